	.target	sm_90a

	.elftype	@"ET_EXEC"


//--------------------- .note.nv.tkinfo           --------------------------
	.section	.note.nv.tkinfo,"",@"SHT_NOTE"
	.sectionflags	@"SHF_NOTE_NV_TKINFO"
	.tkinfo
        /*0018*/ 	.word	0x00000002
        /*0030*/ 	.string	""
        /*0030*/ 	.string	"ptxas"
        /*0030*/ 	.string	"Cuda compilation tools, release 13.0, V13.0.88"
        /*0030*/ 	.string	"Build cuda_13.0.r13.0/compiler.36424714_0"
        /*0030*/ 	.string	"-arch sm_90a -m 64 "



//--------------------- .note.nv.cuinfo           --------------------------
	.section	.note.nv.cuinfo,"",@"SHT_NOTE"
	.sectionflags	@"SHF_NOTE_NV_CUINFO"
        /*0018*/ 	.short	0x0002
        /*001a*/ 	.short	0x005a
        /*001c*/ 	.short	0x0082
	.zero		2


//--------------------- .nv.info                  --------------------------
	.section	.nv.info,"",@"SHT_CUDA_INFO"
	.align	4


	//----- nvinfo : EIATTR_REGCOUNT
	.align		4
        /*0000*/ 	.byte	0x04, 0x2f
        /*0002*/ 	.short	(.L_10 - .L_9)
	.align		4
.L_9:
        /*0004*/ 	.word	index@(_ZN10layer_norm13ln_fwd_kernelINS_13Kernel_traitsIfffffjLj2560ELj1ELj4ELj1ELj16ENS_18Kernel_traits_baseILj2560EfffffjLj128EEEEELb1ELb1ELb1ELb1EEEvNS_9FwdParamsE)
        /*0008*/ 	.word	0x000000ff


	//----- nvinfo : EIATTR_FRAME_SIZE
	.align		4
.L_10:
        /*000c*/ 	.byte	0x04, 0x11
        /*000e*/ 	.short	(.L_12 - .L_11)
	.align		4
.L_11:
        /*0010*/ 	.word	index@(_ZN10layer_norm13ln_fwd_kernelINS_13Kernel_traitsIfffffjLj2560ELj1ELj4ELj1ELj16ENS_18Kernel_traits_baseILj2560EfffffjLj128EEEEELb1ELb1ELb1ELb1EEEvNS_9FwdParamsE)
        /*0014*/ 	.word	0x00000190


	//----- nvinfo : EIATTR_REGCOUNT
	.align		4
.L_12:
        /*0018*/ 	.byte	0x04, 0x2f
        /*001a*/ 	.short	(.L_14 - .L_13)
	.align		4
.L_13:
        /*001c*/ 	.word	index@(_ZN10layer_norm13ln_fwd_kernelINS_13Kernel_traitsIfffffjLj2560ELj1ELj4ELj1ELj16ENS_18Kernel_traits_baseILj2560EfffffjLj128EEEEELb1ELb1ELb1ELb0EEEvNS_9FwdParamsE)
        /*0020*/ 	.word	0x000000ff


	//----- nvinfo : EIATTR_FRAME_SIZE
	.align		4
.L_14:
        /*0024*/ 	.byte	0x04, 0x11
        /*0026*/ 	.short	(.L_16 - .L_15)
	.align		4
.L_15:
        /*0028*/ 	.word	index@(_ZN10layer_norm13ln_fwd_kernelINS_13Kernel_traitsIfffffjLj2560ELj1ELj4ELj1ELj16ENS_18Kernel_traits_baseILj2560EfffffjLj128EEEEELb1ELb1ELb1ELb0EEEvNS_9FwdParamsE)
        /*002c*/ 	.word	0x000001b0


	//----- nvinfo : EIATTR_REGCOUNT
	.align		4
.L_16:
        /*0030*/ 	.byte	0x04, 0x2f
        /*0032*/ 	.short	(.L_18 - .L_17)
	.align		4
.L_17:
        /*0034*/ 	.word	index@(_ZN10layer_norm13ln_fwd_kernelINS_13Kernel_traitsIfffffjLj2560ELj1ELj4ELj1ELj16ENS_18Kernel_traits_baseILj2560EfffffjLj128EEEEELb1ELb1ELb0ELb1EEEvNS_9FwdParamsE)
        /*0038*/ 	.word	0x000000ff


	//----- nvinfo : EIATTR_FRAME_SIZE
	.align		4
.L_18:
        /*003c*/ 	.byte	0x04, 0x11
        /*003e*/ 	.short	(.L_20 - .L_19)
	.align		4
.L_19:
        /*0040*/ 	.word	index@(_ZN10layer_norm13ln_fwd_kernelINS_13Kernel_traitsIfffffjLj2560ELj1ELj4ELj1ELj16ENS_18Kernel_traits_baseILj2560EfffffjLj128EEEEELb1ELb1ELb0ELb1EEEvNS_9FwdParamsE)
        /*0044*/ 	.word	0x000001c8


	//----- nvinfo : EIATTR_REGCOUNT
	.align		4
.L_20:
        /*0048*/ 	.byte	0x04, 0x2f
        /*004a*/ 	.short	(.L_22 - .L_21)
	.align		4
.L_21:
        /*004c*/ 	.word	index@(_ZN10layer_norm13ln_fwd_kernelINS_13Kernel_traitsIfffffjLj2560ELj1ELj4ELj1ELj16ENS_18Kernel_traits_baseILj2560EfffffjLj128EEEEELb1ELb1ELb0ELb0EEEvNS_9FwdParamsE)
        /*0050*/ 	.word	0x000000fe


	//----- nvinfo : EIATTR_FRAME_SIZE
	.align		4
.L_22:
        /*0054*/ 	.byte	0x04, 0x11
        /*0056*/ 	.short	(.L_24 - .L_23)
	.align		4
.L_23:
        /*0058*/ 	.word	index@(_ZN10layer_norm13ln_fwd_kernelINS_13Kernel_traitsIfffffjLj2560ELj1ELj4ELj1ELj16ENS_18Kernel_traits_baseILj2560EfffffjLj128EEEEELb1ELb1ELb0ELb0EEEvNS_9FwdParamsE)
        /*005c*/ 	.word	0x00000190


	//----- nvinfo : EIATTR_REGCOUNT
	.align		4
.L_24:
        /*0060*/ 	.byte	0x04, 0x2f
        /*0062*/ 	.short	(.L_26 - .L_25)
	.align		4
.L_25:
        /*0064*/ 	.word	index@(_ZN10layer_norm13ln_fwd_kernelINS_13Kernel_traitsIfffffjLj2560ELj1ELj4ELj1ELj16ENS_18Kernel_traits_baseILj2560EfffffjLj128EEEEELb1ELb0ELb1ELb1EEEvNS_9FwdParamsE)
        /*0068*/ 	.word	0x000000ff


	//----- nvinfo : EIATTR_FRAME_SIZE
	.align		4
.L_26:
        /*006c*/ 	.byte	0x04, 0x11
        /*006e*/ 	.short	(.L_28 - .L_27)
	.align		4
.L_27:
        /*0070*/ 	.word	index@(_ZN10layer_norm13ln_fwd_kernelINS_13Kernel_traitsIfffffjLj2560ELj1ELj4ELj1ELj16ENS_18Kernel_traits_baseILj2560EfffffjLj128EEEEELb1ELb0ELb1ELb1EEEvNS_9FwdParamsE)
        /*0074*/ 	.word	0x00000058


	//----- nvinfo : EIATTR_REGCOUNT
	.align		4
.L_28:
        /*0078*/ 	.byte	0x04, 0x2f
        /*007a*/ 	.short	(.L_30 - .L_29)
	.align		4
.L_29:
        /*007c*/ 	.word	index@(_ZN10layer_norm13ln_fwd_kernelINS_13Kernel_traitsIfffffjLj2560ELj1ELj4ELj1ELj16ENS_18Kernel_traits_baseILj2560EfffffjLj128EEEEELb1ELb0ELb1ELb0EEEvNS_9FwdParamsE)
        /*0080*/ 	.word	0x000000ff


	//----- nvinfo : EIATTR_FRAME_SIZE
	.align		4
.L_30:
        /*0084*/ 	.byte	0x04, 0x11
        /*0086*/ 	.short	(.L_32 - .L_31)
	.align		4
.L_31:
        /*0088*/ 	.word	index@(_ZN10layer_norm13ln_fwd_kernelINS_13Kernel_traitsIfffffjLj2560ELj1ELj4ELj1ELj16ENS_18Kernel_traits_baseILj2560EfffffjLj128EEEEELb1ELb0ELb1ELb0EEEvNS_9FwdParamsE)
        /*008c*/ 	.word	0x00000070


	//----- nvinfo : EIATTR_REGCOUNT
	.align		4
.L_32:
        /*0090*/ 	.byte	0x04, 0x2f
        /*0092*/ 	.short	(.L_34 - .L_33)
	.align		4
.L_33:
        /*0094*/ 	.word	index@(_ZN10layer_norm13ln_fwd_kernelINS_13Kernel_traitsIfffffjLj2560ELj1ELj4ELj1ELj16ENS_18Kernel_traits_baseILj2560EfffffjLj128EEEEELb1ELb0ELb0ELb1EEEvNS_9FwdParamsE)
        /*0098*/ 	.word	0x000000ff


	//----- nvinfo : EIATTR_FRAME_SIZE
	.align		4
.L_34:
        /*009c*/ 	.byte	0x04, 0x11
        /*009e*/ 	.short	(.L_36 - .L_35)
	.align		4
.L_35:
        /*00a0*/ 	.word	index@(_ZN10layer_norm13ln_fwd_kernelINS_13Kernel_traitsIfffffjLj2560ELj1ELj4ELj1ELj16ENS_18Kernel_traits_baseILj2560EfffffjLj128EEEEELb1ELb0ELb0ELb1EEEvNS_9FwdParamsE)
        /*00a4*/ 	.word	0x000000a0


	//----- nvinfo : EIATTR_REGCOUNT
	.align		4
.L_36:
        /*00a8*/ 	.byte	0x04, 0x2f
        /*00aa*/ 	.short	(.L_38 - .L_37)
	.align		4
.L_37:
        /*00ac*/ 	.word	index@(_ZN10layer_norm13ln_fwd_kernelINS_13Kernel_traitsIfffffjLj2560ELj1ELj4ELj1ELj16ENS_18Kernel_traits_baseILj2560EfffffjLj128EEEEELb1ELb0ELb0ELb0EEEvNS_9FwdParamsE)
        /*00b0*/ 	.word	0x000000fe


	//----- nvinfo : EIATTR_FRAME_SIZE
	.align		4
.L_38:
        /*00b4*/ 	.byte	0x04, 0x11
        /*00b6*/ 	.short	(.L_40 - .L_39)
	.align		4
.L_39:
        /*00b8*/ 	.word	index@(_ZN10layer_norm13ln_fwd_kernelINS_13Kernel_traitsIfffffjLj2560ELj1ELj4ELj1ELj16ENS_18Kernel_traits_baseILj2560EfffffjLj128EEEEELb1ELb0ELb0ELb0EEEvNS_9FwdParamsE)
        /*00bc*/ 	.word	0x00000050


	//----- nvinfo : EIATTR_REGCOUNT
	.align		4
.L_40:
        /*00c0*/ 	.byte	0x04, 0x2f
        /*00c2*/ 	.short	(.L_42 - .L_41)
	.align		4
.L_41:
        /*00c4*/ 	.word	index@(_ZN10layer_norm13ln_fwd_kernelINS_13Kernel_traitsIfffffjLj2560ELj1ELj4ELj1ELj16ENS_18Kernel_traits_baseILj2560EfffffjLj128EEEEELb0ELb1ELb1ELb1EEEvNS_9FwdParamsE)
        /*00c8*/ 	.word	0x000000ff


	//----- nvinfo : EIATTR_FRAME_SIZE
	.align		4
.L_42:
        /*00cc*/ 	.byte	0x04, 0x11
        /*00ce*/ 	.short	(.L_44 - .L_43)
	.align		4
.L_43:
        /*00d0*/ 	.word	index@(_ZN10layer_norm13ln_fwd_kernelINS_13Kernel_traitsIfffffjLj2560ELj1ELj4ELj1ELj16ENS_18Kernel_traits_baseILj2560EfffffjLj128EEEEELb0ELb1ELb1ELb1EEEvNS_9FwdParamsE)
        /*00d4*/ 	.word	0x00000160


	//----- nvinfo : EIATTR_REGCOUNT
	.align		4
.L_44:
        /*00d8*/ 	.byte	0x04, 0x2f
        /*00da*/ 	.short	(.L_46 - .L_45)
	.align		4
.L_45:
        /*00dc*/ 	.word	index@(_ZN10layer_norm13ln_fwd_kernelINS_13Kernel_traitsIfffffjLj2560ELj1ELj4ELj1ELj16ENS_18Kernel_traits_baseILj2560EfffffjLj128EEEEELb0ELb1ELb1ELb0EEEvNS_9FwdParamsE)
        /*00e0*/ 	.word	0x000000ff


	//----- nvinfo : EIATTR_FRAME_SIZE
	.align		4
.L_46:
        /*00e4*/ 	.byte	0x04, 0x11
        /*00e6*/ 	.short	(.L_48 - .L_47)
	.align		4
.L_47:
        /*00e8*/ 	.word	index@(_ZN10layer_norm13ln_fwd_kernelINS_13Kernel_traitsIfffffjLj2560ELj1ELj4ELj1ELj16ENS_18Kernel_traits_baseILj2560EfffffjLj128EEEEELb0ELb1ELb1ELb0EEEvNS_9FwdParamsE)
        /*00ec*/ 	.word	0x00000178


	//----- nvinfo : EIATTR_REGCOUNT
	.align		4
.L_48:
        /*00f0*/ 	.byte	0x04, 0x2f
        /*00f2*/ 	.short	(.L_50 - .L_49)
	.align		4
.L_49:
        /*00f4*/ 	.word	index@(_ZN10layer_norm13ln_fwd_kernelINS_13Kernel_traitsIfffffjLj2560ELj1ELj4ELj1ELj16ENS_18Kernel_traits_baseILj2560EfffffjLj128EEEEELb0ELb1ELb0ELb1EEEvNS_9FwdParamsE)
        /*00f8*/ 	.word	0x000000ff


	//----- nvinfo : EIATTR_FRAME_SIZE
	.align		4
.L_50:
        /*00fc*/ 	.byte	0x04, 0x11
        /*00fe*/ 	.short	(.L_52 - .L_51)
	.align		4
.L_51:
        /*0100*/ 	.word	index@(_ZN10layer_norm13ln_fwd_kernelINS_13Kernel_traitsIfffffjLj2560ELj1ELj4ELj1ELj16ENS_18Kernel_traits_baseILj2560EfffffjLj128EEEEELb0ELb1ELb0ELb1EEEvNS_9FwdParamsE)
        /*0104*/ 	.word	0x000001a0


	//----- nvinfo : EIATTR_REGCOUNT
	.align		4
.L_52:
        /*0108*/ 	.byte	0x04, 0x2f
        /*010a*/ 	.short	(.L_54 - .L_53)
	.align		4
.L_53:
        /*010c*/ 	.word	index@(_ZN10layer_norm13ln_fwd_kernelINS_13Kernel_traitsIfffffjLj2560ELj1ELj4ELj1ELj16ENS_18Kernel_traits_baseILj2560EfffffjLj128EEEEELb0ELb1ELb0ELb0EEEvNS_9FwdParamsE)
        /*0110*/ 	.word	0x000000ff


	//----- nvinfo : EIATTR_FRAME_SIZE
	.align		4
.L_54:
        /*0114*/ 	.byte	0x04, 0x11
        /*0116*/ 	.short	(.L_56 - .L_55)
	.align		4
.L_55:
        /*0118*/ 	.word	index@(_ZN10layer_norm13ln_fwd_kernelINS_13Kernel_traitsIfffffjLj2560ELj1ELj4ELj1ELj16ENS_18Kernel_traits_baseILj2560EfffffjLj128EEEEELb0ELb1ELb0ELb0EEEvNS_9FwdParamsE)
        /*011c*/ 	.word	0x00000160


	//----- nvinfo : EIATTR_REGCOUNT
	.align		4
.L_56:
        /*0120*/ 	.byte	0x04, 0x2f
        /*0122*/ 	.short	(.L_58 - .L_57)
	.align		4
.L_57:
        /*0124*/ 	.word	index@(_ZN10layer_norm13ln_fwd_kernelINS_13Kernel_traitsIfffffjLj2560ELj1ELj4ELj1ELj16ENS_18Kernel_traits_baseILj2560EfffffjLj128EEEEELb0ELb0ELb1ELb1EEEvNS_9FwdParamsE)
        /*0128*/ 	.word	0x000000ff


	//----- nvinfo : EIATTR_FRAME_SIZE
	.align		4
.L_58:
        /*012c*/ 	.byte	0x04, 0x11
        /*012e*/ 	.short	(.L_60 - .L_59)
	.align		4
.L_59:
        /*0130*/ 	.word	index@(_ZN10layer_norm13ln_fwd_kernelINS_13Kernel_traitsIfffffjLj2560ELj1ELj4ELj1ELj16ENS_18Kernel_traits_baseILj2560EfffffjLj128EEEEELb0ELb0ELb1ELb1EEEvNS_9FwdParamsE)
        /*0134*/ 	.word	0x00000020


	//----- nvinfo : EIATTR_REGCOUNT
	.align		4
.L_60:
        /*0138*/ 	.byte	0x04, 0x2f
        /*013a*/ 	.short	(.L_62 - .L_61)
	.align		4
.L_61:
        /*013c*/ 	.word	index@(_ZN10layer_norm13ln_fwd_kernelINS_13Kernel_traitsIfffffjLj2560ELj1ELj4ELj1ELj16ENS_18Kernel_traits_baseILj2560EfffffjLj128EEEEELb0ELb0ELb1ELb0EEEvNS_9FwdParamsE)
        /*0140*/ 	.word	0x000000ff


	//----- nvinfo : EIATTR_FRAME_SIZE
	.align		4
.L_62:
        /*0144*/ 	.byte	0x04, 0x11
        /*0146*/ 	.short	(.L_64 - .L_63)
	.align		4
.L_63:
        /*0148*/ 	.word	index@(_ZN10layer_norm13ln_fwd_kernelINS_13Kernel_traitsIfffffjLj2560ELj1ELj4ELj1ELj16ENS_18Kernel_traits_baseILj2560EfffffjLj128EEEEELb0ELb0ELb1ELb0EEEvNS_9FwdParamsE)
        /*014c*/ 	.word	0x00000038


	//----- nvinfo : EIATTR_REGCOUNT
	.align		4
.L_64:
        /*0150*/ 	.byte	0x04, 0x2f
        /*0152*/ 	.short	(.L_66 - .L_65)
	.align		4
.L_65:
        /*0154*/ 	.word	index@(_ZN10layer_norm13ln_fwd_kernelINS_13Kernel_traitsIfffffjLj2560ELj1ELj4ELj1ELj16ENS_18Kernel_traits_baseILj2560EfffffjLj128EEEEELb0ELb0ELb0ELb1EEEvNS_9FwdParamsE)
        /*0158*/ 	.word	0x000000ff


	//----- nvinfo : EIATTR_FRAME_SIZE
	.align		4
.L_66:
        /*015c*/ 	.byte	0x04, 0x11
        /*015e*/ 	.short	(.L_68 - .L_67)
	.align		4
.L_67:
        /*0160*/ 	.word	index@(_ZN10layer_norm13ln_fwd_kernelINS_13Kernel_traitsIfffffjLj2560ELj1ELj4ELj1ELj16ENS_18Kernel_traits_baseILj2560EfffffjLj128EEEEELb0ELb0ELb0ELb1EEEvNS_9FwdParamsE)
        /*0164*/ 	.word	0x000000a0


	//----- nvinfo : EIATTR_REGCOUNT
	.align		4
.L_68:
        /*0168*/ 	.byte	0x04, 0x2f
        /*016a*/ 	.short	(.L_70 - .L_69)
	.align		4
.L_69:
        /*016c*/ 	.word	index@(_ZN10layer_norm13ln_fwd_kernelINS_13Kernel_traitsIfffffjLj2560ELj1ELj4ELj1ELj16ENS_18Kernel_traits_baseILj2560EfffffjLj128EEEEELb0ELb0ELb0ELb0EEEvNS_9FwdParamsE)
        /*0170*/ 	.word	0x000000ff


	//----- nvinfo : EIATTR_FRAME_SIZE
	.align		4
.L_70:
        /*0174*/ 	.byte	0x04, 0x11
        /*0176*/ 	.short	(.L_72 - .L_71)
	.align		4
.L_71:
        /*0178*/ 	.word	index@(_ZN10layer_norm13ln_fwd_kernelINS_13Kernel_traitsIfffffjLj2560ELj1ELj4ELj1ELj16ENS_18Kernel_traits_baseILj2560EfffffjLj128EEEEELb0ELb0ELb0ELb0EEEvNS_9FwdParamsE)
        /*017c*/ 	.word	0x00000030


	//----- nvinfo : EIATTR_REGCOUNT
	.align		4
.L_72:
        /*0180*/ 	.byte	0x04, 0x2f
        /*0182*/ 	.short	(.L_74 - .L_73)
	.align		4
.L_73:
        /*0184*/ 	.word	index@(_ZN10layer_norm13ln_fwd_kernelINS_13Kernel_traitsI6__halfffffjLj2560ELj1ELj4ELj1ELj16ENS_18Kernel_traits_baseILj2560ES2_ffffjLj128EEEEELb1ELb1ELb1ELb1EEEvNS_9FwdParamsE)
        /*0188*/ 	.word	0x000000ff


	//----- nvinfo : EIATTR_FRAME_SIZE
	.align		4
.L_74:
        /*018c*/ 	.byte	0x04, 0x11
        /*018e*/ 	.short	(.L_76 - .L_75)
	.align		4
.L_75:
        /*0190*/ 	.word	index@(_ZN10layer_norm13ln_fwd_kernelINS_13Kernel_traitsI6__halfffffjLj2560ELj1ELj4ELj1ELj16ENS_18Kernel_traits_baseILj2560ES2_ffffjLj128EEEEELb1ELb1ELb1ELb1EEEvNS_9FwdParamsE)
        /*0194*/ 	.word	0x00000198


	//----- nvinfo : EIATTR_REGCOUNT
	.align		4
.L_76:
        /*0198*/ 	.byte	0x04, 0x2f
        /*019a*/ 	.short	(.L_78 - .L_77)
	.align		4
.L_77:
        /*019c*/ 	.word	index@(_ZN10layer_norm13ln_fwd_kernelINS_13Kernel_traitsI6__halfffffjLj2560ELj1ELj4ELj1ELj16ENS_18Kernel_traits_baseILj2560ES2_ffffjLj128EEEEELb1ELb1ELb1ELb0EEEvNS_9FwdParamsE)
        /*01a0*/ 	.word	0x000000ff


	//----- nvinfo : EIATTR_FRAME_SIZE
	.align		4
.L_78:
        /*01a4*/ 	.byte	0x04, 0x11
        /*01a6*/ 	.short	(.L_80 - .L_79)
	.align		4
.L_79:
        /*01a8*/ 	.word	index@(_ZN10layer_norm13ln_fwd_kernelINS_13Kernel_traitsI6__halfffffjLj2560ELj1ELj4ELj1ELj16ENS_18Kernel_traits_baseILj2560ES2_ffffjLj128EEEEELb1ELb1ELb1ELb0EEEvNS_9FwdParamsE)
        /*01ac*/ 	.word	0x000001d8


	//----- nvinfo : EIATTR_REGCOUNT
	.align		4
.L_80:
        /*01b0*/ 	.byte	0x04, 0x2f
        /*01b2*/ 	.short	(.L_82 - .L_81)
	.align		4
.L_81:
        /*01b4*/ 	.word	index@(_ZN10layer_norm13ln_fwd_kernelINS_13Kernel_traitsI6__halfffffjLj2560ELj1ELj4ELj1ELj16ENS_18Kernel_traits_baseILj2560ES2_ffffjLj128EEEEELb1ELb1ELb0ELb1EEEvNS_9FwdParamsE)
        /*01b8*/ 	.word	0x000000ff


	//----- nvinfo : EIATTR_FRAME_SIZE
	.align		4
.L_82:
        /*01bc*/ 	.byte	0x04, 0x11
        /*01be*/ 	.short	(.L_84 - .L_83)
	.align		4
.L_83:
        /*01c0*/ 	.word	index@(_ZN10layer_norm13ln_fwd_kernelINS_13Kernel_traitsI6__halfffffjLj2560ELj1ELj4ELj1ELj16ENS_18Kernel_traits_baseILj2560ES2_ffffjLj128EEEEELb1ELb1ELb0ELb1EEEvNS_9FwdParamsE)
        /*01c4*/ 	.word	0x000001d8


	//----- nvinfo : EIATTR_REGCOUNT
	.align		4
.L_84:
        /*01c8*/ 	.byte	0x04, 0x2f
        /*01ca*/ 	.short	(.L_86 - .L_85)
	.align		4
.L_85:
        /*01cc*/ 	.word	index@(_ZN10layer_norm13ln_fwd_kernelINS_13Kernel_traitsI6__halfffffjLj2560ELj1ELj4ELj1ELj16ENS_18Kernel_traits_baseILj2560ES2_ffffjLj128EEEEELb1ELb1ELb0ELb0EEEvNS_9FwdParamsE)
        /*01d0*/ 	.word	0x000000ff


	//----- nvinfo : EIATTR_FRAME_SIZE
	.align		4
.L_86:
        /*01d4*/ 	.byte	0x04, 0x11
        /*01d6*/ 	.short	(.L_88 - .L_87)
	.align		4
.L_87:
        /*01d8*/ 	.word	index@(_ZN10layer_norm13ln_fwd_kernelINS_13Kernel_traitsI6__halfffffjLj2560ELj1ELj4ELj1ELj16ENS_18Kernel_traits_baseILj2560ES2_ffffjLj128EEEEELb1ELb1ELb0ELb0EEEvNS_9FwdParamsE)
        /*01dc*/ 	.word	0x000001d8


	//----- nvinfo : EIATTR_REGCOUNT
	.align		4
.L_88:
        /*01e0*/ 	.byte	0x04, 0x2f
        /*01e2*/ 	.short	(.L_90 - .L_89)
	.align		4
.L_89:
        /*01e4*/ 	.word	index@(_ZN10layer_norm13ln_fwd_kernelINS_13Kernel_traitsI6__halfffffjLj2560ELj1ELj4ELj1ELj16ENS_18Kernel_traits_baseILj2560ES2_ffffjLj128EEEEELb1ELb0ELb1ELb1EEEvNS_9FwdParamsE)
        /*01e8*/ 	.word	0x000000ff


	//----- nvinfo : EIATTR_FRAME_SIZE
	.align		4
.L_90:
        /*01ec*/ 	.byte	0x04, 0x11
        /*01ee*/ 	.short	(.L_92 - .L_91)
	.align		4
.L_91:
        /*01f0*/ 	.word	index@(_ZN10layer_norm13ln_fwd_kernelINS_13Kernel_traitsI6__halfffffjLj2560ELj1ELj4ELj1ELj16ENS_18Kernel_traits_baseILj2560ES2_ffffjLj128EEEEELb1ELb0ELb1ELb1EEEvNS_9FwdParamsE)
        /*01f4*/ 	.word	0x00000058


	//----- nvinfo : EIATTR_REGCOUNT
	.align		4
.L_92:
        /*01f8*/ 	.byte	0x04, 0x2f
        /*01fa*/ 	.short	(.L_94 - .L_93)
	.align		4
.L_93:
        /*01fc*/ 	.word	index@(_ZN10layer_norm13ln_fwd_kernelINS_13Kernel_traitsI6__halfffffjLj2560ELj1ELj4ELj1ELj16ENS_18Kernel_traits_baseILj2560ES2_ffffjLj128EEEEELb1ELb0ELb1ELb0EEEvNS_9FwdParamsE)
        /*0200*/ 	.word	0x000000ff


	//----- nvinfo : EIATTR_FRAME_SIZE
	.align		4
.L_94:
        /*0204*/ 	.byte	0x04, 0x11
        /*0206*/ 	.short	(.L_96 - .L_95)
	.align		4
.L_95:
        /*0208*/ 	.word	index@(_ZN10layer_norm13ln_fwd_kernelINS_13Kernel_traitsI6__halfffffjLj2560ELj1ELj4ELj1ELj16ENS_18Kernel_traits_baseILj2560ES2_ffffjLj128EEEEELb1ELb0ELb1ELb0EEEvNS_9FwdParamsE)
        /*020c*/ 	.word	0x00000080


	//----- nvinfo : EIATTR_REGCOUNT
	.align		4
.L_96:
        /*0210*/ 	.byte	0x04, 0x2f
        /*0212*/ 	.short	(.L_98 - .L_97)
	.align		4
.L_97:
        /*0214*/ 	.word	index@(_ZN10layer_norm13ln_fwd_kernelINS_13Kernel_traitsI6__halfffffjLj2560ELj1ELj4ELj1ELj16ENS_18Kernel_traits_baseILj2560ES2_ffffjLj128EEEEELb1ELb0ELb0ELb1EEEvNS_9FwdParamsE)
        /*0218*/ 	.word	0x000000ff


	//----- nvinfo : EIATTR_FRAME_SIZE
	.align		4
.L_98:
        /*021c*/ 	.byte	0x04, 0x11
        /*021e*/ 	.short	(.L_100 - .L_99)
	.align		4
.L_99:
        /*0220*/ 	.word	index@(_ZN10layer_norm13ln_fwd_kernelINS_13Kernel_traitsI6__halfffffjLj2560ELj1ELj4ELj1ELj16ENS_18Kernel_traits_baseILj2560ES2_ffffjLj128EEEEELb1ELb0ELb0ELb1EEEvNS_9FwdParamsE)
        /*0224*/ 	.word	0x00000098


	//----- nvinfo : EIATTR_REGCOUNT
	.align		4
.L_100:
        /*0228*/ 	.byte	0x04, 0x2f
        /*022a*/ 	.short	(.L_102 - .L_101)
	.align		4
.L_101:
        /*022c*/ 	.word	index@(_ZN10layer_norm13ln_fwd_kernelINS_13Kernel_traitsI6__halfffffjLj2560ELj1ELj4ELj1ELj16ENS_18Kernel_traits_baseILj2560ES2_ffffjLj128EEEEELb1ELb0ELb0ELb0EEEvNS_9FwdParamsE)
        /*0230*/ 	.word	0x000000ff


	//----- nvinfo : EIATTR_FRAME_SIZE
	.align		4
.L_102:
        /*0234*/ 	.byte	0x04, 0x11
        /*0236*/ 	.short	(.L_104 - .L_103)
	.align		4
.L_103:
        /*0238*/ 	.word	index@(_ZN10layer_norm13ln_fwd_kernelINS_13Kernel_traitsI6__halfffffjLj2560ELj1ELj4ELj1ELj16ENS_18Kernel_traits_baseILj2560ES2_ffffjLj128EEEEELb1ELb0ELb0ELb0EEEvNS_9FwdParamsE)
        /*023c*/ 	.word	0x00000058


	//----- nvinfo : EIATTR_REGCOUNT
	.align		4
.L_104:
        /*0240*/ 	.byte	0x04, 0x2f
        /*0242*/ 	.short	(.L_106 - .L_105)
	.align		4
.L_105:
        /*0244*/ 	.word	index@(_ZN10layer_norm13ln_fwd_kernelINS_13Kernel_traitsI6__halfffffjLj2560ELj1ELj4ELj1ELj16ENS_18Kernel_traits_baseILj2560ES2_ffffjLj128EEEEELb0ELb1ELb1ELb1EEEvNS_9FwdParamsE)
        /*0248*/ 	.word	0x000000ff


	//----- nvinfo : EIATTR_FRAME_SIZE
	.align		4
.L_106:
        /*024c*/ 	.byte	0x04, 0x11
        /*024e*/ 	.short	(.L_108 - .L_107)
	.align		4
.L_107:
        /*0250*/ 	.word	index@(_ZN10layer_norm13ln_fwd_kernelINS_13Kernel_traitsI6__halfffffjLj2560ELj1ELj4ELj1ELj16ENS_18Kernel_traits_baseILj2560ES2_ffffjLj128EEEEELb0ELb1ELb1ELb1EEEvNS_9FwdParamsE)
        /*0254*/ 	.word	0x00000160


	//----- nvinfo : EIATTR_REGCOUNT
	.align		4
.L_108:
        /*0258*/ 	.byte	0x04, 0x2f
        /*025a*/ 	.short	(.L_110 - .L_109)
	.align		4
.L_109:
        /*025c*/ 	.word	index@(_ZN10layer_norm13ln_fwd_kernelINS_13Kernel_traitsI6__halfffffjLj2560ELj1ELj4ELj1ELj16ENS_18Kernel_traits_baseILj2560ES2_ffffjLj128EEEEELb0ELb1ELb1ELb0EEEvNS_9FwdParamsE)
        /*0260*/ 	.word	0x000000ff


	//----- nvinfo : EIATTR_FRAME_SIZE
	.align		4
.L_110:
        /*0264*/ 	.byte	0x04, 0x11
        /*0266*/ 	.short	(.L_112 - .L_111)
	.align		4
.L_111:
        /*0268*/ 	.word	index@(_ZN10layer_norm13ln_fwd_kernelINS_13Kernel_traitsI6__halfffffjLj2560ELj1ELj4ELj1ELj16ENS_18Kernel_traits_baseILj2560ES2_ffffjLj128EEEEELb0ELb1ELb1ELb0EEEvNS_9FwdParamsE)
        /*026c*/ 	.word	0x00000188


	//----- nvinfo : EIATTR_REGCOUNT
	.align		4
.L_112:
        /*0270*/ 	.byte	0x04, 0x2f
        /*0272*/ 	.short	(.L_114 - .L_113)
	.align		4
.L_113:
        /*0274*/ 	.word	index@(_ZN10layer_norm13ln_fwd_kernelINS_13Kernel_traitsI6__halfffffjLj2560ELj1ELj4ELj1ELj16ENS_18Kernel_traits_baseILj2560ES2_ffffjLj128EEEEELb0ELb1ELb0ELb1EEEvNS_9FwdParamsE)
        /*0278*/ 	.word	0x000000ff


	//----- nvinfo : EIATTR_FRAME_SIZE
	.align		4
.L_114:
        /*027c*/ 	.byte	0x04, 0x11
        /*027e*/ 	.short	(.L_116 - .L_115)
	.align		4
.L_115:
        /*0280*/ 	.word	index@(_ZN10layer_norm13ln_fwd_kernelINS_13Kernel_traitsI6__halfffffjLj2560ELj1ELj4ELj1ELj16ENS_18Kernel_traits_baseILj2560ES2_ffffjLj128EEEEELb0ELb1ELb0ELb1EEEvNS_9FwdParamsE)
        /*0284*/ 	.word	0x000001a8


	//----- nvinfo : EIATTR_REGCOUNT
	.align		4
.L_116:
        /*0288*/ 	.byte	0x04, 0x2f
        /*028a*/ 	.short	(.L_118 - .L_117)
	.align		4
.L_117:
        /*028c*/ 	.word	index@(_ZN10layer_norm13ln_fwd_kernelINS_13Kernel_traitsI6__halfffffjLj2560ELj1ELj4ELj1ELj16ENS_18Kernel_traits_baseILj2560ES2_ffffjLj128EEEEELb0ELb1ELb0ELb0EEEvNS_9FwdParamsE)
        /*0290*/ 	.word	0x000000ff


	//----- nvinfo : EIATTR_FRAME_SIZE
	.align		4
.L_118:
        /*0294*/ 	.byte	0x04, 0x11
        /*0296*/ 	.short	(.L_120 - .L_119)
	.align		4
.L_119:
        /*0298*/ 	.word	index@(_ZN10layer_norm13ln_fwd_kernelINS_13Kernel_traitsI6__halfffffjLj2560ELj1ELj4ELj1ELj16ENS_18Kernel_traits_baseILj2560ES2_ffffjLj128EEEEELb0ELb1ELb0ELb0EEEvNS_9FwdParamsE)
        /*029c*/ 	.word	0x00000160


	//----- nvinfo : EIATTR_REGCOUNT
	.align		4
.L_120:
        /*02a0*/ 	.byte	0x04, 0x2f
        /*02a2*/ 	.short	(.L_122 - .L_121)
	.align		4
.L_121:
        /*02a4*/ 	.word	index@(_ZN10layer_norm13ln_fwd_kernelINS_13Kernel_traitsI6__halfffffjLj2560ELj1ELj4ELj1ELj16ENS_18Kernel_traits_baseILj2560ES2_ffffjLj128EEEEELb0ELb0ELb1ELb1EEEvNS_9FwdParamsE)
        /*02a8*/ 	.word	0x000000ff


	//----- nvinfo : EIATTR_FRAME_SIZE
	.align		4
.L_122:
        /*02ac*/ 	.byte	0x04, 0x11
        /*02ae*/ 	.short	(.L_124 - .L_123)
	.align		4
.L_123:
        /*02b0*/ 	.word	index@(_ZN10layer_norm13ln_fwd_kernelINS_13Kernel_traitsI6__halfffffjLj2560ELj1ELj4ELj1ELj16ENS_18Kernel_traits_baseILj2560ES2_ffffjLj128EEEEELb0ELb0ELb1ELb1EEEvNS_9FwdParamsE)
        /*02b4*/ 	.word	0x00000020


	//----- nvinfo : EIATTR_REGCOUNT
	.align		4
.L_124:
        /*02b8*/ 	.byte	0x04, 0x2f
        /*02ba*/ 	.short	(.L_126 - .L_125)
	.align		4
.L_125:
        /*02bc*/ 	.word	index@(_ZN10layer_norm13ln_fwd_kernelINS_13Kernel_traitsI6__halfffffjLj2560ELj1ELj4ELj1ELj16ENS_18Kernel_traits_baseILj2560ES2_ffffjLj128EEEEELb0ELb0ELb1ELb0EEEvNS_9FwdParamsE)
        /*02c0*/ 	.word	0x000000ff


	//----- nvinfo : EIATTR_FRAME_SIZE
	.align		4
.L_126:
        /*02c4*/ 	.byte	0x04, 0x11
        /*02c6*/ 	.short	(.L_128 - .L_127)
	.align		4
.L_127:
        /*02c8*/ 	.word	index@(_ZN10layer_norm13ln_fwd_kernelINS_13Kernel_traitsI6__halfffffjLj2560ELj1ELj4ELj1ELj16ENS_18Kernel_traits_baseILj2560ES2_ffffjLj128EEEEELb0ELb0ELb1ELb0EEEvNS_9FwdParamsE)
        /*02cc*/ 	.word	0x00000048


	//----- nvinfo : EIATTR_REGCOUNT
	.align		4
.L_128:
        /*02d0*/ 	.byte	0x04, 0x2f
        /*02d2*/ 	.short	(.L_130 - .L_129)
	.align		4
.L_129:
        /*02d4*/ 	.word	index@(_ZN10layer_norm13ln_fwd_kernelINS_13Kernel_traitsI6__halfffffjLj2560ELj1ELj4ELj1ELj16ENS_18Kernel_traits_baseILj2560ES2_ffffjLj128EEEEELb0ELb0ELb0ELb1EEEvNS_9FwdParamsE)
        /*02d8*/ 	.word	0x000000ff


	//----- nvinfo : EIATTR_FRAME_SIZE
	.align		4
.L_130:
        /*02dc*/ 	.byte	0x04, 0x11
        /*02de*/ 	.short	(.L_132 - .L_131)
	.align		4
.L_131:
        /*02e0*/ 	.word	index@(_ZN10layer_norm13ln_fwd_kernelINS_13Kernel_traitsI6__halfffffjLj2560ELj1ELj4ELj1ELj16ENS_18Kernel_traits_baseILj2560ES2_ffffjLj128EEEEELb0ELb0ELb0ELb1EEEvNS_9FwdParamsE)
        /*02e4*/ 	.word	0x00000078


	//----- nvinfo : EIATTR_REGCOUNT
	.align		4
.L_132:
        /*02e8*/ 	.byte	0x04, 0x2f
        /*02ea*/ 	.short	(.L_134 - .L_133)
	.align		4
.L_133:
        /*02ec*/ 	.word	index@(_ZN10layer_norm13ln_fwd_kernelINS_13Kernel_traitsI6__halfffffjLj2560ELj1ELj4ELj1ELj16ENS_18Kernel_traits_baseILj2560ES2_ffffjLj128EEEEELb0ELb0ELb0ELb0EEEvNS_9FwdParamsE)
        /*02f0*/ 	.word	0x000000ff


	//----- nvinfo : EIATTR_FRAME_SIZE
	.align		4
.L_134:
        /*02f4*/ 	.byte	0x04, 0x11
        /*02f6*/ 	.short	(.L_136 - .L_135)
	.align		4
.L_135:
        /*02f8*/ 	.word	index@(_ZN10layer_norm13ln_fwd_kernelINS_13Kernel_traitsI6__halfffffjLj2560ELj1ELj4ELj1ELj16ENS_18Kernel_traits_baseILj2560ES2_ffffjLj128EEEEELb0ELb0ELb0ELb0EEEvNS_9FwdParamsE)
        /*02fc*/ 	.word	0x00000040


	//----- nvinfo : EIATTR_REGCOUNT
	.align		4
.L_136:
        /*0300*/ 	.byte	0x04, 0x2f
        /*0302*/ 	.short	(.L_138 - .L_137)
	.align		4
.L_137:
        /*0304*/ 	.word	index@(_ZN10layer_norm13ln_fwd_kernelINS_13Kernel_traitsIf6__halffS2_fjLj2560ELj1ELj4ELj1ELj16ENS_18Kernel_traits_baseILj2560EfS2_fS2_fjLj128EEEEELb1ELb1ELb1ELb1EEEvNS_9FwdParamsE)
        /*0308*/ 	.word	0x000000ff


	//----- nvinfo : EIATTR_FRAME_SIZE
	.align		4
.L_138:
        /*030c*/ 	.byte	0x04, 0x11
        /*030e*/ 	.short	(.L_140 - .L_139)
	.align		4
.L_139:
        /*0310*/ 	.word	index@(_ZN10layer_norm13ln_fwd_kernelINS_13Kernel_traitsIf6__halffS2_fjLj2560ELj1ELj4ELj1ELj16ENS_18Kernel_traits_baseILj2560EfS2_fS2_fjLj128EEEEELb1ELb1ELb1ELb1EEEvNS_9FwdParamsE)
        /*0314*/ 	.word	0x000001b8


	//----- nvinfo : EIATTR_REGCOUNT
	.align		4
.L_140:
        /*0318*/ 	.byte	0x04, 0x2f
        /*031a*/ 	.short	(.L_142 - .L_141)
	.align		4
.L_141:
        /*031c*/ 	.word	index@(_ZN10layer_norm13ln_fwd_kernelINS_13Kernel_traitsIf6__halffS2_fjLj2560ELj1ELj4ELj1ELj16ENS_18Kernel_traits_baseILj2560EfS2_fS2_fjLj128EEEEELb1ELb1ELb1ELb0EEEvNS_9FwdParamsE)
        /*0320*/ 	.word	0x000000ff


	//----- nvinfo : EIATTR_FRAME_SIZE
	.align		4
.L_142:
        /*0324*/ 	.byte	0x04, 0x11
        /*0326*/ 	.short	(.L_144 - .L_143)
	.align		4
.L_143:
        /*0328*/ 	.word	index@(_ZN10layer_norm13ln_fwd_kernelINS_13Kernel_traitsIf6__halffS2_fjLj2560ELj1ELj4ELj1ELj16ENS_18Kernel_traits_baseILj2560EfS2_fS2_fjLj128EEEEELb1ELb1ELb1ELb0EEEvNS_9FwdParamsE)
        /*032c*/ 	.word	0x000001d0


	//----- nvinfo : EIATTR_REGCOUNT
	.align		4
.L_144:
        /*0330*/ 	.byte	0x04, 0x2f
        /*0332*/ 	.short	(.L_146 - .L_145)
	.align		4
.L_145:
        /*0334*/ 	.word	index@(_ZN10layer_norm13ln_fwd_kernelINS_13Kernel_traitsIf6__halffS2_fjLj2560ELj1ELj4ELj1ELj16ENS_18Kernel_traits_baseILj2560EfS2_fS2_fjLj128EEEEELb1ELb1ELb0ELb1EEEvNS_9FwdParamsE)
        /*0338*/ 	.word	0x000000ff


	//----- nvinfo : EIATTR_FRAME_SIZE
	.align		4
.L_146:
        /*033c*/ 	.byte	0x04, 0x11
        /*033e*/ 	.short	(.L_148 - .L_147)
	.align		4
.L_147:
        /*0340*/ 	.word	index@(_ZN10layer_norm13ln_fwd_kernelINS_13Kernel_traitsIf6__halffS2_fjLj2560ELj1ELj4ELj1ELj16ENS_18Kernel_traits_baseILj2560EfS2_fS2_fjLj128EEEEELb1ELb1ELb0ELb1EEEvNS_9FwdParamsE)
        /*0344*/ 	.word	0x000001b0


	//----- nvinfo : EIATTR_REGCOUNT
	.align		4
.L_148:
        /*0348*/ 	.byte	0x04, 0x2f
        /*034a*/ 	.short	(.L_150 - .L_149)
	.align		4
.L_149:
        /*034c*/ 	.word	index@(_ZN10layer_norm13ln_fwd_kernelINS_13Kernel_traitsIf6__halffS2_fjLj2560ELj1ELj4ELj1ELj16ENS_18Kernel_traits_baseILj2560EfS2_fS2_fjLj128EEEEELb1ELb1ELb0ELb0EEEvNS_9FwdParamsE)
        /*0350*/ 	.word	0x000000ff


	//----- nvinfo : EIATTR_FRAME_SIZE
	.align		4
.L_150:
        /*0354*/ 	.byte	0x04, 0x11
        /*0356*/ 	.short	(.L_152 - .L_151)
	.align		4
.L_151:
        /*0358*/ 	.word	index@(_ZN10layer_norm13ln_fwd_kernelINS_13Kernel_traitsIf6__halffS2_fjLj2560ELj1ELj4ELj1ELj16ENS_18Kernel_traits_baseILj2560EfS2_fS2_fjLj128EEEEELb1ELb1ELb0ELb0EEEvNS_9FwdParamsE)
        /*035c*/ 	.word	0x000001a0


	//----- nvinfo : EIATTR_REGCOUNT
	.align		4
.L_152:
        /*0360*/ 	.byte	0x04, 0x2f
        /*0362*/ 	.short	(.L_154 - .L_153)
	.align		4
.L_153:
        /*0364*/ 	.word	index@(_ZN10layer_norm13ln_fwd_kernelINS_13Kernel_traitsIf6__halffS2_fjLj2560ELj1ELj4ELj1ELj16ENS_18Kernel_traits_baseILj2560EfS2_fS2_fjLj128EEEEELb1ELb0ELb1ELb1EEEvNS_9FwdParamsE)
        /*0368*/ 	.word	0x000000ff


	//----- nvinfo : EIATTR_FRAME_SIZE
	.align		4
.L_154:
        /*036c*/ 	.byte	0x04, 0x11
        /*036e*/ 	.short	(.L_156 - .L_155)
	.align		4
.L_155:
        /*0370*/ 	.word	index@(_ZN10layer_norm13ln_fwd_kernelINS_13Kernel_traitsIf6__halffS2_fjLj2560ELj1ELj4ELj1ELj16ENS_18Kernel_traits_baseILj2560EfS2_fS2_fjLj128EEEEELb1ELb0ELb1ELb1EEEvNS_9FwdParamsE)
        /*0374*/ 	.word	0x00000080


	//----- nvinfo : EIATTR_REGCOUNT
	.align		4
.L_156:
        /*0378*/ 	.byte	0x04, 0x2f
        /*037a*/ 	.short	(.L_158 - .L_157)
	.align		4
.L_157:
        /*037c*/ 	.word	index@(_ZN10layer_norm13ln_fwd_kernelINS_13Kernel_traitsIf6__halffS2_fjLj2560ELj1ELj4ELj1ELj16ENS_18Kernel_traits_baseILj2560EfS2_fS2_fjLj128EEEEELb1ELb0ELb1ELb0EEEvNS_9FwdParamsE)
        /*0380*/ 	.word	0x000000ff


	//----- nvinfo : EIATTR_FRAME_SIZE
	.align		4
.L_158:
        /*0384*/ 	.byte	0x04, 0x11
        /*0386*/ 	.short	(.L_160 - .L_159)
	.align		4
.L_159:
        /*0388*/ 	.word	index@(_ZN10layer_norm13ln_fwd_kernelINS_13Kernel_traitsIf6__halffS2_fjLj2560ELj1ELj4ELj1ELj16ENS_18Kernel_traits_baseILj2560EfS2_fS2_fjLj128EEEEELb1ELb0ELb1ELb0EEEvNS_9FwdParamsE)
        /*038c*/ 	.word	0x00000090


	//----- nvinfo : EIATTR_REGCOUNT
	.align		4
.L_160:
        /*0390*/ 	.byte	0x04, 0x2f
        /*0392*/ 	.short	(.L_162 - .L_161)
	.align		4
.L_161:
        /*0394*/ 	.word	index@(_ZN10layer_norm13ln_fwd_kernelINS_13Kernel_traitsIf6__halffS2_fjLj2560ELj1ELj4ELj1ELj16ENS_18Kernel_traits_baseILj2560EfS2_fS2_fjLj128EEEEELb1ELb0ELb0ELb1EEEvNS_9FwdParamsE)
        /*0398*/ 	.word	0x000000ff


	//----- nvinfo : EIATTR_FRAME_SIZE
	.align		4
.L_162:
        /*039c*/ 	.byte	0x04, 0x11
        /*039e*/ 	.short	(.L_164 - .L_163)
	.align		4
.L_163:
        /*03a0*/ 	.word	index@(_ZN10layer_norm13ln_fwd_kernelINS_13Kernel_traitsIf6__halffS2_fjLj2560ELj1ELj4ELj1ELj16ENS_18Kernel_traits_baseILj2560EfS2_fS2_fjLj128EEEEELb1ELb0ELb0ELb1EEEvNS_9FwdParamsE)
        /*03a4*/ 	.word	0x00000070


	//----- nvinfo : EIATTR_REGCOUNT
	.align		4
.L_164:
        /*03a8*/ 	.byte	0x04, 0x2f
        /*03aa*/ 	.short	(.L_166 - .L_165)
	.align		4
.L_165:
        /*03ac*/ 	.word	index@(_ZN10layer_norm13ln_fwd_kernelINS_13Kernel_traitsIf6__halffS2_fjLj2560ELj1ELj4ELj1ELj16ENS_18Kernel_traits_baseILj2560EfS2_fS2_fjLj128EEEEELb1ELb0ELb0ELb0EEEvNS_9FwdParamsE)
        /*03b0*/ 	.word	0x000000ff


	//----- nvinfo : EIATTR_FRAME_SIZE
	.align		4
.L_166:
        /*03b4*/ 	.byte	0x04, 0x11
        /*03b6*/ 	.short	(.L_168 - .L_167)
	.align		4
.L_167:
        /*03b8*/ 	.word	index@(_ZN10layer_norm13ln_fwd_kernelINS_13Kernel_traitsIf6__halffS2_fjLj2560ELj1ELj4ELj1ELj16ENS_18Kernel_traits_baseILj2560EfS2_fS2_fjLj128EEEEELb1ELb0ELb0ELb0EEEvNS_9FwdParamsE)
        /*03bc*/ 	.word	0x00000058


	//----- nvinfo : EIATTR_REGCOUNT
	.align		4
.L_168:
        /*03c0*/ 	.byte	0x04, 0x2f
        /*03c2*/ 	.short	(.L_170 - .L_169)
	.align		4
.L_169:
        /*03c4*/ 	.word	index@(_ZN10layer_norm13ln_fwd_kernelINS_13Kernel_traitsIf6__halffS2_fjLj2560ELj1ELj4ELj1ELj16ENS_18Kernel_traits_baseILj2560EfS2_fS2_fjLj128EEEEELb0ELb1ELb1ELb1EEEvNS_9FwdParamsE)
        /*03c8*/ 	.word	0x000000ff


	//----- nvinfo : EIATTR_FRAME_SIZE
	.align		4
.L_170:
        /*03cc*/ 	.byte	0x04, 0x11
        /*03ce*/ 	.short	(.L_172 - .L_171)
	.align		4
.L_171:
        /*03d0*/ 	.word	index@(_ZN10layer_norm13ln_fwd_kernelINS_13Kernel_traitsIf6__halffS2_fjLj2560ELj1ELj4ELj1ELj16ENS_18Kernel_traits_baseILj2560EfS2_fS2_fjLj128EEEEELb0ELb1ELb1ELb1EEEvNS_9FwdParamsE)
        /*03d4*/ 	.word	0x00000170


	//----- nvinfo : EIATTR_REGCOUNT
	.align		4
.L_172:
        /*03d8*/ 	.byte	0x04, 0x2f
        /*03da*/ 	.short	(.L_174 - .L_173)
	.align		4
.L_173:
        /*03dc*/ 	.word	index@(_ZN10layer_norm13ln_fwd_kernelINS_13Kernel_traitsIf6__halffS2_fjLj2560ELj1ELj4ELj1ELj16ENS_18Kernel_traits_baseILj2560EfS2_fS2_fjLj128EEEEELb0ELb1ELb1ELb0EEEvNS_9FwdParamsE)
        /*03e0*/ 	.word	0x000000ff


	//----- nvinfo : EIATTR_FRAME_SIZE
	.align		4
.L_174:
        /*03e4*/ 	.byte	0x04, 0x11
        /*03e6*/ 	.short	(.L_176 - .L_175)
	.align		4
.L_175:
        /*03e8*/ 	.word	index@(_ZN10layer_norm13ln_fwd_kernelINS_13Kernel_traitsIf6__halffS2_fjLj2560ELj1ELj4ELj1ELj16ENS_18Kernel_traits_baseILj2560EfS2_fS2_fjLj128EEEEELb0ELb1ELb1ELb0EEEvNS_9FwdParamsE)
        /*03ec*/ 	.word	0x00000190


	//----- nvinfo : EIATTR_REGCOUNT
	.align		4
.L_176:
        /*03f0*/ 	.byte	0x04, 0x2f
        /*03f2*/ 	.short	(.L_178 - .L_177)
	.align		4
.L_177:
        /*03f4*/ 	.word	index@(_ZN10layer_norm13ln_fwd_kernelINS_13Kernel_traitsIf6__halffS2_fjLj2560ELj1ELj4ELj1ELj16ENS_18Kernel_traits_baseILj2560EfS2_fS2_fjLj128EEEEELb0ELb1ELb0ELb1EEEvNS_9FwdParamsE)
        /*03f8*/ 	.word	0x000000ff


	//----- nvinfo : EIATTR_FRAME_SIZE
	.align		4
.L_178:
        /*03fc*/ 	.byte	0x04, 0x11
        /*03fe*/ 	.short	(.L_180 - .L_179)
	.align		4
.L_179:
        /*0400*/ 	.word	index@(_ZN10layer_norm13ln_fwd_kernelINS_13Kernel_traitsIf6__halffS2_fjLj2560ELj1ELj4ELj1ELj16ENS_18Kernel_traits_baseILj2560EfS2_fS2_fjLj128EEEEELb0ELb1ELb0ELb1EEEvNS_9FwdParamsE)
        /*0404*/ 	.word	0x00000188


	//----- nvinfo : EIATTR_REGCOUNT
	.align		4
.L_180:
        /*0408*/ 	.byte	0x04, 0x2f
        /*040a*/ 	.short	(.L_182 - .L_181)
	.align		4
.L_181:
        /*040c*/ 	.word	index@(_ZN10layer_norm13ln_fwd_kernelINS_13Kernel_traitsIf6__halffS2_fjLj2560ELj1ELj4ELj1ELj16ENS_18Kernel_traits_baseILj2560EfS2_fS2_fjLj128EEEEELb0ELb1ELb0ELb0EEEvNS_9FwdParamsE)
        /*0410*/ 	.word	0x000000ff


	//----- nvinfo : EIATTR_FRAME_SIZE
	.align		4
.L_182:
        /*0414*/ 	.byte	0x04, 0x11
        /*0416*/ 	.short	(.L_184 - .L_183)
	.align		4
.L_183:
        /*0418*/ 	.word	index@(_ZN10layer_norm13ln_fwd_kernelINS_13Kernel_traitsIf6__halffS2_fjLj2560ELj1ELj4ELj1ELj16ENS_18Kernel_traits_baseILj2560EfS2_fS2_fjLj128EEEEELb0ELb1ELb0ELb0EEEvNS_9FwdParamsE)
        /*041c*/ 	.word	0x00000178


	//----- nvinfo : EIATTR_REGCOUNT
	.align		4
.L_184:
        /*0420*/ 	.byte	0x04, 0x2f
        /*0422*/ 	.short	(.L_186 - .L_185)
	.align		4
.L_185:
        /*0424*/ 	.word	index@(_ZN10layer_norm13ln_fwd_kernelINS_13Kernel_traitsIf6__halffS2_fjLj2560ELj1ELj4ELj1ELj16ENS_18Kernel_traits_baseILj2560EfS2_fS2_fjLj128EEEEELb0ELb0ELb1ELb1EEEvNS_9FwdParamsE)
        /*0428*/ 	.word	0x000000ff


	//----- nvinfo : EIATTR_FRAME_SIZE
	.align		4
.L_186:
        /*042c*/ 	.byte	0x04, 0x11
        /*042e*/ 	.short	(.L_188 - .L_187)
	.align		4
.L_187:
        /*0430*/ 	.word	index@(_ZN10layer_norm13ln_fwd_kernelINS_13Kernel_traitsIf6__halffS2_fjLj2560ELj1ELj4ELj1ELj16ENS_18Kernel_traits_baseILj2560EfS2_fS2_fjLj128EEEEELb0ELb0ELb1ELb1EEEvNS_9FwdParamsE)
        /*0434*/ 	.word	0x00000038


	//----- nvinfo : EIATTR_REGCOUNT
	.align		4
.L_188:
        /*0438*/ 	.byte	0x04, 0x2f
        /*043a*/ 	.short	(.L_190 - .L_189)
	.align		4
.L_189:
        /*043c*/ 	.word	index@(_ZN10layer_norm13ln_fwd_kernelINS_13Kernel_traitsIf6__halffS2_fjLj2560ELj1ELj4ELj1ELj16ENS_18Kernel_traits_baseILj2560EfS2_fS2_fjLj128EEEEELb0ELb0ELb1ELb0EEEvNS_9FwdParamsE)
        /*0440*/ 	.word	0x000000ff


	//----- nvinfo : EIATTR_FRAME_SIZE
	.align		4
.L_190:
        /*0444*/ 	.byte	0x04, 0x11
        /*0446*/ 	.short	(.L_192 - .L_191)
	.align		4
.L_191:
        /*0448*/ 	.word	index@(_ZN10layer_norm13ln_fwd_kernelINS_13Kernel_traitsIf6__halffS2_fjLj2560ELj1ELj4ELj1ELj16ENS_18Kernel_traits_baseILj2560EfS2_fS2_fjLj128EEEEELb0ELb0ELb1ELb0EEEvNS_9FwdParamsE)
        /*044c*/ 	.word	0x00000048


	//----- nvinfo : EIATTR_REGCOUNT
	.align		4
.L_192:
        /*0450*/ 	.byte	0x04, 0x2f
        /*0452*/ 	.short	(.L_194 - .L_193)
	.align		4
.L_193:
        /*0454*/ 	.word	index@(_ZN10layer_norm13ln_fwd_kernelINS_13Kernel_traitsIf6__halffS2_fjLj2560ELj1ELj4ELj1ELj16ENS_18Kernel_traits_baseILj2560EfS2_fS2_fjLj128EEEEELb0ELb0ELb0ELb1EEEvNS_9FwdParamsE)
        /*0458*/ 	.word	0x000000ff


	//----- nvinfo : EIATTR_FRAME_SIZE
	.align		4
.L_194:
        /*045c*/ 	.byte	0x04, 0x11
        /*045e*/ 	.short	(.L_196 - .L_195)
	.align		4
.L_195:
        /*0460*/ 	.word	index@(_ZN10layer_norm13ln_fwd_kernelINS_13Kernel_traitsIf6__halffS2_fjLj2560ELj1ELj4ELj1ELj16ENS_18Kernel_traits_baseILj2560EfS2_fS2_fjLj128EEEEELb0ELb0ELb0ELb1EEEvNS_9FwdParamsE)
        /*0464*/ 	.word	0x00000048


	//----- nvinfo : EIATTR_REGCOUNT
	.align		4
.L_196:
        /*0468*/ 	.byte	0x04, 0x2f
        /*046a*/ 	.short	(.L_198 - .L_197)
	.align		4
.L_197:
        /*046c*/ 	.word	index@(_ZN10layer_norm13ln_fwd_kernelINS_13Kernel_traitsIf6__halffS2_fjLj2560ELj1ELj4ELj1ELj16ENS_18Kernel_traits_baseILj2560EfS2_fS2_fjLj128EEEEELb0ELb0ELb0ELb0EEEvNS_9FwdParamsE)
        /*0470*/ 	.word	0x000000ff


	//----- nvinfo : EIATTR_FRAME_SIZE
	.align		4
.L_198:
        /*0474*/ 	.byte	0x04, 0x11
        /*0476*/ 	.short	(.L_200 - .L_199)
	.align		4
.L_199:
        /*0478*/ 	.word	index@(_ZN10layer_norm13ln_fwd_kernelINS_13Kernel_traitsIf6__halffS2_fjLj2560ELj1ELj4ELj1ELj16ENS_18Kernel_traits_baseILj2560EfS2_fS2_fjLj128EEEEELb0ELb0ELb0ELb0EEEvNS_9FwdParamsE)
        /*047c*/ 	.word	0x00000030


	//----- nvinfo : EIATTR_REGCOUNT
	.align		4
.L_200:
        /*0480*/ 	.byte	0x04, 0x2f
        /*0482*/ 	.short	(.L_202 - .L_201)
	.align		4
.L_201:
        /*0484*/ 	.word	index@(_ZN10layer_norm13ln_fwd_kernelINS_13Kernel_traitsI6__halfS2_fS2_fjLj2560ELj1ELj4ELj1ELj16ENS_18Kernel_traits_baseILj2560ES2_S2_fS2_fjLj128EEEEELb1ELb1ELb1ELb1EEEvNS_9FwdParamsE)
        /*0488*/ 	.word	0x000000ff


	//----- nvinfo : EIATTR_FRAME_SIZE
	.align		4
.L_202:
        /*048c*/ 	.byte	0x04, 0x11
        /*048e*/ 	.short	(.L_204 - .L_203)
	.align		4
.L_203:
        /*0490*/ 	.word	index@(_ZN10layer_norm13ln_fwd_kernelINS_13Kernel_traitsI6__halfS2_fS2_fjLj2560ELj1ELj4ELj1ELj16ENS_18Kernel_traits_baseILj2560ES2_S2_fS2_fjLj128EEEEELb1ELb1ELb1ELb1EEEvNS_9FwdParamsE)
        /*0494*/ 	.word	0x00000070


	//----- nvinfo : EIATTR_REGCOUNT
	.align		4
.L_204:
        /*0498*/ 	.byte	0x04, 0x2f
        /*049a*/ 	.short	(.L_206 - .L_205)
	.align		4
.L_205:
        /*049c*/ 	.word	index@(_ZN10layer_norm13ln_fwd_kernelINS_13Kernel_traitsI6__halfS2_fS2_fjLj2560ELj1ELj4ELj1ELj16ENS_18Kernel_traits_baseILj2560ES2_S2_fS2_fjLj128EEEEELb1ELb1ELb1ELb0EEEvNS_9FwdParamsE)
        /*04a0*/ 	.word	0x000000ff


	//----- nvinfo : EIATTR_FRAME_SIZE
	.align		4
.L_206:
        /*04a4*/ 	.byte	0x04, 0x11
        /*04a6*/ 	.short	(.L_208 - .L_207)
	.align		4
.L_207:
        /*04a8*/ 	.word	index@(_ZN10layer_norm13ln_fwd_kernelINS_13Kernel_traitsI6__halfS2_fS2_fjLj2560ELj1ELj4ELj1ELj16ENS_18Kernel_traits_baseILj2560ES2_S2_fS2_fjLj128EEEEELb1ELb1ELb1ELb0EEEvNS_9FwdParamsE)
        /*04ac*/ 	.word	0x000001e0


	//----- nvinfo : EIATTR_REGCOUNT
	.align		4
.L_208:
        /*04b0*/ 	.byte	0x04, 0x2f
        /*04b2*/ 	.short	(.L_210 - .L_209)
	.align		4
.L_209:
        /*04b4*/ 	.word	index@(_ZN10layer_norm13ln_fwd_kernelINS_13Kernel_traitsI6__halfS2_fS2_fjLj2560ELj1ELj4ELj1ELj16ENS_18Kernel_traits_baseILj2560ES2_S2_fS2_fjLj128EEEEELb1ELb1ELb0ELb1EEEvNS_9FwdParamsE)
        /*04b8*/ 	.word	0x000000ff


	//----- nvinfo : EIATTR_FRAME_SIZE
	.align		4
.L_210:
        /*04bc*/ 	.byte	0x04, 0x11
        /*04be*/ 	.short	(.L_212 - .L_211)
	.align		4
.L_211:
        /*04c0*/ 	.word	index@(_ZN10layer_norm13ln_fwd_kernelINS_13Kernel_traitsI6__halfS2_fS2_fjLj2560ELj1ELj4ELj1ELj16ENS_18Kernel_traits_baseILj2560ES2_S2_fS2_fjLj128EEEEELb1ELb1ELb0ELb1EEEvNS_9FwdParamsE)
        /*04c4*/ 	.word	0x000000b8


	//----- nvinfo : EIATTR_REGCOUNT
	.align		4
.L_212:
        /*04c8*/ 	.byte	0x04, 0x2f
        /*04ca*/ 	.short	(.L_214 - .L_213)
	.align		4
.L_213:
        /*04cc*/ 	.word	index@(_ZN10layer_norm13ln_fwd_kernelINS_13Kernel_traitsI6__halfS2_fS2_fjLj2560ELj1ELj4ELj1ELj16ENS_18Kernel_traits_baseILj2560ES2_S2_fS2_fjLj128EEEEELb1ELb1ELb0ELb0EEEvNS_9FwdParamsE)
        /*04d0*/ 	.word	0x000000ff


	//----- nvinfo : EIATTR_FRAME_SIZE
	.align		4
.L_214:
        /*04d4*/ 	.byte	0x04, 0x11
        /*04d6*/ 	.short	(.L_216 - .L_215)
	.align		4
.L_215:
        /*04d8*/ 	.word	index@(_ZN10layer_norm13ln_fwd_kernelINS_13Kernel_traitsI6__halfS2_fS2_fjLj2560ELj1ELj4ELj1ELj16ENS_18Kernel_traits_baseILj2560ES2_S2_fS2_fjLj128EEEEELb1ELb1ELb0ELb0EEEvNS_9FwdParamsE)
        /*04dc*/ 	.word	0x000001b0


	//----- nvinfo : EIATTR_REGCOUNT
	.align		4
.L_216:
        /*04e0*/ 	.byte	0x04, 0x2f
        /*04e2*/ 	.short	(.L_218 - .L_217)
	.align		4
.L_217:
        /*04e4*/ 	.word	index@(_ZN10layer_norm13ln_fwd_kernelINS_13Kernel_traitsI6__halfS2_fS2_fjLj2560ELj1ELj4ELj1ELj16ENS_18Kernel_traits_baseILj2560ES2_S2_fS2_fjLj128EEEEELb1ELb0ELb1ELb1EEEvNS_9FwdParamsE)
        /*04e8*/ 	.word	0x000000ff


	//----- nvinfo : EIATTR_FRAME_SIZE
	.align		4
.L_218:
        /*04ec*/ 	.byte	0x04, 0x11
        /*04ee*/ 	.short	(.L_220 - .L_219)
	.align		4
.L_219:
        /*04f0*/ 	.word	index@(_ZN10layer_norm13ln_fwd_kernelINS_13Kernel_traitsI6__halfS2_fS2_fjLj2560ELj1ELj4ELj1ELj16ENS_18Kernel_traits_baseILj2560ES2_S2_fS2_fjLj128EEEEELb1ELb0ELb1ELb1EEEvNS_9FwdParamsE)
        /*04f4*/ 	.word	0x00000000


	//----- nvinfo : EIATTR_REGCOUNT
	.align		4
.L_220:
        /*04f8*/ 	.byte	0x04, 0x2f
        /*04fa*/ 	.short	(.L_222 - .L_221)
	.align		4
.L_221:
        /*04fc*/ 	.word	index@(_ZN10layer_norm13ln_fwd_kernelINS_13Kernel_traitsI6__halfS2_fS2_fjLj2560ELj1ELj4ELj1ELj16ENS_18Kernel_traits_baseILj2560ES2_S2_fS2_fjLj128EEEEELb1ELb0ELb1ELb0EEEvNS_9FwdParamsE)
        /*0500*/ 	.word	0x000000ff


	//----- nvinfo : EIATTR_FRAME_SIZE
	.align		4
.L_222:
        /*0504*/ 	.byte	0x04, 0x11
        /*0506*/ 	.short	(.L_224 - .L_223)
	.align		4
.L_223:
        /*0508*/ 	.word	index@(_ZN10layer_norm13ln_fwd_kernelINS_13Kernel_traitsI6__halfS2_fS2_fjLj2560ELj1ELj4ELj1ELj16ENS_18Kernel_traits_baseILj2560ES2_S2_fS2_fjLj128EEEEELb1ELb0ELb1ELb0EEEvNS_9FwdParamsE)
        /*050c*/ 	.word	0x000000a0


	//----- nvinfo : EIATTR_REGCOUNT
	.align		4
.L_224:
        /*0510*/ 	.byte	0x04, 0x2f
        /*0512*/ 	.short	(.L_226 - .L_225)
	.align		4
.L_225:
        /*0514*/ 	.word	index@(_ZN10layer_norm13ln_fwd_kernelINS_13Kernel_traitsI6__halfS2_fS2_fjLj2560ELj1ELj4ELj1ELj16ENS_18Kernel_traits_baseILj2560ES2_S2_fS2_fjLj128EEEEELb1ELb0ELb0ELb1EEEvNS_9FwdParamsE)
        /*0518*/ 	.word	0x000000ff


	//----- nvinfo : EIATTR_FRAME_SIZE
	.align		4
.L_226:
        /*051c*/ 	.byte	0x04, 0x11
        /*051e*/ 	.short	(.L_228 - .L_227)
	.align		4
.L_227:
        /*0520*/ 	.word	index@(_ZN10layer_norm13ln_fwd_kernelINS_13Kernel_traitsI6__halfS2_fS2_fjLj2560ELj1ELj4ELj1ELj16ENS_18Kernel_traits_baseILj2560ES2_S2_fS2_fjLj128EEEEELb1ELb0ELb0ELb1EEEvNS_9FwdParamsE)
        /*0524*/ 	.word	0x00000000


	//----- nvinfo : EIATTR_REGCOUNT
	.align		4
.L_228:
        /*0528*/ 	.byte	0x04, 0x2f
        /*052a*/ 	.short	(.L_230 - .L_229)
	.align		4
.L_229:
        /*052c*/ 	.word	index@(_ZN10layer_norm13ln_fwd_kernelINS_13Kernel_traitsI6__halfS2_fS2_fjLj2560ELj1ELj4ELj1ELj16ENS_18Kernel_traits_baseILj2560ES2_S2_fS2_fjLj128EEEEELb1ELb0ELb0ELb0EEEvNS_9FwdParamsE)
        /*0530*/ 	.word	0x000000ff


	//----- nvinfo : EIATTR_FRAME_SIZE
	.align		4
.L_230:
        /*0534*/ 	.byte	0x04, 0x11
        /*0536*/ 	.short	(.L_232 - .L_231)
	.align		4
.L_231:
        /*0538*/ 	.word	index@(_ZN10layer_norm13ln_fwd_kernelINS_13Kernel_traitsI6__halfS2_fS2_fjLj2560ELj1ELj4ELj1ELj16ENS_18Kernel_traits_baseILj2560ES2_S2_fS2_fjLj128EEEEELb1ELb0ELb0ELb0EEEvNS_9FwdParamsE)
        /*053c*/ 	.word	0x00000070


	//----- nvinfo : EIATTR_REGCOUNT
	.align		4
.L_232:
        /*0540*/ 	.byte	0x04, 0x2f
        /*0542*/ 	.short	(.L_234 - .L_233)
	.align		4
.L_233:
        /*0544*/ 	.word	index@(_ZN10layer_norm13ln_fwd_kernelINS_13Kernel_traitsI6__halfS2_fS2_fjLj2560ELj1ELj4ELj1ELj16ENS_18Kernel_traits_baseILj2560ES2_S2_fS2_fjLj128EEEEELb0ELb1ELb1ELb1EEEvNS_9FwdParamsE)
        /*0548*/ 	.word	0x000000ff


	//----- nvinfo : EIATTR_FRAME_SIZE
	.align		4
.L_234:
        /*054c*/ 	.byte	0x04, 0x11
        /*054e*/ 	.short	(.L_236 - .L_235)
	.align		4
.L_235:
        /*0550*/ 	.word	index@(_ZN10layer_norm13ln_fwd_kernelINS_13Kernel_traitsI6__halfS2_fS2_fjLj2560ELj1ELj4ELj1ELj16ENS_18Kernel_traits_baseILj2560ES2_S2_fS2_fjLj128EEEEELb0ELb1ELb1ELb1EEEvNS_9FwdParamsE)
        /*0554*/ 	.word	0x00000020


	//----- nvinfo : EIATTR_REGCOUNT
	.align		4
.L_236:
        /*0558*/ 	.byte	0x04, 0x2f
        /*055a*/ 	.short	(.L_238 - .L_237)
	.align		4
.L_237:
        /*055c*/ 	.word	index@(_ZN10layer_norm13ln_fwd_kernelINS_13Kernel_traitsI6__halfS2_fS2_fjLj2560ELj1ELj4ELj1ELj16ENS_18Kernel_traits_baseILj2560ES2_S2_fS2_fjLj128EEEEELb0ELb1ELb1ELb0EEEvNS_9FwdParamsE)
        /*0560*/ 	.word	0x000000ff


	//----- nvinfo : EIATTR_FRAME_SIZE
	.align		4
.L_238:
        /*0564*/ 	.byte	0x04, 0x11
        /*0566*/ 	.short	(.L_240 - .L_239)
	.align		4
.L_239:
        /*0568*/ 	.word	index@(_ZN10layer_norm13ln_fwd_kernelINS_13Kernel_traitsI6__halfS2_fS2_fjLj2560ELj1ELj4ELj1ELj16ENS_18Kernel_traits_baseILj2560ES2_S2_fS2_fjLj128EEEEELb0ELb1ELb1ELb0EEEvNS_9FwdParamsE)
        /*056c*/ 	.word	0x00000198


	//----- nvinfo : EIATTR_REGCOUNT
	.align		4
.L_240:
        /*0570*/ 	.byte	0x04, 0x2f
        /*0572*/ 	.short	(.L_242 - .L_241)
	.align		4
.L_241:
        /*0574*/ 	.word	index@(_ZN10layer_norm13ln_fwd_kernelINS_13Kernel_traitsI6__halfS2_fS2_fjLj2560ELj1ELj4ELj1ELj16ENS_18Kernel_traits_baseILj2560ES2_S2_fS2_fjLj128EEEEELb0ELb1ELb0ELb1EEEvNS_9FwdParamsE)
        /*0578*/ 	.word	0x000000ff


	//----- nvinfo : EIATTR_FRAME_SIZE
	.align		4
.L_242:
        /*057c*/ 	.byte	0x04, 0x11
        /*057e*/ 	.short	(.L_244 - .L_243)
	.align		4
.L_243:
        /*0580*/ 	.word	index@(_ZN10layer_norm13ln_fwd_kernelINS_13Kernel_traitsI6__halfS2_fS2_fjLj2560ELj1ELj4ELj1ELj16ENS_18Kernel_traits_baseILj2560ES2_S2_fS2_fjLj128EEEEELb0ELb1ELb0ELb1EEEvNS_9FwdParamsE)
        /*0584*/ 	.word	0x00000060


	//----- nvinfo : EIATTR_REGCOUNT
	.align		4
.L_244:
        /*0588*/ 	.byte	0x04, 0x2f
        /*058a*/ 	.short	(.L_246 - .L_245)
	.align		4
.L_245:
        /*058c*/ 	.word	index@(_ZN10layer_norm13ln_fwd_kernelINS_13Kernel_traitsI6__halfS2_fS2_fjLj2560ELj1ELj4ELj1ELj16ENS_18Kernel_traits_baseILj2560ES2_S2_fS2_fjLj128EEEEELb0ELb1ELb0ELb0EEEvNS_9FwdParamsE)
        /*0590*/ 	.word	0x000000ff


	//----- nvinfo : EIATTR_FRAME_SIZE
	.align		4
.L_246:
        /*0594*/ 	.byte	0x04, 0x11
        /*0596*/ 	.short	(.L_248 - .L_247)
	.align		4
.L_247:
        /*0598*/ 	.word	index@(_ZN10layer_norm13ln_fwd_kernelINS_13Kernel_traitsI6__halfS2_fS2_fjLj2560ELj1ELj4ELj1ELj16ENS_18Kernel_traits_baseILj2560ES2_S2_fS2_fjLj128EEEEELb0ELb1ELb0ELb0EEEvNS_9FwdParamsE)
        /*059c*/ 	.word	0x00000178


	//----- nvinfo : EIATTR_REGCOUNT
	.align		4
.L_248:
        /*05a0*/ 	.byte	0x04, 0x2f
        /*05a2*/ 	.short	(.L_250 - .L_249)
	.align		4
.L_249:
        /*05a4*/ 	.word	index@(_ZN10layer_norm13ln_fwd_kernelINS_13Kernel_traitsI6__halfS2_fS2_fjLj2560ELj1ELj4ELj1ELj16ENS_18Kernel_traits_baseILj2560ES2_S2_fS2_fjLj128EEEEELb0ELb0ELb1ELb1EEEvNS_9FwdParamsE)
        /*05a8*/ 	.word	0x000000fe


	//----- nvinfo : EIATTR_FRAME_SIZE
	.align		4
.L_250:
        /*05ac*/ 	.byte	0x04, 0x11
        /*05ae*/ 	.short	(.L_252 - .L_251)
	.align		4
.L_251:
        /*05b0*/ 	.word	index@(_ZN10layer_norm13ln_fwd_kernelINS_13Kernel_traitsI6__halfS2_fS2_fjLj2560ELj1ELj4ELj1ELj16ENS_18Kernel_traits_baseILj2560ES2_S2_fS2_fjLj128EEEEELb0ELb0ELb1ELb1EEEvNS_9FwdParamsE)
        /*05b4*/ 	.word	0x00000000


	//----- nvinfo : EIATTR_REGCOUNT
	.align		4
.L_252:
        /*05b8*/ 	.byte	0x04, 0x2f
        /*05ba*/ 	.short	(.L_254 - .L_253)
	.align		4
.L_253:
        /*05bc*/ 	.word	index@(_ZN10layer_norm13ln_fwd_kernelINS_13Kernel_traitsI6__halfS2_fS2_fjLj2560ELj1ELj4ELj1ELj16ENS_18Kernel_traits_baseILj2560ES2_S2_fS2_fjLj128EEEEELb0ELb0ELb1ELb0EEEvNS_9FwdParamsE)
        /*05c0*/ 	.word	0x000000ff


	//----- nvinfo : EIATTR_FRAME_SIZE
	.align		4
.L_254:
        /*05c4*/ 	.byte	0x04, 0x11
        /*05c6*/ 	.short	(.L_256 - .L_255)
	.align		4
.L_255:
        /*05c8*/ 	.word	index@(_ZN10layer_norm13ln_fwd_kernelINS_13Kernel_traitsI6__halfS2_fS2_fjLj2560ELj1ELj4ELj1ELj16ENS_18Kernel_traits_baseILj2560ES2_S2_fS2_fjLj128EEEEELb0ELb0ELb1ELb0EEEvNS_9FwdParamsE)
        /*05cc*/ 	.word	0x00000058


	//----- nvinfo : EIATTR_REGCOUNT
	.align		4
.L_256:
        /*05d0*/ 	.byte	0x04, 0x2f
        /*05d2*/ 	.short	(.L_258 - .L_257)
	.align		4
.L_257:
        /*05d4*/ 	.word	index@(_ZN10layer_norm13ln_fwd_kernelINS_13Kernel_traitsI6__halfS2_fS2_fjLj2560ELj1ELj4ELj1ELj16ENS_18Kernel_traits_baseILj2560ES2_S2_fS2_fjLj128EEEEELb0ELb0ELb0ELb1EEEvNS_9FwdParamsE)
        /*05d8*/ 	.word	0x000000f5


	//----- nvinfo : EIATTR_FRAME_SIZE
	.align		4
.L_258:
        /*05dc*/ 	.byte	0x04, 0x11
        /*05de*/ 	.short	(.L_260 - .L_259)
	.align		4
.L_259:
        /*05e0*/ 	.word	index@(_ZN10layer_norm13ln_fwd_kernelINS_13Kernel_traitsI6__halfS2_fS2_fjLj2560ELj1ELj4ELj1ELj16ENS_18Kernel_traits_baseILj2560ES2_S2_fS2_fjLj128EEEEELb0ELb0ELb0ELb1EEEvNS_9FwdParamsE)
        /*05e4*/ 	.word	0x00000000


	//----- nvinfo : EIATTR_REGCOUNT
	.align		4
.L_260:
        /*05e8*/ 	.byte	0x04, 0x2f
        /*05ea*/ 	.short	(.L_262 - .L_261)
	.align		4
.L_261:
        /*05ec*/ 	.word	index@(_ZN10layer_norm13ln_fwd_kernelINS_13Kernel_traitsI6__halfS2_fS2_fjLj2560ELj1ELj4ELj1ELj16ENS_18Kernel_traits_baseILj2560ES2_S2_fS2_fjLj128EEEEELb0ELb0ELb0ELb0EEEvNS_9FwdParamsE)
        /*05f0*/ 	.word	0x000000ff


	//----- nvinfo : EIATTR_FRAME_SIZE
	.align		4
.L_262:
        /*05f4*/ 	.byte	0x04, 0x11
        /*05f6*/ 	.short	(.L_264 - .L_263)
	.align		4
.L_263:
        /*05f8*/ 	.word	index@(_ZN10layer_norm13ln_fwd_kernelINS_13Kernel_traitsI6__halfS2_fS2_fjLj2560ELj1ELj4ELj1ELj16ENS_18Kernel_traits_baseILj2560ES2_S2_fS2_fjLj128EEEEELb0ELb0ELb0ELb0EEEvNS_9FwdParamsE)
        /*05fc*/ 	.word	0x00000038


	//----- nvinfo : EIATTR_REGCOUNT
	.align		4
.L_264:
        /*0600*/ 	.byte	0x04, 0x2f
        /*0602*/ 	.short	(.L_266 - .L_265)
	.align		4
.L_265:
        /*0604*/ 	.word	index@(_ZN10layer_norm13ln_fwd_kernelINS_13Kernel_traitsIf6__halfS2_S2_fjLj2560ELj1ELj4ELj1ELj16ENS_18Kernel_traits_baseILj2560EfS2_S2_S2_fjLj128EEEEELb1ELb1ELb1ELb1EEEvNS_9FwdParamsE)
        /*0608*/ 	.word	0x000000ff


	//----- nvinfo : EIATTR_FRAME_SIZE
	.align		4
.L_266:
        /*060c*/ 	.byte	0x04, 0x11
        /*060e*/ 	.short	(.L_268 - .L_267)
	.align		4
.L_267:
        /*0610*/ 	.word	index@(_ZN10layer_norm13ln_fwd_kernelINS_13Kernel_traitsIf6__halfS2_S2_fjLj2560ELj1ELj4ELj1ELj16ENS_18Kernel_traits_baseILj2560EfS2_S2_S2_fjLj128EEEEELb1ELb1ELb1ELb1EEEvNS_9FwdParamsE)
        /*0614*/ 	.word	0x000001a8


	//----- nvinfo : EIATTR_REGCOUNT
	.align		4
.L_268:
        /*0618*/ 	.byte	0x04, 0x2f
        /*061a*/ 	.short	(.L_270 - .L_269)
	.align		4
.L_269:
        /*061c*/ 	.word	index@(_ZN10layer_norm13ln_fwd_kernelINS_13Kernel_traitsIf6__halfS2_S2_fjLj2560ELj1ELj4ELj1ELj16ENS_18Kernel_traits_baseILj2560EfS2_S2_S2_fjLj128EEEEELb1ELb1ELb1ELb0EEEvNS_9FwdParamsE)
        /*0620*/ 	.word	0x000000ff


	//----- nvinfo : EIATTR_FRAME_SIZE
	.align		4
.L_270:
        /*0624*/ 	.byte	0x04, 0x11
        /*0626*/ 	.short	(.L_272 - .L_271)
	.align		4
.L_271:
        /*0628*/ 	.word	index@(_ZN10layer_norm13ln_fwd_kernelINS_13Kernel_traitsIf6__halfS2_S2_fjLj2560ELj1ELj4ELj1ELj16ENS_18Kernel_traits_baseILj2560EfS2_S2_S2_fjLj128EEEEELb1ELb1ELb1ELb0EEEvNS_9FwdParamsE)
        /*062c*/ 	.word	0x000001c8


	//----- nvinfo : EIATTR_REGCOUNT
	.align		4
.L_272:
        /*0630*/ 	.byte	0x04, 0x2f
        /*0632*/ 	.short	(.L_274 - .L_273)
	.align		4
.L_273:
        /*0634*/ 	.word	index@(_ZN10layer_norm13ln_fwd_kernelINS_13Kernel_traitsIf6__halfS2_S2_fjLj2560ELj1ELj4ELj1ELj16ENS_18Kernel_traits_baseILj2560EfS2_S2_S2_fjLj128EEEEELb1ELb1ELb0ELb1EEEvNS_9FwdParamsE)
        /*0638*/ 	.word	0x000000ff


	//----- nvinfo : EIATTR_FRAME_SIZE
	.align		4
.L_274:
        /*063c*/ 	.byte	0x04, 0x11
        /*063e*/ 	.short	(.L_276 - .L_275)
	.align		4
.L_275:
        /*0640*/ 	.word	index@(_ZN10layer_norm13ln_fwd_kernelINS_13Kernel_traitsIf6__halfS2_S2_fjLj2560ELj1ELj4ELj1ELj16ENS_18Kernel_traits_baseILj2560EfS2_S2_S2_fjLj128EEEEELb1ELb1ELb0ELb1EEEvNS_9FwdParamsE)
        /*0644*/ 	.word	0x00000198


	//----- nvinfo : EIATTR_REGCOUNT
	.align		4
.L_276:
        /*0648*/ 	.byte	0x04, 0x2f
        /*064a*/ 	.short	(.L_278 - .L_277)
	.align		4
.L_277:
        /*064c*/ 	.word	index@(_ZN10layer_norm13ln_fwd_kernelINS_13Kernel_traitsIf6__halfS2_S2_fjLj2560ELj1ELj4ELj1ELj16ENS_18Kernel_traits_baseILj2560EfS2_S2_S2_fjLj128EEEEELb1ELb1ELb0ELb0EEEvNS_9FwdParamsE)
        /*0650*/ 	.word	0x000000ff


	//----- nvinfo : EIATTR_FRAME_SIZE
	.align		4
.L_278:
        /*0654*/ 	.byte	0x04, 0x11
        /*0656*/ 	.short	(.L_280 - .L_279)
	.align		4
.L_279:
        /*0658*/ 	.word	index@(_ZN10layer_norm13ln_fwd_kernelINS_13Kernel_traitsIf6__halfS2_S2_fjLj2560ELj1ELj4ELj1ELj16ENS_18Kernel_traits_baseILj2560EfS2_S2_S2_fjLj128EEEEELb1ELb1ELb0ELb0EEEvNS_9FwdParamsE)
        /*065c*/ 	.word	0x00000190


	//----- nvinfo : EIATTR_REGCOUNT
	.align		4
.L_280:
        /*0660*/ 	.byte	0x04, 0x2f
        /*0662*/ 	.short	(.L_282 - .L_281)
	.align		4
.L_281:
        /*0664*/ 	.word	index@(_ZN10layer_norm13ln_fwd_kernelINS_13Kernel_traitsIf6__halfS2_S2_fjLj2560ELj1ELj4ELj1ELj16ENS_18Kernel_traits_baseILj2560EfS2_S2_S2_fjLj128EEEEELb1ELb0ELb1ELb1EEEvNS_9FwdParamsE)
        /*0668*/ 	.word	0x000000ff


	//----- nvinfo : EIATTR_FRAME_SIZE
	.align		4
.L_282:
        /*066c*/ 	.byte	0x04, 0x11
        /*066e*/ 	.short	(.L_284 - .L_283)
	.align		4
.L_283:
        /*0670*/ 	.word	index@(_ZN10layer_norm13ln_fwd_kernelINS_13Kernel_traitsIf6__halfS2_S2_fjLj2560ELj1ELj4ELj1ELj16ENS_18Kernel_traits_baseILj2560EfS2_S2_S2_fjLj128EEEEELb1ELb0ELb1ELb1EEEvNS_9FwdParamsE)
        /*0674*/ 	.word	0x00000068


	//----- nvinfo : EIATTR_REGCOUNT
	.align		4
.L_284:
        /*0678*/ 	.byte	0x04, 0x2f
        /*067a*/ 	.short	(.L_286 - .L_285)
	.align		4
.L_285:
        /*067c*/ 	.word	index@(_ZN10layer_norm13ln_fwd_kernelINS_13Kernel_traitsIf6__halfS2_S2_fjLj2560ELj1ELj4ELj1ELj16ENS_18Kernel_traits_baseILj2560EfS2_S2_S2_fjLj128EEEEELb1ELb0ELb1ELb0EEEvNS_9FwdParamsE)
        /*0680*/ 	.word	0x000000ff


	//----- nvinfo : EIATTR_FRAME_SIZE
	.align		4
.L_286:
        /*0684*/ 	.byte	0x04, 0x11
        /*0686*/ 	.short	(.L_288 - .L_287)
	.align		4
.L_287:
        /*0688*/ 	.word	index@(_ZN10layer_norm13ln_fwd_kernelINS_13Kernel_traitsIf6__halfS2_S2_fjLj2560ELj1ELj4ELj1ELj16ENS_18Kernel_traits_baseILj2560EfS2_S2_S2_fjLj128EEEEELb1ELb0ELb1ELb0EEEvNS_9FwdParamsE)
        /*068c*/ 	.word	0x00000080


	//----- nvinfo : EIATTR_REGCOUNT
	.align		4
.L_288:
        /*0690*/ 	.byte	0x04, 0x2f
        /*0692*/ 	.short	(.L_290 - .L_289)
	.align		4
.L_289:
        /*0694*/ 	.word	index@(_ZN10layer_norm13ln_fwd_kernelINS_13Kernel_traitsIf6__halfS2_S2_fjLj2560ELj1ELj4ELj1ELj16ENS_18Kernel_traits_baseILj2560EfS2_S2_S2_fjLj128EEEEELb1ELb0ELb0ELb1EEEvNS_9FwdParamsE)
        /*0698*/ 	.word	0x000000ff


	//----- nvinfo : EIATTR_FRAME_SIZE
	.align		4
.L_290:
        /*069c*/ 	.byte	0x04, 0x11
        /*069e*/ 	.short	(.L_292 - .L_291)
	.align		4
.L_291:
        /*06a0*/ 	.word	index@(_ZN10layer_norm13ln_fwd_kernelINS_13Kernel_traitsIf6__halfS2_S2_fjLj2560ELj1ELj4ELj1ELj16ENS_18Kernel_traits_baseILj2560EfS2_S2_S2_fjLj128EEEEELb1ELb0ELb0ELb1EEEvNS_9FwdParamsE)
        /*06a4*/ 	.word	0x00000058


	//----- nvinfo : EIATTR_REGCOUNT
	.align		4
.L_292:
        /*06a8*/ 	.byte	0x04, 0x2f
        /*06aa*/ 	.short	(.L_294 - .L_293)
	.align		4
.L_293:
        /*06ac*/ 	.word	index@(_ZN10layer_norm13ln_fwd_kernelINS_13Kernel_traitsIf6__halfS2_S2_fjLj2560ELj1ELj4ELj1ELj16ENS_18Kernel_traits_baseILj2560EfS2_S2_S2_fjLj128EEEEELb1ELb0ELb0ELb0EEEvNS_9FwdParamsE)
        /*06b0*/ 	.word	0x000000ff


	//----- nvinfo : EIATTR_FRAME_SIZE
	.align		4
.L_294:
        /*06b4*/ 	.byte	0x04, 0x11
        /*06b6*/ 	.short	(.L_296 - .L_295)
	.align		4
.L_295:
        /*06b8*/ 	.word	index@(_ZN10layer_norm13ln_fwd_kernelINS_13Kernel_traitsIf6__halfS2_S2_fjLj2560ELj1ELj4ELj1ELj16ENS_18Kernel_traits_baseILj2560EfS2_S2_S2_fjLj128EEEEELb1ELb0ELb0ELb0EEEvNS_9FwdParamsE)
        /*06bc*/ 	.word	0x00000048


	//----- nvinfo : EIATTR_REGCOUNT
	.align		4
.L_296:
        /*06c0*/ 	.byte	0x04, 0x2f
        /*06c2*/ 	.short	(.L_298 - .L_297)
	.align		4
.L_297:
        /*06c4*/ 	.word	index@(_ZN10layer_norm13ln_fwd_kernelINS_13Kernel_traitsIf6__halfS2_S2_fjLj2560ELj1ELj4ELj1ELj16ENS_18Kernel_traits_baseILj2560EfS2_S2_S2_fjLj128EEEEELb0ELb1ELb1ELb1EEEvNS_9FwdParamsE)
        /*06c8*/ 	.word	0x000000ff


	//----- nvinfo : EIATTR_FRAME_SIZE
	.align		4
.L_298:
        /*06cc*/ 	.byte	0x04, 0x11
        /*06ce*/ 	.short	(.L_300 - .L_299)
	.align		4
.L_299:
        /*06d0*/ 	.word	index@(_ZN10layer_norm13ln_fwd_kernelINS_13Kernel_traitsIf6__halfS2_S2_fjLj2560ELj1ELj4ELj1ELj16ENS_18Kernel_traits_baseILj2560EfS2_S2_S2_fjLj128EEEEELb0ELb1ELb1ELb1EEEvNS_9FwdParamsE)
        /*06d4*/ 	.word	0x00000160


	//----- nvinfo : EIATTR_REGCOUNT
	.align		4
.L_300:
        /*06d8*/ 	.byte	0x04, 0x2f
        /*06da*/ 	.short	(.L_302 - .L_301)
	.align		4
.L_301:
        /*06dc*/ 	.word	index@(_ZN10layer_norm13ln_fwd_kernelINS_13Kernel_traitsIf6__halfS2_S2_fjLj2560ELj1ELj4ELj1ELj16ENS_18Kernel_traits_baseILj2560EfS2_S2_S2_fjLj128EEEEELb0ELb1ELb1ELb0EEEvNS_9FwdParamsE)
        /*06e0*/ 	.word	0x000000ff


	//----- nvinfo : EIATTR_FRAME_SIZE
	.align		4
.L_302:
        /*06e4*/ 	.byte	0x04, 0x11
        /*06e6*/ 	.short	(.L_304 - .L_303)
	.align		4
.L_303:
        /*06e8*/ 	.word	index@(_ZN10layer_norm13ln_fwd_kernelINS_13Kernel_traitsIf6__halfS2_S2_fjLj2560ELj1ELj4ELj1ELj16ENS_18Kernel_traits_baseILj2560EfS2_S2_S2_fjLj128EEEEELb0ELb1ELb1ELb0EEEvNS_9FwdParamsE)
        /*06ec*/ 	.word	0x00000180


	//----- nvinfo : EIATTR_REGCOUNT
	.align		4
.L_304:
        /*06f0*/ 	.byte	0x04, 0x2f
        /*06f2*/ 	.short	(.L_306 - .L_305)
	.align		4
.L_305:
        /*06f4*/ 	.word	index@(_ZN10layer_norm13ln_fwd_kernelINS_13Kernel_traitsIf6__halfS2_S2_fjLj2560ELj1ELj4ELj1ELj16ENS_18Kernel_traits_baseILj2560EfS2_S2_S2_fjLj128EEEEELb0ELb1ELb0ELb1EEEvNS_9FwdParamsE)
        /*06f8*/ 	.word	0x000000ff


	//----- nvinfo : EIATTR_FRAME_SIZE
	.align		4
.L_306:
        /*06fc*/ 	.byte	0x04, 0x11
        /*06fe*/ 	.short	(.L_308 - .L_307)
	.align		4
.L_307:
        /*0700*/ 	.word	index@(_ZN10layer_norm13ln_fwd_kernelINS_13Kernel_traitsIf6__halfS2_S2_fjLj2560ELj1ELj4ELj1ELj16ENS_18Kernel_traits_baseILj2560EfS2_S2_S2_fjLj128EEEEELb0ELb1ELb0ELb1EEEvNS_9FwdParamsE)
        /*0704*/ 	.word	0x00000170


	//----- nvinfo : EIATTR_REGCOUNT
	.align		4
.L_308:
        /*0708*/ 	.byte	0x04, 0x2f
        /*070a*/ 	.short	(.L_310 - .L_309)
	.align		4
.L_309:
        /*070c*/ 	.word	index@(_ZN10layer_norm13ln_fwd_kernelINS_13Kernel_traitsIf6__halfS2_S2_fjLj2560ELj1ELj4ELj1ELj16ENS_18Kernel_traits_baseILj2560EfS2_S2_S2_fjLj128EEEEELb0ELb1ELb0ELb0EEEvNS_9FwdParamsE)
        /*0710*/ 	.word	0x000000ff


	//----- nvinfo : EIATTR_FRAME_SIZE
	.align		4
.L_310:
        /*0714*/ 	.byte	0x04, 0x11
        /*0716*/ 	.short	(.L_312 - .L_311)
	.align		4
.L_311:
        /*0718*/ 	.word	index@(_ZN10layer_norm13ln_fwd_kernelINS_13Kernel_traitsIf6__halfS2_S2_fjLj2560ELj1ELj4ELj1ELj16ENS_18Kernel_traits_baseILj2560EfS2_S2_S2_fjLj128EEEEELb0ELb1ELb0ELb0EEEvNS_9FwdParamsE)
        /*071c*/ 	.word	0x00000168


	//----- nvinfo : EIATTR_REGCOUNT
	.align		4
.L_312:
        /*0720*/ 	.byte	0x04, 0x2f
        /*0722*/ 	.short	(.L_314 - .L_313)
	.align		4
.L_313:
        /*0724*/ 	.word	index@(_ZN10layer_norm13ln_fwd_kernelINS_13Kernel_traitsIf6__halfS2_S2_fjLj2560ELj1ELj4ELj1ELj16ENS_18Kernel_traits_baseILj2560EfS2_S2_S2_fjLj128EEEEELb0ELb0ELb1ELb1EEEvNS_9FwdParamsE)
        /*0728*/ 	.word	0x000000ff


	//----- nvinfo : EIATTR_FRAME_SIZE
	.align		4
.L_314:
        /*072c*/ 	.byte	0x04, 0x11
        /*072e*/ 	.short	(.L_316 - .L_315)
	.align		4
.L_315:
        /*0730*/ 	.word	index@(_ZN10layer_norm13ln_fwd_kernelINS_13Kernel_traitsIf6__halfS2_S2_fjLj2560ELj1ELj4ELj1ELj16ENS_18Kernel_traits_baseILj2560EfS2_S2_S2_fjLj128EEEEELb0ELb0ELb1ELb1EEEvNS_9FwdParamsE)
        /*0734*/ 	.word	0x00000020


	//----- nvinfo : EIATTR_REGCOUNT
	.align		4
.L_316:
        /*0738*/ 	.byte	0x04, 0x2f
        /*073a*/ 	.short	(.L_318 - .L_317)
	.align		4
.L_317:
        /*073c*/ 	.word	index@(_ZN10layer_norm13ln_fwd_kernelINS_13Kernel_traitsIf6__halfS2_S2_fjLj2560ELj1ELj4ELj1ELj16ENS_18Kernel_traits_baseILj2560EfS2_S2_S2_fjLj128EEEEELb0ELb0ELb1ELb0EEEvNS_9FwdParamsE)
        /*0740*/ 	.word	0x000000ff


	//----- nvinfo : EIATTR_FRAME_SIZE
	.align		4
.L_318:
        /*0744*/ 	.byte	0x04, 0x11
        /*0746*/ 	.short	(.L_320 - .L_319)
	.align		4
.L_319:
        /*0748*/ 	.word	index@(_ZN10layer_norm13ln_fwd_kernelINS_13Kernel_traitsIf6__halfS2_S2_fjLj2560ELj1ELj4ELj1ELj16ENS_18Kernel_traits_baseILj2560EfS2_S2_S2_fjLj128EEEEELb0ELb0ELb1ELb0EEEvNS_9FwdParamsE)
        /*074c*/ 	.word	0x00000038


	//----- nvinfo : EIATTR_REGCOUNT
	.align		4
.L_320:
        /*0750*/ 	.byte	0x04, 0x2f
        /*0752*/ 	.short	(.L_322 - .L_321)
	.align		4
.L_321:
        /*0754*/ 	.word	index@(_ZN10layer_norm13ln_fwd_kernelINS_13Kernel_traitsIf6__halfS2_S2_fjLj2560ELj1ELj4ELj1ELj16ENS_18Kernel_traits_baseILj2560EfS2_S2_S2_fjLj128EEEEELb0ELb0ELb0ELb1EEEvNS_9FwdParamsE)
        /*0758*/ 	.word	0x000000ff


	//----- nvinfo : EIATTR_FRAME_SIZE
	.align		4
.L_322:
        /*075c*/ 	.byte	0x04, 0x11
        /*075e*/ 	.short	(.L_324 - .L_323)
	.align		4
.L_323:
        /*0760*/ 	.word	index@(_ZN10layer_norm13ln_fwd_kernelINS_13Kernel_traitsIf6__halfS2_S2_fjLj2560ELj1ELj4ELj1ELj16ENS_18Kernel_traits_baseILj2560EfS2_S2_S2_fjLj128EEEEELb0ELb0ELb0ELb1EEEvNS_9FwdParamsE)
        /*0764*/ 	.word	0x00000050


	//----- nvinfo : EIATTR_REGCOUNT
	.align		4
.L_324:
        /*0768*/ 	.byte	0x04, 0x2f
        /*076a*/ 	.short	(.L_326 - .L_325)
	.align		4
.L_325:
        /*076c*/ 	.word	index@(_ZN10layer_norm13ln_fwd_kernelINS_13Kernel_traitsIf6__halfS2_S2_fjLj2560ELj1ELj4ELj1ELj16ENS_18Kernel_traits_baseILj2560EfS2_S2_S2_fjLj128EEEEELb0ELb0ELb0ELb0EEEvNS_9FwdParamsE)
        /*0770*/ 	.word	0x000000ff


	//----- nvinfo : EIATTR_FRAME_SIZE
	.align		4
.L_326:
        /*0774*/ 	.byte	0x04, 0x11
        /*0776*/ 	.short	(.L_328 - .L_327)
	.align		4
.L_327:
        /*0778*/ 	.word	index@(_ZN10layer_norm13ln_fwd_kernelINS_13Kernel_traitsIf6__halfS2_S2_fjLj2560ELj1ELj4ELj1ELj16ENS_18Kernel_traits_baseILj2560EfS2_S2_S2_fjLj128EEEEELb0ELb0ELb0ELb0EEEvNS_9FwdParamsE)
        /*077c*/ 	.word	0x00000030


	//----- nvinfo : EIATTR_REGCOUNT
	.align		4
.L_328:
        /*0780*/ 	.byte	0x04, 0x2f
        /*0782*/ 	.short	(.L_330 - .L_329)
	.align		4
.L_329:
        /*0784*/ 	.word	index@(_ZN10layer_norm13ln_fwd_kernelINS_13Kernel_traitsIf13__nv_bfloat16fS2_fjLj2560ELj1ELj4ELj1ELj16ENS_18Kernel_traits_baseILj2560EfS2_fS2_fjLj128EEEEELb1ELb1ELb1ELb1EEEvNS_9FwdParamsE)
        /*0788*/ 	.word	0x000000ff


	//----- nvinfo : EIATTR_FRAME_SIZE
	.align		4
.L_330:
        /*078c*/ 	.byte	0x04, 0x11
        /*078e*/ 	.short	(.L_332 - .L_331)
	.align		4
.L_331:
        /*0790*/ 	.word	index@(_ZN10layer_norm13ln_fwd_kernelINS_13Kernel_traitsIf13__nv_bfloat16fS2_fjLj2560ELj1ELj4ELj1ELj16ENS_18Kernel_traits_baseILj2560EfS2_fS2_fjLj128EEEEELb1ELb1ELb1ELb1EEEvNS_9FwdParamsE)
        /*0794*/ 	.word	0x000001b8


	//----- nvinfo : EIATTR_REGCOUNT
	.align		4
.L_332:
        /*0798*/ 	.byte	0x04, 0x2f
        /*079a*/ 	.short	(.L_334 - .L_333)
	.align		4
.L_333:
        /*079c*/ 	.word	index@(_ZN10layer_norm13ln_fwd_kernelINS_13Kernel_traitsIf13__nv_bfloat16fS2_fjLj2560ELj1ELj4ELj1ELj16ENS_18Kernel_traits_baseILj2560EfS2_fS2_fjLj128EEEEELb1ELb1ELb1ELb0EEEvNS_9FwdParamsE)
        /*07a0*/ 	.word	0x000000ff


	//----- nvinfo : EIATTR_FRAME_SIZE
	.align		4
.L_334:
        /*07a4*/ 	.byte	0x04, 0x11
        /*07a6*/ 	.short	(.L_336 - .L_335)
	.align		4
.L_335:
        /*07a8*/ 	.word	index@(_ZN10layer_norm13ln_fwd_kernelINS_13Kernel_traitsIf13__nv_bfloat16fS2_fjLj2560ELj1ELj4ELj1ELj16ENS_18Kernel_traits_baseILj2560EfS2_fS2_fjLj128EEEEELb1ELb1ELb1ELb0EEEvNS_9FwdParamsE)
        /*07ac*/ 	.word	0x000001d0


	//----- nvinfo : EIATTR_REGCOUNT
	.align		4
.L_336:
        /*07b0*/ 	.byte	0x04, 0x2f
        /*07b2*/ 	.short	(.L_338 - .L_337)
	.align		4
.L_337:
        /*07b4*/ 	.word	index@(_ZN10layer_norm13ln_fwd_kernelINS_13Kernel_traitsIf13__nv_bfloat16fS2_fjLj2560ELj1ELj4ELj1ELj16ENS_18Kernel_traits_baseILj2560EfS2_fS2_fjLj128EEEEELb1ELb1ELb0ELb1EEEvNS_9FwdParamsE)
        /*07b8*/ 	.word	0x000000ff


	//----- nvinfo : EIATTR_FRAME_SIZE
	.align		4
.L_338:
        /*07bc*/ 	.byte	0x04, 0x11
        /*07be*/ 	.short	(.L_340 - .L_339)
	.align		4
.L_339:
        /*07c0*/ 	.word	index@(_ZN10layer_norm13ln_fwd_kernelINS_13Kernel_traitsIf13__nv_bfloat16fS2_fjLj2560ELj1ELj4ELj1ELj16ENS_18Kernel_traits_baseILj2560EfS2_fS2_fjLj128EEEEELb1ELb1ELb0ELb1EEEvNS_9FwdParamsE)
        /*07c4*/ 	.word	0x000001b0


	//----- nvinfo : EIATTR_REGCOUNT
	.align		4
.L_340:
        /*07c8*/ 	.byte	0x04, 0x2f
        /*07ca*/ 	.short	(.L_342 - .L_341)
	.align		4
.L_341:
        /*07cc*/ 	.word	index@(_ZN10layer_norm13ln_fwd_kernelINS_13Kernel_traitsIf13__nv_bfloat16fS2_fjLj2560ELj1ELj4ELj1ELj16ENS_18Kernel_traits_baseILj2560EfS2_fS2_fjLj128EEEEELb1ELb1ELb0ELb0EEEvNS_9FwdParamsE)
        /*07d0*/ 	.word	0x000000ff


	//----- nvinfo : EIATTR_FRAME_SIZE
	.align		4
.L_342:
        /*07d4*/ 	.byte	0x04, 0x11
        /*07d6*/ 	.short	(.L_344 - .L_343)
	.align		4
.L_343:
        /*07d8*/ 	.word	index@(_ZN10layer_norm13ln_fwd_kernelINS_13Kernel_traitsIf13__nv_bfloat16fS2_fjLj2560ELj1ELj4ELj1ELj16ENS_18Kernel_traits_baseILj2560EfS2_fS2_fjLj128EEEEELb1ELb1ELb0ELb0EEEvNS_9FwdParamsE)
        /*07dc*/ 	.word	0x000001a0


	//----- nvinfo : EIATTR_REGCOUNT
	.align		4
.L_344:
        /*07e0*/ 	.byte	0x04, 0x2f
        /*07e2*/ 	.short	(.L_346 - .L_345)
	.align		4
.L_345:
        /*07e4*/ 	.word	index@(_ZN10layer_norm13ln_fwd_kernelINS_13Kernel_traitsIf13__nv_bfloat16fS2_fjLj2560ELj1ELj4ELj1ELj16ENS_18Kernel_traits_baseILj2560EfS2_fS2_fjLj128EEEEELb1ELb0ELb1ELb1EEEvNS_9FwdParamsE)
        /*07e8*/ 	.word	0x000000ff


	//----- nvinfo : EIATTR_FRAME_SIZE
	.align		4
.L_346:
        /*07ec*/ 	.byte	0x04, 0x11
        /*07ee*/ 	.short	(.L_348 - .L_347)
	.align		4
.L_347:
        /*07f0*/ 	.word	index@(_ZN10layer_norm13ln_fwd_kernelINS_13Kernel_traitsIf13__nv_bfloat16fS2_fjLj2560ELj1ELj4ELj1ELj16ENS_18Kernel_traits_baseILj2560EfS2_fS2_fjLj128EEEEELb1ELb0ELb1ELb1EEEvNS_9FwdParamsE)
        /*07f4*/ 	.word	0x00000080


	//----- nvinfo : EIATTR_REGCOUNT
	.align		4
.L_348:
        /*07f8*/ 	.byte	0x04, 0x2f
        /*07fa*/ 	.short	(.L_350 - .L_349)
	.align		4
.L_349:
        /*07fc*/ 	.word	index@(_ZN10layer_norm13ln_fwd_kernelINS_13Kernel_traitsIf13__nv_bfloat16fS2_fjLj2560ELj1ELj4ELj1ELj16ENS_18Kernel_traits_baseILj2560EfS2_fS2_fjLj128EEEEELb1ELb0ELb1ELb0EEEvNS_9FwdParamsE)
        /*0800*/ 	.word	0x000000ff


	//----- nvinfo : EIATTR_FRAME_SIZE
	.align		4
.L_350:
        /*0804*/ 	.byte	0x04, 0x11
        /*0806*/ 	.short	(.L_352 - .L_351)
	.align		4
.L_351:
        /*0808*/ 	.word	index@(_ZN10layer_norm13ln_fwd_kernelINS_13Kernel_traitsIf13__nv_bfloat16fS2_fjLj2560ELj1ELj4ELj1ELj16ENS_18Kernel_traits_baseILj2560EfS2_fS2_fjLj128EEEEELb1ELb0ELb1ELb0EEEvNS_9FwdParamsE)
        /*080c*/ 	.word	0x00000090


	//----- nvinfo : EIATTR_REGCOUNT
	.align		4
.L_352:
        /*0810*/ 	.byte	0x04, 0x2f
        /*0812*/ 	.short	(.L_354 - .L_353)
	.align		4
.L_353:
        /*0814*/ 	.word	index@(_ZN10layer_norm13ln_fwd_kernelINS_13Kernel_traitsIf13__nv_bfloat16fS2_fjLj2560ELj1ELj4ELj1ELj16ENS_18Kernel_traits_baseILj2560EfS2_fS2_fjLj128EEEEELb1ELb0ELb0ELb1EEEvNS_9FwdParamsE)
        /*0818*/ 	.word	0x000000ff


	//----- nvinfo : EIATTR_FRAME_SIZE
	.align		4
.L_354:
        /*081c*/ 	.byte	0x04, 0x11
        /*081e*/ 	.short	(.L_356 - .L_355)
	.align		4
.L_355:
        /*0820*/ 	.word	index@(_ZN10layer_norm13ln_fwd_kernelINS_13Kernel_traitsIf13__nv_bfloat16fS2_fjLj2560ELj1ELj4ELj1ELj16ENS_18Kernel_traits_baseILj2560EfS2_fS2_fjLj128EEEEELb1ELb0ELb0ELb1EEEvNS_9FwdParamsE)
        /*0824*/ 	.word	0x00000060


	//----- nvinfo : EIATTR_REGCOUNT
	.align		4
.L_356:
        /*0828*/ 	.byte	0x04, 0x2f
        /*082a*/ 	.short	(.L_358 - .L_357)
	.align		4
.L_357:
        /*082c*/ 	.word	index@(_ZN10layer_norm13ln_fwd_kernelINS_13Kernel_traitsIf13__nv_bfloat16fS2_fjLj2560ELj1ELj4ELj1ELj16ENS_18Kernel_traits_baseILj2560EfS2_fS2_fjLj128EEEEELb1ELb0ELb0ELb0EEEvNS_9FwdParamsE)
        /*0830*/ 	.word	0x000000ff


	//----- nvinfo : EIATTR_FRAME_SIZE
	.align		4
.L_358:
        /*0834*/ 	.byte	0x04, 0x11
        /*0836*/ 	.short	(.L_360 - .L_359)
	.align		4
.L_359:
        /*0838*/ 	.word	index@(_ZN10layer_norm13ln_fwd_kernelINS_13Kernel_traitsIf13__nv_bfloat16fS2_fjLj2560ELj1ELj4ELj1ELj16ENS_18Kernel_traits_baseILj2560EfS2_fS2_fjLj128EEEEELb1ELb0ELb0ELb0EEEvNS_9FwdParamsE)
        /*083c*/ 	.word	0x00000058


	//----- nvinfo : EIATTR_REGCOUNT
	.align		4
.L_360:
        /*0840*/ 	.byte	0x04, 0x2f
        /*0842*/ 	.short	(.L_362 - .L_361)
	.align		4
.L_361:
        /*0844*/ 	.word	index@(_ZN10layer_norm13ln_fwd_kernelINS_13Kernel_traitsIf13__nv_bfloat16fS2_fjLj2560ELj1ELj4ELj1ELj16ENS_18Kernel_traits_baseILj2560EfS2_fS2_fjLj128EEEEELb0ELb1ELb1ELb1EEEvNS_9FwdParamsE)
        /*0848*/ 	.word	0x000000ff


	//----- nvinfo : EIATTR_FRAME_SIZE
	.align		4
.L_362:
        /*084c*/ 	.byte	0x04, 0x11
        /*084e*/ 	.short	(.L_364 - .L_363)
	.align		4
.L_363:
        /*0850*/ 	.word	index@(_ZN10layer_norm13ln_fwd_kernelINS_13Kernel_traitsIf13__nv_bfloat16fS2_fjLj2560ELj1ELj4ELj1ELj16ENS_18Kernel_traits_baseILj2560EfS2_fS2_fjLj128EEEEELb0ELb1ELb1ELb1EEEvNS_9FwdParamsE)
        /*0854*/ 	.word	0x00000170


	//----- nvinfo : EIATTR_REGCOUNT
	.align		4
.L_364:
        /*0858*/ 	.byte	0x04, 0x2f
        /*085a*/ 	.short	(.L_366 - .L_365)
	.align		4
.L_365:
        /*085c*/ 	.word	index@(_ZN10layer_norm13ln_fwd_kernelINS_13Kernel_traitsIf13__nv_bfloat16fS2_fjLj2560ELj1ELj4ELj1ELj16ENS_18Kernel_traits_baseILj2560EfS2_fS2_fjLj128EEEEELb0ELb1ELb1ELb0EEEvNS_9FwdParamsE)
        /*0860*/ 	.word	0x000000ff


	//----- nvinfo : EIATTR_FRAME_SIZE
	.align		4
.L_366:
        /*0864*/ 	.byte	0x04, 0x11
        /*0866*/ 	.short	(.L_368 - .L_367)
	.align		4
.L_367:
        /*0868*/ 	.word	index@(_ZN10layer_norm13ln_fwd_kernelINS_13Kernel_traitsIf13__nv_bfloat16fS2_fjLj2560ELj1ELj4ELj1ELj16ENS_18Kernel_traits_baseILj2560EfS2_fS2_fjLj128EEEEELb0ELb1ELb1ELb0EEEvNS_9FwdParamsE)
        /*086c*/ 	.word	0x00000190


	//----- nvinfo : EIATTR_REGCOUNT
	.align		4
.L_368:
        /*0870*/ 	.byte	0x04, 0x2f
        /*0872*/ 	.short	(.L_370 - .L_369)
	.align		4
.L_369:
        /*0874*/ 	.word	index@(_ZN10layer_norm13ln_fwd_kernelINS_13Kernel_traitsIf13__nv_bfloat16fS2_fjLj2560ELj1ELj4ELj1ELj16ENS_18Kernel_traits_baseILj2560EfS2_fS2_fjLj128EEEEELb0ELb1ELb0ELb1EEEvNS_9FwdParamsE)
        /*0878*/ 	.word	0x000000ff


	//----- nvinfo : EIATTR_FRAME_SIZE
	.align		4
.L_370:
        /*087c*/ 	.byte	0x04, 0x11
        /*087e*/ 	.short	(.L_372 - .L_371)
	.align		4
.L_371:
        /*0880*/ 	.word	index@(_ZN10layer_norm13ln_fwd_kernelINS_13Kernel_traitsIf13__nv_bfloat16fS2_fjLj2560ELj1ELj4ELj1ELj16ENS_18Kernel_traits_baseILj2560EfS2_fS2_fjLj128EEEEELb0ELb1ELb0ELb1EEEvNS_9FwdParamsE)
        /*0884*/ 	.word	0x00000188


	//----- nvinfo : EIATTR_REGCOUNT
	.align		4
.L_372:
        /*0888*/ 	.byte	0x04, 0x2f
        /*088a*/ 	.short	(.L_374 - .L_373)
	.align		4
.L_373:
        /*088c*/ 	.word	index@(_ZN10layer_norm13ln_fwd_kernelINS_13Kernel_traitsIf13__nv_bfloat16fS2_fjLj2560ELj1ELj4ELj1ELj16ENS_18Kernel_traits_baseILj2560EfS2_fS2_fjLj128EEEEELb0ELb1ELb0ELb0EEEvNS_9FwdParamsE)
        /*0890*/ 	.word	0x000000ff


	//----- nvinfo : EIATTR_FRAME_SIZE
	.align		4
.L_374:
        /*0894*/ 	.byte	0x04, 0x11
        /*0896*/ 	.short	(.L_376 - .L_375)
	.align		4
.L_375:
        /*0898*/ 	.word	index@(_ZN10layer_norm13ln_fwd_kernelINS_13Kernel_traitsIf13__nv_bfloat16fS2_fjLj2560ELj1ELj4ELj1ELj16ENS_18Kernel_traits_baseILj2560EfS2_fS2_fjLj128EEEEELb0ELb1ELb0ELb0EEEvNS_9FwdParamsE)
        /*089c*/ 	.word	0x00000178


	//----- nvinfo : EIATTR_REGCOUNT
	.align		4
.L_376:
        /*08a0*/ 	.byte	0x04, 0x2f
        /*08a2*/ 	.short	(.L_378 - .L_377)
	.align		4
.L_377:
        /*08a4*/ 	.word	index@(_ZN10layer_norm13ln_fwd_kernelINS_13Kernel_traitsIf13__nv_bfloat16fS2_fjLj2560ELj1ELj4ELj1ELj16ENS_18Kernel_traits_baseILj2560EfS2_fS2_fjLj128EEEEELb0ELb0ELb1ELb1EEEvNS_9FwdParamsE)
        /*08a8*/ 	.word	0x000000ff


	//----- nvinfo : EIATTR_FRAME_SIZE
	.align		4
.L_378:
        /*08ac*/ 	.byte	0x04, 0x11
        /*08ae*/ 	.short	(.L_380 - .L_379)
	.align		4
.L_379:
        /*08b0*/ 	.word	index@(_ZN10layer_norm13ln_fwd_kernelINS_13Kernel_traitsIf13__nv_bfloat16fS2_fjLj2560ELj1ELj4ELj1ELj16ENS_18Kernel_traits_baseILj2560EfS2_fS2_fjLj128EEEEELb0ELb0ELb1ELb1EEEvNS_9FwdParamsE)
        /*08b4*/ 	.word	0x00000038


	//----- nvinfo : EIATTR_REGCOUNT
	.align		4
.L_380:
        /*08b8*/ 	.byte	0x04, 0x2f
        /*08ba*/ 	.short	(.L_382 - .L_381)
	.align		4
.L_381:
        /*08bc*/ 	.word	index@(_ZN10layer_norm13ln_fwd_kernelINS_13Kernel_traitsIf13__nv_bfloat16fS2_fjLj2560ELj1ELj4ELj1ELj16ENS_18Kernel_traits_baseILj2560EfS2_fS2_fjLj128EEEEELb0ELb0ELb1ELb0EEEvNS_9FwdParamsE)
        /*08c0*/ 	.word	0x000000ff


	//----- nvinfo : EIATTR_FRAME_SIZE
	.align		4
.L_382:
        /*08c4*/ 	.byte	0x04, 0x11
        /*08c6*/ 	.short	(.L_384 - .L_383)
	.align		4
.L_383:
        /*08c8*/ 	.word	index@(_ZN10layer_norm13ln_fwd_kernelINS_13Kernel_traitsIf13__nv_bfloat16fS2_fjLj2560ELj1ELj4ELj1ELj16ENS_18Kernel_traits_baseILj2560EfS2_fS2_fjLj128EEEEELb0ELb0ELb1ELb0EEEvNS_9FwdParamsE)
        /*08cc*/ 	.word	0x00000048


	//----- nvinfo : EIATTR_REGCOUNT
	.align		4
.L_384:
        /*08d0*/ 	.byte	0x04, 0x2f
        /*08d2*/ 	.short	(.L_386 - .L_385)
	.align		4
.L_385:
        /*08d4*/ 	.word	index@(_ZN10layer_norm13ln_fwd_kernelINS_13Kernel_traitsIf13__nv_bfloat16fS2_fjLj2560ELj1ELj4ELj1ELj16ENS_18Kernel_traits_baseILj2560EfS2_fS2_fjLj128EEEEELb0ELb0ELb0ELb1EEEvNS_9FwdParamsE)
        /*08d8*/ 	.word	0x000000ff


	//----- nvinfo : EIATTR_FRAME_SIZE
	.align		4
.L_386:
        /*08dc*/ 	.byte	0x04, 0x11
        /*08de*/ 	.short	(.L_388 - .L_387)
	.align		4
.L_387:
        /*08e0*/ 	.word	index@(_ZN10layer_norm13ln_fwd_kernelINS_13Kernel_traitsIf13__nv_bfloat16fS2_fjLj2560ELj1ELj4ELj1ELj16ENS_18Kernel_traits_baseILj2560EfS2_fS2_fjLj128EEEEELb0ELb0ELb0ELb1EEEvNS_9FwdParamsE)
        /*08e4*/ 	.word	0x00000050


	//----- nvinfo : EIATTR_REGCOUNT
	.align		4
.L_388:
        /*08e8*/ 	.byte	0x04, 0x2f
        /*08ea*/ 	.short	(.L_390 - .L_389)
	.align		4
.L_389:
        /*08ec*/ 	.word	index@(_ZN10layer_norm13ln_fwd_kernelINS_13Kernel_traitsIf13__nv_bfloat16fS2_fjLj2560ELj1ELj4ELj1ELj16ENS_18Kernel_traits_baseILj2560EfS2_fS2_fjLj128EEEEELb0ELb0ELb0ELb0EEEvNS_9FwdParamsE)
        /*08f0*/ 	.word	0x000000ff


	//----- nvinfo : EIATTR_FRAME_SIZE
	.align		4
.L_390:
        /*08f4*/ 	.byte	0x04, 0x11
        /*08f6*/ 	.short	(.L_392 - .L_391)
	.align		4
.L_391:
        /*08f8*/ 	.word	index@(_ZN10layer_norm13ln_fwd_kernelINS_13Kernel_traitsIf13__nv_bfloat16fS2_fjLj2560ELj1ELj4ELj1ELj16ENS_18Kernel_traits_baseILj2560EfS2_fS2_fjLj128EEEEELb0ELb0ELb0ELb0EEEvNS_9FwdParamsE)
        /*08fc*/ 	.word	0x00000030


	//----- nvinfo : EIATTR_REGCOUNT
	.align		4
.L_392:
        /*0900*/ 	.byte	0x04, 0x2f
        /*0902*/ 	.short	(.L_394 - .L_393)
	.align		4
.L_393:
        /*0904*/ 	.word	index@(_ZN10layer_norm13ln_fwd_kernelINS_13Kernel_traitsI13__nv_bfloat16S2_fS2_fjLj2560ELj1ELj4ELj1ELj16ENS_18Kernel_traits_baseILj2560ES2_S2_fS2_fjLj128EEEEELb1ELb1ELb1ELb1EEEvNS_9FwdParamsE)
        /*0908*/ 	.word	0x000000ff


	//----- nvinfo : EIATTR_FRAME_SIZE
	.align		4
.L_394:
        /*090c*/ 	.byte	0x04, 0x11
        /*090e*/ 	.short	(.L_396 - .L_395)
	.align		4
.L_395:
        /*0910*/ 	.word	index@(_ZN10layer_norm13ln_fwd_kernelINS_13Kernel_traitsI13__nv_bfloat16S2_fS2_fjLj2560ELj1ELj4ELj1ELj16ENS_18Kernel_traits_baseILj2560ES2_S2_fS2_fjLj128EEEEELb1ELb1ELb1ELb1EEEvNS_9FwdParamsE)
        /*0914*/ 	.word	0x00000070


	//----- nvinfo : EIATTR_REGCOUNT
	.align		4
.L_396:
        /*0918*/ 	.byte	0x04, 0x2f
        /*091a*/ 	.short	(.L_398 - .L_397)
	.align		4
.L_397:
        /*091c*/ 	.word	index@(_ZN10layer_norm13ln_fwd_kernelINS_13Kernel_traitsI13__nv_bfloat16S2_fS2_fjLj2560ELj1ELj4ELj1ELj16ENS_18Kernel_traits_baseILj2560ES2_S2_fS2_fjLj128EEEEELb1ELb1ELb1ELb0EEEvNS_9FwdParamsE)
        /*0920*/ 	.word	0x000000ff


	//----- nvinfo : EIATTR_FRAME_SIZE
	.align		4
.L_398:
        /*0924*/ 	.byte	0x04, 0x11
        /*0926*/ 	.short	(.L_400 - .L_399)
	.align		4
.L_399:
        /*0928*/ 	.word	index@(_ZN10layer_norm13ln_fwd_kernelINS_13Kernel_traitsI13__nv_bfloat16S2_fS2_fjLj2560ELj1ELj4ELj1ELj16ENS_18Kernel_traits_baseILj2560ES2_S2_fS2_fjLj128EEEEELb1ELb1ELb1ELb0EEEvNS_9FwdParamsE)
        /*092c*/ 	.word	0x000001c8


	//----- nvinfo : EIATTR_REGCOUNT
	.align		4
.L_400:
        /*0930*/ 	.byte	0x04, 0x2f
        /*0932*/ 	.short	(.L_402 - .L_401)
	.align		4
.L_401:
        /*0934*/ 	.word	index@(_ZN10layer_norm13ln_fwd_kernelINS_13Kernel_traitsI13__nv_bfloat16S2_fS2_fjLj2560ELj1ELj4ELj1ELj16ENS_18Kernel_traits_baseILj2560ES2_S2_fS2_fjLj128EEEEELb1ELb1ELb0ELb1EEEvNS_9FwdParamsE)
        /*0938*/ 	.word	0x000000ff


	//----- nvinfo : EIATTR_FRAME_SIZE
	.align		4
.L_402:
        /*093c*/ 	.byte	0x04, 0x11
        /*093e*/ 	.short	(.L_404 - .L_403)
	.align		4
.L_403:
        /*0940*/ 	.word	index@(_ZN10layer_norm13ln_fwd_kernelINS_13Kernel_traitsI13__nv_bfloat16S2_fS2_fjLj2560ELj1ELj4ELj1ELj16ENS_18Kernel_traits_baseILj2560ES2_S2_fS2_fjLj128EEEEELb1ELb1ELb0ELb1EEEvNS_9FwdParamsE)
        /*0944*/ 	.word	0x000000a0


	//----- nvinfo : EIATTR_REGCOUNT
	.align		4
.L_404:
        /*0948*/ 	.byte	0x04, 0x2f
        /*094a*/ 	.short	(.L_406 - .L_405)
	.align		4
.L_405:
        /*094c*/ 	.word	index@(_ZN10layer_norm13ln_fwd_kernelINS_13Kernel_traitsI13__nv_bfloat16S2_fS2_fjLj2560ELj1ELj4ELj1ELj16ENS_18Kernel_traits_baseILj2560ES2_S2_fS2_fjLj128EEEEELb1ELb1ELb0ELb0EEEvNS_9FwdParamsE)
        /*0950*/ 	.word	0x000000ff


	//----- nvinfo : EIATTR_FRAME_SIZE
	.align		4
.L_406:
        /*0954*/ 	.byte	0x04, 0x11
        /*0956*/ 	.short	(.L_408 - .L_407)
	.align		4
.L_407:
        /*0958*/ 	.word	index@(_ZN10layer_norm13ln_fwd_kernelINS_13Kernel_traitsI13__nv_bfloat16S2_fS2_fjLj2560ELj1ELj4ELj1ELj16ENS_18Kernel_traits_baseILj2560ES2_S2_fS2_fjLj128EEEEELb1ELb1ELb0ELb0EEEvNS_9FwdParamsE)
        /*095c*/ 	.word	0x00000198


	//----- nvinfo : EIATTR_REGCOUNT
	.align		4
.L_408:
        /*0960*/ 	.byte	0x04, 0x2f
        /*0962*/ 	.short	(.L_410 - .L_409)
	.align		4
.L_409:
        /*0964*/ 	.word	index@(_ZN10layer_norm13ln_fwd_kernelINS_13Kernel_traitsI13__nv_bfloat16S2_fS2_fjLj2560ELj1ELj4ELj1ELj16ENS_18Kernel_traits_baseILj2560ES2_S2_fS2_fjLj128EEEEELb1ELb0ELb1ELb1EEEvNS_9FwdParamsE)
        /*0968*/ 	.word	0x000000ff


	//----- nvinfo : EIATTR_FRAME_SIZE
	.align		4
.L_410:
        /*096c*/ 	.byte	0x04, 0x11
        /*096e*/ 	.short	(.L_412 - .L_411)
	.align		4
.L_411:
        /*0970*/ 	.word	index@(_ZN10layer_norm13ln_fwd_kernelINS_13Kernel_traitsI13__nv_bfloat16S2_fS2_fjLj2560ELj1ELj4ELj1ELj16ENS_18Kernel_traits_baseILj2560ES2_S2_fS2_fjLj128EEEEELb1ELb0ELb1ELb1EEEvNS_9FwdParamsE)
        /*0974*/ 	.word	0x00000000


	//----- nvinfo : EIATTR_REGCOUNT
	.align		4
.L_412:
        /*0978*/ 	.byte	0x04, 0x2f
        /*097a*/ 	.short	(.L_414 - .L_413)
	.align		4
.L_413:
        /*097c*/ 	.word	index@(_ZN10layer_norm13ln_fwd_kernelINS_13Kernel_traitsI13__nv_bfloat16S2_fS2_fjLj2560ELj1ELj4ELj1ELj16ENS_18Kernel_traits_baseILj2560ES2_S2_fS2_fjLj128EEEEELb1ELb0ELb1ELb0EEEvNS_9FwdParamsE)
        /*0980*/ 	.word	0x000000ff


	//----- nvinfo : EIATTR_FRAME_SIZE
	.align		4
.L_414:
        /*0984*/ 	.byte	0x04, 0x11
        /*0986*/ 	.short	(.L_416 - .L_415)
	.align		4
.L_415:
        /*0988*/ 	.word	index@(_ZN10layer_norm13ln_fwd_kernelINS_13Kernel_traitsI13__nv_bfloat16S2_fS2_fjLj2560ELj1ELj4ELj1ELj16ENS_18Kernel_traits_baseILj2560ES2_S2_fS2_fjLj128EEEEELb1ELb0ELb1ELb0EEEvNS_9FwdParamsE)
        /*098c*/ 	.word	0x000000a0


	//----- nvinfo : EIATTR_REGCOUNT
	.align		4
.L_416:
        /*0990*/ 	.byte	0x04, 0x2f
        /*0992*/ 	.short	(.L_418 - .L_417)
	.align		4
.L_417:
        /*0994*/ 	.word	index@(_ZN10layer_norm13ln_fwd_kernelINS_13Kernel_traitsI13__nv_bfloat16S2_fS2_fjLj2560ELj1ELj4ELj1ELj16ENS_18Kernel_traits_baseILj2560ES2_S2_fS2_fjLj128EEEEELb1ELb0ELb0ELb1EEEvNS_9FwdParamsE)
        /*0998*/ 	.word	0x000000ff


	//----- nvinfo : EIATTR_FRAME_SIZE
	.align		4
.L_418:
        /*099c*/ 	.byte	0x04, 0x11
        /*099e*/ 	.short	(.L_420 - .L_419)
	.align		4
.L_419:
        /*09a0*/ 	.word	index@(_ZN10layer_norm13ln_fwd_kernelINS_13Kernel_traitsI13__nv_bfloat16S2_fS2_fjLj2560ELj1ELj4ELj1ELj16ENS_18Kernel_traits_baseILj2560ES2_S2_fS2_fjLj128EEEEELb1ELb0ELb0ELb1EEEvNS_9FwdParamsE)
        /*09a4*/ 	.word	0x00000000


	//----- nvinfo : EIATTR_REGCOUNT
	.align		4
.L_420:
        /*09a8*/ 	.byte	0x04, 0x2f
        /*09aa*/ 	.short	(.L_422 - .L_421)
	.align		4
.L_421:
        /*09ac*/ 	.word	index@(_ZN10layer_norm13ln_fwd_kernelINS_13Kernel_traitsI13__nv_bfloat16S2_fS2_fjLj2560ELj1ELj4ELj1ELj16ENS_18Kernel_traits_baseILj2560ES2_S2_fS2_fjLj128EEEEELb1ELb0ELb0ELb0EEEvNS_9FwdParamsE)
        /*09b0*/ 	.word	0x000000ff


	//----- nvinfo : EIATTR_FRAME_SIZE
	.align		4
.L_422:
        /*09b4*/ 	.byte	0x04, 0x11
        /*09b6*/ 	.short	(.L_424 - .L_423)
	.align		4
.L_423:
        /*09b8*/ 	.word	index@(_ZN10layer_norm13ln_fwd_kernelINS_13Kernel_traitsI13__nv_bfloat16S2_fS2_fjLj2560ELj1ELj4ELj1ELj16ENS_18Kernel_traits_baseILj2560ES2_S2_fS2_fjLj128EEEEELb1ELb0ELb0ELb0EEEvNS_9FwdParamsE)
        /*09bc*/ 	.word	0x00000058


	//----- nvinfo : EIATTR_REGCOUNT
	.align		4
.L_424:
        /*09c0*/ 	.byte	0x04, 0x2f
        /*09c2*/ 	.short	(.L_426 - .L_425)
	.align		4
.L_425:
        /*09c4*/ 	.word	index@(_ZN10layer_norm13ln_fwd_kernelINS_13Kernel_traitsI13__nv_bfloat16S2_fS2_fjLj2560ELj1ELj4ELj1ELj16ENS_18Kernel_traits_baseILj2560ES2_S2_fS2_fjLj128EEEEELb0ELb1ELb1ELb1EEEvNS_9FwdParamsE)
        /*09c8*/ 	.word	0x000000ff


	//----- nvinfo : EIATTR_FRAME_SIZE
	.align		4
.L_426:
        /*09cc*/ 	.byte	0x04, 0x11
        /*09ce*/ 	.short	(.L_428 - .L_427)
	.align		4
.L_427:
        /*09d0*/ 	.word	index@(_ZN10layer_norm13ln_fwd_kernelINS_13Kernel_traitsI13__nv_bfloat16S2_fS2_fjLj2560ELj1ELj4ELj1ELj16ENS_18Kernel_traits_baseILj2560ES2_S2_fS2_fjLj128EEEEELb0ELb1ELb1ELb1EEEvNS_9FwdParamsE)
        /*09d4*/ 	.word	0x00000020


	//----- nvinfo : EIATTR_REGCOUNT
	.align		4
.L_428:
        /*09d8*/ 	.byte	0x04, 0x2f
        /*09da*/ 	.short	(.L_430 - .L_429)
	.align		4
.L_429:
        /*09dc*/ 	.word	index@(_ZN10layer_norm13ln_fwd_kernelINS_13Kernel_traitsI13__nv_bfloat16S2_fS2_fjLj2560ELj1ELj4ELj1ELj16ENS_18Kernel_traits_baseILj2560ES2_S2_fS2_fjLj128EEEEELb0ELb1ELb1ELb0EEEvNS_9FwdParamsE)
        /*09e0*/ 	.word	0x000000ff


	//----- nvinfo : EIATTR_FRAME_SIZE
	.align		4
.L_430:
        /*09e4*/ 	.byte	0x04, 0x11
        /*09e6*/ 	.short	(.L_432 - .L_431)
	.align		4
.L_431:
        /*09e8*/ 	.word	index@(_ZN10layer_norm13ln_fwd_kernelINS_13Kernel_traitsI13__nv_bfloat16S2_fS2_fjLj2560ELj1ELj4ELj1ELj16ENS_18Kernel_traits_baseILj2560ES2_S2_fS2_fjLj128EEEEELb0ELb1ELb1ELb0EEEvNS_9FwdParamsE)
        /*09ec*/ 	.word	0x000001b0


	//----- nvinfo : EIATTR_REGCOUNT
	.align		4
.L_432:
        /*09f0*/ 	.byte	0x04, 0x2f
        /*09f2*/ 	.short	(.L_434 - .L_433)
	.align		4
.L_433:
        /*09f4*/ 	.word	index@(_ZN10layer_norm13ln_fwd_kernelINS_13Kernel_traitsI13__nv_bfloat16S2_fS2_fjLj2560ELj1ELj4ELj1ELj16ENS_18Kernel_traits_baseILj2560ES2_S2_fS2_fjLj128EEEEELb0ELb1ELb0ELb1EEEvNS_9FwdParamsE)
        /*09f8*/ 	.word	0x000000ff


	//----- nvinfo : EIATTR_FRAME_SIZE
	.align		4
.L_434:
        /*09fc*/ 	.byte	0x04, 0x11
        /*09fe*/ 	.short	(.L_436 - .L_435)
	.align		4
.L_435:
        /*0a00*/ 	.word	index@(_ZN10layer_norm13ln_fwd_kernelINS_13Kernel_traitsI13__nv_bfloat16S2_fS2_fjLj2560ELj1ELj4ELj1ELj16ENS_18Kernel_traits_baseILj2560ES2_S2_fS2_fjLj128EEEEELb0ELb1ELb0ELb1EEEvNS_9FwdParamsE)
        /*0a04*/ 	.word	0x00000060


	//----- nvinfo : EIATTR_REGCOUNT
	.align		4
.L_436:
        /*0a08*/ 	.byte	0x04, 0x2f
        /*0a0a*/ 	.short	(.L_438 - .L_437)
	.align		4
.L_437:
        /*0a0c*/ 	.word	index@(_ZN10layer_norm13ln_fwd_kernelINS_13Kernel_traitsI13__nv_bfloat16S2_fS2_fjLj2560ELj1ELj4ELj1ELj16ENS_18Kernel_traits_baseILj2560ES2_S2_fS2_fjLj128EEEEELb0ELb1ELb0ELb0EEEvNS_9FwdParamsE)
        /*0a10*/ 	.word	0x000000ff


	//----- nvinfo : EIATTR_FRAME_SIZE
	.align		4
.L_438:
        /*0a14*/ 	.byte	0x04, 0x11
        /*0a16*/ 	.short	(.L_440 - .L_439)
	.align		4
.L_439:
        /*0a18*/ 	.word	index@(_ZN10layer_norm13ln_fwd_kernelINS_13Kernel_traitsI13__nv_bfloat16S2_fS2_fjLj2560ELj1ELj4ELj1ELj16ENS_18Kernel_traits_baseILj2560ES2_S2_fS2_fjLj128EEEEELb0ELb1ELb0ELb0EEEvNS_9FwdParamsE)
        /*0a1c*/ 	.word	0x000001a0


	//----- nvinfo : EIATTR_REGCOUNT
	.align		4
.L_440:
        /*0a20*/ 	.byte	0x04, 0x2f
        /*0a22*/ 	.short	(.L_442 - .L_441)
	.align		4
.L_441:
        /*0a24*/ 	.word	index@(_ZN10layer_norm13ln_fwd_kernelINS_13Kernel_traitsI13__nv_bfloat16S2_fS2_fjLj2560ELj1ELj4ELj1ELj16ENS_18Kernel_traits_baseILj2560ES2_S2_fS2_fjLj128EEEEELb0ELb0ELb1ELb1EEEvNS_9FwdParamsE)
        /*0a28*/ 	.word	0x000000fe


	//----- nvinfo : EIATTR_FRAME_SIZE
	.align		4
.L_442:
        /*0a2c*/ 	.byte	0x04, 0x11
        /*0a2e*/ 	.short	(.L_444 - .L_443)
	.align		4
.L_443:
        /*0a30*/ 	.word	index@(_ZN10layer_norm13ln_fwd_kernelINS_13Kernel_traitsI13__nv_bfloat16S2_fS2_fjLj2560ELj1ELj4ELj1ELj16ENS_18Kernel_traits_baseILj2560ES2_S2_fS2_fjLj128EEEEELb0ELb0ELb1ELb1EEEvNS_9FwdParamsE)
        /*0a34*/ 	.word	0x00000000


	//----- nvinfo : EIATTR_REGCOUNT
	.align		4
.L_444:
        /*0a38*/ 	.byte	0x04, 0x2f
        /*0a3a*/ 	.short	(.L_446 - .L_445)
	.align		4
.L_445:
        /*0a3c*/ 	.word	index@(_ZN10layer_norm13ln_fwd_kernelINS_13Kernel_traitsI13__nv_bfloat16S2_fS2_fjLj2560ELj1ELj4ELj1ELj16ENS_18Kernel_traits_baseILj2560ES2_S2_fS2_fjLj128EEEEELb0ELb0ELb1ELb0EEEvNS_9FwdParamsE)
        /*0a40*/ 	.word	0x000000ff


	//----- nvinfo : EIATTR_FRAME_SIZE
	.align		4
.L_446:
        /*0a44*/ 	.byte	0x04, 0x11
        /*0a46*/ 	.short	(.L_448 - .L_447)
	.align		4
.L_447:
        /*0a48*/ 	.word	index@(_ZN10layer_norm13ln_fwd_kernelINS_13Kernel_traitsI13__nv_bfloat16S2_fS2_fjLj2560ELj1ELj4ELj1ELj16ENS_18Kernel_traits_baseILj2560ES2_S2_fS2_fjLj128EEEEELb0ELb0ELb1ELb0EEEvNS_9FwdParamsE)
        /*0a4c*/ 	.word	0x00000048


	//----- nvinfo : EIATTR_REGCOUNT
	.align		4
.L_448:
        /*0a50*/ 	.byte	0x04, 0x2f
        /*0a52*/ 	.short	(.L_450 - .L_449)
	.align		4
.L_449:
        /*0a54*/ 	.word	index@(_ZN10layer_norm13ln_fwd_kernelINS_13Kernel_traitsI13__nv_bfloat16S2_fS2_fjLj2560ELj1ELj4ELj1ELj16ENS_18Kernel_traits_baseILj2560ES2_S2_fS2_fjLj128EEEEELb0ELb0ELb0ELb1EEEvNS_9FwdParamsE)
        /*0a58*/ 	.word	0x000000f4


	//----- nvinfo : EIATTR_FRAME_SIZE
	.align		4
.L_450:
        /*0a5c*/ 	.byte	0x04, 0x11
        /*0a5e*/ 	.short	(.L_452 - .L_451)
	.align		4
.L_451:
        /*0a60*/ 	.word	index@(_ZN10layer_norm13ln_fwd_kernelINS_13Kernel_traitsI13__nv_bfloat16S2_fS2_fjLj2560ELj1ELj4ELj1ELj16ENS_18Kernel_traits_baseILj2560ES2_S2_fS2_fjLj128EEEEELb0ELb0ELb0ELb1EEEvNS_9FwdParamsE)
        /*0a64*/ 	.word	0x00000000


	//----- nvinfo : EIATTR_REGCOUNT
	.align		4
.L_452:
        /*0a68*/ 	.byte	0x04, 0x2f
        /*0a6a*/ 	.short	(.L_454 - .L_453)
	.align		4
.L_453:
        /*0a6c*/ 	.word	index@(_ZN10layer_norm13ln_fwd_kernelINS_13Kernel_traitsI13__nv_bfloat16S2_fS2_fjLj2560ELj1ELj4ELj1ELj16ENS_18Kernel_traits_baseILj2560ES2_S2_fS2_fjLj128EEEEELb0ELb0ELb0ELb0EEEvNS_9FwdParamsE)
        /*0a70*/ 	.word	0x000000ff


	//----- nvinfo : EIATTR_FRAME_SIZE
	.align		4
.L_454:
        /*0a74*/ 	.byte	0x04, 0x11
        /*0a76*/ 	.short	(.L_456 - .L_455)
	.align		4
.L_455:
        /*0a78*/ 	.word	index@(_ZN10layer_norm13ln_fwd_kernelINS_13Kernel_traitsI13__nv_bfloat16S2_fS2_fjLj2560ELj1ELj4ELj1ELj16ENS_18Kernel_traits_baseILj2560ES2_S2_fS2_fjLj128EEEEELb0ELb0ELb0ELb0EEEvNS_9FwdParamsE)
        /*0a7c*/ 	.word	0x00000030


	//----- nvinfo : EIATTR_REGCOUNT
	.align		4
.L_456:
        /*0a80*/ 	.byte	0x04, 0x2f
        /*0a82*/ 	.short	(.L_458 - .L_457)
	.align		4
.L_457:
        /*0a84*/ 	.word	index@(_ZN10layer_norm13ln_fwd_kernelINS_13Kernel_traitsIf13__nv_bfloat16S2_S2_fjLj2560ELj1ELj4ELj1ELj16ENS_18Kernel_traits_baseILj2560EfS2_S2_S2_fjLj128EEEEELb1ELb1ELb1ELb1EEEvNS_9FwdParamsE)
        /*0a88*/ 	.word	0x000000ff


	//----- nvinfo : EIATTR_FRAME_SIZE
	.align		4
.L_458:
        /*0a8c*/ 	.byte	0x04, 0x11
        /*0a8e*/ 	.short	(.L_460 - .L_459)
	.align		4
.L_459:
        /*0a90*/ 	.word	index@(_ZN10layer_norm13ln_fwd_kernelINS_13Kernel_traitsIf13__nv_bfloat16S2_S2_fjLj2560ELj1ELj4ELj1ELj16ENS_18Kernel_traits_baseILj2560EfS2_S2_S2_fjLj128EEEEELb1ELb1ELb1ELb1EEEvNS_9FwdParamsE)
        /*0a94*/ 	.word	0x000001a8


	//----- nvinfo : EIATTR_REGCOUNT
	.align		4
.L_460:
        /*0a98*/ 	.byte	0x04, 0x2f
        /*0a9a*/ 	.short	(.L_462 - .L_461)
	.align		4
.L_461:
        /*0a9c*/ 	.word	index@(_ZN10layer_norm13ln_fwd_kernelINS_13Kernel_traitsIf13__nv_bfloat16S2_S2_fjLj2560ELj1ELj4ELj1ELj16ENS_18Kernel_traits_baseILj2560EfS2_S2_S2_fjLj128EEEEELb1ELb1ELb1ELb0EEEvNS_9FwdParamsE)
        /*0aa0*/ 	.word	0x000000ff


	//----- nvinfo : EIATTR_FRAME_SIZE
	.align		4
.L_462:
        /*0aa4*/ 	.byte	0x04, 0x11
        /*0aa6*/ 	.short	(.L_464 - .L_463)
	.align		4
.L_463:
        /*0aa8*/ 	.word	index@(_ZN10layer_norm13ln_fwd_kernelINS_13Kernel_traitsIf13__nv_bfloat16S2_S2_fjLj2560ELj1ELj4ELj1ELj16ENS_18Kernel_traits_baseILj2560EfS2_S2_S2_fjLj128EEEEELb1ELb1ELb1ELb0EEEvNS_9FwdParamsE)
        /*0aac*/ 	.word	0x000001c8


	//----- nvinfo : EIATTR_REGCOUNT
	.align		4
.L_464:
        /*0ab0*/ 	.byte	0x04, 0x2f
        /*0ab2*/ 	.short	(.L_466 - .L_465)
	.align		4
.L_465:
        /*0ab4*/ 	.word	index@(_ZN10layer_norm13ln_fwd_kernelINS_13Kernel_traitsIf13__nv_bfloat16S2_S2_fjLj2560ELj1ELj4ELj1ELj16ENS_18Kernel_traits_baseILj2560EfS2_S2_S2_fjLj128EEEEELb1ELb1ELb0ELb1EEEvNS_9FwdParamsE)
        /*0ab8*/ 	.word	0x000000ff


	//----- nvinfo : EIATTR_FRAME_SIZE
	.align		4
.L_466:
        /*0abc*/ 	.byte	0x04, 0x11
        /*0abe*/ 	.short	(.L_468 - .L_467)
	.align		4
.L_467:
        /*0ac0*/ 	.word	index@(_ZN10layer_norm13ln_fwd_kernelINS_13Kernel_traitsIf13__nv_bfloat16S2_S2_fjLj2560ELj1ELj4ELj1ELj16ENS_18Kernel_traits_baseILj2560EfS2_S2_S2_fjLj128EEEEELb1ELb1ELb0ELb1EEEvNS_9FwdParamsE)
        /*0ac4*/ 	.word	0x000001a0


	//----- nvinfo : EIATTR_REGCOUNT
	.align		4
.L_468:
        /*0ac8*/ 	.byte	0x04, 0x2f
        /*0aca*/ 	.short	(.L_470 - .L_469)
	.align		4
.L_469:
        /*0acc*/ 	.word	index@(_ZN10layer_norm13ln_fwd_kernelINS_13Kernel_traitsIf13__nv_bfloat16S2_S2_fjLj2560ELj1ELj4ELj1ELj16ENS_18Kernel_traits_baseILj2560EfS2_S2_S2_fjLj128EEEEELb1ELb1ELb0ELb0EEEvNS_9FwdParamsE)
        /*0ad0*/ 	.word	0x000000ff


	//----- nvinfo : EIATTR_FRAME_SIZE
	.align		4
.L_470:
        /*0ad4*/ 	.byte	0x04, 0x11
        /*0ad6*/ 	.short	(.L_472 - .L_471)
	.align		4
.L_471:
        /*0ad8*/ 	.word	index@(_ZN10layer_norm13ln_fwd_kernelINS_13Kernel_traitsIf13__nv_bfloat16S2_S2_fjLj2560ELj1ELj4ELj1ELj16ENS_18Kernel_traits_baseILj2560EfS2_S2_S2_fjLj128EEEEELb1ELb1ELb0ELb0EEEvNS_9FwdParamsE)
        /*0adc*/ 	.word	0x00000190


	//----- nvinfo : EIATTR_REGCOUNT
	.align		4
.L_472:
        /*0ae0*/ 	.byte	0x04, 0x2f
        /*0ae2*/ 	.short	(.L_474 - .L_473)
	.align		4
.L_473:
        /*0ae4*/ 	.word	index@(_ZN10layer_norm13ln_fwd_kernelINS_13Kernel_traitsIf13__nv_bfloat16S2_S2_fjLj2560ELj1ELj4ELj1ELj16ENS_18Kernel_traits_baseILj2560EfS2_S2_S2_fjLj128EEEEELb1ELb0ELb1ELb1EEEvNS_9FwdParamsE)
        /*0ae8*/ 	.word	0x000000ff


	//----- nvinfo : EIATTR_FRAME_SIZE
	.align		4
.L_474:
        /*0aec*/ 	.byte	0x04, 0x11
        /*0aee*/ 	.short	(.L_476 - .L_475)
	.align		4
.L_475:
        /*0af0*/ 	.word	index@(_ZN10layer_norm13ln_fwd_kernelINS_13Kernel_traitsIf13__nv_bfloat16S2_S2_fjLj2560ELj1ELj4ELj1ELj16ENS_18Kernel_traits_baseILj2560EfS2_S2_S2_fjLj128EEEEELb1ELb0ELb1ELb1EEEvNS_9FwdParamsE)
        /*0af4*/ 	.word	0x00000068


	//----- nvinfo : EIATTR_REGCOUNT
	.align		4
.L_476:
        /*0af8*/ 	.byte	0x04, 0x2f
        /*0afa*/ 	.short	(.L_478 - .L_477)
	.align		4
.L_477:
        /*0afc*/ 	.word	index@(_ZN10layer_norm13ln_fwd_kernelINS_13Kernel_traitsIf13__nv_bfloat16S2_S2_fjLj2560ELj1ELj4ELj1ELj16ENS_18Kernel_traits_baseILj2560EfS2_S2_S2_fjLj128EEEEELb1ELb0ELb1ELb0EEEvNS_9FwdParamsE)
        /*0b00*/ 	.word	0x000000ff


	//----- nvinfo : EIATTR_FRAME_SIZE
	.align		4
.L_478:
        /*0b04*/ 	.byte	0x04, 0x11
        /*0b06*/ 	.short	(.L_480 - .L_479)
	.align		4
.L_479:
        /*0b08*/ 	.word	index@(_ZN10layer_norm13ln_fwd_kernelINS_13Kernel_traitsIf13__nv_bfloat16S2_S2_fjLj2560ELj1ELj4ELj1ELj16ENS_18Kernel_traits_baseILj2560EfS2_S2_S2_fjLj128EEEEELb1ELb0ELb1ELb0EEEvNS_9FwdParamsE)
        /*0b0c*/ 	.word	0x00000080


	//----- nvinfo : EIATTR_REGCOUNT
	.align		4
.L_480:
        /*0b10*/ 	.byte	0x04, 0x2f
        /*0b12*/ 	.short	(.L_482 - .L_481)
	.align		4
.L_481:
        /*0b14*/ 	.word	index@(_ZN10layer_norm13ln_fwd_kernelINS_13Kernel_traitsIf13__nv_bfloat16S2_S2_fjLj2560ELj1ELj4ELj1ELj16ENS_18Kernel_traits_baseILj2560EfS2_S2_S2_fjLj128EEEEELb1ELb0ELb0ELb1EEEvNS_9FwdParamsE)
        /*0b18*/ 	.word	0x000000ff


	//----- nvinfo : EIATTR_FRAME_SIZE
	.align		4
.L_482:
        /*0b1c*/ 	.byte	0x04, 0x11
        /*0b1e*/ 	.short	(.L_484 - .L_483)
	.align		4
.L_483:
        /*0b20*/ 	.word	index@(_ZN10layer_norm13ln_fwd_kernelINS_13Kernel_traitsIf13__nv_bfloat16S2_S2_fjLj2560ELj1ELj4ELj1ELj16ENS_18Kernel_traits_baseILj2560EfS2_S2_S2_fjLj128EEEEELb1ELb0ELb0ELb1EEEvNS_9FwdParamsE)
        /*0b24*/ 	.word	0x00000060


	//----- nvinfo : EIATTR_REGCOUNT
	.align		4
.L_484:
        /*0b28*/ 	.byte	0x04, 0x2f
        /*0b2a*/ 	.short	(.L_486 - .L_485)
	.align		4
.L_485:
        /*0b2c*/ 	.word	index@(_ZN10layer_norm13ln_fwd_kernelINS_13Kernel_traitsIf13__nv_bfloat16S2_S2_fjLj2560ELj1ELj4ELj1ELj16ENS_18Kernel_traits_baseILj2560EfS2_S2_S2_fjLj128EEEEELb1ELb0ELb0ELb0EEEvNS_9FwdParamsE)
        /*0b30*/ 	.word	0x000000ff


	//----- nvinfo : EIATTR_FRAME_SIZE
	.align		4
.L_486:
        /*0b34*/ 	.byte	0x04, 0x11
        /*0b36*/ 	.short	(.L_488 - .L_487)
	.align		4
.L_487:
        /*0b38*/ 	.word	index@(_ZN10layer_norm13ln_fwd_kernelINS_13Kernel_traitsIf13__nv_bfloat16S2_S2_fjLj2560ELj1ELj4ELj1ELj16ENS_18Kernel_traits_baseILj2560EfS2_S2_S2_fjLj128EEEEELb1ELb0ELb0ELb0EEEvNS_9FwdParamsE)
        /*0b3c*/ 	.word	0x00000048


	//----- nvinfo : EIATTR_REGCOUNT
	.align		4
.L_488:
        /*0b40*/ 	.byte	0x04, 0x2f
        /*0b42*/ 	.short	(.L_490 - .L_489)
	.align		4
.L_489:
        /*0b44*/ 	.word	index@(_ZN10layer_norm13ln_fwd_kernelINS_13Kernel_traitsIf13__nv_bfloat16S2_S2_fjLj2560ELj1ELj4ELj1ELj16ENS_18Kernel_traits_baseILj2560EfS2_S2_S2_fjLj128EEEEELb0ELb1ELb1ELb1EEEvNS_9FwdParamsE)
        /*0b48*/ 	.word	0x000000ff


	//----- nvinfo : EIATTR_FRAME_SIZE
	.align		4
.L_490:
        /*0b4c*/ 	.byte	0x04, 0x11
        /*0b4e*/ 	.short	(.L_492 - .L_491)
	.align		4
.L_491:
        /*0b50*/ 	.word	index@(_ZN10layer_norm13ln_fwd_kernelINS_13Kernel_traitsIf13__nv_bfloat16S2_S2_fjLj2560ELj1ELj4ELj1ELj16ENS_18Kernel_traits_baseILj2560EfS2_S2_S2_fjLj128EEEEELb0ELb1ELb1ELb1EEEvNS_9FwdParamsE)
        /*0b54*/ 	.word	0x00000160


	//----- nvinfo : EIATTR_REGCOUNT
	.align		4
.L_492:
        /*0b58*/ 	.byte	0x04, 0x2f
        /*0b5a*/ 	.short	(.L_494 - .L_493)
	.align		4
.L_493:
        /*0b5c*/ 	.word	index@(_ZN10layer_norm13ln_fwd_kernelINS_13Kernel_traitsIf13__nv_bfloat16S2_S2_fjLj2560ELj1ELj4ELj1ELj16ENS_18Kernel_traits_baseILj2560EfS2_S2_S2_fjLj128EEEEELb0ELb1ELb1ELb0EEEvNS_9FwdParamsE)
        /*0b60*/ 	.word	0x000000ff


	//----- nvinfo : EIATTR_FRAME_SIZE
	.align		4
.L_494:
        /*0b64*/ 	.byte	0x04, 0x11
        /*0b66*/ 	.short	(.L_496 - .L_495)
	.align		4
.L_495:
        /*0b68*/ 	.word	index@(_ZN10layer_norm13ln_fwd_kernelINS_13Kernel_traitsIf13__nv_bfloat16S2_S2_fjLj2560ELj1ELj4ELj1ELj16ENS_18Kernel_traits_baseILj2560EfS2_S2_S2_fjLj128EEEEELb0ELb1ELb1ELb0EEEvNS_9FwdParamsE)
        /*0b6c*/ 	.word	0x00000180


	//----- nvinfo : EIATTR_REGCOUNT
	.align		4
.L_496:
        /*0b70*/ 	.byte	0x04, 0x2f
        /*0b72*/ 	.short	(.L_498 - .L_497)
	.align		4
.L_497:
        /*0b74*/ 	.word	index@(_ZN10layer_norm13ln_fwd_kernelINS_13Kernel_traitsIf13__nv_bfloat16S2_S2_fjLj2560ELj1ELj4ELj1ELj16ENS_18Kernel_traits_baseILj2560EfS2_S2_S2_fjLj128EEEEELb0ELb1ELb0ELb1EEEvNS_9FwdParamsE)
        /*0b78*/ 	.word	0x000000ff


	//----- nvinfo : EIATTR_FRAME_SIZE
	.align		4
.L_498:
        /*0b7c*/ 	.byte	0x04, 0x11
        /*0b7e*/ 	.short	(.L_500 - .L_499)
	.align		4
.L_499:
        /*0b80*/ 	.word	index@(_ZN10layer_norm13ln_fwd_kernelINS_13Kernel_traitsIf13__nv_bfloat16S2_S2_fjLj2560ELj1ELj4ELj1ELj16ENS_18Kernel_traits_baseILj2560EfS2_S2_S2_fjLj128EEEEELb0ELb1ELb0ELb1EEEvNS_9FwdParamsE)
        /*0b84*/ 	.word	0x00000170


	//----- nvinfo : EIATTR_REGCOUNT
	.align		4
.L_500:
        /*0b88*/ 	.byte	0x04, 0x2f
        /*0b8a*/ 	.short	(.L_502 - .L_501)
	.align		4
.L_501:
        /*0b8c*/ 	.word	index@(_ZN10layer_norm13ln_fwd_kernelINS_13Kernel_traitsIf13__nv_bfloat16S2_S2_fjLj2560ELj1ELj4ELj1ELj16ENS_18Kernel_traits_baseILj2560EfS2_S2_S2_fjLj128EEEEELb0ELb1ELb0ELb0EEEvNS_9FwdParamsE)
        /*0b90*/ 	.word	0x000000ff


	//----- nvinfo : EIATTR_FRAME_SIZE
	.align		4
.L_502:
        /*0b94*/ 	.byte	0x04, 0x11
        /*0b96*/ 	.short	(.L_504 - .L_503)
	.align		4
.L_503:
        /*0b98*/ 	.word	index@(_ZN10layer_norm13ln_fwd_kernelINS_13Kernel_traitsIf13__nv_bfloat16S2_S2_fjLj2560ELj1ELj4ELj1ELj16ENS_18Kernel_traits_baseILj2560EfS2_S2_S2_fjLj128EEEEELb0ELb1ELb0ELb0EEEvNS_9FwdParamsE)
        /*0b9c*/ 	.word	0x00000168


	//----- nvinfo : EIATTR_REGCOUNT
	.align		4
.L_504:
        /*0ba0*/ 	.byte	0x04, 0x2f
        /*0ba2*/ 	.short	(.L_506 - .L_505)
	.align		4
.L_505:
        /*0ba4*/ 	.word	index@(_ZN10layer_norm13ln_fwd_kernelINS_13Kernel_traitsIf13__nv_bfloat16S2_S2_fjLj2560ELj1ELj4ELj1ELj16ENS_18Kernel_traits_baseILj2560EfS2_S2_S2_fjLj128EEEEELb0ELb0ELb1ELb1EEEvNS_9FwdParamsE)
        /*0ba8*/ 	.word	0x000000ff


	//----- nvinfo : EIATTR_FRAME_SIZE
	.align		4
.L_506:
        /*0bac*/ 	.byte	0x04, 0x11
        /*0bae*/ 	.short	(.L_508 - .L_507)
	.align		4
.L_507:
        /*0bb0*/ 	.word	index@(_ZN10layer_norm13ln_fwd_kernelINS_13Kernel_traitsIf13__nv_bfloat16S2_S2_fjLj2560ELj1ELj4ELj1ELj16ENS_18Kernel_traits_baseILj2560EfS2_S2_S2_fjLj128EEEEELb0ELb0ELb1ELb1EEEvNS_9FwdParamsE)
        /*0bb4*/ 	.word	0x00000020


	//----- nvinfo : EIATTR_REGCOUNT
	.align		4
.L_508:
        /*0bb8*/ 	.byte	0x04, 0x2f
        /*0bba*/ 	.short	(.L_510 - .L_509)
	.align		4
.L_509:
        /*0bbc*/ 	.word	index@(_ZN10layer_norm13ln_fwd_kernelINS_13Kernel_traitsIf13__nv_bfloat16S2_S2_fjLj2560ELj1ELj4ELj1ELj16ENS_18Kernel_traits_baseILj2560EfS2_S2_S2_fjLj128EEEEELb0ELb0ELb1ELb0EEEvNS_9FwdParamsE)
        /*0bc0*/ 	.word	0x000000ff


	//----- nvinfo : EIATTR_FRAME_SIZE
	.align		4
.L_510:
        /*0bc4*/ 	.byte	0x04, 0x11
        /*0bc6*/ 	.short	(.L_512 - .L_511)
	.align		4
.L_511:
        /*0bc8*/ 	.word	index@(_ZN10layer_norm13ln_fwd_kernelINS_13Kernel_traitsIf13__nv_bfloat16S2_S2_fjLj2560ELj1ELj4ELj1ELj16ENS_18Kernel_traits_baseILj2560EfS2_S2_S2_fjLj128EEEEELb0ELb0ELb1ELb0EEEvNS_9FwdParamsE)
        /*0bcc*/ 	.word	0x00000038


	//----- nvinfo : EIATTR_REGCOUNT
	.align		4
.L_512:
        /*0bd0*/ 	.byte	0x04, 0x2f
        /*0bd2*/ 	.short	(.L_514 - .L_513)
	.align		4
.L_513:
        /*0bd4*/ 	.word	index@(_ZN10layer_norm13ln_fwd_kernelINS_13Kernel_traitsIf13__nv_bfloat16S2_S2_fjLj2560ELj1ELj4ELj1ELj16ENS_18Kernel_traits_baseILj2560EfS2_S2_S2_fjLj128EEEEELb0ELb0ELb0ELb1EEEvNS_9FwdParamsE)
        /*0bd8*/ 	.word	0x000000ff


	//----- nvinfo : EIATTR_FRAME_SIZE
	.align		4
.L_514:
        /*0bdc*/ 	.byte	0x04, 0x11
        /*0bde*/ 	.short	(.L_516 - .L_515)
	.align		4
.L_515:
        /*0be0*/ 	.word	index@(_ZN10layer_norm13ln_fwd_kernelINS_13Kernel_traitsIf13__nv_bfloat16S2_S2_fjLj2560ELj1ELj4ELj1ELj16ENS_18Kernel_traits_baseILj2560EfS2_S2_S2_fjLj128EEEEELb0ELb0ELb0ELb1EEEvNS_9FwdParamsE)
        /*0be4*/ 	.word	0x00000050


	//----- nvinfo : EIATTR_REGCOUNT
	.align		4
.L_516:
        /*0be8*/ 	.byte	0x04, 0x2f
        /*0bea*/ 	.short	(.L_518 - .L_517)
	.align		4
.L_517:
        /*0bec*/ 	.word	index@(_ZN10layer_norm13ln_fwd_kernelINS_13Kernel_traitsIf13__nv_bfloat16S2_S2_fjLj2560ELj1ELj4ELj1ELj16ENS_18Kernel_traits_baseILj2560EfS2_S2_S2_fjLj128EEEEELb0ELb0ELb0ELb0EEEvNS_9FwdParamsE)
        /*0bf0*/ 	.word	0x000000ff


	//----- nvinfo : EIATTR_FRAME_SIZE
	.align		4
.L_518:
        /*0bf4*/ 	.byte	0x04, 0x11
        /*0bf6*/ 	.short	(.L_520 - .L_519)
	.align		4
.L_519:
        /*0bf8*/ 	.word	index@(_ZN10layer_norm13ln_fwd_kernelINS_13Kernel_traitsIf13__nv_bfloat16S2_S2_fjLj2560ELj1ELj4ELj1ELj16ENS_18Kernel_traits_baseILj2560EfS2_S2_S2_fjLj128EEEEELb0ELb0ELb0ELb0EEEvNS_9FwdParamsE)
        /*0bfc*/ 	.word	0x00000030


	//----- nvinfo : EIATTR_REGCOUNT
	.align		4
.L_520:
        /*0c00*/ 	.byte	0x04, 0x2f
        /*0c02*/ 	.short	(.L_522 - .L_521)
	.align		4
.L_521:
        /*0c04*/ 	.word	index@(_ZN10layer_norm13ln_fwd_kernelINS_13Kernel_traitsI6__halfS2_S2_S2_fjLj2560ELj1ELj4ELj1ELj16ENS_18Kernel_traits_baseILj2560ES2_S2_S2_S2_fjLj128EEEEELb1ELb1ELb1ELb1EEEvNS_9FwdParamsE)
        /*0c08*/ 	.word	0x000000ff


	//----- nvinfo : EIATTR_FRAME_SIZE
	.align		4
.L_522:
        /*0c0c*/ 	.byte	0x04, 0x11
        /*0c0e*/ 	.short	(.L_524 - .L_523)
	.align		4
.L_523:
        /*0c10*/ 	.word	index@(_ZN10layer_norm13ln_fwd_kernelINS_13Kernel_traitsI6__halfS2_S2_S2_fjLj2560ELj1ELj4ELj1ELj16ENS_18Kernel_traits_baseILj2560ES2_S2_S2_S2_fjLj128EEEEELb1ELb1ELb1ELb1EEEvNS_9FwdParamsE)
        /*0c14*/ 	.word	0x00000060


	//----- nvinfo : EIATTR_REGCOUNT
	.align		4
.L_524:
        /*0c18*/ 	.byte	0x04, 0x2f
        /*0c1a*/ 	.short	(.L_526 - .L_525)
	.align		4
.L_525:
        /*0c1c*/ 	.word	index@(_ZN10layer_norm13ln_fwd_kernelINS_13Kernel_traitsI6__halfS2_S2_S2_fjLj2560ELj1ELj4ELj1ELj16ENS_18Kernel_traits_baseILj2560ES2_S2_S2_S2_fjLj128EEEEELb1ELb1ELb1ELb0EEEvNS_9FwdParamsE)
        /*0c20*/ 	.word	0x000000ff


	//----- nvinfo : EIATTR_FRAME_SIZE
	.align		4
.L_526:
        /*0c24*/ 	.byte	0x04, 0x11
        /*0c26*/ 	.short	(.L_528 - .L_527)
	.align		4
.L_527:
        /*0c28*/ 	.word	index@(_ZN10layer_norm13ln_fwd_kernelINS_13Kernel_traitsI6__halfS2_S2_S2_fjLj2560ELj1ELj4ELj1ELj16ENS_18Kernel_traits_baseILj2560ES2_S2_S2_S2_fjLj128EEEEELb1ELb1ELb1ELb0EEEvNS_9FwdParamsE)
        /*0c2c*/ 	.word	0x000001d0


	//----- nvinfo : EIATTR_REGCOUNT
	.align		4
.L_528:
        /*0c30*/ 	.byte	0x04, 0x2f
        /*0c32*/ 	.short	(.L_530 - .L_529)
	.align		4
.L_529:
        /*0c34*/ 	.word	index@(_ZN10layer_norm13ln_fwd_kernelINS_13Kernel_traitsI6__halfS2_S2_S2_fjLj2560ELj1ELj4ELj1ELj16ENS_18Kernel_traits_baseILj2560ES2_S2_S2_S2_fjLj128EEEEELb1ELb1ELb0ELb1EEEvNS_9FwdParamsE)
        /*0c38*/ 	.word	0x000000ff


	//----- nvinfo : EIATTR_FRAME_SIZE
	.align		4
.L_530:
        /*0c3c*/ 	.byte	0x04, 0x11
        /*0c3e*/ 	.short	(.L_532 - .L_531)
	.align		4
.L_531:
        /*0c40*/ 	.word	index@(_ZN10layer_norm13ln_fwd_kernelINS_13Kernel_traitsI6__halfS2_S2_S2_fjLj2560ELj1ELj4ELj1ELj16ENS_18Kernel_traits_baseILj2560ES2_S2_S2_S2_fjLj128EEEEELb1ELb1ELb0ELb1EEEvNS_9FwdParamsE)
        /*0c44*/ 	.word	0x00000068


	//----- nvinfo : EIATTR_REGCOUNT
	.align		4
.L_532:
        /*0c48*/ 	.byte	0x04, 0x2f
        /*0c4a*/ 	.short	(.L_534 - .L_533)
	.align		4
.L_533:
        /*0c4c*/ 	.word	index@(_ZN10layer_norm13ln_fwd_kernelINS_13Kernel_traitsI6__halfS2_S2_S2_fjLj2560ELj1ELj4ELj1ELj16ENS_18Kernel_traits_baseILj2560ES2_S2_S2_S2_fjLj128EEEEELb1ELb1ELb0ELb0EEEvNS_9FwdParamsE)
        /*0c50*/ 	.word	0x000000ff


	//----- nvinfo : EIATTR_FRAME_SIZE
	.align		4
.L_534:
        /*0c54*/ 	.byte	0x04, 0x11
        /*0c56*/ 	.short	(.L_536 - .L_535)
	.align		4
.L_535:
        /*0c58*/ 	.word	index@(_ZN10layer_norm13ln_fwd_kernelINS_13Kernel_traitsI6__halfS2_S2_S2_fjLj2560ELj1ELj4ELj1ELj16ENS_18Kernel_traits_baseILj2560ES2_S2_S2_S2_fjLj128EEEEELb1ELb1ELb0ELb0EEEvNS_9FwdParamsE)
        /*0c5c*/ 	.word	0x000001a0


	//----- nvinfo : EIATTR_REGCOUNT
	.align		4
.L_536:
        /*0c60*/ 	.byte	0x04, 0x2f
        /*0c62*/ 	.short	(.L_538 - .L_537)
	.align		4
.L_537:
        /*0c64*/ 	.word	index@(_ZN10layer_norm13ln_fwd_kernelINS_13Kernel_traitsI6__halfS2_S2_S2_fjLj2560ELj1ELj4ELj1ELj16ENS_18Kernel_traits_baseILj2560ES2_S2_S2_S2_fjLj128EEEEELb1ELb0ELb1ELb1EEEvNS_9FwdParamsE)
        /*0c68*/ 	.word	0x000000ff


	//----- nvinfo : EIATTR_FRAME_SIZE
	.align		4
.L_538:
        /*0c6c*/ 	.byte	0x04, 0x11
        /*0c6e*/ 	.short	(.L_540 - .L_539)
	.align		4
.L_539:
        /*0c70*/ 	.word	index@(_ZN10layer_norm13ln_fwd_kernelINS_13Kernel_traitsI6__halfS2_S2_S2_fjLj2560ELj1ELj4ELj1ELj16ENS_18Kernel_traits_baseILj2560ES2_S2_S2_S2_fjLj128EEEEELb1ELb0ELb1ELb1EEEvNS_9FwdParamsE)
        /*0c74*/ 	.word	0x00000000


	//----- nvinfo : EIATTR_REGCOUNT
	.align		4
.L_540:
        /*0c78*/ 	.byte	0x04, 0x2f
        /*0c7a*/ 	.short	(.L_542 - .L_541)
	.align		4
.L_541:
        /*0c7c*/ 	.word	index@(_ZN10layer_norm13ln_fwd_kernelINS_13Kernel_traitsI6__halfS2_S2_S2_fjLj2560ELj1ELj4ELj1ELj16ENS_18Kernel_traits_baseILj2560ES2_S2_S2_S2_fjLj128EEEEELb1ELb0ELb1ELb0EEEvNS_9FwdParamsE)
        /*0c80*/ 	.word	0x000000ff


	//----- nvinfo : EIATTR_FRAME_SIZE
	.align		4
.L_542:
        /*0c84*/ 	.byte	0x04, 0x11
        /*0c86*/ 	.short	(.L_544 - .L_543)
	.align		4
.L_543:
        /*0c88*/ 	.word	index@(_ZN10layer_norm13ln_fwd_kernelINS_13Kernel_traitsI6__halfS2_S2_S2_fjLj2560ELj1ELj4ELj1ELj16ENS_18Kernel_traits_baseILj2560ES2_S2_S2_S2_fjLj128EEEEELb1ELb0ELb1ELb0EEEvNS_9FwdParamsE)
        /*0c8c*/ 	.word	0x00000090


	//----- nvinfo : EIATTR_REGCOUNT
	.align		4
.L_544:
        /*0c90*/ 	.byte	0x04, 0x2f
        /*0c92*/ 	.short	(.L_546 - .L_545)
	.align		4
.L_545:
        /*0c94*/ 	.word	index@(_ZN10layer_norm13ln_fwd_kernelINS_13Kernel_traitsI6__halfS2_S2_S2_fjLj2560ELj1ELj4ELj1ELj16ENS_18Kernel_traits_baseILj2560ES2_S2_S2_S2_fjLj128EEEEELb1ELb0ELb0ELb1EEEvNS_9FwdParamsE)
        /*0c98*/ 	.word	0x000000f8


	//----- nvinfo : EIATTR_FRAME_SIZE
	.align		4
.L_546:
        /*0c9c*/ 	.byte	0x04, 0x11
        /*0c9e*/ 	.short	(.L_548 - .L_547)
	.align		4
.L_547:
        /*0ca0*/ 	.word	index@(_ZN10layer_norm13ln_fwd_kernelINS_13Kernel_traitsI6__halfS2_S2_S2_fjLj2560ELj1ELj4ELj1ELj16ENS_18Kernel_traits_baseILj2560ES2_S2_S2_S2_fjLj128EEEEELb1ELb0ELb0ELb1EEEvNS_9FwdParamsE)
        /*0ca4*/ 	.word	0x00000000


	//----- nvinfo : EIATTR_REGCOUNT
	.align		4
.L_548:
        /*0ca8*/ 	.byte	0x04, 0x2f
        /*0caa*/ 	.short	(.L_550 - .L_549)
	.align		4
.L_549:
        /*0cac*/ 	.word	index@(_ZN10layer_norm13ln_fwd_kernelINS_13Kernel_traitsI6__halfS2_S2_S2_fjLj2560ELj1ELj4ELj1ELj16ENS_18Kernel_traits_baseILj2560ES2_S2_S2_S2_fjLj128EEEEELb1ELb0ELb0ELb0EEEvNS_9FwdParamsE)
        /*0cb0*/ 	.word	0x000000ff


	//----- nvinfo : EIATTR_FRAME_SIZE
	.align		4
.L_550:
        /*0cb4*/ 	.byte	0x04, 0x11
        /*0cb6*/ 	.short	(.L_552 - .L_551)
	.align		4
.L_551:
        /*0cb8*/ 	.word	index@(_ZN10layer_norm13ln_fwd_kernelINS_13Kernel_traitsI6__halfS2_S2_S2_fjLj2560ELj1ELj4ELj1ELj16ENS_18Kernel_traits_baseILj2560ES2_S2_S2_S2_fjLj128EEEEELb1ELb0ELb0ELb0EEEvNS_9FwdParamsE)
        /*0cbc*/ 	.word	0x00000060


	//----- nvinfo : EIATTR_REGCOUNT
	.align		4
.L_552:
        /*0cc0*/ 	.byte	0x04, 0x2f
        /*0cc2*/ 	.short	(.L_554 - .L_553)
	.align		4
.L_553:
        /*0cc4*/ 	.word	index@(_ZN10layer_norm13ln_fwd_kernelINS_13Kernel_traitsI6__halfS2_S2_S2_fjLj2560ELj1ELj4ELj1ELj16ENS_18Kernel_traits_baseILj2560ES2_S2_S2_S2_fjLj128EEEEELb0ELb1ELb1ELb1EEEvNS_9FwdParamsE)
        /*0cc8*/ 	.word	0x000000ff


	//----- nvinfo : EIATTR_FRAME_SIZE
	.align		4
.L_554:
        /*0ccc*/ 	.byte	0x04, 0x11
        /*0cce*/ 	.short	(.L_556 - .L_555)
	.align		4
.L_555:
        /*0cd0*/ 	.word	index@(_ZN10layer_norm13ln_fwd_kernelINS_13Kernel_traitsI6__halfS2_S2_S2_fjLj2560ELj1ELj4ELj1ELj16ENS_18Kernel_traits_baseILj2560ES2_S2_S2_S2_fjLj128EEEEELb0ELb1ELb1ELb1EEEvNS_9FwdParamsE)
        /*0cd4*/ 	.word	0x00000018


	//----- nvinfo : EIATTR_REGCOUNT
	.align		4
.L_556:
        /*0cd8*/ 	.byte	0x04, 0x2f
        /*0cda*/ 	.short	(.L_558 - .L_557)
	.align		4
.L_557:
        /*0cdc*/ 	.word	index@(_ZN10layer_norm13ln_fwd_kernelINS_13Kernel_traitsI6__halfS2_S2_S2_fjLj2560ELj1ELj4ELj1ELj16ENS_18Kernel_traits_baseILj2560ES2_S2_S2_S2_fjLj128EEEEELb0ELb1ELb1ELb0EEEvNS_9FwdParamsE)
        /*0ce0*/ 	.word	0x000000ff


	//----- nvinfo : EIATTR_FRAME_SIZE
	.align		4
.L_558:
        /*0ce4*/ 	.byte	0x04, 0x11
        /*0ce6*/ 	.short	(.L_560 - .L_559)
	.align		4
.L_559:
        /*0ce8*/ 	.word	index@(_ZN10layer_norm13ln_fwd_kernelINS_13Kernel_traitsI6__halfS2_S2_S2_fjLj2560ELj1ELj4ELj1ELj16ENS_18Kernel_traits_baseILj2560ES2_S2_S2_S2_fjLj128EEEEELb0ELb1ELb1ELb0EEEvNS_9FwdParamsE)
        /*0cec*/ 	.word	0x00000188


	//----- nvinfo : EIATTR_REGCOUNT
	.align		4
.L_560:
        /*0cf0*/ 	.byte	0x04, 0x2f
        /*0cf2*/ 	.short	(.L_562 - .L_561)
	.align		4
.L_561:
        /*0cf4*/ 	.word	index@(_ZN10layer_norm13ln_fwd_kernelINS_13Kernel_traitsI6__halfS2_S2_S2_fjLj2560ELj1ELj4ELj1ELj16ENS_18Kernel_traits_baseILj2560ES2_S2_S2_S2_fjLj128EEEEELb0ELb1ELb0ELb1EEEvNS_9FwdParamsE)
        /*0cf8*/ 	.word	0x000000ff


	//----- nvinfo : EIATTR_FRAME_SIZE
	.align		4
.L_562:
        /*0cfc*/ 	.byte	0x04, 0x11
        /*0cfe*/ 	.short	(.L_564 - .L_563)
	.align		4
.L_563:
        /*0d00*/ 	.word	index@(_ZN10layer_norm13ln_fwd_kernelINS_13Kernel_traitsI6__halfS2_S2_S2_fjLj2560ELj1ELj4ELj1ELj16ENS_18Kernel_traits_baseILj2560ES2_S2_S2_S2_fjLj128EEEEELb0ELb1ELb0ELb1EEEvNS_9FwdParamsE)
        /*0d04*/ 	.word	0x00000038


	//----- nvinfo : EIATTR_REGCOUNT
	.align		4
.L_564:
        /*0d08*/ 	.byte	0x04, 0x2f
        /*0d0a*/ 	.short	(.L_566 - .L_565)
	.align		4
.L_565:
        /*0d0c*/ 	.word	index@(_ZN10layer_norm13ln_fwd_kernelINS_13Kernel_traitsI6__halfS2_S2_S2_fjLj2560ELj1ELj4ELj1ELj16ENS_18Kernel_traits_baseILj2560ES2_S2_S2_S2_fjLj128EEEEELb0ELb1ELb0ELb0EEEvNS_9FwdParamsE)
        /*0d10*/ 	.word	0x000000ff


	//----- nvinfo : EIATTR_FRAME_SIZE
	.align		4
.L_566:
        /*0d14*/ 	.byte	0x04, 0x11
        /*0d16*/ 	.short	(.L_568 - .L_567)
	.align		4
.L_567:
        /*0d18*/ 	.word	index@(_ZN10layer_norm13ln_fwd_kernelINS_13Kernel_traitsI6__halfS2_S2_S2_fjLj2560ELj1ELj4ELj1ELj16ENS_18Kernel_traits_baseILj2560ES2_S2_S2_S2_fjLj128EEEEELb0ELb1ELb0ELb0EEEvNS_9FwdParamsE)
        /*0d1c*/ 	.word	0x00000158


	//----- nvinfo : EIATTR_REGCOUNT
	.align		4
.L_568:
        /*0d20*/ 	.byte	0x04, 0x2f
        /*0d22*/ 	.short	(.L_570 - .L_569)
	.align		4
.L_569:
        /*0d24*/ 	.word	index@(_ZN10layer_norm13ln_fwd_kernelINS_13Kernel_traitsI6__halfS2_S2_S2_fjLj2560ELj1ELj4ELj1ELj16ENS_18Kernel_traits_baseILj2560ES2_S2_S2_S2_fjLj128EEEEELb0ELb0ELb1ELb1EEEvNS_9FwdParamsE)
        /*0d28*/ 	.word	0x000000ff


	//----- nvinfo : EIATTR_FRAME_SIZE
	.align		4
.L_570:
        /*0d2c*/ 	.byte	0x04, 0x11
        /*0d2e*/ 	.short	(.L_572 - .L_571)
	.align		4
.L_571:
        /*0d30*/ 	.word	index@(_ZN10layer_norm13ln_fwd_kernelINS_13Kernel_traitsI6__halfS2_S2_S2_fjLj2560ELj1ELj4ELj1ELj16ENS_18Kernel_traits_baseILj2560ES2_S2_S2_S2_fjLj128EEEEELb0ELb0ELb1ELb1EEEvNS_9FwdParamsE)
        /*0d34*/ 	.word	0x00000000


	//----- nvinfo : EIATTR_REGCOUNT
	.align		4
.L_572:
        /*0d38*/ 	.byte	0x04, 0x2f
        /*0d3a*/ 	.short	(.L_574 - .L_573)
	.align		4
.L_573:
        /*0d3c*/ 	.word	index@(_ZN10layer_norm13ln_fwd_kernelINS_13Kernel_traitsI6__halfS2_S2_S2_fjLj2560ELj1ELj4ELj1ELj16ENS_18Kernel_traits_baseILj2560ES2_S2_S2_S2_fjLj128EEEEELb0ELb0ELb1ELb0EEEvNS_9FwdParamsE)
        /*0d40*/ 	.word	0x000000ff


	//----- nvinfo : EIATTR_FRAME_SIZE
	.align		4
.L_574:
        /*0d44*/ 	.byte	0x04, 0x11
        /*0d46*/ 	.short	(.L_576 - .L_575)
	.align		4
.L_575:
        /*0d48*/ 	.word	index@(_ZN10layer_norm13ln_fwd_kernelINS_13Kernel_traitsI6__halfS2_S2_S2_fjLj2560ELj1ELj4ELj1ELj16ENS_18Kernel_traits_baseILj2560ES2_S2_S2_S2_fjLj128EEEEELb0ELb0ELb1ELb0EEEvNS_9FwdParamsE)
        /*0d4c*/ 	.word	0x00000048


	//----- nvinfo : EIATTR_REGCOUNT
	.align		4
.L_576:
        /*0d50*/ 	.byte	0x04, 0x2f
        /*0d52*/ 	.short	(.L_578 - .L_577)
	.align		4
.L_577:
        /*0d54*/ 	.word	index@(_ZN10layer_norm13ln_fwd_kernelINS_13Kernel_traitsI6__halfS2_S2_S2_fjLj2560ELj1ELj4ELj1ELj16ENS_18Kernel_traits_baseILj2560ES2_S2_S2_S2_fjLj128EEEEELb0ELb0ELb0ELb1EEEvNS_9FwdParamsE)
        /*0d58*/ 	.word	0x000000f3


	//----- nvinfo : EIATTR_FRAME_SIZE
	.align		4
.L_578:
        /*0d5c*/ 	.byte	0x04, 0x11
        /*0d5e*/ 	.short	(.L_580 - .L_579)
	.align		4
.L_579:
        /*0d60*/ 	.word	index@(_ZN10layer_norm13ln_fwd_kernelINS_13Kernel_traitsI6__halfS2_S2_S2_fjLj2560ELj1ELj4ELj1ELj16ENS_18Kernel_traits_baseILj2560ES2_S2_S2_S2_fjLj128EEEEELb0ELb0ELb0ELb1EEEvNS_9FwdParamsE)
        /*0d64*/ 	.word	0x00000000


	//----- nvinfo : EIATTR_REGCOUNT
	.align		4
.L_580:
        /*0d68*/ 	.byte	0x04, 0x2f
        /*0d6a*/ 	.short	(.L_582 - .L_581)
	.align		4
.L_581:
        /*0d6c*/ 	.word	index@(_ZN10layer_norm13ln_fwd_kernelINS_13Kernel_traitsI6__halfS2_S2_S2_fjLj2560ELj1ELj4ELj1ELj16ENS_18Kernel_traits_baseILj2560ES2_S2_S2_S2_fjLj128EEEEELb0ELb0ELb0ELb0EEEvNS_9FwdParamsE)
        /*0d70*/ 	.word	0x000000ff


	//----- nvinfo : EIATTR_FRAME_SIZE
	.align		4
.L_582:
        /*0d74*/ 	.byte	0x04, 0x11
        /*0d76*/ 	.short	(.L_584 - .L_583)
	.align		4
.L_583:
        /*0d78*/ 	.word	index@(_ZN10layer_norm13ln_fwd_kernelINS_13Kernel_traitsI6__halfS2_S2_S2_fjLj2560ELj1ELj4ELj1ELj16ENS_18Kernel_traits_baseILj2560ES2_S2_S2_S2_fjLj128EEEEELb0ELb0ELb0ELb0EEEvNS_9FwdParamsE)
        /*0d7c*/ 	.word	0x00000038


	//----- nvinfo : EIATTR_REGCOUNT
	.align		4
.L_584:
        /*0d80*/ 	.byte	0x04, 0x2f
        /*0d82*/ 	.short	(.L_586 - .L_585)
	.align		4
.L_585:
        /*0d84*/ 	.word	index@(_ZN10layer_norm13ln_fwd_kernelINS_13Kernel_traitsI13__nv_bfloat16S2_S2_S2_fjLj2560ELj1ELj4ELj1ELj16ENS_18Kernel_traits_baseILj2560ES2_S2_S2_S2_fjLj128EEEEELb1ELb1ELb1ELb1EEEvNS_9FwdParamsE)
        /*0d88*/ 	.word	0x000000ff


	//----- nvinfo : EIATTR_FRAME_SIZE
	.align		4
.L_586:
        /*0d8c*/ 	.byte	0x04, 0x11
        /*0d8e*/ 	.short	(.L_588 - .L_587)
	.align		4
.L_587:
        /*0d90*/ 	.word	index@(_ZN10layer_norm13ln_fwd_kernelINS_13Kernel_traitsI13__nv_bfloat16S2_S2_S2_fjLj2560ELj1ELj4ELj1ELj16ENS_18Kernel_traits_baseILj2560ES2_S2_S2_S2_fjLj128EEEEELb1ELb1ELb1ELb1EEEvNS_9FwdParamsE)
        /*0d94*/ 	.word	0x00000060


	//----- nvinfo : EIATTR_REGCOUNT
	.align		4
.L_588:
        /*0d98*/ 	.byte	0x04, 0x2f
        /*0d9a*/ 	.short	(.L_590 - .L_589)
	.align		4
.L_589:
        /*0d9c*/ 	.word	index@(_ZN10layer_norm13ln_fwd_kernelINS_13Kernel_traitsI13__nv_bfloat16S2_S2_S2_fjLj2560ELj1ELj4ELj1ELj16ENS_18Kernel_traits_baseILj2560ES2_S2_S2_S2_fjLj128EEEEELb1ELb1ELb1ELb0EEEvNS_9FwdParamsE)
        /*0da0*/ 	.word	0x000000ff


	//----- nvinfo : EIATTR_FRAME_SIZE
	.align		4
.L_590:
        /*0da4*/ 	.byte	0x04, 0x11
        /*0da6*/ 	.short	(.L_592 - .L_591)
	.align		4
.L_591:
        /*0da8*/ 	.word	index@(_ZN10layer_norm13ln_fwd_kernelINS_13Kernel_traitsI13__nv_bfloat16S2_S2_S2_fjLj2560ELj1ELj4ELj1ELj16ENS_18Kernel_traits_baseILj2560ES2_S2_S2_S2_fjLj128EEEEELb1ELb1ELb1ELb0EEEvNS_9FwdParamsE)
        /*0dac*/ 	.word	0x000001b8


	//----- nvinfo : EIATTR_REGCOUNT
	.align		4
.L_592:
        /*0db0*/ 	.byte	0x04, 0x2f
        /*0db2*/ 	.short	(.L_594 - .L_593)
	.align		4
.L_593:
        /*0db4*/ 	.word	index@(_ZN10layer_norm13ln_fwd_kernelINS_13Kernel_traitsI13__nv_bfloat16S2_S2_S2_fjLj2560ELj1ELj4ELj1ELj16ENS_18Kernel_traits_baseILj2560ES2_S2_S2_S2_fjLj128EEEEELb1ELb1ELb0ELb1EEEvNS_9FwdParamsE)
        /*0db8*/ 	.word	0x000000ff


	//----- nvinfo : EIATTR_FRAME_SIZE
	.align		4
.L_594:
        /*0dbc*/ 	.byte	0x04, 0x11
        /*0dbe*/ 	.short	(.L_596 - .L_595)
	.align		4
.L_595:
        /*0dc0*/ 	.word	index@(_ZN10layer_norm13ln_fwd_kernelINS_13Kernel_traitsI13__nv_bfloat16S2_S2_S2_fjLj2560ELj1ELj4ELj1ELj16ENS_18Kernel_traits_baseILj2560ES2_S2_S2_S2_fjLj128EEEEELb1ELb1ELb0ELb1EEEvNS_9FwdParamsE)
        /*0dc4*/ 	.word	0x00000070


	//----- nvinfo : EIATTR_REGCOUNT
	.align		4
.L_596:
        /*0dc8*/ 	.byte	0x04, 0x2f
        /*0dca*/ 	.short	(.L_598 - .L_597)
	.align		4
.L_597:
        /*0dcc*/ 	.word	index@(_ZN10layer_norm13ln_fwd_kernelINS_13Kernel_traitsI13__nv_bfloat16S2_S2_S2_fjLj2560ELj1ELj4ELj1ELj16ENS_18Kernel_traits_baseILj2560ES2_S2_S2_S2_fjLj128EEEEELb1ELb1ELb0ELb0EEEvNS_9FwdParamsE)
        /*0dd0*/ 	.word	0x000000ff


	//----- nvinfo : EIATTR_FRAME_SIZE
	.align		4
.L_598:
        /*0dd4*/ 	.byte	0x04, 0x11
        /*0dd6*/ 	.short	(.L_600 - .L_599)
	.align		4
.L_599:
        /*0dd8*/ 	.word	index@(_ZN10layer_norm13ln_fwd_kernelINS_13Kernel_traitsI13__nv_bfloat16S2_S2_S2_fjLj2560ELj1ELj4ELj1ELj16ENS_18Kernel_traits_baseILj2560ES2_S2_S2_S2_fjLj128EEEEELb1ELb1ELb0ELb0EEEvNS_9FwdParamsE)
        /*0ddc*/ 	.word	0x00000188


	//----- nvinfo : EIATTR_REGCOUNT
	.align		4
.L_600:
        /*0de0*/ 	.byte	0x04, 0x2f
        /*0de2*/ 	.short	(.L_602 - .L_601)
	.align		4
.L_601:
        /*0de4*/ 	.word	index@(_ZN10layer_norm13ln_fwd_kernelINS_13Kernel_traitsI13__nv_bfloat16S2_S2_S2_fjLj2560ELj1ELj4ELj1ELj16ENS_18Kernel_traits_baseILj2560ES2_S2_S2_S2_fjLj128EEEEELb1ELb0ELb1ELb1EEEvNS_9FwdParamsE)
        /*0de8*/ 	.word	0x000000ff


	//----- nvinfo : EIATTR_FRAME_SIZE
	.align		4
.L_602:
        /*0dec*/ 	.byte	0x04, 0x11
        /*0dee*/ 	.short	(.L_604 - .L_603)
	.align		4
.L_603:
        /*0df0*/ 	.word	index@(_ZN10layer_norm13ln_fwd_kernelINS_13Kernel_traitsI13__nv_bfloat16S2_S2_S2_fjLj2560ELj1ELj4ELj1ELj16ENS_18Kernel_traits_baseILj2560ES2_S2_S2_S2_fjLj128EEEEELb1ELb0ELb1ELb1EEEvNS_9FwdParamsE)
        /*0df4*/ 	.word	0x00000000


	//----- nvinfo : EIATTR_REGCOUNT
	.align		4
.L_604:
        /*0df8*/ 	.byte	0x04, 0x2f
        /*0dfa*/ 	.short	(.L_606 - .L_605)
	.align		4
.L_605:
        /*0dfc*/ 	.word	index@(_ZN10layer_norm13ln_fwd_kernelINS_13Kernel_traitsI13__nv_bfloat16S2_S2_S2_fjLj2560ELj1ELj4ELj1ELj16ENS_18Kernel_traits_baseILj2560ES2_S2_S2_S2_fjLj128EEEEELb1ELb0ELb1ELb0EEEvNS_9FwdParamsE)
        /*0e00*/ 	.word	0x000000ff


	//----- nvinfo : EIATTR_FRAME_SIZE
	.align		4
.L_606:
        /*0e04*/ 	.byte	0x04, 0x11
        /*0e06*/ 	.short	(.L_608 - .L_607)
	.align		4
.L_607:
        /*0e08*/ 	.word	index@(_ZN10layer_norm13ln_fwd_kernelINS_13Kernel_traitsI13__nv_bfloat16S2_S2_S2_fjLj2560ELj1ELj4ELj1ELj16ENS_18Kernel_traits_baseILj2560ES2_S2_S2_S2_fjLj128EEEEELb1ELb0ELb1ELb0EEEvNS_9FwdParamsE)
        /*0e0c*/ 	.word	0x00000088


	//----- nvinfo : EIATTR_REGCOUNT
	.align		4
.L_608:
        /*0e10*/ 	.byte	0x04, 0x2f
        /*0e12*/ 	.short	(.L_610 - .L_609)
	.align		4
.L_609:
        /*0e14*/ 	.word	index@(_ZN10layer_norm13ln_fwd_kernelINS_13Kernel_traitsI13__nv_bfloat16S2_S2_S2_fjLj2560ELj1ELj4ELj1ELj16ENS_18Kernel_traits_baseILj2560ES2_S2_S2_S2_fjLj128EEEEELb1ELb0ELb0ELb1EEEvNS_9FwdParamsE)
        /*0e18*/ 	.word	0x000000fe


	//----- nvinfo : EIATTR_FRAME_SIZE
	.align		4
.L_610:
        /*0e1c*/ 	.byte	0x04, 0x11
        /*0e1e*/ 	.short	(.L_612 - .L_611)
	.align		4
.L_611:
        /*0e20*/ 	.word	index@(_ZN10layer_norm13ln_fwd_kernelINS_13Kernel_traitsI13__nv_bfloat16S2_S2_S2_fjLj2560ELj1ELj4ELj1ELj16ENS_18Kernel_traits_baseILj2560ES2_S2_S2_S2_fjLj128EEEEELb1ELb0ELb0ELb1EEEvNS_9FwdParamsE)
        /*0e24*/ 	.word	0x00000000


	//----- nvinfo : EIATTR_REGCOUNT
	.align		4
.L_612:
        /*0e28*/ 	.byte	0x04, 0x2f
        /*0e2a*/ 	.short	(.L_614 - .L_613)
	.align		4
.L_613:
        /*0e2c*/ 	.word	index@(_ZN10layer_norm13ln_fwd_kernelINS_13Kernel_traitsI13__nv_bfloat16S2_S2_S2_fjLj2560ELj1ELj4ELj1ELj16ENS_18Kernel_traits_baseILj2560ES2_S2_S2_S2_fjLj128EEEEELb1ELb0ELb0ELb0EEEvNS_9FwdParamsE)
        /*0e30*/ 	.word	0x000000ff


	//----- nvinfo : EIATTR_FRAME_SIZE
	.align		4
.L_614:
        /*0e34*/ 	.byte	0x04, 0x11
        /*0e36*/ 	.short	(.L_616 - .L_615)
	.align		4
.L_615:
        /*0e38*/ 	.word	index@(_ZN10layer_norm13ln_fwd_kernelINS_13Kernel_traitsI13__nv_bfloat16S2_S2_S2_fjLj2560ELj1ELj4ELj1ELj16ENS_18Kernel_traits_baseILj2560ES2_S2_S2_S2_fjLj128EEEEELb1ELb0ELb0ELb0EEEvNS_9FwdParamsE)
        /*0e3c*/ 	.word	0x00000048


	//----- nvinfo : EIATTR_REGCOUNT
	.align		4
.L_616:
        /*0e40*/ 	.byte	0x04, 0x2f
        /*0e42*/ 	.short	(.L_618 - .L_617)
	.align		4
.L_617:
        /*0e44*/ 	.word	index@(_ZN10layer_norm13ln_fwd_kernelINS_13Kernel_traitsI13__nv_bfloat16S2_S2_S2_fjLj2560ELj1ELj4ELj1ELj16ENS_18Kernel_traits_baseILj2560ES2_S2_S2_S2_fjLj128EEEEELb0ELb1ELb1ELb1EEEvNS_9FwdParamsE)
        /*0e48*/ 	.word	0x000000ff


	//----- nvinfo : EIATTR_FRAME_SIZE
	.align		4
.L_618:
        /*0e4c*/ 	.byte	0x04, 0x11
        /*0e4e*/ 	.short	(.L_620 - .L_619)
	.align		4
.L_619:
        /*0e50*/ 	.word	index@(_ZN10layer_norm13ln_fwd_kernelINS_13Kernel_traitsI13__nv_bfloat16S2_S2_S2_fjLj2560ELj1ELj4ELj1ELj16ENS_18Kernel_traits_baseILj2560ES2_S2_S2_S2_fjLj128EEEEELb0ELb1ELb1ELb1EEEvNS_9FwdParamsE)
        /*0e54*/ 	.word	0x00000018


	//----- nvinfo : EIATTR_REGCOUNT
	.align		4
.L_620:
        /*0e58*/ 	.byte	0x04, 0x2f
        /*0e5a*/ 	.short	(.L_622 - .L_621)
	.align		4
.L_621:
        /*0e5c*/ 	.word	index@(_ZN10layer_norm13ln_fwd_kernelINS_13Kernel_traitsI13__nv_bfloat16S2_S2_S2_fjLj2560ELj1ELj4ELj1ELj16ENS_18Kernel_traits_baseILj2560ES2_S2_S2_S2_fjLj128EEEEELb0ELb1ELb1ELb0EEEvNS_9FwdParamsE)
        /*0e60*/ 	.word	0x000000ff


	//----- nvinfo : EIATTR_FRAME_SIZE
	.align		4
.L_622:
        /*0e64*/ 	.byte	0x04, 0x11
        /*0e66*/ 	.short	(.L_624 - .L_623)
	.align		4
.L_623:
        /*0e68*/ 	.word	index@(_ZN10layer_norm13ln_fwd_kernelINS_13Kernel_traitsI13__nv_bfloat16S2_S2_S2_fjLj2560ELj1ELj4ELj1ELj16ENS_18Kernel_traits_baseILj2560ES2_S2_S2_S2_fjLj128EEEEELb0ELb1ELb1ELb0EEEvNS_9FwdParamsE)
        /*0e6c*/ 	.word	0x00000190


	//----- nvinfo : EIATTR_REGCOUNT
	.align		4
.L_624:
        /*0e70*/ 	.byte	0x04, 0x2f
        /*0e72*/ 	.short	(.L_626 - .L_625)
	.align		4
.L_625:
        /*0e74*/ 	.word	index@(_ZN10layer_norm13ln_fwd_kernelINS_13Kernel_traitsI13__nv_bfloat16S2_S2_S2_fjLj2560ELj1ELj4ELj1ELj16ENS_18Kernel_traits_baseILj2560ES2_S2_S2_S2_fjLj128EEEEELb0ELb1ELb0ELb1EEEvNS_9FwdParamsE)
        /*0e78*/ 	.word	0x000000ff


	//----- nvinfo : EIATTR_FRAME_SIZE
	.align		4
.L_626:
        /*0e7c*/ 	.byte	0x04, 0x11
        /*0e7e*/ 	.short	(.L_628 - .L_627)
	.align		4
.L_627:
        /*0e80*/ 	.word	index@(_ZN10layer_norm13ln_fwd_kernelINS_13Kernel_traitsI13__nv_bfloat16S2_S2_S2_fjLj2560ELj1ELj4ELj1ELj16ENS_18Kernel_traits_baseILj2560ES2_S2_S2_S2_fjLj128EEEEELb0ELb1ELb0ELb1EEEvNS_9FwdParamsE)
        /*0e84*/ 	.word	0x00000048


	//----- nvinfo : EIATTR_REGCOUNT
	.align		4
.L_628:
        /*0e88*/ 	.byte	0x04, 0x2f
        /*0e8a*/ 	.short	(.L_630 - .L_629)
	.align		4
.L_629:
        /*0e8c*/ 	.word	index@(_ZN10layer_norm13ln_fwd_kernelINS_13Kernel_traitsI13__nv_bfloat16S2_S2_S2_fjLj2560ELj1ELj4ELj1ELj16ENS_18Kernel_traits_baseILj2560ES2_S2_S2_S2_fjLj128EEEEELb0ELb1ELb0ELb0EEEvNS_9FwdParamsE)
        /*0e90*/ 	.word	0x000000ff


	//----- nvinfo : EIATTR_FRAME_SIZE
	.align		4
.L_630:
        /*0e94*/ 	.byte	0x04, 0x11
        /*0e96*/ 	.short	(.L_632 - .L_631)
	.align		4
.L_631:
        /*0e98*/ 	.word	index@(_ZN10layer_norm13ln_fwd_kernelINS_13Kernel_traitsI13__nv_bfloat16S2_S2_S2_fjLj2560ELj1ELj4ELj1ELj16ENS_18Kernel_traits_baseILj2560ES2_S2_S2_S2_fjLj128EEEEELb0ELb1ELb0ELb0EEEvNS_9FwdParamsE)
        /*0e9c*/ 	.word	0x00000188


	//----- nvinfo : EIATTR_REGCOUNT
	.align		4
.L_632:
        /*0ea0*/ 	.byte	0x04, 0x2f
        /*0ea2*/ 	.short	(.L_634 - .L_633)
	.align		4
.L_633:
        /*0ea4*/ 	.word	index@(_ZN10layer_norm13ln_fwd_kernelINS_13Kernel_traitsI13__nv_bfloat16S2_S2_S2_fjLj2560ELj1ELj4ELj1ELj16ENS_18Kernel_traits_baseILj2560ES2_S2_S2_S2_fjLj128EEEEELb0ELb0ELb1ELb1EEEvNS_9FwdParamsE)
        /*0ea8*/ 	.word	0x000000ff


	//----- nvinfo : EIATTR_FRAME_SIZE
	.align		4
.L_634:
        /*0eac*/ 	.byte	0x04, 0x11
        /*0eae*/ 	.short	(.L_636 - .L_635)
	.align		4
.L_635:
        /*0eb0*/ 	.word	index@(_ZN10layer_norm13ln_fwd_kernelINS_13Kernel_traitsI13__nv_bfloat16S2_S2_S2_fjLj2560ELj1ELj4ELj1ELj16ENS_18Kernel_traits_baseILj2560ES2_S2_S2_S2_fjLj128EEEEELb0ELb0ELb1ELb1EEEvNS_9FwdParamsE)
        /*0eb4*/ 	.word	0x00000000


	//----- nvinfo : EIATTR_REGCOUNT
	.align		4
.L_636:
        /*0eb8*/ 	.byte	0x04, 0x2f
        /*0eba*/ 	.short	(.L_638 - .L_637)
	.align		4
.L_637:
        /*0ebc*/ 	.word	index@(_ZN10layer_norm13ln_fwd_kernelINS_13Kernel_traitsI13__nv_bfloat16S2_S2_S2_fjLj2560ELj1ELj4ELj1ELj16ENS_18Kernel_traits_baseILj2560ES2_S2_S2_S2_fjLj128EEEEELb0ELb0ELb1ELb0EEEvNS_9FwdParamsE)
        /*0ec0*/ 	.word	0x000000ff


	//----- nvinfo : EIATTR_FRAME_SIZE
	.align		4
.L_638:
        /*0ec4*/ 	.byte	0x04, 0x11
        /*0ec6*/ 	.short	(.L_640 - .L_639)
	.align		4
.L_639:
        /*0ec8*/ 	.word	index@(_ZN10layer_norm13ln_fwd_kernelINS_13Kernel_traitsI13__nv_bfloat16S2_S2_S2_fjLj2560ELj1ELj4ELj1ELj16ENS_18Kernel_traits_baseILj2560ES2_S2_S2_S2_fjLj128EEEEELb0ELb0ELb1ELb0EEEvNS_9FwdParamsE)
        /*0ecc*/ 	.word	0x00000038


	//----- nvinfo : EIATTR_REGCOUNT
	.align		4
.L_640:
        /*0ed0*/ 	.byte	0x04, 0x2f
        /*0ed2*/ 	.short	(.L_642 - .L_641)
	.align		4
.L_641:
        /*0ed4*/ 	.word	index@(_ZN10layer_norm13ln_fwd_kernelINS_13Kernel_traitsI13__nv_bfloat16S2_S2_S2_fjLj2560ELj1ELj4ELj1ELj16ENS_18Kernel_traits_baseILj2560ES2_S2_S2_S2_fjLj128EEEEELb0ELb0ELb0ELb1EEEvNS_9FwdParamsE)
        /*0ed8*/ 	.word	0x000000f0


	//----- nvinfo : EIATTR_FRAME_SIZE
	.align		4
.L_642:
        /*0edc*/ 	.byte	0x04, 0x11
        /*0ede*/ 	.short	(.L_644 - .L_643)
	.align		4
.L_643:
        /*0ee0*/ 	.word	index@(_ZN10layer_norm13ln_fwd_kernelINS_13Kernel_traitsI13__nv_bfloat16S2_S2_S2_fjLj2560ELj1ELj4ELj1ELj16ENS_18Kernel_traits_baseILj2560ES2_S2_S2_S2_fjLj128EEEEELb0ELb0ELb0ELb1EEEvNS_9FwdParamsE)
        /*0ee4*/ 	.word	0x00000000


	//----- nvinfo : EIATTR_REGCOUNT
	.align		4
.L_644:
        /*0ee8*/ 	.byte	0x04, 0x2f
        /*0eea*/ 	.short	(.L_646 - .L_645)
	.align		4
.L_645:
        /*0eec*/ 	.word	index@(_ZN10layer_norm13ln_fwd_kernelINS_13Kernel_traitsI13__nv_bfloat16S2_S2_S2_fjLj2560ELj1ELj4ELj1ELj16ENS_18Kernel_traits_baseILj2560ES2_S2_S2_S2_fjLj128EEEEELb0ELb0ELb0ELb0EEEvNS_9FwdParamsE)
        /*0ef0*/ 	.word	0x000000ff


	//----- nvinfo : EIATTR_FRAME_SIZE
	.align		4
.L_646:
        /*0ef4*/ 	.byte	0x04, 0x11
        /*0ef6*/ 	.short	(.L_648 - .L_647)
	.align		4
.L_647:
        /*0ef8*/ 	.word	index@(_ZN10layer_norm13ln_fwd_kernelINS_13Kernel_traitsI13__nv_bfloat16S2_S2_S2_fjLj2560ELj1ELj4ELj1ELj16ENS_18Kernel_traits_baseILj2560ES2_S2_S2_S2_fjLj128EEEEELb0ELb0ELb0ELb0EEEvNS_9FwdParamsE)
        /*0efc*/ 	.word	0x00000030


	//----- nvinfo : EIATTR_MIN_STACK_SIZE
	.align		4
.L_648:
        /*0f00*/ 	.byte	0x04, 0x12
        /*0f02*/ 	.short	(.L_650 - .L_649)
	.align		4
.L_649:
        /*0f04*/ 	.word	index@(_ZN10layer_norm13ln_fwd_kernelINS_13Kernel_traitsI13__nv_bfloat16S2_S2_S2_fjLj2560ELj1ELj4ELj1ELj16ENS_18Kernel_traits_baseILj2560ES2_S2_S2_S2_fjLj128EEEEELb0ELb0ELb0ELb0EEEvNS_9FwdParamsE)
        /*0f08*/ 	.word	0x00000030


	//----- nvinfo : EIATTR_MIN_STACK_SIZE
	.align		4
.L_650:
        /*0f0c*/ 	.byte	0x04, 0x12
        /*0f0e*/ 	.short	(.L_652 - .L_651)
	.align		4
.L_651:
        /*0f10*/ 	.word	index@(_ZN10layer_norm13ln_fwd_kernelINS_13Kernel_traitsI13__nv_bfloat16S2_S2_S2_fjLj2560ELj1ELj4ELj1ELj16ENS_18Kernel_traits_baseILj2560ES2_S2_S2_S2_fjLj128EEEEELb0ELb0ELb0ELb1EEEvNS_9FwdParamsE)
        /*0f14*/ 	.word	0x00000000


	//----- nvinfo : EIATTR_MIN_STACK_SIZE
	.align		4
.L_652:
        /*0f18*/ 	.byte	0x04, 0x12
        /*0f1a*/ 	.short	(.L_654 - .L_653)
	.align		4
.L_653:
        /*0f1c*/ 	.word	index@(_ZN10layer_norm13ln_fwd_kernelINS_13Kernel_traitsI13__nv_bfloat16S2_S2_S2_fjLj2560ELj1ELj4ELj1ELj16ENS_18Kernel_traits_baseILj2560ES2_S2_S2_S2_fjLj128EEEEELb0ELb0ELb1ELb0EEEvNS_9FwdParamsE)
        /*0f20*/ 	.word	0x00000038


	//----- nvinfo : EIATTR_MIN_STACK_SIZE
	.align		4
.L_654:
        /*0f24*/ 	.byte	0x04, 0x12
        /*0f26*/ 	.short	(.L_656 - .L_655)
	.align		4
.L_655:
        /*0f28*/ 	.word	index@(_ZN10layer_norm13ln_fwd_kernelINS_13Kernel_traitsI13__nv_bfloat16S2_S2_S2_fjLj2560ELj1ELj4ELj1ELj16ENS_18Kernel_traits_baseILj2560ES2_S2_S2_S2_fjLj128EEEEELb0ELb0ELb1ELb1EEEvNS_9FwdParamsE)
        /*0f2c*/ 	.word	0x00000000


	//----- nvinfo : EIATTR_MIN_STACK_SIZE
	.align		4
.L_656:
        /*0f30*/ 	.byte	0x04, 0x12
        /*0f32*/ 	.short	(.L_658 - .L_657)
	.align		4
.L_657:
        /*0f34*/ 	.word	index@(_ZN10layer_norm13ln_fwd_kernelINS_13Kernel_traitsI13__nv_bfloat16S2_S2_S2_fjLj2560ELj1ELj4ELj1ELj16ENS_18Kernel_traits_baseILj2560ES2_S2_S2_S2_fjLj128EEEEELb0ELb1ELb0ELb0EEEvNS_9FwdParamsE)
        /*0f38*/ 	.word	0x00000188


	//----- nvinfo : EIATTR_MIN_STACK_SIZE
	.align		4
.L_658:
        /*0f3c*/ 	.byte	0x04, 0x12
        /*0f3e*/ 	.short	(.L_660 - .L_659)
	.align		4
.L_659:
        /*0f40*/ 	.word	index@(_ZN10layer_norm13ln_fwd_kernelINS_13Kernel_traitsI13__nv_bfloat16S2_S2_S2_fjLj2560ELj1ELj4ELj1ELj16ENS_18Kernel_traits_baseILj2560ES2_S2_S2_S2_fjLj128EEEEELb0ELb1ELb0ELb1EEEvNS_9FwdParamsE)
        /*0f44*/ 	.word	0x00000048


	//----- nvinfo : EIATTR_MIN_STACK_SIZE
	.align		4
.L_660:
        /*0f48*/ 	.byte	0x04, 0x12
        /*0f4a*/ 	.short	(.L_662 - .L_661)
	.align		4
.L_661:
        /*0f4c*/ 	.word	index@(_ZN10layer_norm13ln_fwd_kernelINS_13Kernel_traitsI13__nv_bfloat16S2_S2_S2_fjLj2560ELj1ELj4ELj1ELj16ENS_18Kernel_traits_baseILj2560ES2_S2_S2_S2_fjLj128EEEEELb0ELb1ELb1ELb0EEEvNS_9FwdParamsE)
        /*0f50*/ 	.word	0x00000190


	//----- nvinfo : EIATTR_MIN_STACK_SIZE
	.align		4
.L_662:
        /*0f54*/ 	.byte	0x04, 0x12
        /*0f56*/ 	.short	(.L_664 - .L_663)
	.align		4
.L_663:
        /*0f58*/ 	.word	index@(_ZN10layer_norm13ln_fwd_kernelINS_13Kernel_traitsI13__nv_bfloat16S2_S2_S2_fjLj2560ELj1ELj4ELj1ELj16ENS_18Kernel_traits_baseILj2560ES2_S2_S2_S2_fjLj128EEEEELb0ELb1ELb1ELb1EEEvNS_9FwdParamsE)
        /*0f5c*/ 	.word	0x00000018


	//----- nvinfo : EIATTR_MIN_STACK_SIZE
	.align		4
.L_664:
        /*0f60*/ 	.byte	0x04, 0x12
        /*0f62*/ 	.short	(.L_666 - .L_665)
	.align		4
.L_665:
        /*0f64*/ 	.word	index@(_ZN10layer_norm13ln_fwd_kernelINS_13Kernel_traitsI13__nv_bfloat16S2_S2_S2_fjLj2560ELj1ELj4ELj1ELj16ENS_18Kernel_traits_baseILj2560ES2_S2_S2_S2_fjLj128EEEEELb1ELb0ELb0ELb0EEEvNS_9FwdParamsE)
        /*0f68*/ 	.word	0x00000048


	//----- nvinfo : EIATTR_MIN_STACK_SIZE
	.align		4
.L_666:
        /*0f6c*/ 	.byte	0x04, 0x12
        /*0f6e*/ 	.short	(.L_668 - .L_667)
	.align		4
.L_667:
        /*0f70*/ 	.word	index@(_ZN10layer_norm13ln_fwd_kernelINS_13Kernel_traitsI13__nv_bfloat16S2_S2_S2_fjLj2560ELj1ELj4ELj1ELj16ENS_18Kernel_traits_baseILj2560ES2_S2_S2_S2_fjLj128EEEEELb1ELb0ELb0ELb1EEEvNS_9FwdParamsE)
        /*0f74*/ 	.word	0x00000000


	//----- nvinfo : EIATTR_MIN_STACK_SIZE
	.align		4
.L_668:
        /*0f78*/ 	.byte	0x04, 0x12
        /*0f7a*/ 	.short	(.L_670 - .L_669)
	.align		4
.L_669:
        /*0f7c*/ 	.word	index@(_ZN10layer_norm13ln_fwd_kernelINS_13Kernel_traitsI13__nv_bfloat16S2_S2_S2_fjLj2560ELj1ELj4ELj1ELj16ENS_18Kernel_traits_baseILj2560ES2_S2_S2_S2_fjLj128EEEEELb1ELb0ELb1ELb0EEEvNS_9FwdParamsE)
        /*0f80*/ 	.word	0x00000088


	//----- nvinfo : EIATTR_MIN_STACK_SIZE
	.align		4
.L_670:
        /*0f84*/ 	.byte	0x04, 0x12
        /*0f86*/ 	.short	(.L_672 - .L_671)
	.align		4
.L_671:
        /*0f88*/ 	.word	index@(_ZN10layer_norm13ln_fwd_kernelINS_13Kernel_traitsI13__nv_bfloat16S2_S2_S2_fjLj2560ELj1ELj4ELj1ELj16ENS_18Kernel_traits_baseILj2560ES2_S2_S2_S2_fjLj128EEEEELb1ELb0ELb1ELb1EEEvNS_9FwdParamsE)
        /*0f8c*/ 	.word	0x00000000


	//----- nvinfo : EIATTR_MIN_STACK_SIZE
	.align		4
.L_672:
        /*0f90*/ 	.byte	0x04, 0x12
        /*0f92*/ 	.short	(.L_674 - .L_673)
	.align		4
.L_673:
        /*0f94*/ 	.word	index@(_ZN10layer_norm13ln_fwd_kernelINS_13Kernel_traitsI13__nv_bfloat16S2_S2_S2_fjLj2560ELj1ELj4ELj1ELj16ENS_18Kernel_traits_baseILj2560ES2_S2_S2_S2_fjLj128EEEEELb1ELb1ELb0ELb0EEEvNS_9FwdParamsE)
        /*0f98*/ 	.word	0x00000188


	//----- nvinfo : EIATTR_MIN_STACK_SIZE
	.align		4
.L_674:
        /*0f9c*/ 	.byte	0x04, 0x12
        /*0f9e*/ 	.short	(.L_676 - .L_675)
	.align		4
.L_675:
        /*0fa0*/ 	.word	index@(_ZN10layer_norm13ln_fwd_kernelINS_13Kernel_traitsI13__nv_bfloat16S2_S2_S2_fjLj2560ELj1ELj4ELj1ELj16ENS_18Kernel_traits_baseILj2560ES2_S2_S2_S2_fjLj128EEEEELb1ELb1ELb0ELb1EEEvNS_9FwdParamsE)
        /*0fa4*/ 	.word	0x00000070


	//----- nvinfo : EIATTR_MIN_STACK_SIZE
	.align		4
.L_676:
        /*0fa8*/ 	.byte	0x04, 0x12
        /*0faa*/ 	.short	(.L_678 - .L_677)
	.align		4
.L_677:
        /*0fac*/ 	.word	index@(_ZN10layer_norm13ln_fwd_kernelINS_13Kernel_traitsI13__nv_bfloat16S2_S2_S2_fjLj2560ELj1ELj4ELj1ELj16ENS_18Kernel_traits_baseILj2560ES2_S2_S2_S2_fjLj128EEEEELb1ELb1ELb1ELb0EEEvNS_9FwdParamsE)
        /*0fb0*/ 	.word	0x000001b8


	//----- nvinfo : EIATTR_MIN_STACK_SIZE
	.align		4
.L_678:
        /*0fb4*/ 	.byte	0x04, 0x12
        /*0fb6*/ 	.short	(.L_680 - .L_679)
	.align		4
.L_679:
        /*0fb8*/ 	.word	index@(_ZN10layer_norm13ln_fwd_kernelINS_13Kernel_traitsI13__nv_bfloat16S2_S2_S2_fjLj2560ELj1ELj4ELj1ELj16ENS_18Kernel_traits_baseILj2560ES2_S2_S2_S2_fjLj128EEEEELb1ELb1ELb1ELb1EEEvNS_9FwdParamsE)
        /*0fbc*/ 	.word	0x00000060


	//----- nvinfo : EIATTR_MIN_STACK_SIZE
	.align		4
.L_680:
        /*0fc0*/ 	.byte	0x04, 0x12
        /*0fc2*/ 	.short	(.L_682 - .L_681)
	.align		4
.L_681:
        /*0fc4*/ 	.word	index@(_ZN10layer_norm13ln_fwd_kernelINS_13Kernel_traitsI6__halfS2_S2_S2_fjLj2560ELj1ELj4ELj1ELj16ENS_18Kernel_traits_baseILj2560ES2_S2_S2_S2_fjLj128EEEEELb0ELb0ELb0ELb0EEEvNS_9FwdParamsE)
        /*0fc8*/ 	.word	0x00000038


	//----- nvinfo : EIATTR_MIN_STACK_SIZE
	.align		4
.L_682:
        /*0fcc*/ 	.byte	0x04, 0x12
        /*0fce*/ 	.short	(.L_684 - .L_683)
	.align		4
.L_683:
        /*0fd0*/ 	.word	index@(_ZN10layer_norm13ln_fwd_kernelINS_13Kernel_traitsI6__halfS2_S2_S2_fjLj2560ELj1ELj4ELj1ELj16ENS_18Kernel_traits_baseILj2560ES2_S2_S2_S2_fjLj128EEEEELb0ELb0ELb0ELb1EEEvNS_9FwdParamsE)
        /*0fd4*/ 	.word	0x00000000


	//----- nvinfo : EIATTR_MIN_STACK_SIZE
	.align		4
.L_684:
        /*0fd8*/ 	.byte	0x04, 0x12
        /*0fda*/ 	.short	(.L_686 - .L_685)
	.align		4
.L_685:
        /*0fdc*/ 	.word	index@(_ZN10layer_norm13ln_fwd_kernelINS_13Kernel_traitsI6__halfS2_S2_S2_fjLj2560ELj1ELj4ELj1ELj16ENS_18Kernel_traits_baseILj2560ES2_S2_S2_S2_fjLj128EEEEELb0ELb0ELb1ELb0EEEvNS_9FwdParamsE)
        /*0fe0*/ 	.word	0x00000048


	//----- nvinfo : EIATTR_MIN_STACK_SIZE
	.align		4
.L_686:
        /*0fe4*/ 	.byte	0x04, 0x12
        /*0fe6*/ 	.short	(.L_688 - .L_687)
	.align		4
.L_687:
        /*0fe8*/ 	.word	index@(_ZN10layer_norm13ln_fwd_kernelINS_13Kernel_traitsI6__halfS2_S2_S2_fjLj2560ELj1ELj4ELj1ELj16ENS_18Kernel_traits_baseILj2560ES2_S2_S2_S2_fjLj128EEEEELb0ELb0ELb1ELb1EEEvNS_9FwdParamsE)
        /*0fec*/ 	.word	0x00000000


	//----- nvinfo : EIATTR_MIN_STACK_SIZE
	.align		4
.L_688:
        /*0ff0*/ 	.byte	0x04, 0x12
        /*0ff2*/ 	.short	(.L_690 - .L_689)
	.align		4
.L_689:
        /*0ff4*/ 	.word	index@(_ZN10layer_norm13ln_fwd_kernelINS_13Kernel_traitsI6__halfS2_S2_S2_fjLj2560ELj1ELj4ELj1ELj16ENS_18Kernel_traits_baseILj2560ES2_S2_S2_S2_fjLj128EEEEELb0ELb1ELb0ELb0EEEvNS_9FwdParamsE)
        /*0ff8*/ 	.word	0x00000158


	//----- nvinfo : EIATTR_MIN_STACK_SIZE
	.align		4
.L_690:
        /*0ffc*/ 	.byte	0x04, 0x12
        /*0ffe*/ 	.short	(.L_692 - .L_691)
	.align		4
.L_691:
        /*1000*/ 	.word	index@(_ZN10layer_norm13ln_fwd_kernelINS_13Kernel_traitsI6__halfS2_S2_S2_fjLj2560ELj1ELj4ELj1ELj16ENS_18Kernel_traits_baseILj2560ES2_S2_S2_S2_fjLj128EEEEELb0ELb1ELb0ELb1EEEvNS_9FwdParamsE)
        /*1004*/ 	.word	0x00000038


	//----- nvinfo : EIATTR_MIN_STACK_SIZE
	.align		4
.L_692:
        /*1008*/ 	.byte	0x04, 0x12
        /*100a*/ 	.short	(.L_694 - .L_693)
	.align		4
.L_693:
        /*100c*/ 	.word	index@(_ZN10layer_norm13ln_fwd_kernelINS_13Kernel_traitsI6__halfS2_S2_S2_fjLj2560ELj1ELj4ELj1ELj16ENS_18Kernel_traits_baseILj2560ES2_S2_S2_S2_fjLj128EEEEELb0ELb1ELb1ELb0EEEvNS_9FwdParamsE)
        /*1010*/ 	.word	0x00000188


	//----- nvinfo : EIATTR_MIN_STACK_SIZE
	.align		4
.L_694:
        /*1014*/ 	.byte	0x04, 0x12
        /*1016*/ 	.short	(.L_696 - .L_695)
	.align		4
.L_695:
        /*1018*/ 	.word	index@(_ZN10layer_norm13ln_fwd_kernelINS_13Kernel_traitsI6__halfS2_S2_S2_fjLj2560ELj1ELj4ELj1ELj16ENS_18Kernel_traits_baseILj2560ES2_S2_S2_S2_fjLj128EEEEELb0ELb1ELb1ELb1EEEvNS_9FwdParamsE)
        /*101c*/ 	.word	0x00000018


	//----- nvinfo : EIATTR_MIN_STACK_SIZE
	.align		4
.L_696:
        /*1020*/ 	.byte	0x04, 0x12
        /*1022*/ 	.short	(.L_698 - .L_697)
	.align		4
.L_697:
        /*1024*/ 	.word	index@(_ZN10layer_norm13ln_fwd_kernelINS_13Kernel_traitsI6__halfS2_S2_S2_fjLj2560ELj1ELj4ELj1ELj16ENS_18Kernel_traits_baseILj2560ES2_S2_S2_S2_fjLj128EEEEELb1ELb0ELb0ELb0EEEvNS_9FwdParamsE)
        /*1028*/ 	.word	0x00000060


	//----- nvinfo : EIATTR_MIN_STACK_SIZE
	.align		4
.L_698:
        /*102c*/ 	.byte	0x04, 0x12
        /*102e*/ 	.short	(.L_700 - .L_699)
	.align		4
.L_699:
        /*1030*/ 	.word	index@(_ZN10layer_norm13ln_fwd_kernelINS_13Kernel_traitsI6__halfS2_S2_S2_fjLj2560ELj1ELj4ELj1ELj16ENS_18Kernel_traits_baseILj2560ES2_S2_S2_S2_fjLj128EEEEELb1ELb0ELb0ELb1EEEvNS_9FwdParamsE)
        /*1034*/ 	.word	0x00000000


	//----- nvinfo : EIATTR_MIN_STACK_SIZE
	.align		4
.L_700:
        /*1038*/ 	.byte	0x04, 0x12
        /*103a*/ 	.short	(.L_702 - .L_701)
	.align		4
.L_701:
        /*103c*/ 	.word	index@(_ZN10layer_norm13ln_fwd_kernelINS_13Kernel_traitsI6__halfS2_S2_S2_fjLj2560ELj1ELj4ELj1ELj16ENS_18Kernel_traits_baseILj2560ES2_S2_S2_S2_fjLj128EEEEELb1ELb0ELb1ELb0EEEvNS_9FwdParamsE)
        /*1040*/ 	.word	0x00000090


	//----- nvinfo : EIATTR_MIN_STACK_SIZE
	.align		4
.L_702:
        /*1044*/ 	.byte	0x04, 0x12
        /*1046*/ 	.short	(.L_704 - .L_703)
	.align		4
.L_703:
        /*1048*/ 	.word	index@(_ZN10layer_norm13ln_fwd_kernelINS_13Kernel_traitsI6__halfS2_S2_S2_fjLj2560ELj1ELj4ELj1ELj16ENS_18Kernel_traits_baseILj2560ES2_S2_S2_S2_fjLj128EEEEELb1ELb0ELb1ELb1EEEvNS_9FwdParamsE)
        /*104c*/ 	.word	0x00000000


	//----- nvinfo : EIATTR_MIN_STACK_SIZE
	.align		4
.L_704:
        /*1050*/ 	.byte	0x04, 0x12
        /*1052*/ 	.short	(.L_706 - .L_705)
	.align		4
.L_705:
        /*1054*/ 	.word	index@(_ZN10layer_norm13ln_fwd_kernelINS_13Kernel_traitsI6__halfS2_S2_S2_fjLj2560ELj1ELj4ELj1ELj16ENS_18Kernel_traits_baseILj2560ES2_S2_S2_S2_fjLj128EEEEELb1ELb1ELb0ELb0EEEvNS_9FwdParamsE)
        /*1058*/ 	.word	0x000001a0


	//----- nvinfo : EIATTR_MIN_STACK_SIZE
	.align		4
.L_706:
        /*105c*/ 	.byte	0x04, 0x12
        /*105e*/ 	.short	(.L_708 - .L_707)
	.align		4
.L_707:
        /*1060*/ 	.word	index@(_ZN10layer_norm13ln_fwd_kernelINS_13Kernel_traitsI6__halfS2_S2_S2_fjLj2560ELj1ELj4ELj1ELj16ENS_18Kernel_traits_baseILj2560ES2_S2_S2_S2_fjLj128EEEEELb1ELb1ELb0ELb1EEEvNS_9FwdParamsE)
        /*1064*/ 	.word	0x00000068


	//----- nvinfo : EIATTR_MIN_STACK_SIZE
	.align		4
.L_708:
        /*1068*/ 	.byte	0x04, 0x12
        /*106a*/ 	.short	(.L_710 - .L_709)
	.align		4
.L_709:
        /*106c*/ 	.word	index@(_ZN10layer_norm13ln_fwd_kernelINS_13Kernel_traitsI6__halfS2_S2_S2_fjLj2560ELj1ELj4ELj1ELj16ENS_18Kernel_traits_baseILj2560ES2_S2_S2_S2_fjLj128EEEEELb1ELb1ELb1ELb0EEEvNS_9FwdParamsE)
        /*1070*/ 	.word	0x000001d0


	//----- nvinfo : EIATTR_MIN_STACK_SIZE
	.align		4
.L_710:
        /*1074*/ 	.byte	0x04, 0x12
        /*1076*/ 	.short	(.L_712 - .L_711)
	.align		4
.L_711:
        /*1078*/ 	.word	index@(_ZN10layer_norm13ln_fwd_kernelINS_13Kernel_traitsI6__halfS2_S2_S2_fjLj2560ELj1ELj4ELj1ELj16ENS_18Kernel_traits_baseILj2560ES2_S2_S2_S2_fjLj128EEEEELb1ELb1ELb1ELb1EEEvNS_9FwdParamsE)
        /*107c*/ 	.word	0x00000060


	//----- nvinfo : EIATTR_MIN_STACK_SIZE
	.align		4
.L_712:
        /*1080*/ 	.byte	0x04, 0x12
        /*1082*/ 	.short	(.L_714 - .L_713)
	.align		4
.L_713:
        /*1084*/ 	.word	index@(_ZN10layer_norm13ln_fwd_kernelINS_13Kernel_traitsIf13__nv_bfloat16S2_S2_fjLj2560ELj1ELj4ELj1ELj16ENS_18Kernel_traits_baseILj2560EfS2_S2_S2_fjLj128EEEEELb0ELb0ELb0ELb0EEEvNS_9FwdParamsE)
        /*1088*/ 	.word	0x00000030


	//----- nvinfo : EIATTR_MIN_STACK_SIZE
	.align		4
.L_714:
        /*108c*/ 	.byte	0x04, 0x12
        /*108e*/ 	.short	(.L_716 - .L_715)
	.align		4
.L_715:
        /*1090*/ 	.word	index@(_ZN10layer_norm13ln_fwd_kernelINS_13Kernel_traitsIf13__nv_bfloat16S2_S2_fjLj2560ELj1ELj4ELj1ELj16ENS_18Kernel_traits_baseILj2560EfS2_S2_S2_fjLj128EEEEELb0ELb0ELb0ELb1EEEvNS_9FwdParamsE)
        /*1094*/ 	.word	0x00000050


	//----- nvinfo : EIATTR_MIN_STACK_SIZE
	.align		4
.L_716:
        /*1098*/ 	.byte	0x04, 0x12
        /*109a*/ 	.short	(.L_718 - .L_717)
	.align		4
.L_717:
        /*109c*/ 	.word	index@(_ZN10layer_norm13ln_fwd_kernelINS_13Kernel_traitsIf13__nv_bfloat16S2_S2_fjLj2560ELj1ELj4ELj1ELj16ENS_18Kernel_traits_baseILj2560EfS2_S2_S2_fjLj128EEEEELb0ELb0ELb1ELb0EEEvNS_9FwdParamsE)
        /*10a0*/ 	.word	0x00000038


	//----- nvinfo : EIATTR_MIN_STACK_SIZE
	.align		4
.L_718:
        /*10a4*/ 	.byte	0x04, 0x12
        /*10a6*/ 	.short	(.L_720 - .L_719)
	.align		4
.L_719:
        /*10a8*/ 	.word	index@(_ZN10layer_norm13ln_fwd_kernelINS_13Kernel_traitsIf13__nv_bfloat16S2_S2_fjLj2560ELj1ELj4ELj1ELj16ENS_18Kernel_traits_baseILj2560EfS2_S2_S2_fjLj128EEEEELb0ELb0ELb1ELb1EEEvNS_9FwdParamsE)
        /*10ac*/ 	.word	0x00000020


	//----- nvinfo : EIATTR_MIN_STACK_SIZE
	.align		4
.L_720:
        /*10b0*/ 	.byte	0x04, 0x12
        /*10b2*/ 	.short	(.L_722 - .L_721)
	.align		4
.L_721:
        /*10b4*/ 	.word	index@(_ZN10layer_norm13ln_fwd_kernelINS_13Kernel_traitsIf13__nv_bfloat16S2_S2_fjLj2560ELj1ELj4ELj1ELj16ENS_18Kernel_traits_baseILj2560EfS2_S2_S2_fjLj128EEEEELb0ELb1ELb0ELb0EEEvNS_9FwdParamsE)
        /*10b8*/ 	.word	0x00000168


	//----- nvinfo : EIATTR_MIN_STACK_SIZE
	.align		4
.L_722:
        /*10bc*/ 	.byte	0x04, 0x12
        /*10be*/ 	.short	(.L_724 - .L_723)
	.align		4
.L_723:
        /*10c0*/ 	.word	index@(_ZN10layer_norm13ln_fwd_kernelINS_13Kernel_traitsIf13__nv_bfloat16S2_S2_fjLj2560ELj1ELj4ELj1ELj16ENS_18Kernel_traits_baseILj2560EfS2_S2_S2_fjLj128EEEEELb0ELb1ELb0ELb1EEEvNS_9FwdParamsE)
        /*10c4*/ 	.word	0x00000170


	//----- nvinfo : EIATTR_MIN_STACK_SIZE
	.align		4
.L_724:
        /*10c8*/ 	.byte	0x04, 0x12
        /*10ca*/ 	.short	(.L_726 - .L_725)
	.align		4
.L_725:
        /*10cc*/ 	.word	index@(_ZN10layer_norm13ln_fwd_kernelINS_13Kernel_traitsIf13__nv_bfloat16S2_S2_fjLj2560ELj1ELj4ELj1ELj16ENS_18Kernel_traits_baseILj2560EfS2_S2_S2_fjLj128EEEEELb0ELb1ELb1ELb0EEEvNS_9FwdParamsE)
        /*10d0*/ 	.word	0x00000180


	//----- nvinfo : EIATTR_MIN_STACK_SIZE
	.align		4
.L_726:
        /*10d4*/ 	.byte	0x04, 0x12
        /*10d6*/ 	.short	(.L_728 - .L_727)
	.align		4
.L_727:
        /*10d8*/ 	.word	index@(_ZN10layer_norm13ln_fwd_kernelINS_13Kernel_traitsIf13__nv_bfloat16S2_S2_fjLj2560ELj1ELj4ELj1ELj16ENS_18Kernel_traits_baseILj2560EfS2_S2_S2_fjLj128EEEEELb0ELb1ELb1ELb1EEEvNS_9FwdParamsE)
        /*10dc*/ 	.word	0x00000160


	//----- nvinfo : EIATTR_MIN_STACK_SIZE
	.align		4
.L_728:
        /*10e0*/ 	.byte	0x04, 0x12
        /*10e2*/ 	.short	(.L_730 - .L_729)
	.align		4
.L_729:
        /*10e4*/ 	.word	index@(_ZN10layer_norm13ln_fwd_kernelINS_13Kernel_traitsIf13__nv_bfloat16S2_S2_fjLj2560ELj1ELj4ELj1ELj16ENS_18Kernel_traits_baseILj2560EfS2_S2_S2_fjLj128EEEEELb1ELb0ELb0ELb0EEEvNS_9FwdParamsE)
        /*10e8*/ 	.word	0x00000048


	//----- nvinfo : EIATTR_MIN_STACK_SIZE
	.align		4
.L_730:
        /*10ec*/ 	.byte	0x04, 0x12
        /*10ee*/ 	.short	(.L_732 - .L_731)
	.align		4
.L_731:
        /*10f0*/ 	.word	index@(_ZN10layer_norm13ln_fwd_kernelINS_13Kernel_traitsIf13__nv_bfloat16S2_S2_fjLj2560ELj1ELj4ELj1ELj16ENS_18Kernel_traits_baseILj2560EfS2_S2_S2_fjLj128EEEEELb1ELb0ELb0ELb1EEEvNS_9FwdParamsE)
        /*10f4*/ 	.word	0x00000060


	//----- nvinfo : EIATTR_MIN_STACK_SIZE
	.align		4
.L_732:
        /*10f8*/ 	.byte	0x04, 0x12
        /*10fa*/ 	.short	(.L_734 - .L_733)
	.align		4
.L_733:
        /*10fc*/ 	.word	index@(_ZN10layer_norm13ln_fwd_kernelINS_13Kernel_traitsIf13__nv_bfloat16S2_S2_fjLj2560ELj1ELj4ELj1ELj16ENS_18Kernel_traits_baseILj2560EfS2_S2_S2_fjLj128EEEEELb1ELb0ELb1ELb0EEEvNS_9FwdParamsE)
        /*1100*/ 	.word	0x00000080


	//----- nvinfo : EIATTR_MIN_STACK_SIZE
	.align		4
.L_734:
        /*1104*/ 	.byte	0x04, 0x12
        /*1106*/ 	.short	(.L_736 - .L_735)
	.align		4
.L_735:
        /*1108*/ 	.word	index@(_ZN10layer_norm13ln_fwd_kernelINS_13Kernel_traitsIf13__nv_bfloat16S2_S2_fjLj2560ELj1ELj4ELj1ELj16ENS_18Kernel_traits_baseILj2560EfS2_S2_S2_fjLj128EEEEELb1ELb0ELb1ELb1EEEvNS_9FwdParamsE)
        /*110c*/ 	.word	0x00000068


	//----- nvinfo : EIATTR_MIN_STACK_SIZE
	.align		4
.L_736:
        /*1110*/ 	.byte	0x04, 0x12
        /*1112*/ 	.short	(.L_738 - .L_737)
	.align		4
.L_737:
        /*1114*/ 	.word	index@(_ZN10layer_norm13ln_fwd_kernelINS_13Kernel_traitsIf13__nv_bfloat16S2_S2_fjLj2560ELj1ELj4ELj1ELj16ENS_18Kernel_traits_baseILj2560EfS2_S2_S2_fjLj128EEEEELb1ELb1ELb0ELb0EEEvNS_9FwdParamsE)
        /*1118*/ 	.word	0x00000190


	//----- nvinfo : EIATTR_MIN_STACK_SIZE
	.align		4
.L_738:
        /*111c*/ 	.byte	0x04, 0x12
        /*111e*/ 	.short	(.L_740 - .L_739)
	.align		4
.L_739:
        /*1120*/ 	.word	index@(_ZN10layer_norm13ln_fwd_kernelINS_13Kernel_traitsIf13__nv_bfloat16S2_S2_fjLj2560ELj1ELj4ELj1ELj16ENS_18Kernel_traits_baseILj2560EfS2_S2_S2_fjLj128EEEEELb1ELb1ELb0ELb1EEEvNS_9FwdParamsE)
        /*1124*/ 	.word	0x000001a0


	//----- nvinfo : EIATTR_MIN_STACK_SIZE
	.align		4
.L_740:
        /*1128*/ 	.byte	0x04, 0x12
        /*112a*/ 	.short	(.L_742 - .L_741)
	.align		4
.L_741:
        /*112c*/ 	.word	index@(_ZN10layer_norm13ln_fwd_kernelINS_13Kernel_traitsIf13__nv_bfloat16S2_S2_fjLj2560ELj1ELj4ELj1ELj16ENS_18Kernel_traits_baseILj2560EfS2_S2_S2_fjLj128EEEEELb1ELb1ELb1ELb0EEEvNS_9FwdParamsE)
        /*1130*/ 	.word	0x000001c8


	//----- nvinfo : EIATTR_MIN_STACK_SIZE
	.align		4
.L_742:
        /*1134*/ 	.byte	0x04, 0x12
        /*1136*/ 	.short	(.L_744 - .L_743)
	.align		4
.L_743:
        /*1138*/ 	.word	index@(_ZN10layer_norm13ln_fwd_kernelINS_13Kernel_traitsIf13__nv_bfloat16S2_S2_fjLj2560ELj1ELj4ELj1ELj16ENS_18Kernel_traits_baseILj2560EfS2_S2_S2_fjLj128EEEEELb1ELb1ELb1ELb1EEEvNS_9FwdParamsE)
        /*113c*/ 	.word	0x000001a8


	//----- nvinfo : EIATTR_MIN_STACK_SIZE
	.align		4
.L_744:
        /*1140*/ 	.byte	0x04, 0x12
        /*1142*/ 	.short	(.L_746 - .L_745)
	.align		4
.L_745:
        /*1144*/ 	.word	index@(_ZN10layer_norm13ln_fwd_kernelINS_13Kernel_traitsI13__nv_bfloat16S2_fS2_fjLj2560ELj1ELj4ELj1ELj16ENS_18Kernel_traits_baseILj2560ES2_S2_fS2_fjLj128EEEEELb0ELb0ELb0ELb0EEEvNS_9FwdParamsE)
        /*1148*/ 	.word	0x00000030


	//----- nvinfo : EIATTR_MIN_STACK_SIZE
	.align		4
.L_746:
        /*114c*/ 	.byte	0x04, 0x12
        /*114e*/ 	.short	(.L_748 - .L_747)
	.align		4
.L_747:
        /*1150*/ 	.word	index@(_ZN10layer_norm13ln_fwd_kernelINS_13Kernel_traitsI13__nv_bfloat16S2_fS2_fjLj2560ELj1ELj4ELj1ELj16ENS_18Kernel_traits_baseILj2560ES2_S2_fS2_fjLj128EEEEELb0ELb0ELb0ELb1EEEvNS_9FwdParamsE)
        /*1154*/ 	.word	0x00000000


	//----- nvinfo : EIATTR_MIN_STACK_SIZE
	.align		4
.L_748:
        /*1158*/ 	.byte	0x04, 0x12
        /*115a*/ 	.short	(.L_750 - .L_749)
	.align		4
.L_749:
        /*115c*/ 	.word	index@(_ZN10layer_norm13ln_fwd_kernelINS_13Kernel_traitsI13__nv_bfloat16S2_fS2_fjLj2560ELj1ELj4ELj1ELj16ENS_18Kernel_traits_baseILj2560ES2_S2_fS2_fjLj128EEEEELb0ELb0ELb1ELb0EEEvNS_9FwdParamsE)
        /*1160*/ 	.word	0x00000048


	//----- nvinfo : EIATTR_MIN_STACK_SIZE
	.align		4
.L_750:
        /*1164*/ 	.byte	0x04, 0x12
        /*1166*/ 	.short	(.L_752 - .L_751)
	.align		4
.L_751:
        /*1168*/ 	.word	index@(_ZN10layer_norm13ln_fwd_kernelINS_13Kernel_traitsI13__nv_bfloat16S2_fS2_fjLj2560ELj1ELj4ELj1ELj16ENS_18Kernel_traits_baseILj2560ES2_S2_fS2_fjLj128EEEEELb0ELb0ELb1ELb1EEEvNS_9FwdParamsE)
        /*116c*/ 	.word	0x00000000


	//----- nvinfo : EIATTR_MIN_STACK_SIZE
	.align		4
.L_752:
        /*1170*/ 	.byte	0x04, 0x12
        /*1172*/ 	.short	(.L_754 - .L_753)
	.align		4
.L_753:
        /*1174*/ 	.word	index@(_ZN10layer_norm13ln_fwd_kernelINS_13Kernel_traitsI13__nv_bfloat16S2_fS2_fjLj2560ELj1ELj4ELj1ELj16ENS_18Kernel_traits_baseILj2560ES2_S2_fS2_fjLj128EEEEELb0ELb1ELb0ELb0EEEvNS_9FwdParamsE)
        /*1178*/ 	.word	0x000001a0


	//----- nvinfo : EIATTR_MIN_STACK_SIZE
	.align		4
.L_754:
        /*117c*/ 	.byte	0x04, 0x12
        /*117e*/ 	.short	(.L_756 - .L_755)
	.align		4
.L_755:
        /*1180*/ 	.word	index@(_ZN10layer_norm13ln_fwd_kernelINS_13Kernel_traitsI13__nv_bfloat16S2_fS2_fjLj2560ELj1ELj4ELj1ELj16ENS_18Kernel_traits_baseILj2560ES2_S2_fS2_fjLj128EEEEELb0ELb1ELb0ELb1EEEvNS_9FwdParamsE)
        /*1184*/ 	.word	0x00000060


	//----- nvinfo : EIATTR_MIN_STACK_SIZE
	.align		4
.L_756:
        /*1188*/ 	.byte	0x04, 0x12
        /*118a*/ 	.short	(.L_758 - .L_757)
	.align		4
.L_757:
        /*118c*/ 	.word	index@(_ZN10layer_norm13ln_fwd_kernelINS_13Kernel_traitsI13__nv_bfloat16S2_fS2_fjLj2560ELj1ELj4ELj1ELj16ENS_18Kernel_traits_baseILj2560ES2_S2_fS2_fjLj128EEEEELb0ELb1ELb1ELb0EEEvNS_9FwdParamsE)
        /*1190*/ 	.word	0x000001b0


	//----- nvinfo : EIATTR_MIN_STACK_SIZE
	.align		4
.L_758:
        /*1194*/ 	.byte	0x04, 0x12
        /*1196*/ 	.short	(.L_760 - .L_759)
	.align		4
.L_759:
        /*1198*/ 	.word	index@(_ZN10layer_norm13ln_fwd_kernelINS_13Kernel_traitsI13__nv_bfloat16S2_fS2_fjLj2560ELj1ELj4ELj1ELj16ENS_18Kernel_traits_baseILj2560ES2_S2_fS2_fjLj128EEEEELb0ELb1ELb1ELb1EEEvNS_9FwdParamsE)
        /*119c*/ 	.word	0x00000020


	//----- nvinfo : EIATTR_MIN_STACK_SIZE
	.align		4
.L_760:
        /*11a0*/ 	.byte	0x04, 0x12
        /*11a2*/ 	.short	(.L_762 - .L_761)
	.align		4
.L_761:
        /*11a4*/ 	.word	index@(_ZN10layer_norm13ln_fwd_kernelINS_13Kernel_traitsI13__nv_bfloat16S2_fS2_fjLj2560ELj1ELj4ELj1ELj16ENS_18Kernel_traits_baseILj2560ES2_S2_fS2_fjLj128EEEEELb1ELb0ELb0ELb0EEEvNS_9FwdParamsE)
        /*11a8*/ 	.word	0x00000058


	//----- nvinfo : EIATTR_MIN_STACK_SIZE
	.align		4
.L_762:
        /*11ac*/ 	.byte	0x04, 0x12
        /*11ae*/ 	.short	(.L_764 - .L_763)
	.align		4
.L_763:
        /*11b0*/ 	.word	index@(_ZN10layer_norm13ln_fwd_kernelINS_13Kernel_traitsI13__nv_bfloat16S2_fS2_fjLj2560ELj1ELj4ELj1ELj16ENS_18Kernel_traits_baseILj2560ES2_S2_fS2_fjLj128EEEEELb1ELb0ELb0ELb1EEEvNS_9FwdParamsE)
        /*11b4*/ 	.word	0x00000000


	//----- nvinfo : EIATTR_MIN_STACK_SIZE
	.align		4
.L_764:
        /*11b8*/ 	.byte	0x04, 0x12
        /*11ba*/ 	.short	(.L_766 - .L_765)
	.align		4
.L_765:
        /*11bc*/ 	.word	index@(_ZN10layer_norm13ln_fwd_kernelINS_13Kernel_traitsI13__nv_bfloat16S2_fS2_fjLj2560ELj1ELj4ELj1ELj16ENS_18Kernel_traits_baseILj2560ES2_S2_fS2_fjLj128EEEEELb1ELb0ELb1ELb0EEEvNS_9FwdParamsE)
        /*11c0*/ 	.word	0x000000a0


	//----- nvinfo : EIATTR_MIN_STACK_SIZE
	.align		4
.L_766:
        /*11c4*/ 	.byte	0x04, 0x12
        /*11c6*/ 	.short	(.L_768 - .L_767)
	.align		4
.L_767:
        /*11c8*/ 	.word	index@(_ZN10layer_norm13ln_fwd_kernelINS_13Kernel_traitsI13__nv_bfloat16S2_fS2_fjLj2560ELj1ELj4ELj1ELj16ENS_18Kernel_traits_baseILj2560ES2_S2_fS2_fjLj128EEEEELb1ELb0ELb1ELb1EEEvNS_9FwdParamsE)
        /*11cc*/ 	.word	0x00000000


	//----- nvinfo : EIATTR_MIN_STACK_SIZE
	.align		4
.L_768:
        /*11d0*/ 	.byte	0x04, 0x12
        /*11d2*/ 	.short	(.L_770 - .L_769)
	.align		4
.L_769:
        /*11d4*/ 	.word	index@(_ZN10layer_norm13ln_fwd_kernelINS_13Kernel_traitsI13__nv_bfloat16S2_fS2_fjLj2560ELj1ELj4ELj1ELj16ENS_18Kernel_traits_baseILj2560ES2_S2_fS2_fjLj128EEEEELb1ELb1ELb0ELb0EEEvNS_9FwdParamsE)
        /*11d8*/ 	.word	0x00000198


	//----- nvinfo : EIATTR_MIN_STACK_SIZE
	.align		4
.L_770:
        /*11dc*/ 	.byte	0x04, 0x12
        /*11de*/ 	.short	(.L_772 - .L_771)
	.align		4
.L_771:
        /*11e0*/ 	.word	index@(_ZN10layer_norm13ln_fwd_kernelINS_13Kernel_traitsI13__nv_bfloat16S2_fS2_fjLj2560ELj1ELj4ELj1ELj16ENS_18Kernel_traits_baseILj2560ES2_S2_fS2_fjLj128EEEEELb1ELb1ELb0ELb1EEEvNS_9FwdParamsE)
        /*11e4*/ 	.word	0x000000a0


	//----- nvinfo : EIATTR_MIN_STACK_SIZE
	.align		4
.L_772:
        /*11e8*/ 	.byte	0x04, 0x12
        /*11ea*/ 	.short	(.L_774 - .L_773)
	.align		4
.L_773:
        /*11ec*/ 	.word	index@(_ZN10layer_norm13ln_fwd_kernelINS_13Kernel_traitsI13__nv_bfloat16S2_fS2_fjLj2560ELj1ELj4ELj1ELj16ENS_18Kernel_traits_baseILj2560ES2_S2_fS2_fjLj128EEEEELb1ELb1ELb1ELb0EEEvNS_9FwdParamsE)
        /*11f0*/ 	.word	0x000001c8


	//----- nvinfo : EIATTR_MIN_STACK_SIZE
	.align		4
.L_774:
        /*11f4*/ 	.byte	0x04, 0x12
        /*11f6*/ 	.short	(.L_776 - .L_775)
	.align		4
.L_775:
        /*11f8*/ 	.word	index@(_ZN10layer_norm13ln_fwd_kernelINS_13Kernel_traitsI13__nv_bfloat16S2_fS2_fjLj2560ELj1ELj4ELj1ELj16ENS_18Kernel_traits_baseILj2560ES2_S2_fS2_fjLj128EEEEELb1ELb1ELb1ELb1EEEvNS_9FwdParamsE)
        /*11fc*/ 	.word	0x00000070


	//----- nvinfo : EIATTR_MIN_STACK_SIZE
	.align		4
.L_776:
        /*1200*/ 	.byte	0x04, 0x12
        /*1202*/ 	.short	(.L_778 - .L_777)
	.align		4
.L_777:
        /*1204*/ 	.word	index@(_ZN10layer_norm13ln_fwd_kernelINS_13Kernel_traitsIf13__nv_bfloat16fS2_fjLj2560ELj1ELj4ELj1ELj16ENS_18Kernel_traits_baseILj2560EfS2_fS2_fjLj128EEEEELb0ELb0ELb0ELb0EEEvNS_9FwdParamsE)
        /*1208*/ 	.word	0x00000030


	//----- nvinfo : EIATTR_MIN_STACK_SIZE
	.align		4
.L_778:
        /*120c*/ 	.byte	0x04, 0x12
        /*120e*/ 	.short	(.L_780 - .L_779)
	.align		4
.L_779:
        /*1210*/ 	.word	index@(_ZN10layer_norm13ln_fwd_kernelINS_13Kernel_traitsIf13__nv_bfloat16fS2_fjLj2560ELj1ELj4ELj1ELj16ENS_18Kernel_traits_baseILj2560EfS2_fS2_fjLj128EEEEELb0ELb0ELb0ELb1EEEvNS_9FwdParamsE)
        /*1214*/ 	.word	0x00000050


	//----- nvinfo : EIATTR_MIN_STACK_SIZE
	.align		4
.L_780:
        /*1218*/ 	.byte	0x04, 0x12
        /*121a*/ 	.short	(.L_782 - .L_781)
	.align		4
.L_781:
        /*121c*/ 	.word	index@(_ZN10layer_norm13ln_fwd_kernelINS_13Kernel_traitsIf13__nv_bfloat16fS2_fjLj2560ELj1ELj4ELj1ELj16ENS_18Kernel_traits_baseILj2560EfS2_fS2_fjLj128EEEEELb0ELb0ELb1ELb0EEEvNS_9FwdParamsE)
        /*1220*/ 	.word	0x00000048


	//----- nvinfo : EIATTR_MIN_STACK_SIZE
	.align		4
.L_782:
        /*1224*/ 	.byte	0x04, 0x12
        /*1226*/ 	.short	(.L_784 - .L_783)
	.align		4
.L_783:
        /*1228*/ 	.word	index@(_ZN10layer_norm13ln_fwd_kernelINS_13Kernel_traitsIf13__nv_bfloat16fS2_fjLj2560ELj1ELj4ELj1ELj16ENS_18Kernel_traits_baseILj2560EfS2_fS2_fjLj128EEEEELb0ELb0ELb1ELb1EEEvNS_9FwdParamsE)
        /*122c*/ 	.word	0x00000038


	//----- nvinfo : EIATTR_MIN_STACK_SIZE
	.align		4
.L_784:
        /*1230*/ 	.byte	0x04, 0x12
        /*1232*/ 	.short	(.L_786 - .L_785)
	.align		4
.L_785:
        /*1234*/ 	.word	index@(_ZN10layer_norm13ln_fwd_kernelINS_13Kernel_traitsIf13__nv_bfloat16fS2_fjLj2560ELj1ELj4ELj1ELj16ENS_18Kernel_traits_baseILj2560EfS2_fS2_fjLj128EEEEELb0ELb1ELb0ELb0EEEvNS_9FwdParamsE)
        /*1238*/ 	.word	0x00000178


	//----- nvinfo : EIATTR_MIN_STACK_SIZE
	.align		4
.L_786:
        /*123c*/ 	.byte	0x04, 0x12
        /*123e*/ 	.short	(.L_788 - .L_787)
	.align		4
.L_787:
        /*1240*/ 	.word	index@(_ZN10layer_norm13ln_fwd_kernelINS_13Kernel_traitsIf13__nv_bfloat16fS2_fjLj2560ELj1ELj4ELj1ELj16ENS_18Kernel_traits_baseILj2560EfS2_fS2_fjLj128EEEEELb0ELb1ELb0ELb1EEEvNS_9FwdParamsE)
        /*1244*/ 	.word	0x00000188


	//----- nvinfo : EIATTR_MIN_STACK_SIZE
	.align		4
.L_788:
        /*1248*/ 	.byte	0x04, 0x12
        /*124a*/ 	.short	(.L_790 - .L_789)
	.align		4
.L_789:
        /*124c*/ 	.word	index@(_ZN10layer_norm13ln_fwd_kernelINS_13Kernel_traitsIf13__nv_bfloat16fS2_fjLj2560ELj1ELj4ELj1ELj16ENS_18Kernel_traits_baseILj2560EfS2_fS2_fjLj128EEEEELb0ELb1ELb1ELb0EEEvNS_9FwdParamsE)
        /*1250*/ 	.word	0x00000190


	//----- nvinfo : EIATTR_MIN_STACK_SIZE
	.align		4
.L_790:
        /*1254*/ 	.byte	0x04, 0x12
        /*1256*/ 	.short	(.L_792 - .L_791)
	.align		4
.L_791:
        /*1258*/ 	.word	index@(_ZN10layer_norm13ln_fwd_kernelINS_13Kernel_traitsIf13__nv_bfloat16fS2_fjLj2560ELj1ELj4ELj1ELj16ENS_18Kernel_traits_baseILj2560EfS2_fS2_fjLj128EEEEELb0ELb1ELb1ELb1EEEvNS_9FwdParamsE)
        /*125c*/ 	.word	0x00000170


	//----- nvinfo : EIATTR_MIN_STACK_SIZE
	.align		4
.L_792:
        /*1260*/ 	.byte	0x04, 0x12
        /*1262*/ 	.short	(.L_794 - .L_793)
	.align		4
.L_793:
        /*1264*/ 	.word	index@(_ZN10layer_norm13ln_fwd_kernelINS_13Kernel_traitsIf13__nv_bfloat16fS2_fjLj2560ELj1ELj4ELj1ELj16ENS_18Kernel_traits_baseILj2560EfS2_fS2_fjLj128EEEEELb1ELb0ELb0ELb0EEEvNS_9FwdParamsE)
        /*1268*/ 	.word	0x00000058


	//----- nvinfo : EIATTR_MIN_STACK_SIZE
	.align		4
.L_794:
        /*126c*/ 	.byte	0x04, 0x12
        /*126e*/ 	.short	(.L_796 - .L_795)
	.align		4
.L_795:
        /*1270*/ 	.word	index@(_ZN10layer_norm13ln_fwd_kernelINS_13Kernel_traitsIf13__nv_bfloat16fS2_fjLj2560ELj1ELj4ELj1ELj16ENS_18Kernel_traits_baseILj2560EfS2_fS2_fjLj128EEEEELb1ELb0ELb0ELb1EEEvNS_9FwdParamsE)
        /*1274*/ 	.word	0x00000060


	//----- nvinfo : EIATTR_MIN_STACK_SIZE
	.align		4
.L_796:
        /*1278*/ 	.byte	0x04, 0x12
        /*127a*/ 	.short	(.L_798 - .L_797)
	.align		4
.L_797:
        /*127c*/ 	.word	index@(_ZN10layer_norm13ln_fwd_kernelINS_13Kernel_traitsIf13__nv_bfloat16fS2_fjLj2560ELj1ELj4ELj1ELj16ENS_18Kernel_traits_baseILj2560EfS2_fS2_fjLj128EEEEELb1ELb0ELb1ELb0EEEvNS_9FwdParamsE)
        /*1280*/ 	.word	0x00000090


	//----- nvinfo : EIATTR_MIN_STACK_SIZE
	.align		4
.L_798:
        /*1284*/ 	.byte	0x04, 0x12
        /*1286*/ 	.short	(.L_800 - .L_799)
	.align		4
.L_799:
        /*1288*/ 	.word	index@(_ZN10layer_norm13ln_fwd_kernelINS_13Kernel_traitsIf13__nv_bfloat16fS2_fjLj2560ELj1ELj4ELj1ELj16ENS_18Kernel_traits_baseILj2560EfS2_fS2_fjLj128EEEEELb1ELb0ELb1ELb1EEEvNS_9FwdParamsE)
        /*128c*/ 	.word	0x00000080


	//----- nvinfo : EIATTR_MIN_STACK_SIZE
	.align		4
.L_800:
        /*1290*/ 	.byte	0x04, 0x12
        /*1292*/ 	.short	(.L_802 - .L_801)
	.align		4
.L_801:
        /*1294*/ 	.word	index@(_ZN10layer_norm13ln_fwd_kernelINS_13Kernel_traitsIf13__nv_bfloat16fS2_fjLj2560ELj1ELj4ELj1ELj16ENS_18Kernel_traits_baseILj2560EfS2_fS2_fjLj128EEEEELb1ELb1ELb0ELb0EEEvNS_9FwdParamsE)
        /*1298*/ 	.word	0x000001a0


	//----- nvinfo : EIATTR_MIN_STACK_SIZE
	.align		4
.L_802:
        /*129c*/ 	.byte	0x04, 0x12
        /*129e*/ 	.short	(.L_804 - .L_803)
	.align		4
.L_803:
        /*12a0*/ 	.word	index@(_ZN10layer_norm13ln_fwd_kernelINS_13Kernel_traitsIf13__nv_bfloat16fS2_fjLj2560ELj1ELj4ELj1ELj16ENS_18Kernel_traits_baseILj2560EfS2_fS2_fjLj128EEEEELb1ELb1ELb0ELb1EEEvNS_9FwdParamsE)
        /*12a4*/ 	.word	0x000001b0


	//----- nvinfo : EIATTR_MIN_STACK_SIZE
	.align		4
.L_804:
        /*12a8*/ 	.byte	0x04, 0x12
        /*12aa*/ 	.short	(.L_806 - .L_805)
	.align		4
.L_805:
        /*12ac*/ 	.word	index@(_ZN10layer_norm13ln_fwd_kernelINS_13Kernel_traitsIf13__nv_bfloat16fS2_fjLj2560ELj1ELj4ELj1ELj16ENS_18Kernel_traits_baseILj2560EfS2_fS2_fjLj128EEEEELb1ELb1ELb1ELb0EEEvNS_9FwdParamsE)
        /*12b0*/ 	.word	0x000001d0


	//----- nvinfo : EIATTR_MIN_STACK_SIZE
	.align		4
.L_806:
        /*12b4*/ 	.byte	0x04, 0x12
        /*12b6*/ 	.short	(.L_808 - .L_807)
	.align		4
.L_807:
        /*12b8*/ 	.word	index@(_ZN10layer_norm13ln_fwd_kernelINS_13Kernel_traitsIf13__nv_bfloat16fS2_fjLj2560ELj1ELj4ELj1ELj16ENS_18Kernel_traits_baseILj2560EfS2_fS2_fjLj128EEEEELb1ELb1ELb1ELb1EEEvNS_9FwdParamsE)
        /*12bc*/ 	.word	0x000001b8


	//----- nvinfo : EIATTR_MIN_STACK_SIZE
	.align		4
.L_808:
        /*12c0*/ 	.byte	0x04, 0x12
        /*12c2*/ 	.short	(.L_810 - .L_809)
	.align		4
.L_809:
        /*12c4*/ 	.word	index@(_ZN10layer_norm13ln_fwd_kernelINS_13Kernel_traitsIf6__halfS2_S2_fjLj2560ELj1ELj4ELj1ELj16ENS_18Kernel_traits_baseILj2560EfS2_S2_S2_fjLj128EEEEELb0ELb0ELb0ELb0EEEvNS_9FwdParamsE)
        /*12c8*/ 	.word	0x00000030


	//----- nvinfo : EIATTR_MIN_STACK_SIZE
	.align		4
.L_810:
        /*12cc*/ 	.byte	0x04, 0x12
        /*12ce*/ 	.short	(.L_812 - .L_811)
	.align		4
.L_811:
        /*12d0*/ 	.word	index@(_ZN10layer_norm13ln_fwd_kernelINS_13Kernel_traitsIf6__halfS2_S2_fjLj2560ELj1ELj4ELj1ELj16ENS_18Kernel_traits_baseILj2560EfS2_S2_S2_fjLj128EEEEELb0ELb0ELb0ELb1EEEvNS_9FwdParamsE)
        /*12d4*/ 	.word	0x00000050


	//----- nvinfo : EIATTR_MIN_STACK_SIZE
	.align		4
.L_812:
        /*12d8*/ 	.byte	0x04, 0x12
        /*12da*/ 	.short	(.L_814 - .L_813)
	.align		4
.L_813:
        /*12dc*/ 	.word	index@(_ZN10layer_norm13ln_fwd_kernelINS_13Kernel_traitsIf6__halfS2_S2_fjLj2560ELj1ELj4ELj1ELj16ENS_18Kernel_traits_baseILj2560EfS2_S2_S2_fjLj128EEEEELb0ELb0ELb1ELb0EEEvNS_9FwdParamsE)
        /*12e0*/ 	.word	0x00000038


	//----- nvinfo : EIATTR_MIN_STACK_SIZE
	.align		4
.L_814:
        /*12e4*/ 	.byte	0x04, 0x12
        /*12e6*/ 	.short	(.L_816 - .L_815)
	.align		4
.L_815:
        /*12e8*/ 	.word	index@(_ZN10layer_norm13ln_fwd_kernelINS_13Kernel_traitsIf6__halfS2_S2_fjLj2560ELj1ELj4ELj1ELj16ENS_18Kernel_traits_baseILj2560EfS2_S2_S2_fjLj128EEEEELb0ELb0ELb1ELb1EEEvNS_9FwdParamsE)
        /*12ec*/ 	.word	0x00000020


	//----- nvinfo : EIATTR_MIN_STACK_SIZE
	.align		4
.L_816:
        /*12f0*/ 	.byte	0x04, 0x12
        /*12f2*/ 	.short	(.L_818 - .L_817)
	.align		4
.L_817:
        /*12f4*/ 	.word	index@(_ZN10layer_norm13ln_fwd_kernelINS_13Kernel_traitsIf6__halfS2_S2_fjLj2560ELj1ELj4ELj1ELj16ENS_18Kernel_traits_baseILj2560EfS2_S2_S2_fjLj128EEEEELb0ELb1ELb0ELb0EEEvNS_9FwdParamsE)
        /*12f8*/ 	.word	0x00000168


	//----- nvinfo : EIATTR_MIN_STACK_SIZE
	.align		4
.L_818:
        /*12fc*/ 	.byte	0x04, 0x12
        /*12fe*/ 	.short	(.L_820 - .L_819)
	.align		4
.L_819:
        /*1300*/ 	.word	index@(_ZN10layer_norm13ln_fwd_kernelINS_13Kernel_traitsIf6__halfS2_S2_fjLj2560ELj1ELj4ELj1ELj16ENS_18Kernel_traits_baseILj2560EfS2_S2_S2_fjLj128EEEEELb0ELb1ELb0ELb1EEEvNS_9FwdParamsE)
        /*1304*/ 	.word	0x00000170


	//----- nvinfo : EIATTR_MIN_STACK_SIZE
	.align		4
.L_820:
        /*1308*/ 	.byte	0x04, 0x12
        /*130a*/ 	.short	(.L_822 - .L_821)
	.align		4
.L_821:
        /*130c*/ 	.word	index@(_ZN10layer_norm13ln_fwd_kernelINS_13Kernel_traitsIf6__halfS2_S2_fjLj2560ELj1ELj4ELj1ELj16ENS_18Kernel_traits_baseILj2560EfS2_S2_S2_fjLj128EEEEELb0ELb1ELb1ELb0EEEvNS_9FwdParamsE)
        /*1310*/ 	.word	0x00000180


	//----- nvinfo : EIATTR_MIN_STACK_SIZE
	.align		4
.L_822:
        /*1314*/ 	.byte	0x04, 0x12
        /*1316*/ 	.short	(.L_824 - .L_823)
	.align		4
.L_823:
        /*1318*/ 	.word	index@(_ZN10layer_norm13ln_fwd_kernelINS_13Kernel_traitsIf6__halfS2_S2_fjLj2560ELj1ELj4ELj1ELj16ENS_18Kernel_traits_baseILj2560EfS2_S2_S2_fjLj128EEEEELb0ELb1ELb1ELb1EEEvNS_9FwdParamsE)
        /*131c*/ 	.word	0x00000160


	//----- nvinfo : EIATTR_MIN_STACK_SIZE
	.align		4
.L_824:
        /*1320*/ 	.byte	0x04, 0x12
        /*1322*/ 	.short	(.L_826 - .L_825)
	.align		4
.L_825:
        /*1324*/ 	.word	index@(_ZN10layer_norm13ln_fwd_kernelINS_13Kernel_traitsIf6__halfS2_S2_fjLj2560ELj1ELj4ELj1ELj16ENS_18Kernel_traits_baseILj2560EfS2_S2_S2_fjLj128EEEEELb1ELb0ELb0ELb0EEEvNS_9FwdParamsE)
        /*1328*/ 	.word	0x00000048


	//----- nvinfo : EIATTR_MIN_STACK_SIZE
	.align		4
.L_826:
        /*132c*/ 	.byte	0x04, 0x12
        /*132e*/ 	.short	(.L_828 - .L_827)
	.align		4
.L_827:
        /*1330*/ 	.word	index@(_ZN10layer_norm13ln_fwd_kernelINS_13Kernel_traitsIf6__halfS2_S2_fjLj2560ELj1ELj4ELj1ELj16ENS_18Kernel_traits_baseILj2560EfS2_S2_S2_fjLj128EEEEELb1ELb0ELb0ELb1EEEvNS_9FwdParamsE)
        /*1334*/ 	.word	0x00000058


	//----- nvinfo : EIATTR_MIN_STACK_SIZE
	.align		4
.L_828:
        /*1338*/ 	.byte	0x04, 0x12
        /*133a*/ 	.short	(.L_830 - .L_829)
	.align		4
.L_829:
        /*133c*/ 	.word	index@(_ZN10layer_norm13ln_fwd_kernelINS_13Kernel_traitsIf6__halfS2_S2_fjLj2560ELj1ELj4ELj1ELj16ENS_18Kernel_traits_baseILj2560EfS2_S2_S2_fjLj128EEEEELb1ELb0ELb1ELb0EEEvNS_9FwdParamsE)
        /*1340*/ 	.word	0x00000080


	//----- nvinfo : EIATTR_MIN_STACK_SIZE
	.align		4
.L_830:
        /*1344*/ 	.byte	0x04, 0x12
        /*1346*/ 	.short	(.L_832 - .L_831)
	.align		4
.L_831:
        /*1348*/ 	.word	index@(_ZN10layer_norm13ln_fwd_kernelINS_13Kernel_traitsIf6__halfS2_S2_fjLj2560ELj1ELj4ELj1ELj16ENS_18Kernel_traits_baseILj2560EfS2_S2_S2_fjLj128EEEEELb1ELb0ELb1ELb1EEEvNS_9FwdParamsE)
        /*134c*/ 	.word	0x00000068


	//----- nvinfo : EIATTR_MIN_STACK_SIZE
	.align		4
.L_832:
        /*1350*/ 	.byte	0x04, 0x12
        /*1352*/ 	.short	(.L_834 - .L_833)
	.align		4
.L_833:
        /*1354*/ 	.word	index@(_ZN10layer_norm13ln_fwd_kernelINS_13Kernel_traitsIf6__halfS2_S2_fjLj2560ELj1ELj4ELj1ELj16ENS_18Kernel_traits_baseILj2560EfS2_S2_S2_fjLj128EEEEELb1ELb1ELb0ELb0EEEvNS_9FwdParamsE)
        /*1358*/ 	.word	0x00000190


	//----- nvinfo : EIATTR_MIN_STACK_SIZE
	.align		4
.L_834:
        /*135c*/ 	.byte	0x04, 0x12
        /*135e*/ 	.short	(.L_836 - .L_835)
	.align		4
.L_835:
        /*1360*/ 	.word	index@(_ZN10layer_norm13ln_fwd_kernelINS_13Kernel_traitsIf6__halfS2_S2_fjLj2560ELj1ELj4ELj1ELj16ENS_18Kernel_traits_baseILj2560EfS2_S2_S2_fjLj128EEEEELb1ELb1ELb0ELb1EEEvNS_9FwdParamsE)
        /*1364*/ 	.word	0x00000198


	//----- nvinfo : EIATTR_MIN_STACK_SIZE
	.align		4
.L_836:
        /*1368*/ 	.byte	0x04, 0x12
        /*136a*/ 	.short	(.L_838 - .L_837)
	.align		4
.L_837:
        /*136c*/ 	.word	index@(_ZN10layer_norm13ln_fwd_kernelINS_13Kernel_traitsIf6__halfS2_S2_fjLj2560ELj1ELj4ELj1ELj16ENS_18Kernel_traits_baseILj2560EfS2_S2_S2_fjLj128EEEEELb1ELb1ELb1ELb0EEEvNS_9FwdParamsE)
        /*1370*/ 	.word	0x000001c8


	//----- nvinfo : EIATTR_MIN_STACK_SIZE
	.align		4
.L_838:
        /*1374*/ 	.byte	0x04, 0x12
        /*1376*/ 	.short	(.L_840 - .L_839)
	.align		4
.L_839:
        /*1378*/ 	.word	index@(_ZN10layer_norm13ln_fwd_kernelINS_13Kernel_traitsIf6__halfS2_S2_fjLj2560ELj1ELj4ELj1ELj16ENS_18Kernel_traits_baseILj2560EfS2_S2_S2_fjLj128EEEEELb1ELb1ELb1ELb1EEEvNS_9FwdParamsE)
        /*137c*/ 	.word	0x000001a8


	//----- nvinfo : EIATTR_MIN_STACK_SIZE
	.align		4
.L_840:
        /*1380*/ 	.byte	0x04, 0x12
        /*1382*/ 	.short	(.L_842 - .L_841)
	.align		4
.L_841:
        /*1384*/ 	.word	index@(_ZN10layer_norm13ln_fwd_kernelINS_13Kernel_traitsI6__halfS2_fS2_fjLj2560ELj1ELj4ELj1ELj16ENS_18Kernel_traits_baseILj2560ES2_S2_fS2_fjLj128EEEEELb0ELb0ELb0ELb0EEEvNS_9FwdParamsE)
        /*1388*/ 	.word	0x00000038


	//----- nvinfo : EIATTR_MIN_STACK_SIZE
	.align		4
.L_842:
        /*138c*/ 	.byte	0x04, 0x12
        /*138e*/ 	.short	(.L_844 - .L_843)
	.align		4
.L_843:
        /*1390*/ 	.word	index@(_ZN10layer_norm13ln_fwd_kernelINS_13Kernel_traitsI6__halfS2_fS2_fjLj2560ELj1ELj4ELj1ELj16ENS_18Kernel_traits_baseILj2560ES2_S2_fS2_fjLj128EEEEELb0ELb0ELb0ELb1EEEvNS_9FwdParamsE)
        /*1394*/ 	.word	0x00000000


	//----- nvinfo : EIATTR_MIN_STACK_SIZE
	.align		4
.L_844:
        /*1398*/ 	.byte	0x04, 0x12
        /*139a*/ 	.short	(.L_846 - .L_845)
	.align		4
.L_845:
        /*139c*/ 	.word	index@(_ZN10layer_norm13ln_fwd_kernelINS_13Kernel_traitsI6__halfS2_fS2_fjLj2560ELj1ELj4ELj1ELj16ENS_18Kernel_traits_baseILj2560ES2_S2_fS2_fjLj128EEEEELb0ELb0ELb1ELb0EEEvNS_9FwdParamsE)
        /*13a0*/ 	.word	0x00000058


	//----- nvinfo : EIATTR_MIN_STACK_SIZE
	.align		4
.L_846:
        /*13a4*/ 	.byte	0x04, 0x12
        /*13a6*/ 	.short	(.L_848 - .L_847)
	.align		4
.L_847:
        /*13a8*/ 	.word	index@(_ZN10layer_norm13ln_fwd_kernelINS_13Kernel_traitsI6__halfS2_fS2_fjLj2560ELj1ELj4ELj1ELj16ENS_18Kernel_traits_baseILj2560ES2_S2_fS2_fjLj128EEEEELb0ELb0ELb1ELb1EEEvNS_9FwdParamsE)
        /*13ac*/ 	.word	0x00000000


	//----- nvinfo : EIATTR_MIN_STACK_SIZE
	.align		4
.L_848:
        /*13b0*/ 	.byte	0x04, 0x12
        /*13b2*/ 	.short	(.L_850 - .L_849)
	.align		4
.L_849:
        /*13b4*/ 	.word	index@(_ZN10layer_norm13ln_fwd_kernelINS_13Kernel_traitsI6__halfS2_fS2_fjLj2560ELj1ELj4ELj1ELj16ENS_18Kernel_traits_baseILj2560ES2_S2_fS2_fjLj128EEEEELb0ELb1ELb0ELb0EEEvNS_9FwdParamsE)
        /*13b8*/ 	.word	0x00000178


	//----- nvinfo : EIATTR_MIN_STACK_SIZE
	.align		4
.L_850:
        /*13bc*/ 	.byte	0x04, 0x12
        /*13be*/ 	.short	(.L_852 - .L_851)
	.align		4
.L_851:
        /*13c0*/ 	.word	index@(_ZN10layer_norm13ln_fwd_kernelINS_13Kernel_traitsI6__halfS2_fS2_fjLj2560ELj1ELj4ELj1ELj16ENS_18Kernel_traits_baseILj2560ES2_S2_fS2_fjLj128EEEEELb0ELb1ELb0ELb1EEEvNS_9FwdParamsE)
        /*13c4*/ 	.word	0x00000060


	//----- nvinfo : EIATTR_MIN_STACK_SIZE
	.align		4
.L_852:
        /*13c8*/ 	.byte	0x04, 0x12
        /*13ca*/ 	.short	(.L_854 - .L_853)
	.align		4
.L_853:
        /*13cc*/ 	.word	index@(_ZN10layer_norm13ln_fwd_kernelINS_13Kernel_traitsI6__halfS2_fS2_fjLj2560ELj1ELj4ELj1ELj16ENS_18Kernel_traits_baseILj2560ES2_S2_fS2_fjLj128EEEEELb0ELb1ELb1ELb0EEEvNS_9FwdParamsE)
        /*13d0*/ 	.word	0x00000198


	//----- nvinfo : EIATTR_MIN_STACK_SIZE
	.align		4
.L_854:
        /*13d4*/ 	.byte	0x04, 0x12
        /*13d6*/ 	.short	(.L_856 - .L_855)
	.align		4
.L_855:
        /*13d8*/ 	.word	index@(_ZN10layer_norm13ln_fwd_kernelINS_13Kernel_traitsI6__halfS2_fS2_fjLj2560ELj1ELj4ELj1ELj16ENS_18Kernel_traits_baseILj2560ES2_S2_fS2_fjLj128EEEEELb0ELb1ELb1ELb1EEEvNS_9FwdParamsE)
        /*13dc*/ 	.word	0x00000020


	//----- nvinfo : EIATTR_MIN_STACK_SIZE
	.align		4
.L_856:
        /*13e0*/ 	.byte	0x04, 0x12
        /*13e2*/ 	.short	(.L_858 - .L_857)
	.align		4
.L_857:
        /*13e4*/ 	.word	index@(_ZN10layer_norm13ln_fwd_kernelINS_13Kernel_traitsI6__halfS2_fS2_fjLj2560ELj1ELj4ELj1ELj16ENS_18Kernel_traits_baseILj2560ES2_S2_fS2_fjLj128EEEEELb1ELb0ELb0ELb0EEEvNS_9FwdParamsE)
        /*13e8*/ 	.word	0x00000070


	//----- nvinfo : EIATTR_MIN_STACK_SIZE
	.align		4
.L_858:
        /*13ec*/ 	.byte	0x04, 0x12
        /*13ee*/ 	.short	(.L_860 - .L_859)
	.align		4
.L_859:
        /*13f0*/ 	.word	index@(_ZN10layer_norm13ln_fwd_kernelINS_13Kernel_traitsI6__halfS2_fS2_fjLj2560ELj1ELj4ELj1ELj16ENS_18Kernel_traits_baseILj2560ES2_S2_fS2_fjLj128EEEEELb1ELb0ELb0ELb1EEEvNS_9FwdParamsE)
        /*13f4*/ 	.word	0x00000000


	//----- nvinfo : EIATTR_MIN_STACK_SIZE
	.align		4
.L_860:
        /*13f8*/ 	.byte	0x04, 0x12
        /*13fa*/ 	.short	(.L_862 - .L_861)
	.align		4
.L_861:
        /*13fc*/ 	.word	index@(_ZN10layer_norm13ln_fwd_kernelINS_13Kernel_traitsI6__halfS2_fS2_fjLj2560ELj1ELj4ELj1ELj16ENS_18Kernel_traits_baseILj2560ES2_S2_fS2_fjLj128EEEEELb1ELb0ELb1ELb0EEEvNS_9FwdParamsE)
        /*1400*/ 	.word	0x000000a0


	//----- nvinfo : EIATTR_MIN_STACK_SIZE
	.align		4
.L_862:
        /*1404*/ 	.byte	0x04, 0x12
        /*1406*/ 	.short	(.L_864 - .L_863)
	.align		4
.L_863:
        /*1408*/ 	.word	index@(_ZN10layer_norm13ln_fwd_kernelINS_13Kernel_traitsI6__halfS2_fS2_fjLj2560ELj1ELj4ELj1ELj16ENS_18Kernel_traits_baseILj2560ES2_S2_fS2_fjLj128EEEEELb1ELb0ELb1ELb1EEEvNS_9FwdParamsE)
        /*140c*/ 	.word	0x00000000


	//----- nvinfo : EIATTR_MIN_STACK_SIZE
	.align		4
.L_864:
        /*1410*/ 	.byte	0x04, 0x12
        /*1412*/ 	.short	(.L_866 - .L_865)
	.align		4
.L_865:
        /*1414*/ 	.word	index@(_ZN10layer_norm13ln_fwd_kernelINS_13Kernel_traitsI6__halfS2_fS2_fjLj2560ELj1ELj4ELj1ELj16ENS_18Kernel_traits_baseILj2560ES2_S2_fS2_fjLj128EEEEELb1ELb1ELb0ELb0EEEvNS_9FwdParamsE)
        /*1418*/ 	.word	0x000001b0


	//----- nvinfo : EIATTR_MIN_STACK_SIZE
	.align		4
.L_866:
        /*141c*/ 	.byte	0x04, 0x12
        /*141e*/ 	.short	(.L_868 - .L_867)
	.align		4
.L_867:
        /*1420*/ 	.word	index@(_ZN10layer_norm13ln_fwd_kernelINS_13Kernel_traitsI6__halfS2_fS2_fjLj2560ELj1ELj4ELj1ELj16ENS_18Kernel_traits_baseILj2560ES2_S2_fS2_fjLj128EEEEELb1ELb1ELb0ELb1EEEvNS_9FwdParamsE)
        /*1424*/ 	.word	0x000000b8


	//----- nvinfo : EIATTR_MIN_STACK_SIZE
	.align		4
.L_868:
        /*1428*/ 	.byte	0x04, 0x12
        /*142a*/ 	.short	(.L_870 - .L_869)
	.align		4
.L_869:
        /*142c*/ 	.word	index@(_ZN10layer_norm13ln_fwd_kernelINS_13Kernel_traitsI6__halfS2_fS2_fjLj2560ELj1ELj4ELj1ELj16ENS_18Kernel_traits_baseILj2560ES2_S2_fS2_fjLj128EEEEELb1ELb1ELb1ELb0EEEvNS_9FwdParamsE)
        /*1430*/ 	.word	0x000001e0


	//----- nvinfo : EIATTR_MIN_STACK_SIZE
	.align		4
.L_870:
        /*1434*/ 	.byte	0x04, 0x12
        /*1436*/ 	.short	(.L_872 - .L_871)
	.align		4
.L_871:
        /*1438*/ 	.word	index@(_ZN10layer_norm13ln_fwd_kernelINS_13Kernel_traitsI6__halfS2_fS2_fjLj2560ELj1ELj4ELj1ELj16ENS_18Kernel_traits_baseILj2560ES2_S2_fS2_fjLj128EEEEELb1ELb1ELb1ELb1EEEvNS_9FwdParamsE)
        /*143c*/ 	.word	0x00000070


	//----- nvinfo : EIATTR_MIN_STACK_SIZE
	.align		4
.L_872:
        /*1440*/ 	.byte	0x04, 0x12
        /*1442*/ 	.short	(.L_874 - .L_873)
	.align		4
.L_873:
        /*1444*/ 	.word	index@(_ZN10layer_norm13ln_fwd_kernelINS_13Kernel_traitsIf6__halffS2_fjLj2560ELj1ELj4ELj1ELj16ENS_18Kernel_traits_baseILj2560EfS2_fS2_fjLj128EEEEELb0ELb0ELb0ELb0EEEvNS_9FwdParamsE)
        /*1448*/ 	.word	0x00000030


	//----- nvinfo : EIATTR_MIN_STACK_SIZE
	.align		4
.L_874:
        /*144c*/ 	.byte	0x04, 0x12
        /*144e*/ 	.short	(.L_876 - .L_875)
	.align		4
.L_875:
        /*1450*/ 	.word	index@(_ZN10layer_norm13ln_fwd_kernelINS_13Kernel_traitsIf6__halffS2_fjLj2560ELj1ELj4ELj1ELj16ENS_18Kernel_traits_baseILj2560EfS2_fS2_fjLj128EEEEELb0ELb0ELb0ELb1EEEvNS_9FwdParamsE)
        /*1454*/ 	.word	0x00000048


	//----- nvinfo : EIATTR_MIN_STACK_SIZE
	.align		4
.L_876:
        /*1458*/ 	.byte	0x04, 0x12
        /*145a*/ 	.short	(.L_878 - .L_877)
	.align		4
.L_877:
        /*145c*/ 	.word	index@(_ZN10layer_norm13ln_fwd_kernelINS_13Kernel_traitsIf6__halffS2_fjLj2560ELj1ELj4ELj1ELj16ENS_18Kernel_traits_baseILj2560EfS2_fS2_fjLj128EEEEELb0ELb0ELb1ELb0EEEvNS_9FwdParamsE)
        /*1460*/ 	.word	0x00000048


	//----- nvinfo : EIATTR_MIN_STACK_SIZE
	.align		4
.L_878:
        /*1464*/ 	.byte	0x04, 0x12
        /*1466*/ 	.short	(.L_880 - .L_879)
	.align		4
.L_879:
        /*1468*/ 	.word	index@(_ZN10layer_norm13ln_fwd_kernelINS_13Kernel_traitsIf6__halffS2_fjLj2560ELj1ELj4ELj1ELj16ENS_18Kernel_traits_baseILj2560EfS2_fS2_fjLj128EEEEELb0ELb0ELb1ELb1EEEvNS_9FwdParamsE)
        /*146c*/ 	.word	0x00000038


	//----- nvinfo : EIATTR_MIN_STACK_SIZE
	.align		4
.L_880:
        /*1470*/ 	.byte	0x04, 0x12
        /*1472*/ 	.short	(.L_882 - .L_881)
	.align		4
.L_881:
        /*1474*/ 	.word	index@(_ZN10layer_norm13ln_fwd_kernelINS_13Kernel_traitsIf6__halffS2_fjLj2560ELj1ELj4ELj1ELj16ENS_18Kernel_traits_baseILj2560EfS2_fS2_fjLj128EEEEELb0ELb1ELb0ELb0EEEvNS_9FwdParamsE)
        /*1478*/ 	.word	0x00000178


	//----- nvinfo : EIATTR_MIN_STACK_SIZE
	.align		4
.L_882:
        /*147c*/ 	.byte	0x04, 0x12
        /*147e*/ 	.short	(.L_884 - .L_883)
	.align		4
.L_883:
        /*1480*/ 	.word	index@(_ZN10layer_norm13ln_fwd_kernelINS_13Kernel_traitsIf6__halffS2_fjLj2560ELj1ELj4ELj1ELj16ENS_18Kernel_traits_baseILj2560EfS2_fS2_fjLj128EEEEELb0ELb1ELb0ELb1EEEvNS_9FwdParamsE)
        /*1484*/ 	.word	0x00000188


	//----- nvinfo : EIATTR_MIN_STACK_SIZE
	.align		4
.L_884:
        /*1488*/ 	.byte	0x04, 0x12
        /*148a*/ 	.short	(.L_886 - .L_885)
	.align		4
.L_885:
        /*148c*/ 	.word	index@(_ZN10layer_norm13ln_fwd_kernelINS_13Kernel_traitsIf6__halffS2_fjLj2560ELj1ELj4ELj1ELj16ENS_18Kernel_traits_baseILj2560EfS2_fS2_fjLj128EEEEELb0ELb1ELb1ELb0EEEvNS_9FwdParamsE)
        /*1490*/ 	.word	0x00000190


	//----- nvinfo : EIATTR_MIN_STACK_SIZE
	.align		4
.L_886:
        /*1494*/ 	.byte	0x04, 0x12
        /*1496*/ 	.short	(.L_888 - .L_887)
	.align		4
.L_887:
        /*1498*/ 	.word	index@(_ZN10layer_norm13ln_fwd_kernelINS_13Kernel_traitsIf6__halffS2_fjLj2560ELj1ELj4ELj1ELj16ENS_18Kernel_traits_baseILj2560EfS2_fS2_fjLj128EEEEELb0ELb1ELb1ELb1EEEvNS_9FwdParamsE)
        /*149c*/ 	.word	0x00000170


	//----- nvinfo : EIATTR_MIN_STACK_SIZE
	.align		4
.L_888:
        /*14a0*/ 	.byte	0x04, 0x12
        /*14a2*/ 	.short	(.L_890 - .L_889)
	.align		4
.L_889:
        /*14a4*/ 	.word	index@(_ZN10layer_norm13ln_fwd_kernelINS_13Kernel_traitsIf6__halffS2_fjLj2560ELj1ELj4ELj1ELj16ENS_18Kernel_traits_baseILj2560EfS2_fS2_fjLj128EEEEELb1ELb0ELb0ELb0EEEvNS_9FwdParamsE)
        /*14a8*/ 	.word	0x00000058


	//----- nvinfo : EIATTR_MIN_STACK_SIZE
	.align		4
.L_890:
        /*14ac*/ 	.byte	0x04, 0x12
        /*14ae*/ 	.short	(.L_892 - .L_891)
	.align		4
.L_891:
        /*14b0*/ 	.word	index@(_ZN10layer_norm13ln_fwd_kernelINS_13Kernel_traitsIf6__halffS2_fjLj2560ELj1ELj4ELj1ELj16ENS_18Kernel_traits_baseILj2560EfS2_fS2_fjLj128EEEEELb1ELb0ELb0ELb1EEEvNS_9FwdParamsE)
        /*14b4*/ 	.word	0x00000070


	//----- nvinfo : EIATTR_MIN_STACK_SIZE
	.align		4
.L_892:
        /*14b8*/ 	.byte	0x04, 0x12
        /*14ba*/ 	.short	(.L_894 - .L_893)
	.align		4
.L_893:
        /*14bc*/ 	.word	index@(_ZN10layer_norm13ln_fwd_kernelINS_13Kernel_traitsIf6__halffS2_fjLj2560ELj1ELj4ELj1ELj16ENS_18Kernel_traits_baseILj2560EfS2_fS2_fjLj128EEEEELb1ELb0ELb1ELb0EEEvNS_9FwdParamsE)
        /*14c0*/ 	.word	0x00000090


	//----- nvinfo : EIATTR_MIN_STACK_SIZE
	.align		4
.L_894:
        /*14c4*/ 	.byte	0x04, 0x12
        /*14c6*/ 	.short	(.L_896 - .L_895)
	.align		4
.L_895:
        /*14c8*/ 	.word	index@(_ZN10layer_norm13ln_fwd_kernelINS_13Kernel_traitsIf6__halffS2_fjLj2560ELj1ELj4ELj1ELj16ENS_18Kernel_traits_baseILj2560EfS2_fS2_fjLj128EEEEELb1ELb0ELb1ELb1EEEvNS_9FwdParamsE)
        /*14cc*/ 	.word	0x00000080


	//----- nvinfo : EIATTR_MIN_STACK_SIZE
	.align		4
.L_896:
        /*14d0*/ 	.byte	0x04, 0x12
        /*14d2*/ 	.short	(.L_898 - .L_897)
	.align		4
.L_897:
        /*14d4*/ 	.word	index@(_ZN10layer_norm13ln_fwd_kernelINS_13Kernel_traitsIf6__halffS2_fjLj2560ELj1ELj4ELj1ELj16ENS_18Kernel_traits_baseILj2560EfS2_fS2_fjLj128EEEEELb1ELb1ELb0ELb0EEEvNS_9FwdParamsE)
        /*14d8*/ 	.word	0x000001a0


	//----- nvinfo : EIATTR_MIN_STACK_SIZE
	.align		4
.L_898:
        /*14dc*/ 	.byte	0x04, 0x12
        /*14de*/ 	.short	(.L_900 - .L_899)
	.align		4
.L_899:
        /*14e0*/ 	.word	index@(_ZN10layer_norm13ln_fwd_kernelINS_13Kernel_traitsIf6__halffS2_fjLj2560ELj1ELj4ELj1ELj16ENS_18Kernel_traits_baseILj2560EfS2_fS2_fjLj128EEEEELb1ELb1ELb0ELb1EEEvNS_9FwdParamsE)
        /*14e4*/ 	.word	0x000001b0


	//----- nvinfo : EIATTR_MIN_STACK_SIZE
	.align		4
.L_900:
        /*14e8*/ 	.byte	0x04, 0x12
        /*14ea*/ 	.short	(.L_902 - .L_901)
	.align		4
.L_901:
        /*14ec*/ 	.word	index@(_ZN10layer_norm13ln_fwd_kernelINS_13Kernel_traitsIf6__halffS2_fjLj2560ELj1ELj4ELj1ELj16ENS_18Kernel_traits_baseILj2560EfS2_fS2_fjLj128EEEEELb1ELb1ELb1ELb0EEEvNS_9FwdParamsE)
        /*14f0*/ 	.word	0x000001d0


	//----- nvinfo : EIATTR_MIN_STACK_SIZE
	.align		4
.L_902:
        /*14f4*/ 	.byte	0x04, 0x12
        /*14f6*/ 	.short	(.L_904 - .L_903)
	.align		4
.L_903:
        /*14f8*/ 	.word	index@(_ZN10layer_norm13ln_fwd_kernelINS_13Kernel_traitsIf6__halffS2_fjLj2560ELj1ELj4ELj1ELj16ENS_18Kernel_traits_baseILj2560EfS2_fS2_fjLj128EEEEELb1ELb1ELb1ELb1EEEvNS_9FwdParamsE)
        /*14fc*/ 	.word	0x000001b8


	//----- nvinfo : EIATTR_MIN_STACK_SIZE
	.align		4
.L_904:
        /*1500*/ 	.byte	0x04, 0x12
        /*1502*/ 	.short	(.L_906 - .L_905)
	.align		4
.L_905:
        /*1504*/ 	.word	index@(_ZN10layer_norm13ln_fwd_kernelINS_13Kernel_traitsI6__halfffffjLj2560ELj1ELj4ELj1ELj16ENS_18Kernel_traits_baseILj2560ES2_ffffjLj128EEEEELb0ELb0ELb0ELb0EEEvNS_9FwdParamsE)
        /*1508*/ 	.word	0x00000040


	//----- nvinfo : EIATTR_MIN_STACK_SIZE
	.align		4
.L_906:
        /*150c*/ 	.byte	0x04, 0x12
        /*150e*/ 	.short	(.L_908 - .L_907)
	.align		4
.L_907:
        /*1510*/ 	.word	index@(_ZN10layer_norm13ln_fwd_kernelINS_13Kernel_traitsI6__halfffffjLj2560ELj1ELj4ELj1ELj16ENS_18Kernel_traits_baseILj2560ES2_ffffjLj128EEEEELb0ELb0ELb0ELb1EEEvNS_9FwdParamsE)
        /*1514*/ 	.word	0x00000078


	//----- nvinfo : EIATTR_MIN_STACK_SIZE
	.align		4
.L_908:
        /*1518*/ 	.byte	0x04, 0x12
        /*151a*/ 	.short	(.L_910 - .L_909)
	.align		4
.L_909:
        /*151c*/ 	.word	index@(_ZN10layer_norm13ln_fwd_kernelINS_13Kernel_traitsI6__halfffffjLj2560ELj1ELj4ELj1ELj16ENS_18Kernel_traits_baseILj2560ES2_ffffjLj128EEEEELb0ELb0ELb1ELb0EEEvNS_9FwdParamsE)
        /*1520*/ 	.word	0x00000048


	//----- nvinfo : EIATTR_MIN_STACK_SIZE
	.align		4
.L_910:
        /*1524*/ 	.byte	0x04, 0x12
        /*1526*/ 	.short	(.L_912 - .L_911)
	.align		4
.L_911:
        /*1528*/ 	.word	index@(_ZN10layer_norm13ln_fwd_kernelINS_13Kernel_traitsI6__halfffffjLj2560ELj1ELj4ELj1ELj16ENS_18Kernel_traits_baseILj2560ES2_ffffjLj128EEEEELb0ELb0ELb1ELb1EEEvNS_9FwdParamsE)
        /*152c*/ 	.word	0x00000020


	//----- nvinfo : EIATTR_MIN_STACK_SIZE
	.align		4
.L_912:
        /*1530*/ 	.byte	0x04, 0x12
        /*1532*/ 	.short	(.L_914 - .L_913)
	.align		4
.L_913:
        /*1534*/ 	.word	index@(_ZN10layer_norm13ln_fwd_kernelINS_13Kernel_traitsI6__halfffffjLj2560ELj1ELj4ELj1ELj16ENS_18Kernel_traits_baseILj2560ES2_ffffjLj128EEEEELb0ELb1ELb0ELb0EEEvNS_9FwdParamsE)
        /*1538*/ 	.word	0x00000160


	//----- nvinfo : EIATTR_MIN_STACK_SIZE
	.align		4
.L_914:
        /*153c*/ 	.byte	0x04, 0x12
        /*153e*/ 	.short	(.L_916 - .L_915)
	.align		4
.L_915:
        /*1540*/ 	.word	index@(_ZN10layer_norm13ln_fwd_kernelINS_13Kernel_traitsI6__halfffffjLj2560ELj1ELj4ELj1ELj16ENS_18Kernel_traits_baseILj2560ES2_ffffjLj128EEEEELb0ELb1ELb0ELb1EEEvNS_9FwdParamsE)
        /*1544*/ 	.word	0x000001a8


	//----- nvinfo : EIATTR_MIN_STACK_SIZE
	.align		4
.L_916:
        /*1548*/ 	.byte	0x04, 0x12
        /*154a*/ 	.short	(.L_918 - .L_917)
	.align		4
.L_917:
        /*154c*/ 	.word	index@(_ZN10layer_norm13ln_fwd_kernelINS_13Kernel_traitsI6__halfffffjLj2560ELj1ELj4ELj1ELj16ENS_18Kernel_traits_baseILj2560ES2_ffffjLj128EEEEELb0ELb1ELb1ELb0EEEvNS_9FwdParamsE)
        /*1550*/ 	.word	0x00000188


	//----- nvinfo : EIATTR_MIN_STACK_SIZE
	.align		4
.L_918:
        /*1554*/ 	.byte	0x04, 0x12
        /*1556*/ 	.short	(.L_920 - .L_919)
	.align		4
.L_919:
        /*1558*/ 	.word	index@(_ZN10layer_norm13ln_fwd_kernelINS_13Kernel_traitsI6__halfffffjLj2560ELj1ELj4ELj1ELj16ENS_18Kernel_traits_baseILj2560ES2_ffffjLj128EEEEELb0ELb1ELb1ELb1EEEvNS_9FwdParamsE)
        /*155c*/ 	.word	0x00000160


	//----- nvinfo : EIATTR_MIN_STACK_SIZE
	.align		4
.L_920:
        /*1560*/ 	.byte	0x04, 0x12
        /*1562*/ 	.short	(.L_922 - .L_921)
	.align		4
.L_921:
        /*1564*/ 	.word	index@(_ZN10layer_norm13ln_fwd_kernelINS_13Kernel_traitsI6__halfffffjLj2560ELj1ELj4ELj1ELj16ENS_18Kernel_traits_baseILj2560ES2_ffffjLj128EEEEELb1ELb0ELb0ELb0EEEvNS_9FwdParamsE)
        /*1568*/ 	.word	0x00000058


	//----- nvinfo : EIATTR_MIN_STACK_SIZE
	.align		4
.L_922:
        /*156c*/ 	.byte	0x04, 0x12
        /*156e*/ 	.short	(.L_924 - .L_923)
	.align		4
.L_923:
        /*1570*/ 	.word	index@(_ZN10layer_norm13ln_fwd_kernelINS_13Kernel_traitsI6__halfffffjLj2560ELj1ELj4ELj1ELj16ENS_18Kernel_traits_baseILj2560ES2_ffffjLj128EEEEELb1ELb0ELb0ELb1EEEvNS_9FwdParamsE)
        /*1574*/ 	.word	0x00000098


	//----- nvinfo : EIATTR_MIN_STACK_SIZE
	.align		4
.L_924:
        /*1578*/ 	.byte	0x04, 0x12
        /*157a*/ 	.short	(.L_926 - .L_925)
	.align		4
.L_925:
        /*157c*/ 	.word	index@(_ZN10layer_norm13ln_fwd_kernelINS_13Kernel_traitsI6__halfffffjLj2560ELj1ELj4ELj1ELj16ENS_18Kernel_traits_baseILj2560ES2_ffffjLj128EEEEELb1ELb0ELb1ELb0EEEvNS_9FwdParamsE)
        /*1580*/ 	.word	0x00000080


	//----- nvinfo : EIATTR_MIN_STACK_SIZE
	.align		4
.L_926:
        /*1584*/ 	.byte	0x04, 0x12
        /*1586*/ 	.short	(.L_928 - .L_927)
	.align		4
.L_927:
        /*1588*/ 	.word	index@(_ZN10layer_norm13ln_fwd_kernelINS_13Kernel_traitsI6__halfffffjLj2560ELj1ELj4ELj1ELj16ENS_18Kernel_traits_baseILj2560ES2_ffffjLj128EEEEELb1ELb0ELb1ELb1EEEvNS_9FwdParamsE)
        /*158c*/ 	.word	0x00000058


	//----- nvinfo : EIATTR_MIN_STACK_SIZE
	.align		4
.L_928:
        /*1590*/ 	.byte	0x04, 0x12
        /*1592*/ 	.short	(.L_930 - .L_929)
	.align		4
.L_929:
        /*1594*/ 	.word	index@(_ZN10layer_norm13ln_fwd_kernelINS_13Kernel_traitsI6__halfffffjLj2560ELj1ELj4ELj1ELj16ENS_18Kernel_traits_baseILj2560ES2_ffffjLj128EEEEELb1ELb1ELb0ELb0EEEvNS_9FwdParamsE)
        /*1598*/ 	.word	0x000001d8


	//----- nvinfo : EIATTR_MIN_STACK_SIZE
	.align		4
.L_930:
        /*159c*/ 	.byte	0x04, 0x12
        /*159e*/ 	.short	(.L_932 - .L_931)
	.align		4
.L_931:
        /*15a0*/ 	.word	index@(_ZN10layer_norm13ln_fwd_kernelINS_13Kernel_traitsI6__halfffffjLj2560ELj1ELj4ELj1ELj16ENS_18Kernel_traits_baseILj2560ES2_ffffjLj128EEEEELb1ELb1ELb0ELb1EEEvNS_9FwdParamsE)
        /*15a4*/ 	.word	0x000001d8


	//----- nvinfo : EIATTR_MIN_STACK_SIZE
	.align		4
.L_932:
        /*15a8*/ 	.byte	0x04, 0x12
        /*15aa*/ 	.short	(.L_934 - .L_933)
	.align		4
.L_933:
        /*15ac*/ 	.word	index@(_ZN10layer_norm13ln_fwd_kernelINS_13Kernel_traitsI6__halfffffjLj2560ELj1ELj4ELj1ELj16ENS_18Kernel_traits_baseILj2560ES2_ffffjLj128EEEEELb1ELb1ELb1ELb0EEEvNS_9FwdParamsE)
        /*15b0*/ 	.word	0x000001d8


	//----- nvinfo : EIATTR_MIN_STACK_SIZE
	.align		4
.L_934:
        /*15b4*/ 	.byte	0x04, 0x12
        /*15b6*/ 	.short	(.L_936 - .L_935)
	.align		4
.L_935:
        /*15b8*/ 	.word	index@(_ZN10layer_norm13ln_fwd_kernelINS_13Kernel_traitsI6__halfffffjLj2560ELj1ELj4ELj1ELj16ENS_18Kernel_traits_baseILj2560ES2_ffffjLj128EEEEELb1ELb1ELb1ELb1EEEvNS_9FwdParamsE)
        /*15bc*/ 	.word	0x00000198


	//----- nvinfo : EIATTR_MIN_STACK_SIZE
	.align		4
.L_936:
        /*15c0*/ 	.byte	0x04, 0x12
        /*15c2*/ 	.short	(.L_938 - .L_937)
	.align		4
.L_937:
        /*15c4*/ 	.word	index@(_ZN10layer_norm13ln_fwd_kernelINS_13Kernel_traitsIfffffjLj2560ELj1ELj4ELj1ELj16ENS_18Kernel_traits_baseILj2560EfffffjLj128EEEEELb0ELb0ELb0ELb0EEEvNS_9FwdParamsE)
        /*15c8*/ 	.word	0x00000030


	//----- nvinfo : EIATTR_MIN_STACK_SIZE
	.align		4
.L_938:
        /*15cc*/ 	.byte	0x04, 0x12
        /*15ce*/ 	.short	(.L_940 - .L_939)
	.align		4
.L_939:
        /*15d0*/ 	.word	index@(_ZN10layer_norm13ln_fwd_kernelINS_13Kernel_traitsIfffffjLj2560ELj1ELj4ELj1ELj16ENS_18Kernel_traits_baseILj2560EfffffjLj128EEEEELb0ELb0ELb0ELb1EEEvNS_9FwdParamsE)
        /*15d4*/ 	.word	0x000000a0


	//----- nvinfo : EIATTR_MIN_STACK_SIZE
	.align		4
.L_940:
        /*15d8*/ 	.byte	0x04, 0x12
        /*15da*/ 	.short	(.L_942 - .L_941)
	.align		4
.L_941:
        /*15dc*/ 	.word	index@(_ZN10layer_norm13ln_fwd_kernelINS_13Kernel_traitsIfffffjLj2560ELj1ELj4ELj1ELj16ENS_18Kernel_traits_baseILj2560EfffffjLj128EEEEELb0ELb0ELb1ELb0EEEvNS_9FwdParamsE)
        /*15e0*/ 	.word	0x00000038


	//----- nvinfo : EIATTR_MIN_STACK_SIZE
	.align		4
.L_942:
        /*15e4*/ 	.byte	0x04, 0x12
        /*15e6*/ 	.short	(.L_944 - .L_943)
	.align		4
.L_943:
        /*15e8*/ 	.word	index@(_ZN10layer_norm13ln_fwd_kernelINS_13Kernel_traitsIfffffjLj2560ELj1ELj4ELj1ELj16ENS_18Kernel_traits_baseILj2560EfffffjLj128EEEEELb0ELb0ELb1ELb1EEEvNS_9FwdParamsE)
        /*15ec*/ 	.word	0x00000020


	//----- nvinfo : EIATTR_MIN_STACK_SIZE
	.align		4
.L_944:
        /*15f0*/ 	.byte	0x04, 0x12
        /*15f2*/ 	.short	(.L_946 - .L_945)
	.align		4
.L_945:
        /*15f4*/ 	.word	index@(_ZN10layer_norm13ln_fwd_kernelINS_13Kernel_traitsIfffffjLj2560ELj1ELj4ELj1ELj16ENS_18Kernel_traits_baseILj2560EfffffjLj128EEEEELb0ELb1ELb0ELb0EEEvNS_9FwdParamsE)
        /*15f8*/ 	.word	0x00000160


	//----- nvinfo : EIATTR_MIN_STACK_SIZE
	.align		4
.L_946:
        /*15fc*/ 	.byte	0x04, 0x12
        /*15fe*/ 	.short	(.L_948 - .L_947)
	.align		4
.L_947:
        /*1600*/ 	.word	index@(_ZN10layer_norm13ln_fwd_kernelINS_13Kernel_traitsIfffffjLj2560ELj1ELj4ELj1ELj16ENS_18Kernel_traits_baseILj2560EfffffjLj128EEEEELb0ELb1ELb0ELb1EEEvNS_9FwdParamsE)
        /*1604*/ 	.word	0x000001a0


	//----- nvinfo : EIATTR_MIN_STACK_SIZE
	.align		4
.L_948:
        /*1608*/ 	.byte	0x04, 0x12
        /*160a*/ 	.short	(.L_950 - .L_949)
	.align		4
.L_949:
        /*160c*/ 	.word	index@(_ZN10layer_norm13ln_fwd_kernelINS_13Kernel_traitsIfffffjLj2560ELj1ELj4ELj1ELj16ENS_18Kernel_traits_baseILj2560EfffffjLj128EEEEELb0ELb1ELb1ELb0EEEvNS_9FwdParamsE)
        /*1610*/ 	.word	0x00000178


	//----- nvinfo : EIATTR_MIN_STACK_SIZE
	.align		4
.L_950:
        /*1614*/ 	.byte	0x04, 0x12
        /*1616*/ 	.short	(.L_952 - .L_951)
	.align		4
.L_951:
        /*1618*/ 	.word	index@(_ZN10layer_norm13ln_fwd_kernelINS_13Kernel_traitsIfffffjLj2560ELj1ELj4ELj1ELj16ENS_18Kernel_traits_baseILj2560EfffffjLj128EEEEELb0ELb1ELb1ELb1EEEvNS_9FwdParamsE)
        /*161c*/ 	.word	0x00000160


	//----- nvinfo : EIATTR_MIN_STACK_SIZE
	.align		4
.L_952:
        /*1620*/ 	.byte	0x04, 0x12
        /*1622*/ 	.short	(.L_954 - .L_953)
	.align		4
.L_953:
        /*1624*/ 	.word	index@(_ZN10layer_norm13ln_fwd_kernelINS_13Kernel_traitsIfffffjLj2560ELj1ELj4ELj1ELj16ENS_18Kernel_traits_baseILj2560EfffffjLj128EEEEELb1ELb0ELb0ELb0EEEvNS_9FwdParamsE)
        /*1628*/ 	.word	0x00000050


	//----- nvinfo : EIATTR_MIN_STACK_SIZE
	.align		4
.L_954:
        /*162c*/ 	.byte	0x04, 0x12
        /*162e*/ 	.short	(.L_956 - .L_955)
	.align		4
.L_955:
        /*1630*/ 	.word	index@(_ZN10layer_norm13ln_fwd_kernelINS_13Kernel_traitsIfffffjLj2560ELj1ELj4ELj1ELj16ENS_18Kernel_traits_baseILj2560EfffffjLj128EEEEELb1ELb0ELb0ELb1EEEvNS_9FwdParamsE)
        /*1634*/ 	.word	0x000000a0


	//----- nvinfo : EIATTR_MIN_STACK_SIZE
	.align		4
.L_956:
        /*1638*/ 	.byte	0x04, 0x12
        /*163a*/ 	.short	(.L_958 - .L_957)
	.align		4
.L_957:
        /*163c*/ 	.word	index@(_ZN10layer_norm13ln_fwd_kernelINS_13Kernel_traitsIfffffjLj2560ELj1ELj4ELj1ELj16ENS_18Kernel_traits_baseILj2560EfffffjLj128EEEEELb1ELb0ELb1ELb0EEEvNS_9FwdParamsE)
        /*1640*/ 	.word	0x00000070


	//----- nvinfo : EIATTR_MIN_STACK_SIZE
	.align		4
.L_958:
        /*1644*/ 	.byte	0x04, 0x12
        /*1646*/ 	.short	(.L_960 - .L_959)
	.align		4
.L_959:
        /*1648*/ 	.word	index@(_ZN10layer_norm13ln_fwd_kernelINS_13Kernel_traitsIfffffjLj2560ELj1ELj4ELj1ELj16ENS_18Kernel_traits_baseILj2560EfffffjLj128EEEEELb1ELb0ELb1ELb1EEEvNS_9FwdParamsE)
        /*164c*/ 	.word	0x00000058


	//----- nvinfo : EIATTR_MIN_STACK_SIZE
	.align		4
.L_960:
        /*1650*/ 	.byte	0x04, 0x12
        /*1652*/ 	.short	(.L_962 - .L_961)
	.align		4
.L_961:
        /*1654*/ 	.word	index@(_ZN10layer_norm13ln_fwd_kernelINS_13Kernel_traitsIfffffjLj2560ELj1ELj4ELj1ELj16ENS_18Kernel_traits_baseILj2560EfffffjLj128EEEEELb1ELb1ELb0ELb0EEEvNS_9FwdParamsE)
        /*1658*/ 	.word	0x00000190


	//----- nvinfo : EIATTR_MIN_STACK_SIZE
	.align		4
.L_962:
        /*165c*/ 	.byte	0x04, 0x12
        /*165e*/ 	.short	(.L_964 - .L_963)
	.align		4
.L_963:
        /*1660*/ 	.word	index@(_ZN10layer_norm13ln_fwd_kernelINS_13Kernel_traitsIfffffjLj2560ELj1ELj4ELj1ELj16ENS_18Kernel_traits_baseILj2560EfffffjLj128EEEEELb1ELb1ELb0ELb1EEEvNS_9FwdParamsE)
        /*1664*/ 	.word	0x000001c8


	//----- nvinfo : EIATTR_MIN_STACK_SIZE
	.align		4
.L_964:
        /*1668*/ 	.byte	0x04, 0x12
        /*166a*/ 	.short	(.L_966 - .L_965)
	.align		4
.L_965:
        /*166c*/ 	.word	index@(_ZN10layer_norm13ln_fwd_kernelINS_13Kernel_traitsIfffffjLj2560ELj1ELj4ELj1ELj16ENS_18Kernel_traits_baseILj2560EfffffjLj128EEEEELb1ELb1ELb1ELb0EEEvNS_9FwdParamsE)
        /*1670*/ 	.word	0x000001b0


	//----- nvinfo : EIATTR_MIN_STACK_SIZE
	.align		4
.L_966:
        /*1674*/ 	.byte	0x04, 0x12
        /*1676*/ 	.short	(.L_968 - .L_967)
	.align		4
.L_967:
        /*1678*/ 	.word	index@(_ZN10layer_norm13ln_fwd_kernelINS_13Kernel_traitsIfffffjLj2560ELj1ELj4ELj1ELj16ENS_18Kernel_traits_baseILj2560EfffffjLj128EEEEELb1ELb1ELb1ELb1EEEvNS_9FwdParamsE)
        /*167c*/ 	.word	0x00000190
.L_968:


//--------------------- .nv.compat                --------------------------
	.section	.nv.compat,"",@"SHT_CUDA_COMPAT_INFO"
	.align	4
        /*0000*/ 	.byte	0x02, 0x09, 0x01, 0x00, 0x02, 0x02, 0x01, 0x00, 0x02, 0x05, 0x05, 0x00, 0x03, 0x07, 0x01, 0x01
        /*0010*/ 	.byte	0x02, 0x03, 0x00, 0x00, 0x02, 0x06, 0x01, 0x00, 0x04, 0x0b, 0x08, 0x00, 0x00, 0x00, 0x00, 0x00
        /*0020*/ 	.byte	0x00, 0x00, 0x00, 0x00


//--------------------- .nv.info._ZN10layer_norm13ln_fwd_kernelINS_13Kernel_traitsI13__nv_bfloat16S2_S2_S2_fjLj2560ELj1ELj4ELj1ELj16ENS_18Kernel_traits_baseILj2560ES2_S2_S2_S2_fjLj128EEEEELb0ELb0ELb0ELb0EEEvNS_9FwdParamsE --------------------------
	.section	.nv.info._ZN10layer_norm13ln_fwd_kernelINS_13Kernel_traitsI13__nv_bfloat16S2_S2_S2_fjLj2560ELj1ELj4ELj1ELj16ENS_18Kernel_traits_baseILj2560ES2_S2_S2_S2_fjLj128EEEEELb0ELb0ELb0ELb0EEEvNS_9FwdParamsE,"",@"SHT_CUDA_INFO"
	.sectionflags	@""
	.align	4


	//----- nvinfo : EIATTR_CUDA_API_VERSION
	.align		4
        /*0000*/ 	.byte	0x04, 0x37
        /*0002*/ 	.short	(.L_970 - .L_969)
.L_969:
        /*0004*/ 	.word	0x00000082


	//----- nvinfo : EIATTR_KPARAM_INFO
	.align		4
.L_970:
        /*0008*/ 	.byte	0x04, 0x17
        /*000a*/ 	.short	(.L_972 - .L_971)
.L_971:
        /*000c*/ 	.word	0x00000000
        /*0010*/ 	.short	0x0000
        /*0012*/ 	.short	0x0000
        /*0014*/ 	.byte	0x00, 0xf0, 0xa1, 0x03


	//----- nvinfo : EIATTR_SPARSE_MMA_MASK
	.align		4
.L_972:
        /*0018*/ 	.byte	0x03, 0x50
        /*001a*/ 	.short	0x0000


	//----- nvinfo : EIATTR_MAXREG_COUNT
	.align		4
        /*001c*/ 	.byte	0x03, 0x1b
        /*001e*/ 	.short	0x00ff


	//----- nvinfo : EIATTR_ANNOTATIONS
	.align		4
        /*0020*/ 	.byte	0x04, 0x55
        /*0022*/ 	.short	(.L_974 - .L_973)


	//   ....[0]....
.L_973:
        /*0024*/ 	.word	0x00000001
        /*0028*/ 	.byte	0xe0, 0x0e, 0x00, 0x00, 0x01, 0x00, 0x00, 0x00, 0x20, 0x0f, 0x00, 0x00, 0x01, 0x00, 0x00, 0x00
        /* <DEDUP_REMOVED lines=10> */
        /*00d8*/ 	.byte	0x60, 0x70, 0x00, 0x00, 0x01, 0x00, 0x00, 0x00, 0xa0, 0x71, 0x00, 0x00


	//----- nvinfo : EIATTR_MERCURY_ISA_VERSION
	.align		4
.L_974:
        /*00e4*/ 	.byte	0x03, 0x5f
        /*00e6*/ 	.short	0x0101


	//----- nvinfo : EIATTR_COOP_GROUP_MASK_REGIDS
	.align		4
        /*00e8*/ 	.byte	0x04, 0x29
        /*00ea*/ 	.short	(.L_976 - .L_975)


	//   ....[0]....
.L_975:
        /*00ec*/ 	.word	0xffffffff


	//   ....[1]....
        /*00f0*/ 	.word	0xffffffff


	//   ....[2]....
        /*00f4*/ 	.word	0xffffffff


	//   ....[3]....
        /*00f8*/ 	.word	0xffffffff


	//   ....[4]....
        /*00fc*/ 	.word	0xffffffff


	//   ....[5]....
        /*0100*/ 	.word	0xffffffff


	//   ....[6]....
        /*0104*/ 	.word	0xffffffff


	//   ....[7]....
        /*0108*/ 	.word	0xffffffff


	//   ....[8]....
        /*010c*/ 	.word	0xffffffff


	//   ....[9]....
        /*0110*/ 	.word	0xffffffff


	//   ....[10]....
        /*0114*/ 	.word	0x05000044


	//   ....[11]....
        /*0118*/ 	.word	0x05000044


	//   ....[12]....
        /*011c*/ 	.word	0x05000044


	//   ....[13]....
        /*0120*/ 	.word	0x05000044


	//   ....[14]....
        /*0124*/ 	.word	0x05000044


	//   ....[15]....
        /*0128*/ 	.word	0x05000044


	//   ....[16]....
        /*012c*/ 	.word	0x05000044


	//   ....[17]....
        /*0130*/ 	.word	0x05000044


	//   ....[18]....
        /*0134*/ 	.word	0x05000044


	//   ....[19]....
        /*0138*/ 	.word	0x05000044


	//----- nvinfo : EIATTR_COOP_GROUP_INSTR_OFFSETS
	.align		4
.L_976:
        /*013c*/ 	.byte	0x04, 0x28
        /*013e*/ 	.short	(.L_978 - .L_977)


	//   ....[0]....
.L_977:
        /*0140*/ 	.word	0x000061b0


	//   ....[1]....
        /*0144*/ 	.word	0x000061f0


	//   ....[2]....
        /*0148*/ 	.word	0x00006210


	//   ....[3]....
        /*014c*/ 	.word	0x00006230


	//   ....[4]....
        /*0150*/ 	.word	0x00006250


	//   ....[5]....
        /*0154*/ 	.word	0x00006cf0


	//   ....[6]....
        /*0158*/ 	.word	0x00006d10


	//   ....[7]....
        /*015c*/ 	.word	0x00006d30


	//   ....[8]....
        /*0160*/ 	.word	0x00006d50


	//   ....[9]....
        /*0164*/ 	.word	0x00006d70


	//   ....[10]....
        /*0168*/ 	.word	0x00008750


	//   ....[11]....
        /*016c*/ 	.word	0x000087f0


	//   ....[12]....
        /*0170*/ 	.word	0x00008860


	//   ....[13]....
        /*0174*/ 	.word	0x000088d0


	//   ....[14]....
        /*0178*/ 	.word	0x00008940


	//   ....[15]....
        /*017c*/ 	.word	0x00009450


	//   ....[16]....
        /*0180*/ 	.word	0x000094c0


	//   ....[17]....
        /*0184*/ 	.word	0x00009530


	//   ....[18]....
        /*0188*/ 	.word	0x000095a0


	//   ....[19]....
        /*018c*/ 	.word	0x00009610


	//----- nvinfo : EIATTR_EXIT_INSTR_OFFSETS
	.align		4
.L_978:
        /*0190*/ 	.byte	0x04, 0x1c
        /*0192*/ 	.short	(.L_980 - .L_979)


	//   ....[0]....
.L_979:
        /*0194*/ 	.word	0x00000e80


	//   ....[1]....
        /*0198*/ 	.word	0x000086e0


	//----- nvinfo : EIATTR_MAX_THREADS
	.align		4
.L_980:
        /*019c*/ 	.byte	0x04, 0x05
        /*019e*/ 	.short	(.L_982 - .L_981)
.L_981:
        /*01a0*/ 	.word	0x00000080
        /*01a4*/ 	.word	0x00000001
        /*01a8*/ 	.word	0x00000001


	//----- nvinfo : EIATTR_CRS_STACK_SIZE
	.align		4
.L_982:
        /*01ac*/ 	.byte	0x04, 0x1e
        /*01ae*/ 	.short	(.L_984 - .L_983)
.L_983:
        /*01b0*/ 	.word	0x00000000


	//----- nvinfo : EIATTR_CBANK_PARAM_SIZE
	.align		4
.L_984:
        /*01b4*/ 	.byte	0x03, 0x19
        /*01b6*/ 	.short	0x00e8


	//----- nvinfo : EIATTR_PARAM_CBANK
	.align		4
        /*01b8*/ 	.byte	0x04, 0x0a
        /*01ba*/ 	.short	(.L_986 - .L_985)
	.align		4
.L_985:
        /*01bc*/ 	.word	index@(.nv.constant0._ZN10layer_norm13ln_fwd_kernelINS_13Kernel_traitsI13__nv_bfloat16S2_S2_S2_fjLj2560ELj1ELj4ELj1ELj16ENS_18Kernel_traits_baseILj2560ES2_S2_S2_S2_fjLj128EEEEELb0ELb0ELb0ELb0EEEvNS_9FwdParamsE)
        /*01c0*/ 	.short	0x0210
        /*01c2*/ 	.short	0x00e8


	//----- nvinfo : EIATTR_SW_WAR
	.align		4
.L_986:
        /*01c4*/ 	.byte	0x04, 0x36
        /*01c6*/ 	.short	(.L_988 - .L_987)
.L_987:
        /*01c8*/ 	.word	0x00000008
.L_988:


//--------------------- .nv.info._ZN10layer_norm13ln_fwd_kernelINS_13Kernel_traitsI13__nv_bfloat16S2_S2_S2_fjLj2560ELj1ELj4ELj1ELj16ENS_18Kernel_traits_baseILj2560ES2_S2_S2_S2_fjLj128EEEEELb0ELb0ELb0ELb1EEEvNS_9FwdParamsE --------------------------
	.section	.nv.info._ZN10layer_norm13ln_fwd_kernelINS_13Kernel_traitsI13__nv_bfloat16S2_S2_S2_fjLj2560ELj1ELj4ELj1ELj16ENS_18Kernel_traits_baseILj2560ES2_S2_S2_S2_fjLj128EEEEELb0ELb0ELb0ELb1EEEvNS_9FwdParamsE,"",@"SHT_CUDA_INFO"
	.sectionflags	@""
	.align	4


	//----- nvinfo : EIATTR_CUDA_API_VERSION
	.align		4
        /*0000*/ 	.byte	0x04, 0x37
        /*0002*/ 	.short	(.L_990 - .L_989)
.L_989:
        /*0004*/ 	.word	0x00000082


	//----- nvinfo : EIATTR_KPARAM_INFO
	.align		4
.L_990:
        /*0008*/ 	.byte	0x04, 0x17
        /*000a*/ 	.short	(.L_992 - .L_991)
.L_991:
        /*000c*/ 	.word	0x00000000
        /*0010*/ 	.short	0x0000
        /*0012*/ 	.short	0x0000
        /*0014*/ 	.byte	0x00, 0xf0, 0xa1, 0x03


	//----- nvinfo : EIATTR_SPARSE_MMA_MASK
	.align		4
.L_992:
        /*0018*/ 	.byte	0x03, 0x50
        /*001a*/ 	.short	0x0000


	//----- nvinfo : EIATTR_MAXREG_COUNT
	.align		4
        /*001c*/ 	.byte	0x03, 0x1b
        /*001e*/ 	.short	0x00ff


	//----- nvinfo : EIATTR_MERCURY_ISA_VERSION
	.align		4
        /*0020*/ 	.byte	0x03, 0x5f
        /*0022*/ 	.short	0x0101


	//----- nvinfo : EIATTR_COOP_GROUP_MASK_REGIDS
	.align		4
        /*0024*/ 	.byte	0x04, 0x29
        /*0026*/ 	.short	(.L_994 - .L_993)


	//   ....[0]....
.L_993:
        /*0028*/ 	.word	0xffffffff


	//   ....[1]....
        /*002c*/ 	.word	0xffffffff


	//   ....[2]....
        /*0030*/ 	.word	0xffffffff


	//   ....[3]....
        /*0034*/ 	.word	0xffffffff


	//   ....[4]....
        /*0038*/ 	.word	0xffffffff


	//   ....[5]....
        /*003c*/ 	.word	0xffffffff


	//   ....[6]....
        /*0040*/ 	.word	0xffffffff


	//   ....[7]....
        /*0044*/ 	.word	0xffffffff


	//   ....[8]....
        /*0048*/ 	.word	0xffffffff


	//   ....[9]....
        /*004c*/ 	.word	0xffffffff


	//   ....[10]....
        /*0050*/ 	.word	0x050000de


	//   ....[11]....
        /*0054*/ 	.word	0x050000de


	//   ....[12]....
        /*0058*/ 	.word	0x050000de


	//   ....[13]....
        /*005c*/ 	.word	0x050000de


	//   ....[14]....
        /*0060*/ 	.word	0x050000de


	//   ....[15]....
        /*0064*/ 	.word	0x050000de


	//   ....[16]....
        /*0068*/ 	.word	0x050000de


	//   ....[17]....
        /*006c*/ 	.word	0x050000de


	//   ....[18]....
        /*0070*/ 	.word	0x050000de


	//   ....[19]....
        /*0074*/ 	.word	0x050000de


	//----- nvinfo : EIATTR_COOP_GROUP_INSTR_OFFSETS
	.align		4
.L_994:
        /*0078*/ 	.byte	0x04, 0x28
        /*007a*/ 	.short	(.L_996 - .L_995)


	//   ....[0]....
.L_995:
        /*007c*/ 	.word	0x000049d0


	//   ....[1]....
        /*0080*/ 	.word	0x00004a00


	//   ....[2]....
        /*0084*/ 	.word	0x00004a20


	//   ....[3]....
        /*0088*/ 	.word	0x00004a40


	//   ....[4]....
        /*008c*/ 	.word	0x00004a60


	//   ....[5]....
        /*0090*/ 	.word	0x00005490


	//   ....[6]....
        /*0094*/ 	.word	0x000054b0


	//   ....[7]....
        /*0098*/ 	.word	0x000054d0


	//   ....[8]....
        /*009c*/ 	.word	0x000054f0


	//   ....[9]....
        /*00a0*/ 	.word	0x00005510


	//   ....[10]....
        /*00a4*/ 	.word	0x00007100


	//   ....[11]....
        /*00a8*/ 	.word	0x000071b0


	//   ....[12]....
        /*00ac*/ 	.word	0x00007220


	//   ....[13]....
        /*00b0*/ 	.word	0x00007290


	//   ....[14]....
        /*00b4*/ 	.word	0x00007300


	//   ....[15]....
        /*00b8*/ 	.word	0x00007d70


	//   ....[16]....
        /*00bc*/ 	.word	0x00007de0


	//   ....[17]....
        /*00c0*/ 	.word	0x00007e50


	//   ....[18]....
        /*00c4*/ 	.word	0x00007ec0


	//   ....[19]....
        /*00c8*/ 	.word	0x00007f30


	//----- nvinfo : EIATTR_EXIT_INSTR_OFFSETS
	.align		4
.L_996:
        /*00cc*/ 	.byte	0x04, 0x1c
        /*00ce*/ 	.short	(.L_998 - .L_997)


	//   ....[0]....
.L_997:
        /*00d0*/ 	.word	0x00000200


	//   ....[1]....
        /*00d4*/ 	.word	0x00007090


	//----- nvinfo : EIATTR_MAX_THREADS
	.align		4
.L_998:
        /*00d8*/ 	.byte	0x04, 0x05
        /*00da*/ 	.short	(.L_1000 - .L_999)
.L_999:
        /*00dc*/ 	.word	0x00000080
        /*00e0*/ 	.word	0x00000001
        /*00e4*/ 	.word	0x00000001


	//----- nvinfo : EIATTR_CRS_STACK_SIZE
	.align		4
.L_1000:
        /*00e8*/ 	.byte	0x04, 0x1e
        /*00ea*/ 	.short	(.L_1002 - .L_1001)
.L_1001:
        /*00ec*/ 	.word	0x00000000


	//----- nvinfo : EIATTR_CBANK_PARAM_SIZE
	.align		4
.L_1002:
        /*00f0*/ 	.byte	0x03, 0x19
        /*00f2*/ 	.short	0x00e8


	//----- nvinfo : EIATTR_PARAM_CBANK
	.align		4
        /*00f4*/ 	.byte	0x04, 0x0a
        /*00f6*/ 	.short	(.L_1004 - .L_1003)
	.align		4
.L_1003:
        /*00f8*/ 	.word	index@(.nv.constant0._ZN10layer_norm13ln_fwd_kernelINS_13Kernel_traitsI13__nv_bfloat16S2_S2_S2_fjLj2560ELj1ELj4ELj1ELj16ENS_18Kernel_traits_baseILj2560ES2_S2_S2_S2_fjLj128EEEEELb0ELb0ELb0ELb1EEEvNS_9FwdParamsE)
        /*00fc*/ 	.short	0x0210
        /*00fe*/ 	.short	0x00e8


	//----- nvinfo : EIATTR_SW_WAR
	.align		4
.L_1004:
        /*0100*/ 	.byte	0x04, 0x36
        /*0102*/ 	.short	(.L_1006 - .L_1005)
.L_1005:
        /*0104*/ 	.word	0x00000008
.L_1006:


//--------------------- .nv.info._ZN10layer_norm13ln_fwd_kernelINS_13Kernel_traitsI13__nv_bfloat16S2_S2_S2_fjLj2560ELj1ELj4ELj1ELj16ENS_18Kernel_traits_baseILj2560ES2_S2_S2_S2_fjLj128EEEEELb0ELb0ELb1ELb0EEEvNS_9FwdParamsE --------------------------
	.section	.nv.info._ZN10layer_norm13ln_fwd_kernelINS_13Kernel_traitsI13__nv_bfloat16S2_S2_S2_fjLj2560ELj1ELj4ELj1ELj16ENS_18Kernel_traits_baseILj2560ES2_S2_S2_S2_fjLj128EEEEELb0ELb0ELb1ELb0EEEvNS_9FwdParamsE,"",@"SHT_CUDA_INFO"
	.sectionflags	@""
	.align	4


	//----- nvinfo : EIATTR_CUDA_API_VERSION
	.align		4
        /*0000*/ 	.byte	0x04, 0x37
        /*0002*/ 	.short	(.L_1008 - .L_1007)
.L_1007:
        /*0004*/ 	.word	0x00000082


	//----- nvinfo : EIATTR_KPARAM_INFO
	.align		4
.L_1008:
        /*0008*/ 	.byte	0x04, 0x17
        /*000a*/ 	.short	(.L_1010 - .L_1009)
.L_1009:
        /*000c*/ 	.word	0x00000000
        /*0010*/ 	.short	0x0000
        /*0012*/ 	.short	0x0000
        /*0014*/ 	.byte	0x00, 0xf0, 0xa1, 0x03


	//----- nvinfo : EIATTR_SPARSE_MMA_MASK
	.align		4
.L_1010:
        /*0018*/ 	.byte	0x03, 0x50
        /*001a*/ 	.short	0x0000


	//----- nvinfo : EIATTR_MAXREG_COUNT
	.align		4
        /*001c*/ 	.byte	0x03, 0x1b
        /*001e*/ 	.short	0x00ff


	//----- nvinfo : EIATTR_ANNOTATIONS
	.align		4
        /*0020*/ 	.byte	0x04, 0x55
        /*0022*/ 	.short	(.L_1012 - .L_1011)


	//   ....[0]....
.L_1011:
        /* <DEDUP_REMOVED lines=14> */


	//----- nvinfo : EIATTR_MERCURY_ISA_VERSION
	.align		4
.L_1012:
        /*00f4*/ 	.byte	0x03, 0x5f
        /*00f6*/ 	.short	0x0101


	//----- nvinfo : EIATTR_COOP_GROUP_MASK_REGIDS
	.align		4
        /*00f8*/ 	.byte	0x04, 0x29
        /*00fa*/ 	.short	(.L_1014 - .L_1013)


	//   ....[0]....
.L_1013:
        /*00fc*/ 	.word	0xffffffff


	//   ....[1]....
        /*0100*/ 	.word	0xffffffff


	//   ....[2]....
        /*0104*/ 	.word	0xffffffff


	//   ....[3]....
        /*0108*/ 	.word	0xffffffff


	//   ....[4]....
        /*010c*/ 	.word	0xffffffff


	//   ....[5]....
        /*0110*/ 	.word	0xffffffff


	//   ....[6]....
        /*0114*/ 	.word	0xffffffff


	//   ....[7]....
        /*0118*/ 	.word	0xffffffff


	//   ....[8]....
        /*011c*/ 	.word	0xffffffff


	//   ....[9]....
        /*0120*/ 	.word	0xffffffff


	//   ....[10]....
        /*0124*/ 	.word	0x05000044


	//   ....[11]....
        /*0128*/ 	.word	0x05000044


	//   ....[12]....
        /*012c*/ 	.word	0x05000044


	//   ....[13]....
        /*0130*/ 	.word	0x05000044


	//   ....[14]....
        /*0134*/ 	.word	0x05000044


	//   ....[15]....
        /*0138*/ 	.word	0x05000044


	//   ....[16]....
        /*013c*/ 	.word	0x05000044


	//   ....[17]....
        /*0140*/ 	.word	0x05000044


	//   ....[18]....
        /*0144*/ 	.word	0x05000044


	//   ....[19]....
        /*0148*/ 	.word	0x05000044


	//----- nvinfo : EIATTR_COOP_GROUP_INSTR_OFFSETS
	.align		4
.L_1014:
        /*014c*/ 	.byte	0x04, 0x28
        /*014e*/ 	.short	(.L_1016 - .L_1015)


	//   ....[0]....
.L_1015:
        /*0150*/ 	.word	0x00007030


	//   ....[1]....
        /*0154*/ 	.word	0x000070a0


	//   ....[2]....
        /*0158*/ 	.word	0x000070c0


	//   ....[3]....
        /*015c*/ 	.word	0x000070e0


	//   ....[4]....
        /*0160*/ 	.word	0x00007100


	//   ....[5]....
        /*0164*/ 	.word	0x00007b70


	//   ....[6]....
        /*0168*/ 	.word	0x00007b90


	//   ....[7]....
        /*016c*/ 	.word	0x00007bb0


	//   ....[8]....
        /*0170*/ 	.word	0x00007bd0


	//   ....[9]....
        /*0174*/ 	.word	0x00007bf0


	//   ....[10]....
        /*0178*/ 	.word	0x00009670


	//   ....[11]....
        /*017c*/ 	.word	0x00009720


	//   ....[12]....
        /*0180*/ 	.word	0x000097b0


	//   ....[13]....
        /*0184*/ 	.word	0x00009820


	//   ....[14]....
        /*0188*/ 	.word	0x00009890


	//   ....[15]....
        /*018c*/ 	.word	0x0000a370


	//   ....[16]....
        /*0190*/ 	.word	0x0000a3e0


	//   ....[17]....
        /*0194*/ 	.word	0x0000a450


	//   ....[18]....
        /*0198*/ 	.word	0x0000a4c0


	//   ....[19]....
        /*019c*/ 	.word	0x0000a530


	//----- nvinfo : EIATTR_EXIT_INSTR_OFFSETS
	.align		4
.L_1016:
        /*01a0*/ 	.byte	0x04, 0x1c
        /*01a2*/ 	.short	(.L_1018 - .L_1017)


	//   ....[0]....
.L_1017:
        /*01a4*/ 	.word	0x00000e50


	//   ....[1]....
        /*01a8*/ 	.word	0x00009600


	//----- nvinfo : EIATTR_MAX_THREADS
	.align		4
.L_1018:
        /*01ac*/ 	.byte	0x04, 0x05
        /*01ae*/ 	.short	(.L_1020 - .L_1019)
.L_1019:
        /*01b0*/ 	.word	0x00000080
        /*01b4*/ 	.word	0x00000001
        /*01b8*/ 	.word	0x00000001


	//----- nvinfo : EIATTR_CRS_STACK_SIZE
	.align		4
.L_1020:
        /*01bc*/ 	.byte	0x04, 0x1e
        /*01be*/ 	.short	(.L_1022 - .L_1021)
.L_1021:
        /*01c0*/ 	.word	0x00000000


	//----- nvinfo : EIATTR_CBANK_PARAM_SIZE
	.align		4
.L_1022:
        /*01c4*/ 	.byte	0x03, 0x19
        /*01c6*/ 	.short	0x00e8


	//----- nvinfo : EIATTR_PARAM_CBANK
	.align		4
        /*01c8*/ 	.byte	0x04, 0x0a
        /*01ca*/ 	.short	(.L_1024 - .L_1023)
	.align		4
.L_1023:
        /*01cc*/ 	.word	index@(.nv.constant0._ZN10layer_norm13ln_fwd_kernelINS_13Kernel_traitsI13__nv_bfloat16S2_S2_S2_fjLj2560ELj1ELj4ELj1ELj16ENS_18Kernel_traits_baseILj2560ES2_S2_S2_S2_fjLj128EEEEELb0ELb0ELb1ELb0EEEvNS_9FwdParamsE)
        /*01d0*/ 	.short	0x0210
        /*01d2*/ 	.short	0x00e8


	//----- nvinfo : EIATTR_SW_WAR
	.align		4
.L_1024:
        /*01d4*/ 	.byte	0x04, 0x36
        /*01d6*/ 	.short	(.L_1026 - .L_1025)
.L_1025:
        /*01d8*/ 	.word	0x00000008
.L_1026:


//--------------------- .nv.info._ZN10layer_norm13ln_fwd_kernelINS_13Kernel_traitsI13__nv_bfloat16S2_S2_S2_fjLj2560ELj1ELj4ELj1ELj16ENS_18Kernel_traits_baseILj2560ES2_S2_S2_S2_fjLj128EEEEELb0ELb0ELb1ELb1EEEvNS_9FwdParamsE --------------------------
	.section	.nv.info._ZN10layer_norm13ln_fwd_kernelINS_13Kernel_traitsI13__nv_bfloat16S2_S2_S2_fjLj2560ELj1ELj4ELj1ELj16ENS_18Kernel_traits_baseILj2560ES2_S2_S2_S2_fjLj128EEEEELb0ELb0ELb1ELb1EEEvNS_9FwdParamsE,"",@"SHT_CUDA_INFO"
	.sectionflags	@""
	.align	4


	//----- nvinfo : EIATTR_CUDA_API_VERSION
	.align		4
        /*0000*/ 	.byte	0x04, 0x37
        /*0002*/ 	.short	(.L_1028 - .L_1027)
.L_1027:
        /*0004*/ 	.word	0x00000082


	//----- nvinfo : EIATTR_KPARAM_INFO
	.align		4
.L_1028:
        /*0008*/ 	.byte	0x04, 0x17
        /*000a*/ 	.short	(.L_1030 - .L_1029)
.L_1029:
        /*000c*/ 	.word	0x00000000
        /*0010*/ 	.short	0x0000
        /*0012*/ 	.short	0x0000
        /*0014*/ 	.byte	0x00, 0xf0, 0xa1, 0x03


	//----- nvinfo : EIATTR_SPARSE_MMA_MASK
	.align		4
.L_1030:
        /*0018*/ 	.byte	0x03, 0x50
        /*001a*/ 	.short	0x0000


	//----- nvinfo : EIATTR_MAXREG_COUNT
	.align		4
        /*001c*/ 	.byte	0x03, 0x1b
        /*001e*/ 	.short	0x00ff


	//----- nvinfo : EIATTR_MERCURY_ISA_VERSION
	.align		4
        /*0020*/ 	.byte	0x03, 0x5f
        /*0022*/ 	.short	0x0101


	//----- nvinfo : EIATTR_COOP_GROUP_MASK_REGIDS
	.align		4
        /*0024*/ 	.byte	0x04, 0x29
        /*0026*/ 	.short	(.L_1032 - .L_1031)


	//   ....[0]....
.L_1031:
        /*0028*/ 	.word	0xffffffff


	//   ....[1]....
        /*002c*/ 	.word	0xffffffff


	//   ....[2]....
        /*0030*/ 	.word	0xffffffff


	//   ....[3]....
        /*0034*/ 	.word	0xffffffff


	//   ....[4]....
        /*0038*/ 	.word	0xffffffff


	//   ....[5]....
        /*003c*/ 	.word	0xffffffff


	//   ....[6]....
        /*0040*/ 	.word	0xffffffff


	//   ....[7]....
        /*0044*/ 	.word	0xffffffff


	//   ....[8]....
        /*0048*/ 	.word	0xffffffff


	//   ....[9]....
        /*004c*/ 	.word	0xffffffff


	//   ....[10]....
        /*0050*/ 	.word	0x050000de


	//   ....[11]....
        /*0054*/ 	.word	0x050000de


	//   ....[12]....
        /*0058*/ 	.word	0x050000de


	//   ....[13]....
        /*005c*/ 	.word	0x050000de


	//   ....[14]....
        /*0060*/ 	.word	0x050000de


	//   ....[15]....
        /*0064*/ 	.word	0x050000de


	//   ....[16]....
        /*0068*/ 	.word	0x050000de


	//   ....[17]....
        /*006c*/ 	.word	0x050000de


	//   ....[18]....
        /*0070*/ 	.word	0x050000de


	//   ....[19]....
        /*0074*/ 	.word	0x050000de


	//----- nvinfo : EIATTR_COOP_GROUP_INSTR_OFFSETS
	.align		4
.L_1032:
        /*0078*/ 	.byte	0x04, 0x28
        /*007a*/ 	.short	(.L_1034 - .L_1033)


	//   ....[0]....
.L_1033:
        /*007c*/ 	.word	0x00005960


	//   ....[1]....
        /*0080*/ 	.word	0x00005990


	//   ....[2]....
        /*0084*/ 	.word	0x000059b0


	//   ....[3]....
        /*0088*/ 	.word	0x000059d0


	//   ....[4]....
        /*008c*/ 	.word	0x000059f0


	//   ....[5]....
        /*0090*/ 	.word	0x00006420


	//   ....[6]....
        /*0094*/ 	.word	0x00006440


	//   ....[7]....
        /*0098*/ 	.word	0x00006460


	//   ....[8]....
        /*009c*/ 	.word	0x00006480


	//   ....[9]....
        /*00a0*/ 	.word	0x000064a0


	//   ....[10]....
        /*00a4*/ 	.word	0x000081c0


	//   ....[11]....
        /*00a8*/ 	.word	0x00008270


	//   ....[12]....
        /*00ac*/ 	.word	0x000082e0


	//   ....[13]....
        /*00b0*/ 	.word	0x00008350


	//   ....[14]....
        /*00b4*/ 	.word	0x000083c0


	//   ....[15]....
        /*00b8*/ 	.word	0x00008e40


	//   ....[16]....
        /*00bc*/ 	.word	0x00008eb0


	//   ....[17]....
        /*00c0*/ 	.word	0x00008f20


	//   ....[18]....
        /*00c4*/ 	.word	0x00008f90


	//   ....[19]....
        /*00c8*/ 	.word	0x00009000


	//----- nvinfo : EIATTR_EXIT_INSTR_OFFSETS
	.align		4
.L_1034:
        /*00cc*/ 	.byte	0x04, 0x1c
        /*00ce*/ 	.short	(.L_1036 - .L_1035)


	//   ....[0]....
.L_1035:
        /*00d0*/ 	.word	0x000001c0


	//   ....[1]....
        /*00d4*/ 	.word	0x00008150


	//----- nvinfo : EIATTR_MAX_THREADS
	.align		4
.L_1036:
        /*00d8*/ 	.byte	0x04, 0x05
        /*00da*/ 	.short	(.L_1038 - .L_1037)
.L_1037:
        /*00dc*/ 	.word	0x00000080
        /*00e0*/ 	.word	0x00000001
        /*00e4*/ 	.word	0x00000001


	//----- nvinfo : EIATTR_CRS_STACK_SIZE
	.align		4
.L_1038:
        /*00e8*/ 	.byte	0x04, 0x1e
        /*00ea*/ 	.short	(.L_1040 - .L_1039)
.L_1039:
        /*00ec*/ 	.word	0x00000000


	//----- nvinfo : EIATTR_CBANK_PARAM_SIZE
	.align		4
.L_1040:
        /*00f0*/ 	.byte	0x03, 0x19
        /*00f2*/ 	.short	0x00e8


	//----- nvinfo : EIATTR_PARAM_CBANK
	.align		4
        /*00f4*/ 	.byte	0x04, 0x0a
        /*00f6*/ 	.short	(.L_1042 - .L_1041)
	.align		4
.L_1041:
        /*00f8*/ 	.word	index@(.nv.constant0._ZN10layer_norm13ln_fwd_kernelINS_13Kernel_traitsI13__nv_bfloat16S2_S2_S2_fjLj2560ELj1ELj4ELj1ELj16ENS_18Kernel_traits_baseILj2560ES2_S2_S2_S2_fjLj128EEEEELb0ELb0ELb1ELb1EEEvNS_9FwdParamsE)
        /*00fc*/ 	.short	0x0210
        /*00fe*/ 	.short	0x00e8


	//----- nvinfo : EIATTR_SW_WAR
	.align		4
.L_1042:
        /*0100*/ 	.byte	0x04, 0x36
        /*0102*/ 	.short	(.L_1044 - .L_1043)
.L_1043:
        /*0104*/ 	.word	0x00000008
.L_1044:


//--------------------- .nv.info._ZN10layer_norm13ln_fwd_kernelINS_13Kernel_traitsI13__nv_bfloat16S2_S2_S2_fjLj2560ELj1ELj4ELj1ELj16ENS_18Kernel_traits_baseILj2560ES2_S2_S2_S2_fjLj128EEEEELb0ELb1ELb0ELb0EEEvNS_9FwdParamsE --------------------------
	.section	.nv.info._ZN10layer_norm13ln_fwd_kernelINS_13Kernel_traitsI13__nv_bfloat16S2_S2_S2_fjLj2560ELj1ELj4ELj1ELj16ENS_18Kernel_traits_baseILj2560ES2_S2_S2_S2_fjLj128EEEEELb0ELb1ELb0ELb0EEEvNS_9FwdParamsE,"",@"SHT_CUDA_INFO"
	.sectionflags	@""
	.align	4


	//----- nvinfo : EIATTR_CUDA_API_VERSION
	.align		4
        /*0000*/ 	.byte	0x04, 0x37
        /*0002*/ 	.short	(.L_1046 - .L_1045)
.L_1045:
        /*0004*/ 	.word	0x00000082


	//----- nvinfo : EIATTR_KPARAM_INFO
	.align		4
.L_1046:
        /*0008*/ 	.byte	0x04, 0x17
        /*000a*/ 	.short	(.L_1048 - .L_1047)
.L_1047:
        /*000c*/ 	.word	0x00000000
        /*0010*/ 	.short	0x0000
        /*0012*/ 	.short	0x0000
        /*0014*/ 	.byte	0x00, 0xf0, 0xa1, 0x03


	//----- nvinfo : EIATTR_SPARSE_MMA_MASK
	.align		4
.L_1048:
        /*0018*/ 	.byte	0x03, 0x50
        /*001a*/ 	.short	0x0000


	//----- nvinfo : EIATTR_MAXREG_COUNT
	.align		4
        /*001c*/ 	.byte	0x03, 0x1b
        /*001e*/ 	.short	0x00ff


	//----- nvinfo : EIATTR_ANNOTATIONS
	.align		4
        /*0020*/ 	.byte	0x04, 0x55
        /*0022*/ 	.short	(.L_1050 - .L_1049)


	//   ....[0]....
.L_1049:
        /* <DEDUP_REMOVED lines=101> */


	//----- nvinfo : EIATTR_MERCURY_ISA_VERSION
	.align		4
.L_1050:
        /*0664*/ 	.byte	0x03, 0x5f
        /*0666*/ 	.short	0x0101


	//----- nvinfo : EIATTR_COOP_GROUP_MASK_REGIDS
	.align		4
        /*0668*/ 	.byte	0x04, 0x29
        /*066a*/ 	.short	(.L_1052 - .L_1051)


	//   ....[0]....
.L_1051:
        /*066c*/ 	.word	0xffffffff


	//   ....[1]....
        /*0670*/ 	.word	0xffffffff


	//   ....[2]....
        /*0674*/ 	.word	0xffffffff


	//   ....[3]....
        /*0678*/ 	.word	0xffffffff


	//   ....[4]....
        /*067c*/ 	.word	0xffffffff


	//   ....[5]....
        /*0680*/ 	.word	0xffffffff


	//   ....[6]....
        /*0684*/ 	.word	0xffffffff


	//   ....[7]....
        /*0688*/ 	.word	0xffffffff


	//   ....[8]....
        /*068c*/ 	.word	0xffffffff


	//   ....[9]....
        /*0690*/ 	.word	0xffffffff


	//   ....[10]....
        /*0694*/ 	.word	0x05000044


	//   ....[11]....
        /*0698*/ 	.word	0x05000044


	//   ....[12]....
        /*069c*/ 	.word	0x05000044


	//   ....[13]....
        /*06a0*/ 	.word	0x05000044


	//   ....[14]....
        /*06a4*/ 	.word	0x05000044


	//   ....[15]....
        /*06a8*/ 	.word	0x05000044


	//   ....[16]....
        /*06ac*/ 	.word	0x05000044


	//   ....[17]....
        /*06b0*/ 	.word	0x05000044


	//   ....[18]....
        /*06b4*/ 	.word	0x05000044


	//   ....[19]....
        /*06b8*/ 	.word	0x05000044


	//----- nvinfo : EIATTR_COOP_GROUP_INSTR_OFFSETS
	.align		4
.L_1052:
        /*06bc*/ 	.byte	0x04, 0x28
        /*06be*/ 	.short	(.L_1054 - .L_1053)


	//   ....[0]....
.L_1053:
        /*06c0*/ 	.word	0x00006300


	//   ....[1]....
        /*06c4*/ 	.word	0x00006340


	//   ....[2]....
        /*06c8*/ 	.word	0x00006360


	//   ....[3]....
        /*06cc*/ 	.word	0x00006380


	//   ....[4]....
        /*06d0*/ 	.word	0x000063a0


	//   ....[5]....
        /*06d4*/ 	.word	0x00006e20


	//   ....[6]....
        /*06d8*/ 	.word	0x00006e40


	//   ....[7]....
        /*06dc*/ 	.word	0x00006e60


	//   ....[8]....
        /*06e0*/ 	.word	0x00006e80


	//   ....[9]....
        /*06e4*/ 	.word	0x00006ea0


	//   ....[10]....
        /*06e8*/ 	.word	0x00008970


	//   ....[11]....
        /*06ec*/ 	.word	0x00008a10


	//   ....[12]....
        /*06f0*/ 	.word	0x00008a80


	//   ....[13]....
        /*06f4*/ 	.word	0x00008af0


	//   ....[14]....
        /*06f8*/ 	.word	0x00008b60


	//   ....[15]....
        /*06fc*/ 	.word	0x00009650


	//   ....[16]....
        /*0700*/ 	.word	0x000096c0


	//   ....[17]....
        /*0704*/ 	.word	0x00009730


	//   ....[18]....
        /*0708*/ 	.word	0x000097a0


	//   ....[19]....
        /*070c*/ 	.word	0x00009810


	//----- nvinfo : EIATTR_EXIT_INSTR_OFFSETS
	.align		4
.L_1054:
        /*0710*/ 	.byte	0x04, 0x1c
        /*0712*/ 	.short	(.L_1056 - .L_1055)


	//   ....[0]....
.L_1055:
        /*0714*/ 	.word	0x00001440


	//   ....[1]....
        /*0718*/ 	.word	0x00008900


	//----- nvinfo : EIATTR_MAX_THREADS
	.align		4
.L_1056:
        /*071c*/ 	.byte	0x04, 0x05
        /*071e*/ 	.short	(.L_1058 - .L_1057)
.L_1057:
        /*0720*/ 	.word	0x00000080
        /*0724*/ 	.word	0x00000001
        /*0728*/ 	.word	0x00000001


	//----- nvinfo : EIATTR_CRS_STACK_SIZE
	.align		4
.L_1058:
        /*072c*/ 	.byte	0x04, 0x1e
        /*072e*/ 	.short	(.L_1060 - .L_1059)
.L_1059:
        /*0730*/ 	.word	0x00000000


	//----- nvinfo : EIATTR_CBANK_PARAM_SIZE
	.align		4
.L_1060:
        /*0734*/ 	.byte	0x03, 0x19
        /*0736*/ 	.short	0x00e8


	//----- nvinfo : EIATTR_PARAM_CBANK
	.align		4
        /*0738*/ 	.byte	0x04, 0x0a
        /*073a*/ 	.short	(.L_1062 - .L_1061)
	.align		4
.L_1061:
        /*073c*/ 	.word	index@(.nv.constant0._ZN10layer_norm13ln_fwd_kernelINS_13Kernel_traitsI13__nv_bfloat16S2_S2_S2_fjLj2560ELj1ELj4ELj1ELj16ENS_18Kernel_traits_baseILj2560ES2_S2_S2_S2_fjLj128EEEEELb0ELb1ELb0ELb0EEEvNS_9FwdParamsE)
        /*0740*/ 	.short	0x0210
        /*0742*/ 	.short	0x00e8


	//----- nvinfo : EIATTR_SW_WAR
	.align		4
.L_1062:
        /*0744*/ 	.byte	0x04, 0x36
        /*0746*/ 	.short	(.L_1064 - .L_1063)
.L_1063:
        /*0748*/ 	.word	0x00000008
.L_1064:


//--------------------- .nv.info._ZN10layer_norm13ln_fwd_kernelINS_13Kernel_traitsI13__nv_bfloat16S2_S2_S2_fjLj2560ELj1ELj4ELj1ELj16ENS_18Kernel_traits_baseILj2560ES2_S2_S2_S2_fjLj128EEEEELb0ELb1ELb0ELb1EEEvNS_9FwdParamsE --------------------------
	.section	.nv.info._ZN10layer_norm13ln_fwd_kernelINS_13Kernel_traitsI13__nv_bfloat16S2_S2_S2_fjLj2560ELj1ELj4ELj1ELj16ENS_18Kernel_traits_baseILj2560ES2_S2_S2_S2_fjLj128EEEEELb0ELb1ELb0ELb1EEEvNS_9FwdParamsE,"",@"SHT_CUDA_INFO"
	.sectionflags	@""
	.align	4


	//----- nvinfo : EIATTR_CUDA_API_VERSION
	.align		4
        /*0000*/ 	.byte	0x04, 0x37
        /*0002*/ 	.short	(.L_1066 - .L_1065)
.L_1065:
        /*0004*/ 	.word	0x00000082


	//----- nvinfo : EIATTR_KPARAM_INFO
	.align		4
.L_1066:
        /*0008*/ 	.byte	0x04, 0x17
        /*000a*/ 	.short	(.L_1068 - .L_1067)
.L_1067:
        /*000c*/ 	.word	0x00000000
        /*0010*/ 	.short	0x0000
        /*0012*/ 	.short	0x0000
        /*0014*/ 	.byte	0x00, 0xf0, 0xa1, 0x03


	//----- nvinfo : EIATTR_SPARSE_MMA_MASK
	.align		4
.L_1068:
        /*0018*/ 	.byte	0x03, 0x50
        /*001a*/ 	.short	0x0000


	//----- nvinfo : EIATTR_MAXREG_COUNT
	.align		4
        /*001c*/ 	.byte	0x03, 0x1b
        /*001e*/ 	.short	0x00ff


	//----- nvinfo : EIATTR_ANNOTATIONS
	.align		4
        /*0020*/ 	.byte	0x04, 0x55
        /*0022*/ 	.short	(.L_1070 - .L_1069)


	//   ....[0]....
.L_1069:
        /* <DEDUP_REMOVED lines=18> */


	//----- nvinfo : EIATTR_MERCURY_ISA_VERSION
	.align		4
.L_1070:
        /*0134*/ 	.byte	0x03, 0x5f
        /*0136*/ 	.short	0x0101


	//----- nvinfo : EIATTR_COOP_GROUP_MASK_REGIDS
	.align		4
        /*0138*/ 	.byte	0x04, 0x29
        /*013a*/ 	.short	(.L_1072 - .L_1071)


	//   ....[0]....
.L_1071:
        /*013c*/ 	.word	0xffffffff


	//   ....[1]....
        /*0140*/ 	.word	0xffffffff


	//   ....[2]....
        /*0144*/ 	.word	0xffffffff


	//   ....[3]....
        /*0148*/ 	.word	0xffffffff


	//   ....[4]....
        /*014c*/ 	.word	0xffffffff


	//   ....[5]....
        /*0150*/ 	.word	0xffffffff


	//   ....[6]....
        /*0154*/ 	.word	0xffffffff


	//   ....[7]....
        /*0158*/ 	.word	0xffffffff


	//   ....[8]....
        /*015c*/ 	.word	0xffffffff


	//   ....[9]....
        /*0160*/ 	.word	0xffffffff


	//   ....[10]....
        /*0164*/ 	.word	0x0500007c


	//   ....[11]....
        /*0168*/ 	.word	0x0500007c


	//   ....[12]....
        /*016c*/ 	.word	0x0500007c


	//   ....[13]....
        /*0170*/ 	.word	0x0500007c


	//   ....[14]....
        /*0174*/ 	.word	0x0500007c


	//   ....[15]....
        /*0178*/ 	.word	0x0500007c


	//   ....[16]....
        /*017c*/ 	.word	0x0500007c


	//   ....[17]....
        /*0180*/ 	.word	0x0500007c


	//   ....[18]....
        /*0184*/ 	.word	0x0500007c


	//   ....[19]....
        /*0188*/ 	.word	0x0500007c


	//----- nvinfo : EIATTR_COOP_GROUP_INSTR_OFFSETS
	.align		4
.L_1072:
        /*018c*/ 	.byte	0x04, 0x28
        /*018e*/ 	.short	(.L_1074 - .L_1073)


	//   ....[0]....
.L_1073:
        /*0190*/ 	.word	0x00004180


	//   ....[1]....
        /*0194*/ 	.word	0x000041b0


	//   ....[2]....
        /*0198*/ 	.word	0x000041d0


	//   ....[3]....
        /*019c*/ 	.word	0x000041f0


	//   ....[4]....
        /*01a0*/ 	.word	0x00004210


	//   ....[5]....
        /*01a4*/ 	.word	0x00004c40


	//   ....[6]....
        /*01a8*/ 	.word	0x00004c60


	//   ....[7]....
        /*01ac*/ 	.word	0x00004c80


	//   ....[8]....
        /*01b0*/ 	.word	0x00004ca0


	//   ....[9]....
        /*01b4*/ 	.word	0x00004cc0


	//   ....[10]....
        /*01b8*/ 	.word	0x00006950


	//   ....[11]....
        /*01bc*/ 	.word	0x000069f0


	//   ....[12]....
        /*01c0*/ 	.word	0x00006a60


	//   ....[13]....
        /*01c4*/ 	.word	0x00006ad0


	//   ....[14]....
        /*01c8*/ 	.word	0x00006b40


	//   ....[15]....
        /*01cc*/ 	.word	0x000075d0


	//   ....[16]....
        /*01d0*/ 	.word	0x00007640


	//   ....[17]....
        /*01d4*/ 	.word	0x000076b0


	//   ....[18]....
        /*01d8*/ 	.word	0x00007720


	//   ....[19]....
        /*01dc*/ 	.word	0x00007790


	//----- nvinfo : EIATTR_EXIT_INSTR_OFFSETS
	.align		4
.L_1074:
        /*01e0*/ 	.byte	0x04, 0x1c
        /*01e2*/ 	.short	(.L_1076 - .L_1075)


	//   ....[0]....
.L_1075:
        /*01e4*/ 	.word	0x00000210


	//   ....[1]....
        /*01e8*/ 	.word	0x000068e0


	//----- nvinfo : EIATTR_MAX_THREADS
	.align		4
.L_1076:
        /*01ec*/ 	.byte	0x04, 0x05
        /*01ee*/ 	.short	(.L_1078 - .L_1077)
.L_1077:
        /*01f0*/ 	.word	0x00000080
        /*01f4*/ 	.word	0x00000001
        /*01f8*/ 	.word	0x00000001


	//----- nvinfo : EIATTR_CRS_STACK_SIZE
	.align		4
.L_1078:
        /*01fc*/ 	.byte	0x04, 0x1e
        /*01fe*/ 	.short	(.L_1080 - .L_1079)
.L_1079:
        /*0200*/ 	.word	0x00000000


	//----- nvinfo : EIATTR_CBANK_PARAM_SIZE
	.align		4
.L_1080:
        /*0204*/ 	.byte	0x03, 0x19
        /*0206*/ 	.short	0x00e8


	//----- nvinfo : EIATTR_PARAM_CBANK
	.align		4
        /*0208*/ 	.byte	0x04, 0x0a
        /*020a*/ 	.short	(.L_1082 - .L_1081)
	.align		4
.L_1081:
        /*020c*/ 	.word	index@(.nv.constant0._ZN10layer_norm13ln_fwd_kernelINS_13Kernel_traitsI13__nv_bfloat16S2_S2_S2_fjLj2560ELj1ELj4ELj1ELj16ENS_18Kernel_traits_baseILj2560ES2_S2_S2_S2_fjLj128EEEEELb0ELb1ELb0ELb1EEEvNS_9FwdParamsE)
        /*0210*/ 	.short	0x0210
        /*0212*/ 	.short	0x00e8


	//----- nvinfo : EIATTR_SW_WAR
	.align		4
.L_1082:
        /*0214*/ 	.byte	0x04, 0x36
        /*0216*/ 	.short	(.L_1084 - .L_1083)
.L_1083:
        /*0218*/ 	.word	0x00000008
.L_1084:


//--------------------- .nv.info._ZN10layer_norm13ln_fwd_kernelINS_13Kernel_traitsI13__nv_bfloat16S2_S2_S2_fjLj2560ELj1ELj4ELj1ELj16ENS_18Kernel_traits_baseILj2560ES2_S2_S2_S2_fjLj128EEEEELb0ELb1ELb1ELb0EEEvNS_9FwdParamsE --------------------------
	.section	.nv.info._ZN10layer_norm13ln_fwd_kernelINS_13Kernel_traitsI13__nv_bfloat16S2_S2_S2_fjLj2560ELj1ELj4ELj1ELj16ENS_18Kernel_traits_baseILj2560ES2_S2_S2_S2_fjLj128EEEEELb0ELb1ELb1ELb0EEEvNS_9FwdParamsE,"",@"SHT_CUDA_INFO"
	.sectionflags	@""
	.align	4


	//----- nvinfo : EIATTR_CUDA_API_VERSION
	.align		4
        /*0000*/ 	.byte	0x04, 0x37
        /*0002*/ 	.short	(.L_1086 - .L_1085)
.L_1085:
        /*0004*/ 	.word	0x00000082


	//----- nvinfo : EIATTR_KPARAM_INFO
	.align		4
.L_1086:
        /*0008*/ 	.byte	0x04, 0x17
        /*000a*/ 	.short	(.L_1088 - .L_1087)
.L_1087:
        /*000c*/ 	.word	0x00000000
        /*0010*/ 	.short	0x0000
        /*0012*/ 	.short	0x0000
        /*0014*/ 	.byte	0x00, 0xf0, 0xa1, 0x03


	//----- nvinfo : EIATTR_SPARSE_MMA_MASK
	.align		4
.L_1088:
        /*0018*/ 	.byte	0x03, 0x50
        /*001a*/ 	.short	0x0000


	//----- nvinfo : EIATTR_MAXREG_COUNT
	.align		4
        /*001c*/ 	.byte	0x03, 0x1b
        /*001e*/ 	.short	0x00ff


	//----- nvinfo : EIATTR_ANNOTATIONS
	.align		4
        /*0020*/ 	.byte	0x04, 0x55
        /*0022*/ 	.short	(.L_1090 - .L_1089)


	//   ....[0]....
.L_1089:
        /* <DEDUP_REMOVED lines=103> */


	//----- nvinfo : EIATTR_MERCURY_ISA_VERSION
	.align		4
.L_1090:
        /*0684*/ 	.byte	0x03, 0x5f
        /*0686*/ 	.short	0x0101


	//----- nvinfo : EIATTR_COOP_GROUP_MASK_REGIDS
	.align		4
        /*0688*/ 	.byte	0x04, 0x29
        /*068a*/ 	.short	(.L_1092 - .L_1091)


	//   ....[0]....
.L_1091:
        /*068c*/ 	.word	0xffffffff


	//   ....[1]....
        /*0690*/ 	.word	0xffffffff


	//   ....[2]....
        /*0694*/ 	.word	0xffffffff


	//   ....[3]....
        /*0698*/ 	.word	0xffffffff


	//   ....[4]....
        /*069c*/ 	.word	0xffffffff


	//   ....[5]....
        /*06a0*/ 	.word	0xffffffff


	//   ....[6]....
        /*06a4*/ 	.word	0xffffffff


	//   ....[7]....
        /*06a8*/ 	.word	0xffffffff


	//   ....[8]....
        /*06ac*/ 	.word	0xffffffff


	//   ....[9]....
        /*06b0*/ 	.word	0xffffffff


	//   ....[10]....
        /*06b4*/ 	.word	0x05000044


	//   ....[11]....
        /*06b8*/ 	.word	0x05000044


	//   ....[12]....
        /*06bc*/ 	.word	0x05000044


	//   ....[13]....
        /*06c0*/ 	.word	0x05000044


	//   ....[14]....
        /*06c4*/ 	.word	0x05000044


	//   ....[15]....
        /*06c8*/ 	.word	0x05000044


	//   ....[16]....
        /*06cc*/ 	.word	0x05000044


	//   ....[17]....
        /*06d0*/ 	.word	0x05000044


	//   ....[18]....
        /*06d4*/ 	.word	0x05000044


	//   ....[19]....
        /*06d8*/ 	.word	0x05000044


	//----- nvinfo : EIATTR_COOP_GROUP_INSTR_OFFSETS
	.align		4
.L_1092:
        /*06dc*/ 	.byte	0x04, 0x28
        /*06de*/ 	.short	(.L_1094 - .L_1093)


	//   ....[0]....
.L_1093:
        /*06e0*/ 	.word	0x00008a20


	//   ....[1]....
        /*06e4*/ 	.word	0x00008a90


	//   ....[2]....
        /*06e8*/ 	.word	0x00008ab0


	//   ....[3]....
        /*06ec*/ 	.word	0x00008ad0


	//   ....[4]....
        /*06f0*/ 	.word	0x00008af0


	//   ....[5]....
        /*06f4*/ 	.word	0x00009560


	//   ....[6]....
        /*06f8*/ 	.word	0x00009580


	//   ....[7]....
        /*06fc*/ 	.word	0x000095a0


	//   ....[8]....
        /*0700*/ 	.word	0x000095c0


	//   ....[9]....
        /*0704*/ 	.word	0x000095e0


	//   ....[10]....
        /*0708*/ 	.word	0x0000b140


	//   ....[11]....
        /*070c*/ 	.word	0x0000b1f0


	//   ....[12]....
        /*0710*/ 	.word	0x0000b280


	//   ....[13]....
        /*0714*/ 	.word	0x0000b2f0


	//   ....[14]....
        /*0718*/ 	.word	0x0000b360


	//   ....[15]....
        /*071c*/ 	.word	0x0000be40


	//   ....[16]....
        /*0720*/ 	.word	0x0000beb0


	//   ....[17]....
        /*0724*/ 	.word	0x0000bf20


	//   ....[18]....
        /*0728*/ 	.word	0x0000bf90


	//   ....[19]....
        /*072c*/ 	.word	0x0000c000


	//----- nvinfo : EIATTR_EXIT_INSTR_OFFSETS
	.align		4
.L_1094:
        /*0730*/ 	.byte	0x04, 0x1c
        /*0732*/ 	.short	(.L_1096 - .L_1095)


	//   ....[0]....
.L_1095:
        /*0734*/ 	.word	0x00001420


	//   ....[1]....
        /*0738*/ 	.word	0x0000b0d0


	//----- nvinfo : EIATTR_MAX_THREADS
	.align		4
.L_1096:
        /*073c*/ 	.byte	0x04, 0x05
        /*073e*/ 	.short	(.L_1098 - .L_1097)
.L_1097:
        /*0740*/ 	.word	0x00000080
        /*0744*/ 	.word	0x00000001
        /*0748*/ 	.word	0x00000001


	//----- nvinfo : EIATTR_CRS_STACK_SIZE
	.align		4
.L_1098:
        /*074c*/ 	.byte	0x04, 0x1e
        /*074e*/ 	.short	(.L_1100 - .L_1099)
.L_1099:
        /*0750*/ 	.word	0x00000000


	//----- nvinfo : EIATTR_CBANK_PARAM_SIZE
	.align		4
.L_1100:
        /*0754*/ 	.byte	0x03, 0x19
        /*0756*/ 	.short	0x00e8


	//----- nvinfo : EIATTR_PARAM_CBANK
	.align		4
        /*0758*/ 	.byte	0x04, 0x0a
        /*075a*/ 	.short	(.L_1102 - .L_1101)
	.align		4
.L_1101:
        /*075c*/ 	.word	index@(.nv.constant0._ZN10layer_norm13ln_fwd_kernelINS_13Kernel_traitsI13__nv_bfloat16S2_S2_S2_fjLj2560ELj1ELj4ELj1ELj16ENS_18Kernel_traits_baseILj2560ES2_S2_S2_S2_fjLj128EEEEELb0ELb1ELb1ELb0EEEvNS_9FwdParamsE)
        /*0760*/ 	.short	0x0210
        /*0762*/ 	.short	0x00e8


	//----- nvinfo : EIATTR_SW_WAR
	.align		4
.L_1102:
        /*0764*/ 	.byte	0x04, 0x36
        /*0766*/ 	.short	(.L_1104 - .L_1103)
.L_1103:
        /*0768*/ 	.word	0x00000008
.L_1104:


//--------------------- .nv.info._ZN10layer_norm13ln_fwd_kernelINS_13Kernel_traitsI13__nv_bfloat16S2_S2_S2_fjLj2560ELj1ELj4ELj1ELj16ENS_18Kernel_traits_baseILj2560ES2_S2_S2_S2_fjLj128EEEEELb0ELb1ELb1ELb1EEEvNS_9FwdParamsE --------------------------
	.section	.nv.info._ZN10layer_norm13ln_fwd_kernelINS_13Kernel_traitsI13__nv_bfloat16S2_S2_S2_fjLj2560ELj1ELj4ELj1ELj16ENS_18Kernel_traits_baseILj2560ES2_S2_S2_S2_fjLj128EEEEELb0ELb1ELb1ELb1EEEvNS_9FwdParamsE,"",@"SHT_CUDA_INFO"
	.sectionflags	@""
	.align	4


	//----- nvinfo : EIATTR_CUDA_API_VERSION
	.align		4
        /*0000*/ 	.byte	0x04, 0x37
        /*0002*/ 	.short	(.L_1106 - .L_1105)
.L_1105:
        /*0004*/ 	.word	0x00000082


	//----- nvinfo : EIATTR_KPARAM_INFO
	.align		4
.L_1106:
        /*0008*/ 	.byte	0x04, 0x17
        /*000a*/ 	.short	(.L_1108 - .L_1107)
.L_1107:
        /*000c*/ 	.word	0x00000000
        /*0010*/ 	.short	0x0000
        /*0012*/ 	.short	0x0000
        /*0014*/ 	.byte	0x00, 0xf0, 0xa1, 0x03


	//----- nvinfo : EIATTR_SPARSE_MMA_MASK
	.align		4
.L_1108:
        /*0018*/ 	.byte	0x03, 0x50
        /*001a*/ 	.short	0x0000


	//----- nvinfo : EIATTR_MAXREG_COUNT
	.align		4
        /*001c*/ 	.byte	0x03, 0x1b
        /*001e*/ 	.short	0x00ff


	//----- nvinfo : EIATTR_ANNOTATIONS
	.align		4
        /*0020*/ 	.byte	0x04, 0x55
        /*0022*/ 	.short	(.L_1110 - .L_1109)


	//   ....[0]....
.L_1109:
        /*0024*/ 	.word	0x00000001
        /*0028*/ 	.byte	0x60, 0x03, 0x00, 0x00, 0x01, 0x00, 0x00, 0x00, 0x10, 0x04, 0x00, 0x00, 0x01, 0x00, 0x00, 0x00
        /*0038*/ 	.byte	0x50, 0x04, 0x00, 0x00, 0x01, 0x00, 0x00, 0x00, 0x50, 0x07, 0x00, 0x00, 0x01, 0x00, 0x00, 0x00
        /*0048*/ 	.byte	0x80, 0x07, 0x00, 0x00, 0x01, 0x00, 0x00, 0x00, 0xd0, 0x73, 0x00, 0x00, 0x01, 0x00, 0x00, 0x00
        /*0058*/ 	.byte	0x10, 0x74, 0x00, 0x00, 0x01, 0x00, 0x00, 0x00, 0x60, 0x74, 0x00, 0x00, 0x01, 0x00, 0x00, 0x00
        /*0068*/ 	.byte	0xf0, 0x74, 0x00, 0x00, 0x01, 0x00, 0x00, 0x00, 0x30, 0x75, 0x00, 0x00


	//----- nvinfo : EIATTR_MERCURY_ISA_VERSION
	.align		4
.L_1110:
        /*0074*/ 	.byte	0x03, 0x5f
        /*0076*/ 	.short	0x0101


	//----- nvinfo : EIATTR_COOP_GROUP_MASK_REGIDS
	.align		4
        /*0078*/ 	.byte	0x04, 0x29
        /*007a*/ 	.short	(.L_1112 - .L_1111)


	//   ....[0]....
.L_1111:
        /*007c*/ 	.word	0xffffffff


	//   ....[1]....
        /*0080*/ 	.word	0xffffffff


	//   ....[2]....
        /*0084*/ 	.word	0xffffffff


	//   ....[3]....
        /*0088*/ 	.word	0xffffffff


	//   ....[4]....
        /*008c*/ 	.word	0xffffffff


	//   ....[5]....
        /*0090*/ 	.word	0xffffffff


	//   ....[6]....
        /*0094*/ 	.word	0xffffffff


	//   ....[7]....
        /*0098*/ 	.word	0xffffffff


	//   ....[8]....
        /*009c*/ 	.word	0xffffffff


	//   ....[9]....
        /*00a0*/ 	.word	0xffffffff


	//   ....[10]....
        /*00a4*/ 	.word	0x05000080


	//   ....[11]....
        /*00a8*/ 	.word	0x05000080


	//   ....[12]....
        /*00ac*/ 	.word	0x05000080


	//   ....[13]....
        /*00b0*/ 	.word	0x05000080


	//   ....[14]....
        /*00b4*/ 	.word	0x05000080


	//   ....[15]....
        /*00b8*/ 	.word	0x05000080


	//   ....[16]....
        /*00bc*/ 	.word	0x05000080


	//   ....[17]....
        /*00c0*/ 	.word	0x05000080


	//   ....[18]....
        /*00c4*/ 	.word	0x05000080


	//   ....[19]....
        /*00c8*/ 	.word	0x05000080


	//----- nvinfo : EIATTR_COOP_GROUP_INSTR_OFFSETS
	.align		4
.L_1112:
        /*00cc*/ 	.byte	0x04, 0x28
        /*00ce*/ 	.short	(.L_1114 - .L_1113)


	//   ....[0]....
.L_1113:
        /*00d0*/ 	.word	0x00006760


	//   ....[1]....
        /*00d4*/ 	.word	0x00006790


	//   ....[2]....
        /*00d8*/ 	.word	0x000067b0


	//   ....[3]....
        /*00dc*/ 	.word	0x000067d0


	//   ....[4]....
        /*00e0*/ 	.word	0x000067f0


	//   ....[5]....
        /*00e4*/ 	.word	0x00007220


	//   ....[6]....
        /*00e8*/ 	.word	0x00007240


	//   ....[7]....
        /*00ec*/ 	.word	0x00007260


	//   ....[8]....
        /*00f0*/ 	.word	0x00007280


	//   ....[9]....
        /*00f4*/ 	.word	0x000072a0


	//   ....[10]....
        /*00f8*/ 	.word	0x00009070


	//   ....[11]....
        /*00fc*/ 	.word	0x00009110


	//   ....[12]....
        /*0100*/ 	.word	0x00009180


	//   ....[13]....
        /*0104*/ 	.word	0x000091f0


	//   ....[14]....
        /*0108*/ 	.word	0x00009260


	//   ....[15]....
        /*010c*/ 	.word	0x00009cf0


	//   ....[16]....
        /*0110*/ 	.word	0x00009d60


	//   ....[17]....
        /*0114*/ 	.word	0x00009dd0


	//   ....[18]....
        /*0118*/ 	.word	0x00009e40


	//   ....[19]....
        /*011c*/ 	.word	0x00009eb0


	//----- nvinfo : EIATTR_EXIT_INSTR_OFFSETS
	.align		4
.L_1114:
        /*0120*/ 	.byte	0x04, 0x1c
        /*0122*/ 	.short	(.L_1116 - .L_1115)


	//   ....[0]....
.L_1115:
        /*0124*/ 	.word	0x00000210


	//   ....[1]....
        /*0128*/ 	.word	0x00009000


	//----- nvinfo : EIATTR_MAX_THREADS
	.align		4
.L_1116:
        /*012c*/ 	.byte	0x04, 0x05
        /*012e*/ 	.short	(.L_1118 - .L_1117)
.L_1117:
        /*0130*/ 	.word	0x00000080
        /*0134*/ 	.word	0x00000001
        /*0138*/ 	.word	0x00000001


	//----- nvinfo : EIATTR_CRS_STACK_SIZE
	.align		4
.L_1118:
        /*013c*/ 	.byte	0x04, 0x1e
        /*013e*/ 	.short	(.L_1120 - .L_1119)
.L_1119:
        /*0140*/ 	.word	0x00000000


	//----- nvinfo : EIATTR_CBANK_PARAM_SIZE
	.align		4
.L_1120:
        /*0144*/ 	.byte	0x03, 0x19
        /*0146*/ 	.short	0x00e8


	//----- nvinfo : EIATTR_PARAM_CBANK
	.align		4
        /*0148*/ 	.byte	0x04, 0x0a
        /*014a*/ 	.short	(.L_1122 - .L_1121)
	.align		4
.L_1121:
        /*014c*/ 	.word	index@(.nv.constant0._ZN10layer_norm13ln_fwd_kernelINS_13Kernel_traitsI13__nv_bfloat16S2_S2_S2_fjLj2560ELj1ELj4ELj1ELj16ENS_18Kernel_traits_baseILj2560ES2_S2_S2_S2_fjLj128EEEEELb0ELb1ELb1ELb1EEEvNS_9FwdParamsE)
        /*0150*/ 	.short	0x0210
        /*0152*/ 	.short	0x00e8


	//----- nvinfo : EIATTR_SW_WAR
	.align		4
.L_1122:
        /*0154*/ 	.byte	0x04, 0x36
        /*0156*/ 	.short	(.L_1124 - .L_1123)
.L_1123:
        /*0158*/ 	.word	0x00000008
.L_1124:


//--------------------- .nv.info._ZN10layer_norm13ln_fwd_kernelINS_13Kernel_traitsI13__nv_bfloat16S2_S2_S2_fjLj2560ELj1ELj4ELj1ELj16ENS_18Kernel_traits_baseILj2560ES2_S2_S2_S2_fjLj128EEEEELb1ELb0ELb0ELb0EEEvNS_9FwdParamsE --------------------------
	.section	.nv.info._ZN10layer_norm13ln_fwd_kernelINS_13Kernel_traitsI13__nv_bfloat16S2_S2_S2_fjLj2560ELj1ELj4ELj1ELj16ENS_18Kernel_traits_baseILj2560ES2_S2_S2_S2_fjLj128EEEEELb1ELb0ELb0ELb0EEEvNS_9FwdParamsE,"",@"SHT_CUDA_INFO"
	.sectionflags	@""
	.align	4


	//----- nvinfo : EIATTR_CUDA_API_VERSION
	.align		4
        /*0000*/ 	.byte	0x04, 0x37
        /*0002*/ 	.short	(.L_1126 - .L_1125)
.L_1125:
        /*0004*/ 	.word	0x00000082


	//----- nvinfo : EIATTR_KPARAM_INFO
	.align		4
.L_1126:
        /*0008*/ 	.byte	0x04, 0x17
        /*000a*/ 	.short	(.L_1128 - .L_1127)
.L_1127:
        /*000c*/ 	.word	0x00000000
        /*0010*/ 	.short	0x0000
        /*0012*/ 	.short	0x0000
        /*0014*/ 	.byte	0x00, 0xf0, 0xa1, 0x03


	//----- nvinfo : EIATTR_SPARSE_MMA_MASK
	.align		4
.L_1128:
        /*0018*/ 	.byte	0x03, 0x50
        /*001a*/ 	.short	0x0000


	//----- nvinfo : EIATTR_MAXREG_COUNT
	.align		4
        /*001c*/ 	.byte	0x03, 0x1b
        /*001e*/ 	.short	0x00ff


	//----- nvinfo : EIATTR_ANNOTATIONS
	.align		4
        /*0020*/ 	.byte	0x04, 0x55
        /*0022*/ 	.short	(.L_1130 - .L_1129)


	//   ....[0]....
.L_1129:
        /* <DEDUP_REMOVED lines=18> */


	//----- nvinfo : EIATTR_MERCURY_ISA_VERSION
	.align		4
.L_1130:
        /*0134*/ 	.byte	0x03, 0x5f
        /*0136*/ 	.short	0x0101


	//----- nvinfo : EIATTR_COOP_GROUP_MASK_REGIDS
	.align		4
        /*0138*/ 	.byte	0x04, 0x29
        /*013a*/ 	.short	(.L_1132 - .L_1131)


	//   ....[0]....
.L_1131:
        /*013c*/ 	.word	0xffffffff


	//   ....[1]....
        /*0140*/ 	.word	0xffffffff


	//   ....[2]....
        /*0144*/ 	.word	0xffffffff


	//   ....[3]....
        /*0148*/ 	.word	0xffffffff


	//   ....[4]....
        /*014c*/ 	.word	0xffffffff


	//   ....[5]....
        /*0150*/ 	.word	0xffffffff


	//   ....[6]....
        /*0154*/ 	.word	0xffffffff


	//   ....[7]....
        /*0158*/ 	.word	0xffffffff


	//   ....[8]....
        /*015c*/ 	.word	0xffffffff


	//   ....[9]....
        /*0160*/ 	.word	0xffffffff


	//   ....[10]....
        /*0164*/ 	.word	0x05000045


	//   ....[11]....
        /*0168*/ 	.word	0x05000045


	//   ....[12]....
        /*016c*/ 	.word	0x05000045


	//   ....[13]....
        /*0170*/ 	.word	0x05000045


	//   ....[14]....
        /*0174*/ 	.word	0x05000045


	//   ....[15]....
        /*0178*/ 	.word	0x05000045


	//   ....[16]....
        /*017c*/ 	.word	0x05000045


	//   ....[17]....
        /*0180*/ 	.word	0x05000045


	//   ....[18]....
        /*0184*/ 	.word	0x05000045


	//   ....[19]....
        /*0188*/ 	.word	0x05000045


	//----- nvinfo : EIATTR_COOP_GROUP_INSTR_OFFSETS
	.align		4
.L_1132:
        /*018c*/ 	.byte	0x04, 0x28
        /*018e*/ 	.short	(.L_1134 - .L_1133)


	//   ....[0]....
.L_1133:
        /*0190*/ 	.word	0x0001f780


	//   ....[1]....
        /*0194*/ 	.word	0x0001f7e0


	//   ....[2]....
        /*0198*/ 	.word	0x0001f800


	//   ....[3]....
        /*019c*/ 	.word	0x0001f820


	//   ....[4]....
        /*01a0*/ 	.word	0x0001f840


	//   ....[5]....
        /*01a4*/ 	.word	0x000202d0


	//   ....[6]....
        /*01a8*/ 	.word	0x000202f0


	//   ....[7]....
        /*01ac*/ 	.word	0x00020310


	//   ....[8]....
        /*01b0*/ 	.word	0x00020330


	//   ....[9]....
        /*01b4*/ 	.word	0x00020350


	//   ....[10]....
        /*01b8*/ 	.word	0x00021db0


	//   ....[11]....
        /*01bc*/ 	.word	0x00021e60


	//   ....[12]....
        /*01c0*/ 	.word	0x00021ee0


	//   ....[13]....
        /*01c4*/ 	.word	0x00021f50


	//   ....[14]....
        /*01c8*/ 	.word	0x00021fc0


	//   ....[15]....
        /*01cc*/ 	.word	0x00022ac0


	//   ....[16]....
        /*01d0*/ 	.word	0x00022b30


	//   ....[17]....
        /*01d4*/ 	.word	0x00022ba0


	//   ....[18]....
        /*01d8*/ 	.word	0x00022c10


	//   ....[19]....
        /*01dc*/ 	.word	0x00022c80


	//----- nvinfo : EIATTR_EXIT_INSTR_OFFSETS
	.align		4
.L_1134:
        /*01e0*/ 	.byte	0x04, 0x1c
        /*01e2*/ 	.short	(.L_1136 - .L_1135)


	//   ....[0]....
.L_1135:
        /*01e4*/ 	.word	0x00001300


	//   ....[1]....
        /*01e8*/ 	.word	0x00021d40


	//----- nvinfo : EIATTR_MAX_THREADS
	.align		4
.L_1136:
        /*01ec*/ 	.byte	0x04, 0x05
        /*01ee*/ 	.short	(.L_1138 - .L_1137)
.L_1137:
        /*01f0*/ 	.word	0x00000080
        /*01f4*/ 	.word	0x00000001
        /*01f8*/ 	.word	0x00000001


	//----- nvinfo : EIATTR_CRS_STACK_SIZE
	.align		4
.L_1138:
        /*01fc*/ 	.byte	0x04, 0x1e
        /*01fe*/ 	.short	(.L_1140 - .L_1139)
.L_1139:
        /*0200*/ 	.word	0x00000000


	//----- nvinfo : EIATTR_CBANK_PARAM_SIZE
	.align		4
.L_1140:
        /*0204*/ 	.byte	0x03, 0x19
        /*0206*/ 	.short	0x00e8


	//----- nvinfo : EIATTR_PARAM_CBANK
	.align		4
        /*0208*/ 	.byte	0x04, 0x0a
        /*020a*/ 	.short	(.L_1142 - .L_1141)
	.align		4
.L_1141:
        /*020c*/ 	.word	index@(.nv.constant0._ZN10layer_norm13ln_fwd_kernelINS_13Kernel_traitsI13__nv_bfloat16S2_S2_S2_fjLj2560ELj1ELj4ELj1ELj16ENS_18Kernel_traits_baseILj2560ES2_S2_S2_S2_fjLj128EEEEELb1ELb0ELb0ELb0EEEvNS_9FwdParamsE)
        /*0210*/ 	.short	0x0210
        /*0212*/ 	.short	0x00e8


	//----- nvinfo : EIATTR_SW_WAR
	.align		4
.L_1142:
        /*0214*/ 	.byte	0x04, 0x36
        /*0216*/ 	.short	(.L_1144 - .L_1143)
.L_1143:
        /*0218*/ 	.word	0x00000008
.L_1144:


//--------------------- .nv.info._ZN10layer_norm13ln_fwd_kernelINS_13Kernel_traitsI13__nv_bfloat16S2_S2_S2_fjLj2560ELj1ELj4ELj1ELj16ENS_18Kernel_traits_baseILj2560ES2_S2_S2_S2_fjLj128EEEEELb1ELb0ELb0ELb1EEEvNS_9FwdParamsE --------------------------
	.section	.nv.info._ZN10layer_norm13ln_fwd_kernelINS_13Kernel_traitsI13__nv_bfloat16S2_S2_S2_fjLj2560ELj1ELj4ELj1ELj16ENS_18Kernel_traits_baseILj2560ES2_S2_S2_S2_fjLj128EEEEELb1ELb0ELb0ELb1EEEvNS_9FwdParamsE,"",@"SHT_CUDA_INFO"
	.sectionflags	@""
	.align	4


	//----- nvinfo : EIATTR_CUDA_API_VERSION
	.align		4
        /*0000*/ 	.byte	0x04, 0x37
        /*0002*/ 	.short	(.L_1146 - .L_1145)
.L_1145:
        /*0004*/ 	.word	0x00000082


	//----- nvinfo : EIATTR_KPARAM_INFO
	.align		4
.L_1146:
        /*0008*/ 	.byte	0x04, 0x17
        /*000a*/ 	.short	(.L_1148 - .L_1147)
.L_1147:
        /*000c*/ 	.word	0x00000000
        /*0010*/ 	.short	0x0000
        /*0012*/ 	.short	0x0000
        /*0014*/ 	.byte	0x00, 0xf0, 0xa1, 0x03


	//----- nvinfo : EIATTR_SPARSE_MMA_MASK
	.align		4
.L_1148:
        /*0018*/ 	.byte	0x03, 0x50
        /*001a*/ 	.short	0x0000


	//----- nvinfo : EIATTR_MAXREG_COUNT
	.align		4
        /*001c*/ 	.byte	0x03, 0x1b
        /*001e*/ 	.short	0x00ff


	//----- nvinfo : EIATTR_MERCURY_ISA_VERSION
	.align		4
        /*0020*/ 	.byte	0x03, 0x5f
        /*0022*/ 	.short	0x0101


	//----- nvinfo : EIATTR_COOP_GROUP_MASK_REGIDS
	.align		4
        /*0024*/ 	.byte	0x04, 0x29
        /*0026*/ 	.short	(.L_1150 - .L_1149)


	//   ....[0]....
.L_1149:
        /*0028*/ 	.word	0xffffffff


	//   ....[1]....
        /*002c*/ 	.word	0xffffffff


	//   ....[2]....
        /*0030*/ 	.word	0xffffffff


	//   ....[3]....
        /*0034*/ 	.word	0xffffffff


	//   ....[4]....
        /*0038*/ 	.word	0xffffffff


	//   ....[5]....
        /*003c*/ 	.word	0xffffffff


	//   ....[6]....
        /*0040*/ 	.word	0xffffffff


	//   ....[7]....
        /*0044*/ 	.word	0xffffffff


	//   ....[8]....
        /*0048*/ 	.word	0xffffffff


	//   ....[9]....
        /*004c*/ 	.word	0xffffffff


	//   ....[10]....
        /*0050*/ 	.word	0x050000eb


	//   ....[11]....
        /*0054*/ 	.word	0x050000eb


	//   ....[12]....
        /*0058*/ 	.word	0x050000eb


	//   ....[13]....
        /*005c*/ 	.word	0x050000eb


	//   ....[14]....
        /*0060*/ 	.word	0x050000eb


	//   ....[15]....
        /*0064*/ 	.word	0x050000eb


	//   ....[16]....
        /*0068*/ 	.word	0x050000eb


	//   ....[17]....
        /*006c*/ 	.word	0x050000eb


	//   ....[18]....
        /*0070*/ 	.word	0x050000eb


	//   ....[19]....
        /*0074*/ 	.word	0x050000eb


	//----- nvinfo : EIATTR_COOP_GROUP_INSTR_OFFSETS
	.align		4
.L_1150:
        /*0078*/ 	.byte	0x04, 0x28
        /*007a*/ 	.short	(.L_1152 - .L_1151)


	//   ....[0]....
.L_1151:
        /*007c*/ 	.word	0x0001dd30


	//   ....[1]....
        /*0080*/ 	.word	0x0001dd60


	//   ....[2]....
        /*0084*/ 	.word	0x0001dd80


	//   ....[3]....
        /*0088*/ 	.word	0x0001dda0


	//   ....[4]....
        /*008c*/ 	.word	0x0001ddc0


	//   ....[5]....
        /*0090*/ 	.word	0x0001e7f0


	//   ....[6]....
        /*0094*/ 	.word	0x0001e810


	//   ....[7]....
        /*0098*/ 	.word	0x0001e830


	//   ....[8]....
        /*009c*/ 	.word	0x0001e850


	//   ....[9]....
        /*00a0*/ 	.word	0x0001e870


	//   ....[10]....
        /*00a4*/ 	.word	0x000204a0


	//   ....[11]....
        /*00a8*/ 	.word	0x00020550


	//   ....[12]....
        /*00ac*/ 	.word	0x000205c0


	//   ....[13]....
        /*00b0*/ 	.word	0x00020630


	//   ....[14]....
        /*00b4*/ 	.word	0x000206a0


	//   ....[15]....
        /*00b8*/ 	.word	0x00021120


	//   ....[16]....
        /*00bc*/ 	.word	0x00021190


	//   ....[17]....
        /*00c0*/ 	.word	0x00021200


	//   ....[18]....
        /*00c4*/ 	.word	0x00021270


	//   ....[19]....
        /*00c8*/ 	.word	0x000212e0


	//----- nvinfo : EIATTR_EXIT_INSTR_OFFSETS
	.align		4
.L_1152:
        /*00cc*/ 	.byte	0x04, 0x1c
        /*00ce*/ 	.short	(.L_1154 - .L_1153)


	//   ....[0]....
.L_1153:
        /*00d0*/ 	.word	0x00000640


	//   ....[1]....
        /*00d4*/ 	.word	0x00020430


	//----- nvinfo : EIATTR_MAX_THREADS
	.align		4
.L_1154:
        /*00d8*/ 	.byte	0x04, 0x05
        /*00da*/ 	.short	(.L_1156 - .L_1155)
.L_1155:
        /*00dc*/ 	.word	0x00000080
        /*00e0*/ 	.word	0x00000001
        /*00e4*/ 	.word	0x00000001


	//----- nvinfo : EIATTR_CRS_STACK_SIZE
	.align		4
.L_1156:
        /*00e8*/ 	.byte	0x04, 0x1e
        /*00ea*/ 	.short	(.L_1158 - .L_1157)
.L_1157:
        /*00ec*/ 	.word	0x00000000


	//----- nvinfo : EIATTR_CBANK_PARAM_SIZE
	.align		4
.L_1158:
        /*00f0*/ 	.byte	0x03, 0x19
        /*00f2*/ 	.short	0x00e8


	//----- nvinfo : EIATTR_PARAM_CBANK
	.align		4
        /*00f4*/ 	.byte	0x04, 0x0a
        /*00f6*/ 	.short	(.L_1160 - .L_1159)
	.align		4
.L_1159:
        /*00f8*/ 	.word	index@(.nv.constant0._ZN10layer_norm13ln_fwd_kernelINS_13Kernel_traitsI13__nv_bfloat16S2_S2_S2_fjLj2560ELj1ELj4ELj1ELj16ENS_18Kernel_traits_baseILj2560ES2_S2_S2_S2_fjLj128EEEEELb1ELb0ELb0ELb1EEEvNS_9FwdParamsE)
        /*00fc*/ 	.short	0x0210
        /*00fe*/ 	.short	0x00e8


	//----- nvinfo : EIATTR_SW_WAR
	.align		4
.L_1160:
        /*0100*/ 	.byte	0x04, 0x36
        /*0102*/ 	.short	(.L_1162 - .L_1161)
.L_1161:
        /*0104*/ 	.word	0x00000008
.L_1162:


//--------------------- .nv.info._ZN10layer_norm13ln_fwd_kernelINS_13Kernel_traitsI13__nv_bfloat16S2_S2_S2_fjLj2560ELj1ELj4ELj1ELj16ENS_18Kernel_traits_baseILj2560ES2_S2_S2_S2_fjLj128EEEEELb1ELb0ELb1ELb0EEEvNS_9FwdParamsE --------------------------
	.section	.nv.info._ZN10layer_norm13ln_fwd_kernelINS_13Kernel_traitsI13__nv_bfloat16S2_S2_S2_fjLj2560ELj1ELj4ELj1ELj16ENS_18Kernel_traits_baseILj2560ES2_S2_S2_S2_fjLj128EEEEELb1ELb0ELb1ELb0EEEvNS_9FwdParamsE,"",@"SHT_CUDA_INFO"
	.sectionflags	@""
	.align	4


	//----- nvinfo : EIATTR_CUDA_API_VERSION
	.align		4
        /*0000*/ 	.byte	0x04, 0x37
        /*0002*/ 	.short	(.L_1164 - .L_1163)
.L_1163:
        /*0004*/ 	.word	0x00000082


	//----- nvinfo : EIATTR_KPARAM_INFO
	.align		4
.L_1164:
        /*0008*/ 	.byte	0x04, 0x17
        /*000a*/ 	.short	(.L_1166 - .L_1165)
.L_1165:
        /*000c*/ 	.word	0x00000000
        /*0010*/ 	.short	0x0000
        /*0012*/ 	.short	0x0000
        /*0014*/ 	.byte	0x00, 0xf0, 0xa1, 0x03


	//----- nvinfo : EIATTR_SPARSE_MMA_MASK
	.align		4
.L_1166:
        /*0018*/ 	.byte	0x03, 0x50
        /*001a*/ 	.short	0x0000


	//----- nvinfo : EIATTR_MAXREG_COUNT
	.align		4
        /*001c*/ 	.byte	0x03, 0x1b
        /*001e*/ 	.short	0x00ff


	//----- nvinfo : EIATTR_ANNOTATIONS
	.align		4
        /*0020*/ 	.byte	0x04, 0x55
        /*0022*/ 	.short	(.L_1168 - .L_1167)


	//   ....[0]....
.L_1167:
        /* <DEDUP_REMOVED lines=36> */


	//----- nvinfo : EIATTR_MERCURY_ISA_VERSION
	.align		4
.L_1168:
        /*0254*/ 	.byte	0x03, 0x5f
        /*0256*/ 	.short	0x0101


	//----- nvinfo : EIATTR_COOP_GROUP_MASK_REGIDS
	.align		4
        /*0258*/ 	.byte	0x04, 0x29
        /*025a*/ 	.short	(.L_1170 - .L_1169)


	//   ....[0]....
.L_1169:
        /*025c*/ 	.word	0xffffffff


	//   ....[1]....
        /*0260*/ 	.word	0xffffffff


	//   ....[2]....
        /*0264*/ 	.word	0xffffffff


	//   ....[3]....
        /*0268*/ 	.word	0xffffffff


	//   ....[4]....
        /*026c*/ 	.word	0xffffffff


	//   ....[5]....
        /*0270*/ 	.word	0xffffffff


	//   ....[6]....
        /*0274*/ 	.word	0xffffffff


	//   ....[7]....
        /*0278*/ 	.word	0xffffffff


	//   ....[8]....
        /*027c*/ 	.word	0xffffffff


	//   ....[9]....
        /*0280*/ 	.word	0xffffffff


	//   ....[10]....
        /*0284*/ 	.word	0x05000044


	//   ....[11]....
        /*0288*/ 	.word	0x05000044


	//   ....[12]....
        /*028c*/ 	.word	0x05000044


	//   ....[13]....
        /*0290*/ 	.word	0x05000044


	//   ....[14]....
        /*0294*/ 	.word	0x05000044


	//   ....[15]....
        /*0298*/ 	.word	0x05000044


	//   ....[16]....
        /*029c*/ 	.word	0x05000044


	//   ....[17]....
        /*02a0*/ 	.word	0x05000044


	//   ....[18]....
        /*02a4*/ 	.word	0x05000044


	//   ....[19]....
        /*02a8*/ 	.word	0x05000044


	//----- nvinfo : EIATTR_COOP_GROUP_INSTR_OFFSETS
	.align		4
.L_1170:
        /*02ac*/ 	.byte	0x04, 0x28
        /*02ae*/ 	.short	(.L_1172 - .L_1171)


	//   ....[0]....
.L_1171:
        /*02b0*/ 	.word	0x00022dc0


	//   ....[1]....
        /*02b4*/ 	.word	0x00022e30


	//   ....[2]....
        /*02b8*/ 	.word	0x00022e50


	//   ....[3]....
        /*02bc*/ 	.word	0x00022e70


	//   ....[4]....
        /*02c0*/ 	.word	0x00022e90


	//   ....[5]....
        /*02c4*/ 	.word	0x00023900


	//   ....[6]....
        /*02c8*/ 	.word	0x00023920


	//   ....[7]....
        /*02cc*/ 	.word	0x00023940


	//   ....[8]....
        /*02d0*/ 	.word	0x00023960


	//   ....[9]....
        /*02d4*/ 	.word	0x00023980


	//   ....[10]....
        /*02d8*/ 	.word	0x00025610


	//   ....[11]....
        /*02dc*/ 	.word	0x000256c0


	//   ....[12]....
        /*02e0*/ 	.word	0x00025750


	//   ....[13]....
        /*02e4*/ 	.word	0x000257c0


	//   ....[14]....
        /*02e8*/ 	.word	0x00025830


	//   ....[15]....
        /*02ec*/ 	.word	0x00026310


	//   ....[16]....
        /*02f0*/ 	.word	0x00026380


	//   ....[17]....
        /*02f4*/ 	.word	0x000263f0


	//   ....[18]....
        /*02f8*/ 	.word	0x00026460


	//   ....[19]....
        /*02fc*/ 	.word	0x000264d0


	//----- nvinfo : EIATTR_EXIT_INSTR_OFFSETS
	.align		4
.L_1172:
        /*0300*/ 	.byte	0x04, 0x1c
        /*0302*/ 	.short	(.L_1174 - .L_1173)


	//   ....[0]....
.L_1173:
        /*0304*/ 	.word	0x000012f0


	//   ....[1]....
        /*0308*/ 	.word	0x000255a0


	//----- nvinfo : EIATTR_MAX_THREADS
	.align		4
.L_1174:
        /*030c*/ 	.byte	0x04, 0x05
        /*030e*/ 	.short	(.L_1176 - .L_1175)
.L_1175:
        /*0310*/ 	.word	0x00000080
        /*0314*/ 	.word	0x00000001
        /*0318*/ 	.word	0x00000001


	//----- nvinfo : EIATTR_CRS_STACK_SIZE
	.align		4
.L_1176:
        /*031c*/ 	.byte	0x04, 0x1e
        /*031e*/ 	.short	(.L_1178 - .L_1177)
.L_1177:
        /*0320*/ 	.word	0x00000000


	//----- nvinfo : EIATTR_CBANK_PARAM_SIZE
	.align		4
.L_1178:
        /*0324*/ 	.byte	0x03, 0x19
        /*0326*/ 	.short	0x00e8


	//----- nvinfo : EIATTR_PARAM_CBANK
	.align		4
        /*0328*/ 	.byte	0x04, 0x0a
        /*032a*/ 	.short	(.L_1180 - .L_1179)
	.align		4
.L_1179:
        /*032c*/ 	.word	index@(.nv.constant0._ZN10layer_norm13ln_fwd_kernelINS_13Kernel_traitsI13__nv_bfloat16S2_S2_S2_fjLj2560ELj1ELj4ELj1ELj16ENS_18Kernel_traits_baseILj2560ES2_S2_S2_S2_fjLj128EEEEELb1ELb0ELb1ELb0EEEvNS_9FwdParamsE)
        /*0330*/ 	.short	0x0210
        /*0332*/ 	.short	0x00e8


	//----- nvinfo : EIATTR_SW_WAR
	.align		4
.L_1180:
        /*0334*/ 	.byte	0x04, 0x36
        /*0336*/ 	.short	(.L_1182 - .L_1181)
.L_1181:
        /*0338*/ 	.word	0x00000008
.L_1182:


//--------------------- .nv.info._ZN10layer_norm13ln_fwd_kernelINS_13Kernel_traitsI13__nv_bfloat16S2_S2_S2_fjLj2560ELj1ELj4ELj1ELj16ENS_18Kernel_traits_baseILj2560ES2_S2_S2_S2_fjLj128EEEEELb1ELb0ELb1ELb1EEEvNS_9FwdParamsE --------------------------
	.section	.nv.info._ZN10layer_norm13ln_fwd_kernelINS_13Kernel_traitsI13__nv_bfloat16S2_S2_S2_fjLj2560ELj1ELj4ELj1ELj16ENS_18Kernel_traits_baseILj2560ES2_S2_S2_S2_fjLj128EEEEELb1ELb0ELb1ELb1EEEvNS_9FwdParamsE,"",@"SHT_CUDA_INFO"
	.sectionflags	@""
	.align	4


	//----- nvinfo : EIATTR_CUDA_API_VERSION
	.align		4
        /*0000*/ 	.byte	0x04, 0x37
        /*0002*/ 	.short	(.L_1184 - .L_1183)
.L_1183:
        /*0004*/ 	.word	0x00000082


	//----- nvinfo : EIATTR_KPARAM_INFO
	.align		4
.L_1184:
        /*0008*/ 	.byte	0x04, 0x17
        /*000a*/ 	.short	(.L_1186 - .L_1185)
.L_1185:
        /*000c*/ 	.word	0x00000000
        /*0010*/ 	.short	0x0000
        /*0012*/ 	.short	0x0000
        /*0014*/ 	.byte	0x00, 0xf0, 0xa1, 0x03


	//----- nvinfo : EIATTR_SPARSE_MMA_MASK
	.align		4
.L_1186:
        /*0018*/ 	.byte	0x03, 0x50
        /*001a*/ 	.short	0x0000


	//----- nvinfo : EIATTR_MAXREG_COUNT
	.align		4
        /*001c*/ 	.byte	0x03, 0x1b
        /*001e*/ 	.short	0x00ff


	//----- nvinfo : EIATTR_MERCURY_ISA_VERSION
	.align		4
        /*0020*/ 	.byte	0x03, 0x5f
        /*0022*/ 	.short	0x0101


	//----- nvinfo : EIATTR_COOP_GROUP_MASK_REGIDS
	.align		4
        /*0024*/ 	.byte	0x04, 0x29
        /*0026*/ 	.short	(.L_1188 - .L_1187)


	//   ....[0]....
.L_1187:
        /*0028*/ 	.word	0xffffffff


	//   ....[1]....
        /*002c*/ 	.word	0xffffffff


	//   ....[2]....
        /*0030*/ 	.word	0xffffffff


	//   ....[3]....
        /*0034*/ 	.word	0xffffffff


	//   ....[4]....
        /*0038*/ 	.word	0xffffffff


	//   ....[5]....
        /*003c*/ 	.word	0xffffffff


	//   ....[6]....
        /*0040*/ 	.word	0xffffffff


	//   ....[7]....
        /*0044*/ 	.word	0xffffffff


	//   ....[8]....
        /*0048*/ 	.word	0xffffffff


	//   ....[9]....
        /*004c*/ 	.word	0xffffffff


	//   ....[10]....
        /*0050*/ 	.word	0x050000f1


	//   ....[11]....
        /*0054*/ 	.word	0x050000f1


	//   ....[12]....
        /*0058*/ 	.word	0x050000f1


	//   ....[13]....
        /*005c*/ 	.word	0x050000f1


	//   ....[14]....
        /*0060*/ 	.word	0x050000f1


	//   ....[15]....
        /*0064*/ 	.word	0x050000f1


	//   ....[16]....
        /*0068*/ 	.word	0x050000f1


	//   ....[17]....
        /*006c*/ 	.word	0x050000f1


	//   ....[18]....
        /*0070*/ 	.word	0x050000f1


	//   ....[19]....
        /*0074*/ 	.word	0x050000f1


	//----- nvinfo : EIATTR_COOP_GROUP_INSTR_OFFSETS
	.align		4
.L_1188:
        /*0078*/ 	.byte	0x04, 0x28
        /*007a*/ 	.short	(.L_1190 - .L_1189)


	//   ....[0]....
.L_1189:
        /*007c*/ 	.word	0x00021620


	//   ....[1]....
        /*0080*/ 	.word	0x00021640


	//   ....[2]....
        /*0084*/ 	.word	0x00021670


	//   ....[3]....
        /*0088*/ 	.word	0x00021690


	//   ....[4]....
        /*008c*/ 	.word	0x000216b0


	//   ....[5]....
        /*0090*/ 	.word	0x000220e0


	//   ....[6]....
        /*0094*/ 	.word	0x00022100


	//   ....[7]....
        /*0098*/ 	.word	0x00022120


	//   ....[8]....
        /*009c*/ 	.word	0x00022140


	//   ....[9]....
        /*00a0*/ 	.word	0x00022160


	//   ....[10]....
        /*00a4*/ 	.word	0x00023e90


	//   ....[11]....
        /*00a8*/ 	.word	0x00023f30


	//   ....[12]....
        /*00ac*/ 	.word	0x00023fb0


	//   ....[13]....
        /*00b0*/ 	.word	0x00024020


	//   ....[14]....
        /*00b4*/ 	.word	0x00024090


	//   ....[15]....
        /*00b8*/ 	.word	0x00024b10


	//   ....[16]....
        /*00bc*/ 	.word	0x00024b80


	//   ....[17]....
        /*00c0*/ 	.word	0x00024bf0


	//   ....[18]....
        /*00c4*/ 	.word	0x00024c60


	//   ....[19]....
        /*00c8*/ 	.word	0x00024cd0


	//----- nvinfo : EIATTR_EXIT_INSTR_OFFSETS
	.align		4
.L_1190:
        /*00cc*/ 	.byte	0x04, 0x1c
        /*00ce*/ 	.short	(.L_1192 - .L_1191)


	//   ....[0]....
.L_1191:
        /*00d0*/ 	.word	0x00000640


	//   ....[1]....
        /*00d4*/ 	.word	0x00023e30


	//----- nvinfo : EIATTR_MAX_THREADS
	.align		4
.L_1192:
        /*00d8*/ 	.byte	0x04, 0x05
        /*00da*/ 	.short	(.L_1194 - .L_1193)
.L_1193:
        /*00dc*/ 	.word	0x00000080
        /*00e0*/ 	.word	0x00000001
        /*00e4*/ 	.word	0x00000001


	//----- nvinfo : EIATTR_CRS_STACK_SIZE
	.align		4
.L_1194:
        /*00e8*/ 	.byte	0x04, 0x1e
        /*00ea*/ 	.short	(.L_1196 - .L_1195)
.L_1195:
        /*00ec*/ 	.word	0x00000000


	//----- nvinfo : EIATTR_CBANK_PARAM_SIZE
	.align		4
.L_1196:
        /*00f0*/ 	.byte	0x03, 0x19
        /*00f2*/ 	.short	0x00e8


	//----- nvinfo : EIATTR_PARAM_CBANK
	.align		4
        /*00f4*/ 	.byte	0x04, 0x0a
        /*00f6*/ 	.short	(.L_1198 - .L_1197)
	.align		4
.L_1197:
        /*00f8*/ 	.word	index@(.nv.constant0._ZN10layer_norm13ln_fwd_kernelINS_13Kernel_traitsI13__nv_bfloat16S2_S2_S2_fjLj2560ELj1ELj4ELj1ELj16ENS_18Kernel_traits_baseILj2560ES2_S2_S2_S2_fjLj128EEEEELb1ELb0ELb1ELb1EEEvNS_9FwdParamsE)
        /*00fc*/ 	.short	0x0210
        /*00fe*/ 	.short	0x00e8


	//----- nvinfo : EIATTR_SW_WAR
	.align		4
.L_1198:
        /*0100*/ 	.byte	0x04, 0x36
        /*0102*/ 	.short	(.L_1200 - .L_1199)
.L_1199:
        /*0104*/ 	.word	0x00000008
.L_1200:


//--------------------- .nv.info._ZN10layer_norm13ln_fwd_kernelINS_13Kernel_traitsI13__nv_bfloat16S2_S2_S2_fjLj2560ELj1ELj4ELj1ELj16ENS_18Kernel_traits_baseILj2560ES2_S2_S2_S2_fjLj128EEEEELb1ELb1ELb0ELb0EEEvNS_9FwdParamsE --------------------------
	.section	.nv.info._ZN10layer_norm13ln_fwd_kernelINS_13Kernel_traitsI13__nv_bfloat16S2_S2_S2_fjLj2560ELj1ELj4ELj1ELj16ENS_18Kernel_traits_baseILj2560ES2_S2_S2_S2_fjLj128EEEEELb1ELb1ELb0ELb0EEEvNS_9FwdParamsE,"",@"SHT_CUDA_INFO"
	.sectionflags	@""
	.align	4


	//----- nvinfo : EIATTR_CUDA_API_VERSION
	.align		4
        /*0000*/ 	.byte	0x04, 0x37
        /*0002*/ 	.short	(.L_1202 - .L_1201)
.L_1201:
        /*0004*/ 	.word	0x00000082


	//----- nvinfo : EIATTR_KPARAM_INFO
	.align		4
.L_1202:
        /*0008*/ 	.byte	0x04, 0x17
        /*000a*/ 	.short	(.L_1204 - .L_1203)
.L_1203:
        /*000c*/ 	.word	0x00000000
        /*0010*/ 	.short	0x0000
        /*0012*/ 	.short	0x0000
        /*0014*/ 	.byte	0x00, 0xf0, 0xa1, 0x03


	//----- nvinfo : EIATTR_SPARSE_MMA_MASK
	.align		4
.L_1204:
        /*0018*/ 	.byte	0x03, 0x50
        /*001a*/ 	.short	0x0000


	//----- nvinfo : EIATTR_MAXREG_COUNT
	.align		4
        /*001c*/ 	.byte	0x03, 0x1b
        /*001e*/ 	.short	0x00ff


	//----- nvinfo : EIATTR_ANNOTATIONS
	.align		4
        /*0020*/ 	.byte	0x04, 0x55
        /*0022*/ 	.short	(.L_1206 - .L_1205)


	//   ....[0]....
.L_1205:
        /* <DEDUP_REMOVED lines=98> */


	//----- nvinfo : EIATTR_MERCURY_ISA_VERSION
	.align		4
.L_1206:
        /*0634*/ 	.byte	0x03, 0x5f
        /*0636*/ 	.short	0x0101


	//----- nvinfo : EIATTR_COOP_GROUP_MASK_REGIDS
	.align		4
        /*0638*/ 	.byte	0x04, 0x29
        /*063a*/ 	.short	(.L_1208 - .L_1207)


	//   ....[0]....
.L_1207:
        /*063c*/ 	.word	0xffffffff


	//   ....[1]....
        /*0640*/ 	.word	0xffffffff


	//   ....[2]....
        /*0644*/ 	.word	0xffffffff


	//   ....[3]....
        /*0648*/ 	.word	0xffffffff


	//   ....[4]....
        /*064c*/ 	.word	0xffffffff


	//   ....[5]....
        /*0650*/ 	.word	0xffffffff


	//   ....[6]....
        /*0654*/ 	.word	0xffffffff


	//   ....[7]....
        /*0658*/ 	.word	0xffffffff


	//   ....[8]....
        /*065c*/ 	.word	0xffffffff


	//   ....[9]....
        /*0660*/ 	.word	0xffffffff


	//   ....[10]....
        /*0664*/ 	.word	0x05000045


	//   ....[11]....
        /*0668*/ 	.word	0x05000045


	//   ....[12]....
        /*066c*/ 	.word	0x05000045


	//   ....[13]....
        /*0670*/ 	.word	0x05000045


	//   ....[14]....
        /*0674*/ 	.word	0x05000045


	//   ....[15]....
        /*0678*/ 	.word	0x05000045


	//   ....[16]....
        /*067c*/ 	.word	0x05000045


	//   ....[17]....
        /*0680*/ 	.word	0x05000045


	//   ....[18]....
        /*0684*/ 	.word	0x05000045


	//   ....[19]....
        /*0688*/ 	.word	0x05000045


	//----- nvinfo : EIATTR_COOP_GROUP_INSTR_OFFSETS
	.align		4
.L_1208:
        /*068c*/ 	.byte	0x04, 0x28
        /*068e*/ 	.short	(.L_1210 - .L_1209)


	//   ....[0]....
.L_1209:
        /*0690*/ 	.word	0x00020e00


	//   ....[1]....
        /*0694*/ 	.word	0x00020e60


	//   ....[2]....
        /*0698*/ 	.word	0x00020e80


	//   ....[3]....
        /*069c*/ 	.word	0x00020ea0


	//   ....[4]....
        /*06a0*/ 	.word	0x00020ed0


	//   ....[5]....
        /*06a4*/ 	.word	0x00021950


	//   ....[6]....
        /*06a8*/ 	.word	0x00021970


	//   ....[7]....
        /*06ac*/ 	.word	0x00021990


	//   ....[8]....
        /*06b0*/ 	.word	0x000219b0


	//   ....[9]....
        /*06b4*/ 	.word	0x000219d0


	//   ....[10]....
        /*06b8*/ 	.word	0x000236b0


	//   ....[11]....
        /*06bc*/ 	.word	0x00023760


	//   ....[12]....
        /*06c0*/ 	.word	0x000237e0


	//   ....[13]....
        /*06c4*/ 	.word	0x00023850


	//   ....[14]....
        /*06c8*/ 	.word	0x000238e0


	//   ....[15]....
        /*06cc*/ 	.word	0x000243d0


	//   ....[16]....
        /*06d0*/ 	.word	0x00024440


	//   ....[17]....
        /*06d4*/ 	.word	0x000244b0


	//   ....[18]....
        /*06d8*/ 	.word	0x00024520


	//   ....[19]....
        /*06dc*/ 	.word	0x00024590


	//----- nvinfo : EIATTR_EXIT_INSTR_OFFSETS
	.align		4
.L_1210:
        /*06e0*/ 	.byte	0x04, 0x1c
        /*06e2*/ 	.short	(.L_1212 - .L_1211)


	//   ....[0]....
.L_1211:
        /*06e4*/ 	.word	0x00001840


	//   ....[1]....
        /*06e8*/ 	.word	0x00023640


	//----- nvinfo : EIATTR_MAX_THREADS
	.align		4
.L_1212:
        /*06ec*/ 	.byte	0x04, 0x05
        /*06ee*/ 	.short	(.L_1214 - .L_1213)
.L_1213:
        /*06f0*/ 	.word	0x00000080
        /*06f4*/ 	.word	0x00000001
        /*06f8*/ 	.word	0x00000001


	//----- nvinfo : EIATTR_CRS_STACK_SIZE
	.align		4
.L_1214:
        /*06fc*/ 	.byte	0x04, 0x1e
        /*06fe*/ 	.short	(.L_1216 - .L_1215)
.L_1215:
        /*0700*/ 	.word	0x00000000


	//----- nvinfo : EIATTR_CBANK_PARAM_SIZE
	.align		4
.L_1216:
        /*0704*/ 	.byte	0x03, 0x19
        /*0706*/ 	.short	0x00e8


	//----- nvinfo : EIATTR_PARAM_CBANK
	.align		4
        /*0708*/ 	.byte	0x04, 0x0a
        /*070a*/ 	.short	(.L_1218 - .L_1217)
	.align		4
.L_1217:
        /*070c*/ 	.word	index@(.nv.constant0._ZN10layer_norm13ln_fwd_kernelINS_13Kernel_traitsI13__nv_bfloat16S2_S2_S2_fjLj2560ELj1ELj4ELj1ELj16ENS_18Kernel_traits_baseILj2560ES2_S2_S2_S2_fjLj128EEEEELb1ELb1ELb0ELb0EEEvNS_9FwdParamsE)
        /*0710*/ 	.short	0x0210
        /*0712*/ 	.short	0x00e8


	//----- nvinfo : EIATTR_SW_WAR
	.align		4
.L_1218:
        /*0714*/ 	.byte	0x04, 0x36
        /*0716*/ 	.short	(.L_1220 - .L_1219)
.L_1219:
        /*0718*/ 	.word	0x00000008
.L_1220:


//--------------------- .nv.info._ZN10layer_norm13ln_fwd_kernelINS_13Kernel_traitsI13__nv_bfloat16S2_S2_S2_fjLj2560ELj1ELj4ELj1ELj16ENS_18Kernel_traits_baseILj2560ES2_S2_S2_S2_fjLj128EEEEELb1ELb1ELb0ELb1EEEvNS_9FwdParamsE --------------------------
	.section	.nv.info._ZN10layer_norm13ln_fwd_kernelINS_13Kernel_traitsI13__nv_bfloat16S2_S2_S2_fjLj2560ELj1ELj4ELj1ELj16ENS_18Kernel_traits_baseILj2560ES2_S2_S2_S2_fjLj128EEEEELb1ELb1ELb0ELb1EEEvNS_9FwdParamsE,"",@"SHT_CUDA_INFO"
	.sectionflags	@""
	.align	4


	//----- nvinfo : EIATTR_CUDA_API_VERSION
	.align		4
        /*0000*/ 	.byte	0x04, 0x37
        /*0002*/ 	.short	(.L_1222 - .L_1221)
.L_1221:
        /*0004*/ 	.word	0x00000082


	//----- nvinfo : EIATTR_KPARAM_INFO
	.align		4
.L_1222:
        /*0008*/ 	.byte	0x04, 0x17
        /*000a*/ 	.short	(.L_1224 - .L_1223)
.L_1223:
        /*000c*/ 	.word	0x00000000
        /*0010*/ 	.short	0x0000
        /*0012*/ 	.short	0x0000
        /*0014*/ 	.byte	0x00, 0xf0, 0xa1, 0x03


	//----- nvinfo : EIATTR_SPARSE_MMA_MASK
	.align		4
.L_1224:
        /*0018*/ 	.byte	0x03, 0x50
        /*001a*/ 	.short	0x0000


	//----- nvinfo : EIATTR_MAXREG_COUNT
	.align		4
        /*001c*/ 	.byte	0x03, 0x1b
        /*001e*/ 	.short	0x00ff


	//----- nvinfo : EIATTR_ANNOTATIONS
	.align		4
        /*0020*/ 	.byte	0x04, 0x55
        /*0022*/ 	.short	(.L_1226 - .L_1225)


	//   ....[0]....
.L_1225:
        /* <DEDUP_REMOVED lines=29> */


	//----- nvinfo : EIATTR_MERCURY_ISA_VERSION
	.align		4
.L_1226:
        /*01e4*/ 	.byte	0x03, 0x5f
        /*01e6*/ 	.short	0x0101


	//----- nvinfo : EIATTR_COOP_GROUP_MASK_REGIDS
	.align		4
        /*01e8*/ 	.byte	0x04, 0x29
        /*01ea*/ 	.short	(.L_1228 - .L_1227)


	//   ....[0]....
.L_1227:
        /*01ec*/ 	.word	0xffffffff


	//   ....[1]....
        /*01f0*/ 	.word	0xffffffff


	//   ....[2]....
        /*01f4*/ 	.word	0xffffffff


	//   ....[3]....
        /*01f8*/ 	.word	0xffffffff


	//   ....[4]....
        /*01fc*/ 	.word	0xffffffff


	//   ....[5]....
        /*0200*/ 	.word	0xffffffff


	//   ....[6]....
        /*0204*/ 	.word	0xffffffff


	//   ....[7]....
        /*0208*/ 	.word	0xffffffff


	//   ....[8]....
        /*020c*/ 	.word	0xffffffff


	//   ....[9]....
        /*0210*/ 	.word	0xffffffff


	//   ....[10]....
        /*0214*/ 	.word	0x0500007c


	//   ....[11]....
        /*0218*/ 	.word	0x0500007c


	//   ....[12]....
        /*021c*/ 	.word	0x0500007c


	//   ....[13]....
        /*0220*/ 	.word	0x0500007c


	//   ....[14]....
        /*0224*/ 	.word	0x0500007c


	//   ....[15]....
        /*0228*/ 	.word	0x0500007c


	//   ....[16]....
        /*022c*/ 	.word	0x0500007c


	//   ....[17]....
        /*0230*/ 	.word	0x0500007c


	//   ....[18]....
        /*0234*/ 	.word	0x0500007c


	//   ....[19]....
        /*0238*/ 	.word	0x0500007c


	//----- nvinfo : EIATTR_COOP_GROUP_INSTR_OFFSETS
	.align		4
.L_1228:
        /*023c*/ 	.byte	0x04, 0x28
        /*023e*/ 	.short	(.L_1230 - .L_1229)


	//   ....[0]....
.L_1229:
        /*0240*/ 	.word	0x0001e420


	//   ....[1]....
        /*0244*/ 	.word	0x0001e450


	//   ....[2]....
        /*0248*/ 	.word	0x0001e470


	//   ....[3]....
        /*024c*/ 	.word	0x0001e490


	//   ....[4]....
        /*0250*/ 	.word	0x0001e4b0


	//   ....[5]....
        /*0254*/ 	.word	0x0001eee0


	//   ....[6]....
        /*0258*/ 	.word	0x0001ef00


	//   ....[7]....
        /*025c*/ 	.word	0x0001ef20


	//   ....[8]....
        /*0260*/ 	.word	0x0001ef40


	//   ....[9]....
        /*0264*/ 	.word	0x0001ef60


	//   ....[10]....
        /*0268*/ 	.word	0x00020cc0


	//   ....[11]....
        /*026c*/ 	.word	0x00020d60


	//   ....[12]....
        /*0270*/ 	.word	0x00020dd0


	//   ....[13]....
        /*0274*/ 	.word	0x00020e40


	//   ....[14]....
        /*0278*/ 	.word	0x00020eb0


	//   ....[15]....
        /*027c*/ 	.word	0x00021940


	//   ....[16]....
        /*0280*/ 	.word	0x000219b0


	//   ....[17]....
        /*0284*/ 	.word	0x00021a20


	//   ....[18]....
        /*0288*/ 	.word	0x00021a90


	//   ....[19]....
        /*028c*/ 	.word	0x00021b00


	//----- nvinfo : EIATTR_EXIT_INSTR_OFFSETS
	.align		4
.L_1230:
        /*0290*/ 	.byte	0x04, 0x1c
        /*0292*/ 	.short	(.L_1232 - .L_1231)


	//   ....[0]....
.L_1231:
        /*0294*/ 	.word	0x00000620


	//   ....[1]....
        /*0298*/ 	.word	0x00020c50


	//----- nvinfo : EIATTR_MAX_THREADS
	.align		4
.L_1232:
        /*029c*/ 	.byte	0x04, 0x05
        /*029e*/ 	.short	(.L_1234 - .L_1233)
.L_1233:
        /*02a0*/ 	.word	0x00000080
        /*02a4*/ 	.word	0x00000001
        /*02a8*/ 	.word	0x00000001


	//----- nvinfo : EIATTR_CRS_STACK_SIZE
	.align		4
.L_1234:
        /*02ac*/ 	.byte	0x04, 0x1e
        /*02ae*/ 	.short	(.L_1236 - .L_1235)
.L_1235:
        /*02b0*/ 	.word	0x00000000


	//----- nvinfo : EIATTR_CBANK_PARAM_SIZE
	.align		4
.L_1236:
        /*02b4*/ 	.byte	0x03, 0x19
        /*02b6*/ 	.short	0x00e8


	//----- nvinfo : EIATTR_PARAM_CBANK
	.align		4
        /*02b8*/ 	.byte	0x04, 0x0a
        /*02ba*/ 	.short	(.L_1238 - .L_1237)
	.align		4
.L_1237:
        /*02bc*/ 	.word	index@(.nv.constant0._ZN10layer_norm13ln_fwd_kernelINS_13Kernel_traitsI13__nv_bfloat16S2_S2_S2_fjLj2560ELj1ELj4ELj1ELj16ENS_18Kernel_traits_baseILj2560ES2_S2_S2_S2_fjLj128EEEEELb1ELb1ELb0ELb1EEEvNS_9FwdParamsE)
        /*02c0*/ 	.short	0x0210
        /*02c2*/ 	.short	0x00e8


	//----- nvinfo : EIATTR_SW_WAR
	.align		4
.L_1238:
        /*02c4*/ 	.byte	0x04, 0x36
        /*02c6*/ 	.short	(.L_1240 - .L_1239)
.L_1239:
        /*02c8*/ 	.word	0x00000008
.L_1240:


//--------------------- .nv.info._ZN10layer_norm13ln_fwd_kernelINS_13Kernel_traitsI13__nv_bfloat16S2_S2_S2_fjLj2560ELj1ELj4ELj1ELj16ENS_18Kernel_traits_baseILj2560ES2_S2_S2_S2_fjLj128EEEEELb1ELb1ELb1ELb0EEEvNS_9FwdParamsE --------------------------
	.section	.nv.info._ZN10layer_norm13ln_fwd_kernelINS_13Kernel_traitsI13__nv_bfloat16S2_S2_S2_fjLj2560ELj1ELj4ELj1ELj16ENS_18Kernel_traits_baseILj2560ES2_S2_S2_S2_fjLj128EEEEELb1ELb1ELb1ELb0EEEvNS_9FwdParamsE,"",@"SHT_CUDA_INFO"
	.sectionflags	@""
	.align	4


	//----- nvinfo : EIATTR_CUDA_API_VERSION
	.align		4
        /*0000*/ 	.byte	0x04, 0x37
        /*0002*/ 	.short	(.L_1242 - .L_1241)
.L_1241:
        /*0004*/ 	.word	0x00000082


	//----- nvinfo : EIATTR_KPARAM_INFO
	.align		4
.L_1242:
        /*0008*/ 	.byte	0x04, 0x17
        /*000a*/ 	.short	(.L_1244 - .L_1243)
.L_1243:
        /*000c*/ 	.word	0x00000000
        /*0010*/ 	.short	0x0000
        /*0012*/ 	.short	0x0000
        /*0014*/ 	.byte	0x00, 0xf0, 0xa1, 0x03


	//----- nvinfo : EIATTR_SPARSE_MMA_MASK
	.align		4
.L_1244:
        /*0018*/ 	.byte	0x03, 0x50
        /*001a*/ 	.short	0x0000


	//----- nvinfo : EIATTR_MAXREG_COUNT
	.align		4
        /*001c*/ 	.byte	0x03, 0x1b
        /*001e*/ 	.short	0x00ff


	//----- nvinfo : EIATTR_ANNOTATIONS
	.align		4
        /*0020*/ 	.byte	0x04, 0x55
        /*0022*/ 	.short	(.L_1246 - .L_1245)


	//   ....[0]....
.L_1245:
        /* <DEDUP_REMOVED lines=118> */


	//----- nvinfo : EIATTR_MERCURY_ISA_VERSION
	.align		4
.L_1246:
        /*0774*/ 	.byte	0x03, 0x5f
        /*0776*/ 	.short	0x0101


	//----- nvinfo : EIATTR_COOP_GROUP_MASK_REGIDS
	.align		4
        /*0778*/ 	.byte	0x04, 0x29
        /*077a*/ 	.short	(.L_1248 - .L_1247)


	//   ....[0]....
.L_1247:
        /*077c*/ 	.word	0xffffffff


	//   ....[1]....
        /*0780*/ 	.word	0xffffffff


	//   ....[2]....
        /*0784*/ 	.word	0xffffffff


	//   ....[3]....
        /*0788*/ 	.word	0xffffffff


	//   ....[4]....
        /*078c*/ 	.word	0xffffffff


	//   ....[5]....
        /*0790*/ 	.word	0xffffffff


	//   ....[6]....
        /*0794*/ 	.word	0xffffffff


	//   ....[7]....
        /*0798*/ 	.word	0xffffffff


	//   ....[8]....
        /*079c*/ 	.word	0xffffffff


	//   ....[9]....
        /*07a0*/ 	.word	0xffffffff


	//   ....[10]....
        /*07a4*/ 	.word	0x05000044


	//   ....[11]....
        /*07a8*/ 	.word	0x05000044


	//   ....[12]....
        /*07ac*/ 	.word	0x05000044


	//   ....[13]....
        /*07b0*/ 	.word	0x05000044


	//   ....[14]....
        /*07b4*/ 	.word	0x05000044


	//   ....[15]....
        /*07b8*/ 	.word	0x05000044


	//   ....[16]....
        /*07bc*/ 	.word	0x05000044


	//   ....[17]....
        /*07c0*/ 	.word	0x05000044


	//   ....[18]....
        /*07c4*/ 	.word	0x05000044


	//   ....[19]....
        /*07c8*/ 	.word	0x05000044


	//----- nvinfo : EIATTR_COOP_GROUP_INSTR_OFFSETS
	.align		4
.L_1248:
        /*07cc*/ 	.byte	0x04, 0x28
        /*07ce*/ 	.short	(.L_1250 - .L_1249)


	//   ....[0]....
.L_1249:
        /*07d0*/ 	.word	0x00024440


	//   ....[1]....
        /*07d4*/ 	.word	0x000244b0


	//   ....[2]....
        /*07d8*/ 	.word	0x000244d0


	//   ....[3]....
        /*07dc*/ 	.word	0x000244f0


	//   ....[4]....
        /*07e0*/ 	.word	0x00024510


	//   ....[5]....
        /*07e4*/ 	.word	0x00024f80


	//   ....[6]....
        /*07e8*/ 	.word	0x00024fa0


	//   ....[7]....
        /*07ec*/ 	.word	0x00024fc0


	//   ....[8]....
        /*07f0*/ 	.word	0x00024fe0


	//   ....[9]....
        /*07f4*/ 	.word	0x00025000


	//   ....[10]....
        /*07f8*/ 	.word	0x00026f50


	//   ....[11]....
        /*07fc*/ 	.word	0x00027000


	//   ....[12]....
        /*0800*/ 	.word	0x00027090


	//   ....[13]....
        /*0804*/ 	.word	0x00027100


	//   ....[14]....
        /*0808*/ 	.word	0x00027170


	//   ....[15]....
        /*080c*/ 	.word	0x00027c50


	//   ....[16]....
        /*0810*/ 	.word	0x00027cc0


	//   ....[17]....
        /*0814*/ 	.word	0x00027d30


	//   ....[18]....
        /*0818*/ 	.word	0x00027da0


	//   ....[19]....
        /*081c*/ 	.word	0x00027e10


	//----- nvinfo : EIATTR_EXIT_INSTR_OFFSETS
	.align		4
.L_1250:
        /*0820*/ 	.byte	0x04, 0x1c
        /*0822*/ 	.short	(.L_1252 - .L_1251)


	//   ....[0]....
.L_1251:
        /*0824*/ 	.word	0x00001830


	//   ....[1]....
        /*0828*/ 	.word	0x00026ee0


	//----- nvinfo : EIATTR_MAX_THREADS
	.align		4
.L_1252:
        /*082c*/ 	.byte	0x04, 0x05
        /*082e*/ 	.short	(.L_1254 - .L_1253)
.L_1253:
        /*0830*/ 	.word	0x00000080
        /*0834*/ 	.word	0x00000001
        /*0838*/ 	.word	0x00000001


	//----- nvinfo : EIATTR_CRS_STACK_SIZE
	.align		4
.L_1254:
        /*083c*/ 	.byte	0x04, 0x1e
        /*083e*/ 	.short	(.L_1256 - .L_1255)
.L_1255:
        /*0840*/ 	.word	0x00000000


	//----- nvinfo : EIATTR_CBANK_PARAM_SIZE
	.align		4
.L_1256:
        /*0844*/ 	.byte	0x03, 0x19
        /*0846*/ 	.short	0x00e8


	//----- nvinfo : EIATTR_PARAM_CBANK
	.align		4
        /*0848*/ 	.byte	0x04, 0x0a
        /*084a*/ 	.short	(.L_1258 - .L_1257)
	.align		4
.L_1257:
        /*084c*/ 	.word	index@(.nv.constant0._ZN10layer_norm13ln_fwd_kernelINS_13Kernel_traitsI13__nv_bfloat16S2_S2_S2_fjLj2560ELj1ELj4ELj1ELj16ENS_18Kernel_traits_baseILj2560ES2_S2_S2_S2_fjLj128EEEEELb1ELb1ELb1ELb0EEEvNS_9FwdParamsE)
        /*0850*/ 	.short	0x0210
        /*0852*/ 	.short	0x00e8


	//----- nvinfo : EIATTR_SW_WAR
	.align		4
.L_1258:
        /*0854*/ 	.byte	0x04, 0x36
        /*0856*/ 	.short	(.L_1260 - .L_1259)
.L_1259:
        /*0858*/ 	.word	0x00000008
.L_1260:


//--------------------- .nv.info._ZN10layer_norm13ln_fwd_kernelINS_13Kernel_traitsI13__nv_bfloat16S2_S2_S2_fjLj2560ELj1ELj4ELj1ELj16ENS_18Kernel_traits_baseILj2560ES2_S2_S2_S2_fjLj128EEEEELb1ELb1ELb1ELb1EEEvNS_9FwdParamsE --------------------------
	.section	.nv.info._ZN10layer_norm13ln_fwd_kernelINS_13Kernel_traitsI13__nv_bfloat16S2_S2_S2_fjLj2560ELj1ELj4ELj1ELj16ENS_18Kernel_traits_baseILj2560ES2_S2_S2_S2_fjLj128EEEEELb1ELb1ELb1ELb1EEEvNS_9FwdParamsE,"",@"SHT_CUDA_INFO"
	.sectionflags	@""
	.align	4


	//----- nvinfo : EIATTR_CUDA_API_VERSION
	.align		4
        /*0000*/ 	.byte	0x04, 0x37
        /*0002*/ 	.short	(.L_1262 - .L_1261)
.L_1261:
        /*0004*/ 	.word	0x00000082


	//----- nvinfo : EIATTR_KPARAM_INFO
	.align		4
.L_1262:
        /*0008*/ 	.byte	0x04, 0x17
        /*000a*/ 	.short	(.L_1264 - .L_1263)
.L_1263:
        /*000c*/ 	.word	0x00000000
        /*0010*/ 	.short	0x0000
        /*0012*/ 	.short	0x0000
        /*0014*/ 	.byte	0x00, 0xf0, 0xa1, 0x03


	//----- nvinfo : EIATTR_SPARSE_MMA_MASK
	.align		4
.L_1264:
        /*0018*/ 	.byte	0x03, 0x50
        /*001a*/ 	.short	0x0000


	//----- nvinfo : EIATTR_MAXREG_COUNT
	.align		4
        /*001c*/ 	.byte	0x03, 0x1b
        /*001e*/ 	.short	0x00ff


	//----- nvinfo : EIATTR_ANNOTATIONS
	.align		4
        /*0020*/ 	.byte	0x04, 0x55
        /*0022*/ 	.short	(.L_1266 - .L_1265)


	//   ....[0]....
.L_1265:
        /* <DEDUP_REMOVED lines=25> */


	//----- nvinfo : EIATTR_MERCURY_ISA_VERSION
	.align		4
.L_1266:
        /*01a4*/ 	.byte	0x03, 0x5f
        /*01a6*/ 	.short	0x0101


	//----- nvinfo : EIATTR_COOP_GROUP_MASK_REGIDS
	.align		4
        /*01a8*/ 	.byte	0x04, 0x29
        /*01aa*/ 	.short	(.L_1268 - .L_1267)


	//   ....[0]....
.L_1267:
        /*01ac*/ 	.word	0xffffffff


	//   ....[1]....
        /*01b0*/ 	.word	0xffffffff


	//   ....[2]....
        /*01b4*/ 	.word	0xffffffff


	//   ....[3]....
        /*01b8*/ 	.word	0xffffffff


	//   ....[4]....
        /*01bc*/ 	.word	0xffffffff


	//   ....[5]....
        /*01c0*/ 	.word	0xffffffff


	//   ....[6]....
        /*01c4*/ 	.word	0xffffffff


	//   ....[7]....
        /*01c8*/ 	.word	0xffffffff


	//   ....[8]....
        /*01cc*/ 	.word	0xffffffff


	//   ....[9]....
        /*01d0*/ 	.word	0xffffffff


	//   ....[10]....
        /*01d4*/ 	.word	0x05000074


	//   ....[11]....
        /*01d8*/ 	.word	0x05000074


	//   ....[12]....
        /*01dc*/ 	.word	0x05000074


	//   ....[13]....
        /*01e0*/ 	.word	0x05000074


	//   ....[14]....
        /*01e4*/ 	.word	0x05000074


	//   ....[15]....
        /*01e8*/ 	.word	0x05000074


	//   ....[16]....
        /*01ec*/ 	.word	0x05000074


	//   ....[17]....
        /*01f0*/ 	.word	0x05000074


	//   ....[18]....
        /*01f4*/ 	.word	0x05000074


	//   ....[19]....
        /*01f8*/ 	.word	0x05000074


	//----- nvinfo : EIATTR_COOP_GROUP_INSTR_OFFSETS
	.align		4
.L_1268:
        /*01fc*/ 	.byte	0x04, 0x28
        /*01fe*/ 	.short	(.L_1270 - .L_1269)


	//   ....[0]....
.L_1269:
        /*0200*/ 	.word	0x00022060


	//   ....[1]....
        /*0204*/ 	.word	0x00022090


	//   ....[2]....
        /*0208*/ 	.word	0x000220b0


	//   ....[3]....
        /*020c*/ 	.word	0x000220d0


	//   ....[4]....
        /*0210*/ 	.word	0x000220f0


	//   ....[5]....
        /*0214*/ 	.word	0x00022b20


	//   ....[6]....
        /*0218*/ 	.word	0x00022b40


	//   ....[7]....
        /*021c*/ 	.word	0x00022b60


	//   ....[8]....
        /*0220*/ 	.word	0x00022b80


	//   ....[9]....
        /*0224*/ 	.word	0x00022ba0


	//   ....[10]....
        /*0228*/ 	.word	0x00024a90


	//   ....[11]....
        /*022c*/ 	.word	0x00024b30


	//   ....[12]....
        /*0230*/ 	.word	0x00024ba0


	//   ....[13]....
        /*0234*/ 	.word	0x00024c10


	//   ....[14]....
        /*0238*/ 	.word	0x00024c80


	//   ....[15]....
        /*023c*/ 	.word	0x00025710


	//   ....[16]....
        /*0240*/ 	.word	0x00025780


	//   ....[17]....
        /*0244*/ 	.word	0x000257f0


	//   ....[18]....
        /*0248*/ 	.word	0x00025860


	//   ....[19]....
        /*024c*/ 	.word	0x000258d0


	//----- nvinfo : EIATTR_EXIT_INSTR_OFFSETS
	.align		4
.L_1270:
        /*0250*/ 	.byte	0x04, 0x1c
        /*0252*/ 	.short	(.L_1272 - .L_1271)


	//   ....[0]....
.L_1271:
        /*0254*/ 	.word	0x00000660


	//   ....[1]....
        /*0258*/ 	.word	0x00024a20


	//----- nvinfo : EIATTR_MAX_THREADS
	.align		4
.L_1272:
        /*025c*/ 	.byte	0x04, 0x05
        /*025e*/ 	.short	(.L_1274 - .L_1273)
.L_1273:
        /*0260*/ 	.word	0x00000080
        /*0264*/ 	.word	0x00000001
        /*0268*/ 	.word	0x00000001


	//----- nvinfo : EIATTR_CRS_STACK_SIZE
	.align		4
.L_1274:
        /*026c*/ 	.byte	0x04, 0x1e
        /*026e*/ 	.short	(.L_1276 - .L_1275)
.L_1275:
        /*0270*/ 	.word	0x00000000


	//----- nvinfo : EIATTR_CBANK_PARAM_SIZE
	.align		4
.L_1276:
        /*0274*/ 	.byte	0x03, 0x19
        /*0276*/ 	.short	0x00e8


	//----- nvinfo : EIATTR_PARAM_CBANK
	.align		4
        /*0278*/ 	.byte	0x04, 0x0a
        /*027a*/ 	.short	(.L_1278 - .L_1277)
	.align		4
.L_1277:
        /*027c*/ 	.word	index@(.nv.constant0._ZN10layer_norm13ln_fwd_kernelINS_13Kernel_traitsI13__nv_bfloat16S2_S2_S2_fjLj2560ELj1ELj4ELj1ELj16ENS_18Kernel_traits_baseILj2560ES2_S2_S2_S2_fjLj128EEEEELb1ELb1ELb1ELb1EEEvNS_9FwdParamsE)
        /*0280*/ 	.short	0x0210
        /*0282*/ 	.short	0x00e8


	//----- nvinfo : EIATTR_SW_WAR
	.align		4
.L_1278:
        /*0284*/ 	.byte	0x04, 0x36
        /*0286*/ 	.short	(.L_1280 - .L_1279)
.L_1279:
        /*0288*/ 	.word	0x00000008
.L_1280:


//--------------------- .nv.info._ZN10layer_norm13ln_fwd_kernelINS_13Kernel_traitsI6__halfS2_S2_S2_fjLj2560ELj1ELj4ELj1ELj16ENS_18Kernel_traits_baseILj2560ES2_S2_S2_S2_fjLj128EEEEELb0ELb0ELb0ELb0EEEvNS_9FwdParamsE --------------------------
	.section	.nv.info._ZN10layer_norm13ln_fwd_kernelINS_13Kernel_traitsI6__halfS2_S2_S2_fjLj2560ELj1ELj4ELj1ELj16ENS_18Kernel_traits_baseILj2560ES2_S2_S2_S2_fjLj128EEEEELb0ELb0ELb0ELb0EEEvNS_9FwdParamsE,"",@"SHT_CUDA_INFO"
	.sectionflags	@""
	.align	4


	//----- nvinfo : EIATTR_CUDA_API_VERSION
	.align		4
        /*0000*/ 	.byte	0x04, 0x37
        /*0002*/ 	.short	(.L_1282 - .L_1281)
.L_1281:
        /*0004*/ 	.word	0x00000082


	//----- nvinfo : EIATTR_KPARAM_INFO
	.align		4
.L_1282:
        /*0008*/ 	.byte	0x04, 0x17
        /*000a*/ 	.short	(.L_1284 - .L_1283)
.L_1283:
        /*000c*/ 	.word	0x00000000
        /*0010*/ 	.short	0x0000
        /*0012*/ 	.short	0x0000
        /*0014*/ 	.byte	0x00, 0xf0, 0xa1, 0x03


	//----- nvinfo : EIATTR_SPARSE_MMA_MASK
	.align		4
.L_1284:
        /*0018*/ 	.byte	0x03, 0x50
        /*001a*/ 	.short	0x0000


	//----- nvinfo : EIATTR_MAXREG_COUNT
	.align		4
        /*001c*/ 	.byte	0x03, 0x1b
        /*001e*/ 	.short	0x00ff


	//----- nvinfo : EIATTR_ANNOTATIONS
	.align		4
        /*0020*/ 	.byte	0x04, 0x55
        /*0022*/ 	.short	(.L_1286 - .L_1285)


	//   ....[0]....
.L_1285:
        /* <DEDUP_REMOVED lines=15> */


	//----- nvinfo : EIATTR_MERCURY_ISA_VERSION
	.align		4
.L_1286:
        /*0104*/ 	.byte	0x03, 0x5f
        /*0106*/ 	.short	0x0101


	//----- nvinfo : EIATTR_COOP_GROUP_MASK_REGIDS
	.align		4
        /*0108*/ 	.byte	0x04, 0x29
        /*010a*/ 	.short	(.L_1288 - .L_1287)


	//   ....[0]....
.L_1287:
        /*010c*/ 	.word	0xffffffff


	//   ....[1]....
        /*0110*/ 	.word	0xffffffff


	//   ....[2]....
        /*0114*/ 	.word	0xffffffff


	//   ....[3]....
        /*0118*/ 	.word	0xffffffff


	//   ....[4]....
        /*011c*/ 	.word	0xffffffff


	//   ....[5]....
        /*0120*/ 	.word	0xffffffff


	//   ....[6]....
        /*0124*/ 	.word	0xffffffff


	//   ....[7]....
        /*0128*/ 	.word	0xffffffff


	//   ....[8]....
        /*012c*/ 	.word	0xffffffff


	//   ....[9]....
        /*0130*/ 	.word	0xffffffff


	//   ....[10]....
        /*0134*/ 	.word	0x05000044


	//   ....[11]....
        /*0138*/ 	.word	0x05000044


	//   ....[12]....
        /*013c*/ 	.word	0x05000044


	//   ....[13]....
        /*0140*/ 	.word	0x05000044


	//   ....[14]....
        /*0144*/ 	.word	0x05000044


	//   ....[15]....
        /*0148*/ 	.word	0x05000044


	//   ....[16]....
        /*014c*/ 	.word	0x05000044


	//   ....[17]....
        /*0150*/ 	.word	0x05000044


	//   ....[18]....
        /*0154*/ 	.word	0x05000044


	//   ....[19]....
        /*0158*/ 	.word	0x05000044


	//----- nvinfo : EIATTR_COOP_GROUP_INSTR_OFFSETS
	.align		4
.L_1288:
        /*015c*/ 	.byte	0x04, 0x28
        /*015e*/ 	.short	(.L_1290 - .L_1289)


	//   ....[0]....
.L_1289:
        /*0160*/ 	.word	0x000057b0


	//   ....[1]....
        /*0164*/ 	.word	0x000057f0


	//   ....[2]....
        /*0168*/ 	.word	0x00005810


	//   ....[3]....
        /*016c*/ 	.word	0x00005830


	//   ....[4]....
        /*0170*/ 	.word	0x00005850


	//   ....[5]....
        /*0174*/ 	.word	0x000062f0


	//   ....[6]....
        /*0178*/ 	.word	0x00006310


	//   ....[7]....
        /*017c*/ 	.word	0x00006330


	//   ....[8]....
        /*0180*/ 	.word	0x00006350


	//   ....[9]....
        /*0184*/ 	.word	0x00006370


	//   ....[10]....
        /*0188*/ 	.word	0x00007d90


	//   ....[11]....
        /*018c*/ 	.word	0x00007e30


	//   ....[12]....
        /*0190*/ 	.word	0x00007ea0


	//   ....[13]....
        /*0194*/ 	.word	0x00007f10


	//   ....[14]....
        /*0198*/ 	.word	0x00007f80


	//   ....[15]....
        /*019c*/ 	.word	0x00008a90


	//   ....[16]....
        /*01a0*/ 	.word	0x00008b00


	//   ....[17]....
        /*01a4*/ 	.word	0x00008b70


	//   ....[18]....
        /*01a8*/ 	.word	0x00008be0


	//   ....[19]....
        /*01ac*/ 	.word	0x00008c50


	//----- nvinfo : EIATTR_EXIT_INSTR_OFFSETS
	.align		4
.L_1290:
        /*01b0*/ 	.byte	0x04, 0x1c
        /*01b2*/ 	.short	(.L_1292 - .L_1291)


	//   ....[0]....
.L_1291:
        /*01b4*/ 	.word	0x00000c40


	//   ....[1]....
        /*01b8*/ 	.word	0x00007d20


	//----- nvinfo : EIATTR_MAX_THREADS
	.align		4
.L_1292:
        /*01bc*/ 	.byte	0x04, 0x05
        /*01be*/ 	.short	(.L_1294 - .L_1293)
.L_1293:
        /*01c0*/ 	.word	0x00000080
        /*01c4*/ 	.word	0x00000001
        /*01c8*/ 	.word	0x00000001


	//----- nvinfo : EIATTR_CRS_STACK_SIZE
	.align		4
.L_1294:
        /*01cc*/ 	.byte	0x04, 0x1e
        /*01ce*/ 	.short	(.L_1296 - .L_1295)
.L_1295:
        /*01d0*/ 	.word	0x00000000


	//----- nvinfo : EIATTR_CBANK_PARAM_SIZE
	.align		4
.L_1296:
        /*01d4*/ 	.byte	0x03, 0x19
        /*01d6*/ 	.short	0x00e8


	//----- nvinfo : EIATTR_PARAM_CBANK
	.align		4
        /*01d8*/ 	.byte	0x04, 0x0a
        /*01da*/ 	.short	(.L_1298 - .L_1297)
	.align		4
.L_1297:
        /*01dc*/ 	.word	index@(.nv.constant0._ZN10layer_norm13ln_fwd_kernelINS_13Kernel_traitsI6__halfS2_S2_S2_fjLj2560ELj1ELj4ELj1ELj16ENS_18Kernel_traits_baseILj2560ES2_S2_S2_S2_fjLj128EEEEELb0ELb0ELb0ELb0EEEvNS_9FwdParamsE)
        /*01e0*/ 	.short	0x0210
        /*01e2*/ 	.short	0x00e8


	//----- nvinfo : EIATTR_SW_WAR
	.align		4
.L_1298:
        /*01e4*/ 	.byte	0x04, 0x36
        /*01e6*/ 	.short	(.L_1300 - .L_1299)
.L_1299:
        /*01e8*/ 	.word	0x00000008
.L_1300:


//--------------------- .nv.info._ZN10layer_norm13ln_fwd_kernelINS_13Kernel_traitsI6__halfS2_S2_S2_fjLj2560ELj1ELj4ELj1ELj16ENS_18Kernel_traits_baseILj2560ES2_S2_S2_S2_fjLj128EEEEELb0ELb0ELb0ELb1EEEvNS_9FwdParamsE --------------------------
	.section	.nv.info._ZN10layer_norm13ln_fwd_kernelINS_13Kernel_traitsI6__halfS2_S2_S2_fjLj2560ELj1ELj4ELj1ELj16ENS_18Kernel_traits_baseILj2560ES2_S2_S2_S2_fjLj128EEEEELb0ELb0ELb0ELb1EEEvNS_9FwdParamsE,"",@"SHT_CUDA_INFO"
	.sectionflags	@""
	.align	4


	//----- nvinfo : EIATTR_CUDA_API_VERSION
	.align		4
        /*0000*/ 	.byte	0x04, 0x37
        /*0002*/ 	.short	(.L_1302 - .L_1301)
.L_1301:
        /*0004*/ 	.word	0x00000082


	//----- nvinfo : EIATTR_KPARAM_INFO
	.align		4
.L_1302:
        /*0008*/ 	.byte	0x04, 0x17
        /*000a*/ 	.short	(.L_1304 - .L_1303)
.L_1303:
        /*000c*/ 	.word	0x00000000
        /*0010*/ 	.short	0x0000
        /*0012*/ 	.short	0x0000
        /*0014*/ 	.byte	0x00, 0xf0, 0xa1, 0x03


	//----- nvinfo : EIATTR_SPARSE_MMA_MASK
	.align		4
.L_1304:
        /*0018*/ 	.byte	0x03, 0x50
        /*001a*/ 	.short	0x0000


	//----- nvinfo : EIATTR_MAXREG_COUNT
	.align		4
        /*001c*/ 	.byte	0x03, 0x1b
        /*001e*/ 	.short	0x00ff


	//----- nvinfo : EIATTR_MERCURY_ISA_VERSION
	.align		4
        /*0020*/ 	.byte	0x03, 0x5f
        /*0022*/ 	.short	0x0101


	//----- nvinfo : EIATTR_COOP_GROUP_MASK_REGIDS
	.align		4
        /*0024*/ 	.byte	0x04, 0x29
        /*0026*/ 	.short	(.L_1306 - .L_1305)


	//   ....[0]....
.L_1305:
        /*0028*/ 	.word	0xffffffff


	//   ....[1]....
        /*002c*/ 	.word	0xffffffff


	//   ....[2]....
        /*0030*/ 	.word	0xffffffff


	//   ....[3]....
        /*0034*/ 	.word	0xffffffff


	//   ....[4]....
        /*0038*/ 	.word	0xffffffff


	//   ....[5]....
        /*003c*/ 	.word	0xffffffff


	//   ....[6]....
        /*0040*/ 	.word	0xffffffff


	//   ....[7]....
        /*0044*/ 	.word	0xffffffff


	//   ....[8]....
        /*0048*/ 	.word	0xffffffff


	//   ....[9]....
        /*004c*/ 	.word	0xffffffff


	//   ....[10]....
        /*0050*/ 	.word	0x050000df


	//   ....[11]....
        /*0054*/ 	.word	0x050000df


	//   ....[12]....
        /*0058*/ 	.word	0x050000df


	//   ....[13]....
        /*005c*/ 	.word	0x050000df


	//   ....[14]....
        /*0060*/ 	.word	0x050000df


	//   ....[15]....
        /*0064*/ 	.word	0x050000df


	//   ....[16]....
        /*0068*/ 	.word	0x050000df


	//   ....[17]....
        /*006c*/ 	.word	0x050000df


	//   ....[18]....
        /*0070*/ 	.word	0x050000df


	//   ....[19]....
        /*0074*/ 	.word	0x050000df


	//----- nvinfo : EIATTR_COOP_GROUP_INSTR_OFFSETS
	.align		4
.L_1306:
        /*0078*/ 	.byte	0x04, 0x28
        /*007a*/ 	.short	(.L_1308 - .L_1307)


	//   ....[0]....
.L_1307:
        /*007c*/ 	.word	0x00004240


	//   ....[1]....
        /*0080*/ 	.word	0x00004260


	//   ....[2]....
        /*0084*/ 	.word	0x00004280


	//   ....[3]....
        /*0088*/ 	.word	0x000042a0


	//   ....[4]....
        /*008c*/ 	.word	0x000042d0


	//   ....[5]....
        /*0090*/ 	.word	0x00004d00


	//   ....[6]....
        /*0094*/ 	.word	0x00004d20


	//   ....[7]....
        /*0098*/ 	.word	0x00004d40


	//   ....[8]....
        /*009c*/ 	.word	0x00004d60


	//   ....[9]....
        /*00a0*/ 	.word	0x00004d80


	//   ....[10]....
        /*00a4*/ 	.word	0x000066f0


	//   ....[11]....
        /*00a8*/ 	.word	0x00006790


	//   ....[12]....
        /*00ac*/ 	.word	0x00006800


	//   ....[13]....
        /*00b0*/ 	.word	0x00006870


	//   ....[14]....
        /*00b4*/ 	.word	0x000068f0


	//   ....[15]....
        /*00b8*/ 	.word	0x00007360


	//   ....[16]....
        /*00bc*/ 	.word	0x000073d0


	//   ....[17]....
        /*00c0*/ 	.word	0x00007440


	//   ....[18]....
        /*00c4*/ 	.word	0x000074b0


	//   ....[19]....
        /*00c8*/ 	.word	0x00007520


	//----- nvinfo : EIATTR_EXIT_INSTR_OFFSETS
	.align		4
.L_1308:
        /*00cc*/ 	.byte	0x04, 0x1c
        /*00ce*/ 	.short	(.L_1310 - .L_1309)


	//   ....[0]....
.L_1309:
        /*00d0*/ 	.word	0x00000200


	//   ....[1]....
        /*00d4*/ 	.word	0x00006680


	//----- nvinfo : EIATTR_MAX_THREADS
	.align		4
.L_1310:
        /*00d8*/ 	.byte	0x04, 0x05
        /*00da*/ 	.short	(.L_1312 - .L_1311)
.L_1311:
        /*00dc*/ 	.word	0x00000080
        /*00e0*/ 	.word	0x00000001
        /*00e4*/ 	.word	0x00000001


	//----- nvinfo : EIATTR_CRS_STACK_SIZE
	.align		4
.L_1312:
        /*00e8*/ 	.byte	0x04, 0x1e
        /*00ea*/ 	.short	(.L_1314 - .L_1313)
.L_1313:
        /*00ec*/ 	.word	0x00000000


	//----- nvinfo : EIATTR_CBANK_PARAM_SIZE
	.align		4
.L_1314:
        /*00f0*/ 	.byte	0x03, 0x19
        /*00f2*/ 	.short	0x00e8


	//----- nvinfo : EIATTR_PARAM_CBANK
	.align		4
        /*00f4*/ 	.byte	0x04, 0x0a
        /*00f6*/ 	.short	(.L_1316 - .L_1315)
	.align		4
.L_1315:
        /*00f8*/ 	.word	index@(.nv.constant0._ZN10layer_norm13ln_fwd_kernelINS_13Kernel_traitsI6__halfS2_S2_S2_fjLj2560ELj1ELj4ELj1ELj16ENS_18Kernel_traits_baseILj2560ES2_S2_S2_S2_fjLj128EEEEELb0ELb0ELb0ELb1EEEvNS_9FwdParamsE)
        /*00fc*/ 	.short	0x0210
        /*00fe*/ 	.short	0x00e8


	//----- nvinfo : EIATTR_SW_WAR
	.align		4
.L_1316:
        /*0100*/ 	.byte	0x04, 0x36
        /*0102*/ 	.short	(.L_1318 - .L_1317)
.L_1317:
        /*0104*/ 	.word	0x00000008
.L_1318:


//--------------------- .nv.info._ZN10layer_norm13ln_fwd_kernelINS_13Kernel_traitsI6__halfS2_S2_S2_fjLj2560ELj1ELj4ELj1ELj16ENS_18Kernel_traits_baseILj2560ES2_S2_S2_S2_fjLj128EEEEELb0ELb0ELb1ELb0EEEvNS_9FwdParamsE --------------------------
	.section	.nv.info._ZN10layer_norm13ln_fwd_kernelINS_13Kernel_traitsI6__halfS2_S2_S2_fjLj2560ELj1ELj4ELj1ELj16ENS_18Kernel_traits_baseILj2560ES2_S2_S2_S2_fjLj128EEEEELb0ELb0ELb1ELb0EEEvNS_9FwdParamsE,"",@"SHT_CUDA_INFO"
	.sectionflags	@""
	.align	4


	//----- nvinfo : EIATTR_CUDA_API_VERSION
	.align		4
        /*0000*/ 	.byte	0x04, 0x37
        /*0002*/ 	.short	(.L_1320 - .L_1319)
.L_1319:
        /*0004*/ 	.word	0x00000082


	//----- nvinfo : EIATTR_KPARAM_INFO
	.align		4
.L_1320:
        /*0008*/ 	.byte	0x04, 0x17
        /*000a*/ 	.short	(.L_1322 - .L_1321)
.L_1321:
        /*000c*/ 	.word	0x00000000
        /*0010*/ 	.short	0x0000
        /*0012*/ 	.short	0x0000
        /*0014*/ 	.byte	0x00, 0xf0, 0xa1, 0x03


	//----- nvinfo : EIATTR_SPARSE_MMA_MASK
	.align		4
.L_1322:
        /*0018*/ 	.byte	0x03, 0x50
        /*001a*/ 	.short	0x0000


	//----- nvinfo : EIATTR_MAXREG_COUNT
	.align		4
        /*001c*/ 	.byte	0x03, 0x1b
        /*001e*/ 	.short	0x00ff


	//----- nvinfo : EIATTR_ANNOTATIONS
	.align		4
        /*0020*/ 	.byte	0x04, 0x55
        /*0022*/ 	.short	(.L_1324 - .L_1323)


	//   ....[0]....
.L_1323:
        /* <DEDUP_REMOVED lines=18> */


	//----- nvinfo : EIATTR_MERCURY_ISA_VERSION
	.align		4
.L_1324:
        /*0134*/ 	.byte	0x03, 0x5f
        /*0136*/ 	.short	0x0101


	//----- nvinfo : EIATTR_COOP_GROUP_MASK_REGIDS
	.align		4
        /*0138*/ 	.byte	0x04, 0x29
        /*013a*/ 	.short	(.L_1326 - .L_1325)


	//   ....[0]....
.L_1325:
        /*013c*/ 	.word	0xffffffff


	//   ....[1]....
        /*0140*/ 	.word	0xffffffff


	//   ....[2]....
        /*0144*/ 	.word	0xffffffff


	//   ....[3]....
        /*0148*/ 	.word	0xffffffff


	//   ....[4]....
        /*014c*/ 	.word	0xffffffff


	//   ....[5]....
        /*0150*/ 	.word	0xffffffff


	//   ....[6]....
        /*0154*/ 	.word	0xffffffff


	//   ....[7]....
        /*0158*/ 	.word	0xffffffff


	//   ....[8]....
        /*015c*/ 	.word	0xffffffff


	//   ....[9]....
        /*0160*/ 	.word	0xffffffff


	//   ....[10]....
        /*0164*/ 	.word	0x05000044


	//   ....[11]....
        /*0168*/ 	.word	0x05000044


	//   ....[12]....
        /*016c*/ 	.word	0x05000044


	//   ....[13]....
        /*0170*/ 	.word	0x05000044


	//   ....[14]....
        /*0174*/ 	.word	0x05000044


	//   ....[15]....
        /*0178*/ 	.word	0x05000044


	//   ....[16]....
        /*017c*/ 	.word	0x05000044


	//   ....[17]....
        /*0180*/ 	.word	0x05000044


	//   ....[18]....
        /*0184*/ 	.word	0x05000044


	//   ....[19]....
        /*0188*/ 	.word	0x05000044


	//----- nvinfo : EIATTR_COOP_GROUP_INSTR_OFFSETS
	.align		4
.L_1326:
        /*018c*/ 	.byte	0x04, 0x28
        /*018e*/ 	.short	(.L_1328 - .L_1327)


	//   ....[0]....
.L_1327:
        /*0190*/ 	.word	0x000063b0


	//   ....[1]....
        /*0194*/ 	.word	0x00006420


	//   ....[2]....
        /*0198*/ 	.word	0x00006440


	//   ....[3]....
        /*019c*/ 	.word	0x00006460


	//   ....[4]....
        /*01a0*/ 	.word	0x00006480


	//   ....[5]....
        /*01a4*/ 	.word	0x00006ef0


	//   ....[6]....
        /*01a8*/ 	.word	0x00006f10


	//   ....[7]....
        /*01ac*/ 	.word	0x00006f30


	//   ....[8]....
        /*01b0*/ 	.word	0x00006f50


	//   ....[9]....
        /*01b4*/ 	.word	0x00006f70


	//   ....[10]....
        /*01b8*/ 	.word	0x00008a70


	//   ....[11]....
        /*01bc*/ 	.word	0x00008b20


	//   ....[12]....
        /*01c0*/ 	.word	0x00008bb0


	//   ....[13]....
        /*01c4*/ 	.word	0x00008c20


	//   ....[14]....
        /*01c8*/ 	.word	0x00008c90


	//   ....[15]....
        /*01cc*/ 	.word	0x00009770


	//   ....[16]....
        /*01d0*/ 	.word	0x000097e0


	//   ....[17]....
        /*01d4*/ 	.word	0x00009850


	//   ....[18]....
        /*01d8*/ 	.word	0x000098c0


	//   ....[19]....
        /*01dc*/ 	.word	0x00009930


	//----- nvinfo : EIATTR_EXIT_INSTR_OFFSETS
	.align		4
.L_1328:
        /*01e0*/ 	.byte	0x04, 0x1c
        /*01e2*/ 	.short	(.L_1330 - .L_1329)


	//   ....[0]....
.L_1329:
        /*01e4*/ 	.word	0x00000c10


	//   ....[1]....
        /*01e8*/ 	.word	0x00008a00


	//----- nvinfo : EIATTR_MAX_THREADS
	.align		4
.L_1330:
        /*01ec*/ 	.byte	0x04, 0x05
        /*01ee*/ 	.short	(.L_1332 - .L_1331)
.L_1331:
        /*01f0*/ 	.word	0x00000080
        /*01f4*/ 	.word	0x00000001
        /*01f8*/ 	.word	0x00000001


	//----- nvinfo : EIATTR_CRS_STACK_SIZE
	.align		4
.L_1332:
        /*01fc*/ 	.byte	0x04, 0x1e
        /*01fe*/ 	.short	(.L_1334 - .L_1333)
.L_1333:
        /*0200*/ 	.word	0x00000000


	//----- nvinfo : EIATTR_CBANK_PARAM_SIZE
	.align		4
.L_1334:
        /*0204*/ 	.byte	0x03, 0x19
        /*0206*/ 	.short	0x00e8


	//----- nvinfo : EIATTR_PARAM_CBANK
	.align		4
        /*0208*/ 	.byte	0x04, 0x0a
        /*020a*/ 	.short	(.L_1336 - .L_1335)
	.align		4
.L_1335:
        /*020c*/ 	.word	index@(.nv.constant0._ZN10layer_norm13ln_fwd_kernelINS_13Kernel_traitsI6__halfS2_S2_S2_fjLj2560ELj1ELj4ELj1ELj16ENS_18Kernel_traits_baseILj2560ES2_S2_S2_S2_fjLj128EEEEELb0ELb0ELb1ELb0EEEvNS_9FwdParamsE)
        /*0210*/ 	.short	0x0210
        /*0212*/ 	.short	0x00e8


	//----- nvinfo : EIATTR_SW_WAR
	.align		4
.L_1336:
        /*0214*/ 	.byte	0x04, 0x36
        /*0216*/ 	.short	(.L_1338 - .L_1337)
.L_1337:
        /*0218*/ 	.word	0x00000008
.L_1338:


//--------------------- .nv.info._ZN10layer_norm13ln_fwd_kernelINS_13Kernel_traitsI6__halfS2_S2_S2_fjLj2560ELj1ELj4ELj1ELj16ENS_18Kernel_traits_baseILj2560ES2_S2_S2_S2_fjLj128EEEEELb0ELb0ELb1ELb1EEEvNS_9FwdParamsE --------------------------
	.section	.nv.info._ZN10layer_norm13ln_fwd_kernelINS_13Kernel_traitsI6__halfS2_S2_S2_fjLj2560ELj1ELj4ELj1ELj16ENS_18Kernel_traits_baseILj2560ES2_S2_S2_S2_fjLj128EEEEELb0ELb0ELb1ELb1EEEvNS_9FwdParamsE,"",@"SHT_CUDA_INFO"
	.sectionflags	@""
	.align	4


	//----- nvinfo : EIATTR_CUDA_API_VERSION
	.align		4
        /*0000*/ 	.byte	0x04, 0x37
        /*0002*/ 	.short	(.L_1340 - .L_1339)
.L_1339:
        /*0004*/ 	.word	0x00000082


	//----- nvinfo : EIATTR_KPARAM_INFO
	.align		4
.L_1340:
        /*0008*/ 	.byte	0x04, 0x17
        /*000a*/ 	.short	(.L_1342 - .L_1341)
.L_1341:
        /*000c*/ 	.word	0x00000000
        /*0010*/ 	.short	0x0000
        /*0012*/ 	.short	0x0000
        /*0014*/ 	.byte	0x00, 0xf0, 0xa1, 0x03


	//----- nvinfo : EIATTR_SPARSE_MMA_MASK
	.align		4
.L_1342:
        /*0018*/ 	.byte	0x03, 0x50
        /*001a*/ 	.short	0x0000


	//----- nvinfo : EIATTR_MAXREG_COUNT
	.align		4
        /*001c*/ 	.byte	0x03, 0x1b
        /*001e*/ 	.short	0x00ff


	//----- nvinfo : EIATTR_MERCURY_ISA_VERSION
	.align		4
        /*0020*/ 	.byte	0x03, 0x5f
        /*0022*/ 	.short	0x0101


	//----- nvinfo : EIATTR_COOP_GROUP_MASK_REGIDS
	.align		4
        /*0024*/ 	.byte	0x04, 0x29
        /*0026*/ 	.short	(.L_1344 - .L_1343)


	//   ....[0]....
.L_1343:
        /*0028*/ 	.word	0xffffffff


	//   ....[1]....
        /*002c*/ 	.word	0xffffffff


	//   ....[2]....
        /*0030*/ 	.word	0xffffffff


	//   ....[3]....
        /*0034*/ 	.word	0xffffffff


	//   ....[4]....
        /*0038*/ 	.word	0xffffffff


	//   ....[5]....
        /*003c*/ 	.word	0xffffffff


	//   ....[6]....
        /*0040*/ 	.word	0xffffffff


	//   ....[7]....
        /*0044*/ 	.word	0xffffffff


	//   ....[8]....
        /*0048*/ 	.word	0xffffffff


	//   ....[9]....
        /*004c*/ 	.word	0xffffffff


	//   ....[10]....
        /*0050*/ 	.word	0x050000de


	//   ....[11]....
        /*0054*/ 	.word	0x050000de


	//   ....[12]....
        /*0058*/ 	.word	0x050000de


	//   ....[13]....
        /*005c*/ 	.word	0x050000de


	//   ....[14]....
        /*0060*/ 	.word	0x050000de


	//   ....[15]....
        /*0064*/ 	.word	0x050000de


	//   ....[16]....
        /*0068*/ 	.word	0x050000de


	//   ....[17]....
        /*006c*/ 	.word	0x050000de


	//   ....[18]....
        /*0070*/ 	.word	0x050000de


	//   ....[19]....
        /*0074*/ 	.word	0x050000de


	//----- nvinfo : EIATTR_COOP_GROUP_INSTR_OFFSETS
	.align		4
.L_1344:
        /*0078*/ 	.byte	0x04, 0x28
        /*007a*/ 	.short	(.L_1346 - .L_1345)


	//   ....[0]....
.L_1345:
        /*007c*/ 	.word	0x00004f50


	//   ....[1]....
        /*0080*/ 	.word	0x00004f80


	//   ....[2]....
        /*0084*/ 	.word	0x00004fa0


	//   ....[3]....
        /*0088*/ 	.word	0x00004fc0


	//   ....[4]....
        /*008c*/ 	.word	0x00004fe0


	//   ....[5]....
        /*0090*/ 	.word	0x00005a10


	//   ....[6]....
        /*0094*/ 	.word	0x00005a30


	//   ....[7]....
        /*0098*/ 	.word	0x00005a50


	//   ....[8]....
        /*009c*/ 	.word	0x00005a70


	//   ....[9]....
        /*00a0*/ 	.word	0x00005a90


	//   ....[10]....
        /*00a4*/ 	.word	0x00007530


	//   ....[11]....
        /*00a8*/ 	.word	0x000075e0


	//   ....[12]....
        /*00ac*/ 	.word	0x00007650


	//   ....[13]....
        /*00b0*/ 	.word	0x000076c0


	//   ....[14]....
        /*00b4*/ 	.word	0x00007730


	//   ....[15]....
        /*00b8*/ 	.word	0x000081b0


	//   ....[16]....
        /*00bc*/ 	.word	0x00008220


	//   ....[17]....
        /*00c0*/ 	.word	0x00008290


	//   ....[18]....
        /*00c4*/ 	.word	0x00008300


	//   ....[19]....
        /*00c8*/ 	.word	0x00008370


	//----- nvinfo : EIATTR_EXIT_INSTR_OFFSETS
	.align		4
.L_1346:
        /*00cc*/ 	.byte	0x04, 0x1c
        /*00ce*/ 	.short	(.L_1348 - .L_1347)


	//   ....[0]....
.L_1347:
        /*00d0*/ 	.word	0x000001c0


	//   ....[1]....
        /*00d4*/ 	.word	0x000074c0


	//----- nvinfo : EIATTR_MAX_THREADS
	.align		4
.L_1348:
        /*00d8*/ 	.byte	0x04, 0x05
        /*00da*/ 	.short	(.L_1350 - .L_1349)
.L_1349:
        /*00dc*/ 	.word	0x00000080
        /*00e0*/ 	.word	0x00000001
        /*00e4*/ 	.word	0x00000001


	//----- nvinfo : EIATTR_CRS_STACK_SIZE
	.align		4
.L_1350:
        /*00e8*/ 	.byte	0x04, 0x1e
        /*00ea*/ 	.short	(.L_1352 - .L_1351)
.L_1351:
        /*00ec*/ 	.word	0x00000000


	//----- nvinfo : EIATTR_CBANK_PARAM_SIZE
	.align		4
.L_1352:
        /*00f0*/ 	.byte	0x03, 0x19
        /*00f2*/ 	.short	0x00e8


	//----- nvinfo : EIATTR_PARAM_CBANK
	.align		4
        /*00f4*/ 	.byte	0x04, 0x0a
        /*00f6*/ 	.short	(.L_1354 - .L_1353)
	.align		4
.L_1353:
        /*00f8*/ 	.word	index@(.nv.constant0._ZN10layer_norm13ln_fwd_kernelINS_13Kernel_traitsI6__halfS2_S2_S2_fjLj2560ELj1ELj4ELj1ELj16ENS_18Kernel_traits_baseILj2560ES2_S2_S2_S2_fjLj128EEEEELb0ELb0ELb1ELb1EEEvNS_9FwdParamsE)
        /*00fc*/ 	.short	0x0210
        /*00fe*/ 	.short	0x00e8


	//----- nvinfo : EIATTR_SW_WAR
	.align		4
.L_1354:
        /*0100*/ 	.byte	0x04, 0x36
        /*0102*/ 	.short	(.L_1356 - .L_1355)
.L_1355:
        /*0104*/ 	.word	0x00000008
.L_1356:


//--------------------- .nv.info._ZN10layer_norm13ln_fwd_kernelINS_13Kernel_traitsI6__halfS2_S2_S2_fjLj2560ELj1ELj4ELj1ELj16ENS_18Kernel_traits_baseILj2560ES2_S2_S2_S2_fjLj128EEEEELb0ELb1ELb0ELb0EEEvNS_9FwdParamsE --------------------------
	.section	.nv.info._ZN10layer_norm13ln_fwd_kernelINS_13Kernel_traitsI6__halfS2_S2_S2_fjLj2560ELj1ELj4ELj1ELj16ENS_18Kernel_traits_baseILj2560ES2_S2_S2_S2_fjLj128EEEEELb0ELb1ELb0ELb0EEEvNS_9FwdParamsE,"",@"SHT_CUDA_INFO"
	.sectionflags	@""
	.align	4


	//----- nvinfo : EIATTR_CUDA_API_VERSION
	.align		4
        /*0000*/ 	.byte	0x04, 0x37
        /*0002*/ 	.short	(.L_1358 - .L_1357)
.L_1357:
        /*0004*/ 	.word	0x00000082


	//----- nvinfo : EIATTR_KPARAM_INFO
	.align		4
.L_1358:
        /*0008*/ 	.byte	0x04, 0x17
        /*000a*/ 	.short	(.L_1360 - .L_1359)
.L_1359:
        /*000c*/ 	.word	0x00000000
        /*0010*/ 	.short	0x0000
        /*0012*/ 	.short	0x0000
        /*0014*/ 	.byte	0x00, 0xf0, 0xa1, 0x03


	//----- nvinfo : EIATTR_SPARSE_MMA_MASK
	.align		4
.L_1360:
        /*0018*/ 	.byte	0x03, 0x50
        /*001a*/ 	.short	0x0000


	//----- nvinfo : EIATTR_MAXREG_COUNT
	.align		4
        /*001c*/ 	.byte	0x03, 0x1b
        /*001e*/ 	.short	0x00ff


	//----- nvinfo : EIATTR_ANNOTATIONS
	.align		4
        /*0020*/ 	.byte	0x04, 0x55
        /*0022*/ 	.short	(.L_1362 - .L_1361)


	//   ....[0]....
.L_1361:
        /* <DEDUP_REMOVED lines=87> */


	//----- nvinfo : EIATTR_MERCURY_ISA_VERSION
	.align		4
.L_1362:
        /*0584*/ 	.byte	0x03, 0x5f
        /*0586*/ 	.short	0x0101


	//----- nvinfo : EIATTR_COOP_GROUP_MASK_REGIDS
	.align		4
        /*0588*/ 	.byte	0x04, 0x29
        /*058a*/ 	.short	(.L_1364 - .L_1363)


	//   ....[0]....
.L_1363:
        /*058c*/ 	.word	0xffffffff


	//   ....[1]....
        /*0590*/ 	.word	0xffffffff


	//   ....[2]....
        /*0594*/ 	.word	0xffffffff


	//   ....[3]....
        /*0598*/ 	.word	0xffffffff


	//   ....[4]....
        /*059c*/ 	.word	0xffffffff


	//   ....[5]....
        /*05a0*/ 	.word	0xffffffff


	//   ....[6]....
        /*05a4*/ 	.word	0xffffffff


	//   ....[7]....
        /*05a8*/ 	.word	0xffffffff


	//   ....[8]....
        /*05ac*/ 	.word	0xffffffff


	//   ....[9]....
        /*05b0*/ 	.word	0xffffffff


	//   ....[10]....
        /*05b4*/ 	.word	0x05000044


	//   ....[11]....
        /*05b8*/ 	.word	0x05000044


	//   ....[12]....
        /*05bc*/ 	.word	0x05000044


	//   ....[13]....
        /*05c0*/ 	.word	0x05000044


	//   ....[14]....
        /*05c4*/ 	.word	0x05000044


	//   ....[15]....
        /*05c8*/ 	.word	0x05000044


	//   ....[16]....
        /*05cc*/ 	.word	0x05000044


	//   ....[17]....
        /*05d0*/ 	.word	0x05000044


	//   ....[18]....
        /*05d4*/ 	.word	0x05000044


	//   ....[19]....
        /*05d8*/ 	.word	0x05000044


	//----- nvinfo : EIATTR_COOP_GROUP_INSTR_OFFSETS
	.align		4
.L_1364:
        /*05dc*/ 	.byte	0x04, 0x28
        /*05de*/ 	.short	(.L_1366 - .L_1365)


	//   ....[0]....
.L_1365:
        /*05e0*/ 	.word	0x00005570


	//   ....[1]....
        /*05e4*/ 	.word	0x000055b0


	//   ....[2]....
        /*05e8*/ 	.word	0x000055d0


	//   ....[3]....
        /*05ec*/ 	.word	0x000055f0


	//   ....[4]....
        /*05f0*/ 	.word	0x00005610


	//   ....[5]....
        /*05f4*/ 	.word	0x00006090


	//   ....[6]....
        /*05f8*/ 	.word	0x000060b0


	//   ....[7]....
        /*05fc*/ 	.word	0x000060d0


	//   ....[8]....
        /*0600*/ 	.word	0x000060f0


	//   ....[9]....
        /*0604*/ 	.word	0x00006110


	//   ....[10]....
        /*0608*/ 	.word	0x00007a50


	//   ....[11]....
        /*060c*/ 	.word	0x00007af0


	//   ....[12]....
        /*0610*/ 	.word	0x00007b60


	//   ....[13]....
        /*0614*/ 	.word	0x00007bd0


	//   ....[14]....
        /*0618*/ 	.word	0x00007c40


	//   ....[15]....
        /*061c*/ 	.word	0x00008730


	//   ....[16]....
        /*0620*/ 	.word	0x000087a0


	//   ....[17]....
        /*0624*/ 	.word	0x00008810


	//   ....[18]....
        /*0628*/ 	.word	0x00008880


	//   ....[19]....
        /*062c*/ 	.word	0x000088f0


	//----- nvinfo : EIATTR_EXIT_INSTR_OFFSETS
	.align		4
.L_1366:
        /*0630*/ 	.byte	0x04, 0x1c
        /*0632*/ 	.short	(.L_1368 - .L_1367)


	//   ....[0]....
.L_1367:
        /*0634*/ 	.word	0x00000e80


	//   ....[1]....
        /*0638*/ 	.word	0x000079e0


	//----- nvinfo : EIATTR_MAX_THREADS
	.align		4
.L_1368:
        /*063c*/ 	.byte	0x04, 0x05
        /*063e*/ 	.short	(.L_1370 - .L_1369)
.L_1369:
        /*0640*/ 	.word	0x00000080
        /*0644*/ 	.word	0x00000001
        /*0648*/ 	.word	0x00000001


	//----- nvinfo : EIATTR_CRS_STACK_SIZE
	.align		4
.L_1370:
        /*064c*/ 	.byte	0x04, 0x1e
        /*064e*/ 	.short	(.L_1372 - .L_1371)
.L_1371:
        /*0650*/ 	.word	0x00000000


	//----- nvinfo : EIATTR_CBANK_PARAM_SIZE
	.align		4
.L_1372:
        /*0654*/ 	.byte	0x03, 0x19
        /*0656*/ 	.short	0x00e8


	//----- nvinfo : EIATTR_PARAM_CBANK
	.align		4
        /*0658*/ 	.byte	0x04, 0x0a
        /*065a*/ 	.short	(.L_1374 - .L_1373)
	.align		4
.L_1373:
        /*065c*/ 	.word	index@(.nv.constant0._ZN10layer_norm13ln_fwd_kernelINS_13Kernel_traitsI6__halfS2_S2_S2_fjLj2560ELj1ELj4ELj1ELj16ENS_18Kernel_traits_baseILj2560ES2_S2_S2_S2_fjLj128EEEEELb0ELb1ELb0ELb0EEEvNS_9FwdParamsE)
        /*0660*/ 	.short	0x0210
        /*0662*/ 	.short	0x00e8


	//----- nvinfo : EIATTR_SW_WAR
	.align		4
.L_1374:
        /*0664*/ 	.byte	0x04, 0x36
        /*0666*/ 	.short	(.L_1376 - .L_1375)
.L_1375:
        /*0668*/ 	.word	0x00000008
.L_1376:


//--------------------- .nv.info._ZN10layer_norm13ln_fwd_kernelINS_13Kernel_traitsI6__halfS2_S2_S2_fjLj2560ELj1ELj4ELj1ELj16ENS_18Kernel_traits_baseILj2560ES2_S2_S2_S2_fjLj128EEEEELb0ELb1ELb0ELb1EEEvNS_9FwdParamsE --------------------------
	.section	.nv.info._ZN10layer_norm13ln_fwd_kernelINS_13Kernel_traitsI6__halfS2_S2_S2_fjLj2560ELj1ELj4ELj1ELj16ENS_18Kernel_traits_baseILj2560ES2_S2_S2_S2_fjLj128EEEEELb0ELb1ELb0ELb1EEEvNS_9FwdParamsE,"",@"SHT_CUDA_INFO"
	.sectionflags	@""
	.align	4


	//----- nvinfo : EIATTR_CUDA_API_VERSION
	.align		4
        /*0000*/ 	.byte	0x04, 0x37
        /*0002*/ 	.short	(.L_1378 - .L_1377)
.L_1377:
        /*0004*/ 	.word	0x00000082


	//----- nvinfo : EIATTR_KPARAM_INFO
	.align		4
.L_1378:
        /*0008*/ 	.byte	0x04, 0x17
        /*000a*/ 	.short	(.L_1380 - .L_1379)
.L_1379:
        /*000c*/ 	.word	0x00000000
        /*0010*/ 	.short	0x0000
        /*0012*/ 	.short	0x0000
        /*0014*/ 	.byte	0x00, 0xf0, 0xa1, 0x03


	//----- nvinfo : EIATTR_SPARSE_MMA_MASK
	.align		4
.L_1380:
        /*0018*/ 	.byte	0x03, 0x50
        /*001a*/ 	.short	0x0000


	//----- nvinfo : EIATTR_MAXREG_COUNT
	.align		4
        /*001c*/ 	.byte	0x03, 0x1b
        /*001e*/ 	.short	0x00ff


	//----- nvinfo : EIATTR_ANNOTATIONS
	.align		4
        /*0020*/ 	.byte	0x04, 0x55
        /*0022*/ 	.short	(.L_1382 - .L_1381)


	//   ....[0]....
.L_1381:
        /* <DEDUP_REMOVED lines=15> */


	//----- nvinfo : EIATTR_MERCURY_ISA_VERSION
	.align		4
.L_1382:
        /*0104*/ 	.byte	0x03, 0x5f
        /*0106*/ 	.short	0x0101


	//----- nvinfo : EIATTR_COOP_GROUP_MASK_REGIDS
	.align		4
        /*0108*/ 	.byte	0x04, 0x29
        /*010a*/ 	.short	(.L_1384 - .L_1383)


	//   ....[0]....
.L_1383:
        /*010c*/ 	.word	0xffffffff


	//   ....[1]....
        /*0110*/ 	.word	0xffffffff


	//   ....[2]....
        /*0114*/ 	.word	0xffffffff


	//   ....[3]....
        /*0118*/ 	.word	0xffffffff


	//   ....[4]....
        /*011c*/ 	.word	0xffffffff


	//   ....[5]....
        /*0120*/ 	.word	0xffffffff


	//   ....[6]....
        /*0124*/ 	.word	0xffffffff


	//   ....[7]....
        /*0128*/ 	.word	0xffffffff


	//   ....[8]....
        /*012c*/ 	.word	0xffffffff


	//   ....[9]....
        /*0130*/ 	.word	0xffffffff


	//   ....[10]....
        /*0134*/ 	.word	0x0500007c


	//   ....[11]....
        /*0138*/ 	.word	0x0500007c


	//   ....[12]....
        /*013c*/ 	.word	0x0500007c


	//   ....[13]....
        /*0140*/ 	.word	0x0500007c


	//   ....[14]....
        /*0144*/ 	.word	0x0500007c


	//   ....[15]....
        /*0148*/ 	.word	0x0500007c


	//   ....[16]....
        /*014c*/ 	.word	0x0500007c


	//   ....[17]....
        /*0150*/ 	.word	0x0500007c


	//   ....[18]....
        /*0154*/ 	.word	0x0500007c


	//   ....[19]....
        /*0158*/ 	.word	0x0500007c


	//----- nvinfo : EIATTR_COOP_GROUP_INSTR_OFFSETS
	.align		4
.L_1384:
        /*015c*/ 	.byte	0x04, 0x28
        /*015e*/ 	.short	(.L_1386 - .L_1385)


	//   ....[0]....
.L_1385:
        /*0160*/ 	.word	0x000036e0


	//   ....[1]....
        /*0164*/ 	.word	0x00003710


	//   ....[2]....
        /*0168*/ 	.word	0x00003730


	//   ....[3]....
        /*016c*/ 	.word	0x00003750


	//   ....[4]....
        /*0170*/ 	.word	0x00003770


	//   ....[5]....
        /*0174*/ 	.word	0x000041a0


	//   ....[6]....
        /*0178*/ 	.word	0x000041c0


	//   ....[7]....
        /*017c*/ 	.word	0x000041e0


	//   ....[8]....
        /*0180*/ 	.word	0x00004200


	//   ....[9]....
        /*0184*/ 	.word	0x00004220


	//   ....[10]....
        /*0188*/ 	.word	0x00005c80


	//   ....[11]....
        /*018c*/ 	.word	0x00005d20


	//   ....[12]....
        /*0190*/ 	.word	0x00005d90


	//   ....[13]....
        /*0194*/ 	.word	0x00005e00


	//   ....[14]....
        /*0198*/ 	.word	0x00005e70


	//   ....[15]....
        /*019c*/ 	.word	0x00006900


	//   ....[16]....
        /*01a0*/ 	.word	0x00006970


	//   ....[17]....
        /*01a4*/ 	.word	0x000069e0


	//   ....[18]....
        /*01a8*/ 	.word	0x00006a50


	//   ....[19]....
        /*01ac*/ 	.word	0x00006ac0


	//----- nvinfo : EIATTR_EXIT_INSTR_OFFSETS
	.align		4
.L_1386:
        /*01b0*/ 	.byte	0x04, 0x1c
        /*01b2*/ 	.short	(.L_1388 - .L_1387)


	//   ....[0]....
.L_1387:
        /*01b4*/ 	.word	0x00000210


	//   ....[1]....
        /*01b8*/ 	.word	0x00005c10


	//----- nvinfo : EIATTR_MAX_THREADS
	.align		4
.L_1388:
        /*01bc*/ 	.byte	0x04, 0x05
        /*01be*/ 	.short	(.L_1390 - .L_1389)
.L_1389:
        /*01c0*/ 	.word	0x00000080
        /*01c4*/ 	.word	0x00000001
        /*01c8*/ 	.word	0x00000001


	//----- nvinfo : EIATTR_CRS_STACK_SIZE
	.align		4
.L_1390:
        /*01cc*/ 	.byte	0x04, 0x1e
        /*01ce*/ 	.short	(.L_1392 - .L_1391)
.L_1391:
        /*01d0*/ 	.word	0x00000000


	//----- nvinfo : EIATTR_CBANK_PARAM_SIZE
	.align		4
.L_1392:
        /*01d4*/ 	.byte	0x03, 0x19
        /*01d6*/ 	.short	0x00e8


	//----- nvinfo : EIATTR_PARAM_CBANK
	.align		4
        /*01d8*/ 	.byte	0x04, 0x0a
        /*01da*/ 	.short	(.L_1394 - .L_1393)
	.align		4
.L_1393:
        /*01dc*/ 	.word	index@(.nv.constant0._ZN10layer_norm13ln_fwd_kernelINS_13Kernel_traitsI6__halfS2_S2_S2_fjLj2560ELj1ELj4ELj1ELj16ENS_18Kernel_traits_baseILj2560ES2_S2_S2_S2_fjLj128EEEEELb0ELb1ELb0ELb1EEEvNS_9FwdParamsE)
        /*01e0*/ 	.short	0x0210
        /*01e2*/ 	.short	0x00e8


	//----- nvinfo : EIATTR_SW_WAR
	.align		4
.L_1394:
        /*01e4*/ 	.byte	0x04, 0x36
        /*01e6*/ 	.short	(.L_1396 - .L_1395)
.L_1395:
        /*01e8*/ 	.word	0x00000008
.L_1396:


//--------------------- .nv.info._ZN10layer_norm13ln_fwd_kernelINS_13Kernel_traitsI6__halfS2_S2_S2_fjLj2560ELj1ELj4ELj1ELj16ENS_18Kernel_traits_baseILj2560ES2_S2_S2_S2_fjLj128EEEEELb0ELb1ELb1ELb0EEEvNS_9FwdParamsE --------------------------
	.section	.nv.info._ZN10layer_norm13ln_fwd_kernelINS_13Kernel_traitsI6__halfS2_S2_S2_fjLj2560ELj1ELj4ELj1ELj16ENS_18Kernel_traits_baseILj2560ES2_S2_S2_S2_fjLj128EEEEELb0ELb1ELb1ELb0EEEvNS_9FwdParamsE,"",@"SHT_CUDA_INFO"
	.sectionflags	@""
	.align	4


	//----- nvinfo : EIATTR_CUDA_API_VERSION
	.align		4
        /*0000*/ 	.byte	0x04, 0x37
        /*0002*/ 	.short	(.L_1398 - .L_1397)
.L_1397:
        /*0004*/ 	.word	0x00000082


	//----- nvinfo : EIATTR_KPARAM_INFO
	.align		4
.L_1398:
        /*0008*/ 	.byte	0x04, 0x17
        /*000a*/ 	.short	(.L_1400 - .L_1399)
.L_1399:
        /*000c*/ 	.word	0x00000000
        /*0010*/ 	.short	0x0000
        /*0012*/ 	.short	0x0000
        /*0014*/ 	.byte	0x00, 0xf0, 0xa1, 0x03


	//----- nvinfo : EIATTR_SPARSE_MMA_MASK
	.align		4
.L_1400:
        /*0018*/ 	.byte	0x03, 0x50
        /*001a*/ 	.short	0x0000


	//----- nvinfo : EIATTR_MAXREG_COUNT
	.align		4
        /*001c*/ 	.byte	0x03, 0x1b
        /*001e*/ 	.short	0x00ff


	//----- nvinfo : EIATTR_ANNOTATIONS
	.align		4
        /*0020*/ 	.byte	0x04, 0x55
        /*0022*/ 	.short	(.L_1402 - .L_1401)


	//   ....[0]....
.L_1401:
        /* <DEDUP_REMOVED lines=98> */


	//----- nvinfo : EIATTR_MERCURY_ISA_VERSION
	.align		4
.L_1402:
        /*0634*/ 	.byte	0x03, 0x5f
        /*0636*/ 	.short	0x0101


	//----- nvinfo : EIATTR_COOP_GROUP_MASK_REGIDS
	.align		4
        /*0638*/ 	.byte	0x04, 0x29
        /*063a*/ 	.short	(.L_1404 - .L_1403)


	//   ....[0]....
.L_1403:
        /*063c*/ 	.word	0xffffffff


	//   ....[1]....
        /*0640*/ 	.word	0xffffffff


	//   ....[2]....
        /*0644*/ 	.word	0xffffffff


	//   ....[3]....
        /*0648*/ 	.word	0xffffffff


	//   ....[4]....
        /*064c*/ 	.word	0xffffffff


	//   ....[5]....
        /*0650*/ 	.word	0xffffffff


	//   ....[6]....
        /*0654*/ 	.word	0xffffffff


	//   ....[7]....
        /*0658*/ 	.word	0xffffffff


	//   ....[8]....
        /*065c*/ 	.word	0xffffffff


	//   ....[9]....
        /*0660*/ 	.word	0xffffffff


	//   ....[10]....
        /*0664*/ 	.word	0x05000044


	//   ....[11]....
        /*0668*/ 	.word	0x05000044


	//   ....[12]....
        /*066c*/ 	.word	0x05000044


	//   ....[13]....
        /*0670*/ 	.word	0x05000044


	//   ....[14]....
        /*0674*/ 	.word	0x05000044


	//   ....[15]....
        /*0678*/ 	.word	0x05000044


	//   ....[16]....
        /*067c*/ 	.word	0x05000044


	//   ....[17]....
        /*0680*/ 	.word	0x05000044


	//   ....[18]....
        /*0684*/ 	.word	0x05000044


	//   ....[19]....
        /*0688*/ 	.word	0x05000044


	//----- nvinfo : EIATTR_COOP_GROUP_INSTR_OFFSETS
	.align		4
.L_1404:
        /*068c*/ 	.byte	0x04, 0x28
        /*068e*/ 	.short	(.L_1406 - .L_1405)


	//   ....[0]....
.L_1405:
        /*0690*/ 	.word	0x00007a30


	//   ....[1]....
        /*0694*/ 	.word	0x00007aa0


	//   ....[2]....
        /*0698*/ 	.word	0x00007ac0


	//   ....[3]....
        /*069c*/ 	.word	0x00007ae0


	//   ....[4]....
        /*06a0*/ 	.word	0x00007b00


	//   ....[5]....
        /*06a4*/ 	.word	0x00008570


	//   ....[6]....
        /*06a8*/ 	.word	0x00008590


	//   ....[7]....
        /*06ac*/ 	.word	0x000085b0


	//   ....[8]....
        /*06b0*/ 	.word	0x000085d0


	//   ....[9]....
        /*06b4*/ 	.word	0x000085f0


	//   ....[10]....
        /*06b8*/ 	.word	0x0000a0f0


	//   ....[11]....
        /*06bc*/ 	.word	0x0000a1a0


	//   ....[12]....
        /*06c0*/ 	.word	0x0000a230


	//   ....[13]....
        /*06c4*/ 	.word	0x0000a2a0


	//   ....[14]....
        /*06c8*/ 	.word	0x0000a310


	//   ....[15]....
        /*06cc*/ 	.word	0x0000adf0


	//   ....[16]....
        /*06d0*/ 	.word	0x0000ae60


	//   ....[17]....
        /*06d4*/ 	.word	0x0000aed0


	//   ....[18]....
        /*06d8*/ 	.word	0x0000af40


	//   ....[19]....
        /*06dc*/ 	.word	0x0000afb0


	//----- nvinfo : EIATTR_EXIT_INSTR_OFFSETS
	.align		4
.L_1406:
        /*06e0*/ 	.byte	0x04, 0x1c
        /*06e2*/ 	.short	(.L_1408 - .L_1407)


	//   ....[0]....
.L_1407:
        /*06e4*/ 	.word	0x00000e90


	//   ....[1]....
        /*06e8*/ 	.word	0x0000a080


	//----- nvinfo : EIATTR_MAX_THREADS
	.align		4
.L_1408:
        /*06ec*/ 	.byte	0x04, 0x05
        /*06ee*/ 	.short	(.L_1410 - .L_1409)
.L_1409:
        /*06f0*/ 	.word	0x00000080
        /*06f4*/ 	.word	0x00000001
        /*06f8*/ 	.word	0x00000001


	//----- nvinfo : EIATTR_CRS_STACK_SIZE
	.align		4
.L_1410:
        /*06fc*/ 	.byte	0x04, 0x1e
        /*06fe*/ 	.short	(.L_1412 - .L_1411)
.L_1411:
        /*0700*/ 	.word	0x00000000


	//----- nvinfo : EIATTR_CBANK_PARAM_SIZE
	.align		4
.L_1412:
        /*0704*/ 	.byte	0x03, 0x19
        /*0706*/ 	.short	0x00e8


	//----- nvinfo : EIATTR_PARAM_CBANK
	.align		4
        /*0708*/ 	.byte	0x04, 0x0a
        /*070a*/ 	.short	(.L_1414 - .L_1413)
	.align		4
.L_1413:
        /*070c*/ 	.word	index@(.nv.constant0._ZN10layer_norm13ln_fwd_kernelINS_13Kernel_traitsI6__halfS2_S2_S2_fjLj2560ELj1ELj4ELj1ELj16ENS_18Kernel_traits_baseILj2560ES2_S2_S2_S2_fjLj128EEEEELb0ELb1ELb1ELb0EEEvNS_9FwdParamsE)
        /*0710*/ 	.short	0x0210
        /*0712*/ 	.short	0x00e8


	//----- nvinfo : EIATTR_SW_WAR
	.align		4
.L_1414:
        /*0714*/ 	.byte	0x04, 0x36
        /*0716*/ 	.short	(.L_1416 - .L_1415)
.L_1415:
        /*0718*/ 	.word	0x00000008
.L_1416:


//--------------------- .nv.info._ZN10layer_norm13ln_fwd_kernelINS_13Kernel_traitsI6__halfS2_S2_S2_fjLj2560ELj1ELj4ELj1ELj16ENS_18Kernel_traits_baseILj2560ES2_S2_S2_S2_fjLj128EEEEELb0ELb1ELb1ELb1EEEvNS_9FwdParamsE --------------------------
	.section	.nv.info._ZN10layer_norm13ln_fwd_kernelINS_13Kernel_traitsI6__halfS2_S2_S2_fjLj2560ELj1ELj4ELj1ELj16ENS_18Kernel_traits_baseILj2560ES2_S2_S2_S2_fjLj128EEEEELb0ELb1ELb1ELb1EEEvNS_9FwdParamsE,"",@"SHT_CUDA_INFO"
	.sectionflags	@""
	.align	4


	//----- nvinfo : EIATTR_CUDA_API_VERSION
	.align		4
        /*0000*/ 	.byte	0x04, 0x37
        /*0002*/ 	.short	(.L_1418 - .L_1417)
.L_1417:
        /*0004*/ 	.word	0x00000082


	//----- nvinfo : EIATTR_KPARAM_INFO
	.align		4
.L_1418:
        /*0008*/ 	.byte	0x04, 0x17
        /*000a*/ 	.short	(.L_1420 - .L_1419)
.L_1419:
        /*000c*/ 	.word	0x00000000
        /*0010*/ 	.short	0x0000
        /*0012*/ 	.short	0x0000
        /*0014*/ 	.byte	0x00, 0xf0, 0xa1, 0x03


	//----- nvinfo : EIATTR_SPARSE_MMA_MASK
	.align		4
.L_1420:
        /*0018*/ 	.byte	0x03, 0x50
        /*001a*/ 	.short	0x0000


	//----- nvinfo : EIATTR_MAXREG_COUNT
	.align		4
        /*001c*/ 	.byte	0x03, 0x1b
        /*001e*/ 	.short	0x00ff


	//----- nvinfo : EIATTR_ANNOTATIONS
	.align		4
        /*0020*/ 	.byte	0x04, 0x55
        /*0022*/ 	.short	(.L_1422 - .L_1421)


	//   ....[0]....
.L_1421:
        /*0024*/ 	.word	0x00000001
        /*0028*/ 	.byte	0xd0, 0x03, 0x00, 0x00, 0x01, 0x00, 0x00, 0x00, 0x10, 0x04, 0x00, 0x00, 0x01, 0x00, 0x00, 0x00
        /*0038*/ 	.byte	0xc0, 0x04, 0x00, 0x00, 0x01, 0x00, 0x00, 0x00, 0xf0, 0x04, 0x00, 0x00, 0x01, 0x00, 0x00, 0x00
        /*0048*/ 	.byte	0x20, 0x05, 0x00, 0x00, 0x01, 0x00, 0x00, 0x00, 0x50, 0x67, 0x00, 0x00, 0x01, 0x00, 0x00, 0x00
        /*0058*/ 	.byte	0xd0, 0x67, 0x00, 0x00, 0x01, 0x00, 0x00, 0x00, 0x30, 0x68, 0x00, 0x00, 0x01, 0x00, 0x00, 0x00
        /*0068*/ 	.byte	0x60, 0x68, 0x00, 0x00, 0x01, 0x00, 0x00, 0x00, 0xb0, 0x68, 0x00, 0x00


	//----- nvinfo : EIATTR_MERCURY_ISA_VERSION
	.align		4
.L_1422:
        /*0074*/ 	.byte	0x03, 0x5f
        /*0076*/ 	.short	0x0101


	//----- nvinfo : EIATTR_COOP_GROUP_MASK_REGIDS
	.align		4
        /*0078*/ 	.byte	0x04, 0x29
        /*007a*/ 	.short	(.L_1424 - .L_1423)


	//   ....[0]....
.L_1423:
        /*007c*/ 	.word	0xffffffff


	//   ....[1]....
        /*0080*/ 	.word	0xffffffff


	//   ....[2]....
        /*0084*/ 	.word	0xffffffff


	//   ....[3]....
        /*0088*/ 	.word	0xffffffff


	//   ....[4]....
        /*008c*/ 	.word	0xffffffff


	//   ....[5]....
        /*0090*/ 	.word	0xffffffff


	//   ....[6]....
        /*0094*/ 	.word	0xffffffff


	//   ....[7]....
        /*0098*/ 	.word	0xffffffff


	//   ....[8]....
        /*009c*/ 	.word	0xffffffff


	//   ....[9]....
        /*00a0*/ 	.word	0xffffffff


	//   ....[10]....
        /*00a4*/ 	.word	0x05000080


	//   ....[11]....
        /*00a8*/ 	.word	0x05000080


	//   ....[12]....
        /*00ac*/ 	.word	0x05000080


	//   ....[13]....
        /*00b0*/ 	.word	0x05000080


	//   ....[14]....
        /*00b4*/ 	.word	0x05000080


	//   ....[15]....
        /*00b8*/ 	.word	0x05000080


	//   ....[16]....
        /*00bc*/ 	.word	0x05000080


	//   ....[17]....
        /*00c0*/ 	.word	0x05000080


	//   ....[18]....
        /*00c4*/ 	.word	0x05000080


	//   ....[19]....
        /*00c8*/ 	.word	0x05000080


	//----- nvinfo : EIATTR_COOP_GROUP_INSTR_OFFSETS
	.align		4
.L_1424:
        /*00cc*/ 	.byte	0x04, 0x28
        /*00ce*/ 	.short	(.L_1426 - .L_1425)


	//   ....[0]....
.L_1425:
        /*00d0*/ 	.word	0x00005ae0


	//   ....[1]....
        /*00d4*/ 	.word	0x00005b10


	//   ....[2]....
        /*00d8*/ 	.word	0x00005b30


	//   ....[3]....
        /*00dc*/ 	.word	0x00005b50


	//   ....[4]....
        /*00e0*/ 	.word	0x00005b70


	//   ....[5]....
        /*00e4*/ 	.word	0x000065a0


	//   ....[6]....
        /*00e8*/ 	.word	0x000065c0


	//   ....[7]....
        /*00ec*/ 	.word	0x000065e0


	//   ....[8]....
        /*00f0*/ 	.word	0x00006600


	//   ....[9]....
        /*00f4*/ 	.word	0x00006620


	//   ....[10]....
        /*00f8*/ 	.word	0x00008170


	//   ....[11]....
        /*00fc*/ 	.word	0x00008210


	//   ....[12]....
        /*0100*/ 	.word	0x00008280


	//   ....[13]....
        /*0104*/ 	.word	0x000082f0


	//   ....[14]....
        /*0108*/ 	.word	0x00008360


	//   ....[15]....
        /*010c*/ 	.word	0x00008df0


	//   ....[16]....
        /*0110*/ 	.word	0x00008e60


	//   ....[17]....
        /*0114*/ 	.word	0x00008ed0


	//   ....[18]....
        /*0118*/ 	.word	0x00008f40


	//   ....[19]....
        /*011c*/ 	.word	0x00008fb0


	//----- nvinfo : EIATTR_EXIT_INSTR_OFFSETS
	.align		4
.L_1426:
        /*0120*/ 	.byte	0x04, 0x1c
        /*0122*/ 	.short	(.L_1428 - .L_1427)


	//   ....[0]....
.L_1427:
        /*0124*/ 	.word	0x00000210


	//   ....[1]....
        /*0128*/ 	.word	0x00008100


	//----- nvinfo : EIATTR_MAX_THREADS
	.align		4
.L_1428:
        /*012c*/ 	.byte	0x04, 0x05
        /*012e*/ 	.short	(.L_1430 - .L_1429)
.L_1429:
        /*0130*/ 	.word	0x00000080
        /*0134*/ 	.word	0x00000001
        /*0138*/ 	.word	0x00000001


	//----- nvinfo : EIATTR_CRS_STACK_SIZE
	.align		4
.L_1430:
        /*013c*/ 	.byte	0x04, 0x1e
        /*013e*/ 	.short	(.L_1432 - .L_1431)
.L_1431:
        /*0140*/ 	.word	0x00000000


	//----- nvinfo : EIATTR_CBANK_PARAM_SIZE
	.align		4
.L_1432:
        /*0144*/ 	.byte	0x03, 0x19
        /*0146*/ 	.short	0x00e8


	//----- nvinfo : EIATTR_PARAM_CBANK
	.align		4
        /*0148*/ 	.byte	0x04, 0x0a
        /*014a*/ 	.short	(.L_1434 - .L_1433)
	.align		4
.L_1433:
        /*014c*/ 	.word	index@(.nv.constant0._ZN10layer_norm13ln_fwd_kernelINS_13Kernel_traitsI6__halfS2_S2_S2_fjLj2560ELj1ELj4ELj1ELj16ENS_18Kernel_traits_baseILj2560ES2_S2_S2_S2_fjLj128EEEEELb0ELb1ELb1ELb1EEEvNS_9FwdParamsE)
        /*0150*/ 	.short	0x0210
        /*0152*/ 	.short	0x00e8


	//----- nvinfo : EIATTR_SW_WAR
	.align		4
.L_1434:
        /*0154*/ 	.byte	0x04, 0x36
        /*0156*/ 	.short	(.L_1436 - .L_1435)
.L_1435:
        /*0158*/ 	.word	0x00000008
.L_1436:


//--------------------- .nv.info._ZN10layer_norm13ln_fwd_kernelINS_13Kernel_traitsI6__halfS2_S2_S2_fjLj2560ELj1ELj4ELj1ELj16ENS_18Kernel_traits_baseILj2560ES2_S2_S2_S2_fjLj128EEEEELb1ELb0ELb0ELb0EEEvNS_9FwdParamsE --------------------------
	.section	.nv.info._ZN10layer_norm13ln_fwd_kernelINS_13Kernel_traitsI6__halfS2_S2_S2_fjLj2560ELj1ELj4ELj1ELj16ENS_18Kernel_traits_baseILj2560ES2_S2_S2_S2_fjLj128EEEEELb1ELb0ELb0ELb0EEEvNS_9FwdParamsE,"",@"SHT_CUDA_INFO"
	.sectionflags	@""
	.align	4


	//----- nvinfo : EIATTR_CUDA_API_VERSION
	.align		4
        /*0000*/ 	.byte	0x04, 0x37
        /*0002*/ 	.short	(.L_1438 - .L_1437)
.L_1437:
        /*0004*/ 	.word	0x00000082


	//----- nvinfo : EIATTR_KPARAM_INFO
	.align		4
.L_1438:
        /*0008*/ 	.byte	0x04, 0x17
        /*000a*/ 	.short	(.L_1440 - .L_1439)
.L_1439:
        /*000c*/ 	.word	0x00000000
        /*0010*/ 	.short	0x0000
        /*0012*/ 	.short	0x0000
        /*0014*/ 	.byte	0x00, 0xf0, 0xa1, 0x03


	//----- nvinfo : EIATTR_SPARSE_MMA_MASK
	.align		4
.L_1440:
        /*0018*/ 	.byte	0x03, 0x50
        /*001a*/ 	.short	0x0000


	//----- nvinfo : EIATTR_MAXREG_COUNT
	.align		4
        /*001c*/ 	.byte	0x03, 0x1b
        /*001e*/ 	.short	0x00ff


	//----- nvinfo : EIATTR_ANNOTATIONS
	.align		4
        /*0020*/ 	.byte	0x04, 0x55
        /*0022*/ 	.short	(.L_1442 - .L_1441)


	//   ....[0]....
.L_1441:
        /* <DEDUP_REMOVED lines=24> */


	//----- nvinfo : EIATTR_MERCURY_ISA_VERSION
	.align		4
.L_1442:
        /*0194*/ 	.byte	0x03, 0x5f
        /*0196*/ 	.short	0x0101


	//----- nvinfo : EIATTR_COOP_GROUP_MASK_REGIDS
	.align		4
        /*0198*/ 	.byte	0x04, 0x29
        /*019a*/ 	.short	(.L_1444 - .L_1443)


	//   ....[0]....
.L_1443:
        /*019c*/ 	.word	0xffffffff


	//   ....[1]....
        /*01a0*/ 	.word	0xffffffff


	//   ....[2]....
        /*01a4*/ 	.word	0xffffffff


	//   ....[3]....
        /*01a8*/ 	.word	0xffffffff


	//   ....[4]....
        /*01ac*/ 	.word	0xffffffff


	//   ....[5]....
        /*01b0*/ 	.word	0xffffffff


	//   ....[6]....
        /*01b4*/ 	.word	0xffffffff


	//   ....[7]....
        /*01b8*/ 	.word	0xffffffff


	//   ....[8]....
        /*01bc*/ 	.word	0xffffffff


	//   ....[9]....
        /*01c0*/ 	.word	0xffffffff


	//   ....[10]....
        /*01c4*/ 	.word	0x05000044


	//   ....[11]....
        /*01c8*/ 	.word	0x05000044


	//   ....[12]....
        /*01cc*/ 	.word	0x05000044


	//   ....[13]....
        /*01d0*/ 	.word	0x05000044


	//   ....[14]....
        /*01d4*/ 	.word	0x05000044


	//   ....[15]....
        /*01d8*/ 	.word	0x05000044


	//   ....[16]....
        /*01dc*/ 	.word	0x05000044


	//   ....[17]....
        /*01e0*/ 	.word	0x05000044


	//   ....[18]....
        /*01e4*/ 	.word	0x05000044


	//   ....[19]....
        /*01e8*/ 	.word	0x05000044


	//----- nvinfo : EIATTR_COOP_GROUP_INSTR_OFFSETS
	.align		4
.L_1444:
        /*01ec*/ 	.byte	0x04, 0x28
        /*01ee*/ 	.short	(.L_1446 - .L_1445)


	//   ....[0]....
.L_1445:
        /*01f0*/ 	.word	0x0001ed70


	//   ....[1]....
        /*01f4*/ 	.word	0x0001ede0


	//   ....[2]....
        /*01f8*/ 	.word	0x0001ee00


	//   ....[3]....
        /*01fc*/ 	.word	0x0001ee20


	//   ....[4]....
        /*0200*/ 	.word	0x0001ee40


	//   ....[5]....
        /*0204*/ 	.word	0x0001f8c0


	//   ....[6]....
        /*0208*/ 	.word	0x0001f8e0


	//   ....[7]....
        /*020c*/ 	.word	0x0001f900


	//   ....[8]....
        /*0210*/ 	.word	0x0001f920


	//   ....[9]....
        /*0214*/ 	.word	0x0001f940


	//   ....[10]....
        /*0218*/ 	.word	0x00021460


	//   ....[11]....
        /*021c*/ 	.word	0x00021510


	//   ....[12]....
        /*0220*/ 	.word	0x000215a0


	//   ....[13]....
        /*0224*/ 	.word	0x00021610


	//   ....[14]....
        /*0228*/ 	.word	0x00021680


	//   ....[15]....
        /*022c*/ 	.word	0x00022170


	//   ....[16]....
        /*0230*/ 	.word	0x000221e0


	//   ....[17]....
        /*0234*/ 	.word	0x00022250


	//   ....[18]....
        /*0238*/ 	.word	0x000222c0


	//   ....[19]....
        /*023c*/ 	.word	0x00022330


	//----- nvinfo : EIATTR_EXIT_INSTR_OFFSETS
	.align		4
.L_1446:
        /*0240*/ 	.byte	0x04, 0x1c
        /*0242*/ 	.short	(.L_1448 - .L_1447)


	//   ....[0]....
.L_1447:
        /*0244*/ 	.word	0x000010c0


	//   ....[1]....
        /*0248*/ 	.word	0x000213f0


	//----- nvinfo : EIATTR_MAX_THREADS
	.align		4
.L_1448:
        /*024c*/ 	.byte	0x04, 0x05
        /*024e*/ 	.short	(.L_1450 - .L_1449)
.L_1449:
        /*0250*/ 	.word	0x00000080
        /*0254*/ 	.word	0x00000001
        /*0258*/ 	.word	0x00000001


	//----- nvinfo : EIATTR_CRS_STACK_SIZE
	.align		4
.L_1450:
        /*025c*/ 	.byte	0x04, 0x1e
        /*025e*/ 	.short	(.L_1452 - .L_1451)
.L_1451:
        /*0260*/ 	.word	0x00000000


	//----- nvinfo : EIATTR_CBANK_PARAM_SIZE
	.align		4
.L_1452:
        /*0264*/ 	.byte	0x03, 0x19
        /*0266*/ 	.short	0x00e8


	//----- nvinfo : EIATTR_PARAM_CBANK
	.align		4
        /*0268*/ 	.byte	0x04, 0x0a
        /*026a*/ 	.short	(.L_1454 - .L_1453)
	.align		4
.L_1453:
        /*026c*/ 	.word	index@(.nv.constant0._ZN10layer_norm13ln_fwd_kernelINS_13Kernel_traitsI6__halfS2_S2_S2_fjLj2560ELj1ELj4ELj1ELj16ENS_18Kernel_traits_baseILj2560ES2_S2_S2_S2_fjLj128EEEEELb1ELb0ELb0ELb0EEEvNS_9FwdParamsE)
        /*0270*/ 	.short	0x0210
        /*0272*/ 	.short	0x00e8


	//----- nvinfo : EIATTR_SW_WAR
	.align		4
.L_1454:
        /*0274*/ 	.byte	0x04, 0x36
        /*0276*/ 	.short	(.L_1456 - .L_1455)
.L_1455:
        /*0278*/ 	.word	0x00000008
.L_1456:


//--------------------- .nv.info._ZN10layer_norm13ln_fwd_kernelINS_13Kernel_traitsI6__halfS2_S2_S2_fjLj2560ELj1ELj4ELj1ELj16ENS_18Kernel_traits_baseILj2560ES2_S2_S2_S2_fjLj128EEEEELb1ELb0ELb0ELb1EEEvNS_9FwdParamsE --------------------------
	.section	.nv.info._ZN10layer_norm13ln_fwd_kernelINS_13Kernel_traitsI6__halfS2_S2_S2_fjLj2560ELj1ELj4ELj1ELj16ENS_18Kernel_traits_baseILj2560ES2_S2_S2_S2_fjLj128EEEEELb1ELb0ELb0ELb1EEEvNS_9FwdParamsE,"",@"SHT_CUDA_INFO"
	.sectionflags	@""
	.align	4


	//----- nvinfo : EIATTR_CUDA_API_VERSION
	.align		4
        /*0000*/ 	.byte	0x04, 0x37
        /*0002*/ 	.short	(.L_1458 - .L_1457)
.L_1457:
        /*0004*/ 	.word	0x00000082


	//----- nvinfo : EIATTR_KPARAM_INFO
	.align		4
.L_1458:
        /*0008*/ 	.byte	0x04, 0x17
        /*000a*/ 	.short	(.L_1460 - .L_1459)
.L_1459:
        /*000c*/ 	.word	0x00000000
        /*0010*/ 	.short	0x0000
        /*0012*/ 	.short	0x0000
        /*0014*/ 	.byte	0x00, 0xf0, 0xa1, 0x03


	//----- nvinfo : EIATTR_SPARSE_MMA_MASK
	.align		4
.L_1460:
        /*0018*/ 	.byte	0x03, 0x50
        /*001a*/ 	.short	0x0000


	//----- nvinfo : EIATTR_MAXREG_COUNT
	.align		4
        /*001c*/ 	.byte	0x03, 0x1b
        /*001e*/ 	.short	0x00ff


	//----- nvinfo : EIATTR_MERCURY_ISA_VERSION
	.align		4
        /*0020*/ 	.byte	0x03, 0x5f
        /*0022*/ 	.short	0x0101


	//----- nvinfo : EIATTR_COOP_GROUP_MASK_REGIDS
	.align		4
        /*0024*/ 	.byte	0x04, 0x29
        /*0026*/ 	.short	(.L_1462 - .L_1461)


	//   ....[0]....
.L_1461:
        /*0028*/ 	.word	0xffffffff


	//   ....[1]....
        /*002c*/ 	.word	0xffffffff


	//   ....[2]....
        /*0030*/ 	.word	0xffffffff


	//   ....[3]....
        /*0034*/ 	.word	0xffffffff


	//   ....[4]....
        /*0038*/ 	.word	0xffffffff


	//   ....[5]....
        /*003c*/ 	.word	0xffffffff


	//   ....[6]....
        /*0040*/ 	.word	0xffffffff


	//   ....[7]....
        /*0044*/ 	.word	0xffffffff


	//   ....[8]....
        /*0048*/ 	.word	0xffffffff


	//   ....[9]....
        /*004c*/ 	.word	0xffffffff


	//   ....[10]....
        /*0050*/ 	.word	0x050000ea


	//   ....[11]....
        /*0054*/ 	.word	0x050000ea


	//   ....[12]....
        /*0058*/ 	.word	0x050000ea


	//   ....[13]....
        /*005c*/ 	.word	0x050000ea


	//   ....[14]....
        /*0060*/ 	.word	0x050000ea


	//   ....[15]....
        /*0064*/ 	.word	0x050000ea


	//   ....[16]....
        /*0068*/ 	.word	0x050000ea


	//   ....[17]....
        /*006c*/ 	.word	0x050000ea


	//   ....[18]....
        /*0070*/ 	.word	0x050000ea


	//   ....[19]....
        /*0074*/ 	.word	0x050000ea


	//----- nvinfo : EIATTR_COOP_GROUP_INSTR_OFFSETS
	.align		4
.L_1462:
        /*0078*/ 	.byte	0x04, 0x28
        /*007a*/ 	.short	(.L_1464 - .L_1463)


	//   ....[0]....
.L_1463:
        /*007c*/ 	.word	0x0001d580


	//   ....[1]....
        /*0080*/ 	.word	0x0001d5a0


	//   ....[2]....
        /*0084*/ 	.word	0x0001d5c0


	//   ....[3]....
        /*0088*/ 	.word	0x0001d5e0


	//   ....[4]....
        /*008c*/ 	.word	0x0001d610


	//   ....[5]....
        /*0090*/ 	.word	0x0001e040


	//   ....[6]....
        /*0094*/ 	.word	0x0001e060


	//   ....[7]....
        /*0098*/ 	.word	0x0001e080


	//   ....[8]....
        /*009c*/ 	.word	0x0001e0a0


	//   ....[9]....
        /*00a0*/ 	.word	0x0001e0c0


	//   ....[10]....
        /*00a4*/ 	.word	0x0001fa70


	//   ....[11]....
        /*00a8*/ 	.word	0x0001fb10


	//   ....[12]....
        /*00ac*/ 	.word	0x0001fb80


	//   ....[13]....
        /*00b0*/ 	.word	0x0001fbf0


	//   ....[14]....
        /*00b4*/ 	.word	0x0001fc70


	//   ....[15]....
        /*00b8*/ 	.word	0x000206f0


	//   ....[16]....
        /*00bc*/ 	.word	0x00020760


	//   ....[17]....
        /*00c0*/ 	.word	0x000207d0


	//   ....[18]....
        /*00c4*/ 	.word	0x00020840


	//   ....[19]....
        /*00c8*/ 	.word	0x000208b0


	//----- nvinfo : EIATTR_EXIT_INSTR_OFFSETS
	.align		4
.L_1464:
        /*00cc*/ 	.byte	0x04, 0x1c
        /*00ce*/ 	.short	(.L_1466 - .L_1465)


	//   ....[0]....
.L_1465:
        /*00d0*/ 	.word	0x00000640


	//   ....[1]....
        /*00d4*/ 	.word	0x0001fa00


	//----- nvinfo : EIATTR_MAX_THREADS
	.align		4
.L_1466:
        /*00d8*/ 	.byte	0x04, 0x05
        /*00da*/ 	.short	(.L_1468 - .L_1467)
.L_1467:
        /*00dc*/ 	.word	0x00000080
        /*00e0*/ 	.word	0x00000001
        /*00e4*/ 	.word	0x00000001


	//----- nvinfo : EIATTR_CRS_STACK_SIZE
	.align		4
.L_1468:
        /*00e8*/ 	.byte	0x04, 0x1e
        /*00ea*/ 	.short	(.L_1470 - .L_1469)
.L_1469:
        /*00ec*/ 	.word	0x00000000


	//----- nvinfo : EIATTR_CBANK_PARAM_SIZE
	.align		4
.L_1470:
        /*00f0*/ 	.byte	0x03, 0x19
        /*00f2*/ 	.short	0x00e8


	//----- nvinfo : EIATTR_PARAM_CBANK
	.align		4
        /*00f4*/ 	.byte	0x04, 0x0a
        /*00f6*/ 	.short	(.L_1472 - .L_1471)
	.align		4
.L_1471:
        /*00f8*/ 	.word	index@(.nv.constant0._ZN10layer_norm13ln_fwd_kernelINS_13Kernel_traitsI6__halfS2_S2_S2_fjLj2560ELj1ELj4ELj1ELj16ENS_18Kernel_traits_baseILj2560ES2_S2_S2_S2_fjLj128EEEEELb1ELb0ELb0ELb1EEEvNS_9FwdParamsE)
        /*00fc*/ 	.short	0x0210
        /*00fe*/ 	.short	0x00e8


	//----- nvinfo : EIATTR_SW_WAR
	.align		4
.L_1472:
        /*0100*/ 	.byte	0x04, 0x36
        /*0102*/ 	.short	(.L_1474 - .L_1473)
.L_1473:
        /*0104*/ 	.word	0x00000008
.L_1474:


//--------------------- .nv.info._ZN10layer_norm13ln_fwd_kernelINS_13Kernel_traitsI6__halfS2_S2_S2_fjLj2560ELj1ELj4ELj1ELj16ENS_18Kernel_traits_baseILj2560ES2_S2_S2_S2_fjLj128EEEEELb1ELb0ELb1ELb0EEEvNS_9FwdParamsE --------------------------
	.section	.nv.info._ZN10layer_norm13ln_fwd_kernelINS_13Kernel_traitsI6__halfS2_S2_S2_fjLj2560ELj1ELj4ELj1ELj16ENS_18Kernel_traits_baseILj2560ES2_S2_S2_S2_fjLj128EEEEELb1ELb0ELb1ELb0EEEvNS_9FwdParamsE,"",@"SHT_CUDA_INFO"
	.sectionflags	@""
	.align	4


	//----- nvinfo : EIATTR_CUDA_API_VERSION
	.align		4
        /*0000*/ 	.byte	0x04, 0x37
        /*0002*/ 	.short	(.L_1476 - .L_1475)
.L_1475:
        /*0004*/ 	.word	0x00000082


	//----- nvinfo : EIATTR_KPARAM_INFO
	.align		4
.L_1476:
        /*0008*/ 	.byte	0x04, 0x17
        /*000a*/ 	.short	(.L_1478 - .L_1477)
.L_1477:
        /*000c*/ 	.word	0x00000000
        /*0010*/ 	.short	0x0000
        /*0012*/ 	.short	0x0000
        /*0014*/ 	.byte	0x00, 0xf0, 0xa1, 0x03


	//----- nvinfo : EIATTR_SPARSE_MMA_MASK
	.align		4
.L_1478:
        /*0018*/ 	.byte	0x03, 0x50
        /*001a*/ 	.short	0x0000


	//----- nvinfo : EIATTR_MAXREG_COUNT
	.align		4
        /*001c*/ 	.byte	0x03, 0x1b
        /*001e*/ 	.short	0x00ff


	//----- nvinfo : EIATTR_ANNOTATIONS
	.align		4
        /*0020*/ 	.byte	0x04, 0x55
        /*0022*/ 	.short	(.L_1480 - .L_1479)


	//   ....[0]....
.L_1479:
        /* <DEDUP_REMOVED lines=43> */


	//----- nvinfo : EIATTR_MERCURY_ISA_VERSION
	.align		4
.L_1480:
        /*02c4*/ 	.byte	0x03, 0x5f
        /*02c6*/ 	.short	0x0101


	//----- nvinfo : EIATTR_COOP_GROUP_MASK_REGIDS
	.align		4
        /*02c8*/ 	.byte	0x04, 0x29
        /*02ca*/ 	.short	(.L_1482 - .L_1481)


	//   ....[0]....
.L_1481:
        /*02cc*/ 	.word	0xffffffff


	//   ....[1]....
        /*02d0*/ 	.word	0xffffffff


	//   ....[2]....
        /*02d4*/ 	.word	0xffffffff


	//   ....[3]....
        /*02d8*/ 	.word	0xffffffff


	//   ....[4]....
        /*02dc*/ 	.word	0xffffffff


	//   ....[5]....
        /*02e0*/ 	.word	0xffffffff


	//   ....[6]....
        /*02e4*/ 	.word	0xffffffff


	//   ....[7]....
        /*02e8*/ 	.word	0xffffffff


	//   ....[8]....
        /*02ec*/ 	.word	0xffffffff


	//   ....[9]....
        /*02f0*/ 	.word	0xffffffff


	//   ....[10]....
        /*02f4*/ 	.word	0x05000044


	//   ....[11]....
        /*02f8*/ 	.word	0x05000044


	//   ....[12]....
        /*02fc*/ 	.word	0x05000044


	//   ....[13]....
        /*0300*/ 	.word	0x05000044


	//   ....[14]....
        /*0304*/ 	.word	0x05000044


	//   ....[15]....
        /*0308*/ 	.word	0x05000044


	//   ....[16]....
        /*030c*/ 	.word	0x05000044


	//   ....[17]....
        /*0310*/ 	.word	0x05000044


	//   ....[18]....
        /*0314*/ 	.word	0x05000044


	//   ....[19]....
        /*0318*/ 	.word	0x05000044


	//----- nvinfo : EIATTR_COOP_GROUP_INSTR_OFFSETS
	.align		4
.L_1482:
        /*031c*/ 	.byte	0x04, 0x28
        /*031e*/ 	.short	(.L_1484 - .L_1483)


	//   ....[0]....
.L_1483:
        /*0320*/ 	.word	0x00022130


	//   ....[1]....
        /*0324*/ 	.word	0x000221a0


	//   ....[2]....
        /*0328*/ 	.word	0x000221c0


	//   ....[3]....
        /*032c*/ 	.word	0x000221e0


	//   ....[4]....
        /*0330*/ 	.word	0x00022200


	//   ....[5]....
        /*0334*/ 	.word	0x00022c70


	//   ....[6]....
        /*0338*/ 	.word	0x00022c90


	//   ....[7]....
        /*033c*/ 	.word	0x00022cb0


	//   ....[8]....
        /*0340*/ 	.word	0x00022cd0


	//   ....[9]....
        /*0344*/ 	.word	0x00022cf0


	//   ....[10]....
        /*0348*/ 	.word	0x00024a60


	//   ....[11]....
        /*034c*/ 	.word	0x00024b10


	//   ....[12]....
        /*0350*/ 	.word	0x00024ba0


	//   ....[13]....
        /*0354*/ 	.word	0x00024c10


	//   ....[14]....
        /*0358*/ 	.word	0x00024c80


	//   ....[15]....
        /*035c*/ 	.word	0x00025760


	//   ....[16]....
        /*0360*/ 	.word	0x000257d0


	//   ....[17]....
        /*0364*/ 	.word	0x00025840


	//   ....[18]....
        /*0368*/ 	.word	0x000258b0


	//   ....[19]....
        /*036c*/ 	.word	0x00025920


	//----- nvinfo : EIATTR_EXIT_INSTR_OFFSETS
	.align		4
.L_1484:
        /*0370*/ 	.byte	0x04, 0x1c
        /*0372*/ 	.short	(.L_1486 - .L_1485)


	//   ....[0]....
.L_1485:
        /*0374*/ 	.word	0x000010b0


	//   ....[1]....
        /*0378*/ 	.word	0x000249f0


	//----- nvinfo : EIATTR_MAX_THREADS
	.align		4
.L_1486:
        /*037c*/ 	.byte	0x04, 0x05
        /*037e*/ 	.short	(.L_1488 - .L_1487)
.L_1487:
        /*0380*/ 	.word	0x00000080
        /*0384*/ 	.word	0x00000001
        /*0388*/ 	.word	0x00000001


	//----- nvinfo : EIATTR_CRS_STACK_SIZE
	.align		4
.L_1488:
        /*038c*/ 	.byte	0x04, 0x1e
        /*038e*/ 	.short	(.L_1490 - .L_1489)
.L_1489:
        /*0390*/ 	.word	0x00000000


	//----- nvinfo : EIATTR_CBANK_PARAM_SIZE
	.align		4
.L_1490:
        /*0394*/ 	.byte	0x03, 0x19
        /*0396*/ 	.short	0x00e8


	//----- nvinfo : EIATTR_PARAM_CBANK
	.align		4
        /*0398*/ 	.byte	0x04, 0x0a
        /*039a*/ 	.short	(.L_1492 - .L_1491)
	.align		4
.L_1491:
        /*039c*/ 	.word	index@(.nv.constant0._ZN10layer_norm13ln_fwd_kernelINS_13Kernel_traitsI6__halfS2_S2_S2_fjLj2560ELj1ELj4ELj1ELj16ENS_18Kernel_traits_baseILj2560ES2_S2_S2_S2_fjLj128EEEEELb1ELb0ELb1ELb0EEEvNS_9FwdParamsE)
        /*03a0*/ 	.short	0x0210
        /*03a2*/ 	.short	0x00e8


	//----- nvinfo : EIATTR_SW_WAR
	.align		4
.L_1492:
        /*03a4*/ 	.byte	0x04, 0x36
        /*03a6*/ 	.short	(.L_1494 - .L_1493)
.L_1493:
        /*03a8*/ 	.word	0x00000008
.L_1494:


//--------------------- .nv.info._ZN10layer_norm13ln_fwd_kernelINS_13Kernel_traitsI6__halfS2_S2_S2_fjLj2560ELj1ELj4ELj1ELj16ENS_18Kernel_traits_baseILj2560ES2_S2_S2_S2_fjLj128EEEEELb1ELb0ELb1ELb1EEEvNS_9FwdParamsE --------------------------
	.section	.nv.info._ZN10layer_norm13ln_fwd_kernelINS_13Kernel_traitsI6__halfS2_S2_S2_fjLj2560ELj1ELj4ELj1ELj16ENS_18Kernel_traits_baseILj2560ES2_S2_S2_S2_fjLj128EEEEELb1ELb0ELb1ELb1EEEvNS_9FwdParamsE,"",@"SHT_CUDA_INFO"
	.sectionflags	@""
	.align	4


	//----- nvinfo : EIATTR_CUDA_API_VERSION
	.align		4
        /*0000*/ 	.byte	0x04, 0x37
        /*0002*/ 	.short	(.L_1496 - .L_1495)
.L_1495:
        /*0004*/ 	.word	0x00000082


	//----- nvinfo : EIATTR_KPARAM_INFO
	.align		4
.L_1496:
        /*0008*/ 	.byte	0x04, 0x17
        /*000a*/ 	.short	(.L_1498 - .L_1497)
.L_1497:
        /*000c*/ 	.word	0x00000000
        /*0010*/ 	.short	0x0000
        /*0012*/ 	.short	0x0000
        /*0014*/ 	.byte	0x00, 0xf0, 0xa1, 0x03


	//----- nvinfo : EIATTR_SPARSE_MMA_MASK
	.align		4
.L_1498:
        /*0018*/ 	.byte	0x03, 0x50
        /*001a*/ 	.short	0x0000


	//----- nvinfo : EIATTR_MAXREG_COUNT
	.align		4
        /*001c*/ 	.byte	0x03, 0x1b
        /*001e*/ 	.short	0x00ff


	//----- nvinfo : EIATTR_MERCURY_ISA_VERSION
	.align		4
        /*0020*/ 	.byte	0x03, 0x5f
        /*0022*/ 	.short	0x0101


	//----- nvinfo : EIATTR_COOP_GROUP_MASK_REGIDS
	.align		4
        /*0024*/ 	.byte	0x04, 0x29
        /*0026*/ 	.short	(.L_1500 - .L_1499)


	//   ....[0]....
.L_1499:
        /*0028*/ 	.word	0xffffffff


	//   ....[1]....
        /*002c*/ 	.word	0xffffffff


	//   ....[2]....
        /*0030*/ 	.word	0xffffffff


	//   ....[3]....
        /*0034*/ 	.word	0xffffffff


	//   ....[4]....
        /*0038*/ 	.word	0xffffffff


	//   ....[5]....
        /*003c*/ 	.word	0xffffffff


	//   ....[6]....
        /*0040*/ 	.word	0xffffffff


	//   ....[7]....
        /*0044*/ 	.word	0xffffffff


	//   ....[8]....
        /*0048*/ 	.word	0xffffffff


	//   ....[9]....
        /*004c*/ 	.word	0xffffffff


	//   ....[10]....
        /*0050*/ 	.word	0x050000f1


	//   ....[11]....
        /*0054*/ 	.word	0x050000f1


	//   ....[12]....
        /*0058*/ 	.word	0x050000f1


	//   ....[13]....
        /*005c*/ 	.word	0x050000f1


	//   ....[14]....
        /*0060*/ 	.word	0x050000f1


	//   ....[15]....
        /*0064*/ 	.word	0x050000f1


	//   ....[16]....
        /*0068*/ 	.word	0x050000f1


	//   ....[17]....
        /*006c*/ 	.word	0x050000f1


	//   ....[18]....
        /*0070*/ 	.word	0x050000f1


	//   ....[19]....
        /*0074*/ 	.word	0x050000f1


	//----- nvinfo : EIATTR_COOP_GROUP_INSTR_OFFSETS
	.align		4
.L_1500:
        /*0078*/ 	.byte	0x04, 0x28
        /*007a*/ 	.short	(.L_1502 - .L_1501)


	//   ....[0]....
.L_1501:
        /*007c*/ 	.word	0x00020c20


	//   ....[1]....
        /*0080*/ 	.word	0x00020c40


	//   ....[2]....
        /*0084*/ 	.word	0x00020c70


	//   ....[3]....
        /*0088*/ 	.word	0x00020c90


	//   ....[4]....
        /*008c*/ 	.word	0x00020cb0


	//   ....[5]....
        /*0090*/ 	.word	0x000216e0


	//   ....[6]....
        /*0094*/ 	.word	0x00021700


	//   ....[7]....
        /*0098*/ 	.word	0x00021720


	//   ....[8]....
        /*009c*/ 	.word	0x00021740


	//   ....[9]....
        /*00a0*/ 	.word	0x00021760


	//   ....[10]....
        /*00a4*/ 	.word	0x00023210


	//   ....[11]....
        /*00a8*/ 	.word	0x000232b0


	//   ....[12]....
        /*00ac*/ 	.word	0x00023330


	//   ....[13]....
        /*00b0*/ 	.word	0x000233a0


	//   ....[14]....
        /*00b4*/ 	.word	0x00023410


	//   ....[15]....
        /*00b8*/ 	.word	0x00023e90


	//   ....[16]....
        /*00bc*/ 	.word	0x00023f00


	//   ....[17]....
        /*00c0*/ 	.word	0x00023f70


	//   ....[18]....
        /*00c4*/ 	.word	0x00023fe0


	//   ....[19]....
        /*00c8*/ 	.word	0x00024050


	//----- nvinfo : EIATTR_EXIT_INSTR_OFFSETS
	.align		4
.L_1502:
        /*00cc*/ 	.byte	0x04, 0x1c
        /*00ce*/ 	.short	(.L_1504 - .L_1503)


	//   ....[0]....
.L_1503:
        /*00d0*/ 	.word	0x00000640


	//   ....[1]....
        /*00d4*/ 	.word	0x000231b0


	//----- nvinfo : EIATTR_MAX_THREADS
	.align		4
.L_1504:
        /*00d8*/ 	.byte	0x04, 0x05
        /*00da*/ 	.short	(.L_1506 - .L_1505)
.L_1505:
        /*00dc*/ 	.word	0x00000080
        /*00e0*/ 	.word	0x00000001
        /*00e4*/ 	.word	0x00000001


	//----- nvinfo : EIATTR_CRS_STACK_SIZE
	.align		4
.L_1506:
        /*00e8*/ 	.byte	0x04, 0x1e
        /*00ea*/ 	.short	(.L_1508 - .L_1507)
.L_1507:
        /*00ec*/ 	.word	0x00000000


	//----- nvinfo : EIATTR_CBANK_PARAM_SIZE
	.align		4
.L_1508:
        /*00f0*/ 	.byte	0x03, 0x19
        /*00f2*/ 	.short	0x00e8


	//----- nvinfo : EIATTR_PARAM_CBANK
	.align		4
        /*00f4*/ 	.byte	0x04, 0x0a
        /*00f6*/ 	.short	(.L_1510 - .L_1509)
	.align		4
.L_1509:
        /*00f8*/ 	.word	index@(.nv.constant0._ZN10layer_norm13ln_fwd_kernelINS_13Kernel_traitsI6__halfS2_S2_S2_fjLj2560ELj1ELj4ELj1ELj16ENS_18Kernel_traits_baseILj2560ES2_S2_S2_S2_fjLj128EEEEELb1ELb0ELb1ELb1EEEvNS_9FwdParamsE)
        /*00fc*/ 	.short	0x0210
        /*00fe*/ 	.short	0x00e8


	//----- nvinfo : EIATTR_SW_WAR
	.align		4
.L_1510:
        /*0100*/ 	.byte	0x04, 0x36
        /*0102*/ 	.short	(.L_1512 - .L_1511)
.L_1511:
        /*0104*/ 	.word	0x00000008
.L_1512:


//--------------------- .nv.info._ZN10layer_norm13ln_fwd_kernelINS_13Kernel_traitsI6__halfS2_S2_S2_fjLj2560ELj1ELj4ELj1ELj16ENS_18Kernel_traits_baseILj2560ES2_S2_S2_S2_fjLj128EEEEELb1ELb1ELb0ELb0EEEvNS_9FwdParamsE --------------------------
	.section	.nv.info._ZN10layer_norm13ln_fwd_kernelINS_13Kernel_traitsI6__halfS2_S2_S2_fjLj2560ELj1ELj4ELj1ELj16ENS_18Kernel_traits_baseILj2560ES2_S2_S2_S2_fjLj128EEEEELb1ELb1ELb0ELb0EEEvNS_9FwdParamsE,"",@"SHT_CUDA_INFO"
	.sectionflags	@""
	.align	4


	//----- nvinfo : EIATTR_CUDA_API_VERSION
	.align		4
        /*0000*/ 	.byte	0x04, 0x37
        /*0002*/ 	.short	(.L_1514 - .L_1513)
.L_1513:
        /*0004*/ 	.word	0x00000082


	//----- nvinfo : EIATTR_KPARAM_INFO
	.align		4
.L_1514:
        /*0008*/ 	.byte	0x04, 0x17
        /*000a*/ 	.short	(.L_1516 - .L_1515)
.L_1515:
        /*000c*/ 	.word	0x00000000
        /*0010*/ 	.short	0x0000
        /*0012*/ 	.short	0x0000
        /*0014*/ 	.byte	0x00, 0xf0, 0xa1, 0x03


	//----- nvinfo : EIATTR_SPARSE_MMA_MASK
	.align		4
.L_1516:
        /*0018*/ 	.byte	0x03, 0x50
        /*001a*/ 	.short	0x0000


	//----- nvinfo : EIATTR_MAXREG_COUNT
	.align		4
        /*001c*/ 	.byte	0x03, 0x1b
        /*001e*/ 	.short	0x00ff


	//----- nvinfo : EIATTR_ANNOTATIONS
	.align		4
        /*0020*/ 	.byte	0x04, 0x55
        /*0022*/ 	.short	(.L_1518 - .L_1517)


	//   ....[0]....
.L_1517:
        /* <DEDUP_REMOVED lines=104> */


	//----- nvinfo : EIATTR_MERCURY_ISA_VERSION
	.align		4
.L_1518:
        /*0694*/ 	.byte	0x03, 0x5f
        /*0696*/ 	.short	0x0101


	//----- nvinfo : EIATTR_COOP_GROUP_MASK_REGIDS
	.align		4
        /*0698*/ 	.byte	0x04, 0x29
        /*069a*/ 	.short	(.L_1520 - .L_1519)


	//   ....[0]....
.L_1519:
        /*069c*/ 	.word	0xffffffff


	//   ....[1]....
        /*06a0*/ 	.word	0xffffffff


	//   ....[2]....
        /*06a4*/ 	.word	0xffffffff


	//   ....[3]....
        /*06a8*/ 	.word	0xffffffff


	//   ....[4]....
        /*06ac*/ 	.word	0xffffffff


	//   ....[5]....
        /*06b0*/ 	.word	0xffffffff


	//   ....[6]....
        /*06b4*/ 	.word	0xffffffff


	//   ....[7]....
        /*06b8*/ 	.word	0xffffffff


	//   ....[8]....
        /*06bc*/ 	.word	0xffffffff


	//   ....[9]....
        /*06c0*/ 	.word	0xffffffff


	//   ....[10]....
        /*06c4*/ 	.word	0x05000044


	//   ....[11]....
        /*06c8*/ 	.word	0x05000044


	//   ....[12]....
        /*06cc*/ 	.word	0x05000044


	//   ....[13]....
        /*06d0*/ 	.word	0x05000044


	//   ....[14]....
        /*06d4*/ 	.word	0x05000044


	//   ....[15]....
        /*06d8*/ 	.word	0x05000044


	//   ....[16]....
        /*06dc*/ 	.word	0x05000044


	//   ....[17]....
        /*06e0*/ 	.word	0x05000044


	//   ....[18]....
        /*06e4*/ 	.word	0x05000044


	//   ....[19]....
        /*06e8*/ 	.word	0x05000044


	//----- nvinfo : EIATTR_COOP_GROUP_INSTR_OFFSETS
	.align		4
.L_1520:
        /*06ec*/ 	.byte	0x04, 0x28
        /*06ee*/ 	.short	(.L_1522 - .L_1521)


	//   ....[0]....
.L_1521:
        /*06f0*/ 	.word	0x00020410


	//   ....[1]....
        /*06f4*/ 	.word	0x00020480


	//   ....[2]....
        /*06f8*/ 	.word	0x000204a0


	//   ....[3]....
        /*06fc*/ 	.word	0x000204c0


	//   ....[4]....
        /*0700*/ 	.word	0x000204e0


	//   ....[5]....
        /*0704*/ 	.word	0x00020f60


	//   ....[6]....
        /*0708*/ 	.word	0x00020f80


	//   ....[7]....
        /*070c*/ 	.word	0x00020fa0


	//   ....[8]....
        /*0710*/ 	.word	0x00020fc0


	//   ....[9]....
        /*0714*/ 	.word	0x00020fe0


	//   ....[10]....
        /*0718*/ 	.word	0x00022ae0


	//   ....[11]....
        /*071c*/ 	.word	0x00022b90


	//   ....[12]....
        /*0720*/ 	.word	0x00022c20


	//   ....[13]....
        /*0724*/ 	.word	0x00022c90


	//   ....[14]....
        /*0728*/ 	.word	0x00022d00


	//   ....[15]....
        /*072c*/ 	.word	0x000237f0


	//   ....[16]....
        /*0730*/ 	.word	0x00023860


	//   ....[17]....
        /*0734*/ 	.word	0x000238d0


	//   ....[18]....
        /*0738*/ 	.word	0x00023940


	//   ....[19]....
        /*073c*/ 	.word	0x000239b0


	//----- nvinfo : EIATTR_EXIT_INSTR_OFFSETS
	.align		4
.L_1522:
        /*0740*/ 	.byte	0x04, 0x1c
        /*0742*/ 	.short	(.L_1524 - .L_1523)


	//   ....[0]....
.L_1523:
        /*0744*/ 	.word	0x00001340


	//   ....[1]....
        /*0748*/ 	.word	0x00022a70


	//----- nvinfo : EIATTR_MAX_THREADS
	.align		4
.L_1524:
        /*074c*/ 	.byte	0x04, 0x05
        /*074e*/ 	.short	(.L_1526 - .L_1525)
.L_1525:
        /*0750*/ 	.word	0x00000080
        /*0754*/ 	.word	0x00000001
        /*0758*/ 	.word	0x00000001


	//----- nvinfo : EIATTR_CRS_STACK_SIZE
	.align		4
.L_1526:
        /*075c*/ 	.byte	0x04, 0x1e
        /*075e*/ 	.short	(.L_1528 - .L_1527)
.L_1527:
        /*0760*/ 	.word	0x00000000


	//----- nvinfo : EIATTR_CBANK_PARAM_SIZE
	.align		4
.L_1528:
        /*0764*/ 	.byte	0x03, 0x19
        /*0766*/ 	.short	0x00e8


	//----- nvinfo : EIATTR_PARAM_CBANK
	.align		4
        /*0768*/ 	.byte	0x04, 0x0a
        /*076a*/ 	.short	(.L_1530 - .L_1529)
	.align		4
.L_1529:
        /*076c*/ 	.word	index@(.nv.constant0._ZN10layer_norm13ln_fwd_kernelINS_13Kernel_traitsI6__halfS2_S2_S2_fjLj2560ELj1ELj4ELj1ELj16ENS_18Kernel_traits_baseILj2560ES2_S2_S2_S2_fjLj128EEEEELb1ELb1ELb0ELb0EEEvNS_9FwdParamsE)
        /*0770*/ 	.short	0x0210
        /*0772*/ 	.short	0x00e8


	//----- nvinfo : EIATTR_SW_WAR
	.align		4
.L_1530:
        /*0774*/ 	.byte	0x04, 0x36
        /*0776*/ 	.short	(.L_1532 - .L_1531)
.L_1531:
        /*0778*/ 	.word	0x00000008
.L_1532:


//--------------------- .nv.info._ZN10layer_norm13ln_fwd_kernelINS_13Kernel_traitsI6__halfS2_S2_S2_fjLj2560ELj1ELj4ELj1ELj16ENS_18Kernel_traits_baseILj2560ES2_S2_S2_S2_fjLj128EEEEELb1ELb1ELb0ELb1EEEvNS_9FwdParamsE --------------------------
	.section	.nv.info._ZN10layer_norm13ln_fwd_kernelINS_13Kernel_traitsI6__halfS2_S2_S2_fjLj2560ELj1ELj4ELj1ELj16ENS_18Kernel_traits_baseILj2560ES2_S2_S2_S2_fjLj128EEEEELb1ELb1ELb0ELb1EEEvNS_9FwdParamsE,"",@"SHT_CUDA_INFO"
	.sectionflags	@""
	.align	4


	//----- nvinfo : EIATTR_CUDA_API_VERSION
	.align		4
        /*0000*/ 	.byte	0x04, 0x37
        /*0002*/ 	.short	(.L_1534 - .L_1533)
.L_1533:
        /*0004*/ 	.word	0x00000082


	//----- nvinfo : EIATTR_KPARAM_INFO
	.align		4
.L_1534:
        /*0008*/ 	.byte	0x04, 0x17
        /*000a*/ 	.short	(.L_1536 - .L_1535)
.L_1535:
        /*000c*/ 	.word	0x00000000
        /*0010*/ 	.short	0x0000
        /*0012*/ 	.short	0x0000
        /*0014*/ 	.byte	0x00, 0xf0, 0xa1, 0x03


	//----- nvinfo : EIATTR_SPARSE_MMA_MASK
	.align		4
.L_1536:
        /*0018*/ 	.byte	0x03, 0x50
        /*001a*/ 	.short	0x0000


	//----- nvinfo : EIATTR_MAXREG_COUNT
	.align		4
        /*001c*/ 	.byte	0x03, 0x1b
        /*001e*/ 	.short	0x00ff


	//----- nvinfo : EIATTR_ANNOTATIONS
	.align		4
        /*0020*/ 	.byte	0x04, 0x55
        /*0022*/ 	.short	(.L_1538 - .L_1537)


	//   ....[0]....
.L_1537:
        /* <DEDUP_REMOVED lines=27> */


	//----- nvinfo : EIATTR_MERCURY_ISA_VERSION
	.align		4
.L_1538:
        /*01c4*/ 	.byte	0x03, 0x5f
        /*01c6*/ 	.short	0x0101


	//----- nvinfo : EIATTR_COOP_GROUP_MASK_REGIDS
	.align		4
        /*01c8*/ 	.byte	0x04, 0x29
        /*01ca*/ 	.short	(.L_1540 - .L_1539)


	//   ....[0]....
.L_1539:
        /*01cc*/ 	.word	0xffffffff


	//   ....[1]....
        /*01d0*/ 	.word	0xffffffff


	//   ....[2]....
        /*01d4*/ 	.word	0xffffffff


	//   ....[3]....
        /*01d8*/ 	.word	0xffffffff


	//   ....[4]....
        /*01dc*/ 	.word	0xffffffff


	//   ....[5]....
        /*01e0*/ 	.word	0xffffffff


	//   ....[6]....
        /*01e4*/ 	.word	0xffffffff


	//   ....[7]....
        /*01e8*/ 	.word	0xffffffff


	//   ....[8]....
        /*01ec*/ 	.word	0xffffffff


	//   ....[9]....
        /*01f0*/ 	.word	0xffffffff


	//   ....[10]....
        /*01f4*/ 	.word	0x0500007c


	//   ....[11]....
        /*01f8*/ 	.word	0x0500007c


	//   ....[12]....
        /*01fc*/ 	.word	0x0500007c


	//   ....[13]....
        /*0200*/ 	.word	0x0500007c


	//   ....[14]....
        /*0204*/ 	.word	0x0500007c


	//   ....[15]....
        /*0208*/ 	.word	0x0500007c


	//   ....[16]....
        /*020c*/ 	.word	0x0500007c


	//   ....[17]....
        /*0210*/ 	.word	0x0500007c


	//   ....[18]....
        /*0214*/ 	.word	0x0500007c


	//   ....[19]....
        /*0218*/ 	.word	0x0500007c


	//----- nvinfo : EIATTR_COOP_GROUP_INSTR_OFFSETS
	.align		4
.L_1540:
        /*021c*/ 	.byte	0x04, 0x28
        /*021e*/ 	.short	(.L_1542 - .L_1541)


	//   ....[0]....
.L_1541:
        /*0220*/ 	.word	0x0001d960


	//   ....[1]....
        /*0224*/ 	.word	0x0001d990


	//   ....[2]....
        /*0228*/ 	.word	0x0001d9b0


	//   ....[3]....
        /*022c*/ 	.word	0x0001d9d0


	//   ....[4]....
        /*0230*/ 	.word	0x0001d9f0


	//   ....[5]....
        /*0234*/ 	.word	0x0001e420


	//   ....[6]....
        /*0238*/ 	.word	0x0001e440


	//   ....[7]....
        /*023c*/ 	.word	0x0001e460


	//   ....[8]....
        /*0240*/ 	.word	0x0001e480


	//   ....[9]....
        /*0244*/ 	.word	0x0001e4a0


	//   ....[10]....
        /*0248*/ 	.word	0x0001ffe0


	//   ....[11]....
        /*024c*/ 	.word	0x00020080


	//   ....[12]....
        /*0250*/ 	.word	0x000200f0


	//   ....[13]....
        /*0254*/ 	.word	0x00020160


	//   ....[14]....
        /*0258*/ 	.word	0x000201d0


	//   ....[15]....
        /*025c*/ 	.word	0x00020c60


	//   ....[16]....
        /*0260*/ 	.word	0x00020cd0


	//   ....[17]....
        /*0264*/ 	.word	0x00020d40


	//   ....[18]....
        /*0268*/ 	.word	0x00020db0


	//   ....[19]....
        /*026c*/ 	.word	0x00020e20


	//----- nvinfo : EIATTR_EXIT_INSTR_OFFSETS
	.align		4
.L_1542:
        /*0270*/ 	.byte	0x04, 0x1c
        /*0272*/ 	.short	(.L_1544 - .L_1543)


	//   ....[0]....
.L_1543:
        /*0274*/ 	.word	0x00000620


	//   ....[1]....
        /*0278*/ 	.word	0x0001ff70


	//----- nvinfo : EIATTR_MAX_THREADS
	.align		4
.L_1544:
        /*027c*/ 	.byte	0x04, 0x05
        /*027e*/ 	.short	(.L_1546 - .L_1545)
.L_1545:
        /*0280*/ 	.word	0x00000080
        /*0284*/ 	.word	0x00000001
        /*0288*/ 	.word	0x00000001


	//----- nvinfo : EIATTR_CRS_STACK_SIZE
	.align		4
.L_1546:
        /*028c*/ 	.byte	0x04, 0x1e
        /*028e*/ 	.short	(.L_1548 - .L_1547)
.L_1547:
        /*0290*/ 	.word	0x00000000


	//----- nvinfo : EIATTR_CBANK_PARAM_SIZE
	.align		4
.L_1548:
        /*0294*/ 	.byte	0x03, 0x19
        /*0296*/ 	.short	0x00e8


	//----- nvinfo : EIATTR_PARAM_CBANK
	.align		4
        /*0298*/ 	.byte	0x04, 0x0a
        /*029a*/ 	.short	(.L_1550 - .L_1549)
	.align		4
.L_1549:
        /*029c*/ 	.word	index@(.nv.constant0._ZN10layer_norm13ln_fwd_kernelINS_13Kernel_traitsI6__halfS2_S2_S2_fjLj2560ELj1ELj4ELj1ELj16ENS_18Kernel_traits_baseILj2560ES2_S2_S2_S2_fjLj128EEEEELb1ELb1ELb0ELb1EEEvNS_9FwdParamsE)
        /*02a0*/ 	.short	0x0210
        /*02a2*/ 	.short	0x00e8


	//----- nvinfo : EIATTR_SW_WAR
	.align		4
.L_1550:
        /*02a4*/ 	.byte	0x04, 0x36
        /*02a6*/ 	.short	(.L_1552 - .L_1551)
.L_1551:
        /*02a8*/ 	.word	0x00000008
.L_1552:


//--------------------- .nv.info._ZN10layer_norm13ln_fwd_kernelINS_13Kernel_traitsI6__halfS2_S2_S2_fjLj2560ELj1ELj4ELj1ELj16ENS_18Kernel_traits_baseILj2560ES2_S2_S2_S2_fjLj128EEEEELb1ELb1ELb1ELb0EEEvNS_9FwdParamsE --------------------------
	.section	.nv.info._ZN10layer_norm13ln_fwd_kernelINS_13Kernel_traitsI6__halfS2_S2_S2_fjLj2560ELj1ELj4ELj1ELj16ENS_18Kernel_traits_baseILj2560ES2_S2_S2_S2_fjLj128EEEEELb1ELb1ELb1ELb0EEEvNS_9FwdParamsE,"",@"SHT_CUDA_INFO"
	.sectionflags	@""
	.align	4


	//----- nvinfo : EIATTR_CUDA_API_VERSION
	.align		4
        /*0000*/ 	.byte	0x04, 0x37
        /*0002*/ 	.short	(.L_1554 - .L_1553)
.L_1553:
        /*0004*/ 	.word	0x00000082


	//----- nvinfo : EIATTR_KPARAM_INFO
	.align		4
.L_1554:
        /*0008*/ 	.byte	0x04, 0x17
        /*000a*/ 	.short	(.L_1556 - .L_1555)
.L_1555:
        /*000c*/ 	.word	0x00000000
        /*0010*/ 	.short	0x0000
        /*0012*/ 	.short	0x0000
        /*0014*/ 	.byte	0x00, 0xf0, 0xa1, 0x03


	//----- nvinfo : EIATTR_SPARSE_MMA_MASK
	.align		4
.L_1556:
        /*0018*/ 	.byte	0x03, 0x50
        /*001a*/ 	.short	0x0000


	//----- nvinfo : EIATTR_MAXREG_COUNT
	.align		4
        /*001c*/ 	.byte	0x03, 0x1b
        /*001e*/ 	.short	0x00ff


	//----- nvinfo : EIATTR_ANNOTATIONS
	.align		4
        /*0020*/ 	.byte	0x04, 0x55
        /*0022*/ 	.short	(.L_1558 - .L_1557)


	//   ....[0]....
.L_1557:
        /* <DEDUP_REMOVED lines=123> */


	//----- nvinfo : EIATTR_MERCURY_ISA_VERSION
	.align		4
.L_1558:
        /*07c4*/ 	.byte	0x03, 0x5f
        /*07c6*/ 	.short	0x0101


	//----- nvinfo : EIATTR_COOP_GROUP_MASK_REGIDS
	.align		4
        /*07c8*/ 	.byte	0x04, 0x29
        /*07ca*/ 	.short	(.L_1560 - .L_1559)


	//   ....[0]....
.L_1559:
        /*07cc*/ 	.word	0xffffffff


	//   ....[1]....
        /*07d0*/ 	.word	0xffffffff


	//   ....[2]....
        /*07d4*/ 	.word	0xffffffff


	//   ....[3]....
        /*07d8*/ 	.word	0xffffffff


	//   ....[4]....
        /*07dc*/ 	.word	0xffffffff


	//   ....[5]....
        /*07e0*/ 	.word	0xffffffff


	//   ....[6]....
        /*07e4*/ 	.word	0xffffffff


	//   ....[7]....
        /*07e8*/ 	.word	0xffffffff


	//   ....[8]....
        /*07ec*/ 	.word	0xffffffff


	//   ....[9]....
        /*07f0*/ 	.word	0xffffffff


	//   ....[10]....
        /*07f4*/ 	.word	0x05000044


	//   ....[11]....
        /*07f8*/ 	.word	0x05000044


	//   ....[12]....
        /*07fc*/ 	.word	0x05000044


	//   ....[13]....
        /*0800*/ 	.word	0x05000044


	//   ....[14]....
        /*0804*/ 	.word	0x05000044


	//   ....[15]....
        /*0808*/ 	.word	0x05000044


	//   ....[16]....
        /*080c*/ 	.word	0x05000044


	//   ....[17]....
        /*0810*/ 	.word	0x05000044


	//   ....[18]....
        /*0814*/ 	.word	0x05000044


	//   ....[19]....
        /*0818*/ 	.word	0x05000044


	//----- nvinfo : EIATTR_COOP_GROUP_INSTR_OFFSETS
	.align		4
.L_1560:
        /*081c*/ 	.byte	0x04, 0x28
        /*081e*/ 	.short	(.L_1562 - .L_1561)


	//   ....[0]....
.L_1561:
        /*0820*/ 	.word	0x000237b0


	//   ....[1]....
        /*0824*/ 	.word	0x00023820


	//   ....[2]....
        /*0828*/ 	.word	0x00023840


	//   ....[3]....
        /*082c*/ 	.word	0x00023860


	//   ....[4]....
        /*0830*/ 	.word	0x00023880


	//   ....[5]....
        /*0834*/ 	.word	0x000242f0


	//   ....[6]....
        /*0838*/ 	.word	0x00024310


	//   ....[7]....
        /*083c*/ 	.word	0x00024330


	//   ....[8]....
        /*0840*/ 	.word	0x00024350


	//   ....[9]....
        /*0844*/ 	.word	0x00024370


	//   ....[10]....
        /*0848*/ 	.word	0x000260e0


	//   ....[11]....
        /*084c*/ 	.word	0x00026190


	//   ....[12]....
        /*0850*/ 	.word	0x00026220


	//   ....[13]....
        /*0854*/ 	.word	0x00026290


	//   ....[14]....
        /*0858*/ 	.word	0x00026300


	//   ....[15]....
        /*085c*/ 	.word	0x00026de0


	//   ....[16]....
        /*0860*/ 	.word	0x00026e50


	//   ....[17]....
        /*0864*/ 	.word	0x00026ec0


	//   ....[18]....
        /*0868*/ 	.word	0x00026f30


	//   ....[19]....
        /*086c*/ 	.word	0x00026fa0


	//----- nvinfo : EIATTR_EXIT_INSTR_OFFSETS
	.align		4
.L_1562:
        /*0870*/ 	.byte	0x04, 0x1c
        /*0872*/ 	.short	(.L_1564 - .L_1563)


	//   ....[0]....
.L_1563:
        /*0874*/ 	.word	0x00001330


	//   ....[1]....
        /*0878*/ 	.word	0x00026070


	//----- nvinfo : EIATTR_MAX_THREADS
	.align		4
.L_1564:
        /*087c*/ 	.byte	0x04, 0x05
        /*087e*/ 	.short	(.L_1566 - .L_1565)
.L_1565:
        /*0880*/ 	.word	0x00000080
        /*0884*/ 	.word	0x00000001
        /*0888*/ 	.word	0x00000001


	//----- nvinfo : EIATTR_CRS_STACK_SIZE
	.align		4
.L_1566:
        /*088c*/ 	.byte	0x04, 0x1e
        /*088e*/ 	.short	(.L_1568 - .L_1567)
.L_1567:
        /*0890*/ 	.word	0x00000000


	//----- nvinfo : EIATTR_CBANK_PARAM_SIZE
	.align		4
.L_1568:
        /*0894*/ 	.byte	0x03, 0x19
        /*0896*/ 	.short	0x00e8


	//----- nvinfo : EIATTR_PARAM_CBANK
	.align		4
        /*0898*/ 	.byte	0x04, 0x0a
        /*089a*/ 	.short	(.L_1570 - .L_1569)
	.align		4
.L_1569:
        /*089c*/ 	.word	index@(.nv.constant0._ZN10layer_norm13ln_fwd_kernelINS_13Kernel_traitsI6__halfS2_S2_S2_fjLj2560ELj1ELj4ELj1ELj16ENS_18Kernel_traits_baseILj2560ES2_S2_S2_S2_fjLj128EEEEELb1ELb1ELb1ELb0EEEvNS_9FwdParamsE)
        /*08a0*/ 	.short	0x0210
        /*08a2*/ 	.short	0x00e8


	//----- nvinfo : EIATTR_SW_WAR
	.align		4
.L_1570:
        /*08a4*/ 	.byte	0x04, 0x36
        /*08a6*/ 	.short	(.L_1572 - .L_1571)
.L_1571:
        /*08a8*/ 	.word	0x00000008
.L_1572:


//--------------------- .nv.info._ZN10layer_norm13ln_fwd_kernelINS_13Kernel_traitsI6__halfS2_S2_S2_fjLj2560ELj1ELj4ELj1ELj16ENS_18Kernel_traits_baseILj2560ES2_S2_S2_S2_fjLj128EEEEELb1ELb1ELb1ELb1EEEvNS_9FwdParamsE --------------------------
	.section	.nv.info._ZN10layer_norm13ln_fwd_kernelINS_13Kernel_traitsI6__halfS2_S2_S2_fjLj2560ELj1ELj4ELj1ELj16ENS_18Kernel_traits_baseILj2560ES2_S2_S2_S2_fjLj128EEEEELb1ELb1ELb1ELb1EEEvNS_9FwdParamsE,"",@"SHT_CUDA_INFO"
	.sectionflags	@""
	.align	4


	//----- nvinfo : EIATTR_CUDA_API_VERSION
	.align		4
        /*0000*/ 	.byte	0x04, 0x37
        /*0002*/ 	.short	(.L_1574 - .L_1573)
.L_1573:
        /*0004*/ 	.word	0x00000082


	//----- nvinfo : EIATTR_KPARAM_INFO
	.align		4
.L_1574:
        /*0008*/ 	.byte	0x04, 0x17
        /*000a*/ 	.short	(.L_1576 - .L_1575)
.L_1575:
        /*000c*/ 	.word	0x00000000
        /*0010*/ 	.short	0x0000
        /*0012*/ 	.short	0x0000
        /*0014*/ 	.byte	0x00, 0xf0, 0xa1, 0x03


	//----- nvinfo : EIATTR_SPARSE_MMA_MASK
	.align		4
.L_1576:
        /*0018*/ 	.byte	0x03, 0x50
        /*001a*/ 	.short	0x0000


	//----- nvinfo : EIATTR_MAXREG_COUNT
	.align		4
        /*001c*/ 	.byte	0x03, 0x1b
        /*001e*/ 	.short	0x00ff


	//----- nvinfo : EIATTR_ANNOTATIONS
	.align		4
        /*0020*/ 	.byte	0x04, 0x55
        /*0022*/ 	.short	(.L_1578 - .L_1577)


	//   ....[0]....
.L_1577:
        /* <DEDUP_REMOVED lines=25> */


	//----- nvinfo : EIATTR_MERCURY_ISA_VERSION
	.align		4
.L_1578:
        /*01a4*/ 	.byte	0x03, 0x5f
        /*01a6*/ 	.short	0x0101


	//----- nvinfo : EIATTR_COOP_GROUP_MASK_REGIDS
	.align		4
        /*01a8*/ 	.byte	0x04, 0x29
        /*01aa*/ 	.short	(.L_1580 - .L_1579)


	//   ....[0]....
.L_1579:
        /*01ac*/ 	.word	0xffffffff


	//   ....[1]....
        /*01b0*/ 	.word	0xffffffff


	//   ....[2]....
        /*01b4*/ 	.word	0xffffffff


	//   ....[3]....
        /*01b8*/ 	.word	0xffffffff


	//   ....[4]....
        /*01bc*/ 	.word	0xffffffff


	//   ....[5]....
        /*01c0*/ 	.word	0xffffffff


	//   ....[6]....
        /*01c4*/ 	.word	0xffffffff


	//   ....[7]....
        /*01c8*/ 	.word	0xffffffff


	//   ....[8]....
        /*01cc*/ 	.word	0xffffffff


	//   ....[9]....
        /*01d0*/ 	.word	0xffffffff


	//   ....[10]....
        /*01d4*/ 	.word	0x05000074


	//   ....[11]....
        /*01d8*/ 	.word	0x05000074


	//   ....[12]....
        /*01dc*/ 	.word	0x05000074


	//   ....[13]....
        /*01e0*/ 	.word	0x05000074


	//   ....[14]....
        /*01e4*/ 	.word	0x05000074


	//   ....[15]....
        /*01e8*/ 	.word	0x05000074


	//   ....[16]....
        /*01ec*/ 	.word	0x05000074


	//   ....[17]....
        /*01f0*/ 	.word	0x05000074


	//   ....[18]....
        /*01f4*/ 	.word	0x05000074


	//   ....[19]....
        /*01f8*/ 	.word	0x05000074


	//----- nvinfo : EIATTR_COOP_GROUP_INSTR_OFFSETS
	.align		4
.L_1580:
        /*01fc*/ 	.byte	0x04, 0x28
        /*01fe*/ 	.short	(.L_1582 - .L_1581)


	//   ....[0]....
.L_1581:
        /*0200*/ 	.word	0x00021400


	//   ....[1]....
        /*0204*/ 	.word	0x00021430


	//   ....[2]....
        /*0208*/ 	.word	0x00021450


	//   ....[3]....
        /*020c*/ 	.word	0x00021470


	//   ....[4]....
        /*0210*/ 	.word	0x00021490


	//   ....[5]....
        /*0214*/ 	.word	0x00021ec0


	//   ....[6]....
        /*0218*/ 	.word	0x00021ee0


	//   ....[7]....
        /*021c*/ 	.word	0x00021f00


	//   ....[8]....
        /*0220*/ 	.word	0x00021f20


	//   ....[9]....
        /*0224*/ 	.word	0x00021f40


	//   ....[10]....
        /*0228*/ 	.word	0x00023b90


	//   ....[11]....
        /*022c*/ 	.word	0x00023c30


	//   ....[12]....
        /*0230*/ 	.word	0x00023ca0


	//   ....[13]....
        /*0234*/ 	.word	0x00023d10


	//   ....[14]....
        /*0238*/ 	.word	0x00023d80


	//   ....[15]....
        /*023c*/ 	.word	0x00024810


	//   ....[16]....
        /*0240*/ 	.word	0x00024880


	//   ....[17]....
        /*0244*/ 	.word	0x000248f0


	//   ....[18]....
        /*0248*/ 	.word	0x00024960


	//   ....[19]....
        /*024c*/ 	.word	0x000249d0


	//----- nvinfo : EIATTR_EXIT_INSTR_OFFSETS
	.align		4
.L_1582:
        /*0250*/ 	.byte	0x04, 0x1c
        /*0252*/ 	.short	(.L_1584 - .L_1583)


	//   ....[0]....
.L_1583:
        /*0254*/ 	.word	0x00000680


	//   ....[1]....
        /*0258*/ 	.word	0x00023b20


	//----- nvinfo : EIATTR_MAX_THREADS
	.align		4
.L_1584:
        /*025c*/ 	.byte	0x04, 0x05
        /*025e*/ 	.short	(.L_1586 - .L_1585)
.L_1585:
        /*0260*/ 	.word	0x00000080
        /*0264*/ 	.word	0x00000001
        /*0268*/ 	.word	0x00000001


	//----- nvinfo : EIATTR_CRS_STACK_SIZE
	.align		4
.L_1586:
        /*026c*/ 	.byte	0x04, 0x1e
        /*026e*/ 	.short	(.L_1588 - .L_1587)
.L_1587:
        /*0270*/ 	.word	0x00000000


	//----- nvinfo : EIATTR_CBANK_PARAM_SIZE
	.align		4
.L_1588:
        /*0274*/ 	.byte	0x03, 0x19
        /*0276*/ 	.short	0x00e8


	//----- nvinfo : EIATTR_PARAM_CBANK
	.align		4
        /*0278*/ 	.byte	0x04, 0x0a
        /*027a*/ 	.short	(.L_1590 - .L_1589)
	.align		4
.L_1589:
        /*027c*/ 	.word	index@(.nv.constant0._ZN10layer_norm13ln_fwd_kernelINS_13Kernel_traitsI6__halfS2_S2_S2_fjLj2560ELj1ELj4ELj1ELj16ENS_18Kernel_traits_baseILj2560ES2_S2_S2_S2_fjLj128EEEEELb1ELb1ELb1ELb1EEEvNS_9FwdParamsE)
        /*0280*/ 	.short	0x0210
        /*0282*/ 	.short	0x00e8


	//----- nvinfo : EIATTR_SW_WAR
	.align		4
.L_1590:
        /*0284*/ 	.byte	0x04, 0x36
        /*0286*/ 	.short	(.L_1592 - .L_1591)
.L_1591:
        /*0288*/ 	.word	0x00000008
.L_1592:


//--------------------- .nv.info._ZN10layer_norm13ln_fwd_kernelINS_13Kernel_traitsIf13__nv_bfloat16S2_S2_fjLj2560ELj1ELj4ELj1ELj16ENS_18Kernel_traits_baseILj2560EfS2_S2_S2_fjLj128EEEEELb0ELb0ELb0ELb0EEEvNS_9FwdParamsE --------------------------
	.section	.nv.info._ZN10layer_norm13ln_fwd_kernelINS_13Kernel_traitsIf13__nv_bfloat16S2_S2_fjLj2560ELj1ELj4ELj1ELj16ENS_18Kernel_traits_baseILj2560EfS2_S2_S2_fjLj128EEEEELb0ELb0ELb0ELb0EEEvNS_9FwdParamsE,"",@"SHT_CUDA_INFO"
	.sectionflags	@""
	.align	4


	//----- nvinfo : EIATTR_CUDA_API_VERSION
	.align		4
        /*0000*/ 	.byte	0x04, 0x37
        /*0002*/ 	.short	(.L_1594 - .L_1593)
.L_1593:
        /*0004*/ 	.word	0x00000082


	//----- nvinfo : EIATTR_KPARAM_INFO
	.align		4
.L_1594:
        /*0008*/ 	.byte	0x04, 0x17
        /*000a*/ 	.short	(.L_1596 - .L_1595)
.L_1595:
        /*000c*/ 	.word	0x00000000
        /*0010*/ 	.short	0x0000
        /*0012*/ 	.short	0x0000
        /*0014*/ 	.byte	0x00, 0xf0, 0xa1, 0x03


	//----- nvinfo : EIATTR_SPARSE_MMA_MASK
	.align		4
.L_1596:
        /*0018*/ 	.byte	0x03, 0x50
        /*001a*/ 	.short	0x0000


	//----- nvinfo : EIATTR_MAXREG_COUNT
	.align		4
        /*001c*/ 	.byte	0x03, 0x1b
        /*001e*/ 	.short	0x00ff


	//----- nvinfo : EIATTR_ANNOTATIONS
	.align		4
        /*0020*/ 	.byte	0x04, 0x55
        /*0022*/ 	.short	(.L_1598 - .L_1597)


	//   ....[0]....
.L_1597:
        /* <DEDUP_REMOVED lines=10> */


	//----- nvinfo : EIATTR_MERCURY_ISA_VERSION
	.align		4
.L_1598:
        /*00b4*/ 	.byte	0x03, 0x5f
        /*00b6*/ 	.short	0x0101


	//----- nvinfo : EIATTR_COOP_GROUP_MASK_REGIDS
	.align		4
        /*00b8*/ 	.byte	0x04, 0x29
        /*00ba*/ 	.short	(.L_1600 - .L_1599)


	//   ....[0]....
.L_1599:
        /*00bc*/ 	.word	0xffffffff


	//   ....[1]....
        /*00c0*/ 	.word	0xffffffff


	//   ....[2]....
        /*00c4*/ 	.word	0xffffffff


	//   ....[3]....
        /*00c8*/ 	.word	0xffffffff


	//   ....[4]....
        /*00cc*/ 	.word	0xffffffff


	//   ....[5]....
        /*00d0*/ 	.word	0xffffffff


	//   ....[6]....
        /*00d4*/ 	.word	0xffffffff


	//   ....[7]....
        /*00d8*/ 	.word	0xffffffff


	//   ....[8]....
        /*00dc*/ 	.word	0xffffffff


	//   ....[9]....
        /*00e0*/ 	.word	0xffffffff


	//   ....[10]....
        /*00e4*/ 	.word	0x05000078


	//   ....[11]....
        /*00e8*/ 	.word	0x05000078


	//   ....[12]....
        /*00ec*/ 	.word	0x05000078


	//   ....[13]....
        /*00f0*/ 	.word	0x05000078


	//   ....[14]....
        /*00f4*/ 	.word	0x05000078


	//   ....[15]....
        /*00f8*/ 	.word	0x05000078


	//   ....[16]....
        /*00fc*/ 	.word	0x05000078


	//   ....[17]....
        /*0100*/ 	.word	0x05000078


	//   ....[18]....
        /*0104*/ 	.word	0x05000078


	//   ....[19]....
        /*0108*/ 	.word	0x05000078


	//----- nvinfo : EIATTR_COOP_GROUP_INSTR_OFFSETS
	.align		4
.L_1600:
        /*010c*/ 	.byte	0x04, 0x28
        /*010e*/ 	.short	(.L_1602 - .L_1601)


	//   ....[0]....
.L_1601:
        /*0110*/ 	.word	0x000054e0


	//   ....[1]....
        /*0114*/ 	.word	0x00005520


	//   ....[2]....
        /*0118*/ 	.word	0x00005540


	//   ....[3]....
        /*011c*/ 	.word	0x00005560


	//   ....[4]....
        /*0120*/ 	.word	0x00005580


	//   ....[5]....
        /*0124*/ 	.word	0x00006020


	//   ....[6]....
        /*0128*/ 	.word	0x00006040


	//   ....[7]....
        /*012c*/ 	.word	0x00006060


	//   ....[8]....
        /*0130*/ 	.word	0x00006080


	//   ....[9]....
        /*0134*/ 	.word	0x000060a0


	//   ....[10]....
        /*0138*/ 	.word	0x00007970


	//   ....[11]....
        /*013c*/ 	.word	0x00007a10


	//   ....[12]....
        /*0140*/ 	.word	0x00007a80


	//   ....[13]....
        /*0144*/ 	.word	0x00007af0


	//   ....[14]....
        /*0148*/ 	.word	0x00007b60


	//   ....[15]....
        /*014c*/ 	.word	0x00008670


	//   ....[16]....
        /*0150*/ 	.word	0x000086e0


	//   ....[17]....
        /*0154*/ 	.word	0x00008750


	//   ....[18]....
        /*0158*/ 	.word	0x000087c0


	//   ....[19]....
        /*015c*/ 	.word	0x00008830


	//----- nvinfo : EIATTR_EXIT_INSTR_OFFSETS
	.align		4
.L_1602:
        /*0160*/ 	.byte	0x04, 0x1c
        /*0162*/ 	.short	(.L_1604 - .L_1603)


	//   ....[0]....
.L_1603:
        /*0164*/ 	.word	0x00000f20


	//   ....[1]....
        /*0168*/ 	.word	0x00007900


	//----- nvinfo : EIATTR_MAX_THREADS
	.align		4
.L_1604:
        /*016c*/ 	.byte	0x04, 0x05
        /*016e*/ 	.short	(.L_1606 - .L_1605)
.L_1605:
        /*0170*/ 	.word	0x00000080
        /*0174*/ 	.word	0x00000001
        /*0178*/ 	.word	0x00000001


	//----- nvinfo : EIATTR_CRS_STACK_SIZE
	.align		4
.L_1606:
        /*017c*/ 	.byte	0x04, 0x1e
        /*017e*/ 	.short	(.L_1608 - .L_1607)
.L_1607:
        /*0180*/ 	.word	0x00000000


	//----- nvinfo : EIATTR_CBANK_PARAM_SIZE
	.align		4
.L_1608:
        /*0184*/ 	.byte	0x03, 0x19
        /*0186*/ 	.short	0x00e8


	//----- nvinfo : EIATTR_PARAM_CBANK
	.align		4
        /*0188*/ 	.byte	0x04, 0x0a
        /*018a*/ 	.short	(.L_1610 - .L_1609)
	.align		4
.L_1609:
        /*018c*/ 	.word	index@(.nv.constant0._ZN10layer_norm13ln_fwd_kernelINS_13Kernel_traitsIf13__nv_bfloat16S2_S2_fjLj2560ELj1ELj4ELj1ELj16ENS_18Kernel_traits_baseILj2560EfS2_S2_S2_fjLj128EEEEELb0ELb0ELb0ELb0EEEvNS_9FwdParamsE)
        /*0190*/ 	.short	0x0210
        /*0192*/ 	.short	0x00e8


	//----- nvinfo : EIATTR_SW_WAR
	.align		4
.L_1610:
        /*0194*/ 	.byte	0x04, 0x36
        /*0196*/ 	.short	(.L_1612 - .L_1611)
.L_1611:
        /*0198*/ 	.word	0x00000008
.L_1612:


//--------------------- .nv.info._ZN10layer_norm13ln_fwd_kernelINS_13Kernel_traitsIf13__nv_bfloat16S2_S2_fjLj2560ELj1ELj4ELj1ELj16ENS_18Kernel_traits_baseILj2560EfS2_S2_S2_fjLj128EEEEELb0ELb0ELb0ELb1EEEvNS_9FwdParamsE --------------------------
	.section	.nv.info._ZN10layer_norm13ln_fwd_kernelINS_13Kernel_traitsIf13__nv_bfloat16S2_S2_fjLj2560ELj1ELj4ELj1ELj16ENS_18Kernel_traits_baseILj2560EfS2_S2_S2_fjLj128EEEEELb0ELb0ELb0ELb1EEEvNS_9FwdParamsE,"",@"SHT_CUDA_INFO"
	.sectionflags	@""
	.align	4


	//----- nvinfo : EIATTR_CUDA_API_VERSION
	.align		4
        /*0000*/ 	.byte	0x04, 0x37
        /*0002*/ 	.short	(.L_1614 - .L_1613)
.L_1613:
        /*0004*/ 	.word	0x00000082


	//----- nvinfo : EIATTR_KPARAM_INFO
	.align		4
.L_1614:
        /*0008*/ 	.byte	0x04, 0x17
        /*000a*/ 	.short	(.L_1616 - .L_1615)
.L_1615:
        /*000c*/ 	.word	0x00000000
        /*0010*/ 	.short	0x0000
        /*0012*/ 	.short	0x0000
        /*0014*/ 	.byte	0x00, 0xf0, 0xa1, 0x03


	//----- nvinfo : EIATTR_SPARSE_MMA_MASK
	.align		4
.L_1616:
        /*0018*/ 	.byte	0x03, 0x50
        /*001a*/ 	.short	0x0000


	//----- nvinfo : EIATTR_MAXREG_COUNT
	.align		4
        /*001c*/ 	.byte	0x03, 0x1b
        /*001e*/ 	.short	0x00ff


	//----- nvinfo : EIATTR_ANNOTATIONS
	.align		4
        /*0020*/ 	.byte	0x04, 0x55
        /*0022*/ 	.short	(.L_1618 - .L_1617)


	//   ....[0]....
.L_1617:
        /* <DEDUP_REMOVED lines=16> */


	//----- nvinfo : EIATTR_MERCURY_ISA_VERSION
	.align		4
.L_1618:
        /*0114*/ 	.byte	0x03, 0x5f
        /*0116*/ 	.short	0x0101


	//----- nvinfo : EIATTR_COOP_GROUP_MASK_REGIDS
	.align		4
        /*0118*/ 	.byte	0x04, 0x29
        /*011a*/ 	.short	(.L_1620 - .L_1619)


	//   ....[0]....
.L_1619:
        /*011c*/ 	.word	0xffffffff


	//   ....[1]....
        /*0120*/ 	.word	0xffffffff


	//   ....[2]....
        /*0124*/ 	.word	0xffffffff


	//   ....[3]....
        /*0128*/ 	.word	0xffffffff


	//   ....[4]....
        /*012c*/ 	.word	0xffffffff


	//   ....[5]....
        /*0130*/ 	.word	0xffffffff


	//   ....[6]....
        /*0134*/ 	.word	0xffffffff


	//   ....[7]....
        /*0138*/ 	.word	0xffffffff


	//   ....[8]....
        /*013c*/ 	.word	0xffffffff


	//   ....[9]....
        /*0140*/ 	.word	0xffffffff


	//   ....[10]....
        /*0144*/ 	.word	0x050000f2


	//   ....[11]....
        /*0148*/ 	.word	0x050000f2


	//   ....[12]....
        /*014c*/ 	.word	0x050000f2


	//   ....[13]....
        /*0150*/ 	.word	0x050000f2


	//   ....[14]....
        /*0154*/ 	.word	0x050000f2


	//   ....[15]....
        /*0158*/ 	.word	0x050000f2


	//   ....[16]....
        /*015c*/ 	.word	0x050000f2


	//   ....[17]....
        /*0160*/ 	.word	0x050000f2


	//   ....[18]....
        /*0164*/ 	.word	0x050000f2


	//   ....[19]....
        /*0168*/ 	.word	0x050000f2


	//----- nvinfo : EIATTR_COOP_GROUP_INSTR_OFFSETS
	.align		4
.L_1620:
        /*016c*/ 	.byte	0x04, 0x28
        /*016e*/ 	.short	(.L_1622 - .L_1621)


	//   ....[0]....
.L_1621:
        /*0170*/ 	.word	0x00004580


	//   ....[1]....
        /*0174*/ 	.word	0x000045b0


	//   ....[2]....
        /*0178*/ 	.word	0x000045d0


	//   ....[3]....
        /*017c*/ 	.word	0x000045f0


	//   ....[4]....
        /*0180*/ 	.word	0x00004610


	//   ....[5]....
        /*0184*/ 	.word	0x00005040


	//   ....[6]....
        /*0188*/ 	.word	0x00005060


	//   ....[7]....
        /*018c*/ 	.word	0x00005080


	//   ....[8]....
        /*0190*/ 	.word	0x000050a0


	//   ....[9]....
        /*0194*/ 	.word	0x000050c0


	//   ....[10]....
        /*0198*/ 	.word	0x00006790


	//   ....[11]....
        /*019c*/ 	.word	0x00006830


	//   ....[12]....
        /*01a0*/ 	.word	0x00006890


	//   ....[13]....
        /*01a4*/ 	.word	0x000068f0


	//   ....[14]....
        /*01a8*/ 	.word	0x00006950


	//   ....[15]....
        /*01ac*/ 	.word	0x000073d0


	//   ....[16]....
        /*01b0*/ 	.word	0x00007430


	//   ....[17]....
        /*01b4*/ 	.word	0x00007490


	//   ....[18]....
        /*01b8*/ 	.word	0x000074f0


	//   ....[19]....
        /*01bc*/ 	.word	0x00007550


	//----- nvinfo : EIATTR_EXIT_INSTR_OFFSETS
	.align		4
.L_1622:
        /*01c0*/ 	.byte	0x04, 0x1c
        /*01c2*/ 	.short	(.L_1624 - .L_1623)


	//   ....[0]....
.L_1623:
        /*01c4*/ 	.word	0x00000530


	//   ....[1]....
        /*01c8*/ 	.word	0x00006720


	//----- nvinfo : EIATTR_MAX_THREADS
	.align		4
.L_1624:
        /*01cc*/ 	.byte	0x04, 0x05
        /*01ce*/ 	.short	(.L_1626 - .L_1625)
.L_1625:
        /*01d0*/ 	.word	0x00000080
        /*01d4*/ 	.word	0x00000001
        /*01d8*/ 	.word	0x00000001


	//----- nvinfo : EIATTR_CRS_STACK_SIZE
	.align		4
.L_1626:
        /*01dc*/ 	.byte	0x04, 0x1e
        /*01de*/ 	.short	(.L_1628 - .L_1627)
.L_1627:
        /*01e0*/ 	.word	0x00000000


	//----- nvinfo : EIATTR_CBANK_PARAM_SIZE
	.align		4
.L_1628:
        /*01e4*/ 	.byte	0x03, 0x19
        /*01e6*/ 	.short	0x00e8


	//----- nvinfo : EIATTR_PARAM_CBANK
	.align		4
        /*01e8*/ 	.byte	0x04, 0x0a
        /*01ea*/ 	.short	(.L_1630 - .L_1629)
	.align		4
.L_1629:
        /*01ec*/ 	.word	index@(.nv.constant0._ZN10layer_norm13ln_fwd_kernelINS_13Kernel_traitsIf13__nv_bfloat16S2_S2_fjLj2560ELj1ELj4ELj1ELj16ENS_18Kernel_traits_baseILj2560EfS2_S2_S2_fjLj128EEEEELb0ELb0ELb0ELb1EEEvNS_9FwdParamsE)
        /*01f0*/ 	.short	0x0210
        /*01f2*/ 	.short	0x00e8


	//----- nvinfo : EIATTR_SW_WAR
	.align		4
.L_1630:
        /*01f4*/ 	.byte	0x04, 0x36
        /*01f6*/ 	.short	(.L_1632 - .L_1631)
.L_1631:
        /*01f8*/ 	.word	0x00000008
.L_1632:


//--------------------- .nv.info._ZN10layer_norm13ln_fwd_kernelINS_13Kernel_traitsIf13__nv_bfloat16S2_S2_fjLj2560ELj1ELj4ELj1ELj16ENS_18Kernel_traits_baseILj2560EfS2_S2_S2_fjLj128EEEEELb0ELb0ELb1ELb0EEEvNS_9FwdParamsE --------------------------
	.section	.nv.info._ZN10layer_norm13ln_fwd_kernelINS_13Kernel_traitsIf13__nv_bfloat16S2_S2_fjLj2560ELj1ELj4ELj1ELj16ENS_18Kernel_traits_baseILj2560EfS2_S2_S2_fjLj128EEEEELb0ELb0ELb1ELb0EEEvNS_9FwdParamsE,"",@"SHT_CUDA_INFO"
	.sectionflags	@""
	.align	4


	//----- nvinfo : EIATTR_CUDA_API_VERSION
	.align		4
        /*0000*/ 	.byte	0x04, 0x37
        /*0002*/ 	.short	(.L_1634 - .L_1633)
.L_1633:
        /*0004*/ 	.word	0x00000082


	//----- nvinfo : EIATTR_KPARAM_INFO
	.align		4
.L_1634:
        /*0008*/ 	.byte	0x04, 0x17
        /*000a*/ 	.short	(.L_1636 - .L_1635)
.L_1635:
        /*000c*/ 	.word	0x00000000
        /*0010*/ 	.short	0x0000
        /*0012*/ 	.short	0x0000
        /*0014*/ 	.byte	0x00, 0xf0, 0xa1, 0x03


	//----- nvinfo : EIATTR_SPARSE_MMA_MASK
	.align		4
.L_1636:
        /*0018*/ 	.byte	0x03, 0x50
        /*001a*/ 	.short	0x0000


	//----- nvinfo : EIATTR_MAXREG_COUNT
	.align		4
        /*001c*/ 	.byte	0x03, 0x1b
        /*001e*/ 	.short	0x00ff


	//----- nvinfo : EIATTR_ANNOTATIONS
	.align		4
        /*0020*/ 	.byte	0x04, 0x55
        /*0022*/ 	.short	(.L_1638 - .L_1637)


	//   ....[0]....
.L_1637:
        /* <DEDUP_REMOVED lines=11> */


	//----- nvinfo : EIATTR_MERCURY_ISA_VERSION
	.align		4
.L_1638:
        /*00c4*/ 	.byte	0x03, 0x5f
        /*00c6*/ 	.short	0x0101


	//----- nvinfo : EIATTR_COOP_GROUP_MASK_REGIDS
	.align		4
        /*00c8*/ 	.byte	0x04, 0x29
        /*00ca*/ 	.short	(.L_1640 - .L_1639)


	//   ....[0]....
.L_1639:
        /*00cc*/ 	.word	0xffffffff


	//   ....[1]....
        /*00d0*/ 	.word	0xffffffff


	//   ....[2]....
        /*00d4*/ 	.word	0xffffffff


	//   ....[3]....
        /*00d8*/ 	.word	0xffffffff


	//   ....[4]....
        /*00dc*/ 	.word	0xffffffff


	//   ....[5]....
        /*00e0*/ 	.word	0xffffffff


	//   ....[6]....
        /*00e4*/ 	.word	0xffffffff


	//   ....[7]....
        /*00e8*/ 	.word	0xffffffff


	//   ....[8]....
        /*00ec*/ 	.word	0xffffffff


	//   ....[9]....
        /*00f0*/ 	.word	0xffffffff


	//   ....[10]....
        /*00f4*/ 	.word	0x05000078


	//   ....[11]....
        /*00f8*/ 	.word	0x05000078


	//   ....[12]....
        /*00fc*/ 	.word	0x05000078


	//   ....[13]....
        /*0100*/ 	.word	0x05000078


	//   ....[14]....
        /*0104*/ 	.word	0x05000078


	//   ....[15]....
        /*0108*/ 	.word	0x05000078


	//   ....[16]....
        /*010c*/ 	.word	0x05000078


	//   ....[17]....
        /*0110*/ 	.word	0x05000078


	//   ....[18]....
        /*0114*/ 	.word	0x05000078


	//   ....[19]....
        /*0118*/ 	.word	0x05000078


	//----- nvinfo : EIATTR_COOP_GROUP_INSTR_OFFSETS
	.align		4
.L_1640:
        /*011c*/ 	.byte	0x04, 0x28
        /*011e*/ 	.short	(.L_1642 - .L_1641)


	//   ....[0]....
.L_1641:
        /*0120*/ 	.word	0x00006320


	//   ....[1]....
        /*0124*/ 	.word	0x00006390


	//   ....[2]....
        /*0128*/ 	.word	0x000063b0


	//   ....[3]....
        /*012c*/ 	.word	0x000063d0


	//   ....[4]....
        /*0130*/ 	.word	0x000063f0


	//   ....[5]....
        /*0134*/ 	.word	0x00006e60


	//   ....[6]....
        /*0138*/ 	.word	0x00006e80


	//   ....[7]....
        /*013c*/ 	.word	0x00006ea0


	//   ....[8]....
        /*0140*/ 	.word	0x00006ec0


	//   ....[9]....
        /*0144*/ 	.word	0x00006ee0


	//   ....[10]....
        /*0148*/ 	.word	0x000088a0


	//   ....[11]....
        /*014c*/ 	.word	0x00008950


	//   ....[12]....
        /*0150*/ 	.word	0x000089e0


	//   ....[13]....
        /*0154*/ 	.word	0x00008a50


	//   ....[14]....
        /*0158*/ 	.word	0x00008ac0


	//   ....[15]....
        /*015c*/ 	.word	0x000095a0


	//   ....[16]....
        /*0160*/ 	.word	0x00009610


	//   ....[17]....
        /*0164*/ 	.word	0x00009680


	//   ....[18]....
        /*0168*/ 	.word	0x000096f0


	//   ....[19]....
        /*016c*/ 	.word	0x00009760


	//----- nvinfo : EIATTR_EXIT_INSTR_OFFSETS
	.align		4
.L_1642:
        /*0170*/ 	.byte	0x04, 0x1c
        /*0172*/ 	.short	(.L_1644 - .L_1643)


	//   ....[0]....
.L_1643:
        /*0174*/ 	.word	0x00000ef0


	//   ....[1]....
        /*0178*/ 	.word	0x00008830


	//----- nvinfo : EIATTR_MAX_THREADS
	.align		4
.L_1644:
        /*017c*/ 	.byte	0x04, 0x05
        /*017e*/ 	.short	(.L_1646 - .L_1645)
.L_1645:
        /*0180*/ 	.word	0x00000080
        /*0184*/ 	.word	0x00000001
        /*0188*/ 	.word	0x00000001


	//----- nvinfo : EIATTR_CRS_STACK_SIZE
	.align		4
.L_1646:
        /*018c*/ 	.byte	0x04, 0x1e
        /*018e*/ 	.short	(.L_1648 - .L_1647)
.L_1647:
        /*0190*/ 	.word	0x00000000


	//----- nvinfo : EIATTR_CBANK_PARAM_SIZE
	.align		4
.L_1648:
        /*0194*/ 	.byte	0x03, 0x19
        /*0196*/ 	.short	0x00e8


	//----- nvinfo : EIATTR_PARAM_CBANK
	.align		4
        /*0198*/ 	.byte	0x04, 0x0a
        /*019a*/ 	.short	(.L_1650 - .L_1649)
	.align		4
.L_1649:
        /*019c*/ 	.word	index@(.nv.constant0._ZN10layer_norm13ln_fwd_kernelINS_13Kernel_traitsIf13__nv_bfloat16S2_S2_fjLj2560ELj1ELj4ELj1ELj16ENS_18Kernel_traits_baseILj2560EfS2_S2_S2_fjLj128EEEEELb0ELb0ELb1ELb0EEEvNS_9FwdParamsE)
        /*01a0*/ 	.short	0x0210
        /*01a2*/ 	.short	0x00e8


	//----- nvinfo : EIATTR_SW_WAR
	.align		4
.L_1650:
        /*01a4*/ 	.byte	0x04, 0x36
        /*01a6*/ 	.short	(.L_1652 - .L_1651)
.L_1651:
        /*01a8*/ 	.word	0x00000008
.L_1652:


//--------------------- .nv.info._ZN10layer_norm13ln_fwd_kernelINS_13Kernel_traitsIf13__nv_bfloat16S2_S2_fjLj2560ELj1ELj4ELj1ELj16ENS_18Kernel_traits_baseILj2560EfS2_S2_S2_fjLj128EEEEELb0ELb0ELb1ELb1EEEvNS_9FwdParamsE --------------------------
	.section	.nv.info._ZN10layer_norm13ln_fwd_kernelINS_13Kernel_traitsIf13__nv_bfloat16S2_S2_fjLj2560ELj1ELj4ELj1ELj16ENS_18Kernel_traits_baseILj2560EfS2_S2_S2_fjLj128EEEEELb0ELb0ELb1ELb1EEEvNS_9FwdParamsE,"",@"SHT_CUDA_INFO"
	.sectionflags	@""
	.align	4


	//----- nvinfo : EIATTR_CUDA_API_VERSION
	.align		4
        /*0000*/ 	.byte	0x04, 0x37
        /*0002*/ 	.short	(.L_1654 - .L_1653)
.L_1653:
        /*0004*/ 	.word	0x00000082


	//----- nvinfo : EIATTR_KPARAM_INFO
	.align		4
.L_1654:
        /*0008*/ 	.byte	0x04, 0x17
        /*000a*/ 	.short	(.L_1656 - .L_1655)
.L_1655:
        /*000c*/ 	.word	0x00000000
        /*0010*/ 	.short	0x0000
        /*0012*/ 	.short	0x0000
        /*0014*/ 	.byte	0x00, 0xf0, 0xa1, 0x03


	//----- nvinfo : EIATTR_SPARSE_MMA_MASK
	.align		4
.L_1656:
        /*0018*/ 	.byte	0x03, 0x50
        /*001a*/ 	.short	0x0000


	//----- nvinfo : EIATTR_MAXREG_COUNT
	.align		4
        /*001c*/ 	.byte	0x03, 0x1b
        /*001e*/ 	.short	0x00ff


	//----- nvinfo : EIATTR_ANNOTATIONS
	.align		4
        /*0020*/ 	.byte	0x04, 0x55
        /*0022*/ 	.short	(.L_1658 - .L_1657)


	//   ....[0]....
.L_1657:
        /*0024*/ 	.word	0x00000001
        /*0028*/ 	.byte	0xa0, 0x06, 0x00, 0x00, 0x01, 0x00, 0x00, 0x00, 0xb0, 0x06, 0x00, 0x00, 0x01, 0x00, 0x00, 0x00
        /*0038*/ 	.byte	0xc0, 0x06, 0x00, 0x00, 0x01, 0x00, 0x00, 0x00, 0xd0, 0x06, 0x00, 0x00, 0x01, 0x00, 0x00, 0x00
        /*0048*/ 	.byte	0x60, 0x61, 0x00, 0x00, 0x01, 0x00, 0x00, 0x00, 0x80, 0x61, 0x00, 0x00, 0x01, 0x00, 0x00, 0x00
        /*0058*/ 	.byte	0xc0, 0x61, 0x00, 0x00, 0x01, 0x00, 0x00, 0x00, 0xd0, 0x61, 0x00, 0x00, 0x01, 0x00, 0x00, 0x00
        /*0068*/ 	.byte	0x00, 0x62, 0x00, 0x00, 0x01, 0x00, 0x00, 0x00, 0x10, 0x62, 0x00, 0x00, 0x01, 0x00, 0x00, 0x00
        /*0078*/ 	.byte	0x20, 0x62, 0x00, 0x00, 0x01, 0x00, 0x00, 0x00, 0x70, 0x62, 0x00, 0x00


	//----- nvinfo : EIATTR_MERCURY_ISA_VERSION
	.align		4
.L_1658:
        /*0084*/ 	.byte	0x03, 0x5f
        /*0086*/ 	.short	0x0101


	//----- nvinfo : EIATTR_COOP_GROUP_MASK_REGIDS
	.align		4
        /*0088*/ 	.byte	0x04, 0x29
        /*008a*/ 	.short	(.L_1660 - .L_1659)


	//   ....[0]....
.L_1659:
        /*008c*/ 	.word	0xffffffff


	//   ....[1]....
        /*0090*/ 	.word	0xffffffff


	//   ....[2]....
        /*0094*/ 	.word	0xffffffff


	//   ....[3]....
        /*0098*/ 	.word	0xffffffff


	//   ....[4]....
        /*009c*/ 	.word	0xffffffff


	//   ....[5]....
        /*00a0*/ 	.word	0xffffffff


	//   ....[6]....
        /*00a4*/ 	.word	0xffffffff


	//   ....[7]....
        /*00a8*/ 	.word	0xffffffff


	//   ....[8]....
        /*00ac*/ 	.word	0xffffffff


	//   ....[9]....
        /*00b0*/ 	.word	0xffffffff


	//   ....[10]....
        /*00b4*/ 	.word	0x050000b2


	//   ....[11]....
        /*00b8*/ 	.word	0x050000b2


	//   ....[12]....
        /*00bc*/ 	.word	0x050000b2


	//   ....[13]....
        /*00c0*/ 	.word	0x050000b2


	//   ....[14]....
        /*00c4*/ 	.word	0x050000b2


	//   ....[15]....
        /*00c8*/ 	.word	0x050000b2


	//   ....[16]....
        /*00cc*/ 	.word	0x050000b2


	//   ....[17]....
        /*00d0*/ 	.word	0x050000b2


	//   ....[18]....
        /*00d4*/ 	.word	0x050000b2


	//   ....[19]....
        /*00d8*/ 	.word	0x050000b2


	//----- nvinfo : EIATTR_COOP_GROUP_INSTR_OFFSETS
	.align		4
.L_1660:
        /*00dc*/ 	.byte	0x04, 0x28
        /*00de*/ 	.short	(.L_1662 - .L_1661)


	//   ....[0]....
.L_1661:
        /*00e0*/ 	.word	0x000054c0


	//   ....[1]....
        /*00e4*/ 	.word	0x000054f0


	//   ....[2]....
        /*00e8*/ 	.word	0x00005510


	//   ....[3]....
        /*00ec*/ 	.word	0x00005530


	//   ....[4]....
        /*00f0*/ 	.word	0x00005550


	//   ....[5]....
        /*00f4*/ 	.word	0x00005f80


	//   ....[6]....
        /*00f8*/ 	.word	0x00005fa0


	//   ....[7]....
        /*00fc*/ 	.word	0x00005fc0


	//   ....[8]....
        /*0100*/ 	.word	0x00005fe0


	//   ....[9]....
        /*0104*/ 	.word	0x00006000


	//   ....[10]....
        /*0108*/ 	.word	0x000076c0


	//   ....[11]....
        /*010c*/ 	.word	0x00007760


	//   ....[12]....
        /*0110*/ 	.word	0x000077c0


	//   ....[13]....
        /*0114*/ 	.word	0x00007820


	//   ....[14]....
        /*0118*/ 	.word	0x00007880


	//   ....[15]....
        /*011c*/ 	.word	0x00008300


	//   ....[16]....
        /*0120*/ 	.word	0x00008360


	//   ....[17]....
        /*0124*/ 	.word	0x000083c0


	//   ....[18]....
        /*0128*/ 	.word	0x00008420


	//   ....[19]....
        /*012c*/ 	.word	0x00008480


	//----- nvinfo : EIATTR_EXIT_INSTR_OFFSETS
	.align		4
.L_1662:
        /*0130*/ 	.byte	0x04, 0x1c
        /*0132*/ 	.short	(.L_1664 - .L_1663)


	//   ....[0]....
.L_1663:
        /*0134*/ 	.word	0x000004f0


	//   ....[1]....
        /*0138*/ 	.word	0x00007650


	//----- nvinfo : EIATTR_MAX_THREADS
	.align		4
.L_1664:
        /*013c*/ 	.byte	0x04, 0x05
        /*013e*/ 	.short	(.L_1666 - .L_1665)
.L_1665:
        /*0140*/ 	.word	0x00000080
        /*0144*/ 	.word	0x00000001
        /*0148*/ 	.word	0x00000001


	//----- nvinfo : EIATTR_CRS_STACK_SIZE
	.align		4
.L_1666:
        /*014c*/ 	.byte	0x04, 0x1e
        /*014e*/ 	.short	(.L_1668 - .L_1667)
.L_1667:
        /*0150*/ 	.word	0x00000000


	//----- nvinfo : EIATTR_CBANK_PARAM_SIZE
	.align		4
.L_1668:
        /*0154*/ 	.byte	0x03, 0x19
        /*0156*/ 	.short	0x00e8


	//----- nvinfo : EIATTR_PARAM_CBANK
	.align		4
        /*0158*/ 	.byte	0x04, 0x0a
        /*015a*/ 	.short	(.L_1670 - .L_1669)
	.align		4
.L_1669:
        /*015c*/ 	.word	index@(.nv.constant0._ZN10layer_norm13ln_fwd_kernelINS_13Kernel_traitsIf13__nv_bfloat16S2_S2_fjLj2560ELj1ELj4ELj1ELj16ENS_18Kernel_traits_baseILj2560EfS2_S2_S2_fjLj128EEEEELb0ELb0ELb1ELb1EEEvNS_9FwdParamsE)
        /*0160*/ 	.short	0x0210
        /*0162*/ 	.short	0x00e8


	//----- nvinfo : EIATTR_SW_WAR
	.align		4
.L_1670:
        /*0164*/ 	.byte	0x04, 0x36
        /*0166*/ 	.short	(.L_1672 - .L_1671)
.L_1671:
        /*0168*/ 	.word	0x00000008
.L_1672:


//--------------------- .nv.info._ZN10layer_norm13ln_fwd_kernelINS_13Kernel_traitsIf13__nv_bfloat16S2_S2_fjLj2560ELj1ELj4ELj1ELj16ENS_18Kernel_traits_baseILj2560EfS2_S2_S2_fjLj128EEEEELb0ELb1ELb0ELb0EEEvNS_9FwdParamsE --------------------------
	.section	.nv.info._ZN10layer_norm13ln_fwd_kernelINS_13Kernel_traitsIf13__nv_bfloat16S2_S2_fjLj2560ELj1ELj4ELj1ELj16ENS_18Kernel_traits_baseILj2560EfS2_S2_S2_fjLj128EEEEELb0ELb1ELb0ELb0EEEvNS_9FwdParamsE,"",@"SHT_CUDA_INFO"
	.sectionflags	@""
	.align	4


	//----- nvinfo : EIATTR_CUDA_API_VERSION
	.align		4
        /*0000*/ 	.byte	0x04, 0x37
        /*0002*/ 	.short	(.L_1674 - .L_1673)
.L_1673:
        /*0004*/ 	.word	0x00000082


	//----- nvinfo : EIATTR_KPARAM_INFO
	.align		4
.L_1674:
        /*0008*/ 	.byte	0x04, 0x17
        /*000a*/ 	.short	(.L_1676 - .L_1675)
.L_1675:
        /*000c*/ 	.word	0x00000000
        /*0010*/ 	.short	0x0000
        /*0012*/ 	.short	0x0000
        /*0014*/ 	.byte	0x00, 0xf0, 0xa1, 0x03


	//----- nvinfo : EIATTR_SPARSE_MMA_MASK
	.align		4
.L_1676:
        /*0018*/ 	.byte	0x03, 0x50
        /*001a*/ 	.short	0x0000


	//----- nvinfo : EIATTR_MAXREG_COUNT
	.align		4
        /*001c*/ 	.byte	0x03, 0x1b
        /*001e*/ 	.short	0x00ff


	//----- nvinfo : EIATTR_ANNOTATIONS
	.align		4
        /*0020*/ 	.byte	0x04, 0x55
        /*0022*/ 	.short	(.L_1678 - .L_1677)


	//   ....[0]....
.L_1677:
        /* <DEDUP_REMOVED lines=69> */


	//----- nvinfo : EIATTR_MERCURY_ISA_VERSION
	.align		4
.L_1678:
        /*0464*/ 	.byte	0x03, 0x5f
        /*0466*/ 	.short	0x0101


	//----- nvinfo : EIATTR_COOP_GROUP_MASK_REGIDS
	.align		4
        /*0468*/ 	.byte	0x04, 0x29
        /*046a*/ 	.short	(.L_1680 - .L_1679)


	//   ....[0]....
.L_1679:
        /*046c*/ 	.word	0xffffffff


	//   ....[1]....
        /*0470*/ 	.word	0xffffffff


	//   ....[2]....
        /*0474*/ 	.word	0xffffffff


	//   ....[3]....
        /*0478*/ 	.word	0xffffffff


	//   ....[4]....
        /*047c*/ 	.word	0xffffffff


	//   ....[5]....
        /*0480*/ 	.word	0xffffffff


	//   ....[6]....
        /*0484*/ 	.word	0xffffffff


	//   ....[7]....
        /*0488*/ 	.word	0xffffffff


	//   ....[8]....
        /*048c*/ 	.word	0xffffffff


	//   ....[9]....
        /*0490*/ 	.word	0xffffffff


	//   ....[10]....
        /*0494*/ 	.word	0x05000068


	//   ....[11]....
        /*0498*/ 	.word	0x05000068


	//   ....[12]....
        /*049c*/ 	.word	0x05000068


	//   ....[13]....
        /*04a0*/ 	.word	0x05000068


	//   ....[14]....
        /*04a4*/ 	.word	0x05000068


	//   ....[15]....
        /*04a8*/ 	.word	0x05000068


	//   ....[16]....
        /*04ac*/ 	.word	0x05000068


	//   ....[17]....
        /*04b0*/ 	.word	0x05000068


	//   ....[18]....
        /*04b4*/ 	.word	0x05000068


	//   ....[19]....
        /*04b8*/ 	.word	0x05000068


	//----- nvinfo : EIATTR_COOP_GROUP_INSTR_OFFSETS
	.align		4
.L_1680:
        /*04bc*/ 	.byte	0x04, 0x28
        /*04be*/ 	.short	(.L_1682 - .L_1681)


	//   ....[0]....
.L_1681:
        /*04c0*/ 	.word	0x00004b70


	//   ....[1]....
        /*04c4*/ 	.word	0x00004bb0


	//   ....[2]....
        /*04c8*/ 	.word	0x00004bd0


	//   ....[3]....
        /*04cc*/ 	.word	0x00004bf0


	//   ....[4]....
        /*04d0*/ 	.word	0x00004c10


	//   ....[5]....
        /*04d4*/ 	.word	0x00005690


	//   ....[6]....
        /*04d8*/ 	.word	0x000056b0


	//   ....[7]....
        /*04dc*/ 	.word	0x000056d0


	//   ....[8]....
        /*04e0*/ 	.word	0x000056f0


	//   ....[9]....
        /*04e4*/ 	.word	0x00005710


	//   ....[10]....
        /*04e8*/ 	.word	0x00007060


	//   ....[11]....
        /*04ec*/ 	.word	0x00007100


	//   ....[12]....
        /*04f0*/ 	.word	0x00007170


	//   ....[13]....
        /*04f4*/ 	.word	0x000071e0


	//   ....[14]....
        /*04f8*/ 	.word	0x00007250


	//   ....[15]....
        /*04fc*/ 	.word	0x00007d40


	//   ....[16]....
        /*0500*/ 	.word	0x00007db0


	//   ....[17]....
        /*0504*/ 	.word	0x00007e20


	//   ....[18]....
        /*0508*/ 	.word	0x00007e90


	//   ....[19]....
        /*050c*/ 	.word	0x00007f00


	//----- nvinfo : EIATTR_EXIT_INSTR_OFFSETS
	.align		4
.L_1682:
        /*0510*/ 	.byte	0x04, 0x1c
        /*0512*/ 	.short	(.L_1684 - .L_1683)


	//   ....[0]....
.L_1683:
        /*0514*/ 	.word	0x00001460


	//   ....[1]....
        /*0518*/ 	.word	0x00006ff0


	//----- nvinfo : EIATTR_MAX_THREADS
	.align		4
.L_1684:
        /*051c*/ 	.byte	0x04, 0x05
        /*051e*/ 	.short	(.L_1686 - .L_1685)
.L_1685:
        /*0520*/ 	.word	0x00000080
        /*0524*/ 	.word	0x00000001
        /*0528*/ 	.word	0x00000001


	//----- nvinfo : EIATTR_CRS_STACK_SIZE
	.align		4
.L_1686:
        /*052c*/ 	.byte	0x04, 0x1e
        /*052e*/ 	.short	(.L_1688 - .L_1687)
.L_1687:
        /*0530*/ 	.word	0x00000000


	//----- nvinfo : EIATTR_CBANK_PARAM_SIZE
	.align		4
.L_1688:
        /*0534*/ 	.byte	0x03, 0x19
        /*0536*/ 	.short	0x00e8


	//----- nvinfo : EIATTR_PARAM_CBANK
	.align		4
        /*0538*/ 	.byte	0x04, 0x0a
        /*053a*/ 	.short	(.L_1690 - .L_1689)
	.align		4
.L_1689:
        /*053c*/ 	.word	index@(.nv.constant0._ZN10layer_norm13ln_fwd_kernelINS_13Kernel_traitsIf13__nv_bfloat16S2_S2_fjLj2560ELj1ELj4ELj1ELj16ENS_18Kernel_traits_baseILj2560EfS2_S2_S2_fjLj128EEEEELb0ELb1ELb0ELb0EEEvNS_9FwdParamsE)
        /*0540*/ 	.short	0x0210
        /*0542*/ 	.short	0x00e8


	//----- nvinfo : EIATTR_SW_WAR
	.align		4
.L_1690:
        /*0544*/ 	.byte	0x04, 0x36
        /*0546*/ 	.short	(.L_1692 - .L_1691)
.L_1691:
        /*0548*/ 	.word	0x00000008
.L_1692:


//--------------------- .nv.info._ZN10layer_norm13ln_fwd_kernelINS_13Kernel_traitsIf13__nv_bfloat16S2_S2_fjLj2560ELj1ELj4ELj1ELj16ENS_18Kernel_traits_baseILj2560EfS2_S2_S2_fjLj128EEEEELb0ELb1ELb0ELb1EEEvNS_9FwdParamsE --------------------------
	.section	.nv.info._ZN10layer_norm13ln_fwd_kernelINS_13Kernel_traitsIf13__nv_bfloat16S2_S2_fjLj2560ELj1ELj4ELj1ELj16ENS_18Kernel_traits_baseILj2560EfS2_S2_S2_fjLj128EEEEELb0ELb1ELb0ELb1EEEvNS_9FwdParamsE,"",@"SHT_CUDA_INFO"
	.sectionflags	@""
	.align	4


	//----- nvinfo : EIATTR_CUDA_API_VERSION
	.align		4
        /*0000*/ 	.byte	0x04, 0x37
        /*0002*/ 	.short	(.L_1694 - .L_1693)
.L_1693:
        /*0004*/ 	.word	0x00000082


	//----- nvinfo : EIATTR_KPARAM_INFO
	.align		4
.L_1694:
        /*0008*/ 	.byte	0x04, 0x17
        /*000a*/ 	.short	(.L_1696 - .L_1695)
.L_1695:
        /*000c*/ 	.word	0x00000000
        /*0010*/ 	.short	0x0000
        /*0012*/ 	.short	0x0000
        /*0014*/ 	.byte	0x00, 0xf0, 0xa1, 0x03


	//----- nvinfo : EIATTR_SPARSE_MMA_MASK
	.align		4
.L_1696:
        /*0018*/ 	.byte	0x03, 0x50
        /*001a*/ 	.short	0x0000


	//----- nvinfo : EIATTR_MAXREG_COUNT
	.align		4
        /*001c*/ 	.byte	0x03, 0x1b
        /*001e*/ 	.short	0x00ff


	//----- nvinfo : EIATTR_ANNOTATIONS
	.align		4
        /*0020*/ 	.byte	0x04, 0x55
        /*0022*/ 	.short	(.L_1698 - .L_1697)


	//   ....[0]....
.L_1697:
        /* <DEDUP_REMOVED lines=70> */


	//----- nvinfo : EIATTR_MERCURY_ISA_VERSION
	.align		4
.L_1698:
        /*0474*/ 	.byte	0x03, 0x5f
        /*0476*/ 	.short	0x0101


	//----- nvinfo : EIATTR_COOP_GROUP_MASK_REGIDS
	.align		4
        /*0478*/ 	.byte	0x04, 0x29
        /*047a*/ 	.short	(.L_1700 - .L_1699)


	//   ....[0]....
.L_1699:
        /*047c*/ 	.word	0xffffffff


	//   ....[1]....
        /*0480*/ 	.word	0xffffffff


	//   ....[2]....
        /*0484*/ 	.word	0xffffffff


	//   ....[3]....
        /*0488*/ 	.word	0xffffffff


	//   ....[4]....
        /*048c*/ 	.word	0xffffffff


	//   ....[5]....
        /*0490*/ 	.word	0xffffffff


	//   ....[6]....
        /*0494*/ 	.word	0xffffffff


	//   ....[7]....
        /*0498*/ 	.word	0xffffffff


	//   ....[8]....
        /*049c*/ 	.word	0xffffffff


	//   ....[9]....
        /*04a0*/ 	.word	0xffffffff


	//   ....[10]....
        /*04a4*/ 	.word	0x050000a7


	//   ....[11]....
        /*04a8*/ 	.word	0x050000a7


	//   ....[12]....
        /*04ac*/ 	.word	0x050000a7


	//   ....[13]....
        /*04b0*/ 	.word	0x050000a7


	//   ....[14]....
        /*04b4*/ 	.word	0x050000a7


	//   ....[15]....
        /*04b8*/ 	.word	0x050000a7


	//   ....[16]....
        /*04bc*/ 	.word	0x050000a7


	//   ....[17]....
        /*04c0*/ 	.word	0x050000a7


	//   ....[18]....
        /*04c4*/ 	.word	0x050000a7


	//   ....[19]....
        /*04c8*/ 	.word	0x050000a7


	//----- nvinfo : EIATTR_COOP_GROUP_INSTR_OFFSETS
	.align		4
.L_1700:
        /*04cc*/ 	.byte	0x04, 0x28
        /*04ce*/ 	.short	(.L_1702 - .L_1701)


	//   ....[0]....
.L_1701:
        /*04d0*/ 	.word	0x00003990


	//   ....[1]....
        /*04d4*/ 	.word	0x000039c0


	//   ....[2]....
        /*04d8*/ 	.word	0x000039e0


	//   ....[3]....
        /*04dc*/ 	.word	0x00003a00


	//   ....[4]....
        /*04e0*/ 	.word	0x00003a20


	//   ....[5]....
        /*04e4*/ 	.word	0x00004450


	//   ....[6]....
        /*04e8*/ 	.word	0x00004470


	//   ....[7]....
        /*04ec*/ 	.word	0x00004490


	//   ....[8]....
        /*04f0*/ 	.word	0x000044b0


	//   ....[9]....
        /*04f4*/ 	.word	0x000044d0


	//   ....[10]....
        /*04f8*/ 	.word	0x00005c70


	//   ....[11]....
        /*04fc*/ 	.word	0x00005d10


	//   ....[12]....
        /*0500*/ 	.word	0x00005d70


	//   ....[13]....
        /*0504*/ 	.word	0x00005dd0


	//   ....[14]....
        /*0508*/ 	.word	0x00005e30


	//   ....[15]....
        /*050c*/ 	.word	0x000068b0


	//   ....[16]....
        /*0510*/ 	.word	0x00006910


	//   ....[17]....
        /*0514*/ 	.word	0x00006970


	//   ....[18]....
        /*0518*/ 	.word	0x000069d0


	//   ....[19]....
        /*051c*/ 	.word	0x00006a30


	//----- nvinfo : EIATTR_EXIT_INSTR_OFFSETS
	.align		4
.L_1702:
        /*0520*/ 	.byte	0x04, 0x1c
        /*0522*/ 	.short	(.L_1704 - .L_1703)


	//   ....[0]....
.L_1703:
        /*0524*/ 	.word	0x00000530


	//   ....[1]....
        /*0528*/ 	.word	0x00005c00


	//----- nvinfo : EIATTR_MAX_THREADS
	.align		4
.L_1704:
        /*052c*/ 	.byte	0x04, 0x05
        /*052e*/ 	.short	(.L_1706 - .L_1705)
.L_1705:
        /*0530*/ 	.word	0x00000080
        /*0534*/ 	.word	0x00000001
        /*0538*/ 	.word	0x00000001


	//----- nvinfo : EIATTR_CRS_STACK_SIZE
	.align		4
.L_1706:
        /*053c*/ 	.byte	0x04, 0x1e
        /*053e*/ 	.short	(.L_1708 - .L_1707)
.L_1707:
        /*0540*/ 	.word	0x00000000


	//----- nvinfo : EIATTR_CBANK_PARAM_SIZE
	.align		4
.L_1708:
        /*0544*/ 	.byte	0x03, 0x19
        /*0546*/ 	.short	0x00e8


	//----- nvinfo : EIATTR_PARAM_CBANK
	.align		4
        /*0548*/ 	.byte	0x04, 0x0a
        /*054a*/ 	.short	(.L_1710 - .L_1709)
	.align		4
.L_1709:
        /*054c*/ 	.word	index@(.nv.constant0._ZN10layer_norm13ln_fwd_kernelINS_13Kernel_traitsIf13__nv_bfloat16S2_S2_fjLj2560ELj1ELj4ELj1ELj16ENS_18Kernel_traits_baseILj2560EfS2_S2_S2_fjLj128EEEEELb0ELb1ELb0ELb1EEEvNS_9FwdParamsE)
        /*0550*/ 	.short	0x0210
        /*0552*/ 	.short	0x00e8


	//----- nvinfo : EIATTR_SW_WAR
	.align		4
.L_1710:
        /*0554*/ 	.byte	0x04, 0x36
        /*0556*/ 	.short	(.L_1712 - .L_1711)
.L_1711:
        /*0558*/ 	.word	0x00000008
.L_1712:


//--------------------- .nv.info._ZN10layer_norm13ln_fwd_kernelINS_13Kernel_traitsIf13__nv_bfloat16S2_S2_fjLj2560ELj1ELj4ELj1ELj16ENS_18Kernel_traits_baseILj2560EfS2_S2_S2_fjLj128EEEEELb0ELb1ELb1ELb0EEEvNS_9FwdParamsE --------------------------
	.section	.nv.info._ZN10layer_norm13ln_fwd_kernelINS_13Kernel_traitsIf13__nv_bfloat16S2_S2_fjLj2560ELj1ELj4ELj1ELj16ENS_18Kernel_traits_baseILj2560EfS2_S2_S2_fjLj128EEEEELb0ELb1ELb1ELb0EEEvNS_9FwdParamsE,"",@"SHT_CUDA_INFO"
	.sectionflags	@""
	.align	4


	//----- nvinfo : EIATTR_CUDA_API_VERSION
	.align		4
        /*0000*/ 	.byte	0x04, 0x37
        /*0002*/ 	.short	(.L_1714 - .L_1713)
.L_1713:
        /*0004*/ 	.word	0x00000082


	//----- nvinfo : EIATTR_KPARAM_INFO
	.align		4
.L_1714:
        /*0008*/ 	.byte	0x04, 0x17
        /*000a*/ 	.short	(.L_1716 - .L_1715)
.L_1715:
        /*000c*/ 	.word	0x00000000
        /*0010*/ 	.short	0x0000
        /*0012*/ 	.short	0x0000
        /*0014*/ 	.byte	0x00, 0xf0, 0xa1, 0x03


	//----- nvinfo : EIATTR_SPARSE_MMA_MASK
	.align		4
.L_1716:
        /*0018*/ 	.byte	0x03, 0x50
        /*001a*/ 	.short	0x0000


	//----- nvinfo : EIATTR_MAXREG_COUNT
	.align		4
        /*001c*/ 	.byte	0x03, 0x1b
        /*001e*/ 	.short	0x00ff


	//----- nvinfo : EIATTR_ANNOTATIONS
	.align		4
        /*0020*/ 	.byte	0x04, 0x55
        /*0022*/ 	.short	(.L_1718 - .L_1717)


	//   ....[0]....
.L_1717:
        /* <DEDUP_REMOVED lines=74> */


	//----- nvinfo : EIATTR_MERCURY_ISA_VERSION
	.align		4
.L_1718:
        /*04b4*/ 	.byte	0x03, 0x5f
        /*04b6*/ 	.short	0x0101


	//----- nvinfo : EIATTR_COOP_GROUP_MASK_REGIDS
	.align		4
        /*04b8*/ 	.byte	0x04, 0x29
        /*04ba*/ 	.short	(.L_1720 - .L_1719)


	//   ....[0]....
.L_1719:
        /*04bc*/ 	.word	0xffffffff


	//   ....[1]....
        /*04c0*/ 	.word	0xffffffff


	//   ....[2]....
        /*04c4*/ 	.word	0xffffffff


	//   ....[3]....
        /*04c8*/ 	.word	0xffffffff


	//   ....[4]....
        /*04cc*/ 	.word	0xffffffff


	//   ....[5]....
        /*04d0*/ 	.word	0xffffffff


	//   ....[6]....
        /*04d4*/ 	.word	0xffffffff


	//   ....[7]....
        /*04d8*/ 	.word	0xffffffff


	//   ....[8]....
        /*04dc*/ 	.word	0xffffffff


	//   ....[9]....
        /*04e0*/ 	.word	0xffffffff


	//   ....[10]....
        /*04e4*/ 	.word	0x05000078


	//   ....[11]....
        /*04e8*/ 	.word	0x05000078


	//   ....[12]....
        /*04ec*/ 	.word	0x05000078


	//   ....[13]....
        /*04f0*/ 	.word	0x05000078


	//   ....[14]....
        /*04f4*/ 	.word	0x05000078


	//   ....[15]....
        /*04f8*/ 	.word	0x05000078


	//   ....[16]....
        /*04fc*/ 	.word	0x05000078


	//   ....[17]....
        /*0500*/ 	.word	0x05000078


	//   ....[18]....
        /*0504*/ 	.word	0x05000078


	//   ....[19]....
        /*0508*/ 	.word	0x05000078


	//----- nvinfo : EIATTR_COOP_GROUP_INSTR_OFFSETS
	.align		4
.L_1720:
        /*050c*/ 	.byte	0x04, 0x28
        /*050e*/ 	.short	(.L_1722 - .L_1721)


	//   ....[0]....
.L_1721:
        /*0510*/ 	.word	0x00007270


	//   ....[1]....
        /*0514*/ 	.word	0x000072e0


	//   ....[2]....
        /*0518*/ 	.word	0x00007300


	//   ....[3]....
        /*051c*/ 	.word	0x00007320


	//   ....[4]....
        /*0520*/ 	.word	0x00007340


	//   ....[5]....
        /*0524*/ 	.word	0x00007db0


	//   ....[6]....
        /*0528*/ 	.word	0x00007dd0


	//   ....[7]....
        /*052c*/ 	.word	0x00007df0


	//   ....[8]....
        /*0530*/ 	.word	0x00007e10


	//   ....[9]....
        /*0534*/ 	.word	0x00007e30


	//   ....[10]....
        /*0538*/ 	.word	0x000098a0


	//   ....[11]....
        /*053c*/ 	.word	0x00009950


	//   ....[12]....
        /*0540*/ 	.word	0x000099e0


	//   ....[13]....
        /*0544*/ 	.word	0x00009a50


	//   ....[14]....
        /*0548*/ 	.word	0x00009ac0


	//   ....[15]....
        /*054c*/ 	.word	0x0000a5a0


	//   ....[16]....
        /*0550*/ 	.word	0x0000a610


	//   ....[17]....
        /*0554*/ 	.word	0x0000a680


	//   ....[18]....
        /*0558*/ 	.word	0x0000a6f0


	//   ....[19]....
        /*055c*/ 	.word	0x0000a760


	//----- nvinfo : EIATTR_EXIT_INSTR_OFFSETS
	.align		4
.L_1722:
        /*0560*/ 	.byte	0x04, 0x1c
        /*0562*/ 	.short	(.L_1724 - .L_1723)


	//   ....[0]....
.L_1723:
        /*0564*/ 	.word	0x00001490


	//   ....[1]....
        /*0568*/ 	.word	0x00009830


	//----- nvinfo : EIATTR_MAX_THREADS
	.align		4
.L_1724:
        /*056c*/ 	.byte	0x04, 0x05
        /*056e*/ 	.short	(.L_1726 - .L_1725)
.L_1725:
        /*0570*/ 	.word	0x00000080
        /*0574*/ 	.word	0x00000001
        /*0578*/ 	.word	0x00000001


	//----- nvinfo : EIATTR_CRS_STACK_SIZE
	.align		4
.L_1726:
        /*057c*/ 	.byte	0x04, 0x1e
        /*057e*/ 	.short	(.L_1728 - .L_1727)
.L_1727:
        /*0580*/ 	.word	0x00000000


	//----- nvinfo : EIATTR_CBANK_PARAM_SIZE
	.align		4
.L_1728:
        /*0584*/ 	.byte	0x03, 0x19
        /*0586*/ 	.short	0x00e8


	//----- nvinfo : EIATTR_PARAM_CBANK
	.align		4
        /*0588*/ 	.byte	0x04, 0x0a
        /*058a*/ 	.short	(.L_1730 - .L_1729)
	.align		4
.L_1729:
        /*058c*/ 	.word	index@(.nv.constant0._ZN10layer_norm13ln_fwd_kernelINS_13Kernel_traitsIf13__nv_bfloat16S2_S2_fjLj2560ELj1ELj4ELj1ELj16ENS_18Kernel_traits_baseILj2560EfS2_S2_S2_fjLj128EEEEELb0ELb1ELb1ELb0EEEvNS_9FwdParamsE)
        /*0590*/ 	.short	0x0210
        /*0592*/ 	.short	0x00e8


	//----- nvinfo : EIATTR_SW_WAR
	.align		4
.L_1730:
        /*0594*/ 	.byte	0x04, 0x36
        /*0596*/ 	.short	(.L_1732 - .L_1731)
.L_1731:
        /*0598*/ 	.word	0x00000008
.L_1732:


//--------------------- .nv.info._ZN10layer_norm13ln_fwd_kernelINS_13Kernel_traitsIf13__nv_bfloat16S2_S2_fjLj2560ELj1ELj4ELj1ELj16ENS_18Kernel_traits_baseILj2560EfS2_S2_S2_fjLj128EEEEELb0ELb1ELb1ELb1EEEvNS_9FwdParamsE --------------------------
	.section	.nv.info._ZN10layer_norm13ln_fwd_kernelINS_13Kernel_traitsIf13__nv_bfloat16S2_S2_fjLj2560ELj1ELj4ELj1ELj16ENS_18Kernel_traits_baseILj2560EfS2_S2_S2_fjLj128EEEEELb0ELb1ELb1ELb1EEEvNS_9FwdParamsE,"",@"SHT_CUDA_INFO"
	.sectionflags	@""
	.align	4


	//----- nvinfo : EIATTR_CUDA_API_VERSION
	.align		4
        /*0000*/ 	.byte	0x04, 0x37
        /*0002*/ 	.short	(.L_1734 - .L_1733)
.L_1733:
        /*0004*/ 	.word	0x00000082


	//----- nvinfo : EIATTR_KPARAM_INFO
	.align		4
.L_1734:
        /*0008*/ 	.byte	0x04, 0x17
        /*000a*/ 	.short	(.L_1736 - .L_1735)
.L_1735:
        /*000c*/ 	.word	0x00000000
        /*0010*/ 	.short	0x0000
        /*0012*/ 	.short	0x0000
        /*0014*/ 	.byte	0x00, 0xf0, 0xa1, 0x03


	//----- nvinfo : EIATTR_SPARSE_MMA_MASK
	.align		4
.L_1736:
        /*0018*/ 	.byte	0x03, 0x50
        /*001a*/ 	.short	0x0000


	//----- nvinfo : EIATTR_MAXREG_COUNT
	.align		4
        /*001c*/ 	.byte	0x03, 0x1b
        /*001e*/ 	.short	0x00ff


	//----- nvinfo : EIATTR_ANNOTATIONS
	.align		4
        /*0020*/ 	.byte	0x04, 0x55
        /*0022*/ 	.short	(.L_1738 - .L_1737)


	//   ....[0]....
.L_1737:
        /* <DEDUP_REMOVED lines=67> */


	//----- nvinfo : EIATTR_MERCURY_ISA_VERSION
	.align		4
.L_1738:
        /*0444*/ 	.byte	0x03, 0x5f
        /*0446*/ 	.short	0x0101


	//----- nvinfo : EIATTR_COOP_GROUP_MASK_REGIDS
	.align		4
        /*0448*/ 	.byte	0x04, 0x29
        /*044a*/ 	.short	(.L_1740 - .L_1739)


	//   ....[0]....
.L_1739:
        /*044c*/ 	.word	0xffffffff


	//   ....[1]....
        /*0450*/ 	.word	0xffffffff


	//   ....[2]....
        /*0454*/ 	.word	0xffffffff


	//   ....[3]....
        /*0458*/ 	.word	0xffffffff


	//   ....[4]....
        /*045c*/ 	.word	0xffffffff


	//   ....[5]....
        /*0460*/ 	.word	0xffffffff


	//   ....[6]....
        /*0464*/ 	.word	0xffffffff


	//   ....[7]....
        /*0468*/ 	.word	0xffffffff


	//   ....[8]....
        /*046c*/ 	.word	0xffffffff


	//   ....[9]....
        /*0470*/ 	.word	0xffffffff


	//   ....[10]....
        /*0474*/ 	.word	0x050000ae


	//   ....[11]....
        /*0478*/ 	.word	0x050000ae


	//   ....[12]....
        /*047c*/ 	.word	0x050000ae


	//   ....[13]....
        /*0480*/ 	.word	0x050000ae


	//   ....[14]....
        /*0484*/ 	.word	0x050000ae


	//   ....[15]....
        /*0488*/ 	.word	0x050000ae


	//   ....[16]....
        /*048c*/ 	.word	0x050000ae


	//   ....[17]....
        /*0490*/ 	.word	0x050000ae


	//   ....[18]....
        /*0494*/ 	.word	0x050000ae


	//   ....[19]....
        /*0498*/ 	.word	0x050000ae


	//----- nvinfo : EIATTR_COOP_GROUP_INSTR_OFFSETS
	.align		4
.L_1740:
        /*049c*/ 	.byte	0x04, 0x28
        /*049e*/ 	.short	(.L_1742 - .L_1741)


	//   ....[0]....
.L_1741:
        /*04a0*/ 	.word	0x00006010


	//   ....[1]....
        /*04a4*/ 	.word	0x00006040


	//   ....[2]....
        /*04a8*/ 	.word	0x00006060


	//   ....[3]....
        /*04ac*/ 	.word	0x00006080


	//   ....[4]....
        /*04b0*/ 	.word	0x000060a0


	//   ....[5]....
        /*04b4*/ 	.word	0x00006ad0


	//   ....[6]....
        /*04b8*/ 	.word	0x00006af0


	//   ....[7]....
        /*04bc*/ 	.word	0x00006b10


	//   ....[8]....
        /*04c0*/ 	.word	0x00006b30


	//   ....[9]....
        /*04c4*/ 	.word	0x00006b50


	//   ....[10]....
        /*04c8*/ 	.word	0x00008420


	//   ....[11]....
        /*04cc*/ 	.word	0x000084c0


	//   ....[12]....
        /*04d0*/ 	.word	0x00008520


	//   ....[13]....
        /*04d4*/ 	.word	0x00008580


	//   ....[14]....
        /*04d8*/ 	.word	0x000085e0


	//   ....[15]....
        /*04dc*/ 	.word	0x00009060


	//   ....[16]....
        /*04e0*/ 	.word	0x000090c0


	//   ....[17]....
        /*04e4*/ 	.word	0x00009120


	//   ....[18]....
        /*04e8*/ 	.word	0x00009180


	//   ....[19]....
        /*04ec*/ 	.word	0x000091e0


	//----- nvinfo : EIATTR_EXIT_INSTR_OFFSETS
	.align		4
.L_1742:
        /*04f0*/ 	.byte	0x04, 0x1c
        /*04f2*/ 	.short	(.L_1744 - .L_1743)


	//   ....[0]....
.L_1743:
        /*04f4*/ 	.word	0x00000530


	//   ....[1]....
        /*04f8*/ 	.word	0x000083b0


	//----- nvinfo : EIATTR_MAX_THREADS
	.align		4
.L_1744:
        /*04fc*/ 	.byte	0x04, 0x05
        /*04fe*/ 	.short	(.L_1746 - .L_1745)
.L_1745:
        /*0500*/ 	.word	0x00000080
        /*0504*/ 	.word	0x00000001
        /*0508*/ 	.word	0x00000001


	//----- nvinfo : EIATTR_CRS_STACK_SIZE
	.align		4
.L_1746:
        /*050c*/ 	.byte	0x04, 0x1e
        /*050e*/ 	.short	(.L_1748 - .L_1747)
.L_1747:
        /*0510*/ 	.word	0x00000000


	//----- nvinfo : EIATTR_CBANK_PARAM_SIZE
	.align		4
.L_1748:
        /*0514*/ 	.byte	0x03, 0x19
        /*0516*/ 	.short	0x00e8


	//----- nvinfo : EIATTR_PARAM_CBANK
	.align		4
        /*0518*/ 	.byte	0x04, 0x0a
        /*051a*/ 	.short	(.L_1750 - .L_1749)
	.align		4
.L_1749:
        /*051c*/ 	.word	index@(.nv.constant0._ZN10layer_norm13ln_fwd_kernelINS_13Kernel_traitsIf13__nv_bfloat16S2_S2_fjLj2560ELj1ELj4ELj1ELj16ENS_18Kernel_traits_baseILj2560EfS2_S2_S2_fjLj128EEEEELb0ELb1ELb1ELb1EEEvNS_9FwdParamsE)
        /*0520*/ 	.short	0x0210
        /*0522*/ 	.short	0x00e8


	//----- nvinfo : EIATTR_SW_WAR
	.align		4
.L_1750:
        /*0524*/ 	.byte	0x04, 0x36
        /*0526*/ 	.short	(.L_1752 - .L_1751)
.L_1751:
        /*0528*/ 	.word	0x00000008
.L_1752:


//--------------------- .nv.info._ZN10layer_norm13ln_fwd_kernelINS_13Kernel_traitsIf13__nv_bfloat16S2_S2_fjLj2560ELj1ELj4ELj1ELj16ENS_18Kernel_traits_baseILj2560EfS2_S2_S2_fjLj128EEEEELb1ELb0ELb0ELb0EEEvNS_9FwdParamsE --------------------------
	.section	.nv.info._ZN10layer_norm13ln_fwd_kernelINS_13Kernel_traitsIf13__nv_bfloat16S2_S2_fjLj2560ELj1ELj4ELj1ELj16ENS_18Kernel_traits_baseILj2560EfS2_S2_S2_fjLj128EEEEELb1ELb0ELb0ELb0EEEvNS_9FwdParamsE,"",@"SHT_CUDA_INFO"
	.sectionflags	@""
	.align	4


	//----- nvinfo : EIATTR_CUDA_API_VERSION
	.align		4
        /*0000*/ 	.byte	0x04, 0x37
        /*0002*/ 	.short	(.L_1754 - .L_1753)
.L_1753:
        /*0004*/ 	.word	0x00000082


	//----- nvinfo : EIATTR_KPARAM_INFO
	.align		4
.L_1754:
        /*0008*/ 	.byte	0x04, 0x17
        /*000a*/ 	.short	(.L_1756 - .L_1755)
.L_1755:
        /*000c*/ 	.word	0x00000000
        /*0010*/ 	.short	0x0000
        /*0012*/ 	.short	0x0000
        /*0014*/ 	.byte	0x00, 0xf0, 0xa1, 0x03


	//----- nvinfo : EIATTR_SPARSE_MMA_MASK
	.align		4
.L_1756:
        /*0018*/ 	.byte	0x03, 0x50
        /*001a*/ 	.short	0x0000


	//----- nvinfo : EIATTR_MAXREG_COUNT
	.align		4
        /*001c*/ 	.byte	0x03, 0x1b
        /*001e*/ 	.short	0x00ff


	//----- nvinfo : EIATTR_ANNOTATIONS
	.align		4
        /*0020*/ 	.byte	0x04, 0x55
        /*0022*/ 	.short	(.L_1758 - .L_1757)


	//   ....[0]....
.L_1757:
        /* <DEDUP_REMOVED lines=15> */


	//----- nvinfo : EIATTR_MERCURY_ISA_VERSION
	.align		4
.L_1758:
        /*0104*/ 	.byte	0x03, 0x5f
        /*0106*/ 	.short	0x0101


	//----- nvinfo : EIATTR_COOP_GROUP_MASK_REGIDS
	.align		4
        /*0108*/ 	.byte	0x04, 0x29
        /*010a*/ 	.short	(.L_1760 - .L_1759)


	//   ....[0]....
.L_1759:
        /*010c*/ 	.word	0xffffffff


	//   ....[1]....
        /*0110*/ 	.word	0xffffffff


	//   ....[2]....
        /*0114*/ 	.word	0xffffffff


	//   ....[3]....
        /*0118*/ 	.word	0xffffffff


	//   ....[4]....
        /*011c*/ 	.word	0xffffffff


	//   ....[5]....
        /*0120*/ 	.word	0xffffffff


	//   ....[6]....
        /*0124*/ 	.word	0xffffffff


	//   ....[7]....
        /*0128*/ 	.word	0xffffffff


	//   ....[8]....
        /*012c*/ 	.word	0xffffffff


	//   ....[9]....
        /*0130*/ 	.word	0xffffffff


	//   ....[10]....
        /*0134*/ 	.word	0x0500005c


	//   ....[11]....
        /*0138*/ 	.word	0x0500005c


	//   ....[12]....
        /*013c*/ 	.word	0x0500005c


	//   ....[13]....
        /*0140*/ 	.word	0x0500005c


	//   ....[14]....
        /*0144*/ 	.word	0x0500005c


	//   ....[15]....
        /*0148*/ 	.word	0x0500005c


	//   ....[16]....
        /*014c*/ 	.word	0x0500005c


	//   ....[17]....
        /*0150*/ 	.word	0x0500005c


	//   ....[18]....
        /*0154*/ 	.word	0x0500005c


	//   ....[19]....
        /*0158*/ 	.word	0x0500005c


	//----- nvinfo : EIATTR_COOP_GROUP_INSTR_OFFSETS
	.align		4
.L_1760:
        /*015c*/ 	.byte	0x04, 0x28
        /*015e*/ 	.short	(.L_1762 - .L_1761)


	//   ....[0]....
.L_1761:
        /*0160*/ 	.word	0x0001e050


	//   ....[1]....
        /*0164*/ 	.word	0x0001e0c0


	//   ....[2]....
        /*0168*/ 	.word	0x0001e0e0


	//   ....[3]....
        /*016c*/ 	.word	0x0001e100


	//   ....[4]....
        /*0170*/ 	.word	0x0001e120


	//   ....[5]....
        /*0174*/ 	.word	0x0001eba0


	//   ....[6]....
        /*0178*/ 	.word	0x0001ebc0


	//   ....[7]....
        /*017c*/ 	.word	0x0001ebe0


	//   ....[8]....
        /*0180*/ 	.word	0x0001ec00


	//   ....[9]....
        /*0184*/ 	.word	0x0001ec20


	//   ....[10]....
        /*0188*/ 	.word	0x00020590


	//   ....[11]....
        /*018c*/ 	.word	0x00020640


	//   ....[12]....
        /*0190*/ 	.word	0x000206d0


	//   ....[13]....
        /*0194*/ 	.word	0x00020740


	//   ....[14]....
        /*0198*/ 	.word	0x000207b0


	//   ....[15]....
        /*019c*/ 	.word	0x000212a0


	//   ....[16]....
        /*01a0*/ 	.word	0x00021310


	//   ....[17]....
        /*01a4*/ 	.word	0x00021380


	//   ....[18]....
        /*01a8*/ 	.word	0x000213f0


	//   ....[19]....
        /*01ac*/ 	.word	0x00021460


	//----- nvinfo : EIATTR_EXIT_INSTR_OFFSETS
	.align		4
.L_1762:
        /*01b0*/ 	.byte	0x04, 0x1c
        /*01b2*/ 	.short	(.L_1764 - .L_1763)


	//   ....[0]....
.L_1763:
        /*01b4*/ 	.word	0x000013c0


	//   ....[1]....
        /*01b8*/ 	.word	0x00020520


	//----- nvinfo : EIATTR_MAX_THREADS
	.align		4
.L_1764:
        /*01bc*/ 	.byte	0x04, 0x05
        /*01be*/ 	.short	(.L_1766 - .L_1765)
.L_1765:
        /*01c0*/ 	.word	0x00000080
        /*01c4*/ 	.word	0x00000001
        /*01c8*/ 	.word	0x00000001


	//----- nvinfo : EIATTR_CRS_STACK_SIZE
	.align		4
.L_1766:
        /*01cc*/ 	.byte	0x04, 0x1e
        /*01ce*/ 	.short	(.L_1768 - .L_1767)
.L_1767:
        /*01d0*/ 	.word	0x00000000


	//----- nvinfo : EIATTR_CBANK_PARAM_SIZE
	.align		4
.L_1768:
        /*01d4*/ 	.byte	0x03, 0x19
        /*01d6*/ 	.short	0x00e8


	//----- nvinfo : EIATTR_PARAM_CBANK
	.align		4
        /*01d8*/ 	.byte	0x04, 0x0a
        /*01da*/ 	.short	(.L_1770 - .L_1769)
	.align		4
.L_1769:
        /*01dc*/ 	.word	index@(.nv.constant0._ZN10layer_norm13ln_fwd_kernelINS_13Kernel_traitsIf13__nv_bfloat16S2_S2_fjLj2560ELj1ELj4ELj1ELj16ENS_18Kernel_traits_baseILj2560EfS2_S2_S2_fjLj128EEEEELb1ELb0ELb0ELb0EEEvNS_9FwdParamsE)
        /*01e0*/ 	.short	0x0210
        /*01e2*/ 	.short	0x00e8


	//----- nvinfo : EIATTR_SW_WAR
	.align		4
.L_1770:
        /*01e4*/ 	.byte	0x04, 0x36
        /*01e6*/ 	.short	(.L_1772 - .L_1771)
.L_1771:
        /*01e8*/ 	.word	0x00000008
.L_1772:


//--------------------- .nv.info._ZN10layer_norm13ln_fwd_kernelINS_13Kernel_traitsIf13__nv_bfloat16S2_S2_fjLj2560ELj1ELj4ELj1ELj16ENS_18Kernel_traits_baseILj2560EfS2_S2_S2_fjLj128EEEEELb1ELb0ELb0ELb1EEEvNS_9FwdParamsE --------------------------
	.section	.nv.info._ZN10layer_norm13ln_fwd_kernelINS_13Kernel_traitsIf13__nv_bfloat16S2_S2_fjLj2560ELj1ELj4ELj1ELj16ENS_18Kernel_traits_baseILj2560EfS2_S2_S2_fjLj128EEEEELb1ELb0ELb0ELb1EEEvNS_9FwdParamsE,"",@"SHT_CUDA_INFO"
	.sectionflags	@""
	.align	4


	//----- nvinfo : EIATTR_CUDA_API_VERSION
	.align		4
        /*0000*/ 	.byte	0x04, 0x37
        /*0002*/ 	.short	(.L_1774 - .L_1773)
.L_1773:
        /*0004*/ 	.word	0x00000082


	//----- nvinfo : EIATTR_KPARAM_INFO
	.align		4
.L_1774:
        /*0008*/ 	.byte	0x04, 0x17
        /*000a*/ 	.short	(.L_1776 - .L_1775)
.L_1775:
        /*000c*/ 	.word	0x00000000
        /*0010*/ 	.short	0x0000
        /*0012*/ 	.short	0x0000
        /*0014*/ 	.byte	0x00, 0xf0, 0xa1, 0x03


	//----- nvinfo : EIATTR_SPARSE_MMA_MASK
	.align		4
.L_1776:
        /*0018*/ 	.byte	0x03, 0x50
        /*001a*/ 	.short	0x0000


	//----- nvinfo : EIATTR_MAXREG_COUNT
	.align		4
        /*001c*/ 	.byte	0x03, 0x1b
        /*001e*/ 	.short	0x00ff


	//----- nvinfo : EIATTR_ANNOTATIONS
	.align		4
        /*0020*/ 	.byte	0x04, 0x55
        /*0022*/ 	.short	(.L_1778 - .L_1777)


	//   ....[0]....
.L_1777:
        /* <DEDUP_REMOVED lines=19> */


	//----- nvinfo : EIATTR_MERCURY_ISA_VERSION
	.align		4
.L_1778:
        /*0144*/ 	.byte	0x03, 0x5f
        /*0146*/ 	.short	0x0101


	//----- nvinfo : EIATTR_COOP_GROUP_MASK_REGIDS
	.align		4
        /*0148*/ 	.byte	0x04, 0x29
        /*014a*/ 	.short	(.L_1780 - .L_1779)


	//   ....[0]....
.L_1779:
        /*014c*/ 	.word	0xffffffff


	//   ....[1]....
        /*0150*/ 	.word	0xffffffff


	//   ....[2]....
        /*0154*/ 	.word	0xffffffff


	//   ....[3]....
        /*0158*/ 	.word	0xffffffff


	//   ....[4]....
        /*015c*/ 	.word	0xffffffff


	//   ....[5]....
        /*0160*/ 	.word	0xffffffff


	//   ....[6]....
        /*0164*/ 	.word	0xffffffff


	//   ....[7]....
        /*0168*/ 	.word	0xffffffff


	//   ....[8]....
        /*016c*/ 	.word	0xffffffff


	//   ....[9]....
        /*0170*/ 	.word	0xffffffff


	//   ....[10]....
        /*0174*/ 	.word	0x05000068


	//   ....[11]....
        /*0178*/ 	.word	0x05000068


	//   ....[12]....
        /*017c*/ 	.word	0x05000068


	//   ....[13]....
        /*0180*/ 	.word	0x05000068


	//   ....[14]....
        /*0184*/ 	.word	0x05000068


	//   ....[15]....
        /*0188*/ 	.word	0x05000068


	//   ....[16]....
        /*018c*/ 	.word	0x05000068


	//   ....[17]....
        /*0190*/ 	.word	0x05000068


	//   ....[18]....
        /*0194*/ 	.word	0x05000068


	//   ....[19]....
        /*0198*/ 	.word	0x05000068


	//----- nvinfo : EIATTR_COOP_GROUP_INSTR_OFFSETS
	.align		4
.L_1780:
        /*019c*/ 	.byte	0x04, 0x28
        /*019e*/ 	.short	(.L_1782 - .L_1781)


	//   ....[0]....
.L_1781:
        /*01a0*/ 	.word	0x0001d680


	//   ....[1]....
        /*01a4*/ 	.word	0x0001d6b0


	//   ....[2]....
        /*01a8*/ 	.word	0x0001d6d0


	//   ....[3]....
        /*01ac*/ 	.word	0x0001d6f0


	//   ....[4]....
        /*01b0*/ 	.word	0x0001d710


	//   ....[5]....
        /*01b4*/ 	.word	0x0001e140


	//   ....[6]....
        /*01b8*/ 	.word	0x0001e160


	//   ....[7]....
        /*01bc*/ 	.word	0x0001e180


	//   ....[8]....
        /*01c0*/ 	.word	0x0001e1a0


	//   ....[9]....
        /*01c4*/ 	.word	0x0001e1c0


	//   ....[10]....
        /*01c8*/ 	.word	0x0001f7f0


	//   ....[11]....
        /*01cc*/ 	.word	0x0001f890


	//   ....[12]....
        /*01d0*/ 	.word	0x0001f900


	//   ....[13]....
        /*01d4*/ 	.word	0x0001f970


	//   ....[14]....
        /*01d8*/ 	.word	0x0001f9e0


	//   ....[15]....
        /*01dc*/ 	.word	0x00020470


	//   ....[16]....
        /*01e0*/ 	.word	0x000204e0


	//   ....[17]....
        /*01e4*/ 	.word	0x00020550


	//   ....[18]....
        /*01e8*/ 	.word	0x000205c0


	//   ....[19]....
        /*01ec*/ 	.word	0x00020630


	//----- nvinfo : EIATTR_EXIT_INSTR_OFFSETS
	.align		4
.L_1782:
        /*01f0*/ 	.byte	0x04, 0x1c
        /*01f2*/ 	.short	(.L_1784 - .L_1783)


	//   ....[0]....
.L_1783:
        /*01f4*/ 	.word	0x00000970


	//   ....[1]....
        /*01f8*/ 	.word	0x0001f780


	//----- nvinfo : EIATTR_MAX_THREADS
	.align		4
.L_1784:
        /*01fc*/ 	.byte	0x04, 0x05
        /*01fe*/ 	.short	(.L_1786 - .L_1785)
.L_1785:
        /*0200*/ 	.word	0x00000080
        /*0204*/ 	.word	0x00000001
        /*0208*/ 	.word	0x00000001


	//----- nvinfo : EIATTR_CRS_STACK_SIZE
	.align		4
.L_1786:
        /*020c*/ 	.byte	0x04, 0x1e
        /*020e*/ 	.short	(.L_1788 - .L_1787)
.L_1787:
        /*0210*/ 	.word	0x00000000


	//----- nvinfo : EIATTR_CBANK_PARAM_SIZE
	.align		4
.L_1788:
        /*0214*/ 	.byte	0x03, 0x19
        /*0216*/ 	.short	0x00e8


	//----- nvinfo : EIATTR_PARAM_CBANK
	.align		4
        /*0218*/ 	.byte	0x04, 0x0a
        /*021a*/ 	.short	(.L_1790 - .L_1789)
	.align		4
.L_1789:
        /*021c*/ 	.word	index@(.nv.constant0._ZN10layer_norm13ln_fwd_kernelINS_13Kernel_traitsIf13__nv_bfloat16S2_S2_fjLj2560ELj1ELj4ELj1ELj16ENS_18Kernel_traits_baseILj2560EfS2_S2_S2_fjLj128EEEEELb1ELb0ELb0ELb1EEEvNS_9FwdParamsE)
        /*0220*/ 	.short	0x0210
        /*0222*/ 	.short	0x00e8


	//----- nvinfo : EIATTR_SW_WAR
	.align		4
.L_1790:
        /*0224*/ 	.byte	0x04, 0x36
        /*0226*/ 	.short	(.L_1792 - .L_1791)
.L_1791:
        /*0228*/ 	.word	0x00000008
.L_1792:


//--------------------- .nv.info._ZN10layer_norm13ln_fwd_kernelINS_13Kernel_traitsIf13__nv_bfloat16S2_S2_fjLj2560ELj1ELj4ELj1ELj16ENS_18Kernel_traits_baseILj2560EfS2_S2_S2_fjLj128EEEEELb1ELb0ELb1ELb0EEEvNS_9FwdParamsE --------------------------
	.section	.nv.info._ZN10layer_norm13ln_fwd_kernelINS_13Kernel_traitsIf13__nv_bfloat16S2_S2_fjLj2560ELj1ELj4ELj1ELj16ENS_18Kernel_traits_baseILj2560EfS2_S2_S2_fjLj128EEEEELb1ELb0ELb1ELb0EEEvNS_9FwdParamsE,"",@"SHT_CUDA_INFO"
	.sectionflags	@""
	.align	4


	//----- nvinfo : EIATTR_CUDA_API_VERSION
	.align		4
        /*0000*/ 	.byte	0x04, 0x37
        /*0002*/ 	.short	(.L_1794 - .L_1793)
.L_1793:
        /*0004*/ 	.word	0x00000082


	//----- nvinfo : EIATTR_KPARAM_INFO
	.align		4
.L_1794:
        /*0008*/ 	.byte	0x04, 0x17
        /*000a*/ 	.short	(.L_1796 - .L_1795)
.L_1795:
        /*000c*/ 	.word	0x00000000
        /*0010*/ 	.short	0x0000
        /*0012*/ 	.short	0x0000
        /*0014*/ 	.byte	0x00, 0xf0, 0xa1, 0x03


	//----- nvinfo : EIATTR_SPARSE_MMA_MASK
	.align		4
.L_1796:
        /*0018*/ 	.byte	0x03, 0x50
        /*001a*/ 	.short	0x0000


	//----- nvinfo : EIATTR_MAXREG_COUNT
	.align		4
        /*001c*/ 	.byte	0x03, 0x1b
        /*001e*/ 	.short	0x00ff


	//----- nvinfo : EIATTR_ANNOTATIONS
	.align		4
        /*0020*/ 	.byte	0x04, 0x55
        /*0022*/ 	.short	(.L_1798 - .L_1797)


	//   ....[0]....
.L_1797:
        /* <DEDUP_REMOVED lines=29> */


	//----- nvinfo : EIATTR_MERCURY_ISA_VERSION
	.align		4
.L_1798:
        /*01e4*/ 	.byte	0x03, 0x5f
        /*01e6*/ 	.short	0x0101


	//----- nvinfo : EIATTR_COOP_GROUP_MASK_REGIDS
	.align		4
        /*01e8*/ 	.byte	0x04, 0x29
        /*01ea*/ 	.short	(.L_1800 - .L_1799)


	//   ....[0]....
.L_1799:
        /*01ec*/ 	.word	0xffffffff


	//   ....[1]....
        /*01f0*/ 	.word	0xffffffff


	//   ....[2]....
        /*01f4*/ 	.word	0xffffffff


	//   ....[3]....
        /*01f8*/ 	.word	0xffffffff


	//   ....[4]....
        /*01fc*/ 	.word	0xffffffff


	//   ....[5]....
        /*0200*/ 	.word	0xffffffff


	//   ....[6]....
        /*0204*/ 	.word	0xffffffff


	//   ....[7]....
        /*0208*/ 	.word	0xffffffff


	//   ....[8]....
        /*020c*/ 	.word	0xffffffff


	//   ....[9]....
        /*0210*/ 	.word	0xffffffff


	//   ....[10]....
        /*0214*/ 	.word	0x0500005c


	//   ....[11]....
        /*0218*/ 	.word	0x0500005c


	//   ....[12]....
        /*021c*/ 	.word	0x0500005c


	//   ....[13]....
        /*0220*/ 	.word	0x0500005c


	//   ....[14]....
        /*0224*/ 	.word	0x0500005c


	//   ....[15]....
        /*0228*/ 	.word	0x0500005c


	//   ....[16]....
        /*022c*/ 	.word	0x0500005c


	//   ....[17]....
        /*0230*/ 	.word	0x0500005c


	//   ....[18]....
        /*0234*/ 	.word	0x0500005c


	//   ....[19]....
        /*0238*/ 	.word	0x0500005c


	//----- nvinfo : EIATTR_COOP_GROUP_INSTR_OFFSETS
	.align		4
.L_1800:
        /*023c*/ 	.byte	0x04, 0x28
        /*023e*/ 	.short	(.L_1802 - .L_1801)


	//   ....[0]....
.L_1801:
        /*0240*/ 	.word	0x00022410


	//   ....[1]....
        /*0244*/ 	.word	0x00022480


	//   ....[2]....
        /*0248*/ 	.word	0x000224a0


	//   ....[3]....
        /*024c*/ 	.word	0x000224c0


	//   ....[4]....
        /*0250*/ 	.word	0x000224e0


	//   ....[5]....
        /*0254*/ 	.word	0x00022f50


	//   ....[6]....
        /*0258*/ 	.word	0x00022f70


	//   ....[7]....
        /*025c*/ 	.word	0x00022f90


	//   ....[8]....
        /*0260*/ 	.word	0x00022fb0


	//   ....[9]....
        /*0264*/ 	.word	0x00022fd0


	//   ....[10]....
        /*0268*/ 	.word	0x00024b40


	//   ....[11]....
        /*026c*/ 	.word	0x00024bf0


	//   ....[12]....
        /*0270*/ 	.word	0x00024c80


	//   ....[13]....
        /*0274*/ 	.word	0x00024cf0


	//   ....[14]....
        /*0278*/ 	.word	0x00024d60


	//   ....[15]....
        /*027c*/ 	.word	0x00025840


	//   ....[16]....
        /*0280*/ 	.word	0x000258b0


	//   ....[17]....
        /*0284*/ 	.word	0x00025920


	//   ....[18]....
        /*0288*/ 	.word	0x00025990


	//   ....[19]....
        /*028c*/ 	.word	0x00025a00


	//----- nvinfo : EIATTR_EXIT_INSTR_OFFSETS
	.align		4
.L_1802:
        /*0290*/ 	.byte	0x04, 0x1c
        /*0292*/ 	.short	(.L_1804 - .L_1803)


	//   ....[0]....
.L_1803:
        /*0294*/ 	.word	0x00001410


	//   ....[1]....
        /*0298*/ 	.word	0x00024ad0


	//----- nvinfo : EIATTR_MAX_THREADS
	.align		4
.L_1804:
        /*029c*/ 	.byte	0x04, 0x05
        /*029e*/ 	.short	(.L_1806 - .L_1805)
.L_1805:
        /*02a0*/ 	.word	0x00000080
        /*02a4*/ 	.word	0x00000001
        /*02a8*/ 	.word	0x00000001


	//----- nvinfo : EIATTR_CRS_STACK_SIZE
	.align		4
.L_1806:
        /*02ac*/ 	.byte	0x04, 0x1e
        /*02ae*/ 	.short	(.L_1808 - .L_1807)
.L_1807:
        /*02b0*/ 	.word	0x00000000


	//----- nvinfo : EIATTR_CBANK_PARAM_SIZE
	.align		4
.L_1808:
        /*02b4*/ 	.byte	0x03, 0x19
        /*02b6*/ 	.short	0x00e8


	//----- nvinfo : EIATTR_PARAM_CBANK
	.align		4
        /*02b8*/ 	.byte	0x04, 0x0a
        /*02ba*/ 	.short	(.L_1810 - .L_1809)
	.align		4
.L_1809:
        /*02bc*/ 	.word	index@(.nv.constant0._ZN10layer_norm13ln_fwd_kernelINS_13Kernel_traitsIf13__nv_bfloat16S2_S2_fjLj2560ELj1ELj4ELj1ELj16ENS_18Kernel_traits_baseILj2560EfS2_S2_S2_fjLj128EEEEELb1ELb0ELb1ELb0EEEvNS_9FwdParamsE)
        /*02c0*/ 	.short	0x0210
        /*02c2*/ 	.short	0x00e8


	//----- nvinfo : EIATTR_SW_WAR
	.align		4
.L_1810:
        /*02c4*/ 	.byte	0x04, 0x36
        /*02c6*/ 	.short	(.L_1812 - .L_1811)
.L_1811:
        /*02c8*/ 	.word	0x00000008
.L_1812:


//--------------------- .nv.info._ZN10layer_norm13ln_fwd_kernelINS_13Kernel_traitsIf13__nv_bfloat16S2_S2_fjLj2560ELj1ELj4ELj1ELj16ENS_18Kernel_traits_baseILj2560EfS2_S2_S2_fjLj128EEEEELb1ELb0ELb1ELb1EEEvNS_9FwdParamsE --------------------------
	.section	.nv.info._ZN10layer_norm13ln_fwd_kernelINS_13Kernel_traitsIf13__nv_bfloat16S2_S2_fjLj2560ELj1ELj4ELj1ELj16ENS_18Kernel_traits_baseILj2560EfS2_S2_S2_fjLj128EEEEELb1ELb0ELb1ELb1EEEvNS_9FwdParamsE,"",@"SHT_CUDA_INFO"
	.sectionflags	@""
	.align	4


	//----- nvinfo : EIATTR_CUDA_API_VERSION
	.align		4
        /*0000*/ 	.byte	0x04, 0x37
        /*0002*/ 	.short	(.L_1814 - .L_1813)
.L_1813:
        /*0004*/ 	.word	0x00000082


	//----- nvinfo : EIATTR_KPARAM_INFO
	.align		4
.L_1814:
        /*0008*/ 	.byte	0x04, 0x17
        /*000a*/ 	.short	(.L_1816 - .L_1815)
.L_1815:
        /*000c*/ 	.word	0x00000000
        /*0010*/ 	.short	0x0000
        /*0012*/ 	.short	0x0000
        /*0014*/ 	.byte	0x00, 0xf0, 0xa1, 0x03


	//----- nvinfo : EIATTR_SPARSE_MMA_MASK
	.align		4
.L_1816:
        /*0018*/ 	.byte	0x03, 0x50
        /*001a*/ 	.short	0x0000


	//----- nvinfo : EIATTR_MAXREG_COUNT
	.align		4
        /*001c*/ 	.byte	0x03, 0x1b
        /*001e*/ 	.short	0x00ff


	//----- nvinfo : EIATTR_ANNOTATIONS
	.align		4
        /*0020*/ 	.byte	0x04, 0x55
        /*0022*/ 	.short	(.L_1818 - .L_1817)


	//   ....[0]....
.L_1817:
        /* <DEDUP_REMOVED lines=20> */


	//----- nvinfo : EIATTR_MERCURY_ISA_VERSION
	.align		4
.L_1818:
        /*0154*/ 	.byte	0x03, 0x5f
        /*0156*/ 	.short	0x0101


	//----- nvinfo : EIATTR_COOP_GROUP_MASK_REGIDS
	.align		4
        /*0158*/ 	.byte	0x04, 0x29
        /*015a*/ 	.short	(.L_1820 - .L_1819)


	//   ....[0]....
.L_1819:
        /*015c*/ 	.word	0xffffffff


	//   ....[1]....
        /*0160*/ 	.word	0xffffffff


	//   ....[2]....
        /*0164*/ 	.word	0xffffffff


	//   ....[3]....
        /*0168*/ 	.word	0xffffffff


	//   ....[4]....
        /*016c*/ 	.word	0xffffffff


	//   ....[5]....
        /*0170*/ 	.word	0xffffffff


	//   ....[6]....
        /*0174*/ 	.word	0xffffffff


	//   ....[7]....
        /*0178*/ 	.word	0xffffffff


	//   ....[8]....
        /*017c*/ 	.word	0xffffffff


	//   ....[9]....
        /*0180*/ 	.word	0xffffffff


	//   ....[10]....
        /*0184*/ 	.word	0x05000073


	//   ....[11]....
        /*0188*/ 	.word	0x05000073


	//   ....[12]....
        /*018c*/ 	.word	0x05000073


	//   ....[13]....
        /*0190*/ 	.word	0x05000073


	//   ....[14]....
        /*0194*/ 	.word	0x05000073


	//   ....[15]....
        /*0198*/ 	.word	0x05000073


	//   ....[16]....
        /*019c*/ 	.word	0x05000073


	//   ....[17]....
        /*01a0*/ 	.word	0x05000073


	//   ....[18]....
        /*01a4*/ 	.word	0x05000073


	//   ....[19]....
        /*01a8*/ 	.word	0x05000073


	//----- nvinfo : EIATTR_COOP_GROUP_INSTR_OFFSETS
	.align		4
.L_1820:
        /*01ac*/ 	.byte	0x04, 0x28
        /*01ae*/ 	.short	(.L_1822 - .L_1821)


	//   ....[0]....
.L_1821:
        /*01b0*/ 	.word	0x00021160


	//   ....[1]....
        /*01b4*/ 	.word	0x00021190


	//   ....[2]....
        /*01b8*/ 	.word	0x000211b0


	//   ....[3]....
        /*01bc*/ 	.word	0x000211d0


	//   ....[4]....
        /*01c0*/ 	.word	0x000211f0


	//   ....[5]....
        /*01c4*/ 	.word	0x00021c20


	//   ....[6]....
        /*01c8*/ 	.word	0x00021c40


	//   ....[7]....
        /*01cc*/ 	.word	0x00021c60


	//   ....[8]....
        /*01d0*/ 	.word	0x00021c80


	//   ....[9]....
        /*01d4*/ 	.word	0x00021ca0


	//   ....[10]....
        /*01d8*/ 	.word	0x00023410


	//   ....[11]....
        /*01dc*/ 	.word	0x000234b0


	//   ....[12]....
        /*01e0*/ 	.word	0x00023510


	//   ....[13]....
        /*01e4*/ 	.word	0x00023570


	//   ....[14]....
        /*01e8*/ 	.word	0x000235d0


	//   ....[15]....
        /*01ec*/ 	.word	0x00024050


	//   ....[16]....
        /*01f0*/ 	.word	0x000240b0


	//   ....[17]....
        /*01f4*/ 	.word	0x00024110


	//   ....[18]....
        /*01f8*/ 	.word	0x00024170


	//   ....[19]....
        /*01fc*/ 	.word	0x000241d0


	//----- nvinfo : EIATTR_EXIT_INSTR_OFFSETS
	.align		4
.L_1822:
        /*0200*/ 	.byte	0x04, 0x1c
        /*0202*/ 	.short	(.L_1824 - .L_1823)


	//   ....[0]....
.L_1823:
        /*0204*/ 	.word	0x00000970


	//   ....[1]....
        /*0208*/ 	.word	0x000233a0


	//----- nvinfo : EIATTR_MAX_THREADS
	.align		4
.L_1824:
        /*020c*/ 	.byte	0x04, 0x05
        /*020e*/ 	.short	(.L_1826 - .L_1825)
.L_1825:
        /*0210*/ 	.word	0x00000080
        /*0214*/ 	.word	0x00000001
        /*0218*/ 	.word	0x00000001


	//----- nvinfo : EIATTR_CRS_STACK_SIZE
	.align		4
.L_1826:
        /*021c*/ 	.byte	0x04, 0x1e
        /*021e*/ 	.short	(.L_1828 - .L_1827)
.L_1827:
        /*0220*/ 	.word	0x00000000


	//----- nvinfo : EIATTR_CBANK_PARAM_SIZE
	.align		4
.L_1828:
        /*0224*/ 	.byte	0x03, 0x19
        /*0226*/ 	.short	0x00e8


	//----- nvinfo : EIATTR_PARAM_CBANK
	.align		4
        /*0228*/ 	.byte	0x04, 0x0a
        /*022a*/ 	.short	(.L_1830 - .L_1829)
	.align		4
.L_1829:
        /*022c*/ 	.word	index@(.nv.constant0._ZN10layer_norm13ln_fwd_kernelINS_13Kernel_traitsIf13__nv_bfloat16S2_S2_fjLj2560ELj1ELj4ELj1ELj16ENS_18Kernel_traits_baseILj2560EfS2_S2_S2_fjLj128EEEEELb1ELb0ELb1ELb1EEEvNS_9FwdParamsE)
        /*0230*/ 	.short	0x0210
        /*0232*/ 	.short	0x00e8


	//----- nvinfo : EIATTR_SW_WAR
	.align		4
.L_1830:
        /*0234*/ 	.byte	0x04, 0x36
        /*0236*/ 	.short	(.L_1832 - .L_1831)
.L_1831:
        /*0238*/ 	.word	0x00000008
.L_1832:


//--------------------- .nv.info._ZN10layer_norm13ln_fwd_kernelINS_13Kernel_traitsIf13__nv_bfloat16S2_S2_fjLj2560ELj1ELj4ELj1ELj16ENS_18Kernel_traits_baseILj2560EfS2_S2_S2_fjLj128EEEEELb1ELb1ELb0ELb0EEEvNS_9FwdParamsE --------------------------
	.section	.nv.info._ZN10layer_norm13ln_fwd_kernelINS_13Kernel_traitsIf13__nv_bfloat16S2_S2_fjLj2560ELj1ELj4ELj1ELj16ENS_18Kernel_traits_baseILj2560EfS2_S2_S2_fjLj128EEEEELb1ELb1ELb0ELb0EEEvNS_9FwdParamsE,"",@"SHT_CUDA_INFO"
	.sectionflags	@""
	.align	4


	//----- nvinfo : EIATTR_CUDA_API_VERSION
	.align		4
        /*0000*/ 	.byte	0x04, 0x37
        /*0002*/ 	.short	(.L_1834 - .L_1833)
.L_1833:
        /*0004*/ 	.word	0x00000082


	//----- nvinfo : EIATTR_KPARAM_INFO
	.align		4
.L_1834:
        /*0008*/ 	.byte	0x04, 0x17
        /*000a*/ 	.short	(.L_1836 - .L_1835)
.L_1835:
        /*000c*/ 	.word	0x00000000
        /*0010*/ 	.short	0x0000
        /*0012*/ 	.short	0x0000
        /*0014*/ 	.byte	0x00, 0xf0, 0xa1, 0x03


	//----- nvinfo : EIATTR_SPARSE_MMA_MASK
	.align		4
.L_1836:
        /*0018*/ 	.byte	0x03, 0x50
        /*001a*/ 	.short	0x0000


	//----- nvinfo : EIATTR_MAXREG_COUNT
	.align		4
        /*001c*/ 	.byte	0x03, 0x1b
        /*001e*/ 	.short	0x00ff


	//----- nvinfo : EIATTR_ANNOTATIONS
	.align		4
        /*0020*/ 	.byte	0x04, 0x55
        /*0022*/ 	.short	(.L_1838 - .L_1837)


	//   ....[0]....
.L_1837:
        /* <DEDUP_REMOVED lines=77> */


	//----- nvinfo : EIATTR_MERCURY_ISA_VERSION
	.align		4
.L_1838:
        /*04e4*/ 	.byte	0x03, 0x5f
        /*04e6*/ 	.short	0x0101


	//----- nvinfo : EIATTR_COOP_GROUP_MASK_REGIDS
	.align		4
        /*04e8*/ 	.byte	0x04, 0x29
        /*04ea*/ 	.short	(.L_1840 - .L_1839)


	//   ....[0]....
.L_1839:
        /*04ec*/ 	.word	0xffffffff


	//   ....[1]....
        /*04f0*/ 	.word	0xffffffff


	//   ....[2]....
        /*04f4*/ 	.word	0xffffffff


	//   ....[3]....
        /*04f8*/ 	.word	0xffffffff


	//   ....[4]....
        /*04fc*/ 	.word	0xffffffff


	//   ....[5]....
        /*0500*/ 	.word	0xffffffff


	//   ....[6]....
        /*0504*/ 	.word	0xffffffff


	//   ....[7]....
        /*0508*/ 	.word	0xffffffff


	//   ....[8]....
        /*050c*/ 	.word	0xffffffff


	//   ....[9]....
        /*0510*/ 	.word	0xffffffff


	//   ....[10]....
        /*0514*/ 	.word	0x0500005c


	//   ....[11]....
        /*0518*/ 	.word	0x0500005c


	//   ....[12]....
        /*051c*/ 	.word	0x0500005c


	//   ....[13]....
        /*0520*/ 	.word	0x0500005c


	//   ....[14]....
        /*0524*/ 	.word	0x0500005c


	//   ....[15]....
        /*0528*/ 	.word	0x0500005c


	//   ....[16]....
        /*052c*/ 	.word	0x0500005c


	//   ....[17]....
        /*0530*/ 	.word	0x0500005c


	//   ....[18]....
        /*0534*/ 	.word	0x0500005c


	//   ....[19]....
        /*0538*/ 	.word	0x0500005c


	//----- nvinfo : EIATTR_COOP_GROUP_INSTR_OFFSETS
	.align		4
.L_1840:
        /*053c*/ 	.byte	0x04, 0x28
        /*053e*/ 	.short	(.L_1842 - .L_1841)


	//   ....[0]....
.L_1841:
        /*0540*/ 	.word	0x0001eff0


	//   ....[1]....
        /*0544*/ 	.word	0x0001f060


	//   ....[2]....
        /*0548*/ 	.word	0x0001f080


	//   ....[3]....
        /*054c*/ 	.word	0x0001f0a0


	//   ....[4]....
        /*0550*/ 	.word	0x0001f0c0


	//   ....[5]....
        /*0554*/ 	.word	0x0001fb40


	//   ....[6]....
        /*0558*/ 	.word	0x0001fb60


	//   ....[7]....
        /*055c*/ 	.word	0x0001fb80


	//   ....[8]....
        /*0560*/ 	.word	0x0001fba0


	//   ....[9]....
        /*0564*/ 	.word	0x0001fbc0


	//   ....[10]....
        /*0568*/ 	.word	0x00021570


	//   ....[11]....
        /*056c*/ 	.word	0x00021620


	//   ....[12]....
        /*0570*/ 	.word	0x000216b0


	//   ....[13]....
        /*0574*/ 	.word	0x00021720


	//   ....[14]....
        /*0578*/ 	.word	0x00021790


	//   ....[15]....
        /*057c*/ 	.word	0x00022280


	//   ....[16]....
        /*0580*/ 	.word	0x000222f0


	//   ....[17]....
        /*0584*/ 	.word	0x00022360


	//   ....[18]....
        /*0588*/ 	.word	0x000223d0


	//   ....[19]....
        /*058c*/ 	.word	0x00022440


	//----- nvinfo : EIATTR_EXIT_INSTR_OFFSETS
	.align		4
.L_1842:
        /*0590*/ 	.byte	0x04, 0x1c
        /*0592*/ 	.short	(.L_1844 - .L_1843)


	//   ....[0]....
.L_1843:
        /*0594*/ 	.word	0x00001960


	//   ....[1]....
        /*0598*/ 	.word	0x00021500


	//----- nvinfo : EIATTR_MAX_THREADS
	.align		4
.L_1844:
        /*059c*/ 	.byte	0x04, 0x05
        /*059e*/ 	.short	(.L_1846 - .L_1845)
.L_1845:
        /*05a0*/ 	.word	0x00000080
        /*05a4*/ 	.word	0x00000001
        /*05a8*/ 	.word	0x00000001


	//----- nvinfo : EIATTR_CRS_STACK_SIZE
	.align		4
.L_1846:
        /*05ac*/ 	.byte	0x04, 0x1e
        /*05ae*/ 	.short	(.L_1848 - .L_1847)
.L_1847:
        /*05b0*/ 	.word	0x00000000


	//----- nvinfo : EIATTR_CBANK_PARAM_SIZE
	.align		4
.L_1848:
        /*05b4*/ 	.byte	0x03, 0x19
        /*05b6*/ 	.short	0x00e8


	//----- nvinfo : EIATTR_PARAM_CBANK
	.align		4
        /*05b8*/ 	.byte	0x04, 0x0a
        /*05ba*/ 	.short	(.L_1850 - .L_1849)
	.align		4
.L_1849:
        /*05bc*/ 	.word	index@(.nv.constant0._ZN10layer_norm13ln_fwd_kernelINS_13Kernel_traitsIf13__nv_bfloat16S2_S2_fjLj2560ELj1ELj4ELj1ELj16ENS_18Kernel_traits_baseILj2560EfS2_S2_S2_fjLj128EEEEELb1ELb1ELb0ELb0EEEvNS_9FwdParamsE)
        /*05c0*/ 	.short	0x0210
        /*05c2*/ 	.short	0x00e8


	//----- nvinfo : EIATTR_SW_WAR
	.align		4
.L_1850:
        /*05c4*/ 	.byte	0x04, 0x36
        /*05c6*/ 	.short	(.L_1852 - .L_1851)
.L_1851:
        /*05c8*/ 	.word	0x00000008
.L_1852:


//--------------------- .nv.info._ZN10layer_norm13ln_fwd_kernelINS_13Kernel_traitsIf13__nv_bfloat16S2_S2_fjLj2560ELj1ELj4ELj1ELj16ENS_18Kernel_traits_baseILj2560EfS2_S2_S2_fjLj128EEEEELb1ELb1ELb0ELb1EEEvNS_9FwdParamsE --------------------------
	.section	.nv.info._ZN10layer_norm13ln_fwd_kernelINS_13Kernel_traitsIf13__nv_bfloat16S2_S2_fjLj2560ELj1ELj4ELj1ELj16ENS_18Kernel_traits_baseILj2560EfS2_S2_S2_fjLj128EEEEELb1ELb1ELb0ELb1EEEvNS_9FwdParamsE,"",@"SHT_CUDA_INFO"
	.sectionflags	@""
	.align	4


	//----- nvinfo : EIATTR_CUDA_API_VERSION
	.align		4
        /*0000*/ 	.byte	0x04, 0x37
        /*0002*/ 	.short	(.L_1854 - .L_1853)
.L_1853:
        /*0004*/ 	.word	0x00000082


	//----- nvinfo : EIATTR_KPARAM_INFO
	.align		4
.L_1854:
        /*0008*/ 	.byte	0x04, 0x17
        /*000a*/ 	.short	(.L_1856 - .L_1855)
.L_1855:
        /*000c*/ 	.word	0x00000000
        /*0010*/ 	.short	0x0000
        /*0012*/ 	.short	0x0000
        /*0014*/ 	.byte	0x00, 0xf0, 0xa1, 0x03


	//----- nvinfo : EIATTR_SPARSE_MMA_MASK
	.align		4
.L_1856:
        /*0018*/ 	.byte	0x03, 0x50
        /*001a*/ 	.short	0x0000


	//----- nvinfo : EIATTR_MAXREG_COUNT
	.align		4
        /*001c*/ 	.byte	0x03, 0x1b
        /*001e*/ 	.short	0x00ff


	//----- nvinfo : EIATTR_ANNOTATIONS
	.align		4
        /*0020*/ 	.byte	0x04, 0x55
        /*0022*/ 	.short	(.L_1858 - .L_1857)


	//   ....[0]....
.L_1857:
        /* <DEDUP_REMOVED lines=79> */


	//----- nvinfo : EIATTR_MERCURY_ISA_VERSION
	.align		4
.L_1858:
        /*0504*/ 	.byte	0x03, 0x5f
        /*0506*/ 	.short	0x0101


	//----- nvinfo : EIATTR_COOP_GROUP_MASK_REGIDS
	.align		4
        /*0508*/ 	.byte	0x04, 0x29
        /*050a*/ 	.short	(.L_1860 - .L_1859)


	//   ....[0]....
.L_1859:
        /*050c*/ 	.word	0xffffffff


	//   ....[1]....
        /*0510*/ 	.word	0xffffffff


	//   ....[2]....
        /*0514*/ 	.word	0xffffffff


	//   ....[3]....
        /*0518*/ 	.word	0xffffffff


	//   ....[4]....
        /*051c*/ 	.word	0xffffffff


	//   ....[5]....
        /*0520*/ 	.word	0xffffffff


	//   ....[6]....
        /*0524*/ 	.word	0xffffffff


	//   ....[7]....
        /*0528*/ 	.word	0xffffffff


	//   ....[8]....
        /*052c*/ 	.word	0xffffffff


	//   ....[9]....
        /*0530*/ 	.word	0xffffffff


	//   ....[10]....
        /*0534*/ 	.word	0x05000068


	//   ....[11]....
        /*0538*/ 	.word	0x05000068


	//   ....[12]....
        /*053c*/ 	.word	0x05000068


	//   ....[13]....
        /*0540*/ 	.word	0x05000068


	//   ....[14]....
        /*0544*/ 	.word	0x05000068


	//   ....[15]....
        /*0548*/ 	.word	0x05000068


	//   ....[16]....
        /*054c*/ 	.word	0x05000068


	//   ....[17]....
        /*0550*/ 	.word	0x05000068


	//   ....[18]....
        /*0554*/ 	.word	0x05000068


	//   ....[19]....
        /*0558*/ 	.word	0x05000068


	//----- nvinfo : EIATTR_COOP_GROUP_INSTR_OFFSETS
	.align		4
.L_1860:
        /*055c*/ 	.byte	0x04, 0x28
        /*055e*/ 	.short	(.L_1862 - .L_1861)


	//   ....[0]....
.L_1861:
        /*0560*/ 	.word	0x0001e650


	//   ....[1]....
        /*0564*/ 	.word	0x0001e680


	//   ....[2]....
        /*0568*/ 	.word	0x0001e6a0


	//   ....[3]....
        /*056c*/ 	.word	0x0001e6c0


	//   ....[4]....
        /*0570*/ 	.word	0x0001e6e0


	//   ....[5]....
        /*0574*/ 	.word	0x0001f110


	//   ....[6]....
        /*0578*/ 	.word	0x0001f130


	//   ....[7]....
        /*057c*/ 	.word	0x0001f150


	//   ....[8]....
        /*0580*/ 	.word	0x0001f170


	//   ....[9]....
        /*0584*/ 	.word	0x0001f190


	//   ....[10]....
        /*0588*/ 	.word	0x000209c0


	//   ....[11]....
        /*058c*/ 	.word	0x00020a60


	//   ....[12]....
        /*0590*/ 	.word	0x00020ad0


	//   ....[13]....
        /*0594*/ 	.word	0x00020b40


	//   ....[14]....
        /*0598*/ 	.word	0x00020bb0


	//   ....[15]....
        /*059c*/ 	.word	0x00021640


	//   ....[16]....
        /*05a0*/ 	.word	0x000216b0


	//   ....[17]....
        /*05a4*/ 	.word	0x00021720


	//   ....[18]....
        /*05a8*/ 	.word	0x00021790


	//   ....[19]....
        /*05ac*/ 	.word	0x00021800


	//----- nvinfo : EIATTR_EXIT_INSTR_OFFSETS
	.align		4
.L_1862:
        /*05b0*/ 	.byte	0x04, 0x1c
        /*05b2*/ 	.short	(.L_1864 - .L_1863)


	//   ....[0]....
.L_1863:
        /*05b4*/ 	.word	0x000009b0


	//   ....[1]....
        /*05b8*/ 	.word	0x00020950


	//----- nvinfo : EIATTR_MAX_THREADS
	.align		4
.L_1864:
        /*05bc*/ 	.byte	0x04, 0x05
        /*05be*/ 	.short	(.L_1866 - .L_1865)
.L_1865:
        /*05c0*/ 	.word	0x00000080
        /*05c4*/ 	.word	0x00000001
        /*05c8*/ 	.word	0x00000001


	//----- nvinfo : EIATTR_CRS_STACK_SIZE
	.align		4
.L_1866:
        /*05cc*/ 	.byte	0x04, 0x1e
        /*05ce*/ 	.short	(.L_1868 - .L_1867)
.L_1867:
        /*05d0*/ 	.word	0x00000000


	//----- nvinfo : EIATTR_CBANK_PARAM_SIZE
	.align		4
.L_1868:
        /*05d4*/ 	.byte	0x03, 0x19
        /*05d6*/ 	.short	0x00e8


	//----- nvinfo : EIATTR_PARAM_CBANK
	.align		4
        /*05d8*/ 	.byte	0x04, 0x0a
        /*05da*/ 	.short	(.L_1870 - .L_1869)
	.align		4
.L_1869:
        /*05dc*/ 	.word	index@(.nv.constant0._ZN10layer_norm13ln_fwd_kernelINS_13Kernel_traitsIf13__nv_bfloat16S2_S2_fjLj2560ELj1ELj4ELj1ELj16ENS_18Kernel_traits_baseILj2560EfS2_S2_S2_fjLj128EEEEELb1ELb1ELb0ELb1EEEvNS_9FwdParamsE)
        /*05e0*/ 	.short	0x0210
        /*05e2*/ 	.short	0x00e8


	//----- nvinfo : EIATTR_SW_WAR
	.align		4
.L_1870:
        /*05e4*/ 	.byte	0x04, 0x36
        /*05e6*/ 	.short	(.L_1872 - .L_1871)
.L_1871:
        /*05e8*/ 	.word	0x00000008
.L_1872:


//--------------------- .nv.info._ZN10layer_norm13ln_fwd_kernelINS_13Kernel_traitsIf13__nv_bfloat16S2_S2_fjLj2560ELj1ELj4ELj1ELj16ENS_18Kernel_traits_baseILj2560EfS2_S2_S2_fjLj128EEEEELb1ELb1ELb1ELb0EEEvNS_9FwdParamsE --------------------------
	.section	.nv.info._ZN10layer_norm13ln_fwd_kernelINS_13Kernel_traitsIf13__nv_bfloat16S2_S2_fjLj2560ELj1ELj4ELj1ELj16ENS_18Kernel_traits_baseILj2560EfS2_S2_S2_fjLj128EEEEELb1ELb1ELb1ELb0EEEvNS_9FwdParamsE,"",@"SHT_CUDA_INFO"
	.sectionflags	@""
	.align	4


	//----- nvinfo : EIATTR_CUDA_API_VERSION
	.align		4
        /*0000*/ 	.byte	0x04, 0x37
        /*0002*/ 	.short	(.L_1874 - .L_1873)
.L_1873:
        /*0004*/ 	.word	0x00000082


	//----- nvinfo : EIATTR_KPARAM_INFO
	.align		4
.L_1874:
        /*0008*/ 	.byte	0x04, 0x17
        /*000a*/ 	.short	(.L_1876 - .L_1875)
.L_1875:
        /*000c*/ 	.word	0x00000000
        /*0010*/ 	.short	0x0000
        /*0012*/ 	.short	0x0000
        /*0014*/ 	.byte	0x00, 0xf0, 0xa1, 0x03


	//----- nvinfo : EIATTR_SPARSE_MMA_MASK
	.align		4
.L_1876:
        /*0018*/ 	.byte	0x03, 0x50
        /*001a*/ 	.short	0x0000


	//----- nvinfo : EIATTR_MAXREG_COUNT
	.align		4
        /*001c*/ 	.byte	0x03, 0x1b
        /*001e*/ 	.short	0x00ff


	//----- nvinfo : EIATTR_ANNOTATIONS
	.align		4
        /*0020*/ 	.byte	0x04, 0x55
        /*0022*/ 	.short	(.L_1878 - .L_1877)


	//   ....[0]....
.L_1877:
        /* <DEDUP_REMOVED lines=93> */


	//----- nvinfo : EIATTR_MERCURY_ISA_VERSION
	.align		4
.L_1878:
        /*05e4*/ 	.byte	0x03, 0x5f
        /*05e6*/ 	.short	0x0101


	//----- nvinfo : EIATTR_COOP_GROUP_MASK_REGIDS
	.align		4
        /*05e8*/ 	.byte	0x04, 0x29
        /*05ea*/ 	.short	(.L_1880 - .L_1879)


	//   ....[0]....
.L_1879:
        /*05ec*/ 	.word	0xffffffff


	//   ....[1]....
        /*05f0*/ 	.word	0xffffffff


	//   ....[2]....
        /*05f4*/ 	.word	0xffffffff


	//   ....[3]....
        /*05f8*/ 	.word	0xffffffff


	//   ....[4]....
        /*05fc*/ 	.word	0xffffffff


	//   ....[5]....
        /*0600*/ 	.word	0xffffffff


	//   ....[6]....
        /*0604*/ 	.word	0xffffffff


	//   ....[7]....
        /*0608*/ 	.word	0xffffffff


	//   ....[8]....
        /*060c*/ 	.word	0xffffffff


	//   ....[9]....
        /*0610*/ 	.word	0xffffffff


	//   ....[10]....
        /*0614*/ 	.word	0x0500005c


	//   ....[11]....
        /*0618*/ 	.word	0x0500005c


	//   ....[12]....
        /*061c*/ 	.word	0x0500005c


	//   ....[13]....
        /*0620*/ 	.word	0x0500005c


	//   ....[14]....
        /*0624*/ 	.word	0x0500005c


	//   ....[15]....
        /*0628*/ 	.word	0x0500005c


	//   ....[16]....
        /*062c*/ 	.word	0x0500005c


	//   ....[17]....
        /*0630*/ 	.word	0x0500005c


	//   ....[18]....
        /*0634*/ 	.word	0x0500005c


	//   ....[19]....
        /*0638*/ 	.word	0x0500005c


	//----- nvinfo : EIATTR_COOP_GROUP_INSTR_OFFSETS
	.align		4
.L_1880:
        /*063c*/ 	.byte	0x04, 0x28
        /*063e*/ 	.short	(.L_1882 - .L_1881)


	//   ....[0]....
.L_1881:
        /*0640*/ 	.word	0x000233b0


	//   ....[1]....
        /*0644*/ 	.word	0x00023420


	//   ....[2]....
        /*0648*/ 	.word	0x00023440


	//   ....[3]....
        /*064c*/ 	.word	0x00023460


	//   ....[4]....
        /*0650*/ 	.word	0x00023480


	//   ....[5]....
        /*0654*/ 	.word	0x00023ef0


	//   ....[6]....
        /*0658*/ 	.word	0x00023f10


	//   ....[7]....
        /*065c*/ 	.word	0x00023f30


	//   ....[8]....
        /*0660*/ 	.word	0x00023f50


	//   ....[9]....
        /*0664*/ 	.word	0x00023f70


	//   ....[10]....
        /*0668*/ 	.word	0x00025b60


	//   ....[11]....
        /*066c*/ 	.word	0x00025c10


	//   ....[12]....
        /*0670*/ 	.word	0x00025ca0


	//   ....[13]....
        /*0674*/ 	.word	0x00025d10


	//   ....[14]....
        /*0678*/ 	.word	0x00025d80


	//   ....[15]....
        /*067c*/ 	.word	0x00026860


	//   ....[16]....
        /*0680*/ 	.word	0x000268d0


	//   ....[17]....
        /*0684*/ 	.word	0x00026940


	//   ....[18]....
        /*0688*/ 	.word	0x000269b0


	//   ....[19]....
        /*068c*/ 	.word	0x00026a20


	//----- nvinfo : EIATTR_EXIT_INSTR_OFFSETS
	.align		4
.L_1882:
        /*0690*/ 	.byte	0x04, 0x1c
        /*0692*/ 	.short	(.L_1884 - .L_1883)


	//   ....[0]....
.L_1883:
        /*0694*/ 	.word	0x000019b0


	//   ....[1]....
        /*0698*/ 	.word	0x00025af0


	//----- nvinfo : EIATTR_MAX_THREADS
	.align		4
.L_1884:
        /*069c*/ 	.byte	0x04, 0x05
        /*069e*/ 	.short	(.L_1886 - .L_1885)
.L_1885:
        /*06a0*/ 	.word	0x00000080
        /*06a4*/ 	.word	0x00000001
        /*06a8*/ 	.word	0x00000001


	//----- nvinfo : EIATTR_CRS_STACK_SIZE
	.align		4
.L_1886:
        /*06ac*/ 	.byte	0x04, 0x1e
        /*06ae*/ 	.short	(.L_1888 - .L_1887)
.L_1887:
        /*06b0*/ 	.word	0x00000000


	//----- nvinfo : EIATTR_CBANK_PARAM_SIZE
	.align		4
.L_1888:
        /*06b4*/ 	.byte	0x03, 0x19
        /*06b6*/ 	.short	0x00e8


	//----- nvinfo : EIATTR_PARAM_CBANK
	.align		4
        /*06b8*/ 	.byte	0x04, 0x0a
        /*06ba*/ 	.short	(.L_1890 - .L_1889)
	.align		4
.L_1889:
        /*06bc*/ 	.word	index@(.nv.constant0._ZN10layer_norm13ln_fwd_kernelINS_13Kernel_traitsIf13__nv_bfloat16S2_S2_fjLj2560ELj1ELj4ELj1ELj16ENS_18Kernel_traits_baseILj2560EfS2_S2_S2_fjLj128EEEEELb1ELb1ELb1ELb0EEEvNS_9FwdParamsE)
        /*06c0*/ 	.short	0x0210
        /*06c2*/ 	.short	0x00e8


	//----- nvinfo : EIATTR_SW_WAR
	.align		4
.L_1890:
        /*06c4*/ 	.byte	0x04, 0x36
        /*06c6*/ 	.short	(.L_1892 - .L_1891)
.L_1891:
        /*06c8*/ 	.word	0x00000008
.L_1892:


//--------------------- .nv.info._ZN10layer_norm13ln_fwd_kernelINS_13Kernel_traitsIf13__nv_bfloat16S2_S2_fjLj2560ELj1ELj4ELj1ELj16ENS_18Kernel_traits_baseILj2560EfS2_S2_S2_fjLj128EEEEELb1ELb1ELb1ELb1EEEvNS_9FwdParamsE --------------------------
	.section	.nv.info._ZN10layer_norm13ln_fwd_kernelINS_13Kernel_traitsIf13__nv_bfloat16S2_S2_fjLj2560ELj1ELj4ELj1ELj16ENS_18Kernel_traits_baseILj2560EfS2_S2_S2_fjLj128EEEEELb1ELb1ELb1ELb1EEEvNS_9FwdParamsE,"",@"SHT_CUDA_INFO"
	.sectionflags	@""
	.align	4


	//----- nvinfo : EIATTR_CUDA_API_VERSION
	.align		4
        /*0000*/ 	.byte	0x04, 0x37
        /*0002*/ 	.short	(.L_1894 - .L_1893)
.L_1893:
        /*0004*/ 	.word	0x00000082


	//----- nvinfo : EIATTR_KPARAM_INFO
	.align		4
.L_1894:
        /*0008*/ 	.byte	0x04, 0x17
        /*000a*/ 	.short	(.L_1896 - .L_1895)
.L_1895:
        /*000c*/ 	.word	0x00000000
        /*0010*/ 	.short	0x0000
        /*0012*/ 	.short	0x0000
        /*0014*/ 	.byte	0x00, 0xf0, 0xa1, 0x03


	//----- nvinfo : EIATTR_SPARSE_MMA_MASK
	.align		4
.L_1896:
        /*0018*/ 	.byte	0x03, 0x50
        /*001a*/ 	.short	0x0000


	//----- nvinfo : EIATTR_MAXREG_COUNT
	.align		4
        /*001c*/ 	.byte	0x03, 0x1b
        /*001e*/ 	.short	0x00ff


	//----- nvinfo : EIATTR_ANNOTATIONS
	.align		4
        /*0020*/ 	.byte	0x04, 0x55
        /*0022*/ 	.short	(.L_1898 - .L_1897)


	//   ....[0]....
.L_1897:
        /* <DEDUP_REMOVED lines=80> */


	//----- nvinfo : EIATTR_MERCURY_ISA_VERSION
	.align		4
.L_1898:
        /*0514*/ 	.byte	0x03, 0x5f
        /*0516*/ 	.short	0x0101


	//----- nvinfo : EIATTR_COOP_GROUP_MASK_REGIDS
	.align		4
        /*0518*/ 	.byte	0x04, 0x29
        /*051a*/ 	.short	(.L_1900 - .L_1899)


	//   ....[0]....
.L_1899:
        /*051c*/ 	.word	0xffffffff


	//   ....[1]....
        /*0520*/ 	.word	0xffffffff


	//   ....[2]....
        /*0524*/ 	.word	0xffffffff


	//   ....[3]....
        /*0528*/ 	.word	0xffffffff


	//   ....[4]....
        /*052c*/ 	.word	0xffffffff


	//   ....[5]....
        /*0530*/ 	.word	0xffffffff


	//   ....[6]....
        /*0534*/ 	.word	0xffffffff


	//   ....[7]....
        /*0538*/ 	.word	0xffffffff


	//   ....[8]....
        /*053c*/ 	.word	0xffffffff


	//   ....[9]....
        /*0540*/ 	.word	0xffffffff


	//   ....[10]....
        /*0544*/ 	.word	0x05000070


	//   ....[11]....
        /*0548*/ 	.word	0x05000070


	//   ....[12]....
        /*054c*/ 	.word	0x05000070


	//   ....[13]....
        /*0550*/ 	.word	0x05000070


	//   ....[14]....
        /*0554*/ 	.word	0x05000070


	//   ....[15]....
        /*0558*/ 	.word	0x05000070


	//   ....[16]....
        /*055c*/ 	.word	0x05000070


	//   ....[17]....
        /*0560*/ 	.word	0x05000070


	//   ....[18]....
        /*0564*/ 	.word	0x05000070


	//   ....[19]....
        /*0568*/ 	.word	0x05000070


	//----- nvinfo : EIATTR_COOP_GROUP_INSTR_OFFSETS
	.align		4
.L_1900:
        /*056c*/ 	.byte	0x04, 0x28
        /*056e*/ 	.short	(.L_1902 - .L_1901)


	//   ....[0]....
.L_1901:
        /*0570*/ 	.word	0x00021ef0


	//   ....[1]....
        /*0574*/ 	.word	0x00021f20


	//   ....[2]....
        /*0578*/ 	.word	0x00021f40


	//   ....[3]....
        /*057c*/ 	.word	0x00021f60


	//   ....[4]....
        /*0580*/ 	.word	0x00021f80


	//   ....[5]....
        /*0584*/ 	.word	0x000229b0


	//   ....[6]....
        /*0588*/ 	.word	0x000229d0


	//   ....[7]....
        /*058c*/ 	.word	0x000229f0


	//   ....[8]....
        /*0590*/ 	.word	0x00022a10


	//   ....[9]....
        /*0594*/ 	.word	0x00022a30


	//   ....[10]....
        /*0598*/ 	.word	0x000243a0


	//   ....[11]....
        /*059c*/ 	.word	0x00024440


	//   ....[12]....
        /*05a0*/ 	.word	0x000244b0


	//   ....[13]....
        /*05a4*/ 	.word	0x00024520


	//   ....[14]....
        /*05a8*/ 	.word	0x00024590


	//   ....[15]....
        /*05ac*/ 	.word	0x00025020


	//   ....[16]....
        /*05b0*/ 	.word	0x00025090


	//   ....[17]....
        /*05b4*/ 	.word	0x00025100


	//   ....[18]....
        /*05b8*/ 	.word	0x00025170


	//   ....[19]....
        /*05bc*/ 	.word	0x000251e0


	//----- nvinfo : EIATTR_EXIT_INSTR_OFFSETS
	.align		4
.L_1902:
        /*05c0*/ 	.byte	0x04, 0x1c
        /*05c2*/ 	.short	(.L_1904 - .L_1903)


	//   ....[0]....
.L_1903:
        /*05c4*/ 	.word	0x000009b0


	//   ....[1]....
        /*05c8*/ 	.word	0x00024330


	//----- nvinfo : EIATTR_MAX_THREADS
	.align		4
.L_1904:
        /*05cc*/ 	.byte	0x04, 0x05
        /*05ce*/ 	.short	(.L_1906 - .L_1905)
.L_1905:
        /*05d0*/ 	.word	0x00000080
        /*05d4*/ 	.word	0x00000001
        /*05d8*/ 	.word	0x00000001


	//----- nvinfo : EIATTR_CRS_STACK_SIZE
	.align		4
.L_1906:
        /*05dc*/ 	.byte	0x04, 0x1e
        /*05de*/ 	.short	(.L_1908 - .L_1907)
.L_1907:
        /*05e0*/ 	.word	0x00000000


	//----- nvinfo : EIATTR_CBANK_PARAM_SIZE
	.align		4
.L_1908:
        /*05e4*/ 	.byte	0x03, 0x19
        /*05e6*/ 	.short	0x00e8


	//----- nvinfo : EIATTR_PARAM_CBANK
	.align		4
        /*05e8*/ 	.byte	0x04, 0x0a
        /*05ea*/ 	.short	(.L_1910 - .L_1909)
	.align		4
.L_1909:
        /*05ec*/ 	.word	index@(.nv.constant0._ZN10layer_norm13ln_fwd_kernelINS_13Kernel_traitsIf13__nv_bfloat16S2_S2_fjLj2560ELj1ELj4ELj1ELj16ENS_18Kernel_traits_baseILj2560EfS2_S2_S2_fjLj128EEEEELb1ELb1ELb1ELb1EEEvNS_9FwdParamsE)
        /*05f0*/ 	.short	0x0210
        /*05f2*/ 	.short	0x00e8


	//----- nvinfo : EIATTR_SW_WAR
	.align		4
.L_1910:
        /*05f4*/ 	.byte	0x04, 0x36
        /*05f6*/ 	.short	(.L_1912 - .L_1911)
.L_1911:
        /*05f8*/ 	.word	0x00000008
.L_1912:


//--------------------- .nv.info._ZN10layer_norm13ln_fwd_kernelINS_13Kernel_traitsI13__nv_bfloat16S2_fS2_fjLj2560ELj1ELj4ELj1ELj16ENS_18Kernel_traits_baseILj2560ES2_S2_fS2_fjLj128EEEEELb0ELb0ELb0ELb0EEEvNS_9FwdParamsE --------------------------
	.section	.nv.info._ZN10layer_norm13ln_fwd_kernelINS_13Kernel_traitsI13__nv_bfloat16S2_fS2_fjLj2560ELj1ELj4ELj1ELj16ENS_18Kernel_traits_baseILj2560ES2_S2_fS2_fjLj128EEEEELb0ELb0ELb0ELb0EEEvNS_9FwdParamsE,"",@"SHT_CUDA_INFO"
	.sectionflags	@""
	.align	4


	//----- nvinfo : EIATTR_CUDA_API_VERSION
	.align		4
        /*0000*/ 	.byte	0x04, 0x37
        /*0002*/ 	.short	(.L_1914 - .L_1913)
.L_1913:
        /*0004*/ 	.word	0x00000082


	//----- nvinfo : EIATTR_KPARAM_INFO
	.align		4
.L_1914:
        /*0008*/ 	.byte	0x04, 0x17
        /*000a*/ 	.short	(.L_1916 - .L_1915)
.L_1915:
        /*000c*/ 	.word	0x00000000
        /*0010*/ 	.short	0x0000
        /*0012*/ 	.short	0x0000
        /*0014*/ 	.byte	0x00, 0xf0, 0xa1, 0x03


	//----- nvinfo : EIATTR_SPARSE_MMA_MASK
	.align		4
.L_1916:
        /*0018*/ 	.byte	0x03, 0x50
        /*001a*/ 	.short	0x0000


	//----- nvinfo : EIATTR_MAXREG_COUNT
	.align		4
        /*001c*/ 	.byte	0x03, 0x1b
        /*001e*/ 	.short	0x00ff


	//----- nvinfo : EIATTR_ANNOTATIONS
	.align		4
        /*0020*/ 	.byte	0x04, 0x55
        /*0022*/ 	.short	(.L_1918 - .L_1917)


	//   ....[0]....
.L_1917:
        /* <DEDUP_REMOVED lines=13> */


	//----- nvinfo : EIATTR_MERCURY_ISA_VERSION
	.align		4
.L_1918:
        /*00e4*/ 	.byte	0x03, 0x5f
        /*00e6*/ 	.short	0x0101


	//----- nvinfo : EIATTR_COOP_GROUP_MASK_REGIDS
	.align		4
        /*00e8*/ 	.byte	0x04, 0x29
        /*00ea*/ 	.short	(.L_1920 - .L_1919)


	//   ....[0]....
.L_1919:
        /*00ec*/ 	.word	0xffffffff


	//   ....[1]....
        /*00f0*/ 	.word	0xffffffff


	//   ....[2]....
        /*00f4*/ 	.word	0xffffffff


	//   ....[3]....
        /*00f8*/ 	.word	0xffffffff


	//   ....[4]....
        /*00fc*/ 	.word	0xffffffff


	//   ....[5]....
        /*0100*/ 	.word	0xffffffff


	//   ....[6]....
        /*0104*/ 	.word	0xffffffff


	//   ....[7]....
        /*0108*/ 	.word	0xffffffff


	//   ....[8]....
        /*010c*/ 	.word	0xffffffff


	//   ....[9]....
        /*0110*/ 	.word	0xffffffff


	//   ....[10]....
        /*0114*/ 	.word	0x05000080


	//   ....[11]....
        /*0118*/ 	.word	0x05000080


	//   ....[12]....
        /*011c*/ 	.word	0x05000080


	//   ....[13]....
        /*0120*/ 	.word	0x05000080


	//   ....[14]....
        /*0124*/ 	.word	0x05000080


	//   ....[15]....
        /*0128*/ 	.word	0x05000080


	//   ....[16]....
        /*012c*/ 	.word	0x05000080


	//   ....[17]....
        /*0130*/ 	.word	0x05000080


	//   ....[18]....
        /*0134*/ 	.word	0x05000080


	//   ....[19]....
        /*0138*/ 	.word	0x05000080


	//----- nvinfo : EIATTR_COOP_GROUP_INSTR_OFFSETS
	.align		4
.L_1920:
        /*013c*/ 	.byte	0x04, 0x28
        /*013e*/ 	.short	(.L_1922 - .L_1921)


	//   ....[0]....
.L_1921:
        /*0140*/ 	.word	0x000041b0


	//   ....[1]....
        /*0144*/ 	.word	0x000041f0


	//   ....[2]....
        /*0148*/ 	.word	0x00004210


	//   ....[3]....
        /*014c*/ 	.word	0x00004230


	//   ....[4]....
        /*0150*/ 	.word	0x00004250


	//   ....[5]....
        /*0154*/ 	.word	0x00004cd0


	//   ....[6]....
        /*0158*/ 	.word	0x00004cf0


	//   ....[7]....
        /*015c*/ 	.word	0x00004d10


	//   ....[8]....
        /*0160*/ 	.word	0x00004d30


	//   ....[9]....
        /*0164*/ 	.word	0x00004d50


	//   ....[10]....
        /*0168*/ 	.word	0x00006710


	//   ....[11]....
        /*016c*/ 	.word	0x000067b0


	//   ....[12]....
        /*0170*/ 	.word	0x00006820


	//   ....[13]....
        /*0174*/ 	.word	0x00006890


	//   ....[14]....
        /*0178*/ 	.word	0x00006900


	//   ....[15]....
        /*017c*/ 	.word	0x000073f0


	//   ....[16]....
        /*0180*/ 	.word	0x00007460


	//   ....[17]....
        /*0184*/ 	.word	0x000074d0


	//   ....[18]....
        /*0188*/ 	.word	0x00007540


	//   ....[19]....
        /*018c*/ 	.word	0x000075b0


	//----- nvinfo : EIATTR_EXIT_INSTR_OFFSETS
	.align		4
.L_1922:
        /*0190*/ 	.byte	0x04, 0x1c
        /*0192*/ 	.short	(.L_1924 - .L_1923)


	//   ....[0]....
.L_1923:
        /*0194*/ 	.word	0x00000e40


	//   ....[1]....
        /*0198*/ 	.word	0x000066a0


	//----- nvinfo : EIATTR_MAX_THREADS
	.align		4
.L_1924:
        /*019c*/ 	.byte	0x04, 0x05
        /*019e*/ 	.short	(.L_1926 - .L_1925)
.L_1925:
        /*01a0*/ 	.word	0x00000080
        /*01a4*/ 	.word	0x00000001
        /*01a8*/ 	.word	0x00000001


	//----- nvinfo : EIATTR_CRS_STACK_SIZE
	.align		4
.L_1926:
        /*01ac*/ 	.byte	0x04, 0x1e
        /*01ae*/ 	.short	(.L_1928 - .L_1927)
.L_1927:
        /*01b0*/ 	.word	0x00000000


	//----- nvinfo : EIATTR_CBANK_PARAM_SIZE
	.align		4
.L_1928:
        /*01b4*/ 	.byte	0x03, 0x19
        /*01b6*/ 	.short	0x00e8


	//----- nvinfo : EIATTR_PARAM_CBANK
	.align		4
        /*01b8*/ 	.byte	0x04, 0x0a
        /*01ba*/ 	.short	(.L_1930 - .L_1929)
	.align		4
.L_1929:
        /*01bc*/ 	.word	index@(.nv.constant0._ZN10layer_norm13ln_fwd_kernelINS_13Kernel_traitsI13__nv_bfloat16S2_fS2_fjLj2560ELj1ELj4ELj1ELj16ENS_18Kernel_traits_baseILj2560ES2_S2_fS2_fjLj128EEEEELb0ELb0ELb0ELb0EEEvNS_9FwdParamsE)
        /*01c0*/ 	.short	0x0210
        /*01c2*/ 	.short	0x00e8


	//----- nvinfo : EIATTR_SW_WAR
	.align		4
.L_1930:
        /*01c4*/ 	.byte	0x04, 0x36
        /*01c6*/ 	.short	(.L_1932 - .L_1931)
.L_1931:
        /*01c8*/ 	.word	0x00000008
.L_1932:


//--------------------- .nv.info._ZN10layer_norm13ln_fwd_kernelINS_13Kernel_traitsI13__nv_bfloat16S2_fS2_fjLj2560ELj1ELj4ELj1ELj16ENS_18Kernel_traits_baseILj2560ES2_S2_fS2_fjLj128EEEEELb0ELb0ELb0ELb1EEEvNS_9FwdParamsE --------------------------
	.section	.nv.info._ZN10layer_norm13ln_fwd_kernelINS_13Kernel_traitsI13__nv_bfloat16S2_fS2_fjLj2560ELj1ELj4ELj1ELj16ENS_18Kernel_traits_baseILj2560ES2_S2_fS2_fjLj128EEEEELb0ELb0ELb0ELb1EEEvNS_9FwdParamsE,"",@"SHT_CUDA_INFO"
	.sectionflags	@""
	.align	4


	//----- nvinfo : EIATTR_CUDA_API_VERSION
	.align		4
        /*0000*/ 	.byte	0x04, 0x37
        /*0002*/ 	.short	(.L_1934 - .L_1933)
.L_1933:
        /*0004*/ 	.word	0x00000082


	//----- nvinfo : EIATTR_KPARAM_INFO
	.align		4
.L_1934:
        /*0008*/ 	.byte	0x04, 0x17
        /*000a*/ 	.short	(.L_1936 - .L_1935)
.L_1935:
        /*000c*/ 	.word	0x00000000
        /*0010*/ 	.short	0x0000
        /*0012*/ 	.short	0x0000
        /*0014*/ 	.byte	0x00, 0xf0, 0xa1, 0x03


	//----- nvinfo : EIATTR_SPARSE_MMA_MASK
	.align		4
.L_1936:
        /*0018*/ 	.byte	0x03, 0x50
        /*001a*/ 	.short	0x0000


	//----- nvinfo : EIATTR_MAXREG_COUNT
	.align		4
        /*001c*/ 	.byte	0x03, 0x1b
        /*001e*/ 	.short	0x00ff


	//----- nvinfo : EIATTR_MERCURY_ISA_VERSION
	.align		4
        /*0020*/ 	.byte	0x03, 0x5f
        /*0022*/ 	.short	0x0101


	//----- nvinfo : EIATTR_COOP_GROUP_MASK_REGIDS
	.align		4
        /*0024*/ 	.byte	0x04, 0x29
        /*0026*/ 	.short	(.L_1938 - .L_1937)


	//   ....[0]....
.L_1937:
        /*0028*/ 	.word	0xffffffff


	//   ....[1]....
        /*002c*/ 	.word	0xffffffff


	//   ....[2]....
        /*0030*/ 	.word	0xffffffff


	//   ....[3]....
        /*0034*/ 	.word	0xffffffff


	//   ....[4]....
        /*0038*/ 	.word	0xffffffff


	//   ....[5]....
        /*003c*/ 	.word	0xffffffff


	//   ....[6]....
        /*0040*/ 	.word	0xffffffff


	//   ....[7]....
        /*0044*/ 	.word	0xffffffff


	//   ....[8]....
        /*0048*/ 	.word	0xffffffff


	//   ....[9]....
        /*004c*/ 	.word	0xffffffff


	//   ....[10]....
        /*0050*/ 	.word	0x050000e0


	//   ....[11]....
        /*0054*/ 	.word	0x050000e0


	//   ....[12]....
        /*0058*/ 	.word	0x050000e0


	//   ....[13]....
        /*005c*/ 	.word	0x050000e0


	//   ....[14]....
        /*0060*/ 	.word	0x050000e0


	//   ....[15]....
        /*0064*/ 	.word	0x050000e0


	//   ....[16]....
        /*0068*/ 	.word	0x050000e0


	//   ....[17]....
        /*006c*/ 	.word	0x050000e0


	//   ....[18]....
        /*0070*/ 	.word	0x050000e0


	//   ....[19]....
        /*0074*/ 	.word	0x050000e0


	//----- nvinfo : EIATTR_COOP_GROUP_INSTR_OFFSETS
	.align		4
.L_1938:
        /*0078*/ 	.byte	0x04, 0x28
        /*007a*/ 	.short	(.L_1940 - .L_1939)


	//   ....[0]....
.L_1939:
        /*007c*/ 	.word	0x00002ee0


	//   ....[1]....
        /*0080*/ 	.word	0x00002f10


	//   ....[2]....
        /*0084*/ 	.word	0x00002f30


	//   ....[3]....
        /*0088*/ 	.word	0x00002f50


	//   ....[4]....
        /*008c*/ 	.word	0x00002f70


	//   ....[5]....
        /*0090*/ 	.word	0x000039a0


	//   ....[6]....
        /*0094*/ 	.word	0x000039c0


	//   ....[7]....
        /*0098*/ 	.word	0x000039e0


	//   ....[8]....
        /*009c*/ 	.word	0x00003a00


	//   ....[9]....
        /*00a0*/ 	.word	0x00003a20


	//   ....[10]....
        /*00a4*/ 	.word	0x00005610


	//   ....[11]....
        /*00a8*/ 	.word	0x000056c0


	//   ....[12]....
        /*00ac*/ 	.word	0x00005730


	//   ....[13]....
        /*00b0*/ 	.word	0x000057a0


	//   ....[14]....
        /*00b4*/ 	.word	0x00005810


	//   ....[15]....
        /*00b8*/ 	.word	0x00006290


	//   ....[16]....
        /*00bc*/ 	.word	0x00006300


	//   ....[17]....
        /*00c0*/ 	.word	0x00006370


	//   ....[18]....
        /*00c4*/ 	.word	0x000063e0


	//   ....[19]....
        /*00c8*/ 	.word	0x00006450


	//----- nvinfo : EIATTR_EXIT_INSTR_OFFSETS
	.align		4
.L_1940:
        /*00cc*/ 	.byte	0x04, 0x1c
        /*00ce*/ 	.short	(.L_1942 - .L_1941)


	//   ....[0]....
.L_1941:
        /*00d0*/ 	.word	0x000001c0


	//   ....[1]....
        /*00d4*/ 	.word	0x000055a0


	//----- nvinfo : EIATTR_MAX_THREADS
	.align		4
.L_1942:
        /*00d8*/ 	.byte	0x04, 0x05
        /*00da*/ 	.short	(.L_1944 - .L_1943)
.L_1943:
        /*00dc*/ 	.word	0x00000080
        /*00e0*/ 	.word	0x00000001
        /*00e4*/ 	.word	0x00000001


	//----- nvinfo : EIATTR_CRS_STACK_SIZE
	.align		4
.L_1944:
        /*00e8*/ 	.byte	0x04, 0x1e
        /*00ea*/ 	.short	(.L_1946 - .L_1945)
.L_1945:
        /*00ec*/ 	.word	0x00000000


	//----- nvinfo : EIATTR_CBANK_PARAM_SIZE
	.align		4
.L_1946:
        /*00f0*/ 	.byte	0x03, 0x19
        /*00f2*/ 	.short	0x00e8


	//----- nvinfo : EIATTR_PARAM_CBANK
	.align		4
        /*00f4*/ 	.byte	0x04, 0x0a
        /*00f6*/ 	.short	(.L_1948 - .L_1947)
	.align		4
.L_1947:
        /*00f8*/ 	.word	index@(.nv.constant0._ZN10layer_norm13ln_fwd_kernelINS_13Kernel_traitsI13__nv_bfloat16S2_fS2_fjLj2560ELj1ELj4ELj1ELj16ENS_18Kernel_traits_baseILj2560ES2_S2_fS2_fjLj128EEEEELb0ELb0ELb0ELb1EEEvNS_9FwdParamsE)
        /*00fc*/ 	.short	0x0210
        /*00fe*/ 	.short	0x00e8


	//----- nvinfo : EIATTR_SW_WAR
	.align		4
.L_1948:
        /*0100*/ 	.byte	0x04, 0x36
        /*0102*/ 	.short	(.L_1950 - .L_1949)
.L_1949:
        /*0104*/ 	.word	0x00000008
.L_1950:


//--------------------- .nv.info._ZN10layer_norm13ln_fwd_kernelINS_13Kernel_traitsI13__nv_bfloat16S2_fS2_fjLj2560ELj1ELj4ELj1ELj16ENS_18Kernel_traits_baseILj2560ES2_S2_fS2_fjLj128EEEEELb0ELb0ELb1ELb0EEEvNS_9FwdParamsE --------------------------
	.section	.nv.info._ZN10layer_norm13ln_fwd_kernelINS_13Kernel_traitsI13__nv_bfloat16S2_fS2_fjLj2560ELj1ELj4ELj1ELj16ENS_18Kernel_traits_baseILj2560ES2_S2_fS2_fjLj128EEEEELb0ELb0ELb1ELb0EEEvNS_9FwdParamsE,"",@"SHT_CUDA_INFO"
	.sectionflags	@""
	.align	4


	//----- nvinfo : EIATTR_CUDA_API_VERSION
	.align		4
        /*0000*/ 	.byte	0x04, 0x37
        /*0002*/ 	.short	(.L_1952 - .L_1951)
.L_1951:
        /*0004*/ 	.word	0x00000082


	//----- nvinfo : EIATTR_KPARAM_INFO
	.align		4
.L_1952:
        /*0008*/ 	.byte	0x04, 0x17
        /*000a*/ 	.short	(.L_1954 - .L_1953)
.L_1953:
        /*000c*/ 	.word	0x00000000
        /*0010*/ 	.short	0x0000
        /*0012*/ 	.short	0x0000
        /*0014*/ 	.byte	0x00, 0xf0, 0xa1, 0x03


	//----- nvinfo : EIATTR_SPARSE_MMA_MASK
	.align		4
.L_1954:
        /*0018*/ 	.byte	0x03, 0x50
        /*001a*/ 	.short	0x0000


	//----- nvinfo : EIATTR_MAXREG_COUNT
	.align		4
        /*001c*/ 	.byte	0x03, 0x1b
        /*001e*/ 	.short	0x00ff


	//----- nvinfo : EIATTR_ANNOTATIONS
	.align		4
        /*0020*/ 	.byte	0x04, 0x55
        /*0022*/ 	.short	(.L_1956 - .L_1955)


	//   ....[0]....
.L_1955:
        /* <DEDUP_REMOVED lines=20> */


	//----- nvinfo : EIATTR_MERCURY_ISA_VERSION
	.align		4
.L_1956:
        /*0154*/ 	.byte	0x03, 0x5f
        /*0156*/ 	.short	0x0101


	//----- nvinfo : EIATTR_COOP_GROUP_MASK_REGIDS
	.align		4
        /*0158*/ 	.byte	0x04, 0x29
        /*015a*/ 	.short	(.L_1958 - .L_1957)


	//   ....[0]....
.L_1957:
        /*015c*/ 	.word	0xffffffff


	//   ....[1]....
        /*0160*/ 	.word	0xffffffff


	//   ....[2]....
        /*0164*/ 	.word	0xffffffff


	//   ....[3]....
        /*0168*/ 	.word	0xffffffff


	//   ....[4]....
        /*016c*/ 	.word	0xffffffff


	//   ....[5]....
        /*0170*/ 	.word	0xffffffff


	//   ....[6]....
        /*0174*/ 	.word	0xffffffff


	//   ....[7]....
        /*0178*/ 	.word	0xffffffff


	//   ....[8]....
        /*017c*/ 	.word	0xffffffff


	//   ....[9]....
        /*0180*/ 	.word	0xffffffff


	//   ....[10]....
        /*0184*/ 	.word	0x05000084


	//   ....[11]....
        /*0188*/ 	.word	0x05000084


	//   ....[12]....
        /*018c*/ 	.word	0x05000084


	//   ....[13]....
        /*0190*/ 	.word	0x05000084


	//   ....[14]....
        /*0194*/ 	.word	0x05000084


	//   ....[15]....
        /*0198*/ 	.word	0x05000084


	//   ....[16]....
        /*019c*/ 	.word	0x05000084


	//   ....[17]....
        /*01a0*/ 	.word	0x05000084


	//   ....[18]....
        /*01a4*/ 	.word	0x05000084


	//   ....[19]....
        /*01a8*/ 	.word	0x05000084


	//----- nvinfo : EIATTR_COOP_GROUP_INSTR_OFFSETS
	.align		4
.L_1958:
        /*01ac*/ 	.byte	0x04, 0x28
        /*01ae*/ 	.short	(.L_1960 - .L_1959)


	//   ....[0]....
.L_1959:
        /*01b0*/ 	.word	0x000060a0


	//   ....[1]....
        /*01b4*/ 	.word	0x00006110


	//   ....[2]....
        /*01b8*/ 	.word	0x00006130


	//   ....[3]....
        /*01bc*/ 	.word	0x00006150


	//   ....[4]....
        /*01c0*/ 	.word	0x00006170


	//   ....[5]....
        /*01c4*/ 	.word	0x00006be0


	//   ....[6]....
        /*01c8*/ 	.word	0x00006c00


	//   ....[7]....
        /*01cc*/ 	.word	0x00006c20


	//   ....[8]....
        /*01d0*/ 	.word	0x00006c40


	//   ....[9]....
        /*01d4*/ 	.word	0x00006c60


	//   ....[10]....
        /*01d8*/ 	.word	0x00008770


	//   ....[11]....
        /*01dc*/ 	.word	0x00008820


	//   ....[12]....
        /*01e0*/ 	.word	0x000088b0


	//   ....[13]....
        /*01e4*/ 	.word	0x00008920


	//   ....[14]....
        /*01e8*/ 	.word	0x00008990


	//   ....[15]....
        /*01ec*/ 	.word	0x00009470


	//   ....[16]....
        /*01f0*/ 	.word	0x000094e0


	//   ....[17]....
        /*01f4*/ 	.word	0x00009550


	//   ....[18]....
        /*01f8*/ 	.word	0x000095c0


	//   ....[19]....
        /*01fc*/ 	.word	0x00009630


	//----- nvinfo : EIATTR_EXIT_INSTR_OFFSETS
	.align		4
.L_1960:
        /*0200*/ 	.byte	0x04, 0x1c
        /*0202*/ 	.short	(.L_1962 - .L_1961)


	//   ....[0]....
.L_1961:
        /*0204*/ 	.word	0x00000e50


	//   ....[1]....
        /*0208*/ 	.word	0x00008700


	//----- nvinfo : EIATTR_MAX_THREADS
	.align		4
.L_1962:
        /*020c*/ 	.byte	0x04, 0x05
        /*020e*/ 	.short	(.L_1964 - .L_1963)
.L_1963:
        /*0210*/ 	.word	0x00000080
        /*0214*/ 	.word	0x00000001
        /*0218*/ 	.word	0x00000001


	//----- nvinfo : EIATTR_CRS_STACK_SIZE
	.align		4
.L_1964:
        /*021c*/ 	.byte	0x04, 0x1e
        /*021e*/ 	.short	(.L_1966 - .L_1965)
.L_1965:
        /*0220*/ 	.word	0x00000000


	//----- nvinfo : EIATTR_CBANK_PARAM_SIZE
	.align		4
.L_1966:
        /*0224*/ 	.byte	0x03, 0x19
        /*0226*/ 	.short	0x00e8


	//----- nvinfo : EIATTR_PARAM_CBANK
	.align		4
        /*0228*/ 	.byte	0x04, 0x0a
        /*022a*/ 	.short	(.L_1968 - .L_1967)
	.align		4
.L_1967:
        /*022c*/ 	.word	index@(.nv.constant0._ZN10layer_norm13ln_fwd_kernelINS_13Kernel_traitsI13__nv_bfloat16S2_fS2_fjLj2560ELj1ELj4ELj1ELj16ENS_18Kernel_traits_baseILj2560ES2_S2_fS2_fjLj128EEEEELb0ELb0ELb1ELb0EEEvNS_9FwdParamsE)
        /*0230*/ 	.short	0x0210
        /*0232*/ 	.short	0x00e8


	//----- nvinfo : EIATTR_SW_WAR
	.align		4
.L_1968:
        /*0234*/ 	.byte	0x04, 0x36
        /*0236*/ 	.short	(.L_1970 - .L_1969)
.L_1969:
        /*0238*/ 	.word	0x00000008
.L_1970:


//--------------------- .nv.info._ZN10layer_norm13ln_fwd_kernelINS_13Kernel_traitsI13__nv_bfloat16S2_fS2_fjLj2560ELj1ELj4ELj1ELj16ENS_18Kernel_traits_baseILj2560ES2_S2_fS2_fjLj128EEEEELb0ELb0ELb1ELb1EEEvNS_9FwdParamsE --------------------------
	.section	.nv.info._ZN10layer_norm13ln_fwd_kernelINS_13Kernel_traitsI13__nv_bfloat16S2_fS2_fjLj2560ELj1ELj4ELj1ELj16ENS_18Kernel_traits_baseILj2560ES2_S2_fS2_fjLj128EEEEELb0ELb0ELb1ELb1EEEvNS_9FwdParamsE,"",@"SHT_CUDA_INFO"
	.sectionflags	@""
	.align	4


	//----- nvinfo : EIATTR_CUDA_API_VERSION
	.align		4
        /*0000*/ 	.byte	0x04, 0x37
        /*0002*/ 	.short	(.L_1972 - .L_1971)
.L_1971:
        /*0004*/ 	.word	0x00000082


	//----- nvinfo : EIATTR_KPARAM_INFO
	.align		4
.L_1972:
        /*0008*/ 	.byte	0x04, 0x17
        /*000a*/ 	.short	(.L_1974 - .L_1973)
.L_1973:
        /*000c*/ 	.word	0x00000000
        /*0010*/ 	.short	0x0000
        /*0012*/ 	.short	0x0000
        /*0014*/ 	.byte	0x00, 0xf0, 0xa1, 0x03


	//----- nvinfo : EIATTR_SPARSE_MMA_MASK
	.align		4
.L_1974:
        /*0018*/ 	.byte	0x03, 0x50
        /*001a*/ 	.short	0x0000


	//----- nvinfo : EIATTR_MAXREG_COUNT
	.align		4
        /*001c*/ 	.byte	0x03, 0x1b
        /*001e*/ 	.short	0x00ff


	//----- nvinfo : EIATTR_MERCURY_ISA_VERSION
	.align		4
        /*0020*/ 	.byte	0x03, 0x5f
        /*0022*/ 	.short	0x0101


	//----- nvinfo : EIATTR_COOP_GROUP_MASK_REGIDS
	.align		4
        /*0024*/ 	.byte	0x04, 0x29
        /*0026*/ 	.short	(.L_1976 - .L_1975)


	//   ....[0]....
.L_1975:
        /*0028*/ 	.word	0xffffffff


	//   ....[1]....
        /*002c*/ 	.word	0xffffffff


	//   ....[2]....
        /*0030*/ 	.word	0xffffffff


	//   ....[3]....
        /*0034*/ 	.word	0xffffffff


	//   ....[4]....
        /*0038*/ 	.word	0xffffffff


	//   ....[5]....
        /*003c*/ 	.word	0xffffffff


	//   ....[6]....
        /*0040*/ 	.word	0xffffffff


	//   ....[7]....
        /*0044*/ 	.word	0xffffffff


	//   ....[8]....
        /*0048*/ 	.word	0xffffffff


	//   ....[9]....
        /*004c*/ 	.word	0xffffffff


	//   ....[10]....
        /*0050*/ 	.word	0x050000e3


	//   ....[11]....
        /*0054*/ 	.word	0x050000e3


	//   ....[12]....
        /*0058*/ 	.word	0x050000e3


	//   ....[13]....
        /*005c*/ 	.word	0x050000e3


	//   ....[14]....
        /*0060*/ 	.word	0x050000e3


	//   ....[15]....
        /*0064*/ 	.word	0x050000e3


	//   ....[16]....
        /*0068*/ 	.word	0x050000e3


	//   ....[17]....
        /*006c*/ 	.word	0x050000e3


	//   ....[18]....
        /*0070*/ 	.word	0x050000e3


	//   ....[19]....
        /*0074*/ 	.word	0x050000e3


	//----- nvinfo : EIATTR_COOP_GROUP_INSTR_OFFSETS
	.align		4
.L_1976:
        /*0078*/ 	.byte	0x04, 0x28
        /*007a*/ 	.short	(.L_1978 - .L_1977)


	//   ....[0]....
.L_1977:
        /*007c*/ 	.word	0x00004920


	//   ....[1]....
        /*0080*/ 	.word	0x00004950


	//   ....[2]....
        /*0084*/ 	.word	0x00004970


	//   ....[3]....
        /*0088*/ 	.word	0x00004990


	//   ....[4]....
        /*008c*/ 	.word	0x000049b0


	//   ....[5]....
        /*0090*/ 	.word	0x000053e0


	//   ....[6]....
        /*0094*/ 	.word	0x00005400


	//   ....[7]....
        /*0098*/ 	.word	0x00005420


	//   ....[8]....
        /*009c*/ 	.word	0x00005440


	//   ....[9]....
        /*00a0*/ 	.word	0x00005460


	//   ....[10]....
        /*00a4*/ 	.word	0x00007190


	//   ....[11]....
        /*00a8*/ 	.word	0x00007240


	//   ....[12]....
        /*00ac*/ 	.word	0x000072b0


	//   ....[13]....
        /*00b0*/ 	.word	0x00007320


	//   ....[14]....
        /*00b4*/ 	.word	0x00007390


	//   ....[15]....
        /*00b8*/ 	.word	0x00007e10


	//   ....[16]....
        /*00bc*/ 	.word	0x00007e80


	//   ....[17]....
        /*00c0*/ 	.word	0x00007ef0


	//   ....[18]....
        /*00c4*/ 	.word	0x00007f60


	//   ....[19]....
        /*00c8*/ 	.word	0x00007fd0


	//----- nvinfo : EIATTR_EXIT_INSTR_OFFSETS
	.align		4
.L_1978:
        /*00cc*/ 	.byte	0x04, 0x1c
        /*00ce*/ 	.short	(.L_1980 - .L_1979)


	//   ....[0]....
.L_1979:
        /*00d0*/ 	.word	0x000001c0


	//   ....[1]....
        /*00d4*/ 	.word	0x00007120


	//----- nvinfo : EIATTR_MAX_THREADS
	.align		4
.L_1980:
        /*00d8*/ 	.byte	0x04, 0x05
        /*00da*/ 	.short	(.L_1982 - .L_1981)
.L_1981:
        /*00dc*/ 	.word	0x00000080
        /*00e0*/ 	.word	0x00000001
        /*00e4*/ 	.word	0x00000001


	//----- nvinfo : EIATTR_CRS_STACK_SIZE
	.align		4
.L_1982:
        /*00e8*/ 	.byte	0x04, 0x1e
        /*00ea*/ 	.short	(.L_1984 - .L_1983)
.L_1983:
        /*00ec*/ 	.word	0x00000000


	//----- nvinfo : EIATTR_CBANK_PARAM_SIZE
	.align		4
.L_1984:
        /*00f0*/ 	.byte	0x03, 0x19
        /*00f2*/ 	.short	0x00e8


	//----- nvinfo : EIATTR_PARAM_CBANK
	.align		4
        /*00f4*/ 	.byte	0x04, 0x0a
        /*00f6*/ 	.short	(.L_1986 - .L_1985)
	.align		4
.L_1985:
        /*00f8*/ 	.word	index@(.nv.constant0._ZN10layer_norm13ln_fwd_kernelINS_13Kernel_traitsI13__nv_bfloat16S2_fS2_fjLj2560ELj1ELj4ELj1ELj16ENS_18Kernel_traits_baseILj2560ES2_S2_fS2_fjLj128EEEEELb0ELb0ELb1ELb1EEEvNS_9FwdParamsE)
        /*00fc*/ 	.short	0x0210
        /*00fe*/ 	.short	0x00e8


	//----- nvinfo : EIATTR_SW_WAR
	.align		4
.L_1986:
        /*0100*/ 	.byte	0x04, 0x36
        /*0102*/ 	.short	(.L_1988 - .L_1987)
.L_1987:
        /*0104*/ 	.word	0x00000008
.L_1988:


//--------------------- .nv.info._ZN10layer_norm13ln_fwd_kernelINS_13Kernel_traitsI13__nv_bfloat16S2_fS2_fjLj2560ELj1ELj4ELj1ELj16ENS_18Kernel_traits_baseILj2560ES2_S2_fS2_fjLj128EEEEELb0ELb1ELb0ELb0EEEvNS_9FwdParamsE --------------------------
	.section	.nv.info._ZN10layer_norm13ln_fwd_kernelINS_13Kernel_traitsI13__nv_bfloat16S2_fS2_fjLj2560ELj1ELj4ELj1ELj16ENS_18Kernel_traits_baseILj2560ES2_S2_fS2_fjLj128EEEEELb0ELb1ELb0ELb0EEEvNS_9FwdParamsE,"",@"SHT_CUDA_INFO"
	.sectionflags	@""
	.align	4


	//----- nvinfo : EIATTR_CUDA_API_VERSION
	.align		4
        /*0000*/ 	.byte	0x04, 0x37
        /*0002*/ 	.short	(.L_1990 - .L_1989)
.L_1989:
        /*0004*/ 	.word	0x00000082


	//----- nvinfo : EIATTR_KPARAM_INFO
	.align		4
.L_1990:
        /*0008*/ 	.byte	0x04, 0x17
        /*000a*/ 	.short	(.L_1992 - .L_1991)
.L_1991:
        /*000c*/ 	.word	0x00000000
        /*0010*/ 	.short	0x0000
        /*0012*/ 	.short	0x0000
        /*0014*/ 	.byte	0x00, 0xf0, 0xa1, 0x03


	//----- nvinfo : EIATTR_SPARSE_MMA_MASK
	.align		4
.L_1992:
        /*0018*/ 	.byte	0x03, 0x50
        /*001a*/ 	.short	0x0000


	//----- nvinfo : EIATTR_MAXREG_COUNT
	.align		4
        /*001c*/ 	.byte	0x03, 0x1b
        /*001e*/ 	.short	0x00ff


	//----- nvinfo : EIATTR_ANNOTATIONS
	.align		4
        /*0020*/ 	.byte	0x04, 0x55
        /*0022*/ 	.short	(.L_1994 - .L_1993)


	//   ....[0]....
.L_1993:
        /* <DEDUP_REMOVED lines=127> */


	//----- nvinfo : EIATTR_MERCURY_ISA_VERSION
	.align		4
.L_1994:
        /*0804*/ 	.byte	0x03, 0x5f
        /*0806*/ 	.short	0x0101


	//----- nvinfo : EIATTR_COOP_GROUP_MASK_REGIDS
	.align		4
        /*0808*/ 	.byte	0x04, 0x29
        /*080a*/ 	.short	(.L_1996 - .L_1995)


	//   ....[0]....
.L_1995:
        /*080c*/ 	.word	0xffffffff


	//   ....[1]....
        /*0810*/ 	.word	0xffffffff


	//   ....[2]....
        /*0814*/ 	.word	0xffffffff


	//   ....[3]....
        /*0818*/ 	.word	0xffffffff


	//   ....[4]....
        /*081c*/ 	.word	0xffffffff


	//   ....[5]....
        /*0820*/ 	.word	0xffffffff


	//   ....[6]....
        /*0824*/ 	.word	0xffffffff


	//   ....[7]....
        /*0828*/ 	.word	0xffffffff


	//   ....[8]....
        /*082c*/ 	.word	0xffffffff


	//   ....[9]....
        /*0830*/ 	.word	0xffffffff


	//   ....[10]....
        /*0834*/ 	.word	0x05000080


	//   ....[11]....
        /*0838*/ 	.word	0x05000080


	//   ....[12]....
        /*083c*/ 	.word	0x05000080


	//   ....[13]....
        /*0840*/ 	.word	0x05000080


	//   ....[14]....
        /*0844*/ 	.word	0x05000080


	//   ....[15]....
        /*0848*/ 	.word	0x05000080


	//   ....[16]....
        /*084c*/ 	.word	0x05000080


	//   ....[17]....
        /*0850*/ 	.word	0x05000080


	//   ....[18]....
        /*0854*/ 	.word	0x05000080


	//   ....[19]....
        /*0858*/ 	.word	0x05000080


	//----- nvinfo : EIATTR_COOP_GROUP_INSTR_OFFSETS
	.align		4
.L_1996:
        /*085c*/ 	.byte	0x04, 0x28
        /*085e*/ 	.short	(.L_1998 - .L_1997)


	//   ....[0]....
.L_1997:
        /*0860*/ 	.word	0x00006020


	//   ....[1]....
        /*0864*/ 	.word	0x00006060


	//   ....[2]....
        /*0868*/ 	.word	0x00006080


	//   ....[3]....
        /*086c*/ 	.word	0x000060a0


	//   ....[4]....
        /*0870*/ 	.word	0x000060c0


	//   ....[5]....
        /*0874*/ 	.word	0x00006b40


	//   ....[6]....
        /*0878*/ 	.word	0x00006b60


	//   ....[7]....
        /*087c*/ 	.word	0x00006b80


	//   ....[8]....
        /*0880*/ 	.word	0x00006ba0


	//   ....[9]....
        /*0884*/ 	.word	0x00006bc0


	//   ....[10]....
        /*0888*/ 	.word	0x00008690


	//   ....[11]....
        /*088c*/ 	.word	0x00008730


	//   ....[12]....
        /*0890*/ 	.word	0x000087a0


	//   ....[13]....
        /*0894*/ 	.word	0x00008810


	//   ....[14]....
        /*0898*/ 	.word	0x00008880


	//   ....[15]....
        /*089c*/ 	.word	0x00009370


	//   ....[16]....
        /*08a0*/ 	.word	0x000093e0


	//   ....[17]....
        /*08a4*/ 	.word	0x00009450


	//   ....[18]....
        /*08a8*/ 	.word	0x000094c0


	//   ....[19]....
        /*08ac*/ 	.word	0x00009530


	//----- nvinfo : EIATTR_EXIT_INSTR_OFFSETS
	.align		4
.L_1998:
        /*08b0*/ 	.byte	0x04, 0x1c
        /*08b2*/ 	.short	(.L_2000 - .L_1999)


	//   ....[0]....
.L_1999:
        /*08b4*/ 	.word	0x00001470


	//   ....[1]....
        /*08b8*/ 	.word	0x00008620


	//----- nvinfo : EIATTR_MAX_THREADS
	.align		4
.L_2000:
        /*08bc*/ 	.byte	0x04, 0x05
        /*08be*/ 	.short	(.L_2002 - .L_2001)
.L_2001:
        /*08c0*/ 	.word	0x00000080
        /*08c4*/ 	.word	0x00000001
        /*08c8*/ 	.word	0x00000001


	//----- nvinfo : EIATTR_CRS_STACK_SIZE
	.align		4
.L_2002:
        /*08cc*/ 	.byte	0x04, 0x1e
        /*08ce*/ 	.short	(.L_2004 - .L_2003)
.L_2003:
        /*08d0*/ 	.word	0x00000000


	//----- nvinfo : EIATTR_CBANK_PARAM_SIZE
	.align		4
.L_2004:
        /*08d4*/ 	.byte	0x03, 0x19
        /*08d6*/ 	.short	0x00e8


	//----- nvinfo : EIATTR_PARAM_CBANK
	.align		4
        /*08d8*/ 	.byte	0x04, 0x0a
        /*08da*/ 	.short	(.L_2006 - .L_2005)
	.align		4
.L_2005:
        /*08dc*/ 	.word	index@(.nv.constant0._ZN10layer_norm13ln_fwd_kernelINS_13Kernel_traitsI13__nv_bfloat16S2_fS2_fjLj2560ELj1ELj4ELj1ELj16ENS_18Kernel_traits_baseILj2560ES2_S2_fS2_fjLj128EEEEELb0ELb1ELb0ELb0EEEvNS_9FwdParamsE)
        /*08e0*/ 	.short	0x0210
        /*08e2*/ 	.short	0x00e8


	//----- nvinfo : EIATTR_SW_WAR
	.align		4
.L_2006:
        /*08e4*/ 	.byte	0x04, 0x36
        /*08e6*/ 	.short	(.L_2008 - .L_2007)
.L_2007:
        /*08e8*/ 	.word	0x00000008
.L_2008:


//--------------------- .nv.info._ZN10layer_norm13ln_fwd_kernelINS_13Kernel_traitsI13__nv_bfloat16S2_fS2_fjLj2560ELj1ELj4ELj1ELj16ENS_18Kernel_traits_baseILj2560ES2_S2_fS2_fjLj128EEEEELb0ELb1ELb0ELb1EEEvNS_9FwdParamsE --------------------------
	.section	.nv.info._ZN10layer_norm13ln_fwd_kernelINS_13Kernel_traitsI13__nv_bfloat16S2_fS2_fjLj2560ELj1ELj4ELj1ELj16ENS_18Kernel_traits_baseILj2560ES2_S2_fS2_fjLj128EEEEELb0ELb1ELb0ELb1EEEvNS_9FwdParamsE,"",@"SHT_CUDA_INFO"
	.sectionflags	@""
	.align	4


	//----- nvinfo : EIATTR_CUDA_API_VERSION
	.align		4
        /*0000*/ 	.byte	0x04, 0x37
        /*0002*/ 	.short	(.L_2010 - .L_2009)
.L_2009:
        /*0004*/ 	.word	0x00000082


	//----- nvinfo : EIATTR_KPARAM_INFO
	.align		4
.L_2010:
        /*0008*/ 	.byte	0x04, 0x17
        /*000a*/ 	.short	(.L_2012 - .L_2011)
.L_2011:
        /*000c*/ 	.word	0x00000000
        /*0010*/ 	.short	0x0000
        /*0012*/ 	.short	0x0000
        /*0014*/ 	.byte	0x00, 0xf0, 0xa1, 0x03


	//----- nvinfo : EIATTR_SPARSE_MMA_MASK
	.align		4
.L_2012:
        /*0018*/ 	.byte	0x03, 0x50
        /*001a*/ 	.short	0x0000


	//----- nvinfo : EIATTR_MAXREG_COUNT
	.align		4
        /*001c*/ 	.byte	0x03, 0x1b
        /*001e*/ 	.short	0x00ff


	//----- nvinfo : EIATTR_ANNOTATIONS
	.align		4
        /*0020*/ 	.byte	0x04, 0x55
        /*0022*/ 	.short	(.L_2014 - .L_2013)


	//   ....[0]....
.L_2013:
        /* <DEDUP_REMOVED lines=26> */


	//----- nvinfo : EIATTR_MERCURY_ISA_VERSION
	.align		4
.L_2014:
        /*01b4*/ 	.byte	0x03, 0x5f
        /*01b6*/ 	.short	0x0101


	//----- nvinfo : EIATTR_COOP_GROUP_MASK_REGIDS
	.align		4
        /*01b8*/ 	.byte	0x04, 0x29
        /*01ba*/ 	.short	(.L_2016 - .L_2015)


	//   ....[0]....
.L_2015:
        /*01bc*/ 	.word	0xffffffff


	//   ....[1]....
        /*01c0*/ 	.word	0xffffffff


	//   ....[2]....
        /*01c4*/ 	.word	0xffffffff


	//   ....[3]....
        /*01c8*/ 	.word	0xffffffff


	//   ....[4]....
        /*01cc*/ 	.word	0xffffffff


	//   ....[5]....
        /*01d0*/ 	.word	0xffffffff


	//   ....[6]....
        /*01d4*/ 	.word	0xffffffff


	//   ....[7]....
        /*01d8*/ 	.word	0xffffffff


	//   ....[8]....
        /*01dc*/ 	.word	0xffffffff


	//   ....[9]....
        /*01e0*/ 	.word	0xffffffff


	//   ....[10]....
        /*01e4*/ 	.word	0x05000070


	//   ....[11]....
        /*01e8*/ 	.word	0x05000070


	//   ....[12]....
        /*01ec*/ 	.word	0x05000070


	//   ....[13]....
        /*01f0*/ 	.word	0x05000070


	//   ....[14]....
        /*01f4*/ 	.word	0x05000070


	//   ....[15]....
        /*01f8*/ 	.word	0x05000070


	//   ....[16]....
        /*01fc*/ 	.word	0x05000070


	//   ....[17]....
        /*0200*/ 	.word	0x05000070


	//   ....[18]....
        /*0204*/ 	.word	0x05000070


	//   ....[19]....
        /*0208*/ 	.word	0x05000070


	//----- nvinfo : EIATTR_COOP_GROUP_INSTR_OFFSETS
	.align		4
.L_2016:
        /*020c*/ 	.byte	0x04, 0x28
        /*020e*/ 	.short	(.L_2018 - .L_2017)


	//   ....[0]....
.L_2017:
        /*0210*/ 	.word	0x00003ee0


	//   ....[1]....
        /*0214*/ 	.word	0x00003f10


	//   ....[2]....
        /*0218*/ 	.word	0x00003f30


	//   ....[3]....
        /*021c*/ 	.word	0x00003f50


	//   ....[4]....
        /*0220*/ 	.word	0x00003f70


	//   ....[5]....
        /*0224*/ 	.word	0x000049a0


	//   ....[6]....
        /*0228*/ 	.word	0x000049c0


	//   ....[7]....
        /*022c*/ 	.word	0x000049e0


	//   ....[8]....
        /*0230*/ 	.word	0x00004a00


	//   ....[9]....
        /*0234*/ 	.word	0x00004a20


	//   ....[10]....
        /*0238*/ 	.word	0x00006730


	//   ....[11]....
        /*023c*/ 	.word	0x000067d0


	//   ....[12]....
        /*0240*/ 	.word	0x00006840


	//   ....[13]....
        /*0244*/ 	.word	0x000068b0


	//   ....[14]....
        /*0248*/ 	.word	0x00006920


	//   ....[15]....
        /*024c*/ 	.word	0x000073b0


	//   ....[16]....
        /*0250*/ 	.word	0x00007420


	//   ....[17]....
        /*0254*/ 	.word	0x00007490


	//   ....[18]....
        /*0258*/ 	.word	0x00007500


	//   ....[19]....
        /*025c*/ 	.word	0x00007570


	//----- nvinfo : EIATTR_EXIT_INSTR_OFFSETS
	.align		4
.L_2018:
        /*0260*/ 	.byte	0x04, 0x1c
        /*0262*/ 	.short	(.L_2020 - .L_2019)


	//   ....[0]....
.L_2019:
        /*0264*/ 	.word	0x00000240


	//   ....[1]....
        /*0268*/ 	.word	0x000066c0


	//----- nvinfo : EIATTR_MAX_THREADS
	.align		4
.L_2020:
        /*026c*/ 	.byte	0x04, 0x05
        /*026e*/ 	.short	(.L_2022 - .L_2021)
.L_2021:
        /*0270*/ 	.word	0x00000080
        /*0274*/ 	.word	0x00000001
        /*0278*/ 	.word	0x00000001


	//----- nvinfo : EIATTR_CRS_STACK_SIZE
	.align		4
.L_2022:
        /*027c*/ 	.byte	0x04, 0x1e
        /*027e*/ 	.short	(.L_2024 - .L_2023)
.L_2023:
        /*0280*/ 	.word	0x00000000


	//----- nvinfo : EIATTR_CBANK_PARAM_SIZE
	.align		4
.L_2024:
        /*0284*/ 	.byte	0x03, 0x19
        /*0286*/ 	.short	0x00e8


	//----- nvinfo : EIATTR_PARAM_CBANK
	.align		4
        /*0288*/ 	.byte	0x04, 0x0a
        /*028a*/ 	.short	(.L_2026 - .L_2025)
	.align		4
.L_2025:
        /*028c*/ 	.word	index@(.nv.constant0._ZN10layer_norm13ln_fwd_kernelINS_13Kernel_traitsI13__nv_bfloat16S2_fS2_fjLj2560ELj1ELj4ELj1ELj16ENS_18Kernel_traits_baseILj2560ES2_S2_fS2_fjLj128EEEEELb0ELb1ELb0ELb1EEEvNS_9FwdParamsE)
        /*0290*/ 	.short	0x0210
        /*0292*/ 	.short	0x00e8


	//----- nvinfo : EIATTR_SW_WAR
	.align		4
.L_2026:
        /*0294*/ 	.byte	0x04, 0x36
        /*0296*/ 	.short	(.L_2028 - .L_2027)
.L_2027:
        /*0298*/ 	.word	0x00000008
.L_2028:


//--------------------- .nv.info._ZN10layer_norm13ln_fwd_kernelINS_13Kernel_traitsI13__nv_bfloat16S2_fS2_fjLj2560ELj1ELj4ELj1ELj16ENS_18Kernel_traits_baseILj2560ES2_S2_fS2_fjLj128EEEEELb0ELb1ELb1ELb0EEEvNS_9FwdParamsE --------------------------
	.section	.nv.info._ZN10layer_norm13ln_fwd_kernelINS_13Kernel_traitsI13__nv_bfloat16S2_fS2_fjLj2560ELj1ELj4ELj1ELj16ENS_18Kernel_traits_baseILj2560ES2_S2_fS2_fjLj128EEEEELb0ELb1ELb1ELb0EEEvNS_9FwdParamsE,"",@"SHT_CUDA_INFO"
	.sectionflags	@""
	.align	4


	//----- nvinfo : EIATTR_CUDA_API_VERSION
	.align		4
        /*0000*/ 	.byte	0x04, 0x37
        /*0002*/ 	.short	(.L_2030 - .L_2029)
.L_2029:
        /*0004*/ 	.word	0x00000082


	//----- nvinfo : EIATTR_KPARAM_INFO
	.align		4
.L_2030:
        /*0008*/ 	.byte	0x04, 0x17
        /*000a*/ 	.short	(.L_2032 - .L_2031)
.L_2031:
        /*000c*/ 	.word	0x00000000
        /*0010*/ 	.short	0x0000
        /*0012*/ 	.short	0x0000
        /*0014*/ 	.byte	0x00, 0xf0, 0xa1, 0x03


	//----- nvinfo : EIATTR_SPARSE_MMA_MASK
	.align		4
.L_2032:
        /*0018*/ 	.byte	0x03, 0x50
        /*001a*/ 	.short	0x0000


	//----- nvinfo : EIATTR_MAXREG_COUNT
	.align		4
        /*001c*/ 	.byte	0x03, 0x1b
        /*001e*/ 	.short	0x00ff


	//----- nvinfo : EIATTR_ANNOTATIONS
	.align		4
        /*0020*/ 	.byte	0x04, 0x55
        /*0022*/ 	.short	(.L_2034 - .L_2033)


	//   ....[0]....
.L_2033:
        /* <DEDUP_REMOVED lines=113> */


	//----- nvinfo : EIATTR_MERCURY_ISA_VERSION
	.align		4
.L_2034:
        /*0724*/ 	.byte	0x03, 0x5f
        /*0726*/ 	.short	0x0101


	//----- nvinfo : EIATTR_COOP_GROUP_MASK_REGIDS
	.align		4
        /*0728*/ 	.byte	0x04, 0x29
        /*072a*/ 	.short	(.L_2036 - .L_2035)


	//   ....[0]....
.L_2035:
        /*072c*/ 	.word	0xffffffff


	//   ....[1]....
        /*0730*/ 	.word	0xffffffff


	//   ....[2]....
        /*0734*/ 	.word	0xffffffff


	//   ....[3]....
        /*0738*/ 	.word	0xffffffff


	//   ....[4]....
        /*073c*/ 	.word	0xffffffff


	//   ....[5]....
        /*0740*/ 	.word	0xffffffff


	//   ....[6]....
        /*0744*/ 	.word	0xffffffff


	//   ....[7]....
        /*0748*/ 	.word	0xffffffff


	//   ....[8]....
        /*074c*/ 	.word	0xffffffff


	//   ....[9]....
        /*0750*/ 	.word	0xffffffff


	//   ....[10]....
        /*0754*/ 	.word	0x05000084


	//   ....[11]....
        /*0758*/ 	.word	0x05000084


	//   ....[12]....
        /*075c*/ 	.word	0x05000084


	//   ....[13]....
        /*0760*/ 	.word	0x05000084


	//   ....[14]....
        /*0764*/ 	.word	0x05000084


	//   ....[15]....
        /*0768*/ 	.word	0x05000084


	//   ....[16]....
        /*076c*/ 	.word	0x05000084


	//   ....[17]....
        /*0770*/ 	.word	0x05000084


	//   ....[18]....
        /*0774*/ 	.word	0x05000084


	//   ....[19]....
        /*0778*/ 	.word	0x05000084


	//----- nvinfo : EIATTR_COOP_GROUP_INSTR_OFFSETS
	.align		4
.L_2036:
        /*077c*/ 	.byte	0x04, 0x28
        /*077e*/ 	.short	(.L_2038 - .L_2037)


	//   ....[0]....
.L_2037:
        /*0780*/ 	.word	0x00007bd0


	//   ....[1]....
        /*0784*/ 	.word	0x00007c40


	//   ....[2]....
        /*0788*/ 	.word	0x00007c60


	//   ....[3]....
        /*078c*/ 	.word	0x00007c80


	//   ....[4]....
        /*0790*/ 	.word	0x00007ca0


	//   ....[5]....
        /*0794*/ 	.word	0x00008710


	//   ....[6]....
        /*0798*/ 	.word	0x00008730


	//   ....[7]....
        /*079c*/ 	.word	0x00008750


	//   ....[8]....
        /*07a0*/ 	.word	0x00008770


	//   ....[9]....
        /*07a4*/ 	.word	0x00008790


	//   ....[10]....
        /*07a8*/ 	.word	0x0000a350


	//   ....[11]....
        /*07ac*/ 	.word	0x0000a400


	//   ....[12]....
        /*07b0*/ 	.word	0x0000a490


	//   ....[13]....
        /*07b4*/ 	.word	0x0000a500


	//   ....[14]....
        /*07b8*/ 	.word	0x0000a570


	//   ....[15]....
        /*07bc*/ 	.word	0x0000b050


	//   ....[16]....
        /*07c0*/ 	.word	0x0000b0c0


	//   ....[17]....
        /*07c4*/ 	.word	0x0000b130


	//   ....[18]....
        /*07c8*/ 	.word	0x0000b1a0


	//   ....[19]....
        /*07cc*/ 	.word	0x0000b210


	//----- nvinfo : EIATTR_EXIT_INSTR_OFFSETS
	.align		4
.L_2038:
        /*07d0*/ 	.byte	0x04, 0x1c
        /*07d2*/ 	.short	(.L_2040 - .L_2039)


	//   ....[0]....
.L_2039:
        /*07d4*/ 	.word	0x00001480


	//   ....[1]....
        /*07d8*/ 	.word	0x0000a2e0


	//----- nvinfo : EIATTR_MAX_THREADS
	.align		4
.L_2040:
        /*07dc*/ 	.byte	0x04, 0x05
        /*07de*/ 	.short	(.L_2042 - .L_2041)
.L_2041:
        /*07e0*/ 	.word	0x00000080
        /*07e4*/ 	.word	0x00000001
        /*07e8*/ 	.word	0x00000001


	//----- nvinfo : EIATTR_CRS_STACK_SIZE
	.align		4
.L_2042:
        /*07ec*/ 	.byte	0x04, 0x1e
        /*07ee*/ 	.short	(.L_2044 - .L_2043)
.L_2043:
        /*07f0*/ 	.word	0x00000000


	//----- nvinfo : EIATTR_CBANK_PARAM_SIZE
	.align		4
.L_2044:
        /*07f4*/ 	.byte	0x03, 0x19
        /*07f6*/ 	.short	0x00e8


	//----- nvinfo : EIATTR_PARAM_CBANK
	.align		4
        /*07f8*/ 	.byte	0x04, 0x0a
        /*07fa*/ 	.short	(.L_2046 - .L_2045)
	.align		4
.L_2045:
        /*07fc*/ 	.word	index@(.nv.constant0._ZN10layer_norm13ln_fwd_kernelINS_13Kernel_traitsI13__nv_bfloat16S2_fS2_fjLj2560ELj1ELj4ELj1ELj16ENS_18Kernel_traits_baseILj2560ES2_S2_fS2_fjLj128EEEEELb0ELb1ELb1ELb0EEEvNS_9FwdParamsE)
        /*0800*/ 	.short	0x0210
        /*0802*/ 	.short	0x00e8


	//----- nvinfo : EIATTR_SW_WAR
	.align		4
.L_2046:
        /*0804*/ 	.byte	0x04, 0x36
        /*0806*/ 	.short	(.L_2048 - .L_2047)
.L_2047:
        /*0808*/ 	.word	0x00000008
.L_2048:


//--------------------- .nv.info._ZN10layer_norm13ln_fwd_kernelINS_13Kernel_traitsI13__nv_bfloat16S2_fS2_fjLj2560ELj1ELj4ELj1ELj16ENS_18Kernel_traits_baseILj2560ES2_S2_fS2_fjLj128EEEEELb0ELb1ELb1ELb1EEEvNS_9FwdParamsE --------------------------
	.section	.nv.info._ZN10layer_norm13ln_fwd_kernelINS_13Kernel_traitsI13__nv_bfloat16S2_fS2_fjLj2560ELj1ELj4ELj1ELj16ENS_18Kernel_traits_baseILj2560ES2_S2_fS2_fjLj128EEEEELb0ELb1ELb1ELb1EEEvNS_9FwdParamsE,"",@"SHT_CUDA_INFO"
	.sectionflags	@""
	.align	4


	//----- nvinfo : EIATTR_CUDA_API_VERSION
	.align		4
        /*0000*/ 	.byte	0x04, 0x37
        /*0002*/ 	.short	(.L_2050 - .L_2049)
.L_2049:
        /*0004*/ 	.word	0x00000082


	//----- nvinfo : EIATTR_KPARAM_INFO
	.align		4
.L_2050:
        /*0008*/ 	.byte	0x04, 0x17
        /*000a*/ 	.short	(.L_2052 - .L_2051)
.L_2051:
        /*000c*/ 	.word	0x00000000
        /*0010*/ 	.short	0x0000
        /*0012*/ 	.short	0x0000
        /*0014*/ 	.byte	0x00, 0xf0, 0xa1, 0x03


	//----- nvinfo : EIATTR_SPARSE_MMA_MASK
	.align		4
.L_2052:
        /*0018*/ 	.byte	0x03, 0x50
        /*001a*/ 	.short	0x0000


	//----- nvinfo : EIATTR_MAXREG_COUNT
	.align		4
        /*001c*/ 	.byte	0x03, 0x1b
        /*001e*/ 	.short	0x00ff


	//----- nvinfo : EIATTR_ANNOTATIONS
	.align		4
        /*0020*/ 	.byte	0x04, 0x55
        /*0022*/ 	.short	(.L_2054 - .L_2053)


	//   ....[0]....
.L_2053:
        /* <DEDUP_REMOVED lines=9> */


	//----- nvinfo : EIATTR_MERCURY_ISA_VERSION
	.align		4
.L_2054:
        /*00a4*/ 	.byte	0x03, 0x5f
        /*00a6*/ 	.short	0x0101


	//----- nvinfo : EIATTR_COOP_GROUP_MASK_REGIDS
	.align		4
        /*00a8*/ 	.byte	0x04, 0x29
        /*00aa*/ 	.short	(.L_2056 - .L_2055)


	//   ....[0]....
.L_2055:
        /*00ac*/ 	.word	0xffffffff


	//   ....[1]....
        /*00b0*/ 	.word	0xffffffff


	//   ....[2]....
        /*00b4*/ 	.word	0xffffffff


	//   ....[3]....
        /*00b8*/ 	.word	0xffffffff


	//   ....[4]....
        /*00bc*/ 	.word	0xffffffff


	//   ....[5]....
        /*00c0*/ 	.word	0xffffffff


	//   ....[6]....
        /*00c4*/ 	.word	0xffffffff


	//   ....[7]....
        /*00c8*/ 	.word	0xffffffff


	//   ....[8]....
        /*00cc*/ 	.word	0xffffffff


	//   ....[9]....
        /*00d0*/ 	.word	0xffffffff


	//   ....[10]....
        /*00d4*/ 	.word	0x050000d2


	//   ....[11]....
        /*00d8*/ 	.word	0x050000d2


	//   ....[12]....
        /*00dc*/ 	.word	0x050000d2


	//   ....[13]....
        /*00e0*/ 	.word	0x050000d2


	//   ....[14]....
        /*00e4*/ 	.word	0x050000d2


	//   ....[15]....
        /*00e8*/ 	.word	0x050000d2


	//   ....[16]....
        /*00ec*/ 	.word	0x050000d2


	//   ....[17]....
        /*00f0*/ 	.word	0x050000d2


	//   ....[18]....
        /*00f4*/ 	.word	0x050000d2


	//   ....[19]....
        /*00f8*/ 	.word	0x050000d2


	//----- nvinfo : EIATTR_COOP_GROUP_INSTR_OFFSETS
	.align		4
.L_2056:
        /*00fc*/ 	.byte	0x04, 0x28
        /*00fe*/ 	.short	(.L_2058 - .L_2057)


	//   ....[0]....
.L_2057:
        /*0100*/ 	.word	0x00005740


	//   ....[1]....
        /*0104*/ 	.word	0x00005770


	//   ....[2]....
        /*0108*/ 	.word	0x00005790


	//   ....[3]....
        /*010c*/ 	.word	0x000057b0


	//   ....[4]....
        /*0110*/ 	.word	0x000057d0


	//   ....[5]....
        /*0114*/ 	.word	0x00006200


	//   ....[6]....
        /*0118*/ 	.word	0x00006220


	//   ....[7]....
        /*011c*/ 	.word	0x00006240


	//   ....[8]....
        /*0120*/ 	.word	0x00006260


	//   ....[9]....
        /*0124*/ 	.word	0x00006280


	//   ....[10]....
        /*0128*/ 	.word	0x00008070


	//   ....[11]....
        /*012c*/ 	.word	0x00008100


	//   ....[12]....
        /*0130*/ 	.word	0x00008170


	//   ....[13]....
        /*0134*/ 	.word	0x000081e0


	//   ....[14]....
        /*0138*/ 	.word	0x00008250


	//   ....[15]....
        /*013c*/ 	.word	0x00008ce0


	//   ....[16]....
        /*0140*/ 	.word	0x00008d40


	//   ....[17]....
        /*0144*/ 	.word	0x00008da0


	//   ....[18]....
        /*0148*/ 	.word	0x00008e00


	//   ....[19]....
        /*014c*/ 	.word	0x00008e60


	//----- nvinfo : EIATTR_EXIT_INSTR_OFFSETS
	.align		4
.L_2058:
        /*0150*/ 	.byte	0x04, 0x1c
        /*0152*/ 	.short	(.L_2060 - .L_2059)


	//   ....[0]....
.L_2059:
        /*0154*/ 	.word	0x00000210


	//   ....[1]....
        /*0158*/ 	.word	0x00008000


	//----- nvinfo : EIATTR_MAX_THREADS
	.align		4
.L_2060:
        /*015c*/ 	.byte	0x04, 0x05
        /*015e*/ 	.short	(.L_2062 - .L_2061)
.L_2061:
        /*0160*/ 	.word	0x00000080
        /*0164*/ 	.word	0x00000001
        /*0168*/ 	.word	0x00000001


	//----- nvinfo : EIATTR_CRS_STACK_SIZE
	.align		4
.L_2062:
        /*016c*/ 	.byte	0x04, 0x1e
        /*016e*/ 	.short	(.L_2064 - .L_2063)
.L_2063:
        /*0170*/ 	.word	0x00000000


	//----- nvinfo : EIATTR_CBANK_PARAM_SIZE
	.align		4
.L_2064:
        /*0174*/ 	.byte	0x03, 0x19
        /*0176*/ 	.short	0x00e8


	//----- nvinfo : EIATTR_PARAM_CBANK
	.align		4
        /*0178*/ 	.byte	0x04, 0x0a
        /*017a*/ 	.short	(.L_2066 - .L_2065)
	.align		4
.L_2065:
        /*017c*/ 	.word	index@(.nv.constant0._ZN10layer_norm13ln_fwd_kernelINS_13Kernel_traitsI13__nv_bfloat16S2_fS2_fjLj2560ELj1ELj4ELj1ELj16ENS_18Kernel_traits_baseILj2560ES2_S2_fS2_fjLj128EEEEELb0ELb1ELb1ELb1EEEvNS_9FwdParamsE)
        /*0180*/ 	.short	0x0210
        /*0182*/ 	.short	0x00e8


	//----- nvinfo : EIATTR_SW_WAR
	.align		4
.L_2066:
        /*0184*/ 	.byte	0x04, 0x36
        /*0186*/ 	.short	(.L_2068 - .L_2067)
.L_2067:
        /*0188*/ 	.word	0x00000008
.L_2068:


//--------------------- .nv.info._ZN10layer_norm13ln_fwd_kernelINS_13Kernel_traitsI13__nv_bfloat16S2_fS2_fjLj2560ELj1ELj4ELj1ELj16ENS_18Kernel_traits_baseILj2560ES2_S2_fS2_fjLj128EEEEELb1ELb0ELb0ELb0EEEvNS_9FwdParamsE --------------------------
	.section	.nv.info._ZN10layer_norm13ln_fwd_kernelINS_13Kernel_traitsI13__nv_bfloat16S2_fS2_fjLj2560ELj1ELj4ELj1ELj16ENS_18Kernel_traits_baseILj2560ES2_S2_fS2_fjLj128EEEEELb1ELb0ELb0ELb0EEEvNS_9FwdParamsE,"",@"SHT_CUDA_INFO"
	.sectionflags	@""
	.align	4


	//----- nvinfo : EIATTR_CUDA_API_VERSION
	.align		4
        /*0000*/ 	.byte	0x04, 0x37
        /*0002*/ 	.short	(.L_2070 - .L_2069)
.L_2069:
        /*0004*/ 	.word	0x00000082


	//----- nvinfo : EIATTR_KPARAM_INFO
	.align		4
.L_2070:
        /*0008*/ 	.byte	0x04, 0x17
        /*000a*/ 	.short	(.L_2072 - .L_2071)
.L_2071:
        /*000c*/ 	.word	0x00000000
        /*0010*/ 	.short	0x0000
        /*0012*/ 	.short	0x0000
        /*0014*/ 	.byte	0x00, 0xf0, 0xa1, 0x03


	//----- nvinfo : EIATTR_SPARSE_MMA_MASK
	.align		4
.L_2072:
        /*0018*/ 	.byte	0x03, 0x50
        /*001a*/ 	.short	0x0000


	//----- nvinfo : EIATTR_MAXREG_COUNT
	.align		4
        /*001c*/ 	.byte	0x03, 0x1b
        /*001e*/ 	.short	0x00ff


	//----- nvinfo : EIATTR_ANNOTATIONS
	.align		4
        /*0020*/ 	.byte	0x04, 0x55
        /*0022*/ 	.short	(.L_2074 - .L_2073)


	//   ....[0]....
.L_2073:
        /* <DEDUP_REMOVED lines=24> */


	//----- nvinfo : EIATTR_MERCURY_ISA_VERSION
	.align		4
.L_2074:
        /*0194*/ 	.byte	0x03, 0x5f
        /*0196*/ 	.short	0x0101


	//----- nvinfo : EIATTR_COOP_GROUP_MASK_REGIDS
	.align		4
        /*0198*/ 	.byte	0x04, 0x29
        /*019a*/ 	.short	(.L_2076 - .L_2075)


	//   ....[0]....
.L_2075:
        /*019c*/ 	.word	0xffffffff


	//   ....[1]....
        /*01a0*/ 	.word	0xffffffff


	//   ....[2]....
        /*01a4*/ 	.word	0xffffffff


	//   ....[3]....
        /*01a8*/ 	.word	0xffffffff


	//   ....[4]....
        /*01ac*/ 	.word	0xffffffff


	//   ....[5]....
        /*01b0*/ 	.word	0xffffffff


	//   ....[6]....
        /*01b4*/ 	.word	0xffffffff


	//   ....[7]....
        /*01b8*/ 	.word	0xffffffff


	//   ....[8]....
        /*01bc*/ 	.word	0xffffffff


	//   ....[9]....
        /*01c0*/ 	.word	0xffffffff


	//   ....[10]....
        /*01c4*/ 	.word	0x05000080


	//   ....[11]....
        /*01c8*/ 	.word	0x05000080


	//   ....[12]....
        /*01cc*/ 	.word	0x05000080


	//   ....[13]....
        /*01d0*/ 	.word	0x05000080


	//   ....[14]....
        /*01d4*/ 	.word	0x05000080


	//   ....[15]....
        /*01d8*/ 	.word	0x05000080


	//   ....[16]....
        /*01dc*/ 	.word	0x05000080


	//   ....[17]....
        /*01e0*/ 	.word	0x05000080


	//   ....[18]....
        /*01e4*/ 	.word	0x05000080


	//   ....[19]....
        /*01e8*/ 	.word	0x05000080


	//----- nvinfo : EIATTR_COOP_GROUP_INSTR_OFFSETS
	.align		4
.L_2076:
        /*01ec*/ 	.byte	0x04, 0x28
        /*01ee*/ 	.short	(.L_2078 - .L_2077)


	//   ....[0]....
.L_2077:
        /*01f0*/ 	.word	0x0001f0b0


	//   ....[1]....
        /*01f4*/ 	.word	0x0001f120


	//   ....[2]....
        /*01f8*/ 	.word	0x0001f140


	//   ....[3]....
        /*01fc*/ 	.word	0x0001f160


	//   ....[4]....
        /*0200*/ 	.word	0x0001f180


	//   ....[5]....
        /*0204*/ 	.word	0x0001fc00


	//   ....[6]....
        /*0208*/ 	.word	0x0001fc20


	//   ....[7]....
        /*020c*/ 	.word	0x0001fc40


	//   ....[8]....
        /*0210*/ 	.word	0x0001fc60


	//   ....[9]....
        /*0214*/ 	.word	0x0001fc80


	//   ....[10]....
        /*0218*/ 	.word	0x00021780


	//   ....[11]....
        /*021c*/ 	.word	0x00021830


	//   ....[12]....
        /*0220*/ 	.word	0x000218c0


	//   ....[13]....
        /*0224*/ 	.word	0x00021930


	//   ....[14]....
        /*0228*/ 	.word	0x000219a0


	//   ....[15]....
        /*022c*/ 	.word	0x00022490


	//   ....[16]....
        /*0230*/ 	.word	0x00022500


	//   ....[17]....
        /*0234*/ 	.word	0x00022570


	//   ....[18]....
        /*0238*/ 	.word	0x000225e0


	//   ....[19]....
        /*023c*/ 	.word	0x00022650


	//----- nvinfo : EIATTR_EXIT_INSTR_OFFSETS
	.align		4
.L_2078:
        /*0240*/ 	.byte	0x04, 0x1c
        /*0242*/ 	.short	(.L_2080 - .L_2079)


	//   ....[0]....
.L_2079:
        /*0244*/ 	.word	0x00001300


	//   ....[1]....
        /*0248*/ 	.word	0x00021710


	//----- nvinfo : EIATTR_MAX_THREADS
	.align		4
.L_2080:
        /*024c*/ 	.byte	0x04, 0x05
        /*024e*/ 	.short	(.L_2082 - .L_2081)
.L_2081:
        /*0250*/ 	.word	0x00000080
        /*0254*/ 	.word	0x00000001
        /*0258*/ 	.word	0x00000001


	//----- nvinfo : EIATTR_CRS_STACK_SIZE
	.align		4
.L_2082:
        /*025c*/ 	.byte	0x04, 0x1e
        /*025e*/ 	.short	(.L_2084 - .L_2083)
.L_2083:
        /*0260*/ 	.word	0x00000000


	//----- nvinfo : EIATTR_CBANK_PARAM_SIZE
	.align		4
.L_2084:
        /*0264*/ 	.byte	0x03, 0x19
        /*0266*/ 	.short	0x00e8


	//----- nvinfo : EIATTR_PARAM_CBANK
	.align		4
        /*0268*/ 	.byte	0x04, 0x0a
        /*026a*/ 	.short	(.L_2086 - .L_2085)
	.align		4
.L_2085:
        /*026c*/ 	.word	index@(.nv.constant0._ZN10layer_norm13ln_fwd_kernelINS_13Kernel_traitsI13__nv_bfloat16S2_fS2_fjLj2560ELj1ELj4ELj1ELj16ENS_18Kernel_traits_baseILj2560ES2_S2_fS2_fjLj128EEEEELb1ELb0ELb0ELb0EEEvNS_9FwdParamsE)
        /*0270*/ 	.short	0x0210
        /*0272*/ 	.short	0x00e8


	//----- nvinfo : EIATTR_SW_WAR
	.align		4
.L_2086:
        /*0274*/ 	.byte	0x04, 0x36
        /*0276*/ 	.short	(.L_2088 - .L_2087)
.L_2087:
        /*0278*/ 	.word	0x00000008
.L_2088:


//--------------------- .nv.info._ZN10layer_norm13ln_fwd_kernelINS_13Kernel_traitsI13__nv_bfloat16S2_fS2_fjLj2560ELj1ELj4ELj1ELj16ENS_18Kernel_traits_baseILj2560ES2_S2_fS2_fjLj128EEEEELb1ELb0ELb0ELb1EEEvNS_9FwdParamsE --------------------------
	.section	.nv.info._ZN10layer_norm13ln_fwd_kernelINS_13Kernel_traitsI13__nv_bfloat16S2_fS2_fjLj2560ELj1ELj4ELj1ELj16ENS_18Kernel_traits_baseILj2560ES2_S2_fS2_fjLj128EEEEELb1ELb0ELb0ELb1EEEvNS_9FwdParamsE,"",@"SHT_CUDA_INFO"
	.sectionflags	@""
	.align	4


	//----- nvinfo : EIATTR_CUDA_API_VERSION
	.align		4
        /*0000*/ 	.byte	0x04, 0x37
        /*0002*/ 	.short	(.L_2090 - .L_2089)
.L_2089:
        /*0004*/ 	.word	0x00000082


	//----- nvinfo : EIATTR_KPARAM_INFO
	.align		4
.L_2090:
        /*0008*/ 	.byte	0x04, 0x17
        /*000a*/ 	.short	(.L_2092 - .L_2091)
.L_2091:
        /*000c*/ 	.word	0x00000000
        /*0010*/ 	.short	0x0000
        /*0012*/ 	.short	0x0000
        /*0014*/ 	.byte	0x00, 0xf0, 0xa1, 0x03


	//----- nvinfo : EIATTR_SPARSE_MMA_MASK
	.align		4
.L_2092:
        /*0018*/ 	.byte	0x03, 0x50
        /*001a*/ 	.short	0x0000


	//----- nvinfo : EIATTR_MAXREG_COUNT
	.align		4
        /*001c*/ 	.byte	0x03, 0x1b
        /*001e*/ 	.short	0x00ff


	//----- nvinfo : EIATTR_MERCURY_ISA_VERSION
	.align		4
        /*0020*/ 	.byte	0x03, 0x5f
        /*0022*/ 	.short	0x0101


	//----- nvinfo : EIATTR_COOP_GROUP_MASK_REGIDS
	.align		4
        /*0024*/ 	.byte	0x04, 0x29
        /*0026*/ 	.short	(.L_2094 - .L_2093)


	//   ....[0]....
.L_2093:
        /*0028*/ 	.word	0xffffffff


	//   ....[1]....
        /*002c*/ 	.word	0xffffffff


	//   ....[2]....
        /*0030*/ 	.word	0xffffffff


	//   ....[3]....
        /*0034*/ 	.word	0xffffffff


	//   ....[4]....
        /*0038*/ 	.word	0xffffffff


	//   ....[5]....
        /*003c*/ 	.word	0xffffffff


	//   ....[6]....
        /*0040*/ 	.word	0xffffffff


	//   ....[7]....
        /*0044*/ 	.word	0xffffffff


	//   ....[8]....
        /*0048*/ 	.word	0xffffffff


	//   ....[9]....
        /*004c*/ 	.word	0xffffffff


	//   ....[10]....
        /*0050*/ 	.word	0x050000ef


	//   ....[11]....
        /*0054*/ 	.word	0x050000ef


	//   ....[12]....
        /*0058*/ 	.word	0x050000ef


	//   ....[13]....
        /*005c*/ 	.word	0x050000ef


	//   ....[14]....
        /*0060*/ 	.word	0x050000ef


	//   ....[15]....
        /*0064*/ 	.word	0x050000ef


	//   ....[16]....
        /*0068*/ 	.word	0x050000ef


	//   ....[17]....
        /*006c*/ 	.word	0x050000ef


	//   ....[18]....
        /*0070*/ 	.word	0x050000ef


	//   ....[19]....
        /*0074*/ 	.word	0x050000ef


	//----- nvinfo : EIATTR_COOP_GROUP_INSTR_OFFSETS
	.align		4
.L_2094:
        /*0078*/ 	.byte	0x04, 0x28
        /*007a*/ 	.short	(.L_2096 - .L_2095)


	//   ....[0]....
.L_2095:
        /*007c*/ 	.word	0x0001d580


	//   ....[1]....
        /*0080*/ 	.word	0x0001d5b0


	//   ....[2]....
        /*0084*/ 	.word	0x0001d5d0


	//   ....[3]....
        /*0088*/ 	.word	0x0001d5f0


	//   ....[4]....
        /*008c*/ 	.word	0x0001d610


	//   ....[5]....
        /*0090*/ 	.word	0x0001e040


	//   ....[6]....
        /*0094*/ 	.word	0x0001e060


	//   ....[7]....
        /*0098*/ 	.word	0x0001e080


	//   ....[8]....
        /*009c*/ 	.word	0x0001e0a0


	//   ....[9]....
        /*00a0*/ 	.word	0x0001e0c0


	//   ....[10]....
        /*00a4*/ 	.word	0x0001fd10


	//   ....[11]....
        /*00a8*/ 	.word	0x0001fdc0


	//   ....[12]....
        /*00ac*/ 	.word	0x0001fe30


	//   ....[13]....
        /*00b0*/ 	.word	0x0001fea0


	//   ....[14]....
        /*00b4*/ 	.word	0x0001ff10


	//   ....[15]....
        /*00b8*/ 	.word	0x00020990


	//   ....[16]....
        /*00bc*/ 	.word	0x00020a00


	//   ....[17]....
        /*00c0*/ 	.word	0x00020a70


	//   ....[18]....
        /*00c4*/ 	.word	0x00020ae0


	//   ....[19]....
        /*00c8*/ 	.word	0x00020b50


	//----- nvinfo : EIATTR_EXIT_INSTR_OFFSETS
	.align		4
.L_2096:
        /*00cc*/ 	.byte	0x04, 0x1c
        /*00ce*/ 	.short	(.L_2098 - .L_2097)


	//   ....[0]....
.L_2097:
        /*00d0*/ 	.word	0x00000640


	//   ....[1]....
        /*00d4*/ 	.word	0x0001fca0


	//----- nvinfo : EIATTR_MAX_THREADS
	.align		4
.L_2098:
        /*00d8*/ 	.byte	0x04, 0x05
        /*00da*/ 	.short	(.L_2100 - .L_2099)
.L_2099:
        /*00dc*/ 	.word	0x00000080
        /*00e0*/ 	.word	0x00000001
        /*00e4*/ 	.word	0x00000001


	//----- nvinfo : EIATTR_CRS_STACK_SIZE
	.align		4
.L_2100:
        /*00e8*/ 	.byte	0x04, 0x1e
        /*00ea*/ 	.short	(.L_2102 - .L_2101)
.L_2101:
        /*00ec*/ 	.word	0x00000000


	//----- nvinfo : EIATTR_CBANK_PARAM_SIZE
	.align		4
.L_2102:
        /*00f0*/ 	.byte	0x03, 0x19
        /*00f2*/ 	.short	0x00e8


	//----- nvinfo : EIATTR_PARAM_CBANK
	.align		4
        /*00f4*/ 	.byte	0x04, 0x0a
        /*00f6*/ 	.short	(.L_2104 - .L_2103)
	.align		4
.L_2103:
        /*00f8*/ 	.word	index@(.nv.constant0._ZN10layer_norm13ln_fwd_kernelINS_13Kernel_traitsI13__nv_bfloat16S2_fS2_fjLj2560ELj1ELj4ELj1ELj16ENS_18Kernel_traits_baseILj2560ES2_S2_fS2_fjLj128EEEEELb1ELb0ELb0ELb1EEEvNS_9FwdParamsE)
        /*00fc*/ 	.short	0x0210
        /*00fe*/ 	.short	0x00e8


	//----- nvinfo : EIATTR_SW_WAR
	.align		4
.L_2104:
        /*0100*/ 	.byte	0x04, 0x36
        /*0102*/ 	.short	(.L_2106 - .L_2105)
.L_2105:
        /*0104*/ 	.word	0x00000008
.L_2106:


//--------------------- .nv.info._ZN10layer_norm13ln_fwd_kernelINS_13Kernel_traitsI13__nv_bfloat16S2_fS2_fjLj2560ELj1ELj4ELj1ELj16ENS_18Kernel_traits_baseILj2560ES2_S2_fS2_fjLj128EEEEELb1ELb0ELb1ELb0EEEvNS_9FwdParamsE --------------------------
	.section	.nv.info._ZN10layer_norm13ln_fwd_kernelINS_13Kernel_traitsI13__nv_bfloat16S2_fS2_fjLj2560ELj1ELj4ELj1ELj16ENS_18Kernel_traits_baseILj2560ES2_S2_fS2_fjLj128EEEEELb1ELb0ELb1ELb0EEEvNS_9FwdParamsE,"",@"SHT_CUDA_INFO"
	.sectionflags	@""
	.align	4


	//----- nvinfo : EIATTR_CUDA_API_VERSION
	.align		4
        /*0000*/ 	.byte	0x04, 0x37
        /*0002*/ 	.short	(.L_2108 - .L_2107)
.L_2107:
        /*0004*/ 	.word	0x00000082


	//----- nvinfo : EIATTR_KPARAM_INFO
	.align		4
.L_2108:
        /*0008*/ 	.byte	0x04, 0x17
        /*000a*/ 	.short	(.L_2110 - .L_2109)
.L_2109:
        /*000c*/ 	.word	0x00000000
        /*0010*/ 	.short	0x0000
        /*0012*/ 	.short	0x0000
        /*0014*/ 	.byte	0x00, 0xf0, 0xa1, 0x03


	//----- nvinfo : EIATTR_SPARSE_MMA_MASK
	.align		4
.L_2110:
        /*0018*/ 	.byte	0x03, 0x50
        /*001a*/ 	.short	0x0000


	//----- nvinfo : EIATTR_MAXREG_COUNT
	.align		4
        /*001c*/ 	.byte	0x03, 0x1b
        /*001e*/ 	.short	0x00ff


	//----- nvinfo : EIATTR_ANNOTATIONS
	.align		4
        /*0020*/ 	.byte	0x04, 0x55
        /*0022*/ 	.short	(.L_2112 - .L_2111)


	//   ....[0]....
.L_2111:
        /* <DEDUP_REMOVED lines=43> */


	//----- nvinfo : EIATTR_MERCURY_ISA_VERSION
	.align		4
.L_2112:
        /*02c4*/ 	.byte	0x03, 0x5f
        /*02c6*/ 	.short	0x0101


	//----- nvinfo : EIATTR_COOP_GROUP_MASK_REGIDS
	.align		4
        /*02c8*/ 	.byte	0x04, 0x29
        /*02ca*/ 	.short	(.L_2114 - .L_2113)


	//   ....[0]....
.L_2113:
        /*02cc*/ 	.word	0xffffffff


	//   ....[1]....
        /*02d0*/ 	.word	0xffffffff


	//   ....[2]....
        /*02d4*/ 	.word	0xffffffff


	//   ....[3]....
        /*02d8*/ 	.word	0xffffffff


	//   ....[4]....
        /*02dc*/ 	.word	0xffffffff


	//   ....[5]....
        /*02e0*/ 	.word	0xffffffff


	//   ....[6]....
        /*02e4*/ 	.word	0xffffffff


	//   ....[7]....
        /*02e8*/ 	.word	0xffffffff


	//   ....[8]....
        /*02ec*/ 	.word	0xffffffff


	//   ....[9]....
        /*02f0*/ 	.word	0xffffffff


	//   ....[10]....
        /*02f4*/ 	.word	0x05000084


	//   ....[11]....
        /*02f8*/ 	.word	0x05000084


	//   ....[12]....
        /*02fc*/ 	.word	0x05000084


	//   ....[13]....
        /*0300*/ 	.word	0x05000084


	//   ....[14]....
        /*0304*/ 	.word	0x05000084


	//   ....[15]....
        /*0308*/ 	.word	0x05000084


	//   ....[16]....
        /*030c*/ 	.word	0x05000084


	//   ....[17]....
        /*0310*/ 	.word	0x05000084


	//   ....[18]....
        /*0314*/ 	.word	0x05000084


	//   ....[19]....
        /*0318*/ 	.word	0x05000084


	//----- nvinfo : EIATTR_COOP_GROUP_INSTR_OFFSETS
	.align		4
.L_2114:
        /*031c*/ 	.byte	0x04, 0x28
        /*031e*/ 	.short	(.L_2116 - .L_2115)


	//   ....[0]....
.L_2115:
        /*0320*/ 	.word	0x00021950


	//   ....[1]....
        /*0324*/ 	.word	0x000219c0


	//   ....[2]....
        /*0328*/ 	.word	0x000219e0


	//   ....[3]....
        /*032c*/ 	.word	0x00021a00


	//   ....[4]....
        /*0330*/ 	.word	0x00021a20


	//   ....[5]....
        /*0334*/ 	.word	0x00022490


	//   ....[6]....
        /*0338*/ 	.word	0x000224b0


	//   ....[7]....
        /*033c*/ 	.word	0x000224d0


	//   ....[8]....
        /*0340*/ 	.word	0x000224f0


	//   ....[9]....
        /*0344*/ 	.word	0x00022510


	//   ....[10]....
        /*0348*/ 	.word	0x00024240


	//   ....[11]....
        /*034c*/ 	.word	0x000242f0


	//   ....[12]....
        /*0350*/ 	.word	0x00024380


	//   ....[13]....
        /*0354*/ 	.word	0x000243f0


	//   ....[14]....
        /*0358*/ 	.word	0x00024460


	//   ....[15]....
        /*035c*/ 	.word	0x00024f40


	//   ....[16]....
        /*0360*/ 	.word	0x00024fb0


	//   ....[17]....
        /*0364*/ 	.word	0x00025020


	//   ....[18]....
        /*0368*/ 	.word	0x00025090


	//   ....[19]....
        /*036c*/ 	.word	0x00025100


	//----- nvinfo : EIATTR_EXIT_INSTR_OFFSETS
	.align		4
.L_2116:
        /*0370*/ 	.byte	0x04, 0x1c
        /*0372*/ 	.short	(.L_2118 - .L_2117)


	//   ....[0]....
.L_2117:
        /*0374*/ 	.word	0x000012f0


	//   ....[1]....
        /*0378*/ 	.word	0x000241d0


	//----- nvinfo : EIATTR_MAX_THREADS
	.align		4
.L_2118:
        /*037c*/ 	.byte	0x04, 0x05
        /*037e*/ 	.short	(.L_2120 - .L_2119)
.L_2119:
        /*0380*/ 	.word	0x00000080
        /*0384*/ 	.word	0x00000001
        /*0388*/ 	.word	0x00000001


	//----- nvinfo : EIATTR_CRS_STACK_SIZE
	.align		4
.L_2120:
        /*038c*/ 	.byte	0x04, 0x1e
        /*038e*/ 	.short	(.L_2122 - .L_2121)
.L_2121:
        /*0390*/ 	.word	0x00000000


	//----- nvinfo : EIATTR_CBANK_PARAM_SIZE
	.align		4
.L_2122:
        /*0394*/ 	.byte	0x03, 0x19
        /*0396*/ 	.short	0x00e8


	//----- nvinfo : EIATTR_PARAM_CBANK
	.align		4
        /*0398*/ 	.byte	0x04, 0x0a
        /*039a*/ 	.short	(.L_2124 - .L_2123)
	.align		4
.L_2123:
        /*039c*/ 	.word	index@(.nv.constant0._ZN10layer_norm13ln_fwd_kernelINS_13Kernel_traitsI13__nv_bfloat16S2_fS2_fjLj2560ELj1ELj4ELj1ELj16ENS_18Kernel_traits_baseILj2560ES2_S2_fS2_fjLj128EEEEELb1ELb0ELb1ELb0EEEvNS_9FwdParamsE)
        /*03a0*/ 	.short	0x0210
        /*03a2*/ 	.short	0x00e8


	//----- nvinfo : EIATTR_SW_WAR
	.align		4
.L_2124:
        /*03a4*/ 	.byte	0x04, 0x36
        /*03a6*/ 	.short	(.L_2126 - .L_2125)
.L_2125:
        /*03a8*/ 	.word	0x00000008
.L_2126:


//--------------------- .nv.info._ZN10layer_norm13ln_fwd_kernelINS_13Kernel_traitsI13__nv_bfloat16S2_fS2_fjLj2560ELj1ELj4ELj1ELj16ENS_18Kernel_traits_baseILj2560ES2_S2_fS2_fjLj128EEEEELb1ELb0ELb1ELb1EEEvNS_9FwdParamsE --------------------------
	.section	.nv.info._ZN10layer_norm13ln_fwd_kernelINS_13Kernel_traitsI13__nv_bfloat16S2_fS2_fjLj2560ELj1ELj4ELj1ELj16ENS_18Kernel_traits_baseILj2560ES2_S2_fS2_fjLj128EEEEELb1ELb0ELb1ELb1EEEvNS_9FwdParamsE,"",@"SHT_CUDA_INFO"
	.sectionflags	@""
	.align	4


	//----- nvinfo : EIATTR_CUDA_API_VERSION
	.align		4
        /*0000*/ 	.byte	0x04, 0x37
        /*0002*/ 	.short	(.L_2128 - .L_2127)
.L_2127:
        /*0004*/ 	.word	0x00000082


	//----- nvinfo : EIATTR_KPARAM_INFO
	.align		4
.L_2128:
        /*0008*/ 	.byte	0x04, 0x17
        /*000a*/ 	.short	(.L_2130 - .L_2129)
.L_2129:
        /*000c*/ 	.word	0x00000000
        /*0010*/ 	.short	0x0000
        /*0012*/ 	.short	0x0000
        /*0014*/ 	.byte	0x00, 0xf0, 0xa1, 0x03


	//----- nvinfo : EIATTR_SPARSE_MMA_MASK
	.align		4
.L_2130:
        /*0018*/ 	.byte	0x03, 0x50
        /*001a*/ 	.short	0x0000


	//----- nvinfo : EIATTR_MAXREG_COUNT
	.align		4
        /*001c*/ 	.byte	0x03, 0x1b
        /*001e*/ 	.short	0x00ff


	//----- nvinfo : EIATTR_MERCURY_ISA_VERSION
	.align		4
        /*0020*/ 	.byte	0x03, 0x5f
        /*0022*/ 	.short	0x0101


	//----- nvinfo : EIATTR_COOP_GROUP_MASK_REGIDS
	.align		4
        /*0024*/ 	.byte	0x04, 0x29
        /*0026*/ 	.short	(.L_2132 - .L_2131)


	//   ....[0]....
.L_2131:
        /*0028*/ 	.word	0xffffffff


	//   ....[1]....
        /*002c*/ 	.word	0xffffffff


	//   ....[2]....
        /*0030*/ 	.word	0xffffffff


	//   ....[3]....
        /*0034*/ 	.word	0xffffffff


	//   ....[4]....
        /*0038*/ 	.word	0xffffffff


	//   ....[5]....
        /*003c*/ 	.word	0xffffffff


	//   ....[6]....
        /*0040*/ 	.word	0xffffffff


	//   ....[7]....
        /*0044*/ 	.word	0xffffffff


	//   ....[8]....
        /*0048*/ 	.word	0xffffffff


	//   ....[9]....
        /*004c*/ 	.word	0xffffffff


	//   ....[10]....
        /*0050*/ 	.word	0x050000f5


	//   ....[11]....
        /*0054*/ 	.word	0x050000f5


	//   ....[12]....
        /*0058*/ 	.word	0x050000f5


	//   ....[13]....
        /*005c*/ 	.word	0x050000f5


	//   ....[14]....
        /*0060*/ 	.word	0x050000f5


	//   ....[15]....
        /*0064*/ 	.word	0x050000f5


	//   ....[16]....
        /*0068*/ 	.word	0x050000f5


	//   ....[17]....
        /*006c*/ 	.word	0x050000f5


	//   ....[18]....
        /*0070*/ 	.word	0x050000f5


	//   ....[19]....
        /*0074*/ 	.word	0x050000f5


	//----- nvinfo : EIATTR_COOP_GROUP_INSTR_OFFSETS
	.align		4
.L_2132:
        /*0078*/ 	.byte	0x04, 0x28
        /*007a*/ 	.short	(.L_2134 - .L_2133)


	//   ....[0]....
.L_2133:
        /*007c*/ 	.word	0x000200e0


	//   ....[1]....
        /*0080*/ 	.word	0x00020100


	//   ....[2]....
        /*0084*/ 	.word	0x00020120


	//   ....[3]....
        /*0088*/ 	.word	0x00020140


	//   ....[4]....
        /*008c*/ 	.word	0x00020170


	//   ....[5]....
        /*0090*/ 	.word	0x00020ba0


	//   ....[6]....
        /*0094*/ 	.word	0x00020bc0


	//   ....[7]....
        /*0098*/ 	.word	0x00020be0


	//   ....[8]....
        /*009c*/ 	.word	0x00020c00


	//   ....[9]....
        /*00a0*/ 	.word	0x00020c20


	//   ....[10]....
        /*00a4*/ 	.word	0x00022960


	//   ....[11]....
        /*00a8*/ 	.word	0x00022a00


	//   ....[12]....
        /*00ac*/ 	.word	0x00022a70


	//   ....[13]....
        /*00b0*/ 	.word	0x00022ae0


	//   ....[14]....
        /*00b4*/ 	.word	0x00022b60


	//   ....[15]....
        /*00b8*/ 	.word	0x000235e0


	//   ....[16]....
        /*00bc*/ 	.word	0x00023650


	//   ....[17]....
        /*00c0*/ 	.word	0x000236c0


	//   ....[18]....
        /*00c4*/ 	.word	0x00023730


	//   ....[19]....
        /*00c8*/ 	.word	0x000237a0


	//----- nvinfo : EIATTR_EXIT_INSTR_OFFSETS
	.align		4
.L_2134:
        /*00cc*/ 	.byte	0x04, 0x1c
        /*00ce*/ 	.short	(.L_2136 - .L_2135)


	//   ....[0]....
.L_2135:
        /*00d0*/ 	.word	0x00000640


	//   ....[1]....
        /*00d4*/ 	.word	0x000228f0


	//----- nvinfo : EIATTR_MAX_THREADS
	.align		4
.L_2136:
        /*00d8*/ 	.byte	0x04, 0x05
        /*00da*/ 	.short	(.L_2138 - .L_2137)
.L_2137:
        /*00dc*/ 	.word	0x00000080
        /*00e0*/ 	.word	0x00000001
        /*00e4*/ 	.word	0x00000001


	//----- nvinfo : EIATTR_CRS_STACK_SIZE
	.align		4
.L_2138:
        /*00e8*/ 	.byte	0x04, 0x1e
        /*00ea*/ 	.short	(.L_2140 - .L_2139)
.L_2139:
        /*00ec*/ 	.word	0x00000000


	//----- nvinfo : EIATTR_CBANK_PARAM_SIZE
	.align		4
.L_2140:
        /*00f0*/ 	.byte	0x03, 0x19
        /*00f2*/ 	.short	0x00e8


	//----- nvinfo : EIATTR_PARAM_CBANK
	.align		4
        /*00f4*/ 	.byte	0x04, 0x0a
        /*00f6*/ 	.short	(.L_2142 - .L_2141)
	.align		4
.L_2141:
        /*00f8*/ 	.word	index@(.nv.constant0._ZN10layer_norm13ln_fwd_kernelINS_13Kernel_traitsI13__nv_bfloat16S2_fS2_fjLj2560ELj1ELj4ELj1ELj16ENS_18Kernel_traits_baseILj2560ES2_S2_fS2_fjLj128EEEEELb1ELb0ELb1ELb1EEEvNS_9FwdParamsE)
        /*00fc*/ 	.short	0x0210
        /*00fe*/ 	.short	0x00e8


	//----- nvinfo : EIATTR_SW_WAR
	.align		4
.L_2142:
        /*0100*/ 	.byte	0x04, 0x36
        /*0102*/ 	.short	(.L_2144 - .L_2143)
.L_2143:
        /*0104*/ 	.word	0x00000008
.L_2144:


//--------------------- .nv.info._ZN10layer_norm13ln_fwd_kernelINS_13Kernel_traitsI13__nv_bfloat16S2_fS2_fjLj2560ELj1ELj4ELj1ELj16ENS_18Kernel_traits_baseILj2560ES2_S2_fS2_fjLj128EEEEELb1ELb1ELb0ELb0EEEvNS_9FwdParamsE --------------------------
	.section	.nv.info._ZN10layer_norm13ln_fwd_kernelINS_13Kernel_traitsI13__nv_bfloat16S2_fS2_fjLj2560ELj1ELj4ELj1ELj16ENS_18Kernel_traits_baseILj2560ES2_S2_fS2_fjLj128EEEEELb1ELb1ELb0ELb0EEEvNS_9FwdParamsE,"",@"SHT_CUDA_INFO"
	.sectionflags	@""
	.align	4


	//----- nvinfo : EIATTR_CUDA_API_VERSION
	.align		4
        /*0000*/ 	.byte	0x04, 0x37
        /*0002*/ 	.short	(.L_2146 - .L_2145)
.L_2145:
        /*0004*/ 	.word	0x00000082


	//----- nvinfo : EIATTR_KPARAM_INFO
	.align		4
.L_2146:
        /*0008*/ 	.byte	0x04, 0x17
        /*000a*/ 	.short	(.L_2148 - .L_2147)
.L_2147:
        /*000c*/ 	.word	0x00000000
        /*0010*/ 	.short	0x0000
        /*0012*/ 	.short	0x0000
        /*0014*/ 	.byte	0x00, 0xf0, 0xa1, 0x03


	//----- nvinfo : EIATTR_SPARSE_MMA_MASK
	.align		4
.L_2148:
        /*0018*/ 	.byte	0x03, 0x50
        /*001a*/ 	.short	0x0000


	//----- nvinfo : EIATTR_MAXREG_COUNT
	.align		4
        /*001c*/ 	.byte	0x03, 0x1b
        /*001e*/ 	.short	0x00ff


	//----- nvinfo : EIATTR_ANNOTATIONS
	.align		4
        /*0020*/ 	.byte	0x04, 0x55
        /*0022*/ 	.short	(.L_2150 - .L_2149)


	//   ....[0]....
.L_2149:
        /* <DEDUP_REMOVED lines=111> */


	//----- nvinfo : EIATTR_MERCURY_ISA_VERSION
	.align		4
.L_2150:
        /*0704*/ 	.byte	0x03, 0x5f
        /*0706*/ 	.short	0x0101


	//----- nvinfo : EIATTR_COOP_GROUP_MASK_REGIDS
	.align		4
        /*0708*/ 	.byte	0x04, 0x29
        /*070a*/ 	.short	(.L_2152 - .L_2151)


	//   ....[0]....
.L_2151:
        /*070c*/ 	.word	0xffffffff


	//   ....[1]....
        /*0710*/ 	.word	0xffffffff


	//   ....[2]....
        /*0714*/ 	.word	0xffffffff


	//   ....[3]....
        /*0718*/ 	.word	0xffffffff


	//   ....[4]....
        /*071c*/ 	.word	0xffffffff


	//   ....[5]....
        /*0720*/ 	.word	0xffffffff


	//   ....[6]....
        /*0724*/ 	.word	0xffffffff


	//   ....[7]....
        /*0728*/ 	.word	0xffffffff


	//   ....[8]....
        /*072c*/ 	.word	0xffffffff


	//   ....[9]....
        /*0730*/ 	.word	0xffffffff


	//   ....[10]....
        /*0734*/ 	.word	0x05000081


	//   ....[11]....
        /*0738*/ 	.word	0x05000081


	//   ....[12]....
        /*073c*/ 	.word	0x05000081


	//   ....[13]....
        /*0740*/ 	.word	0x05000081


	//   ....[14]....
        /*0744*/ 	.word	0x05000081


	//   ....[15]....
        /*0748*/ 	.word	0x05000081


	//   ....[16]....
        /*074c*/ 	.word	0x05000081


	//   ....[17]....
        /*0750*/ 	.word	0x05000081


	//   ....[18]....
        /*0754*/ 	.word	0x05000081


	//   ....[19]....
        /*0758*/ 	.word	0x05000081


	//----- nvinfo : EIATTR_COOP_GROUP_INSTR_OFFSETS
	.align		4
.L_2152:
        /*075c*/ 	.byte	0x04, 0x28
        /*075e*/ 	.short	(.L_2154 - .L_2153)


	//   ....[0]....
.L_2153:
        /*0760*/ 	.word	0x00020730


	//   ....[1]....
        /*0764*/ 	.word	0x00020790


	//   ....[2]....
        /*0768*/ 	.word	0x000207b0


	//   ....[3]....
        /*076c*/ 	.word	0x000207d0


	//   ....[4]....
        /*0770*/ 	.word	0x00020800


	//   ....[5]....
        /*0774*/ 	.word	0x00021280


	//   ....[6]....
        /*0778*/ 	.word	0x000212a0


	//   ....[7]....
        /*077c*/ 	.word	0x000212c0


	//   ....[8]....
        /*0780*/ 	.word	0x000212e0


	//   ....[9]....
        /*0784*/ 	.word	0x00021300


	//   ....[10]....
        /*0788*/ 	.word	0x00023160


	//   ....[11]....
        /*078c*/ 	.word	0x00023210


	//   ....[12]....
        /*0790*/ 	.word	0x00023290


	//   ....[13]....
        /*0794*/ 	.word	0x00023300


	//   ....[14]....
        /*0798*/ 	.word	0x00023390


	//   ....[15]....
        /*079c*/ 	.word	0x00023e80


	//   ....[16]....
        /*07a0*/ 	.word	0x00023ef0


	//   ....[17]....
        /*07a4*/ 	.word	0x00023f60


	//   ....[18]....
        /*07a8*/ 	.word	0x00023fd0


	//   ....[19]....
        /*07ac*/ 	.word	0x00024040


	//----- nvinfo : EIATTR_EXIT_INSTR_OFFSETS
	.align		4
.L_2154:
        /*07b0*/ 	.byte	0x04, 0x1c
        /*07b2*/ 	.short	(.L_2156 - .L_2155)


	//   ....[0]....
.L_2155:
        /*07b4*/ 	.word	0x00001840


	//   ....[1]....
        /*07b8*/ 	.word	0x000230f0


	//----- nvinfo : EIATTR_MAX_THREADS
	.align		4
.L_2156:
        /*07bc*/ 	.byte	0x04, 0x05
        /*07be*/ 	.short	(.L_2158 - .L_2157)
.L_2157:
        /*07c0*/ 	.word	0x00000080
        /*07c4*/ 	.word	0x00000001
        /*07c8*/ 	.word	0x00000001


	//----- nvinfo : EIATTR_CRS_STACK_SIZE
	.align		4
.L_2158:
        /*07cc*/ 	.byte	0x04, 0x1e
        /*07ce*/ 	.short	(.L_2160 - .L_2159)
.L_2159:
        /*07d0*/ 	.word	0x00000000


	//----- nvinfo : EIATTR_CBANK_PARAM_SIZE
	.align		4
.L_2160:
        /*07d4*/ 	.byte	0x03, 0x19
        /*07d6*/ 	.short	0x00e8


	//----- nvinfo : EIATTR_PARAM_CBANK
	.align		4
        /*07d8*/ 	.byte	0x04, 0x0a
        /*07da*/ 	.short	(.L_2162 - .L_2161)
	.align		4
.L_2161:
        /*07dc*/ 	.word	index@(.nv.constant0._ZN10layer_norm13ln_fwd_kernelINS_13Kernel_traitsI13__nv_bfloat16S2_fS2_fjLj2560ELj1ELj4ELj1ELj16ENS_18Kernel_traits_baseILj2560ES2_S2_fS2_fjLj128EEEEELb1ELb1ELb0ELb0EEEvNS_9FwdParamsE)
        /*07e0*/ 	.short	0x0210
        /*07e2*/ 	.short	0x00e8


	//----- nvinfo : EIATTR_SW_WAR
	.align		4
.L_2162:
        /*07e4*/ 	.byte	0x04, 0x36
        /*07e6*/ 	.short	(.L_2164 - .L_2163)
.L_2163:
        /*07e8*/ 	.word	0x00000008
.L_2164:


//--------------------- .nv.info._ZN10layer_norm13ln_fwd_kernelINS_13Kernel_traitsI13__nv_bfloat16S2_fS2_fjLj2560ELj1ELj4ELj1ELj16ENS_18Kernel_traits_baseILj2560ES2_S2_fS2_fjLj128EEEEELb1ELb1ELb0ELb1EEEvNS_9FwdParamsE --------------------------
	.section	.nv.info._ZN10layer_norm13ln_fwd_kernelINS_13Kernel_traitsI13__nv_bfloat16S2_fS2_fjLj2560ELj1ELj4ELj1ELj16ENS_18Kernel_traits_baseILj2560ES2_S2_fS2_fjLj128EEEEELb1ELb1ELb0ELb1EEEvNS_9FwdParamsE,"",@"SHT_CUDA_INFO"
	.sectionflags	@""
	.align	4


	//----- nvinfo : EIATTR_CUDA_API_VERSION
	.align		4
        /*0000*/ 	.byte	0x04, 0x37
        /*0002*/ 	.short	(.L_2166 - .L_2165)
.L_2165:
        /*0004*/ 	.word	0x00000082


	//----- nvinfo : EIATTR_KPARAM_INFO
	.align		4
.L_2166:
        /*0008*/ 	.byte	0x04, 0x17
        /*000a*/ 	.short	(.L_2168 - .L_2167)
.L_2167:
        /*000c*/ 	.word	0x00000000
        /*0010*/ 	.short	0x0000
        /*0012*/ 	.short	0x0000
        /*0014*/ 	.byte	0x00, 0xf0, 0xa1, 0x03


	//----- nvinfo : EIATTR_SPARSE_MMA_MASK
	.align		4
.L_2168:
        /*0018*/ 	.byte	0x03, 0x50
        /*001a*/ 	.short	0x0000


	//----- nvinfo : EIATTR_MAXREG_COUNT
	.align		4
        /*001c*/ 	.byte	0x03, 0x1b
        /*001e*/ 	.short	0x00ff


	//----- nvinfo : EIATTR_ANNOTATIONS
	.align		4
        /*0020*/ 	.byte	0x04, 0x55
        /*0022*/ 	.short	(.L_2170 - .L_2169)


	//   ....[0]....
.L_2169:
        /* <DEDUP_REMOVED lines=41> */


	//----- nvinfo : EIATTR_MERCURY_ISA_VERSION
	.align		4
.L_2170:
        /*02a4*/ 	.byte	0x03, 0x5f
        /*02a6*/ 	.short	0x0101


	//----- nvinfo : EIATTR_COOP_GROUP_MASK_REGIDS
	.align		4
        /*02a8*/ 	.byte	0x04, 0x29
        /*02aa*/ 	.short	(.L_2172 - .L_2171)


	//   ....[0]....
.L_2171:
        /*02ac*/ 	.word	0xffffffff


	//   ....[1]....
        /*02b0*/ 	.word	0xffffffff


	//   ....[2]....
        /*02b4*/ 	.word	0xffffffff


	//   ....[3]....
        /*02b8*/ 	.word	0xffffffff


	//   ....[4]....
        /*02bc*/ 	.word	0xffffffff


	//   ....[5]....
        /*02c0*/ 	.word	0xffffffff


	//   ....[6]....
        /*02c4*/ 	.word	0xffffffff


	//   ....[7]....
        /*02c8*/ 	.word	0xffffffff


	//   ....[8]....
        /*02cc*/ 	.word	0xffffffff


	//   ....[9]....
        /*02d0*/ 	.word	0xffffffff


	//   ....[10]....
        /*02d4*/ 	.word	0x050000c6


	//   ....[11]....
        /*02d8*/ 	.word	0x050000c6


	//   ....[12]....
        /*02dc*/ 	.word	0x050000c6


	//   ....[13]....
        /*02e0*/ 	.word	0x050000c6


	//   ....[14]....
        /*02e4*/ 	.word	0x050000c6


	//   ....[15]....
        /*02e8*/ 	.word	0x050000c6


	//   ....[16]....
        /*02ec*/ 	.word	0x050000c6


	//   ....[17]....
        /*02f0*/ 	.word	0x050000c6


	//   ....[18]....
        /*02f4*/ 	.word	0x050000c6


	//   ....[19]....
        /*02f8*/ 	.word	0x050000c6


	//----- nvinfo : EIATTR_COOP_GROUP_INSTR_OFFSETS
	.align		4
.L_2172:
        /*02fc*/ 	.byte	0x04, 0x28
        /*02fe*/ 	.short	(.L_2174 - .L_2173)


	//   ....[0]....
.L_2173:
        /*0300*/ 	.word	0x0001e200


	//   ....[1]....
        /*0304*/ 	.word	0x0001e230


	//   ....[2]....
        /*0308*/ 	.word	0x0001e250


	//   ....[3]....
        /*030c*/ 	.word	0x0001e270


	//   ....[4]....
        /*0310*/ 	.word	0x0001e290


	//   ....[5]....
        /*0314*/ 	.word	0x0001ecc0


	//   ....[6]....
        /*0318*/ 	.word	0x0001ece0


	//   ....[7]....
        /*031c*/ 	.word	0x0001ed00


	//   ....[8]....
        /*0320*/ 	.word	0x0001ed20


	//   ....[9]....
        /*0324*/ 	.word	0x0001ed40


	//   ....[10]....
        /*0328*/ 	.word	0x00020bc0


	//   ....[11]....
        /*032c*/ 	.word	0x00020c60


	//   ....[12]....
        /*0330*/ 	.word	0x00020cd0


	//   ....[13]....
        /*0334*/ 	.word	0x00020d40


	//   ....[14]....
        /*0338*/ 	.word	0x00020db0


	//   ....[15]....
        /*033c*/ 	.word	0x00021840


	//   ....[16]....
        /*0340*/ 	.word	0x000218b0


	//   ....[17]....
        /*0344*/ 	.word	0x00021920


	//   ....[18]....
        /*0348*/ 	.word	0x00021990


	//   ....[19]....
        /*034c*/ 	.word	0x00021a00


	//----- nvinfo : EIATTR_EXIT_INSTR_OFFSETS
	.align		4
.L_2174:
        /*0350*/ 	.byte	0x04, 0x1c
        /*0352*/ 	.short	(.L_2176 - .L_2175)


	//   ....[0]....
.L_2175:
        /*0354*/ 	.word	0x00000640


	//   ....[1]....
        /*0358*/ 	.word	0x00020b50


	//----- nvinfo : EIATTR_MAX_THREADS
	.align		4
.L_2176:
        /*035c*/ 	.byte	0x04, 0x05
        /*035e*/ 	.short	(.L_2178 - .L_2177)
.L_2177:
        /*0360*/ 	.word	0x00000080
        /*0364*/ 	.word	0x00000001
        /*0368*/ 	.word	0x00000001


	//----- nvinfo : EIATTR_CRS_STACK_SIZE
	.align		4
.L_2178:
        /*036c*/ 	.byte	0x04, 0x1e
        /*036e*/ 	.short	(.L_2180 - .L_2179)
.L_2179:
        /*0370*/ 	.word	0x00000000


	//----- nvinfo : EIATTR_CBANK_PARAM_SIZE
	.align		4
.L_2180:
        /*0374*/ 	.byte	0x03, 0x19
        /*0376*/ 	.short	0x00e8


	//----- nvinfo : EIATTR_PARAM_CBANK
	.align		4
        /*0378*/ 	.byte	0x04, 0x0a
        /*037a*/ 	.short	(.L_2182 - .L_2181)
	.align		4
.L_2181:
        /*037c*/ 	.word	index@(.nv.constant0._ZN10layer_norm13ln_fwd_kernelINS_13Kernel_traitsI13__nv_bfloat16S2_fS2_fjLj2560ELj1ELj4ELj1ELj16ENS_18Kernel_traits_baseILj2560ES2_S2_fS2_fjLj128EEEEELb1ELb1ELb0ELb1EEEvNS_9FwdParamsE)
        /*0380*/ 	.short	0x0210
        /*0382*/ 	.short	0x00e8


	//----- nvinfo : EIATTR_SW_WAR
	.align		4
.L_2182:
        /*0384*/ 	.byte	0x04, 0x36
        /*0386*/ 	.short	(.L_2184 - .L_2183)
.L_2183:
        /*0388*/ 	.word	0x00000008
.L_2184:


//--------------------- .nv.info._ZN10layer_norm13ln_fwd_kernelINS_13Kernel_traitsI13__nv_bfloat16S2_fS2_fjLj2560ELj1ELj4ELj1ELj16ENS_18Kernel_traits_baseILj2560ES2_S2_fS2_fjLj128EEEEELb1ELb1ELb1ELb0EEEvNS_9FwdParamsE --------------------------
	.section	.nv.info._ZN10layer_norm13ln_fwd_kernelINS_13Kernel_traitsI13__nv_bfloat16S2_fS2_fjLj2560ELj1ELj4ELj1ELj16ENS_18Kernel_traits_baseILj2560ES2_S2_fS2_fjLj128EEEEELb1ELb1ELb1ELb0EEEvNS_9FwdParamsE,"",@"SHT_CUDA_INFO"
	.sectionflags	@""
	.align	4


	//----- nvinfo : EIATTR_CUDA_API_VERSION
	.align		4
        /*0000*/ 	.byte	0x04, 0x37
        /*0002*/ 	.short	(.L_2186 - .L_2185)
.L_2185:
        /*0004*/ 	.word	0x00000082


	//----- nvinfo : EIATTR_KPARAM_INFO
	.align		4
.L_2186:
        /*0008*/ 	.byte	0x04, 0x17
        /*000a*/ 	.short	(.L_2188 - .L_2187)
.L_2187:
        /*000c*/ 	.word	0x00000000
        /*0010*/ 	.short	0x0000
        /*0012*/ 	.short	0x0000
        /*0014*/ 	.byte	0x00, 0xf0, 0xa1, 0x03


	//----- nvinfo : EIATTR_SPARSE_MMA_MASK
	.align		4
.L_2188:
        /*0018*/ 	.byte	0x03, 0x50
        /*001a*/ 	.short	0x0000


	//----- nvinfo : EIATTR_MAXREG_COUNT
	.align		4
        /*001c*/ 	.byte	0x03, 0x1b
        /*001e*/ 	.short	0x00ff


	//----- nvinfo : EIATTR_ANNOTATIONS
	.align		4
        /*0020*/ 	.byte	0x04, 0x55
        /*0022*/ 	.short	(.L_2190 - .L_2189)


	//   ....[0]....
.L_2189:
        /* <DEDUP_REMOVED lines=123> */


	//----- nvinfo : EIATTR_MERCURY_ISA_VERSION
	.align		4
.L_2190:
        /*07c4*/ 	.byte	0x03, 0x5f
        /*07c6*/ 	.short	0x0101


	//----- nvinfo : EIATTR_COOP_GROUP_MASK_REGIDS
	.align		4
        /*07c8*/ 	.byte	0x04, 0x29
        /*07ca*/ 	.short	(.L_2192 - .L_2191)


	//   ....[0]....
.L_2191:
        /*07cc*/ 	.word	0xffffffff


	//   ....[1]....
        /*07d0*/ 	.word	0xffffffff


	//   ....[2]....
        /*07d4*/ 	.word	0xffffffff


	//   ....[3]....
        /*07d8*/ 	.word	0xffffffff


	//   ....[4]....
        /*07dc*/ 	.word	0xffffffff


	//   ....[5]....
        /*07e0*/ 	.word	0xffffffff


	//   ....[6]....
        /*07e4*/ 	.word	0xffffffff


	//   ....[7]....
        /*07e8*/ 	.word	0xffffffff


	//   ....[8]....
        /*07ec*/ 	.word	0xffffffff


	//   ....[9]....
        /*07f0*/ 	.word	0xffffffff


	//   ....[10]....
        /*07f4*/ 	.word	0x05000084


	//   ....[11]....
        /*07f8*/ 	.word	0x05000084


	//   ....[12]....
        /*07fc*/ 	.word	0x05000084


	//   ....[13]....
        /*0800*/ 	.word	0x05000084


	//   ....[14]....
        /*0804*/ 	.word	0x05000084


	//   ....[15]....
        /*0808*/ 	.word	0x05000084


	//   ....[16]....
        /*080c*/ 	.word	0x05000084


	//   ....[17]....
        /*0810*/ 	.word	0x05000084


	//   ....[18]....
        /*0814*/ 	.word	0x05000084


	//   ....[19]....
        /*0818*/ 	.word	0x05000084


	//----- nvinfo : EIATTR_COOP_GROUP_INSTR_OFFSETS
	.align		4
.L_2192:
        /*081c*/ 	.byte	0x04, 0x28
        /*081e*/ 	.short	(.L_2194 - .L_2193)


	//   ....[0]....
.L_2193:
        /*0820*/ 	.word	0x00022fd0


	//   ....[1]....
        /*0824*/ 	.word	0x00023040


	//   ....[2]....
        /*0828*/ 	.word	0x00023060


	//   ....[3]....
        /*082c*/ 	.word	0x00023080


	//   ....[4]....
        /*0830*/ 	.word	0x000230a0


	//   ....[5]....
        /*0834*/ 	.word	0x00023b10


	//   ....[6]....
        /*0838*/ 	.word	0x00023b30


	//   ....[7]....
        /*083c*/ 	.word	0x00023b50


	//   ....[8]....
        /*0840*/ 	.word	0x00023b70


	//   ....[9]....
        /*0844*/ 	.word	0x00023b90


	//   ....[10]....
        /*0848*/ 	.word	0x00025b40


	//   ....[11]....
        /*084c*/ 	.word	0x00025bf0


	//   ....[12]....
        /*0850*/ 	.word	0x00025c80


	//   ....[13]....
        /*0854*/ 	.word	0x00025cf0


	//   ....[14]....
        /*0858*/ 	.word	0x00025d60


	//   ....[15]....
        /*085c*/ 	.word	0x00026840


	//   ....[16]....
        /*0860*/ 	.word	0x000268b0


	//   ....[17]....
        /*0864*/ 	.word	0x00026920


	//   ....[18]....
        /*0868*/ 	.word	0x00026990


	//   ....[19]....
        /*086c*/ 	.word	0x00026a00


	//----- nvinfo : EIATTR_EXIT_INSTR_OFFSETS
	.align		4
.L_2194:
        /*0870*/ 	.byte	0x04, 0x1c
        /*0872*/ 	.short	(.L_2196 - .L_2195)


	//   ....[0]....
.L_2195:
        /*0874*/ 	.word	0x00001830


	//   ....[1]....
        /*0878*/ 	.word	0x00025ad0


	//----- nvinfo : EIATTR_MAX_THREADS
	.align		4
.L_2196:
        /*087c*/ 	.byte	0x04, 0x05
        /*087e*/ 	.short	(.L_2198 - .L_2197)
.L_2197:
        /*0880*/ 	.word	0x00000080
        /*0884*/ 	.word	0x00000001
        /*0888*/ 	.word	0x00000001


	//----- nvinfo : EIATTR_CRS_STACK_SIZE
	.align		4
.L_2198:
        /*088c*/ 	.byte	0x04, 0x1e
        /*088e*/ 	.short	(.L_2200 - .L_2199)
.L_2199:
        /*0890*/ 	.word	0x00000000


	//----- nvinfo : EIATTR_CBANK_PARAM_SIZE
	.align		4
.L_2200:
        /*0894*/ 	.byte	0x03, 0x19
        /*0896*/ 	.short	0x00e8


	//----- nvinfo : EIATTR_PARAM_CBANK
	.align		4
        /*0898*/ 	.byte	0x04, 0x0a
        /*089a*/ 	.short	(.L_2202 - .L_2201)
	.align		4
.L_2201:
        /*089c*/ 	.word	index@(.nv.constant0._ZN10layer_norm13ln_fwd_kernelINS_13Kernel_traitsI13__nv_bfloat16S2_fS2_fjLj2560ELj1ELj4ELj1ELj16ENS_18Kernel_traits_baseILj2560ES2_S2_fS2_fjLj128EEEEELb1ELb1ELb1ELb0EEEvNS_9FwdParamsE)
        /*08a0*/ 	.short	0x0210
        /*08a2*/ 	.short	0x00e8


	//----- nvinfo : EIATTR_SW_WAR
	.align		4
.L_2202:
        /*08a4*/ 	.byte	0x04, 0x36
        /*08a6*/ 	.short	(.L_2204 - .L_2203)
.L_2203:
        /*08a8*/ 	.word	0x00000008
.L_2204:


//--------------------- .nv.info._ZN10layer_norm13ln_fwd_kernelINS_13Kernel_traitsI13__nv_bfloat16S2_fS2_fjLj2560ELj1ELj4ELj1ELj16ENS_18Kernel_traits_baseILj2560ES2_S2_fS2_fjLj128EEEEELb1ELb1ELb1ELb1EEEvNS_9FwdParamsE --------------------------
	.section	.nv.info._ZN10layer_norm13ln_fwd_kernelINS_13Kernel_traitsI13__nv_bfloat16S2_fS2_fjLj2560ELj1ELj4ELj1ELj16ENS_18Kernel_traits_baseILj2560ES2_S2_fS2_fjLj128EEEEELb1ELb1ELb1ELb1EEEvNS_9FwdParamsE,"",@"SHT_CUDA_INFO"
	.sectionflags	@""
	.align	4


	//----- nvinfo : EIATTR_CUDA_API_VERSION
	.align		4
        /*0000*/ 	.byte	0x04, 0x37
        /*0002*/ 	.short	(.L_2206 - .L_2205)
.L_2205:
        /*0004*/ 	.word	0x00000082


	//----- nvinfo : EIATTR_KPARAM_INFO
	.align		4
.L_2206:
        /*0008*/ 	.byte	0x04, 0x17
        /*000a*/ 	.short	(.L_2208 - .L_2207)
.L_2207:
        /*000c*/ 	.word	0x00000000
        /*0010*/ 	.short	0x0000
        /*0012*/ 	.short	0x0000
        /*0014*/ 	.byte	0x00, 0xf0, 0xa1, 0x03


	//----- nvinfo : EIATTR_SPARSE_MMA_MASK
	.align		4
.L_2208:
        /*0018*/ 	.byte	0x03, 0x50
        /*001a*/ 	.short	0x0000


	//----- nvinfo : EIATTR_MAXREG_COUNT
	.align		4
        /*001c*/ 	.byte	0x03, 0x1b
        /*001e*/ 	.short	0x00ff


	//----- nvinfo : EIATTR_ANNOTATIONS
	.align		4
        /*0020*/ 	.byte	0x04, 0x55
        /*0022*/ 	.short	(.L_2210 - .L_2209)


	//   ....[0]....
.L_2209:
        /* <DEDUP_REMOVED lines=29> */


	//----- nvinfo : EIATTR_MERCURY_ISA_VERSION
	.align		4
.L_2210:
        /*01e4*/ 	.byte	0x03, 0x5f
        /*01e6*/ 	.short	0x0101


	//----- nvinfo : EIATTR_COOP_GROUP_MASK_REGIDS
	.align		4
        /*01e8*/ 	.byte	0x04, 0x29
        /*01ea*/ 	.short	(.L_2212 - .L_2211)


	//   ....[0]....
.L_2211:
        /*01ec*/ 	.word	0xffffffff


	//   ....[1]....
        /*01f0*/ 	.word	0xffffffff


	//   ....[2]....
        /*01f4*/ 	.word	0xffffffff


	//   ....[3]....
        /*01f8*/ 	.word	0xffffffff


	//   ....[4]....
        /*01fc*/ 	.word	0xffffffff


	//   ....[5]....
        /*0200*/ 	.word	0xffffffff


	//   ....[6]....
        /*0204*/ 	.word	0xffffffff


	//   ....[7]....
        /*0208*/ 	.word	0xffffffff


	//   ....[8]....
        /*020c*/ 	.word	0xffffffff


	//   ....[9]....
        /*0210*/ 	.word	0xffffffff


	//   ....[10]....
        /*0214*/ 	.word	0x050000d2


	//   ....[11]....
        /*0218*/ 	.word	0x050000d2


	//   ....[12]....
        /*021c*/ 	.word	0x050000d2


	//   ....[13]....
        /*0220*/ 	.word	0x050000d2


	//   ....[14]....
        /*0224*/ 	.word	0x050000d2


	//   ....[15]....
        /*0228*/ 	.word	0x050000d2


	//   ....[16]....
        /*022c*/ 	.word	0x050000d2


	//   ....[17]....
        /*0230*/ 	.word	0x050000d2


	//   ....[18]....
        /*0234*/ 	.word	0x050000d2


	//   ....[19]....
        /*0238*/ 	.word	0x050000d2


	//----- nvinfo : EIATTR_COOP_GROUP_INSTR_OFFSETS
	.align		4
.L_2212:
        /*023c*/ 	.byte	0x04, 0x28
        /*023e*/ 	.short	(.L_2214 - .L_2213)


	//   ....[0]....
.L_2213:
        /*0240*/ 	.word	0x00021060


	//   ....[1]....
        /*0244*/ 	.word	0x00021090


	//   ....[2]....
        /*0248*/ 	.word	0x000210b0


	//   ....[3]....
        /*024c*/ 	.word	0x000210d0


	//   ....[4]....
        /*0250*/ 	.word	0x000210f0


	//   ....[5]....
        /*0254*/ 	.word	0x00021b20


	//   ....[6]....
        /*0258*/ 	.word	0x00021b40


	//   ....[7]....
        /*025c*/ 	.word	0x00021b60


	//   ....[8]....
        /*0260*/ 	.word	0x00021b80


	//   ....[9]....
        /*0264*/ 	.word	0x00021ba0


	//   ....[10]....
        /*0268*/ 	.word	0x00023ad0


	//   ....[11]....
        /*026c*/ 	.word	0x00023b70


	//   ....[12]....
        /*0270*/ 	.word	0x00023be0


	//   ....[13]....
        /*0274*/ 	.word	0x00023c50


	//   ....[14]....
        /*0278*/ 	.word	0x00023cc0


	//   ....[15]....
        /*027c*/ 	.word	0x00024750


	//   ....[16]....
        /*0280*/ 	.word	0x000247c0


	//   ....[17]....
        /*0284*/ 	.word	0x00024830


	//   ....[18]....
        /*0288*/ 	.word	0x000248a0


	//   ....[19]....
        /*028c*/ 	.word	0x00024910


	//----- nvinfo : EIATTR_EXIT_INSTR_OFFSETS
	.align		4
.L_2214:
        /*0290*/ 	.byte	0x04, 0x1c
        /*0292*/ 	.short	(.L_2216 - .L_2215)


	//   ....[0]....
.L_2215:
        /*0294*/ 	.word	0x00000660


	//   ....[1]....
        /*0298*/ 	.word	0x00023a60


	//----- nvinfo : EIATTR_MAX_THREADS
	.align		4
.L_2216:
        /*029c*/ 	.byte	0x04, 0x05
        /*029e*/ 	.short	(.L_2218 - .L_2217)
.L_2217:
        /*02a0*/ 	.word	0x00000080
        /*02a4*/ 	.word	0x00000001
        /*02a8*/ 	.word	0x00000001


	//----- nvinfo : EIATTR_CRS_STACK_SIZE
	.align		4
.L_2218:
        /*02ac*/ 	.byte	0x04, 0x1e
        /*02ae*/ 	.short	(.L_2220 - .L_2219)
.L_2219:
        /*02b0*/ 	.word	0x00000000


	//----- nvinfo : EIATTR_CBANK_PARAM_SIZE
	.align		4
.L_2220:
        /*02b4*/ 	.byte	0x03, 0x19
        /*02b6*/ 	.short	0x00e8


	//----- nvinfo : EIATTR_PARAM_CBANK
	.align		4
        /*02b8*/ 	.byte	0x04, 0x0a
        /*02ba*/ 	.short	(.L_2222 - .L_2221)
	.align		4
.L_2221:
        /*02bc*/ 	.word	index@(.nv.constant0._ZN10layer_norm13ln_fwd_kernelINS_13Kernel_traitsI13__nv_bfloat16S2_fS2_fjLj2560ELj1ELj4ELj1ELj16ENS_18Kernel_traits_baseILj2560ES2_S2_fS2_fjLj128EEEEELb1ELb1ELb1ELb1EEEvNS_9FwdParamsE)
        /*02c0*/ 	.short	0x0210
        /*02c2*/ 	.short	0x00e8


	//----- nvinfo : EIATTR_SW_WAR
	.align		4
.L_2222:
        /*02c4*/ 	.byte	0x04, 0x36
        /*02c6*/ 	.short	(.L_2224 - .L_2223)
.L_2223:
        /*02c8*/ 	.word	0x00000008
.L_2224:


//--------------------- .nv.info._ZN10layer_norm13ln_fwd_kernelINS_13Kernel_traitsIf13__nv_bfloat16fS2_fjLj2560ELj1ELj4ELj1ELj16ENS_18Kernel_traits_baseILj2560EfS2_fS2_fjLj128EEEEELb0ELb0ELb0ELb0EEEvNS_9FwdParamsE --------------------------
	.section	.nv.info._ZN10layer_norm13ln_fwd_kernelINS_13Kernel_traitsIf13__nv_bfloat16fS2_fjLj2560ELj1ELj4ELj1ELj16ENS_18Kernel_traits_baseILj2560EfS2_fS2_fjLj128EEEEELb0ELb0ELb0ELb0EEEvNS_9FwdParamsE,"",@"SHT_CUDA_INFO"
	.sectionflags	@""
	.align	4


	//----- nvinfo : EIATTR_CUDA_API_VERSION
	.align		4
        /*0000*/ 	.byte	0x04, 0x37
        /*0002*/ 	.short	(.L_2226 - .L_2225)
.L_2225:
        /*0004*/ 	.word	0x00000082


	//----- nvinfo : EIATTR_KPARAM_INFO
	.align		4
.L_2226:
        /*0008*/ 	.byte	0x04, 0x17
        /*000a*/ 	.short	(.L_2228 - .L_2227)
.L_2227:
        /*000c*/ 	.word	0x00000000
        /*0010*/ 	.short	0x0000
        /*0012*/ 	.short	0x0000
        /*0014*/ 	.byte	0x00, 0xf0, 0xa1, 0x03


	//----- nvinfo : EIATTR_SPARSE_MMA_MASK
	.align		4
.L_2228:
        /*0018*/ 	.byte	0x03, 0x50
        /*001a*/ 	.short	0x0000


	//----- nvinfo : EIATTR_MAXREG_COUNT
	.align		4
        /*001c*/ 	.byte	0x03, 0x1b
        /*001e*/ 	.short	0x00ff


	//----- nvinfo : EIATTR_ANNOTATIONS
	.align		4
        /*0020*/ 	.byte	0x04, 0x55
        /*0022*/ 	.short	(.L_2230 - .L_2229)


	//   ....[0]....
.L_2229:
        /* <DEDUP_REMOVED lines=11> */


	//----- nvinfo : EIATTR_MERCURY_ISA_VERSION
	.align		4
.L_2230:
        /*00c4*/ 	.byte	0x03, 0x5f
        /*00c6*/ 	.short	0x0101


	//----- nvinfo : EIATTR_COOP_GROUP_MASK_REGIDS
	.align		4
        /*00c8*/ 	.byte	0x04, 0x29
        /*00ca*/ 	.short	(.L_2232 - .L_2231)


	//   ....[0]....
.L_2231:
        /*00cc*/ 	.word	0xffffffff


	//   ....[1]....
        /*00d0*/ 	.word	0xffffffff


	//   ....[2]....
        /*00d4*/ 	.word	0xffffffff


	//   ....[3]....
        /*00d8*/ 	.word	0xffffffff


	//   ....[4]....
        /*00dc*/ 	.word	0xffffffff


	//   ....[5]....
        /*00e0*/ 	.word	0xffffffff


	//   ....[6]....
        /*00e4*/ 	.word	0xffffffff


	//   ....[7]....
        /*00e8*/ 	.word	0xffffffff


	//   ....[8]....
        /*00ec*/ 	.word	0xffffffff


	//   ....[9]....
        /*00f0*/ 	.word	0xffffffff


	//   ....[10]....
        /*00f4*/ 	.word	0x05000003


	//   ....[11]....
        /*00f8*/ 	.word	0x05000003


	//   ....[12]....
        /*00fc*/ 	.word	0x05000003


	//   ....[13]....
        /*0100*/ 	.word	0x05000003


	//   ....[14]....
        /*0104*/ 	.word	0x05000003


	//   ....[15]....
        /*0108*/ 	.word	0x05000003


	//   ....[16]....
        /*010c*/ 	.word	0x05000003


	//   ....[17]....
        /*0110*/ 	.word	0x05000003


	//   ....[18]....
        /*0114*/ 	.word	0x05000003


	//   ....[19]....
        /*0118*/ 	.word	0x05000003


	//----- nvinfo : EIATTR_COOP_GROUP_INSTR_OFFSETS
	.align		4
.L_2232:
        /*011c*/ 	.byte	0x04, 0x28
        /*011e*/ 	.short	(.L_2234 - .L_2233)


	//   ....[0]....
.L_2233:
        /*0120*/ 	.word	0x000034b0


	//   ....[1]....
        /*0124*/ 	.word	0x000034f0


	//   ....[2]....
        /*0128*/ 	.word	0x00003510


	//   ....[3]....
        /*012c*/ 	.word	0x00003530


	//   ....[4]....
        /*0130*/ 	.word	0x00003550


	//   ....[5]....
        /*0134*/ 	.word	0x00003fd0


	//   ....[6]....
        /*0138*/ 	.word	0x00003ff0


	//   ....[7]....
        /*013c*/ 	.word	0x00004010


	//   ....[8]....
        /*0140*/ 	.word	0x00004030


	//   ....[9]....
        /*0144*/ 	.word	0x00004050


	//   ....[10]....
        /*0148*/ 	.word	0x00005960


	//   ....[11]....
        /*014c*/ 	.word	0x00005a00


	//   ....[12]....
        /*0150*/ 	.word	0x00005a70


	//   ....[13]....
        /*0154*/ 	.word	0x00005ae0


	//   ....[14]....
        /*0158*/ 	.word	0x00005b50


	//   ....[15]....
        /*015c*/ 	.word	0x00006640


	//   ....[16]....
        /*0160*/ 	.word	0x000066b0


	//   ....[17]....
        /*0164*/ 	.word	0x00006720


	//   ....[18]....
        /*0168*/ 	.word	0x00006790


	//   ....[19]....
        /*016c*/ 	.word	0x00006800


	//----- nvinfo : EIATTR_EXIT_INSTR_OFFSETS
	.align		4
.L_2234:
        /*0170*/ 	.byte	0x04, 0x1c
        /*0172*/ 	.short	(.L_2236 - .L_2235)


	//   ....[0]....
.L_2235:
        /*0174*/ 	.word	0x00000ec0


	//   ....[1]....
        /*0178*/ 	.word	0x000058f0


	//----- nvinfo : EIATTR_MAX_THREADS
	.align		4
.L_2236:
        /*017c*/ 	.byte	0x04, 0x05
        /*017e*/ 	.short	(.L_2238 - .L_2237)
.L_2237:
        /*0180*/ 	.word	0x00000080
        /*0184*/ 	.word	0x00000001
        /*0188*/ 	.word	0x00000001


	//----- nvinfo : EIATTR_CRS_STACK_SIZE
	.align		4
.L_2238:
        /*018c*/ 	.byte	0x04, 0x1e
        /*018e*/ 	.short	(.L_2240 - .L_2239)
.L_2239:
        /*0190*/ 	.word	0x00000000


	//----- nvinfo : EIATTR_CBANK_PARAM_SIZE
	.align		4
.L_2240:
        /*0194*/ 	.byte	0x03, 0x19
        /*0196*/ 	.short	0x00e8


	//----- nvinfo : EIATTR_PARAM_CBANK
	.align		4
        /*0198*/ 	.byte	0x04, 0x0a
        /*019a*/ 	.short	(.L_2242 - .L_2241)
	.align		4
.L_2241:
        /*019c*/ 	.word	index@(.nv.constant0._ZN10layer_norm13ln_fwd_kernelINS_13Kernel_traitsIf13__nv_bfloat16fS2_fjLj2560ELj1ELj4ELj1ELj16ENS_18Kernel_traits_baseILj2560EfS2_fS2_fjLj128EEEEELb0ELb0ELb0ELb0EEEvNS_9FwdParamsE)
        /*01a0*/ 	.short	0x0210
        /*01a2*/ 	.short	0x00e8


	//----- nvinfo : EIATTR_SW_WAR
	.align		4
.L_2242:
        /*01a4*/ 	.byte	0x04, 0x36
        /*01a6*/ 	.short	(.L_2244 - .L_2243)
.L_2243:
        /*01a8*/ 	.word	0x00000008
.L_2244:


//--------------------- .nv.info._ZN10layer_norm13ln_fwd_kernelINS_13Kernel_traitsIf13__nv_bfloat16fS2_fjLj2560ELj1ELj4ELj1ELj16ENS_18Kernel_traits_baseILj2560EfS2_fS2_fjLj128EEEEELb0ELb0ELb0ELb1EEEvNS_9FwdParamsE --------------------------
	.section	.nv.info._ZN10layer_norm13ln_fwd_kernelINS_13Kernel_traitsIf13__nv_bfloat16fS2_fjLj2560ELj1ELj4ELj1ELj16ENS_18Kernel_traits_baseILj2560EfS2_fS2_fjLj128EEEEELb0ELb0ELb0ELb1EEEvNS_9FwdParamsE,"",@"SHT_CUDA_INFO"
	.sectionflags	@""
	.align	4


	//----- nvinfo : EIATTR_CUDA_API_VERSION
	.align		4
        /*0000*/ 	.byte	0x04, 0x37
        /*0002*/ 	.short	(.L_2246 - .L_2245)
.L_2245:
        /*0004*/ 	.word	0x00000082


	//----- nvinfo : EIATTR_KPARAM_INFO
	.align		4
.L_2246:
        /*0008*/ 	.byte	0x04, 0x17
        /*000a*/ 	.short	(.L_2248 - .L_2247)
.L_2247:
        /*000c*/ 	.word	0x00000000
        /*0010*/ 	.short	0x0000
        /*0012*/ 	.short	0x0000
        /*0014*/ 	.byte	0x00, 0xf0, 0xa1, 0x03


	//----- nvinfo : EIATTR_SPARSE_MMA_MASK
	.align		4
.L_2248:
        /*0018*/ 	.byte	0x03, 0x50
        /*001a*/ 	.short	0x0000


	//----- nvinfo : EIATTR_MAXREG_COUNT
	.align		4
        /*001c*/ 	.byte	0x03, 0x1b
        /*001e*/ 	.short	0x00ff


	//----- nvinfo : EIATTR_ANNOTATIONS
	.align		4
        /*0020*/ 	.byte	0x04, 0x55
        /*0022*/ 	.short	(.L_2250 - .L_2249)


	//   ....[0]....
.L_2249:
        /* <DEDUP_REMOVED lines=17> */


	//----- nvinfo : EIATTR_MERCURY_ISA_VERSION
	.align		4
.L_2250:
        /*0124*/ 	.byte	0x03, 0x5f
        /*0126*/ 	.short	0x0101


	//----- nvinfo : EIATTR_COOP_GROUP_MASK_REGIDS
	.align		4
        /*0128*/ 	.byte	0x04, 0x29
        /*012a*/ 	.short	(.L_2252 - .L_2251)


	//   ....[0]....
.L_2251:
        /*012c*/ 	.word	0xffffffff


	//   ....[1]....
        /*0130*/ 	.word	0xffffffff


	//   ....[2]....
        /*0134*/ 	.word	0xffffffff


	//   ....[3]....
        /*0138*/ 	.word	0xffffffff


	//   ....[4]....
        /*013c*/ 	.word	0xffffffff


	//   ....[5]....
        /*0140*/ 	.word	0xffffffff


	//   ....[6]....
        /*0144*/ 	.word	0xffffffff


	//   ....[7]....
        /*0148*/ 	.word	0xffffffff


	//   ....[8]....
        /*014c*/ 	.word	0xffffffff


	//   ....[9]....
        /*0150*/ 	.word	0xffffffff


	//   ....[10]....
        /*0154*/ 	.word	0x050000a8


	//   ....[11]....
        /*0158*/ 	.word	0x050000a8


	//   ....[12]....
        /*015c*/ 	.word	0x050000a8


	//   ....[13]....
        /*0160*/ 	.word	0x050000a8


	//   ....[14]....
        /*0164*/ 	.word	0x050000a8


	//   ....[15]....
        /*0168*/ 	.word	0x050000a8


	//   ....[16]....
        /*016c*/ 	.word	0x050000a8


	//   ....[17]....
        /*0170*/ 	.word	0x050000a8


	//   ....[18]....
        /*0174*/ 	.word	0x050000a8


	//   ....[19]....
        /*0178*/ 	.word	0x050000a8


	//----- nvinfo : EIATTR_COOP_GROUP_INSTR_OFFSETS
	.align		4
.L_2252:
        /*017c*/ 	.byte	0x04, 0x28
        /*017e*/ 	.short	(.L_2254 - .L_2253)


	//   ....[0]....
.L_2253:
        /*0180*/ 	.word	0x00002b00


	//   ....[1]....
        /*0184*/ 	.word	0x00002b30


	//   ....[2]....
        /*0188*/ 	.word	0x00002b50


	//   ....[3]....
        /*018c*/ 	.word	0x00002b70


	//   ....[4]....
        /*0190*/ 	.word	0x00002b90


	//   ....[5]....
        /*0194*/ 	.word	0x000035c0


	//   ....[6]....
        /*0198*/ 	.word	0x000035e0


	//   ....[7]....
        /*019c*/ 	.word	0x00003600


	//   ....[8]....
        /*01a0*/ 	.word	0x00003620


	//   ....[9]....
        /*01a4*/ 	.word	0x00003640


	//   ....[10]....
        /*01a8*/ 	.word	0x00004db0


	//   ....[11]....
        /*01ac*/ 	.word	0x00004e50


	//   ....[12]....
        /*01b0*/ 	.word	0x00004ec0


	//   ....[13]....
        /*01b4*/ 	.word	0x00004f30


	//   ....[14]....
        /*01b8*/ 	.word	0x00004fa0


	//   ....[15]....
        /*01bc*/ 	.word	0x00005a30


	//   ....[16]....
        /*01c0*/ 	.word	0x00005aa0


	//   ....[17]....
        /*01c4*/ 	.word	0x00005b10


	//   ....[18]....
        /*01c8*/ 	.word	0x00005b80


	//   ....[19]....
        /*01cc*/ 	.word	0x00005bf0


	//----- nvinfo : EIATTR_EXIT_INSTR_OFFSETS
	.align		4
.L_2254:
        /*01d0*/ 	.byte	0x04, 0x1c
        /*01d2*/ 	.short	(.L_2256 - .L_2255)


	//   ....[0]....
.L_2255:
        /*01d4*/ 	.word	0x000004f0


	//   ....[1]....
        /*01d8*/ 	.word	0x00004d40


	//----- nvinfo : EIATTR_MAX_THREADS
	.align		4
.L_2256:
        /*01dc*/ 	.byte	0x04, 0x05
        /*01de*/ 	.short	(.L_2258 - .L_2257)
.L_2257:
        /*01e0*/ 	.word	0x00000080
        /*01e4*/ 	.word	0x00000001
        /*01e8*/ 	.word	0x00000001


	//----- nvinfo : EIATTR_CRS_STACK_SIZE
	.align		4
.L_2258:
        /*01ec*/ 	.byte	0x04, 0x1e
        /*01ee*/ 	.short	(.L_2260 - .L_2259)
.L_2259:
        /*01f0*/ 	.word	0x00000000


	//----- nvinfo : EIATTR_CBANK_PARAM_SIZE
	.align		4
.L_2260:
        /*01f4*/ 	.byte	0x03, 0x19
        /*01f6*/ 	.short	0x00e8


	//----- nvinfo : EIATTR_PARAM_CBANK
	.align		4
        /*01f8*/ 	.byte	0x04, 0x0a
        /*01fa*/ 	.short	(.L_2262 - .L_2261)
	.align		4
.L_2261:
        /*01fc*/ 	.word	index@(.nv.constant0._ZN10layer_norm13ln_fwd_kernelINS_13Kernel_traitsIf13__nv_bfloat16fS2_fjLj2560ELj1ELj4ELj1ELj16ENS_18Kernel_traits_baseILj2560EfS2_fS2_fjLj128EEEEELb0ELb0ELb0ELb1EEEvNS_9FwdParamsE)
        /*0200*/ 	.short	0x0210
        /*0202*/ 	.short	0x00e8


	//----- nvinfo : EIATTR_SW_WAR
	.align		4
.L_2262:
        /*0204*/ 	.byte	0x04, 0x36
        /*0206*/ 	.short	(.L_2264 - .L_2263)
.L_2263:
        /*0208*/ 	.word	0x00000008
.L_2264:


//--------------------- .nv.info._ZN10layer_norm13ln_fwd_kernelINS_13Kernel_traitsIf13__nv_bfloat16fS2_fjLj2560ELj1ELj4ELj1ELj16ENS_18Kernel_traits_baseILj2560EfS2_fS2_fjLj128EEEEELb0ELb0ELb1ELb0EEEvNS_9FwdParamsE --------------------------
	.section	.nv.info._ZN10layer_norm13ln_fwd_kernelINS_13Kernel_traitsIf13__nv_bfloat16fS2_fjLj2560ELj1ELj4ELj1ELj16ENS_18Kernel_traits_baseILj2560EfS2_fS2_fjLj128EEEEELb0ELb0ELb1ELb0EEEvNS_9FwdParamsE,"",@"SHT_CUDA_INFO"
	.sectionflags	@""
	.align	4


	//----- nvinfo : EIATTR_CUDA_API_VERSION
	.align		4
        /*0000*/ 	.byte	0x04, 0x37
        /*0002*/ 	.short	(.L_2266 - .L_2265)
.L_2265:
        /*0004*/ 	.word	0x00000082


	//----- nvinfo : EIATTR_KPARAM_INFO
	.align		4
.L_2266:
        /*0008*/ 	.byte	0x04, 0x17
        /*000a*/ 	.short	(.L_2268 - .L_2267)
.L_2267:
        /*000c*/ 	.word	0x00000000
        /*0010*/ 	.short	0x0000
        /*0012*/ 	.short	0x0000
        /*0014*/ 	.byte	0x00, 0xf0, 0xa1, 0x03


	//----- nvinfo : EIATTR_SPARSE_MMA_MASK
	.align		4
.L_2268:
        /*0018*/ 	.byte	0x03, 0x50
        /*001a*/ 	.short	0x0000


	//----- nvinfo : EIATTR_MAXREG_COUNT
	.align		4
        /*001c*/ 	.byte	0x03, 0x1b
        /*001e*/ 	.short	0x00ff


	//----- nvinfo : EIATTR_ANNOTATIONS
	.align		4
        /*0020*/ 	.byte	0x04, 0x55
        /*0022*/ 	.short	(.L_2270 - .L_2269)


	//   ....[0]....
.L_2269:
        /* <DEDUP_REMOVED lines=15> */


	//----- nvinfo : EIATTR_MERCURY_ISA_VERSION
	.align		4
.L_2270:
        /*0104*/ 	.byte	0x03, 0x5f
        /*0106*/ 	.short	0x0101


	//----- nvinfo : EIATTR_COOP_GROUP_MASK_REGIDS
	.align		4
        /*0108*/ 	.byte	0x04, 0x29
        /*010a*/ 	.short	(.L_2272 - .L_2271)


	//   ....[0]....
.L_2271:
        /*010c*/ 	.word	0xffffffff


	//   ....[1]....
        /*0110*/ 	.word	0xffffffff


	//   ....[2]....
        /*0114*/ 	.word	0xffffffff


	//   ....[3]....
        /*0118*/ 	.word	0xffffffff


	//   ....[4]....
        /*011c*/ 	.word	0xffffffff


	//   ....[5]....
        /*0120*/ 	.word	0xffffffff


	//   ....[6]....
        /*0124*/ 	.word	0xffffffff


	//   ....[7]....
        /*0128*/ 	.word	0xffffffff


	//   ....[8]....
        /*012c*/ 	.word	0xffffffff


	//   ....[9]....
        /*0130*/ 	.word	0xffffffff


	//   ....[10]....
        /*0134*/ 	.word	0x05000004


	//   ....[11]....
        /*0138*/ 	.word	0x05000004


	//   ....[12]....
        /*013c*/ 	.word	0x05000004


	//   ....[13]....
        /*0140*/ 	.word	0x05000004


	//   ....[14]....
        /*0144*/ 	.word	0x05000004


	//   ....[15]....
        /*0148*/ 	.word	0x05000004


	//   ....[16]....
        /*014c*/ 	.word	0x05000004


	//   ....[17]....
        /*0150*/ 	.word	0x05000004


	//   ....[18]....
        /*0154*/ 	.word	0x05000004


	//   ....[19]....
        /*0158*/ 	.word	0x05000004


	//----- nvinfo : EIATTR_COOP_GROUP_INSTR_OFFSETS
	.align		4
.L_2272:
        /*015c*/ 	.byte	0x04, 0x28
        /*015e*/ 	.short	(.L_2274 - .L_2273)


	//   ....[0]....
.L_2273:
        /*0160*/ 	.word	0x00005390


	//   ....[1]....
        /*0164*/ 	.word	0x00005400


	//   ....[2]....
        /*0168*/ 	.word	0x00005420


	//   ....[3]....
        /*016c*/ 	.word	0x00005440


	//   ....[4]....
        /*0170*/ 	.word	0x00005460


	//   ....[5]....
        /*0174*/ 	.word	0x00005ed0


	//   ....[6]....
        /*0178*/ 	.word	0x00005ef0


	//   ....[7]....
        /*017c*/ 	.word	0x00005f10


	//   ....[8]....
        /*0180*/ 	.word	0x00005f30


	//   ....[9]....
        /*0184*/ 	.word	0x00005f50


	//   ....[10]....
        /*0188*/ 	.word	0x00007970


	//   ....[11]....
        /*018c*/ 	.word	0x00007a20


	//   ....[12]....
        /*0190*/ 	.word	0x00007ab0


	//   ....[13]....
        /*0194*/ 	.word	0x00007b20


	//   ....[14]....
        /*0198*/ 	.word	0x00007b90


	//   ....[15]....
        /*019c*/ 	.word	0x00008670


	//   ....[16]....
        /*01a0*/ 	.word	0x000086e0


	//   ....[17]....
        /*01a4*/ 	.word	0x00008750


	//   ....[18]....
        /*01a8*/ 	.word	0x000087c0


	//   ....[19]....
        /*01ac*/ 	.word	0x00008830


	//----- nvinfo : EIATTR_EXIT_INSTR_OFFSETS
	.align		4
.L_2274:
        /*01b0*/ 	.byte	0x04, 0x1c
        /*01b2*/ 	.short	(.L_2276 - .L_2275)


	//   ....[0]....
.L_2275:
        /*01b4*/ 	.word	0x00000f10


	//   ....[1]....
        /*01b8*/ 	.word	0x00007900


	//----- nvinfo : EIATTR_MAX_THREADS
	.align		4
.L_2276:
        /*01bc*/ 	.byte	0x04, 0x05
        /*01be*/ 	.short	(.L_2278 - .L_2277)
.L_2277:
        /*01c0*/ 	.word	0x00000080
        /*01c4*/ 	.word	0x00000001
        /*01c8*/ 	.word	0x00000001


	//----- nvinfo : EIATTR_CRS_STACK_SIZE
	.align		4
.L_2278:
        /*01cc*/ 	.byte	0x04, 0x1e
        /*01ce*/ 	.short	(.L_2280 - .L_2279)
.L_2279:
        /*01d0*/ 	.word	0x00000000


	//----- nvinfo : EIATTR_CBANK_PARAM_SIZE
	.align		4
.L_2280:
        /*01d4*/ 	.byte	0x03, 0x19
        /*01d6*/ 	.short	0x00e8


	//----- nvinfo : EIATTR_PARAM_CBANK
	.align		4
        /*01d8*/ 	.byte	0x04, 0x0a
        /*01da*/ 	.short	(.L_2282 - .L_2281)
	.align		4
.L_2281:
        /*01dc*/ 	.word	index@(.nv.constant0._ZN10layer_norm13ln_fwd_kernelINS_13Kernel_traitsIf13__nv_bfloat16fS2_fjLj2560ELj1ELj4ELj1ELj16ENS_18Kernel_traits_baseILj2560EfS2_fS2_fjLj128EEEEELb0ELb0ELb1ELb0EEEvNS_9FwdParamsE)
        /*01e0*/ 	.short	0x0210
        /*01e2*/ 	.short	0x00e8


	//----- nvinfo : EIATTR_SW_WAR
	.align		4
.L_2282:
        /*01e4*/ 	.byte	0x04, 0x36
        /*01e6*/ 	.short	(.L_2284 - .L_2283)
.L_2283:
        /*01e8*/ 	.word	0x00000008
.L_2284:


//--------------------- .nv.info._ZN10layer_norm13ln_fwd_kernelINS_13Kernel_traitsIf13__nv_bfloat16fS2_fjLj2560ELj1ELj4ELj1ELj16ENS_18Kernel_traits_baseILj2560EfS2_fS2_fjLj128EEEEELb0ELb0ELb1ELb1EEEvNS_9FwdParamsE --------------------------
	.section	.nv.info._ZN10layer_norm13ln_fwd_kernelINS_13Kernel_traitsIf13__nv_bfloat16fS2_fjLj2560ELj1ELj4ELj1ELj16ENS_18Kernel_traits_baseILj2560EfS2_fS2_fjLj128EEEEELb0ELb0ELb1ELb1EEEvNS_9FwdParamsE,"",@"SHT_CUDA_INFO"
	.sectionflags	@""
	.align	4


	//----- nvinfo : EIATTR_CUDA_API_VERSION
	.align		4
        /*0000*/ 	.byte	0x04, 0x37
        /*0002*/ 	.short	(.L_2286 - .L_2285)
.L_2285:
        /*0004*/ 	.word	0x00000082


	//----- nvinfo : EIATTR_KPARAM_INFO
	.align		4
.L_2286:
        /*0008*/ 	.byte	0x04, 0x17
        /*000a*/ 	.short	(.L_2288 - .L_2287)
.L_2287:
        /*000c*/ 	.word	0x00000000
        /*0010*/ 	.short	0x0000
        /*0012*/ 	.short	0x0000
        /*0014*/ 	.byte	0x00, 0xf0, 0xa1, 0x03


	//----- nvinfo : EIATTR_SPARSE_MMA_MASK
	.align		4
.L_2288:
        /*0018*/ 	.byte	0x03, 0x50
        /*001a*/ 	.short	0x0000


	//----- nvinfo : EIATTR_MAXREG_COUNT
	.align		4
        /*001c*/ 	.byte	0x03, 0x1b
        /*001e*/ 	.short	0x00ff


	//----- nvinfo : EIATTR_ANNOTATIONS
	.align		4
        /*0020*/ 	.byte	0x04, 0x55
        /*0022*/ 	.short	(.L_2290 - .L_2289)


	//   ....[0]....
.L_2289:
        /* <DEDUP_REMOVED lines=11> */


	//----- nvinfo : EIATTR_MERCURY_ISA_VERSION
	.align		4
.L_2290:
        /*00c4*/ 	.byte	0x03, 0x5f
        /*00c6*/ 	.short	0x0101


	//----- nvinfo : EIATTR_COOP_GROUP_MASK_REGIDS
	.align		4
        /*00c8*/ 	.byte	0x04, 0x29
        /*00ca*/ 	.short	(.L_2292 - .L_2291)


	//   ....[0]....
.L_2291:
        /*00cc*/ 	.word	0xffffffff


	//   ....[1]....
        /*00d0*/ 	.word	0xffffffff


	//   ....[2]....
        /*00d4*/ 	.word	0xffffffff


	//   ....[3]....
        /*00d8*/ 	.word	0xffffffff


	//   ....[4]....
        /*00dc*/ 	.word	0xffffffff


	//   ....[5]....
        /*00e0*/ 	.word	0xffffffff


	//   ....[6]....
        /*00e4*/ 	.word	0xffffffff


	//   ....[7]....
        /*00e8*/ 	.word	0xffffffff


	//   ....[8]....
        /*00ec*/ 	.word	0xffffffff


	//   ....[9]....
        /*00f0*/ 	.word	0xffffffff


	//   ....[10]....
        /*00f4*/ 	.word	0x05000002


	//   ....[11]....
        /*00f8*/ 	.word	0x05000002


	//   ....[12]....
        /*00fc*/ 	.word	0x05000002


	//   ....[13]....
        /*0100*/ 	.word	0x05000002


	//   ....[14]....
        /*0104*/ 	.word	0x05000002


	//   ....[15]....
        /*0108*/ 	.word	0x05000002


	//   ....[16]....
        /*010c*/ 	.word	0x05000002


	//   ....[17]....
        /*0110*/ 	.word	0x05000002


	//   ....[18]....
        /*0114*/ 	.word	0x05000002


	//   ....[19]....
        /*0118*/ 	.word	0x05000002


	//----- nvinfo : EIATTR_COOP_GROUP_INSTR_OFFSETS
	.align		4
.L_2292:
        /*011c*/ 	.byte	0x04, 0x28
        /*011e*/ 	.short	(.L_2294 - .L_2293)


	//   ....[0]....
.L_2293:
        /*0120*/ 	.word	0x00004490


	//   ....[1]....
        /*0124*/ 	.word	0x000044c0


	//   ....[2]....
        /*0128*/ 	.word	0x000044e0


	//   ....[3]....
        /*012c*/ 	.word	0x00004500


	//   ....[4]....
        /*0130*/ 	.word	0x00004520


	//   ....[5]....
        /*0134*/ 	.word	0x00004f50


	//   ....[6]....
        /*0138*/ 	.word	0x00004f70


	//   ....[7]....
        /*013c*/ 	.word	0x00004f90


	//   ....[8]....
        /*0140*/ 	.word	0x00004fb0


	//   ....[9]....
        /*0144*/ 	.word	0x00004fd0


	//   ....[10]....
        /*0148*/ 	.word	0x000066b0


	//   ....[11]....
        /*014c*/ 	.word	0x00006740


	//   ....[12]....
        /*0150*/ 	.word	0x000067b0


	//   ....[13]....
        /*0154*/ 	.word	0x00006820


	//   ....[14]....
        /*0158*/ 	.word	0x00006890


	//   ....[15]....
        /*015c*/ 	.word	0x00007320


	//   ....[16]....
        /*0160*/ 	.word	0x00007380


	//   ....[17]....
        /*0164*/ 	.word	0x000073e0


	//   ....[18]....
        /*0168*/ 	.word	0x00007440


	//   ....[19]....
        /*016c*/ 	.word	0x000074a0


	//----- nvinfo : EIATTR_EXIT_INSTR_OFFSETS
	.align		4
.L_2294:
        /*0170*/ 	.byte	0x04, 0x1c
        /*0172*/ 	.short	(.L_2296 - .L_2295)


	//   ....[0]....
.L_2295:
        /*0174*/ 	.word	0x000004f0


	//   ....[1]....
        /*0178*/ 	.word	0x00006640


	//----- nvinfo : EIATTR_MAX_THREADS
	.align		4
.L_2296:
        /*017c*/ 	.byte	0x04, 0x05
        /*017e*/ 	.short	(.L_2298 - .L_2297)
.L_2297:
        /*0180*/ 	.word	0x00000080
        /*0184*/ 	.word	0x00000001
        /*0188*/ 	.word	0x00000001


	//----- nvinfo : EIATTR_CRS_STACK_SIZE
	.align		4
.L_2298:
        /*018c*/ 	.byte	0x04, 0x1e
        /*018e*/ 	.short	(.L_2300 - .L_2299)
.L_2299:
        /*0190*/ 	.word	0x00000000


	//----- nvinfo : EIATTR_CBANK_PARAM_SIZE
	.align		4
.L_2300:
        /*0194*/ 	.byte	0x03, 0x19
        /*0196*/ 	.short	0x00e8


	//----- nvinfo : EIATTR_PARAM_CBANK
	.align		4
        /*0198*/ 	.byte	0x04, 0x0a
        /*019a*/ 	.short	(.L_2302 - .L_2301)
	.align		4
.L_2301:
        /*019c*/ 	.word	index@(.nv.constant0._ZN10layer_norm13ln_fwd_kernelINS_13Kernel_traitsIf13__nv_bfloat16fS2_fjLj2560ELj1ELj4ELj1ELj16ENS_18Kernel_traits_baseILj2560EfS2_fS2_fjLj128EEEEELb0ELb0ELb1ELb1EEEvNS_9FwdParamsE)
        /*01a0*/ 	.short	0x0210
        /*01a2*/ 	.short	0x00e8


	//----- nvinfo : EIATTR_SW_WAR
	.align		4
.L_2302:
        /*01a4*/ 	.byte	0x04, 0x36
        /*01a6*/ 	.short	(.L_2304 - .L_2303)
.L_2303:
        /*01a8*/ 	.word	0x00000008
.L_2304:


//--------------------- .nv.info._ZN10layer_norm13ln_fwd_kernelINS_13Kernel_traitsIf13__nv_bfloat16fS2_fjLj2560ELj1ELj4ELj1ELj16ENS_18Kernel_traits_baseILj2560EfS2_fS2_fjLj128EEEEELb0ELb1ELb0ELb0EEEvNS_9FwdParamsE --------------------------
	.section	.nv.info._ZN10layer_norm13ln_fwd_kernelINS_13Kernel_traitsIf13__nv_bfloat16fS2_fjLj2560ELj1ELj4ELj1ELj16ENS_18Kernel_traits_baseILj2560EfS2_fS2_fjLj128EEEEELb0ELb1ELb0ELb0EEEvNS_9FwdParamsE,"",@"SHT_CUDA_INFO"
	.sectionflags	@""
	.align	4


	//----- nvinfo : EIATTR_CUDA_API_VERSION
	.align		4
        /*0000*/ 	.byte	0x04, 0x37
        /*0002*/ 	.short	(.L_2306 - .L_2305)
.L_2305:
        /*0004*/ 	.word	0x00000082


	//----- nvinfo : EIATTR_KPARAM_INFO
	.align		4
.L_2306:
        /*0008*/ 	.byte	0x04, 0x17
        /*000a*/ 	.short	(.L_2308 - .L_2307)
.L_2307:
        /*000c*/ 	.word	0x00000000
        /*0010*/ 	.short	0x0000
        /*0012*/ 	.short	0x0000
        /*0014*/ 	.byte	0x00, 0xf0, 0xa1, 0x03


	//----- nvinfo : EIATTR_SPARSE_MMA_MASK
	.align		4
.L_2308:
        /*0018*/ 	.byte	0x03, 0x50
        /*001a*/ 	.short	0x0000


	//----- nvinfo : EIATTR_MAXREG_COUNT
	.align		4
        /*001c*/ 	.byte	0x03, 0x1b
        /*001e*/ 	.short	0x00ff


	//----- nvinfo : EIATTR_ANNOTATIONS
	.align		4
        /*0020*/ 	.byte	0x04, 0x55
        /*0022*/ 	.short	(.L_2310 - .L_2309)


	//   ....[0]....
.L_2309:
        /* <DEDUP_REMOVED lines=111> */


	//----- nvinfo : EIATTR_MERCURY_ISA_VERSION
	.align		4
.L_2310:
        /*0704*/ 	.byte	0x03, 0x5f
        /*0706*/ 	.short	0x0101


	//----- nvinfo : EIATTR_COOP_GROUP_MASK_REGIDS
	.align		4
        /*0708*/ 	.byte	0x04, 0x29
        /*070a*/ 	.short	(.L_2312 - .L_2311)


	//   ....[0]....
.L_2311:
        /*070c*/ 	.word	0xffffffff


	//   ....[1]....
        /*0710*/ 	.word	0xffffffff


	//   ....[2]....
        /*0714*/ 	.word	0xffffffff


	//   ....[3]....
        /*0718*/ 	.word	0xffffffff


	//   ....[4]....
        /*071c*/ 	.word	0xffffffff


	//   ....[5]....
        /*0720*/ 	.word	0xffffffff


	//   ....[6]....
        /*0724*/ 	.word	0xffffffff


	//   ....[7]....
        /*0728*/ 	.word	0xffffffff


	//   ....[8]....
        /*072c*/ 	.word	0xffffffff


	//   ....[9]....
        /*0730*/ 	.word	0xffffffff


	//   ....[10]....
        /*0734*/ 	.word	0x05000003


	//   ....[11]....
        /*0738*/ 	.word	0x05000003


	//   ....[12]....
        /*073c*/ 	.word	0x05000003


	//   ....[13]....
        /*0740*/ 	.word	0x05000003


	//   ....[14]....
        /*0744*/ 	.word	0x05000003


	//   ....[15]....
        /*0748*/ 	.word	0x05000003


	//   ....[16]....
        /*074c*/ 	.word	0x05000003


	//   ....[17]....
        /*0750*/ 	.word	0x05000003


	//   ....[18]....
        /*0754*/ 	.word	0x05000003


	//   ....[19]....
        /*0758*/ 	.word	0x05000003


	//----- nvinfo : EIATTR_COOP_GROUP_INSTR_OFFSETS
	.align		4
.L_2312:
        /*075c*/ 	.byte	0x04, 0x28
        /*075e*/ 	.short	(.L_2314 - .L_2313)


	//   ....[0]....
.L_2313:
        /*0760*/ 	.word	0x00004950


	//   ....[1]....
        /*0764*/ 	.word	0x00004990


	//   ....[2]....
        /*0768*/ 	.word	0x000049b0


	//   ....[3]....
        /*076c*/ 	.word	0x000049d0


	//   ....[4]....
        /*0770*/ 	.word	0x000049f0


	//   ....[5]....
        /*0774*/ 	.word	0x00005470


	//   ....[6]....
        /*0778*/ 	.word	0x00005490


	//   ....[7]....
        /*077c*/ 	.word	0x000054b0


	//   ....[8]....
        /*0780*/ 	.word	0x000054d0


	//   ....[9]....
        /*0784*/ 	.word	0x000054f0


	//   ....[10]....
        /*0788*/ 	.word	0x00006f20


	//   ....[11]....
        /*078c*/ 	.word	0x00006fc0


	//   ....[12]....
        /*0790*/ 	.word	0x00007030


	//   ....[13]....
        /*0794*/ 	.word	0x000070a0


	//   ....[14]....
        /*0798*/ 	.word	0x00007110


	//   ....[15]....
        /*079c*/ 	.word	0x00007c00


	//   ....[16]....
        /*07a0*/ 	.word	0x00007c70


	//   ....[17]....
        /*07a4*/ 	.word	0x00007ce0


	//   ....[18]....
        /*07a8*/ 	.word	0x00007d50


	//   ....[19]....
        /*07ac*/ 	.word	0x00007dc0


	//----- nvinfo : EIATTR_EXIT_INSTR_OFFSETS
	.align		4
.L_2314:
        /*07b0*/ 	.byte	0x04, 0x1c
        /*07b2*/ 	.short	(.L_2316 - .L_2315)


	//   ....[0]....
.L_2315:
        /*07b4*/ 	.word	0x00001460


	//   ....[1]....
        /*07b8*/ 	.word	0x00006eb0


	//----- nvinfo : EIATTR_MAX_THREADS
	.align		4
.L_2316:
        /*07bc*/ 	.byte	0x04, 0x05
        /*07be*/ 	.short	(.L_2318 - .L_2317)
.L_2317:
        /*07c0*/ 	.word	0x00000080
        /*07c4*/ 	.word	0x00000001
        /*07c8*/ 	.word	0x00000001


	//----- nvinfo : EIATTR_CRS_STACK_SIZE
	.align		4
.L_2318:
        /*07cc*/ 	.byte	0x04, 0x1e
        /*07ce*/ 	.short	(.L_2320 - .L_2319)
.L_2319:
        /*07d0*/ 	.word	0x00000000


	//----- nvinfo : EIATTR_CBANK_PARAM_SIZE
	.align		4
.L_2320:
        /*07d4*/ 	.byte	0x03, 0x19
        /*07d6*/ 	.short	0x00e8


	//----- nvinfo : EIATTR_PARAM_CBANK
	.align		4
        /*07d8*/ 	.byte	0x04, 0x0a
        /*07da*/ 	.short	(.L_2322 - .L_2321)
	.align		4
.L_2321:
        /*07dc*/ 	.word	index@(.nv.constant0._ZN10layer_norm13ln_fwd_kernelINS_13Kernel_traitsIf13__nv_bfloat16fS2_fjLj2560ELj1ELj4ELj1ELj16ENS_18Kernel_traits_baseILj2560EfS2_fS2_fjLj128EEEEELb0ELb1ELb0ELb0EEEvNS_9FwdParamsE)
        /*07e0*/ 	.short	0x0210
        /*07e2*/ 	.short	0x00e8


	//----- nvinfo : EIATTR_SW_WAR
	.align		4
.L_2322:
        /*07e4*/ 	.byte	0x04, 0x36
        /*07e6*/ 	.short	(.L_2324 - .L_2323)
.L_2323:
        /*07e8*/ 	.word	0x00000008
.L_2324:


//--------------------- .nv.info._ZN10layer_norm13ln_fwd_kernelINS_13Kernel_traitsIf13__nv_bfloat16fS2_fjLj2560ELj1ELj4ELj1ELj16ENS_18Kernel_traits_baseILj2560EfS2_fS2_fjLj128EEEEELb0ELb1ELb0ELb1EEEvNS_9FwdParamsE --------------------------
	.section	.nv.info._ZN10layer_norm13ln_fwd_kernelINS_13Kernel_traitsIf13__nv_bfloat16fS2_fjLj2560ELj1ELj4ELj1ELj16ENS_18Kernel_traits_baseILj2560EfS2_fS2_fjLj128EEEEELb0ELb1ELb0ELb1EEEvNS_9FwdParamsE,"",@"SHT_CUDA_INFO"
	.sectionflags	@""
	.align	4


	//----- nvinfo : EIATTR_CUDA_API_VERSION
	.align		4
        /*0000*/ 	.byte	0x04, 0x37
        /*0002*/ 	.short	(.L_2326 - .L_2325)
.L_2325:
        /*0004*/ 	.word	0x00000082


	//----- nvinfo : EIATTR_KPARAM_INFO
	.align		4
.L_2326:
        /*0008*/ 	.byte	0x04, 0x17
        /*000a*/ 	.short	(.L_2328 - .L_2327)
.L_2327:
        /*000c*/ 	.word	0x00000000
        /*0010*/ 	.short	0x0000
        /*0012*/ 	.short	0x0000
        /*0014*/ 	.byte	0x00, 0xf0, 0xa1, 0x03


	//----- nvinfo : EIATTR_SPARSE_MMA_MASK
	.align		4
.L_2328:
        /*0018*/ 	.byte	0x03, 0x50
        /*001a*/ 	.short	0x0000


	//----- nvinfo : EIATTR_MAXREG_COUNT
	.align		4
        /*001c*/ 	.byte	0x03, 0x1b
        /*001e*/ 	.short	0x00ff


	//----- nvinfo : EIATTR_ANNOTATIONS
	.align		4
        /*0020*/ 	.byte	0x04, 0x55
        /*0022*/ 	.short	(.L_2330 - .L_2329)


	//   ....[0]....
.L_2329:
        /* <DEDUP_REMOVED lines=75> */


	//----- nvinfo : EIATTR_MERCURY_ISA_VERSION
	.align		4
.L_2330:
        /*04c4*/ 	.byte	0x03, 0x5f
        /*04c6*/ 	.short	0x0101


	//----- nvinfo : EIATTR_COOP_GROUP_MASK_REGIDS
	.align		4
        /*04c8*/ 	.byte	0x04, 0x29
        /*04ca*/ 	.short	(.L_2332 - .L_2331)


	//   ....[0]....
.L_2331:
        /*04cc*/ 	.word	0xffffffff


	//   ....[1]....
        /*04d0*/ 	.word	0xffffffff


	//   ....[2]....
        /*04d4*/ 	.word	0xffffffff


	//   ....[3]....
        /*04d8*/ 	.word	0xffffffff


	//   ....[4]....
        /*04dc*/ 	.word	0xffffffff


	//   ....[5]....
        /*04e0*/ 	.word	0xffffffff


	//   ....[6]....
        /*04e4*/ 	.word	0xffffffff


	//   ....[7]....
        /*04e8*/ 	.word	0xffffffff


	//   ....[8]....
        /*04ec*/ 	.word	0xffffffff


	//   ....[9]....
        /*04f0*/ 	.word	0xffffffff


	//   ....[10]....
        /*04f4*/ 	.word	0x0500003d


	//   ....[11]....
        /*04f8*/ 	.word	0x0500003d


	//   ....[12]....
        /*04fc*/ 	.word	0x0500003d


	//   ....[13]....
        /*0500*/ 	.word	0x0500003d


	//   ....[14]....
        /*0504*/ 	.word	0x0500003d


	//   ....[15]....
        /*0508*/ 	.word	0x0500003d


	//   ....[16]....
        /*050c*/ 	.word	0x0500003d


	//   ....[17]....
        /*0510*/ 	.word	0x0500003d


	//   ....[18]....
        /*0514*/ 	.word	0x0500003d


	//   ....[19]....
        /*0518*/ 	.word	0x0500003d


	//----- nvinfo : EIATTR_COOP_GROUP_INSTR_OFFSETS
	.align		4
.L_2332:
        /*051c*/ 	.byte	0x04, 0x28
        /*051e*/ 	.short	(.L_2334 - .L_2333)


	//   ....[0]....
.L_2333:
        /*0520*/ 	.word	0x000036d0


	//   ....[1]....
        /*0524*/ 	.word	0x00003700


	//   ....[2]....
        /*0528*/ 	.word	0x00003720


	//   ....[3]....
        /*052c*/ 	.word	0x00003740


	//   ....[4]....
        /*0530*/ 	.word	0x00003760


	//   ....[5]....
        /*0534*/ 	.word	0x00004190


	//   ....[6]....
        /*0538*/ 	.word	0x000041b0


	//   ....[7]....
        /*053c*/ 	.word	0x000041d0


	//   ....[8]....
        /*0540*/ 	.word	0x000041f0


	//   ....[9]....
        /*0544*/ 	.word	0x00004210


	//   ....[10]....
        /*0548*/ 	.word	0x000059c0


	//   ....[11]....
        /*054c*/ 	.word	0x00005a60


	//   ....[12]....
        /*0550*/ 	.word	0x00005ad0


	//   ....[13]....
        /*0554*/ 	.word	0x00005b40


	//   ....[14]....
        /*0558*/ 	.word	0x00005bb0


	//   ....[15]....
        /*055c*/ 	.word	0x00006640


	//   ....[16]....
        /*0560*/ 	.word	0x000066b0


	//   ....[17]....
        /*0564*/ 	.word	0x00006720


	//   ....[18]....
        /*0568*/ 	.word	0x00006790


	//   ....[19]....
        /*056c*/ 	.word	0x00006800


	//----- nvinfo : EIATTR_EXIT_INSTR_OFFSETS
	.align		4
.L_2334:
        /*0570*/ 	.byte	0x04, 0x1c
        /*0572*/ 	.short	(.L_2336 - .L_2335)


	//   ....[0]....
.L_2335:
        /*0574*/ 	.word	0x00000530


	//   ....[1]....
        /*0578*/ 	.word	0x00005950


	//----- nvinfo : EIATTR_MAX_THREADS
	.align		4
.L_2336:
        /*057c*/ 	.byte	0x04, 0x05
        /*057e*/ 	.short	(.L_2338 - .L_2337)
.L_2337:
        /*0580*/ 	.word	0x00000080
        /*0584*/ 	.word	0x00000001
        /*0588*/ 	.word	0x00000001


	//----- nvinfo : EIATTR_CRS_STACK_SIZE
	.align		4
.L_2338:
        /*058c*/ 	.byte	0x04, 0x1e
        /*058e*/ 	.short	(.L_2340 - .L_2339)
.L_2339:
        /*0590*/ 	.word	0x00000000


	//----- nvinfo : EIATTR_CBANK_PARAM_SIZE
	.align		4
.L_2340:
        /*0594*/ 	.byte	0x03, 0x19
        /*0596*/ 	.short	0x00e8


	//----- nvinfo : EIATTR_PARAM_CBANK
	.align		4
        /*0598*/ 	.byte	0x04, 0x0a
        /*059a*/ 	.short	(.L_2342 - .L_2341)
	.align		4
.L_2341:
        /*059c*/ 	.word	index@(.nv.constant0._ZN10layer_norm13ln_fwd_kernelINS_13Kernel_traitsIf13__nv_bfloat16fS2_fjLj2560ELj1ELj4ELj1ELj16ENS_18Kernel_traits_baseILj2560EfS2_fS2_fjLj128EEEEELb0ELb1ELb0ELb1EEEvNS_9FwdParamsE)
        /*05a0*/ 	.short	0x0210
        /*05a2*/ 	.short	0x00e8


	//----- nvinfo : EIATTR_SW_WAR
	.align		4
.L_2342:
        /*05a4*/ 	.byte	0x04, 0x36
        /*05a6*/ 	.short	(.L_2344 - .L_2343)
.L_2343:
        /*05a8*/ 	.word	0x00000008
.L_2344:


//--------------------- .nv.info._ZN10layer_norm13ln_fwd_kernelINS_13Kernel_traitsIf13__nv_bfloat16fS2_fjLj2560ELj1ELj4ELj1ELj16ENS_18Kernel_traits_baseILj2560EfS2_fS2_fjLj128EEEEELb0ELb1ELb1ELb0EEEvNS_9FwdParamsE --------------------------
	.section	.nv.info._ZN10layer_norm13ln_fwd_kernelINS_13Kernel_traitsIf13__nv_bfloat16fS2_fjLj2560ELj1ELj4ELj1ELj16ENS_18Kernel_traits_baseILj2560EfS2_fS2_fjLj128EEEEELb0ELb1ELb1ELb0EEEvNS_9FwdParamsE,"",@"SHT_CUDA_INFO"
	.sectionflags	@""
	.align	4


	//----- nvinfo : EIATTR_CUDA_API_VERSION
	.align		4
        /*0000*/ 	.byte	0x04, 0x37
        /*0002*/ 	.short	(.L_2346 - .L_2345)
.L_2345:
        /*0004*/ 	.word	0x00000082


	//----- nvinfo : EIATTR_KPARAM_INFO
	.align		4
.L_2346:
        /*0008*/ 	.byte	0x04, 0x17
        /*000a*/ 	.short	(.L_2348 - .L_2347)
.L_2347:
        /*000c*/ 	.word	0x00000000
        /*0010*/ 	.short	0x0000
        /*0012*/ 	.short	0x0000
        /*0014*/ 	.byte	0x00, 0xf0, 0xa1, 0x03


	//----- nvinfo : EIATTR_SPARSE_MMA_MASK
	.align		4
.L_2348:
        /*0018*/ 	.byte	0x03, 0x50
        /*001a*/ 	.short	0x0000


	//----- nvinfo : EIATTR_MAXREG_COUNT
	.align		4
        /*001c*/ 	.byte	0x03, 0x1b
        /*001e*/ 	.short	0x00ff


	//----- nvinfo : EIATTR_ANNOTATIONS
	.align		4
        /*0020*/ 	.byte	0x04, 0x55
        /*0022*/ 	.short	(.L_2350 - .L_2349)


	//   ....[0]....
.L_2349:
        /* <DEDUP_REMOVED lines=77> */


	//----- nvinfo : EIATTR_MERCURY_ISA_VERSION
	.align		4
.L_2350:
        /*04e4*/ 	.byte	0x03, 0x5f
        /*04e6*/ 	.short	0x0101


	//----- nvinfo : EIATTR_COOP_GROUP_MASK_REGIDS
	.align		4
        /*04e8*/ 	.byte	0x04, 0x29
        /*04ea*/ 	.short	(.L_2352 - .L_2351)


	//   ....[0]....
.L_2351:
        /*04ec*/ 	.word	0xffffffff


	//   ....[1]....
        /*04f0*/ 	.word	0xffffffff


	//   ....[2]....
        /*04f4*/ 	.word	0xffffffff


	//   ....[3]....
        /*04f8*/ 	.word	0xffffffff


	//   ....[4]....
        /*04fc*/ 	.word	0xffffffff


	//   ....[5]....
        /*0500*/ 	.word	0xffffffff


	//   ....[6]....
        /*0504*/ 	.word	0xffffffff


	//   ....[7]....
        /*0508*/ 	.word	0xffffffff


	//   ....[8]....
        /*050c*/ 	.word	0xffffffff


	//   ....[9]....
        /*0510*/ 	.word	0xffffffff


	//   ....[10]....
        /*0514*/ 	.word	0x05000004


	//   ....[11]....
        /*0518*/ 	.word	0x05000004


	//   ....[12]....
        /*051c*/ 	.word	0x05000004


	//   ....[13]....
        /*0520*/ 	.word	0x05000004


	//   ....[14]....
        /*0524*/ 	.word	0x05000004


	//   ....[15]....
        /*0528*/ 	.word	0x05000004


	//   ....[16]....
        /*052c*/ 	.word	0x05000004


	//   ....[17]....
        /*0530*/ 	.word	0x05000004


	//   ....[18]....
        /*0534*/ 	.word	0x05000004


	//   ....[19]....
        /*0538*/ 	.word	0x05000004


	//----- nvinfo : EIATTR_COOP_GROUP_INSTR_OFFSETS
	.align		4
.L_2352:
        /*053c*/ 	.byte	0x04, 0x28
        /*053e*/ 	.short	(.L_2354 - .L_2353)


	//   ....[0]....
.L_2353:
        /*0540*/ 	.word	0x00006320


	//   ....[1]....
        /*0544*/ 	.word	0x00006390


	//   ....[2]....
        /*0548*/ 	.word	0x000063b0


	//   ....[3]....
        /*054c*/ 	.word	0x000063d0


	//   ....[4]....
        /*0550*/ 	.word	0x000063f0


	//   ....[5]....
        /*0554*/ 	.word	0x00006e60


	//   ....[6]....
        /*0558*/ 	.word	0x00006e80


	//   ....[7]....
        /*055c*/ 	.word	0x00006ea0


	//   ....[8]....
        /*0560*/ 	.word	0x00006ec0


	//   ....[9]....
        /*0564*/ 	.word	0x00006ee0


	//   ....[10]....
        /*0568*/ 	.word	0x00008940


	//   ....[11]....
        /*056c*/ 	.word	0x000089f0


	//   ....[12]....
        /*0570*/ 	.word	0x00008a80


	//   ....[13]....
        /*0574*/ 	.word	0x00008af0


	//   ....[14]....
        /*0578*/ 	.word	0x00008b60


	//   ....[15]....
        /*057c*/ 	.word	0x00009640


	//   ....[16]....
        /*0580*/ 	.word	0x000096b0


	//   ....[17]....
        /*0584*/ 	.word	0x00009720


	//   ....[18]....
        /*0588*/ 	.word	0x00009790


	//   ....[19]....
        /*058c*/ 	.word	0x00009800


	//----- nvinfo : EIATTR_EXIT_INSTR_OFFSETS
	.align		4
.L_2354:
        /*0590*/ 	.byte	0x04, 0x1c
        /*0592*/ 	.short	(.L_2356 - .L_2355)


	//   ....[0]....
.L_2355:
        /*0594*/ 	.word	0x000014b0


	//   ....[1]....
        /*0598*/ 	.word	0x000088d0


	//----- nvinfo : EIATTR_MAX_THREADS
	.align		4
.L_2356:
        /*059c*/ 	.byte	0x04, 0x05
        /*059e*/ 	.short	(.L_2358 - .L_2357)
.L_2357:
        /*05a0*/ 	.word	0x00000080
        /*05a4*/ 	.word	0x00000001
        /*05a8*/ 	.word	0x00000001


	//----- nvinfo : EIATTR_CRS_STACK_SIZE
	.align		4
.L_2358:
        /*05ac*/ 	.byte	0x04, 0x1e
        /*05ae*/ 	.short	(.L_2360 - .L_2359)
.L_2359:
        /*05b0*/ 	.word	0x00000000


	//----- nvinfo : EIATTR_CBANK_PARAM_SIZE
	.align		4
.L_2360:
        /*05b4*/ 	.byte	0x03, 0x19
        /*05b6*/ 	.short	0x00e8


	//----- nvinfo : EIATTR_PARAM_CBANK
	.align		4
        /*05b8*/ 	.byte	0x04, 0x0a
        /*05ba*/ 	.short	(.L_2362 - .L_2361)
	.align		4
.L_2361:
        /*05bc*/ 	.word	index@(.nv.constant0._ZN10layer_norm13ln_fwd_kernelINS_13Kernel_traitsIf13__nv_bfloat16fS2_fjLj2560ELj1ELj4ELj1ELj16ENS_18Kernel_traits_baseILj2560EfS2_fS2_fjLj128EEEEELb0ELb1ELb1ELb0EEEvNS_9FwdParamsE)
        /*05c0*/ 	.short	0x0210
        /*05c2*/ 	.short	0x00e8


	//----- nvinfo : EIATTR_SW_WAR
	.align		4
.L_2362:
        /*05c4*/ 	.byte	0x04, 0x36
        /*05c6*/ 	.short	(.L_2364 - .L_2363)
.L_2363:
        /*05c8*/ 	.word	0x00000008
.L_2364:


//--------------------- .nv.info._ZN10layer_norm13ln_fwd_kernelINS_13Kernel_traitsIf13__nv_bfloat16fS2_fjLj2560ELj1ELj4ELj1ELj16ENS_18Kernel_traits_baseILj2560EfS2_fS2_fjLj128EEEEELb0ELb1ELb1ELb1EEEvNS_9FwdParamsE --------------------------
	.section	.nv.info._ZN10layer_norm13ln_fwd_kernelINS_13Kernel_traitsIf13__nv_bfloat16fS2_fjLj2560ELj1ELj4ELj1ELj16ENS_18Kernel_traits_baseILj2560EfS2_fS2_fjLj128EEEEELb0ELb1ELb1ELb1EEEvNS_9FwdParamsE,"",@"SHT_CUDA_INFO"
	.sectionflags	@""
	.align	4


	//----- nvinfo : EIATTR_CUDA_API_VERSION
	.align		4
        /*0000*/ 	.byte	0x04, 0x37
        /*0002*/ 	.short	(.L_2366 - .L_2365)
.L_2365:
        /*0004*/ 	.word	0x00000082


	//----- nvinfo : EIATTR_KPARAM_INFO
	.align		4
.L_2366:
        /*0008*/ 	.byte	0x04, 0x17
        /*000a*/ 	.short	(.L_2368 - .L_2367)
.L_2367:
        /*000c*/ 	.word	0x00000000
        /*0010*/ 	.short	0x0000
        /*0012*/ 	.short	0x0000
        /*0014*/ 	.byte	0x00, 0xf0, 0xa1, 0x03


	//----- nvinfo : EIATTR_SPARSE_MMA_MASK
	.align		4
.L_2368:
        /*0018*/ 	.byte	0x03, 0x50
        /*001a*/ 	.short	0x0000


	//----- nvinfo : EIATTR_MAXREG_COUNT
	.align		4
        /*001c*/ 	.byte	0x03, 0x1b
        /*001e*/ 	.short	0x00ff


	//----- nvinfo : EIATTR_ANNOTATIONS
	.align		4
        /*0020*/ 	.byte	0x04, 0x55
        /*0022*/ 	.short	(.L_2370 - .L_2369)


	//   ....[0]....
.L_2369:
        /* <DEDUP_REMOVED lines=70> */


	//----- nvinfo : EIATTR_MERCURY_ISA_VERSION
	.align		4
.L_2370:
        /*0474*/ 	.byte	0x03, 0x5f
        /*0476*/ 	.short	0x0101


	//----- nvinfo : EIATTR_COOP_GROUP_MASK_REGIDS
	.align		4
        /*0478*/ 	.byte	0x04, 0x29
        /*047a*/ 	.short	(.L_2372 - .L_2371)


	//   ....[0]....
.L_2371:
        /*047c*/ 	.word	0xffffffff


	//   ....[1]....
        /*0480*/ 	.word	0xffffffff


	//   ....[2]....
        /*0484*/ 	.word	0xffffffff


	//   ....[3]....
        /*0488*/ 	.word	0xffffffff


	//   ....[4]....
        /*048c*/ 	.word	0xffffffff


	//   ....[5]....
        /*0490*/ 	.word	0xffffffff


	//   ....[6]....
        /*0494*/ 	.word	0xffffffff


	//   ....[7]....
        /*0498*/ 	.word	0xffffffff


	//   ....[8]....
        /*049c*/ 	.word	0xffffffff


	//   ....[9]....
        /*04a0*/ 	.word	0xffffffff


	//   ....[10]....
        /*04a4*/ 	.word	0x05000002


	//   ....[11]....
        /*04a8*/ 	.word	0x05000002


	//   ....[12]....
        /*04ac*/ 	.word	0x05000002


	//   ....[13]....
        /*04b0*/ 	.word	0x05000002


	//   ....[14]....
        /*04b4*/ 	.word	0x05000002


	//   ....[15]....
        /*04b8*/ 	.word	0x05000002


	//   ....[16]....
        /*04bc*/ 	.word	0x05000002


	//   ....[17]....
        /*04c0*/ 	.word	0x05000002


	//   ....[18]....
        /*04c4*/ 	.word	0x05000002


	//   ....[19]....
        /*04c8*/ 	.word	0x05000002


	//----- nvinfo : EIATTR_COOP_GROUP_INSTR_OFFSETS
	.align		4
.L_2372:
        /*04cc*/ 	.byte	0x04, 0x28
        /*04ce*/ 	.short	(.L_2374 - .L_2373)


	//   ....[0]....
.L_2373:
        /*04d0*/ 	.word	0x00005000


	//   ....[1]....
        /*04d4*/ 	.word	0x00005030


	//   ....[2]....
        /*04d8*/ 	.word	0x00005050


	//   ....[3]....
        /*04dc*/ 	.word	0x00005070


	//   ....[4]....
        /*04e0*/ 	.word	0x00005090


	//   ....[5]....
        /*04e4*/ 	.word	0x00005ac0


	//   ....[6]....
        /*04e8*/ 	.word	0x00005ae0


	//   ....[7]....
        /*04ec*/ 	.word	0x00005b00


	//   ....[8]....
        /*04f0*/ 	.word	0x00005b20


	//   ....[9]....
        /*04f4*/ 	.word	0x00005b40


	//   ....[10]....
        /*04f8*/ 	.word	0x00007480


	//   ....[11]....
        /*04fc*/ 	.word	0x00007510


	//   ....[12]....
        /*0500*/ 	.word	0x00007580


	//   ....[13]....
        /*0504*/ 	.word	0x000075f0


	//   ....[14]....
        /*0508*/ 	.word	0x00007660


	//   ....[15]....
        /*050c*/ 	.word	0x000080f0


	//   ....[16]....
        /*0510*/ 	.word	0x00008150


	//   ....[17]....
        /*0514*/ 	.word	0x000081b0


	//   ....[18]....
        /*0518*/ 	.word	0x00008210


	//   ....[19]....
        /*051c*/ 	.word	0x00008270


	//----- nvinfo : EIATTR_EXIT_INSTR_OFFSETS
	.align		4
.L_2374:
        /*0520*/ 	.byte	0x04, 0x1c
        /*0522*/ 	.short	(.L_2376 - .L_2375)


	//   ....[0]....
.L_2375:
        /*0524*/ 	.word	0x00000530


	//   ....[1]....
        /*0528*/ 	.word	0x00007410


	//----- nvinfo : EIATTR_MAX_THREADS
	.align		4
.L_2376:
        /*052c*/ 	.byte	0x04, 0x05
        /*052e*/ 	.short	(.L_2378 - .L_2377)
.L_2377:
        /*0530*/ 	.word	0x00000080
        /*0534*/ 	.word	0x00000001
        /*0538*/ 	.word	0x00000001


	//----- nvinfo : EIATTR_CRS_STACK_SIZE
	.align		4
.L_2378:
        /*053c*/ 	.byte	0x04, 0x1e
        /*053e*/ 	.short	(.L_2380 - .L_2379)
.L_2379:
        /*0540*/ 	.word	0x00000000


	//----- nvinfo : EIATTR_CBANK_PARAM_SIZE
	.align		4
.L_2380:
        /*0544*/ 	.byte	0x03, 0x19
        /*0546*/ 	.short	0x00e8


	//----- nvinfo : EIATTR_PARAM_CBANK
	.align		4
        /*0548*/ 	.byte	0x04, 0x0a
        /*054a*/ 	.short	(.L_2382 - .L_2381)
	.align		4
.L_2381:
        /*054c*/ 	.word	index@(.nv.constant0._ZN10layer_norm13ln_fwd_kernelINS_13Kernel_traitsIf13__nv_bfloat16fS2_fjLj2560ELj1ELj4ELj1ELj16ENS_18Kernel_traits_baseILj2560EfS2_fS2_fjLj128EEEEELb0ELb1ELb1ELb1EEEvNS_9FwdParamsE)
        /*0550*/ 	.short	0x0210
        /*0552*/ 	.short	0x00e8


	//----- nvinfo : EIATTR_SW_WAR
	.align		4
.L_2382:
        /*0554*/ 	.byte	0x04, 0x36
        /*0556*/ 	.short	(.L_2384 - .L_2383)
.L_2383:
        /*0558*/ 	.word	0x00000008
.L_2384:


//--------------------- .nv.info._ZN10layer_norm13ln_fwd_kernelINS_13Kernel_traitsIf13__nv_bfloat16fS2_fjLj2560ELj1ELj4ELj1ELj16ENS_18Kernel_traits_baseILj2560EfS2_fS2_fjLj128EEEEELb1ELb0ELb0ELb0EEEvNS_9FwdParamsE --------------------------
	.section	.nv.info._ZN10layer_norm13ln_fwd_kernelINS_13Kernel_traitsIf13__nv_bfloat16fS2_fjLj2560ELj1ELj4ELj1ELj16ENS_18Kernel_traits_baseILj2560EfS2_fS2_fjLj128EEEEELb1ELb0ELb0ELb0EEEvNS_9FwdParamsE,"",@"SHT_CUDA_INFO"
	.sectionflags	@""
	.align	4


	//----- nvinfo : EIATTR_CUDA_API_VERSION
	.align		4
        /*0000*/ 	.byte	0x04, 0x37
        /*0002*/ 	.short	(.L_2386 - .L_2385)
.L_2385:
        /*0004*/ 	.word	0x00000082


	//----- nvinfo : EIATTR_KPARAM_INFO
	.align		4
.L_2386:
        /*0008*/ 	.byte	0x04, 0x17
        /*000a*/ 	.short	(.L_2388 - .L_2387)
.L_2387:
        /*000c*/ 	.word	0x00000000
        /*0010*/ 	.short	0x0000
        /*0012*/ 	.short	0x0000
        /*0014*/ 	.byte	0x00, 0xf0, 0xa1, 0x03


	//----- nvinfo : EIATTR_SPARSE_MMA_MASK
	.align		4
.L_2388:
        /*0018*/ 	.byte	0x03, 0x50
        /*001a*/ 	.short	0x0000


	//----- nvinfo : EIATTR_MAXREG_COUNT
	.align		4
        /*001c*/ 	.byte	0x03, 0x1b
        /*001e*/ 	.short	0x00ff


	//----- nvinfo : EIATTR_ANNOTATIONS
	.align		4
        /*0020*/ 	.byte	0x04, 0x55
        /*0022*/ 	.short	(.L_2390 - .L_2389)


	//   ....[0]....
.L_2389:
        /* <DEDUP_REMOVED lines=18> */


	//----- nvinfo : EIATTR_MERCURY_ISA_VERSION
	.align		4
.L_2390:
        /*0134*/ 	.byte	0x03, 0x5f
        /*0136*/ 	.short	0x0101


	//----- nvinfo : EIATTR_COOP_GROUP_MASK_REGIDS
	.align		4
        /*0138*/ 	.byte	0x04, 0x29
        /*013a*/ 	.short	(.L_2392 - .L_2391)


	//   ....[0]....
.L_2391:
        /*013c*/ 	.word	0xffffffff


	//   ....[1]....
        /*0140*/ 	.word	0xffffffff


	//   ....[2]....
        /*0144*/ 	.word	0xffffffff


	//   ....[3]....
        /*0148*/ 	.word	0xffffffff


	//   ....[4]....
        /*014c*/ 	.word	0xffffffff


	//   ....[5]....
        /*0150*/ 	.word	0xffffffff


	//   ....[6]....
        /*0154*/ 	.word	0xffffffff


	//   ....[7]....
        /*0158*/ 	.word	0xffffffff


	//   ....[8]....
        /*015c*/ 	.word	0xffffffff


	//   ....[9]....
        /*0160*/ 	.word	0xffffffff


	//   ....[10]....
        /*0164*/ 	.word	0x0500000d


	//   ....[11]....
        /*0168*/ 	.word	0x0500000d


	//   ....[12]....
        /*016c*/ 	.word	0x0500000d


	//   ....[13]....
        /*0170*/ 	.word	0x0500000d


	//   ....[14]....
        /*0174*/ 	.word	0x0500000d


	//   ....[15]....
        /*0178*/ 	.word	0x0500000d


	//   ....[16]....
        /*017c*/ 	.word	0x0500000d


	//   ....[17]....
        /*0180*/ 	.word	0x0500000d


	//   ....[18]....
        /*0184*/ 	.word	0x0500000d


	//   ....[19]....
        /*0188*/ 	.word	0x0500000d


	//----- nvinfo : EIATTR_COOP_GROUP_INSTR_OFFSETS
	.align		4
.L_2392:
        /*018c*/ 	.byte	0x04, 0x28
        /*018e*/ 	.short	(.L_2394 - .L_2393)


	//   ....[0]....
.L_2393:
        /*0190*/ 	.word	0x0001d970


	//   ....[1]....
        /*0194*/ 	.word	0x0001d9e0


	//   ....[2]....
        /*0198*/ 	.word	0x0001da00


	//   ....[3]....
        /*019c*/ 	.word	0x0001da20


	//   ....[4]....
        /*01a0*/ 	.word	0x0001da40


	//   ....[5]....
        /*01a4*/ 	.word	0x0001e4c0


	//   ....[6]....
        /*01a8*/ 	.word	0x0001e4e0


	//   ....[7]....
        /*01ac*/ 	.word	0x0001e500


	//   ....[8]....
        /*01b0*/ 	.word	0x0001e520


	//   ....[9]....
        /*01b4*/ 	.word	0x0001e540


	//   ....[10]....
        /*01b8*/ 	.word	0x0001fef0


	//   ....[11]....
        /*01bc*/ 	.word	0x0001ffa0


	//   ....[12]....
        /*01c0*/ 	.word	0x00020030


	//   ....[13]....
        /*01c4*/ 	.word	0x000200a0


	//   ....[14]....
        /*01c8*/ 	.word	0x00020110


	//   ....[15]....
        /*01cc*/ 	.word	0x00020c00


	//   ....[16]....
        /*01d0*/ 	.word	0x00020c70


	//   ....[17]....
        /*01d4*/ 	.word	0x00020ce0


	//   ....[18]....
        /*01d8*/ 	.word	0x00020d50


	//   ....[19]....
        /*01dc*/ 	.word	0x00020dc0


	//----- nvinfo : EIATTR_EXIT_INSTR_OFFSETS
	.align		4
.L_2394:
        /*01e0*/ 	.byte	0x04, 0x1c
        /*01e2*/ 	.short	(.L_2396 - .L_2395)


	//   ....[0]....
.L_2395:
        /*01e4*/ 	.word	0x000013d0


	//   ....[1]....
        /*01e8*/ 	.word	0x0001fe80


	//----- nvinfo : EIATTR_MAX_THREADS
	.align		4
.L_2396:
        /*01ec*/ 	.byte	0x04, 0x05
        /*01ee*/ 	.short	(.L_2398 - .L_2397)
.L_2397:
        /*01f0*/ 	.word	0x00000080
        /*01f4*/ 	.word	0x00000001
        /*01f8*/ 	.word	0x00000001


	//----- nvinfo : EIATTR_CRS_STACK_SIZE
	.align		4
.L_2398:
        /*01fc*/ 	.byte	0x04, 0x1e
        /*01fe*/ 	.short	(.L_2400 - .L_2399)
.L_2399:
        /*0200*/ 	.word	0x00000000


	//----- nvinfo : EIATTR_CBANK_PARAM_SIZE
	.align		4
.L_2400:
        /*0204*/ 	.byte	0x03, 0x19
        /*0206*/ 	.short	0x00e8


	//----- nvinfo : EIATTR_PARAM_CBANK
	.align		4
        /*0208*/ 	.byte	0x04, 0x0a
        /*020a*/ 	.short	(.L_2402 - .L_2401)
	.align		4
.L_2401:
        /*020c*/ 	.word	index@(.nv.constant0._ZN10layer_norm13ln_fwd_kernelINS_13Kernel_traitsIf13__nv_bfloat16fS2_fjLj2560ELj1ELj4ELj1ELj16ENS_18Kernel_traits_baseILj2560EfS2_fS2_fjLj128EEEEELb1ELb0ELb0ELb0EEEvNS_9FwdParamsE)
        /*0210*/ 	.short	0x0210
        /*0212*/ 	.short	0x00e8


	//----- nvinfo : EIATTR_SW_WAR
	.align		4
.L_2402:
        /*0214*/ 	.byte	0x04, 0x36
        /*0216*/ 	.short	(.L_2404 - .L_2403)
.L_2403:
        /*0218*/ 	.word	0x00000008
.L_2404:


//--------------------- .nv.info._ZN10layer_norm13ln_fwd_kernelINS_13Kernel_traitsIf13__nv_bfloat16fS2_fjLj2560ELj1ELj4ELj1ELj16ENS_18Kernel_traits_baseILj2560EfS2_fS2_fjLj128EEEEELb1ELb0ELb0ELb1EEEvNS_9FwdParamsE --------------------------
	.section	.nv.info._ZN10layer_norm13ln_fwd_kernelINS_13Kernel_traitsIf13__nv_bfloat16fS2_fjLj2560ELj1ELj4ELj1ELj16ENS_18Kernel_traits_baseILj2560EfS2_fS2_fjLj128EEEEELb1ELb0ELb0ELb1EEEvNS_9FwdParamsE,"",@"SHT_CUDA_INFO"
	.sectionflags	@""
	.align	4


	//----- nvinfo : EIATTR_CUDA_API_VERSION
	.align		4
        /*0000*/ 	.byte	0x04, 0x37
        /*0002*/ 	.short	(.L_2406 - .L_2405)
.L_2405:
        /*0004*/ 	.word	0x00000082


	//----- nvinfo : EIATTR_KPARAM_INFO
	.align		4
.L_2406:
        /*0008*/ 	.byte	0x04, 0x17
        /*000a*/ 	.short	(.L_2408 - .L_2407)
.L_2407:
        /*000c*/ 	.word	0x00000000
        /*0010*/ 	.short	0x0000
        /*0012*/ 	.short	0x0000
        /*0014*/ 	.byte	0x00, 0xf0, 0xa1, 0x03


	//----- nvinfo : EIATTR_SPARSE_MMA_MASK
	.align		4
.L_2408:
        /*0018*/ 	.byte	0x03, 0x50
        /*001a*/ 	.short	0x0000


	//----- nvinfo : EIATTR_MAXREG_COUNT
	.align		4
        /*001c*/ 	.byte	0x03, 0x1b
        /*001e*/ 	.short	0x00ff


	//----- nvinfo : EIATTR_ANNOTATIONS
	.align		4
        /*0020*/ 	.byte	0x04, 0x55
        /*0022*/ 	.short	(.L_2410 - .L_2409)


	//   ....[0]....
.L_2409:
        /* <DEDUP_REMOVED lines=19> */


	//----- nvinfo : EIATTR_MERCURY_ISA_VERSION
	.align		4
.L_2410:
        /*0144*/ 	.byte	0x03, 0x5f
        /*0146*/ 	.short	0x0101


	//----- nvinfo : EIATTR_COOP_GROUP_MASK_REGIDS
	.align		4
        /*0148*/ 	.byte	0x04, 0x29
        /*014a*/ 	.short	(.L_2412 - .L_2411)


	//   ....[0]....
.L_2411:
        /*014c*/ 	.word	0xffffffff


	//   ....[1]....
        /*0150*/ 	.word	0xffffffff


	//   ....[2]....
        /*0154*/ 	.word	0xffffffff


	//   ....[3]....
        /*0158*/ 	.word	0xffffffff


	//   ....[4]....
        /*015c*/ 	.word	0xffffffff


	//   ....[5]....
        /*0160*/ 	.word	0xffffffff


	//   ....[6]....
        /*0164*/ 	.word	0xffffffff


	//   ....[7]....
        /*0168*/ 	.word	0xffffffff


	//   ....[8]....
        /*016c*/ 	.word	0xffffffff


	//   ....[9]....
        /*0170*/ 	.word	0xffffffff


	//   ....[10]....
        /*0174*/ 	.word	0x050000e4


	//   ....[11]....
        /*0178*/ 	.word	0x050000e4


	//   ....[12]....
        /*017c*/ 	.word	0x050000e4


	//   ....[13]....
        /*0180*/ 	.word	0x050000e4


	//   ....[14]....
        /*0184*/ 	.word	0x050000e4


	//   ....[15]....
        /*0188*/ 	.word	0x050000e4


	//   ....[16]....
        /*018c*/ 	.word	0x050000e4


	//   ....[17]....
        /*0190*/ 	.word	0x050000e4


	//   ....[18]....
        /*0194*/ 	.word	0x050000e4


	//   ....[19]....
        /*0198*/ 	.word	0x050000e4


	//----- nvinfo : EIATTR_COOP_GROUP_INSTR_OFFSETS
	.align		4
.L_2412:
        /*019c*/ 	.byte	0x04, 0x28
        /*019e*/ 	.short	(.L_2414 - .L_2413)


	//   ....[0]....
.L_2413:
        /*01a0*/ 	.word	0x0001d240


	//   ....[1]....
        /*01a4*/ 	.word	0x0001d270


	//   ....[2]....
        /*01a8*/ 	.word	0x0001d290


	//   ....[3]....
        /*01ac*/ 	.word	0x0001d2b0


	//   ....[4]....
        /*01b0*/ 	.word	0x0001d2d0


	//   ....[5]....
        /*01b4*/ 	.word	0x0001dd00


	//   ....[6]....
        /*01b8*/ 	.word	0x0001dd20


	//   ....[7]....
        /*01bc*/ 	.word	0x0001dd40


	//   ....[8]....
        /*01c0*/ 	.word	0x0001dd60


	//   ....[9]....
        /*01c4*/ 	.word	0x0001dd80


	//   ....[10]....
        /*01c8*/ 	.word	0x0001f3b0


	//   ....[11]....
        /*01cc*/ 	.word	0x0001f450


	//   ....[12]....
        /*01d0*/ 	.word	0x0001f4c0


	//   ....[13]....
        /*01d4*/ 	.word	0x0001f530


	//   ....[14]....
        /*01d8*/ 	.word	0x0001f5a0


	//   ....[15]....
        /*01dc*/ 	.word	0x00020030


	//   ....[16]....
        /*01e0*/ 	.word	0x000200a0


	//   ....[17]....
        /*01e4*/ 	.word	0x00020110


	//   ....[18]....
        /*01e8*/ 	.word	0x00020180


	//   ....[19]....
        /*01ec*/ 	.word	0x000201f0


	//----- nvinfo : EIATTR_EXIT_INSTR_OFFSETS
	.align		4
.L_2414:
        /*01f0*/ 	.byte	0x04, 0x1c
        /*01f2*/ 	.short	(.L_2416 - .L_2415)


	//   ....[0]....
.L_2415:
        /*01f4*/ 	.word	0x00000970


	//   ....[1]....
        /*01f8*/ 	.word	0x0001f340


	//----- nvinfo : EIATTR_MAX_THREADS
	.align		4
.L_2416:
        /*01fc*/ 	.byte	0x04, 0x05
        /*01fe*/ 	.short	(.L_2418 - .L_2417)
.L_2417:
        /*0200*/ 	.word	0x00000080
        /*0204*/ 	.word	0x00000001
        /*0208*/ 	.word	0x00000001


	//----- nvinfo : EIATTR_CRS_STACK_SIZE
	.align		4
.L_2418:
        /*020c*/ 	.byte	0x04, 0x1e
        /*020e*/ 	.short	(.L_2420 - .L_2419)
.L_2419:
        /*0210*/ 	.word	0x00000000


	//----- nvinfo : EIATTR_CBANK_PARAM_SIZE
	.align		4
.L_2420:
        /*0214*/ 	.byte	0x03, 0x19
        /*0216*/ 	.short	0x00e8


	//----- nvinfo : EIATTR_PARAM_CBANK
	.align		4
        /*0218*/ 	.byte	0x04, 0x0a
        /*021a*/ 	.short	(.L_2422 - .L_2421)
	.align		4
.L_2421:
        /*021c*/ 	.word	index@(.nv.constant0._ZN10layer_norm13ln_fwd_kernelINS_13Kernel_traitsIf13__nv_bfloat16fS2_fjLj2560ELj1ELj4ELj1ELj16ENS_18Kernel_traits_baseILj2560EfS2_fS2_fjLj128EEEEELb1ELb0ELb0ELb1EEEvNS_9FwdParamsE)
        /*0220*/ 	.short	0x0210
        /*0222*/ 	.short	0x00e8


	//----- nvinfo : EIATTR_SW_WAR
	.align		4
.L_2422:
        /*0224*/ 	.byte	0x04, 0x36
        /*0226*/ 	.short	(.L_2424 - .L_2423)
.L_2423:
        /*0228*/ 	.word	0x00000008
.L_2424:


//--------------------- .nv.info._ZN10layer_norm13ln_fwd_kernelINS_13Kernel_traitsIf13__nv_bfloat16fS2_fjLj2560ELj1ELj4ELj1ELj16ENS_18Kernel_traits_baseILj2560EfS2_fS2_fjLj128EEEEELb1ELb0ELb1ELb0EEEvNS_9FwdParamsE --------------------------
	.section	.nv.info._ZN10layer_norm13ln_fwd_kernelINS_13Kernel_traitsIf13__nv_bfloat16fS2_fjLj2560ELj1ELj4ELj1ELj16ENS_18Kernel_traits_baseILj2560EfS2_fS2_fjLj128EEEEELb1ELb0ELb1ELb0EEEvNS_9FwdParamsE,"",@"SHT_CUDA_INFO"
	.sectionflags	@""
	.align	4


	//----- nvinfo : EIATTR_CUDA_API_VERSION
	.align		4
        /*0000*/ 	.byte	0x04, 0x37
        /*0002*/ 	.short	(.L_2426 - .L_2425)
.L_2425:
        /*0004*/ 	.word	0x00000082


	//----- nvinfo : EIATTR_KPARAM_INFO
	.align		4
.L_2426:
        /*0008*/ 	.byte	0x04, 0x17
        /*000a*/ 	.short	(.L_2428 - .L_2427)
.L_2427:
        /*000c*/ 	.word	0x00000000
        /*0010*/ 	.short	0x0000
        /*0012*/ 	.short	0x0000
        /*0014*/ 	.byte	0x00, 0xf0, 0xa1, 0x03


	//----- nvinfo : EIATTR_SPARSE_MMA_MASK
	.align		4
.L_2428:
        /*0018*/ 	.byte	0x03, 0x50
        /*001a*/ 	.short	0x0000


	//----- nvinfo : EIATTR_MAXREG_COUNT
	.align		4
        /*001c*/ 	.byte	0x03, 0x1b
        /*001e*/ 	.short	0x00ff


	//----- nvinfo : EIATTR_ANNOTATIONS
	.align		4
        /*0020*/ 	.byte	0x04, 0x55
        /*0022*/ 	.short	(.L_2430 - .L_2429)


	//   ....[0]....
.L_2429:
        /* <DEDUP_REMOVED lines=28> */


	//----- nvinfo : EIATTR_MERCURY_ISA_VERSION
	.align		4
.L_2430:
        /*01d4*/ 	.byte	0x03, 0x5f
        /*01d6*/ 	.short	0x0101


	//----- nvinfo : EIATTR_COOP_GROUP_MASK_REGIDS
	.align		4
        /*01d8*/ 	.byte	0x04, 0x29
        /*01da*/ 	.short	(.L_2432 - .L_2431)


	//   ....[0]....
.L_2431:
        /*01dc*/ 	.word	0xffffffff


	//   ....[1]....
        /*01e0*/ 	.word	0xffffffff


	//   ....[2]....
        /*01e4*/ 	.word	0xffffffff


	//   ....[3]....
        /*01e8*/ 	.word	0xffffffff


	//   ....[4]....
        /*01ec*/ 	.word	0xffffffff


	//   ....[5]....
        /*01f0*/ 	.word	0xffffffff


	//   ....[6]....
        /*01f4*/ 	.word	0xffffffff


	//   ....[7]....
        /*01f8*/ 	.word	0xffffffff


	//   ....[8]....
        /*01fc*/ 	.word	0xffffffff


	//   ....[9]....
        /*0200*/ 	.word	0xffffffff


	//   ....[10]....
        /*0204*/ 	.word	0x050000cc


	//   ....[11]....
        /*0208*/ 	.word	0x050000cc


	//   ....[12]....
        /*020c*/ 	.word	0x050000cc


	//   ....[13]....
        /*0210*/ 	.word	0x050000cc


	//   ....[14]....
        /*0214*/ 	.word	0x050000cc


	//   ....[15]....
        /*0218*/ 	.word	0x050000cc


	//   ....[16]....
        /*021c*/ 	.word	0x050000cc


	//   ....[17]....
        /*0220*/ 	.word	0x050000cc


	//   ....[18]....
        /*0224*/ 	.word	0x050000cc


	//   ....[19]....
        /*0228*/ 	.word	0x050000cc


	//----- nvinfo : EIATTR_COOP_GROUP_INSTR_OFFSETS
	.align		4
.L_2432:
        /*022c*/ 	.byte	0x04, 0x28
        /*022e*/ 	.short	(.L_2434 - .L_2433)


	//   ....[0]....
.L_2433:
        /*0230*/ 	.word	0x000210c0


	//   ....[1]....
        /*0234*/ 	.word	0x00021130


	//   ....[2]....
        /*0238*/ 	.word	0x00021150


	//   ....[3]....
        /*023c*/ 	.word	0x00021170


	//   ....[4]....
        /*0240*/ 	.word	0x00021190


	//   ....[5]....
        /*0244*/ 	.word	0x00021c00


	//   ....[6]....
        /*0248*/ 	.word	0x00021c20


	//   ....[7]....
        /*024c*/ 	.word	0x00021c40


	//   ....[8]....
        /*0250*/ 	.word	0x00021c60


	//   ....[9]....
        /*0254*/ 	.word	0x00021c80


	//   ....[10]....
        /*0258*/ 	.word	0x00023790


	//   ....[11]....
        /*025c*/ 	.word	0x00023840


	//   ....[12]....
        /*0260*/ 	.word	0x000238d0


	//   ....[13]....
        /*0264*/ 	.word	0x00023940


	//   ....[14]....
        /*0268*/ 	.word	0x000239b0


	//   ....[15]....
        /*026c*/ 	.word	0x00024490


	//   ....[16]....
        /*0270*/ 	.word	0x00024500


	//   ....[17]....
        /*0274*/ 	.word	0x00024570


	//   ....[18]....
        /*0278*/ 	.word	0x000245e0


	//   ....[19]....
        /*027c*/ 	.word	0x00024650


	//----- nvinfo : EIATTR_EXIT_INSTR_OFFSETS
	.align		4
.L_2434:
        /*0280*/ 	.byte	0x04, 0x1c
        /*0282*/ 	.short	(.L_2436 - .L_2435)


	//   ....[0]....
.L_2435:
        /*0284*/ 	.word	0x00001450


	//   ....[1]....
        /*0288*/ 	.word	0x00023720


	//----- nvinfo : EIATTR_MAX_THREADS
	.align		4
.L_2436:
        /*028c*/ 	.byte	0x04, 0x05
        /*028e*/ 	.short	(.L_2438 - .L_2437)
.L_2437:
        /*0290*/ 	.word	0x00000080
        /*0294*/ 	.word	0x00000001
        /*0298*/ 	.word	0x00000001


	//----- nvinfo : EIATTR_CRS_STACK_SIZE
	.align		4
.L_2438:
        /*029c*/ 	.byte	0x04, 0x1e
        /*029e*/ 	.short	(.L_2440 - .L_2439)
.L_2439:
        /*02a0*/ 	.word	0x00000000


	//----- nvinfo : EIATTR_CBANK_PARAM_SIZE
	.align		4
.L_2440:
        /*02a4*/ 	.byte	0x03, 0x19
        /*02a6*/ 	.short	0x00e8


	//----- nvinfo : EIATTR_PARAM_CBANK
	.align		4
        /*02a8*/ 	.byte	0x04, 0x0a
        /*02aa*/ 	.short	(.L_2442 - .L_2441)
	.align		4
.L_2441:
        /*02ac*/ 	.word	index@(.nv.constant0._ZN10layer_norm13ln_fwd_kernelINS_13Kernel_traitsIf13__nv_bfloat16fS2_fjLj2560ELj1ELj4ELj1ELj16ENS_18Kernel_traits_baseILj2560EfS2_fS2_fjLj128EEEEELb1ELb0ELb1ELb0EEEvNS_9FwdParamsE)
        /*02b0*/ 	.short	0x0210
        /*02b2*/ 	.short	0x00e8


	//----- nvinfo : EIATTR_SW_WAR
	.align		4
.L_2442:
        /*02b4*/ 	.byte	0x04, 0x36
        /*02b6*/ 	.short	(.L_2444 - .L_2443)
.L_2443:
        /*02b8*/ 	.word	0x00000008
.L_2444:


//--------------------- .nv.info._ZN10layer_norm13ln_fwd_kernelINS_13Kernel_traitsIf13__nv_bfloat16fS2_fjLj2560ELj1ELj4ELj1ELj16ENS_18Kernel_traits_baseILj2560EfS2_fS2_fjLj128EEEEELb1ELb0ELb1ELb1EEEvNS_9FwdParamsE --------------------------
	.section	.nv.info._ZN10layer_norm13ln_fwd_kernelINS_13Kernel_traitsIf13__nv_bfloat16fS2_fjLj2560ELj1ELj4ELj1ELj16ENS_18Kernel_traits_baseILj2560EfS2_fS2_fjLj128EEEEELb1ELb0ELb1ELb1EEEvNS_9FwdParamsE,"",@"SHT_CUDA_INFO"
	.sectionflags	@""
	.align	4


	//----- nvinfo : EIATTR_CUDA_API_VERSION
	.align		4
        /*0000*/ 	.byte	0x04, 0x37
        /*0002*/ 	.short	(.L_2446 - .L_2445)
.L_2445:
        /*0004*/ 	.word	0x00000082


	//----- nvinfo : EIATTR_KPARAM_INFO
	.align		4
.L_2446:
        /*0008*/ 	.byte	0x04, 0x17
        /*000a*/ 	.short	(.L_2448 - .L_2447)
.L_2447:
        /*000c*/ 	.word	0x00000000
        /*0010*/ 	.short	0x0000
        /*0012*/ 	.short	0x0000
        /*0014*/ 	.byte	0x00, 0xf0, 0xa1, 0x03


	//----- nvinfo : EIATTR_SPARSE_MMA_MASK
	.align		4
.L_2448:
        /*0018*/ 	.byte	0x03, 0x50
        /*001a*/ 	.short	0x0000


	//----- nvinfo : EIATTR_MAXREG_COUNT
	.align		4
        /*001c*/ 	.byte	0x03, 0x1b
        /*001e*/ 	.short	0x00ff


	//----- nvinfo : EIATTR_ANNOTATIONS
	.align		4
        /*0020*/ 	.byte	0x04, 0x55
        /*0022*/ 	.short	(.L_2450 - .L_2449)


	//   ....[0]....
.L_2449:
        /* <DEDUP_REMOVED lines=25> */


	//----- nvinfo : EIATTR_MERCURY_ISA_VERSION
	.align		4
.L_2450:
        /*01a4*/ 	.byte	0x03, 0x5f
        /*01a6*/ 	.short	0x0101


	//----- nvinfo : EIATTR_COOP_GROUP_MASK_REGIDS
	.align		4
        /*01a8*/ 	.byte	0x04, 0x29
        /*01aa*/ 	.short	(.L_2452 - .L_2451)


	//   ....[0]....
.L_2451:
        /*01ac*/ 	.word	0xffffffff


	//   ....[1]....
        /*01b0*/ 	.word	0xffffffff


	//   ....[2]....
        /*01b4*/ 	.word	0xffffffff


	//   ....[3]....
        /*01b8*/ 	.word	0xffffffff


	//   ....[4]....
        /*01bc*/ 	.word	0xffffffff


	//   ....[5]....
        /*01c0*/ 	.word	0xffffffff


	//   ....[6]....
        /*01c4*/ 	.word	0xffffffff


	//   ....[7]....
        /*01c8*/ 	.word	0xffffffff


	//   ....[8]....
        /*01cc*/ 	.word	0xffffffff


	//   ....[9]....
        /*01d0*/ 	.word	0xffffffff


	//   ....[10]....
        /*01d4*/ 	.word	0x050000ee


	//   ....[11]....
        /*01d8*/ 	.word	0x050000ee


	//   ....[12]....
        /*01dc*/ 	.word	0x050000ee


	//   ....[13]....
        /*01e0*/ 	.word	0x050000ee


	//   ....[14]....
        /*01e4*/ 	.word	0x050000ee


	//   ....[15]....
        /*01e8*/ 	.word	0x050000ee


	//   ....[16]....
        /*01ec*/ 	.word	0x050000ee


	//   ....[17]....
        /*01f0*/ 	.word	0x050000ee


	//   ....[18]....
        /*01f4*/ 	.word	0x050000ee


	//   ....[19]....
        /*01f8*/ 	.word	0x050000ee


	//----- nvinfo : EIATTR_COOP_GROUP_INSTR_OFFSETS
	.align		4
.L_2452:
        /*01fc*/ 	.byte	0x04, 0x28
        /*01fe*/ 	.short	(.L_2454 - .L_2453)


	//   ....[0]....
.L_2453:
        /*0200*/ 	.word	0x0001fec0


	//   ....[1]....
        /*0204*/ 	.word	0x0001fef0


	//   ....[2]....
        /*0208*/ 	.word	0x0001ff10


	//   ....[3]....
        /*020c*/ 	.word	0x0001ff30


	//   ....[4]....
        /*0210*/ 	.word	0x0001ff50


	//   ....[5]....
        /*0214*/ 	.word	0x00020980


	//   ....[6]....
        /*0218*/ 	.word	0x000209a0


	//   ....[7]....
        /*021c*/ 	.word	0x000209c0


	//   ....[8]....
        /*0220*/ 	.word	0x000209e0


	//   ....[9]....
        /*0224*/ 	.word	0x00020a00


	//   ....[10]....
        /*0228*/ 	.word	0x000221e0


	//   ....[11]....
        /*022c*/ 	.word	0x00022280


	//   ....[12]....
        /*0230*/ 	.word	0x000222e0


	//   ....[13]....
        /*0234*/ 	.word	0x00022340


	//   ....[14]....
        /*0238*/ 	.word	0x000223a0


	//   ....[15]....
        /*023c*/ 	.word	0x00022e20


	//   ....[16]....
        /*0240*/ 	.word	0x00022e80


	//   ....[17]....
        /*0244*/ 	.word	0x00022ee0


	//   ....[18]....
        /*0248*/ 	.word	0x00022f40


	//   ....[19]....
        /*024c*/ 	.word	0x00022fa0


	//----- nvinfo : EIATTR_EXIT_INSTR_OFFSETS
	.align		4
.L_2454:
        /*0250*/ 	.byte	0x04, 0x1c
        /*0252*/ 	.short	(.L_2456 - .L_2455)


	//   ....[0]....
.L_2455:
        /*0254*/ 	.word	0x00000970


	//   ....[1]....
        /*0258*/ 	.word	0x00022170


	//----- nvinfo : EIATTR_MAX_THREADS
	.align		4
.L_2456:
        /*025c*/ 	.byte	0x04, 0x05
        /*025e*/ 	.short	(.L_2458 - .L_2457)
.L_2457:
        /*0260*/ 	.word	0x00000080
        /*0264*/ 	.word	0x00000001
        /*0268*/ 	.word	0x00000001


	//----- nvinfo : EIATTR_CRS_STACK_SIZE
	.align		4
.L_2458:
        /*026c*/ 	.byte	0x04, 0x1e
        /*026e*/ 	.short	(.L_2460 - .L_2459)
.L_2459:
        /*0270*/ 	.word	0x00000000


	//----- nvinfo : EIATTR_CBANK_PARAM_SIZE
	.align		4
.L_2460:
        /*0274*/ 	.byte	0x03, 0x19
        /*0276*/ 	.short	0x00e8


	//----- nvinfo : EIATTR_PARAM_CBANK
	.align		4
        /*0278*/ 	.byte	0x04, 0x0a
        /*027a*/ 	.short	(.L_2462 - .L_2461)
	.align		4
.L_2461:
        /*027c*/ 	.word	index@(.nv.constant0._ZN10layer_norm13ln_fwd_kernelINS_13Kernel_traitsIf13__nv_bfloat16fS2_fjLj2560ELj1ELj4ELj1ELj16ENS_18Kernel_traits_baseILj2560EfS2_fS2_fjLj128EEEEELb1ELb0ELb1ELb1EEEvNS_9FwdParamsE)
        /*0280*/ 	.short	0x0210
        /*0282*/ 	.short	0x00e8


	//----- nvinfo : EIATTR_SW_WAR
	.align		4
.L_2462:
        /*0284*/ 	.byte	0x04, 0x36
        /*0286*/ 	.short	(.L_2464 - .L_2463)
.L_2463:
        /*0288*/ 	.word	0x00000008
.L_2464:


//--------------------- .nv.info._ZN10layer_norm13ln_fwd_kernelINS_13Kernel_traitsIf13__nv_bfloat16fS2_fjLj2560ELj1ELj4ELj1ELj16ENS_18Kernel_traits_baseILj2560EfS2_fS2_fjLj128EEEEELb1ELb1ELb0ELb0EEEvNS_9FwdParamsE --------------------------
	.section	.nv.info._ZN10layer_norm13ln_fwd_kernelINS_13Kernel_traitsIf13__nv_bfloat16fS2_fjLj2560ELj1ELj4ELj1ELj16ENS_18Kernel_traits_baseILj2560EfS2_fS2_fjLj128EEEEELb1ELb1ELb0ELb0EEEvNS_9FwdParamsE,"",@"SHT_CUDA_INFO"
	.sectionflags	@""
	.align	4


	//----- nvinfo : EIATTR_CUDA_API_VERSION
	.align		4
        /*0000*/ 	.byte	0x04, 0x37
        /*0002*/ 	.short	(.L_2466 - .L_2465)
.L_2465:
        /*0004*/ 	.word	0x00000082


	//----- nvinfo : EIATTR_KPARAM_INFO
	.align		4
.L_2466:
        /*0008*/ 	.byte	0x04, 0x17
        /*000a*/ 	.short	(.L_2468 - .L_2467)
.L_2467:
        /*000c*/ 	.word	0x00000000
        /*0010*/ 	.short	0x0000
        /*0012*/ 	.short	0x0000
        /*0014*/ 	.byte	0x00, 0xf0, 0xa1, 0x03


	//----- nvinfo : EIATTR_SPARSE_MMA_MASK
	.align		4
.L_2468:
        /*0018*/ 	.byte	0x03, 0x50
        /*001a*/ 	.short	0x0000


	//----- nvinfo : EIATTR_MAXREG_COUNT
	.align		4
        /*001c*/ 	.byte	0x03, 0x1b
        /*001e*/ 	.short	0x00ff


	//----- nvinfo : EIATTR_ANNOTATIONS
	.align		4
        /*0020*/ 	.byte	0x04, 0x55
        /*0022*/ 	.short	(.L_2470 - .L_2469)


	//   ....[0]....
.L_2469:
        /* <DEDUP_REMOVED lines=80> */


	//----- nvinfo : EIATTR_MERCURY_ISA_VERSION
	.align		4
.L_2470:
        /*0514*/ 	.byte	0x03, 0x5f
        /*0516*/ 	.short	0x0101


	//----- nvinfo : EIATTR_COOP_GROUP_MASK_REGIDS
	.align		4
        /*0518*/ 	.byte	0x04, 0x29
        /*051a*/ 	.short	(.L_2472 - .L_2471)


	//   ....[0]....
.L_2471:
        /*051c*/ 	.word	0xffffffff


	//   ....[1]....
        /*0520*/ 	.word	0xffffffff


	//   ....[2]....
        /*0524*/ 	.word	0xffffffff


	//   ....[3]....
        /*0528*/ 	.word	0xffffffff


	//   ....[4]....
        /*052c*/ 	.word	0xffffffff


	//   ....[5]....
        /*0530*/ 	.word	0xffffffff


	//   ....[6]....
        /*0534*/ 	.word	0xffffffff


	//   ....[7]....
        /*0538*/ 	.word	0xffffffff


	//   ....[8]....
        /*053c*/ 	.word	0xffffffff


	//   ....[9]....
        /*0540*/ 	.word	0xffffffff


	//   ....[10]....
        /*0544*/ 	.word	0x0500000d


	//   ....[11]....
        /*0548*/ 	.word	0x0500000d


	//   ....[12]....
        /*054c*/ 	.word	0x0500000d


	//   ....[13]....
        /*0550*/ 	.word	0x0500000d


	//   ....[14]....
        /*0554*/ 	.word	0x0500000d


	//   ....[15]....
        /*0558*/ 	.word	0x0500000d


	//   ....[16]....
        /*055c*/ 	.word	0x0500000d


	//   ....[17]....
        /*0560*/ 	.word	0x0500000d


	//   ....[18]....
        /*0564*/ 	.word	0x0500000d


	//   ....[19]....
        /*0568*/ 	.word	0x0500000d


	//----- nvinfo : EIATTR_COOP_GROUP_INSTR_OFFSETS
	.align		4
.L_2472:
        /*056c*/ 	.byte	0x04, 0x28
        /*056e*/ 	.short	(.L_2474 - .L_2473)


	//   ....[0]....
.L_2473:
        /*0570*/ 	.word	0x0001e920


	//   ....[1]....
        /*0574*/ 	.word	0x0001e990


	//   ....[2]....
        /*0578*/ 	.word	0x0001e9b0


	//   ....[3]....
        /*057c*/ 	.word	0x0001e9d0


	//   ....[4]....
        /*0580*/ 	.word	0x0001e9f0


	//   ....[5]....
        /*0584*/ 	.word	0x0001f470


	//   ....[6]....
        /*0588*/ 	.word	0x0001f490


	//   ....[7]....
        /*058c*/ 	.word	0x0001f4b0


	//   ....[8]....
        /*0590*/ 	.word	0x0001f4d0


	//   ....[9]....
        /*0594*/ 	.word	0x0001f4f0


	//   ....[10]....
        /*0598*/ 	.word	0x00020ee0


	//   ....[11]....
        /*059c*/ 	.word	0x00020f90


	//   ....[12]....
        /*05a0*/ 	.word	0x00021020


	//   ....[13]....
        /*05a4*/ 	.word	0x00021090


	//   ....[14]....
        /*05a8*/ 	.word	0x00021100


	//   ....[15]....
        /*05ac*/ 	.word	0x00021bf0


	//   ....[16]....
        /*05b0*/ 	.word	0x00021c60


	//   ....[17]....
        /*05b4*/ 	.word	0x00021cd0


	//   ....[18]....
        /*05b8*/ 	.word	0x00021d40


	//   ....[19]....
        /*05bc*/ 	.word	0x00021db0


	//----- nvinfo : EIATTR_EXIT_INSTR_OFFSETS
	.align		4
.L_2474:
        /*05c0*/ 	.byte	0x04, 0x1c
        /*05c2*/ 	.short	(.L_2476 - .L_2475)


	//   ....[0]....
.L_2475:
        /*05c4*/ 	.word	0x00001980


	//   ....[1]....
        /*05c8*/ 	.word	0x00020e70


	//----- nvinfo : EIATTR_MAX_THREADS
	.align		4
.L_2476:
        /*05cc*/ 	.byte	0x04, 0x05
        /*05ce*/ 	.short	(.L_2478 - .L_2477)
.L_2477:
        /*05d0*/ 	.word	0x00000080
        /*05d4*/ 	.word	0x00000001
        /*05d8*/ 	.word	0x00000001


	//----- nvinfo : EIATTR_CRS_STACK_SIZE
	.align		4
.L_2478:
        /*05dc*/ 	.byte	0x04, 0x1e
        /*05de*/ 	.short	(.L_2480 - .L_2479)
.L_2479:
        /*05e0*/ 	.word	0x00000000


	//----- nvinfo : EIATTR_CBANK_PARAM_SIZE
	.align		4
.L_2480:
        /*05e4*/ 	.byte	0x03, 0x19
        /*05e6*/ 	.short	0x00e8


	//----- nvinfo : EIATTR_PARAM_CBANK
	.align		4
        /*05e8*/ 	.byte	0x04, 0x0a
        /*05ea*/ 	.short	(.L_2482 - .L_2481)
	.align		4
.L_2481:
        /*05ec*/ 	.word	index@(.nv.constant0._ZN10layer_norm13ln_fwd_kernelINS_13Kernel_traitsIf13__nv_bfloat16fS2_fjLj2560ELj1ELj4ELj1ELj16ENS_18Kernel_traits_baseILj2560EfS2_fS2_fjLj128EEEEELb1ELb1ELb0ELb0EEEvNS_9FwdParamsE)
        /*05f0*/ 	.short	0x0210
        /*05f2*/ 	.short	0x00e8


	//----- nvinfo : EIATTR_SW_WAR
	.align		4
.L_2482:
        /*05f4*/ 	.byte	0x04, 0x36
        /*05f6*/ 	.short	(.L_2484 - .L_2483)
.L_2483:
        /*05f8*/ 	.word	0x00000008
.L_2484:


//--------------------- .nv.info._ZN10layer_norm13ln_fwd_kernelINS_13Kernel_traitsIf13__nv_bfloat16fS2_fjLj2560ELj1ELj4ELj1ELj16ENS_18Kernel_traits_baseILj2560EfS2_fS2_fjLj128EEEEELb1ELb1ELb0ELb1EEEvNS_9FwdParamsE --------------------------
	.section	.nv.info._ZN10layer_norm13ln_fwd_kernelINS_13Kernel_traitsIf13__nv_bfloat16fS2_fjLj2560ELj1ELj4ELj1ELj16ENS_18Kernel_traits_baseILj2560EfS2_fS2_fjLj128EEEEELb1ELb1ELb0ELb1EEEvNS_9FwdParamsE,"",@"SHT_CUDA_INFO"
	.sectionflags	@""
	.align	4


	//----- nvinfo : EIATTR_CUDA_API_VERSION
	.align		4
        /*0000*/ 	.byte	0x04, 0x37
        /*0002*/ 	.short	(.L_2486 - .L_2485)
.L_2485:
        /*0004*/ 	.word	0x00000082


	//----- nvinfo : EIATTR_KPARAM_INFO
	.align		4
.L_2486:
        /*0008*/ 	.byte	0x04, 0x17
        /*000a*/ 	.short	(.L_2488 - .L_2487)
.L_2487:
        /*000c*/ 	.word	0x00000000
        /*0010*/ 	.short	0x0000
        /*0012*/ 	.short	0x0000
        /*0014*/ 	.byte	0x00, 0xf0, 0xa1, 0x03


	//----- nvinfo : EIATTR_SPARSE_MMA_MASK
	.align		4
.L_2488:
        /*0018*/ 	.byte	0x03, 0x50
        /*001a*/ 	.short	0x0000


	//----- nvinfo : EIATTR_MAXREG_COUNT
	.align		4
        /*001c*/ 	.byte	0x03, 0x1b
        /*001e*/ 	.short	0x00ff


	//----- nvinfo : EIATTR_ANNOTATIONS
	.align		4
        /*0020*/ 	.byte	0x04, 0x55
        /*0022*/ 	.short	(.L_2490 - .L_2489)


	//   ....[0]....
.L_2489:
        /* <DEDUP_REMOVED lines=82> */


	//----- nvinfo : EIATTR_MERCURY_ISA_VERSION
	.align		4
.L_2490:
        /*0534*/ 	.byte	0x03, 0x5f
        /*0536*/ 	.short	0x0101


	//----- nvinfo : EIATTR_COOP_GROUP_MASK_REGIDS
	.align		4
        /*0538*/ 	.byte	0x04, 0x29
        /*053a*/ 	.short	(.L_2492 - .L_2491)


	//   ....[0]....
.L_2491:
        /*053c*/ 	.word	0xffffffff


	//   ....[1]....
        /*0540*/ 	.word	0xffffffff


	//   ....[2]....
        /*0544*/ 	.word	0xffffffff


	//   ....[3]....
        /*0548*/ 	.word	0xffffffff


	//   ....[4]....
        /*054c*/ 	.word	0xffffffff


	//   ....[5]....
        /*0550*/ 	.word	0xffffffff


	//   ....[6]....
        /*0554*/ 	.word	0xffffffff


	//   ....[7]....
        /*0558*/ 	.word	0xffffffff


	//   ....[8]....
        /*055c*/ 	.word	0xffffffff


	//   ....[9]....
        /*0560*/ 	.word	0xffffffff


	//   ....[10]....
        /*0564*/ 	.word	0x050000e4


	//   ....[11]....
        /*0568*/ 	.word	0x050000e4


	//   ....[12]....
        /*056c*/ 	.word	0x050000e4


	//   ....[13]....
        /*0570*/ 	.word	0x050000e4


	//   ....[14]....
        /*0574*/ 	.word	0x050000e4


	//   ....[15]....
        /*0578*/ 	.word	0x050000e4


	//   ....[16]....
        /*057c*/ 	.word	0x050000e4


	//   ....[17]....
        /*0580*/ 	.word	0x050000e4


	//   ....[18]....
        /*0584*/ 	.word	0x050000e4


	//   ....[19]....
        /*0588*/ 	.word	0x050000e4


	//----- nvinfo : EIATTR_COOP_GROUP_INSTR_OFFSETS
	.align		4
.L_2492:
        /*058c*/ 	.byte	0x04, 0x28
        /*058e*/ 	.short	(.L_2494 - .L_2493)


	//   ....[0]....
.L_2493:
        /*0590*/ 	.word	0x0001dfc0


	//   ....[1]....
        /*0594*/ 	.word	0x0001dff0


	//   ....[2]....
        /*0598*/ 	.word	0x0001e010


	//   ....[3]....
        /*059c*/ 	.word	0x0001e030


	//   ....[4]....
        /*05a0*/ 	.word	0x0001e050


	//   ....[5]....
        /*05a4*/ 	.word	0x0001ea80


	//   ....[6]....
        /*05a8*/ 	.word	0x0001eaa0


	//   ....[7]....
        /*05ac*/ 	.word	0x0001eac0


	//   ....[8]....
        /*05b0*/ 	.word	0x0001eae0


	//   ....[9]....
        /*05b4*/ 	.word	0x0001eb00


	//   ....[10]....
        /*05b8*/ 	.word	0x00020330


	//   ....[11]....
        /*05bc*/ 	.word	0x000203d0


	//   ....[12]....
        /*05c0*/ 	.word	0x00020440


	//   ....[13]....
        /*05c4*/ 	.word	0x000204b0


	//   ....[14]....
        /*05c8*/ 	.word	0x00020520


	//   ....[15]....
        /*05cc*/ 	.word	0x00020fb0


	//   ....[16]....
        /*05d0*/ 	.word	0x00021020


	//   ....[17]....
        /*05d4*/ 	.word	0x00021090


	//   ....[18]....
        /*05d8*/ 	.word	0x00021100


	//   ....[19]....
        /*05dc*/ 	.word	0x00021170


	//----- nvinfo : EIATTR_EXIT_INSTR_OFFSETS
	.align		4
.L_2494:
        /*05e0*/ 	.byte	0x04, 0x1c
        /*05e2*/ 	.short	(.L_2496 - .L_2495)


	//   ....[0]....
.L_2495:
        /*05e4*/ 	.word	0x000009b0


	//   ....[1]....
        /*05e8*/ 	.word	0x000202c0


	//----- nvinfo : EIATTR_MAX_THREADS
	.align		4
.L_2496:
        /*05ec*/ 	.byte	0x04, 0x05
        /*05ee*/ 	.short	(.L_2498 - .L_2497)
.L_2497:
        /*05f0*/ 	.word	0x00000080
        /*05f4*/ 	.word	0x00000001
        /*05f8*/ 	.word	0x00000001


	//----- nvinfo : EIATTR_CRS_STACK_SIZE
	.align		4
.L_2498:
        /*05fc*/ 	.byte	0x04, 0x1e
        /*05fe*/ 	.short	(.L_2500 - .L_2499)
.L_2499:
        /*0600*/ 	.word	0x00000000


	//----- nvinfo : EIATTR_CBANK_PARAM_SIZE
	.align		4
.L_2500:
        /*0604*/ 	.byte	0x03, 0x19
        /*0606*/ 	.short	0x00e8


	//----- nvinfo : EIATTR_PARAM_CBANK
	.align		4
        /*0608*/ 	.byte	0x04, 0x0a
        /*060a*/ 	.short	(.L_2502 - .L_2501)
	.align		4
.L_2501:
        /*060c*/ 	.word	index@(.nv.constant0._ZN10layer_norm13ln_fwd_kernelINS_13Kernel_traitsIf13__nv_bfloat16fS2_fjLj2560ELj1ELj4ELj1ELj16ENS_18Kernel_traits_baseILj2560EfS2_fS2_fjLj128EEEEELb1ELb1ELb0ELb1EEEvNS_9FwdParamsE)
        /*0610*/ 	.short	0x0210
        /*0612*/ 	.short	0x00e8


	//----- nvinfo : EIATTR_SW_WAR
	.align		4
.L_2502:
        /*0614*/ 	.byte	0x04, 0x36
        /*0616*/ 	.short	(.L_2504 - .L_2503)
.L_2503:
        /*0618*/ 	.word	0x00000008
.L_2504:


//--------------------- .nv.info._ZN10layer_norm13ln_fwd_kernelINS_13Kernel_traitsIf13__nv_bfloat16fS2_fjLj2560ELj1ELj4ELj1ELj16ENS_18Kernel_traits_baseILj2560EfS2_fS2_fjLj128EEEEELb1ELb1ELb1ELb0EEEvNS_9FwdParamsE --------------------------
	.section	.nv.info._ZN10layer_norm13ln_fwd_kernelINS_13Kernel_traitsIf13__nv_bfloat16fS2_fjLj2560ELj1ELj4ELj1ELj16ENS_18Kernel_traits_baseILj2560EfS2_fS2_fjLj128EEEEELb1ELb1ELb1ELb0EEEvNS_9FwdParamsE,"",@"SHT_CUDA_INFO"
	.sectionflags	@""
	.align	4


	//----- nvinfo : EIATTR_CUDA_API_VERSION
	.align		4
        /*0000*/ 	.byte	0x04, 0x37
        /*0002*/ 	.short	(.L_2506 - .L_2505)
.L_2505:
        /*0004*/ 	.word	0x00000082


	//----- nvinfo : EIATTR_KPARAM_INFO
	.align		4
.L_2506:
        /*0008*/ 	.byte	0x04, 0x17
        /*000a*/ 	.short	(.L_2508 - .L_2507)
.L_2507:
        /*000c*/ 	.word	0x00000000
        /*0010*/ 	.short	0x0000
        /*0012*/ 	.short	0x0000
        /*0014*/ 	.byte	0x00, 0xf0, 0xa1, 0x03


	//----- nvinfo : EIATTR_SPARSE_MMA_MASK
	.align		4
.L_2508:
        /*0018*/ 	.byte	0x03, 0x50
        /*001a*/ 	.short	0x0000


	//----- nvinfo : EIATTR_MAXREG_COUNT
	.align		4
        /*001c*/ 	.byte	0x03, 0x1b
        /*001e*/ 	.short	0x00ff


	//----- nvinfo : EIATTR_ANNOTATIONS
	.align		4
        /*0020*/ 	.byte	0x04, 0x55
        /*0022*/ 	.short	(.L_2510 - .L_2509)


	//   ....[0]....
.L_2509:
        /* <DEDUP_REMOVED lines=88> */


	//----- nvinfo : EIATTR_MERCURY_ISA_VERSION
	.align		4
.L_2510:
        /*0594*/ 	.byte	0x03, 0x5f
        /*0596*/ 	.short	0x0101


	//----- nvinfo : EIATTR_COOP_GROUP_MASK_REGIDS
	.align		4
        /*0598*/ 	.byte	0x04, 0x29
        /*059a*/ 	.short	(.L_2512 - .L_2511)


	//   ....[0]....
.L_2511:
        /*059c*/ 	.word	0xffffffff


	//   ....[1]....
        /*05a0*/ 	.word	0xffffffff


	//   ....[2]....
        /*05a4*/ 	.word	0xffffffff


	//   ....[3]....
        /*05a8*/ 	.word	0xffffffff


	//   ....[4]....
        /*05ac*/ 	.word	0xffffffff


	//   ....[5]....
        /*05b0*/ 	.word	0xffffffff


	//   ....[6]....
        /*05b4*/ 	.word	0xffffffff


	//   ....[7]....
        /*05b8*/ 	.word	0xffffffff


	//   ....[8]....
        /*05bc*/ 	.word	0xffffffff


	//   ....[9]....
        /*05c0*/ 	.word	0xffffffff


	//   ....[10]....
        /*05c4*/ 	.word	0x050000cc


	//   ....[11]....
        /*05c8*/ 	.word	0x050000cc


	//   ....[12]....
        /*05cc*/ 	.word	0x050000cc


	//   ....[13]....
        /*05d0*/ 	.word	0x050000cc


	//   ....[14]....
        /*05d4*/ 	.word	0x050000cc


	//   ....[15]....
        /*05d8*/ 	.word	0x050000cc


	//   ....[16]....
        /*05dc*/ 	.word	0x050000cc


	//   ....[17]....
        /*05e0*/ 	.word	0x050000cc


	//   ....[18]....
        /*05e4*/ 	.word	0x050000cc


	//   ....[19]....
        /*05e8*/ 	.word	0x050000cc


	//----- nvinfo : EIATTR_COOP_GROUP_INSTR_OFFSETS
	.align		4
.L_2512:
        /*05ec*/ 	.byte	0x04, 0x28
        /*05ee*/ 	.short	(.L_2514 - .L_2513)


	//   ....[0]....
.L_2513:
        /*05f0*/ 	.word	0x00022060


	//   ....[1]....
        /*05f4*/ 	.word	0x000220d0


	//   ....[2]....
        /*05f8*/ 	.word	0x000220f0


	//   ....[3]....
        /*05fc*/ 	.word	0x00022110


	//   ....[4]....
        /*0600*/ 	.word	0x00022130


	//   ....[5]....
        /*0604*/ 	.word	0x00022ba0


	//   ....[6]....
        /*0608*/ 	.word	0x00022bc0


	//   ....[7]....
        /*060c*/ 	.word	0x00022be0


	//   ....[8]....
        /*0610*/ 	.word	0x00022c00


	//   ....[9]....
        /*0614*/ 	.word	0x00022c20


	//   ....[10]....
        /*0618*/ 	.word	0x00024760


	//   ....[11]....
        /*061c*/ 	.word	0x00024810


	//   ....[12]....
        /*0620*/ 	.word	0x000248a0


	//   ....[13]....
        /*0624*/ 	.word	0x00024910


	//   ....[14]....
        /*0628*/ 	.word	0x00024980


	//   ....[15]....
        /*062c*/ 	.word	0x00025460


	//   ....[16]....
        /*0630*/ 	.word	0x000254d0


	//   ....[17]....
        /*0634*/ 	.word	0x00025540


	//   ....[18]....
        /*0638*/ 	.word	0x000255b0


	//   ....[19]....
        /*063c*/ 	.word	0x00025620


	//----- nvinfo : EIATTR_EXIT_INSTR_OFFSETS
	.align		4
.L_2514:
        /*0640*/ 	.byte	0x04, 0x1c
        /*0642*/ 	.short	(.L_2516 - .L_2515)


	//   ....[0]....
.L_2515:
        /*0644*/ 	.word	0x000019f0


	//   ....[1]....
        /*0648*/ 	.word	0x000246f0


	//----- nvinfo : EIATTR_MAX_THREADS
	.align		4
.L_2516:
        /*064c*/ 	.byte	0x04, 0x05
        /*064e*/ 	.short	(.L_2518 - .L_2517)
.L_2517:
        /*0650*/ 	.word	0x00000080
        /*0654*/ 	.word	0x00000001
        /*0658*/ 	.word	0x00000001


	//----- nvinfo : EIATTR_CRS_STACK_SIZE
	.align		4
.L_2518:
        /*065c*/ 	.byte	0x04, 0x1e
        /*065e*/ 	.short	(.L_2520 - .L_2519)
.L_2519:
        /*0660*/ 	.word	0x00000000


	//----- nvinfo : EIATTR_CBANK_PARAM_SIZE
	.align		4
.L_2520:
        /*0664*/ 	.byte	0x03, 0x19
        /*0666*/ 	.short	0x00e8


	//----- nvinfo : EIATTR_PARAM_CBANK
	.align		4
        /*0668*/ 	.byte	0x04, 0x0a
        /*066a*/ 	.short	(.L_2522 - .L_2521)
	.align		4
.L_2521:
        /*066c*/ 	.word	index@(.nv.constant0._ZN10layer_norm13ln_fwd_kernelINS_13Kernel_traitsIf13__nv_bfloat16fS2_fjLj2560ELj1ELj4ELj1ELj16ENS_18Kernel_traits_baseILj2560EfS2_fS2_fjLj128EEEEELb1ELb1ELb1ELb0EEEvNS_9FwdParamsE)
        /*0670*/ 	.short	0x0210
        /*0672*/ 	.short	0x00e8


	//----- nvinfo : EIATTR_SW_WAR
	.align		4
.L_2522:
        /*0674*/ 	.byte	0x04, 0x36
        /*0676*/ 	.short	(.L_2524 - .L_2523)
.L_2523:
        /*0678*/ 	.word	0x00000008
.L_2524:


//--------------------- .nv.info._ZN10layer_norm13ln_fwd_kernelINS_13Kernel_traitsIf13__nv_bfloat16fS2_fjLj2560ELj1ELj4ELj1ELj16ENS_18Kernel_traits_baseILj2560EfS2_fS2_fjLj128EEEEELb1ELb1ELb1ELb1EEEvNS_9FwdParamsE --------------------------
	.section	.nv.info._ZN10layer_norm13ln_fwd_kernelINS_13Kernel_traitsIf13__nv_bfloat16fS2_fjLj2560ELj1ELj4ELj1ELj16ENS_18Kernel_traits_baseILj2560EfS2_fS2_fjLj128EEEEELb1ELb1ELb1ELb1EEEvNS_9FwdParamsE,"",@"SHT_CUDA_INFO"
	.sectionflags	@""
	.align	4


	//----- nvinfo : EIATTR_CUDA_API_VERSION
	.align		4
        /*0000*/ 	.byte	0x04, 0x37
        /*0002*/ 	.short	(.L_2526 - .L_2525)
.L_2525:
        /*0004*/ 	.word	0x00000082


	//----- nvinfo : EIATTR_KPARAM_INFO
	.align		4
.L_2526:
        /*0008*/ 	.byte	0x04, 0x17
        /*000a*/ 	.short	(.L_2528 - .L_2527)
.L_2527:
        /*000c*/ 	.word	0x00000000
        /*0010*/ 	.short	0x0000
        /*0012*/ 	.short	0x0000
        /*0014*/ 	.byte	0x00, 0xf0, 0xa1, 0x03


	//----- nvinfo : EIATTR_SPARSE_MMA_MASK
	.align		4
.L_2528:
        /*0018*/ 	.byte	0x03, 0x50
        /*001a*/ 	.short	0x0000


	//----- nvinfo : EIATTR_MAXREG_COUNT
	.align		4
        /*001c*/ 	.byte	0x03, 0x1b
        /*001e*/ 	.short	0x00ff


	//----- nvinfo : EIATTR_ANNOTATIONS
	.align		4
        /*0020*/ 	.byte	0x04, 0x55
        /*0022*/ 	.short	(.L_2530 - .L_2529)


	//   ....[0]....
.L_2529:
        /* <DEDUP_REMOVED lines=84> */


	//----- nvinfo : EIATTR_MERCURY_ISA_VERSION
	.align		4
.L_2530:
        /*0554*/ 	.byte	0x03, 0x5f
        /*0556*/ 	.short	0x0101


	//----- nvinfo : EIATTR_COOP_GROUP_MASK_REGIDS
	.align		4
        /*0558*/ 	.byte	0x04, 0x29
        /*055a*/ 	.short	(.L_2532 - .L_2531)


	//   ....[0]....
.L_2531:
        /*055c*/ 	.word	0xffffffff


	//   ....[1]....
        /*0560*/ 	.word	0xffffffff


	//   ....[2]....
        /*0564*/ 	.word	0xffffffff


	//   ....[3]....
        /*0568*/ 	.word	0xffffffff


	//   ....[4]....
        /*056c*/ 	.word	0xffffffff


	//   ....[5]....
        /*0570*/ 	.word	0xffffffff


	//   ....[6]....
        /*0574*/ 	.word	0xffffffff


	//   ....[7]....
        /*0578*/ 	.word	0xffffffff


	//   ....[8]....
        /*057c*/ 	.word	0xffffffff


	//   ....[9]....
        /*0580*/ 	.word	0xffffffff


	//   ....[10]....
        /*0584*/ 	.word	0x050000ea


	//   ....[11]....
        /*0588*/ 	.word	0x050000ea


	//   ....[12]....
        /*058c*/ 	.word	0x050000ea


	//   ....[13]....
        /*0590*/ 	.word	0x050000ea


	//   ....[14]....
        /*0594*/ 	.word	0x050000ea


	//   ....[15]....
        /*0598*/ 	.word	0x050000ea


	//   ....[16]....
        /*059c*/ 	.word	0x050000ea


	//   ....[17]....
        /*05a0*/ 	.word	0x050000ea


	//   ....[18]....
        /*05a4*/ 	.word	0x050000ea


	//   ....[19]....
        /*05a8*/ 	.word	0x050000ea


	//----- nvinfo : EIATTR_COOP_GROUP_INSTR_OFFSETS
	.align		4
.L_2532:
        /*05ac*/ 	.byte	0x04, 0x28
        /*05ae*/ 	.short	(.L_2534 - .L_2533)


	//   ....[0]....
.L_2533:
        /*05b0*/ 	.word	0x00020e20


	//   ....[1]....
        /*05b4*/ 	.word	0x00020e50


	//   ....[2]....
        /*05b8*/ 	.word	0x00020e70


	//   ....[3]....
        /*05bc*/ 	.word	0x00020e90


	//   ....[4]....
        /*05c0*/ 	.word	0x00020eb0


	//   ....[5]....
        /*05c4*/ 	.word	0x000218e0


	//   ....[6]....
        /*05c8*/ 	.word	0x00021900


	//   ....[7]....
        /*05cc*/ 	.word	0x00021920


	//   ....[8]....
        /*05d0*/ 	.word	0x00021940


	//   ....[9]....
        /*05d4*/ 	.word	0x00021960


	//   ....[10]....
        /*05d8*/ 	.word	0x000232e0


	//   ....[11]....
        /*05dc*/ 	.word	0x00023380


	//   ....[12]....
        /*05e0*/ 	.word	0x000233f0


	//   ....[13]....
        /*05e4*/ 	.word	0x00023460


	//   ....[14]....
        /*05e8*/ 	.word	0x000234d0


	//   ....[15]....
        /*05ec*/ 	.word	0x00023f60


	//   ....[16]....
        /*05f0*/ 	.word	0x00023fd0


	//   ....[17]....
        /*05f4*/ 	.word	0x00024040


	//   ....[18]....
        /*05f8*/ 	.word	0x000240b0


	//   ....[19]....
        /*05fc*/ 	.word	0x00024120


	//----- nvinfo : EIATTR_EXIT_INSTR_OFFSETS
	.align		4
.L_2534:
        /*0600*/ 	.byte	0x04, 0x1c
        /*0602*/ 	.short	(.L_2536 - .L_2535)


	//   ....[0]....
.L_2535:
        /*0604*/ 	.word	0x000009a0


	//   ....[1]....
        /*0608*/ 	.word	0x00023270


	//----- nvinfo : EIATTR_MAX_THREADS
	.align		4
.L_2536:
        /*060c*/ 	.byte	0x04, 0x05
        /*060e*/ 	.short	(.L_2538 - .L_2537)
.L_2537:
        /*0610*/ 	.word	0x00000080
        /*0614*/ 	.word	0x00000001
        /*0618*/ 	.word	0x00000001


	//----- nvinfo : EIATTR_CRS_STACK_SIZE
	.align		4
.L_2538:
        /*061c*/ 	.byte	0x04, 0x1e
        /*061e*/ 	.short	(.L_2540 - .L_2539)
.L_2539:
        /*0620*/ 	.word	0x00000000


	//----- nvinfo : EIATTR_CBANK_PARAM_SIZE
	.align		4
.L_2540:
        /*0624*/ 	.byte	0x03, 0x19
        /*0626*/ 	.short	0x00e8


	//----- nvinfo : EIATTR_PARAM_CBANK
	.align		4
        /*0628*/ 	.byte	0x04, 0x0a
        /*062a*/ 	.short	(.L_2542 - .L_2541)
	.align		4
.L_2541:
        /*062c*/ 	.word	index@(.nv.constant0._ZN10layer_norm13ln_fwd_kernelINS_13Kernel_traitsIf13__nv_bfloat16fS2_fjLj2560ELj1ELj4ELj1ELj16ENS_18Kernel_traits_baseILj2560EfS2_fS2_fjLj128EEEEELb1ELb1ELb1ELb1EEEvNS_9FwdParamsE)
        /*0630*/ 	.short	0x0210
        /*0632*/ 	.short	0x00e8


	//----- nvinfo : EIATTR_SW_WAR
	.align		4
.L_2542:
        /*0634*/ 	.byte	0x04, 0x36
        /*0636*/ 	.short	(.L_2544 - .L_2543)
.L_2543:
        /*0638*/ 	.word	0x00000008
.L_2544:


//--------------------- .nv.info._ZN10layer_norm13ln_fwd_kernelINS_13Kernel_traitsIf6__halfS2_S2_fjLj2560ELj1ELj4ELj1ELj16ENS_18Kernel_traits_baseILj2560EfS2_S2_S2_fjLj128EEEEELb0ELb0ELb0ELb0EEEvNS_9FwdParamsE --------------------------
	.section	.nv.info._ZN10layer_norm13ln_fwd_kernelINS_13Kernel_traitsIf6__halfS2_S2_fjLj2560ELj1ELj4ELj1ELj16ENS_18Kernel_traits_baseILj2560EfS2_S2_S2_fjLj128EEEEELb0ELb0ELb0ELb0EEEvNS_9FwdParamsE,"",@"SHT_CUDA_INFO"
	.sectionflags	@""
	.align	4


	//----- nvinfo : EIATTR_CUDA_API_VERSION
	.align		4
        /*0000*/ 	.byte	0x04, 0x37
        /*0002*/ 	.short	(.L_2546 - .L_2545)
.L_2545:
        /*0004*/ 	.word	0x00000082


	//----- nvinfo : EIATTR_KPARAM_INFO
	.align		4
.L_2546:
        /*0008*/ 	.byte	0x04, 0x17
        /*000a*/ 	.short	(.L_2548 - .L_2547)
.L_2547:
        /*000c*/ 	.word	0x00000000
        /*0010*/ 	.short	0x0000
        /*0012*/ 	.short	0x0000
        /*0014*/ 	.byte	0x00, 0xf0, 0xa1, 0x03


	//----- nvinfo : EIATTR_SPARSE_MMA_MASK
	.align		4
.L_2548:
        /*0018*/ 	.byte	0x03, 0x50
        /*001a*/ 	.short	0x0000


	//----- nvinfo : EIATTR_MAXREG_COUNT
	.align		4
        /*001c*/ 	.byte	0x03, 0x1b
        /*001e*/ 	.short	0x00ff


	//----- nvinfo : EIATTR_ANNOTATIONS
	.align		4
        /*0020*/ 	.byte	0x04, 0x55
        /*0022*/ 	.short	(.L_2550 - .L_2549)


	//   ....[0]....
.L_2549:
        /* <DEDUP_REMOVED lines=10> */


	//----- nvinfo : EIATTR_MERCURY_ISA_VERSION
	.align		4
.L_2550:
        /*00b4*/ 	.byte	0x03, 0x5f
        /*00b6*/ 	.short	0x0101


	//----- nvinfo : EIATTR_COOP_GROUP_MASK_REGIDS
	.align		4
        /*00b8*/ 	.byte	0x04, 0x29
        /*00ba*/ 	.short	(.L_2552 - .L_2551)


	//   ....[0]....
.L_2551:
        /*00bc*/ 	.word	0xffffffff


	//   ....[1]....
        /*00c0*/ 	.word	0xffffffff


	//   ....[2]....
        /*00c4*/ 	.word	0xffffffff


	//   ....[3]....
        /*00c8*/ 	.word	0xffffffff


	//   ....[4]....
        /*00cc*/ 	.word	0xffffffff


	//   ....[5]....
        /*00d0*/ 	.word	0xffffffff


	//   ....[6]....
        /*00d4*/ 	.word	0xffffffff


	//   ....[7]....
        /*00d8*/ 	.word	0xffffffff


	//   ....[8]....
        /*00dc*/ 	.word	0xffffffff


	//   ....[9]....
        /*00e0*/ 	.word	0xffffffff


	//   ....[10]....
        /*00e4*/ 	.word	0x05000078


	//   ....[11]....
        /*00e8*/ 	.word	0x05000078


	//   ....[12]....
        /*00ec*/ 	.word	0x05000078


	//   ....[13]....
        /*00f0*/ 	.word	0x05000078


	//   ....[14]....
        /*00f4*/ 	.word	0x05000078


	//   ....[15]....
        /*00f8*/ 	.word	0x05000078


	//   ....[16]....
        /*00fc*/ 	.word	0x05000078


	//   ....[17]....
        /*0100*/ 	.word	0x05000078


	//   ....[18]....
        /*0104*/ 	.word	0x05000078


	//   ....[19]....
        /*0108*/ 	.word	0x05000078


	//----- nvinfo : EIATTR_COOP_GROUP_INSTR_OFFSETS
	.align		4
.L_2552:
        /*010c*/ 	.byte	0x04, 0x28
        /*010e*/ 	.short	(.L_2554 - .L_2553)


	//   ....[0]....
.L_2553:
        /*0110*/ 	.word	0x00004fe0


	//   ....[1]....
        /*0114*/ 	.word	0x00005020


	//   ....[2]....
        /*0118*/ 	.word	0x00005040


	//   ....[3]....
        /*011c*/ 	.word	0x00005060


	//   ....[4]....
        /*0120*/ 	.word	0x00005080


	//   ....[5]....
        /*0124*/ 	.word	0x00005b20


	//   ....[6]....
        /*0128*/ 	.word	0x00005b40


	//   ....[7]....
        /*012c*/ 	.word	0x00005b60


	//   ....[8]....
        /*0130*/ 	.word	0x00005b80


	//   ....[9]....
        /*0134*/ 	.word	0x00005ba0


	//   ....[10]....
        /*0138*/ 	.word	0x00007470


	//   ....[11]....
        /*013c*/ 	.word	0x00007510


	//   ....[12]....
        /*0140*/ 	.word	0x00007580


	//   ....[13]....
        /*0144*/ 	.word	0x000075f0


	//   ....[14]....
        /*0148*/ 	.word	0x00007660


	//   ....[15]....
        /*014c*/ 	.word	0x00008170


	//   ....[16]....
        /*0150*/ 	.word	0x000081e0


	//   ....[17]....
        /*0154*/ 	.word	0x00008250


	//   ....[18]....
        /*0158*/ 	.word	0x000082c0


	//   ....[19]....
        /*015c*/ 	.word	0x00008330


	//----- nvinfo : EIATTR_EXIT_INSTR_OFFSETS
	.align		4
.L_2554:
        /*0160*/ 	.byte	0x04, 0x1c
        /*0162*/ 	.short	(.L_2556 - .L_2555)


	//   ....[0]....
.L_2555:
        /*0164*/ 	.word	0x00000f20


	//   ....[1]....
        /*0168*/ 	.word	0x00007400


	//----- nvinfo : EIATTR_MAX_THREADS
	.align		4
.L_2556:
        /*016c*/ 	.byte	0x04, 0x05
        /*016e*/ 	.short	(.L_2558 - .L_2557)
.L_2557:
        /*0170*/ 	.word	0x00000080
        /*0174*/ 	.word	0x00000001
        /*0178*/ 	.word	0x00000001


	//----- nvinfo : EIATTR_CRS_STACK_SIZE
	.align		4
.L_2558:
        /*017c*/ 	.byte	0x04, 0x1e
        /*017e*/ 	.short	(.L_2560 - .L_2559)
.L_2559:
        /*0180*/ 	.word	0x00000000


	//----- nvinfo : EIATTR_CBANK_PARAM_SIZE
	.align		4
.L_2560:
        /*0184*/ 	.byte	0x03, 0x19
        /*0186*/ 	.short	0x00e8


	//----- nvinfo : EIATTR_PARAM_CBANK
	.align		4
        /*0188*/ 	.byte	0x04, 0x0a
        /*018a*/ 	.short	(.L_2562 - .L_2561)
	.align		4
.L_2561:
        /*018c*/ 	.word	index@(.nv.constant0._ZN10layer_norm13ln_fwd_kernelINS_13Kernel_traitsIf6__halfS2_S2_fjLj2560ELj1ELj4ELj1ELj16ENS_18Kernel_traits_baseILj2560EfS2_S2_S2_fjLj128EEEEELb0ELb0ELb0ELb0EEEvNS_9FwdParamsE)
        /*0190*/ 	.short	0x0210
        /*0192*/ 	.short	0x00e8


	//----- nvinfo : EIATTR_SW_WAR
	.align		4
.L_2562:
        /*0194*/ 	.byte	0x04, 0x36
        /*0196*/ 	.short	(.L_2564 - .L_2563)
.L_2563:
        /*0198*/ 	.word	0x00000008
.L_2564:


//--------------------- .nv.info._ZN10layer_norm13ln_fwd_kernelINS_13Kernel_traitsIf6__halfS2_S2_fjLj2560ELj1ELj4ELj1ELj16ENS_18Kernel_traits_baseILj2560EfS2_S2_S2_fjLj128EEEEELb0ELb0ELb0ELb1EEEvNS_9FwdParamsE --------------------------
	.section	.nv.info._ZN10layer_norm13ln_fwd_kernelINS_13Kernel_traitsIf6__halfS2_S2_fjLj2560ELj1ELj4ELj1ELj16ENS_18Kernel_traits_baseILj2560EfS2_S2_S2_fjLj128EEEEELb0ELb0ELb0ELb1EEEvNS_9FwdParamsE,"",@"SHT_CUDA_INFO"
	.sectionflags	@""
	.align	4


	//----- nvinfo : EIATTR_CUDA_API_VERSION
	.align		4
        /*0000*/ 	.byte	0x04, 0x37
        /*0002*/ 	.short	(.L_2566 - .L_2565)
.L_2565:
        /*0004*/ 	.word	0x00000082


	//----- nvinfo : EIATTR_KPARAM_INFO
	.align		4
.L_2566:
        /*0008*/ 	.byte	0x04, 0x17
        /*000a*/ 	.short	(.L_2568 - .L_2567)
.L_2567:
        /*000c*/ 	.word	0x00000000
        /*0010*/ 	.short	0x0000
        /*0012*/ 	.short	0x0000
        /*0014*/ 	.byte	0x00, 0xf0, 0xa1, 0x03


	//----- nvinfo : EIATTR_SPARSE_MMA_MASK
	.align		4
.L_2568:
        /*0018*/ 	.byte	0x03, 0x50
        /*001a*/ 	.short	0x0000


	//----- nvinfo : EIATTR_MAXREG_COUNT
	.align		4
        /*001c*/ 	.byte	0x03, 0x1b
        /*001e*/ 	.short	0x00ff


	//----- nvinfo : EIATTR_ANNOTATIONS
	.align		4
        /*0020*/ 	.byte	0x04, 0x55
        /*0022*/ 	.short	(.L_2570 - .L_2569)


	//   ....[0]....
.L_2569:
        /* <DEDUP_REMOVED lines=16> */


	//----- nvinfo : EIATTR_MERCURY_ISA_VERSION
	.align		4
.L_2570:
        /*0114*/ 	.byte	0x03, 0x5f
        /*0116*/ 	.short	0x0101


	//----- nvinfo : EIATTR_COOP_GROUP_MASK_REGIDS
	.align		4
        /*0118*/ 	.byte	0x04, 0x29
        /*011a*/ 	.short	(.L_2572 - .L_2571)


	//   ....[0]....
.L_2571:
        /*011c*/ 	.word	0xffffffff


	//   ....[1]....
        /*0120*/ 	.word	0xffffffff


	//   ....[2]....
        /*0124*/ 	.word	0xffffffff


	//   ....[3]....
        /*0128*/ 	.word	0xffffffff


	//   ....[4]....
        /*012c*/ 	.word	0xffffffff


	//   ....[5]....
        /*0130*/ 	.word	0xffffffff


	//   ....[6]....
        /*0134*/ 	.word	0xffffffff


	//   ....[7]....
        /*0138*/ 	.word	0xffffffff


	//   ....[8]....
        /*013c*/ 	.word	0xffffffff


	//   ....[9]....
        /*0140*/ 	.word	0xffffffff


	//   ....[10]....
        /*0144*/ 	.word	0x050000b3


	//   ....[11]....
        /*0148*/ 	.word	0x050000b3


	//   ....[12]....
        /*014c*/ 	.word	0x050000b3


	//   ....[13]....
        /*0150*/ 	.word	0x050000b3


	//   ....[14]....
        /*0154*/ 	.word	0x050000b3


	//   ....[15]....
        /*0158*/ 	.word	0x050000b3


	//   ....[16]....
        /*015c*/ 	.word	0x050000b3


	//   ....[17]....
        /*0160*/ 	.word	0x050000b3


	//   ....[18]....
        /*0164*/ 	.word	0x050000b3


	//   ....[19]....
        /*0168*/ 	.word	0x050000b3


	//----- nvinfo : EIATTR_COOP_GROUP_INSTR_OFFSETS
	.align		4
.L_2572:
        /*016c*/ 	.byte	0x04, 0x28
        /*016e*/ 	.short	(.L_2574 - .L_2573)


	//   ....[0]....
.L_2573:
        /*0170*/ 	.word	0x00004080


	//   ....[1]....
        /*0174*/ 	.word	0x000040b0


	//   ....[2]....
        /*0178*/ 	.word	0x000040d0


	//   ....[3]....
        /*017c*/ 	.word	0x000040f0


	//   ....[4]....
        /*0180*/ 	.word	0x00004110


	//   ....[5]....
        /*0184*/ 	.word	0x00004b40


	//   ....[6]....
        /*0188*/ 	.word	0x00004b60


	//   ....[7]....
        /*018c*/ 	.word	0x00004b80


	//   ....[8]....
        /*0190*/ 	.word	0x00004ba0


	//   ....[9]....
        /*0194*/ 	.word	0x00004bc0


	//   ....[10]....
        /*0198*/ 	.word	0x000062a0


	//   ....[11]....
        /*019c*/ 	.word	0x00006340


	//   ....[12]....
        /*01a0*/ 	.word	0x000063a0


	//   ....[13]....
        /*01a4*/ 	.word	0x00006400


	//   ....[14]....
        /*01a8*/ 	.word	0x00006460


	//   ....[15]....
        /*01ac*/ 	.word	0x00006ee0


	//   ....[16]....
        /*01b0*/ 	.word	0x00006f40


	//   ....[17]....
        /*01b4*/ 	.word	0x00006fa0


	//   ....[18]....
        /*01b8*/ 	.word	0x00007000


	//   ....[19]....
        /*01bc*/ 	.word	0x00007060


	//----- nvinfo : EIATTR_EXIT_INSTR_OFFSETS
	.align		4
.L_2574:
        /*01c0*/ 	.byte	0x04, 0x1c
        /*01c2*/ 	.short	(.L_2576 - .L_2575)


	//   ....[0]....
.L_2575:
        /*01c4*/ 	.word	0x00000530


	//   ....[1]....
        /*01c8*/ 	.word	0x00006230


	//----- nvinfo : EIATTR_MAX_THREADS
	.align		4
.L_2576:
        /*01cc*/ 	.byte	0x04, 0x05
        /*01ce*/ 	.short	(.L_2578 - .L_2577)
.L_2577:
        /*01d0*/ 	.word	0x00000080
        /*01d4*/ 	.word	0x00000001
        /*01d8*/ 	.word	0x00000001


	//----- nvinfo : EIATTR_CRS_STACK_SIZE
	.align		4
.L_2578:
        /*01dc*/ 	.byte	0x04, 0x1e
        /*01de*/ 	.short	(.L_2580 - .L_2579)
.L_2579:
        /*01e0*/ 	.word	0x00000000


	//----- nvinfo : EIATTR_CBANK_PARAM_SIZE
	.align		4
.L_2580:
        /*01e4*/ 	.byte	0x03, 0x19
        /*01e6*/ 	.short	0x00e8


	//----- nvinfo : EIATTR_PARAM_CBANK
	.align		4
        /*01e8*/ 	.byte	0x04, 0x0a
        /*01ea*/ 	.short	(.L_2582 - .L_2581)
	.align		4
.L_2581:
        /*01ec*/ 	.word	index@(.nv.constant0._ZN10layer_norm13ln_fwd_kernelINS_13Kernel_traitsIf6__halfS2_S2_fjLj2560ELj1ELj4ELj1ELj16ENS_18Kernel_traits_baseILj2560EfS2_S2_S2_fjLj128EEEEELb0ELb0ELb0ELb1EEEvNS_9FwdParamsE)
        /*01f0*/ 	.short	0x0210
        /*01f2*/ 	.short	0x00e8


	//----- nvinfo : EIATTR_SW_WAR
	.align		4
.L_2582:
        /*01f4*/ 	.byte	0x04, 0x36
        /*01f6*/ 	.short	(.L_2584 - .L_2583)
.L_2583:
        /*01f8*/ 	.word	0x00000008
.L_2584:


//--------------------- .nv.info._ZN10layer_norm13ln_fwd_kernelINS_13Kernel_traitsIf6__halfS2_S2_fjLj2560ELj1ELj4ELj1ELj16ENS_18Kernel_traits_baseILj2560EfS2_S2_S2_fjLj128EEEEELb0ELb0ELb1ELb0EEEvNS_9FwdParamsE --------------------------
	.section	.nv.info._ZN10layer_norm13ln_fwd_kernelINS_13Kernel_traitsIf6__halfS2_S2_fjLj2560ELj1ELj4ELj1ELj16ENS_18Kernel_traits_baseILj2560EfS2_S2_S2_fjLj128EEEEELb0ELb0ELb1ELb0EEEvNS_9FwdParamsE,"",@"SHT_CUDA_INFO"
	.sectionflags	@""
	.align	4


	//----- nvinfo : EIATTR_CUDA_API_VERSION
	.align		4
        /*0000*/ 	.byte	0x04, 0x37
        /*0002*/ 	.short	(.L_2586 - .L_2585)
.L_2585:
        /*0004*/ 	.word	0x00000082


	//----- nvinfo : EIATTR_KPARAM_INFO
	.align		4
.L_2586:
        /*0008*/ 	.byte	0x04, 0x17
        /*000a*/ 	.short	(.L_2588 - .L_2587)
.L_2587:
        /*000c*/ 	.word	0x00000000
        /*0010*/ 	.short	0x0000
        /*0012*/ 	.short	0x0000
        /*0014*/ 	.byte	0x00, 0xf0, 0xa1, 0x03


	//----- nvinfo : EIATTR_SPARSE_MMA_MASK
	.align		4
.L_2588:
        /*0018*/ 	.byte	0x03, 0x50
        /*001a*/ 	.short	0x0000


	//----- nvinfo : EIATTR_MAXREG_COUNT
	.align		4
        /*001c*/ 	.byte	0x03, 0x1b
        /*001e*/ 	.short	0x00ff


	//----- nvinfo : EIATTR_ANNOTATIONS
	.align		4
        /*0020*/ 	.byte	0x04, 0x55
        /*0022*/ 	.short	(.L_2590 - .L_2589)


	//   ....[0]....
.L_2589:
        /* <DEDUP_REMOVED lines=11> */


	//----- nvinfo : EIATTR_MERCURY_ISA_VERSION
	.align		4
.L_2590:
        /*00c4*/ 	.byte	0x03, 0x5f
        /*00c6*/ 	.short	0x0101


	//----- nvinfo : EIATTR_COOP_GROUP_MASK_REGIDS
	.align		4
        /*00c8*/ 	.byte	0x04, 0x29
        /*00ca*/ 	.short	(.L_2592 - .L_2591)


	//   ....[0]....
.L_2591:
        /*00cc*/ 	.word	0xffffffff


	//   ....[1]....
        /*00d0*/ 	.word	0xffffffff


	//   ....[2]....
        /*00d4*/ 	.word	0xffffffff


	//   ....[3]....
        /*00d8*/ 	.word	0xffffffff


	//   ....[4]....
        /*00dc*/ 	.word	0xffffffff


	//   ....[5]....
        /*00e0*/ 	.word	0xffffffff


	//   ....[6]....
        /*00e4*/ 	.word	0xffffffff


	//   ....[7]....
        /*00e8*/ 	.word	0xffffffff


	//   ....[8]....
        /*00ec*/ 	.word	0xffffffff


	//   ....[9]....
        /*00f0*/ 	.word	0xffffffff


	//   ....[10]....
        /*00f4*/ 	.word	0x05000078


	//   ....[11]....
        /*00f8*/ 	.word	0x05000078


	//   ....[12]....
        /*00fc*/ 	.word	0x05000078


	//   ....[13]....
        /*0100*/ 	.word	0x05000078


	//   ....[14]....
        /*0104*/ 	.word	0x05000078


	//   ....[15]....
        /*0108*/ 	.word	0x05000078


	//   ....[16]....
        /*010c*/ 	.word	0x05000078


	//   ....[17]....
        /*0110*/ 	.word	0x05000078


	//   ....[18]....
        /*0114*/ 	.word	0x05000078


	//   ....[19]....
        /*0118*/ 	.word	0x05000078


	//----- nvinfo : EIATTR_COOP_GROUP_INSTR_OFFSETS
	.align		4
.L_2592:
        /*011c*/ 	.byte	0x04, 0x28
        /*011e*/ 	.short	(.L_2594 - .L_2593)


	//   ....[0]....
.L_2593:
        /*0120*/ 	.word	0x00005ba0


	//   ....[1]....
        /*0124*/ 	.word	0x00005c10


	//   ....[2]....
        /*0128*/ 	.word	0x00005c30


	//   ....[3]....
        /*012c*/ 	.word	0x00005c50


	//   ....[4]....
        /*0130*/ 	.word	0x00005c70


	//   ....[5]....
        /*0134*/ 	.word	0x000066e0


	//   ....[6]....
        /*0138*/ 	.word	0x00006700


	//   ....[7]....
        /*013c*/ 	.word	0x00006720


	//   ....[8]....
        /*0140*/ 	.word	0x00006740


	//   ....[9]....
        /*0144*/ 	.word	0x00006760


	//   ....[10]....
        /*0148*/ 	.word	0x00008120


	//   ....[11]....
        /*014c*/ 	.word	0x000081d0


	//   ....[12]....
        /*0150*/ 	.word	0x00008260


	//   ....[13]....
        /*0154*/ 	.word	0x000082d0


	//   ....[14]....
        /*0158*/ 	.word	0x00008340


	//   ....[15]....
        /*015c*/ 	.word	0x00008e20


	//   ....[16]....
        /*0160*/ 	.word	0x00008e90


	//   ....[17]....
        /*0164*/ 	.word	0x00008f00


	//   ....[18]....
        /*0168*/ 	.word	0x00008f70


	//   ....[19]....
        /*016c*/ 	.word	0x00008fe0


	//----- nvinfo : EIATTR_EXIT_INSTR_OFFSETS
	.align		4
.L_2594:
        /*0170*/ 	.byte	0x04, 0x1c
        /*0172*/ 	.short	(.L_2596 - .L_2595)


	//   ....[0]....
.L_2595:
        /*0174*/ 	.word	0x00000ef0


	//   ....[1]....
        /*0178*/ 	.word	0x000080b0


	//----- nvinfo : EIATTR_MAX_THREADS
	.align		4
.L_2596:
        /*017c*/ 	.byte	0x04, 0x05
        /*017e*/ 	.short	(.L_2598 - .L_2597)
.L_2597:
        /*0180*/ 	.word	0x00000080
        /*0184*/ 	.word	0x00000001
        /*0188*/ 	.word	0x00000001


	//----- nvinfo : EIATTR_CRS_STACK_SIZE
	.align		4
.L_2598:
        /*018c*/ 	.byte	0x04, 0x1e
        /*018e*/ 	.short	(.L_2600 - .L_2599)
.L_2599:
        /*0190*/ 	.word	0x00000000


	//----- nvinfo : EIATTR_CBANK_PARAM_SIZE
	.align		4
.L_2600:
        /*0194*/ 	.byte	0x03, 0x19
        /*0196*/ 	.short	0x00e8


	//----- nvinfo : EIATTR_PARAM_CBANK
	.align		4
        /*0198*/ 	.byte	0x04, 0x0a
        /*019a*/ 	.short	(.L_2602 - .L_2601)
	.align		4
.L_2601:
        /*019c*/ 	.word	index@(.nv.constant0._ZN10layer_norm13ln_fwd_kernelINS_13Kernel_traitsIf6__halfS2_S2_fjLj2560ELj1ELj4ELj1ELj16ENS_18Kernel_traits_baseILj2560EfS2_S2_S2_fjLj128EEEEELb0ELb0ELb1ELb0EEEvNS_9FwdParamsE)
        /*01a0*/ 	.short	0x0210
        /*01a2*/ 	.short	0x00e8


	//----- nvinfo : EIATTR_SW_WAR
	.align		4
.L_2602:
        /*01a4*/ 	.byte	0x04, 0x36
        /*01a6*/ 	.short	(.L_2604 - .L_2603)
.L_2603:
        /*01a8*/ 	.word	0x00000008
.L_2604:


//--------------------- .nv.info._ZN10layer_norm13ln_fwd_kernelINS_13Kernel_traitsIf6__halfS2_S2_fjLj2560ELj1ELj4ELj1ELj16ENS_18Kernel_traits_baseILj2560EfS2_S2_S2_fjLj128EEEEELb0ELb0ELb1ELb1EEEvNS_9FwdParamsE --------------------------
	.section	.nv.info._ZN10layer_norm13ln_fwd_kernelINS_13Kernel_traitsIf6__halfS2_S2_fjLj2560ELj1ELj4ELj1ELj16ENS_18Kernel_traits_baseILj2560EfS2_S2_S2_fjLj128EEEEELb0ELb0ELb1ELb1EEEvNS_9FwdParamsE,"",@"SHT_CUDA_INFO"
	.sectionflags	@""
	.align	4


	//----- nvinfo : EIATTR_CUDA_API_VERSION
	.align		4
        /*0000*/ 	.byte	0x04, 0x37
        /*0002*/ 	.short	(.L_2606 - .L_2605)
.L_2605:
        /*0004*/ 	.word	0x00000082


	//----- nvinfo : EIATTR_KPARAM_INFO
	.align		4
.L_2606:
        /*0008*/ 	.byte	0x04, 0x17
        /*000a*/ 	.short	(.L_2608 - .L_2607)
.L_2607:
        /*000c*/ 	.word	0x00000000
        /*0010*/ 	.short	0x0000
        /*0012*/ 	.short	0x0000
        /*0014*/ 	.byte	0x00, 0xf0, 0xa1, 0x03


	//----- nvinfo : EIATTR_SPARSE_MMA_MASK
	.align		4
.L_2608:
        /*0018*/ 	.byte	0x03, 0x50
        /*001a*/ 	.short	0x0000


	//----- nvinfo : EIATTR_MAXREG_COUNT
	.align		4
        /*001c*/ 	.byte	0x03, 0x1b
        /*001e*/ 	.short	0x00ff


	//----- nvinfo : EIATTR_ANNOTATIONS
	.align		4
        /*0020*/ 	.byte	0x04, 0x55
        /*0022*/ 	.short	(.L_2610 - .L_2609)


	//   ....[0]....
.L_2609:
        /*0024*/ 	.word	0x00000001
        /*0028*/ 	.byte	0xa0, 0x06, 0x00, 0x00, 0x01, 0x00, 0x00, 0x00, 0xb0, 0x06, 0x00, 0x00, 0x01, 0x00, 0x00, 0x00
        /*0038*/ 	.byte	0xc0, 0x06, 0x00, 0x00, 0x01, 0x00, 0x00, 0x00, 0xd0, 0x06, 0x00, 0x00, 0x01, 0x00, 0x00, 0x00
        /*0048*/ 	.byte	0xe0, 0x59, 0x00, 0x00, 0x01, 0x00, 0x00, 0x00, 0x00, 0x5a, 0x00, 0x00, 0x01, 0x00, 0x00, 0x00
        /*0058*/ 	.byte	0x40, 0x5a, 0x00, 0x00, 0x01, 0x00, 0x00, 0x00, 0x50, 0x5a, 0x00, 0x00, 0x01, 0x00, 0x00, 0x00
        /*0068*/ 	.byte	0x80, 0x5a, 0x00, 0x00, 0x01, 0x00, 0x00, 0x00, 0x90, 0x5a, 0x00, 0x00, 0x01, 0x00, 0x00, 0x00
        /*0078*/ 	.byte	0xa0, 0x5a, 0x00, 0x00, 0x01, 0x00, 0x00, 0x00, 0xf0, 0x5a, 0x00, 0x00


	//----- nvinfo : EIATTR_MERCURY_ISA_VERSION
	.align		4
.L_2610:
        /*0084*/ 	.byte	0x03, 0x5f
        /*0086*/ 	.short	0x0101


	//----- nvinfo : EIATTR_COOP_GROUP_MASK_REGIDS
	.align		4
        /*0088*/ 	.byte	0x04, 0x29
        /*008a*/ 	.short	(.L_2612 - .L_2611)


	//   ....[0]....
.L_2611:
        /*008c*/ 	.word	0xffffffff


	//   ....[1]....
        /*0090*/ 	.word	0xffffffff


	//   ....[2]....
        /*0094*/ 	.word	0xffffffff


	//   ....[3]....
        /*0098*/ 	.word	0xffffffff


	//   ....[4]....
        /*009c*/ 	.word	0xffffffff


	//   ....[5]....
        /*00a0*/ 	.word	0xffffffff


	//   ....[6]....
        /*00a4*/ 	.word	0xffffffff


	//   ....[7]....
        /*00a8*/ 	.word	0xffffffff


	//   ....[8]....
        /*00ac*/ 	.word	0xffffffff


	//   ....[9]....
        /*00b0*/ 	.word	0xffffffff


	//   ....[10]....
        /*00b4*/ 	.word	0x050000b2


	//   ....[11]....
        /*00b8*/ 	.word	0x050000b2


	//   ....[12]....
        /*00bc*/ 	.word	0x050000b2


	//   ....[13]....
        /*00c0*/ 	.word	0x050000b2


	//   ....[14]....
        /*00c4*/ 	.word	0x050000b2


	//   ....[15]....
        /*00c8*/ 	.word	0x050000b2


	//   ....[16]....
        /*00cc*/ 	.word	0x050000b2


	//   ....[17]....
        /*00d0*/ 	.word	0x050000b2


	//   ....[18]....
        /*00d4*/ 	.word	0x050000b2


	//   ....[19]....
        /*00d8*/ 	.word	0x050000b2


	//----- nvinfo : EIATTR_COOP_GROUP_INSTR_OFFSETS
	.align		4
.L_2612:
        /*00dc*/ 	.byte	0x04, 0x28
        /*00de*/ 	.short	(.L_2614 - .L_2613)


	//   ....[0]....
.L_2613:
        /*00e0*/ 	.word	0x00004d40


	//   ....[1]....
        /*00e4*/ 	.word	0x00004d70


	//   ....[2]....
        /*00e8*/ 	.word	0x00004d90


	//   ....[3]....
        /*00ec*/ 	.word	0x00004db0


	//   ....[4]....
        /*00f0*/ 	.word	0x00004dd0


	//   ....[5]....
        /*00f4*/ 	.word	0x00005800


	//   ....[6]....
        /*00f8*/ 	.word	0x00005820


	//   ....[7]....
        /*00fc*/ 	.word	0x00005840


	//   ....[8]....
        /*0100*/ 	.word	0x00005860


	//   ....[9]....
        /*0104*/ 	.word	0x00005880


	//   ....[10]....
        /*0108*/ 	.word	0x00006f40


	//   ....[11]....
        /*010c*/ 	.word	0x00006fe0


	//   ....[12]....
        /*0110*/ 	.word	0x00007040


	//   ....[13]....
        /*0114*/ 	.word	0x000070a0


	//   ....[14]....
        /*0118*/ 	.word	0x00007100


	//   ....[15]....
        /*011c*/ 	.word	0x00007b80


	//   ....[16]....
        /*0120*/ 	.word	0x00007be0


	//   ....[17]....
        /*0124*/ 	.word	0x00007c40


	//   ....[18]....
        /*0128*/ 	.word	0x00007ca0


	//   ....[19]....
        /*012c*/ 	.word	0x00007d00


	//----- nvinfo : EIATTR_EXIT_INSTR_OFFSETS
	.align		4
.L_2614:
        /*0130*/ 	.byte	0x04, 0x1c
        /*0132*/ 	.short	(.L_2616 - .L_2615)


	//   ....[0]....
.L_2615:
        /*0134*/ 	.word	0x000004f0


	//   ....[1]....
        /*0138*/ 	.word	0x00006ed0


	//----- nvinfo : EIATTR_MAX_THREADS
	.align		4
.L_2616:
        /*013c*/ 	.byte	0x04, 0x05
        /*013e*/ 	.short	(.L_2618 - .L_2617)
.L_2617:
        /*0140*/ 	.word	0x00000080
        /*0144*/ 	.word	0x00000001
        /*0148*/ 	.word	0x00000001


	//----- nvinfo : EIATTR_CRS_STACK_SIZE
	.align		4
.L_2618:
        /*014c*/ 	.byte	0x04, 0x1e
        /*014e*/ 	.short	(.L_2620 - .L_2619)
.L_2619:
        /*0150*/ 	.word	0x00000000


	//----- nvinfo : EIATTR_CBANK_PARAM_SIZE
	.align		4
.L_2620:
        /*0154*/ 	.byte	0x03, 0x19
        /*0156*/ 	.short	0x00e8


	//----- nvinfo : EIATTR_PARAM_CBANK
	.align		4
        /*0158*/ 	.byte	0x04, 0x0a
        /*015a*/ 	.short	(.L_2622 - .L_2621)
	.align		4
.L_2621:
        /*015c*/ 	.word	index@(.nv.constant0._ZN10layer_norm13ln_fwd_kernelINS_13Kernel_traitsIf6__halfS2_S2_fjLj2560ELj1ELj4ELj1ELj16ENS_18Kernel_traits_baseILj2560EfS2_S2_S2_fjLj128EEEEELb0ELb0ELb1ELb1EEEvNS_9FwdParamsE)
        /*0160*/ 	.short	0x0210
        /*0162*/ 	.short	0x00e8


	//----- nvinfo : EIATTR_SW_WAR
	.align		4
.L_2622:
        /*0164*/ 	.byte	0x04, 0x36
        /*0166*/ 	.short	(.L_2624 - .L_2623)
.L_2623:
        /*0168*/ 	.word	0x00000008
.L_2624:


//--------------------- .nv.info._ZN10layer_norm13ln_fwd_kernelINS_13Kernel_traitsIf6__halfS2_S2_fjLj2560ELj1ELj4ELj1ELj16ENS_18Kernel_traits_baseILj2560EfS2_S2_S2_fjLj128EEEEELb0ELb1ELb0ELb0EEEvNS_9FwdParamsE --------------------------
	.section	.nv.info._ZN10layer_norm13ln_fwd_kernelINS_13Kernel_traitsIf6__halfS2_S2_fjLj2560ELj1ELj4ELj1ELj16ENS_18Kernel_traits_baseILj2560EfS2_S2_S2_fjLj128EEEEELb0ELb1ELb0ELb0EEEvNS_9FwdParamsE,"",@"SHT_CUDA_INFO"
	.sectionflags	@""
	.align	4


	//----- nvinfo : EIATTR_CUDA_API_VERSION
	.align		4
        /*0000*/ 	.byte	0x04, 0x37
        /*0002*/ 	.short	(.L_2626 - .L_2625)
.L_2625:
        /*0004*/ 	.word	0x00000082


	//----- nvinfo : EIATTR_KPARAM_INFO
	.align		4
.L_2626:
        /*0008*/ 	.byte	0x04, 0x17
        /*000a*/ 	.short	(.L_2628 - .L_2627)
.L_2627:
        /*000c*/ 	.word	0x00000000
        /*0010*/ 	.short	0x0000
        /*0012*/ 	.short	0x0000
        /*0014*/ 	.byte	0x00, 0xf0, 0xa1, 0x03


	//----- nvinfo : EIATTR_SPARSE_MMA_MASK
	.align		4
.L_2628:
        /*0018*/ 	.byte	0x03, 0x50
        /*001a*/ 	.short	0x0000


	//----- nvinfo : EIATTR_MAXREG_COUNT
	.align		4
        /*001c*/ 	.byte	0x03, 0x1b
        /*001e*/ 	.short	0x00ff


	//----- nvinfo : EIATTR_ANNOTATIONS
	.align		4
        /*0020*/ 	.byte	0x04, 0x55
        /*0022*/ 	.short	(.L_2630 - .L_2629)


	//   ....[0]....
.L_2629:
        /* <DEDUP_REMOVED lines=69> */


	//----- nvinfo : EIATTR_MERCURY_ISA_VERSION
	.align		4
.L_2630:
        /*0464*/ 	.byte	0x03, 0x5f
        /*0466*/ 	.short	0x0101


	//----- nvinfo : EIATTR_COOP_GROUP_MASK_REGIDS
	.align		4
        /*0468*/ 	.byte	0x04, 0x29
        /*046a*/ 	.short	(.L_2632 - .L_2631)


	//   ....[0]....
.L_2631:
        /*046c*/ 	.word	0xffffffff


	//   ....[1]....
        /*0470*/ 	.word	0xffffffff


	//   ....[2]....
        /*0474*/ 	.word	0xffffffff


	//   ....[3]....
        /*0478*/ 	.word	0xffffffff


	//   ....[4]....
        /*047c*/ 	.word	0xffffffff


	//   ....[5]....
        /*0480*/ 	.word	0xffffffff


	//   ....[6]....
        /*0484*/ 	.word	0xffffffff


	//   ....[7]....
        /*0488*/ 	.word	0xffffffff


	//   ....[8]....
        /*048c*/ 	.word	0xffffffff


	//   ....[9]....
        /*0490*/ 	.word	0xffffffff


	//   ....[10]....
        /*0494*/ 	.word	0x05000068


	//   ....[11]....
        /*0498*/ 	.word	0x05000068


	//   ....[12]....
        /*049c*/ 	.word	0x05000068


	//   ....[13]....
        /*04a0*/ 	.word	0x05000068


	//   ....[14]....
        /*04a4*/ 	.word	0x05000068


	//   ....[15]....
        /*04a8*/ 	.word	0x05000068


	//   ....[16]....
        /*04ac*/ 	.word	0x05000068


	//   ....[17]....
        /*04b0*/ 	.word	0x05000068


	//   ....[18]....
        /*04b4*/ 	.word	0x05000068


	//   ....[19]....
        /*04b8*/ 	.word	0x05000068


	//----- nvinfo : EIATTR_COOP_GROUP_INSTR_OFFSETS
	.align		4
.L_2632:
        /*04bc*/ 	.byte	0x04, 0x28
        /*04be*/ 	.short	(.L_2634 - .L_2633)


	//   ....[0]....
.L_2633:
        /*04c0*/ 	.word	0x00004650


	//   ....[1]....
        /*04c4*/ 	.word	0x00004690


	//   ....[2]....
        /*04c8*/ 	.word	0x000046b0


	//   ....[3]....
        /*04cc*/ 	.word	0x000046d0


	//   ....[4]....
        /*04d0*/ 	.word	0x000046f0


	//   ....[5]....
        /*04d4*/ 	.word	0x00005170


	//   ....[6]....
        /*04d8*/ 	.word	0x00005190


	//   ....[7]....
        /*04dc*/ 	.word	0x000051b0


	//   ....[8]....
        /*04e0*/ 	.word	0x000051d0


	//   ....[9]....
        /*04e4*/ 	.word	0x000051f0


	//   ....[10]....
        /*04e8*/ 	.word	0x00006b40


	//   ....[11]....
        /*04ec*/ 	.word	0x00006be0


	//   ....[12]....
        /*04f0*/ 	.word	0x00006c50


	//   ....[13]....
        /*04f4*/ 	.word	0x00006cc0


	//   ....[14]....
        /*04f8*/ 	.word	0x00006d30


	//   ....[15]....
        /*04fc*/ 	.word	0x00007820


	//   ....[16]....
        /*0500*/ 	.word	0x00007890


	//   ....[17]....
        /*0504*/ 	.word	0x00007900


	//   ....[18]....
        /*0508*/ 	.word	0x00007970


	//   ....[19]....
        /*050c*/ 	.word	0x000079e0


	//----- nvinfo : EIATTR_EXIT_INSTR_OFFSETS
	.align		4
.L_2634:
        /*0510*/ 	.byte	0x04, 0x1c
        /*0512*/ 	.short	(.L_2636 - .L_2635)


	//   ....[0]....
.L_2635:
        /*0514*/ 	.word	0x00001460


	//   ....[1]....
        /*0518*/ 	.word	0x00006ad0


	//----- nvinfo : EIATTR_MAX_THREADS
	.align		4
.L_2636:
        /*051c*/ 	.byte	0x04, 0x05
        /*051e*/ 	.short	(.L_2638 - .L_2637)
.L_2637:
        /*0520*/ 	.word	0x00000080
        /*0524*/ 	.word	0x00000001
        /*0528*/ 	.word	0x00000001


	//----- nvinfo : EIATTR_CRS_STACK_SIZE
	.align		4
.L_2638:
        /*052c*/ 	.byte	0x04, 0x1e
        /*052e*/ 	.short	(.L_2640 - .L_2639)
.L_2639:
        /*0530*/ 	.word	0x00000000


	//----- nvinfo : EIATTR_CBANK_PARAM_SIZE
	.align		4
.L_2640:
        /*0534*/ 	.byte	0x03, 0x19
        /*0536*/ 	.short	0x00e8


	//----- nvinfo : EIATTR_PARAM_CBANK
	.align		4
        /*0538*/ 	.byte	0x04, 0x0a
        /*053a*/ 	.short	(.L_2642 - .L_2641)
	.align		4
.L_2641:
        /*053c*/ 	.word	index@(.nv.constant0._ZN10layer_norm13ln_fwd_kernelINS_13Kernel_traitsIf6__halfS2_S2_fjLj2560ELj1ELj4ELj1ELj16ENS_18Kernel_traits_baseILj2560EfS2_S2_S2_fjLj128EEEEELb0ELb1ELb0ELb0EEEvNS_9FwdParamsE)
        /*0540*/ 	.short	0x0210
        /*0542*/ 	.short	0x00e8


	//----- nvinfo : EIATTR_SW_WAR
	.align		4
.L_2642:
        /*0544*/ 	.byte	0x04, 0x36
        /*0546*/ 	.short	(.L_2644 - .L_2643)
.L_2643:
        /*0548*/ 	.word	0x00000008
.L_2644:


//--------------------- .nv.info._ZN10layer_norm13ln_fwd_kernelINS_13Kernel_traitsIf6__halfS2_S2_fjLj2560ELj1ELj4ELj1ELj16ENS_18Kernel_traits_baseILj2560EfS2_S2_S2_fjLj128EEEEELb0ELb1ELb0ELb1EEEvNS_9FwdParamsE --------------------------
	.section	.nv.info._ZN10layer_norm13ln_fwd_kernelINS_13Kernel_traitsIf6__halfS2_S2_fjLj2560ELj1ELj4ELj1ELj16ENS_18Kernel_traits_baseILj2560EfS2_S2_S2_fjLj128EEEEELb0ELb1ELb0ELb1EEEvNS_9FwdParamsE,"",@"SHT_CUDA_INFO"
	.sectionflags	@""
	.align	4


	//----- nvinfo : EIATTR_CUDA_API_VERSION
	.align		4
        /*0000*/ 	.byte	0x04, 0x37
        /*0002*/ 	.short	(.L_2646 - .L_2645)
.L_2645:
        /*0004*/ 	.word	0x00000082


	//----- nvinfo : EIATTR_KPARAM_INFO
	.align		4
.L_2646:
        /*0008*/ 	.byte	0x04, 0x17
        /*000a*/ 	.short	(.L_2648 - .L_2647)
.L_2647:
        /*000c*/ 	.word	0x00000000
        /*0010*/ 	.short	0x0000
        /*0012*/ 	.short	0x0000
        /*0014*/ 	.byte	0x00, 0xf0, 0xa1, 0x03


	//----- nvinfo : EIATTR_SPARSE_MMA_MASK
	.align		4
.L_2648:
        /*0018*/ 	.byte	0x03, 0x50
        /*001a*/ 	.short	0x0000


	//----- nvinfo : EIATTR_MAXREG_COUNT
	.align		4
        /*001c*/ 	.byte	0x03, 0x1b
        /*001e*/ 	.short	0x00ff


	//----- nvinfo : EIATTR_ANNOTATIONS
	.align		4
        /*0020*/ 	.byte	0x04, 0x55
        /*0022*/ 	.short	(.L_2650 - .L_2649)


	//   ....[0]....
.L_2649:
        /* <DEDUP_REMOVED lines=70> */


	//----- nvinfo : EIATTR_MERCURY_ISA_VERSION
	.align		4
.L_2650:
        /*0474*/ 	.byte	0x03, 0x5f
        /*0476*/ 	.short	0x0101


	//----- nvinfo : EIATTR_COOP_GROUP_MASK_REGIDS
	.align		4
        /*0478*/ 	.byte	0x04, 0x29
        /*047a*/ 	.short	(.L_2652 - .L_2651)


	//   ....[0]....
.L_2651:
        /*047c*/ 	.word	0xffffffff


	//   ....[1]....
        /*0480*/ 	.word	0xffffffff


	//   ....[2]....
        /*0484*/ 	.word	0xffffffff


	//   ....[3]....
        /*0488*/ 	.word	0xffffffff


	//   ....[4]....
        /*048c*/ 	.word	0xffffffff


	//   ....[5]....
        /*0490*/ 	.word	0xffffffff


	//   ....[6]....
        /*0494*/ 	.word	0xffffffff


	//   ....[7]....
        /*0498*/ 	.word	0xffffffff


	//   ....[8]....
        /*049c*/ 	.word	0xffffffff


	//   ....[9]....
        /*04a0*/ 	.word	0xffffffff


	//   ....[10]....
        /*04a4*/ 	.word	0x050000a7


	//   ....[11]....
        /*04a8*/ 	.word	0x050000a7


	//   ....[12]....
        /*04ac*/ 	.word	0x050000a7


	//   ....[13]....
        /*04b0*/ 	.word	0x050000a7


	//   ....[14]....
        /*04b4*/ 	.word	0x050000a7


	//   ....[15]....
        /*04b8*/ 	.word	0x050000a7


	//   ....[16]....
        /*04bc*/ 	.word	0x050000a7


	//   ....[17]....
        /*04c0*/ 	.word	0x050000a7


	//   ....[18]....
        /*04c4*/ 	.word	0x050000a7


	//   ....[19]....
        /*04c8*/ 	.word	0x050000a7


	//----- nvinfo : EIATTR_COOP_GROUP_INSTR_OFFSETS
	.align		4
.L_2652:
        /*04cc*/ 	.byte	0x04, 0x28
        /*04ce*/ 	.short	(.L_2654 - .L_2653)


	//   ....[0]....
.L_2653:
        /*04d0*/ 	.word	0x00003490


	//   ....[1]....
        /*04d4*/ 	.word	0x000034c0


	//   ....[2]....
        /*04d8*/ 	.word	0x000034e0


	//   ....[3]....
        /*04dc*/ 	.word	0x00003500


	//   ....[4]....
        /*04e0*/ 	.word	0x00003520


	//   ....[5]....
        /*04e4*/ 	.word	0x00003f50


	//   ....[6]....
        /*04e8*/ 	.word	0x00003f70


	//   ....[7]....
        /*04ec*/ 	.word	0x00003f90


	//   ....[8]....
        /*04f0*/ 	.word	0x00003fb0


	//   ....[9]....
        /*04f4*/ 	.word	0x00003fd0


	//   ....[10]....
        /*04f8*/ 	.word	0x00005770


	//   ....[11]....
        /*04fc*/ 	.word	0x00005810


	//   ....[12]....
        /*0500*/ 	.word	0x00005870


	//   ....[13]....
        /*0504*/ 	.word	0x000058d0


	//   ....[14]....
        /*0508*/ 	.word	0x00005930


	//   ....[15]....
        /*050c*/ 	.word	0x000063b0


	//   ....[16]....
        /*0510*/ 	.word	0x00006410


	//   ....[17]....
        /*0514*/ 	.word	0x00006470


	//   ....[18]....
        /*0518*/ 	.word	0x000064d0


	//   ....[19]....
        /*051c*/ 	.word	0x00006530


	//----- nvinfo : EIATTR_EXIT_INSTR_OFFSETS
	.align		4
.L_2654:
        /*0520*/ 	.byte	0x04, 0x1c
        /*0522*/ 	.short	(.L_2656 - .L_2655)


	//   ....[0]....
.L_2655:
        /*0524*/ 	.word	0x00000530


	//   ....[1]....
        /*0528*/ 	.word	0x00005700


	//----- nvinfo : EIATTR_MAX_THREADS
	.align		4
.L_2656:
        /*052c*/ 	.byte	0x04, 0x05
        /*052e*/ 	.short	(.L_2658 - .L_2657)
.L_2657:
        /*0530*/ 	.word	0x00000080
        /*0534*/ 	.word	0x00000001
        /*0538*/ 	.word	0x00000001


	//----- nvinfo : EIATTR_CRS_STACK_SIZE
	.align		4
.L_2658:
        /*053c*/ 	.byte	0x04, 0x1e
        /*053e*/ 	.short	(.L_2660 - .L_2659)
.L_2659:
        /*0540*/ 	.word	0x00000000


	//----- nvinfo : EIATTR_CBANK_PARAM_SIZE
	.align		4
.L_2660:
        /*0544*/ 	.byte	0x03, 0x19
        /*0546*/ 	.short	0x00e8


	//----- nvinfo : EIATTR_PARAM_CBANK
	.align		4
        /*0548*/ 	.byte	0x04, 0x0a
        /*054a*/ 	.short	(.L_2662 - .L_2661)
	.align		4
.L_2661:
        /*054c*/ 	.word	index@(.nv.constant0._ZN10layer_norm13ln_fwd_kernelINS_13Kernel_traitsIf6__halfS2_S2_fjLj2560ELj1ELj4ELj1ELj16ENS_18Kernel_traits_baseILj2560EfS2_S2_S2_fjLj128EEEEELb0ELb1ELb0ELb1EEEvNS_9FwdParamsE)
        /*0550*/ 	.short	0x0210
        /*0552*/ 	.short	0x00e8


	//----- nvinfo : EIATTR_SW_WAR
	.align		4
.L_2662:
        /*0554*/ 	.byte	0x04, 0x36
        /*0556*/ 	.short	(.L_2664 - .L_2663)
.L_2663:
        /*0558*/ 	.word	0x00000008
.L_2664:


//--------------------- .nv.info._ZN10layer_norm13ln_fwd_kernelINS_13Kernel_traitsIf6__halfS2_S2_fjLj2560ELj1ELj4ELj1ELj16ENS_18Kernel_traits_baseILj2560EfS2_S2_S2_fjLj128EEEEELb0ELb1ELb1ELb0EEEvNS_9FwdParamsE --------------------------
	.section	.nv.info._ZN10layer_norm13ln_fwd_kernelINS_13Kernel_traitsIf6__halfS2_S2_fjLj2560ELj1ELj4ELj1ELj16ENS_18Kernel_traits_baseILj2560EfS2_S2_S2_fjLj128EEEEELb0ELb1ELb1ELb0EEEvNS_9FwdParamsE,"",@"SHT_CUDA_INFO"
	.sectionflags	@""
	.align	4


	//----- nvinfo : EIATTR_CUDA_API_VERSION
	.align		4
        /*0000*/ 	.byte	0x04, 0x37
        /*0002*/ 	.short	(.L_2666 - .L_2665)
.L_2665:
        /*0004*/ 	.word	0x00000082


	//----- nvinfo : EIATTR_KPARAM_INFO
	.align		4
.L_2666:
        /*0008*/ 	.byte	0x04, 0x17
        /*000a*/ 	.short	(.L_2668 - .L_2667)
.L_2667:
        /*000c*/ 	.word	0x00000000
        /*0010*/ 	.short	0x0000
        /*0012*/ 	.short	0x0000
        /*0014*/ 	.byte	0x00, 0xf0, 0xa1, 0x03


	//----- nvinfo : EIATTR_SPARSE_MMA_MASK
	.align		4
.L_2668:
        /*0018*/ 	.byte	0x03, 0x50
        /*001a*/ 	.short	0x0000


	//----- nvinfo : EIATTR_MAXREG_COUNT
	.align		4
        /*001c*/ 	.byte	0x03, 0x1b
        /*001e*/ 	.short	0x00ff


	//----- nvinfo : EIATTR_ANNOTATIONS
	.align		4
        /*0020*/ 	.byte	0x04, 0x55
        /*0022*/ 	.short	(.L_2670 - .L_2669)


	//   ....[0]....
.L_2669:
        /* <DEDUP_REMOVED lines=74> */


	//----- nvinfo : EIATTR_MERCURY_ISA_VERSION
	.align		4
.L_2670:
        /*04b4*/ 	.byte	0x03, 0x5f
        /*04b6*/ 	.short	0x0101


	//----- nvinfo : EIATTR_COOP_GROUP_MASK_REGIDS
	.align		4
        /*04b8*/ 	.byte	0x04, 0x29
        /*04ba*/ 	.short	(.L_2672 - .L_2671)


	//   ....[0]....
.L_2671:
        /*04bc*/ 	.word	0xffffffff


	//   ....[1]....
        /*04c0*/ 	.word	0xffffffff


	//   ....[2]....
        /*04c4*/ 	.word	0xffffffff


	//   ....[3]....
        /*04c8*/ 	.word	0xffffffff


	//   ....[4]....
        /*04cc*/ 	.word	0xffffffff


	//   ....[5]....
        /*04d0*/ 	.word	0xffffffff


	//   ....[6]....
        /*04d4*/ 	.word	0xffffffff


	//   ....[7]....
        /*04d8*/ 	.word	0xffffffff


	//   ....[8]....
        /*04dc*/ 	.word	0xffffffff


	//   ....[9]....
        /*04e0*/ 	.word	0xffffffff


	//   ....[10]....
        /*04e4*/ 	.word	0x05000078


	//   ....[11]....
        /*04e8*/ 	.word	0x05000078


	//   ....[12]....
        /*04ec*/ 	.word	0x05000078


	//   ....[13]....
        /*04f0*/ 	.word	0x05000078


	//   ....[14]....
        /*04f4*/ 	.word	0x05000078


	//   ....[15]....
        /*04f8*/ 	.word	0x05000078


	//   ....[16]....
        /*04fc*/ 	.word	0x05000078


	//   ....[17]....
        /*0500*/ 	.word	0x05000078


	//   ....[18]....
        /*0504*/ 	.word	0x05000078


	//   ....[19]....
        /*0508*/ 	.word	0x05000078


	//----- nvinfo : EIATTR_COOP_GROUP_INSTR_OFFSETS
	.align		4
.L_2672:
        /*050c*/ 	.byte	0x04, 0x28
        /*050e*/ 	.short	(.L_2674 - .L_2673)


	//   ....[0]....
.L_2673:
        /*0510*/ 	.word	0x00006af0


	//   ....[1]....
        /*0514*/ 	.word	0x00006b60


	//   ....[2]....
        /*0518*/ 	.word	0x00006b80


	//   ....[3]....
        /*051c*/ 	.word	0x00006ba0


	//   ....[4]....
        /*0520*/ 	.word	0x00006bc0


	//   ....[5]....
        /*0524*/ 	.word	0x00007630


	//   ....[6]....
        /*0528*/ 	.word	0x00007650


	//   ....[7]....
        /*052c*/ 	.word	0x00007670


	//   ....[8]....
        /*0530*/ 	.word	0x00007690


	//   ....[9]....
        /*0534*/ 	.word	0x000076b0


	//   ....[10]....
        /*0538*/ 	.word	0x00009120


	//   ....[11]....
        /*053c*/ 	.word	0x000091d0


	//   ....[12]....
        /*0540*/ 	.word	0x00009260


	//   ....[13]....
        /*0544*/ 	.word	0x000092d0


	//   ....[14]....
        /*0548*/ 	.word	0x00009340


	//   ....[15]....
        /*054c*/ 	.word	0x00009e20


	//   ....[16]....
        /*0550*/ 	.word	0x00009e90


	//   ....[17]....
        /*0554*/ 	.word	0x00009f00


	//   ....[18]....
        /*0558*/ 	.word	0x00009f70


	//   ....[19]....
        /*055c*/ 	.word	0x00009fe0


	//----- nvinfo : EIATTR_EXIT_INSTR_OFFSETS
	.align		4
.L_2674:
        /*0560*/ 	.byte	0x04, 0x1c
        /*0562*/ 	.short	(.L_2676 - .L_2675)


	//   ....[0]....
.L_2675:
        /*0564*/ 	.word	0x00001490


	//   ....[1]....
        /*0568*/ 	.word	0x000090b0


	//----- nvinfo : EIATTR_MAX_THREADS
	.align		4
.L_2676:
        /*056c*/ 	.byte	0x04, 0x05
        /*056e*/ 	.short	(.L_2678 - .L_2677)
.L_2677:
        /*0570*/ 	.word	0x00000080
        /*0574*/ 	.word	0x00000001
        /*0578*/ 	.word	0x00000001


	//----- nvinfo : EIATTR_CRS_STACK_SIZE
	.align		4
.L_2678:
        /*057c*/ 	.byte	0x04, 0x1e
        /*057e*/ 	.short	(.L_2680 - .L_2679)
.L_2679:
        /*0580*/ 	.word	0x00000000


	//----- nvinfo : EIATTR_CBANK_PARAM_SIZE
	.align		4
.L_2680:
        /*0584*/ 	.byte	0x03, 0x19
        /*0586*/ 	.short	0x00e8


	//----- nvinfo : EIATTR_PARAM_CBANK
	.align		4
        /*0588*/ 	.byte	0x04, 0x0a
        /*058a*/ 	.short	(.L_2682 - .L_2681)
	.align		4
.L_2681:
        /*058c*/ 	.word	index@(.nv.constant0._ZN10layer_norm13ln_fwd_kernelINS_13Kernel_traitsIf6__halfS2_S2_fjLj2560ELj1ELj4ELj1ELj16ENS_18Kernel_traits_baseILj2560EfS2_S2_S2_fjLj128EEEEELb0ELb1ELb1ELb0EEEvNS_9FwdParamsE)
        /*0590*/ 	.short	0x0210
        /*0592*/ 	.short	0x00e8


	//----- nvinfo : EIATTR_SW_WAR
	.align		4
.L_2682:
        /*0594*/ 	.byte	0x04, 0x36
        /*0596*/ 	.short	(.L_2684 - .L_2683)
.L_2683:
        /*0598*/ 	.word	0x00000008
.L_2684:


//--------------------- .nv.info._ZN10layer_norm13ln_fwd_kernelINS_13Kernel_traitsIf6__halfS2_S2_fjLj2560ELj1ELj4ELj1ELj16ENS_18Kernel_traits_baseILj2560EfS2_S2_S2_fjLj128EEEEELb0ELb1ELb1ELb1EEEvNS_9FwdParamsE --------------------------
	.section	.nv.info._ZN10layer_norm13ln_fwd_kernelINS_13Kernel_traitsIf6__halfS2_S2_fjLj2560ELj1ELj4ELj1ELj16ENS_18Kernel_traits_baseILj2560EfS2_S2_S2_fjLj128EEEEELb0ELb1ELb1ELb1EEEvNS_9FwdParamsE,"",@"SHT_CUDA_INFO"
	.sectionflags	@""
	.align	4


	//----- nvinfo : EIATTR_CUDA_API_VERSION
	.align		4
        /*0000*/ 	.byte	0x04, 0x37
        /*0002*/ 	.short	(.L_2686 - .L_2685)
.L_2685:
        /*0004*/ 	.word	0x00000082


	//----- nvinfo : EIATTR_KPARAM_INFO
	.align		4
.L_2686:
        /*0008*/ 	.byte	0x04, 0x17
        /*000a*/ 	.short	(.L_2688 - .L_2687)
.L_2687:
        /*000c*/ 	.word	0x00000000
        /*0010*/ 	.short	0x0000
        /*0012*/ 	.short	0x0000
        /*0014*/ 	.byte	0x00, 0xf0, 0xa1, 0x03


	//----- nvinfo : EIATTR_SPARSE_MMA_MASK
	.align		4
.L_2688:
        /*0018*/ 	.byte	0x03, 0x50
        /*001a*/ 	.short	0x0000


	//----- nvinfo : EIATTR_MAXREG_COUNT
	.align		4
        /*001c*/ 	.byte	0x03, 0x1b
        /*001e*/ 	.short	0x00ff


	//----- nvinfo : EIATTR_ANNOTATIONS
	.align		4
        /*0020*/ 	.byte	0x04, 0x55
        /*0022*/ 	.short	(.L_2690 - .L_2689)


	//   ....[0]....
.L_2689:
        /* <DEDUP_REMOVED lines=67> */


	//----- nvinfo : EIATTR_MERCURY_ISA_VERSION
	.align		4
.L_2690:
        /*0444*/ 	.byte	0x03, 0x5f
        /*0446*/ 	.short	0x0101


	//----- nvinfo : EIATTR_COOP_GROUP_MASK_REGIDS
	.align		4
        /*0448*/ 	.byte	0x04, 0x29
        /*044a*/ 	.short	(.L_2692 - .L_2691)


	//   ....[0]....
.L_2691:
        /*044c*/ 	.word	0xffffffff


	//   ....[1]....
        /*0450*/ 	.word	0xffffffff


	//   ....[2]....
        /*0454*/ 	.word	0xffffffff


	//   ....[3]....
        /*0458*/ 	.word	0xffffffff


	//   ....[4]....
        /*045c*/ 	.word	0xffffffff


	//   ....[5]....
        /*0460*/ 	.word	0xffffffff


	//   ....[6]....
        /*0464*/ 	.word	0xffffffff


	//   ....[7]....
        /*0468*/ 	.word	0xffffffff


	//   ....[8]....
        /*046c*/ 	.word	0xffffffff


	//   ....[9]....
        /*0470*/ 	.word	0xffffffff


	//   ....[10]....
        /*0474*/ 	.word	0x050000ae


	//   ....[11]....
        /*0478*/ 	.word	0x050000ae


	//   ....[12]....
        /*047c*/ 	.word	0x050000ae


	//   ....[13]....
        /*0480*/ 	.word	0x050000ae


	//   ....[14]....
        /*0484*/ 	.word	0x050000ae


	//   ....[15]....
        /*0488*/ 	.word	0x050000ae


	//   ....[16]....
        /*048c*/ 	.word	0x050000ae


	//   ....[17]....
        /*0490*/ 	.word	0x050000ae


	//   ....[18]....
        /*0494*/ 	.word	0x050000ae


	//   ....[19]....
        /*0498*/ 	.word	0x050000ae


	//----- nvinfo : EIATTR_COOP_GROUP_INSTR_OFFSETS
	.align		4
.L_2692:
        /*049c*/ 	.byte	0x04, 0x28
        /*049e*/ 	.short	(.L_2694 - .L_2693)


	//   ....[0]....
.L_2693:
        /*04a0*/ 	.word	0x00005890


	//   ....[1]....
        /*04a4*/ 	.word	0x000058c0


	//   ....[2]....
        /*04a8*/ 	.word	0x000058e0


	//   ....[3]....
        /*04ac*/ 	.word	0x00005900


	//   ....[4]....
        /*04b0*/ 	.word	0x00005920


	//   ....[5]....
        /*04b4*/ 	.word	0x00006350


	//   ....[6]....
        /*04b8*/ 	.word	0x00006370


	//   ....[7]....
        /*04bc*/ 	.word	0x00006390


	//   ....[8]....
        /*04c0*/ 	.word	0x000063b0


	//   ....[9]....
        /*04c4*/ 	.word	0x000063d0


	//   ....[10]....
        /*04c8*/ 	.word	0x00007ca0


	//   ....[11]....
        /*04cc*/ 	.word	0x00007d40


	//   ....[12]....
        /*04d0*/ 	.word	0x00007da0


	//   ....[13]....
        /*04d4*/ 	.word	0x00007e00


	//   ....[14]....
        /*04d8*/ 	.word	0x00007e60


	//   ....[15]....
        /*04dc*/ 	.word	0x000088e0


	//   ....[16]....
        /*04e0*/ 	.word	0x00008940


	//   ....[17]....
        /*04e4*/ 	.word	0x000089a0


	//   ....[18]....
        /*04e8*/ 	.word	0x00008a00


	//   ....[19]....
        /*04ec*/ 	.word	0x00008a60


	//----- nvinfo : EIATTR_EXIT_INSTR_OFFSETS
	.align		4
.L_2694:
        /*04f0*/ 	.byte	0x04, 0x1c
        /*04f2*/ 	.short	(.L_2696 - .L_2695)


	//   ....[0]....
.L_2695:
        /*04f4*/ 	.word	0x00000530


	//   ....[1]....
        /*04f8*/ 	.word	0x00007c30


	//----- nvinfo : EIATTR_MAX_THREADS
	.align		4
.L_2696:
        /*04fc*/ 	.byte	0x04, 0x05
        /*04fe*/ 	.short	(.L_2698 - .L_2697)
.L_2697:
        /*0500*/ 	.word	0x00000080
        /*0504*/ 	.word	0x00000001
        /*0508*/ 	.word	0x00000001


	//----- nvinfo : EIATTR_CRS_STACK_SIZE
	.align		4
.L_2698:
        /*050c*/ 	.byte	0x04, 0x1e
        /*050e*/ 	.short	(.L_2700 - .L_2699)
.L_2699:
        /*0510*/ 	.word	0x00000000


	//----- nvinfo : EIATTR_CBANK_PARAM_SIZE
	.align		4
.L_2700:
        /*0514*/ 	.byte	0x03, 0x19
        /*0516*/ 	.short	0x00e8


	//----- nvinfo : EIATTR_PARAM_CBANK
	.align		4
        /*0518*/ 	.byte	0x04, 0x0a
        /*051a*/ 	.short	(.L_2702 - .L_2701)
	.align		4
.L_2701:
        /*051c*/ 	.word	index@(.nv.constant0._ZN10layer_norm13ln_fwd_kernelINS_13Kernel_traitsIf6__halfS2_S2_fjLj2560ELj1ELj4ELj1ELj16ENS_18Kernel_traits_baseILj2560EfS2_S2_S2_fjLj128EEEEELb0ELb1ELb1ELb1EEEvNS_9FwdParamsE)
        /*0520*/ 	.short	0x0210
        /*0522*/ 	.short	0x00e8


	//----- nvinfo : EIATTR_SW_WAR
	.align		4
.L_2702:
        /*0524*/ 	.byte	0x04, 0x36
        /*0526*/ 	.short	(.L_2704 - .L_2703)
.L_2703:
        /*0528*/ 	.word	0x00000008
.L_2704:


//--------------------- .nv.info._ZN10layer_norm13ln_fwd_kernelINS_13Kernel_traitsIf6__halfS2_S2_fjLj2560ELj1ELj4ELj1ELj16ENS_18Kernel_traits_baseILj2560EfS2_S2_S2_fjLj128EEEEELb1ELb0ELb0ELb0EEEvNS_9FwdParamsE --------------------------
	.section	.nv.info._ZN10layer_norm13ln_fwd_kernelINS_13Kernel_traitsIf6__halfS2_S2_fjLj2560ELj1ELj4ELj1ELj16ENS_18Kernel_traits_baseILj2560EfS2_S2_S2_fjLj128EEEEELb1ELb0ELb0ELb0EEEvNS_9FwdParamsE,"",@"SHT_CUDA_INFO"
	.sectionflags	@""
	.align	4


	//----- nvinfo : EIATTR_CUDA_API_VERSION
	.align		4
        /*0000*/ 	.byte	0x04, 0x37
        /*0002*/ 	.short	(.L_2706 - .L_2705)
.L_2705:
        /*0004*/ 	.word	0x00000082


	//----- nvinfo : EIATTR_KPARAM_INFO
	.align		4
.L_2706:
        /*0008*/ 	.byte	0x04, 0x17
        /*000a*/ 	.short	(.L_2708 - .L_2707)
.L_2707:
        /*000c*/ 	.word	0x00000000
        /*0010*/ 	.short	0x0000
        /*0012*/ 	.short	0x0000
        /*0014*/ 	.byte	0x00, 0xf0, 0xa1, 0x03


	//----- nvinfo : EIATTR_SPARSE_MMA_MASK
	.align		4
.L_2708:
        /*0018*/ 	.byte	0x03, 0x50
        /*001a*/ 	.short	0x0000


	//----- nvinfo : EIATTR_MAXREG_COUNT
	.align		4
        /*001c*/ 	.byte	0x03, 0x1b
        /*001e*/ 	.short	0x00ff


	//----- nvinfo : EIATTR_ANNOTATIONS
	.align		4
        /*0020*/ 	.byte	0x04, 0x55
        /*0022*/ 	.short	(.L_2710 - .L_2709)


	//   ....[0]....
.L_2709:
        /* <DEDUP_REMOVED lines=15> */


	//----- nvinfo : EIATTR_MERCURY_ISA_VERSION
	.align		4
.L_2710:
        /*0104*/ 	.byte	0x03, 0x5f
        /*0106*/ 	.short	0x0101


	//----- nvinfo : EIATTR_COOP_GROUP_MASK_REGIDS
	.align		4
        /*0108*/ 	.byte	0x04, 0x29
        /*010a*/ 	.short	(.L_2712 - .L_2711)


	//   ....[0]....
.L_2711:
        /*010c*/ 	.word	0xffffffff


	//   ....[1]....
        /*0110*/ 	.word	0xffffffff


	//   ....[2]....
        /*0114*/ 	.word	0xffffffff


	//   ....[3]....
        /*0118*/ 	.word	0xffffffff


	//   ....[4]....
        /*011c*/ 	.word	0xffffffff


	//   ....[5]....
        /*0120*/ 	.word	0xffffffff


	//   ....[6]....
        /*0124*/ 	.word	0xffffffff


	//   ....[7]....
        /*0128*/ 	.word	0xffffffff


	//   ....[8]....
        /*012c*/ 	.word	0xffffffff


	//   ....[9]....
        /*0130*/ 	.word	0xffffffff


	//   ....[10]....
        /*0134*/ 	.word	0x0500005c


	//   ....[11]....
        /*0138*/ 	.word	0x0500005c


	//   ....[12]....
        /*013c*/ 	.word	0x0500005c


	//   ....[13]....
        /*0140*/ 	.word	0x0500005c


	//   ....[14]....
        /*0144*/ 	.word	0x0500005c


	//   ....[15]....
        /*0148*/ 	.word	0x0500005c


	//   ....[16]....
        /*014c*/ 	.word	0x0500005c


	//   ....[17]....
        /*0150*/ 	.word	0x0500005c


	//   ....[18]....
        /*0154*/ 	.word	0x0500005c


	//   ....[19]....
        /*0158*/ 	.word	0x0500005c


	//----- nvinfo : EIATTR_COOP_GROUP_INSTR_OFFSETS
	.align		4
.L_2712:
        /*015c*/ 	.byte	0x04, 0x28
        /*015e*/ 	.short	(.L_2714 - .L_2713)


	//   ....[0]....
.L_2713:
        /*0160*/ 	.word	0x0001db50


	//   ....[1]....
        /*0164*/ 	.word	0x0001dbc0


	//   ....[2]....
        /*0168*/ 	.word	0x0001dbe0


	//   ....[3]....
        /*016c*/ 	.word	0x0001dc00


	//   ....[4]....
        /*0170*/ 	.word	0x0001dc20


	//   ....[5]....
        /*0174*/ 	.word	0x0001e6a0


	//   ....[6]....
        /*0178*/ 	.word	0x0001e6c0


	//   ....[7]....
        /*017c*/ 	.word	0x0001e6e0


	//   ....[8]....
        /*0180*/ 	.word	0x0001e700


	//   ....[9]....
        /*0184*/ 	.word	0x0001e720


	//   ....[10]....
        /*0188*/ 	.word	0x00020090


	//   ....[11]....
        /*018c*/ 	.word	0x00020140


	//   ....[12]....
        /*0190*/ 	.word	0x000201d0


	//   ....[13]....
        /*0194*/ 	.word	0x00020240


	//   ....[14]....
        /*0198*/ 	.word	0x000202b0


	//   ....[15]....
        /*019c*/ 	.word	0x00020da0


	//   ....[16]....
        /*01a0*/ 	.word	0x00020e10


	//   ....[17]....
        /*01a4*/ 	.word	0x00020e80


	//   ....[18]....
        /*01a8*/ 	.word	0x00020ef0


	//   ....[19]....
        /*01ac*/ 	.word	0x00020f60


	//----- nvinfo : EIATTR_EXIT_INSTR_OFFSETS
	.align		4
.L_2714:
        /*01b0*/ 	.byte	0x04, 0x1c
        /*01b2*/ 	.short	(.L_2716 - .L_2715)


	//   ....[0]....
.L_2715:
        /*01b4*/ 	.word	0x000013c0


	//   ....[1]....
        /*01b8*/ 	.word	0x00020020


	//----- nvinfo : EIATTR_MAX_THREADS
	.align		4
.L_2716:
        /*01bc*/ 	.byte	0x04, 0x05
        /*01be*/ 	.short	(.L_2718 - .L_2717)
.L_2717:
        /*01c0*/ 	.word	0x00000080
        /*01c4*/ 	.word	0x00000001
        /*01c8*/ 	.word	0x00000001


	//----- nvinfo : EIATTR_CRS_STACK_SIZE
	.align		4
.L_2718:
        /*01cc*/ 	.byte	0x04, 0x1e
        /*01ce*/ 	.short	(.L_2720 - .L_2719)
.L_2719:
        /*01d0*/ 	.word	0x00000000


	//----- nvinfo : EIATTR_CBANK_PARAM_SIZE
	.align		4
.L_2720:
        /*01d4*/ 	.byte	0x03, 0x19
        /*01d6*/ 	.short	0x00e8


	//----- nvinfo : EIATTR_PARAM_CBANK
	.align		4
        /*01d8*/ 	.byte	0x04, 0x0a
        /*01da*/ 	.short	(.L_2722 - .L_2721)
	.align		4
.L_2721:
        /*01dc*/ 	.word	index@(.nv.constant0._ZN10layer_norm13ln_fwd_kernelINS_13Kernel_traitsIf6__halfS2_S2_fjLj2560ELj1ELj4ELj1ELj16ENS_18Kernel_traits_baseILj2560EfS2_S2_S2_fjLj128EEEEELb1ELb0ELb0ELb0EEEvNS_9FwdParamsE)
        /*01e0*/ 	.short	0x0210
        /*01e2*/ 	.short	0x00e8


	//----- nvinfo : EIATTR_SW_WAR
	.align		4
.L_2722:
        /*01e4*/ 	.byte	0x04, 0x36
        /*01e6*/ 	.short	(.L_2724 - .L_2723)
.L_2723:
        /*01e8*/ 	.word	0x00000008
.L_2724:


//--------------------- .nv.info._ZN10layer_norm13ln_fwd_kernelINS_13Kernel_traitsIf6__halfS2_S2_fjLj2560ELj1ELj4ELj1ELj16ENS_18Kernel_traits_baseILj2560EfS2_S2_S2_fjLj128EEEEELb1ELb0ELb0ELb1EEEvNS_9FwdParamsE --------------------------
	.section	.nv.info._ZN10layer_norm13ln_fwd_kernelINS_13Kernel_traitsIf6__halfS2_S2_fjLj2560ELj1ELj4ELj1ELj16ENS_18Kernel_traits_baseILj2560EfS2_S2_S2_fjLj128EEEEELb1ELb0ELb0ELb1EEEvNS_9FwdParamsE,"",@"SHT_CUDA_INFO"
	.sectionflags	@""
	.align	4


	//----- nvinfo : EIATTR_CUDA_API_VERSION
	.align		4
        /*0000*/ 	.byte	0x04, 0x37
        /*0002*/ 	.short	(.L_2726 - .L_2725)
.L_2725:
        /*0004*/ 	.word	0x00000082


	//----- nvinfo : EIATTR_KPARAM_INFO
	.align		4
.L_2726:
        /*0008*/ 	.byte	0x04, 0x17
        /*000a*/ 	.short	(.L_2728 - .L_2727)
.L_2727:
        /*000c*/ 	.word	0x00000000
        /*0010*/ 	.short	0x0000
        /*0012*/ 	.short	0x0000
        /*0014*/ 	.byte	0x00, 0xf0, 0xa1, 0x03


	//----- nvinfo : EIATTR_SPARSE_MMA_MASK
	.align		4
.L_2728:
        /*0018*/ 	.byte	0x03, 0x50
        /*001a*/ 	.short	0x0000


	//----- nvinfo : EIATTR_MAXREG_COUNT
	.align		4
        /*001c*/ 	.byte	0x03, 0x1b
        /*001e*/ 	.short	0x00ff


	//----- nvinfo : EIATTR_ANNOTATIONS
	.align		4
        /*0020*/ 	.byte	0x04, 0x55
        /*0022*/ 	.short	(.L_2730 - .L_2729)


	//   ....[0]....
.L_2729:
        /* <DEDUP_REMOVED lines=17> */


	//----- nvinfo : EIATTR_MERCURY_ISA_VERSION
	.align		4
.L_2730:
        /*0124*/ 	.byte	0x03, 0x5f
        /*0126*/ 	.short	0x0101


	//----- nvinfo : EIATTR_COOP_GROUP_MASK_REGIDS
	.align		4
        /*0128*/ 	.byte	0x04, 0x29
        /*012a*/ 	.short	(.L_2732 - .L_2731)


	//   ....[0]....
.L_2731:
        /*012c*/ 	.word	0xffffffff


	//   ....[1]....
        /*0130*/ 	.word	0xffffffff


	//   ....[2]....
        /*0134*/ 	.word	0xffffffff


	//   ....[3]....
        /*0138*/ 	.word	0xffffffff


	//   ....[4]....
        /*013c*/ 	.word	0xffffffff


	//   ....[5]....
        /*0140*/ 	.word	0xffffffff


	//   ....[6]....
        /*0144*/ 	.word	0xffffffff


	//   ....[7]....
        /*0148*/ 	.word	0xffffffff


	//   ....[8]....
        /*014c*/ 	.word	0xffffffff


	//   ....[9]....
        /*0150*/ 	.word	0xffffffff


	//   ....[10]....
        /*0154*/ 	.word	0x05000068


	//   ....[11]....
        /*0158*/ 	.word	0x05000068


	//   ....[12]....
        /*015c*/ 	.word	0x05000068


	//   ....[13]....
        /*0160*/ 	.word	0x05000068


	//   ....[14]....
        /*0164*/ 	.word	0x05000068


	//   ....[15]....
        /*0168*/ 	.word	0x05000068


	//   ....[16]....
        /*016c*/ 	.word	0x05000068


	//   ....[17]....
        /*0170*/ 	.word	0x05000068


	//   ....[18]....
        /*0174*/ 	.word	0x05000068


	//   ....[19]....
        /*0178*/ 	.word	0x05000068


	//----- nvinfo : EIATTR_COOP_GROUP_INSTR_OFFSETS
	.align		4
.L_2732:
        /*017c*/ 	.byte	0x04, 0x28
        /*017e*/ 	.short	(.L_2734 - .L_2733)


	//   ....[0]....
.L_2733:
        /*0180*/ 	.word	0x0001d180


	//   ....[1]....
        /*0184*/ 	.word	0x0001d1b0


	//   ....[2]....
        /*0188*/ 	.word	0x0001d1d0


	//   ....[3]....
        /*018c*/ 	.word	0x0001d1f0


	//   ....[4]....
        /*0190*/ 	.word	0x0001d210


	//   ....[5]....
        /*0194*/ 	.word	0x0001dc40


	//   ....[6]....
        /*0198*/ 	.word	0x0001dc60


	//   ....[7]....
        /*019c*/ 	.word	0x0001dc80


	//   ....[8]....
        /*01a0*/ 	.word	0x0001dca0


	//   ....[9]....
        /*01a4*/ 	.word	0x0001dcc0


	//   ....[10]....
        /*01a8*/ 	.word	0x0001f2e0


	//   ....[11]....
        /*01ac*/ 	.word	0x0001f380


	//   ....[12]....
        /*01b0*/ 	.word	0x0001f3f0


	//   ....[13]....
        /*01b4*/ 	.word	0x0001f460


	//   ....[14]....
        /*01b8*/ 	.word	0x0001f4d0


	//   ....[15]....
        /*01bc*/ 	.word	0x0001ff60


	//   ....[16]....
        /*01c0*/ 	.word	0x0001ffd0


	//   ....[17]....
        /*01c4*/ 	.word	0x00020040


	//   ....[18]....
        /*01c8*/ 	.word	0x000200b0


	//   ....[19]....
        /*01cc*/ 	.word	0x00020120


	//----- nvinfo : EIATTR_EXIT_INSTR_OFFSETS
	.align		4
.L_2734:
        /*01d0*/ 	.byte	0x04, 0x1c
        /*01d2*/ 	.short	(.L_2736 - .L_2735)


	//   ....[0]....
.L_2735:
        /*01d4*/ 	.word	0x00000970


	//   ....[1]....
        /*01d8*/ 	.word	0x0001f270


	//----- nvinfo : EIATTR_MAX_THREADS
	.align		4
.L_2736:
        /*01dc*/ 	.byte	0x04, 0x05
        /*01de*/ 	.short	(.L_2738 - .L_2737)
.L_2737:
        /*01e0*/ 	.word	0x00000080
        /*01e4*/ 	.word	0x00000001
        /*01e8*/ 	.word	0x00000001


	//----- nvinfo : EIATTR_CRS_STACK_SIZE
	.align		4
.L_2738:
        /*01ec*/ 	.byte	0x04, 0x1e
        /*01ee*/ 	.short	(.L_2740 - .L_2739)
.L_2739:
        /*01f0*/ 	.word	0x00000000


	//----- nvinfo : EIATTR_CBANK_PARAM_SIZE
	.align		4
.L_2740:
        /*01f4*/ 	.byte	0x03, 0x19
        /*01f6*/ 	.short	0x00e8


	//----- nvinfo : EIATTR_PARAM_CBANK
	.align		4
        /*01f8*/ 	.byte	0x04, 0x0a
        /*01fa*/ 	.short	(.L_2742 - .L_2741)
	.align		4
.L_2741:
        /*01fc*/ 	.word	index@(.nv.constant0._ZN10layer_norm13ln_fwd_kernelINS_13Kernel_traitsIf6__halfS2_S2_fjLj2560ELj1ELj4ELj1ELj16ENS_18Kernel_traits_baseILj2560EfS2_S2_S2_fjLj128EEEEELb1ELb0ELb0ELb1EEEvNS_9FwdParamsE)
        /*0200*/ 	.short	0x0210
        /*0202*/ 	.short	0x00e8


	//----- nvinfo : EIATTR_SW_WAR
	.align		4
.L_2742:
        /*0204*/ 	.byte	0x04, 0x36
        /*0206*/ 	.short	(.L_2744 - .L_2743)
.L_2743:
        /*0208*/ 	.word	0x00000008
.L_2744:


//--------------------- .nv.info._ZN10layer_norm13ln_fwd_kernelINS_13Kernel_traitsIf6__halfS2_S2_fjLj2560ELj1ELj4ELj1ELj16ENS_18Kernel_traits_baseILj2560EfS2_S2_S2_fjLj128EEEEELb1ELb0ELb1ELb0EEEvNS_9FwdParamsE --------------------------
	.section	.nv.info._ZN10layer_norm13ln_fwd_kernelINS_13Kernel_traitsIf6__halfS2_S2_fjLj2560ELj1ELj4ELj1ELj16ENS_18Kernel_traits_baseILj2560EfS2_S2_S2_fjLj128EEEEELb1ELb0ELb1ELb0EEEvNS_9FwdParamsE,"",@"SHT_CUDA_INFO"
	.sectionflags	@""
	.align	4


	//----- nvinfo : EIATTR_CUDA_API_VERSION
	.align		4
        /*0000*/ 	.byte	0x04, 0x37
        /*0002*/ 	.short	(.L_2746 - .L_2745)
.L_2745:
        /*0004*/ 	.word	0x00000082


	//----- nvinfo : EIATTR_KPARAM_INFO
	.align		4
.L_2746:
        /*0008*/ 	.byte	0x04, 0x17
        /*000a*/ 	.short	(.L_2748 - .L_2747)
.L_2747:
        /*000c*/ 	.word	0x00000000
        /*0010*/ 	.short	0x0000
        /*0012*/ 	.short	0x0000
        /*0014*/ 	.byte	0x00, 0xf0, 0xa1, 0x03


	//----- nvinfo : EIATTR_SPARSE_MMA_MASK
	.align		4
.L_2748:
        /*0018*/ 	.byte	0x03, 0x50
        /*001a*/ 	.short	0x0000


	//----- nvinfo : EIATTR_MAXREG_COUNT
	.align		4
        /*001c*/ 	.byte	0x03, 0x1b
        /*001e*/ 	.short	0x00ff


	//----- nvinfo : EIATTR_ANNOTATIONS
	.align		4
        /*0020*/ 	.byte	0x04, 0x55
        /*0022*/ 	.short	(.L_2750 - .L_2749)


	//   ....[0]....
.L_2749:
        /* <DEDUP_REMOVED lines=29> */


	//----- nvinfo : EIATTR_MERCURY_ISA_VERSION
	.align		4
.L_2750:
        /*01e4*/ 	.byte	0x03, 0x5f
        /*01e6*/ 	.short	0x0101


	//----- nvinfo : EIATTR_COOP_GROUP_MASK_REGIDS
	.align		4
        /*01e8*/ 	.byte	0x04, 0x29
        /*01ea*/ 	.short	(.L_2752 - .L_2751)


	//   ....[0]....
.L_2751:
        /*01ec*/ 	.word	0xffffffff


	//   ....[1]....
        /*01f0*/ 	.word	0xffffffff


	//   ....[2]....
        /*01f4*/ 	.word	0xffffffff


	//   ....[3]....
        /*01f8*/ 	.word	0xffffffff


	//   ....[4]....
        /*01fc*/ 	.word	0xffffffff


	//   ....[5]....
        /*0200*/ 	.word	0xffffffff


	//   ....[6]....
        /*0204*/ 	.word	0xffffffff


	//   ....[7]....
        /*0208*/ 	.word	0xffffffff


	//   ....[8]....
        /*020c*/ 	.word	0xffffffff


	//   ....[9]....
        /*0210*/ 	.word	0xffffffff


	//   ....[10]....
        /*0214*/ 	.word	0x0500005c


	//   ....[11]....
        /*0218*/ 	.word	0x0500005c


	//   ....[12]....
        /*021c*/ 	.word	0x0500005c


	//   ....[13]....
        /*0220*/ 	.word	0x0500005c


	//   ....[14]....
        /*0224*/ 	.word	0x0500005c


	//   ....[15]....
        /*0228*/ 	.word	0x0500005c


	//   ....[16]....
        /*022c*/ 	.word	0x0500005c


	//   ....[17]....
        /*0230*/ 	.word	0x0500005c


	//   ....[18]....
        /*0234*/ 	.word	0x0500005c


	//   ....[19]....
        /*0238*/ 	.word	0x0500005c


	//----- nvinfo : EIATTR_COOP_GROUP_INSTR_OFFSETS
	.align		4
.L_2752:
        /*023c*/ 	.byte	0x04, 0x28
        /*023e*/ 	.short	(.L_2754 - .L_2753)


	//   ....[0]....
.L_2753:
        /*0240*/ 	.word	0x00021c90


	//   ....[1]....
        /*0244*/ 	.word	0x00021d00


	//   ....[2]....
        /*0248*/ 	.word	0x00021d20


	//   ....[3]....
        /*024c*/ 	.word	0x00021d40


	//   ....[4]....
        /*0250*/ 	.word	0x00021d60


	//   ....[5]....
        /*0254*/ 	.word	0x000227d0


	//   ....[6]....
        /*0258*/ 	.word	0x000227f0


	//   ....[7]....
        /*025c*/ 	.word	0x00022810


	//   ....[8]....
        /*0260*/ 	.word	0x00022830


	//   ....[9]....
        /*0264*/ 	.word	0x00022850


	//   ....[10]....
        /*0268*/ 	.word	0x000243c0


	//   ....[11]....
        /*026c*/ 	.word	0x00024470


	//   ....[12]....
        /*0270*/ 	.word	0x00024500


	//   ....[13]....
        /*0274*/ 	.word	0x00024570


	//   ....[14]....
        /*0278*/ 	.word	0x000245e0


	//   ....[15]....
        /*027c*/ 	.word	0x000250c0


	//   ....[16]....
        /*0280*/ 	.word	0x00025130


	//   ....[17]....
        /*0284*/ 	.word	0x000251a0


	//   ....[18]....
        /*0288*/ 	.word	0x00025210


	//   ....[19]....
        /*028c*/ 	.word	0x00025280


	//----- nvinfo : EIATTR_EXIT_INSTR_OFFSETS
	.align		4
.L_2754:
        /*0290*/ 	.byte	0x04, 0x1c
        /*0292*/ 	.short	(.L_2756 - .L_2755)


	//   ....[0]....
.L_2755:
        /*0294*/ 	.word	0x00001410


	//   ....[1]....
        /*0298*/ 	.word	0x00024350


	//----- nvinfo : EIATTR_MAX_THREADS
	.align		4
.L_2756:
        /*029c*/ 	.byte	0x04, 0x05
        /*029e*/ 	.short	(.L_2758 - .L_2757)
.L_2757:
        /*02a0*/ 	.word	0x00000080
        /*02a4*/ 	.word	0x00000001
        /*02a8*/ 	.word	0x00000001


	//----- nvinfo : EIATTR_CRS_STACK_SIZE
	.align		4
.L_2758:
        /*02ac*/ 	.byte	0x04, 0x1e
        /*02ae*/ 	.short	(.L_2760 - .L_2759)
.L_2759:
        /*02b0*/ 	.word	0x00000000


	//----- nvinfo : EIATTR_CBANK_PARAM_SIZE
	.align		4
.L_2760:
        /*02b4*/ 	.byte	0x03, 0x19
        /*02b6*/ 	.short	0x00e8


	//----- nvinfo : EIATTR_PARAM_CBANK
	.align		4
        /*02b8*/ 	.byte	0x04, 0x0a
        /*02ba*/ 	.short	(.L_2762 - .L_2761)
	.align		4
.L_2761:
        /*02bc*/ 	.word	index@(.nv.constant0._ZN10layer_norm13ln_fwd_kernelINS_13Kernel_traitsIf6__halfS2_S2_fjLj2560ELj1ELj4ELj1ELj16ENS_18Kernel_traits_baseILj2560EfS2_S2_S2_fjLj128EEEEELb1ELb0ELb1ELb0EEEvNS_9FwdParamsE)
        /*02c0*/ 	.short	0x0210
        /*02c2*/ 	.short	0x00e8


	//----- nvinfo : EIATTR_SW_WAR
	.align		4
.L_2762:
        /*02c4*/ 	.byte	0x04, 0x36
        /*02c6*/ 	.short	(.L_2764 - .L_2763)
.L_2763:
        /*02c8*/ 	.word	0x00000008
.L_2764:


//--------------------- .nv.info._ZN10layer_norm13ln_fwd_kernelINS_13Kernel_traitsIf6__halfS2_S2_fjLj2560ELj1ELj4ELj1ELj16ENS_18Kernel_traits_baseILj2560EfS2_S2_S2_fjLj128EEEEELb1ELb0ELb1ELb1EEEvNS_9FwdParamsE --------------------------
	.section	.nv.info._ZN10layer_norm13ln_fwd_kernelINS_13Kernel_traitsIf6__halfS2_S2_fjLj2560ELj1ELj4ELj1ELj16ENS_18Kernel_traits_baseILj2560EfS2_S2_S2_fjLj128EEEEELb1ELb0ELb1ELb1EEEvNS_9FwdParamsE,"",@"SHT_CUDA_INFO"
	.sectionflags	@""
	.align	4


	//----- nvinfo : EIATTR_CUDA_API_VERSION
	.align		4
        /*0000*/ 	.byte	0x04, 0x37
        /*0002*/ 	.short	(.L_2766 - .L_2765)
.L_2765:
        /*0004*/ 	.word	0x00000082


	//----- nvinfo : EIATTR_KPARAM_INFO
	.align		4
.L_2766:
        /*0008*/ 	.byte	0x04, 0x17
        /*000a*/ 	.short	(.L_2768 - .L_2767)
.L_2767:
        /*000c*/ 	.word	0x00000000
        /*0010*/ 	.short	0x0000
        /*0012*/ 	.short	0x0000
        /*0014*/ 	.byte	0x00, 0xf0, 0xa1, 0x03


	//----- nvinfo : EIATTR_SPARSE_MMA_MASK
	.align		4
.L_2768:
        /*0018*/ 	.byte	0x03, 0x50
        /*001a*/ 	.short	0x0000


	//----- nvinfo : EIATTR_MAXREG_COUNT
	.align		4
        /*001c*/ 	.byte	0x03, 0x1b
        /*001e*/ 	.short	0x00ff


	//----- nvinfo : EIATTR_ANNOTATIONS
	.align		4
        /*0020*/ 	.byte	0x04, 0x55
        /*0022*/ 	.short	(.L_2770 - .L_2769)


	//   ....[0]....
.L_2769:
        /* <DEDUP_REMOVED lines=20> */


	//----- nvinfo : EIATTR_MERCURY_ISA_VERSION
	.align		4
.L_2770:
        /*0154*/ 	.byte	0x03, 0x5f
        /*0156*/ 	.short	0x0101


	//----- nvinfo : EIATTR_COOP_GROUP_MASK_REGIDS
	.align		4
        /*0158*/ 	.byte	0x04, 0x29
        /*015a*/ 	.short	(.L_2772 - .L_2771)


	//   ....[0]....
.L_2771:
        /*015c*/ 	.word	0xffffffff


	//   ....[1]....
        /*0160*/ 	.word	0xffffffff


	//   ....[2]....
        /*0164*/ 	.word	0xffffffff


	//   ....[3]....
        /*0168*/ 	.word	0xffffffff


	//   ....[4]....
        /*016c*/ 	.word	0xffffffff


	//   ....[5]....
        /*0170*/ 	.word	0xffffffff


	//   ....[6]....
        /*0174*/ 	.word	0xffffffff


	//   ....[7]....
        /*0178*/ 	.word	0xffffffff


	//   ....[8]....
        /*017c*/ 	.word	0xffffffff


	//   ....[9]....
        /*0180*/ 	.word	0xffffffff


	//   ....[10]....
        /*0184*/ 	.word	0x05000073


	//   ....[11]....
        /*0188*/ 	.word	0x05000073


	//   ....[12]....
        /*018c*/ 	.word	0x05000073


	//   ....[13]....
        /*0190*/ 	.word	0x05000073


	//   ....[14]....
        /*0194*/ 	.word	0x05000073


	//   ....[15]....
        /*0198*/ 	.word	0x05000073


	//   ....[16]....
        /*019c*/ 	.word	0x05000073


	//   ....[17]....
        /*01a0*/ 	.word	0x05000073


	//   ....[18]....
        /*01a4*/ 	.word	0x05000073


	//   ....[19]....
        /*01a8*/ 	.word	0x05000073


	//----- nvinfo : EIATTR_COOP_GROUP_INSTR_OFFSETS
	.align		4
.L_2772:
        /*01ac*/ 	.byte	0x04, 0x28
        /*01ae*/ 	.short	(.L_2774 - .L_2773)


	//   ....[0]....
.L_2773:
        /*01b0*/ 	.word	0x000209e0


	//   ....[1]....
        /*01b4*/ 	.word	0x00020a10


	//   ....[2]....
        /*01b8*/ 	.word	0x00020a30


	//   ....[3]....
        /*01bc*/ 	.word	0x00020a50


	//   ....[4]....
        /*01c0*/ 	.word	0x00020a70


	//   ....[5]....
        /*01c4*/ 	.word	0x000214a0


	//   ....[6]....
        /*01c8*/ 	.word	0x000214c0


	//   ....[7]....
        /*01cc*/ 	.word	0x000214e0


	//   ....[8]....
        /*01d0*/ 	.word	0x00021500


	//   ....[9]....
        /*01d4*/ 	.word	0x00021520


	//   ....[10]....
        /*01d8*/ 	.word	0x00022c90


	//   ....[11]....
        /*01dc*/ 	.word	0x00022d30


	//   ....[12]....
        /*01e0*/ 	.word	0x00022d90


	//   ....[13]....
        /*01e4*/ 	.word	0x00022df0


	//   ....[14]....
        /*01e8*/ 	.word	0x00022e50


	//   ....[15]....
        /*01ec*/ 	.word	0x000238d0


	//   ....[16]....
        /*01f0*/ 	.word	0x00023930


	//   ....[17]....
        /*01f4*/ 	.word	0x00023990


	//   ....[18]....
        /*01f8*/ 	.word	0x000239f0


	//   ....[19]....
        /*01fc*/ 	.word	0x00023a50


	//----- nvinfo : EIATTR_EXIT_INSTR_OFFSETS
	.align		4
.L_2774:
        /*0200*/ 	.byte	0x04, 0x1c
        /*0202*/ 	.short	(.L_2776 - .L_2775)


	//   ....[0]....
.L_2775:
        /*0204*/ 	.word	0x00000970


	//   ....[1]....
        /*0208*/ 	.word	0x00022c20


	//----- nvinfo : EIATTR_MAX_THREADS
	.align		4
.L_2776:
        /*020c*/ 	.byte	0x04, 0x05
        /*020e*/ 	.short	(.L_2778 - .L_2777)
.L_2777:
        /*0210*/ 	.word	0x00000080
        /*0214*/ 	.word	0x00000001
        /*0218*/ 	.word	0x00000001


	//----- nvinfo : EIATTR_CRS_STACK_SIZE
	.align		4
.L_2778:
        /*021c*/ 	.byte	0x04, 0x1e
        /*021e*/ 	.short	(.L_2780 - .L_2779)
.L_2779:
        /*0220*/ 	.word	0x00000000


	//----- nvinfo : EIATTR_CBANK_PARAM_SIZE
	.align		4
.L_2780:
        /*0224*/ 	.byte	0x03, 0x19
        /*0226*/ 	.short	0x00e8


	//----- nvinfo : EIATTR_PARAM_CBANK
	.align		4
        /*0228*/ 	.byte	0x04, 0x0a
        /*022a*/ 	.short	(.L_2782 - .L_2781)
	.align		4
.L_2781:
        /*022c*/ 	.word	index@(.nv.constant0._ZN10layer_norm13ln_fwd_kernelINS_13Kernel_traitsIf6__halfS2_S2_fjLj2560ELj1ELj4ELj1ELj16ENS_18Kernel_traits_baseILj2560EfS2_S2_S2_fjLj128EEEEELb1ELb0ELb1ELb1EEEvNS_9FwdParamsE)
        /*0230*/ 	.short	0x0210
        /*0232*/ 	.short	0x00e8


	//----- nvinfo : EIATTR_SW_WAR
	.align		4
.L_2782:
        /*0234*/ 	.byte	0x04, 0x36
        /*0236*/ 	.short	(.L_2784 - .L_2783)
.L_2783:
        /*0238*/ 	.word	0x00000008
.L_2784:


//--------------------- .nv.info._ZN10layer_norm13ln_fwd_kernelINS_13Kernel_traitsIf6__halfS2_S2_fjLj2560ELj1ELj4ELj1ELj16ENS_18Kernel_traits_baseILj2560EfS2_S2_S2_fjLj128EEEEELb1ELb1ELb0ELb0EEEvNS_9FwdParamsE --------------------------
	.section	.nv.info._ZN10layer_norm13ln_fwd_kernelINS_13Kernel_traitsIf6__halfS2_S2_fjLj2560ELj1ELj4ELj1ELj16ENS_18Kernel_traits_baseILj2560EfS2_S2_S2_fjLj128EEEEELb1ELb1ELb0ELb0EEEvNS_9FwdParamsE,"",@"SHT_CUDA_INFO"
	.sectionflags	@""
	.align	4


	//----- nvinfo : EIATTR_CUDA_API_VERSION
	.align		4
        /*0000*/ 	.byte	0x04, 0x37
        /*0002*/ 	.short	(.L_2786 - .L_2785)
.L_2785:
        /*0004*/ 	.word	0x00000082


	//----- nvinfo : EIATTR_KPARAM_INFO
	.align		4
.L_2786:
        /*0008*/ 	.byte	0x04, 0x17
        /*000a*/ 	.short	(.L_2788 - .L_2787)
.L_2787:
        /*000c*/ 	.word	0x00000000
        /*0010*/ 	.short	0x0000
        /*0012*/ 	.short	0x0000
        /*0014*/ 	.byte	0x00, 0xf0, 0xa1, 0x03


	//----- nvinfo : EIATTR_SPARSE_MMA_MASK
	.align		4
.L_2788:
        /*0018*/ 	.byte	0x03, 0x50
        /*001a*/ 	.short	0x0000


	//----- nvinfo : EIATTR_MAXREG_COUNT
	.align		4
        /*001c*/ 	.byte	0x03, 0x1b
        /*001e*/ 	.short	0x00ff


	//----- nvinfo : EIATTR_ANNOTATIONS
	.align		4
        /*0020*/ 	.byte	0x04, 0x55
        /*0022*/ 	.short	(.L_2790 - .L_2789)


	//   ....[0]....
.L_2789:
        /* <DEDUP_REMOVED lines=77> */


	//----- nvinfo : EIATTR_MERCURY_ISA_VERSION
	.align		4
.L_2790:
        /*04e4*/ 	.byte	0x03, 0x5f
        /*04e6*/ 	.short	0x0101


	//----- nvinfo : EIATTR_COOP_GROUP_MASK_REGIDS
	.align		4
        /*04e8*/ 	.byte	0x04, 0x29
        /*04ea*/ 	.short	(.L_2792 - .L_2791)


	//   ....[0]....
.L_2791:
        /*04ec*/ 	.word	0xffffffff


	//   ....[1]....
        /*04f0*/ 	.word	0xffffffff


	//   ....[2]....
        /*04f4*/ 	.word	0xffffffff


	//   ....[3]....
        /*04f8*/ 	.word	0xffffffff


	//   ....[4]....
        /*04fc*/ 	.word	0xffffffff


	//   ....[5]....
        /*0500*/ 	.word	0xffffffff


	//   ....[6]....
        /*0504*/ 	.word	0xffffffff


	//   ....[7]....
        /*0508*/ 	.word	0xffffffff


	//   ....[8]....
        /*050c*/ 	.word	0xffffffff


	//   ....[9]....
        /*0510*/ 	.word	0xffffffff


	//   ....[10]....
        /*0514*/ 	.word	0x0500005c


	//   ....[11]....
        /*0518*/ 	.word	0x0500005c


	//   ....[12]....
        /*051c*/ 	.word	0x0500005c


	//   ....[13]....
        /*0520*/ 	.word	0x0500005c


	//   ....[14]....
        /*0524*/ 	.word	0x0500005c


	//   ....[15]....
        /*0528*/ 	.word	0x0500005c


	//   ....[16]....
        /*052c*/ 	.word	0x0500005c


	//   ....[17]....
        /*0530*/ 	.word	0x0500005c


	//   ....[18]....
        /*0534*/ 	.word	0x0500005c


	//   ....[19]....
        /*0538*/ 	.word	0x0500005c


	//----- nvinfo : EIATTR_COOP_GROUP_INSTR_OFFSETS
	.align		4
.L_2792:
        /*053c*/ 	.byte	0x04, 0x28
        /*053e*/ 	.short	(.L_2794 - .L_2793)


	//   ....[0]....
.L_2793:
        /*0540*/ 	.word	0x0001eaf0


	//   ....[1]....
        /*0544*/ 	.word	0x0001eb60


	//   ....[2]....
        /*0548*/ 	.word	0x0001eb80


	//   ....[3]....
        /*054c*/ 	.word	0x0001eba0


	//   ....[4]....
        /*0550*/ 	.word	0x0001ebc0


	//   ....[5]....
        /*0554*/ 	.word	0x0001f640


	//   ....[6]....
        /*0558*/ 	.word	0x0001f660


	//   ....[7]....
        /*055c*/ 	.word	0x0001f680


	//   ....[8]....
        /*0560*/ 	.word	0x0001f6a0


	//   ....[9]....
        /*0564*/ 	.word	0x0001f6c0


	//   ....[10]....
        /*0568*/ 	.word	0x00021070


	//   ....[11]....
        /*056c*/ 	.word	0x00021120


	//   ....[12]....
        /*0570*/ 	.word	0x000211b0


	//   ....[13]....
        /*0574*/ 	.word	0x00021220


	//   ....[14]....
        /*0578*/ 	.word	0x00021290


	//   ....[15]....
        /*057c*/ 	.word	0x00021d80


	//   ....[16]....
        /*0580*/ 	.word	0x00021df0


	//   ....[17]....
        /*0584*/ 	.word	0x00021e60


	//   ....[18]....
        /*0588*/ 	.word	0x00021ed0


	//   ....[19]....
        /*058c*/ 	.word	0x00021f40


	//----- nvinfo : EIATTR_EXIT_INSTR_OFFSETS
	.align		4
.L_2794:
        /*0590*/ 	.byte	0x04, 0x1c
        /*0592*/ 	.short	(.L_2796 - .L_2795)


	//   ....[0]....
.L_2795:
        /*0594*/ 	.word	0x00001960


	//   ....[1]....
        /*0598*/ 	.word	0x00021000


	//----- nvinfo : EIATTR_MAX_THREADS
	.align		4
.L_2796:
        /*059c*/ 	.byte	0x04, 0x05
        /*059e*/ 	.short	(.L_2798 - .L_2797)
.L_2797:
        /*05a0*/ 	.word	0x00000080
        /*05a4*/ 	.word	0x00000001
        /*05a8*/ 	.word	0x00000001


	//----- nvinfo : EIATTR_CRS_STACK_SIZE
	.align		4
.L_2798:
        /*05ac*/ 	.byte	0x04, 0x1e
        /*05ae*/ 	.short	(.L_2800 - .L_2799)
.L_2799:
        /*05b0*/ 	.word	0x00000000


	//----- nvinfo : EIATTR_CBANK_PARAM_SIZE
	.align		4
.L_2800:
        /*05b4*/ 	.byte	0x03, 0x19
        /*05b6*/ 	.short	0x00e8


	//----- nvinfo : EIATTR_PARAM_CBANK
	.align		4
        /*05b8*/ 	.byte	0x04, 0x0a
        /*05ba*/ 	.short	(.L_2802 - .L_2801)
	.align		4
.L_2801:
        /*05bc*/ 	.word	index@(.nv.constant0._ZN10layer_norm13ln_fwd_kernelINS_13Kernel_traitsIf6__halfS2_S2_fjLj2560ELj1ELj4ELj1ELj16ENS_18Kernel_traits_baseILj2560EfS2_S2_S2_fjLj128EEEEELb1ELb1ELb0ELb0EEEvNS_9FwdParamsE)
        /*05c0*/ 	.short	0x0210
        /*05c2*/ 	.short	0x00e8


	//----- nvinfo : EIATTR_SW_WAR
	.align		4
.L_2802:
        /*05c4*/ 	.byte	0x04, 0x36
        /*05c6*/ 	.short	(.L_2804 - .L_2803)
.L_2803:
        /*05c8*/ 	.word	0x00000008
.L_2804:


//--------------------- .nv.info._ZN10layer_norm13ln_fwd_kernelINS_13Kernel_traitsIf6__halfS2_S2_fjLj2560ELj1ELj4ELj1ELj16ENS_18Kernel_traits_baseILj2560EfS2_S2_S2_fjLj128EEEEELb1ELb1ELb0ELb1EEEvNS_9FwdParamsE --------------------------
	.section	.nv.info._ZN10layer_norm13ln_fwd_kernelINS_13Kernel_traitsIf6__halfS2_S2_fjLj2560ELj1ELj4ELj1ELj16ENS_18Kernel_traits_baseILj2560EfS2_S2_S2_fjLj128EEEEELb1ELb1ELb0ELb1EEEvNS_9FwdParamsE,"",@"SHT_CUDA_INFO"
	.sectionflags	@""
	.align	4


	//----- nvinfo : EIATTR_CUDA_API_VERSION
	.align		4
        /*0000*/ 	.byte	0x04, 0x37
        /*0002*/ 	.short	(.L_2806 - .L_2805)
.L_2805:
        /*0004*/ 	.word	0x00000082


	//----- nvinfo : EIATTR_KPARAM_INFO
	.align		4
.L_2806:
        /*0008*/ 	.byte	0x04, 0x17
        /*000a*/ 	.short	(.L_2808 - .L_2807)
.L_2807:
        /*000c*/ 	.word	0x00000000
        /*0010*/ 	.short	0x0000
        /*0012*/ 	.short	0x0000
        /*0014*/ 	.byte	0x00, 0xf0, 0xa1, 0x03


	//----- nvinfo : EIATTR_SPARSE_MMA_MASK
	.align		4
.L_2808:
        /*0018*/ 	.byte	0x03, 0x50
        /*001a*/ 	.short	0x0000


	//----- nvinfo : EIATTR_MAXREG_COUNT
	.align		4
        /*001c*/ 	.byte	0x03, 0x1b
        /*001e*/ 	.short	0x00ff


	//----- nvinfo : EIATTR_ANNOTATIONS
	.align		4
        /*0020*/ 	.byte	0x04, 0x55
        /*0022*/ 	.short	(.L_2810 - .L_2809)


	//   ....[0]....
.L_2809:
        /* <DEDUP_REMOVED lines=77> */


	//----- nvinfo : EIATTR_MERCURY_ISA_VERSION
	.align		4
.L_2810:
        /*04e4*/ 	.byte	0x03, 0x5f
        /*04e6*/ 	.short	0x0101


	//----- nvinfo : EIATTR_COOP_GROUP_MASK_REGIDS
	.align		4
        /*04e8*/ 	.byte	0x04, 0x29
        /*04ea*/ 	.short	(.L_2812 - .L_2811)


	//   ....[0]....
.L_2811:
        /*04ec*/ 	.word	0xffffffff


	//   ....[1]....
        /*04f0*/ 	.word	0xffffffff


	//   ....[2]....
        /*04f4*/ 	.word	0xffffffff


	//   ....[3]....
        /*04f8*/ 	.word	0xffffffff


	//   ....[4]....
        /*04fc*/ 	.word	0xffffffff


	//   ....[5]....
        /*0500*/ 	.word	0xffffffff


	//   ....[6]....
        /*0504*/ 	.word	0xffffffff


	//   ....[7]....
        /*0508*/ 	.word	0xffffffff


	//   ....[8]....
        /*050c*/ 	.word	0xffffffff


	//   ....[9]....
        /*0510*/ 	.word	0xffffffff


	//   ....[10]....
        /*0514*/ 	.word	0x05000068


	//   ....[11]....
        /*0518*/ 	.word	0x05000068


	//   ....[12]....
        /*051c*/ 	.word	0x05000068


	//   ....[13]....
        /*0520*/ 	.word	0x05000068


	//   ....[14]....
        /*0524*/ 	.word	0x05000068


	//   ....[15]....
        /*0528*/ 	.word	0x05000068


	//   ....[16]....
        /*052c*/ 	.word	0x05000068


	//   ....[17]....
        /*0530*/ 	.word	0x05000068


	//   ....[18]....
        /*0534*/ 	.word	0x05000068


	//   ....[19]....
        /*0538*/ 	.word	0x05000068


	//----- nvinfo : EIATTR_COOP_GROUP_INSTR_OFFSETS
	.align		4
.L_2812:
        /*053c*/ 	.byte	0x04, 0x28
        /*053e*/ 	.short	(.L_2814 - .L_2813)


	//   ....[0]....
.L_2813:
        /*0540*/ 	.word	0x0001e180


	//   ....[1]....
        /*0544*/ 	.word	0x0001e1b0


	//   ....[2]....
        /*0548*/ 	.word	0x0001e1d0


	//   ....[3]....
        /*054c*/ 	.word	0x0001e1f0


	//   ....[4]....
        /*0550*/ 	.word	0x0001e210


	//   ....[5]....
        /*0554*/ 	.word	0x0001ec40


	//   ....[6]....
        /*0558*/ 	.word	0x0001ec60


	//   ....[7]....
        /*055c*/ 	.word	0x0001ec80


	//   ....[8]....
        /*0560*/ 	.word	0x0001eca0


	//   ....[9]....
        /*0564*/ 	.word	0x0001ecc0


	//   ....[10]....
        /*0568*/ 	.word	0x000204e0


	//   ....[11]....
        /*056c*/ 	.word	0x00020580


	//   ....[12]....
        /*0570*/ 	.word	0x000205f0


	//   ....[13]....
        /*0574*/ 	.word	0x00020660


	//   ....[14]....
        /*0578*/ 	.word	0x000206d0


	//   ....[15]....
        /*057c*/ 	.word	0x00021160


	//   ....[16]....
        /*0580*/ 	.word	0x000211d0


	//   ....[17]....
        /*0584*/ 	.word	0x00021240


	//   ....[18]....
        /*0588*/ 	.word	0x000212b0


	//   ....[19]....
        /*058c*/ 	.word	0x00021320


	//----- nvinfo : EIATTR_EXIT_INSTR_OFFSETS
	.align		4
.L_2814:
        /*0590*/ 	.byte	0x04, 0x1c
        /*0592*/ 	.short	(.L_2816 - .L_2815)


	//   ....[0]....
.L_2815:
        /*0594*/ 	.word	0x000009b0


	//   ....[1]....
        /*0598*/ 	.word	0x00020470


	//----- nvinfo : EIATTR_MAX_THREADS
	.align		4
.L_2816:
        /*059c*/ 	.byte	0x04, 0x05
        /*059e*/ 	.short	(.L_2818 - .L_2817)
.L_2817:
        /*05a0*/ 	.word	0x00000080
        /*05a4*/ 	.word	0x00000001
        /*05a8*/ 	.word	0x00000001


	//----- nvinfo : EIATTR_CRS_STACK_SIZE
	.align		4
.L_2818:
        /*05ac*/ 	.byte	0x04, 0x1e
        /*05ae*/ 	.short	(.L_2820 - .L_2819)
.L_2819:
        /*05b0*/ 	.word	0x00000000


	//----- nvinfo : EIATTR_CBANK_PARAM_SIZE
	.align		4
.L_2820:
        /*05b4*/ 	.byte	0x03, 0x19
        /*05b6*/ 	.short	0x00e8


	//----- nvinfo : EIATTR_PARAM_CBANK
	.align		4
        /*05b8*/ 	.byte	0x04, 0x0a
        /*05ba*/ 	.short	(.L_2822 - .L_2821)
	.align		4
.L_2821:
        /*05bc*/ 	.word	index@(.nv.constant0._ZN10layer_norm13ln_fwd_kernelINS_13Kernel_traitsIf6__halfS2_S2_fjLj2560ELj1ELj4ELj1ELj16ENS_18Kernel_traits_baseILj2560EfS2_S2_S2_fjLj128EEEEELb1ELb1ELb0ELb1EEEvNS_9FwdParamsE)
        /*05c0*/ 	.short	0x0210
        /*05c2*/ 	.short	0x00e8


	//----- nvinfo : EIATTR_SW_WAR
	.align		4
.L_2822:
        /*05c4*/ 	.byte	0x04, 0x36
        /*05c6*/ 	.short	(.L_2824 - .L_2823)
.L_2823:
        /*05c8*/ 	.word	0x00000008
.L_2824:


//--------------------- .nv.info._ZN10layer_norm13ln_fwd_kernelINS_13Kernel_traitsIf6__halfS2_S2_fjLj2560ELj1ELj4ELj1ELj16ENS_18Kernel_traits_baseILj2560EfS2_S2_S2_fjLj128EEEEELb1ELb1ELb1ELb0EEEvNS_9FwdParamsE --------------------------
	.section	.nv.info._ZN10layer_norm13ln_fwd_kernelINS_13Kernel_traitsIf6__halfS2_S2_fjLj2560ELj1ELj4ELj1ELj16ENS_18Kernel_traits_baseILj2560EfS2_S2_S2_fjLj128EEEEELb1ELb1ELb1ELb0EEEvNS_9FwdParamsE,"",@"SHT_CUDA_INFO"
	.sectionflags	@""
	.align	4


	//----- nvinfo : EIATTR_CUDA_API_VERSION
	.align		4
        /*0000*/ 	.byte	0x04, 0x37
        /*0002*/ 	.short	(.L_2826 - .L_2825)
.L_2825:
        /*0004*/ 	.word	0x00000082


	//----- nvinfo : EIATTR_KPARAM_INFO
	.align		4
.L_2826:
        /*0008*/ 	.byte	0x04, 0x17
        /*000a*/ 	.short	(.L_2828 - .L_2827)
.L_2827:
        /*000c*/ 	.word	0x00000000
        /*0010*/ 	.short	0x0000
        /*0012*/ 	.short	0x0000
        /*0014*/ 	.byte	0x00, 0xf0, 0xa1, 0x03


	//----- nvinfo : EIATTR_SPARSE_MMA_MASK
	.align		4
.L_2828:
        /*0018*/ 	.byte	0x03, 0x50
        /*001a*/ 	.short	0x0000


	//----- nvinfo : EIATTR_MAXREG_COUNT
	.align		4
        /*001c*/ 	.byte	0x03, 0x1b
        /*001e*/ 	.short	0x00ff


	//----- nvinfo : EIATTR_ANNOTATIONS
	.align		4
        /*0020*/ 	.byte	0x04, 0x55
        /*0022*/ 	.short	(.L_2830 - .L_2829)


	//   ....[0]....
.L_2829:
        /* <DEDUP_REMOVED lines=93> */


	//----- nvinfo : EIATTR_MERCURY_ISA_VERSION
	.align		4
.L_2830:
        /*05e4*/ 	.byte	0x03, 0x5f
        /*05e6*/ 	.short	0x0101


	//----- nvinfo : EIATTR_COOP_GROUP_MASK_REGIDS
	.align		4
        /*05e8*/ 	.byte	0x04, 0x29
        /*05ea*/ 	.short	(.L_2832 - .L_2831)


	//   ....[0]....
.L_2831:
        /*05ec*/ 	.word	0xffffffff


	//   ....[1]....
        /*05f0*/ 	.word	0xffffffff


	//   ....[2]....
        /*05f4*/ 	.word	0xffffffff


	//   ....[3]....
        /*05f8*/ 	.word	0xffffffff


	//   ....[4]....
        /*05fc*/ 	.word	0xffffffff


	//   ....[5]....
        /*0600*/ 	.word	0xffffffff


	//   ....[6]....
        /*0604*/ 	.word	0xffffffff


	//   ....[7]....
        /*0608*/ 	.word	0xffffffff


	//   ....[8]....
        /*060c*/ 	.word	0xffffffff


	//   ....[9]....
        /*0610*/ 	.word	0xffffffff


	//   ....[10]....
        /*0614*/ 	.word	0x0500005c


	//   ....[11]....
        /*0618*/ 	.word	0x0500005c


	//   ....[12]....
        /*061c*/ 	.word	0x0500005c


	//   ....[13]....
        /*0620*/ 	.word	0x0500005c


	//   ....[14]....
        /*0624*/ 	.word	0x0500005c


	//   ....[15]....
        /*0628*/ 	.word	0x0500005c


	//   ....[16]....
        /*062c*/ 	.word	0x0500005c


	//   ....[17]....
        /*0630*/ 	.word	0x0500005c


	//   ....[18]....
        /*0634*/ 	.word	0x0500005c


	//   ....[19]....
        /*0638*/ 	.word	0x0500005c


	//----- nvinfo : EIATTR_COOP_GROUP_INSTR_OFFSETS
	.align		4
.L_2832:
        /*063c*/ 	.byte	0x04, 0x28
        /*063e*/ 	.short	(.L_2834 - .L_2833)


	//   ....[0]....
.L_2833:
        /*0640*/ 	.word	0x00022c30


	//   ....[1]....
        /*0644*/ 	.word	0x00022ca0


	//   ....[2]....
        /*0648*/ 	.word	0x00022cc0


	//   ....[3]....
        /*064c*/ 	.word	0x00022ce0


	//   ....[4]....
        /*0650*/ 	.word	0x00022d00


	//   ....[5]....
        /*0654*/ 	.word	0x00023770


	//   ....[6]....
        /*0658*/ 	.word	0x00023790


	//   ....[7]....
        /*065c*/ 	.word	0x000237b0


	//   ....[8]....
        /*0660*/ 	.word	0x000237d0


	//   ....[9]....
        /*0664*/ 	.word	0x000237f0


	//   ....[10]....
        /*0668*/ 	.word	0x000253e0


	//   ....[11]....
        /*066c*/ 	.word	0x00025490


	//   ....[12]....
        /*0670*/ 	.word	0x00025520


	//   ....[13]....
        /*0674*/ 	.word	0x00025590


	//   ....[14]....
        /*0678*/ 	.word	0x00025600


	//   ....[15]....
        /*067c*/ 	.word	0x000260e0


	//   ....[16]....
        /*0680*/ 	.word	0x00026150


	//   ....[17]....
        /*0684*/ 	.word	0x000261c0


	//   ....[18]....
        /*0688*/ 	.word	0x00026230


	//   ....[19]....
        /*068c*/ 	.word	0x000262a0


	//----- nvinfo : EIATTR_EXIT_INSTR_OFFSETS
	.align		4
.L_2834:
        /*0690*/ 	.byte	0x04, 0x1c
        /*0692*/ 	.short	(.L_2836 - .L_2835)


	//   ....[0]....
.L_2835:
        /*0694*/ 	.word	0x000019b0


	//   ....[1]....
        /*0698*/ 	.word	0x00025370


	//----- nvinfo : EIATTR_MAX_THREADS
	.align		4
.L_2836:
        /*069c*/ 	.byte	0x04, 0x05
        /*069e*/ 	.short	(.L_2838 - .L_2837)
.L_2837:
        /*06a0*/ 	.word	0x00000080
        /*06a4*/ 	.word	0x00000001
        /*06a8*/ 	.word	0x00000001


	//----- nvinfo : EIATTR_CRS_STACK_SIZE
	.align		4
.L_2838:
        /*06ac*/ 	.byte	0x04, 0x1e
        /*06ae*/ 	.short	(.L_2840 - .L_2839)
.L_2839:
        /*06b0*/ 	.word	0x00000000


	//----- nvinfo : EIATTR_CBANK_PARAM_SIZE
	.align		4
.L_2840:
        /*06b4*/ 	.byte	0x03, 0x19
        /*06b6*/ 	.short	0x00e8


	//----- nvinfo : EIATTR_PARAM_CBANK
	.align		4
        /*06b8*/ 	.byte	0x04, 0x0a
        /*06ba*/ 	.short	(.L_2842 - .L_2841)
	.align		4
.L_2841:
        /*06bc*/ 	.word	index@(.nv.constant0._ZN10layer_norm13ln_fwd_kernelINS_13Kernel_traitsIf6__halfS2_S2_fjLj2560ELj1ELj4ELj1ELj16ENS_18Kernel_traits_baseILj2560EfS2_S2_S2_fjLj128EEEEELb1ELb1ELb1ELb0EEEvNS_9FwdParamsE)
        /*06c0*/ 	.short	0x0210
        /*06c2*/ 	.short	0x00e8


	//----- nvinfo : EIATTR_SW_WAR
	.align		4
.L_2842:
        /*06c4*/ 	.byte	0x04, 0x36
        /*06c6*/ 	.short	(.L_2844 - .L_2843)
.L_2843:
        /*06c8*/ 	.word	0x00000008
.L_2844:


//--------------------- .nv.info._ZN10layer_norm13ln_fwd_kernelINS_13Kernel_traitsIf6__halfS2_S2_fjLj2560ELj1ELj4ELj1ELj16ENS_18Kernel_traits_baseILj2560EfS2_S2_S2_fjLj128EEEEELb1ELb1ELb1ELb1EEEvNS_9FwdParamsE --------------------------
	.section	.nv.info._ZN10layer_norm13ln_fwd_kernelINS_13Kernel_traitsIf6__halfS2_S2_fjLj2560ELj1ELj4ELj1ELj16ENS_18Kernel_traits_baseILj2560EfS2_S2_S2_fjLj128EEEEELb1ELb1ELb1ELb1EEEvNS_9FwdParamsE,"",@"SHT_CUDA_INFO"
	.sectionflags	@""
	.align	4


	//----- nvinfo : EIATTR_CUDA_API_VERSION
	.align		4
        /*0000*/ 	.byte	0x04, 0x37
        /*0002*/ 	.short	(.L_2846 - .L_2845)
.L_2845:
        /*0004*/ 	.word	0x00000082


	//----- nvinfo : EIATTR_KPARAM_INFO
	.align		4
.L_2846:
        /*0008*/ 	.byte	0x04, 0x17
        /*000a*/ 	.short	(.L_2848 - .L_2847)
.L_2847:
        /*000c*/ 	.word	0x00000000
        /*0010*/ 	.short	0x0000
        /*0012*/ 	.short	0x0000
        /*0014*/ 	.byte	0x00, 0xf0, 0xa1, 0x03


	//----- nvinfo : EIATTR_SPARSE_MMA_MASK
	.align		4
.L_2848:
        /*0018*/ 	.byte	0x03, 0x50
        /*001a*/ 	.short	0x0000


	//----- nvinfo : EIATTR_MAXREG_COUNT
	.align		4
        /*001c*/ 	.byte	0x03, 0x1b
        /*001e*/ 	.short	0x00ff


	//----- nvinfo : EIATTR_ANNOTATIONS
	.align		4
        /*0020*/ 	.byte	0x04, 0x55
        /*0022*/ 	.short	(.L_2850 - .L_2849)


	//   ....[0]....
.L_2849:
        /* <DEDUP_REMOVED lines=80> */


	//----- nvinfo : EIATTR_MERCURY_ISA_VERSION
	.align		4
.L_2850:
        /*0514*/ 	.byte	0x03, 0x5f
        /*0516*/ 	.short	0x0101


	//----- nvinfo : EIATTR_COOP_GROUP_MASK_REGIDS
	.align		4
        /*0518*/ 	.byte	0x04, 0x29
        /*051a*/ 	.short	(.L_2852 - .L_2851)


	//   ....[0]....
.L_2851:
        /*051c*/ 	.word	0xffffffff


	//   ....[1]....
        /*0520*/ 	.word	0xffffffff


	//   ....[2]....
        /*0524*/ 	.word	0xffffffff


	//   ....[3]....
        /*0528*/ 	.word	0xffffffff


	//   ....[4]....
        /*052c*/ 	.word	0xffffffff


	//   ....[5]....
        /*0530*/ 	.word	0xffffffff


	//   ....[6]....
        /*0534*/ 	.word	0xffffffff


	//   ....[7]....
        /*0538*/ 	.word	0xffffffff


	//   ....[8]....
        /*053c*/ 	.word	0xffffffff


	//   ....[9]....
        /*0540*/ 	.word	0xffffffff


	//   ....[10]....
        /*0544*/ 	.word	0x05000070


	//   ....[11]....
        /*0548*/ 	.word	0x05000070


	//   ....[12]....
        /*054c*/ 	.word	0x05000070


	//   ....[13]....
        /*0550*/ 	.word	0x05000070


	//   ....[14]....
        /*0554*/ 	.word	0x05000070


	//   ....[15]....
        /*0558*/ 	.word	0x05000070


	//   ....[16]....
        /*055c*/ 	.word	0x05000070


	//   ....[17]....
        /*0560*/ 	.word	0x05000070


	//   ....[18]....
        /*0564*/ 	.word	0x05000070


	//   ....[19]....
        /*0568*/ 	.word	0x05000070


	//----- nvinfo : EIATTR_COOP_GROUP_INSTR_OFFSETS
	.align		4
.L_2852:
        /*056c*/ 	.byte	0x04, 0x28
        /*056e*/ 	.short	(.L_2854 - .L_2853)


	//   ....[0]....
.L_2853:
        /*0570*/ 	.word	0x00021770


	//   ....[1]....
        /*0574*/ 	.word	0x000217a0


	//   ....[2]....
        /*0578*/ 	.word	0x000217c0


	//   ....[3]....
        /*057c*/ 	.word	0x000217e0


	//   ....[4]....
        /*0580*/ 	.word	0x00021800


	//   ....[5]....
        /*0584*/ 	.word	0x00022230


	//   ....[6]....
        /*0588*/ 	.word	0x00022250


	//   ....[7]....
        /*058c*/ 	.word	0x00022270


	//   ....[8]....
        /*0590*/ 	.word	0x00022290


	//   ....[9]....
        /*0594*/ 	.word	0x000222b0


	//   ....[10]....
        /*0598*/ 	.word	0x00023c20


	//   ....[11]....
        /*059c*/ 	.word	0x00023cc0


	//   ....[12]....
        /*05a0*/ 	.word	0x00023d30


	//   ....[13]....
        /*05a4*/ 	.word	0x00023da0


	//   ....[14]....
        /*05a8*/ 	.word	0x00023e10


	//   ....[15]....
        /*05ac*/ 	.word	0x000248a0


	//   ....[16]....
        /*05b0*/ 	.word	0x00024910


	//   ....[17]....
        /*05b4*/ 	.word	0x00024980


	//   ....[18]....
        /*05b8*/ 	.word	0x000249f0


	//   ....[19]....
        /*05bc*/ 	.word	0x00024a60


	//----- nvinfo : EIATTR_EXIT_INSTR_OFFSETS
	.align		4
.L_2854:
        /*05c0*/ 	.byte	0x04, 0x1c
        /*05c2*/ 	.short	(.L_2856 - .L_2855)


	//   ....[0]....
.L_2855:
        /*05c4*/ 	.word	0x000009b0


	//   ....[1]....
        /*05c8*/ 	.word	0x00023bb0


	//----- nvinfo : EIATTR_MAX_THREADS
	.align		4
.L_2856:
        /*05cc*/ 	.byte	0x04, 0x05
        /*05ce*/ 	.short	(.L_2858 - .L_2857)
.L_2857:
        /*05d0*/ 	.word	0x00000080
        /*05d4*/ 	.word	0x00000001
        /*05d8*/ 	.word	0x00000001


	//----- nvinfo : EIATTR_CRS_STACK_SIZE
	.align		4
.L_2858:
        /*05dc*/ 	.byte	0x04, 0x1e
        /*05de*/ 	.short	(.L_2860 - .L_2859)
.L_2859:
        /*05e0*/ 	.word	0x00000000


	//----- nvinfo : EIATTR_CBANK_PARAM_SIZE
	.align		4
.L_2860:
        /*05e4*/ 	.byte	0x03, 0x19
        /*05e6*/ 	.short	0x00e8


	//----- nvinfo : EIATTR_PARAM_CBANK
	.align		4
        /*05e8*/ 	.byte	0x04, 0x0a
        /*05ea*/ 	.short	(.L_2862 - .L_2861)
	.align		4
.L_2861:
        /*05ec*/ 	.word	index@(.nv.constant0._ZN10layer_norm13ln_fwd_kernelINS_13Kernel_traitsIf6__halfS2_S2_fjLj2560ELj1ELj4ELj1ELj16ENS_18Kernel_traits_baseILj2560EfS2_S2_S2_fjLj128EEEEELb1ELb1ELb1ELb1EEEvNS_9FwdParamsE)
        /*05f0*/ 	.short	0x0210
        /*05f2*/ 	.short	0x00e8


	//----- nvinfo : EIATTR_SW_WAR
	.align		4
.L_2862:
        /*05f4*/ 	.byte	0x04, 0x36
        /*05f6*/ 	.short	(.L_2864 - .L_2863)
.L_2863:
        /*05f8*/ 	.word	0x00000008
.L_2864:


//--------------------- .nv.info._ZN10layer_norm13ln_fwd_kernelINS_13Kernel_traitsI6__halfS2_fS2_fjLj2560ELj1ELj4ELj1ELj16ENS_18Kernel_traits_baseILj2560ES2_S2_fS2_fjLj128EEEEELb0ELb0ELb0ELb0EEEvNS_9FwdParamsE --------------------------
	.section	.nv.info._ZN10layer_norm13ln_fwd_kernelINS_13Kernel_traitsI6__halfS2_fS2_fjLj2560ELj1ELj4ELj1ELj16ENS_18Kernel_traits_baseILj2560ES2_S2_fS2_fjLj128EEEEELb0ELb0ELb0ELb0EEEvNS_9FwdParamsE,"",@"SHT_CUDA_INFO"
	.sectionflags	@""
	.align	4


	//----- nvinfo : EIATTR_CUDA_API_VERSION
	.align		4
        /*0000*/ 	.byte	0x04, 0x37
        /*0002*/ 	.short	(.L_2866 - .L_2865)
.L_2865:
        /*0004*/ 	.word	0x00000082


	//----- nvinfo : EIATTR_KPARAM_INFO
	.align		4
.L_2866:
        /*0008*/ 	.byte	0x04, 0x17
        /*000a*/ 	.short	(.L_2868 - .L_2867)
.L_2867:
        /*000c*/ 	.word	0x00000000
        /*0010*/ 	.short	0x0000
        /*0012*/ 	.short	0x0000
        /*0014*/ 	.byte	0x00, 0xf0, 0xa1, 0x03


	//----- nvinfo : EIATTR_SPARSE_MMA_MASK
	.align		4
.L_2868:
        /*0018*/ 	.byte	0x03, 0x50
        /*001a*/ 	.short	0x0000


	//----- nvinfo : EIATTR_MAXREG_COUNT
	.align		4
        /*001c*/ 	.byte	0x03, 0x1b
        /*001e*/ 	.short	0x00ff


	//----- nvinfo : EIATTR_ANNOTATIONS
	.align		4
        /*0020*/ 	.byte	0x04, 0x55
        /*0022*/ 	.short	(.L_2870 - .L_2869)


	//   ....[0]....
.L_2869:
        /* <DEDUP_REMOVED lines=15> */


	//----- nvinfo : EIATTR_MERCURY_ISA_VERSION
	.align		4
.L_2870:
        /*0104*/ 	.byte	0x03, 0x5f
        /*0106*/ 	.short	0x0101


	//----- nvinfo : EIATTR_COOP_GROUP_MASK_REGIDS
	.align		4
        /*0108*/ 	.byte	0x04, 0x29
        /*010a*/ 	.short	(.L_2872 - .L_2871)


	//   ....[0]....
.L_2871:
        /*010c*/ 	.word	0xffffffff


	//   ....[1]....
        /*0110*/ 	.word	0xffffffff


	//   ....[2]....
        /*0114*/ 	.word	0xffffffff


	//   ....[3]....
        /*0118*/ 	.word	0xffffffff


	//   ....[4]....
        /*011c*/ 	.word	0xffffffff


	//   ....[5]....
        /*0120*/ 	.word	0xffffffff


	//   ....[6]....
        /*0124*/ 	.word	0xffffffff


	//   ....[7]....
        /*0128*/ 	.word	0xffffffff


	//   ....[8]....
        /*012c*/ 	.word	0xffffffff


	//   ....[9]....
        /*0130*/ 	.word	0xffffffff


	//   ....[10]....
        /*0134*/ 	.word	0x05000080


	//   ....[11]....
        /*0138*/ 	.word	0x05000080


	//   ....[12]....
        /*013c*/ 	.word	0x05000080


	//   ....[13]....
        /*0140*/ 	.word	0x05000080


	//   ....[14]....
        /*0144*/ 	.word	0x05000080


	//   ....[15]....
        /*0148*/ 	.word	0x05000080


	//   ....[16]....
        /*014c*/ 	.word	0x05000080


	//   ....[17]....
        /*0150*/ 	.word	0x05000080


	//   ....[18]....
        /*0154*/ 	.word	0x05000080


	//   ....[19]....
        /*0158*/ 	.word	0x05000080


	//----- nvinfo : EIATTR_COOP_GROUP_INSTR_OFFSETS
	.align		4
.L_2872:
        /*015c*/ 	.byte	0x04, 0x28
        /*015e*/ 	.short	(.L_2874 - .L_2873)


	//   ....[0]....
.L_2873:
        /*0160*/ 	.word	0x00003a20


	//   ....[1]....
        /*0164*/ 	.word	0x00003a60


	//   ....[2]....
        /*0168*/ 	.word	0x00003a80


	//   ....[3]....
        /*016c*/ 	.word	0x00003aa0


	//   ....[4]....
        /*0170*/ 	.word	0x00003ac0


	//   ....[5]....
        /*0174*/ 	.word	0x00004540


	//   ....[6]....
        /*0178*/ 	.word	0x00004560


	//   ....[7]....
        /*017c*/ 	.word	0x00004580


	//   ....[8]....
        /*0180*/ 	.word	0x000045a0


	//   ....[9]....
        /*0184*/ 	.word	0x000045c0


	//   ....[10]....
        /*0188*/ 	.word	0x00005fc0


	//   ....[11]....
        /*018c*/ 	.word	0x00006060


	//   ....[12]....
        /*0190*/ 	.word	0x000060d0


	//   ....[13]....
        /*0194*/ 	.word	0x00006140


	//   ....[14]....
        /*0198*/ 	.word	0x000061b0


	//   ....[15]....
        /*019c*/ 	.word	0x00006ca0


	//   ....[16]....
        /*01a0*/ 	.word	0x00006d10


	//   ....[17]....
        /*01a4*/ 	.word	0x00006d80


	//   ....[18]....
        /*01a8*/ 	.word	0x00006df0


	//   ....[19]....
        /*01ac*/ 	.word	0x00006e60


	//----- nvinfo : EIATTR_EXIT_INSTR_OFFSETS
	.align		4
.L_2874:
        /*01b0*/ 	.byte	0x04, 0x1c
        /*01b2*/ 	.short	(.L_2876 - .L_2875)


	//   ....[0]....
.L_2875:
        /*01b4*/ 	.word	0x00000c00


	//   ....[1]....
        /*01b8*/ 	.word	0x00005f50


	//----- nvinfo : EIATTR_MAX_THREADS
	.align		4
.L_2876:
        /*01bc*/ 	.byte	0x04, 0x05
        /*01be*/ 	.short	(.L_2878 - .L_2877)
.L_2877:
        /*01c0*/ 	.word	0x00000080
        /*01c4*/ 	.word	0x00000001
        /*01c8*/ 	.word	0x00000001


	//----- nvinfo : EIATTR_CRS_STACK_SIZE
	.align		4
.L_2878:
        /*01cc*/ 	.byte	0x04, 0x1e
        /*01ce*/ 	.short	(.L_2880 - .L_2879)
.L_2879:
        /*01d0*/ 	.word	0x00000000


	//----- nvinfo : EIATTR_CBANK_PARAM_SIZE
	.align		4
.L_2880:
        /*01d4*/ 	.byte	0x03, 0x19
        /*01d6*/ 	.short	0x00e8


	//----- nvinfo : EIATTR_PARAM_CBANK
	.align		4
        /*01d8*/ 	.byte	0x04, 0x0a
        /*01da*/ 	.short	(.L_2882 - .L_2881)
	.align		4
.L_2881:
        /*01dc*/ 	.word	index@(.nv.constant0._ZN10layer_norm13ln_fwd_kernelINS_13Kernel_traitsI6__halfS2_fS2_fjLj2560ELj1ELj4ELj1ELj16ENS_18Kernel_traits_baseILj2560ES2_S2_fS2_fjLj128EEEEELb0ELb0ELb0ELb0EEEvNS_9FwdParamsE)
        /*01e0*/ 	.short	0x0210
        /*01e2*/ 	.short	0x00e8


	//----- nvinfo : EIATTR_SW_WAR
	.align		4
.L_2882:
        /*01e4*/ 	.byte	0x04, 0x36
        /*01e6*/ 	.short	(.L_2884 - .L_2883)
.L_2883:
        /*01e8*/ 	.word	0x00000008
.L_2884:


//--------------------- .nv.info._ZN10layer_norm13ln_fwd_kernelINS_13Kernel_traitsI6__halfS2_fS2_fjLj2560ELj1ELj4ELj1ELj16ENS_18Kernel_traits_baseILj2560ES2_S2_fS2_fjLj128EEEEELb0ELb0ELb0ELb1EEEvNS_9FwdParamsE --------------------------
	.section	.nv.info._ZN10layer_norm13ln_fwd_kernelINS_13Kernel_traitsI6__halfS2_fS2_fjLj2560ELj1ELj4ELj1ELj16ENS_18Kernel_traits_baseILj2560ES2_S2_fS2_fjLj128EEEEELb0ELb0ELb0ELb1EEEvNS_9FwdParamsE,"",@"SHT_CUDA_INFO"
	.sectionflags	@""
	.align	4


	//----- nvinfo : EIATTR_CUDA_API_VERSION
	.align		4
        /*0000*/ 	.byte	0x04, 0x37
        /*0002*/ 	.short	(.L_2886 - .L_2885)
.L_2885:
        /*0004*/ 	.word	0x00000082


	//----- nvinfo : EIATTR_KPARAM_INFO
	.align		4
.L_2886:
        /*0008*/ 	.byte	0x04, 0x17
        /*000a*/ 	.short	(.L_2888 - .L_2887)
.L_2887:
        /*000c*/ 	.word	0x00000000
        /*0010*/ 	.short	0x0000
        /*0012*/ 	.short	0x0000
        /*0014*/ 	.byte	0x00, 0xf0, 0xa1, 0x03


	//----- nvinfo : EIATTR_SPARSE_MMA_MASK
	.align		4
.L_2888:
        /*0018*/ 	.byte	0x03, 0x50
        /*001a*/ 	.short	0x0000


	//----- nvinfo : EIATTR_MAXREG_COUNT
	.align		4
        /*001c*/ 	.byte	0x03, 0x1b
        /*001e*/ 	.short	0x00ff


	//----- nvinfo : EIATTR_MERCURY_ISA_VERSION
	.align		4
        /*0020*/ 	.byte	0x03, 0x5f
        /*0022*/ 	.short	0x0101


	//----- nvinfo : EIATTR_COOP_GROUP_MASK_REGIDS
	.align		4
        /*0024*/ 	.byte	0x04, 0x29
        /*0026*/ 	.short	(.L_2890 - .L_2889)


	//   ....[0]....
.L_2889:
        /*0028*/ 	.word	0xffffffff


	//   ....[1]....
        /*002c*/ 	.word	0xffffffff


	//   ....[2]....
        /*0030*/ 	.word	0xffffffff


	//   ....[3]....
        /*0034*/ 	.word	0xffffffff


	//   ....[4]....
        /*0038*/ 	.word	0xffffffff


	//   ....[5]....
        /*003c*/ 	.word	0xffffffff


	//   ....[6]....
        /*0040*/ 	.word	0xffffffff


	//   ....[7]....
        /*0044*/ 	.word	0xffffffff


	//   ....[8]....
        /*0048*/ 	.word	0xffffffff


	//   ....[9]....
        /*004c*/ 	.word	0xffffffff


	//   ....[10]....
        /*0050*/ 	.word	0x050000e5


	//   ....[11]....
        /*0054*/ 	.word	0x050000e5


	//   ....[12]....
        /*0058*/ 	.word	0x050000e5


	//   ....[13]....
        /*005c*/ 	.word	0x050000e5


	//   ....[14]....
        /*0060*/ 	.word	0x050000e5


	//   ....[15]....
        /*0064*/ 	.word	0x050000e5


	//   ....[16]....
        /*0068*/ 	.word	0x050000e5


	//   ....[17]....
        /*006c*/ 	.word	0x050000e5


	//   ....[18]....
        /*0070*/ 	.word	0x050000e5


	//   ....[19]....
        /*0074*/ 	.word	0x050000e5


	//----- nvinfo : EIATTR_COOP_GROUP_INSTR_OFFSETS
	.align		4
.L_2890:
        /*0078*/ 	.byte	0x04, 0x28
        /*007a*/ 	.short	(.L_2892 - .L_2891)


	//   ....[0]....
.L_2891:
        /*007c*/ 	.word	0x000029d0


	//   ....[1]....
        /*0080*/ 	.word	0x000029f0


	//   ....[2]....
        /*0084*/ 	.word	0x00002a10


	//   ....[3]....
        /*0088*/ 	.word	0x00002a30


	//   ....[4]....
        /*008c*/ 	.word	0x00002a60


	//   ....[5]....
        /*0090*/ 	.word	0x00003490


	//   ....[6]....
        /*0094*/ 	.word	0x000034b0


	//   ....[7]....
        /*0098*/ 	.word	0x000034d0


	//   ....[8]....
        /*009c*/ 	.word	0x000034f0


	//   ....[9]....
        /*00a0*/ 	.word	0x00003510


	//   ....[10]....
        /*00a4*/ 	.word	0x00004e80


	//   ....[11]....
        /*00a8*/ 	.word	0x00004f20


	//   ....[12]....
        /*00ac*/ 	.word	0x00004f90


	//   ....[13]....
        /*00b0*/ 	.word	0x00005000


	//   ....[14]....
        /*00b4*/ 	.word	0x00005080


	//   ....[15]....
        /*00b8*/ 	.word	0x00005af0


	//   ....[16]....
        /*00bc*/ 	.word	0x00005b60


	//   ....[17]....
        /*00c0*/ 	.word	0x00005bd0


	//   ....[18]....
        /*00c4*/ 	.word	0x00005c40


	//   ....[19]....
        /*00c8*/ 	.word	0x00005cb0


	//----- nvinfo : EIATTR_EXIT_INSTR_OFFSETS
	.align		4
.L_2892:
        /*00cc*/ 	.byte	0x04, 0x1c
        /*00ce*/ 	.short	(.L_2894 - .L_2893)


	//   ....[0]....
.L_2893:
        /*00d0*/ 	.word	0x000001c0


	//   ....[1]....
        /*00d4*/ 	.word	0x00004e10


	//----- nvinfo : EIATTR_MAX_THREADS
	.align		4
.L_2894:
        /*00d8*/ 	.byte	0x04, 0x05
        /*00da*/ 	.short	(.L_2896 - .L_2895)
.L_2895:
        /*00dc*/ 	.word	0x00000080
        /*00e0*/ 	.word	0x00000001
        /*00e4*/ 	.word	0x00000001


	//----- nvinfo : EIATTR_CRS_STACK_SIZE
	.align		4
.L_2896:
        /*00e8*/ 	.byte	0x04, 0x1e
        /*00ea*/ 	.short	(.L_2898 - .L_2897)
.L_2897:
        /*00ec*/ 	.word	0x00000000


	//----- nvinfo : EIATTR_CBANK_PARAM_SIZE
	.align		4
.L_2898:
        /*00f0*/ 	.byte	0x03, 0x19
        /*00f2*/ 	.short	0x00e8


	//----- nvinfo : EIATTR_PARAM_CBANK
	.align		4
        /*00f4*/ 	.byte	0x04, 0x0a
        /*00f6*/ 	.short	(.L_2900 - .L_2899)
	.align		4
.L_2899:
        /*00f8*/ 	.word	index@(.nv.constant0._ZN10layer_norm13ln_fwd_kernelINS_13Kernel_traitsI6__halfS2_fS2_fjLj2560ELj1ELj4ELj1ELj16ENS_18Kernel_traits_baseILj2560ES2_S2_fS2_fjLj128EEEEELb0ELb0ELb0ELb1EEEvNS_9FwdParamsE)
        /*00fc*/ 	.short	0x0210
        /*00fe*/ 	.short	0x00e8


	//----- nvinfo : EIATTR_SW_WAR
	.align		4
.L_2900:
        /*0100*/ 	.byte	0x04, 0x36
        /*0102*/ 	.short	(.L_2902 - .L_2901)
.L_2901:
        /*0104*/ 	.word	0x00000008
.L_2902:


//--------------------- .nv.info._ZN10layer_norm13ln_fwd_kernelINS_13Kernel_traitsI6__halfS2_fS2_fjLj2560ELj1ELj4ELj1ELj16ENS_18Kernel_traits_baseILj2560ES2_S2_fS2_fjLj128EEEEELb0ELb0ELb1ELb0EEEvNS_9FwdParamsE --------------------------
	.section	.nv.info._ZN10layer_norm13ln_fwd_kernelINS_13Kernel_traitsI6__halfS2_fS2_fjLj2560ELj1ELj4ELj1ELj16ENS_18Kernel_traits_baseILj2560ES2_S2_fS2_fjLj128EEEEELb0ELb0ELb1ELb0EEEvNS_9FwdParamsE,"",@"SHT_CUDA_INFO"
	.sectionflags	@""
	.align	4


	//----- nvinfo : EIATTR_CUDA_API_VERSION
	.align		4
        /*0000*/ 	.byte	0x04, 0x37
        /*0002*/ 	.short	(.L_2904 - .L_2903)
.L_2903:
        /*0004*/ 	.word	0x00000082


	//----- nvinfo : EIATTR_KPARAM_INFO
	.align		4
.L_2904:
        /*0008*/ 	.byte	0x04, 0x17
        /*000a*/ 	.short	(.L_2906 - .L_2905)
.L_2905:
        /*000c*/ 	.word	0x00000000
        /*0010*/ 	.short	0x0000
        /*0012*/ 	.short	0x0000
        /*0014*/ 	.byte	0x00, 0xf0, 0xa1, 0x03


	//----- nvinfo : EIATTR_SPARSE_MMA_MASK
	.align		4
.L_2906:
        /*0018*/ 	.byte	0x03, 0x50
        /*001a*/ 	.short	0x0000


	//----- nvinfo : EIATTR_MAXREG_COUNT
	.align		4
        /*001c*/ 	.byte	0x03, 0x1b
        /*001e*/ 	.short	0x00ff


	//----- nvinfo : EIATTR_ANNOTATIONS
	.align		4
        /*0020*/ 	.byte	0x04, 0x55
        /*0022*/ 	.short	(.L_2908 - .L_2907)


	//   ....[0]....
.L_2907:
        /* <DEDUP_REMOVED lines=22> */


	//----- nvinfo : EIATTR_MERCURY_ISA_VERSION
	.align		4
.L_2908:
        /*0174*/ 	.byte	0x03, 0x5f
        /*0176*/ 	.short	0x0101


	//----- nvinfo : EIATTR_COOP_GROUP_MASK_REGIDS
	.align		4
        /*0178*/ 	.byte	0x04, 0x29
        /*017a*/ 	.short	(.L_2910 - .L_2909)


	//   ....[0]....
.L_2909:
        /*017c*/ 	.word	0xffffffff


	//   ....[1]....
        /*0180*/ 	.word	0xffffffff


	//   ....[2]....
        /*0184*/ 	.word	0xffffffff


	//   ....[3]....
        /*0188*/ 	.word	0xffffffff


	//   ....[4]....
        /*018c*/ 	.word	0xffffffff


	//   ....[5]....
        /*0190*/ 	.word	0xffffffff


	//   ....[6]....
        /*0194*/ 	.word	0xffffffff


	//   ....[7]....
        /*0198*/ 	.word	0xffffffff


	//   ....[8]....
        /*019c*/ 	.word	0xffffffff


	//   ....[9]....
        /*01a0*/ 	.word	0xffffffff


	//   ....[10]....
        /*01a4*/ 	.word	0x05000084


	//   ....[11]....
        /*01a8*/ 	.word	0x05000084


	//   ....[12]....
        /*01ac*/ 	.word	0x05000084


	//   ....[13]....
        /*01b0*/ 	.word	0x05000084


	//   ....[14]....
        /*01b4*/ 	.word	0x05000084


	//   ....[15]....
        /*01b8*/ 	.word	0x05000084


	//   ....[16]....
        /*01bc*/ 	.word	0x05000084


	//   ....[17]....
        /*01c0*/ 	.word	0x05000084


	//   ....[18]....
        /*01c4*/ 	.word	0x05000084


	//   ....[19]....
        /*01c8*/ 	.word	0x05000084


	//----- nvinfo : EIATTR_COOP_GROUP_INSTR_OFFSETS
	.align		4
.L_2910:
        /*01cc*/ 	.byte	0x04, 0x28
        /*01ce*/ 	.short	(.L_2912 - .L_2911)


	//   ....[0]....
.L_2911:
        /*01d0*/ 	.word	0x00005910


	//   ....[1]....
        /*01d4*/ 	.word	0x00005980


	//   ....[2]....
        /*01d8*/ 	.word	0x000059a0


	//   ....[3]....
        /*01dc*/ 	.word	0x000059c0


	//   ....[4]....
        /*01e0*/ 	.word	0x000059e0


	//   ....[5]....
        /*01e4*/ 	.word	0x00006450


	//   ....[6]....
        /*01e8*/ 	.word	0x00006470


	//   ....[7]....
        /*01ec*/ 	.word	0x00006490


	//   ....[8]....
        /*01f0*/ 	.word	0x000064b0


	//   ....[9]....
        /*01f4*/ 	.word	0x000064d0


	//   ....[10]....
        /*01f8*/ 	.word	0x00008020


	//   ....[11]....
        /*01fc*/ 	.word	0x000080d0


	//   ....[12]....
        /*0200*/ 	.word	0x00008160


	//   ....[13]....
        /*0204*/ 	.word	0x000081d0


	//   ....[14]....
        /*0208*/ 	.word	0x00008240


	//   ....[15]....
        /*020c*/ 	.word	0x00008d20


	//   ....[16]....
        /*0210*/ 	.word	0x00008d90


	//   ....[17]....
        /*0214*/ 	.word	0x00008e00


	//   ....[18]....
        /*0218*/ 	.word	0x00008e70


	//   ....[19]....
        /*021c*/ 	.word	0x00008ee0


	//----- nvinfo : EIATTR_EXIT_INSTR_OFFSETS
	.align		4
.L_2912:
        /*0220*/ 	.byte	0x04, 0x1c
        /*0222*/ 	.short	(.L_2914 - .L_2913)


	//   ....[0]....
.L_2913:
        /*0224*/ 	.word	0x00000c10


	//   ....[1]....
        /*0228*/ 	.word	0x00007fb0


	//----- nvinfo : EIATTR_MAX_THREADS
	.align		4
.L_2914:
        /*022c*/ 	.byte	0x04, 0x05
        /*022e*/ 	.short	(.L_2916 - .L_2915)
.L_2915:
        /*0230*/ 	.word	0x00000080
        /*0234*/ 	.word	0x00000001
        /*0238*/ 	.word	0x00000001


	//----- nvinfo : EIATTR_CRS_STACK_SIZE
	.align		4
.L_2916:
        /*023c*/ 	.byte	0x04, 0x1e
        /*023e*/ 	.short	(.L_2918 - .L_2917)
.L_2917:
        /*0240*/ 	.word	0x00000000


	//----- nvinfo : EIATTR_CBANK_PARAM_SIZE
	.align		4
.L_2918:
        /*0244*/ 	.byte	0x03, 0x19
        /*0246*/ 	.short	0x00e8


	//----- nvinfo : EIATTR_PARAM_CBANK
	.align		4
        /*0248*/ 	.byte	0x04, 0x0a
        /*024a*/ 	.short	(.L_2920 - .L_2919)
	.align		4
.L_2919:
        /*024c*/ 	.word	index@(.nv.constant0._ZN10layer_norm13ln_fwd_kernelINS_13Kernel_traitsI6__halfS2_fS2_fjLj2560ELj1ELj4ELj1ELj16ENS_18Kernel_traits_baseILj2560ES2_S2_fS2_fjLj128EEEEELb0ELb0ELb1ELb0EEEvNS_9FwdParamsE)
        /*0250*/ 	.short	0x0210
        /*0252*/ 	.short	0x00e8


	//----- nvinfo : EIATTR_SW_WAR
	.align		4
.L_2920:
        /*0254*/ 	.byte	0x04, 0x36
        /*0256*/ 	.short	(.L_2922 - .L_2921)
.L_2921:
        /*0258*/ 	.word	0x00000008
.L_2922:


//--------------------- .nv.info._ZN10layer_norm13ln_fwd_kernelINS_13Kernel_traitsI6__halfS2_fS2_fjLj2560ELj1ELj4ELj1ELj16ENS_18Kernel_traits_baseILj2560ES2_S2_fS2_fjLj128EEEEELb0ELb0ELb1ELb1EEEvNS_9FwdParamsE --------------------------
	.section	.nv.info._ZN10layer_norm13ln_fwd_kernelINS_13Kernel_traitsI6__halfS2_fS2_fjLj2560ELj1ELj4ELj1ELj16ENS_18Kernel_traits_baseILj2560ES2_S2_fS2_fjLj128EEEEELb0ELb0ELb1ELb1EEEvNS_9FwdParamsE,"",@"SHT_CUDA_INFO"
	.sectionflags	@""
	.align	4


	//----- nvinfo : EIATTR_CUDA_API_VERSION
	.align		4
        /*0000*/ 	.byte	0x04, 0x37
        /*0002*/ 	.short	(.L_2924 - .L_2923)
.L_2923:
        /*0004*/ 	.word	0x00000082


	//----- nvinfo : EIATTR_KPARAM_INFO
	.align		4
.L_2924:
        /*0008*/ 	.byte	0x04, 0x17
        /*000a*/ 	.short	(.L_2926 - .L_2925)
.L_2925:
        /*000c*/ 	.word	0x00000000
        /*0010*/ 	.short	0x0000
        /*0012*/ 	.short	0x0000
        /*0014*/ 	.byte	0x00, 0xf0, 0xa1, 0x03


	//----- nvinfo : EIATTR_SPARSE_MMA_MASK
	.align		4
.L_2926:
        /*0018*/ 	.byte	0x03, 0x50
        /*001a*/ 	.short	0x0000


	//----- nvinfo : EIATTR_MAXREG_COUNT
	.align		4
        /*001c*/ 	.byte	0x03, 0x1b
        /*001e*/ 	.short	0x00ff


	//----- nvinfo : EIATTR_MERCURY_ISA_VERSION
	.align		4
        /*0020*/ 	.byte	0x03, 0x5f
        /*0022*/ 	.short	0x0101


	//----- nvinfo : EIATTR_COOP_GROUP_MASK_REGIDS
	.align		4
        /*0024*/ 	.byte	0x04, 0x29
        /*0026*/ 	.short	(.L_2928 - .L_2927)


	//   ....[0]....
.L_2927:
        /*0028*/ 	.word	0xffffffff


	//   ....[1]....
        /*002c*/ 	.word	0xffffffff


	//   ....[2]....
        /*0030*/ 	.word	0xffffffff


	//   ....[3]....
        /*0034*/ 	.word	0xffffffff


	//   ....[4]....
        /*0038*/ 	.word	0xffffffff


	//   ....[5]....
        /*003c*/ 	.word	0xffffffff


	//   ....[6]....
        /*0040*/ 	.word	0xffffffff


	//   ....[7]....
        /*0044*/ 	.word	0xffffffff


	//   ....[8]....
        /*0048*/ 	.word	0xffffffff


	//   ....[9]....
        /*004c*/ 	.word	0xffffffff


	//   ....[10]....
        /*0050*/ 	.word	0x050000e3


	//   ....[11]....
        /*0054*/ 	.word	0x050000e3


	//   ....[12]....
        /*0058*/ 	.word	0x050000e3


	//   ....[13]....
        /*005c*/ 	.word	0x050000e3


	//   ....[14]....
        /*0060*/ 	.word	0x050000e3


	//   ....[15]....
        /*0064*/ 	.word	0x050000e3


	//   ....[16]....
        /*0068*/ 	.word	0x050000e3


	//   ....[17]....
        /*006c*/ 	.word	0x050000e3


	//   ....[18]....
        /*0070*/ 	.word	0x050000e3


	//   ....[19]....
        /*0074*/ 	.word	0x050000e3


	//----- nvinfo : EIATTR_COOP_GROUP_INSTR_OFFSETS
	.align		4
.L_2928:
        /*0078*/ 	.byte	0x04, 0x28
        /*007a*/ 	.short	(.L_2930 - .L_2929)


	//   ....[0]....
.L_2929:
        /*007c*/ 	.word	0x00004420


	//   ....[1]....
        /*0080*/ 	.word	0x00004450


	//   ....[2]....
        /*0084*/ 	.word	0x00004470


	//   ....[3]....
        /*0088*/ 	.word	0x00004490


	//   ....[4]....
        /*008c*/ 	.word	0x000044b0


	//   ....[5]....
        /*0090*/ 	.word	0x00004ee0


	//   ....[6]....
        /*0094*/ 	.word	0x00004f00


	//   ....[7]....
        /*0098*/ 	.word	0x00004f20


	//   ....[8]....
        /*009c*/ 	.word	0x00004f40


	//   ....[9]....
        /*00a0*/ 	.word	0x00004f60


	//   ....[10]....
        /*00a4*/ 	.word	0x00006a10


	//   ....[11]....
        /*00a8*/ 	.word	0x00006ac0


	//   ....[12]....
        /*00ac*/ 	.word	0x00006b30


	//   ....[13]....
        /*00b0*/ 	.word	0x00006ba0


	//   ....[14]....
        /*00b4*/ 	.word	0x00006c10


	//   ....[15]....
        /*00b8*/ 	.word	0x00007690


	//   ....[16]....
        /*00bc*/ 	.word	0x00007700


	//   ....[17]....
        /*00c0*/ 	.word	0x00007770


	//   ....[18]....
        /*00c4*/ 	.word	0x000077e0


	//   ....[19]....
        /*00c8*/ 	.word	0x00007850


	//----- nvinfo : EIATTR_EXIT_INSTR_OFFSETS
	.align		4
.L_2930:
        /*00cc*/ 	.byte	0x04, 0x1c
        /*00ce*/ 	.short	(.L_2932 - .L_2931)


	//   ....[0]....
.L_2931:
        /*00d0*/ 	.word	0x000001c0


	//   ....[1]....
        /*00d4*/ 	.word	0x000069a0


	//----- nvinfo : EIATTR_MAX_THREADS
	.align		4
.L_2932:
        /*00d8*/ 	.byte	0x04, 0x05
        /*00da*/ 	.short	(.L_2934 - .L_2933)
.L_2933:
        /*00dc*/ 	.word	0x00000080
        /*00e0*/ 	.word	0x00000001
        /*00e4*/ 	.word	0x00000001


	//----- nvinfo : EIATTR_CRS_STACK_SIZE
	.align		4
.L_2934:
        /*00e8*/ 	.byte	0x04, 0x1e
        /*00ea*/ 	.short	(.L_2936 - .L_2935)
.L_2935:
        /*00ec*/ 	.word	0x00000000


	//----- nvinfo : EIATTR_CBANK_PARAM_SIZE
	.align		4
.L_2936:
        /*00f0*/ 	.byte	0x03, 0x19
        /*00f2*/ 	.short	0x00e8


	//----- nvinfo : EIATTR_PARAM_CBANK
	.align		4
        /*00f4*/ 	.byte	0x04, 0x0a
        /*00f6*/ 	.short	(.L_2938 - .L_2937)
	.align		4
.L_2937:
        /*00f8*/ 	.word	index@(.nv.constant0._ZN10layer_norm13ln_fwd_kernelINS_13Kernel_traitsI6__halfS2_fS2_fjLj2560ELj1ELj4ELj1ELj16ENS_18Kernel_traits_baseILj2560ES2_S2_fS2_fjLj128EEEEELb0ELb0ELb1ELb1EEEvNS_9FwdParamsE)
        /*00fc*/ 	.short	0x0210
        /*00fe*/ 	.short	0x00e8


	//----- nvinfo : EIATTR_SW_WAR
	.align		4
.L_2938:
        /*0100*/ 	.byte	0x04, 0x36
        /*0102*/ 	.short	(.L_2940 - .L_2939)
.L_2939:
        /*0104*/ 	.word	0x00000008
.L_2940:


//--------------------- .nv.info._ZN10layer_norm13ln_fwd_kernelINS_13Kernel_traitsI6__halfS2_fS2_fjLj2560ELj1ELj4ELj1ELj16ENS_18Kernel_traits_baseILj2560ES2_S2_fS2_fjLj128EEEEELb0ELb1ELb0ELb0EEEvNS_9FwdParamsE --------------------------
	.section	.nv.info._ZN10layer_norm13ln_fwd_kernelINS_13Kernel_traitsI6__halfS2_fS2_fjLj2560ELj1ELj4ELj1ELj16ENS_18Kernel_traits_baseILj2560ES2_S2_fS2_fjLj128EEEEELb0ELb1ELb0ELb0EEEvNS_9FwdParamsE,"",@"SHT_CUDA_INFO"
	.sectionflags	@""
	.align	4


	//----- nvinfo : EIATTR_CUDA_API_VERSION
	.align		4
        /*0000*/ 	.byte	0x04, 0x37
        /*0002*/ 	.short	(.L_2942 - .L_2941)
.L_2941:
        /*0004*/ 	.word	0x00000082


	//----- nvinfo : EIATTR_KPARAM_INFO
	.align		4
.L_2942:
        /*0008*/ 	.byte	0x04, 0x17
        /*000a*/ 	.short	(.L_2944 - .L_2943)
.L_2943:
        /*000c*/ 	.word	0x00000000
        /*0010*/ 	.short	0x0000
        /*0012*/ 	.short	0x0000
        /*0014*/ 	.byte	0x00, 0xf0, 0xa1, 0x03


	//----- nvinfo : EIATTR_SPARSE_MMA_MASK
	.align		4
.L_2944:
        /*0018*/ 	.byte	0x03, 0x50
        /*001a*/ 	.short	0x0000


	//----- nvinfo : EIATTR_MAXREG_COUNT
	.align		4
        /*001c*/ 	.byte	0x03, 0x1b
        /*001e*/ 	.short	0x00ff


	//----- nvinfo : EIATTR_ANNOTATIONS
	.align		4
        /*0020*/ 	.byte	0x04, 0x55
        /*0022*/ 	.short	(.L_2946 - .L_2945)


	//   ....[0]....
.L_2945:
        /* <DEDUP_REMOVED lines=122> */


	//----- nvinfo : EIATTR_MERCURY_ISA_VERSION
	.align		4
.L_2946:
        /*07b4*/ 	.byte	0x03, 0x5f
        /*07b6*/ 	.short	0x0101


	//----- nvinfo : EIATTR_COOP_GROUP_MASK_REGIDS
	.align		4
        /*07b8*/ 	.byte	0x04, 0x29
        /*07ba*/ 	.short	(.L_2948 - .L_2947)


	//   ....[0]....
.L_2947:
        /*07bc*/ 	.word	0xffffffff


	//   ....[1]....
        /*07c0*/ 	.word	0xffffffff


	//   ....[2]....
        /*07c4*/ 	.word	0xffffffff


	//   ....[3]....
        /*07c8*/ 	.word	0xffffffff


	//   ....[4]....
        /*07cc*/ 	.word	0xffffffff


	//   ....[5]....
        /*07d0*/ 	.word	0xffffffff


	//   ....[6]....
        /*07d4*/ 	.word	0xffffffff


	//   ....[7]....
        /*07d8*/ 	.word	0xffffffff


	//   ....[8]....
        /*07dc*/ 	.word	0xffffffff


	//   ....[9]....
        /*07e0*/ 	.word	0xffffffff


	//   ....[10]....
        /*07e4*/ 	.word	0x05000080


	//   ....[11]....
        /*07e8*/ 	.word	0x05000080


	//   ....[12]....
        /*07ec*/ 	.word	0x05000080


	//   ....[13]....
        /*07f0*/ 	.word	0x05000080


	//   ....[14]....
        /*07f4*/ 	.word	0x05000080


	//   ....[15]....
        /*07f8*/ 	.word	0x05000080


	//   ....[16]....
        /*07fc*/ 	.word	0x05000080


	//   ....[17]....
        /*0800*/ 	.word	0x05000080


	//   ....[18]....
        /*0804*/ 	.word	0x05000080


	//   ....[19]....
        /*0808*/ 	.word	0x05000080


	//----- nvinfo : EIATTR_COOP_GROUP_INSTR_OFFSETS
	.align		4
.L_2948:
        /*080c*/ 	.byte	0x04, 0x28
        /*080e*/ 	.short	(.L_2950 - .L_2949)


	//   ....[0]....
.L_2949:
        /*0810*/ 	.word	0x00005540


	//   ....[1]....
        /*0814*/ 	.word	0x00005580


	//   ....[2]....
        /*0818*/ 	.word	0x000055a0


	//   ....[3]....
        /*081c*/ 	.word	0x000055c0


	//   ....[4]....
        /*0820*/ 	.word	0x000055e0


	//   ....[5]....
        /*0824*/ 	.word	0x00006060


	//   ....[6]....
        /*0828*/ 	.word	0x00006080


	//   ....[7]....
        /*082c*/ 	.word	0x000060a0


	//   ....[8]....
        /*0830*/ 	.word	0x000060c0


	//   ....[9]....
        /*0834*/ 	.word	0x000060e0


	//   ....[10]....
        /*0838*/ 	.word	0x00007ae0


	//   ....[11]....
        /*083c*/ 	.word	0x00007b80


	//   ....[12]....
        /*0840*/ 	.word	0x00007bf0


	//   ....[13]....
        /*0844*/ 	.word	0x00007c60


	//   ....[14]....
        /*0848*/ 	.word	0x00007cd0


	//   ....[15]....
        /*084c*/ 	.word	0x000087c0


	//   ....[16]....
        /*0850*/ 	.word	0x00008830


	//   ....[17]....
        /*0854*/ 	.word	0x000088a0


	//   ....[18]....
        /*0858*/ 	.word	0x00008910


	//   ....[19]....
        /*085c*/ 	.word	0x00008980


	//----- nvinfo : EIATTR_EXIT_INSTR_OFFSETS
	.align		4
.L_2950:
        /*0860*/ 	.byte	0x04, 0x1c
        /*0862*/ 	.short	(.L_2952 - .L_2951)


	//   ....[0]....
.L_2951:
        /*0864*/ 	.word	0x00000e80


	//   ....[1]....
        /*0868*/ 	.word	0x00007a70


	//----- nvinfo : EIATTR_MAX_THREADS
	.align		4
.L_2952:
        /*086c*/ 	.byte	0x04, 0x05
        /*086e*/ 	.short	(.L_2954 - .L_2953)
.L_2953:
        /*0870*/ 	.word	0x00000080
        /*0874*/ 	.word	0x00000001
        /*0878*/ 	.word	0x00000001


	//----- nvinfo : EIATTR_CRS_STACK_SIZE
	.align		4
.L_2954:
        /*087c*/ 	.byte	0x04, 0x1e
        /*087e*/ 	.short	(.L_2956 - .L_2955)
.L_2955:
        /*0880*/ 	.word	0x00000000


	//----- nvinfo : EIATTR_CBANK_PARAM_SIZE
	.align		4
.L_2956:
        /*0884*/ 	.byte	0x03, 0x19
        /*0886*/ 	.short	0x00e8


	//----- nvinfo : EIATTR_PARAM_CBANK
	.align		4
        /*0888*/ 	.byte	0x04, 0x0a
        /*088a*/ 	.short	(.L_2958 - .L_2957)
	.align		4
.L_2957:
        /*088c*/ 	.word	index@(.nv.constant0._ZN10layer_norm13ln_fwd_kernelINS_13Kernel_traitsI6__halfS2_fS2_fjLj2560ELj1ELj4ELj1ELj16ENS_18Kernel_traits_baseILj2560ES2_S2_fS2_fjLj128EEEEELb0ELb1ELb0ELb0EEEvNS_9FwdParamsE)
        /*0890*/ 	.short	0x0210
        /*0892*/ 	.short	0x00e8


	//----- nvinfo : EIATTR_SW_WAR
	.align		4
.L_2958:
        /*0894*/ 	.byte	0x04, 0x36
        /*0896*/ 	.short	(.L_2960 - .L_2959)
.L_2959:
        /*0898*/ 	.word	0x00000008
.L_2960:


//--------------------- .nv.info._ZN10layer_norm13ln_fwd_kernelINS_13Kernel_traitsI6__halfS2_fS2_fjLj2560ELj1ELj4ELj1ELj16ENS_18Kernel_traits_baseILj2560ES2_S2_fS2_fjLj128EEEEELb0ELb1ELb0ELb1EEEvNS_9FwdParamsE --------------------------
	.section	.nv.info._ZN10layer_norm13ln_fwd_kernelINS_13Kernel_traitsI6__halfS2_fS2_fjLj2560ELj1ELj4ELj1ELj16ENS_18Kernel_traits_baseILj2560ES2_S2_fS2_fjLj128EEEEELb0ELb1ELb0ELb1EEEvNS_9FwdParamsE,"",@"SHT_CUDA_INFO"
	.sectionflags	@""
	.align	4


	//----- nvinfo : EIATTR_CUDA_API_VERSION
	.align		4
        /*0000*/ 	.byte	0x04, 0x37
        /*0002*/ 	.short	(.L_2962 - .L_2961)
.L_2961:
        /*0004*/ 	.word	0x00000082


	//----- nvinfo : EIATTR_KPARAM_INFO
	.align		4
.L_2962:
        /*0008*/ 	.byte	0x04, 0x17
        /*000a*/ 	.short	(.L_2964 - .L_2963)
.L_2963:
        /*000c*/ 	.word	0x00000000
        /*0010*/ 	.short	0x0000
        /*0012*/ 	.short	0x0000
        /*0014*/ 	.byte	0x00, 0xf0, 0xa1, 0x03


	//----- nvinfo : EIATTR_SPARSE_MMA_MASK
	.align		4
.L_2964:
        /*0018*/ 	.byte	0x03, 0x50
        /*001a*/ 	.short	0x0000


	//----- nvinfo : EIATTR_MAXREG_COUNT
	.align		4
        /*001c*/ 	.byte	0x03, 0x1b
        /*001e*/ 	.short	0x00ff


	//----- nvinfo : EIATTR_ANNOTATIONS
	.align		4
        /*0020*/ 	.byte	0x04, 0x55
        /*0022*/ 	.short	(.L_2966 - .L_2965)


	//   ....[0]....
.L_2965:
        /* <DEDUP_REMOVED lines=24> */


	//----- nvinfo : EIATTR_MERCURY_ISA_VERSION
	.align		4
.L_2966:
        /*0194*/ 	.byte	0x03, 0x5f
        /*0196*/ 	.short	0x0101


	//----- nvinfo : EIATTR_COOP_GROUP_MASK_REGIDS
	.align		4
        /*0198*/ 	.byte	0x04, 0x29
        /*019a*/ 	.short	(.L_2968 - .L_2967)


	//   ....[0]....
.L_2967:
        /*019c*/ 	.word	0xffffffff


	//   ....[1]....
        /*01a0*/ 	.word	0xffffffff


	//   ....[2]....
        /*01a4*/ 	.word	0xffffffff


	//   ....[3]....
        /*01a8*/ 	.word	0xffffffff


	//   ....[4]....
        /*01ac*/ 	.word	0xffffffff


	//   ....[5]....
        /*01b0*/ 	.word	0xffffffff


	//   ....[6]....
        /*01b4*/ 	.word	0xffffffff


	//   ....[7]....
        /*01b8*/ 	.word	0xffffffff


	//   ....[8]....
        /*01bc*/ 	.word	0xffffffff


	//   ....[9]....
        /*01c0*/ 	.word	0xffffffff


	//   ....[10]....
        /*01c4*/ 	.word	0x05000070


	//   ....[11]....
        /*01c8*/ 	.word	0x05000070


	//   ....[12]....
        /*01cc*/ 	.word	0x05000070


	//   ....[13]....
        /*01d0*/ 	.word	0x05000070


	//   ....[14]....
        /*01d4*/ 	.word	0x05000070


	//   ....[15]....
        /*01d8*/ 	.word	0x05000070


	//   ....[16]....
        /*01dc*/ 	.word	0x05000070


	//   ....[17]....
        /*01e0*/ 	.word	0x05000070


	//   ....[18]....
        /*01e4*/ 	.word	0x05000070


	//   ....[19]....
        /*01e8*/ 	.word	0x05000070


	//----- nvinfo : EIATTR_COOP_GROUP_INSTR_OFFSETS
	.align		4
.L_2968:
        /*01ec*/ 	.byte	0x04, 0x28
        /*01ee*/ 	.short	(.L_2970 - .L_2969)


	//   ....[0]....
.L_2969:
        /*01f0*/ 	.word	0x000036b0


	//   ....[1]....
        /*01f4*/ 	.word	0x000036e0


	//   ....[2]....
        /*01f8*/ 	.word	0x00003700


	//   ....[3]....
        /*01fc*/ 	.word	0x00003720


	//   ....[4]....
        /*0200*/ 	.word	0x00003740


	//   ....[5]....
        /*0204*/ 	.word	0x00004170


	//   ....[6]....
        /*0208*/ 	.word	0x00004190


	//   ....[7]....
        /*020c*/ 	.word	0x000041b0


	//   ....[8]....
        /*0210*/ 	.word	0x000041d0


	//   ....[9]....
        /*0214*/ 	.word	0x000041f0


	//   ....[10]....
        /*0218*/ 	.word	0x00005cd0


	//   ....[11]....
        /*021c*/ 	.word	0x00005d70


	//   ....[12]....
        /*0220*/ 	.word	0x00005de0


	//   ....[13]....
        /*0224*/ 	.word	0x00005e50


	//   ....[14]....
        /*0228*/ 	.word	0x00005ec0


	//   ....[15]....
        /*022c*/ 	.word	0x00006950


	//   ....[16]....
        /*0230*/ 	.word	0x000069c0


	//   ....[17]....
        /*0234*/ 	.word	0x00006a30


	//   ....[18]....
        /*0238*/ 	.word	0x00006aa0


	//   ....[19]....
        /*023c*/ 	.word	0x00006b10


	//----- nvinfo : EIATTR_EXIT_INSTR_OFFSETS
	.align		4
.L_2970:
        /*0240*/ 	.byte	0x04, 0x1c
        /*0242*/ 	.short	(.L_2972 - .L_2971)


	//   ....[0]....
.L_2971:
        /*0244*/ 	.word	0x00000240


	//   ....[1]....
        /*0248*/ 	.word	0x00005c60


	//----- nvinfo : EIATTR_MAX_THREADS
	.align		4
.L_2972:
        /*024c*/ 	.byte	0x04, 0x05
        /*024e*/ 	.short	(.L_2974 - .L_2973)
.L_2973:
        /*0250*/ 	.word	0x00000080
        /*0254*/ 	.word	0x00000001
        /*0258*/ 	.word	0x00000001


	//----- nvinfo : EIATTR_CRS_STACK_SIZE
	.align		4
.L_2974:
        /*025c*/ 	.byte	0x04, 0x1e
        /*025e*/ 	.short	(.L_2976 - .L_2975)
.L_2975:
        /*0260*/ 	.word	0x00000000


	//----- nvinfo : EIATTR_CBANK_PARAM_SIZE
	.align		4
.L_2976:
        /*0264*/ 	.byte	0x03, 0x19
        /*0266*/ 	.short	0x00e8


	//----- nvinfo : EIATTR_PARAM_CBANK
	.align		4
        /*0268*/ 	.byte	0x04, 0x0a
        /*026a*/ 	.short	(.L_2978 - .L_2977)
	.align		4
.L_2977:
        /*026c*/ 	.word	index@(.nv.constant0._ZN10layer_norm13ln_fwd_kernelINS_13Kernel_traitsI6__halfS2_fS2_fjLj2560ELj1ELj4ELj1ELj16ENS_18Kernel_traits_baseILj2560ES2_S2_fS2_fjLj128EEEEELb0ELb1ELb0ELb1EEEvNS_9FwdParamsE)
        /*0270*/ 	.short	0x0210
        /*0272*/ 	.short	0x00e8


	//----- nvinfo : EIATTR_SW_WAR
	.align		4
.L_2978:
        /*0274*/ 	.byte	0x04, 0x36
        /*0276*/ 	.short	(.L_2980 - .L_2979)
.L_2979:
        /*0278*/ 	.word	0x00000008
.L_2980:


//--------------------- .nv.info._ZN10layer_norm13ln_fwd_kernelINS_13Kernel_traitsI6__halfS2_fS2_fjLj2560ELj1ELj4ELj1ELj16ENS_18Kernel_traits_baseILj2560ES2_S2_fS2_fjLj128EEEEELb0ELb1ELb1ELb0EEEvNS_9FwdParamsE --------------------------
	.section	.nv.info._ZN10layer_norm13ln_fwd_kernelINS_13Kernel_traitsI6__halfS2_fS2_fjLj2560ELj1ELj4ELj1ELj16ENS_18Kernel_traits_baseILj2560ES2_S2_fS2_fjLj128EEEEELb0ELb1ELb1ELb0EEEvNS_9FwdParamsE,"",@"SHT_CUDA_INFO"
	.sectionflags	@""
	.align	4


	//----- nvinfo : EIATTR_CUDA_API_VERSION
	.align		4
        /*0000*/ 	.byte	0x04, 0x37
        /*0002*/ 	.short	(.L_2982 - .L_2981)
.L_2981:
        /*0004*/ 	.word	0x00000082


	//----- nvinfo : EIATTR_KPARAM_INFO
	.align		4
.L_2982:
        /*0008*/ 	.byte	0x04, 0x17
        /*000a*/ 	.short	(.L_2984 - .L_2983)
.L_2983:
        /*000c*/ 	.word	0x00000000
        /*0010*/ 	.short	0x0000
        /*0012*/ 	.short	0x0000
        /*0014*/ 	.byte	0x00, 0xf0, 0xa1, 0x03


	//----- nvinfo : EIATTR_SPARSE_MMA_MASK
	.align		4
.L_2984:
        /*0018*/ 	.byte	0x03, 0x50
        /*001a*/ 	.short	0x0000


	//----- nvinfo : EIATTR_MAXREG_COUNT
	.align		4
        /*001c*/ 	.byte	0x03, 0x1b
        /*001e*/ 	.short	0x00ff


	//----- nvinfo : EIATTR_ANNOTATIONS
	.align		4
        /*0020*/ 	.byte	0x04, 0x55
        /*0022*/ 	.short	(.L_2986 - .L_2985)


	//   ....[0]....
.L_2985:
        /* <DEDUP_REMOVED lines=102> */


	//----- nvinfo : EIATTR_MERCURY_ISA_VERSION
	.align		4
.L_2986:
        /*0674*/ 	.byte	0x03, 0x5f
        /*0676*/ 	.short	0x0101


	//----- nvinfo : EIATTR_COOP_GROUP_MASK_REGIDS
	.align		4
        /*0678*/ 	.byte	0x04, 0x29
        /*067a*/ 	.short	(.L_2988 - .L_2987)


	//   ....[0]....
.L_2987:
        /*067c*/ 	.word	0xffffffff


	//   ....[1]....
        /*0680*/ 	.word	0xffffffff


	//   ....[2]....
        /*0684*/ 	.word	0xffffffff


	//   ....[3]....
        /*0688*/ 	.word	0xffffffff


	//   ....[4]....
        /*068c*/ 	.word	0xffffffff


	//   ....[5]....
        /*0690*/ 	.word	0xffffffff


	//   ....[6]....
        /*0694*/ 	.word	0xffffffff


	//   ....[7]....
        /*0698*/ 	.word	0xffffffff


	//   ....[8]....
        /*069c*/ 	.word	0xffffffff


	//   ....[9]....
        /*06a0*/ 	.word	0xffffffff


	//   ....[10]....
        /*06a4*/ 	.word	0x05000084


	//   ....[11]....
        /*06a8*/ 	.word	0x05000084


	//   ....[12]....
        /*06ac*/ 	.word	0x05000084


	//   ....[13]....
        /*06b0*/ 	.word	0x05000084


	//   ....[14]....
        /*06b4*/ 	.word	0x05000084


	//   ....[15]....
        /*06b8*/ 	.word	0x05000084


	//   ....[16]....
        /*06bc*/ 	.word	0x05000084


	//   ....[17]....
        /*06c0*/ 	.word	0x05000084


	//   ....[18]....
        /*06c4*/ 	.word	0x05000084


	//   ....[19]....
        /*06c8*/ 	.word	0x05000084


	//----- nvinfo : EIATTR_COOP_GROUP_INSTR_OFFSETS
	.align		4
.L_2988:
        /*06cc*/ 	.byte	0x04, 0x28
        /*06ce*/ 	.short	(.L_2990 - .L_2989)


	//   ....[0]....
.L_2989:
        /*06d0*/ 	.word	0x00006f90


	//   ....[1]....
        /*06d4*/ 	.word	0x00007000


	//   ....[2]....
        /*06d8*/ 	.word	0x00007020


	//   ....[3]....
        /*06dc*/ 	.word	0x00007040


	//   ....[4]....
        /*06e0*/ 	.word	0x00007060


	//   ....[5]....
        /*06e4*/ 	.word	0x00007ad0


	//   ....[6]....
        /*06e8*/ 	.word	0x00007af0


	//   ....[7]....
        /*06ec*/ 	.word	0x00007b10


	//   ....[8]....
        /*06f0*/ 	.word	0x00007b30


	//   ....[9]....
        /*06f4*/ 	.word	0x00007b50


	//   ....[10]....
        /*06f8*/ 	.word	0x000096a0


	//   ....[11]....
        /*06fc*/ 	.word	0x00009750


	//   ....[12]....
        /*0700*/ 	.word	0x000097e0


	//   ....[13]....
        /*0704*/ 	.word	0x00009850


	//   ....[14]....
        /*0708*/ 	.word	0x000098c0


	//   ....[15]....
        /*070c*/ 	.word	0x0000a3a0


	//   ....[16]....
        /*0710*/ 	.word	0x0000a410


	//   ....[17]....
        /*0714*/ 	.word	0x0000a480


	//   ....[18]....
        /*0718*/ 	.word	0x0000a4f0


	//   ....[19]....
        /*071c*/ 	.word	0x0000a560


	//----- nvinfo : EIATTR_EXIT_INSTR_OFFSETS
	.align		4
.L_2990:
        /*0720*/ 	.byte	0x04, 0x1c
        /*0722*/ 	.short	(.L_2992 - .L_2991)


	//   ....[0]....
.L_2991:
        /*0724*/ 	.word	0x00000e90


	//   ....[1]....
        /*0728*/ 	.word	0x00009630


	//----- nvinfo : EIATTR_MAX_THREADS
	.align		4
.L_2992:
        /*072c*/ 	.byte	0x04, 0x05
        /*072e*/ 	.short	(.L_2994 - .L_2993)
.L_2993:
        /*0730*/ 	.word	0x00000080
        /*0734*/ 	.word	0x00000001
        /*0738*/ 	.word	0x00000001


	//----- nvinfo : EIATTR_CRS_STACK_SIZE
	.align		4
.L_2994:
        /*073c*/ 	.byte	0x04, 0x1e
        /*073e*/ 	.short	(.L_2996 - .L_2995)
.L_2995:
        /*0740*/ 	.word	0x00000000


	//----- nvinfo : EIATTR_CBANK_PARAM_SIZE
	.align		4
.L_2996:
        /*0744*/ 	.byte	0x03, 0x19
        /*0746*/ 	.short	0x00e8


	//----- nvinfo : EIATTR_PARAM_CBANK
	.align		4
        /*0748*/ 	.byte	0x04, 0x0a
        /*074a*/ 	.short	(.L_2998 - .L_2997)
	.align		4
.L_2997:
        /*074c*/ 	.word	index@(.nv.constant0._ZN10layer_norm13ln_fwd_kernelINS_13Kernel_traitsI6__halfS2_fS2_fjLj2560ELj1ELj4ELj1ELj16ENS_18Kernel_traits_baseILj2560ES2_S2_fS2_fjLj128EEEEELb0ELb1ELb1ELb0EEEvNS_9FwdParamsE)
        /*0750*/ 	.short	0x0210
        /*0752*/ 	.short	0x00e8


	//----- nvinfo : EIATTR_SW_WAR
	.align		4
.L_2998:
        /*0754*/ 	.byte	0x04, 0x36
        /*0756*/ 	.short	(.L_3000 - .L_2999)
.L_2999:
        /*0758*/ 	.word	0x00000008
.L_3000:


//--------------------- .nv.info._ZN10layer_norm13ln_fwd_kernelINS_13Kernel_traitsI6__halfS2_fS2_fjLj2560ELj1ELj4ELj1ELj16ENS_18Kernel_traits_baseILj2560ES2_S2_fS2_fjLj128EEEEELb0ELb1ELb1ELb1EEEvNS_9FwdParamsE --------------------------
	.section	.nv.info._ZN10layer_norm13ln_fwd_kernelINS_13Kernel_traitsI6__halfS2_fS2_fjLj2560ELj1ELj4ELj1ELj16ENS_18Kernel_traits_baseILj2560ES2_S2_fS2_fjLj128EEEEELb0ELb1ELb1ELb1EEEvNS_9FwdParamsE,"",@"SHT_CUDA_INFO"
	.sectionflags	@""
	.align	4


	//----- nvinfo : EIATTR_CUDA_API_VERSION
	.align		4
        /*0000*/ 	.byte	0x04, 0x37
        /*0002*/ 	.short	(.L_3002 - .L_3001)
.L_3001:
        /*0004*/ 	.word	0x00000082


	//----- nvinfo : EIATTR_KPARAM_INFO
	.align		4
.L_3002:
        /*0008*/ 	.byte	0x04, 0x17
        /*000a*/ 	.short	(.L_3004 - .L_3003)
.L_3003:
        /*000c*/ 	.word	0x00000000
        /*0010*/ 	.short	0x0000
        /*0012*/ 	.short	0x0000
        /*0014*/ 	.byte	0x00, 0xf0, 0xa1, 0x03


	//----- nvinfo : EIATTR_SPARSE_MMA_MASK
	.align		4
.L_3004:
        /*0018*/ 	.byte	0x03, 0x50
        /*001a*/ 	.short	0x0000


	//----- nvinfo : EIATTR_MAXREG_COUNT
	.align		4
        /*001c*/ 	.byte	0x03, 0x1b
        /*001e*/ 	.short	0x00ff


	//----- nvinfo : EIATTR_ANNOTATIONS
	.align		4
        /*0020*/ 	.byte	0x04, 0x55
        /*0022*/ 	.short	(.L_3006 - .L_3005)


	//   ....[0]....
.L_3005:
        /* <DEDUP_REMOVED lines=9> */


	//----- nvinfo : EIATTR_MERCURY_ISA_VERSION
	.align		4
.L_3006:
        /*00a4*/ 	.byte	0x03, 0x5f
        /*00a6*/ 	.short	0x0101


	//----- nvinfo : EIATTR_COOP_GROUP_MASK_REGIDS
	.align		4
        /*00a8*/ 	.byte	0x04, 0x29
        /*00aa*/ 	.short	(.L_3008 - .L_3007)


	//   ....[0]....
.L_3007:
        /*00ac*/ 	.word	0xffffffff


	//   ....[1]....
        /*00b0*/ 	.word	0xffffffff


	//   ....[2]....
        /*00b4*/ 	.word	0xffffffff


	//   ....[3]....
        /*00b8*/ 	.word	0xffffffff


	//   ....[4]....
        /*00bc*/ 	.word	0xffffffff


	//   ....[5]....
        /*00c0*/ 	.word	0xffffffff


	//   ....[6]....
        /*00c4*/ 	.word	0xffffffff


	//   ....[7]....
        /*00c8*/ 	.word	0xffffffff


	//   ....[8]....
        /*00cc*/ 	.word	0xffffffff


	//   ....[9]....
        /*00d0*/ 	.word	0xffffffff


	//   ....[10]....
        /*00d4*/ 	.word	0x050000d2


	//   ....[11]....
        /*00d8*/ 	.word	0x050000d2


	//   ....[12]....
        /*00dc*/ 	.word	0x050000d2


	//   ....[13]....
        /*00e0*/ 	.word	0x050000d2


	//   ....[14]....
        /*00e4*/ 	.word	0x050000d2


	//   ....[15]....
        /*00e8*/ 	.word	0x050000d2


	//   ....[16]....
        /*00ec*/ 	.word	0x050000d2


	//   ....[17]....
        /*00f0*/ 	.word	0x050000d2


	//   ....[18]....
        /*00f4*/ 	.word	0x050000d2


	//   ....[19]....
        /*00f8*/ 	.word	0x050000d2


	//----- nvinfo : EIATTR_COOP_GROUP_INSTR_OFFSETS
	.align		4
.L_3008:
        /*00fc*/ 	.byte	0x04, 0x28
        /*00fe*/ 	.short	(.L_3010 - .L_3009)


	//   ....[0]....
.L_3009:
        /*0100*/ 	.word	0x00004f90


	//   ....[1]....
        /*0104*/ 	.word	0x00004fc0


	//   ....[2]....
        /*0108*/ 	.word	0x00004fe0


	//   ....[3]....
        /*010c*/ 	.word	0x00005000


	//   ....[4]....
        /*0110*/ 	.word	0x00005020


	//   ....[5]....
        /*0114*/ 	.word	0x00005a50


	//   ....[6]....
        /*0118*/ 	.word	0x00005a70


	//   ....[7]....
        /*011c*/ 	.word	0x00005a90


	//   ....[8]....
        /*0120*/ 	.word	0x00005ab0


	//   ....[9]....
        /*0124*/ 	.word	0x00005ad0


	//   ....[10]....
        /*0128*/ 	.word	0x00007650


	//   ....[11]....
        /*012c*/ 	.word	0x000076e0


	//   ....[12]....
        /*0130*/ 	.word	0x00007750


	//   ....[13]....
        /*0134*/ 	.word	0x000077c0


	//   ....[14]....
        /*0138*/ 	.word	0x00007830


	//   ....[15]....
        /*013c*/ 	.word	0x000082c0


	//   ....[16]....
        /*0140*/ 	.word	0x00008320


	//   ....[17]....
        /*0144*/ 	.word	0x00008380


	//   ....[18]....
        /*0148*/ 	.word	0x000083e0


	//   ....[19]....
        /*014c*/ 	.word	0x00008440


	//----- nvinfo : EIATTR_EXIT_INSTR_OFFSETS
	.align		4
.L_3010:
        /*0150*/ 	.byte	0x04, 0x1c
        /*0152*/ 	.short	(.L_3012 - .L_3011)


	//   ....[0]....
.L_3011:
        /*0154*/ 	.word	0x00000210


	//   ....[1]....
        /*0158*/ 	.word	0x000075e0


	//----- nvinfo : EIATTR_MAX_THREADS
	.align		4
.L_3012:
        /*015c*/ 	.byte	0x04, 0x05
        /*015e*/ 	.short	(.L_3014 - .L_3013)
.L_3013:
        /*0160*/ 	.word	0x00000080
        /*0164*/ 	.word	0x00000001
        /*0168*/ 	.word	0x00000001


	//----- nvinfo : EIATTR_CRS_STACK_SIZE
	.align		4
.L_3014:
        /*016c*/ 	.byte	0x04, 0x1e
        /*016e*/ 	.short	(.L_3016 - .L_3015)
.L_3015:
        /*0170*/ 	.word	0x00000000


	//----- nvinfo : EIATTR_CBANK_PARAM_SIZE
	.align		4
.L_3016:
        /*0174*/ 	.byte	0x03, 0x19
        /*0176*/ 	.short	0x00e8


	//----- nvinfo : EIATTR_PARAM_CBANK
	.align		4
        /*0178*/ 	.byte	0x04, 0x0a
        /*017a*/ 	.short	(.L_3018 - .L_3017)
	.align		4
.L_3017:
        /*017c*/ 	.word	index@(.nv.constant0._ZN10layer_norm13ln_fwd_kernelINS_13Kernel_traitsI6__halfS2_fS2_fjLj2560ELj1ELj4ELj1ELj16ENS_18Kernel_traits_baseILj2560ES2_S2_fS2_fjLj128EEEEELb0ELb1ELb1ELb1EEEvNS_9FwdParamsE)
        /*0180*/ 	.short	0x0210
        /*0182*/ 	.short	0x00e8


	//----- nvinfo : EIATTR_SW_WAR
	.align		4
.L_3018:
        /*0184*/ 	.byte	0x04, 0x36
        /*0186*/ 	.short	(.L_3020 - .L_3019)
.L_3019:
        /*0188*/ 	.word	0x00000008
.L_3020:


//--------------------- .nv.info._ZN10layer_norm13ln_fwd_kernelINS_13Kernel_traitsI6__halfS2_fS2_fjLj2560ELj1ELj4ELj1ELj16ENS_18Kernel_traits_baseILj2560ES2_S2_fS2_fjLj128EEEEELb1ELb0ELb0ELb0EEEvNS_9FwdParamsE --------------------------
	.section	.nv.info._ZN10layer_norm13ln_fwd_kernelINS_13Kernel_traitsI6__halfS2_fS2_fjLj2560ELj1ELj4ELj1ELj16ENS_18Kernel_traits_baseILj2560ES2_S2_fS2_fjLj128EEEEELb1ELb0ELb0ELb0EEEvNS_9FwdParamsE,"",@"SHT_CUDA_INFO"
	.sectionflags	@""
	.align	4


	//----- nvinfo : EIATTR_CUDA_API_VERSION
	.align		4
        /*0000*/ 	.byte	0x04, 0x37
        /*0002*/ 	.short	(.L_3022 - .L_3021)
.L_3021:
        /*0004*/ 	.word	0x00000082


	//----- nvinfo : EIATTR_KPARAM_INFO
	.align		4
.L_3022:
        /*0008*/ 	.byte	0x04, 0x17
        /*000a*/ 	.short	(.L_3024 - .L_3023)
.L_3023:
        /*000c*/ 	.word	0x00000000
        /*0010*/ 	.short	0x0000
        /*0012*/ 	.short	0x0000
        /*0014*/ 	.byte	0x00, 0xf0, 0xa1, 0x03


	//----- nvinfo : EIATTR_SPARSE_MMA_MASK
	.align		4
.L_3024:
        /*0018*/ 	.byte	0x03, 0x50
        /*001a*/ 	.short	0x0000


	//----- nvinfo : EIATTR_MAXREG_COUNT
	.align		4
        /*001c*/ 	.byte	0x03, 0x1b
        /*001e*/ 	.short	0x00ff


	//----- nvinfo : EIATTR_ANNOTATIONS
	.align		4
        /*0020*/ 	.byte	0x04, 0x55
        /*0022*/ 	.short	(.L_3026 - .L_3025)


	//   ....[0]....
.L_3025:
        /* <DEDUP_REMOVED lines=28> */


	//----- nvinfo : EIATTR_MERCURY_ISA_VERSION
	.align		4
.L_3026:
        /*01d4*/ 	.byte	0x03, 0x5f
        /*01d6*/ 	.short	0x0101


	//----- nvinfo : EIATTR_COOP_GROUP_MASK_REGIDS
	.align		4
        /*01d8*/ 	.byte	0x04, 0x29
        /*01da*/ 	.short	(.L_3028 - .L_3027)


	//   ....[0]....
.L_3027:
        /*01dc*/ 	.word	0xffffffff


	//   ....[1]....
        /*01e0*/ 	.word	0xffffffff


	//   ....[2]....
        /*01e4*/ 	.word	0xffffffff


	//   ....[3]....
        /*01e8*/ 	.word	0xffffffff


	//   ....[4]....
        /*01ec*/ 	.word	0xffffffff


	//   ....[5]....
        /*01f0*/ 	.word	0xffffffff


	//   ....[6]....
        /*01f4*/ 	.word	0xffffffff


	//   ....[7]....
        /*01f8*/ 	.word	0xffffffff


	//   ....[8]....
        /*01fc*/ 	.word	0xffffffff


	//   ....[9]....
        /*0200*/ 	.word	0xffffffff


	//   ....[10]....
        /*0204*/ 	.word	0x05000080


	//   ....[11]....
        /*0208*/ 	.word	0x05000080


	//   ....[12]....
        /*020c*/ 	.word	0x05000080


	//   ....[13]....
        /*0210*/ 	.word	0x05000080


	//   ....[14]....
        /*0214*/ 	.word	0x05000080


	//   ....[15]....
        /*0218*/ 	.word	0x05000080


	//   ....[16]....
        /*021c*/ 	.word	0x05000080


	//   ....[17]....
        /*0220*/ 	.word	0x05000080


	//   ....[18]....
        /*0224*/ 	.word	0x05000080


	//   ....[19]....
        /*0228*/ 	.word	0x05000080


	//----- nvinfo : EIATTR_COOP_GROUP_INSTR_OFFSETS
	.align		4
.L_3028:
        /*022c*/ 	.byte	0x04, 0x28
        /*022e*/ 	.short	(.L_3030 - .L_3029)


	//   ....[0]....
.L_3029:
        /*0230*/ 	.word	0x0001e930


	//   ....[1]....
        /*0234*/ 	.word	0x0001e9a0


	//   ....[2]....
        /*0238*/ 	.word	0x0001e9c0


	//   ....[3]....
        /*023c*/ 	.word	0x0001e9e0


	//   ....[4]....
        /*0240*/ 	.word	0x0001ea00


	//   ....[5]....
        /*0244*/ 	.word	0x0001f480


	//   ....[6]....
        /*0248*/ 	.word	0x0001f4a0


	//   ....[7]....
        /*024c*/ 	.word	0x0001f4c0


	//   ....[8]....
        /*0250*/ 	.word	0x0001f4e0


	//   ....[9]....
        /*0254*/ 	.word	0x0001f500


	//   ....[10]....
        /*0258*/ 	.word	0x00021080


	//   ....[11]....
        /*025c*/ 	.word	0x00021130


	//   ....[12]....
        /*0260*/ 	.word	0x000211c0


	//   ....[13]....
        /*0264*/ 	.word	0x00021230


	//   ....[14]....
        /*0268*/ 	.word	0x000212a0


	//   ....[15]....
        /*026c*/ 	.word	0x00021d90


	//   ....[16]....
        /*0270*/ 	.word	0x00021e00


	//   ....[17]....
        /*0274*/ 	.word	0x00021e70


	//   ....[18]....
        /*0278*/ 	.word	0x00021ee0


	//   ....[19]....
        /*027c*/ 	.word	0x00021f50


	//----- nvinfo : EIATTR_EXIT_INSTR_OFFSETS
	.align		4
.L_3030:
        /*0280*/ 	.byte	0x04, 0x1c
        /*0282*/ 	.short	(.L_3032 - .L_3031)


	//   ....[0]....
.L_3031:
        /*0284*/ 	.word	0x000010c0


	//   ....[1]....
        /*0288*/ 	.word	0x00021010


	//----- nvinfo : EIATTR_MAX_THREADS
	.align		4
.L_3032:
        /*028c*/ 	.byte	0x04, 0x05
        /*028e*/ 	.short	(.L_3034 - .L_3033)
.L_3033:
        /*0290*/ 	.word	0x00000080
        /*0294*/ 	.word	0x00000001
        /*0298*/ 	.word	0x00000001


	//----- nvinfo : EIATTR_CRS_STACK_SIZE
	.align		4
.L_3034:
        /*029c*/ 	.byte	0x04, 0x1e
        /*029e*/ 	.short	(.L_3036 - .L_3035)
.L_3035:
        /*02a0*/ 	.word	0x00000000


	//----- nvinfo : EIATTR_CBANK_PARAM_SIZE
	.align		4
.L_3036:
        /*02a4*/ 	.byte	0x03, 0x19
        /*02a6*/ 	.short	0x00e8


	//----- nvinfo : EIATTR_PARAM_CBANK
	.align		4
        /*02a8*/ 	.byte	0x04, 0x0a
        /*02aa*/ 	.short	(.L_3038 - .L_3037)
	.align		4
.L_3037:
        /*02ac*/ 	.word	index@(.nv.constant0._ZN10layer_norm13ln_fwd_kernelINS_13Kernel_traitsI6__halfS2_fS2_fjLj2560ELj1ELj4ELj1ELj16ENS_18Kernel_traits_baseILj2560ES2_S2_fS2_fjLj128EEEEELb1ELb0ELb0ELb0EEEvNS_9FwdParamsE)
        /*02b0*/ 	.short	0x0210
        /*02b2*/ 	.short	0x00e8


	//----- nvinfo : EIATTR_SW_WAR
	.align		4
.L_3038:
        /*02b4*/ 	.byte	0x04, 0x36
        /*02b6*/ 	.short	(.L_3040 - .L_3039)
.L_3039:
        /*02b8*/ 	.word	0x00000008
.L_3040:


//--------------------- .nv.info._ZN10layer_norm13ln_fwd_kernelINS_13Kernel_traitsI6__halfS2_fS2_fjLj2560ELj1ELj4ELj1ELj16ENS_18Kernel_traits_baseILj2560ES2_S2_fS2_fjLj128EEEEELb1ELb0ELb0ELb1EEEvNS_9FwdParamsE --------------------------
	.section	.nv.info._ZN10layer_norm13ln_fwd_kernelINS_13Kernel_traitsI6__halfS2_fS2_fjLj2560ELj1ELj4ELj1ELj16ENS_18Kernel_traits_baseILj2560ES2_S2_fS2_fjLj128EEEEELb1ELb0ELb0ELb1EEEvNS_9FwdParamsE,"",@"SHT_CUDA_INFO"
	.sectionflags	@""
	.align	4


	//----- nvinfo : EIATTR_CUDA_API_VERSION
	.align		4
        /*0000*/ 	.byte	0x04, 0x37
        /*0002*/ 	.short	(.L_3042 - .L_3041)
.L_3041:
        /*0004*/ 	.word	0x00000082


	//----- nvinfo : EIATTR_KPARAM_INFO
	.align		4
.L_3042:
        /*0008*/ 	.byte	0x04, 0x17
        /*000a*/ 	.short	(.L_3044 - .L_3043)
.L_3043:
        /*000c*/ 	.word	0x00000000
        /*0010*/ 	.short	0x0000
        /*0012*/ 	.short	0x0000
        /*0014*/ 	.byte	0x00, 0xf0, 0xa1, 0x03


	//----- nvinfo : EIATTR_SPARSE_MMA_MASK
	.align		4
.L_3044:
        /*0018*/ 	.byte	0x03, 0x50
        /*001a*/ 	.short	0x0000


	//----- nvinfo : EIATTR_MAXREG_COUNT
	.align		4
        /*001c*/ 	.byte	0x03, 0x1b
        /*001e*/ 	.short	0x00ff


	//----- nvinfo : EIATTR_MERCURY_ISA_VERSION
	.align		4
        /*0020*/ 	.byte	0x03, 0x5f
        /*0022*/ 	.short	0x0101


	//----- nvinfo : EIATTR_COOP_GROUP_MASK_REGIDS
	.align		4
        /*0024*/ 	.byte	0x04, 0x29
        /*0026*/ 	.short	(.L_3046 - .L_3045)


	//   ....[0]....
.L_3045:
        /*0028*/ 	.word	0xffffffff


	//   ....[1]....
        /*002c*/ 	.word	0xffffffff


	//   ....[2]....
        /*0030*/ 	.word	0xffffffff


	//   ....[3]....
        /*0034*/ 	.word	0xffffffff


	//   ....[4]....
        /*0038*/ 	.word	0xffffffff


	//   ....[5]....
        /*003c*/ 	.word	0xffffffff


	//   ....[6]....
        /*0040*/ 	.word	0xffffffff


	//   ....[7]....
        /*0044*/ 	.word	0xffffffff


	//   ....[8]....
        /*0048*/ 	.word	0xffffffff


	//   ....[9]....
        /*004c*/ 	.word	0xffffffff


	//   ....[10]....
        /*0050*/ 	.word	0x050000ef


	//   ....[11]....
        /*0054*/ 	.word	0x050000ef


	//   ....[12]....
        /*0058*/ 	.word	0x050000ef


	//   ....[13]....
        /*005c*/ 	.word	0x050000ef


	//   ....[14]....
        /*0060*/ 	.word	0x050000ef


	//   ....[15]....
        /*0064*/ 	.word	0x050000ef


	//   ....[16]....
        /*0068*/ 	.word	0x050000ef


	//   ....[17]....
        /*006c*/ 	.word	0x050000ef


	//   ....[18]....
        /*0070*/ 	.word	0x050000ef


	//   ....[19]....
        /*0074*/ 	.word	0x050000ef


	//----- nvinfo : EIATTR_COOP_GROUP_INSTR_OFFSETS
	.align		4
.L_3046:
        /*0078*/ 	.byte	0x04, 0x28
        /*007a*/ 	.short	(.L_3048 - .L_3047)


	//   ....[0]....
.L_3047:
        /*007c*/ 	.word	0x0001d080


	//   ....[1]....
        /*0080*/ 	.word	0x0001d0b0


	//   ....[2]....
        /*0084*/ 	.word	0x0001d0d0


	//   ....[3]....
        /*0088*/ 	.word	0x0001d0f0


	//   ....[4]....
        /*008c*/ 	.word	0x0001d110


	//   ....[5]....
        /*0090*/ 	.word	0x0001db40


	//   ....[6]....
        /*0094*/ 	.word	0x0001db60


	//   ....[7]....
        /*0098*/ 	.word	0x0001db80


	//   ....[8]....
        /*009c*/ 	.word	0x0001dba0


	//   ....[9]....
        /*00a0*/ 	.word	0x0001dbc0


	//   ....[10]....
        /*00a4*/ 	.word	0x0001f590


	//   ....[11]....
        /*00a8*/ 	.word	0x0001f640


	//   ....[12]....
        /*00ac*/ 	.word	0x0001f6b0


	//   ....[13]....
        /*00b0*/ 	.word	0x0001f720


	//   ....[14]....
        /*00b4*/ 	.word	0x0001f790


	//   ....[15]....
        /*00b8*/ 	.word	0x00020210


	//   ....[16]....
        /*00bc*/ 	.word	0x00020280


	//   ....[17]....
        /*00c0*/ 	.word	0x000202f0


	//   ....[18]....
        /*00c4*/ 	.word	0x00020360


	//   ....[19]....
        /*00c8*/ 	.word	0x000203d0


	//----- nvinfo : EIATTR_EXIT_INSTR_OFFSETS
	.align		4
.L_3048:
        /*00cc*/ 	.byte	0x04, 0x1c
        /*00ce*/ 	.short	(.L_3050 - .L_3049)


	//   ....[0]....
.L_3049:
        /*00d0*/ 	.word	0x00000640


	//   ....[1]....
        /*00d4*/ 	.word	0x0001f520


	//----- nvinfo : EIATTR_MAX_THREADS
	.align		4
.L_3050:
        /*00d8*/ 	.byte	0x04, 0x05
        /*00da*/ 	.short	(.L_3052 - .L_3051)
.L_3051:
        /*00dc*/ 	.word	0x00000080
        /*00e0*/ 	.word	0x00000001
        /*00e4*/ 	.word	0x00000001


	//----- nvinfo : EIATTR_CRS_STACK_SIZE
	.align		4
.L_3052:
        /*00e8*/ 	.byte	0x04, 0x1e
        /*00ea*/ 	.short	(.L_3054 - .L_3053)
.L_3053:
        /*00ec*/ 	.word	0x00000000


	//----- nvinfo : EIATTR_CBANK_PARAM_SIZE
	.align		4
.L_3054:
        /*00f0*/ 	.byte	0x03, 0x19
        /*00f2*/ 	.short	0x00e8


	//----- nvinfo : EIATTR_PARAM_CBANK
	.align		4
        /*00f4*/ 	.byte	0x04, 0x0a
        /*00f6*/ 	.short	(.L_3056 - .L_3055)
	.align		4
.L_3055:
        /*00f8*/ 	.word	index@(.nv.constant0._ZN10layer_norm13ln_fwd_kernelINS_13Kernel_traitsI6__halfS2_fS2_fjLj2560ELj1ELj4ELj1ELj16ENS_18Kernel_traits_baseILj2560ES2_S2_fS2_fjLj128EEEEELb1ELb0ELb0ELb1EEEvNS_9FwdParamsE)
        /*00fc*/ 	.short	0x0210
        /*00fe*/ 	.short	0x00e8


	//----- nvinfo : EIATTR_SW_WAR
	.align		4
.L_3056:
        /*0100*/ 	.byte	0x04, 0x36
        /*0102*/ 	.short	(.L_3058 - .L_3057)
.L_3057:
        /*0104*/ 	.word	0x00000008
.L_3058:


//--------------------- .nv.info._ZN10layer_norm13ln_fwd_kernelINS_13Kernel_traitsI6__halfS2_fS2_fjLj2560ELj1ELj4ELj1ELj16ENS_18Kernel_traits_baseILj2560ES2_S2_fS2_fjLj128EEEEELb1ELb0ELb1ELb0EEEvNS_9FwdParamsE --------------------------
	.section	.nv.info._ZN10layer_norm13ln_fwd_kernelINS_13Kernel_traitsI6__halfS2_fS2_fjLj2560ELj1ELj4ELj1ELj16ENS_18Kernel_traits_baseILj2560ES2_S2_fS2_fjLj128EEEEELb1ELb0ELb1ELb0EEEvNS_9FwdParamsE,"",@"SHT_CUDA_INFO"
	.sectionflags	@""
	.align	4


	//----- nvinfo : EIATTR_CUDA_API_VERSION
	.align		4
        /*0000*/ 	.byte	0x04, 0x37
        /*0002*/ 	.short	(.L_3060 - .L_3059)
.L_3059:
        /*0004*/ 	.word	0x00000082


	//----- nvinfo : EIATTR_KPARAM_INFO
	.align		4
.L_3060:
        /*0008*/ 	.byte	0x04, 0x17
        /*000a*/ 	.short	(.L_3062 - .L_3061)
.L_3061:
        /*000c*/ 	.word	0x00000000
        /*0010*/ 	.short	0x0000
        /*0012*/ 	.short	0x0000
        /*0014*/ 	.byte	0x00, 0xf0, 0xa1, 0x03


	//----- nvinfo : EIATTR_SPARSE_MMA_MASK
	.align		4
.L_3062:
        /*0018*/ 	.byte	0x03, 0x50
        /*001a*/ 	.short	0x0000


	//----- nvinfo : EIATTR_MAXREG_COUNT
	.align		4
        /*001c*/ 	.byte	0x03, 0x1b
        /*001e*/ 	.short	0x00ff


	//----- nvinfo : EIATTR_ANNOTATIONS
	.align		4
        /*0020*/ 	.byte	0x04, 0x55
        /*0022*/ 	.short	(.L_3064 - .L_3063)


	//   ....[0]....
.L_3063:
        /* <DEDUP_REMOVED lines=48> */


	//----- nvinfo : EIATTR_MERCURY_ISA_VERSION
	.align		4
.L_3064:
        /*0314*/ 	.byte	0x03, 0x5f
        /*0316*/ 	.short	0x0101


	//----- nvinfo : EIATTR_COOP_GROUP_MASK_REGIDS
	.align		4
        /*0318*/ 	.byte	0x04, 0x29
        /*031a*/ 	.short	(.L_3066 - .L_3065)


	//   ....[0]....
.L_3065:
        /*031c*/ 	.word	0xffffffff


	//   ....[1]....
        /*0320*/ 	.word	0xffffffff


	//   ....[2]....
        /*0324*/ 	.word	0xffffffff


	//   ....[3]....
        /*0328*/ 	.word	0xffffffff


	//   ....[4]....
        /*032c*/ 	.word	0xffffffff


	//   ....[5]....
        /*0330*/ 	.word	0xffffffff


	//   ....[6]....
        /*0334*/ 	.word	0xffffffff


	//   ....[7]....
        /*0338*/ 	.word	0xffffffff


	//   ....[8]....
        /*033c*/ 	.word	0xffffffff


	//   ....[9]....
        /*0340*/ 	.word	0xffffffff


	//   ....[10]....
        /*0344*/ 	.word	0x05000084


	//   ....[11]....
        /*0348*/ 	.word	0x05000084


	//   ....[12]....
        /*034c*/ 	.word	0x05000084


	//   ....[13]....
        /*0350*/ 	.word	0x05000084


	//   ....[14]....
        /*0354*/ 	.word	0x05000084


	//   ....[15]....
        /*0358*/ 	.word	0x05000084


	//   ....[16]....
        /*035c*/ 	.word	0x05000084


	//   ....[17]....
        /*0360*/ 	.word	0x05000084


	//   ....[18]....
        /*0364*/ 	.word	0x05000084


	//   ....[19]....
        /*0368*/ 	.word	0x05000084


	//----- nvinfo : EIATTR_COOP_GROUP_INSTR_OFFSETS
	.align		4
.L_3066:
        /*036c*/ 	.byte	0x04, 0x28
        /*036e*/ 	.short	(.L_3068 - .L_3067)


	//   ....[0]....
.L_3067:
        /*0370*/ 	.word	0x00021130


	//   ....[1]....
        /*0374*/ 	.word	0x000211a0


	//   ....[2]....
        /*0378*/ 	.word	0x000211c0


	//   ....[3]....
        /*037c*/ 	.word	0x000211e0


	//   ....[4]....
        /*0380*/ 	.word	0x00021200


	//   ....[5]....
        /*0384*/ 	.word	0x00021c70


	//   ....[6]....
        /*0388*/ 	.word	0x00021c90


	//   ....[7]....
        /*038c*/ 	.word	0x00021cb0


	//   ....[8]....
        /*0390*/ 	.word	0x00021cd0


	//   ....[9]....
        /*0394*/ 	.word	0x00021cf0


	//   ....[10]....
        /*0398*/ 	.word	0x00023ac0


	//   ....[11]....
        /*039c*/ 	.word	0x00023b70


	//   ....[12]....
        /*03a0*/ 	.word	0x00023c00


	//   ....[13]....
        /*03a4*/ 	.word	0x00023c70


	//   ....[14]....
        /*03a8*/ 	.word	0x00023ce0


	//   ....[15]....
        /*03ac*/ 	.word	0x000247c0


	//   ....[16]....
        /*03b0*/ 	.word	0x00024830


	//   ....[17]....
        /*03b4*/ 	.word	0x000248a0


	//   ....[18]....
        /*03b8*/ 	.word	0x00024910


	//   ....[19]....
        /*03bc*/ 	.word	0x00024980


	//----- nvinfo : EIATTR_EXIT_INSTR_OFFSETS
	.align		4
.L_3068:
        /*03c0*/ 	.byte	0x04, 0x1c
        /*03c2*/ 	.short	(.L_3070 - .L_3069)


	//   ....[0]....
.L_3069:
        /*03c4*/ 	.word	0x000010b0


	//   ....[1]....
        /*03c8*/ 	.word	0x00023a50


	//----- nvinfo : EIATTR_MAX_THREADS
	.align		4
.L_3070:
        /*03cc*/ 	.byte	0x04, 0x05
        /*03ce*/ 	.short	(.L_3072 - .L_3071)
.L_3071:
        /*03d0*/ 	.word	0x00000080
        /*03d4*/ 	.word	0x00000001
        /*03d8*/ 	.word	0x00000001


	//----- nvinfo : EIATTR_CRS_STACK_SIZE
	.align		4
.L_3072:
        /*03dc*/ 	.byte	0x04, 0x1e
        /*03de*/ 	.short	(.L_3074 - .L_3073)
.L_3073:
        /*03e0*/ 	.word	0x00000000


	//----- nvinfo : EIATTR_CBANK_PARAM_SIZE
	.align		4
.L_3074:
        /*03e4*/ 	.byte	0x03, 0x19
        /*03e6*/ 	.short	0x00e8


	//----- nvinfo : EIATTR_PARAM_CBANK
	.align		4
        /*03e8*/ 	.byte	0x04, 0x0a
        /*03ea*/ 	.short	(.L_3076 - .L_3075)
	.align		4
.L_3075:
        /*03ec*/ 	.word	index@(.nv.constant0._ZN10layer_norm13ln_fwd_kernelINS_13Kernel_traitsI6__halfS2_fS2_fjLj2560ELj1ELj4ELj1ELj16ENS_18Kernel_traits_baseILj2560ES2_S2_fS2_fjLj128EEEEELb1ELb0ELb1ELb0EEEvNS_9FwdParamsE)
        /*03f0*/ 	.short	0x0210
        /*03f2*/ 	.short	0x00e8


	//----- nvinfo : EIATTR_SW_WAR
	.align		4
.L_3076:
        /*03f4*/ 	.byte	0x04, 0x36
        /*03f6*/ 	.short	(.L_3078 - .L_3077)
.L_3077:
        /*03f8*/ 	.word	0x00000008
.L_3078:


//--------------------- .nv.info._ZN10layer_norm13ln_fwd_kernelINS_13Kernel_traitsI6__halfS2_fS2_fjLj2560ELj1ELj4ELj1ELj16ENS_18Kernel_traits_baseILj2560ES2_S2_fS2_fjLj128EEEEELb1ELb0ELb1ELb1EEEvNS_9FwdParamsE --------------------------
	.section	.nv.info._ZN10layer_norm13ln_fwd_kernelINS_13Kernel_traitsI6__halfS2_fS2_fjLj2560ELj1ELj4ELj1ELj16ENS_18Kernel_traits_baseILj2560ES2_S2_fS2_fjLj128EEEEELb1ELb0ELb1ELb1EEEvNS_9FwdParamsE,"",@"SHT_CUDA_INFO"
	.sectionflags	@""
	.align	4


	//----- nvinfo : EIATTR_CUDA_API_VERSION
	.align		4
        /*0000*/ 	.byte	0x04, 0x37
        /*0002*/ 	.short	(.L_3080 - .L_3079)
.L_3079:
        /*0004*/ 	.word	0x00000082


	//----- nvinfo : EIATTR_KPARAM_INFO
	.align		4
.L_3080:
        /*0008*/ 	.byte	0x04, 0x17
        /*000a*/ 	.short	(.L_3082 - .L_3081)
.L_3081:
        /*000c*/ 	.word	0x00000000
        /*0010*/ 	.short	0x0000
        /*0012*/ 	.short	0x0000
        /*0014*/ 	.byte	0x00, 0xf0, 0xa1, 0x03


	//----- nvinfo : EIATTR_SPARSE_MMA_MASK
	.align		4
.L_3082:
        /*0018*/ 	.byte	0x03, 0x50
        /*001a*/ 	.short	0x0000


	//----- nvinfo : EIATTR_MAXREG_COUNT
	.align		4
        /*001c*/ 	.byte	0x03, 0x1b
        /*001e*/ 	.short	0x00ff


	//----- nvinfo : EIATTR_MERCURY_ISA_VERSION
	.align		4
        /*0020*/ 	.byte	0x03, 0x5f
        /*0022*/ 	.short	0x0101


	//----- nvinfo : EIATTR_COOP_GROUP_MASK_REGIDS
	.align		4
        /*0024*/ 	.byte	0x04, 0x29
        /*0026*/ 	.short	(.L_3084 - .L_3083)


	//   ....[0]....
.L_3083:
        /*0028*/ 	.word	0xffffffff


	//   ....[1]....
        /*002c*/ 	.word	0xffffffff


	//   ....[2]....
        /*0030*/ 	.word	0xffffffff


	//   ....[3]....
        /*0034*/ 	.word	0xffffffff


	//   ....[4]....
        /*0038*/ 	.word	0xffffffff


	//   ....[5]....
        /*003c*/ 	.word	0xffffffff


	//   ....[6]....
        /*0040*/ 	.word	0xffffffff


	//   ....[7]....
        /*0044*/ 	.word	0xffffffff


	//   ....[8]....
        /*0048*/ 	.word	0xffffffff


	//   ....[9]....
        /*004c*/ 	.word	0xffffffff


	//   ....[10]....
        /*0050*/ 	.word	0x050000f5


	//   ....[11]....
        /*0054*/ 	.word	0x050000f5


	//   ....[12]....
        /*0058*/ 	.word	0x050000f5


	//   ....[13]....
        /*005c*/ 	.word	0x050000f5


	//   ....[14]....
        /*0060*/ 	.word	0x050000f5


	//   ....[15]....
        /*0064*/ 	.word	0x050000f5


	//   ....[16]....
        /*0068*/ 	.word	0x050000f5


	//   ....[17]....
        /*006c*/ 	.word	0x050000f5


	//   ....[18]....
        /*0070*/ 	.word	0x050000f5


	//   ....[19]....
        /*0074*/ 	.word	0x050000f5


	//----- nvinfo : EIATTR_COOP_GROUP_INSTR_OFFSETS
	.align		4
.L_3084:
        /*0078*/ 	.byte	0x04, 0x28
        /*007a*/ 	.short	(.L_3086 - .L_3085)


	//   ....[0]....
.L_3085:
        /*007c*/ 	.word	0x0001fbe0


	//   ....[1]....
        /*0080*/ 	.word	0x0001fc00


	//   ....[2]....
        /*0084*/ 	.word	0x0001fc20


	//   ....[3]....
        /*0088*/ 	.word	0x0001fc40


	//   ....[4]....
        /*008c*/ 	.word	0x0001fc70


	//   ....[5]....
        /*0090*/ 	.word	0x000206a0


	//   ....[6]....
        /*0094*/ 	.word	0x000206c0


	//   ....[7]....
        /*0098*/ 	.word	0x000206e0


	//   ....[8]....
        /*009c*/ 	.word	0x00020700


	//   ....[9]....
        /*00a0*/ 	.word	0x00020720


	//   ....[10]....
        /*00a4*/ 	.word	0x000221e0


	//   ....[11]....
        /*00a8*/ 	.word	0x00022280


	//   ....[12]....
        /*00ac*/ 	.word	0x000222f0


	//   ....[13]....
        /*00b0*/ 	.word	0x00022360


	//   ....[14]....
        /*00b4*/ 	.word	0x000223e0


	//   ....[15]....
        /*00b8*/ 	.word	0x00022e60


	//   ....[16]....
        /*00bc*/ 	.word	0x00022ed0


	//   ....[17]....
        /*00c0*/ 	.word	0x00022f40


	//   ....[18]....
        /*00c4*/ 	.word	0x00022fb0


	//   ....[19]....
        /*00c8*/ 	.word	0x00023020


	//----- nvinfo : EIATTR_EXIT_INSTR_OFFSETS
	.align		4
.L_3086:
        /*00cc*/ 	.byte	0x04, 0x1c
        /*00ce*/ 	.short	(.L_3088 - .L_3087)


	//   ....[0]....
.L_3087:
        /*00d0*/ 	.word	0x00000640


	//   ....[1]....
        /*00d4*/ 	.word	0x00022170


	//----- nvinfo : EIATTR_MAX_THREADS
	.align		4
.L_3088:
        /*00d8*/ 	.byte	0x04, 0x05
        /*00da*/ 	.short	(.L_3090 - .L_3089)
.L_3089:
        /*00dc*/ 	.word	0x00000080
        /*00e0*/ 	.word	0x00000001
        /*00e4*/ 	.word	0x00000001


	//----- nvinfo : EIATTR_CRS_STACK_SIZE
	.align		4
.L_3090:
        /*00e8*/ 	.byte	0x04, 0x1e
        /*00ea*/ 	.short	(.L_3092 - .L_3091)
.L_3091:
        /*00ec*/ 	.word	0x00000000


	//----- nvinfo : EIATTR_CBANK_PARAM_SIZE
	.align		4
.L_3092:
        /*00f0*/ 	.byte	0x03, 0x19
        /*00f2*/ 	.short	0x00e8


	//----- nvinfo : EIATTR_PARAM_CBANK
	.align		4
        /*00f4*/ 	.byte	0x04, 0x0a
        /*00f6*/ 	.short	(.L_3094 - .L_3093)
	.align		4
.L_3093:
        /*00f8*/ 	.word	index@(.nv.constant0._ZN10layer_norm13ln_fwd_kernelINS_13Kernel_traitsI6__halfS2_fS2_fjLj2560ELj1ELj4ELj1ELj16ENS_18Kernel_traits_baseILj2560ES2_S2_fS2_fjLj128EEEEELb1ELb0ELb1ELb1EEEvNS_9FwdParamsE)
        /*00fc*/ 	.short	0x0210
        /*00fe*/ 	.short	0x00e8


	//----- nvinfo : EIATTR_SW_WAR
	.align		4
.L_3094:
        /*0100*/ 	.byte	0x04, 0x36
        /*0102*/ 	.short	(.L_3096 - .L_3095)
.L_3095:
        /*0104*/ 	.word	0x00000008
.L_3096:


//--------------------- .nv.info._ZN10layer_norm13ln_fwd_kernelINS_13Kernel_traitsI6__halfS2_fS2_fjLj2560ELj1ELj4ELj1ELj16ENS_18Kernel_traits_baseILj2560ES2_S2_fS2_fjLj128EEEEELb1ELb1ELb0ELb0EEEvNS_9FwdParamsE --------------------------
	.section	.nv.info._ZN10layer_norm13ln_fwd_kernelINS_13Kernel_traitsI6__halfS2_fS2_fjLj2560ELj1ELj4ELj1ELj16ENS_18Kernel_traits_baseILj2560ES2_S2_fS2_fjLj128EEEEELb1ELb1ELb0ELb0EEEvNS_9FwdParamsE,"",@"SHT_CUDA_INFO"
	.sectionflags	@""
	.align	4


	//----- nvinfo : EIATTR_CUDA_API_VERSION
	.align		4
        /*0000*/ 	.byte	0x04, 0x37
        /*0002*/ 	.short	(.L_3098 - .L_3097)
.L_3097:
        /*0004*/ 	.word	0x00000082


	//----- nvinfo : EIATTR_KPARAM_INFO
	.align		4
.L_3098:
        /*0008*/ 	.byte	0x04, 0x17
        /*000a*/ 	.short	(.L_3100 - .L_3099)
.L_3099:
        /*000c*/ 	.word	0x00000000
        /*0010*/ 	.short	0x0000
        /*0012*/ 	.short	0x0000
        /*0014*/ 	.byte	0x00, 0xf0, 0xa1, 0x03


	//----- nvinfo : EIATTR_SPARSE_MMA_MASK
	.align		4
.L_3100:
        /*0018*/ 	.byte	0x03, 0x50
        /*001a*/ 	.short	0x0000


	//----- nvinfo : EIATTR_MAXREG_COUNT
	.align		4
        /*001c*/ 	.byte	0x03, 0x1b
        /*001e*/ 	.short	0x00ff


	//----- nvinfo : EIATTR_ANNOTATIONS
	.align		4
        /*0020*/ 	.byte	0x04, 0x55
        /*0022*/ 	.short	(.L_3102 - .L_3101)


	//   ....[0]....
.L_3101:
        /* <DEDUP_REMOVED lines=108> */


	//----- nvinfo : EIATTR_MERCURY_ISA_VERSION
	.align		4
.L_3102:
        /*06d4*/ 	.byte	0x03, 0x5f
        /*06d6*/ 	.short	0x0101


	//----- nvinfo : EIATTR_COOP_GROUP_MASK_REGIDS
	.align		4
        /*06d8*/ 	.byte	0x04, 0x29
        /*06da*/ 	.short	(.L_3104 - .L_3103)


	//   ....[0]....
.L_3103:
        /*06dc*/ 	.word	0xffffffff


	//   ....[1]....
        /*06e0*/ 	.word	0xffffffff


	//   ....[2]....
        /*06e4*/ 	.word	0xffffffff


	//   ....[3]....
        /*06e8*/ 	.word	0xffffffff


	//   ....[4]....
        /*06ec*/ 	.word	0xffffffff


	//   ....[5]....
        /*06f0*/ 	.word	0xffffffff


	//   ....[6]....
        /*06f4*/ 	.word	0xffffffff


	//   ....[7]....
        /*06f8*/ 	.word	0xffffffff


	//   ....[8]....
        /*06fc*/ 	.word	0xffffffff


	//   ....[9]....
        /*0700*/ 	.word	0xffffffff


	//   ....[10]....
        /*0704*/ 	.word	0x05000080


	//   ....[11]....
        /*0708*/ 	.word	0x05000080


	//   ....[12]....
        /*070c*/ 	.word	0x05000080


	//   ....[13]....
        /*0710*/ 	.word	0x05000080


	//   ....[14]....
        /*0714*/ 	.word	0x05000080


	//   ....[15]....
        /*0718*/ 	.word	0x05000080


	//   ....[16]....
        /*071c*/ 	.word	0x05000080


	//   ....[17]....
        /*0720*/ 	.word	0x05000080


	//   ....[18]....
        /*0724*/ 	.word	0x05000080


	//   ....[19]....
        /*0728*/ 	.word	0x05000080


	//----- nvinfo : EIATTR_COOP_GROUP_INSTR_OFFSETS
	.align		4
.L_3104:
        /*072c*/ 	.byte	0x04, 0x28
        /*072e*/ 	.short	(.L_3106 - .L_3105)


	//   ....[0]....
.L_3105:
        /*0730*/ 	.word	0x0001ffb0


	//   ....[1]....
        /*0734*/ 	.word	0x00020020


	//   ....[2]....
        /*0738*/ 	.word	0x00020040


	//   ....[3]....
        /*073c*/ 	.word	0x00020060


	//   ....[4]....
        /*0740*/ 	.word	0x00020080


	//   ....[5]....
        /*0744*/ 	.word	0x00020b00


	//   ....[6]....
        /*0748*/ 	.word	0x00020b20


	//   ....[7]....
        /*074c*/ 	.word	0x00020b40


	//   ....[8]....
        /*0750*/ 	.word	0x00020b60


	//   ....[9]....
        /*0754*/ 	.word	0x00020b80


	//   ....[10]....
        /*0758*/ 	.word	0x00022700


	//   ....[11]....
        /*075c*/ 	.word	0x000227b0


	//   ....[12]....
        /*0760*/ 	.word	0x00022840


	//   ....[13]....
        /*0764*/ 	.word	0x000228b0


	//   ....[14]....
        /*0768*/ 	.word	0x00022920


	//   ....[15]....
        /*076c*/ 	.word	0x00023410


	//   ....[16]....
        /*0770*/ 	.word	0x00023480


	//   ....[17]....
        /*0774*/ 	.word	0x000234f0


	//   ....[18]....
        /*0778*/ 	.word	0x00023560


	//   ....[19]....
        /*077c*/ 	.word	0x000235d0


	//----- nvinfo : EIATTR_EXIT_INSTR_OFFSETS
	.align		4
.L_3106:
        /*0780*/ 	.byte	0x04, 0x1c
        /*0782*/ 	.short	(.L_3108 - .L_3107)


	//   ....[0]....
.L_3107:
        /*0784*/ 	.word	0x00001340


	//   ....[1]....
        /*0788*/ 	.word	0x00022690


	//----- nvinfo : EIATTR_MAX_THREADS
	.align		4
.L_3108:
        /*078c*/ 	.byte	0x04, 0x05
        /*078e*/ 	.short	(.L_3110 - .L_3109)
.L_3109:
        /*0790*/ 	.word	0x00000080
        /*0794*/ 	.word	0x00000001
        /*0798*/ 	.word	0x00000001


	//----- nvinfo : EIATTR_CRS_STACK_SIZE
	.align		4
.L_3110:
        /*079c*/ 	.byte	0x04, 0x1e
        /*079e*/ 	.short	(.L_3112 - .L_3111)
.L_3111:
        /*07a0*/ 	.word	0x00000000


	//----- nvinfo : EIATTR_CBANK_PARAM_SIZE
	.align		4
.L_3112:
        /*07a4*/ 	.byte	0x03, 0x19
        /*07a6*/ 	.short	0x00e8


	//----- nvinfo : EIATTR_PARAM_CBANK
	.align		4
        /*07a8*/ 	.byte	0x04, 0x0a
        /*07aa*/ 	.short	(.L_3114 - .L_3113)
	.align		4
.L_3113:
        /*07ac*/ 	.word	index@(.nv.constant0._ZN10layer_norm13ln_fwd_kernelINS_13Kernel_traitsI6__halfS2_fS2_fjLj2560ELj1ELj4ELj1ELj16ENS_18Kernel_traits_baseILj2560ES2_S2_fS2_fjLj128EEEEELb1ELb1ELb0ELb0EEEvNS_9FwdParamsE)
        /*07b0*/ 	.short	0x0210
        /*07b2*/ 	.short	0x00e8


	//----- nvinfo : EIATTR_SW_WAR
	.align		4
.L_3114:
        /*07b4*/ 	.byte	0x04, 0x36
        /*07b6*/ 	.short	(.L_3116 - .L_3115)
.L_3115:
        /*07b8*/ 	.word	0x00000008
.L_3116:


//--------------------- .nv.info._ZN10layer_norm13ln_fwd_kernelINS_13Kernel_traitsI6__halfS2_fS2_fjLj2560ELj1ELj4ELj1ELj16ENS_18Kernel_traits_baseILj2560ES2_S2_fS2_fjLj128EEEEELb1ELb1ELb0ELb1EEEvNS_9FwdParamsE --------------------------
	.section	.nv.info._ZN10layer_norm13ln_fwd_kernelINS_13Kernel_traitsI6__halfS2_fS2_fjLj2560ELj1ELj4ELj1ELj16ENS_18Kernel_traits_baseILj2560ES2_S2_fS2_fjLj128EEEEELb1ELb1ELb0ELb1EEEvNS_9FwdParamsE,"",@"SHT_CUDA_INFO"
	.sectionflags	@""
	.align	4


	//----- nvinfo : EIATTR_CUDA_API_VERSION
	.align		4
        /*0000*/ 	.byte	0x04, 0x37
        /*0002*/ 	.short	(.L_3118 - .L_3117)
.L_3117:
        /*0004*/ 	.word	0x00000082


	//----- nvinfo : EIATTR_KPARAM_INFO
	.align		4
.L_3118:
        /*0008*/ 	.byte	0x04, 0x17
        /*000a*/ 	.short	(.L_3120 - .L_3119)
.L_3119:
        /*000c*/ 	.word	0x00000000
        /*0010*/ 	.short	0x0000
        /*0012*/ 	.short	0x0000
        /*0014*/ 	.byte	0x00, 0xf0, 0xa1, 0x03


	//----- nvinfo : EIATTR_SPARSE_MMA_MASK
	.align		4
.L_3120:
        /*0018*/ 	.byte	0x03, 0x50
        /*001a*/ 	.short	0x0000


	//----- nvinfo : EIATTR_MAXREG_COUNT
	.align		4
        /*001c*/ 	.byte	0x03, 0x1b
        /*001e*/ 	.short	0x00ff


	//----- nvinfo : EIATTR_ANNOTATIONS
	.align		4
        /*0020*/ 	.byte	0x04, 0x55
        /*0022*/ 	.short	(.L_3122 - .L_3121)


	//   ....[0]....
.L_3121:
        /* <DEDUP_REMOVED lines=46> */


	//----- nvinfo : EIATTR_MERCURY_ISA_VERSION
	.align		4
.L_3122:
        /*02f4*/ 	.byte	0x03, 0x5f
        /*02f6*/ 	.short	0x0101


	//----- nvinfo : EIATTR_COOP_GROUP_MASK_REGIDS
	.align		4
        /*02f8*/ 	.byte	0x04, 0x29
        /*02fa*/ 	.short	(.L_3124 - .L_3123)


	//   ....[0]....
.L_3123:
        /*02fc*/ 	.word	0xffffffff


	//   ....[1]....
        /*0300*/ 	.word	0xffffffff


	//   ....[2]....
        /*0304*/ 	.word	0xffffffff


	//   ....[3]....
        /*0308*/ 	.word	0xffffffff


	//   ....[4]....
        /*030c*/ 	.word	0xffffffff


	//   ....[5]....
        /*0310*/ 	.word	0xffffffff


	//   ....[6]....
        /*0314*/ 	.word	0xffffffff


	//   ....[7]....
        /*0318*/ 	.word	0xffffffff


	//   ....[8]....
        /*031c*/ 	.word	0xffffffff


	//   ....[9]....
        /*0320*/ 	.word	0xffffffff


	//   ....[10]....
        /*0324*/ 	.word	0x050000c5


	//   ....[11]....
        /*0328*/ 	.word	0x050000c5


	//   ....[12]....
        /*032c*/ 	.word	0x050000c5


	//   ....[13]....
        /*0330*/ 	.word	0x050000c5


	//   ....[14]....
        /*0334*/ 	.word	0x050000c5


	//   ....[15]....
        /*0338*/ 	.word	0x050000c5


	//   ....[16]....
        /*033c*/ 	.word	0x050000c5


	//   ....[17]....
        /*0340*/ 	.word	0x050000c5


	//   ....[18]....
        /*0344*/ 	.word	0x050000c5


	//   ....[19]....
        /*0348*/ 	.word	0x050000c5


	//----- nvinfo : EIATTR_COOP_GROUP_INSTR_OFFSETS
	.align		4
.L_3124:
        /*034c*/ 	.byte	0x04, 0x28
        /*034e*/ 	.short	(.L_3126 - .L_3125)


	//   ....[0]....
.L_3125:
        /*0350*/ 	.word	0x0001da10


	//   ....[1]....
        /*0354*/ 	.word	0x0001da40


	//   ....[2]....
        /*0358*/ 	.word	0x0001da60


	//   ....[3]....
        /*035c*/ 	.word	0x0001da80


	//   ....[4]....
        /*0360*/ 	.word	0x0001daa0


	//   ....[5]....
        /*0364*/ 	.word	0x0001e4d0


	//   ....[6]....
        /*0368*/ 	.word	0x0001e4f0


	//   ....[7]....
        /*036c*/ 	.word	0x0001e510


	//   ....[8]....
        /*0370*/ 	.word	0x0001e530


	//   ....[9]....
        /*0374*/ 	.word	0x0001e550


	//   ....[10]....
        /*0378*/ 	.word	0x000201b0


	//   ....[11]....
        /*037c*/ 	.word	0x00020250


	//   ....[12]....
        /*0380*/ 	.word	0x000202c0


	//   ....[13]....
        /*0384*/ 	.word	0x00020330


	//   ....[14]....
        /*0388*/ 	.word	0x000203a0


	//   ....[15]....
        /*038c*/ 	.word	0x00020e30


	//   ....[16]....
        /*0390*/ 	.word	0x00020ea0


	//   ....[17]....
        /*0394*/ 	.word	0x00020f10


	//   ....[18]....
        /*0398*/ 	.word	0x00020f80


	//   ....[19]....
        /*039c*/ 	.word	0x00020ff0


	//----- nvinfo : EIATTR_EXIT_INSTR_OFFSETS
	.align		4
.L_3126:
        /*03a0*/ 	.byte	0x04, 0x1c
        /*03a2*/ 	.short	(.L_3128 - .L_3127)


	//   ....[0]....
.L_3127:
        /*03a4*/ 	.word	0x00000620


	//   ....[1]....
        /*03a8*/ 	.word	0x00020140


	//----- nvinfo : EIATTR_MAX_THREADS
	.align		4
.L_3128:
        /*03ac*/ 	.byte	0x04, 0x05
        /*03ae*/ 	.short	(.L_3130 - .L_3129)
.L_3129:
        /*03b0*/ 	.word	0x00000080
        /*03b4*/ 	.word	0x00000001
        /*03b8*/ 	.word	0x00000001


	//----- nvinfo : EIATTR_CRS_STACK_SIZE
	.align		4
.L_3130:
        /*03bc*/ 	.byte	0x04, 0x1e
        /*03be*/ 	.short	(.L_3132 - .L_3131)
.L_3131:
        /*03c0*/ 	.word	0x00000000


	//----- nvinfo : EIATTR_CBANK_PARAM_SIZE
	.align		4
.L_3132:
        /*03c4*/ 	.byte	0x03, 0x19
        /*03c6*/ 	.short	0x00e8


	//----- nvinfo : EIATTR_PARAM_CBANK
	.align		4
        /*03c8*/ 	.byte	0x04, 0x0a
        /*03ca*/ 	.short	(.L_3134 - .L_3133)
	.align		4
.L_3133:
        /*03cc*/ 	.word	index@(.nv.constant0._ZN10layer_norm13ln_fwd_kernelINS_13Kernel_traitsI6__halfS2_fS2_fjLj2560ELj1ELj4ELj1ELj16ENS_18Kernel_traits_baseILj2560ES2_S2_fS2_fjLj128EEEEELb1ELb1ELb0ELb1EEEvNS_9FwdParamsE)
        /*03d0*/ 	.short	0x0210
        /*03d2*/ 	.short	0x00e8


	//----- nvinfo : EIATTR_SW_WAR
	.align		4
.L_3134:
        /*03d4*/ 	.byte	0x04, 0x36
        /*03d6*/ 	.short	(.L_3136 - .L_3135)
.L_3135:
        /*03d8*/ 	.word	0x00000008
.L_3136:


//--------------------- .nv.info._ZN10layer_norm13ln_fwd_kernelINS_13Kernel_traitsI6__halfS2_fS2_fjLj2560ELj1ELj4ELj1ELj16ENS_18Kernel_traits_baseILj2560ES2_S2_fS2_fjLj128EEEEELb1ELb1ELb1ELb0EEEvNS_9FwdParamsE --------------------------
	.section	.nv.info._ZN10layer_norm13ln_fwd_kernelINS_13Kernel_traitsI6__halfS2_fS2_fjLj2560ELj1ELj4ELj1ELj16ENS_18Kernel_traits_baseILj2560ES2_S2_fS2_fjLj128EEEEELb1ELb1ELb1ELb0EEEvNS_9FwdParamsE,"",@"SHT_CUDA_INFO"
	.sectionflags	@""
	.align	4


	//----- nvinfo : EIATTR_CUDA_API_VERSION
	.align		4
        /*0000*/ 	.byte	0x04, 0x37
        /*0002*/ 	.short	(.L_3138 - .L_3137)
.L_3137:
        /*0004*/ 	.word	0x00000082


	//----- nvinfo : EIATTR_KPARAM_INFO
	.align		4
.L_3138:
        /*0008*/ 	.byte	0x04, 0x17
        /*000a*/ 	.short	(.L_3140 - .L_3139)
.L_3139:
        /*000c*/ 	.word	0x00000000
        /*0010*/ 	.short	0x0000
        /*0012*/ 	.short	0x0000
        /*0014*/ 	.byte	0x00, 0xf0, 0xa1, 0x03


	//----- nvinfo : EIATTR_SPARSE_MMA_MASK
	.align		4
.L_3140:
        /*0018*/ 	.byte	0x03, 0x50
        /*001a*/ 	.short	0x0000


	//----- nvinfo : EIATTR_MAXREG_COUNT
	.align		4
        /*001c*/ 	.byte	0x03, 0x1b
        /*001e*/ 	.short	0x00ff


	//----- nvinfo : EIATTR_ANNOTATIONS
	.align		4
        /*0020*/ 	.byte	0x04, 0x55
        /*0022*/ 	.short	(.L_3142 - .L_3141)


	//   ....[0]....
.L_3141:
        /* <DEDUP_REMOVED lines=128> */


	//----- nvinfo : EIATTR_MERCURY_ISA_VERSION
	.align		4
.L_3142:
        /*0814*/ 	.byte	0x03, 0x5f
        /*0816*/ 	.short	0x0101


	//----- nvinfo : EIATTR_COOP_GROUP_MASK_REGIDS
	.align		4
        /*0818*/ 	.byte	0x04, 0x29
        /*081a*/ 	.short	(.L_3144 - .L_3143)


	//   ....[0]....
.L_3143:
        /*081c*/ 	.word	0xffffffff


	//   ....[1]....
        /*0820*/ 	.word	0xffffffff


	//   ....[2]....
        /*0824*/ 	.word	0xffffffff


	//   ....[3]....
        /*0828*/ 	.word	0xffffffff


	//   ....[4]....
        /*082c*/ 	.word	0xffffffff


	//   ....[5]....
        /*0830*/ 	.word	0xffffffff


	//   ....[6]....
        /*0834*/ 	.word	0xffffffff


	//   ....[7]....
        /*0838*/ 	.word	0xffffffff


	//   ....[8]....
        /*083c*/ 	.word	0xffffffff


	//   ....[9]....
        /*0840*/ 	.word	0xffffffff


	//   ....[10]....
        /*0844*/ 	.word	0x05000084


	//   ....[11]....
        /*0848*/ 	.word	0x05000084


	//   ....[12]....
        /*084c*/ 	.word	0x05000084


	//   ....[13]....
        /*0850*/ 	.word	0x05000084


	//   ....[14]....
        /*0854*/ 	.word	0x05000084


	//   ....[15]....
        /*0858*/ 	.word	0x05000084


	//   ....[16]....
        /*085c*/ 	.word	0x05000084


	//   ....[17]....
        /*0860*/ 	.word	0x05000084


	//   ....[18]....
        /*0864*/ 	.word	0x05000084


	//   ....[19]....
        /*0868*/ 	.word	0x05000084


	//----- nvinfo : EIATTR_COOP_GROUP_INSTR_OFFSETS
	.align		4
.L_3144:
        /*086c*/ 	.byte	0x04, 0x28
        /*086e*/ 	.short	(.L_3146 - .L_3145)


	//   ....[0]....
.L_3145:
        /*0870*/ 	.word	0x000227b0


	//   ....[1]....
        /*0874*/ 	.word	0x00022820


	//   ....[2]....
        /*0878*/ 	.word	0x00022840


	//   ....[3]....
        /*087c*/ 	.word	0x00022860


	//   ....[4]....
        /*0880*/ 	.word	0x00022880


	//   ....[5]....
        /*0884*/ 	.word	0x000232f0


	//   ....[6]....
        /*0888*/ 	.word	0x00023310


	//   ....[7]....
        /*088c*/ 	.word	0x00023330


	//   ....[8]....
        /*0890*/ 	.word	0x00023350


	//   ....[9]....
        /*0894*/ 	.word	0x00023370


	//   ....[10]....
        /*0898*/ 	.word	0x00025140


	//   ....[11]....
        /*089c*/ 	.word	0x000251f0


	//   ....[12]....
        /*08a0*/ 	.word	0x00025280


	//   ....[13]....
        /*08a4*/ 	.word	0x000252f0


	//   ....[14]....
        /*08a8*/ 	.word	0x00025360


	//   ....[15]....
        /*08ac*/ 	.word	0x00025e40


	//   ....[16]....
        /*08b0*/ 	.word	0x00025eb0


	//   ....[17]....
        /*08b4*/ 	.word	0x00025f20


	//   ....[18]....
        /*08b8*/ 	.word	0x00025f90


	//   ....[19]....
        /*08bc*/ 	.word	0x00026000


	//----- nvinfo : EIATTR_EXIT_INSTR_OFFSETS
	.align		4
.L_3146:
        /*08c0*/ 	.byte	0x04, 0x1c
        /*08c2*/ 	.short	(.L_3148 - .L_3147)


	//   ....[0]....
.L_3147:
        /*08c4*/ 	.word	0x00001330


	//   ....[1]....
        /*08c8*/ 	.word	0x000250d0


	//----- nvinfo : EIATTR_MAX_THREADS
	.align		4
.L_3148:
        /*08cc*/ 	.byte	0x04, 0x05
        /*08ce*/ 	.short	(.L_3150 - .L_3149)
.L_3149:
        /*08d0*/ 	.word	0x00000080
        /*08d4*/ 	.word	0x00000001
        /*08d8*/ 	.word	0x00000001


	//----- nvinfo : EIATTR_CRS_STACK_SIZE
	.align		4
.L_3150:
        /*08dc*/ 	.byte	0x04, 0x1e
        /*08de*/ 	.short	(.L_3152 - .L_3151)
.L_3151:
        /*08e0*/ 	.word	0x00000000


	//----- nvinfo : EIATTR_CBANK_PARAM_SIZE
	.align		4
.L_3152:
        /*08e4*/ 	.byte	0x03, 0x19
        /*08e6*/ 	.short	0x00e8


	//----- nvinfo : EIATTR_PARAM_CBANK
	.align		4
        /*08e8*/ 	.byte	0x04, 0x0a
        /*08ea*/ 	.short	(.L_3154 - .L_3153)
	.align		4
.L_3153:
        /*08ec*/ 	.word	index@(.nv.constant0._ZN10layer_norm13ln_fwd_kernelINS_13Kernel_traitsI6__halfS2_fS2_fjLj2560ELj1ELj4ELj1ELj16ENS_18Kernel_traits_baseILj2560ES2_S2_fS2_fjLj128EEEEELb1ELb1ELb1ELb0EEEvNS_9FwdParamsE)
        /*08f0*/ 	.short	0x0210
        /*08f2*/ 	.short	0x00e8


	//----- nvinfo : EIATTR_SW_WAR
	.align		4
.L_3154:
        /*08f4*/ 	.byte	0x04, 0x36
        /*08f6*/ 	.short	(.L_3156 - .L_3155)
.L_3155:
        /*08f8*/ 	.word	0x00000008
.L_3156:


//--------------------- .nv.info._ZN10layer_norm13ln_fwd_kernelINS_13Kernel_traitsI6__halfS2_fS2_fjLj2560ELj1ELj4ELj1ELj16ENS_18Kernel_traits_baseILj2560ES2_S2_fS2_fjLj128EEEEELb1ELb1ELb1ELb1EEEvNS_9FwdParamsE --------------------------
	.section	.nv.info._ZN10layer_norm13ln_fwd_kernelINS_13Kernel_traitsI6__halfS2_fS2_fjLj2560ELj1ELj4ELj1ELj16ENS_18Kernel_traits_baseILj2560ES2_S2_fS2_fjLj128EEEEELb1ELb1ELb1ELb1EEEvNS_9FwdParamsE,"",@"SHT_CUDA_INFO"
	.sectionflags	@""
	.align	4


	//----- nvinfo : EIATTR_CUDA_API_VERSION
	.align		4
        /*0000*/ 	.byte	0x04, 0x37
        /*0002*/ 	.short	(.L_3158 - .L_3157)
.L_3157:
        /*0004*/ 	.word	0x00000082


	//----- nvinfo : EIATTR_KPARAM_INFO
	.align		4
.L_3158:
        /*0008*/ 	.byte	0x04, 0x17
        /*000a*/ 	.short	(.L_3160 - .L_3159)
.L_3159:
        /*000c*/ 	.word	0x00000000
        /*0010*/ 	.short	0x0000
        /*0012*/ 	.short	0x0000
        /*0014*/ 	.byte	0x00, 0xf0, 0xa1, 0x03


	//----- nvinfo : EIATTR_SPARSE_MMA_MASK
	.align		4
.L_3160:
        /*0018*/ 	.byte	0x03, 0x50
        /*001a*/ 	.short	0x0000


	//----- nvinfo : EIATTR_MAXREG_COUNT
	.align		4
        /*001c*/ 	.byte	0x03, 0x1b
        /*001e*/ 	.short	0x00ff


	//----- nvinfo : EIATTR_ANNOTATIONS
	.align		4
        /*0020*/ 	.byte	0x04, 0x55
        /*0022*/ 	.short	(.L_3162 - .L_3161)


	//   ....[0]....
.L_3161:
        /* <DEDUP_REMOVED lines=29> */


	//----- nvinfo : EIATTR_MERCURY_ISA_VERSION
	.align		4
.L_3162:
        /*01e4*/ 	.byte	0x03, 0x5f
        /*01e6*/ 	.short	0x0101


	//----- nvinfo : EIATTR_COOP_GROUP_MASK_REGIDS
	.align		4
        /*01e8*/ 	.byte	0x04, 0x29
        /*01ea*/ 	.short	(.L_3164 - .L_3163)


	//   ....[0]....
.L_3163:
        /*01ec*/ 	.word	0xffffffff


	//   ....[1]....
        /*01f0*/ 	.word	0xffffffff


	//   ....[2]....
        /*01f4*/ 	.word	0xffffffff


	//   ....[3]....
        /*01f8*/ 	.word	0xffffffff


	//   ....[4]....
        /*01fc*/ 	.word	0xffffffff


	//   ....[5]....
        /*0200*/ 	.word	0xffffffff


	//   ....[6]....
        /*0204*/ 	.word	0xffffffff


	//   ....[7]....
        /*0208*/ 	.word	0xffffffff


	//   ....[8]....
        /*020c*/ 	.word	0xffffffff


	//   ....[9]....
        /*0210*/ 	.word	0xffffffff


	//   ....[10]....
        /*0214*/ 	.word	0x050000d2


	//   ....[11]....
        /*0218*/ 	.word	0x050000d2


	//   ....[12]....
        /*021c*/ 	.word	0x050000d2


	//   ....[13]....
        /*0220*/ 	.word	0x050000d2


	//   ....[14]....
        /*0224*/ 	.word	0x050000d2


	//   ....[15]....
        /*0228*/ 	.word	0x050000d2


	//   ....[16]....
        /*022c*/ 	.word	0x050000d2


	//   ....[17]....
        /*0230*/ 	.word	0x050000d2


	//   ....[18]....
        /*0234*/ 	.word	0x050000d2


	//   ....[19]....
        /*0238*/ 	.word	0x050000d2


	//----- nvinfo : EIATTR_COOP_GROUP_INSTR_OFFSETS
	.align		4
.L_3164:
        /*023c*/ 	.byte	0x04, 0x28
        /*023e*/ 	.short	(.L_3166 - .L_3165)


	//   ....[0]....
.L_3165:
        /*0240*/ 	.word	0x00020780


	//   ....[1]....
        /*0244*/ 	.word	0x000207b0


	//   ....[2]....
        /*0248*/ 	.word	0x000207d0


	//   ....[3]....
        /*024c*/ 	.word	0x000207f0


	//   ....[4]....
        /*0250*/ 	.word	0x00020810


	//   ....[5]....
        /*0254*/ 	.word	0x00021240


	//   ....[6]....
        /*0258*/ 	.word	0x00021260


	//   ....[7]....
        /*025c*/ 	.word	0x00021280


	//   ....[8]....
        /*0260*/ 	.word	0x000212a0


	//   ....[9]....
        /*0264*/ 	.word	0x000212c0


	//   ....[10]....
        /*0268*/ 	.word	0x00022f50


	//   ....[11]....
        /*026c*/ 	.word	0x00022ff0


	//   ....[12]....
        /*0270*/ 	.word	0x00023060


	//   ....[13]....
        /*0274*/ 	.word	0x000230d0


	//   ....[14]....
        /*0278*/ 	.word	0x00023140


	//   ....[15]....
        /*027c*/ 	.word	0x00023bd0


	//   ....[16]....
        /*0280*/ 	.word	0x00023c40


	//   ....[17]....
        /*0284*/ 	.word	0x00023cb0


	//   ....[18]....
        /*0288*/ 	.word	0x00023d20


	//   ....[19]....
        /*028c*/ 	.word	0x00023d90


	//----- nvinfo : EIATTR_EXIT_INSTR_OFFSETS
	.align		4
.L_3166:
        /*0290*/ 	.byte	0x04, 0x1c
        /*0292*/ 	.short	(.L_3168 - .L_3167)


	//   ....[0]....
.L_3167:
        /*0294*/ 	.word	0x00000680


	//   ....[1]....
        /*0298*/ 	.word	0x00022ee0


	//----- nvinfo : EIATTR_MAX_THREADS
	.align		4
.L_3168:
        /*029c*/ 	.byte	0x04, 0x05
        /*029e*/ 	.short	(.L_3170 - .L_3169)
.L_3169:
        /*02a0*/ 	.word	0x00000080
        /*02a4*/ 	.word	0x00000001
        /*02a8*/ 	.word	0x00000001


	//----- nvinfo : EIATTR_CRS_STACK_SIZE
	.align		4
.L_3170:
        /*02ac*/ 	.byte	0x04, 0x1e
        /*02ae*/ 	.short	(.L_3172 - .L_3171)
.L_3171:
        /*02b0*/ 	.word	0x00000000


	//----- nvinfo : EIATTR_CBANK_PARAM_SIZE
	.align		4
.L_3172:
        /*02b4*/ 	.byte	0x03, 0x19
        /*02b6*/ 	.short	0x00e8


	//----- nvinfo : EIATTR_PARAM_CBANK
	.align		4
        /*02b8*/ 	.byte	0x04, 0x0a
        /*02ba*/ 	.short	(.L_3174 - .L_3173)
	.align		4
.L_3173:
        /*02bc*/ 	.word	index@(.nv.constant0._ZN10layer_norm13ln_fwd_kernelINS_13Kernel_traitsI6__halfS2_fS2_fjLj2560ELj1ELj4ELj1ELj16ENS_18Kernel_traits_baseILj2560ES2_S2_fS2_fjLj128EEEEELb1ELb1ELb1ELb1EEEvNS_9FwdParamsE)
        /*02c0*/ 	.short	0x0210
        /*02c2*/ 	.short	0x00e8


	//----- nvinfo : EIATTR_SW_WAR
	.align		4
.L_3174:
        /*02c4*/ 	.byte	0x04, 0x36
        /*02c6*/ 	.short	(.L_3176 - .L_3175)
.L_3175:
        /*02c8*/ 	.word	0x00000008
.L_3176:


//--------------------- .nv.info._ZN10layer_norm13ln_fwd_kernelINS_13Kernel_traitsIf6__halffS2_fjLj2560ELj1ELj4ELj1ELj16ENS_18Kernel_traits_baseILj2560EfS2_fS2_fjLj128EEEEELb0ELb0ELb0ELb0EEEvNS_9FwdParamsE --------------------------
	.section	.nv.info._ZN10layer_norm13ln_fwd_kernelINS_13Kernel_traitsIf6__halffS2_fjLj2560ELj1ELj4ELj1ELj16ENS_18Kernel_traits_baseILj2560EfS2_fS2_fjLj128EEEEELb0ELb0ELb0ELb0EEEvNS_9FwdParamsE,"",@"SHT_CUDA_INFO"
	.sectionflags	@""
	.align	4


	//----- nvinfo : EIATTR_CUDA_API_VERSION
	.align		4
        /*0000*/ 	.byte	0x04, 0x37
        /*0002*/ 	.short	(.L_3178 - .L_3177)
.L_3177:
        /*0004*/ 	.word	0x00000082


	//----- nvinfo : EIATTR_KPARAM_INFO
	.align		4
.L_3178:
        /*0008*/ 	.byte	0x04, 0x17
        /*000a*/ 	.short	(.L_3180 - .L_3179)
.L_3179:
        /*000c*/ 	.word	0x00000000
        /*0010*/ 	.short	0x0000
        /*0012*/ 	.short	0x0000
        /*0014*/ 	.byte	0x00, 0xf0, 0xa1, 0x03


	//----- nvinfo : EIATTR_SPARSE_MMA_MASK
	.align		4
.L_3180:
        /*0018*/ 	.byte	0x03, 0x50
        /*001a*/ 	.short	0x0000


	//----- nvinfo : EIATTR_MAXREG_COUNT
	.align		4
        /*001c*/ 	.byte	0x03, 0x1b
        /*001e*/ 	.short	0x00ff


	//----- nvinfo : EIATTR_ANNOTATIONS
	.align		4
        /*0020*/ 	.byte	0x04, 0x55
        /*0022*/ 	.short	(.L_3182 - .L_3181)


	//   ....[0]....
.L_3181:
        /* <DEDUP_REMOVED lines=11> */


	//----- nvinfo : EIATTR_MERCURY_ISA_VERSION
	.align		4
.L_3182:
        /*00c4*/ 	.byte	0x03, 0x5f
        /*00c6*/ 	.short	0x0101


	//----- nvinfo : EIATTR_COOP_GROUP_MASK_REGIDS
	.align		4
        /*00c8*/ 	.byte	0x04, 0x29
        /*00ca*/ 	.short	(.L_3184 - .L_3183)


	//   ....[0]....
.L_3183:
        /*00cc*/ 	.word	0xffffffff


	//   ....[1]....
        /*00d0*/ 	.word	0xffffffff


	//   ....[2]....
        /*00d4*/ 	.word	0xffffffff


	//   ....[3]....
        /*00d8*/ 	.word	0xffffffff


	//   ....[4]....
        /*00dc*/ 	.word	0xffffffff


	//   ....[5]....
        /*00e0*/ 	.word	0xffffffff


	//   ....[6]....
        /*00e4*/ 	.word	0xffffffff


	//   ....[7]....
        /*00e8*/ 	.word	0xffffffff


	//   ....[8]....
        /*00ec*/ 	.word	0xffffffff


	//   ....[9]....
        /*00f0*/ 	.word	0xffffffff


	//   ....[10]....
        /*00f4*/ 	.word	0x05000003


	//   ....[11]....
        /*00f8*/ 	.word	0x05000003


	//   ....[12]....
        /*00fc*/ 	.word	0x05000003


	//   ....[13]....
        /*0100*/ 	.word	0x05000003


	//   ....[14]....
        /*0104*/ 	.word	0x05000003


	//   ....[15]....
        /*0108*/ 	.word	0x05000003


	//   ....[16]....
        /*010c*/ 	.word	0x05000003


	//   ....[17]....
        /*0110*/ 	.word	0x05000003


	//   ....[18]....
        /*0114*/ 	.word	0x05000003


	//   ....[19]....
        /*0118*/ 	.word	0x05000003


	//----- nvinfo : EIATTR_COOP_GROUP_INSTR_OFFSETS
	.align		4
.L_3184:
        /*011c*/ 	.byte	0x04, 0x28
        /*011e*/ 	.short	(.L_3186 - .L_3185)


	//   ....[0]....
.L_3185:
        /*0120*/ 	.word	0x00003250


	//   ....[1]....
        /*0124*/ 	.word	0x00003290


	//   ....[2]....
        /*0128*/ 	.word	0x000032b0


	//   ....[3]....
        /*012c*/ 	.word	0x000032d0


	//   ....[4]....
        /*0130*/ 	.word	0x000032f0


	//   ....[5]....
        /*0134*/ 	.word	0x00003d70


	//   ....[6]....
        /*0138*/ 	.word	0x00003d90


	//   ....[7]....
        /*013c*/ 	.word	0x00003db0


	//   ....[8]....
        /*0140*/ 	.word	0x00003dd0


	//   ....[9]....
        /*0144*/ 	.word	0x00003df0


	//   ....[10]....
        /*0148*/ 	.word	0x00005700


	//   ....[11]....
        /*014c*/ 	.word	0x000057a0


	//   ....[12]....
        /*0150*/ 	.word	0x00005810


	//   ....[13]....
        /*0154*/ 	.word	0x00005880


	//   ....[14]....
        /*0158*/ 	.word	0x000058f0


	//   ....[15]....
        /*015c*/ 	.word	0x000063e0


	//   ....[16]....
        /*0160*/ 	.word	0x00006450


	//   ....[17]....
        /*0164*/ 	.word	0x000064c0


	//   ....[18]....
        /*0168*/ 	.word	0x00006530


	//   ....[19]....
        /*016c*/ 	.word	0x000065a0


	//----- nvinfo : EIATTR_EXIT_INSTR_OFFSETS
	.align		4
.L_3186:
        /*0170*/ 	.byte	0x04, 0x1c
        /*0172*/ 	.short	(.L_3188 - .L_3187)


	//   ....[0]....
.L_3187:
        /*0174*/ 	.word	0x00000ec0


	//   ....[1]....
        /*0178*/ 	.word	0x00005690


	//----- nvinfo : EIATTR_MAX_THREADS
	.align		4
.L_3188:
        /*017c*/ 	.byte	0x04, 0x05
        /*017e*/ 	.short	(.L_3190 - .L_3189)
.L_3189:
        /*0180*/ 	.word	0x00000080
        /*0184*/ 	.word	0x00000001
        /*0188*/ 	.word	0x00000001


	//----- nvinfo : EIATTR_CRS_STACK_SIZE
	.align		4
.L_3190:
        /*018c*/ 	.byte	0x04, 0x1e
        /*018e*/ 	.short	(.L_3192 - .L_3191)
.L_3191:
        /*0190*/ 	.word	0x00000000


	//----- nvinfo : EIATTR_CBANK_PARAM_SIZE
	.align		4
.L_3192:
        /*0194*/ 	.byte	0x03, 0x19
        /*0196*/ 	.short	0x00e8


	//----- nvinfo : EIATTR_PARAM_CBANK
	.align		4
        /*0198*/ 	.byte	0x04, 0x0a
        /*019a*/ 	.short	(.L_3194 - .L_3193)
	.align		4
.L_3193:
        /*019c*/ 	.word	index@(.nv.constant0._ZN10layer_norm13ln_fwd_kernelINS_13Kernel_traitsIf6__halffS2_fjLj2560ELj1ELj4ELj1ELj16ENS_18Kernel_traits_baseILj2560EfS2_fS2_fjLj128EEEEELb0ELb0ELb0ELb0EEEvNS_9FwdParamsE)
        /*01a0*/ 	.short	0x0210
        /*01a2*/ 	.short	0x00e8


	//----- nvinfo : EIATTR_SW_WAR
	.align		4
.L_3194:
        /*01a4*/ 	.byte	0x04, 0x36
        /*01a6*/ 	.short	(.L_3196 - .L_3195)
.L_3195:
        /*01a8*/ 	.word	0x00000008
.L_3196:


//--------------------- .nv.info._ZN10layer_norm13ln_fwd_kernelINS_13Kernel_traitsIf6__halffS2_fjLj2560ELj1ELj4ELj1ELj16ENS_18Kernel_traits_baseILj2560EfS2_fS2_fjLj128EEEEELb0ELb0ELb0ELb1EEEvNS_9FwdParamsE --------------------------
	.section	.nv.info._ZN10layer_norm13ln_fwd_kernelINS_13Kernel_traitsIf6__halffS2_fjLj2560ELj1ELj4ELj1ELj16ENS_18Kernel_traits_baseILj2560EfS2_fS2_fjLj128EEEEELb0ELb0ELb0ELb1EEEvNS_9FwdParamsE,"",@"SHT_CUDA_INFO"
	.sectionflags	@""
	.align	4


	//----- nvinfo : EIATTR_CUDA_API_VERSION
	.align		4
        /*0000*/ 	.byte	0x04, 0x37
        /*0002*/ 	.short	(.L_3198 - .L_3197)
.L_3197:
        /*0004*/ 	.word	0x00000082


	//----- nvinfo : EIATTR_KPARAM_INFO
	.align		4
.L_3198:
        /*0008*/ 	.byte	0x04, 0x17
        /*000a*/ 	.short	(.L_3200 - .L_3199)
.L_3199:
        /*000c*/ 	.word	0x00000000
        /*0010*/ 	.short	0x0000
        /*0012*/ 	.short	0x0000
        /*0014*/ 	.byte	0x00, 0xf0, 0xa1, 0x03


	//----- nvinfo : EIATTR_SPARSE_MMA_MASK
	.align		4
.L_3200:
        /*0018*/ 	.byte	0x03, 0x50
        /*001a*/ 	.short	0x0000


	//----- nvinfo : EIATTR_MAXREG_COUNT
	.align		4
        /*001c*/ 	.byte	0x03, 0x1b
        /*001e*/ 	.short	0x00ff


	//----- nvinfo : EIATTR_ANNOTATIONS
	.align		4
        /*0020*/ 	.byte	0x04, 0x55
        /*0022*/ 	.short	(.L_3202 - .L_3201)


	//   ....[0]....
.L_3201:
        /* <DEDUP_REMOVED lines=15> */


	//----- nvinfo : EIATTR_MERCURY_ISA_VERSION
	.align		4
.L_3202:
        /*0104*/ 	.byte	0x03, 0x5f
        /*0106*/ 	.short	0x0101


	//----- nvinfo : EIATTR_COOP_GROUP_MASK_REGIDS
	.align		4
        /*0108*/ 	.byte	0x04, 0x29
        /*010a*/ 	.short	(.L_3204 - .L_3203)


	//   ....[0]....
.L_3203:
        /*010c*/ 	.word	0xffffffff


	//   ....[1]....
        /*0110*/ 	.word	0xffffffff


	//   ....[2]....
        /*0114*/ 	.word	0xffffffff


	//   ....[3]....
        /*0118*/ 	.word	0xffffffff


	//   ....[4]....
        /*011c*/ 	.word	0xffffffff


	//   ....[5]....
        /*0120*/ 	.word	0xffffffff


	//   ....[6]....
        /*0124*/ 	.word	0xffffffff


	//   ....[7]....
        /*0128*/ 	.word	0xffffffff


	//   ....[8]....
        /*012c*/ 	.word	0xffffffff


	//   ....[9]....
        /*0130*/ 	.word	0xffffffff


	//   ....[10]....
        /*0134*/ 	.word	0x050000a8


	//   ....[11]....
        /*0138*/ 	.word	0x050000a8


	//   ....[12]....
        /*013c*/ 	.word	0x050000a8


	//   ....[13]....
        /*0140*/ 	.word	0x050000a8


	//   ....[14]....
        /*0144*/ 	.word	0x050000a8


	//   ....[15]....
        /*0148*/ 	.word	0x050000a8


	//   ....[16]....
        /*014c*/ 	.word	0x050000a8


	//   ....[17]....
        /*0150*/ 	.word	0x050000a8


	//   ....[18]....
        /*0154*/ 	.word	0x050000a8


	//   ....[19]....
        /*0158*/ 	.word	0x050000a8


	//----- nvinfo : EIATTR_COOP_GROUP_INSTR_OFFSETS
	.align		4
.L_3204:
        /*015c*/ 	.byte	0x04, 0x28
        /*015e*/ 	.short	(.L_3206 - .L_3205)


	//   ....[0]....
.L_3205:
        /*0160*/ 	.word	0x00002890


	//   ....[1]....
        /*0164*/ 	.word	0x000028c0


	//   ....[2]....
        /*0168*/ 	.word	0x000028e0


	//   ....[3]....
        /*016c*/ 	.word	0x00002900


	//   ....[4]....
        /*0170*/ 	.word	0x00002920


	//   ....[5]....
        /*0174*/ 	.word	0x00003350


	//   ....[6]....
        /*0178*/ 	.word	0x00003370


	//   ....[7]....
        /*017c*/ 	.word	0x00003390


	//   ....[8]....
        /*0180*/ 	.word	0x000033b0


	//   ....[9]....
        /*0184*/ 	.word	0x000033d0


	//   ....[10]....
        /*0188*/ 	.word	0x00004c00


	//   ....[11]....
        /*018c*/ 	.word	0x00004ca0


	//   ....[12]....
        /*0190*/ 	.word	0x00004d10


	//   ....[13]....
        /*0194*/ 	.word	0x00004d80


	//   ....[14]....
        /*0198*/ 	.word	0x00004df0


	//   ....[15]....
        /*019c*/ 	.word	0x00005880


	//   ....[16]....
        /*01a0*/ 	.word	0x000058f0


	//   ....[17]....
        /*01a4*/ 	.word	0x00005960


	//   ....[18]....
        /*01a8*/ 	.word	0x000059d0


	//   ....[19]....
        /*01ac*/ 	.word	0x00005a40


	//----- nvinfo : EIATTR_EXIT_INSTR_OFFSETS
	.align		4
.L_3206:
        /*01b0*/ 	.byte	0x04, 0x1c
        /*01b2*/ 	.short	(.L_3208 - .L_3207)


	//   ....[0]....
.L_3207:
        /*01b4*/ 	.word	0x000004f0


	//   ....[1]....
        /*01b8*/ 	.word	0x00004b90


	//----- nvinfo : EIATTR_MAX_THREADS
	.align		4
.L_3208:
        /*01bc*/ 	.byte	0x04, 0x05
        /*01be*/ 	.short	(.L_3210 - .L_3209)
.L_3209:
        /*01c0*/ 	.word	0x00000080
        /*01c4*/ 	.word	0x00000001
        /*01c8*/ 	.word	0x00000001


	//----- nvinfo : EIATTR_CRS_STACK_SIZE
	.align		4
.L_3210:
        /*01cc*/ 	.byte	0x04, 0x1e
        /*01ce*/ 	.short	(.L_3212 - .L_3211)
.L_3211:
        /*01d0*/ 	.word	0x00000000


	//----- nvinfo : EIATTR_CBANK_PARAM_SIZE
	.align		4
.L_3212:
        /*01d4*/ 	.byte	0x03, 0x19
        /*01d6*/ 	.short	0x00e8


	//----- nvinfo : EIATTR_PARAM_CBANK
	.align		4
        /*01d8*/ 	.byte	0x04, 0x0a
        /*01da*/ 	.short	(.L_3214 - .L_3213)
	.align		4
.L_3213:
        /*01dc*/ 	.word	index@(.nv.constant0._ZN10layer_norm13ln_fwd_kernelINS_13Kernel_traitsIf6__halffS2_fjLj2560ELj1ELj4ELj1ELj16ENS_18Kernel_traits_baseILj2560EfS2_fS2_fjLj128EEEEELb0ELb0ELb0ELb1EEEvNS_9FwdParamsE)
        /*01e0*/ 	.short	0x0210
        /*01e2*/ 	.short	0x00e8


	//----- nvinfo : EIATTR_SW_WAR
	.align		4
.L_3214:
        /*01e4*/ 	.byte	0x04, 0x36
        /*01e6*/ 	.short	(.L_3216 - .L_3215)
.L_3215:
        /*01e8*/ 	.word	0x00000008
.L_3216:


//--------------------- .nv.info._ZN10layer_norm13ln_fwd_kernelINS_13Kernel_traitsIf6__halffS2_fjLj2560ELj1ELj4ELj1ELj16ENS_18Kernel_traits_baseILj2560EfS2_fS2_fjLj128EEEEELb0ELb0ELb1ELb0EEEvNS_9FwdParamsE --------------------------
	.section	.nv.info._ZN10layer_norm13ln_fwd_kernelINS_13Kernel_traitsIf6__halffS2_fjLj2560ELj1ELj4ELj1ELj16ENS_18Kernel_traits_baseILj2560EfS2_fS2_fjLj128EEEEELb0ELb0ELb1ELb0EEEvNS_9FwdParamsE,"",@"SHT_CUDA_INFO"
	.sectionflags	@""
	.align	4


	//----- nvinfo : EIATTR_CUDA_API_VERSION
	.align		4
        /*0000*/ 	.byte	0x04, 0x37
        /*0002*/ 	.short	(.L_3218 - .L_3217)
.L_3217:
        /*0004*/ 	.word	0x00000082


	//----- nvinfo : EIATTR_KPARAM_INFO
	.align		4
.L_3218:
        /*0008*/ 	.byte	0x04, 0x17
        /*000a*/ 	.short	(.L_3220 - .L_3219)
.L_3219:
        /*000c*/ 	.word	0x00000000
        /*0010*/ 	.short	0x0000
        /*0012*/ 	.short	0x0000
        /*0014*/ 	.byte	0x00, 0xf0, 0xa1, 0x03


	//----- nvinfo : EIATTR_SPARSE_MMA_MASK
	.align		4
.L_3220:
        /*0018*/ 	.byte	0x03, 0x50
        /*001a*/ 	.short	0x0000


	//----- nvinfo : EIATTR_MAXREG_COUNT
	.align		4
        /*001c*/ 	.byte	0x03, 0x1b
        /*001e*/ 	.short	0x00ff


	//----- nvinfo : EIATTR_ANNOTATIONS
	.align		4
        /*0020*/ 	.byte	0x04, 0x55
        /*0022*/ 	.short	(.L_3222 - .L_3221)


	//   ....[0]....
.L_3221:
        /* <DEDUP_REMOVED lines=15> */


	//----- nvinfo : EIATTR_MERCURY_ISA_VERSION
	.align		4
.L_3222:
        /*0104*/ 	.byte	0x03, 0x5f
        /*0106*/ 	.short	0x0101


	//----- nvinfo : EIATTR_COOP_GROUP_MASK_REGIDS
	.align		4
        /*0108*/ 	.byte	0x04, 0x29
        /*010a*/ 	.short	(.L_3224 - .L_3223)


	//   ....[0]....
.L_3223:
        /*010c*/ 	.word	0xffffffff


	//   ....[1]....
        /*0110*/ 	.word	0xffffffff


	//   ....[2]....
        /*0114*/ 	.word	0xffffffff


	//   ....[3]....
        /*0118*/ 	.word	0xffffffff


	//   ....[4]....
        /*011c*/ 	.word	0xffffffff


	//   ....[5]....
        /*0120*/ 	.word	0xffffffff


	//   ....[6]....
        /*0124*/ 	.word	0xffffffff


	//   ....[7]....
        /*0128*/ 	.word	0xffffffff


	//   ....[8]....
        /*012c*/ 	.word	0xffffffff


	//   ....[9]....
        /*0130*/ 	.word	0xffffffff


	//   ....[10]....
        /*0134*/ 	.word	0x05000004


	//   ....[11]....
        /*0138*/ 	.word	0x05000004


	//   ....[12]....
        /*013c*/ 	.word	0x05000004


	//   ....[13]....
        /*0140*/ 	.word	0x05000004


	//   ....[14]....
        /*0144*/ 	.word	0x05000004


	//   ....[15]....
        /*0148*/ 	.word	0x05000004


	//   ....[16]....
        /*014c*/ 	.word	0x05000004


	//   ....[17]....
        /*0150*/ 	.word	0x05000004


	//   ....[18]....
        /*0154*/ 	.word	0x05000004


	//   ....[19]....
        /*0158*/ 	.word	0x05000004


	//----- nvinfo : EIATTR_COOP_GROUP_INSTR_OFFSETS
	.align		4
.L_3224:
        /*015c*/ 	.byte	0x04, 0x28
        /*015e*/ 	.short	(.L_3226 - .L_3225)


	//   ....[0]....
.L_3225:
        /*0160*/ 	.word	0x00005110


	//   ....[1]....
        /*0164*/ 	.word	0x00005180


	//   ....[2]....
        /*0168*/ 	.word	0x000051a0


	//   ....[3]....
        /*016c*/ 	.word	0x000051c0


	//   ....[4]....
        /*0170*/ 	.word	0x000051e0


	//   ....[5]....
        /*0174*/ 	.word	0x00005c50


	//   ....[6]....
        /*0178*/ 	.word	0x00005c70


	//   ....[7]....
        /*017c*/ 	.word	0x00005c90


	//   ....[8]....
        /*0180*/ 	.word	0x00005cb0


	//   ....[9]....
        /*0184*/ 	.word	0x00005cd0


	//   ....[10]....
        /*0188*/ 	.word	0x000076f0


	//   ....[11]....
        /*018c*/ 	.word	0x000077a0


	//   ....[12]....
        /*0190*/ 	.word	0x00007830


	//   ....[13]....
        /*0194*/ 	.word	0x000078a0


	//   ....[14]....
        /*0198*/ 	.word	0x00007910


	//   ....[15]....
        /*019c*/ 	.word	0x000083f0


	//   ....[16]....
        /*01a0*/ 	.word	0x00008460


	//   ....[17]....
        /*01a4*/ 	.word	0x000084d0


	//   ....[18]....
        /*01a8*/ 	.word	0x00008540


	//   ....[19]....
        /*01ac*/ 	.word	0x000085b0


	//----- nvinfo : EIATTR_EXIT_INSTR_OFFSETS
	.align		4
.L_3226:
        /*01b0*/ 	.byte	0x04, 0x1c
        /*01b2*/ 	.short	(.L_3228 - .L_3227)


	//   ....[0]....
.L_3227:
        /*01b4*/ 	.word	0x00000f10


	//   ....[1]....
        /*01b8*/ 	.word	0x00007680


	//----- nvinfo : EIATTR_MAX_THREADS
	.align		4
.L_3228:
        /*01bc*/ 	.byte	0x04, 0x05
        /*01be*/ 	.short	(.L_3230 - .L_3229)
.L_3229:
        /*01c0*/ 	.word	0x00000080
        /*01c4*/ 	.word	0x00000001
        /*01c8*/ 	.word	0x00000001


	//----- nvinfo : EIATTR_CRS_STACK_SIZE
	.align		4
.L_3230:
        /*01cc*/ 	.byte	0x04, 0x1e
        /*01ce*/ 	.short	(.L_3232 - .L_3231)
.L_3231:
        /*01d0*/ 	.word	0x00000000


	//----- nvinfo : EIATTR_CBANK_PARAM_SIZE
	.align		4
.L_3232:
        /*01d4*/ 	.byte	0x03, 0x19
        /*01d6*/ 	.short	0x00e8


	//----- nvinfo : EIATTR_PARAM_CBANK
	.align		4
        /*01d8*/ 	.byte	0x04, 0x0a
        /*01da*/ 	.short	(.L_3234 - .L_3233)
	.align		4
.L_3233:
        /*01dc*/ 	.word	index@(.nv.constant0._ZN10layer_norm13ln_fwd_kernelINS_13Kernel_traitsIf6__halffS2_fjLj2560ELj1ELj4ELj1ELj16ENS_18Kernel_traits_baseILj2560EfS2_fS2_fjLj128EEEEELb0ELb0ELb1ELb0EEEvNS_9FwdParamsE)
        /*01e0*/ 	.short	0x0210
        /*01e2*/ 	.short	0x00e8


	//----- nvinfo : EIATTR_SW_WAR
	.align		4
.L_3234:
        /*01e4*/ 	.byte	0x04, 0x36
        /*01e6*/ 	.short	(.L_3236 - .L_3235)
.L_3235:
        /*01e8*/ 	.word	0x00000008
.L_3236:


//--------------------- .nv.info._ZN10layer_norm13ln_fwd_kernelINS_13Kernel_traitsIf6__halffS2_fjLj2560ELj1ELj4ELj1ELj16ENS_18Kernel_traits_baseILj2560EfS2_fS2_fjLj128EEEEELb0ELb0ELb1ELb1EEEvNS_9FwdParamsE --------------------------
	.section	.nv.info._ZN10layer_norm13ln_fwd_kernelINS_13Kernel_traitsIf6__halffS2_fjLj2560ELj1ELj4ELj1ELj16ENS_18Kernel_traits_baseILj2560EfS2_fS2_fjLj128EEEEELb0ELb0ELb1ELb1EEEvNS_9FwdParamsE,"",@"SHT_CUDA_INFO"
	.sectionflags	@""
	.align	4


	//----- nvinfo : EIATTR_CUDA_API_VERSION
	.align		4
        /*0000*/ 	.byte	0x04, 0x37
        /*0002*/ 	.short	(.L_3238 - .L_3237)
.L_3237:
        /*0004*/ 	.word	0x00000082


	//----- nvinfo : EIATTR_KPARAM_INFO
	.align		4
.L_3238:
        /*0008*/ 	.byte	0x04, 0x17
        /*000a*/ 	.short	(.L_3240 - .L_3239)
.L_3239:
        /*000c*/ 	.word	0x00000000
        /*0010*/ 	.short	0x0000
        /*0012*/ 	.short	0x0000
        /*0014*/ 	.byte	0x00, 0xf0, 0xa1, 0x03


	//----- nvinfo : EIATTR_SPARSE_MMA_MASK
	.align		4
.L_3240:
        /*0018*/ 	.byte	0x03, 0x50
        /*001a*/ 	.short	0x0000


	//----- nvinfo : EIATTR_MAXREG_COUNT
	.align		4
        /*001c*/ 	.byte	0x03, 0x1b
        /*001e*/ 	.short	0x00ff


	//----- nvinfo : EIATTR_ANNOTATIONS
	.align		4
        /*0020*/ 	.byte	0x04, 0x55
        /*0022*/ 	.short	(.L_3242 - .L_3241)


	//   ....[0]....
.L_3241:
        /* <DEDUP_REMOVED lines=11> */


	//----- nvinfo : EIATTR_MERCURY_ISA_VERSION
	.align		4
.L_3242:
        /*00c4*/ 	.byte	0x03, 0x5f
        /*00c6*/ 	.short	0x0101


	//----- nvinfo : EIATTR_COOP_GROUP_MASK_REGIDS
	.align		4
        /*00c8*/ 	.byte	0x04, 0x29
        /*00ca*/ 	.short	(.L_3244 - .L_3243)


	//   ....[0]....
.L_3243:
        /*00cc*/ 	.word	0xffffffff


	//   ....[1]....
        /*00d0*/ 	.word	0xffffffff


	//   ....[2]....
        /*00d4*/ 	.word	0xffffffff


	//   ....[3]....
        /*00d8*/ 	.word	0xffffffff


	//   ....[4]....
        /*00dc*/ 	.word	0xffffffff


	//   ....[5]....
        /*00e0*/ 	.word	0xffffffff


	//   ....[6]....
        /*00e4*/ 	.word	0xffffffff


	//   ....[7]....
        /*00e8*/ 	.word	0xffffffff


	//   ....[8]....
        /*00ec*/ 	.word	0xffffffff


	//   ....[9]....
        /*00f0*/ 	.word	0xffffffff


	//   ....[10]....
        /*00f4*/ 	.word	0x05000002


	//   ....[11]....
        /*00f8*/ 	.word	0x05000002


	//   ....[12]....
        /*00fc*/ 	.word	0x05000002


	//   ....[13]....
        /*0100*/ 	.word	0x05000002


	//   ....[14]....
        /*0104*/ 	.word	0x05000002


	//   ....[15]....
        /*0108*/ 	.word	0x05000002


	//   ....[16]....
        /*010c*/ 	.word	0x05000002


	//   ....[17]....
        /*0110*/ 	.word	0x05000002


	//   ....[18]....
        /*0114*/ 	.word	0x05000002


	//   ....[19]....
        /*0118*/ 	.word	0x05000002


	//----- nvinfo : EIATTR_COOP_GROUP_INSTR_OFFSETS
	.align		4
.L_3244:
        /*011c*/ 	.byte	0x04, 0x28
        /*011e*/ 	.short	(.L_3246 - .L_3245)


	//   ....[0]....
.L_3245:
        /*0120*/ 	.word	0x00004210


	//   ....[1]....
        /*0124*/ 	.word	0x00004240


	//   ....[2]....
        /*0128*/ 	.word	0x00004260


	//   ....[3]....
        /*012c*/ 	.word	0x00004280


	//   ....[4]....
        /*0130*/ 	.word	0x000042a0


	//   ....[5]....
        /*0134*/ 	.word	0x00004cd0


	//   ....[6]....
        /*0138*/ 	.word	0x00004cf0


	//   ....[7]....
        /*013c*/ 	.word	0x00004d10


	//   ....[8]....
        /*0140*/ 	.word	0x00004d30


	//   ....[9]....
        /*0144*/ 	.word	0x00004d50


	//   ....[10]....
        /*0148*/ 	.word	0x00006430


	//   ....[11]....
        /*014c*/ 	.word	0x000064c0


	//   ....[12]....
        /*0150*/ 	.word	0x00006530


	//   ....[13]....
        /*0154*/ 	.word	0x000065a0


	//   ....[14]....
        /*0158*/ 	.word	0x00006610


	//   ....[15]....
        /*015c*/ 	.word	0x000070a0


	//   ....[16]....
        /*0160*/ 	.word	0x00007100


	//   ....[17]....
        /*0164*/ 	.word	0x00007160


	//   ....[18]....
        /*0168*/ 	.word	0x000071c0


	//   ....[19]....
        /*016c*/ 	.word	0x00007220


	//----- nvinfo : EIATTR_EXIT_INSTR_OFFSETS
	.align		4
.L_3246:
        /*0170*/ 	.byte	0x04, 0x1c
        /*0172*/ 	.short	(.L_3248 - .L_3247)


	//   ....[0]....
.L_3247:
        /*0174*/ 	.word	0x000004f0


	//   ....[1]....
        /*0178*/ 	.word	0x000063c0


	//----- nvinfo : EIATTR_MAX_THREADS
	.align		4
.L_3248:
        /*017c*/ 	.byte	0x04, 0x05
        /*017e*/ 	.short	(.L_3250 - .L_3249)
.L_3249:
        /*0180*/ 	.word	0x00000080
        /*0184*/ 	.word	0x00000001
        /*0188*/ 	.word	0x00000001


	//----- nvinfo : EIATTR_CRS_STACK_SIZE
	.align		4
.L_3250:
        /*018c*/ 	.byte	0x04, 0x1e
        /*018e*/ 	.short	(.L_3252 - .L_3251)
.L_3251:
        /*0190*/ 	.word	0x00000000


	//----- nvinfo : EIATTR_CBANK_PARAM_SIZE
	.align		4
.L_3252:
        /*0194*/ 	.byte	0x03, 0x19
        /*0196*/ 	.short	0x00e8


	//----- nvinfo : EIATTR_PARAM_CBANK
	.align		4
        /*0198*/ 	.byte	0x04, 0x0a
        /*019a*/ 	.short	(.L_3254 - .L_3253)
	.align		4
.L_3253:
        /*019c*/ 	.word	index@(.nv.constant0._ZN10layer_norm13ln_fwd_kernelINS_13Kernel_traitsIf6__halffS2_fjLj2560ELj1ELj4ELj1ELj16ENS_18Kernel_traits_baseILj2560EfS2_fS2_fjLj128EEEEELb0ELb0ELb1ELb1EEEvNS_9FwdParamsE)
        /*01a0*/ 	.short	0x0210
        /*01a2*/ 	.short	0x00e8


	//----- nvinfo : EIATTR_SW_WAR
	.align		4
.L_3254:
        /*01a4*/ 	.byte	0x04, 0x36
        /*01a6*/ 	.short	(.L_3256 - .L_3255)
.L_3255:
        /*01a8*/ 	.word	0x00000008
.L_3256:


//--------------------- .nv.info._ZN10layer_norm13ln_fwd_kernelINS_13Kernel_traitsIf6__halffS2_fjLj2560ELj1ELj4ELj1ELj16ENS_18Kernel_traits_baseILj2560EfS2_fS2_fjLj128EEEEELb0ELb1ELb0ELb0EEEvNS_9FwdParamsE --------------------------
	.section	.nv.info._ZN10layer_norm13ln_fwd_kernelINS_13Kernel_traitsIf6__halffS2_fjLj2560ELj1ELj4ELj1ELj16ENS_18Kernel_traits_baseILj2560EfS2_fS2_fjLj128EEEEELb0ELb1ELb0ELb0EEEvNS_9FwdParamsE,"",@"SHT_CUDA_INFO"
	.sectionflags	@""
	.align	4


	//----- nvinfo : EIATTR_CUDA_API_VERSION
	.align		4
        /*0000*/ 	.byte	0x04, 0x37
        /*0002*/ 	.short	(.L_3258 - .L_3257)
.L_3257:
        /*0004*/ 	.word	0x00000082


	//----- nvinfo : EIATTR_KPARAM_INFO
	.align		4
.L_3258:
        /*0008*/ 	.byte	0x04, 0x17
        /*000a*/ 	.short	(.L_3260 - .L_3259)
.L_3259:
        /*000c*/ 	.word	0x00000000
        /*0010*/ 	.short	0x0000
        /*0012*/ 	.short	0x0000
        /*0014*/ 	.byte	0x00, 0xf0, 0xa1, 0x03


	//----- nvinfo : EIATTR_SPARSE_MMA_MASK
	.align		4
.L_3260:
        /*0018*/ 	.byte	0x03, 0x50
        /*001a*/ 	.short	0x0000


	//----- nvinfo : EIATTR_MAXREG_COUNT
	.align		4
        /*001c*/ 	.byte	0x03, 0x1b
        /*001e*/ 	.short	0x00ff


	//----- nvinfo : EIATTR_ANNOTATIONS
	.align		4
        /*0020*/ 	.byte	0x04, 0x55
        /*0022*/ 	.short	(.L_3262 - .L_3261)


	//   ....[0]....
.L_3261:
        /* <DEDUP_REMOVED lines=111> */


	//----- nvinfo : EIATTR_MERCURY_ISA_VERSION
	.align		4
.L_3262:
        /*0704*/ 	.byte	0x03, 0x5f
        /*0706*/ 	.short	0x0101


	//----- nvinfo : EIATTR_COOP_GROUP_MASK_REGIDS
	.align		4
        /*0708*/ 	.byte	0x04, 0x29
        /*070a*/ 	.short	(.L_3264 - .L_3263)


	//   ....[0]....
.L_3263:
        /*070c*/ 	.word	0xffffffff


	//   ....[1]....
        /*0710*/ 	.word	0xffffffff


	//   ....[2]....
        /*0714*/ 	.word	0xffffffff


	//   ....[3]....
        /*0718*/ 	.word	0xffffffff


	//   ....[4]....
        /*071c*/ 	.word	0xffffffff


	//   ....[5]....
        /*0720*/ 	.word	0xffffffff


	//   ....[6]....
        /*0724*/ 	.word	0xffffffff


	//   ....[7]....
        /*0728*/ 	.word	0xffffffff


	//   ....[8]....
        /*072c*/ 	.word	0xffffffff


	//   ....[9]....
        /*0730*/ 	.word	0xffffffff


	//   ....[10]....
        /*0734*/ 	.word	0x05000003


	//   ....[11]....
        /*0738*/ 	.word	0x05000003


	//   ....[12]....
        /*073c*/ 	.word	0x05000003


	//   ....[13]....
        /*0740*/ 	.word	0x05000003


	//   ....[14]....
        /*0744*/ 	.word	0x05000003


	//   ....[15]....
        /*0748*/ 	.word	0x05000003


	//   ....[16]....
        /*074c*/ 	.word	0x05000003


	//   ....[17]....
        /*0750*/ 	.word	0x05000003


	//   ....[18]....
        /*0754*/ 	.word	0x05000003


	//   ....[19]....
        /*0758*/ 	.word	0x05000003


	//----- nvinfo : EIATTR_COOP_GROUP_INSTR_OFFSETS
	.align		4
.L_3264:
        /*075c*/ 	.byte	0x04, 0x28
        /*075e*/ 	.short	(.L_3266 - .L_3265)


	//   ....[0]....
.L_3265:
        /*0760*/ 	.word	0x000045d0


	//   ....[1]....
        /*0764*/ 	.word	0x00004610


	//   ....[2]....
        /*0768*/ 	.word	0x00004630


	//   ....[3]....
        /*076c*/ 	.word	0x00004650


	//   ....[4]....
        /*0770*/ 	.word	0x00004670


	//   ....[5]....
        /*0774*/ 	.word	0x000050f0


	//   ....[6]....
        /*0778*/ 	.word	0x00005110


	//   ....[7]....
        /*077c*/ 	.word	0x00005130


	//   ....[8]....
        /*0780*/ 	.word	0x00005150


	//   ....[9]....
        /*0784*/ 	.word	0x00005170


	//   ....[10]....
        /*0788*/ 	.word	0x00006ba0


	//   ....[11]....
        /*078c*/ 	.word	0x00006c40


	//   ....[12]....
        /*0790*/ 	.word	0x00006cb0


	//   ....[13]....
        /*0794*/ 	.word	0x00006d20


	//   ....[14]....
        /*0798*/ 	.word	0x00006d90


	//   ....[15]....
        /*079c*/ 	.word	0x00007880


	//   ....[16]....
        /*07a0*/ 	.word	0x000078f0


	//   ....[17]....
        /*07a4*/ 	.word	0x00007960


	//   ....[18]....
        /*07a8*/ 	.word	0x000079d0


	//   ....[19]....
        /*07ac*/ 	.word	0x00007a40


	//----- nvinfo : EIATTR_EXIT_INSTR_OFFSETS
	.align		4
.L_3266:
        /*07b0*/ 	.byte	0x04, 0x1c
        /*07b2*/ 	.short	(.L_3268 - .L_3267)


	//   ....[0]....
.L_3267:
        /*07b4*/ 	.word	0x00001460


	//   ....[1]....
        /*07b8*/ 	.word	0x00006b30


	//----- nvinfo : EIATTR_MAX_THREADS
	.align		4
.L_3268:
        /*07bc*/ 	.byte	0x04, 0x05
        /*07be*/ 	.short	(.L_3270 - .L_3269)
.L_3269:
        /*07c0*/ 	.word	0x00000080
        /*07c4*/ 	.word	0x00000001
        /*07c8*/ 	.word	0x00000001


	//----- nvinfo : EIATTR_CRS_STACK_SIZE
	.align		4
.L_3270:
        /*07cc*/ 	.byte	0x04, 0x1e
        /*07ce*/ 	.short	(.L_3272 - .L_3271)
.L_3271:
        /*07d0*/ 	.word	0x00000000


	//----- nvinfo : EIATTR_CBANK_PARAM_SIZE
	.align		4
.L_3272:
        /*07d4*/ 	.byte	0x03, 0x19
        /*07d6*/ 	.short	0x00e8


	//----- nvinfo : EIATTR_PARAM_CBANK
	.align		4
        /*07d8*/ 	.byte	0x04, 0x0a
        /*07da*/ 	.short	(.L_3274 - .L_3273)
	.align		4
.L_3273:
        /*07dc*/ 	.word	index@(.nv.constant0._ZN10layer_norm13ln_fwd_kernelINS_13Kernel_traitsIf6__halffS2_fjLj2560ELj1ELj4ELj1ELj16ENS_18Kernel_traits_baseILj2560EfS2_fS2_fjLj128EEEEELb0ELb1ELb0ELb0EEEvNS_9FwdParamsE)
        /*07e0*/ 	.short	0x0210
        /*07e2*/ 	.short	0x00e8


	//----- nvinfo : EIATTR_SW_WAR
	.align		4
.L_3274:
        /*07e4*/ 	.byte	0x04, 0x36
        /*07e6*/ 	.short	(.L_3276 - .L_3275)
.L_3275:
        /*07e8*/ 	.word	0x00000008
.L_3276:


//--------------------- .nv.info._ZN10layer_norm13ln_fwd_kernelINS_13Kernel_traitsIf6__halffS2_fjLj2560ELj1ELj4ELj1ELj16ENS_18Kernel_traits_baseILj2560EfS2_fS2_fjLj128EEEEELb0ELb1ELb0ELb1EEEvNS_9FwdParamsE --------------------------
	.section	.nv.info._ZN10layer_norm13ln_fwd_kernelINS_13Kernel_traitsIf6__halffS2_fjLj2560ELj1ELj4ELj1ELj16ENS_18Kernel_traits_baseILj2560EfS2_fS2_fjLj128EEEEELb0ELb1ELb0ELb1EEEvNS_9FwdParamsE,"",@"SHT_CUDA_INFO"
	.sectionflags	@""
	.align	4


	//----- nvinfo : EIATTR_CUDA_API_VERSION
	.align		4
        /*0000*/ 	.byte	0x04, 0x37
        /*0002*/ 	.short	(.L_3278 - .L_3277)
.L_3277:
        /*0004*/ 	.word	0x00000082


	//----- nvinfo : EIATTR_KPARAM_INFO
	.align		4
.L_3278:
        /*0008*/ 	.byte	0x04, 0x17
        /*000a*/ 	.short	(.L_3280 - .L_3279)
.L_3279:
        /*000c*/ 	.word	0x00000000
        /*0010*/ 	.short	0x0000
        /*0012*/ 	.short	0x0000
        /*0014*/ 	.byte	0x00, 0xf0, 0xa1, 0x03


	//----- nvinfo : EIATTR_SPARSE_MMA_MASK
	.align		4
.L_3280:
        /*0018*/ 	.byte	0x03, 0x50
        /*001a*/ 	.short	0x0000


	//----- nvinfo : EIATTR_MAXREG_COUNT
	.align		4
        /*001c*/ 	.byte	0x03, 0x1b
        /*001e*/ 	.short	0x00ff


	//----- nvinfo : EIATTR_ANNOTATIONS
	.align		4
        /*0020*/ 	.byte	0x04, 0x55
        /*0022*/ 	.short	(.L_3282 - .L_3281)


	//   ....[0]....
.L_3281:
        /* <DEDUP_REMOVED lines=75> */


	//----- nvinfo : EIATTR_MERCURY_ISA_VERSION
	.align		4
.L_3282:
        /*04c4*/ 	.byte	0x03, 0x5f
        /*04c6*/ 	.short	0x0101


	//----- nvinfo : EIATTR_COOP_GROUP_MASK_REGIDS
	.align		4
        /*04c8*/ 	.byte	0x04, 0x29
        /*04ca*/ 	.short	(.L_3284 - .L_3283)


	//   ....[0]....
.L_3283:
        /*04cc*/ 	.word	0xffffffff


	//   ....[1]....
        /*04d0*/ 	.word	0xffffffff


	//   ....[2]....
        /*04d4*/ 	.word	0xffffffff


	//   ....[3]....
        /*04d8*/ 	.word	0xffffffff


	//   ....[4]....
        /*04dc*/ 	.word	0xffffffff


	//   ....[5]....
        /*04e0*/ 	.word	0xffffffff


	//   ....[6]....
        /*04e4*/ 	.word	0xffffffff


	//   ....[7]....
        /*04e8*/ 	.word	0xffffffff


	//   ....[8]....
        /*04ec*/ 	.word	0xffffffff


	//   ....[9]....
        /*04f0*/ 	.word	0xffffffff


	//   ....[10]....
        /*04f4*/ 	.word	0x0500003d


	//   ....[11]....
        /*04f8*/ 	.word	0x0500003d


	//   ....[12]....
        /*04fc*/ 	.word	0x0500003d


	//   ....[13]....
        /*0500*/ 	.word	0x0500003d


	//   ....[14]....
        /*0504*/ 	.word	0x0500003d


	//   ....[15]....
        /*0508*/ 	.word	0x0500003d


	//   ....[16]....
        /*050c*/ 	.word	0x0500003d


	//   ....[17]....
        /*0510*/ 	.word	0x0500003d


	//   ....[18]....
        /*0514*/ 	.word	0x0500003d


	//   ....[19]....
        /*0518*/ 	.word	0x0500003d


	//----- nvinfo : EIATTR_COOP_GROUP_INSTR_OFFSETS
	.align		4
.L_3284:
        /*051c*/ 	.byte	0x04, 0x28
        /*051e*/ 	.short	(.L_3286 - .L_3285)


	//   ....[0]....
.L_3285:
        /*0520*/ 	.word	0x000034a0


	//   ....[1]....
        /*0524*/ 	.word	0x000034d0


	//   ....[2]....
        /*0528*/ 	.word	0x000034f0


	//   ....[3]....
        /*052c*/ 	.word	0x00003510


	//   ....[4]....
        /*0530*/ 	.word	0x00003530


	//   ....[5]....
        /*0534*/ 	.word	0x00003f60


	//   ....[6]....
        /*0538*/ 	.word	0x00003f80


	//   ....[7]....
        /*053c*/ 	.word	0x00003fa0


	//   ....[8]....
        /*0540*/ 	.word	0x00003fc0


	//   ....[9]....
        /*0544*/ 	.word	0x00003fe0


	//   ....[10]....
        /*0548*/ 	.word	0x00005790


	//   ....[11]....
        /*054c*/ 	.word	0x00005830


	//   ....[12]....
        /*0550*/ 	.word	0x000058a0


	//   ....[13]....
        /*0554*/ 	.word	0x00005910


	//   ....[14]....
        /*0558*/ 	.word	0x00005980


	//   ....[15]....
        /*055c*/ 	.word	0x00006410


	//   ....[16]....
        /*0560*/ 	.word	0x00006480


	//   ....[17]....
        /*0564*/ 	.word	0x000064f0


	//   ....[18]....
        /*0568*/ 	.word	0x00006560


	//   ....[19]....
        /*056c*/ 	.word	0x000065d0


	//----- nvinfo : EIATTR_EXIT_INSTR_OFFSETS
	.align		4
.L_3286:
        /*0570*/ 	.byte	0x04, 0x1c
        /*0572*/ 	.short	(.L_3288 - .L_3287)


	//   ....[0]....
.L_3287:
        /*0574*/ 	.word	0x00000530


	//   ....[1]....
        /*0578*/ 	.word	0x00005720


	//----- nvinfo : EIATTR_MAX_THREADS
	.align		4
.L_3288:
        /*057c*/ 	.byte	0x04, 0x05
        /*057e*/ 	.short	(.L_3290 - .L_3289)
.L_3289:
        /*0580*/ 	.word	0x00000080
        /*0584*/ 	.word	0x00000001
        /*0588*/ 	.word	0x00000001


	//----- nvinfo : EIATTR_CRS_STACK_SIZE
	.align		4
.L_3290:
        /*058c*/ 	.byte	0x04, 0x1e
        /*058e*/ 	.short	(.L_3292 - .L_3291)
.L_3291:
        /*0590*/ 	.word	0x00000000


	//----- nvinfo : EIATTR_CBANK_PARAM_SIZE
	.align		4
.L_3292:
        /*0594*/ 	.byte	0x03, 0x19
        /*0596*/ 	.short	0x00e8


	//----- nvinfo : EIATTR_PARAM_CBANK
	.align		4
        /*0598*/ 	.byte	0x04, 0x0a
        /*059a*/ 	.short	(.L_3294 - .L_3293)
	.align		4
.L_3293:
        /*059c*/ 	.word	index@(.nv.constant0._ZN10layer_norm13ln_fwd_kernelINS_13Kernel_traitsIf6__halffS2_fjLj2560ELj1ELj4ELj1ELj16ENS_18Kernel_traits_baseILj2560EfS2_fS2_fjLj128EEEEELb0ELb1ELb0ELb1EEEvNS_9FwdParamsE)
        /*05a0*/ 	.short	0x0210
        /*05a2*/ 	.short	0x00e8


	//----- nvinfo : EIATTR_SW_WAR
	.align		4
.L_3294:
        /*05a4*/ 	.byte	0x04, 0x36
        /*05a6*/ 	.short	(.L_3296 - .L_3295)
.L_3295:
        /*05a8*/ 	.word	0x00000008
.L_3296:


//--------------------- .nv.info._ZN10layer_norm13ln_fwd_kernelINS_13Kernel_traitsIf6__halffS2_fjLj2560ELj1ELj4ELj1ELj16ENS_18Kernel_traits_baseILj2560EfS2_fS2_fjLj128EEEEELb0ELb1ELb1ELb0EEEvNS_9FwdParamsE --------------------------
	.section	.nv.info._ZN10layer_norm13ln_fwd_kernelINS_13Kernel_traitsIf6__halffS2_fjLj2560ELj1ELj4ELj1ELj16ENS_18Kernel_traits_baseILj2560EfS2_fS2_fjLj128EEEEELb0ELb1ELb1ELb0EEEvNS_9FwdParamsE,"",@"SHT_CUDA_INFO"
	.sectionflags	@""
	.align	4


	//----- nvinfo : EIATTR_CUDA_API_VERSION
	.align		4
        /*0000*/ 	.byte	0x04, 0x37
        /*0002*/ 	.short	(.L_3298 - .L_3297)
.L_3297:
        /*0004*/ 	.word	0x00000082


	//----- nvinfo : EIATTR_KPARAM_INFO
	.align		4
.L_3298:
        /*0008*/ 	.byte	0x04, 0x17
        /*000a*/ 	.short	(.L_3300 - .L_3299)
.L_3299:
        /*000c*/ 	.word	0x00000000
        /*0010*/ 	.short	0x0000
        /*0012*/ 	.short	0x0000
        /*0014*/ 	.byte	0x00, 0xf0, 0xa1, 0x03


	//----- nvinfo : EIATTR_SPARSE_MMA_MASK
	.align		4
.L_3300:
        /*0018*/ 	.byte	0x03, 0x50
        /*001a*/ 	.short	0x0000


	//----- nvinfo : EIATTR_MAXREG_COUNT
	.align		4
        /*001c*/ 	.byte	0x03, 0x1b
        /*001e*/ 	.short	0x00ff


	//----- nvinfo : EIATTR_ANNOTATIONS
	.align		4
        /*0020*/ 	.byte	0x04, 0x55
        /*0022*/ 	.short	(.L_3302 - .L_3301)


	//   ....[0]....
.L_3301:
        /* <DEDUP_REMOVED lines=77> */


	//----- nvinfo : EIATTR_MERCURY_ISA_VERSION
	.align		4
.L_3302:
        /*04e4*/ 	.byte	0x03, 0x5f
        /*04e6*/ 	.short	0x0101


	//----- nvinfo : EIATTR_COOP_GROUP_MASK_REGIDS
	.align		4
        /*04e8*/ 	.byte	0x04, 0x29
        /*04ea*/ 	.short	(.L_3304 - .L_3303)


	//   ....[0]....
.L_3303:
        /*04ec*/ 	.word	0xffffffff


	//   ....[1]....
        /*04f0*/ 	.word	0xffffffff


	//   ....[2]....
        /*04f4*/ 	.word	0xffffffff


	//   ....[3]....
        /*04f8*/ 	.word	0xffffffff


	//   ....[4]....
        /*04fc*/ 	.word	0xffffffff


	//   ....[5]....
        /*0500*/ 	.word	0xffffffff


	//   ....[6]....
        /*0504*/ 	.word	0xffffffff


	//   ....[7]....
        /*0508*/ 	.word	0xffffffff


	//   ....[8]....
        /*050c*/ 	.word	0xffffffff


	//   ....[9]....
        /*0510*/ 	.word	0xffffffff


	//   ....[10]....
        /*0514*/ 	.word	0x05000004


	//   ....[11]....
        /*0518*/ 	.word	0x05000004


	//   ....[12]....
        /*051c*/ 	.word	0x05000004


	//   ....[13]....
        /*0520*/ 	.word	0x05000004


	//   ....[14]....
        /*0524*/ 	.word	0x05000004


	//   ....[15]....
        /*0528*/ 	.word	0x05000004


	//   ....[16]....
        /*052c*/ 	.word	0x05000004


	//   ....[17]....
        /*0530*/ 	.word	0x05000004


	//   ....[18]....
        /*0534*/ 	.word	0x05000004


	//   ....[19]....
        /*0538*/ 	.word	0x05000004


	//----- nvinfo : EIATTR_COOP_GROUP_INSTR_OFFSETS
	.align		4
.L_3304:
        /*053c*/ 	.byte	0x04, 0x28
        /*053e*/ 	.short	(.L_3306 - .L_3305)


	//   ....[0]....
.L_3305:
        /*0540*/ 	.word	0x000060a0


	//   ....[1]....
        /*0544*/ 	.word	0x00006110


	//   ....[2]....
        /*0548*/ 	.word	0x00006130


	//   ....[3]....
        /*054c*/ 	.word	0x00006150


	//   ....[4]....
        /*0550*/ 	.word	0x00006170


	//   ....[5]....
        /*0554*/ 	.word	0x00006be0


	//   ....[6]....
        /*0558*/ 	.word	0x00006c00


	//   ....[7]....
        /*055c*/ 	.word	0x00006c20


	//   ....[8]....
        /*0560*/ 	.word	0x00006c40


	//   ....[9]....
        /*0564*/ 	.word	0x00006c60


	//   ....[10]....
        /*0568*/ 	.word	0x000086c0


	//   ....[11]....
        /*056c*/ 	.word	0x00008770


	//   ....[12]....
        /*0570*/ 	.word	0x00008800


	//   ....[13]....
        /*0574*/ 	.word	0x00008870


	//   ....[14]....
        /*0578*/ 	.word	0x000088e0


	//   ....[15]....
        /*057c*/ 	.word	0x000093c0


	//   ....[16]....
        /*0580*/ 	.word	0x00009430


	//   ....[17]....
        /*0584*/ 	.word	0x000094a0


	//   ....[18]....
        /*0588*/ 	.word	0x00009510


	//   ....[19]....
        /*058c*/ 	.word	0x00009580


	//----- nvinfo : EIATTR_EXIT_INSTR_OFFSETS
	.align		4
.L_3306:
        /*0590*/ 	.byte	0x04, 0x1c
        /*0592*/ 	.short	(.L_3308 - .L_3307)


	//   ....[0]....
.L_3307:
        /*0594*/ 	.word	0x000014b0


	//   ....[1]....
        /*0598*/ 	.word	0x00008650


	//----- nvinfo : EIATTR_MAX_THREADS
	.align		4
.L_3308:
        /*059c*/ 	.byte	0x04, 0x05
        /*059e*/ 	.short	(.L_3310 - .L_3309)
.L_3309:
        /*05a0*/ 	.word	0x00000080
        /*05a4*/ 	.word	0x00000001
        /*05a8*/ 	.word	0x00000001


	//----- nvinfo : EIATTR_CRS_STACK_SIZE
	.align		4
.L_3310:
        /*05ac*/ 	.byte	0x04, 0x1e
        /*05ae*/ 	.short	(.L_3312 - .L_3311)
.L_3311:
        /*05b0*/ 	.word	0x00000000


	//----- nvinfo : EIATTR_CBANK_PARAM_SIZE
	.align		4
.L_3312:
        /*05b4*/ 	.byte	0x03, 0x19
        /*05b6*/ 	.short	0x00e8


	//----- nvinfo : EIATTR_PARAM_CBANK
	.align		4
        /*05b8*/ 	.byte	0x04, 0x0a
        /*05ba*/ 	.short	(.L_3314 - .L_3313)
	.align		4
.L_3313:
        /*05bc*/ 	.word	index@(.nv.constant0._ZN10layer_norm13ln_fwd_kernelINS_13Kernel_traitsIf6__halffS2_fjLj2560ELj1ELj4ELj1ELj16ENS_18Kernel_traits_baseILj2560EfS2_fS2_fjLj128EEEEELb0ELb1ELb1ELb0EEEvNS_9FwdParamsE)
        /*05c0*/ 	.short	0x0210
        /*05c2*/ 	.short	0x00e8


	//----- nvinfo : EIATTR_SW_WAR
	.align		4
.L_3314:
        /*05c4*/ 	.byte	0x04, 0x36
        /*05c6*/ 	.short	(.L_3316 - .L_3315)
.L_3315:
        /*05c8*/ 	.word	0x00000008
.L_3316:


//--------------------- .nv.info._ZN10layer_norm13ln_fwd_kernelINS_13Kernel_traitsIf6__halffS2_fjLj2560ELj1ELj4ELj1ELj16ENS_18Kernel_traits_baseILj2560EfS2_fS2_fjLj128EEEEELb0ELb1ELb1ELb1EEEvNS_9FwdParamsE --------------------------
	.section	.nv.info._ZN10layer_norm13ln_fwd_kernelINS_13Kernel_traitsIf6__halffS2_fjLj2560ELj1ELj4ELj1ELj16ENS_18Kernel_traits_baseILj2560EfS2_fS2_fjLj128EEEEELb0ELb1ELb1ELb1EEEvNS_9FwdParamsE,"",@"SHT_CUDA_INFO"
	.sectionflags	@""
	.align	4


	//----- nvinfo : EIATTR_CUDA_API_VERSION
	.align		4
        /*0000*/ 	.byte	0x04, 0x37
        /*0002*/ 	.short	(.L_3318 - .L_3317)
.L_3317:
        /*0004*/ 	.word	0x00000082


	//----- nvinfo : EIATTR_KPARAM_INFO
	.align		4
.L_3318:
        /*0008*/ 	.byte	0x04, 0x17
        /*000a*/ 	.short	(.L_3320 - .L_3319)
.L_3319:
        /*000c*/ 	.word	0x00000000
        /*0010*/ 	.short	0x0000
        /*0012*/ 	.short	0x0000
        /*0014*/ 	.byte	0x00, 0xf0, 0xa1, 0x03


	//----- nvinfo : EIATTR_SPARSE_MMA_MASK
	.align		4
.L_3320:
        /*0018*/ 	.byte	0x03, 0x50
        /*001a*/ 	.short	0x0000


	//----- nvinfo : EIATTR_MAXREG_COUNT
	.align		4
        /*001c*/ 	.byte	0x03, 0x1b
        /*001e*/ 	.short	0x00ff


	//----- nvinfo : EIATTR_ANNOTATIONS
	.align		4
        /*0020*/ 	.byte	0x04, 0x55
        /*0022*/ 	.short	(.L_3322 - .L_3321)


	//   ....[0]....
.L_3321:
        /* <DEDUP_REMOVED lines=70> */


	//----- nvinfo : EIATTR_MERCURY_ISA_VERSION
	.align		4
.L_3322:
        /*0474*/ 	.byte	0x03, 0x5f
        /*0476*/ 	.short	0x0101


	//----- nvinfo : EIATTR_COOP_GROUP_MASK_REGIDS
	.align		4
        /*0478*/ 	.byte	0x04, 0x29
        /*047a*/ 	.short	(.L_3324 - .L_3323)


	//   ....[0]....
.L_3323:
        /*047c*/ 	.word	0xffffffff


	//   ....[1]....
        /*0480*/ 	.word	0xffffffff


	//   ....[2]....
        /*0484*/ 	.word	0xffffffff


	//   ....[3]....
        /*0488*/ 	.word	0xffffffff


	//   ....[4]....
        /*048c*/ 	.word	0xffffffff


	//   ....[5]....
        /*0490*/ 	.word	0xffffffff


	//   ....[6]....
        /*0494*/ 	.word	0xffffffff


	//   ....[7]....
        /*0498*/ 	.word	0xffffffff


	//   ....[8]....
        /*049c*/ 	.word	0xffffffff


	//   ....[9]....
        /*04a0*/ 	.word	0xffffffff


	//   ....[10]....
        /*04a4*/ 	.word	0x05000002


	//   ....[11]....
        /*04a8*/ 	.word	0x05000002


	//   ....[12]....
        /*04ac*/ 	.word	0x05000002


	//   ....[13]....
        /*04b0*/ 	.word	0x05000002


	//   ....[14]....
        /*04b4*/ 	.word	0x05000002


	//   ....[15]....
        /*04b8*/ 	.word	0x05000002


	//   ....[16]....
        /*04bc*/ 	.word	0x05000002


	//   ....[17]....
        /*04c0*/ 	.word	0x05000002


	//   ....[18]....
        /*04c4*/ 	.word	0x05000002


	//   ....[19]....
        /*04c8*/ 	.word	0x05000002


	//----- nvinfo : EIATTR_COOP_GROUP_INSTR_OFFSETS
	.align		4
.L_3324:
        /*04cc*/ 	.byte	0x04, 0x28
        /*04ce*/ 	.short	(.L_3326 - .L_3325)


	//   ....[0]....
.L_3325:
        /*04d0*/ 	.word	0x00004d80


	//   ....[1]....
        /*04d4*/ 	.word	0x00004db0


	//   ....[2]....
        /*04d8*/ 	.word	0x00004dd0


	//   ....[3]....
        /*04dc*/ 	.word	0x00004df0


	//   ....[4]....
        /*04e0*/ 	.word	0x00004e10


	//   ....[5]....
        /*04e4*/ 	.word	0x00005840


	//   ....[6]....
        /*04e8*/ 	.word	0x00005860


	//   ....[7]....
        /*04ec*/ 	.word	0x00005880


	//   ....[8]....
        /*04f0*/ 	.word	0x000058a0


	//   ....[9]....
        /*04f4*/ 	.word	0x000058c0


	//   ....[10]....
        /*04f8*/ 	.word	0x00007200


	//   ....[11]....
        /*04fc*/ 	.word	0x00007290


	//   ....[12]....
        /*0500*/ 	.word	0x00007300


	//   ....[13]....
        /*0504*/ 	.word	0x00007370


	//   ....[14]....
        /*0508*/ 	.word	0x000073e0


	//   ....[15]....
        /*050c*/ 	.word	0x00007e70


	//   ....[16]....
        /*0510*/ 	.word	0x00007ed0


	//   ....[17]....
        /*0514*/ 	.word	0x00007f30


	//   ....[18]....
        /*0518*/ 	.word	0x00007f90


	//   ....[19]....
        /*051c*/ 	.word	0x00007ff0


	//----- nvinfo : EIATTR_EXIT_INSTR_OFFSETS
	.align		4
.L_3326:
        /*0520*/ 	.byte	0x04, 0x1c
        /*0522*/ 	.short	(.L_3328 - .L_3327)


	//   ....[0]....
.L_3327:
        /*0524*/ 	.word	0x00000530


	//   ....[1]....
        /*0528*/ 	.word	0x00007190


	//----- nvinfo : EIATTR_MAX_THREADS
	.align		4
.L_3328:
        /*052c*/ 	.byte	0x04, 0x05
        /*052e*/ 	.short	(.L_3330 - .L_3329)
.L_3329:
        /*0530*/ 	.word	0x00000080
        /*0534*/ 	.word	0x00000001
        /*0538*/ 	.word	0x00000001


	//----- nvinfo : EIATTR_CRS_STACK_SIZE
	.align		4
.L_3330:
        /*053c*/ 	.byte	0x04, 0x1e
        /*053e*/ 	.short	(.L_3332 - .L_3331)
.L_3331:
        /*0540*/ 	.word	0x00000000


	//----- nvinfo : EIATTR_CBANK_PARAM_SIZE
	.align		4
.L_3332:
        /*0544*/ 	.byte	0x03, 0x19
        /*0546*/ 	.short	0x00e8


	//----- nvinfo : EIATTR_PARAM_CBANK
	.align		4
        /*0548*/ 	.byte	0x04, 0x0a
        /*054a*/ 	.short	(.L_3334 - .L_3333)
	.align		4
.L_3333:
        /*054c*/ 	.word	index@(.nv.constant0._ZN10layer_norm13ln_fwd_kernelINS_13Kernel_traitsIf6__halffS2_fjLj2560ELj1ELj4ELj1ELj16ENS_18Kernel_traits_baseILj2560EfS2_fS2_fjLj128EEEEELb0ELb1ELb1ELb1EEEvNS_9FwdParamsE)
        /*0550*/ 	.short	0x0210
        /*0552*/ 	.short	0x00e8


	//----- nvinfo : EIATTR_SW_WAR
	.align		4
.L_3334:
        /*0554*/ 	.byte	0x04, 0x36
        /*0556*/ 	.short	(.L_3336 - .L_3335)
.L_3335:
        /*0558*/ 	.word	0x00000008
.L_3336:


//--------------------- .nv.info._ZN10layer_norm13ln_fwd_kernelINS_13Kernel_traitsIf6__halffS2_fjLj2560ELj1ELj4ELj1ELj16ENS_18Kernel_traits_baseILj2560EfS2_fS2_fjLj128EEEEELb1ELb0ELb0ELb0EEEvNS_9FwdParamsE --------------------------
	.section	.nv.info._ZN10layer_norm13ln_fwd_kernelINS_13Kernel_traitsIf6__halffS2_fjLj2560ELj1ELj4ELj1ELj16ENS_18Kernel_traits_baseILj2560EfS2_fS2_fjLj128EEEEELb1ELb0ELb0ELb0EEEvNS_9FwdParamsE,"",@"SHT_CUDA_INFO"
	.sectionflags	@""
	.align	4


	//----- nvinfo : EIATTR_CUDA_API_VERSION
	.align		4
        /*0000*/ 	.byte	0x04, 0x37
        /*0002*/ 	.short	(.L_3338 - .L_3337)
.L_3337:
        /*0004*/ 	.word	0x00000082


	//----- nvinfo : EIATTR_KPARAM_INFO
	.align		4
.L_3338:
        /*0008*/ 	.byte	0x04, 0x17
        /*000a*/ 	.short	(.L_3340 - .L_3339)
.L_3339:
        /*000c*/ 	.word	0x00000000
        /*0010*/ 	.short	0x0000
        /*0012*/ 	.short	0x0000
        /*0014*/ 	.byte	0x00, 0xf0, 0xa1, 0x03


	//----- nvinfo : EIATTR_SPARSE_MMA_MASK
	.align		4
.L_3340:
        /*0018*/ 	.byte	0x03, 0x50
        /*001a*/ 	.short	0x0000


	//----- nvinfo : EIATTR_MAXREG_COUNT
	.align		4
        /*001c*/ 	.byte	0x03, 0x1b
        /*001e*/ 	.short	0x00ff


	//----- nvinfo : EIATTR_ANNOTATIONS
	.align		4
        /*0020*/ 	.byte	0x04, 0x55
        /*0022*/ 	.short	(.L_3342 - .L_3341)


	//   ....[0]....
.L_3341:
        /* <DEDUP_REMOVED lines=18> */


	//----- nvinfo : EIATTR_MERCURY_ISA_VERSION
	.align		4
.L_3342:
        /*0134*/ 	.byte	0x03, 0x5f
        /*0136*/ 	.short	0x0101


	//----- nvinfo : EIATTR_COOP_GROUP_MASK_REGIDS
	.align		4
        /*0138*/ 	.byte	0x04, 0x29
        /*013a*/ 	.short	(.L_3344 - .L_3343)


	//   ....[0]....
.L_3343:
        /*013c*/ 	.word	0xffffffff


	//   ....[1]....
        /*0140*/ 	.word	0xffffffff


	//   ....[2]....
        /*0144*/ 	.word	0xffffffff


	//   ....[3]....
        /*0148*/ 	.word	0xffffffff


	//   ....[4]....
        /*014c*/ 	.word	0xffffffff


	//   ....[5]....
        /*0150*/ 	.word	0xffffffff


	//   ....[6]....
        /*0154*/ 	.word	0xffffffff


	//   ....[7]....
        /*0158*/ 	.word	0xffffffff


	//   ....[8]....
        /*015c*/ 	.word	0xffffffff


	//   ....[9]....
        /*0160*/ 	.word	0xffffffff


	//   ....[10]....
        /*0164*/ 	.word	0x0500000d


	//   ....[11]....
        /*0168*/ 	.word	0x0500000d


	//   ....[12]....
        /*016c*/ 	.word	0x0500000d


	//   ....[13]....
        /*0170*/ 	.word	0x0500000d


	//   ....[14]....
        /*0174*/ 	.word	0x0500000d


	//   ....[15]....
        /*0178*/ 	.word	0x0500000d


	//   ....[16]....
        /*017c*/ 	.word	0x0500000d


	//   ....[17]....
        /*0180*/ 	.word	0x0500000d


	//   ....[18]....
        /*0184*/ 	.word	0x0500000d


	//   ....[19]....
        /*0188*/ 	.word	0x0500000d


	//----- nvinfo : EIATTR_COOP_GROUP_INSTR_OFFSETS
	.align		4
.L_3344:
        /*018c*/ 	.byte	0x04, 0x28
        /*018e*/ 	.short	(.L_3346 - .L_3345)


	//   ....[0]....
.L_3345:
        /*0190*/ 	.word	0x0001d6f0


	//   ....[1]....
        /*0194*/ 	.word	0x0001d760


	//   ....[2]....
        /*0198*/ 	.word	0x0001d780


	//   ....[3]....
        /*019c*/ 	.word	0x0001d7a0


	//   ....[4]....
        /*01a0*/ 	.word	0x0001d7c0


	//   ....[5]....
        /*01a4*/ 	.word	0x0001e240


	//   ....[6]....
        /*01a8*/ 	.word	0x0001e260


	//   ....[7]....
        /*01ac*/ 	.word	0x0001e280


	//   ....[8]....
        /*01b0*/ 	.word	0x0001e2a0


	//   ....[9]....
        /*01b4*/ 	.word	0x0001e2c0


	//   ....[10]....
        /*01b8*/ 	.word	0x0001fc70


	//   ....[11]....
        /*01bc*/ 	.word	0x0001fd20


	//   ....[12]....
        /*01c0*/ 	.word	0x0001fdb0


	//   ....[13]....
        /*01c4*/ 	.word	0x0001fe20


	//   ....[14]....
        /*01c8*/ 	.word	0x0001fe90


	//   ....[15]....
        /*01cc*/ 	.word	0x00020980


	//   ....[16]....
        /*01d0*/ 	.word	0x000209f0


	//   ....[17]....
        /*01d4*/ 	.word	0x00020a60


	//   ....[18]....
        /*01d8*/ 	.word	0x00020ad0


	//   ....[19]....
        /*01dc*/ 	.word	0x00020b40


	//----- nvinfo : EIATTR_EXIT_INSTR_OFFSETS
	.align		4
.L_3346:
        /*01e0*/ 	.byte	0x04, 0x1c
        /*01e2*/ 	.short	(.L_3348 - .L_3347)


	//   ....[0]....
.L_3347:
        /*01e4*/ 	.word	0x000013d0


	//   ....[1]....
        /*01e8*/ 	.word	0x0001fc00


	//----- nvinfo : EIATTR_MAX_THREADS
	.align		4
.L_3348:
        /*01ec*/ 	.byte	0x04, 0x05
        /*01ee*/ 	.short	(.L_3350 - .L_3349)
.L_3349:
        /*01f0*/ 	.word	0x00000080
        /*01f4*/ 	.word	0x00000001
        /*01f8*/ 	.word	0x00000001


	//----- nvinfo : EIATTR_CRS_STACK_SIZE
	.align		4
.L_3350:
        /*01fc*/ 	.byte	0x04, 0x1e
        /*01fe*/ 	.short	(.L_3352 - .L_3351)
.L_3351:
        /*0200*/ 	.word	0x00000000


	//----- nvinfo : EIATTR_CBANK_PARAM_SIZE
	.align		4
.L_3352:
        /*0204*/ 	.byte	0x03, 0x19
        /*0206*/ 	.short	0x00e8


	//----- nvinfo : EIATTR_PARAM_CBANK
	.align		4
        /*0208*/ 	.byte	0x04, 0x0a
        /*020a*/ 	.short	(.L_3354 - .L_3353)
	.align		4
.L_3353:
        /*020c*/ 	.word	index@(.nv.constant0._ZN10layer_norm13ln_fwd_kernelINS_13Kernel_traitsIf6__halffS2_fjLj2560ELj1ELj4ELj1ELj16ENS_18Kernel_traits_baseILj2560EfS2_fS2_fjLj128EEEEELb1ELb0ELb0ELb0EEEvNS_9FwdParamsE)
        /*0210*/ 	.short	0x0210
        /*0212*/ 	.short	0x00e8


	//----- nvinfo : EIATTR_SW_WAR
	.align		4
.L_3354:
        /*0214*/ 	.byte	0x04, 0x36
        /*0216*/ 	.short	(.L_3356 - .L_3355)
.L_3355:
        /*0218*/ 	.word	0x00000008
.L_3356:


//--------------------- .nv.info._ZN10layer_norm13ln_fwd_kernelINS_13Kernel_traitsIf6__halffS2_fjLj2560ELj1ELj4ELj1ELj16ENS_18Kernel_traits_baseILj2560EfS2_fS2_fjLj128EEEEELb1ELb0ELb0ELb1EEEvNS_9FwdParamsE --------------------------
	.section	.nv.info._ZN10layer_norm13ln_fwd_kernelINS_13Kernel_traitsIf6__halffS2_fjLj2560ELj1ELj4ELj1ELj16ENS_18Kernel_traits_baseILj2560EfS2_fS2_fjLj128EEEEELb1ELb0ELb0ELb1EEEvNS_9FwdParamsE,"",@"SHT_CUDA_INFO"
	.sectionflags	@""
	.align	4


	//----- nvinfo : EIATTR_CUDA_API_VERSION
	.align		4
        /*0000*/ 	.byte	0x04, 0x37
        /*0002*/ 	.short	(.L_3358 - .L_3357)
.L_3357:
        /*0004*/ 	.word	0x00000082


	//----- nvinfo : EIATTR_KPARAM_INFO
	.align		4
.L_3358:
        /*0008*/ 	.byte	0x04, 0x17
        /*000a*/ 	.short	(.L_3360 - .L_3359)
.L_3359:
        /*000c*/ 	.word	0x00000000
        /*0010*/ 	.short	0x0000
        /*0012*/ 	.short	0x0000
        /*0014*/ 	.byte	0x00, 0xf0, 0xa1, 0x03


	//----- nvinfo : EIATTR_SPARSE_MMA_MASK
	.align		4
.L_3360:
        /*0018*/ 	.byte	0x03, 0x50
        /*001a*/ 	.short	0x0000


	//----- nvinfo : EIATTR_MAXREG_COUNT
	.align		4
        /*001c*/ 	.byte	0x03, 0x1b
        /*001e*/ 	.short	0x00ff


	//----- nvinfo : EIATTR_ANNOTATIONS
	.align		4
        /*0020*/ 	.byte	0x04, 0x55
        /*0022*/ 	.short	(.L_3362 - .L_3361)


	//   ....[0]....
.L_3361:
        /* <DEDUP_REMOVED lines=22> */


	//----- nvinfo : EIATTR_MERCURY_ISA_VERSION
	.align		4
.L_3362:
        /*0174*/ 	.byte	0x03, 0x5f
        /*0176*/ 	.short	0x0101


	//----- nvinfo : EIATTR_COOP_GROUP_MASK_REGIDS
	.align		4
        /*0178*/ 	.byte	0x04, 0x29
        /*017a*/ 	.short	(.L_3364 - .L_3363)


	//   ....[0]....
.L_3363:
        /*017c*/ 	.word	0xffffffff


	//   ....[1]....
        /*0180*/ 	.word	0xffffffff


	//   ....[2]....
        /*0184*/ 	.word	0xffffffff


	//   ....[3]....
        /*0188*/ 	.word	0xffffffff


	//   ....[4]....
        /*018c*/ 	.word	0xffffffff


	//   ....[5]....
        /*0190*/ 	.word	0xffffffff


	//   ....[6]....
        /*0194*/ 	.word	0xffffffff


	//   ....[7]....
        /*0198*/ 	.word	0xffffffff


	//   ....[8]....
        /*019c*/ 	.word	0xffffffff


	//   ....[9]....
        /*01a0*/ 	.word	0xffffffff


	//   ....[10]....
        /*01a4*/ 	.word	0x050000e4


	//   ....[11]....
        /*01a8*/ 	.word	0x050000e4


	//   ....[12]....
        /*01ac*/ 	.word	0x050000e4


	//   ....[13]....
        /*01b0*/ 	.word	0x050000e4


	//   ....[14]....
        /*01b4*/ 	.word	0x050000e4


	//   ....[15]....
        /*01b8*/ 	.word	0x050000e4


	//   ....[16]....
        /*01bc*/ 	.word	0x050000e4


	//   ....[17]....
        /*01c0*/ 	.word	0x050000e4


	//   ....[18]....
        /*01c4*/ 	.word	0x050000e4


	//   ....[19]....
        /*01c8*/ 	.word	0x050000e4


	//----- nvinfo : EIATTR_COOP_GROUP_INSTR_OFFSETS
	.align		4
.L_3364:
        /*01cc*/ 	.byte	0x04, 0x28
        /*01ce*/ 	.short	(.L_3366 - .L_3365)


	//   ....[0]....
.L_3365:
        /*01d0*/ 	.word	0x0001cdc0


	//   ....[1]....
        /*01d4*/ 	.word	0x0001cdf0


	//   ....[2]....
        /*01d8*/ 	.word	0x0001ce10


	//   ....[3]....
        /*01dc*/ 	.word	0x0001ce30


	//   ....[4]....
        /*01e0*/ 	.word	0x0001ce50


	//   ....[5]....
        /*01e4*/ 	.word	0x0001d880


	//   ....[6]....
        /*01e8*/ 	.word	0x0001d8a0


	//   ....[7]....
        /*01ec*/ 	.word	0x0001d8c0


	//   ....[8]....
        /*01f0*/ 	.word	0x0001d8e0


	//   ....[9]....
        /*01f4*/ 	.word	0x0001d900


	//   ....[10]....
        /*01f8*/ 	.word	0x0001ef70


	//   ....[11]....
        /*01fc*/ 	.word	0x0001f010


	//   ....[12]....
        /*0200*/ 	.word	0x0001f080


	//   ....[13]....
        /*0204*/ 	.word	0x0001f0f0


	//   ....[14]....
        /*0208*/ 	.word	0x0001f160


	//   ....[15]....
        /*020c*/ 	.word	0x0001fbf0


	//   ....[16]....
        /*0210*/ 	.word	0x0001fc60


	//   ....[17]....
        /*0214*/ 	.word	0x0001fcd0


	//   ....[18]....
        /*0218*/ 	.word	0x0001fd40


	//   ....[19]....
        /*021c*/ 	.word	0x0001fdb0


	//----- nvinfo : EIATTR_EXIT_INSTR_OFFSETS
	.align		4
.L_3366:
        /*0220*/ 	.byte	0x04, 0x1c
        /*0222*/ 	.short	(.L_3368 - .L_3367)


	//   ....[0]....
.L_3367:
        /*0224*/ 	.word	0x00000970


	//   ....[1]....
        /*0228*/ 	.word	0x0001ef00


	//----- nvinfo : EIATTR_MAX_THREADS
	.align		4
.L_3368:
        /*022c*/ 	.byte	0x04, 0x05
        /*022e*/ 	.short	(.L_3370 - .L_3369)
.L_3369:
        /*0230*/ 	.word	0x00000080
        /*0234*/ 	.word	0x00000001
        /*0238*/ 	.word	0x00000001


	//----- nvinfo : EIATTR_CRS_STACK_SIZE
	.align		4
.L_3370:
        /*023c*/ 	.byte	0x04, 0x1e
        /*023e*/ 	.short	(.L_3372 - .L_3371)
.L_3371:
        /*0240*/ 	.word	0x00000000


	//----- nvinfo : EIATTR_CBANK_PARAM_SIZE
	.align		4
.L_3372:
        /*0244*/ 	.byte	0x03, 0x19
        /*0246*/ 	.short	0x00e8


	//----- nvinfo : EIATTR_PARAM_CBANK
	.align		4
        /*0248*/ 	.byte	0x04, 0x0a
        /*024a*/ 	.short	(.L_3374 - .L_3373)
	.align		4
.L_3373:
        /*024c*/ 	.word	index@(.nv.constant0._ZN10layer_norm13ln_fwd_kernelINS_13Kernel_traitsIf6__halffS2_fjLj2560ELj1ELj4ELj1ELj16ENS_18Kernel_traits_baseILj2560EfS2_fS2_fjLj128EEEEELb1ELb0ELb0ELb1EEEvNS_9FwdParamsE)
        /*0250*/ 	.short	0x0210
        /*0252*/ 	.short	0x00e8


	//----- nvinfo : EIATTR_SW_WAR
	.align		4
.L_3374:
        /*0254*/ 	.byte	0x04, 0x36
        /*0256*/ 	.short	(.L_3376 - .L_3375)
.L_3375:
        /*0258*/ 	.word	0x00000008
.L_3376:


//--------------------- .nv.info._ZN10layer_norm13ln_fwd_kernelINS_13Kernel_traitsIf6__halffS2_fjLj2560ELj1ELj4ELj1ELj16ENS_18Kernel_traits_baseILj2560EfS2_fS2_fjLj128EEEEELb1ELb0ELb1ELb0EEEvNS_9FwdParamsE --------------------------
	.section	.nv.info._ZN10layer_norm13ln_fwd_kernelINS_13Kernel_traitsIf6__halffS2_fjLj2560ELj1ELj4ELj1ELj16ENS_18Kernel_traits_baseILj2560EfS2_fS2_fjLj128EEEEELb1ELb0ELb1ELb0EEEvNS_9FwdParamsE,"",@"SHT_CUDA_INFO"
	.sectionflags	@""
	.align	4


	//----- nvinfo : EIATTR_CUDA_API_VERSION
	.align		4
        /*0000*/ 	.byte	0x04, 0x37
        /*0002*/ 	.short	(.L_3378 - .L_3377)
.L_3377:
        /*0004*/ 	.word	0x00000082


	//----- nvinfo : EIATTR_KPARAM_INFO
	.align		4
.L_3378:
        /*0008*/ 	.byte	0x04, 0x17
        /*000a*/ 	.short	(.L_3380 - .L_3379)
.L_3379:
        /*000c*/ 	.word	0x00000000
        /*0010*/ 	.short	0x0000
        /*0012*/ 	.short	0x0000
        /*0014*/ 	.byte	0x00, 0xf0, 0xa1, 0x03


	//----- nvinfo : EIATTR_SPARSE_MMA_MASK
	.align		4
.L_3380:
        /*0018*/ 	.byte	0x03, 0x50
        /*001a*/ 	.short	0x0000


	//----- nvinfo : EIATTR_MAXREG_COUNT
	.align		4
        /*001c*/ 	.byte	0x03, 0x1b
        /*001e*/ 	.short	0x00ff


	//----- nvinfo : EIATTR_ANNOTATIONS
	.align		4
        /*0020*/ 	.byte	0x04, 0x55
        /*0022*/ 	.short	(.L_3382 - .L_3381)


	//   ....[0]....
.L_3381:
        /* <DEDUP_REMOVED lines=28> */


	//----- nvinfo : EIATTR_MERCURY_ISA_VERSION
	.align		4
.L_3382:
        /*01d4*/ 	.byte	0x03, 0x5f
        /*01d6*/ 	.short	0x0101


	//----- nvinfo : EIATTR_COOP_GROUP_MASK_REGIDS
	.align		4
        /*01d8*/ 	.byte	0x04, 0x29
        /*01da*/ 	.short	(.L_3384 - .L_3383)


	//   ....[0]....
.L_3383:
        /*01dc*/ 	.word	0xffffffff


	//   ....[1]....
        /*01e0*/ 	.word	0xffffffff


	//   ....[2]....
        /*01e4*/ 	.word	0xffffffff


	//   ....[3]....
        /*01e8*/ 	.word	0xffffffff


	//   ....[4]....
        /*01ec*/ 	.word	0xffffffff


	//   ....[5]....
        /*01f0*/ 	.word	0xffffffff


	//   ....[6]....
        /*01f4*/ 	.word	0xffffffff


	//   ....[7]....
        /*01f8*/ 	.word	0xffffffff


	//   ....[8]....
        /*01fc*/ 	.word	0xffffffff


	//   ....[9]....
        /*0200*/ 	.word	0xffffffff


	//   ....[10]....
        /*0204*/ 	.word	0x050000cc


	//   ....[11]....
        /*0208*/ 	.word	0x050000cc


	//   ....[12]....
        /*020c*/ 	.word	0x050000cc


	//   ....[13]....
        /*0210*/ 	.word	0x050000cc


	//   ....[14]....
        /*0214*/ 	.word	0x050000cc


	//   ....[15]....
        /*0218*/ 	.word	0x050000cc


	//   ....[16]....
        /*021c*/ 	.word	0x050000cc


	//   ....[17]....
        /*0220*/ 	.word	0x050000cc


	//   ....[18]....
        /*0224*/ 	.word	0x050000cc


	//   ....[19]....
        /*0228*/ 	.word	0x050000cc


	//----- nvinfo : EIATTR_COOP_GROUP_INSTR_OFFSETS
	.align		4
.L_3384:
        /*022c*/ 	.byte	0x04, 0x28
        /*022e*/ 	.short	(.L_3386 - .L_3385)


	//   ....[0]....
.L_3385:
        /*0230*/ 	.word	0x00020e40


	//   ....[1]....
        /*0234*/ 	.word	0x00020eb0


	//   ....[2]....
        /*0238*/ 	.word	0x00020ed0


	//   ....[3]....
        /*023c*/ 	.word	0x00020ef0


	//   ....[4]....
        /*0240*/ 	.word	0x00020f10


	//   ....[5]....
        /*0244*/ 	.word	0x00021980


	//   ....[6]....
        /*0248*/ 	.word	0x000219a0


	//   ....[7]....
        /*024c*/ 	.word	0x000219c0


	//   ....[8]....
        /*0250*/ 	.word	0x000219e0


	//   ....[9]....
        /*0254*/ 	.word	0x00021a00


	//   ....[10]....
        /*0258*/ 	.word	0x00023510


	//   ....[11]....
        /*025c*/ 	.word	0x000235c0


	//   ....[12]....
        /*0260*/ 	.word	0x00023650


	//   ....[13]....
        /*0264*/ 	.word	0x000236c0


	//   ....[14]....
        /*0268*/ 	.word	0x00023730


	//   ....[15]....
        /*026c*/ 	.word	0x00024210


	//   ....[16]....
        /*0270*/ 	.word	0x00024280


	//   ....[17]....
        /*0274*/ 	.word	0x000242f0


	//   ....[18]....
        /*0278*/ 	.word	0x00024360


	//   ....[19]....
        /*027c*/ 	.word	0x000243d0


	//----- nvinfo : EIATTR_EXIT_INSTR_OFFSETS
	.align		4
.L_3386:
        /*0280*/ 	.byte	0x04, 0x1c
        /*0282*/ 	.short	(.L_3388 - .L_3387)


	//   ....[0]....
.L_3387:
        /*0284*/ 	.word	0x00001450


	//   ....[1]....
        /*0288*/ 	.word	0x000234a0


	//----- nvinfo : EIATTR_MAX_THREADS
	.align		4
.L_3388:
        /*028c*/ 	.byte	0x04, 0x05
        /*028e*/ 	.short	(.L_3390 - .L_3389)
.L_3389:
        /*0290*/ 	.word	0x00000080
        /*0294*/ 	.word	0x00000001
        /*0298*/ 	.word	0x00000001


	//----- nvinfo : EIATTR_CRS_STACK_SIZE
	.align		4
.L_3390:
        /*029c*/ 	.byte	0x04, 0x1e
        /*029e*/ 	.short	(.L_3392 - .L_3391)
.L_3391:
        /*02a0*/ 	.word	0x00000000


	//----- nvinfo : EIATTR_CBANK_PARAM_SIZE
	.align		4
.L_3392:
        /*02a4*/ 	.byte	0x03, 0x19
        /*02a6*/ 	.short	0x00e8


	//----- nvinfo : EIATTR_PARAM_CBANK
	.align		4
        /*02a8*/ 	.byte	0x04, 0x0a
        /*02aa*/ 	.short	(.L_3394 - .L_3393)
	.align		4
.L_3393:
        /*02ac*/ 	.word	index@(.nv.constant0._ZN10layer_norm13ln_fwd_kernelINS_13Kernel_traitsIf6__halffS2_fjLj2560ELj1ELj4ELj1ELj16ENS_18Kernel_traits_baseILj2560EfS2_fS2_fjLj128EEEEELb1ELb0ELb1ELb0EEEvNS_9FwdParamsE)
        /*02b0*/ 	.short	0x0210
        /*02b2*/ 	.short	0x00e8


	//----- nvinfo : EIATTR_SW_WAR
	.align		4
.L_3394:
        /*02b4*/ 	.byte	0x04, 0x36
        /*02b6*/ 	.short	(.L_3396 - .L_3395)
.L_3395:
        /*02b8*/ 	.word	0x00000008
.L_3396:


//--------------------- .nv.info._ZN10layer_norm13ln_fwd_kernelINS_13Kernel_traitsIf6__halffS2_fjLj2560ELj1ELj4ELj1ELj16ENS_18Kernel_traits_baseILj2560EfS2_fS2_fjLj128EEEEELb1ELb0ELb1ELb1EEEvNS_9FwdParamsE --------------------------
	.section	.nv.info._ZN10layer_norm13ln_fwd_kernelINS_13Kernel_traitsIf6__halffS2_fjLj2560ELj1ELj4ELj1ELj16ENS_18Kernel_traits_baseILj2560EfS2_fS2_fjLj128EEEEELb1ELb0ELb1ELb1EEEvNS_9FwdParamsE,"",@"SHT_CUDA_INFO"
	.sectionflags	@""
	.align	4


	//----- nvinfo : EIATTR_CUDA_API_VERSION
	.align		4
        /*0000*/ 	.byte	0x04, 0x37
        /*0002*/ 	.short	(.L_3398 - .L_3397)
.L_3397:
        /*0004*/ 	.word	0x00000082


	//----- nvinfo : EIATTR_KPARAM_INFO
	.align		4
.L_3398:
        /*0008*/ 	.byte	0x04, 0x17
        /*000a*/ 	.short	(.L_3400 - .L_3399)
.L_3399:
        /*000c*/ 	.word	0x00000000
        /*0010*/ 	.short	0x0000
        /*0012*/ 	.short	0x0000
        /*0014*/ 	.byte	0x00, 0xf0, 0xa1, 0x03


	//----- nvinfo : EIATTR_SPARSE_MMA_MASK
	.align		4
.L_3400:
        /*0018*/ 	.byte	0x03, 0x50
        /*001a*/ 	.short	0x0000


	//----- nvinfo : EIATTR_MAXREG_COUNT
	.align		4
        /*001c*/ 	.byte	0x03, 0x1b
        /*001e*/ 	.short	0x00ff


	//----- nvinfo : EIATTR_ANNOTATIONS
	.align		4
        /*0020*/ 	.byte	0x04, 0x55
        /*0022*/ 	.short	(.L_3402 - .L_3401)


	//   ....[0]....
.L_3401:
        /* <DEDUP_REMOVED lines=25> */


	//----- nvinfo : EIATTR_MERCURY_ISA_VERSION
	.align		4
.L_3402:
        /*01a4*/ 	.byte	0x03, 0x5f
        /*01a6*/ 	.short	0x0101


	//----- nvinfo : EIATTR_COOP_GROUP_MASK_REGIDS
	.align		4
        /*01a8*/ 	.byte	0x04, 0x29
        /*01aa*/ 	.short	(.L_3404 - .L_3403)


	//   ....[0]....
.L_3403:
        /*01ac*/ 	.word	0xffffffff


	//   ....[1]....
        /*01b0*/ 	.word	0xffffffff


	//   ....[2]....
        /*01b4*/ 	.word	0xffffffff


	//   ....[3]....
        /*01b8*/ 	.word	0xffffffff


	//   ....[4]....
        /*01bc*/ 	.word	0xffffffff


	//   ....[5]....
        /*01c0*/ 	.word	0xffffffff


	//   ....[6]....
        /*01c4*/ 	.word	0xffffffff


	//   ....[7]....
        /*01c8*/ 	.word	0xffffffff


	//   ....[8]....
        /*01cc*/ 	.word	0xffffffff


	//   ....[9]....
        /*01d0*/ 	.word	0xffffffff


	//   ....[10]....
        /*01d4*/ 	.word	0x050000ee


	//   ....[11]....
        /*01d8*/ 	.word	0x050000ee


	//   ....[12]....
        /*01dc*/ 	.word	0x050000ee


	//   ....[13]....
        /*01e0*/ 	.word	0x050000ee


	//   ....[14]....
        /*01e4*/ 	.word	0x050000ee


	//   ....[15]....
        /*01e8*/ 	.word	0x050000ee


	//   ....[16]....
        /*01ec*/ 	.word	0x050000ee


	//   ....[17]....
        /*01f0*/ 	.word	0x050000ee


	//   ....[18]....
        /*01f4*/ 	.word	0x050000ee


	//   ....[19]....
        /*01f8*/ 	.word	0x050000ee


	//----- nvinfo : EIATTR_COOP_GROUP_INSTR_OFFSETS
	.align		4
.L_3404:
        /*01fc*/ 	.byte	0x04, 0x28
        /*01fe*/ 	.short	(.L_3406 - .L_3405)


	//   ....[0]....
.L_3405:
        /*0200*/ 	.word	0x0001fc40


	//   ....[1]....
        /*0204*/ 	.word	0x0001fc70


	//   ....[2]....
        /*0208*/ 	.word	0x0001fc90


	//   ....[3]....
        /*020c*/ 	.word	0x0001fcb0


	//   ....[4]....
        /*0210*/ 	.word	0x0001fcd0


	//   ....[5]....
        /*0214*/ 	.word	0x00020700


	//   ....[6]....
        /*0218*/ 	.word	0x00020720


	//   ....[7]....
        /*021c*/ 	.word	0x00020740


	//   ....[8]....
        /*0220*/ 	.word	0x00020760


	//   ....[9]....
        /*0224*/ 	.word	0x00020780


	//   ....[10]....
        /*0228*/ 	.word	0x00021f60


	//   ....[11]....
        /*022c*/ 	.word	0x00022000


	//   ....[12]....
        /*0230*/ 	.word	0x00022060


	//   ....[13]....
        /*0234*/ 	.word	0x000220c0


	//   ....[14]....
        /*0238*/ 	.word	0x00022120


	//   ....[15]....
        /*023c*/ 	.word	0x00022ba0


	//   ....[16]....
        /*0240*/ 	.word	0x00022c00


	//   ....[17]....
        /*0244*/ 	.word	0x00022c60


	//   ....[18]....
        /*0248*/ 	.word	0x00022cc0


	//   ....[19]....
        /*024c*/ 	.word	0x00022d20


	//----- nvinfo : EIATTR_EXIT_INSTR_OFFSETS
	.align		4
.L_3406:
        /*0250*/ 	.byte	0x04, 0x1c
        /*0252*/ 	.short	(.L_3408 - .L_3407)


	//   ....[0]....
.L_3407:
        /*0254*/ 	.word	0x00000970


	//   ....[1]....
        /*0258*/ 	.word	0x00021ef0


	//----- nvinfo : EIATTR_MAX_THREADS
	.align		4
.L_3408:
        /*025c*/ 	.byte	0x04, 0x05
        /*025e*/ 	.short	(.L_3410 - .L_3409)
.L_3409:
        /*0260*/ 	.word	0x00000080
        /*0264*/ 	.word	0x00000001
        /*0268*/ 	.word	0x00000001


	//----- nvinfo : EIATTR_CRS_STACK_SIZE
	.align		4
.L_3410:
        /*026c*/ 	.byte	0x04, 0x1e
        /*026e*/ 	.short	(.L_3412 - .L_3411)
.L_3411:
        /*0270*/ 	.word	0x00000000


	//----- nvinfo : EIATTR_CBANK_PARAM_SIZE
	.align		4
.L_3412:
        /*0274*/ 	.byte	0x03, 0x19
        /*0276*/ 	.short	0x00e8


	//----- nvinfo : EIATTR_PARAM_CBANK
	.align		4
        /*0278*/ 	.byte	0x04, 0x0a
        /*027a*/ 	.short	(.L_3414 - .L_3413)
	.align		4
.L_3413:
        /*027c*/ 	.word	index@(.nv.constant0._ZN10layer_norm13ln_fwd_kernelINS_13Kernel_traitsIf6__halffS2_fjLj2560ELj1ELj4ELj1ELj16ENS_18Kernel_traits_baseILj2560EfS2_fS2_fjLj128EEEEELb1ELb0ELb1ELb1EEEvNS_9FwdParamsE)
        /*0280*/ 	.short	0x0210
        /*0282*/ 	.short	0x00e8


	//----- nvinfo : EIATTR_SW_WAR
	.align		4
.L_3414:
        /*0284*/ 	.byte	0x04, 0x36
        /*0286*/ 	.short	(.L_3416 - .L_3415)
.L_3415:
        /*0288*/ 	.word	0x00000008
.L_3416:


//--------------------- .nv.info._ZN10layer_norm13ln_fwd_kernelINS_13Kernel_traitsIf6__halffS2_fjLj2560ELj1ELj4ELj1ELj16ENS_18Kernel_traits_baseILj2560EfS2_fS2_fjLj128EEEEELb1ELb1ELb0ELb0EEEvNS_9FwdParamsE --------------------------
	.section	.nv.info._ZN10layer_norm13ln_fwd_kernelINS_13Kernel_traitsIf6__halffS2_fjLj2560ELj1ELj4ELj1ELj16ENS_18Kernel_traits_baseILj2560EfS2_fS2_fjLj128EEEEELb1ELb1ELb0ELb0EEEvNS_9FwdParamsE,"",@"SHT_CUDA_INFO"
	.sectionflags	@""
	.align	4


	//----- nvinfo : EIATTR_CUDA_API_VERSION
	.align		4
        /*0000*/ 	.byte	0x04, 0x37
        /*0002*/ 	.short	(.L_3418 - .L_3417)
.L_3417:
        /*0004*/ 	.word	0x00000082


	//----- nvinfo : EIATTR_KPARAM_INFO
	.align		4
.L_3418:
        /*0008*/ 	.byte	0x04, 0x17
        /*000a*/ 	.short	(.L_3420 - .L_3419)
.L_3419:
        /*000c*/ 	.word	0x00000000
        /*0010*/ 	.short	0x0000
        /*0012*/ 	.short	0x0000
        /*0014*/ 	.byte	0x00, 0xf0, 0xa1, 0x03


	//----- nvinfo : EIATTR_SPARSE_MMA_MASK
	.align		4
.L_3420:
        /*0018*/ 	.byte	0x03, 0x50
        /*001a*/ 	.short	0x0000


	//----- nvinfo : EIATTR_MAXREG_COUNT
	.align		4
        /*001c*/ 	.byte	0x03, 0x1b
        /*001e*/ 	.short	0x00ff


	//----- nvinfo : EIATTR_ANNOTATIONS
	.align		4
        /*0020*/ 	.byte	0x04, 0x55
        /*0022*/ 	.short	(.L_3422 - .L_3421)


	//   ....[0]....
.L_3421:
        /* <DEDUP_REMOVED lines=80> */


	//----- nvinfo : EIATTR_MERCURY_ISA_VERSION
	.align		4
.L_3422:
        /*0514*/ 	.byte	0x03, 0x5f
        /*0516*/ 	.short	0x0101


	//----- nvinfo : EIATTR_COOP_GROUP_MASK_REGIDS
	.align		4
        /*0518*/ 	.byte	0x04, 0x29
        /*051a*/ 	.short	(.L_3424 - .L_3423)


	//   ....[0]....
.L_3423:
        /*051c*/ 	.word	0xffffffff


	//   ....[1]....
        /*0520*/ 	.word	0xffffffff


	//   ....[2]....
        /*0524*/ 	.word	0xffffffff


	//   ....[3]....
        /*0528*/ 	.word	0xffffffff


	//   ....[4]....
        /*052c*/ 	.word	0xffffffff


	//   ....[5]....
        /*0530*/ 	.word	0xffffffff


	//   ....[6]....
        /*0534*/ 	.word	0xffffffff


	//   ....[7]....
        /*0538*/ 	.word	0xffffffff


	//   ....[8]....
        /*053c*/ 	.word	0xffffffff


	//   ....[9]....
        /*0540*/ 	.word	0xffffffff


	//   ....[10]....
        /*0544*/ 	.word	0x0500000d


	//   ....[11]....
        /*0548*/ 	.word	0x0500000d


	//   ....[12]....
        /*054c*/ 	.word	0x0500000d


	//   ....[13]....
        /*0550*/ 	.word	0x0500000d


	//   ....[14]....
        /*0554*/ 	.word	0x0500000d


	//   ....[15]....
        /*0558*/ 	.word	0x0500000d


	//   ....[16]....
        /*055c*/ 	.word	0x0500000d


	//   ....[17]....
        /*0560*/ 	.word	0x0500000d


	//   ....[18]....
        /*0564*/ 	.word	0x0500000d


	//   ....[19]....
        /*0568*/ 	.word	0x0500000d


	//----- nvinfo : EIATTR_COOP_GROUP_INSTR_OFFSETS
	.align		4
.L_3424:
        /*056c*/ 	.byte	0x04, 0x28
        /*056e*/ 	.short	(.L_3426 - .L_3425)


	//   ....[0]....
.L_3425:
        /*0570*/ 	.word	0x0001e6a0


	//   ....[1]....
        /*0574*/ 	.word	0x0001e710


	//   ....[2]....
        /*0578*/ 	.word	0x0001e730


	//   ....[3]....
        /*057c*/ 	.word	0x0001e750


	//   ....[4]....
        /*0580*/ 	.word	0x0001e770


	//   ....[5]....
        /*0584*/ 	.word	0x0001f1f0


	//   ....[6]....
        /*0588*/ 	.word	0x0001f210


	//   ....[7]....
        /*058c*/ 	.word	0x0001f230


	//   ....[8]....
        /*0590*/ 	.word	0x0001f250


	//   ....[9]....
        /*0594*/ 	.word	0x0001f270


	//   ....[10]....
        /*0598*/ 	.word	0x00020c60


	//   ....[11]....
        /*059c*/ 	.word	0x00020d10


	//   ....[12]....
        /*05a0*/ 	.word	0x00020da0


	//   ....[13]....
        /*05a4*/ 	.word	0x00020e10


	//   ....[14]....
        /*05a8*/ 	.word	0x00020e80


	//   ....[15]....
        /*05ac*/ 	.word	0x00021970


	//   ....[16]....
        /*05b0*/ 	.word	0x000219e0


	//   ....[17]....
        /*05b4*/ 	.word	0x00021a50


	//   ....[18]....
        /*05b8*/ 	.word	0x00021ac0


	//   ....[19]....
        /*05bc*/ 	.word	0x00021b30


	//----- nvinfo : EIATTR_EXIT_INSTR_OFFSETS
	.align		4
.L_3426:
        /*05c0*/ 	.byte	0x04, 0x1c
        /*05c2*/ 	.short	(.L_3428 - .L_3427)


	//   ....[0]....
.L_3427:
        /*05c4*/ 	.word	0x00001980


	//   ....[1]....
        /*05c8*/ 	.word	0x00020bf0


	//----- nvinfo : EIATTR_MAX_THREADS
	.align		4
.L_3428:
        /*05cc*/ 	.byte	0x04, 0x05
        /*05ce*/ 	.short	(.L_3430 - .L_3429)
.L_3429:
        /*05d0*/ 	.word	0x00000080
        /*05d4*/ 	.word	0x00000001
        /*05d8*/ 	.word	0x00000001


	//----- nvinfo : EIATTR_CRS_STACK_SIZE
	.align		4
.L_3430:
        /*05dc*/ 	.byte	0x04, 0x1e
        /*05de*/ 	.short	(.L_3432 - .L_3431)
.L_3431:
        /*05e0*/ 	.word	0x00000000


	//----- nvinfo : EIATTR_CBANK_PARAM_SIZE
	.align		4
.L_3432:
        /*05e4*/ 	.byte	0x03, 0x19
        /*05e6*/ 	.short	0x00e8


	//----- nvinfo : EIATTR_PARAM_CBANK
	.align		4
        /*05e8*/ 	.byte	0x04, 0x0a
        /*05ea*/ 	.short	(.L_3434 - .L_3433)
	.align		4
.L_3433:
        /*05ec*/ 	.word	index@(.nv.constant0._ZN10layer_norm13ln_fwd_kernelINS_13Kernel_traitsIf6__halffS2_fjLj2560ELj1ELj4ELj1ELj16ENS_18Kernel_traits_baseILj2560EfS2_fS2_fjLj128EEEEELb1ELb1ELb0ELb0EEEvNS_9FwdParamsE)
        /*05f0*/ 	.short	0x0210
        /*05f2*/ 	.short	0x00e8


	//----- nvinfo : EIATTR_SW_WAR
	.align		4
.L_3434:
        /*05f4*/ 	.byte	0x04, 0x36
        /*05f6*/ 	.short	(.L_3436 - .L_3435)
.L_3435:
        /*05f8*/ 	.word	0x00000008
.L_3436:


//--------------------- .nv.info._ZN10layer_norm13ln_fwd_kernelINS_13Kernel_traitsIf6__halffS2_fjLj2560ELj1ELj4ELj1ELj16ENS_18Kernel_traits_baseILj2560EfS2_fS2_fjLj128EEEEELb1ELb1ELb0ELb1EEEvNS_9FwdParamsE --------------------------
	.section	.nv.info._ZN10layer_norm13ln_fwd_kernelINS_13Kernel_traitsIf6__halffS2_fjLj2560ELj1ELj4ELj1ELj16ENS_18Kernel_traits_baseILj2560EfS2_fS2_fjLj128EEEEELb1ELb1ELb0ELb1EEEvNS_9FwdParamsE,"",@"SHT_CUDA_INFO"
	.sectionflags	@""
	.align	4


	//----- nvinfo : EIATTR_CUDA_API_VERSION
	.align		4
        /*0000*/ 	.byte	0x04, 0x37
        /*0002*/ 	.short	(.L_3438 - .L_3437)
.L_3437:
        /*0004*/ 	.word	0x00000082


	//----- nvinfo : EIATTR_KPARAM_INFO
	.align		4
.L_3438:
        /*0008*/ 	.byte	0x04, 0x17
        /*000a*/ 	.short	(.L_3440 - .L_3439)
.L_3439:
        /*000c*/ 	.word	0x00000000
        /*0010*/ 	.short	0x0000
        /*0012*/ 	.short	0x0000
        /*0014*/ 	.byte	0x00, 0xf0, 0xa1, 0x03


	//----- nvinfo : EIATTR_SPARSE_MMA_MASK
	.align		4
.L_3440:
        /*0018*/ 	.byte	0x03, 0x50
        /*001a*/ 	.short	0x0000


	//----- nvinfo : EIATTR_MAXREG_COUNT
	.align		4
        /*001c*/ 	.byte	0x03, 0x1b
        /*001e*/ 	.short	0x00ff


	//----- nvinfo : EIATTR_ANNOTATIONS
	.align		4
        /*0020*/ 	.byte	0x04, 0x55
        /*0022*/ 	.short	(.L_3442 - .L_3441)


	//   ....[0]....
.L_3441:
        /* <DEDUP_REMOVED lines=82> */


	//----- nvinfo : EIATTR_MERCURY_ISA_VERSION
	.align		4
.L_3442:
        /*0534*/ 	.byte	0x03, 0x5f
        /*0536*/ 	.short	0x0101


	//----- nvinfo : EIATTR_COOP_GROUP_MASK_REGIDS
	.align		4
        /*0538*/ 	.byte	0x04, 0x29
        /*053a*/ 	.short	(.L_3444 - .L_3443)


	//   ....[0]....
.L_3443:
        /*053c*/ 	.word	0xffffffff


	//   ....[1]....
        /*0540*/ 	.word	0xffffffff


	//   ....[2]....
        /*0544*/ 	.word	0xffffffff


	//   ....[3]....
        /*0548*/ 	.word	0xffffffff


	//   ....[4]....
        /*054c*/ 	.word	0xffffffff


	//   ....[5]....
        /*0550*/ 	.word	0xffffffff


	//   ....[6]....
        /*0554*/ 	.word	0xffffffff


	//   ....[7]....
        /*0558*/ 	.word	0xffffffff


	//   ....[8]....
        /*055c*/ 	.word	0xffffffff


	//   ....[9]....
        /*0560*/ 	.word	0xffffffff


	//   ....[10]....
        /*0564*/ 	.word	0x050000e5


	//   ....[11]....
        /*0568*/ 	.word	0x050000e5


	//   ....[12]....
        /*056c*/ 	.word	0x050000e5


	//   ....[13]....
        /*0570*/ 	.word	0x050000e5


	//   ....[14]....
        /*0574*/ 	.word	0x050000e5


	//   ....[15]....
        /*0578*/ 	.word	0x050000e5


	//   ....[16]....
        /*057c*/ 	.word	0x050000e5


	//   ....[17]....
        /*0580*/ 	.word	0x050000e5


	//   ....[18]....
        /*0584*/ 	.word	0x050000e5


	//   ....[19]....
        /*0588*/ 	.word	0x050000e5


	//----- nvinfo : EIATTR_COOP_GROUP_INSTR_OFFSETS
	.align		4
.L_3444:
        /*058c*/ 	.byte	0x04, 0x28
        /*058e*/ 	.short	(.L_3446 - .L_3445)


	//   ....[0]....
.L_3445:
        /*0590*/ 	.word	0x0001dd50


	//   ....[1]....
        /*0594*/ 	.word	0x0001dd80


	//   ....[2]....
        /*0598*/ 	.word	0x0001dda0


	//   ....[3]....
        /*059c*/ 	.word	0x0001ddc0


	//   ....[4]....
        /*05a0*/ 	.word	0x0001dde0


	//   ....[5]....
        /*05a4*/ 	.word	0x0001e810


	//   ....[6]....
        /*05a8*/ 	.word	0x0001e830


	//   ....[7]....
        /*05ac*/ 	.word	0x0001e850


	//   ....[8]....
        /*05b0*/ 	.word	0x0001e870


	//   ....[9]....
        /*05b4*/ 	.word	0x0001e890


	//   ....[10]....
        /*05b8*/ 	.word	0x000200c0


	//   ....[11]....
        /*05bc*/ 	.word	0x00020160


	//   ....[12]....
        /*05c0*/ 	.word	0x000201d0


	//   ....[13]....
        /*05c4*/ 	.word	0x00020240


	//   ....[14]....
        /*05c8*/ 	.word	0x000202b0


	//   ....[15]....
        /*05cc*/ 	.word	0x00020d40


	//   ....[16]....
        /*05d0*/ 	.word	0x00020db0


	//   ....[17]....
        /*05d4*/ 	.word	0x00020e20


	//   ....[18]....
        /*05d8*/ 	.word	0x00020e90


	//   ....[19]....
        /*05dc*/ 	.word	0x00020f00


	//----- nvinfo : EIATTR_EXIT_INSTR_OFFSETS
	.align		4
.L_3446:
        /*05e0*/ 	.byte	0x04, 0x1c
        /*05e2*/ 	.short	(.L_3448 - .L_3447)


	//   ....[0]....
.L_3447:
        /*05e4*/ 	.word	0x000009b0


	//   ....[1]....
        /*05e8*/ 	.word	0x00020050


	//----- nvinfo : EIATTR_MAX_THREADS
	.align		4
.L_3448:
        /*05ec*/ 	.byte	0x04, 0x05
        /*05ee*/ 	.short	(.L_3450 - .L_3449)
.L_3449:
        /*05f0*/ 	.word	0x00000080
        /*05f4*/ 	.word	0x00000001
        /*05f8*/ 	.word	0x00000001


	//----- nvinfo : EIATTR_CRS_STACK_SIZE
	.align		4
.L_3450:
        /*05fc*/ 	.byte	0x04, 0x1e
        /*05fe*/ 	.short	(.L_3452 - .L_3451)
.L_3451:
        /*0600*/ 	.word	0x00000000


	//----- nvinfo : EIATTR_CBANK_PARAM_SIZE
	.align		4
.L_3452:
        /*0604*/ 	.byte	0x03, 0x19
        /*0606*/ 	.short	0x00e8


	//----- nvinfo : EIATTR_PARAM_CBANK
	.align		4
        /*0608*/ 	.byte	0x04, 0x0a
        /*060a*/ 	.short	(.L_3454 - .L_3453)
	.align		4
.L_3453:
        /*060c*/ 	.word	index@(.nv.constant0._ZN10layer_norm13ln_fwd_kernelINS_13Kernel_traitsIf6__halffS2_fjLj2560ELj1ELj4ELj1ELj16ENS_18Kernel_traits_baseILj2560EfS2_fS2_fjLj128EEEEELb1ELb1ELb0ELb1EEEvNS_9FwdParamsE)
        /*0610*/ 	.short	0x0210
        /*0612*/ 	.short	0x00e8


	//----- nvinfo : EIATTR_SW_WAR
	.align		4
.L_3454:
        /*0614*/ 	.byte	0x04, 0x36
        /*0616*/ 	.short	(.L_3456 - .L_3455)
.L_3455:
        /*0618*/ 	.word	0x00000008
.L_3456:


//--------------------- .nv.info._ZN10layer_norm13ln_fwd_kernelINS_13Kernel_traitsIf6__halffS2_fjLj2560ELj1ELj4ELj1ELj16ENS_18Kernel_traits_baseILj2560EfS2_fS2_fjLj128EEEEELb1ELb1ELb1ELb0EEEvNS_9FwdParamsE --------------------------
	.section	.nv.info._ZN10layer_norm13ln_fwd_kernelINS_13Kernel_traitsIf6__halffS2_fjLj2560ELj1ELj4ELj1ELj16ENS_18Kernel_traits_baseILj2560EfS2_fS2_fjLj128EEEEELb1ELb1ELb1ELb0EEEvNS_9FwdParamsE,"",@"SHT_CUDA_INFO"
	.sectionflags	@""
	.align	4


	//----- nvinfo : EIATTR_CUDA_API_VERSION
	.align		4
        /*0000*/ 	.byte	0x04, 0x37
        /*0002*/ 	.short	(.L_3458 - .L_3457)
.L_3457:
        /*0004*/ 	.word	0x00000082


	//----- nvinfo : EIATTR_KPARAM_INFO
	.align		4
.L_3458:
        /*0008*/ 	.byte	0x04, 0x17
        /*000a*/ 	.short	(.L_3460 - .L_3459)
.L_3459:
        /*000c*/ 	.word	0x00000000
        /*0010*/ 	.short	0x0000
        /*0012*/ 	.short	0x0000
        /*0014*/ 	.byte	0x00, 0xf0, 0xa1, 0x03


	//----- nvinfo : EIATTR_SPARSE_MMA_MASK
	.align		4
.L_3460:
        /*0018*/ 	.byte	0x03, 0x50
        /*001a*/ 	.short	0x0000


	//----- nvinfo : EIATTR_MAXREG_COUNT
	.align		4
        /*001c*/ 	.byte	0x03, 0x1b
        /*001e*/ 	.short	0x00ff


	//----- nvinfo : EIATTR_ANNOTATIONS
	.align		4
        /*0020*/ 	.byte	0x04, 0x55
        /*0022*/ 	.short	(.L_3462 - .L_3461)


	//   ....[0]....
.L_3461:
        /* <DEDUP_REMOVED lines=88> */


	//----- nvinfo : EIATTR_MERCURY_ISA_VERSION
	.align		4
.L_3462:
        /*0594*/ 	.byte	0x03, 0x5f
        /*0596*/ 	.short	0x0101


	//----- nvinfo : EIATTR_COOP_GROUP_MASK_REGIDS
	.align		4
        /*0598*/ 	.byte	0x04, 0x29
        /*059a*/ 	.short	(.L_3464 - .L_3463)


	//   ....[0]....
.L_3463:
        /*059c*/ 	.word	0xffffffff


	//   ....[1]....
        /*05a0*/ 	.word	0xffffffff


	//   ....[2]....
        /*05a4*/ 	.word	0xffffffff


	//   ....[3]....
        /*05a8*/ 	.word	0xffffffff


	//   ....[4]....
        /*05ac*/ 	.word	0xffffffff


	//   ....[5]....
        /*05b0*/ 	.word	0xffffffff


	//   ....[6]....
        /*05b4*/ 	.word	0xffffffff


	//   ....[7]....
        /*05b8*/ 	.word	0xffffffff


	//   ....[8]....
        /*05bc*/ 	.word	0xffffffff


	//   ....[9]....
        /*05c0*/ 	.word	0xffffffff


	//   ....[10]....
        /*05c4*/ 	.word	0x050000cc


	//   ....[11]....
        /*05c8*/ 	.word	0x050000cc


	//   ....[12]....
        /*05cc*/ 	.word	0x050000cc


	//   ....[13]....
        /*05d0*/ 	.word	0x050000cc


	//   ....[14]....
        /*05d4*/ 	.word	0x050000cc


	//   ....[15]....
        /*05d8*/ 	.word	0x050000cc


	//   ....[16]....
        /*05dc*/ 	.word	0x050000cc


	//   ....[17]....
        /*05e0*/ 	.word	0x050000cc


	//   ....[18]....
        /*05e4*/ 	.word	0x050000cc


	//   ....[19]....
        /*05e8*/ 	.word	0x050000cc


	//----- nvinfo : EIATTR_COOP_GROUP_INSTR_OFFSETS
	.align		4
.L_3464:
        /*05ec*/ 	.byte	0x04, 0x28
        /*05ee*/ 	.short	(.L_3466 - .L_3465)


	//   ....[0]....
.L_3465:
        /*05f0*/ 	.word	0x00021de0


	//   ....[1]....
        /*05f4*/ 	.word	0x00021e50


	//   ....[2]....
        /*05f8*/ 	.word	0x00021e70


	//   ....[3]....
        /*05fc*/ 	.word	0x00021e90


	//   ....[4]....
        /*0600*/ 	.word	0x00021eb0


	//   ....[5]....
        /*0604*/ 	.word	0x00022920


	//   ....[6]....
        /*0608*/ 	.word	0x00022940


	//   ....[7]....
        /*060c*/ 	.word	0x00022960


	//   ....[8]....
        /*0610*/ 	.word	0x00022980


	//   ....[9]....
        /*0614*/ 	.word	0x000229a0


	//   ....[10]....
        /*0618*/ 	.word	0x000244e0


	//   ....[11]....
        /*061c*/ 	.word	0x00024590


	//   ....[12]....
        /*0620*/ 	.word	0x00024620


	//   ....[13]....
        /*0624*/ 	.word	0x00024690


	//   ....[14]....
        /*0628*/ 	.word	0x00024700


	//   ....[15]....
        /*062c*/ 	.word	0x000251e0


	//   ....[16]....
        /*0630*/ 	.word	0x00025250


	//   ....[17]....
        /*0634*/ 	.word	0x000252c0


	//   ....[18]....
        /*0638*/ 	.word	0x00025330


	//   ....[19]....
        /*063c*/ 	.word	0x000253a0


	//----- nvinfo : EIATTR_EXIT_INSTR_OFFSETS
	.align		4
.L_3466:
        /*0640*/ 	.byte	0x04, 0x1c
        /*0642*/ 	.short	(.L_3468 - .L_3467)


	//   ....[0]....
.L_3467:
        /*0644*/ 	.word	0x000019f0


	//   ....[1]....
        /*0648*/ 	.word	0x00024470


	//----- nvinfo : EIATTR_MAX_THREADS
	.align		4
.L_3468:
        /*064c*/ 	.byte	0x04, 0x05
        /*064e*/ 	.short	(.L_3470 - .L_3469)
.L_3469:
        /*0650*/ 	.word	0x00000080
        /*0654*/ 	.word	0x00000001
        /*0658*/ 	.word	0x00000001


	//----- nvinfo : EIATTR_CRS_STACK_SIZE
	.align		4
.L_3470:
        /*065c*/ 	.byte	0x04, 0x1e
        /*065e*/ 	.short	(.L_3472 - .L_3471)
.L_3471:
        /*0660*/ 	.word	0x00000000


	//----- nvinfo : EIATTR_CBANK_PARAM_SIZE
	.align		4
.L_3472:
        /*0664*/ 	.byte	0x03, 0x19
        /*0666*/ 	.short	0x00e8


	//----- nvinfo : EIATTR_PARAM_CBANK
	.align		4
        /*0668*/ 	.byte	0x04, 0x0a
        /*066a*/ 	.short	(.L_3474 - .L_3473)
	.align		4
.L_3473:
        /*066c*/ 	.word	index@(.nv.constant0._ZN10layer_norm13ln_fwd_kernelINS_13Kernel_traitsIf6__halffS2_fjLj2560ELj1ELj4ELj1ELj16ENS_18Kernel_traits_baseILj2560EfS2_fS2_fjLj128EEEEELb1ELb1ELb1ELb0EEEvNS_9FwdParamsE)
        /*0670*/ 	.short	0x0210
        /*0672*/ 	.short	0x00e8


	//----- nvinfo : EIATTR_SW_WAR
	.align		4
.L_3474:
        /*0674*/ 	.byte	0x04, 0x36
        /*0676*/ 	.short	(.L_3476 - .L_3475)
.L_3475:
        /*0678*/ 	.word	0x00000008
.L_3476:


//--------------------- .nv.info._ZN10layer_norm13ln_fwd_kernelINS_13Kernel_traitsIf6__halffS2_fjLj2560ELj1ELj4ELj1ELj16ENS_18Kernel_traits_baseILj2560EfS2_fS2_fjLj128EEEEELb1ELb1ELb1ELb1EEEvNS_9FwdParamsE --------------------------
	.section	.nv.info._ZN10layer_norm13ln_fwd_kernelINS_13Kernel_traitsIf6__halffS2_fjLj2560ELj1ELj4ELj1ELj16ENS_18Kernel_traits_baseILj2560EfS2_fS2_fjLj128EEEEELb1ELb1ELb1ELb1EEEvNS_9FwdParamsE,"",@"SHT_CUDA_INFO"
	.sectionflags	@""
	.align	4


	//----- nvinfo : EIATTR_CUDA_API_VERSION
	.align		4
        /*0000*/ 	.byte	0x04, 0x37
        /*0002*/ 	.short	(.L_3478 - .L_3477)
.L_3477:
        /*0004*/ 	.word	0x00000082


	//----- nvinfo : EIATTR_KPARAM_INFO
	.align		4
.L_3478:
        /*0008*/ 	.byte	0x04, 0x17
        /*000a*/ 	.short	(.L_3480 - .L_3479)
.L_3479:
        /*000c*/ 	.word	0x00000000
        /*0010*/ 	.short	0x0000
        /*0012*/ 	.short	0x0000
        /*0014*/ 	.byte	0x00, 0xf0, 0xa1, 0x03


	//----- nvinfo : EIATTR_SPARSE_MMA_MASK
	.align		4
.L_3480:
        /*0018*/ 	.byte	0x03, 0x50
        /*001a*/ 	.short	0x0000


	//----- nvinfo : EIATTR_MAXREG_COUNT
	.align		4
        /*001c*/ 	.byte	0x03, 0x1b
        /*001e*/ 	.short	0x00ff


	//----- nvinfo : EIATTR_ANNOTATIONS
	.align		4
        /*0020*/ 	.byte	0x04, 0x55
        /*0022*/ 	.short	(.L_3482 - .L_3481)


	//   ....[0]....
.L_3481:
        /* <DEDUP_REMOVED lines=84> */


	//----- nvinfo : EIATTR_MERCURY_ISA_VERSION
	.align		4
.L_3482:
        /*0554*/ 	.byte	0x03, 0x5f
        /*0556*/ 	.short	0x0101


	//----- nvinfo : EIATTR_COOP_GROUP_MASK_REGIDS
	.align		4
        /*0558*/ 	.byte	0x04, 0x29
        /*055a*/ 	.short	(.L_3484 - .L_3483)


	//   ....[0]....
.L_3483:
        /*055c*/ 	.word	0xffffffff


	//   ....[1]....
        /*0560*/ 	.word	0xffffffff


	//   ....[2]....
        /*0564*/ 	.word	0xffffffff


	//   ....[3]....
        /*0568*/ 	.word	0xffffffff


	//   ....[4]....
        /*056c*/ 	.word	0xffffffff


	//   ....[5]....
        /*0570*/ 	.word	0xffffffff


	//   ....[6]....
        /*0574*/ 	.word	0xffffffff


	//   ....[7]....
        /*0578*/ 	.word	0xffffffff


	//   ....[8]....
        /*057c*/ 	.word	0xffffffff


	//   ....[9]....
        /*0580*/ 	.word	0xffffffff


	//   ....[10]....
        /*0584*/ 	.word	0x050000ea


	//   ....[11]....
        /*0588*/ 	.word	0x050000ea


	//   ....[12]....
        /*058c*/ 	.word	0x050000ea


	//   ....[13]....
        /*0590*/ 	.word	0x050000ea


	//   ....[14]....
        /*0594*/ 	.word	0x050000ea


	//   ....[15]....
        /*0598*/ 	.word	0x050000ea


	//   ....[16]....
        /*059c*/ 	.word	0x050000ea


	//   ....[17]....
        /*05a0*/ 	.word	0x050000ea


	//   ....[18]....
        /*05a4*/ 	.word	0x050000ea


	//   ....[19]....
        /*05a8*/ 	.word	0x050000ea


	//----- nvinfo : EIATTR_COOP_GROUP_INSTR_OFFSETS
	.align		4
.L_3484:
        /*05ac*/ 	.byte	0x04, 0x28
        /*05ae*/ 	.short	(.L_3486 - .L_3485)


	//   ....[0]....
.L_3485:
        /*05b0*/ 	.word	0x00020ba0


	//   ....[1]....
        /*05b4*/ 	.word	0x00020bd0


	//   ....[2]....
        /*05b8*/ 	.word	0x00020bf0


	//   ....[3]....
        /*05bc*/ 	.word	0x00020c10


	//   ....[4]....
        /*05c0*/ 	.word	0x00020c30


	//   ....[5]....
        /*05c4*/ 	.word	0x00021660


	//   ....[6]....
        /*05c8*/ 	.word	0x00021680


	//   ....[7]....
        /*05cc*/ 	.word	0x000216a0


	//   ....[8]....
        /*05d0*/ 	.word	0x000216c0


	//   ....[9]....
        /*05d4*/ 	.word	0x000216e0


	//   ....[10]....
        /*05d8*/ 	.word	0x00023060


	//   ....[11]....
        /*05dc*/ 	.word	0x00023100


	//   ....[12]....
        /*05e0*/ 	.word	0x00023170


	//   ....[13]....
        /*05e4*/ 	.word	0x000231e0


	//   ....[14]....
        /*05e8*/ 	.word	0x00023250


	//   ....[15]....
        /*05ec*/ 	.word	0x00023ce0


	//   ....[16]....
        /*05f0*/ 	.word	0x00023d50


	//   ....[17]....
        /*05f4*/ 	.word	0x00023dc0


	//   ....[18]....
        /*05f8*/ 	.word	0x00023e30


	//   ....[19]....
        /*05fc*/ 	.word	0x00023ea0


	//----- nvinfo : EIATTR_EXIT_INSTR_OFFSETS
	.align		4
.L_3486:
        /*0600*/ 	.byte	0x04, 0x1c
        /*0602*/ 	.short	(.L_3488 - .L_3487)


	//   ....[0]....
.L_3487:
        /*0604*/ 	.word	0x000009a0


	//   ....[1]....
        /*0608*/ 	.word	0x00022ff0


	//----- nvinfo : EIATTR_MAX_THREADS
	.align		4
.L_3488:
        /*060c*/ 	.byte	0x04, 0x05
        /*060e*/ 	.short	(.L_3490 - .L_3489)
.L_3489:
        /*0610*/ 	.word	0x00000080
        /*0614*/ 	.word	0x00000001
        /*0618*/ 	.word	0x00000001


	//----- nvinfo : EIATTR_CRS_STACK_SIZE
	.align		4
.L_3490:
        /*061c*/ 	.byte	0x04, 0x1e
        /*061e*/ 	.short	(.L_3492 - .L_3491)
.L_3491:
        /*0620*/ 	.word	0x00000000


	//----- nvinfo : EIATTR_CBANK_PARAM_SIZE
	.align		4
.L_3492:
        /*0624*/ 	.byte	0x03, 0x19
        /*0626*/ 	.short	0x00e8


	//----- nvinfo : EIATTR_PARAM_CBANK
	.align		4
        /*0628*/ 	.byte	0x04, 0x0a
        /*062a*/ 	.short	(.L_3494 - .L_3493)
	.align		4
.L_3493:
        /*062c*/ 	.word	index@(.nv.constant0._ZN10layer_norm13ln_fwd_kernelINS_13Kernel_traitsIf6__halffS2_fjLj2560ELj1ELj4ELj1ELj16ENS_18Kernel_traits_baseILj2560EfS2_fS2_fjLj128EEEEELb1ELb1ELb1ELb1EEEvNS_9FwdParamsE)
        /*0630*/ 	.short	0x0210
        /*0632*/ 	.short	0x00e8


	//----- nvinfo : EIATTR_SW_WAR
	.align		4
.L_3494:
        /*0634*/ 	.byte	0x04, 0x36
        /*0636*/ 	.short	(.L_3496 - .L_3495)
.L_3495:
        /*0638*/ 	.word	0x00000008
.L_3496:


//--------------------- .nv.info._ZN10layer_norm13ln_fwd_kernelINS_13Kernel_traitsI6__halfffffjLj2560ELj1ELj4ELj1ELj16ENS_18Kernel_traits_baseILj2560ES2_ffffjLj128EEEEELb0ELb0ELb0ELb0EEEvNS_9FwdParamsE --------------------------
	.section	.nv.info._ZN10layer_norm13ln_fwd_kernelINS_13Kernel_traitsI6__halfffffjLj2560ELj1ELj4ELj1ELj16ENS_18Kernel_traits_baseILj2560ES2_ffffjLj128EEEEELb0ELb0ELb0ELb0EEEvNS_9FwdParamsE,"",@"SHT_CUDA_INFO"
	.sectionflags	@""
	.align	4


	//----- nvinfo : EIATTR_CUDA_API_VERSION
	.align		4
        /*0000*/ 	.byte	0x04, 0x37
        /*0002*/ 	.short	(.L_3498 - .L_3497)
.L_3497:
        /*0004*/ 	.word	0x00000082


	//----- nvinfo : EIATTR_KPARAM_INFO
	.align		4
.L_3498:
        /*0008*/ 	.byte	0x04, 0x17
        /*000a*/ 	.short	(.L_3500 - .L_3499)
.L_3499:
        /*000c*/ 	.word	0x00000000
        /*0010*/ 	.short	0x0000
        /*0012*/ 	.short	0x0000
        /*0014*/ 	.byte	0x00, 0xf0, 0xa1, 0x03


	//----- nvinfo : EIATTR_SPARSE_MMA_MASK
	.align		4
.L_3500:
        /*0018*/ 	.byte	0x03, 0x50
        /*001a*/ 	.short	0x0000


	//----- nvinfo : EIATTR_MAXREG_COUNT
	.align		4
        /*001c*/ 	.byte	0x03, 0x1b
        /*001e*/ 	.short	0x00ff


	//----- nvinfo : EIATTR_ANNOTATIONS
	.align		4
        /*0020*/ 	.byte	0x04, 0x55
        /*0022*/ 	.short	(.L_3502 - .L_3501)


	//   ....[0]....
.L_3501:
        /* <DEDUP_REMOVED lines=17> */


	//----- nvinfo : EIATTR_MERCURY_ISA_VERSION
	.align		4
.L_3502:
        /*0124*/ 	.byte	0x03, 0x5f
        /*0126*/ 	.short	0x0101


	//----- nvinfo : EIATTR_COOP_GROUP_MASK_REGIDS
	.align		4
        /*0128*/ 	.byte	0x04, 0x29
        /*012a*/ 	.short	(.L_3504 - .L_3503)


	//   ....[0]....
.L_3503:
        /*012c*/ 	.word	0xffffffff


	//   ....[1]....
        /*0130*/ 	.word	0xffffffff


	//   ....[2]....
        /*0134*/ 	.word	0xffffffff


	//   ....[3]....
        /*0138*/ 	.word	0xffffffff


	//   ....[4]....
        /*013c*/ 	.word	0xffffffff


	//   ....[5]....
        /*0140*/ 	.word	0xffffffff


	//   ....[6]....
        /*0144*/ 	.word	0xffffffff


	//   ....[7]....
        /*0148*/ 	.word	0xffffffff


	//   ....[8]....
        /*014c*/ 	.word	0xffffffff


	//   ....[9]....
        /*0150*/ 	.word	0xffffffff


	//   ....[10]....
        /*0154*/ 	.word	0x05000044


	//   ....[11]....
        /*0158*/ 	.word	0x05000044


	//   ....[12]....
        /*015c*/ 	.word	0x05000044


	//   ....[13]....
        /*0160*/ 	.word	0x05000044


	//   ....[14]....
        /*0164*/ 	.word	0x05000044


	//   ....[15]....
        /*0168*/ 	.word	0x05000044


	//   ....[16]....
        /*016c*/ 	.word	0x05000044


	//   ....[17]....
        /*0170*/ 	.word	0x05000044


	//   ....[18]....
        /*0174*/ 	.word	0x05000044


	//   ....[19]....
        /*0178*/ 	.word	0x05000044


	//----- nvinfo : EIATTR_COOP_GROUP_INSTR_OFFSETS
	.align		4
.L_3504:
        /*017c*/ 	.byte	0x04, 0x28
        /*017e*/ 	.short	(.L_3506 - .L_3505)


	//   ....[0]....
.L_3505:
        /*0180*/ 	.word	0x000067c0


	//   ....[1]....
        /*0184*/ 	.word	0x00006800


	//   ....[2]....
        /*0188*/ 	.word	0x00006820


	//   ....[3]....
        /*018c*/ 	.word	0x00006840


	//   ....[4]....
        /*0190*/ 	.word	0x00006860


	//   ....[5]....
        /*0194*/ 	.word	0x000073a0


	//   ....[6]....
        /*0198*/ 	.word	0x000073c0


	//   ....[7]....
        /*019c*/ 	.word	0x000073e0


	//   ....[8]....
        /*01a0*/ 	.word	0x00007400


	//   ....[9]....
        /*01a4*/ 	.word	0x00007420


	//   ....[10]....
        /*01a8*/ 	.word	0x00009140


	//   ....[11]....
        /*01ac*/ 	.word	0x000091e0


	//   ....[12]....
        /*01b0*/ 	.word	0x00009250


	//   ....[13]....
        /*01b4*/ 	.word	0x000092c0


	//   ....[14]....
        /*01b8*/ 	.word	0x00009330


	//   ....[15]....
        /*01bc*/ 	.word	0x00009ee0


	//   ....[16]....
        /*01c0*/ 	.word	0x00009f50


	//   ....[17]....
        /*01c4*/ 	.word	0x00009fc0


	//   ....[18]....
        /*01c8*/ 	.word	0x0000a030


	//   ....[19]....
        /*01cc*/ 	.word	0x0000a0a0


	//----- nvinfo : EIATTR_EXIT_INSTR_OFFSETS
	.align		4
.L_3506:
        /*01d0*/ 	.byte	0x04, 0x1c
        /*01d2*/ 	.short	(.L_3508 - .L_3507)


	//   ....[0]....
.L_3507:
        /*01d4*/ 	.word	0x00001620


	//   ....[1]....
        /*01d8*/ 	.word	0x000090d0


	//----- nvinfo : EIATTR_MAX_THREADS
	.align		4
.L_3508:
        /*01dc*/ 	.byte	0x04, 0x05
        /*01de*/ 	.short	(.L_3510 - .L_3509)
.L_3509:
        /*01e0*/ 	.word	0x00000080
        /*01e4*/ 	.word	0x00000001
        /*01e8*/ 	.word	0x00000001


	//----- nvinfo : EIATTR_CRS_STACK_SIZE
	.align		4
.L_3510:
        /*01ec*/ 	.byte	0x04, 0x1e
        /*01ee*/ 	.short	(.L_3512 - .L_3511)
.L_3511:
        /*01f0*/ 	.word	0x00000000


	//----- nvinfo : EIATTR_CBANK_PARAM_SIZE
	.align		4
.L_3512:
        /*01f4*/ 	.byte	0x03, 0x19
        /*01f6*/ 	.short	0x00e8


	//----- nvinfo : EIATTR_PARAM_CBANK
	.align		4
        /*01f8*/ 	.byte	0x04, 0x0a
        /*01fa*/ 	.short	(.L_3514 - .L_3513)
	.align		4
.L_3513:
        /*01fc*/ 	.word	index@(.nv.constant0._ZN10layer_norm13ln_fwd_kernelINS_13Kernel_traitsI6__halfffffjLj2560ELj1ELj4ELj1ELj16ENS_18Kernel_traits_baseILj2560ES2_ffffjLj128EEEEELb0ELb0ELb0ELb0EEEvNS_9FwdParamsE)
        /*0200*/ 	.short	0x0210
        /*0202*/ 	.short	0x00e8


	//----- nvinfo : EIATTR_SW_WAR
	.align		4
.L_3514:
        /*0204*/ 	.byte	0x04, 0x36
        /*0206*/ 	.short	(.L_3516 - .L_3515)
.L_3515:
        /*0208*/ 	.word	0x00000008
.L_3516:


//--------------------- .nv.info._ZN10layer_norm13ln_fwd_kernelINS_13Kernel_traitsI6__halfffffjLj2560ELj1ELj4ELj1ELj16ENS_18Kernel_traits_baseILj2560ES2_ffffjLj128EEEEELb0ELb0ELb0ELb1EEEvNS_9FwdParamsE --------------------------
	.section	.nv.info._ZN10layer_norm13ln_fwd_kernelINS_13Kernel_traitsI6__halfffffjLj2560ELj1ELj4ELj1ELj16ENS_18Kernel_traits_baseILj2560ES2_ffffjLj128EEEEELb0ELb0ELb0ELb1EEEvNS_9FwdParamsE,"",@"SHT_CUDA_INFO"
	.sectionflags	@""
	.align	4


	//----- nvinfo : EIATTR_CUDA_API_VERSION
	.align		4
        /*0000*/ 	.byte	0x04, 0x37
        /*0002*/ 	.short	(.L_3518 - .L_3517)
.L_3517:
        /*0004*/ 	.word	0x00000082


	//----- nvinfo : EIATTR_KPARAM_INFO
	.align		4
.L_3518:
        /*0008*/ 	.byte	0x04, 0x17
        /*000a*/ 	.short	(.L_3520 - .L_3519)
.L_3519:
        /*000c*/ 	.word	0x00000000
        /*0010*/ 	.short	0x0000
        /*0012*/ 	.short	0x0000
        /*0014*/ 	.byte	0x00, 0xf0, 0xa1, 0x03


	//----- nvinfo : EIATTR_SPARSE_MMA_MASK
	.align		4
.L_3520:
        /*0018*/ 	.byte	0x03, 0x50
        /*001a*/ 	.short	0x0000


	//----- nvinfo : EIATTR_MAXREG_COUNT
	.align		4
        /*001c*/ 	.byte	0x03, 0x1b
        /*001e*/ 	.short	0x00ff


	//----- nvinfo : EIATTR_ANNOTATIONS
	.align		4
        /*0020*/ 	.byte	0x04, 0x55
        /*0022*/ 	.short	(.L_3522 - .L_3521)


	//   ....[0]....
.L_3521:
        /* <DEDUP_REMOVED lines=31> */


	//----- nvinfo : EIATTR_MERCURY_ISA_VERSION
	.align		4
.L_3522:
        /*0204*/ 	.byte	0x03, 0x5f
        /*0206*/ 	.short	0x0101


	//----- nvinfo : EIATTR_COOP_GROUP_MASK_REGIDS
	.align		4
        /*0208*/ 	.byte	0x04, 0x29
        /*020a*/ 	.short	(.L_3524 - .L_3523)


	//   ....[0]....
.L_3523:
        /*020c*/ 	.word	0xffffffff


	//   ....[1]....
        /*0210*/ 	.word	0xffffffff


	//   ....[2]....
        /*0214*/ 	.word	0xffffffff


	//   ....[3]....
        /*0218*/ 	.word	0xffffffff


	//   ....[4]....
        /*021c*/ 	.word	0xffffffff


	//   ....[5]....
        /*0220*/ 	.word	0xffffffff


	//   ....[6]....
        /*0224*/ 	.word	0xffffffff


	//   ....[7]....
        /*0228*/ 	.word	0xffffffff


	//   ....[8]....
        /*022c*/ 	.word	0xffffffff


	//   ....[9]....
        /*0230*/ 	.word	0xffffffff


	//   ....[10]....
        /*0234*/ 	.word	0x05000044


	//   ....[11]....
        /*0238*/ 	.word	0x05000044


	//   ....[12]....
        /*023c*/ 	.word	0x05000044


	//   ....[13]....
        /*0240*/ 	.word	0x05000044


	//   ....[14]....
        /*0244*/ 	.word	0x05000044


	//   ....[15]....
        /*0248*/ 	.word	0x05000044


	//   ....[16]....
        /*024c*/ 	.word	0x05000044


	//   ....[17]....
        /*0250*/ 	.word	0x05000044


	//   ....[18]....
        /*0254*/ 	.word	0x05000044


	//   ....[19]....
        /*0258*/ 	.word	0x05000044


	//----- nvinfo : EIATTR_COOP_GROUP_INSTR_OFFSETS
	.align		4
.L_3524:
        /*025c*/ 	.byte	0x04, 0x28
        /*025e*/ 	.short	(.L_3526 - .L_3525)


	//   ....[0]....
.L_3525:
        /*0260*/ 	.word	0x00004af0


	//   ....[1]....
        /*0264*/ 	.word	0x00004b20


	//   ....[2]....
        /*0268*/ 	.word	0x00004b40


	//   ....[3]....
        /*026c*/ 	.word	0x00004b60


	//   ....[4]....
        /*0270*/ 	.word	0x00004b80


	//   ....[5]....
        /*0274*/ 	.word	0x000055b0


	//   ....[6]....
        /*0278*/ 	.word	0x000055d0


	//   ....[7]....
        /*027c*/ 	.word	0x000055f0


	//   ....[8]....
        /*0280*/ 	.word	0x00005610


	//   ....[9]....
        /*0284*/ 	.word	0x00005630


	//   ....[10]....
        /*0288*/ 	.word	0x00006b40


	//   ....[11]....
        /*028c*/ 	.word	0x00006be0


	//   ....[12]....
        /*0290*/ 	.word	0x00006c50


	//   ....[13]....
        /*0294*/ 	.word	0x00006cc0


	//   ....[14]....
        /*0298*/ 	.word	0x00006d30


	//   ....[15]....
        /*029c*/ 	.word	0x000077c0


	//   ....[16]....
        /*02a0*/ 	.word	0x00007830


	//   ....[17]....
        /*02a4*/ 	.word	0x000078a0


	//   ....[18]....
        /*02a8*/ 	.word	0x00007910


	//   ....[19]....
        /*02ac*/ 	.word	0x00007980


	//----- nvinfo : EIATTR_EXIT_INSTR_OFFSETS
	.align		4
.L_3526:
        /*02b0*/ 	.byte	0x04, 0x1c
        /*02b2*/ 	.short	(.L_3528 - .L_3527)


	//   ....[0]....
.L_3527:
        /*02b4*/ 	.word	0x00000670


	//   ....[1]....
        /*02b8*/ 	.word	0x00006ad0


	//----- nvinfo : EIATTR_MAX_THREADS
	.align		4
.L_3528:
        /*02bc*/ 	.byte	0x04, 0x05
        /*02be*/ 	.short	(.L_3530 - .L_3529)
.L_3529:
        /*02c0*/ 	.word	0x00000080
        /*02c4*/ 	.word	0x00000001
        /*02c8*/ 	.word	0x00000001


	//----- nvinfo : EIATTR_CRS_STACK_SIZE
	.align		4
.L_3530:
        /*02cc*/ 	.byte	0x04, 0x1e
        /*02ce*/ 	.short	(.L_3532 - .L_3531)
.L_3531:
        /*02d0*/ 	.word	0x00000000


	//----- nvinfo : EIATTR_CBANK_PARAM_SIZE
	.align		4
.L_3532:
        /*02d4*/ 	.byte	0x03, 0x19
        /*02d6*/ 	.short	0x00e8


	//----- nvinfo : EIATTR_PARAM_CBANK
	.align		4
        /*02d8*/ 	.byte	0x04, 0x0a
        /*02da*/ 	.short	(.L_3534 - .L_3533)
	.align		4
.L_3533:
        /*02dc*/ 	.word	index@(.nv.constant0._ZN10layer_norm13ln_fwd_kernelINS_13Kernel_traitsI6__halfffffjLj2560ELj1ELj4ELj1ELj16ENS_18Kernel_traits_baseILj2560ES2_ffffjLj128EEEEELb0ELb0ELb0ELb1EEEvNS_9FwdParamsE)
        /*02e0*/ 	.short	0x0210
        /*02e2*/ 	.short	0x00e8


	//----- nvinfo : EIATTR_SW_WAR
	.align		4
.L_3534:
        /*02e4*/ 	.byte	0x04, 0x36
        /*02e6*/ 	.short	(.L_3536 - .L_3535)
.L_3535:
        /*02e8*/ 	.word	0x00000008
.L_3536:


//--------------------- .nv.info._ZN10layer_norm13ln_fwd_kernelINS_13Kernel_traitsI6__halfffffjLj2560ELj1ELj4ELj1ELj16ENS_18Kernel_traits_baseILj2560ES2_ffffjLj128EEEEELb0ELb0ELb1ELb0EEEvNS_9FwdParamsE --------------------------
	.section	.nv.info._ZN10layer_norm13ln_fwd_kernelINS_13Kernel_traitsI6__halfffffjLj2560ELj1ELj4ELj1ELj16ENS_18Kernel_traits_baseILj2560ES2_ffffjLj128EEEEELb0ELb0ELb1ELb0EEEvNS_9FwdParamsE,"",@"SHT_CUDA_INFO"
	.sectionflags	@""
	.align	4


	//----- nvinfo : EIATTR_CUDA_API_VERSION
	.align		4
        /*0000*/ 	.byte	0x04, 0x37
        /*0002*/ 	.short	(.L_3538 - .L_3537)
.L_3537:
        /*0004*/ 	.word	0x00000082


	//----- nvinfo : EIATTR_KPARAM_INFO
	.align		4
.L_3538:
        /*0008*/ 	.byte	0x04, 0x17
        /*000a*/ 	.short	(.L_3540 - .L_3539)
.L_3539:
        /*000c*/ 	.word	0x00000000
        /*0010*/ 	.short	0x0000
        /*0012*/ 	.short	0x0000
        /*0014*/ 	.byte	0x00, 0xf0, 0xa1, 0x03


	//----- nvinfo : EIATTR_SPARSE_MMA_MASK
	.align		4
.L_3540:
        /*0018*/ 	.byte	0x03, 0x50
        /*001a*/ 	.short	0x0000


	//----- nvinfo : EIATTR_MAXREG_COUNT
	.align		4
        /*001c*/ 	.byte	0x03, 0x1b
        /*001e*/ 	.short	0x00ff


	//----- nvinfo : EIATTR_ANNOTATIONS
	.align		4
        /*0020*/ 	.byte	0x04, 0x55
        /*0022*/ 	.short	(.L_3542 - .L_3541)


	//   ....[0]....
.L_3541:
        /* <DEDUP_REMOVED lines=21> */


	//----- nvinfo : EIATTR_MERCURY_ISA_VERSION
	.align		4
.L_3542:
        /*0164*/ 	.byte	0x03, 0x5f
        /*0166*/ 	.short	0x0101


	//----- nvinfo : EIATTR_COOP_GROUP_MASK_REGIDS
	.align		4
        /*0168*/ 	.byte	0x04, 0x29
        /*016a*/ 	.short	(.L_3544 - .L_3543)


	//   ....[0]....
.L_3543:
        /*016c*/ 	.word	0xffffffff


	//   ....[1]....
        /*0170*/ 	.word	0xffffffff


	//   ....[2]....
        /*0174*/ 	.word	0xffffffff


	//   ....[3]....
        /*0178*/ 	.word	0xffffffff


	//   ....[4]....
        /*017c*/ 	.word	0xffffffff


	//   ....[5]....
        /*0180*/ 	.word	0xffffffff


	//   ....[6]....
        /*0184*/ 	.word	0xffffffff


	//   ....[7]....
        /*0188*/ 	.word	0xffffffff


	//   ....[8]....
        /*018c*/ 	.word	0xffffffff


	//   ....[9]....
        /*0190*/ 	.word	0xffffffff


	//   ....[10]....
        /*0194*/ 	.word	0x05000082


	//   ....[11]....
        /*0198*/ 	.word	0x05000082


	//   ....[12]....
        /*019c*/ 	.word	0x05000082


	//   ....[13]....
        /*01a0*/ 	.word	0x05000082


	//   ....[14]....
        /*01a4*/ 	.word	0x05000082


	//   ....[15]....
        /*01a8*/ 	.word	0x05000082


	//   ....[16]....
        /*01ac*/ 	.word	0x05000082


	//   ....[17]....
        /*01b0*/ 	.word	0x05000082


	//   ....[18]....
        /*01b4*/ 	.word	0x05000082


	//   ....[19]....
        /*01b8*/ 	.word	0x05000082


	//----- nvinfo : EIATTR_COOP_GROUP_INSTR_OFFSETS
	.align		4
.L_3544:
        /*01bc*/ 	.byte	0x04, 0x28
        /*01be*/ 	.short	(.L_3546 - .L_3545)


	//   ....[0]....
.L_3545:
        /*01c0*/ 	.word	0x000071f0


	//   ....[1]....
        /*01c4*/ 	.word	0x000072c0


	//   ....[2]....
        /*01c8*/ 	.word	0x000072e0


	//   ....[3]....
        /*01cc*/ 	.word	0x00007300


	//   ....[4]....
        /*01d0*/ 	.word	0x00007320


	//   ....[5]....
        /*01d4*/ 	.word	0x00007e40


	//   ....[6]....
        /*01d8*/ 	.word	0x00007e60


	//   ....[7]....
        /*01dc*/ 	.word	0x00007e80


	//   ....[8]....
        /*01e0*/ 	.word	0x00007ea0


	//   ....[9]....
        /*01e4*/ 	.word	0x00007ec0


	//   ....[10]....
        /*01e8*/ 	.word	0x00009cf0


	//   ....[11]....
        /*01ec*/ 	.word	0x00009da0


	//   ....[12]....
        /*01f0*/ 	.word	0x00009e90


	//   ....[13]....
        /*01f4*/ 	.word	0x00009f00


	//   ....[14]....
        /*01f8*/ 	.word	0x00009f70


	//   ....[15]....
        /*01fc*/ 	.word	0x0000ab00


	//   ....[16]....
        /*0200*/ 	.word	0x0000ab70


	//   ....[17]....
        /*0204*/ 	.word	0x0000abe0


	//   ....[18]....
        /*0208*/ 	.word	0x0000ac50


	//   ....[19]....
        /*020c*/ 	.word	0x0000acc0


	//----- nvinfo : EIATTR_EXIT_INSTR_OFFSETS
	.align		4
.L_3546:
        /*0210*/ 	.byte	0x04, 0x1c
        /*0212*/ 	.short	(.L_3548 - .L_3547)


	//   ....[0]....
.L_3547:
        /*0214*/ 	.word	0x00001610


	//   ....[1]....
        /*0218*/ 	.word	0x00009c80


	//----- nvinfo : EIATTR_MAX_THREADS
	.align		4
.L_3548:
        /*021c*/ 	.byte	0x04, 0x05
        /*021e*/ 	.short	(.L_3550 - .L_3549)
.L_3549:
        /*0220*/ 	.word	0x00000080
        /*0224*/ 	.word	0x00000001
        /*0228*/ 	.word	0x00000001


	//----- nvinfo : EIATTR_CRS_STACK_SIZE
	.align		4
.L_3550:
        /*022c*/ 	.byte	0x04, 0x1e
        /*022e*/ 	.short	(.L_3552 - .L_3551)
.L_3551:
        /*0230*/ 	.word	0x00000000


	//----- nvinfo : EIATTR_CBANK_PARAM_SIZE
	.align		4
.L_3552:
        /*0234*/ 	.byte	0x03, 0x19
        /*0236*/ 	.short	0x00e8


	//----- nvinfo : EIATTR_PARAM_CBANK
	.align		4
        /*0238*/ 	.byte	0x04, 0x0a
        /*023a*/ 	.short	(.L_3554 - .L_3553)
	.align		4
.L_3553:
        /*023c*/ 	.word	index@(.nv.constant0._ZN10layer_norm13ln_fwd_kernelINS_13Kernel_traitsI6__halfffffjLj2560ELj1ELj4ELj1ELj16ENS_18Kernel_traits_baseILj2560ES2_ffffjLj128EEEEELb0ELb0ELb1ELb0EEEvNS_9FwdParamsE)
        /*0240*/ 	.short	0x0210
        /*0242*/ 	.short	0x00e8


	//----- nvinfo : EIATTR_SW_WAR
	.align		4
.L_3554:
        /*0244*/ 	.byte	0x04, 0x36
        /*0246*/ 	.short	(.L_3556 - .L_3555)
.L_3555:
        /*0248*/ 	.word	0x00000008
.L_3556:


//--------------------- .nv.info._ZN10layer_norm13ln_fwd_kernelINS_13Kernel_traitsI6__halfffffjLj2560ELj1ELj4ELj1ELj16ENS_18Kernel_traits_baseILj2560ES2_ffffjLj128EEEEELb0ELb0ELb1ELb1EEEvNS_9FwdParamsE --------------------------
	.section	.nv.info._ZN10layer_norm13ln_fwd_kernelINS_13Kernel_traitsI6__halfffffjLj2560ELj1ELj4ELj1ELj16ENS_18Kernel_traits_baseILj2560ES2_ffffjLj128EEEEELb0ELb0ELb1ELb1EEEvNS_9FwdParamsE,"",@"SHT_CUDA_INFO"
	.sectionflags	@""
	.align	4


	//----- nvinfo : EIATTR_CUDA_API_VERSION
	.align		4
        /*0000*/ 	.byte	0x04, 0x37
        /*0002*/ 	.short	(.L_3558 - .L_3557)
.L_3557:
        /*0004*/ 	.word	0x00000082


	//----- nvinfo : EIATTR_KPARAM_INFO
	.align		4
.L_3558:
        /*0008*/ 	.byte	0x04, 0x17
        /*000a*/ 	.short	(.L_3560 - .L_3559)
.L_3559:
        /*000c*/ 	.word	0x00000000
        /*0010*/ 	.short	0x0000
        /*0012*/ 	.short	0x0000
        /*0014*/ 	.byte	0x00, 0xf0, 0xa1, 0x03


	//----- nvinfo : EIATTR_SPARSE_MMA_MASK
	.align		4
.L_3560:
        /*0018*/ 	.byte	0x03, 0x50
        /*001a*/ 	.short	0x0000


	//----- nvinfo : EIATTR_MAXREG_COUNT
	.align		4
        /*001c*/ 	.byte	0x03, 0x1b
        /*001e*/ 	.short	0x00ff


	//----- nvinfo : EIATTR_ANNOTATIONS
	.align		4
        /*0020*/ 	.byte	0x04, 0x55
        /*0022*/ 	.short	(.L_3562 - .L_3561)


	//   ....[0]....
.L_3561:
        /*0024*/ 	.word	0x00000001
        /*0028*/ 	.byte	0xb0, 0x11, 0x00, 0x00, 0x01, 0x00, 0x00, 0x00, 0xe0, 0x11, 0x00, 0x00, 0x01, 0x00, 0x00, 0x00
        /*0038*/ 	.byte	0xf0, 0x12, 0x00, 0x00, 0x01, 0x00, 0x00, 0x00, 0x30, 0x13, 0x00, 0x00, 0x01, 0x00, 0x00, 0x00
        /*0048*/ 	.byte	0x30, 0x61, 0x00, 0x00, 0x01, 0x00, 0x00, 0x00, 0x60, 0x61, 0x00, 0x00, 0x01, 0x00, 0x00, 0x00
        /*0058*/ 	.byte	0x70, 0x61, 0x00, 0x00, 0x01, 0x00, 0x00, 0x00, 0x80, 0x61, 0x00, 0x00, 0x01, 0x00, 0x00, 0x00
        /*0068*/ 	.byte	0x90, 0x61, 0x00, 0x00, 0x01, 0x00, 0x00, 0x00, 0xa0, 0x61, 0x00, 0x00, 0x01, 0x00, 0x00, 0x00
        /*0078*/ 	.byte	0xc0, 0x61, 0x00, 0x00, 0x01, 0x00, 0x00, 0x00, 0x80, 0x62, 0x00, 0x00, 0x01, 0x00, 0x00, 0x00
        /*0088*/ 	.byte	0x10, 0x64, 0x00, 0x00, 0x01, 0x00, 0x00, 0x00, 0x30, 0x64, 0x00, 0x00


	//----- nvinfo : EIATTR_MERCURY_ISA_VERSION
	.align		4
.L_3562:
        /*0094*/ 	.byte	0x03, 0x5f
        /*0096*/ 	.short	0x0101


	//----- nvinfo : EIATTR_COOP_GROUP_MASK_REGIDS
	.align		4
        /*0098*/ 	.byte	0x04, 0x29
        /*009a*/ 	.short	(.L_3564 - .L_3563)


	//   ....[0]....
.L_3563:
        /*009c*/ 	.word	0xffffffff


	//   ....[1]....
        /*00a0*/ 	.word	0xffffffff


	//   ....[2]....
        /*00a4*/ 	.word	0xffffffff


	//   ....[3]....
        /*00a8*/ 	.word	0xffffffff


	//   ....[4]....
        /*00ac*/ 	.word	0xffffffff


	//   ....[5]....
        /*00b0*/ 	.word	0xffffffff


	//   ....[6]....
        /*00b4*/ 	.word	0xffffffff


	//   ....[7]....
        /*00b8*/ 	.word	0xffffffff


	//   ....[8]....
        /*00bc*/ 	.word	0xffffffff


	//   ....[9]....
        /*00c0*/ 	.word	0xffffffff


	//   ....[10]....
        /*00c4*/ 	.word	0x05000096


	//   ....[11]....
        /*00c8*/ 	.word	0x05000096


	//   ....[12]....
        /*00cc*/ 	.word	0x05000096


	//   ....[13]....
        /*00d0*/ 	.word	0x05000096


	//   ....[14]....
        /*00d4*/ 	.word	0x05000096


	//   ....[15]....
        /*00d8*/ 	.word	0x05000096


	//   ....[16]....
        /*00dc*/ 	.word	0x05000096


	//   ....[17]....
        /*00e0*/ 	.word	0x05000096


	//   ....[18]....
        /*00e4*/ 	.word	0x05000096


	//   ....[19]....
        /*00e8*/ 	.word	0x05000096


	//----- nvinfo : EIATTR_COOP_GROUP_INSTR_OFFSETS
	.align		4
.L_3564:
        /*00ec*/ 	.byte	0x04, 0x28
        /*00ee*/ 	.short	(.L_3566 - .L_3565)


	//   ....[0]....
.L_3565:
        /*00f0*/ 	.word	0x000054c0


	//   ....[1]....
        /*00f4*/ 	.word	0x000054f0


	//   ....[2]....
        /*00f8*/ 	.word	0x00005510


	//   ....[3]....
        /*00fc*/ 	.word	0x00005530


	//   ....[4]....
        /*0100*/ 	.word	0x00005550


	//   ....[5]....
        /*0104*/ 	.word	0x00005f80


	//   ....[6]....
        /*0108*/ 	.word	0x00005fa0


	//   ....[7]....
        /*010c*/ 	.word	0x00005fc0


	//   ....[8]....
        /*0110*/ 	.word	0x00005fe0


	//   ....[9]....
        /*0114*/ 	.word	0x00006000


	//   ....[10]....
        /*0118*/ 	.word	0x000075d0


	//   ....[11]....
        /*011c*/ 	.word	0x00007660


	//   ....[12]....
        /*0120*/ 	.word	0x000076c0


	//   ....[13]....
        /*0124*/ 	.word	0x00007720


	//   ....[14]....
        /*0128*/ 	.word	0x00007780


	//   ....[15]....
        /*012c*/ 	.word	0x00008200


	//   ....[16]....
        /*0130*/ 	.word	0x00008260


	//   ....[17]....
        /*0134*/ 	.word	0x000082c0


	//   ....[18]....
        /*0138*/ 	.word	0x00008320


	//   ....[19]....
        /*013c*/ 	.word	0x00008380


	//----- nvinfo : EIATTR_EXIT_INSTR_OFFSETS
	.align		4
.L_3566:
        /*0140*/ 	.byte	0x04, 0x1c
        /*0142*/ 	.short	(.L_3568 - .L_3567)


	//   ....[0]....
.L_3567:
        /*0144*/ 	.word	0x00000630


	//   ....[1]....
        /*0148*/ 	.word	0x00007570


	//----- nvinfo : EIATTR_MAX_THREADS
	.align		4
.L_3568:
        /*014c*/ 	.byte	0x04, 0x05
        /*014e*/ 	.short	(.L_3570 - .L_3569)
.L_3569:
        /*0150*/ 	.word	0x00000080
        /*0154*/ 	.word	0x00000001
        /*0158*/ 	.word	0x00000001


	//----- nvinfo : EIATTR_CRS_STACK_SIZE
	.align		4
.L_3570:
        /*015c*/ 	.byte	0x04, 0x1e
        /*015e*/ 	.short	(.L_3572 - .L_3571)
.L_3571:
        /*0160*/ 	.word	0x00000000


	//----- nvinfo : EIATTR_CBANK_PARAM_SIZE
	.align		4
.L_3572:
        /*0164*/ 	.byte	0x03, 0x19
        /*0166*/ 	.short	0x00e8


	//----- nvinfo : EIATTR_PARAM_CBANK
	.align		4
        /*0168*/ 	.byte	0x04, 0x0a
        /*016a*/ 	.short	(.L_3574 - .L_3573)
	.align		4
.L_3573:
        /*016c*/ 	.word	index@(.nv.constant0._ZN10layer_norm13ln_fwd_kernelINS_13Kernel_traitsI6__halfffffjLj2560ELj1ELj4ELj1ELj16ENS_18Kernel_traits_baseILj2560ES2_ffffjLj128EEEEELb0ELb0ELb1ELb1EEEvNS_9FwdParamsE)
        /*0170*/ 	.short	0x0210
        /*0172*/ 	.short	0x00e8


	//----- nvinfo : EIATTR_SW_WAR
	.align		4
.L_3574:
        /*0174*/ 	.byte	0x04, 0x36
        /*0176*/ 	.short	(.L_3576 - .L_3575)
.L_3575:
        /*0178*/ 	.word	0x00000008
.L_3576:


//--------------------- .nv.info._ZN10layer_norm13ln_fwd_kernelINS_13Kernel_traitsI6__halfffffjLj2560ELj1ELj4ELj1ELj16ENS_18Kernel_traits_baseILj2560ES2_ffffjLj128EEEEELb0ELb1ELb0ELb0EEEvNS_9FwdParamsE --------------------------
	.section	.nv.info._ZN10layer_norm13ln_fwd_kernelINS_13Kernel_traitsI6__halfffffjLj2560ELj1ELj4ELj1ELj16ENS_18Kernel_traits_baseILj2560ES2_ffffjLj128EEEEELb0ELb1ELb0ELb0EEEvNS_9FwdParamsE,"",@"SHT_CUDA_INFO"
	.sectionflags	@""
	.align	4


	//----- nvinfo : EIATTR_CUDA_API_VERSION
	.align		4
        /*0000*/ 	.byte	0x04, 0x37
        /*0002*/ 	.short	(.L_3578 - .L_3577)
.L_3577:
        /*0004*/ 	.word	0x00000082


	//----- nvinfo : EIATTR_KPARAM_INFO
	.align		4
.L_3578:
        /*0008*/ 	.byte	0x04, 0x17
        /*000a*/ 	.short	(.L_3580 - .L_3579)
.L_3579:
        /*000c*/ 	.word	0x00000000
        /*0010*/ 	.short	0x0000
        /*0012*/ 	.short	0x0000
        /*0014*/ 	.byte	0x00, 0xf0, 0xa1, 0x03


	//----- nvinfo : EIATTR_SPARSE_MMA_MASK
	.align		4
.L_3580:
        /*0018*/ 	.byte	0x03, 0x50
        /*001a*/ 	.short	0x0000


	//----- nvinfo : EIATTR_MAXREG_COUNT
	.align		4
        /*001c*/ 	.byte	0x03, 0x1b
        /*001e*/ 	.short	0x00ff


	//----- nvinfo : EIATTR_ANNOTATIONS
	.align		4
        /*0020*/ 	.byte	0x04, 0x55
        /*0022*/ 	.short	(.L_3582 - .L_3581)


	//   ....[0]....
.L_3581:
        /* <DEDUP_REMOVED lines=89> */


	//----- nvinfo : EIATTR_MERCURY_ISA_VERSION
	.align		4
.L_3582:
        /*05a4*/ 	.byte	0x03, 0x5f
        /*05a6*/ 	.short	0x0101


	//----- nvinfo : EIATTR_COOP_GROUP_MASK_REGIDS
	.align		4
        /*05a8*/ 	.byte	0x04, 0x29
        /*05aa*/ 	.short	(.L_3584 - .L_3583)


	//   ....[0]....
.L_3583:
        /*05ac*/ 	.word	0xffffffff


	//   ....[1]....
        /*05b0*/ 	.word	0xffffffff


	//   ....[2]....
        /*05b4*/ 	.word	0xffffffff


	//   ....[3]....
        /*05b8*/ 	.word	0xffffffff


	//   ....[4]....
        /*05bc*/ 	.word	0xffffffff


	//   ....[5]....
        /*05c0*/ 	.word	0xffffffff


	//   ....[6]....
        /*05c4*/ 	.word	0xffffffff


	//   ....[7]....
        /*05c8*/ 	.word	0xffffffff


	//   ....[8]....
        /*05cc*/ 	.word	0xffffffff


	//   ....[9]....
        /*05d0*/ 	.word	0xffffffff


	//   ....[10]....
        /*05d4*/ 	.word	0x05000080


	//   ....[11]....
        /*05d8*/ 	.word	0x05000080


	//   ....[12]....
        /*05dc*/ 	.word	0x05000080


	//   ....[13]....
        /*05e0*/ 	.word	0x05000080


	//   ....[14]....
        /*05e4*/ 	.word	0x05000080


	//   ....[15]....
        /*05e8*/ 	.word	0x05000080


	//   ....[16]....
        /*05ec*/ 	.word	0x05000080


	//   ....[17]....
        /*05f0*/ 	.word	0x05000080


	//   ....[18]....
        /*05f4*/ 	.word	0x05000080


	//   ....[19]....
        /*05f8*/ 	.word	0x05000080


	//----- nvinfo : EIATTR_COOP_GROUP_INSTR_OFFSETS
	.align		4
.L_3584:
        /*05fc*/ 	.byte	0x04, 0x28
        /*05fe*/ 	.short	(.L_3586 - .L_3585)


	//   ....[0]....
.L_3585:
        /*0600*/ 	.word	0x00006fc0


	//   ....[1]....
        /*0604*/ 	.word	0x00007000


	//   ....[2]....
        /*0608*/ 	.word	0x00007020


	//   ....[3]....
        /*060c*/ 	.word	0x00007040


	//   ....[4]....
        /*0610*/ 	.word	0x00007060


	//   ....[5]....
        /*0614*/ 	.word	0x00007b90


	//   ....[6]....
        /*0618*/ 	.word	0x00007bb0


	//   ....[7]....
        /*061c*/ 	.word	0x00007bd0


	//   ....[8]....
        /*0620*/ 	.word	0x00007bf0


	//   ....[9]....
        /*0624*/ 	.word	0x00007c10


	//   ....[10]....
        /*0628*/ 	.word	0x00009870


	//   ....[11]....
        /*062c*/ 	.word	0x00009910


	//   ....[12]....
        /*0630*/ 	.word	0x00009980


	//   ....[13]....
        /*0634*/ 	.word	0x000099f0


	//   ....[14]....
        /*0638*/ 	.word	0x00009a60


	//   ....[15]....
        /*063c*/ 	.word	0x0000a600


	//   ....[16]....
        /*0640*/ 	.word	0x0000a670


	//   ....[17]....
        /*0644*/ 	.word	0x0000a6e0


	//   ....[18]....
        /*0648*/ 	.word	0x0000a750


	//   ....[19]....
        /*064c*/ 	.word	0x0000a7c0


	//----- nvinfo : EIATTR_EXIT_INSTR_OFFSETS
	.align		4
.L_3586:
        /*0650*/ 	.byte	0x04, 0x1c
        /*0652*/ 	.short	(.L_3588 - .L_3587)


	//   ....[0]....
.L_3587:
        /*0654*/ 	.word	0x00001aa0


	//   ....[1]....
        /*0658*/ 	.word	0x00009800


	//----- nvinfo : EIATTR_MAX_THREADS
	.align		4
.L_3588:
        /*065c*/ 	.byte	0x04, 0x05
        /*065e*/ 	.short	(.L_3590 - .L_3589)
.L_3589:
        /*0660*/ 	.word	0x00000080
        /*0664*/ 	.word	0x00000001
        /*0668*/ 	.word	0x00000001


	//----- nvinfo : EIATTR_CRS_STACK_SIZE
	.align		4
.L_3590:
        /*066c*/ 	.byte	0x04, 0x1e
        /*066e*/ 	.short	(.L_3592 - .L_3591)
.L_3591:
        /*0670*/ 	.word	0x00000000


	//----- nvinfo : EIATTR_CBANK_PARAM_SIZE
	.align		4
.L_3592:
        /*0674*/ 	.byte	0x03, 0x19
        /*0676*/ 	.short	0x00e8


	//----- nvinfo : EIATTR_PARAM_CBANK
	.align		4
        /*0678*/ 	.byte	0x04, 0x0a
        /*067a*/ 	.short	(.L_3594 - .L_3593)
	.align		4
.L_3593:
        /*067c*/ 	.word	index@(.nv.constant0._ZN10layer_norm13ln_fwd_kernelINS_13Kernel_traitsI6__halfffffjLj2560ELj1ELj4ELj1ELj16ENS_18Kernel_traits_baseILj2560ES2_ffffjLj128EEEEELb0ELb1ELb0ELb0EEEvNS_9FwdParamsE)
        /*0680*/ 	.short	0x0210
        /*0682*/ 	.short	0x00e8


	//----- nvinfo : EIATTR_SW_WAR
	.align		4
.L_3594:
        /*0684*/ 	.byte	0x04, 0x36
        /*0686*/ 	.short	(.L_3596 - .L_3595)
.L_3595:
        /*0688*/ 	.word	0x00000008
.L_3596:


//--------------------- .nv.info._ZN10layer_norm13ln_fwd_kernelINS_13Kernel_traitsI6__halfffffjLj2560ELj1ELj4ELj1ELj16ENS_18Kernel_traits_baseILj2560ES2_ffffjLj128EEEEELb0ELb1ELb0ELb1EEEvNS_9FwdParamsE --------------------------
	.section	.nv.info._ZN10layer_norm13ln_fwd_kernelINS_13Kernel_traitsI6__halfffffjLj2560ELj1ELj4ELj1ELj16ENS_18Kernel_traits_baseILj2560ES2_ffffjLj128EEEEELb0ELb1ELb0ELb1EEEvNS_9FwdParamsE,"",@"SHT_CUDA_INFO"
	.sectionflags	@""
	.align	4


	//----- nvinfo : EIATTR_CUDA_API_VERSION
	.align		4
        /*0000*/ 	.byte	0x04, 0x37
        /*0002*/ 	.short	(.L_3598 - .L_3597)
.L_3597:
        /*0004*/ 	.word	0x00000082


	//----- nvinfo : EIATTR_KPARAM_INFO
	.align		4
.L_3598:
        /*0008*/ 	.byte	0x04, 0x17
        /*000a*/ 	.short	(.L_3600 - .L_3599)
.L_3599:
        /*000c*/ 	.word	0x00000000
        /*0010*/ 	.short	0x0000
        /*0012*/ 	.short	0x0000
        /*0014*/ 	.byte	0x00, 0xf0, 0xa1, 0x03


	//----- nvinfo : EIATTR_SPARSE_MMA_MASK
	.align		4
.L_3600:
        /*0018*/ 	.byte	0x03, 0x50
        /*001a*/ 	.short	0x0000


	//----- nvinfo : EIATTR_MAXREG_COUNT
	.align		4
        /*001c*/ 	.byte	0x03, 0x1b
        /*001e*/ 	.short	0x00ff


	//----- nvinfo : EIATTR_ANNOTATIONS
	.align		4
        /*0020*/ 	.byte	0x04, 0x55
        /*0022*/ 	.short	(.L_3602 - .L_3601)


	//   ....[0]....
.L_3601:
        /* <DEDUP_REMOVED lines=106> */


	//----- nvinfo : EIATTR_MERCURY_ISA_VERSION
	.align		4
.L_3602:
        /*06b4*/ 	.byte	0x03, 0x5f
        /*06b6*/ 	.short	0x0101


	//----- nvinfo : EIATTR_COOP_GROUP_MASK_REGIDS
	.align		4
        /*06b8*/ 	.byte	0x04, 0x29
        /*06ba*/ 	.short	(.L_3604 - .L_3603)


	//   ....[0]....
.L_3603:
        /*06bc*/ 	.word	0xffffffff


	//   ....[1]....
        /*06c0*/ 	.word	0xffffffff


	//   ....[2]....
        /*06c4*/ 	.word	0xffffffff


	//   ....[3]....
        /*06c8*/ 	.word	0xffffffff


	//   ....[4]....
        /*06cc*/ 	.word	0xffffffff


	//   ....[5]....
        /*06d0*/ 	.word	0xffffffff


	//   ....[6]....
        /*06d4*/ 	.word	0xffffffff


	//   ....[7]....
        /*06d8*/ 	.word	0xffffffff


	//   ....[8]....
        /*06dc*/ 	.word	0xffffffff


	//   ....[9]....
        /*06e0*/ 	.word	0xffffffff


	//   ....[10]....
        /*06e4*/ 	.word	0x0500007c


	//   ....[11]....
        /*06e8*/ 	.word	0x0500007c


	//   ....[12]....
        /*06ec*/ 	.word	0x0500007c


	//   ....[13]....
        /*06f0*/ 	.word	0x0500007c


	//   ....[14]....
        /*06f4*/ 	.word	0x0500007c


	//   ....[15]....
        /*06f8*/ 	.word	0x0500007c


	//   ....[16]....
        /*06fc*/ 	.word	0x0500007c


	//   ....[17]....
        /*0700*/ 	.word	0x0500007c


	//   ....[18]....
        /*0704*/ 	.word	0x0500007c


	//   ....[19]....
        /*0708*/ 	.word	0x0500007c


	//----- nvinfo : EIATTR_COOP_GROUP_INSTR_OFFSETS
	.align		4
.L_3604:
        /*070c*/ 	.byte	0x04, 0x28
        /*070e*/ 	.short	(.L_3606 - .L_3605)


	//   ....[0]....
.L_3605:
        /*0710*/ 	.word	0x000054f0


	//   ....[1]....
        /*0714*/ 	.word	0x00005520


	//   ....[2]....
        /*0718*/ 	.word	0x00005540


	//   ....[3]....
        /*071c*/ 	.word	0x00005560


	//   ....[4]....
        /*0720*/ 	.word	0x00005580


	//   ....[5]....
        /*0724*/ 	.word	0x00005fb0


	//   ....[6]....
        /*0728*/ 	.word	0x00005fd0


	//   ....[7]....
        /*072c*/ 	.word	0x00005ff0


	//   ....[8]....
        /*0730*/ 	.word	0x00006010


	//   ....[9]....
        /*0734*/ 	.word	0x00006030


	//   ....[10]....
        /*0738*/ 	.word	0x000074d0


	//   ....[11]....
        /*073c*/ 	.word	0x00007570


	//   ....[12]....
        /*0740*/ 	.word	0x000075e0


	//   ....[13]....
        /*0744*/ 	.word	0x00007650


	//   ....[14]....
        /*0748*/ 	.word	0x000076c0


	//   ....[15]....
        /*074c*/ 	.word	0x00008150


	//   ....[16]....
        /*0750*/ 	.word	0x000081c0


	//   ....[17]....
        /*0754*/ 	.word	0x00008230


	//   ....[18]....
        /*0758*/ 	.word	0x000082a0


	//   ....[19]....
        /*075c*/ 	.word	0x00008310


	//----- nvinfo : EIATTR_EXIT_INSTR_OFFSETS
	.align		4
.L_3606:
        /*0760*/ 	.byte	0x04, 0x1c
        /*0762*/ 	.short	(.L_3608 - .L_3607)


	//   ....[0]....
.L_3607:
        /*0764*/ 	.word	0x000008b0


	//   ....[1]....
        /*0768*/ 	.word	0x00007460


	//----- nvinfo : EIATTR_MAX_THREADS
	.align		4
.L_3608:
        /*076c*/ 	.byte	0x04, 0x05
        /*076e*/ 	.short	(.L_3610 - .L_3609)
.L_3609:
        /*0770*/ 	.word	0x00000080
        /*0774*/ 	.word	0x00000001
        /*0778*/ 	.word	0x00000001


	//----- nvinfo : EIATTR_CRS_STACK_SIZE
	.align		4
.L_3610:
        /*077c*/ 	.byte	0x04, 0x1e
        /*077e*/ 	.short	(.L_3612 - .L_3611)
.L_3611:
        /*0780*/ 	.word	0x00000000


	//----- nvinfo : EIATTR_CBANK_PARAM_SIZE
	.align		4
.L_3612:
        /*0784*/ 	.byte	0x03, 0x19
        /*0786*/ 	.short	0x00e8


	//----- nvinfo : EIATTR_PARAM_CBANK
	.align		4
        /*0788*/ 	.byte	0x04, 0x0a
        /*078a*/ 	.short	(.L_3614 - .L_3613)
	.align		4
.L_3613:
        /*078c*/ 	.word	index@(.nv.constant0._ZN10layer_norm13ln_fwd_kernelINS_13Kernel_traitsI6__halfffffjLj2560ELj1ELj4ELj1ELj16ENS_18Kernel_traits_baseILj2560ES2_ffffjLj128EEEEELb0ELb1ELb0ELb1EEEvNS_9FwdParamsE)
        /*0790*/ 	.short	0x0210
        /*0792*/ 	.short	0x00e8


	//----- nvinfo : EIATTR_SW_WAR
	.align		4
.L_3614:
        /*0794*/ 	.byte	0x04, 0x36
        /*0796*/ 	.short	(.L_3616 - .L_3615)
.L_3615:
        /*0798*/ 	.word	0x00000008
.L_3616:


//--------------------- .nv.info._ZN10layer_norm13ln_fwd_kernelINS_13Kernel_traitsI6__halfffffjLj2560ELj1ELj4ELj1ELj16ENS_18Kernel_traits_baseILj2560ES2_ffffjLj128EEEEELb0ELb1ELb1ELb0EEEvNS_9FwdParamsE --------------------------
	.section	.nv.info._ZN10layer_norm13ln_fwd_kernelINS_13Kernel_traitsI6__halfffffjLj2560ELj1ELj4ELj1ELj16ENS_18Kernel_traits_baseILj2560ES2_ffffjLj128EEEEELb0ELb1ELb1ELb0EEEvNS_9FwdParamsE,"",@"SHT_CUDA_INFO"
	.sectionflags	@""
	.align	4


	//----- nvinfo : EIATTR_CUDA_API_VERSION
	.align		4
        /*0000*/ 	.byte	0x04, 0x37
        /*0002*/ 	.short	(.L_3618 - .L_3617)
.L_3617:
        /*0004*/ 	.word	0x00000082


	//----- nvinfo : EIATTR_KPARAM_INFO
	.align		4
.L_3618:
        /*0008*/ 	.byte	0x04, 0x17
        /*000a*/ 	.short	(.L_3620 - .L_3619)
.L_3619:
        /*000c*/ 	.word	0x00000000
        /*0010*/ 	.short	0x0000
        /*0012*/ 	.short	0x0000
        /*0014*/ 	.byte	0x00, 0xf0, 0xa1, 0x03


	//----- nvinfo : EIATTR_SPARSE_MMA_MASK
	.align		4
.L_3620:
        /*0018*/ 	.byte	0x03, 0x50
        /*001a*/ 	.short	0x0000


	//----- nvinfo : EIATTR_MAXREG_COUNT
	.align		4
        /*001c*/ 	.byte	0x03, 0x1b
        /*001e*/ 	.short	0x00ff


	//----- nvinfo : EIATTR_ANNOTATIONS
	.align		4
        /*0020*/ 	.byte	0x04, 0x55
        /*0022*/ 	.short	(.L_3622 - .L_3621)


	//   ....[0]....
.L_3621:
        /* <DEDUP_REMOVED lines=101> */


	//----- nvinfo : EIATTR_MERCURY_ISA_VERSION
	.align		4
.L_3622:
        /*0664*/ 	.byte	0x03, 0x5f
        /*0666*/ 	.short	0x0101


	//----- nvinfo : EIATTR_COOP_GROUP_MASK_REGIDS
	.align		4
        /*0668*/ 	.byte	0x04, 0x29
        /*066a*/ 	.short	(.L_3624 - .L_3623)


	//   ....[0]....
.L_3623:
        /*066c*/ 	.word	0xffffffff


	//   ....[1]....
        /*0670*/ 	.word	0xffffffff


	//   ....[2]....
        /*0674*/ 	.word	0xffffffff


	//   ....[3]....
        /*0678*/ 	.word	0xffffffff


	//   ....[4]....
        /*067c*/ 	.word	0xffffffff


	//   ....[5]....
        /*0680*/ 	.word	0xffffffff


	//   ....[6]....
        /*0684*/ 	.word	0xffffffff


	//   ....[7]....
        /*0688*/ 	.word	0xffffffff


	//   ....[8]....
        /*068c*/ 	.word	0xffffffff


	//   ....[9]....
        /*0690*/ 	.word	0xffffffff


	//   ....[10]....
        /*0694*/ 	.word	0x05000082


	//   ....[11]....
        /*0698*/ 	.word	0x05000082


	//   ....[12]....
        /*069c*/ 	.word	0x05000082


	//   ....[13]....
        /*06a0*/ 	.word	0x05000082


	//   ....[14]....
        /*06a4*/ 	.word	0x05000082


	//   ....[15]....
        /*06a8*/ 	.word	0x05000082


	//   ....[16]....
        /*06ac*/ 	.word	0x05000082


	//   ....[17]....
        /*06b0*/ 	.word	0x05000082


	//   ....[18]....
        /*06b4*/ 	.word	0x05000082


	//   ....[19]....
        /*06b8*/ 	.word	0x05000082


	//----- nvinfo : EIATTR_COOP_GROUP_INSTR_OFFSETS
	.align		4
.L_3624:
        /*06bc*/ 	.byte	0x04, 0x28
        /*06be*/ 	.short	(.L_3626 - .L_3625)


	//   ....[0]....
.L_3625:
        /*06c0*/ 	.word	0x00008ff0


	//   ....[1]....
        /*06c4*/ 	.word	0x000090c0


	//   ....[2]....
        /*06c8*/ 	.word	0x000090e0


	//   ....[3]....
        /*06cc*/ 	.word	0x00009100


	//   ....[4]....
        /*06d0*/ 	.word	0x00009120


	//   ....[5]....
        /*06d4*/ 	.word	0x00009c40


	//   ....[6]....
        /*06d8*/ 	.word	0x00009c60


	//   ....[7]....
        /*06dc*/ 	.word	0x00009c80


	//   ....[8]....
        /*06e0*/ 	.word	0x00009ca0


	//   ....[9]....
        /*06e4*/ 	.word	0x00009cc0


	//   ....[10]....
        /*06e8*/ 	.word	0x0000baf0


	//   ....[11]....
        /*06ec*/ 	.word	0x0000bba0


	//   ....[12]....
        /*06f0*/ 	.word	0x0000bc90


	//   ....[13]....
        /*06f4*/ 	.word	0x0000bd00


	//   ....[14]....
        /*06f8*/ 	.word	0x0000bd70


	//   ....[15]....
        /*06fc*/ 	.word	0x0000c900


	//   ....[16]....
        /*0700*/ 	.word	0x0000c970


	//   ....[17]....
        /*0704*/ 	.word	0x0000c9e0


	//   ....[18]....
        /*0708*/ 	.word	0x0000ca50


	//   ....[19]....
        /*070c*/ 	.word	0x0000cac0


	//----- nvinfo : EIATTR_EXIT_INSTR_OFFSETS
	.align		4
.L_3626:
        /*0710*/ 	.byte	0x04, 0x1c
        /*0712*/ 	.short	(.L_3628 - .L_3627)


	//   ....[0]....
.L_3627:
        /*0714*/ 	.word	0x00001b10


	//   ....[1]....
        /*0718*/ 	.word	0x0000ba80


	//----- nvinfo : EIATTR_MAX_THREADS
	.align		4
.L_3628:
        /*071c*/ 	.byte	0x04, 0x05
        /*071e*/ 	.short	(.L_3630 - .L_3629)
.L_3629:
        /*0720*/ 	.word	0x00000080
        /*0724*/ 	.word	0x00000001
        /*0728*/ 	.word	0x00000001


	//----- nvinfo : EIATTR_CRS_STACK_SIZE
	.align		4
.L_3630:
        /*072c*/ 	.byte	0x04, 0x1e
        /*072e*/ 	.short	(.L_3632 - .L_3631)
.L_3631:
        /*0730*/ 	.word	0x00000000


	//----- nvinfo : EIATTR_CBANK_PARAM_SIZE
	.align		4
.L_3632:
        /*0734*/ 	.byte	0x03, 0x19
        /*0736*/ 	.short	0x00e8


	//----- nvinfo : EIATTR_PARAM_CBANK
	.align		4
        /*0738*/ 	.byte	0x04, 0x0a
        /*073a*/ 	.short	(.L_3634 - .L_3633)
	.align		4
.L_3633:
        /*073c*/ 	.word	index@(.nv.constant0._ZN10layer_norm13ln_fwd_kernelINS_13Kernel_traitsI6__halfffffjLj2560ELj1ELj4ELj1ELj16ENS_18Kernel_traits_baseILj2560ES2_ffffjLj128EEEEELb0ELb1ELb1ELb0EEEvNS_9FwdParamsE)
        /*0740*/ 	.short	0x0210
        /*0742*/ 	.short	0x00e8


	//----- nvinfo : EIATTR_SW_WAR
	.align		4
.L_3634:
        /*0744*/ 	.byte	0x04, 0x36
        /*0746*/ 	.short	(.L_3636 - .L_3635)
.L_3635:
        /*0748*/ 	.word	0x00000008
.L_3636:


//--------------------- .nv.info._ZN10layer_norm13ln_fwd_kernelINS_13Kernel_traitsI6__halfffffjLj2560ELj1ELj4ELj1ELj16ENS_18Kernel_traits_baseILj2560ES2_ffffjLj128EEEEELb0ELb1ELb1ELb1EEEvNS_9FwdParamsE --------------------------
	.section	.nv.info._ZN10layer_norm13ln_fwd_kernelINS_13Kernel_traitsI6__halfffffjLj2560ELj1ELj4ELj1ELj16ENS_18Kernel_traits_baseILj2560ES2_ffffjLj128EEEEELb0ELb1ELb1ELb1EEEvNS_9FwdParamsE,"",@"SHT_CUDA_INFO"
	.sectionflags	@""
	.align	4


	//----- nvinfo : EIATTR_CUDA_API_VERSION
	.align		4
        /*0000*/ 	.byte	0x04, 0x37
        /*0002*/ 	.short	(.L_3638 - .L_3637)
.L_3637:
        /*0004*/ 	.word	0x00000082


	//----- nvinfo : EIATTR_KPARAM_INFO
	.align		4
.L_3638:
        /*0008*/ 	.byte	0x04, 0x17
        /*000a*/ 	.short	(.L_3640 - .L_3639)
.L_3639:
        /*000c*/ 	.word	0x00000000
        /*0010*/ 	.short	0x0000
        /*0012*/ 	.short	0x0000
        /*0014*/ 	.byte	0x00, 0xf0, 0xa1, 0x03


	//----- nvinfo : EIATTR_SPARSE_MMA_MASK
	.align		4
.L_3640:
        /*0018*/ 	.byte	0x03, 0x50
        /*001a*/ 	.short	0x0000


	//----- nvinfo : EIATTR_MAXREG_COUNT
	.align		4
        /*001c*/ 	.byte	0x03, 0x1b
        /*001e*/ 	.short	0x00ff


	//----- nvinfo : EIATTR_ANNOTATIONS
	.align		4
        /*0020*/ 	.byte	0x04, 0x55
        /*0022*/ 	.short	(.L_3642 - .L_3641)


	//   ....[0]....
.L_3641:
        /* <DEDUP_REMOVED lines=89> */


	//----- nvinfo : EIATTR_MERCURY_ISA_VERSION
	.align		4
.L_3642:
        /*05a4*/ 	.byte	0x03, 0x5f
        /*05a6*/ 	.short	0x0101


	//----- nvinfo : EIATTR_COOP_GROUP_MASK_REGIDS
	.align		4
        /*05a8*/ 	.byte	0x04, 0x29
        /*05aa*/ 	.short	(.L_3644 - .L_3643)


	//   ....[0]....
.L_3643:
        /*05ac*/ 	.word	0xffffffff


	//   ....[1]....
        /*05b0*/ 	.word	0xffffffff


	//   ....[2]....
        /*05b4*/ 	.word	0xffffffff


	//   ....[3]....
        /*05b8*/ 	.word	0xffffffff


	//   ....[4]....
        /*05bc*/ 	.word	0xffffffff


	//   ....[5]....
        /*05c0*/ 	.word	0xffffffff


	//   ....[6]....
        /*05c4*/ 	.word	0xffffffff


	//   ....[7]....
        /*05c8*/ 	.word	0xffffffff


	//   ....[8]....
        /*05cc*/ 	.word	0xffffffff


	//   ....[9]....
        /*05d0*/ 	.word	0xffffffff


	//   ....[10]....
        /*05d4*/ 	.word	0x05000096


	//   ....[11]....
        /*05d8*/ 	.word	0x05000096


	//   ....[12]....
        /*05dc*/ 	.word	0x05000096


	//   ....[13]....
        /*05e0*/ 	.word	0x05000096


	//   ....[14]....
        /*05e4*/ 	.word	0x05000096


	//   ....[15]....
        /*05e8*/ 	.word	0x05000096


	//   ....[16]....
        /*05ec*/ 	.word	0x05000096


	//   ....[17]....
        /*05f0*/ 	.word	0x05000096


	//   ....[18]....
        /*05f4*/ 	.word	0x05000096


	//   ....[19]....
        /*05f8*/ 	.word	0x05000096


	//----- nvinfo : EIATTR_COOP_GROUP_INSTR_OFFSETS
	.align		4
.L_3644:
        /*05fc*/ 	.byte	0x04, 0x28
        /*05fe*/ 	.short	(.L_3646 - .L_3645)


	//   ....[0]....
.L_3645:
        /*0600*/ 	.word	0x00006f30


	//   ....[1]....
        /*0604*/ 	.word	0x00006f60


	//   ....[2]....
        /*0608*/ 	.word	0x00006f80


	//   ....[3]....
        /*060c*/ 	.word	0x00006fa0


	//   ....[4]....
        /*0610*/ 	.word	0x00006fc0


	//   ....[5]....
        /*0614*/ 	.word	0x000079f0


	//   ....[6]....
        /*0618*/ 	.word	0x00007a10


	//   ....[7]....
        /*061c*/ 	.word	0x00007a30


	//   ....[8]....
        /*0620*/ 	.word	0x00007a50


	//   ....[9]....
        /*0624*/ 	.word	0x00007a70


	//   ....[10]....
        /*0628*/ 	.word	0x00009040


	//   ....[11]....
        /*062c*/ 	.word	0x000090d0


	//   ....[12]....
        /*0630*/ 	.word	0x00009130


	//   ....[13]....
        /*0634*/ 	.word	0x00009190


	//   ....[14]....
        /*0638*/ 	.word	0x000091f0


	//   ....[15]....
        /*063c*/ 	.word	0x00009c70


	//   ....[16]....
        /*0640*/ 	.word	0x00009cd0


	//   ....[17]....
        /*0644*/ 	.word	0x00009d30


	//   ....[18]....
        /*0648*/ 	.word	0x00009d90


	//   ....[19]....
        /*064c*/ 	.word	0x00009df0


	//----- nvinfo : EIATTR_EXIT_INSTR_OFFSETS
	.align		4
.L_3646:
        /*0650*/ 	.byte	0x04, 0x1c
        /*0652*/ 	.short	(.L_3648 - .L_3647)


	//   ....[0]....
.L_3647:
        /*0654*/ 	.word	0x000008b0


	//   ....[1]....
        /*0658*/ 	.word	0x00008fe0


	//----- nvinfo : EIATTR_MAX_THREADS
	.align		4
.L_3648:
        /*065c*/ 	.byte	0x04, 0x05
        /*065e*/ 	.short	(.L_3650 - .L_3649)
.L_3649:
        /*0660*/ 	.word	0x00000080
        /*0664*/ 	.word	0x00000001
        /*0668*/ 	.word	0x00000001


	//----- nvinfo : EIATTR_CRS_STACK_SIZE
	.align		4
.L_3650:
        /*066c*/ 	.byte	0x04, 0x1e
        /*066e*/ 	.short	(.L_3652 - .L_3651)
.L_3651:
        /*0670*/ 	.word	0x00000000


	//----- nvinfo : EIATTR_CBANK_PARAM_SIZE
	.align		4
.L_3652:
        /*0674*/ 	.byte	0x03, 0x19
        /*0676*/ 	.short	0x00e8


	//----- nvinfo : EIATTR_PARAM_CBANK
	.align		4
        /*0678*/ 	.byte	0x04, 0x0a
        /*067a*/ 	.short	(.L_3654 - .L_3653)
	.align		4
.L_3653:
        /*067c*/ 	.word	index@(.nv.constant0._ZN10layer_norm13ln_fwd_kernelINS_13Kernel_traitsI6__halfffffjLj2560ELj1ELj4ELj1ELj16ENS_18Kernel_traits_baseILj2560ES2_ffffjLj128EEEEELb0ELb1ELb1ELb1EEEvNS_9FwdParamsE)
        /*0680*/ 	.short	0x0210
        /*0682*/ 	.short	0x00e8


	//----- nvinfo : EIATTR_SW_WAR
	.align		4
.L_3654:
        /*0684*/ 	.byte	0x04, 0x36
        /*0686*/ 	.short	(.L_3656 - .L_3655)
.L_3655:
        /*0688*/ 	.word	0x00000008
.L_3656:


//--------------------- .nv.info._ZN10layer_norm13ln_fwd_kernelINS_13Kernel_traitsI6__halfffffjLj2560ELj1ELj4ELj1ELj16ENS_18Kernel_traits_baseILj2560ES2_ffffjLj128EEEEELb1ELb0ELb0ELb0EEEvNS_9FwdParamsE --------------------------
	.section	.nv.info._ZN10layer_norm13ln_fwd_kernelINS_13Kernel_traitsI6__halfffffjLj2560ELj1ELj4ELj1ELj16ENS_18Kernel_traits_baseILj2560ES2_ffffjLj128EEEEELb1ELb0ELb0ELb0EEEvNS_9FwdParamsE,"",@"SHT_CUDA_INFO"
	.sectionflags	@""
	.align	4


	//----- nvinfo : EIATTR_CUDA_API_VERSION
	.align		4
        /*0000*/ 	.byte	0x04, 0x37
        /*0002*/ 	.short	(.L_3658 - .L_3657)
.L_3657:
        /*0004*/ 	.word	0x00000082


	//----- nvinfo : EIATTR_KPARAM_INFO
	.align		4
.L_3658:
        /*0008*/ 	.byte	0x04, 0x17
        /*000a*/ 	.short	(.L_3660 - .L_3659)
.L_3659:
        /*000c*/ 	.word	0x00000000
        /*0010*/ 	.short	0x0000
        /*0012*/ 	.short	0x0000
        /*0014*/ 	.byte	0x00, 0xf0, 0xa1, 0x03


	//----- nvinfo : EIATTR_SPARSE_MMA_MASK
	.align		4
.L_3660:
        /*0018*/ 	.byte	0x03, 0x50
        /*001a*/ 	.short	0x0000


	//----- nvinfo : EIATTR_MAXREG_COUNT
	.align		4
        /*001c*/ 	.byte	0x03, 0x1b
        /*001e*/ 	.short	0x00ff


	//----- nvinfo : EIATTR_ANNOTATIONS
	.align		4
        /*0020*/ 	.byte	0x04, 0x55
        /*0022*/ 	.short	(.L_3662 - .L_3661)


	//   ....[0]....
.L_3661:
        /* <DEDUP_REMOVED lines=29> */


	//----- nvinfo : EIATTR_MERCURY_ISA_VERSION
	.align		4
.L_3662:
        /*01e4*/ 	.byte	0x03, 0x5f
        /*01e6*/ 	.short	0x0101


	//----- nvinfo : EIATTR_COOP_GROUP_MASK_REGIDS
	.align		4
        /*01e8*/ 	.byte	0x04, 0x29
        /*01ea*/ 	.short	(.L_3664 - .L_3663)


	//   ....[0]....
.L_3663:
        /*01ec*/ 	.word	0xffffffff


	//   ....[1]....
        /*01f0*/ 	.word	0xffffffff


	//   ....[2]....
        /*01f4*/ 	.word	0xffffffff


	//   ....[3]....
        /*01f8*/ 	.word	0xffffffff


	//   ....[4]....
        /*01fc*/ 	.word	0xffffffff


	//   ....[5]....
        /*0200*/ 	.word	0xffffffff


	//   ....[6]....
        /*0204*/ 	.word	0xffffffff


	//   ....[7]....
        /*0208*/ 	.word	0xffffffff


	//   ....[8]....
        /*020c*/ 	.word	0xffffffff


	//   ....[9]....
        /*0210*/ 	.word	0xffffffff


	//   ....[10]....
        /*0214*/ 	.word	0x05000081


	//   ....[11]....
        /*0218*/ 	.word	0x05000081


	//   ....[12]....
        /*021c*/ 	.word	0x05000081


	//   ....[13]....
        /*0220*/ 	.word	0x05000081


	//   ....[14]....
        /*0224*/ 	.word	0x05000081


	//   ....[15]....
        /*0228*/ 	.word	0x05000081


	//   ....[16]....
        /*022c*/ 	.word	0x05000081


	//   ....[17]....
        /*0230*/ 	.word	0x05000081


	//   ....[18]....
        /*0234*/ 	.word	0x05000081


	//   ....[19]....
        /*0238*/ 	.word	0x05000081


	//----- nvinfo : EIATTR_COOP_GROUP_INSTR_OFFSETS
	.align		4
.L_3664:
        /*023c*/ 	.byte	0x04, 0x28
        /*023e*/ 	.short	(.L_3666 - .L_3665)


	//   ....[0]....
.L_3665:
        /*0240*/ 	.word	0x0001f8a0


	//   ....[1]....
        /*0244*/ 	.word	0x0001f960


	//   ....[2]....
        /*0248*/ 	.word	0x0001f980


	//   ....[3]....
        /*024c*/ 	.word	0x0001f9a0


	//   ....[4]....
        /*0250*/ 	.word	0x0001f9c0


	//   ....[5]....
        /*0254*/ 	.word	0x00020500


	//   ....[6]....
        /*0258*/ 	.word	0x00020520


	//   ....[7]....
        /*025c*/ 	.word	0x00020540


	//   ....[8]....
        /*0260*/ 	.word	0x00020560


	//   ....[9]....
        /*0264*/ 	.word	0x00020580


	//   ....[10]....
        /*0268*/ 	.word	0x000223c0


	//   ....[11]....
        /*026c*/ 	.word	0x00022480


	//   ....[12]....
        /*0270*/ 	.word	0x00022550


	//   ....[13]....
        /*0274*/ 	.word	0x000225c0


	//   ....[14]....
        /*0278*/ 	.word	0x00022630


	//   ....[15]....
        /*027c*/ 	.word	0x000231e0


	//   ....[16]....
        /*0280*/ 	.word	0x00023250


	//   ....[17]....
        /*0284*/ 	.word	0x000232c0


	//   ....[18]....
        /*0288*/ 	.word	0x00023330


	//   ....[19]....
        /*028c*/ 	.word	0x000233a0


	//----- nvinfo : EIATTR_EXIT_INSTR_OFFSETS
	.align		4
.L_3666:
        /*0290*/ 	.byte	0x04, 0x1c
        /*0292*/ 	.short	(.L_3668 - .L_3667)


	//   ....[0]....
.L_3667:
        /*0294*/ 	.word	0x00001ac0


	//   ....[1]....
        /*0298*/ 	.word	0x00022350


	//----- nvinfo : EIATTR_MAX_THREADS
	.align		4
.L_3668:
        /*029c*/ 	.byte	0x04, 0x05
        /*029e*/ 	.short	(.L_3670 - .L_3669)
.L_3669:
        /*02a0*/ 	.word	0x00000080
        /*02a4*/ 	.word	0x00000001
        /*02a8*/ 	.word	0x00000001


	//----- nvinfo : EIATTR_CRS_STACK_SIZE
	.align		4
.L_3670:
        /*02ac*/ 	.byte	0x04, 0x1e
        /*02ae*/ 	.short	(.L_3672 - .L_3671)
.L_3671:
        /*02b0*/ 	.word	0x00000000


	//----- nvinfo : EIATTR_CBANK_PARAM_SIZE
	.align		4
.L_3672:
        /*02b4*/ 	.byte	0x03, 0x19
        /*02b6*/ 	.short	0x00e8


	//----- nvinfo : EIATTR_PARAM_CBANK
	.align		4
        /*02b8*/ 	.byte	0x04, 0x0a
        /*02ba*/ 	.short	(.L_3674 - .L_3673)
	.align		4
.L_3673:
        /*02bc*/ 	.word	index@(.nv.constant0._ZN10layer_norm13ln_fwd_kernelINS_13Kernel_traitsI6__halfffffjLj2560ELj1ELj4ELj1ELj16ENS_18Kernel_traits_baseILj2560ES2_ffffjLj128EEEEELb1ELb0ELb0ELb0EEEvNS_9FwdParamsE)
        /*02c0*/ 	.short	0x0210
        /*02c2*/ 	.short	0x00e8


	//----- nvinfo : EIATTR_SW_WAR
	.align		4
.L_3674:
        /*02c4*/ 	.byte	0x04, 0x36
        /*02c6*/ 	.short	(.L_3676 - .L_3675)
.L_3675:
        /*02c8*/ 	.word	0x00000008
.L_3676:


//--------------------- .nv.info._ZN10layer_norm13ln_fwd_kernelINS_13Kernel_traitsI6__halfffffjLj2560ELj1ELj4ELj1ELj16ENS_18Kernel_traits_baseILj2560ES2_ffffjLj128EEEEELb1ELb0ELb0ELb1EEEvNS_9FwdParamsE --------------------------
	.section	.nv.info._ZN10layer_norm13ln_fwd_kernelINS_13Kernel_traitsI6__halfffffjLj2560ELj1ELj4ELj1ELj16ENS_18Kernel_traits_baseILj2560ES2_ffffjLj128EEEEELb1ELb0ELb0ELb1EEEvNS_9FwdParamsE,"",@"SHT_CUDA_INFO"
	.sectionflags	@""
	.align	4


	//----- nvinfo : EIATTR_CUDA_API_VERSION
	.align		4
        /*0000*/ 	.byte	0x04, 0x37
        /*0002*/ 	.short	(.L_3678 - .L_3677)
.L_3677:
        /*0004*/ 	.word	0x00000082


	//----- nvinfo : EIATTR_KPARAM_INFO
	.align		4
.L_3678:
        /*0008*/ 	.byte	0x04, 0x17
        /*000a*/ 	.short	(.L_3680 - .L_3679)
.L_3679:
        /*000c*/ 	.word	0x00000000
        /*0010*/ 	.short	0x0000
        /*0012*/ 	.short	0x0000
        /*0014*/ 	.byte	0x00, 0xf0, 0xa1, 0x03


	//----- nvinfo : EIATTR_SPARSE_MMA_MASK
	.align		4
.L_3680:
        /*0018*/ 	.byte	0x03, 0x50
        /*001a*/ 	.short	0x0000


	//----- nvinfo : EIATTR_MAXREG_COUNT
	.align		4
        /*001c*/ 	.byte	0x03, 0x1b
        /*001e*/ 	.short	0x00ff


	//----- nvinfo : EIATTR_ANNOTATIONS
	.align		4
        /*0020*/ 	.byte	0x04, 0x55
        /*0022*/ 	.short	(.L_3682 - .L_3681)


	//   ....[0]....
.L_3681:
        /* <DEDUP_REMOVED lines=38> */


	//----- nvinfo : EIATTR_MERCURY_ISA_VERSION
	.align		4
.L_3682:
        /*0274*/ 	.byte	0x03, 0x5f
        /*0276*/ 	.short	0x0101


	//----- nvinfo : EIATTR_COOP_GROUP_MASK_REGIDS
	.align		4
        /*0278*/ 	.byte	0x04, 0x29
        /*027a*/ 	.short	(.L_3684 - .L_3683)


	//   ....[0]....
.L_3683:
        /*027c*/ 	.word	0xffffffff


	//   ....[1]....
        /*0280*/ 	.word	0xffffffff


	//   ....[2]....
        /*0284*/ 	.word	0xffffffff


	//   ....[3]....
        /*0288*/ 	.word	0xffffffff


	//   ....[4]....
        /*028c*/ 	.word	0xffffffff


	//   ....[5]....
        /*0290*/ 	.word	0xffffffff


	//   ....[6]....
        /*0294*/ 	.word	0xffffffff


	//   ....[7]....
        /*0298*/ 	.word	0xffffffff


	//   ....[8]....
        /*029c*/ 	.word	0xffffffff


	//   ....[9]....
        /*02a0*/ 	.word	0xffffffff


	//   ....[10]....
        /*02a4*/ 	.word	0x0500008a


	//   ....[11]....
        /*02a8*/ 	.word	0x0500008a


	//   ....[12]....
        /*02ac*/ 	.word	0x0500008a


	//   ....[13]....
        /*02b0*/ 	.word	0x0500008a


	//   ....[14]....
        /*02b4*/ 	.word	0x0500008a


	//   ....[15]....
        /*02b8*/ 	.word	0x0500008a


	//   ....[16]....
        /*02bc*/ 	.word	0x0500008a


	//   ....[17]....
        /*02c0*/ 	.word	0x0500008a


	//   ....[18]....
        /*02c4*/ 	.word	0x0500008a


	//   ....[19]....
        /*02c8*/ 	.word	0x0500008a


	//----- nvinfo : EIATTR_COOP_GROUP_INSTR_OFFSETS
	.align		4
.L_3684:
        /*02cc*/ 	.byte	0x04, 0x28
        /*02ce*/ 	.short	(.L_3686 - .L_3685)


	//   ....[0]....
.L_3685:
        /*02d0*/ 	.word	0x0001db00


	//   ....[1]....
        /*02d4*/ 	.word	0x0001db30


	//   ....[2]....
        /*02d8*/ 	.word	0x0001db50


	//   ....[3]....
        /*02dc*/ 	.word	0x0001db70


	//   ....[4]....
        /*02e0*/ 	.word	0x0001db90


	//   ....[5]....
        /*02e4*/ 	.word	0x0001e5c0


	//   ....[6]....
        /*02e8*/ 	.word	0x0001e5e0


	//   ....[7]....
        /*02ec*/ 	.word	0x0001e600


	//   ....[8]....
        /*02f0*/ 	.word	0x0001e620


	//   ....[9]....
        /*02f4*/ 	.word	0x0001e640


	//   ....[10]....
        /*02f8*/ 	.word	0x0001fbf0


	//   ....[11]....
        /*02fc*/ 	.word	0x0001fc90


	//   ....[12]....
        /*0300*/ 	.word	0x0001fd00


	//   ....[13]....
        /*0304*/ 	.word	0x0001fd70


	//   ....[14]....
        /*0308*/ 	.word	0x0001fde0


	//   ....[15]....
        /*030c*/ 	.word	0x00020870


	//   ....[16]....
        /*0310*/ 	.word	0x000208e0


	//   ....[17]....
        /*0314*/ 	.word	0x00020950


	//   ....[18]....
        /*0318*/ 	.word	0x000209c0


	//   ....[19]....
        /*031c*/ 	.word	0x00020a30


	//----- nvinfo : EIATTR_EXIT_INSTR_OFFSETS
	.align		4
.L_3686:
        /*0320*/ 	.byte	0x04, 0x1c
        /*0322*/ 	.short	(.L_3688 - .L_3687)


	//   ....[0]....
.L_3687:
        /*0324*/ 	.word	0x00000a50


	//   ....[1]....
        /*0328*/ 	.word	0x0001fb80


	//----- nvinfo : EIATTR_MAX_THREADS
	.align		4
.L_3688:
        /*032c*/ 	.byte	0x04, 0x05
        /*032e*/ 	.short	(.L_3690 - .L_3689)
.L_3689:
        /*0330*/ 	.word	0x00000080
        /*0334*/ 	.word	0x00000001
        /*0338*/ 	.word	0x00000001


	//----- nvinfo : EIATTR_CRS_STACK_SIZE
	.align		4
.L_3690:
        /*033c*/ 	.byte	0x04, 0x1e
        /*033e*/ 	.short	(.L_3692 - .L_3691)
.L_3691:
        /*0340*/ 	.word	0x00000000


	//----- nvinfo : EIATTR_CBANK_PARAM_SIZE
	.align		4
.L_3692:
        /*0344*/ 	.byte	0x03, 0x19
        /*0346*/ 	.short	0x00e8


	//----- nvinfo : EIATTR_PARAM_CBANK
	.align		4
        /*0348*/ 	.byte	0x04, 0x0a
        /*034a*/ 	.short	(.L_3694 - .L_3693)
	.align		4
.L_3693:
        /*034c*/ 	.word	index@(.nv.constant0._ZN10layer_norm13ln_fwd_kernelINS_13Kernel_traitsI6__halfffffjLj2560ELj1ELj4ELj1ELj16ENS_18Kernel_traits_baseILj2560ES2_ffffjLj128EEEEELb1ELb0ELb0ELb1EEEvNS_9FwdParamsE)
        /*0350*/ 	.short	0x0210
        /*0352*/ 	.short	0x00e8


	//----- nvinfo : EIATTR_SW_WAR
	.align		4
.L_3694:
        /*0354*/ 	.byte	0x04, 0x36
        /*0356*/ 	.short	(.L_3696 - .L_3695)
.L_3695:
        /*0358*/ 	.word	0x00000008
.L_3696:


//--------------------- .nv.info._ZN10layer_norm13ln_fwd_kernelINS_13Kernel_traitsI6__halfffffjLj2560ELj1ELj4ELj1ELj16ENS_18Kernel_traits_baseILj2560ES2_ffffjLj128EEEEELb1ELb0ELb1ELb0EEEvNS_9FwdParamsE --------------------------
	.section	.nv.info._ZN10layer_norm13ln_fwd_kernelINS_13Kernel_traitsI6__halfffffjLj2560ELj1ELj4ELj1ELj16ENS_18Kernel_traits_baseILj2560ES2_ffffjLj128EEEEELb1ELb0ELb1ELb0EEEvNS_9FwdParamsE,"",@"SHT_CUDA_INFO"
	.sectionflags	@""
	.align	4


	//----- nvinfo : EIATTR_CUDA_API_VERSION
	.align		4
        /*0000*/ 	.byte	0x04, 0x37
        /*0002*/ 	.short	(.L_3698 - .L_3697)
.L_3697:
        /*0004*/ 	.word	0x00000082


	//----- nvinfo : EIATTR_KPARAM_INFO
	.align		4
.L_3698:
        /*0008*/ 	.byte	0x04, 0x17
        /*000a*/ 	.short	(.L_3700 - .L_3699)
.L_3699:
        /*000c*/ 	.word	0x00000000
        /*0010*/ 	.short	0x0000
        /*0012*/ 	.short	0x0000
        /*0014*/ 	.byte	0x00, 0xf0, 0xa1, 0x03


	//----- nvinfo : EIATTR_SPARSE_MMA_MASK
	.align		4
.L_3700:
        /*0018*/ 	.byte	0x03, 0x50
        /*001a*/ 	.short	0x0000


	//----- nvinfo : EIATTR_MAXREG_COUNT
	.align		4
        /*001c*/ 	.byte	0x03, 0x1b
        /*001e*/ 	.short	0x00ff


	//----- nvinfo : EIATTR_ANNOTATIONS
	.align		4
        /*0020*/ 	.byte	0x04, 0x55
        /*0022*/ 	.short	(.L_3702 - .L_3701)


	//   ....[0]....
.L_3701:
        /* <DEDUP_REMOVED lines=46> */


	//----- nvinfo : EIATTR_MERCURY_ISA_VERSION
	.align		4
.L_3702:
        /*02f4*/ 	.byte	0x03, 0x5f
        /*02f6*/ 	.short	0x0101


	//----- nvinfo : EIATTR_COOP_GROUP_MASK_REGIDS
	.align		4
        /*02f8*/ 	.byte	0x04, 0x29
        /*02fa*/ 	.short	(.L_3704 - .L_3703)


	//   ....[0]....
.L_3703:
        /*02fc*/ 	.word	0xffffffff


	//   ....[1]....
        /*0300*/ 	.word	0xffffffff


	//   ....[2]....
        /*0304*/ 	.word	0xffffffff


	//   ....[3]....
        /*0308*/ 	.word	0xffffffff


	//   ....[4]....
        /*030c*/ 	.word	0xffffffff


	//   ....[5]....
        /*0310*/ 	.word	0xffffffff


	//   ....[6]....
        /*0314*/ 	.word	0xffffffff


	//   ....[7]....
        /*0318*/ 	.word	0xffffffff


	//   ....[8]....
        /*031c*/ 	.word	0xffffffff


	//   ....[9]....
        /*0320*/ 	.word	0xffffffff


	//   ....[10]....
        /*0324*/ 	.word	0x05000082


	//   ....[11]....
        /*0328*/ 	.word	0x05000082


	//   ....[12]....
        /*032c*/ 	.word	0x05000082


	//   ....[13]....
        /*0330*/ 	.word	0x05000082


	//   ....[14]....
        /*0334*/ 	.word	0x05000082


	//   ....[15]....
        /*0338*/ 	.word	0x05000082


	//   ....[16]....
        /*033c*/ 	.word	0x05000082


	//   ....[17]....
        /*0340*/ 	.word	0x05000082


	//   ....[18]....
        /*0344*/ 	.word	0x05000082


	//   ....[19]....
        /*0348*/ 	.word	0x05000082


	//----- nvinfo : EIATTR_COOP_GROUP_INSTR_OFFSETS
	.align		4
.L_3704:
        /*034c*/ 	.byte	0x04, 0x28
        /*034e*/ 	.short	(.L_3706 - .L_3705)


	//   ....[0]....
.L_3705:
        /*0350*/ 	.word	0x00022d80


	//   ....[1]....
        /*0354*/ 	.word	0x00022e50


	//   ....[2]....
        /*0358*/ 	.word	0x00022e70


	//   ....[3]....
        /*035c*/ 	.word	0x00022e90


	//   ....[4]....
        /*0360*/ 	.word	0x00022eb0


	//   ....[5]....
        /*0364*/ 	.word	0x000239d0


	//   ....[6]....
        /*0368*/ 	.word	0x000239f0


	//   ....[7]....
        /*036c*/ 	.word	0x00023a10


	//   ....[8]....
        /*0370*/ 	.word	0x00023a30


	//   ....[9]....
        /*0374*/ 	.word	0x00023a50


	//   ....[10]....
        /*0378*/ 	.word	0x00025ae0


	//   ....[11]....
        /*037c*/ 	.word	0x00025b90


	//   ....[12]....
        /*0380*/ 	.word	0x00025c80


	//   ....[13]....
        /*0384*/ 	.word	0x00025cf0


	//   ....[14]....
        /*0388*/ 	.word	0x00025d60


	//   ....[15]....
        /*038c*/ 	.word	0x000268f0


	//   ....[16]....
        /*0390*/ 	.word	0x00026960


	//   ....[17]....
        /*0394*/ 	.word	0x000269d0


	//   ....[18]....
        /*0398*/ 	.word	0x00026a40


	//   ....[19]....
        /*039c*/ 	.word	0x00026ab0


	//----- nvinfo : EIATTR_EXIT_INSTR_OFFSETS
	.align		4
.L_3706:
        /*03a0*/ 	.byte	0x04, 0x1c
        /*03a2*/ 	.short	(.L_3708 - .L_3707)


	//   ....[0]....
.L_3707:
        /*03a4*/ 	.word	0x00001ab0


	//   ....[1]....
        /*03a8*/ 	.word	0x00025a70


	//----- nvinfo : EIATTR_MAX_THREADS
	.align		4
.L_3708:
        /*03ac*/ 	.byte	0x04, 0x05
        /*03ae*/ 	.short	(.L_3710 - .L_3709)
.L_3709:
        /*03b0*/ 	.word	0x00000080
        /*03b4*/ 	.word	0x00000001
        /*03b8*/ 	.word	0x00000001


	//----- nvinfo : EIATTR_CRS_STACK_SIZE
	.align		4
.L_3710:
        /*03bc*/ 	.byte	0x04, 0x1e
        /*03be*/ 	.short	(.L_3712 - .L_3711)
.L_3711:
        /*03c0*/ 	.word	0x00000000


	//----- nvinfo : EIATTR_CBANK_PARAM_SIZE
	.align		4
.L_3712:
        /*03c4*/ 	.byte	0x03, 0x19
        /*03c6*/ 	.short	0x00e8


	//----- nvinfo : EIATTR_PARAM_CBANK
	.align		4
        /*03c8*/ 	.byte	0x04, 0x0a
        /*03ca*/ 	.short	(.L_3714 - .L_3713)
	.align		4
.L_3713:
        /*03cc*/ 	.word	index@(.nv.constant0._ZN10layer_norm13ln_fwd_kernelINS_13Kernel_traitsI6__halfffffjLj2560ELj1ELj4ELj1ELj16ENS_18Kernel_traits_baseILj2560ES2_ffffjLj128EEEEELb1ELb0ELb1ELb0EEEvNS_9FwdParamsE)
        /*03d0*/ 	.short	0x0210
        /*03d2*/ 	.short	0x00e8


	//----- nvinfo : EIATTR_SW_WAR
	.align		4
.L_3714:
        /*03d4*/ 	.byte	0x04, 0x36
        /*03d6*/ 	.short	(.L_3716 - .L_3715)
.L_3715:
        /*03d8*/ 	.word	0x00000008
.L_3716:


//--------------------- .nv.info._ZN10layer_norm13ln_fwd_kernelINS_13Kernel_traitsI6__halfffffjLj2560ELj1ELj4ELj1ELj16ENS_18Kernel_traits_baseILj2560ES2_ffffjLj128EEEEELb1ELb0ELb1ELb1EEEvNS_9FwdParamsE --------------------------
	.section	.nv.info._ZN10layer_norm13ln_fwd_kernelINS_13Kernel_traitsI6__halfffffjLj2560ELj1ELj4ELj1ELj16ENS_18Kernel_traits_baseILj2560ES2_ffffjLj128EEEEELb1ELb0ELb1ELb1EEEvNS_9FwdParamsE,"",@"SHT_CUDA_INFO"
	.sectionflags	@""
	.align	4


	//----- nvinfo : EIATTR_CUDA_API_VERSION
	.align		4
        /*0000*/ 	.byte	0x04, 0x37
        /*0002*/ 	.short	(.L_3718 - .L_3717)
.L_3717:
        /*0004*/ 	.word	0x00000082


	//----- nvinfo : EIATTR_KPARAM_INFO
	.align		4
.L_3718:
        /*0008*/ 	.byte	0x04, 0x17
        /*000a*/ 	.short	(.L_3720 - .L_3719)
.L_3719:
        /*000c*/ 	.word	0x00000000
        /*0010*/ 	.short	0x0000
        /*0012*/ 	.short	0x0000
        /*0014*/ 	.byte	0x00, 0xf0, 0xa1, 0x03


	//----- nvinfo : EIATTR_SPARSE_MMA_MASK
	.align		4
.L_3720:
        /*0018*/ 	.byte	0x03, 0x50
        /*001a*/ 	.short	0x0000


	//----- nvinfo : EIATTR_MAXREG_COUNT
	.align		4
        /*001c*/ 	.byte	0x03, 0x1b
        /*001e*/ 	.short	0x00ff


	//----- nvinfo : EIATTR_ANNOTATIONS
	.align		4
        /*0020*/ 	.byte	0x04, 0x55
        /*0022*/ 	.short	(.L_3722 - .L_3721)


	//   ....[0]....
.L_3721:
        /* <DEDUP_REMOVED lines=23> */


	//----- nvinfo : EIATTR_MERCURY_ISA_VERSION
	.align		4
.L_3722:
        /*0184*/ 	.byte	0x03, 0x5f
        /*0186*/ 	.short	0x0101


	//----- nvinfo : EIATTR_COOP_GROUP_MASK_REGIDS
	.align		4
        /*0188*/ 	.byte	0x04, 0x29
        /*018a*/ 	.short	(.L_3724 - .L_3723)


	//   ....[0]....
.L_3723:
        /*018c*/ 	.word	0xffffffff


	//   ....[1]....
        /*0190*/ 	.word	0xffffffff


	//   ....[2]....
        /*0194*/ 	.word	0xffffffff


	//   ....[3]....
        /*0198*/ 	.word	0xffffffff


	//   ....[4]....
        /*019c*/ 	.word	0xffffffff


	//   ....[5]....
        /*01a0*/ 	.word	0xffffffff


	//   ....[6]....
        /*01a4*/ 	.word	0xffffffff


	//   ....[7]....
        /*01a8*/ 	.word	0xffffffff


	//   ....[8]....
        /*01ac*/ 	.word	0xffffffff


	//   ....[9]....
        /*01b0*/ 	.word	0xffffffff


	//   ....[10]....
        /*01b4*/ 	.word	0x05000096


	//   ....[11]....
        /*01b8*/ 	.word	0x05000096


	//   ....[12]....
        /*01bc*/ 	.word	0x05000096


	//   ....[13]....
        /*01c0*/ 	.word	0x05000096


	//   ....[14]....
        /*01c4*/ 	.word	0x05000096


	//   ....[15]....
        /*01c8*/ 	.word	0x05000096


	//   ....[16]....
        /*01cc*/ 	.word	0x05000096


	//   ....[17]....
        /*01d0*/ 	.word	0x05000096


	//   ....[18]....
        /*01d4*/ 	.word	0x05000096


	//   ....[19]....
        /*01d8*/ 	.word	0x05000096


	//----- nvinfo : EIATTR_COOP_GROUP_INSTR_OFFSETS
	.align		4
.L_3724:
        /*01dc*/ 	.byte	0x04, 0x28
        /*01de*/ 	.short	(.L_3726 - .L_3725)


	//   ....[0]....
.L_3725:
        /*01e0*/ 	.word	0x00021080


	//   ....[1]....
        /*01e4*/ 	.word	0x000210b0


	//   ....[2]....
        /*01e8*/ 	.word	0x000210d0


	//   ....[3]....
        /*01ec*/ 	.word	0x000210f0


	//   ....[4]....
        /*01f0*/ 	.word	0x00021110


	//   ....[5]....
        /*01f4*/ 	.word	0x00021b40


	//   ....[6]....
        /*01f8*/ 	.word	0x00021b60


	//   ....[7]....
        /*01fc*/ 	.word	0x00021b80


	//   ....[8]....
        /*0200*/ 	.word	0x00021ba0


	//   ....[9]....
        /*0204*/ 	.word	0x00021bc0


	//   ....[10]....
        /*0208*/ 	.word	0x00023240


	//   ....[11]....
        /*020c*/ 	.word	0x000232e0


	//   ....[12]....
        /*0210*/ 	.word	0x00023350


	//   ....[13]....
        /*0214*/ 	.word	0x000233c0


	//   ....[14]....
        /*0218*/ 	.word	0x00023430


	//   ....[15]....
        /*021c*/ 	.word	0x00023ec0


	//   ....[16]....
        /*0220*/ 	.word	0x00023f30


	//   ....[17]....
        /*0224*/ 	.word	0x00023fa0


	//   ....[18]....
        /*0228*/ 	.word	0x00024010


	//   ....[19]....
        /*022c*/ 	.word	0x00024080


	//----- nvinfo : EIATTR_EXIT_INSTR_OFFSETS
	.align		4
.L_3726:
        /*0230*/ 	.byte	0x04, 0x1c
        /*0232*/ 	.short	(.L_3728 - .L_3727)


	//   ....[0]....
.L_3727:
        /*0234*/ 	.word	0x00000a50


	//   ....[1]....
        /*0238*/ 	.word	0x000231d0


	//----- nvinfo : EIATTR_MAX_THREADS
	.align		4
.L_3728:
        /*023c*/ 	.byte	0x04, 0x05
        /*023e*/ 	.short	(.L_3730 - .L_3729)
.L_3729:
        /*0240*/ 	.word	0x00000080
        /*0244*/ 	.word	0x00000001
        /*0248*/ 	.word	0x00000001


	//----- nvinfo : EIATTR_CRS_STACK_SIZE
	.align		4
.L_3730:
        /*024c*/ 	.byte	0x04, 0x1e
        /*024e*/ 	.short	(.L_3732 - .L_3731)
.L_3731:
        /*0250*/ 	.word	0x00000000


	//----- nvinfo : EIATTR_CBANK_PARAM_SIZE
	.align		4
.L_3732:
        /*0254*/ 	.byte	0x03, 0x19
        /*0256*/ 	.short	0x00e8


	//----- nvinfo : EIATTR_PARAM_CBANK
	.align		4
        /*0258*/ 	.byte	0x04, 0x0a
        /*025a*/ 	.short	(.L_3734 - .L_3733)
	.align		4
.L_3733:
        /*025c*/ 	.word	index@(.nv.constant0._ZN10layer_norm13ln_fwd_kernelINS_13Kernel_traitsI6__halfffffjLj2560ELj1ELj4ELj1ELj16ENS_18Kernel_traits_baseILj2560ES2_ffffjLj128EEEEELb1ELb0ELb1ELb1EEEvNS_9FwdParamsE)
        /*0260*/ 	.short	0x0210
        /*0262*/ 	.short	0x00e8


	//----- nvinfo : EIATTR_SW_WAR
	.align		4
.L_3734:
        /*0264*/ 	.byte	0x04, 0x36
        /*0266*/ 	.short	(.L_3736 - .L_3735)
.L_3735:
        /*0268*/ 	.word	0x00000008
.L_3736:


//--------------------- .nv.info._ZN10layer_norm13ln_fwd_kernelINS_13Kernel_traitsI6__halfffffjLj2560ELj1ELj4ELj1ELj16ENS_18Kernel_traits_baseILj2560ES2_ffffjLj128EEEEELb1ELb1ELb0ELb0EEEvNS_9FwdParamsE --------------------------
	.section	.nv.info._ZN10layer_norm13ln_fwd_kernelINS_13Kernel_traitsI6__halfffffjLj2560ELj1ELj4ELj1ELj16ENS_18Kernel_traits_baseILj2560ES2_ffffjLj128EEEEELb1ELb1ELb0ELb0EEEvNS_9FwdParamsE,"",@"SHT_CUDA_INFO"
	.sectionflags	@""
	.align	4


	//----- nvinfo : EIATTR_CUDA_API_VERSION
	.align		4
        /*0000*/ 	.byte	0x04, 0x37
        /*0002*/ 	.short	(.L_3738 - .L_3737)
.L_3737:
        /*0004*/ 	.word	0x00000082


	//----- nvinfo : EIATTR_KPARAM_INFO
	.align		4
.L_3738:
        /*0008*/ 	.byte	0x04, 0x17
        /*000a*/ 	.short	(.L_3740 - .L_3739)
.L_3739:
        /*000c*/ 	.word	0x00000000
        /*0010*/ 	.short	0x0000
        /*0012*/ 	.short	0x0000
        /*0014*/ 	.byte	0x00, 0xf0, 0xa1, 0x03


	//----- nvinfo : EIATTR_SPARSE_MMA_MASK
	.align		4
.L_3740:
        /*0018*/ 	.byte	0x03, 0x50
        /*001a*/ 	.short	0x0000


	//----- nvinfo : EIATTR_MAXREG_COUNT
	.align		4
        /*001c*/ 	.byte	0x03, 0x1b
        /*001e*/ 	.short	0x00ff


	//----- nvinfo : EIATTR_ANNOTATIONS
	.align		4
        /*0020*/ 	.byte	0x04, 0x55
        /*0022*/ 	.short	(.L_3742 - .L_3741)


	//   ....[0]....
.L_3741:
        /* <DEDUP_REMOVED lines=119> */


	//----- nvinfo : EIATTR_MERCURY_ISA_VERSION
	.align		4
.L_3742:
        /*0784*/ 	.byte	0x03, 0x5f
        /*0786*/ 	.short	0x0101


	//----- nvinfo : EIATTR_COOP_GROUP_MASK_REGIDS
	.align		4
        /*0788*/ 	.byte	0x04, 0x29
        /*078a*/ 	.short	(.L_3744 - .L_3743)


	//   ....[0]....
.L_3743:
        /*078c*/ 	.word	0xffffffff


	//   ....[1]....
        /*0790*/ 	.word	0xffffffff


	//   ....[2]....
        /*0794*/ 	.word	0xffffffff


	//   ....[3]....
        /*0798*/ 	.word	0xffffffff


	//   ....[4]....
        /*079c*/ 	.word	0xffffffff


	//   ....[5]....
        /*07a0*/ 	.word	0xffffffff


	//   ....[6]....
        /*07a4*/ 	.word	0xffffffff


	//   ....[7]....
        /*07a8*/ 	.word	0xffffffff


	//   ....[8]....
        /*07ac*/ 	.word	0xffffffff


	//   ....[9]....
        /*07b0*/ 	.word	0xffffffff


	//   ....[10]....
        /*07b4*/ 	.word	0x05000081


	//   ....[11]....
        /*07b8*/ 	.word	0x05000081


	//   ....[12]....
        /*07bc*/ 	.word	0x05000081


	//   ....[13]....
        /*07c0*/ 	.word	0x05000081


	//   ....[14]....
        /*07c4*/ 	.word	0x05000081


	//   ....[15]....
        /*07c8*/ 	.word	0x05000081


	//   ....[16]....
        /*07cc*/ 	.word	0x05000081


	//   ....[17]....
        /*07d0*/ 	.word	0x05000081


	//   ....[18]....
        /*07d4*/ 	.word	0x05000081


	//   ....[19]....
        /*07d8*/ 	.word	0x05000081


	//----- nvinfo : EIATTR_COOP_GROUP_INSTR_OFFSETS
	.align		4
.L_3744:
        /*07dc*/ 	.byte	0x04, 0x28
        /*07de*/ 	.short	(.L_3746 - .L_3745)


	//   ....[0]....
.L_3745:
        /*07e0*/ 	.word	0x00021240


	//   ....[1]....
        /*07e4*/ 	.word	0x00021300


	//   ....[2]....
        /*07e8*/ 	.word	0x00021320


	//   ....[3]....
        /*07ec*/ 	.word	0x00021340


	//   ....[4]....
        /*07f0*/ 	.word	0x00021370


	//   ....[5]....
        /*07f4*/ 	.word	0x00021ea0


	//   ....[6]....
        /*07f8*/ 	.word	0x00021ec0


	//   ....[7]....
        /*07fc*/ 	.word	0x00021ee0


	//   ....[8]....
        /*0800*/ 	.word	0x00021f00


	//   ....[9]....
        /*0804*/ 	.word	0x00021f20


	//   ....[10]....
        /*0808*/ 	.word	0x00023de0


	//   ....[11]....
        /*080c*/ 	.word	0x00023e90


	//   ....[12]....
        /*0810*/ 	.word	0x00023f70


	//   ....[13]....
        /*0814*/ 	.word	0x00023fe0


	//   ....[14]....
        /*0818*/ 	.word	0x00024070


	//   ....[15]....
        /*081c*/ 	.word	0x00024c10


	//   ....[16]....
        /*0820*/ 	.word	0x00024c80


	//   ....[17]....
        /*0824*/ 	.word	0x00024cf0


	//   ....[18]....
        /*0828*/ 	.word	0x00024d60


	//   ....[19]....
        /*082c*/ 	.word	0x00024dd0


	//----- nvinfo : EIATTR_EXIT_INSTR_OFFSETS
	.align		4
.L_3746:
        /*0830*/ 	.byte	0x04, 0x1c
        /*0832*/ 	.short	(.L_3748 - .L_3747)


	//   ....[0]....
.L_3747:
        /*0834*/ 	.word	0x00001fc0


	//   ....[1]....
        /*0838*/ 	.word	0x00023d70


	//----- nvinfo : EIATTR_MAX_THREADS
	.align		4
.L_3748:
        /*083c*/ 	.byte	0x04, 0x05
        /*083e*/ 	.short	(.L_3750 - .L_3749)
.L_3749:
        /*0840*/ 	.word	0x00000080
        /*0844*/ 	.word	0x00000001
        /*0848*/ 	.word	0x00000001


	//----- nvinfo : EIATTR_CRS_STACK_SIZE
	.align		4
.L_3750:
        /*084c*/ 	.byte	0x04, 0x1e
        /*084e*/ 	.short	(.L_3752 - .L_3751)
.L_3751:
        /*0850*/ 	.word	0x00000000


	//----- nvinfo : EIATTR_CBANK_PARAM_SIZE
	.align		4
.L_3752:
        /*0854*/ 	.byte	0x03, 0x19
        /*0856*/ 	.short	0x00e8


	//----- nvinfo : EIATTR_PARAM_CBANK
	.align		4
        /*0858*/ 	.byte	0x04, 0x0a
        /*085a*/ 	.short	(.L_3754 - .L_3753)
	.align		4
.L_3753:
        /*085c*/ 	.word	index@(.nv.constant0._ZN10layer_norm13ln_fwd_kernelINS_13Kernel_traitsI6__halfffffjLj2560ELj1ELj4ELj1ELj16ENS_18Kernel_traits_baseILj2560ES2_ffffjLj128EEEEELb1ELb1ELb0ELb0EEEvNS_9FwdParamsE)
        /*0860*/ 	.short	0x0210
        /*0862*/ 	.short	0x00e8


	//----- nvinfo : EIATTR_SW_WAR
	.align		4
.L_3754:
        /*0864*/ 	.byte	0x04, 0x36
        /*0866*/ 	.short	(.L_3756 - .L_3755)
.L_3755:
        /*0868*/ 	.word	0x00000008
.L_3756:


//--------------------- .nv.info._ZN10layer_norm13ln_fwd_kernelINS_13Kernel_traitsI6__halfffffjLj2560ELj1ELj4ELj1ELj16ENS_18Kernel_traits_baseILj2560ES2_ffffjLj128EEEEELb1ELb1ELb0ELb1EEEvNS_9FwdParamsE --------------------------
	.section	.nv.info._ZN10layer_norm13ln_fwd_kernelINS_13Kernel_traitsI6__halfffffjLj2560ELj1ELj4ELj1ELj16ENS_18Kernel_traits_baseILj2560ES2_ffffjLj128EEEEELb1ELb1ELb0ELb1EEEvNS_9FwdParamsE,"",@"SHT_CUDA_INFO"
	.sectionflags	@""
	.align	4


	//----- nvinfo : EIATTR_CUDA_API_VERSION
	.align		4
        /*0000*/ 	.byte	0x04, 0x37
        /*0002*/ 	.short	(.L_3758 - .L_3757)
.L_3757:
        /*0004*/ 	.word	0x00000082


	//----- nvinfo : EIATTR_KPARAM_INFO
	.align		4
.L_3758:
        /*0008*/ 	.byte	0x04, 0x17
        /*000a*/ 	.short	(.L_3760 - .L_3759)
.L_3759:
        /*000c*/ 	.word	0x00000000
        /*0010*/ 	.short	0x0000
        /*0012*/ 	.short	0x0000
        /*0014*/ 	.byte	0x00, 0xf0, 0xa1, 0x03


	//----- nvinfo : EIATTR_SPARSE_MMA_MASK
	.align		4
.L_3760:
        /*0018*/ 	.byte	0x03, 0x50
        /*001a*/ 	.short	0x0000


	//----- nvinfo : EIATTR_MAXREG_COUNT
	.align		4
        /*001c*/ 	.byte	0x03, 0x1b
        /*001e*/ 	.short	0x00ff


	//----- nvinfo : EIATTR_ANNOTATIONS
	.align		4
        /*0020*/ 	.byte	0x04, 0x55
        /*0022*/ 	.short	(.L_3762 - .L_3761)


	//   ....[0]....
.L_3761:
        /* <DEDUP_REMOVED lines=118> */


	//----- nvinfo : EIATTR_MERCURY_ISA_VERSION
	.align		4
.L_3762:
        /*0774*/ 	.byte	0x03, 0x5f
        /*0776*/ 	.short	0x0101


	//----- nvinfo : EIATTR_COOP_GROUP_MASK_REGIDS
	.align		4
        /*0778*/ 	.byte	0x04, 0x29
        /*077a*/ 	.short	(.L_3764 - .L_3763)


	//   ....[0]....
.L_3763:
        /*077c*/ 	.word	0xffffffff


	//   ....[1]....
        /*0780*/ 	.word	0xffffffff


	//   ....[2]....
        /*0784*/ 	.word	0xffffffff


	//   ....[3]....
        /*0788*/ 	.word	0xffffffff


	//   ....[4]....
        /*078c*/ 	.word	0xffffffff


	//   ....[5]....
        /*0790*/ 	.word	0xffffffff


	//   ....[6]....
        /*0794*/ 	.word	0xffffffff


	//   ....[7]....
        /*0798*/ 	.word	0xffffffff


	//   ....[8]....
        /*079c*/ 	.word	0xffffffff


	//   ....[9]....
        /*07a0*/ 	.word	0xffffffff


	//   ....[10]....
        /*07a4*/ 	.word	0x0500008a


	//   ....[11]....
        /*07a8*/ 	.word	0x0500008a


	//   ....[12]....
        /*07ac*/ 	.word	0x0500008a


	//   ....[13]....
        /*07b0*/ 	.word	0x0500008a


	//   ....[14]....
        /*07b4*/ 	.word	0x0500008a


	//   ....[15]....
        /*07b8*/ 	.word	0x0500008a


	//   ....[16]....
        /*07bc*/ 	.word	0x0500008a


	//   ....[17]....
        /*07c0*/ 	.word	0x0500008a


	//   ....[18]....
        /*07c4*/ 	.word	0x0500008a


	//   ....[19]....
        /*07c8*/ 	.word	0x0500008a


	//----- nvinfo : EIATTR_COOP_GROUP_INSTR_OFFSETS
	.align		4
.L_3764:
        /*07cc*/ 	.byte	0x04, 0x28
        /*07ce*/ 	.short	(.L_3766 - .L_3765)


	//   ....[0]....
.L_3765:
        /*07d0*/ 	.word	0x0001f540


	//   ....[1]....
        /*07d4*/ 	.word	0x0001f570


	//   ....[2]....
        /*07d8*/ 	.word	0x0001f590


	//   ....[3]....
        /*07dc*/ 	.word	0x0001f5b0


	//   ....[4]....
        /*07e0*/ 	.word	0x0001f5d0


	//   ....[5]....
        /*07e4*/ 	.word	0x00020000


	//   ....[6]....
        /*07e8*/ 	.word	0x00020020


	//   ....[7]....
        /*07ec*/ 	.word	0x00020040


	//   ....[8]....
        /*07f0*/ 	.word	0x00020060


	//   ....[9]....
        /*07f4*/ 	.word	0x00020080


	//   ....[10]....
        /*07f8*/ 	.word	0x00021630


	//   ....[11]....
        /*07fc*/ 	.word	0x000216d0


	//   ....[12]....
        /*0800*/ 	.word	0x00021740


	//   ....[13]....
        /*0804*/ 	.word	0x000217b0


	//   ....[14]....
        /*0808*/ 	.word	0x00021820


	//   ....[15]....
        /*080c*/ 	.word	0x000222b0


	//   ....[16]....
        /*0810*/ 	.word	0x00022320


	//   ....[17]....
        /*0814*/ 	.word	0x00022390


	//   ....[18]....
        /*0818*/ 	.word	0x00022400


	//   ....[19]....
        /*081c*/ 	.word	0x00022470


	//----- nvinfo : EIATTR_EXIT_INSTR_OFFSETS
	.align		4
.L_3766:
        /*0820*/ 	.byte	0x04, 0x1c
        /*0822*/ 	.short	(.L_3768 - .L_3767)


	//   ....[0]....
.L_3767:
        /*0824*/ 	.word	0x00000ce0


	//   ....[1]....
        /*0828*/ 	.word	0x000215c0


	//----- nvinfo : EIATTR_MAX_THREADS
	.align		4
.L_3768:
        /*082c*/ 	.byte	0x04, 0x05
        /*082e*/ 	.short	(.L_3770 - .L_3769)
.L_3769:
        /*0830*/ 	.word	0x00000080
        /*0834*/ 	.word	0x00000001
        /*0838*/ 	.word	0x00000001


	//----- nvinfo : EIATTR_CRS_STACK_SIZE
	.align		4
.L_3770:
        /*083c*/ 	.byte	0x04, 0x1e
        /*083e*/ 	.short	(.L_3772 - .L_3771)
.L_3771:
        /*0840*/ 	.word	0x00000000


	//----- nvinfo : EIATTR_CBANK_PARAM_SIZE
	.align		4
.L_3772:
        /*0844*/ 	.byte	0x03, 0x19
        /*0846*/ 	.short	0x00e8


	//----- nvinfo : EIATTR_PARAM_CBANK
	.align		4
        /*0848*/ 	.byte	0x04, 0x0a
        /*084a*/ 	.short	(.L_3774 - .L_3773)
	.align		4
.L_3773:
        /*084c*/ 	.word	index@(.nv.constant0._ZN10layer_norm13ln_fwd_kernelINS_13Kernel_traitsI6__halfffffjLj2560ELj1ELj4ELj1ELj16ENS_18Kernel_traits_baseILj2560ES2_ffffjLj128EEEEELb1ELb1ELb0ELb1EEEvNS_9FwdParamsE)
        /*0850*/ 	.short	0x0210
        /*0852*/ 	.short	0x00e8


	//----- nvinfo : EIATTR_SW_WAR
	.align		4
.L_3774:
        /*0854*/ 	.byte	0x04, 0x36
        /*0856*/ 	.short	(.L_3776 - .L_3775)
.L_3775:
        /*0858*/ 	.word	0x00000008
.L_3776:


//--------------------- .nv.info._ZN10layer_norm13ln_fwd_kernelINS_13Kernel_traitsI6__halfffffjLj2560ELj1ELj4ELj1ELj16ENS_18Kernel_traits_baseILj2560ES2_ffffjLj128EEEEELb1ELb1ELb1ELb0EEEvNS_9FwdParamsE --------------------------
	.section	.nv.info._ZN10layer_norm13ln_fwd_kernelINS_13Kernel_traitsI6__halfffffjLj2560ELj1ELj4ELj1ELj16ENS_18Kernel_traits_baseILj2560ES2_ffffjLj128EEEEELb1ELb1ELb1ELb0EEEvNS_9FwdParamsE,"",@"SHT_CUDA_INFO"
	.sectionflags	@""
	.align	4


	//----- nvinfo : EIATTR_CUDA_API_VERSION
	.align		4
        /*0000*/ 	.byte	0x04, 0x37
        /*0002*/ 	.short	(.L_3778 - .L_3777)
.L_3777:
        /*0004*/ 	.word	0x00000082


	//----- nvinfo : EIATTR_KPARAM_INFO
	.align		4
.L_3778:
        /*0008*/ 	.byte	0x04, 0x17
        /*000a*/ 	.short	(.L_3780 - .L_3779)
.L_3779:
        /*000c*/ 	.word	0x00000000
        /*0010*/ 	.short	0x0000
        /*0012*/ 	.short	0x0000
        /*0014*/ 	.byte	0x00, 0xf0, 0xa1, 0x03


	//----- nvinfo : EIATTR_SPARSE_MMA_MASK
	.align		4
.L_3780:
        /*0018*/ 	.byte	0x03, 0x50
        /*001a*/ 	.short	0x0000


	//----- nvinfo : EIATTR_MAXREG_COUNT
	.align		4
        /*001c*/ 	.byte	0x03, 0x1b
        /*001e*/ 	.short	0x00ff


	//----- nvinfo : EIATTR_ANNOTATIONS
	.align		4
        /*0020*/ 	.byte	0x04, 0x55
        /*0022*/ 	.short	(.L_3782 - .L_3781)


	//   ....[0]....
.L_3781:
        /* <DEDUP_REMOVED lines=118> */


	//----- nvinfo : EIATTR_MERCURY_ISA_VERSION
	.align		4
.L_3782:
        /*0774*/ 	.byte	0x03, 0x5f
        /*0776*/ 	.short	0x0101


	//----- nvinfo : EIATTR_COOP_GROUP_MASK_REGIDS
	.align		4
        /*0778*/ 	.byte	0x04, 0x29
        /*077a*/ 	.short	(.L_3784 - .L_3783)


	//   ....[0]....
.L_3783:
        /*077c*/ 	.word	0xffffffff


	//   ....[1]....
        /*0780*/ 	.word	0xffffffff


	//   ....[2]....
        /*0784*/ 	.word	0xffffffff


	//   ....[3]....
        /*0788*/ 	.word	0xffffffff


	//   ....[4]....
        /*078c*/ 	.word	0xffffffff


	//   ....[5]....
        /*0790*/ 	.word	0xffffffff


	//   ....[6]....
        /*0794*/ 	.word	0xffffffff


	//   ....[7]....
        /*0798*/ 	.word	0xffffffff


	//   ....[8]....
        /*079c*/ 	.word	0xffffffff


	//   ....[9]....
        /*07a0*/ 	.word	0xffffffff


	//   ....[10]....
        /*07a4*/ 	.word	0x05000082


	//   ....[11]....
        /*07a8*/ 	.word	0x05000082


	//   ....[12]....
        /*07ac*/ 	.word	0x05000082


	//   ....[13]....
        /*07b0*/ 	.word	0x05000082


	//   ....[14]....
        /*07b4*/ 	.word	0x05000082


	//   ....[15]....
        /*07b8*/ 	.word	0x05000082


	//   ....[16]....
        /*07bc*/ 	.word	0x05000082


	//   ....[17]....
        /*07c0*/ 	.word	0x05000082


	//   ....[18]....
        /*07c4*/ 	.word	0x05000082


	//   ....[19]....
        /*07c8*/ 	.word	0x05000082


	//----- nvinfo : EIATTR_COOP_GROUP_INSTR_OFFSETS
	.align		4
.L_3784:
        /*07cc*/ 	.byte	0x04, 0x28
        /*07ce*/ 	.short	(.L_3786 - .L_3785)


	//   ....[0]....
.L_3785:
        /*07d0*/ 	.word	0x000241c0


	//   ....[1]....
        /*07d4*/ 	.word	0x00024290


	//   ....[2]....
        /*07d8*/ 	.word	0x000242b0


	//   ....[3]....
        /*07dc*/ 	.word	0x000242d0


	//   ....[4]....
        /*07e0*/ 	.word	0x000242f0


	//   ....[5]....
        /*07e4*/ 	.word	0x00024e10


	//   ....[6]....
        /*07e8*/ 	.word	0x00024e30


	//   ....[7]....
        /*07ec*/ 	.word	0x00024e50


	//   ....[8]....
        /*07f0*/ 	.word	0x00024e70


	//   ....[9]....
        /*07f4*/ 	.word	0x00024e90


	//   ....[10]....
        /*07f8*/ 	.word	0x00026dc0


	//   ....[11]....
        /*07fc*/ 	.word	0x00026e70


	//   ....[12]....
        /*0800*/ 	.word	0x00026f60


	//   ....[13]....
        /*0804*/ 	.word	0x00026fd0


	//   ....[14]....
        /*0808*/ 	.word	0x00027040


	//   ....[15]....
        /*080c*/ 	.word	0x00027bd0


	//   ....[16]....
        /*0810*/ 	.word	0x00027c40


	//   ....[17]....
        /*0814*/ 	.word	0x00027cb0


	//   ....[18]....
        /*0818*/ 	.word	0x00027d20


	//   ....[19]....
        /*081c*/ 	.word	0x00027d90


	//----- nvinfo : EIATTR_EXIT_INSTR_OFFSETS
	.align		4
.L_3786:
        /*0820*/ 	.byte	0x04, 0x1c
        /*0822*/ 	.short	(.L_3788 - .L_3787)


	//   ....[0]....
.L_3787:
        /*0824*/ 	.word	0x00001fb0


	//   ....[1]....
        /*0828*/ 	.word	0x00026d50


	//----- nvinfo : EIATTR_MAX_THREADS
	.align		4
.L_3788:
        /*082c*/ 	.byte	0x04, 0x05
        /*082e*/ 	.short	(.L_3790 - .L_3789)
.L_3789:
        /*0830*/ 	.word	0x00000080
        /*0834*/ 	.word	0x00000001
        /*0838*/ 	.word	0x00000001


	//----- nvinfo : EIATTR_CRS_STACK_SIZE
	.align		4
.L_3790:
        /*083c*/ 	.byte	0x04, 0x1e
        /*083e*/ 	.short	(.L_3792 - .L_3791)
.L_3791:
        /*0840*/ 	.word	0x00000000


	//----- nvinfo : EIATTR_CBANK_PARAM_SIZE
	.align		4
.L_3792:
        /*0844*/ 	.byte	0x03, 0x19
        /*0846*/ 	.short	0x00e8


	//----- nvinfo : EIATTR_PARAM_CBANK
	.align		4
        /*0848*/ 	.byte	0x04, 0x0a
        /*084a*/ 	.short	(.L_3794 - .L_3793)
	.align		4
.L_3793:
        /*084c*/ 	.word	index@(.nv.constant0._ZN10layer_norm13ln_fwd_kernelINS_13Kernel_traitsI6__halfffffjLj2560ELj1ELj4ELj1ELj16ENS_18Kernel_traits_baseILj2560ES2_ffffjLj128EEEEELb1ELb1ELb1ELb0EEEvNS_9FwdParamsE)
        /*0850*/ 	.short	0x0210
        /*0852*/ 	.short	0x00e8


	//----- nvinfo : EIATTR_SW_WAR
	.align		4
.L_3794:
        /*0854*/ 	.byte	0x04, 0x36
        /*0856*/ 	.short	(.L_3796 - .L_3795)
.L_3795:
        /*0858*/ 	.word	0x00000008
.L_3796:


//--------------------- .nv.info._ZN10layer_norm13ln_fwd_kernelINS_13Kernel_traitsI6__halfffffjLj2560ELj1ELj4ELj1ELj16ENS_18Kernel_traits_baseILj2560ES2_ffffjLj128EEEEELb1ELb1ELb1ELb1EEEvNS_9FwdParamsE --------------------------
	.section	.nv.info._ZN10layer_norm13ln_fwd_kernelINS_13Kernel_traitsI6__halfffffjLj2560ELj1ELj4ELj1ELj16ENS_18Kernel_traits_baseILj2560ES2_ffffjLj128EEEEELb1ELb1ELb1ELb1EEEvNS_9FwdParamsE,"",@"SHT_CUDA_INFO"
	.sectionflags	@""
	.align	4


	//----- nvinfo : EIATTR_CUDA_API_VERSION
	.align		4
        /*0000*/ 	.byte	0x04, 0x37
        /*0002*/ 	.short	(.L_3798 - .L_3797)
.L_3797:
        /*0004*/ 	.word	0x00000082


	//----- nvinfo : EIATTR_KPARAM_INFO
	.align		4
.L_3798:
        /*0008*/ 	.byte	0x04, 0x17
        /*000a*/ 	.short	(.L_3800 - .L_3799)
.L_3799:
        /*000c*/ 	.word	0x00000000
        /*0010*/ 	.short	0x0000
        /*0012*/ 	.short	0x0000
        /*0014*/ 	.byte	0x00, 0xf0, 0xa1, 0x03


	//----- nvinfo : EIATTR_SPARSE_MMA_MASK
	.align		4
.L_3800:
        /*0018*/ 	.byte	0x03, 0x50
        /*001a*/ 	.short	0x0000


	//----- nvinfo : EIATTR_MAXREG_COUNT
	.align		4
        /*001c*/ 	.byte	0x03, 0x1b
        /*001e*/ 	.short	0x00ff


	//----- nvinfo : EIATTR_ANNOTATIONS
	.align		4
        /*0020*/ 	.byte	0x04, 0x55
        /*0022*/ 	.short	(.L_3802 - .L_3801)


	//   ....[0]....
.L_3801:
        /* <DEDUP_REMOVED lines=103> */


	//----- nvinfo : EIATTR_MERCURY_ISA_VERSION
	.align		4
.L_3802:
        /*0684*/ 	.byte	0x03, 0x5f
        /*0686*/ 	.short	0x0101


	//----- nvinfo : EIATTR_COOP_GROUP_MASK_REGIDS
	.align		4
        /*0688*/ 	.byte	0x04, 0x29
        /*068a*/ 	.short	(.L_3804 - .L_3803)


	//   ....[0]....
.L_3803:
        /*068c*/ 	.word	0xffffffff


	//   ....[1]....
        /*0690*/ 	.word	0xffffffff


	//   ....[2]....
        /*0694*/ 	.word	0xffffffff


	//   ....[3]....
        /*0698*/ 	.word	0xffffffff


	//   ....[4]....
        /*069c*/ 	.word	0xffffffff


	//   ....[5]....
        /*06a0*/ 	.word	0xffffffff


	//   ....[6]....
        /*06a4*/ 	.word	0xffffffff


	//   ....[7]....
        /*06a8*/ 	.word	0xffffffff


	//   ....[8]....
        /*06ac*/ 	.word	0xffffffff


	//   ....[9]....
        /*06b0*/ 	.word	0xffffffff


	//   ....[10]....
        /*06b4*/ 	.word	0x05000096


	//   ....[11]....
        /*06b8*/ 	.word	0x05000096


	//   ....[12]....
        /*06bc*/ 	.word	0x05000096


	//   ....[13]....
        /*06c0*/ 	.word	0x05000096


	//   ....[14]....
        /*06c4*/ 	.word	0x05000096


	//   ....[15]....
        /*06c8*/ 	.word	0x05000096


	//   ....[16]....
        /*06cc*/ 	.word	0x05000096


	//   ....[17]....
        /*06d0*/ 	.word	0x05000096


	//   ....[18]....
        /*06d4*/ 	.word	0x05000096


	//   ....[19]....
        /*06d8*/ 	.word	0x05000096


	//----- nvinfo : EIATTR_COOP_GROUP_INSTR_OFFSETS
	.align		4
.L_3804:
        /*06dc*/ 	.byte	0x04, 0x28
        /*06de*/ 	.short	(.L_3806 - .L_3805)


	//   ....[0]....
.L_3805:
        /*06e0*/ 	.word	0x00022a00


	//   ....[1]....
        /*06e4*/ 	.word	0x00022a30


	//   ....[2]....
        /*06e8*/ 	.word	0x00022a50


	//   ....[3]....
        /*06ec*/ 	.word	0x00022a70


	//   ....[4]....
        /*06f0*/ 	.word	0x00022a90


	//   ....[5]....
        /*06f4*/ 	.word	0x000234c0


	//   ....[6]....
        /*06f8*/ 	.word	0x000234e0


	//   ....[7]....
        /*06fc*/ 	.word	0x00023500


	//   ....[8]....
        /*0700*/ 	.word	0x00023520


	//   ....[9]....
        /*0704*/ 	.word	0x00023540


	//   ....[10]....
        /*0708*/ 	.word	0x00024c90


	//   ....[11]....
        /*070c*/ 	.word	0x00024d30


	//   ....[12]....
        /*0710*/ 	.word	0x00024da0


	//   ....[13]....
        /*0714*/ 	.word	0x00024e10


	//   ....[14]....
        /*0718*/ 	.word	0x00024e80


	//   ....[15]....
        /*071c*/ 	.word	0x00025910


	//   ....[16]....
        /*0720*/ 	.word	0x00025980


	//   ....[17]....
        /*0724*/ 	.word	0x000259f0


	//   ....[18]....
        /*0728*/ 	.word	0x00025a60


	//   ....[19]....
        /*072c*/ 	.word	0x00025ad0


	//----- nvinfo : EIATTR_EXIT_INSTR_OFFSETS
	.align		4
.L_3806:
        /*0730*/ 	.byte	0x04, 0x1c
        /*0732*/ 	.short	(.L_3808 - .L_3807)


	//   ....[0]....
.L_3807:
        /*0734*/ 	.word	0x00000ce0


	//   ....[1]....
        /*0738*/ 	.word	0x00024c20


	//----- nvinfo : EIATTR_MAX_THREADS
	.align		4
.L_3808:
        /*073c*/ 	.byte	0x04, 0x05
        /*073e*/ 	.short	(.L_3810 - .L_3809)
.L_3809:
        /*0740*/ 	.word	0x00000080
        /*0744*/ 	.word	0x00000001
        /*0748*/ 	.word	0x00000001


	//----- nvinfo : EIATTR_CRS_STACK_SIZE
	.align		4
.L_3810:
        /*074c*/ 	.byte	0x04, 0x1e
        /*074e*/ 	.short	(.L_3812 - .L_3811)
.L_3811:
        /*0750*/ 	.word	0x00000000


	//----- nvinfo : EIATTR_CBANK_PARAM_SIZE
	.align		4
.L_3812:
        /*0754*/ 	.byte	0x03, 0x19
        /*0756*/ 	.short	0x00e8


	//----- nvinfo : EIATTR_PARAM_CBANK
	.align		4
        /*0758*/ 	.byte	0x04, 0x0a
        /*075a*/ 	.short	(.L_3814 - .L_3813)
	.align		4
.L_3813:
        /*075c*/ 	.word	index@(.nv.constant0._ZN10layer_norm13ln_fwd_kernelINS_13Kernel_traitsI6__halfffffjLj2560ELj1ELj4ELj1ELj16ENS_18Kernel_traits_baseILj2560ES2_ffffjLj128EEEEELb1ELb1ELb1ELb1EEEvNS_9FwdParamsE)
        /*0760*/ 	.short	0x0210
        /*0762*/ 	.short	0x00e8


	//----- nvinfo : EIATTR_SW_WAR
	.align		4
.L_3814:
        /*0764*/ 	.byte	0x04, 0x36
        /*0766*/ 	.short	(.L_3816 - .L_3815)
.L_3815:
        /*0768*/ 	.word	0x00000008
.L_3816:


//--------------------- .nv.info._ZN10layer_norm13ln_fwd_kernelINS_13Kernel_traitsIfffffjLj2560ELj1ELj4ELj1ELj16ENS_18Kernel_traits_baseILj2560EfffffjLj128EEEEELb0ELb0ELb0ELb0EEEvNS_9FwdParamsE --------------------------
	.section	.nv.info._ZN10layer_norm13ln_fwd_kernelINS_13Kernel_traitsIfffffjLj2560ELj1ELj4ELj1ELj16ENS_18Kernel_traits_baseILj2560EfffffjLj128EEEEELb0ELb0ELb0ELb0EEEvNS_9FwdParamsE,"",@"SHT_CUDA_INFO"
	.sectionflags	@""
	.align	4


	//----- nvinfo : EIATTR_CUDA_API_VERSION
	.align		4
        /*0000*/ 	.byte	0x04, 0x37
        /*0002*/ 	.short	(.L_3818 - .L_3817)
.L_3817:
        /*0004*/ 	.word	0x00000082


	//----- nvinfo : EIATTR_KPARAM_INFO
	.align		4
.L_3818:
        /*0008*/ 	.byte	0x04, 0x17
        /*000a*/ 	.short	(.L_3820 - .L_3819)
.L_3819:
        /*000c*/ 	.word	0x00000000
        /*0010*/ 	.short	0x0000
        /*0012*/ 	.short	0x0000
        /*0014*/ 	.byte	0x00, 0xf0, 0xa1, 0x03


	//----- nvinfo : EIATTR_SPARSE_MMA_MASK
	.align		4
.L_3820:
        /*0018*/ 	.byte	0x03, 0x50
        /*001a*/ 	.short	0x0000


	//----- nvinfo : EIATTR_MAXREG_COUNT
	.align		4
        /*001c*/ 	.byte	0x03, 0x1b
        /*001e*/ 	.short	0x00ff


	//----- nvinfo : EIATTR_ANNOTATIONS
	.align		4
        /*0020*/ 	.byte	0x04, 0x55
        /*0022*/ 	.short	(.L_3822 - .L_3821)


	//   ....[0]....
.L_3821:
        /* <DEDUP_REMOVED lines=10> */


	//----- nvinfo : EIATTR_MERCURY_ISA_VERSION
	.align		4
.L_3822:
        /*00b4*/ 	.byte	0x03, 0x5f
        /*00b6*/ 	.short	0x0101


	//----- nvinfo : EIATTR_COOP_GROUP_MASK_REGIDS
	.align		4
        /*00b8*/ 	.byte	0x04, 0x29
        /*00ba*/ 	.short	(.L_3824 - .L_3823)


	//   ....[0]....
.L_3823:
        /*00bc*/ 	.word	0xffffffff


	//   ....[1]....
        /*00c0*/ 	.word	0xffffffff


	//   ....[2]....
        /*00c4*/ 	.word	0xffffffff


	//   ....[3]....
        /*00c8*/ 	.word	0xffffffff


	//   ....[4]....
        /*00cc*/ 	.word	0xffffffff


	//   ....[5]....
        /*00d0*/ 	.word	0xffffffff


	//   ....[6]....
        /*00d4*/ 	.word	0xffffffff


	//   ....[7]....
        /*00d8*/ 	.word	0xffffffff


	//   ....[8]....
        /*00dc*/ 	.word	0xffffffff


	//   ....[9]....
        /*00e0*/ 	.word	0xffffffff


	//   ....[10]....
        /*00e4*/ 	.word	0x05000048


	//   ....[11]....
        /*00e8*/ 	.word	0x05000048


	//   ....[12]....
        /*00ec*/ 	.word	0x05000048


	//   ....[13]....
        /*00f0*/ 	.word	0x05000048


	//   ....[14]....
        /*00f4*/ 	.word	0x05000048


	//   ....[15]....
        /*00f8*/ 	.word	0x05000048


	//   ....[16]....
        /*00fc*/ 	.word	0x05000048


	//   ....[17]....
        /*0100*/ 	.word	0x05000048


	//   ....[18]....
        /*0104*/ 	.word	0x05000048


	//   ....[19]....
        /*0108*/ 	.word	0x05000048


	//----- nvinfo : EIATTR_COOP_GROUP_INSTR_OFFSETS
	.align		4
.L_3824:
        /*010c*/ 	.byte	0x04, 0x28
        /*010e*/ 	.short	(.L_3826 - .L_3825)


	//   ....[0]....
.L_3825:
        /*0110*/ 	.word	0x00005760


	//   ....[1]....
        /*0114*/ 	.word	0x000057a0


	//   ....[2]....
        /*0118*/ 	.word	0x000057c0


	//   ....[3]....
        /*011c*/ 	.word	0x000057e0


	//   ....[4]....
        /*0120*/ 	.word	0x00005800


	//   ....[5]....
        /*0124*/ 	.word	0x00006340


	//   ....[6]....
        /*0128*/ 	.word	0x00006360


	//   ....[7]....
        /*012c*/ 	.word	0x00006380


	//   ....[8]....
        /*0130*/ 	.word	0x000063a0


	//   ....[9]....
        /*0134*/ 	.word	0x000063c0


	//   ....[10]....
        /*0138*/ 	.word	0x00008020


	//   ....[11]....
        /*013c*/ 	.word	0x000080c0


	//   ....[12]....
        /*0140*/ 	.word	0x00008130


	//   ....[13]....
        /*0144*/ 	.word	0x000081a0


	//   ....[14]....
        /*0148*/ 	.word	0x00008210


	//   ....[15]....
        /*014c*/ 	.word	0x00008dc0


	//   ....[16]....
        /*0150*/ 	.word	0x00008e30


	//   ....[17]....
        /*0154*/ 	.word	0x00008ea0


	//   ....[18]....
        /*0158*/ 	.word	0x00008f10


	//   ....[19]....
        /*015c*/ 	.word	0x00008f80


	//----- nvinfo : EIATTR_EXIT_INSTR_OFFSETS
	.align		4
.L_3826:
        /*0160*/ 	.byte	0x04, 0x1c
        /*0162*/ 	.short	(.L_3828 - .L_3827)


	//   ....[0]....
.L_3827:
        /*0164*/ 	.word	0x000017c0


	//   ....[1]....
        /*0168*/ 	.word	0x00007fb0


	//----- nvinfo : EIATTR_MAX_THREADS
	.align		4
.L_3828:
        /*016c*/ 	.byte	0x04, 0x05
        /*016e*/ 	.short	(.L_3830 - .L_3829)
.L_3829:
        /*0170*/ 	.word	0x00000080
        /*0174*/ 	.word	0x00000001
        /*0178*/ 	.word	0x00000001


	//----- nvinfo : EIATTR_CRS_STACK_SIZE
	.align		4
.L_3830:
        /*017c*/ 	.byte	0x04, 0x1e
        /*017e*/ 	.short	(.L_3832 - .L_3831)
.L_3831:
        /*0180*/ 	.word	0x00000000


	//----- nvinfo : EIATTR_CBANK_PARAM_SIZE
	.align		4
.L_3832:
        /*0184*/ 	.byte	0x03, 0x19
        /*0186*/ 	.short	0x00e8


	//----- nvinfo : EIATTR_PARAM_CBANK
	.align		4
        /*0188*/ 	.byte	0x04, 0x0a
        /*018a*/ 	.short	(.L_3834 - .L_3833)
	.align		4
.L_3833:
        /*018c*/ 	.word	index@(.nv.constant0._ZN10layer_norm13ln_fwd_kernelINS_13Kernel_traitsIfffffjLj2560ELj1ELj4ELj1ELj16ENS_18Kernel_traits_baseILj2560EfffffjLj128EEEEELb0ELb0ELb0ELb0EEEvNS_9FwdParamsE)
        /*0190*/ 	.short	0x0210
        /*0192*/ 	.short	0x00e8


	//----- nvinfo : EIATTR_SW_WAR
	.align		4
.L_3834:
        /*0194*/ 	.byte	0x04, 0x36
        /*0196*/ 	.short	(.L_3836 - .L_3835)
.L_3835:
        /*0198*/ 	.word	0x00000008
.L_3836:


//--------------------- .nv.info._ZN10layer_norm13ln_fwd_kernelINS_13Kernel_traitsIfffffjLj2560ELj1ELj4ELj1ELj16ENS_18Kernel_traits_baseILj2560EfffffjLj128EEEEELb0ELb0ELb0ELb1EEEvNS_9FwdParamsE --------------------------
	.section	.nv.info._ZN10layer_norm13ln_fwd_kernelINS_13Kernel_traitsIfffffjLj2560ELj1ELj4ELj1ELj16ENS_18Kernel_traits_baseILj2560EfffffjLj128EEEEELb0ELb0ELb0ELb1EEEvNS_9FwdParamsE,"",@"SHT_CUDA_INFO"
	.sectionflags	@""
	.align	4


	//----- nvinfo : EIATTR_CUDA_API_VERSION
	.align		4
        /*0000*/ 	.byte	0x04, 0x37
        /*0002*/ 	.short	(.L_3838 - .L_3837)
.L_3837:
        /*0004*/ 	.word	0x00000082


	//----- nvinfo : EIATTR_KPARAM_INFO
	.align		4
.L_3838:
        /*0008*/ 	.byte	0x04, 0x17
        /*000a*/ 	.short	(.L_3840 - .L_3839)
.L_3839:
        /*000c*/ 	.word	0x00000000
        /*0010*/ 	.short	0x0000
        /*0012*/ 	.short	0x0000
        /*0014*/ 	.byte	0x00, 0xf0, 0xa1, 0x03


	//----- nvinfo : EIATTR_SPARSE_MMA_MASK
	.align		4
.L_3840:
        /*0018*/ 	.byte	0x03, 0x50
        /*001a*/ 	.short	0x0000


	//----- nvinfo : EIATTR_MAXREG_COUNT
	.align		4
        /*001c*/ 	.byte	0x03, 0x1b
        /*001e*/ 	.short	0x00ff


	//----- nvinfo : EIATTR_ANNOTATIONS
	.align		4
        /*0020*/ 	.byte	0x04, 0x55
        /*0022*/ 	.short	(.L_3842 - .L_3841)


	//   ....[0]....
.L_3841:
        /* <DEDUP_REMOVED lines=31> */


	//----- nvinfo : EIATTR_MERCURY_ISA_VERSION
	.align		4
.L_3842:
        /*0204*/ 	.byte	0x03, 0x5f
        /*0206*/ 	.short	0x0101


	//----- nvinfo : EIATTR_COOP_GROUP_MASK_REGIDS
	.align		4
        /*0208*/ 	.byte	0x04, 0x29
        /*020a*/ 	.short	(.L_3844 - .L_3843)


	//   ....[0]....
.L_3843:
        /*020c*/ 	.word	0xffffffff


	//   ....[1]....
        /*0210*/ 	.word	0xffffffff


	//   ....[2]....
        /*0214*/ 	.word	0xffffffff


	//   ....[3]....
        /*0218*/ 	.word	0xffffffff


	//   ....[4]....
        /*021c*/ 	.word	0xffffffff


	//   ....[5]....
        /*0220*/ 	.word	0xffffffff


	//   ....[6]....
        /*0224*/ 	.word	0xffffffff


	//   ....[7]....
        /*0228*/ 	.word	0xffffffff


	//   ....[8]....
        /*022c*/ 	.word	0xffffffff


	//   ....[9]....
        /*0230*/ 	.word	0xffffffff


	//   ....[10]....
        /*0234*/ 	.word	0x0500008c


	//   ....[11]....
        /*0238*/ 	.word	0x0500008c


	//   ....[12]....
        /*023c*/ 	.word	0x0500008c


	//   ....[13]....
        /*0240*/ 	.word	0x0500008c


	//   ....[14]....
        /*0244*/ 	.word	0x0500008c


	//   ....[15]....
        /*0248*/ 	.word	0x0500008c


	//   ....[16]....
        /*024c*/ 	.word	0x0500008c


	//   ....[17]....
        /*0250*/ 	.word	0x0500008c


	//   ....[18]....
        /*0254*/ 	.word	0x0500008c


	//   ....[19]....
        /*0258*/ 	.word	0x0500008c


	//----- nvinfo : EIATTR_COOP_GROUP_INSTR_OFFSETS
	.align		4
.L_3844:
        /*025c*/ 	.byte	0x04, 0x28
        /*025e*/ 	.short	(.L_3846 - .L_3845)


	//   ....[0]....
.L_3845:
        /*0260*/ 	.word	0x00003c60


	//   ....[1]....
        /*0264*/ 	.word	0x00003c90


	//   ....[2]....
        /*0268*/ 	.word	0x00003cb0


	//   ....[3]....
        /*026c*/ 	.word	0x00003cd0


	//   ....[4]....
        /*0270*/ 	.word	0x00003cf0


	//   ....[5]....
        /*0274*/ 	.word	0x00004720


	//   ....[6]....
        /*0278*/ 	.word	0x00004740


	//   ....[7]....
        /*027c*/ 	.word	0x00004760


	//   ....[8]....
        /*0280*/ 	.word	0x00004780


	//   ....[9]....
        /*0284*/ 	.word	0x000047a0


	//   ....[10]....
        /*0288*/ 	.word	0x00005d50


	//   ....[11]....
        /*028c*/ 	.word	0x00005df0


	//   ....[12]....
        /*0290*/ 	.word	0x00005e60


	//   ....[13]....
        /*0294*/ 	.word	0x00005ed0


	//   ....[14]....
        /*0298*/ 	.word	0x00005f40


	//   ....[15]....
        /*029c*/ 	.word	0x000069d0


	//   ....[16]....
        /*02a0*/ 	.word	0x00006a40


	//   ....[17]....
        /*02a4*/ 	.word	0x00006ab0


	//   ....[18]....
        /*02a8*/ 	.word	0x00006b20


	//   ....[19]....
        /*02ac*/ 	.word	0x00006b90


	//----- nvinfo : EIATTR_EXIT_INSTR_OFFSETS
	.align		4
.L_3846:
        /*02b0*/ 	.byte	0x04, 0x1c
        /*02b2*/ 	.short	(.L_3848 - .L_3847)


	//   ....[0]....
.L_3847:
        /*02b4*/ 	.word	0x00000a10


	//   ....[1]....
        /*02b8*/ 	.word	0x00005ce0


	//----- nvinfo : EIATTR_MAX_THREADS
	.align		4
.L_3848:
        /*02bc*/ 	.byte	0x04, 0x05
        /*02be*/ 	.short	(.L_3850 - .L_3849)
.L_3849:
        /*02c0*/ 	.word	0x00000080
        /*02c4*/ 	.word	0x00000001
        /*02c8*/ 	.word	0x00000001


	//----- nvinfo : EIATTR_CRS_STACK_SIZE
	.align		4
.L_3850:
        /*02cc*/ 	.byte	0x04, 0x1e
        /*02ce*/ 	.short	(.L_3852 - .L_3851)
.L_3851:
        /*02d0*/ 	.word	0x00000000


	//----- nvinfo : EIATTR_CBANK_PARAM_SIZE
	.align		4
.L_3852:
        /*02d4*/ 	.byte	0x03, 0x19
        /*02d6*/ 	.short	0x00e8


	//----- nvinfo : EIATTR_PARAM_CBANK
	.align		4
        /*02d8*/ 	.byte	0x04, 0x0a
        /*02da*/ 	.short	(.L_3854 - .L_3853)
	.align		4
.L_3853:
        /*02dc*/ 	.word	index@(.nv.constant0._ZN10layer_norm13ln_fwd_kernelINS_13Kernel_traitsIfffffjLj2560ELj1ELj4ELj1ELj16ENS_18Kernel_traits_baseILj2560EfffffjLj128EEEEELb0ELb0ELb0ELb1EEEvNS_9FwdParamsE)
        /*02e0*/ 	.short	0x0210
        /*02e2*/ 	.short	0x00e8


	//----- nvinfo : EIATTR_SW_WAR
	.align		4
.L_3854:
        /*02e4*/ 	.byte	0x04, 0x36
        /*02e6*/ 	.short	(.L_3856 - .L_3855)
.L_3855:
        /*02e8*/ 	.word	0x00000008
.L_3856:


//--------------------- .nv.info._ZN10layer_norm13ln_fwd_kernelINS_13Kernel_traitsIfffffjLj2560ELj1ELj4ELj1ELj16ENS_18Kernel_traits_baseILj2560EfffffjLj128EEEEELb0ELb0ELb1ELb0EEEvNS_9FwdParamsE --------------------------
	.section	.nv.info._ZN10layer_norm13ln_fwd_kernelINS_13Kernel_traitsIfffffjLj2560ELj1ELj4ELj1ELj16ENS_18Kernel_traits_baseILj2560EfffffjLj128EEEEELb0ELb0ELb1ELb0EEEvNS_9FwdParamsE,"",@"SHT_CUDA_INFO"
	.sectionflags	@""
	.align	4


	//----- nvinfo : EIATTR_CUDA_API_VERSION
	.align		4
        /*0000*/ 	.byte	0x04, 0x37
        /*0002*/ 	.short	(.L_3858 - .L_3857)
.L_3857:
        /*0004*/ 	.word	0x00000082


	//----- nvinfo : EIATTR_KPARAM_INFO
	.align		4
.L_3858:
        /*0008*/ 	.byte	0x04, 0x17
        /*000a*/ 	.short	(.L_3860 - .L_3859)
.L_3859:
        /*000c*/ 	.word	0x00000000
        /*0010*/ 	.short	0x0000
        /*0012*/ 	.short	0x0000
        /*0014*/ 	.byte	0x00, 0xf0, 0xa1, 0x03


	//----- nvinfo : EIATTR_SPARSE_MMA_MASK
	.align		4
.L_3860:
        /*0018*/ 	.byte	0x03, 0x50
        /*001a*/ 	.short	0x0000


	//----- nvinfo : EIATTR_MAXREG_COUNT
	.align		4
        /*001c*/ 	.byte	0x03, 0x1b
        /*001e*/ 	.short	0x00ff


	//----- nvinfo : EIATTR_ANNOTATIONS
	.align		4
        /*0020*/ 	.byte	0x04, 0x55
        /*0022*/ 	.short	(.L_3862 - .L_3861)


	//   ....[0]....
.L_3861:
        /* <DEDUP_REMOVED lines=14> */


	//----- nvinfo : EIATTR_MERCURY_ISA_VERSION
	.align		4
.L_3862:
        /*00f4*/ 	.byte	0x03, 0x5f
        /*00f6*/ 	.short	0x0101


	//----- nvinfo : EIATTR_COOP_GROUP_MASK_REGIDS
	.align		4
        /*00f8*/ 	.byte	0x04, 0x29
        /*00fa*/ 	.short	(.L_3864 - .L_3863)


	//   ....[0]....
.L_3863:
        /*00fc*/ 	.word	0xffffffff


	//   ....[1]....
        /*0100*/ 	.word	0xffffffff


	//   ....[2]....
        /*0104*/ 	.word	0xffffffff


	//   ....[3]....
        /*0108*/ 	.word	0xffffffff


	//   ....[4]....
        /*010c*/ 	.word	0xffffffff


	//   ....[5]....
        /*0110*/ 	.word	0xffffffff


	//   ....[6]....
        /*0114*/ 	.word	0xffffffff


	//   ....[7]....
        /*0118*/ 	.word	0xffffffff


	//   ....[8]....
        /*011c*/ 	.word	0xffffffff


	//   ....[9]....
        /*0120*/ 	.word	0xffffffff


	//   ....[10]....
        /*0124*/ 	.word	0x050000e0


	//   ....[11]....
        /*0128*/ 	.word	0x050000e0


	//   ....[12]....
        /*012c*/ 	.word	0x050000e0


	//   ....[13]....
        /*0130*/ 	.word	0x050000e0


	//   ....[14]....
        /*0134*/ 	.word	0x050000e0


	//   ....[15]....
        /*0138*/ 	.word	0x050000e0


	//   ....[16]....
        /*013c*/ 	.word	0x050000e0


	//   ....[17]....
        /*0140*/ 	.word	0x050000e0


	//   ....[18]....
        /*0144*/ 	.word	0x050000e0


	//   ....[19]....
        /*0148*/ 	.word	0x050000e0


	//----- nvinfo : EIATTR_COOP_GROUP_INSTR_OFFSETS
	.align		4
.L_3864:
        /*014c*/ 	.byte	0x04, 0x28
        /*014e*/ 	.short	(.L_3866 - .L_3865)


	//   ....[0]....
.L_3865:
        /*0150*/ 	.word	0x00006150


	//   ....[1]....
        /*0154*/ 	.word	0x00006220


	//   ....[2]....
        /*0158*/ 	.word	0x00006240


	//   ....[3]....
        /*015c*/ 	.word	0x00006260


	//   ....[4]....
        /*0160*/ 	.word	0x00006280


	//   ....[5]....
        /*0164*/ 	.word	0x00006da0


	//   ....[6]....
        /*0168*/ 	.word	0x00006dc0


	//   ....[7]....
        /*016c*/ 	.word	0x00006de0


	//   ....[8]....
        /*0170*/ 	.word	0x00006e00


	//   ....[9]....
        /*0174*/ 	.word	0x00006e20


	//   ....[10]....
        /*0178*/ 	.word	0x00008bd0


	//   ....[11]....
        /*017c*/ 	.word	0x00008c80


	//   ....[12]....
        /*0180*/ 	.word	0x00008d60


	//   ....[13]....
        /*0184*/ 	.word	0x00008dc0


	//   ....[14]....
        /*0188*/ 	.word	0x00008e20


	//   ....[15]....
        /*018c*/ 	.word	0x000099a0


	//   ....[16]....
        /*0190*/ 	.word	0x00009a00


	//   ....[17]....
        /*0194*/ 	.word	0x00009a60


	//   ....[18]....
        /*0198*/ 	.word	0x00009ac0


	//   ....[19]....
        /*019c*/ 	.word	0x00009b20


	//----- nvinfo : EIATTR_EXIT_INSTR_OFFSETS
	.align		4
.L_3866:
        /*01a0*/ 	.byte	0x04, 0x1c
        /*01a2*/ 	.short	(.L_3868 - .L_3867)


	//   ....[0]....
.L_3867:
        /*01a4*/ 	.word	0x000017b0


	//   ....[1]....
        /*01a8*/ 	.word	0x00008b60


	//----- nvinfo : EIATTR_MAX_THREADS
	.align		4
.L_3868:
        /*01ac*/ 	.byte	0x04, 0x05
        /*01ae*/ 	.short	(.L_3870 - .L_3869)
.L_3869:
        /*01b0*/ 	.word	0x00000080
        /*01b4*/ 	.word	0x00000001
        /*01b8*/ 	.word	0x00000001


	//----- nvinfo : EIATTR_CRS_STACK_SIZE
	.align		4
.L_3870:
        /*01bc*/ 	.byte	0x04, 0x1e
        /*01be*/ 	.short	(.L_3872 - .L_3871)
.L_3871:
        /*01c0*/ 	.word	0x00000000


	//----- nvinfo : EIATTR_CBANK_PARAM_SIZE
	.align		4
.L_3872:
        /*01c4*/ 	.byte	0x03, 0x19
        /*01c6*/ 	.short	0x00e8


	//----- nvinfo : EIATTR_PARAM_CBANK
	.align		4
        /*01c8*/ 	.byte	0x04, 0x0a
        /*01ca*/ 	.short	(.L_3874 - .L_3873)
	.align		4
.L_3873:
        /*01cc*/ 	.word	index@(.nv.constant0._ZN10layer_norm13ln_fwd_kernelINS_13Kernel_traitsIfffffjLj2560ELj1ELj4ELj1ELj16ENS_18Kernel_traits_baseILj2560EfffffjLj128EEEEELb0ELb0ELb1ELb0EEEvNS_9FwdParamsE)
        /*01d0*/ 	.short	0x0210
        /*01d2*/ 	.short	0x00e8


	//----- nvinfo : EIATTR_SW_WAR
	.align		4
.L_3874:
        /*01d4*/ 	.byte	0x04, 0x36
        /*01d6*/ 	.short	(.L_3876 - .L_3875)
.L_3875:
        /*01d8*/ 	.word	0x00000008
.L_3876:


//--------------------- .nv.info._ZN10layer_norm13ln_fwd_kernelINS_13Kernel_traitsIfffffjLj2560ELj1ELj4ELj1ELj16ENS_18Kernel_traits_baseILj2560EfffffjLj128EEEEELb0ELb0ELb1ELb1EEEvNS_9FwdParamsE --------------------------
	.section	.nv.info._ZN10layer_norm13ln_fwd_kernelINS_13Kernel_traitsIfffffjLj2560ELj1ELj4ELj1ELj16ENS_18Kernel_traits_baseILj2560EfffffjLj128EEEEELb0ELb0ELb1ELb1EEEvNS_9FwdParamsE,"",@"SHT_CUDA_INFO"
	.sectionflags	@""
	.align	4


	//----- nvinfo : EIATTR_CUDA_API_VERSION
	.align		4
        /*0000*/ 	.byte	0x04, 0x37
        /*0002*/ 	.short	(.L_3878 - .L_3877)
.L_3877:
        /*0004*/ 	.word	0x00000082


	//----- nvinfo : EIATTR_KPARAM_INFO
	.align		4
.L_3878:
        /*0008*/ 	.byte	0x04, 0x17
        /*000a*/ 	.short	(.L_3880 - .L_3879)
.L_3879:
        /*000c*/ 	.word	0x00000000
        /*0010*/ 	.short	0x0000
        /*0012*/ 	.short	0x0000
        /*0014*/ 	.byte	0x00, 0xf0, 0xa1, 0x03


	//----- nvinfo : EIATTR_SPARSE_MMA_MASK
	.align		4
.L_3880:
        /*0018*/ 	.byte	0x03, 0x50
        /*001a*/ 	.short	0x0000


	//----- nvinfo : EIATTR_MAXREG_COUNT
	.align		4
        /*001c*/ 	.byte	0x03, 0x1b
        /*001e*/ 	.short	0x00ff


	//----- nvinfo : EIATTR_ANNOTATIONS
	.align		4
        /*0020*/ 	.byte	0x04, 0x55
        /*0022*/ 	.short	(.L_3882 - .L_3881)


	//   ....[0]....
.L_3881:
        /*0024*/ 	.word	0x00000001
        /*0028*/ 	.byte	0x60, 0x0b, 0x00, 0x00, 0x01, 0x00, 0x00, 0x00, 0x70, 0x0b, 0x00, 0x00, 0x01, 0x00, 0x00, 0x00
        /*0038*/ 	.byte	0x40, 0x53, 0x00, 0x00, 0x01, 0x00, 0x00, 0x00, 0x70, 0x53, 0x00, 0x00, 0x01, 0x00, 0x00, 0x00
        /*0048*/ 	.byte	0x80, 0x53, 0x00, 0x00, 0x01, 0x00, 0x00, 0x00, 0x90, 0x53, 0x00, 0x00, 0x01, 0x00, 0x00, 0x00
        /*0058*/ 	.byte	0xa0, 0x53, 0x00, 0x00, 0x01, 0x00, 0x00, 0x00, 0xb0, 0x53, 0x00, 0x00, 0x01, 0x00, 0x00, 0x00
        /*0068*/ 	.byte	0x20, 0x54, 0x00, 0x00, 0x01, 0x00, 0x00, 0x00, 0x90, 0x54, 0x00, 0x00, 0x01, 0x00, 0x00, 0x00
        /*0078*/ 	.byte	0x50, 0x56, 0x00, 0x00, 0x01, 0x00, 0x00, 0x00, 0x70, 0x56, 0x00, 0x00


	//----- nvinfo : EIATTR_MERCURY_ISA_VERSION
	.align		4
.L_3882:
        /*0084*/ 	.byte	0x03, 0x5f
        /*0086*/ 	.short	0x0101


	//----- nvinfo : EIATTR_COOP_GROUP_MASK_REGIDS
	.align		4
        /*0088*/ 	.byte	0x04, 0x29
        /*008a*/ 	.short	(.L_3884 - .L_3883)


	//   ....[0]....
.L_3883:
        /*008c*/ 	.word	0xffffffff


	//   ....[1]....
        /*0090*/ 	.word	0xffffffff


	//   ....[2]....
        /*0094*/ 	.word	0xffffffff


	//   ....[3]....
        /*0098*/ 	.word	0xffffffff


	//   ....[4]....
        /*009c*/ 	.word	0xffffffff


	//   ....[5]....
        /*00a0*/ 	.word	0xffffffff


	//   ....[6]....
        /*00a4*/ 	.word	0xffffffff


	//   ....[7]....
        /*00a8*/ 	.word	0xffffffff


	//   ....[8]....
        /*00ac*/ 	.word	0xffffffff


	//   ....[9]....
        /*00b0*/ 	.word	0xffffffff


	//   ....[10]....
        /*00b4*/ 	.word	0x05000002


	//   ....[11]....
        /*00b8*/ 	.word	0x05000002


	//   ....[12]....
        /*00bc*/ 	.word	0x05000002


	//   ....[13]....
        /*00c0*/ 	.word	0x05000002


	//   ....[14]....
        /*00c4*/ 	.word	0x05000002


	//   ....[15]....
        /*00c8*/ 	.word	0x05000002


	//   ....[16]....
        /*00cc*/ 	.word	0x05000002


	//   ....[17]....
        /*00d0*/ 	.word	0x05000002


	//   ....[18]....
        /*00d4*/ 	.word	0x05000002


	//   ....[19]....
        /*00d8*/ 	.word	0x05000002


	//----- nvinfo : EIATTR_COOP_GROUP_INSTR_OFFSETS
	.align		4
.L_3884:
        /*00dc*/ 	.byte	0x04, 0x28
        /*00de*/ 	.short	(.L_3886 - .L_3885)


	//   ....[0]....
.L_3885:
        /*00e0*/ 	.word	0x000046d0


	//   ....[1]....
        /*00e4*/ 	.word	0x00004700


	//   ....[2]....
        /*00e8*/ 	.word	0x00004720


	//   ....[3]....
        /*00ec*/ 	.word	0x00004740


	//   ....[4]....
        /*00f0*/ 	.word	0x00004760


	//   ....[5]....
        /*00f4*/ 	.word	0x00005190


	//   ....[6]....
        /*00f8*/ 	.word	0x000051b0


	//   ....[7]....
        /*00fc*/ 	.word	0x000051d0


	//   ....[8]....
        /*0100*/ 	.word	0x000051f0


	//   ....[9]....
        /*0104*/ 	.word	0x00005210


	//   ....[10]....
        /*0108*/ 	.word	0x00006870


	//   ....[11]....
        /*010c*/ 	.word	0x00006900


	//   ....[12]....
        /*0110*/ 	.word	0x00006970


	//   ....[13]....
        /*0114*/ 	.word	0x000069e0


	//   ....[14]....
        /*0118*/ 	.word	0x00006a50


	//   ....[15]....
        /*011c*/ 	.word	0x000074e0


	//   ....[16]....
        /*0120*/ 	.word	0x00007540


	//   ....[17]....
        /*0124*/ 	.word	0x000075a0


	//   ....[18]....
        /*0128*/ 	.word	0x00007600


	//   ....[19]....
        /*012c*/ 	.word	0x00007660


	//----- nvinfo : EIATTR_EXIT_INSTR_OFFSETS
	.align		4
.L_3886:
        /*0130*/ 	.byte	0x04, 0x1c
        /*0132*/ 	.short	(.L_3888 - .L_3887)


	//   ....[0]....
.L_3887:
        /*0134*/ 	.word	0x000009d0


	//   ....[1]....
        /*0138*/ 	.word	0x00006800


	//----- nvinfo : EIATTR_MAX_THREADS
	.align		4
.L_3888:
        /*013c*/ 	.byte	0x04, 0x05
        /*013e*/ 	.short	(.L_3890 - .L_3889)
.L_3889:
        /*0140*/ 	.word	0x00000080
        /*0144*/ 	.word	0x00000001
        /*0148*/ 	.word	0x00000001


	//----- nvinfo : EIATTR_CRS_STACK_SIZE
	.align		4
.L_3890:
        /*014c*/ 	.byte	0x04, 0x1e
        /*014e*/ 	.short	(.L_3892 - .L_3891)
.L_3891:
        /*0150*/ 	.word	0x00000000


	//----- nvinfo : EIATTR_CBANK_PARAM_SIZE
	.align		4
.L_3892:
        /*0154*/ 	.byte	0x03, 0x19
        /*0156*/ 	.short	0x00e8


	//----- nvinfo : EIATTR_PARAM_CBANK
	.align		4
        /*0158*/ 	.byte	0x04, 0x0a
        /*015a*/ 	.short	(.L_3894 - .L_3893)
	.align		4
.L_3893:
        /*015c*/ 	.word	index@(.nv.constant0._ZN10layer_norm13ln_fwd_kernelINS_13Kernel_traitsIfffffjLj2560ELj1ELj4ELj1ELj16ENS_18Kernel_traits_baseILj2560EfffffjLj128EEEEELb0ELb0ELb1ELb1EEEvNS_9FwdParamsE)
        /*0160*/ 	.short	0x0210
        /*0162*/ 	.short	0x00e8


	//----- nvinfo : EIATTR_SW_WAR
	.align		4
.L_3894:
        /*0164*/ 	.byte	0x04, 0x36
        /*0166*/ 	.short	(.L_3896 - .L_3895)
.L_3895:
        /*0168*/ 	.word	0x00000008
.L_3896:


//--------------------- .nv.info._ZN10layer_norm13ln_fwd_kernelINS_13Kernel_traitsIfffffjLj2560ELj1ELj4ELj1ELj16ENS_18Kernel_traits_baseILj2560EfffffjLj128EEEEELb0ELb1ELb0ELb0EEEvNS_9FwdParamsE --------------------------
	.section	.nv.info._ZN10layer_norm13ln_fwd_kernelINS_13Kernel_traitsIfffffjLj2560ELj1ELj4ELj1ELj16ENS_18Kernel_traits_baseILj2560EfffffjLj128EEEEELb0ELb1ELb0ELb0EEEvNS_9FwdParamsE,"",@"SHT_CUDA_INFO"
	.sectionflags	@""
	.align	4


	//----- nvinfo : EIATTR_CUDA_API_VERSION
	.align		4
        /*0000*/ 	.byte	0x04, 0x37
        /*0002*/ 	.short	(.L_3898 - .L_3897)
.L_3897:
        /*0004*/ 	.word	0x00000082


	//----- nvinfo : EIATTR_KPARAM_INFO
	.align		4
.L_3898:
        /*0008*/ 	.byte	0x04, 0x17
        /*000a*/ 	.short	(.L_3900 - .L_3899)
.L_3899:
        /*000c*/ 	.word	0x00000000
        /*0010*/ 	.short	0x0000
        /*0012*/ 	.short	0x0000
        /*0014*/ 	.byte	0x00, 0xf0, 0xa1, 0x03


	//----- nvinfo : EIATTR_SPARSE_MMA_MASK
	.align		4
.L_3900:
        /*0018*/ 	.byte	0x03, 0x50
        /*001a*/ 	.short	0x0000


	//----- nvinfo : EIATTR_MAXREG_COUNT
	.align		4
        /*001c*/ 	.byte	0x03, 0x1b
        /*001e*/ 	.short	0x00ff


	//----- nvinfo : EIATTR_ANNOTATIONS
	.align		4
        /*0020*/ 	.byte	0x04, 0x55
        /*0022*/ 	.short	(.L_3902 - .L_3901)


	//   ....[0]....
.L_3901:
        /* <DEDUP_REMOVED lines=67> */


	//----- nvinfo : EIATTR_MERCURY_ISA_VERSION
	.align		4
.L_3902:
        /*0444*/ 	.byte	0x03, 0x5f
        /*0446*/ 	.short	0x0101


	//----- nvinfo : EIATTR_COOP_GROUP_MASK_REGIDS
	.align		4
        /*0448*/ 	.byte	0x04, 0x29
        /*044a*/ 	.short	(.L_3904 - .L_3903)


	//   ....[0]....
.L_3903:
        /*044c*/ 	.word	0xffffffff


	//   ....[1]....
        /*0450*/ 	.word	0xffffffff


	//   ....[2]....
        /*0454*/ 	.word	0xffffffff


	//   ....[3]....
        /*0458*/ 	.word	0xffffffff


	//   ....[4]....
        /*045c*/ 	.word	0xffffffff


	//   ....[5]....
        /*0460*/ 	.word	0xffffffff


	//   ....[6]....
        /*0464*/ 	.word	0xffffffff


	//   ....[7]....
        /*0468*/ 	.word	0xffffffff


	//   ....[8]....
        /*046c*/ 	.word	0xffffffff


	//   ....[9]....
        /*0470*/ 	.word	0xffffffff


	//   ....[10]....
        /*0474*/ 	.word	0x05000003


	//   ....[11]....
        /*0478*/ 	.word	0x05000003


	//   ....[12]....
        /*047c*/ 	.word	0x05000003


	//   ....[13]....
        /*0480*/ 	.word	0x05000003


	//   ....[14]....
        /*0484*/ 	.word	0x05000003


	//   ....[15]....
        /*0488*/ 	.word	0x05000003


	//   ....[16]....
        /*048c*/ 	.word	0x05000003


	//   ....[17]....
        /*0490*/ 	.word	0x05000003


	//   ....[18]....
        /*0494*/ 	.word	0x05000003


	//   ....[19]....
        /*0498*/ 	.word	0x05000003


	//----- nvinfo : EIATTR_COOP_GROUP_INSTR_OFFSETS
	.align		4
.L_3904:
        /*049c*/ 	.byte	0x04, 0x28
        /*049e*/ 	.short	(.L_3906 - .L_3905)


	//   ....[0]....
.L_3905:
        /*04a0*/ 	.word	0x00005330


	//   ....[1]....
        /*04a4*/ 	.word	0x00005370


	//   ....[2]....
        /*04a8*/ 	.word	0x00005390


	//   ....[3]....
        /*04ac*/ 	.word	0x000053b0


	//   ....[4]....
        /*04b0*/ 	.word	0x000053d0


	//   ....[5]....
        /*04b4*/ 	.word	0x00005f00


	//   ....[6]....
        /*04b8*/ 	.word	0x00005f20


	//   ....[7]....
        /*04bc*/ 	.word	0x00005f40


	//   ....[8]....
        /*04c0*/ 	.word	0x00005f60


	//   ....[9]....
        /*04c4*/ 	.word	0x00005f80


	//   ....[10]....
        /*04c8*/ 	.word	0x00007ba0


	//   ....[11]....
        /*04cc*/ 	.word	0x00007c40


	//   ....[12]....
        /*04d0*/ 	.word	0x00007cb0


	//   ....[13]....
        /*04d4*/ 	.word	0x00007d20


	//   ....[14]....
        /*04d8*/ 	.word	0x00007d90


	//   ....[15]....
        /*04dc*/ 	.word	0x00008930


	//   ....[16]....
        /*04e0*/ 	.word	0x000089a0


	//   ....[17]....
        /*04e4*/ 	.word	0x00008a10


	//   ....[18]....
        /*04e8*/ 	.word	0x00008a80


	//   ....[19]....
        /*04ec*/ 	.word	0x00008af0


	//----- nvinfo : EIATTR_EXIT_INSTR_OFFSETS
	.align		4
.L_3906:
        /*04f0*/ 	.byte	0x04, 0x1c
        /*04f2*/ 	.short	(.L_3908 - .L_3907)


	//   ....[0]....
.L_3907:
        /*04f4*/ 	.word	0x00001ee0


	//   ....[1]....
        /*04f8*/ 	.word	0x00007b30


	//----- nvinfo : EIATTR_MAX_THREADS
	.align		4
.L_3908:
        /*04fc*/ 	.byte	0x04, 0x05
        /*04fe*/ 	.short	(.L_3910 - .L_3909)
.L_3909:
        /*0500*/ 	.word	0x00000080
        /*0504*/ 	.word	0x00000001
        /*0508*/ 	.word	0x00000001


	//----- nvinfo : EIATTR_CRS_STACK_SIZE
	.align		4
.L_3910:
        /*050c*/ 	.byte	0x04, 0x1e
        /*050e*/ 	.short	(.L_3912 - .L_3911)
.L_3911:
        /*0510*/ 	.word	0x00000000


	//----- nvinfo : EIATTR_CBANK_PARAM_SIZE
	.align		4
.L_3912:
        /*0514*/ 	.byte	0x03, 0x19
        /*0516*/ 	.short	0x00e8


	//----- nvinfo : EIATTR_PARAM_CBANK
	.align		4
        /*0518*/ 	.byte	0x04, 0x0a
        /*051a*/ 	.short	(.L_3914 - .L_3913)
	.align		4
.L_3913:
        /*051c*/ 	.word	index@(.nv.constant0._ZN10layer_norm13ln_fwd_kernelINS_13Kernel_traitsIfffffjLj2560ELj1ELj4ELj1ELj16ENS_18Kernel_traits_baseILj2560EfffffjLj128EEEEELb0ELb1ELb0ELb0EEEvNS_9FwdParamsE)
        /*0520*/ 	.short	0x0210
        /*0522*/ 	.short	0x00e8


	//----- nvinfo : EIATTR_SW_WAR
	.align		4
.L_3914:
        /*0524*/ 	.byte	0x04, 0x36
        /*0526*/ 	.short	(.L_3916 - .L_3915)
.L_3915:
        /*0528*/ 	.word	0x00000008
.L_3916:


//--------------------- .nv.info._ZN10layer_norm13ln_fwd_kernelINS_13Kernel_traitsIfffffjLj2560ELj1ELj4ELj1ELj16ENS_18Kernel_traits_baseILj2560EfffffjLj128EEEEELb0ELb1ELb0ELb1EEEvNS_9FwdParamsE --------------------------
	.section	.nv.info._ZN10layer_norm13ln_fwd_kernelINS_13Kernel_traitsIfffffjLj2560ELj1ELj4ELj1ELj16ENS_18Kernel_traits_baseILj2560EfffffjLj128EEEEELb0ELb1ELb0ELb1EEEvNS_9FwdParamsE,"",@"SHT_CUDA_INFO"
	.sectionflags	@""
	.align	4


	//----- nvinfo : EIATTR_CUDA_API_VERSION
	.align		4
        /*0000*/ 	.byte	0x04, 0x37
        /*0002*/ 	.short	(.L_3918 - .L_3917)
.L_3917:
        /*0004*/ 	.word	0x00000082


	//----- nvinfo : EIATTR_KPARAM_INFO
	.align		4
.L_3918:
        /*0008*/ 	.byte	0x04, 0x17
        /*000a*/ 	.short	(.L_3920 - .L_3919)
.L_3919:
        /*000c*/ 	.word	0x00000000
        /*0010*/ 	.short	0x0000
        /*0012*/ 	.short	0x0000
        /*0014*/ 	.byte	0x00, 0xf0, 0xa1, 0x03


	//----- nvinfo : EIATTR_SPARSE_MMA_MASK
	.align		4
.L_3920:
        /*0018*/ 	.byte	0x03, 0x50
        /*001a*/ 	.short	0x0000


	//----- nvinfo : EIATTR_MAXREG_COUNT
	.align		4
        /*001c*/ 	.byte	0x03, 0x1b
        /*001e*/ 	.short	0x00ff


	//----- nvinfo : EIATTR_ANNOTATIONS
	.align		4
        /*0020*/ 	.byte	0x04, 0x55
        /*0022*/ 	.short	(.L_3922 - .L_3921)


	//   ....[0]....
.L_3921:
        /* <DEDUP_REMOVED lines=80> */


	//----- nvinfo : EIATTR_MERCURY_ISA_VERSION
	.align		4
.L_3922:
        /*0514*/ 	.byte	0x03, 0x5f
        /*0516*/ 	.short	0x0101


	//----- nvinfo : EIATTR_COOP_GROUP_MASK_REGIDS
	.align		4
        /*0518*/ 	.byte	0x04, 0x29
        /*051a*/ 	.short	(.L_3924 - .L_3923)


	//   ....[0]....
.L_3923:
        /*051c*/ 	.word	0xffffffff


	//   ....[1]....
        /*0520*/ 	.word	0xffffffff


	//   ....[2]....
        /*0524*/ 	.word	0xffffffff


	//   ....[3]....
        /*0528*/ 	.word	0xffffffff


	//   ....[4]....
        /*052c*/ 	.word	0xffffffff


	//   ....[5]....
        /*0530*/ 	.word	0xffffffff


	//   ....[6]....
        /*0534*/ 	.word	0xffffffff


	//   ....[7]....
        /*0538*/ 	.word	0xffffffff


	//   ....[8]....
        /*053c*/ 	.word	0xffffffff


	//   ....[9]....
        /*0540*/ 	.word	0xffffffff


	//   ....[10]....
        /*0544*/ 	.word	0x050000e4


	//   ....[11]....
        /*0548*/ 	.word	0x050000e4


	//   ....[12]....
        /*054c*/ 	.word	0x050000e4


	//   ....[13]....
        /*0550*/ 	.word	0x050000e4


	//   ....[14]....
        /*0554*/ 	.word	0x050000e4


	//   ....[15]....
        /*0558*/ 	.word	0x050000e4


	//   ....[16]....
        /*055c*/ 	.word	0x050000e4


	//   ....[17]....
        /*0560*/ 	.word	0x050000e4


	//   ....[18]....
        /*0564*/ 	.word	0x050000e4


	//   ....[19]....
        /*0568*/ 	.word	0x050000e4


	//----- nvinfo : EIATTR_COOP_GROUP_INSTR_OFFSETS
	.align		4
.L_3924:
        /*056c*/ 	.byte	0x04, 0x28
        /*056e*/ 	.short	(.L_3926 - .L_3925)


	//   ....[0]....
.L_3925:
        /*0570*/ 	.word	0x00003a40


	//   ....[1]....
        /*0574*/ 	.word	0x00003a70


	//   ....[2]....
        /*0578*/ 	.word	0x00003a90


	//   ....[3]....
        /*057c*/ 	.word	0x00003ab0


	//   ....[4]....
        /*0580*/ 	.word	0x00003ad0


	//   ....[5]....
        /*0584*/ 	.word	0x00004500


	//   ....[6]....
        /*0588*/ 	.word	0x00004520


	//   ....[7]....
        /*058c*/ 	.word	0x00004540


	//   ....[8]....
        /*0590*/ 	.word	0x00004560


	//   ....[9]....
        /*0594*/ 	.word	0x00004580


	//   ....[10]....
        /*0598*/ 	.word	0x00005ce0


	//   ....[11]....
        /*059c*/ 	.word	0x00005d80


	//   ....[12]....
        /*05a0*/ 	.word	0x00005df0


	//   ....[13]....
        /*05a4*/ 	.word	0x00005e60


	//   ....[14]....
        /*05a8*/ 	.word	0x00005ed0


	//   ....[15]....
        /*05ac*/ 	.word	0x00006960


	//   ....[16]....
        /*05b0*/ 	.word	0x000069d0


	//   ....[17]....
        /*05b4*/ 	.word	0x00006a40


	//   ....[18]....
        /*05b8*/ 	.word	0x00006ab0


	//   ....[19]....
        /*05bc*/ 	.word	0x00006b20


	//----- nvinfo : EIATTR_EXIT_INSTR_OFFSETS
	.align		4
.L_3926:
        /*05c0*/ 	.byte	0x04, 0x1c
        /*05c2*/ 	.short	(.L_3928 - .L_3927)


	//   ....[0]....
.L_3927:
        /*05c4*/ 	.word	0x00000c60


	//   ....[1]....
        /*05c8*/ 	.word	0x00005c70


	//----- nvinfo : EIATTR_MAX_THREADS
	.align		4
.L_3928:
        /*05cc*/ 	.byte	0x04, 0x05
        /*05ce*/ 	.short	(.L_3930 - .L_3929)
.L_3929:
        /*05d0*/ 	.word	0x00000080
        /*05d4*/ 	.word	0x00000001
        /*05d8*/ 	.word	0x00000001


	//----- nvinfo : EIATTR_CRS_STACK_SIZE
	.align		4
.L_3930:
        /*05dc*/ 	.byte	0x04, 0x1e
        /*05de*/ 	.short	(.L_3932 - .L_3931)
.L_3931:
        /*05e0*/ 	.word	0x00000000


	//----- nvinfo : EIATTR_CBANK_PARAM_SIZE
	.align		4
.L_3932:
        /*05e4*/ 	.byte	0x03, 0x19
        /*05e6*/ 	.short	0x00e8


	//----- nvinfo : EIATTR_PARAM_CBANK
	.align		4
        /*05e8*/ 	.byte	0x04, 0x0a
        /*05ea*/ 	.short	(.L_3934 - .L_3933)
	.align		4
.L_3933:
        /*05ec*/ 	.word	index@(.nv.constant0._ZN10layer_norm13ln_fwd_kernelINS_13Kernel_traitsIfffffjLj2560ELj1ELj4ELj1ELj16ENS_18Kernel_traits_baseILj2560EfffffjLj128EEEEELb0ELb1ELb0ELb1EEEvNS_9FwdParamsE)
        /*05f0*/ 	.short	0x0210
        /*05f2*/ 	.short	0x00e8


	//----- nvinfo : EIATTR_SW_WAR
	.align		4
.L_3934:
        /*05f4*/ 	.byte	0x04, 0x36
        /*05f6*/ 	.short	(.L_3936 - .L_3935)
.L_3935:
        /*05f8*/ 	.word	0x00000008
.L_3936:


//--------------------- .nv.info._ZN10layer_norm13ln_fwd_kernelINS_13Kernel_traitsIfffffjLj2560ELj1ELj4ELj1ELj16ENS_18Kernel_traits_baseILj2560EfffffjLj128EEEEELb0ELb1ELb1ELb0EEEvNS_9FwdParamsE --------------------------
	.section	.nv.info._ZN10layer_norm13ln_fwd_kernelINS_13Kernel_traitsIfffffjLj2560ELj1ELj4ELj1ELj16ENS_18Kernel_traits_baseILj2560EfffffjLj128EEEEELb0ELb1ELb1ELb0EEEvNS_9FwdParamsE,"",@"SHT_CUDA_INFO"
	.sectionflags	@""
	.align	4


	//----- nvinfo : EIATTR_CUDA_API_VERSION
	.align		4
        /*0000*/ 	.byte	0x04, 0x37
        /*0002*/ 	.short	(.L_3938 - .L_3937)
.L_3937:
        /*0004*/ 	.word	0x00000082


	//----- nvinfo : EIATTR_KPARAM_INFO
	.align		4
.L_3938:
        /*0008*/ 	.byte	0x04, 0x17
        /*000a*/ 	.short	(.L_3940 - .L_3939)
.L_3939:
        /*000c*/ 	.word	0x00000000
        /*0010*/ 	.short	0x0000
        /*0012*/ 	.short	0x0000
        /*0014*/ 	.byte	0x00, 0xf0, 0xa1, 0x03


	//----- nvinfo : EIATTR_SPARSE_MMA_MASK
	.align		4
.L_3940:
        /*0018*/ 	.byte	0x03, 0x50
        /*001a*/ 	.short	0x0000


	//----- nvinfo : EIATTR_MAXREG_COUNT
	.align		4
        /*001c*/ 	.byte	0x03, 0x1b
        /*001e*/ 	.short	0x00ff


	//----- nvinfo : EIATTR_ANNOTATIONS
	.align		4
        /*0020*/ 	.byte	0x04, 0x55
        /*0022*/ 	.short	(.L_3942 - .L_3941)


	//   ....[0]....
.L_3941:
        /* <DEDUP_REMOVED lines=74> */


	//----- nvinfo : EIATTR_MERCURY_ISA_VERSION
	.align		4
.L_3942:
        /*04b4*/ 	.byte	0x03, 0x5f
        /*04b6*/ 	.short	0x0101


	//----- nvinfo : EIATTR_COOP_GROUP_MASK_REGIDS
	.align		4
        /*04b8*/ 	.byte	0x04, 0x29
        /*04ba*/ 	.short	(.L_3944 - .L_3943)


	//   ....[0]....
.L_3943:
        /*04bc*/ 	.word	0xffffffff


	//   ....[1]....
        /*04c0*/ 	.word	0xffffffff


	//   ....[2]....
        /*04c4*/ 	.word	0xffffffff


	//   ....[3]....
        /*04c8*/ 	.word	0xffffffff


	//   ....[4]....
        /*04cc*/ 	.word	0xffffffff


	//   ....[5]....
        /*04d0*/ 	.word	0xffffffff


	//   ....[6]....
        /*04d4*/ 	.word	0xffffffff


	//   ....[7]....
        /*04d8*/ 	.word	0xffffffff


	//   ....[8]....
        /*04dc*/ 	.word	0xffffffff


	//   ....[9]....
        /*04e0*/ 	.word	0xffffffff


	//   ....[10]....
        /*04e4*/ 	.word	0x050000e0


	//   ....[11]....
        /*04e8*/ 	.word	0x050000e0


	//   ....[12]....
        /*04ec*/ 	.word	0x050000e0


	//   ....[13]....
        /*04f0*/ 	.word	0x050000e0


	//   ....[14]....
        /*04f4*/ 	.word	0x050000e0


	//   ....[15]....
        /*04f8*/ 	.word	0x050000e0


	//   ....[16]....
        /*04fc*/ 	.word	0x050000e0


	//   ....[17]....
        /*0500*/ 	.word	0x050000e0


	//   ....[18]....
        /*0504*/ 	.word	0x050000e0


	//   ....[19]....
        /*0508*/ 	.word	0x050000e0


	//----- nvinfo : EIATTR_COOP_GROUP_INSTR_OFFSETS
	.align		4
.L_3944:
        /*050c*/ 	.byte	0x04, 0x28
        /*050e*/ 	.short	(.L_3946 - .L_3945)


	//   ....[0]....
.L_3945:
        /*0510*/ 	.word	0x000072c0


	//   ....[1]....
        /*0514*/ 	.word	0x00007390


	//   ....[2]....
        /*0518*/ 	.word	0x000073b0


	//   ....[3]....
        /*051c*/ 	.word	0x000073d0


	//   ....[4]....
        /*0520*/ 	.word	0x000073f0


	//   ....[5]....
        /*0524*/ 	.word	0x00007f10


	//   ....[6]....
        /*0528*/ 	.word	0x00007f30


	//   ....[7]....
        /*052c*/ 	.word	0x00007f50


	//   ....[8]....
        /*0530*/ 	.word	0x00007f70


	//   ....[9]....
        /*0534*/ 	.word	0x00007f90


	//   ....[10]....
        /*0538*/ 	.word	0x00009d40


	//   ....[11]....
        /*053c*/ 	.word	0x00009df0


	//   ....[12]....
        /*0540*/ 	.word	0x00009ed0


	//   ....[13]....
        /*0544*/ 	.word	0x00009f30


	//   ....[14]....
        /*0548*/ 	.word	0x00009f90


	//   ....[15]....
        /*054c*/ 	.word	0x0000ab10


	//   ....[16]....
        /*0550*/ 	.word	0x0000ab70


	//   ....[17]....
        /*0554*/ 	.word	0x0000abd0


	//   ....[18]....
        /*0558*/ 	.word	0x0000ac30


	//   ....[19]....
        /*055c*/ 	.word	0x0000ac90


	//----- nvinfo : EIATTR_EXIT_INSTR_OFFSETS
	.align		4
.L_3946:
        /*0560*/ 	.byte	0x04, 0x1c
        /*0562*/ 	.short	(.L_3948 - .L_3947)


	//   ....[0]....
.L_3947:
        /*0564*/ 	.word	0x00001f30


	//   ....[1]....
        /*0568*/ 	.word	0x00009cd0


	//----- nvinfo : EIATTR_MAX_THREADS
	.align		4
.L_3948:
        /*056c*/ 	.byte	0x04, 0x05
        /*056e*/ 	.short	(.L_3950 - .L_3949)
.L_3949:
        /*0570*/ 	.word	0x00000080
        /*0574*/ 	.word	0x00000001
        /*0578*/ 	.word	0x00000001


	//----- nvinfo : EIATTR_CRS_STACK_SIZE
	.align		4
.L_3950:
        /*057c*/ 	.byte	0x04, 0x1e
        /*057e*/ 	.short	(.L_3952 - .L_3951)
.L_3951:
        /*0580*/ 	.word	0x00000000


	//----- nvinfo : EIATTR_CBANK_PARAM_SIZE
	.align		4
.L_3952:
        /*0584*/ 	.byte	0x03, 0x19
        /*0586*/ 	.short	0x00e8


	//----- nvinfo : EIATTR_PARAM_CBANK
	.align		4
        /*0588*/ 	.byte	0x04, 0x0a
        /*058a*/ 	.short	(.L_3954 - .L_3953)
	.align		4
.L_3953:
        /*058c*/ 	.word	index@(.nv.constant0._ZN10layer_norm13ln_fwd_kernelINS_13Kernel_traitsIfffffjLj2560ELj1ELj4ELj1ELj16ENS_18Kernel_traits_baseILj2560EfffffjLj128EEEEELb0ELb1ELb1ELb0EEEvNS_9FwdParamsE)
        /*0590*/ 	.short	0x0210
        /*0592*/ 	.short	0x00e8


	//----- nvinfo : EIATTR_SW_WAR
	.align		4
.L_3954:
        /*0594*/ 	.byte	0x04, 0x36
        /*0596*/ 	.short	(.L_3956 - .L_3955)
.L_3955:
        /*0598*/ 	.word	0x00000008
.L_3956:


//--------------------- .nv.info._ZN10layer_norm13ln_fwd_kernelINS_13Kernel_traitsIfffffjLj2560ELj1ELj4ELj1ELj16ENS_18Kernel_traits_baseILj2560EfffffjLj128EEEEELb0ELb1ELb1ELb1EEEvNS_9FwdParamsE --------------------------
	.section	.nv.info._ZN10layer_norm13ln_fwd_kernelINS_13Kernel_traitsIfffffjLj2560ELj1ELj4ELj1ELj16ENS_18Kernel_traits_baseILj2560EfffffjLj128EEEEELb0ELb1ELb1ELb1EEEvNS_9FwdParamsE,"",@"SHT_CUDA_INFO"
	.sectionflags	@""
	.align	4


	//----- nvinfo : EIATTR_CUDA_API_VERSION
	.align		4
        /*0000*/ 	.byte	0x04, 0x37
        /*0002*/ 	.short	(.L_3958 - .L_3957)
.L_3957:
        /*0004*/ 	.word	0x00000082


	//----- nvinfo : EIATTR_KPARAM_INFO
	.align		4
.L_3958:
        /*0008*/ 	.byte	0x04, 0x17
        /*000a*/ 	.short	(.L_3960 - .L_3959)
.L_3959:
        /*000c*/ 	.word	0x00000000
        /*0010*/ 	.short	0x0000
        /*0012*/ 	.short	0x0000
        /*0014*/ 	.byte	0x00, 0xf0, 0xa1, 0x03


	//----- nvinfo : EIATTR_SPARSE_MMA_MASK
	.align		4
.L_3960:
        /*0018*/ 	.byte	0x03, 0x50
        /*001a*/ 	.short	0x0000


	//----- nvinfo : EIATTR_MAXREG_COUNT
	.align		4
        /*001c*/ 	.byte	0x03, 0x1b
        /*001e*/ 	.short	0x00ff


	//----- nvinfo : EIATTR_ANNOTATIONS
	.align		4
        /*0020*/ 	.byte	0x04, 0x55
        /*0022*/ 	.short	(.L_3962 - .L_3961)


	//   ....[0]....
.L_3961:
        /* <DEDUP_REMOVED lines=67> */


	//----- nvinfo : EIATTR_MERCURY_ISA_VERSION
	.align		4
.L_3962:
        /*0444*/ 	.byte	0x03, 0x5f
        /*0446*/ 	.short	0x0101


	//----- nvinfo : EIATTR_COOP_GROUP_MASK_REGIDS
	.align		4
        /*0448*/ 	.byte	0x04, 0x29
        /*044a*/ 	.short	(.L_3964 - .L_3963)


	//   ....[0]....
.L_3963:
        /*044c*/ 	.word	0xffffffff


	//   ....[1]....
        /*0450*/ 	.word	0xffffffff


	//   ....[2]....
        /*0454*/ 	.word	0xffffffff


	//   ....[3]....
        /*0458*/ 	.word	0xffffffff


	//   ....[4]....
        /*045c*/ 	.word	0xffffffff


	//   ....[5]....
        /*0460*/ 	.word	0xffffffff


	//   ....[6]....
        /*0464*/ 	.word	0xffffffff


	//   ....[7]....
        /*0468*/ 	.word	0xffffffff


	//   ....[8]....
        /*046c*/ 	.word	0xffffffff


	//   ....[9]....
        /*0470*/ 	.word	0xffffffff


	//   ....[10]....
        /*0474*/ 	.word	0x05000002


	//   ....[11]....
        /*0478*/ 	.word	0x05000002


	//   ....[12]....
        /*047c*/ 	.word	0x05000002


	//   ....[13]....
        /*0480*/ 	.word	0x05000002


	//   ....[14]....
        /*0484*/ 	.word	0x05000002


	//   ....[15]....
        /*0488*/ 	.word	0x05000002


	//   ....[16]....
        /*048c*/ 	.word	0x05000002


	//   ....[17]....
        /*0490*/ 	.word	0x05000002


	//   ....[18]....
        /*0494*/ 	.word	0x05000002


	//   ....[19]....
        /*0498*/ 	.word	0x05000002


	//----- nvinfo : EIATTR_COOP_GROUP_INSTR_OFFSETS
	.align		4
.L_3964:
        /*049c*/ 	.byte	0x04, 0x28
        /*049e*/ 	.short	(.L_3966 - .L_3965)


	//   ....[0]....
.L_3965:
        /*04a0*/ 	.word	0x000054a0


	//   ....[1]....
        /*04a4*/ 	.word	0x000054d0


	//   ....[2]....
        /*04a8*/ 	.word	0x000054f0


	//   ....[3]....
        /*04ac*/ 	.word	0x00005510


	//   ....[4]....
        /*04b0*/ 	.word	0x00005530


	//   ....[5]....
        /*04b4*/ 	.word	0x00005f60


	//   ....[6]....
        /*04b8*/ 	.word	0x00005f80


	//   ....[7]....
        /*04bc*/ 	.word	0x00005fa0


	//   ....[8]....
        /*04c0*/ 	.word	0x00005fc0


	//   ....[9]....
        /*04c4*/ 	.word	0x00005fe0


	//   ....[10]....
        /*04c8*/ 	.word	0x00007860


	//   ....[11]....
        /*04cc*/ 	.word	0x000078f0


	//   ....[12]....
        /*04d0*/ 	.word	0x00007960


	//   ....[13]....
        /*04d4*/ 	.word	0x000079d0


	//   ....[14]....
        /*04d8*/ 	.word	0x00007a40


	//   ....[15]....
        /*04dc*/ 	.word	0x000084d0


	//   ....[16]....
        /*04e0*/ 	.word	0x00008530


	//   ....[17]....
        /*04e4*/ 	.word	0x00008590


	//   ....[18]....
        /*04e8*/ 	.word	0x000085f0


	//   ....[19]....
        /*04ec*/ 	.word	0x00008650


	//----- nvinfo : EIATTR_EXIT_INSTR_OFFSETS
	.align		4
.L_3966:
        /*04f0*/ 	.byte	0x04, 0x1c
        /*04f2*/ 	.short	(.L_3968 - .L_3967)


	//   ....[0]....
.L_3967:
        /*04f4*/ 	.word	0x00000c60


	//   ....[1]....
        /*04f8*/ 	.word	0x000077f0


	//----- nvinfo : EIATTR_MAX_THREADS
	.align		4
.L_3968:
        /*04fc*/ 	.byte	0x04, 0x05
        /*04fe*/ 	.short	(.L_3970 - .L_3969)
.L_3969:
        /*0500*/ 	.word	0x00000080
        /*0504*/ 	.word	0x00000001
        /*0508*/ 	.word	0x00000001


	//----- nvinfo : EIATTR_CRS_STACK_SIZE
	.align		4
.L_3970:
        /*050c*/ 	.byte	0x04, 0x1e
        /*050e*/ 	.short	(.L_3972 - .L_3971)
.L_3971:
        /*0510*/ 	.word	0x00000000


	//----- nvinfo : EIATTR_CBANK_PARAM_SIZE
	.align		4
.L_3972:
        /*0514*/ 	.byte	0x03, 0x19
        /*0516*/ 	.short	0x00e8


	//----- nvinfo : EIATTR_PARAM_CBANK
	.align		4
        /*0518*/ 	.byte	0x04, 0x0a
        /*051a*/ 	.short	(.L_3974 - .L_3973)
	.align		4
.L_3973:
        /*051c*/ 	.word	index@(.nv.constant0._ZN10layer_norm13ln_fwd_kernelINS_13Kernel_traitsIfffffjLj2560ELj1ELj4ELj1ELj16ENS_18Kernel_traits_baseILj2560EfffffjLj128EEEEELb0ELb1ELb1ELb1EEEvNS_9FwdParamsE)
        /*0520*/ 	.short	0x0210
        /*0522*/ 	.short	0x00e8


	//----- nvinfo : EIATTR_SW_WAR
	.align		4
.L_3974:
        /*0524*/ 	.byte	0x04, 0x36
        /*0526*/ 	.short	(.L_3976 - .L_3975)
.L_3975:
        /*0528*/ 	.word	0x00000008
.L_3976:


//--------------------- .nv.info._ZN10layer_norm13ln_fwd_kernelINS_13Kernel_traitsIfffffjLj2560ELj1ELj4ELj1ELj16ENS_18Kernel_traits_baseILj2560EfffffjLj128EEEEELb1ELb0ELb0ELb0EEEvNS_9FwdParamsE --------------------------
	.section	.nv.info._ZN10layer_norm13ln_fwd_kernelINS_13Kernel_traitsIfffffjLj2560ELj1ELj4ELj1ELj16ENS_18Kernel_traits_baseILj2560EfffffjLj128EEEEELb1ELb0ELb0ELb0EEEvNS_9FwdParamsE,"",@"SHT_CUDA_INFO"
	.sectionflags	@""
	.align	4


	//----- nvinfo : EIATTR_CUDA_API_VERSION
	.align		4
        /*0000*/ 	.byte	0x04, 0x37
        /*0002*/ 	.short	(.L_3978 - .L_3977)
.L_3977:
        /*0004*/ 	.word	0x00000082


	//----- nvinfo : EIATTR_KPARAM_INFO
	.align		4
.L_3978:
        /*0008*/ 	.byte	0x04, 0x17
        /*000a*/ 	.short	(.L_3980 - .L_3979)
.L_3979:
        /*000c*/ 	.word	0x00000000
        /*0010*/ 	.short	0x0000
        /*0012*/ 	.short	0x0000
        /*0014*/ 	.byte	0x00, 0xf0, 0xa1, 0x03


	//----- nvinfo : EIATTR_SPARSE_MMA_MASK
	.align		4
.L_3980:
        /*0018*/ 	.byte	0x03, 0x50
        /*001a*/ 	.short	0x0000


	//----- nvinfo : EIATTR_MAXREG_COUNT
	.align		4
        /*001c*/ 	.byte	0x03, 0x1b
        /*001e*/ 	.short	0x00ff


	//----- nvinfo : EIATTR_ANNOTATIONS
	.align		4
        /*0020*/ 	.byte	0x04, 0x55
        /*0022*/ 	.short	(.L_3982 - .L_3981)


	//   ....[0]....
.L_3981:
        /* <DEDUP_REMOVED lines=16> */


	//----- nvinfo : EIATTR_MERCURY_ISA_VERSION
	.align		4
.L_3982:
        /*0114*/ 	.byte	0x03, 0x5f
        /*0116*/ 	.short	0x0101


	//----- nvinfo : EIATTR_COOP_GROUP_MASK_REGIDS
	.align		4
        /*0118*/ 	.byte	0x04, 0x29
        /*011a*/ 	.short	(.L_3984 - .L_3983)


	//   ....[0]....
.L_3983:
        /*011c*/ 	.word	0xffffffff


	//   ....[1]....
        /*0120*/ 	.word	0xffffffff


	//   ....[2]....
        /*0124*/ 	.word	0xffffffff


	//   ....[3]....
        /*0128*/ 	.word	0xffffffff


	//   ....[4]....
        /*012c*/ 	.word	0xffffffff


	//   ....[5]....
        /*0130*/ 	.word	0xffffffff


	//   ....[6]....
        /*0134*/ 	.word	0xffffffff


	//   ....[7]....
        /*0138*/ 	.word	0xffffffff


	//   ....[8]....
        /*013c*/ 	.word	0xffffffff


	//   ....[9]....
        /*0140*/ 	.word	0xffffffff


	//   ....[10]....
        /*0144*/ 	.word	0x0500000b


	//   ....[11]....
        /*0148*/ 	.word	0x0500000b


	//   ....[12]....
        /*014c*/ 	.word	0x0500000b


	//   ....[13]....
        /*0150*/ 	.word	0x0500000b


	//   ....[14]....
        /*0154*/ 	.word	0x0500000b


	//   ....[15]....
        /*0158*/ 	.word	0x0500000b


	//   ....[16]....
        /*015c*/ 	.word	0x0500000b


	//   ....[17]....
        /*0160*/ 	.word	0x0500000b


	//   ....[18]....
        /*0164*/ 	.word	0x0500000b


	//   ....[19]....
        /*0168*/ 	.word	0x0500000b


	//----- nvinfo : EIATTR_COOP_GROUP_INSTR_OFFSETS
	.align		4
.L_3984:
        /*016c*/ 	.byte	0x04, 0x28
        /*016e*/ 	.short	(.L_3986 - .L_3985)


	//   ....[0]....
.L_3985:
        /*0170*/ 	.word	0x0001eca0


	//   ....[1]....
        /*0174*/ 	.word	0x0001ed70


	//   ....[2]....
        /*0178*/ 	.word	0x0001ed90


	//   ....[3]....
        /*017c*/ 	.word	0x0001edb0


	//   ....[4]....
        /*0180*/ 	.word	0x0001edd0


	//   ....[5]....
        /*0184*/ 	.word	0x0001f900


	//   ....[6]....
        /*0188*/ 	.word	0x0001f920


	//   ....[7]....
        /*018c*/ 	.word	0x0001f940


	//   ....[8]....
        /*0190*/ 	.word	0x0001f960


	//   ....[9]....
        /*0194*/ 	.word	0x0001f980


	//   ....[10]....
        /*0198*/ 	.word	0x00021680


	//   ....[11]....
        /*019c*/ 	.word	0x00021730


	//   ....[12]....
        /*01a0*/ 	.word	0x00021820


	//   ....[13]....
        /*01a4*/ 	.word	0x00021890


	//   ....[14]....
        /*01a8*/ 	.word	0x00021900


	//   ....[15]....
        /*01ac*/ 	.word	0x000224a0


	//   ....[16]....
        /*01b0*/ 	.word	0x00022510


	//   ....[17]....
        /*01b4*/ 	.word	0x00022580


	//   ....[18]....
        /*01b8*/ 	.word	0x000225f0


	//   ....[19]....
        /*01bc*/ 	.word	0x00022660


	//----- nvinfo : EIATTR_EXIT_INSTR_OFFSETS
	.align		4
.L_3986:
        /*01c0*/ 	.byte	0x04, 0x1c
        /*01c2*/ 	.short	(.L_3988 - .L_3987)


	//   ....[0]....
.L_3987:
        /*01c4*/ 	.word	0x00001ca0


	//   ....[1]....
        /*01c8*/ 	.word	0x00021610


	//----- nvinfo : EIATTR_MAX_THREADS
	.align		4
.L_3988:
        /*01cc*/ 	.byte	0x04, 0x05
        /*01ce*/ 	.short	(.L_3990 - .L_3989)
.L_3989:
        /*01d0*/ 	.word	0x00000080
        /*01d4*/ 	.word	0x00000001
        /*01d8*/ 	.word	0x00000001


	//----- nvinfo : EIATTR_CRS_STACK_SIZE
	.align		4
.L_3990:
        /*01dc*/ 	.byte	0x04, 0x1e
        /*01de*/ 	.short	(.L_3992 - .L_3991)
.L_3991:
        /*01e0*/ 	.word	0x00000000


	//----- nvinfo : EIATTR_CBANK_PARAM_SIZE
	.align		4
.L_3992:
        /*01e4*/ 	.byte	0x03, 0x19
        /*01e6*/ 	.short	0x00e8


	//----- nvinfo : EIATTR_PARAM_CBANK
	.align		4
        /*01e8*/ 	.byte	0x04, 0x0a
        /*01ea*/ 	.short	(.L_3994 - .L_3993)
	.align		4
.L_3993:
        /*01ec*/ 	.word	index@(.nv.constant0._ZN10layer_norm13ln_fwd_kernelINS_13Kernel_traitsIfffffjLj2560ELj1ELj4ELj1ELj16ENS_18Kernel_traits_baseILj2560EfffffjLj128EEEEELb1ELb0ELb0ELb0EEEvNS_9FwdParamsE)
        /*01f0*/ 	.short	0x0210
        /*01f2*/ 	.short	0x00e8


	//----- nvinfo : EIATTR_SW_WAR
	.align		4
.L_3994:
        /*01f4*/ 	.byte	0x04, 0x36
        /*01f6*/ 	.short	(.L_3996 - .L_3995)
.L_3995:
        /*01f8*/ 	.word	0x00000008
.L_3996:


//--------------------- .nv.info._ZN10layer_norm13ln_fwd_kernelINS_13Kernel_traitsIfffffjLj2560ELj1ELj4ELj1ELj16ENS_18Kernel_traits_baseILj2560EfffffjLj128EEEEELb1ELb0ELb0ELb1EEEvNS_9FwdParamsE --------------------------
	.section	.nv.info._ZN10layer_norm13ln_fwd_kernelINS_13Kernel_traitsIfffffjLj2560ELj1ELj4ELj1ELj16ENS_18Kernel_traits_baseILj2560EfffffjLj128EEEEELb1ELb0ELb0ELb1EEEvNS_9FwdParamsE,"",@"SHT_CUDA_INFO"
	.sectionflags	@""
	.align	4


	//----- nvinfo : EIATTR_CUDA_API_VERSION
	.align		4
        /*0000*/ 	.byte	0x04, 0x37
        /*0002*/ 	.short	(.L_3998 - .L_3997)
.L_3997:
        /*0004*/ 	.word	0x00000082


	//----- nvinfo : EIATTR_KPARAM_INFO
	.align		4
.L_3998:
        /*0008*/ 	.byte	0x04, 0x17
        /*000a*/ 	.short	(.L_4000 - .L_3999)
.L_3999:
        /*000c*/ 	.word	0x00000000
        /*0010*/ 	.short	0x0000
        /*0012*/ 	.short	0x0000
        /*0014*/ 	.byte	0x00, 0xf0, 0xa1, 0x03


	//----- nvinfo : EIATTR_SPARSE_MMA_MASK
	.align		4
.L_4000:
        /*0018*/ 	.byte	0x03, 0x50
        /*001a*/ 	.short	0x0000


	//----- nvinfo : EIATTR_MAXREG_COUNT
	.align		4
        /*001c*/ 	.byte	0x03, 0x1b
        /*001e*/ 	.short	0x00ff


	//----- nvinfo : EIATTR_ANNOTATIONS
	.align		4
        /*0020*/ 	.byte	0x04, 0x55
        /*0022*/ 	.short	(.L_4002 - .L_4001)


	//   ....[0]....
.L_4001:
        /* <DEDUP_REMOVED lines=31> */


	//----- nvinfo : EIATTR_MERCURY_ISA_VERSION
	.align		4
.L_4002:
        /*0204*/ 	.byte	0x03, 0x5f
        /*0206*/ 	.short	0x0101


	//----- nvinfo : EIATTR_COOP_GROUP_MASK_REGIDS
	.align		4
        /*0208*/ 	.byte	0x04, 0x29
        /*020a*/ 	.short	(.L_4004 - .L_4003)


	//   ....[0]....
.L_4003:
        /*020c*/ 	.word	0xffffffff


	//   ....[1]....
        /*0210*/ 	.word	0xffffffff


	//   ....[2]....
        /*0214*/ 	.word	0xffffffff


	//   ....[3]....
        /*0218*/ 	.word	0xffffffff


	//   ....[4]....
        /*021c*/ 	.word	0xffffffff


	//   ....[5]....
        /*0220*/ 	.word	0xffffffff


	//   ....[6]....
        /*0224*/ 	.word	0xffffffff


	//   ....[7]....
        /*0228*/ 	.word	0xffffffff


	//   ....[8]....
        /*022c*/ 	.word	0xffffffff


	//   ....[9]....
        /*0230*/ 	.word	0xffffffff


	//   ....[10]....
        /*0234*/ 	.word	0x050000da


	//   ....[11]....
        /*0238*/ 	.word	0x050000da


	//   ....[12]....
        /*023c*/ 	.word	0x050000da


	//   ....[13]....
        /*0240*/ 	.word	0x050000da


	//   ....[14]....
        /*0244*/ 	.word	0x050000da


	//   ....[15]....
        /*0248*/ 	.word	0x050000da


	//   ....[16]....
        /*024c*/ 	.word	0x050000da


	//   ....[17]....
        /*0250*/ 	.word	0x050000da


	//   ....[18]....
        /*0254*/ 	.word	0x050000da


	//   ....[19]....
        /*0258*/ 	.word	0x050000da


	//----- nvinfo : EIATTR_COOP_GROUP_INSTR_OFFSETS
	.align		4
.L_4004:
        /*025c*/ 	.byte	0x04, 0x28
        /*025e*/ 	.short	(.L_4006 - .L_4005)


	//   ....[0]....
.L_4005:
        /*0260*/ 	.word	0x0001cbc0


	//   ....[1]....
        /*0264*/ 	.word	0x0001cbf0


	//   ....[2]....
        /*0268*/ 	.word	0x0001cc10


	//   ....[3]....
        /*026c*/ 	.word	0x0001cc30


	//   ....[4]....
        /*0270*/ 	.word	0x0001cc50


	//   ....[5]....
        /*0274*/ 	.word	0x0001d680


	//   ....[6]....
        /*0278*/ 	.word	0x0001d6a0


	//   ....[7]....
        /*027c*/ 	.word	0x0001d6c0


	//   ....[8]....
        /*0280*/ 	.word	0x0001d6e0


	//   ....[9]....
        /*0284*/ 	.word	0x0001d700


	//   ....[10]....
        /*0288*/ 	.word	0x0001ece0


	//   ....[11]....
        /*028c*/ 	.word	0x0001ed80


	//   ....[12]....
        /*0290*/ 	.word	0x0001edf0


	//   ....[13]....
        /*0294*/ 	.word	0x0001ee60


	//   ....[14]....
        /*0298*/ 	.word	0x0001eed0


	//   ....[15]....
        /*029c*/ 	.word	0x0001f960


	//   ....[16]....
        /*02a0*/ 	.word	0x0001f9d0


	//   ....[17]....
        /*02a4*/ 	.word	0x0001fa40


	//   ....[18]....
        /*02a8*/ 	.word	0x0001fab0


	//   ....[19]....
        /*02ac*/ 	.word	0x0001fb20


	//----- nvinfo : EIATTR_EXIT_INSTR_OFFSETS
	.align		4
.L_4006:
        /*02b0*/ 	.byte	0x04, 0x1c
        /*02b2*/ 	.short	(.L_4008 - .L_4007)


	//   ....[0]....
.L_4007:
        /*02b4*/ 	.word	0x00000e00


	//   ....[1]....
        /*02b8*/ 	.word	0x0001ec70


	//----- nvinfo : EIATTR_MAX_THREADS
	.align		4
.L_4008:
        /*02bc*/ 	.byte	0x04, 0x05
        /*02be*/ 	.short	(.L_4010 - .L_4009)
.L_4009:
        /*02c0*/ 	.word	0x00000080
        /*02c4*/ 	.word	0x00000001
        /*02c8*/ 	.word	0x00000001


	//----- nvinfo : EIATTR_CRS_STACK_SIZE
	.align		4
.L_4010:
        /*02cc*/ 	.byte	0x04, 0x1e
        /*02ce*/ 	.short	(.L_4012 - .L_4011)
.L_4011:
        /*02d0*/ 	.word	0x00000000


	//----- nvinfo : EIATTR_CBANK_PARAM_SIZE
	.align		4
.L_4012:
        /*02d4*/ 	.byte	0x03, 0x19
        /*02d6*/ 	.short	0x00e8


	//----- nvinfo : EIATTR_PARAM_CBANK
	.align		4
        /*02d8*/ 	.byte	0x04, 0x0a
        /*02da*/ 	.short	(.L_4014 - .L_4013)
	.align		4
.L_4013:
        /*02dc*/ 	.word	index@(.nv.constant0._ZN10layer_norm13ln_fwd_kernelINS_13Kernel_traitsIfffffjLj2560ELj1ELj4ELj1ELj16ENS_18Kernel_traits_baseILj2560EfffffjLj128EEEEELb1ELb0ELb0ELb1EEEvNS_9FwdParamsE)
        /*02e0*/ 	.short	0x0210
        /*02e2*/ 	.short	0x00e8


	//----- nvinfo : EIATTR_SW_WAR
	.align		4
.L_4014:
        /*02e4*/ 	.byte	0x04, 0x36
        /*02e6*/ 	.short	(.L_4016 - .L_4015)
.L_4015:
        /*02e8*/ 	.word	0x00000008
.L_4016:


//--------------------- .nv.info._ZN10layer_norm13ln_fwd_kernelINS_13Kernel_traitsIfffffjLj2560ELj1ELj4ELj1ELj16ENS_18Kernel_traits_baseILj2560EfffffjLj128EEEEELb1ELb0ELb1ELb0EEEvNS_9FwdParamsE --------------------------
	.section	.nv.info._ZN10layer_norm13ln_fwd_kernelINS_13Kernel_traitsIfffffjLj2560ELj1ELj4ELj1ELj16ENS_18Kernel_traits_baseILj2560EfffffjLj128EEEEELb1ELb0ELb1ELb0EEEvNS_9FwdParamsE,"",@"SHT_CUDA_INFO"
	.sectionflags	@""
	.align	4


	//----- nvinfo : EIATTR_CUDA_API_VERSION
	.align		4
        /*0000*/ 	.byte	0x04, 0x37
        /*0002*/ 	.short	(.L_4018 - .L_4017)
.L_4017:
        /*0004*/ 	.word	0x00000082


	//----- nvinfo : EIATTR_KPARAM_INFO
	.align		4
.L_4018:
        /*0008*/ 	.byte	0x04, 0x17
        /*000a*/ 	.short	(.L_4020 - .L_4019)
.L_4019:
        /*000c*/ 	.word	0x00000000
        /*0010*/ 	.short	0x0000
        /*0012*/ 	.short	0x0000
        /*0014*/ 	.byte	0x00, 0xf0, 0xa1, 0x03


	//----- nvinfo : EIATTR_SPARSE_MMA_MASK
	.align		4
.L_4020:
        /*0018*/ 	.byte	0x03, 0x50
        /*001a*/ 	.short	0x0000


	//----- nvinfo : EIATTR_MAXREG_COUNT
	.align		4
        /*001c*/ 	.byte	0x03, 0x1b
        /*001e*/ 	.short	0x00ff


	//----- nvinfo : EIATTR_ANNOTATIONS
	.align		4
        /*0020*/ 	.byte	0x04, 0x55
        /*0022*/ 	.short	(.L_4022 - .L_4021)


	//   ....[0]....
.L_4021:
        /* <DEDUP_REMOVED lines=22> */


	//----- nvinfo : EIATTR_MERCURY_ISA_VERSION
	.align		4
.L_4022:
        /*0174*/ 	.byte	0x03, 0x5f
        /*0176*/ 	.short	0x0101


	//----- nvinfo : EIATTR_COOP_GROUP_MASK_REGIDS
	.align		4
        /*0178*/ 	.byte	0x04, 0x29
        /*017a*/ 	.short	(.L_4024 - .L_4023)


	//   ....[0]....
.L_4023:
        /*017c*/ 	.word	0xffffffff


	//   ....[1]....
        /*0180*/ 	.word	0xffffffff


	//   ....[2]....
        /*0184*/ 	.word	0xffffffff


	//   ....[3]....
        /*0188*/ 	.word	0xffffffff


	//   ....[4]....
        /*018c*/ 	.word	0xffffffff


	//   ....[5]....
        /*0190*/ 	.word	0xffffffff


	//   ....[6]....
        /*0194*/ 	.word	0xffffffff


	//   ....[7]....
        /*0198*/ 	.word	0xffffffff


	//   ....[8]....
        /*019c*/ 	.word	0xffffffff


	//   ....[9]....
        /*01a0*/ 	.word	0xffffffff


	//   ....[10]....
        /*01a4*/ 	.word	0x05000013


	//   ....[11]....
        /*01a8*/ 	.word	0x05000013


	//   ....[12]....
        /*01ac*/ 	.word	0x05000013


	//   ....[13]....
        /*01b0*/ 	.word	0x05000013


	//   ....[14]....
        /*01b4*/ 	.word	0x05000013


	//   ....[15]....
        /*01b8*/ 	.word	0x05000013


	//   ....[16]....
        /*01bc*/ 	.word	0x05000013


	//   ....[17]....
        /*01c0*/ 	.word	0x05000013


	//   ....[18]....
        /*01c4*/ 	.word	0x05000013


	//   ....[19]....
        /*01c8*/ 	.word	0x05000013


	//----- nvinfo : EIATTR_COOP_GROUP_INSTR_OFFSETS
	.align		4
.L_4024:
        /*01cc*/ 	.byte	0x04, 0x28
        /*01ce*/ 	.short	(.L_4026 - .L_4025)


	//   ....[0]....
.L_4025:
        /*01d0*/ 	.word	0x00021f10


	//   ....[1]....
        /*01d4*/ 	.word	0x00021fe0


	//   ....[2]....
        /*01d8*/ 	.word	0x00022000


	//   ....[3]....
        /*01dc*/ 	.word	0x00022020


	//   ....[4]....
        /*01e0*/ 	.word	0x00022040


	//   ....[5]....
        /*01e4*/ 	.word	0x00022b60


	//   ....[6]....
        /*01e8*/ 	.word	0x00022b80


	//   ....[7]....
        /*01ec*/ 	.word	0x00022ba0


	//   ....[8]....
        /*01f0*/ 	.word	0x00022bc0


	//   ....[9]....
        /*01f4*/ 	.word	0x00022be0


	//   ....[10]....
        /*01f8*/ 	.word	0x00024a00


	//   ....[11]....
        /*01fc*/ 	.word	0x00024ab0


	//   ....[12]....
        /*0200*/ 	.word	0x00024ba0


	//   ....[13]....
        /*0204*/ 	.word	0x00024c10


	//   ....[14]....
        /*0208*/ 	.word	0x00024c80


	//   ....[15]....
        /*020c*/ 	.word	0x00025810


	//   ....[16]....
        /*0210*/ 	.word	0x00025880


	//   ....[17]....
        /*0214*/ 	.word	0x000258f0


	//   ....[18]....
        /*0218*/ 	.word	0x00025960


	//   ....[19]....
        /*021c*/ 	.word	0x000259d0


	//----- nvinfo : EIATTR_EXIT_INSTR_OFFSETS
	.align		4
.L_4026:
        /*0220*/ 	.byte	0x04, 0x1c
        /*0222*/ 	.short	(.L_4028 - .L_4027)


	//   ....[0]....
.L_4027:
        /*0224*/ 	.word	0x00001cd0


	//   ....[1]....
        /*0228*/ 	.word	0x00024990


	//----- nvinfo : EIATTR_MAX_THREADS
	.align		4
.L_4028:
        /*022c*/ 	.byte	0x04, 0x05
        /*022e*/ 	.short	(.L_4030 - .L_4029)
.L_4029:
        /*0230*/ 	.word	0x00000080
        /*0234*/ 	.word	0x00000001
        /*0238*/ 	.word	0x00000001


	//----- nvinfo : EIATTR_CRS_STACK_SIZE
	.align		4
.L_4030:
        /*023c*/ 	.byte	0x04, 0x1e
        /*023e*/ 	.short	(.L_4032 - .L_4031)
.L_4031:
        /*0240*/ 	.word	0x00000000


	//----- nvinfo : EIATTR_CBANK_PARAM_SIZE
	.align		4
.L_4032:
        /*0244*/ 	.byte	0x03, 0x19
        /*0246*/ 	.short	0x00e8


	//----- nvinfo : EIATTR_PARAM_CBANK
	.align		4
        /*0248*/ 	.byte	0x04, 0x0a
        /*024a*/ 	.short	(.L_4034 - .L_4033)
	.align		4
.L_4033:
        /*024c*/ 	.word	index@(.nv.constant0._ZN10layer_norm13ln_fwd_kernelINS_13Kernel_traitsIfffffjLj2560ELj1ELj4ELj1ELj16ENS_18Kernel_traits_baseILj2560EfffffjLj128EEEEELb1ELb0ELb1ELb0EEEvNS_9FwdParamsE)
        /*0250*/ 	.short	0x0210
        /*0252*/ 	.short	0x00e8


	//----- nvinfo : EIATTR_SW_WAR
	.align		4
.L_4034:
        /*0254*/ 	.byte	0x04, 0x36
        /*0256*/ 	.short	(.L_4036 - .L_4035)
.L_4035:
        /*0258*/ 	.word	0x00000008
.L_4036:


//--------------------- .nv.info._ZN10layer_norm13ln_fwd_kernelINS_13Kernel_traitsIfffffjLj2560ELj1ELj4ELj1ELj16ENS_18Kernel_traits_baseILj2560EfffffjLj128EEEEELb1ELb0ELb1ELb1EEEvNS_9FwdParamsE --------------------------
	.section	.nv.info._ZN10layer_norm13ln_fwd_kernelINS_13Kernel_traitsIfffffjLj2560ELj1ELj4ELj1ELj16ENS_18Kernel_traits_baseILj2560EfffffjLj128EEEEELb1ELb0ELb1ELb1EEEvNS_9FwdParamsE,"",@"SHT_CUDA_INFO"
	.sectionflags	@""
	.align	4


	//----- nvinfo : EIATTR_CUDA_API_VERSION
	.align		4
        /*0000*/ 	.byte	0x04, 0x37
        /*0002*/ 	.short	(.L_4038 - .L_4037)
.L_4037:
        /*0004*/ 	.word	0x00000082


	//----- nvinfo : EIATTR_KPARAM_INFO
	.align		4
.L_4038:
        /*0008*/ 	.byte	0x04, 0x17
        /*000a*/ 	.short	(.L_4040 - .L_4039)
.L_4039:
        /*000c*/ 	.word	0x00000000
        /*0010*/ 	.short	0x0000
        /*0012*/ 	.short	0x0000
        /*0014*/ 	.byte	0x00, 0xf0, 0xa1, 0x03


	//----- nvinfo : EIATTR_SPARSE_MMA_MASK
	.align		4
.L_4040:
        /*0018*/ 	.byte	0x03, 0x50
        /*001a*/ 	.short	0x0000


	//----- nvinfo : EIATTR_MAXREG_COUNT
	.align		4
        /*001c*/ 	.byte	0x03, 0x1b
        /*001e*/ 	.short	0x00ff


	//----- nvinfo : EIATTR_ANNOTATIONS
	.align		4
        /*0020*/ 	.byte	0x04, 0x55
        /*0022*/ 	.short	(.L_4042 - .L_4041)


	//   ....[0]....
.L_4041:
        /* <DEDUP_REMOVED lines=17> */


	//----- nvinfo : EIATTR_MERCURY_ISA_VERSION
	.align		4
.L_4042:
        /*0124*/ 	.byte	0x03, 0x5f
        /*0126*/ 	.short	0x0101


	//----- nvinfo : EIATTR_COOP_GROUP_MASK_REGIDS
	.align		4
        /*0128*/ 	.byte	0x04, 0x29
        /*012a*/ 	.short	(.L_4044 - .L_4043)


	//   ....[0]....
.L_4043:
        /*012c*/ 	.word	0xffffffff


	//   ....[1]....
        /*0130*/ 	.word	0xffffffff


	//   ....[2]....
        /*0134*/ 	.word	0xffffffff


	//   ....[3]....
        /*0138*/ 	.word	0xffffffff


	//   ....[4]....
        /*013c*/ 	.word	0xffffffff


	//   ....[5]....
        /*0140*/ 	.word	0xffffffff


	//   ....[6]....
        /*0144*/ 	.word	0xffffffff


	//   ....[7]....
        /*0148*/ 	.word	0xffffffff


	//   ....[8]....
        /*014c*/ 	.word	0xffffffff


	//   ....[9]....
        /*0150*/ 	.word	0xffffffff


	//   ....[10]....
        /*0154*/ 	.word	0x050000e7


	//   ....[11]....
        /*0158*/ 	.word	0x050000e7


	//   ....[12]....
        /*015c*/ 	.word	0x050000e7


	//   ....[13]....
        /*0160*/ 	.word	0x050000e7


	//   ....[14]....
        /*0164*/ 	.word	0x050000e7


	//   ....[15]....
        /*0168*/ 	.word	0x050000e7


	//   ....[16]....
        /*016c*/ 	.word	0x050000e7


	//   ....[17]....
        /*0170*/ 	.word	0x050000e7


	//   ....[18]....
        /*0174*/ 	.word	0x050000e7


	//   ....[19]....
        /*0178*/ 	.word	0x050000e7


	//----- nvinfo : EIATTR_COOP_GROUP_INSTR_OFFSETS
	.align		4
.L_4044:
        /*017c*/ 	.byte	0x04, 0x28
        /*017e*/ 	.short	(.L_4046 - .L_4045)


	//   ....[0]....
.L_4045:
        /*0180*/ 	.word	0x00020270


	//   ....[1]....
        /*0184*/ 	.word	0x000202a0


	//   ....[2]....
        /*0188*/ 	.word	0x000202c0


	//   ....[3]....
        /*018c*/ 	.word	0x000202e0


	//   ....[4]....
        /*0190*/ 	.word	0x00020300


	//   ....[5]....
        /*0194*/ 	.word	0x00020d30


	//   ....[6]....
        /*0198*/ 	.word	0x00020d50


	//   ....[7]....
        /*019c*/ 	.word	0x00020d70


	//   ....[8]....
        /*01a0*/ 	.word	0x00020d90


	//   ....[9]....
        /*01a4*/ 	.word	0x00020db0


	//   ....[10]....
        /*01a8*/ 	.word	0x00022450


	//   ....[11]....
        /*01ac*/ 	.word	0x000224f0


	//   ....[12]....
        /*01b0*/ 	.word	0x00022560


	//   ....[13]....
        /*01b4*/ 	.word	0x000225d0


	//   ....[14]....
        /*01b8*/ 	.word	0x00022640


	//   ....[15]....
        /*01bc*/ 	.word	0x000230d0


	//   ....[16]....
        /*01c0*/ 	.word	0x00023140


	//   ....[17]....
        /*01c4*/ 	.word	0x000231b0


	//   ....[18]....
        /*01c8*/ 	.word	0x00023220


	//   ....[19]....
        /*01cc*/ 	.word	0x00023290


	//----- nvinfo : EIATTR_EXIT_INSTR_OFFSETS
	.align		4
.L_4046:
        /*01d0*/ 	.byte	0x04, 0x1c
        /*01d2*/ 	.short	(.L_4048 - .L_4047)


	//   ....[0]....
.L_4047:
        /*01d4*/ 	.word	0x00000e00


	//   ....[1]....
        /*01d8*/ 	.word	0x000223e0


	//----- nvinfo : EIATTR_MAX_THREADS
	.align		4
.L_4048:
        /*01dc*/ 	.byte	0x04, 0x05
        /*01de*/ 	.short	(.L_4050 - .L_4049)
.L_4049:
        /*01e0*/ 	.word	0x00000080
        /*01e4*/ 	.word	0x00000001
        /*01e8*/ 	.word	0x00000001


	//----- nvinfo : EIATTR_CRS_STACK_SIZE
	.align		4
.L_4050:
        /*01ec*/ 	.byte	0x04, 0x1e
        /*01ee*/ 	.short	(.L_4052 - .L_4051)
.L_4051:
        /*01f0*/ 	.word	0x00000000


	//----- nvinfo : EIATTR_CBANK_PARAM_SIZE
	.align		4
.L_4052:
        /*01f4*/ 	.byte	0x03, 0x19
        /*01f6*/ 	.short	0x00e8


	//----- nvinfo : EIATTR_PARAM_CBANK
	.align		4
        /*01f8*/ 	.byte	0x04, 0x0a
        /*01fa*/ 	.short	(.L_4054 - .L_4053)
	.align		4
.L_4053:
        /*01fc*/ 	.word	index@(.nv.constant0._ZN10layer_norm13ln_fwd_kernelINS_13Kernel_traitsIfffffjLj2560ELj1ELj4ELj1ELj16ENS_18Kernel_traits_baseILj2560EfffffjLj128EEEEELb1ELb0ELb1ELb1EEEvNS_9FwdParamsE)
        /*0200*/ 	.short	0x0210
        /*0202*/ 	.short	0x00e8


	//----- nvinfo : EIATTR_SW_WAR
	.align		4
.L_4054:
        /*0204*/ 	.byte	0x04, 0x36
        /*0206*/ 	.short	(.L_4056 - .L_4055)
.L_4055:
        /*0208*/ 	.word	0x00000008
.L_4056:


//--------------------- .nv.info._ZN10layer_norm13ln_fwd_kernelINS_13Kernel_traitsIfffffjLj2560ELj1ELj4ELj1ELj16ENS_18Kernel_traits_baseILj2560EfffffjLj128EEEEELb1ELb1ELb0ELb0EEEvNS_9FwdParamsE --------------------------
	.section	.nv.info._ZN10layer_norm13ln_fwd_kernelINS_13Kernel_traitsIfffffjLj2560ELj1ELj4ELj1ELj16ENS_18Kernel_traits_baseILj2560EfffffjLj128EEEEELb1ELb1ELb0ELb0EEEvNS_9FwdParamsE,"",@"SHT_CUDA_INFO"
	.sectionflags	@""
	.align	4


	//----- nvinfo : EIATTR_CUDA_API_VERSION
	.align		4
        /*0000*/ 	.byte	0x04, 0x37
        /*0002*/ 	.short	(.L_4058 - .L_4057)
.L_4057:
        /*0004*/ 	.word	0x00000082


	//----- nvinfo : EIATTR_KPARAM_INFO
	.align		4
.L_4058:
        /*0008*/ 	.byte	0x04, 0x17
        /*000a*/ 	.short	(.L_4060 - .L_4059)
.L_4059:
        /*000c*/ 	.word	0x00000000
        /*0010*/ 	.short	0x0000
        /*0012*/ 	.short	0x0000
        /*0014*/ 	.byte	0x00, 0xf0, 0xa1, 0x03


	//----- nvinfo : EIATTR_SPARSE_MMA_MASK
	.align		4
.L_4060:
        /*0018*/ 	.byte	0x03, 0x50
        /*001a*/ 	.short	0x0000


	//----- nvinfo : EIATTR_MAXREG_COUNT
	.align		4
        /*001c*/ 	.byte	0x03, 0x1b
        /*001e*/ 	.short	0x00ff


	//----- nvinfo : EIATTR_ANNOTATIONS
	.align		4
        /*0020*/ 	.byte	0x04, 0x55
        /*0022*/ 	.short	(.L_4062 - .L_4061)


	//   ....[0]....
.L_4061:
        /* <DEDUP_REMOVED lines=76> */


	//----- nvinfo : EIATTR_MERCURY_ISA_VERSION
	.align		4
.L_4062:
        /*04d4*/ 	.byte	0x03, 0x5f
        /*04d6*/ 	.short	0x0101


	//----- nvinfo : EIATTR_COOP_GROUP_MASK_REGIDS
	.align		4
        /*04d8*/ 	.byte	0x04, 0x29
        /*04da*/ 	.short	(.L_4064 - .L_4063)


	//   ....[0]....
.L_4063:
        /*04dc*/ 	.word	0xffffffff


	//   ....[1]....
        /*04e0*/ 	.word	0xffffffff


	//   ....[2]....
        /*04e4*/ 	.word	0xffffffff


	//   ....[3]....
        /*04e8*/ 	.word	0xffffffff


	//   ....[4]....
        /*04ec*/ 	.word	0xffffffff


	//   ....[5]....
        /*04f0*/ 	.word	0xffffffff


	//   ....[6]....
        /*04f4*/ 	.word	0xffffffff


	//   ....[7]....
        /*04f8*/ 	.word	0xffffffff


	//   ....[8]....
        /*04fc*/ 	.word	0xffffffff


	//   ....[9]....
        /*0500*/ 	.word	0xffffffff


	//   ....[10]....
        /*0504*/ 	.word	0x0500000d


	//   ....[11]....
        /*0508*/ 	.word	0x0500000d


	//   ....[12]....
        /*050c*/ 	.word	0x0500000d


	//   ....[13]....
        /*0510*/ 	.word	0x0500000d


	//   ....[14]....
        /*0514*/ 	.word	0x0500000d


	//   ....[15]....
        /*0518*/ 	.word	0x0500000d


	//   ....[16]....
        /*051c*/ 	.word	0x0500000d


	//   ....[17]....
        /*0520*/ 	.word	0x0500000d


	//   ....[18]....
        /*0524*/ 	.word	0x0500000d


	//   ....[19]....
        /*0528*/ 	.word	0x0500000d


	//----- nvinfo : EIATTR_COOP_GROUP_INSTR_OFFSETS
	.align		4
.L_4064:
        /*052c*/ 	.byte	0x04, 0x28
        /*052e*/ 	.short	(.L_4066 - .L_4065)


	//   ....[0]....
.L_4065:
        /*0530*/ 	.word	0x0001fe40


	//   ....[1]....
        /*0534*/ 	.word	0x0001ff10


	//   ....[2]....
        /*0538*/ 	.word	0x0001ff30


	//   ....[3]....
        /*053c*/ 	.word	0x0001ff50


	//   ....[4]....
        /*0540*/ 	.word	0x0001ff70


	//   ....[5]....
        /*0544*/ 	.word	0x00020aa0


	//   ....[6]....
        /*0548*/ 	.word	0x00020ac0


	//   ....[7]....
        /*054c*/ 	.word	0x00020ae0


	//   ....[8]....
        /*0550*/ 	.word	0x00020b00


	//   ....[9]....
        /*0554*/ 	.word	0x00020b20


	//   ....[10]....
        /*0558*/ 	.word	0x00022820


	//   ....[11]....
        /*055c*/ 	.word	0x000228d0


	//   ....[12]....
        /*0560*/ 	.word	0x000229c0


	//   ....[13]....
        /*0564*/ 	.word	0x00022a30


	//   ....[14]....
        /*0568*/ 	.word	0x00022aa0


	//   ....[15]....
        /*056c*/ 	.word	0x00023640


	//   ....[16]....
        /*0570*/ 	.word	0x000236b0


	//   ....[17]....
        /*0574*/ 	.word	0x00023720


	//   ....[18]....
        /*0578*/ 	.word	0x00023790


	//   ....[19]....
        /*057c*/ 	.word	0x00023800


	//----- nvinfo : EIATTR_EXIT_INSTR_OFFSETS
	.align		4
.L_4066:
        /*0580*/ 	.byte	0x04, 0x1c
        /*0582*/ 	.short	(.L_4068 - .L_4067)


	//   ....[0]....
.L_4067:
        /*0584*/ 	.word	0x00002420


	//   ....[1]....
        /*0588*/ 	.word	0x000227b0


	//----- nvinfo : EIATTR_MAX_THREADS
	.align		4
.L_4068:
        /*058c*/ 	.byte	0x04, 0x05
        /*058e*/ 	.short	(.L_4070 - .L_4069)
.L_4069:
        /*0590*/ 	.word	0x00000080
        /*0594*/ 	.word	0x00000001
        /*0598*/ 	.word	0x00000001


	//----- nvinfo : EIATTR_CRS_STACK_SIZE
	.align		4
.L_4070:
        /*059c*/ 	.byte	0x04, 0x1e
        /*059e*/ 	.short	(.L_4072 - .L_4071)
.L_4071:
        /*05a0*/ 	.word	0x00000000


	//----- nvinfo : EIATTR_CBANK_PARAM_SIZE
	.align		4
.L_4072:
        /*05a4*/ 	.byte	0x03, 0x19
        /*05a6*/ 	.short	0x00e8


	//----- nvinfo : EIATTR_PARAM_CBANK
	.align		4
        /*05a8*/ 	.byte	0x04, 0x0a
        /*05aa*/ 	.short	(.L_4074 - .L_4073)
	.align		4
.L_4073:
        /*05ac*/ 	.word	index@(.nv.constant0._ZN10layer_norm13ln_fwd_kernelINS_13Kernel_traitsIfffffjLj2560ELj1ELj4ELj1ELj16ENS_18Kernel_traits_baseILj2560EfffffjLj128EEEEELb1ELb1ELb0ELb0EEEvNS_9FwdParamsE)
        /*05b0*/ 	.short	0x0210
        /*05b2*/ 	.short	0x00e8


	//----- nvinfo : EIATTR_SW_WAR
	.align		4
.L_4074:
        /*05b4*/ 	.byte	0x04, 0x36
        /*05b6*/ 	.short	(.L_4076 - .L_4075)
.L_4075:
        /*05b8*/ 	.word	0x00000008
.L_4076:


//--------------------- .nv.info._ZN10layer_norm13ln_fwd_kernelINS_13Kernel_traitsIfffffjLj2560ELj1ELj4ELj1ELj16ENS_18Kernel_traits_baseILj2560EfffffjLj128EEEEELb1ELb1ELb0ELb1EEEvNS_9FwdParamsE --------------------------
	.section	.nv.info._ZN10layer_norm13ln_fwd_kernelINS_13Kernel_traitsIfffffjLj2560ELj1ELj4ELj1ELj16ENS_18Kernel_traits_baseILj2560EfffffjLj128EEEEELb1ELb1ELb0ELb1EEEvNS_9FwdParamsE,"",@"SHT_CUDA_INFO"
	.sectionflags	@""
	.align	4


	//----- nvinfo : EIATTR_CUDA_API_VERSION
	.align		4
        /*0000*/ 	.byte	0x04, 0x37
        /*0002*/ 	.short	(.L_4078 - .L_4077)
.L_4077:
        /*0004*/ 	.word	0x00000082


	//----- nvinfo : EIATTR_KPARAM_INFO
	.align		4
.L_4078:
        /*0008*/ 	.byte	0x04, 0x17
        /*000a*/ 	.short	(.L_4080 - .L_4079)
.L_4079:
        /*000c*/ 	.word	0x00000000
        /*0010*/ 	.short	0x0000
        /*0012*/ 	.short	0x0000
        /*0014*/ 	.byte	0x00, 0xf0, 0xa1, 0x03


	//----- nvinfo : EIATTR_SPARSE_MMA_MASK
	.align		4
.L_4080:
        /*0018*/ 	.byte	0x03, 0x50
        /*001a*/ 	.short	0x0000


	//----- nvinfo : EIATTR_MAXREG_COUNT
	.align		4
        /*001c*/ 	.byte	0x03, 0x1b
        /*001e*/ 	.short	0x00ff


	//----- nvinfo : EIATTR_ANNOTATIONS
	.align		4
        /*0020*/ 	.byte	0x04, 0x55
        /*0022*/ 	.short	(.L_4082 - .L_4081)


	//   ....[0]....
.L_4081:
        /* <DEDUP_REMOVED lines=86> */


	//----- nvinfo : EIATTR_MERCURY_ISA_VERSION
	.align		4
.L_4082:
        /*0574*/ 	.byte	0x03, 0x5f
        /*0576*/ 	.short	0x0101


	//----- nvinfo : EIATTR_COOP_GROUP_MASK_REGIDS
	.align		4
        /*0578*/ 	.byte	0x04, 0x29
        /*057a*/ 	.short	(.L_4084 - .L_4083)


	//   ....[0]....
.L_4083:
        /*057c*/ 	.word	0xffffffff


	//   ....[1]....
        /*0580*/ 	.word	0xffffffff


	//   ....[2]....
        /*0584*/ 	.word	0xffffffff


	//   ....[3]....
        /*0588*/ 	.word	0xffffffff


	//   ....[4]....
        /*058c*/ 	.word	0xffffffff


	//   ....[5]....
        /*0590*/ 	.word	0xffffffff


	//   ....[6]....
        /*0594*/ 	.word	0xffffffff


	//   ....[7]....
        /*0598*/ 	.word	0xffffffff


	//   ....[8]....
        /*059c*/ 	.word	0xffffffff


	//   ....[9]....
        /*05a0*/ 	.word	0xffffffff


	//   ....[10]....
        /*05a4*/ 	.word	0x050000da


	//   ....[11]....
        /*05a8*/ 	.word	0x050000da


	//   ....[12]....
        /*05ac*/ 	.word	0x050000da


	//   ....[13]....
        /*05b0*/ 	.word	0x050000da


	//   ....[14]....
        /*05b4*/ 	.word	0x050000da


	//   ....[15]....
        /*05b8*/ 	.word	0x050000da


	//   ....[16]....
        /*05bc*/ 	.word	0x050000da


	//   ....[17]....
        /*05c0*/ 	.word	0x050000da


	//   ....[18]....
        /*05c4*/ 	.word	0x050000da


	//   ....[19]....
        /*05c8*/ 	.word	0x050000da


	//----- nvinfo : EIATTR_COOP_GROUP_INSTR_OFFSETS
	.align		4
.L_4084:
        /*05cc*/ 	.byte	0x04, 0x28
        /*05ce*/ 	.short	(.L_4086 - .L_4085)


	//   ....[0]....
.L_4085:
        /*05d0*/ 	.word	0x0001dab0


	//   ....[1]....
        /*05d4*/ 	.word	0x0001dae0


	//   ....[2]....
        /*05d8*/ 	.word	0x0001db00


	//   ....[3]....
        /*05dc*/ 	.word	0x0001db20


	//   ....[4]....
        /*05e0*/ 	.word	0x0001db40


	//   ....[5]....
        /*05e4*/ 	.word	0x0001e570


	//   ....[6]....
        /*05e8*/ 	.word	0x0001e590


	//   ....[7]....
        /*05ec*/ 	.word	0x0001e5b0


	//   ....[8]....
        /*05f0*/ 	.word	0x0001e5d0


	//   ....[9]....
        /*05f4*/ 	.word	0x0001e5f0


	//   ....[10]....
        /*05f8*/ 	.word	0x0001fcf0


	//   ....[11]....
        /*05fc*/ 	.word	0x0001fd90


	//   ....[12]....
        /*0600*/ 	.word	0x0001fe00


	//   ....[13]....
        /*0604*/ 	.word	0x0001fe70


	//   ....[14]....
        /*0608*/ 	.word	0x0001fee0


	//   ....[15]....
        /*060c*/ 	.word	0x00020970


	//   ....[16]....
        /*0610*/ 	.word	0x000209e0


	//   ....[17]....
        /*0614*/ 	.word	0x00020a50


	//   ....[18]....
        /*0618*/ 	.word	0x00020ac0


	//   ....[19]....
        /*061c*/ 	.word	0x00020b30


	//----- nvinfo : EIATTR_EXIT_INSTR_OFFSETS
	.align		4
.L_4086:
        /*0620*/ 	.byte	0x04, 0x1c
        /*0622*/ 	.short	(.L_4088 - .L_4087)


	//   ....[0]....
.L_4087:
        /*0624*/ 	.word	0x00000f50


	//   ....[1]....
        /*0628*/ 	.word	0x0001fc80


	//----- nvinfo : EIATTR_MAX_THREADS
	.align		4
.L_4088:
        /*062c*/ 	.byte	0x04, 0x05
        /*062e*/ 	.short	(.L_4090 - .L_4089)
.L_4089:
        /*0630*/ 	.word	0x00000080
        /*0634*/ 	.word	0x00000001
        /*0638*/ 	.word	0x00000001


	//----- nvinfo : EIATTR_CRS_STACK_SIZE
	.align		4
.L_4090:
        /*063c*/ 	.byte	0x04, 0x1e
        /*063e*/ 	.short	(.L_4092 - .L_4091)
.L_4091:
        /*0640*/ 	.word	0x00000000


	//----- nvinfo : EIATTR_CBANK_PARAM_SIZE
	.align		4
.L_4092:
        /*0644*/ 	.byte	0x03, 0x19
        /*0646*/ 	.short	0x00e8


	//----- nvinfo : EIATTR_PARAM_CBANK
	.align		4
        /*0648*/ 	.byte	0x04, 0x0a
        /*064a*/ 	.short	(.L_4094 - .L_4093)
	.align		4
.L_4093:
        /*064c*/ 	.word	index@(.nv.constant0._ZN10layer_norm13ln_fwd_kernelINS_13Kernel_traitsIfffffjLj2560ELj1ELj4ELj1ELj16ENS_18Kernel_traits_baseILj2560EfffffjLj128EEEEELb1ELb1ELb0ELb1EEEvNS_9FwdParamsE)
        /*0650*/ 	.short	0x0210
        /*0652*/ 	.short	0x00e8


	//----- nvinfo : EIATTR_SW_WAR
	.align		4
.L_4094:
        /*0654*/ 	.byte	0x04, 0x36
        /*0656*/ 	.short	(.L_4096 - .L_4095)
.L_4095:
        /*0658*/ 	.word	0x00000008
.L_4096:


//--------------------- .nv.info._ZN10layer_norm13ln_fwd_kernelINS_13Kernel_traitsIfffffjLj2560ELj1ELj4ELj1ELj16ENS_18Kernel_traits_baseILj2560EfffffjLj128EEEEELb1ELb1ELb1ELb0EEEvNS_9FwdParamsE --------------------------
	.section	.nv.info._ZN10layer_norm13ln_fwd_kernelINS_13Kernel_traitsIfffffjLj2560ELj1ELj4ELj1ELj16ENS_18Kernel_traits_baseILj2560EfffffjLj128EEEEELb1ELb1ELb1ELb0EEEvNS_9FwdParamsE,"",@"SHT_CUDA_INFO"
	.sectionflags	@""
	.align	4


	//----- nvinfo : EIATTR_CUDA_API_VERSION
	.align		4
        /*0000*/ 	.byte	0x04, 0x37
        /*0002*/ 	.short	(.L_4098 - .L_4097)
.L_4097:
        /*0004*/ 	.word	0x00000082


	//----- nvinfo : EIATTR_KPARAM_INFO
	.align		4
.L_4098:
        /*0008*/ 	.byte	0x04, 0x17
        /*000a*/ 	.short	(.L_4100 - .L_4099)
.L_4099:
        /*000c*/ 	.word	0x00000000
        /*0010*/ 	.short	0x0000
        /*0012*/ 	.short	0x0000
        /*0014*/ 	.byte	0x00, 0xf0, 0xa1, 0x03


	//----- nvinfo : EIATTR_SPARSE_MMA_MASK
	.align		4
.L_4100:
        /*0018*/ 	.byte	0x03, 0x50
        /*001a*/ 	.short	0x0000


	//----- nvinfo : EIATTR_MAXREG_COUNT
	.align		4
        /*001c*/ 	.byte	0x03, 0x1b
        /*001e*/ 	.short	0x00ff


	//----- nvinfo : EIATTR_ANNOTATIONS
	.align		4
        /*0020*/ 	.byte	0x04, 0x55
        /*0022*/ 	.short	(.L_4102 - .L_4101)


	//   ....[0]....
.L_4101:
        /* <DEDUP_REMOVED lines=82> */


	//----- nvinfo : EIATTR_MERCURY_ISA_VERSION
	.align		4
.L_4102:
        /*0534*/ 	.byte	0x03, 0x5f
        /*0536*/ 	.short	0x0101


	//----- nvinfo : EIATTR_COOP_GROUP_MASK_REGIDS
	.align		4
        /*0538*/ 	.byte	0x04, 0x29
        /*053a*/ 	.short	(.L_4104 - .L_4103)


	//   ....[0]....
.L_4103:
        /*053c*/ 	.word	0xffffffff


	//   ....[1]....
        /*0540*/ 	.word	0xffffffff


	//   ....[2]....
        /*0544*/ 	.word	0xffffffff


	//   ....[3]....
        /*0548*/ 	.word	0xffffffff


	//   ....[4]....
        /*054c*/ 	.word	0xffffffff


	//   ....[5]....
        /*0550*/ 	.word	0xffffffff


	//   ....[6]....
        /*0554*/ 	.word	0xffffffff


	//   ....[7]....
        /*0558*/ 	.word	0xffffffff


	//   ....[8]....
        /*055c*/ 	.word	0xffffffff


	//   ....[9]....
        /*0560*/ 	.word	0xffffffff


	//   ....[10]....
        /*0564*/ 	.word	0x05000013


	//   ....[11]....
        /*0568*/ 	.word	0x05000013


	//   ....[12]....
        /*056c*/ 	.word	0x05000013


	//   ....[13]....
        /*0570*/ 	.word	0x05000013


	//   ....[14]....
        /*0574*/ 	.word	0x05000013


	//   ....[15]....
        /*0578*/ 	.word	0x05000013


	//   ....[16]....
        /*057c*/ 	.word	0x05000013


	//   ....[17]....
        /*0580*/ 	.word	0x05000013


	//   ....[18]....
        /*0584*/ 	.word	0x05000013


	//   ....[19]....
        /*0588*/ 	.word	0x05000013


	//----- nvinfo : EIATTR_COOP_GROUP_INSTR_OFFSETS
	.align		4
.L_4104:
        /*058c*/ 	.byte	0x04, 0x28
        /*058e*/ 	.short	(.L_4106 - .L_4105)


	//   ....[0]....
.L_4105:
        /*0590*/ 	.word	0x00023070


	//   ....[1]....
        /*0594*/ 	.word	0x00023140


	//   ....[2]....
        /*0598*/ 	.word	0x00023160


	//   ....[3]....
        /*059c*/ 	.word	0x00023180


	//   ....[4]....
        /*05a0*/ 	.word	0x000231a0


	//   ....[5]....
        /*05a4*/ 	.word	0x00023cc0


	//   ....[6]....
        /*05a8*/ 	.word	0x00023ce0


	//   ....[7]....
        /*05ac*/ 	.word	0x00023d00


	//   ....[8]....
        /*05b0*/ 	.word	0x00023d20


	//   ....[9]....
        /*05b4*/ 	.word	0x00023d40


	//   ....[10]....
        /*05b8*/ 	.word	0x00025b60


	//   ....[11]....
        /*05bc*/ 	.word	0x00025c10


	//   ....[12]....
        /*05c0*/ 	.word	0x00025d00


	//   ....[13]....
        /*05c4*/ 	.word	0x00025d70


	//   ....[14]....
        /*05c8*/ 	.word	0x00025de0


	//   ....[15]....
        /*05cc*/ 	.word	0x00026970


	//   ....[16]....
        /*05d0*/ 	.word	0x000269e0


	//   ....[17]....
        /*05d4*/ 	.word	0x00026a50


	//   ....[18]....
        /*05d8*/ 	.word	0x00026ac0


	//   ....[19]....
        /*05dc*/ 	.word	0x00026b30


	//----- nvinfo : EIATTR_EXIT_INSTR_OFFSETS
	.align		4
.L_4106:
        /*05e0*/ 	.byte	0x04, 0x1c
        /*05e2*/ 	.short	(.L_4108 - .L_4107)


	//   ....[0]....
.L_4107:
        /*05e4*/ 	.word	0x00002450


	//   ....[1]....
        /*05e8*/ 	.word	0x00025af0


	//----- nvinfo : EIATTR_MAX_THREADS
	.align		4
.L_4108:
        /*05ec*/ 	.byte	0x04, 0x05
        /*05ee*/ 	.short	(.L_4110 - .L_4109)
.L_4109:
        /*05f0*/ 	.word	0x00000080
        /*05f4*/ 	.word	0x00000001
        /*05f8*/ 	.word	0x00000001


	//----- nvinfo : EIATTR_CRS_STACK_SIZE
	.align		4
.L_4110:
        /*05fc*/ 	.byte	0x04, 0x1e
        /*05fe*/ 	.short	(.L_4112 - .L_4111)
.L_4111:
        /*0600*/ 	.word	0x00000000


	//----- nvinfo : EIATTR_CBANK_PARAM_SIZE
	.align		4
.L_4112:
        /*0604*/ 	.byte	0x03, 0x19
        /*0606*/ 	.short	0x00e8


	//----- nvinfo : EIATTR_PARAM_CBANK
	.align		4
        /*0608*/ 	.byte	0x04, 0x0a
        /*060a*/ 	.short	(.L_4114 - .L_4113)
	.align		4
.L_4113:
        /*060c*/ 	.word	index@(.nv.constant0._ZN10layer_norm13ln_fwd_kernelINS_13Kernel_traitsIfffffjLj2560ELj1ELj4ELj1ELj16ENS_18Kernel_traits_baseILj2560EfffffjLj128EEEEELb1ELb1ELb1ELb0EEEvNS_9FwdParamsE)
        /*0610*/ 	.short	0x0210
        /*0612*/ 	.short	0x00e8


	//----- nvinfo : EIATTR_SW_WAR
	.align		4
.L_4114:
        /*0614*/ 	.byte	0x04, 0x36
        /*0616*/ 	.short	(.L_4116 - .L_4115)
.L_4115:
        /*0618*/ 	.word	0x00000008
.L_4116:


//--------------------- .nv.info._ZN10layer_norm13ln_fwd_kernelINS_13Kernel_traitsIfffffjLj2560ELj1ELj4ELj1ELj16ENS_18Kernel_traits_baseILj2560EfffffjLj128EEEEELb1ELb1ELb1ELb1EEEvNS_9FwdParamsE --------------------------
	.section	.nv.info._ZN10layer_norm13ln_fwd_kernelINS_13Kernel_traitsIfffffjLj2560ELj1ELj4ELj1ELj16ENS_18Kernel_traits_baseILj2560EfffffjLj128EEEEELb1ELb1ELb1ELb1EEEvNS_9FwdParamsE,"",@"SHT_CUDA_INFO"
	.sectionflags	@""
	.align	4


	//----- nvinfo : EIATTR_CUDA_API_VERSION
	.align		4
        /*0000*/ 	.byte	0x04, 0x37
        /*0002*/ 	.short	(.L_4118 - .L_4117)
.L_4117:
        /*0004*/ 	.word	0x00000082


	//----- nvinfo : EIATTR_KPARAM_INFO
	.align		4
.L_4118:
        /*0008*/ 	.byte	0x04, 0x17
        /*000a*/ 	.short	(.L_4120 - .L_4119)
.L_4119:
        /*000c*/ 	.word	0x00000000
        /*0010*/ 	.short	0x0000
        /*0012*/ 	.short	0x0000
        /*0014*/ 	.byte	0x00, 0xf0, 0xa1, 0x03


	//----- nvinfo : EIATTR_SPARSE_MMA_MASK
	.align		4
.L_4120:
        /*0018*/ 	.byte	0x03, 0x50
        /*001a*/ 	.short	0x0000


	//----- nvinfo : EIATTR_MAXREG_COUNT
	.align		4
        /*001c*/ 	.byte	0x03, 0x1b
        /*001e*/ 	.short	0x00ff


	//----- nvinfo : EIATTR_ANNOTATIONS
	.align		4
        /*0020*/ 	.byte	0x04, 0x55
        /*0022*/ 	.short	(.L_4122 - .L_4121)


	//   ....[0]....
.L_4121:
        /* <DEDUP_REMOVED lines=76> */


	//----- nvinfo : EIATTR_MERCURY_ISA_VERSION
	.align		4
.L_4122:
        /*04d4*/ 	.byte	0x03, 0x5f
        /*04d6*/ 	.short	0x0101


	//----- nvinfo : EIATTR_COOP_GROUP_MASK_REGIDS
	.align		4
        /*04d8*/ 	.byte	0x04, 0x29
        /*04da*/ 	.short	(.L_4124 - .L_4123)


	//   ....[0]....
.L_4123:
        /*04dc*/ 	.word	0xffffffff


	//   ....[1]....
        /*04e0*/ 	.word	0xffffffff


	//   ....[2]....
        /*04e4*/ 	.word	0xffffffff


	//   ....[3]....
        /*04e8*/ 	.word	0xffffffff


	//   ....[4]....
        /*04ec*/ 	.word	0xffffffff


	//   ....[5]....
        /*04f0*/ 	.word	0xffffffff


	//   ....[6]....
        /*04f4*/ 	.word	0xffffffff


	//   ....[7]....
        /*04f8*/ 	.word	0xffffffff


	//   ....[8]....
        /*04fc*/ 	.word	0xffffffff


	//   ....[9]....
        /*0500*/ 	.word	0xffffffff


	//   ....[10]....
        /*0504*/ 	.word	0x050000e3


	//   ....[11]....
        /*0508*/ 	.word	0x050000e3


	//   ....[12]....
        /*050c*/ 	.word	0x050000e3


	//   ....[13]....
        /*0510*/ 	.word	0x050000e3


	//   ....[14]....
        /*0514*/ 	.word	0x050000e3


	//   ....[15]....
        /*0518*/ 	.word	0x050000e3


	//   ....[16]....
        /*051c*/ 	.word	0x050000e3


	//   ....[17]....
        /*0520*/ 	.word	0x050000e3


	//   ....[18]....
        /*0524*/ 	.word	0x050000e3


	//   ....[19]....
        /*0528*/ 	.word	0x050000e3


	//----- nvinfo : EIATTR_COOP_GROUP_INSTR_OFFSETS
	.align		4
.L_4124:
        /*052c*/ 	.byte	0x04, 0x28
        /*052e*/ 	.short	(.L_4126 - .L_4125)


	//   ....[0]....
.L_4125:
        /*0530*/ 	.word	0x00021500


	//   ....[1]....
        /*0534*/ 	.word	0x00021530


	//   ....[2]....
        /*0538*/ 	.word	0x00021550


	//   ....[3]....
        /*053c*/ 	.word	0x00021570


	//   ....[4]....
        /*0540*/ 	.word	0x00021590


	//   ....[5]....
        /*0544*/ 	.word	0x00021fc0


	//   ....[6]....
        /*0548*/ 	.word	0x00021fe0


	//   ....[7]....
        /*054c*/ 	.word	0x00022000


	//   ....[8]....
        /*0550*/ 	.word	0x00022020


	//   ....[9]....
        /*0554*/ 	.word	0x00022040


	//   ....[10]....
        /*0558*/ 	.word	0x000238a0


	//   ....[11]....
        /*055c*/ 	.word	0x00023940


	//   ....[12]....
        /*0560*/ 	.word	0x000239b0


	//   ....[13]....
        /*0564*/ 	.word	0x00023a20


	//   ....[14]....
        /*0568*/ 	.word	0x00023a90


	//   ....[15]....
        /*056c*/ 	.word	0x00024520


	//   ....[16]....
        /*0570*/ 	.word	0x00024590


	//   ....[17]....
        /*0574*/ 	.word	0x00024600


	//   ....[18]....
        /*0578*/ 	.word	0x00024670


	//   ....[19]....
        /*057c*/ 	.word	0x000246e0


	//----- nvinfo : EIATTR_EXIT_INSTR_OFFSETS
	.align		4
.L_4126:
        /*0580*/ 	.byte	0x04, 0x1c
        /*0582*/ 	.short	(.L_4128 - .L_4127)


	//   ....[0]....
.L_4127:
        /*0584*/ 	.word	0x00000f60


	//   ....[1]....
        /*0588*/ 	.word	0x00023830


	//----- nvinfo : EIATTR_MAX_THREADS
	.align		4
.L_4128:
        /*058c*/ 	.byte	0x04, 0x05
        /*058e*/ 	.short	(.L_4130 - .L_4129)
.L_4129:
        /*0590*/ 	.word	0x00000080
        /*0594*/ 	.word	0x00000001
        /*0598*/ 	.word	0x00000001


	//----- nvinfo : EIATTR_CRS_STACK_SIZE
	.align		4
.L_4130:
        /*059c*/ 	.byte	0x04, 0x1e
        /*059e*/ 	.short	(.L_4132 - .L_4131)
.L_4131:
        /*05a0*/ 	.word	0x00000000


	//----- nvinfo : EIATTR_CBANK_PARAM_SIZE
	.align		4
.L_4132:
        /*05a4*/ 	.byte	0x03, 0x19
        /*05a6*/ 	.short	0x00e8


	//----- nvinfo : EIATTR_PARAM_CBANK
	.align		4
        /*05a8*/ 	.byte	0x04, 0x0a
        /*05aa*/ 	.short	(.L_4134 - .L_4133)
	.align		4
.L_4133:
        /*05ac*/ 	.word	index@(.nv.constant0._ZN10layer_norm13ln_fwd_kernelINS_13Kernel_traitsIfffffjLj2560ELj1ELj4ELj1ELj16ENS_18Kernel_traits_baseILj2560EfffffjLj128EEEEELb1ELb1ELb1ELb1EEEvNS_9FwdParamsE)
        /*05b0*/ 	.short	0x0210
        /*05b2*/ 	.short	0x00e8


	//----- nvinfo : EIATTR_SW_WAR
	.align		4
.L_4134:
        /*05b4*/ 	.byte	0x04, 0x36
        /*05b6*/ 	.short	(.L_4136 - .L_4135)
.L_4135:
        /*05b8*/ 	.word	0x00000008
.L_4136:


//--------------------- .nv.callgraph             --------------------------
	.section	.nv.callgraph,"",@"SHT_CUDA_CALLGRAPH"
	.align	4
	.sectionentsize	8
	.align		4
        /*0000*/ 	.word	0x00000000
	.align		4
        /*0004*/ 	.word	0xffffffff
	.align		4
        /*0008*/ 	.word	0x00000000
	.align		4
        /*000c*/ 	.word	0xfffffffe
	.align		4
        /*0010*/ 	.word	0x00000000
	.align		4
        /*0014*/ 	.word	0xfffffffd
	.align		4
        /*0018*/ 	.word	0x00000000
	.align		4
        /*001c*/ 	.word	0xfffffffc


//--------------------- .nv.constant4             --------------------------
	.section	.nv.constant4,"a",@progbits
	.align	8
	.align		8
.nv.constant4:
        /*0000*/ 	.dword	precalc_xorwow_matrix
	.align		8
        /*0008*/ 	.dword	precalc_xorwow_offset_matrix
	.align		8
        /*0010*/ 	.dword	mrg32k3aM1
	.align		8
        /*0018*/ 	.dword	mrg32k3aM2
	.align		8
        /*0020*/ 	.dword	mrg32k3aM1SubSeq
	.align		8
        /*0028*/ 	.dword	mrg32k3aM2SubSeq
	.align		8
        /*0030*/ 	.dword	mrg32k3aM1Seq
	.align		8
        /*0038*/ 	.dword	mrg32k3aM2Seq


//--------------------- .nv.constant3             --------------------------
	.section	.nv.constant3,"a",@progbits
	.align	8
.nv.constant3:
	.type		__cr_lgamma_table,@object
	.size		__cr_lgamma_table,(.L_8 - __cr_lgamma_table)
__cr_lgamma_table:
        /*0000*/ 	.byte	0x00, 0x00, 0x00, 0x00, 0x00, 0x00, 0x00, 0x00, 0x00, 0x00, 0x00, 0x00, 0x00, 0x00, 0x00, 0x00
        /*0010*/ 	.byte	0xef, 0x39, 0xfa, 0xfe, 0x42, 0x2e, 0xe6, 0x3f, 0x02, 0x20, 0x2a, 0xfa, 0x0b, 0xab, 0xfc, 0x3f
        /*0020*/ 	.byte	0xf9, 0x2c, 0x92, 0x7c, 0xa7, 0x6c, 0x09, 0x40, 0xc9, 0x79, 0x44, 0x3c, 0x64, 0x26, 0x13, 0x40
        /*0030*/ 	.byte	0xca, 0x01, 0xcf, 0x3a, 0x27, 0x51, 0x1a, 0x40, 0x30, 0xcc, 0x2d, 0xf3, 0xe1, 0x0c, 0x21, 0x40
        /*0040*/ 	.byte	0x0d, 0xb7, 0xfc, 0x82, 0x8e, 0x35, 0x25, 0x40
.L_8:


//--------------------- .text._ZN10layer_norm13ln_fwd_kernelINS_13Kernel_traitsI13__nv_bfloat16S2_S2_S2_fjLj2560ELj1ELj4ELj1ELj16ENS_18Kernel_traits_baseILj2560ES2_S2_S2_S2_fjLj128EEEEELb0ELb0ELb0ELb0EEEvNS_9FwdParamsE --------------------------
	.section	.text._ZN10layer_norm13ln_fwd_kernelINS_13Kernel_traitsI13__nv_bfloat16S2_S2_S2_fjLj2560ELj1ELj4ELj1ELj16ENS_18Kernel_traits_baseILj2560ES2_S2_S2_S2_fjLj128EEEEELb0ELb0ELb0ELb0EEEvNS_9FwdParamsE,"ax",@progbits
	.align	128
        .global         _ZN10layer_norm13ln_fwd_kernelINS_13Kernel_traitsI13__nv_bfloat16S2_S2_S2_fjLj2560ELj1ELj4ELj1ELj16ENS_18Kernel_traits_baseILj2560ES2_S2_S2_S2_fjLj128EEEEELb0ELb0ELb0ELb0EEEvNS_9FwdParamsE
        .type           _ZN10layer_norm13ln_fwd_kernelINS_13Kernel_traitsI13__nv_bfloat16S2_S2_S2_fjLj2560ELj1ELj4ELj1ELj16ENS_18Kernel_traits_baseILj2560ES2_S2_S2_S2_fjLj128EEEEELb0ELb0ELb0ELb0EEEvNS_9FwdParamsE,@function
        .size           _ZN10layer_norm13ln_fwd_kernelINS_13Kernel_traitsI13__nv_bfloat16S2_S2_S2_fjLj2560ELj1ELj4ELj1ELj16ENS_18Kernel_traits_baseILj2560ES2_S2_S2_S2_fjLj128EEEEELb0ELb0ELb0ELb0EEEvNS_9FwdParamsE,(.L_x_72280 - _ZN10layer_norm13ln_fwd_kernelINS_13Kernel_traitsI13__nv_bfloat16S2_S2_S2_fjLj2560ELj1ELj4ELj1ELj16ENS_18Kernel_traits_baseILj2560ES2_S2_S2_S2_fjLj128EEEEELb0ELb0ELb0ELb0EEEvNS_9FwdParamsE)
        .other          _ZN10layer_norm13ln_fwd_kernelINS_13Kernel_traitsI13__nv_bfloat16S2_S2_S2_fjLj2560ELj1ELj4ELj1ELj16ENS_18Kernel_traits_baseILj2560ES2_S2_S2_S2_fjLj128EEEEELb0ELb0ELb0ELb0EEEvNS_9FwdParamsE,@"STO_CUDA_ENTRY STV_DEFAULT"
_ZN10layer_norm13ln_fwd_kernelINS_13Kernel_traitsI13__nv_bfloat16S2_S2_S2_fjLj2560ELj1ELj4ELj1ELj16ENS_18Kernel_traits_baseILj2560ES2_S2_S2_S2_fjLj128EEEEELb0ELb0ELb0ELb0EEEvNS_9FwdParamsE:
.text._ZN10layer_norm13ln_fwd_kernelINS_13Kernel_traitsI13__nv_bfloat16S2_S2_S2_fjLj2560ELj1ELj4ELj1ELj16ENS_18Kernel_traits_baseILj2560ES2_S2_S2_S2_fjLj128EEEEELb0ELb0ELb0ELb0EEEvNS_9FwdParamsE:
[----:B------:R-:W0:Y:S01]  /*0000*/  LDC R1, c[0x0][0x28] ;  /* 0x00000a00ff017b82 */ /* 0x000e220000000800 */
[----:B------:R-:W1:Y:S07]  /*0010*/  S2R R76, SR_TID.X ;  /* 0x00000000004c7919 */ /* 0x000e6e0000002100 */
[----:B------:R-:W2:Y:S01]  /*0020*/  LDC R5, c[0x0][0x218] ;  /* 0x00008600ff057b82 */ /* 0x000ea20000000800 */
[----:B------:R-:W-:Y:S01]  /*0030*/  LOP3.LUT R2, R2, 0xfffeffff, RZ, 0xc0, !PT ;  /* 0xfffeffff02027812 */ /* 0x000fe200078ec0ff */
[----:B------:R-:W-:Y:S01]  /*0040*/  ULDC.64 UR4, c[0x0][0x208] ;  /* 0x0000820000047ab9 */ /* 0x000fe20000000a00 */
[----:B------:R-:W3:Y:S01]  /*0050*/  S2R R9, SR_CTAID.X ;  /* 0x0000000000097919 */ /* 0x000ee20000002500 */
[----:B------:R-:W-:Y:S01]  /*0060*/  BSSY B0, `(.L_x_0) ;  /* 0x0000025000007945 */ /* 0x000fe20003800000 */
[----:B0-----:R-:W-:-:S03]  /*0070*/  IADD3 R1, R1, -0x30, RZ ;  /* 0xffffffd001017810 */ /* 0x001fc60007ffe0ff */
[----:B------:R-:W0:Y:S01]  /*0080*/  LDC.64 R64, c[0x0][0x270] ;  /* 0x00009c00ff407b82 */ /* 0x000e220000000a00 */
[----:B--2---:R-:W-:-:S04]  /*0090*/  SHF.R.S32.HI R0, RZ, 0x1f, R5 ;  /* 0x0000001fff007819 */ /* 0x004fc80000011405 */
[----:B------:R-:W-:Y:S02]  /*00a0*/  LEA.HI R0, R0, R5, RZ, 0x3 ;  /* 0x0000000500007211 */ /* 0x000fe400078f18ff */
[----:B-1----:R-:W-:-:S04]  /*00b0*/  LOP3.LUT R3, R76, 0x1f, RZ, 0xc, !PT ;  /* 0x0000001f4c037812 */ /* 0x002fc800078e0cff */
[----:B------:R-:W-:Y:S02]  /*00c0*/  LEA.HI.SX32 R0, R0, R3, 0x1d ;  /* 0x0000000300007211 */ /* 0x000fe400078feaff */
[----:B------:R-:W-:Y:S02]  /*00d0*/  LOP3.LUT R3, R76, 0x1f, RZ, 0xc0, !PT ;  /* 0x0000001f4c037812 */ /* 0x000fe400078ec0ff */
[C---:B------:R-:W-:Y:S02]  /*00e0*/  ISETP.GE.U32.AND P6, PT, R0.reuse, 0x40, PT ;  /* 0x000000400000780c */ /* 0x040fe40003fc6070 */
[C---:B------:R-:W-:Y:S02]  /*00f0*/  ISETP.GE.U32.AND P5, PT, R0.reuse, 0x60, PT ;  /* 0x000000600000780c */ /* 0x040fe40003fa6070 */
[C---:B------:R-:W-:Y:S02]  /*0100*/  ISETP.GE.U32.AND P4, PT, R0.reuse, 0x80, PT ;  /* 0x000000800000780c */ /* 0x040fe40003f86070 */
[----:B------:R-:W-:-:S02]  /*0110*/  LOP3.LUT P2, RZ, R0, 0xffffffe0, RZ, 0xc0, !PT ;  /* 0xffffffe000ff7812 */ /* 0x000fc4000784c0ff */
[----:B------:R-:W-:-:S05]  /*0120*/  ISETP.GE.U32.AND P3, PT, R0, 0xa0, PT ;  /* 0x000000a00000780c */ /* 0x000fca0003f66070 */
[----:B------:R-:W-:-:S04]  /*0130*/  @P6 LOP3.LUT R2, R2, 0x10000, RZ, 0xfc, !PT ;  /* 0x0001000002026812 */ /* 0x000fc800078efcff */
[----:B------:R-:W-:-:S04]  /*0140*/  LOP3.LUT R2, R2, 0xffff7fff, RZ, 0xc0, !PT ;  /* 0xffff7fff02027812 */ /* 0x000fc800078ec0ff */
[----:B------:R-:W-:-:S04]  /*0150*/  @P5 LOP3.LUT R2, R2, 0x8000, RZ, 0xfc, !PT ;  /* 0x0000800002025812 */ /* 0x000fc800078efcff */
[----:B------:R-:W-:-:S04]  /*0160*/  LOP3.LUT R2, R2, 0xffffbfff, RZ, 0xc0, !PT ;  /* 0xffffbfff02027812 */ /* 0x000fc800078ec0ff */
[----:B------:R-:W-:-:S04]  /*0170*/  @P4 LOP3.LUT R2, R2, 0x4000, RZ, 0xfc, !PT ;  /* 0x0000400002024812 */ /* 0x000fc800078efcff */
[----:B------:R-:W-:-:S04]  /*0180*/  LOP3.LUT R2, R2, 0xffffdfff, RZ, 0xc0, !PT ;  /* 0xffffdfff02027812 */ /* 0x000fc800078ec0ff */
[----:B------:R-:W-:Y:S01]  /*0190*/  @P3 LOP3.LUT R2, R2, 0x2000, RZ, 0xfc, !PT ;  /* 0x0000200002023812 */ /* 0x000fe200078efcff */
[----:B0--3--:R-:W-:Y:S06]  /*01a0*/  @!P2 BRA `(.L_x_1) ;  /* 0x000000000040a947 */ /* 0x009fec0003800000 */
[----:B------:R-:W0:Y:S01]  /*01b0*/  LDC.64 R60, c[0x0][0x260] ;  /* 0x00009800ff3c7b82 */ /* 0x000e220000000a00 */
[----:B------:R-:W-:Y:S02]  /*01c0*/  ULDC.64 UR6, c[0x0][0x2c8] ;  /* 0x0000b20000067ab9 */ /* 0x000fe40000000a00 */
[----:B------:R-:W-:-:S04]  /*01d0*/  ISETP.NE.U32.AND P0, PT, RZ, UR6, PT ;  /* 0x00000006ff007c0c */ /* 0x000fc8000bf05070 */
[----:B------:R-:W-:-:S13]  /*01e0*/  ISETP.NE.AND.EX P0, PT, RZ, UR7, PT, P0 ;  /* 0x00000007ff007c0c */ /* 0x000fda000bf05300 */
[C---:B------:R-:W-:Y:S01]  /*01f0*/  @P0 LEA R4, P1, R3.reuse, UR6, 0x4 ;  /* 0x0000000603040c11 */ /* 0x040fe2000f8220ff */
[----:B0-----:R-:W-:-:S03]  /*0200*/  IMAD.WIDE.U32 R60, R3, 0x10, R60 ;  /* 0x00000010033c7825 */ /* 0x001fc600078e003c */
[----:B------:R-:W-:-:S03]  /*0210*/  @P0 LEA.HI.X R5, R3, UR7, RZ, 0x4, P1 ;  /* 0x0000000703050c11 */ /* 0x000fc600088f24ff */
[----:B------:R-:W2:Y:S04]  /*0220*/  LDG.E.128 R60, desc[UR4][R60.64] ;  /* 0x000000043c3c7981 */ /* 0x000ea8000c1e1d00 */
[----:B------:R0:W5:Y:S01]  /*0230*/  @P0 LDG.E.128 R48, desc[UR4][R4.64] ;  /* 0x0000000404300981 */ /* 0x000162000c1e1d00 */
[----:B------:R-:W-:Y:S02]  /*0240*/  LOP3.LUT R3, R3, 0x20, RZ, 0xfc, !PT ;  /* 0x0000002003037812 */ /* 0x000fe400078efcff */
[----:B--2---:R-:W-:Y:S02]  /*0250*/  PRMT R240, R60, 0x7632, R240 ;  /* 0x000076323cf07816 */ /* 0x004fe400000000f0 */
[----:B------:R-:W-:Y:S02]  /*0260*/  PRMT R238, R61, 0x7632, R238 ;  /* 0x000076323dee7816 */ /* 0x000fe400000000ee */
[----:B------:R-:W-:-:S02]  /*0270*/  PRMT R236, R62, 0x7632, R236 ;  /* 0x000076323eec7816 */ /* 0x000fc400000000ec */
[----:B------:R-:W-:Y:S02]  /*0280*/  @!P0 CS2R R48, SRZ ;  /* 0x0000000000308805 */ /* 0x000fe4000001ff00 */
[----:B------:R-:W-:Y:S02]  /*0290*/  PRMT R234, R63, 0x7632, R234 ;  /* 0x000076323fea7816 */ /* 0x000fe400000000ea */
[----:B0-----:R-:W-:-:S07]  /*02a0*/  @!P0 CS2R R50, SRZ ;  /* 0x0000000000328805 */ /* 0x001fce000001ff00 */
.L_x_1:
[----:B------:R-:W-:Y:S05]  /*02b0*/  BSYNC B0 ;  /* 0x0000000000007941 */ /* 0x000fea0003800000 */
.L_x_0:
[----:B------:R-:W-:Y:S04]  /*02c0*/  BSSY B0, `(.L_x_2) ;  /* 0x0000012000007945 */ /* 0x000fe80003800000 */
[----:B------:R-:W-:Y:S05]  /*02d0*/  @!P6 BRA `(.L_x_3) ;  /* 0x000000000040e947 */ /* 0x000fea0003800000 */
[----:B------:R-:W0:Y:S01]  /*02e0*/  LDC.64 R4, c[0x0][0x260] ;  /* 0x00009800ff047b82 */ /* 0x000e220000000a00 */
[----:B------:R-:W-:Y:S02]  /*02f0*/  ULDC.64 UR6, c[0x0][0x2c8] ;  /* 0x0000b20000067ab9 */ /* 0x000fe40000000a00 */
[----:B------:R-:W-:-:S04]  /*0300*/  ISETP.NE.U32.AND P0, PT, RZ, UR6, PT ;  /* 0x00000006ff007c0c */ /* 0x000fc8000bf05070 */
[----:B------:R-:W-:Y:S01]  /*0310*/  ISETP.NE.AND.EX P0, PT, RZ, UR7, PT, P0 ;  /* 0x00000007ff007c0c */ /* 0x000fe2000bf05300 */
[----:B0-----:R-:W-:-:S12]  /*0320*/  IMAD.WIDE.U32 R56, R3, 0x10, R4 ;  /* 0x0000001003387825 */ /* 0x001fd800078e0004 */
[----:B------:R-:W-:-:S04]  /*0330*/  @P0 LEA R4, P1, R3, UR6, 0x4 ;  /* 0x0000000603040c11 */ /* 0x000fc8000f8220ff */
[C---:B------:R-:W-:Y:S01]  /*0340*/  @P0 LEA.HI.X R5, R3.reuse, UR7, RZ, 0x4, P1 ;  /* 0x0000000703050c11 */ /* 0x040fe200088f24ff */
[----:B------:R-:W2:Y:S04]  /*0350*/  LDG.E.128 R56, desc[UR4][R56.64] ;  /* 0x0000000438387981 */ /* 0x000ea8000c1e1d00 */
[----:B------:R0:W5:Y:S01]  /*0360*/  @P0 LDG.E.128 R44, desc[UR4][R4.64] ;  /* 0x00000004042c0981 */ /* 0x000162000c1e1d00 */
[----:B------:R-:W-:Y:S02]  /*0370*/  IADD3 R3, R3, 0x20, RZ ;  /* 0x0000002003037810 */ /* 0x000fe40007ffe0ff */
[----:B--2---:R-:W-:Y:S02]  /*0380*/  PRMT R232, R56, 0x7632, R232 ;  /* 0x0000763238e87816 */ /* 0x004fe400000000e8 */
[----:B------:R-:W-:-:S02]  /*0390*/  PRMT R230, R57, 0x7632, R230 ;  /* 0x0000763239e67816 */ /* 0x000fc400000000e6 */
[----:B------:R-:W-:Y:S02]  /*03a0*/  PRMT R228, R58, 0x7632, R228 ;  /* 0x000076323ae47816 */ /* 0x000fe400000000e4 */
[----:B------:R-:W-:Y:S02]  /*03b0*/  @!P0 CS2R R44, SRZ ;  /* 0x00000000002c8805 */ /* 0x000fe4000001ff00 */
[----:B------:R-:W-:Y:S02]  /*03c0*/  PRMT R226, R59, 0x7632, R226 ;  /* 0x000076323be27816 */ /* 0x000fe400000000e2 */
[----:B0-----:R-:W-:-:S07]  /*03d0*/  @!P0 CS2R R46, SRZ ;  /* 0x00000000002e8805 */ /* 0x001fce000001ff00 */
.L_x_3:
[----:B------:R-:W-:Y:S05]  /*03e0*/  BSYNC B0 ;  /* 0x0000000000007941 */ /* 0x000fea0003800000 */
.L_x_2:
        /* <DEDUP_REMOVED lines=18> */
.L_x_5:
[----:B------:R-:W-:Y:S05]  /*0510*/  BSYNC B0 ;  /* 0x0000000000007941 */ /* 0x000fea0003800000 */
.L_x_4:
        /* <DEDUP_REMOVED lines=18> */
.L_x_7:
[----:B------:R-:W-:Y:S05]  /*0640*/  BSYNC B0 ;  /* 0x0000000000007941 */ /* 0x000fea0003800000 */
.L_x_6:
        /* <DEDUP_REMOVED lines=11> */
[----:B------:R-:W-:Y:S01]  /*0700*/  VIADD R3, R3, 0x20 ;  /* 0x0000002003037836 */ /* 0x000fe20000000000 */
[----:B--2---:R-:W-:Y:S02]  /*0710*/  PRMT R192, R184, 0x7632, R192 ;  /* 0x00007632b8c07816 */ /* 0x004fe400000000c0 */
[----:B------:R-:W-:Y:S02]  /*0720*/  PRMT R188, R185, 0x7632, R188 ;  /* 0x00007632b9bc7816 */ /* 0x000fe400000000bc */
[----:B------:R-:W-:-:S02]  /*0730*/  PRMT R67, R186, 0x7632, R67 ;  /* 0x00007632ba437816 */ /* 0x000fc40000000043 */
[----:B------:R-:W-:Y:S02]  /*0740*/  @!P0 CS2R R32, SRZ ;  /* 0x0000000000208805 */ /* 0x000fe4000001ff00 */
[----:B------:R-:W-:Y:S02]  /*0750*/  PRMT R180, R187, 0x7632, R180 ;  /* 0x00007632bbb47816 */ /* 0x000fe400000000b4 */
[----:B0-----:R-:W-:-:S07]  /*0760*/  @!P0 CS2R R34, SRZ ;  /* 0x0000000000228805 */ /* 0x001fce000001ff00 */
.L_x_9:
[----:B------:R-:W-:Y:S05]  /*0770*/  BSYNC B0 ;  /* 0x0000000000007941 */ /* 0x000fea0003800000 */
.L_x_8:
[----:B------:R-:W-:Y:S01]  /*0780*/  ISETP.GE.U32.AND P0, PT, R0, 0xc0, PT ;  /* 0x000000c00000780c */ /* 0x000fe20003f06070 */
[----:B------:R-:W-:Y:S01]  /*0790*/  BSSY B0, `(.L_x_10) ;  /* 0x0000014000007945 */ /* 0x000fe20003800000 */
[----:B------:R-:W-:-:S11]  /*07a0*/  LOP3.LUT R2, R2, 0xffffefff, RZ, 0xc0, !PT ;  /* 0xffffefff02027812 */ /* 0x000fd600078ec0ff */
[----:B------:R-:W-:Y:S01]  /*07b0*/  @P0 LOP3.LUT R2, R2, 0x1000, RZ, 0xfc, !PT ;  /* 0x0000100002020812 */ /* 0x000fe200078efcff */
[----:B------:R-:W-:Y:S06]  /*07c0*/  @!P0 BRA `(.L_x_11) ;  /* 0x0000000000408947 */ /* 0x000fec0003800000 */
[----:B------:R-:W0:Y:S01]  /*07d0*/  LDC.64 R6, c[0x0][0x260] ;  /* 0x00009800ff067b82 */ /* 0x000e220000000a00 */
[----:B------:R-:W-:Y:S02]  /*07e0*/  ULDC.64 UR6, c[0x0][0x2c8] ;  /* 0x0000b20000067ab9 */ /* 0x000fe40000000a00 */
[----:B------:R-:W-:-:S04]  /*07f0*/  ISETP.NE.U32.AND P0, PT, RZ, UR6, PT ;  /* 0x00000006ff007c0c */ /* 0x000fc8000bf05070 */
[----:B------:R-:W-:-:S13]  /*0800*/  ISETP.NE.AND.EX P0, PT, RZ, UR7, PT, P0 ;  /* 0x00000007ff007c0c */ /* 0x000fda000bf05300 */
[----:B------:R-:W-:-:S04]  /*0810*/  @P0 LEA R4, P1, R3, UR6, 0x4 ;  /* 0x0000000603040c11 */ /* 0x000fc8000f8220ff */
[C---:B------:R-:W-:Y:S01]  /*0820*/  @P0 LEA.HI.X R5, R3.reuse, UR7, RZ, 0x4, P1 ;  /* 0x0000000703050c11 */ /* 0x040fe200088f24ff */
[----:B0-----:R-:W-:-:S04]  /*0830*/  IMAD.WIDE.U32 R6, R3, 0x10, R6 ;  /* 0x0000001003067825 */ /* 0x001fc800078e0006 */
[----:B------:R0:W5:Y:S04]  /*0840*/  @P0 LDG.E.128 R28, desc[UR4][R4.64] ;  /* 0x00000004041c0981 */ /* 0x000168000c1e1d00 */
[----:B------:R-:W2:Y:S01]  /*0850*/  LDG.E.128 R168, desc[UR4][R6.64] ;  /* 0x0000000406a87981 */ /* 0x000ea2000c1e1d00 */
[----:B------:R-:W-:Y:S02]  /*0860*/  IADD3 R3, R3, 0x20, RZ ;  /* 0x0000002003037810 */ /* 0x000fe40007ffe0ff */
[----:B------:R-:W-:Y:S02]  /*0870*/  @!P0 CS2R R28, SRZ ;  /* 0x00000000001c8805 */ /* 0x000fe4000001ff00 */
[----:B------:R-:W-:Y:S02]  /*0880*/  @!P0 CS2R R30, SRZ ;  /* 0x00000000001e8805 */ /* 0x000fe4000001ff00 */
[----:B--2---:R-:W-:-:S02]  /*0890*/  PRMT R176, R168, 0x7632, R176 ;  /* 0x00007632a8b07816 */ /* 0x004fc400000000b0 */
[----:B------:R-:W-:Y:S02]  /*08a0*/  PRMT R172, R169, 0x7632, R172 ;  /* 0x00007632a9ac7816 */ /* 0x000fe400000000ac */
[----:B------:R-:W-:Y:S02]  /*08b0*/  PRMT R68, R170, 0x7632, R68 ;  /* 0x00007632aa447816 */ /* 0x000fe40000000044 */
[----:B0-----:R-:W-:-:S07]  /*08c0*/  PRMT R164, R171, 0x7632, R164 ;  /* 0x00007632aba47816 */ /* 0x001fce00000000a4 */
.L_x_11:
[----:B------:R-:W-:Y:S05]  /*08d0*/  BSYNC B0 ;  /* 0x0000000000007941 */ /* 0x000fea0003800000 */
.L_x_10:
[----:B------:R-:W-:Y:S01]  /*08e0*/  ISETP.GE.U32.AND P0, PT, R0, 0xe0, PT ;  /* 0x000000e00000780c */ /* 0x000fe20003f06070 */
[----:B------:R-:W-:Y:S01]  /*08f0*/  BSSY B0, `(.L_x_12) ;  /* 0x0000016000007945 */ /* 0x000fe20003800000 */
[----:B------:R-:W-:Y:S02]  /*0900*/  SHF.R.U32.HI R76, RZ, 0x5, R76 ;  /* 0x00000005ff4c7819 */ /* 0x000fe4000001164c */
[----:B------:R-:W-:Y:S02]  /*0910*/  LOP3.LUT R2, R2, 0xfffff7ff, RZ, 0xc0, !PT ;  /* 0xfffff7ff02027812 */ /* 0x000fe400078ec0ff */
[----:B------:R-:W-:-:S07]  /*0920*/  LEA R76, R9, R76, 0x2 ;  /* 0x0000004c094c7211 */ /* 0x000fce00078e10ff */
        /* <DEDUP_REMOVED lines=18> */
.L_x_13:
[----:B------:R-:W-:Y:S05]  /*0a50*/  BSYNC B0 ;  /* 0x0000000000007941 */ /* 0x000fea0003800000 */
.L_x_12:
        /* <DEDUP_REMOVED lines=21> */
.L_x_15:
[----:B------:R-:W-:Y:S05]  /*0bb0*/  BSYNC B0 ;  /* 0x0000000000007941 */ /* 0x000fea0003800000 */
.L_x_14:
        /* <DEDUP_REMOVED lines=9> */
[C---:B------:R-:W-:Y:S01]  /*0c50*/  @P0 LEA R12, P1, R3.reuse, UR6, 0x4 ;  /* 0x00000006030c0c11 */ /* 0x040fe2000f8220ff */
[----:B0-----:R-:W-:-:S03]  /*0c60*/  IMAD.WIDE.U32 R4, R3, 0x10, R4 ;  /* 0x0000001003047825 */ /* 0x001fc600078e0004 */
[----:B------:R-:W-:-:S05]  /*0c70*/  @P0 LEA.HI.X R13, R3, UR7, RZ, 0x4, P1 ;  /* 0x00000007030d0c11 */ /* 0x000fca00088f24ff */
[----:B------:R0:W5:Y:S04]  /*0c80*/  @P0 LDG.E.128 R8, desc[UR4][R12.64] ;  /* 0x000000040c080981 */ /* 0x000168000c1e1d00 */
[----:B------:R-:W2:Y:S01]  /*0c90*/  LDG.E.128 R4, desc[UR4][R4.64] ;  /* 0x0000000404047981 */ /* 0x000ea2000c1e1d00 */
[----:B------:R-:W-:Y:S01]  /*0ca0*/  VIADD R3, R3, 0x20 ;  /* 0x0000002003037836 */ /* 0x000fe20000000000 */
[----:B------:R-:W-:Y:S02]  /*0cb0*/  @!P0 CS2R R8, SRZ ;  /* 0x0000000000088805 */ /* 0x000fe4000001ff00 */
[----:B------:R-:W-:Y:S02]  /*0cc0*/  @!P0 CS2R R10, SRZ ;  /* 0x00000000000a8805 */ /* 0x000fe4000001ff00 */
[----:B--2---:R-:W-:-:S02]  /*0cd0*/  PRMT R75, R4, 0x7632, R75 ;  /* 0x00007632044b7816 */ /* 0x004fc4000000004b */
[----:B------:R-:W-:Y:S02]  /*0ce0*/  PRMT R74, R5, 0x7632, R74 ;  /* 0x00007632054a7816 */ /* 0x000fe4000000004a */
[----:B------:R-:W-:Y:S02]  /*0cf0*/  PRMT R73, R6, 0x7632, R73 ;  /* 0x0000763206497816 */ /* 0x000fe40000000049 */
[----:B0-----:R-:W-:-:S07]  /*0d00*/  PRMT R72, R7, 0x7632, R72 ;  /* 0x0000763207487816 */ /* 0x001fce0000000048 */
.L_x_17:
[----:B------:R-:W-:Y:S05]  /*0d10*/  BSYNC B0 ;  /* 0x0000000000007941 */ /* 0x000fea0003800000 */
.L_x_16:
[----:B------:R-:W-:Y:S01]  /*0d20*/  ISETP.GE.U32.AND P0, PT, R0, 0x140, PT ;  /* 0x000001400000780c */ /* 0x000fe20003f06070 */
[----:B------:R-:W-:Y:S01]  /*0d30*/  BSSY B0, `(.L_x_18) ;  /* 0x000000f000007945 */ /* 0x000fe20003800000 */
[----:B------:R-:W-:-:S11]  /*0d40*/  LOP3.LUT R2, R2, 0xfffffeff, RZ, 0xc0, !PT ;  /* 0xfffffeff02027812 */ /* 0x000fd600078ec0ff */
[----:B------:R-:W-:Y:S01]  /*0d50*/  @P0 LOP3.LUT R2, R2, 0x100, RZ, 0xfc, !PT ;  /* 0x0000010002020812 */ /* 0x000fe200078efcff */
[----:B------:R-:W-:Y:S06]  /*0d60*/  @!P0 BRA `(.L_x_19) ;  /* 0x00000000002c8947 */ /* 0x000fec0003800000 */
[----:B------:R-:W-:Y:S01]  /*0d70*/  ULDC.64 UR6, c[0x0][0x2c8] ;  /* 0x0000b20000067ab9 */ /* 0x000fe20000000a00 */
[----:B------:R-:W0:Y:S01]  /*0d80*/  LDC.64 R12, c[0x0][0x260] ;  /* 0x00009800ff0c7b82 */ /* 0x000e220000000a00 */
[----:B------:R-:W-:-:S04]  /*0d90*/  ISETP.NE.U32.AND P0, PT, RZ, UR6, PT ;  /* 0x00000006ff007c0c */ /* 0x000fc8000bf05070 */
[----:B------:R-:W-:-:S13]  /*0da0*/  ISETP.NE.AND.EX P0, PT, RZ, UR7, PT, P0 ;  /* 0x00000007ff007c0c */ /* 0x000fda000bf05300 */
[----:B------:R-:W-:-:S04]  /*0db0*/  @P0 LEA R78, P1, R3, UR6, 0x4 ;  /* 0x00000006034e0c11 */ /* 0x000fc8000f8220ff */
[C---:B------:R-:W-:Y:S01]  /*0dc0*/  @P0 LEA.HI.X R79, R3.reuse, UR7, RZ, 0x4, P1 ;  /* 0x00000007034f0c11 */ /* 0x040fe200088f24ff */
[----:B0-----:R-:W-:-:S04]  /*0dd0*/  IMAD.WIDE.U32 R12, R3, 0x10, R12 ;  /* 0x00000010030c7825 */ /* 0x001fc800078e000c */
[----:B------:R0:W5:Y:S04]  /*0de0*/  @P0 LDG.E.128 R16, desc[UR4][R78.64] ;  /* 0x000000044e100981 */ /* 0x000168000c1e1d00 */
[----:B------:R-:W5:Y:S01]  /*0df0*/  LDG.E.128 R12, desc[UR4][R12.64] ;  /* 0x000000040c0c7981 */ /* 0x000f62000c1e1d00 */
[----:B------:R-:W-:Y:S02]  /*0e00*/  @!P0 CS2R R16, SRZ ;  /* 0x0000000000108805 */ /* 0x000fe4000001ff00 */
[----:B0-----:R-:W-:-:S07]  /*0e10*/  @!P0 CS2R R18, SRZ ;  /* 0x0000000000128805 */ /* 0x001fce000001ff00 */
.L_x_19:
[----:B------:R-:W-:Y:S05]  /*0e20*/  BSYNC B0 ;  /* 0x0000000000007941 */ /* 0x000fea0003800000 */
.L_x_18:
[----:B------:R-:W-:Y:S01]  /*0e30*/  ULDC UR8, c[0x0][0x214] ;  /* 0x0000850000087ab9 */ /* 0x000fe20000000800 */
[----:B------:R-:W-:Y:S01]  /*0e40*/  ULDC.64 UR6, c[0x0][0x230] ;  /* 0x00008c0000067ab9 */ /* 0x000fe20000000a00 */
[----:B------:R-:W-:Y:S02]  /*0e50*/  ISETP.GE.AND P0, PT, R76, UR8, PT ;  /* 0x000000084c007c0c */ /* 0x000fe4000bf06270 */
[----:B------:R-:W-:-:S04]  /*0e60*/  LOP3.LUT P1, RZ, R64, UR6, RZ, 0xfc, !PT ;  /* 0x0000000640ff7c12 */ /* 0x000fc8000f82fcff */
[----:B------:R-:W-:-:S07]  /*0e70*/  LOP3.LUT P1, RZ, R65, UR7, RZ, 0xfc, P1 ;  /* 0x0000000741ff7c12 */ /* 0x000fce000882fcff */
[----:B------:R-:W-:Y:S06]  /*0e80*/  @P0 EXIT ;  /* 0x000000000000094d */ /* 0x000fec0003800000 */
[----:B------:R-:W-:Y:S01]  /*0e90*/  SHF.L.U32 R60, R60, 0x10, RZ ;  /* 0x000000103c3c7819 */ /* 0x000fe200000006ff */
[----:B------:R-:W-:Y:S01]  /*0ea0*/  ULDC.U8 UR6, c[0x0][0x2a0] ;  /* 0x0000a80000067ab9 */ /* 0x000fe20000000000 */
[----:B------:R-:W-:Y:S01]  /*0eb0*/  SHF.L.U32 R3, R61, 0x10, RZ ;  /* 0x000000103d037819 */ /* 0x000fe200000006ff */
[----:B------:R-:W-:Y:S01]  /*0ec0*/  IMAD.U32 R182, R187, 0x10000, RZ ;  /* 0x00010000bbb67824 */ /* 0x000fe200078e00ff */
[----:B------:R-:W-:Y:S01]  /*0ed0*/  SHF.L.U32 R61, R62, 0x10, RZ ;  /* 0x000000103e3d7819 */ /* 0x000fe200000006ff */
[----:B------:R0:W-:Y:S01]  /*0ee0*/  STL [R1+0x20], R60 ;  /* 0x0000203c01007387 */ /* 0x0001e20000100800 */
[C---:B-----5:R-:W-:Y:S01]  /*0ef0*/  PRMT R239, R48.reuse, 0x7632, R239 ;  /* 0x0000763230ef7816 */ /* 0x060fe200000000ef */
[----:B------:R-:W-:Y:S01]  /*0f00*/  IMAD.U32 R207, R37, 0x10000, RZ ;  /* 0x0001000025cf7824 */ /* 0x000fe200078e00ff */
[----:B------:R-:W-:Y:S01]  /*0f10*/  SHF.L.U32 R48, R48, 0x10, RZ ;  /* 0x0000001030307819 */ /* 0x000fe200000006ff */
[----:B------:R1:W-:Y:S01]  /*0f20*/  STL [R1+0x18], R3 ;  /* 0x0000180301007387 */ /* 0x0003e20000100800 */
[----:B------:R-:W-:Y:S01]  /*0f30*/  ISETP.NE.AND P3, PT, RZ, UR6, PT ;  /* 0x00000006ff007c0c */ /* 0x000fe2000bf65270 */
[----:B------:R-:W-:Y:S01]  /*0f40*/  IMAD.U32 R165, R31, 0x10000, RZ ;  /* 0x000100001fa57824 */ /* 0x000fe200078e00ff */
[----:B------:R-:W-:Y:S01]  /*0f50*/  SHF.L.U32 R190, R185, 0x10, RZ ;  /* 0x00000010b9be7819 */ /* 0x000fe200000006ff */
[----:B------:R-:W-:Y:S01]  /*0f60*/  STL [R1+0x10], R61 ;  /* 0x0000103d01007387 */ /* 0x000fe20000100800 */
[----:B------:R-:W-:Y:S01]  /*0f70*/  SHF.L.U32 R174, R169, 0x10, RZ ;  /* 0x00000010a9ae7819 */ /* 0x000fe200000006ff */
[----:B------:R-:W-:Y:S01]  /*0f80*/  IMAD.U32 R185, R34, 0x10000, RZ ;  /* 0x0001000022b97824 */ /* 0x000fe200078e00ff */
[----:B0-----:R-:W-:Y:S01]  /*0f90*/  SHF.L.U32 R60, R63, 0x10, RZ ;  /* 0x000000103f3c7819 */ /* 0x001fe200000006ff */
[----:B------:R-:W-:Y:S01]  /*0fa0*/  IMAD.U32 R142, R137, 0x10000, RZ ;  /* 0x00010000898e7824 */ /* 0x000fe200078e00ff */
[----:B------:R-:W-:Y:S01]  /*0fb0*/  SHF.L.U32 R166, R171, 0x10, RZ ;  /* 0x00000010aba67819 */ /* 0x000fe200000006ff */
[----:B-1----:R-:W-:Y:S01]  /*0fc0*/  IMAD.U32 R3, R56, 0x10000, RZ ;  /* 0x0001000038037824 */ /* 0x002fe200078e00ff */
[----:B------:R-:W-:Y:S01]  /*0fd0*/  SHF.L.U32 R158, R153, 0x10, RZ ;  /* 0x00000010999e7819 */ /* 0x000fe200000006ff */
[----:B------:R-:W-:Y:S01]  /*0fe0*/  STL [R1+0x8], R60 ;  /* 0x0000083c01007387 */ /* 0x000fe20000100800 */
[----:B------:R-:W-:Y:S01]  /*0ff0*/  PRMT R205, R37, 0x7632, R205 ;  /* 0x0000763225cd7816 */ /* 0x000fe200000000cd */
[----:B------:R-:W-:Y:S01]  /*1000*/  IMAD.U32 R204, R198, 0x10000, RZ ;  /* 0x00010000c6cc7824 */ /* 0x000fe200078e00ff */
[C---:B------:R-:W-:Y:S01]  /*1010*/  PRMT R191, R32.reuse, 0x7632, R191 ;  /* 0x0000763220bf7816 */ /* 0x040fe200000000bf */
[----:B------:R0:W-:Y:S01]  /*1020*/  STL [R1], R3 ;  /* 0x0000000301007387 */ /* 0x0001e20000100800 */
[----:B------:R-:W-:Y:S01]  /*1030*/  SHF.L.U32 R193, R32, 0x10, RZ ;  /* 0x0000001020c17819 */ /* 0x000fe200000006ff */
[----:B------:R-:W-:Y:S01]  /*1040*/  IMAD.U32 R162, R152, 0x10000, RZ ;  /* 0x0001000098a27824 */ /* 0x000fe200078e00ff */
[C---:B------:R-:W-:Y:S01]  /*1050*/  PRMT R147, R27.reuse, 0x7632, R147 ;  /* 0x000076321b937816 */ /* 0x040fe20000000093 */
[----:B------:R1:W-:Y:S01]  /*1060*/  STL [R1+0x1c], R48 ;  /* 0x00001c3001007387 */ /* 0x0003e20000100800 */
[----:B------:R-:W-:Y:S01]  /*1070*/  SHF.L.U32 R149, R27, 0x10, RZ ;  /* 0x000000101b957819 */ /* 0x000fe200000006ff */
[----:B------:R-:W-:Y:S01]  /*1080*/  IMAD.U32 R145, R20, 0x10000, RZ ;  /* 0x0001000014917824 */ /* 0x000fe200078e00ff */
[----:B------:R-:W-:Y:S01]  /*1090*/  SHF.L.U32 R150, R155, 0x10, RZ ;  /* 0x000000109b967819 */ /* 0x000fe200000006ff */
[----:B------:R-:W-:Y:S01]  /*10a0*/  IMAD.U32 R242, R53, 0x10000, RZ ;  /* 0x0001000035f27824 */ /* 0x000fe200078e00ff */
[----:B------:R-:W-:Y:S01]  /*10b0*/  SHF.L.U32 R134, R139, 0x10, RZ ;  /* 0x000000108b867819 */ /* 0x000fe200000006ff */
[----:B------:R-:W-:Y:S01]  /*10c0*/  IMAD.U32 R243, R40, 0x10000, RZ ;  /* 0x0001000028f37824 */ /* 0x000fe200078e00ff */
[----:B0-----:R-:W-:Y:S01]  /*10d0*/  SHF.L.U32 R3, R4, 0x10, RZ ;  /* 0x0000001004037819 */ /* 0x001fe200000006ff */
[----:B------:R-:W-:Y:S01]  /*10e0*/  IMAD.U32 R234, R234, 0x10000, RZ ;  /* 0x00010000eaea7824 */ /* 0x000fe200078e00ff */
[----:B------:R-:W-:Y:S01]  /*10f0*/  SHF.L.U32 R4, R5, 0x10, RZ ;  /* 0x0000001005047819 */ /* 0x000fe200000006ff */
[----:B------:R-:W-:Y:S01]  /*1100*/  IMAD.U32 R5, R6, 0x10000, RZ ;  /* 0x0001000006057824 */ /* 0x000fe200078e00ff */
[----:B------:R-:W-:Y:S01]  /*1110*/  SHF.L.U32 R6, R7, 0x10, RZ ;  /* 0x0000001007067819 */ /* 0x000fe200000006ff */
[----:B------:R-:W-:Y:S01]  /*1120*/  IMAD.U32 R224, R224, 0x10000, RZ ;  /* 0x00010000e0e07824 */ /* 0x000fe200078e00ff */
[----:B------:R-:W-:Y:S01]  /*1130*/  SHF.L.U32 R7, R49, 0x10, RZ ;  /* 0x0000001031077819 */ /* 0x000fe200000006ff */
[----:B------:R-:W-:Y:S01]  /*1140*/  IMAD.U32 R206, R206, 0x10000, RZ ;  /* 0x00010000cece7824 */ /* 0x000fe200078e00ff */
[----:B-1----:R-:W-:Y:S01]  /*1150*/  SHF.L.U32 R48, R50, 0x10, RZ ;  /* 0x0000001032307819 */ /* 0x002fe200000006ff */
[----:B------:R-:W-:Y:S01]  /*1160*/  IMAD.U32 R164, R164, 0x10000, RZ ;  /* 0x00010000a4a47824 */ /* 0x000fe200078e00ff */
[----:B------:R-:W-:Y:S01]  /*1170*/  PRMT R235, R50, 0x7632, R235 ;  /* 0x0000763232eb7816 */ /* 0x000fe200000000eb */
[----:B------:R0:W-:Y:S01]  /*1180*/  STL [R1+0x14], R7 ;  /* 0x0000140701007387 */ /* 0x0001e20000100800 */
[----:B------:R-:W-:Y:S01]  /*1190*/  PRMT R225, R47, 0x7632, R225 ;  /* 0x000076322fe17816 */ /* 0x000fe200000000e1 */
[----:B------:R-:W-:Y:S01]  /*11a0*/  IMAD.U32 R144, R144, 0x10000, RZ ;  /* 0x0001000090907824 */ /* 0x000fe200078e00ff */
[C---:B------:R-:W-:Y:S01]  /*11b0*/  PRMT R209, R36.reuse, 0x7632, R209 ;  /* 0x0000763224d17816 */ /* 0x040fe200000000d1 */
[----:B------:R-:W-:Y:S01]  /*11c0*/  STL [R1+0xc], R48 ;  /* 0x00000c3001007387 */ /* 0x000fe20000100800 */
[----:B------:R-:W-:Y:S01]  /*11d0*/  SHF.L.U32 R211, R36, 0x10, RZ ;  /* 0x0000001024d37819 */ /* 0x000fe200000006ff */
[----:B------:R-:W-:Y:S01]  /*11e0*/  IMAD.U32 R235, R235, 0x10000, RZ ;  /* 0x00010000ebeb7824 */ /* 0x000fe200078e00ff */
[C---:B------:R-:W-:Y:S01]  /*11f0*/  PRMT R201, R38.reuse, 0x7632, R201 ;  /* 0x0000763226c97816 */ /* 0x040fe200000000c9 */
[----:B------:R-:W-:Y:S01]  /*1200*/  IMAD.U32 R225, R225, 0x10000, RZ ;  /* 0x00010000e1e17824 */ /* 0x000fe200078e00ff */
[----:B------:R-:W-:Y:S01]  /*1210*/  SHF.L.U32 R203, R38, 0x10, RZ ;  /* 0x0000001026cb7819 */ /* 0x000fe200000006ff */
[----:B0-----:R-:W-:Y:S01]  /*1220*/  IMAD.U32 R7, R51, 0x10000, RZ ;  /* 0x0001000033077824 */ /* 0x001fe200078e00ff */
[----:B------:R-:W-:Y:S01]  /*1230*/  PRMT R187, R33, 0x7632, R187 ;  /* 0x0000763221bb7816 */ /* 0x000fe200000000bb */
[----:B------:R-:W-:Y:S01]  /*1240*/  IMAD.U32 R209, R209, 0x10000, RZ ;  /* 0x00010000d1d17824 */ /* 0x000fe200078e00ff */
[----:B------:R-:W-:Y:S01]  /*1250*/  SHF.L.U32 R189, R33, 0x10, RZ ;  /* 0x0000001021bd7819 */ /* 0x000fe200000006ff */
[----:B------:R-:W-:Y:S01]  /*1260*/  IMAD.U32 R147, R147, 0x10000, RZ ;  /* 0x0001000093937824 */ /* 0x000fe200078e00ff */
[----:B------:R-:W-:Y:S01]  /*1270*/  PRMT R183, R34, 0x7632, R183 ;  /* 0x0000763222b77816 */ /* 0x000fe200000000b7 */
[----:B------:R0:W-:Y:S01]  /*1280*/  STL [R1+0x4], R7 ;  /* 0x0000040701007387 */ /* 0x0001e20000100800 */
[----:B------:R-:W-:Y:S01]  /*1290*/  PRMT R179, R35, 0x7632, R179 ;  /* 0x0000763223b37816 */ /* 0x000fe200000000b3 */
[----:B------:R-:W-:Y:S01]  /*12a0*/  IMAD.U32 R187, R187, 0x10000, RZ ;  /* 0x00010000bbbb7824 */ /* 0x000fe200078e00ff */
[----:B------:R-:W-:Y:S01]  /*12b0*/  SHF.L.U32 R181, R35, 0x10, RZ ;  /* 0x0000001023b57819 */ /* 0x000fe200000006ff */
[----:B------:R-:W-:Y:S01]  /*12c0*/  ULDC UR8, c[0x0][0x218] ;  /* 0x0000860000087ab9 */ /* 0x000fe20000000800 */
[C---:B------:R-:W-:Y:S01]  /*12d0*/  PRMT R175, R28.reuse, 0x7632, R175 ;  /* 0x000076321caf7816 */ /* 0x040fe200000000af */
[----:B------:R-:W-:Y:S01]  /*12e0*/  ULDC UR7, c[0x0][0x2d8] ;  /* 0x0000b60000077ab9 */ /* 0x000fe20000000800 */
[----:B------:R-:W-:Y:S01]  /*12f0*/  SHF.L.U32 R177, R28, 0x10, RZ ;  /* 0x000000101cb17819 */ /* 0x000fe200000006ff */
[----:B------:R-:W-:Y:S01]  /*1300*/  ULDC.64 UR10, c[0x0][0x230] ;  /* 0x00008c00000a7ab9 */ /* 0x000fe20000000a00 */
[----:B------:R-:W-:-:S02]  /*1310*/  PRMT R171, R29, 0x7632, R171 ;  /* 0x000076321dab7816 */ /* 0x000fc400000000ab */
[----:B------:R-:W-:Y:S02]  /*1320*/  SHF.L.U32 R173, R29, 0x10, RZ ;  /* 0x000000101dad7819 */ /* 0x000fe400000006ff */
[C---:B------:R-:W-:Y:S02]  /*1330*/  PRMT R167, R30.reuse, 0x7632, R167 ;  /* 0x000076321ea77816 */ /* 0x040fe400000000a7 */
[----:B------:R-:W-:Y:S02]  /*1340*/  SHF.L.U32 R169, R30, 0x10, RZ ;  /* 0x000000101ea97819 */ /* 0x000fe400000006ff */
[----:B------:R-:W-:Y:S01]  /*1350*/  PRMT R163, R31, 0x7632, R163 ;  /* 0x000076321fa37816 */ /* 0x000fe200000000a3 */
[----:B------:R-:W-:Y:S01]  /*1360*/  IMAD.U32 R167, R167, 0x10000, RZ ;  /* 0x00010000a7a77824 */ /* 0x000fe200078e00ff */
[C---:B------:R-:W-:Y:S02]  /*1370*/  PRMT R151, R26.reuse, 0x7632, R151 ;  /* 0x000076321a977816 */ /* 0x040fe40000000097 */
[----:B------:R-:W-:-:S02]  /*1380*/  SHF.L.U32 R153, R26, 0x10, RZ ;  /* 0x000000101a997819 */ /* 0x000fc400000006ff */
[----:B------:R-:W-:Y:S02]  /*1390*/  PRMT R27, R8, 0x7632, R27 ;  /* 0x00007632081b7816 */ /* 0x000fe4000000001b */
[----:B------:R-:W-:Y:S02]  /*13a0*/  PRMT R37, R15, 0x7632, R37 ;  /* 0x000076320f257816 */ /* 0x000fe40000000025 */
[----:B------:R-:W-:Y:S01]  /*13b0*/  PRMT R32, R16, 0x7632, R32 ;  /* 0x0000763210207816 */ /* 0x000fe20000000020 */
[----:B------:R-:W-:Y:S01]  /*13c0*/  IMAD.U32 R27, R27, 0x10000, RZ ;  /* 0x000100001b1b7824 */ /* 0x000fe200078e00ff */
[----:B------:R-:W-:Y:S01]  /*13d0*/  PRMT R237, R49, 0x7632, R237 ;  /* 0x0000763231ed7816 */ /* 0x000fe200000000ed */
[----:B------:R-:W-:Y:S01]  /*13e0*/  IMAD.U32 R37, R37, 0x10000, RZ ;  /* 0x0001000025257824 */ /* 0x000fe200078e00ff */
[----:B------:R-:W-:Y:S01]  /*13f0*/  PRMT R233, R51, 0x7632, R233 ;  /* 0x0000763233e97816 */ /* 0x000fe200000000e9 */
[----:B------:R-:W-:Y:S01]  /*1400*/  IMAD.U32 R32, R32, 0x10000, RZ ;  /* 0x0001000020207824 */ /* 0x000fe200078e00ff */
[----:B------:R-:W-:-:S02]  /*1410*/  PRMT R231, R44, 0x7632, R231 ;  /* 0x000076322ce77816 */ /* 0x000fc400000000e7 */
[----:B------:R-:W-:Y:S02]  /*1420*/  PRMT R229, R45, 0x7632, R229 ;  /* 0x000076322de57816 */ /* 0x000fe400000000e5 */
[----:B------:R-:W-:Y:S02]  /*1430*/  PRMT R227, R46, 0x7632, R227 ;  /* 0x000076322ee37816 */ /* 0x000fe400000000e3 */
[----:B------:R-:W-:Y:S02]  /*1440*/  PRMT R223, R40, 0x7632, R223 ;  /* 0x0000763228df7816 */ /* 0x000fe400000000df */
[----:B------:R-:W-:Y:S02]  /*1450*/  PRMT R221, R41, 0x7632, R221 ;  /* 0x0000763229dd7816 */ /* 0x000fe400000000dd */
[----:B------:R-:W-:Y:S02]  /*1460*/  PRMT R217, R42, 0x7632, R217 ;  /* 0x000076322ad97816 */ /* 0x000fe400000000d9 */
        /* <DEDUP_REMOVED lines=8> */
[C---:B------:R-:W-:Y:S01]  /*14f0*/  PRMT R28, R9.reuse, 0x7632, R28 ;  /* 0x00007632091c7816 */ /* 0x040fe2000000001c */
[----:B------:R-:W-:Y:S01]  /*1500*/  IMAD.U32 R9, R9, 0x10000, RZ ;  /* 0x0001000009097824 */ /* 0x000fe200078e00ff */
[----:B------:R-:W-:Y:S02]  /*1510*/  PRMT R29, R10, 0x7632, R29 ;  /* 0x000076320a1d7816 */ /* 0x000fe4000000001d */
[----:B------:R-:W-:Y:S02]  /*1520*/  PRMT R30, R11, 0x7632, R30 ;  /* 0x000076320b1e7816 */ /* 0x000fe4000000001e */
[----:B------:R-:W-:Y:S02]  /*1530*/  PRMT R31, R12, 0x7632, R31 ;  /* 0x000076320c1f7816 */ /* 0x000fe4000000001f */
[----:B------:R-:W-:-:S02]  /*1540*/  PRMT R33, R13, 0x7632, R33 ;  /* 0x000076320d217816 */ /* 0x000fc40000000021 */
[C---:B------:R-:W-:Y:S01]  /*1550*/  PRMT R35, R14.reuse, 0x7632, R35 ;  /* 0x000076320e237816 */ /* 0x040fe20000000023 */
[----:B------:R-:W-:Y:S01]  /*1560*/  IMAD.U32 R14, R14, 0x10000, RZ ;  /* 0x000100000e0e7824 */ /* 0x000fe200078e00ff */
[----:B------:R-:W-:Y:S02]  /*1570*/  PRMT R34, R17, 0x7632, R34 ;  /* 0x0000763211227816 */ /* 0x000fe40000000022 */
[----:B------:R-:W-:Y:S02]  /*1580*/  PRMT R36, R18, 0x7632, R36 ;  /* 0x0000763212247816 */ /* 0x000fe40000000024 */
[C---:B------:R-:W-:Y:S01]  /*1590*/  PRMT R38, R19.reuse, 0x7632, R38 ;  /* 0x0000763213267816 */ /* 0x040fe20000000026 */
[----:B------:R-:W-:Y:S01]  /*15a0*/  IMAD.U32 R19, R19, 0x10000, RZ ;  /* 0x0001000013137824 */ /* 0x000fe200078e00ff */
[----:B------:R-:W-:Y:S02]  /*15b0*/  ISETP.NE.U32.AND P0, PT, R64, RZ, PT ;  /* 0x000000ff4000720c */ /* 0x000fe40003f05070 */
[----:B------:R-:W-:-:S02]  /*15c0*/  LOP3.LUT R2, R2, 0xffffff7f, RZ, 0xc0, !PT ;  /* 0xffffff7f02027812 */ /* 0x000fc400078ec0ff */
[----:B------:R-:W-:Y:S02]  /*15d0*/  SHF.L.U32 R212, R196, 0x10, RZ ;  /* 0x00000010c4d47819 */ /* 0x000fe400000006ff */
[----:B------:R-:W-:Y:S01]  /*15e0*/  SHF.L.U32 R194, R184, 0x10, RZ ;  /* 0x00000010b8c27819 */ /* 0x000fe200000006ff */
[----:B------:R-:W-:Y:S01]  /*15f0*/  IMAD.U32 R184, R67, 0x10000, RZ ;  /* 0x0001000043b87824 */ /* 0x000fe200078e00ff */
[----:B------:R-:W-:Y:S02]  /*1600*/  SHF.L.U32 R178, R168, 0x10, RZ ;  /* 0x00000010a8b27819 */ /* 0x000fe400000006ff */
[----:B------:R-:W-:Y:S02]  /*1610*/  SHF.L.U32 R146, R136, 0x10, RZ ;  /* 0x0000001088927819 */ /* 0x000fe400000006ff */
[----:B------:R-:W-:Y:S02]  /*1620*/  SHF.L.U32 R161, R24, 0x10, RZ ;  /* 0x0000001018a17819 */ /* 0x000fe400000006ff */
[----:B------:R-:W-:-:S02]  /*1630*/  SHF.L.U32 R157, R25, 0x10, RZ ;  /* 0x00000010199d7819 */ /* 0x000fc400000006ff */
[----:B------:R-:W-:Y:S02]  /*1640*/  SHF.L.U32 R141, R21, 0x10, RZ ;  /* 0x00000010158d7819 */ /* 0x000fe400000006ff */
[----:B------:R-:W-:Y:S02]  /*1650*/  SHF.L.U32 R137, R22, 0x10, RZ ;  /* 0x0000001016897819 */ /* 0x000fe400000006ff */
[----:B0-----:R-:W-:Y:S01]  /*1660*/  SHF.L.U32 R7, R23, 0x10, RZ ;  /* 0x0000001017077819 */ /* 0x001fe200000006ff */
[----:B------:R-:W-:Y:S01]  /*1670*/  IMAD.U32 R23, R74, 0x10000, RZ ;  /* 0x000100004a177824 */ /* 0x000fe200078e00ff */
[----:B------:R-:W-:Y:S02]  /*1680*/  SHF.L.U32 R250, R57, 0x10, RZ ;  /* 0x0000001039fa7819 */ /* 0x000fe400000006ff */
[----:B------:R-:W-:Y:S02]  /*1690*/  SHF.L.U32 R248, R58, 0x10, RZ ;  /* 0x000000103af87819 */ /* 0x000fe400000006ff */
[----:B------:R-:W-:-:S02]  /*16a0*/  SHF.L.U32 R246, R59, 0x10, RZ ;  /* 0x000000103bf67819 */ /* 0x000fc400000006ff */
[----:B------:R-:W-:Y:S02]  /*16b0*/  SHF.L.U32 R244, R52, 0x10, RZ ;  /* 0x0000001034f47819 */ /* 0x000fe400000006ff */
[----:B------:R-:W-:Y:S02]  /*16c0*/  SHF.L.U32 R220, R54, 0x10, RZ ;  /* 0x0000001036dc7819 */ /* 0x000fe400000006ff */
[----:B------:R-:W-:Y:S02]  /*16d0*/  SHF.L.U32 R216, R55, 0x10, RZ ;  /* 0x0000001037d87819 */ /* 0x000fe400000006ff */
        /* <DEDUP_REMOVED lines=23> */
[----:B------:R-:W-:Y:S02]  /*1850*/  ISETP.NE.AND.EX P0, PT, R65, RZ, PT, P0 ;  /* 0x000000ff4100720c */ /* 0x000fe40003f05300 */
[----:B------:R-:W-:Y:S02]  /*1860*/  MOV R20, R76 ;  /* 0x0000004c00147202 */ /* 0x000fe40000000f00 */
        /* <DEDUP_REMOVED lines=64> */
[----:B------:R-:W-:-:S07]  /*1c70*/  @P3 LOP3.LUT R2, R2, 0x80, RZ, 0xfc, !PT ;  /* 0x0000008002023812 */ /* 0x000fce00078efcff */
.L_x_301:
[----:B------:R-:W0:Y:S02]  /*1c80*/  @P0 LDC.64 R68, c[0x0][0x270] ;  /* 0x00009c00ff440b82 */ /* 0x000e240000000a00 */
[----:B0-----:R-:W-:-:S06]  /*1c90*/  @P0 IMAD.WIDE R68, R20, 0x2, R68 ;  /* 0x0000000214440825 */ /* 0x001fcc00078e0244 */
[----:B------:R-:W2:Y:S01]  /*1ca0*/  @P0 LDG.E.U16 R68, desc[UR4][R68.64] ;  /* 0x0000000444440981 */ /* 0x000ea2000c1e1500 */
[----:B------:R-:W-:Y:S01]  /*1cb0*/  HFMA2.MMA R132, -RZ, RZ, 1.875, 0 ;  /* 0x3f800000ff847435 */ /* 0x000fe200000001ff */
[----:B------:R-:W-:Y:S01]  /*1cc0*/  IMAD R39, R20, UR8, RZ ;  /* 0x0000000814277c24 */ /* 0x000fe2000f8e02ff */
[----:B------:R-:W-:Y:S01]  /*1cd0*/  BSSY B0, `(.L_x_20) ;  /* 0x0000068000007945 */ /* 0x000fe20003800000 */
[----:B------:R-:W0:Y:S02]  /*1ce0*/  S2R R197, SR_TID.X ;  /* 0x0000000000c57919 */ /* 0x000e240000002100 */
[----:B0-----:R-:W-:Y:S02]  /*1cf0*/  LOP3.LUT R197, R197, 0x1f, RZ, 0xc0, !PT ;  /* 0x0000001fc5c57812 */ /* 0x001fe400078ec0ff */
[----:B--2---:R-:W-:Y:S02]  /*1d00*/  @P0 SHF.L.U32 R132, R68, 0x10, RZ ;  /* 0x0000001044840819 */ /* 0x004fe400000006ff */
[----:B------:R-:W-:-:S04]  /*1d10*/  SHF.R.S32.HI R68, RZ, 0x1f, R39 ;  /* 0x0000001fff447819 */ /* 0x000fc80000011427 */
[----:B------:R-:W-:-:S04]  /*1d20*/  LEA.HI R39, R68, R39, RZ, 0x3 ;  /* 0x0000002744277211 */ /* 0x000fc800078f18ff */
[----:B------:R-:W-:-:S04]  /*1d30*/  LEA.HI.SX32 R39, R39, R197, 0x1d ;  /* 0x000000c527277211 */ /* 0x000fc800078feaff */
[----:B------:R-:W-:Y:S01]  /*1d40*/  MOV R133, R39 ;  /* 0x0000002700857202 */ /* 0x000fe20000000f00 */
[----:B------:R-:W-:Y:S06]  /*1d50*/  @!P2 BRA `(.L_x_21) ;  /* 0x00000004007ca947 */ /* 0x000fec0003800000 */
[----:B------:R-:W0:Y:S01]  /*1d60*/  LDC.64 R68, c[0x0][0x220] ;  /* 0x00008800ff447b82 */ /* 0x000e220000000a00 */
[----:B------:R-:W-:-:S04]  /*1d70*/  ISETP.NE.U32.AND P3, PT, RZ, UR10, PT ;  /* 0x0000000aff007c0c */ /* 0x000fc8000bf65070 */
[----:B------:R-:W-:-:S13]  /*1d80*/  ISETP.NE.AND.EX P3, PT, RZ, UR11, PT, P3 ;  /* 0x0000000bff007c0c */ /* 0x000fda000bf65330 */
[----:B------:R-:W-:-:S04]  /*1d90*/  @P3 LEA R40, P4, R39, UR10, 0x4 ;  /* 0x0000000a27283c11 */ /* 0x000fc8000f8820ff */
[C---:B------:R-:W-:Y:S01]  /*1da0*/  @P3 LEA.HI.X R41, R39.reuse, UR11, RZ, 0x4, P4 ;  /* 0x0000000b27293c11 */ /* 0x040fe2000a0f24ff */
[----:B0-----:R-:W-:-:S04]  /*1db0*/  IMAD.WIDE.U32 R68, R39, 0x10, R68 ;  /* 0x0000001027447825 */ /* 0x001fc800078e0044 */
[----:B------:R0:W5:Y:S04]  /*1dc0*/  @P3 LDG.E.128 R60, desc[UR4][R40.64] ;  /* 0x00000004283c3981 */ /* 0x000168000c1e1d00 */
[----:B------:R-:W2:Y:S01]  /*1dd0*/  LDG.E.128 R68, desc[UR4][R68.64] ;  /* 0x0000000444447981 */ /* 0x000ea2000c1e1d00 */
[----:B------:R-:W-:-:S04]  /*1de0*/  ISETP.NE.U32.AND P3, PT, RZ, UR10, PT ;  /* 0x0000000aff007c0c */ /* 0x000fc8000bf65070 */
[----:B------:R-:W-:Y:S01]  /*1df0*/  ISETP.NE.AND.EX P3, PT, RZ, UR11, PT, P3 ;  /* 0x0000000bff007c0c */ /* 0x000fe2000bf65330 */
[C---:B--2---:R-:W-:Y:S01]  /*1e00*/  IMAD.U32 R73, R68.reuse, 0x10000, RZ ;  /* 0x0001000044497824 */ /* 0x044fe200078e00ff */
[----:B------:R-:W-:-:S03]  /*1e10*/  PRMT R72, R68, 0x7632, R72 ;  /* 0x0000763244487816 */ /* 0x000fc60000000048 */
[----:B0-----:R-:W-:-:S08]  /*1e20*/  FMUL.FTZ R40, R73, R132 ;  /* 0x0000008449287220 */ /* 0x001fd00000410000 */
[----:B------:R-:W-:Y:S05]  /*1e30*/  @P3 BRA `(.L_x_22) ;  /* 0x0000000000083947 */ /* 0x000fea0003800000 */
[----:B------:R-:W-:Y:S05]  /*1e40*/  @P1 BRA `(.L_x_23) ;  /* 0x00000000000c1947 */ /* 0x000fea0003800000 */
[----:B------:R-:W-:Y:S05]  /*1e50*/  BRA `(.L_x_24) ;  /* 0x0000000000107947 */ /* 0x000fea0003800000 */
.L_x_22:
[----:B-----5:R-:W-:-:S05]  /*1e60*/  SHF.L.U32 R41, R60, 0x10, RZ ;  /* 0x000000103c297819 */ /* 0x020fca00000006ff */
[----:B------:R-:W-:-:S07]  /*1e70*/  FADD.FTZ R40, R41, R40 ;  /* 0x0000002829287221 */ /* 0x000fce0000010000 */
.L_x_23:
[----:B------:R-:W-:-:S04]  /*1e80*/  F2FP.BF16.F32.PACK_AB R41, RZ, R40 ;  /* 0x00000028ff29723e */ /* 0x000fc800000010ff */
[----:B------:R-:W-:-:S07]  /*1e90*/  PRMT R64, R41, 0x7610, R64 ;  /* 0x0000761029407816 */ /* 0x000fce0000000040 */
.L_x_24:
[----:B------:R-:W-:-:S05]  /*1ea0*/  SHF.L.U32 R41, R72, 0x10, RZ ;  /* 0x0000001048297819 */ /* 0x000fca00000006ff */
[----:B------:R-:W-:Y:S01]  /*1eb0*/  FMUL.FTZ R41, R41, R132 ;  /* 0x0000008429297220 */ /* 0x000fe20000410000 */
[----:B------:R-:W-:Y:S06]  /*1ec0*/  @P3 BRA `(.L_x_25) ;  /* 0x0000000000083947 */ /* 0x000fec0003800000 */
[----:B------:R-:W-:Y:S05]  /*1ed0*/  @P1 BRA `(.L_x_26) ;  /* 0x0000000000101947 */ /* 0x000fea0003800000 */
[----:B------:R-:W-:Y:S05]  /*1ee0*/  BRA `(.L_x_27) ;  /* 0x0000000000147947 */ /* 0x000fea0003800000 */
.L_x_25:
[----:B-----5:R-:W-:-:S04]  /*1ef0*/  PRMT R68, R60, 0x7632, R68 ;  /* 0x000076323c447816 */ /* 0x020fc80000000044 */
[----:B------:R-:W-:-:S05]  /*1f00*/  SHF.L.U32 R68, R68, 0x10, RZ ;  /* 0x0000001044447819 */ /* 0x000fca00000006ff */
[----:B------:R-:W-:-:S07]  /*1f10*/  FADD.FTZ R41, R68, R41 ;  /* 0x0000002944297221 */ /* 0x000fce0000010000 */
.L_x_26:
[----:B------:R-:W-:-:S04]  /*1f20*/  F2FP.BF16.F32.PACK_AB R68, RZ, R41 ;  /* 0x00000029ff44723e */ /* 0x000fc800000010ff */
[----:B------:R-:W-:-:S07]  /*1f30*/  PRMT R64, R64, 0x5410, R68 ;  /* 0x0000541040407816 */ /* 0x000fce0000000044 */
.L_x_27:
[C---:B------:R-:W-:Y:S02]  /*1f40*/  SHF.L.U32 R72, R69.reuse, 0x10, RZ ;  /* 0x0000001045487819 */ /* 0x040fe400000006ff */
[----:B------:R-:W-:-:S03]  /*1f50*/  PRMT R69, R69, 0x7632, R69 ;  /* 0x0000763245457816 */ /* 0x000fc60000000045 */
[----:B------:R-:W-:Y:S01]  /*1f60*/  FMUL.FTZ R72, R72, R132 ;  /* 0x0000008448487220 */ /* 0x000fe20000410000 */
[----:B------:R-:W-:Y:S06]  /*1f70*/  @P3 BRA `(.L_x_28) ;  /* 0x0000000000083947 */ /* 0x000fec0003800000 */
[----:B------:R-:W-:Y:S05]  /*1f80*/  @P1 BRA `(.L_x_29) ;  /* 0x00000000000c1947 */ /* 0x000fea0003800000 */
[----:B------:R-:W-:Y:S05]  /*1f90*/  BRA `(.L_x_30) ;  /* 0x0000000000107947 */ /* 0x000fea0003800000 */
.L_x_28:
[----:B-----5:R-:W-:-:S04]  /*1fa0*/  IMAD.U32 R68, R61, 0x10000, RZ ;  /* 0x000100003d447824 */ /* 0x020fc800078e00ff */
[----:B------:R-:W-:-:S07]  /*1fb0*/  FADD.FTZ R72, R68, R72 ;  /* 0x0000004844487221 */ /* 0x000fce0000010000 */
.L_x_29:
[----:B------:R-:W-:-:S04]  /*1fc0*/  F2FP.BF16.F32.PACK_AB R68, RZ, R72 ;  /* 0x00000048ff44723e */ /* 0x000fc800000010ff */
[----:B------:R-:W-:-:S07]  /*1fd0*/  PRMT R65, R68, 0x7610, R65 ;  /* 0x0000761044417816 */ /* 0x000fce0000000041 */
.L_x_30:
[----:B------:R-:W-:-:S05]  /*1fe0*/  SHF.L.U32 R69, R69, 0x10, RZ ;  /* 0x0000001045457819 */ /* 0x000fca00000006ff */
[----:B------:R-:W-:Y:S01]  /*1ff0*/  FMUL.FTZ R73, R69, R132 ;  /* 0x0000008445497220 */ /* 0x000fe20000410000 */
[----:B------:R-:W-:Y:S06]  /*2000*/  @P3 BRA `(.L_x_31) ;  /* 0x0000000000083947 */ /* 0x000fec0003800000 */
[----:B------:R-:W-:Y:S05]  /*2010*/  @P1 BRA `(.L_x_32) ;  /* 0x0000000000101947 */ /* 0x000fea0003800000 */
[----:B------:R-:W-:Y:S05]  /*2020*/  BRA `(.L_x_33) ;  /* 0x0000000000147947 */ /* 0x000fea0003800000 */
.L_x_31:
[----:B-----5:R-:W-:-:S04]  /*2030*/  PRMT R68, R61, 0x7632, R68 ;  /* 0x000076323d447816 */ /* 0x020fc80000000044 */
[----:B------:R-:W-:-:S05]  /*2040*/  SHF.L.U32 R68, R68, 0x10, RZ ;  /* 0x0000001044447819 */ /* 0x000fca00000006ff */
[----:B------:R-:W-:-:S07]  /*2050*/  FADD.FTZ R73, R68, R73 ;  /* 0x0000004944497221 */ /* 0x000fce0000010000 */
.L_x_32:
[----:B------:R-:W-:-:S04]  /*2060*/  F2FP.BF16.F32.PACK_AB R68, RZ, R73 ;  /* 0x00000049ff44723e */ /* 0x000fc800000010ff */
[----:B------:R-:W-:-:S07]  /*2070*/  PRMT R65, R65, 0x5410, R68 ;  /* 0x0000541041417816 */ /* 0x000fce0000000044 */
.L_x_33:
[C---:B------:R-:W-:Y:S02]  /*2080*/  SHF.L.U32 R92, R70.reuse, 0x10, RZ ;  /* 0x00000010465c7819 */ /* 0x040fe400000006ff */
[----:B------:R-:W-:-:S03]  /*2090*/  PRMT R70, R70, 0x7632, R70 ;  /* 0x0000763246467816 */ /* 0x000fc60000000046 */
[----:B------:R-:W-:Y:S01]  /*20a0*/  FMUL.FTZ R92, R92, R132 ;  /* 0x000000845c5c7220 */ /* 0x000fe20000410000 */
[----:B------:R-:W-:Y:S06]  /*20b0*/  @P3 BRA `(.L_x_34) ;  /* 0x0000000000083947 */ /* 0x000fec0003800000 */
[----:B------:R-:W-:Y:S05]  /*20c0*/  @P1 BRA `(.L_x_35) ;  /* 0x00000000000c1947 */ /* 0x000fea0003800000 */
[----:B------:R-:W-:Y:S05]  /*20d0*/  BRA `(.L_x_36) ;  /* 0x0000000000107947 */ /* 0x000fea0003800000 */
.L_x_34:
[----:B-----5:R-:W-:-:S05]  /*20e0*/  SHF.L.U32 R68, R62, 0x10, RZ ;  /* 0x000000103e447819 */ /* 0x020fca00000006ff */
[----:B------:R-:W-:-:S07]  /*20f0*/  FADD.FTZ R92, R68, R92 ;  /* 0x0000005c445c7221 */ /* 0x000fce0000010000 */
.L_x_35:
[----:B------:R-:W-:-:S04]  /*2100*/  F2FP.BF16.F32.PACK_AB R68, RZ, R92 ;  /* 0x0000005cff44723e */ /* 0x000fc800000010ff */
[----:B------:R-:W-:-:S07]  /*2110*/  PRMT R66, R68, 0x7610, R66 ;  /* 0x0000761044427816 */ /* 0x000fce0000000042 */
.L_x_36:
[----:B------:R-:W-:-:S04]  /*2120*/  IMAD.U32 R70, R70, 0x10000, RZ ;  /* 0x0001000046467824 */ /* 0x000fc800078e00ff */
[----:B------:R-:W-:Y:S01]  /*2130*/  FMUL.FTZ R93, R70, R132 ;  /* 0x00000084465d7220 */ /* 0x000fe20000410000 */
[----:B------:R-:W-:Y:S06]  /*2140*/  @P3 BRA `(.L_x_37) ;  /* 0x0000000000083947 */ /* 0x000fec0003800000 */
[----:B------:R-:W-:Y:S05]  /*2150*/  @P1 BRA `(.L_x_38) ;  /* 0x0000000000101947 */ /* 0x000fea0003800000 */
[----:B------:R-:W-:Y:S05]  /*2160*/  BRA `(.L_x_39) ;  /* 0x0000000000147947 */ /* 0x000fea0003800000 */
.L_x_37:
[----:B-----5:R-:W-:-:S04]  /*2170*/  PRMT R68, R62, 0x7632, R68 ;  /* 0x000076323e447816 */ /* 0x020fc80000000044 */
[----:B------:R-:W-:-:S05]  /*2180*/  SHF.L.U32 R68, R68, 0x10, RZ ;  /* 0x0000001044447819 */ /* 0x000fca00000006ff */
[----:B------:R-:W-:-:S07]  /*2190*/  FADD.FTZ R93, R68, R93 ;  /* 0x0000005d445d7221 */ /* 0x000fce0000010000 */
.L_x_38:
[----:B------:R-:W-:-:S04]  /*21a0*/  F2FP.BF16.F32.PACK_AB R68, RZ, R93 ;  /* 0x0000005dff44723e */ /* 0x000fc800000010ff */
[----:B------:R-:W-:-:S07]  /*21b0*/  PRMT R66, R66, 0x5410, R68 ;  /* 0x0000541042427816 */ /* 0x000fce0000000044 */
.L_x_39:
[C---:B------:R-:W-:Y:S02]  /*21c0*/  SHF.L.U32 R113, R71.reuse, 0x10, RZ ;  /* 0x0000001047717819 */ /* 0x040fe400000006ff */
[----:B------:R-:W-:-:S03]  /*21d0*/  PRMT R71, R71, 0x7632, R71 ;  /* 0x0000763247477816 */ /* 0x000fc60000000047 */
[----:B------:R-:W-:Y:S01]  /*21e0*/  FMUL.FTZ R113, R113, R132 ;  /* 0x0000008471717220 */ /* 0x000fe20000410000 */
[----:B------:R-:W-:Y:S06]  /*21f0*/  @P3 BRA `(.L_x_40) ;  /* 0x0000000000083947 */ /* 0x000fec0003800000 */
[----:B------:R-:W-:Y:S05]  /*2200*/  @P1 BRA `(.L_x_41) ;  /* 0x00000000000c1947 */ /* 0x000fea0003800000 */
[----:B------:R-:W-:Y:S05]  /*2210*/  BRA `(.L_x_42) ;  /* 0x0000000000107947 */ /* 0x000fea0003800000 */
.L_x_40:
[----:B-----5:R-:W-:-:S05]  /*2220*/  SHF.L.U32 R68, R63, 0x10, RZ ;  /* 0x000000103f447819 */ /* 0x020fca00000006ff */
[----:B------:R-:W-:-:S07]  /*2230*/  FADD.FTZ R113, R68, R113 ;  /* 0x0000007144717221 */ /* 0x000fce0000010000 */
.L_x_41:
[----:B------:R-:W-:-:S04]  /*2240*/  F2FP.BF16.F32.PACK_AB R68, RZ, R113 ;  /* 0x00000071ff44723e */ /* 0x000fc800000010ff */
[----:B------:R-:W-:-:S07]  /*2250*/  PRMT R67, R68, 0x7610, R67 ;  /* 0x0000761044437816 */ /* 0x000fce0000000043 */
.L_x_42:
[----:B------:R-:W-:-:S05]  /*2260*/  SHF.L.U32 R71, R71, 0x10, RZ ;  /* 0x0000001047477819 */ /* 0x000fca00000006ff */
[----:B------:R-:W-:Y:S01]  /*2270*/  FMUL.FTZ R114, R71, R132 ;  /* 0x0000008447727220 */ /* 0x000fe20000410000 */
[----:B------:R-:W-:Y:S06]  /*2280*/  @P3 BRA `(.L_x_43) ;  /* 0x0000000000083947 */ /* 0x000fec0003800000 */
[----:B------:R-:W-:Y:S05]  /*2290*/  @P1 BRA `(.L_x_44) ;  /* 0x0000000000101947 */ /* 0x000fea0003800000 */
[----:B------:R-:W-:Y:S05]  /*22a0*/  BRA `(.L_x_45) ;  /* 0x0000000000147947 */ /* 0x000fea0003800000 */
.L_x_43:
[----:B-----5:R-:W-:-:S05]  /*22b0*/  PRMT R68, R63, 0x7632, R68 ;  /* 0x000076323f447816 */ /* 0x020fca0000000044 */
[----:B------:R-:W-:-:S04]  /*22c0*/  IMAD.U32 R68, R68, 0x10000, RZ ;  /* 0x0001000044447824 */ /* 0x000fc800078e00ff */
[----:B------:R-:W-:-:S07]  /*22d0*/  FADD.FTZ R114, R68, R114 ;  /* 0x0000007244727221 */ /* 0x000fce0000010000 */
.L_x_44:
[----:B------:R-:W-:-:S04]  /*22e0*/  F2FP.BF16.F32.PACK_AB R68, RZ, R114 ;  /* 0x00000072ff44723e */ /* 0x000fc800000010ff */
[----:B------:R-:W-:-:S07]  /*22f0*/  PRMT R67, R67, 0x5410, R68 ;  /* 0x0000541043437816 */ /* 0x000fce0000000044 */
.L_x_45:
[----:B------:R-:W0:Y:S01]  /*2300*/  @P1 LDC.64 R68, c[0x0][0x238] ;  /* 0x00008e00ff441b82 */ /* 0x000e220000000a00 */
[C---:B------:R-:W-:Y:S02]  /*2310*/  IADD3 R133, R39.reuse, 0x20, RZ ;  /* 0x0000002027857810 */ /* 0x040fe40007ffe0ff */
[----:B0-----:R-:W-:-:S04]  /*2320*/  @P1 LEA R68, P3, R39, R68, 0x4 ;  /* 0x0000004427441211 */ /* 0x001fc800078620ff */
[----:B------:R-:W-:-:S05]  /*2330*/  @P1 LEA.HI.X R69, R39, R69, RZ, 0x4, P3 ;  /* 0x0000004527451211 */ /* 0x000fca00018f24ff */
[----:B------:R0:W-:Y:S04]  /*2340*/  @P1 STG.E.128 desc[UR4][R68.64], R64 ;  /* 0x0000004044001986 */ /* 0x0001e8000c101d04 */
.L_x_21:
[----:B------:R-:W-:Y:S05]  /*2350*/  BSYNC B0 ;  /* 0x0000000000007941 */ /* 0x000fea0003800000 */
.L_x_20:
[----:B------:R-:W-:Y:S01]  /*2360*/  ISETP.GE.U32.AND P3, PT, R0, 0x40, PT ;  /* 0x000000400000780c */ /* 0x000fe20003f66070 */
[----:B------:R-:W-:-:S12]  /*2370*/  BSSY B0, `(.L_x_46) ;  /* 0x0000061000007945 */ /* 0x000fd80003800000 */
[----:B------:R-:W-:Y:S05]  /*2380*/  @!P3 BRA `(.L_x_47) ;  /* 0x00000004007cb947 */ /* 0x000fea0003800000 */
[----:B0-----:R-:W0:Y:S01]  /*2390*/  LDC.64 R68, c[0x0][0x220] ;  /* 0x00008800ff447b82 */ /* 0x001e220000000a00 */
[----:B------:R-:W-:-:S04]  /*23a0*/  ISETP.NE.U32.AND P3, PT, RZ, UR10, PT ;  /* 0x0000000aff007c0c */ /* 0x000fc8000bf65070 */
[----:B------:R-:W-:-:S13]  /*23b0*/  ISETP.NE.AND.EX P3, PT, RZ, UR11, PT, P3 ;  /* 0x0000000bff007c0c */ /* 0x000fda000bf65330 */
[----:B------:R-:W-:-:S04]  /*23c0*/  @P3 LEA R42, P4, R133, UR10, 0x4 ;  /* 0x0000000a852a3c11 */ /* 0x000fc8000f8820ff */
[C---:B------:R-:W-:Y:S01]  /*23d0*/  @P3 LEA.HI.X R43, R133.reuse, UR11, RZ, 0x4, P4 ;  /* 0x0000000b852b3c11 */ /* 0x040fe2000a0f24ff */
[----:B0-----:R-:W-:-:S04]  /*23e0*/  IMAD.WIDE.U32 R68, R133, 0x10, R68 ;  /* 0x0000001085447825 */ /* 0x001fc800078e0044 */
[----:B-----5:R0:W5:Y:S04]  /*23f0*/  @P3 LDG.E.128 R60, desc[UR4][R42.64] ;  /* 0x000000042a3c3981 */ /* 0x020168000c1e1d00 */
[----:B------:R-:W0:Y:S01]  /*2400*/  LDG.E.128 R68, desc[UR4][R68.64] ;  /* 0x0000000444447981 */ /* 0x000e22000c1e1d00 */
[----:B------:R-:W-:-:S04]  /*2410*/  ISETP.NE.U32.AND P3, PT, RZ, UR10, PT ;  /* 0x0000000aff007c0c */ /* 0x000fc8000bf65070 */
[----:B------:R-:W-:Y:S02]  /*2420*/  ISETP.NE.AND.EX P3, PT, RZ, UR11, PT, P3 ;  /* 0x0000000bff007c0c */ /* 0x000fe4000bf65330 */
[C---:B0-----:R-:W-:Y:S02]  /*2430*/  SHF.L.U32 R42, R68.reuse, 0x10, RZ ;  /* 0x00000010442a7819 */ /* 0x041fe400000006ff */
[----:B------:R-:W-:-:S03]  /*2440*/  PRMT R68, R68, 0x7632, R68 ;  /* 0x0000763244447816 */ /* 0x000fc60000000044 */
[----:B------:R-:W-:-:S06]  /*2450*/  FMUL.FTZ R42, R42, R132 ;  /* 0x000000842a2a7220 */ /* 0x000fcc0000410000 */
[----:B------:R-:W-:Y:S05]  /*2460*/  @P3 BRA `(.L_x_48) ;  /* 0x0000000000083947 */ /* 0x000fea0003800000 */
[----:B------:R-:W-:Y:S05]  /*2470*/  @P1 BRA `(.L_x_49) ;  /* 0x00000000000c1947 */ /* 0x000fea0003800000 */
[----:B------:R-:W-:Y:S05]  /*2480*/  BRA `(.L_x_50) ;  /* 0x0000000000107947 */ /* 0x000fea0003800000 */
.L_x_48:
[----:B-----5:R-:W-:-:S05]  /*2490*/  SHF.L.U32 R43, R60, 0x10, RZ ;  /* 0x000000103c2b7819 */ /* 0x020fca00000006ff */
[----:B------:R-:W-:-:S07]  /*24a0*/  FADD.FTZ R42, R43, R42 ;  /* 0x0000002a2b2a7221 */ /* 0x000fce0000010000 */
.L_x_49:
[----:B------:R-:W-:-:S04]  /*24b0*/  F2FP.BF16.F32.PACK_AB R43, RZ, R42 ;  /* 0x0000002aff2b723e */ /* 0x000fc800000010ff */
[----:B------:R-:W-:-:S07]  /*24c0*/  PRMT R64, R43, 0x7610, R64 ;  /* 0x000076102b407816 */ /* 0x000fce0000000040 */
.L_x_50:
[----:B------:R-:W-:-:S05]  /*24d0*/  SHF.L.U32 R43, R68, 0x10, RZ ;  /* 0x00000010442b7819 */ /* 0x000fca00000006ff */
[----:B------:R-:W-:Y:S01]  /*24e0*/  FMUL.FTZ R43, R43, R132 ;  /* 0x000000842b2b7220 */ /* 0x000fe20000410000 */
[----:B------:R-:W-:Y:S06]  /*24f0*/  @P3 BRA `(.L_x_51) ;  /* 0x0000000000083947 */ /* 0x000fec0003800000 */
[----:B------:R-:W-:Y:S05]  /*2500*/  @P1 BRA `(.L_x_52) ;  /* 0x0000000000101947 */ /* 0x000fea0003800000 */
[----:B------:R-:W-:Y:S05]  /*2510*/  BRA `(.L_x_53) ;  /* 0x0000000000147947 */ /* 0x000fea0003800000 */
.L_x_51:
[----:B-----5:R-:W-:-:S05]  /*2520*/  PRMT R68, R60, 0x7632, R68 ;  /* 0x000076323c447816 */ /* 0x020fca0000000044 */
[----:B------:R-:W-:-:S04]  /*2530*/  IMAD.U32 R68, R68, 0x10000, RZ ;  /* 0x0001000044447824 */ /* 0x000fc800078e00ff */
[----:B------:R-:W-:-:S07]  /*2540*/  FADD.FTZ R43, R68, R43 ;  /* 0x0000002b442b7221 */ /* 0x000fce0000010000 */
.L_x_52:
[----:B------:R-:W-:-:S04]  /*2550*/  F2FP.BF16.F32.PACK_AB R68, RZ, R43 ;  /* 0x0000002bff44723e */ /* 0x000fc800000010ff */
[----:B------:R-:W-:-:S07]  /*2560*/  PRMT R64, R64, 0x5410, R68 ;  /* 0x0000541040407816 */ /* 0x000fce0000000044 */
.L_x_53:
[C---:B------:R-:W-:Y:S02]  /*2570*/  SHF.L.U32 R74, R69.reuse, 0x10, RZ ;  /* 0x00000010454a7819 */ /* 0x040fe400000006ff */
[----:B------:R-:W-:-:S03]  /*2580*/  PRMT R69, R69, 0x7632, R69 ;  /* 0x0000763245457816 */ /* 0x000fc60000000045 */
[----:B------:R-:W-:Y:S01]  /*2590*/  FMUL.FTZ R74, R74, R132 ;  /* 0x000000844a4a7220 */ /* 0x000fe20000410000 */
[----:B------:R-:W-:Y:S06]  /*25a0*/  @P3 BRA `(.L_x_54) ;  /* 0x0000000000083947 */ /* 0x000fec0003800000 */
[----:B------:R-:W-:Y:S05]  /*25b0*/  @P1 BRA `(.L_x_55) ;  /* 0x00000000000c1947 */ /* 0x000fea0003800000 */
[----:B------:R-:W-:Y:S05]  /*25c0*/  BRA `(.L_x_56) ;  /* 0x0000000000107947 */ /* 0x000fea0003800000 */
.L_x_54:
[----:B-----5:R-:W-:-:S05]  /*25d0*/  SHF.L.U32 R68, R61, 0x10, RZ ;  /* 0x000000103d447819 */ /* 0x020fca00000006ff */
[----:B------:R-:W-:-:S07]  /*25e0*/  FADD.FTZ R74, R68, R74 ;  /* 0x0000004a444a7221 */ /* 0x000fce0000010000 */
.L_x_55:
[----:B------:R-:W-:-:S04]  /*25f0*/  F2FP.BF16.F32.PACK_AB R68, RZ, R74 ;  /* 0x0000004aff44723e */ /* 0x000fc800000010ff */
[----:B------:R-:W-:-:S07]  /*2600*/  PRMT R65, R68, 0x7610, R65 ;  /* 0x0000761044417816 */ /* 0x000fce0000000041 */
.L_x_56:
[----:B------:R-:W-:-:S05]  /*2610*/  SHF.L.U32 R69, R69, 0x10, RZ ;  /* 0x0000001045457819 */ /* 0x000fca00000006ff */
[----:B------:R-:W-:Y:S01]  /*2620*/  FMUL.FTZ R75, R69, R132 ;  /* 0x00000084454b7220 */ /* 0x000fe20000410000 */
[----:B------:R-:W-:Y:S06]  /*2630*/  @P3 BRA `(.L_x_57) ;  /* 0x0000000000083947 */ /* 0x000fec0003800000 */
[----:B------:R-:W-:Y:S05]  /*2640*/  @P1 BRA `(.L_x_58) ;  /* 0x0000000000101947 */ /* 0x000fea0003800000 */
[----:B------:R-:W-:Y:S05]  /*2650*/  BRA `(.L_x_59) ;  /* 0x0000000000147947 */ /* 0x000fea0003800000 */
.L_x_57:
[----:B-----5:R-:W-:-:S04]  /*2660*/  PRMT R68, R61, 0x7632, R68 ;  /* 0x000076323d447816 */ /* 0x020fc80000000044 */
[----:B------:R-:W-:-:S05]  /*2670*/  SHF.L.U32 R68, R68, 0x10, RZ ;  /* 0x0000001044447819 */ /* 0x000fca00000006ff */
[----:B------:R-:W-:-:S07]  /*2680*/  FADD.FTZ R75, R68, R75 ;  /* 0x0000004b444b7221 */ /* 0x000fce0000010000 */
.L_x_58:
[----:B------:R-:W-:-:S04]  /*2690*/  F2FP.BF16.F32.PACK_AB R68, RZ, R75 ;  /* 0x0000004bff44723e */ /* 0x000fc800000010ff */
[----:B------:R-:W-:-:S07]  /*26a0*/  PRMT R65, R65, 0x5410, R68 ;  /* 0x0000541041417816 */ /* 0x000fce0000000044 */
.L_x_59:
[C---:B------:R-:W-:Y:S01]  /*26b0*/  IMAD.U32 R94, R70.reuse, 0x10000, RZ ;  /* 0x00010000465e7824 */ /* 0x040fe200078e00ff */
[----:B------:R-:W-:-:S03]  /*26c0*/  PRMT R70, R70, 0x7632, R70 ;  /* 0x0000763246467816 */ /* 0x000fc60000000046 */
[----:B------:R-:W-:Y:S01]  /*26d0*/  FMUL.FTZ R94, R94, R132 ;  /* 0x000000845e5e7220 */ /* 0x000fe20000410000 */
[----:B------:R-:W-:Y:S06]  /*26e0*/  @P3 BRA `(.L_x_60) ;  /* 0x0000000000083947 */ /* 0x000fec0003800000 */
[----:B------:R-:W-:Y:S05]  /*26f0*/  @P1 BRA `(.L_x_61) ;  /* 0x00000000000c1947 */ /* 0x000fea0003800000 */
[----:B------:R-:W-:Y:S05]  /*2700*/  BRA `(.L_x_62) ;  /* 0x0000000000107947 */ /* 0x000fea0003800000 */
.L_x_60:
[----:B-----5:R-:W-:-:S05]  /*2710*/  SHF.L.U32 R68, R62, 0x10, RZ ;  /* 0x000000103e447819 */ /* 0x020fca00000006ff */
[----:B------:R-:W-:-:S07]  /*2720*/  FADD.FTZ R94, R68, R94 ;  /* 0x0000005e445e7221 */ /* 0x000fce0000010000 */
.L_x_61:
[----:B------:R-:W-:-:S04]  /*2730*/  F2FP.BF16.F32.PACK_AB R68, RZ, R94 ;  /* 0x0000005eff44723e */ /* 0x000fc800000010ff */
[----:B------:R-:W-:-:S07]  /*2740*/  PRMT R66, R68, 0x7610, R66 ;  /* 0x0000761044427816 */ /* 0x000fce0000000042 */
.L_x_62:
[----:B------:R-:W-:-:S05]  /*2750*/  SHF.L.U32 R70, R70, 0x10, RZ ;  /* 0x0000001046467819 */ /* 0x000fca00000006ff */
[----:B------:R-:W-:Y:S01]  /*2760*/  FMUL.FTZ R95, R70, R132 ;  /* 0x00000084465f7220 */ /* 0x000fe20000410000 */
[----:B------:R-:W-:Y:S06]  /*2770*/  @P3 BRA `(.L_x_63) ;  /* 0x0000000000083947 */ /* 0x000fec0003800000 */
[----:B------:R-:W-:Y:S05]  /*2780*/  @P1 BRA `(.L_x_64) ;  /* 0x0000000000101947 */ /* 0x000fea0003800000 */
[----:B------:R-:W-:Y:S05]  /*2790*/  BRA `(.L_x_65) ;  /* 0x0000000000147947 */ /* 0x000fea0003800000 */
.L_x_63:
[----:B-----5:R-:W-:-:S04]  /*27a0*/  PRMT R68, R62, 0x7632, R68 ;  /* 0x000076323e447816 */ /* 0x020fc80000000044 */
[----:B------:R-:W-:-:S05]  /*27b0*/  SHF.L.U32 R68, R68, 0x10, RZ ;  /* 0x0000001044447819 */ /* 0x000fca00000006ff */
[----:B------:R-:W-:-:S07]  /*27c0*/  FADD.FTZ R95, R68, R95 ;  /* 0x0000005f445f7221 */ /* 0x000fce0000010000 */
.L_x_64:
[----:B------:R-:W-:-:S04]  /*27d0*/  F2FP.BF16.F32.PACK_AB R68, RZ, R95 ;  /* 0x0000005fff44723e */ /* 0x000fc800000010ff */
[----:B------:R-:W-:-:S07]  /*27e0*/  PRMT R66, R66, 0x5410, R68 ;  /* 0x0000541042427816 */ /* 0x000fce0000000044 */
.L_x_65:
[C---:B------:R-:W-:Y:S02]  /*27f0*/  SHF.L.U32 R115, R71.reuse, 0x10, RZ ;  /* 0x0000001047737819 */ /* 0x040fe400000006ff */
[----:B------:R-:W-:-:S03]  /*2800*/  PRMT R71, R71, 0x7632, R71 ;  /* 0x0000763247477816 */ /* 0x000fc60000000047 */
[----:B------:R-:W-:Y:S01]  /*2810*/  FMUL.FTZ R115, R115, R132 ;  /* 0x0000008473737220 */ /* 0x000fe20000410000 */
[----:B------:R-:W-:Y:S06]  /*2820*/  @P3 BRA `(.L_x_66) ;  /* 0x0000000000083947 */ /* 0x000fec0003800000 */
[----:B------:R-:W-:Y:S05]  /*2830*/  @P1 BRA `(.L_x_67) ;  /* 0x00000000000c1947 */ /* 0x000fea0003800000 */
[----:B------:R-:W-:Y:S05]  /*2840*/  BRA `(.L_x_68) ;  /* 0x0000000000107947 */ /* 0x000fea0003800000 */
.L_x_66:
[----:B-----5:R-:W-:-:S04]  /*2850*/  IMAD.U32 R68, R63, 0x10000, RZ ;  /* 0x000100003f447824 */ /* 0x020fc800078e00ff */
[----:B------:R-:W-:-:S07]  /*2860*/  FADD.FTZ R115, R68, R115 ;  /* 0x0000007344737221 */ /* 0x000fce0000010000 */
.L_x_67:
[----:B------:R-:W-:-:S04]  /*2870*/  F2FP.BF16.F32.PACK_AB R68, RZ, R115 ;  /* 0x00000073ff44723e */ /* 0x000fc800000010ff */
[----:B------:R-:W-:-:S07]  /*2880*/  PRMT R67, R68, 0x7610, R67 ;  /* 0x0000761044437816 */ /* 0x000fce0000000043 */
.L_x_68:
[----:B------:R-:W-:-:S05]  /*2890*/  SHF.L.U32 R71, R71, 0x10, RZ ;  /* 0x0000001047477819 */ /* 0x000fca00000006ff */
[----:B------:R-:W-:Y:S01]  /*28a0*/  FMUL.FTZ R116, R71, R132 ;  /* 0x0000008447747220 */ /* 0x000fe20000410000 */
[----:B------:R-:W-:Y:S06]  /*28b0*/  @P3 BRA `(.L_x_69) ;  /* 0x0000000000083947 */ /* 0x000fec0003800000 */
[----:B------:R-:W-:Y:S05]  /*28c0*/  @P1 BRA `(.L_x_70) ;  /* 0x0000000000101947 */ /* 0x000fea0003800000 */
[----:B------:R-:W-:Y:S05]  /*28d0*/  BRA `(.L_x_71) ;  /* 0x0000000000147947 */ /* 0x000fea0003800000 */
.L_x_69:
[----:B-----5:R-:W-:-:S04]  /*28e0*/  PRMT R68, R63, 0x7632, R68 ;  /* 0x000076323f447816 */ /* 0x020fc80000000044 */
[----:B------:R-:W-:-:S05]  /*28f0*/  SHF.L.U32 R68, R68, 0x10, RZ ;  /* 0x0000001044447819 */ /* 0x000fca00000006ff */
[----:B------:R-:W-:-:S07]  /*2900*/  FADD.FTZ R116, R68, R116 ;  /* 0x0000007444747221 */ /* 0x000fce0000010000 */
.L_x_70:
[----:B------:R-:W-:-:S04]  /*2910*/  F2FP.BF16.F32.PACK_AB R68, RZ, R116 ;  /* 0x00000074ff44723e */ /* 0x000fc800000010ff */
[----:B------:R-:W-:-:S07]  /*2920*/  PRMT R67, R67, 0x5410, R68 ;  /* 0x0000541043437816 */ /* 0x000fce0000000044 */
.L_x_71:
[----:B------:R-:W0:Y:S02]  /*2930*/  @P1 LDC.64 R68, c[0x0][0x238] ;  /* 0x00008e00ff441b82 */ /* 0x000e240000000a00 */
[----:B0-----:R-:W-:-:S04]  /*2940*/  @P1 LEA R68, P3, R133, R68, 0x4 ;  /* 0x0000004485441211 */ /* 0x001fc800078620ff */
[C---:B------:R-:W-:Y:S02]  /*2950*/  @P1 LEA.HI.X R69, R133.reuse, R69, RZ, 0x4, P3 ;  /* 0x0000004585451211 */ /* 0x040fe400018f24ff */
[----:B------:R-:W-:-:S03]  /*2960*/  IADD3 R133, R133, 0x20, RZ ;  /* 0x0000002085857810 */ /* 0x000fc60007ffe0ff */
[----:B------:R1:W-:Y:S04]  /*2970*/  @P1 STG.E.128 desc[UR4][R68.64], R64 ;  /* 0x0000004044001986 */ /* 0x0003e8000c101d04 */
.L_x_47:
[----:B------:R-:W-:Y:S05]  /*2980*/  BSYNC B0 ;  /* 0x0000000000007941 */ /* 0x000fea0003800000 */
.L_x_46:
[----:B------:R-:W-:Y:S01]  /*2990*/  ISETP.GE.U32.AND P3, PT, R0, 0x60, PT ;  /* 0x000000600000780c */ /* 0x000fe20003f66070 */
[----:B------:R-:W-:-:S12]  /*29a0*/  BSSY B0, `(.L_x_72) ;  /* 0x0000061000007945 */ /* 0x000fd80003800000 */
[----:B------:R-:W-:Y:S05]  /*29b0*/  @!P3 BRA `(.L_x_73) ;  /* 0x00000004007cb947 */ /* 0x000fea0003800000 */
[----:B01----:R-:W0:Y:S01]  /*29c0*/  LDC.64 R68, c[0x0][0x220] ;  /* 0x00008800ff447b82 */ /* 0x003e220000000a00 */
        /* <DEDUP_REMOVED lines=15> */
.L_x_74:
[----:B-----5:R-:W-:-:S04]  /*2ac0*/  IMAD.U32 R45, R60, 0x10000, RZ ;  /* 0x000100003c2d7824 */ /* 0x020fc800078e00ff */
[----:B------:R-:W-:-:S07]  /*2ad0*/  FADD.FTZ R44, R45, R44 ;  /* 0x0000002c2d2c7221 */ /* 0x000fce0000010000 */
.L_x_75:
[----:B------:R-:W-:-:S04]  /*2ae0*/  F2FP.BF16.F32.PACK_AB R45, RZ, R44 ;  /* 0x0000002cff2d723e */ /* 0x000fc800000010ff */
[----:B------:R-:W-:-:S07]  /*2af0*/  PRMT R64, R45, 0x7610, R64 ;  /* 0x000076102d407816 */ /* 0x000fce0000000040 */
.L_x_76:
[----:B------:R-:W-:-:S05]  /*2b00*/  SHF.L.U32 R45, R68, 0x10, RZ ;  /* 0x00000010442d7819 */ /* 0x000fca00000006ff */
[----:B------:R-:W-:Y:S01]  /*2b10*/  FMUL.FTZ R45, R45, R132 ;  /* 0x000000842d2d7220 */ /* 0x000fe20000410000 */
[----:B------:R-:W-:Y:S06]  /*2b20*/  @P3 BRA `(.L_x_77) ;  /* 0x0000000000083947 */ /* 0x000fec0003800000 */
[----:B------:R-:W-:Y:S05]  /*2b30*/  @P1 BRA `(.L_x_78) ;  /* 0x0000000000101947 */ /* 0x000fea0003800000 */
[----:B------:R-:W-:Y:S05]  /*2b40*/  BRA `(.L_x_79) ;  /* 0x0000000000147947 */ /* 0x000fea0003800000 */
.L_x_77:
[----:B-----5:R-:W-:-:S04]  /*2b50*/  PRMT R68, R60, 0x7632, R68 ;  /* 0x000076323c447816 */ /* 0x020fc80000000044 */
[----:B------:R-:W-:-:S05]  /*2b60*/  SHF.L.U32 R68, R68, 0x10, RZ ;  /* 0x0000001044447819 */ /* 0x000fca00000006ff */
[----:B------:R-:W-:-:S07]  /*2b70*/  FADD.FTZ R45, R68, R45 ;  /* 0x0000002d442d7221 */ /* 0x000fce0000010000 */
.L_x_78:
[----:B------:R-:W-:-:S04]  /*2b80*/  F2FP.BF16.F32.PACK_AB R68, RZ, R45 ;  /* 0x0000002dff44723e */ /* 0x000fc800000010ff */
[----:B------:R-:W-:-:S07]  /*2b90*/  PRMT R64, R64, 0x5410, R68 ;  /* 0x0000541040407816 */ /* 0x000fce0000000044 */
.L_x_79:
[C---:B------:R-:W-:Y:S02]  /*2ba0*/  SHF.L.U32 R76, R69.reuse, 0x10, RZ ;  /* 0x00000010454c7819 */ /* 0x040fe400000006ff */
[----:B------:R-:W-:-:S03]  /*2bb0*/  PRMT R69, R69, 0x7632, R69 ;  /* 0x0000763245457816 */ /* 0x000fc60000000045 */
[----:B------:R-:W-:Y:S01]  /*2bc0*/  FMUL.FTZ R76, R76, R132 ;  /* 0x000000844c4c7220 */ /* 0x000fe20000410000 */
[----:B------:R-:W-:Y:S06]  /*2bd0*/  @P3 BRA `(.L_x_80) ;  /* 0x0000000000083947 */ /* 0x000fec0003800000 */
[----:B------:R-:W-:Y:S05]  /*2be0*/  @P1 BRA `(.L_x_81) ;  /* 0x00000000000c1947 */ /* 0x000fea0003800000 */
[----:B------:R-:W-:Y:S05]  /*2bf0*/  BRA `(.L_x_82) ;  /* 0x0000000000107947 */ /* 0x000fea0003800000 */
.L_x_80:
[----:B-----5:R-:W-:-:S05]  /*2c00*/  SHF.L.U32 R68, R61, 0x10, RZ ;  /* 0x000000103d447819 */ /* 0x020fca00000006ff */
[----:B------:R-:W-:-:S07]  /*2c10*/  FADD.FTZ R76, R68, R76 ;  /* 0x0000004c444c7221 */ /* 0x000fce0000010000 */
.L_x_81:
[----:B------:R-:W-:-:S04]  /*2c20*/  F2FP.BF16.F32.PACK_AB R68, RZ, R76 ;  /* 0x0000004cff44723e */ /* 0x000fc800000010ff */
[----:B------:R-:W-:-:S07]  /*2c30*/  PRMT R65, R68, 0x7610, R65 ;  /* 0x0000761044417816 */ /* 0x000fce0000000041 */
.L_x_82:
[----:B------:R-:W-:-:S04]  /*2c40*/  IMAD.U32 R69, R69, 0x10000, RZ ;  /* 0x0001000045457824 */ /* 0x000fc800078e00ff */
[----:B------:R-:W-:Y:S01]  /*2c50*/  FMUL.FTZ R77, R69, R132 ;  /* 0x00000084454d7220 */ /* 0x000fe20000410000 */
[----:B------:R-:W-:Y:S06]  /*2c60*/  @P3 BRA `(.L_x_83) ;  /* 0x0000000000083947 */ /* 0x000fec0003800000 */
[----:B------:R-:W-:Y:S05]  /*2c70*/  @P1 BRA `(.L_x_84) ;  /* 0x0000000000101947 */ /* 0x000fea0003800000 */
[----:B------:R-:W-:Y:S05]  /*2c80*/  BRA `(.L_x_85) ;  /* 0x0000000000147947 */ /* 0x000fea0003800000 */
.L_x_83:
[----:B-----5:R-:W-:-:S04]  /*2c90*/  PRMT R68, R61, 0x7632, R68 ;  /* 0x000076323d447816 */ /* 0x020fc80000000044 */
[----:B------:R-:W-:-:S05]  /*2ca0*/  SHF.L.U32 R68, R68, 0x10, RZ ;  /* 0x0000001044447819 */ /* 0x000fca00000006ff */
[----:B------:R-:W-:-:S07]  /*2cb0*/  FADD.FTZ R77, R68, R77 ;  /* 0x0000004d444d7221 */ /* 0x000fce0000010000 */
.L_x_84:
[----:B------:R-:W-:-:S04]  /*2cc0*/  F2FP.BF16.F32.PACK_AB R68, RZ, R77 ;  /* 0x0000004dff44723e */ /* 0x000fc800000010ff */
[----:B------:R-:W-:-:S07]  /*2cd0*/  PRMT R65, R65, 0x5410, R68 ;  /* 0x0000541041417816 */ /* 0x000fce0000000044 */
.L_x_85:
[C---:B------:R-:W-:Y:S02]  /*2ce0*/  SHF.L.U32 R96, R70.reuse, 0x10, RZ ;  /* 0x0000001046607819 */ /* 0x040fe400000006ff */
[----:B------:R-:W-:-:S03]  /*2cf0*/  PRMT R70, R70, 0x7632, R70 ;  /* 0x0000763246467816 */ /* 0x000fc60000000046 */
[----:B------:R-:W-:Y:S01]  /*2d00*/  FMUL.FTZ R96, R96, R132 ;  /* 0x0000008460607220 */ /* 0x000fe20000410000 */
[----:B------:R-:W-:Y:S06]  /*2d10*/  @P3 BRA `(.L_x_86) ;  /* 0x0000000000083947 */ /* 0x000fec0003800000 */
[----:B------:R-:W-:Y:S05]  /*2d20*/  @P1 BRA `(.L_x_87) ;  /* 0x00000000000c1947 */ /* 0x000fea0003800000 */
[----:B------:R-:W-:Y:S05]  /*2d30*/  BRA `(.L_x_88) ;  /* 0x0000000000107947 */ /* 0x000fea0003800000 */
.L_x_86:
[----:B-----5:R-:W-:-:S05]  /*2d40*/  SHF.L.U32 R68, R62, 0x10, RZ ;  /* 0x000000103e447819 */ /* 0x020fca00000006ff */
[----:B------:R-:W-:-:S07]  /*2d50*/  FADD.FTZ R96, R68, R96 ;  /* 0x0000006044607221 */ /* 0x000fce0000010000 */
.L_x_87:
[----:B------:R-:W-:-:S04]  /*2d60*/  F2FP.BF16.F32.PACK_AB R68, RZ, R96 ;  /* 0x00000060ff44723e */ /* 0x000fc800000010ff */
[----:B------:R-:W-:-:S07]  /*2d70*/  PRMT R66, R68, 0x7610, R66 ;  /* 0x0000761044427816 */ /* 0x000fce0000000042 */
.L_x_88:
[----:B------:R-:W-:-:S05]  /*2d80*/  SHF.L.U32 R70, R70, 0x10, RZ ;  /* 0x0000001046467819 */ /* 0x000fca00000006ff */
[----:B------:R-:W-:Y:S01]  /*2d90*/  FMUL.FTZ R97, R70, R132 ;  /* 0x0000008446617220 */ /* 0x000fe20000410000 */
[----:B------:R-:W-:Y:S06]  /*2da0*/  @P3 BRA `(.L_x_89) ;  /* 0x0000000000083947 */ /* 0x000fec0003800000 */
[----:B------:R-:W-:Y:S05]  /*2db0*/  @P1 BRA `(.L_x_90) ;  /* 0x0000000000101947 */ /* 0x000fea0003800000 */
[----:B------:R-:W-:Y:S05]  /*2dc0*/  BRA `(.L_x_91) ;  /* 0x0000000000147947 */ /* 0x000fea0003800000 */
.L_x_89:
[----:B-----5:R-:W-:-:S05]  /*2dd0*/  PRMT R68, R62, 0x7632, R68 ;  /* 0x000076323e447816 */ /* 0x020fca0000000044 */
[----:B------:R-:W-:-:S04]  /*2de0*/  IMAD.U32 R68, R68, 0x10000, RZ ;  /* 0x0001000044447824 */ /* 0x000fc800078e00ff */
[----:B------:R-:W-:-:S07]  /*2df0*/  FADD.FTZ R97, R68, R97 ;  /* 0x0000006144617221 */ /* 0x000fce0000010000 */
.L_x_90:
[----:B------:R-:W-:-:S04]  /*2e00*/  F2FP.BF16.F32.PACK_AB R68, RZ, R97 ;  /* 0x00000061ff44723e */ /* 0x000fc800000010ff */
[----:B------:R-:W-:-:S07]  /*2e10*/  PRMT R66, R66, 0x5410, R68 ;  /* 0x0000541042427816 */ /* 0x000fce0000000044 */
.L_x_91:
[C---:B------:R-:W-:Y:S02]  /*2e20*/  SHF.L.U32 R117, R71.reuse, 0x10, RZ ;  /* 0x0000001047757819 */ /* 0x040fe400000006ff */
[----:B------:R-:W-:-:S03]  /*2e30*/  PRMT R71, R71, 0x7632, R71 ;  /* 0x0000763247477816 */ /* 0x000fc60000000047 */
[----:B------:R-:W-:Y:S01]  /*2e40*/  FMUL.FTZ R117, R117, R132 ;  /* 0x0000008475757220 */ /* 0x000fe20000410000 */
[----:B------:R-:W-:Y:S06]  /*2e50*/  @P3 BRA `(.L_x_92) ;  /* 0x0000000000083947 */ /* 0x000fec0003800000 */
[----:B------:R-:W-:Y:S05]  /*2e60*/  @P1 BRA `(.L_x_93) ;  /* 0x00000000000c1947 */ /* 0x000fea0003800000 */
[----:B------:R-:W-:Y:S05]  /*2e70*/  BRA `(.L_x_94) ;  /* 0x0000000000107947 */ /* 0x000fea0003800000 */
.L_x_92:
[----:B-----5:R-:W-:-:S05]  /*2e80*/  SHF.L.U32 R68, R63, 0x10, RZ ;  /* 0x000000103f447819 */ /* 0x020fca00000006ff */
[----:B------:R-:W-:-:S07]  /*2e90*/  FADD.FTZ R117, R68, R117 ;  /* 0x0000007544757221 */ /* 0x000fce0000010000 */
.L_x_93:
[----:B------:R-:W-:-:S04]  /*2ea0*/  F2FP.BF16.F32.PACK_AB R68, RZ, R117 ;  /* 0x00000075ff44723e */ /* 0x000fc800000010ff */
[----:B------:R-:W-:-:S07]  /*2eb0*/  PRMT R67, R68, 0x7610, R67 ;  /* 0x0000761044437816 */ /* 0x000fce0000000043 */
.L_x_94:
[----:B------:R-:W-:-:S05]  /*2ec0*/  SHF.L.U32 R71, R71, 0x10, RZ ;  /* 0x0000001047477819 */ /* 0x000fca00000006ff */
[----:B------:R-:W-:Y:S01]  /*2ed0*/  FMUL.FTZ R118, R71, R132 ;  /* 0x0000008447767220 */ /* 0x000fe20000410000 */
[----:B------:R-:W-:Y:S06]  /*2ee0*/  @P3 BRA `(.L_x_95) ;  /* 0x0000000000083947 */ /* 0x000fec0003800000 */
[----:B------:R-:W-:Y:S05]  /*2ef0*/  @P1 BRA `(.L_x_96) ;  /* 0x0000000000101947 */ /* 0x000fea0003800000 */
[----:B------:R-:W-:Y:S05]  /*2f00*/  BRA `(.L_x_97) ;  /* 0x0000000000147947 */ /* 0x000fea0003800000 */
.L_x_95:
[----:B-----5:R-:W-:-:S04]  /*2f10*/  PRMT R68, R63, 0x7632, R68 ;  /* 0x000076323f447816 */ /* 0x020fc80000000044 */
[----:B------:R-:W-:-:S05]  /*2f20*/  SHF.L.U32 R68, R68, 0x10, RZ ;  /* 0x0000001044447819 */ /* 0x000fca00000006ff */
[----:B------:R-:W-:-:S07]  /*2f30*/  FADD.FTZ R118, R68, R118 ;  /* 0x0000007644767221 */ /* 0x000fce0000010000 */
.L_x_96:
[----:B------:R-:W-:-:S04]  /*2f40*/  F2FP.BF16.F32.PACK_AB R68, RZ, R118 ;  /* 0x00000076ff44723e */ /* 0x000fc800000010ff */
[----:B------:R-:W-:-:S07]  /*2f50*/  PRMT R67, R67, 0x5410, R68 ;  /* 0x0000541043437816 */ /* 0x000fce0000000044 */
.L_x_97:
[----:B------:R-:W0:Y:S02]  /*2f60*/  @P1 LDC.64 R68, c[0x0][0x238] ;  /* 0x00008e00ff441b82 */ /* 0x000e240000000a00 */
[----:B0-----:R-:W-:-:S04]  /*2f70*/  @P1 LEA R68, P3, R133, R68, 0x4 ;  /* 0x0000004485441211 */ /* 0x001fc800078620ff */
[C---:B------:R-:W-:Y:S01]  /*2f80*/  @P1 LEA.HI.X R69, R133.reuse, R69, RZ, 0x4, P3 ;  /* 0x0000004585451211 */ /* 0x040fe200018f24ff */
[----:B------:R-:W-:-:S04]  /*2f90*/  VIADD R133, R133, 0x20 ;  /* 0x0000002085857836 */ /* 0x000fc80000000000 */
[----:B------:R2:W-:Y:S04]  /*2fa0*/  @P1 STG.E.128 desc[UR4][R68.64], R64 ;  /* 0x0000004044001986 */ /* 0x0005e8000c101d04 */
.L_x_73:
[----:B------:R-:W-:Y:S05]  /*2fb0*/  BSYNC B0 ;  /* 0x0000000000007941 */ /* 0x000fea0003800000 */
.L_x_72:
[----:B------:R-:W-:Y:S01]  /*2fc0*/  ISETP.GE.U32.AND P3, PT, R0, 0x80, PT ;  /* 0x000000800000780c */ /* 0x000fe20003f66070 */
[----:B------:R-:W-:-:S12]  /*2fd0*/  BSSY B0, `(.L_x_98) ;  /* 0x0000061000007945 */ /* 0x000fd80003800000 */
[----:B------:R-:W-:Y:S05]  /*2fe0*/  @!P3 BRA `(.L_x_99) ;  /* 0x00000004007cb947 */ /* 0x000fea0003800000 */
[----:B012---:R-:W0:Y:S01]  /*2ff0*/  LDC.64 R68, c[0x0][0x220] ;  /* 0x00008800ff447b82 */ /* 0x007e220000000a00 */
        /* <DEDUP_REMOVED lines=15> */
.L_x_100:
[----:B-----5:R-:W-:-:S05]  /*30f0*/  SHF.L.U32 R47, R60, 0x10, RZ ;  /* 0x000000103c2f7819 */ /* 0x020fca00000006ff */
[----:B------:R-:W-:-:S07]  /*3100*/  FADD.FTZ R46, R47, R46 ;  /* 0x0000002e2f2e7221 */ /* 0x000fce0000010000 */
.L_x_101:
[----:B------:R-:W-:-:S04]  /*3110*/  F2FP.BF16.F32.PACK_AB R47, RZ, R46 ;  /* 0x0000002eff2f723e */ /* 0x000fc800000010ff */
[----:B------:R-:W-:-:S07]  /*3120*/  PRMT R64, R47, 0x7610, R64 ;  /* 0x000076102f407816 */ /* 0x000fce0000000040 */
.L_x_102:
[----:B------:R-:W-:-:S05]  /*3130*/  SHF.L.U32 R47, R68, 0x10, RZ ;  /* 0x00000010442f7819 */ /* 0x000fca00000006ff */
[----:B------:R-:W-:Y:S01]  /*3140*/  FMUL.FTZ R47, R47, R132 ;  /* 0x000000842f2f7220 */ /* 0x000fe20000410000 */
[----:B------:R-:W-:Y:S06]  /*3150*/  @P3 BRA `(.L_x_103) ;  /* 0x0000000000083947 */ /* 0x000fec0003800000 */
[----:B------:R-:W-:Y:S05]  /*3160*/  @P1 BRA `(.L_x_104) ;  /* 0x0000000000101947 */ /* 0x000fea0003800000 */
[----:B------:R-:W-:Y:S05]  /*3170*/  BRA `(.L_x_105) ;  /* 0x0000000000147947 */ /* 0x000fea0003800000 */
.L_x_103:
[----:B-----5:R-:W-:-:S04]  /*3180*/  PRMT R68, R60, 0x7632, R68 ;  /* 0x000076323c447816 */ /* 0x020fc80000000044 */
[----:B------:R-:W-:-:S05]  /*3190*/  SHF.L.U32 R68, R68, 0x10, RZ ;  /* 0x0000001044447819 */ /* 0x000fca00000006ff */
[----:B------:R-:W-:-:S07]  /*31a0*/  FADD.FTZ R47, R68, R47 ;  /* 0x0000002f442f7221 */ /* 0x000fce0000010000 */
.L_x_104:
[----:B------:R-:W-:-:S04]  /*31b0*/  F2FP.BF16.F32.PACK_AB R68, RZ, R47 ;  /* 0x0000002fff44723e */ /* 0x000fc800000010ff */
[----:B------:R-:W-:-:S07]  /*31c0*/  PRMT R64, R64, 0x5410, R68 ;  /* 0x0000541040407816 */ /* 0x000fce0000000044 */
.L_x_105:
[C---:B------:R-:W-:Y:S01]  /*31d0*/  IMAD.U32 R78, R69.reuse, 0x10000, RZ ;  /* 0x00010000454e7824 */ /* 0x040fe200078e00ff */
[----:B------:R-:W-:-:S03]  /*31e0*/  PRMT R69, R69, 0x7632, R69 ;  /* 0x0000763245457816 */ /* 0x000fc60000000045 */
[----:B------:R-:W-:Y:S01]  /*31f0*/  FMUL.FTZ R78, R78, R132 ;  /* 0x000000844e4e7220 */ /* 0x000fe20000410000 */
[----:B------:R-:W-:Y:S06]  /*3200*/  @P3 BRA `(.L_x_106) ;  /* 0x0000000000083947 */ /* 0x000fec0003800000 */
[----:B------:R-:W-:Y:S05]  /*3210*/  @P1 BRA `(.L_x_107) ;  /* 0x00000000000c1947 */ /* 0x000fea0003800000 */
[----:B------:R-:W-:Y:S05]  /*3220*/  BRA `(.L_x_108) ;  /* 0x0000000000107947 */ /* 0x000fea0003800000 */
.L_x_106:
[----:B-----5:R-:W-:-:S05]  /*3230*/  SHF.L.U32 R68, R61, 0x10, RZ ;  /* 0x000000103d447819 */ /* 0x020fca00000006ff */
[----:B------:R-:W-:-:S07]  /*3240*/  FADD.FTZ R78, R68, R78 ;  /* 0x0000004e444e7221 */ /* 0x000fce0000010000 */
.L_x_107:
[----:B------:R-:W-:-:S04]  /*3250*/  F2FP.BF16.F32.PACK_AB R68, RZ, R78 ;  /* 0x0000004eff44723e */ /* 0x000fc800000010ff */
[----:B------:R-:W-:-:S07]  /*3260*/  PRMT R65, R68, 0x7610, R65 ;  /* 0x0000761044417816 */ /* 0x000fce0000000041 */
.L_x_108:
[----:B------:R-:W-:-:S05]  /*3270*/  SHF.L.U32 R69, R69, 0x10, RZ ;  /* 0x0000001045457819 */ /* 0x000fca00000006ff */
[----:B------:R-:W-:Y:S01]  /*3280*/  FMUL.FTZ R79, R69, R132 ;  /* 0x00000084454f7220 */ /* 0x000fe20000410000 */
[----:B------:R-:W-:Y:S06]  /*3290*/  @P3 BRA `(.L_x_109) ;  /* 0x0000000000083947 */ /* 0x000fec0003800000 */
[----:B------:R-:W-:Y:S05]  /*32a0*/  @P1 BRA `(.L_x_110) ;  /* 0x0000000000101947 */ /* 0x000fea0003800000 */
[----:B------:R-:W-:Y:S05]  /*32b0*/  BRA `(.L_x_111) ;  /* 0x0000000000147947 */ /* 0x000fea0003800000 */
.L_x_109:
[----:B-----5:R-:W-:-:S04]  /*32c0*/  PRMT R68, R61, 0x7632, R68 ;  /* 0x000076323d447816 */ /* 0x020fc80000000044 */
[----:B------:R-:W-:-:S05]  /*32d0*/  SHF.L.U32 R68, R68, 0x10, RZ ;  /* 0x0000001044447819 */ /* 0x000fca00000006ff */
[----:B------:R-:W-:-:S07]  /*32e0*/  FADD.FTZ R79, R68, R79 ;  /* 0x0000004f444f7221 */ /* 0x000fce0000010000 */
.L_x_110:
[----:B------:R-:W-:-:S04]  /*32f0*/  F2FP.BF16.F32.PACK_AB R68, RZ, R79 ;  /* 0x0000004fff44723e */ /* 0x000fc800000010ff */
[----:B------:R-:W-:-:S07]  /*3300*/  PRMT R65, R65, 0x5410, R68 ;  /* 0x0000541041417816 */ /* 0x000fce0000000044 */
.L_x_111:
[C---:B------:R-:W-:Y:S02]  /*3310*/  SHF.L.U32 R98, R70.reuse, 0x10, RZ ;  /* 0x0000001046627819 */ /* 0x040fe400000006ff */
[----:B------:R-:W-:-:S03]  /*3320*/  PRMT R70, R70, 0x7632, R70 ;  /* 0x0000763246467816 */ /* 0x000fc60000000046 */
[----:B------:R-:W-:Y:S01]  /*3330*/  FMUL.FTZ R98, R98, R132 ;  /* 0x0000008462627220 */ /* 0x000fe20000410000 */
[----:B------:R-:W-:Y:S06]  /*3340*/  @P3 BRA `(.L_x_112) ;  /* 0x0000000000083947 */ /* 0x000fec0003800000 */
[----:B------:R-:W-:Y:S05]  /*3350*/  @P1 BRA `(.L_x_113) ;  /* 0x00000000000c1947 */ /* 0x000fea0003800000 */
[----:B------:R-:W-:Y:S05]  /*3360*/  BRA `(.L_x_114) ;  /* 0x0000000000107947 */ /* 0x000fea0003800000 */
.L_x_112:
[----:B-----5:R-:W-:-:S04]  /*3370*/  IMAD.U32 R68, R62, 0x10000, RZ ;  /* 0x000100003e447824 */ /* 0x020fc800078e00ff */
[----:B------:R-:W-:-:S07]  /*3380*/  FADD.FTZ R98, R68, R98 ;  /* 0x0000006244627221 */ /* 0x000fce0000010000 */
.L_x_113:
[----:B------:R-:W-:-:S04]  /*3390*/  F2FP.BF16.F32.PACK_AB R68, RZ, R98 ;  /* 0x00000062ff44723e */ /* 0x000fc800000010ff */
[----:B------:R-:W-:-:S07]  /*33a0*/  PRMT R66, R68, 0x7610, R66 ;  /* 0x0000761044427816 */ /* 0x000fce0000000042 */
.L_x_114:
[----:B------:R-:W-:-:S05]  /*33b0*/  SHF.L.U32 R70, R70, 0x10, RZ ;  /* 0x0000001046467819 */ /* 0x000fca00000006ff */
[----:B------:R-:W-:Y:S01]  /*33c0*/  FMUL.FTZ R99, R70, R132 ;  /* 0x0000008446637220 */ /* 0x000fe20000410000 */
[----:B------:R-:W-:Y:S06]  /*33d0*/  @P3 BRA `(.L_x_115) ;  /* 0x0000000000083947 */ /* 0x000fec0003800000 */
[----:B------:R-:W-:Y:S05]  /*33e0*/  @P1 BRA `(.L_x_116) ;  /* 0x0000000000101947 */ /* 0x000fea0003800000 */
[----:B------:R-:W-:Y:S05]  /*33f0*/  BRA `(.L_x_117) ;  /* 0x0000000000147947 */ /* 0x000fea0003800000 */
.L_x_115:
[----:B-----5:R-:W-:-:S04]  /*3400*/  PRMT R68, R62, 0x7632, R68 ;  /* 0x000076323e447816 */ /* 0x020fc80000000044 */
[----:B------:R-:W-:-:S05]  /*3410*/  SHF.L.U32 R68, R68, 0x10, RZ ;  /* 0x0000001044447819 */ /* 0x000fca00000006ff */
[----:B------:R-:W-:-:S07]  /*3420*/  FADD.FTZ R99, R68, R99 ;  /* 0x0000006344637221 */ /* 0x000fce0000010000 */
.L_x_116:
[----:B------:R-:W-:-:S04]  /*3430*/  F2FP.BF16.F32.PACK_AB R68, RZ, R99 ;  /* 0x00000063ff44723e */ /* 0x000fc800000010ff */
[----:B------:R-:W-:-:S07]  /*3440*/  PRMT R66, R66, 0x5410, R68 ;  /* 0x0000541042427816 */ /* 0x000fce0000000044 */
.L_x_117:
[C---:B------:R-:W-:Y:S02]  /*3450*/  SHF.L.U32 R119, R71.reuse, 0x10, RZ ;  /* 0x0000001047777819 */ /* 0x040fe400000006ff */
[----:B------:R-:W-:-:S03]  /*3460*/  PRMT R71, R71, 0x7632, R71 ;  /* 0x0000763247477816 */ /* 0x000fc60000000047 */
[----:B------:R-:W-:Y:S01]  /*3470*/  FMUL.FTZ R119, R119, R132 ;  /* 0x0000008477777220 */ /* 0x000fe20000410000 */
[----:B------:R-:W-:Y:S06]  /*3480*/  @P3 BRA `(.L_x_118) ;  /* 0x0000000000083947 */ /* 0x000fec0003800000 */
[----:B------:R-:W-:Y:S05]  /*3490*/  @P1 BRA `(.L_x_119) ;  /* 0x00000000000c1947 */ /* 0x000fea0003800000 */
[----:B------:R-:W-:Y:S05]  /*34a0*/  BRA `(.L_x_120) ;  /* 0x0000000000107947 */ /* 0x000fea0003800000 */
.L_x_118:
[----:B-----5:R-:W-:-:S05]  /*34b0*/  SHF.L.U32 R68, R63, 0x10, RZ ;  /* 0x000000103f447819 */ /* 0x020fca00000006ff */
[----:B------:R-:W-:-:S07]  /*34c0*/  FADD.FTZ R119, R68, R119 ;  /* 0x0000007744777221 */ /* 0x000fce0000010000 */
.L_x_119:
[----:B------:R-:W-:-:S04]  /*34d0*/  F2FP.BF16.F32.PACK_AB R68, RZ, R119 ;  /* 0x00000077ff44723e */ /* 0x000fc800000010ff */
[----:B------:R-:W-:-:S07]  /*34e0*/  PRMT R67, R68, 0x7610, R67 ;  /* 0x0000761044437816 */ /* 0x000fce0000000043 */
.L_x_120:
[----:B------:R-:W-:-:S04]  /*34f0*/  IMAD.U32 R71, R71, 0x10000, RZ ;  /* 0x0001000047477824 */ /* 0x000fc800078e00ff */
[----:B------:R-:W-:Y:S01]  /*3500*/  FMUL.FTZ R120, R71, R132 ;  /* 0x0000008447787220 */ /* 0x000fe20000410000 */
[----:B------:R-:W-:Y:S06]  /*3510*/  @P3 BRA `(.L_x_121) ;  /* 0x0000000000083947 */ /* 0x000fec0003800000 */
[----:B------:R-:W-:Y:S05]  /*3520*/  @P1 BRA `(.L_x_122) ;  /* 0x0000000000101947 */ /* 0x000fea0003800000 */
[----:B------:R-:W-:Y:S05]  /*3530*/  BRA `(.L_x_123) ;  /* 0x0000000000147947 */ /* 0x000fea0003800000 */
.L_x_121:
[----:B-----5:R-:W-:-:S04]  /*3540*/  PRMT R68, R63, 0x7632, R68 ;  /* 0x000076323f447816 */ /* 0x020fc80000000044 */
[----:B------:R-:W-:-:S05]  /*3550*/  SHF.L.U32 R68, R68, 0x10, RZ ;  /* 0x0000001044447819 */ /* 0x000fca00000006ff */
[----:B------:R-:W-:-:S07]  /*3560*/  FADD.FTZ R120, R68, R120 ;  /* 0x0000007844787221 */ /* 0x000fce0000010000 */
.L_x_122:
[----:B------:R-:W-:-:S04]  /*3570*/  F2FP.BF16.F32.PACK_AB R68, RZ, R120 ;  /* 0x00000078ff44723e */ /* 0x000fc800000010ff */
[----:B------:R-:W-:-:S07]  /*3580*/  PRMT R67, R67, 0x5410, R68 ;  /* 0x0000541043437816 */ /* 0x000fce0000000044 */
.L_x_123:
[----:B------:R-:W0:Y:S02]  /*3590*/  @P1 LDC.64 R68, c[0x0][0x238] ;  /* 0x00008e00ff441b82 */ /* 0x000e240000000a00 */
[----:B0-----:R-:W-:-:S04]  /*35a0*/  @P1 LEA R68, P3, R133, R68, 0x4 ;  /* 0x0000004485441211 */ /* 0x001fc800078620ff */
[C---:B------:R-:W-:Y:S02]  /*35b0*/  @P1 LEA.HI.X R69, R133.reuse, R69, RZ, 0x4, P3 ;  /* 0x0000004585451211 */ /* 0x040fe400018f24ff */
[----:B------:R-:W-:-:S03]  /*35c0*/  IADD3 R133, R133, 0x20, RZ ;  /* 0x0000002085857810 */ /* 0x000fc60007ffe0ff */
[----:B------:R3:W-:Y:S04]  /*35d0*/  @P1 STG.E.128 desc[UR4][R68.64], R64 ;  /* 0x0000004044001986 */ /* 0x0007e8000c101d04 */
.L_x_99:
[----:B------:R-:W-:Y:S05]  /*35e0*/  BSYNC B0 ;  /* 0x0000000000007941 */ /* 0x000fea0003800000 */
.L_x_98:
[----:B------:R-:W-:Y:S01]  /*35f0*/  ISETP.GE.U32.AND P3, PT, R0, 0xa0, PT ;  /* 0x000000a00000780c */ /* 0x000fe20003f66070 */
[----:B------:R-:W-:-:S12]  /*3600*/  BSSY B0, `(.L_x_124) ;  /* 0x0000061000007945 */ /* 0x000fd80003800000 */
[----:B------:R-:W-:Y:S05]  /*3610*/  @!P3 BRA `(.L_x_125) ;  /* 0x00000004007cb947 */ /* 0x000fea0003800000 */
[----:B0123--:R-:W0:Y:S01]  /*3620*/  LDC.64 R68, c[0x0][0x220] ;  /* 0x00008800ff447b82 */ /* 0x00fe220000000a00 */
        /* <DEDUP_REMOVED lines=15> */
.L_x_126:
[----:B-----5:R-:W-:-:S05]  /*3720*/  SHF.L.U32 R49, R60, 0x10, RZ ;  /* 0x000000103c317819 */ /* 0x020fca00000006ff */
[----:B------:R-:W-:-:S07]  /*3730*/  FADD.FTZ R48, R49, R48 ;  /* 0x0000003031307221 */ /* 0x000fce0000010000 */
.L_x_127:
[----:B------:R-:W-:-:S04]  /*3740*/  F2FP.BF16.F32.PACK_AB R49, RZ, R48 ;  /* 0x00000030ff31723e */ /* 0x000fc800000010ff */
[----:B------:R-:W-:-:S07]  /*3750*/  PRMT R64, R49, 0x7610, R64 ;  /* 0x0000761031407816 */ /* 0x000fce0000000040 */
.L_x_128:
[----:B------:R-:W-:-:S04]  /*3760*/  IMAD.U32 R49, R68, 0x10000, RZ ;  /* 0x0001000044317824 */ /* 0x000fc800078e00ff */
[----:B------:R-:W-:Y:S01]  /*3770*/  FMUL.FTZ R49, R49, R132 ;  /* 0x0000008431317220 */ /* 0x000fe20000410000 */
[----:B------:R-:W-:Y:S06]  /*3780*/  @P3 BRA `(.L_x_129) ;  /* 0x0000000000083947 */ /* 0x000fec0003800000 */
[----:B------:R-:W-:Y:S05]  /*3790*/  @P1 BRA `(.L_x_130) ;  /* 0x0000000000101947 */ /* 0x000fea0003800000 */
[----:B------:R-:W-:Y:S05]  /*37a0*/  BRA `(.L_x_131) ;  /* 0x0000000000147947 */ /* 0x000fea0003800000 */
.L_x_129:
[----:B-----5:R-:W-:-:S04]  /*37b0*/  PRMT R68, R60, 0x7632, R68 ;  /* 0x000076323c447816 */ /* 0x020fc80000000044 */
[----:B------:R-:W-:-:S05]  /*37c0*/  SHF.L.U32 R68, R68, 0x10, RZ ;  /* 0x0000001044447819 */ /* 0x000fca00000006ff */
[----:B------:R-:W-:-:S07]  /*37d0*/  FADD.FTZ R49, R68, R49 ;  /* 0x0000003144317221 */ /* 0x000fce0000010000 */
.L_x_130:
[----:B------:R-:W-:-:S04]  /*37e0*/  F2FP.BF16.F32.PACK_AB R68, RZ, R49 ;  /* 0x00000031ff44723e */ /* 0x000fc800000010ff */
[----:B------:R-:W-:-:S07]  /*37f0*/  PRMT R64, R64, 0x5410, R68 ;  /* 0x0000541040407816 */ /* 0x000fce0000000044 */
.L_x_131:
[C---:B------:R-:W-:Y:S02]  /*3800*/  SHF.L.U32 R80, R69.reuse, 0x10, RZ ;  /* 0x0000001045507819 */ /* 0x040fe400000006ff */
[----:B------:R-:W-:-:S03]  /*3810*/  PRMT R69, R69, 0x7632, R69 ;  /* 0x0000763245457816 */ /* 0x000fc60000000045 */
[----:B------:R-:W-:Y:S01]  /*3820*/  FMUL.FTZ R80, R80, R132 ;  /* 0x0000008450507220 */ /* 0x000fe20000410000 */
[----:B------:R-:W-:Y:S06]  /*3830*/  @P3 BRA `(.L_x_132) ;  /* 0x0000000000083947 */ /* 0x000fec0003800000 */
[----:B------:R-:W-:Y:S05]  /*3840*/  @P1 BRA `(.L_x_133) ;  /* 0x00000000000c1947 */ /* 0x000fea0003800000 */
[----:B------:R-:W-:Y:S05]  /*3850*/  BRA `(.L_x_134) ;  /* 0x0000000000107947 */ /* 0x000fea0003800000 */
.L_x_132:
[----:B-----5:R-:W-:-:S05]  /*3860*/  SHF.L.U32 R68, R61, 0x10, RZ ;  /* 0x000000103d447819 */ /* 0x020fca00000006ff */
[----:B------:R-:W-:-:S07]  /*3870*/  FADD.FTZ R80, R68, R80 ;  /* 0x0000005044507221 */ /* 0x000fce0000010000 */
.L_x_133:
[----:B------:R-:W-:-:S04]  /*3880*/  F2FP.BF16.F32.PACK_AB R68, RZ, R80 ;  /* 0x00000050ff44723e */ /* 0x000fc800000010ff */
[----:B------:R-:W-:-:S07]  /*3890*/  PRMT R65, R68, 0x7610, R65 ;  /* 0x0000761044417816 */ /* 0x000fce0000000041 */
.L_x_134:
[----:B------:R-:W-:-:S05]  /*38a0*/  SHF.L.U32 R69, R69, 0x10, RZ ;  /* 0x0000001045457819 */ /* 0x000fca00000006ff */
[----:B------:R-:W-:Y:S01]  /*38b0*/  FMUL.FTZ R81, R69, R132 ;  /* 0x0000008445517220 */ /* 0x000fe20000410000 */
[----:B------:R-:W-:Y:S06]  /*38c0*/  @P3 BRA `(.L_x_135) ;  /* 0x0000000000083947 */ /* 0x000fec0003800000 */
[----:B------:R-:W-:Y:S05]  /*38d0*/  @P1 BRA `(.L_x_136) ;  /* 0x0000000000101947 */ /* 0x000fea0003800000 */
[----:B------:R-:W-:Y:S05]  /*38e0*/  BRA `(.L_x_137) ;  /* 0x0000000000147947 */ /* 0x000fea0003800000 */
.L_x_135:
[----:B-----5:R-:W-:-:S05]  /*38f0*/  PRMT R68, R61, 0x7632, R68 ;  /* 0x000076323d447816 */ /* 0x020fca0000000044 */
[----:B------:R-:W-:-:S04]  /*3900*/  IMAD.U32 R68, R68, 0x10000, RZ ;  /* 0x0001000044447824 */ /* 0x000fc800078e00ff */
[----:B------:R-:W-:-:S07]  /*3910*/  FADD.FTZ R81, R68, R81 ;  /* 0x0000005144517221 */ /* 0x000fce0000010000 */
.L_x_136:
[----:B------:R-:W-:-:S04]  /*3920*/  F2FP.BF16.F32.PACK_AB R68, RZ, R81 ;  /* 0x00000051ff44723e */ /* 0x000fc800000010ff */
[----:B------:R-:W-:-:S07]  /*3930*/  PRMT R65, R65, 0x5410, R68 ;  /* 0x0000541041417816 */ /* 0x000fce0000000044 */
.L_x_137:
[C---:B------:R-:W-:Y:S02]  /*3940*/  SHF.L.U32 R100, R70.reuse, 0x10, RZ ;  /* 0x0000001046647819 */ /* 0x040fe400000006ff */
[----:B------:R-:W-:-:S03]  /*3950*/  PRMT R70, R70, 0x7632, R70 ;  /* 0x0000763246467816 */ /* 0x000fc60000000046 */
[----:B------:R-:W-:Y:S01]  /*3960*/  FMUL.FTZ R100, R100, R132 ;  /* 0x0000008464647220 */ /* 0x000fe20000410000 */
[----:B------:R-:W-:Y:S06]  /*3970*/  @P3 BRA `(.L_x_138) ;  /* 0x0000000000083947 */ /* 0x000fec0003800000 */
[----:B------:R-:W-:Y:S05]  /*3980*/  @P1 BRA `(.L_x_139) ;  /* 0x00000000000c1947 */ /* 0x000fea0003800000 */
[----:B------:R-:W-:Y:S05]  /*3990*/  BRA `(.L_x_140) ;  /* 0x0000000000107947 */ /* 0x000fea0003800000 */
.L_x_138:
[----:B-----5:R-:W-:-:S05]  /*39a0*/  SHF.L.U32 R68, R62, 0x10, RZ ;  /* 0x000000103e447819 */ /* 0x020fca00000006ff */
[----:B------:R-:W-:-:S07]  /*39b0*/  FADD.FTZ R100, R68, R100 ;  /* 0x0000006444647221 */ /* 0x000fce0000010000 */
.L_x_139:
[----:B------:R-:W-:-:S04]  /*39c0*/  F2FP.BF16.F32.PACK_AB R68, RZ, R100 ;  /* 0x00000064ff44723e */ /* 0x000fc800000010ff */
[----:B------:R-:W-:-:S07]  /*39d0*/  PRMT R66, R68, 0x7610, R66 ;  /* 0x0000761044427816 */ /* 0x000fce0000000042 */
.L_x_140:
[----:B------:R-:W-:-:S05]  /*39e0*/  SHF.L.U32 R70, R70, 0x10, RZ ;  /* 0x0000001046467819 */ /* 0x000fca00000006ff */
[----:B------:R-:W-:Y:S01]  /*39f0*/  FMUL.FTZ R101, R70, R132 ;  /* 0x0000008446657220 */ /* 0x000fe20000410000 */
[----:B------:R-:W-:Y:S06]  /*3a00*/  @P3 BRA `(.L_x_141) ;  /* 0x0000000000083947 */ /* 0x000fec0003800000 */
[----:B------:R-:W-:Y:S05]  /*3a10*/  @P1 BRA `(.L_x_142) ;  /* 0x0000000000101947 */ /* 0x000fea0003800000 */
[----:B------:R-:W-:Y:S05]  /*3a20*/  BRA `(.L_x_143) ;  /* 0x0000000000147947 */ /* 0x000fea0003800000 */
.L_x_141:
[----:B-----5:R-:W-:-:S04]  /*3a30*/  PRMT R68, R62, 0x7632, R68 ;  /* 0x000076323e447816 */ /* 0x020fc80000000044 */
[----:B------:R-:W-:-:S05]  /*3a40*/  SHF.L.U32 R68, R68, 0x10, RZ ;  /* 0x0000001044447819 */ /* 0x000fca00000006ff */
[----:B------:R-:W-:-:S07]  /*3a50*/  FADD.FTZ R101, R68, R101 ;  /* 0x0000006544657221 */ /* 0x000fce0000010000 */
.L_x_142:
[----:B------:R-:W-:-:S04]  /*3a60*/  F2FP.BF16.F32.PACK_AB R68, RZ, R101 ;  /* 0x00000065ff44723e */ /* 0x000fc800000010ff */
[----:B------:R-:W-:-:S07]  /*3a70*/  PRMT R66, R66, 0x5410, R68 ;  /* 0x0000541042427816 */ /* 0x000fce0000000044 */
.L_x_143:
[C---:B------:R-:W-:Y:S01]  /*3a80*/  IMAD.U32 R121, R71.reuse, 0x10000, RZ ;  /* 0x0001000047797824 */ /* 0x040fe200078e00ff */
[----:B------:R-:W-:-:S03]  /*3a90*/  PRMT R71, R71, 0x7632, R71 ;  /* 0x0000763247477816 */ /* 0x000fc60000000047 */
[----:B------:R-:W-:Y:S01]  /*3aa0*/  FMUL.FTZ R121, R121, R132 ;  /* 0x0000008479797220 */ /* 0x000fe20000410000 */
[----:B------:R-:W-:Y:S06]  /*3ab0*/  @P3 BRA `(.L_x_144) ;  /* 0x0000000000083947 */ /* 0x000fec0003800000 */
[----:B------:R-:W-:Y:S05]  /*3ac0*/  @P1 BRA `(.L_x_145) ;  /* 0x00000000000c1947 */ /* 0x000fea0003800000 */
[----:B------:R-:W-:Y:S05]  /*3ad0*/  BRA `(.L_x_146) ;  /* 0x0000000000107947 */ /* 0x000fea0003800000 */
.L_x_144:
[----:B-----5:R-:W-:-:S05]  /*3ae0*/  SHF.L.U32 R68, R63, 0x10, RZ ;  /* 0x000000103f447819 */ /* 0x020fca00000006ff */
[----:B------:R-:W-:-:S07]  /*3af0*/  FADD.FTZ R121, R68, R121 ;  /* 0x0000007944797221 */ /* 0x000fce0000010000 */
.L_x_145:
[----:B------:R-:W-:-:S04]  /*3b00*/  F2FP.BF16.F32.PACK_AB R68, RZ, R121 ;  /* 0x00000079ff44723e */ /* 0x000fc800000010ff */
[----:B------:R-:W-:-:S07]  /*3b10*/  PRMT R67, R68, 0x7610, R67 ;  /* 0x0000761044437816 */ /* 0x000fce0000000043 */
.L_x_146:
[----:B------:R-:W-:-:S05]  /*3b20*/  SHF.L.U32 R71, R71, 0x10, RZ ;  /* 0x0000001047477819 */ /* 0x000fca00000006ff */
[----:B------:R-:W-:Y:S01]  /*3b30*/  FMUL.FTZ R122, R71, R132 ;  /* 0x00000084477a7220 */ /* 0x000fe20000410000 */
[----:B------:R-:W-:Y:S06]  /*3b40*/  @P3 BRA `(.L_x_147) ;  /* 0x0000000000083947 */ /* 0x000fec0003800000 */
[----:B------:R-:W-:Y:S05]  /*3b50*/  @P1 BRA `(.L_x_148) ;  /* 0x0000000000101947 */ /* 0x000fea0003800000 */
[----:B------:R-:W-:Y:S05]  /*3b60*/  BRA `(.L_x_149) ;  /* 0x0000000000147947 */ /* 0x000fea0003800000 */
.L_x_147:
[----:B-----5:R-:W-:-:S04]  /*3b70*/  PRMT R68, R63, 0x7632, R68 ;  /* 0x000076323f447816 */ /* 0x020fc80000000044 */
[----:B------:R-:W-:-:S05]  /*3b80*/  SHF.L.U32 R68, R68, 0x10, RZ ;  /* 0x0000001044447819 */ /* 0x000fca00000006ff */
[----:B------:R-:W-:-:S07]  /*3b90*/  FADD.FTZ R122, R68, R122 ;  /* 0x0000007a447a7221 */ /* 0x000fce0000010000 */
.L_x_148:
[----:B------:R-:W-:-:S04]  /*3ba0*/  F2FP.BF16.F32.PACK_AB R68, RZ, R122 ;  /* 0x0000007aff44723e */ /* 0x000fc800000010ff */
[----:B------:R-:W-:-:S07]  /*3bb0*/  PRMT R67, R67, 0x5410, R68 ;  /* 0x0000541043437816 */ /* 0x000fce0000000044 */
.L_x_149:
[----:B------:R-:W0:Y:S02]  /*3bc0*/  @P1 LDC.64 R68, c[0x0][0x238] ;  /* 0x00008e00ff441b82 */ /* 0x000e240000000a00 */
[----:B0-----:R-:W-:-:S04]  /*3bd0*/  @P1 LEA R68, P3, R133, R68, 0x4 ;  /* 0x0000004485441211 */ /* 0x001fc800078620ff */
[C---:B------:R-:W-:Y:S02]  /*3be0*/  @P1 LEA.HI.X R69, R133.reuse, R69, RZ, 0x4, P3 ;  /* 0x0000004585451211 */ /* 0x040fe400018f24ff */
[----:B------:R-:W-:-:S03]  /*3bf0*/  IADD3 R133, R133, 0x20, RZ ;  /* 0x0000002085857810 */ /* 0x000fc60007ffe0ff */
[----:B------:R4:W-:Y:S04]  /*3c00*/  @P1 STG.E.128 desc[UR4][R68.64], R64 ;  /* 0x0000004044001986 */ /* 0x0009e8000c101d04 */
.L_x_125:
[----:B------:R-:W-:Y:S05]  /*3c10*/  BSYNC B0 ;  /* 0x0000000000007941 */ /* 0x000fea0003800000 */
.L_x_124:
[----:B------:R-:W-:Y:S01]  /*3c20*/  ISETP.GE.U32.AND P3, PT, R0, 0xc0, PT ;  /* 0x000000c00000780c */ /* 0x000fe20003f66070 */
[----:B------:R-:W-:-:S12]  /*3c30*/  BSSY B0, `(.L_x_150) ;  /* 0x0000061000007945 */ /* 0x000fd80003800000 */
[----:B------:R-:W-:Y:S05]  /*3c40*/  @!P3 BRA `(.L_x_151) ;  /* 0x00000004007cb947 */ /* 0x000fea0003800000 */
[----:B01234-:R-:W0:Y:S01]  /*3c50*/  LDC.64 R68, c[0x0][0x220] ;  /* 0x00008800ff447b82 */ /* 0x01fe220000000a00 */
        /* <DEDUP_REMOVED lines=8> */
[----:B------:R-:W-:Y:S01]  /*3ce0*/  ISETP.NE.AND.EX P3, PT, RZ, UR11, PT, P3 ;  /* 0x0000000bff007c0c */ /* 0x000fe2000bf65330 */
[C---:B0-----:R-:W-:Y:S01]  /*3cf0*/  IMAD.U32 R50, R68.reuse, 0x10000, RZ ;  /* 0x0001000044327824 */ /* 0x041fe200078e00ff */
[----:B------:R-:W-:-:S03]  /*3d00*/  PRMT R68, R68, 0x7632, R68 ;  /* 0x0000763244447816 */ /* 0x000fc60000000044 */
[----:B------:R-:W-:-:S08]  /*3d10*/  FMUL.FTZ R50, R50, R132 ;  /* 0x0000008432327220 */ /* 0x000fd00000410000 */
[----:B------:R-:W-:Y:S05]  /*3d20*/  @P3 BRA `(.L_x_152) ;  /* 0x0000000000083947 */ /* 0x000fea0003800000 */
[----:B------:R-:W-:Y:S05]  /*3d30*/  @P1 BRA `(.L_x_153) ;  /* 0x00000000000c1947 */ /* 0x000fea0003800000 */
[----:B------:R-:W-:Y:S05]  /*3d40*/  BRA `(.L_x_154) ;  /* 0x0000000000107947 */ /* 0x000fea0003800000 */
.L_x_152:
[----:B-----5:R-:W-:-:S05]  /*3d50*/  SHF.L.U32 R51, R60, 0x10, RZ ;  /* 0x000000103c337819 */ /* 0x020fca00000006ff */
[----:B------:R-:W-:-:S07]  /*3d60*/  FADD.FTZ R50, R51, R50 ;  /* 0x0000003233327221 */ /* 0x000fce0000010000 */
.L_x_153:
[----:B------:R-:W-:-:S04]  /*3d70*/  F2FP.BF16.F32.PACK_AB R51, RZ, R50 ;  /* 0x00000032ff33723e */ /* 0x000fc800000010ff */
[----:B------:R-:W-:-:S07]  /*3d80*/  PRMT R64, R51, 0x7610, R64 ;  /* 0x0000761033407816 */ /* 0x000fce0000000040 */
.L_x_154:
[----:B------:R-:W-:-:S05]  /*3d90*/  SHF.L.U32 R51, R68, 0x10, RZ ;  /* 0x0000001044337819 */ /* 0x000fca00000006ff */
[----:B------:R-:W-:Y:S01]  /*3da0*/  FMUL.FTZ R51, R51, R132 ;  /* 0x0000008433337220 */ /* 0x000fe20000410000 */
[----:B------:R-:W-:Y:S06]  /*3db0*/  @P3 BRA `(.L_x_155) ;  /* 0x0000000000083947 */ /* 0x000fec0003800000 */
[----:B------:R-:W-:Y:S05]  /*3dc0*/  @P1 BRA `(.L_x_156) ;  /* 0x0000000000101947 */ /* 0x000fea0003800000 */
[----:B------:R-:W-:Y:S05]  /*3dd0*/  BRA `(.L_x_157) ;  /* 0x0000000000147947 */ /* 0x000fea0003800000 */
.L_x_155:
[----:B-----5:R-:W-:-:S04]  /*3de0*/  PRMT R68, R60, 0x7632, R68 ;  /* 0x000076323c447816 */ /* 0x020fc80000000044 */
[----:B------:R-:W-:-:S05]  /*3df0*/  SHF.L.U32 R68, R68, 0x10, RZ ;  /* 0x0000001044447819 */ /* 0x000fca00000006ff */
[----:B------:R-:W-:-:S07]  /*3e00*/  FADD.FTZ R51, R68, R51 ;  /* 0x0000003344337221 */ /* 0x000fce0000010000 */
.L_x_156:
[----:B------:R-:W-:-:S04]  /*3e10*/  F2FP.BF16.F32.PACK_AB R68, RZ, R51 ;  /* 0x00000033ff44723e */ /* 0x000fc800000010ff */
[----:B------:R-:W-:-:S07]  /*3e20*/  PRMT R64, R64, 0x5410, R68 ;  /* 0x0000541040407816 */ /* 0x000fce0000000044 */
.L_x_157:
[C---:B------:R-:W-:Y:S02]  /*3e30*/  SHF.L.U32 R82, R69.reuse, 0x10, RZ ;  /* 0x0000001045527819 */ /* 0x040fe400000006ff */
[----:B------:R-:W-:-:S03]  /*3e40*/  PRMT R69, R69, 0x7632, R69 ;  /* 0x0000763245457816 */ /* 0x000fc60000000045 */
[----:B------:R-:W-:Y:S01]  /*3e50*/  FMUL.FTZ R82, R82, R132 ;  /* 0x0000008452527220 */ /* 0x000fe20000410000 */
[----:B------:R-:W-:Y:S06]  /*3e60*/  @P3 BRA `(.L_x_158) ;  /* 0x0000000000083947 */ /* 0x000fec0003800000 */
[----:B------:R-:W-:Y:S05]  /*3e70*/  @P1 BRA `(.L_x_159) ;  /* 0x00000000000c1947 */ /* 0x000fea0003800000 */
[----:B------:R-:W-:Y:S05]  /*3e80*/  BRA `(.L_x_160) ;  /* 0x0000000000107947 */ /* 0x000fea0003800000 */
.L_x_158:
[----:B-----5:R-:W-:-:S04]  /*3e90*/  IMAD.U32 R68, R61, 0x10000, RZ ;  /* 0x000100003d447824 */ /* 0x020fc800078e00ff */
[----:B------:R-:W-:-:S07]  /*3ea0*/  FADD.FTZ R82, R68, R82 ;  /* 0x0000005244527221 */ /* 0x000fce0000010000 */
.L_x_159:
[----:B------:R-:W-:-:S04]  /*3eb0*/  F2FP.BF16.F32.PACK_AB R68, RZ, R82 ;  /* 0x00000052ff44723e */ /* 0x000fc800000010ff */
[----:B------:R-:W-:-:S07]  /*3ec0*/  PRMT R65, R68, 0x7610, R65 ;  /* 0x0000761044417816 */ /* 0x000fce0000000041 */
.L_x_160:
[----:B------:R-:W-:-:S05]  /*3ed0*/  SHF.L.U32 R69, R69, 0x10, RZ ;  /* 0x0000001045457819 */ /* 0x000fca00000006ff */
[----:B------:R-:W-:Y:S01]  /*3ee0*/  FMUL.FTZ R83, R69, R132 ;  /* 0x0000008445537220 */ /* 0x000fe20000410000 */
[----:B------:R-:W-:Y:S06]  /*3ef0*/  @P3 BRA `(.L_x_161) ;  /* 0x0000000000083947 */ /* 0x000fec0003800000 */
[----:B------:R-:W-:Y:S05]  /*3f00*/  @P1 BRA `(.L_x_162) ;  /* 0x0000000000101947 */ /* 0x000fea0003800000 */
[----:B------:R-:W-:Y:S05]  /*3f10*/  BRA `(.L_x_163) ;  /* 0x0000000000147947 */ /* 0x000fea0003800000 */
.L_x_161:
[----:B-----5:R-:W-:-:S04]  /*3f20*/  PRMT R68, R61, 0x7632, R68 ;  /* 0x000076323d447816 */ /* 0x020fc80000000044 */
[----:B------:R-:W-:-:S05]  /*3f30*/  SHF.L.U32 R68, R68, 0x10, RZ ;  /* 0x0000001044447819 */ /* 0x000fca00000006ff */
[----:B------:R-:W-:-:S07]  /*3f40*/  FADD.FTZ R83, R68, R83 ;  /* 0x0000005344537221 */ /* 0x000fce0000010000 */
.L_x_162:
[----:B------:R-:W-:-:S04]  /*3f50*/  F2FP.BF16.F32.PACK_AB R68, RZ, R83 ;  /* 0x00000053ff44723e */ /* 0x000fc800000010ff */
[----:B------:R-:W-:-:S07]  /*3f60*/  PRMT R65, R65, 0x5410, R68 ;  /* 0x0000541041417816 */ /* 0x000fce0000000044 */
.L_x_163:
[C---:B------:R-:W-:Y:S02]  /*3f70*/  SHF.L.U32 R102, R70.reuse, 0x10, RZ ;  /* 0x0000001046667819 */ /* 0x040fe400000006ff */
[----:B------:R-:W-:-:S03]  /*3f80*/  PRMT R70, R70, 0x7632, R70 ;  /* 0x0000763246467816 */ /* 0x000fc60000000046 */
[----:B------:R-:W-:Y:S01]  /*3f90*/  FMUL.FTZ R102, R102, R132 ;  /* 0x0000008466667220 */ /* 0x000fe20000410000 */
[----:B------:R-:W-:Y:S06]  /*3fa0*/  @P3 BRA `(.L_x_164) ;  /* 0x0000000000083947 */ /* 0x000fec0003800000 */
[----:B------:R-:W-:Y:S05]  /*3fb0*/  @P1 BRA `(.L_x_165) ;  /* 0x00000000000c1947 */ /* 0x000fea0003800000 */
[----:B------:R-:W-:Y:S05]  /*3fc0*/  BRA `(.L_x_166) ;  /* 0x0000000000107947 */ /* 0x000fea0003800000 */
.L_x_164:
[----:B-----5:R-:W-:-:S05]  /*3fd0*/  SHF.L.U32 R68, R62, 0x10, RZ ;  /* 0x000000103e447819 */ /* 0x020fca00000006ff */
[----:B------:R-:W-:-:S07]  /*3fe0*/  FADD.FTZ R102, R68, R102 ;  /* 0x0000006644667221 */ /* 0x000fce0000010000 */
.L_x_165:
[----:B------:R-:W-:-:S04]  /*3ff0*/  F2FP.BF16.F32.PACK_AB R68, RZ, R102 ;  /* 0x00000066ff44723e */ /* 0x000fc800000010ff */
[----:B------:R-:W-:-:S07]  /*4000*/  PRMT R66, R68, 0x7610, R66 ;  /* 0x0000761044427816 */ /* 0x000fce0000000042 */
.L_x_166:
[----:B------:R-:W-:-:S04]  /*4010*/  IMAD.U32 R70, R70, 0x10000, RZ ;  /* 0x0001000046467824 */ /* 0x000fc800078e00ff */
[----:B------:R-:W-:Y:S01]  /*4020*/  FMUL.FTZ R103, R70, R132 ;  /* 0x0000008446677220 */ /* 0x000fe20000410000 */
[----:B------:R-:W-:Y:S06]  /*4030*/  @P3 BRA `(.L_x_167) ;  /* 0x0000000000083947 */ /* 0x000fec0003800000 */
[----:B------:R-:W-:Y:S05]  /*4040*/  @P1 BRA `(.L_x_168) ;  /* 0x0000000000101947 */ /* 0x000fea0003800000 */
[----:B------:R-:W-:Y:S05]  /*4050*/  BRA `(.L_x_169) ;  /* 0x0000000000147947 */ /* 0x000fea0003800000 */
.L_x_167:
[----:B-----5:R-:W-:-:S04]  /*4060*/  PRMT R68, R62, 0x7632, R68 ;  /* 0x000076323e447816 */ /* 0x020fc80000000044 */
[----:B------:R-:W-:-:S05]  /*4070*/  SHF.L.U32 R68, R68, 0x10, RZ ;  /* 0x0000001044447819 */ /* 0x000fca00000006ff */
[----:B------:R-:W-:-:S07]  /*4080*/  FADD.FTZ R103, R68, R103 ;  /* 0x0000006744677221 */ /* 0x000fce0000010000 */
.L_x_168:
[----:B------:R-:W-:-:S04]  /*4090*/  F2FP.BF16.F32.PACK_AB R68, RZ, R103 ;  /* 0x00000067ff44723e */ /* 0x000fc800000010ff */
[----:B------:R-:W-:-:S07]  /*40a0*/  PRMT R66, R66, 0x5410, R68 ;  /* 0x0000541042427816 */ /* 0x000fce0000000044 */
.L_x_169:
[C---:B------:R-:W-:Y:S02]  /*40b0*/  SHF.L.U32 R123, R71.reuse, 0x10, RZ ;  /* 0x00000010477b7819 */ /* 0x040fe400000006ff */
[----:B------:R-:W-:-:S03]  /*40c0*/  PRMT R71, R71, 0x7632, R71 ;  /* 0x0000763247477816 */ /* 0x000fc60000000047 */
[----:B------:R-:W-:Y:S01]  /*40d0*/  FMUL.FTZ R123, R123, R132 ;  /* 0x000000847b7b7220 */ /* 0x000fe20000410000 */
[----:B------:R-:W-:Y:S06]  /*40e0*/  @P3 BRA `(.L_x_170) ;  /* 0x0000000000083947 */ /* 0x000fec0003800000 */
[----:B------:R-:W-:Y:S05]  /*40f0*/  @P1 BRA `(.L_x_171) ;  /* 0x00000000000c1947 */ /* 0x000fea0003800000 */
[----:B------:R-:W-:Y:S05]  /*4100*/  BRA `(.L_x_172) ;  /* 0x0000000000107947 */ /* 0x000fea0003800000 */
.L_x_170:
[----:B-----5:R-:W-:-:S05]  /*4110*/  SHF.L.U32 R68, R63, 0x10, RZ ;  /* 0x000000103f447819 */ /* 0x020fca00000006ff */
[----:B------:R-:W-:-:S07]  /*4120*/  FADD.FTZ R123, R68, R123 ;  /* 0x0000007b447b7221 */ /* 0x000fce0000010000 */
.L_x_171:
[----:B------:R-:W-:-:S04]  /*4130*/  F2FP.BF16.F32.PACK_AB R68, RZ, R123 ;  /* 0x0000007bff44723e */ /* 0x000fc800000010ff */
[----:B------:R-:W-:-:S07]  /*4140*/  PRMT R67, R68, 0x7610, R67 ;  /* 0x0000761044437816 */ /* 0x000fce0000000043 */
.L_x_172:
[----:B------:R-:W-:-:S05]  /*4150*/  SHF.L.U32 R71, R71, 0x10, RZ ;  /* 0x0000001047477819 */ /* 0x000fca00000006ff */
[----:B------:R-:W-:Y:S01]  /*4160*/  FMUL.FTZ R124, R71, R132 ;  /* 0x00000084477c7220 */ /* 0x000fe20000410000 */
[----:B------:R-:W-:Y:S06]  /*4170*/  @P3 BRA `(.L_x_173) ;  /* 0x0000000000083947 */ /* 0x000fec0003800000 */
[----:B------:R-:W-:Y:S05]  /*4180*/  @P1 BRA `(.L_x_174) ;  /* 0x0000000000101947 */ /* 0x000fea0003800000 */
[----:B------:R-:W-:Y:S05]  /*4190*/  BRA `(.L_x_175) ;  /* 0x0000000000147947 */ /* 0x000fea0003800000 */
.L_x_173:
[----:B-----5:R-:W-:-:S05]  /*41a0*/  PRMT R68, R63, 0x7632, R68 ;  /* 0x000076323f447816 */ /* 0x020fca0000000044 */
[----:B------:R-:W-:-:S04]  /*41b0*/  IMAD.U32 R68, R68, 0x10000, RZ ;  /* 0x0001000044447824 */ /* 0x000fc800078e00ff */
[----:B------:R-:W-:-:S07]  /*41c0*/  FADD.FTZ R124, R68, R124 ;  /* 0x0000007c447c7221 */ /* 0x000fce0000010000 */
.L_x_174:
[----:B------:R-:W-:-:S04]  /*41d0*/  F2FP.BF16.F32.PACK_AB R68, RZ, R124 ;  /* 0x0000007cff44723e */ /* 0x000fc800000010ff */
[----:B------:R-:W-:-:S07]  /*41e0*/  PRMT R67, R67, 0x5410, R68 ;  /* 0x0000541043437816 */ /* 0x000fce0000000044 */
.L_x_175:
[----:B------:R-:W0:Y:S02]  /*41f0*/  @P1 LDC.64 R68, c[0x0][0x238] ;  /* 0x00008e00ff441b82 */ /* 0x000e240000000a00 */
[----:B0-----:R-:W-:-:S04]  /*4200*/  @P1 LEA R68, P3, R133, R68, 0x4 ;  /* 0x0000004485441211 */ /* 0x001fc800078620ff */
[C---:B------:R-:W-:Y:S02]  /*4210*/  @P1 LEA.HI.X R69, R133.reuse, R69, RZ, 0x4, P3 ;  /* 0x0000004585451211 */ /* 0x040fe400018f24ff */
[----:B------:R-:W-:-:S03]  /*4220*/  IADD3 R133, R133, 0x20, RZ ;  /* 0x0000002085857810 */ /* 0x000fc60007ffe0ff */
[----:B------:R0:W-:Y:S04]  /*4230*/  @P1 STG.E.128 desc[UR4][R68.64], R64 ;  /* 0x0000004044001986 */ /* 0x0001e8000c101d04 */
.L_x_151:
[----:B------:R-:W-:Y:S05]  /*4240*/  BSYNC B0 ;  /* 0x0000000000007941 */ /* 0x000fea0003800000 */
.L_x_150:
        /* <DEDUP_REMOVED lines=19> */
.L_x_178:
[----:B-----5:R-:W-:-:S05]  /*4380*/  SHF.L.U32 R53, R60, 0x10, RZ ;  /* 0x000000103c357819 */ /* 0x020fca00000006ff */
[----:B------:R-:W-:-:S07]  /*4390*/  FADD.FTZ R52, R53, R52 ;  /* 0x0000003435347221 */ /* 0x000fce0000010000 */
.L_x_179:
[----:B------:R-:W-:-:S04]  /*43a0*/  F2FP.BF16.F32.PACK_AB R53, RZ, R52 ;  /* 0x00000034ff35723e */ /* 0x000fc800000010ff */
[----:B------:R-:W-:-:S07]  /*43b0*/  PRMT R64, R53, 0x7610, R64 ;  /* 0x0000761035407816 */ /* 0x000fce0000000040 */
.L_x_180:
[----:B------:R-:W-:-:S05]  /*43c0*/  SHF.L.U32 R53, R68, 0x10, RZ ;  /* 0x0000001044357819 */ /* 0x000fca00000006ff */
[----:B------:R-:W-:Y:S01]  /*43d0*/  FMUL.FTZ R53, R53, R132 ;  /* 0x0000008435357220 */ /* 0x000fe20000410000 */
[----:B------:R-:W-:Y:S06]  /*43e0*/  @P3 BRA `(.L_x_181) ;  /* 0x0000000000083947 */ /* 0x000fec0003800000 */
[----:B------:R-:W-:Y:S05]  /*43f0*/  @P1 BRA `(.L_x_182) ;  /* 0x0000000000101947 */ /* 0x000fea0003800000 */
[----:B------:R-:W-:Y:S05]  /*4400*/  BRA `(.L_x_183) ;  /* 0x0000000000147947 */ /* 0x000fea0003800000 */
.L_x_181:
[----:B-----5:R-:W-:-:S05]  /*4410*/  PRMT R68, R60, 0x7632, R68 ;  /* 0x000076323c447816 */ /* 0x020fca0000000044 */
[----:B------:R-:W-:-:S04]  /*4420*/  IMAD.U32 R68, R68, 0x10000, RZ ;  /* 0x0001000044447824 */ /* 0x000fc800078e00ff */
[----:B------:R-:W-:-:S07]  /*4430*/  FADD.FTZ R53, R68, R53 ;  /* 0x0000003544357221 */ /* 0x000fce0000010000 */
.L_x_182:
[----:B------:R-:W-:-:S04]  /*4440*/  F2FP.BF16.F32.PACK_AB R68, RZ, R53 ;  /* 0x00000035ff44723e */ /* 0x000fc800000010ff */
[----:B------:R-:W-:-:S07]  /*4450*/  PRMT R64, R64, 0x5410, R68 ;  /* 0x0000541040407816 */ /* 0x000fce0000000044 */
.L_x_183:
[C---:B------:R-:W-:Y:S02]  /*4460*/  SHF.L.U32 R84, R69.reuse, 0x10, RZ ;  /* 0x0000001045547819 */ /* 0x040fe400000006ff */
[----:B------:R-:W-:-:S03]  /*4470*/  PRMT R69, R69, 0x7632, R69 ;  /* 0x0000763245457816 */ /* 0x000fc60000000045 */
[----:B------:R-:W-:Y:S01]  /*4480*/  FMUL.FTZ R84, R84, R132 ;  /* 0x0000008454547220 */ /* 0x000fe20000410000 */
[----:B------:R-:W-:Y:S06]  /*4490*/  @P3 BRA `(.L_x_184) ;  /* 0x0000000000083947 */ /* 0x000fec0003800000 */
[----:B------:R-:W-:Y:S05]  /*44a0*/  @P1 BRA `(.L_x_185) ;  /* 0x00000000000c1947 */ /* 0x000fea0003800000 */
[----:B------:R-:W-:Y:S05]  /*44b0*/  BRA `(.L_x_186) ;  /* 0x0000000000107947 */ /* 0x000fea0003800000 */
.L_x_184:
[----:B-----5:R-:W-:-:S05]  /*44c0*/  SHF.L.U32 R68, R61, 0x10, RZ ;  /* 0x000000103d447819 */ /* 0x020fca00000006ff */
[----:B------:R-:W-:-:S07]  /*44d0*/  FADD.FTZ R84, R68, R84 ;  /* 0x0000005444547221 */ /* 0x000fce0000010000 */
.L_x_185:
[----:B------:R-:W-:-:S04]  /*44e0*/  F2FP.BF16.F32.PACK_AB R68, RZ, R84 ;  /* 0x00000054ff44723e */ /* 0x000fc800000010ff */
[----:B------:R-:W-:-:S07]  /*44f0*/  PRMT R65, R68, 0x7610, R65 ;  /* 0x0000761044417816 */ /* 0x000fce0000000041 */
.L_x_186:
[----:B------:R-:W-:-:S05]  /*4500*/  SHF.L.U32 R69, R69, 0x10, RZ ;  /* 0x0000001045457819 */ /* 0x000fca00000006ff */
[----:B------:R-:W-:Y:S01]  /*4510*/  FMUL.FTZ R85, R69, R132 ;  /* 0x0000008445557220 */ /* 0x000fe20000410000 */
[----:B------:R-:W-:Y:S06]  /*4520*/  @P3 BRA `(.L_x_187) ;  /* 0x0000000000083947 */ /* 0x000fec0003800000 */
[----:B------:R-:W-:Y:S05]  /*4530*/  @P1 BRA `(.L_x_188) ;  /* 0x0000000000101947 */ /* 0x000fea0003800000 */
[----:B------:R-:W-:Y:S05]  /*4540*/  BRA `(.L_x_189) ;  /* 0x0000000000147947 */ /* 0x000fea0003800000 */
.L_x_187:
[----:B-----5:R-:W-:-:S04]  /*4550*/  PRMT R68, R61, 0x7632, R68 ;  /* 0x000076323d447816 */ /* 0x020fc80000000044 */
[----:B------:R-:W-:-:S05]  /*4560*/  SHF.L.U32 R68, R68, 0x10, RZ ;  /* 0x0000001044447819 */ /* 0x000fca00000006ff */
[----:B------:R-:W-:-:S07]  /*4570*/  FADD.FTZ R85, R68, R85 ;  /* 0x0000005544557221 */ /* 0x000fce0000010000 */
.L_x_188:
[----:B------:R-:W-:-:S04]  /*4580*/  F2FP.BF16.F32.PACK_AB R68, RZ, R85 ;  /* 0x00000055ff44723e */ /* 0x000fc800000010ff */
[----:B------:R-:W-:-:S07]  /*4590*/  PRMT R65, R65, 0x5410, R68 ;  /* 0x0000541041417816 */ /* 0x000fce0000000044 */
.L_x_189:
[C---:B------:R-:W-:Y:S01]  /*45a0*/  IMAD.U32 R104, R70.reuse, 0x10000, RZ ;  /* 0x0001000046687824 */ /* 0x040fe200078e00ff */
[----:B------:R-:W-:-:S03]  /*45b0*/  PRMT R70, R70, 0x7632, R70 ;  /* 0x0000763246467816 */ /* 0x000fc60000000046 */
[----:B------:R-:W-:Y:S01]  /*45c0*/  FMUL.FTZ R104, R104, R132 ;  /* 0x0000008468687220 */ /* 0x000fe20000410000 */
[----:B------:R-:W-:Y:S06]  /*45d0*/  @P3 BRA `(.L_x_190) ;  /* 0x0000000000083947 */ /* 0x000fec0003800000 */
[----:B------:R-:W-:Y:S05]  /*45e0*/  @P1 BRA `(.L_x_191) ;  /* 0x00000000000c1947 */ /* 0x000fea0003800000 */
[----:B------:R-:W-:Y:S05]  /*45f0*/  BRA `(.L_x_192) ;  /* 0x0000000000107947 */ /* 0x000fea0003800000 */
.L_x_190:
[----:B-----5:R-:W-:-:S05]  /*4600*/  SHF.L.U32 R68, R62, 0x10, RZ ;  /* 0x000000103e447819 */ /* 0x020fca00000006ff */
[----:B------:R-:W-:-:S07]  /*4610*/  FADD.FTZ R104, R68, R104 ;  /* 0x0000006844687221 */ /* 0x000fce0000010000 */
.L_x_191:
[----:B------:R-:W-:-:S04]  /*4620*/  F2FP.BF16.F32.PACK_AB R68, RZ, R104 ;  /* 0x00000068ff44723e */ /* 0x000fc800000010ff */
[----:B------:R-:W-:-:S07]  /*4630*/  PRMT R66, R68, 0x7610, R66 ;  /* 0x0000761044427816 */ /* 0x000fce0000000042 */
.L_x_192:
[----:B------:R-:W-:-:S05]  /*4640*/  SHF.L.U32 R70, R70, 0x10, RZ ;  /* 0x0000001046467819 */ /* 0x000fca00000006ff */
[----:B------:R-:W-:Y:S01]  /*4650*/  FMUL.FTZ R105, R70, R132 ;  /* 0x0000008446697220 */ /* 0x000fe20000410000 */
[----:B------:R-:W-:Y:S06]  /*4660*/  @P3 BRA `(.L_x_193) ;  /* 0x0000000000083947 */ /* 0x000fec0003800000 */
[----:B------:R-:W-:Y:S05]  /*4670*/  @P1 BRA `(.L_x_194) ;  /* 0x0000000000101947 */ /* 0x000fea0003800000 */
[----:B------:R-:W-:Y:S05]  /*4680*/  BRA `(.L_x_195) ;  /* 0x0000000000147947 */ /* 0x000fea0003800000 */
.L_x_193:
[----:B-----5:R-:W-:-:S04]  /*4690*/  PRMT R68, R62, 0x7632, R68 ;  /* 0x000076323e447816 */ /* 0x020fc80000000044 */
[----:B------:R-:W-:-:S05]  /*46a0*/  SHF.L.U32 R68, R68, 0x10, RZ ;  /* 0x0000001044447819 */ /* 0x000fca00000006ff */
[----:B------:R-:W-:-:S07]  /*46b0*/  FADD.FTZ R105, R68, R105 ;  /* 0x0000006944697221 */ /* 0x000fce0000010000 */
.L_x_194:
[----:B------:R-:W-:-:S04]  /*46c0*/  F2FP.BF16.F32.PACK_AB R68, RZ, R105 ;  /* 0x00000069ff44723e */ /* 0x000fc800000010ff */
[----:B------:R-:W-:-:S07]  /*46d0*/  PRMT R66, R66, 0x5410, R68 ;  /* 0x0000541042427816 */ /* 0x000fce0000000044 */
.L_x_195:
[C---:B------:R-:W-:Y:S02]  /*46e0*/  SHF.L.U32 R125, R71.reuse, 0x10, RZ ;  /* 0x00000010477d7819 */ /* 0x040fe400000006ff */
[----:B------:R-:W-:-:S03]  /*46f0*/  PRMT R71, R71, 0x7632, R71 ;  /* 0x0000763247477816 */ /* 0x000fc60000000047 */
[----:B------:R-:W-:Y:S01]  /*4700*/  FMUL.FTZ R125, R125, R132 ;  /* 0x000000847d7d7220 */ /* 0x000fe20000410000 */
[----:B------:R-:W-:Y:S06]  /*4710*/  @P3 BRA `(.L_x_196) ;  /* 0x0000000000083947 */ /* 0x000fec0003800000 */
[----:B------:R-:W-:Y:S05]  /*4720*/  @P1 BRA `(.L_x_197) ;  /* 0x00000000000c1947 */ /* 0x000fea0003800000 */
[----:B------:R-:W-:Y:S05]  /*4730*/  BRA `(.L_x_198) ;  /* 0x0000000000107947 */ /* 0x000fea0003800000 */
.L_x_196:
[----:B-----5:R-:W-:-:S04]  /*4740*/  IMAD.U32 R68, R63, 0x10000, RZ ;  /* 0x000100003f447824 */ /* 0x020fc800078e00ff */
[----:B------:R-:W-:-:S07]  /*4750*/  FADD.FTZ R125, R68, R125 ;  /* 0x0000007d447d7221 */ /* 0x000fce0000010000 */
.L_x_197:
[----:B------:R-:W-:-:S04]  /*4760*/  F2FP.BF16.F32.PACK_AB R68, RZ, R125 ;  /* 0x0000007dff44723e */ /* 0x000fc800000010ff */
[----:B------:R-:W-:-:S07]  /*4770*/  PRMT R67, R68, 0x7610, R67 ;  /* 0x0000761044437816 */ /* 0x000fce0000000043 */
.L_x_198:
[----:B------:R-:W-:-:S05]  /*4780*/  SHF.L.U32 R71, R71, 0x10, RZ ;  /* 0x0000001047477819 */ /* 0x000fca00000006ff */
[----:B------:R-:W-:Y:S01]  /*4790*/  FMUL.FTZ R126, R71, R132 ;  /* 0x00000084477e7220 */ /* 0x000fe20000410000 */
[----:B------:R-:W-:Y:S06]  /*47a0*/  @P3 BRA `(.L_x_199) ;  /* 0x0000000000083947 */ /* 0x000fec0003800000 */
[----:B------:R-:W-:Y:S05]  /*47b0*/  @P1 BRA `(.L_x_200) ;  /* 0x0000000000101947 */ /* 0x000fea0003800000 */
[----:B------:R-:W-:Y:S05]  /*47c0*/  BRA `(.L_x_201) ;  /* 0x0000000000147947 */ /* 0x000fea0003800000 */
.L_x_199:
[----:B-----5:R-:W-:-:S04]  /*47d0*/  PRMT R68, R63, 0x7632, R68 ;  /* 0x000076323f447816 */ /* 0x020fc80000000044 */
[----:B------:R-:W-:-:S05]  /*47e0*/  SHF.L.U32 R68, R68, 0x10, RZ ;  /* 0x0000001044447819 */ /* 0x000fca00000006ff */
[----:B------:R-:W-:-:S07]  /*47f0*/  FADD.FTZ R126, R68, R126 ;  /* 0x0000007e447e7221 */ /* 0x000fce0000010000 */
.L_x_200:
[----:B------:R-:W-:-:S04]  /*4800*/  F2FP.BF16.F32.PACK_AB R68, RZ, R126 ;  /* 0x0000007eff44723e */ /* 0x000fc800000010ff */
[----:B------:R-:W-:-:S07]  /*4810*/  PRMT R67, R67, 0x5410, R68 ;  /* 0x0000541043437816 */ /* 0x000fce0000000044 */
.L_x_201:
[----:B------:R-:W0:Y:S02]  /*4820*/  @P1 LDC.64 R68, c[0x0][0x238] ;  /* 0x00008e00ff441b82 */ /* 0x000e240000000a00 */
[----:B0-----:R-:W-:-:S04]  /*4830*/  @P1 LEA R68, P3, R133, R68, 0x4 ;  /* 0x0000004485441211 */ /* 0x001fc800078620ff */
[C---:B------:R-:W-:Y:S02]  /*4840*/  @P1 LEA.HI.X R69, R133.reuse, R69, RZ, 0x4, P3 ;  /* 0x0000004585451211 */ /* 0x040fe400018f24ff */
[----:B------:R-:W-:-:S03]  /*4850*/  IADD3 R133, R133, 0x20, RZ ;  /* 0x0000002085857810 */ /* 0x000fc60007ffe0ff */
[----:B------:R0:W-:Y:S04]  /*4860*/  @P1 STG.E.128 desc[UR4][R68.64], R64 ;  /* 0x0000004044001986 */ /* 0x0001e8000c101d04 */
.L_x_177:
[----:B------:R-:W-:Y:S05]  /*4870*/  BSYNC B0 ;  /* 0x0000000000007941 */ /* 0x000fea0003800000 */
.L_x_176:
        /* <DEDUP_REMOVED lines=19> */
.L_x_204:
[----:B-----5:R-:W-:-:S04]  /*49b0*/  IMAD.U32 R55, R60, 0x10000, RZ ;  /* 0x000100003c377824 */ /* 0x020fc800078e00ff */
[----:B------:R-:W-:-:S07]  /*49c0*/  FADD.FTZ R54, R55, R54 ;  /* 0x0000003637367221 */ /* 0x000fce0000010000 */
.L_x_205:
[----:B------:R-:W-:-:S04]  /*49d0*/  F2FP.BF16.F32.PACK_AB R55, RZ, R54 ;  /* 0x00000036ff37723e */ /* 0x000fc800000010ff */
[----:B------:R-:W-:-:S07]  /*49e0*/  PRMT R64, R55, 0x7610, R64 ;  /* 0x0000761037407816 */ /* 0x000fce0000000040 */
.L_x_206:
[----:B------:R-:W-:-:S05]  /*49f0*/  SHF.L.U32 R55, R68, 0x10, RZ ;  /* 0x0000001044377819 */ /* 0x000fca00000006ff */
[----:B------:R-:W-:Y:S01]  /*4a00*/  FMUL.FTZ R55, R55, R132 ;  /* 0x0000008437377220 */ /* 0x000fe20000410000 */
[----:B------:R-:W-:Y:S06]  /*4a10*/  @P3 BRA `(.L_x_207) ;  /* 0x0000000000083947 */ /* 0x000fec0003800000 */
[----:B------:R-:W-:Y:S05]  /*4a20*/  @P1 BRA `(.L_x_208) ;  /* 0x0000000000101947 */ /* 0x000fea0003800000 */
[----:B------:R-:W-:Y:S05]  /*4a30*/  BRA `(.L_x_209) ;  /* 0x0000000000147947 */ /* 0x000fea0003800000 */
.L_x_207:
[----:B-----5:R-:W-:-:S04]  /*4a40*/  PRMT R68, R60, 0x7632, R68 ;  /* 0x000076323c447816 */ /* 0x020fc80000000044 */
[----:B------:R-:W-:-:S05]  /*4a50*/  SHF.L.U32 R68, R68, 0x10, RZ ;  /* 0x0000001044447819 */ /* 0x000fca00000006ff */
[----:B------:R-:W-:-:S07]  /*4a60*/  FADD.FTZ R55, R68, R55 ;  /* 0x0000003744377221 */ /* 0x000fce0000010000 */
.L_x_208:
[----:B------:R-:W-:-:S04]  /*4a70*/  F2FP.BF16.F32.PACK_AB R68, RZ, R55 ;  /* 0x00000037ff44723e */ /* 0x000fc800000010ff */
[----:B------:R-:W-:-:S07]  /*4a80*/  PRMT R64, R64, 0x5410, R68 ;  /* 0x0000541040407816 */ /* 0x000fce0000000044 */
.L_x_209:
[C---:B------:R-:W-:Y:S02]  /*4a90*/  SHF.L.U32 R86, R69.reuse, 0x10, RZ ;  /* 0x0000001045567819 */ /* 0x040fe400000006ff */
[----:B------:R-:W-:-:S03]  /*4aa0*/  PRMT R69, R69, 0x7632, R69 ;  /* 0x0000763245457816 */ /* 0x000fc60000000045 */
[----:B------:R-:W-:Y:S01]  /*4ab0*/  FMUL.FTZ R86, R86, R132 ;  /* 0x0000008456567220 */ /* 0x000fe20000410000 */
[----:B------:R-:W-:Y:S06]  /*4ac0*/  @P3 BRA `(.L_x_210) ;  /* 0x0000000000083947 */ /* 0x000fec0003800000 */
[----:B------:R-:W-:Y:S05]  /*4ad0*/  @P1 BRA `(.L_x_211) ;  /* 0x00000000000c1947 */ /* 0x000fea0003800000 */
[----:B------:R-:W-:Y:S05]  /*4ae0*/  BRA `(.L_x_212) ;  /* 0x0000000000107947 */ /* 0x000fea0003800000 */
.L_x_210:
[----:B-----5:R-:W-:-:S05]  /*4af0*/  SHF.L.U32 R68, R61, 0x10, RZ ;  /* 0x000000103d447819 */ /* 0x020fca00000006ff */
[----:B------:R-:W-:-:S07]  /*4b00*/  FADD.FTZ R86, R68, R86 ;  /* 0x0000005644567221 */ /* 0x000fce0000010000 */
.L_x_211:
[----:B------:R-:W-:-:S04]  /*4b10*/  F2FP.BF16.F32.PACK_AB R68, RZ, R86 ;  /* 0x00000056ff44723e */ /* 0x000fc800000010ff */
[----:B------:R-:W-:-:S07]  /*4b20*/  PRMT R65, R68, 0x7610, R65 ;  /* 0x0000761044417816 */ /* 0x000fce0000000041 */
.L_x_212:
[----:B------:R-:W-:-:S04]  /*4b30*/  IMAD.U32 R69, R69, 0x10000, RZ ;  /* 0x0001000045457824 */ /* 0x000fc800078e00ff */
[----:B------:R-:W-:Y:S01]  /*4b40*/  FMUL.FTZ R87, R69, R132 ;  /* 0x0000008445577220 */ /* 0x000fe20000410000 */
[----:B------:R-:W-:Y:S06]  /*4b50*/  @P3 BRA `(.L_x_213) ;  /* 0x0000000000083947 */ /* 0x000fec0003800000 */
[----:B------:R-:W-:Y:S05]  /*4b60*/  @P1 BRA `(.L_x_214) ;  /* 0x0000000000101947 */ /* 0x000fea0003800000 */
[----:B------:R-:W-:Y:S05]  /*4b70*/  BRA `(.L_x_215) ;  /* 0x0000000000147947 */ /* 0x000fea0003800000 */
.L_x_213:
[----:B-----5:R-:W-:-:S04]  /*4b80*/  PRMT R68, R61, 0x7632, R68 ;  /* 0x000076323d447816 */ /* 0x020fc80000000044 */
[----:B------:R-:W-:-:S05]  /*4b90*/  SHF.L.U32 R68, R68, 0x10, RZ ;  /* 0x0000001044447819 */ /* 0x000fca00000006ff */
[----:B------:R-:W-:-:S07]  /*4ba0*/  FADD.FTZ R87, R68, R87 ;  /* 0x0000005744577221 */ /* 0x000fce0000010000 */
.L_x_214:
[----:B------:R-:W-:-:S04]  /*4bb0*/  F2FP.BF16.F32.PACK_AB R68, RZ, R87 ;  /* 0x00000057ff44723e */ /* 0x000fc800000010ff */
[----:B------:R-:W-:-:S07]  /*4bc0*/  PRMT R65, R65, 0x5410, R68 ;  /* 0x0000541041417816 */ /* 0x000fce0000000044 */
.L_x_215:
[C---:B------:R-:W-:Y:S02]  /*4bd0*/  SHF.L.U32 R106, R70.reuse, 0x10, RZ ;  /* 0x00000010466a7819 */ /* 0x040fe400000006ff */
[----:B------:R-:W-:-:S03]  /*4be0*/  PRMT R70, R70, 0x7632, R70 ;  /* 0x0000763246467816 */ /* 0x000fc60000000046 */
[----:B------:R-:W-:Y:S01]  /*4bf0*/  FMUL.FTZ R106, R106, R132 ;  /* 0x000000846a6a7220 */ /* 0x000fe20000410000 */
[----:B------:R-:W-:Y:S06]  /*4c00*/  @P3 BRA `(.L_x_216) ;  /* 0x0000000000083947 */ /* 0x000fec0003800000 */
[----:B------:R-:W-:Y:S05]  /*4c10*/  @P1 BRA `(.L_x_217) ;  /* 0x00000000000c1947 */ /* 0x000fea0003800000 */
[----:B------:R-:W-:Y:S05]  /*4c20*/  BRA `(.L_x_218) ;  /* 0x0000000000107947 */ /* 0x000fea0003800000 */
.L_x_216:
[----:B-----5:R-:W-:-:S05]  /*4c30*/  SHF.L.U32 R68, R62, 0x10, RZ ;  /* 0x000000103e447819 */ /* 0x020fca00000006ff */
[----:B------:R-:W-:-:S07]  /*4c40*/  FADD.FTZ R106, R68, R106 ;  /* 0x0000006a446a7221 */ /* 0x000fce0000010000 */
.L_x_217:
[----:B------:R-:W-:-:S04]  /*4c50*/  F2FP.BF16.F32.PACK_AB R68, RZ, R106 ;  /* 0x0000006aff44723e */ /* 0x000fc800000010ff */
[----:B------:R-:W-:-:S07]  /*4c60*/  PRMT R66, R68, 0x7610, R66 ;  /* 0x0000761044427816 */ /* 0x000fce0000000042 */
.L_x_218:
[----:B------:R-:W-:-:S05]  /*4c70*/  SHF.L.U32 R70, R70, 0x10, RZ ;  /* 0x0000001046467819 */ /* 0x000fca00000006ff */
[----:B------:R-:W-:Y:S01]  /*4c80*/  FMUL.FTZ R107, R70, R132 ;  /* 0x00000084466b7220 */ /* 0x000fe20000410000 */
[----:B------:R-:W-:Y:S06]  /*4c90*/  @P3 BRA `(.L_x_219) ;  /* 0x0000000000083947 */ /* 0x000fec0003800000 */
[----:B------:R-:W-:Y:S05]  /*4ca0*/  @P1 BRA `(.L_x_220) ;  /* 0x0000000000101947 */ /* 0x000fea0003800000 */
[----:B------:R-:W-:Y:S05]  /*4cb0*/  BRA `(.L_x_221) ;  /* 0x0000000000147947 */ /* 0x000fea0003800000 */
.L_x_219:
[----:B-----5:R-:W-:-:S05]  /*4cc0*/  PRMT R68, R62, 0x7632, R68 ;  /* 0x000076323e447816 */ /* 0x020fca0000000044 */
[----:B------:R-:W-:-:S04]  /*4cd0*/  IMAD.U32 R68, R68, 0x10000, RZ ;  /* 0x0001000044447824 */ /* 0x000fc800078e00ff */
[----:B------:R-:W-:-:S07]  /*4ce0*/  FADD.FTZ R107, R68, R107 ;  /* 0x0000006b446b7221 */ /* 0x000fce0000010000 */
.L_x_220:
[----:B------:R-:W-:-:S04]  /*4cf0*/  F2FP.BF16.F32.PACK_AB R68, RZ, R107 ;  /* 0x0000006bff44723e */ /* 0x000fc800000010ff */
[----:B------:R-:W-:-:S07]  /*4d00*/  PRMT R66, R66, 0x5410, R68 ;  /* 0x0000541042427816 */ /* 0x000fce0000000044 */
.L_x_221:
[C---:B------:R-:W-:Y:S02]  /*4d10*/  SHF.L.U32 R127, R71.reuse, 0x10, RZ ;  /* 0x00000010477f7819 */ /* 0x040fe400000006ff */
[----:B------:R-:W-:-:S03]  /*4d20*/  PRMT R71, R71, 0x7632, R71 ;  /* 0x0000763247477816 */ /* 0x000fc60000000047 */
[----:B------:R-:W-:Y:S01]  /*4d30*/  FMUL.FTZ R127, R127, R132 ;  /* 0x000000847f7f7220 */ /* 0x000fe20000410000 */
[----:B------:R-:W-:Y:S06]  /*4d40*/  @P3 BRA `(.L_x_222) ;  /* 0x0000000000083947 */ /* 0x000fec0003800000 */
[----:B------:R-:W-:Y:S05]  /*4d50*/  @P1 BRA `(.L_x_223) ;  /* 0x00000000000c1947 */ /* 0x000fea0003800000 */
[----:B------:R-:W-:Y:S05]  /*4d60*/  BRA `(.L_x_224) ;  /* 0x0000000000107947 */ /* 0x000fea0003800000 */
.L_x_222:
[----:B-----5:R-:W-:-:S05]  /*4d70*/  SHF.L.U32 R68, R63, 0x10, RZ ;  /* 0x000000103f447819 */ /* 0x020fca00000006ff */
[----:B------:R-:W-:-:S07]  /*4d80*/  FADD.FTZ R127, R68, R127 ;  /* 0x0000007f447f7221 */ /* 0x000fce0000010000 */
.L_x_223:
[----:B------:R-:W-:-:S04]  /*4d90*/  F2FP.BF16.F32.PACK_AB R68, RZ, R127 ;  /* 0x0000007fff44723e */ /* 0x000fc800000010ff */
[----:B------:R-:W-:-:S07]  /*4da0*/  PRMT R67, R68, 0x7610, R67 ;  /* 0x0000761044437816 */ /* 0x000fce0000000043 */
.L_x_224:
[----:B------:R-:W-:-:S05]  /*4db0*/  SHF.L.U32 R71, R71, 0x10, RZ ;  /* 0x0000001047477819 */ /* 0x000fca00000006ff */
[----:B------:R-:W-:Y:S01]  /*4dc0*/  FMUL.FTZ R128, R71, R132 ;  /* 0x0000008447807220 */ /* 0x000fe20000410000 */
[----:B------:R-:W-:Y:S06]  /*4dd0*/  @P3 BRA `(.L_x_225) ;  /* 0x0000000000083947 */ /* 0x000fec0003800000 */
[----:B------:R-:W-:Y:S05]  /*4de0*/  @P1 BRA `(.L_x_226) ;  /* 0x0000000000101947 */ /* 0x000fea0003800000 */
[----:B------:R-:W-:Y:S05]  /*4df0*/  BRA `(.L_x_227) ;  /* 0x0000000000147947 */ /* 0x000fea0003800000 */
.L_x_225:
[----:B-----5:R-:W-:-:S04]  /*4e00*/  PRMT R68, R63, 0x7632, R68 ;  /* 0x000076323f447816 */ /* 0x020fc80000000044 */
[----:B------:R-:W-:-:S05]  /*4e10*/  SHF.L.U32 R68, R68, 0x10, RZ ;  /* 0x0000001044447819 */ /* 0x000fca00000006ff */
[----:B------:R-:W-:-:S07]  /*4e20*/  FADD.FTZ R128, R68, R128 ;  /* 0x0000008044807221 */ /* 0x000fce0000010000 */
.L_x_226:
[----:B------:R-:W-:-:S04]  /*4e30*/  F2FP.BF16.F32.PACK_AB R68, RZ, R128 ;  /* 0x00000080ff44723e */ /* 0x000fc800000010ff */
[----:B------:R-:W-:-:S07]  /*4e40*/  PRMT R67, R67, 0x5410, R68 ;  /* 0x0000541043437816 */ /* 0x000fce0000000044 */
.L_x_227:
[----:B------:R-:W0:Y:S02]  /*4e50*/  @P1 LDC.64 R68, c[0x0][0x238] ;  /* 0x00008e00ff441b82 */ /* 0x000e240000000a00 */
[----:B0-----:R-:W-:-:S04]  /*4e60*/  @P1 LEA R68, P3, R133, R68, 0x4 ;  /* 0x0000004485441211 */ /* 0x001fc800078620ff */
[C---:B------:R-:W-:Y:S01]  /*4e70*/  @P1 LEA.HI.X R69, R133.reuse, R69, RZ, 0x4, P3 ;  /* 0x0000004585451211 */ /* 0x040fe200018f24ff */
[----:B------:R-:W-:-:S04]  /*4e80*/  VIADD R133, R133, 0x20 ;  /* 0x0000002085857836 */ /* 0x000fc80000000000 */
[----:B------:R0:W-:Y:S04]  /*4e90*/  @P1 STG.E.128 desc[UR4][R68.64], R64 ;  /* 0x0000004044001986 */ /* 0x0001e8000c101d04 */
.L_x_203:
[----:B------:R-:W-:Y:S05]  /*4ea0*/  BSYNC B0 ;  /* 0x0000000000007941 */ /* 0x000fea0003800000 */
.L_x_202:
        /* <DEDUP_REMOVED lines=19> */
.L_x_230:
[----:B-----5:R-:W-:-:S05]  /*4fe0*/  SHF.L.U32 R57, R60, 0x10, RZ ;  /* 0x000000103c397819 */ /* 0x020fca00000006ff */
[----:B------:R-:W-:-:S07]  /*4ff0*/  FADD.FTZ R56, R57, R56 ;  /* 0x0000003839387221 */ /* 0x000fce0000010000 */
.L_x_231:
[----:B------:R-:W-:-:S04]  /*5000*/  F2FP.BF16.F32.PACK_AB R57, RZ, R56 ;  /* 0x00000038ff39723e */ /* 0x000fc800000010ff */
[----:B------:R-:W-:-:S07]  /*5010*/  PRMT R64, R57, 0x7610, R64 ;  /* 0x0000761039407816 */ /* 0x000fce0000000040 */
.L_x_232:
[----:B------:R-:W-:-:S05]  /*5020*/  SHF.L.U32 R57, R68, 0x10, RZ ;  /* 0x0000001044397819 */ /* 0x000fca00000006ff */
[----:B------:R-:W-:Y:S01]  /*5030*/  FMUL.FTZ R57, R57, R132 ;  /* 0x0000008439397220 */ /* 0x000fe20000410000 */
[----:B------:R-:W-:Y:S06]  /*5040*/  @P3 BRA `(.L_x_233) ;  /* 0x0000000000083947 */ /* 0x000fec0003800000 */
[----:B------:R-:W-:Y:S05]  /*5050*/  @P1 BRA `(.L_x_234) ;  /* 0x0000000000101947 */ /* 0x000fea0003800000 */
[----:B------:R-:W-:Y:S05]  /*5060*/  BRA `(.L_x_235) ;  /* 0x0000000000147947 */ /* 0x000fea0003800000 */
.L_x_233:
[----:B-----5:R-:W-:-:S04]  /*5070*/  PRMT R68, R60, 0x7632, R68 ;  /* 0x000076323c447816 */ /* 0x020fc80000000044 */
[----:B------:R-:W-:-:S05]  /*5080*/  SHF.L.U32 R68, R68, 0x10, RZ ;  /* 0x0000001044447819 */ /* 0x000fca00000006ff */
[----:B------:R-:W-:-:S07]  /*5090*/  FADD.FTZ R57, R68, R57 ;  /* 0x0000003944397221 */ /* 0x000fce0000010000 */
.L_x_234:
[----:B------:R-:W-:-:S04]  /*50a0*/  F2FP.BF16.F32.PACK_AB R68, RZ, R57 ;  /* 0x00000039ff44723e */ /* 0x000fc800000010ff */
[----:B------:R-:W-:-:S07]  /*50b0*/  PRMT R64, R64, 0x5410, R68 ;  /* 0x0000541040407816 */ /* 0x000fce0000000044 */
.L_x_235:
[C---:B------:R-:W-:Y:S01]  /*50c0*/  IMAD.U32 R88, R69.reuse, 0x10000, RZ ;  /* 0x0001000045587824 */ /* 0x040fe200078e00ff */
[----:B------:R-:W-:-:S03]  /*50d0*/  PRMT R69, R69, 0x7632, R69 ;  /* 0x0000763245457816 */ /* 0x000fc60000000045 */
[----:B------:R-:W-:Y:S01]  /*50e0*/  FMUL.FTZ R88, R88, R132 ;  /* 0x0000008458587220 */ /* 0x000fe20000410000 */
[----:B------:R-:W-:Y:S06]  /*50f0*/  @P3 BRA `(.L_x_236) ;  /* 0x0000000000083947 */ /* 0x000fec0003800000 */
[----:B------:R-:W-:Y:S05]  /*5100*/  @P1 BRA `(.L_x_237) ;  /* 0x00000000000c1947 */ /* 0x000fea0003800000 */
[----:B------:R-:W-:Y:S05]  /*5110*/  BRA `(.L_x_238) ;  /* 0x0000000000107947 */ /* 0x000fea0003800000 */
.L_x_236:
[----:B-----5:R-:W-:-:S05]  /*5120*/  SHF.L.U32 R68, R61, 0x10, RZ ;  /* 0x000000103d447819 */ /* 0x020fca00000006ff */
[----:B------:R-:W-:-:S07]  /*5130*/  FADD.FTZ R88, R68, R88 ;  /* 0x0000005844587221 */ /* 0x000fce0000010000 */
.L_x_237:
[----:B------:R-:W-:-:S04]  /*5140*/  F2FP.BF16.F32.PACK_AB R68, RZ, R88 ;  /* 0x00000058ff44723e */ /* 0x000fc800000010ff */
[----:B------:R-:W-:-:S07]  /*5150*/  PRMT R65, R68, 0x7610, R65 ;  /* 0x0000761044417816 */ /* 0x000fce0000000041 */
.L_x_238:
[----:B------:R-:W-:-:S05]  /*5160*/  SHF.L.U32 R69, R69, 0x10, RZ ;  /* 0x0000001045457819 */ /* 0x000fca00000006ff */
[----:B------:R-:W-:Y:S01]  /*5170*/  FMUL.FTZ R89, R69, R132 ;  /* 0x0000008445597220 */ /* 0x000fe20000410000 */
[----:B------:R-:W-:Y:S06]  /*5180*/  @P3 BRA `(.L_x_239) ;  /* 0x0000000000083947 */ /* 0x000fec0003800000 */
[----:B------:R-:W-:Y:S05]  /*5190*/  @P1 BRA `(.L_x_240) ;  /* 0x0000000000101947 */ /* 0x000fea0003800000 */
[----:B------:R-:W-:Y:S05]  /*51a0*/  BRA `(.L_x_241) ;  /* 0x0000000000147947 */ /* 0x000fea0003800000 */
.L_x_239:
[----:B-----5:R-:W-:-:S04]  /*51b0*/  PRMT R68, R61, 0x7632, R68 ;  /* 0x000076323d447816 */ /* 0x020fc80000000044 */
[----:B------:R-:W-:-:S05]  /*51c0*/  SHF.L.U32 R68, R68, 0x10, RZ ;  /* 0x0000001044447819 */ /* 0x000fca00000006ff */
[----:B------:R-:W-:-:S07]  /*51d0*/  FADD.FTZ R89, R68, R89 ;  /* 0x0000005944597221 */ /* 0x000fce0000010000 */
.L_x_240:
[----:B------:R-:W-:-:S04]  /*51e0*/  F2FP.BF16.F32.PACK_AB R68, RZ, R89 ;  /* 0x00000059ff44723e */ /* 0x000fc800000010ff */
[----:B------:R-:W-:-:S07]  /*51f0*/  PRMT R65, R65, 0x5410, R68 ;  /* 0x0000541041417816 */ /* 0x000fce0000000044 */
.L_x_241:
[C---:B------:R-:W-:Y:S02]  /*5200*/  SHF.L.U32 R108, R70.reuse, 0x10, RZ ;  /* 0x00000010466c7819 */ /* 0x040fe400000006ff */
[----:B------:R-:W-:-:S03]  /*5210*/  PRMT R70, R70, 0x7632, R70 ;  /* 0x0000763246467816 */ /* 0x000fc60000000046 */
[----:B------:R-:W-:Y:S01]  /*5220*/  FMUL.FTZ R108, R108, R132 ;  /* 0x000000846c6c7220 */ /* 0x000fe20000410000 */
[----:B------:R-:W-:Y:S06]  /*5230*/  @P3 BRA `(.L_x_242) ;  /* 0x0000000000083947 */ /* 0x000fec0003800000 */
[----:B------:R-:W-:Y:S05]  /*5240*/  @P1 BRA `(.L_x_243) ;  /* 0x00000000000c1947 */ /* 0x000fea0003800000 */
[----:B------:R-:W-:Y:S05]  /*5250*/  BRA `(.L_x_244) ;  /* 0x0000000000107947 */ /* 0x000fea0003800000 */
.L_x_242:
[----:B-----5:R-:W-:-:S04]  /*5260*/  IMAD.U32 R68, R62, 0x10000, RZ ;  /* 0x000100003e447824 */ /* 0x020fc800078e00ff */
[----:B------:R-:W-:-:S07]  /*5270*/  FADD.FTZ R108, R68, R108 ;  /* 0x0000006c446c7221 */ /* 0x000fce0000010000 */
.L_x_243:
[----:B------:R-:W-:-:S04]  /*5280*/  F2FP.BF16.F32.PACK_AB R68, RZ, R108 ;  /* 0x0000006cff44723e */ /* 0x000fc800000010ff */
[----:B------:R-:W-:-:S07]  /*5290*/  PRMT R66, R68, 0x7610, R66 ;  /* 0x0000761044427816 */ /* 0x000fce0000000042 */
.L_x_244:
[----:B------:R-:W-:-:S05]  /*52a0*/  SHF.L.U32 R70, R70, 0x10, RZ ;  /* 0x0000001046467819 */ /* 0x000fca00000006ff */
[----:B------:R-:W-:Y:S01]  /*52b0*/  FMUL.FTZ R109, R70, R132 ;  /* 0x00000084466d7220 */ /* 0x000fe20000410000 */
[----:B------:R-:W-:Y:S06]  /*52c0*/  @P3 BRA `(.L_x_245) ;  /* 0x0000000000083947 */ /* 0x000fec0003800000 */
[----:B------:R-:W-:Y:S05]  /*52d0*/  @P1 BRA `(.L_x_246) ;  /* 0x0000000000101947 */ /* 0x000fea0003800000 */
[----:B------:R-:W-:Y:S05]  /*52e0*/  BRA `(.L_x_247) ;  /* 0x0000000000147947 */ /* 0x000fea0003800000 */
.L_x_245:
[----:B-----5:R-:W-:-:S04]  /*52f0*/  PRMT R68, R62, 0x7632, R68 ;  /* 0x000076323e447816 */ /* 0x020fc80000000044 */
[----:B------:R-:W-:-:S05]  /*5300*/  SHF.L.U32 R68, R68, 0x10, RZ ;  /* 0x0000001044447819 */ /* 0x000fca00000006ff */
[----:B------:R-:W-:-:S07]  /*5310*/  FADD.FTZ R109, R68, R109 ;  /* 0x0000006d446d7221 */ /* 0x000fce0000010000 */
.L_x_246:
[----:B------:R-:W-:-:S04]  /*5320*/  F2FP.BF16.F32.PACK_AB R68, RZ, R109 ;  /* 0x0000006dff44723e */ /* 0x000fc800000010ff */
[----:B------:R-:W-:-:S07]  /*5330*/  PRMT R66, R66, 0x5410, R68 ;  /* 0x0000541042427816 */ /* 0x000fce0000000044 */
.L_x_247:
[C---:B------:R-:W-:Y:S02]  /*5340*/  SHF.L.U32 R129, R71.reuse, 0x10, RZ ;  /* 0x0000001047817819 */ /* 0x040fe400000006ff */
[----:B------:R-:W-:-:S03]  /*5350*/  PRMT R71, R71, 0x7632, R71 ;  /* 0x0000763247477816 */ /* 0x000fc60000000047 */
[----:B------:R-:W-:Y:S01]  /*5360*/  FMUL.FTZ R129, R129, R132 ;  /* 0x0000008481817220 */ /* 0x000fe20000410000 */
[----:B------:R-:W-:Y:S06]  /*5370*/  @P3 BRA `(.L_x_248) ;  /* 0x0000000000083947 */ /* 0x000fec0003800000 */
[----:B------:R-:W-:Y:S05]  /*5380*/  @P1 BRA `(.L_x_249) ;  /* 0x00000000000c1947 */ /* 0x000fea0003800000 */
[----:B------:R-:W-:Y:S05]  /*5390*/  BRA `(.L_x_250) ;  /* 0x0000000000107947 */ /* 0x000fea0003800000 */
.L_x_248:
[----:B-----5:R-:W-:-:S05]  /*53a0*/  SHF.L.U32 R68, R63, 0x10, RZ ;  /* 0x000000103f447819 */ /* 0x020fca00000006ff */
[----:B------:R-:W-:-:S07]  /*53b0*/  FADD.FTZ R129, R68, R129 ;  /* 0x0000008144817221 */ /* 0x000fce0000010000 */
.L_x_249:
[----:B------:R-:W-:-:S04]  /*53c0*/  F2FP.BF16.F32.PACK_AB R68, RZ, R129 ;  /* 0x00000081ff44723e */ /* 0x000fc800000010ff */
[----:B------:R-:W-:-:S07]  /*53d0*/  PRMT R67, R68, 0x7610, R67 ;  /* 0x0000761044437816 */ /* 0x000fce0000000043 */
.L_x_250:
[----:B------:R-:W-:-:S04]  /*53e0*/  IMAD.U32 R71, R71, 0x10000, RZ ;  /* 0x0001000047477824 */ /* 0x000fc800078e00ff */
[----:B------:R-:W-:Y:S01]  /*53f0*/  FMUL.FTZ R130, R71, R132 ;  /* 0x0000008447827220 */ /* 0x000fe20000410000 */
[----:B------:R-:W-:Y:S06]  /*5400*/  @P3 BRA `(.L_x_251) ;  /* 0x0000000000083947 */ /* 0x000fec0003800000 */
[----:B------:R-:W-:Y:S05]  /*5410*/  @P1 BRA `(.L_x_252) ;  /* 0x0000000000101947 */ /* 0x000fea0003800000 */
[----:B------:R-:W-:Y:S05]  /*5420*/  BRA `(.L_x_253) ;  /* 0x0000000000147947 */ /* 0x000fea0003800000 */
.L_x_251:
[----:B-----5:R-:W-:-:S04]  /*5430*/  PRMT R68, R63, 0x7632, R68 ;  /* 0x000076323f447816 */ /* 0x020fc80000000044 */
[----:B------:R-:W-:-:S05]  /*5440*/  SHF.L.U32 R68, R68, 0x10, RZ ;  /* 0x0000001044447819 */ /* 0x000fca00000006ff */
[----:B------:R-:W-:-:S07]  /*5450*/  FADD.FTZ R130, R68, R130 ;  /* 0x0000008244827221 */ /* 0x000fce0000010000 */
.L_x_252:
[----:B------:R-:W-:-:S04]  /*5460*/  F2FP.BF16.F32.PACK_AB R68, RZ, R130 ;  /* 0x00000082ff44723e */ /* 0x000fc800000010ff */
[----:B------:R-:W-:-:S07]  /*5470*/  PRMT R67, R67, 0x5410, R68 ;  /* 0x0000541043437816 */ /* 0x000fce0000000044 */
.L_x_253:
[----:B------:R-:W0:Y:S02]  /*5480*/  @P1 LDC.64 R68, c[0x0][0x238] ;  /* 0x00008e00ff441b82 */ /* 0x000e240000000a00 */
[----:B0-----:R-:W-:-:S04]  /*5490*/  @P1 LEA R68, P3, R133, R68, 0x4 ;  /* 0x0000004485441211 */ /* 0x001fc800078620ff */
[C---:B------:R-:W-:Y:S02]  /*54a0*/  @P1 LEA.HI.X R69, R133.reuse, R69, RZ, 0x4, P3 ;  /* 0x0000004585451211 */ /* 0x040fe400018f24ff */
[----:B------:R-:W-:-:S03]  /*54b0*/  IADD3 R133, R133, 0x20, RZ ;  /* 0x0000002085857810 */ /* 0x000fc60007ffe0ff */
[----:B------:R0:W-:Y:S04]  /*54c0*/  @P1 STG.E.128 desc[UR4][R68.64], R64 ;  /* 0x0000004044001986 */ /* 0x0001e8000c101d04 */
.L_x_229:
[----:B------:R-:W-:Y:S05]  /*54d0*/  BSYNC B0 ;  /* 0x0000000000007941 */ /* 0x000fea0003800000 */
.L_x_228:
        /* <DEDUP_REMOVED lines=19> */
.L_x_256:
[----:B-----5:R-:W-:-:S05]  /*5610*/  SHF.L.U32 R59, R60, 0x10, RZ ;  /* 0x000000103c3b7819 */ /* 0x020fca00000006ff */
[----:B------:R-:W-:-:S07]  /*5620*/  FADD.FTZ R58, R59, R58 ;  /* 0x0000003a3b3a7221 */ /* 0x000fce0000010000 */
.L_x_257:
[----:B------:R-:W-:-:S04]  /*5630*/  F2FP.BF16.F32.PACK_AB R59, RZ, R58 ;  /* 0x0000003aff3b723e */ /* 0x000fc800000010ff */
[----:B------:R-:W-:-:S07]  /*5640*/  PRMT R64, R59, 0x7610, R64 ;  /* 0x000076103b407816 */ /* 0x000fce0000000040 */
.L_x_258:
[----:B------:R-:W-:-:S04]  /*5650*/  IMAD.U32 R59, R68, 0x10000, RZ ;  /* 0x00010000443b7824 */ /* 0x000fc800078e00ff */
[----:B------:R-:W-:Y:S01]  /*5660*/  FMUL.FTZ R59, R59, R132 ;  /* 0x000000843b3b7220 */ /* 0x000fe20000410000 */
[----:B------:R-:W-:Y:S06]  /*5670*/  @P3 BRA `(.L_x_259) ;  /* 0x0000000000083947 */ /* 0x000fec0003800000 */
[----:B------:R-:W-:Y:S05]  /*5680*/  @P1 BRA `(.L_x_260) ;  /* 0x0000000000101947 */ /* 0x000fea0003800000 */
[----:B------:R-:W-:Y:S05]  /*5690*/  BRA `(.L_x_261) ;  /* 0x0000000000147947 */ /* 0x000fea0003800000 */
.L_x_259:
[----:B-----5:R-:W-:-:S04]  /*56a0*/  PRMT R68, R60, 0x7632, R68 ;  /* 0x000076323c447816 */ /* 0x020fc80000000044 */
[----:B------:R-:W-:-:S05]  /*56b0*/  SHF.L.U32 R68, R68, 0x10, RZ ;  /* 0x0000001044447819 */ /* 0x000fca00000006ff */
[----:B------:R-:W-:-:S07]  /*56c0*/  FADD.FTZ R59, R68, R59 ;  /* 0x0000003b443b7221 */ /* 0x000fce0000010000 */
.L_x_260:
[----:B------:R-:W-:-:S04]  /*56d0*/  F2FP.BF16.F32.PACK_AB R68, RZ, R59 ;  /* 0x0000003bff44723e */ /* 0x000fc800000010ff */
[----:B------:R-:W-:-:S07]  /*56e0*/  PRMT R64, R64, 0x5410, R68 ;  /* 0x0000541040407816 */ /* 0x000fce0000000044 */
.L_x_261:
[C---:B------:R-:W-:Y:S02]  /*56f0*/  SHF.L.U32 R90, R69.reuse, 0x10, RZ ;  /* 0x00000010455a7819 */ /* 0x040fe400000006ff */
[----:B------:R-:W-:-:S03]  /*5700*/  PRMT R69, R69, 0x7632, R69 ;  /* 0x0000763245457816 */ /* 0x000fc60000000045 */
[----:B------:R-:W-:Y:S01]  /*5710*/  FMUL.FTZ R90, R90, R132 ;  /* 0x000000845a5a7220 */ /* 0x000fe20000410000 */
[----:B------:R-:W-:Y:S06]  /*5720*/  @P3 BRA `(.L_x_262) ;  /* 0x0000000000083947 */ /* 0x000fec0003800000 */
[----:B------:R-:W-:Y:S05]  /*5730*/  @P1 BRA `(.L_x_263) ;  /* 0x00000000000c1947 */ /* 0x000fea0003800000 */
[----:B------:R-:W-:Y:S05]  /*5740*/  BRA `(.L_x_264) ;  /* 0x0000000000107947 */ /* 0x000fea0003800000 */
.L_x_262:
[----:B-----5:R-:W-:-:S05]  /*5750*/  SHF.L.U32 R68, R61, 0x10, RZ ;  /* 0x000000103d447819 */ /* 0x020fca00000006ff */
[----:B------:R-:W-:-:S07]  /*5760*/  FADD.FTZ R90, R68, R90 ;  /* 0x0000005a445a7221 */ /* 0x000fce0000010000 */
.L_x_263:
[----:B------:R-:W-:-:S04]  /*5770*/  F2FP.BF16.F32.PACK_AB R68, RZ, R90 ;  /* 0x0000005aff44723e */ /* 0x000fc800000010ff */
[----:B------:R-:W-:-:S07]  /*5780*/  PRMT R65, R68, 0x7610, R65 ;  /* 0x0000761044417816 */ /* 0x000fce0000000041 */
.L_x_264:
[----:B------:R-:W-:-:S05]  /*5790*/  SHF.L.U32 R69, R69, 0x10, RZ ;  /* 0x0000001045457819 */ /* 0x000fca00000006ff */
[----:B------:R-:W-:Y:S01]  /*57a0*/  FMUL.FTZ R91, R69, R132 ;  /* 0x00000084455b7220 */ /* 0x000fe20000410000 */
[----:B------:R-:W-:Y:S06]  /*57b0*/  @P3 BRA `(.L_x_265) ;  /* 0x0000000000083947 */ /* 0x000fec0003800000 */
[----:B------:R-:W-:Y:S05]  /*57c0*/  @P1 BRA `(.L_x_266) ;  /* 0x0000000000101947 */ /* 0x000fea0003800000 */
[----:B------:R-:W-:Y:S05]  /*57d0*/  BRA `(.L_x_267) ;  /* 0x0000000000147947 */ /* 0x000fea0003800000 */
.L_x_265:
[----:B-----5:R-:W-:-:S05]  /*57e0*/  PRMT R68, R61, 0x7632, R68 ;  /* 0x000076323d447816 */ /* 0x020fca0000000044 */
[----:B------:R-:W-:-:S04]  /*57f0*/  IMAD.U32 R68, R68, 0x10000, RZ ;  /* 0x0001000044447824 */ /* 0x000fc800078e00ff */
[----:B------:R-:W-:-:S07]  /*5800*/  FADD.FTZ R91, R68, R91 ;  /* 0x0000005b445b7221 */ /* 0x000fce0000010000 */
.L_x_266:
[----:B------:R-:W-:-:S04]  /*5810*/  F2FP.BF16.F32.PACK_AB R68, RZ, R91 ;  /* 0x0000005bff44723e */ /* 0x000fc800000010ff */
[----:B------:R-:W-:-:S07]  /*5820*/  PRMT R65, R65, 0x5410, R68 ;  /* 0x0000541041417816 */ /* 0x000fce0000000044 */
.L_x_267:
[C---:B------:R-:W-:Y:S02]  /*5830*/  SHF.L.U32 R110, R70.reuse, 0x10, RZ ;  /* 0x00000010466e7819 */ /* 0x040fe400000006ff */
[----:B------:R-:W-:-:S03]  /*5840*/  PRMT R70, R70, 0x7632, R70 ;  /* 0x0000763246467816 */ /* 0x000fc60000000046 */
[----:B------:R-:W-:Y:S01]  /*5850*/  FMUL.FTZ R110, R110, R132 ;  /* 0x000000846e6e7220 */ /* 0x000fe20000410000 */
[----:B------:R-:W-:Y:S06]  /*5860*/  @P3 BRA `(.L_x_268) ;  /* 0x0000000000083947 */ /* 0x000fec0003800000 */
[----:B------:R-:W-:Y:S05]  /*5870*/  @P1 BRA `(.L_x_269) ;  /* 0x00000000000c1947 */ /* 0x000fea0003800000 */
[----:B------:R-:W-:Y:S05]  /*5880*/  BRA `(.L_x_270) ;  /* 0x0000000000107947 */ /* 0x000fea0003800000 */
.L_x_268:
[----:B-----5:R-:W-:-:S05]  /*5890*/  SHF.L.U32 R68, R62, 0x10, RZ ;  /* 0x000000103e447819 */ /* 0x020fca00000006ff */
[----:B------:R-:W-:-:S07]  /*58a0*/  FADD.FTZ R110, R68, R110 ;  /* 0x0000006e446e7221 */ /* 0x000fce0000010000 */
.L_x_269:
[----:B------:R-:W-:-:S04]  /*58b0*/  F2FP.BF16.F32.PACK_AB R68, RZ, R110 ;  /* 0x0000006eff44723e */ /* 0x000fc800000010ff */
[----:B------:R-:W-:-:S07]  /*58c0*/  PRMT R66, R68, 0x7610, R66 ;  /* 0x0000761044427816 */ /* 0x000fce0000000042 */
.L_x_270:
[----:B------:R-:W-:-:S05]  /*58d0*/  SHF.L.U32 R70, R70, 0x10, RZ ;  /* 0x0000001046467819 */ /* 0x000fca00000006ff */
[----:B------:R-:W-:Y:S01]  /*58e0*/  FMUL.FTZ R111, R70, R132 ;  /* 0x00000084466f7220 */ /* 0x000fe20000410000 */
[----:B------:R-:W-:Y:S06]  /*58f0*/  @P3 BRA `(.L_x_271) ;  /* 0x0000000000083947 */ /* 0x000fec0003800000 */
[----:B------:R-:W-:Y:S05]  /*5900*/  @P1 BRA `(.L_x_272) ;  /* 0x0000000000101947 */ /* 0x000fea0003800000 */
[----:B------:R-:W-:Y:S05]  /*5910*/  BRA `(.L_x_273) ;  /* 0x0000000000147947 */ /* 0x000fea0003800000 */
.L_x_271:
[----:B-----5:R-:W-:-:S04]  /*5920*/  PRMT R68, R62, 0x7632, R68 ;  /* 0x000076323e447816 */ /* 0x020fc80000000044 */
[----:B------:R-:W-:-:S05]  /*5930*/  SHF.L.U32 R68, R68, 0x10, RZ ;  /* 0x0000001044447819 */ /* 0x000fca00000006ff */
[----:B------:R-:W-:-:S07]  /*5940*/  FADD.FTZ R111, R68, R111 ;  /* 0x0000006f446f7221 */ /* 0x000fce0000010000 */
.L_x_272:
[----:B------:R-:W-:-:S04]  /*5950*/  F2FP.BF16.F32.PACK_AB R68, RZ, R111 ;  /* 0x0000006fff44723e */ /* 0x000fc800000010ff */
[----:B------:R-:W-:-:S07]  /*5960*/  PRMT R66, R66, 0x5410, R68 ;  /* 0x0000541042427816 */ /* 0x000fce0000000044 */
.L_x_273:
[C---:B------:R-:W-:Y:S01]  /*5970*/  IMAD.U32 R131, R71.reuse, 0x10000, RZ ;  /* 0x0001000047837824 */ /* 0x040fe200078e00ff */
[----:B------:R-:W-:-:S03]  /*5980*/  PRMT R71, R71, 0x7632, R71 ;  /* 0x0000763247477816 */ /* 0x000fc60000000047 */
[----:B------:R-:W-:Y:S01]  /*5990*/  FMUL.FTZ R131, R131, R132 ;  /* 0x0000008483837220 */ /* 0x000fe20000410000 */
[----:B------:R-:W-:Y:S06]  /*59a0*/  @P3 BRA `(.L_x_274) ;  /* 0x0000000000083947 */ /* 0x000fec0003800000 */
[----:B------:R-:W-:Y:S05]  /*59b0*/  @P1 BRA `(.L_x_275) ;  /* 0x00000000000c1947 */ /* 0x000fea0003800000 */
[----:B------:R-:W-:Y:S05]  /*59c0*/  BRA `(.L_x_276) ;  /* 0x0000000000107947 */ /* 0x000fea0003800000 */
.L_x_274:
[----:B-----5:R-:W-:-:S05]  /*59d0*/  SHF.L.U32 R68, R63, 0x10, RZ ;  /* 0x000000103f447819 */ /* 0x020fca00000006ff */
[----:B------:R-:W-:-:S07]  /*59e0*/  FADD.FTZ R131, R68, R131 ;  /* 0x0000008344837221 */ /* 0x000fce0000010000 */
.L_x_275:
[----:B------:R-:W-:-:S04]  /*59f0*/  F2FP.BF16.F32.PACK_AB R68, RZ, R131 ;  /* 0x00000083ff44723e */ /* 0x000fc800000010ff */
[----:B------:R-:W-:-:S07]  /*5a00*/  PRMT R67, R68, 0x7610, R67 ;  /* 0x0000761044437816 */ /* 0x000fce0000000043 */
.L_x_276:
[----:B------:R-:W-:-:S05]  /*5a10*/  SHF.L.U32 R71, R71, 0x10, RZ ;  /* 0x0000001047477819 */ /* 0x000fca00000006ff */
[----:B------:R-:W-:Y:S01]  /*5a20*/  FMUL.FTZ R112, R71, R132 ;  /* 0x0000008447707220 */ /* 0x000fe20000410000 */
[----:B------:R-:W-:Y:S06]  /*5a30*/  @P3 BRA `(.L_x_277) ;  /* 0x0000000000083947 */ /* 0x000fec0003800000 */
[----:B------:R-:W-:Y:S05]  /*5a40*/  @P1 BRA `(.L_x_278) ;  /* 0x0000000000101947 */ /* 0x000fea0003800000 */
[----:B------:R-:W-:Y:S05]  /*5a50*/  BRA `(.L_x_279) ;  /* 0x0000000000147947 */ /* 0x000fea0003800000 */
.L_x_277:
[----:B-----5:R-:W-:-:S04]  /*5a60*/  PRMT R68, R63, 0x7632, R68 ;  /* 0x000076323f447816 */ /* 0x020fc80000000044 */
[----:B------:R-:W-:-:S05]  /*5a70*/  SHF.L.U32 R68, R68, 0x10, RZ ;  /* 0x0000001044447819 */ /* 0x000fca00000006ff */
[----:B------:R-:W-:-:S07]  /*5a80*/  FADD.FTZ R112, R68, R112 ;  /* 0x0000007044707221 */ /* 0x000fce0000010000 */
.L_x_278:
[----:B------:R-:W-:-:S04]  /*5a90*/  F2FP.BF16.F32.PACK_AB R68, RZ, R112 ;  /* 0x00000070ff44723e */ /* 0x000fc800000010ff */
[----:B------:R-:W-:-:S07]  /*5aa0*/  PRMT R67, R67, 0x5410, R68 ;  /* 0x0000541043437816 */ /* 0x000fce0000000044 */
.L_x_279:
[----:B------:R-:W0:Y:S02]  /*5ab0*/  @P1 LDC.64 R68, c[0x0][0x238] ;  /* 0x00008e00ff441b82 */ /* 0x000e240000000a00 */
[----:B0-----:R-:W-:-:S04]  /*5ac0*/  @P1 LEA R68, P3, R133, R68, 0x4 ;  /* 0x0000004485441211 */ /* 0x001fc800078620ff */
[----:B------:R-:W-:-:S05]  /*5ad0*/  @P1 LEA.HI.X R69, R133, R69, RZ, 0x4, P3 ;  /* 0x0000004585451211 */ /* 0x000fca00018f24ff */
[----:B------:R0:W-:Y:S04]  /*5ae0*/  @P1 STG.E.128 desc[UR4][R68.64], R64 ;  /* 0x0000004044001986 */ /* 0x0001e8000c101d04 */
.L_x_255:
[----:B------:R-:W-:Y:S05]  /*5af0*/  BSYNC B0 ;  /* 0x0000000000007941 */ /* 0x000fea0003800000 */
.L_x_254:
[----:B01234-:R-:W-:Y:S01]  /*5b00*/  FADD.FTZ R68, RZ, R40 ;  /* 0x00000028ff447221 */ /* 0x01ffe20000010000 */
[----:B------:R-:W-:Y:S01]  /*5b10*/  ISETP.GT.U32.AND P3, PT, R0, 0x3f, PT ;  /* 0x0000003f0000780c */ /* 0x000fe20003f64070 */
[----:B------:R-:W-:Y:S01]  /*5b20*/  UMOV UR6, 0xffffffff ;  /* 0xffffffff00067882 */ /* 0x000fe20000000000 */
[----:B------:R-:W-:Y:S01]  /*5b30*/  LOP3.LUT R2, R2, 0xffffffbf, RZ, 0xc0, !PT ;  /* 0xffffffbf02027812 */ /* 0x000fe200078ec0ff */
[----:B------:R-:W-:Y:S01]  /*5b40*/  FADD.FTZ R68, R41, R68 ;  /* 0x0000004429447221 */ /* 0x000fe20000010000 */
[----:B------:R-:W-:Y:S02]  /*5b50*/  ISETP.GT.U32.AND P4, PT, R0, 0x13f, PT ;  /* 0x0000013f0000780c */ /* 0x000fe40003f84070 */
[----:B------:R-:W-:Y:S01]  /*5b60*/  ISETP.NE.AND P5, PT, R197, RZ, PT ;  /* 0x000000ffc500720c */ /* 0x000fe20003fa5270 */
[----:B------:R-:W-:-:S04]  /*5b70*/  FADD.FTZ R68, R72, R68 ;  /* 0x0000004448447221 */ /* 0x000fc80000010000 */
[----:B------:R-:W-:Y:S02]  /*5b80*/  FADD.FTZ R68, R73, R68 ;  /* 0x0000004449447221 */ /* 0x000fe40000010000 */
[----:B------:R-:W-:Y:S02]  /*5b90*/  @P3 LOP3.LUT R2, R2, 0x40, RZ, 0xfc, !PT ;  /* 0x0000004002023812 */ /* 0x000fe400078efcff */
[----:B------:R-:W-:Y:S02]  /*5ba0*/  FADD.FTZ R68, R92, R68 ;  /* 0x000000445c447221 */ /* 0x000fe40000010000 */
[----:B------:R-:W-:Y:S02]  /*5bb0*/  LOP3.LUT R2, R2, 0xffffffdf, RZ, 0xc0, !PT ;  /* 0xffffffdf02027812 */ /* 0x000fe400078ec0ff */
[----:B------:R-:W-:-:S04]  /*5bc0*/  FADD.FTZ R68, R93, R68 ;  /* 0x000000445d447221 */ /* 0x000fc80000010000 */
[----:B------:R-:W-:-:S04]  /*5bd0*/  FADD.FTZ R68, R113, R68 ;  /* 0x0000004471447221 */ /* 0x000fc80000010000 */
[----:B------:R-:W-:-:S05]  /*5be0*/  FADD.FTZ R68, R114, R68 ;  /* 0x0000004472447221 */ /* 0x000fca0000010000 */
[----:B------:R-:W-:-:S05]  /*5bf0*/  FSEL R71, R68, RZ, P2 ;  /* 0x000000ff44477208 */ /* 0x000fca0001000000 */
[----:B------:R-:W-:-:S04]  /*5c00*/  FADD.FTZ R68, R42, R71 ;  /* 0x000000472a447221 */ /* 0x000fc80000010000 */
[----:B------:R-:W-:-:S04]  /*5c10*/  FADD.FTZ R68, R43, R68 ;  /* 0x000000442b447221 */ /* 0x000fc80000010000 */
[----:B------:R-:W-:-:S04]  /*5c20*/  FADD.FTZ R68, R74, R68 ;  /* 0x000000444a447221 */ /* 0x000fc80000010000 */
[----:B------:R-:W-:-:S04]  /*5c30*/  FADD.FTZ R68, R75, R68 ;  /* 0x000000444b447221 */ /* 0x000fc80000010000 */
[----:B------:R-:W-:-:S04]  /*5c40*/  FADD.FTZ R68, R94, R68 ;  /* 0x000000445e447221 */ /* 0x000fc80000010000 */
[----:B------:R-:W-:-:S04]  /*5c50*/  FADD.FTZ R68, R95, R68 ;  /* 0x000000445f447221 */ /* 0x000fc80000010000 */
[----:B------:R-:W-:-:S04]  /*5c60*/  FADD.FTZ R68, R115, R68 ;  /* 0x0000004473447221 */ /* 0x000fc80000010000 */
[----:B------:R-:W-:Y:S01]  /*5c70*/  @P3 FADD.FTZ R71, R116, R68 ;  /* 0x0000004474473221 */ /* 0x000fe20000010000 */
[----:B------:R-:W-:-:S03]  /*5c80*/  ISETP.GT.U32.AND P3, PT, R0, 0x5f, PT ;  /* 0x0000005f0000780c */ /* 0x000fc60003f64070 */
[----:B------:R-:W-:-:S04]  /*5c90*/  FADD.FTZ R68, R44, R71 ;  /* 0x000000472c447221 */ /* 0x000fc80000010000 */
[----:B------:R-:W-:-:S04]  /*5ca0*/  FADD.FTZ R68, R45, R68 ;  /* 0x000000442d447221 */ /* 0x000fc80000010000 */
[----:B------:R-:W-:Y:S02]  /*5cb0*/  FADD.FTZ R68, R76, R68 ;  /* 0x000000444c447221 */ /* 0x000fe40000010000 */
[----:B------:R-:W-:Y:S02]  /*5cc0*/  @P3 LOP3.LUT R2, R2, 0x20, RZ, 0xfc, !PT ;  /* 0x0000002002023812 */ /* 0x000fe400078efcff */
[----:B------:R-:W-:Y:S02]  /*5cd0*/  FADD.FTZ R68, R77, R68 ;  /* 0x000000444d447221 */ /* 0x000fe40000010000 */
[----:B------:R-:W-:Y:S02]  /*5ce0*/  LOP3.LUT R2, R2, 0xffffffef, RZ, 0xc0, !PT ;  /* 0xffffffef02027812 */ /* 0x000fe400078ec0ff */
        /* <DEDUP_REMOVED lines=61> */
[----:B------:R-:W-:-:S04]  /*60c0*/  FADD.FTZ R68, R88, R68 ;  /* 0x0000004458447221 */ /* 0x000fc80000010000 */
[----:B------:R-:W-:-:S04]  /*60d0*/  FADD.FTZ R68, R89, R68 ;  /* 0x0000004459447221 */ /* 0x000fc80000010000 */
[----:B------:R-:W-:-:S04]  /*60e0*/  FADD.FTZ R68, R108, R68 ;  /* 0x000000446c447221 */ /* 0x000fc80000010000 */
[----:B------:R-:W-:-:S04]  /*60f0*/  FADD.FTZ R68, R109, R68 ;  /* 0x000000446d447221 */ /* 0x000fc80000010000 */
[----:B------:R-:W-:-:S04]  /*6100*/  FADD.FTZ R68, R129, R68 ;  /* 0x0000004481447221 */ /* 0x000fc80000010000 */
[----:B------:R-:W-:-:S04]  /*6110*/  @P3 FADD.FTZ R71, R130, R68 ;  /* 0x0000004482473221 */ /* 0x000fc80000010000 */
        /* <DEDUP_REMOVED lines=8> */
[----:B------:R-:W-:Y:S06]  /*61a0*/  BRA.DIV UR6, `(.L_x_280) ;  /* 0x0000002606507947 */ /* 0x000fec000b800000 */
[----:B------:R-:W0:Y:S01]  /*61b0*/  SHFL.BFLY PT, R68, R71, 0x1, 0x1f ;  /* 0x0c201f0047447f89 */ /* 0x000e2200000e0000 */
[----:B------:R-:W1:Y:S01]  /*61c0*/  LDC R132, c[0x0][0x290] ;  /* 0x0000a400ff847b82 */ /* 0x000e620000000800 */
[----:B------:R-:W-:Y:S01]  /*61d0*/  ISETP.GT.U32.AND P6, PT, R0, 0x3f, PT ;  /* 0x0000003f0000780c */ /* 0x000fe20003fc4070 */
[----:B0-----:R-:W-:-:S05]  /*61e0*/  FADD.FTZ R71, R71, R68 ;  /* 0x0000004447477221 */ /* 0x001fca0000010000 */
[----:B------:R-:W0:Y:S02]  /*61f0*/  SHFL.BFLY PT, R68, R71, 0x2, 0x1f ;  /* 0x0c401f0047447f89 */ /* 0x000e2400000e0000 */
[----:B0-----:R-:W-:-:S05]  /*6200*/  FADD.FTZ R71, R71, R68 ;  /* 0x0000004447477221 */ /* 0x001fca0000010000 */
[----:B------:R-:W0:Y:S02]  /*6210*/  SHFL.BFLY PT, R68, R71, 0x4, 0x1f ;  /* 0x0c801f0047447f89 */ /* 0x000e2400000e0000 */
[----:B0-----:R-:W-:-:S05]  /*6220*/  FADD.FTZ R71, R71, R68 ;  /* 0x0000004447477221 */ /* 0x001fca0000010000 */
[----:B------:R-:W0:Y:S02]  /*6230*/  SHFL.BFLY PT, R68, R71, 0x8, 0x1f ;  /* 0x0d001f0047447f89 */ /* 0x000e2400000e0000 */
[----:B0-----:R-:W-:-:S05]  /*6240*/  FADD.FTZ R71, R71, R68 ;  /* 0x0000004447477221 */ /* 0x001fca0000010000 */
[----:B------:R-:W0:Y:S02]  /*6250*/  SHFL.BFLY PT, R68, R71, 0x10, 0x1f ;  /* 0x0e001f0047447f89 */ /* 0x000e2400000e0000 */
[----:B0-----:R-:W-:-:S04]  /*6260*/  FADD.FTZ R68, R71, R68 ;  /* 0x0000004447447221 */ /* 0x001fc80000010000 */
[----:B-1----:R-:W-:-:S04]  /*6270*/  FMUL.FTZ R197, R68, R132 ;  /* 0x0000008444c57220 */ /* 0x002fc80000410000 */
[--C-:B------:R-:W-:Y:S01]  /*6280*/  FADD.FTZ R68, R40, -R197.reuse ;  /* 0x800000c528447221 */ /* 0x100fe20000010000 */
[----:B------:R-:W-:-:S03]  /*6290*/  FADD.FTZ R69, R41, -R197 ;  /* 0x800000c529457221 */ /* 0x000fc60000010000 */
[----:B------:R-:W-:-:S04]  /*62a0*/  FFMA.FTZ R68, R68, R68, RZ ;  /* 0x0000004444447223 */ /* 0x000fc800000100ff */
[----:B------:R-:W-:Y:S01]  /*62b0*/  FFMA.FTZ R68, R69, R69, R68 ;  /* 0x0000004545447223 */ /* 0x000fe20000010044 */
[----:B------:R-:W-:-:S04]  /*62c0*/  FADD.FTZ R69, R72, -R197 ;  /* 0x800000c548457221 */ /* 0x000fc80000010000 */
        /* <DEDUP_REMOVED lines=12> */
[----:B------:R-:W-:Y:S01]  /*6390*/  FSEL R71, R68, RZ, P2 ;  /* 0x000000ff44477208 */ /* 0x000fe20001000000 */
[----:B------:R-:W-:-:S04]  /*63a0*/  FADD.FTZ R68, R42, -R197 ;  /* 0x800000c52a447221 */ /* 0x000fc80000010000 */
[----:B------:R-:W-:-:S04]  /*63b0*/  FFMA.FTZ R68, R68, R68, R71 ;  /* 0x0000004444447223 */ /* 0x000fc80000010047 */
        /* <DEDUP_REMOVED lines=12> */
[----:B------:R-:W-:Y:S01]  /*6480*/  @P6 FFMA.FTZ R71, R69, R69, R68 ;  /* 0x0000004545476223 */ /* 0x000fe20000010044 */
[--C-:B------:R-:W-:Y:S01]  /*6490*/  FADD.FTZ R68, R44, -R197.reuse ;  /* 0x800000c52c447221 */ /* 0x100fe20000010000 */
[----:B------:R-:W-:Y:S01]  /*64a0*/  FADD.FTZ R69, R45, -R197 ;  /* 0x800000c52d457221 */ /* 0x000fe20000010000 */
[----:B------:R-:W-:Y:S02]  /*64b0*/  ISETP.GT.U32.AND P6, PT, R0, 0x5f, PT ;  /* 0x0000005f0000780c */ /* 0x000fe40003fc4070 */
        /* <DEDUP_REMOVED lines=100> */
[----:B------:R-:W-:-:S03]  /*6b00*/  FADD.FTZ R69, R57, -R197 ;  /* 0x800000c539457221 */ /* 0x000fc60000010000 */
        /* <DEDUP_REMOVED lines=29> */
[----:B------:R-:W-:-:S05]  /*6ce0*/  @P4 FFMA.FTZ R71, R69, R69, R68 ;  /* 0x0000004545474223 */ /* 0x000fca0000010044 */
[----:B------:R-:W0:Y:S02]  /*6cf0*/  SHFL.BFLY PT, R68, R71, 0x1, 0x1f ;  /* 0x0c201f0047447f89 */ /* 0x000e2400000e0000 */
[----:B0-----:R-:W-:-:S05]  /*6d00*/  FADD.FTZ R71, R71, R68 ;  /* 0x0000004447477221 */ /* 0x001fca0000010000 */
[----:B------:R-:W0:Y:S02]  /*6d10*/  SHFL.BFLY PT, R68, R71, 0x2, 0x1f ;  /* 0x0c401f0047447f89 */ /* 0x000e2400000e0000 */
[----:B0-----:R-:W-:-:S05]  /*6d20*/  FADD.FTZ R71, R71, R68 ;  /* 0x0000004447477221 */ /* 0x001fca0000010000 */
[----:B------:R-:W0:Y:S02]  /*6d30*/  SHFL.BFLY PT, R68, R71, 0x4, 0x1f ;  /* 0x0c801f0047447f89 */ /* 0x000e2400000e0000 */
[----:B0-----:R-:W-:-:S05]  /*6d40*/  FADD.FTZ R71, R71, R68 ;  /* 0x0000004447477221 */ /* 0x001fca0000010000 */
[----:B------:R-:W0:Y:S02]  /*6d50*/  SHFL.BFLY PT, R68, R71, 0x8, 0x1f ;  /* 0x0d001f0047447f89 */ /* 0x000e2400000e0000 */
[----:B0-----:R-:W-:-:S05]  /*6d60*/  FADD.FTZ R71, R71, R68 ;  /* 0x0000004447477221 */ /* 0x001fca0000010000 */
[----:B------:R0:W1:Y:S02]  /*6d70*/  SHFL.BFLY PT, R68, R71, 0x10, 0x1f ;  /* 0x0e001f0047447f89 */ /* 0x00006400000e0000 */
.L_x_313:
[----:B-1----:R-:W-:Y:S01]  /*6d80*/  FADD.FTZ R68, R71, R68 ;  /* 0x0000004447447221 */ /* 0x002fe20000010000 */
[----:B------:R-:W-:Y:S01]  /*6d90*/  LOP3.LUT P3, RZ, R2, 0x80, RZ, 0xc0, !PT ;  /* 0x0000008002ff7812 */ /* 0x000fe2000786c0ff */
[----:B------:R-:W-:Y:S02]  /*6da0*/  BSSY B0, `(.L_x_281) ;  /* 0x000003c000007945 */ /* 0x000fe40003800000 */
[----:B------:R-:W-:Y:S02]  /*6db0*/  FFMA.FTZ R70, R68, R132, UR7 ;  /* 0x0000000744467e23 */ /* 0x000fe40008010084 */
[----:B------:R-:W1:Y:S02]  /*6dc0*/  @!P5 LDC.64 R68, c[0x0][0x250] ;  /* 0x00009400ff44db82 */ /* 0x000e640000000a00 */
[----:B-1----:R-:W-:-:S05]  /*6dd0*/  @!P5 IMAD.WIDE R68, R20, 0x4, R68 ;  /* 0x000000041444d825 */ /* 0x002fca00078e0244 */
[----:B------:R1:W-:Y:S02]  /*6de0*/  @!P5 STG.E desc[UR4][R68.64], R197 ;  /* 0x000000c54400d986 */ /* 0x0003e4000c101904 */
[----:B-1----:R-:W-:-:S05]  /*6df0*/  FMUL.FTZ R68, R197, R197 ;  /* 0x000000c5c5447220 */ /* 0x002fca0000410000 */
[----:B------:R-:W-:-:S05]  /*6e00*/  FSEL R68, R68, RZ, P3 ;  /* 0x000000ff44447208 */ /* 0x000fca0001800000 */
[----:B------:R-:W-:Y:S02]  /*6e10*/  FADD.FTZ R70, R70, R68 ;  /* 0x0000004446467221 */ /* 0x000fe40000010000 */
[----:B------:R-:W1:Y:S02]  /*6e20*/  @!P5 LDC.64 R68, c[0x0][0x258] ;  /* 0x00009600ff44db82 */ /* 0x000e640000000a00 */
[----:B------:R-:W2:Y:S01]  /*6e30*/  MUFU.RSQ R200, R70 ;  /* 0x0000004600c87308 */ /* 0x000ea20000001400 */
[----:B-1----:R-:W-:-:S05]  /*6e40*/  @!P5 IMAD.WIDE R68, R20, 0x4, R68 ;  /* 0x000000041444d825 */ /* 0x002fca00078e0244 */
[----:B--2---:R1:W-:Y:S01]  /*6e50*/  @!P5 STG.E desc[UR4][R68.64], R200 ;  /* 0x000000c84400d986 */ /* 0x0043e2000c101904 */
[----:B------:R-:W-:Y:S05]  /*6e60*/  @!P2 BRA `(.L_x_282) ;  /* 0x0000000000bca947 */ /* 0x000fea0003800000 */
[----:B------:R-:W2:Y:S04]  /*6e70*/  LDL R252, [R1+0x1c] ;  /* 0x00001c0001fc7983 */ /* 0x000ea80000100800 */
[----:B------:R-:W2:Y:S04]  /*6e80*/  LDL R133, [R1+0x20] ;  /* 0x0000200001857983 */ /* 0x000ea80000100800 */
[----:B------:R3:W-:Y:S04]  /*6e90*/  STL [R1+0x2c], R3 ;  /* 0x00002c0301007387 */ /* 0x0007e80000100800 */
[----:B0-----:R-:W4:Y:S04]  /*6ea0*/  LDL R71, [R1+0x18] ;  /* 0x0000180001477983 */ /* 0x001f280000100800 */
[----:B---3--:R-:W4:Y:S04]  /*6eb0*/  LDL R3, [R1+0x14] ;  /* 0x0000140001037983 */ /* 0x008f280000100800 */
[----:B------:R0:W-:Y:S04]  /*6ec0*/  STL [R1+0x28], R2 ;  /* 0x0000280201007387 */ /* 0x0001e80000100800 */
[----:B0-----:R-:W3:Y:S04]  /*6ed0*/  LDL R2, [R1+0xc] ;  /* 0x00000c0001027983 */ /* 0x001ee80000100800 */
[----:B------:R0:W-:Y:S04]  /*6ee0*/  STL [R1+0x24], R0 ;  /* 0x0000240001007387 */ /* 0x0001e80000100800 */
[----:B0-----:R-:W3:Y:S01]  /*6ef0*/  LDL R0, [R1+0x10] ;  /* 0x0000100001007983 */ /* 0x001ee20000100800 */
[----:B------:R-:W-:-:S05]  /*6f00*/  FSEL R132, R197, RZ, !P3 ;  /* 0x000000ffc5847208 */ /* 0x000fca0005800000 */
[----:B-1----:R-:W-:-:S04]  /*6f10*/  FADD.FTZ R68, R40, -R132 ;  /* 0x8000008428447221 */ /* 0x002fc80000010000 */
[----:B------:R-:W-:Y:S01]  /*6f20*/  FMUL.FTZ R68, R200, R68 ;  /* 0x00000044c8447220 */ /* 0x000fe20000410000 */
[----:B------:R-:W-:-:S04]  /*6f30*/  FADD.FTZ R69, R41, -R132 ;  /* 0x8000008429457221 */ /* 0x000fc80000010000 */
[----:B------:R-:W-:-:S04]  /*6f40*/  FMUL.FTZ R69, R200, R69 ;  /* 0x00000045c8457220 */ /* 0x000fc80000410000 */
[----:B------:R-:W-:Y:S01]  /*6f50*/  FFMA.FTZ R69, R240, R69, R239 ;  /* 0x00000045f0457223 */ /* 0x000fe200000100ef */
[----:B------:R-:W-:-:S04]  /*6f60*/  FADD.FTZ R70, R73, -R132 ;  /* 0x8000008449467221 */ /* 0x000fc80000010000 */
[----:B------:R-:W-:-:S04]  /*6f70*/  FMUL.FTZ R70, R200, R70 ;  /* 0x00000046c8467220 */ /* 0x000fc80000410000 */
[----:B------:R-:W-:Y:S01]  /*6f80*/  FFMA.FTZ R70, R238, R70, R237 ;  /* 0x00000046ee467223 */ /* 0x000fe200000100ed */
[----:B--2---:R-:W-:Y:S02]  /*6f90*/  FFMA.FTZ R68, R133, R68, R252 ;  /* 0x0000004485447223 */ /* 0x004fe400000100fc */
[----:B------:R-:W2:Y:S04]  /*6fa0*/  LDL R252, [R1+0x4] ;  /* 0x0000040001fc7983 */ /* 0x000ea80000100800 */
[----:B------:R-:W2:Y:S01]  /*6fb0*/  LDL R133, [R1+0x8] ;  /* 0x0000080001857983 */ /* 0x000ea20000100800 */
[----:B------:R-:W-:Y:S01]  /*6fc0*/  F2FP.BF16.F32.PACK_AB R68, R69, R68 ;  /* 0x000000444544723e */ /* 0x000fe200000010ff */
[----:B------:R-:W-:-:S04]  /*6fd0*/  FADD.FTZ R69, R72, -R132 ;  /* 0x8000008448457221 */ /* 0x000fc80000010000 */
[----:B------:R-:W-:-:S04]  /*6fe0*/  FMUL.FTZ R69, R200, R69 ;  /* 0x00000045c8457220 */ /* 0x000fc80000410000 */
[----:B----4-:R-:W-:Y:S02]  /*6ff0*/  FFMA.FTZ R69, R71, R69, R3 ;  /* 0x0000004547457223 */ /* 0x010fe40000010003 */
[----:B------:R4:W5:Y:S03]  /*7000*/  LDL.LU R3, [R1+0x2c] ;  /* 0x00002c0001037983 */ /* 0x0009660000300800 */
[----:B------:R-:W-:Y:S01]  /*7010*/  F2FP.BF16.F32.PACK_AB R69, R70, R69 ;  /* 0x000000454645723e */ /* 0x000fe200000010ff */
[----:B------:R-:W-:-:S04]  /*7020*/  FADD.FTZ R70, R92, -R132 ;  /* 0x800000845c467221 */ /* 0x000fc80000010000 */
[----:B------:R-:W-:-:S04]  /*7030*/  FMUL.FTZ R70, R200, R70 ;  /* 0x00000046c8467220 */ /* 0x000fc80000410000 */
[----:B---3--:R-:W-:Y:S02]  /*7040*/  FFMA.FTZ R70, R0, R70, R2 ;  /* 0x0000004600467223 */ /* 0x008fe40000010002 */
[----:B------:R4:W5:Y:S04]  /*7050*/  LDL.LU R2, [R1+0x28] ;  /* 0x0000280001027983 */ /* 0x0009680000300800 */
[----:B------:R4:W5:Y:S01]  /*7060*/  LDL.LU R0, [R1+0x24] ;  /* 0x0000240001007983 */ /* 0x0009620000300800 */
[----:B------:R-:W-:-:S04]  /*7070*/  FADD.FTZ R71, R93, -R132 ;  /* 0x800000845d477221 */ /* 0x000fc80000010000 */
[----:B------:R-:W-:-:S04]  /*7080*/  FMUL.FTZ R71, R200, R71 ;  /* 0x00000047c8477220 */ /* 0x000fc80000410000 */
[----:B------:R-:W-:-:S05]  /*7090*/  FFMA.FTZ R71, R236, R71, R235 ;  /* 0x00000047ec477223 */ /* 0x000fca00000100eb */
[----:B------:R-:W-:Y:S01]  /*70a0*/  F2FP.BF16.F32.PACK_AB R70, R71, R70 ;  /* 0x000000464746723e */ /* 0x000fe200000010ff */
[--C-:B------:R-:W-:Y:S01]  /*70b0*/  FADD.FTZ R71, R113, -R132.reuse ;  /* 0x8000008471477221 */ /* 0x100fe20000010000 */
[----:B------:R-:W-:-:S03]  /*70c0*/  FADD.FTZ R132, R114, -R132 ;  /* 0x8000008472847221 */ /* 0x000fc60000010000 */
[C---:B------:R-:W-:Y:S01]  /*70d0*/  FMUL.FTZ R71, R200.reuse, R71 ;  /* 0x00000047c8477220 */ /* 0x040fe20000410000 */
[----:B------:R-:W-:-:S04]  /*70e0*/  FMUL.FTZ R132, R200, R132 ;  /* 0x00000084c8847220 */ /* 0x000fc80000410000 */
[----:B------:R-:W-:Y:S01]  /*70f0*/  FFMA.FTZ R132, R234, R132, R233 ;  /* 0x00000084ea847223 */ /* 0x000fe200000100e9 */
[----:B--2---:R-:W-:-:S05]  /*7100*/  FFMA.FTZ R71, R133, R71, R252 ;  /* 0x0000004785477223 */ /* 0x004fca00000100fc */
[----:B------:R-:W-:Y:S02]  /*7110*/  F2FP.BF16.F32.PACK_AB R71, R132, R71 ;  /* 0x000000478447723e */ /* 0x000fe400000010ff */
[----:B------:R-:W0:Y:S02]  /*7120*/  LDC.64 R132, c[0x0][0x2b8] ;  /* 0x0000ae00ff847b82 */ /* 0x000e240000000a00 */
[----:B0-----:R-:W-:-:S05]  /*7130*/  IMAD.WIDE.U32 R132, R39, 0x10, R132 ;  /* 0x0000001027847825 */ /* 0x001fca00078e0084 */
[----:B------:R4:W-:Y:S01]  /*7140*/  STG.E.128 desc[UR4][R132.64], R68 ;  /* 0x0000004484007986 */ /* 0x0009e2000c101d04 */
[----:B------:R-:W-:-:S07]  /*7150*/  IADD3 R39, R39, 0x20, RZ ;  /* 0x0000002027277810 */ /* 0x000fce0007ffe0ff */
.L_x_282:
[----:B------:R-:W-:Y:S05]  /*7160*/  BSYNC B0 ;  /* 0x0000000000007941 */ /* 0x000fea0003800000 */
.L_x_281:
[----:B-----5:R-:W-:Y:S01]  /*7170*/  ISETP.GE.U32.AND P4, PT, R0, 0x40, PT ;  /* 0x000000400000780c */ /* 0x020fe20003f86070 */
[----:B------:R-:W-:-:S12]  /*7180*/  BSSY B0, `(.L_x_283) ;  /* 0x0000024000007945 */ /* 0x000fd80003800000 */
[----:B------:R-:W-:Y:S05]  /*7190*/  @!P4 BRA `(.L_x_284) ;  /* 0x000000000088c947 */ /* 0x000fea0003800000 */
[----:B----4-:R-:W2:Y:S01]  /*71a0*/  LDL R70, [R1] ;  /* 0x0000000001467983 */ /* 0x010ea20000100800 */
[----:B------:R-:W-:-:S05]  /*71b0*/  FSEL R132, R197, RZ, !P3 ;  /* 0x000000ffc5847208 */ /* 0x000fca0005800000 */
[--C-:B-1----:R-:W-:Y:S01]  /*71c0*/  FADD.FTZ R68, R42, -R132.reuse ;  /* 0x800000842a447221 */ /* 0x102fe20000010000 */
[--C-:B------:R-:W-:Y:S01]  /*71d0*/  FADD.FTZ R69, R43, -R132.reuse ;  /* 0x800000842b457221 */ /* 0x100fe20000010000 */
[----:B0-----:R-:W-:Y:S02]  /*71e0*/  FADD.FTZ R71, R95, -R132 ;  /* 0x800000845f477221 */ /* 0x001fe40000010000 */
[C---:B------:R-:W-:Y:S01]  /*71f0*/  FMUL.FTZ R68, R200.reuse, R68 ;  /* 0x00000044c8447220 */ /* 0x040fe20000410000 */
[C---:B------:R-:W-:Y:S01]  /*7200*/  FMUL.FTZ R69, R200.reuse, R69 ;  /* 0x00000045c8457220 */ /* 0x040fe20000410000 */
[----:B------:R-:W-:-:S03]  /*7210*/  FMUL.FTZ R71, R200, R71 ;  /* 0x00000047c8477220 */ /* 0x000fc60000410000 */
[----:B------:R-:W-:Y:S01]  /*7220*/  FFMA.FTZ R69, R232, R69, R231 ;  /* 0x00000045e8457223 */ /* 0x000fe200000100e7 */
[----:B------:R-:W-:Y:S01]  /*7230*/  FFMA.FTZ R71, R228, R71, R227 ;  /* 0x00000047e4477223 */ /* 0x000fe200000100e3 */
[----:B--2---:R-:W-:Y:S01]  /*7240*/  FFMA.FTZ R68, R70, R68, R251 ;  /* 0x0000004446447223 */ /* 0x004fe200000100fb */
[----:B------:R-:W-:-:S04]  /*7250*/  FADD.FTZ R70, R75, -R132 ;  /* 0x800000844b467221 */ /* 0x000fc80000010000 */
[----:B------:R-:W-:Y:S01]  /*7260*/  F2FP.BF16.F32.PACK_AB R68, R69, R68 ;  /* 0x000000444544723e */ /* 0x000fe200000010ff */
[----:B------:R-:W-:Y:S01]  /*7270*/  FADD.FTZ R69, R74, -R132 ;  /* 0x800000844a457221 */ /* 0x000fe20000010000 */
[----:B------:R-:W-:-:S03]  /*7280*/  FMUL.FTZ R70, R200, R70 ;  /* 0x00000046c8467220 */ /* 0x000fc60000410000 */
[----:B------:R-:W-:Y:S01]  /*7290*/  FMUL.FTZ R69, R200, R69 ;  /* 0x00000045c8457220 */ /* 0x000fe20000410000 */
[----:B------:R-:W-:-:S03]  /*72a0*/  FFMA.FTZ R70, R230, R70, R229 ;  /* 0x00000046e6467223 */ /* 0x000fc600000100e5 */
[----:B------:R-:W-:-:S05]  /*72b0*/  FFMA.FTZ R69, R250, R69, R249 ;  /* 0x00000045fa457223 */ /* 0x000fca00000100f9 */
[----:B------:R-:W-:Y:S01]  /*72c0*/  F2FP.BF16.F32.PACK_AB R69, R70, R69 ;  /* 0x000000454645723e */ /* 0x000fe200000010ff */
[----:B------:R-:W-:-:S04]  /*72d0*/  FADD.FTZ R70, R94, -R132 ;  /* 0x800000845e467221 */ /* 0x000fc80000010000 */
[----:B------:R-:W-:-:S04]  /*72e0*/  FMUL.FTZ R70, R200, R70 ;  /* 0x00000046c8467220 */ /* 0x000fc80000410000 */
[----:B------:R-:W-:-:S05]  /*72f0*/  FFMA.FTZ R70, R248, R70, R247 ;  /* 0x00000046f8467223 */ /* 0x000fca00000100f7 */
[----:B------:R-:W-:Y:S01]  /*7300*/  F2FP.BF16.F32.PACK_AB R70, R71, R70 ;  /* 0x000000464746723e */ /* 0x000fe200000010ff */
[--C-:B------:R-:W-:Y:S01]  /*7310*/  FADD.FTZ R71, R115, -R132.reuse ;  /* 0x8000008473477221 */ /* 0x100fe20000010000 */
[----:B------:R-:W-:-:S03]  /*7320*/  FADD.FTZ R132, R116, -R132 ;  /* 0x8000008474847221 */ /* 0x000fc60000010000 */
[C---:B------:R-:W-:Y:S01]  /*7330*/  FMUL.FTZ R71, R200.reuse, R71 ;  /* 0x00000047c8477220 */ /* 0x040fe20000410000 */
[----:B------:R-:W-:-:S03]  /*7340*/  FMUL.FTZ R132, R200, R132 ;  /* 0x00000084c8847220 */ /* 0x000fc60000410000 */
[----:B------:R-:W-:Y:S01]  /*7350*/  FFMA.FTZ R71, R246, R71, R245 ;  /* 0x00000047f6477223 */ /* 0x000fe200000100f5 */
[----:B------:R-:W-:-:S05]  /*7360*/  FFMA.FTZ R132, R226, R132, R225 ;  /* 0x00000084e2847223 */ /* 0x000fca00000100e1 */
[----:B------:R-:W-:Y:S02]  /*7370*/  F2FP.BF16.F32.PACK_AB R71, R132, R71 ;  /* 0x000000478447723e */ /* 0x000fe400000010ff */
[----:B------:R-:W0:Y:S02]  /*7380*/  LDC.64 R132, c[0x0][0x2b8] ;  /* 0x0000ae00ff847b82 */ /* 0x000e240000000a00 */
[----:B0-----:R-:W-:-:S04]  /*7390*/  IMAD.WIDE.U32 R132, R39, 0x10, R132 ;  /* 0x0000001027847825 */ /* 0x001fc800078e0084 */
[----:B------:R-:W-:Y:S01]  /*73a0*/  VIADD R39, R39, 0x20 ;  /* 0x0000002027277836 */ /* 0x000fe20000000000 */
[----:B------:R2:W-:Y:S06]  /*73b0*/  STG.E.128 desc[UR4][R132.64], R68 ;  /* 0x0000004484007986 */ /* 0x0005ec000c101d04 */
.L_x_284:
[----:B------:R-:W-:Y:S05]  /*73c0*/  BSYNC B0 ;  /* 0x0000000000007941 */ /* 0x000fea0003800000 */
.L_x_283:
[----:B------:R-:W-:Y:S01]  /*73d0*/  ISETP.GE.U32.AND P4, PT, R0, 0x60, PT ;  /* 0x000000600000780c */ /* 0x000fe20003f86070 */
[----:B------:R-:W-:-:S12]  /*73e0*/  BSSY B0, `(.L_x_285) ;  /* 0x0000023000007945 */ /* 0x000fd80003800000 */
[----:B------:R-:W-:Y:S05]  /*73f0*/  @!P4 BRA `(.L_x_286) ;  /* 0x000000000084c947 */ /* 0x000fea0003800000 */
[----:B--2-4-:R-:W-:-:S05]  /*7400*/  FSEL R132, R197, RZ, !P3 ;  /* 0x000000ffc5847208 */ /* 0x014fca0005800000 */
[--C-:B-1----:R-:W-:Y:S01]  /*7410*/  FADD.FTZ R68, R44, -R132.reuse ;  /* 0x800000842c447221 */ /* 0x102fe20000010000 */
[--C-:B------:R-:W-:Y:S01]  /*7420*/  FADD.FTZ R69, R45, -R132.reuse ;  /* 0x800000842d457221 */ /* 0x100fe20000010000 */
[--C-:B------:R-:W-:Y:S01]  /*7430*/  FADD.FTZ R70, R77, -R132.reuse ;  /* 0x800000844d467221 */ /* 0x100fe20000010000 */
[----:B0-----:R-:W-:Y:S01]  /*7440*/  FADD.FTZ R71, R97, -R132 ;  /* 0x8000008461477221 */ /* 0x001fe20000010000 */
[C---:B------:R-:W-:Y:S01]  /*7450*/  FMUL.FTZ R68, R200.reuse, R68 ;  /* 0x00000044c8447220 */ /* 0x040fe20000410000 */
[C---:B------:R-:W-:Y:S01]  /*7460*/  FMUL.FTZ R69, R200.reuse, R69 ;  /* 0x00000045c8457220 */ /* 0x040fe20000410000 */
[C---:B------:R-:W-:Y:S01]  /*7470*/  FMUL.FTZ R70, R200.reuse, R70 ;  /* 0x00000046c8467220 */ /* 0x040fe20000410000 */
[----:B------:R-:W-:Y:S01]  /*7480*/  FMUL.FTZ R71, R200, R71 ;  /* 0x00000047c8477220 */ /* 0x000fe20000410000 */
[----:B------:R-:W-:Y:S01]  /*7490*/  FFMA.FTZ R68, R244, R68, R243 ;  /* 0x00000044f4447223 */ /* 0x000fe200000100f3 */
[----:B------:R-:W-:Y:S01]  /*74a0*/  FFMA.FTZ R69, R224, R69, R223 ;  /* 0x00000045e0457223 */ /* 0x000fe200000100df */
[----:B------:R-:W-:Y:S01]  /*74b0*/  FFMA.FTZ R70, R222, R70, R221 ;  /* 0x00000046de467223 */ /* 0x000fe200000100dd */
[----:B------:R-:W-:-:S03]  /*74c0*/  FFMA.FTZ R71, R218, R71, R217 ;  /* 0x00000047da477223 */ /* 0x000fc600000100d9 */
[----:B------:R-:W-:Y:S01]  /*74d0*/  F2FP.BF16.F32.PACK_AB R68, R69, R68 ;  /* 0x000000444544723e */ /* 0x000fe200000010ff */
[----:B------:R-:W-:-:S04]  /*74e0*/  FADD.FTZ R69, R76, -R132 ;  /* 0x800000844c457221 */ /* 0x000fc80000010000 */
[----:B------:R-:W-:-:S04]  /*74f0*/  FMUL.FTZ R69, R200, R69 ;  /* 0x00000045c8457220 */ /* 0x000fc80000410000 */
        /* <DEDUP_REMOVED lines=14> */
[C---:B0-----:R-:W-:Y:S01]  /*75e0*/  IMAD.WIDE.U32 R132, R39.reuse, 0x10, R132 ;  /* 0x0000001027847825 */ /* 0x041fe200078e0084 */
[----:B------:R-:W-:-:S04]  /*75f0*/  IADD3 R39, R39, 0x20, RZ ;  /* 0x0000002027277810 */ /* 0x000fc80007ffe0ff */
[----:B------:R3:W-:Y:S03]  /*7600*/  STG.E.128 desc[UR4][R132.64], R68 ;  /* 0x0000004484007986 */ /* 0x0007e6000c101d04 */
.L_x_286:
[----:B------:R-:W-:Y:S05]  /*7610*/  BSYNC B0 ;  /* 0x0000000000007941 */ /* 0x000fea0003800000 */
.L_x_285:
[----:B------:R-:W-:Y:S01]  /*7620*/  ISETP.GE.U32.AND P4, PT, R0, 0x80, PT ;  /* 0x000000800000780c */ /* 0x000fe20003f86070 */
[----:B------:R-:W-:-:S12]  /*7630*/  BSSY B0, `(.L_x_287) ;  /* 0x0000023000007945 */ /* 0x000fd80003800000 */
[----:B------:R-:W-:Y:S05]  /*7640*/  @!P4 BRA `(.L_x_288) ;  /* 0x000000000084c947 */ /* 0x000fea0003800000 */
[----:B--234-:R-:W-:-:S05]  /*7650*/  FSEL R132, R197, RZ, !P3 ;  /* 0x000000ffc5847208 */ /* 0x01cfca0005800000 */
        /* <DEDUP_REMOVED lines=32> */
.L_x_288:
[----:B------:R-:W-:Y:S05]  /*7860*/  BSYNC B0 ;  /* 0x0000000000007941 */ /* 0x000fea0003800000 */
.L_x_287:
[----:B------:R-:W-:Y:S01]  /*7870*/  ISETP.GE.U32.AND P3, PT, R0, 0xa0, PT ;  /* 0x000000a00000780c */ /* 0x000fe20003f66070 */
[----:B------:R-:W-:-:S12]  /*7880*/  BSSY B0, `(.L_x_289) ;  /* 0x0000024000007945 */ /* 0x000fd80003800000 */
[----:B------:R-:W-:Y:S05]  /*7890*/  @!P3 BRA `(.L_x_290) ;  /* 0x000000000088b947 */ /* 0x000fea0003800000 */
[----:B------:R-:W-:-:S04]  /*78a0*/  LOP3.LUT P3, RZ, R2, 0x80, RZ, 0xc0, !PT ;  /* 0x0000008002ff7812 */ /* 0x000fc8000786c0ff */
[----:B0-234-:R-:W-:-:S05]  /*78b0*/  FSEL R132, R197, RZ, !P3 ;  /* 0x000000ffc5847208 */ /* 0x01dfca0005800000 */
[--C-:B-1----:R-:W-:Y:S01]  /*78c0*/  FADD.FTZ R68, R48, -R132.reuse ;  /* 0x8000008430447221 */ /* 0x102fe20000010000 */
[--C-:B------:R-:W-:Y:S01]  /*78d0*/  FADD.FTZ R69, R49, -R132.reuse ;  /* 0x8000008431457221 */ /* 0x100fe20000010000 */
[--C-:B------:R-:W-:Y:S01]  /*78e0*/  FADD.FTZ R70, R81, -R132.reuse ;  /* 0x8000008451467221 */ /* 0x100fe20000010000 */
[----:B------:R-:W-:Y:S01]  /*78f0*/  FADD.FTZ R71, R101, -R132 ;  /* 0x8000008465477221 */ /* 0x000fe20000010000 */
        /* <DEDUP_REMOVED lines=28> */
.L_x_290:
[----:B------:R-:W-:Y:S05]  /*7ac0*/  BSYNC B0 ;  /* 0x0000000000007941 */ /* 0x000fea0003800000 */
.L_x_289:
        /* <DEDUP_REMOVED lines=37> */
.L_x_292:
[----:B------:R-:W-:Y:S05]  /*7d20*/  BSYNC B0 ;  /* 0x0000000000007941 */ /* 0x000fea0003800000 */
.L_x_291:
        /* <DEDUP_REMOVED lines=37> */
.L_x_294:
[----:B------:R-:W-:Y:S05]  /*7f80*/  BSYNC B0 ;  /* 0x0000000000007941 */ /* 0x000fea0003800000 */
.L_x_293:
        /* <DEDUP_REMOVED lines=37> */
.L_x_296:
[----:B------:R-:W-:Y:S05]  /*81e0*/  BSYNC B0 ;  /* 0x0000000000007941 */ /* 0x000fea0003800000 */
.L_x_295:
        /* <DEDUP_REMOVED lines=37> */
.L_x_298:
[----:B------:R-:W-:Y:S05]  /*8440*/  BSYNC B0 ;  /* 0x0000000000007941 */ /* 0x000fea0003800000 */
.L_x_297:
[----:B------:R-:W-:Y:S01]  /*8450*/  ISETP.GE.U32.AND P3, PT, R0, 0x140, PT ;  /* 0x000001400000780c */ /* 0x000fe20003f66070 */
[----:B------:R-:W-:-:S12]  /*8460*/  BSSY B0, `(.L_x_299) ;  /* 0x0000023000007945 */ /* 0x000fd80003800000 */
[----:B------:R-:W-:Y:S05]  /*8470*/  @!P3 BRA `(.L_x_300) ;  /* 0x000000000084b947 */ /* 0x000fea0003800000 */
[----:B------:R-:W-:-:S04]  /*8480*/  LOP3.LUT P3, RZ, R2, 0x80, RZ, 0xc0, !PT ;  /* 0x0000008002ff7812 */ /* 0x000fc8000786c0ff */
[----:B------:R-:W-:-:S05]  /*8490*/  FSEL R252, R197, RZ, !P3 ;  /* 0x000000ffc5fc7208 */ /* 0x000fca0005800000 */
[--C-:B0-234-:R-:W-:Y:S01]  /*84a0*/  FADD.FTZ R70, R90, -R252.reuse ;  /* 0x800000fc5a467221 */ /* 0x11dfe20000010000 */
[--C-:B------:R-:W-:Y:S01]  /*84b0*/  FADD.FTZ R133, R110, -R252.reuse ;  /* 0x800000fc6e857221 */ /* 0x100fe20000010000 */
[--C-:B-1----:R-:W-:Y:S01]  /*84c0*/  FADD.FTZ R68, R58, -R252.reuse ;  /* 0x800000fc3a447221 */ /* 0x102fe20000010000 */
[--C-:B------:R-:W-:Y:S01]  /*84d0*/  FADD.FTZ R69, R59, -R252.reuse ;  /* 0x800000fc3b457221 */ /* 0x100fe20000010000 */
[--C-:B------:R-:W-:Y:S01]  /*84e0*/  FADD.FTZ R132, R91, -R252.reuse ;  /* 0x800000fc5b847221 */ /* 0x100fe20000010000 */
[--C-:B------:R-:W-:Y:S01]  /*84f0*/  FADD.FTZ R197, R111, -R252.reuse ;  /* 0x800000fc6fc57221 */ /* 0x100fe20000010000 */
[--C-:B------:R-:W-:Y:S01]  /*8500*/  FADD.FTZ R71, R131, -R252.reuse ;  /* 0x800000fc83477221 */ /* 0x100fe20000010000 */
[----:B------:R-:W-:Y:S01]  /*8510*/  FADD.FTZ R252, R112, -R252 ;  /* 0x800000fc70fc7221 */ /* 0x000fe20000010000 */
[C---:B------:R-:W-:Y:S01]  /*8520*/  FMUL.FTZ R70, R200.reuse, R70 ;  /* 0x00000046c8467220 */ /* 0x040fe20000410000 */
[C---:B------:R-:W-:Y:S01]  /*8530*/  FMUL.FTZ R133, R200.reuse, R133 ;  /* 0x00000085c8857220 */ /* 0x040fe20000410000 */
[C---:B------:R-:W-:Y:S01]  /*8540*/  FMUL.FTZ R68, R200.reuse, R68 ;  /* 0x00000044c8447220 */ /* 0x040fe20000410000 */
[C---:B------:R-:W-:Y:S01]  /*8550*/  FMUL.FTZ R69, R200.reuse, R69 ;  /* 0x00000045c8457220 */ /* 0x040fe20000410000 */
[C---:B------:R-:W-:Y:S01]  /*8560*/  FMUL.FTZ R132, R200.reuse, R132 ;  /* 0x00000084c8847220 */ /* 0x040fe20000410000 */
[C---:B------:R-:W-:Y:S01]  /*8570*/  FMUL.FTZ R197, R200.reuse, R197 ;  /* 0x000000c5c8c57220 */ /* 0x040fe20000410000 */
[C---:B------:R-:W-:Y:S01]  /*8580*/  FMUL.FTZ R71, R200.reuse, R71 ;  /* 0x00000047c8477220 */ /* 0x040fe20000410000 */
[----:B------:R-:W-:Y:S01]  /*8590*/  FMUL.FTZ R252, R200, R252 ;  /* 0x000000fcc8fc7220 */ /* 0x000fe20000410000 */
[----:B------:R-:W-:Y:S01]  /*85a0*/  FFMA.FTZ R200, R13, R70, R17 ;  /* 0x000000460dc87223 */ /* 0x000fe20000010011 */
[----:B------:R-:W-:Y:S01]  /*85b0*/  FFMA.FTZ R70, R14, R133, R18 ;  /* 0x000000850e467223 */ /* 0x000fe20000010012 */
[----:B------:R-:W-:Y:S01]  /*85c0*/  FFMA.FTZ R68, R12, R68, R16 ;  /* 0x000000440c447223 */ /* 0x000fe20000010010 */
[----:B------:R-:W-:Y:S01]  /*85d0*/  FFMA.FTZ R132, R33, R132, R34 ;  /* 0x0000008421847223 */ /* 0x000fe20000010022 */
[----:B------:R-:W-:Y:S01]  /*85e0*/  FFMA.FTZ R133, R31, R69, R32 ;  /* 0x000000451f857223 */ /* 0x000fe20000010020 */
[----:B------:R-:W-:Y:S01]  /*85f0*/  FFMA.FTZ R71, R15, R71, R19 ;  /* 0x000000470f477223 */ /* 0x000fe20000010013 */
[----:B------:R-:W-:Y:S01]  /*8600*/  FFMA.FTZ R252, R37, R252, R38 ;  /* 0x000000fc25fc7223 */ /* 0x000fe20000010026 */
[----:B------:R-:W-:Y:S01]  /*8610*/  FFMA.FTZ R197, R35, R197, R36 ;  /* 0x000000c523c57223 */ /* 0x000fe20000010024 */
[----:B------:R-:W-:-:S02]  /*8620*/  F2FP.BF16.F32.PACK_AB R69, R132, R200 ;  /* 0x000000c88445723e */ /* 0x000fc400000010ff */
[----:B------:R-:W-:Y:S02]  /*8630*/  F2FP.BF16.F32.PACK_AB R68, R133, R68 ;  /* 0x000000448544723e */ /* 0x000fe400000010ff */
[----:B------:R-:W0:Y:S01]  /*8640*/  LDC.64 R132, c[0x0][0x2b8] ;  /* 0x0000ae00ff847b82 */ /* 0x000e220000000a00 */
[----:B------:R-:W-:Y:S02]  /*8650*/  F2FP.BF16.F32.PACK_AB R71, R252, R71 ;  /* 0x00000047fc47723e */ /* 0x000fe400000010ff */
[----:B------:R-:W-:Y:S01]  /*8660*/  F2FP.BF16.F32.PACK_AB R70, R197, R70 ;  /* 0x00000046c546723e */ /* 0x000fe200000010ff */
[----:B0-----:R-:W-:-:S05]  /*8670*/  IMAD.WIDE.U32 R132, R39, 0x10, R132 ;  /* 0x0000001027847825 */ /* 0x001fca00078e0084 */
[----:B------:R0:W-:Y:S02]  /*8680*/  STG.E.128 desc[UR4][R132.64], R68 ;  /* 0x0000004484007986 */ /* 0x0001e4000c101d04 */
.L_x_300:
[----:B------:R-:W-:Y:S05]  /*8690*/  BSYNC B0 ;  /* 0x0000000000007941 */ /* 0x000fea0003800000 */
.L_x_299:
[----:B01234-:R-:W0:Y:S02]  /*86a0*/  LDC.64 R68, c[0x0][0x210] ;  /* 0x00008400ff447b82 */ /* 0x01fe240000000a00 */
[----:B0-----:R-:W-:-:S04]  /*86b0*/  LEA R20, R68, R20, 0x2 ;  /* 0x0000001444147211 */ /* 0x001fc800078e10ff */
[----:B------:R-:W-:-:S13]  /*86c0*/  ISETP.GE.AND P3, PT, R20, R69, PT ;  /* 0x000000451400720c */ /* 0x000fda0003f66270 */
[----:B------:R-:W-:Y:S05]  /*86d0*/  @!P3 BRA `(.L_x_301) ;  /* 0xffffff940068b947 */ /* 0x000fea000383ffff */
[----:B------:R-:W-:Y:S05]  /*86e0*/  EXIT ;  /* 0x000000000000794d */ /* 0x000fea0003800000 */
.L_x_280:
[----:B------:R-:W-:Y:S01]  /*86f0*/  HFMA2.MMA R69, -RZ, RZ, 0, 1.847743988037109375e-06 ;  /* 0x0000001fff457435 */ /* 0x000fe200000001ff */
[----:B------:R-:W-:Y:S01]  /*8700*/  BSSY B0, `(.L_x_302) ;  /* 0x0000007000007945 */ /* 0x000fe20003800000 */
[----:B------:R-:W-:Y:S01]  /*8710*/  MOV R133, R71 ;  /* 0x0000004700857202 */ /* 0x000fe20000000f00 */
[----:B------:R-:W-:Y:S01]  /*8720*/  IMAD.MOV.U32 R70, RZ, RZ, 0x1 ;  /* 0x00000001ff467424 */ /* 0x000fe200078e00ff */
[----:B------:R-:W-:-:S07]  /*8730*/  MOV R68, 0xffffffff ;  /* 0xffffffff00447802 */ /* 0x000fce0000000f00 */
[----:B-----5:R-:W-:Y:S05]  /*8740*/  WARPSYNC.COLLECTIVE R68, `(.L_x_303) ;  /* 0x0000000044087348 */ /* 0x020fea0003c00000 */
[----:B------:R0:W1:Y:S02]  /*8750*/  SHFL.BFLY P6, R68, R133, R70, R69 ;  /* 0x0c00004685447389 */ /* 0x00006400000c0045 */
[----:B01---5:R-:W-:Y:S01]  /*8760*/  ENDCOLLECTIVE ;  /* 0x000000000000791b */ /* 0x023fe20003800000 */
.L_x_303:
[----:B------:R-:W-:Y:S05]  /*8770*/  BSYNC B0 ;  /* 0x0000000000007941 */ /* 0x000fea0003800000 */
.L_x_302:
[----:B------:R-:W-:Y:S01]  /*8780*/  FADD.FTZ R71, R71, R68 ;  /* 0x0000004447477221 */ /* 0x000fe20000010000 */
[----:B------:R-:W-:Y:S01]  /*8790*/  HFMA2.MMA R70, -RZ, RZ, 0, 1.1920928955078125e-07 ;  /* 0x00000002ff467435 */ /* 0x000fe200000001ff */
[----:B------:R-:W-:Y:S01]  /*87a0*/  MOV R68, 0xffffffff ;  /* 0xffffffff00447802 */ /* 0x000fe20000000f00 */
[----:B------:R-:W-:Y:S01]  /*87b0*/  IMAD.MOV.U32 R69, RZ, RZ, 0x1f ;  /* 0x0000001fff457424 */ /* 0x000fe200078e00ff */
[----:B------:R-:W0:Y:S01]  /*87c0*/  LDC R132, c[0x0][0x290] ;  /* 0x0000a400ff847b82 */ /* 0x000e220000000800 */
[----:B------:R-:W-:-:S07]  /*87d0*/  MOV R133, R71 ;  /* 0x0000004700857202 */ /* 0x000fce0000000f00 */
[----:B0-----:R-:W-:Y:S05]  /*87e0*/  WARPSYNC.COLLECTIVE R68, `(.L_x_304) ;  /* 0x0000000044087348 */ /* 0x001fea0003c00000 */
[----:B------:R1:W2:Y:S02]  /*87f0*/  SHFL.BFLY P6, R68, R133, R70, R69 ;  /* 0x0c00004685447389 */ /* 0x0002a400000c0045 */
[----:B012---:R-:W-:Y:S01]  /*8800*/  ENDCOLLECTIVE ;  /* 0x000000000000791b */ /* 0x007fe20003800000 */
.L_x_304:
[----:B------:R-:W-:Y:S01]  /*8810*/  HFMA2.MMA R70, -RZ, RZ, 0, 2.384185791015625e-07 ;  /* 0x00000004ff467435 */ /* 0x000fe200000001ff */
[----:B------:R-:W-:Y:S01]  /*8820*/  FADD.FTZ R71, R71, R68 ;  /* 0x0000004447477221 */ /* 0x000fe20000010000 */
[----:B------:R-:W-:-:S04]  /*8830*/  MOV R68, 0xffffffff ;  /* 0xffffffff00447802 */ /* 0x000fc80000000f00 */
[----:B------:R-:W-:-:S07]  /*8840*/  MOV R133, R71 ;  /* 0x0000004700857202 */ /* 0x000fce0000000f00 */
[----:B------:R-:W-:Y:S05]  /*8850*/  WARPSYNC.COLLECTIVE R68, `(.L_x_305) ;  /* 0x0000000044087348 */ /* 0x000fea0003c00000 */
[----:B------:R0:W1:Y:S02]  /*8860*/  SHFL.BFLY P6, R68, R133, R70, R69 ;  /* 0x0c00004685447389 */ /* 0x00006400000c0045 */
[----:B01----:R-:W-:Y:S01]  /*8870*/  ENDCOLLECTIVE ;  /* 0x000000000000791b */ /* 0x003fe20003800000 */
.L_x_305:
[----:B------:R-:W-:Y:S01]  /*8880*/  HFMA2.MMA R70, -RZ, RZ, 0, 4.76837158203125e-07 ;  /* 0x00000008ff467435 */ /* 0x000fe200000001ff */
[----:B------:R-:W-:Y:S01]  /*8890*/  FADD.FTZ R71, R71, R68 ;  /* 0x0000004447477221 */ /* 0x000fe20000010000 */
[----:B------:R-:W-:-:S03]  /*88a0*/  MOV R68, 0xffffffff ;  /* 0xffffffff00447802 */ /* 0x000fc60000000f00 */
[----:B------:R-:W-:-:S07]  /*88b0*/  IMAD.MOV.U32 R133, RZ, RZ, R71 ;  /* 0x000000ffff857224 */ /* 0x000fce00078e0047 */
[----:B------:R-:W-:Y:S05]  /*88c0*/  WARPSYNC.COLLECTIVE R68, `(.L_x_306) ;  /* 0x0000000044087348 */ /* 0x000fea0003c00000 */
[----:B------:R0:W1:Y:S02]  /*88d0*/  SHFL.BFLY P6, R68, R133, R70, R69 ;  /* 0x0c00004685447389 */ /* 0x00006400000c0045 */
[----:B01----:R-:W-:Y:S01]  /*88e0*/  ENDCOLLECTIVE ;  /* 0x000000000000791b */ /* 0x003fe20003800000 */
.L_x_306:
[----:B------:R-:W-:Y:S01]  /*88f0*/  HFMA2.MMA R70, -RZ, RZ, 0, 9.5367431640625e-07 ;  /* 0x00000010ff467435 */ /* 0x000fe200000001ff */
[----:B------:R-:W-:Y:S01]  /*8900*/  FADD.FTZ R71, R71, R68 ;  /* 0x0000004447477221 */ /* 0x000fe20000010000 */
[----:B------:R-:W-:-:S04]  /*8910*/  IMAD.MOV.U32 R68, RZ, RZ, -0x1 ;  /* 0xffffffffff447424 */ /* 0x000fc800078e00ff */
[----:B------:R-:W-:-:S07]  /*8920*/  MOV R133, R71 ;  /* 0x0000004700857202 */ /* 0x000fce0000000f00 */
[----:B------:R-:W-:Y:S05]  /*8930*/  WARPSYNC.COLLECTIVE R68, `(.L_x_307) ;  /* 0x0000000044087348 */ /* 0x000fea0003c00000 */
[----:B------:R0:W1:Y:S02]  /*8940*/  SHFL.BFLY P6, R68, R133, R70, R69 ;  /* 0x0c00004685447389 */ /* 0x00006400000c0045 */
[----:B01----:R-:W-:Y:S01]  /*8950*/  ENDCOLLECTIVE ;  /* 0x000000000000791b */ /* 0x003fe20003800000 */
.L_x_307:
[----:B------:R-:W-:Y:S01]  /*8960*/  HFMA2.MMA R70, -RZ, RZ, 0, 5.9604644775390625e-08 ;  /* 0x00000001ff467435 */ /* 0x000fe200000001ff */
[----:B------:R-:W-:Y:S01]  /*8970*/  FADD.FTZ R68, R71, R68 ;  /* 0x0000004447447221 */ /* 0x000fe20000010000 */
[----:B------:R-:W-:-:S03]  /*8980*/  ISETP.GT.U32.AND P6, PT, R0, 0x3f, PT ;  /* 0x0000003f0000780c */ /* 0x000fc60003fc4070 */
[----:B------:R-:W-:-:S04]  /*8990*/  FMUL.FTZ R197, R68, R132 ;  /* 0x0000008444c57220 */ /* 0x000fc80000410000 */
        /* <DEDUP_REMOVED lines=167> */
[----:B------:R-:W-:Y:S02]  /*9410*/  MOV R68, 0xffffffff ;  /* 0xffffffff00447802 */ /* 0x000fe40000000f00 */
[----:B------:R-:W-:Y:S02]  /*9420*/  MOV R69, 0x1f ;  /* 0x0000001f00457802 */ /* 0x000fe40000000f00 */
[----:B------:R-:W-:-:S07]  /*9430*/  MOV R133, R71 ;  /* 0x0000004700857202 */ /* 0x000fce0000000f00 */
[----:B------:R-:W-:Y:S05]  /*9440*/  WARPSYNC.COLLECTIVE R68, `(.L_x_308) ;  /* 0x0000000044087348 */ /* 0x000fea0003c00000 */
[----:B------:R0:W1:Y:S02]  /*9450*/  SHFL.BFLY P6, R68, R133, R70, R69 ;  /* 0x0c00004685447389 */ /* 0x00006400000c0045 */
[----:B01----:R-:W-:Y:S01]  /*9460*/  ENDCOLLECTIVE ;  /* 0x000000000000791b */ /* 0x003fe20003800000 */
.L_x_308:
[----:B------:R-:W-:Y:S01]  /*9470*/  HFMA2.MMA R70, -RZ, RZ, 0, 1.1920928955078125e-07 ;  /* 0x00000002ff467435 */ /* 0x000fe200000001ff */
[----:B------:R-:W-:Y:S01]  /*9480*/  FADD.FTZ R71, R71, R68 ;  /* 0x0000004447477221 */ /* 0x000fe20000010000 */
[----:B------:R-:W-:-:S03]  /*9490*/  MOV R68, 0xffffffff ;  /* 0xffffffff00447802 */ /* 0x000fc60000000f00 */
[----:B------:R-:W-:-:S07]  /*94a0*/  IMAD.MOV.U32 R133, RZ, RZ, R71 ;  /* 0x000000ffff857224 */ /* 0x000fce00078e0047 */
[----:B------:R-:W-:Y:S05]  /*94b0*/  WARPSYNC.COLLECTIVE R68, `(.L_x_309) ;  /* 0x0000000044087348 */ /* 0x000fea0003c00000 */
[----:B------:R0:W1:Y:S02]  /*94c0*/  SHFL.BFLY P6, R68, R133, R70, R69 ;  /* 0x0c00004685447389 */ /* 0x00006400000c0045 */
[----:B01----:R-:W-:Y:S01]  /*94d0*/  ENDCOLLECTIVE ;  /* 0x000000000000791b */ /* 0x003fe20003800000 */
.L_x_309:
[----:B------:R-:W-:Y:S01]  /*94e0*/  HFMA2.MMA R70, -RZ, RZ, 0, 2.384185791015625e-07 ;  /* 0x00000004ff467435 */ /* 0x000fe200000001ff */
[----:B------:R-:W-:Y:S01]  /*94f0*/  FADD.FTZ R71, R71, R68 ;  /* 0x0000004447477221 */ /* 0x000fe20000010000 */
[----:B------:R-:W-:-:S04]  /*9500*/  MOV R68, 0xffffffff ;  /* 0xffffffff00447802 */ /* 0x000fc80000000f00 */
[----:B------:R-:W-:-:S07]  /*9510*/  MOV R133, R71 ;  /* 0x0000004700857202 */ /* 0x000fce0000000f00 */
[----:B------:R-:W-:Y:S05]  /*9520*/  WARPSYNC.COLLECTIVE R68, `(.L_x_310) ;  /* 0x0000000044087348 */ /* 0x000fea0003c00000 */
[----:B------:R0:W1:Y:S02]  /*9530*/  SHFL.BFLY P6, R68, R133, R70, R69 ;  /* 0x0c00004685447389 */ /* 0x00006400000c0045 */
[----:B01----:R-:W-:Y:S01]  /*9540*/  ENDCOLLECTIVE ;  /* 0x000000000000791b */ /* 0x003fe20003800000 */
.L_x_310:
[----:B------:R-:W-:Y:S01]  /*9550*/  HFMA2.MMA R70, -RZ, RZ, 0, 4.76837158203125e-07 ;  /* 0x00000008ff467435 */ /* 0x000fe200000001ff */
[----:B------:R-:W-:Y:S01]  /*9560*/  FADD.FTZ R71, R71, R68 ;  /* 0x0000004447477221 */ /* 0x000fe20000010000 */
[----:B------:R-:W-:-:S03]  /*9570*/  MOV R68, 0xffffffff ;  /* 0xffffffff00447802 */ /* 0x000fc60000000f00 */
[----:B------:R-:W-:-:S07]  /*9580*/  IMAD.MOV.U32 R133, RZ, RZ, R71 ;  /* 0x000000ffff857224 */ /* 0x000fce00078e0047 */
[----:B------:R-:W-:Y:S05]  /*9590*/  WARPSYNC.COLLECTIVE R68, `(.L_x_311) ;  /* 0x0000000044087348 */ /* 0x000fea0003c00000 */
[----:B------:R0:W1:Y:S02]  /*95a0*/  SHFL.BFLY P6, R68, R133, R70, R69 ;  /* 0x0c00004685447389 */ /* 0x00006400000c0045 */
[----:B01----:R-:W-:Y:S01]  /*95b0*/  ENDCOLLECTIVE ;  /* 0x000000000000791b */ /* 0x003fe20003800000 */
.L_x_311:
[----:B------:R-:W-:Y:S01]  /*95c0*/  HFMA2.MMA R70, -RZ, RZ, 0, 9.5367431640625e-07 ;  /* 0x00000010ff467435 */ /* 0x000fe200000001ff */
[----:B------:R-:W-:Y:S01]  /*95d0*/  FADD.FTZ R71, R71, R68 ;  /* 0x0000004447477221 */ /* 0x000fe20000010000 */
[----:B------:R-:W-:-:S04]  /*95e0*/  MOV R68, 0xffffffff ;  /* 0xffffffff00447802 */ /* 0x000fc80000000f00 */
[----:B------:R-:W-:-:S07]  /*95f0*/  MOV R133, R71 ;  /* 0x0000004700857202 */ /* 0x000fce0000000f00 */
[----:B------:R-:W-:Y:S05]  /*9600*/  WARPSYNC.COLLECTIVE R68, `(.L_x_312) ;  /* 0x0000000044087348 */ /* 0x000fea0003c00000 */
[----:B------:R0:W1:Y:S02]  /*9610*/  SHFL.BFLY P6, R68, R133, R70, R69 ;  /* 0x0c00004685447389 */ /* 0x00006400000c0045 */
[----:B01----:R-:W-:Y:S01]  /*9620*/  ENDCOLLECTIVE ;  /* 0x000000000000791b */ /* 0x003fe20003800000 */
.L_x_312:
[----:B------:R-:W-:Y:S05]  /*9630*/  BRA `(.L_x_313) ;  /* 0xffffffd400d07947 */ /* 0x000fea000383ffff */
.L_x_314:
[----:B------:R-:W-:-:S00]  /*9640*/  BRA `(.L_x_314) ;  /* 0xfffffffc00fc7947 */ /* 0x000fc0000383ffff */
[----:B------:R-:W-:-:S00]  /*9650*/  NOP ;  /* 0x0000000000007918 */ /* 0x000fc00000000000 */
        /* <DEDUP_REMOVED lines=10> */
.L_x_72280:


//--------------------- .text._ZN10layer_norm13ln_fwd_kernelINS_13Kernel_traitsI13__nv_bfloat16S2_S2_S2_fjLj2560ELj1ELj4ELj1ELj16ENS_18Kernel_traits_baseILj2560ES2_S2_S2_S2_fjLj128EEEEELb0ELb0ELb0ELb1EEEvNS_9FwdParamsE --------------------------
	.section	.text._ZN10layer_norm13ln_fwd_kernelINS_13Kernel_traitsI13__nv_bfloat16S2_S2_S2_fjLj2560ELj1ELj4ELj1ELj16ENS_18Kernel_traits_baseILj2560ES2_S2_S2_S2_fjLj128EEEEELb0ELb0ELb0ELb1EEEvNS_9FwdParamsE,"ax",@progbits
	.align	128
        .global         _ZN10layer_norm13ln_fwd_kernelINS_13Kernel_traitsI13__nv_bfloat16S2_S2_S2_fjLj2560ELj1ELj4ELj1ELj16ENS_18Kernel_traits_baseILj2560ES2_S2_S2_S2_fjLj128EEEEELb0ELb0ELb0ELb1EEEvNS_9FwdParamsE
        .type           _ZN10layer_norm13ln_fwd_kernelINS_13Kernel_traitsI13__nv_bfloat16S2_S2_S2_fjLj2560ELj1ELj4ELj1ELj16ENS_18Kernel_traits_baseILj2560ES2_S2_S2_S2_fjLj128EEEEELb0ELb0ELb0ELb1EEEvNS_9FwdParamsE,@function
        .size           _ZN10layer_norm13ln_fwd_kernelINS_13Kernel_traitsI13__nv_bfloat16S2_S2_S2_fjLj2560ELj1ELj4ELj1ELj16ENS_18Kernel_traits_baseILj2560ES2_S2_S2_S2_fjLj128EEEEELb0ELb0ELb0ELb1EEEvNS_9FwdParamsE,(.L_x_72281 - _ZN10layer_norm13ln_fwd_kernelINS_13Kernel_traitsI13__nv_bfloat16S2_S2_S2_fjLj2560ELj1ELj4ELj1ELj16ENS_18Kernel_traits_baseILj2560ES2_S2_S2_S2_fjLj128EEEEELb0ELb0ELb0ELb1EEEvNS_9FwdParamsE)
        .other          _ZN10layer_norm13ln_fwd_kernelINS_13Kernel_traitsI13__nv_bfloat16S2_S2_S2_fjLj2560ELj1ELj4ELj1ELj16ENS_18Kernel_traits_baseILj2560ES2_S2_S2_S2_fjLj128EEEEELb0ELb0ELb0ELb1EEEvNS_9FwdParamsE,@"STO_CUDA_ENTRY STV_DEFAULT"
_ZN10layer_norm13ln_fwd_kernelINS_13Kernel_traitsI13__nv_bfloat16S2_S2_S2_fjLj2560ELj1ELj4ELj1ELj16ENS_18Kernel_traits_baseILj2560ES2_S2_S2_S2_fjLj128EEEEELb0ELb0ELb0ELb1EEEvNS_9FwdParamsE:
.text._ZN10layer_norm13ln_fwd_kernelINS_13Kernel_traitsI13__nv_bfloat16S2_S2_S2_fjLj2560ELj1ELj4ELj1ELj16ENS_18Kernel_traits_baseILj2560ES2_S2_S2_S2_fjLj128EEEEELb0ELb0ELb0ELb1EEEvNS_9FwdParamsE:
[----:B------:R-:W-:Y:S01]  /*0000*/  LDC R1, c[0x0][0x28] ;  /* 0x00000a00ff017b82 */ /* 0x000fe20000000800 */
[----:B------:R-:W0:Y:S01]  /*0010*/  S2R R28, SR_TID.X ;  /* 0x00000000001c7919 */ /* 0x000e220000002100 */
[----:B------:R-:W-:-:S06]  /*0020*/  ULDC.64 UR4, c[0x0][0x2c8] ;  /* 0x0000b20000047ab9 */ /* 0x000fcc0000000a00 */
[----:B------:R-:W1:Y:S01]  /*0030*/  LDC.64 R2, c[0x0][0x270] ;  /* 0x00009c00ff027b82 */ /* 0x000e620000000a00 */
[----:B------:R-:W-:Y:S01]  /*0040*/  ISETP.NE.U32.AND P1, PT, RZ, UR4, PT ;  /* 0x00000004ff007c0c */ /* 0x000fe2000bf25070 */
[----:B------:R-:W2:Y:S01]  /*0050*/  S2R R29, SR_CTAID.X ;  /* 0x00000000001d7919 */ /* 0x000ea20000002500 */
[----:B------:R-:W-:Y:S01]  /*0060*/  ULDC UR8, c[0x0][0x214] ;  /* 0x0000850000087ab9 */ /* 0x000fe20000000800 */
[----:B------:R-:W-:Y:S01]  /*0070*/  ULDC.64 UR6, c[0x0][0x260] ;  /* 0x0000980000067ab9 */ /* 0x000fe20000000a00 */
[----:B------:R-:W-:Y:S02]  /*0080*/  ISETP.NE.AND.EX P1, PT, RZ, UR5, PT, P1 ;  /* 0x00000005ff007c0c */ /* 0x000fe4000bf25310 */
[----:B0-----:R-:W-:-:S04]  /*0090*/  SHF.L.U32 R0, R28, 0x4, RZ ;  /* 0x000000041c007819 */ /* 0x001fc800000006ff */
[----:B------:R-:W-:-:S04]  /*00a0*/  LOP3.LUT R48, R0, 0x1f0, RZ, 0xc0, !PT ;  /* 0x000001f000307812 */ /* 0x000fc800078ec0ff */
[----:B------:R-:W-:-:S04]  /*00b0*/  IADD3 R30, P0, R48, UR4, RZ ;  /* 0x00000004301e7c10 */ /* 0x000fc8000ff1e0ff */
[----:B------:R-:W-:Y:S01]  /*00c0*/  IADD3.X R31, RZ, UR5, RZ, P0, !PT ;  /* 0x00000005ff1f7c10 */ /* 0x000fe200087fe4ff */
[----:B------:R-:W-:-:S04]  /*00d0*/  ULDC.64 UR4, c[0x0][0x208] ;  /* 0x0000820000047ab9 */ /* 0x000fc80000000a00 */
[----:B------:R0:W5:Y:S04]  /*00e0*/  @P1 LDG.E.128 R32, desc[UR4][R30.64] ;  /* 0x000000041e201981 */ /* 0x000168000c1e1d00 */
        /* <DEDUP_REMOVED lines=8> */
[----:B------:R0:W5:Y:S01]  /*0170*/  @P1 LDG.E.128 R4, desc[UR4][R30.64+0x1200] ;  /* 0x001200041e041981 */ /* 0x000162000c1e1d00 */
[----:B------:R-:W-:-:S02]  /*0180*/  SHF.R.U32.HI R0, RZ, 0x5, R28 ;  /* 0x00000005ff007819 */ /* 0x000fc4000001161c */
[----:B------:R-:W-:Y:S02]  /*0190*/  IADD3 R28, P0, R48, UR6, RZ ;  /* 0x00000006301c7c10 */ /* 0x000fe4000ff1e0ff */
[----:B--2---:R-:W-:Y:S02]  /*01a0*/  LEA R0, R29, R0, 0x2 ;  /* 0x000000001d007211 */ /* 0x004fe400078e10ff */
[----:B------:R-:W-:Y:S02]  /*01b0*/  IADD3.X R29, RZ, UR7, RZ, P0, !PT ;  /* 0x00000007ff1d7c10 */ /* 0x000fe400087fe4ff */
[----:B------:R-:W-:Y:S01]  /*01c0*/  ISETP.GE.AND P2, PT, R0, UR8, PT ;  /* 0x0000000800007c0c */ /* 0x000fe2000bf46270 */
[----:B------:R-:W-:Y:S02]  /*01d0*/  ULDC.64 UR8, c[0x0][0x230] ;  /* 0x00008c0000087ab9 */ /* 0x000fe40000000a00 */
[----:B-1----:R-:W-:-:S04]  /*01e0*/  LOP3.LUT P0, RZ, R2, UR8, RZ, 0xfc, !PT ;  /* 0x0000000802ff7c12 */ /* 0x002fc8000f80fcff */
[----:B------:R-:W-:-:S06]  /*01f0*/  LOP3.LUT P0, RZ, R3, UR9, RZ, 0xfc, P0 ;  /* 0x0000000903ff7c12 */ /* 0x000fcc000800fcff */
[----:B0-----:R-:W-:Y:S07]  /*0200*/  @P2 EXIT ;  /* 0x000000000000294d */ /* 0x001fee0003800000 */
[----:B-----5:R-:W-:Y:S02]  /*0210*/  @!P1 CS2R R32, SRZ ;  /* 0x0000000000209805 */ /* 0x020fe4000001ff00 */
[----:B------:R-:W-:Y:S02]  /*0220*/  @!P1 CS2R R34, SRZ ;  /* 0x0000000000229805 */ /* 0x000fe4000001ff00 */
[----:B------:R-:W-:Y:S02]  /*0230*/  @!P1 CS2R R36, SRZ ;  /* 0x0000000000249805 */ /* 0x000fe4000001ff00 */
[----:B------:R-:W-:Y:S02]  /*0240*/  @!P1 CS2R R38, SRZ ;  /* 0x0000000000269805 */ /* 0x000fe4000001ff00 */
[----:B------:R-:W-:Y:S02]  /*0250*/  @!P1 CS2R R40, SRZ ;  /* 0x0000000000289805 */ /* 0x000fe4000001ff00 */
[----:B------:R-:W-:-:S02]  /*0260*/  @!P1 CS2R R42, SRZ ;  /* 0x00000000002a9805 */ /* 0x000fc4000001ff00 */
[----:B------:R-:W-:Y:S02]  /*0270*/  @!P1 CS2R R44, SRZ ;  /* 0x00000000002c9805 */ /* 0x000fe4000001ff00 */
        /* <DEDUP_REMOVED lines=12> */
[----:B------:R-:W-:Y:S01]  /*0340*/  @!P1 CS2R R6, SRZ ;  /* 0x0000000000069805 */ /* 0x000fe2000001ff00 */
[----:B------:R-:W5:Y:S01]  /*0350*/  LDG.E.128 R84, desc[UR4][R28.64] ;  /* 0x000000041c547981 */ /* 0x000f62000c1e1d00 */
[----:B------:R-:W-:Y:S01]  /*0360*/  ISETP.NE.U32.AND P2, PT, R2, RZ, PT ;  /* 0x000000ff0200720c */ /* 0x000fe20003f45070 */
[----:B------:R-:W-:Y:S01]  /*0370*/  ULDC.U8 UR6, c[0x0][0x2a0] ;  /* 0x0000a80000067ab9 */ /* 0x000fe20000000000 */
[C---:B------:R-:W-:Y:S01]  /*0380*/  PRMT R2, R32.reuse, 0x7632, R2 ;  /* 0x0000763220027816 */ /* 0x040fe20000000002 */
[----:B------:R-:W5:Y:S01]  /*0390*/  LDG.E.128 R80, desc[UR4][R28.64+0x200] ;  /* 0x000200041c507981 */ /* 0x000f62000c1e1d00 */
[----:B------:R-:W-:Y:S01]  /*03a0*/  SHF.L.U32 R153, R32, 0x10, RZ ;  /* 0x0000001020997819 */ /* 0x000fe200000006ff */
[----:B------:R-:W-:Y:S01]  /*03b0*/  ULDC UR7, c[0x0][0x218] ;  /* 0x0000860000077ab9 */ /* 0x000fe20000000800 */
[C---:B------:R-:W-:Y:S01]  /*03c0*/  PRMT R30, R33.reuse, 0x7632, R30 ;  /* 0x00007632211e7816 */ /* 0x040fe2000000001e */
[----:B------:R-:W5:Y:S01]  /*03d0*/  LDG.E.128 R76, desc[UR4][R28.64+0x400] ;  /* 0x000400041c4c7981 */ /* 0x000f62000c1e1d00 */
[----:B------:R-:W-:Y:S01]  /*03e0*/  SHF.L.U32 R152, R33, 0x10, RZ ;  /* 0x0000001021987819 */ /* 0x000fe200000006ff */
[----:B------:R-:W-:Y:S01]  /*03f0*/  ULDC UR8, c[0x0][0x2d8] ;  /* 0x0000b60000087ab9 */ /* 0x000fe20000000800 */
[C---:B------:R-:W-:Y:S01]  /*0400*/  PRMT R31, R34.reuse, 0x7632, R31 ;  /* 0x00007632221f7816 */ /* 0x040fe2000000001f */
[----:B------:R-:W5:Y:S01]  /*0410*/  LDG.E.128 R72, desc[UR4][R28.64+0x600] ;  /* 0x000600041c487981 */ /* 0x000f62000c1e1d00 */
[----:B------:R-:W-:Y:S01]  /*0420*/  SHF.L.U32 R151, R34, 0x10, RZ ;  /* 0x0000001022977819 */ /* 0x000fe200000006ff */
[----:B------:R-:W-:Y:S01]  /*0430*/  ULDC.64 UR12, c[0x0][0x230] ;  /* 0x00008c00000c7ab9 */ /* 0x000fe20000000a00 */
[----:B------:R-:W-:Y:S01]  /*0440*/  SHF.L.U32 R150, R35, 0x10, RZ ;  /* 0x0000001023967819 */ /* 0x000fe200000006ff */
[----:B------:R-:W5:Y:S01]  /*0450*/  LDG.E.128 R68, desc[UR4][R28.64+0x800] ;  /* 0x000800041c447981 */ /* 0x000f62000c1e1d00 */
[----:B------:R-:W-:Y:S01]  /*0460*/  PRMT R34, R38, 0x7632, R34 ;  /* 0x0000763226227816 */ /* 0x000fe20000000022 */
[----:B------:R-:W-:-:S02]  /*0470*/  ULDC.64 UR10, c[0x0][0x2b8] ;  /* 0x0000ae00000a7ab9 */ /* 0x000fc40000000a00 */
[----:B------:R-:W5:Y:S01]  /*0480*/  LDG.E.128 R64, desc[UR4][R28.64+0xa00] ;  /* 0x000a00041c407981 */ /* 0x000f62000c1e1d00 */
[----:B------:R-:W-:-:S03]  /*0490*/  PRMT R33, R39, 0x7632, R33 ;  /* 0x0000763227217816 */ /* 0x000fc60000000021 */
[----:B------:R-:W5:Y:S01]  /*04a0*/  LDG.E.128 R60, desc[UR4][R28.64+0xc00] ;  /* 0x000c00041c3c7981 */ /* 0x000f62000c1e1d00 */
[----:B------:R-:W-:-:S03]  /*04b0*/  PRMT R32, R40, 0x7632, R32 ;  /* 0x0000763228207816 */ /* 0x000fc60000000020 */
[----:B------:R-:W5:Y:S01]  /*04c0*/  LDG.E.128 R56, desc[UR4][R28.64+0xe00] ;  /* 0x000e00041c387981 */ /* 0x000f62000c1e1d00 */
[----:B------:R-:W-:-:S03]  /*04d0*/  PRMT R88, R41, 0x7632, R88 ;  /* 0x0000763229587816 */ /* 0x000fc60000000058 */
[----:B------:R-:W5:Y:S01]  /*04e0*/  LDG.E.128 R52, desc[UR4][R28.64+0x1000] ;  /* 0x001000041c347981 */ /* 0x000f62000c1e1d00 */
[----:B------:R-:W-:-:S03]  /*04f0*/  PRMT R89, R42, 0x7632, R89 ;  /* 0x000076322a597816 */ /* 0x000fc60000000059 */
[----:B------:R0:W5:Y:S01]  /*0500*/  LDG.E.128 R48, desc[UR4][R28.64+0x1200] ;  /* 0x001200041c307981 */ /* 0x000162000c1e1d00 */
[----:B------:R-:W-:Y:S02]  /*0510*/  PRMT R90, R43, 0x7632, R90 ;  /* 0x000076322b5a7816 */ /* 0x000fe4000000005a */
[----:B------:R-:W-:Y:S02]  /*0520*/  PRMT R91, R44, 0x7632, R91 ;  /* 0x000076322c5b7816 */ /* 0x000fe4000000005b */
[----:B------:R-:W-:Y:S02]  /*0530*/  PRMT R92, R45, 0x7632, R92 ;  /* 0x000076322d5c7816 */ /* 0x000fe4000000005c */
[----:B------:R-:W-:Y:S02]  /*0540*/  PRMT R93, R46, 0x7632, R93 ;  /* 0x000076322e5d7816 */ /* 0x000fe4000000005d */
[----:B------:R-:W-:Y:S02]  /*0550*/  PRMT R94, R47, 0x7632, R94 ;  /* 0x000076322f5e7816 */ /* 0x000fe4000000005e */
[----:B0-----:R-:W-:-:S02]  /*0560*/  PRMT R28, R35, 0x7632, R28 ;  /* 0x00007632231c7816 */ /* 0x001fc4000000001c */
        /* <DEDUP_REMOVED lines=69> */
[----:B------:R-:W-:Y:S02]  /*09c0*/  ISETP.NE.AND P4, PT, RZ, UR6, PT ;  /* 0x00000006ff007c0c */ /* 0x000fe4000bf85270 */
        /* <DEDUP_REMOVED lines=34> */
[----:B------:R-:W-:-:S07]  /*0bf0*/  SHF.L.U32 R0, R118, 0x10, RZ ;  /* 0x0000001076007819 */ /* 0x000fce00000006ff */
.L_x_556:
[----:B------:R-:W0:Y:S01]  /*0c00*/  S2R R216, SR_TID.X ;  /* 0x0000000000d87919 */ /* 0x000e220000002100 */
[----:B-1----:R-:W1:Y:S01]  /*0c10*/  @P1 LDC.64 R100, c[0x0][0x270] ;  /* 0x00009c00ff641b82 */ /* 0x002e620000000a00 */
[----:B------:R-:W-:Y:S01]  /*0c20*/  IMAD R96, R41, UR7, RZ ;  /* 0x0000000729607c24 */ /* 0x000fe2000f8e02ff */
[----:B------:R-:W-:-:S04]  /*0c30*/  ISETP.NE.U32.AND P2, PT, RZ, UR12, PT ;  /* 0x0000000cff007c0c */ /* 0x000fc8000bf45070 */
[----:B------:R-:W-:Y:S02]  /*0c40*/  SHF.R.S32.HI R97, RZ, 0x1f, R96 ;  /* 0x0000001fff617819 */ /* 0x000fe40000011460 */
[----:B------:R-:W2:Y:S01]  /*0c50*/  LDC.64 R218, c[0x0][0x220] ;  /* 0x00008800ffda7b82 */ /* 0x000ea20000000a00 */
[----:B------:R-:W-:Y:S02]  /*0c60*/  ISETP.NE.AND.EX P2, PT, RZ, UR13, PT, P2 ;  /* 0x0000000dff007c0c */ /* 0x000fe4000bf45320 */
[----:B------:R-:W-:Y:S01]  /*0c70*/  LEA.HI R97, R97, R96, RZ, 0x3 ;  /* 0x0000006061617211 */ /* 0x000fe200078f18ff */
[----:B-1----:R-:W-:-:S06]  /*0c80*/  @P1 IMAD.WIDE R100, R41, 0x2, R100 ;  /* 0x0000000229641825 */ /* 0x002fcc00078e0264 */
[----:B------:R-:W3:Y:S01]  /*0c90*/  @P1 LDG.E.U16 R100, desc[UR4][R100.64] ;  /* 0x0000000464641981 */ /* 0x000ee2000c1e1500 */
[----:B0-----:R-:W-:-:S04]  /*0ca0*/  LOP3.LUT R216, R216, 0x1f, RZ, 0xc0, !PT ;  /* 0x0000001fd8d87812 */ /* 0x001fc800078ec0ff */
[----:B------:R-:W-:-:S05]  /*0cb0*/  LEA.HI.SX32 R104, R97, R216, 0x1d ;  /* 0x000000d861687211 */ /* 0x000fca00078feaff */
[C---:B--2---:R-:W-:Y:S01]  /*0cc0*/  IMAD.WIDE.U32 R96, R104.reuse, 0x10, R218 ;  /* 0x0000001068607825 */ /* 0x044fe200078e00da */
[----:B------:R-:W-:-:S05]  /*0cd0*/  @P2 LEA R102, P3, R104, UR12, 0x4 ;  /* 0x0000000c68662c11 */ /* 0x000fca000f8620ff */
[----:B------:R-:W2:Y:S01]  /*0ce0*/  LDG.E.128 R96, desc[UR4][R96.64] ;  /* 0x0000000460607981 */ /* 0x000ea2000c1e1d00 */
[----:B------:R-:W-:-:S05]  /*0cf0*/  @P2 LEA.HI.X R103, R104, UR13, RZ, 0x4, P3 ;  /* 0x0000000d68672c11 */ /* 0x000fca00098f24ff */
[----:B-----5:R0:W5:Y:S01]  /*0d00*/  @P2 LDG.E.128 R88, desc[UR4][R102.64] ;  /* 0x0000000466582981 */ /* 0x020162000c1e1d00 */
[----:B------:R-:W-:-:S04]  /*0d10*/  ISETP.NE.U32.AND P3, PT, RZ, UR12, PT ;  /* 0x0000000cff007c0c */ /* 0x000fc8000bf65070 */
[----:B------:R-:W-:Y:S01]  /*0d20*/  ISETP.NE.AND.EX P3, PT, RZ, UR13, PT, P3 ;  /* 0x0000000dff007c0c */ /* 0x000fe2000bf65330 */
[----:B------:R-:W-:-:S06]  /*0d30*/  HFMA2.MMA R227, -RZ, RZ, 1.875, 0 ;  /* 0x3f800000ffe37435 */ /* 0x000fcc00000001ff */
[----:B---3--:R-:W-:Y:S02]  /*0d40*/  @P1 SHF.L.U32 R227, R100, 0x10, RZ ;  /* 0x0000001064e31819 */ /* 0x008fe400000006ff */
[C---:B--2---:R-:W-:Y:S02]  /*0d50*/  SHF.L.U32 R106, R96.reuse, 0x10, RZ ;  /* 0x00000010606a7819 */ /* 0x044fe400000006ff */
[----:B------:R-:W-:-:S03]  /*0d60*/  PRMT R105, R96, 0x7632, R105 ;  /* 0x0000763260697816 */ /* 0x000fc60000000069 */
[----:B------:R-:W-:Y:S01]  /*0d70*/  FMUL.FTZ R106, R106, R227 ;  /* 0x000000e36a6a7220 */ /* 0x000fe20000410000 */
[----:B0-----:R-:W-:Y:S06]  /*0d80*/  @P3 BRA `(.L_x_315) ;  /* 0x0000000000083947 */ /* 0x001fec0003800000 */
[----:B------:R-:W-:Y:S05]  /*0d90*/  @P0 BRA `(.L_x_316) ;  /* 0x00000000000c0947 */ /* 0x000fea0003800000 */
[----:B------:R-:W-:Y:S05]  /*0da0*/  BRA `(.L_x_317) ;  /* 0x0000000000107947 */ /* 0x000fea0003800000 */
.L_x_315:
[----:B-----5:R-:W-:-:S05]  /*0db0*/  SHF.L.U32 R101, R88, 0x10, RZ ;  /* 0x0000001058657819 */ /* 0x020fca00000006ff */
[----:B------:R-:W-:-:S07]  /*0dc0*/  FADD.FTZ R106, R106, R101 ;  /* 0x000000656a6a7221 */ /* 0x000fce0000010000 */
.L_x_316:
[----:B------:R-:W-:-:S04]  /*0dd0*/  F2FP.BF16.F32.PACK_AB R96, RZ, R106 ;  /* 0x0000006aff60723e */ /* 0x000fc800000010ff */
[----:B------:R-:W-:-:S07]  /*0de0*/  PRMT R92, R96, 0x7610, R92 ;  /* 0x00007610605c7816 */ /* 0x000fce000000005c */
.L_x_317:
[----:B------:R-:W-:-:S05]  /*0df0*/  SHF.L.U32 R96, R105, 0x10, RZ ;  /* 0x0000001069607819 */ /* 0x000fca00000006ff */
[----:B------:R-:W-:Y:S01]  /*0e00*/  FMUL.FTZ R105, R96, R227 ;  /* 0x000000e360697220 */ /* 0x000fe20000410000 */
[----:B------:R-:W-:Y:S06]  /*0e10*/  @P3 BRA `(.L_x_318) ;  /* 0x0000000000083947 */ /* 0x000fec0003800000 */
[----:B------:R-:W-:Y:S05]  /*0e20*/  @P0 BRA `(.L_x_319) ;  /* 0x0000000000100947 */ /* 0x000fea0003800000 */
[----:B------:R-:W-:Y:S05]  /*0e30*/  BRA `(.L_x_320) ;  /* 0x0000000000147947 */ /* 0x000fea0003800000 */
.L_x_318:
[----:B-----5:R-:W-:-:S04]  /*0e40*/  PRMT R96, R88, 0x7632, R96 ;  /* 0x0000763258607816 */ /* 0x020fc80000000060 */
[----:B------:R-:W-:-:S05]  /*0e50*/  SHF.L.U32 R96, R96, 0x10, RZ ;  /* 0x0000001060607819 */ /* 0x000fca00000006ff */
[----:B------:R-:W-:-:S07]  /*0e60*/  FADD.FTZ R105, R105, R96 ;  /* 0x0000006069697221 */ /* 0x000fce0000010000 */
.L_x_319:
[----:B------:R-:W-:-:S04]  /*0e70*/  F2FP.BF16.F32.PACK_AB R96, RZ, R105 ;  /* 0x00000069ff60723e */ /* 0x000fc800000010ff */
[----:B------:R-:W-:-:S07]  /*0e80*/  PRMT R92, R92, 0x5410, R96 ;  /* 0x000054105c5c7816 */ /* 0x000fce0000000060 */
.L_x_320:
[C---:B------:R-:W-:Y:S02]  /*0e90*/  SHF.L.U32 R108, R97.reuse, 0x10, RZ ;  /* 0x00000010616c7819 */ /* 0x040fe400000006ff */
[----:B------:R-:W-:-:S03]  /*0ea0*/  PRMT R97, R97, 0x7632, R97 ;  /* 0x0000763261617816 */ /* 0x000fc60000000061 */
[----:B------:R-:W-:Y:S01]  /*0eb0*/  FMUL.FTZ R108, R108, R227 ;  /* 0x000000e36c6c7220 */ /* 0x000fe20000410000 */
[----:B------:R-:W-:Y:S06]  /*0ec0*/  @P3 BRA `(.L_x_321) ;  /* 0x0000000000083947 */ /* 0x000fec0003800000 */
[----:B------:R-:W-:Y:S05]  /*0ed0*/  @P0 BRA `(.L_x_322) ;  /* 0x00000000000c0947 */ /* 0x000fea0003800000 */
[----:B------:R-:W-:Y:S05]  /*0ee0*/  BRA `(.L_x_323) ;  /* 0x0000000000107947 */ /* 0x000fea0003800000 */
.L_x_321:
[----:B-----5:R-:W-:-:S05]  /*0ef0*/  SHF.L.U32 R101, R89, 0x10, RZ ;  /* 0x0000001059657819 */ /* 0x020fca00000006ff */
[----:B------:R-:W-:-:S07]  /*0f00*/  FADD.FTZ R108, R108, R101 ;  /* 0x000000656c6c7221 */ /* 0x000fce0000010000 */
.L_x_322:
[----:B------:R-:W-:-:S04]  /*0f10*/  F2FP.BF16.F32.PACK_AB R96, RZ, R108 ;  /* 0x0000006cff60723e */ /* 0x000fc800000010ff */
[----:B------:R-:W-:-:S07]  /*0f20*/  PRMT R93, R96, 0x7610, R93 ;  /* 0x00007610605d7816 */ /* 0x000fce000000005d */
.L_x_323:
[----:B------:R-:W-:-:S05]  /*0f30*/  SHF.L.U32 R96, R97, 0x10, RZ ;  /* 0x0000001061607819 */ /* 0x000fca00000006ff */
[----:B------:R-:W-:Y:S01]  /*0f40*/  FMUL.FTZ R107, R96, R227 ;  /* 0x000000e3606b7220 */ /* 0x000fe20000410000 */
[----:B------:R-:W-:Y:S06]  /*0f50*/  @P3 BRA `(.L_x_324) ;  /* 0x0000000000083947 */ /* 0x000fec0003800000 */
[----:B------:R-:W-:Y:S05]  /*0f60*/  @P0 BRA `(.L_x_325) ;  /* 0x0000000000100947 */ /* 0x000fea0003800000 */
[----:B------:R-:W-:Y:S05]  /*0f70*/  BRA `(.L_x_326) ;  /* 0x0000000000147947 */ /* 0x000fea0003800000 */
.L_x_324:
[----:B-----5:R-:W-:-:S04]  /*0f80*/  PRMT R96, R89, 0x7632, R96 ;  /* 0x0000763259607816 */ /* 0x020fc80000000060 */
[----:B------:R-:W-:-:S05]  /*0f90*/  SHF.L.U32 R96, R96, 0x10, RZ ;  /* 0x0000001060607819 */ /* 0x000fca00000006ff */
[----:B------:R-:W-:-:S07]  /*0fa0*/  FADD.FTZ R107, R107, R96 ;  /* 0x000000606b6b7221 */ /* 0x000fce0000010000 */
.L_x_325:
[----:B------:R-:W-:-:S04]  /*0fb0*/  F2FP.BF16.F32.PACK_AB R96, RZ, R107 ;  /* 0x0000006bff60723e */ /* 0x000fc800000010ff */
[----:B------:R-:W-:-:S07]  /*0fc0*/  PRMT R93, R93, 0x5410, R96 ;  /* 0x000054105d5d7816 */ /* 0x000fce0000000060 */
.L_x_326:
[C---:B------:R-:W-:Y:S02]  /*0fd0*/  SHF.L.U32 R110, R98.reuse, 0x10, RZ ;  /* 0x00000010626e7819 */ /* 0x040fe400000006ff */
[----:B------:R-:W-:-:S03]  /*0fe0*/  PRMT R98, R98, 0x7632, R98 ;  /* 0x0000763262627816 */ /* 0x000fc60000000062 */
[----:B------:R-:W-:Y:S01]  /*0ff0*/  FMUL.FTZ R110, R110, R227 ;  /* 0x000000e36e6e7220 */ /* 0x000fe20000410000 */
[----:B------:R-:W-:Y:S06]  /*1000*/  @P3 BRA `(.L_x_327) ;  /* 0x0000000000083947 */ /* 0x000fec0003800000 */
[----:B------:R-:W-:Y:S05]  /*1010*/  @P0 BRA `(.L_x_328) ;  /* 0x00000000000c0947 */ /* 0x000fea0003800000 */
[----:B------:R-:W-:Y:S05]  /*1020*/  BRA `(.L_x_329) ;  /* 0x0000000000107947 */ /* 0x000fea0003800000 */
.L_x_327:
[----:B-----5:R-:W-:-:S05]  /*1030*/  SHF.L.U32 R97, R90, 0x10, RZ ;  /* 0x000000105a617819 */ /* 0x020fca00000006ff */
[----:B------:R-:W-:-:S07]  /*1040*/  FADD.FTZ R110, R110, R97 ;  /* 0x000000616e6e7221 */ /* 0x000fce0000010000 */
.L_x_328:
[----:B------:R-:W-:-:S04]  /*1050*/  F2FP.BF16.F32.PACK_AB R96, RZ, R110 ;  /* 0x0000006eff60723e */ /* 0x000fc800000010ff */
[----:B------:R-:W-:-:S07]  /*1060*/  PRMT R94, R96, 0x7610, R94 ;  /* 0x00007610605e7816 */ /* 0x000fce000000005e */
.L_x_329:
[----:B------:R-:W-:-:S05]  /*1070*/  SHF.L.U32 R98, R98, 0x10, RZ ;  /* 0x0000001062627819 */ /* 0x000fca00000006ff */
[----:B------:R-:W-:Y:S01]  /*1080*/  FMUL.FTZ R109, R98, R227 ;  /* 0x000000e3626d7220 */ /* 0x000fe20000410000 */
[----:B------:R-:W-:Y:S06]  /*1090*/  @P3 BRA `(.L_x_330) ;  /* 0x0000000000083947 */ /* 0x000fec0003800000 */
[----:B------:R-:W-:Y:S05]  /*10a0*/  @P0 BRA `(.L_x_331) ;  /* 0x0000000000100947 */ /* 0x000fea0003800000 */
[----:B------:R-:W-:Y:S05]  /*10b0*/  BRA `(.L_x_332) ;  /* 0x0000000000147947 */ /* 0x000fea0003800000 */
.L_x_330:
[----:B-----5:R-:W-:-:S04]  /*10c0*/  PRMT R96, R90, 0x7632, R96 ;  /* 0x000076325a607816 */ /* 0x020fc80000000060 */
[----:B------:R-:W-:-:S05]  /*10d0*/  SHF.L.U32 R96, R96, 0x10, RZ ;  /* 0x0000001060607819 */ /* 0x000fca00000006ff */
[----:B------:R-:W-:-:S07]  /*10e0*/  FADD.FTZ R109, R109, R96 ;  /* 0x000000606d6d7221 */ /* 0x000fce0000010000 */
.L_x_331:
[----:B------:R-:W-:-:S04]  /*10f0*/  F2FP.BF16.F32.PACK_AB R96, RZ, R109 ;  /* 0x0000006dff60723e */ /* 0x000fc800000010ff */
[----:B------:R-:W-:-:S07]  /*1100*/  PRMT R94, R94, 0x5410, R96 ;  /* 0x000054105e5e7816 */ /* 0x000fce0000000060 */
.L_x_332:
[C---:B------:R-:W-:Y:S02]  /*1110*/  SHF.L.U32 R112, R99.reuse, 0x10, RZ ;  /* 0x0000001063707819 */ /* 0x040fe400000006ff */
[----:B------:R-:W-:-:S03]  /*1120*/  PRMT R99, R99, 0x7632, R99 ;  /* 0x0000763263637816 */ /* 0x000fc60000000063 */
[----:B------:R-:W-:Y:S01]  /*1130*/  FMUL.FTZ R112, R112, R227 ;  /* 0x000000e370707220 */ /* 0x000fe20000410000 */
[----:B------:R-:W-:Y:S06]  /*1140*/  @P3 BRA `(.L_x_333) ;  /* 0x0000000000083947 */ /* 0x000fec0003800000 */
[----:B------:R-:W-:Y:S05]  /*1150*/  @P0 BRA `(.L_x_334) ;  /* 0x00000000000c0947 */ /* 0x000fea0003800000 */
[----:B------:R-:W-:Y:S05]  /*1160*/  BRA `(.L_x_335) ;  /* 0x0000000000107947 */ /* 0x000fea0003800000 */
.L_x_333:
[----:B-----5:R-:W-:-:S05]  /*1170*/  SHF.L.U32 R97, R91, 0x10, RZ ;  /* 0x000000105b617819 */ /* 0x020fca00000006ff */
[----:B------:R-:W-:-:S07]  /*1180*/  FADD.FTZ R112, R112, R97 ;  /* 0x0000006170707221 */ /* 0x000fce0000010000 */
.L_x_334:
[----:B------:R-:W-:-:S04]  /*1190*/  F2FP.BF16.F32.PACK_AB R96, RZ, R112 ;  /* 0x00000070ff60723e */ /* 0x000fc800000010ff */
[----:B------:R-:W-:-:S07]  /*11a0*/  PRMT R95, R96, 0x7610, R95 ;  /* 0x00007610605f7816 */ /* 0x000fce000000005f */
.L_x_335:
[----:B------:R-:W-:-:S05]  /*11b0*/  SHF.L.U32 R96, R99, 0x10, RZ ;  /* 0x0000001063607819 */ /* 0x000fca00000006ff */
[----:B------:R-:W-:Y:S01]  /*11c0*/  FMUL.FTZ R111, R96, R227 ;  /* 0x000000e3606f7220 */ /* 0x000fe20000410000 */
[----:B------:R-:W-:Y:S06]  /*11d0*/  @P3 BRA `(.L_x_336) ;  /* 0x0000000000083947 */ /* 0x000fec0003800000 */
[----:B------:R-:W-:Y:S05]  /*11e0*/  @P0 BRA `(.L_x_337) ;  /* 0x0000000000100947 */ /* 0x000fea0003800000 */
[----:B------:R-:W-:Y:S05]  /*11f0*/  BRA `(.L_x_338) ;  /* 0x0000000000147947 */ /* 0x000fea0003800000 */
.L_x_336:
[----:B-----5:R-:W-:-:S04]  /*1200*/  PRMT R96, R91, 0x7632, R96 ;  /* 0x000076325b607816 */ /* 0x020fc80000000060 */
[----:B------:R-:W-:-:S05]  /*1210*/  SHF.L.U32 R96, R96, 0x10, RZ ;  /* 0x0000001060607819 */ /* 0x000fca00000006ff */
[----:B------:R-:W-:-:S07]  /*1220*/  FADD.FTZ R111, R111, R96 ;  /* 0x000000606f6f7221 */ /* 0x000fce0000010000 */
.L_x_337:
[----:B------:R-:W-:-:S04]  /*1230*/  F2FP.BF16.F32.PACK_AB R96, RZ, R111 ;  /* 0x0000006fff60723e */ /* 0x000fc800000010ff */
[----:B------:R-:W-:-:S07]  /*1240*/  PRMT R95, R95, 0x5410, R96 ;  /* 0x000054105f5f7816 */ /* 0x000fce0000000060 */
.L_x_338:
[----:B------:R-:W0:Y:S01]  /*1250*/  @P0 LDC.64 R116, c[0x0][0x238] ;  /* 0x00008e00ff740b82 */ /* 0x000e220000000a00 */
[----:B------:R-:W-:-:S05]  /*1260*/  IADD3 R100, R104, 0x20, RZ ;  /* 0x0000002068647810 */ /* 0x000fca0007ffe0ff */
[----:B------:R-:W-:Y:S02]  /*1270*/  IMAD.WIDE.U32 R96, R100, 0x10, R218 ;  /* 0x0000001064607825 */ /* 0x000fe400078e00da */
[----:B------:R-:W1:Y:S01]  /*1280*/  @P2 LDC.64 R102, c[0x0][0x230] ;  /* 0x00008c00ff662b82 */ /* 0x000e620000000a00 */
[----:B0-----:R-:W-:-:S04]  /*1290*/  @P0 LEA R116, P5, R104, R116, 0x4 ;  /* 0x0000007468740211 */ /* 0x001fc800078a20ff */
[----:B------:R-:W-:-:S05]  /*12a0*/  @P0 LEA.HI.X R117, R104, R117, RZ, 0x4, P5 ;  /* 0x0000007568750211 */ /* 0x000fca00028f24ff */
[----:B------:R0:W-:Y:S04]  /*12b0*/  @P0 STG.E.128 desc[UR4][R116.64], R92 ;  /* 0x0000005c74000986 */ /* 0x0001e8000c101d04 */
[----:B------:R-:W2:Y:S01]  /*12c0*/  LDG.E.128 R96, desc[UR4][R96.64] ;  /* 0x0000000460607981 */ /* 0x000ea2000c1e1d00 */
[----:B-1----:R-:W-:-:S05]  /*12d0*/  @P2 IMAD.WIDE.U32 R102, R100, 0x10, R102 ;  /* 0x0000001064662825 */ /* 0x002fca00078e0066 */
[----:B-----5:R0:W5:Y:S01]  /*12e0*/  @P2 LDG.E.128 R88, desc[UR4][R102.64] ;  /* 0x0000000466582981 */ /* 0x020162000c1e1d00 */
[C---:B--2---:R-:W-:Y:S02]  /*12f0*/  SHF.L.U32 R114, R96.reuse, 0x10, RZ ;  /* 0x0000001060727819 */ /* 0x044fe400000006ff */
[----:B------:R-:W-:-:S03]  /*1300*/  PRMT R101, R96, 0x7632, R101 ;  /* 0x0000763260657816 */ /* 0x000fc60000000065 */
[----:B------:R-:W-:Y:S01]  /*1310*/  FMUL.FTZ R114, R114, R227 ;  /* 0x000000e372727220 */ /* 0x000fe20000410000 */
[----:B0-----:R-:W-:Y:S06]  /*1320*/  @P3 BRA `(.L_x_339) ;  /* 0x0000000000083947 */ /* 0x001fec0003800000 */
[----:B------:R-:W-:Y:S05]  /*1330*/  @P0 BRA `(.L_x_340) ;  /* 0x00000000000c0947 */ /* 0x000fea0003800000 */
[----:B------:R-:W-:Y:S05]  /*1340*/  BRA `(.L_x_341) ;  /* 0x0000000000107947 */ /* 0x000fea0003800000 */
.L_x_339:
[----:B-----5:R-:W-:-:S05]  /*1350*/  SHF.L.U32 R103, R88, 0x10, RZ ;  /* 0x0000001058677819 */ /* 0x020fca00000006ff */
[----:B------:R-:W-:-:S07]  /*1360*/  FADD.FTZ R114, R103, R114 ;  /* 0x0000007267727221 */ /* 0x000fce0000010000 */
.L_x_340:
[----:B------:R-:W-:-:S04]  /*1370*/  F2FP.BF16.F32.PACK_AB R96, RZ, R114 ;  /* 0x00000072ff60723e */ /* 0x000fc800000010ff */
[----:B------:R-:W-:-:S07]  /*1380*/  PRMT R92, R96, 0x7610, R92 ;  /* 0x00007610605c7816 */ /* 0x000fce000000005c */
.L_x_341:
[----:B------:R-:W-:-:S05]  /*1390*/  SHF.L.U32 R96, R101, 0x10, RZ ;  /* 0x0000001065607819 */ /* 0x000fca00000006ff */
[----:B------:R-:W-:Y:S01]  /*13a0*/  FMUL.FTZ R113, R96, R227 ;  /* 0x000000e360717220 */ /* 0x000fe20000410000 */
[----:B------:R-:W-:Y:S06]  /*13b0*/  @P3 BRA `(.L_x_342) ;  /* 0x0000000000083947 */ /* 0x000fec0003800000 */
[----:B------:R-:W-:Y:S05]  /*13c0*/  @P0 BRA `(.L_x_343) ;  /* 0x0000000000100947 */ /* 0x000fea0003800000 */
[----:B------:R-:W-:Y:S05]  /*13d0*/  BRA `(.L_x_344) ;  /* 0x0000000000147947 */ /* 0x000fea0003800000 */
.L_x_342:
[----:B-----5:R-:W-:-:S04]  /*13e0*/  PRMT R96, R88, 0x7632, R96 ;  /* 0x0000763258607816 */ /* 0x020fc80000000060 */
[----:B------:R-:W-:-:S05]  /*13f0*/  SHF.L.U32 R96, R96, 0x10, RZ ;  /* 0x0000001060607819 */ /* 0x000fca00000006ff */
[----:B------:R-:W-:-:S07]  /*1400*/  FADD.FTZ R113, R113, R96 ;  /* 0x0000006071717221 */ /* 0x000fce0000010000 */
.L_x_343:
[----:B------:R-:W-:-:S04]  /*1410*/  F2FP.BF16.F32.PACK_AB R96, RZ, R113 ;  /* 0x00000071ff60723e */ /* 0x000fc800000010ff */
[----:B------:R-:W-:-:S07]  /*1420*/  PRMT R92, R92, 0x5410, R96 ;  /* 0x000054105c5c7816 */ /* 0x000fce0000000060 */
.L_x_344:
[C---:B------:R-:W-:Y:S02]  /*1430*/  SHF.L.U32 R96, R97.reuse, 0x10, RZ ;  /* 0x0000001061607819 */ /* 0x040fe400000006ff */
[----:B------:R-:W-:-:S03]  /*1440*/  PRMT R97, R97, 0x7632, R97 ;  /* 0x0000763261617816 */ /* 0x000fc60000000061 */
[----:B------:R-:W-:Y:S01]  /*1450*/  FMUL.FTZ R115, R96, R227 ;  /* 0x000000e360737220 */ /* 0x000fe20000410000 */
[----:B------:R-:W-:Y:S06]  /*1460*/  @P3 BRA `(.L_x_345) ;  /* 0x0000000000083947 */ /* 0x000fec0003800000 */
[----:B------:R-:W-:Y:S05]  /*1470*/  @P0 BRA `(.L_x_346) ;  /* 0x00000000000c0947 */ /* 0x000fea0003800000 */
[----:B------:R-:W-:Y:S05]  /*1480*/  BRA `(.L_x_347) ;  /* 0x0000000000107947 */ /* 0x000fea0003800000 */
.L_x_345:
[----:B-----5:R-:W-:-:S05]  /*1490*/  SHF.L.U32 R96, R89, 0x10, RZ ;  /* 0x0000001059607819 */ /* 0x020fca00000006ff */
[----:B------:R-:W-:-:S07]  /*14a0*/  FADD.FTZ R115, R96, R115 ;  /* 0x0000007360737221 */ /* 0x000fce0000010000 */
.L_x_346:
[----:B------:R-:W-:-:S04]  /*14b0*/  F2FP.BF16.F32.PACK_AB R96, RZ, R115 ;  /* 0x00000073ff60723e */ /* 0x000fc800000010ff */
[----:B------:R-:W-:-:S07]  /*14c0*/  PRMT R93, R96, 0x7610, R93 ;  /* 0x00007610605d7816 */ /* 0x000fce000000005d */
.L_x_347:
[----:B------:R-:W-:-:S05]  /*14d0*/  SHF.L.U32 R116, R97, 0x10, RZ ;  /* 0x0000001061747819 */ /* 0x000fca00000006ff */
[----:B------:R-:W-:Y:S01]  /*14e0*/  FMUL.FTZ R116, R116, R227 ;  /* 0x000000e374747220 */ /* 0x000fe20000410000 */
[----:B------:R-:W-:Y:S06]  /*14f0*/  @P3 BRA `(.L_x_348) ;  /* 0x0000000000083947 */ /* 0x000fec0003800000 */
[----:B------:R-:W-:Y:S05]  /*1500*/  @P0 BRA `(.L_x_349) ;  /* 0x0000000000100947 */ /* 0x000fea0003800000 */
[----:B------:R-:W-:Y:S05]  /*1510*/  BRA `(.L_x_350) ;  /* 0x0000000000147947 */ /* 0x000fea0003800000 */
.L_x_348:
[----:B-----5:R-:W-:-:S04]  /*1520*/  PRMT R96, R89, 0x7632, R96 ;  /* 0x0000763259607816 */ /* 0x020fc80000000060 */
[----:B------:R-:W-:-:S05]  /*1530*/  SHF.L.U32 R97, R96, 0x10, RZ ;  /* 0x0000001060617819 */ /* 0x000fca00000006ff */
[----:B------:R-:W-:-:S07]  /*1540*/  FADD.FTZ R116, R116, R97 ;  /* 0x0000006174747221 */ /* 0x000fce0000010000 */
.L_x_349:
[----:B------:R-:W-:-:S04]  /*1550*/  F2FP.BF16.F32.PACK_AB R96, RZ, R116 ;  /* 0x00000074ff60723e */ /* 0x000fc800000010ff */
[----:B------:R-:W-:-:S07]  /*1560*/  PRMT R93, R93, 0x5410, R96 ;  /* 0x000054105d5d7816 */ /* 0x000fce0000000060 */
.L_x_350:
[C---:B------:R-:W-:Y:S02]  /*1570*/  SHF.L.U32 R118, R98.reuse, 0x10, RZ ;  /* 0x0000001062767819 */ /* 0x040fe400000006ff */
[----:B------:R-:W-:-:S03]  /*1580*/  PRMT R98, R98, 0x7632, R98 ;  /* 0x0000763262627816 */ /* 0x000fc60000000062 */
[----:B------:R-:W-:Y:S01]  /*1590*/  FMUL.FTZ R118, R118, R227 ;  /* 0x000000e376767220 */ /* 0x000fe20000410000 */
[----:B------:R-:W-:Y:S06]  /*15a0*/  @P3 BRA `(.L_x_351) ;  /* 0x0000000000083947 */ /* 0x000fec0003800000 */
[----:B------:R-:W-:Y:S05]  /*15b0*/  @P0 BRA `(.L_x_352) ;  /* 0x00000000000c0947 */ /* 0x000fea0003800000 */
[----:B------:R-:W-:Y:S05]  /*15c0*/  BRA `(.L_x_353) ;  /* 0x0000000000107947 */ /* 0x000fea0003800000 */
.L_x_351:
[----:B-----5:R-:W-:-:S05]  /*15d0*/  SHF.L.U32 R97, R90, 0x10, RZ ;  /* 0x000000105a617819 */ /* 0x020fca00000006ff */
[----:B------:R-:W-:-:S07]  /*15e0*/  FADD.FTZ R118, R97, R118 ;  /* 0x0000007661767221 */ /* 0x000fce0000010000 */
.L_x_352:
[----:B------:R-:W-:-:S04]  /*15f0*/  F2FP.BF16.F32.PACK_AB R96, RZ, R118 ;  /* 0x00000076ff60723e */ /* 0x000fc800000010ff */
[----:B------:R-:W-:-:S07]  /*1600*/  PRMT R94, R96, 0x7610, R94 ;  /* 0x00007610605e7816 */ /* 0x000fce000000005e */
.L_x_353:
[----:B------:R-:W-:-:S05]  /*1610*/  SHF.L.U32 R98, R98, 0x10, RZ ;  /* 0x0000001062627819 */ /* 0x000fca00000006ff */
[----:B------:R-:W-:Y:S01]  /*1620*/  FMUL.FTZ R117, R98, R227 ;  /* 0x000000e362757220 */ /* 0x000fe20000410000 */
[----:B------:R-:W-:Y:S06]  /*1630*/  @P3 BRA `(.L_x_354) ;  /* 0x0000000000083947 */ /* 0x000fec0003800000 */
[----:B------:R-:W-:Y:S05]  /*1640*/  @P0 BRA `(.L_x_355) ;  /* 0x0000000000100947 */ /* 0x000fea0003800000 */
[----:B------:R-:W-:Y:S05]  /*1650*/  BRA `(.L_x_356) ;  /* 0x0000000000147947 */ /* 0x000fea0003800000 */
.L_x_354:
[----:B-----5:R-:W-:-:S04]  /*1660*/  PRMT R96, R90, 0x7632, R96 ;  /* 0x000076325a607816 */ /* 0x020fc80000000060 */
[----:B------:R-:W-:-:S05]  /*1670*/  SHF.L.U32 R96, R96, 0x10, RZ ;  /* 0x0000001060607819 */ /* 0x000fca00000006ff */
[----:B------:R-:W-:-:S07]  /*1680*/  FADD.FTZ R117, R117, R96 ;  /* 0x0000006075757221 */ /* 0x000fce0000010000 */
.L_x_355:
[----:B------:R-:W-:-:S04]  /*1690*/  F2FP.BF16.F32.PACK_AB R96, RZ, R117 ;  /* 0x00000075ff60723e */ /* 0x000fc800000010ff */
[----:B------:R-:W-:-:S07]  /*16a0*/  PRMT R94, R94, 0x5410, R96 ;  /* 0x000054105e5e7816 */ /* 0x000fce0000000060 */
.L_x_356:
[C---:B------:R-:W-:Y:S02]  /*16b0*/  SHF.L.U32 R96, R99.reuse, 0x10, RZ ;  /* 0x0000001063607819 */ /* 0x040fe400000006ff */
[----:B------:R-:W-:-:S03]  /*16c0*/  PRMT R99, R99, 0x7632, R99 ;  /* 0x0000763263637816 */ /* 0x000fc60000000063 */
[----:B------:R-:W-:Y:S01]  /*16d0*/  FMUL.FTZ R157, R96, R227 ;  /* 0x000000e3609d7220 */ /* 0x000fe20000410000 */
[----:B------:R-:W-:Y:S06]  /*16e0*/  @P3 BRA `(.L_x_357) ;  /* 0x0000000000083947 */ /* 0x000fec0003800000 */
[----:B------:R-:W-:Y:S05]  /*16f0*/  @P0 BRA `(.L_x_358) ;  /* 0x00000000000c0947 */ /* 0x000fea0003800000 */
[----:B------:R-:W-:Y:S05]  /*1700*/  BRA `(.L_x_359) ;  /* 0x0000000000107947 */ /* 0x000fea0003800000 */
.L_x_357:
[----:B-----5:R-:W-:-:S05]  /*1710*/  SHF.L.U32 R96, R91, 0x10, RZ ;  /* 0x000000105b607819 */ /* 0x020fca00000006ff */
[----:B------:R-:W-:-:S07]  /*1720*/  FADD.FTZ R157, R96, R157 ;  /* 0x0000009d609d7221 */ /* 0x000fce0000010000 */
.L_x_358:
[----:B------:R-:W-:-:S04]  /*1730*/  F2FP.BF16.F32.PACK_AB R96, RZ, R157 ;  /* 0x0000009dff60723e */ /* 0x000fc800000010ff */
[----:B------:R-:W-:-:S07]  /*1740*/  PRMT R95, R96, 0x7610, R95 ;  /* 0x00007610605f7816 */ /* 0x000fce000000005f */
.L_x_359:
[----:B------:R-:W-:-:S05]  /*1750*/  SHF.L.U32 R96, R99, 0x10, RZ ;  /* 0x0000001063607819 */ /* 0x000fca00000006ff */
[----:B------:R-:W-:Y:S01]  /*1760*/  FMUL.FTZ R119, R96, R227 ;  /* 0x000000e360777220 */ /* 0x000fe20000410000 */
[----:B------:R-:W-:Y:S06]  /*1770*/  @P3 BRA `(.L_x_360) ;  /* 0x0000000000083947 */ /* 0x000fec0003800000 */
[----:B------:R-:W-:Y:S05]  /*1780*/  @P0 BRA `(.L_x_361) ;  /* 0x0000000000100947 */ /* 0x000fea0003800000 */
[----:B------:R-:W-:Y:S05]  /*1790*/  BRA `(.L_x_362) ;  /* 0x0000000000147947 */ /* 0x000fea0003800000 */
.L_x_360:
[----:B-----5:R-:W-:-:S04]  /*17a0*/  PRMT R96, R91, 0x7632, R96 ;  /* 0x000076325b607816 */ /* 0x020fc80000000060 */
[----:B------:R-:W-:-:S05]  /*17b0*/  SHF.L.U32 R96, R96, 0x10, RZ ;  /* 0x0000001060607819 */ /* 0x000fca00000006ff */
[----:B------:R-:W-:-:S07]  /*17c0*/  FADD.FTZ R119, R119, R96 ;  /* 0x0000006077777221 */ /* 0x000fce0000010000 */
.L_x_361:
[----:B------:R-:W-:-:S04]  /*17d0*/  F2FP.BF16.F32.PACK_AB R96, RZ, R119 ;  /* 0x00000077ff60723e */ /* 0x000fc800000010ff */
[----:B------:R-:W-:-:S07]  /*17e0*/  PRMT R95, R95, 0x5410, R96 ;  /* 0x000054105f5f7816 */ /* 0x000fce0000000060 */
.L_x_362:
[----:B------:R-:W0:Y:S01]  /*17f0*/  @P0 LDC.64 R154, c[0x0][0x238] ;  /* 0x00008e00ff9a0b82 */ /* 0x000e220000000a00 */
[----:B------:R-:W-:-:S05]  /*1800*/  IADD3 R101, R104, 0x40, RZ ;  /* 0x0000004068657810 */ /* 0x000fca0007ffe0ff */
[----:B------:R-:W-:Y:S02]  /*1810*/  IMAD.WIDE.U32 R96, R101, 0x10, R218 ;  /* 0x0000001065607825 */ /* 0x000fe400078e00da */
[----:B------:R-:W1:Y:S02]  /*1820*/  @P2 LDC.64 R102, c[0x0][0x230] ;  /* 0x00008c00ff662b82 */ /* 0x000e640000000a00 */
[----:B0-----:R-:W-:-:S05]  /*1830*/  @P0 IMAD.WIDE.U32 R154, R100, 0x10, R154 ;  /* 0x00000010649a0825 */ /* 0x001fca00078e009a */
        /* <DEDUP_REMOVED lines=10> */
.L_x_363:
[----:B-----5:R-:W-:-:S05]  /*18e0*/  SHF.L.U32 R96, R88, 0x10, RZ ;  /* 0x0000001058607819 */ /* 0x020fca00000006ff */
[----:B------:R-:W-:-:S07]  /*18f0*/  FADD.FTZ R159, R96, R159 ;  /* 0x0000009f609f7221 */ /* 0x000fce0000010000 */
.L_x_364:
[----:B------:R-:W-:-:S04]  /*1900*/  F2FP.BF16.F32.PACK_AB R96, RZ, R159 ;  /* 0x0000009fff60723e */ /* 0x000fc800000010ff */
[----:B------:R-:W-:-:S07]  /*1910*/  PRMT R92, R96, 0x7610, R92 ;  /* 0x00007610605c7816 */ /* 0x000fce000000005c */
.L_x_365:
[----:B------:R-:W-:-:S05]  /*1920*/  SHF.L.U32 R158, R158, 0x10, RZ ;  /* 0x000000109e9e7819 */ /* 0x000fca00000006ff */
[----:B------:R-:W-:Y:S01]  /*1930*/  FMUL.FTZ R158, R158, R227 ;  /* 0x000000e39e9e7220 */ /* 0x000fe20000410000 */
[----:B------:R-:W-:Y:S06]  /*1940*/  @P3 BRA `(.L_x_366) ;  /* 0x0000000000083947 */ /* 0x000fec0003800000 */
[----:B------:R-:W-:Y:S05]  /*1950*/  @P0 BRA `(.L_x_367) ;  /* 0x0000000000100947 */ /* 0x000fea0003800000 */
[----:B------:R-:W-:Y:S05]  /*1960*/  BRA `(.L_x_368) ;  /* 0x0000000000147947 */ /* 0x000fea0003800000 */
.L_x_366:
[----:B-----5:R-:W-:-:S04]  /*1970*/  PRMT R96, R88, 0x7632, R96 ;  /* 0x0000763258607816 */ /* 0x020fc80000000060 */
[----:B------:R-:W-:-:S05]  /*1980*/  SHF.L.U32 R103, R96, 0x10, RZ ;  /* 0x0000001060677819 */ /* 0x000fca00000006ff */
[----:B------:R-:W-:-:S07]  /*1990*/  FADD.FTZ R158, R158, R103 ;  /* 0x000000679e9e7221 */ /* 0x000fce0000010000 */
.L_x_367:
[----:B------:R-:W-:-:S04]  /*19a0*/  F2FP.BF16.F32.PACK_AB R96, RZ, R158 ;  /* 0x0000009eff60723e */ /* 0x000fc800000010ff */
[----:B------:R-:W-:-:S07]  /*19b0*/  PRMT R92, R92, 0x5410, R96 ;  /* 0x000054105c5c7816 */ /* 0x000fce0000000060 */
.L_x_368:
[C---:B------:R-:W-:Y:S02]  /*19c0*/  SHF.L.U32 R96, R97.reuse, 0x10, RZ ;  /* 0x0000001061607819 */ /* 0x040fe400000006ff */
[----:B------:R-:W-:-:S03]  /*19d0*/  PRMT R97, R97, 0x7632, R97 ;  /* 0x0000763261617816 */ /* 0x000fc60000000061 */
[----:B------:R-:W-:Y:S01]  /*19e0*/  FMUL.FTZ R161, R96, R227 ;  /* 0x000000e360a17220 */ /* 0x000fe20000410000 */
[----:B------:R-:W-:Y:S06]  /*19f0*/  @P3 BRA `(.L_x_369) ;  /* 0x0000000000083947 */ /* 0x000fec0003800000 */
[----:B------:R-:W-:Y:S05]  /*1a00*/  @P0 BRA `(.L_x_370) ;  /* 0x00000000000c0947 */ /* 0x000fea0003800000 */
[----:B------:R-:W-:Y:S05]  /*1a10*/  BRA `(.L_x_371) ;  /* 0x0000000000107947 */ /* 0x000fea0003800000 */
.L_x_369:
[----:B-----5:R-:W-:-:S05]  /*1a20*/  SHF.L.U32 R96, R89, 0x10, RZ ;  /* 0x0000001059607819 */ /* 0x020fca00000006ff */
[----:B------:R-:W-:-:S07]  /*1a30*/  FADD.FTZ R161, R96, R161 ;  /* 0x000000a160a17221 */ /* 0x000fce0000010000 */
.L_x_370:
[----:B------:R-:W-:-:S04]  /*1a40*/  F2FP.BF16.F32.PACK_AB R96, RZ, R161 ;  /* 0x000000a1ff60723e */ /* 0x000fc800000010ff */
[----:B------:R-:W-:-:S07]  /*1a50*/  PRMT R93, R96, 0x7610, R93 ;  /* 0x00007610605d7816 */ /* 0x000fce000000005d */
.L_x_371:
[----:B------:R-:W-:-:S05]  /*1a60*/  SHF.L.U32 R160, R97, 0x10, RZ ;  /* 0x0000001061a07819 */ /* 0x000fca00000006ff */
[----:B------:R-:W-:Y:S01]  /*1a70*/  FMUL.FTZ R160, R160, R227 ;  /* 0x000000e3a0a07220 */ /* 0x000fe20000410000 */
[----:B------:R-:W-:Y:S06]  /*1a80*/  @P3 BRA `(.L_x_372) ;  /* 0x0000000000083947 */ /* 0x000fec0003800000 */
[----:B------:R-:W-:Y:S05]  /*1a90*/  @P0 BRA `(.L_x_373) ;  /* 0x0000000000100947 */ /* 0x000fea0003800000 */
[----:B------:R-:W-:Y:S05]  /*1aa0*/  BRA `(.L_x_374) ;  /* 0x0000000000147947 */ /* 0x000fea0003800000 */
.L_x_372:
[----:B-----5:R-:W-:-:S04]  /*1ab0*/  PRMT R96, R89, 0x7632, R96 ;  /* 0x0000763259607816 */ /* 0x020fc80000000060 */
[----:B------:R-:W-:-:S05]  /*1ac0*/  SHF.L.U32 R97, R96, 0x10, RZ ;  /* 0x0000001060617819 */ /* 0x000fca00000006ff */
[----:B------:R-:W-:-:S07]  /*1ad0*/  FADD.FTZ R160, R160, R97 ;  /* 0x00000061a0a07221 */ /* 0x000fce0000010000 */
.L_x_373:
[----:B------:R-:W-:-:S04]  /*1ae0*/  F2FP.BF16.F32.PACK_AB R96, RZ, R160 ;  /* 0x000000a0ff60723e */ /* 0x000fc800000010ff */
[----:B------:R-:W-:-:S07]  /*1af0*/  PRMT R93, R93, 0x5410, R96 ;  /* 0x000054105d5d7816 */ /* 0x000fce0000000060 */
.L_x_374:
[C---:B------:R-:W-:Y:S02]  /*1b00*/  SHF.L.U32 R162, R98.reuse, 0x10, RZ ;  /* 0x0000001062a27819 */ /* 0x040fe400000006ff */
[----:B------:R-:W-:-:S03]  /*1b10*/  PRMT R98, R98, 0x7632, R98 ;  /* 0x0000763262627816 */ /* 0x000fc60000000062 */
[----:B------:R-:W-:Y:S01]  /*1b20*/  FMUL.FTZ R162, R162, R227 ;  /* 0x000000e3a2a27220 */ /* 0x000fe20000410000 */
[----:B------:R-:W-:Y:S06]  /*1b30*/  @P3 BRA `(.L_x_375) ;  /* 0x0000000000083947 */ /* 0x000fec0003800000 */
[----:B------:R-:W-:Y:S05]  /*1b40*/  @P0 BRA `(.L_x_376) ;  /* 0x00000000000c0947 */ /* 0x000fea0003800000 */
[----:B------:R-:W-:Y:S05]  /*1b50*/  BRA `(.L_x_377) ;  /* 0x0000000000107947 */ /* 0x000fea0003800000 */
.L_x_375:
[----:B-----5:R-:W-:-:S05]  /*1b60*/  SHF.L.U32 R97, R90, 0x10, RZ ;  /* 0x000000105a617819 */ /* 0x020fca00000006ff */
[----:B------:R-:W-:-:S07]  /*1b70*/  FADD.FTZ R162, R97, R162 ;  /* 0x000000a261a27221 */ /* 0x000fce0000010000 */
.L_x_376:
[----:B------:R-:W-:-:S04]  /*1b80*/  F2FP.BF16.F32.PACK_AB R96, RZ, R162 ;  /* 0x000000a2ff60723e */ /* 0x000fc800000010ff */
[----:B------:R-:W-:-:S07]  /*1b90*/  PRMT R94, R96, 0x7610, R94 ;  /* 0x00007610605e7816 */ /* 0x000fce000000005e */
.L_x_377:
[----:B------:R-:W-:-:S05]  /*1ba0*/  SHF.L.U32 R98, R98, 0x10, RZ ;  /* 0x0000001062627819 */ /* 0x000fca00000006ff */
[----:B------:R-:W-:Y:S01]  /*1bb0*/  FMUL.FTZ R163, R98, R227 ;  /* 0x000000e362a37220 */ /* 0x000fe20000410000 */
[----:B------:R-:W-:Y:S06]  /*1bc0*/  @P3 BRA `(.L_x_378) ;  /* 0x0000000000083947 */ /* 0x000fec0003800000 */
[----:B------:R-:W-:Y:S05]  /*1bd0*/  @P0 BRA `(.L_x_379) ;  /* 0x0000000000100947 */ /* 0x000fea0003800000 */
[----:B------:R-:W-:Y:S05]  /*1be0*/  BRA `(.L_x_380) ;  /* 0x0000000000147947 */ /* 0x000fea0003800000 */
.L_x_378:
[----:B-----5:R-:W-:-:S04]  /*1bf0*/  PRMT R96, R90, 0x7632, R96 ;  /* 0x000076325a607816 */ /* 0x020fc80000000060 */
[----:B------:R-:W-:-:S05]  /*1c00*/  SHF.L.U32 R96, R96, 0x10, RZ ;  /* 0x0000001060607819 */ /* 0x000fca00000006ff */
[----:B------:R-:W-:-:S07]  /*1c10*/  FADD.FTZ R163, R163, R96 ;  /* 0x00000060a3a37221 */ /* 0x000fce0000010000 */
.L_x_379:
[----:B------:R-:W-:-:S04]  /*1c20*/  F2FP.BF16.F32.PACK_AB R96, RZ, R163 ;  /* 0x000000a3ff60723e */ /* 0x000fc800000010ff */
[----:B------:R-:W-:-:S07]  /*1c30*/  PRMT R94, R94, 0x5410, R96 ;  /* 0x000054105e5e7816 */ /* 0x000fce0000000060 */
.L_x_380:
[C---:B------:R-:W-:Y:S02]  /*1c40*/  SHF.L.U32 R96, R99.reuse, 0x10, RZ ;  /* 0x0000001063607819 */ /* 0x040fe400000006ff */
[----:B------:R-:W-:-:S03]  /*1c50*/  PRMT R99, R99, 0x7632, R99 ;  /* 0x0000763263637816 */ /* 0x000fc60000000063 */
[----:B------:R-:W-:Y:S01]  /*1c60*/  FMUL.FTZ R165, R96, R227 ;  /* 0x000000e360a57220 */ /* 0x000fe20000410000 */
[----:B------:R-:W-:Y:S06]  /*1c70*/  @P3 BRA `(.L_x_381) ;  /* 0x0000000000083947 */ /* 0x000fec0003800000 */
[----:B------:R-:W-:Y:S05]  /*1c80*/  @P0 BRA `(.L_x_382) ;  /* 0x00000000000c0947 */ /* 0x000fea0003800000 */
[----:B------:R-:W-:Y:S05]  /*1c90*/  BRA `(.L_x_383) ;  /* 0x0000000000107947 */ /* 0x000fea0003800000 */
.L_x_381:
[----:B-----5:R-:W-:-:S05]  /*1ca0*/  SHF.L.U32 R96, R91, 0x10, RZ ;  /* 0x000000105b607819 */ /* 0x020fca00000006ff */
[----:B------:R-:W-:-:S07]  /*1cb0*/  FADD.FTZ R165, R96, R165 ;  /* 0x000000a560a57221 */ /* 0x000fce0000010000 */
.L_x_382:
[----:B------:R-:W-:-:S04]  /*1cc0*/  F2FP.BF16.F32.PACK_AB R96, RZ, R165 ;  /* 0x000000a5ff60723e */ /* 0x000fc800000010ff */
[----:B------:R-:W-:-:S07]  /*1cd0*/  PRMT R95, R96, 0x7610, R95 ;  /* 0x00007610605f7816 */ /* 0x000fce000000005f */
.L_x_383:
[----:B------:R-:W-:-:S05]  /*1ce0*/  SHF.L.U32 R166, R99, 0x10, RZ ;  /* 0x0000001063a67819 */ /* 0x000fca00000006ff */
[----:B------:R-:W-:Y:S01]  /*1cf0*/  FMUL.FTZ R166, R166, R227 ;  /* 0x000000e3a6a67220 */ /* 0x000fe20000410000 */
[----:B------:R-:W-:Y:S06]  /*1d00*/  @P3 BRA `(.L_x_384) ;  /* 0x0000000000083947 */ /* 0x000fec0003800000 */
[----:B------:R-:W-:Y:S05]  /*1d10*/  @P0 BRA `(.L_x_385) ;  /* 0x0000000000100947 */ /* 0x000fea0003800000 */
[----:B------:R-:W-:Y:S05]  /*1d20*/  BRA `(.L_x_386) ;  /* 0x0000000000147947 */ /* 0x000fea0003800000 */
.L_x_384:
[----:B-----5:R-:W-:-:S04]  /*1d30*/  PRMT R96, R91, 0x7632, R96 ;  /* 0x000076325b607816 */ /* 0x020fc80000000060 */
[----:B------:R-:W-:-:S05]  /*1d40*/  SHF.L.U32 R97, R96, 0x10, RZ ;  /* 0x0000001060617819 */ /* 0x000fca00000006ff */
[----:B------:R-:W-:-:S07]  /*1d50*/  FADD.FTZ R166, R166, R97 ;  /* 0x00000061a6a67221 */ /* 0x000fce0000010000 */
.L_x_385:
[----:B------:R-:W-:-:S04]  /*1d60*/  F2FP.BF16.F32.PACK_AB R96, RZ, R166 ;  /* 0x000000a6ff60723e */ /* 0x000fc800000010ff */
[----:B------:R-:W-:-:S07]  /*1d70*/  PRMT R95, R95, 0x5410, R96 ;  /* 0x000054105f5f7816 */ /* 0x000fce0000000060 */
.L_x_386:
        /* <DEDUP_REMOVED lines=15> */
.L_x_387:
[----:B-----5:R-:W-:-:S05]  /*1e70*/  SHF.L.U32 R96, R88, 0x10, RZ ;  /* 0x0000001058607819 */ /* 0x020fca00000006ff */
[----:B------:R-:W-:-:S07]  /*1e80*/  FADD.FTZ R167, R96, R167 ;  /* 0x000000a760a77221 */ /* 0x000fce0000010000 */
.L_x_388:
[----:B------:R-:W-:-:S04]  /*1e90*/  F2FP.BF16.F32.PACK_AB R96, RZ, R167 ;  /* 0x000000a7ff60723e */ /* 0x000fc800000010ff */
[----:B------:R-:W-:-:S07]  /*1ea0*/  PRMT R92, R96, 0x7610, R92 ;  /* 0x00007610605c7816 */ /* 0x000fce000000005c */
.L_x_389:
[----:B------:R-:W-:-:S05]  /*1eb0*/  SHF.L.U32 R168, R103, 0x10, RZ ;  /* 0x0000001067a87819 */ /* 0x000fca00000006ff */
[----:B------:R-:W-:Y:S01]  /*1ec0*/  FMUL.FTZ R168, R168, R227 ;  /* 0x000000e3a8a87220 */ /* 0x000fe20000410000 */
[----:B------:R-:W-:Y:S06]  /*1ed0*/  @P3 BRA `(.L_x_390) ;  /* 0x0000000000083947 */ /* 0x000fec0003800000 */
[----:B------:R-:W-:Y:S05]  /*1ee0*/  @P0 BRA `(.L_x_391) ;  /* 0x0000000000100947 */ /* 0x000fea0003800000 */
[----:B------:R-:W-:Y:S05]  /*1ef0*/  BRA `(.L_x_392) ;  /* 0x0000000000147947 */ /* 0x000fea0003800000 */
.L_x_390:
[----:B-----5:R-:W-:-:S04]  /*1f00*/  PRMT R96, R88, 0x7632, R96 ;  /* 0x0000763258607816 */ /* 0x020fc80000000060 */
[----:B------:R-:W-:-:S05]  /*1f10*/  SHF.L.U32 R103, R96, 0x10, RZ ;  /* 0x0000001060677819 */ /* 0x000fca00000006ff */
[----:B------:R-:W-:-:S07]  /*1f20*/  FADD.FTZ R168, R168, R103 ;  /* 0x00000067a8a87221 */ /* 0x000fce0000010000 */
.L_x_391:
[----:B------:R-:W-:-:S04]  /*1f30*/  F2FP.BF16.F32.PACK_AB R96, RZ, R168 ;  /* 0x000000a8ff60723e */ /* 0x000fc800000010ff */
[----:B------:R-:W-:-:S07]  /*1f40*/  PRMT R92, R92, 0x5410, R96 ;  /* 0x000054105c5c7816 */ /* 0x000fce0000000060 */
.L_x_392:
[C---:B------:R-:W-:Y:S02]  /*1f50*/  SHF.L.U32 R96, R97.reuse, 0x10, RZ ;  /* 0x0000001061607819 */ /* 0x040fe400000006ff */
[----:B------:R-:W-:-:S03]  /*1f60*/  PRMT R97, R97, 0x7632, R97 ;  /* 0x0000763261617816 */ /* 0x000fc60000000061 */
[----:B------:R-:W-:Y:S01]  /*1f70*/  FMUL.FTZ R169, R96, R227 ;  /* 0x000000e360a97220 */ /* 0x000fe20000410000 */
[----:B------:R-:W-:Y:S06]  /*1f80*/  @P3 BRA `(.L_x_393) ;  /* 0x0000000000083947 */ /* 0x000fec0003800000 */
[----:B------:R-:W-:Y:S05]  /*1f90*/  @P0 BRA `(.L_x_394) ;  /* 0x00000000000c0947 */ /* 0x000fea0003800000 */
[----:B------:R-:W-:Y:S05]  /*1fa0*/  BRA `(.L_x_395) ;  /* 0x0000000000107947 */ /* 0x000fea0003800000 */
.L_x_393:
[----:B-----5:R-:W-:-:S05]  /*1fb0*/  SHF.L.U32 R96, R89, 0x10, RZ ;  /* 0x0000001059607819 */ /* 0x020fca00000006ff */
[----:B------:R-:W-:-:S07]  /*1fc0*/  FADD.FTZ R169, R96, R169 ;  /* 0x000000a960a97221 */ /* 0x000fce0000010000 */
.L_x_394:
[----:B------:R-:W-:-:S04]  /*1fd0*/  F2FP.BF16.F32.PACK_AB R96, RZ, R169 ;  /* 0x000000a9ff60723e */ /* 0x000fc800000010ff */
[----:B------:R-:W-:-:S07]  /*1fe0*/  PRMT R93, R96, 0x7610, R93 ;  /* 0x00007610605d7816 */ /* 0x000fce000000005d */
.L_x_395:
[----:B------:R-:W-:-:S05]  /*1ff0*/  SHF.L.U32 R170, R97, 0x10, RZ ;  /* 0x0000001061aa7819 */ /* 0x000fca00000006ff */
[----:B------:R-:W-:Y:S01]  /*2000*/  FMUL.FTZ R170, R170, R227 ;  /* 0x000000e3aaaa7220 */ /* 0x000fe20000410000 */
[----:B------:R-:W-:Y:S06]  /*2010*/  @P3 BRA `(.L_x_396) ;  /* 0x0000000000083947 */ /* 0x000fec0003800000 */
[----:B------:R-:W-:Y:S05]  /*2020*/  @P0 BRA `(.L_x_397) ;  /* 0x0000000000100947 */ /* 0x000fea0003800000 */
[----:B------:R-:W-:Y:S05]  /*2030*/  BRA `(.L_x_398) ;  /* 0x0000000000147947 */ /* 0x000fea0003800000 */
.L_x_396:
[----:B-----5:R-:W-:-:S04]  /*2040*/  PRMT R96, R89, 0x7632, R96 ;  /* 0x0000763259607816 */ /* 0x020fc80000000060 */
[----:B------:R-:W-:-:S05]  /*2050*/  SHF.L.U32 R97, R96, 0x10, RZ ;  /* 0x0000001060617819 */ /* 0x000fca00000006ff */
[----:B------:R-:W-:-:S07]  /*2060*/  FADD.FTZ R170, R170, R97 ;  /* 0x00000061aaaa7221 */ /* 0x000fce0000010000 */
.L_x_397:
[----:B------:R-:W-:-:S04]  /*2070*/  F2FP.BF16.F32.PACK_AB R96, RZ, R170 ;  /* 0x000000aaff60723e */ /* 0x000fc800000010ff */
[----:B------:R-:W-:-:S07]  /*2080*/  PRMT R93, R93, 0x5410, R96 ;  /* 0x000054105d5d7816 */ /* 0x000fce0000000060 */
.L_x_398:
[C---:B------:R-:W-:Y:S02]  /*2090*/  SHF.L.U32 R172, R98.reuse, 0x10, RZ ;  /* 0x0000001062ac7819 */ /* 0x040fe400000006ff */
[----:B------:R-:W-:-:S03]  /*20a0*/  PRMT R98, R98, 0x7632, R98 ;  /* 0x0000763262627816 */ /* 0x000fc60000000062 */
[----:B------:R-:W-:Y:S01]  /*20b0*/  FMUL.FTZ R172, R172, R227 ;  /* 0x000000e3acac7220 */ /* 0x000fe20000410000 */
[----:B------:R-:W-:Y:S06]  /*20c0*/  @P3 BRA `(.L_x_399) ;  /* 0x0000000000083947 */ /* 0x000fec0003800000 */
[----:B------:R-:W-:Y:S05]  /*20d0*/  @P0 BRA `(.L_x_400) ;  /* 0x00000000000c0947 */ /* 0x000fea0003800000 */
[----:B------:R-:W-:Y:S05]  /*20e0*/  BRA `(.L_x_401) ;  /* 0x0000000000107947 */ /* 0x000fea0003800000 */
.L_x_399:
[----:B-----5:R-:W-:-:S05]  /*20f0*/  SHF.L.U32 R97, R90, 0x10, RZ ;  /* 0x000000105a617819 */ /* 0x020fca00000006ff */
[----:B------:R-:W-:-:S07]  /*2100*/  FADD.FTZ R172, R97, R172 ;  /* 0x000000ac61ac7221 */ /* 0x000fce0000010000 */
.L_x_400:
[----:B------:R-:W-:-:S04]  /*2110*/  F2FP.BF16.F32.PACK_AB R96, RZ, R172 ;  /* 0x000000acff60723e */ /* 0x000fc800000010ff */
[----:B------:R-:W-:-:S07]  /*2120*/  PRMT R94, R96, 0x7610, R94 ;  /* 0x00007610605e7816 */ /* 0x000fce000000005e */
.L_x_401:
[----:B------:R-:W-:-:S05]  /*2130*/  SHF.L.U32 R98, R98, 0x10, RZ ;  /* 0x0000001062627819 */ /* 0x000fca00000006ff */
[----:B------:R-:W-:Y:S01]  /*2140*/  FMUL.FTZ R171, R98, R227 ;  /* 0x000000e362ab7220 */ /* 0x000fe20000410000 */
[----:B------:R-:W-:Y:S06]  /*2150*/  @P3 BRA `(.L_x_402) ;  /* 0x0000000000083947 */ /* 0x000fec0003800000 */
[----:B------:R-:W-:Y:S05]  /*2160*/  @P0 BRA `(.L_x_403) ;  /* 0x0000000000100947 */ /* 0x000fea0003800000 */
[----:B------:R-:W-:Y:S05]  /*2170*/  BRA `(.L_x_404) ;  /* 0x0000000000147947 */ /* 0x000fea0003800000 */
.L_x_402:
[----:B-----5:R-:W-:-:S04]  /*2180*/  PRMT R96, R90, 0x7632, R96 ;  /* 0x000076325a607816 */ /* 0x020fc80000000060 */
[----:B------:R-:W-:-:S05]  /*2190*/  SHF.L.U32 R96, R96, 0x10, RZ ;  /* 0x0000001060607819 */ /* 0x000fca00000006ff */
[----:B------:R-:W-:-:S07]  /*21a0*/  FADD.FTZ R171, R171, R96 ;  /* 0x00000060abab7221 */ /* 0x000fce0000010000 */
.L_x_403:
[----:B------:R-:W-:-:S04]  /*21b0*/  F2FP.BF16.F32.PACK_AB R96, RZ, R171 ;  /* 0x000000abff60723e */ /* 0x000fc800000010ff */
[----:B------:R-:W-:-:S07]  /*21c0*/  PRMT R94, R94, 0x5410, R96 ;  /* 0x000054105e5e7816 */ /* 0x000fce0000000060 */
.L_x_404:
[C---:B------:R-:W-:Y:S02]  /*21d0*/  SHF.L.U32 R174, R99.reuse, 0x10, RZ ;  /* 0x0000001063ae7819 */ /* 0x040fe400000006ff */
[----:B------:R-:W-:-:S03]  /*21e0*/  PRMT R99, R99, 0x7632, R99 ;  /* 0x0000763263637816 */ /* 0x000fc60000000063 */
[----:B------:R-:W-:Y:S01]  /*21f0*/  FMUL.FTZ R174, R174, R227 ;  /* 0x000000e3aeae7220 */ /* 0x000fe20000410000 */
[----:B------:R-:W-:Y:S06]  /*2200*/  @P3 BRA `(.L_x_405) ;  /* 0x0000000000083947 */ /* 0x000fec0003800000 */
[----:B------:R-:W-:Y:S05]  /*2210*/  @P0 BRA `(.L_x_406) ;  /* 0x00000000000c0947 */ /* 0x000fea0003800000 */
[----:B------:R-:W-:Y:S05]  /*2220*/  BRA `(.L_x_407) ;  /* 0x0000000000107947 */ /* 0x000fea0003800000 */
.L_x_405:
[----:B-----5:R-:W-:-:S05]  /*2230*/  SHF.L.U32 R97, R91, 0x10, RZ ;  /* 0x000000105b617819 */ /* 0x020fca00000006ff */
[----:B------:R-:W-:-:S07]  /*2240*/  FADD.FTZ R174, R97, R174 ;  /* 0x000000ae61ae7221 */ /* 0x000fce0000010000 */
.L_x_406:
[----:B------:R-:W-:-:S04]  /*2250*/  F2FP.BF16.F32.PACK_AB R96, RZ, R174 ;  /* 0x000000aeff60723e */ /* 0x000fc800000010ff */
[----:B------:R-:W-:-:S07]  /*2260*/  PRMT R95, R96, 0x7610, R95 ;  /* 0x00007610605f7816 */ /* 0x000fce000000005f */
.L_x_407:
[----:B------:R-:W-:-:S05]  /*2270*/  SHF.L.U32 R96, R99, 0x10, RZ ;  /* 0x0000001063607819 */ /* 0x000fca00000006ff */
[----:B------:R-:W-:Y:S01]  /*2280*/  FMUL.FTZ R175, R96, R227 ;  /* 0x000000e360af7220 */ /* 0x000fe20000410000 */
[----:B------:R-:W-:Y:S06]  /*2290*/  @P3 BRA `(.L_x_408) ;  /* 0x0000000000083947 */ /* 0x000fec0003800000 */
[----:B------:R-:W-:Y:S05]  /*22a0*/  @P0 BRA `(.L_x_409) ;  /* 0x0000000000100947 */ /* 0x000fea0003800000 */
[----:B------:R-:W-:Y:S05]  /*22b0*/  BRA `(.L_x_410) ;  /* 0x0000000000147947 */ /* 0x000fea0003800000 */
.L_x_408:
[----:B-----5:R-:W-:-:S04]  /*22c0*/  PRMT R96, R91, 0x7632, R96 ;  /* 0x000076325b607816 */ /* 0x020fc80000000060 */
[----:B------:R-:W-:-:S05]  /*22d0*/  SHF.L.U32 R96, R96, 0x10, RZ ;  /* 0x0000001060607819 */ /* 0x000fca00000006ff */
[----:B------:R-:W-:-:S07]  /*22e0*/  FADD.FTZ R175, R175, R96 ;  /* 0x00000060afaf7221 */ /* 0x000fce0000010000 */
.L_x_409:
[----:B------:R-:W-:-:S04]  /*22f0*/  F2FP.BF16.F32.PACK_AB R96, RZ, R175 ;  /* 0x000000afff60723e */ /* 0x000fc800000010ff */
[----:B------:R-:W-:-:S07]  /*2300*/  PRMT R95, R95, 0x5410, R96 ;  /* 0x000054105f5f7816 */ /* 0x000fce0000000060 */
.L_x_410:
        /* <DEDUP_REMOVED lines=15> */
.L_x_411:
[----:B-----5:R-:W-:-:S05]  /*2400*/  SHF.L.U32 R96, R88, 0x10, RZ ;  /* 0x0000001058607819 */ /* 0x020fca00000006ff */
[----:B------:R-:W-:-:S07]  /*2410*/  FADD.FTZ R177, R96, R177 ;  /* 0x000000b160b17221 */ /* 0x000fce0000010000 */
.L_x_412:
[----:B------:R-:W-:-:S04]  /*2420*/  F2FP.BF16.F32.PACK_AB R96, RZ, R177 ;  /* 0x000000b1ff60723e */ /* 0x000fc800000010ff */
[----:B------:R-:W-:-:S07]  /*2430*/  PRMT R92, R96, 0x7610, R92 ;  /* 0x00007610605c7816 */ /* 0x000fce000000005c */
.L_x_413:
[----:B------:R-:W-:-:S05]  /*2440*/  SHF.L.U32 R164, R164, 0x10, RZ ;  /* 0x00000010a4a47819 */ /* 0x000fca00000006ff */
[----:B------:R-:W-:Y:S01]  /*2450*/  FMUL.FTZ R176, R164, R227 ;  /* 0x000000e3a4b07220 */ /* 0x000fe20000410000 */
[----:B------:R-:W-:Y:S06]  /*2460*/  @P3 BRA `(.L_x_414) ;  /* 0x0000000000083947 */ /* 0x000fec0003800000 */
[----:B------:R-:W-:Y:S05]  /*2470*/  @P0 BRA `(.L_x_415) ;  /* 0x0000000000100947 */ /* 0x000fea0003800000 */
[----:B------:R-:W-:Y:S05]  /*2480*/  BRA `(.L_x_416) ;  /* 0x0000000000147947 */ /* 0x000fea0003800000 */
.L_x_414:
[----:B-----5:R-:W-:-:S04]  /*2490*/  PRMT R96, R88, 0x7632, R96 ;  /* 0x0000763258607816 */ /* 0x020fc80000000060 */
[----:B------:R-:W-:-:S05]  /*24a0*/  SHF.L.U32 R155, R96, 0x10, RZ ;  /* 0x00000010609b7819 */ /* 0x000fca00000006ff */
[----:B------:R-:W-:-:S07]  /*24b0*/  FADD.FTZ R176, R176, R155 ;  /* 0x0000009bb0b07221 */ /* 0x000fce0000010000 */
.L_x_415:
[----:B------:R-:W-:-:S04]  /*24c0*/  F2FP.BF16.F32.PACK_AB R96, RZ, R176 ;  /* 0x000000b0ff60723e */ /* 0x000fc800000010ff */
[----:B------:R-:W-:-:S07]  /*24d0*/  PRMT R92, R92, 0x5410, R96 ;  /* 0x000054105c5c7816 */ /* 0x000fce0000000060 */
.L_x_416:
[C---:B------:R-:W-:Y:S02]  /*24e0*/  SHF.L.U32 R178, R97.reuse, 0x10, RZ ;  /* 0x0000001061b27819 */ /* 0x040fe400000006ff */
[----:B------:R-:W-:-:S03]  /*24f0*/  PRMT R97, R97, 0x7632, R97 ;  /* 0x0000763261617816 */ /* 0x000fc60000000061 */
[----:B------:R-:W-:Y:S01]  /*2500*/  FMUL.FTZ R178, R178, R227 ;  /* 0x000000e3b2b27220 */ /* 0x000fe20000410000 */
[----:B------:R-:W-:Y:S06]  /*2510*/  @P3 BRA `(.L_x_417) ;  /* 0x0000000000083947 */ /* 0x000fec0003800000 */
[----:B------:R-:W-:Y:S05]  /*2520*/  @P0 BRA `(.L_x_418) ;  /* 0x00000000000c0947 */ /* 0x000fea0003800000 */
[----:B------:R-:W-:Y:S05]  /*2530*/  BRA `(.L_x_419) ;  /* 0x0000000000107947 */ /* 0x000fea0003800000 */
.L_x_417:
[----:B-----5:R-:W-:-:S05]  /*2540*/  SHF.L.U32 R155, R89, 0x10, RZ ;  /* 0x00000010599b7819 */ /* 0x020fca00000006ff */
[----:B------:R-:W-:-:S07]  /*2550*/  FADD.FTZ R178, R155, R178 ;  /* 0x000000b29bb27221 */ /* 0x000fce0000010000 */
.L_x_418:
[----:B------:R-:W-:-:S04]  /*2560*/  F2FP.BF16.F32.PACK_AB R96, RZ, R178 ;  /* 0x000000b2ff60723e */ /* 0x000fc800000010ff */
[----:B------:R-:W-:-:S07]  /*2570*/  PRMT R93, R96, 0x7610, R93 ;  /* 0x00007610605d7816 */ /* 0x000fce000000005d */
.L_x_419:
[----:B------:R-:W-:-:S05]  /*2580*/  SHF.L.U32 R96, R97, 0x10, RZ ;  /* 0x0000001061607819 */ /* 0x000fca00000006ff */
[----:B------:R-:W-:Y:S01]  /*2590*/  FMUL.FTZ R179, R96, R227 ;  /* 0x000000e360b37220 */ /* 0x000fe20000410000 */
[----:B------:R-:W-:Y:S06]  /*25a0*/  @P3 BRA `(.L_x_420) ;  /* 0x0000000000083947 */ /* 0x000fec0003800000 */
[----:B------:R-:W-:Y:S05]  /*25b0*/  @P0 BRA `(.L_x_421) ;  /* 0x0000000000100947 */ /* 0x000fea0003800000 */
[----:B------:R-:W-:Y:S05]  /*25c0*/  BRA `(.L_x_422) ;  /* 0x0000000000147947 */ /* 0x000fea0003800000 */
.L_x_420:
[----:B-----5:R-:W-:-:S04]  /*25d0*/  PRMT R96, R89, 0x7632, R96 ;  /* 0x0000763259607816 */ /* 0x020fc80000000060 */
[----:B------:R-:W-:-:S05]  /*25e0*/  SHF.L.U32 R96, R96, 0x10, RZ ;  /* 0x0000001060607819 */ /* 0x000fca00000006ff */
[----:B------:R-:W-:-:S07]  /*25f0*/  FADD.FTZ R179, R179, R96 ;  /* 0x00000060b3b37221 */ /* 0x000fce0000010000 */
.L_x_421:
[----:B------:R-:W-:-:S04]  /*2600*/  F2FP.BF16.F32.PACK_AB R96, RZ, R179 ;  /* 0x000000b3ff60723e */ /* 0x000fc800000010ff */
[----:B------:R-:W-:-:S07]  /*2610*/  PRMT R93, R93, 0x5410, R96 ;  /* 0x000054105d5d7816 */ /* 0x000fce0000000060 */
.L_x_422:
[C---:B------:R-:W-:Y:S02]  /*2620*/  SHF.L.U32 R180, R98.reuse, 0x10, RZ ;  /* 0x0000001062b47819 */ /* 0x040fe400000006ff */
[----:B------:R-:W-:-:S03]  /*2630*/  PRMT R98, R98, 0x7632, R98 ;  /* 0x0000763262627816 */ /* 0x000fc60000000062 */
[----:B------:R-:W-:Y:S01]  /*2640*/  FMUL.FTZ R180, R180, R227 ;  /* 0x000000e3b4b47220 */ /* 0x000fe20000410000 */
[----:B------:R-:W-:Y:S06]  /*2650*/  @P3 BRA `(.L_x_423) ;  /* 0x0000000000083947 */ /* 0x000fec0003800000 */
[----:B------:R-:W-:Y:S05]  /*2660*/  @P0 BRA `(.L_x_424) ;  /* 0x00000000000c0947 */ /* 0x000fea0003800000 */
[----:B------:R-:W-:Y:S05]  /*2670*/  BRA `(.L_x_425) ;  /* 0x0000000000107947 */ /* 0x000fea0003800000 */
.L_x_423:
[----:B-----5:R-:W-:-:S05]  /*2680*/  SHF.L.U32 R97, R90, 0x10, RZ ;  /* 0x000000105a617819 */ /* 0x020fca00000006ff */
[----:B------:R-:W-:-:S07]  /*2690*/  FADD.FTZ R180, R97, R180 ;  /* 0x000000b461b47221 */ /* 0x000fce0000010000 */
.L_x_424:
[----:B------:R-:W-:-:S04]  /*26a0*/  F2FP.BF16.F32.PACK_AB R96, RZ, R180 ;  /* 0x000000b4ff60723e */ /* 0x000fc800000010ff */
[----:B------:R-:W-:-:S07]  /*26b0*/  PRMT R94, R96, 0x7610, R94 ;  /* 0x00007610605e7816 */ /* 0x000fce000000005e */
.L_x_425:
[----:B------:R-:W-:-:S05]  /*26c0*/  SHF.L.U32 R98, R98, 0x10, RZ ;  /* 0x0000001062627819 */ /* 0x000fca00000006ff */
[----:B------:R-:W-:Y:S01]  /*26d0*/  FMUL.FTZ R181, R98, R227 ;  /* 0x000000e362b57220 */ /* 0x000fe20000410000 */
[----:B------:R-:W-:Y:S06]  /*26e0*/  @P3 BRA `(.L_x_426) ;  /* 0x0000000000083947 */ /* 0x000fec0003800000 */
[----:B------:R-:W-:Y:S05]  /*26f0*/  @P0 BRA `(.L_x_427) ;  /* 0x0000000000100947 */ /* 0x000fea0003800000 */
[----:B------:R-:W-:Y:S05]  /*2700*/  BRA `(.L_x_428) ;  /* 0x0000000000147947 */ /* 0x000fea0003800000 */
.L_x_426:
[----:B-----5:R-:W-:-:S04]  /*2710*/  PRMT R96, R90, 0x7632, R96 ;  /* 0x000076325a607816 */ /* 0x020fc80000000060 */
[----:B------:R-:W-:-:S05]  /*2720*/  SHF.L.U32 R96, R96, 0x10, RZ ;  /* 0x0000001060607819 */ /* 0x000fca00000006ff */
[----:B------:R-:W-:-:S07]  /*2730*/  FADD.FTZ R181, R181, R96 ;  /* 0x00000060b5b57221 */ /* 0x000fce0000010000 */
.L_x_427:
[----:B------:R-:W-:-:S04]  /*2740*/  F2FP.BF16.F32.PACK_AB R96, RZ, R181 ;  /* 0x000000b5ff60723e */ /* 0x000fc800000010ff */
[----:B------:R-:W-:-:S07]  /*2750*/  PRMT R94, R94, 0x5410, R96 ;  /* 0x000054105e5e7816 */ /* 0x000fce0000000060 */
.L_x_428:
[C---:B------:R-:W-:Y:S02]  /*2760*/  SHF.L.U32 R96, R99.reuse, 0x10, RZ ;  /* 0x0000001063607819 */ /* 0x040fe400000006ff */
[----:B------:R-:W-:-:S03]  /*2770*/  PRMT R99, R99, 0x7632, R99 ;  /* 0x0000763263637816 */ /* 0x000fc60000000063 */
[----:B------:R-:W-:Y:S01]  /*2780*/  FMUL.FTZ R183, R96, R227 ;  /* 0x000000e360b77220 */ /* 0x000fe20000410000 */
[----:B------:R-:W-:Y:S06]  /*2790*/  @P3 BRA `(.L_x_429) ;  /* 0x0000000000083947 */ /* 0x000fec0003800000 */
[----:B------:R-:W-:Y:S05]  /*27a0*/  @P0 BRA `(.L_x_430) ;  /* 0x00000000000c0947 */ /* 0x000fea0003800000 */
[----:B------:R-:W-:Y:S05]  /*27b0*/  BRA `(.L_x_431) ;  /* 0x0000000000107947 */ /* 0x000fea0003800000 */
.L_x_429:
[----:B-----5:R-:W-:-:S05]  /*27c0*/  SHF.L.U32 R96, R91, 0x10, RZ ;  /* 0x000000105b607819 */ /* 0x020fca00000006ff */
[----:B------:R-:W-:-:S07]  /*27d0*/  FADD.FTZ R183, R96, R183 ;  /* 0x000000b760b77221 */ /* 0x000fce0000010000 */
.L_x_430:
[----:B------:R-:W-:-:S04]  /*27e0*/  F2FP.BF16.F32.PACK_AB R96, RZ, R183 ;  /* 0x000000b7ff60723e */ /* 0x000fc800000010ff */
[----:B------:R-:W-:-:S07]  /*27f0*/  PRMT R95, R96, 0x7610, R95 ;  /* 0x00007610605f7816 */ /* 0x000fce000000005f */
.L_x_431:
[----:B------:R-:W-:-:S05]  /*2800*/  SHF.L.U32 R182, R99, 0x10, RZ ;  /* 0x0000001063b67819 */ /* 0x000fca00000006ff */
[----:B------:R-:W-:Y:S01]  /*2810*/  FMUL.FTZ R182, R182, R227 ;  /* 0x000000e3b6b67220 */ /* 0x000fe20000410000 */
[----:B------:R-:W-:Y:S06]  /*2820*/  @P3 BRA `(.L_x_432) ;  /* 0x0000000000083947 */ /* 0x000fec0003800000 */
[----:B------:R-:W-:Y:S05]  /*2830*/  @P0 BRA `(.L_x_433) ;  /* 0x0000000000100947 */ /* 0x000fea0003800000 */
[----:B------:R-:W-:Y:S05]  /*2840*/  BRA `(.L_x_434) ;  /* 0x0000000000147947 */ /* 0x000fea0003800000 */
.L_x_432:
[----:B-----5:R-:W-:-:S04]  /*2850*/  PRMT R96, R91, 0x7632, R96 ;  /* 0x000076325b607816 */ /* 0x020fc80000000060 */
[----:B------:R-:W-:-:S05]  /*2860*/  SHF.L.U32 R97, R96, 0x10, RZ ;  /* 0x0000001060617819 */ /* 0x000fca00000006ff */
[----:B------:R-:W-:-:S07]  /*2870*/  FADD.FTZ R182, R182, R97 ;  /* 0x00000061b6b67221 */ /* 0x000fce0000010000 */
.L_x_433:
[----:B------:R-:W-:-:S04]  /*2880*/  F2FP.BF16.F32.PACK_AB R96, RZ, R182 ;  /* 0x000000b6ff60723e */ /* 0x000fc800000010ff */
[----:B------:R-:W-:-:S07]  /*2890*/  PRMT R95, R95, 0x5410, R96 ;  /* 0x000054105f5f7816 */ /* 0x000fce0000000060 */
.L_x_434:
        /* <DEDUP_REMOVED lines=15> */
.L_x_435:
[----:B-----5:R-:W-:-:S05]  /*2990*/  SHF.L.U32 R96, R88, 0x10, RZ ;  /* 0x0000001058607819 */ /* 0x020fca00000006ff */
[----:B------:R-:W-:-:S07]  /*29a0*/  FADD.FTZ R185, R96, R185 ;  /* 0x000000b960b97221 */ /* 0x000fce0000010000 */
.L_x_436:
[----:B------:R-:W-:-:S04]  /*29b0*/  F2FP.BF16.F32.PACK_AB R96, RZ, R185 ;  /* 0x000000b9ff60723e */ /* 0x000fc800000010ff */
[----:B------:R-:W-:-:S07]  /*29c0*/  PRMT R92, R96, 0x7610, R92 ;  /* 0x00007610605c7816 */ /* 0x000fce000000005c */
.L_x_437:
[----:B------:R-:W-:-:S05]  /*29d0*/  SHF.L.U32 R184, R155, 0x10, RZ ;  /* 0x000000109bb87819 */ /* 0x000fca00000006ff */
[----:B------:R-:W-:Y:S01]  /*29e0*/  FMUL.FTZ R184, R184, R227 ;  /* 0x000000e3b8b87220 */ /* 0x000fe20000410000 */
[----:B------:R-:W-:Y:S06]  /*29f0*/  @P3 BRA `(.L_x_438) ;  /* 0x0000000000083947 */ /* 0x000fec0003800000 */
[----:B------:R-:W-:Y:S05]  /*2a00*/  @P0 BRA `(.L_x_439) ;  /* 0x0000000000100947 */ /* 0x000fea0003800000 */
[----:B------:R-:W-:Y:S05]  /*2a10*/  BRA `(.L_x_440) ;  /* 0x0000000000147947 */ /* 0x000fea0003800000 */
.L_x_438:
[----:B-----5:R-:W-:-:S04]  /*2a20*/  PRMT R96, R88, 0x7632, R96 ;  /* 0x0000763258607816 */ /* 0x020fc80000000060 */
[----:B------:R-:W-:-:S05]  /*2a30*/  SHF.L.U32 R155, R96, 0x10, RZ ;  /* 0x00000010609b7819 */ /* 0x000fca00000006ff */
[----:B------:R-:W-:-:S07]  /*2a40*/  FADD.FTZ R184, R184, R155 ;  /* 0x0000009bb8b87221 */ /* 0x000fce0000010000 */
.L_x_439:
[----:B------:R-:W-:-:S04]  /*2a50*/  F2FP.BF16.F32.PACK_AB R96, RZ, R184 ;  /* 0x000000b8ff60723e */ /* 0x000fc800000010ff */
[----:B------:R-:W-:-:S07]  /*2a60*/  PRMT R92, R92, 0x5410, R96 ;  /* 0x000054105c5c7816 */ /* 0x000fce0000000060 */
.L_x_440:
[C---:B------:R-:W-:Y:S02]  /*2a70*/  SHF.L.U32 R96, R97.reuse, 0x10, RZ ;  /* 0x0000001061607819 */ /* 0x040fe400000006ff */
[----:B------:R-:W-:-:S03]  /*2a80*/  PRMT R97, R97, 0x7632, R97 ;  /* 0x0000763261617816 */ /* 0x000fc60000000061 */
[----:B------:R-:W-:Y:S01]  /*2a90*/  FMUL.FTZ R187, R96, R227 ;  /* 0x000000e360bb7220 */ /* 0x000fe20000410000 */
[----:B------:R-:W-:Y:S06]  /*2aa0*/  @P3 BRA `(.L_x_441) ;  /* 0x0000000000083947 */ /* 0x000fec0003800000 */
[----:B------:R-:W-:Y:S05]  /*2ab0*/  @P0 BRA `(.L_x_442) ;  /* 0x00000000000c0947 */ /* 0x000fea0003800000 */
[----:B------:R-:W-:Y:S05]  /*2ac0*/  BRA `(.L_x_443) ;  /* 0x0000000000107947 */ /* 0x000fea0003800000 */
.L_x_441:
[----:B-----5:R-:W-:-:S05]  /*2ad0*/  SHF.L.U32 R96, R89, 0x10, RZ ;  /* 0x0000001059607819 */ /* 0x020fca00000006ff */
[----:B------:R-:W-:-:S07]  /*2ae0*/  FADD.FTZ R187, R96, R187 ;  /* 0x000000bb60bb7221 */ /* 0x000fce0000010000 */
.L_x_442:
[----:B------:R-:W-:-:S04]  /*2af0*/  F2FP.BF16.F32.PACK_AB R96, RZ, R187 ;  /* 0x000000bbff60723e */ /* 0x000fc800000010ff */
[----:B------:R-:W-:-:S07]  /*2b00*/  PRMT R93, R96, 0x7610, R93 ;  /* 0x00007610605d7816 */ /* 0x000fce000000005d */
.L_x_443:
[----:B------:R-:W-:-:S05]  /*2b10*/  SHF.L.U32 R186, R97, 0x10, RZ ;  /* 0x0000001061ba7819 */ /* 0x000fca00000006ff */
[----:B------:R-:W-:Y:S01]  /*2b20*/  FMUL.FTZ R186, R186, R227 ;  /* 0x000000e3baba7220 */ /* 0x000fe20000410000 */
[----:B------:R-:W-:Y:S06]  /*2b30*/  @P3 BRA `(.L_x_444) ;  /* 0x0000000000083947 */ /* 0x000fec0003800000 */
[----:B------:R-:W-:Y:S05]  /*2b40*/  @P0 BRA `(.L_x_445) ;  /* 0x0000000000100947 */ /* 0x000fea0003800000 */
[----:B------:R-:W-:Y:S05]  /*2b50*/  BRA `(.L_x_446) ;  /* 0x0000000000147947 */ /* 0x000fea0003800000 */
.L_x_444:
[----:B-----5:R-:W-:-:S04]  /*2b60*/  PRMT R96, R89, 0x7632, R96 ;  /* 0x0000763259607816 */ /* 0x020fc80000000060 */
[----:B------:R-:W-:-:S05]  /*2b70*/  SHF.L.U32 R97, R96, 0x10, RZ ;  /* 0x0000001060617819 */ /* 0x000fca00000006ff */
[----:B------:R-:W-:-:S07]  /*2b80*/  FADD.FTZ R186, R186, R97 ;  /* 0x00000061baba7221 */ /* 0x000fce0000010000 */
.L_x_445:
[----:B------:R-:W-:-:S04]  /*2b90*/  F2FP.BF16.F32.PACK_AB R96, RZ, R186 ;  /* 0x000000baff60723e */ /* 0x000fc800000010ff */
[----:B------:R-:W-:-:S07]  /*2ba0*/  PRMT R93, R93, 0x5410, R96 ;  /* 0x000054105d5d7816 */ /* 0x000fce0000000060 */
.L_x_446:
[C---:B------:R-:W-:Y:S02]  /*2bb0*/  SHF.L.U32 R188, R98.reuse, 0x10, RZ ;  /* 0x0000001062bc7819 */ /* 0x040fe400000006ff */
[----:B------:R-:W-:-:S03]  /*2bc0*/  PRMT R98, R98, 0x7632, R98 ;  /* 0x0000763262627816 */ /* 0x000fc60000000062 */
[----:B------:R-:W-:Y:S01]  /*2bd0*/  FMUL.FTZ R188, R188, R227 ;  /* 0x000000e3bcbc7220 */ /* 0x000fe20000410000 */
[----:B------:R-:W-:Y:S06]  /*2be0*/  @P3 BRA `(.L_x_447) ;  /* 0x0000000000083947 */ /* 0x000fec0003800000 */
[----:B------:R-:W-:Y:S05]  /*2bf0*/  @P0 BRA `(.L_x_448) ;  /* 0x00000000000c0947 */ /* 0x000fea0003800000 */
[----:B------:R-:W-:Y:S05]  /*2c00*/  BRA `(.L_x_449) ;  /* 0x0000000000107947 */ /* 0x000fea0003800000 */
.L_x_447:
[----:B-----5:R-:W-:-:S05]  /*2c10*/  SHF.L.U32 R97, R90, 0x10, RZ ;  /* 0x000000105a617819 */ /* 0x020fca00000006ff */
[----:B------:R-:W-:-:S07]  /*2c20*/  FADD.FTZ R188, R97, R188 ;  /* 0x000000bc61bc7221 */ /* 0x000fce0000010000 */
.L_x_448:
[----:B------:R-:W-:-:S04]  /*2c30*/  F2FP.BF16.F32.PACK_AB R96, RZ, R188 ;  /* 0x000000bcff60723e */ /* 0x000fc800000010ff */
[----:B------:R-:W-:-:S07]  /*2c40*/  PRMT R94, R96, 0x7610, R94 ;  /* 0x00007610605e7816 */ /* 0x000fce000000005e */
.L_x_449:
[----:B------:R-:W-:-:S05]  /*2c50*/  SHF.L.U32 R98, R98, 0x10, RZ ;  /* 0x0000001062627819 */ /* 0x000fca00000006ff */
[----:B------:R-:W-:Y:S01]  /*2c60*/  FMUL.FTZ R189, R98, R227 ;  /* 0x000000e362bd7220 */ /* 0x000fe20000410000 */
[----:B------:R-:W-:Y:S06]  /*2c70*/  @P3 BRA `(.L_x_450) ;  /* 0x0000000000083947 */ /* 0x000fec0003800000 */
[----:B------:R-:W-:Y:S05]  /*2c80*/  @P0 BRA `(.L_x_451) ;  /* 0x0000000000100947 */ /* 0x000fea0003800000 */
[----:B------:R-:W-:Y:S05]  /*2c90*/  BRA `(.L_x_452) ;  /* 0x0000000000147947 */ /* 0x000fea0003800000 */
.L_x_450:
[----:B-----5:R-:W-:-:S04]  /*2ca0*/  PRMT R96, R90, 0x7632, R96 ;  /* 0x000076325a607816 */ /* 0x020fc80000000060 */
[----:B------:R-:W-:-:S05]  /*2cb0*/  SHF.L.U32 R96, R96, 0x10, RZ ;  /* 0x0000001060607819 */ /* 0x000fca00000006ff */
[----:B------:R-:W-:-:S07]  /*2cc0*/  FADD.FTZ R189, R189, R96 ;  /* 0x00000060bdbd7221 */ /* 0x000fce0000010000 */
.L_x_451:
[----:B------:R-:W-:-:S04]  /*2cd0*/  F2FP.BF16.F32.PACK_AB R96, RZ, R189 ;  /* 0x000000bdff60723e */ /* 0x000fc800000010ff */
[----:B------:R-:W-:-:S07]  /*2ce0*/  PRMT R94, R94, 0x5410, R96 ;  /* 0x000054105e5e7816 */ /* 0x000fce0000000060 */
.L_x_452:
[C---:B------:R-:W-:Y:S02]  /*2cf0*/  SHF.L.U32 R96, R99.reuse, 0x10, RZ ;  /* 0x0000001063607819 */ /* 0x040fe400000006ff */
[----:B------:R-:W-:-:S03]  /*2d00*/  PRMT R99, R99, 0x7632, R99 ;  /* 0x0000763263637816 */ /* 0x000fc60000000063 */
[----:B------:R-:W-:Y:S01]  /*2d10*/  FMUL.FTZ R191, R96, R227 ;  /* 0x000000e360bf7220 */ /* 0x000fe20000410000 */
[----:B------:R-:W-:Y:S06]  /*2d20*/  @P3 BRA `(.L_x_453) ;  /* 0x0000000000083947 */ /* 0x000fec0003800000 */
[----:B------:R-:W-:Y:S05]  /*2d30*/  @P0 BRA `(.L_x_454) ;  /* 0x00000000000c0947 */ /* 0x000fea0003800000 */
[----:B------:R-:W-:Y:S05]  /*2d40*/  BRA `(.L_x_455) ;  /* 0x0000000000107947 */ /* 0x000fea0003800000 */
.L_x_453:
[----:B-----5:R-:W-:-:S05]  /*2d50*/  SHF.L.U32 R96, R91, 0x10, RZ ;  /* 0x000000105b607819 */ /* 0x020fca00000006ff */
[----:B------:R-:W-:-:S07]  /*2d60*/  FADD.FTZ R191, R96, R191 ;  /* 0x000000bf60bf7221 */ /* 0x000fce0000010000 */
.L_x_454:
[----:B------:R-:W-:-:S04]  /*2d70*/  F2FP.BF16.F32.PACK_AB R96, RZ, R191 ;  /* 0x000000bfff60723e */ /* 0x000fc800000010ff */
[----:B------:R-:W-:-:S07]  /*2d80*/  PRMT R95, R96, 0x7610, R95 ;  /* 0x00007610605f7816 */ /* 0x000fce000000005f */
.L_x_455:
[----:B------:R-:W-:-:S05]  /*2d90*/  SHF.L.U32 R190, R99, 0x10, RZ ;  /* 0x0000001063be7819 */ /* 0x000fca00000006ff */
[----:B------:R-:W-:Y:S01]  /*2da0*/  FMUL.FTZ R190, R190, R227 ;  /* 0x000000e3bebe7220 */ /* 0x000fe20000410000 */
[----:B------:R-:W-:Y:S06]  /*2db0*/  @P3 BRA `(.L_x_456) ;  /* 0x0000000000083947 */ /* 0x000fec0003800000 */
[----:B------:R-:W-:Y:S05]  /*2dc0*/  @P0 BRA `(.L_x_457) ;  /* 0x0000000000100947 */ /* 0x000fea0003800000 */
[----:B------:R-:W-:Y:S05]  /*2dd0*/  BRA `(.L_x_458) ;  /* 0x0000000000147947 */ /* 0x000fea0003800000 */
.L_x_456:
[----:B-----5:R-:W-:-:S04]  /*2de0*/  PRMT R96, R91, 0x7632, R96 ;  /* 0x000076325b607816 */ /* 0x020fc80000000060 */
[----:B------:R-:W-:-:S05]  /*2df0*/  SHF.L.U32 R97, R96, 0x10, RZ ;  /* 0x0000001060617819 */ /* 0x000fca00000006ff */
[----:B------:R-:W-:-:S07]  /*2e00*/  FADD.FTZ R190, R190, R97 ;  /* 0x00000061bebe7221 */ /* 0x000fce0000010000 */
.L_x_457:
[----:B------:R-:W-:-:S04]  /*2e10*/  F2FP.BF16.F32.PACK_AB R96, RZ, R190 ;  /* 0x000000beff60723e */ /* 0x000fc800000010ff */
[----:B------:R-:W-:-:S07]  /*2e20*/  PRMT R95, R95, 0x5410, R96 ;  /* 0x000054105f5f7816 */ /* 0x000fce0000000060 */
.L_x_458:
        /* <DEDUP_REMOVED lines=15> */
.L_x_459:
[----:B-----5:R-:W-:-:S05]  /*2f20*/  SHF.L.U32 R96, R88, 0x10, RZ ;  /* 0x0000001058607819 */ /* 0x020fca00000006ff */
[----:B------:R-:W-:-:S07]  /*2f30*/  FADD.FTZ R193, R96, R193 ;  /* 0x000000c160c17221 */ /* 0x000fce0000010000 */
.L_x_460:
[----:B------:R-:W-:-:S04]  /*2f40*/  F2FP.BF16.F32.PACK_AB R96, RZ, R193 ;  /* 0x000000c1ff60723e */ /* 0x000fc800000010ff */
[----:B------:R-:W-:-:S07]  /*2f50*/  PRMT R92, R96, 0x7610, R92 ;  /* 0x00007610605c7816 */ /* 0x000fce000000005c */
.L_x_461:
[----:B------:R-:W-:-:S05]  /*2f60*/  SHF.L.U32 R164, R164, 0x10, RZ ;  /* 0x00000010a4a47819 */ /* 0x000fca00000006ff */
[----:B------:R-:W-:Y:S01]  /*2f70*/  FMUL.FTZ R192, R164, R227 ;  /* 0x000000e3a4c07220 */ /* 0x000fe20000410000 */
[----:B------:R-:W-:Y:S06]  /*2f80*/  @P3 BRA `(.L_x_462) ;  /* 0x0000000000083947 */ /* 0x000fec0003800000 */
[----:B------:R-:W-:Y:S05]  /*2f90*/  @P0 BRA `(.L_x_463) ;  /* 0x0000000000100947 */ /* 0x000fea0003800000 */
[----:B------:R-:W-:Y:S05]  /*2fa0*/  BRA `(.L_x_464) ;  /* 0x0000000000147947 */ /* 0x000fea0003800000 */
.L_x_462:
[----:B-----5:R-:W-:-:S04]  /*2fb0*/  PRMT R96, R88, 0x7632, R96 ;  /* 0x0000763258607816 */ /* 0x020fc80000000060 */
[----:B------:R-:W-:-:S05]  /*2fc0*/  SHF.L.U32 R173, R96, 0x10, RZ ;  /* 0x0000001060ad7819 */ /* 0x000fca00000006ff */
[----:B------:R-:W-:-:S07]  /*2fd0*/  FADD.FTZ R192, R192, R173 ;  /* 0x000000adc0c07221 */ /* 0x000fce0000010000 */
.L_x_463:
[----:B------:R-:W-:-:S04]  /*2fe0*/  F2FP.BF16.F32.PACK_AB R96, RZ, R192 ;  /* 0x000000c0ff60723e */ /* 0x000fc800000010ff */
[----:B------:R-:W-:-:S07]  /*2ff0*/  PRMT R92, R92, 0x5410, R96 ;  /* 0x000054105c5c7816 */ /* 0x000fce0000000060 */
.L_x_464:
[C---:B------:R-:W-:Y:S02]  /*3000*/  SHF.L.U32 R194, R97.reuse, 0x10, RZ ;  /* 0x0000001061c27819 */ /* 0x040fe400000006ff */
[----:B------:R-:W-:-:S03]  /*3010*/  PRMT R97, R97, 0x7632, R97 ;  /* 0x0000763261617816 */ /* 0x000fc60000000061 */
[----:B------:R-:W-:Y:S01]  /*3020*/  FMUL.FTZ R194, R194, R227 ;  /* 0x000000e3c2c27220 */ /* 0x000fe20000410000 */
[----:B------:R-:W-:Y:S06]  /*3030*/  @P3 BRA `(.L_x_465) ;  /* 0x0000000000083947 */ /* 0x000fec0003800000 */
[----:B------:R-:W-:Y:S05]  /*3040*/  @P0 BRA `(.L_x_466) ;  /* 0x00000000000c0947 */ /* 0x000fea0003800000 */
[----:B------:R-:W-:Y:S05]  /*3050*/  BRA `(.L_x_467) ;  /* 0x0000000000107947 */ /* 0x000fea0003800000 */
.L_x_465:
[----:B-----5:R-:W-:-:S05]  /*3060*/  SHF.L.U32 R173, R89, 0x10, RZ ;  /* 0x0000001059ad7819 */ /* 0x020fca00000006ff */
[----:B------:R-:W-:-:S07]  /*3070*/  FADD.FTZ R194, R173, R194 ;  /* 0x000000c2adc27221 */ /* 0x000fce0000010000 */
.L_x_466:
[----:B------:R-:W-:-:S04]  /*3080*/  F2FP.BF16.F32.PACK_AB R96, RZ, R194 ;  /* 0x000000c2ff60723e */ /* 0x000fc800000010ff */
[----:B------:R-:W-:-:S07]  /*3090*/  PRMT R93, R96, 0x7610, R93 ;  /* 0x00007610605d7816 */ /* 0x000fce000000005d */
.L_x_467:
[----:B------:R-:W-:-:S05]  /*30a0*/  SHF.L.U32 R96, R97, 0x10, RZ ;  /* 0x0000001061607819 */ /* 0x000fca00000006ff */
[----:B------:R-:W-:Y:S01]  /*30b0*/  FMUL.FTZ R195, R96, R227 ;  /* 0x000000e360c37220 */ /* 0x000fe20000410000 */
[----:B------:R-:W-:Y:S06]  /*30c0*/  @P3 BRA `(.L_x_468) ;  /* 0x0000000000083947 */ /* 0x000fec0003800000 */
[----:B------:R-:W-:Y:S05]  /*30d0*/  @P0 BRA `(.L_x_469) ;  /* 0x0000000000100947 */ /* 0x000fea0003800000 */
[----:B------:R-:W-:Y:S05]  /*30e0*/  BRA `(.L_x_470) ;  /* 0x0000000000147947 */ /* 0x000fea0003800000 */
.L_x_468:
[----:B-----5:R-:W-:-:S04]  /*30f0*/  PRMT R96, R89, 0x7632, R96 ;  /* 0x0000763259607816 */ /* 0x020fc80000000060 */
[----:B------:R-:W-:-:S05]  /*3100*/  SHF.L.U32 R96, R96, 0x10, RZ ;  /* 0x0000001060607819 */ /* 0x000fca00000006ff */
[----:B------:R-:W-:-:S07]  /*3110*/  FADD.FTZ R195, R195, R96 ;  /* 0x00000060c3c37221 */ /* 0x000fce0000010000 */
.L_x_469:
[----:B------:R-:W-:-:S04]  /*3120*/  F2FP.BF16.F32.PACK_AB R96, RZ, R195 ;  /* 0x000000c3ff60723e */ /* 0x000fc800000010ff */
[----:B------:R-:W-:-:S07]  /*3130*/  PRMT R93, R93, 0x5410, R96 ;  /* 0x000054105d5d7816 */ /* 0x000fce0000000060 */
.L_x_470:
[C---:B------:R-:W-:Y:S02]  /*3140*/  SHF.L.U32 R96, R98.reuse, 0x10, RZ ;  /* 0x0000001062607819 */ /* 0x040fe400000006ff */
[----:B------:R-:W-:-:S03]  /*3150*/  PRMT R98, R98, 0x7632, R98 ;  /* 0x0000763262627816 */ /* 0x000fc60000000062 */
[----:B------:R-:W-:Y:S01]  /*3160*/  FMUL.FTZ R197, R96, R227 ;  /* 0x000000e360c57220 */ /* 0x000fe20000410000 */
[----:B------:R-:W-:Y:S06]  /*3170*/  @P3 BRA `(.L_x_471) ;  /* 0x0000000000083947 */ /* 0x000fec0003800000 */
[----:B------:R-:W-:Y:S05]  /*3180*/  @P0 BRA `(.L_x_472) ;  /* 0x00000000000c0947 */ /* 0x000fea0003800000 */
[----:B------:R-:W-:Y:S05]  /*3190*/  BRA `(.L_x_473) ;  /* 0x0000000000107947 */ /* 0x000fea0003800000 */
.L_x_471:
[----:B-----5:R-:W-:-:S05]  /*31a0*/  SHF.L.U32 R96, R90, 0x10, RZ ;  /* 0x000000105a607819 */ /* 0x020fca00000006ff */
[----:B------:R-:W-:-:S07]  /*31b0*/  FADD.FTZ R197, R96, R197 ;  /* 0x000000c560c57221 */ /* 0x000fce0000010000 */
.L_x_472:
[----:B------:R-:W-:-:S04]  /*31c0*/  F2FP.BF16.F32.PACK_AB R96, RZ, R197 ;  /* 0x000000c5ff60723e */ /* 0x000fc800000010ff */
[----:B------:R-:W-:-:S07]  /*31d0*/  PRMT R94, R96, 0x7610, R94 ;  /* 0x00007610605e7816 */ /* 0x000fce000000005e */
.L_x_473:
[----:B------:R-:W-:-:S05]  /*31e0*/  SHF.L.U32 R98, R98, 0x10, RZ ;  /* 0x0000001062627819 */ /* 0x000fca00000006ff */
[----:B------:R-:W-:Y:S01]  /*31f0*/  FMUL.FTZ R196, R98, R227 ;  /* 0x000000e362c47220 */ /* 0x000fe20000410000 */
[----:B------:R-:W-:Y:S06]  /*3200*/  @P3 BRA `(.L_x_474) ;  /* 0x0000000000083947 */ /* 0x000fec0003800000 */
[----:B------:R-:W-:Y:S05]  /*3210*/  @P0 BRA `(.L_x_475) ;  /* 0x0000000000100947 */ /* 0x000fea0003800000 */
[----:B------:R-:W-:Y:S05]  /*3220*/  BRA `(.L_x_476) ;  /* 0x0000000000147947 */ /* 0x000fea0003800000 */
.L_x_474:
[----:B-----5:R-:W-:-:S04]  /*3230*/  PRMT R96, R90, 0x7632, R96 ;  /* 0x000076325a607816 */ /* 0x020fc80000000060 */
[----:B------:R-:W-:-:S05]  /*3240*/  SHF.L.U32 R97, R96, 0x10, RZ ;  /* 0x0000001060617819 */ /* 0x000fca00000006ff */
[----:B------:R-:W-:-:S07]  /*3250*/  FADD.FTZ R196, R196, R97 ;  /* 0x00000061c4c47221 */ /* 0x000fce0000010000 */
.L_x_475:
[----:B------:R-:W-:-:S04]  /*3260*/  F2FP.BF16.F32.PACK_AB R96, RZ, R196 ;  /* 0x000000c4ff60723e */ /* 0x000fc800000010ff */
[----:B------:R-:W-:-:S07]  /*3270*/  PRMT R94, R94, 0x5410, R96 ;  /* 0x000054105e5e7816 */ /* 0x000fce0000000060 */
.L_x_476:
[C---:B------:R-:W-:Y:S02]  /*3280*/  SHF.L.U32 R198, R99.reuse, 0x10, RZ ;  /* 0x0000001063c67819 */ /* 0x040fe400000006ff */
[----:B------:R-:W-:-:S03]  /*3290*/  PRMT R99, R99, 0x7632, R99 ;  /* 0x0000763263637816 */ /* 0x000fc60000000063 */
[----:B------:R-:W-:Y:S01]  /*32a0*/  FMUL.FTZ R198, R198, R227 ;  /* 0x000000e3c6c67220 */ /* 0x000fe20000410000 */
[----:B------:R-:W-:Y:S06]  /*32b0*/  @P3 BRA `(.L_x_477) ;  /* 0x0000000000083947 */ /* 0x000fec0003800000 */
[----:B------:R-:W-:Y:S05]  /*32c0*/  @P0 BRA `(.L_x_478) ;  /* 0x00000000000c0947 */ /* 0x000fea0003800000 */
[----:B------:R-:W-:Y:S05]  /*32d0*/  BRA `(.L_x_479) ;  /* 0x0000000000107947 */ /* 0x000fea0003800000 */
.L_x_477:
[----:B-----5:R-:W-:-:S05]  /*32e0*/  SHF.L.U32 R97, R91, 0x10, RZ ;  /* 0x000000105b617819 */ /* 0x020fca00000006ff */
[----:B------:R-:W-:-:S07]  /*32f0*/  FADD.FTZ R198, R97, R198 ;  /* 0x000000c661c67221 */ /* 0x000fce0000010000 */
.L_x_478:
[----:B------:R-:W-:-:S04]  /*3300*/  F2FP.BF16.F32.PACK_AB R96, RZ, R198 ;  /* 0x000000c6ff60723e */ /* 0x000fc800000010ff */
[----:B------:R-:W-:-:S07]  /*3310*/  PRMT R95, R96, 0x7610, R95 ;  /* 0x00007610605f7816 */ /* 0x000fce000000005f */
.L_x_479:
[----:B------:R-:W-:-:S05]  /*3320*/  SHF.L.U32 R96, R99, 0x10, RZ ;  /* 0x0000001063607819 */ /* 0x000fca00000006ff */
[----:B------:R-:W-:Y:S01]  /*3330*/  FMUL.FTZ R199, R96, R227 ;  /* 0x000000e360c77220 */ /* 0x000fe20000410000 */
[----:B------:R-:W-:Y:S06]  /*3340*/  @P3 BRA `(.L_x_480) ;  /* 0x0000000000083947 */ /* 0x000fec0003800000 */
[----:B------:R-:W-:Y:S05]  /*3350*/  @P0 BRA `(.L_x_481) ;  /* 0x0000000000100947 */ /* 0x000fea0003800000 */
[----:B------:R-:W-:Y:S05]  /*3360*/  BRA `(.L_x_482) ;  /* 0x0000000000147947 */ /* 0x000fea0003800000 */
.L_x_480:
[----:B-----5:R-:W-:-:S04]  /*3370*/  PRMT R96, R91, 0x7632, R96 ;  /* 0x000076325b607816 */ /* 0x020fc80000000060 */
[----:B------:R-:W-:-:S05]  /*3380*/  SHF.L.U32 R96, R96, 0x10, RZ ;  /* 0x0000001060607819 */ /* 0x000fca00000006ff */
[----:B------:R-:W-:-:S07]  /*3390*/  FADD.FTZ R199, R199, R96 ;  /* 0x00000060c7c77221 */ /* 0x000fce0000010000 */
.L_x_481:
[----:B------:R-:W-:-:S04]  /*33a0*/  F2FP.BF16.F32.PACK_AB R96, RZ, R199 ;  /* 0x000000c7ff60723e */ /* 0x000fc800000010ff */
[----:B------:R-:W-:-:S07]  /*33b0*/  PRMT R95, R95, 0x5410, R96 ;  /* 0x000054105f5f7816 */ /* 0x000fce0000000060 */
.L_x_482:
        /* <DEDUP_REMOVED lines=15> */
.L_x_483:
[----:B-----5:R-:W-:-:S05]  /*34b0*/  SHF.L.U32 R96, R88, 0x10, RZ ;  /* 0x0000001058607819 */ /* 0x020fca00000006ff */
[----:B------:R-:W-:-:S07]  /*34c0*/  FADD.FTZ R201, R96, R201 ;  /* 0x000000c960c97221 */ /* 0x000fce0000010000 */
.L_x_484:
[----:B------:R-:W-:-:S04]  /*34d0*/  F2FP.BF16.F32.PACK_AB R96, RZ, R201 ;  /* 0x000000c9ff60723e */ /* 0x000fc800000010ff */
[----:B------:R-:W-:-:S07]  /*34e0*/  PRMT R92, R96, 0x7610, R92 ;  /* 0x00007610605c7816 */ /* 0x000fce000000005c */
.L_x_485:
[----:B------:R-:W-:-:S05]  /*34f0*/  SHF.L.U32 R200, R173, 0x10, RZ ;  /* 0x00000010adc87819 */ /* 0x000fca00000006ff */
[----:B------:R-:W-:Y:S01]  /*3500*/  FMUL.FTZ R200, R200, R227 ;  /* 0x000000e3c8c87220 */ /* 0x000fe20000410000 */
[----:B------:R-:W-:Y:S06]  /*3510*/  @P3 BRA `(.L_x_486) ;  /* 0x0000000000083947 */ /* 0x000fec0003800000 */
[----:B------:R-:W-:Y:S05]  /*3520*/  @P0 BRA `(.L_x_487) ;  /* 0x0000000000100947 */ /* 0x000fea0003800000 */
[----:B------:R-:W-:Y:S05]  /*3530*/  BRA `(.L_x_488) ;  /* 0x0000000000147947 */ /* 0x000fea0003800000 */
.L_x_486:
[----:B-----5:R-:W-:-:S04]  /*3540*/  PRMT R96, R88, 0x7632, R96 ;  /* 0x0000763258607816 */ /* 0x020fc80000000060 */
[----:B------:R-:W-:-:S05]  /*3550*/  SHF.L.U32 R173, R96, 0x10, RZ ;  /* 0x0000001060ad7819 */ /* 0x000fca00000006ff */
[----:B------:R-:W-:-:S07]  /*3560*/  FADD.FTZ R200, R200, R173 ;  /* 0x000000adc8c87221 */ /* 0x000fce0000010000 */
.L_x_487:
[----:B------:R-:W-:-:S04]  /*3570*/  F2FP.BF16.F32.PACK_AB R96, RZ, R200 ;  /* 0x000000c8ff60723e */ /* 0x000fc800000010ff */
[----:B------:R-:W-:-:S07]  /*3580*/  PRMT R92, R92, 0x5410, R96 ;  /* 0x000054105c5c7816 */ /* 0x000fce0000000060 */
.L_x_488:
[C---:B------:R-:W-:Y:S02]  /*3590*/  SHF.L.U32 R202, R97.reuse, 0x10, RZ ;  /* 0x0000001061ca7819 */ /* 0x040fe400000006ff */
[----:B------:R-:W-:-:S03]  /*35a0*/  PRMT R97, R97, 0x7632, R97 ;  /* 0x0000763261617816 */ /* 0x000fc60000000061 */
[----:B------:R-:W-:Y:S01]  /*35b0*/  FMUL.FTZ R202, R202, R227 ;  /* 0x000000e3caca7220 */ /* 0x000fe20000410000 */
[----:B------:R-:W-:Y:S06]  /*35c0*/  @P3 BRA `(.L_x_489) ;  /* 0x0000000000083947 */ /* 0x000fec0003800000 */
[----:B------:R-:W-:Y:S05]  /*35d0*/  @P0 BRA `(.L_x_490) ;  /* 0x00000000000c0947 */ /* 0x000fea0003800000 */
[----:B------:R-:W-:Y:S05]  /*35e0*/  BRA `(.L_x_491) ;  /* 0x0000000000107947 */ /* 0x000fea0003800000 */
.L_x_489:
[----:B-----5:R-:W-:-:S05]  /*35f0*/  SHF.L.U32 R173, R89, 0x10, RZ ;  /* 0x0000001059ad7819 */ /* 0x020fca00000006ff */
[----:B------:R-:W-:-:S07]  /*3600*/  FADD.FTZ R202, R173, R202 ;  /* 0x000000caadca7221 */ /* 0x000fce0000010000 */
.L_x_490:
[----:B------:R-:W-:-:S04]  /*3610*/  F2FP.BF16.F32.PACK_AB R96, RZ, R202 ;  /* 0x000000caff60723e */ /* 0x000fc800000010ff */
[----:B------:R-:W-:-:S07]  /*3620*/  PRMT R93, R96, 0x7610, R93 ;  /* 0x00007610605d7816 */ /* 0x000fce000000005d */
.L_x_491:
[----:B------:R-:W-:-:S05]  /*3630*/  SHF.L.U32 R96, R97, 0x10, RZ ;  /* 0x0000001061607819 */ /* 0x000fca00000006ff */
[----:B------:R-:W-:Y:S01]  /*3640*/  FMUL.FTZ R203, R96, R227 ;  /* 0x000000e360cb7220 */ /* 0x000fe20000410000 */
[----:B------:R-:W-:Y:S06]  /*3650*/  @P3 BRA `(.L_x_492) ;  /* 0x0000000000083947 */ /* 0x000fec0003800000 */
[----:B------:R-:W-:Y:S05]  /*3660*/  @P0 BRA `(.L_x_493) ;  /* 0x0000000000100947 */ /* 0x000fea0003800000 */
[----:B------:R-:W-:Y:S05]  /*3670*/  BRA `(.L_x_494) ;  /* 0x0000000000147947 */ /* 0x000fea0003800000 */
.L_x_492:
[----:B-----5:R-:W-:-:S04]  /*3680*/  PRMT R96, R89, 0x7632, R96 ;  /* 0x0000763259607816 */ /* 0x020fc80000000060 */
[----:B------:R-:W-:-:S05]  /*3690*/  SHF.L.U32 R96, R96, 0x10, RZ ;  /* 0x0000001060607819 */ /* 0x000fca00000006ff */
[----:B------:R-:W-:-:S07]  /*36a0*/  FADD.FTZ R203, R203, R96 ;  /* 0x00000060cbcb7221 */ /* 0x000fce0000010000 */
.L_x_493:
[----:B------:R-:W-:-:S04]  /*36b0*/  F2FP.BF16.F32.PACK_AB R96, RZ, R203 ;  /* 0x000000cbff60723e */ /* 0x000fc800000010ff */
[----:B------:R-:W-:-:S07]  /*36c0*/  PRMT R93, R93, 0x5410, R96 ;  /* 0x000054105d5d7816 */ /* 0x000fce0000000060 */
.L_x_494:
[C---:B------:R-:W-:Y:S02]  /*36d0*/  SHF.L.U32 R204, R98.reuse, 0x10, RZ ;  /* 0x0000001062cc7819 */ /* 0x040fe400000006ff */
[----:B------:R-:W-:-:S03]  /*36e0*/  PRMT R98, R98, 0x7632, R98 ;  /* 0x0000763262627816 */ /* 0x000fc60000000062 */
[----:B------:R-:W-:Y:S01]  /*36f0*/  FMUL.FTZ R204, R204, R227 ;  /* 0x000000e3cccc7220 */ /* 0x000fe20000410000 */
[----:B------:R-:W-:Y:S06]  /*3700*/  @P3 BRA `(.L_x_495) ;  /* 0x0000000000083947 */ /* 0x000fec0003800000 */
[----:B------:R-:W-:Y:S05]  /*3710*/  @P0 BRA `(.L_x_496) ;  /* 0x00000000000c0947 */ /* 0x000fea0003800000 */
[----:B------:R-:W-:Y:S05]  /*3720*/  BRA `(.L_x_497) ;  /* 0x0000000000107947 */ /* 0x000fea0003800000 */
.L_x_495:
[----:B-----5:R-:W-:-:S05]  /*3730*/  SHF.L.U32 R97, R90, 0x10, RZ ;  /* 0x000000105a617819 */ /* 0x020fca00000006ff */
[----:B------:R-:W-:-:S07]  /*3740*/  FADD.FTZ R204, R97, R204 ;  /* 0x000000cc61cc7221 */ /* 0x000fce0000010000 */
.L_x_496:
[----:B------:R-:W-:-:S04]  /*3750*/  F2FP.BF16.F32.PACK_AB R96, RZ, R204 ;  /* 0x000000ccff60723e */ /* 0x000fc800000010ff */
[----:B------:R-:W-:-:S07]  /*3760*/  PRMT R94, R96, 0x7610, R94 ;  /* 0x00007610605e7816 */ /* 0x000fce000000005e */
.L_x_497:
[----:B------:R-:W-:-:S05]  /*3770*/  SHF.L.U32 R98, R98, 0x10, RZ ;  /* 0x0000001062627819 */ /* 0x000fca00000006ff */
[----:B------:R-:W-:Y:S01]  /*3780*/  FMUL.FTZ R205, R98, R227 ;  /* 0x000000e362cd7220 */ /* 0x000fe20000410000 */
[----:B------:R-:W-:Y:S06]  /*3790*/  @P3 BRA `(.L_x_498) ;  /* 0x0000000000083947 */ /* 0x000fec0003800000 */
[----:B------:R-:W-:Y:S05]  /*37a0*/  @P0 BRA `(.L_x_499) ;  /* 0x0000000000100947 */ /* 0x000fea0003800000 */
[----:B------:R-:W-:Y:S05]  /*37b0*/  BRA `(.L_x_500) ;  /* 0x0000000000147947 */ /* 0x000fea0003800000 */
.L_x_498:
[----:B-----5:R-:W-:-:S04]  /*37c0*/  PRMT R96, R90, 0x7632, R96 ;  /* 0x000076325a607816 */ /* 0x020fc80000000060 */
[----:B------:R-:W-:-:S05]  /*37d0*/  SHF.L.U32 R96, R96, 0x10, RZ ;  /* 0x0000001060607819 */ /* 0x000fca00000006ff */
[----:B------:R-:W-:-:S07]  /*37e0*/  FADD.FTZ R205, R205, R96 ;  /* 0x00000060cdcd7221 */ /* 0x000fce0000010000 */
.L_x_499:
[----:B------:R-:W-:-:S04]  /*37f0*/  F2FP.BF16.F32.PACK_AB R96, RZ, R205 ;  /* 0x000000cdff60723e */ /* 0x000fc800000010ff */
[----:B------:R-:W-:-:S07]  /*3800*/  PRMT R94, R94, 0x5410, R96 ;  /* 0x000054105e5e7816 */ /* 0x000fce0000000060 */
.L_x_500:
[C---:B------:R-:W-:Y:S02]  /*3810*/  SHF.L.U32 R206, R99.reuse, 0x10, RZ ;  /* 0x0000001063ce7819 */ /* 0x040fe400000006ff */
[----:B------:R-:W-:-:S03]  /*3820*/  PRMT R99, R99, 0x7632, R99 ;  /* 0x0000763263637816 */ /* 0x000fc60000000063 */
[----:B------:R-:W-:Y:S01]  /*3830*/  FMUL.FTZ R206, R206, R227 ;  /* 0x000000e3cece7220 */ /* 0x000fe20000410000 */
[----:B------:R-:W-:Y:S06]  /*3840*/  @P3 BRA `(.L_x_501) ;  /* 0x0000000000083947 */ /* 0x000fec0003800000 */
[----:B------:R-:W-:Y:S05]  /*3850*/  @P0 BRA `(.L_x_502) ;  /* 0x00000000000c0947 */ /* 0x000fea0003800000 */
[----:B------:R-:W-:Y:S05]  /*3860*/  BRA `(.L_x_503) ;  /* 0x0000000000107947 */ /* 0x000fea0003800000 */
.L_x_501:
[----:B-----5:R-:W-:-:S05]  /*3870*/  SHF.L.U32 R97, R91, 0x10, RZ ;  /* 0x000000105b617819 */ /* 0x020fca00000006ff */
[----:B------:R-:W-:-:S07]  /*3880*/  FADD.FTZ R206, R97, R206 ;  /* 0x000000ce61ce7221 */ /* 0x000fce0000010000 */
.L_x_502:
[----:B------:R-:W-:-:S04]  /*3890*/  F2FP.BF16.F32.PACK_AB R96, RZ, R206 ;  /* 0x000000ceff60723e */ /* 0x000fc800000010ff */
[----:B------:R-:W-:-:S07]  /*38a0*/  PRMT R95, R96, 0x7610, R95 ;  /* 0x00007610605f7816 */ /* 0x000fce000000005f */
.L_x_503:
[----:B------:R-:W-:-:S05]  /*38b0*/  SHF.L.U32 R96, R99, 0x10, RZ ;  /* 0x0000001063607819 */ /* 0x000fca00000006ff */
[----:B------:R-:W-:Y:S01]  /*38c0*/  FMUL.FTZ R207, R96, R227 ;  /* 0x000000e360cf7220 */ /* 0x000fe20000410000 */
[----:B------:R-:W-:Y:S06]  /*38d0*/  @P3 BRA `(.L_x_504) ;  /* 0x0000000000083947 */ /* 0x000fec0003800000 */
[----:B------:R-:W-:Y:S05]  /*38e0*/  @P0 BRA `(.L_x_505) ;  /* 0x0000000000100947 */ /* 0x000fea0003800000 */
[----:B------:R-:W-:Y:S05]  /*38f0*/  BRA `(.L_x_506) ;  /* 0x0000000000147947 */ /* 0x000fea0003800000 */
.L_x_504:
[----:B-----5:R-:W-:-:S04]  /*3900*/  PRMT R96, R91, 0x7632, R96 ;  /* 0x000076325b607816 */ /* 0x020fc80000000060 */
[----:B------:R-:W-:-:S05]  /*3910*/  SHF.L.U32 R96, R96, 0x10, RZ ;  /* 0x0000001060607819 */ /* 0x000fca00000006ff */
[----:B------:R-:W-:-:S07]  /*3920*/  FADD.FTZ R207, R207, R96 ;  /* 0x00000060cfcf7221 */ /* 0x000fce0000010000 */
.L_x_505:
[----:B------:R-:W-:-:S04]  /*3930*/  F2FP.BF16.F32.PACK_AB R96, RZ, R207 ;  /* 0x000000cfff60723e */ /* 0x000fc800000010ff */
[----:B------:R-:W-:-:S07]  /*3940*/  PRMT R95, R95, 0x5410, R96 ;  /* 0x000054105f5f7816 */ /* 0x000fce0000000060 */
.L_x_506:
        /* <DEDUP_REMOVED lines=15> */
.L_x_507:
[----:B-----5:R-:W-:-:S05]  /*3a40*/  SHF.L.U32 R209, R88, 0x10, RZ ;  /* 0x0000001058d17819 */ /* 0x020fca00000006ff */
[----:B------:R-:W-:-:S07]  /*3a50*/  FADD.FTZ R208, R209, R208 ;  /* 0x000000d0d1d07221 */ /* 0x000fce0000010000 */
.L_x_508:
[----:B------:R-:W-:-:S04]  /*3a60*/  F2FP.BF16.F32.PACK_AB R96, RZ, R208 ;  /* 0x000000d0ff60723e */ /* 0x000fc800000010ff */
[----:B------:R-:W-:-:S07]  /*3a70*/  PRMT R92, R96, 0x7610, R92 ;  /* 0x00007610605c7816 */ /* 0x000fce000000005c */
.L_x_509:
[----:B------:R-:W-:-:S05]  /*3a80*/  SHF.L.U32 R96, R173, 0x10, RZ ;  /* 0x00000010ad607819 */ /* 0x000fca00000006ff */
[----:B------:R-:W-:Y:S01]  /*3a90*/  FMUL.FTZ R209, R96, R227 ;  /* 0x000000e360d17220 */ /* 0x000fe20000410000 */
[----:B------:R-:W-:Y:S06]  /*3aa0*/  @P3 BRA `(.L_x_510) ;  /* 0x0000000000083947 */ /* 0x000fec0003800000 */
[----:B------:R-:W-:Y:S05]  /*3ab0*/  @P0 BRA `(.L_x_511) ;  /* 0x0000000000100947 */ /* 0x000fea0003800000 */
[----:B------:R-:W-:Y:S05]  /*3ac0*/  BRA `(.L_x_512) ;  /* 0x0000000000147947 */ /* 0x000fea0003800000 */
.L_x_510:
[----:B-----5:R-:W-:-:S04]  /*3ad0*/  PRMT R96, R88, 0x7632, R96 ;  /* 0x0000763258607816 */ /* 0x020fc80000000060 */
[----:B------:R-:W-:-:S05]  /*3ae0*/  SHF.L.U32 R96, R96, 0x10, RZ ;  /* 0x0000001060607819 */ /* 0x000fca00000006ff */
[----:B------:R-:W-:-:S07]  /*3af0*/  FADD.FTZ R209, R209, R96 ;  /* 0x00000060d1d17221 */ /* 0x000fce0000010000 */
.L_x_511:
[----:B------:R-:W-:-:S04]  /*3b00*/  F2FP.BF16.F32.PACK_AB R96, RZ, R209 ;  /* 0x000000d1ff60723e */ /* 0x000fc800000010ff */
[----:B------:R-:W-:-:S07]  /*3b10*/  PRMT R92, R92, 0x5410, R96 ;  /* 0x000054105c5c7816 */ /* 0x000fce0000000060 */
.L_x_512:
[C---:B------:R-:W-:Y:S02]  /*3b20*/  SHF.L.U32 R96, R97.reuse, 0x10, RZ ;  /* 0x0000001061607819 */ /* 0x040fe400000006ff */
[----:B------:R-:W-:-:S03]  /*3b30*/  PRMT R97, R97, 0x7632, R97 ;  /* 0x0000763261617816 */ /* 0x000fc60000000061 */
[----:B------:R-:W-:Y:S01]  /*3b40*/  FMUL.FTZ R211, R96, R227 ;  /* 0x000000e360d37220 */ /* 0x000fe20000410000 */
[----:B------:R-:W-:Y:S06]  /*3b50*/  @P3 BRA `(.L_x_513) ;  /* 0x0000000000083947 */ /* 0x000fec0003800000 */
[----:B------:R-:W-:Y:S05]  /*3b60*/  @P0 BRA `(.L_x_514) ;  /* 0x00000000000c0947 */ /* 0x000fea0003800000 */
[----:B------:R-:W-:Y:S05]  /*3b70*/  BRA `(.L_x_515) ;  /* 0x0000000000107947 */ /* 0x000fea0003800000 */
.L_x_513:
[----:B-----5:R-:W-:-:S05]  /*3b80*/  SHF.L.U32 R96, R89, 0x10, RZ ;  /* 0x0000001059607819 */ /* 0x020fca00000006ff */
[----:B------:R-:W-:-:S07]  /*3b90*/  FADD.FTZ R211, R96, R211 ;  /* 0x000000d360d37221 */ /* 0x000fce0000010000 */
.L_x_514:
[----:B------:R-:W-:-:S04]  /*3ba0*/  F2FP.BF16.F32.PACK_AB R96, RZ, R211 ;  /* 0x000000d3ff60723e */ /* 0x000fc800000010ff */
[----:B------:R-:W-:-:S07]  /*3bb0*/  PRMT R93, R96, 0x7610, R93 ;  /* 0x00007610605d7816 */ /* 0x000fce000000005d */
.L_x_515:
[----:B------:R-:W-:-:S05]  /*3bc0*/  SHF.L.U32 R210, R97, 0x10, RZ ;  /* 0x0000001061d27819 */ /* 0x000fca00000006ff */
[----:B------:R-:W-:Y:S01]  /*3bd0*/  FMUL.FTZ R210, R210, R227 ;  /* 0x000000e3d2d27220 */ /* 0x000fe20000410000 */
[----:B------:R-:W-:Y:S06]  /*3be0*/  @P3 BRA `(.L_x_516) ;  /* 0x0000000000083947 */ /* 0x000fec0003800000 */
[----:B------:R-:W-:Y:S05]  /*3bf0*/  @P0 BRA `(.L_x_517) ;  /* 0x0000000000100947 */ /* 0x000fea0003800000 */
[----:B------:R-:W-:Y:S05]  /*3c00*/  BRA `(.L_x_518) ;  /* 0x0000000000147947 */ /* 0x000fea0003800000 */
.L_x_516:
[----:B-----5:R-:W-:-:S04]  /*3c10*/  PRMT R96, R89, 0x7632, R96 ;  /* 0x0000763259607816 */ /* 0x020fc80000000060 */
[----:B------:R-:W-:-:S05]  /*3c20*/  SHF.L.U32 R97, R96, 0x10, RZ ;  /* 0x0000001060617819 */ /* 0x000fca00000006ff */
[----:B------:R-:W-:-:S07]  /*3c30*/  FADD.FTZ R210, R210, R97 ;  /* 0x00000061d2d27221 */ /* 0x000fce0000010000 */
.L_x_517:
[----:B------:R-:W-:-:S04]  /*3c40*/  F2FP.BF16.F32.PACK_AB R96, RZ, R210 ;  /* 0x000000d2ff60723e */ /* 0x000fc800000010ff */
[----:B------:R-:W-:-:S07]  /*3c50*/  PRMT R93, R93, 0x5410, R96 ;  /* 0x000054105d5d7816 */ /* 0x000fce0000000060 */
.L_x_518:
[C---:B------:R-:W-:Y:S02]  /*3c60*/  SHF.L.U32 R212, R98.reuse, 0x10, RZ ;  /* 0x0000001062d47819 */ /* 0x040fe400000006ff */
[----:B------:R-:W-:-:S03]  /*3c70*/  PRMT R98, R98, 0x7632, R98 ;  /* 0x0000763262627816 */ /* 0x000fc60000000062 */
[----:B------:R-:W-:Y:S01]  /*3c80*/  FMUL.FTZ R212, R212, R227 ;  /* 0x000000e3d4d47220 */ /* 0x000fe20000410000 */
[----:B------:R-:W-:Y:S06]  /*3c90*/  @P3 BRA `(.L_x_519) ;  /* 0x0000000000083947 */ /* 0x000fec0003800000 */
[----:B------:R-:W-:Y:S05]  /*3ca0*/  @P0 BRA `(.L_x_520) ;  /* 0x00000000000c0947 */ /* 0x000fea0003800000 */
[----:B------:R-:W-:Y:S05]  /*3cb0*/  BRA `(.L_x_521) ;  /* 0x0000000000107947 */ /* 0x000fea0003800000 */
.L_x_519:
[----:B-----5:R-:W-:-:S05]  /*3cc0*/  SHF.L.U32 R97, R90, 0x10, RZ ;  /* 0x000000105a617819 */ /* 0x020fca00000006ff */
[----:B------:R-:W-:-:S07]  /*3cd0*/  FADD.FTZ R212, R97, R212 ;  /* 0x000000d461d47221 */ /* 0x000fce0000010000 */
.L_x_520:
[----:B------:R-:W-:-:S04]  /*3ce0*/  F2FP.BF16.F32.PACK_AB R96, RZ, R212 ;  /* 0x000000d4ff60723e */ /* 0x000fc800000010ff */
[----:B------:R-:W-:-:S07]  /*3cf0*/  PRMT R94, R96, 0x7610, R94 ;  /* 0x00007610605e7816 */ /* 0x000fce000000005e */
.L_x_521:
[----:B------:R-:W-:-:S05]  /*3d00*/  SHF.L.U32 R98, R98, 0x10, RZ ;  /* 0x0000001062627819 */ /* 0x000fca00000006ff */
[----:B------:R-:W-:Y:S01]  /*3d10*/  FMUL.FTZ R213, R98, R227 ;  /* 0x000000e362d57220 */ /* 0x000fe20000410000 */
[----:B------:R-:W-:Y:S06]  /*3d20*/  @P3 BRA `(.L_x_522) ;  /* 0x0000000000083947 */ /* 0x000fec0003800000 */
[----:B------:R-:W-:Y:S05]  /*3d30*/  @P0 BRA `(.L_x_523) ;  /* 0x0000000000100947 */ /* 0x000fea0003800000 */
[----:B------:R-:W-:Y:S05]  /*3d40*/  BRA `(.L_x_524) ;  /* 0x0000000000147947 */ /* 0x000fea0003800000 */
.L_x_522:
[----:B-----5:R-:W-:-:S04]  /*3d50*/  PRMT R96, R90, 0x7632, R96 ;  /* 0x000076325a607816 */ /* 0x020fc80000000060 */
[----:B------:R-:W-:-:S05]  /*3d60*/  SHF.L.U32 R96, R96, 0x10, RZ ;  /* 0x0000001060607819 */ /* 0x000fca00000006ff */
[----:B------:R-:W-:-:S07]  /*3d70*/  FADD.FTZ R213, R213, R96 ;  /* 0x00000060d5d57221 */ /* 0x000fce0000010000 */
.L_x_523:
[----:B------:R-:W-:-:S04]  /*3d80*/  F2FP.BF16.F32.PACK_AB R96, RZ, R213 ;  /* 0x000000d5ff60723e */ /* 0x000fc800000010ff */
[----:B------:R-:W-:-:S07]  /*3d90*/  PRMT R94, R94, 0x5410, R96 ;  /* 0x000054105e5e7816 */ /* 0x000fce0000000060 */
.L_x_524:
[C---:B------:R-:W-:Y:S02]  /*3da0*/  SHF.L.U32 R214, R99.reuse, 0x10, RZ ;  /* 0x0000001063d67819 */ /* 0x040fe400000006ff */
[----:B------:R-:W-:-:S03]  /*3db0*/  PRMT R99, R99, 0x7632, R99 ;  /* 0x0000763263637816 */ /* 0x000fc60000000063 */
[----:B------:R-:W-:Y:S01]  /*3dc0*/  FMUL.FTZ R214, R214, R227 ;  /* 0x000000e3d6d67220 */ /* 0x000fe20000410000 */
[----:B------:R-:W-:Y:S06]  /*3dd0*/  @P3 BRA `(.L_x_525) ;  /* 0x0000000000083947 */ /* 0x000fec0003800000 */
[----:B------:R-:W-:Y:S05]  /*3de0*/  @P0 BRA `(.L_x_526) ;  /* 0x00000000000c0947 */ /* 0x000fea0003800000 */
[----:B------:R-:W-:Y:S05]  /*3df0*/  BRA `(.L_x_527) ;  /* 0x0000000000107947 */ /* 0x000fea0003800000 */
.L_x_525:
[----:B-----5:R-:W-:-:S05]  /*3e00*/  SHF.L.U32 R97, R91, 0x10, RZ ;  /* 0x000000105b617819 */ /* 0x020fca00000006ff */
[----:B------:R-:W-:-:S07]  /*3e10*/  FADD.FTZ R214, R97, R214 ;  /* 0x000000d661d67221 */ /* 0x000fce0000010000 */
.L_x_526:
[----:B------:R-:W-:-:S04]  /*3e20*/  F2FP.BF16.F32.PACK_AB R96, RZ, R214 ;  /* 0x000000d6ff60723e */ /* 0x000fc800000010ff */
[----:B------:R-:W-:-:S07]  /*3e30*/  PRMT R95, R96, 0x7610, R95 ;  /* 0x00007610605f7816 */ /* 0x000fce000000005f */
.L_x_527:
[----:B------:R-:W-:-:S05]  /*3e40*/  SHF.L.U32 R96, R99, 0x10, RZ ;  /* 0x0000001063607819 */ /* 0x000fca00000006ff */
[----:B------:R-:W-:Y:S01]  /*3e50*/  FMUL.FTZ R215, R96, R227 ;  /* 0x000000e360d77220 */ /* 0x000fe20000410000 */
[----:B------:R-:W-:Y:S06]  /*3e60*/  @P3 BRA `(.L_x_528) ;  /* 0x0000000000083947 */ /* 0x000fec0003800000 */
[----:B------:R-:W-:Y:S05]  /*3e70*/  @P0 BRA `(.L_x_529) ;  /* 0x0000000000100947 */ /* 0x000fea0003800000 */
[----:B------:R-:W-:Y:S05]  /*3e80*/  BRA `(.L_x_530) ;  /* 0x0000000000147947 */ /* 0x000fea0003800000 */
.L_x_528:
[----:B-----5:R-:W-:-:S04]  /*3e90*/  PRMT R96, R91, 0x7632, R96 ;  /* 0x000076325b607816 */ /* 0x020fc80000000060 */
[----:B------:R-:W-:-:S05]  /*3ea0*/  SHF.L.U32 R96, R96, 0x10, RZ ;  /* 0x0000001060607819 */ /* 0x000fca00000006ff */
[----:B------:R-:W-:-:S07]  /*3eb0*/  FADD.FTZ R215, R215, R96 ;  /* 0x00000060d7d77221 */ /* 0x000fce0000010000 */
.L_x_529:
[----:B------:R-:W-:-:S04]  /*3ec0*/  F2FP.BF16.F32.PACK_AB R96, RZ, R215 ;  /* 0x000000d7ff60723e */ /* 0x000fc800000010ff */
[----:B------:R-:W-:-:S07]  /*3ed0*/  PRMT R95, R95, 0x5410, R96 ;  /* 0x000054105f5f7816 */ /* 0x000fce0000000060 */
.L_x_530:
[----:B------:R-:W0:Y:S01]  /*3ee0*/  @P0 LDC.64 R96, c[0x0][0x238] ;  /* 0x00008e00ff600b82 */ /* 0x000e220000000a00 */
[----:B------:R-:W-:-:S07]  /*3ef0*/  IADD3 R173, R104, 0x120, RZ ;  /* 0x0000012068ad7810 */ /* 0x000fce0007ffe0ff */
[----:B------:R-:W1:Y:S01]  /*3f00*/  @P2 LDC.64 R220, c[0x0][0x230] ;  /* 0x00008c00ffdc2b82 */ /* 0x000e620000000a00 */
[----:B0-----:R-:W-:-:S04]  /*3f10*/  @P0 IMAD.WIDE.U32 R222, R164, 0x10, R96 ;  /* 0x00000010a4de0825 */ /* 0x001fc800078e0060 */
[C---:B------:R-:W-:Y:S01]  /*3f20*/  IMAD.WIDE.U32 R96, R173.reuse, 0x10, R218 ;  /* 0x00000010ad607825 */ /* 0x040fe200078e00da */
[----:B------:R0:W-:Y:S05]  /*3f30*/  @P0 STG.E.128 desc[UR4][R222.64], R92 ;  /* 0x0000005cde000986 */ /* 0x0001ea000c101d04 */
        /* <DEDUP_REMOVED lines=9> */
.L_x_531:
[----:B-----5:R-:W-:-:S05]  /*3fd0*/  SHF.L.U32 R96, R88, 0x10, RZ ;  /* 0x0000001058607819 */ /* 0x020fca00000006ff */
[----:B------:R-:W-:-:S07]  /*3fe0*/  FADD.FTZ R219, R96, R219 ;  /* 0x000000db60db7221 */ /* 0x000fce0000010000 */
.L_x_532:
[----:B------:R-:W-:-:S04]  /*3ff0*/  F2FP.BF16.F32.PACK_AB R96, RZ, R219 ;  /* 0x000000dbff60723e */ /* 0x000fc800000010ff */
[----:B------:R-:W-:-:S07]  /*4000*/  PRMT R92, R96, 0x7610, R92 ;  /* 0x00007610605c7816 */ /* 0x000fce000000005c */
.L_x_533:
[----:B------:R-:W-:-:S05]  /*4010*/  SHF.L.U32 R96, R217, 0x10, RZ ;  /* 0x00000010d9607819 */ /* 0x000fca00000006ff */
[----:B------:R-:W-:Y:S01]  /*4020*/  FMUL.FTZ R217, R96, R227 ;  /* 0x000000e360d97220 */ /* 0x000fe20000410000 */
[----:B------:R-:W-:Y:S06]  /*4030*/  @P3 BRA `(.L_x_534) ;  /* 0x0000000000083947 */ /* 0x000fec0003800000 */
[----:B------:R-:W-:Y:S05]  /*4040*/  @P0 BRA `(.L_x_535) ;  /* 0x0000000000100947 */ /* 0x000fea0003800000 */
[----:B------:R-:W-:Y:S05]  /*4050*/  BRA `(.L_x_536) ;  /* 0x0000000000147947 */ /* 0x000fea0003800000 */
.L_x_534:
[----:B-----5:R-:W-:-:S04]  /*4060*/  PRMT R96, R88, 0x7632, R96 ;  /* 0x0000763258607816 */ /* 0x020fc80000000060 */
[----:B------:R-:W-:-:S05]  /*4070*/  SHF.L.U32 R96, R96, 0x10, RZ ;  /* 0x0000001060607819 */ /* 0x000fca00000006ff */
[----:B------:R-:W-:-:S07]  /*4080*/  FADD.FTZ R217, R217, R96 ;  /* 0x00000060d9d97221 */ /* 0x000fce0000010000 */
.L_x_535:
[----:B------:R-:W-:-:S04]  /*4090*/  F2FP.BF16.F32.PACK_AB R96, RZ, R217 ;  /* 0x000000d9ff60723e */ /* 0x000fc800000010ff */
[----:B------:R-:W-:-:S07]  /*40a0*/  PRMT R92, R92, 0x5410, R96 ;  /* 0x000054105c5c7816 */ /* 0x000fce0000000060 */
.L_x_536:
[C---:B------:R-:W-:Y:S02]  /*40b0*/  SHF.L.U32 R96, R97.reuse, 0x10, RZ ;  /* 0x0000001061607819 */ /* 0x040fe400000006ff */
[----:B------:R-:W-:-:S03]  /*40c0*/  PRMT R218, R97, 0x7632, R218 ;  /* 0x0000763261da7816 */ /* 0x000fc600000000da */
[----:B------:R-:W-:Y:S01]  /*40d0*/  FMUL.FTZ R97, R96, R227 ;  /* 0x000000e360617220 */ /* 0x000fe20000410000 */
[----:B------:R-:W-:Y:S06]  /*40e0*/  @P3 BRA `(.L_x_537) ;  /* 0x0000000000083947 */ /* 0x000fec0003800000 */
[----:B------:R-:W-:Y:S05]  /*40f0*/  @P0 BRA `(.L_x_538) ;  /* 0x00000000000c0947 */ /* 0x000fea0003800000 */
[----:B------:R-:W-:Y:S05]  /*4100*/  BRA `(.L_x_539) ;  /* 0x0000000000107947 */ /* 0x000fea0003800000 */
.L_x_537:
[----:B-----5:R-:W-:-:S05]  /*4110*/  SHF.L.U32 R96, R89, 0x10, RZ ;  /* 0x0000001059607819 */ /* 0x020fca00000006ff */
[----:B------:R-:W-:-:S07]  /*4120*/  FADD.FTZ R97, R96, R97 ;  /* 0x0000006160617221 */ /* 0x000fce0000010000 */
.L_x_538:
[----:B------:R-:W-:-:S04]  /*4130*/  F2FP.BF16.F32.PACK_AB R96, RZ, R97 ;  /* 0x00000061ff60723e */ /* 0x000fc800000010ff */
[----:B------:R-:W-:-:S07]  /*4140*/  PRMT R93, R96, 0x7610, R93 ;  /* 0x00007610605d7816 */ /* 0x000fce000000005d */
.L_x_539:
[----:B------:R-:W-:-:S05]  /*4150*/  SHF.L.U32 R218, R218, 0x10, RZ ;  /* 0x00000010dada7819 */ /* 0x000fca00000006ff */
[----:B------:R-:W-:Y:S01]  /*4160*/  FMUL.FTZ R221, R218, R227 ;  /* 0x000000e3dadd7220 */ /* 0x000fe20000410000 */
[----:B------:R-:W-:Y:S06]  /*4170*/  @P3 BRA `(.L_x_540) ;  /* 0x0000000000083947 */ /* 0x000fec0003800000 */
[----:B------:R-:W-:Y:S05]  /*4180*/  @P0 BRA `(.L_x_541) ;  /* 0x0000000000100947 */ /* 0x000fea0003800000 */
[----:B------:R-:W-:Y:S05]  /*4190*/  BRA `(.L_x_542) ;  /* 0x0000000000147947 */ /* 0x000fea0003800000 */
.L_x_540:
[----:B-----5:R-:W-:-:S04]  /*41a0*/  PRMT R96, R89, 0x7632, R96 ;  /* 0x0000763259607816 */ /* 0x020fc80000000060 */
[----:B------:R-:W-:-:S05]  /*41b0*/  SHF.L.U32 R96, R96, 0x10, RZ ;  /* 0x0000001060607819 */ /* 0x000fca00000006ff */
[----:B------:R-:W-:-:S07]  /*41c0*/  FADD.FTZ R221, R221, R96 ;  /* 0x00000060dddd7221 */ /* 0x000fce0000010000 */
.L_x_541:
[----:B------:R-:W-:-:S04]  /*41d0*/  F2FP.BF16.F32.PACK_AB R96, RZ, R221 ;  /* 0x000000ddff60723e */ /* 0x000fc800000010ff */
[----:B------:R-:W-:-:S07]  /*41e0*/  PRMT R93, R93, 0x5410, R96 ;  /* 0x000054105d5d7816 */ /* 0x000fce0000000060 */
.L_x_542:
[C---:B------:R-:W-:Y:S02]  /*41f0*/  SHF.L.U32 R96, R98.reuse, 0x10, RZ ;  /* 0x0000001062607819 */ /* 0x040fe400000006ff */
[----:B------:R-:W-:-:S03]  /*4200*/  PRMT R98, R98, 0x7632, R98 ;  /* 0x0000763262627816 */ /* 0x000fc60000000062 */
[----:B------:R-:W-:Y:S01]  /*4210*/  FMUL.FTZ R225, R96, R227 ;  /* 0x000000e360e17220 */ /* 0x000fe20000410000 */
[----:B------:R-:W-:Y:S06]  /*4220*/  @P3 BRA `(.L_x_543) ;  /* 0x0000000000083947 */ /* 0x000fec0003800000 */
[----:B------:R-:W-:Y:S05]  /*4230*/  @P0 BRA `(.L_x_544) ;  /* 0x00000000000c0947 */ /* 0x000fea0003800000 */
[----:B------:R-:W-:Y:S05]  /*4240*/  BRA `(.L_x_545) ;  /* 0x0000000000107947 */ /* 0x000fea0003800000 */
.L_x_543:
[----:B-----5:R-:W-:-:S05]  /*4250*/  SHF.L.U32 R96, R90, 0x10, RZ ;  /* 0x000000105a607819 */ /* 0x020fca00000006ff */
[----:B------:R-:W-:-:S07]  /*4260*/  FADD.FTZ R225, R96, R225 ;  /* 0x000000e160e17221 */ /* 0x000fce0000010000 */
.L_x_544:
[----:B------:R-:W-:-:S04]  /*4270*/  F2FP.BF16.F32.PACK_AB R96, RZ, R225 ;  /* 0x000000e1ff60723e */ /* 0x000fc800000010ff */
[----:B------:R-:W-:-:S07]  /*4280*/  PRMT R94, R96, 0x7610, R94 ;  /* 0x00007610605e7816 */ /* 0x000fce000000005e */
.L_x_545:
[----:B------:R-:W-:-:S05]  /*4290*/  SHF.L.U32 R98, R98, 0x10, RZ ;  /* 0x0000001062627819 */ /* 0x000fca00000006ff */
[----:B------:R-:W-:Y:S01]  /*42a0*/  FMUL.FTZ R223, R98, R227 ;  /* 0x000000e362df7220 */ /* 0x000fe20000410000 */
[----:B------:R-:W-:Y:S06]  /*42b0*/  @P3 BRA `(.L_x_546) ;  /* 0x0000000000083947 */ /* 0x000fec0003800000 */
[----:B------:R-:W-:Y:S05]  /*42c0*/  @P0 BRA `(.L_x_547) ;  /* 0x0000000000100947 */ /* 0x000fea0003800000 */
[----:B------:R-:W-:Y:S05]  /*42d0*/  BRA `(.L_x_548) ;  /* 0x0000000000147947 */ /* 0x000fea0003800000 */
.L_x_546:
[----:B-----5:R-:W-:-:S04]  /*42e0*/  PRMT R96, R90, 0x7632, R96 ;  /* 0x000076325a607816 */ /* 0x020fc80000000060 */
[----:B------:R-:W-:-:S05]  /*42f0*/  SHF.L.U32 R96, R96, 0x10, RZ ;  /* 0x0000001060607819 */ /* 0x000fca00000006ff */
[----:B------:R-:W-:-:S07]  /*4300*/  FADD.FTZ R223, R223, R96 ;  /* 0x00000060dfdf7221 */ /* 0x000fce0000010000 */
.L_x_547:
[----:B------:R-:W-:-:S04]  /*4310*/  F2FP.BF16.F32.PACK_AB R96, RZ, R223 ;  /* 0x000000dfff60723e */ /* 0x000fc800000010ff */
[----:B------:R-:W-:-:S07]  /*4320*/  PRMT R94, R94, 0x5410, R96 ;  /* 0x000054105e5e7816 */ /* 0x000fce0000000060 */
.L_x_548:
[C---:B------:R-:W-:Y:S02]  /*4330*/  SHF.L.U32 R96, R99.reuse, 0x10, RZ ;  /* 0x0000001063607819 */ /* 0x040fe400000006ff */
[----:B------:R-:W-:-:S03]  /*4340*/  PRMT R98, R99, 0x7632, R98 ;  /* 0x0000763263627816 */ /* 0x000fc60000000062 */
[----:B------:R-:W-:Y:S01]  /*4350*/  FMUL.FTZ R99, R96, R227 ;  /* 0x000000e360637220 */ /* 0x000fe20000410000 */
[----:B------:R-:W-:Y:S06]  /*4360*/  @P3 BRA `(.L_x_549) ;  /* 0x0000000000083947 */ /* 0x000fec0003800000 */
[----:B------:R-:W-:Y:S05]  /*4370*/  @P0 BRA `(.L_x_550) ;  /* 0x00000000000c0947 */ /* 0x000fea0003800000 */
[----:B------:R-:W-:Y:S05]  /*4380*/  BRA `(.L_x_551) ;  /* 0x0000000000107947 */ /* 0x000fea0003800000 */
.L_x_549:
[----:B-----5:R-:W-:-:S05]  /*4390*/  SHF.L.U32 R96, R91, 0x10, RZ ;  /* 0x000000105b607819 */ /* 0x020fca00000006ff */
[----:B------:R-:W-:-:S07]  /*43a0*/  FADD.FTZ R99, R96, R99 ;  /* 0x0000006360637221 */ /* 0x000fce0000010000 */
.L_x_550:
[----:B------:R-:W-:-:S04]  /*43b0*/  F2FP.BF16.F32.PACK_AB R96, RZ, R99 ;  /* 0x00000063ff60723e */ /* 0x000fc800000010ff */
[----:B------:R-:W-:-:S07]  /*43c0*/  PRMT R95, R96, 0x7610, R95 ;  /* 0x00007610605f7816 */ /* 0x000fce000000005f */
.L_x_551:
[----:B------:R-:W-:-:S05]  /*43d0*/  SHF.L.U32 R98, R98, 0x10, RZ ;  /* 0x0000001062627819 */ /* 0x000fca00000006ff */
[----:B------:R-:W-:Y:S01]  /*43e0*/  FMUL.FTZ R227, R98, R227 ;  /* 0x000000e362e37220 */ /* 0x000fe20000410000 */
[----:B------:R-:W-:Y:S06]  /*43f0*/  @P3 BRA `(.L_x_552) ;  /* 0x0000000000083947 */ /* 0x000fec0003800000 */
[----:B------:R-:W-:Y:S05]  /*4400*/  @P0 BRA `(.L_x_553) ;  /* 0x0000000000100947 */ /* 0x000fea0003800000 */
[----:B------:R-:W-:Y:S05]  /*4410*/  BRA `(.L_x_554) ;  /* 0x0000000000147947 */ /* 0x000fea0003800000 */
.L_x_552:
[----:B-----5:R-:W-:-:S04]  /*4420*/  PRMT R96, R91, 0x7632, R96 ;  /* 0x000076325b607816 */ /* 0x020fc80000000060 */
[----:B------:R-:W-:-:S05]  /*4430*/  SHF.L.U32 R96, R96, 0x10, RZ ;  /* 0x0000001060607819 */ /* 0x000fca00000006ff */
[----:B------:R-:W-:-:S07]  /*4440*/  FADD.FTZ R227, R227, R96 ;  /* 0x00000060e3e37221 */ /* 0x000fce0000010000 */
.L_x_553:
[----:B------:R-:W-:-:S04]  /*4450*/  F2FP.BF16.F32.PACK_AB R96, RZ, R227 ;  /* 0x000000e3ff60723e */ /* 0x000fc800000010ff */
[----:B------:R-:W-:-:S07]  /*4460*/  PRMT R95, R95, 0x5410, R96 ;  /* 0x000054105f5f7816 */ /* 0x000fce0000000060 */
.L_x_554:
[----:B------:R-:W-:Y:S01]  /*4470*/  FADD.FTZ R96, RZ, R106 ;  /* 0x0000006aff607221 */ /* 0x000fe20000010000 */
[----:B------:R-:W-:Y:S01]  /*4480*/  UMOV UR6, 0xffffffff ;  /* 0xffffffff00067882 */ /* 0x000fe20000000000 */
[----:B------:R-:W-:Y:S02]  /*4490*/  ISETP.NE.AND P2, PT, R216, RZ, PT ;  /* 0x000000ffd800720c */ /* 0x000fe40003f45270 */
[----:B------:R-:W-:-:S04]  /*44a0*/  FADD.FTZ R229, R96, R105 ;  /* 0x0000006960e57221 */ /* 0x000fc80000010000 */
        /* <DEDUP_REMOVED lines=65> */
[----:B------:R-:W-:Y:S02]  /*48c0*/  FADD.FTZ R231, R229, R210 ;  /* 0x000000d2e5e77221 */ /* 0x000fe40000010000 */
[----:B------:R-:W0:Y:S02]  /*48d0*/  @P0 LDC.64 R228, c[0x0][0x238] ;  /* 0x00008e00ffe40b82 */ /* 0x000e240000000a00 */
[----:B------:R-:W-:-:S04]  /*48e0*/  FADD.FTZ R96, R231, R212 ;  /* 0x000000d4e7607221 */ /* 0x000fc80000010000 */
[----:B------:R-:W-:-:S04]  /*48f0*/  FADD.FTZ R231, R96, R213 ;  /* 0x000000d560e77221 */ /* 0x000fc80000010000 */
[----:B------:R-:W-:-:S04]  /*4900*/  FADD.FTZ R96, R231, R214 ;  /* 0x000000d6e7607221 */ /* 0x000fc80000010000 */
[----:B------:R-:W-:-:S04]  /*4910*/  FADD.FTZ R96, R96, R215 ;  /* 0x000000d760607221 */ /* 0x000fc80000010000 */
[----:B------:R-:W-:-:S04]  /*4920*/  FADD.FTZ R96, R96, R219 ;  /* 0x000000db60607221 */ /* 0x000fc80000010000 */
[----:B------:R-:W-:Y:S01]  /*4930*/  FADD.FTZ R96, R96, R217 ;  /* 0x000000d960607221 */ /* 0x000fe20000010000 */
[----:B0-----:R-:W-:-:S04]  /*4940*/  @P0 IMAD.WIDE.U32 R228, R173, 0x10, R228 ;  /* 0x00000010ade40825 */ /* 0x001fc800078e00e4 */
[----:B------:R-:W-:Y:S01]  /*4950*/  FADD.FTZ R96, R96, R97 ;  /* 0x0000006160607221 */ /* 0x000fe20000010000 */
[----:B------:R0:W-:Y:S03]  /*4960*/  @P0 STG.E.128 desc[UR4][R228.64], R92 ;  /* 0x0000005ce4000986 */ /* 0x0001e6000c101d04 */
[----:B------:R-:W-:-:S04]  /*4970*/  FADD.FTZ R96, R96, R221 ;  /* 0x000000dd60607221 */ /* 0x000fc80000010000 */
[----:B------:R-:W-:-:S04]  /*4980*/  FADD.FTZ R96, R96, R225 ;  /* 0x000000e160607221 */ /* 0x000fc80000010000 */
[----:B------:R-:W-:-:S04]  /*4990*/  FADD.FTZ R96, R96, R223 ;  /* 0x000000df60607221 */ /* 0x000fc80000010000 */
[----:B------:R-:W-:-:S04]  /*49a0*/  FADD.FTZ R96, R96, R99 ;  /* 0x0000006360607221 */ /* 0x000fc80000010000 */
[----:B------:R-:W-:Y:S01]  /*49b0*/  FADD.FTZ R96, R96, R227 ;  /* 0x000000e360607221 */ /* 0x000fe20000010000 */
[----:B0-----:R-:W-:Y:S06]  /*49c0*/  BRA.DIV UR6, `(.L_x_555) ;  /* 0x0000002606b47947 */ /* 0x001fec000b800000 */
[----:B------:R-:W0:Y:S01]  /*49d0*/  SHFL.BFLY PT, R229, R96, 0x1, 0x1f ;  /* 0x0c201f0060e57f89 */ /* 0x000e2200000e0000 */
[----:B------:R-:W1:Y:S01]  /*49e0*/  LDC R218, c[0x0][0x290] ;  /* 0x0000a400ffda7b82 */ /* 0x000e620000000800 */
        /* <DEDUP_REMOVED lines=10> */
[C---:B------:R-:W-:Y:S01]  /*4a90*/  FADD.FTZ R96, -R216.reuse, R106 ;  /* 0x0000006ad8607221 */ /* 0x040fe20000010100 */
[C---:B------:R-:W-:Y:S01]  /*4aa0*/  FADD.FTZ R229, -R216.reuse, R105 ;  /* 0x00000069d8e57221 */ /* 0x040fe20000010100 */
[C---:B------:R-:W-:Y:S01]  /*4ab0*/  FADD.FTZ R233, -R216.reuse, R108 ;  /* 0x0000006cd8e97221 */ /* 0x040fe20000010100 */
[----:B------:R-:W-:Y:S01]  /*4ac0*/  FADD.FTZ R231, -R216, R110 ;  /* 0x0000006ed8e77221 */ /* 0x000fe20000010100 */
[----:B------:R-:W-:-:S04]  /*4ad0*/  FFMA.FTZ R96, R96, R96, RZ ;  /* 0x0000006060607223 */ /* 0x000fc800000100ff */
[----:B------:R-:W-:Y:S01]  /*4ae0*/  FFMA.FTZ R96, R229, R229, R96 ;  /* 0x000000e5e5607223 */ /* 0x000fe20000010060 */
[----:B------:R-:W-:-:S03]  /*4af0*/  FADD.FTZ R229, -R216, R107 ;  /* 0x0000006bd8e57221 */ /* 0x000fc60000010100 */
[----:B------:R-:W-:-:S04]  /*4b00*/  FFMA.FTZ R96, R233, R233, R96 ;  /* 0x000000e9e9607223 */ /* 0x000fc80000010060 */
[----:B------:R-:W-:Y:S01]  /*4b10*/  FFMA.FTZ R96, R229, R229, R96 ;  /* 0x000000e5e5607223 */ /* 0x000fe20000010060 */
[----:B------:R-:W-:-:S03]  /*4b20*/  FADD.FTZ R229, -R216, R109 ;  /* 0x0000006dd8e57221 */ /* 0x000fc60000010100 */
        /* <DEDUP_REMOVED lines=148> */
[----:B------:R-:W-:-:S04]  /*5470*/  FFMA.FTZ R96, R231, R231, R96 ;  /* 0x000000e7e7607223 */ /* 0x000fc80000010060 */
[----:B------:R-:W-:-:S05]  /*5480*/  FFMA.FTZ R96, R229, R229, R96 ;  /* 0x000000e5e5607223 */ /* 0x000fca0000010060 */
        /* <DEDUP_REMOVED lines=9> */
.L_x_568:
[----:B------:R-:W-:Y:S01]  /*5520*/  FMUL.FTZ R96, R216, R216 ;  /* 0x000000d8d8607220 */ /* 0x000fe20000410000 */
[----:B-1----:R-:W-:Y:S01]  /*5530*/  FADD.FTZ R233, R220, R233 ;  /* 0x000000e9dce97221 */ /* 0x002fe20000010000 */
[----:B------:R-:W-:Y:S02]  /*5540*/  FSEL R98, R216, RZ, !P4 ;  /* 0x000000ffd8627208 */ /* 0x000fe40006000000 */
[----:B------:R-:W-:Y:S01]  /*5550*/  SHF.L.U32 R230, R49, 0x10, RZ ;  /* 0x0000001031e67819 */ /* 0x000fe200000006ff */
[----:B0-----:R-:W-:Y:S01]  /*5560*/  FFMA.FTZ R220, R233, R218, UR8 ;  /* 0x00000008e9dc7e23 */ /* 0x001fe200080100da */
[----:B------:R-:W-:Y:S01]  /*5570*/  FSEL R229, R96, RZ, P4 ;  /* 0x000000ff60e57208 */ /* 0x000fe20002000000 */
[C---:B------:R-:W-:Y:S01]  /*5580*/  FADD.FTZ R218, -R98.reuse, R106 ;  /* 0x0000006a62da7221 */ /* 0x040fe20000010100 */
[C---:B------:R-:W-:Y:S01]  /*5590*/  FADD.FTZ R110, -R98.reuse, R110 ;  /* 0x0000006e626e7221 */ /* 0x040fe20000010100 */
[C---:B------:R-:W-:Y:S01]  /*55a0*/  FADD.FTZ R105, -R98.reuse, R105 ;  /* 0x0000006962697221 */ /* 0x040fe20000010100 */
[----:B------:R-:W-:Y:S01]  /*55b0*/  FADD.FTZ R108, -R98, R108 ;  /* 0x0000006c626c7221 */ /* 0x000fe20000010100 */
[----:B------:R-:W-:Y:S01]  /*55c0*/  FADD.FTZ R106, R220, R229 ;  /* 0x000000e5dc6a7221 */ /* 0x000fe20000010000 */
[C---:B------:R-:W-:Y:S01]  /*55d0*/  FADD.FTZ R229, -R98.reuse, R208 ;  /* 0x000000d062e57221 */ /* 0x040fe20000010100 */
[C---:B------:R-:W-:Y:S01]  /*55e0*/  FADD.FTZ R107, -R98.reuse, R107 ;  /* 0x0000006b626b7221 */ /* 0x040fe20000010100 */
[C---:B------:R-:W-:Y:S01]  /*55f0*/  FADD.FTZ R109, -R98.reuse, R109 ;  /* 0x0000006d626d7221 */ /* 0x040fe20000010100 */
[----:B------:R0:W1:Y:S01]  /*5600*/  MUFU.RSQ R208, R106 ;  /* 0x0000006a00d07308 */ /* 0x0000620000001400 */
[C---:B------:R-:W-:Y:S01]  /*5610*/  FADD.FTZ R112, -R98.reuse, R112 ;  /* 0x0000007062707221 */ /* 0x040fe20000010100 */
        /* <DEDUP_REMOVED lines=71> */
[----:B------:R-:W-:Y:S01]  /*5a90*/  FADD.FTZ R227, -R98, R227 ;  /* 0x000000e362e37221 */ /* 0x000fe20000010100 */
[----:B0-----:R-:W-:Y:S01]  /*5aa0*/  SHF.L.U32 R106, R86, 0x10, RZ ;  /* 0x00000010566a7819 */ /* 0x001fe200000006ff */
[C---:B-1----:R-:W-:Y:S01]  /*5ab0*/  FMUL.FTZ R98, R208.reuse, R110 ;  /* 0x0000006ed0627220 */ /* 0x042fe20000410000 */
[C---:B------:R-:W-:Y:S01]  /*5ac0*/  PRMT R96, R87.reuse, 0x7632, R96 ;  /* 0x0000763257607816 */ /* 0x040fe20000000060 */
[----:B------:R-:W-:Y:S01]  /*5ad0*/  FMUL.FTZ R237, R208, R112 ;  /* 0x00000070d0ed7220 */ /* 0x000fe20000410000 */
[----:B------:R-:W-:Y:S01]  /*5ae0*/  SHF.L.U32 R210, R87, 0x10, RZ ;  /* 0x0000001057d27819 */ /* 0x000fe200000006ff */
[----:B------:R-:W-:Y:S01]  /*5af0*/  FFMA.FTZ R98, R98, R106, R151 ;  /* 0x0000006a62627223 */ /* 0x000fe20000010097 */
[----:B------:R-:W-:Y:S01]  /*5b00*/  PRMT R112, R86, 0x7632, R112 ;  /* 0x0000763256707816 */ /* 0x000fe20000000070 */
[----:B------:R-:W-:Y:S01]  /*5b10*/  FMUL.FTZ R105, R208, R105 ;  /* 0x00000069d0697220 */ /* 0x000fe20000410000 */
[----:B------:R-:W-:Y:S01]  /*5b20*/  SHF.L.U32 R212, R96, 0x10, RZ ;  /* 0x0000001060d47819 */ /* 0x000fe200000006ff */
[----:B------:R-:W-:Y:S01]  /*5b30*/  FMUL.FTZ R96, R208, R111 ;  /* 0x0000006fd0607220 */ /* 0x000fe20000410000 */
[----:B------:R-:W-:Y:S01]  /*5b40*/  PRMT R106, R85, 0x7632, R106 ;  /* 0x00007632556a7816 */ /* 0x000fe2000000006a */
[----:B------:R-:W-:Y:S01]  /*5b50*/  FFMA.FTZ R111, R237, R210, R150 ;  /* 0x000000d2ed6f7223 */ /* 0x000fe20000010096 */
[----:B------:R-:W-:Y:S01]  /*5b60*/  SHF.L.U32 R210, R112, 0x10, RZ ;  /* 0x0000001070d27819 */ /* 0x000fe200000006ff */
[----:B------:R-:W-:Y:S01]  /*5b70*/  FMUL.FTZ R237, R208, R108 ;  /* 0x0000006cd0ed7220 */ /* 0x000fe20000410000 */
[----:B------:R-:W-:Y:S01]  /*5b80*/  SHF.L.U32 R112, R106, 0x10, RZ ;  /* 0x000000106a707819 */ /* 0x000fe200000006ff */
[----:B------:R-:W-:Y:S01]  /*5b90*/  FMUL.FTZ R106, R208, R107 ;  /* 0x0000006bd06a7220 */ /* 0x000fe20000410000 */
[----:B------:R-:W-:Y:S01]  /*5ba0*/  PRMT R108, R84, 0x7632, R108 ;  /* 0x00007632546c7816 */ /* 0x000fe2000000006c */
[----:B------:R-:W-:Y:S01]  /*5bb0*/  FMUL.FTZ R109, R208, R109 ;  /* 0x0000006dd06d7220 */ /* 0x000fe20000410000 */
[----:B------:R-:W-:Y:S01]  /*5bc0*/  SHF.L.U32 R110, R85, 0x10, RZ ;  /* 0x00000010556e7819 */ /* 0x000fe200000006ff */
[----:B------:R-:W-:Y:S01]  /*5bd0*/  FFMA.FTZ R106, R106, R112, R39 ;  /* 0x000000706a6a7223 */ /* 0x000fe20000010027 */
[----:B------:R-:W-:Y:S01]  /*5be0*/  SHF.L.U32 R112, R108, 0x10, RZ ;  /* 0x000000106c707819 */ /* 0x000fe200000006ff */
[----:B------:R-:W-:Y:S01]  /*5bf0*/  FMUL.FTZ R108, R208, R218 ;  /* 0x000000dad06c7220 */ /* 0x000fe20000410000 */
[----:B------:R-:W-:Y:S01]  /*5c00*/  FFMA.FTZ R109, R109, R210, R38 ;  /* 0x000000d26d6d7223 */ /* 0x000fe20000010026 */
[----:B------:R-:W-:Y:S01]  /*5c10*/  FFMA.FTZ R107, R237, R110, R152 ;  /* 0x0000006eed6b7223 */ /* 0x000fe20000010098 */
[----:B------:R-:W-:Y:S01]  /*5c20*/  SHF.L.U32 R110, R84, 0x10, RZ ;  /* 0x00000010546e7819 */ /* 0x000fe200000006ff */
[----:B------:R-:W-:Y:S01]  /*5c30*/  FMUL.FTZ R237, R208, R157 ;  /* 0x0000009dd0ed7220 */ /* 0x000fe20000410000 */
[----:B------:R-:W-:Y:S01]  /*5c40*/  FFMA.FTZ R157, R105, R112, R40 ;  /* 0x00000070699d7223 */ /* 0x000fe20000010028 */
[C---:B------:R-:W-:Y:S01]  /*5c50*/  PRMT R112, R83.reuse, 0x7632, R112 ;  /* 0x0000763253707816 */ /* 0x040fe20000000070 */
[----:B------:R-:W-:Y:S01]  /*5c60*/  FFMA.FTZ R96, R96, R212, R37 ;  /* 0x000000d460607223 */ /* 0x000fe20000010025 */
[----:B------:R-:W-:Y:S01]  /*5c70*/  SHF.L.U32 R210, R83, 0x10, RZ ;  /* 0x0000001053d27819 */ /* 0x000fe200000006ff */
[----:B------:R-:W-:Y:S01]  /*5c80*/  FFMA.FTZ R108, R108, R110, R153 ;  /* 0x0000006e6c6c7223 */ /* 0x000fe20000010099 */
[----:B------:R-:W-:Y:S01]  /*5c90*/  PRMT R110, R82, 0x7632, R110 ;  /* 0x00007632526e7816 */ /* 0x000fe2000000006e */
[----:B------:R-:W-:Y:S01]  /*5ca0*/  FMUL.FTZ R116, R208, R116 ;  /* 0x00000074d0747220 */ /* 0x000fe20000410000 */
[----:B------:R-:W-:Y:S01]  /*5cb0*/  SHF.L.U32 R214, R112, 0x10, RZ ;  /* 0x0000001070d67819 */ /* 0x000fe200000006ff */
[----:B------:R-:W-:Y:S01]  /*5cc0*/  FMUL.FTZ R112, R208, R119 ;  /* 0x00000077d0707220 */ /* 0x000fe20000410000 */
[----:B------:R-:W-:Y:S01]  /*5cd0*/  FFMA.FTZ R105, R237, R210, R146 ;  /* 0x000000d2ed697223 */ /* 0x000fe20000010092 */
[----:B------:R-:W-:Y:S01]  /*5ce0*/  SHF.L.U32 R210, R82, 0x10, RZ ;  /* 0x0000001052d27819 */ /* 0x000fe200000006ff */
[----:B------:R-:W-:Y:S01]  /*5cf0*/  FMUL.FTZ R119, R208, R117 ;  /* 0x00000075d0777220 */ /* 0x000fe20000410000 */
[----:B------:R-:W-:Y:S01]  /*5d00*/  SHF.L.U32 R212, R110, 0x10, RZ ;  /* 0x000000106ed47819 */ /* 0x000fe200000006ff */
[----:B------:R-:W-:Y:S01]  /*5d10*/  FMUL.FTZ R110, R208, R118 ;  /* 0x00000076d06e7220 */ /* 0x000fe20000410000 */
[----:B------:R-:W-:Y:S01]  /*5d20*/  FFMA.FTZ R118, R112, R214, R33 ;  /* 0x000000d670767223 */ /* 0x000fe20000010021 */
[----:B------:R-:W-:Y:S01]  /*5d30*/  PRMT R112, R81, 0x7632, R112 ;  /* 0x0000763251707816 */ /* 0x000fe20000000070 */
[----:B------:R-:W-:Y:S01]  /*5d40*/  FMUL.FTZ R115, R208, R115 ;  /* 0x00000073d0737220 */ /* 0x000fe20000410000 */
[----:B------:R-:W-:Y:S01]  /*5d50*/  FFMA.FTZ R117, R110, R210, R147 ;  /* 0x000000d26e757223 */ /* 0x000fe20000010093 */
[----:B------:R-:W-:Y:S01]  /*5d60*/  FFMA.FTZ R110, R119, R212, R34 ;  /* 0x000000d4776e7223 */ /* 0x000fe20000010022 */
[----:B------:R-:W-:Y:S01]  /*5d70*/  SHF.L.U32 R212, R112, 0x10, RZ ;  /* 0x0000001070d47819 */ /* 0x000fe200000006ff */
[----:B------:R-:W-:Y:S01]  /*5d80*/  FMUL.FTZ R112, R208, R114 ;  /* 0x00000072d0707220 */ /* 0x000fe20000410000 */
[----:B------:R-:W-:Y:S01]  /*5d90*/  SHF.L.U32 R119, R80, 0x10, RZ ;  /* 0x0000001050777819 */ /* 0x000fe200000006ff */
[----:B------:R-:W-:Y:S01]  /*5da0*/  FMUL.FTZ R113, R208, R113 ;  /* 0x00000071d0717220 */ /* 0x000fe20000410000 */
[----:B------:R-:W-:Y:S01]  /*5db0*/  SHF.L.U32 R210, R81, 0x10, RZ ;  /* 0x0000001051d27819 */ /* 0x000fe200000006ff */
[----:B------:R-:W-:Y:S01]  /*5dc0*/  FFMA.FTZ R114, R116, R212, R35 ;  /* 0x000000d474727223 */ /* 0x000fe20000010023 */
[----:B------:R-:W-:Y:S01]  /*5dd0*/  PRMT R116, R80, 0x7632, R116 ;  /* 0x0000763250747816 */ /* 0x000fe20000000074 */
[----:B------:R-:W-:Y:S01]  /*5de0*/  FFMA.FTZ R112, R112, R119, R149 ;  /* 0x0000007770707223 */ /* 0x000fe20000010095 */
[----:B------:R-:W-:Y:S01]  /*5df0*/  PRMT R119, R79, 0x7632, R119 ;  /* 0x000076324f777816 */ /* 0x000fe20000000077 */
[----:B------:R-:W-:Y:S01]  /*5e00*/  FFMA.FTZ R115, R115, R210, R148 ;  /* 0x000000d273737223 */ /* 0x000fe20000010094 */
[----:B------:R-:W-:Y:S01]  /*5e10*/  SHF.L.U32 R116, R116, 0x10, RZ ;  /* 0x0000001074747819 */ /* 0x000fe200000006ff */
[C---:B------:R-:W-:Y:S01]  /*5e20*/  FMUL.FTZ R237, R208.reuse, R165 ;  /* 0x000000a5d0ed7220 */ /* 0x040fe20000410000 */
[----:B------:R-:W-:Y:S01]  /*5e30*/  SHF.L.U32 R210, R79, 0x10, RZ ;  /* 0x000000104fd27819 */ /* 0x000fe200000006ff */
[----:B------:R-:W-:Y:S01]  /*5e40*/  FMUL.FTZ R166, R208, R166 ;  /* 0x000000a6d0a67220 */ /* 0x000fe20000410000 */
[----:B------:R-:W-:Y:S01]  /*5e50*/  SHF.L.U32 R212, R119, 0x10, RZ ;  /* 0x0000001077d47819 */ /* 0x000fe200000006ff */
[----:B------:R-:W-:Y:S01]  /*5e60*/  FFMA.FTZ R119, R113, R116, R36 ;  /* 0x0000007471777223 */ /* 0x000fe20000010024 */
[----:B------:R-:W-:Y:S01]  /*5e70*/  PRMT R165, R78, 0x7632, R165 ;  /* 0x000076324ea57816 */ /* 0x000fe200000000a5 */
[----:B------:R-:W-:Y:S01]  /*5e80*/  FFMA.FTZ R116, R237, R210, R142 ;  /* 0x000000d2ed747223 */ /* 0x000fe2000001008e */
[----:B------:R-:W-:Y:S01]  /*5e90*/  FMUL.FTZ R162, R208, R162 ;  /* 0x000000a2d0a27220 */ /* 0x000fe20000410000 */
[----:B------:R-:W-:Y:S01]  /*5ea0*/  FFMA.FTZ R113, R166, R212, R29 ;  /* 0x000000d4a6717223 */ /* 0x000fe2000001001d */
[----:B------:R-:W-:Y:S01]  /*5eb0*/  SHF.L.U32 R166, R78, 0x10, RZ ;  /* 0x000000104ea67819 */ /* 0x000fe200000006ff */
[C---:B------:R-:W-:Y:S01]  /*5ec0*/  FMUL.FTZ R161, R208.reuse, R161 ;  /* 0x000000a1d0a17220 */ /* 0x040fe20000410000 */
[----:B------:R-:W-:Y:S01]  /*5ed0*/  SHF.L.U32 R210, R165, 0x10, RZ ;  /* 0x00000010a5d27819 */ /* 0x000fe200000006ff */
[----:B------:R-:W-:Y:S01]  /*5ee0*/  FMUL.FTZ R237, R208, R163 ;  /* 0x000000a3d0ed7220 */ /* 0x000fe20000410000 */
[C---:B------:R-:W-:Y:S01]  /*5ef0*/  SHF.L.U32 R165, R77.reuse, 0x10, RZ ;  /* 0x000000104da57819 */ /* 0x040fe200000006ff */
[----:B------:R-:W-:Y:S01]  /*5f00*/  FFMA.FTZ R163, R162, R166, R143 ;  /* 0x000000a6a2a37223 */ /* 0x000fe2000001008f */
[----:B------:R-:W-:Y:S01]  /*5f10*/  PRMT R166, R77, 0x7632, R166 ;  /* 0x000076324da67816 */ /* 0x000fe200000000a6 */
[----:B------:R-:W-:Y:S01]  /*5f20*/  FMUL.FTZ R160, R208, R160 ;  /* 0x000000a0d0a07220 */ /* 0x000fe20000410000 */
[----:B------:R-:W-:Y:S01]  /*5f30*/  FFMA.FTZ R162, R237, R210, R30 ;  /* 0x000000d2eda27223 */ /* 0x000fe2000001001e */
[----:B------:R-:W-:Y:S01]  /*5f40*/  FFMA.FTZ R161, R161, R165, R144 ;  /* 0x000000a5a1a17223 */ /* 0x000fe20000010090 */
[----:B------:R-:W-:Y:S01]  /*5f50*/  PRMT R165, R76, 0x7632, R165 ;  /* 0x000076324ca57816 */ /* 0x000fe200000000a5 */
[----:B------:R-:W-:Y:S01]  /*5f60*/  FMUL.FTZ R172, R208, R172 ;  /* 0x000000acd0ac7220 */ /* 0x000fe20000410000 */
        /* <DEDUP_REMOVED lines=8> */
[----:B------:R-:W-:Y:S01]  /*5ff0*/  SHF.L.U32 R165, R74, 0x10, RZ ;  /* 0x000000104aa57819 */ /* 0x000fe200000006ff */
[----:B------:R-:W-:Y:S01]  /*6000*/  FFMA.FTZ R159, R166, R210, R145 ;  /* 0x000000d2a69f7223 */ /* 0x000fe20000010091 */
[----:B------:R-:W-:Y:S01]  /*6010*/  SHF.L.U32 R166, R75, 0x10, RZ ;  /* 0x000000104ba67819 */ /* 0x000fe200000006ff */
[----:B------:R-:W-:Y:S01]  /*6020*/  FMUL.FTZ R237, R208, R174 ;  /* 0x000000aed0ed7220 */ /* 0x000fe20000410000 */
[----:B------:R-:W-:Y:S01]  /*6030*/  SHF.L.U32 R214, R214, 0x10, RZ ;  /* 0x00000010d6d67819 */ /* 0x000fe200000006ff */
[----:B------:R-:W-:Y:S01]  /*6040*/  FMUL.FTZ R174, R208, R175 ;  /* 0x000000afd0ae7220 */ /* 0x000fe20000410000 */
[----:B------:R-:W-:Y:S01]  /*6050*/  FFMA.FTZ R165, R172, R165, R139 ;  /* 0x000000a5aca57223 */ /* 0x000fe2000001008b */
[----:B------:R-:W-:Y:S01]  /*6060*/  PRMT R210, R74, 0x7632, R210 ;  /* 0x000076324ad27816 */ /* 0x000fe200000000d2 */
[----:B------:R-:W-:Y:S01]  /*6070*/  FFMA.FTZ R175, R237, R166, R138 ;  /* 0x000000a6edaf7223 */ /* 0x000fe2000001008a */
[C---:B------:R-:W-:Y:S01]  /*6080*/  PRMT R172, R73.reuse, 0x7632, R172 ;  /* 0x0000763249ac7816 */ /* 0x040fe200000000ac */
[----:B------:R-:W-:Y:S01]  /*6090*/  FFMA.FTZ R166, R174, R214, R25 ;  /* 0x000000d6aea67223 */ /* 0x000fe20000010019 */
[----:B------:R-:W-:Y:S01]  /*60a0*/  SHF.L.U32 R174, R73, 0x10, RZ ;  /* 0x0000001049ae7819 */ /* 0x000fe200000006ff */
[----:B------:R-:W-:Y:S01]  /*60b0*/  FMUL.FTZ R169, R208, R169 ;  /* 0x000000a9d0a97220 */ /* 0x000fe20000410000 */
[----:B------:R-:W-:Y:S01]  /*60c0*/  SHF.L.U32 R214, R210, 0x10, RZ ;  /* 0x00000010d2d67819 */ /* 0x000fe200000006ff */
[----:B------:R-:W-:Y:S01]  /*60d0*/  FMUL.FTZ R171, R208, R171 ;  /* 0x000000abd0ab7220 */ /* 0x000fe20000410000 */
[----:B------:R-:W-:Y:S01]  /*60e0*/  SHF.L.U32 R212, R172, 0x10, RZ ;  /* 0x00000010acd47819 */ /* 0x000fe200000006ff */
[----:B------:R-:W-:Y:S01]  /*60f0*/  FMUL.FTZ R210, R208, R170 ;  /* 0x000000aad0d27220 */ /* 0x000fe20000410000 */
[----:B------:R-:W-:Y:S01]  /*6100*/  FFMA.FTZ R170, R169, R174, R140 ;  /* 0x000000aea9aa7223 */ /* 0x000fe2000001008c */
[----:B------:R-:W-:Y:S01]  /*6110*/  FFMA.FTZ R172, R171, R214, R26 ;  /* 0x000000d6abac7223 */ /* 0x000fe2000001001a */
[----:B------:R-:W-:Y:S01]  /*6120*/  PRMT R171, R72, 0x7632, R171 ;  /* 0x0000763248ab7816 */ /* 0x000fe200000000ab */
        /* <DEDUP_REMOVED lines=9> */
[----:B------:R-:W-:Y:S01]  /*61c0*/  PRMT R174, R70, 0x7632, R174 ;  /* 0x0000763246ae7816 */ /* 0x000fe200000000ae */
[----:B------:R-:W-:Y:S01]  /*61d0*/  FFMA.FTZ R168, R167, R212, R28 ;  /* 0x000000d4a7a87223 */ /* 0x000fe2000001001c */
[----:B------:R-:W-:Y:S01]  /*61e0*/  SHF.L.U32 R212, R210, 0x10, RZ ;  /* 0x00000010d2d47819 */ /* 0x000fe200000006ff */
[----:B------:R-:W-:Y:S01]  /*61f0*/  FFMA.FTZ R167, R183, R214, R134 ;  /* 0x000000d6b7a77223 */ /* 0x000fe20000010086 */
[----:B------:R-:W-:Y:S01]  /*6200*/  FMUL.FTZ R182, R208, R182 ;  /* 0x000000b6d0b67220 */ /* 0x000fe20000410000 */
[----:B------:R-:W-:Y:S01]  /*6210*/  SHF.L.U32 R183, R70, 0x10, RZ ;  /* 0x0000001046b77819 */ /* 0x000fe200000006ff */
[----:B------:R-:W-:Y:S01]  /*6220*/  FMUL.FTZ R237, R208, R181 ;  /* 0x000000b5d0ed7220 */ /* 0x000fe20000410000 */
[----:B------:R-:W-:Y:S01]  /*6230*/  SHF.L.U32 R210, R174, 0x10, RZ ;  /* 0x00000010aed27819 */ /* 0x000fe200000006ff */
[----:B------:R-:W-:Y:S01]  /*6240*/  FMUL.FTZ R174, R208, R180 ;  /* 0x000000b4d0ae7220 */ /* 0x000fe20000410000 */
[----:B------:R-:W-:Y:S01]  /*6250*/  FFMA.FTZ R180, R182, R212, R21 ;  /* 0x000000d4b6b47223 */ /* 0x000fe20000010015 */
[C---:B------:R-:W-:Y:S01]  /*6260*/  PRMT R182, R69.reuse, 0x7632, R182 ;  /* 0x0000763245b67816 */ /* 0x040fe200000000b6 */
[----:B------:R-:W-:Y:S01]  /*6270*/  FMUL.FTZ R191, R208, R191 ;  /* 0x000000bfd0bf7220 */ /* 0x000fe20000410000 */
[----:B------:R-:W-:Y:S01]  /*6280*/  FFMA.FTZ R181, R174, R183, R135 ;  /* 0x000000b7aeb57223 */ /* 0x000fe20000010087 */
        /* <DEDUP_REMOVED lines=10> */
[----:B------:R-:W-:Y:S01]  /*6330*/  FFMA.FTZ R177, R182, R210, R137 ;  /* 0x000000d2b6b17223 */ /* 0x000fe20000010089 */
[----:B------:R-:W-:Y:S01]  /*6340*/  PRMT R210, R67, 0x7632, R210 ;  /* 0x0000763243d27816 */ /* 0x000fe200000000d2 */
[C---:B------:R-:W-:Y:S01]  /*6350*/  FMUL.FTZ R237, R208.reuse, R189 ;  /* 0x000000bdd0ed7220 */ /* 0x040fe20000410000 */
        /* <DEDUP_REMOVED lines=33> */
[C---:B------:R-:W-:Y:S01]  /*6570*/  FMUL.FTZ R212, R208.reuse, R199 ;  /* 0x000000c7d0d47220 */ /* 0x040fe20000410000 */
[----:B------:R-:W-:Y:S01]  /*6580*/  FMUL.FTZ R186, R208, R197 ;  /* 0x000000c5d0ba7220 */ /* 0x000fe20000410000 */
[----:B------:R-:W-:Y:S01]  /*6590*/  PRMT R199, R62, 0x7632, R199 ;  /* 0x000076323ec77816 */ /* 0x000fe200000000c7 */
[----:B------:R-:W-:Y:S01]  /*65a0*/  FFMA.FTZ R198, R191, R214, R126 ;  /* 0x000000d6bfc67223 */ /* 0x000fe2000001007e */
[----:B------:R-:W-:Y:S01]  /*65b0*/  FMUL.FTZ R237, R208, R196 ;  /* 0x000000c4d0ed7220 */ /* 0x000fe20000410000 */
[----:B------:R-:W-:Y:S01]  /*65c0*/  FFMA.FTZ R186, R186, R210, R127 ;  /* 0x000000d2baba7223 */ /* 0x000fe2000001007f */
[----:B------:R-:W-:Y:S01]  /*65d0*/  SHF.L.U32 R210, R61, 0x10, RZ ;  /* 0x000000103dd27819 */ /* 0x000fe200000006ff */
[----:B------:R-:W-:Y:S01]  /*65e0*/  FFMA.FTZ R191, R212, R218, R13 ;  /* 0x000000dad4bf7223 */ /* 0x000fe2000001000d */
[----:B------:R-:W-:Y:S01]  /*65f0*/  SHF.L.U32 R214, R199, 0x10, RZ ;  /* 0x00000010c7d67819 */ /* 0x000fe200000006ff */
[C---:B------:R-:W-:Y:S01]  /*6600*/  FMUL.FTZ R199, R208.reuse, R194 ;  /* 0x000000c2d0c77220 */ /* 0x040fe20000410000 */
[----:B------:R-:W-:Y:S01]  /*6610*/  PRMT R197, R61, 0x7632, R197 ;  /* 0x000076323dc57816 */ /* 0x000fe200000000c5 */
[----:B------:R-:W-:Y:S01]  /*6620*/  FMUL.FTZ R194, R208, R195 ;  /* 0x000000c3d0c27220 */ /* 0x000fe20000410000 */
[C---:B------:R-:W-:Y:S01]  /*6630*/  PRMT R196, R60.reuse, 0x7632, R196 ;  /* 0x000076323cc47816 */ /* 0x040fe200000000c4 */
[----:B------:R-:W-:Y:S01]  /*6640*/  FFMA.FTZ R195, R199, R210, R128 ;  /* 0x000000d2c7c37223 */ /* 0x000fe20000010080 */
[----:B------:R-:W-:Y:S01]  /*6650*/  SHF.L.U32 R212, R197, 0x10, RZ ;  /* 0x00000010c5d47819 */ /* 0x000fe200000006ff */
[----:B------:R-:W-:Y:S01]  /*6660*/  FFMA.FTZ R197, R237, R214, R14 ;  /* 0x000000d6edc57223 */ /* 0x000fe2000001000e */
[----:B------:R-:W-:Y:S01]  /*6670*/  SHF.L.U32 R199, R60, 0x10, RZ ;  /* 0x000000103cc77819 */ /* 0x000fe200000006ff */
[----:B------:R-:W-:Y:S01]  /*6680*/  FMUL.FTZ R237, R208, R206 ;  /* 0x000000ced0ed7220 */ /* 0x000fe20000410000 */
[----:B------:R-:W-:Y:S01]  /*6690*/  SHF.L.U32 R210, R196, 0x10, RZ ;  /* 0x00000010c4d27819 */ /* 0x000fe200000006ff */
[----:B------:R-:W-:Y:S01]  /*66a0*/  FMUL.FTZ R196, R208, R193 ;  /* 0x000000c1d0c47220 */ /* 0x000fe20000410000 */
[----:B------:R-:W-:Y:S01]  /*66b0*/  PRMT R206, R59, 0x7632, R206 ;  /* 0x000076323bce7816 */ /* 0x000fe200000000ce */
[----:B------:R-:W-:Y:S01]  /*66c0*/  FFMA.FTZ R194, R194, R212, R15 ;  /* 0x000000d4c2c27223 */ /* 0x000fe2000001000f */
[----:B------:R-:W-:Y:S01]  /*66d0*/  FMUL.FTZ R193, R208, R192 ;  /* 0x000000c0d0c17220 */ /* 0x000fe20000410000 */
[----:B------:R-:W-:Y:S01]  /*66e0*/  FFMA.FTZ R196, R196, R199, R129 ;  /* 0x000000c7c4c47223 */ /* 0x000fe20000010081 */
[----:B------:R-:W-:Y:S01]  /*66f0*/  PRMT R199, R58, 0x7632, R199 ;  /* 0x000076323ac77816 */ /* 0x000fe200000000c7 */
[----:B------:R-:W-:Y:S01]  /*6700*/  FMUL.FTZ R204, R208, R204 ;  /* 0x000000ccd0cc7220 */ /* 0x000fe20000410000 */
[----:B------:R-:W-:Y:S01]  /*6710*/  SHF.L.U32 R212, R206, 0x10, RZ ;  /* 0x00000010ced47819 */ /* 0x000fe200000006ff */
[C---:B------:R-:W-:Y:S01]  /*6720*/  FMUL.FTZ R206, R208.reuse, R207 ;  /* 0x000000cfd0ce7220 */ /* 0x040fe20000410000 */
[----:B------:R-:W-:Y:S01]  /*6730*/  FFMA.FTZ R193, R193, R210, R16 ;  /* 0x000000d2c1c17223 */ /* 0x000fe20000010010 */
        /* <DEDUP_REMOVED lines=13> */
[----:B------:R-:W-:Y:S01]  /*6810*/  FFMA.FTZ R203, R207, R212, R124 ;  /* 0x000000d4cfcb7223 */ /* 0x000fe2000001007c */
[----:B------:R-:W-:Y:S01]  /*6820*/  PRMT R207, R56, 0x7632, R207 ;  /* 0x0000763238cf7816 */ /* 0x000fe200000000cf */
[----:B------:R-:W-:Y:S01]  /*6830*/  FFMA.FTZ R201, R206, R210, R125 ;  /* 0x000000d2cec97223 */ /* 0x000fe2000001007d */
[----:B------:R-:W-:Y:S01]  /*6840*/  PRMT R206, R55, 0x7632, R206 ;  /* 0x0000763237ce7816 */ /* 0x000fe200000000ce */
[----:B------:R-:W-:Y:S01]  /*6850*/  FFMA.FTZ R202, R202, R214, R11 ;  /* 0x000000d6caca7223 */ /* 0x000fe2000001000b */
[----:B------:R-:W-:Y:S01]  /*6860*/  SHF.L.U32 R210, R207, 0x10, RZ ;  /* 0x00000010cfd27819 */ /* 0x000fe200000006ff */
[----:B------:R-:W-:Y:S01]  /*6870*/  FMUL.FTZ R207, R208, R200 ;  /* 0x000000c8d0cf7220 */ /* 0x000fe20000410000 */
[----:B------:R-:W-:Y:S01]  /*6880*/  SHF.L.U32 R214, R206, 0x10, RZ ;  /* 0x00000010ced67819 */ /* 0x000fe200000006ff */
[C---:B------:R-:W-:Y:S01]  /*6890*/  FMUL.FTZ R200, R208.reuse, R215 ;  /* 0x000000d7d0c87220 */ /* 0x040fe20000410000 */
[----:B------:R-:W-:Y:S01]  /*68a0*/  SHF.L.U32 R212, R55, 0x10, RZ ;  /* 0x0000001037d47819 */ /* 0x000fe200000006ff */
[----:B------:R-:W-:Y:S01]  /*68b0*/  FMUL.FTZ R235, R208, R235 ;  /* 0x000000ebd0eb7220 */ /* 0x000fe20000410000 */
[----:B------:R-:W-:Y:S01]  /*68c0*/  FFMA.FTZ R210, R207, R210, R12 ;  /* 0x000000d2cfd27223 */ /* 0x000fe2000001000c */
[----:B------:R-:W-:Y:S01]  /*68d0*/  PRMT R206, R54, 0x7632, R206 ;  /* 0x0000763236ce7816 */ /* 0x000fe200000000ce */
[----:B------:R-:W-:Y:S01]  /*68e0*/  FFMA.FTZ R200, R200, R214, R5 ;  /* 0x000000d6c8c87223 */ /* 0x000fe20000010005 */
[----:B------:R-:W-:Y:S01]  /*68f0*/  FFMA.FTZ R207, R235, R212, R46 ;  /* 0x000000d4ebcf7223 */ /* 0x000fe2000001002e */
[----:B------:R-:W-:Y:S01]  /*6900*/  SHF.L.U32 R214, R54, 0x10, RZ ;  /* 0x0000001036d67819 */ /* 0x000fe200000006ff */
[----:B------:R-:W-:Y:S01]  /*6910*/  FMUL.FTZ R212, R208, R233 ;  /* 0x000000e9d0d47220 */ /* 0x000fe20000410000 */
[----:B------:R-:W-:Y:S01]  /*6920*/  SHF.L.U32 R218, R206, 0x10, RZ ;  /* 0x00000010ceda7819 */ /* 0x000fe200000006ff */
[C---:B------:R-:W-:Y:S01]  /*6930*/  FMUL.FTZ R215, R208.reuse, R213 ;  /* 0x000000d5d0d77220 */ /* 0x040fe20000410000 */
[C---:B------:R-:W-:Y:S01]  /*6940*/  SHF.L.U32 R206, R53.reuse, 0x10, RZ ;  /* 0x0000001035ce7819 */ /* 0x040fe200000006ff */
[----:B------:R-:W-:Y:S01]  /*6950*/  FMUL.FTZ R213, R208, R211 ;  /* 0x000000d3d0d57220 */ /* 0x000fe20000410000 */
[----:B------:R-:W-:Y:S01]  /*6960*/  FFMA.FTZ R212, R212, R214, R47 ;  /* 0x000000d6d4d47223 */ /* 0x000fe2000001002f */
[----:B------:R-:W-:Y:S01]  /*6970*/  PRMT R214, R53, 0x7632, R214 ;  /* 0x0000763235d67816 */ /* 0x000fe200000000d6 */
        /* <DEDUP_REMOVED lines=13> */
[----:B------:R-:W-:Y:S01]  /*6a50*/  FMUL.FTZ R214, R208, R229 ;  /* 0x000000e5d0d67220 */ /* 0x000fe20000410000 */
[----:B------:R-:W-:Y:S01]  /*6a60*/  SHF.L.U32 R222, R220, 0x10, RZ ;  /* 0x00000010dcde7819 */ /* 0x000fe200000006ff */
[C---:B------:R-:W-:Y:S01]  /*6a70*/  FMUL.FTZ R220, R208.reuse, R225 ;  /* 0x000000e1d0dc7220 */ /* 0x040fe20000410000 */
[----:B------:R-:W-:Y:S01]  /*6a80*/  FMUL.FTZ R99, R208, R99 ;  /* 0x00000063d0637220 */ /* 0x000fe20000410000 */
[----:B------:R-:W-:Y:S01]  /*6a90*/  FFMA.FTZ R214, R214, R218, R121 ;  /* 0x000000dad6d67223 */ /* 0x000fe20000010079 */
[----:B------:R-:W-:Y:S01]  /*6aa0*/  SHF.L.U32 R218, R51, 0x10, RZ ;  /* 0x0000001033da7819 */ /* 0x000fe200000006ff */
[----:B------:R-:W-:Y:S01]  /*6ab0*/  FFMA.FTZ R213, R220, R213, R43 ;  /* 0x000000d5dcd57223 */ /* 0x000fe2000001002b */
[----:B------:R-:W-:Y:S01]  /*6ac0*/  PRMT R220, R49, 0x7632, R220 ;  /* 0x0000763231dc7816 */ /* 0x000fe200000000dc */
[----:B------:R-:W-:Y:S01]  /*6ad0*/  FMUL.FTZ R227, R208, R227 ;  /* 0x000000e3d0e37220 */ /* 0x000fe20000410000 */
[----:B------:R-:W0:Y:S01]  /*6ae0*/  @!P2 LDC.64 R228, c[0x0][0x250] ;  /* 0x00009400ffe4ab82 */ /* 0x000e220000000a00 */
[----:B------:R-:W-:Y:S01]  /*6af0*/  FFMA.FTZ R225, R99, R218, R42 ;  /* 0x000000da63e17223 */ /* 0x000fe2000001002a */
[----:B------:R-:W-:Y:S01]  /*6b00*/  SHF.L.U32 R231, R220, 0x10, RZ ;  /* 0x00000010dce77819 */ /* 0x000fe200000006ff */
[----:B------:R-:W-:Y:S01]  /*6b10*/  FMUL.FTZ R220, R208, R221 ;  /* 0x000000ddd0dc7220 */ /* 0x000fe20000410000 */
[----:B------:R-:W-:Y:S01]  /*6b20*/  FFMA.FTZ R221, R97, R230, R44 ;  /* 0x000000e661dd7223 */ /* 0x000fe2000001002c */
[----:B------:R-:W-:Y:S01]  /*6b30*/  FFMA.FTZ R218, R227, R222, R0 ;  /* 0x000000dee3da7223 */ /* 0x000fe20000010000 */
[----:B------:R-:W-:Y:S01]  /*6b40*/  SHF.L.U32 R99, R48, 0x10, RZ ;  /* 0x0000001030637819 */ /* 0x000fe200000006ff */
[----:B------:R-:W-:Y:S01]  /*6b50*/  FFMA.FTZ R220, R220, R231, R3 ;  /* 0x000000e7dcdc7223 */ /* 0x000fe20000010003 */
[----:B------:R-:W1:Y:S01]  /*6b60*/  @!P2 LDC.64 R226, c[0x0][0x258] ;  /* 0x00009600ffe2ab82 */ /* 0x000e620000000a00 */
[C---:B------:R-:W-:Y:S01]  /*6b70*/  FMUL.FTZ R224, R208.reuse, R219 ;  /* 0x000000dbd0e07220 */ /* 0x040fe20000410000 */
[----:B------:R-:W-:Y:S01]  /*6b80*/  F2FP.BF16.F32.PACK_AB R98, R109, R98 ;  /* 0x000000626d62723e */ /* 0x000fe200000010ff */
[----:B------:R-:W-:Y:S01]  /*6b90*/  FMUL.FTZ R223, R208, R223 ;  /* 0x000000dfd0df7220 */ /* 0x000fe20000410000 */
[----:B------:R-:W-:Y:S01]  /*6ba0*/  F2FP.BF16.F32.PACK_AB R109, R160, R161 ;  /* 0x000000a1a06d723e */ /* 0x000fe200000010ff */
[----:B------:R-:W-:Y:S01]  /*6bb0*/  FFMA.FTZ R219, R224, R99, R45 ;  /* 0x00000063e0db7223 */ /* 0x000fe2000001002d */
[----:B------:R-:W-:Y:S01]  /*6bc0*/  F2FP.BF16.F32.PACK_AB R99, R96, R111 ;  /* 0x0000006f6063723e */ /* 0x000fe200000010ff */
[----:B------:R-:W-:Y:S01]  /*6bd0*/  FMUL.FTZ R217, R208, R217 ;  /* 0x000000d9d0d97220 */ /* 0x000fe20000410000 */
[----:B------:R-:W2:Y:S01]  /*6be0*/  LDC.64 R230, c[0x0][0x2b8] ;  /* 0x0000ae00ffe67b82 */ /* 0x000ea20000000a00 */
[----:B------:R-:W-:-:S02]  /*6bf0*/  PRMT R96, R48, 0x7632, R96 ;  /* 0x0000763230607816 */ /* 0x000fc40000000060 */
[----:B------:R-:W-:Y:S02]  /*6c00*/  PRMT R222, R50, 0x7632, R222 ;  /* 0x0000763232de7816 */ /* 0x000fe400000000de */
[----:B------:R-:W-:Y:S02]  /*6c10*/  SHF.L.U32 R224, R96, 0x10, RZ ;  /* 0x0000001060e07819 */ /* 0x000fe400000006ff */
[----:B------:R-:W-:Y:S01]  /*6c20*/  F2FP.BF16.F32.PACK_AB R96, R157, R108 ;  /* 0x0000006c9d60723e */ /* 0x000fe200000010ff */
[----:B0-----:R-:W-:Y:S01]  /*6c30*/  @!P2 IMAD.WIDE R228, R41, 0x4, R228 ;  /* 0x0000000429e4a825 */ /* 0x001fe200078e02e4 */
[----:B------:R-:W-:-:S03]  /*6c40*/  F2FP.BF16.F32.PACK_AB R108, R158, R159 ;  /* 0x0000009f9e6c723e */ /* 0x000fc600000010ff */
[----:B------:R-:W-:Y:S01]  /*6c50*/  FFMA.FTZ R224, R217, R224, R4 ;  /* 0x000000e0d9e07223 */ /* 0x000fe20000010004 */
[----:B------:R-:W-:Y:S02]  /*6c60*/  LEA R232, P3, R104, UR10, 0x4 ;  /* 0x0000000a68e87c11 */ /* 0x000fe4000f8620ff */
[----:B------:R-:W-:Y:S01]  /*6c70*/  SHF.L.U32 R192, R59, 0x10, RZ ;  /* 0x000000103bc07819 */ /* 0x000fe200000006ff */
[----:B------:R-:W-:Y:S01]  /*6c80*/  @!P2 STG.E desc[UR4][R228.64], R216 ;  /* 0x000000d8e400a986 */ /* 0x000fe2000c101904 */
[----:B------:R-:W-:Y:S01]  /*6c90*/  F2FP.BF16.F32.PACK_AB R97, R106, R107 ;  /* 0x0000006b6a61723e */ /* 0x000fe200000010ff */
[----:B-1----:R-:W-:Y:S01]  /*6ca0*/  @!P2 IMAD.WIDE R226, R41, 0x4, R226 ;  /* 0x0000000429e2a825 */ /* 0x002fe200078e02e2 */
[----:B------:R-:W-:-:S03]  /*6cb0*/  SHF.L.U32 R222, R222, 0x10, RZ ;  /* 0x00000010dede7819 */ /* 0x000fc600000006ff */
[----:B------:R-:W-:Y:S01]  /*6cc0*/  FFMA.FTZ R192, R237, R192, R122 ;  /* 0x000000c0edc07223 */ /* 0x000fe2000001007a */
[----:B------:R-:W-:Y:S02]  /*6cd0*/  LEA.HI.X R233, R104, UR11, RZ, 0x4, P3 ;  /* 0x0000000b68e97c11 */ /* 0x000fe400098f24ff */
[----:B------:R-:W-:Y:S01]  /*6ce0*/  F2FP.BF16.F32.PACK_AB R107, R118, R105 ;  /* 0x00000069766b723e */ /* 0x000fe200000010ff */
[----:B------:R-:W-:Y:S01]  /*6cf0*/  @!P2 STG.E desc[UR4][R226.64], R208 ;  /* 0x000000d0e200a986 */ /* 0x000fe2000c101904 */
[----:B------:R-:W-:Y:S01]  /*6d00*/  F2FP.BF16.F32.PACK_AB R106, R110, R117 ;  /* 0x000000756e6a723e */ /* 0x000fe200000010ff */
[----:B--2---:R-:W-:Y:S01]  /*6d10*/  IMAD.WIDE.U32 R158, R154, 0x10, R230 ;  /* 0x000000109a9e7825 */ /* 0x004fe200078e00e6 */
[----:B------:R-:W-:-:S03]  /*6d20*/  F2FP.BF16.F32.PACK_AB R105, R114, R115 ;  /* 0x000000737269723e */ /* 0x000fc600000010ff */
[----:B------:R-:W-:Y:S01]  /*6d30*/  FFMA.FTZ R222, R223, R222, R2 ;  /* 0x000000dedfde7223 */ /* 0x000fe20000010002 */
[----:B------:R-:W-:Y:S01]  /*6d40*/  F2FP.BF16.F32.PACK_AB R104, R119, R112 ;  /* 0x000000707768723e */ /* 0x000fe200000010ff */
[--C-:B------:R-:W-:Y:S01]  /*6d50*/  IMAD.WIDE.U32 R160, R155, 0x10, R230.reuse ;  /* 0x000000109ba07825 */ /* 0x100fe200078e00e6 */
[----:B------:R-:W-:Y:S01]  /*6d60*/  F2FP.BF16.F32.PACK_AB R110, R162, R163 ;  /* 0x000000a3a26e723e */ /* 0x000fe200000010ff */
[----:B------:R-:W0:Y:S01]  /*6d70*/  LDC.64 R154, c[0x0][0x210] ;  /* 0x00008400ff9a7b82 */ /* 0x000e220000000a00 */
[----:B------:R-:W-:Y:S01]  /*6d80*/  F2FP.BF16.F32.PACK_AB R111, R113, R116 ;  /* 0x00000074716f723e */ /* 0x000fe200000010ff */
[--C-:B------:R-:W-:Y:S01]  /*6d90*/  IMAD.WIDE.U32 R162, R100, 0x10, R230.reuse ;  /* 0x0000001064a27825 */ /* 0x100fe200078e00e6 */
[----:B------:R-:W-:Y:S01]  /*6da0*/  F2FP.BF16.F32.PACK_AB R115, R166, R175 ;  /* 0x000000afa673723e */ /* 0x000fe200000010ff */
[----:B------:R1:W-:Y:S01]  /*6db0*/  STG.E.128 desc[UR4][R232.64], R96 ;  /* 0x00000060e8007986 */ /* 0x0003e2000c101d04 */
        /* <DEDUP_REMOVED lines=13> */
[----:B------:R-:W-:Y:S01]  /*6e90*/  IMAD.WIDE.U32 R156, R156, 0x10, R230 ;  /* 0x000000109c9c7825 */ /* 0x000fe200078e00e6 */
[----:B------:R-:W-:-:S02]  /*6ea0*/  F2FP.BF16.F32.PACK_AB R103, R191, R198 ;  /* 0x000000c6bf67723e */ /* 0x000fc400000010ff */
[----:B------:R-:W-:Y:S01]  /*6eb0*/  F2FP.BF16.F32.PACK_AB R102, R197, R186 ;  /* 0x000000bac566723e */ /* 0x000fe200000010ff */
[--C-:B------:R-:W-:Y:S01]  /*6ec0*/  IMAD.WIDE.U32 R164, R164, 0x10, R230.reuse ;  /* 0x00000010a4a47825 */ /* 0x100fe200078e00e6 */
[----:B-1----:R-:W-:Y:S01]  /*6ed0*/  F2FP.BF16.F32.PACK_AB R99, R183, R176 ;  /* 0x000000b0b763723e */ /* 0x002fe200000010ff */
[----:B------:R1:W-:Y:S01]  /*6ee0*/  STG.E.128 desc[UR4][R170.64], R116 ;  /* 0x00000074aa007986 */ /* 0x0003e2000c101d04 */
[----:B------:R-:W-:Y:S01]  /*6ef0*/  F2FP.BF16.F32.PACK_AB R98, R187, R188 ;  /* 0x000000bcbb62723e */ /* 0x000fe200000010ff */
[----:B------:R-:W-:Y:S01]  /*6f00*/  IMAD.WIDE.U32 R230, R173, 0x10, R230 ;  /* 0x00000010ade67825 */ /* 0x000fe200078e00e6 */
[----:B------:R-:W-:Y:S02]  /*6f10*/  F2FP.BF16.F32.PACK_AB R97, R189, R182 ;  /* 0x000000b6bd61723e */ /* 0x000fe400000010ff */
[----:B------:R-:W-:Y:S02]  /*6f20*/  F2FP.BF16.F32.PACK_AB R96, R184, R185 ;  /* 0x000000b9b860723e */ /* 0x000fe400000010ff */
[----:B------:R-:W-:-:S02]  /*6f30*/  F2FP.BF16.F32.PACK_AB R101, R194, R195 ;  /* 0x000000c3c265723e */ /* 0x000fc400000010ff */
[----:B------:R-:W-:Y:S01]  /*6f40*/  F2FP.BF16.F32.PACK_AB R100, R193, R196 ;  /* 0x000000c4c164723e */ /* 0x000fe200000010ff */
[----:B------:R1:W-:Y:S01]  /*6f50*/  STG.E.128 desc[UR4][R158.64], R96 ;  /* 0x000000609e007986 */ /* 0x0003e2000c101d04 */
[----:B--2---:R-:W-:Y:S02]  /*6f60*/  F2FP.BF16.F32.PACK_AB R107, R205, R192 ;  /* 0x000000c0cd6b723e */ /* 0x004fe400000010ff */
[----:B------:R-:W-:Y:S01]  /*6f70*/  F2FP.BF16.F32.PACK_AB R106, R199, R204 ;  /* 0x000000ccc76a723e */ /* 0x000fe200000010ff */
[----:B------:R1:W-:Y:S01]  /*6f80*/  STG.E.128 desc[UR4][R160.64], R100 ;  /* 0x00000064a0007986 */ /* 0x0003e2000c101d04 */
[----:B------:R-:W-:Y:S02]  /*6f90*/  F2FP.BF16.F32.PACK_AB R105, R202, R203 ;  /* 0x000000cbca69723e */ /* 0x000fe400000010ff */
[----:B------:R-:W-:Y:S02]  /*6fa0*/  F2FP.BF16.F32.PACK_AB R104, R210, R201 ;  /* 0x000000c9d268723e */ /* 0x000fe400000010ff */
[----:B---3--:R-:W-:-:S02]  /*6fb0*/  F2FP.BF16.F32.PACK_AB R111, R200, R207 ;  /* 0x000000cfc86f723e */ /* 0x008fc400000010ff */
[----:B------:R-:W-:Y:S01]  /*6fc0*/  F2FP.BF16.F32.PACK_AB R110, R211, R212 ;  /* 0x000000d4d36e723e */ /* 0x000fe200000010ff */
[----:B------:R1:W-:Y:S01]  /*6fd0*/  STG.E.128 desc[UR4][R156.64], R104 ;  /* 0x000000689c007986 */ /* 0x0003e2000c101d04 */
[----:B------:R-:W-:Y:S02]  /*6fe0*/  F2FP.BF16.F32.PACK_AB R109, R215, R206 ;  /* 0x000000ced76d723e */ /* 0x000fe400000010ff */
[----:B------:R-:W-:Y:S02]  /*6ff0*/  F2FP.BF16.F32.PACK_AB R108, R209, R214 ;  /* 0x000000d6d16c723e */ /* 0x000fe400000010ff */
[----:B----4-:R-:W-:Y:S02]  /*7000*/  F2FP.BF16.F32.PACK_AB R115, R218, R225 ;  /* 0x000000e1da73723e */ /* 0x010fe400000010ff */
[----:B------:R-:W-:Y:S01]  /*7010*/  F2FP.BF16.F32.PACK_AB R114, R222, R213 ;  /* 0x000000d5de72723e */ /* 0x000fe200000010ff */
[----:B------:R1:W-:Y:S01]  /*7020*/  STG.E.128 desc[UR4][R164.64], R108 ;  /* 0x0000006ca4007986 */ /* 0x0003e2000c101d04 */
[----:B------:R-:W-:-:S02]  /*7030*/  F2FP.BF16.F32.PACK_AB R113, R220, R221 ;  /* 0x000000dddc71723e */ /* 0x000fc400000010ff */
[----:B------:R-:W-:Y:S02]  /*7040*/  F2FP.BF16.F32.PACK_AB R112, R224, R219 ;  /* 0x000000dbe070723e */ /* 0x000fe400000010ff */
[----:B0-----:R-:W-:-:S03]  /*7050*/  LEA R41, R154, R41, 0x2 ;  /* 0x000000299a297211 */ /* 0x001fc600078e10ff */
[----:B------:R1:W-:Y:S01]  /*7060*/  STG.E.128 desc[UR4][R230.64], R112 ;  /* 0x00000070e6007986 */ /* 0x0003e2000c101d04 */
[----:B------:R-:W-:-:S13]  /*7070*/  ISETP.GE.AND P2, PT, R41, R155, PT ;  /* 0x0000009b2900720c */ /* 0x000fda0003f46270 */
[----:B------:R-:W-:Y:S05]  /*7080*/  @!P2 BRA `(.L_x_556) ;  /* 0xffffff9800dca947 */ /* 0x000fea000383ffff */
[----:B------:R-:W-:Y:S05]  /*7090*/  EXIT ;  /* 0x000000000000794d */ /* 0x000fea0003800000 */
.L_x_555:
[----:B------:R-:W-:Y:S01]  /*70a0*/  HFMA2.MMA R224, -RZ, RZ, 0, 5.9604644775390625e-08 ;  /* 0x00000001ffe07435 */ /* 0x000fe200000001ff */
[----:B------:R-:W-:Y:S01]  /*70b0*/  BSSY B0, `(.L_x_557) ;  /* 0x0000007000007945 */ /* 0x000fe20003800000 */
[----:B------:R-:W-:Y:S02]  /*70c0*/  MOV R235, R96 ;  /* 0x0000006000eb7202 */ /* 0x000fe40000000f00 */
[----:B------:R-:W-:Y:S02]  /*70d0*/  MOV R237, 0x1f ;  /* 0x0000001f00ed7802 */ /* 0x000fe40000000f00 */
[----:B------:R-:W-:-:S07]  /*70e0*/  MOV R222, 0xffffffff ;  /* 0xffffffff00de7802 */ /* 0x000fce0000000f00 */
[----:B-----5:R-:W-:Y:S05]  /*70f0*/  WARPSYNC.COLLECTIVE R222, `(.L_x_558) ;  /* 0x00000000de087348 */ /* 0x020fea0003c00000 */
[----:B------:R0:W1:Y:S02]  /*7100*/  SHFL.BFLY P3, R233, R235, R224, R237 ;  /* 0x0c0000e0ebe97389 */ /* 0x00006400000600ed */
[----:B01---5:R-:W-:Y:S01]  /*7110*/  ENDCOLLECTIVE ;  /* 0x000000000000791b */ /* 0x023fe20003800000 */
.L_x_558:
[----:B------:R-:W-:Y:S05]  /*7120*/  BSYNC B0 ;  /* 0x0000000000007941 */ /* 0x000fea0003800000 */
.L_x_557:
[----:B------:R-:W-:Y:S01]  /*7130*/  MOV R229, R233 ;  /* 0x000000e900e57202 */ /* 0x000fe20000000f00 */
[----:B------:R-:W-:Y:S01]  /*7140*/  HFMA2.MMA R224, -RZ, RZ, 0, 1.1920928955078125e-07 ;  /* 0x00000002ffe07435 */ /* 0x000fe200000001ff */
[----:B------:R-:W-:Y:S01]  /*7150*/  MOV R237, 0x1f ;  /* 0x0000001f00ed7802 */ /* 0x000fe20000000f00 */
[----:B------:R-:W0:Y:S01]  /*7160*/  LDC R218, c[0x0][0x290] ;  /* 0x0000a400ffda7b82 */ /* 0x000e220000000800 */
[----:B------:R-:W-:Y:S01]  /*7170*/  MOV R222, 0xffffffff ;  /* 0xffffffff00de7802 */ /* 0x000fe20000000f00 */
[----:B------:R-:W-:-:S05]  /*7180*/  FADD.FTZ R229, R96, R229 ;  /* 0x000000e560e57221 */ /* 0x000fca0000010000 */
[----:B------:R-:W-:-:S07]  /*7190*/  MOV R235, R229 ;  /* 0x000000e500eb7202 */ /* 0x000fce0000000f00 */
[----:B0-----:R-:W-:Y:S05]  /*71a0*/  WARPSYNC.COLLECTIVE R222, `(.L_x_559) ;  /* 0x00000000de087348 */ /* 0x001fea0003c00000 */
[----:B------:R1:W2:Y:S02]  /*71b0*/  SHFL.BFLY P3, R233, R235, R224, R237 ;  /* 0x0c0000e0ebe97389 */ /* 0x0002a400000600ed */
[----:B012---:R-:W-:Y:S01]  /*71c0*/  ENDCOLLECTIVE ;  /* 0x000000000000791b */ /* 0x007fe20003800000 */
.L_x_559:
[----:B------:R-:W-:Y:S01]  /*71d0*/  HFMA2.MMA R224, -RZ, RZ, 0, 2.384185791015625e-07 ;  /* 0x00000004ffe07435 */ /* 0x000fe200000001ff */
[----:B------:R-:W-:-:S05]  /*71e0*/  MOV R98, R233 ;  /* 0x000000e900627202 */ /* 0x000fca0000000f00 */
[----:B------:R-:W-:-:S05]  /*71f0*/  FADD.FTZ R98, R229, R98 ;  /* 0x00000062e5627221 */ /* 0x000fca0000010000 */
[----:B------:R-:W-:-:S07]  /*7200*/  MOV R235, R98 ;  /* 0x0000006200eb7202 */ /* 0x000fce0000000f00 */
[----:B------:R-:W-:Y:S05]  /*7210*/  WARPSYNC.COLLECTIVE R222, `(.L_x_560) ;  /* 0x00000000de087348 */ /* 0x000fea0003c00000 */
[----:B------:R0:W1:Y:S02]  /*7220*/  SHFL.BFLY P3, R233, R235, R224, R237 ;  /* 0x0c0000e0ebe97389 */ /* 0x00006400000600ed */
[----:B01----:R-:W-:Y:S01]  /*7230*/  ENDCOLLECTIVE ;  /* 0x000000000000791b */ /* 0x003fe20003800000 */
.L_x_560:
[----:B------:R-:W-:Y:S01]  /*7240*/  HFMA2.MMA R224, -RZ, RZ, 0, 4.76837158203125e-07 ;  /* 0x00000008ffe07435 */ /* 0x000fe200000001ff */
[----:B------:R-:W-:-:S05]  /*7250*/  MOV R231, R233 ;  /* 0x000000e900e77202 */ /* 0x000fca0000000f00 */
[----:B------:R-:W-:-:S05]  /*7260*/  FADD.FTZ R231, R98, R231 ;  /* 0x000000e762e77221 */ /* 0x000fca0000010000 */
[----:B------:R-:W-:-:S07]  /*7270*/  MOV R235, R231 ;  /* 0x000000e700eb7202 */ /* 0x000fce0000000f00 */
[----:B------:R-:W-:Y:S05]  /*7280*/  WARPSYNC.COLLECTIVE R222, `(.L_x_561) ;  /* 0x00000000de087348 */ /* 0x000fea0003c00000 */
[----:B------:R0:W1:Y:S02]  /*7290*/  SHFL.BFLY P3, R233, R235, R224, R237 ;  /* 0x0c0000e0ebe97389 */ /* 0x00006400000600ed */
[----:B01----:R-:W-:Y:S01]  /*72a0*/  ENDCOLLECTIVE ;  /* 0x000000000000791b */ /* 0x003fe20003800000 */
.L_x_561:
[----:B------:R-:W-:Y:S01]  /*72b0*/  HFMA2.MMA R224, -RZ, RZ, 0, 9.5367431640625e-07 ;  /* 0x00000010ffe07435 */ /* 0x000fe200000001ff */
[----:B------:R-:W-:-:S05]  /*72c0*/  MOV R216, R233 ;  /* 0x000000e900d87202 */ /* 0x000fca0000000f00 */
[----:B------:R-:W-:-:S05]  /*72d0*/  FADD.FTZ R220, R231, R216 ;  /* 0x000000d8e7dc7221 */ /* 0x000fca0000010000 */
[----:B------:R-:W-:-:S07]  /*72e0*/  MOV R235, R220 ;  /* 0x000000dc00eb7202 */ /* 0x000fce0000000f00 */
[----:B------:R-:W-:Y:S05]  /*72f0*/  WARPSYNC.COLLECTIVE R222, `(.L_x_562) ;  /* 0x00000000de087348 */ /* 0x000fea0003c00000 */
[----:B------:R0:W1:Y:S02]  /*7300*/  SHFL.BFLY P3, R233, R235, R224, R237 ;  /* 0x0c0000e0ebe97389 */ /* 0x00006400000600ed */
[----:B01----:R-:W-:Y:S01]  /*7310*/  ENDCOLLECTIVE ;  /* 0x000000000000791b */ /* 0x003fe20003800000 */
.L_x_562:
[----:B------:R-:W-:Y:S01]  /*7320*/  HFMA2.MMA R224, -RZ, RZ, 0, 5.9604644775390625e-08 ;  /* 0x00000001ffe07435 */ /* 0x000fe200000001ff */
[----:B------:R-:W-:-:S04]  /*7330*/  FADD.FTZ R233, R220, R233 ;  /* 0x000000e9dce97221 */ /* 0x000fc80000010000 */
[----:B------:R-:W-:-:S04]  /*7340*/  FMUL.FTZ R216, R233, R218 ;  /* 0x000000dae9d87220 */ /* 0x000fc80000410000 */
[C---:B------:R-:W-:Y:S01]  /*7350*/  FADD.FTZ R96, -R216.reuse, R106 ;  /* 0x0000006ad8607221 */ /* 0x040fe20000010100 */
[----:B------:R-:W-:-:S03]  /*7360*/  FADD.FTZ R229, -R216, R105 ;  /* 0x00000069d8e57221 */ /* 0x000fc60000010100 */
[----:B------:R-:W-:-:S04]  /*7370*/  FFMA.FTZ R96, R96, R96, RZ ;  /* 0x0000006060607223 */ /* 0x000fc800000100ff */
[----:B------:R-:W-:Y:S01]  /*7380*/  FFMA.FTZ R96, R229, R229, R96 ;  /* 0x000000e5e5607223 */ /* 0x000fe20000010060 */
[----:B------:R-:W-:-:S04]  /*7390*/  FADD.FTZ R229, -R216, R108 ;  /* 0x0000006cd8e57221 */ /* 0x000fc80000010100 */
        /* <DEDUP_REMOVED lines=154> */
[----:B------:R-:W-:-:S05]  /*7d40*/  FFMA.FTZ R96, R229, R229, R96 ;  /* 0x000000e5e5607223 */ /* 0x000fca0000010060 */
[----:B------:R-:W-:-:S07]  /*7d50*/  MOV R235, R96 ;  /* 0x0000006000eb7202 */ /* 0x000fce0000000f00 */
[----:B------:R-:W-:Y:S05]  /*7d60*/  WARPSYNC.COLLECTIVE R222, `(.L_x_563) ;  /* 0x00000000de087348 */ /* 0x000fea0003c00000 */
[----:B------:R0:W1:Y:S02]  /*7d70*/  SHFL.BFLY P3, R233, R235, R224, R237 ;  /* 0x0c0000e0ebe97389 */ /* 0x00006400000600ed */
[----:B01----:R-:W-:Y:S01]  /*7d80*/  ENDCOLLECTIVE ;  /* 0x000000000000791b */ /* 0x003fe20003800000 */
.L_x_563:
[----:B------:R-:W-:Y:S01]  /*7d90*/  HFMA2.MMA R224, -RZ, RZ, 0, 1.1920928955078125e-07 ;  /* 0x00000002ffe07435 */ /* 0x000fe200000001ff */
[----:B------:R-:W-:-:S05]  /*7da0*/  MOV R229, R233 ;  /* 0x000000e900e57202 */ /* 0x000fca0000000f00 */
[----:B------:R-:W-:-:S05]  /*7db0*/  FADD.FTZ R229, R96, R229 ;  /* 0x000000e560e57221 */ /* 0x000fca0000010000 */
[----:B------:R-:W-:-:S07]  /*7dc0*/  MOV R235, R229 ;  /* 0x000000e500eb7202 */ /* 0x000fce0000000f00 */
[----:B------:R-:W-:Y:S05]  /*7dd0*/  WARPSYNC.COLLECTIVE R222, `(.L_x_564) ;  /* 0x00000000de087348 */ /* 0x000fea0003c00000 */
[----:B------:R0:W1:Y:S02]  /*7de0*/  SHFL.BFLY P3, R233, R235, R224, R237 ;  /* 0x0c0000e0ebe97389 */ /* 0x00006400000600ed */
[----:B01----:R-:W-:Y:S01]  /*7df0*/  ENDCOLLECTIVE ;  /* 0x000000000000791b */ /* 0x003fe20003800000 */
.L_x_564:
[----:B------:R-:W-:Y:S01]  /*7e00*/  HFMA2.MMA R224, -RZ, RZ, 0, 2.384185791015625e-07 ;  /* 0x00000004ffe07435 */ /* 0x000fe200000001ff */
[----:B------:R-:W-:-:S05]  /*7e10*/  MOV R98, R233 ;  /* 0x000000e900627202 */ /* 0x000fca0000000f00 */
[----:B------:R-:W-:-:S05]  /*7e20*/  FADD.FTZ R98, R229, R98 ;  /* 0x00000062e5627221 */ /* 0x000fca0000010000 */
[----:B------:R-:W-:-:S07]  /*7e30*/  MOV R235, R98 ;  /* 0x0000006200eb7202 */ /* 0x000fce0000000f00 */
[----:B------:R-:W-:Y:S05]  /*7e40*/  WARPSYNC.COLLECTIVE R222, `(.L_x_565) ;  /* 0x00000000de087348 */ /* 0x000fea0003c00000 */
[----:B------:R0:W1:Y:S02]  /*7e50*/  SHFL.BFLY P3, R233, R235, R224, R237 ;  /* 0x0c0000e0ebe97389 */ /* 0x00006400000600ed */
[----:B01----:R-:W-:Y:S01]  /*7e60*/  ENDCOLLECTIVE ;  /* 0x000000000000791b */ /* 0x003fe20003800000 */
.L_x_565:
[----:B------:R-:W-:Y:S01]  /*7e70*/  HFMA2.MMA R224, -RZ, RZ, 0, 4.76837158203125e-07 ;  /* 0x00000008ffe07435 */ /* 0x000fe200000001ff */
[----:B------:R-:W-:-:S05]  /*7e80*/  MOV R231, R233 ;  /* 0x000000e900e77202 */ /* 0x000fca0000000f00 */
[----:B------:R-:W-:-:S05]  /*7e90*/  FADD.FTZ R231, R98, R231 ;  /* 0x000000e762e77221 */ /* 0x000fca0000010000 */
[----:B------:R-:W-:-:S07]  /*7ea0*/  MOV R235, R231 ;  /* 0x000000e700eb7202 */ /* 0x000fce0000000f00 */
[----:B------:R-:W-:Y:S05]  /*7eb0*/  WARPSYNC.COLLECTIVE R222, `(.L_x_566) ;  /* 0x00000000de087348 */ /* 0x000fea0003c00000 */
[----:B------:R0:W1:Y:S02]  /*7ec0*/  SHFL.BFLY P3, R233, R235, R224, R237 ;  /* 0x0c0000e0ebe97389 */ /* 0x00006400000600ed */
[----:B01----:R-:W-:Y:S01]  /*7ed0*/  ENDCOLLECTIVE ;  /* 0x000000000000791b */ /* 0x003fe20003800000 */
.L_x_566:
[----:B------:R-:W-:Y:S01]  /*7ee0*/  HFMA2.MMA R224, -RZ, RZ, 0, 9.5367431640625e-07 ;  /* 0x00000010ffe07435 */ /* 0x000fe200000001ff */
[----:B------:R-:W-:-:S05]  /*7ef0*/  MOV R220, R233 ;  /* 0x000000e900dc7202 */ /* 0x000fca0000000f00 */
[----:B------:R-:W-:-:S05]  /*7f00*/  FADD.FTZ R220, R231, R220 ;  /* 0x000000dce7dc7221 */ /* 0x000fca0000010000 */
[----:B------:R-:W-:-:S07]  /*7f10*/  MOV R235, R220 ;  /* 0x000000dc00eb7202 */ /* 0x000fce0000000f00 */
[----:B------:R-:W-:Y:S05]  /*7f20*/  WARPSYNC.COLLECTIVE R222, `(.L_x_567) ;  /* 0x00000000de087348 */ /* 0x000fea0003c00000 */
[----:B------:R0:W1:Y:S02]  /*7f30*/  SHFL.BFLY P3, R233, R235, R224, R237 ;  /* 0x0c0000e0ebe97389 */ /* 0x00006400000600ed */
[----:B01----:R-:W-:Y:S01]  /*7f40*/  ENDCOLLECTIVE ;  /* 0x000000000000791b */ /* 0x003fe20003800000 */
.L_x_567:
[----:B------:R-:W-:Y:S05]  /*7f50*/  BRA `(.L_x_568) ;  /* 0xffffffd400707947 */ /* 0x000fea000383ffff */
.L_x_569:
        /* <DEDUP_REMOVED lines=10> */
.L_x_72281:


//--------------------- .text._ZN10layer_norm13ln_fwd_kernelINS_13Kernel_traitsI13__nv_bfloat16S2_S2_S2_fjLj2560ELj1ELj4ELj1ELj16ENS_18Kernel_traits_baseILj2560ES2_S2_S2_S2_fjLj128EEEEELb0ELb0ELb1ELb0EEEvNS_9FwdParamsE --------------------------
	.section	.text._ZN10layer_norm13ln_fwd_kernelINS_13Kernel_traitsI13__nv_bfloat16S2_S2_S2_fjLj2560ELj1ELj4ELj1ELj16ENS_18Kernel_traits_baseILj2560ES2_S2_S2_S2_fjLj128EEEEELb0ELb0ELb1ELb0EEEvNS_9FwdParamsE,"ax",@progbits
	.align	128
        .global         _ZN10layer_norm13ln_fwd_kernelINS_13Kernel_traitsI13__nv_bfloat16S2_S2_S2_fjLj2560ELj1ELj4ELj1ELj16ENS_18Kernel_traits_baseILj2560ES2_S2_S2_S2_fjLj128EEEEELb0ELb0ELb1ELb0EEEvNS_9FwdParamsE
        .type           _ZN10layer_norm13ln_fwd_kernelINS_13Kernel_traitsI13__nv_bfloat16S2_S2_S2_fjLj2560ELj1ELj4ELj1ELj16ENS_18Kernel_traits_baseILj2560ES2_S2_S2_S2_fjLj128EEEEELb0ELb0ELb1ELb0EEEvNS_9FwdParamsE,@function
        .size           _ZN10layer_norm13ln_fwd_kernelINS_13Kernel_traitsI13__nv_bfloat16S2_S2_S2_fjLj2560ELj1ELj4ELj1ELj16ENS_18Kernel_traits_baseILj2560ES2_S2_S2_S2_fjLj128EEEEELb0ELb0ELb1ELb0EEEvNS_9FwdParamsE,(.L_x_72282 - _ZN10layer_norm13ln_fwd_kernelINS_13Kernel_traitsI13__nv_bfloat16S2_S2_S2_fjLj2560ELj1ELj4ELj1ELj16ENS_18Kernel_traits_baseILj2560ES2_S2_S2_S2_fjLj128EEEEELb0ELb0ELb1ELb0EEEvNS_9FwdParamsE)
        .other          _ZN10layer_norm13ln_fwd_kernelINS_13Kernel_traitsI13__nv_bfloat16S2_S2_S2_fjLj2560ELj1ELj4ELj1ELj16ENS_18Kernel_traits_baseILj2560ES2_S2_S2_S2_fjLj128EEEEELb0ELb0ELb1ELb0EEEvNS_9FwdParamsE,@"STO_CUDA_ENTRY STV_DEFAULT"
_ZN10layer_norm13ln_fwd_kernelINS_13Kernel_traitsI13__nv_bfloat16S2_S2_S2_fjLj2560ELj1ELj4ELj1ELj16ENS_18Kernel_traits_baseILj2560ES2_S2_S2_S2_fjLj128EEEEELb0ELb0ELb1ELb0EEEvNS_9FwdParamsE:
.text._ZN10layer_norm13ln_fwd_kernelINS_13Kernel_traitsI13__nv_bfloat16S2_S2_S2_fjLj2560ELj1ELj4ELj1ELj16ENS_18Kernel_traits_baseILj2560ES2_S2_S2_S2_fjLj128EEEEELb0ELb0ELb1ELb0EEEvNS_9FwdParamsE:
[----:B------:R-:W0:Y:S01]  /*0000*/  LDC R1, c[0x0][0x28] ;  /* 0x00000a00ff017b82 */ /* 0x000e220000000800 */
[----:B------:R-:W1:Y:S07]  /*0010*/  S2R R9, SR_TID.X ;  /* 0x0000000000097919 */ /* 0x000e6e0000002100 */
[----:B------:R-:W2:Y:S01]  /*0020*/  LDC R5, c[0x0][0x218] ;  /* 0x00008600ff057b82 */ /* 0x000ea20000000800 */
[----:B------:R-:W-:Y:S01]  /*0030*/  LOP3.LUT R3, R3, 0xffffbfff, RZ, 0xc0, !PT ;  /* 0xffffbfff03037812 */ /* 0x000fe200078ec0ff */
[----:B------:R-:W-:Y:S01]  /*0040*/  ULDC.64 UR4, c[0x0][0x208] ;  /* 0x0000820000047ab9 */ /* 0x000fe20000000a00 */
[----:B------:R-:W3:Y:S01]  /*0050*/  S2R R8, SR_CTAID.X ;  /* 0x0000000000087919 */ /* 0x000ee20000002500 */
[----:B------:R-:W-:Y:S01]  /*0060*/  BSSY B0, `(.L_x_570) ;  /* 0x0000025000007945 */ /* 0x000fe20003800000 */
[----:B0-----:R-:W-:-:S02]  /*0070*/  IADD3 R1, R1, -0x38, RZ ;  /* 0xffffffc801017810 */ /* 0x001fc40007ffe0ff */
[----:B--2---:R-:W-:-:S04]  /*0080*/  SHF.R.S32.HI R2, RZ, 0x1f, R5 ;  /* 0x0000001fff027819 */ /* 0x004fc80000011405 */
[----:B------:R-:W-:Y:S02]  /*0090*/  LEA.HI R2, R2, R5, RZ, 0x3 ;  /* 0x0000000502027211 */ /* 0x000fe400078f18ff */
[----:B-1----:R-:W-:-:S04]  /*00a0*/  LOP3.LUT R0, R9, 0x1f, RZ, 0xc0, !PT ;  /* 0x0000001f09007812 */ /* 0x002fc800078ec0ff */
[----:B------:R-:W-:Y:S02]  /*00b0*/  LOP3.LUT R5, R0, 0x1f, RZ, 0x3c, !PT ;  /* 0x0000001f00057812 */ /* 0x000fe400078e3cff */
[----:B------:R-:W-:Y:S02]  /*00c0*/  MOV R19, R0 ;  /* 0x0000000000137202 */ /* 0x000fe40000000f00 */
[----:B------:R-:W-:-:S04]  /*00d0*/  LEA.HI.SX32 R2, R2, R5, 0x1d ;  /* 0x0000000502027211 */ /* 0x000fc800078feaff */
[C---:B------:R-:W-:Y:S02]  /*00e0*/  ISETP.GE.U32.AND P6, PT, R2.reuse, 0x40, PT ;  /* 0x000000400200780c */ /* 0x040fe40003fc6070 */
[C---:B------:R-:W-:Y:S02]  /*00f0*/  ISETP.GE.U32.AND P5, PT, R2.reuse, 0x60, PT ;  /* 0x000000600200780c */ /* 0x040fe40003fa6070 */
[C---:B------:R-:W-:Y:S02]  /*0100*/  ISETP.GE.U32.AND P4, PT, R2.reuse, 0x80, PT ;  /* 0x000000800200780c */ /* 0x040fe40003f86070 */
[C---:B------:R-:W-:Y:S02]  /*0110*/  LOP3.LUT P0, RZ, R2.reuse, 0xffffffe0, RZ, 0xc0, !PT ;  /* 0xffffffe002ff7812 */ /* 0x040fe4000780c0ff */
        /* <DEDUP_REMOVED lines=8> */
[----:B---3--:R-:W-:Y:S06]  /*01a0*/  @!P0 BRA `(.L_x_571) ;  /* 0x0000000000408947 */ /* 0x008fec0003800000 */
        /* <DEDUP_REMOVED lines=16> */
.L_x_571:
[----:B------:R-:W-:Y:S05]  /*02b0*/  BSYNC B0 ;  /* 0x0000000000007941 */ /* 0x000fea0003800000 */
.L_x_570:
        /* <DEDUP_REMOVED lines=18> */
.L_x_573:
[----:B------:R-:W-:Y:S05]  /*03e0*/  BSYNC B0 ;  /* 0x0000000000007941 */ /* 0x000fea0003800000 */
.L_x_572:
        /* <DEDUP_REMOVED lines=18> */
.L_x_575:
[----:B------:R-:W-:Y:S05]  /*0510*/  BSYNC B0 ;  /* 0x0000000000007941 */ /* 0x000fea0003800000 */
.L_x_574:
        /* <DEDUP_REMOVED lines=18> */
.L_x_577:
[----:B------:R-:W-:Y:S05]  /*0640*/  BSYNC B0 ;  /* 0x0000000000007941 */ /* 0x000fea0003800000 */
.L_x_576:
        /* <DEDUP_REMOVED lines=18> */
.L_x_579:
[----:B------:R-:W-:Y:S05]  /*0770*/  BSYNC B0 ;  /* 0x0000000000007941 */ /* 0x000fea0003800000 */
.L_x_578:
        /* <DEDUP_REMOVED lines=21> */
.L_x_581:
[----:B------:R-:W-:Y:S05]  /*08d0*/  BSYNC B0 ;  /* 0x0000000000007941 */ /* 0x000fea0003800000 */
.L_x_580:
        /* <DEDUP_REMOVED lines=23> */
.L_x_583:
[----:B------:R-:W-:Y:S05]  /*0a50*/  BSYNC B0 ;  /* 0x0000000000007941 */ /* 0x000fea0003800000 */
.L_x_582:
        /* <DEDUP_REMOVED lines=21> */
.L_x_585:
[----:B------:R-:W-:Y:S05]  /*0bb0*/  BSYNC B0 ;  /* 0x0000000000007941 */ /* 0x000fea0003800000 */
.L_x_584:
        /* <DEDUP_REMOVED lines=21> */
.L_x_587:
[----:B------:R-:W-:Y:S05]  /*0d10*/  BSYNC B0 ;  /* 0x0000000000007941 */ /* 0x000fea0003800000 */
.L_x_586:
        /* <DEDUP_REMOVED lines=16> */
.L_x_589:
[----:B------:R-:W-:Y:S05]  /*0e20*/  BSYNC B0 ;  /* 0x0000000000007941 */ /* 0x000fea0003800000 */
.L_x_588:
[----:B------:R-:W-:Y:S02]  /*0e30*/  ULDC UR6, c[0x0][0x214] ;  /* 0x0000850000067ab9 */ /* 0x000fe40000000800 */
[----:B------:R-:W-:-:S13]  /*0e40*/  ISETP.GE.AND P1, PT, R71, UR6, PT ;  /* 0x0000000647007c0c */ /* 0x000fda000bf26270 */
[----:B------:R-:W-:Y:S05]  /*0e50*/  @P1 EXIT ;  /* 0x000000000000194d */ /* 0x000fea0003800000 */
[----:B------:R-:W-:Y:S01]  /*0e60*/  IMAD.U32 R72, R56, 0x10000, RZ ;  /* 0x0001000038487824 */ /* 0x000fe200078e00ff */
[----:B------:R-:W-:Y:S01]  /*0e70*/  SHF.L.U32 R56, R57, 0x10, RZ ;  /* 0x0000001039387819 */ /* 0x000fe200000006ff */
[----:B------:R-:W-:Y:S01]  /*0e80*/  ULDC.U8 UR6, c[0x0][0x2a0] ;  /* 0x0000a80000067ab9 */ /* 0x000fe20000000000 */
[----:B------:R-:W-:Y:S01]  /*0e90*/  SHF.L.U32 R58, R58, 0x10, RZ ;  /* 0x000000103a3a7819 */ /* 0x000fe200000006ff */
[----:B------:R-:W-:Y:S01]  /*0ea0*/  IMAD.U32 R191, R186, 0x10000, RZ ;  /* 0x00010000babf7824 */ /* 0x000fe200078e00ff */
[----:B------:R-:W-:Y:S01]  /*0eb0*/  STL [R1+0x28], R72 ;  /* 0x0000284801007387 */ /* 0x000fe20000100800 */
[----:B------:R-:W-:Y:S01]  /*0ec0*/  SHF.L.U32 R57, R59, 0x10, RZ ;  /* 0x000000103b397819 */ /* 0x000fe200000006ff */
[----:B------:R-:W-:Y:S01]  /*0ed0*/  IMAD.U32 R167, R152, 0x10000, RZ ;  /* 0x0001000098a77824 */ /* 0x000fe200078e00ff */
[C---:B-----5:R-:W-:Y:S01]  /*0ee0*/  PRMT R241, R44.reuse, 0x7632, R241 ;  /* 0x000076322cf17816 */ /* 0x060fe200000000f1 */
[----:B------:R0:W-:Y:S01]  /*0ef0*/  STL [R1+0x20], R56 ;  /* 0x0000203801007387 */ /* 0x0001e20000100800 */
[----:B------:R-:W-:Y:S01]  /*0f00*/  IMAD.U32 R44, R44, 0x10000, RZ ;  /* 0x000100002c2c7824 */ /* 0x000fe200078e00ff */
[C---:B------:R-:W-:Y:S01]  /*0f10*/  PRMT R239, R45.reuse, 0x7632, R239 ;  /* 0x000076322def7816 */ /* 0x040fe200000000ef */
[----:B------:R-:W-:Y:S01]  /*0f20*/  IMAD.U32 R215, R200, 0x10000, RZ ;  /* 0x00010000c8d77824 */ /* 0x000fe200078e00ff */
[----:B------:R-:W-:Y:S01]  /*0f30*/  STL [R1+0x18], R58 ;  /* 0x0000183a01007387 */ /* 0x000fe20000100800 */
[----:B------:R-:W-:Y:S01]  /*0f40*/  SHF.L.U32 R45, R45, 0x10, RZ ;  /* 0x000000102d2d7819 */ /* 0x000fe200000006ff */
[----:B------:R-:W-:Y:S01]  /*0f50*/  IMAD.U32 R214, R36, 0x10000, RZ ;  /* 0x0001000024d67824 */ /* 0x000fe200078e00ff */
[----:B------:R-:W-:Y:S01]  /*0f60*/  ISETP.NE.AND P1, PT, RZ, UR6, PT ;  /* 0x00000006ff007c0c */ /* 0x000fe2000bf25270 */
[----:B------:R-:W-:Y:S01]  /*0f70*/  STL [R1+0x10], R57 ;  /* 0x0000103901007387 */ /* 0x000fe20000100800 */
[----:B------:R-:W-:Y:S01]  /*0f80*/  SHF.L.U32 R199, R184, 0x10, RZ ;  /* 0x00000010b8c77819 */ /* 0x000fe200000006ff */
[----:B------:R-:W-:Y:S01]  /*0f90*/  IMAD.U32 R190, R34, 0x10000, RZ ;  /* 0x0001000022be7824 */ /* 0x000fe200078e00ff */
[----:B0-----:R-:W-:Y:S01]  /*0fa0*/  SHF.L.U32 R56, R52, 0x10, RZ ;  /* 0x0000001034387819 */ /* 0x001fe200000006ff */
[----:B------:R-:W-:Y:S01]  /*0fb0*/  IMAD.U32 R137, R10, 0x10000, RZ ;  /* 0x000100000a897824 */ /* 0x000fe200078e00ff */
[----:B------:R-:W-:Y:S01]  /*0fc0*/  SHF.L.U32 R52, R53, 0x10, RZ ;  /* 0x0000001035347819 */ /* 0x000fe200000006ff */
[----:B------:R-:W-:Y:S01]  /*0fd0*/  IMAD.U32 R166, R24, 0x10000, RZ ;  /* 0x0001000018a67824 */ /* 0x000fe200078e00ff */
[----:B------:R-:W-:Y:S01]  /*0fe0*/  SHF.L.U32 R159, R154, 0x10, RZ ;  /* 0x000000109a9f7819 */ /* 0x000fe200000006ff */
[----:B------:R-:W-:Y:S01]  /*0ff0*/  STL [R1+0x8], R56 ;  /* 0x0000083801007387 */ /* 0x000fe20000100800 */
[----:B------:R-:W-:Y:S01]  /*1000*/  SHF.L.U32 R207, R202, 0x10, RZ ;  /* 0x00000010cacf7819 */ /* 0x000fe200000006ff */
[----:B------:R-:W-:Y:S01]  /*1010*/  IMAD.U32 R251, R54, 0x10000, RZ ;  /* 0x0001000036fb7824 */ /* 0x000fe200078e00ff */
[----:B------:R-:W-:Y:S01]  /*1020*/  SHF.L.U32 R183, R168, 0x10, RZ ;  /* 0x00000010a8b77819 */ /* 0x000fe200000006ff */
[----:B------:R-:W-:Y:S01]  /*1030*/  STL [R1], R52 ;  /* 0x0000003401007387 */ /* 0x000fe20000100800 */
[----:B------:R-:W-:Y:S01]  /*1040*/  SHF.L.U32 R175, R170, 0x10, RZ ;  /* 0x00000010aaaf7819 */ /* 0x000fe200000006ff */
[----:B------:R-:W-:Y:S01]  /*1050*/  IMAD.U32 R143, R50, 0x10000, RZ ;  /* 0x00010000328f7824 */ /* 0x000fe200078e00ff */
[----:B------:R-:W-:Y:S01]  /*1060*/  PRMT R233, R40, 0x7632, R233 ;  /* 0x0000763228e97816 */ /* 0x000fe200000000e9 */
[----:B------:R0:W-:Y:S01]  /*1070*/  STL [R1+0x24], R44 ;  /* 0x0000242c01007387 */ /* 0x0001e20000100800 */
[C---:B------:R-:W-:Y:S01]  /*1080*/  PRMT R184, R35.reuse, 0x7632, R184 ;  /* 0x0000763223b87816 */ /* 0x040fe200000000b8 */
[----:B------:R-:W-:Y:S01]  /*1090*/  IMAD.U32 R250, R42, 0x10000, RZ ;  /* 0x000100002afa7824 */ /* 0x000fe200078e00ff */
[----:B------:R-:W-:Y:S01]  /*10a0*/  SHF.L.U32 R186, R35, 0x10, RZ ;  /* 0x0000001023ba7819 */ /* 0x000fe200000006ff */
[----:B------:R1:W-:Y:S01]  /*10b0*/  STL [R1+0x1c], R45 ;  /* 0x00001c2d01007387 */ /* 0x0003e20000100800 */
[C---:B------:R-:W-:Y:S01]  /*10c0*/  PRMT R176, R29.reuse, 0x7632, R176 ;  /* 0x000076321db07816 */ /* 0x040fe200000000b0 */
[----:B------:R-:W-:Y:S01]  /*10d0*/  IMAD.U32 R236, R236, 0x10000, RZ ;  /* 0x00010000ecec7824 */ /* 0x000fe200078e00ff */
[----:B------:R-:W-:Y:S01]  /*10e0*/  SHF.L.U32 R178, R29, 0x10, RZ ;  /* 0x000000101db27819 */ /* 0x000fe200000006ff */
[----:B------:R-:W-:Y:S01]  /*10f0*/  IMAD.U32 R224, R224, 0x10000, RZ ;  /* 0x00010000e0e07824 */ /* 0x000fe200078e00ff */
[----:B------:R-:W-:Y:S01]  /*1100*/  PRMT R152, R27, 0x7632, R152 ;  /* 0x000076321b987816 */ /* 0x000fe20000000098 */
[----:B------:R-:W-:Y:S01]  /*1110*/  IMAD.U32 R177, R177, 0x10000, RZ ;  /* 0x00010000b1b17824 */ /* 0x000fe200078e00ff */
[----:B0-----:R-:W-:Y:S01]  /*1120*/  SHF.L.U32 R44, R46, 0x10, RZ ;  /* 0x000000102e2c7819 */ /* 0x001fe200000006ff */
[----:B------:R-:W-:Y:S01]  /*1130*/  IMAD.U32 R176, R176, 0x10000, RZ ;  /* 0x00010000b0b07824 */ /* 0x000fe200078e00ff */
[----:B------:R-:W-:Y:S01]  /*1140*/  SHF.L.U32 R154, R27, 0x10, RZ ;  /* 0x000000101b9a7819 */ /* 0x000fe200000006ff */
[----:B------:R-:W-:Y:S01]  /*1150*/  IMAD.U32 R152, R152, 0x10000, RZ ;  /* 0x0001000098987824 */ /* 0x000fe200078e00ff */
[C---:B-1----:R-:W-:Y:S01]  /*1160*/  SHF.L.U32 R45, R47.reuse, 0x10, RZ ;  /* 0x000000102f2d7819 */ /* 0x042fe200000006ff */
[----:B------:R0:W-:Y:S01]  /*1170*/  STL [R1+0x14], R44 ;  /* 0x0000142c01007387 */ /* 0x0001e20000100800 */
[C---:B------:R-:W-:Y:S01]  /*1180*/  PRMT R148, R8.reuse, 0x7632, R148 ;  /* 0x0000763208947816 */ /* 0x040fe20000000094 */
[----:B------:R-:W-:Y:S01]  /*1190*/  ULDC UR7, c[0x0][0x29c] ;  /* 0x0000a70000077ab9 */ /* 0x000fe20000000800 */
[----:B------:R-:W-:Y:S01]  /*11a0*/  SHF.L.U32 R150, R8, 0x10, RZ ;  /* 0x0000001008967819 */ /* 0x000fe200000006ff */
[----:B------:R1:W-:Y:S01]  /*11b0*/  STL [R1+0xc], R45 ;  /* 0x00000c2d01007387 */ /* 0x0003e20000100800 */
[----:B------:R-:W-:Y:S01]  /*11c0*/  SHF.L.U32 R247, R216, 0x10, RZ ;  /* 0x00000010d8f77819 */ /* 0x000fe200000006ff */
[----:B------:R-:W-:Y:S01]  /*11d0*/  ULDC UR10, c[0x0][0x2d8] ;  /* 0x0000b600000a7ab9 */ /* 0x000fe20000000800 */
[----:B------:R-:W-:Y:S01]  /*11e0*/  PRMT R235, R47, 0x7632, R235 ;  /* 0x000076322feb7816 */ /* 0x000fe200000000eb */
[----:B------:R-:W-:Y:S01]  /*11f0*/  ULDC.64 UR8, c[0x0][0x230] ;  /* 0x00008c0000087ab9 */ /* 0x000fe20000000a00 */
[----:B------:R-:W-:-:S02]  /*1200*/  PRMT R225, R220, 0x7632, R225 ;  /* 0x00007632dce17816 */ /* 0x000fc400000000e1 */
[----:B0-----:R-:W-:Y:S01]  /*1210*/  SHF.L.U32 R44, R40, 0x10, RZ ;  /* 0x00000010282c7819 */ /* 0x001fe200000006ff */
[----:B------:R-:W-:Y:S01]  /*1220*/  IMAD.U32 R235, R235, 0x10000, RZ ;  /* 0x00010000ebeb7824 */ /* 0x000fe200078e00ff */
[----:B------:R-:W-:Y:S02]  /*1230*/  SHF.L.U32 R246, R220, 0x10, RZ ;  /* 0x00000010dcf67819 */ /* 0x000fe400000006ff */
[----:B------:R-:W-:Y:S01]  /*1240*/  PRMT R40, R221, 0x7632, R40 ;  /* 0x00007632dd287816 */ /* 0x000fe20000000028 */
[----:B------:R1:W-:Y:S01]  /*1250*/  STL [R1+0x4], R44 ;  /* 0x0000042c01007387 */ /* 0x0003e20000100800 */
[----:B------:R-:W-:Y:S02]  /*1260*/  PRMT R212, R36, 0x7632, R212 ;  /* 0x0000763224d47816 */ /* 0x000fe400000000d4 */
[C---:B------:R-:W-:Y:S02]  /*1270*/  PRMT R208, R37.reuse, 0x7632, R208 ;  /* 0x0000763225d07816 */ /* 0x040fe400000000d0 */
[----:B------:R-:W-:-:S02]  /*1280*/  SHF.L.U32 R210, R37, 0x10, RZ ;  /* 0x0000001025d27819 */ /* 0x000fc400000006ff */
[C---:B------:R-:W-:Y:S02]  /*1290*/  PRMT R204, R38.reuse, 0x7632, R204 ;  /* 0x0000763226cc7816 */ /* 0x040fe400000000cc */
[----:B------:R-:W-:Y:S02]  /*12a0*/  SHF.L.U32 R206, R38, 0x10, RZ ;  /* 0x0000001026ce7819 */ /* 0x000fe400000006ff */
[C---:B------:R-:W-:Y:S02]  /*12b0*/  PRMT R200, R39.reuse, 0x7632, R200 ;  /* 0x0000763227c87816 */ /* 0x040fe400000000c8 */
[----:B------:R-:W-:Y:S02]  /*12c0*/  SHF.L.U32 R202, R39, 0x10, RZ ;  /* 0x0000001027ca7819 */ /* 0x000fe400000006ff */
[----:B------:R-:W-:Y:S01]  /*12d0*/  PRMT R196, R32, 0x7632, R196 ;  /* 0x0000763220c47816 */ /* 0x000fe200000000c4 */
[----:B------:R-:W-:Y:S01]  /*12e0*/  IMAD.U32 R200, R200, 0x10000, RZ ;  /* 0x00010000c8c87824 */ /* 0x000fe200078e00ff */
[----:B------:R-:W-:-:S02]  /*12f0*/  SHF.L.U32 R198, R32, 0x10, RZ ;  /* 0x0000001020c67819 */ /* 0x000fc400000006ff */
[C---:B------:R-:W-:Y:S02]  /*1300*/  PRMT R192, R33.reuse, 0x7632, R192 ;  /* 0x0000763221c07816 */ /* 0x040fe400000000c0 */
[----:B------:R-:W-:Y:S02]  /*1310*/  SHF.L.U32 R194, R33, 0x10, RZ ;  /* 0x0000001021c27819 */ /* 0x000fe400000006ff */
[----:B------:R-:W-:Y:S02]  /*1320*/  PRMT R188, R34, 0x7632, R188 ;  /* 0x0000763222bc7816 */ /* 0x000fe400000000bc */
[C---:B------:R-:W-:Y:S02]  /*1330*/  PRMT R180, R28.reuse, 0x7632, R180 ;  /* 0x000076321cb47816 */ /* 0x040fe400000000b4 */
[----:B------:R-:W-:Y:S02]  /*1340*/  SHF.L.U32 R182, R28, 0x10, RZ ;  /* 0x000000101cb67819 */ /* 0x000fe400000006ff */
[----:B------:R-:W-:-:S02]  /*1350*/  PRMT R172, R30, 0x7632, R172 ;  /* 0x000076321eac7816 */ /* 0x000fc400000000ac */
[----:B------:R-:W-:Y:S02]  /*1360*/  SHF.L.U32 R174, R30, 0x10, RZ ;  /* 0x000000101eae7819 */ /* 0x000fe400000006ff */
[C---:B------:R-:W-:Y:S02]  /*1370*/  PRMT R168, R31.reuse, 0x7632, R168 ;  /* 0x000076321fa87816 */ /* 0x040fe400000000a8 */
[----:B------:R-:W-:Y:S02]  /*1380*/  SHF.L.U32 R170, R31, 0x10, RZ ;  /* 0x000000101faa7819 */ /* 0x000fe400000006ff */
[C---:B------:R-:W-:Y:S02]  /*1390*/  PRMT R144, R9.reuse, 0x7632, R144 ;  /* 0x0000763209907816 */ /* 0x040fe40000000090 */
[----:B------:R-:W-:Y:S02]  /*13a0*/  SHF.L.U32 R146, R9, 0x10, RZ ;  /* 0x0000001009927819 */ /* 0x000fe400000006ff */
[----:B------:R-:W-:-:S02]  /*13b0*/  PRMT R135, R10, 0x7632, R135 ;  /* 0x000076320a877816 */ /* 0x000fc40000000087 */
[C---:B------:R-:W-:Y:S02]  /*13c0*/  PRMT R27, R11.reuse, 0x7632, R27 ;  /* 0x000076320b1b7816 */ /* 0x040fe4000000001b */
[----:B------:R-:W-:Y:S02]  /*13d0*/  SHF.L.U32 R8, R11, 0x10, RZ ;  /* 0x000000100b087819 */ /* 0x000fe400000006ff */
[----:B------:R-:W-:Y:S02]  /*13e0*/  PRMT R29, R13, 0x7632, R29 ;  /* 0x000076320d1d7816 */ /* 0x000fe4000000001d */
[----:B------:R-:W-:Y:S02]  /*13f0*/  PRMT R35, R21, 0x7632, R35 ;  /* 0x0000763215237816 */ /* 0x000fe40000000023 */
        /* <DEDUP_REMOVED lines=8> */
[----:B------:R-:W-:Y:S01]  /*1480*/  PRMT R164, R24, 0x7632, R164 ;  /* 0x0000763218a47816 */ /* 0x000fe200000000a4 */
[----:B------:R-:W-:Y:S01]  /*1490*/  IMAD.U32 R24, R69, 0x10000, RZ ;  /* 0x0001000045187824 */ /* 0x000fe200078e00ff */
[----:B------:R-:W-:Y:S02]  /*14a0*/  PRMT R160, R25, 0x7632, R160 ;  /* 0x0000763219a07816 */ /* 0x000fe400000000a0 */
[----:B------:R-:W-:-:S02]  /*14b0*/  PRMT R156, R26, 0x7632, R156 ;  /* 0x000076321a9c7816 */ /* 0x000fc4000000009c */
[C---:B------:R-:W-:Y:S02]  /*14c0*/  PRMT R28, R12.reuse, 0x7632, R28 ;  /* 0x000076320c1c7816 */ /* 0x040fe4000000001c */
[----:B------:R-:W-:Y:S02]  /*14d0*/  SHF.L.U32 R9, R12, 0x10, RZ ;  /* 0x000000100c097819 */ /* 0x000fe400000006ff */
[----:B------:R-:W-:Y:S01]  /*14e0*/  SHF.L.U32 R10, R13, 0x10, RZ ;  /* 0x000000100d0a7819 */ /* 0x000fe200000006ff */
[----:B------:R-:W-:Y:S01]  /*14f0*/  IMAD.U32 R13, R16, 0x10000, RZ ;  /* 0x00010000100d7824 */ /* 0x000fe200078e00ff */
[C---:B------:R-:W-:Y:S02]  /*1500*/  PRMT R30, R14.reuse, 0x7632, R30 ;  /* 0x000076320e1e7816 */ /* 0x040fe4000000001e */
[----:B------:R-:W-:Y:S02]  /*1510*/  SHF.L.U32 R11, R14, 0x10, RZ ;  /* 0x000000100e0b7819 */ /* 0x000fe400000006ff */
        /* <DEDUP_REMOVED lines=8> */
[----:B------:R-:W-:Y:S02]  /*15a0*/  LOP3.LUT R3, R3, 0xffffffef, RZ, 0xc0, !PT ;  /* 0xffffffef03037812 */ /* 0x000fe400078ec0ff */
[----:B------:R-:W-:Y:S02]  /*15b0*/  SHF.L.U32 R12, R15, 0x10, RZ ;  /* 0x000000100f0c7819 */ /* 0x000fe400000006ff */
[----:B------:R-:W-:Y:S02]  /*15c0*/  SHF.L.U32 R14, R17, 0x10, RZ ;  /* 0x00000010110e7819 */ /* 0x000fe400000006ff */
[----:B------:R-:W-:Y:S02]  /*15d0*/  SHF.L.U32 R243, R218, 0x10, RZ ;  /* 0x00000010daf37819 */ /* 0x000fe400000006ff */
[----:B------:R-:W-:-:S02]  /*15e0*/  SHF.L.U32 R15, R18, 0x10, RZ ;  /* 0x00000010120f7819 */ /* 0x000fc400000006ff */
[----:B------:R-:W-:Y:S01]  /*15f0*/  SHF.L.U32 R16, R19, 0x10, RZ ;  /* 0x0000001013107819 */ /* 0x000fe200000006ff */
[----:B------:R-:W-:Y:S01]  /*1600*/  IMAD.U32 R19, R22, 0x10000, RZ ;  /* 0x0001000016137824 */ /* 0x000fe200078e00ff */
[----:B------:R-:W-:Y:S02]  /*1610*/  SHF.L.U32 R17, R20, 0x10, RZ ;  /* 0x0000001014117819 */ /* 0x000fe400000006ff */
[----:B------:R-:W-:Y:S02]  /*1620*/  SHF.L.U32 R245, R217, 0x10, RZ ;  /* 0x00000010d9f57819 */ /* 0x000fe400000006ff */
[----:B------:R-:W-:Y:S01]  /*1630*/  SHF.L.U32 R211, R201, 0x10, RZ ;  /* 0x00000010c9d37819 */ /* 0x000fe200000006ff */
[----:B------:R-:W-:Y:S01]  /*1640*/  IMAD.U32 R201, R62, 0x10000, RZ ;  /* 0x000100003ec97824 */ /* 0x000fe200078e00ff */
[----:B------:R-:W-:Y:S02]  /*1650*/  SHF.L.U32 R195, R185, 0x10, RZ ;  /* 0x00000010b9c37819 */ /* 0x000fe400000006ff */
[----:B------:R-:W-:-:S02]  /*1660*/  SHF.L.U32 R179, R169, 0x10, RZ ;  /* 0x00000010a9b37819 */ /* 0x000fc400000006ff */
[----:B------:R-:W-:Y:S01]  /*1670*/  SHF.L.U32 R163, R153, 0x10, RZ ;  /* 0x0000001099a37819 */ /* 0x000fe200000006ff */
[----:B------:R-:W-:Y:S01]  /*1680*/  IMAD.U32 R153, R65, 0x10000, RZ ;  /* 0x0001000041997824 */ /* 0x000fe200078e00ff */
[----:B------:R-:W-:Y:S02]  /*1690*/  SHF.L.U32 R244, R221, 0x10, RZ ;  /* 0x00000010ddf47819 */ /* 0x000fe400000006ff */
[----:B------:R-:W-:Y:S01]  /*16a0*/  SHF.L.U32 R218, R223, 0x10, RZ ;  /* 0x00000010dfda7819 */ /* 0x000fe200000006ff */
        /* <DEDUP_REMOVED lines=21> */
[----:B------:R-:W-:-:S02]  /*1800*/  MOV R21, R71 ;  /* 0x0000004700157202 */ /* 0x000fc40000000f00 */
        /* <DEDUP_REMOVED lines=67> */
[----:B-1----:R-:W-:-:S07]  /*1c40*/  @P1 LOP3.LUT R3, R3, 0x10, RZ, 0xfc, !PT ;  /* 0x0000001003031812 */ /* 0x002fce00078efcff */
.L_x_871:
[----:B------:R-:W0:Y:S08]  /*1c50*/  LDC.64 R68, c[0x0][0x280] ;  /* 0x0000a000ff447b82 */ /* 0x000e300000000a00 */
[----:B------:R-:W1:Y:S01]  /*1c60*/  LDC R70, c[0x0][0x218] ;  /* 0x00008600ff467b82 */ /* 0x000e620000000800 */
[----:B0-----:R-:W-:-:S05]  /*1c70*/  IMAD.WIDE R68, R21, 0x4, R68 ;  /* 0x0000000415447825 */ /* 0x001fca00078e0244 */
[----:B------:R0:W2:Y:S02]  /*1c80*/  LDG.E R140, desc[UR4][R68.64] ;  /* 0x00000004448c7981 */ /* 0x0000a4000c1e1900 */
[----:B0-----:R-:W0:Y:S01]  /*1c90*/  LDC.64 R68, c[0x0][0x288] ;  /* 0x0000a200ff447b82 */ /* 0x001e220000000a00 */
[C---:B-1----:R-:W-:Y:S02]  /*1ca0*/  IMAD R141, R21.reuse, R70, RZ ;  /* 0x00000046158d7224 */ /* 0x042fe400078e02ff */
[----:B0-----:R-:W-:-:S05]  /*1cb0*/  IMAD.WIDE R68, R21, 0x4, R68 ;  /* 0x0000000415447825 */ /* 0x001fca00078e0244 */
[----:B-----5:R0:W5:Y:S01]  /*1cc0*/  LDG.E R138, desc[UR4][R68.64] ;  /* 0x00000004448a7981 */ /* 0x020162000c1e1900 */
[----:B------:R-:W-:Y:S01]  /*1cd0*/  BSSY B0, `(.L_x_590) ;  /* 0x0000085000007945 */ /* 0x000fe20003800000 */
[----:B------:R-:W-:Y:S01]  /*1ce0*/  IMAD.MOV.U32 R142, RZ, RZ, RZ ;  /* 0x000000ffff8e7224 */ /* 0x000fe200078e00ff */
[----:B------:R-:W-:Y:S02]  /*1cf0*/  SHF.R.S32.HI R139, RZ, 0x1f, R21 ;  /* 0x0000001fff8b7819 */ /* 0x000fe40000011415 */
[----:B0-----:R-:W-:-:S04]  /*1d00*/  SHF.R.S32.HI R68, RZ, 0x1f, R141 ;  /* 0x0000001fff447819 */ /* 0x001fc8000001148d */
[----:B------:R-:W-:-:S04]  /*1d10*/  LEA.HI R141, R68, R141, RZ, 0x3 ;  /* 0x0000008d448d7211 */ /* 0x000fc800078f18ff */
[----:B------:R-:W-:Y:S02]  /*1d20*/  LEA.HI.SX32 R141, R141, R0, 0x1d ;  /* 0x000000008d8d7211 */ /* 0x000fe400078feaff */
[----:B--2---:R-:W-:-:S13]  /*1d30*/  ISETP.GE.AND P1, PT, R140, 0x1, PT ;  /* 0x000000018c00780c */ /* 0x004fda0003f26270 */
[----:B------:R-:W-:-:S05]  /*1d40*/  @P1 IADD3 R68, R140, -0x1, RZ ;  /* 0xffffffff8c441810 */ /* 0x000fca0007ffe0ff */
[----:B------:R-:W-:Y:S02]  /*1d50*/  @P1 IMAD R68, R68, R70, RZ ;  /* 0x0000004644441224 */ /* 0x000fe400078e02ff */
[----:B------:R-:W0:Y:S03]  /*1d60*/  S2R R70, SR_TID.X ;  /* 0x0000000000467919 */ /* 0x000e260000002100 */
[----:B------:R-:W-:-:S04]  /*1d70*/  @P1 SHF.R.S32.HI R69, RZ, 0x1f, R68 ;  /* 0x0000001fff451819 */ /* 0x000fc80000011444 */
[----:B------:R-:W-:Y:S02]  /*1d80*/  @P1 LEA.HI R68, R69, R68, RZ, 0x3 ;  /* 0x0000004445441211 */ /* 0x000fe400078f18ff */
[----:B0-----:R-:W-:-:S04]  /*1d90*/  @P1 LOP3.LUT R0, R70, 0x1f, RZ, 0xc0, !PT ;  /* 0x0000001f46001812 */ /* 0x001fc800078ec0ff */
[----:B------:R-:W-:Y:S01]  /*1da0*/  @P1 LEA.HI.SX32 R142, R68, R0, 0x1d ;  /* 0x00000000448e1211 */ /* 0x000fe200078feaff */
[----:B------:R-:W-:Y:S06]  /*1db0*/  @!P0 BRA `(.L_x_591) ;  /* 0x0000000400d88947 */ /* 0x000fec0003800000 */
[----:B------:R-:W0:Y:S01]  /*1dc0*/  @P1 LDC.64 R40, c[0x0][0x220] ;  /* 0x00008800ff281b82 */ /* 0x000e220000000a00 */
[----:B------:R-:W-:-:S04]  /*1dd0*/  ISETP.NE.U32.AND P2, PT, RZ, UR8, PT ;  /* 0x00000008ff007c0c */ /* 0x000fc8000bf45070 */
[----:B------:R-:W-:Y:S01]  /*1de0*/  ISETP.NE.AND.EX P2, PT, RZ, UR9, PT, P2 ;  /* 0x00000009ff007c0c */ /* 0x000fe2000bf45320 */
[----:B0-----:R-:W-:-:S05]  /*1df0*/  @P1 IMAD.WIDE.U32 R40, R142, 0x10, R40 ;  /* 0x000000108e281825 */ /* 0x001fca00078e0028 */
[----:B------:R0:W5:Y:S07]  /*1e00*/  @P1 LDG.E.128 R60, desc[UR4][R40.64] ;  /* 0x00000004283c1981 */ /* 0x00016e000c1e1d00 */
[----:B0-----:R-:W0:Y:S02]  /*1e10*/  @P2 LDC.64 R40, c[0x0][0x230] ;  /* 0x00008c00ff282b82 */ /* 0x001e240000000a00 */
[----:B0-----:R-:W-:-:S05]  /*1e20*/  @P2 IMAD.WIDE.U32 R40, R141, 0x10, R40 ;  /* 0x000000108d282825 */ /* 0x001fca00078e0028 */
[----:B------:R0:W5:Y:S01]  /*1e30*/  @P2 LDG.E.128 R64, desc[UR4][R40.64] ;  /* 0x0000000428402981 */ /* 0x000162000c1e1d00 */
[----:B------:R-:W-:Y:S01]  /*1e40*/  ISETP.GT.AND P3, PT, R140, RZ, PT ;  /* 0x000000ff8c00720c */ /* 0x000fe20003f64270 */
[----:B------:R-:W-:-:S12]  /*1e50*/  BSSY B1, `(.L_x_592) ;  /* 0x000000a000017945 */ /* 0x000fd80003800000 */
[----:B0-----:R-:W-:Y:S05]  /*1e60*/  @P3 BRA `(.L_x_593) ;  /* 0x0000000000103947 */ /* 0x001fea0003800000 */
[----:B------:R-:W-:Y:S01]  /*1e70*/  HFMA2.MMA R40, -RZ, RZ, 0, 0 ;  /* 0x00000000ff287435 */ /* 0x000fe200000001ff */
[----:B------:R-:W-:Y:S10]  /*1e80*/  @!P2 BRA `(.L_x_594) ;  /* 0x000000000018a947 */ /* 0x000ff40003800000 */
[----:B-----5:R-:W-:Y:S01]  /*1e90*/  SHF.L.U32 R40, R64, 0x10, RZ ;  /* 0x0000001040287819 */ /* 0x020fe200000006ff */
[----:B------:R-:W-:Y:S06]  /*1ea0*/  BRA `(.L_x_594) ;  /* 0x0000000000107947 */ /* 0x000fec0003800000 */
.L_x_593:
[----:B-----5:R-:W-:Y:S02]  /*1eb0*/  SHF.L.U32 R40, R60, 0x10, RZ ;  /* 0x000000103c287819 */ /* 0x020fe400000006ff */
[----:B------:R-:W-:-:S03]  /*1ec0*/  @P2 SHF.L.U32 R41, R64, 0x10, RZ ;  /* 0x0000001040292819 */ /* 0x000fc600000006ff */
[----:B------:R-:W-:-:S04]  /*1ed0*/  FMUL.FTZ R40, R40, UR7 ;  /* 0x0000000728287c20 */ /* 0x000fc80008410000 */
[----:B------:R-:W-:-:S07]  /*1ee0*/  @P2 FADD.FTZ R40, R41, R40 ;  /* 0x0000002829282221 */ /* 0x000fce0000010000 */
.L_x_594:
[----:B------:R-:W-:Y:S05]  /*1ef0*/  BSYNC B1 ;  /* 0x0000000000017941 */ /* 0x000fea0003800000 */
.L_x_592:
[----:B------:R-:W-:Y:S04]  /*1f00*/  BSSY B1, `(.L_x_595) ;  /* 0x000000d000017945 */ /* 0x000fe80003800000 */
[----:B------:R-:W-:Y:S05]  /*1f10*/  @P3 BRA `(.L_x_596) ;  /* 0x0000000000143947 */ /* 0x000fea0003800000 */
[----:B------:R-:W-:Y:S01]  /*1f20*/  MOV R41, RZ ;  /* 0x000000ff00297202 */ /* 0x000fe20000000f00 */
[----:B------:R-:W-:Y:S06]  /*1f30*/  @!P2 BRA `(.L_x_597) ;  /* 0x000000000024a947 */ /* 0x000fec0003800000 */
[----:B-----5:R-:W-:-:S05]  /*1f40*/  PRMT R41, R64, 0x7632, R41 ;  /* 0x0000763240297816 */ /* 0x020fca0000000029 */
[----:B------:R-:W-:Y:S01]  /*1f50*/  IMAD.U32 R41, R41, 0x10000, RZ ;  /* 0x0001000029297824 */ /* 0x000fe200078e00ff */
[----:B------:R-:W-:Y:S06]  /*1f60*/  BRA `(.L_x_597) ;  /* 0x0000000000187947 */ /* 0x000fec0003800000 */
.L_x_596:
[----:B-----5:R-:W-:Y:S02]  /*1f70*/  PRMT R41, R60, 0x7632, R41 ;  /* 0x000076323c297816 */ /* 0x020fe40000000029 */
[----:B------:R-:W-:Y:S02]  /*1f80*/  @P2 PRMT R42, R64, 0x7632, R42 ;  /* 0x00007632402a2816 */ /* 0x000fe4000000002a */
[----:B------:R-:W-:Y:S02]  /*1f90*/  SHF.L.U32 R41, R41, 0x10, RZ ;  /* 0x0000001029297819 */ /* 0x000fe400000006ff */
[----:B------:R-:W-:-:S03]  /*1fa0*/  @P2 SHF.L.U32 R42, R42, 0x10, RZ ;  /* 0x000000102a2a2819 */ /* 0x000fc600000006ff */
[----:B------:R-:W-:-:S04]  /*1fb0*/  FMUL.FTZ R41, R41, UR7 ;  /* 0x0000000729297c20 */ /* 0x000fc80008410000 */
[----:B------:R-:W-:-:S07]  /*1fc0*/  @P2 FADD.FTZ R41, R42, R41 ;  /* 0x000000292a292221 */ /* 0x000fce0000010000 */
.L_x_597:
[----:B------:R-:W-:Y:S05]  /*1fd0*/  BSYNC B1 ;  /* 0x0000000000017941 */ /* 0x000fea0003800000 */
.L_x_595:
[----:B------:R-:W-:Y:S04]  /*1fe0*/  BSSY B1, `(.L_x_598) ;  /* 0x000000a000017945 */ /* 0x000fe80003800000 */
[----:B------:R-:W-:Y:S05]  /*1ff0*/  @P3 BRA `(.L_x_599) ;  /* 0x0000000000103947 */ /* 0x000fea0003800000 */
[----:B------:R-:W-:Y:S01]  /*2000*/  HFMA2.MMA R42, -RZ, RZ, 0, 0 ;  /* 0x00000000ff2a7435 */ /* 0x000fe200000001ff */
[----:B------:R-:W-:Y:S10]  /*2010*/  @!P2 BRA `(.L_x_600) ;  /* 0x000000000018a947 */ /* 0x000ff40003800000 */
[----:B-----5:R-:W-:Y:S01]  /*2020*/  SHF.L.U32 R42, R65, 0x10, RZ ;  /* 0x00000010412a7819 */ /* 0x020fe200000006ff */
[----:B------:R-:W-:Y:S06]  /*2030*/  BRA `(.L_x_600) ;  /* 0x0000000000107947 */ /* 0x000fec0003800000 */
.L_x_599:
[----:B-----5:R-:W-:Y:S01]  /*2040*/  SHF.L.U32 R42, R61, 0x10, RZ ;  /* 0x000000103d2a7819 */ /* 0x020fe200000006ff */
[----:B------:R-:W-:-:S04]  /*2050*/  @P2 IMAD.U32 R43, R65, 0x10000, RZ ;  /* 0x00010000412b2824 */ /* 0x000fc800078e00ff */
[----:B------:R-:W-:-:S04]  /*2060*/  FMUL.FTZ R42, R42, UR7 ;  /* 0x000000072a2a7c20 */ /* 0x000fc80008410000 */
[----:B------:R-:W-:-:S07]  /*2070*/  @P2 FADD.FTZ R42, R43, R42 ;  /* 0x0000002a2b2a2221 */ /* 0x000fce0000010000 */
.L_x_600:
[----:B------:R-:W-:Y:S05]  /*2080*/  BSYNC B1 ;  /* 0x0000000000017941 */ /* 0x000fea0003800000 */
.L_x_598:
[----:B------:R-:W-:Y:S04]  /*2090*/  BSSY B1, `(.L_x_601) ;  /* 0x000000d000017945 */ /* 0x000fe80003800000 */
[----:B------:R-:W-:Y:S05]  /*20a0*/  @P3 BRA `(.L_x_602) ;  /* 0x0000000000143947 */ /* 0x000fea0003800000 */
[----:B------:R-:W-:Y:S01]  /*20b0*/  MOV R43, RZ ;  /* 0x000000ff002b7202 */ /* 0x000fe20000000f00 */
[----:B------:R-:W-:Y:S06]  /*20c0*/  @!P2 BRA `(.L_x_603) ;  /* 0x000000000024a947 */ /* 0x000fec0003800000 */
[----:B-----5:R-:W-:-:S04]  /*20d0*/  PRMT R43, R65, 0x7632, R43 ;  /* 0x00007632412b7816 */ /* 0x020fc8000000002b */
[----:B------:R-:W-:Y:S01]  /*20e0*/  SHF.L.U32 R43, R43, 0x10, RZ ;  /* 0x000000102b2b7819 */ /* 0x000fe200000006ff */
[----:B------:R-:W-:Y:S06]  /*20f0*/  BRA `(.L_x_603) ;  /* 0x0000000000187947 */ /* 0x000fec0003800000 */
.L_x_602:
[----:B-----5:R-:W-:Y:S02]  /*2100*/  PRMT R43, R61, 0x7632, R43 ;  /* 0x000076323d2b7816 */ /* 0x020fe4000000002b */
[----:B------:R-:W-:Y:S02]  /*2110*/  @P2 PRMT R44, R65, 0x7632, R44 ;  /* 0x00007632412c2816 */ /* 0x000fe4000000002c */
[----:B------:R-:W-:Y:S02]  /*2120*/  SHF.L.U32 R43, R43, 0x10, RZ ;  /* 0x000000102b2b7819 */ /* 0x000fe400000006ff */
[----:B------:R-:W-:-:S03]  /*2130*/  @P2 SHF.L.U32 R44, R44, 0x10, RZ ;  /* 0x000000102c2c2819 */ /* 0x000fc600000006ff */
[----:B------:R-:W-:-:S04]  /*2140*/  FMUL.FTZ R43, R43, UR7 ;  /* 0x000000072b2b7c20 */ /* 0x000fc80008410000 */
[----:B------:R-:W-:-:S07]  /*2150*/  @P2 FADD.FTZ R43, R44, R43 ;  /* 0x0000002b2c2b2221 */ /* 0x000fce0000010000 */
.L_x_603:
[----:B------:R-:W-:Y:S05]  /*2160*/  BSYNC B1 ;  /* 0x0000000000017941 */ /* 0x000fea0003800000 */
.L_x_601:
[----:B------:R-:W-:Y:S04]  /*2170*/  BSSY B1, `(.L_x_604) ;  /* 0x000000a000017945 */ /* 0x000fe80003800000 */
[----:B------:R-:W-:Y:S05]  /*2180*/  @P3 BRA `(.L_x_605) ;  /* 0x0000000000103947 */ /* 0x000fea0003800000 */
[----:B------:R-:W-:Y:S01]  /*2190*/  HFMA2.MMA R44, -RZ, RZ, 0, 0 ;  /* 0x00000000ff2c7435 */ /* 0x000fe200000001ff */
[----:B------:R-:W-:Y:S10]  /*21a0*/  @!P2 BRA `(.L_x_606) ;  /* 0x000000000018a947 */ /* 0x000ff40003800000 */
[----:B-----5:R-:W-:Y:S01]  /*21b0*/  IMAD.U32 R44, R66, 0x10000, RZ ;  /* 0x00010000422c7824 */ /* 0x020fe200078e00ff */
[----:B------:R-:W-:Y:S06]  /*21c0*/  BRA `(.L_x_606) ;  /* 0x0000000000107947 */ /* 0x000fec0003800000 */
.L_x_605:
[----:B-----5:R-:W-:Y:S02]  /*21d0*/  SHF.L.U32 R44, R62, 0x10, RZ ;  /* 0x000000103e2c7819 */ /* 0x020fe400000006ff */
[----:B------:R-:W-:-:S03]  /*21e0*/  @P2 SHF.L.U32 R45, R66, 0x10, RZ ;  /* 0x00000010422d2819 */ /* 0x000fc600000006ff */
[----:B------:R-:W-:-:S04]  /*21f0*/  FMUL.FTZ R44, R44, UR7 ;  /* 0x000000072c2c7c20 */ /* 0x000fc80008410000 */
[----:B------:R-:W-:-:S07]  /*2200*/  @P2 FADD.FTZ R44, R45, R44 ;  /* 0x0000002c2d2c2221 */ /* 0x000fce0000010000 */
.L_x_606:
[----:B------:R-:W-:Y:S05]  /*2210*/  BSYNC B1 ;  /* 0x0000000000017941 */ /* 0x000fea0003800000 */
.L_x_604:
[----:B------:R-:W-:Y:S04]  /*2220*/  BSSY B1, `(.L_x_607) ;  /* 0x000000d000017945 */ /* 0x000fe80003800000 */
[----:B------:R-:W-:Y:S05]  /*2230*/  @P3 BRA `(.L_x_608) ;  /* 0x0000000000143947 */ /* 0x000fea0003800000 */
[----:B------:R-:W-:Y:S01]  /*2240*/  MOV R45, RZ ;  /* 0x000000ff002d7202 */ /* 0x000fe20000000f00 */
[----:B------:R-:W-:Y:S06]  /*2250*/  @!P2 BRA `(.L_x_609) ;  /* 0x000000000024a947 */ /* 0x000fec0003800000 */
[----:B-----5:R-:W-:-:S04]  /*2260*/  PRMT R45, R66, 0x7632, R45 ;  /* 0x00007632422d7816 */ /* 0x020fc8000000002d */
[----:B------:R-:W-:Y:S01]  /*2270*/  SHF.L.U32 R45, R45, 0x10, RZ ;  /* 0x000000102d2d7819 */ /* 0x000fe200000006ff */
[----:B------:R-:W-:Y:S06]  /*2280*/  BRA `(.L_x_609) ;  /* 0x0000000000187947 */ /* 0x000fec0003800000 */
.L_x_608:
[----:B-----5:R-:W-:Y:S02]  /*2290*/  PRMT R45, R62, 0x7632, R45 ;  /* 0x000076323e2d7816 */ /* 0x020fe4000000002d */
[----:B------:R-:W-:Y:S02]  /*22a0*/  @P2 PRMT R46, R66, 0x7632, R46 ;  /* 0x00007632422e2816 */ /* 0x000fe4000000002e */
[----:B------:R-:W-:-:S03]  /*22b0*/  SHF.L.U32 R45, R45, 0x10, RZ ;  /* 0x000000102d2d7819 */ /* 0x000fc600000006ff */
[----:B------:R-:W-:Y:S02]  /*22c0*/  @P2 IMAD.U32 R46, R46, 0x10000, RZ ;  /* 0x000100002e2e2824 */ /* 0x000fe400078e00ff */
[----:B------:R-:W-:-:S04]  /*22d0*/  FMUL.FTZ R45, R45, UR7 ;  /* 0x000000072d2d7c20 */ /* 0x000fc80008410000 */
[----:B------:R-:W-:-:S07]  /*22e0*/  @P2 FADD.FTZ R45, R46, R45 ;  /* 0x0000002d2e2d2221 */ /* 0x000fce0000010000 */
.L_x_609:
[----:B------:R-:W-:Y:S05]  /*22f0*/  BSYNC B1 ;  /* 0x0000000000017941 */ /* 0x000fea0003800000 */
.L_x_607:
[----:B------:R-:W-:Y:S04]  /*2300*/  BSSY B1, `(.L_x_610) ;  /* 0x000000a000017945 */ /* 0x000fe80003800000 */
[----:B------:R-:W-:Y:S05]  /*2310*/  @P3 BRA `(.L_x_611) ;  /* 0x0000000000103947 */ /* 0x000fea0003800000 */
[----:B------:R-:W-:Y:S01]  /*2320*/  HFMA2.MMA R46, -RZ, RZ, 0, 0 ;  /* 0x00000000ff2e7435 */ /* 0x000fe200000001ff */
[----:B------:R-:W-:Y:S10]  /*2330*/  @!P2 BRA `(.L_x_612) ;  /* 0x000000000018a947 */ /* 0x000ff40003800000 */
[----:B-----5:R-:W-:Y:S01]  /*2340*/  SHF.L.U32 R46, R67, 0x10, RZ ;  /* 0x00000010432e7819 */ /* 0x020fe200000006ff */
[----:B------:R-:W-:Y:S06]  /*2350*/  BRA `(.L_x_612) ;  /* 0x0000000000107947 */ /* 0x000fec0003800000 */
.L_x_611:
[----:B-----5:R-:W-:Y:S02]  /*2360*/  SHF.L.U32 R46, R63, 0x10, RZ ;  /* 0x000000103f2e7819 */ /* 0x020fe400000006ff */
[----:B------:R-:W-:-:S03]  /*2370*/  @P2 SHF.L.U32 R47, R67, 0x10, RZ ;  /* 0x00000010432f2819 */ /* 0x000fc600000006ff */
[----:B------:R-:W-:-:S04]  /*2380*/  FMUL.FTZ R46, R46, UR7 ;  /* 0x000000072e2e7c20 */ /* 0x000fc80008410000 */
[----:B------:R-:W-:-:S07]  /*2390*/  @P2 FADD.FTZ R46, R47, R46 ;  /* 0x0000002e2f2e2221 */ /* 0x000fce0000010000 */
.L_x_612:
[----:B------:R-:W-:Y:S05]  /*23a0*/  BSYNC B1 ;  /* 0x0000000000017941 */ /* 0x000fea0003800000 */
.L_x_610:
[----:B------:R-:W-:Y:S04]  /*23b0*/  BSSY B1, `(.L_x_613) ;  /* 0x000000d000017945 */ /* 0x000fe80003800000 */
[----:B------:R-:W-:Y:S05]  /*23c0*/  @P3 BRA `(.L_x_614) ;  /* 0x0000000000143947 */ /* 0x000fea0003800000 */
[----:B------:R-:W-:Y:S01]  /*23d0*/  MOV R47, RZ ;  /* 0x000000ff002f7202 */ /* 0x000fe20000000f00 */
[----:B------:R-:W-:Y:S06]  /*23e0*/  @!P2 BRA `(.L_x_615) ;  /* 0x000000000024a947 */ /* 0x000fec0003800000 */
[----:B-----5:R-:W-:-:S05]  /*23f0*/  PRMT R47, R67, 0x7632, R47 ;  /* 0x00007632432f7816 */ /* 0x020fca000000002f */
[----:B------:R-:W-:Y:S01]  /*2400*/  IMAD.U32 R47, R47, 0x10000, RZ ;  /* 0x000100002f2f7824 */ /* 0x000fe200078e00ff */
[----:B------:R-:W-:Y:S06]  /*2410*/  BRA `(.L_x_615) ;  /* 0x0000000000187947 */ /* 0x000fec0003800000 */
.L_x_614:
[----:B-----5:R-:W-:Y:S02]  /*2420*/  PRMT R47, R63, 0x7632, R47 ;  /* 0x000076323f2f7816 */ /* 0x020fe4000000002f */
[----:B------:R-:W-:Y:S02]  /*2430*/  @P2 PRMT R68, R67, 0x7632, R68 ;  /* 0x0000763243442816 */ /* 0x000fe40000000044 */
[----:B------:R-:W-:Y:S02]  /*2440*/  SHF.L.U32 R47, R47, 0x10, RZ ;  /* 0x000000102f2f7819 */ /* 0x000fe400000006ff */
[----:B------:R-:W-:-:S03]  /*2450*/  @P2 SHF.L.U32 R68, R68, 0x10, RZ ;  /* 0x0000001044442819 */ /* 0x000fc600000006ff */
[----:B------:R-:W-:-:S04]  /*2460*/  FMUL.FTZ R47, R47, UR7 ;  /* 0x000000072f2f7c20 */ /* 0x000fc80008410000 */
[----:B------:R-:W-:-:S07]  /*2470*/  @P2 FADD.FTZ R47, R68, R47 ;  /* 0x0000002f442f2221 */ /* 0x000fce0000010000 */
.L_x_615:
[----:B------:R-:W-:Y:S05]  /*2480*/  BSYNC B1 ;  /* 0x0000000000017941 */ /* 0x000fea0003800000 */
.L_x_613:
[----:B------:R-:W0:Y:S01]  /*2490*/  LDC.64 R132, c[0x0][0x238] ;  /* 0x00008e00ff847b82 */ /* 0x000e220000000a00 */
[----:B------:R-:W-:Y:S02]  /*24a0*/  F2FP.BF16.F32.PACK_AB R71, R47, R46 ;  /* 0x0000002e2f47723e */ /* 0x000fe400000010ff */
[----:B------:R-:W-:Y:S02]  /*24b0*/  F2FP.BF16.F32.PACK_AB R70, R45, R44 ;  /* 0x0000002c2d46723e */ /* 0x000fe400000010ff */
[----:B------:R-:W-:Y:S02]  /*24c0*/  F2FP.BF16.F32.PACK_AB R69, R43, R42 ;  /* 0x0000002a2b45723e */ /* 0x000fe400000010ff */
[----:B------:R-:W-:Y:S02]  /*24d0*/  F2FP.BF16.F32.PACK_AB R68, R41, R40 ;  /* 0x000000282944723e */ /* 0x000fe400000010ff */
[----:B------:R-:W-:Y:S01]  /*24e0*/  IADD3 R142, R142, 0x20, RZ ;  /* 0x000000208e8e7810 */ /* 0x000fe20007ffe0ff */
[C---:B0-----:R-:W-:Y:S01]  /*24f0*/  IMAD.WIDE.U32 R132, R141.reuse, 0x10, R132 ;  /* 0x000000108d847825 */ /* 0x041fe200078e0084 */
[----:B------:R-:W-:-:S04]  /*2500*/  IADD3 R141, R141, 0x20, RZ ;  /* 0x000000208d8d7810 */ /* 0x000fc80007ffe0ff */
[----:B------:R0:W-:Y:S03]  /*2510*/  STG.E.128 desc[UR4][R132.64], R68 ;  /* 0x0000004484007986 */ /* 0x0001e6000c101d04 */
.L_x_591:
[----:B------:R-:W-:Y:S05]  /*2520*/  BSYNC B0 ;  /* 0x0000000000007941 */ /* 0x000fea0003800000 */
.L_x_590:
[----:B------:R-:W-:Y:S01]  /*2530*/  LOP3.LUT P2, RZ, R3, 0x4000, RZ, 0xc0, !PT ;  /* 0x0000400003ff7812 */ /* 0x000fe2000784c0ff */
[----:B------:R-:W-:-:S12]  /*2540*/  BSSY B0, `(.L_x_616) ;  /* 0x0000078000007945 */ /* 0x000fd80003800000 */
[----:B------:R-:W-:Y:S05]  /*2550*/  @!P2 BRA `(.L_x_617) ;  /* 0x0000000400d8a947 */ /* 0x000fea0003800000 */
[----:B------:R-:W1:Y:S01]  /*2560*/  @P1 LDC.64 R48, c[0x0][0x220] ;  /* 0x00008800ff301b82 */ /* 0x000e620000000a00 */
[----:B------:R-:W-:-:S04]  /*2570*/  ISETP.NE.U32.AND P2, PT, RZ, UR8, PT ;  /* 0x00000008ff007c0c */ /* 0x000fc8000bf45070 */
[----:B------:R-:W-:Y:S01]  /*2580*/  ISETP.NE.AND.EX P2, PT, RZ, UR9, PT, P2 ;  /* 0x00000009ff007c0c */ /* 0x000fe2000bf45320 */
[----:B-1----:R-:W-:-:S05]  /*2590*/  @P1 IMAD.WIDE.U32 R48, R142, 0x10, R48 ;  /* 0x000000108e301825 */ /* 0x002fca00078e0030 */
[----:B-----5:R1:W5:Y:S07]  /*25a0*/  @P1 LDG.E.128 R60, desc[UR4][R48.64] ;  /* 0x00000004303c1981 */ /* 0x02036e000c1e1d00 */
[----:B-1----:R-:W1:Y:S02]  /*25b0*/  @P2 LDC.64 R48, c[0x0][0x230] ;  /* 0x00008c00ff302b82 */ /* 0x002e640000000a00 */
[----:B-1----:R-:W-:-:S05]  /*25c0*/  @P2 IMAD.WIDE.U32 R48, R141, 0x10, R48 ;  /* 0x000000108d302825 */ /* 0x002fca00078e0030 */
[----:B------:R1:W5:Y:S01]  /*25d0*/  @P2 LDG.E.128 R64, desc[UR4][R48.64] ;  /* 0x0000000430402981 */ /* 0x000362000c1e1d00 */
[----:B------:R-:W-:Y:S01]  /*25e0*/  ISETP.GT.AND P3, PT, R140, RZ, PT ;  /* 0x000000ff8c00720c */ /* 0x000fe20003f64270 */
[----:B------:R-:W-:-:S12]  /*25f0*/  BSSY B1, `(.L_x_618) ;  /* 0x000000a000017945 */ /* 0x000fd80003800000 */
[----:B-1----:R-:W-:Y:S05]  /*2600*/  @P3 BRA `(.L_x_619) ;  /* 0x0000000000103947 */ /* 0x002fea0003800000 */
[----:B------:R-:W-:Y:S01]  /*2610*/  HFMA2.MMA R48, -RZ, RZ, 0, 0 ;  /* 0x00000000ff307435 */ /* 0x000fe200000001ff */
[----:B------:R-:W-:Y:S10]  /*2620*/  @!P2 BRA `(.L_x_620) ;  /* 0x000000000018a947 */ /* 0x000ff40003800000 */
[----:B-----5:R-:W-:Y:S01]  /*2630*/  IMAD.U32 R48, R64, 0x10000, RZ ;  /* 0x0001000040307824 */ /* 0x020fe200078e00ff */
[----:B------:R-:W-:Y:S06]  /*2640*/  BRA `(.L_x_620) ;  /* 0x0000000000107947 */ /* 0x000fec0003800000 */
.L_x_619:
[----:B-----5:R-:W-:Y:S02]  /*2650*/  SHF.L.U32 R48, R60, 0x10, RZ ;  /* 0x000000103c307819 */ /* 0x020fe400000006ff */
[----:B------:R-:W-:-:S03]  /*2660*/  @P2 SHF.L.U32 R49, R64, 0x10, RZ ;  /* 0x0000001040312819 */ /* 0x000fc600000006ff */
[----:B------:R-:W-:-:S04]  /*2670*/  FMUL.FTZ R48, R48, UR7 ;  /* 0x0000000730307c20 */ /* 0x000fc80008410000 */
[----:B------:R-:W-:-:S07]  /*2680*/  @P2 FADD.FTZ R48, R49, R48 ;  /* 0x0000003031302221 */ /* 0x000fce0000010000 */
.L_x_620:
[----:B------:R-:W-:Y:S05]  /*2690*/  BSYNC B1 ;  /* 0x0000000000017941 */ /* 0x000fea0003800000 */
.L_x_618:
[----:B------:R-:W-:Y:S04]  /*26a0*/  BSSY B1, `(.L_x_621) ;  /* 0x000000d000017945 */ /* 0x000fe80003800000 */
[----:B------:R-:W-:Y:S05]  /*26b0*/  @P3 BRA `(.L_x_622) ;  /* 0x0000000000143947 */ /* 0x000fea0003800000 */
[----:B------:R-:W-:Y:S01]  /*26c0*/  MOV R49, RZ ;  /* 0x000000ff00317202 */ /* 0x000fe20000000f00 */
[----:B------:R-:W-:Y:S06]  /*26d0*/  @!P2 BRA `(.L_x_623) ;  /* 0x000000000024a947 */ /* 0x000fec0003800000 */
[----:B-----5:R-:W-:-:S04]  /*26e0*/  PRMT R49, R64, 0x7632, R49 ;  /* 0x0000763240317816 */ /* 0x020fc80000000031 */
[----:B------:R-:W-:Y:S01]  /*26f0*/  SHF.L.U32 R49, R49, 0x10, RZ ;  /* 0x0000001031317819 */ /* 0x000fe200000006ff */
[----:B------:R-:W-:Y:S06]  /*2700*/  BRA `(.L_x_623) ;  /* 0x0000000000187947 */ /* 0x000fec0003800000 */
.L_x_622:
[----:B-----5:R-:W-:Y:S02]  /*2710*/  PRMT R49, R60, 0x7632, R49 ;  /* 0x000076323c317816 */ /* 0x020fe40000000031 */
[----:B------:R-:W-:Y:S02]  /*2720*/  @P2 PRMT R50, R64, 0x7632, R50 ;  /* 0x0000763240322816 */ /* 0x000fe40000000032 */
[----:B------:R-:W-:-:S03]  /*2730*/  SHF.L.U32 R49, R49, 0x10, RZ ;  /* 0x0000001031317819 */ /* 0x000fc600000006ff */
[----:B------:R-:W-:Y:S02]  /*2740*/  @P2 IMAD.U32 R50, R50, 0x10000, RZ ;  /* 0x0001000032322824 */ /* 0x000fe400078e00ff */
[----:B------:R-:W-:-:S04]  /*2750*/  FMUL.FTZ R49, R49, UR7 ;  /* 0x0000000731317c20 */ /* 0x000fc80008410000 */
[----:B------:R-:W-:-:S07]  /*2760*/  @P2 FADD.FTZ R49, R50, R49 ;  /* 0x0000003132312221 */ /* 0x000fce0000010000 */
.L_x_623:
[----:B------:R-:W-:Y:S05]  /*2770*/  BSYNC B1 ;  /* 0x0000000000017941 */ /* 0x000fea0003800000 */
.L_x_621:
[----:B------:R-:W-:Y:S04]  /*2780*/  BSSY B1, `(.L_x_624) ;  /* 0x000000a000017945 */ /* 0x000fe80003800000 */
[----:B------:R-:W-:Y:S05]  /*2790*/  @P3 BRA `(.L_x_625) ;  /* 0x0000000000103947 */ /* 0x000fea0003800000 */
[----:B------:R-:W-:Y:S01]  /*27a0*/  HFMA2.MMA R50, -RZ, RZ, 0, 0 ;  /* 0x00000000ff327435 */ /* 0x000fe200000001ff */
[----:B------:R-:W-:Y:S10]  /*27b0*/  @!P2 BRA `(.L_x_626) ;  /* 0x000000000018a947 */ /* 0x000ff40003800000 */
[----:B-----5:R-:W-:Y:S01]  /*27c0*/  SHF.L.U32 R50, R65, 0x10, RZ ;  /* 0x0000001041327819 */ /* 0x020fe200000006ff */
[----:B------:R-:W-:Y:S06]  /*27d0*/  BRA `(.L_x_626) ;  /* 0x0000000000107947 */ /* 0x000fec0003800000 */
.L_x_625:
[----:B-----5:R-:W-:Y:S02]  /*27e0*/  SHF.L.U32 R50, R61, 0x10, RZ ;  /* 0x000000103d327819 */ /* 0x020fe400000006ff */
[----:B------:R-:W-:-:S03]  /*27f0*/  @P2 SHF.L.U32 R51, R65, 0x10, RZ ;  /* 0x0000001041332819 */ /* 0x000fc600000006ff */
[----:B------:R-:W-:-:S04]  /*2800*/  FMUL.FTZ R50, R50, UR7 ;  /* 0x0000000732327c20 */ /* 0x000fc80008410000 */
[----:B------:R-:W-:-:S07]  /*2810*/  @P2 FADD.FTZ R50, R51, R50 ;  /* 0x0000003233322221 */ /* 0x000fce0000010000 */
.L_x_626:
[----:B------:R-:W-:Y:S05]  /*2820*/  BSYNC B1 ;  /* 0x0000000000017941 */ /* 0x000fea0003800000 */
.L_x_624:
[----:B------:R-:W-:Y:S04]  /*2830*/  BSSY B1, `(.L_x_627) ;  /* 0x000000d000017945 */ /* 0x000fe80003800000 */
[----:B------:R-:W-:Y:S05]  /*2840*/  @P3 BRA `(.L_x_628) ;  /* 0x0000000000143947 */ /* 0x000fea0003800000 */
[----:B------:R-:W-:Y:S01]  /*2850*/  MOV R51, RZ ;  /* 0x000000ff00337202 */ /* 0x000fe20000000f00 */
[----:B------:R-:W-:Y:S06]  /*2860*/  @!P2 BRA `(.L_x_629) ;  /* 0x000000000024a947 */ /* 0x000fec0003800000 */
[----:B-----5:R-:W-:-:S05]  /*2870*/  PRMT R51, R65, 0x7632, R51 ;  /* 0x0000763241337816 */ /* 0x020fca0000000033 */
[----:B------:R-:W-:Y:S01]  /*2880*/  IMAD.U32 R51, R51, 0x10000, RZ ;  /* 0x0001000033337824 */ /* 0x000fe200078e00ff */
[----:B------:R-:W-:Y:S06]  /*2890*/  BRA `(.L_x_629) ;  /* 0x0000000000187947 */ /* 0x000fec0003800000 */
.L_x_628:
[----:B-----5:R-:W-:Y:S02]  /*28a0*/  PRMT R51, R61, 0x7632, R51 ;  /* 0x000076323d337816 */ /* 0x020fe40000000033 */
[----:B------:R-:W-:Y:S02]  /*28b0*/  @P2 PRMT R52, R65, 0x7632, R52 ;  /* 0x0000763241342816 */ /* 0x000fe40000000034 */
[----:B------:R-:W-:Y:S02]  /*28c0*/  SHF.L.U32 R51, R51, 0x10, RZ ;  /* 0x0000001033337819 */ /* 0x000fe400000006ff */
[----:B------:R-:W-:-:S03]  /*28d0*/  @P2 SHF.L.U32 R52, R52, 0x10, RZ ;  /* 0x0000001034342819 */ /* 0x000fc600000006ff */
[----:B------:R-:W-:-:S04]  /*28e0*/  FMUL.FTZ R51, R51, UR7 ;  /* 0x0000000733337c20 */ /* 0x000fc80008410000 */
[----:B------:R-:W-:-:S07]  /*28f0*/  @P2 FADD.FTZ R51, R52, R51 ;  /* 0x0000003334332221 */ /* 0x000fce0000010000 */
.L_x_629:
[----:B------:R-:W-:Y:S05]  /*2900*/  BSYNC B1 ;  /* 0x0000000000017941 */ /* 0x000fea0003800000 */
.L_x_627:
[----:B------:R-:W-:Y:S04]  /*2910*/  BSSY B1, `(.L_x_630) ;  /* 0x000000a000017945 */ /* 0x000fe80003800000 */
[----:B------:R-:W-:Y:S05]  /*2920*/  @P3 BRA `(.L_x_631) ;  /* 0x0000000000103947 */ /* 0x000fea0003800000 */
[----:B------:R-:W-:Y:S01]  /*2930*/  HFMA2.MMA R52, -RZ, RZ, 0, 0 ;  /* 0x00000000ff347435 */ /* 0x000fe200000001ff */
[----:B------:R-:W-:Y:S10]  /*2940*/  @!P2 BRA `(.L_x_632) ;  /* 0x000000000018a947 */ /* 0x000ff40003800000 */
[----:B-----5:R-:W-:Y:S01]  /*2950*/  SHF.L.U32 R52, R66, 0x10, RZ ;  /* 0x0000001042347819 */ /* 0x020fe200000006ff */
[----:B------:R-:W-:Y:S06]  /*2960*/  BRA `(.L_x_632) ;  /* 0x0000000000107947 */ /* 0x000fec0003800000 */
.L_x_631:
[----:B-----5:R-:W-:Y:S01]  /*2970*/  SHF.L.U32 R52, R62, 0x10, RZ ;  /* 0x000000103e347819 */ /* 0x020fe200000006ff */
[----:B------:R-:W-:-:S04]  /*2980*/  @P2 IMAD.U32 R53, R66, 0x10000, RZ ;  /* 0x0001000042352824 */ /* 0x000fc800078e00ff */
[----:B------:R-:W-:-:S04]  /*2990*/  FMUL.FTZ R52, R52, UR7 ;  /* 0x0000000734347c20 */ /* 0x000fc80008410000 */
[----:B------:R-:W-:-:S07]  /*29a0*/  @P2 FADD.FTZ R52, R53, R52 ;  /* 0x0000003435342221 */ /* 0x000fce0000010000 */
.L_x_632:
[----:B------:R-:W-:Y:S05]  /*29b0*/  BSYNC B1 ;  /* 0x0000000000017941 */ /* 0x000fea0003800000 */
.L_x_630:
[----:B------:R-:W-:Y:S04]  /*29c0*/  BSSY B1, `(.L_x_633) ;  /* 0x000000d000017945 */ /* 0x000fe80003800000 */
[----:B------:R-:W-:Y:S05]  /*29d0*/  @P3 BRA `(.L_x_634) ;  /* 0x0000000000143947 */ /* 0x000fea0003800000 */
[----:B------:R-:W-:Y:S01]  /*29e0*/  MOV R53, RZ ;  /* 0x000000ff00357202 */ /* 0x000fe20000000f00 */
[----:B------:R-:W-:Y:S06]  /*29f0*/  @!P2 BRA `(.L_x_635) ;  /* 0x000000000024a947 */ /* 0x000fec0003800000 */
[----:B-----5:R-:W-:-:S04]  /*2a00*/  PRMT R53, R66, 0x7632, R53 ;  /* 0x0000763242357816 */ /* 0x020fc80000000035 */
[----:B------:R-:W-:Y:S01]  /*2a10*/  SHF.L.U32 R53, R53, 0x10, RZ ;  /* 0x0000001035357819 */ /* 0x000fe200000006ff */
[----:B------:R-:W-:Y:S06]  /*2a20*/  BRA `(.L_x_635) ;  /* 0x0000000000187947 */ /* 0x000fec0003800000 */
.L_x_634:
[----:B-----5:R-:W-:Y:S02]  /*2a30*/  PRMT R53, R62, 0x7632, R53 ;  /* 0x000076323e357816 */ /* 0x020fe40000000035 */
[----:B------:R-:W-:Y:S02]  /*2a40*/  @P2 PRMT R54, R66, 0x7632, R54 ;  /* 0x0000763242362816 */ /* 0x000fe40000000036 */
[----:B------:R-:W-:Y:S02]  /*2a50*/  SHF.L.U32 R53, R53, 0x10, RZ ;  /* 0x0000001035357819 */ /* 0x000fe400000006ff */
[----:B------:R-:W-:-:S03]  /*2a60*/  @P2 SHF.L.U32 R54, R54, 0x10, RZ ;  /* 0x0000001036362819 */ /* 0x000fc600000006ff */
[----:B------:R-:W-:-:S04]  /*2a70*/  FMUL.FTZ R53, R53, UR7 ;  /* 0x0000000735357c20 */ /* 0x000fc80008410000 */
[----:B------:R-:W-:-:S07]  /*2a80*/  @P2 FADD.FTZ R53, R54, R53 ;  /* 0x0000003536352221 */ /* 0x000fce0000010000 */
.L_x_635:
[----:B------:R-:W-:Y:S05]  /*2a90*/  BSYNC B1 ;  /* 0x0000000000017941 */ /* 0x000fea0003800000 */
.L_x_633:
[----:B------:R-:W-:Y:S04]  /*2aa0*/  BSSY B1, `(.L_x_636) ;  /* 0x000000a000017945 */ /* 0x000fe80003800000 */
[----:B------:R-:W-:Y:S05]  /*2ab0*/  @P3 BRA `(.L_x_637) ;  /* 0x0000000000103947 */ /* 0x000fea0003800000 */
[----:B------:R-:W-:Y:S01]  /*2ac0*/  HFMA2.MMA R54, -RZ, RZ, 0, 0 ;  /* 0x00000000ff367435 */ /* 0x000fe200000001ff */
[----:B------:R-:W-:Y:S10]  /*2ad0*/  @!P2 BRA `(.L_x_638) ;  /* 0x000000000018a947 */ /* 0x000ff40003800000 */
[----:B-----5:R-:W-:Y:S01]  /*2ae0*/  IMAD.U32 R54, R67, 0x10000, RZ ;  /* 0x0001000043367824 */ /* 0x020fe200078e00ff */
[----:B------:R-:W-:Y:S06]  /*2af0*/  BRA `(.L_x_638) ;  /* 0x0000000000107947 */ /* 0x000fec0003800000 */
.L_x_637:
[----:B-----5:R-:W-:Y:S02]  /*2b00*/  SHF.L.U32 R54, R63, 0x10, RZ ;  /* 0x000000103f367819 */ /* 0x020fe400000006ff */
[----:B------:R-:W-:-:S03]  /*2b10*/  @P2 SHF.L.U32 R55, R67, 0x10, RZ ;  /* 0x0000001043372819 */ /* 0x000fc600000006ff */
[----:B------:R-:W-:-:S04]  /*2b20*/  FMUL.FTZ R54, R54, UR7 ;  /* 0x0000000736367c20 */ /* 0x000fc80008410000 */
[----:B------:R-:W-:-:S07]  /*2b30*/  @P2 FADD.FTZ R54, R55, R54 ;  /* 0x0000003637362221 */ /* 0x000fce0000010000 */
.L_x_638:
[----:B------:R-:W-:Y:S05]  /*2b40*/  BSYNC B1 ;  /* 0x0000000000017941 */ /* 0x000fea0003800000 */
.L_x_636:
[----:B------:R-:W-:Y:S04]  /*2b50*/  BSSY B1, `(.L_x_639) ;  /* 0x000000d000017945 */ /* 0x000fe80003800000 */
[----:B------:R-:W-:Y:S05]  /*2b60*/  @P3 BRA `(.L_x_640) ;  /* 0x0000000000143947 */ /* 0x000fea0003800000 */
[----:B------:R-:W-:Y:S01]  /*2b70*/  MOV R55, RZ ;  /* 0x000000ff00377202 */ /* 0x000fe20000000f00 */
[----:B------:R-:W-:Y:S06]  /*2b80*/  @!P2 BRA `(.L_x_641) ;  /* 0x000000000024a947 */ /* 0x000fec0003800000 */
[----:B-----5:R-:W-:-:S04]  /*2b90*/  PRMT R55, R67, 0x7632, R55 ;  /* 0x0000763243377816 */ /* 0x020fc80000000037 */
[----:B------:R-:W-:Y:S01]  /*2ba0*/  SHF.L.U32 R55, R55, 0x10, RZ ;  /* 0x0000001037377819 */ /* 0x000fe200000006ff */
[----:B------:R-:W-:Y:S06]  /*2bb0*/  BRA `(.L_x_641) ;  /* 0x0000000000187947 */ /* 0x000fec0003800000 */
.L_x_640:
[----:B-----5:R-:W-:Y:S02]  /*2bc0*/  PRMT R55, R63, 0x7632, R55 ;  /* 0x000076323f377816 */ /* 0x020fe40000000037 */
[----:B0-----:R-:W-:Y:S02]  /*2bd0*/  @P2 PRMT R68, R67, 0x7632, R68 ;  /* 0x0000763243442816 */ /* 0x001fe40000000044 */
[----:B------:R-:W-:-:S03]  /*2be0*/  SHF.L.U32 R55, R55, 0x10, RZ ;  /* 0x0000001037377819 */ /* 0x000fc600000006ff */
[----:B------:R-:W-:Y:S02]  /*2bf0*/  @P2 IMAD.U32 R68, R68, 0x10000, RZ ;  /* 0x0001000044442824 */ /* 0x000fe400078e00ff */
[----:B------:R-:W-:-:S04]  /*2c00*/  FMUL.FTZ R55, R55, UR7 ;  /* 0x0000000737377c20 */ /* 0x000fc80008410000 */
[----:B------:R-:W-:-:S07]  /*2c10*/  @P2 FADD.FTZ R55, R68, R55 ;  /* 0x0000003744372221 */ /* 0x000fce0000010000 */
.L_x_641:
[----:B------:R-:W-:Y:S05]  /*2c20*/  BSYNC B1 ;  /* 0x0000000000017941 */ /* 0x000fea0003800000 */
.L_x_639:
[----:B0-----:R-:W0:Y:S01]  /*2c30*/  LDC.64 R132, c[0x0][0x238] ;  /* 0x00008e00ff847b82 */ /* 0x001e220000000a00 */
        /* <DEDUP_REMOVED lines=8> */
.L_x_617:
[----:B------:R-:W-:Y:S05]  /*2cc0*/  BSYNC B0 ;  /* 0x0000000000007941 */ /* 0x000fea0003800000 */
.L_x_616:
[----:B------:R-:W-:Y:S01]  /*2cd0*/  LOP3.LUT P2, RZ, R3, 0x2000, RZ, 0xc0, !PT ;  /* 0x0000200003ff7812 */ /* 0x000fe2000784c0ff */
[----:B------:R-:W-:-:S12]  /*2ce0*/  BSSY B0, `(.L_x_642) ;  /* 0x0000078000007945 */ /* 0x000fd80003800000 */
[----:B------:R-:W-:Y:S05]  /*2cf0*/  @!P2 BRA `(.L_x_643) ;  /* 0x0000000400d8a947 */ /* 0x000fea0003800000 */
[----:B------:R-:W2:Y:S01]  /*2d00*/  @P1 LDC.64 R56, c[0x0][0x220] ;  /* 0x00008800ff381b82 */ /* 0x000ea20000000a00 */
[----:B------:R-:W-:-:S04]  /*2d10*/  ISETP.NE.U32.AND P2, PT, RZ, UR8, PT ;  /* 0x00000008ff007c0c */ /* 0x000fc8000bf45070 */
[----:B------:R-:W-:Y:S01]  /*2d20*/  ISETP.NE.AND.EX P2, PT, RZ, UR9, PT, P2 ;  /* 0x00000009ff007c0c */ /* 0x000fe2000bf45320 */
[----:B--2---:R-:W-:-:S05]  /*2d30*/  @P1 IMAD.WIDE.U32 R56, R142, 0x10, R56 ;  /* 0x000000108e381825 */ /* 0x004fca00078e0038 */
[----:B-----5:R2:W5:Y:S07]  /*2d40*/  @P1 LDG.E.128 R60, desc[UR4][R56.64] ;  /* 0x00000004383c1981 */ /* 0x02056e000c1e1d00 */
[----:B--2---:R-:W2:Y:S02]  /*2d50*/  @P2 LDC.64 R56, c[0x0][0x230] ;  /* 0x00008c00ff382b82 */ /* 0x004ea40000000a00 */
[----:B--2---:R-:W-:-:S05]  /*2d60*/  @P2 IMAD.WIDE.U32 R56, R141, 0x10, R56 ;  /* 0x000000108d382825 */ /* 0x004fca00078e0038 */
[----:B------:R2:W5:Y:S01]  /*2d70*/  @P2 LDG.E.128 R64, desc[UR4][R56.64] ;  /* 0x0000000438402981 */ /* 0x000562000c1e1d00 */
[----:B------:R-:W-:Y:S01]  /*2d80*/  ISETP.GT.AND P3, PT, R140, RZ, PT ;  /* 0x000000ff8c00720c */ /* 0x000fe20003f64270 */
[----:B------:R-:W-:-:S12]  /*2d90*/  BSSY B1, `(.L_x_644) ;  /* 0x000000a000017945 */ /* 0x000fd80003800000 */
[----:B--2---:R-:W-:Y:S05]  /*2da0*/  @P3 BRA `(.L_x_645) ;  /* 0x0000000000103947 */ /* 0x004fea0003800000 */
[----:B------:R-:W-:Y:S01]  /*2db0*/  HFMA2.MMA R56, -RZ, RZ, 0, 0 ;  /* 0x00000000ff387435 */ /* 0x000fe200000001ff */
[----:B------:R-:W-:Y:S10]  /*2dc0*/  @!P2 BRA `(.L_x_646) ;  /* 0x000000000018a947 */ /* 0x000ff40003800000 */
[----:B-----5:R-:W-:Y:S01]  /*2dd0*/  SHF.L.U32 R56, R64, 0x10, RZ ;  /* 0x0000001040387819 */ /* 0x020fe200000006ff */
[----:B------:R-:W-:Y:S06]  /*2de0*/  BRA `(.L_x_646) ;  /* 0x0000000000107947 */ /* 0x000fec0003800000 */
.L_x_645:
[----:B-----5:R-:W-:Y:S01]  /*2df0*/  SHF.L.U32 R56, R60, 0x10, RZ ;  /* 0x000000103c387819 */ /* 0x020fe200000006ff */
[----:B------:R-:W-:-:S04]  /*2e00*/  @P2 IMAD.U32 R57, R64, 0x10000, RZ ;  /* 0x0001000040392824 */ /* 0x000fc800078e00ff */
[----:B------:R-:W-:-:S04]  /*2e10*/  FMUL.FTZ R56, R56, UR7 ;  /* 0x0000000738387c20 */ /* 0x000fc80008410000 */
[----:B------:R-:W-:-:S07]  /*2e20*/  @P2 FADD.FTZ R56, R57, R56 ;  /* 0x0000003839382221 */ /* 0x000fce0000010000 */
.L_x_646:
[----:B------:R-:W-:Y:S05]  /*2e30*/  BSYNC B1 ;  /* 0x0000000000017941 */ /* 0x000fea0003800000 */
.L_x_644:
[----:B------:R-:W-:Y:S04]  /*2e40*/  BSSY B1, `(.L_x_647) ;  /* 0x000000d000017945 */ /* 0x000fe80003800000 */
[----:B------:R-:W-:Y:S05]  /*2e50*/  @P3 BRA `(.L_x_648) ;  /* 0x0000000000143947 */ /* 0x000fea0003800000 */
[----:B------:R-:W-:Y:S01]  /*2e60*/  MOV R57, RZ ;  /* 0x000000ff00397202 */ /* 0x000fe20000000f00 */
[----:B------:R-:W-:Y:S06]  /*2e70*/  @!P2 BRA `(.L_x_649) ;  /* 0x000000000024a947 */ /* 0x000fec0003800000 */
[----:B-----5:R-:W-:-:S04]  /*2e80*/  PRMT R57, R64, 0x7632, R57 ;  /* 0x0000763240397816 */ /* 0x020fc80000000039 */
[----:B------:R-:W-:Y:S01]  /*2e90*/  SHF.L.U32 R57, R57, 0x10, RZ ;  /* 0x0000001039397819 */ /* 0x000fe200000006ff */
[----:B------:R-:W-:Y:S06]  /*2ea0*/  BRA `(.L_x_649) ;  /* 0x0000000000187947 */ /* 0x000fec0003800000 */
.L_x_648:
[----:B-----5:R-:W-:Y:S02]  /*2eb0*/  PRMT R57, R60, 0x7632, R57 ;  /* 0x000076323c397816 */ /* 0x020fe40000000039 */
[----:B------:R-:W-:Y:S02]  /*2ec0*/  @P2 PRMT R58, R64, 0x7632, R58 ;  /* 0x00007632403a2816 */ /* 0x000fe4000000003a */
[----:B------:R-:W-:Y:S02]  /*2ed0*/  SHF.L.U32 R57, R57, 0x10, RZ ;  /* 0x0000001039397819 */ /* 0x000fe400000006ff */
[----:B------:R-:W-:-:S03]  /*2ee0*/  @P2 SHF.L.U32 R58, R58, 0x10, RZ ;  /* 0x000000103a3a2819 */ /* 0x000fc600000006ff */
[----:B------:R-:W-:-:S04]  /*2ef0*/  FMUL.FTZ R57, R57, UR7 ;  /* 0x0000000739397c20 */ /* 0x000fc80008410000 */
[----:B------:R-:W-:-:S07]  /*2f00*/  @P2 FADD.FTZ R57, R58, R57 ;  /* 0x000000393a392221 */ /* 0x000fce0000010000 */
.L_x_649:
[----:B------:R-:W-:Y:S05]  /*2f10*/  BSYNC B1 ;  /* 0x0000000000017941 */ /* 0x000fea0003800000 */
.L_x_647:
[----:B------:R-:W-:Y:S04]  /*2f20*/  BSSY B1, `(.L_x_650) ;  /* 0x000000a000017945 */ /* 0x000fe80003800000 */
[----:B------:R-:W-:Y:S05]  /*2f30*/  @P3 BRA `(.L_x_651) ;  /* 0x0000000000103947 */ /* 0x000fea0003800000 */
[----:B------:R-:W-:Y:S01]  /*2f40*/  HFMA2.MMA R58, -RZ, RZ, 0, 0 ;  /* 0x00000000ff3a7435 */ /* 0x000fe200000001ff */
[----:B------:R-:W-:Y:S10]  /*2f50*/  @!P2 BRA `(.L_x_652) ;  /* 0x000000000018a947 */ /* 0x000ff40003800000 */
[----:B-----5:R-:W-:Y:S01]  /*2f60*/  IMAD.U32 R58, R65, 0x10000, RZ ;  /* 0x00010000413a7824 */ /* 0x020fe200078e00ff */
[----:B------:R-:W-:Y:S06]  /*2f70*/  BRA `(.L_x_652) ;  /* 0x0000000000107947 */ /* 0x000fec0003800000 */
.L_x_651:
[----:B-----5:R-:W-:Y:S02]  /*2f80*/  SHF.L.U32 R58, R61, 0x10, RZ ;  /* 0x000000103d3a7819 */ /* 0x020fe400000006ff */
[----:B------:R-:W-:-:S03]  /*2f90*/  @P2 SHF.L.U32 R59, R65, 0x10, RZ ;  /* 0x00000010413b2819 */ /* 0x000fc600000006ff */
[----:B------:R-:W-:-:S04]  /*2fa0*/  FMUL.FTZ R58, R58, UR7 ;  /* 0x000000073a3a7c20 */ /* 0x000fc80008410000 */
[----:B------:R-:W-:-:S07]  /*2fb0*/  @P2 FADD.FTZ R58, R59, R58 ;  /* 0x0000003a3b3a2221 */ /* 0x000fce0000010000 */
.L_x_652:
[----:B------:R-:W-:Y:S05]  /*2fc0*/  BSYNC B1 ;  /* 0x0000000000017941 */ /* 0x000fea0003800000 */
.L_x_650:
[----:B------:R-:W-:Y:S04]  /*2fd0*/  BSSY B1, `(.L_x_653) ;  /* 0x000000d000017945 */ /* 0x000fe80003800000 */
[----:B------:R-:W-:Y:S05]  /*2fe0*/  @P3 BRA `(.L_x_654) ;  /* 0x0000000000143947 */ /* 0x000fea0003800000 */
[----:B------:R-:W-:Y:S01]  /*2ff0*/  MOV R59, RZ ;  /* 0x000000ff003b7202 */ /* 0x000fe20000000f00 */
[----:B------:R-:W-:Y:S06]  /*3000*/  @!P2 BRA `(.L_x_655) ;  /* 0x000000000024a947 */ /* 0x000fec0003800000 */
[----:B-----5:R-:W-:-:S04]  /*3010*/  PRMT R59, R65, 0x7632, R59 ;  /* 0x00007632413b7816 */ /* 0x020fc8000000003b */
[----:B------:R-:W-:Y:S01]  /*3020*/  SHF.L.U32 R59, R59, 0x10, RZ ;  /* 0x000000103b3b7819 */ /* 0x000fe200000006ff */
[----:B------:R-:W-:Y:S06]  /*3030*/  BRA `(.L_x_655) ;  /* 0x0000000000187947 */ /* 0x000fec0003800000 */
.L_x_654:
[----:B-----5:R-:W-:Y:S02]  /*3040*/  PRMT R59, R61, 0x7632, R59 ;  /* 0x000076323d3b7816 */ /* 0x020fe4000000003b */
[----:B01----:R-:W-:Y:S02]  /*3050*/  @P2 PRMT R68, R65, 0x7632, R68 ;  /* 0x0000763241442816 */ /* 0x003fe40000000044 */
[----:B------:R-:W-:-:S03]  /*3060*/  SHF.L.U32 R59, R59, 0x10, RZ ;  /* 0x000000103b3b7819 */ /* 0x000fc600000006ff */
[----:B------:R-:W-:Y:S02]  /*3070*/  @P2 IMAD.U32 R68, R68, 0x10000, RZ ;  /* 0x0001000044442824 */ /* 0x000fe400078e00ff */
[----:B------:R-:W-:-:S04]  /*3080*/  FMUL.FTZ R59, R59, UR7 ;  /* 0x000000073b3b7c20 */ /* 0x000fc80008410000 */
[----:B------:R-:W-:-:S07]  /*3090*/  @P2 FADD.FTZ R59, R68, R59 ;  /* 0x0000003b443b2221 */ /* 0x000fce0000010000 */
.L_x_655:
[----:B------:R-:W-:Y:S05]  /*30a0*/  BSYNC B1 ;  /* 0x0000000000017941 */ /* 0x000fea0003800000 */
.L_x_653:
[----:B------:R-:W-:Y:S04]  /*30b0*/  BSSY B1, `(.L_x_656) ;  /* 0x000000a000017945 */ /* 0x000fe80003800000 */
[----:B------:R-:W-:Y:S05]  /*30c0*/  @P3 BRA `(.L_x_657) ;  /* 0x0000000000103947 */ /* 0x000fea0003800000 */
[----:B------:R-:W-:Y:S01]  /*30d0*/  HFMA2.MMA R72, -RZ, RZ, 0, 0 ;  /* 0x00000000ff487435 */ /* 0x000fe200000001ff */
[----:B------:R-:W-:Y:S10]  /*30e0*/  @!P2 BRA `(.L_x_658) ;  /* 0x000000000018a947 */ /* 0x000ff40003800000 */
[----:B-----5:R-:W-:Y:S01]  /*30f0*/  SHF.L.U32 R72, R66, 0x10, RZ ;  /* 0x0000001042487819 */ /* 0x020fe200000006ff */
[----:B------:R-:W-:Y:S06]  /*3100*/  BRA `(.L_x_658) ;  /* 0x0000000000107947 */ /* 0x000fec0003800000 */
.L_x_657:
[----:B-----5:R-:W-:Y:S02]  /*3110*/  SHF.L.U32 R72, R62, 0x10, RZ ;  /* 0x000000103e487819 */ /* 0x020fe400000006ff */
[----:B01----:R-:W-:-:S03]  /*3120*/  @P2 SHF.L.U32 R68, R66, 0x10, RZ ;  /* 0x0000001042442819 */ /* 0x003fc600000006ff */
[----:B------:R-:W-:-:S04]  /*3130*/  FMUL.FTZ R72, R72, UR7 ;  /* 0x0000000748487c20 */ /* 0x000fc80008410000 */
[----:B------:R-:W-:-:S07]  /*3140*/  @P2 FADD.FTZ R72, R68, R72 ;  /* 0x0000004844482221 */ /* 0x000fce0000010000 */
.L_x_658:
[----:B------:R-:W-:Y:S05]  /*3150*/  BSYNC B1 ;  /* 0x0000000000017941 */ /* 0x000fea0003800000 */
.L_x_656:
[----:B------:R-:W-:Y:S04]  /*3160*/  BSSY B1, `(.L_x_659) ;  /* 0x000000d000017945 */ /* 0x000fe80003800000 */
[----:B------:R-:W-:Y:S05]  /*3170*/  @P3 BRA `(.L_x_660) ;  /* 0x0000000000143947 */ /* 0x000fea0003800000 */
[----:B------:R-:W-:Y:S01]  /*3180*/  MOV R73, RZ ;  /* 0x000000ff00497202 */ /* 0x000fe20000000f00 */
[----:B------:R-:W-:Y:S06]  /*3190*/  @!P2 BRA `(.L_x_661) ;  /* 0x000000000024a947 */ /* 0x000fec0003800000 */
[----:B-----5:R-:W-:-:S05]  /*31a0*/  PRMT R73, R66, 0x7632, R73 ;  /* 0x0000763242497816 */ /* 0x020fca0000000049 */
[----:B------:R-:W-:Y:S01]  /*31b0*/  IMAD.U32 R73, R73, 0x10000, RZ ;  /* 0x0001000049497824 */ /* 0x000fe200078e00ff */
[----:B------:R-:W-:Y:S06]  /*31c0*/  BRA `(.L_x_661) ;  /* 0x0000000000187947 */ /* 0x000fec0003800000 */
.L_x_660:
[----:B-----5:R-:W-:Y:S02]  /*31d0*/  PRMT R73, R62, 0x7632, R73 ;  /* 0x000076323e497816 */ /* 0x020fe40000000049 */
[----:B01----:R-:W-:Y:S02]  /*31e0*/  @P2 PRMT R68, R66, 0x7632, R68 ;  /* 0x0000763242442816 */ /* 0x003fe40000000044 */
[----:B------:R-:W-:Y:S02]  /*31f0*/  SHF.L.U32 R73, R73, 0x10, RZ ;  /* 0x0000001049497819 */ /* 0x000fe400000006ff */
[----:B------:R-:W-:-:S03]  /*3200*/  @P2 SHF.L.U32 R68, R68, 0x10, RZ ;  /* 0x0000001044442819 */ /* 0x000fc600000006ff */
[----:B------:R-:W-:-:S04]  /*3210*/  FMUL.FTZ R73, R73, UR7 ;  /* 0x0000000749497c20 */ /* 0x000fc80008410000 */
[----:B------:R-:W-:-:S07]  /*3220*/  @P2 FADD.FTZ R73, R68, R73 ;  /* 0x0000004944492221 */ /* 0x000fce0000010000 */
.L_x_661:
[----:B------:R-:W-:Y:S05]  /*3230*/  BSYNC B1 ;  /* 0x0000000000017941 */ /* 0x000fea0003800000 */
.L_x_659:
[----:B------:R-:W-:Y:S04]  /*3240*/  BSSY B1, `(.L_x_662) ;  /* 0x000000a000017945 */ /* 0x000fe80003800000 */
[----:B------:R-:W-:Y:S05]  /*3250*/  @P3 BRA `(.L_x_663) ;  /* 0x0000000000103947 */ /* 0x000fea0003800000 */
[----:B------:R-:W-:Y:S01]  /*3260*/  HFMA2.MMA R74, -RZ, RZ, 0, 0 ;  /* 0x00000000ff4a7435 */ /* 0x000fe200000001ff */
[----:B------:R-:W-:Y:S10]  /*3270*/  @!P2 BRA `(.L_x_664) ;  /* 0x000000000018a947 */ /* 0x000ff40003800000 */
[----:B-----5:R-:W-:Y:S01]  /*3280*/  SHF.L.U32 R74, R67, 0x10, RZ ;  /* 0x00000010434a7819 */ /* 0x020fe200000006ff */
[----:B------:R-:W-:Y:S06]  /*3290*/  BRA `(.L_x_664) ;  /* 0x0000000000107947 */ /* 0x000fec0003800000 */
.L_x_663:
[----:B-----5:R-:W-:Y:S01]  /*32a0*/  SHF.L.U32 R74, R63, 0x10, RZ ;  /* 0x000000103f4a7819 */ /* 0x020fe200000006ff */
[----:B01----:R-:W-:-:S04]  /*32b0*/  @P2 IMAD.U32 R68, R67, 0x10000, RZ ;  /* 0x0001000043442824 */ /* 0x003fc800078e00ff */
[----:B------:R-:W-:-:S04]  /*32c0*/  FMUL.FTZ R74, R74, UR7 ;  /* 0x000000074a4a7c20 */ /* 0x000fc80008410000 */
[----:B------:R-:W-:-:S07]  /*32d0*/  @P2 FADD.FTZ R74, R68, R74 ;  /* 0x0000004a444a2221 */ /* 0x000fce0000010000 */
.L_x_664:
[----:B------:R-:W-:Y:S05]  /*32e0*/  BSYNC B1 ;  /* 0x0000000000017941 */ /* 0x000fea0003800000 */
.L_x_662:
[----:B------:R-:W-:Y:S04]  /*32f0*/  BSSY B1, `(.L_x_665) ;  /* 0x000000d000017945 */ /* 0x000fe80003800000 */
[----:B------:R-:W-:Y:S05]  /*3300*/  @P3 BRA `(.L_x_666) ;  /* 0x0000000000143947 */ /* 0x000fea0003800000 */
[----:B------:R-:W-:Y:S01]  /*3310*/  MOV R75, RZ ;  /* 0x000000ff004b7202 */ /* 0x000fe20000000f00 */
[----:B------:R-:W-:Y:S06]  /*3320*/  @!P2 BRA `(.L_x_667) ;  /* 0x000000000024a947 */ /* 0x000fec0003800000 */
[----:B-----5:R-:W-:-:S04]  /*3330*/  PRMT R75, R67, 0x7632, R75 ;  /* 0x00007632434b7816 */ /* 0x020fc8000000004b */
[----:B------:R-:W-:Y:S01]  /*3340*/  SHF.L.U32 R75, R75, 0x10, RZ ;  /* 0x000000104b4b7819 */ /* 0x000fe200000006ff */
[----:B------:R-:W-:Y:S06]  /*3350*/  BRA `(.L_x_667) ;  /* 0x0000000000187947 */ /* 0x000fec0003800000 */
.L_x_666:
[----:B-----5:R-:W-:Y:S02]  /*3360*/  PRMT R75, R63, 0x7632, R75 ;  /* 0x000076323f4b7816 */ /* 0x020fe4000000004b */
[----:B01----:R-:W-:Y:S02]  /*3370*/  @P2 PRMT R68, R67, 0x7632, R68 ;  /* 0x0000763243442816 */ /* 0x003fe40000000044 */
[----:B------:R-:W-:Y:S02]  /*3380*/  SHF.L.U32 R75, R75, 0x10, RZ ;  /* 0x000000104b4b7819 */ /* 0x000fe400000006ff */
[----:B------:R-:W-:-:S03]  /*3390*/  @P2 SHF.L.U32 R68, R68, 0x10, RZ ;  /* 0x0000001044442819 */ /* 0x000fc600000006ff */
[----:B------:R-:W-:-:S04]  /*33a0*/  FMUL.FTZ R75, R75, UR7 ;  /* 0x000000074b4b7c20 */ /* 0x000fc80008410000 */
[----:B------:R-:W-:-:S07]  /*33b0*/  @P2 FADD.FTZ R75, R68, R75 ;  /* 0x0000004b444b2221 */ /* 0x000fce0000010000 */
.L_x_667:
[----:B------:R-:W-:Y:S05]  /*33c0*/  BSYNC B1 ;  /* 0x0000000000017941 */ /* 0x000fea0003800000 */
.L_x_665:
[----:B01----:R-:W0:Y:S01]  /*33d0*/  LDC.64 R132, c[0x0][0x238] ;  /* 0x00008e00ff847b82 */ /* 0x003e220000000a00 */
[----:B------:R-:W-:Y:S02]  /*33e0*/  F2FP.BF16.F32.PACK_AB R71, R75, R74 ;  /* 0x0000004a4b47723e */ /* 0x000fe400000010ff */
[----:B------:R-:W-:Y:S02]  /*33f0*/  F2FP.BF16.F32.PACK_AB R70, R73, R72 ;  /* 0x000000484946723e */ /* 0x000fe400000010ff */
[----:B------:R-:W-:Y:S02]  /*3400*/  F2FP.BF16.F32.PACK_AB R69, R59, R58 ;  /* 0x0000003a3b45723e */ /* 0x000fe400000010ff */
[----:B------:R-:W-:Y:S02]  /*3410*/  F2FP.BF16.F32.PACK_AB R68, R57, R56 ;  /* 0x000000383944723e */ /* 0x000fe400000010ff */
[----:B------:R-:W-:Y:S01]  /*3420*/  IADD3 R142, R142, 0x20, RZ ;  /* 0x000000208e8e7810 */ /* 0x000fe20007ffe0ff */
[----:B0-----:R-:W-:-:S04]  /*3430*/  IMAD.WIDE.U32 R132, R141, 0x10, R132 ;  /* 0x000000108d847825 */ /* 0x001fc800078e0084 */
[----:B------:R-:W-:Y:S01]  /*3440*/  VIADD R141, R141, 0x20 ;  /* 0x000000208d8d7836 */ /* 0x000fe20000000000 */
[----:B------:R2:W-:Y:S06]  /*3450*/  STG.E.128 desc[UR4][R132.64], R68 ;  /* 0x0000004484007986 */ /* 0x0005ec000c101d04 */
.L_x_643:
[----:B------:R-:W-:Y:S05]  /*3460*/  BSYNC B0 ;  /* 0x0000000000007941 */ /* 0x000fea0003800000 */
.L_x_642:
[----:B------:R-:W-:Y:S01]  /*3470*/  LOP3.LUT P2, RZ, R3, 0x1000, RZ, 0xc0, !PT ;  /* 0x0000100003ff7812 */ /* 0x000fe2000784c0ff */
[----:B------:R-:W-:-:S12]  /*3480*/  BSSY B0, `(.L_x_668) ;  /* 0x0000078000007945 */ /* 0x000fd80003800000 */
[----:B------:R-:W-:Y:S05]  /*3490*/  @!P2 BRA `(.L_x_669) ;  /* 0x0000000400d8a947 */ /* 0x000fea0003800000 */
[----:B012---:R-:W0:Y:S01]  /*34a0*/  @P1 LDC.64 R68, c[0x0][0x220] ;  /* 0x00008800ff441b82 */ /* 0x007e220000000a00 */
[----:B------:R-:W-:-:S04]  /*34b0*/  ISETP.NE.U32.AND P2, PT, RZ, UR8, PT ;  /* 0x00000008ff007c0c */ /* 0x000fc8000bf45070 */
[----:B------:R-:W-:Y:S01]  /*34c0*/  ISETP.NE.AND.EX P2, PT, RZ, UR9, PT, P2 ;  /* 0x00000009ff007c0c */ /* 0x000fe2000bf45320 */
[----:B0-----:R-:W-:-:S05]  /*34d0*/  @P1 IMAD.WIDE.U32 R68, R142, 0x10, R68 ;  /* 0x000000108e441825 */ /* 0x001fca00078e0044 */
[----:B-----5:R0:W5:Y:S07]  /*34e0*/  @P1 LDG.E.128 R60, desc[UR4][R68.64] ;  /* 0x00000004443c1981 */ /* 0x02016e000c1e1d00 */
        /* <DEDUP_REMOVED lines=10> */
.L_x_671:
[----:B-----5:R-:W-:Y:S02]  /*3590*/  SHF.L.U32 R76, R60, 0x10, RZ ;  /* 0x000000103c4c7819 */ /* 0x020fe400000006ff */
[----:B------:R-:W-:-:S03]  /*35a0*/  @P2 SHF.L.U32 R68, R64, 0x10, RZ ;  /* 0x0000001040442819 */ /* 0x000fc600000006ff */
[----:B------:R-:W-:-:S04]  /*35b0*/  FMUL.FTZ R76, R76, UR7 ;  /* 0x000000074c4c7c20 */ /* 0x000fc80008410000 */
[----:B------:R-:W-:-:S07]  /*35c0*/  @P2 FADD.FTZ R76, R68, R76 ;  /* 0x0000004c444c2221 */ /* 0x000fce0000010000 */
.L_x_672:
[----:B------:R-:W-:Y:S05]  /*35d0*/  BSYNC B1 ;  /* 0x0000000000017941 */ /* 0x000fea0003800000 */
.L_x_670:
[----:B------:R-:W-:Y:S04]  /*35e0*/  BSSY B1, `(.L_x_673) ;  /* 0x000000d000017945 */ /* 0x000fe80003800000 */
[----:B------:R-:W-:Y:S05]  /*35f0*/  @P3 BRA `(.L_x_674) ;  /* 0x0000000000143947 */ /* 0x000fea0003800000 */
[----:B------:R-:W-:Y:S01]  /*3600*/  MOV R77, RZ ;  /* 0x000000ff004d7202 */ /* 0x000fe20000000f00 */
[----:B------:R-:W-:Y:S06]  /*3610*/  @!P2 BRA `(.L_x_675) ;  /* 0x000000000024a947 */ /* 0x000fec0003800000 */
[----:B-----5:R-:W-:-:S05]  /*3620*/  PRMT R77, R64, 0x7632, R77 ;  /* 0x00007632404d7816 */ /* 0x020fca000000004d */
[----:B------:R-:W-:Y:S01]  /*3630*/  IMAD.U32 R77, R77, 0x10000, RZ ;  /* 0x000100004d4d7824 */ /* 0x000fe200078e00ff */
[----:B------:R-:W-:Y:S06]  /*3640*/  BRA `(.L_x_675) ;  /* 0x0000000000187947 */ /* 0x000fec0003800000 */
.L_x_674:
[----:B-----5:R-:W-:Y:S02]  /*3650*/  PRMT R77, R60, 0x7632, R77 ;  /* 0x000076323c4d7816 */ /* 0x020fe4000000004d */
[----:B------:R-:W-:Y:S02]  /*3660*/  @P2 PRMT R68, R64, 0x7632, R68 ;  /* 0x0000763240442816 */ /* 0x000fe40000000044 */
[----:B------:R-:W-:Y:S02]  /*3670*/  SHF.L.U32 R77, R77, 0x10, RZ ;  /* 0x000000104d4d7819 */ /* 0x000fe400000006ff */
[----:B------:R-:W-:-:S03]  /*3680*/  @P2 SHF.L.U32 R68, R68, 0x10, RZ ;  /* 0x0000001044442819 */ /* 0x000fc600000006ff */
[----:B------:R-:W-:-:S04]  /*3690*/  FMUL.FTZ R77, R77, UR7 ;  /* 0x000000074d4d7c20 */ /* 0x000fc80008410000 */
[----:B------:R-:W-:-:S07]  /*36a0*/  @P2 FADD.FTZ R77, R68, R77 ;  /* 0x0000004d444d2221 */ /* 0x000fce0000010000 */
.L_x_675:
[----:B------:R-:W-:Y:S05]  /*36b0*/  BSYNC B1 ;  /* 0x0000000000017941 */ /* 0x000fea0003800000 */
.L_x_673:
[----:B------:R-:W-:Y:S04]  /*36c0*/  BSSY B1, `(.L_x_676) ;  /* 0x000000a000017945 */ /* 0x000fe80003800000 */
[----:B------:R-:W-:Y:S05]  /*36d0*/  @P3 BRA `(.L_x_677) ;  /* 0x0000000000103947 */ /* 0x000fea0003800000 */
[----:B------:R-:W-:Y:S01]  /*36e0*/  HFMA2.MMA R78, -RZ, RZ, 0, 0 ;  /* 0x00000000ff4e7435 */ /* 0x000fe200000001ff */
[----:B------:R-:W-:Y:S10]  /*36f0*/  @!P2 BRA `(.L_x_678) ;  /* 0x000000000018a947 */ /* 0x000ff40003800000 */
[----:B-----5:R-:W-:Y:S01]  /*3700*/  SHF.L.U32 R78, R65, 0x10, RZ ;  /* 0x00000010414e7819 */ /* 0x020fe200000006ff */
[----:B------:R-:W-:Y:S06]  /*3710*/  BRA `(.L_x_678) ;  /* 0x0000000000107947 */ /* 0x000fec0003800000 */
.L_x_677:
[----:B-----5:R-:W-:Y:S01]  /*3720*/  SHF.L.U32 R78, R61, 0x10, RZ ;  /* 0x000000103d4e7819 */ /* 0x020fe200000006ff */
[----:B------:R-:W-:-:S04]  /*3730*/  @P2 IMAD.U32 R68, R65, 0x10000, RZ ;  /* 0x0001000041442824 */ /* 0x000fc800078e00ff */
[----:B------:R-:W-:-:S04]  /*3740*/  FMUL.FTZ R78, R78, UR7 ;  /* 0x000000074e4e7c20 */ /* 0x000fc80008410000 */
[----:B------:R-:W-:-:S07]  /*3750*/  @P2 FADD.FTZ R78, R68, R78 ;  /* 0x0000004e444e2221 */ /* 0x000fce0000010000 */
.L_x_678:
[----:B------:R-:W-:Y:S05]  /*3760*/  BSYNC B1 ;  /* 0x0000000000017941 */ /* 0x000fea0003800000 */
.L_x_676:
[----:B------:R-:W-:Y:S04]  /*3770*/  BSSY B1, `(.L_x_679) ;  /* 0x000000d000017945 */ /* 0x000fe80003800000 */
[----:B------:R-:W-:Y:S05]  /*3780*/  @P3 BRA `(.L_x_680) ;  /* 0x0000000000143947 */ /* 0x000fea0003800000 */
[----:B------:R-:W-:Y:S01]  /*3790*/  MOV R79, RZ ;  /* 0x000000ff004f7202 */ /* 0x000fe20000000f00 */
[----:B------:R-:W-:Y:S06]  /*37a0*/  @!P2 BRA `(.L_x_681) ;  /* 0x000000000024a947 */ /* 0x000fec0003800000 */
[----:B-----5:R-:W-:-:S04]  /*37b0*/  PRMT R79, R65, 0x7632, R79 ;  /* 0x00007632414f7816 */ /* 0x020fc8000000004f */
[----:B------:R-:W-:Y:S01]  /*37c0*/  SHF.L.U32 R79, R79, 0x10, RZ ;  /* 0x000000104f4f7819 */ /* 0x000fe200000006ff */
[----:B------:R-:W-:Y:S06]  /*37d0*/  BRA `(.L_x_681) ;  /* 0x0000000000187947 */ /* 0x000fec0003800000 */
.L_x_680:
[----:B-----5:R-:W-:Y:S02]  /*37e0*/  PRMT R79, R61, 0x7632, R79 ;  /* 0x000076323d4f7816 */ /* 0x020fe4000000004f */
[----:B------:R-:W-:Y:S02]  /*37f0*/  @P2 PRMT R68, R65, 0x7632, R68 ;  /* 0x0000763241442816 */ /* 0x000fe40000000044 */
[----:B------:R-:W-:Y:S02]  /*3800*/  SHF.L.U32 R79, R79, 0x10, RZ ;  /* 0x000000104f4f7819 */ /* 0x000fe400000006ff */
[----:B------:R-:W-:-:S03]  /*3810*/  @P2 SHF.L.U32 R68, R68, 0x10, RZ ;  /* 0x0000001044442819 */ /* 0x000fc600000006ff */
[----:B------:R-:W-:-:S04]  /*3820*/  FMUL.FTZ R79, R79, UR7 ;  /* 0x000000074f4f7c20 */ /* 0x000fc80008410000 */
[----:B------:R-:W-:-:S07]  /*3830*/  @P2 FADD.FTZ R79, R68, R79 ;  /* 0x0000004f444f2221 */ /* 0x000fce0000010000 */
.L_x_681:
[----:B------:R-:W-:Y:S05]  /*3840*/  BSYNC B1 ;  /* 0x0000000000017941 */ /* 0x000fea0003800000 */
.L_x_679:
[----:B------:R-:W-:Y:S04]  /*3850*/  BSSY B1, `(.L_x_682) ;  /* 0x000000a000017945 */ /* 0x000fe80003800000 */
[----:B------:R-:W-:Y:S05]  /*3860*/  @P3 BRA `(.L_x_683) ;  /* 0x0000000000103947 */ /* 0x000fea0003800000 */
[----:B------:R-:W-:Y:S01]  /*3870*/  HFMA2.MMA R80, -RZ, RZ, 0, 0 ;  /* 0x00000000ff507435 */ /* 0x000fe200000001ff */
[----:B------:R-:W-:Y:S10]  /*3880*/  @!P2 BRA `(.L_x_684) ;  /* 0x000000000018a947 */ /* 0x000ff40003800000 */
[----:B-----5:R-:W-:Y:S01]  /*3890*/  IMAD.U32 R80, R66, 0x10000, RZ ;  /* 0x0001000042507824 */ /* 0x020fe200078e00ff */
[----:B------:R-:W-:Y:S06]  /*38a0*/  BRA `(.L_x_684) ;  /* 0x0000000000107947 */ /* 0x000fec0003800000 */
.L_x_683:
[----:B-----5:R-:W-:Y:S02]  /*38b0*/  SHF.L.U32 R80, R62, 0x10, RZ ;  /* 0x000000103e507819 */ /* 0x020fe400000006ff */
[----:B------:R-:W-:-:S03]  /*38c0*/  @P2 SHF.L.U32 R68, R66, 0x10, RZ ;  /* 0x0000001042442819 */ /* 0x000fc600000006ff */
[----:B------:R-:W-:-:S04]  /*38d0*/  FMUL.FTZ R80, R80, UR7 ;  /* 0x0000000750507c20 */ /* 0x000fc80008410000 */
[----:B------:R-:W-:-:S07]  /*38e0*/  @P2 FADD.FTZ R80, R68, R80 ;  /* 0x0000005044502221 */ /* 0x000fce0000010000 */
.L_x_684:
[----:B------:R-:W-:Y:S05]  /*38f0*/  BSYNC B1 ;  /* 0x0000000000017941 */ /* 0x000fea0003800000 */
.L_x_682:
[----:B------:R-:W-:Y:S04]  /*3900*/  BSSY B1, `(.L_x_685) ;  /* 0x000000d000017945 */ /* 0x000fe80003800000 */
[----:B------:R-:W-:Y:S05]  /*3910*/  @P3 BRA `(.L_x_686) ;  /* 0x0000000000143947 */ /* 0x000fea0003800000 */
[----:B------:R-:W-:Y:S01]  /*3920*/  MOV R81, RZ ;  /* 0x000000ff00517202 */ /* 0x000fe20000000f00 */
[----:B------:R-:W-:Y:S06]  /*3930*/  @!P2 BRA `(.L_x_687) ;  /* 0x000000000024a947 */ /* 0x000fec0003800000 */
[----:B-----5:R-:W-:-:S04]  /*3940*/  PRMT R81, R66, 0x7632, R81 ;  /* 0x0000763242517816 */ /* 0x020fc80000000051 */
[----:B------:R-:W-:Y:S01]  /*3950*/  SHF.L.U32 R81, R81, 0x10, RZ ;  /* 0x0000001051517819 */ /* 0x000fe200000006ff */
[----:B------:R-:W-:Y:S06]  /*3960*/  BRA `(.L_x_687) ;  /* 0x0000000000187947 */ /* 0x000fec0003800000 */
.L_x_686:
[----:B-----5:R-:W-:Y:S02]  /*3970*/  PRMT R81, R62, 0x7632, R81 ;  /* 0x000076323e517816 */ /* 0x020fe40000000051 */
[----:B------:R-:W-:Y:S02]  /*3980*/  @P2 PRMT R68, R66, 0x7632, R68 ;  /* 0x0000763242442816 */ /* 0x000fe40000000044 */
[----:B------:R-:W-:-:S03]  /*3990*/  SHF.L.U32 R81, R81, 0x10, RZ ;  /* 0x0000001051517819 */ /* 0x000fc600000006ff */
[----:B------:R-:W-:Y:S02]  /*39a0*/  @P2 IMAD.U32 R68, R68, 0x10000, RZ ;  /* 0x0001000044442824 */ /* 0x000fe400078e00ff */
[----:B------:R-:W-:-:S04]  /*39b0*/  FMUL.FTZ R81, R81, UR7 ;  /* 0x0000000751517c20 */ /* 0x000fc80008410000 */
[----:B------:R-:W-:-:S07]  /*39c0*/  @P2 FADD.FTZ R81, R68, R81 ;  /* 0x0000005144512221 */ /* 0x000fce0000010000 */
.L_x_687:
[----:B------:R-:W-:Y:S05]  /*39d0*/  BSYNC B1 ;  /* 0x0000000000017941 */ /* 0x000fea0003800000 */
.L_x_685:
[----:B------:R-:W-:Y:S04]  /*39e0*/  BSSY B1, `(.L_x_688) ;  /* 0x000000a000017945 */ /* 0x000fe80003800000 */
[----:B------:R-:W-:Y:S05]  /*39f0*/  @P3 BRA `(.L_x_689) ;  /* 0x0000000000103947 */ /* 0x000fea0003800000 */
[----:B------:R-:W-:Y:S01]  /*3a00*/  HFMA2.MMA R82, -RZ, RZ, 0, 0 ;  /* 0x00000000ff527435 */ /* 0x000fe200000001ff */
[----:B------:R-:W-:Y:S10]  /*3a10*/  @!P2 BRA `(.L_x_690) ;  /* 0x000000000018a947 */ /* 0x000ff40003800000 */
[----:B-----5:R-:W-:Y:S01]  /*3a20*/  SHF.L.U32 R82, R67, 0x10, RZ ;  /* 0x0000001043527819 */ /* 0x020fe200000006ff */
[----:B------:R-:W-:Y:S06]  /*3a30*/  BRA `(.L_x_690) ;  /* 0x0000000000107947 */ /* 0x000fec0003800000 */
.L_x_689:
[----:B-----5:R-:W-:Y:S02]  /*3a40*/  SHF.L.U32 R82, R63, 0x10, RZ ;  /* 0x000000103f527819 */ /* 0x020fe400000006ff */
[----:B------:R-:W-:-:S03]  /*3a50*/  @P2 SHF.L.U32 R68, R67, 0x10, RZ ;  /* 0x0000001043442819 */ /* 0x000fc600000006ff */
[----:B------:R-:W-:-:S04]  /*3a60*/  FMUL.FTZ R82, R82, UR7 ;  /* 0x0000000752527c20 */ /* 0x000fc80008410000 */
[----:B------:R-:W-:-:S07]  /*3a70*/  @P2 FADD.FTZ R82, R68, R82 ;  /* 0x0000005244522221 */ /* 0x000fce0000010000 */
.L_x_690:
[----:B------:R-:W-:Y:S05]  /*3a80*/  BSYNC B1 ;  /* 0x0000000000017941 */ /* 0x000fea0003800000 */
.L_x_688:
[----:B------:R-:W-:Y:S04]  /*3a90*/  BSSY B1, `(.L_x_691) ;  /* 0x000000d000017945 */ /* 0x000fe80003800000 */
[----:B------:R-:W-:Y:S05]  /*3aa0*/  @P3 BRA `(.L_x_692) ;  /* 0x0000000000143947 */ /* 0x000fea0003800000 */
[----:B------:R-:W-:Y:S01]  /*3ab0*/  MOV R83, RZ ;  /* 0x000000ff00537202 */ /* 0x000fe20000000f00 */
[----:B------:R-:W-:Y:S06]  /*3ac0*/  @!P2 BRA `(.L_x_693) ;  /* 0x000000000024a947 */ /* 0x000fec0003800000 */
[----:B-----5:R-:W-:-:S05]  /*3ad0*/  PRMT R83, R67, 0x7632, R83 ;  /* 0x0000763243537816 */ /* 0x020fca0000000053 */
[----:B------:R-:W-:Y:S01]  /*3ae0*/  IMAD.U32 R83, R83, 0x10000, RZ ;  /* 0x0001000053537824 */ /* 0x000fe200078e00ff */
[----:B------:R-:W-:Y:S06]  /*3af0*/  BRA `(.L_x_693) ;  /* 0x0000000000187947 */ /* 0x000fec0003800000 */
.L_x_692:
[----:B-----5:R-:W-:Y:S02]  /*3b00*/  PRMT R83, R63, 0x7632, R83 ;  /* 0x000076323f537816 */ /* 0x020fe40000000053 */
[----:B------:R-:W-:Y:S02]  /*3b10*/  @P2 PRMT R68, R67, 0x7632, R68 ;  /* 0x0000763243442816 */ /* 0x000fe40000000044 */
[----:B------:R-:W-:Y:S02]  /*3b20*/  SHF.L.U32 R83, R83, 0x10, RZ ;  /* 0x0000001053537819 */ /* 0x000fe400000006ff */
[----:B------:R-:W-:-:S03]  /*3b30*/  @P2 SHF.L.U32 R68, R68, 0x10, RZ ;  /* 0x0000001044442819 */ /* 0x000fc600000006ff */
[----:B------:R-:W-:-:S04]  /*3b40*/  FMUL.FTZ R83, R83, UR7 ;  /* 0x0000000753537c20 */ /* 0x000fc80008410000 */
[----:B------:R-:W-:-:S07]  /*3b50*/  @P2 FADD.FTZ R83, R68, R83 ;  /* 0x0000005344532221 */ /* 0x000fce0000010000 */
.L_x_693:
[----:B------:R-:W-:Y:S05]  /*3b60*/  BSYNC B1 ;  /* 0x0000000000017941 */ /* 0x000fea0003800000 */
.L_x_691:
        /* <DEDUP_REMOVED lines=9> */
.L_x_669:
[----:B------:R-:W-:Y:S05]  /*3c00*/  BSYNC B0 ;  /* 0x0000000000007941 */ /* 0x000fea0003800000 */
.L_x_668:
[----:B------:R-:W-:Y:S01]  /*3c10*/  LOP3.LUT P2, RZ, R3, 0x800, RZ, 0xc0, !PT ;  /* 0x0000080003ff7812 */ /* 0x000fe2000784c0ff */
[----:B------:R-:W-:-:S12]  /*3c20*/  BSSY B0, `(.L_x_694) ;  /* 0x0000078000007945 */ /* 0x000fd80003800000 */
[----:B------:R-:W-:Y:S05]  /*3c30*/  @!P2 BRA `(.L_x_695) ;  /* 0x0000000400d8a947 */ /* 0x000fea0003800000 */
[----:B0123--:R-:W0:Y:S01]  /*3c40*/  @P1 LDC.64 R68, c[0x0][0x220] ;  /* 0x00008800ff441b82 */ /* 0x00fe220000000a00 */
        /* <DEDUP_REMOVED lines=12> */
[----:B-----5:R-:W-:Y:S01]  /*3d10*/  IMAD.U32 R84, R64, 0x10000, RZ ;  /* 0x0001000040547824 */ /* 0x020fe200078e00ff */
[----:B------:R-:W-:Y:S06]  /*3d20*/  BRA `(.L_x_698) ;  /* 0x0000000000107947 */ /* 0x000fec0003800000 */
.L_x_697:
[----:B-----5:R-:W-:Y:S02]  /*3d30*/  SHF.L.U32 R84, R60, 0x10, RZ ;  /* 0x000000103c547819 */ /* 0x020fe400000006ff */
[----:B------:R-:W-:-:S03]  /*3d40*/  @P2 SHF.L.U32 R68, R64, 0x10, RZ ;  /* 0x0000001040442819 */ /* 0x000fc600000006ff */
[----:B------:R-:W-:-:S04]  /*3d50*/  FMUL.FTZ R84, R84, UR7 ;  /* 0x0000000754547c20 */ /* 0x000fc80008410000 */
[----:B------:R-:W-:-:S07]  /*3d60*/  @P2 FADD.FTZ R84, R68, R84 ;  /* 0x0000005444542221 */ /* 0x000fce0000010000 */
.L_x_698:
[----:B------:R-:W-:Y:S05]  /*3d70*/  BSYNC B1 ;  /* 0x0000000000017941 */ /* 0x000fea0003800000 */
.L_x_696:
[----:B------:R-:W-:Y:S04]  /*3d80*/  BSSY B1, `(.L_x_699) ;  /* 0x000000d000017945 */ /* 0x000fe80003800000 */
[----:B------:R-:W-:Y:S05]  /*3d90*/  @P3 BRA `(.L_x_700) ;  /* 0x0000000000143947 */ /* 0x000fea0003800000 */
[----:B------:R-:W-:Y:S01]  /*3da0*/  MOV R85, RZ ;  /* 0x000000ff00557202 */ /* 0x000fe20000000f00 */
[----:B------:R-:W-:Y:S06]  /*3db0*/  @!P2 BRA `(.L_x_701) ;  /* 0x000000000024a947 */ /* 0x000fec0003800000 */
[----:B-----5:R-:W-:-:S04]  /*3dc0*/  PRMT R85, R64, 0x7632, R85 ;  /* 0x0000763240557816 */ /* 0x020fc80000000055 */
[----:B------:R-:W-:Y:S01]  /*3dd0*/  SHF.L.U32 R85, R85, 0x10, RZ ;  /* 0x0000001055557819 */ /* 0x000fe200000006ff */
[----:B------:R-:W-:Y:S06]  /*3de0*/  BRA `(.L_x_701) ;  /* 0x0000000000187947 */ /* 0x000fec0003800000 */
.L_x_700:
[----:B-----5:R-:W-:Y:S02]  /*3df0*/  PRMT R85, R60, 0x7632, R85 ;  /* 0x000076323c557816 */ /* 0x020fe40000000055 */
[----:B------:R-:W-:Y:S02]  /*3e00*/  @P2 PRMT R68, R64, 0x7632, R68 ;  /* 0x0000763240442816 */ /* 0x000fe40000000044 */
[----:B------:R-:W-:-:S03]  /*3e10*/  SHF.L.U32 R85, R85, 0x10, RZ ;  /* 0x0000001055557819 */ /* 0x000fc600000006ff */
[----:B------:R-:W-:Y:S02]  /*3e20*/  @P2 IMAD.U32 R68, R68, 0x10000, RZ ;  /* 0x0001000044442824 */ /* 0x000fe400078e00ff */
[----:B------:R-:W-:-:S04]  /*3e30*/  FMUL.FTZ R85, R85, UR7 ;  /* 0x0000000755557c20 */ /* 0x000fc80008410000 */
[----:B------:R-:W-:-:S07]  /*3e40*/  @P2 FADD.FTZ R85, R68, R85 ;  /* 0x0000005544552221 */ /* 0x000fce0000010000 */
.L_x_701:
[----:B------:R-:W-:Y:S05]  /*3e50*/  BSYNC B1 ;  /* 0x0000000000017941 */ /* 0x000fea0003800000 */
.L_x_699:
[----:B------:R-:W-:Y:S04]  /*3e60*/  BSSY B1, `(.L_x_702) ;  /* 0x000000a000017945 */ /* 0x000fe80003800000 */
[----:B------:R-:W-:Y:S05]  /*3e70*/  @P3 BRA `(.L_x_703) ;  /* 0x0000000000103947 */ /* 0x000fea0003800000 */
[----:B------:R-:W-:Y:S01]  /*3e80*/  HFMA2.MMA R86, -RZ, RZ, 0, 0 ;  /* 0x00000000ff567435 */ /* 0x000fe200000001ff */
[----:B------:R-:W-:Y:S10]  /*3e90*/  @!P2 BRA `(.L_x_704) ;  /* 0x000000000018a947 */ /* 0x000ff40003800000 */
[----:B-----5:R-:W-:Y:S01]  /*3ea0*/  SHF.L.U32 R86, R65, 0x10, RZ ;  /* 0x0000001041567819 */ /* 0x020fe200000006ff */
[----:B------:R-:W-:Y:S06]  /*3eb0*/  BRA `(.L_x_704) ;  /* 0x0000000000107947 */ /* 0x000fec0003800000 */
.L_x_703:
[----:B-----5:R-:W-:Y:S02]  /*3ec0*/  SHF.L.U32 R86, R61, 0x10, RZ ;  /* 0x000000103d567819 */ /* 0x020fe400000006ff */
[----:B------:R-:W-:-:S03]  /*3ed0*/  @P2 SHF.L.U32 R68, R65, 0x10, RZ ;  /* 0x0000001041442819 */ /* 0x000fc600000006ff */
[----:B------:R-:W-:-:S04]  /*3ee0*/  FMUL.FTZ R86, R86, UR7 ;  /* 0x0000000756567c20 */ /* 0x000fc80008410000 */
[----:B------:R-:W-:-:S07]  /*3ef0*/  @P2 FADD.FTZ R86, R68, R86 ;  /* 0x0000005644562221 */ /* 0x000fce0000010000 */
.L_x_704:
[----:B------:R-:W-:Y:S05]  /*3f00*/  BSYNC B1 ;  /* 0x0000000000017941 */ /* 0x000fea0003800000 */
.L_x_702:
[----:B------:R-:W-:Y:S04]  /*3f10*/  BSSY B1, `(.L_x_705) ;  /* 0x000000d000017945 */ /* 0x000fe80003800000 */
[----:B------:R-:W-:Y:S05]  /*3f20*/  @P3 BRA `(.L_x_706) ;  /* 0x0000000000143947 */ /* 0x000fea0003800000 */
[----:B------:R-:W-:Y:S01]  /*3f30*/  MOV R87, RZ ;  /* 0x000000ff00577202 */ /* 0x000fe20000000f00 */
[----:B------:R-:W-:Y:S06]  /*3f40*/  @!P2 BRA `(.L_x_707) ;  /* 0x000000000024a947 */ /* 0x000fec0003800000 */
[----:B-----5:R-:W-:-:S05]  /*3f50*/  PRMT R87, R65, 0x7632, R87 ;  /* 0x0000763241577816 */ /* 0x020fca0000000057 */
[----:B------:R-:W-:Y:S01]  /*3f60*/  IMAD.U32 R87, R87, 0x10000, RZ ;  /* 0x0001000057577824 */ /* 0x000fe200078e00ff */
[----:B------:R-:W-:Y:S06]  /*3f70*/  BRA `(.L_x_707) ;  /* 0x0000000000187947 */ /* 0x000fec0003800000 */
.L_x_706:
[----:B-----5:R-:W-:Y:S02]  /*3f80*/  PRMT R87, R61, 0x7632, R87 ;  /* 0x000076323d577816 */ /* 0x020fe40000000057 */
[----:B------:R-:W-:Y:S02]  /*3f90*/  @P2 PRMT R68, R65, 0x7632, R68 ;  /* 0x0000763241442816 */ /* 0x000fe40000000044 */
[----:B------:R-:W-:Y:S02]  /*3fa0*/  SHF.L.U32 R87, R87, 0x10, RZ ;  /* 0x0000001057577819 */ /* 0x000fe400000006ff */
[----:B------:R-:W-:-:S03]  /*3fb0*/  @P2 SHF.L.U32 R68, R68, 0x10, RZ ;  /* 0x0000001044442819 */ /* 0x000fc600000006ff */
[----:B------:R-:W-:-:S04]  /*3fc0*/  FMUL.FTZ R87, R87, UR7 ;  /* 0x0000000757577c20 */ /* 0x000fc80008410000 */
[----:B------:R-:W-:-:S07]  /*3fd0*/  @P2 FADD.FTZ R87, R68, R87 ;  /* 0x0000005744572221 */ /* 0x000fce0000010000 */
.L_x_707:
[----:B------:R-:W-:Y:S05]  /*3fe0*/  BSYNC B1 ;  /* 0x0000000000017941 */ /* 0x000fea0003800000 */
.L_x_705:
[----:B------:R-:W-:Y:S04]  /*3ff0*/  BSSY B1, `(.L_x_708) ;  /* 0x000000a000017945 */ /* 0x000fe80003800000 */
[----:B------:R-:W-:Y:S05]  /*4000*/  @P3 BRA `(.L_x_709) ;  /* 0x0000000000103947 */ /* 0x000fea0003800000 */
[----:B------:R-:W-:Y:S01]  /*4010*/  HFMA2.MMA R88, -RZ, RZ, 0, 0 ;  /* 0x00000000ff587435 */ /* 0x000fe200000001ff */
[----:B------:R-:W-:Y:S10]  /*4020*/  @!P2 BRA `(.L_x_710) ;  /* 0x000000000018a947 */ /* 0x000ff40003800000 */
[----:B-----5:R-:W-:Y:S01]  /*4030*/  SHF.L.U32 R88, R66, 0x10, RZ ;  /* 0x0000001042587819 */ /* 0x020fe200000006ff */
[----:B------:R-:W-:Y:S06]  /*4040*/  BRA `(.L_x_710) ;  /* 0x0000000000107947 */ /* 0x000fec0003800000 */
.L_x_709:
[----:B-----5:R-:W-:Y:S01]  /*4050*/  SHF.L.U32 R88, R62, 0x10, RZ ;  /* 0x000000103e587819 */ /* 0x020fe200000006ff */
[----:B------:R-:W-:-:S04]  /*4060*/  @P2 IMAD.U32 R68, R66, 0x10000, RZ ;  /* 0x0001000042442824 */ /* 0x000fc800078e00ff */
[----:B------:R-:W-:-:S04]  /*4070*/  FMUL.FTZ R88, R88, UR7 ;  /* 0x0000000758587c20 */ /* 0x000fc80008410000 */
[----:B------:R-:W-:-:S07]  /*4080*/  @P2 FADD.FTZ R88, R68, R88 ;  /* 0x0000005844582221 */ /* 0x000fce0000010000 */
.L_x_710:
[----:B------:R-:W-:Y:S05]  /*4090*/  BSYNC B1 ;  /* 0x0000000000017941 */ /* 0x000fea0003800000 */
.L_x_708:
[----:B------:R-:W-:Y:S04]  /*40a0*/  BSSY B1, `(.L_x_711) ;  /* 0x000000d000017945 */ /* 0x000fe80003800000 */
[----:B------:R-:W-:Y:S05]  /*40b0*/  @P3 BRA `(.L_x_712) ;  /* 0x0000000000143947 */ /* 0x000fea0003800000 */
[----:B------:R-:W-:Y:S01]  /*40c0*/  MOV R89, RZ ;  /* 0x000000ff00597202 */ /* 0x000fe20000000f00 */
[----:B------:R-:W-:Y:S06]  /*40d0*/  @!P2 BRA `(.L_x_713) ;  /* 0x000000000024a947 */ /* 0x000fec0003800000 */
[----:B-----5:R-:W-:-:S04]  /*40e0*/  PRMT R89, R66, 0x7632, R89 ;  /* 0x0000763242597816 */ /* 0x020fc80000000059 */
[----:B------:R-:W-:Y:S01]  /*40f0*/  SHF.L.U32 R89, R89, 0x10, RZ ;  /* 0x0000001059597819 */ /* 0x000fe200000006ff */
[----:B------:R-:W-:Y:S06]  /*4100*/  BRA `(.L_x_713) ;  /* 0x0000000000187947 */ /* 0x000fec0003800000 */
.L_x_712:
[----:B-----5:R-:W-:Y:S02]  /*4110*/  PRMT R89, R62, 0x7632, R89 ;  /* 0x000076323e597816 */ /* 0x020fe40000000059 */
[----:B------:R-:W-:Y:S02]  /*4120*/  @P2 PRMT R68, R66, 0x7632, R68 ;  /* 0x0000763242442816 */ /* 0x000fe40000000044 */
[----:B------:R-:W-:Y:S02]  /*4130*/  SHF.L.U32 R89, R89, 0x10, RZ ;  /* 0x0000001059597819 */ /* 0x000fe400000006ff */
[----:B------:R-:W-:-:S03]  /*4140*/  @P2 SHF.L.U32 R68, R68, 0x10, RZ ;  /* 0x0000001044442819 */ /* 0x000fc600000006ff */
[----:B------:R-:W-:-:S04]  /*4150*/  FMUL.FTZ R89, R89, UR7 ;  /* 0x0000000759597c20 */ /* 0x000fc80008410000 */
[----:B------:R-:W-:-:S07]  /*4160*/  @P2 FADD.FTZ R89, R68, R89 ;  /* 0x0000005944592221 */ /* 0x000fce0000010000 */
.L_x_713:
[----:B------:R-:W-:Y:S05]  /*4170*/  BSYNC B1 ;  /* 0x0000000000017941 */ /* 0x000fea0003800000 */
.L_x_711:
[----:B------:R-:W-:Y:S04]  /*4180*/  BSSY B1, `(.L_x_714) ;  /* 0x000000a000017945 */ /* 0x000fe80003800000 */
[----:B------:R-:W-:Y:S05]  /*4190*/  @P3 BRA `(.L_x_715) ;  /* 0x0000000000103947 */ /* 0x000fea0003800000 */
[----:B------:R-:W-:Y:S01]  /*41a0*/  HFMA2.MMA R90, -RZ, RZ, 0, 0 ;  /* 0x00000000ff5a7435 */ /* 0x000fe200000001ff */
[----:B------:R-:W-:Y:S10]  /*41b0*/  @!P2 BRA `(.L_x_716) ;  /* 0x000000000018a947 */ /* 0x000ff40003800000 */
[----:B-----5:R-:W-:Y:S01]  /*41c0*/  IMAD.U32 R90, R67, 0x10000, RZ ;  /* 0x00010000435a7824 */ /* 0x020fe200078e00ff */
[----:B------:R-:W-:Y:S06]  /*41d0*/  BRA `(.L_x_716) ;  /* 0x0000000000107947 */ /* 0x000fec0003800000 */
.L_x_715:
[----:B-----5:R-:W-:Y:S02]  /*41e0*/  SHF.L.U32 R90, R63, 0x10, RZ ;  /* 0x000000103f5a7819 */ /* 0x020fe400000006ff */
[----:B------:R-:W-:-:S03]  /*41f0*/  @P2 SHF.L.U32 R68, R67, 0x10, RZ ;  /* 0x0000001043442819 */ /* 0x000fc600000006ff */
[----:B------:R-:W-:-:S04]  /*4200*/  FMUL.FTZ R90, R90, UR7 ;  /* 0x000000075a5a7c20 */ /* 0x000fc80008410000 */
[----:B------:R-:W-:-:S07]  /*4210*/  @P2 FADD.FTZ R90, R68, R90 ;  /* 0x0000005a445a2221 */ /* 0x000fce0000010000 */
.L_x_716:
[----:B------:R-:W-:Y:S05]  /*4220*/  BSYNC B1 ;  /* 0x0000000000017941 */ /* 0x000fea0003800000 */
.L_x_714:
[----:B------:R-:W-:Y:S04]  /*4230*/  BSSY B1, `(.L_x_717) ;  /* 0x000000d000017945 */ /* 0x000fe80003800000 */
[----:B------:R-:W-:Y:S05]  /*4240*/  @P3 BRA `(.L_x_718) ;  /* 0x0000000000143947 */ /* 0x000fea0003800000 */
[----:B------:R-:W-:Y:S01]  /*4250*/  MOV R91, RZ ;  /* 0x000000ff005b7202 */ /* 0x000fe20000000f00 */
[----:B------:R-:W-:Y:S06]  /*4260*/  @!P2 BRA `(.L_x_719) ;  /* 0x000000000024a947 */ /* 0x000fec0003800000 */
[----:B-----5:R-:W-:-:S04]  /*4270*/  PRMT R91, R67, 0x7632, R91 ;  /* 0x00007632435b7816 */ /* 0x020fc8000000005b */
[----:B------:R-:W-:Y:S01]  /*4280*/  SHF.L.U32 R91, R91, 0x10, RZ ;  /* 0x000000105b5b7819 */ /* 0x000fe200000006ff */
[----:B------:R-:W-:Y:S06]  /*4290*/  BRA `(.L_x_719) ;  /* 0x0000000000187947 */ /* 0x000fec0003800000 */
.L_x_718:
[----:B-----5:R-:W-:Y:S02]  /*42a0*/  PRMT R91, R63, 0x7632, R91 ;  /* 0x000076323f5b7816 */ /* 0x020fe4000000005b */
[----:B------:R-:W-:Y:S02]  /*42b0*/  @P2 PRMT R68, R67, 0x7632, R68 ;  /* 0x0000763243442816 */ /* 0x000fe40000000044 */
[----:B------:R-:W-:-:S03]  /*42c0*/  SHF.L.U32 R91, R91, 0x10, RZ ;  /* 0x000000105b5b7819 */ /* 0x000fc600000006ff */
[----:B------:R-:W-:Y:S02]  /*42d0*/  @P2 IMAD.U32 R68, R68, 0x10000, RZ ;  /* 0x0001000044442824 */ /* 0x000fe400078e00ff */
[----:B------:R-:W-:-:S04]  /*42e0*/  FMUL.FTZ R91, R91, UR7 ;  /* 0x000000075b5b7c20 */ /* 0x000fc80008410000 */
[----:B------:R-:W-:-:S07]  /*42f0*/  @P2 FADD.FTZ R91, R68, R91 ;  /* 0x0000005b445b2221 */ /* 0x000fce0000010000 */
.L_x_719:
[----:B------:R-:W-:Y:S05]  /*4300*/  BSYNC B1 ;  /* 0x0000000000017941 */ /* 0x000fea0003800000 */
.L_x_717:
        /* <DEDUP_REMOVED lines=9> */
.L_x_695:
[----:B------:R-:W-:Y:S05]  /*43a0*/  BSYNC B0 ;  /* 0x0000000000007941 */ /* 0x000fea0003800000 */
.L_x_694:
[----:B------:R-:W-:Y:S01]  /*43b0*/  LOP3.LUT P2, RZ, R3, 0x400, RZ, 0xc0, !PT ;  /* 0x0000040003ff7812 */ /* 0x000fe2000784c0ff */
[----:B------:R-:W-:-:S12]  /*43c0*/  BSSY B0, `(.L_x_720) ;  /* 0x0000078000007945 */ /* 0x000fd80003800000 */
[----:B------:R-:W-:Y:S05]  /*43d0*/  @!P2 BRA `(.L_x_721) ;  /* 0x0000000400d8a947 */ /* 0x000fea0003800000 */
[----:B01234-:R-:W0:Y:S01]  /*43e0*/  @P1 LDC.64 R68, c[0x0][0x220] ;  /* 0x00008800ff441b82 */ /* 0x01fe220000000a00 */
        /* <DEDUP_REMOVED lines=14> */
.L_x_723:
[----:B-----5:R-:W-:Y:S01]  /*44d0*/  SHF.L.U32 R92, R60, 0x10, RZ ;  /* 0x000000103c5c7819 */ /* 0x020fe200000006ff */
[----:B------:R-:W-:-:S04]  /*44e0*/  @P2 IMAD.U32 R68, R64, 0x10000, RZ ;  /* 0x0001000040442824 */ /* 0x000fc800078e00ff */
[----:B------:R-:W-:-:S04]  /*44f0*/  FMUL.FTZ R92, R92, UR7 ;  /* 0x000000075c5c7c20 */ /* 0x000fc80008410000 */
[----:B------:R-:W-:-:S07]  /*4500*/  @P2 FADD.FTZ R92, R68, R92 ;  /* 0x0000005c445c2221 */ /* 0x000fce0000010000 */
.L_x_724:
[----:B------:R-:W-:Y:S05]  /*4510*/  BSYNC B1 ;  /* 0x0000000000017941 */ /* 0x000fea0003800000 */
.L_x_722:
[----:B------:R-:W-:Y:S04]  /*4520*/  BSSY B1, `(.L_x_725) ;  /* 0x000000d000017945 */ /* 0x000fe80003800000 */
[----:B------:R-:W-:Y:S05]  /*4530*/  @P3 BRA `(.L_x_726) ;  /* 0x0000000000143947 */ /* 0x000fea0003800000 */
[----:B------:R-:W-:Y:S01]  /*4540*/  MOV R93, RZ ;  /* 0x000000ff005d7202 */ /* 0x000fe20000000f00 */
[----:B------:R-:W-:Y:S06]  /*4550*/  @!P2 BRA `(.L_x_727) ;  /* 0x000000000024a947 */ /* 0x000fec0003800000 */
[----:B-----5:R-:W-:-:S04]  /*4560*/  PRMT R93, R64, 0x7632, R93 ;  /* 0x00007632405d7816 */ /* 0x020fc8000000005d */
[----:B------:R-:W-:Y:S01]  /*4570*/  SHF.L.U32 R93, R93, 0x10, RZ ;  /* 0x000000105d5d7819 */ /* 0x000fe200000006ff */
[----:B------:R-:W-:Y:S06]  /*4580*/  BRA `(.L_x_727) ;  /* 0x0000000000187947 */ /* 0x000fec0003800000 */
.L_x_726:
[----:B-----5:R-:W-:Y:S02]  /*4590*/  PRMT R93, R60, 0x7632, R93 ;  /* 0x000076323c5d7816 */ /* 0x020fe4000000005d */
[----:B------:R-:W-:Y:S02]  /*45a0*/  @P2 PRMT R68, R64, 0x7632, R68 ;  /* 0x0000763240442816 */ /* 0x000fe40000000044 */
[----:B------:R-:W-:Y:S02]  /*45b0*/  SHF.L.U32 R93, R93, 0x10, RZ ;  /* 0x000000105d5d7819 */ /* 0x000fe400000006ff */
[----:B------:R-:W-:-:S03]  /*45c0*/  @P2 SHF.L.U32 R68, R68, 0x10, RZ ;  /* 0x0000001044442819 */ /* 0x000fc600000006ff */
[----:B------:R-:W-:-:S04]  /*45d0*/  FMUL.FTZ R93, R93, UR7 ;  /* 0x000000075d5d7c20 */ /* 0x000fc80008410000 */
[----:B------:R-:W-:-:S07]  /*45e0*/  @P2 FADD.FTZ R93, R68, R93 ;  /* 0x0000005d445d2221 */ /* 0x000fce0000010000 */
.L_x_727:
[----:B------:R-:W-:Y:S05]  /*45f0*/  BSYNC B1 ;  /* 0x0000000000017941 */ /* 0x000fea0003800000 */
.L_x_725:
[----:B------:R-:W-:Y:S04]  /*4600*/  BSSY B1, `(.L_x_728) ;  /* 0x000000a000017945 */ /* 0x000fe80003800000 */
[----:B------:R-:W-:Y:S05]  /*4610*/  @P3 BRA `(.L_x_729) ;  /* 0x0000000000103947 */ /* 0x000fea0003800000 */
[----:B------:R-:W-:Y:S01]  /*4620*/  HFMA2.MMA R94, -RZ, RZ, 0, 0 ;  /* 0x00000000ff5e7435 */ /* 0x000fe200000001ff */
[----:B------:R-:W-:Y:S10]  /*4630*/  @!P2 BRA `(.L_x_730) ;  /* 0x000000000018a947 */ /* 0x000ff40003800000 */
[----:B-----5:R-:W-:Y:S01]  /*4640*/  IMAD.U32 R94, R65, 0x10000, RZ ;  /* 0x00010000415e7824 */ /* 0x020fe200078e00ff */
[----:B------:R-:W-:Y:S06]  /*4650*/  BRA `(.L_x_730) ;  /* 0x0000000000107947 */ /* 0x000fec0003800000 */
.L_x_729:
[----:B-----5:R-:W-:Y:S02]  /*4660*/  SHF.L.U32 R94, R61, 0x10, RZ ;  /* 0x000000103d5e7819 */ /* 0x020fe400000006ff */
[----:B------:R-:W-:-:S03]  /*4670*/  @P2 SHF.L.U32 R68, R65, 0x10, RZ ;  /* 0x0000001041442819 */ /* 0x000fc600000006ff */
[----:B------:R-:W-:-:S04]  /*4680*/  FMUL.FTZ R94, R94, UR7 ;  /* 0x000000075e5e7c20 */ /* 0x000fc80008410000 */
[----:B------:R-:W-:-:S07]  /*4690*/  @P2 FADD.FTZ R94, R68, R94 ;  /* 0x0000005e445e2221 */ /* 0x000fce0000010000 */
.L_x_730:
[----:B------:R-:W-:Y:S05]  /*46a0*/  BSYNC B1 ;  /* 0x0000000000017941 */ /* 0x000fea0003800000 */
.L_x_728:
[----:B------:R-:W-:Y:S04]  /*46b0*/  BSSY B1, `(.L_x_731) ;  /* 0x000000d000017945 */ /* 0x000fe80003800000 */
[----:B------:R-:W-:Y:S05]  /*46c0*/  @P3 BRA `(.L_x_732) ;  /* 0x0000000000143947 */ /* 0x000fea0003800000 */
[----:B------:R-:W-:Y:S01]  /*46d0*/  MOV R95, RZ ;  /* 0x000000ff005f7202 */ /* 0x000fe20000000f00 */
[----:B------:R-:W-:Y:S06]  /*46e0*/  @!P2 BRA `(.L_x_733) ;  /* 0x000000000024a947 */ /* 0x000fec0003800000 */
[----:B-----5:R-:W-:-:S04]  /*46f0*/  PRMT R95, R65, 0x7632, R95 ;  /* 0x00007632415f7816 */ /* 0x020fc8000000005f */
[----:B------:R-:W-:Y:S01]  /*4700*/  SHF.L.U32 R95, R95, 0x10, RZ ;  /* 0x000000105f5f7819 */ /* 0x000fe200000006ff */
[----:B------:R-:W-:Y:S06]  /*4710*/  BRA `(.L_x_733) ;  /* 0x0000000000187947 */ /* 0x000fec0003800000 */
.L_x_732:
[----:B-----5:R-:W-:Y:S02]  /*4720*/  PRMT R95, R61, 0x7632, R95 ;  /* 0x000076323d5f7816 */ /* 0x020fe4000000005f */
[----:B------:R-:W-:Y:S02]  /*4730*/  @P2 PRMT R68, R65, 0x7632, R68 ;  /* 0x0000763241442816 */ /* 0x000fe40000000044 */
[----:B------:R-:W-:-:S03]  /*4740*/  SHF.L.U32 R95, R95, 0x10, RZ ;  /* 0x000000105f5f7819 */ /* 0x000fc600000006ff */
[----:B------:R-:W-:Y:S02]  /*4750*/  @P2 IMAD.U32 R68, R68, 0x10000, RZ ;  /* 0x0001000044442824 */ /* 0x000fe400078e00ff */
[----:B------:R-:W-:-:S04]  /*4760*/  FMUL.FTZ R95, R95, UR7 ;  /* 0x000000075f5f7c20 */ /* 0x000fc80008410000 */
[----:B------:R-:W-:-:S07]  /*4770*/  @P2 FADD.FTZ R95, R68, R95 ;  /* 0x0000005f445f2221 */ /* 0x000fce0000010000 */
.L_x_733:
[----:B------:R-:W-:Y:S05]  /*4780*/  BSYNC B1 ;  /* 0x0000000000017941 */ /* 0x000fea0003800000 */
.L_x_731:
[----:B------:R-:W-:Y:S04]  /*4790*/  BSSY B1, `(.L_x_734) ;  /* 0x000000a000017945 */ /* 0x000fe80003800000 */
[----:B------:R-:W-:Y:S05]  /*47a0*/  @P3 BRA `(.L_x_735) ;  /* 0x0000000000103947 */ /* 0x000fea0003800000 */
[----:B------:R-:W-:Y:S01]  /*47b0*/  HFMA2.MMA R96, -RZ, RZ, 0, 0 ;  /* 0x00000000ff607435 */ /* 0x000fe200000001ff */
[----:B------:R-:W-:Y:S10]  /*47c0*/  @!P2 BRA `(.L_x_736) ;  /* 0x000000000018a947 */ /* 0x000ff40003800000 */
[----:B-----5:R-:W-:Y:S01]  /*47d0*/  SHF.L.U32 R96, R66, 0x10, RZ ;  /* 0x0000001042607819 */ /* 0x020fe200000006ff */
[----:B------:R-:W-:Y:S06]  /*47e0*/  BRA `(.L_x_736) ;  /* 0x0000000000107947 */ /* 0x000fec0003800000 */
.L_x_735:
[----:B-----5:R-:W-:Y:S02]  /*47f0*/  SHF.L.U32 R96, R62, 0x10, RZ ;  /* 0x000000103e607819 */ /* 0x020fe400000006ff */
[----:B------:R-:W-:-:S03]  /*4800*/  @P2 SHF.L.U32 R68, R66, 0x10, RZ ;  /* 0x0000001042442819 */ /* 0x000fc600000006ff */
[----:B------:R-:W-:-:S04]  /*4810*/  FMUL.FTZ R96, R96, UR7 ;  /* 0x0000000760607c20 */ /* 0x000fc80008410000 */
[----:B------:R-:W-:-:S07]  /*4820*/  @P2 FADD.FTZ R96, R68, R96 ;  /* 0x0000006044602221 */ /* 0x000fce0000010000 */
.L_x_736:
[----:B------:R-:W-:Y:S05]  /*4830*/  BSYNC B1 ;  /* 0x0000000000017941 */ /* 0x000fea0003800000 */
.L_x_734:
[----:B------:R-:W-:Y:S04]  /*4840*/  BSSY B1, `(.L_x_737) ;  /* 0x000000d000017945 */ /* 0x000fe80003800000 */
[----:B------:R-:W-:Y:S05]  /*4850*/  @P3 BRA `(.L_x_738) ;  /* 0x0000000000143947 */ /* 0x000fea0003800000 */
[----:B------:R-:W-:Y:S01]  /*4860*/  MOV R97, RZ ;  /* 0x000000ff00617202 */ /* 0x000fe20000000f00 */
[----:B------:R-:W-:Y:S06]  /*4870*/  @!P2 BRA `(.L_x_739) ;  /* 0x000000000024a947 */ /* 0x000fec0003800000 */
[----:B-----5:R-:W-:-:S05]  /*4880*/  PRMT R97, R66, 0x7632, R97 ;  /* 0x0000763242617816 */ /* 0x020fca0000000061 */
[----:B------:R-:W-:Y:S01]  /*4890*/  IMAD.U32 R97, R97, 0x10000, RZ ;  /* 0x0001000061617824 */ /* 0x000fe200078e00ff */
[----:B------:R-:W-:Y:S06]  /*48a0*/  BRA `(.L_x_739) ;  /* 0x0000000000187947 */ /* 0x000fec0003800000 */
.L_x_738:
[----:B-----5:R-:W-:Y:S02]  /*48b0*/  PRMT R97, R62, 0x7632, R97 ;  /* 0x000076323e617816 */ /* 0x020fe40000000061 */
[----:B------:R-:W-:Y:S02]  /*48c0*/  @P2 PRMT R68, R66, 0x7632, R68 ;  /* 0x0000763242442816 */ /* 0x000fe40000000044 */
[----:B------:R-:W-:Y:S02]  /*48d0*/  SHF.L.U32 R97, R97, 0x10, RZ ;  /* 0x0000001061617819 */ /* 0x000fe400000006ff */
[----:B------:R-:W-:-:S03]  /*48e0*/  @P2 SHF.L.U32 R68, R68, 0x10, RZ ;  /* 0x0000001044442819 */ /* 0x000fc600000006ff */
[----:B------:R-:W-:-:S04]  /*48f0*/  FMUL.FTZ R97, R97, UR7 ;  /* 0x0000000761617c20 */ /* 0x000fc80008410000 */
[----:B------:R-:W-:-:S07]  /*4900*/  @P2 FADD.FTZ R97, R68, R97 ;  /* 0x0000006144612221 */ /* 0x000fce0000010000 */
.L_x_739:
[----:B------:R-:W-:Y:S05]  /*4910*/  BSYNC B1 ;  /* 0x0000000000017941 */ /* 0x000fea0003800000 */
.L_x_737:
[----:B------:R-:W-:Y:S04]  /*4920*/  BSSY B1, `(.L_x_740) ;  /* 0x000000a000017945 */ /* 0x000fe80003800000 */
[----:B------:R-:W-:Y:S05]  /*4930*/  @P3 BRA `(.L_x_741) ;  /* 0x0000000000103947 */ /* 0x000fea0003800000 */
[----:B------:R-:W-:Y:S01]  /*4940*/  HFMA2.MMA R98, -RZ, RZ, 0, 0 ;  /* 0x00000000ff627435 */ /* 0x000fe200000001ff */
[----:B------:R-:W-:Y:S10]  /*4950*/  @!P2 BRA `(.L_x_742) ;  /* 0x000000000018a947 */ /* 0x000ff40003800000 */
[----:B-----5:R-:W-:Y:S01]  /*4960*/  SHF.L.U32 R98, R67, 0x10, RZ ;  /* 0x0000001043627819 */ /* 0x020fe200000006ff */
[----:B------:R-:W-:Y:S06]  /*4970*/  BRA `(.L_x_742) ;  /* 0x0000000000107947 */ /* 0x000fec0003800000 */
.L_x_741:
[----:B-----5:R-:W-:Y:S01]  /*4980*/  SHF.L.U32 R98, R63, 0x10, RZ ;  /* 0x000000103f627819 */ /* 0x020fe200000006ff */
[----:B------:R-:W-:-:S04]  /*4990*/  @P2 IMAD.U32 R68, R67, 0x10000, RZ ;  /* 0x0001000043442824 */ /* 0x000fc800078e00ff */
[----:B------:R-:W-:-:S04]  /*49a0*/  FMUL.FTZ R98, R98, UR7 ;  /* 0x0000000762627c20 */ /* 0x000fc80008410000 */
[----:B------:R-:W-:-:S07]  /*49b0*/  @P2 FADD.FTZ R98, R68, R98 ;  /* 0x0000006244622221 */ /* 0x000fce0000010000 */
.L_x_742:
[----:B------:R-:W-:Y:S05]  /*49c0*/  BSYNC B1 ;  /* 0x0000000000017941 */ /* 0x000fea0003800000 */
.L_x_740:
[----:B------:R-:W-:Y:S04]  /*49d0*/  BSSY B1, `(.L_x_743) ;  /* 0x000000d000017945 */ /* 0x000fe80003800000 */
[----:B------:R-:W-:Y:S05]  /*49e0*/  @P3 BRA `(.L_x_744) ;  /* 0x0000000000143947 */ /* 0x000fea0003800000 */
[----:B------:R-:W-:Y:S01]  /*49f0*/  MOV R99, RZ ;  /* 0x000000ff00637202 */ /* 0x000fe20000000f00 */
[----:B------:R-:W-:Y:S06]  /*4a00*/  @!P2 BRA `(.L_x_745) ;  /* 0x000000000024a947 */ /* 0x000fec0003800000 */
[----:B-----5:R-:W-:-:S04]  /*4a10*/  PRMT R99, R67, 0x7632, R99 ;  /* 0x0000763243637816 */ /* 0x020fc80000000063 */
[----:B------:R-:W-:Y:S01]  /*4a20*/  SHF.L.U32 R99, R99, 0x10, RZ ;  /* 0x0000001063637819 */ /* 0x000fe200000006ff */
[----:B------:R-:W-:Y:S06]  /*4a30*/  BRA `(.L_x_745) ;  /* 0x0000000000187947 */ /* 0x000fec0003800000 */
.L_x_744:
[----:B-----5:R-:W-:Y:S02]  /*4a40*/  PRMT R99, R63, 0x7632, R99 ;  /* 0x000076323f637816 */ /* 0x020fe40000000063 */
[----:B------:R-:W-:Y:S02]  /*4a50*/  @P2 PRMT R68, R67, 0x7632, R68 ;  /* 0x0000763243442816 */ /* 0x000fe40000000044 */
[----:B------:R-:W-:Y:S02]  /*4a60*/  SHF.L.U32 R99, R99, 0x10, RZ ;  /* 0x0000001063637819 */ /* 0x000fe400000006ff */
[----:B------:R-:W-:-:S03]  /*4a70*/  @P2 SHF.L.U32 R68, R68, 0x10, RZ ;  /* 0x0000001044442819 */ /* 0x000fc600000006ff */
[----:B------:R-:W-:-:S04]  /*4a80*/  FMUL.FTZ R99, R99, UR7 ;  /* 0x0000000763637c20 */ /* 0x000fc80008410000 */
[----:B------:R-:W-:-:S07]  /*4a90*/  @P2 FADD.FTZ R99, R68, R99 ;  /* 0x0000006344632221 */ /* 0x000fce0000010000 */
.L_x_745:
[----:B------:R-:W-:Y:S05]  /*4aa0*/  BSYNC B1 ;  /* 0x0000000000017941 */ /* 0x000fea0003800000 */
.L_x_743:
[----:B------:R-:W0:Y:S01]  /*4ab0*/  LDC.64 R132, c[0x0][0x238] ;  /* 0x00008e00ff847b82 */ /* 0x000e220000000a00 */
        /* <DEDUP_REMOVED lines=8> */
.L_x_721:
[----:B------:R-:W-:Y:S05]  /*4b40*/  BSYNC B0 ;  /* 0x0000000000007941 */ /* 0x000fea0003800000 */
.L_x_720:
        /* <DEDUP_REMOVED lines=18> */
.L_x_749:
[----:B-----5:R-:W-:Y:S02]  /*4c70*/  SHF.L.U32 R100, R60, 0x10, RZ ;  /* 0x000000103c647819 */ /* 0x020fe400000006ff */
[----:B------:R-:W-:-:S03]  /*4c80*/  @P2 SHF.L.U32 R68, R64, 0x10, RZ ;  /* 0x0000001040442819 */ /* 0x000fc600000006ff */
[----:B------:R-:W-:-:S04]  /*4c90*/  FMUL.FTZ R100, R100, UR7 ;  /* 0x0000000764647c20 */ /* 0x000fc80008410000 */
[----:B------:R-:W-:-:S07]  /*4ca0*/  @P2 FADD.FTZ R100, R68, R100 ;  /* 0x0000006444642221 */ /* 0x000fce0000010000 */
.L_x_750:
[----:B------:R-:W-:Y:S05]  /*4cb0*/  BSYNC B1 ;  /* 0x0000000000017941 */ /* 0x000fea0003800000 */
.L_x_748:
[----:B------:R-:W-:Y:S04]  /*4cc0*/  BSSY B1, `(.L_x_751) ;  /* 0x000000d000017945 */ /* 0x000fe80003800000 */
[----:B------:R-:W-:Y:S05]  /*4cd0*/  @P3 BRA `(.L_x_752) ;  /* 0x0000000000143947 */ /* 0x000fea0003800000 */
[----:B------:R-:W-:Y:S01]  /*4ce0*/  MOV R101, RZ ;  /* 0x000000ff00657202 */ /* 0x000fe20000000f00 */
[----:B------:R-:W-:Y:S06]  /*4cf0*/  @!P2 BRA `(.L_x_753) ;  /* 0x000000000024a947 */ /* 0x000fec0003800000 */
[----:B-----5:R-:W-:-:S05]  /*4d00*/  PRMT R101, R64, 0x7632, R101 ;  /* 0x0000763240657816 */ /* 0x020fca0000000065 */
[----:B------:R-:W-:Y:S01]  /*4d10*/  IMAD.U32 R101, R101, 0x10000, RZ ;  /* 0x0001000065657824 */ /* 0x000fe200078e00ff */
[----:B------:R-:W-:Y:S06]  /*4d20*/  BRA `(.L_x_753) ;  /* 0x0000000000187947 */ /* 0x000fec0003800000 */
.L_x_752:
[----:B-----5:R-:W-:Y:S02]  /*4d30*/  PRMT R101, R60, 0x7632, R101 ;  /* 0x000076323c657816 */ /* 0x020fe40000000065 */
[----:B------:R-:W-:Y:S02]  /*4d40*/  @P2 PRMT R68, R64, 0x7632, R68 ;  /* 0x0000763240442816 */ /* 0x000fe40000000044 */
[----:B------:R-:W-:Y:S02]  /*4d50*/  SHF.L.U32 R101, R101, 0x10, RZ ;  /* 0x0000001065657819 */ /* 0x000fe400000006ff */
[----:B------:R-:W-:-:S03]  /*4d60*/  @P2 SHF.L.U32 R68, R68, 0x10, RZ ;  /* 0x0000001044442819 */ /* 0x000fc600000006ff */
[----:B------:R-:W-:-:S04]  /*4d70*/  FMUL.FTZ R101, R101, UR7 ;  /* 0x0000000765657c20 */ /* 0x000fc80008410000 */
[----:B------:R-:W-:-:S07]  /*4d80*/  @P2 FADD.FTZ R101, R68, R101 ;  /* 0x0000006544652221 */ /* 0x000fce0000010000 */
.L_x_753:
[----:B------:R-:W-:Y:S05]  /*4d90*/  BSYNC B1 ;  /* 0x0000000000017941 */ /* 0x000fea0003800000 */
.L_x_751:
[----:B------:R-:W-:Y:S04]  /*4da0*/  BSSY B1, `(.L_x_754) ;  /* 0x000000a000017945 */ /* 0x000fe80003800000 */
[----:B------:R-:W-:Y:S05]  /*4db0*/  @P3 BRA `(.L_x_755) ;  /* 0x0000000000103947 */ /* 0x000fea0003800000 */
[----:B------:R-:W-:Y:S01]  /*4dc0*/  HFMA2.MMA R102, -RZ, RZ, 0, 0 ;  /* 0x00000000ff667435 */ /* 0x000fe200000001ff */
[----:B------:R-:W-:Y:S10]  /*4dd0*/  @!P2 BRA `(.L_x_756) ;  /* 0x000000000018a947 */ /* 0x000ff40003800000 */
[----:B-----5:R-:W-:Y:S01]  /*4de0*/  SHF.L.U32 R102, R65, 0x10, RZ ;  /* 0x0000001041667819 */ /* 0x020fe200000006ff */
[----:B------:R-:W-:Y:S06]  /*4df0*/  BRA `(.L_x_756) ;  /* 0x0000000000107947 */ /* 0x000fec0003800000 */
.L_x_755:
[----:B-----5:R-:W-:Y:S01]  /*4e00*/  SHF.L.U32 R102, R61, 0x10, RZ ;  /* 0x000000103d667819 */ /* 0x020fe200000006ff */
[----:B------:R-:W-:-:S04]  /*4e10*/  @P2 IMAD.U32 R68, R65, 0x10000, RZ ;  /* 0x0001000041442824 */ /* 0x000fc800078e00ff */
[----:B------:R-:W-:-:S04]  /*4e20*/  FMUL.FTZ R102, R102, UR7 ;  /* 0x0000000766667c20 */ /* 0x000fc80008410000 */
[----:B------:R-:W-:-:S07]  /*4e30*/  @P2 FADD.FTZ R102, R68, R102 ;  /* 0x0000006644662221 */ /* 0x000fce0000010000 */
.L_x_756:
[----:B------:R-:W-:Y:S05]  /*4e40*/  BSYNC B1 ;  /* 0x0000000000017941 */ /* 0x000fea0003800000 */
.L_x_754:
[----:B------:R-:W-:Y:S04]  /*4e50*/  BSSY B1, `(.L_x_757) ;  /* 0x000000d000017945 */ /* 0x000fe80003800000 */
[----:B------:R-:W-:Y:S05]  /*4e60*/  @P3 BRA `(.L_x_758) ;  /* 0x0000000000143947 */ /* 0x000fea0003800000 */
[----:B------:R-:W-:Y:S01]  /*4e70*/  MOV R103, RZ ;  /* 0x000000ff00677202 */ /* 0x000fe20000000f00 */
[----:B------:R-:W-:Y:S06]  /*4e80*/  @!P2 BRA `(.L_x_759) ;  /* 0x000000000024a947 */ /* 0x000fec0003800000 */
[----:B-----5:R-:W-:-:S04]  /*4e90*/  PRMT R103, R65, 0x7632, R103 ;  /* 0x0000763241677816 */ /* 0x020fc80000000067 */
[----:B------:R-:W-:Y:S01]  /*4ea0*/  SHF.L.U32 R103, R103, 0x10, RZ ;  /* 0x0000001067677819 */ /* 0x000fe200000006ff */
[----:B------:R-:W-:Y:S06]  /*4eb0*/  BRA `(.L_x_759) ;  /* 0x0000000000187947 */ /* 0x000fec0003800000 */
.L_x_758:
[----:B-----5:R-:W-:Y:S02]  /*4ec0*/  PRMT R103, R61, 0x7632, R103 ;  /* 0x000076323d677816 */ /* 0x020fe40000000067 */
[----:B------:R-:W-:Y:S02]  /*4ed0*/  @P2 PRMT R68, R65, 0x7632, R68 ;  /* 0x0000763241442816 */ /* 0x000fe40000000044 */
[----:B------:R-:W-:Y:S02]  /*4ee0*/  SHF.L.U32 R103, R103, 0x10, RZ ;  /* 0x0000001067677819 */ /* 0x000fe400000006ff */
[----:B------:R-:W-:-:S03]  /*4ef0*/  @P2 SHF.L.U32 R68, R68, 0x10, RZ ;  /* 0x0000001044442819 */ /* 0x000fc600000006ff */
[----:B------:R-:W-:-:S04]  /*4f00*/  FMUL.FTZ R103, R103, UR7 ;  /* 0x0000000767677c20 */ /* 0x000fc80008410000 */
[----:B------:R-:W-:-:S07]  /*4f10*/  @P2 FADD.FTZ R103, R68, R103 ;  /* 0x0000006744672221 */ /* 0x000fce0000010000 */
.L_x_759:
[----:B------:R-:W-:Y:S05]  /*4f20*/  BSYNC B1 ;  /* 0x0000000000017941 */ /* 0x000fea0003800000 */
.L_x_757:
[----:B------:R-:W-:Y:S04]  /*4f30*/  BSSY B1, `(.L_x_760) ;  /* 0x000000a000017945 */ /* 0x000fe80003800000 */
[----:B------:R-:W-:Y:S05]  /*4f40*/  @P3 BRA `(.L_x_761) ;  /* 0x0000000000103947 */ /* 0x000fea0003800000 */
[----:B------:R-:W-:Y:S01]  /*4f50*/  HFMA2.MMA R104, -RZ, RZ, 0, 0 ;  /* 0x00000000ff687435 */ /* 0x000fe200000001ff */
[----:B------:R-:W-:Y:S10]  /*4f60*/  @!P2 BRA `(.L_x_762) ;  /* 0x000000000018a947 */ /* 0x000ff40003800000 */
[----:B-----5:R-:W-:Y:S01]  /*4f70*/  IMAD.U32 R104, R66, 0x10000, RZ ;  /* 0x0001000042687824 */ /* 0x020fe200078e00ff */
[----:B------:R-:W-:Y:S06]  /*4f80*/  BRA `(.L_x_762) ;  /* 0x0000000000107947 */ /* 0x000fec0003800000 */
.L_x_761:
[----:B-----5:R-:W-:Y:S02]  /*4f90*/  SHF.L.U32 R104, R62, 0x10, RZ ;  /* 0x000000103e687819 */ /* 0x020fe400000006ff */
[----:B------:R-:W-:-:S03]  /*4fa0*/  @P2 SHF.L.U32 R68, R66, 0x10, RZ ;  /* 0x0000001042442819 */ /* 0x000fc600000006ff */
[----:B------:R-:W-:-:S04]  /*4fb0*/  FMUL.FTZ R104, R104, UR7 ;  /* 0x0000000768687c20 */ /* 0x000fc80008410000 */
[----:B------:R-:W-:-:S07]  /*4fc0*/  @P2 FADD.FTZ R104, R68, R104 ;  /* 0x0000006844682221 */ /* 0x000fce0000010000 */
.L_x_762:
[----:B------:R-:W-:Y:S05]  /*4fd0*/  BSYNC B1 ;  /* 0x0000000000017941 */ /* 0x000fea0003800000 */
.L_x_760:
[----:B------:R-:W-:Y:S04]  /*4fe0*/  BSSY B1, `(.L_x_763) ;  /* 0x000000d000017945 */ /* 0x000fe80003800000 */
[----:B------:R-:W-:Y:S05]  /*4ff0*/  @P3 BRA `(.L_x_764) ;  /* 0x0000000000143947 */ /* 0x000fea0003800000 */
[----:B------:R-:W-:Y:S01]  /*5000*/  MOV R105, RZ ;  /* 0x000000ff00697202 */ /* 0x000fe20000000f00 */
[----:B------:R-:W-:Y:S06]  /*5010*/  @!P2 BRA `(.L_x_765) ;  /* 0x000000000024a947 */ /* 0x000fec0003800000 */
[----:B-----5:R-:W-:-:S04]  /*5020*/  PRMT R105, R66, 0x7632, R105 ;  /* 0x0000763242697816 */ /* 0x020fc80000000069 */
[----:B------:R-:W-:Y:S01]  /*5030*/  SHF.L.U32 R105, R105, 0x10, RZ ;  /* 0x0000001069697819 */ /* 0x000fe200000006ff */
[----:B------:R-:W-:Y:S06]  /*5040*/  BRA `(.L_x_765) ;  /* 0x0000000000187947 */ /* 0x000fec0003800000 */
.L_x_764:
[----:B-----5:R-:W-:Y:S02]  /*5050*/  PRMT R105, R62, 0x7632, R105 ;  /* 0x000076323e697816 */ /* 0x020fe40000000069 */
[----:B------:R-:W-:Y:S02]  /*5060*/  @P2 PRMT R68, R66, 0x7632, R68 ;  /* 0x0000763242442816 */ /* 0x000fe40000000044 */
[----:B------:R-:W-:Y:S02]  /*5070*/  SHF.L.U32 R105, R105, 0x10, RZ ;  /* 0x0000001069697819 */ /* 0x000fe400000006ff */
[----:B------:R-:W-:-:S03]  /*5080*/  @P2 SHF.L.U32 R68, R68, 0x10, RZ ;  /* 0x0000001044442819 */ /* 0x000fc600000006ff */
[----:B------:R-:W-:-:S04]  /*5090*/  FMUL.FTZ R105, R105, UR7 ;  /* 0x0000000769697c20 */ /* 0x000fc80008410000 */
[----:B------:R-:W-:-:S07]  /*50a0*/  @P2 FADD.FTZ R105, R68, R105 ;  /* 0x0000006944692221 */ /* 0x000fce0000010000 */
.L_x_765:
[----:B------:R-:W-:Y:S05]  /*50b0*/  BSYNC B1 ;  /* 0x0000000000017941 */ /* 0x000fea0003800000 */
.L_x_763:
[----:B------:R-:W-:Y:S04]  /*50c0*/  BSSY B1, `(.L_x_766) ;  /* 0x000000a000017945 */ /* 0x000fe80003800000 */
[----:B------:R-:W-:Y:S05]  /*50d0*/  @P3 BRA `(.L_x_767) ;  /* 0x0000000000103947 */ /* 0x000fea0003800000 */
[----:B------:R-:W-:Y:S01]  /*50e0*/  IMAD.MOV.U32 R106, RZ, RZ, RZ ;  /* 0x000000ffff6a7224 */ /* 0x000fe200078e00ff */
[----:B------:R-:W-:Y:S06]  /*50f0*/  @!P2 BRA `(.L_x_768) ;  /* 0x000000000018a947 */ /* 0x000fec0003800000 */
[----:B-----5:R-:W-:Y:S01]  /*5100*/  SHF.L.U32 R106, R67, 0x10, RZ ;  /* 0x00000010436a7819 */ /* 0x020fe200000006ff */
[----:B------:R-:W-:Y:S06]  /*5110*/  BRA `(.L_x_768) ;  /* 0x0000000000107947 */ /* 0x000fec0003800000 */
.L_x_767:
[----:B-----5:R-:W-:Y:S02]  /*5120*/  SHF.L.U32 R106, R63, 0x10, RZ ;  /* 0x000000103f6a7819 */ /* 0x020fe400000006ff */
[----:B------:R-:W-:-:S03]  /*5130*/  @P2 SHF.L.U32 R68, R67, 0x10, RZ ;  /* 0x0000001043442819 */ /* 0x000fc600000006ff */
[----:B------:R-:W-:-:S04]  /*5140*/  FMUL.FTZ R106, R106, UR7 ;  /* 0x000000076a6a7c20 */ /* 0x000fc80008410000 */
[----:B------:R-:W-:-:S07]  /*5150*/  @P2 FADD.FTZ R106, R68, R106 ;  /* 0x0000006a446a2221 */ /* 0x000fce0000010000 */
.L_x_768:
[----:B------:R-:W-:Y:S05]  /*5160*/  BSYNC B1 ;  /* 0x0000000000017941 */ /* 0x000fea0003800000 */
.L_x_766:
[----:B------:R-:W-:Y:S04]  /*5170*/  BSSY B1, `(.L_x_769) ;  /* 0x000000d000017945 */ /* 0x000fe80003800000 */
[----:B------:R-:W-:Y:S05]  /*5180*/  @P3 BRA `(.L_x_770) ;  /* 0x0000000000143947 */ /* 0x000fea0003800000 */
[----:B------:R-:W-:Y:S01]  /*5190*/  HFMA2.MMA R107, -RZ, RZ, 0, 0 ;  /* 0x00000000ff6b7435 */ /* 0x000fe200000001ff */
[----:B------:R-:W-:Y:S10]  /*51a0*/  @!P2 BRA `(.L_x_771) ;  /* 0x000000000024a947 */ /* 0x000ff40003800000 */
[----:B-----5:R-:W-:-:S04]  /*51b0*/  PRMT R107, R67, 0x7632, R107 ;  /* 0x00007632436b7816 */ /* 0x020fc8000000006b */
[----:B------:R-:W-:Y:S01]  /*51c0*/  SHF.L.U32 R107, R107, 0x10, RZ ;  /* 0x000000106b6b7819 */ /* 0x000fe200000006ff */
[----:B------:R-:W-:Y:S06]  /*51d0*/  BRA `(.L_x_771) ;  /* 0x0000000000187947 */ /* 0x000fec0003800000 */
.L_x_770:
[----:B-----5:R-:W-:Y:S02]  /*51e0*/  PRMT R107, R63, 0x7632, R107 ;  /* 0x000076323f6b7816 */ /* 0x020fe4000000006b */
[----:B------:R-:W-:Y:S02]  /*51f0*/  @P2 PRMT R68, R67, 0x7632, R68 ;  /* 0x0000763243442816 */ /* 0x000fe40000000044 */
[----:B------:R-:W-:-:S03]  /*5200*/  SHF.L.U32 R107, R107, 0x10, RZ ;  /* 0x000000106b6b7819 */ /* 0x000fc600000006ff */
[----:B------:R-:W-:Y:S02]  /*5210*/  @P2 IMAD.U32 R68, R68, 0x10000, RZ ;  /* 0x0001000044442824 */ /* 0x000fe400078e00ff */
[----:B------:R-:W-:-:S04]  /*5220*/  FMUL.FTZ R107, R107, UR7 ;  /* 0x000000076b6b7c20 */ /* 0x000fc80008410000 */
[----:B------:R-:W-:-:S07]  /*5230*/  @P2 FADD.FTZ R107, R68, R107 ;  /* 0x0000006b446b2221 */ /* 0x000fce0000010000 */
.L_x_771:
[----:B------:R-:W-:Y:S05]  /*5240*/  BSYNC B1 ;  /* 0x0000000000017941 */ /* 0x000fea0003800000 */
.L_x_769:
        /* <DEDUP_REMOVED lines=9> */
.L_x_747:
[----:B------:R-:W-:Y:S05]  /*52e0*/  BSYNC B0 ;  /* 0x0000000000007941 */ /* 0x000fea0003800000 */
.L_x_746:
        /* <DEDUP_REMOVED lines=14> */
[----:B------:R-:W-:Y:S01]  /*53d0*/  MOV R108, RZ ;  /* 0x000000ff006c7202 */ /* 0x000fe20000000f00 */
[----:B------:R-:W-:Y:S06]  /*53e0*/  @!P2 BRA `(.L_x_776) ;  /* 0x000000000018a947 */ /* 0x000fec0003800000 */
[----:B-----5:R-:W-:Y:S01]  /*53f0*/  SHF.L.U32 R108, R64, 0x10, RZ ;  /* 0x00000010406c7819 */ /* 0x020fe200000006ff */
[----:B------:R-:W-:Y:S06]  /*5400*/  BRA `(.L_x_776) ;  /* 0x0000000000107947 */ /* 0x000fec0003800000 */
.L_x_775:
[----:B-----5:R-:W-:Y:S02]  /*5410*/  SHF.L.U32 R108, R60, 0x10, RZ ;  /* 0x000000103c6c7819 */ /* 0x020fe400000006ff */
[----:B------:R-:W-:-:S03]  /*5420*/  @P2 SHF.L.U32 R68, R64, 0x10, RZ ;  /* 0x0000001040442819 */ /* 0x000fc600000006ff */
[----:B------:R-:W-:-:S04]  /*5430*/  FMUL.FTZ R108, R108, UR7 ;  /* 0x000000076c6c7c20 */ /* 0x000fc80008410000 */
[----:B------:R-:W-:-:S07]  /*5440*/  @P2 FADD.FTZ R108, R68, R108 ;  /* 0x0000006c446c2221 */ /* 0x000fce0000010000 */
.L_x_776:
[----:B------:R-:W-:Y:S05]  /*5450*/  BSYNC B1 ;  /* 0x0000000000017941 */ /* 0x000fea0003800000 */
.L_x_774:
[----:B------:R-:W-:Y:S04]  /*5460*/  BSSY B1, `(.L_x_777) ;  /* 0x000000d000017945 */ /* 0x000fe80003800000 */
[----:B------:R-:W-:Y:S05]  /*5470*/  @P3 BRA `(.L_x_778) ;  /* 0x0000000000143947 */ /* 0x000fea0003800000 */
[----:B------:R-:W-:Y:S01]  /*5480*/  IMAD.MOV.U32 R109, RZ, RZ, RZ ;  /* 0x000000ffff6d7224 */ /* 0x000fe200078e00ff */
[----:B------:R-:W-:Y:S06]  /*5490*/  @!P2 BRA `(.L_x_779) ;  /* 0x000000000024a947 */ /* 0x000fec0003800000 */
[----:B-----5:R-:W-:-:S04]  /*54a0*/  PRMT R109, R64, 0x7632, R109 ;  /* 0x00007632406d7816 */ /* 0x020fc8000000006d */
[----:B------:R-:W-:Y:S01]  /*54b0*/  SHF.L.U32 R109, R109, 0x10, RZ ;  /* 0x000000106d6d7819 */ /* 0x000fe200000006ff */
[----:B------:R-:W-:Y:S06]  /*54c0*/  BRA `(.L_x_779) ;  /* 0x0000000000187947 */ /* 0x000fec0003800000 */
.L_x_778:
[----:B-----5:R-:W-:Y:S02]  /*54d0*/  PRMT R109, R60, 0x7632, R109 ;  /* 0x000076323c6d7816 */ /* 0x020fe4000000006d */
[----:B------:R-:W-:Y:S02]  /*54e0*/  @P2 PRMT R68, R64, 0x7632, R68 ;  /* 0x0000763240442816 */ /* 0x000fe40000000044 */
[----:B------:R-:W-:Y:S02]  /*54f0*/  SHF.L.U32 R109, R109, 0x10, RZ ;  /* 0x000000106d6d7819 */ /* 0x000fe400000006ff */
[----:B------:R-:W-:-:S03]  /*5500*/  @P2 SHF.L.U32 R68, R68, 0x10, RZ ;  /* 0x0000001044442819 */ /* 0x000fc600000006ff */
[----:B------:R-:W-:-:S04]  /*5510*/  FMUL.FTZ R109, R109, UR7 ;  /* 0x000000076d6d7c20 */ /* 0x000fc80008410000 */
[----:B------:R-:W-:-:S07]  /*5520*/  @P2 FADD.FTZ R109, R68, R109 ;  /* 0x0000006d446d2221 */ /* 0x000fce0000010000 */
.L_x_779:
[----:B------:R-:W-:Y:S05]  /*5530*/  BSYNC B1 ;  /* 0x0000000000017941 */ /* 0x000fea0003800000 */
.L_x_777:
[----:B------:R-:W-:Y:S04]  /*5540*/  BSSY B1, `(.L_x_780) ;  /* 0x000000a000017945 */ /* 0x000fe80003800000 */
[----:B------:R-:W-:Y:S05]  /*5550*/  @P3 BRA `(.L_x_781) ;  /* 0x0000000000103947 */ /* 0x000fea0003800000 */
[----:B------:R-:W-:Y:S01]  /*5560*/  HFMA2.MMA R110, -RZ, RZ, 0, 0 ;  /* 0x00000000ff6e7435 */ /* 0x000fe200000001ff */
[----:B------:R-:W-:Y:S10]  /*5570*/  @!P2 BRA `(.L_x_782) ;  /* 0x000000000018a947 */ /* 0x000ff40003800000 */
[----:B-----5:R-:W-:Y:S01]  /*5580*/  SHF.L.U32 R110, R65, 0x10, RZ ;  /* 0x00000010416e7819 */ /* 0x020fe200000006ff */
[----:B------:R-:W-:Y:S06]  /*5590*/  BRA `(.L_x_782) ;  /* 0x0000000000107947 */ /* 0x000fec0003800000 */
.L_x_781:
[----:B-----5:R-:W-:Y:S01]  /*55a0*/  SHF.L.U32 R110, R61, 0x10, RZ ;  /* 0x000000103d6e7819 */ /* 0x020fe200000006ff */
[----:B------:R-:W-:-:S04]  /*55b0*/  @P2 IMAD.U32 R68, R65, 0x10000, RZ ;  /* 0x0001000041442824 */ /* 0x000fc800078e00ff */
[----:B------:R-:W-:-:S04]  /*55c0*/  FMUL.FTZ R110, R110, UR7 ;  /* 0x000000076e6e7c20 */ /* 0x000fc80008410000 */
[----:B------:R-:W-:-:S07]  /*55d0*/  @P2 FADD.FTZ R110, R68, R110 ;  /* 0x0000006e446e2221 */ /* 0x000fce0000010000 */
.L_x_782:
[----:B------:R-:W-:Y:S05]  /*55e0*/  BSYNC B1 ;  /* 0x0000000000017941 */ /* 0x000fea0003800000 */
.L_x_780:
[----:B------:R-:W-:Y:S04]  /*55f0*/  BSSY B1, `(.L_x_783) ;  /* 0x000000d000017945 */ /* 0x000fe80003800000 */
[----:B------:R-:W-:Y:S05]  /*5600*/  @P3 BRA `(.L_x_784) ;  /* 0x0000000000143947 */ /* 0x000fea0003800000 */
[----:B------:R-:W-:Y:S01]  /*5610*/  MOV R111, RZ ;  /* 0x000000ff006f7202 */ /* 0x000fe20000000f00 */
[----:B------:R-:W-:Y:S06]  /*5620*/  @!P2 BRA `(.L_x_785) ;  /* 0x000000000024a947 */ /* 0x000fec0003800000 */
[----:B-----5:R-:W-:-:S04]  /*5630*/  PRMT R111, R65, 0x7632, R111 ;  /* 0x00007632416f7816 */ /* 0x020fc8000000006f */
[----:B------:R-:W-:Y:S01]  /*5640*/  SHF.L.U32 R111, R111, 0x10, RZ ;  /* 0x000000106f6f7819 */ /* 0x000fe200000006ff */
[----:B------:R-:W-:Y:S06]  /*5650*/  BRA `(.L_x_785) ;  /* 0x0000000000187947 */ /* 0x000fec0003800000 */
.L_x_784:
[----:B-----5:R-:W-:Y:S02]  /*5660*/  PRMT R111, R61, 0x7632, R111 ;  /* 0x000076323d6f7816 */ /* 0x020fe4000000006f */
[----:B------:R-:W-:Y:S02]  /*5670*/  @P2 PRMT R68, R65, 0x7632, R68 ;  /* 0x0000763241442816 */ /* 0x000fe40000000044 */
[----:B------:R-:W-:Y:S02]  /*5680*/  SHF.L.U32 R111, R111, 0x10, RZ ;  /* 0x000000106f6f7819 */ /* 0x000fe400000006ff */
[----:B------:R-:W-:-:S03]  /*5690*/  @P2 SHF.L.U32 R68, R68, 0x10, RZ ;  /* 0x0000001044442819 */ /* 0x000fc600000006ff */
[----:B------:R-:W-:-:S04]  /*56a0*/  FMUL.FTZ R111, R111, UR7 ;  /* 0x000000076f6f7c20 */ /* 0x000fc80008410000 */
[----:B------:R-:W-:-:S07]  /*56b0*/  @P2 FADD.FTZ R111, R68, R111 ;  /* 0x0000006f446f2221 */ /* 0x000fce0000010000 */
.L_x_785:
[----:B------:R-:W-:Y:S05]  /*56c0*/  BSYNC B1 ;  /* 0x0000000000017941 */ /* 0x000fea0003800000 */
.L_x_783:
[----:B------:R-:W-:Y:S04]  /*56d0*/  BSSY B1, `(.L_x_786) ;  /* 0x000000a000017945 */ /* 0x000fe80003800000 */
[----:B------:R-:W-:Y:S05]  /*56e0*/  @P3 BRA `(.L_x_787) ;  /* 0x0000000000103947 */ /* 0x000fea0003800000 */
[----:B------:R-:W-:Y:S01]  /*56f0*/  HFMA2.MMA R112, -RZ, RZ, 0, 0 ;  /* 0x00000000ff707435 */ /* 0x000fe200000001ff */
[----:B------:R-:W-:Y:S10]  /*5700*/  @!P2 BRA `(.L_x_788) ;  /* 0x000000000018a947 */ /* 0x000ff40003800000 */
[----:B-----5:R-:W-:Y:S01]  /*5710*/  SHF.L.U32 R112, R66, 0x10, RZ ;  /* 0x0000001042707819 */ /* 0x020fe200000006ff */
[----:B------:R-:W-:Y:S06]  /*5720*/  BRA `(.L_x_788) ;  /* 0x0000000000107947 */ /* 0x000fec0003800000 */
.L_x_787:
[----:B-----5:R-:W-:Y:S01]  /*5730*/  IMAD.U32 R112, R62, 0x10000, RZ ;  /* 0x000100003e707824 */ /* 0x020fe200078e00ff */
[----:B------:R-:W-:-:S03]  /*5740*/  @P2 SHF.L.U32 R68, R66, 0x10, RZ ;  /* 0x0000001042442819 */ /* 0x000fc600000006ff */
[----:B------:R-:W-:-:S04]  /*5750*/  FMUL.FTZ R112, R112, UR7 ;  /* 0x0000000770707c20 */ /* 0x000fc80008410000 */
[----:B------:R-:W-:-:S07]  /*5760*/  @P2 FADD.FTZ R112, R68, R112 ;  /* 0x0000007044702221 */ /* 0x000fce0000010000 */
.L_x_788:
[----:B------:R-:W-:Y:S05]  /*5770*/  BSYNC B1 ;  /* 0x0000000000017941 */ /* 0x000fea0003800000 */
.L_x_786:
[----:B------:R-:W-:Y:S04]  /*5780*/  BSSY B1, `(.L_x_789) ;  /* 0x000000d000017945 */ /* 0x000fe80003800000 */
[----:B------:R-:W-:Y:S05]  /*5790*/  @P3 BRA `(.L_x_790) ;  /* 0x0000000000143947 */ /* 0x000fea0003800000 */
[----:B------:R-:W-:Y:S01]  /*57a0*/  MOV R113, RZ ;  /* 0x000000ff00717202 */ /* 0x000fe20000000f00 */
[----:B------:R-:W-:Y:S06]  /*57b0*/  @!P2 BRA `(.L_x_791) ;  /* 0x000000000024a947 */ /* 0x000fec0003800000 */
[----:B-----5:R-:W-:-:S04]  /*57c0*/  PRMT R113, R66, 0x7632, R113 ;  /* 0x0000763242717816 */ /* 0x020fc80000000071 */
[----:B------:R-:W-:Y:S01]  /*57d0*/  SHF.L.U32 R113, R113, 0x10, RZ ;  /* 0x0000001071717819 */ /* 0x000fe200000006ff */
[----:B------:R-:W-:Y:S06]  /*57e0*/  BRA `(.L_x_791) ;  /* 0x0000000000187947 */ /* 0x000fec0003800000 */
.L_x_790:
[----:B-----5:R-:W-:Y:S02]  /*57f0*/  PRMT R113, R62, 0x7632, R113 ;  /* 0x000076323e717816 */ /* 0x020fe40000000071 */
[----:B------:R-:W-:Y:S02]  /*5800*/  @P2 PRMT R68, R66, 0x7632, R68 ;  /* 0x0000763242442816 */ /* 0x000fe40000000044 */
[----:B------:R-:W-:Y:S02]  /*5810*/  SHF.L.U32 R113, R113, 0x10, RZ ;  /* 0x0000001071717819 */ /* 0x000fe400000006ff */
[----:B------:R-:W-:-:S03]  /*5820*/  @P2 SHF.L.U32 R68, R68, 0x10, RZ ;  /* 0x0000001044442819 */ /* 0x000fc600000006ff */
[----:B------:R-:W-:-:S04]  /*5830*/  FMUL.FTZ R113, R113, UR7 ;  /* 0x0000000771717c20 */ /* 0x000fc80008410000 */
[----:B------:R-:W-:-:S07]  /*5840*/  @P2 FADD.FTZ R113, R68, R113 ;  /* 0x0000007144712221 */ /* 0x000fce0000010000 */
.L_x_791:
[----:B------:R-:W-:Y:S05]  /*5850*/  BSYNC B1 ;  /* 0x0000000000017941 */ /* 0x000fea0003800000 */
.L_x_789:
[----:B------:R-:W-:Y:S04]  /*5860*/  BSSY B1, `(.L_x_792) ;  /* 0x000000a000017945 */ /* 0x000fe80003800000 */
[----:B------:R-:W-:Y:S05]  /*5870*/  @P3 BRA `(.L_x_793) ;  /* 0x0000000000103947 */ /* 0x000fea0003800000 */
[----:B------:R-:W-:Y:S01]  /*5880*/  HFMA2.MMA R114, -RZ, RZ, 0, 0 ;  /* 0x00000000ff727435 */ /* 0x000fe200000001ff */
[----:B------:R-:W-:Y:S10]  /*5890*/  @!P2 BRA `(.L_x_794) ;  /* 0x000000000018a947 */ /* 0x000ff40003800000 */
[----:B-----5:R-:W-:Y:S01]  /*58a0*/  IMAD.U32 R114, R67, 0x10000, RZ ;  /* 0x0001000043727824 */ /* 0x020fe200078e00ff */
[----:B------:R-:W-:Y:S06]  /*58b0*/  BRA `(.L_x_794) ;  /* 0x0000000000107947 */ /* 0x000fec0003800000 */
.L_x_793:
[----:B-----5:R-:W-:Y:S02]  /*58c0*/  SHF.L.U32 R114, R63, 0x10, RZ ;  /* 0x000000103f727819 */ /* 0x020fe400000006ff */
[----:B------:R-:W-:-:S03]  /*58d0*/  @P2 SHF.L.U32 R68, R67, 0x10, RZ ;  /* 0x0000001043442819 */ /* 0x000fc600000006ff */
[----:B------:R-:W-:-:S04]  /*58e0*/  FMUL.FTZ R114, R114, UR7 ;  /* 0x0000000772727c20 */ /* 0x000fc80008410000 */
[----:B------:R-:W-:-:S07]  /*58f0*/  @P2 FADD.FTZ R114, R68, R114 ;  /* 0x0000007244722221 */ /* 0x000fce0000010000 */
.L_x_794:
[----:B------:R-:W-:Y:S05]  /*5900*/  BSYNC B1 ;  /* 0x0000000000017941 */ /* 0x000fea0003800000 */
.L_x_792:
[----:B------:R-:W-:Y:S04]  /*5910*/  BSSY B1, `(.L_x_795) ;  /* 0x000000d000017945 */ /* 0x000fe80003800000 */
[----:B------:R-:W-:Y:S05]  /*5920*/  @P3 BRA `(.L_x_796) ;  /* 0x0000000000143947 */ /* 0x000fea0003800000 */
[----:B------:R-:W-:Y:S01]  /*5930*/  MOV R115, RZ ;  /* 0x000000ff00737202 */ /* 0x000fe20000000f00 */
[----:B------:R-:W-:Y:S06]  /*5940*/  @!P2 BRA `(.L_x_797) ;  /* 0x000000000024a947 */ /* 0x000fec0003800000 */
[----:B-----5:R-:W-:-:S04]  /*5950*/  PRMT R115, R67, 0x7632, R115 ;  /* 0x0000763243737816 */ /* 0x020fc80000000073 */
[----:B------:R-:W-:Y:S01]  /*5960*/  SHF.L.U32 R115, R115, 0x10, RZ ;  /* 0x0000001073737819 */ /* 0x000fe200000006ff */
[----:B------:R-:W-:Y:S06]  /*5970*/  BRA `(.L_x_797) ;  /* 0x0000000000187947 */ /* 0x000fec0003800000 */
.L_x_796:
[----:B-----5:R-:W-:Y:S02]  /*5980*/  PRMT R115, R63, 0x7632, R115 ;  /* 0x000076323f737816 */ /* 0x020fe40000000073 */
[----:B------:R-:W-:Y:S02]  /*5990*/  @P2 PRMT R68, R67, 0x7632, R68 ;  /* 0x0000763243442816 */ /* 0x000fe40000000044 */
[----:B------:R-:W-:Y:S02]  /*59a0*/  SHF.L.U32 R115, R115, 0x10, RZ ;  /* 0x0000001073737819 */ /* 0x000fe400000006ff */
[----:B------:R-:W-:-:S03]  /*59b0*/  @P2 SHF.L.U32 R68, R68, 0x10, RZ ;  /* 0x0000001044442819 */ /* 0x000fc600000006ff */
[----:B------:R-:W-:-:S04]  /*59c0*/  FMUL.FTZ R115, R115, UR7 ;  /* 0x0000000773737c20 */ /* 0x000fc80008410000 */
[----:B------:R-:W-:-:S07]  /*59d0*/  @P2 FADD.FTZ R115, R68, R115 ;  /* 0x0000007344732221 */ /* 0x000fce0000010000 */
.L_x_797:
[----:B------:R-:W-:Y:S05]  /*59e0*/  BSYNC B1 ;  /* 0x0000000000017941 */ /* 0x000fea0003800000 */
.L_x_795:
[----:B------:R-:W0:Y:S01]  /*59f0*/  LDC.64 R132, c[0x0][0x238] ;  /* 0x00008e00ff847b82 */ /* 0x000e220000000a00 */
[----:B------:R-:W-:Y:S01]  /*5a00*/  F2FP.BF16.F32.PACK_AB R71, R115, R114 ;  /* 0x000000727347723e */ /* 0x000fe200000010ff */
[----:B------:R-:W-:Y:S01]  /*5a10*/  VIADD R142, R142, 0x20 ;  /* 0x000000208e8e7836 */ /* 0x000fe20000000000 */
[----:B------:R-:W-:Y:S02]  /*5a20*/  F2FP.BF16.F32.PACK_AB R70, R113, R112 ;  /* 0x000000707146723e */ /* 0x000fe400000010ff */
[----:B------:R-:W-:Y:S02]  /*5a30*/  F2FP.BF16.F32.PACK_AB R69, R111, R110 ;  /* 0x0000006e6f45723e */ /* 0x000fe400000010ff */
[----:B------:R-:W-:Y:S01]  /*5a40*/  F2FP.BF16.F32.PACK_AB R68, R109, R108 ;  /* 0x0000006c6d44723e */ /* 0x000fe200000010ff */
[C---:B0-----:R-:W-:Y:S01]  /*5a50*/  IMAD.WIDE.U32 R132, R141.reuse, 0x10, R132 ;  /* 0x000000108d847825 */ /* 0x041fe200078e0084 */
[----:B------:R-:W-:-:S04]  /*5a60*/  IADD3 R141, R141, 0x20, RZ ;  /* 0x000000208d8d7810 */ /* 0x000fc80007ffe0ff */
[----:B------:R0:W-:Y:S03]  /*5a70*/  STG.E.128 desc[UR4][R132.64], R68 ;  /* 0x0000004484007986 */ /* 0x0001e6000c101d04 */
.L_x_773:
[----:B------:R-:W-:Y:S05]  /*5a80*/  BSYNC B0 ;  /* 0x0000000000007941 */ /* 0x000fea0003800000 */
.L_x_772:
        /* <DEDUP_REMOVED lines=18> */
.L_x_801:
[----:B-----5:R-:W-:Y:S02]  /*5bb0*/  SHF.L.U32 R116, R60, 0x10, RZ ;  /* 0x000000103c747819 */ /* 0x020fe400000006ff */
[----:B------:R-:W-:-:S03]  /*5bc0*/  @P2 SHF.L.U32 R68, R64, 0x10, RZ ;  /* 0x0000001040442819 */ /* 0x000fc600000006ff */
[----:B------:R-:W-:-:S04]  /*5bd0*/  FMUL.FTZ R116, R116, UR7 ;  /* 0x0000000774747c20 */ /* 0x000fc80008410000 */
[----:B------:R-:W-:-:S07]  /*5be0*/  @P2 FADD.FTZ R116, R68, R116 ;  /* 0x0000007444742221 */ /* 0x000fce0000010000 */
.L_x_802:
[----:B------:R-:W-:Y:S05]  /*5bf0*/  BSYNC B1 ;  /* 0x0000000000017941 */ /* 0x000fea0003800000 */
.L_x_800:
[----:B------:R-:W-:Y:S04]  /*5c00*/  BSSY B1, `(.L_x_803) ;  /* 0x000000d000017945 */ /* 0x000fe80003800000 */
[----:B------:R-:W-:Y:S05]  /*5c10*/  @P3 BRA `(.L_x_804) ;  /* 0x0000000000143947 */ /* 0x000fea0003800000 */
[----:B------:R-:W-:Y:S01]  /*5c20*/  MOV R117, RZ ;  /* 0x000000ff00757202 */ /* 0x000fe20000000f00 */
[----:B------:R-:W-:Y:S06]  /*5c30*/  @!P2 BRA `(.L_x_805) ;  /* 0x000000000024a947 */ /* 0x000fec0003800000 */
[----:B-----5:R-:W-:-:S05]  /*5c40*/  PRMT R117, R64, 0x7632, R117 ;  /* 0x0000763240757816 */ /* 0x020fca0000000075 */
[----:B------:R-:W-:Y:S01]  /*5c50*/  IMAD.U32 R117, R117, 0x10000, RZ ;  /* 0x0001000075757824 */ /* 0x000fe200078e00ff */
[----:B------:R-:W-:Y:S06]  /*5c60*/  BRA `(.L_x_805) ;  /* 0x0000000000187947 */ /* 0x000fec0003800000 */
.L_x_804:
[----:B-----5:R-:W-:Y:S02]  /*5c70*/  PRMT R117, R60, 0x7632, R117 ;  /* 0x000076323c757816 */ /* 0x020fe40000000075 */
[----:B------:R-:W-:Y:S02]  /*5c80*/  @P2 PRMT R68, R64, 0x7632, R68 ;  /* 0x0000763240442816 */ /* 0x000fe40000000044 */
[----:B------:R-:W-:Y:S02]  /*5c90*/  SHF.L.U32 R117, R117, 0x10, RZ ;  /* 0x0000001075757819 */ /* 0x000fe400000006ff */
[----:B------:R-:W-:-:S03]  /*5ca0*/  @P2 SHF.L.U32 R68, R68, 0x10, RZ ;  /* 0x0000001044442819 */ /* 0x000fc600000006ff */
[----:B------:R-:W-:-:S04]  /*5cb0*/  FMUL.FTZ R117, R117, UR7 ;  /* 0x0000000775757c20 */ /* 0x000fc80008410000 */
[----:B------:R-:W-:-:S07]  /*5cc0*/  @P2 FADD.FTZ R117, R68, R117 ;  /* 0x0000007544752221 */ /* 0x000fce0000010000 */
.L_x_805:
[----:B------:R-:W-:Y:S05]  /*5cd0*/  BSYNC B1 ;  /* 0x0000000000017941 */ /* 0x000fea0003800000 */
.L_x_803:
[----:B------:R-:W-:Y:S04]  /*5ce0*/  BSSY B1, `(.L_x_806) ;  /* 0x000000a000017945 */ /* 0x000fe80003800000 */
[----:B------:R-:W-:Y:S05]  /*5cf0*/  @P3 BRA `(.L_x_807) ;  /* 0x0000000000103947 */ /* 0x000fea0003800000 */
[----:B------:R-:W-:Y:S01]  /*5d00*/  HFMA2.MMA R118, -RZ, RZ, 0, 0 ;  /* 0x00000000ff767435 */ /* 0x000fe200000001ff */
[----:B------:R-:W-:Y:S10]  /*5d10*/  @!P2 BRA `(.L_x_808) ;  /* 0x000000000018a947 */ /* 0x000ff40003800000 */
[----:B-----5:R-:W-:Y:S01]  /*5d20*/  SHF.L.U32 R118, R65, 0x10, RZ ;  /* 0x0000001041767819 */ /* 0x020fe200000006ff */
[----:B------:R-:W-:Y:S06]  /*5d30*/  BRA `(.L_x_808) ;  /* 0x0000000000107947 */ /* 0x000fec0003800000 */
.L_x_807:
[----:B-----5:R-:W-:Y:S02]  /*5d40*/  SHF.L.U32 R118, R61, 0x10, RZ ;  /* 0x000000103d767819 */ /* 0x020fe400000006ff */
[----:B------:R-:W-:-:S03]  /*5d50*/  @P2 SHF.L.U32 R68, R65, 0x10, RZ ;  /* 0x0000001041442819 */ /* 0x000fc600000006ff */
[----:B------:R-:W-:-:S04]  /*5d60*/  FMUL.FTZ R118, R118, UR7 ;  /* 0x0000000776767c20 */ /* 0x000fc80008410000 */
[----:B------:R-:W-:-:S07]  /*5d70*/  @P2 FADD.FTZ R118, R68, R118 ;  /* 0x0000007644762221 */ /* 0x000fce0000010000 */
.L_x_808:
[----:B------:R-:W-:Y:S05]  /*5d80*/  BSYNC B1 ;  /* 0x0000000000017941 */ /* 0x000fea0003800000 */
.L_x_806:
[----:B------:R-:W-:Y:S04]  /*5d90*/  BSSY B1, `(.L_x_809) ;  /* 0x000000d000017945 */ /* 0x000fe80003800000 */
[----:B------:R-:W-:Y:S05]  /*5da0*/  @P3 BRA `(.L_x_810) ;  /* 0x0000000000143947 */ /* 0x000fea0003800000 */
[----:B------:R-:W-:Y:S01]  /*5db0*/  IMAD.MOV.U32 R119, RZ, RZ, RZ ;  /* 0x000000ffff777224 */ /* 0x000fe200078e00ff */
[----:B------:R-:W-:Y:S06]  /*5dc0*/  @!P2 BRA `(.L_x_811) ;  /* 0x000000000024a947 */ /* 0x000fec0003800000 */
[----:B-----5:R-:W-:-:S04]  /*5dd0*/  PRMT R119, R65, 0x7632, R119 ;  /* 0x0000763241777816 */ /* 0x020fc80000000077 */
[----:B------:R-:W-:Y:S01]  /*5de0*/  SHF.L.U32 R119, R119, 0x10, RZ ;  /* 0x0000001077777819 */ /* 0x000fe200000006ff */
[----:B------:R-:W-:Y:S06]  /*5df0*/  BRA `(.L_x_811) ;  /* 0x0000000000187947 */ /* 0x000fec0003800000 */
.L_x_810:
[----:B-----5:R-:W-:Y:S02]  /*5e00*/  PRMT R119, R61, 0x7632, R119 ;  /* 0x000076323d777816 */ /* 0x020fe40000000077 */
[----:B------:R-:W-:Y:S02]  /*5e10*/  @P2 PRMT R68, R65, 0x7632, R68 ;  /* 0x0000763241442816 */ /* 0x000fe40000000044 */
[----:B------:R-:W-:Y:S02]  /*5e20*/  SHF.L.U32 R119, R119, 0x10, RZ ;  /* 0x0000001077777819 */ /* 0x000fe400000006ff */
[----:B------:R-:W-:-:S03]  /*5e30*/  @P2 SHF.L.U32 R68, R68, 0x10, RZ ;  /* 0x0000001044442819 */ /* 0x000fc600000006ff */
[----:B------:R-:W-:-:S04]  /*5e40*/  FMUL.FTZ R119, R119, UR7 ;  /* 0x0000000777777c20 */ /* 0x000fc80008410000 */
[----:B------:R-:W-:-:S07]  /*5e50*/  @P2 FADD.FTZ R119, R68, R119 ;  /* 0x0000007744772221 */ /* 0x000fce0000010000 */
.L_x_811:
[----:B------:R-:W-:Y:S05]  /*5e60*/  BSYNC B1 ;  /* 0x0000000000017941 */ /* 0x000fea0003800000 */
.L_x_809:
[----:B------:R-:W-:Y:S04]  /*5e70*/  BSSY B1, `(.L_x_812) ;  /* 0x000000a000017945 */ /* 0x000fe80003800000 */
[----:B------:R-:W-:Y:S05]  /*5e80*/  @P3 BRA `(.L_x_813) ;  /* 0x0000000000103947 */ /* 0x000fea0003800000 */
[----:B------:R-:W-:Y:S01]  /*5e90*/  MOV R120, RZ ;  /* 0x000000ff00787202 */ /* 0x000fe20000000f00 */
[----:B------:R-:W-:Y:S06]  /*5ea0*/  @!P2 BRA `(.L_x_814) ;  /* 0x000000000018a947 */ /* 0x000fec0003800000 */
[----:B-----5:R-:W-:Y:S01]  /*5eb0*/  SHF.L.U32 R120, R66, 0x10, RZ ;  /* 0x0000001042787819 */ /* 0x020fe200000006ff */
[----:B------:R-:W-:Y:S06]  /*5ec0*/  BRA `(.L_x_814) ;  /* 0x0000000000107947 */ /* 0x000fec0003800000 */
.L_x_813:
[----:B-----5:R-:W-:Y:S01]  /*5ed0*/  SHF.L.U32 R120, R62, 0x10, RZ ;  /* 0x000000103e787819 */ /* 0x020fe200000006ff */
[----:B------:R-:W-:-:S04]  /*5ee0*/  @P2 IMAD.U32 R68, R66, 0x10000, RZ ;  /* 0x0001000042442824 */ /* 0x000fc800078e00ff */
[----:B------:R-:W-:-:S04]  /*5ef0*/  FMUL.FTZ R120, R120, UR7 ;  /* 0x0000000778787c20 */ /* 0x000fc80008410000 */
[----:B------:R-:W-:-:S07]  /*5f00*/  @P2 FADD.FTZ R120, R68, R120 ;  /* 0x0000007844782221 */ /* 0x000fce0000010000 */
.L_x_814:
[----:B------:R-:W-:Y:S05]  /*5f10*/  BSYNC B1 ;  /* 0x0000000000017941 */ /* 0x000fea0003800000 */
.L_x_812:
[----:B------:R-:W-:Y:S04]  /*5f20*/  BSSY B1, `(.L_x_815) ;  /* 0x000000d000017945 */ /* 0x000fe80003800000 */
[----:B------:R-:W-:Y:S05]  /*5f30*/  @P3 BRA `(.L_x_816) ;  /* 0x0000000000143947 */ /* 0x000fea0003800000 */
[----:B------:R-:W-:Y:S01]  /*5f40*/  HFMA2.MMA R121, -RZ, RZ, 0, 0 ;  /* 0x00000000ff797435 */ /* 0x000fe200000001ff */
[----:B------:R-:W-:Y:S10]  /*5f50*/  @!P2 BRA `(.L_x_817) ;  /* 0x000000000024a947 */ /* 0x000ff40003800000 */
[----:B-----5:R-:W-:-:S04]  /*5f60*/  PRMT R121, R66, 0x7632, R121 ;  /* 0x0000763242797816 */ /* 0x020fc80000000079 */
[----:B------:R-:W-:Y:S01]  /*5f70*/  SHF.L.U32 R121, R121, 0x10, RZ ;  /* 0x0000001079797819 */ /* 0x000fe200000006ff */
[----:B------:R-:W-:Y:S06]  /*5f80*/  BRA `(.L_x_817) ;  /* 0x0000000000187947 */ /* 0x000fec0003800000 */
.L_x_816:
[----:B-----5:R-:W-:Y:S02]  /*5f90*/  PRMT R121, R62, 0x7632, R121 ;  /* 0x000076323e797816 */ /* 0x020fe40000000079 */
[----:B------:R-:W-:Y:S02]  /*5fa0*/  @P2 PRMT R68, R66, 0x7632, R68 ;  /* 0x0000763242442816 */ /* 0x000fe40000000044 */
[----:B------:R-:W-:Y:S02]  /*5fb0*/  SHF.L.U32 R121, R121, 0x10, RZ ;  /* 0x0000001079797819 */ /* 0x000fe400000006ff */
[----:B------:R-:W-:-:S03]  /*5fc0*/  @P2 SHF.L.U32 R68, R68, 0x10, RZ ;  /* 0x0000001044442819 */ /* 0x000fc600000006ff */
[----:B------:R-:W-:-:S04]  /*5fd0*/  FMUL.FTZ R121, R121, UR7 ;  /* 0x0000000779797c20 */ /* 0x000fc80008410000 */
[----:B------:R-:W-:-:S07]  /*5fe0*/  @P2 FADD.FTZ R121, R68, R121 ;  /* 0x0000007944792221 */ /* 0x000fce0000010000 */
.L_x_817:
[----:B------:R-:W-:Y:S05]  /*5ff0*/  BSYNC B1 ;  /* 0x0000000000017941 */ /* 0x000fea0003800000 */
.L_x_815:
[----:B------:R-:W-:Y:S04]  /*6000*/  BSSY B1, `(.L_x_818) ;  /* 0x000000a000017945 */ /* 0x000fe80003800000 */
[----:B------:R-:W-:Y:S05]  /*6010*/  @P3 BRA `(.L_x_819) ;  /* 0x0000000000103947 */ /* 0x000fea0003800000 */
[----:B------:R-:W-:Y:S01]  /*6020*/  MOV R122, RZ ;  /* 0x000000ff007a7202 */ /* 0x000fe20000000f00 */
[----:B------:R-:W-:Y:S06]  /*6030*/  @!P2 BRA `(.L_x_820) ;  /* 0x000000000018a947 */ /* 0x000fec0003800000 */
[----:B-----5:R-:W-:Y:S01]  /*6040*/  SHF.L.U32 R122, R67, 0x10, RZ ;  /* 0x00000010437a7819 */ /* 0x020fe200000006ff */
[----:B------:R-:W-:Y:S06]  /*6050*/  BRA `(.L_x_820) ;  /* 0x0000000000107947 */ /* 0x000fec0003800000 */
.L_x_819:
[----:B-----5:R-:W-:Y:S01]  /*6060*/  IMAD.U32 R122, R63, 0x10000, RZ ;  /* 0x000100003f7a7824 */ /* 0x020fe200078e00ff */
[----:B------:R-:W-:-:S03]  /*6070*/  @P2 SHF.L.U32 R68, R67, 0x10, RZ ;  /* 0x0000001043442819 */ /* 0x000fc600000006ff */
[----:B------:R-:W-:-:S04]  /*6080*/  FMUL.FTZ R122, R122, UR7 ;  /* 0x000000077a7a7c20 */ /* 0x000fc80008410000 */
[----:B------:R-:W-:-:S07]  /*6090*/  @P2 FADD.FTZ R122, R68, R122 ;  /* 0x0000007a447a2221 */ /* 0x000fce0000010000 */
.L_x_820:
[----:B------:R-:W-:Y:S05]  /*60a0*/  BSYNC B1 ;  /* 0x0000000000017941 */ /* 0x000fea0003800000 */
.L_x_818:
[----:B------:R-:W-:Y:S04]  /*60b0*/  BSSY B1, `(.L_x_821) ;  /* 0x000000d000017945 */ /* 0x000fe80003800000 */
[----:B------:R-:W-:Y:S05]  /*60c0*/  @P3 BRA `(.L_x_822) ;  /* 0x0000000000143947 */ /* 0x000fea0003800000 */
[----:B------:R-:W-:Y:S01]  /*60d0*/  HFMA2.MMA R123, -RZ, RZ, 0, 0 ;  /* 0x00000000ff7b7435 */ /* 0x000fe200000001ff */
[----:B------:R-:W-:Y:S10]  /*60e0*/  @!P2 BRA `(.L_x_823) ;  /* 0x000000000024a947 */ /* 0x000ff40003800000 */
[----:B-----5:R-:W-:-:S04]  /*60f0*/  PRMT R123, R67, 0x7632, R123 ;  /* 0x00007632437b7816 */ /* 0x020fc8000000007b */
[----:B------:R-:W-:Y:S01]  /*6100*/  SHF.L.U32 R123, R123, 0x10, RZ ;  /* 0x000000107b7b7819 */ /* 0x000fe200000006ff */
[----:B------:R-:W-:Y:S06]  /*6110*/  BRA `(.L_x_823) ;  /* 0x0000000000187947 */ /* 0x000fec0003800000 */
.L_x_822:
[----:B-----5:R-:W-:Y:S02]  /*6120*/  PRMT R123, R63, 0x7632, R123 ;  /* 0x000076323f7b7816 */ /* 0x020fe4000000007b */
[----:B------:R-:W-:Y:S02]  /*6130*/  @P2 PRMT R68, R67, 0x7632, R68 ;  /* 0x0000763243442816 */ /* 0x000fe40000000044 */
[----:B------:R-:W-:Y:S02]  /*6140*/  SHF.L.U32 R123, R123, 0x10, RZ ;  /* 0x000000107b7b7819 */ /* 0x000fe400000006ff */
[----:B------:R-:W-:-:S03]  /*6150*/  @P2 SHF.L.U32 R68, R68, 0x10, RZ ;  /* 0x0000001044442819 */ /* 0x000fc600000006ff */
[----:B------:R-:W-:-:S04]  /*6160*/  FMUL.FTZ R123, R123, UR7 ;  /* 0x000000077b7b7c20 */ /* 0x000fc80008410000 */
[----:B------:R-:W-:-:S07]  /*6170*/  @P2 FADD.FTZ R123, R68, R123 ;  /* 0x0000007b447b2221 */ /* 0x000fce0000010000 */
.L_x_823:
[----:B------:R-:W-:Y:S05]  /*6180*/  BSYNC B1 ;  /* 0x0000000000017941 */ /* 0x000fea0003800000 */
.L_x_821:
        /* <DEDUP_REMOVED lines=9> */
.L_x_799:
[----:B------:R-:W-:Y:S05]  /*6220*/  BSYNC B0 ;  /* 0x0000000000007941 */ /* 0x000fea0003800000 */
.L_x_798:
[----:B------:R-:W-:Y:S01]  /*6230*/  LOP3.LUT P2, RZ, R3, 0x40, RZ, 0xc0, !PT ;  /* 0x0000004003ff7812 */ /* 0x000fe2000784c0ff */
[----:B------:R-:W-:-:S12]  /*6240*/  BSSY B0, `(.L_x_824) ;  /* 0x0000076000007945 */ /* 0x000fd80003800000 */
[----:B------:R-:W-:Y:S05]  /*6250*/  @!P2 BRA `(.L_x_825) ;  /* 0x0000000400d0a947 */ /* 0x000fea0003800000 */
[----:B01234-:R-:W0:Y:S02]  /*6260*/  @P1 LDC.64 R68, c[0x0][0x220] ;  /* 0x00008800ff441b82 */ /* 0x01fe240000000a00 */
[----:B0-----:R-:W-:-:S05]  /*6270*/  @P1 IMAD.WIDE.U32 R68, R142, 0x10, R68 ;  /* 0x000000108e441825 */ /* 0x001fca00078e0044 */
[----:B-----5:R0:W5:Y:S01]  /*6280*/  @P1 LDG.E.128 R60, desc[UR4][R68.64] ;  /* 0x00000004443c1981 */ /* 0x020162000c1e1d00 */
[----:B------:R-:W-:-:S04]  /*6290*/  ISETP.NE.U32.AND P1, PT, RZ, UR8, PT ;  /* 0x00000008ff007c0c */ /* 0x000fc8000bf25070 */
[----:B------:R-:W-:-:S13]  /*62a0*/  ISETP.NE.AND.EX P1, PT, RZ, UR9, PT, P1 ;  /* 0x00000009ff007c0c */ /* 0x000fda000bf25310 */
        /* <DEDUP_REMOVED lines=10> */
.L_x_827:
[----:B-----5:R-:W-:Y:S02]  /*6350*/  SHF.L.U32 R124, R60, 0x10, RZ ;  /* 0x000000103c7c7819 */ /* 0x020fe400000006ff */
[----:B------:R-:W-:-:S03]  /*6360*/  @P1 SHF.L.U32 R69, R64, 0x10, RZ ;  /* 0x0000001040451819 */ /* 0x000fc600000006ff */
[----:B------:R-:W-:-:S04]  /*6370*/  FMUL.FTZ R124, R124, UR7 ;  /* 0x000000077c7c7c20 */ /* 0x000fc80008410000 */
[----:B------:R-:W-:-:S07]  /*6380*/  @P1 FADD.FTZ R124, R69, R124 ;  /* 0x0000007c457c1221 */ /* 0x000fce0000010000 */
.L_x_828:
[----:B------:R-:W-:Y:S05]  /*6390*/  BSYNC B1 ;  /* 0x0000000000017941 */ /* 0x000fea0003800000 */
.L_x_826:
[----:B------:R-:W-:Y:S04]  /*63a0*/  BSSY B1, `(.L_x_829) ;  /* 0x000000d000017945 */ /* 0x000fe80003800000 */
[----:B------:R-:W-:Y:S05]  /*63b0*/  @P2 BRA `(.L_x_830) ;  /* 0x0000000000142947 */ /* 0x000fea0003800000 */
[----:B------:R-:W-:Y:S01]  /*63c0*/  HFMA2.MMA R125, -RZ, RZ, 0, 0 ;  /* 0x00000000ff7d7435 */ /* 0x000fe200000001ff */
[----:B------:R-:W-:Y:S10]  /*63d0*/  @!P1 BRA `(.L_x_831) ;  /* 0x0000000000249947 */ /* 0x000ff40003800000 */
[----:B-----5:R-:W-:-:S04]  /*63e0*/  PRMT R125, R64, 0x7632, R125 ;  /* 0x00007632407d7816 */ /* 0x020fc8000000007d */
[----:B------:R-:W-:Y:S01]  /*63f0*/  SHF.L.U32 R125, R125, 0x10, RZ ;  /* 0x000000107d7d7819 */ /* 0x000fe200000006ff */
[----:B------:R-:W-:Y:S06]  /*6400*/  BRA `(.L_x_831) ;  /* 0x0000000000187947 */ /* 0x000fec0003800000 */
.L_x_830:
[----:B-----5:R-:W-:Y:S02]  /*6410*/  PRMT R125, R60, 0x7632, R125 ;  /* 0x000076323c7d7816 */ /* 0x020fe4000000007d */
[----:B------:R-:W-:-:S03]  /*6420*/  @P1 PRMT R68, R64, 0x7632, R68 ;  /* 0x0000763240441816 */ /* 0x000fc60000000044 */
[----:B------:R-:W-:Y:S01]  /*6430*/  IMAD.U32 R125, R125, 0x10000, RZ ;  /* 0x000100007d7d7824 */ /* 0x000fe200078e00ff */
[----:B------:R-:W-:-:S03]  /*6440*/  @P1 SHF.L.U32 R68, R68, 0x10, RZ ;  /* 0x0000001044441819 */ /* 0x000fc600000006ff */
[----:B------:R-:W-:-:S04]  /*6450*/  FMUL.FTZ R125, R125, UR7 ;  /* 0x000000077d7d7c20 */ /* 0x000fc80008410000 */
[----:B------:R-:W-:-:S07]  /*6460*/  @P1 FADD.FTZ R125, R68, R125 ;  /* 0x0000007d447d1221 */ /* 0x000fce0000010000 */
.L_x_831:
[----:B------:R-:W-:Y:S05]  /*6470*/  BSYNC B1 ;  /* 0x0000000000017941 */ /* 0x000fea0003800000 */
.L_x_829:
[----:B------:R-:W-:Y:S04]  /*6480*/  BSSY B1, `(.L_x_832) ;  /* 0x000000a000017945 */ /* 0x000fe80003800000 */
[----:B------:R-:W-:Y:S05]  /*6490*/  @P2 BRA `(.L_x_833) ;  /* 0x0000000000102947 */ /* 0x000fea0003800000 */
[----:B------:R-:W-:Y:S01]  /*64a0*/  MOV R126, RZ ;  /* 0x000000ff007e7202 */ /* 0x000fe20000000f00 */
[----:B------:R-:W-:Y:S06]  /*64b0*/  @!P1 BRA `(.L_x_834) ;  /* 0x0000000000189947 */ /* 0x000fec0003800000 */
[----:B-----5:R-:W-:Y:S01]  /*64c0*/  SHF.L.U32 R126, R65, 0x10, RZ ;  /* 0x00000010417e7819 */ /* 0x020fe200000006ff */
[----:B------:R-:W-:Y:S06]  /*64d0*/  BRA `(.L_x_834) ;  /* 0x0000000000107947 */ /* 0x000fec0003800000 */
.L_x_833:
[----:B-----5:R-:W-:Y:S02]  /*64e0*/  SHF.L.U32 R126, R61, 0x10, RZ ;  /* 0x000000103d7e7819 */ /* 0x020fe400000006ff */
[----:B------:R-:W-:-:S03]  /*64f0*/  @P1 SHF.L.U32 R68, R65, 0x10, RZ ;  /* 0x0000001041441819 */ /* 0x000fc600000006ff */
[----:B------:R-:W-:-:S04]  /*6500*/  FMUL.FTZ R126, R126, UR7 ;  /* 0x000000077e7e7c20 */ /* 0x000fc80008410000 */
[----:B------:R-:W-:-:S07]  /*6510*/  @P1 FADD.FTZ R126, R68, R126 ;  /* 0x0000007e447e1221 */ /* 0x000fce0000010000 */
.L_x_834:
[----:B------:R-:W-:Y:S05]  /*6520*/  BSYNC B1 ;  /* 0x0000000000017941 */ /* 0x000fea0003800000 */
.L_x_832:
[----:B------:R-:W-:Y:S04]  /*6530*/  BSSY B1, `(.L_x_835) ;  /* 0x000000d000017945 */ /* 0x000fe80003800000 */
[----:B------:R-:W-:Y:S05]  /*6540*/  @P2 BRA `(.L_x_836) ;  /* 0x0000000000142947 */ /* 0x000fea0003800000 */
[----:B------:R-:W-:Y:S01]  /*6550*/  HFMA2.MMA R127, -RZ, RZ, 0, 0 ;  /* 0x00000000ff7f7435 */ /* 0x000fe200000001ff */
[----:B------:R-:W-:Y:S10]  /*6560*/  @!P1 BRA `(.L_x_837) ;  /* 0x0000000000249947 */ /* 0x000ff40003800000 */
[----:B-----5:R-:W-:-:S05]  /*6570*/  PRMT R127, R65, 0x7632, R127 ;  /* 0x00007632417f7816 */ /* 0x020fca000000007f */
[----:B------:R-:W-:Y:S01]  /*6580*/  IMAD.U32 R127, R127, 0x10000, RZ ;  /* 0x000100007f7f7824 */ /* 0x000fe200078e00ff */
[----:B------:R-:W-:Y:S06]  /*6590*/  BRA `(.L_x_837) ;  /* 0x0000000000187947 */ /* 0x000fec0003800000 */
.L_x_836:
[----:B-----5:R-:W-:Y:S02]  /*65a0*/  PRMT R127, R61, 0x7632, R127 ;  /* 0x000076323d7f7816 */ /* 0x020fe4000000007f */
[----:B------:R-:W-:Y:S02]  /*65b0*/  @P1 PRMT R68, R65, 0x7632, R68 ;  /* 0x0000763241441816 */ /* 0x000fe40000000044 */
[----:B------:R-:W-:Y:S02]  /*65c0*/  SHF.L.U32 R127, R127, 0x10, RZ ;  /* 0x000000107f7f7819 */ /* 0x000fe400000006ff */
[----:B------:R-:W-:-:S03]  /*65d0*/  @P1 SHF.L.U32 R68, R68, 0x10, RZ ;  /* 0x0000001044441819 */ /* 0x000fc600000006ff */
[----:B------:R-:W-:-:S04]  /*65e0*/  FMUL.FTZ R127, R127, UR7 ;  /* 0x000000077f7f7c20 */ /* 0x000fc80008410000 */
[----:B------:R-:W-:-:S07]  /*65f0*/  @P1 FADD.FTZ R127, R68, R127 ;  /* 0x0000007f447f1221 */ /* 0x000fce0000010000 */
.L_x_837:
[----:B------:R-:W-:Y:S05]  /*6600*/  BSYNC B1 ;  /* 0x0000000000017941 */ /* 0x000fea0003800000 */
.L_x_835:
[----:B------:R-:W-:Y:S04]  /*6610*/  BSSY B1, `(.L_x_838) ;  /* 0x000000a000017945 */ /* 0x000fe80003800000 */
[----:B------:R-:W-:Y:S05]  /*6620*/  @P2 BRA `(.L_x_839) ;  /* 0x0000000000102947 */ /* 0x000fea0003800000 */
[----:B------:R-:W-:Y:S01]  /*6630*/  MOV R128, RZ ;  /* 0x000000ff00807202 */ /* 0x000fe20000000f00 */
[----:B------:R-:W-:Y:S06]  /*6640*/  @!P1 BRA `(.L_x_840) ;  /* 0x0000000000189947 */ /* 0x000fec0003800000 */
[----:B-----5:R-:W-:Y:S01]  /*6650*/  SHF.L.U32 R128, R66, 0x10, RZ ;  /* 0x0000001042807819 */ /* 0x020fe200000006ff */
[----:B------:R-:W-:Y:S06]  /*6660*/  BRA `(.L_x_840) ;  /* 0x0000000000107947 */ /* 0x000fec0003800000 */
.L_x_839:
[----:B-----5:R-:W-:Y:S02]  /*6670*/  SHF.L.U32 R128, R62, 0x10, RZ ;  /* 0x000000103e807819 */ /* 0x020fe400000006ff */
[----:B------:R-:W-:-:S03]  /*6680*/  @P1 SHF.L.U32 R68, R66, 0x10, RZ ;  /* 0x0000001042441819 */ /* 0x000fc600000006ff */
[----:B------:R-:W-:-:S04]  /*6690*/  FMUL.FTZ R128, R128, UR7 ;  /* 0x0000000780807c20 */ /* 0x000fc80008410000 */
[----:B------:R-:W-:-:S07]  /*66a0*/  @P1 FADD.FTZ R128, R68, R128 ;  /* 0x0000008044801221 */ /* 0x000fce0000010000 */
.L_x_840:
[----:B------:R-:W-:Y:S05]  /*66b0*/  BSYNC B1 ;  /* 0x0000000000017941 */ /* 0x000fea0003800000 */
.L_x_838:
[----:B------:R-:W-:Y:S04]  /*66c0*/  BSSY B1, `(.L_x_841) ;  /* 0x000000d000017945 */ /* 0x000fe80003800000 */
[----:B------:R-:W-:Y:S05]  /*66d0*/  @P2 BRA `(.L_x_842) ;  /* 0x0000000000142947 */ /* 0x000fea0003800000 */
[----:B------:R-:W-:Y:S01]  /*66e0*/  IMAD.MOV.U32 R129, RZ, RZ, RZ ;  /* 0x000000ffff817224 */ /* 0x000fe200078e00ff */
[----:B------:R-:W-:Y:S06]  /*66f0*/  @!P1 BRA `(.L_x_843) ;  /* 0x0000000000249947 */ /* 0x000fec0003800000 */
[----:B-----5:R-:W-:-:S04]  /*6700*/  PRMT R129, R66, 0x7632, R129 ;  /* 0x0000763242817816 */ /* 0x020fc80000000081 */
[----:B------:R-:W-:Y:S01]  /*6710*/  SHF.L.U32 R129, R129, 0x10, RZ ;  /* 0x0000001081817819 */ /* 0x000fe200000006ff */
[----:B------:R-:W-:Y:S06]  /*6720*/  BRA `(.L_x_843) ;  /* 0x0000000000187947 */ /* 0x000fec0003800000 */
.L_x_842:
[----:B-----5:R-:W-:Y:S02]  /*6730*/  PRMT R129, R62, 0x7632, R129 ;  /* 0x000076323e817816 */ /* 0x020fe40000000081 */
[----:B------:R-:W-:Y:S02]  /*6740*/  @P1 PRMT R68, R66, 0x7632, R68 ;  /* 0x0000763242441816 */ /* 0x000fe40000000044 */
[----:B------:R-:W-:Y:S02]  /*6750*/  SHF.L.U32 R129, R129, 0x10, RZ ;  /* 0x0000001081817819 */ /* 0x000fe400000006ff */
[----:B------:R-:W-:-:S03]  /*6760*/  @P1 SHF.L.U32 R68, R68, 0x10, RZ ;  /* 0x0000001044441819 */ /* 0x000fc600000006ff */
[----:B------:R-:W-:-:S04]  /*6770*/  FMUL.FTZ R129, R129, UR7 ;  /* 0x0000000781817c20 */ /* 0x000fc80008410000 */
[----:B------:R-:W-:-:S07]  /*6780*/  @P1 FADD.FTZ R129, R68, R129 ;  /* 0x0000008144811221 */ /* 0x000fce0000010000 */
.L_x_843:
[----:B------:R-:W-:Y:S05]  /*6790*/  BSYNC B1 ;  /* 0x0000000000017941 */ /* 0x000fea0003800000 */
.L_x_841:
[----:B------:R-:W-:Y:S04]  /*67a0*/  BSSY B1, `(.L_x_844) ;  /* 0x000000a000017945 */ /* 0x000fe80003800000 */
[----:B------:R-:W-:Y:S05]  /*67b0*/  @P2 BRA `(.L_x_845) ;  /* 0x0000000000102947 */ /* 0x000fea0003800000 */
[----:B------:R-:W-:Y:S01]  /*67c0*/  HFMA2.MMA R130, -RZ, RZ, 0, 0 ;  /* 0x00000000ff827435 */ /* 0x000fe200000001ff */
[----:B------:R-:W-:Y:S10]  /*67d0*/  @!P1 BRA `(.L_x_846) ;  /* 0x0000000000189947 */ /* 0x000ff40003800000 */
[----:B-----5:R-:W-:Y:S01]  /*67e0*/  SHF.L.U32 R130, R67, 0x10, RZ ;  /* 0x0000001043827819 */ /* 0x020fe200000006ff */
[----:B------:R-:W-:Y:S06]  /*67f0*/  BRA `(.L_x_846) ;  /* 0x0000000000107947 */ /* 0x000fec0003800000 */
.L_x_845:
[----:B-----5:R-:W-:Y:S01]  /*6800*/  SHF.L.U32 R130, R63, 0x10, RZ ;  /* 0x000000103f827819 */ /* 0x020fe200000006ff */
[----:B------:R-:W-:-:S04]  /*6810*/  @P1 IMAD.U32 R68, R67, 0x10000, RZ ;  /* 0x0001000043441824 */ /* 0x000fc800078e00ff */
[----:B------:R-:W-:-:S04]  /*6820*/  FMUL.FTZ R130, R130, UR7 ;  /* 0x0000000782827c20 */ /* 0x000fc80008410000 */
[----:B------:R-:W-:-:S07]  /*6830*/  @P1 FADD.FTZ R130, R68, R130 ;  /* 0x0000008244821221 */ /* 0x000fce0000010000 */
.L_x_846:
[----:B------:R-:W-:Y:S05]  /*6840*/  BSYNC B1 ;  /* 0x0000000000017941 */ /* 0x000fea0003800000 */
.L_x_844:
[----:B------:R-:W-:Y:S04]  /*6850*/  BSSY B1, `(.L_x_847) ;  /* 0x000000d000017945 */ /* 0x000fe80003800000 */
[----:B------:R-:W-:Y:S05]  /*6860*/  @P2 BRA `(.L_x_848) ;  /* 0x0000000000142947 */ /* 0x000fea0003800000 */
[----:B------:R-:W-:Y:S01]  /*6870*/  MOV R131, RZ ;  /* 0x000000ff00837202 */ /* 0x000fe20000000f00 */
[----:B------:R-:W-:Y:S06]  /*6880*/  @!P1 BRA `(.L_x_849) ;  /* 0x0000000000249947 */ /* 0x000fec0003800000 */
[----:B-----5:R-:W-:-:S04]  /*6890*/  PRMT R131, R67, 0x7632, R131 ;  /* 0x0000763243837816 */ /* 0x020fc80000000083 */
[----:B------:R-:W-:Y:S01]  /*68a0*/  SHF.L.U32 R131, R131, 0x10, RZ ;  /* 0x0000001083837819 */ /* 0x000fe200000006ff */
[----:B------:R-:W-:Y:S06]  /*68b0*/  BRA `(.L_x_849) ;  /* 0x0000000000187947 */ /* 0x000fec0003800000 */
.L_x_848:
[----:B-----5:R-:W-:Y:S02]  /*68c0*/  PRMT R131, R63, 0x7632, R131 ;  /* 0x000076323f837816 */ /* 0x020fe40000000083 */
[----:B------:R-:W-:Y:S02]  /*68d0*/  @P1 PRMT R68, R67, 0x7632, R68 ;  /* 0x0000763243441816 */ /* 0x000fe40000000044 */
[----:B------:R-:W-:Y:S02]  /*68e0*/  SHF.L.U32 R131, R131, 0x10, RZ ;  /* 0x0000001083837819 */ /* 0x000fe400000006ff */
[----:B------:R-:W-:-:S03]  /*68f0*/  @P1 SHF.L.U32 R68, R68, 0x10, RZ ;  /* 0x0000001044441819 */ /* 0x000fc600000006ff */
[----:B------:R-:W-:-:S04]  /*6900*/  FMUL.FTZ R131, R131, UR7 ;  /* 0x0000000783837c20 */ /* 0x000fc80008410000 */
[----:B------:R-:W-:-:S07]  /*6910*/  @P1 FADD.FTZ R131, R68, R131 ;  /* 0x0000008344831221 */ /* 0x000fce0000010000 */
.L_x_849:
[----:B------:R-:W-:Y:S05]  /*6920*/  BSYNC B1 ;  /* 0x0000000000017941 */ /* 0x000fea0003800000 */
.L_x_847:
[----:B------:R-:W0:Y:S01]  /*6930*/  LDC.64 R132, c[0x0][0x238] ;  /* 0x00008e00ff847b82 */ /* 0x000e220000000a00 */
[----:B------:R-:W-:Y:S02]  /*6940*/  F2FP.BF16.F32.PACK_AB R71, R131, R130 ;  /* 0x000000828347723e */ /* 0x000fe400000010ff */
[----:B------:R-:W-:Y:S02]  /*6950*/  F2FP.BF16.F32.PACK_AB R70, R129, R128 ;  /* 0x000000808146723e */ /* 0x000fe400000010ff */
[----:B------:R-:W-:Y:S02]  /*6960*/  F2FP.BF16.F32.PACK_AB R69, R127, R126 ;  /* 0x0000007e7f45723e */ /* 0x000fe400000010ff */
[----:B------:R-:W-:Y:S01]  /*6970*/  F2FP.BF16.F32.PACK_AB R68, R125, R124 ;  /* 0x0000007c7d44723e */ /* 0x000fe200000010ff */
[----:B0-----:R-:W-:-:S05]  /*6980*/  IMAD.WIDE.U32 R132, R141, 0x10, R132 ;  /* 0x000000108d847825 */ /* 0x001fca00078e0084 */
[----:B------:R0:W-:Y:S02]  /*6990*/  STG.E.128 desc[UR4][R132.64], R68 ;  /* 0x0000004484007986 */ /* 0x0001e4000c101d04 */
.L_x_825:
[----:B------:R-:W-:Y:S05]  /*69a0*/  BSYNC B0 ;  /* 0x0000000000007941 */ /* 0x000fea0003800000 */
.L_x_824:
[----:B01234-:R-:W-:Y:S01]  /*69b0*/  FADD.FTZ R68, RZ, R40 ;  /* 0x00000028ff447221 */ /* 0x01ffe20000010000 */
[C---:B------:R-:W-:Y:S01]  /*69c0*/  ISETP.GT.U32.AND P1, PT, R2.reuse, 0x3f, PT ;  /* 0x0000003f0200780c */ /* 0x040fe20003f24070 */
[----:B------:R-:W0:Y:S01]  /*69d0*/  S2R R140, SR_TID.X ;  /* 0x00000000008c7919 */ /* 0x000e220000002100 */
[----:B------:R-:W-:Y:S01]  /*69e0*/  LOP3.LUT R3, R3, 0xfffffff7, RZ, 0xc0, !PT ;  /* 0xfffffff703037812 */ /* 0x000fe200078ec0ff */
[----:B------:R-:W-:Y:S01]  /*69f0*/  FADD.FTZ R68, R41, R68 ;  /* 0x0000004429447221 */ /* 0x000fe20000010000 */
[C---:B------:R-:W-:Y:S01]  /*6a00*/  ISETP.GT.U32.AND P2, PT, R2.reuse, 0xdf, PT ;  /* 0x000000df0200780c */ /* 0x040fe20003f44070 */
[----:B------:R-:W-:Y:S01]  /*6a10*/  UMOV UR6, 0xffffffff ;  /* 0xffffffff00067882 */ /* 0x000fe20000000000 */
[----:B------:R-:W-:Y:S01]  /*6a20*/  ISETP.GT.U32.AND P3, PT, R2, 0xff, PT ;  /* 0x000000ff0200780c */ /* 0x000fe20003f64070 */
[----:B------:R-:W-:Y:S01]  /*6a30*/  FADD.FTZ R68, R42, R68 ;  /* 0x000000442a447221 */ /* 0x000fe20000010000 */
[C---:B------:R-:W-:Y:S02]  /*6a40*/  ISETP.GT.U32.AND P4, PT, R2.reuse, 0x11f, PT ;  /* 0x0000011f0200780c */ /* 0x040fe40003f84070 */
[----:B------:R-:W-:Y:S01]  /*6a50*/  ISETP.GT.U32.AND P5, PT, R2, 0x13f, PT ;  /* 0x0000013f0200780c */ /* 0x000fe20003fa4070 */
[----:B------:R-:W-:-:S02]  /*6a60*/  FADD.FTZ R68, R43, R68 ;  /* 0x000000442b447221 */ /* 0x000fc40000010000 */
[----:B------:R-:W-:Y:S02]  /*6a70*/  @P1 LOP3.LUT R3, R3, 0x8, RZ, 0xfc, !PT ;  /* 0x0000000803031812 */ /* 0x000fe400078efcff */
[----:B------:R-:W-:Y:S02]  /*6a80*/  FADD.FTZ R68, R44, R68 ;  /* 0x000000442c447221 */ /* 0x000fe40000010000 */
[----:B------:R-:W-:Y:S02]  /*6a90*/  LOP3.LUT R3, R3, 0xfffffffb, RZ, 0xc0, !PT ;  /* 0xfffffffb03037812 */ /* 0x000fe400078ec0ff */
[----:B------:R-:W-:-:S04]  /*6aa0*/  FADD.FTZ R68, R45, R68 ;  /* 0x000000442d447221 */ /* 0x000fc80000010000 */
[----:B------:R-:W-:-:S04]  /*6ab0*/  FADD.FTZ R68, R46, R68 ;  /* 0x000000442e447221 */ /* 0x000fc80000010000 */
[----:B------:R-:W-:-:S05]  /*6ac0*/  FADD.FTZ R68, R47, R68 ;  /* 0x000000442f447221 */ /* 0x000fca0000010000 */
[----:B------:R-:W-:Y:S02]  /*6ad0*/  FSEL R71, R68, RZ, P0 ;  /* 0x000000ff44477208 */ /* 0x000fe40000000000 */
[----:B0-----:R-:W-:-:S03]  /*6ae0*/  LOP3.LUT P6, RZ, R140, 0x1f, RZ, 0xc0, !PT ;  /* 0x0000001f8cff7812 */ /* 0x001fc600078cc0ff */
        /* <DEDUP_REMOVED lines=37> */
[----:B------:R-:W-:Y:S02]  /*6d40*/  FADD.FTZ R68, R88, R68 ;  /* 0x0000004458447221 */ /* 0x000fe40000010000 */
[----:B------:R-:W-:-:S02]  /*6d50*/  @P6 LOP3.LUT R3, R3, 0x20, RZ, 0xfc, !PT ;  /* 0x0000002003036812 */ /* 0x000fc400078efcff */
        /* <DEDUP_REMOVED lines=47> */
[C---:B------:R-:W-:Y:S02]  /*7050*/  LOP3.LUT P6, RZ, R3.reuse, 0x4, RZ, 0xc0, !PT ;  /* 0x0000000403ff7812 */ /* 0x040fe400078cc0ff */
[----:B------:R-:W-:-:S04]  /*7060*/  LOP3.LUT R3, R3, 0xffff7fff, RZ, 0xc0, !PT ;  /* 0xffff7fff03037812 */ /* 0x000fc800078ec0ff */
[----:B------:R-:W-:-:S04]  /*7070*/  @P5 LOP3.LUT R3, R3, 0x8000, RZ, 0xfc, !PT ;  /* 0x0000800003035812 */ /* 0x000fc800078efcff */
[----:B------:R-:W-:Y:S01]  /*7080*/  LOP3.LUT P5, RZ, R3, 0x8, RZ, 0xc0, !PT ;  /* 0x0000000803ff7812 */ /* 0x000fe200078ac0ff */
        /* <DEDUP_REMOVED lines=45> */
[----:B------:R-:W-:Y:S02]  /*7360*/  LOP3.LUT P5, RZ, R3, 0x2, RZ, 0xc0, !PT ;  /* 0x0000000203ff7812 */ /* 0x000fe400078ac0ff */
        /* <DEDUP_REMOVED lines=137> */
.L_x_883:
[----:B------:R-:W-:Y:S01]  /*7c00*/  LOP3.LUT P3, RZ, R140, 0x1f, RZ, 0xc0, !PT ;  /* 0x0000001f8cff7812 */ /* 0x000fe2000786c0ff */
[----:B-1----:R-:W-:Y:S01]  /*7c10*/  FADD.FTZ R68, R71, R68 ;  /* 0x0000004447447221 */ /* 0x002fe20000010000 */
[----:B------:R-:W-:Y:S01]  /*7c20*/  LOP3.LUT P2, RZ, R3, 0x10, RZ, 0xc0, !PT ;  /* 0x0000001003ff7812 */ /* 0x000fe2000784c0ff */
[----:B------:R-:W-:Y:S02]  /*7c30*/  BSSY B0, `(.L_x_851) ;  /* 0x0000198000007945 */ /* 0x000fe40003800000 */
[----:B------:R-:W-:-:S08]  /*7c40*/  FFMA.FTZ R70, R68, R132, UR10 ;  /* 0x0000000a44467e23 */ /* 0x000fd00008010084 */
[----:B------:R-:W1:Y:S02]  /*7c50*/  @!P3 LDC.64 R68, c[0x0][0x250] ;  /* 0x00009400ff44bb82 */ /* 0x000e640000000a00 */
[----:B-1----:R-:W-:-:S04]  /*7c60*/  @!P3 LEA R68, P1, R21, R68, 0x2 ;  /* 0x000000441544b211 */ /* 0x002fc800078210ff */
[----:B------:R-:W-:-:S05]  /*7c70*/  @!P3 LEA.HI.X R69, R21, R69, R139, 0x2, P1 ;  /* 0x000000451545b211 */ /* 0x000fca00008f148b */
[----:B------:R1:W-:Y:S02]  /*7c80*/  @!P3 STG.E desc[UR4][R68.64], R141 ;  /* 0x0000008d4400b986 */ /* 0x0003e4000c101904 */
[----:B-1----:R-:W-:-:S05]  /*7c90*/  FMUL.FTZ R68, R141, R141 ;  /* 0x0000008d8d447220 */ /* 0x002fca0000410000 */
[----:B------:R-:W-:-:S05]  /*7ca0*/  FSEL R68, R68, RZ, P2 ;  /* 0x000000ff44447208 */ /* 0x000fca0001000000 */
[----:B------:R-:W-:Y:S02]  /*7cb0*/  FADD.FTZ R70, R70, R68 ;  /* 0x0000004446467221 */ /* 0x000fe40000010000 */
[----:B------:R-:W1:Y:S02]  /*7cc0*/  @!P3 LDC.64 R68, c[0x0][0x258] ;  /* 0x00009600ff44bb82 */ /* 0x000e640000000a00 */
[----:B-1----:R-:W-:-:S04]  /*7cd0*/  @!P3 LEA R68, P1, R21, R68, 0x2 ;  /* 0x000000441544b211 */ /* 0x002fc800078210ff */
[----:B------:R-:W-:Y:S02]  /*7ce0*/  @!P3 LEA.HI.X R69, R21, R69, R139, 0x2, P1 ;  /* 0x000000451545b211 */ /* 0x000fe400008f148b */
[----:B------:R-:W1:Y:S01]  /*7cf0*/  MUFU.RSQ R139, R70 ;  /* 0x00000046008b7308 */ /* 0x000e620000001400 */
[----:B-----5:R-:W-:Y:S02]  /*7d00*/  ISETP.GE.AND P1, PT, R138, 0x1, PT ;  /* 0x000000018a00780c */ /* 0x020fe40003f26270 */
[----:B-1----:R1:W-:Y:S11]  /*7d10*/  @!P3 STG.E desc[UR4][R68.64], R139 ;  /* 0x0000008b4400b986 */ /* 0x0023f6000c101904 */
[----:B------:R-:W-:Y:S05]  /*7d20*/  @!P1 BRA `(.L_x_852) ;  /* 0x0000001800209947 */ /* 0x000fea0003800000 */
[----:B------:R-:W2:Y:S01]  /*7d30*/  LDC R133, c[0x0][0x218] ;  /* 0x00008600ff857b82 */ /* 0x000ea20000000800 */
[----:B------:R-:W-:Y:S01]  /*7d40*/  IADD3 R0, R138, -0x1, RZ ;  /* 0xffffffff8a007810 */ /* 0x000fe20007ffe0ff */
[----:B------:R-:W-:Y:S04]  /*7d50*/  BSSY B1, `(.L_x_853) ;  /* 0x0000034000017945 */ /* 0x000fe80003800000 */
[----:B--2---:R-:W-:-:S05]  /*7d60*/  IMAD R0, R0, R133, RZ ;  /* 0x0000008500007224 */ /* 0x004fca00078e02ff */
[----:B-1----:R-:W-:-:S04]  /*7d70*/  SHF.R.S32.HI R68, RZ, 0x1f, R0 ;  /* 0x0000001fff447819 */ /* 0x002fc80000011400 */
[----:B------:R-:W-:Y:S02]  /*7d80*/  LEA.HI R68, R68, R0, RZ, 0x3 ;  /* 0x0000000044447211 */ /* 0x000fe400078f18ff */
[----:B------:R-:W-:-:S04]  /*7d90*/  LOP3.LUT R0, R140, 0x1f, RZ, 0xc0, !PT ;  /* 0x0000001f8c007812 */ /* 0x000fc800078ec0ff */
[----:B------:R-:W-:Y:S01]  /*7da0*/  LEA.HI.SX32 R138, R68, R0, 0x1d ;  /* 0x00000000448a7211 */ /* 0x000fe200078feaff */
[----:B------:R-:W-:Y:S06]  /*7db0*/  @!P0 BRA `(.L_x_854) ;  /* 0x0000000000b48947 */ /* 0x000fec0003800000 */
[----:B------:R-:W2:Y:S04]  /*7dc0*/  LDL R70, [R1+0x24] ;  /* 0x0000240001467983 */ /* 0x000ea80000100800 */
[----:B------:R-:W2:Y:S04]  /*7dd0*/  LDL R133, [R1+0x28] ;  /* 0x0000280001857983 */ /* 0x000ea80000100800 */
[----:B------:R1:W-:Y:S04]  /*7de0*/  STL [R1+0x30], R2 ;  /* 0x0000300201007387 */ /* 0x0003e80000100800 */
[----:B0-----:R-:W3:Y:S04]  /*7df0*/  LDL R71, [R1+0x20] ;  /* 0x0000200001477983 */ /* 0x001ee80000100800 */
[----:B-1----:R-:W3:Y:S04]  /*7e00*/  LDL R2, [R1+0x1c] ;  /* 0x00001c0001027983 */ /* 0x002ee80000100800 */
[----:B------:R0:W-:Y:S04]  /*7e10*/  STL [R1+0x2c], R0 ;  /* 0x00002c0001007387 */ /* 0x0001e80000100800 */
[----:B------:R-:W4:Y:S01]  /*7e20*/  LDL R142, [R1+0x18] ;  /* 0x00001800018e7983 */ /* 0x000f220000100800 */
[----:B------:R-:W-:-:S03]  /*7e30*/  FSEL R132, R141, RZ, !P2 ;  /* 0x000000ff8d847208 */ /* 0x000fc60005000000 */
[----:B------:R-:W4:Y:S04]  /*7e40*/  LDL R140, [R1+0xc] ;  /* 0x00000c00018c7983 */ /* 0x000f280000100800 */
[----:B0-----:R-:W4:Y:S01]  /*7e50*/  LDL R0, [R1+0x14] ;  /* 0x0000140001007983 */ /* 0x001f220000100800 */
[----:B------:R-:W-:-:S04]  /*7e60*/  FADD.FTZ R68, R40, -R132 ;  /* 0x8000008428447221 */ /* 0x000fc80000010000 */
[----:B------:R-:W-:Y:S01]  /*7e70*/  FMUL.FTZ R68, R139, R68 ;  /* 0x000000448b447220 */ /* 0x000fe20000410000 */
[----:B------:R-:W-:-:S04]  /*7e80*/  FADD.FTZ R69, R41, -R132 ;  /* 0x8000008429457221 */ /* 0x000fc80000010000 */
[----:B------:R-:W-:-:S04]  /*7e90*/  FMUL.FTZ R69, R139, R69 ;  /* 0x000000458b457220 */ /* 0x000fc80000410000 */
[----:B------:R-:W-:Y:S01]  /*7ea0*/  FFMA.FTZ R69, R242, R69, R241 ;  /* 0x00000045f2457223 */ /* 0x000fe200000100f1 */
[----:B--2---:R-:W-:Y:S02]  /*7eb0*/  FFMA.FTZ R68, R133, R68, R70 ;  /* 0x0000004485447223 */ /* 0x004fe40000010046 */
[----:B------:R-:W2:Y:S01]  /*7ec0*/  LDL R133, [R1+0x10] ;  /* 0x0000100001857983 */ /* 0x000ea20000100800 */
[--C-:B------:R-:W-:Y:S02]  /*7ed0*/  FADD.FTZ R70, R43, -R132.reuse ;  /* 0x800000842b467221 */ /* 0x100fe40000010000 */
[----:B------:R-:W-:Y:S01]  /*7ee0*/  F2FP.BF16.F32.PACK_AB R68, R69, R68 ;  /* 0x000000444544723e */ /* 0x000fe200000010ff */
[----:B------:R-:W-:Y:S01]  /*7ef0*/  FADD.FTZ R69, R42, -R132 ;  /* 0x800000842a457221 */ /* 0x000fe20000010000 */
[----:B------:R-:W-:-:S03]  /*7f00*/  FMUL.FTZ R70, R139, R70 ;  /* 0x000000468b467220 */ /* 0x000fc60000410000 */
[----:B------:R-:W-:Y:S01]  /*7f10*/  FMUL.FTZ R69, R139, R69 ;  /* 0x000000458b457220 */ /* 0x000fe20000410000 */
[----:B------:R-:W-:-:S03]  /*7f20*/  FFMA.FTZ R70, R240, R70, R239 ;  /* 0x00000046f0467223 */ /* 0x000fc600000100ef */
[----:B---3--:R-:W-:Y:S02]  /*7f30*/  FFMA.FTZ R69, R71, R69, R2 ;  /* 0x0000004547457223 */ /* 0x008fe40000010002 */
[----:B------:R1:W5:Y:S03]  /*7f40*/  LDL.LU R2, [R1+0x30] ;  /* 0x0000300001027983 */ /* 0x0003660000300800 */
[----:B------:R-:W-:Y:S01]  /*7f50*/  F2FP.BF16.F32.PACK_AB R69, R70, R69 ;  /* 0x000000454645723e */ /* 0x000fe200000010ff */
[----:B------:R-:W-:-:S04]  /*7f60*/  FADD.FTZ R70, R44, -R132 ;  /* 0x800000842c467221 */ /* 0x000fc80000010000 */
[----:B------:R-:W-:-:S04]  /*7f70*/  FMUL.FTZ R70, R139, R70 ;  /* 0x000000468b467220 */ /* 0x000fc80000410000 */
[----:B----4-:R-:W-:Y:S02]  /*7f80*/  FFMA.FTZ R70, R142, R70, R0 ;  /* 0x000000468e467223 */ /* 0x010fe40000010000 */
        /* <DEDUP_REMOVED lines=16> */
.L_x_854:
[----:B------:R-:W-:Y:S05]  /*8090*/  BSYNC B1 ;  /* 0x0000000000017941 */ /* 0x000fea0003800000 */
.L_x_853:
[----:B------:R-:W-:Y:S01]  /*80a0*/  LOP3.LUT P1, RZ, R3, 0x4000, RZ, 0xc0, !PT ;  /* 0x0000400003ff7812 */ /* 0x000fe2000782c0ff */
[----:B------:R-:W-:-:S12]  /*80b0*/  BSSY B1, `(.L_x_855) ;  /* 0x0000026000017945 */ /* 0x000fd80003800000 */
[----:B------:R-:W-:Y:S05]  /*80c0*/  @!P1 BRA `(.L_x_856) ;  /* 0x0000000000909947 */ /* 0x000fea0003800000 */
[----:B-1----:R-:W2:Y:S04]  /*80d0*/  LDL R133, [R1+0x4] ;  /* 0x0000040001857983 */ /* 0x002ea80000100800 */
[----:B------:R-:W2:Y:S04]  /*80e0*/  LDL R70, [R1+0x8] ;  /* 0x0000080001467983 */ /* 0x000ea80000100800 */
[----:B0-----:R-:W3:Y:S01]  /*80f0*/  LDL R71, [R1] ;  /* 0x0000000001477983 */ /* 0x001ee20000100800 */
[----:B------:R-:W-:-:S05]  /*8100*/  FSEL R132, R141, RZ, !P2 ;  /* 0x000000ff8d847208 */ /* 0x000fca0005000000 */
[--C-:B------:R-:W-:Y:S01]  /*8110*/  FADD.FTZ R68, R48, -R132.reuse ;  /* 0x8000008430447221 */ /* 0x100fe20000010000 */
[----:B------:R-:W-:-:S03]  /*8120*/  FADD.FTZ R69, R49, -R132 ;  /* 0x8000008431457221 */ /* 0x000fc60000010000 */
[C---:B------:R-:W-:Y:S01]  /*8130*/  FMUL.FTZ R68, R139.reuse, R68 ;  /* 0x000000448b447220 */ /* 0x040fe20000410000 */
[----:B------:R-:W-:-:S04]  /*8140*/  FMUL.FTZ R69, R139, R69 ;  /* 0x000000458b457220 */ /* 0x000fc80000410000 */
        /* <DEDUP_REMOVED lines=8> */
[----:B---3--:R-:W-:Y:S01]  /*81d0*/  FFMA.FTZ R69, R71, R69, R252 ;  /* 0x0000004547457223 */ /* 0x008fe200000100fc */
        /* <DEDUP_REMOVED lines=19> */
.L_x_856:
[----:B------:R-:W-:Y:S05]  /*8310*/  BSYNC B1 ;  /* 0x0000000000017941 */ /* 0x000fea0003800000 */
.L_x_855:
[----:B------:R-:W-:Y:S01]  /*8320*/  LOP3.LUT P1, RZ, R3, 0x2000, RZ, 0xc0, !PT ;  /* 0x0000200003ff7812 */ /* 0x000fe2000782c0ff */
[----:B------:R-:W-:-:S12]  /*8330*/  BSSY B1, `(.L_x_857) ;  /* 0x0000023000017945 */ /* 0x000fd80003800000 */
[----:B------:R-:W-:Y:S05]  /*8340*/  @!P1 BRA `(.L_x_858) ;  /* 0x0000000000849947 */ /* 0x000fea0003800000 */
[----:B-12---:R-:W-:-:S05]  /*8350*/  FSEL R132, R141, RZ, !P2 ;  /* 0x000000ff8d847208 */ /* 0x006fca0005000000 */
[--C-:B------:R-:W-:Y:S01]  /*8360*/  FADD.FTZ R68, R56, -R132.reuse ;  /* 0x8000008438447221 */ /* 0x100fe20000010000 */
        /* <DEDUP_REMOVED lines=31> */
.L_x_858:
[----:B------:R-:W-:Y:S05]  /*8560*/  BSYNC B1 ;  /* 0x0000000000017941 */ /* 0x000fea0003800000 */
.L_x_857:
[----:B------:R-:W-:Y:S01]  /*8570*/  LOP3.LUT P1, RZ, R3, 0x1000, RZ, 0xc0, !PT ;  /* 0x0000100003ff7812 */ /* 0x000fe2000782c0ff */
[----:B------:R-:W-:-:S12]  /*8580*/  BSSY B1, `(.L_x_859) ;  /* 0x0000023000017945 */ /* 0x000fd80003800000 */
[----:B------:R-:W-:Y:S05]  /*8590*/  @!P1 BRA `(.L_x_860) ;  /* 0x0000000000849947 */ /* 0x000fea0003800000 */
[----:B-123--:R-:W-:-:S05]  /*85a0*/  FSEL R132, R141, RZ, !P2 ;  /* 0x000000ff8d847208 */ /* 0x00efca0005000000 */
        /* <DEDUP_REMOVED lines=32> */
.L_x_860:
[----:B------:R-:W-:Y:S05]  /*87b0*/  BSYNC B1 ;  /* 0x0000000000017941 */ /* 0x000fea0003800000 */
.L_x_859:
[----:B------:R-:W-:Y:S01]  /*87c0*/  LOP3.LUT P1, RZ, R3, 0x800, RZ, 0xc0, !PT ;  /* 0x0000080003ff7812 */ /* 0x000fe2000782c0ff */
[----:B------:R-:W-:-:S12]  /*87d0*/  BSSY B1, `(.L_x_861) ;  /* 0x0000023000017945 */ /* 0x000fd80003800000 */
[----:B------:R-:W-:Y:S05]  /*87e0*/  @!P1 BRA `(.L_x_862) ;  /* 0x0000000000849947 */ /* 0x000fea0003800000 */
[----:B-1234-:R-:W-:-:S05]  /*87f0*/  FSEL R132, R141, RZ, !P2 ;  /* 0x000000ff8d847208 */ /* 0x01efca0005000000 */
        /* <DEDUP_REMOVED lines=32> */
.L_x_862:
[----:B------:R-:W-:Y:S05]  /*8a00*/  BSYNC B1 ;  /* 0x0000000000017941 */ /* 0x000fea0003800000 */
.L_x_861:
[----:B------:R-:W-:Y:S01]  /*8a10*/  LOP3.LUT P1, RZ, R3, 0x400, RZ, 0xc0, !PT ;  /* 0x0000040003ff7812 */ /* 0x000fe2000782c0ff */
[----:B------:R-:W-:-:S12]  /*8a20*/  BSSY B1, `(.L_x_863) ;  /* 0x0000023000017945 */ /* 0x000fd80003800000 */
[----:B------:R-:W-:Y:S05]  /*8a30*/  @!P1 BRA `(.L_x_864) ;  /* 0x0000000000849947 */ /* 0x000fea0003800000 */
[----:B01234-:R-:W-:-:S05]  /*8a40*/  FSEL R132, R141, RZ, !P2 ;  /* 0x000000ff8d847208 */ /* 0x01ffca0005000000 */
[--C-:B------:R-:W-:Y:S01]  /*8a50*/  FADD.FTZ R68, R92, -R132.reuse ;  /* 0x800000845c447221 */ /* 0x100fe20000010000 */
        /* <DEDUP_REMOVED lines=31> */
.L_x_864:
[----:B------:R-:W-:Y:S05]  /*8c50*/  BSYNC B1 ;  /* 0x0000000000017941 */ /* 0x000fea0003800000 */
.L_x_863:
[----:B------:R-:W-:Y:S01]  /*8c60*/  LOP3.LUT P1, RZ, R3, 0x200, RZ, 0xc0, !PT ;  /* 0x0000020003ff7812 */ /* 0x000fe2000782c0ff */
[----:B------:R-:W-:-:S12]  /*8c70*/  BSSY B1, `(.L_x_865) ;  /* 0x0000024000017945 */ /* 0x000fd80003800000 */
[----:B------:R-:W-:Y:S05]  /*8c80*/  @!P1 BRA `(.L_x_866) ;  /* 0x0000000000889947 */ /* 0x000fea0003800000 */
[----:B------:R-:W-:-:S04]  /*8c90*/  LOP3.LUT P1, RZ, R3, 0x10, RZ, 0xc0, !PT ;  /* 0x0000001003ff7812 */ /* 0x000fc8000782c0ff */
        /* <DEDUP_REMOVED lines=33> */
.L_x_866:
[----:B------:R-:W-:Y:S05]  /*8eb0*/  BSYNC B1 ;  /* 0x0000000000017941 */ /* 0x000fea0003800000 */
.L_x_865:
        /* <DEDUP_REMOVED lines=37> */
.L_x_868:
[----:B------:R-:W-:Y:S05]  /*9110*/  BSYNC B1 ;  /* 0x0000000000017941 */ /* 0x000fea0003800000 */
.L_x_867:
        /* <DEDUP_REMOVED lines=37> */
.L_x_870:
[----:B------:R-:W-:Y:S05]  /*9370*/  BSYNC B1 ;  /* 0x0000000000017941 */ /* 0x000fea0003800000 */
.L_x_869:
[----:B------:R-:W-:-:S13]  /*9380*/  LOP3.LUT P1, RZ, R3, 0x40, RZ, 0xc0, !PT ;  /* 0x0000004003ff7812 */ /* 0x000fda000782c0ff */
[----:B------:R-:W-:Y:S05]  /*9390*/  @!P1 BRA `(.L_x_852) ;  /* 0x0000000000849947 */ /* 0x000fea0003800000 */
[----:B------:R-:W-:-:S04]  /*93a0*/  LOP3.LUT P1, RZ, R3, 0x10, RZ, 0xc0, !PT ;  /* 0x0000001003ff7812 */ /* 0x000fc8000782c0ff */
[----:B------:R-:W-:-:S05]  /*93b0*/  FSEL R141, R141, RZ, !P1 ;  /* 0x000000ff8d8d7208 */ /* 0x000fca0004800000 */
[--C-:B01234-:R-:W-:Y:S01]  /*93c0*/  FADD.FTZ R70, R126, -R141.reuse ;  /* 0x8000008d7e467221 */ /* 0x11ffe20000010000 */
[--C-:B------:R-:W-:Y:S01]  /*93d0*/  FADD.FTZ R133, R128, -R141.reuse ;  /* 0x8000008d80857221 */ /* 0x100fe20000010000 */
[--C-:B------:R-:W-:Y:S01]  /*93e0*/  FADD.FTZ R68, R124, -R141.reuse ;  /* 0x8000008d7c447221 */ /* 0x100fe20000010000 */
        /* <DEDUP_REMOVED lines=28> */
.L_x_852:
[----:B------:R-:W-:Y:S05]  /*95b0*/  BSYNC B0 ;  /* 0x0000000000007941 */ /* 0x000fea0003800000 */
.L_x_851:
[----:B01234-:R-:W0:Y:S02]  /*95c0*/  LDC.64 R68, c[0x0][0x210] ;  /* 0x00008400ff447b82 */ /* 0x01fe240000000a00 */
[----:B0-----:R-:W-:-:S04]  /*95d0*/  LEA R21, R68, R21, 0x2 ;  /* 0x0000001544157211 */ /* 0x001fc800078e10ff */
[----:B------:R-:W-:-:S13]  /*95e0*/  ISETP.GE.AND P1, PT, R21, R69, PT ;  /* 0x000000451500720c */ /* 0x000fda0003f26270 */
[----:B------:R-:W-:Y:S05]  /*95f0*/  @!P1 BRA `(.L_x_871) ;  /* 0xffffff8400949947 */ /* 0x000fea000383ffff */
[----:B------:R-:W-:Y:S05]  /*9600*/  EXIT ;  /* 0x000000000000794d */ /* 0x000fea0003800000 */
.L_x_850:
        /* <DEDUP_REMOVED lines=8> */
.L_x_873:
[----:B------:R-:W-:Y:S05]  /*9690*/  BSYNC B0 ;  /* 0x0000000000007941 */ /* 0x000fea0003800000 */
.L_x_872:
[----:B------:R-:W-:Y:S01]  /*96a0*/  FADD.FTZ R71, R71, R68 ;  /* 0x0000004447477221 */ /* 0x000fe20000010000 */
[----:B------:R-:W-:Y:S01]  /*96b0*/  HFMA2.MMA R69, -RZ, RZ, 0, 1.847743988037109375e-06 ;  /* 0x0000001fff457435 */ /* 0x000fe200000001ff */
[----:B------:R-:W-:Y:S01]  /*96c0*/  MOV R68, 0xffffffff ;  /* 0xffffffff00447802 */ /* 0x000fe20000000f00 */
[----:B------:R-:W-:Y:S01]  /*96d0*/  IMAD.MOV.U32 R70, RZ, RZ, 0x2 ;  /* 0x00000002ff467424 */ /* 0x000fe200078e00ff */
[----:B------:R-:W0:Y:S01]  /*96e0*/  LDC R132, c[0x0][0x290] ;  /* 0x0000a400ff847b82 */ /* 0x000e220000000800 */
[----:B------:R-:W-:Y:S02]  /*96f0*/  MOV R133, R71 ;  /* 0x0000004700857202 */ /* 0x000fe40000000f00 */
[----:B------:R-:W-:-:S07]  /*9700*/  LOP3.LUT R3, R3, 0xffff7fff, RZ, 0xc0, !PT ;  /* 0xffff7fff03037812 */ /* 0x000fce00078ec0ff */
[----:B0-----:R-:W-:Y:S05]  /*9710*/  WARPSYNC.COLLECTIVE R68, `(.L_x_874) ;  /* 0x0000000044087348 */ /* 0x001fea0003c00000 */
[----:B------:R1:W2:Y:S02]  /*9720*/  SHFL.BFLY P6, R68, R133, R70, R69 ;  /* 0x0c00004685447389 */ /* 0x0002a400000c0045 */
[----:B012---:R-:W-:Y:S01]  /*9730*/  ENDCOLLECTIVE ;  /* 0x000000000000791b */ /* 0x007fe20003800000 */
.L_x_874:
[----:B------:R-:W-:-:S04]  /*9740*/  @P5 LOP3.LUT R3, R3, 0x8000, RZ, 0xfc, !PT ;  /* 0x0000800003035812 */ /* 0x000fc800078efcff */
[----:B------:R-:W-:Y:S01]  /*9750*/  LOP3.LUT P5, RZ, R3, 0x8, RZ, 0xc0, !PT ;  /* 0x0000000803ff7812 */ /* 0x000fe200078ac0ff */
[----:B------:R-:W-:Y:S01]  /*9760*/  HFMA2.MMA R70, -RZ, RZ, 0, 2.384185791015625e-07 ;  /* 0x00000004ff467435 */ /* 0x000fe200000001ff */
[----:B------:R-:W-:Y:S01]  /*9770*/  FADD.FTZ R71, R71, R68 ;  /* 0x0000004447477221 */ /* 0x000fe20000010000 */
[----:B------:R-:W-:-:S04]  /*9780*/  MOV R68, 0xffffffff ;  /* 0xffffffff00447802 */ /* 0x000fc80000000f00 */
[----:B------:R-:W-:-:S07]  /*9790*/  MOV R133, R71 ;  /* 0x0000004700857202 */ /* 0x000fce0000000f00 */
[----:B------:R-:W-:Y:S05]  /*97a0*/  WARPSYNC.COLLECTIVE R68, `(.L_x_875) ;  /* 0x0000000044087348 */ /* 0x000fea0003c00000 */
[----:B------:R0:W1:Y:S02]  /*97b0*/  SHFL.BFLY P6, R68, R133, R70, R69 ;  /* 0x0c00004685447389 */ /* 0x00006400000c0045 */
[----:B01----:R-:W-:Y:S01]  /*97c0*/  ENDCOLLECTIVE ;  /* 0x000000000000791b */ /* 0x003fe20003800000 */
.L_x_875:
[----:B------:R-:W-:Y:S02]  /*97d0*/  IMAD.MOV.U32 R70, RZ, RZ, 0x8 ;  /* 0x00000008ff467424 */ /* 0x000fe400078e00ff */
[----:B------:R-:W-:Y:S01]  /*97e0*/  FADD.FTZ R71, R71, R68 ;  /* 0x0000004447477221 */ /* 0x000fe20000010000 */
[----:B------:R-:W-:-:S04]  /*97f0*/  MOV R68, 0xffffffff ;  /* 0xffffffff00447802 */ /* 0x000fc80000000f00 */
[----:B------:R-:W-:-:S07]  /*9800*/  MOV R133, R71 ;  /* 0x0000004700857202 */ /* 0x000fce0000000f00 */
[----:B------:R-:W-:Y:S05]  /*9810*/  WARPSYNC.COLLECTIVE R68, `(.L_x_876) ;  /* 0x0000000044087348 */ /* 0x000fea0003c00000 */
[----:B------:R0:W1:Y:S02]  /*9820*/  SHFL.BFLY P6, R68, R133, R70, R69 ;  /* 0x0c00004685447389 */ /* 0x00006400000c0045 */
[----:B01----:R-:W-:Y:S01]  /*9830*/  ENDCOLLECTIVE ;  /* 0x000000000000791b */ /* 0x003fe20003800000 */
.L_x_876:
[----:B------:R-:W-:Y:S01]  /*9840*/  HFMA2.MMA R70, -RZ, RZ, 0, 9.5367431640625e-07 ;  /* 0x00000010ff467435 */ /* 0x000fe200000001ff */
[----:B------:R-:W-:Y:S01]  /*9850*/  FADD.FTZ R71, R71, R68 ;  /* 0x0000004447477221 */ /* 0x000fe20000010000 */
[----:B------:R-:W-:-:S04]  /*9860*/  MOV R68, 0xffffffff ;  /* 0xffffffff00447802 */ /* 0x000fc80000000f00 */
[----:B------:R-:W-:-:S07]  /*9870*/  MOV R133, R71 ;  /* 0x0000004700857202 */ /* 0x000fce0000000f00 */
[----:B------:R-:W-:Y:S05]  /*9880*/  WARPSYNC.COLLECTIVE R68, `(.L_x_877) ;  /* 0x0000000044087348 */ /* 0x000fea0003c00000 */
[----:B------:R0:W1:Y:S02]  /*9890*/  SHFL.BFLY P6, R68, R133, R70, R69 ;  /* 0x0c00004685447389 */ /* 0x00006400000c0045 */
[----:B01----:R-:W-:Y:S01]  /*98a0*/  ENDCOLLECTIVE ;  /* 0x000000000000791b */ /* 0x003fe20003800000 */
.L_x_877:
[----:B------:R-:W-:Y:S01]  /*98b0*/  HFMA2.MMA R70, -RZ, RZ, 0, 5.9604644775390625e-08 ;  /* 0x00000001ff467435 */ /* 0x000fe200000001ff */
[----:B------:R-:W-:Y:S01]  /*98c0*/  FADD.FTZ R68, R71, R68 ;  /* 0x0000004447447221 */ /* 0x000fe20000010000 */
[----:B------:R-:W-:-:S03]  /*98d0*/  LOP3.LUT P6, RZ, R3, 0x4, RZ, 0xc0, !PT ;  /* 0x0000000403ff7812 */ /* 0x000fc600078cc0ff */
        /* <DEDUP_REMOVED lines=165> */
[----:B------:R-:W-:Y:S01]  /*a330*/  MOV R68, 0xffffffff ;  /* 0xffffffff00447802 */ /* 0x000fe20000000f00 */
[----:B------:R-:W-:-:S03]  /*a340*/  IMAD.MOV.U32 R69, RZ, RZ, 0x1f ;  /* 0x0000001fff457424 */ /* 0x000fc600078e00ff */
[----:B------:R-:W-:-:S07]  /*a350*/  MOV R133, R71 ;  /* 0x0000004700857202 */ /* 0x000fce0000000f00 */
[----:B------:R-:W-:Y:S05]  /*a360*/  WARPSYNC.COLLECTIVE R68, `(.L_x_878) ;  /* 0x0000000044087348 */ /* 0x000fea0003c00000 */
[----:B------:R0:W1:Y:S02]  /*a370*/  SHFL.BFLY P6, R68, R133, R70, R69 ;  /* 0x0c00004685447389 */ /* 0x00006400000c0045 */
[----:B01----:R-:W-:Y:S01]  /*a380*/  ENDCOLLECTIVE ;  /* 0x000000000000791b */ /* 0x003fe20003800000 */
.L_x_878:
[----:B------:R-:W-:Y:S01]  /*a390*/  HFMA2.MMA R70, -RZ, RZ, 0, 1.1920928955078125e-07 ;  /* 0x00000002ff467435 */ /* 0x000fe200000001ff */
[----:B------:R-:W-:Y:S01]  /*a3a0*/  FADD.FTZ R71, R71, R68 ;  /* 0x0000004447477221 */ /* 0x000fe20000010000 */
[----:B------:R-:W-:-:S04]  /*a3b0*/  MOV R68, 0xffffffff ;  /* 0xffffffff00447802 */ /* 0x000fc80000000f00 */
[----:B------:R-:W-:-:S07]  /*a3c0*/  MOV R133, R71 ;  /* 0x0000004700857202 */ /* 0x000fce0000000f00 */
[----:B------:R-:W-:Y:S05]  /*a3d0*/  WARPSYNC.COLLECTIVE R68, `(.L_x_879) ;  /* 0x0000000044087348 */ /* 0x000fea0003c00000 */
[----:B------:R0:W1:Y:S02]  /*a3e0*/  SHFL.BFLY P6, R68, R133, R70, R69 ;  /* 0x0c00004685447389 */ /* 0x00006400000c0045 */
[----:B01----:R-:W-:Y:S01]  /*a3f0*/  ENDCOLLECTIVE ;  /* 0x000000000000791b */ /* 0x003fe20003800000 */
.L_x_879:
[----:B------:R-:W-:Y:S01]  /*a400*/  HFMA2.MMA R70, -RZ, RZ, 0, 2.384185791015625e-07 ;  /* 0x00000004ff467435 */ /* 0x000fe200000001ff */
[----:B------:R-:W-:Y:S01]  /*a410*/  FADD.FTZ R71, R71, R68 ;  /* 0x0000004447477221 */ /* 0x000fe20000010000 */
[----:B------:R-:W-:-:S04]  /*a420*/  IMAD.MOV.U32 R68, RZ, RZ, -0x1 ;  /* 0xffffffffff447424 */ /* 0x000fc800078e00ff */
[----:B------:R-:W-:-:S07]  /*a430*/  MOV R133, R71 ;  /* 0x0000004700857202 */ /* 0x000fce0000000f00 */
[----:B------:R-:W-:Y:S05]  /*a440*/  WARPSYNC.COLLECTIVE R68, `(.L_x_880) ;  /* 0x0000000044087348 */ /* 0x000fea0003c00000 */
[----:B------:R0:W1:Y:S02]  /*a450*/  SHFL.BFLY P6, R68, R133, R70, R69 ;  /* 0x0c00004685447389 */ /* 0x00006400000c0045 */
[----:B01----:R-:W-:Y:S01]  /*a460*/  ENDCOLLECTIVE ;  /* 0x000000000000791b */ /* 0x003fe20003800000 */
.L_x_880:
[----:B------:R-:W-:Y:S01]  /*a470*/  HFMA2.MMA R70, -RZ, RZ, 0, 4.76837158203125e-07 ;  /* 0x00000008ff467435 */ /* 0x000fe200000001ff */
[----:B------:R-:W-:Y:S01]  /*a480*/  FADD.FTZ R71, R71, R68 ;  /* 0x0000004447477221 */ /* 0x000fe20000010000 */
[----:B------:R-:W-:-:S04]  /*a490*/  MOV R68, 0xffffffff ;  /* 0xffffffff00447802 */ /* 0x000fc80000000f00 */
[----:B------:R-:W-:-:S07]  /*a4a0*/  MOV R133, R71 ;  /* 0x0000004700857202 */ /* 0x000fce0000000f00 */
[----:B------:R-:W-:Y:S05]  /*a4b0*/  WARPSYNC.COLLECTIVE R68, `(.L_x_881) ;  /* 0x0000000044087348 */ /* 0x000fea0003c00000 */
[----:B------:R0:W1:Y:S02]  /*a4c0*/  SHFL.BFLY P6, R68, R133, R70, R69 ;  /* 0x0c00004685447389 */ /* 0x00006400000c0045 */
[----:B01----:R-:W-:Y:S01]  /*a4d0*/  ENDCOLLECTIVE ;  /* 0x000000000000791b */ /* 0x003fe20003800000 */
.L_x_881:
[----:B------:R-:W-:Y:S01]  /*a4e0*/  HFMA2.MMA R70, -RZ, RZ, 0, 9.5367431640625e-07 ;  /* 0x00000010ff467435 */ /* 0x000fe200000001ff */
[----:B------:R-:W-:Y:S01]  /*a4f0*/  FADD.FTZ R71, R71, R68 ;  /* 0x0000004447477221 */ /* 0x000fe20000010000 */
[----:B------:R-:W-:-:S04]  /*a500*/  MOV R68, 0xffffffff ;  /* 0xffffffff00447802 */ /* 0x000fc80000000f00 */
[----:B------:R-:W-:-:S07]  /*a510*/  MOV R133, R71 ;  /* 0x0000004700857202 */ /* 0x000fce0000000f00 */
[----:B------:R-:W-:Y:S05]  /*a520*/  WARPSYNC.COLLECTIVE R68, `(.L_x_882) ;  /* 0x0000000044087348 */ /* 0x000fea0003c00000 */
[----:B------:R0:W1:Y:S02]  /*a530*/  SHFL.BFLY P6, R68, R133, R70, R69 ;  /* 0x0c00004685447389 */ /* 0x00006400000c0045 */
[----:B01----:R-:W-:Y:S01]  /*a540*/  ENDCOLLECTIVE ;  /* 0x000000000000791b */ /* 0x003fe20003800000 */
.L_x_882:
[----:B------:R-:W-:Y:S05]  /*a550*/  BRA `(.L_x_883) ;  /* 0xffffffd400a87947 */ /* 0x000fea000383ffff */
.L_x_884:
        /* <DEDUP_REMOVED lines=10> */
.L_x_72282:


//--------------------- .text._ZN10layer_norm13ln_fwd_kernelINS_13Kernel_traitsI13__nv_bfloat16S2_S2_S2_fjLj2560ELj1ELj4ELj1ELj16ENS_18Kernel_traits_baseILj2560ES2_S2_S2_S2_fjLj128EEEEELb0ELb0ELb1ELb1EEEvNS_9FwdParamsE --------------------------
	.section	.text._ZN10layer_norm13ln_fwd_kernelINS_13Kernel_traitsI13__nv_bfloat16S2_S2_S2_fjLj2560ELj1ELj4ELj1ELj16ENS_18Kernel_traits_baseILj2560ES2_S2_S2_S2_fjLj128EEEEELb0ELb0ELb1ELb1EEEvNS_9FwdParamsE,"ax",@progbits
	.align	128
        .global         _ZN10layer_norm13ln_fwd_kernelINS_13Kernel_traitsI13__nv_bfloat16S2_S2_S2_fjLj2560ELj1ELj4ELj1ELj16ENS_18Kernel_traits_baseILj2560ES2_S2_S2_S2_fjLj128EEEEELb0ELb0ELb1ELb1EEEvNS_9FwdParamsE
        .type           _ZN10layer_norm13ln_fwd_kernelINS_13Kernel_traitsI13__nv_bfloat16S2_S2_S2_fjLj2560ELj1ELj4ELj1ELj16ENS_18Kernel_traits_baseILj2560ES2_S2_S2_S2_fjLj128EEEEELb0ELb0ELb1ELb1EEEvNS_9FwdParamsE,@function
        .size           _ZN10layer_norm13ln_fwd_kernelINS_13Kernel_traitsI13__nv_bfloat16S2_S2_S2_fjLj2560ELj1ELj4ELj1ELj16ENS_18Kernel_traits_baseILj2560ES2_S2_S2_S2_fjLj128EEEEELb0ELb0ELb1ELb1EEEvNS_9FwdParamsE,(.L_x_72283 - _ZN10layer_norm13ln_fwd_kernelINS_13Kernel_traitsI13__nv_bfloat16S2_S2_S2_fjLj2560ELj1ELj4ELj1ELj16ENS_18Kernel_traits_baseILj2560ES2_S2_S2_S2_fjLj128EEEEELb0ELb0ELb1ELb1EEEvNS_9FwdParamsE)
        .other          _ZN10layer_norm13ln_fwd_kernelINS_13Kernel_traitsI13__nv_bfloat16S2_S2_S2_fjLj2560ELj1ELj4ELj1ELj16ENS_18Kernel_traits_baseILj2560ES2_S2_S2_S2_fjLj128EEEEELb0ELb0ELb1ELb1EEEvNS_9FwdParamsE,@"STO_CUDA_ENTRY STV_DEFAULT"
_ZN10layer_norm13ln_fwd_kernelINS_13Kernel_traitsI13__nv_bfloat16S2_S2_S2_fjLj2560ELj1ELj4ELj1ELj16ENS_18Kernel_traits_baseILj2560ES2_S2_S2_S2_fjLj128EEEEELb0ELb0ELb1ELb1EEEvNS_9FwdParamsE:
.text._ZN10layer_norm13ln_fwd_kernelINS_13Kernel_traitsI13__nv_bfloat16S2_S2_S2_fjLj2560ELj1ELj4ELj1ELj16ENS_18Kernel_traits_baseILj2560ES2_S2_S2_S2_fjLj128EEEEELb0ELb0ELb1ELb1EEEvNS_9FwdParamsE:
[----:B------:R-:W-:Y:S01]  /*0000*/  LDC R1, c[0x0][0x28] ;  /* 0x00000a00ff017b82 */ /* 0x000fe20000000800 */
[----:B------:R-:W0:Y:S01]  /*0010*/  S2R R94, SR_TID.X ;  /* 0x00000000005e7919 */ /* 0x000e220000002100 */
[----:B------:R-:W-:Y:S01]  /*0020*/  ULDC.64 UR4, c[0x0][0x2c8] ;  /* 0x0000b20000047ab9 */ /* 0x000fe20000000a00 */
[----:B------:R-:W-:Y:S01]  /*0030*/  ULDC UR8, c[0x0][0x214] ;  /* 0x0000850000087ab9 */ /* 0x000fe20000000800 */
[----:B------:R-:W-:Y:S01]  /*0040*/  ISETP.NE.U32.AND P0, PT, RZ, UR4, PT ;  /* 0x00000004ff007c0c */ /* 0x000fe2000bf05070 */
[----:B------:R-:W1:Y:S01]  /*0050*/  S2R R5, SR_CTAID.X ;  /* 0x0000000000057919 */ /* 0x000e620000002500 */
[----:B------:R-:W-:Y:S02]  /*0060*/  ULDC.64 UR6, c[0x0][0x260] ;  /* 0x0000980000067ab9 */ /* 0x000fe40000000a00 */
        /* <DEDUP_REMOVED lines=18> */
[----:B-1----:R-:W-:Y:S02]  /*0190*/  LEA R88, R5, R0, 0x2 ;  /* 0x0000000005587211 */ /* 0x002fe400078e10ff */
[----:B------:R-:W-:Y:S02]  /*01a0*/  IADD3.X R5, RZ, UR7, RZ, P2, !PT ;  /* 0x00000007ff057c10 */ /* 0x000fe400097fe4ff */
[----:B------:R-:W-:-:S13]  /*01b0*/  ISETP.GE.AND P1, PT, R88, UR8, PT ;  /* 0x0000000858007c0c */ /* 0x000fda000bf26270 */
[----:B0-----:R-:W-:Y:S05]  /*01c0*/  @P1 EXIT ;  /* 0x000000000000194d */ /* 0x001fea0003800000 */
        /* <DEDUP_REMOVED lines=8> */
[----:B------:R-:W-:Y:S01]  /*0250*/  @!P0 CS2R R28, SRZ ;  /* 0x00000000001c8805 */ /* 0x000fe2000001ff00 */
[----:B------:R-:W5:Y:S01]  /*0260*/  LDG.E.128 R84, desc[UR4][R4.64] ;  /* 0x0000000404547981 */ /* 0x000f62000c1e1d00 */
[----:B------:R-:W-:Y:S02]  /*0270*/  @!P0 CS2R R30, SRZ ;  /* 0x00000000001e8805 */ /* 0x000fe4000001ff00 */
[----:B------:R-:W-:Y:S02]  /*0280*/  @!P0 CS2R R8, SRZ ;  /* 0x0000000000088805 */ /* 0x000fe4000001ff00 */
[C---:B------:R-:W-:Y:S01]  /*0290*/  PRMT R91, R10.reuse, 0x7632, R91 ;  /* 0x000076320a5b7816 */ /* 0x040fe2000000005b */
[----:B------:R-:W5:Y:S01]  /*02a0*/  LDG.E.128 R80, desc[UR4][R4.64+0x200] ;  /* 0x0002000404507981 */ /* 0x000f62000c1e1d00 */
[----:B------:R-:W-:-:S02]  /*02b0*/  SHF.L.U32 R3, R10, 0x10, RZ ;  /* 0x000000100a037819 */ /* 0x000fc400000006ff */
[----:B------:R-:W-:Y:S02]  /*02c0*/  @!P0 CS2R R14, SRZ ;  /* 0x00000000000e8805 */ /* 0x000fe4000001ff00 */
[----:B------:R-:W-:Y:S01]  /*02d0*/  PRMT R92, R11, 0x7632, R92 ;  /* 0x000076320b5c7816 */ /* 0x000fe2000000005c */
[----:B------:R-:W5:Y:S01]  /*02e0*/  LDG.E.128 R76, desc[UR4][R4.64+0x400] ;  /* 0x00040004044c7981 */ /* 0x000f62000c1e1d00 */
[----:B------:R-:W-:Y:S02]  /*02f0*/  PRMT R93, R12, 0x7632, R93 ;  /* 0x000076320c5d7816 */ /* 0x000fe4000000005d */
[----:B------:R-:W-:Y:S02]  /*0300*/  @!P0 CS2R R44, SRZ ;  /* 0x00000000002c8805 */ /* 0x000fe4000001ff00 */
[----:B------:R-:W-:Y:S01]  /*0310*/  @!P0 CS2R R46, SRZ ;  /* 0x00000000002e8805 */ /* 0x000fe2000001ff00 */
[----:B------:R-:W5:Y:S01]  /*0320*/  LDG.E.128 R72, desc[UR4][R4.64+0x600] ;  /* 0x0006000404487981 */ /* 0x000f62000c1e1d00 */
[----:B------:R-:W-:-:S02]  /*0330*/  @!P0 CS2R R32, SRZ ;  /* 0x0000000000208805 */ /* 0x000fc4000001ff00 */
[----:B------:R-:W-:Y:S02]  /*0340*/  @!P0 CS2R R34, SRZ ;  /* 0x0000000000228805 */ /* 0x000fe4000001ff00 */
[----:B------:R-:W-:Y:S01]  /*0350*/  @!P0 CS2R R36, SRZ ;  /* 0x0000000000248805 */ /* 0x000fe2000001ff00 */
[----:B------:R-:W5:Y:S01]  /*0360*/  LDG.E.128 R68, desc[UR4][R4.64+0x800] ;  /* 0x0008000404447981 */ /* 0x000f62000c1e1d00 */
[----:B------:R-:W-:Y:S02]  /*0370*/  @!P0 CS2R R38, SRZ ;  /* 0x0000000000268805 */ /* 0x000fe4000001ff00 */
[----:B------:R-:W-:Y:S02]  /*0380*/  @!P0 CS2R R40, SRZ ;  /* 0x0000000000288805 */ /* 0x000fe4000001ff00 */
[----:B------:R-:W-:Y:S01]  /*0390*/  @!P0 CS2R R42, SRZ ;  /* 0x00000000002a8805 */ /* 0x000fe2000001ff00 */
[----:B------:R-:W5:Y:S01]  /*03a0*/  LDG.E.128 R64, desc[UR4][R4.64+0xa00] ;  /* 0x000a000404407981 */ /* 0x000f62000c1e1d00 */
[----:B------:R-:W-:Y:S01]  /*03b0*/  PRMT R124, R17, 0x7632, R124 ;  /* 0x00007632117c7816 */ /* 0x000fe2000000007c */
[----:B------:R-:W-:-:S02]  /*03c0*/  ULDC.U8 UR6, c[0x0][0x2a0] ;  /* 0x0000a80000067ab9 */ /* 0x000fc40000000000 */
[----:B------:R-:W5:Y:S01]  /*03d0*/  LDG.E.128 R60, desc[UR4][R4.64+0xc00] ;  /* 0x000c0004043c7981 */ /* 0x000f62000c1e1d00 */
[----:B------:R-:W-:Y:S01]  /*03e0*/  SHF.L.U32 R10, R17, 0x10, RZ ;  /* 0x00000010110a7819 */ /* 0x000fe200000006ff */
[----:B------:R-:W-:Y:S02]  /*03f0*/  ULDC UR8, c[0x0][0x29c] ;  /* 0x0000a70000087ab9 */ /* 0x000fe40000000800 */
[----:B------:R-:W5:Y:S01]  /*0400*/  LDG.E.128 R56, desc[UR4][R4.64+0xe00] ;  /* 0x000e000404387981 */ /* 0x000f62000c1e1d00 */
[----:B------:R-:W-:Y:S01]  /*0410*/  PRMT R125, R18, 0x7632, R125 ;  /* 0x00007632127d7816 */ /* 0x000fe2000000007d */
[----:B------:R-:W-:Y:S02]  /*0420*/  ULDC UR9, c[0x0][0x2d8] ;  /* 0x0000b60000097ab9 */ /* 0x000fe40000000800 */
[----:B------:R-:W5:Y:S01]  /*0430*/  LDG.E.128 R52, desc[UR4][R4.64+0x1000] ;  /* 0x0010000404347981 */ /* 0x000f62000c1e1d00 */
[----:B------:R-:W-:-:S03]  /*0440*/  PRMT R126, R19, 0x7632, R126 ;  /* 0x00007632137e7816 */ /* 0x000fc6000000007e */
[----:B------:R0:W5:Y:S01]  /*0450*/  LDG.E.128 R48, desc[UR4][R4.64+0x1200] ;  /* 0x0012000404307981 */ /* 0x000162000c1e1d00 */
[C---:B------:R-:W-:Y:S02]  /*0460*/  PRMT R131, R20.reuse, 0x7632, R131 ;  /* 0x0000763214837816 */ /* 0x040fe40000000083 */
[----:B------:R-:W-:Y:S02]  /*0470*/  SHF.L.U32 R17, R20, 0x10, RZ ;  /* 0x0000001014117819 */ /* 0x000fe400000006ff */
[----:B------:R-:W-:Y:S02]  /*0480*/  PRMT R132, R21, 0x7632, R132 ;  /* 0x0000763215847816 */ /* 0x000fe40000000084 */
[----:B------:R-:W-:Y:S02]  /*0490*/  PRMT R133, R22, 0x7632, R133 ;  /* 0x0000763216857816 */ /* 0x000fe40000000085 */
[----:B------:R-:W-:Y:S02]  /*04a0*/  PRMT R134, R23, 0x7632, R134 ;  /* 0x0000763217867816 */ /* 0x000fe40000000086 */
[----:B0-----:R-:W-:-:S02]  /*04b0*/  SHF.L.U32 R4, R11, 0x10, RZ ;  /* 0x000000100b047819 */ /* 0x001fc400000006ff */
[----:B------:R-:W-:Y:S02]  /*04c0*/  SHF.L.U32 R5, R12, 0x10, RZ ;  /* 0x000000100c057819 */ /* 0x000fe400000006ff */
[----:B------:R-:W-:Y:S02]  /*04d0*/  SHF.L.U32 R11, R18, 0x10, RZ ;  /* 0x00000010120b7819 */ /* 0x000fe400000006ff */
[----:B------:R-:W-:Y:S02]  /*04e0*/  SHF.L.U32 R12, R19, 0x10, RZ ;  /* 0x00000010130c7819 */ /* 0x000fe400000006ff */
[----:B------:R-:W-:Y:S02]  /*04f0*/  SHF.L.U32 R18, R21, 0x10, RZ ;  /* 0x0000001015127819 */ /* 0x000fe400000006ff */
[----:B------:R-:W-:Y:S02]  /*0500*/  SHF.L.U32 R19, R22, 0x10, RZ ;  /* 0x0000001016137819 */ /* 0x000fe400000006ff */
[----:B------:R-:W-:-:S02]  /*0510*/  SHF.L.U32 R20, R23, 0x10, RZ ;  /* 0x0000001017147819 */ /* 0x000fc400000006ff */
[C---:B------:R-:W-:Y:S02]  /*0520*/  PRMT R135, R24.reuse, 0x7632, R135 ;  /* 0x0000763218877816 */ /* 0x040fe40000000087 */
[----:B------:R-:W-:Y:S02]  /*0530*/  SHF.L.U32 R21, R24, 0x10, RZ ;  /* 0x0000001018157819 */ /* 0x000fe400000006ff */
[C---:B------:R-:W-:Y:S02]  /*0540*/  PRMT R136, R25.reuse, 0x7632, R136 ;  /* 0x0000763219887816 */ /* 0x040fe40000000088 */
[----:B------:R-:W-:Y:S02]  /*0550*/  SHF.L.U32 R22, R25, 0x10, RZ ;  /* 0x0000001019167819 */ /* 0x000fe400000006ff */
[C---:B------:R-:W-:Y:S02]  /*0560*/  PRMT R137, R26.reuse, 0x7632, R137 ;  /* 0x000076321a897816 */ /* 0x040fe40000000089 */
        /* <DEDUP_REMOVED lines=21> */
[C---:B------:R-:W-:Y:S02]  /*06c0*/  PRMT R143, R32.reuse, 0x7632, R143 ;  /* 0x00007632208f7816 */ /* 0x040fe4000000008f */
[----:B------:R-:W-:Y:S02]  /*06d0*/  SHF.L.U32 R29, R32, 0x10, RZ ;  /* 0x00000010201d7819 */ /* 0x000fe400000006ff */
[C---:B------:R-:W-:Y:S02]  /*06e0*/  PRMT R144, R33.reuse, 0x7632, R144 ;  /* 0x0000763221907816 */ /* 0x040fe40000000090 */
[----:B------:R-:W-:-:S02]  /*06f0*/  SHF.L.U32 R30, R33, 0x10, RZ ;  /* 0x00000010211e7819 */ /* 0x000fc400000006ff */
[C---:B------:R-:W-:Y:S02]  /*0700*/  PRMT R145, R34.reuse, 0x7632, R145 ;  /* 0x0000763222917816 */ /* 0x040fe40000000091 */
[----:B------:R-:W-:Y:S02]  /*0710*/  SHF.L.U32 R31, R34, 0x10, RZ ;  /* 0x00000010221f7819 */ /* 0x000fe400000006ff */
        /* <DEDUP_REMOVED lines=28> */
[----:B------:R-:W-:Y:S02]  /*08e0*/  LOP3.LUT R41, R94, 0x1f, RZ, 0xc0, !PT ;  /* 0x0000001f5e297812 */ /* 0x000fe400078ec0ff */
[----:B------:R-:W-:Y:S02]  /*08f0*/  MOV R42, R88 ;  /* 0x00000058002a7202 */ /* 0x000fe40000000f00 */
        /* <DEDUP_REMOVED lines=40> */
[----:B------:R-:W-:Y:S01]  /*0b80*/  ISETP.NE.AND P1, PT, RZ, UR6, PT ;  /* 0x00000006ff007c0c */ /* 0x000fe2000bf25270 */
[----:B------:R-:W-:-:S12]  /*0b90*/  ULDC.64 UR6, c[0x0][0x230] ;  /* 0x00008c0000067ab9 */ /* 0x000fd80000000a00 */
.L_x_1128:
[----:B0-----:R-:W0:Y:S01]  /*0ba0*/  LDC.64 R96, c[0x0][0x280] ;  /* 0x0000a000ff607b82 */ /* 0x001e220000000a00 */
[----:B------:R-:W-:-:S07]  /*0bb0*/  ISETP.NE.U32.AND P0, PT, RZ, UR6, PT ;  /* 0x00000006ff007c0c */ /* 0x000fce000bf05070 */
[----:B------:R-:W1:Y:S08]  /*0bc0*/  LDC R113, c[0x0][0x218] ;  /* 0x00008600ff717b82 */ /* 0x000e700000000800 */
[----:B------:R-:W2:Y:S01]  /*0bd0*/  LDC.64 R98, c[0x0][0x288] ;  /* 0x0000a200ff627b82 */ /* 0x000ea20000000a00 */
[----:B0-----:R-:W-:-:S05]  /*0be0*/  IMAD.WIDE R96, R42, 0x4, R96 ;  /* 0x000000042a607825 */ /* 0x001fca00078e0260 */
[----:B------:R0:W3:Y:S01]  /*0bf0*/  LDG.E R107, desc[UR4][R96.64] ;  /* 0x00000004606b7981 */ /* 0x0000e2000c1e1900 */
[----:B------:R-:W-:Y:S01]  /*0c00*/  ISETP.NE.AND.EX P0, PT, RZ, UR7, PT, P0 ;  /* 0x00000007ff007c0c */ /* 0x000fe2000bf05300 */
[----:B------:R-:W-:Y:S01]  /*0c10*/  HFMA2.MMA R202, -RZ, RZ, 0, 0 ;  /* 0x00000000ffca7435 */ /* 0x000fe200000001ff */
[----:B-1----:R-:W-:-:S05]  /*0c20*/  IMAD R104, R42, R113, RZ ;  /* 0x000000712a687224 */ /* 0x002fca00078e02ff */
[----:B0-----:R-:W-:-:S06]  /*0c30*/  SHF.R.S32.HI R97, RZ, 0x1f, R104 ;  /* 0x0000001fff617819 */ /* 0x001fcc0000011468 */
[----:B------:R-:W0:Y:S01]  /*0c40*/  @P0 LDC.64 R100, c[0x0][0x230] ;  /* 0x00008c00ff640b82 */ /* 0x000e220000000a00 */
[----:B------:R-:W-:Y:S01]  /*0c50*/  LEA.HI R104, R97, R104, RZ, 0x3 ;  /* 0x0000006861687211 */ /* 0x000fe200078f18ff */
[----:B--2---:R-:W-:-:S03]  /*0c60*/  IMAD.WIDE R96, R42, 0x4, R98 ;  /* 0x000000042a607825 */ /* 0x004fc600078e0262 */
[----:B------:R-:W-:Y:S02]  /*0c70*/  LEA.HI.SX32 R203, R104, R41, 0x1d ;  /* 0x0000002968cb7211 */ /* 0x000fe400078feaff */
[----:B-----5:R1:W5:Y:S03]  /*0c80*/  LDG.E R111, desc[UR4][R96.64] ;  /* 0x00000004606f7981 */ /* 0x020366000c1e1900 */
[----:B0-----:R-:W-:-:S05]  /*0c90*/  @P0 IMAD.WIDE.U32 R100, R203, 0x10, R100 ;  /* 0x00000010cb640825 */ /* 0x001fca00078e0064 */
[----:B------:R1:W5:Y:S01]  /*0ca0*/  @P0 LDG.E.128 R88, desc[UR4][R100.64] ;  /* 0x0000000464580981 */ /* 0x000362000c1e1d00 */
[----:B---3--:R-:W-:-:S13]  /*0cb0*/  ISETP.GE.AND P2, PT, R107, 0x1, PT ;  /* 0x000000016b00780c */ /* 0x008fda0003f46270 */
[----:B------:R-:W0:Y:S01]  /*0cc0*/  @P2 LDC.64 R102, c[0x0][0x220] ;  /* 0x00008800ff662b82 */ /* 0x000e220000000a00 */
[----:B------:R-:W-:-:S05]  /*0cd0*/  @P2 IADD3 R106, R107, -0x1, RZ ;  /* 0xffffffff6b6a2810 */ /* 0x000fca0007ffe0ff */
[----:B------:R-:W-:-:S05]  /*0ce0*/  @P2 IMAD R106, R106, R113, RZ ;  /* 0x000000716a6a2224 */ /* 0x000fca00078e02ff */
[----:B------:R-:W-:-:S04]  /*0cf0*/  @P2 SHF.R.S32.HI R105, RZ, 0x1f, R106 ;  /* 0x0000001fff692819 */ /* 0x000fc8000001146a */
[----:B------:R-:W-:-:S04]  /*0d00*/  @P2 LEA.HI R106, R105, R106, RZ, 0x3 ;  /* 0x0000006a696a2211 */ /* 0x000fc800078f18ff */
[----:B------:R-:W-:-:S05]  /*0d10*/  @P2 LEA.HI.SX32 R202, R106, R41, 0x1d ;  /* 0x000000296aca2211 */ /* 0x000fca00078feaff */
[----:B0-----:R-:W-:-:S05]  /*0d20*/  @P2 IMAD.WIDE.U32 R98, R202, 0x10, R102 ;  /* 0x00000010ca622825 */ /* 0x001fca00078e0066 */
[----:B------:R1:W5:Y:S01]  /*0d30*/  @P2 LDG.E.128 R92, desc[UR4][R98.64] ;  /* 0x00000004625c2981 */ /* 0x000362000c1e1d00 */
[----:B------:R-:W-:Y:S01]  /*0d40*/  ISETP.GT.AND P3, PT, R107, RZ, PT ;  /* 0x000000ff6b00720c */ /* 0x000fe20003f64270 */
[----:B------:R-:W-:Y:S01]  /*0d50*/  BSSY B0, `(.L_x_885) ;  /* 0x000000b000007945 */ /* 0x000fe20003800000 */
[----:B------:R-:W-:-:S11]  /*0d60*/  SHF.R.S32.HI R110, RZ, 0x1f, R42 ;  /* 0x0000001fff6e7819 */ /* 0x000fd6000001142a */
[----:B-1----:R-:W-:Y:S05]  /*0d70*/  @P3 BRA `(.L_x_886) ;  /* 0x0000000000103947 */ /* 0x002fea0003800000 */
[----:B------:R-:W-:Y:S01]  /*0d80*/  MOV R109, RZ ;  /* 0x000000ff006d7202 */ /* 0x000fe20000000f00 */
[----:B------:R-:W-:Y:S06]  /*0d90*/  @!P0 BRA `(.L_x_887) ;  /* 0x0000000000188947 */ /* 0x000fec0003800000 */
[----:B-----5:R-:W-:Y:S01]  /*0da0*/  SHF.L.U32 R109, R88, 0x10, RZ ;  /* 0x00000010586d7819 */ /* 0x020fe200000006ff */
[----:B------:R-:W-:Y:S06]  /*0db0*/  BRA `(.L_x_887) ;  /* 0x0000000000107947 */ /* 0x000fec0003800000 */
.L_x_886:
[----:B-----5:R-:W-:Y:S01]  /*0dc0*/  SHF.L.U32 R109, R92, 0x10, RZ ;  /* 0x000000105c6d7819 */ /* 0x020fe200000006ff */
[----:B------:R-:W-:-:S04]  /*0dd0*/  @P0 IMAD.U32 R96, R88, 0x10000, RZ ;  /* 0x0001000058600824 */ /* 0x000fc800078e00ff */
[----:B------:R-:W-:-:S04]  /*0de0*/  FMUL.FTZ R109, R109, UR8 ;  /* 0x000000086d6d7c20 */ /* 0x000fc80008410000 */
[----:B------:R-:W-:-:S07]  /*0df0*/  @P0 FADD.FTZ R109, R109, R96 ;  /* 0x000000606d6d0221 */ /* 0x000fce0000010000 */
.L_x_887:
[----:B------:R-:W-:Y:S05]  /*0e00*/  BSYNC B0 ;  /* 0x0000000000007941 */ /* 0x000fea0003800000 */
.L_x_885:
[----:B------:R-:W-:Y:S04]  /*0e10*/  BSSY B0, `(.L_x_888) ;  /* 0x000000d000007945 */ /* 0x000fe80003800000 */
[----:B------:R-:W-:Y:S05]  /*0e20*/  @P3 BRA `(.L_x_889) ;  /* 0x0000000000143947 */ /* 0x000fea0003800000 */
[----:B------:R-:W-:Y:S01]  /*0e30*/  MOV R108, RZ ;  /* 0x000000ff006c7202 */ /* 0x000fe20000000f00 */
[----:B------:R-:W-:Y:S06]  /*0e40*/  @!P0 BRA `(.L_x_890) ;  /* 0x0000000000248947 */ /* 0x000fec0003800000 */
[----:B-----5:R-:W-:-:S04]  /*0e50*/  PRMT R108, R88, 0x7632, R108 ;  /* 0x00007632586c7816 */ /* 0x020fc8000000006c */
[----:B------:R-:W-:Y:S01]  /*0e60*/  SHF.L.U32 R108, R108, 0x10, RZ ;  /* 0x000000106c6c7819 */ /* 0x000fe200000006ff */
[----:B------:R-:W-:Y:S06]  /*0e70*/  BRA `(.L_x_890) ;  /* 0x0000000000187947 */ /* 0x000fec0003800000 */
.L_x_889:
[----:B-----5:R-:W-:Y:S02]  /*0e80*/  PRMT R96, R92, 0x7632, R96 ;  /* 0x000076325c607816 */ /* 0x020fe40000000060 */
[----:B------:R-:W-:Y:S02]  /*0e90*/  @P0 PRMT R97, R88, 0x7632, R97 ;  /* 0x0000763258610816 */ /* 0x000fe40000000061 */
[----:B------:R-:W-:Y:S02]  /*0ea0*/  SHF.L.U32 R96, R96, 0x10, RZ ;  /* 0x0000001060607819 */ /* 0x000fe400000006ff */
[----:B------:R-:W-:-:S03]  /*0eb0*/  @P0 SHF.L.U32 R97, R97, 0x10, RZ ;  /* 0x0000001061610819 */ /* 0x000fc600000006ff */
[----:B------:R-:W-:-:S04]  /*0ec0*/  FMUL.FTZ R108, R96, UR8 ;  /* 0x00000008606c7c20 */ /* 0x000fc80008410000 */
[----:B------:R-:W-:-:S07]  /*0ed0*/  @P0 FADD.FTZ R108, R108, R97 ;  /* 0x000000616c6c0221 */ /* 0x000fce0000010000 */
.L_x_890:
[----:B------:R-:W-:Y:S05]  /*0ee0*/  BSYNC B0 ;  /* 0x0000000000007941 */ /* 0x000fea0003800000 */
.L_x_888:
[----:B------:R-:W-:Y:S04]  /*0ef0*/  BSSY B0, `(.L_x_891) ;  /* 0x000000a000007945 */ /* 0x000fe80003800000 */
[----:B------:R-:W-:Y:S05]  /*0f00*/  @P3 BRA `(.L_x_892) ;  /* 0x0000000000103947 */ /* 0x000fea0003800000 */
[----:B------:R-:W-:Y:S01]  /*0f10*/  HFMA2.MMA R107, -RZ, RZ, 0, 0 ;  /* 0x00000000ff6b7435 */ /* 0x000fe200000001ff */
[----:B------:R-:W-:Y:S10]  /*0f20*/  @!P0 BRA `(.L_x_893) ;  /* 0x0000000000188947 */ /* 0x000ff40003800000 */
[----:B-----5:R-:W-:Y:S01]  /*0f30*/  SHF.L.U32 R107, R89, 0x10, RZ ;  /* 0x00000010596b7819 */ /* 0x020fe200000006ff */
[----:B------:R-:W-:Y:S06]  /*0f40*/  BRA `(.L_x_893) ;  /* 0x0000000000107947 */ /* 0x000fec0003800000 */
.L_x_892:
[----:B-----5:R-:W-:Y:S02]  /*0f50*/  SHF.L.U32 R107, R93, 0x10, RZ ;  /* 0x000000105d6b7819 */ /* 0x020fe400000006ff */
[----:B------:R-:W-:-:S03]  /*0f60*/  @P0 SHF.L.U32 R96, R89, 0x10, RZ ;  /* 0x0000001059600819 */ /* 0x000fc600000006ff */
[----:B------:R-:W-:-:S04]  /*0f70*/  FMUL.FTZ R107, R107, UR8 ;  /* 0x000000086b6b7c20 */ /* 0x000fc80008410000 */
[----:B------:R-:W-:-:S07]  /*0f80*/  @P0 FADD.FTZ R107, R107, R96 ;  /* 0x000000606b6b0221 */ /* 0x000fce0000010000 */
.L_x_893:
[----:B------:R-:W-:Y:S05]  /*0f90*/  BSYNC B0 ;  /* 0x0000000000007941 */ /* 0x000fea0003800000 */
.L_x_891:
[----:B------:R-:W-:Y:S04]  /*0fa0*/  BSSY B0, `(.L_x_894) ;  /* 0x000000d000007945 */ /* 0x000fe80003800000 */
[----:B------:R-:W-:Y:S05]  /*0fb0*/  @P3 BRA `(.L_x_895) ;  /* 0x0000000000143947 */ /* 0x000fea0003800000 */
[----:B------:R-:W-:Y:S01]  /*0fc0*/  MOV R106, RZ ;  /* 0x000000ff006a7202 */ /* 0x000fe20000000f00 */
[----:B------:R-:W-:Y:S06]  /*0fd0*/  @!P0 BRA `(.L_x_896) ;  /* 0x0000000000248947 */ /* 0x000fec0003800000 */
[----:B-----5:R-:W-:-:S04]  /*0fe0*/  PRMT R106, R89, 0x7632, R106 ;  /* 0x00007632596a7816 */ /* 0x020fc8000000006a */
[----:B------:R-:W-:Y:S01]  /*0ff0*/  SHF.L.U32 R106, R106, 0x10, RZ ;  /* 0x000000106a6a7819 */ /* 0x000fe200000006ff */
[----:B------:R-:W-:Y:S06]  /*1000*/  BRA `(.L_x_896) ;  /* 0x0000000000187947 */ /* 0x000fec0003800000 */
.L_x_895:
[----:B-----5:R-:W-:Y:S02]  /*1010*/  PRMT R96, R93, 0x7632, R96 ;  /* 0x000076325d607816 */ /* 0x020fe40000000060 */
[----:B------:R-:W-:Y:S02]  /*1020*/  @P0 PRMT R97, R89, 0x7632, R97 ;  /* 0x0000763259610816 */ /* 0x000fe40000000061 */
[----:B------:R-:W-:Y:S02]  /*1030*/  SHF.L.U32 R96, R96, 0x10, RZ ;  /* 0x0000001060607819 */ /* 0x000fe400000006ff */
[----:B------:R-:W-:-:S03]  /*1040*/  @P0 SHF.L.U32 R97, R97, 0x10, RZ ;  /* 0x0000001061610819 */ /* 0x000fc600000006ff */
[----:B------:R-:W-:-:S04]  /*1050*/  FMUL.FTZ R106, R96, UR8 ;  /* 0x00000008606a7c20 */ /* 0x000fc80008410000 */
[----:B------:R-:W-:-:S07]  /*1060*/  @P0 FADD.FTZ R106, R106, R97 ;  /* 0x000000616a6a0221 */ /* 0x000fce0000010000 */
.L_x_896:
[----:B------:R-:W-:Y:S05]  /*1070*/  BSYNC B0 ;  /* 0x0000000000007941 */ /* 0x000fea0003800000 */
.L_x_894:
[----:B------:R-:W-:Y:S04]  /*1080*/  BSSY B0, `(.L_x_897) ;  /* 0x000000a000007945 */ /* 0x000fe80003800000 */
[----:B------:R-:W-:Y:S05]  /*1090*/  @P3 BRA `(.L_x_898) ;  /* 0x0000000000103947 */ /* 0x000fea0003800000 */
[----:B------:R-:W-:Y:S01]  /*10a0*/  HFMA2.MMA R105, -RZ, RZ, 0, 0 ;  /* 0x00000000ff697435 */ /* 0x000fe200000001ff */
[----:B------:R-:W-:Y:S10]  /*10b0*/  @!P0 BRA `(.L_x_899) ;  /* 0x0000000000188947 */ /* 0x000ff40003800000 */
[----:B-----5:R-:W-:Y:S01]  /*10c0*/  SHF.L.U32 R105, R90, 0x10, RZ ;  /* 0x000000105a697819 */ /* 0x020fe200000006ff */
[----:B------:R-:W-:Y:S06]  /*10d0*/  BRA `(.L_x_899) ;  /* 0x0000000000107947 */ /* 0x000fec0003800000 */
.L_x_898:
[----:B-----5:R-:W-:Y:S02]  /*10e0*/  SHF.L.U32 R105, R94, 0x10, RZ ;  /* 0x000000105e697819 */ /* 0x020fe400000006ff */
[----:B------:R-:W-:-:S03]  /*10f0*/  @P0 SHF.L.U32 R96, R90, 0x10, RZ ;  /* 0x000000105a600819 */ /* 0x000fc600000006ff */
[----:B------:R-:W-:-:S04]  /*1100*/  FMUL.FTZ R105, R105, UR8 ;  /* 0x0000000869697c20 */ /* 0x000fc80008410000 */
[----:B------:R-:W-:-:S07]  /*1110*/  @P0 FADD.FTZ R105, R105, R96 ;  /* 0x0000006069690221 */ /* 0x000fce0000010000 */
.L_x_899:
[----:B------:R-:W-:Y:S05]  /*1120*/  BSYNC B0 ;  /* 0x0000000000007941 */ /* 0x000fea0003800000 */
.L_x_897:
[----:B------:R-:W-:Y:S04]  /*1130*/  BSSY B0, `(.L_x_900) ;  /* 0x000000d000007945 */ /* 0x000fe80003800000 */
[----:B------:R-:W-:Y:S05]  /*1140*/  @P3 BRA `(.L_x_901) ;  /* 0x0000000000143947 */ /* 0x000fea0003800000 */
[----:B------:R-:W-:Y:S01]  /*1150*/  MOV R104, RZ ;  /* 0x000000ff00687202 */ /* 0x000fe20000000f00 */
[----:B------:R-:W-:Y:S06]  /*1160*/  @!P0 BRA `(.L_x_902) ;  /* 0x0000000000248947 */ /* 0x000fec0003800000 */
[----:B-----5:R-:W-:-:S04]  /*1170*/  PRMT R104, R90, 0x7632, R104 ;  /* 0x000076325a687816 */ /* 0x020fc80000000068 */
[----:B------:R-:W-:Y:S01]  /*1180*/  SHF.L.U32 R104, R104, 0x10, RZ ;  /* 0x0000001068687819 */ /* 0x000fe200000006ff */
[----:B------:R-:W-:Y:S06]  /*1190*/  BRA `(.L_x_902) ;  /* 0x0000000000187947 */ /* 0x000fec0003800000 */
.L_x_901:
[----:B-----5:R-:W-:Y:S02]  /*11a0*/  PRMT R96, R94, 0x7632, R96 ;  /* 0x000076325e607816 */ /* 0x020fe40000000060 */
[----:B------:R-:W-:Y:S02]  /*11b0*/  @P0 PRMT R97, R90, 0x7632, R97 ;  /* 0x000076325a610816 */ /* 0x000fe40000000061 */
[----:B------:R-:W-:Y:S02]  /*11c0*/  SHF.L.U32 R96, R96, 0x10, RZ ;  /* 0x0000001060607819 */ /* 0x000fe400000006ff */
[----:B------:R-:W-:-:S03]  /*11d0*/  @P0 SHF.L.U32 R97, R97, 0x10, RZ ;  /* 0x0000001061610819 */ /* 0x000fc600000006ff */
[----:B------:R-:W-:-:S04]  /*11e0*/  FMUL.FTZ R104, R96, UR8 ;  /* 0x0000000860687c20 */ /* 0x000fc80008410000 */
[----:B------:R-:W-:-:S07]  /*11f0*/  @P0 FADD.FTZ R104, R104, R97 ;  /* 0x0000006168680221 */ /* 0x000fce0000010000 */
.L_x_902:
[----:B------:R-:W-:Y:S05]  /*1200*/  BSYNC B0 ;  /* 0x0000000000007941 */ /* 0x000fea0003800000 */
.L_x_900:
[----:B------:R-:W-:Y:S04]  /*1210*/  BSSY B0, `(.L_x_903) ;  /* 0x000000a000007945 */ /* 0x000fe80003800000 */
[----:B------:R-:W-:Y:S05]  /*1220*/  @P3 BRA `(.L_x_904) ;  /* 0x0000000000103947 */ /* 0x000fea0003800000 */
[----:B------:R-:W-:Y:S01]  /*1230*/  HFMA2.MMA R103, -RZ, RZ, 0, 0 ;  /* 0x00000000ff677435 */ /* 0x000fe200000001ff */
[----:B------:R-:W-:Y:S10]  /*1240*/  @!P0 BRA `(.L_x_905) ;  /* 0x0000000000188947 */ /* 0x000ff40003800000 */
[----:B-----5:R-:W-:Y:S01]  /*1250*/  SHF.L.U32 R103, R91, 0x10, RZ ;  /* 0x000000105b677819 */ /* 0x020fe200000006ff */
[----:B------:R-:W-:Y:S06]  /*1260*/  BRA `(.L_x_905) ;  /* 0x0000000000107947 */ /* 0x000fec0003800000 */
.L_x_904:
[----:B-----5:R-:W-:Y:S02]  /*1270*/  SHF.L.U32 R103, R95, 0x10, RZ ;  /* 0x000000105f677819 */ /* 0x020fe400000006ff */
[----:B------:R-:W-:-:S03]  /*1280*/  @P0 SHF.L.U32 R96, R91, 0x10, RZ ;  /* 0x000000105b600819 */ /* 0x000fc600000006ff */
[----:B------:R-:W-:-:S04]  /*1290*/  FMUL.FTZ R103, R103, UR8 ;  /* 0x0000000867677c20 */ /* 0x000fc80008410000 */
[----:B------:R-:W-:-:S07]  /*12a0*/  @P0 FADD.FTZ R103, R103, R96 ;  /* 0x0000006067670221 */ /* 0x000fce0000010000 */
.L_x_905:
[----:B------:R-:W-:Y:S05]  /*12b0*/  BSYNC B0 ;  /* 0x0000000000007941 */ /* 0x000fea0003800000 */
.L_x_903:
[----:B------:R-:W-:Y:S04]  /*12c0*/  BSSY B0, `(.L_x_906) ;  /* 0x000000d000007945 */ /* 0x000fe80003800000 */
[----:B------:R-:W-:Y:S05]  /*12d0*/  @P3 BRA `(.L_x_907) ;  /* 0x0000000000143947 */ /* 0x000fea0003800000 */
[----:B------:R-:W-:Y:S01]  /*12e0*/  MOV R102, RZ ;  /* 0x000000ff00667202 */ /* 0x000fe20000000f00 */
[----:B------:R-:W-:Y:S06]  /*12f0*/  @!P0 BRA `(.L_x_908) ;  /* 0x0000000000248947 */ /* 0x000fec0003800000 */
[----:B-----5:R-:W-:-:S04]  /*1300*/  PRMT R102, R91, 0x7632, R102 ;  /* 0x000076325b667816 */ /* 0x020fc80000000066 */
[----:B------:R-:W-:Y:S01]  /*1310*/  SHF.L.U32 R102, R102, 0x10, RZ ;  /* 0x0000001066667819 */ /* 0x000fe200000006ff */
[----:B------:R-:W-:Y:S06]  /*1320*/  BRA `(.L_x_908) ;  /* 0x0000000000187947 */ /* 0x000fec0003800000 */
.L_x_907:
[----:B-----5:R-:W-:Y:S02]  /*1330*/  PRMT R96, R95, 0x7632, R96 ;  /* 0x000076325f607816 */ /* 0x020fe40000000060 */
[----:B------:R-:W-:Y:S02]  /*1340*/  @P0 PRMT R97, R91, 0x7632, R97 ;  /* 0x000076325b610816 */ /* 0x000fe40000000061 */
[----:B------:R-:W-:Y:S02]  /*1350*/  SHF.L.U32 R96, R96, 0x10, RZ ;  /* 0x0000001060607819 */ /* 0x000fe400000006ff */
[----:B------:R-:W-:-:S03]  /*1360*/  @P0 SHF.L.U32 R97, R97, 0x10, RZ ;  /* 0x0000001061610819 */ /* 0x000fc600000006ff */
[----:B------:R-:W-:-:S04]  /*1370*/  FMUL.FTZ R102, R96, UR8 ;  /* 0x0000000860667c20 */ /* 0x000fc80008410000 */
[----:B------:R-:W-:-:S07]  /*1380*/  @P0 FADD.FTZ R102, R102, R97 ;  /* 0x0000006166660221 */ /* 0x000fce0000010000 */
.L_x_908:
[----:B------:R-:W-:Y:S05]  /*1390*/  BSYNC B0 ;  /* 0x0000000000007941 */ /* 0x000fea0003800000 */
.L_x_906:
[----:B------:R-:W0:Y:S01]  /*13a0*/  LDC.64 R100, c[0x0][0x238] ;  /* 0x00008e00ff647b82 */ /* 0x000e220000000a00 */
[----:B------:R-:W-:Y:S02]  /*13b0*/  @P2 IADD3 R155, R202, 0x20, RZ ;  /* 0x00000020ca9b2810 */ /* 0x000fe40007ffe0ff */
[----:B------:R-:W-:Y:S02]  /*13c0*/  IADD3 R157, R203, 0x20, RZ ;  /* 0x00000020cb9d7810 */ /* 0x000fe40007ffe0ff */
[----:B------:R-:W-:Y:S02]  /*13d0*/  F2FP.BF16.F32.PACK_AB R99, R102, R103 ;  /* 0x000000676663723e */ /* 0x000fe400000010ff */
[----:B------:R-:W-:Y:S01]  /*13e0*/  F2FP.BF16.F32.PACK_AB R98, R104, R105 ;  /* 0x000000696862723e */ /* 0x000fe200000010ff */
[----:B------:R-:W1:Y:S01]  /*13f0*/  @P2 LDC.64 R118, c[0x0][0x220] ;  /* 0x00008800ff762b82 */ /* 0x000e620000000a00 */
[----:B------:R-:W-:Y:S02]  /*1400*/  F2FP.BF16.F32.PACK_AB R97, R106, R107 ;  /* 0x0000006b6a61723e */ /* 0x000fe400000010ff */
[----:B------:R-:W-:-:S05]  /*1410*/  F2FP.BF16.F32.PACK_AB R96, R108, R109 ;  /* 0x0000006d6c60723e */ /* 0x000fca00000010ff */
[----:B------:R-:W2:Y:S01]  /*1420*/  @P0 LDC.64 R114, c[0x0][0x230] ;  /* 0x00008c00ff720b82 */ /* 0x000ea20000000a00 */
[----:B0-----:R-:W-:-:S05]  /*1430*/  IMAD.WIDE.U32 R116, R203, 0x10, R100 ;  /* 0x00000010cb747825 */ /* 0x001fca00078e0064 */
[----:B------:R0:W-:Y:S01]  /*1440*/  STG.E.128 desc[UR4][R116.64], R96 ;  /* 0x0000006074007986 */ /* 0x0001e2000c101d04 */
[----:B-1----:R-:W-:-:S05]  /*1450*/  @P2 IMAD.WIDE.U32 R118, R155, 0x10, R118 ;  /* 0x000000109b762825 */ /* 0x002fca00078e0076 */
[----:B-----5:R0:W5:Y:S01]  /*1460*/  @P2 LDG.E.128 R92, desc[UR4][R118.64] ;  /* 0x00000004765c2981 */ /* 0x020162000c1e1d00 */
[----:B--2---:R-:W-:-:S05]  /*1470*/  @P0 IMAD.WIDE.U32 R114, R157, 0x10, R114 ;  /* 0x000000109d720825 */ /* 0x004fca00078e0072 */
[----:B------:R0:W5:Y:S01]  /*1480*/  @P0 LDG.E.128 R88, desc[UR4][R114.64] ;  /* 0x0000000472580981 */ /* 0x000162000c1e1d00 */
[----:B------:R-:W-:Y:S04]  /*1490*/  BSSY B0, `(.L_x_909) ;  /* 0x000000a000007945 */ /* 0x000fe80003800000 */
[----:B------:R-:W-:Y:S05]  /*14a0*/  @P3 BRA `(.L_x_910) ;  /* 0x0000000000103947 */ /* 0x000fea0003800000 */
[----:B------:R-:W-:Y:S01]  /*14b0*/  HFMA2.MMA R161, -RZ, RZ, 0, 0 ;  /* 0x00000000ffa17435 */ /* 0x000fe200000001ff */
[----:B------:R-:W-:Y:S10]  /*14c0*/  @!P0 BRA `(.L_x_911) ;  /* 0x0000000000188947 */ /* 0x000ff40003800000 */
[----:B-----5:R-:W-:Y:S01]  /*14d0*/  SHF.L.U32 R161, R88, 0x10, RZ ;  /* 0x0000001058a17819 */ /* 0x020fe200000006ff */
[----:B------:R-:W-:Y:S06]  /*14e0*/  BRA `(.L_x_911) ;  /* 0x0000000000107947 */ /* 0x000fec0003800000 */
.L_x_910:
[----:B-----5:R-:W-:Y:S02]  /*14f0*/  SHF.L.U32 R161, R92, 0x10, RZ ;  /* 0x000000105ca17819 */ /* 0x020fe400000006ff */
[----:B0-----:R-:W-:-:S03]  /*1500*/  @P0 SHF.L.U32 R96, R88, 0x10, RZ ;  /* 0x0000001058600819 */ /* 0x001fc600000006ff */
[----:B------:R-:W-:-:S04]  /*1510*/  FMUL.FTZ R161, R161, UR8 ;  /* 0x00000008a1a17c20 */ /* 0x000fc80008410000 */
[----:B------:R-:W-:-:S07]  /*1520*/  @P0 FADD.FTZ R161, R96, R161 ;  /* 0x000000a160a10221 */ /* 0x000fce0000010000 */
.L_x_911:
[----:B------:R-:W-:Y:S05]  /*1530*/  BSYNC B0 ;  /* 0x0000000000007941 */ /* 0x000fea0003800000 */
.L_x_909:
[----:B------:R-:W-:Y:S04]  /*1540*/  BSSY B0, `(.L_x_912) ;  /* 0x000000d000007945 */ /* 0x000fe80003800000 */
[----:B------:R-:W-:Y:S05]  /*1550*/  @P3 BRA `(.L_x_913) ;  /* 0x0000000000143947 */ /* 0x000fea0003800000 */
[----:B------:R-:W-:Y:S01]  /*1560*/  MOV R160, RZ ;  /* 0x000000ff00a07202 */ /* 0x000fe20000000f00 */
[----:B------:R-:W-:Y:S06]  /*1570*/  @!P0 BRA `(.L_x_914) ;  /* 0x0000000000248947 */ /* 0x000fec0003800000 */
[----:B-----5:R-:W-:-:S04]  /*1580*/  PRMT R160, R88, 0x7632, R160 ;  /* 0x0000763258a07816 */ /* 0x020fc800000000a0 */
[----:B------:R-:W-:Y:S01]  /*1590*/  SHF.L.U32 R160, R160, 0x10, RZ ;  /* 0x00000010a0a07819 */ /* 0x000fe200000006ff */
[----:B------:R-:W-:Y:S06]  /*15a0*/  BRA `(.L_x_914) ;  /* 0x0000000000187947 */ /* 0x000fec0003800000 */
.L_x_913:
[----:B0----5:R-:W-:Y:S02]  /*15b0*/  PRMT R96, R92, 0x7632, R96 ;  /* 0x000076325c607816 */ /* 0x021fe40000000060 */
[----:B------:R-:W-:Y:S02]  /*15c0*/  @P0 PRMT R97, R88, 0x7632, R97 ;  /* 0x0000763258610816 */ /* 0x000fe40000000061 */
[----:B------:R-:W-:Y:S02]  /*15d0*/  SHF.L.U32 R96, R96, 0x10, RZ ;  /* 0x0000001060607819 */ /* 0x000fe400000006ff */
[----:B------:R-:W-:-:S03]  /*15e0*/  @P0 SHF.L.U32 R97, R97, 0x10, RZ ;  /* 0x0000001061610819 */ /* 0x000fc600000006ff */
[----:B------:R-:W-:-:S04]  /*15f0*/  FMUL.FTZ R160, R96, UR8 ;  /* 0x0000000860a07c20 */ /* 0x000fc80008410000 */
[----:B------:R-:W-:-:S07]  /*1600*/  @P0 FADD.FTZ R160, R160, R97 ;  /* 0x00000061a0a00221 */ /* 0x000fce0000010000 */
.L_x_914:
[----:B------:R-:W-:Y:S05]  /*1610*/  BSYNC B0 ;  /* 0x0000000000007941 */ /* 0x000fea0003800000 */
.L_x_912:
[----:B------:R-:W-:Y:S04]  /*1620*/  BSSY B0, `(.L_x_915) ;  /* 0x000000a000007945 */ /* 0x000fe80003800000 */
[----:B------:R-:W-:Y:S05]  /*1630*/  @P3 BRA `(.L_x_916) ;  /* 0x0000000000103947 */ /* 0x000fea0003800000 */
[----:B------:R-:W-:Y:S01]  /*1640*/  HFMA2.MMA R159, -RZ, RZ, 0, 0 ;  /* 0x00000000ff9f7435 */ /* 0x000fe200000001ff */
[----:B------:R-:W-:Y:S10]  /*1650*/  @!P0 BRA `(.L_x_917) ;  /* 0x0000000000188947 */ /* 0x000ff40003800000 */
[----:B-----5:R-:W-:Y:S01]  /*1660*/  SHF.L.U32 R159, R89, 0x10, RZ ;  /* 0x00000010599f7819 */ /* 0x020fe200000006ff */
[----:B------:R-:W-:Y:S06]  /*1670*/  BRA `(.L_x_917) ;  /* 0x0000000000107947 */ /* 0x000fec0003800000 */
.L_x_916:
[----:B-----5:R-:W-:Y:S02]  /*1680*/  SHF.L.U32 R159, R93, 0x10, RZ ;  /* 0x000000105d9f7819 */ /* 0x020fe400000006ff */
[----:B0-----:R-:W-:-:S03]  /*1690*/  @P0 SHF.L.U32 R96, R89, 0x10, RZ ;  /* 0x0000001059600819 */ /* 0x001fc600000006ff */
[----:B------:R-:W-:-:S04]  /*16a0*/  FMUL.FTZ R159, R159, UR8 ;  /* 0x000000089f9f7c20 */ /* 0x000fc80008410000 */
[----:B------:R-:W-:-:S07]  /*16b0*/  @P0 FADD.FTZ R159, R96, R159 ;  /* 0x0000009f609f0221 */ /* 0x000fce0000010000 */
.L_x_917:
[----:B------:R-:W-:Y:S05]  /*16c0*/  BSYNC B0 ;  /* 0x0000000000007941 */ /* 0x000fea0003800000 */
.L_x_915:
[----:B------:R-:W-:Y:S04]  /*16d0*/  BSSY B0, `(.L_x_918) ;  /* 0x000000d000007945 */ /* 0x000fe80003800000 */
[----:B------:R-:W-:Y:S05]  /*16e0*/  @P3 BRA `(.L_x_919) ;  /* 0x0000000000143947 */ /* 0x000fea0003800000 */
[----:B------:R-:W-:Y:S01]  /*16f0*/  MOV R158, RZ ;  /* 0x000000ff009e7202 */ /* 0x000fe20000000f00 */
[----:B------:R-:W-:Y:S06]  /*1700*/  @!P0 BRA `(.L_x_920) ;  /* 0x0000000000248947 */ /* 0x000fec0003800000 */
[----:B-----5:R-:W-:-:S04]  /*1710*/  PRMT R158, R89, 0x7632, R158 ;  /* 0x00007632599e7816 */ /* 0x020fc8000000009e */
[----:B------:R-:W-:Y:S01]  /*1720*/  SHF.L.U32 R158, R158, 0x10, RZ ;  /* 0x000000109e9e7819 */ /* 0x000fe200000006ff */
[----:B------:R-:W-:Y:S06]  /*1730*/  BRA `(.L_x_920) ;  /* 0x0000000000187947 */ /* 0x000fec0003800000 */
.L_x_919:
[----:B0----5:R-:W-:Y:S02]  /*1740*/  PRMT R96, R93, 0x7632, R96 ;  /* 0x000076325d607816 */ /* 0x021fe40000000060 */
[----:B------:R-:W-:Y:S02]  /*1750*/  @P0 PRMT R97, R89, 0x7632, R97 ;  /* 0x0000763259610816 */ /* 0x000fe40000000061 */
[----:B------:R-:W-:Y:S02]  /*1760*/  SHF.L.U32 R96, R96, 0x10, RZ ;  /* 0x0000001060607819 */ /* 0x000fe400000006ff */
[----:B------:R-:W-:-:S03]  /*1770*/  @P0 SHF.L.U32 R97, R97, 0x10, RZ ;  /* 0x0000001061610819 */ /* 0x000fc600000006ff */
[----:B------:R-:W-:-:S04]  /*1780*/  FMUL.FTZ R158, R96, UR8 ;  /* 0x00000008609e7c20 */ /* 0x000fc80008410000 */
[----:B------:R-:W-:-:S07]  /*1790*/  @P0 FADD.FTZ R158, R158, R97 ;  /* 0x000000619e9e0221 */ /* 0x000fce0000010000 */
.L_x_920:
[----:B------:R-:W-:Y:S05]  /*17a0*/  BSYNC B0 ;  /* 0x0000000000007941 */ /* 0x000fea0003800000 */
.L_x_918:
[----:B------:R-:W-:Y:S04]  /*17b0*/  BSSY B0, `(.L_x_921) ;  /* 0x000000a000007945 */ /* 0x000fe80003800000 */
[----:B------:R-:W-:Y:S05]  /*17c0*/  @P3 BRA `(.L_x_922) ;  /* 0x0000000000103947 */ /* 0x000fea0003800000 */
[----:B------:R-:W-:Y:S01]  /*17d0*/  HFMA2.MMA R155, -RZ, RZ, 0, 0 ;  /* 0x00000000ff9b7435 */ /* 0x000fe200000001ff */
[----:B------:R-:W-:Y:S10]  /*17e0*/  @!P0 BRA `(.L_x_923) ;  /* 0x0000000000188947 */ /* 0x000ff40003800000 */
[----:B-----5:R-:W-:Y:S01]  /*17f0*/  SHF.L.U32 R155, R90, 0x10, RZ ;  /* 0x000000105a9b7819 */ /* 0x020fe200000006ff */
[----:B------:R-:W-:Y:S06]  /*1800*/  BRA `(.L_x_923) ;  /* 0x0000000000107947 */ /* 0x000fec0003800000 */
.L_x_922:
[----:B-----5:R-:W-:Y:S02]  /*1810*/  SHF.L.U32 R155, R94, 0x10, RZ ;  /* 0x000000105e9b7819 */ /* 0x020fe400000006ff */
[----:B0-----:R-:W-:-:S03]  /*1820*/  @P0 SHF.L.U32 R96, R90, 0x10, RZ ;  /* 0x000000105a600819 */ /* 0x001fc600000006ff */
[----:B------:R-:W-:-:S04]  /*1830*/  FMUL.FTZ R155, R155, UR8 ;  /* 0x000000089b9b7c20 */ /* 0x000fc80008410000 */
[----:B------:R-:W-:-:S07]  /*1840*/  @P0 FADD.FTZ R155, R96, R155 ;  /* 0x0000009b609b0221 */ /* 0x000fce0000010000 */
.L_x_923:
[----:B------:R-:W-:Y:S05]  /*1850*/  BSYNC B0 ;  /* 0x0000000000007941 */ /* 0x000fea0003800000 */
.L_x_921:
[----:B------:R-:W-:Y:S04]  /*1860*/  BSSY B0, `(.L_x_924) ;  /* 0x000000d000007945 */ /* 0x000fe80003800000 */
[----:B------:R-:W-:Y:S05]  /*1870*/  @P3 BRA `(.L_x_925) ;  /* 0x0000000000143947 */ /* 0x000fea0003800000 */
[----:B0-----:R-:W-:Y:S01]  /*1880*/  MOV R114, RZ ;  /* 0x000000ff00727202 */ /* 0x001fe20000000f00 */
[----:B------:R-:W-:Y:S06]  /*1890*/  @!P0 BRA `(.L_x_926) ;  /* 0x0000000000248947 */ /* 0x000fec0003800000 */
[----:B-----5:R-:W-:-:S04]  /*18a0*/  PRMT R114, R90, 0x7632, R114 ;  /* 0x000076325a727816 */ /* 0x020fc80000000072 */
[----:B------:R-:W-:Y:S01]  /*18b0*/  SHF.L.U32 R114, R114, 0x10, RZ ;  /* 0x0000001072727819 */ /* 0x000fe200000006ff */
[----:B------:R-:W-:Y:S06]  /*18c0*/  BRA `(.L_x_926) ;  /* 0x0000000000187947 */ /* 0x000fec0003800000 */
.L_x_925:
[----:B0----5:R-:W-:Y:S02]  /*18d0*/  PRMT R96, R94, 0x7632, R96 ;  /* 0x000076325e607816 */ /* 0x021fe40000000060 */
[----:B------:R-:W-:Y:S02]  /*18e0*/  @P0 PRMT R97, R90, 0x7632, R97 ;  /* 0x000076325a610816 */ /* 0x000fe40000000061 */
[----:B------:R-:W-:Y:S02]  /*18f0*/  SHF.L.U32 R96, R96, 0x10, RZ ;  /* 0x0000001060607819 */ /* 0x000fe400000006ff */
[----:B------:R-:W-:-:S03]  /*1900*/  @P0 SHF.L.U32 R97, R97, 0x10, RZ ;  /* 0x0000001061610819 */ /* 0x000fc600000006ff */
[----:B------:R-:W-:-:S04]  /*1910*/  FMUL.FTZ R114, R96, UR8 ;  /* 0x0000000860727c20 */ /* 0x000fc80008410000 */
[----:B------:R-:W-:-:S07]  /*1920*/  @P0 FADD.FTZ R114, R114, R97 ;  /* 0x0000006172720221 */ /* 0x000fce0000010000 */
.L_x_926:
[----:B------:R-:W-:Y:S05]  /*1930*/  BSYNC B0 ;  /* 0x0000000000007941 */ /* 0x000fea0003800000 */
.L_x_924:
[----:B------:R-:W-:Y:S04]  /*1940*/  BSSY B0, `(.L_x_927) ;  /* 0x000000a000007945 */ /* 0x000fe80003800000 */
[----:B------:R-:W-:Y:S05]  /*1950*/  @P3 BRA `(.L_x_928) ;  /* 0x0000000000103947 */ /* 0x000fea0003800000 */
[----:B------:R-:W-:Y:S01]  /*1960*/  HFMA2.MMA R115, -RZ, RZ, 0, 0 ;  /* 0x00000000ff737435 */ /* 0x000fe200000001ff */
[----:B------:R-:W-:Y:S10]  /*1970*/  @!P0 BRA `(.L_x_929) ;  /* 0x0000000000188947 */ /* 0x000ff40003800000 */
[----:B-----5:R-:W-:Y:S01]  /*1980*/  SHF.L.U32 R115, R91, 0x10, RZ ;  /* 0x000000105b737819 */ /* 0x020fe200000006ff */
[----:B------:R-:W-:Y:S06]  /*1990*/  BRA `(.L_x_929) ;  /* 0x0000000000107947 */ /* 0x000fec0003800000 */
.L_x_928:
[----:B-----5:R-:W-:Y:S02]  /*19a0*/  SHF.L.U32 R115, R95, 0x10, RZ ;  /* 0x000000105f737819 */ /* 0x020fe400000006ff */
[----:B------:R-:W-:-:S03]  /*19b0*/  @P0 SHF.L.U32 R96, R91, 0x10, RZ ;  /* 0x000000105b600819 */ /* 0x000fc600000006ff */
[----:B------:R-:W-:-:S04]  /*19c0*/  FMUL.FTZ R115, R115, UR8 ;  /* 0x0000000873737c20 */ /* 0x000fc80008410000 */
[----:B------:R-:W-:-:S07]  /*19d0*/  @P0 FADD.FTZ R115, R96, R115 ;  /* 0x0000007360730221 */ /* 0x000fce0000010000 */
.L_x_929:
[----:B------:R-:W-:Y:S05]  /*19e0*/  BSYNC B0 ;  /* 0x0000000000007941 */ /* 0x000fea0003800000 */
.L_x_927:
[----:B------:R-:W-:Y:S04]  /*19f0*/  BSSY B0, `(.L_x_930) ;  /* 0x000000d000007945 */ /* 0x000fe80003800000 */
[----:B------:R-:W-:Y:S05]  /*1a00*/  @P3 BRA `(.L_x_931) ;  /* 0x0000000000143947 */ /* 0x000fea0003800000 */
[----:B------:R-:W-:Y:S01]  /*1a10*/  MOV R112, RZ ;  /* 0x000000ff00707202 */ /* 0x000fe20000000f00 */
[----:B------:R-:W-:Y:S06]  /*1a20*/  @!P0 BRA `(.L_x_932) ;  /* 0x0000000000248947 */ /* 0x000fec0003800000 */
[----:B-----5:R-:W-:-:S04]  /*1a30*/  PRMT R112, R91, 0x7632, R112 ;  /* 0x000076325b707816 */ /* 0x020fc80000000070 */
[----:B------:R-:W-:Y:S01]  /*1a40*/  SHF.L.U32 R112, R112, 0x10, RZ ;  /* 0x0000001070707819 */ /* 0x000fe200000006ff */
[----:B------:R-:W-:Y:S06]  /*1a50*/  BRA `(.L_x_932) ;  /* 0x0000000000187947 */ /* 0x000fec0003800000 */
.L_x_931:
[----:B-----5:R-:W-:Y:S02]  /*1a60*/  PRMT R96, R95, 0x7632, R96 ;  /* 0x000076325f607816 */ /* 0x020fe40000000060 */
[----:B------:R-:W-:Y:S02]  /*1a70*/  @P0 PRMT R97, R91, 0x7632, R97 ;  /* 0x000076325b610816 */ /* 0x000fe40000000061 */
[----:B------:R-:W-:Y:S02]  /*1a80*/  SHF.L.U32 R96, R96, 0x10, RZ ;  /* 0x0000001060607819 */ /* 0x000fe400000006ff */
[----:B------:R-:W-:-:S03]  /*1a90*/  @P0 SHF.L.U32 R97, R97, 0x10, RZ ;  /* 0x0000001061610819 */ /* 0x000fc600000006ff */
[----:B------:R-:W-:-:S04]  /*1aa0*/  FMUL.FTZ R112, R96, UR8 ;  /* 0x0000000860707c20 */ /* 0x000fc80008410000 */
[----:B------:R-:W-:-:S07]  /*1ab0*/  @P0 FADD.FTZ R112, R112, R97 ;  /* 0x0000006170700221 */ /* 0x000fce0000010000 */
.L_x_932:
[----:B------:R-:W-:Y:S05]  /*1ac0*/  BSYNC B0 ;  /* 0x0000000000007941 */ /* 0x000fea0003800000 */
.L_x_930:
[----:B------:R-:W0:Y:S01]  /*1ad0*/  @P2 LDC.64 R118, c[0x0][0x220] ;  /* 0x00008800ff762b82 */ /* 0x000e220000000a00 */
[----:B------:R-:W-:Y:S01]  /*1ae0*/  @P2 IADD3 R163, R202, 0x40, RZ ;  /* 0x00000040caa32810 */ /* 0x000fe20007ffe0ff */
[----:B------:R-:W-:Y:S01]  /*1af0*/  IMAD.WIDE.U32 R156, R157, 0x10, R100 ;  /* 0x000000109d9c7825 */ /* 0x000fe200078e0064 */
[----:B------:R-:W-:Y:S02]  /*1b00*/  IADD3 R171, R203, 0x40, RZ ;  /* 0x00000040cbab7810 */ /* 0x000fe40007ffe0ff */
[----:B------:R-:W-:Y:S02]  /*1b10*/  F2FP.BF16.F32.PACK_AB R99, R112, R115 ;  /* 0x000000737063723e */ /* 0x000fe400000010ff */
[----:B------:R-:W-:Y:S01]  /*1b20*/  F2FP.BF16.F32.PACK_AB R98, R114, R155 ;  /* 0x0000009b7262723e */ /* 0x000fe200000010ff */
[----:B------:R-:W1:Y:S01]  /*1b30*/  @P0 LDC.64 R116, c[0x0][0x230] ;  /* 0x00008c00ff740b82 */ /* 0x000e620000000a00 */
[----:B------:R-:W-:Y:S02]  /*1b40*/  F2FP.BF16.F32.PACK_AB R97, R158, R159 ;  /* 0x0000009f9e61723e */ /* 0x000fe400000010ff */
[----:B------:R-:W-:-:S05]  /*1b50*/  F2FP.BF16.F32.PACK_AB R96, R160, R161 ;  /* 0x000000a1a060723e */ /* 0x000fca00000010ff */
[----:B------:R2:W-:Y:S01]  /*1b60*/  STG.E.128 desc[UR4][R156.64], R96 ;  /* 0x000000609c007986 */ /* 0x0005e2000c101d04 */
[----:B0-----:R-:W-:-:S05]  /*1b70*/  @P2 IMAD.WIDE.U32 R118, R163, 0x10, R118 ;  /* 0x00000010a3762825 */ /* 0x001fca00078e0076 */
[----:B-----5:R2:W5:Y:S01]  /*1b80*/  @P2 LDG.E.128 R92, desc[UR4][R118.64] ;  /* 0x00000004765c2981 */ /* 0x020562000c1e1d00 */
[----:B-1----:R-:W-:-:S05]  /*1b90*/  @P0 IMAD.WIDE.U32 R116, R171, 0x10, R116 ;  /* 0x00000010ab740825 */ /* 0x002fca00078e0074 */
[----:B------:R2:W5:Y:S01]  /*1ba0*/  @P0 LDG.E.128 R88, desc[UR4][R116.64] ;  /* 0x0000000474580981 */ /* 0x000562000c1e1d00 */
[----:B------:R-:W-:Y:S04]  /*1bb0*/  BSSY B0, `(.L_x_933) ;  /* 0x000000a000007945 */ /* 0x000fe80003800000 */
[----:B------:R-:W-:Y:S05]  /*1bc0*/  @P3 BRA `(.L_x_934) ;  /* 0x0000000000103947 */ /* 0x000fea0003800000 */
[----:B------:R-:W-:Y:S01]  /*1bd0*/  HFMA2.MMA R169, -RZ, RZ, 0, 0 ;  /* 0x00000000ffa97435 */ /* 0x000fe200000001ff */
[----:B------:R-:W-:Y:S10]  /*1be0*/  @!P0 BRA `(.L_x_935) ;  /* 0x0000000000188947 */ /* 0x000ff40003800000 */
[----:B-----5:R-:W-:Y:S01]  /*1bf0*/  SHF.L.U32 R169, R88, 0x10, RZ ;  /* 0x0000001058a97819 */ /* 0x020fe200000006ff */
[----:B------:R-:W-:Y:S06]  /*1c00*/  BRA `(.L_x_935) ;  /* 0x0000000000107947 */ /* 0x000fec0003800000 */
.L_x_934:
[----:B-----5:R-:W-:Y:S02]  /*1c10*/  SHF.L.U32 R169, R92, 0x10, RZ ;  /* 0x000000105ca97819 */ /* 0x020fe400000006ff */
[----:B--2---:R-:W-:-:S03]  /*1c20*/  @P0 SHF.L.U32 R96, R88, 0x10, RZ ;  /* 0x0000001058600819 */ /* 0x004fc600000006ff */
[----:B------:R-:W-:-:S04]  /*1c30*/  FMUL.FTZ R169, R169, UR8 ;  /* 0x00000008a9a97c20 */ /* 0x000fc80008410000 */
[----:B------:R-:W-:-:S07]  /*1c40*/  @P0 FADD.FTZ R169, R96, R169 ;  /* 0x000000a960a90221 */ /* 0x000fce0000010000 */
.L_x_935:
[----:B------:R-:W-:Y:S05]  /*1c50*/  BSYNC B0 ;  /* 0x0000000000007941 */ /* 0x000fea0003800000 */
.L_x_933:
[----:B------:R-:W-:Y:S04]  /*1c60*/  BSSY B0, `(.L_x_936) ;  /* 0x000000d000007945 */ /* 0x000fe80003800000 */
[----:B------:R-:W-:Y:S05]  /*1c70*/  @P3 BRA `(.L_x_937) ;  /* 0x0000000000143947 */ /* 0x000fea0003800000 */
[----:B------:R-:W-:Y:S01]  /*1c80*/  MOV R168, RZ ;  /* 0x000000ff00a87202 */ /* 0x000fe20000000f00 */
[----:B------:R-:W-:Y:S06]  /*1c90*/  @!P0 BRA `(.L_x_938) ;  /* 0x0000000000248947 */ /* 0x000fec0003800000 */
[----:B-----5:R-:W-:-:S04]  /*1ca0*/  PRMT R168, R88, 0x7632, R168 ;  /* 0x0000763258a87816 */ /* 0x020fc800000000a8 */
[----:B------:R-:W-:Y:S01]  /*1cb0*/  SHF.L.U32 R168, R168, 0x10, RZ ;  /* 0x00000010a8a87819 */ /* 0x000fe200000006ff */
[----:B------:R-:W-:Y:S06]  /*1cc0*/  BRA `(.L_x_938) ;  /* 0x0000000000187947 */ /* 0x000fec0003800000 */
.L_x_937:
[----:B--2--5:R-:W-:Y:S02]  /*1cd0*/  PRMT R96, R92, 0x7632, R96 ;  /* 0x000076325c607816 */ /* 0x024fe40000000060 */
[----:B------:R-:W-:Y:S02]  /*1ce0*/  @P0 PRMT R97, R88, 0x7632, R97 ;  /* 0x0000763258610816 */ /* 0x000fe40000000061 */
[----:B------:R-:W-:Y:S02]  /*1cf0*/  SHF.L.U32 R96, R96, 0x10, RZ ;  /* 0x0000001060607819 */ /* 0x000fe400000006ff */
[----:B------:R-:W-:-:S03]  /*1d00*/  @P0 SHF.L.U32 R97, R97, 0x10, RZ ;  /* 0x0000001061610819 */ /* 0x000fc600000006ff */
[----:B------:R-:W-:-:S04]  /*1d10*/  FMUL.FTZ R168, R96, UR8 ;  /* 0x0000000860a87c20 */ /* 0x000fc80008410000 */
[----:B------:R-:W-:-:S07]  /*1d20*/  @P0 FADD.FTZ R168, R168, R97 ;  /* 0x00000061a8a80221 */ /* 0x000fce0000010000 */
.L_x_938:
[----:B------:R-:W-:Y:S05]  /*1d30*/  BSYNC B0 ;  /* 0x0000000000007941 */ /* 0x000fea0003800000 */
.L_x_936:
[----:B------:R-:W-:Y:S04]  /*1d40*/  BSSY B0, `(.L_x_939) ;  /* 0x000000a000007945 */ /* 0x000fe80003800000 */
[----:B------:R-:W-:Y:S05]  /*1d50*/  @P3 BRA `(.L_x_940) ;  /* 0x0000000000103947 */ /* 0x000fea0003800000 */
[----:B------:R-:W-:Y:S01]  /*1d60*/  HFMA2.MMA R167, -RZ, RZ, 0, 0 ;  /* 0x00000000ffa77435 */ /* 0x000fe200000001ff */
[----:B------:R-:W-:Y:S10]  /*1d70*/  @!P0 BRA `(.L_x_941) ;  /* 0x0000000000188947 */ /* 0x000ff40003800000 */
[----:B-----5:R-:W-:Y:S01]  /*1d80*/  SHF.L.U32 R167, R89, 0x10, RZ ;  /* 0x0000001059a77819 */ /* 0x020fe200000006ff */
[----:B------:R-:W-:Y:S06]  /*1d90*/  BRA `(.L_x_941) ;  /* 0x0000000000107947 */ /* 0x000fec0003800000 */
.L_x_940:
[----:B-----5:R-:W-:Y:S01]  /*1da0*/  SHF.L.U32 R167, R93, 0x10, RZ ;  /* 0x000000105da77819 */ /* 0x020fe200000006ff */
[----:B--2---:R-:W-:-:S04]  /*1db0*/  @P0 IMAD.U32 R96, R89, 0x10000, RZ ;  /* 0x0001000059600824 */ /* 0x004fc800078e00ff */
[----:B------:R-:W-:-:S04]  /*1dc0*/  FMUL.FTZ R167, R167, UR8 ;  /* 0x00000008a7a77c20 */ /* 0x000fc80008410000 */
[----:B------:R-:W-:-:S07]  /*1dd0*/  @P0 FADD.FTZ R167, R96, R167 ;  /* 0x000000a760a70221 */ /* 0x000fce0000010000 */
.L_x_941:
[----:B------:R-:W-:Y:S05]  /*1de0*/  BSYNC B0 ;  /* 0x0000000000007941 */ /* 0x000fea0003800000 */
.L_x_939:
[----:B------:R-:W-:Y:S04]  /*1df0*/  BSSY B0, `(.L_x_942) ;  /* 0x000000d000007945 */ /* 0x000fe80003800000 */
[----:B------:R-:W-:Y:S05]  /*1e00*/  @P3 BRA `(.L_x_943) ;  /* 0x0000000000143947 */ /* 0x000fea0003800000 */
[----:B------:R-:W-:Y:S01]  /*1e10*/  MOV R166, RZ ;  /* 0x000000ff00a67202 */ /* 0x000fe20000000f00 */
[----:B------:R-:W-:Y:S06]  /*1e20*/  @!P0 BRA `(.L_x_944) ;  /* 0x0000000000248947 */ /* 0x000fec0003800000 */
[----:B-----5:R-:W-:-:S04]  /*1e30*/  PRMT R166, R89, 0x7632, R166 ;  /* 0x0000763259a67816 */ /* 0x020fc800000000a6 */
[----:B------:R-:W-:Y:S01]  /*1e40*/  SHF.L.U32 R166, R166, 0x10, RZ ;  /* 0x00000010a6a67819 */ /* 0x000fe200000006ff */
[----:B------:R-:W-:Y:S06]  /*1e50*/  BRA `(.L_x_944) ;  /* 0x0000000000187947 */ /* 0x000fec0003800000 */
.L_x_943:
[----:B--2--5:R-:W-:Y:S02]  /*1e60*/  PRMT R96, R93, 0x7632, R96 ;  /* 0x000076325d607816 */ /* 0x024fe40000000060 */
[----:B------:R-:W-:Y:S02]  /*1e70*/  @P0 PRMT R97, R89, 0x7632, R97 ;  /* 0x0000763259610816 */ /* 0x000fe40000000061 */
[----:B------:R-:W-:Y:S02]  /*1e80*/  SHF.L.U32 R96, R96, 0x10, RZ ;  /* 0x0000001060607819 */ /* 0x000fe400000006ff */
[----:B------:R-:W-:-:S03]  /*1e90*/  @P0 SHF.L.U32 R97, R97, 0x10, RZ ;  /* 0x0000001061610819 */ /* 0x000fc600000006ff */
[----:B------:R-:W-:-:S04]  /*1ea0*/  FMUL.FTZ R166, R96, UR8 ;  /* 0x0000000860a67c20 */ /* 0x000fc80008410000 */
[----:B------:R-:W-:-:S07]  /*1eb0*/  @P0 FADD.FTZ R166, R166, R97 ;  /* 0x00000061a6a60221 */ /* 0x000fce0000010000 */
.L_x_944:
[----:B------:R-:W-:Y:S05]  /*1ec0*/  BSYNC B0 ;  /* 0x0000000000007941 */ /* 0x000fea0003800000 */
.L_x_942:
[----:B------:R-:W-:Y:S04]  /*1ed0*/  BSSY B0, `(.L_x_945) ;  /* 0x000000a000007945 */ /* 0x000fe80003800000 */
[----:B------:R-:W-:Y:S05]  /*1ee0*/  @P3 BRA `(.L_x_946) ;  /* 0x0000000000103947 */ /* 0x000fea0003800000 */
[----:B------:R-:W-:Y:S01]  /*1ef0*/  HFMA2.MMA R165, -RZ, RZ, 0, 0 ;  /* 0x00000000ffa57435 */ /* 0x000fe200000001ff */
[----:B------:R-:W-:Y:S10]  /*1f00*/  @!P0 BRA `(.L_x_947) ;  /* 0x0000000000188947 */ /* 0x000ff40003800000 */
[----:B-----5:R-:W-:Y:S01]  /*1f10*/  SHF.L.U32 R165, R90, 0x10, RZ ;  /* 0x000000105aa57819 */ /* 0x020fe200000006ff */
[----:B------:R-:W-:Y:S06]  /*1f20*/  BRA `(.L_x_947) ;  /* 0x0000000000107947 */ /* 0x000fec0003800000 */
.L_x_946:
[----:B-----5:R-:W-:Y:S02]  /*1f30*/  SHF.L.U32 R165, R94, 0x10, RZ ;  /* 0x000000105ea57819 */ /* 0x020fe400000006ff */
[----:B--2---:R-:W-:-:S03]  /*1f40*/  @P0 SHF.L.U32 R96, R90, 0x10, RZ ;  /* 0x000000105a600819 */ /* 0x004fc600000006ff */
[----:B------:R-:W-:-:S04]  /*1f50*/  FMUL.FTZ R165, R165, UR8 ;  /* 0x00000008a5a57c20 */ /* 0x000fc80008410000 */
[----:B------:R-:W-:-:S07]  /*1f60*/  @P0 FADD.FTZ R165, R96, R165 ;  /* 0x000000a560a50221 */ /* 0x000fce0000010000 */
.L_x_947:
[----:B------:R-:W-:Y:S05]  /*1f70*/  BSYNC B0 ;  /* 0x0000000000007941 */ /* 0x000fea0003800000 */
.L_x_945:
[----:B------:R-:W-:Y:S04]  /*1f80*/  BSSY B0, `(.L_x_948) ;  /* 0x000000d000007945 */ /* 0x000fe80003800000 */
[----:B------:R-:W-:Y:S05]  /*1f90*/  @P3 BRA `(.L_x_949) ;  /* 0x0000000000143947 */ /* 0x000fea0003800000 */
[----:B------:R-:W-:Y:S01]  /*1fa0*/  MOV R164, RZ ;  /* 0x000000ff00a47202 */ /* 0x000fe20000000f00 */
[----:B------:R-:W-:Y:S06]  /*1fb0*/  @!P0 BRA `(.L_x_950) ;  /* 0x0000000000248947 */ /* 0x000fec0003800000 */
[----:B-----5:R-:W-:-:S04]  /*1fc0*/  PRMT R164, R90, 0x7632, R164 ;  /* 0x000076325aa47816 */ /* 0x020fc800000000a4 */
[----:B------:R-:W-:Y:S01]  /*1fd0*/  SHF.L.U32 R164, R164, 0x10, RZ ;  /* 0x00000010a4a47819 */ /* 0x000fe200000006ff */
[----:B------:R-:W-:Y:S06]  /*1fe0*/  BRA `(.L_x_950) ;  /* 0x0000000000187947 */ /* 0x000fec0003800000 */
.L_x_949:
[----:B--2--5:R-:W-:Y:S02]  /*1ff0*/  PRMT R96, R94, 0x7632, R96 ;  /* 0x000076325e607816 */ /* 0x024fe40000000060 */
[----:B------:R-:W-:Y:S02]  /*2000*/  @P0 PRMT R97, R90, 0x7632, R97 ;  /* 0x000076325a610816 */ /* 0x000fe40000000061 */
[----:B------:R-:W-:Y:S02]  /*2010*/  SHF.L.U32 R96, R96, 0x10, RZ ;  /* 0x0000001060607819 */ /* 0x000fe400000006ff */
[----:B------:R-:W-:-:S03]  /*2020*/  @P0 SHF.L.U32 R97, R97, 0x10, RZ ;  /* 0x0000001061610819 */ /* 0x000fc600000006ff */
[----:B------:R-:W-:-:S04]  /*2030*/  FMUL.FTZ R164, R96, UR8 ;  /* 0x0000000860a47c20 */ /* 0x000fc80008410000 */
[----:B------:R-:W-:-:S07]  /*2040*/  @P0 FADD.FTZ R164, R164, R97 ;  /* 0x00000061a4a40221 */ /* 0x000fce0000010000 */
.L_x_950:
[----:B------:R-:W-:Y:S05]  /*2050*/  BSYNC B0 ;  /* 0x0000000000007941 */ /* 0x000fea0003800000 */
.L_x_948:
[----:B------:R-:W-:Y:S04]  /*2060*/  BSSY B0, `(.L_x_951) ;  /* 0x000000a000007945 */ /* 0x000fe80003800000 */
[----:B------:R-:W-:Y:S05]  /*2070*/  @P3 BRA `(.L_x_952) ;  /* 0x0000000000103947 */ /* 0x000fea0003800000 */
[----:B------:R-:W-:Y:S01]  /*2080*/  HFMA2.MMA R163, -RZ, RZ, 0, 0 ;  /* 0x00000000ffa37435 */ /* 0x000fe200000001ff */
[----:B------:R-:W-:Y:S10]  /*2090*/  @!P0 BRA `(.L_x_953) ;  /* 0x0000000000188947 */ /* 0x000ff40003800000 */
[----:B-----5:R-:W-:Y:S01]  /*20a0*/  SHF.L.U32 R163, R91, 0x10, RZ ;  /* 0x000000105ba37819 */ /* 0x020fe200000006ff */
[----:B------:R-:W-:Y:S06]  /*20b0*/  BRA `(.L_x_953) ;  /* 0x0000000000107947 */ /* 0x000fec0003800000 */
.L_x_952:
[----:B-----5:R-:W-:Y:S02]  /*20c0*/  SHF.L.U32 R163, R95, 0x10, RZ ;  /* 0x000000105fa37819 */ /* 0x020fe400000006ff */
[----:B--2---:R-:W-:-:S03]  /*20d0*/  @P0 SHF.L.U32 R96, R91, 0x10, RZ ;  /* 0x000000105b600819 */ /* 0x004fc600000006ff */
[----:B------:R-:W-:-:S04]  /*20e0*/  FMUL.FTZ R163, R163, UR8 ;  /* 0x00000008a3a37c20 */ /* 0x000fc80008410000 */
[----:B------:R-:W-:-:S07]  /*20f0*/  @P0 FADD.FTZ R163, R96, R163 ;  /* 0x000000a360a30221 */ /* 0x000fce0000010000 */
.L_x_953:
[----:B------:R-:W-:Y:S05]  /*2100*/  BSYNC B0 ;  /* 0x0000000000007941 */ /* 0x000fea0003800000 */
.L_x_951:
[----:B------:R-:W-:Y:S04]  /*2110*/  BSSY B0, `(.L_x_954) ;  /* 0x000000d000007945 */ /* 0x000fe80003800000 */
[----:B------:R-:W-:Y:S05]  /*2120*/  @P3 BRA `(.L_x_955) ;  /* 0x0000000000143947 */ /* 0x000fea0003800000 */
[----:B------:R-:W-:Y:S01]  /*2130*/  MOV R162, RZ ;  /* 0x000000ff00a27202 */ /* 0x000fe20000000f00 */
[----:B------:R-:W-:Y:S06]  /*2140*/  @!P0 BRA `(.L_x_956) ;  /* 0x0000000000248947 */ /* 0x000fec0003800000 */
[----:B-----5:R-:W-:-:S04]  /*2150*/  PRMT R162, R91, 0x7632, R162 ;  /* 0x000076325ba27816 */ /* 0x020fc800000000a2 */
[----:B------:R-:W-:Y:S01]  /*2160*/  SHF.L.U32 R162, R162, 0x10, RZ ;  /* 0x00000010a2a27819 */ /* 0x000fe200000006ff */
[----:B------:R-:W-:Y:S06]  /*2170*/  BRA `(.L_x_956) ;  /* 0x0000000000187947 */ /* 0x000fec0003800000 */
.L_x_955:
[----:B--2--5:R-:W-:Y:S02]  /*2180*/  PRMT R96, R95, 0x7632, R96 ;  /* 0x000076325f607816 */ /* 0x024fe40000000060 */
[----:B------:R-:W-:Y:S02]  /*2190*/  @P0 PRMT R97, R91, 0x7632, R97 ;  /* 0x000076325b610816 */ /* 0x000fe40000000061 */
[----:B------:R-:W-:Y:S02]  /*21a0*/  SHF.L.U32 R96, R96, 0x10, RZ ;  /* 0x0000001060607819 */ /* 0x000fe400000006ff */
[----:B------:R-:W-:-:S03]  /*21b0*/  @P0 SHF.L.U32 R97, R97, 0x10, RZ ;  /* 0x0000001061610819 */ /* 0x000fc600000006ff */
[----:B------:R-:W-:-:S04]  /*21c0*/  FMUL.FTZ R162, R96, UR8 ;  /* 0x0000000860a27c20 */ /* 0x000fc80008410000 */
[----:B------:R-:W-:-:S07]  /*21d0*/  @P0 FADD.FTZ R162, R162, R97 ;  /* 0x00000061a2a20221 */ /* 0x000fce0000010000 */
.L_x_956:
[----:B------:R-:W-:Y:S05]  /*21e0*/  BSYNC B0 ;  /* 0x0000000000007941 */ /* 0x000fea0003800000 */
.L_x_954:
[----:B--2---:R-:W0:Y:S01]  /*21f0*/  @P2 LDC.64 R118, c[0x0][0x220] ;  /* 0x00008800ff762b82 */ /* 0x004e220000000a00 */
[----:B------:R-:W-:Y:S01]  /*2200*/  IMAD.WIDE.U32 R156, R171, 0x10, R100 ;  /* 0x00000010ab9c7825 */ /* 0x000fe200078e0064 */
[----:B------:R-:W-:Y:S02]  /*2210*/  @P2 IADD3 R171, R202, 0x60, RZ ;  /* 0x00000060caab2810 */ /* 0x000fe40007ffe0ff */
[----:B------:R-:W-:Y:S02]  /*2220*/  IADD3 R179, R203, 0x60, RZ ;  /* 0x00000060cbb37810 */ /* 0x000fe40007ffe0ff */
[----:B------:R-:W-:Y:S02]  /*2230*/  F2FP.BF16.F32.PACK_AB R99, R162, R163 ;  /* 0x000000a3a263723e */ /* 0x000fe400000010ff */
[----:B------:R-:W1:Y:S01]  /*2240*/  @P0 LDC.64 R116, c[0x0][0x230] ;  /* 0x00008c00ff740b82 */ /* 0x000e620000000a00 */
[----:B------:R-:W-:Y:S02]  /*2250*/  F2FP.BF16.F32.PACK_AB R98, R164, R165 ;  /* 0x000000a5a462723e */ /* 0x000fe400000010ff */
[----:B------:R-:W-:-:S02]  /*2260*/  F2FP.BF16.F32.PACK_AB R97, R166, R167 ;  /* 0x000000a7a661723e */ /* 0x000fc400000010ff */
        /* <DEDUP_REMOVED lines=12> */
.L_x_958:
[----:B-----5:R-:W-:Y:S02]  /*2330*/  SHF.L.U32 R177, R92, 0x10, RZ ;  /* 0x000000105cb17819 */ /* 0x020fe400000006ff */
[----:B--2---:R-:W-:-:S03]  /*2340*/  @P0 SHF.L.U32 R96, R88, 0x10, RZ ;  /* 0x0000001058600819 */ /* 0x004fc600000006ff */
[----:B------:R-:W-:-:S04]  /*2350*/  FMUL.FTZ R177, R177, UR8 ;  /* 0x00000008b1b17c20 */ /* 0x000fc80008410000 */
[----:B------:R-:W-:-:S07]  /*2360*/  @P0 FADD.FTZ R177, R96, R177 ;  /* 0x000000b160b10221 */ /* 0x000fce0000010000 */
.L_x_959:
[----:B------:R-:W-:Y:S05]  /*2370*/  BSYNC B0 ;  /* 0x0000000000007941 */ /* 0x000fea0003800000 */
.L_x_957:
[----:B------:R-:W-:Y:S04]  /*2380*/  BSSY B0, `(.L_x_960) ;  /* 0x000000d000007945 */ /* 0x000fe80003800000 */
[----:B------:R-:W-:Y:S05]  /*2390*/  @P3 BRA `(.L_x_961) ;  /* 0x0000000000143947 */ /* 0x000fea0003800000 */
[----:B------:R-:W-:Y:S01]  /*23a0*/  MOV R176, RZ ;  /* 0x000000ff00b07202 */ /* 0x000fe20000000f00 */
[----:B------:R-:W-:Y:S06]  /*23b0*/  @!P0 BRA `(.L_x_962) ;  /* 0x0000000000248947 */ /* 0x000fec0003800000 */
[----:B-----5:R-:W-:-:S04]  /*23c0*/  PRMT R176, R88, 0x7632, R176 ;  /* 0x0000763258b07816 */ /* 0x020fc800000000b0 */
[----:B------:R-:W-:Y:S01]  /*23d0*/  SHF.L.U32 R176, R176, 0x10, RZ ;  /* 0x00000010b0b07819 */ /* 0x000fe200000006ff */
[----:B------:R-:W-:Y:S06]  /*23e0*/  BRA `(.L_x_962) ;  /* 0x0000000000187947 */ /* 0x000fec0003800000 */
.L_x_961:
[----:B--2--5:R-:W-:Y:S02]  /*23f0*/  PRMT R96, R92, 0x7632, R96 ;  /* 0x000076325c607816 */ /* 0x024fe40000000060 */
[----:B------:R-:W-:Y:S02]  /*2400*/  @P0 PRMT R97, R88, 0x7632, R97 ;  /* 0x0000763258610816 */ /* 0x000fe40000000061 */
[----:B------:R-:W-:Y:S02]  /*2410*/  SHF.L.U32 R96, R96, 0x10, RZ ;  /* 0x0000001060607819 */ /* 0x000fe400000006ff */
[----:B------:R-:W-:-:S03]  /*2420*/  @P0 SHF.L.U32 R97, R97, 0x10, RZ ;  /* 0x0000001061610819 */ /* 0x000fc600000006ff */
[----:B------:R-:W-:-:S04]  /*2430*/  FMUL.FTZ R176, R96, UR8 ;  /* 0x0000000860b07c20 */ /* 0x000fc80008410000 */
[----:B------:R-:W-:-:S07]  /*2440*/  @P0 FADD.FTZ R176, R176, R97 ;  /* 0x00000061b0b00221 */ /* 0x000fce0000010000 */
.L_x_962:
[----:B------:R-:W-:Y:S05]  /*2450*/  BSYNC B0 ;  /* 0x0000000000007941 */ /* 0x000fea0003800000 */
.L_x_960:
[----:B------:R-:W-:Y:S04]  /*2460*/  BSSY B0, `(.L_x_963) ;  /* 0x000000a000007945 */ /* 0x000fe80003800000 */
[----:B------:R-:W-:Y:S05]  /*2470*/  @P3 BRA `(.L_x_964) ;  /* 0x0000000000103947 */ /* 0x000fea0003800000 */
[----:B------:R-:W-:Y:S01]  /*2480*/  HFMA2.MMA R175, -RZ, RZ, 0, 0 ;  /* 0x00000000ffaf7435 */ /* 0x000fe200000001ff */
[----:B------:R-:W-:Y:S10]  /*2490*/  @!P0 BRA `(.L_x_965) ;  /* 0x0000000000188947 */ /* 0x000ff40003800000 */
[----:B-----5:R-:W-:Y:S01]  /*24a0*/  SHF.L.U32 R175, R89, 0x10, RZ ;  /* 0x0000001059af7819 */ /* 0x020fe200000006ff */
[----:B------:R-:W-:Y:S06]  /*24b0*/  BRA `(.L_x_965) ;  /* 0x0000000000107947 */ /* 0x000fec0003800000 */
.L_x_964:
[----:B-----5:R-:W-:Y:S02]  /*24c0*/  SHF.L.U32 R175, R93, 0x10, RZ ;  /* 0x000000105daf7819 */ /* 0x020fe400000006ff */
[----:B--2---:R-:W-:-:S03]  /*24d0*/  @P0 SHF.L.U32 R96, R89, 0x10, RZ ;  /* 0x0000001059600819 */ /* 0x004fc600000006ff */
[----:B------:R-:W-:-:S04]  /*24e0*/  FMUL.FTZ R175, R175, UR8 ;  /* 0x00000008afaf7c20 */ /* 0x000fc80008410000 */
[----:B------:R-:W-:-:S07]  /*24f0*/  @P0 FADD.FTZ R175, R96, R175 ;  /* 0x000000af60af0221 */ /* 0x000fce0000010000 */
.L_x_965:
[----:B------:R-:W-:Y:S05]  /*2500*/  BSYNC B0 ;  /* 0x0000000000007941 */ /* 0x000fea0003800000 */
.L_x_963:
[----:B------:R-:W-:Y:S04]  /*2510*/  BSSY B0, `(.L_x_966) ;  /* 0x000000d000007945 */ /* 0x000fe80003800000 */
[----:B------:R-:W-:Y:S05]  /*2520*/  @P3 BRA `(.L_x_967) ;  /* 0x0000000000143947 */ /* 0x000fea0003800000 */
[----:B------:R-:W-:Y:S01]  /*2530*/  MOV R174, RZ ;  /* 0x000000ff00ae7202 */ /* 0x000fe20000000f00 */
[----:B------:R-:W-:Y:S06]  /*2540*/  @!P0 BRA `(.L_x_968) ;  /* 0x0000000000248947 */ /* 0x000fec0003800000 */
[----:B-----5:R-:W-:-:S04]  /*2550*/  PRMT R174, R89, 0x7632, R174 ;  /* 0x0000763259ae7816 */ /* 0x020fc800000000ae */
[----:B------:R-:W-:Y:S01]  /*2560*/  SHF.L.U32 R174, R174, 0x10, RZ ;  /* 0x00000010aeae7819 */ /* 0x000fe200000006ff */
[----:B------:R-:W-:Y:S06]  /*2570*/  BRA `(.L_x_968) ;  /* 0x0000000000187947 */ /* 0x000fec0003800000 */
.L_x_967:
[----:B--2--5:R-:W-:Y:S02]  /*2580*/  PRMT R96, R93, 0x7632, R96 ;  /* 0x000076325d607816 */ /* 0x024fe40000000060 */
[----:B------:R-:W-:Y:S02]  /*2590*/  @P0 PRMT R97, R89, 0x7632, R97 ;  /* 0x0000763259610816 */ /* 0x000fe40000000061 */
[----:B------:R-:W-:Y:S02]  /*25a0*/  SHF.L.U32 R96, R96, 0x10, RZ ;  /* 0x0000001060607819 */ /* 0x000fe400000006ff */
[----:B------:R-:W-:-:S03]  /*25b0*/  @P0 SHF.L.U32 R97, R97, 0x10, RZ ;  /* 0x0000001061610819 */ /* 0x000fc600000006ff */
[----:B------:R-:W-:-:S04]  /*25c0*/  FMUL.FTZ R174, R96, UR8 ;  /* 0x0000000860ae7c20 */ /* 0x000fc80008410000 */
[----:B------:R-:W-:-:S07]  /*25d0*/  @P0 FADD.FTZ R174, R174, R97 ;  /* 0x00000061aeae0221 */ /* 0x000fce0000010000 */
.L_x_968:
[----:B------:R-:W-:Y:S05]  /*25e0*/  BSYNC B0 ;  /* 0x0000000000007941 */ /* 0x000fea0003800000 */
.L_x_966:
[----:B------:R-:W-:Y:S04]  /*25f0*/  BSSY B0, `(.L_x_969) ;  /* 0x000000a000007945 */ /* 0x000fe80003800000 */
[----:B------:R-:W-:Y:S05]  /*2600*/  @P3 BRA `(.L_x_970) ;  /* 0x0000000000103947 */ /* 0x000fea0003800000 */
[----:B------:R-:W-:Y:S01]  /*2610*/  HFMA2.MMA R173, -RZ, RZ, 0, 0 ;  /* 0x00000000ffad7435 */ /* 0x000fe200000001ff */
[----:B------:R-:W-:Y:S10]  /*2620*/  @!P0 BRA `(.L_x_971) ;  /* 0x0000000000188947 */ /* 0x000ff40003800000 */
[----:B-----5:R-:W-:Y:S01]  /*2630*/  SHF.L.U32 R173, R90, 0x10, RZ ;  /* 0x000000105aad7819 */ /* 0x020fe200000006ff */
[----:B------:R-:W-:Y:S06]  /*2640*/  BRA `(.L_x_971) ;  /* 0x0000000000107947 */ /* 0x000fec0003800000 */
.L_x_970:
[----:B-----5:R-:W-:Y:S02]  /*2650*/  SHF.L.U32 R173, R94, 0x10, RZ ;  /* 0x000000105ead7819 */ /* 0x020fe400000006ff */
[----:B--2---:R-:W-:-:S03]  /*2660*/  @P0 SHF.L.U32 R96, R90, 0x10, RZ ;  /* 0x000000105a600819 */ /* 0x004fc600000006ff */
[----:B------:R-:W-:-:S04]  /*2670*/  FMUL.FTZ R173, R173, UR8 ;  /* 0x00000008adad7c20 */ /* 0x000fc80008410000 */
[----:B------:R-:W-:-:S07]  /*2680*/  @P0 FADD.FTZ R173, R96, R173 ;  /* 0x000000ad60ad0221 */ /* 0x000fce0000010000 */
.L_x_971:
[----:B------:R-:W-:Y:S05]  /*2690*/  BSYNC B0 ;  /* 0x0000000000007941 */ /* 0x000fea0003800000 */
.L_x_969:
[----:B------:R-:W-:Y:S04]  /*26a0*/  BSSY B0, `(.L_x_972) ;  /* 0x000000d000007945 */ /* 0x000fe80003800000 */
[----:B------:R-:W-:Y:S05]  /*26b0*/  @P3 BRA `(.L_x_973) ;  /* 0x0000000000143947 */ /* 0x000fea0003800000 */
[----:B------:R-:W-:Y:S01]  /*26c0*/  MOV R172, RZ ;  /* 0x000000ff00ac7202 */ /* 0x000fe20000000f00 */
[----:B------:R-:W-:Y:S06]  /*26d0*/  @!P0 BRA `(.L_x_974) ;  /* 0x0000000000248947 */ /* 0x000fec0003800000 */
[----:B-----5:R-:W-:-:S04]  /*26e0*/  PRMT R172, R90, 0x7632, R172 ;  /* 0x000076325aac7816 */ /* 0x020fc800000000ac */
[----:B------:R-:W-:Y:S01]  /*26f0*/  SHF.L.U32 R172, R172, 0x10, RZ ;  /* 0x00000010acac7819 */ /* 0x000fe200000006ff */
[----:B------:R-:W-:Y:S06]  /*2700*/  BRA `(.L_x_974) ;  /* 0x0000000000187947 */ /* 0x000fec0003800000 */
.L_x_973:
[----:B--2--5:R-:W-:Y:S02]  /*2710*/  PRMT R96, R94, 0x7632, R96 ;  /* 0x000076325e607816 */ /* 0x024fe40000000060 */
[----:B------:R-:W-:Y:S02]  /*2720*/  @P0 PRMT R97, R90, 0x7632, R97 ;  /* 0x000076325a610816 */ /* 0x000fe40000000061 */
[----:B------:R-:W-:Y:S02]  /*2730*/  SHF.L.U32 R96, R96, 0x10, RZ ;  /* 0x0000001060607819 */ /* 0x000fe400000006ff */
[----:B------:R-:W-:-:S03]  /*2740*/  @P0 SHF.L.U32 R97, R97, 0x10, RZ ;  /* 0x0000001061610819 */ /* 0x000fc600000006ff */
[----:B------:R-:W-:-:S04]  /*2750*/  FMUL.FTZ R172, R96, UR8 ;  /* 0x0000000860ac7c20 */ /* 0x000fc80008410000 */
[----:B------:R-:W-:-:S07]  /*2760*/  @P0 FADD.FTZ R172, R172, R97 ;  /* 0x00000061acac0221 */ /* 0x000fce0000010000 */
.L_x_974:
[----:B------:R-:W-:Y:S05]  /*2770*/  BSYNC B0 ;  /* 0x0000000000007941 */ /* 0x000fea0003800000 */
.L_x_972:
[----:B------:R-:W-:Y:S04]  /*2780*/  BSSY B0, `(.L_x_975) ;  /* 0x000000a000007945 */ /* 0x000fe80003800000 */
[----:B------:R-:W-:Y:S05]  /*2790*/  @P3 BRA `(.L_x_976) ;  /* 0x0000000000103947 */ /* 0x000fea0003800000 */
[----:B------:R-:W-:Y:S01]  /*27a0*/  HFMA2.MMA R171, -RZ, RZ, 0, 0 ;  /* 0x00000000ffab7435 */ /* 0x000fe200000001ff */
[----:B------:R-:W-:Y:S10]  /*27b0*/  @!P0 BRA `(.L_x_977) ;  /* 0x0000000000188947 */ /* 0x000ff40003800000 */
[----:B-----5:R-:W-:Y:S01]  /*27c0*/  SHF.L.U32 R171, R91, 0x10, RZ ;  /* 0x000000105bab7819 */ /* 0x020fe200000006ff */
[----:B------:R-:W-:Y:S06]  /*27d0*/  BRA `(.L_x_977) ;  /* 0x0000000000107947 */ /* 0x000fec0003800000 */
.L_x_976:
[----:B-----5:R-:W-:Y:S02]  /*27e0*/  SHF.L.U32 R171, R95, 0x10, RZ ;  /* 0x000000105fab7819 */ /* 0x020fe400000006ff */
[----:B--2---:R-:W-:-:S03]  /*27f0*/  @P0 SHF.L.U32 R96, R91, 0x10, RZ ;  /* 0x000000105b600819 */ /* 0x004fc600000006ff */
[----:B------:R-:W-:-:S04]  /*2800*/  FMUL.FTZ R171, R171, UR8 ;  /* 0x00000008abab7c20 */ /* 0x000fc80008410000 */
[----:B------:R-:W-:-:S07]  /*2810*/  @P0 FADD.FTZ R171, R96, R171 ;  /* 0x000000ab60ab0221 */ /* 0x000fce0000010000 */
.L_x_977:
[----:B------:R-:W-:Y:S05]  /*2820*/  BSYNC B0 ;  /* 0x0000000000007941 */ /* 0x000fea0003800000 */
.L_x_975:
[----:B------:R-:W-:Y:S04]  /*2830*/  BSSY B0, `(.L_x_978) ;  /* 0x000000d000007945 */ /* 0x000fe80003800000 */
[----:B------:R-:W-:Y:S05]  /*2840*/  @P3 BRA `(.L_x_979) ;  /* 0x0000000000143947 */ /* 0x000fea0003800000 */
[----:B------:R-:W-:Y:S01]  /*2850*/  MOV R170, RZ ;  /* 0x000000ff00aa7202 */ /* 0x000fe20000000f00 */
[----:B------:R-:W-:Y:S06]  /*2860*/  @!P0 BRA `(.L_x_980) ;  /* 0x0000000000248947 */ /* 0x000fec0003800000 */
[----:B-----5:R-:W-:-:S04]  /*2870*/  PRMT R170, R91, 0x7632, R170 ;  /* 0x000076325baa7816 */ /* 0x020fc800000000aa */
[----:B------:R-:W-:Y:S01]  /*2880*/  SHF.L.U32 R170, R170, 0x10, RZ ;  /* 0x00000010aaaa7819 */ /* 0x000fe200000006ff */
[----:B------:R-:W-:Y:S06]  /*2890*/  BRA `(.L_x_980) ;  /* 0x0000000000187947 */ /* 0x000fec0003800000 */
.L_x_979:
[----:B--2--5:R-:W-:Y:S02]  /*28a0*/  PRMT R96, R95, 0x7632, R96 ;  /* 0x000076325f607816 */ /* 0x024fe40000000060 */
[----:B------:R-:W-:Y:S02]  /*28b0*/  @P0 PRMT R97, R91, 0x7632, R97 ;  /* 0x000076325b610816 */ /* 0x000fe40000000061 */
[----:B------:R-:W-:Y:S02]  /*28c0*/  SHF.L.U32 R96, R96, 0x10, RZ ;  /* 0x0000001060607819 */ /* 0x000fe400000006ff */
[----:B------:R-:W-:-:S03]  /*28d0*/  @P0 SHF.L.U32 R97, R97, 0x10, RZ ;  /* 0x0000001061610819 */ /* 0x000fc600000006ff */
[----:B------:R-:W-:-:S04]  /*28e0*/  FMUL.FTZ R170, R96, UR8 ;  /* 0x0000000860aa7c20 */ /* 0x000fc80008410000 */
[----:B------:R-:W-:-:S07]  /*28f0*/  @P0 FADD.FTZ R170, R170, R97 ;  /* 0x00000061aaaa0221 */ /* 0x000fce0000010000 */
.L_x_980:
[----:B------:R-:W-:Y:S05]  /*2900*/  BSYNC B0 ;  /* 0x0000000000007941 */ /* 0x000fea0003800000 */
.L_x_978:
        /* <DEDUP_REMOVED lines=20> */
.L_x_982:
[----:B-----5:R-:W-:Y:S02]  /*2a50*/  SHF.L.U32 R185, R92, 0x10, RZ ;  /* 0x000000105cb97819 */ /* 0x020fe400000006ff */
[----:B--2---:R-:W-:-:S03]  /*2a60*/  @P0 SHF.L.U32 R96, R88, 0x10, RZ ;  /* 0x0000001058600819 */ /* 0x004fc600000006ff */
[----:B------:R-:W-:-:S04]  /*2a70*/  FMUL.FTZ R185, R185, UR8 ;  /* 0x00000008b9b97c20 */ /* 0x000fc80008410000 */
[----:B------:R-:W-:-:S07]  /*2a80*/  @P0 FADD.FTZ R185, R96, R185 ;  /* 0x000000b960b90221 */ /* 0x000fce0000010000 */
.L_x_983:
[----:B------:R-:W-:Y:S05]  /*2a90*/  BSYNC B0 ;  /* 0x0000000000007941 */ /* 0x000fea0003800000 */
.L_x_981:
[----:B------:R-:W-:Y:S04]  /*2aa0*/  BSSY B0, `(.L_x_984) ;  /* 0x000000d000007945 */ /* 0x000fe80003800000 */
[----:B------:R-:W-:Y:S05]  /*2ab0*/  @P3 BRA `(.L_x_985) ;  /* 0x0000000000143947 */ /* 0x000fea0003800000 */
[----:B------:R-:W-:Y:S01]  /*2ac0*/  MOV R184, RZ ;  /* 0x000000ff00b87202 */ /* 0x000fe20000000f00 */
[----:B------:R-:W-:Y:S06]  /*2ad0*/  @!P0 BRA `(.L_x_986) ;  /* 0x0000000000248947 */ /* 0x000fec0003800000 */
[----:B-----5:R-:W-:-:S04]  /*2ae0*/  PRMT R184, R88, 0x7632, R184 ;  /* 0x0000763258b87816 */ /* 0x020fc800000000b8 */
[----:B------:R-:W-:Y:S01]  /*2af0*/  SHF.L.U32 R184, R184, 0x10, RZ ;  /* 0x00000010b8b87819 */ /* 0x000fe200000006ff */
[----:B------:R-:W-:Y:S06]  /*2b00*/  BRA `(.L_x_986) ;  /* 0x0000000000187947 */ /* 0x000fec0003800000 */
.L_x_985:
[----:B--2--5:R-:W-:Y:S02]  /*2b10*/  PRMT R96, R92, 0x7632, R96 ;  /* 0x000076325c607816 */ /* 0x024fe40000000060 */
[----:B------:R-:W-:Y:S02]  /*2b20*/  @P0 PRMT R97, R88, 0x7632, R97 ;  /* 0x0000763258610816 */ /* 0x000fe40000000061 */
[----:B------:R-:W-:Y:S02]  /*2b30*/  SHF.L.U32 R96, R96, 0x10, RZ ;  /* 0x0000001060607819 */ /* 0x000fe400000006ff */
[----:B------:R-:W-:-:S03]  /*2b40*/  @P0 SHF.L.U32 R97, R97, 0x10, RZ ;  /* 0x0000001061610819 */ /* 0x000fc600000006ff */
[----:B------:R-:W-:-:S04]  /*2b50*/  FMUL.FTZ R184, R96, UR8 ;  /* 0x0000000860b87c20 */ /* 0x000fc80008410000 */
[----:B------:R-:W-:-:S07]  /*2b60*/  @P0 FADD.FTZ R184, R184, R97 ;  /* 0x00000061b8b80221 */ /* 0x000fce0000010000 */
.L_x_986:
[----:B------:R-:W-:Y:S05]  /*2b70*/  BSYNC B0 ;  /* 0x0000000000007941 */ /* 0x000fea0003800000 */
.L_x_984:
[----:B------:R-:W-:Y:S04]  /*2b80*/  BSSY B0, `(.L_x_987) ;  /* 0x000000a000007945 */ /* 0x000fe80003800000 */
[----:B------:R-:W-:Y:S05]  /*2b90*/  @P3 BRA `(.L_x_988) ;  /* 0x0000000000103947 */ /* 0x000fea0003800000 */
[----:B------:R-:W-:Y:S01]  /*2ba0*/  HFMA2.MMA R183, -RZ, RZ, 0, 0 ;  /* 0x00000000ffb77435 */ /* 0x000fe200000001ff */
[----:B------:R-:W-:Y:S10]  /*2bb0*/  @!P0 BRA `(.L_x_989) ;  /* 0x0000000000188947 */ /* 0x000ff40003800000 */
[----:B-----5:R-:W-:Y:S01]  /*2bc0*/  SHF.L.U32 R183, R89, 0x10, RZ ;  /* 0x0000001059b77819 */ /* 0x020fe200000006ff */
[----:B------:R-:W-:Y:S06]  /*2bd0*/  BRA `(.L_x_989) ;  /* 0x0000000000107947 */ /* 0x000fec0003800000 */
.L_x_988:
[----:B-----5:R-:W-:Y:S02]  /*2be0*/  SHF.L.U32 R183, R93, 0x10, RZ ;  /* 0x000000105db77819 */ /* 0x020fe400000006ff */
[----:B--2---:R-:W-:-:S03]  /*2bf0*/  @P0 SHF.L.U32 R96, R89, 0x10, RZ ;  /* 0x0000001059600819 */ /* 0x004fc600000006ff */
[----:B------:R-:W-:-:S04]  /*2c00*/  FMUL.FTZ R183, R183, UR8 ;  /* 0x00000008b7b77c20 */ /* 0x000fc80008410000 */
[----:B------:R-:W-:-:S07]  /*2c10*/  @P0 FADD.FTZ R183, R96, R183 ;  /* 0x000000b760b70221 */ /* 0x000fce0000010000 */
.L_x_989:
[----:B------:R-:W-:Y:S05]  /*2c20*/  BSYNC B0 ;  /* 0x0000000000007941 */ /* 0x000fea0003800000 */
.L_x_987:
[----:B------:R-:W-:Y:S04]  /*2c30*/  BSSY B0, `(.L_x_990) ;  /* 0x000000d000007945 */ /* 0x000fe80003800000 */
[----:B------:R-:W-:Y:S05]  /*2c40*/  @P3 BRA `(.L_x_991) ;  /* 0x0000000000143947 */ /* 0x000fea0003800000 */
[----:B------:R-:W-:Y:S01]  /*2c50*/  MOV R182, RZ ;  /* 0x000000ff00b67202 */ /* 0x000fe20000000f00 */
[----:B------:R-:W-:Y:S06]  /*2c60*/  @!P0 BRA `(.L_x_992) ;  /* 0x0000000000248947 */ /* 0x000fec0003800000 */
[----:B-----5:R-:W-:-:S04]  /*2c70*/  PRMT R182, R89, 0x7632, R182 ;  /* 0x0000763259b67816 */ /* 0x020fc800000000b6 */
[----:B------:R-:W-:Y:S01]  /*2c80*/  SHF.L.U32 R182, R182, 0x10, RZ ;  /* 0x00000010b6b67819 */ /* 0x000fe200000006ff */
[----:B------:R-:W-:Y:S06]  /*2c90*/  BRA `(.L_x_992) ;  /* 0x0000000000187947 */ /* 0x000fec0003800000 */
.L_x_991:
[----:B--2--5:R-:W-:Y:S02]  /*2ca0*/  PRMT R96, R93, 0x7632, R96 ;  /* 0x000076325d607816 */ /* 0x024fe40000000060 */
[----:B------:R-:W-:Y:S02]  /*2cb0*/  @P0 PRMT R97, R89, 0x7632, R97 ;  /* 0x0000763259610816 */ /* 0x000fe40000000061 */
[----:B------:R-:W-:Y:S02]  /*2cc0*/  SHF.L.U32 R96, R96, 0x10, RZ ;  /* 0x0000001060607819 */ /* 0x000fe400000006ff */
[----:B------:R-:W-:-:S03]  /*2cd0*/  @P0 SHF.L.U32 R97, R97, 0x10, RZ ;  /* 0x0000001061610819 */ /* 0x000fc600000006ff */
[----:B------:R-:W-:-:S04]  /*2ce0*/  FMUL.FTZ R182, R96, UR8 ;  /* 0x0000000860b67c20 */ /* 0x000fc80008410000 */
[----:B------:R-:W-:-:S07]  /*2cf0*/  @P0 FADD.FTZ R182, R182, R97 ;  /* 0x00000061b6b60221 */ /* 0x000fce0000010000 */
.L_x_992:
[----:B------:R-:W-:Y:S05]  /*2d00*/  BSYNC B0 ;  /* 0x0000000000007941 */ /* 0x000fea0003800000 */
.L_x_990:
[----:B------:R-:W-:Y:S04]  /*2d10*/  BSSY B0, `(.L_x_993) ;  /* 0x000000a000007945 */ /* 0x000fe80003800000 */
[----:B------:R-:W-:Y:S05]  /*2d20*/  @P3 BRA `(.L_x_994) ;  /* 0x0000000000103947 */ /* 0x000fea0003800000 */
[----:B------:R-:W-:Y:S01]  /*2d30*/  HFMA2.MMA R181, -RZ, RZ, 0, 0 ;  /* 0x00000000ffb57435 */ /* 0x000fe200000001ff */
[----:B------:R-:W-:Y:S10]  /*2d40*/  @!P0 BRA `(.L_x_995) ;  /* 0x0000000000188947 */ /* 0x000ff40003800000 */
[----:B-----5:R-:W-:Y:S01]  /*2d50*/  SHF.L.U32 R181, R90, 0x10, RZ ;  /* 0x000000105ab57819 */ /* 0x020fe200000006ff */
[----:B------:R-:W-:Y:S06]  /*2d60*/  BRA `(.L_x_995) ;  /* 0x0000000000107947 */ /* 0x000fec0003800000 */
.L_x_994:
[----:B-----5:R-:W-:Y:S01]  /*2d70*/  SHF.L.U32 R181, R94, 0x10, RZ ;  /* 0x000000105eb57819 */ /* 0x020fe200000006ff */
[----:B--2---:R-:W-:-:S04]  /*2d80*/  @P0 IMAD.U32 R96, R90, 0x10000, RZ ;  /* 0x000100005a600824 */ /* 0x004fc800078e00ff */
[----:B------:R-:W-:-:S04]  /*2d90*/  FMUL.FTZ R181, R181, UR8 ;  /* 0x00000008b5b57c20 */ /* 0x000fc80008410000 */
[----:B------:R-:W-:-:S07]  /*2da0*/  @P0 FADD.FTZ R181, R96, R181 ;  /* 0x000000b560b50221 */ /* 0x000fce0000010000 */
.L_x_995:
[----:B------:R-:W-:Y:S05]  /*2db0*/  BSYNC B0 ;  /* 0x0000000000007941 */ /* 0x000fea0003800000 */
.L_x_993:
[----:B------:R-:W-:Y:S04]  /*2dc0*/  BSSY B0, `(.L_x_996) ;  /* 0x000000d000007945 */ /* 0x000fe80003800000 */
[----:B------:R-:W-:Y:S05]  /*2dd0*/  @P3 BRA `(.L_x_997) ;  /* 0x0000000000143947 */ /* 0x000fea0003800000 */
[----:B------:R-:W-:Y:S01]  /*2de0*/  MOV R180, RZ ;  /* 0x000000ff00b47202 */ /* 0x000fe20000000f00 */
[----:B------:R-:W-:Y:S06]  /*2df0*/  @!P0 BRA `(.L_x_998) ;  /* 0x0000000000248947 */ /* 0x000fec0003800000 */
[----:B-----5:R-:W-:-:S04]  /*2e00*/  PRMT R180, R90, 0x7632, R180 ;  /* 0x000076325ab47816 */ /* 0x020fc800000000b4 */
[----:B------:R-:W-:Y:S01]  /*2e10*/  SHF.L.U32 R180, R180, 0x10, RZ ;  /* 0x00000010b4b47819 */ /* 0x000fe200000006ff */
[----:B------:R-:W-:Y:S06]  /*2e20*/  BRA `(.L_x_998) ;  /* 0x0000000000187947 */ /* 0x000fec0003800000 */
.L_x_997:
[----:B--2--5:R-:W-:Y:S02]  /*2e30*/  PRMT R96, R94, 0x7632, R96 ;  /* 0x000076325e607816 */ /* 0x024fe40000000060 */
[----:B------:R-:W-:Y:S02]  /*2e40*/  @P0 PRMT R97, R90, 0x7632, R97 ;  /* 0x000076325a610816 */ /* 0x000fe40000000061 */
[----:B------:R-:W-:Y:S02]  /*2e50*/  SHF.L.U32 R96, R96, 0x10, RZ ;  /* 0x0000001060607819 */ /* 0x000fe400000006ff */
[----:B------:R-:W-:-:S03]  /*2e60*/  @P0 SHF.L.U32 R97, R97, 0x10, RZ ;  /* 0x0000001061610819 */ /* 0x000fc600000006ff */
[----:B------:R-:W-:-:S04]  /*2e70*/  FMUL.FTZ R180, R96, UR8 ;  /* 0x0000000860b47c20 */ /* 0x000fc80008410000 */
[----:B------:R-:W-:-:S07]  /*2e80*/  @P0 FADD.FTZ R180, R180, R97 ;  /* 0x00000061b4b40221 */ /* 0x000fce0000010000 */
.L_x_998:
[----:B------:R-:W-:Y:S05]  /*2e90*/  BSYNC B0 ;  /* 0x0000000000007941 */ /* 0x000fea0003800000 */
.L_x_996:
[----:B------:R-:W-:Y:S04]  /*2ea0*/  BSSY B0, `(.L_x_999) ;  /* 0x000000a000007945 */ /* 0x000fe80003800000 */
[----:B------:R-:W-:Y:S05]  /*2eb0*/  @P3 BRA `(.L_x_1000) ;  /* 0x0000000000103947 */ /* 0x000fea0003800000 */
[----:B------:R-:W-:Y:S01]  /*2ec0*/  HFMA2.MMA R179, -RZ, RZ, 0, 0 ;  /* 0x00000000ffb37435 */ /* 0x000fe200000001ff */
[----:B------:R-:W-:Y:S10]  /*2ed0*/  @!P0 BRA `(.L_x_1001) ;  /* 0x0000000000188947 */ /* 0x000ff40003800000 */
[----:B-----5:R-:W-:Y:S01]  /*2ee0*/  SHF.L.U32 R179, R91, 0x10, RZ ;  /* 0x000000105bb37819 */ /* 0x020fe200000006ff */
[----:B------:R-:W-:Y:S06]  /*2ef0*/  BRA `(.L_x_1001) ;  /* 0x0000000000107947 */ /* 0x000fec0003800000 */
.L_x_1000:
[----:B-----5:R-:W-:Y:S02]  /*2f00*/  SHF.L.U32 R179, R95, 0x10, RZ ;  /* 0x000000105fb37819 */ /* 0x020fe400000006ff */
[----:B--2---:R-:W-:-:S03]  /*2f10*/  @P0 SHF.L.U32 R96, R91, 0x10, RZ ;  /* 0x000000105b600819 */ /* 0x004fc600000006ff */
[----:B------:R-:W-:-:S04]  /*2f20*/  FMUL.FTZ R179, R179, UR8 ;  /* 0x00000008b3b37c20 */ /* 0x000fc80008410000 */
[----:B------:R-:W-:-:S07]  /*2f30*/  @P0 FADD.FTZ R179, R96, R179 ;  /* 0x000000b360b30221 */ /* 0x000fce0000010000 */
.L_x_1001:
[----:B------:R-:W-:Y:S05]  /*2f40*/  BSYNC B0 ;  /* 0x0000000000007941 */ /* 0x000fea0003800000 */
.L_x_999:
[----:B------:R-:W-:Y:S04]  /*2f50*/  BSSY B0, `(.L_x_1002) ;  /* 0x000000d000007945 */ /* 0x000fe80003800000 */
[----:B------:R-:W-:Y:S05]  /*2f60*/  @P3 BRA `(.L_x_1003) ;  /* 0x0000000000143947 */ /* 0x000fea0003800000 */
[----:B------:R-:W-:Y:S01]  /*2f70*/  MOV R178, RZ ;  /* 0x000000ff00b27202 */ /* 0x000fe20000000f00 */
[----:B------:R-:W-:Y:S06]  /*2f80*/  @!P0 BRA `(.L_x_1004) ;  /* 0x0000000000248947 */ /* 0x000fec0003800000 */
[----:B-----5:R-:W-:-:S04]  /*2f90*/  PRMT R178, R91, 0x7632, R178 ;  /* 0x000076325bb27816 */ /* 0x020fc800000000b2 */
[----:B------:R-:W-:Y:S01]  /*2fa0*/  SHF.L.U32 R178, R178, 0x10, RZ ;  /* 0x00000010b2b27819 */ /* 0x000fe200000006ff */
[----:B------:R-:W-:Y:S06]  /*2fb0*/  BRA `(.L_x_1004) ;  /* 0x0000000000187947 */ /* 0x000fec0003800000 */
.L_x_1003:
[----:B--2--5:R-:W-:Y:S02]  /*2fc0*/  PRMT R96, R95, 0x7632, R96 ;  /* 0x000076325f607816 */ /* 0x024fe40000000060 */
[----:B------:R-:W-:Y:S02]  /*2fd0*/  @P0 PRMT R97, R91, 0x7632, R97 ;  /* 0x000076325b610816 */ /* 0x000fe40000000061 */
[----:B------:R-:W-:Y:S02]  /*2fe0*/  SHF.L.U32 R96, R96, 0x10, RZ ;  /* 0x0000001060607819 */ /* 0x000fe400000006ff */
[----:B------:R-:W-:-:S03]  /*2ff0*/  @P0 SHF.L.U32 R97, R97, 0x10, RZ ;  /* 0x0000001061610819 */ /* 0x000fc600000006ff */
[----:B------:R-:W-:-:S04]  /*3000*/  FMUL.FTZ R178, R96, UR8 ;  /* 0x0000000860b27c20 */ /* 0x000fc80008410000 */
[----:B------:R-:W-:-:S07]  /*3010*/  @P0 FADD.FTZ R178, R178, R97 ;  /* 0x00000061b2b20221 */ /* 0x000fce0000010000 */
.L_x_1004:
[----:B------:R-:W-:Y:S05]  /*3020*/  BSYNC B0 ;  /* 0x0000000000007941 */ /* 0x000fea0003800000 */
.L_x_1002:
        /* <DEDUP_REMOVED lines=20> */
.L_x_1006:
[----:B-----5:R-:W-:Y:S02]  /*3170*/  SHF.L.U32 R186, R92, 0x10, RZ ;  /* 0x000000105cba7819 */ /* 0x020fe400000006ff */
[----:B--2---:R-:W-:-:S03]  /*3180*/  @P0 SHF.L.U32 R97, R88, 0x10, RZ ;  /* 0x0000001058610819 */ /* 0x004fc600000006ff */
[----:B------:R-:W-:-:S04]  /*3190*/  FMUL.FTZ R186, R186, UR8 ;  /* 0x00000008baba7c20 */ /* 0x000fc80008410000 */
[----:B------:R-:W-:-:S07]  /*31a0*/  @P0 FADD.FTZ R186, R97, R186 ;  /* 0x000000ba61ba0221 */ /* 0x000fce0000010000 */
.L_x_1007:
[----:B------:R-:W-:Y:S05]  /*31b0*/  BSYNC B0 ;  /* 0x0000000000007941 */ /* 0x000fea0003800000 */
.L_x_1005:
[----:B------:R-:W-:Y:S04]  /*31c0*/  BSSY B0, `(.L_x_1008) ;  /* 0x000000d000007945 */ /* 0x000fe80003800000 */
[----:B------:R-:W-:Y:S05]  /*31d0*/  @P3 BRA `(.L_x_1009) ;  /* 0x0000000000143947 */ /* 0x000fea0003800000 */
[----:B------:R-:W-:Y:S01]  /*31e0*/  MOV R187, RZ ;  /* 0x000000ff00bb7202 */ /* 0x000fe20000000f00 */
[----:B------:R-:W-:Y:S06]  /*31f0*/  @!P0 BRA `(.L_x_1010) ;  /* 0x0000000000248947 */ /* 0x000fec0003800000 */
[----:B-----5:R-:W-:-:S04]  /*3200*/  PRMT R187, R88, 0x7632, R187 ;  /* 0x0000763258bb7816 */ /* 0x020fc800000000bb */
[----:B------:R-:W-:Y:S01]  /*3210*/  SHF.L.U32 R187, R187, 0x10, RZ ;  /* 0x00000010bbbb7819 */ /* 0x000fe200000006ff */
[----:B------:R-:W-:Y:S06]  /*3220*/  BRA `(.L_x_1010) ;  /* 0x0000000000187947 */ /* 0x000fec0003800000 */
.L_x_1009:
[----:B--2--5:R-:W-:Y:S02]  /*3230*/  PRMT R96, R92, 0x7632, R96 ;  /* 0x000076325c607816 */ /* 0x024fe40000000060 */
[----:B------:R-:W-:Y:S02]  /*3240*/  @P0 PRMT R97, R88, 0x7632, R97 ;  /* 0x0000763258610816 */ /* 0x000fe40000000061 */
[----:B------:R-:W-:Y:S02]  /*3250*/  SHF.L.U32 R96, R96, 0x10, RZ ;  /* 0x0000001060607819 */ /* 0x000fe400000006ff */
[----:B------:R-:W-:-:S03]  /*3260*/  @P0 SHF.L.U32 R98, R97, 0x10, RZ ;  /* 0x0000001061620819 */ /* 0x000fc600000006ff */
[----:B------:R-:W-:-:S04]  /*3270*/  FMUL.FTZ R187, R96, UR8 ;  /* 0x0000000860bb7c20 */ /* 0x000fc80008410000 */
[----:B------:R-:W-:-:S07]  /*3280*/  @P0 FADD.FTZ R187, R187, R98 ;  /* 0x00000062bbbb0221 */ /* 0x000fce0000010000 */
.L_x_1010:
[----:B------:R-:W-:Y:S05]  /*3290*/  BSYNC B0 ;  /* 0x0000000000007941 */ /* 0x000fea0003800000 */
.L_x_1008:
[----:B------:R-:W-:Y:S04]  /*32a0*/  BSSY B0, `(.L_x_1011) ;  /* 0x000000a000007945 */ /* 0x000fe80003800000 */
[----:B------:R-:W-:Y:S05]  /*32b0*/  @P3 BRA `(.L_x_1012) ;  /* 0x0000000000103947 */ /* 0x000fea0003800000 */
[----:B------:R-:W-:Y:S01]  /*32c0*/  HFMA2.MMA R188, -RZ, RZ, 0, 0 ;  /* 0x00000000ffbc7435 */ /* 0x000fe200000001ff */
[----:B------:R-:W-:Y:S10]  /*32d0*/  @!P0 BRA `(.L_x_1013) ;  /* 0x0000000000188947 */ /* 0x000ff40003800000 */
[----:B-----5:R-:W-:Y:S01]  /*32e0*/  SHF.L.U32 R188, R89, 0x10, RZ ;  /* 0x0000001059bc7819 */ /* 0x020fe200000006ff */
[----:B------:R-:W-:Y:S06]  /*32f0*/  BRA `(.L_x_1013) ;  /* 0x0000000000107947 */ /* 0x000fec0003800000 */
.L_x_1012:
[----:B-----5:R-:W-:Y:S02]  /*3300*/  SHF.L.U32 R188, R93, 0x10, RZ ;  /* 0x000000105dbc7819 */ /* 0x020fe400000006ff */
[----:B--2---:R-:W-:-:S03]  /*3310*/  @P0 SHF.L.U32 R97, R89, 0x10, RZ ;  /* 0x0000001059610819 */ /* 0x004fc600000006ff */
[----:B------:R-:W-:-:S04]  /*3320*/  FMUL.FTZ R188, R188, UR8 ;  /* 0x00000008bcbc7c20 */ /* 0x000fc80008410000 */
[----:B------:R-:W-:-:S07]  /*3330*/  @P0 FADD.FTZ R188, R97, R188 ;  /* 0x000000bc61bc0221 */ /* 0x000fce0000010000 */
.L_x_1013:
[----:B------:R-:W-:Y:S05]  /*3340*/  BSYNC B0 ;  /* 0x0000000000007941 */ /* 0x000fea0003800000 */
.L_x_1011:
[----:B------:R-:W-:Y:S04]  /*3350*/  BSSY B0, `(.L_x_1014) ;  /* 0x000000d000007945 */ /* 0x000fe80003800000 */
[----:B------:R-:W-:Y:S05]  /*3360*/  @P3 BRA `(.L_x_1015) ;  /* 0x0000000000143947 */ /* 0x000fea0003800000 */
[----:B------:R-:W-:Y:S01]  /*3370*/  MOV R189, RZ ;  /* 0x000000ff00bd7202 */ /* 0x000fe20000000f00 */
[----:B------:R-:W-:Y:S06]  /*3380*/  @!P0 BRA `(.L_x_1016) ;  /* 0x0000000000248947 */ /* 0x000fec0003800000 */
[----:B-----5:R-:W-:-:S04]  /*3390*/  PRMT R189, R89, 0x7632, R189 ;  /* 0x0000763259bd7816 */ /* 0x020fc800000000bd */
[----:B------:R-:W-:Y:S01]  /*33a0*/  SHF.L.U32 R189, R189, 0x10, RZ ;  /* 0x00000010bdbd7819 */ /* 0x000fe200000006ff */
[----:B------:R-:W-:Y:S06]  /*33b0*/  BRA `(.L_x_1016) ;  /* 0x0000000000187947 */ /* 0x000fec0003800000 */
.L_x_1015:
[----:B--2--5:R-:W-:Y:S02]  /*33c0*/  PRMT R96, R93, 0x7632, R96 ;  /* 0x000076325d607816 */ /* 0x024fe40000000060 */
[----:B------:R-:W-:Y:S02]  /*33d0*/  @P0 PRMT R97, R89, 0x7632, R97 ;  /* 0x0000763259610816 */ /* 0x000fe40000000061 */
[----:B------:R-:W-:Y:S02]  /*33e0*/  SHF.L.U32 R96, R96, 0x10, RZ ;  /* 0x0000001060607819 */ /* 0x000fe400000006ff */
[----:B------:R-:W-:-:S03]  /*33f0*/  @P0 SHF.L.U32 R98, R97, 0x10, RZ ;  /* 0x0000001061620819 */ /* 0x000fc600000006ff */
[----:B------:R-:W-:-:S04]  /*3400*/  FMUL.FTZ R189, R96, UR8 ;  /* 0x0000000860bd7c20 */ /* 0x000fc80008410000 */
[----:B------:R-:W-:-:S07]  /*3410*/  @P0 FADD.FTZ R189, R189, R98 ;  /* 0x00000062bdbd0221 */ /* 0x000fce0000010000 */
.L_x_1016:
[----:B------:R-:W-:Y:S05]  /*3420*/  BSYNC B0 ;  /* 0x0000000000007941 */ /* 0x000fea0003800000 */
.L_x_1014:
[----:B------:R-:W-:Y:S04]  /*3430*/  BSSY B0, `(.L_x_1017) ;  /* 0x000000a000007945 */ /* 0x000fe80003800000 */
[----:B------:R-:W-:Y:S05]  /*3440*/  @P3 BRA `(.L_x_1018) ;  /* 0x0000000000103947 */ /* 0x000fea0003800000 */
[----:B------:R-:W-:Y:S01]  /*3450*/  HFMA2.MMA R190, -RZ, RZ, 0, 0 ;  /* 0x00000000ffbe7435 */ /* 0x000fe200000001ff */
[----:B------:R-:W-:Y:S10]  /*3460*/  @!P0 BRA `(.L_x_1019) ;  /* 0x0000000000188947 */ /* 0x000ff40003800000 */
[----:B-----5:R-:W-:Y:S01]  /*3470*/  SHF.L.U32 R190, R90, 0x10, RZ ;  /* 0x000000105abe7819 */ /* 0x020fe200000006ff */
[----:B------:R-:W-:Y:S06]  /*3480*/  BRA `(.L_x_1019) ;  /* 0x0000000000107947 */ /* 0x000fec0003800000 */
.L_x_1018:
[----:B-----5:R-:W-:Y:S02]  /*3490*/  SHF.L.U32 R190, R94, 0x10, RZ ;  /* 0x000000105ebe7819 */ /* 0x020fe400000006ff */
[----:B--2---:R-:W-:-:S03]  /*34a0*/  @P0 SHF.L.U32 R97, R90, 0x10, RZ ;  /* 0x000000105a610819 */ /* 0x004fc600000006ff */
[----:B------:R-:W-:-:S04]  /*34b0*/  FMUL.FTZ R190, R190, UR8 ;  /* 0x00000008bebe7c20 */ /* 0x000fc80008410000 */
[----:B------:R-:W-:-:S07]  /*34c0*/  @P0 FADD.FTZ R190, R97, R190 ;  /* 0x000000be61be0221 */ /* 0x000fce0000010000 */
.L_x_1019:
[----:B------:R-:W-:Y:S05]  /*34d0*/  BSYNC B0 ;  /* 0x0000000000007941 */ /* 0x000fea0003800000 */
.L_x_1017:
[----:B------:R-:W-:Y:S04]  /*34e0*/  BSSY B0, `(.L_x_1020) ;  /* 0x000000d000007945 */ /* 0x000fe80003800000 */
[----:B------:R-:W-:Y:S05]  /*34f0*/  @P3 BRA `(.L_x_1021) ;  /* 0x0000000000143947 */ /* 0x000fea0003800000 */
[----:B------:R-:W-:Y:S01]  /*3500*/  MOV R191, RZ ;  /* 0x000000ff00bf7202 */ /* 0x000fe20000000f00 */
[----:B------:R-:W-:Y:S06]  /*3510*/  @!P0 BRA `(.L_x_1022) ;  /* 0x0000000000248947 */ /* 0x000fec0003800000 */
[----:B-----5:R-:W-:-:S04]  /*3520*/  PRMT R191, R90, 0x7632, R191 ;  /* 0x000076325abf7816 */ /* 0x020fc800000000bf */
[----:B------:R-:W-:Y:S01]  /*3530*/  SHF.L.U32 R191, R191, 0x10, RZ ;  /* 0x00000010bfbf7819 */ /* 0x000fe200000006ff */
[----:B------:R-:W-:Y:S06]  /*3540*/  BRA `(.L_x_1022) ;  /* 0x0000000000187947 */ /* 0x000fec0003800000 */
.L_x_1021:
[----:B--2--5:R-:W-:Y:S02]  /*3550*/  PRMT R96, R94, 0x7632, R96 ;  /* 0x000076325e607816 */ /* 0x024fe40000000060 */
[----:B------:R-:W-:Y:S02]  /*3560*/  @P0 PRMT R97, R90, 0x7632, R97 ;  /* 0x000076325a610816 */ /* 0x000fe40000000061 */
[----:B------:R-:W-:Y:S02]  /*3570*/  SHF.L.U32 R96, R96, 0x10, RZ ;  /* 0x0000001060607819 */ /* 0x000fe400000006ff */
[----:B------:R-:W-:-:S03]  /*3580*/  @P0 SHF.L.U32 R98, R97, 0x10, RZ ;  /* 0x0000001061620819 */ /* 0x000fc600000006ff */
[----:B------:R-:W-:-:S04]  /*3590*/  FMUL.FTZ R191, R96, UR8 ;  /* 0x0000000860bf7c20 */ /* 0x000fc80008410000 */
[----:B------:R-:W-:-:S07]  /*35a0*/  @P0 FADD.FTZ R191, R191, R98 ;  /* 0x00000062bfbf0221 */ /* 0x000fce0000010000 */
.L_x_1022:
[----:B------:R-:W-:Y:S05]  /*35b0*/  BSYNC B0 ;  /* 0x0000000000007941 */ /* 0x000fea0003800000 */
.L_x_1020:
[----:B------:R-:W-:Y:S04]  /*35c0*/  BSSY B0, `(.L_x_1023) ;  /* 0x000000a000007945 */ /* 0x000fe80003800000 */
[----:B------:R-:W-:Y:S05]  /*35d0*/  @P3 BRA `(.L_x_1024) ;  /* 0x0000000000103947 */ /* 0x000fea0003800000 */
[----:B------:R-:W-:Y:S01]  /*35e0*/  HFMA2.MMA R192, -RZ, RZ, 0, 0 ;  /* 0x00000000ffc07435 */ /* 0x000fe200000001ff */
[----:B------:R-:W-:Y:S10]  /*35f0*/  @!P0 BRA `(.L_x_1025) ;  /* 0x0000000000188947 */ /* 0x000ff40003800000 */
[----:B-----5:R-:W-:Y:S01]  /*3600*/  SHF.L.U32 R192, R91, 0x10, RZ ;  /* 0x000000105bc07819 */ /* 0x020fe200000006ff */
[----:B------:R-:W-:Y:S06]  /*3610*/  BRA `(.L_x_1025) ;  /* 0x0000000000107947 */ /* 0x000fec0003800000 */
.L_x_1024:
[----:B-----5:R-:W-:Y:S02]  /*3620*/  SHF.L.U32 R192, R95, 0x10, RZ ;  /* 0x000000105fc07819 */ /* 0x020fe400000006ff */
[----:B--2---:R-:W-:-:S03]  /*3630*/  @P0 SHF.L.U32 R97, R91, 0x10, RZ ;  /* 0x000000105b610819 */ /* 0x004fc600000006ff */
[----:B------:R-:W-:-:S04]  /*3640*/  FMUL.FTZ R192, R192, UR8 ;  /* 0x00000008c0c07c20 */ /* 0x000fc80008410000 */
[----:B------:R-:W-:-:S07]  /*3650*/  @P0 FADD.FTZ R192, R97, R192 ;  /* 0x000000c061c00221 */ /* 0x000fce0000010000 */
.L_x_1025:
[----:B------:R-:W-:Y:S05]  /*3660*/  BSYNC B0 ;  /* 0x0000000000007941 */ /* 0x000fea0003800000 */
.L_x_1023:
[----:B------:R-:W-:Y:S04]  /*3670*/  BSSY B0, `(.L_x_1026) ;  /* 0x000000d000007945 */ /* 0x000fe80003800000 */
[----:B------:R-:W-:Y:S05]  /*3680*/  @P3 BRA `(.L_x_1027) ;  /* 0x0000000000143947 */ /* 0x000fea0003800000 */
[----:B------:R-:W-:Y:S01]  /*3690*/  MOV R193, RZ ;  /* 0x000000ff00c17202 */ /* 0x000fe20000000f00 */
[----:B------:R-:W-:Y:S06]  /*36a0*/  @!P0 BRA `(.L_x_1028) ;  /* 0x0000000000248947 */ /* 0x000fec0003800000 */
[----:B-----5:R-:W-:-:S04]  /*36b0*/  PRMT R193, R91, 0x7632, R193 ;  /* 0x000076325bc17816 */ /* 0x020fc800000000c1 */
[----:B------:R-:W-:Y:S01]  /*36c0*/  SHF.L.U32 R193, R193, 0x10, RZ ;  /* 0x00000010c1c17819 */ /* 0x000fe200000006ff */
[----:B------:R-:W-:Y:S06]  /*36d0*/  BRA `(.L_x_1028) ;  /* 0x0000000000187947 */ /* 0x000fec0003800000 */
.L_x_1027:
[----:B--2--5:R-:W-:Y:S02]  /*36e0*/  PRMT R96, R95, 0x7632, R96 ;  /* 0x000076325f607816 */ /* 0x024fe40000000060 */
[----:B------:R-:W-:Y:S02]  /*36f0*/  @P0 PRMT R97, R91, 0x7632, R97 ;  /* 0x000076325b610816 */ /* 0x000fe40000000061 */
[----:B------:R-:W-:Y:S02]  /*3700*/  SHF.L.U32 R96, R96, 0x10, RZ ;  /* 0x0000001060607819 */ /* 0x000fe400000006ff */
[----:B------:R-:W-:-:S03]  /*3710*/  @P0 SHF.L.U32 R98, R97, 0x10, RZ ;  /* 0x0000001061620819 */ /* 0x000fc600000006ff */
[----:B------:R-:W-:-:S04]  /*3720*/  FMUL.FTZ R193, R96, UR8 ;  /* 0x0000000860c17c20 */ /* 0x000fc80008410000 */
[----:B------:R-:W-:-:S07]  /*3730*/  @P0 FADD.FTZ R193, R193, R98 ;  /* 0x00000062c1c10221 */ /* 0x000fce0000010000 */
.L_x_1028:
[----:B------:R-:W-:Y:S05]  /*3740*/  BSYNC B0 ;  /* 0x0000000000007941 */ /* 0x000fea0003800000 */
.L_x_1026:
        /* <DEDUP_REMOVED lines=20> */
.L_x_1030:
[----:B-----5:R-:W-:Y:S02]  /*3890*/  SHF.L.U32 R201, R92, 0x10, RZ ;  /* 0x000000105cc97819 */ /* 0x020fe400000006ff */
[----:B--2---:R-:W-:-:S03]  /*38a0*/  @P0 SHF.L.U32 R96, R88, 0x10, RZ ;  /* 0x0000001058600819 */ /* 0x004fc600000006ff */
[----:B------:R-:W-:-:S04]  /*38b0*/  FMUL.FTZ R201, R201, UR8 ;  /* 0x00000008c9c97c20 */ /* 0x000fc80008410000 */
[----:B------:R-:W-:-:S07]  /*38c0*/  @P0 FADD.FTZ R201, R96, R201 ;  /* 0x000000c960c90221 */ /* 0x000fce0000010000 */
.L_x_1031:
[----:B------:R-:W-:Y:S05]  /*38d0*/  BSYNC B0 ;  /* 0x0000000000007941 */ /* 0x000fea0003800000 */
.L_x_1029:
[----:B------:R-:W-:Y:S04]  /*38e0*/  BSSY B0, `(.L_x_1032) ;  /* 0x000000d000007945 */ /* 0x000fe80003800000 */
[----:B------:R-:W-:Y:S05]  /*38f0*/  @P3 BRA `(.L_x_1033) ;  /* 0x0000000000143947 */ /* 0x000fea0003800000 */
[----:B------:R-:W-:Y:S01]  /*3900*/  MOV R200, RZ ;  /* 0x000000ff00c87202 */ /* 0x000fe20000000f00 */
[----:B------:R-:W-:Y:S06]  /*3910*/  @!P0 BRA `(.L_x_1034) ;  /* 0x0000000000248947 */ /* 0x000fec0003800000 */
[----:B-----5:R-:W-:-:S04]  /*3920*/  PRMT R200, R88, 0x7632, R200 ;  /* 0x0000763258c87816 */ /* 0x020fc800000000c8 */
[----:B------:R-:W-:Y:S01]  /*3930*/  SHF.L.U32 R200, R200, 0x10, RZ ;  /* 0x00000010c8c87819 */ /* 0x000fe200000006ff */
[----:B------:R-:W-:Y:S06]  /*3940*/  BRA `(.L_x_1034) ;  /* 0x0000000000187947 */ /* 0x000fec0003800000 */
.L_x_1033:
[----:B--2--5:R-:W-:Y:S02]  /*3950*/  PRMT R96, R92, 0x7632, R96 ;  /* 0x000076325c607816 */ /* 0x024fe40000000060 */
[----:B------:R-:W-:Y:S02]  /*3960*/  @P0 PRMT R97, R88, 0x7632, R97 ;  /* 0x0000763258610816 */ /* 0x000fe40000000061 */
[----:B------:R-:W-:Y:S02]  /*3970*/  SHF.L.U32 R96, R96, 0x10, RZ ;  /* 0x0000001060607819 */ /* 0x000fe400000006ff */
[----:B------:R-:W-:-:S03]  /*3980*/  @P0 SHF.L.U32 R97, R97, 0x10, RZ ;  /* 0x0000001061610819 */ /* 0x000fc600000006ff */
[----:B------:R-:W-:-:S04]  /*3990*/  FMUL.FTZ R200, R96, UR8 ;  /* 0x0000000860c87c20 */ /* 0x000fc80008410000 */
[----:B------:R-:W-:-:S07]  /*39a0*/  @P0 FADD.FTZ R200, R200, R97 ;  /* 0x00000061c8c80221 */ /* 0x000fce0000010000 */
.L_x_1034:
[----:B------:R-:W-:Y:S05]  /*39b0*/  BSYNC B0 ;  /* 0x0000000000007941 */ /* 0x000fea0003800000 */
.L_x_1032:
[----:B------:R-:W-:Y:S04]  /*39c0*/  BSSY B0, `(.L_x_1035) ;  /* 0x000000a000007945 */ /* 0x000fe80003800000 */
[----:B------:R-:W-:Y:S05]  /*39d0*/  @P3 BRA `(.L_x_1036) ;  /* 0x0000000000103947 */ /* 0x000fea0003800000 */
[----:B------:R-:W-:Y:S01]  /*39e0*/  HFMA2.MMA R199, -RZ, RZ, 0, 0 ;  /* 0x00000000ffc77435 */ /* 0x000fe200000001ff */
[----:B------:R-:W-:Y:S10]  /*39f0*/  @!P0 BRA `(.L_x_1037) ;  /* 0x0000000000188947 */ /* 0x000ff40003800000 */
[----:B-----5:R-:W-:Y:S01]  /*3a00*/  SHF.L.U32 R199, R89, 0x10, RZ ;  /* 0x0000001059c77819 */ /* 0x020fe200000006ff */
[----:B------:R-:W-:Y:S06]  /*3a10*/  BRA `(.L_x_1037) ;  /* 0x0000000000107947 */ /* 0x000fec0003800000 */
.L_x_1036:
[----:B-----5:R-:W-:Y:S02]  /*3a20*/  SHF.L.U32 R199, R93, 0x10, RZ ;  /* 0x000000105dc77819 */ /* 0x020fe400000006ff */
[----:B--2---:R-:W-:-:S03]  /*3a30*/  @P0 SHF.L.U32 R96, R89, 0x10, RZ ;  /* 0x0000001059600819 */ /* 0x004fc600000006ff */
[----:B------:R-:W-:-:S04]  /*3a40*/  FMUL.FTZ R199, R199, UR8 ;  /* 0x00000008c7c77c20 */ /* 0x000fc80008410000 */
[----:B------:R-:W-:-:S07]  /*3a50*/  @P0 FADD.FTZ R199, R96, R199 ;  /* 0x000000c760c70221 */ /* 0x000fce0000010000 */
.L_x_1037:
[----:B------:R-:W-:Y:S05]  /*3a60*/  BSYNC B0 ;  /* 0x0000000000007941 */ /* 0x000fea0003800000 */
.L_x_1035:
[----:B------:R-:W-:Y:S04]  /*3a70*/  BSSY B0, `(.L_x_1038) ;  /* 0x000000d000007945 */ /* 0x000fe80003800000 */
[----:B------:R-:W-:Y:S05]  /*3a80*/  @P3 BRA `(.L_x_1039) ;  /* 0x0000000000143947 */ /* 0x000fea0003800000 */
[----:B------:R-:W-:Y:S01]  /*3a90*/  MOV R198, RZ ;  /* 0x000000ff00c67202 */ /* 0x000fe20000000f00 */
[----:B------:R-:W-:Y:S06]  /*3aa0*/  @!P0 BRA `(.L_x_1040) ;  /* 0x0000000000248947 */ /* 0x000fec0003800000 */
[----:B-----5:R-:W-:-:S04]  /*3ab0*/  PRMT R198, R89, 0x7632, R198 ;  /* 0x0000763259c67816 */ /* 0x020fc800000000c6 */
[----:B------:R-:W-:Y:S01]  /*3ac0*/  SHF.L.U32 R198, R198, 0x10, RZ ;  /* 0x00000010c6c67819 */ /* 0x000fe200000006ff */
[----:B------:R-:W-:Y:S06]  /*3ad0*/  BRA `(.L_x_1040) ;  /* 0x0000000000187947 */ /* 0x000fec0003800000 */
.L_x_1039:
[----:B--2--5:R-:W-:Y:S02]  /*3ae0*/  PRMT R96, R93, 0x7632, R96 ;  /* 0x000076325d607816 */ /* 0x024fe40000000060 */
[----:B------:R-:W-:Y:S02]  /*3af0*/  @P0 PRMT R97, R89, 0x7632, R97 ;  /* 0x0000763259610816 */ /* 0x000fe40000000061 */
[----:B------:R-:W-:Y:S02]  /*3b00*/  SHF.L.U32 R96, R96, 0x10, RZ ;  /* 0x0000001060607819 */ /* 0x000fe400000006ff */
[----:B------:R-:W-:-:S03]  /*3b10*/  @P0 SHF.L.U32 R97, R97, 0x10, RZ ;  /* 0x0000001061610819 */ /* 0x000fc600000006ff */
[----:B------:R-:W-:-:S04]  /*3b20*/  FMUL.FTZ R198, R96, UR8 ;  /* 0x0000000860c67c20 */ /* 0x000fc80008410000 */
[----:B------:R-:W-:-:S07]  /*3b30*/  @P0 FADD.FTZ R198, R198, R97 ;  /* 0x00000061c6c60221 */ /* 0x000fce0000010000 */
.L_x_1040:
[----:B------:R-:W-:Y:S05]  /*3b40*/  BSYNC B0 ;  /* 0x0000000000007941 */ /* 0x000fea0003800000 */
.L_x_1038:
[----:B------:R-:W-:Y:S04]  /*3b50*/  BSSY B0, `(.L_x_1041) ;  /* 0x000000a000007945 */ /* 0x000fe80003800000 */
[----:B------:R-:W-:Y:S05]  /*3b60*/  @P3 BRA `(.L_x_1042) ;  /* 0x0000000000103947 */ /* 0x000fea0003800000 */
[----:B------:R-:W-:Y:S01]  /*3b70*/  HFMA2.MMA R197, -RZ, RZ, 0, 0 ;  /* 0x00000000ffc57435 */ /* 0x000fe200000001ff */
[----:B------:R-:W-:Y:S10]  /*3b80*/  @!P0 BRA `(.L_x_1043) ;  /* 0x0000000000188947 */ /* 0x000ff40003800000 */
[----:B-----5:R-:W-:Y:S01]  /*3b90*/  SHF.L.U32 R197, R90, 0x10, RZ ;  /* 0x000000105ac57819 */ /* 0x020fe200000006ff */
[----:B------:R-:W-:Y:S06]  /*3ba0*/  BRA `(.L_x_1043) ;  /* 0x0000000000107947 */ /* 0x000fec0003800000 */
.L_x_1042:
[----:B-----5:R-:W-:Y:S02]  /*3bb0*/  SHF.L.U32 R197, R94, 0x10, RZ ;  /* 0x000000105ec57819 */ /* 0x020fe400000006ff */
[----:B--2---:R-:W-:-:S03]  /*3bc0*/  @P0 SHF.L.U32 R96, R90, 0x10, RZ ;  /* 0x000000105a600819 */ /* 0x004fc600000006ff */
[----:B------:R-:W-:-:S04]  /*3bd0*/  FMUL.FTZ R197, R197, UR8 ;  /* 0x00000008c5c57c20 */ /* 0x000fc80008410000 */
[----:B------:R-:W-:-:S07]  /*3be0*/  @P0 FADD.FTZ R197, R96, R197 ;  /* 0x000000c560c50221 */ /* 0x000fce0000010000 */
.L_x_1043:
[----:B------:R-:W-:Y:S05]  /*3bf0*/  BSYNC B0 ;  /* 0x0000000000007941 */ /* 0x000fea0003800000 */
.L_x_1041:
[----:B------:R-:W-:Y:S04]  /*3c00*/  BSSY B0, `(.L_x_1044) ;  /* 0x000000d000007945 */ /* 0x000fe80003800000 */
[----:B------:R-:W-:Y:S05]  /*3c10*/  @P3 BRA `(.L_x_1045) ;  /* 0x0000000000143947 */ /* 0x000fea0003800000 */
[----:B------:R-:W-:Y:S01]  /*3c20*/  MOV R196, RZ ;  /* 0x000000ff00c47202 */ /* 0x000fe20000000f00 */
[----:B------:R-:W-:Y:S06]  /*3c30*/  @!P0 BRA `(.L_x_1046) ;  /* 0x0000000000248947 */ /* 0x000fec0003800000 */
[----:B-----5:R-:W-:-:S04]  /*3c40*/  PRMT R196, R90, 0x7632, R196 ;  /* 0x000076325ac47816 */ /* 0x020fc800000000c4 */
[----:B------:R-:W-:Y:S01]  /*3c50*/  SHF.L.U32 R196, R196, 0x10, RZ ;  /* 0x00000010c4c47819 */ /* 0x000fe200000006ff */
[----:B------:R-:W-:Y:S06]  /*3c60*/  BRA `(.L_x_1046) ;  /* 0x0000000000187947 */ /* 0x000fec0003800000 */
.L_x_1045:
[----:B--2--5:R-:W-:Y:S02]  /*3c70*/  PRMT R96, R94, 0x7632, R96 ;  /* 0x000076325e607816 */ /* 0x024fe40000000060 */
[----:B------:R-:W-:Y:S02]  /*3c80*/  @P0 PRMT R97, R90, 0x7632, R97 ;  /* 0x000076325a610816 */ /* 0x000fe40000000061 */
[----:B------:R-:W-:Y:S02]  /*3c90*/  SHF.L.U32 R96, R96, 0x10, RZ ;  /* 0x0000001060607819 */ /* 0x000fe400000006ff */
[----:B------:R-:W-:-:S03]  /*3ca0*/  @P0 SHF.L.U32 R97, R97, 0x10, RZ ;  /* 0x0000001061610819 */ /* 0x000fc600000006ff */
[----:B------:R-:W-:-:S04]  /*3cb0*/  FMUL.FTZ R196, R96, UR8 ;  /* 0x0000000860c47c20 */ /* 0x000fc80008410000 */
[----:B------:R-:W-:-:S07]  /*3cc0*/  @P0 FADD.FTZ R196, R196, R97 ;  /* 0x00000061c4c40221 */ /* 0x000fce0000010000 */
.L_x_1046:
[----:B------:R-:W-:Y:S05]  /*3cd0*/  BSYNC B0 ;  /* 0x0000000000007941 */ /* 0x000fea0003800000 */
.L_x_1044:
[----:B------:R-:W-:Y:S04]  /*3ce0*/  BSSY B0, `(.L_x_1047) ;  /* 0x000000a000007945 */ /* 0x000fe80003800000 */
[----:B------:R-:W-:Y:S05]  /*3cf0*/  @P3 BRA `(.L_x_1048) ;  /* 0x0000000000103947 */ /* 0x000fea0003800000 */
[----:B------:R-:W-:Y:S01]  /*3d00*/  HFMA2.MMA R195, -RZ, RZ, 0, 0 ;  /* 0x00000000ffc37435 */ /* 0x000fe200000001ff */
[----:B------:R-:W-:Y:S10]  /*3d10*/  @!P0 BRA `(.L_x_1049) ;  /* 0x0000000000188947 */ /* 0x000ff40003800000 */
[----:B-----5:R-:W-:Y:S01]  /*3d20*/  SHF.L.U32 R195, R91, 0x10, RZ ;  /* 0x000000105bc37819 */ /* 0x020fe200000006ff */
[----:B------:R-:W-:Y:S06]  /*3d30*/  BRA `(.L_x_1049) ;  /* 0x0000000000107947 */ /* 0x000fec0003800000 */
.L_x_1048:
[----:B-----5:R-:W-:Y:S02]  /*3d40*/  SHF.L.U32 R195, R95, 0x10, RZ ;  /* 0x000000105fc37819 */ /* 0x020fe400000006ff */
[----:B--2---:R-:W-:-:S03]  /*3d50*/  @P0 SHF.L.U32 R96, R91, 0x10, RZ ;  /* 0x000000105b600819 */ /* 0x004fc600000006ff */
[----:B------:R-:W-:-:S04]  /*3d60*/  FMUL.FTZ R195, R195, UR8 ;  /* 0x00000008c3c37c20 */ /* 0x000fc80008410000 */
[----:B------:R-:W-:-:S07]  /*3d70*/  @P0 FADD.FTZ R195, R96, R195 ;  /* 0x000000c360c30221 */ /* 0x000fce0000010000 */
.L_x_1049:
[----:B------:R-:W-:Y:S05]  /*3d80*/  BSYNC B0 ;  /* 0x0000000000007941 */ /* 0x000fea0003800000 */
.L_x_1047:
[----:B------:R-:W-:Y:S04]  /*3d90*/  BSSY B0, `(.L_x_1050) ;  /* 0x000000d000007945 */ /* 0x000fe80003800000 */
[----:B------:R-:W-:Y:S05]  /*3da0*/  @P3 BRA `(.L_x_1051) ;  /* 0x0000000000143947 */ /* 0x000fea0003800000 */
[----:B------:R-:W-:Y:S01]  /*3db0*/  IMAD.MOV.U32 R194, RZ, RZ, RZ ;  /* 0x000000ffffc27224 */ /* 0x000fe200078e00ff */
[----:B------:R-:W-:Y:S06]  /*3dc0*/  @!P0 BRA `(.L_x_1052) ;  /* 0x0000000000248947 */ /* 0x000fec0003800000 */
[----:B-----5:R-:W-:-:S04]  /*3dd0*/  PRMT R194, R91, 0x7632, R194 ;  /* 0x000076325bc27816 */ /* 0x020fc800000000c2 */
[----:B------:R-:W-:Y:S01]  /*3de0*/  SHF.L.U32 R194, R194, 0x10, RZ ;  /* 0x00000010c2c27819 */ /* 0x000fe200000006ff */
[----:B------:R-:W-:Y:S06]  /*3df0*/  BRA `(.L_x_1052) ;  /* 0x0000000000187947 */ /* 0x000fec0003800000 */
.L_x_1051:
[----:B--2--5:R-:W-:Y:S02]  /*3e00*/  PRMT R96, R95, 0x7632, R96 ;  /* 0x000076325f607816 */ /* 0x024fe40000000060 */
[----:B------:R-:W-:Y:S02]  /*3e10*/  @P0 PRMT R97, R91, 0x7632, R97 ;  /* 0x000076325b610816 */ /* 0x000fe40000000061 */
[----:B------:R-:W-:Y:S02]  /*3e20*/  SHF.L.U32 R96, R96, 0x10, RZ ;  /* 0x0000001060607819 */ /* 0x000fe400000006ff */
[----:B------:R-:W-:-:S03]  /*3e30*/  @P0 SHF.L.U32 R97, R97, 0x10, RZ ;  /* 0x0000001061610819 */ /* 0x000fc600000006ff */
[----:B------:R-:W-:-:S04]  /*3e40*/  FMUL.FTZ R194, R96, UR8 ;  /* 0x0000000860c27c20 */ /* 0x000fc80008410000 */
[----:B------:R-:W-:-:S07]  /*3e50*/  @P0 FADD.FTZ R194, R194, R97 ;  /* 0x00000061c2c20221 */ /* 0x000fce0000010000 */
.L_x_1052:
[----:B------:R-:W-:Y:S05]  /*3e60*/  BSYNC B0 ;  /* 0x0000000000007941 */ /* 0x000fea0003800000 */
.L_x_1050:
        /* <DEDUP_REMOVED lines=16> */
[----:B------:R-:W-:Y:S01]  /*3f70*/  MOV R211, RZ ;  /* 0x000000ff00d37202 */ /* 0x000fe20000000f00 */
[----:B------:R-:W-:Y:S06]  /*3f80*/  @!P0 BRA `(.L_x_1055) ;  /* 0x0000000000188947 */ /* 0x000fec0003800000 */
[----:B-----5:R-:W-:Y:S01]  /*3f90*/  SHF.L.U32 R211, R88, 0x10, RZ ;  /* 0x0000001058d37819 */ /* 0x020fe200000006ff */
[----:B------:R-:W-:Y:S06]  /*3fa0*/  BRA `(.L_x_1055) ;  /* 0x0000000000107947 */ /* 0x000fec0003800000 */
.L_x_1054:
[----:B-----5:R-:W-:Y:S02]  /*3fb0*/  SHF.L.U32 R211, R92, 0x10, RZ ;  /* 0x000000105cd37819 */ /* 0x020fe400000006ff */
[----:B--2---:R-:W-:-:S03]  /*3fc0*/  @P0 SHF.L.U32 R96, R88, 0x10, RZ ;  /* 0x0000001058600819 */ /* 0x004fc600000006ff */
[----:B------:R-:W-:-:S04]  /*3fd0*/  FMUL.FTZ R211, R211, UR8 ;  /* 0x00000008d3d37c20 */ /* 0x000fc80008410000 */
[----:B------:R-:W-:-:S07]  /*3fe0*/  @P0 FADD.FTZ R211, R96, R211 ;  /* 0x000000d360d30221 */ /* 0x000fce0000010000 */
.L_x_1055:
[----:B------:R-:W-:Y:S05]  /*3ff0*/  BSYNC B0 ;  /* 0x0000000000007941 */ /* 0x000fea0003800000 */
.L_x_1053:
[----:B------:R-:W-:Y:S04]  /*4000*/  BSSY B0, `(.L_x_1056) ;  /* 0x000000d000007945 */ /* 0x000fe80003800000 */
[----:B------:R-:W-:Y:S05]  /*4010*/  @P3 BRA `(.L_x_1057) ;  /* 0x0000000000143947 */ /* 0x000fea0003800000 */
[----:B------:R-:W-:Y:S01]  /*4020*/  HFMA2.MMA R210, -RZ, RZ, 0, 0 ;  /* 0x00000000ffd27435 */ /* 0x000fe200000001ff */
[----:B------:R-:W-:Y:S10]  /*4030*/  @!P0 BRA `(.L_x_1058) ;  /* 0x0000000000248947 */ /* 0x000ff40003800000 */
[----:B-----5:R-:W-:-:S04]  /*4040*/  PRMT R210, R88, 0x7632, R210 ;  /* 0x0000763258d27816 */ /* 0x020fc800000000d2 */
[----:B------:R-:W-:Y:S01]  /*4050*/  SHF.L.U32 R210, R210, 0x10, RZ ;  /* 0x00000010d2d27819 */ /* 0x000fe200000006ff */
[----:B------:R-:W-:Y:S06]  /*4060*/  BRA `(.L_x_1058) ;  /* 0x0000000000187947 */ /* 0x000fec0003800000 */
.L_x_1057:
[----:B--2--5:R-:W-:Y:S02]  /*4070*/  PRMT R96, R92, 0x7632, R96 ;  /* 0x000076325c607816 */ /* 0x024fe40000000060 */
[----:B------:R-:W-:Y:S02]  /*4080*/  @P0 PRMT R97, R88, 0x7632, R97 ;  /* 0x0000763258610816 */ /* 0x000fe40000000061 */
[----:B------:R-:W-:Y:S02]  /*4090*/  SHF.L.U32 R96, R96, 0x10, RZ ;  /* 0x0000001060607819 */ /* 0x000fe400000006ff */
[----:B------:R-:W-:-:S03]  /*40a0*/  @P0 SHF.L.U32 R97, R97, 0x10, RZ ;  /* 0x0000001061610819 */ /* 0x000fc600000006ff */
[----:B------:R-:W-:-:S04]  /*40b0*/  FMUL.FTZ R210, R96, UR8 ;  /* 0x0000000860d27c20 */ /* 0x000fc80008410000 */
[----:B------:R-:W-:-:S07]  /*40c0*/  @P0 FADD.FTZ R210, R210, R97 ;  /* 0x00000061d2d20221 */ /* 0x000fce0000010000 */
.L_x_1058:
[----:B------:R-:W-:Y:S05]  /*40d0*/  BSYNC B0 ;  /* 0x0000000000007941 */ /* 0x000fea0003800000 */
.L_x_1056:
[----:B------:R-:W-:Y:S04]  /*40e0*/  BSSY B0, `(.L_x_1059) ;  /* 0x000000a000007945 */ /* 0x000fe80003800000 */
[----:B------:R-:W-:Y:S05]  /*40f0*/  @P3 BRA `(.L_x_1060) ;  /* 0x0000000000103947 */ /* 0x000fea0003800000 */
[----:B------:R-:W-:Y:S01]  /*4100*/  MOV R209, RZ ;  /* 0x000000ff00d17202 */ /* 0x000fe20000000f00 */
[----:B------:R-:W-:Y:S06]  /*4110*/  @!P0 BRA `(.L_x_1061) ;  /* 0x0000000000188947 */ /* 0x000fec0003800000 */
[----:B-----5:R-:W-:Y:S01]  /*4120*/  SHF.L.U32 R209, R89, 0x10, RZ ;  /* 0x0000001059d17819 */ /* 0x020fe200000006ff */
[----:B------:R-:W-:Y:S06]  /*4130*/  BRA `(.L_x_1061) ;  /* 0x0000000000107947 */ /* 0x000fec0003800000 */
.L_x_1060:
[----:B-----5:R-:W-:Y:S02]  /*4140*/  SHF.L.U32 R209, R93, 0x10, RZ ;  /* 0x000000105dd17819 */ /* 0x020fe400000006ff */
[----:B--2---:R-:W-:-:S03]  /*4150*/  @P0 SHF.L.U32 R96, R89, 0x10, RZ ;  /* 0x0000001059600819 */ /* 0x004fc600000006ff */
[----:B------:R-:W-:-:S04]  /*4160*/  FMUL.FTZ R209, R209, UR8 ;  /* 0x00000008d1d17c20 */ /* 0x000fc80008410000 */
[----:B------:R-:W-:-:S07]  /*4170*/  @P0 FADD.FTZ R209, R96, R209 ;  /* 0x000000d160d10221 */ /* 0x000fce0000010000 */
.L_x_1061:
[----:B------:R-:W-:Y:S05]  /*4180*/  BSYNC B0 ;  /* 0x0000000000007941 */ /* 0x000fea0003800000 */
.L_x_1059:
[----:B------:R-:W-:Y:S04]  /*4190*/  BSSY B0, `(.L_x_1062) ;  /* 0x000000d000007945 */ /* 0x000fe80003800000 */
[----:B------:R-:W-:Y:S05]  /*41a0*/  @P3 BRA `(.L_x_1063) ;  /* 0x0000000000143947 */ /* 0x000fea0003800000 */
[----:B------:R-:W-:Y:S01]  /*41b0*/  HFMA2.MMA R208, -RZ, RZ, 0, 0 ;  /* 0x00000000ffd07435 */ /* 0x000fe200000001ff */
[----:B------:R-:W-:Y:S10]  /*41c0*/  @!P0 BRA `(.L_x_1064) ;  /* 0x0000000000248947 */ /* 0x000ff40003800000 */
[----:B-----5:R-:W-:-:S04]  /*41d0*/  PRMT R208, R89, 0x7632, R208 ;  /* 0x0000763259d07816 */ /* 0x020fc800000000d0 */
[----:B------:R-:W-:Y:S01]  /*41e0*/  SHF.L.U32 R208, R208, 0x10, RZ ;  /* 0x00000010d0d07819 */ /* 0x000fe200000006ff */
[----:B------:R-:W-:Y:S06]  /*41f0*/  BRA `(.L_x_1064) ;  /* 0x0000000000187947 */ /* 0x000fec0003800000 */
.L_x_1063:
[----:B--2--5:R-:W-:Y:S02]  /*4200*/  PRMT R96, R93, 0x7632, R96 ;  /* 0x000076325d607816 */ /* 0x024fe40000000060 */
[----:B------:R-:W-:Y:S02]  /*4210*/  @P0 PRMT R97, R89, 0x7632, R97 ;  /* 0x0000763259610816 */ /* 0x000fe40000000061 */
[----:B------:R-:W-:Y:S02]  /*4220*/  SHF.L.U32 R96, R96, 0x10, RZ ;  /* 0x0000001060607819 */ /* 0x000fe400000006ff */
[----:B------:R-:W-:-:S03]  /*4230*/  @P0 SHF.L.U32 R97, R97, 0x10, RZ ;  /* 0x0000001061610819 */ /* 0x000fc600000006ff */
[----:B------:R-:W-:-:S04]  /*4240*/  FMUL.FTZ R208, R96, UR8 ;  /* 0x0000000860d07c20 */ /* 0x000fc80008410000 */
[----:B------:R-:W-:-:S07]  /*4250*/  @P0 FADD.FTZ R208, R208, R97 ;  /* 0x00000061d0d00221 */ /* 0x000fce0000010000 */
.L_x_1064:
[----:B------:R-:W-:Y:S05]  /*4260*/  BSYNC B0 ;  /* 0x0000000000007941 */ /* 0x000fea0003800000 */
.L_x_1062:
[----:B------:R-:W-:Y:S04]  /*4270*/  BSSY B0, `(.L_x_1065) ;  /* 0x000000a000007945 */ /* 0x000fe80003800000 */
[----:B------:R-:W-:Y:S05]  /*4280*/  @P3 BRA `(.L_x_1066) ;  /* 0x0000000000103947 */ /* 0x000fea0003800000 */
[----:B------:R-:W-:Y:S01]  /*4290*/  MOV R207, RZ ;  /* 0x000000ff00cf7202 */ /* 0x000fe20000000f00 */
[----:B------:R-:W-:Y:S06]  /*42a0*/  @!P0 BRA `(.L_x_1067) ;  /* 0x0000000000188947 */ /* 0x000fec0003800000 */
[----:B-----5:R-:W-:Y:S01]  /*42b0*/  SHF.L.U32 R207, R90, 0x10, RZ ;  /* 0x000000105acf7819 */ /* 0x020fe200000006ff */
[----:B------:R-:W-:Y:S06]  /*42c0*/  BRA `(.L_x_1067) ;  /* 0x0000000000107947 */ /* 0x000fec0003800000 */
.L_x_1066:
[----:B-----5:R-:W-:Y:S02]  /*42d0*/  SHF.L.U32 R207, R94, 0x10, RZ ;  /* 0x000000105ecf7819 */ /* 0x020fe400000006ff */
[----:B--2---:R-:W-:-:S03]  /*42e0*/  @P0 SHF.L.U32 R96, R90, 0x10, RZ ;  /* 0x000000105a600819 */ /* 0x004fc600000006ff */
[----:B------:R-:W-:-:S04]  /*42f0*/  FMUL.FTZ R207, R207, UR8 ;  /* 0x00000008cfcf7c20 */ /* 0x000fc80008410000 */
[----:B------:R-:W-:-:S07]  /*4300*/  @P0 FADD.FTZ R207, R96, R207 ;  /* 0x000000cf60cf0221 */ /* 0x000fce0000010000 */
.L_x_1067:
[----:B------:R-:W-:Y:S05]  /*4310*/  BSYNC B0 ;  /* 0x0000000000007941 */ /* 0x000fea0003800000 */
.L_x_1065:
[----:B------:R-:W-:Y:S04]  /*4320*/  BSSY B0, `(.L_x_1068) ;  /* 0x000000d000007945 */ /* 0x000fe80003800000 */
[----:B------:R-:W-:Y:S05]  /*4330*/  @P3 BRA `(.L_x_1069) ;  /* 0x0000000000143947 */ /* 0x000fea0003800000 */
[----:B------:R-:W-:Y:S01]  /*4340*/  HFMA2.MMA R206, -RZ, RZ, 0, 0 ;  /* 0x00000000ffce7435 */ /* 0x000fe200000001ff */
[----:B------:R-:W-:Y:S10]  /*4350*/  @!P0 BRA `(.L_x_1070) ;  /* 0x0000000000248947 */ /* 0x000ff40003800000 */
[----:B-----5:R-:W-:-:S04]  /*4360*/  PRMT R206, R90, 0x7632, R206 ;  /* 0x000076325ace7816 */ /* 0x020fc800000000ce */
[----:B------:R-:W-:Y:S01]  /*4370*/  SHF.L.U32 R206, R206, 0x10, RZ ;  /* 0x00000010cece7819 */ /* 0x000fe200000006ff */
[----:B------:R-:W-:Y:S06]  /*4380*/  BRA `(.L_x_1070) ;  /* 0x0000000000187947 */ /* 0x000fec0003800000 */
.L_x_1069:
[----:B--2--5:R-:W-:Y:S02]  /*4390*/  PRMT R96, R94, 0x7632, R96 ;  /* 0x000076325e607816 */ /* 0x024fe40000000060 */
[----:B------:R-:W-:Y:S02]  /*43a0*/  @P0 PRMT R97, R90, 0x7632, R97 ;  /* 0x000076325a610816 */ /* 0x000fe40000000061 */
[----:B------:R-:W-:Y:S02]  /*43b0*/  SHF.L.U32 R96, R96, 0x10, RZ ;  /* 0x0000001060607819 */ /* 0x000fe400000006ff */
[----:B------:R-:W-:-:S03]  /*43c0*/  @P0 SHF.L.U32 R97, R97, 0x10, RZ ;  /* 0x0000001061610819 */ /* 0x000fc600000006ff */
[----:B------:R-:W-:-:S04]  /*43d0*/  FMUL.FTZ R206, R96, UR8 ;  /* 0x0000000860ce7c20 */ /* 0x000fc80008410000 */
[----:B------:R-:W-:-:S07]  /*43e0*/  @P0 FADD.FTZ R206, R206, R97 ;  /* 0x00000061cece0221 */ /* 0x000fce0000010000 */
.L_x_1070:
[----:B------:R-:W-:Y:S05]  /*43f0*/  BSYNC B0 ;  /* 0x0000000000007941 */ /* 0x000fea0003800000 */
.L_x_1068:
[----:B------:R-:W-:Y:S04]  /*4400*/  BSSY B0, `(.L_x_1071) ;  /* 0x000000a000007945 */ /* 0x000fe80003800000 */
[----:B------:R-:W-:Y:S05]  /*4410*/  @P3 BRA `(.L_x_1072) ;  /* 0x0000000000103947 */ /* 0x000fea0003800000 */
[----:B------:R-:W-:Y:S01]  /*4420*/  MOV R205, RZ ;  /* 0x000000ff00cd7202 */ /* 0x000fe20000000f00 */
[----:B------:R-:W-:Y:S06]  /*4430*/  @!P0 BRA `(.L_x_1073) ;  /* 0x0000000000188947 */ /* 0x000fec0003800000 */
[----:B-----5:R-:W-:Y:S01]  /*4440*/  SHF.L.U32 R205, R91, 0x10, RZ ;  /* 0x000000105bcd7819 */ /* 0x020fe200000006ff */
[----:B------:R-:W-:Y:S06]  /*4450*/  BRA `(.L_x_1073) ;  /* 0x0000000000107947 */ /* 0x000fec0003800000 */
.L_x_1072:
[----:B-----5:R-:W-:Y:S02]  /*4460*/  SHF.L.U32 R205, R95, 0x10, RZ ;  /* 0x000000105fcd7819 */ /* 0x020fe400000006ff */
[----:B--2---:R-:W-:-:S03]  /*4470*/  @P0 SHF.L.U32 R96, R91, 0x10, RZ ;  /* 0x000000105b600819 */ /* 0x004fc600000006ff */
[----:B------:R-:W-:-:S04]  /*4480*/  FMUL.FTZ R205, R205, UR8 ;  /* 0x00000008cdcd7c20 */ /* 0x000fc80008410000 */
[----:B------:R-:W-:-:S07]  /*4490*/  @P0 FADD.FTZ R205, R96, R205 ;  /* 0x000000cd60cd0221 */ /* 0x000fce0000010000 */
.L_x_1073:
[----:B------:R-:W-:Y:S05]  /*44a0*/  BSYNC B0 ;  /* 0x0000000000007941 */ /* 0x000fea0003800000 */
.L_x_1071:
[----:B------:R-:W-:Y:S04]  /*44b0*/  BSSY B0, `(.L_x_1074) ;  /* 0x000000d000007945 */ /* 0x000fe80003800000 */
[----:B------:R-:W-:Y:S05]  /*44c0*/  @P3 BRA `(.L_x_1075) ;  /* 0x0000000000143947 */ /* 0x000fea0003800000 */
[----:B------:R-:W-:Y:S01]  /*44d0*/  HFMA2.MMA R204, -RZ, RZ, 0, 0 ;  /* 0x00000000ffcc7435 */ /* 0x000fe200000001ff */
[----:B------:R-:W-:Y:S10]  /*44e0*/  @!P0 BRA `(.L_x_1076) ;  /* 0x0000000000248947 */ /* 0x000ff40003800000 */
[----:B-----5:R-:W-:-:S04]  /*44f0*/  PRMT R204, R91, 0x7632, R204 ;  /* 0x000076325bcc7816 */ /* 0x020fc800000000cc */
[----:B------:R-:W-:Y:S01]  /*4500*/  SHF.L.U32 R204, R204, 0x10, RZ ;  /* 0x00000010cccc7819 */ /* 0x000fe200000006ff */
[----:B------:R-:W-:Y:S06]  /*4510*/  BRA `(.L_x_1076) ;  /* 0x0000000000187947 */ /* 0x000fec0003800000 */
.L_x_1075:
[----:B--2--5:R-:W-:Y:S02]  /*4520*/  PRMT R96, R95, 0x7632, R96 ;  /* 0x000076325f607816 */ /* 0x024fe40000000060 */
[----:B------:R-:W-:Y:S02]  /*4530*/  @P0 PRMT R97, R91, 0x7632, R97 ;  /* 0x000076325b610816 */ /* 0x000fe40000000061 */
[----:B------:R-:W-:Y:S02]  /*4540*/  SHF.L.U32 R96, R96, 0x10, RZ ;  /* 0x0000001060607819 */ /* 0x000fe400000006ff */
[----:B------:R-:W-:-:S03]  /*4550*/  @P0 SHF.L.U32 R97, R97, 0x10, RZ ;  /* 0x0000001061610819 */ /* 0x000fc600000006ff */
[----:B------:R-:W-:-:S04]  /*4560*/  FMUL.FTZ R204, R96, UR8 ;  /* 0x0000000860cc7c20 */ /* 0x000fc80008410000 */
[----:B------:R-:W-:-:S07]  /*4570*/  @P0 FADD.FTZ R204, R204, R97 ;  /* 0x00000061cccc0221 */ /* 0x000fce0000010000 */
.L_x_1076:
[----:B------:R-:W-:Y:S05]  /*4580*/  BSYNC B0 ;  /* 0x0000000000007941 */ /* 0x000fea0003800000 */
.L_x_1074:
        /* <DEDUP_REMOVED lines=20> */
.L_x_1078:
[----:B-----5:R-:W-:Y:S02]  /*46d0*/  SHF.L.U32 R215, R92, 0x10, RZ ;  /* 0x000000105cd77819 */ /* 0x020fe400000006ff */
[----:B--2---:R-:W-:-:S03]  /*46e0*/  @P0 SHF.L.U32 R96, R88, 0x10, RZ ;  /* 0x0000001058600819 */ /* 0x004fc600000006ff */
[----:B------:R-:W-:-:S04]  /*46f0*/  FMUL.FTZ R215, R215, UR8 ;  /* 0x00000008d7d77c20 */ /* 0x000fc80008410000 */
[----:B------:R-:W-:-:S07]  /*4700*/  @P0 FADD.FTZ R215, R96, R215 ;  /* 0x000000d760d70221 */ /* 0x000fce0000010000 */
.L_x_1079:
[----:B------:R-:W-:Y:S05]  /*4710*/  BSYNC B0 ;  /* 0x0000000000007941 */ /* 0x000fea0003800000 */
.L_x_1077:
[----:B------:R-:W-:Y:S04]  /*4720*/  BSSY B0, `(.L_x_1080) ;  /* 0x000000d000007945 */ /* 0x000fe80003800000 */
[----:B------:R-:W-:Y:S05]  /*4730*/  @P3 BRA `(.L_x_1081) ;  /* 0x0000000000143947 */ /* 0x000fea0003800000 */
[----:B------:R-:W-:Y:S01]  /*4740*/  HFMA2.MMA R214, -RZ, RZ, 0, 0 ;  /* 0x00000000ffd67435 */ /* 0x000fe200000001ff */
[----:B------:R-:W-:Y:S10]  /*4750*/  @!P0 BRA `(.L_x_1082) ;  /* 0x0000000000248947 */ /* 0x000ff40003800000 */
[----:B-----5:R-:W-:-:S04]  /*4760*/  PRMT R214, R88, 0x7632, R214 ;  /* 0x0000763258d67816 */ /* 0x020fc800000000d6 */
[----:B------:R-:W-:Y:S01]  /*4770*/  SHF.L.U32 R214, R214, 0x10, RZ ;  /* 0x00000010d6d67819 */ /* 0x000fe200000006ff */
[----:B------:R-:W-:Y:S06]  /*4780*/  BRA `(.L_x_1082) ;  /* 0x0000000000187947 */ /* 0x000fec0003800000 */
.L_x_1081:
[----:B--2--5:R-:W-:Y:S02]  /*4790*/  PRMT R96, R92, 0x7632, R96 ;  /* 0x000076325c607816 */ /* 0x024fe40000000060 */
[----:B------:R-:W-:Y:S02]  /*47a0*/  @P0 PRMT R97, R88, 0x7632, R97 ;  /* 0x0000763258610816 */ /* 0x000fe40000000061 */
[----:B------:R-:W-:Y:S02]  /*47b0*/  SHF.L.U32 R96, R96, 0x10, RZ ;  /* 0x0000001060607819 */ /* 0x000fe400000006ff */
[----:B------:R-:W-:-:S03]  /*47c0*/  @P0 SHF.L.U32 R97, R97, 0x10, RZ ;  /* 0x0000001061610819 */ /* 0x000fc600000006ff */
[----:B------:R-:W-:-:S04]  /*47d0*/  FMUL.FTZ R214, R96, UR8 ;  /* 0x0000000860d67c20 */ /* 0x000fc80008410000 */
[----:B------:R-:W-:-:S07]  /*47e0*/  @P0 FADD.FTZ R214, R214, R97 ;  /* 0x00000061d6d60221 */ /* 0x000fce0000010000 */
.L_x_1082:
[----:B------:R-:W-:Y:S05]  /*47f0*/  BSYNC B0 ;  /* 0x0000000000007941 */ /* 0x000fea0003800000 */
.L_x_1080:
[----:B------:R-:W-:Y:S04]  /*4800*/  BSSY B0, `(.L_x_1083) ;  /* 0x000000a000007945 */ /* 0x000fe80003800000 */
[----:B------:R-:W-:Y:S05]  /*4810*/  @P3 BRA `(.L_x_1084) ;  /* 0x0000000000103947 */ /* 0x000fea0003800000 */
[----:B------:R-:W-:Y:S01]  /*4820*/  MOV R219, RZ ;  /* 0x000000ff00db7202 */ /* 0x000fe20000000f00 */
[----:B------:R-:W-:Y:S06]  /*4830*/  @!P0 BRA `(.L_x_1085) ;  /* 0x0000000000188947 */ /* 0x000fec0003800000 */
[----:B-----5:R-:W-:Y:S01]  /*4840*/  SHF.L.U32 R219, R89, 0x10, RZ ;  /* 0x0000001059db7819 */ /* 0x020fe200000006ff */
[----:B------:R-:W-:Y:S06]  /*4850*/  BRA `(.L_x_1085) ;  /* 0x0000000000107947 */ /* 0x000fec0003800000 */
.L_x_1084:
[----:B-----5:R-:W-:Y:S02]  /*4860*/  SHF.L.U32 R219, R93, 0x10, RZ ;  /* 0x000000105ddb7819 */ /* 0x020fe400000006ff */
[----:B--2---:R-:W-:-:S03]  /*4870*/  @P0 SHF.L.U32 R96, R89, 0x10, RZ ;  /* 0x0000001059600819 */ /* 0x004fc600000006ff */
[----:B------:R-:W-:-:S04]  /*4880*/  FMUL.FTZ R219, R219, UR8 ;  /* 0x00000008dbdb7c20 */ /* 0x000fc80008410000 */
[----:B------:R-:W-:-:S07]  /*4890*/  @P0 FADD.FTZ R219, R96, R219 ;  /* 0x000000db60db0221 */ /* 0x000fce0000010000 */
.L_x_1085:
[----:B------:R-:W-:Y:S05]  /*48a0*/  BSYNC B0 ;  /* 0x0000000000007941 */ /* 0x000fea0003800000 */
.L_x_1083:
[----:B------:R-:W-:Y:S04]  /*48b0*/  BSSY B0, `(.L_x_1086) ;  /* 0x000000d000007945 */ /* 0x000fe80003800000 */
[----:B------:R-:W-:Y:S05]  /*48c0*/  @P3 BRA `(.L_x_1087) ;  /* 0x0000000000143947 */ /* 0x000fea0003800000 */
[----:B------:R-:W-:Y:S01]  /*48d0*/  HFMA2.MMA R216, -RZ, RZ, 0, 0 ;  /* 0x00000000ffd87435 */ /* 0x000fe200000001ff */
[----:B------:R-:W-:Y:S10]  /*48e0*/  @!P0 BRA `(.L_x_1088) ;  /* 0x0000000000248947 */ /* 0x000ff40003800000 */
[----:B-----5:R-:W-:-:S04]  /*48f0*/  PRMT R216, R89, 0x7632, R216 ;  /* 0x0000763259d87816 */ /* 0x020fc800000000d8 */
[----:B------:R-:W-:Y:S01]  /*4900*/  SHF.L.U32 R216, R216, 0x10, RZ ;  /* 0x00000010d8d87819 */ /* 0x000fe200000006ff */
[----:B------:R-:W-:Y:S06]  /*4910*/  BRA `(.L_x_1088) ;  /* 0x0000000000187947 */ /* 0x000fec0003800000 */
.L_x_1087:
[----:B--2--5:R-:W-:Y:S02]  /*4920*/  PRMT R96, R93, 0x7632, R96 ;  /* 0x000076325d607816 */ /* 0x024fe40000000060 */
[----:B------:R-:W-:Y:S02]  /*4930*/  @P0 PRMT R97, R89, 0x7632, R97 ;  /* 0x0000763259610816 */ /* 0x000fe40000000061 */
[----:B------:R-:W-:Y:S02]  /*4940*/  SHF.L.U32 R96, R96, 0x10, RZ ;  /* 0x0000001060607819 */ /* 0x000fe400000006ff */
[----:B------:R-:W-:-:S03]  /*4950*/  @P0 SHF.L.U32 R97, R97, 0x10, RZ ;  /* 0x0000001061610819 */ /* 0x000fc600000006ff */
[----:B------:R-:W-:-:S04]  /*4960*/  FMUL.FTZ R216, R96, UR8 ;  /* 0x0000000860d87c20 */ /* 0x000fc80008410000 */
[----:B------:R-:W-:-:S07]  /*4970*/  @P0 FADD.FTZ R216, R216, R97 ;  /* 0x00000061d8d80221 */ /* 0x000fce0000010000 */
.L_x_1088:
[----:B------:R-:W-:Y:S05]  /*4980*/  BSYNC B0 ;  /* 0x0000000000007941 */ /* 0x000fea0003800000 */
.L_x_1086:
[----:B------:R-:W-:Y:S04]  /*4990*/  BSSY B0, `(.L_x_1089) ;  /* 0x000000a000007945 */ /* 0x000fe80003800000 */
[----:B------:R-:W-:Y:S05]  /*49a0*/  @P3 BRA `(.L_x_1090) ;  /* 0x0000000000103947 */ /* 0x000fea0003800000 */
[----:B------:R-:W-:Y:S01]  /*49b0*/  MOV R212, RZ ;  /* 0x000000ff00d47202 */ /* 0x000fe20000000f00 */
[----:B------:R-:W-:Y:S06]  /*49c0*/  @!P0 BRA `(.L_x_1091) ;  /* 0x0000000000188947 */ /* 0x000fec0003800000 */
[----:B-----5:R-:W-:Y:S01]  /*49d0*/  SHF.L.U32 R212, R90, 0x10, RZ ;  /* 0x000000105ad47819 */ /* 0x020fe200000006ff */
[----:B------:R-:W-:Y:S06]  /*49e0*/  BRA `(.L_x_1091) ;  /* 0x0000000000107947 */ /* 0x000fec0003800000 */
.L_x_1090:
[----:B-----5:R-:W-:Y:S02]  /*49f0*/  SHF.L.U32 R212, R94, 0x10, RZ ;  /* 0x000000105ed47819 */ /* 0x020fe400000006ff */
[----:B--2---:R-:W-:-:S03]  /*4a00*/  @P0 SHF.L.U32 R97, R90, 0x10, RZ ;  /* 0x000000105a610819 */ /* 0x004fc600000006ff */
[----:B------:R-:W-:-:S04]  /*4a10*/  FMUL.FTZ R212, R212, UR8 ;  /* 0x00000008d4d47c20 */ /* 0x000fc80008410000 */
[----:B------:R-:W-:-:S07]  /*4a20*/  @P0 FADD.FTZ R212, R97, R212 ;  /* 0x000000d461d40221 */ /* 0x000fce0000010000 */
.L_x_1091:
[----:B------:R-:W-:Y:S05]  /*4a30*/  BSYNC B0 ;  /* 0x0000000000007941 */ /* 0x000fea0003800000 */
.L_x_1089:
[----:B------:R-:W-:Y:S04]  /*4a40*/  BSSY B0, `(.L_x_1092) ;  /* 0x000000d000007945 */ /* 0x000fe80003800000 */
[----:B------:R-:W-:Y:S05]  /*4a50*/  @P3 BRA `(.L_x_1093) ;  /* 0x0000000000143947 */ /* 0x000fea0003800000 */
[----:B------:R-:W-:Y:S01]  /*4a60*/  HFMA2.MMA R213, -RZ, RZ, 0, 0 ;  /* 0x00000000ffd57435 */ /* 0x000fe200000001ff */
[----:B------:R-:W-:Y:S10]  /*4a70*/  @!P0 BRA `(.L_x_1094) ;  /* 0x0000000000248947 */ /* 0x000ff40003800000 */
[----:B-----5:R-:W-:-:S04]  /*4a80*/  PRMT R213, R90, 0x7632, R213 ;  /* 0x000076325ad57816 */ /* 0x020fc800000000d5 */
[----:B------:R-:W-:Y:S01]  /*4a90*/  SHF.L.U32 R213, R213, 0x10, RZ ;  /* 0x00000010d5d57819 */ /* 0x000fe200000006ff */
[----:B------:R-:W-:Y:S06]  /*4aa0*/  BRA `(.L_x_1094) ;  /* 0x0000000000187947 */ /* 0x000fec0003800000 */
.L_x_1093:
[----:B--2--5:R-:W-:Y:S02]  /*4ab0*/  PRMT R96, R94, 0x7632, R96 ;  /* 0x000076325e607816 */ /* 0x024fe40000000060 */
[----:B------:R-:W-:Y:S02]  /*4ac0*/  @P0 PRMT R97, R90, 0x7632, R97 ;  /* 0x000076325a610816 */ /* 0x000fe40000000061 */
[----:B------:R-:W-:Y:S02]  /*4ad0*/  SHF.L.U32 R96, R96, 0x10, RZ ;  /* 0x0000001060607819 */ /* 0x000fe400000006ff */
[----:B------:R-:W-:-:S03]  /*4ae0*/  @P0 SHF.L.U32 R98, R97, 0x10, RZ ;  /* 0x0000001061620819 */ /* 0x000fc600000006ff */
[----:B------:R-:W-:-:S04]  /*4af0*/  FMUL.FTZ R213, R96, UR8 ;  /* 0x0000000860d57c20 */ /* 0x000fc80008410000 */
[----:B------:R-:W-:-:S07]  /*4b00*/  @P0 FADD.FTZ R213, R213, R98 ;  /* 0x00000062d5d50221 */ /* 0x000fce0000010000 */
.L_x_1094:
[----:B------:R-:W-:Y:S05]  /*4b10*/  BSYNC B0 ;  /* 0x0000000000007941 */ /* 0x000fea0003800000 */
.L_x_1092:
[----:B------:R-:W-:Y:S04]  /*4b20*/  BSSY B0, `(.L_x_1095) ;  /* 0x000000a000007945 */ /* 0x000fe80003800000 */
[----:B------:R-:W-:Y:S05]  /*4b30*/  @P3 BRA `(.L_x_1096) ;  /* 0x0000000000103947 */ /* 0x000fea0003800000 */
[----:B------:R-:W-:Y:S01]  /*4b40*/  MOV R217, RZ ;  /* 0x000000ff00d97202 */ /* 0x000fe20000000f00 */
[----:B------:R-:W-:Y:S06]  /*4b50*/  @!P0 BRA `(.L_x_1097) ;  /* 0x0000000000188947 */ /* 0x000fec0003800000 */
[----:B-----5:R-:W-:Y:S01]  /*4b60*/  SHF.L.U32 R217, R91, 0x10, RZ ;  /* 0x000000105bd97819 */ /* 0x020fe200000006ff */
[----:B------:R-:W-:Y:S06]  /*4b70*/  BRA `(.L_x_1097) ;  /* 0x0000000000107947 */ /* 0x000fec0003800000 */
.L_x_1096:
[----:B-----5:R-:W-:Y:S02]  /*4b80*/  SHF.L.U32 R217, R95, 0x10, RZ ;  /* 0x000000105fd97819 */ /* 0x020fe400000006ff */
[----:B--2---:R-:W-:-:S03]  /*4b90*/  @P0 SHF.L.U32 R96, R91, 0x10, RZ ;  /* 0x000000105b600819 */ /* 0x004fc600000006ff */
[----:B------:R-:W-:-:S04]  /*4ba0*/  FMUL.FTZ R217, R217, UR8 ;  /* 0x00000008d9d97c20 */ /* 0x000fc80008410000 */
[----:B------:R-:W-:-:S07]  /*4bb0*/  @P0 FADD.FTZ R217, R96, R217 ;  /* 0x000000d960d90221 */ /* 0x000fce0000010000 */
.L_x_1097:
[----:B------:R-:W-:Y:S05]  /*4bc0*/  BSYNC B0 ;  /* 0x0000000000007941 */ /* 0x000fea0003800000 */
.L_x_1095:
[----:B------:R-:W-:Y:S04]  /*4bd0*/  BSSY B0, `(.L_x_1098) ;  /* 0x000000d000007945 */ /* 0x000fe80003800000 */
[----:B------:R-:W-:Y:S05]  /*4be0*/  @P3 BRA `(.L_x_1099) ;  /* 0x0000000000143947 */ /* 0x000fea0003800000 */
[----:B------:R-:W-:Y:S01]  /*4bf0*/  HFMA2.MMA R218, -RZ, RZ, 0, 0 ;  /* 0x00000000ffda7435 */ /* 0x000fe200000001ff */
[----:B------:R-:W-:Y:S10]  /*4c00*/  @!P0 BRA `(.L_x_1100) ;  /* 0x0000000000248947 */ /* 0x000ff40003800000 */
[----:B-----5:R-:W-:-:S04]  /*4c10*/  PRMT R218, R91, 0x7632, R218 ;  /* 0x000076325bda7816 */ /* 0x020fc800000000da */
[----:B------:R-:W-:Y:S01]  /*4c20*/  SHF.L.U32 R218, R218, 0x10, RZ ;  /* 0x00000010dada7819 */ /* 0x000fe200000006ff */
[----:B------:R-:W-:Y:S06]  /*4c30*/  BRA `(.L_x_1100) ;  /* 0x0000000000187947 */ /* 0x000fec0003800000 */
.L_x_1099:
[----:B--2--5:R-:W-:Y:S02]  /*4c40*/  PRMT R96, R95, 0x7632, R96 ;  /* 0x000076325f607816 */ /* 0x024fe40000000060 */
[----:B------:R-:W-:Y:S02]  /*4c50*/  @P0 PRMT R97, R91, 0x7632, R97 ;  /* 0x000076325b610816 */ /* 0x000fe40000000061 */
[----:B------:R-:W-:Y:S02]  /*4c60*/  SHF.L.U32 R96, R96, 0x10, RZ ;  /* 0x0000001060607819 */ /* 0x000fe400000006ff */
[----:B------:R-:W-:-:S03]  /*4c70*/  @P0 SHF.L.U32 R97, R97, 0x10, RZ ;  /* 0x0000001061610819 */ /* 0x000fc600000006ff */
[----:B------:R-:W-:-:S04]  /*4c80*/  FMUL.FTZ R218, R96, UR8 ;  /* 0x0000000860da7c20 */ /* 0x000fc80008410000 */
[----:B------:R-:W-:-:S07]  /*4c90*/  @P0 FADD.FTZ R218, R218, R97 ;  /* 0x00000061dada0221 */ /* 0x000fce0000010000 */
.L_x_1100:
[----:B------:R-:W-:Y:S05]  /*4ca0*/  BSYNC B0 ;  /* 0x0000000000007941 */ /* 0x000fea0003800000 */
.L_x_1098:
[----:B--2---:R-:W0:Y:S01]  /*4cb0*/  @P2 LDC.64 R156, c[0x0][0x220] ;  /* 0x00008800ff9c2b82 */ /* 0x004e220000000a00 */
[----:B------:R-:W-:Y:S01]  /*4cc0*/  IADD3 R221, R203, 0x120, RZ ;  /* 0x00000120cbdd7810 */ /* 0x000fe20007ffe0ff */
[----:B------:R-:W-:Y:S01]  /*4cd0*/  IMAD.WIDE.U32 R118, R223, 0x10, R100 ;  /* 0x00000010df767825 */ /* 0x000fe200078e0064 */
[----:B------:R-:W-:Y:S02]  /*4ce0*/  @P2 IADD3 R203, R202, 0x120, RZ ;  /* 0x00000120cacb2810 */ /* 0x000fe40007ffe0ff */
        /* <DEDUP_REMOVED lines=16> */
.L_x_1102:
[----:B-----5:R-:W-:Y:S01]  /*4df0*/  SHF.L.U32 R203, R92, 0x10, RZ ;  /* 0x000000105ccb7819 */ /* 0x020fe200000006ff */
[----:B--2---:R-:W-:-:S04]  /*4e00*/  @P0 IMAD.U32 R96, R88, 0x10000, RZ ;  /* 0x0001000058600824 */ /* 0x004fc800078e00ff */
[----:B------:R-:W-:-:S04]  /*4e10*/  FMUL.FTZ R203, R203, UR8 ;  /* 0x00000008cbcb7c20 */ /* 0x000fc80008410000 */
[----:B------:R-:W-:-:S07]  /*4e20*/  @P0 FADD.FTZ R203, R96, R203 ;  /* 0x000000cb60cb0221 */ /* 0x000fce0000010000 */
.L_x_1103:
[----:B------:R-:W-:Y:S05]  /*4e30*/  BSYNC B0 ;  /* 0x0000000000007941 */ /* 0x000fea0003800000 */
.L_x_1101:
[----:B------:R-:W-:Y:S04]  /*4e40*/  BSSY B0, `(.L_x_1104) ;  /* 0x000000d000007945 */ /* 0x000fe80003800000 */
[----:B------:R-:W-:Y:S05]  /*4e50*/  @P3 BRA `(.L_x_1105) ;  /* 0x0000000000143947 */ /* 0x000fea0003800000 */
[----:B------:R-:W-:Y:S01]  /*4e60*/  HFMA2.MMA R202, -RZ, RZ, 0, 0 ;  /* 0x00000000ffca7435 */ /* 0x000fe200000001ff */
[----:B------:R-:W-:Y:S10]  /*4e70*/  @!P0 BRA `(.L_x_1106) ;  /* 0x0000000000248947 */ /* 0x000ff40003800000 */
[----:B-----5:R-:W-:-:S04]  /*4e80*/  PRMT R202, R88, 0x7632, R202 ;  /* 0x0000763258ca7816 */ /* 0x020fc800000000ca */
[----:B------:R-:W-:Y:S01]  /*4e90*/  SHF.L.U32 R202, R202, 0x10, RZ ;  /* 0x00000010caca7819 */ /* 0x000fe200000006ff */
[----:B------:R-:W-:Y:S06]  /*4ea0*/  BRA `(.L_x_1106) ;  /* 0x0000000000187947 */ /* 0x000fec0003800000 */
.L_x_1105:
[----:B--2--5:R-:W-:Y:S02]  /*4eb0*/  PRMT R96, R92, 0x7632, R96 ;  /* 0x000076325c607816 */ /* 0x024fe40000000060 */
[----:B------:R-:W-:Y:S02]  /*4ec0*/  @P0 PRMT R97, R88, 0x7632, R97 ;  /* 0x0000763258610816 */ /* 0x000fe40000000061 */
[----:B------:R-:W-:Y:S02]  /*4ed0*/  SHF.L.U32 R96, R96, 0x10, RZ ;  /* 0x0000001060607819 */ /* 0x000fe400000006ff */
[----:B------:R-:W-:-:S03]  /*4ee0*/  @P0 SHF.L.U32 R97, R97, 0x10, RZ ;  /* 0x0000001061610819 */ /* 0x000fc600000006ff */
[----:B------:R-:W-:-:S04]  /*4ef0*/  FMUL.FTZ R202, R96, UR8 ;  /* 0x0000000860ca7c20 */ /* 0x000fc80008410000 */
[----:B------:R-:W-:-:S07]  /*4f00*/  @P0 FADD.FTZ R202, R202, R97 ;  /* 0x00000061caca0221 */ /* 0x000fce0000010000 */
.L_x_1106:
[----:B------:R-:W-:Y:S05]  /*4f10*/  BSYNC B0 ;  /* 0x0000000000007941 */ /* 0x000fea0003800000 */
.L_x_1104:
[----:B------:R-:W-:Y:S04]  /*4f20*/  BSSY B0, `(.L_x_1107) ;  /* 0x000000a000007945 */ /* 0x000fe80003800000 */
[----:B------:R-:W-:Y:S05]  /*4f30*/  @P3 BRA `(.L_x_1108) ;  /* 0x0000000000103947 */ /* 0x000fea0003800000 */
[----:B--2---:R-:W-:Y:S01]  /*4f40*/  MOV R119, RZ ;  /* 0x000000ff00777202 */ /* 0x004fe20000000f00 */
[----:B------:R-:W-:Y:S06]  /*4f50*/  @!P0 BRA `(.L_x_1109) ;  /* 0x0000000000188947 */ /* 0x000fec0003800000 */
[----:B-----5:R-:W-:Y:S01]  /*4f60*/  SHF.L.U32 R119, R89, 0x10, RZ ;  /* 0x0000001059777819 */ /* 0x020fe200000006ff */
[----:B------:R-:W-:Y:S06]  /*4f70*/  BRA `(.L_x_1109) ;  /* 0x0000000000107947 */ /* 0x000fec0003800000 */
.L_x_1108:
[----:B--2--5:R-:W-:Y:S02]  /*4f80*/  SHF.L.U32 R119, R93, 0x10, RZ ;  /* 0x000000105d777819 */ /* 0x024fe400000006ff */
[----:B------:R-:W-:-:S03]  /*4f90*/  @P0 SHF.L.U32 R96, R89, 0x10, RZ ;  /* 0x0000001059600819 */ /* 0x000fc600000006ff */
[----:B------:R-:W-:-:S04]  /*4fa0*/  FMUL.FTZ R119, R119, UR8 ;  /* 0x0000000877777c20 */ /* 0x000fc80008410000 */
[----:B------:R-:W-:-:S07]  /*4fb0*/  @P0 FADD.FTZ R119, R96, R119 ;  /* 0x0000007760770221 */ /* 0x000fce0000010000 */
.L_x_1109:
[----:B------:R-:W-:Y:S05]  /*4fc0*/  BSYNC B0 ;  /* 0x0000000000007941 */ /* 0x000fea0003800000 */
.L_x_1107:
[----:B------:R-:W-:Y:S04]  /*4fd0*/  BSSY B0, `(.L_x_1110) ;  /* 0x000000d000007945 */ /* 0x000fe80003800000 */
[----:B------:R-:W-:Y:S05]  /*4fe0*/  @P3 BRA `(.L_x_1111) ;  /* 0x0000000000143947 */ /* 0x000fea0003800000 */
[----:B------:R-:W-:Y:S01]  /*4ff0*/  HFMA2.MMA R116, -RZ, RZ, 0, 0 ;  /* 0x00000000ff747435 */ /* 0x000fe200000001ff */
[----:B------:R-:W-:Y:S10]  /*5000*/  @!P0 BRA `(.L_x_1112) ;  /* 0x0000000000248947 */ /* 0x000ff40003800000 */
[----:B-----5:R-:W-:-:S04]  /*5010*/  PRMT R116, R89, 0x7632, R116 ;  /* 0x0000763259747816 */ /* 0x020fc80000000074 */
[----:B------:R-:W-:Y:S01]  /*5020*/  SHF.L.U32 R116, R116, 0x10, RZ ;  /* 0x0000001074747819 */ /* 0x000fe200000006ff */
[----:B------:R-:W-:Y:S06]  /*5030*/  BRA `(.L_x_1112) ;  /* 0x0000000000187947 */ /* 0x000fec0003800000 */
.L_x_1111:
[----:B-----5:R-:W-:Y:S02]  /*5040*/  PRMT R96, R93, 0x7632, R96 ;  /* 0x000076325d607816 */ /* 0x020fe40000000060 */
[----:B------:R-:W-:Y:S02]  /*5050*/  @P0 PRMT R97, R89, 0x7632, R97 ;  /* 0x0000763259610816 */ /* 0x000fe40000000061 */
[----:B------:R-:W-:Y:S02]  /*5060*/  SHF.L.U32 R96, R96, 0x10, RZ ;  /* 0x0000001060607819 */ /* 0x000fe400000006ff */
[----:B------:R-:W-:-:S03]  /*5070*/  @P0 SHF.L.U32 R97, R97, 0x10, RZ ;  /* 0x0000001061610819 */ /* 0x000fc600000006ff */
[----:B------:R-:W-:-:S04]  /*5080*/  FMUL.FTZ R116, R96, UR8 ;  /* 0x0000000860747c20 */ /* 0x000fc80008410000 */
[----:B------:R-:W-:-:S07]  /*5090*/  @P0 FADD.FTZ R116, R116, R97 ;  /* 0x0000006174740221 */ /* 0x000fce0000010000 */
.L_x_1112:
[----:B------:R-:W-:Y:S05]  /*50a0*/  BSYNC B0 ;  /* 0x0000000000007941 */ /* 0x000fea0003800000 */
.L_x_1110:
[----:B------:R-:W-:Y:S04]  /*50b0*/  BSSY B0, `(.L_x_1113) ;  /* 0x000000a000007945 */ /* 0x000fe80003800000 */
[----:B------:R-:W-:Y:S05]  /*50c0*/  @P3 BRA `(.L_x_1114) ;  /* 0x0000000000103947 */ /* 0x000fea0003800000 */
[----:B------:R-:W-:Y:S01]  /*50d0*/  MOV R156, RZ ;  /* 0x000000ff009c7202 */ /* 0x000fe20000000f00 */
[----:B------:R-:W-:Y:S06]  /*50e0*/  @!P0 BRA `(.L_x_1115) ;  /* 0x0000000000188947 */ /* 0x000fec0003800000 */
[----:B-----5:R-:W-:Y:S01]  /*50f0*/  SHF.L.U32 R156, R90, 0x10, RZ ;  /* 0x000000105a9c7819 */ /* 0x020fe200000006ff */
[----:B------:R-:W-:Y:S06]  /*5100*/  BRA `(.L_x_1115) ;  /* 0x0000000000107947 */ /* 0x000fec0003800000 */
.L_x_1114:
[----:B-----5:R-:W-:Y:S02]  /*5110*/  SHF.L.U32 R156, R94, 0x10, RZ ;  /* 0x000000105e9c7819 */ /* 0x020fe400000006ff */
[----:B------:R-:W-:-:S03]  /*5120*/  @P0 SHF.L.U32 R97, R90, 0x10, RZ ;  /* 0x000000105a610819 */ /* 0x000fc600000006ff */
[----:B------:R-:W-:-:S04]  /*5130*/  FMUL.FTZ R156, R156, UR8 ;  /* 0x000000089c9c7c20 */ /* 0x000fc80008410000 */
[----:B------:R-:W-:-:S07]  /*5140*/  @P0 FADD.FTZ R156, R97, R156 ;  /* 0x0000009c619c0221 */ /* 0x000fce0000010000 */
.L_x_1115:
[----:B------:R-:W-:Y:S05]  /*5150*/  BSYNC B0 ;  /* 0x0000000000007941 */ /* 0x000fea0003800000 */
.L_x_1113:
[----:B------:R-:W-:Y:S04]  /*5160*/  BSSY B0, `(.L_x_1116) ;  /* 0x000000d000007945 */ /* 0x000fe80003800000 */
[----:B------:R-:W-:Y:S05]  /*5170*/  @P3 BRA `(.L_x_1117) ;  /* 0x0000000000143947 */ /* 0x000fea0003800000 */
[----:B------:R-:W-:Y:S01]  /*5180*/  HFMA2.MMA R157, -RZ, RZ, 0, 0 ;  /* 0x00000000ff9d7435 */ /* 0x000fe200000001ff */
[----:B------:R-:W-:Y:S10]  /*5190*/  @!P0 BRA `(.L_x_1118) ;  /* 0x0000000000248947 */ /* 0x000ff40003800000 */
[----:B-----5:R-:W-:-:S04]  /*51a0*/  PRMT R157, R90, 0x7632, R157 ;  /* 0x000076325a9d7816 */ /* 0x020fc8000000009d */
[----:B------:R-:W-:Y:S01]  /*51b0*/  SHF.L.U32 R157, R157, 0x10, RZ ;  /* 0x000000109d9d7819 */ /* 0x000fe200000006ff */
[----:B------:R-:W-:Y:S06]  /*51c0*/  BRA `(.L_x_1118) ;  /* 0x0000000000187947 */ /* 0x000fec0003800000 */
.L_x_1117:
[----:B-----5:R-:W-:Y:S02]  /*51d0*/  PRMT R96, R94, 0x7632, R96 ;  /* 0x000076325e607816 */ /* 0x020fe40000000060 */
[----:B------:R-:W-:Y:S02]  /*51e0*/  @P0 PRMT R97, R90, 0x7632, R97 ;  /* 0x000076325a610816 */ /* 0x000fe40000000061 */
[----:B------:R-:W-:Y:S02]  /*51f0*/  SHF.L.U32 R96, R96, 0x10, RZ ;  /* 0x0000001060607819 */ /* 0x000fe400000006ff */
[----:B------:R-:W-:-:S03]  /*5200*/  @P0 SHF.L.U32 R98, R97, 0x10, RZ ;  /* 0x0000001061620819 */ /* 0x000fc600000006ff */
[----:B------:R-:W-:-:S04]  /*5210*/  FMUL.FTZ R157, R96, UR8 ;  /* 0x00000008609d7c20 */ /* 0x000fc80008410000 */
[----:B------:R-:W-:-:S07]  /*5220*/  @P0 FADD.FTZ R157, R157, R98 ;  /* 0x000000629d9d0221 */ /* 0x000fce0000010000 */
.L_x_1118:
[----:B------:R-:W-:Y:S05]  /*5230*/  BSYNC B0 ;  /* 0x0000000000007941 */ /* 0x000fea0003800000 */
.L_x_1116:
[----:B------:R-:W-:Y:S04]  /*5240*/  BSSY B0, `(.L_x_1119) ;  /* 0x000000a000007945 */ /* 0x000fe80003800000 */
[----:B------:R-:W-:Y:S05]  /*5250*/  @P3 BRA `(.L_x_1120) ;  /* 0x0000000000103947 */ /* 0x000fea0003800000 */
[----:B------:R-:W-:Y:S01]  /*5260*/  MOV R118, RZ ;  /* 0x000000ff00767202 */ /* 0x000fe20000000f00 */
[----:B------:R-:W-:Y:S06]  /*5270*/  @!P0 BRA `(.L_x_1121) ;  /* 0x0000000000188947 */ /* 0x000fec0003800000 */
[----:B-----5:R-:W-:Y:S01]  /*5280*/  SHF.L.U32 R118, R91, 0x10, RZ ;  /* 0x000000105b767819 */ /* 0x020fe200000006ff */
[----:B------:R-:W-:Y:S06]  /*5290*/  BRA `(.L_x_1121) ;  /* 0x0000000000107947 */ /* 0x000fec0003800000 */
.L_x_1120:
[----:B-----5:R-:W-:Y:S02]  /*52a0*/  SHF.L.U32 R118, R95, 0x10, RZ ;  /* 0x000000105f767819 */ /* 0x020fe400000006ff */
[----:B------:R-:W-:-:S03]  /*52b0*/  @P0 SHF.L.U32 R97, R91, 0x10, RZ ;  /* 0x000000105b610819 */ /* 0x000fc600000006ff */
[----:B------:R-:W-:-:S04]  /*52c0*/  FMUL.FTZ R118, R118, UR8 ;  /* 0x0000000876767c20 */ /* 0x000fc80008410000 */
[----:B------:R-:W-:-:S07]  /*52d0*/  @P0 FADD.FTZ R118, R97, R118 ;  /* 0x0000007661760221 */ /* 0x000fce0000010000 */
.L_x_1121:
[----:B------:R-:W-:Y:S05]  /*52e0*/  BSYNC B0 ;  /* 0x0000000000007941 */ /* 0x000fea0003800000 */
.L_x_1119:
[----:B------:R-:W-:Y:S04]  /*52f0*/  BSSY B0, `(.L_x_1122) ;  /* 0x000000d000007945 */ /* 0x000fe80003800000 */
[----:B------:R-:W-:Y:S05]  /*5300*/  @P3 BRA `(.L_x_1123) ;  /* 0x0000000000143947 */ /* 0x000fea0003800000 */
[----:B------:R-:W-:Y:S01]  /*5310*/  HFMA2.MMA R117, -RZ, RZ, 0, 0 ;  /* 0x00000000ff757435 */ /* 0x000fe200000001ff */
[----:B------:R-:W-:Y:S10]  /*5320*/  @!P0 BRA `(.L_x_1124) ;  /* 0x0000000000248947 */ /* 0x000ff40003800000 */
[----:B-----5:R-:W-:-:S04]  /*5330*/  PRMT R117, R91, 0x7632, R117 ;  /* 0x000076325b757816 */ /* 0x020fc80000000075 */
[----:B------:R-:W-:Y:S01]  /*5340*/  SHF.L.U32 R117, R117, 0x10, RZ ;  /* 0x0000001075757819 */ /* 0x000fe200000006ff */
[----:B------:R-:W-:Y:S06]  /*5350*/  BRA `(.L_x_1124) ;  /* 0x0000000000187947 */ /* 0x000fec0003800000 */
.L_x_1123:
[----:B-----5:R-:W-:Y:S02]  /*5360*/  PRMT R96, R95, 0x7632, R96 ;  /* 0x000076325f607816 */ /* 0x020fe40000000060 */
[----:B------:R-:W-:Y:S02]  /*5370*/  @P0 PRMT R97, R91, 0x7632, R97 ;  /* 0x000076325b610816 */ /* 0x000fe40000000061 */
[----:B------:R-:W-:Y:S02]  /*5380*/  SHF.L.U32 R96, R96, 0x10, RZ ;  /* 0x0000001060607819 */ /* 0x000fe400000006ff */
[----:B------:R-:W-:-:S03]  /*5390*/  @P0 SHF.L.U32 R98, R97, 0x10, RZ ;  /* 0x0000001061620819 */ /* 0x000fc600000006ff */
[----:B------:R-:W-:-:S04]  /*53a0*/  FMUL.FTZ R117, R96, UR8 ;  /* 0x0000000860757c20 */ /* 0x000fc80008410000 */
[----:B------:R-:W-:-:S07]  /*53b0*/  @P0 FADD.FTZ R117, R117, R98 ;  /* 0x0000006275750221 */ /* 0x000fce0000010000 */
.L_x_1124:
[----:B------:R-:W-:Y:S05]  /*53c0*/  BSYNC B0 ;  /* 0x0000000000007941 */ /* 0x000fea0003800000 */
.L_x_1122:
[----:B------:R-:W-:Y:S01]  /*53d0*/  FADD.FTZ R97, RZ, R109 ;  /* 0x0000006dff617221 */ /* 0x000fe20000010000 */
[----:B------:R-:W-:Y:S01]  /*53e0*/  IMAD.WIDE.U32 R100, R221, 0x10, R100 ;  /* 0x00000010dd647825 */ /* 0x000fe200078e0064 */
[----:B------:R-:W-:Y:S01]  /*53f0*/  F2FP.BF16.F32.PACK_AB R99, R117, R118 ;  /* 0x000000767563723e */ /* 0x000fe200000010ff */
[----:B------:R-:W-:Y:S02]  /*5400*/  UMOV UR10, 0xffffffff ;  /* 0xffffffff000a7882 */ /* 0x000fe40000000000 */
[----:B------:R-:W-:Y:S01]  /*5410*/  FADD.FTZ R96, R97, R108 ;  /* 0x0000006c61607221 */ /* 0x000fe20000010000 */
[----:B------:R-:W-:Y:S02]  /*5420*/  F2FP.BF16.F32.PACK_AB R98, R157, R156 ;  /* 0x0000009c9d62723e */ /* 0x000fe400000010ff */
[----:B------:R-:W-:Y:S01]  /*5430*/  ISETP.NE.AND P0, PT, R41, RZ, PT ;  /* 0x000000ff2900720c */ /* 0x000fe20003f05270 */
        /* <DEDUP_REMOVED lines=70> */
[----:B------:R-:W-:Y:S01]  /*58a0*/  FADD.FTZ R97, R96, R203 ;  /* 0x000000cb60617221 */ /* 0x000fe20000010000 */
[----:B------:R-:W-:-:S03]  /*58b0*/  F2FP.BF16.F32.PACK_AB R96, R202, R203 ;  /* 0x000000cbca60723e */ /* 0x000fc600000010ff */
[----:B------:R-:W-:Y:S01]  /*58c0*/  FADD.FTZ R220, R97, R202 ;  /* 0x000000ca61dc7221 */ /* 0x000fe20000010000 */
[----:B------:R-:W-:-:S03]  /*58d0*/  F2FP.BF16.F32.PACK_AB R97, R116, R119 ;  /* 0x000000777461723e */ /* 0x000fc600000010ff */
[----:B------:R-:W-:Y:S02]  /*58e0*/  FADD.FTZ R221, R220, R119 ;  /* 0x00000077dcdd7221 */ /* 0x000fe40000010000 */
[----:B------:R0:W-:Y:S02]  /*58f0*/  STG.E.128 desc[UR4][R100.64], R96 ;  /* 0x0000006064007986 */ /* 0x0001e4000c101d04 */
        /* <DEDUP_REMOVED lines=187> */
.L_x_1140:
[----:B------:R-:W2:Y:S01]  /*64b0*/  @!P0 LDC.64 R96, c[0x0][0x250] ;  /* 0x00009400ff608b82 */ /* 0x000ea20000000a00 */
[----:B------:R-:W-:Y:S01]  /*64c0*/  FMUL.FTZ R222, R221, R221 ;  /* 0x000000ddddde7220 */ /* 0x000fe20000410000 */
[----:B-1----:R-:W-:Y:S01]  /*64d0*/  FADD.FTZ R223, R220, R101 ;  /* 0x00000065dcdf7221 */ /* 0x002fe20000010000 */
[----:B------:R-:W-:Y:S03]  /*64e0*/  BSSY B0, `(.L_x_1126) ;  /* 0x00001c2000007945 */ /* 0x000fe60003800000 */
[----:B------:R-:W-:Y:S01]  /*64f0*/  FSEL R101, R222, RZ, P1 ;  /* 0x000000ffde657208 */ /* 0x000fe20000800000 */
[----:B------:R-:W-:Y:S01]  /*6500*/  FFMA.FTZ R100, R223, R100, UR9 ;  /* 0x00000009df647e23 */ /* 0x000fe20008010064 */
[----:B------:R-:W1:Y:S03]  /*6510*/  @!P0 LDC.64 R98, c[0x0][0x258] ;  /* 0x00009600ff628b82 */ /* 0x000e660000000a00 */
[----:B------:R-:W-:-:S06]  /*6520*/  FADD.FTZ R101, R100, R101 ;  /* 0x0000006564657221 */ /* 0x000fcc0000010000 */
[----:B------:R-:W3:Y:S01]  /*6530*/  MUFU.RSQ R101, R101 ;  /* 0x0000006500657308 */ /* 0x000ee20000001400 */
[----:B--2---:R-:W-:-:S04]  /*6540*/  @!P0 LEA R96, P2, R42, R96, 0x2 ;  /* 0x000000602a608211 */ /* 0x004fc800078410ff */
[C---:B------:R-:W-:Y:S02]  /*6550*/  @!P0 LEA.HI.X R97, R42.reuse, R97, R110, 0x2, P2 ;  /* 0x000000612a618211 */ /* 0x040fe400010f146e */
[----:B-1----:R-:W-:-:S03]  /*6560*/  @!P0 LEA R98, P3, R42, R98, 0x2 ;  /* 0x000000622a628211 */ /* 0x002fc600078610ff */
[----:B------:R1:W-:Y:S01]  /*6570*/  @!P0 STG.E desc[UR4][R96.64], R221 ;  /* 0x000000dd60008986 */ /* 0x0003e2000c101904 */
[----:B------:R-:W-:-:S05]  /*6580*/  @!P0 LEA.HI.X R99, R42, R99, R110, 0x2, P3 ;  /* 0x000000632a638211 */ /* 0x000fca00018f146e */
[----:B---3--:R1:W-:Y:S01]  /*6590*/  @!P0 STG.E desc[UR4][R98.64], R101 ;  /* 0x0000006562008986 */ /* 0x0083e2000c101904 */
[----:B------:R-:W-:-:S13]  /*65a0*/  ISETP.GE.AND P0, PT, R111, 0x1, PT ;  /* 0x000000016f00780c */ /* 0x000fda0003f06270 */
[----:B-1----:R-:W-:Y:S05]  /*65b0*/  @!P0 BRA `(.L_x_1127) ;  /* 0x0000001800d08947 */ /* 0x002fea0003800000 */
[----:B------:R-:W-:Y:S02]  /*65c0*/  FSEL R97, R221, RZ, !P1 ;  /* 0x000000ffdd617208 */ /* 0x000fe40004800000 */
[----:B------:R-:W-:Y:S02]  /*65d0*/  IADD3 R98, R111, -0x1, RZ ;  /* 0xffffffff6f627810 */ /* 0x000fe40007ffe0ff */
[----:B------:R-:W-:Y:S01]  /*65e0*/  PRMT R96, R87, 0x7632, R96 ;  /* 0x0000763257607816 */ /* 0x000fe20000000060 */
[C---:B0-----:R-:W-:Y:S01]  /*65f0*/  FADD.FTZ R220, -R97.reuse, R103 ;  /* 0x0000006761dc7221 */ /* 0x041fe20000010100 */
[C---:B------:R-:W-:Y:S01]  /*6600*/  FADD.FTZ R162, -R97.reuse, R162 ;  /* 0x000000a261a27221 */ /* 0x040fe20000010100 */
[----:B------:R-:W-:Y:S02]  /*6610*/  IMAD R113, R98, R113, RZ ;  /* 0x0000007162717224 */ /* 0x000fe400078e02ff */
        /* <DEDUP_REMOVED lines=10> */
[----:B------:R-:W-:Y:S01]  /*66c0*/  SHF.L.U32 R99, R87, 0x10, RZ ;  /* 0x0000001057637819 */ /* 0x000fe200000006ff */
        /* <DEDUP_REMOVED lines=67> */
[----:B------:R-:W-:Y:S01]  /*6b00*/  FMUL.FTZ R111, R101, R220 ;  /* 0x000000dc656f7220 */ /* 0x000fe20000410000 */
[----:B------:R-:W-:Y:S01]  /*6b10*/  FADD.FTZ R97, -R97, R117 ;  /* 0x0000007561617221 */ /* 0x000fe20000010100 */
[C---:B------:R-:W-:Y:S01]  /*6b20*/  FMUL.FTZ R169, R101.reuse, R162 ;  /* 0x000000a265a97220 */ /* 0x040fe20000410000 */
[C---:B------:R-:W-:Y:S01]  /*6b30*/  FMUL.FTZ R162, R101.reuse, R203 ;  /* 0x000000cb65a27220 */ /* 0x040fe20000410000 */
[----:B------:R-:W-:Y:S01]  /*6b40*/  SHF.L.U32 R103, R96, 0x10, RZ ;  /* 0x0000001060677819 */ /* 0x000fe200000006ff */
[C---:B------:R-:W-:Y:S01]  /*6b50*/  FMUL.FTZ R105, R101.reuse, R98 ;  /* 0x0000006265697220 */ /* 0x040fe20000410000 */
        /* <DEDUP_REMOVED lines=17> */
[C---:B------:R-:W-:Y:S01]  /*6c70*/  SHF.L.U32 R170, R86.reuse, 0x10, RZ ;  /* 0x0000001056aa7819 */ /* 0x040fe200000006ff */
[----:B------:R-:W-:Y:S01]  /*6c80*/  FFMA.FTZ R99, R111, R99, R4 ;  /* 0x000000636f637223 */ /* 0x000fe20000010004 */
        /* <DEDUP_REMOVED lines=59> */
[----:B------:R-:W-:Y:S01]  /*7040*/  PRMT R111, R86, 0x7632, R111 ;  /* 0x00007632566f7816 */ /* 0x000fe2000000006f */
[----:B------:R-:W-:Y:S01]  /*7050*/  FFMA.FTZ R118, R115, R103, R46 ;  /* 0x0000006773767223 */ /* 0x000fe2000001002e */
[----:B------:R-:W-:Y:S01]  /*7060*/  PRMT R101, R85, 0x7632, R101 ;  /* 0x0000763255657816 */ /* 0x000fe20000000065 */
[----:B------:R-:W-:Y:S01]  /*7070*/  FFMA.FTZ R110, R110, R170, R3 ;  /* 0x000000aa6e6e7223 */ /* 0x000fe20000010003 */
[----:B------:R-:W-:-:S02]  /*7080*/  SHF.L.U32 R103, R111, 0x10, RZ ;  /* 0x000000106f677819 */ /* 0x000fc400000006ff */
[----:B------:R-:W-:Y:S02]  /*7090*/  SHF.L.U32 R170, R101, 0x10, RZ ;  /* 0x0000001065aa7819 */ /* 0x000fe400000006ff */
[----:B------:R-:W-:Y:S01]  /*70a0*/  PRMT R101, R84, 0x7632, R101 ;  /* 0x0000763254657816 */ /* 0x000fe20000000065 */
[----:B------:R-:W-:Y:S01]  /*70b0*/  FFMA.FTZ R103, R104, R103, R45 ;  /* 0x0000006768677223 */ /* 0x000fe2000001002d */
[----:B------:R-:W-:Y:S01]  /*70c0*/  SHF.L.U32 R115, R85, 0x10, RZ ;  /* 0x0000001055737819 */ /* 0x000fe200000006ff */
[----:B------:R-:W-:Y:S01]  /*70d0*/  FFMA.FTZ R104, R109, R170, R44 ;  /* 0x000000aa6d687223 */ /* 0x000fe2000001002c */
[----:B------:R-:W-:Y:S02]  /*70e0*/  SHF.L.U32 R101, R101, 0x10, RZ ;  /* 0x0000001065657819 */ /* 0x000fe400000006ff */
[----:B------:R-:W-:Y:S01]  /*70f0*/  PRMT R109, R83, 0x7632, R109 ;  /* 0x00007632536d7816 */ /* 0x000fe2000000006d */
[----:B------:R-:W-:Y:S01]  /*7100*/  FFMA.FTZ R107, R107, R115, R2 ;  /* 0x000000736b6b7223 */ /* 0x000fe20000010002 */
[----:B------:R-:W-:Y:S01]  /*7110*/  SHF.L.U32 R111, R84, 0x10, RZ ;  /* 0x00000010546f7819 */ /* 0x000fe200000006ff */
[----:B------:R-:W-:Y:S01]  /*7120*/  FFMA.FTZ R170, R108, R101, R43 ;  /* 0x000000656caa7223 */ /* 0x000fe2000001002b */
[----:B------:R-:W-:-:S02]  /*7130*/  SHF.R.S32.HI R174, RZ, 0x1f, R113 ;  /* 0x0000001fffae7819 */ /* 0x000fc40000011471 */
[----:B------:R-:W-:Y:S01]  /*7140*/  SHF.L.U32 R115, R109, 0x10, RZ ;  /* 0x000000106d737819 */ /* 0x000fe200000006ff */
[----:B------:R-:W-:Y:S01]  /*7150*/  FFMA.FTZ R105, R105, R111, R0 ;  /* 0x0000006f69697223 */ /* 0x000fe20000010000 */
[C---:B------:R-:W-:Y:S02]  /*7160*/  PRMT R101, R82.reuse, 0x7632, R101 ;  /* 0x0000763252657816 */ /* 0x040fe40000000065 */
[----:B------:R-:W-:Y:S02]  /*7170*/  SHF.L.U32 R111, R83, 0x10, RZ ;  /* 0x00000010536f7819 */ /* 0x000fe400000006ff */
[----:B------:R-:W-:Y:S02]  /*7180*/  SHF.L.U32 R109, R82, 0x10, RZ ;  /* 0x00000010526d7819 */ /* 0x000fe400000006ff */
[----:B------:R-:W-:Y:S01]  /*7190*/  LEA.HI R108, R174, R113, RZ, 0x3 ;  /* 0x00000071ae6c7211 */ /* 0x000fe200078f18ff */
[----:B------:R-:W-:Y:S01]  /*71a0*/  FFMA.FTZ R174, R161, R115, R122 ;  /* 0x00000073a1ae7223 */ /* 0x000fe2000001007a */
[----:B------:R-:W-:Y:S01]  /*71b0*/  SHF.L.U32 R161, R101, 0x10, RZ ;  /* 0x0000001065a17819 */ /* 0x000fe200000006ff */
[----:B------:R-:W-:Y:S01]  /*71c0*/  FFMA.FTZ R159, R159, R111, R8 ;  /* 0x0000006f9f9f7223 */ /* 0x000fe20000010008 */
[----:B------:R-:W-:Y:S01]  /*71d0*/  PRMT R101, R80, 0x7632, R101 ;  /* 0x0000763250657816 */ /* 0x000fe20000000065 */
[----:B------:R-:W-:Y:S01]  /*71e0*/  FFMA.FTZ R226, R226, R109, R7 ;  /* 0x0000006de2e27223 */ /* 0x000fe20000010007 */
[----:B------:R-:W-:-:S02]  /*71f0*/  PRMT R109, R81, 0x7632, R109 ;  /* 0x00007632516d7816 */ /* 0x000fc4000000006d */
[----:B------:R-:W-:Y:S02]  /*7200*/  SHF.L.U32 R111, R80, 0x10, RZ ;  /* 0x00000010506f7819 */ /* 0x000fe400000006ff */
[----:B------:R-:W-:Y:S02]  /*7210*/  SHF.L.U32 R101, R101, 0x10, RZ ;  /* 0x0000001065657819 */ /* 0x000fe400000006ff */
[----:B------:R-:W-:Y:S01]  /*7220*/  SHF.L.U32 R113, R81, 0x10, RZ ;  /* 0x0000001051717819 */ /* 0x000fe200000006ff */
[----:B------:R-:W-:Y:S01]  /*7230*/  FFMA.FTZ R222, R222, R111, R5 ;  /* 0x0000006fdede7223 */ /* 0x000fe20000010005 */
[----:B------:R-:W-:Y:S01]  /*7240*/  SHF.L.U32 R115, R109, 0x10, RZ ;  /* 0x000000106d737819 */ /* 0x000fe200000006ff */
[----:B------:R-:W-:Y:S01]  /*7250*/  FFMA.FTZ R111, R160, R101, R47 ;  /* 0x00000065a06f7223 */ /* 0x000fe2000001002f */
[----:B------:R-:W-:Y:S01]  /*7260*/  PRMT R101, R78, 0x7632, R101 ;  /* 0x000076324e657816 */ /* 0x000fe20000000065 */
[----:B------:R-:W-:Y:S01]  /*7270*/  FFMA.FTZ R117, R117, R113, R6 ;  /* 0x0000007175757223 */ /* 0x000fe20000010006 */
[----:B------:R-:W-:Y:S01]  /*7280*/  FFMA.FTZ R109, R114, R161, R121 ;  /* 0x000000a1726d7223 */ /* 0x000fe20000010079 */
[----:B------:R-:W-:Y:S01]  /*7290*/  PRMT R113, R79, 0x7632, R113 ;  /* 0x000076324f717816 */ /* 0x000fe20000000071 */
[----:B------:R-:W-:Y:S01]  /*72a0*/  FFMA.FTZ R114, R155, R115, R120 ;  /* 0x000000739b727223 */ /* 0x000fe20000010078 */
[----:B------:R-:W-:-:S02]  /*72b0*/  SHF.L.U32 R115, R79, 0x10, RZ ;  /* 0x000000104f737819 */ /* 0x000fc400000006ff */
[----:B------:R-:W-:Y:S02]  /*72c0*/  SHF.L.U32 R155, R101, 0x10, RZ ;  /* 0x00000010659b7819 */ /* 0x000fe400000006ff */
[----:B------:R-:W-:Y:S01]  /*72d0*/  SHF.L.U32 R160, R113, 0x10, RZ ;  /* 0x0000001071a07819 */ /* 0x000fe200000006ff */
[----:B------:R-:W-:Y:S01]  /*72e0*/  FFMA.FTZ R167, R167, R115, R12 ;  /* 0x00000073a7a77223 */ /* 0x000fe2000001000c */
[----:B------:R-:W-:Y:S02]  /*72f0*/  SHF.L.U32 R101, R77, 0x10, RZ ;  /* 0x000000104d657819 */ /* 0x000fe400000006ff */
[----:B------:R-:W-:Y:S01]  /*7300*/  SHF.L.U32 R113, R78, 0x10, RZ ;  /* 0x000000104e717819 */ /* 0x000fe200000006ff */
[----:B------:R-:W-:Y:S01]  /*7310*/  FFMA.FTZ R160, R169, R160, R126 ;  /* 0x000000a0a9a07223 */ /* 0x000fe2000001007e */
[----:B------:R-:W-:Y:S01]  /*7320*/  PRMT R115, R77, 0x7632, R115 ;  /* 0x000076324d737816 */ /* 0x000fe20000000073 */
[----:B------:R-:W-:Y:S01]  /*7330*/  FFMA.FTZ R163, R163, R101, R10 ;  /* 0x00000065a3a37223 */ /* 0x000fe2000001000a */
[----:B------:R-:W-:Y:S01]  /*7340*/  PRMT R101, R76, 0x7632, R101 ;  /* 0x000076324c657816 */ /* 0x000fe20000000065 */
[----:B------:R-:W-:Y:S01]  /*7350*/  FFMA.FTZ R234, R234, R113, R11 ;  /* 0x00000071eaea7223 */ /* 0x000fe2000001000b */
        /* <DEDUP_REMOVED lines=10> */
[----:B------:R-:W-:Y:S01]  /*7400*/  PRMT R101, R73, 0x7632, R101 ;  /* 0x0000763249657816 */ /* 0x000fe20000000065 */
[----:B------:R-:W-:Y:S01]  /*7410*/  FFMA.FTZ R168, R177, R165, R130 ;  /* 0x000000a5b1a87223 */ /* 0x000fe20000010082 */
[----:B------:R-:W-:-:S02]  /*7420*/  SHF.L.U32 R161, R75, 0x10, RZ ;  /* 0x000000104ba17819 */ /* 0x000fc400000006ff */
[----:B------:R-:W-:Y:S02]  /*7430*/  SHF.L.U32 R155, R155, 0x10, RZ ;  /* 0x000000109b9b7819 */ /* 0x000fe400000006ff */
[----:B------:R-:W-:Y:S01]  /*7440*/  SHF.L.U32 R169, R101, 0x10, RZ ;  /* 0x0000001065a97819 */ /* 0x000fe200000006ff */
[----:B------:R-:W-:Y:S01]  /*7450*/  FFMA.FTZ R175, R175, R161, R16 ;  /* 0x000000a1afaf7223 */ /* 0x000fe20000010010 */
[----:B------:R-:W-:Y:S01]  /*7460*/  SHF.L.U32 R161, R74, 0x10, RZ ;  /* 0x000000104aa17819 */ /* 0x000fe200000006ff */
[----:B------:R-:W-:Y:S01]  /*7470*/  FFMA.FTZ R155, R172, R155, R129 ;  /* 0x0000009bac9b7223 */ /* 0x000fe20000010081 */
[----:B------:R-:W-:Y:S01]  /*7480*/  PRMT R101, R72, 0x7632, R101 ;  /* 0x0000763248657816 */ /* 0x000fe20000000065 */
[----:B------:R-:W-:Y:S01]  /*7490*/  FFMA.FTZ R172, R173, R169, R128 ;  /* 0x000000a9adac7223 */ /* 0x000fe20000010080 */
[----:B------:R-:W-:Y:S01]  /*74a0*/  SHF.L.U32 R173, R71, 0x10, RZ ;  /* 0x0000001047ad7819 */ /* 0x000fe200000006ff */
[----:B------:R-:W-:Y:S01]  /*74b0*/  FFMA.FTZ R242, R242, R161, R15 ;  /* 0x000000a1f2f27223 */ /* 0x000fe2000001000f */
[----:B------:R-:W-:-:S02]  /*74c0*/  SHF.L.U32 R161, R72, 0x10, RZ ;  /* 0x0000001048a17819 */ /* 0x000fc400000006ff */
[----:B------:R-:W-:Y:S01]  /*74d0*/  SHF.L.U32 R169, R70, 0x10, RZ ;  /* 0x0000001046a97819 */ /* 0x000fe200000006ff */
[----:B------:R-:W-:Y:S01]  /*74e0*/  FFMA.FTZ R183, R183, R173, R20 ;  /* 0x000000adb7b77223 */ /* 0x000fe20000010014 */
        /* <DEDUP_REMOVED lines=11> */
[----:B------:R-:W-:Y:S01]  /*75a0*/  PRMT R169, R69, 0x7632, R169 ;  /* 0x0000763245a97816 */ /* 0x000fe200000000a9 */
[----:B------:R-:W-:Y:S01]  /*75b0*/  FFMA.FTZ R191, R191, R173, R24 ;  /* 0x000000adbfbf7223 */ /* 0x000fe20000010018 */
[----:B------:R-:W-:Y:S01]  /*75c0*/  PRMT R165, R70, 0x7632, R165 ;  /* 0x0000763246a57816 */ /* 0x000fe200000000a5 */
[----:B------:R-:W-:Y:S01]  /*75d0*/  FFMA.FTZ R176, R185, R177, R134 ;  /* 0x000000b1b9b07223 */ /* 0x000fe20000010086 */
[C---:B------:R-:W-:Y:S02]  /*75e0*/  PRMT R101, R68.reuse, 0x7632, R101 ;  /* 0x0000763244657816 */ /* 0x040fe40000000065 */
[----:B------:R-:W-:Y:S02]  /*75f0*/  SHF.L.U32 R178, R169, 0x10, RZ ;  /* 0x00000010a9b27819 */ /* 0x000fe400000006ff */
[----:B------:R-:W-:-:S02]  /*7600*/  SHF.L.U32 R169, R68, 0x10, RZ ;  /* 0x0000001044a97819 */ /* 0x000fc400000006ff */
        /* <DEDUP_REMOVED lines=9> */
[----:B------:R-:W-:-:S02]  /*76a0*/  SHF.L.U32 R180, R177, 0x10, RZ ;  /* 0x00000010b1b47819 */ /* 0x000fc400000006ff */
[C---:B------:R-:W-:Y:S01]  /*76b0*/  PRMT R101, R65.reuse, 0x7632, R101 ;  /* 0x0000763241657816 */ /* 0x040fe20000000065 */
[----:B------:R-:W-:Y:S01]  /*76c0*/  FFMA.FTZ R173, R98, R173, R137 ;  /* 0x000000ad62ad7223 */ /* 0x000fe20000010089 */
[----:B------:R-:W-:Y:S01]  /*76d0*/  SHF.L.U32 R177, R65, 0x10, RZ ;  /* 0x0000001041b17819 */ /* 0x000fe200000006ff */
[----:B------:R-:W-:Y:S01]  /*76e0*/  FFMA.FTZ R180, R193, R180, R138 ;  /* 0x000000b4c1b47223 */ /* 0x000fe2000001008a */
[----:B------:R-:W-:Y:S02]  /*76f0*/  PRMT R98, R64, 0x7632, R98 ;  /* 0x0000763240627816 */ /* 0x000fe40000000062 */
[----:B------:R-:W-:Y:S01]  /*7700*/  SHF.L.U32 R182, R101, 0x10, RZ ;  /* 0x0000001065b67819 */ /* 0x000fe200000006ff */
[----:B------:R-:W-:Y:S01]  /*7710*/  FFMA.FTZ R187, R187, R177, R22 ;  /* 0x000000b1bbbb7223 */ /* 0x000fe20000010016 */
[----:B------:R-:W-:Y:S01]  /*7720*/  SHF.L.U32 R181, R66, 0x10, RZ ;  /* 0x0000001042b57819 */ /* 0x000fe200000006ff */
[----:B------:R-:W-:Y:S01]  /*7730*/  IMAD.U32 R98, R98, 0x10000, RZ ;  /* 0x0001000062627824 */ /* 0x000fe200078e00ff */
[----:B------:R-:W-:Y:S01]  /*7740*/  SHF.L.U32 R101, R64, 0x10, RZ ;  /* 0x0000001040657819 */ /* 0x000fe200000006ff */
[----:B------:R-:W-:Y:S01]  /*7750*/  FFMA.FTZ R182, R189, R182, R136 ;  /* 0x000000b6bdb67223 */ /* 0x000fe20000010088 */
[----:B------:R-:W-:Y:S01]  /*7760*/  PRMT R177, R63, 0x7632, R177 ;  /* 0x000076323fb17816 */ /* 0x000fe200000000b1 */
[----:B------:R-:W-:Y:S01]  /*7770*/  FFMA.FTZ R190, R190, R181, R23 ;  /* 0x000000b5bebe7223 */ /* 0x000fe20000010017 */
[----:B------:R-:W-:Y:S01]  /*7780*/  SHF.L.U32 R181, R62, 0x10, RZ ;  /* 0x000000103eb57819 */ /* 0x000fe200000006ff */
[----:B------:R-:W-:Y:S01]  /*7790*/  FFMA.FTZ R186, R186, R101, R21 ;  /* 0x00000065baba7223 */ /* 0x000fe20000010015 */
[----:B------:R-:W-:Y:S01]  /*77a0*/  SHF.L.U32 R101, R177, 0x10, RZ ;  /* 0x00000010b1657819 */ /* 0x000fe200000006ff */
[----:B------:R-:W-:Y:S01]  /*77b0*/  FFMA.FTZ R177, R96, R98, R135 ;  /* 0x0000006260b17223 */ /* 0x000fe20000010087 */
[----:B------:R-:W-:Y:S01]  /*77c0*/  PRMT R96, R62, 0x7632, R96 ;  /* 0x000076323e607816 */ /* 0x000fe20000000060 */
[----:B------:R-:W-:Y:S01]  /*77d0*/  FFMA.FTZ R181, R102, R181, R27 ;  /* 0x000000b566b57223 */ /* 0x000fe2000001001b */
[----:B------:R-:W-:-:S02]  /*77e0*/  PRMT R98, R61, 0x7632, R98 ;  /* 0x000076323d627816 */ /* 0x000fc40000000062 */
[----:B------:R-:W-:Y:S02]  /*77f0*/  SHF.L.U32 R102, R96, 0x10, RZ ;  /* 0x0000001060667819 */ /* 0x000fe400000006ff */
[C---:B------:R-:W-:Y:S02]  /*7800*/  PRMT R96, R60.reuse, 0x7632, R96 ;  /* 0x000076323c607816 */ /* 0x040fe40000000060 */
[----:B------:R-:W-:Y:S01]  /*7810*/  SHF.L.U32 R185, R60, 0x10, RZ ;  /* 0x000000103cb97819 */ /* 0x000fe200000006ff */
[----:B------:R-:W-:Y:S01]  /*7820*/  FFMA.FTZ R196, R196, R102, R141 ;  /* 0x00000066c4c47223 */ /* 0x000fe2000001008d */
[----:B------:R-:W-:Y:S02]  /*7830*/  SHF.L.U32 R98, R98, 0x10, RZ ;  /* 0x0000001062627819 */ /* 0x000fe400000006ff */
[----:B------:R-:W-:Y:S01]  /*7840*/  SHF.L.U32 R96, R96, 0x10, RZ ;  /* 0x0000001060607819 */ /* 0x000fe200000006ff */
[----:B------:R-:W-:Y:S01]  /*7850*/  FFMA.FTZ R185, R100, R185, R25 ;  /* 0x000000b964b97223 */ /* 0x000fe20000010019 */
[----:B------:R-:W-:Y:S01]  /*7860*/  SHF.L.U32 R100, R59, 0x10, RZ ;  /* 0x000000103b647819 */ /* 0x000fe200000006ff */
[----:B------:R-:W-:Y:S01]  /*7870*/  FFMA.FTZ R188, R201, R98, R140 ;  /* 0x00000062c9bc7223 */ /* 0x000fe2000001008c */
        /* <DEDUP_REMOVED lines=34> */
[----:B------:R-:W-:Y:S01]  /*7aa0*/  SHF.L.U32 R96, R52, 0x10, RZ ;  /* 0x0000001034607819 */ /* 0x000fe200000006ff */
[----:B------:R-:W-:Y:S01]  /*7ab0*/  FFMA.FTZ R166, R215, R100, R148 ;  /* 0x00000064d7a67223 */ /* 0x000fe20000010094 */
[----:B------:R-:W-:Y:S01]  /*7ac0*/  PRMT R102, R51, 0x7632, R102 ;  /* 0x0000763233667816 */ /* 0x000fe20000000066 */
[----:B------:R-:W0:Y:S01]  /*7ad0*/  LDC.64 R100, c[0x0][0x2b8] ;  /* 0x0000ae00ff647b82 */ /* 0x000e220000000a00 */
        /* <DEDUP_REMOVED lines=10> */
[----:B------:R-:W-:Y:S01]  /*7b80*/  F2FP.BF16.F32.PACK_AB R98, R103, R110 ;  /* 0x0000006e6762723e */ /* 0x000fe200000010ff */
[----:B------:R-:W-:Y:S01]  /*7b90*/  FFMA.FTZ R204, R97, R204, R154 ;  /* 0x000000cc61cc7223 */ /* 0x000fe2000001009a */
[----:B------:R-:W-:Y:S01]  /*7ba0*/  SHF.L.U32 R96, R96, 0x10, RZ ;  /* 0x0000001060607819 */ /* 0x000fe200000006ff */
[----:B------:R-:W-:Y:S01]  /*7bb0*/  FFMA.FTZ R156, R156, R102, R39 ;  /* 0x000000669c9c7223 */ /* 0x000fe20000010027 */
[----:B------:R-:W-:-:S02]  /*7bc0*/  PRMT R103, R49, 0x7632, R103 ;  /* 0x0000763231677816 */ /* 0x000fc40000000067 */
[----:B------:R-:W-:Y:S01]  /*7bd0*/  SHF.L.U32 R106, R51, 0x10, RZ ;  /* 0x00000010336a7819 */ /* 0x000fe200000006ff */
[----:B------:R-:W-:Y:S01]  /*7be0*/  FFMA.FTZ R201, R214, R96, R147 ;  /* 0x00000060d6c97223 */ /* 0x000fe20000010093 */
[----:B------:R-:W-:Y:S02]  /*7bf0*/  LEA.HI.SX32 R213, R108, R41, 0x1d ;  /* 0x000000296cd57211 */ /* 0x000fe400078feaff */
[----:B------:R-:W-:Y:S01]  /*7c00*/  SHF.L.U32 R189, R58, 0x10, RZ ;  /* 0x000000103abd7819 */ /* 0x000fe200000006ff */
[----:B------:R-:W-:Y:S01]  /*7c10*/  FFMA.FTZ R157, R157, R106, R40 ;  /* 0x0000006a9d9d7223 */ /* 0x000fe20000010028 */
[----:B------:R-:W-:Y:S02]  /*7c20*/  F2FP.BF16.F32.PACK_AB R97, R104, R107 ;  /* 0x0000006b6861723e */ /* 0x000fe400000010ff */
[----:B------:R-:W-:Y:S01]  /*7c30*/  PRMT R102, R48, 0x7632, R102 ;  /* 0x0000763230667816 */ /* 0x000fe20000000066 */
[----:B------:R-:W-:Y:S01]  /*7c40*/  FFMA.FTZ R189, R112, R189, R31 ;  /* 0x000000bd70bd7223 */ /* 0x000fe2000001001f */
[----:B------:R-:W-:-:S02]  /*7c50*/  SHF.L.U32 R104, R103, 0x10, RZ ;  /* 0x0000001067687819 */ /* 0x000fc400000006ff */
[----:B------:R-:W-:Y:S02]  /*7c60*/  F2FP.BF16.F32.PACK_AB R96, R170, R105 ;  /* 0x00000069aa60723e */ /* 0x000fe400000010ff */
[----:B------:R-:W-:Y:S01]  /*7c70*/  IADD3 R223, R213, 0x20, RZ ;  /* 0x00000020d5df7810 */ /* 0x000fe20007ffe0ff */
[----:B------:R-:W-:Y:S01]  /*7c80*/  FFMA.FTZ R203, R203, R104, R152 ;  /* 0x00000068cbcb7223 */ /* 0x000fe20000010098 */
[----:B------:R-:W-:Y:S02]  /*7c90*/  F2FP.BF16.F32.PACK_AB R105, R114, R117 ;  /* 0x000000757269723e */ /* 0x000fe400000010ff */
[----:B------:R-:W-:Y:S02]  /*7ca0*/  IADD3 R221, R213, 0x40, RZ ;  /* 0x00000040d5dd7810 */ /* 0x000fe40007ffe0ff */
[----:B------:R-:W-:Y:S02]  /*7cb0*/  F2FP.BF16.F32.PACK_AB R99, R118, R99 ;  /* 0x000000637663723e */ /* 0x000fe400000010ff */
[----:B------:R-:W-:Y:S01]  /*7cc0*/  SHF.L.U32 R170, R49, 0x10, RZ ;  /* 0x0000001031aa7819 */ /* 0x000fe200000006ff */
[----:B0-----:R-:W-:Y:S01]  /*7cd0*/  IMAD.WIDE.U32 R220, R221, 0x10, R100 ;  /* 0x00000010dddc7825 */ /* 0x001fe200078e0064 */
[----:B------:R-:W-:-:S02]  /*7ce0*/  SHF.L.U32 R211, R102, 0x10, RZ ;  /* 0x0000001066d37819 */ /* 0x000fc400000006ff */
[----:B------:R-:W-:Y:S01]  /*7cf0*/  F2FP.BF16.F32.PACK_AB R106, R109, R226 ;  /* 0x000000e26d6a723e */ /* 0x000fe200000010ff */
[----:B------:R-:W-:Y:S01]  /*7d00*/  IMAD.WIDE.U32 R102, R213, 0x10, R100 ;  /* 0x00000010d5667825 */ /* 0x000fe200078e0064 */
[----:B------:R-:W-:-:S03]  /*7d10*/  F2FP.BF16.F32.PACK_AB R108, R115, R230 ;  /* 0x000000e6736c723e */ /* 0x000fc600000010ff */
[----:B------:R-:W-:Y:S01]  /*7d20*/  FFMA.FTZ R170, R119, R170, R38 ;  /* 0x000000aa77aa7223 */ /* 0x000fe20000010026 */
[----:B------:R-:W-:Y:S01]  /*7d30*/  F2FP.BF16.F32.PACK_AB R117, R178, R179 ;  /* 0x000000b3b275723e */ /* 0x000fe200000010ff */
[----:B------:R-:W-:Y:S01]  /*7d40*/  FFMA.FTZ R211, R202, R211, R151 ;  /* 0x000000d3cad37223 */ /* 0x000fe20000010097 */
[----:B------:R-:W-:Y:S01]  /*7d50*/  IADD3 R215, R213, 0x60, RZ ;  /* 0x00000060d5d77810 */ /* 0x000fe20007ffe0ff */
[----:B------:R0:W-:Y:S01]  /*7d60*/  STG.E.128 desc[UR4][R102.64], R96 ;  /* 0x0000006066007986 */ /* 0x0001e2000c101d04 */
[----:B------:R-:W-:Y:S02]  /*7d70*/  SHF.L.U32 R208, R48, 0x10, RZ ;  /* 0x0000001030d07819 */ /* 0x000fe400000006ff */
[----:B------:R-:W-:Y:S01]  /*7d80*/  F2FP.BF16.F32.PACK_AB R109, R164, R163 ;  /* 0x000000a3a46d723e */ /* 0x000fe200000010ff */
[----:B------:R-:W-:Y:S01]  /*7d90*/  IMAD.WIDE.U32 R214, R215, 0x10, R100 ;  /* 0x00000010d7d67825 */ /* 0x000fe200078e0064 */
[----:B------:R-:W-:-:S03]  /*7da0*/  F2FP.BF16.F32.PACK_AB R115, R168, R175 ;  /* 0x000000afa873723e */ /* 0x000fc600000010ff */
[----:B------:R-:W-:Y:S01]  /*7db0*/  FFMA.FTZ R208, R162, R208, R37 ;  /* 0x000000d0a2d07223 */ /* 0x000fe20000010025 */
[----:B------:R-:W-:Y:S02]  /*7dc0*/  F2FP.BF16.F32.PACK_AB R112, R161, R238 ;  /* 0x000000eea170723e */ /* 0x000fe400000010ff */
[----:B------:R-:W-:Y:S02]  /*7dd0*/  F2FP.BF16.F32.PACK_AB R118, R165, R250 ;  /* 0x000000faa576723e */ /* 0x000fe400000010ff */
[----:B------:R-:W-:Y:S02]  /*7de0*/  F2FP.BF16.F32.PACK_AB R116, R169, R246 ;  /* 0x000000f6a974723e */ /* 0x000fe400000010ff */
[----:B------:R-:W-:Y:S02]  /*7df0*/  IADD3 R179, R213, 0x80, RZ ;  /* 0x00000080d5b37810 */ /* 0x000fe40007ffe0ff */
[----:B------:R-:W-:Y:S01]  /*7e00*/  F2FP.BF16.F32.PACK_AB R104, R111, R222 ;  /* 0x000000de6f68723e */ /* 0x000fe200000010ff */
[----:B------:R-:W-:Y:S01]  /*7e10*/  IMAD.WIDE.U32 R222, R223, 0x10, R100 ;  /* 0x00000010dfde7825 */ /* 0x000fe200078e0064 */
[----:B------:R-:W-:-:S02]  /*7e20*/  IADD3 R169, R213, 0xa0, RZ ;  /* 0x000000a0d5a97810 */ /* 0x000fc40007ffe0ff */
[----:B------:R-:W-:Y:S01]  /*7e30*/  IADD3 R165, R213, 0xc0, RZ ;  /* 0x000000c0d5a57810 */ /* 0x000fe20007ffe0ff */
[--C-:B------:R-:W-:Y:S01]  /*7e40*/  IMAD.WIDE.U32 R178, R179, 0x10, R100.reuse ;  /* 0x00000010b3b27825 */ /* 0x100fe200078e0064 */
[C---:B------:R-:W-:Y:S02]  /*7e50*/  IADD3 R163, R213.reuse, 0xe0, RZ ;  /* 0x000000e0d5a37810 */ /* 0x040fe40007ffe0ff */
[----:B------:R-:W-:Y:S01]  /*7e60*/  IADD3 R161, R213, 0x100, RZ ;  /* 0x00000100d5a17810 */ /* 0x000fe20007ffe0ff */
[--C-:B------:R-:W-:Y:S01]  /*7e70*/  IMAD.WIDE.U32 R168, R169, 0x10, R100.reuse ;  /* 0x00000010a9a87825 */ /* 0x100fe200078e0064 */
[----:B------:R-:W-:Y:S02]  /*7e80*/  IADD3 R175, R213, 0x120, RZ ;  /* 0x00000120d5af7810 */ /* 0x000fe40007ffe0ff */
[----:B------:R-:W-:Y:S01]  /*7e90*/  F2FP.BF16.F32.PACK_AB R107, R174, R159 ;  /* 0x0000009fae6b723e */ /* 0x000fe200000010ff */
[----:B------:R-:W-:Y:S01]  /*7ea0*/  IMAD.WIDE.U32 R164, R165, 0x10, R100 ;  /* 0x00000010a5a47825 */ /* 0x000fe200078e0064 */
[----:B------:R-:W-:-:S02]  /*7eb0*/  F2FP.BF16.F32.PACK_AB R111, R160, R167 ;  /* 0x000000a7a06f723e */ /* 0x000fc400000010ff */
        /* <DEDUP_REMOVED lines=8> */
[----:B0-----:R-:W-:Y:S01]  /*7f40*/  F2FP.BF16.F32.PACK_AB R99, R180, R191 ;  /* 0x000000bfb463723e */ /* 0x001fe200000010ff */
[----:B------:R-:W-:Y:S01]  /*7f50*/  IMAD.WIDE.U32 R174, R175, 0x10, R100 ;  /* 0x00000010afae7825 */ /* 0x000fe200078e0064 */
[----:B------:R-:W-:Y:S01]  /*7f60*/  F2FP.BF16.F32.PACK_AB R98, R173, R190 ;  /* 0x000000bead62723e */ /* 0x000fe200000010ff */
[----:B------:R0:W-:Y:S01]  /*7f70*/  STG.E.128 desc[UR4][R214.64], R112 ;  /* 0x00000070d6007986 */ /* 0x0001e2000c101d04 */
[----:B------:R-:W-:-:S02]  /*7f80*/  F2FP.BF16.F32.PACK_AB R97, R182, R187 ;  /* 0x000000bbb661723e */ /* 0x000fc400000010ff */
[----:B------:R-:W-:Y:S01]  /*7f90*/  F2FP.BF16.F32.PACK_AB R96, R177, R186 ;  /* 0x000000bab160723e */ /* 0x000fe200000010ff */
[----:B------:R3:W-:Y:S01]  /*7fa0*/  STG.E.128 desc[UR4][R178.64], R116 ;  /* 0x00000074b2007986 */ /* 0x0007e2000c101d04 */
[----:B------:R-:W-:Y:S02]  /*7fb0*/  F2FP.BF16.F32.PACK_AB R103, R184, R195 ;  /* 0x000000c3b867723e */ /* 0x000fe400000010ff */
[----:B------:R-:W-:Y:S01]  /*7fc0*/  F2FP.BF16.F32.PACK_AB R102, R196, R181 ;  /* 0x000000b5c466723e */ /* 0x000fe200000010ff */
[----:B------:R3:W-:Y:S01]  /*7fd0*/  STG.E.128 desc[UR4][R168.64], R96 ;  /* 0x00000060a8007986 */ /* 0x0007e2000c101d04 */
[----:B------:R-:W-:Y:S02]  /*7fe0*/  F2FP.BF16.F32.PACK_AB R101, R188, R199 ;  /* 0x000000c7bc65723e */ /* 0x000fe400000010ff */
[----:B------:R-:W-:Y:S02]  /*7ff0*/  F2FP.BF16.F32.PACK_AB R100, R200, R185 ;  /* 0x000000b9c864723e */ /* 0x000fe400000010ff */
[----:B-1----:R-:W-:-:S02]  /*8000*/  F2FP.BF16.F32.PACK_AB R107, R192, R205 ;  /* 0x000000cdc06b723e */ /* 0x002fc400000010ff */
[----:B------:R-:W-:Y:S01]  /*8010*/  F2FP.BF16.F32.PACK_AB R106, R206, R189 ;  /* 0x000000bdce6a723e */ /* 0x000fe200000010ff */
[----:B------:R3:W-:Y:S01]  /*8020*/  STG.E.128 desc[UR4][R164.64], R100 ;  /* 0x00000064a4007986 */ /* 0x0007e2000c101d04 */
[----:B------:R-:W-:Y:S02]  /*8030*/  F2FP.BF16.F32.PACK_AB R105, R194, R209 ;  /* 0x000000d1c269723e */ /* 0x000fe400000010ff */
[----:B------:R-:W-:Y:S02]  /*8040*/  F2FP.BF16.F32.PACK_AB R104, R210, R193 ;  /* 0x000000c1d268723e */ /* 0x000fe400000010ff */
[----:B--2---:R-:W-:Y:S02]  /*8050*/  F2FP.BF16.F32.PACK_AB R111, R198, R217 ;  /* 0x000000d9c66f723e */ /* 0x004fe400000010ff */
[----:B------:R-:W-:Y:S01]  /*8060*/  F2FP.BF16.F32.PACK_AB R110, R197, R212 ;  /* 0x000000d4c56e723e */ /* 0x000fe200000010ff */
[----:B------:R3:W-:Y:S01]  /*8070*/  STG.E.128 desc[UR4][R162.64], R104 ;  /* 0x00000068a2007986 */ /* 0x0007e2000c101d04 */
[----:B------:R-:W-:-:S02]  /*8080*/  F2FP.BF16.F32.PACK_AB R109, R166, R219 ;  /* 0x000000dba66d723e */ /* 0x000fc400000010ff */
[----:B------:R-:W-:Y:S02]  /*8090*/  F2FP.BF16.F32.PACK_AB R108, R201, R158 ;  /* 0x0000009ec96c723e */ /* 0x000fe400000010ff */
[----:B0-----:R-:W-:Y:S02]  /*80a0*/  F2FP.BF16.F32.PACK_AB R115, R204, R157 ;  /* 0x0000009dcc73723e */ /* 0x001fe400000010ff */
[----:B------:R-:W-:Y:S01]  /*80b0*/  F2FP.BF16.F32.PACK_AB R114, R207, R156 ;  /* 0x0000009ccf72723e */ /* 0x000fe200000010ff */
[----:B------:R3:W-:Y:S01]  /*80c0*/  STG.E.128 desc[UR4][R160.64], R108 ;  /* 0x0000006ca0007986 */ /* 0x0007e2000c101d04 */
[----:B------:R-:W-:Y:S02]  /*80d0*/  F2FP.BF16.F32.PACK_AB R113, R203, R170 ;  /* 0x000000aacb71723e */ /* 0x000fe400000010ff */
[----:B------:R-:W-:-:S05]  /*80e0*/  F2FP.BF16.F32.PACK_AB R112, R211, R208 ;  /* 0x000000d0d370723e */ /* 0x000fca00000010ff */
[----:B------:R3:W-:Y:S02]  /*80f0*/  STG.E.128 desc[UR4][R174.64], R112 ;  /* 0x00000070ae007986 */ /* 0x0007e4000c101d04 */
.L_x_1127:
[----:B------:R-:W-:Y:S05]  /*8100*/  BSYNC B0 ;  /* 0x0000000000007941 */ /* 0x000fea0003800000 */
.L_x_1126:
[----:B---3--:R-:W1:Y:S02]  /*8110*/  LDC.64 R96, c[0x0][0x210] ;  /* 0x00008400ff607b82 */ /* 0x008e640000000a00 */
[----:B-1----:R-:W-:-:S04]  /*8120*/  LEA R42, R96, R42, 0x2 ;  /* 0x0000002a602a7211 */ /* 0x002fc800078e10ff */
[----:B------:R-:W-:-:S13]  /*8130*/  ISETP.GE.AND P0, PT, R42, R97, PT ;  /* 0x000000612a00720c */ /* 0x000fda0003f06270 */
[----:B------:R-:W-:Y:S05]  /*8140*/  @!P0 BRA `(.L_x_1128) ;  /* 0xffffff8800948947 */ /* 0x000fea000383ffff */
[----:B------:R-:W-:Y:S05]  /*8150*/  EXIT ;  /* 0x000000000000794d */ /* 0x000fea0003800000 */
.L_x_1125:
        /* <DEDUP_REMOVED lines=8> */
.L_x_1130:
[----:B------:R-:W-:Y:S05]  /*81e0*/  BSYNC B0 ;  /* 0x0000000000007941 */ /* 0x000fea0003800000 */
.L_x_1129:
        /* <DEDUP_REMOVED lines=10> */
.L_x_1131:
[----:B------:R-:W-:Y:S01]  /*8290*/  HFMA2.MMA R224, -RZ, RZ, 0, 2.384185791015625e-07 ;  /* 0x00000004ffe07435 */ /* 0x000fe200000001ff */
[----:B------:R-:W-:-:S05]  /*82a0*/  MOV R96, R223 ;  /* 0x000000df00607202 */ /* 0x000fca0000000f00 */
[----:B------:R-:W-:-:S05]  /*82b0*/  FADD.FTZ R98, R97, R96 ;  /* 0x0000006061627221 */ /* 0x000fca0000010000 */
[----:B------:R-:W-:-:S07]  /*82c0*/  MOV R225, R98 ;  /* 0x0000006200e17202 */ /* 0x000fce0000000f00 */
[----:B------:R-:W-:Y:S05]  /*82d0*/  WARPSYNC.COLLECTIVE R222, `(.L_x_1132) ;  /* 0x00000000de087348 */ /* 0x000fea0003c00000 */
[----:B------:R0:W1:Y:S02]  /*82e0*/  SHFL.BFLY P2, R223, R225, R224, R227 ;  /* 0x0c0000e0e1df7389 */ /* 0x00006400000400e3 */
[----:B01----:R-:W-:Y:S01]  /*82f0*/  ENDCOLLECTIVE ;  /* 0x000000000000791b */ /* 0x003fe20003800000 */
.L_x_1132:
[----:B------:R-:W-:Y:S01]  /*8300*/  HFMA2.MMA R224, -RZ, RZ, 0, 4.76837158203125e-07 ;  /* 0x00000008ffe07435 */ /* 0x000fe200000001ff */
[----:B------:R-:W-:-:S05]  /*8310*/  MOV R99, R223 ;  /* 0x000000df00637202 */ /* 0x000fca0000000f00 */
[----:B------:R-:W-:-:S05]  /*8320*/  FADD.FTZ R99, R98, R99 ;  /* 0x0000006362637221 */ /* 0x000fca0000010000 */
[----:B------:R-:W-:-:S07]  /*8330*/  MOV R225, R99 ;  /* 0x0000006300e17202 */ /* 0x000fce0000000f00 */
[----:B------:R-:W-:Y:S05]  /*8340*/  WARPSYNC.COLLECTIVE R222, `(.L_x_1133) ;  /* 0x00000000de087348 */ /* 0x000fea0003c00000 */
[----:B------:R0:W1:Y:S02]  /*8350*/  SHFL.BFLY P2, R223, R225, R224, R227 ;  /* 0x0c0000e0e1df7389 */ /* 0x00006400000400e3 */
[----:B01----:R-:W-:Y:S01]  /*8360*/  ENDCOLLECTIVE ;  /* 0x000000000000791b */ /* 0x003fe20003800000 */
.L_x_1133:
[----:B------:R-:W-:Y:S01]  /*8370*/  HFMA2.MMA R224, -RZ, RZ, 0, 9.5367431640625e-07 ;  /* 0x00000010ffe07435 */ /* 0x000fe200000001ff */
[----:B------:R-:W-:-:S05]  /*8380*/  MOV R96, R223 ;  /* 0x000000df00607202 */ /* 0x000fca0000000f00 */
[----:B------:R-:W-:-:S05]  /*8390*/  FADD.FTZ R101, R99, R96 ;  /* 0x0000006063657221 */ /* 0x000fca0000010000 */
[----:B------:R-:W-:-:S07]  /*83a0*/  MOV R225, R101 ;  /* 0x0000006500e17202 */ /* 0x000fce0000000f00 */
[----:B------:R-:W-:Y:S05]  /*83b0*/  WARPSYNC.COLLECTIVE R222, `(.L_x_1134) ;  /* 0x00000000de087348 */ /* 0x000fea0003c00000 */
[----:B------:R0:W1:Y:S02]  /*83c0*/  SHFL.BFLY P2, R223, R225, R224, R227 ;  /* 0x0c0000e0e1df7389 */ /* 0x00006400000400e3 */
[----:B01----:R-:W-:Y:S01]  /*83d0*/  ENDCOLLECTIVE ;  /* 0x000000000000791b */ /* 0x003fe20003800000 */
.L_x_1134:
[----:B------:R-:W-:Y:S01]  /*83e0*/  HFMA2.MMA R224, -RZ, RZ, 0, 5.9604644775390625e-08 ;  /* 0x00000001ffe07435 */ /* 0x000fe200000001ff */
[----:B------:R-:W-:-:S05]  /*83f0*/  MOV R96, R223 ;  /* 0x000000df00607202 */ /* 0x000fca0000000f00 */
        /* <DEDUP_REMOVED lines=166> */
.L_x_1135:
[----:B------:R-:W-:Y:S01]  /*8e60*/  HFMA2.MMA R224, -RZ, RZ, 0, 1.1920928955078125e-07 ;  /* 0x00000002ffe07435 */ /* 0x000fe200000001ff */
[----:B------:R-:W-:-:S05]  /*8e70*/  MOV R97, R223 ;  /* 0x000000df00617202 */ /* 0x000fca0000000f00 */
[----:B------:R-:W-:-:S05]  /*8e80*/  FADD.FTZ R97, R96, R97 ;  /* 0x0000006160617221 */ /* 0x000fca0000010000 */
[----:B------:R-:W-:-:S07]  /*8e90*/  MOV R225, R97 ;  /* 0x0000006100e17202 */ /* 0x000fce0000000f00 */
[----:B------:R-:W-:Y:S05]  /*8ea0*/  WARPSYNC.COLLECTIVE R222, `(.L_x_1136) ;  /* 0x00000000de087348 */ /* 0x000fea0003c00000 */
[----:B------:R0:W1:Y:S02]  /*8eb0*/  SHFL.BFLY P2, R223, R225, R224, R227 ;  /* 0x0c0000e0e1df7389 */ /* 0x00006400000400e3 */
[----:B01----:R-:W-:Y:S01]  /*8ec0*/  ENDCOLLECTIVE ;  /* 0x000000000000791b */ /* 0x003fe20003800000 */
.L_x_1136:
[----:B------:R-:W-:Y:S01]  /*8ed0*/  HFMA2.MMA R224, -RZ, RZ, 0, 2.384185791015625e-07 ;  /* 0x00000004ffe07435 */ /* 0x000fe200000001ff */
[----:B------:R-:W-:-:S05]  /*8ee0*/  MOV R98, R223 ;  /* 0x000000df00627202 */ /* 0x000fca0000000f00 */
[----:B------:R-:W-:-:S05]  /*8ef0*/  FADD.FTZ R98, R97, R98 ;  /* 0x0000006261627221 */ /* 0x000fca0000010000 */
[----:B------:R-:W-:-:S07]  /*8f00*/  MOV R225, R98 ;  /* 0x0000006200e17202 */ /* 0x000fce0000000f00 */
[----:B------:R-:W-:Y:S05]  /*8f10*/  WARPSYNC.COLLECTIVE R222, `(.L_x_1137) ;  /* 0x00000000de087348 */ /* 0x000fea0003c00000 */
[----:B------:R0:W1:Y:S02]  /*8f20*/  SHFL.BFLY P2, R223, R225, R224, R227 ;  /* 0x0c0000e0e1df7389 */ /* 0x00006400000400e3 */
[----:B01----:R-:W-:Y:S01]  /*8f30*/  ENDCOLLECTIVE ;  /* 0x000000000000791b */ /* 0x003fe20003800000 */
.L_x_1137:
[----:B------:R-:W-:Y:S01]  /*8f40*/  HFMA2.MMA R224, -RZ, RZ, 0, 4.76837158203125e-07 ;  /* 0x00000008ffe07435 */ /* 0x000fe200000001ff */
[----:B------:R-:W-:-:S05]  /*8f50*/  MOV R99, R223 ;  /* 0x000000df00637202 */ /* 0x000fca0000000f00 */
[----:B------:R-:W-:-:S05]  /*8f60*/  FADD.FTZ R99, R98, R99 ;  /* 0x0000006362637221 */ /* 0x000fca0000010000 */
[----:B------:R-:W-:-:S07]  /*8f70*/  MOV R225, R99 ;  /* 0x0000006300e17202 */ /* 0x000fce0000000f00 */
[----:B------:R-:W-:Y:S05]  /*8f80*/  WARPSYNC.COLLECTIVE R222, `(.L_x_1138) ;  /* 0x00000000de087348 */ /* 0x000fea0003c00000 */
[----:B------:R0:W1:Y:S02]  /*8f90*/  SHFL.BFLY P2, R223, R225, R224, R227 ;  /* 0x0c0000e0e1df7389 */ /* 0x00006400000400e3 */
[----:B01----:R-:W-:Y:S01]  /*8fa0*/  ENDCOLLECTIVE ;  /* 0x000000000000791b */ /* 0x003fe20003800000 */
.L_x_1138:
[----:B------:R-:W-:Y:S01]  /*8fb0*/  HFMA2.MMA R224, -RZ, RZ, 0, 9.5367431640625e-07 ;  /* 0x00000010ffe07435 */ /* 0x000fe200000001ff */
[----:B------:R-:W-:-:S05]  /*8fc0*/  MOV R220, R223 ;  /* 0x000000df00dc7202 */ /* 0x000fca0000000f00 */
[----:B------:R-:W-:-:S05]  /*8fd0*/  FADD.FTZ R220, R99, R220 ;  /* 0x000000dc63dc7221 */ /* 0x000fca0000010000 */
[----:B------:R-:W-:-:S07]  /*8fe0*/  MOV R225, R220 ;  /* 0x000000dc00e17202 */ /* 0x000fce0000000f00 */
[----:B------:R-:W-:Y:S05]  /*8ff0*/  WARPSYNC.COLLECTIVE R222, `(.L_x_1139) ;  /* 0x00000000de087348 */ /* 0x000fea0003c00000 */
[----:B------:R0:W1:Y:S02]  /*9000*/  SHFL.BFLY P2, R223, R225, R224, R227 ;  /* 0x0c0000e0e1df7389 */ /* 0x00006400000400e3 */
[----:B01----:R-:W-:Y:S01]  /*9010*/  ENDCOLLECTIVE ;  /* 0x000000000000791b */ /* 0x003fe20003800000 */
.L_x_1139:
[----:B------:R-:W-:Y:S01]  /*9020*/  MOV R101, R223 ;  /* 0x000000df00657202 */ /* 0x000fe20000000f00 */
[----:B------:R-:W-:Y:S06]  /*9030*/  BRA `(.L_x_1140) ;  /* 0xffffffd4001c7947 */ /* 0x000fec000383ffff */
.L_x_1141:
        /* <DEDUP_REMOVED lines=12> */
.L_x_72283:


//--------------------- .text._ZN10layer_norm13ln_fwd_kernelINS_13Kernel_traitsI13__nv_bfloat16S2_S2_S2_fjLj2560ELj1ELj4ELj1ELj16ENS_18Kernel_traits_baseILj2560ES2_S2_S2_S2_fjLj128EEEEELb0ELb1ELb0ELb0EEEvNS_9FwdParamsE --------------------------
	.section	.text._ZN10layer_norm13ln_fwd_kernelINS_13Kernel_traitsI13__nv_bfloat16S2_S2_S2_fjLj2560ELj1ELj4ELj1ELj16ENS_18Kernel_traits_baseILj2560ES2_S2_S2_S2_fjLj128EEEEELb0ELb1ELb0ELb0EEEvNS_9FwdParamsE,"ax",@progbits
	.align	128
        .global         _ZN10layer_norm13ln_fwd_kernelINS_13Kernel_traitsI13__nv_bfloat16S2_S2_S2_fjLj2560ELj1ELj4ELj1ELj16ENS_18Kernel_traits_baseILj2560ES2_S2_S2_S2_fjLj128EEEEELb0ELb1ELb0ELb0EEEvNS_9FwdParamsE
        .type           _ZN10layer_norm13ln_fwd_kernelINS_13Kernel_traitsI13__nv_bfloat16S2_S2_S2_fjLj2560ELj1ELj4ELj1ELj16ENS_18Kernel_traits_baseILj2560ES2_S2_S2_S2_fjLj128EEEEELb0ELb1ELb0ELb0EEEvNS_9FwdParamsE,@function
        .size           _ZN10layer_norm13ln_fwd_kernelINS_13Kernel_traitsI13__nv_bfloat16S2_S2_S2_fjLj2560ELj1ELj4ELj1ELj16ENS_18Kernel_traits_baseILj2560ES2_S2_S2_S2_fjLj128EEEEELb0ELb1ELb0ELb0EEEvNS_9FwdParamsE,(.L_x_72284 - _ZN10layer_norm13ln_fwd_kernelINS_13Kernel_traitsI13__nv_bfloat16S2_S2_S2_fjLj2560ELj1ELj4ELj1ELj16ENS_18Kernel_traits_baseILj2560ES2_S2_S2_S2_fjLj128EEEEELb0ELb1ELb0ELb0EEEvNS_9FwdParamsE)
        .other          _ZN10layer_norm13ln_fwd_kernelINS_13Kernel_traitsI13__nv_bfloat16S2_S2_S2_fjLj2560ELj1ELj4ELj1ELj16ENS_18Kernel_traits_baseILj2560ES2_S2_S2_S2_fjLj128EEEEELb0ELb1ELb0ELb0EEEvNS_9FwdParamsE,@"STO_CUDA_ENTRY STV_DEFAULT"
_ZN10layer_norm13ln_fwd_kernelINS_13Kernel_traitsI13__nv_bfloat16S2_S2_S2_fjLj2560ELj1ELj4ELj1ELj16ENS_18Kernel_traits_baseILj2560ES2_S2_S2_S2_fjLj128EEEEELb0ELb1ELb0ELb0EEEvNS_9FwdParamsE:
.text._ZN10layer_norm13ln_fwd_kernelINS_13Kernel_traitsI13__nv_bfloat16S2_S2_S2_fjLj2560ELj1ELj4ELj1ELj16ENS_18Kernel_traits_baseILj2560ES2_S2_S2_S2_fjLj128EEEEELb0ELb1ELb0ELb0EEEvNS_9FwdParamsE:
        /* <DEDUP_REMOVED lines=26> */
[----:B------:R-:W-:Y:S01]  /*01a0*/  ULDC.64 UR6, c[0x0][0x2c8] ;  /* 0x0000b20000067ab9 */ /* 0x000fe20000000a00 */
[----:B------:R-:W0:Y:S01]  /*01b0*/  LDC.64 R56, c[0x0][0x260] ;  /* 0x00009800ff387b82 */ /* 0x000e220000000a00 */
[----:B------:R-:W-:Y:S01]  /*01c0*/  ISETP.NE.U32.AND P1, PT, RZ, UR6, PT ;  /* 0x00000006ff007c0c */ /* 0x000fe2000bf25070 */
[----:B------:R-:W-:-:S03]  /*01d0*/  ULDC.64 UR8, c[0x0][0x278] ;  /* 0x00009e0000087ab9 */ /* 0x000fc60000000a00 */
[----:B------:R-:W-:-:S13]  /*01e0*/  ISETP.NE.AND.EX P1, PT, RZ, UR7, PT, P1 ;  /* 0x00000007ff007c0c */ /* 0x000fda000bf25310 */
[----:B------:R-:W-:-:S04]  /*01f0*/  @P1 LEA R46, P2, R3, UR6, 0x4 ;  /* 0x00000006032e1c11 */ /* 0x000fc8000f8420ff */
[C---:B------:R-:W-:Y:S02]  /*0200*/  @P1 LEA.HI.X R47, R3.reuse, UR7, RZ, 0x4, P2 ;  /* 0x00000007032f1c11 */ /* 0x040fe400090f24ff */
[C---:B------:R-:W-:Y:S01]  /*0210*/  LEA R124, P2, R3.reuse, UR8, 0x4 ;  /* 0x00000008037c7c11 */ /* 0x040fe2000f8420ff */
[----:B0-----:R-:W-:-:S03]  /*0220*/  IMAD.WIDE.U32 R56, R3, 0x10, R56 ;  /* 0x0000001003387825 */ /* 0x001fc600078e0038 */
[C---:B------:R-:W-:Y:S01]  /*0230*/  LEA.HI.X R125, R3.reuse, UR9, RZ, 0x4, P2 ;  /* 0x00000009037d7c11 */ /* 0x040fe200090f24ff */
[----:B------:R-:W5:Y:S04]  /*0240*/  @P1 LDG.E.128 R44, desc[UR4][R46.64] ;  /* 0x000000042e2c1981 */ /* 0x000f68000c1e1d00 */
[----:B------:R-:W2:Y:S04]  /*0250*/  LDG.E.128 R56, desc[UR4][R56.64] ;  /* 0x0000000438387981 */ /* 0x000ea8000c1e1d00 */
[----:B------:R-:W3:Y:S01]  /*0260*/  LDG.E.128 R124, desc[UR4][R124.64] ;  /* 0x000000047c7c7981 */ /* 0x000ee2000c1e1d00 */
[----:B------:R-:W-:-:S02]  /*0270*/  LOP3.LUT R3, R3, 0x20, RZ, 0xfc, !PT ;  /* 0x0000002003037812 */ /* 0x000fc400078efcff */
[----:B------:R-:W-:Y:S02]  /*0280*/  @!P1 CS2R R44, SRZ ;  /* 0x00000000002c9805 */ /* 0x000fe4000001ff00 */
[----:B------:R-:W-:Y:S02]  /*0290*/  @!P1 CS2R R46, SRZ ;  /* 0x00000000002e9805 */ /* 0x000fe4000001ff00 */
[----:B--2---:R-:W-:Y:S02]  /*02a0*/  PRMT R236, R56, 0x7632, R236 ;  /* 0x0000763238ec7816 */ /* 0x004fe400000000ec */
[----:B------:R-:W-:Y:S02]  /*02b0*/  PRMT R234, R57, 0x7632, R234 ;  /* 0x0000763239ea7816 */ /* 0x000fe400000000ea */
[----:B------:R-:W-:Y:S02]  /*02c0*/  PRMT R232, R58, 0x7632, R232 ;  /* 0x000076323ae87816 */ /* 0x000fe400000000e8 */
[----:B------:R-:W-:-:S02]  /*02d0*/  PRMT R230, R59, 0x7632, R230 ;  /* 0x000076323be67816 */ /* 0x000fc400000000e6 */
[----:B---3--:R-:W-:Y:S02]  /*02e0*/  PRMT R95, R124, 0x7632, R95 ;  /* 0x000076327c5f7816 */ /* 0x008fe4000000005f */
[----:B------:R-:W-:Y:S02]  /*02f0*/  PRMT R94, R125, 0x7632, R94 ;  /* 0x000076327d5e7816 */ /* 0x000fe4000000005e */
[----:B------:R-:W-:Y:S02]  /*0300*/  PRMT R93, R126, 0x7632, R93 ;  /* 0x000076327e5d7816 */ /* 0x000fe4000000005d */
[----:B------:R-:W-:-:S07]  /*0310*/  PRMT R92, R127, 0x7632, R92 ;  /* 0x000076327f5c7816 */ /* 0x000fce000000005c */
.L_x_1143:
[----:B------:R-:W-:Y:S05]  /*0320*/  BSYNC B0 ;  /* 0x0000000000007941 */ /* 0x000fea0003800000 */
.L_x_1142:
[----:B------:R-:W-:Y:S04]  /*0330*/  BSSY B0, `(.L_x_1144) ;  /* 0x000001a000007945 */ /* 0x000fe80003800000 */
[----:B------:R-:W-:Y:S05]  /*0340*/  @!P6 BRA `(.L_x_1145) ;  /* 0x000000000060e947 */ /* 0x000fea0003800000 */
        /* <DEDUP_REMOVED lines=13> */
[----:B------:R-:W-:-:S02]  /*0420*/  IADD3 R3, R3, 0x20, RZ ;  /* 0x0000002003037810 */ /* 0x000fc40007ffe0ff */
        /* <DEDUP_REMOVED lines=10> */
.L_x_1145:
[----:B------:R-:W-:Y:S05]  /*04d0*/  BSYNC B0 ;  /* 0x0000000000007941 */ /* 0x000fea0003800000 */
.L_x_1144:
        /* <DEDUP_REMOVED lines=26> */
.L_x_1147:
[----:B------:R-:W-:Y:S05]  /*0680*/  BSYNC B0 ;  /* 0x0000000000007941 */ /* 0x000fea0003800000 */
.L_x_1146:
        /* <DEDUP_REMOVED lines=26> */
.L_x_1149:
[----:B------:R-:W-:Y:S05]  /*0830*/  BSYNC B0 ;  /* 0x0000000000007941 */ /* 0x000fea0003800000 */
.L_x_1148:
        /* <DEDUP_REMOVED lines=26> */
.L_x_1151:
[----:B------:R-:W-:Y:S05]  /*09e0*/  BSYNC B0 ;  /* 0x0000000000007941 */ /* 0x000fea0003800000 */
.L_x_1150:
[----:B------:R-:W-:Y:S01]  /*09f0*/  ISETP.GE.U32.AND P1, PT, R0, 0xc0, PT ;  /* 0x000000c00000780c */ /* 0x000fe20003f26070 */
[----:B------:R-:W-:Y:S01]  /*0a00*/  BSSY B0, `(.L_x_1152) ;  /* 0x000001c000007945 */ /* 0x000fe20003800000 */
[----:B------:R-:W-:-:S11]  /*0a10*/  LOP3.LUT R2, R2, 0xfffffbff, RZ, 0xc0, !PT ;  /* 0xfffffbff02027812 */ /* 0x000fd600078ec0ff */
[----:B------:R-:W-:Y:S01]  /*0a20*/  @P1 LOP3.LUT R2, R2, 0x400, RZ, 0xfc, !PT ;  /* 0x0000040002021812 */ /* 0x000fe200078efcff */
[----:B------:R-:W-:Y:S06]  /*0a30*/  @!P1 BRA `(.L_x_1153) ;  /* 0x0000000000609947 */ /* 0x000fec0003800000 */
[----:B------:R-:W-:Y:S01]  /*0a40*/  ULDC.64 UR8, c[0x0][0x278] ;  /* 0x00009e0000087ab9 */ /* 0x000fe20000000a00 */
[----:B------:R-:W-:Y:S01]  /*0a50*/  ULDC.64 UR6, c[0x0][0x2c8] ;  /* 0x0000b20000067ab9 */ /* 0x000fe20000000a00 */
[C---:B------:R-:W-:Y:S01]  /*0a60*/  LEA R88, P1, R3.reuse, UR8, 0x4 ;  /* 0x0000000803587c11 */ /* 0x040fe2000f8220ff */
[----:B------:R-:W0:Y:S03]  /*0a70*/  LDC.64 R4, c[0x0][0x260] ;  /* 0x00009800ff047b82 */ /* 0x000e260000000a00 */
[----:B------:R-:W-:Y:S02]  /*0a80*/  LEA.HI.X R89, R3, UR9, RZ, 0x4, P1 ;  /* 0x0000000903597c11 */ /* 0x000fe400088f24ff */
[----:B------:R-:W-:-:S04]  /*0a90*/  ISETP.NE.U32.AND P1, PT, RZ, UR6, PT ;  /* 0x00000006ff007c0c */ /* 0x000fc8000bf25070 */
[----:B------:R-:W-:Y:S01]  /*0aa0*/  ISETP.NE.AND.EX P1, PT, RZ, UR7, PT, P1 ;  /* 0x00000007ff007c0c */ /* 0x000fe2000bf25310 */
[----:B------:R-:W2:-:S12]  /*0ab0*/  LDG.E.128 R88, desc[UR4][R88.64] ;  /* 0x0000000458587981 */ /* 0x000e98000c1e1d00 */
[C---:B------:R-:W-:Y:S01]  /*0ac0*/  @P1 LEA R26, P2, R3.reuse, UR6, 0x4 ;  /* 0x00000006031a1c11 */ /* 0x040fe2000f8420ff */
[----:B0-----:R-:W-:-:S03]  /*0ad0*/  IMAD.WIDE.U32 R4, R3, 0x10, R4 ;  /* 0x0000001003047825 */ /* 0x001fc600078e0004 */
[C---:B------:R-:W-:Y:S02]  /*0ae0*/  @P1 LEA.HI.X R27, R3.reuse, UR7, RZ, 0x4, P2 ;  /* 0x00000007031b1c11 */ /* 0x040fe400090f24ff */
[----:B------:R-:W3:Y:S04]  /*0af0*/  LDG.E.128 R176, desc[UR4][R4.64] ;  /* 0x0000000404b07981 */ /* 0x000ee8000c1e1d00 */
[----:B------:R-:W5:Y:S01]  /*0b00*/  @P1 LDG.E.128 R24, desc[UR4][R26.64] ;  /* 0x000000041a181981 */ /* 0x000f62000c1e1d00 */
[----:B------:R-:W-:Y:S02]  /*0b10*/  IADD3 R3, R3, 0x20, RZ ;  /* 0x0000002003037810 */ /* 0x000fe40007ffe0ff */
[----:B--2---:R-:W-:Y:S02]  /*0b20*/  PRMT R109, R88, 0x7632, R109 ;  /* 0x00007632586d7816 */ /* 0x004fe4000000006d */
[----:B------:R-:W-:-:S02]  /*0b30*/  PRMT R110, R89, 0x7632, R110 ;  /* 0x00007632596e7816 */ /* 0x000fc4000000006e */
[----:B------:R-:W-:Y:S02]  /*0b40*/  PRMT R111, R90, 0x7632, R111 ;  /* 0x000076325a6f7816 */ /* 0x000fe4000000006f */
[----:B------:R-:W-:Y:S02]  /*0b50*/  PRMT R120, R91, 0x7632, R120 ;  /* 0x000076325b787816 */ /* 0x000fe40000000078 */
[----:B---3--:R-:W-:Y:S02]  /*0b60*/  PRMT R174, R176, 0x7632, R174 ;  /* 0x00007632b0ae7816 */ /* 0x008fe400000000ae */
[----:B------:R-:W-:Y:S02]  /*0b70*/  PRMT R170, R177, 0x7632, R170 ;  /* 0x00007632b1aa7816 */ /* 0x000fe400000000aa */
[----:B------:R-:W-:Y:S02]  /*0b80*/  PRMT R166, R178, 0x7632, R166 ;  /* 0x00007632b2a67816 */ /* 0x000fe400000000a6 */
[----:B------:R-:W-:-:S02]  /*0b90*/  @!P1 CS2R R24, SRZ ;  /* 0x0000000000189805 */ /* 0x000fc4000001ff00 */
[----:B------:R-:W-:Y:S02]  /*0ba0*/  PRMT R130, R179, 0x7632, R130 ;  /* 0x00007632b3827816 */ /* 0x000fe40000000082 */
[----:B------:R-:W-:-:S07]  /*0bb0*/  @!P1 CS2R R26, SRZ ;  /* 0x00000000001a9805 */ /* 0x000fce000001ff00 */
.L_x_1153:
[----:B------:R-:W-:Y:S05]  /*0bc0*/  BSYNC B0 ;  /* 0x0000000000007941 */ /* 0x000fea0003800000 */
.L_x_1152:
[----:B------:R-:W-:Y:S01]  /*0bd0*/  ISETP.GE.U32.AND P1, PT, R0, 0xe0, PT ;  /* 0x000000e00000780c */ /* 0x000fe20003f26070 */
[----:B------:R-:W-:Y:S01]  /*0be0*/  BSSY B0, `(.L_x_1154) ;  /* 0x000001e000007945 */ /* 0x000fe20003800000 */
[----:B------:R-:W-:Y:S02]  /*0bf0*/  SHF.R.U32.HI R100, RZ, 0x5, R100 ;  /* 0x00000005ff647819 */ /* 0x000fe40000011664 */
[----:B------:R-:W-:Y:S02]  /*0c00*/  LOP3.LUT R2, R2, 0xfffffdff, RZ, 0xc0, !PT ;  /* 0xfffffdff02027812 */ /* 0x000fe400078ec0ff */
[----:B------:R-:W-:-:S07]  /*0c10*/  LEA R100, R7, R100, 0x2 ;  /* 0x0000006407647211 */ /* 0x000fce00078e10ff */
        /* <DEDUP_REMOVED lines=8> */
[----:B------:R-:W-:Y:S02]  /*0ca0*/  ULDC.64 UR6, c[0x0][0x278] ;  /* 0x00009e0000067ab9 */ /* 0x000fe40000000a00 */
[C---:B------:R-:W-:Y:S01]  /*0cb0*/  LEA R84, P2, R3.reuse, UR6, 0x4 ;  /* 0x0000000603547c11 */ /* 0x040fe2000f8420ff */
[C---:B0-----:R-:W-:Y:S01]  /*0cc0*/  IMAD.WIDE.U32 R6, R3.reuse, 0x10, R6 ;  /* 0x0000001003067825 */ /* 0x041fe200078e0006 */
[----:B------:R0:W5:Y:S02]  /*0cd0*/  @P1 LDG.E.128 R12, desc[UR4][R4.64] ;  /* 0x00000004040c1981 */ /* 0x000164000c1e1d00 */
[C---:B------:R-:W-:Y:S02]  /*0ce0*/  LEA.HI.X R85, R3.reuse, UR7, RZ, 0x4, P2 ;  /* 0x0000000703557c11 */ /* 0x040fe400090f24ff */
        /* <DEDUP_REMOVED lines=12> */
[----:B0-----:R-:W-:-:S07]  /*0db0*/  PRMT R249, R87, 0x7632, R249 ;  /* 0x0000763257f97816 */ /* 0x001fce00000000f9 */
.L_x_1155:
[----:B------:R-:W-:Y:S05]  /*0dc0*/  BSYNC B0 ;  /* 0x0000000000007941 */ /* 0x000fea0003800000 */
.L_x_1154:
        /* <DEDUP_REMOVED lines=11> */
[C---:B------:R-:W-:Y:S01]  /*0e80*/  @P1 LEA.HI.X R5, R3.reuse, UR7, RZ, 0x4, P2 ;  /* 0x0000000703051c11 */ /* 0x040fe200090f24ff */
[----:B------:R-:W-:Y:S02]  /*0e90*/  ULDC.64 UR6, c[0x0][0x278] ;  /* 0x00009e0000067ab9 */ /* 0x000fe40000000a00 */
[C---:B------:R-:W-:Y:S01]  /*0ea0*/  LEA R76, P2, R3.reuse, UR6, 0x4 ;  /* 0x00000006034c7c11 */ /* 0x040fe2000f8420ff */
[----:B------:R-:W2:Y:S03]  /*0eb0*/  LDG.E.128 R132, desc[UR4][R6.64] ;  /* 0x0000000406847981 */ /* 0x000ea6000c1e1d00 */
[C---:B------:R-:W-:Y:S01]  /*0ec0*/  LEA.HI.X R77, R3.reuse, UR7, RZ, 0x4, P2 ;  /* 0x00000007034d7c11 */ /* 0x040fe200090f24ff */
[----:B------:R2:W5:Y:S05]  /*0ed0*/  @P1 LDG.E.128 R136, desc[UR4][R4.64] ;  /* 0x0000000404881981 */ /* 0x00056a000c1e1d00 */
[----:B------:R-:W3:Y:S01]  /*0ee0*/  LDG.E.128 R76, desc[UR4][R76.64] ;  /* 0x000000044c4c7981 */ /* 0x000ee2000c1e1d00 */
[----:B------:R-:W-:-:S02]  /*0ef0*/  IADD3 R3, R3, 0x20, RZ ;  /* 0x0000002003037810 */ /* 0x000fc40007ffe0ff */
[----:B--2---:R-:W-:Y:S02]  /*0f00*/  PRMT R5, R134, 0x7632, R5 ;  /* 0x0000763286057816 */ /* 0x004fe40000000005 */
[----:B------:R-:W-:Y:S02]  /*0f10*/  PRMT R4, R135, 0x7632, R4 ;  /* 0x0000763287047816 */ /* 0x000fe40000000004 */
[----:B------:R-:W-:Y:S01]  /*0f20*/  @!P1 CS2R R136, SRZ ;  /* 0x0000000000889805 */ /* 0x000fe2000001ff00 */
[----:B------:R0:W-:Y:S01]  /*0f30*/  STL.S16 [R1+0x154], R5 ;  /* 0x0001540501007387 */ /* 0x0001e20000100600 */
[----:B------:R-:W-:-:S03]  /*0f40*/  @!P1 CS2R R138, SRZ ;  /* 0x00000000008a9805 */ /* 0x000fc6000001ff00 */
[----:B------:R0:W-:Y:S01]  /*0f50*/  STL.S16 [R1+0x15c], R4 ;  /* 0x00015c0401007387 */ /* 0x0001e20000100600 */
[----:B------:R-:W-:Y:S02]  /*0f60*/  PRMT R142, R132, 0x7632, R142 ;  /* 0x00007632848e7816 */ /* 0x000fe4000000008e */
[----:B------:R-:W-:Y:S02]  /*0f70*/  PRMT R131, R133, 0x7632, R131 ;  /* 0x0000763285837816 */ /* 0x000fe40000000083 */
[----:B---3--:R-:W-:Y:S02]  /*0f80*/  PRMT R248, R76, 0x7632, R248 ;  /* 0x000076324cf87816 */ /* 0x008fe400000000f8 */
[----:B------:R-:W-:Y:S02]  /*0f90*/  PRMT R247, R77, 0x7632, R247 ;  /* 0x000076324df77816 */ /* 0x000fe400000000f7 */
[----:B------:R-:W-:Y:S02]  /*0fa0*/  PRMT R246, R78, 0x7632, R246 ;  /* 0x000076324ef67816 */ /* 0x000fe400000000f6 */
[----:B0-----:R-:W-:-:S07]  /*0fb0*/  PRMT R245, R79, 0x7632, R245 ;  /* 0x000076324ff57816 */ /* 0x001fce00000000f5 */
.L_x_1157:
[----:B------:R-:W-:Y:S05]  /*0fc0*/  BSYNC B0 ;  /* 0x0000000000007941 */ /* 0x000fea0003800000 */
.L_x_1156:
        /* <DEDUP_REMOVED lines=21> */
[----:B0-----:R-:W-:Y:S02]  /*1120*/  PRMT R9, R6, 0x7632, R9 ;  /* 0x0000763206097816 */ /* 0x001fe40000000009 */
[----:B------:R-:W-:Y:S01]  /*1130*/  PRMT R8, R7, 0x7632, R8 ;  /* 0x0000763207087816 */ /* 0x000fe20000000008 */
[----:B------:R0:W-:Y:S01]  /*1140*/  STL.S16 [R1+0x164], R11 ;  /* 0x0001640b01007387 */ /* 0x0001e20000100600 */
[----:B------:R-:W-:Y:S02]  /*1150*/  @!P1 CS2R R16, SRZ ;  /* 0x0000000000109805 */ /* 0x000fe4000001ff00 */
[----:B------:R-:W-:Y:S01]  /*1160*/  @!P1 CS2R R18, SRZ ;  /* 0x0000000000129805 */ /* 0x000fe2000001ff00 */
[----:B------:R0:W-:Y:S04]  /*1170*/  STL.S16 [R1+0x16c], R10 ;  /* 0x00016c0a01007387 */ /* 0x0001e80000100600 */
[----:B------:R0:W-:Y:S04]  /*1180*/  STL.S16 [R1+0x170], R9 ;  /* 0x0001700901007387 */ /* 0x0001e80000100600 */
[----:B------:R0:W-:Y:S01]  /*1190*/  STL.S16 [R1+0x174], R8 ;  /* 0x0001740801007387 */ /* 0x0001e20000100600 */
[----:B---3--:R-:W-:-:S02]  /*11a0*/  PRMT R244, R68, 0x7632, R244 ;  /* 0x0000763244f47816 */ /* 0x008fc400000000f4 */
[----:B------:R-:W-:Y:S02]  /*11b0*/  PRMT R243, R69, 0x7632, R243 ;  /* 0x0000763245f37816 */ /* 0x000fe400000000f3 */
[----:B------:R-:W-:Y:S02]  /*11c0*/  PRMT R242, R70, 0x7632, R242 ;  /* 0x0000763246f27816 */ /* 0x000fe400000000f2 */
[----:B------:R-:W-:-:S07]  /*11d0*/  PRMT R241, R71, 0x7632, R241 ;  /* 0x0000763247f17816 */ /* 0x000fce00000000f1 */
.L_x_1159:
[----:B------:R-:W-:Y:S05]  /*11e0*/  BSYNC B0 ;  /* 0x0000000000007941 */ /* 0x000fea0003800000 */
.L_x_1158:
[----:B------:R1:W5:Y:S04]  /*11f0*/  LDL.LU R151, [R1+0x158] ;  /* 0x0001580001977983 */ /* 0x0003680000300800 */
[----:B------:R1:W5:Y:S04]  /*1200*/  LDL.LU R147, [R1+0x160] ;  /* 0x0001600001937983 */ /* 0x0003680000300800 */
[----:B------:R1:W5:Y:S01]  /*1210*/  LDL.LU R143, [R1+0x168] ;  /* 0x00016800018f7983 */ /* 0x0003620000300800 */
[----:B------:R-:W-:Y:S01]  /*1220*/  ISETP.GE.U32.AND P1, PT, R0, 0x140, PT ;  /* 0x000001400000780c */ /* 0x000fe20003f26070 */
[----:B------:R-:W-:Y:S01]  /*1230*/  BSSY B0, `(.L_x_1160) ;  /* 0x000001e000007945 */ /* 0x000fe20003800000 */
[----:B------:R-:W-:-:S11]  /*1240*/  LOP3.LUT R2, R2, 0xffffffbf, RZ, 0xc0, !PT ;  /* 0xffffffbf02027812 */ /* 0x000fd600078ec0ff */
[----:B------:R-:W-:Y:S01]  /*1250*/  @P1 LOP3.LUT R2, R2, 0x40, RZ, 0xfc, !PT ;  /* 0x0000004002021812 */ /* 0x000fe200078efcff */
[----:B-1----:R-:W-:Y:S06]  /*1260*/  @!P1 BRA `(.L_x_1161) ;  /* 0x0000000000689947 */ /* 0x002fec0003800000 */
[----:B0-----:R-:W0:Y:S01]  /*1270*/  LDC.64 R8, c[0x0][0x260] ;  /* 0x00009800ff087b82 */ /* 0x001e220000000a00 */
        /* <DEDUP_REMOVED lines=9> */
[----:B------:R-:W-:Y:S01]  /*1310*/  LEA.HI.X R61, R3, UR7, RZ, 0x4, P2 ;  /* 0x00000007033d7c11 */ /* 0x000fe200090f24ff */
[----:B------:R-:W5:Y:S05]  /*1320*/  @P1 LDG.E.128 R20, desc[UR4][R20.64] ;  /* 0x0000000414141981 */ /* 0x000f6a000c1e1d00 */
[----:B------:R-:W3:Y:S01]  /*1330*/  LDG.E.128 R60, desc[UR4][R60.64] ;  /* 0x000000043c3c7981 */ /* 0x000ee2000c1e1d00 */
[----:B--2--5:R-:W-:-:S02]  /*1340*/  PRMT R151, R9, 0x7632, R151 ;  /* 0x0000763209977816 */ /* 0x024fc40000000097 */
[----:B------:R-:W-:Y:S02]  /*1350*/  PRMT R147, R10, 0x7632, R147 ;  /* 0x000076320a937816 */ /* 0x000fe40000000093 */
[----:B------:R-:W-:Y:S01]  /*1360*/  PRMT R143, R11, 0x7632, R143 ;  /* 0x000076320b8f7816 */ /* 0x000fe2000000008f */
[----:B------:R1:W-:Y:S01]  /*1370*/  STL.S16 [R1+0x158], R151 ;  /* 0x0001589701007387 */ /* 0x0003e20000100600 */
[----:B------:R-:W-:Y:S02]  /*1380*/  @!P1 CS2R R20, SRZ ;  /* 0x0000000000149805 */ /* 0x000fe4000001ff00 */
[----:B------:R-:W-:Y:S01]  /*1390*/  @!P1 CS2R R22, SRZ ;  /* 0x0000000000169805 */ /* 0x000fe2000001ff00 */
[----:B------:R1:W-:Y:S04]  /*13a0*/  STL.S16 [R1+0x160], R147 ;  /* 0x0001609301007387 */ /* 0x0003e80000100600 */
[----:B------:R1:W-:Y:S01]  /*13b0*/  STL.S16 [R1+0x168], R143 ;  /* 0x0001688f01007387 */ /* 0x0003e20000100600 */
[----:B------:R-:W-:-:S02]  /*13c0*/  PRMT R252, R8, 0x7632, R252 ;  /* 0x0000763208fc7816 */ /* 0x000fc400000000fc */
[----:B---3--:R-:W-:Y:S02]  /*13d0*/  PRMT R240, R60, 0x7632, R240 ;  /* 0x000076323cf07816 */ /* 0x008fe400000000f0 */
[----:B------:R-:W-:Y:S02]  /*13e0*/  PRMT R239, R61, 0x7632, R239 ;  /* 0x000076323def7816 */ /* 0x000fe400000000ef */
[----:B------:R-:W-:Y:S02]  /*13f0*/  PRMT R238, R62, 0x7632, R238 ;  /* 0x000076323eee7816 */ /* 0x000fe400000000ee */
[----:B------:R-:W-:-:S07]  /*1400*/  PRMT R237, R63, 0x7632, R237 ;  /* 0x000076323fed7816 */ /* 0x000fce00000000ed */
.L_x_1161:
[----:B------:R-:W-:Y:S05]  /*1410*/  BSYNC B0 ;  /* 0x0000000000007941 */ /* 0x000fea0003800000 */
.L_x_1160:
[----:B------:R-:W-:Y:S02]  /*1420*/  ULDC UR6, c[0x0][0x214] ;  /* 0x0000850000067ab9 */ /* 0x000fe40000000800 */
[----:B------:R-:W-:-:S13]  /*1430*/  ISETP.GE.AND P1, PT, R100, UR6, PT ;  /* 0x0000000664007c0c */ /* 0x000fda000bf26270 */
[----:B------:R-:W-:Y:S05]  /*1440*/  @P1 EXIT ;  /* 0x000000000000194d */ /* 0x000fea0003800000 */
[----:B------:R-:W2:Y:S01]  /*1450*/  LDL.LU R155, [R1+0x174] ;  /* 0x00017400019b7983 */ /* 0x000ea20000300800 */
[----:B------:R-:W-:Y:S02]  /*1460*/  SHF.L.U32 R156, R124, 0x10, RZ ;  /* 0x000000107c9c7819 */ /* 0x000fe400000006ff */
[----:B------:R-:W-:Y:S01]  /*1470*/  SHF.L.U32 R126, R126, 0x10, RZ ;  /* 0x000000107e7e7819 */ /* 0x000fe200000006ff */
[----:B------:R-:W3:Y:S01]  /*1480*/  LDL.LU R152, [R1+0x170] ;  /* 0x0001700001987983 */ /* 0x000ee20000300800 */
[----:B------:R-:W-:Y:S02]  /*1490*/  SHF.L.U32 R118, R118, 0x10, RZ ;  /* 0x0000001076767819 */ /* 0x000fe400000006ff */
[----:B------:R-:W-:Y:S01]  /*14a0*/  SHF.L.U32 R114, R114, 0x10, RZ ;  /* 0x0000001072727819 */ /* 0x000fe200000006ff */
[----:B------:R-:W4:Y:S01]  /*14b0*/  LDL.LU R148, [R1+0x16c] ;  /* 0x00016c0001947983 */ /* 0x000f220000300800 */
[----:B------:R-:W-:Y:S01]  /*14c0*/  IMAD.U32 R105, R105, 0x10000, RZ ;  /* 0x0001000069697824 */ /* 0x000fe200078e00ff */
[----:B------:R-:W-:Y:S01]  /*14d0*/  SHF.L.U32 R88, R88, 0x10, RZ ;  /* 0x0000001058587819 */ /* 0x000fe200000006ff */
[----:B------:R-:W-:Y:S01]  /*14e0*/  ULDC.64 UR6, c[0x0][0x270] ;  /* 0x00009c0000067ab9 */ /* 0x000fe20000000a00 */
[----:B------:R-:W3:Y:S01]  /*14f0*/  LDL.LU R144, [R1+0x164] ;  /* 0x0001640001907983 */ /* 0x000ee20000300800 */
[----:B------:R-:W-:-:S02]  /*1500*/  SHF.L.U32 R84, R84, 0x10, RZ ;  /* 0x0000001054547819 */ /* 0x000fc400000006ff */
[----:B------:R-:W-:Y:S01]  /*1510*/  SHF.L.U32 R86, R86, 0x10, RZ ;  /* 0x0000001056567819 */ /* 0x000fe200000006ff */
[----:B------:R-:W4:Y:S01]  /*1520*/  LDL.LU R140, [R1+0x15c] ;  /* 0x00015c00018c7983 */ /* 0x000f220000300800 */
[----:B------:R-:W-:Y:S02]  /*1530*/  SHF.L.U32 R78, R78, 0x10, RZ ;  /* 0x000000104e4e7819 */ /* 0x000fe400000006ff */
[----:B------:R-:W-:Y:S01]  /*1540*/  SHF.L.U32 R70, R70, 0x10, RZ ;  /* 0x0000001046467819 */ /* 0x000fe200000006ff */
[----:B------:R-:W3:Y:S01]  /*1550*/  LDL.LU R3, [R1+0x154] ;  /* 0x0001540001037983 */ /* 0x000ee20000300800 */
[----:B------:R-:W-:Y:S01]  /*1560*/  IMAD.U32 R124, R125, 0x10000, RZ ;  /* 0x000100007d7c7824 */ /* 0x000fe200078e00ff */
[----:B------:R-:W-:Y:S01]  /*1570*/  SHF.L.U32 R125, R127, 0x10, RZ ;  /* 0x000000107f7d7819 */ /* 0x000fe200000006ff */
[----:B------:R-:W-:Y:S01]  /*1580*/  UISETP.NE.U32.AND UP0, UPT, UR6, URZ, UPT ;  /* 0x0000003f0600728c */ /* 0x000fe2000bf05070 */
[----:B------:R-:W-:Y:S01]  /*1590*/  STL [R1+0x150], R156 ;  /* 0x0001509c01007387 */ /* 0x000fe20000100800 */
[----:B------:R-:W-:Y:S01]  /*15a0*/  SHF.L.U32 R62, R62, 0x10, RZ ;  /* 0x000000103e3e7819 */ /* 0x000fe200000006ff */
[----:B------:R-:W-:Y:S01]  /*15b0*/  ULDC.U8 UR6, c[0x0][0x2a0] ;  /* 0x0000a80000067ab9 */ /* 0x000fe20000000000 */
[----:B------:R-:W-:Y:S01]  /*15c0*/  SHF.L.U32 R58, R58, 0x10, RZ ;  /* 0x000000103a3a7819 */ /* 0x000fe200000006ff */
[----:B------:R0:W-:Y:S01]  /*15d0*/  STL [R1+0x14c], R124 ;  /* 0x00014c7c01007387 */ /* 0x0001e20000100800 */
        /* <DEDUP_REMOVED lines=10> */
[----:B0-----:R-:W-:Y:S01]  /*1680*/  SHF.L.U32 R124, R116, 0x10, RZ ;  /* 0x00000010747c7819 */ /* 0x001fe200000006ff */
[----:B------:R-:W-:Y:S01]  /*1690*/  IMAD.U32 R182, R182, 0x10000, RZ ;  /* 0x00010000b6b67824 */ /* 0x000fe200078e00ff */
[----:B------:R-:W-:Y:S01]  /*16a0*/  SHF.L.U32 R116, R117, 0x10, RZ ;  /* 0x0000001075747819 */ /* 0x000fe200000006ff */
[----:B------:R-:W-:Y:S01]  /*16b0*/  UISETP.NE.AND.EX UP0, UPT, UR7, URZ, UPT, UP0 ;  /* 0x0000003f0700728c */ /* 0x000fe2000bf05300 */
[----:B------:R-:W-:Y:S01]  /*16c0*/  SHF.L.U32 R117, R119, 0x10, RZ ;  /* 0x0000001077757819 */ /* 0x000fe200000006ff */
[----:B------:R-:W-:Y:S01]  /*16d0*/  STL [R1+0x140], R124 ;  /* 0x0001407c01007387 */ /* 0x000fe20000100800 */
[----:B------:R-:W-:Y:S01]  /*16e0*/  PRMT R227, R40, 0x7632, R227 ;  /* 0x0000763228e37816 */ /* 0x000fe200000000e3 */
[----:B------:R-:W-:Y:S01]  /*16f0*/  ULDC UR13, c[0x0][0x218] ;  /* 0x00008600000d7ab9 */ /* 0x000fe20000000800 */
[----:B------:R-:W-:Y:S01]  /*1700*/  PRMT R225, R41, 0x7632, R225 ;  /* 0x0000763229e17816 */ /* 0x000fe200000000e1 */
[----:B------:R0:W-:Y:S01]  /*1710*/  STL [R1+0x13c], R116 ;  /* 0x00013c7401007387 */ /* 0x0001e20000100800 */
[----:B-1----:R-:W-:Y:S01]  /*1720*/  MOV R126, R151 ;  /* 0x00000097007e7202 */ /* 0x002fe20000000f00 */
[----:B------:R-:W-:Y:S01]  /*1730*/  ULDC UR12, c[0x0][0x2d8] ;  /* 0x0000b600000c7ab9 */ /* 0x000fe20000000800 */
[C---:B------:R-:W-:Y:S01]  /*1740*/  PRMT R201, R33.reuse, 0x7632, R201 ;  /* 0x0000763221c97816 */ /* 0x040fe200000000c9 */
[----:B------:R-:W-:Y:S01]  /*1750*/  STL [R1+0x138], R118 ;  /* 0x0001387601007387 */ /* 0x000fe20000100800 */
[----:B------:R-:W-:Y:S01]  /*1760*/  SHF.L.U32 R203, R33, 0x10, RZ ;  /* 0x0000001021cb7819 */ /* 0x000fe200000006ff */
[----:B------:R-:W-:Y:S01]  /*1770*/  ULDC.64 UR8, c[0x0][0x230] ;  /* 0x00008c0000087ab9 */ /* 0x000fe20000000a00 */
[C---:B------:R-:W-:Y:S01]  /*1780*/  PRMT R149, R14.reuse, 0x7632, R149 ;  /* 0x000076320e957816 */ /* 0x040fe20000000095 */
[----:B------:R-:W-:Y:S01]  /*1790*/  STL [R1+0x134], R117 ;  /* 0x0001347501007387 */ /* 0x000fe20000100800 */
[----:B------:R-:W-:Y:S01]  /*17a0*/  SHF.L.U32 R151, R14, 0x10, RZ ;  /* 0x000000100e977819 */ /* 0x000fe200000006ff */
[----:B------:R-:W-:Y:S01]  /*17b0*/  ULDC.64 UR10, c[0x0][0x238] ;  /* 0x00008e00000a7ab9 */ /* 0x000fe20000000a00 */
[----:B0-----:R-:W-:Y:S01]  /*17c0*/  SHF.L.U32 R116, R112, 0x10, RZ ;  /* 0x0000001070747819 */ /* 0x001fe200000006ff */
[----:B------:R-:W-:Y:S01]  /*17d0*/  IMAD.U32 R149, R149, 0x10000, RZ ;  /* 0x0001000095957824 */ /* 0x000fe200078e00ff */
[----:B------:R-:W-:-:S02]  /*17e0*/  SHF.L.U32 R112, R113, 0x10, RZ ;  /* 0x0000001071707819 */ /* 0x000fc400000006ff */
[----:B------:R-:W-:Y:S01]  /*17f0*/  SHF.L.U32 R113, R115, 0x10, RZ ;  /* 0x0000001073717819 */ /* 0x000fe200000006ff */
[----:B------:R-:W-:Y:S01]  /*1800*/  STL [R1+0x130], R116 ;  /* 0x0001307401007387 */ /* 0x000fe20000100800 */
[----:B------:R-:W-:Y:S02]  /*1810*/  SHF.L.U32 R204, R209, 0x10, RZ ;  /* 0x00000010d1cc7819 */ /* 0x000fe400000006ff */
[----:B------:R-:W-:Y:S01]  /*1820*/  SHF.L.U32 R196, R211, 0x10, RZ ;  /* 0x00000010d3c47819 */ /* 0x000fe200000006ff */
[----:B------:R0:W-:Y:S01]  /*1830*/  STL [R1+0x12c], R112 ;  /* 0x00012c7001007387 */ /* 0x0001e20000100800 */
[----:B------:R-:W-:Y:S02]  /*1840*/  SHF.L.U32 R188, R193, 0x10, RZ ;  /* 0x00000010c1bc7819 */ /* 0x000fe400000006ff */
[----:B------:R-:W-:Y:S01]  /*1850*/  SHF.L.U32 R180, R195, 0x10, RZ ;  /* 0x00000010c3b47819 */ /* 0x000fe200000006ff */
[----:B------:R-:W-:Y:S01]  /*1860*/  STL [R1+0x128], R114 ;  /* 0x0001287201007387 */ /* 0x000fe20000100800 */
[----:B------:R-:W-:Y:S01]  /*1870*/  PRMT R219, R36, 0x7632, R219 ;  /* 0x0000763224db7816 */ /* 0x000fe200000000db */
[----:B------:R-:W-:Y:S01]  /*1880*/  IMAD.U32 R195, R35, 0x10000, RZ ;  /* 0x0001000023c37824 */ /* 0x000fe200078e00ff */
[C---:B------:R-:W-:Y:S01]  /*1890*/  PRMT R205, R32.reuse, 0x7632, R205 ;  /* 0x0000763220cd7816 */ /* 0x040fe200000000cd */
[----:B------:R-:W-:Y:S01]  /*18a0*/  STL [R1+0x124], R113 ;  /* 0x0001247101007387 */ /* 0x000fe20000100800 */
[----:B------:R-:W-:-:S02]  /*18b0*/  SHF.L.U32 R207, R32, 0x10, RZ ;  /* 0x0000001020cf7819 */ /* 0x000fc400000006ff */
[----:B0-----:R-:W-:Y:S02]  /*18c0*/  SHF.L.U32 R112, R104, 0x10, RZ ;  /* 0x0000001068707819 */ /* 0x001fe400000006ff */
[----:B------:R-:W-:Y:S02]  /*18d0*/  SHF.L.U32 R104, R106, 0x10, RZ ;  /* 0x000000106a687819 */ /* 0x000fe400000006ff */
[----:B------:R-:W-:Y:S01]  /*18e0*/  SHF.L.U32 R106, R107, 0x10, RZ ;  /* 0x000000106b6a7819 */ /* 0x000fe200000006ff */
[----:B------:R-:W-:Y:S01]  /*18f0*/  STL [R1+0x120], R112 ;  /* 0x0001207001007387 */ /* 0x000fe20000100800 */
[----:B------:R-:W-:Y:S02]  /*1900*/  PRMT R153, R13, 0x7632, R153 ;  /* 0x000076320d997816 */ /* 0x000fe40000000099 */
[C---:B------:R-:W-:Y:S01]  /*1910*/  PRMT R33, R17.reuse, 0x7632, R33 ;  /* 0x0000763211217816 */ /* 0x040fe20000000021 */
[----:B------:R0:W-:Y:S01]  /*1920*/  STL [R1+0x11c], R105 ;  /* 0x00011c6901007387 */ /* 0x0001e20000100800 */
[----:B------:R-:W-:-:S02]  /*1930*/  SHF.L.U32 R14, R17, 0x10, RZ ;  /* 0x00000010110e7819 */ /* 0x000fc400000006ff */
[C---:B------:R-:W-:Y:S01]  /*1940*/  PRMT R209, R39.reuse, 0x7632, R209 ;  /* 0x0000763227d17816 */ /* 0x040fe200000000d1 */
[----:B------:R1:W-:Y:S01]  /*1950*/  STL [R1+0x118], R104 ;  /* 0x0001186801007387 */ /* 0x0003e20000100800 */
[----:B------:R-:W-:Y:S02]  /*1960*/  SHF.L.U32 R211, R39, 0x10, RZ ;  /* 0x0000001027d37819 */ /* 0x000fe400000006ff */
[----:B------:R-:W-:Y:S01]  /*1970*/  PRMT R193, R35, 0x7632, R193 ;  /* 0x0000763223c17816 */ /* 0x000fe200000000c1 */
[----:B------:R-:W-:Y:S01]  /*1980*/  STL [R1+0x114], R106 ;  /* 0x0001146a01007387 */ /* 0x000fe20000100800 */
[----:B------:R-:W-:Y:S02]  /*1990*/  PRMT R173, R24, 0x7632, R173 ;  /* 0x0000763218ad7816 */ /* 0x000fe400000000ad */
[----:B0-----:R-:W-:Y:S02]  /*19a0*/  SHF.L.U32 R105, R96, 0x10, RZ ;  /* 0x0000001060697819 */ /* 0x001fe400000006ff */
[----:B------:R-:W-:-:S02]  /*19b0*/  SHF.L.U32 R96, R98, 0x10, RZ ;  /* 0x0000001062607819 */ /* 0x000fc400000006ff */
[----:B-1----:R-:W-:Y:S01]  /*19c0*/  SHF.L.U32 R104, R97, 0x10, RZ ;  /* 0x0000001061687819 */ /* 0x002fe200000006ff */
[----:B------:R-:W-:Y:S01]  /*19d0*/  STL [R1+0x110], R105 ;  /* 0x0001106901007387 */ /* 0x000fe20000100800 */
[----:B------:R-:W-:Y:S02]  /*19e0*/  SHF.L.U32 R97, R99, 0x10, RZ ;  /* 0x0000001063617819 */ /* 0x000fe400000006ff */
[----:B------:R-:W-:Y:S01]  /*19f0*/  PRMT R32, R16, 0x7632, R32 ;  /* 0x0000763210207816 */ /* 0x000fe20000000020 */
[----:B------:R-:W-:Y:S01]  /*1a00*/  STL [R1+0x10c], R104 ;  /* 0x00010c6801007387 */ /* 0x000fe20000100800 */
[----:B------:R-:W-:Y:S02]  /*1a10*/  SHF.L.U32 R17, R20, 0x10, RZ ;  /* 0x0000001014117819 */ /* 0x000fe400000006ff */
[C---:B------:R-:W-:Y:S01]  /*1a20*/  PRMT R213, R38.reuse, 0x7632, R213 ;  /* 0x0000763226d57816 */ /* 0x040fe200000000d5 */
[----:B------:R0:W-:Y:S01]  /*1a30*/  STL [R1+0x108], R96 ;  /* 0x0001086001007387 */ /* 0x0001e20000100800 */
[----:B------:R-:W-:-:S02]  /*1a40*/  SHF.L.U32 R215, R38, 0x10, RZ ;  /* 0x0000001026d77819 */ /* 0x000fc400000006ff */
[----:B------:R-:W-:Y:S01]  /*1a50*/  PRMT R35, R19, 0x7632, R35 ;  /* 0x0000763213237816 */ /* 0x000fe20000000023 */
[----:B------:R-:W-:Y:S01]  /*1a60*/  STL [R1+0x104], R97 ;  /* 0x0001046101007387 */ /* 0x000fe20000100800 */
[----:B------:R-:W-:Y:S02]  /*1a70*/  PRMT R39, R23, 0x7632, R39 ;  /* 0x0000763217277816 */ /* 0x000fe40000000027 */
[----:B------:R-:W-:Y:S01]  /*1a80*/  PRMT R38, R22, 0x7632, R38 ;  /* 0x0000763216267816 */ /* 0x000fe20000000026 */
[----:B------:R1:W-:Y:S01]  /*1a90*/  STL [R1+0x100], R88 ;  /* 0x0001005801007387 */ /* 0x0003e20000100800 */
[----:B------:R-:W-:Y:S02]  /*1aa0*/  ISETP.NE.AND P1, PT, RZ, UR6, PT ;  /* 0x00000006ff007c0c */ /* 0x000fe4000bf25270 */
[----:B0-----:R-:W-:Y:S01]  /*1ab0*/  SHF.L.U32 R96, R89, 0x10, RZ ;  /* 0x0000001059607819 */ /* 0x001fe200000006ff */
[----:B------:R-:W-:Y:S01]  /*1ac0*/  IMAD.U32 R38, R38, 0x10000, RZ ;  /* 0x0001000026267824 */ /* 0x000fe200078e00ff */
[----:B------:R-:W-:-:S02]  /*1ad0*/  SHF.L.U32 R89, R90, 0x10, RZ ;  /* 0x000000105a597819 */ /* 0x000fc400000006ff */
[----:B------:R-:W-:Y:S01]  /*1ae0*/  SHF.L.U32 R172, R177, 0x10, RZ ;  /* 0x00000010b1ac7819 */ /* 0x000fe200000006ff */
[----:B------:R-:W-:Y:S01]  /*1af0*/  STL [R1+0xfc], R96 ;  /* 0x0000fc6001007387 */ /* 0x000fe20000100800 */
[----:B------:R-:W-:Y:S02]  /*1b00*/  SHF.L.U32 R164, R179, 0x10, RZ ;  /* 0x00000010b3a47819 */ /* 0x000fe400000006ff */
[----:B-1----:R-:W-:Y:S01]  /*1b10*/  SHF.L.U32 R88, R91, 0x10, RZ ;  /* 0x000000105b587819 */ /* 0x002fe200000006ff */
[----:B------:R-:W-:Y:S01]  /*1b20*/  STL [R1+0xf8], R89 ;  /* 0x0000f85901007387 */ /* 0x000fe20000100800 */
[----:B------:R-:W-:Y:S02]  /*1b30*/  SHF.L.U32 R156, R161, 0x10, RZ ;  /* 0x00000010a19c7819 */ /* 0x000fe400000006ff */
[----:B------:R-:W-:Y:S01]  /*1b40*/  PRMT R231, R46, 0x7632, R231 ;  /* 0x000076322ee77816 */ /* 0x000fe200000000e7 */
[----:B------:R-:W-:Y:S01]  /*1b50*/  STL [R1+0xf4], R88 ;  /* 0x0000f45801007387 */ /* 0x000fe20000100800 */
[----:B------:R-:W-:-:S02]  /*1b60*/  PRMT R217, R37, 0x7632, R217 ;  /* 0x0000763225d97816 */ /* 0x000fc400000000d9 */
[C---:B------:R-:W-:Y:S01]  /*1b70*/  PRMT R197, R34.reuse, 0x7632, R197 ;  /* 0x0000763222c57816 */ /* 0x040fe200000000c5 */
[----:B------:R0:W-:Y:S01]  /*1b80*/  STL [R1+0xf0], R84 ;  /* 0x0000f05401007387 */ /* 0x0001e20000100800 */
[----:B------:R-:W-:Y:S01]  /*1b90*/  SHF.L.U32 R199, R34, 0x10, RZ ;  /* 0x0000001022c77819 */ /* 0x000fe200000006ff */
[----:B------:R-:W-:Y:S01]  /*1ba0*/  IMAD.U32 R231, R231, 0x10000, RZ ;  /* 0x00010000e7e77824 */ /* 0x000fe200078e00ff */
[----:B------:R-:W-:Y:S01]  /*1bb0*/  PRMT R177, R31, 0x7632, R177 ;  /* 0x000076321fb17816 */ /* 0x000fe200000000b1 */
[----:B------:R-:W-:Y:S01]  /*1bc0*/  IMAD.U32 R197, R197, 0x10000, RZ ;  /* 0x00010000c5c57824 */ /* 0x000fe200078e00ff */
[----:B------:R-:W-:Y:S02]  /*1bd0*/  SHF.L.U32 R179, R31, 0x10, RZ ;  /* 0x000000101fb37819 */ /* 0x000fe400000006ff */
[----:B------:R-:W-:Y:S02]  /*1be0*/  PRMT R229, R47, 0x7632, R229 ;  /* 0x000076322fe57816 */ /* 0x000fe400000000e5 */
[----:B------:R-:W-:Y:S01]  /*1bf0*/  PRMT R223, R42, 0x7632, R223 ;  /* 0x000076322adf7816 */ /* 0x000fe200000000df */
[----:B0-----:R-:W-:Y:S01]  /*1c00*/  IMAD.U32 R84, R85, 0x10000, RZ ;  /* 0x0001000055547824 */ /* 0x001fe200078e00ff */
[----:B------:R-:W-:-:S02]  /*1c10*/  SHF.L.U32 R85, R87, 0x10, RZ ;  /* 0x0000001057557819 */ /* 0x000fc400000006ff */
[----:B------:R-:W-:Y:S02]  /*1c20*/  PRMT R221, R43, 0x7632, R221 ;  /* 0x000076322bdd7816 */ /* 0x000fe400000000dd */
[----:B------:R0:W-:Y:S01]  /*1c30*/  STL [R1+0xec], R84 ;  /* 0x0000ec5401007387 */ /* 0x0001e20000100800 */
[----:B------:R-:W-:Y:S01]  /*1c40*/  MOV R125, R147 ;  /* 0x00000093007d7202 */ /* 0x000fe20000000f00 */
[----:B------:R-:W-:Y:S01]  /*1c50*/  IMAD.U32 R147, R15, 0x10000, RZ ;  /* 0x000100000f937824 */ /* 0x000fe200078e00ff */
[----:B------:R-:W-:Y:S01]  /*1c60*/  MOV R124, R143 ;  /* 0x0000008f007c7202 */ /* 0x000fe20000000f00 */
[----:B------:R-:W-:Y:S01]  /*1c70*/  STL [R1+0xe8], R86 ;  /* 0x0000e85601007387 */ /* 0x000fe20000100800 */
[----:B------:R-:W-:Y:S02]  /*1c80*/  PRMT R189, R28, 0x7632, R189 ;  /* 0x000076321cbd7816 */ /* 0x000fe400000000bd */
[----:B------:R-:W-:Y:S01]  /*1c90*/  PRMT R185, R29, 0x7632, R185 ;  /* 0x000076321db97816 */ /* 0x000fe200000000b9 */
[----:B------:R-:W-:Y:S01]  /*1ca0*/  STL [R1+0xe4], R85 ;  /* 0x0000e45501007387 */ /* 0x000fe20000100800 */
[----:B------:R-:W-:-:S02]  /*1cb0*/  PRMT R181, R30, 0x7632, R181 ;  /* 0x000076321eb57816 */ /* 0x000fc400000000b5 */
[----:B0-----:R-:W-:Y:S02]  /*1cc0*/  SHF.L.U32 R84, R76, 0x10, RZ ;  /* 0x000000104c547819 */ /* 0x001fe400000006ff */
[----:B------:R-:W-:Y:S02]  /*1cd0*/  SHF.L.U32 R76, R77, 0x10, RZ ;  /* 0x000000104d4c7819 */ /* 0x000fe400000006ff */
[----:B------:R-:W-:Y:S01]  /*1ce0*/  SHF.L.U32 R77, R79, 0x10, RZ ;  /* 0x000000104f4d7819 */ /* 0x000fe200000006ff */
[----:B------:R-:W-:Y:S01]  /*1cf0*/  STL [R1+0xe0], R84 ;  /* 0x0000e05401007387 */ /* 0x000fe20000100800 */
[----:B------:R-:W-:Y:S02]  /*1d00*/  PRMT R169, R25, 0x7632, R169 ;  /* 0x0000763219a97816 */ /* 0x000fe400000000a9 */
[----:B------:R-:W-:Y:S01]  /*1d10*/  PRMT R165, R26, 0x7632, R165 ;  /* 0x000076321aa57816 */ /* 0x000fe200000000a5 */
[----:B------:R0:W-:Y:S01]  /*1d20*/  STL [R1+0xdc], R76 ;  /* 0x0000dc4c01007387 */ /* 0x0001e20000100800 */
[----:B------:R-:W-:-:S02]  /*1d30*/  PRMT R161, R27, 0x7632, R161 ;  /* 0x000076321ba17816 */ /* 0x000fc400000000a1 */
[----:B------:R-:W-:Y:S01]  /*1d40*/  PRMT R157, R12, 0x7632, R157 ;  /* 0x000076320c9d7816 */ /* 0x000fe2000000009d */
[----:B------:R-:W-:Y:S01]  /*1d50*/  STL [R1+0xd8], R78 ;  /* 0x0000d84e01007387 */ /* 0x000fe20000100800 */
[----:B------:R-:W-:Y:S02]  /*1d60*/  PRMT R145, R15, 0x7632, R145 ;  /* 0x000076320f917816 */ /* 0x000fe40000000091 */
[----:B------:R-:W-:Y:S01]  /*1d70*/  PRMT R141, R136, 0x7632, R141 ;  /* 0x00007632888d7816 */ /* 0x000fe2000000008d */
[----:B------:R-:W-:Y:S01]  /*1d80*/  STL [R1+0xd4], R77 ;  /* 0x0000d44d01007387 */ /* 0x000fe20000100800 */
[----:B------:R-:W-:Y:S02]  /*1d90*/  PRMT R129, R138, 0x7632, R129 ;  /* 0x000076328a817816 */ /* 0x000fe40000000081 */
[----:B0-----:R-:W-:Y:S02]  /*1da0*/  SHF.L.U32 R76, R68, 0x10, RZ ;  /* 0x00000010444c7819 */ /* 0x001fe400000006ff */
[----:B------:R-:W-:-:S02]  /*1db0*/  SHF.L.U32 R68, R69, 0x10, RZ ;  /* 0x0000001045447819 */ /* 0x000fc400000006ff */
[----:B------:R-:W-:Y:S01]  /*1dc0*/  SHF.L.U32 R69, R71, 0x10, RZ ;  /* 0x0000001047457819 */ /* 0x000fe200000006ff */
[----:B------:R-:W-:Y:S01]  /*1dd0*/  STL [R1+0xd0], R76 ;  /* 0x0000d04c01007387 */ /* 0x000fe20000100800 */
[----:B------:R-:W-:Y:S02]  /*1de0*/  PRMT R31, R139, 0x7632, R31 ;  /* 0x000076328b1f7816 */ /* 0x000fe4000000001f */
[----:B------:R-:W-:Y:S01]  /*1df0*/  PRMT R34, R18, 0x7632, R34 ;  /* 0x0000763212227816 */ /* 0x000fe20000000022 */
[----:B------:R0:W-:Y:S01]  /*1e00*/  STL [R1+0xcc], R68 ;  /* 0x0000cc4401007387 */ /* 0x0001e20000100800 */
[----:B------:R-:W-:Y:S02]  /*1e10*/  LOP3.LUT R2, R2, 0xffffffdf, RZ, 0xc0, !PT ;  /* 0xffffffdf02027812 */ /* 0x000fe400078ec0ff */
[----:B------:R-:W-:Y:S01]  /*1e20*/  SHF.L.U32 R15, R18, 0x10, RZ ;  /* 0x00000010120f7819 */ /* 0x000fe200000006ff */
[----:B------:R-:W-:Y:S01]  /*1e30*/  STL [R1+0xc8], R70 ;  /* 0x0000c84601007387 */ /* 0x000fe20000100800 */
[----:B------:R-:W-:-:S02]  /*1e40*/  SHF.L.U32 R200, R210, 0x10, RZ ;  /* 0x00000010d2c87819 */ /* 0x000fc400000006ff */
[----:B------:R-:W-:Y:S01]  /*1e50*/  SHF.L.U32 R184, R194, 0x10, RZ ;  /* 0x00000010c2b87819 */ /* 0x000fe200000006ff */
[----:B------:R-:W-:Y:S01]  /*1e60*/  STL [R1+0xc4], R69 ;  /* 0x0000c44501007387 */ /* 0x000fe20000100800 */
[----:B------:R-:W-:Y:S02]  /*1e70*/  SHF.L.U32 R168, R178, 0x10, RZ ;  /* 0x00000010b2a87819 */ /* 0x000fe400000006ff */
[----:B0-----:R-:W-:Y:S01]  /*1e80*/  SHF.L.U32 R68, R60, 0x10, RZ ;  /* 0x000000103c447819 */ /* 0x001fe200000006ff */
[----:B------:R-:W-:Y:S01]  /*1e90*/  IMAD.U32 R60, R61, 0x10000, RZ ;  /* 0x000100003d3c7824 */ /* 0x000fe200078e00ff */
[----:B------:R-:W-:Y:S02]  /*1ea0*/  SHF.L.U32 R61, R63, 0x10, RZ ;  /* 0x000000103f3d7819 */ /* 0x000fe400000006ff */
[----:B------:R-:W-:Y:S01]  /*1eb0*/  SHF.L.U32 R191, R28, 0x10, RZ ;  /* 0x000000101cbf7819 */ /* 0x000fe200000006ff */
[----:B------:R-:W-:Y:S01]  /*1ec0*/  STL [R1+0xc0], R68 ;  /* 0x0000c04401007387 */ /* 0x000fe20000100800 */
[----:B------:R-:W-:-:S02]  /*1ed0*/  SHF.L.U32 R187, R29, 0x10, RZ ;  /* 0x000000101dbb7819 */ /* 0x000fc400000006ff */
[----:B------:R-:W-:Y:S01]  /*1ee0*/  SHF.L.U32 R143, R136, 0x10, RZ ;  /* 0x00000010888f7819 */ /* 0x000fe200000006ff */
[----:B------:R0:W-:Y:S01]  /*1ef0*/  STL [R1+0xbc], R60 ;  /* 0x0000bc3c01007387 */ /* 0x0001e20000100800 */
[----:B------:R-:W-:Y:S02]  /*1f00*/  SHF.L.U32 R18, R21, 0x10, RZ ;  /* 0x0000001015127819 */ /* 0x000fe400000006ff */
[----:B------:R-:W-:Y:S01]  /*1f10*/  SHF.L.U32 R216, R50, 0x10, RZ ;  /* 0x0000001032d87819 */ /* 0x000fe200000006ff */
[----:B------:R-:W-:Y:S01]  /*1f20*/  STL [R1+0xb8], R62 ;  /* 0x0000b83e01007387 */ /* 0x000fe20000100800 */
[----:B------:R-:W-:Y:S02]  /*1f30*/  SHF.L.U32 R212, R51, 0x10, RZ ;  /* 0x0000001033d47819 */ /* 0x000fe400000006ff */
[----:B------:R-:W-:Y:S01]  /*1f40*/  SHF.L.U32 R208, R208, 0x10, RZ ;  /* 0x00000010d0d07819 */ /* 0x000fe200000006ff */
[----:B------:R-:W-:Y:S01]  /*1f50*/  STL [R1+0xb4], R61 ;  /* 0x0000b43d01007387 */ /* 0x000fe20000100800 */
[----:B------:R-:W-:-:S02]  /*1f60*/  SHF.L.U32 R176, R176, 0x10, RZ ;  /* 0x00000010b0b07819 */ /* 0x000fc400000006ff */
[----:B0-----:R-:W-:Y:S02]  /*1f70*/  SHF.L.U32 R60, R56, 0x10, RZ ;  /* 0x00000010383c7819 */ /* 0x001fe400000006ff */
[----:B------:R-:W-:Y:S02]  /*1f80*/  SHF.L.U32 R56, R57, 0x10, RZ ;  /* 0x0000001039387819 */ /* 0x000fe400000006ff */
[----:B------:R-:W-:Y:S01]  /*1f90*/  SHF.L.U32 R57, R59, 0x10, RZ ;  /* 0x000000103b397819 */ /* 0x000fe200000006ff */
[----:B------:R-:W-:Y:S01]  /*1fa0*/  STL [R1+0xb0], R60 ;  /* 0x0000b03c01007387 */ /* 0x000fe20000100800 */
[----:B------:R-:W-:Y:S02]  /*1fb0*/  SHF.L.U32 R160, R160, 0x10, RZ ;  /* 0x00000010a0a07819 */ /* 0x000fe400000006ff */
[----:B------:R-:W-:Y:S01]  /*1fc0*/  SHF.L.U32 R134, R134, 0x10, RZ ;  /* 0x0000001086867819 */ /* 0x000fe200000006ff */
[----:B------:R0:W-:Y:S01]  /*1fd0*/  STL [R1+0xa8], R56 ;  /* 0x0000a83801007387 */ /* 0x0001e20000100800 */
[----:B------:R-:W-:-:S02]  /*1fe0*/  SHF.L.U32 R4, R4, 0x10, RZ ;  /* 0x0000001004047819 */ /* 0x000fc400000006ff */
[----:B------:R-:W-:Y:S01]  /*1ff0*/  SHF.L.U32 R5, R5, 0x10, RZ ;  /* 0x0000001005057819 */ /* 0x000fe200000006ff */
[----:B------:R-:W-:Y:S01]  /*2000*/  STL [R1+0xa0], R58 ;  /* 0x0000a03a01007387 */ /* 0x000fe20000100800 */
[----:B------:R-:W-:Y:S02]  /*2010*/  SHF.L.U32 R6, R6, 0x10, RZ ;  /* 0x0000001006067819 */ /* 0x000fe400000006ff */
[----:B------:R-:W-:Y:S01]  /*2020*/  SHF.L.U32 R7, R7, 0x10, RZ ;  /* 0x0000001007077819 */ /* 0x000fe200000006ff */
[----:B------:R-:W-:Y:S01]  /*2030*/  STL [R1+0x98], R57 ;  /* 0x0000983901007387 */ /* 0x000fe20000100800 */
[----:B------:R-:W-:Y:S02]  /*2040*/  SHF.L.U32 R8, R8, 0x10, RZ ;  /* 0x0000001008087819 */ /* 0x000fe400000006ff */
[----:B0-----:R-:W-:Y:S02]  /*2050*/  SHF.L.U32 R56, R52, 0x10, RZ ;  /* 0x0000001034387819 */ /* 0x001fe400000006ff */
        /* <DEDUP_REMOVED lines=26> */
[----:B------:R1:W-:Y:S01]  /*2200*/  STL [R1+0xa4], R45 ;  /* 0x0000a42d01007387 */ /* 0x0003e20000100800 */
[----:B------:R-:W-:-:S02]  /*2210*/  SHF.L.U32 R238, R238, 0x10, RZ ;  /* 0x00000010eeee7819 */ /* 0x000fc400000006ff */
[----:B------:R-:W-:Y:S02]  /*2220*/  SHF.L.U32 R237, R237, 0x10, RZ ;  /* 0x00000010eded7819 */ /* 0x000fe400000006ff */
[----:B------:R-:W-:Y:S02]  /*2230*/  SHF.L.U32 R236, R236, 0x10, RZ ;  /* 0x00000010ecec7819 */ /* 0x000fe400000006ff */
[----:B0-----:R-:W-:Y:S02]  /*2240*/  SHF.L.U32 R44, R46, 0x10, RZ ;  /* 0x000000102e2c7819 */ /* 0x001fe400000006ff */
[----:B------:R-:W-:Y:S02]  /*2250*/  SHF.L.U32 R234, R234, 0x10, RZ ;  /* 0x00000010eaea7819 */ /* 0x000fe400000006ff */
[----:B-1----:R-:W-:Y:S01]  /*2260*/  SHF.L.U32 R45, R47, 0x10, RZ ;  /* 0x000000102f2d7819 */ /* 0x002fe200000006ff */
[----:B------:R0:W-:Y:S01]  /*2270*/  STL [R1+0x9c], R44 ;  /* 0x00009c2c01007387 */ /* 0x0001e20000100800 */
[----:B------:R-:W-:-:S02]  /*2280*/  SHF.L.U32 R232, R232, 0x10, RZ ;  /* 0x00000010e8e87819 */ /* 0x000fc400000006ff */
[----:B------:R-:W-:Y:S01]  /*2290*/  SHF.L.U32 R230, R230, 0x10, RZ ;  /* 0x00000010e6e67819 */ /* 0x000fe200000006ff */
[----:B------:R-:W-:Y:S01]  /*22a0*/  STL [R1+0x94], R45 ;  /* 0x0000942d01007387 */ /* 0x000fe20000100800 */
[----:B--2---:R-:W-:Y:S02]  /*22b0*/  MOV R127, R155 ;  /* 0x0000009b007f7202 */ /* 0x004fe40000000f00 */
[----:B------:R-:W-:Y:S02]  /*22c0*/  SHF.L.U32 R155, R13, 0x10, RZ ;  /* 0x000000100d9b7819 */ /* 0x000fe400000006ff */
        /* <DEDUP_REMOVED lines=8> */
[----:B----4-:R-:W-:Y:S02]  /*2350*/  MOV R175, R140 ;  /* 0x0000008c00af7202 */ /* 0x010fe40000000f00 */
[----:B------:R-:W-:Y:S01]  /*2360*/  SHF.L.U32 R22, R93, 0x10, RZ ;  /* 0x000000105d167819 */ /* 0x000fe200000006ff */
[----:B------:R1:W-:Y:S01]  /*2370*/  STL [R1+0x7c], R41 ;  /* 0x00007c2901007387 */ /* 0x0003e20000100800 */
[----:B------:R-:W-:-:S02]  /*2380*/  MOV R119, R175 ;  /* 0x000000af00777202 */ /* 0x000fc40000000f00 */
[----:B------:R-:W-:Y:S02]  /*2390*/  SHF.L.U32 R175, R24, 0x10, RZ ;  /* 0x0000001018af7819 */ /* 0x000fe400000006ff */
[----:B------:R-:W-:Y:S02]  /*23a0*/  SHF.L.U32 R24, R95, 0x10, RZ ;  /* 0x000000105f187819 */ /* 0x000fe400000006ff */
[----:B0-----:R-:W-:Y:S02]  /*23b0*/  SHF.L.U32 R40, R43, 0x10, RZ ;  /* 0x000000102b287819 */ /* 0x001fe400000006ff */
[----:B---3--:R-:W-:Y:S01]  /*23c0*/  MOV R171, R144 ;  /* 0x0000009000ab7202 */ /* 0x008fe20000000f00 */
[----:B------:R-:W-:Y:S01]  /*23d0*/  IMAD.U32 R144, R132, 0x10000, RZ ;  /* 0x0001000084907824 */ /* 0x000fe200078e00ff */
[----:B-1----:R-:W-:Y:S01]  /*23e0*/  SHF.L.U32 R41, R36, 0x10, RZ ;  /* 0x0000001024297819 */ /* 0x002fe200000006ff */
[----:B------:R0:W-:Y:S01]  /*23f0*/  STL [R1+0x74], R40 ;  /* 0x0000742801007387 */ /* 0x0001e20000100800 */
[----:B------:R-:W-:Y:S01]  /*2400*/  PRMT R36, R20, 0x7632, R36 ;  /* 0x0000763214247816 */ /* 0x000fe20000000024 */
[----:B------:R-:W-:Y:S01]  /*2410*/  IMAD.U32 R20, R23, 0x10000, RZ ;  /* 0x0001000017147824 */ /* 0x000fe200078e00ff */
[----:B------:R-:W-:Y:S01]  /*2420*/  SHF.L.U32 R23, R94, 0x10, RZ ;  /* 0x000000105e177819 */ /* 0x000fe200000006ff */
[----:B------:R-:W-:Y:S01]  /*2430*/  STL [R1+0x6c], R41 ;  /* 0x00006c2901007387 */ /* 0x000fe20000100800 */
[----:B------:R-:W-:Y:S01]  /*2440*/  MOV R183, R3 ;  /* 0x0000000300b77202 */ /* 0x000fe20000000f00 */
[----:B------:R-:W-:Y:S01]  /*2450*/  IMAD.MOV.U32 R118, RZ, RZ, R171 ;  /* 0x000000ffff767224 */ /* 0x000fe200078e00ab */
[----:B------:R-:W-:-:S02]  /*2460*/  MOV R159, R152 ;  /* 0x00000098009f7202 */ /* 0x000fc40000000f00 */
[----:B------:R-:W-:Y:S02]  /*2470*/  MOV R167, R148 ;  /* 0x0000009400a77202 */ /* 0x000fe40000000f00 */
[----:B0-----:R-:W-:Y:S02]  /*2480*/  SHF.L.U32 R40, R37, 0x10, RZ ;  /* 0x0000001025287819 */ /* 0x001fe400000006ff */
[----:B------:R-:W-:Y:S02]  /*2490*/  SHF.L.U32 R3, R135, 0x10, RZ ;  /* 0x0000001087037819 */ /* 0x000fe400000006ff */
[----:B------:R-:W-:Y:S01]  /*24a0*/  MOV R112, R183 ;  /* 0x000000b700707202 */ /* 0x000fe20000000f00 */
[----:B------:R-:W-:Y:S01]  /*24b0*/  STL [R1+0x64], R40 ;  /* 0x0000642801007387 */ /* 0x000fe20000100800 */
[----:B------:R-:W-:Y:S02]  /*24c0*/  MOV R117, R167 ;  /* 0x000000a700757202 */ /* 0x000fe40000000f00 */
[----:B------:R-:W-:Y:S01]  /*24d0*/  MOV R116, R159 ;  /* 0x0000009f00747202 */ /* 0x000fe20000000f00 */
[----:B------:R0:W-:Y:S01]  /*24e0*/  STL [R1+0x60], R24 ;  /* 0x0000601801007387 */ /* 0x0001e20000100800 */
[----:B------:R-:W-:Y:S01]  /*24f0*/  PRMT R135, R137, 0x7632, R135 ;  /* 0x0000763289877816 */ /* 0x000fe20000000087 */
[----:B------:R-:W-:Y:S01]  /*2500*/  IMAD.U32 R132, R112, 0x10000, RZ ;  /* 0x0001000070847824 */ /* 0x000fe200078e00ff */
[----:B------:R-:W-:Y:S01]  /*2510*/  PRMT R37, R21, 0x7632, R37 ;  /* 0x0000763215257816 */ /* 0x000fe20000000025 */
[----:B------:R1:W-:Y:S01]  /*2520*/  STL [R1+0x5c], R23 ;  /* 0x00005c1701007387 */ /* 0x0003e20000100800 */
[----:B------:R-:W-:-:S02]  /*2530*/  SHF.L.U32 R148, R163, 0x10, RZ ;  /* 0x00000010a3947819 */ /* 0x000fc400000006ff */
[----:B------:R-:W-:Y:S01]  /*2540*/  SHF.L.U32 R152, R162, 0x10, RZ ;  /* 0x00000010a2987819 */ /* 0x000fe200000006ff */
[----:B------:R2:W-:Y:S01]  /*2550*/  STL [R1+0x58], R22 ;  /* 0x0000581601007387 */ /* 0x0005e20000100800 */
[----:B------:R-:W-:Y:S02]  /*2560*/  SHF.L.U32 R140, R133, 0x10, RZ ;  /* 0x00000010858c7819 */ /* 0x000fe400000006ff */
[----:B0-----:R-:W-:Y:S02]  /*2570*/  SHF.L.U32 R24, R83, 0x10, RZ ;  /* 0x0000001053187819 */ /* 0x001fe400000006ff */
[----:B------:R-:W-:Y:S02]  /*2580*/  SHF.L.U32 R183, R30, 0x10, RZ ;  /* 0x000000101eb77819 */ /* 0x000fe400000006ff */
[----:B-1----:R-:W-:Y:S02]  /*2590*/  SHF.L.U32 R23, R82, 0x10, RZ ;  /* 0x0000001052177819 */ /* 0x002fe400000006ff */
[----:B------:R-:W-:-:S02]  /*25a0*/  SHF.L.U32 R171, R25, 0x10, RZ ;  /* 0x0000001019ab7819 */ /* 0x000fc400000006ff */
[----:B--2---:R-:W-:Y:S02]  /*25b0*/  SHF.L.U32 R22, R92, 0x10, RZ ;  /* 0x000000105c167819 */ /* 0x004fe400000006ff */
[----:B------:R-:W-:Y:S02]  /*25c0*/  SHF.L.U32 R167, R26, 0x10, RZ ;  /* 0x000000101aa77819 */ /* 0x000fe400000006ff */
[----:B------:R-:W-:Y:S01]  /*25d0*/  SHF.L.U32 R163, R27, 0x10, RZ ;  /* 0x000000101ba37819 */ /* 0x000fe200000006ff */
[----:B------:R0:W-:Y:S01]  /*25e0*/  STL [R1+0x54], R22 ;  /* 0x0000541601007387 */ /* 0x0001e20000100800 */
[----:B------:R-:W-:Y:S02]  /*25f0*/  SHF.L.U32 R159, R12, 0x10, RZ ;  /* 0x000000100c9f7819 */ /* 0x000fe400000006ff */
[----:B------:R-:W-:Y:S01]  /*2600*/  SHF.L.U32 R137, R137, 0x10, RZ ;  /* 0x0000001089897819 */ /* 0x000fe200000006ff */
[----:B------:R1:W-:Y:S01]  /*2610*/  STL [R1+0x50], R24 ;  /* 0x0000501801007387 */ /* 0x0003e20000100800 */
[----:B------:R-:W-:-:S02]  /*2620*/  SHF.L.U32 R133, R138, 0x10, RZ ;  /* 0x000000108a857819 */ /* 0x000fc400000006ff */
[----:B------:R-:W-:Y:S01]  /*2630*/  SHF.L.U32 R12, R139, 0x10, RZ ;  /* 0x000000108b0c7819 */ /* 0x000fe200000006ff */
[----:B------:R2:W-:Y:S01]  /*2640*/  STL [R1+0x4c], R23 ;  /* 0x00004c1701007387 */ /* 0x0005e20000100800 */
[----:B------:R-:W-:Y:S02]  /*2650*/  MOV R21, R100 ;  /* 0x0000006400157202 */ /* 0x000fe40000000f00 */
[----:B0-----:R-:W-:Y:S02]  /*2660*/  SHF.L.U32 R22, R81, 0x10, RZ ;  /* 0x0000001051167819 */ /* 0x001fe400000006ff */
[----:B------:R-:W-:Y:S02]  /*2670*/  SHF.L.U32 R228, R228, 0x10, RZ ;  /* 0x00000010e4e47819 */ /* 0x000fe400000006ff */
[----:B-1----:R-:W-:Y:S01]  /*2680*/  SHF.L.U32 R24, R80, 0x10, RZ ;  /* 0x0000001050187819 */ /* 0x002fe200000006ff */
[----:B------:R0:W-:Y:S01]  /*2690*/  STL [R1+0x48], R22 ;  /* 0x0000481601007387 */ /* 0x0001e20000100800 */
[----:B------:R-:W-:-:S02]  /*26a0*/  SHF.L.U32 R226, R226, 0x10, RZ ;  /* 0x00000010e2e27819 */ /* 0x000fc400000006ff */
[----:B--2---:R-:W-:Y:S01]  /*26b0*/  SHF.L.U32 R23, R75, 0x10, RZ ;  /* 0x000000104b177819 */ /* 0x004fe200000006ff */
[----:B------:R1:W-:Y:S01]  /*26c0*/  STL [R1+0x44], R24 ;  /* 0x0000441801007387 */ /* 0x0003e20000100800 */
[----:B------:R-:W-:Y:S02]  /*26d0*/  SHF.L.U32 R222, R222, 0x10, RZ ;  /* 0x00000010dede7819 */ /* 0x000fe400000006ff */
[----:B------:R-:W-:Y:S01]  /*26e0*/  SHF.L.U32 R220, R220, 0x10, RZ ;  /* 0x00000010dcdc7819 */ /* 0x000fe200000006ff */
[----:B------:R2:W-:Y:S01]  /*26f0*/  STL [R1+0x40], R23 ;  /* 0x0000401701007387 */ /* 0x0005e20000100800 */
[----:B------:R-:W-:Y:S02]  /*2700*/  SHF.L.U32 R218, R218, 0x10, RZ ;  /* 0x00000010dada7819 */ /* 0x000fe400000006ff */
[----:B0-----:R-:W-:Y:S02]  /*2710*/  SHF.L.U32 R22, R74, 0x10, RZ ;  /* 0x000000104a167819 */ /* 0x001fe400000006ff */
[----:B------:R-:W-:Y:S01]  /*2720*/  SHF.L.U32 R214, R214, 0x10, RZ ;  /* 0x00000010d6d67819 */ /* 0x000fe200000006ff */
[----:B-1----:R-:W-:Y:S01]  /*2730*/  IMAD.U32 R24, R73, 0x10000, RZ ;  /* 0x0001000049187824 */ /* 0x002fe200078e00ff */
[----:B------:R-:W-:Y:S01]  /*2740*/  SHF.L.U32 R210, R122, 0x10, RZ ;  /* 0x000000107ad27819 */ /* 0x000fe200000006ff */
        /* <DEDUP_REMOVED lines=9> */
[----:B------:R-:W-:-:S02]  /*27e0*/  SHF.L.U32 R190, R190, 0x10, RZ ;  /* 0x00000010bebe7819 */ /* 0x000fc400000006ff */
[----:B-1----:R-:W-:Y:S01]  /*27f0*/  SHF.L.U32 R24, R66, 0x10, RZ ;  /* 0x0000001042187819 */ /* 0x002fe200000006ff */
[----:B------:R0:W-:Y:S01]  /*2800*/  STL [R1+0x30], R22 ;  /* 0x0000301601007387 */ /* 0x0001e20000100800 */
[----:B------:R-:W-:Y:S02]  /*2810*/  SHF.L.U32 R186, R186, 0x10, RZ ;  /* 0x00000010baba7819 */ /* 0x000fe400000006ff */
[----:B--2---:R-:W-:Y:S01]  /*2820*/  SHF.L.U32 R23, R65, 0x10, RZ ;  /* 0x0000001041177819 */ /* 0x004fe200000006ff */
[----:B------:R1:W-:Y:S01]  /*2830*/  STL [R1+0x2c], R24 ;  /* 0x00002c1801007387 */ /* 0x0003e20000100800 */
[----:B------:R-:W-:Y:S02]  /*2840*/  SHF.L.U32 R178, R128, 0x10, RZ ;  /* 0x0000001080b27819 */ /* 0x000fe400000006ff */
[----:B------:R-:W-:Y:S01]  /*2850*/  SHF.L.U32 R174, R174, 0x10, RZ ;  /* 0x00000010aeae7819 */ /* 0x000fe200000006ff */
[----:B------:R2:W-:Y:S01]  /*2860*/  STL [R1+0x28], R23 ;  /* 0x0000281701007387 */ /* 0x0005e20000100800 */
[----:B------:R-:W-:-:S02]  /*2870*/  SHF.L.U32 R170, R170, 0x10, RZ ;  /* 0x00000010aaaa7819 */ /* 0x000fc400000006ff */
[----:B0-----:R-:W-:Y:S02]  /*2880*/  SHF.L.U32 R22, R64, 0x10, RZ ;  /* 0x0000001040167819 */ /* 0x001fe400000006ff */
[----:B------:R-:W-:Y:S02]  /*2890*/  SHF.L.U32 R166, R166, 0x10, RZ ;  /* 0x00000010a6a67819 */ /* 0x000fe400000006ff */
[----:B-1----:R-:W-:Y:S01]  /*28a0*/  SHF.L.U32 R24, R101, 0x10, RZ ;  /* 0x0000001065187819 */ /* 0x002fe200000006ff */
[----:B------:R0:W-:Y:S01]  /*28b0*/  STL [R1+0x24], R22 ;  /* 0x0000241601007387 */ /* 0x0001e20000100800 */
[----:B------:R-:W-:Y:S02]  /*28c0*/  SHF.L.U32 R162, R130, 0x10, RZ ;  /* 0x0000001082a27819 */ /* 0x000fe400000006ff */
[----:B--2---:R-:W-:Y:S01]  /*28d0*/  SHF.L.U32 R23, R102, 0x10, RZ ;  /* 0x0000001066177819 */ /* 0x004fe200000006ff */
[----:B------:R1:W-:Y:S01]  /*28e0*/  STL [R1+0x20], R24 ;  /* 0x0000201801007387 */ /* 0x0003e20000100800 */
[----:B------:R-:W-:-:S02]  /*28f0*/  SHF.L.U32 R158, R158, 0x10, RZ ;  /* 0x000000109e9e7819 */ /* 0x000fc400000006ff */
[----:B------:R-:W-:Y:S01]  /*2900*/  SHF.L.U32 R154, R154, 0x10, RZ ;  /* 0x000000109a9a7819 */ /* 0x000fe200000006ff */
[----:B------:R2:W-:Y:S01]  /*2910*/  STL [R1+0x1c], R23 ;  /* 0x00001c1701007387 */ /* 0x0005e20000100800 */
[----:B------:R-:W-:Y:S02]  /*2920*/  SHF.L.U32 R150, R150, 0x10, RZ ;  /* 0x0000001096967819 */ /* 0x000fe400000006ff */
        /* <DEDUP_REMOVED lines=26> */
[----:B------:R0:W-:Y:S01]  /*2ad0*/  STL [R1], R22 ;  /* 0x0000001601007387 */ /* 0x0001e20000100800 */
[----:B------:R-:W-:Y:S02]  /*2ae0*/  SHF.L.U32 R227, R227, 0x10, RZ ;  /* 0x00000010e3e37819 */ /* 0x000fe400000006ff */
[----:B--2---:R-:W-:Y:S02]  /*2af0*/  SHF.L.U32 R23, R118, 0x10, RZ ;  /* 0x0000001076177819 */ /* 0x004fe400000006ff */
[----:B------:R-:W-:Y:S02]  /*2b00*/  SHF.L.U32 R225, R225, 0x10, RZ ;  /* 0x00000010e1e17819 */ /* 0x000fe400000006ff */
[----:B------:R-:W-:Y:S02]  /*2b10*/  SHF.L.U32 R223, R223, 0x10, RZ ;  /* 0x00000010dfdf7819 */ /* 0x000fe400000006ff */
[----:B------:R-:W-:-:S02]  /*2b20*/  SHF.L.U32 R221, R221, 0x10, RZ ;  /* 0x00000010dddd7819 */ /* 0x000fc400000006ff */
[----:B0-----:R-:W-:Y:S02]  /*2b30*/  SHF.L.U32 R22, R119, 0x10, RZ ;  /* 0x0000001077167819 */ /* 0x001fe400000006ff */
        /* <DEDUP_REMOVED lines=29> */
[----:B------:R-:W-:-:S07]  /*2d10*/  @P1 LOP3.LUT R2, R2, 0x20, RZ, 0xfc, !PT ;  /* 0x0000002002021812 */ /* 0x000fce00078efcff */
.L_x_1203:
[----:B------:R-:W-:Y:S01]  /*2d20*/  PLOP3.LUT P1, PT, PT, PT, UP0, 0x80, 0x0 ;  /* 0x000000000000781c */ /* 0x000fe20003f2f008 */
[----:B------:R-:W-:Y:S01]  /*2d30*/  HFMA2.MMA R68, -RZ, RZ, 0, 1.1920928955078125e-07 ;  /* 0x00000002ff447435 */ /* 0x000fe200000001ff */
[----:B------:R-:W-:-:S11]  /*2d40*/  @UP0 ULDC.64 UR6, c[0x0][0x270] ;  /* 0x00009c0000060ab9 */ /* 0x000fd60000000a00 */
[----:B------:R-:W-:Y:S01]  /*2d50*/  @P1 IMAD.WIDE R68, R21, R68, UR6 ;  /* 0x0000000615441e25 */ /* 0x000fe2000f8e0244 */
[----:B------:R-:W-:-:S13]  /*2d60*/  PLOP3.LUT P1, PT, PT, PT, UP0, 0x80, 0x0 ;  /* 0x000000000000781c */ /* 0x000fda0003f2f008 */
[----:B------:R-:W2:Y:S01]  /*2d70*/  @P1 LDG.E.U16 R68, desc[UR4][R68.64] ;  /* 0x0000000444441981 */ /* 0x000ea2000c1e1500 */
[----:B------:R-:W-:Y:S01]  /*2d80*/  PLOP3.LUT P1, PT, PT, PT, UP0, 0x80, 0x0 ;  /* 0x000000000000781c */ /* 0x000fe20003f2f008 */
[----:B------:R-:W-:Y:S01]  /*2d90*/  IMAD R40, R21, UR13, RZ ;  /* 0x0000000d15287c24 */ /* 0x000fe2000f8e02ff */
[----:B------:R-:W-:Y:S01]  /*2da0*/  MOV R138, 0x3f800000 ;  /* 0x3f800000008a7802 */ /* 0x000fe20000000f00 */
[----:B------:R-:W0:Y:S01]  /*2db0*/  S2R R252, SR_TID.X ;  /* 0x0000000000fc7919 */ /* 0x000e220000002100 */
[----:B------:R-:W-:Y:S01]  /*2dc0*/  BSSY B0, `(.L_x_1162) ;  /* 0x0000050000007945 */ /* 0x000fe20003800000 */
[----:B0-----:R-:W-:-:S08]  /*2dd0*/  LOP3.LUT R252, R252, 0x1f, RZ, 0xc0, !PT ;  /* 0x0000001ffcfc7812 */ /* 0x001fd000078ec0ff */
[----:B--2---:R-:W-:Y:S02]  /*2de0*/  @P1 SHF.L.U32 R138, R68, 0x10, RZ ;  /* 0x00000010448a1819 */ /* 0x004fe400000006ff */
[----:B------:R-:W-:-:S04]  /*2df0*/  SHF.R.S32.HI R68, RZ, 0x1f, R40 ;  /* 0x0000001fff447819 */ /* 0x000fc80000011428 */
[----:B------:R-:W-:-:S04]  /*2e00*/  LEA.HI R40, R68, R40, RZ, 0x3 ;  /* 0x0000002844287211 */ /* 0x000fc800078f18ff */
[----:B------:R-:W-:-:S04]  /*2e10*/  LEA.HI.SX32 R40, R40, R252, 0x1d ;  /* 0x000000fc28287211 */ /* 0x000fc800078feaff */
[----:B------:R-:W-:Y:S01]  /*2e20*/  MOV R139, R40 ;  /* 0x00000028008b7202 */ /* 0x000fe20000000f00 */
[----:B------:R-:W-:Y:S06]  /*2e30*/  @!P0 BRA `(.L_x_1163) ;  /* 0x0000000400208947 */ /* 0x000fec0003800000 */
[----:B------:R-:W0:Y:S01]  /*2e40*/  LDC.64 R68, c[0x0][0x220] ;  /* 0x00008800ff447b82 */ /* 0x000e220000000a00 */
[----:B------:R-:W-:Y:S01]  /*2e50*/  ISETP.NE.U32.AND P1, PT, RZ, UR8, PT ;  /* 0x00000008ff007c0c */ /* 0x000fe2000bf25070 */
[----:B------:R-:W2:Y:S03]  /*2e60*/  LDL R131, [R1+0x60] ;  /* 0x0000600001837983 */ /* 0x000ea60000100800 */
[----:B------:R-:W-:Y:S01]  /*2e70*/  ISETP.NE.AND.EX P1, PT, RZ, UR9, PT, P1 ;  /* 0x00000009ff007c0c */ /* 0x000fe2000bf25310 */
[----:B------:R-:W3:Y:S04]  /*2e80*/  LDL R130, [R1+0x5c] ;  /* 0x00005c0001827983 */ /* 0x000ee80000100800 */
[----:B------:R-:W4:Y:S04]  /*2e90*/  LDL R96, [R1+0x58] ;  /* 0x0000580001607983 */ /* 0x000f280000100800 */
[----:B------:R-:W5:Y:S04]  /*2ea0*/  LDL R97, [R1+0x54] ;  /* 0x0000540001617983 */ /* 0x000f680000100800 */
[----:B------:R-:W-:-:S04]  /*2eb0*/  @P1 LEA R42, P2, R40, UR8, 0x4 ;  /* 0x00000008282a1c11 */ /* 0x000fc8000f8420ff */
[C---:B------:R-:W-:Y:S01]  /*2ec0*/  @P1 LEA.HI.X R43, R40.reuse, UR9, RZ, 0x4, P2 ;  /* 0x00000009282b1c11 */ /* 0x040fe200090f24ff */
[----:B0-----:R-:W-:-:S04]  /*2ed0*/  IMAD.WIDE.U32 R68, R40, 0x10, R68 ;  /* 0x0000001028447825 */ /* 0x001fc800078e0044 */
[----:B------:R0:W2:Y:S04]  /*2ee0*/  @P1 LDG.E.128 R64, desc[UR4][R42.64] ;  /* 0x000000042a401981 */ /* 0x0000a8000c1e1d00 */
[----:B------:R-:W3:Y:S02]  /*2ef0*/  LDG.E.128 R68, desc[UR4][R68.64] ;  /* 0x0000000444447981 */ /* 0x000ee4000c1e1d00 */
[----:B---3--:R-:W-:Y:S02]  /*2f00*/  PRMT R41, R68, 0x7632, R41 ;  /* 0x0000763244297816 */ /* 0x008fe40000000029 */
[----:B0-----:R-:W-:Y:S02]  /*2f10*/  PRMT R42, R69, 0x7632, R42 ;  /* 0x00007632452a7816 */ /* 0x001fe4000000002a */
[----:B------:R-:W-:-:S02]  /*2f20*/  SHF.L.U32 R41, R41, 0x10, RZ ;  /* 0x0000001029297819 */ /* 0x000fc400000006ff */
[----:B------:R-:W-:Y:S02]  /*2f30*/  SHF.L.U32 R42, R42, 0x10, RZ ;  /* 0x000000102a2a7819 */ /* 0x000fe400000006ff */
[----:B--2---:R-:W-:Y:S01]  /*2f40*/  @P1 PRMT R43, R64, 0x7632, R43 ;  /* 0x00007632402b1816 */ /* 0x004fe2000000002b */
[-C--:B------:R-:W-:Y:S01]  /*2f50*/  FMUL.FTZ R41, R41, R138.reuse ;  /* 0x0000008a29297220 */ /* 0x080fe20000410000 */
[----:B------:R-:W-:Y:S01]  /*2f60*/  @P1 PRMT R44, R65, 0x7632, R44 ;  /* 0x00007632412c1816 */ /* 0x000fe2000000002c */
[----:B------:R-:W-:Y:S01]  /*2f70*/  FMUL.FTZ R42, R42, R138 ;  /* 0x0000008a2a2a7220 */ /* 0x000fe20000410000 */
[----:B------:R-:W-:Y:S01]  /*2f80*/  @P1 SHF.L.U32 R43, R43, 0x10, RZ ;  /* 0x000000102b2b1819 */ /* 0x000fe200000006ff */
[----:B------:R-:W-:Y:S01]  /*2f90*/  FMUL.FTZ R41, R131, R41 ;  /* 0x0000002983297220 */ /* 0x000fe20000410000 */
[----:B------:R-:W-:Y:S01]  /*2fa0*/  @P1 SHF.L.U32 R44, R44, 0x10, RZ ;  /* 0x000000102c2c1819 */ /* 0x000fe200000006ff */
[----:B------:R-:W-:Y:S01]  /*2fb0*/  FMUL.FTZ R42, R130, R42 ;  /* 0x0000002a822a7220 */ /* 0x000fe20000410000 */
[----:B------:R-:W2:Y:S01]  /*2fc0*/  LDL R131, [R1+0x150] ;  /* 0x0001500001837983 */ /* 0x000ea20000100800 */
[----:B------:R-:W-:Y:S01]  /*2fd0*/  @P1 FADD.FTZ R41, R43, R41 ;  /* 0x000000292b291221 */ /* 0x000fe20000010000 */
[----:B------:R-:W-:Y:S01]  /*2fe0*/  PRMT R43, R70, 0x7632, R43 ;  /* 0x00007632462b7816 */ /* 0x000fe2000000002b */
[----:B------:R-:W-:Y:S01]  /*2ff0*/  @P1 FADD.FTZ R42, R44, R42 ;  /* 0x0000002a2c2a1221 */ /* 0x000fe20000010000 */
[----:B------:R-:W-:Y:S01]  /*3000*/  PRMT R44, R71, 0x7632, R44 ;  /* 0x00007632472c7816 */ /* 0x000fe2000000002c */
[----:B------:R-:W3:Y:S01]  /*3010*/  LDL R130, [R1+0x14c] ;  /* 0x00014c0001827983 */ /* 0x000ee20000100800 */
[----:B------:R-:W-:-:S02]  /*3020*/  SHF.L.U32 R43, R43, 0x10, RZ ;  /* 0x000000102b2b7819 */ /* 0x000fc400000006ff */
[----:B------:R-:W-:-:S03]  /*3030*/  SHF.L.U32 R44, R44, 0x10, RZ ;  /* 0x000000102c2c7819 */ /* 0x000fc600000006ff */
[-C--:B------:R-:W-:Y:S02]  /*3040*/  FMUL.FTZ R43, R43, R138.reuse ;  /* 0x0000008a2b2b7220 */ /* 0x080fe40000410000 */
[----:B------:R-:W-:Y:S02]  /*3050*/  FMUL.FTZ R44, R44, R138 ;  /* 0x0000008a2c2c7220 */ /* 0x000fe40000410000 */
[----:B----4-:R-:W-:Y:S02]  /*3060*/  FMUL.FTZ R43, R96, R43 ;  /* 0x0000002b602b7220 */ /* 0x010fe40000410000 */
[----:B-----5:R-:W-:Y:S01]  /*3070*/  FMUL.FTZ R44, R97, R44 ;  /* 0x0000002c612c7220 */ /* 0x020fe20000410000 */
[----:B------:R-:W4:Y:S04]  /*3080*/  LDL R96, [R1+0x148] ;  /* 0x0001480001607983 */ /* 0x000f280000100800 */
[----:B------:R-:W5:Y:S01]  /*3090*/  LDL R97, [R1+0x144] ;  /* 0x0001440001617983 */ /* 0x000f620000100800 */
[----:B------:R-:W-:-:S02]  /*30a0*/  @P1 PRMT R95, R67, 0x7632, R95 ;  /* 0x00007632435f1816 */ /* 0x000fc4000000005f */
[----:B------:R-:W-:Y:S01]  /*30b0*/  @P1 PRMT R85, R66, 0x7632, R85 ;  /* 0x0000763242551816 */ /* 0x000fe20000000055 */
[----:B------:R-:W-:Y:S01]  /*30c0*/  IMAD.U32 R68, R68, 0x10000, RZ ;  /* 0x0001000044447824 */ /* 0x000fe200078e00ff */
[----:B------:R-:W-:Y:S02]  /*30d0*/  @P1 SHF.L.U32 R95, R95, 0x10, RZ ;  /* 0x000000105f5f1819 */ /* 0x000fe400000006ff */
[----:B------:R-:W-:Y:S01]  /*30e0*/  @P1 SHF.L.U32 R85, R85, 0x10, RZ ;  /* 0x0000001055551819 */ /* 0x000fe200000006ff */
[----:B------:R-:W-:Y:S02]  /*30f0*/  FMUL.FTZ R68, R68, R138 ;  /* 0x0000008a44447220 */ /* 0x000fe40000410000 */
[----:B------:R-:W-:Y:S01]  /*3100*/  @P1 FADD.FTZ R44, R95, R44 ;  /* 0x0000002c5f2c1221 */ /* 0x000fe20000010000 */
[----:B------:R-:W-:Y:S01]  /*3110*/  SHF.L.U32 R95, R69, 0x10, RZ ;  /* 0x00000010455f7819 */ /* 0x000fe200000006ff */
[----:B------:R-:W-:Y:S01]  /*3120*/  @P1 FADD.FTZ R43, R85, R43 ;  /* 0x0000002b552b1221 */ /* 0x000fe20000010000 */
[----:B------:R-:W-:-:S02]  /*3130*/  SHF.L.U32 R70, R70, 0x10, RZ ;  /* 0x0000001046467819 */ /* 0x000fc400000006ff */
[----:B------:R-:W-:Y:S01]  /*3140*/  SHF.L.U32 R71, R71, 0x10, RZ ;  /* 0x0000001047477819 */ /* 0x000fe200000006ff */
[-C--:B------:R-:W-:Y:S02]  /*3150*/  FMUL.FTZ R95, R95, R138.reuse ;  /* 0x0000008a5f5f7220 */ /* 0x080fe40000410000 */
[-C--:B------:R-:W-:Y:S02]  /*3160*/  FMUL.FTZ R70, R70, R138.reuse ;  /* 0x0000008a46467220 */ /* 0x080fe40000410000 */
[----:B------:R-:W-:Y:S01]  /*3170*/  FMUL.FTZ R71, R71, R138 ;  /* 0x0000008a47477220 */ /* 0x000fe20000410000 */
[----:B------:R-:W-:Y:S02]  /*3180*/  @P1 SHF.L.U32 R69, R67, 0x10, RZ ;  /* 0x0000001043451819 */ /* 0x000fe400000006ff */
[----:B------:R-:W-:Y:S01]  /*3190*/  IADD3 R139, R40, 0x20, RZ ;  /* 0x00000020288b7810 */ /* 0x000fe20007ffe0ff */
[----:B--2---:R-:W-:Y:S01]  /*31a0*/  FMUL.FTZ R85, R131, R68 ;  /* 0x0000004483557220 */ /* 0x004fe20000410000 */
[----:B------:R-:W-:-:S05]  /*31b0*/  @P1 SHF.L.U32 R68, R64, 0x10, RZ ;  /* 0x0000001040441819 */ /* 0x000fca00000006ff */
[----:B------:R-:W-:Y:S01]  /*31c0*/  @P1 FADD.FTZ R85, R68, R85 ;  /* 0x0000005544551221 */ /* 0x000fe20000010000 */
[----:B------:R-:W-:Y:S01]  /*31d0*/  @P1 SHF.L.U32 R68, R65, 0x10, RZ ;  /* 0x0000001041441819 */ /* 0x000fe200000006ff */
[----:B---3--:R-:W-:-:S04]  /*31e0*/  FMUL.FTZ R95, R130, R95 ;  /* 0x0000005f825f7220 */ /* 0x008fc80000410000 */
[----:B------:R-:W-:Y:S01]  /*31f0*/  @P1 FADD.FTZ R95, R68, R95 ;  /* 0x0000005f445f1221 */ /* 0x000fe20000010000 */
[----:B------:R-:W-:Y:S01]  /*3200*/  @P1 SHF.L.U32 R68, R66, 0x10, RZ ;  /* 0x0000001042441819 */ /* 0x000fe200000006ff */
[----:B----4-:R-:W-:Y:S01]  /*3210*/  FMUL.FTZ R96, R96, R70 ;  /* 0x0000004660607220 */ /* 0x010fe20000410000 */
[----:B-----5:R-:W-:-:S03]  /*3220*/  FMUL.FTZ R97, R97, R71 ;  /* 0x0000004761617220 */ /* 0x020fc60000410000 */
[----:B------:R-:W-:Y:S01]  /*3230*/  @P1 FADD.FTZ R96, R68, R96 ;  /* 0x0000006044601221 */ /* 0x000fe20000010000 */
[----:B------:R-:W-:Y:S01]  /*3240*/  @P1 FADD.FTZ R97, R69, R97 ;  /* 0x0000006145611221 */ /* 0x000fe20000010000 */
[----:B------:R-:W-:-:S03]  /*3250*/  LEA R130, P1, R40, UR10, 0x4 ;  /* 0x0000000a28827c11 */ /* 0x000fc6000f8220ff */
[----:B------:R-:W-:Y:S02]  /*3260*/  F2FP.BF16.F32.PACK_AB R70, R43, R96 ;  /* 0x000000602b46723e */ /* 0x000fe400000010ff */
[----:B------:R-:W-:Y:S02]  /*3270*/  LEA.HI.X R131, R40, UR11, RZ, 0x4, P1 ;  /* 0x0000000b28837c11 */ /* 0x000fe400088f24ff */
[----:B------:R-:W-:Y:S02]  /*3280*/  F2FP.BF16.F32.PACK_AB R69, R42, R95 ;  /* 0x0000005f2a45723e */ /* 0x000fe400000010ff */
[----:B------:R-:W-:Y:S02]  /*3290*/  F2FP.BF16.F32.PACK_AB R68, R41, R85 ;  /* 0x000000552944723e */ /* 0x000fe400000010ff */
[----:B------:R-:W-:-:S05]  /*32a0*/  F2FP.BF16.F32.PACK_AB R71, R44, R97 ;  /* 0x000000612c47723e */ /* 0x000fca00000010ff */
[----:B------:R0:W-:Y:S02]  /*32b0*/  STG.E.128 desc[UR4][R130.64], R68 ;  /* 0x0000004482007986 */ /* 0x0001e4000c101d04 */
.L_x_1163:
[----:B------:R-:W-:Y:S05]  /*32c0*/  BSYNC B0 ;  /* 0x0000000000007941 */ /* 0x000fea0003800000 */
.L_x_1162:
[----:B------:R-:W-:Y:S01]  /*32d0*/  ISETP.GE.U32.AND P1, PT, R0, 0x40, PT ;  /* 0x000000400000780c */ /* 0x000fe20003f26070 */
[----:B------:R-:W-:-:S12]  /*32e0*/  BSSY B0, `(.L_x_1164) ;  /* 0x000004a000007945 */ /* 0x000fd80003800000 */
[----:B------:R-:W-:Y:S05]  /*32f0*/  @!P1 BRA `(.L_x_1165) ;  /* 0x0000000400209947 */ /* 0x000fea0003800000 */
[----:B0-----:R-:W0:Y:S01]  /*3300*/  LDC.64 R68, c[0x0][0x220] ;  /* 0x00008800ff447b82 */ /* 0x001e220000000a00 */
[----:B------:R-:W-:Y:S01]  /*3310*/  ISETP.NE.U32.AND P1, PT, RZ, UR8, PT ;  /* 0x00000008ff007c0c */ /* 0x000fe2000bf25070 */
[----:B------:R-:W2:Y:S03]  /*3320*/  LDL R131, [R1+0x50] ;  /* 0x0000500001837983 */ /* 0x000ea60000100800 */
[----:B------:R-:W-:Y:S01]  /*3330*/  ISETP.NE.AND.EX P1, PT, RZ, UR9, PT, P1 ;  /* 0x00000009ff007c0c */ /* 0x000fe2000bf25310 */
[----:B------:R-:W3:Y:S04]  /*3340*/  LDL R130, [R1+0x4c] ;  /* 0x00004c0001827983 */ /* 0x000ee80000100800 */
[----:B------:R-:W4:Y:S08]  /*3350*/  LDL R100, [R1+0x48] ;  /* 0x0000480001647983 */ /* 0x000f300000100800 */
[----:B------:R-:W-:-:S04]  /*3360*/  @P1 LEA R98, P2, R139, UR8, 0x4 ;  /* 0x000000088b621c11 */ /* 0x000fc8000f8420ff */
[C---:B------:R-:W-:Y:S01]  /*3370*/  @P1 LEA.HI.X R99, R139.reuse, UR9, RZ, 0x4, P2 ;  /* 0x000000098b631c11 */ /* 0x040fe200090f24ff */
[----:B0-----:R-:W-:-:S04]  /*3380*/  IMAD.WIDE.U32 R68, R139, 0x10, R68 ;  /* 0x000000108b447825 */ /* 0x001fc800078e0044 */
[----:B------:R-:W5:Y:S04]  /*3390*/  @P1 LDG.E.128 R64, desc[UR4][R98.64] ;  /* 0x0000000462401981 */ /* 0x000f68000c1e1d00 */
[----:B------:R-:W2:Y:S04]  /*33a0*/  LDG.E.128 R68, desc[UR4][R68.64] ;  /* 0x0000000444447981 */ /* 0x000ea8000c1e1d00 */
[----:B------:R-:W4:Y:S01]  /*33b0*/  LDL R99, [R1+0x44] ;  /* 0x0000440001637983 */ /* 0x000f220000100800 */
[----:B--2---:R-:W-:Y:S02]  /*33c0*/  PRMT R45, R68, 0x7632, R45 ;  /* 0x00007632442d7816 */ /* 0x004fe4000000002d */
[----:B------:R-:W-:-:S02]  /*33d0*/  PRMT R46, R69, 0x7632, R46 ;  /* 0x00007632452e7816 */ /* 0x000fc4000000002e */
[----:B------:R-:W-:-:S03]  /*33e0*/  SHF.L.U32 R45, R45, 0x10, RZ ;  /* 0x000000102d2d7819 */ /* 0x000fc600000006ff */
[----:B------:R-:W-:Y:S01]  /*33f0*/  IMAD.U32 R46, R46, 0x10000, RZ ;  /* 0x000100002e2e7824 */ /* 0x000fe200078e00ff */
[----:B-----5:R-:W-:Y:S01]  /*3400*/  @P1 PRMT R61, R64, 0x7632, R61 ;  /* 0x00007632403d1816 */ /* 0x020fe2000000003d */
[-C--:B------:R-:W-:Y:S01]  /*3410*/  FMUL.FTZ R45, R45, R138.reuse ;  /* 0x0000008a2d2d7220 */ /* 0x080fe20000410000 */
[----:B------:R-:W-:Y:S01]  /*3420*/  @P1 PRMT R62, R65, 0x7632, R62 ;  /* 0x00007632413e1816 */ /* 0x000fe2000000003e */
[----:B------:R-:W-:Y:S01]  /*3430*/  FMUL.FTZ R46, R46, R138 ;  /* 0x0000008a2e2e7220 */ /* 0x000fe20000410000 */
[----:B------:R-:W-:Y:S01]  /*3440*/  @P1 SHF.L.U32 R61, R61, 0x10, RZ ;  /* 0x000000103d3d1819 */ /* 0x000fe200000006ff */
[----:B------:R-:W-:Y:S01]  /*3450*/  FMUL.FTZ R45, R131, R45 ;  /* 0x0000002d832d7220 */ /* 0x000fe20000410000 */
[----:B------:R-:W-:Y:S01]  /*3460*/  @P1 SHF.L.U32 R62, R62, 0x10, RZ ;  /* 0x000000103e3e1819 */ /* 0x000fe200000006ff */
[----:B---3--:R-:W-:Y:S01]  /*3470*/  FMUL.FTZ R46, R130, R46 ;  /* 0x0000002e822e7220 */ /* 0x008fe20000410000 */
        /* <DEDUP_REMOVED lines=11> */
[----:B------:R-:W-:Y:S01]  /*3530*/  FMUL.FTZ R62, R99, R62 ;  /* 0x0000003e633e7220 */ /* 0x000fe20000410000 */
[----:B------:R-:W4:Y:S04]  /*3540*/  LDL R100, [R1+0x134] ;  /* 0x0001340001647983 */ /* 0x000f280000100800 */
[----:B------:R-:W5:Y:S01]  /*3550*/  LDL R99, [R1+0x138] ;  /* 0x0001380001637983 */ /* 0x000f620000100800 */
[----:B------:R-:W-:-:S02]  /*3560*/  @P1 PRMT R98, R67, 0x7632, R98 ;  /* 0x0000763243621816 */ /* 0x000fc40000000062 */
[----:B------:R-:W-:Y:S02]  /*3570*/  @P1 PRMT R86, R66, 0x7632, R86 ;  /* 0x0000763242561816 */ /* 0x000fe40000000056 */
[----:B------:R-:W-:Y:S02]  /*3580*/  SHF.L.U32 R68, R68, 0x10, RZ ;  /* 0x0000001044447819 */ /* 0x000fe400000006ff */
        /* <DEDUP_REMOVED lines=11> */
[----:B------:R-:W-:Y:S01]  /*3640*/  @P1 SHF.L.U32 R69, R67, 0x10, RZ ;  /* 0x0000001043451819 */ /* 0x000fe200000006ff */
[----:B--2---:R-:W-:Y:S01]  /*3650*/  FMUL.FTZ R86, R131, R68 ;  /* 0x0000004483567220 */ /* 0x004fe20000410000 */
[----:B------:R-:W-:Y:S01]  /*3660*/  @P1 SHF.L.U32 R68, R64, 0x10, RZ ;  /* 0x0000001040441819 */ /* 0x000fe200000006ff */
[----:B---3--:R-:W-:-:S04]  /*3670*/  FMUL.FTZ R98, R130, R98 ;  /* 0x0000006282627220 */ /* 0x008fc80000410000 */
[----:B------:R-:W-:Y:S01]  /*3680*/  @P1 FADD.FTZ R86, R68, R86 ;  /* 0x0000005644561221 */ /* 0x000fe20000010000 */
[----:B------:R-:W-:-:S04]  /*3690*/  @P1 IMAD.U32 R68, R65, 0x10000, RZ ;  /* 0x0001000041441824 */ /* 0x000fc800078e00ff */
[----:B------:R-:W-:Y:S01]  /*36a0*/  @P1 FADD.FTZ R98, R68, R98 ;  /* 0x0000006244621221 */ /* 0x000fe20000010000 */
[----:B------:R-:W-:Y:S01]  /*36b0*/  @P1 SHF.L.U32 R68, R66, 0x10, RZ ;  /* 0x0000001042441819 */ /* 0x000fe200000006ff */
[----:B----4-:R-:W-:Y:S01]  /*36c0*/  FMUL.FTZ R100, R100, R71 ;  /* 0x0000004764647220 */ /* 0x010fe20000410000 */
[----:B-----5:R-:W-:-:S03]  /*36d0*/  FMUL.FTZ R99, R99, R70 ;  /* 0x0000004663637220 */ /* 0x020fc60000410000 */
[----:B------:R-:W-:Y:S01]  /*36e0*/  @P1 FADD.FTZ R100, R69, R100 ;  /* 0x0000006445641221 */ /* 0x000fe20000010000 */
[----:B------:R-:W-:Y:S01]  /*36f0*/  @P1 FADD.FTZ R99, R68, R99 ;  /* 0x0000006344631221 */ /* 0x000fe20000010000 */
[C---:B------:R-:W-:Y:S02]  /*3700*/  LEA R130, P1, R139.reuse, UR10, 0x4 ;  /* 0x0000000a8b827c11 */ /* 0x040fe4000f8220ff */
[----:B------:R-:W-:Y:S02]  /*3710*/  F2FP.BF16.F32.PACK_AB R69, R46, R98 ;  /* 0x000000622e45723e */ /* 0x000fe400000010ff */
[----:B------:R-:W-:Y:S02]  /*3720*/  LEA.HI.X R131, R139, UR11, RZ, 0x4, P1 ;  /* 0x0000000b8b837c11 */ /* 0x000fe400088f24ff */
[----:B------:R-:W-:Y:S02]  /*3730*/  F2FP.BF16.F32.PACK_AB R70, R61, R99 ;  /* 0x000000633d46723e */ /* 0x000fe400000010ff */
[----:B------:R-:W-:-:S02]  /*3740*/  F2FP.BF16.F32.PACK_AB R68, R45, R86 ;  /* 0x000000562d44723e */ /* 0x000fc400000010ff */
[----:B------:R-:W-:-:S05]  /*3750*/  F2FP.BF16.F32.PACK_AB R71, R62, R100 ;  /* 0x000000643e47723e */ /* 0x000fca00000010ff */
[----:B------:R1:W-:Y:S01]  /*3760*/  STG.E.128 desc[UR4][R130.64], R68 ;  /* 0x0000004482007986 */ /* 0x0003e2000c101d04 */
[----:B------:R-:W-:-:S07]  /*3770*/  IADD3 R139, R139, 0x20, RZ ;  /* 0x000000208b8b7810 */ /* 0x000fce0007ffe0ff */
.L_x_1165:
[----:B------:R-:W-:Y:S05]  /*3780*/  BSYNC B0 ;  /* 0x0000000000007941 */ /* 0x000fea0003800000 */
.L_x_1164:
[----:B------:R-:W-:Y:S01]  /*3790*/  ISETP.GE.U32.AND P1, PT, R0, 0x60, PT ;  /* 0x000000600000780c */ /* 0x000fe20003f26070 */
[----:B------:R-:W-:-:S12]  /*37a0*/  BSSY B0, `(.L_x_1166) ;  /* 0x000004a000007945 */ /* 0x000fd80003800000 */
[----:B------:R-:W-:Y:S05]  /*37b0*/  @!P1 BRA `(.L_x_1167) ;  /* 0x0000000400209947 */ /* 0x000fea0003800000 */
[----:B01----:R-:W0:Y:S01]  /*37c0*/  LDC.64 R68, c[0x0][0x220] ;  /* 0x00008800ff447b82 */ /* 0x003e220000000a00 */
[----:B------:R-:W-:Y:S01]  /*37d0*/  ISETP.NE.U32.AND P1, PT, RZ, UR8, PT ;  /* 0x00000008ff007c0c */ /* 0x000fe2000bf25070 */
[----:B------:R-:W2:Y:S03]  /*37e0*/  LDL R131, [R1+0x40] ;  /* 0x0000400001837983 */ /* 0x000ea60000100800 */
[----:B------:R-:W-:Y:S01]  /*37f0*/  ISETP.NE.AND.EX P1, PT, RZ, UR9, PT, P1 ;  /* 0x00000009ff007c0c */ /* 0x000fe2000bf25310 */
[----:B------:R-:W3:-:S12]  /*3800*/  LDL R130, [R1+0x3c] ;  /* 0x00003c0001827983 */ /* 0x000ed80000100800 */
[----:B------:R-:W-:-:S04]  /*3810*/  @P1 LEA R102, P2, R139, UR8, 0x4 ;  /* 0x000000088b661c11 */ /* 0x000fc8000f8420ff */
[C---:B------:R-:W-:Y:S01]  /*3820*/  @P1 LEA.HI.X R103, R139.reuse, UR9, RZ, 0x4, P2 ;  /* 0x000000098b671c11 */ /* 0x040fe200090f24ff */
[----:B0-----:R-:W-:-:S04]  /*3830*/  IMAD.WIDE.U32 R68, R139, 0x10, R68 ;  /* 0x000000108b447825 */ /* 0x001fc800078e0044 */
[----:B------:R-:W4:Y:S04]  /*3840*/  @P1 LDG.E.128 R64, desc[UR4][R102.64] ;  /* 0x0000000466401981 */ /* 0x000f28000c1e1d00 */
[----:B------:R-:W5:Y:S04]  /*3850*/  LDG.E.128 R68, desc[UR4][R68.64] ;  /* 0x0000000444447981 */ /* 0x000f68000c1e1d00 */
[----:B------:R-:W3:Y:S04]  /*3860*/  LDL R103, [R1+0x38] ;  /* 0x0000380001677983 */ /* 0x000ee80000100800 */
[----:B------:R-:W3:Y:S01]  /*3870*/  LDL R102, [R1+0x34] ;  /* 0x0000340001667983 */ /* 0x000ee20000100800 */
[----:B-----5:R-:W-:-:S02]  /*3880*/  PRMT R47, R68, 0x7632, R47 ;  /* 0x00007632442f7816 */ /* 0x020fc4000000002f */
[----:B------:R-:W-:Y:S02]  /*3890*/  PRMT R48, R69, 0x7632, R48 ;  /* 0x0000763245307816 */ /* 0x000fe40000000030 */
[----:B------:R-:W-:Y:S02]  /*38a0*/  SHF.L.U32 R47, R47, 0x10, RZ ;  /* 0x000000102f2f7819 */ /* 0x000fe400000006ff */
[----:B------:R-:W-:Y:S02]  /*38b0*/  SHF.L.U32 R48, R48, 0x10, RZ ;  /* 0x0000001030307819 */ /* 0x000fe400000006ff */
[----:B----4-:R-:W-:Y:S01]  /*38c0*/  @P1 PRMT R63, R64, 0x7632, R63 ;  /* 0x00007632403f1816 */ /* 0x010fe2000000003f */
[-C--:B------:R-:W-:Y:S01]  /*38d0*/  FMUL.FTZ R47, R47, R138.reuse ;  /* 0x0000008a2f2f7220 */ /* 0x080fe20000410000 */
[----:B------:R-:W-:Y:S01]  /*38e0*/  @P1 PRMT R72, R65, 0x7632, R72 ;  /* 0x0000763241481816 */ /* 0x000fe20000000048 */
[----:B------:R-:W-:Y:S01]  /*38f0*/  FMUL.FTZ R48, R48, R138 ;  /* 0x0000008a30307220 */ /* 0x000fe20000410000 */
[----:B------:R-:W-:Y:S01]  /*3900*/  @P1 SHF.L.U32 R63, R63, 0x10, RZ ;  /* 0x000000103f3f1819 */ /* 0x000fe200000006ff */
[----:B--2---:R-:W-:Y:S01]  /*3910*/  FMUL.FTZ R47, R131, R47 ;  /* 0x0000002f832f7220 */ /* 0x004fe20000410000 */
        /* <DEDUP_REMOVED lines=12> */
[----:B------:R-:W-:Y:S02]  /*39e0*/  FMUL.FTZ R63, R103, R63 ;  /* 0x0000003f673f7220 */ /* 0x000fe40000410000 */
        /* <DEDUP_REMOVED lines=9> */
[----:B------:R-:W-:Y:S02]  /*3a80*/  @P1 FADD.FTZ R63, R87, R63 ;  /* 0x0000003f573f1221 */ /* 0x000fe40000010000 */
[----:B------:R-:W-:Y:S01]  /*3a90*/  @P1 FADD.FTZ R72, R101, R72 ;  /* 0x0000004865481221 */ /* 0x000fe20000010000 */
[----:B------:R-:W-:Y:S01]  /*3aa0*/  IMAD.U32 R101, R69, 0x10000, RZ ;  /* 0x0001000045657824 */ /* 0x000fe200078e00ff */
[----:B------:R-:W-:-:S02]  /*3ab0*/  SHF.L.U32 R70, R70, 0x10, RZ ;  /* 0x0000001046467819 */ /* 0x000fc400000006ff */
[----:B------:R-:W-:Y:S01]  /*3ac0*/  SHF.L.U32 R71, R71, 0x10, RZ ;  /* 0x0000001047477819 */ /* 0x000fe200000006ff */
[-C--:B------:R-:W-:Y:S02]  /*3ad0*/  FMUL.FTZ R101, R101, R138.reuse ;  /* 0x0000008a65657220 */ /* 0x080fe40000410000 */
[-C--:B------:R-:W-:Y:S02]  /*3ae0*/  FMUL.FTZ R70, R70, R138.reuse ;  /* 0x0000008a46467220 */ /* 0x080fe40000410000 */
[----:B------:R-:W-:Y:S01]  /*3af0*/  FMUL.FTZ R71, R71, R138 ;  /* 0x0000008a47477220 */ /* 0x000fe20000410000 */
[----:B------:R-:W-:Y:S01]  /*3b00*/  @P1 SHF.L.U32 R69, R67, 0x10, RZ ;  /* 0x0000001043451819 */ /* 0x000fe200000006ff */
        /* <DEDUP_REMOVED lines=19> */
.L_x_1167:
[----:B------:R-:W-:Y:S05]  /*3c40*/  BSYNC B0 ;  /* 0x0000000000007941 */ /* 0x000fea0003800000 */
.L_x_1166:
[----:B------:R-:W-:Y:S01]  /*3c50*/  ISETP.GE.U32.AND P1, PT, R0, 0x80, PT ;  /* 0x000000800000780c */ /* 0x000fe20003f26070 */
[----:B------:R-:W-:-:S12]  /*3c60*/  BSSY B0, `(.L_x_1168) ;  /* 0x000004a000007945 */ /* 0x000fd80003800000 */
[----:B------:R-:W-:Y:S05]  /*3c70*/  @!P1 BRA `(.L_x_1169) ;  /* 0x0000000400209947 */ /* 0x000fea0003800000 */
[----:B012---:R-:W0:Y:S01]  /*3c80*/  LDC.64 R68, c[0x0][0x220] ;  /* 0x00008800ff447b82 */ /* 0x007e220000000a00 */
        /* <DEDUP_REMOVED lines=13> */
[----:B------:R-:W-:Y:S02]  /*3d60*/  SHF.L.U32 R49, R49, 0x10, RZ ;  /* 0x0000001031317819 */ /* 0x000fe400000006ff */
[----:B------:R-:W-:Y:S02]  /*3d70*/  SHF.L.U32 R50, R50, 0x10, RZ ;  /* 0x0000001032327819 */ /* 0x000fe400000006ff */
        /* <DEDUP_REMOVED lines=14> */
[----:B------:R-:W-:-:S03]  /*3e60*/  SHF.L.U32 R73, R73, 0x10, RZ ;  /* 0x0000001049497819 */ /* 0x000fc600000006ff */
[----:B------:R-:W-:Y:S02]  /*3e70*/  IMAD.U32 R74, R74, 0x10000, RZ ;  /* 0x000100004a4a7824 */ /* 0x000fe400078e00ff */
        /* <DEDUP_REMOVED lines=40> */
.L_x_1169:
[----:B------:R-:W-:Y:S05]  /*4100*/  BSYNC B0 ;  /* 0x0000000000007941 */ /* 0x000fea0003800000 */
.L_x_1168:
[----:B------:R-:W-:Y:S01]  /*4110*/  ISETP.GE.U32.AND P1, PT, R0, 0xa0, PT ;  /* 0x000000a00000780c */ /* 0x000fe20003f26070 */
[----:B------:R-:W-:-:S12]  /*4120*/  BSSY B0, `(.L_x_1170) ;  /* 0x000004a000007945 */ /* 0x000fd80003800000 */
[----:B------:R-:W-:Y:S05]  /*4130*/  @!P1 BRA `(.L_x_1171) ;  /* 0x0000000400209947 */ /* 0x000fea0003800000 */
[----:B0123--:R-:W0:Y:S01]  /*4140*/  LDC.64 R68, c[0x0][0x220] ;  /* 0x00008800ff447b82 */ /* 0x00fe220000000a00 */
        /* <DEDUP_REMOVED lines=13> */
[----:B------:R-:W-:-:S03]  /*4220*/  SHF.L.U32 R51, R51, 0x10, RZ ;  /* 0x0000001033337819 */ /* 0x000fc600000006ff */
[----:B------:R-:W-:Y:S01]  /*4230*/  IMAD.U32 R52, R52, 0x10000, RZ ;  /* 0x0001000034347824 */ /* 0x000fe200078e00ff */
        /* <DEDUP_REMOVED lines=43> */
[----:B------:R-:W-:Y:S02]  /*44f0*/  @P1 IMAD.U32 R68, R66, 0x10000, RZ ;  /* 0x0001000042441824 */ /* 0x000fe400078e00ff */
        /* <DEDUP_REMOVED lines=12> */
.L_x_1171:
[----:B------:R-:W-:Y:S05]  /*45c0*/  BSYNC B0 ;  /* 0x0000000000007941 */ /* 0x000fea0003800000 */
.L_x_1170:
[----:B------:R-:W-:Y:S01]  /*45d0*/  ISETP.GE.U32.AND P1, PT, R0, 0xc0, PT ;  /* 0x000000c00000780c */ /* 0x000fe20003f26070 */
[----:B------:R-:W-:-:S12]  /*45e0*/  BSSY B0, `(.L_x_1172) ;  /* 0x000004a000007945 */ /* 0x000fd80003800000 */
[----:B------:R-:W-:Y:S05]  /*45f0*/  @!P1 BRA `(.L_x_1173) ;  /* 0x0000000400209947 */ /* 0x000fea0003800000 */
[----:B01234-:R-:W0:Y:S01]  /*4600*/  LDC.64 R68, c[0x0][0x220] ;  /* 0x00008800ff447b82 */ /* 0x01fe220000000a00 */
        /* <DEDUP_REMOVED lines=53> */
[----:B------:R-:W-:-:S04]  /*4960*/  @P1 IMAD.U32 R68, R64, 0x10000, RZ ;  /* 0x0001000040441824 */ /* 0x000fc800078e00ff */
        /* <DEDUP_REMOVED lines=17> */
.L_x_1173:
[----:B------:R-:W-:Y:S05]  /*4a80*/  BSYNC B0 ;  /* 0x0000000000007941 */ /* 0x000fea0003800000 */
.L_x_1172:
[----:B------:R-:W-:Y:S01]  /*4a90*/  ISETP.GE.U32.AND P1, PT, R0, 0xe0, PT ;  /* 0x000000e00000780c */ /* 0x000fe20003f26070 */
[----:B------:R-:W-:-:S12]  /*4aa0*/  BSSY B0, `(.L_x_1174) ;  /* 0x0000047000007945 */ /* 0x000fd80003800000 */
[----:B------:R-:W-:Y:S05]  /*4ab0*/  @!P1 BRA `(.L_x_1175) ;  /* 0x0000000400149947 */ /* 0x000fea0003800000 */
[----:B01234-:R-:W0:Y:S01]  /*4ac0*/  LDC.64 R68, c[0x0][0x220] ;  /* 0x00008800ff447b82 */ /* 0x01fe220000000a00 */
[----:B------:R-:W2:Y:S01]  /*4ad0*/  LDL R130, [R1] ;  /* 0x0000000001827983 */ /* 0x000ea20000100800 */
[----:B------:R-:W-:-:S03]  /*4ae0*/  ISETP.NE.U32.AND P1, PT, RZ, UR8, PT ;  /* 0x00000008ff007c0c */ /* 0x000fc6000bf25070 */
[----:B------:R-:W3:Y:S01]  /*4af0*/  LDL R131, [R1+0xf0] ;  /* 0x0000f00001837983 */ /* 0x000ee20000100800 */
[----:B------:R-:W-:-:S13]  /*4b00*/  ISETP.NE.AND.EX P1, PT, RZ, UR9, PT, P1 ;  /* 0x00000009ff007c0c */ /* 0x000fda000bf25310 */
[----:B------:R-:W-:-:S04]  /*4b10*/  @P1 LEA R114, P2, R139, UR8, 0x4 ;  /* 0x000000088b721c11 */ /* 0x000fc8000f8420ff */
[C---:B------:R-:W-:Y:S01]  /*4b20*/  @P1 LEA.HI.X R115, R139.reuse, UR9, RZ, 0x4, P2 ;  /* 0x000000098b731c11 */ /* 0x040fe200090f24ff */
[----:B0-----:R-:W-:-:S04]  /*4b30*/  IMAD.WIDE.U32 R68, R139, 0x10, R68 ;  /* 0x000000108b447825 */ /* 0x001fc800078e0044 */
[----:B------:R-:W4:Y:S04]  /*4b40*/  @P1 LDG.E.128 R64, desc[UR4][R114.64] ;  /* 0x0000000472401981 */ /* 0x000f28000c1e1d00 */
[----:B------:R-:W5:Y:S04]  /*4b50*/  LDG.E.128 R68, desc[UR4][R68.64] ;  /* 0x0000000444447981 */ /* 0x000f68000c1e1d00 */
[----:B------:R-:W3:Y:S04]  /*4b60*/  LDL R114, [R1+0xe8] ;  /* 0x0000e80001727983 */ /* 0x000ee80000100800 */
[----:B------:R-:W3:Y:S01]  /*4b70*/  LDL R115, [R1+0xe4] ;  /* 0x0000e40001737983 */ /* 0x000ee20000100800 */
[----:B-----5:R-:W-:-:S04]  /*4b80*/  PRMT R55, R68, 0x7632, R55 ;  /* 0x0000763244377816 */ /* 0x020fc80000000037 */
[----:B------:R-:W-:-:S05]  /*4b90*/  SHF.L.U32 R55, R55, 0x10, RZ ;  /* 0x0000001037377819 */ /* 0x000fca00000006ff */
[----:B------:R-:W-:-:S04]  /*4ba0*/  FMUL.FTZ R55, R55, R138 ;  /* 0x0000008a37377220 */ /* 0x000fc80000410000 */
[----:B--2---:R-:W-:Y:S02]  /*4bb0*/  FMUL.FTZ R55, R130, R55 ;  /* 0x0000003782377220 */ /* 0x004fe40000410000 */
[----:B------:R-:W2:Y:S01]  /*4bc0*/  LDL R130, [R1+0xec] ;  /* 0x0000ec0001827983 */ /* 0x000ea20000100800 */
[----:B------:R-:W-:-:S04]  /*4bd0*/  PRMT R56, R69, 0x7632, R56 ;  /* 0x0000763245387816 */ /* 0x000fc80000000038 */
[----:B------:R-:W-:Y:S02]  /*4be0*/  SHF.L.U32 R56, R56, 0x10, RZ ;  /* 0x0000001038387819 */ /* 0x000fe400000006ff */
[----:B----4-:R-:W-:Y:S02]  /*4bf0*/  @P1 PRMT R80, R65, 0x7632, R80 ;  /* 0x0000763241501816 */ /* 0x010fe40000000050 */
[----:B------:R-:W-:Y:S01]  /*4c00*/  @P1 PRMT R79, R64, 0x7632, R79 ;  /* 0x00007632404f1816 */ /* 0x000fe2000000004f */
[----:B------:R-:W-:Y:S01]  /*4c10*/  FMUL.FTZ R56, R56, R138 ;  /* 0x0000008a38387220 */ /* 0x000fe20000410000 */
[----:B------:R-:W-:Y:S02]  /*4c20*/  @P1 SHF.L.U32 R80, R80, 0x10, RZ ;  /* 0x0000001050501819 */ /* 0x000fe400000006ff */
[----:B------:R-:W-:Y:S01]  /*4c30*/  @P1 SHF.L.U32 R79, R79, 0x10, RZ ;  /* 0x000000104f4f1819 */ /* 0x000fe200000006ff */
[----:B------:R-:W-:-:S04]  /*4c40*/  FMUL.FTZ R56, R251, R56 ;  /* 0x00000038fb387220 */ /* 0x000fc80000410000 */
[----:B------:R-:W-:Y:S01]  /*4c50*/  @P1 FADD.FTZ R56, R80, R56 ;  /* 0x0000003850381221 */ /* 0x000fe20000010000 */
[----:B------:R-:W-:Y:S01]  /*4c60*/  @P1 FADD.FTZ R55, R79, R55 ;  /* 0x000000374f371221 */ /* 0x000fe20000010000 */
[----:B------:R-:W-:Y:S02]  /*4c70*/  PRMT R80, R71, 0x7632, R80 ;  /* 0x0000763247507816 */ /* 0x000fe40000000050 */
[----:B------:R-:W-:Y:S02]  /*4c80*/  PRMT R79, R70, 0x7632, R79 ;  /* 0x00007632464f7816 */ /* 0x000fe4000000004f */
[----:B------:R-:W-:Y:S02]  /*4c90*/  SHF.L.U32 R80, R80, 0x10, RZ ;  /* 0x0000001050507819 */ /* 0x000fe400000006ff */
[----:B------:R-:W-:Y:S02]  /*4ca0*/  SHF.L.U32 R79, R79, 0x10, RZ ;  /* 0x000000104f4f7819 */ /* 0x000fe400000006ff */
[----:B------:R-:W-:Y:S01]  /*4cb0*/  @P1 PRMT R113, R67, 0x7632, R113 ;  /* 0x0000763243711816 */ /* 0x000fe20000000071 */
[-C--:B------:R-:W-:Y:S01]  /*4cc0*/  FMUL.FTZ R80, R80, R138.reuse ;  /* 0x0000008a50507220 */ /* 0x080fe20000410000 */
[----:B------:R-:W-:Y:S01]  /*4cd0*/  @P1 PRMT R91, R66, 0x7632, R91 ;  /* 0x00007632425b1816 */ /* 0x000fe2000000005b */
[----:B------:R-:W-:Y:S01]  /*4ce0*/  FMUL.FTZ R79, R79, R138 ;  /* 0x0000008a4f4f7220 */ /* 0x000fe20000410000 */
[----:B------:R-:W-:Y:S01]  /*4cf0*/  IMAD.U32 R68, R68, 0x10000, RZ ;  /* 0x0001000044447824 */ /* 0x000fe200078e00ff */
[----:B------:R-:W-:Y:S01]  /*4d00*/  @P1 SHF.L.U32 R113, R113, 0x10, RZ ;  /* 0x0000001071711819 */ /* 0x000fe200000006ff */
[----:B------:R-:W-:Y:S01]  /*4d10*/  FMUL.FTZ R80, R249, R80 ;  /* 0x00000050f9507220 */ /* 0x000fe20000410000 */
[----:B------:R-:W-:Y:S01]  /*4d20*/  @P1 SHF.L.U32 R91, R91, 0x10, RZ ;  /* 0x000000105b5b1819 */ /* 0x000fe200000006ff */
[----:B------:R-:W-:Y:S01]  /*4d30*/  FMUL.FTZ R79, R250, R79 ;  /* 0x0000004ffa4f7220 */ /* 0x000fe20000410000 */
[----:B------:R-:W-:Y:S01]  /*4d40*/  FMUL.FTZ R68, R68, R138 ;  /* 0x0000008a44447220 */ /* 0x000fe20000410000 */
[----:B------:R-:W-:Y:S01]  /*4d50*/  @P1 FADD.FTZ R80, R113, R80 ;  /* 0x0000005071501221 */ /* 0x000fe20000010000 */
[----:B------:R-:W-:Y:S01]  /*4d60*/  SHF.L.U32 R113, R69, 0x10, RZ ;  /* 0x0000001045717819 */ /* 0x000fe200000006ff */
[----:B------:R-:W-:Y:S01]  /*4d70*/  @P1 FADD.FTZ R79, R91, R79 ;  /* 0x0000004f5b4f1221 */ /* 0x000fe20000010000 */
[----:B---3--:R-:W-:Y:S01]  /*4d80*/  FMUL.FTZ R91, R131, R68 ;  /* 0x00000044835b7220 */ /* 0x008fe20000410000 */
[----:B------:R-:W-:-:S02]  /*4d90*/  @P1 SHF.L.U32 R68, R64, 0x10, RZ ;  /* 0x0000001040441819 */ /* 0x000fc400000006ff */
[-C--:B------:R-:W-:Y:S01]  /*4da0*/  FMUL.FTZ R113, R113, R138.reuse ;  /* 0x0000008a71717220 */ /* 0x080fe20000410000 */
[----:B------:R-:W-:Y:S02]  /*4db0*/  SHF.L.U32 R70, R70, 0x10, RZ ;  /* 0x0000001046467819 */ /* 0x000fe400000006ff */
[----:B------:R-:W-:Y:S01]  /*4dc0*/  SHF.L.U32 R71, R71, 0x10, RZ ;  /* 0x0000001047477819 */ /* 0x000fe200000006ff */
[----:B------:R-:W-:Y:S01]  /*4dd0*/  @P1 FADD.FTZ R91, R68, R91 ;  /* 0x0000005b445b1221 */ /* 0x000fe20000010000 */
[----:B------:R-:W-:Y:S01]  /*4de0*/  @P1 SHF.L.U32 R68, R65, 0x10, RZ ;  /* 0x0000001041441819 */ /* 0x000fe200000006ff */
[-C--:B------:R-:W-:Y:S02]  /*4df0*/  FMUL.FTZ R70, R70, R138.reuse ;  /* 0x0000008a46467220 */ /* 0x080fe40000410000 */
[----:B------:R-:W-:Y:S01]  /*4e00*/  FMUL.FTZ R71, R71, R138 ;  /* 0x0000008a47477220 */ /* 0x000fe20000410000 */
[----:B------:R-:W-:Y:S01]  /*4e10*/  @P1 SHF.L.U32 R69, R67, 0x10, RZ ;  /* 0x0000001043451819 */ /* 0x000fe200000006ff */
[----:B------:R-:W-:-:S02]  /*4e20*/  FMUL.FTZ R114, R114, R70 ;  /* 0x0000004672727220 */ /* 0x000fc40000410000 */
[----:B------:R-:W-:-:S04]  /*4e30*/  FMUL.FTZ R115, R115, R71 ;  /* 0x0000004773737220 */ /* 0x000fc80000410000 */
[----:B------:R-:W-:-:S05]  /*4e40*/  @P1 FADD.FTZ R115, R69, R115 ;  /* 0x0000007345731221 */ /* 0x000fca0000010000 */
[----:B------:R-:W-:Y:S01]  /*4e50*/  F2FP.BF16.F32.PACK_AB R71, R80, R115 ;  /* 0x000000735047723e */ /* 0x000fe200000010ff */
[----:B--2---:R-:W-:-:S04]  /*4e60*/  FMUL.FTZ R113, R130, R113 ;  /* 0x0000007182717220 */ /* 0x004fc80000410000 */
[----:B------:R-:W-:Y:S01]  /*4e70*/  @P1 FADD.FTZ R113, R68, R113 ;  /* 0x0000007144711221 */ /* 0x000fe20000010000 */
[----:B------:R-:W-:-:S05]  /*4e80*/  @P1 SHF.L.U32 R68, R66, 0x10, RZ ;  /* 0x0000001042441819 */ /* 0x000fca00000006ff */
[----:B------:R-:W-:Y:S01]  /*4e90*/  @P1 FADD.FTZ R114, R68, R114 ;  /* 0x0000007244721221 */ /* 0x000fe20000010000 */
[C---:B------:R-:W-:Y:S02]  /*4ea0*/  LEA R130, P1, R139.reuse, UR10, 0x4 ;  /* 0x0000000a8b827c11 */ /* 0x040fe4000f8220ff */
[----:B------:R-:W-:Y:S02]  /*4eb0*/  F2FP.BF16.F32.PACK_AB R69, R56, R113 ;  /* 0x000000713845723e */ /* 0x000fe400000010ff */
[----:B------:R-:W-:Y:S02]  /*4ec0*/  LEA.HI.X R131, R139, UR11, RZ, 0x4, P1 ;  /* 0x0000000b8b837c11 */ /* 0x000fe400088f24ff */
[----:B------:R-:W-:Y:S02]  /*4ed0*/  F2FP.BF16.F32.PACK_AB R70, R79, R114 ;  /* 0x000000724f46723e */ /* 0x000fe400000010ff */
[----:B------:R-:W-:-:S05]  /*4ee0*/  F2FP.BF16.F32.PACK_AB R68, R55, R91 ;  /* 0x0000005b3744723e */ /* 0x000fca00000010ff */
[----:B------:R0:W-:Y:S01]  /*4ef0*/  STG.E.128 desc[UR4][R130.64], R68 ;  /* 0x0000004482007986 */ /* 0x0001e2000c101d04 */
[----:B------:R-:W-:-:S07]  /*4f00*/  IADD3 R139, R139, 0x20, RZ ;  /* 0x000000208b8b7810 */ /* 0x000fce0007ffe0ff */
.L_x_1175:
[----:B------:R-:W-:Y:S05]  /*4f10*/  BSYNC B0 ;  /* 0x0000000000007941 */ /* 0x000fea0003800000 */
.L_x_1174:
        /* <DEDUP_REMOVED lines=14> */
[----:B------:R-:W3:Y:S01]  /*5000*/  LDL R117, [R1+0xe0] ;  /* 0x0000e00001757983 */ /* 0x000ee20000100800 */
        /* <DEDUP_REMOVED lines=9> */
[----:B------:R-:W-:Y:S02]  /*50a0*/  FMUL.FTZ R58, R247, R58 ;  /* 0x0000003af73a7220 */ /* 0x000fe40000410000 */
[----:B------:R-:W-:Y:S01]  /*50b0*/  FMUL.FTZ R57, R248, R57 ;  /* 0x00000039f8397220 */ /* 0x000fe20000410000 */
[----:B------:R-:W-:-:S02]  /*50c0*/  @P1 IMAD.U32 R81, R81, 0x10000, RZ ;  /* 0x0001000051511824 */ /* 0x000fc400078e00ff */
[----:B------:R-:W-:Y:S01]  /*50d0*/  @P1 FADD.FTZ R58, R82, R58 ;  /* 0x0000003a523a1221 */ /* 0x000fe20000010000 */
[----:B------:R-:W-:Y:S01]  /*50e0*/  PRMT R82, R71, 0x7632, R82 ;  /* 0x0000763247527816 */ /* 0x000fe20000000052 */
[----:B------:R-:W-:Y:S01]  /*50f0*/  @P1 FADD.FTZ R57, R81, R57 ;  /* 0x0000003951391221 */ /* 0x000fe20000010000 */
[----:B------:R-:W-:Y:S02]  /*5100*/  PRMT R81, R70, 0x7632, R81 ;  /* 0x0000763246517816 */ /* 0x000fe40000000051 */
[----:B------:R-:W-:Y:S02]  /*5110*/  SHF.L.U32 R82, R82, 0x10, RZ ;  /* 0x0000001052527819 */ /* 0x000fe400000006ff */
[----:B------:R-:W-:Y:S02]  /*5120*/  SHF.L.U32 R81, R81, 0x10, RZ ;  /* 0x0000001051517819 */ /* 0x000fe400000006ff */
[----:B------:R-:W-:Y:S01]  /*5130*/  @P1 PRMT R116, R67, 0x7632, R116 ;  /* 0x0000763243741816 */ /* 0x000fe20000000074 */
[-C--:B------:R-:W-:Y:S01]  /*5140*/  FMUL.FTZ R82, R82, R138.reuse ;  /* 0x0000008a52527220 */ /* 0x080fe20000410000 */
[----:B------:R-:W-:Y:S01]  /*5150*/  @P1 PRMT R92, R66, 0x7632, R92 ;  /* 0x00007632425c1816 */ /* 0x000fe2000000005c */
[----:B------:R-:W-:Y:S01]  /*5160*/  FMUL.FTZ R81, R81, R138 ;  /* 0x0000008a51517220 */ /* 0x000fe20000410000 */
[----:B------:R-:W-:Y:S01]  /*5170*/  SHF.L.U32 R68, R68, 0x10, RZ ;  /* 0x0000001044447819 */ /* 0x000fe200000006ff */
[----:B------:R-:W-:Y:S01]  /*5180*/  FMUL.FTZ R82, R245, R82 ;  /* 0x00000052f5527220 */ /* 0x000fe20000410000 */
[----:B------:R-:W-:Y:S01]  /*5190*/  @P1 SHF.L.U32 R116, R116, 0x10, RZ ;  /* 0x0000001074741819 */ /* 0x000fe200000006ff */
[----:B------:R-:W-:Y:S01]  /*51a0*/  FMUL.FTZ R81, R246, R81 ;  /* 0x00000051f6517220 */ /* 0x000fe20000410000 */
[----:B------:R-:W-:Y:S01]  /*51b0*/  @P1 SHF.L.U32 R92, R92, 0x10, RZ ;  /* 0x000000105c5c1819 */ /* 0x000fe200000006ff */
[----:B------:R-:W-:-:S02]  /*51c0*/  FMUL.FTZ R68, R68, R138 ;  /* 0x0000008a44447220 */ /* 0x000fc40000410000 */
[----:B------:R-:W-:Y:S01]  /*51d0*/  @P1 FADD.FTZ R82, R116, R82 ;  /* 0x0000005274521221 */ /* 0x000fe20000010000 */
[----:B------:R-:W-:Y:S01]  /*51e0*/  SHF.L.U32 R116, R69, 0x10, RZ ;  /* 0x0000001045747819 */ /* 0x000fe200000006ff */
[----:B------:R-:W-:Y:S01]  /*51f0*/  @P1 FADD.FTZ R81, R92, R81 ;  /* 0x000000515c511221 */ /* 0x000fe20000010000 */
[----:B---3--:R-:W-:Y:S01]  /*5200*/  FMUL.FTZ R92, R117, R68 ;  /* 0x00000044755c7220 */ /* 0x008fe20000410000 */
[----:B------:R-:W-:Y:S02]  /*5210*/  @P1 SHF.L.U32 R68, R64, 0x10, RZ ;  /* 0x0000001040441819 */ /* 0x000fe400000006ff */
[----:B------:R-:W-:Y:S01]  /*5220*/  FMUL.FTZ R116, R116, R138 ;  /* 0x0000008a74747220 */ /* 0x000fe20000410000 */
[----:B------:R-:W-:Y:S02]  /*5230*/  SHF.L.U32 R70, R70, 0x10, RZ ;  /* 0x0000001046467819 */ /* 0x000fe400000006ff */
[----:B------:R-:W-:Y:S01]  /*5240*/  SHF.L.U32 R71, R71, 0x10, RZ ;  /* 0x0000001047477819 */ /* 0x000fe200000006ff */
[----:B------:R-:W-:Y:S01]  /*5250*/  @P1 FADD.FTZ R92, R68, R92 ;  /* 0x0000005c445c1221 */ /* 0x000fe20000010000 */
[----:B------:R-:W-:Y:S01]  /*5260*/  @P1 SHF.L.U32 R68, R65, 0x10, RZ ;  /* 0x0000001041441819 */ /* 0x000fe200000006ff */
[----:B------:R-:W-:Y:S01]  /*5270*/  FMUL.FTZ R116, R118, R116 ;  /* 0x0000007476747220 */ /* 0x000fe20000410000 */
[-C--:B------:R-:W-:Y:S01]  /*5280*/  FMUL.FTZ R70, R70, R138.reuse ;  /* 0x0000008a46467220 */ /* 0x080fe20000410000 */
[----:B------:R-:W-:-:S02]  /*5290*/  FMUL.FTZ R71, R71, R138 ;  /* 0x0000008a47477220 */ /* 0x000fc40000410000 */
[----:B------:R-:W-:Y:S01]  /*52a0*/  @P1 FADD.FTZ R116, R68, R116 ;  /* 0x0000007444741221 */ /* 0x000fe20000010000 */
[----:B------:R-:W-:Y:S01]  /*52b0*/  @P1 SHF.L.U32 R68, R66, 0x10, RZ ;  /* 0x0000001042441819 */ /* 0x000fe200000006ff */
[----:B------:R-:W-:Y:S01]  /*52c0*/  FMUL.FTZ R117, R131, R70 ;  /* 0x0000004683757220 */ /* 0x000fe20000410000 */
[----:B----4-:R-:W-:Y:S01]  /*52d0*/  FMUL.FTZ R118, R130, R71 ;  /* 0x0000004782767220 */ /* 0x010fe20000410000 */
[----:B------:R-:W-:Y:S02]  /*52e0*/  @P1 IMAD.U32 R69, R67, 0x10000, RZ ;  /* 0x0001000043451824 */ /* 0x000fe400078e00ff */
[----:B------:R-:W-:Y:S02]  /*52f0*/  @P1 FADD.FTZ R117, R68, R117 ;  /* 0x0000007544751221 */ /* 0x000fe40000010000 */
[----:B------:R-:W-:Y:S01]  /*5300*/  @P1 FADD.FTZ R118, R69, R118 ;  /* 0x0000007645761221 */ /* 0x000fe20000010000 */
[----:B------:R-:W-:Y:S02]  /*5310*/  LEA R130, P1, R139, UR10, 0x4 ;  /* 0x0000000a8b827c11 */ /* 0x000fe4000f8220ff */
[----:B------:R-:W-:-:S02]  /*5320*/  F2FP.BF16.F32.PACK_AB R70, R81, R117 ;  /* 0x000000755146723e */ /* 0x000fc400000010ff */
[----:B------:R-:W-:Y:S02]  /*5330*/  LEA.HI.X R131, R139, UR11, RZ, 0x4, P1 ;  /* 0x0000000b8b837c11 */ /* 0x000fe400088f24ff */
[----:B------:R-:W-:Y:S02]  /*5340*/  F2FP.BF16.F32.PACK_AB R69, R58, R116 ;  /* 0x000000743a45723e */ /* 0x000fe400000010ff */
[----:B------:R-:W-:Y:S02]  /*5350*/  F2FP.BF16.F32.PACK_AB R68, R57, R92 ;  /* 0x0000005c3944723e */ /* 0x000fe400000010ff */
[----:B------:R-:W-:-:S05]  /*5360*/  F2FP.BF16.F32.PACK_AB R71, R82, R118 ;  /* 0x000000765247723e */ /* 0x000fca00000010ff */
[----:B------:R0:W-:Y:S01]  /*5370*/  STG.E.128 desc[UR4][R130.64], R68 ;  /* 0x0000004482007986 */ /* 0x0001e2000c101d04 */
[----:B------:R-:W-:-:S07]  /*5380*/  IADD3 R139, R139, 0x20, RZ ;  /* 0x000000208b8b7810 */ /* 0x000fce0007ffe0ff */
.L_x_1177:
[----:B------:R-:W-:Y:S05]  /*5390*/  BSYNC B0 ;  /* 0x0000000000007941 */ /* 0x000fea0003800000 */
.L_x_1176:
[----:B------:R-:W-:Y:S01]  /*53a0*/  ISETP.GE.U32.AND P1, PT, R0, 0x120, PT ;  /* 0x000001200000780c */ /* 0x000fe20003f26070 */
[----:B------:R-:W-:-:S12]  /*53b0*/  BSSY B0, `(.L_x_1178) ;  /* 0x0000046000007945 */ /* 0x000fd80003800000 */
[----:B------:R-:W-:Y:S05]  /*53c0*/  @!P1 BRA `(.L_x_1179) ;  /* 0x0000000400109947 */ /* 0x000fea0003800000 */
[----:B01234-:R-:W0:Y:S01]  /*53d0*/  LDC.64 R68, c[0x0][0x220] ;  /* 0x00008800ff447b82 */ /* 0x01fe220000000a00 */
        /* <DEDUP_REMOVED lines=9> */
[----:B------:R-:W2:Y:S04]  /*5470*/  LDL R120, [R1+0xd0] ;  /* 0x0000d00001787983 */ /* 0x000ea80000100800 */
        /* <DEDUP_REMOVED lines=10> */
[----:B------:R-:W-:Y:S01]  /*5520*/  FMUL.FTZ R60, R243, R60 ;  /* 0x0000003cf33c7220 */ /* 0x000fe20000410000 */
[----:B------:R-:W-:Y:S01]  /*5530*/  @P1 SHF.L.U32 R83, R83, 0x10, RZ ;  /* 0x0000001053531819 */ /* 0x000fe200000006ff */
[----:B------:R-:W-:-:S02]  /*5540*/  FMUL.FTZ R59, R244, R59 ;  /* 0x0000003bf43b7220 */ /* 0x000fc40000410000 */
        /* <DEDUP_REMOVED lines=19> */
[----:B--2---:R-:W-:Y:S01]  /*5680*/  FMUL.FTZ R93, R120, R68 ;  /* 0x00000044785d7220 */ /* 0x004fe20000410000 */
[----:B------:R-:W-:Y:S02]  /*5690*/  @P1 SHF.L.U32 R68, R64, 0x10, RZ ;  /* 0x0000001040441819 */ /* 0x000fe400000006ff */
[-C--:B------:R-:W-:Y:S01]  /*56a0*/  FMUL.FTZ R119, R119, R138.reuse ;  /* 0x0000008a77777220 */ /* 0x080fe20000410000 */
[----:B------:R-:W-:Y:S01]  /*56b0*/  SHF.L.U32 R71, R71, 0x10, RZ ;  /* 0x0000001047477819 */ /* 0x000fe200000006ff */
[----:B------:R-:W-:Y:S02]  /*56c0*/  IMAD.U32 R70, R70, 0x10000, RZ ;  /* 0x0001000046467824 */ /* 0x000fe400078e00ff */
[----:B------:R-:W-:Y:S01]  /*56d0*/  @P1 FADD.FTZ R93, R68, R93 ;  /* 0x0000005d445d1221 */ /* 0x000fe20000010000 */
[----:B------:R-:W-:Y:S01]  /*56e0*/  @P1 SHF.L.U32 R68, R65, 0x10, RZ ;  /* 0x0000001041441819 */ /* 0x000fe200000006ff */
[----:B---3--:R-:W-:Y:S01]  /*56f0*/  FMUL.FTZ R119, R121, R119 ;  /* 0x0000007779777220 */ /* 0x008fe20000410000 */
[-C--:B------:R-:W-:Y:S01]  /*5700*/  FMUL.FTZ R70, R70, R138.reuse ;  /* 0x0000008a46467220 */ /* 0x080fe20000410000 */
[----:B------:R-:W-:Y:S01]  /*5710*/  FMUL.FTZ R71, R71, R138 ;  /* 0x0000008a47477220 */ /* 0x000fe20000410000 */
[----:B------:R-:W-:Y:S01]  /*5720*/  @P1 SHF.L.U32 R69, R67, 0x10, RZ ;  /* 0x0000001043451819 */ /* 0x000fe200000006ff */
[----:B------:R-:W-:Y:S01]  /*5730*/  @P1 FADD.FTZ R119, R68, R119 ;  /* 0x0000007744771221 */ /* 0x000fe20000010000 */
[----:B------:R-:W-:Y:S01]  /*5740*/  @P1 SHF.L.U32 R68, R66, 0x10, RZ ;  /* 0x0000001042441819 */ /* 0x000fe200000006ff */
[----:B------:R-:W-:Y:S01]  /*5750*/  FMUL.FTZ R120, R131, R70 ;  /* 0x0000004683787220 */ /* 0x000fe20000410000 */
[----:B------:R-:W-:-:S03]  /*5760*/  FMUL.FTZ R121, R130, R71 ;  /* 0x0000004782797220 */ /* 0x000fc60000410000 */
        /* <DEDUP_REMOVED lines=10> */
.L_x_1179:
[----:B------:R-:W-:Y:S05]  /*5810*/  BSYNC B0 ;  /* 0x0000000000007941 */ /* 0x000fea0003800000 */
.L_x_1178:
[----:B------:R-:W-:Y:S01]  /*5820*/  ISETP.GE.U32.AND P1, PT, R0, 0x140, PT ;  /* 0x000001400000780c */ /* 0x000fe20003f26070 */
[----:B------:R-:W-:-:S12]  /*5830*/  BSSY B0, `(.L_x_1180) ;  /* 0x0000045000007945 */ /* 0x000fd80003800000 */
[----:B------:R-:W-:Y:S05]  /*5840*/  @!P1 BRA `(.L_x_1181) ;  /* 0x00000004000c9947 */ /* 0x000fea0003800000 */
[----:B01234-:R-:W0:Y:S01]  /*5850*/  LDC.64 R68, c[0x0][0x220] ;  /* 0x00008800ff447b82 */ /* 0x01fe220000000a00 */
[----:B------:R-:W2:Y:S04]  /*5860*/  LDL R128, [R1+0xbc] ;  /* 0x0000bc0001807983 */ /* 0x000ea80000100800 */
[----:B------:R-:W3:Y:S04]  /*5870*/  LDL R131, [R1+0xb8] ;  /* 0x0000b80001837983 */ /* 0x000ee80000100800 */
[----:B------:R-:W4:Y:S01]  /*5880*/  LDL R130, [R1+0xb4] ;  /* 0x0000b40001827983 */ /* 0x000f220000100800 */
[----:B------:R-:W-:-:S04]  /*5890*/  ISETP.NE.U32.AND P1, PT, RZ, UR8, PT ;  /* 0x00000008ff007c0c */ /* 0x000fc8000bf25070 */
[----:B------:R-:W-:Y:S01]  /*58a0*/  ISETP.NE.AND.EX P1, PT, RZ, UR9, PT, P1 ;  /* 0x00000009ff007c0c */ /* 0x000fe2000bf25310 */
[----:B0-----:R-:W-:-:S12]  /*58b0*/  IMAD.WIDE.U32 R68, R139, 0x10, R68 ;  /* 0x000000108b447825 */ /* 0x001fd800078e0044 */
[C---:B------:R-:W-:Y:S01]  /*58c0*/  @P1 LEA R122, P2, R139.reuse, UR8, 0x4 ;  /* 0x000000088b7a1c11 */ /* 0x040fe2000f8420ff */
[----:B------:R-:W5:Y:S03]  /*58d0*/  LDG.E.128 R68, desc[UR4][R68.64] ;  /* 0x0000000444447981 */ /* 0x000f66000c1e1d00 */
[----:B------:R-:W-:-:S05]  /*58e0*/  @P1 LEA.HI.X R123, R139, UR9, RZ, 0x4, P2 ;  /* 0x000000098b7b1c11 */ /* 0x000fca00090f24ff */
[----:B------:R0:W2:Y:S01]  /*58f0*/  @P1 LDG.E.128 R64, desc[UR4][R122.64] ;  /* 0x000000047a401981 */ /* 0x0000a2000c1e1d00 */
[C---:B-----5:R-:W-:Y:S02]  /*5900*/  SHF.L.U32 R126, R68.reuse, 0x10, RZ ;  /* 0x00000010447e7819 */ /* 0x060fe400000006ff */
[----:B------:R-:W-:Y:S02]  /*5910*/  PRMT R94, R68, 0x7632, R94 ;  /* 0x00007632445e7816 */ /* 0x000fe4000000005e */
[----:B------:R-:W-:Y:S02]  /*5920*/  SHF.L.U32 R127, R69, 0x10, RZ ;  /* 0x00000010457f7819 */ /* 0x000fe400000006ff */
[----:B------:R-:W-:Y:S02]  /*5930*/  SHF.L.U32 R68, R70, 0x10, RZ ;  /* 0x0000001046447819 */ /* 0x000fe400000006ff */
[----:B0-----:R-:W-:Y:S02]  /*5940*/  SHF.L.U32 R122, R71, 0x10, RZ ;  /* 0x00000010477a7819 */ /* 0x001fe400000006ff */
[----:B------:R-:W-:-:S02]  /*5950*/  PRMT R69, R69, 0x7632, R69 ;  /* 0x0000763245457816 */ /* 0x000fc40000000045 */
[----:B------:R-:W-:Y:S02]  /*5960*/  PRMT R70, R70, 0x7632, R70 ;  /* 0x0000763246467816 */ /* 0x000fe40000000046 */
[----:B------:R-:W-:Y:S02]  /*5970*/  PRMT R71, R71, 0x7632, R71 ;  /* 0x0000763247477816 */ /* 0x000fe40000000047 */
[----:B------:R-:W-:Y:S02]  /*5980*/  SHF.L.U32 R123, R94, 0x10, RZ ;  /* 0x000000105e7b7819 */ /* 0x000fe400000006ff */
[----:B------:R-:W-:Y:S01]  /*5990*/  SHF.L.U32 R69, R69, 0x10, RZ ;  /* 0x0000001045457819 */ /* 0x000fe200000006ff */
[----:B------:R-:W-:Y:S01]  /*59a0*/  IMAD.U32 R71, R71, 0x10000, RZ ;  /* 0x0001000047477824 */ /* 0x000fe200078e00ff */
[----:B------:R-:W-:Y:S01]  /*59b0*/  SHF.L.U32 R70, R70, 0x10, RZ ;  /* 0x0000001046467819 */ /* 0x000fe200000006ff */
[-C--:B------:R-:W-:Y:S01]  /*59c0*/  FMUL.FTZ R126, R126, R138.reuse ;  /* 0x0000008a7e7e7220 */ /* 0x080fe20000410000 */
[-C--:B------:R-:W-:Y:S01]  /*59d0*/  FMUL.FTZ R127, R127, R138.reuse ;  /* 0x0000008a7f7f7220 */ /* 0x080fe20000410000 */
[-C--:B------:R-:W-:Y:S01]  /*59e0*/  FMUL.FTZ R68, R68, R138.reuse ;  /* 0x0000008a44447220 */ /* 0x080fe20000410000 */
[-C--:B------:R-:W-:Y:S01]  /*59f0*/  FMUL.FTZ R94, R122, R138.reuse ;  /* 0x0000008a7a5e7220 */ /* 0x080fe20000410000 */
[-C--:B------:R-:W-:Y:S01]  /*5a00*/  FMUL.FTZ R123, R123, R138.reuse ;  /* 0x0000008a7b7b7220 */ /* 0x080fe20000410000 */
[-C--:B------:R-:W-:Y:S01]  /*5a10*/  FMUL.FTZ R69, R69, R138.reuse ;  /* 0x0000008a45457220 */ /* 0x080fe20000410000 */
[-C--:B------:R-:W-:Y:S01]  /*5a20*/  FMUL.FTZ R70, R70, R138.reuse ;  /* 0x0000008a46467220 */ /* 0x080fe20000410000 */
[----:B------:R-:W-:-:S02]  /*5a30*/  FMUL.FTZ R71, R71, R138 ;  /* 0x0000008a47477220 */ /* 0x000fc40000410000 */
[----:B------:R-:W5:Y:S01]  /*5a40*/  LDL R138, [R1+0xc0] ;  /* 0x0000c000018a7983 */ /* 0x000f620000100800 */
[----:B--2---:R-:W-:Y:S02]  /*5a50*/  @P1 PRMT R125, R64, 0x7632, R125 ;  /* 0x00007632407d1816 */ /* 0x004fe4000000007d */
[----:B------:R-:W-:Y:S01]  /*5a60*/  @P1 PRMT R124, R65, 0x7632, R124 ;  /* 0x00007632417c1816 */ /* 0x000fe2000000007c */
[----:B------:R-:W-:Y:S01]  /*5a70*/  FMUL.FTZ R122, R240, R123 ;  /* 0x0000007bf07a7220 */ /* 0x000fe20000410000 */
[----:B------:R-:W-:Y:S01]  /*5a80*/  @P1 SHF.L.U32 R125, R125, 0x10, RZ ;  /* 0x000000107d7d1819 */ /* 0x000fe200000006ff */
[----:B------:R-:W-:Y:S01]  /*5a90*/  FMUL.FTZ R123, R239, R69 ;  /* 0x00000045ef7b7220 */ /* 0x000fe20000410000 */
[----:B------:R-:W-:Y:S02]  /*5aa0*/  @P1 SHF.L.U32 R124, R124, 0x10, RZ ;  /* 0x000000107c7c1819 */ /* 0x000fe400000006ff */
[----:B------:R-:W-:Y:S01]  /*5ab0*/  @P1 PRMT R69, R67, 0x7632, R69 ;  /* 0x0000763243451816 */ /* 0x000fe20000000045 */
[----:B------:R-:W-:Y:S01]  /*5ac0*/  @P1 FADD.FTZ R122, R125, R122 ;  /* 0x0000007a7d7a1221 */ /* 0x000fe20000010000 */
[----:B------:R-:W-:Y:S01]  /*5ad0*/  @P1 PRMT R125, R66, 0x7632, R125 ;  /* 0x00007632427d1816 */ /* 0x000fe2000000007d */
[----:B------:R-:W-:Y:S01]  /*5ae0*/  @P1 FADD.FTZ R123, R124, R123 ;  /* 0x0000007b7c7b1221 */ /* 0x000fe20000010000 */
[----:B------:R-:W-:Y:S01]  /*5af0*/  FMUL.FTZ R124, R238, R70 ;  /* 0x00000046ee7c7220 */ /* 0x000fe20000410000 */
[----:B------:R-:W-:-:S02]  /*5b00*/  @P1 SHF.L.U32 R69, R69, 0x10, RZ ;  /* 0x0000001045451819 */ /* 0x000fc400000006ff */
[----:B------:R-:W-:Y:S01]  /*5b10*/  @P1 SHF.L.U32 R70, R125, 0x10, RZ ;  /* 0x000000107d461819 */ /* 0x000fe200000006ff */
[----:B------:R-:W-:-:S04]  /*5b20*/  FMUL.FTZ R125, R237, R71 ;  /* 0x00000047ed7d7220 */ /* 0x000fc80000410000 */
[----:B------:R-:W-:Y:S01]  /*5b30*/  @P1 FADD.FTZ R125, R69, R125 ;  /* 0x0000007d457d1221 */ /* 0x000fe20000010000 */
[----:B------:R-:W-:Y:S01]  /*5b40*/  @P1 SHF.L.U32 R69, R64, 0x10, RZ ;  /* 0x0000001040451819 */ /* 0x000fe200000006ff */
[----:B------:R-:W-:Y:S01]  /*5b50*/  FMUL.FTZ R127, R128, R127 ;  /* 0x0000007f807f7220 */ /* 0x000fe20000410000 */
[----:B------:R-:W-:Y:S01]  /*5b60*/  @P1 FADD.FTZ R124, R70, R124 ;  /* 0x0000007c467c1221 */ /* 0x000fe20000010000 */
[----:B---3--:R-:W-:Y:S01]  /*5b70*/  FMUL.FTZ R128, R131, R68 ;  /* 0x0000004483807220 */ /* 0x008fe20000410000 */
[----:B------:R-:W-:Y:S01]  /*5b80*/  @P1 SHF.L.U32 R70, R65, 0x10, RZ ;  /* 0x0000001041461819 */ /* 0x000fe200000006ff */
[----:B----4-:R-:W-:Y:S01]  /*5b90*/  FMUL.FTZ R94, R130, R94 ;  /* 0x0000005e825e7220 */ /* 0x010fe20000410000 */
[----:B------:R-:W-:-:S03]  /*5ba0*/  @P1 SHF.L.U32 R68, R66, 0x10, RZ ;  /* 0x0000001042441819 */ /* 0x000fc600000006ff */
[----:B------:R-:W-:Y:S02]  /*5bb0*/  @P1 FADD.FTZ R127, R70, R127 ;  /* 0x0000007f467f1221 */ /* 0x000fe40000010000 */
[----:B------:R-:W-:-:S05]  /*5bc0*/  @P1 FADD.FTZ R128, R68, R128 ;  /* 0x0000008044801221 */ /* 0x000fca0000010000 */
[----:B------:R-:W-:Y:S01]  /*5bd0*/  F2FP.BF16.F32.PACK_AB R70, R124, R128 ;  /* 0x000000807c46723e */ /* 0x000fe200000010ff */
[----:B-----5:R-:W-:-:S04]  /*5be0*/  FMUL.FTZ R126, R138, R126 ;  /* 0x0000007e8a7e7220 */ /* 0x020fc80000410000 */
[----:B------:R-:W-:Y:S01]  /*5bf0*/  @P1 FADD.FTZ R126, R69, R126 ;  /* 0x0000007e457e1221 */ /* 0x000fe20000010000 */
[----:B------:R-:W-:-:S05]  /*5c00*/  @P1 SHF.L.U32 R69, R67, 0x10, RZ ;  /* 0x0000001043451819 */ /* 0x000fca00000006ff */
[----:B------:R-:W-:Y:S01]  /*5c10*/  @P1 FADD.FTZ R94, R69, R94 ;  /* 0x0000005e455e1221 */ /* 0x000fe20000010000 */
[----:B------:R-:W-:Y:S02]  /*5c20*/  LEA R130, P1, R139, UR10, 0x4 ;  /* 0x0000000a8b827c11 */ /* 0x000fe4000f8220ff */
[----:B------:R-:W-:Y:S02]  /*5c30*/  F2FP.BF16.F32.PACK_AB R69, R123, R127 ;  /* 0x0000007f7b45723e */ /* 0x000fe400000010ff */
[----:B------:R-:W-:Y:S02]  /*5c40*/  LEA.HI.X R131, R139, UR11, RZ, 0x4, P1 ;  /* 0x0000000b8b837c11 */ /* 0x000fe400088f24ff */
[----:B------:R-:W-:Y:S02]  /*5c50*/  F2FP.BF16.F32.PACK_AB R68, R122, R126 ;  /* 0x0000007e7a44723e */ /* 0x000fe400000010ff */
[----:B------:R-:W-:-:S05]  /*5c60*/  F2FP.BF16.F32.PACK_AB R71, R125, R94 ;  /* 0x0000005e7d47723e */ /* 0x000fca00000010ff */
[----:B------:R0:W-:Y:S02]  /*5c70*/  STG.E.128 desc[UR4][R130.64], R68 ;  /* 0x0000004482007986 */ /* 0x0001e4000c101d04 */
.L_x_1181:
[----:B------:R-:W-:Y:S05]  /*5c80*/  BSYNC B0 ;  /* 0x0000000000007941 */ /* 0x000fea0003800000 */
.L_x_1180:
[----:B01234-:R-:W-:Y:S01]  /*5c90*/  FADD.FTZ R68, RZ, R85 ;  /* 0x00000055ff447221 */ /* 0x01ffe20000010000 */
[----:B------:R-:W-:Y:S01]  /*5ca0*/  ISETP.GT.U32.AND P1, PT, R0, 0x3f, PT ;  /* 0x0000003f0000780c */ /* 0x000fe20003f24070 */
[----:B------:R-:W-:Y:S01]  /*5cb0*/  UMOV UR6, 0xffffffff ;  /* 0xffffffff00067882 */ /* 0x000fe20000000000 */
[----:B------:R-:W-:Y:S01]  /*5cc0*/  LOP3.LUT R2, R2, 0xffffffef, RZ, 0xc0, !PT ;  /* 0xffffffef02027812 */ /* 0x000fe200078ec0ff */
[----:B------:R-:W-:Y:S01]  /*5cd0*/  FADD.FTZ R68, R41, R68 ;  /* 0x0000004429447221 */ /* 0x000fe20000010000 */
[C---:B------:R-:W-:Y:S02]  /*5ce0*/  ISETP.GT.U32.AND P2, PT, R0.reuse, 0xff, PT ;  /* 0x000000ff0000780c */ /* 0x040fe40003f44070 */
[C---:B------:R-:W-:Y:S01]  /*5cf0*/  ISETP.GT.U32.AND P3, PT, R0.reuse, 0x11f, PT ;  /* 0x0000011f0000780c */ /* 0x040fe20003f64070 */
[----:B------:R-:W-:Y:S01]  /*5d00*/  FADD.FTZ R68, R95, R68 ;  /* 0x000000445f447221 */ /* 0x000fe20000010000 */
[----:B------:R-:W-:Y:S02]  /*5d10*/  ISETP.GT.U32.AND P4, PT, R0, 0x13f, PT ;  /* 0x0000013f0000780c */ /* 0x000fe40003f84070 */
[----:B------:R-:W-:Y:S01]  /*5d20*/  ISETP.NE.AND P5, PT, R252, RZ, PT ;  /* 0x000000fffc00720c */ /* 0x000fe20003fa5270 */
[----:B------:R-:W-:-:S02]  /*5d30*/  FADD.FTZ R68, R42, R68 ;  /* 0x000000442a447221 */ /* 0x000fc40000010000 */
        /* <DEDUP_REMOVED lines=279> */
.L_x_1215:
        /* <DEDUP_REMOVED lines=62> */
.L_x_1184:
[----:B------:R-:W-:Y:S05]  /*7290*/  BSYNC B0 ;  /* 0x0000000000007941 */ /* 0x000fea0003800000 */
.L_x_1183:
[----:B-----5:R-:W-:Y:S01]  /*72a0*/  ISETP.GE.U32.AND P2, PT, R0, 0x40, PT ;  /* 0x000000400000780c */ /* 0x020fe20003f46070 */
[----:B------:R-:W-:-:S12]  /*72b0*/  BSSY B0, `(.L_x_1185) ;  /* 0x0000031000007945 */ /* 0x000fd80003800000 */
[----:B------:R-:W-:Y:S05]  /*72c0*/  @!P2 BRA `(.L_x_1186) ;  /* 0x0000000000bca947 */ /* 0x000fea0003800000 */
[----:B----4-:R-:W2:Y:S04]  /*72d0*/  LDL R131, [R1+0x8c] ;  /* 0x00008c0001837983 */ /* 0x010ea80000100800 */
[----:B------:R-:W2:Y:S04]  /*72e0*/  LDL R70, [R1+0x90] ;  /* 0x0000900001467983 */ /* 0x000ea80000100800 */
[----:B------:R3:W-:Y:S04]  /*72f0*/  STL [R1+0x180], R3 ;  /* 0x0001800301007387 */ /* 0x0007e80000100800 */
[----:B0-----:R-:W4:Y:S04]  /*7300*/  LDL R71, [R1+0x88] ;  /* 0x0000880001477983 */ /* 0x001f280000100800 */
[----:B---3--:R-:W4:Y:S04]  /*7310*/  LDL R3, [R1+0x84] ;  /* 0x0000840001037983 */ /* 0x008f280000100800 */
[----:B------:R0:W-:Y:S04]  /*7320*/  STL [R1+0x17c], R2 ;  /* 0x00017c0201007387 */ /* 0x0001e80000100800 */
[----:B0-----:R-:W3:Y:S04]  /*7330*/  LDL R2, [R1+0x7c] ;  /* 0x00007c0001027983 */ /* 0x001ee80000100800 */
[----:B------:R0:W-:Y:S01]  /*7340*/  STL [R1+0x178], R0 ;  /* 0x0001780001007387 */ /* 0x0001e20000100800 */
[----:B------:R-:W-:-:S03]  /*7350*/  FSEL R130, R139, RZ, !P1 ;  /* 0x000000ff8b827208 */ /* 0x000fc60004800000 */
[----:B------:R-:W3:Y:S04]  /*7360*/  LDL R252, [R1+0x74] ;  /* 0x0000740001fc7983 */ /* 0x000ee80000100800 */
[----:B0-----:R-:W3:Y:S01]  /*7370*/  LDL R0, [R1+0x80] ;  /* 0x0000800001007983 */ /* 0x001ee20000100800 */
[----:B-1----:R-:W-:-:S04]  /*7380*/  FADD.FTZ R68, R86, -R130 ;  /* 0x8000008256447221 */ /* 0x002fc80000010000 */
        /* <DEDUP_REMOVED lines=31> */
[----:B------:R-:W1:Y:S02]  /*7580*/  LDC.64 R130, c[0x0][0x2b8] ;  /* 0x0000ae00ff827b82 */ /* 0x000e640000000a00 */
[----:B-1----:R-:W-:-:S05]  /*7590*/  IMAD.WIDE.U32 R130, R40, 0x10, R130 ;  /* 0x0000001028827825 */ /* 0x002fca00078e0082 */
[----:B------:R0:W-:Y:S01]  /*75a0*/  STG.E.128 desc[UR4][R130.64], R68 ;  /* 0x0000004482007986 */ /* 0x0001e2000c101d04 */
[----:B------:R-:W-:-:S07]  /*75b0*/  IADD3 R40, R40, 0x20, RZ ;  /* 0x0000002028287810 */ /* 0x000fce0007ffe0ff */
.L_x_1186:
[----:B------:R-:W-:Y:S05]  /*75c0*/  BSYNC B0 ;  /* 0x0000000000007941 */ /* 0x000fea0003800000 */
.L_x_1185:
[----:B-----5:R-:W-:Y:S01]  /*75d0*/  ISETP.GE.U32.AND P2, PT, R0, 0x60, PT ;  /* 0x000000600000780c */ /* 0x020fe20003f46070 */
[----:B------:R-:W-:-:S12]  /*75e0*/  BSSY B0, `(.L_x_1187) ;  /* 0x0000027000007945 */ /* 0x000fd80003800000 */
[----:B------:R-:W-:Y:S05]  /*75f0*/  @!P2 BRA `(.L_x_1188) ;  /* 0x000000000094a947 */ /* 0x000fea0003800000 */
[----:B------:R-:W2:Y:S04]  /*7600*/  LDL R252, [R1+0x6c] ;  /* 0x00006c0001fc7983 */ /* 0x000ea80000100800 */
[----:B0---4-:R-:W2:Y:S04]  /*7610*/  LDL R70, [R1+0x70] ;  /* 0x0000700001467983 */ /* 0x011ea80000100800 */
[----:B------:R-:W3:Y:S04]  /*7620*/  LDL R131, [R1+0x64] ;  /* 0x0000640001837983 */ /* 0x000ee80000100800 */
[----:B------:R-:W3:Y:S01]  /*7630*/  LDL R71, [R1+0x68] ;  /* 0x0000680001477983 */ /* 0x000ee20000100800 */
[----:B------:R-:W-:-:S05]  /*7640*/  FSEL R130, R139, RZ, !P1 ;  /* 0x000000ff8b827208 */ /* 0x000fca0004800000 */
[--C-:B-1----:R-:W-:Y:S01]  /*7650*/  FADD.FTZ R68, R87, -R130.reuse ;  /* 0x8000008257447221 */ /* 0x102fe20000010000 */
        /* <DEDUP_REMOVED lines=31> */
.L_x_1188:
[----:B------:R-:W-:Y:S05]  /*7850*/  BSYNC B0 ;  /* 0x0000000000007941 */ /* 0x000fea0003800000 */
.L_x_1187:
[----:B------:R-:W-:Y:S01]  /*7860*/  ISETP.GE.U32.AND P2, PT, R0, 0x80, PT ;  /* 0x000000800000780c */ /* 0x000fe20003f46070 */
[----:B------:R-:W-:-:S12]  /*7870*/  BSSY B0, `(.L_x_1189) ;  /* 0x0000023000007945 */ /* 0x000fd80003800000 */
[----:B------:R-:W-:Y:S05]  /*7880*/  @!P2 BRA `(.L_x_1190) ;  /* 0x000000000084a947 */ /* 0x000fea0003800000 */
[----:B0-2-4-:R-:W-:-:S05]  /*7890*/  FSEL R130, R139, RZ, !P1 ;  /* 0x000000ff8b827208 */ /* 0x015fca0004800000 */
        /* <DEDUP_REMOVED lines=32> */
.L_x_1190:
[----:B------:R-:W-:Y:S05]  /*7aa0*/  BSYNC B0 ;  /* 0x0000000000007941 */ /* 0x000fea0003800000 */
.L_x_1189:
[----:B------:R-:W-:Y:S01]  /*7ab0*/  ISETP.GE.U32.AND P2, PT, R0, 0xa0, PT ;  /* 0x000000a00000780c */ /* 0x000fe20003f46070 */
[----:B------:R-:W-:-:S12]  /*7ac0*/  BSSY B0, `(.L_x_1191) ;  /* 0x0000023000007945 */ /* 0x000fd80003800000 */
[----:B------:R-:W-:Y:S05]  /*7ad0*/  @!P2 BRA `(.L_x_1192) ;  /* 0x000000000084a947 */ /* 0x000fea0003800000 */
        /* <DEDUP_REMOVED lines=33> */
.L_x_1192:
[----:B------:R-:W-:Y:S05]  /*7cf0*/  BSYNC B0 ;  /* 0x0000000000007941 */ /* 0x000fea0003800000 */
.L_x_1191:
        /* <DEDUP_REMOVED lines=36> */
.L_x_1194:
[----:B------:R-:W-:Y:S05]  /*7f40*/  BSYNC B0 ;  /* 0x0000000000007941 */ /* 0x000fea0003800000 */
.L_x_1193:
        /* <DEDUP_REMOVED lines=37> */
.L_x_1196:
[----:B------:R-:W-:Y:S05]  /*81a0*/  BSYNC B0 ;  /* 0x0000000000007941 */ /* 0x000fea0003800000 */
.L_x_1195:
        /* <DEDUP_REMOVED lines=37> */
.L_x_1198:
[----:B------:R-:W-:Y:S05]  /*8400*/  BSYNC B0 ;  /* 0x0000000000007941 */ /* 0x000fea0003800000 */
.L_x_1197:
        /* <DEDUP_REMOVED lines=37> */
.L_x_1200:
[----:B------:R-:W-:Y:S05]  /*8660*/  BSYNC B0 ;  /* 0x0000000000007941 */ /* 0x000fea0003800000 */
.L_x_1199:
[----:B------:R-:W-:Y:S01]  /*8670*/  ISETP.GE.U32.AND P1, PT, R0, 0x140, PT ;  /* 0x000001400000780c */ /* 0x000fe20003f26070 */
[----:B------:R-:W-:-:S12]  /*8680*/  BSSY B0, `(.L_x_1201) ;  /* 0x0000023000007945 */ /* 0x000fd80003800000 */
        /* <DEDUP_REMOVED lines=26> */
[----:B------:R-:W-:Y:S01]  /*8830*/  F2FP.BF16.F32.PACK_AB R71, R139, R71 ;  /* 0x000000478b47723e */ /* 0x000fe200000010ff */
[----:B------:R-:W-:Y:S01]  /*8840*/  FFMA.FTZ R130, R27, R130, R36 ;  /* 0x000000821b827223 */ /* 0x000fe20000010024 */
[----:B------:R-:W-:-:S02]  /*8850*/  F2FP.BF16.F32.PACK_AB R70, R138, R70 ;  /* 0x000000468a46723e */ /* 0x000fc400000010ff */
[----:B------:R-:W0:Y:S01]  /*8860*/  LDC.64 R138, c[0x0][0x2b8] ;  /* 0x0000ae00ff8a7b82 */ /* 0x000e220000000a00 */
[----:B------:R-:W-:Y:S02]  /*8870*/  F2FP.BF16.F32.PACK_AB R69, R131, R69 ;  /* 0x000000458345723e */ /* 0x000fe400000010ff */
[----:B------:R-:W-:Y:S01]  /*8880*/  F2FP.BF16.F32.PACK_AB R68, R130, R68 ;  /* 0x000000448244723e */ /* 0x000fe200000010ff */
[----:B0-----:R-:W-:-:S05]  /*8890*/  IMAD.WIDE.U32 R130, R40, 0x10, R138 ;  /* 0x0000001028827825 */ /* 0x001fca00078e008a */
[----:B------:R0:W-:Y:S02]  /*88a0*/  STG.E.128 desc[UR4][R130.64], R68 ;  /* 0x0000004482007986 */ /* 0x0001e4000c101d04 */
.L_x_1202:
[----:B------:R-:W-:Y:S05]  /*88b0*/  BSYNC B0 ;  /* 0x0000000000007941 */ /* 0x000fea0003800000 */
.L_x_1201:
[----:B01234-:R-:W0:Y:S02]  /*88c0*/  LDC.64 R68, c[0x0][0x210] ;  /* 0x00008400ff447b82 */ /* 0x01fe240000000a00 */
[----:B0-----:R-:W-:-:S04]  /*88d0*/  LEA R21, R68, R21, 0x2 ;  /* 0x0000001544157211 */ /* 0x001fc800078e10ff */
[----:B------:R-:W-:-:S13]  /*88e0*/  ISETP.GE.AND P1, PT, R21, R69, PT ;  /* 0x000000451500720c */ /* 0x000fda0003f26270 */
[----:B------:R-:W-:Y:S05]  /*88f0*/  @!P1 BRA `(.L_x_1203) ;  /* 0xffffffa400089947 */ /* 0x000fea000383ffff */
[----:B------:R-:W-:Y:S05]  /*8900*/  EXIT ;  /* 0x000000000000794d */ /* 0x000fea0003800000 */
.L_x_1182:
[----:B------:R-:W-:Y:S01]  /*8910*/  HFMA2.MMA R70, -RZ, RZ, 0, 5.9604644775390625e-08 ;  /* 0x00000001ff467435 */ /* 0x000fe200000001ff */
[----:B------:R-:W-:Y:S01]  /*8920*/  BSSY B0, `(.L_x_1204) ;  /* 0x0000007000007945 */ /* 0x000fe20003800000 */
[----:B------:R-:W-:Y:S02]  /*8930*/  MOV R131, R71 ;  /* 0x0000004700837202 */ /* 0x000fe40000000f00 */
[----:B------:R-:W-:Y:S02]  /*8940*/  MOV R69, 0x1f ;  /* 0x0000001f00457802 */ /* 0x000fe40000000f00 */
[----:B------:R-:W-:-:S07]  /*8950*/  MOV R68, 0xffffffff ;  /* 0xffffffff00447802 */ /* 0x000fce0000000f00 */
[----:B------:R-:W-:Y:S05]  /*8960*/  WARPSYNC.COLLECTIVE R68, `(.L_x_1205) ;  /* 0x0000000044087348 */ /* 0x000fea0003c00000 */
[----:B------:R0:W1:Y:S02]  /*8970*/  SHFL.BFLY P6, R68, R131, R70, R69 ;  /* 0x0c00004683447389 */ /* 0x00006400000c0045 */
[----:B01----:R-:W-:Y:S01]  /*8980*/  ENDCOLLECTIVE ;  /* 0x000000000000791b */ /* 0x003fe20003800000 */
.L_x_1205:
[----:B------:R-:W-:Y:S05]  /*8990*/  BSYNC B0 ;  /* 0x0000000000007941 */ /* 0x000fea0003800000 */
.L_x_1204:
[----:B------:R-:W-:Y:S01]  /*89a0*/  FADD.FTZ R71, R71, R68 ;  /* 0x0000004447477221 */ /* 0x000fe20000010000 */
[----:B------:R-:W-:Y:S01]  /*89b0*/  HFMA2.MMA R70, -RZ, RZ, 0, 1.1920928955078125e-07 ;  /* 0x00000002ff467435 */ /* 0x000fe200000001ff */
[----:B------:R-:W-:Y:S01]  /*89c0*/  IMAD.MOV.U32 R68, RZ, RZ, -0x1 ;  /* 0xffffffffff447424 */ /* 0x000fe200078e00ff */
[----:B------:R-:W-:Y:S01]  /*89d0*/  MOV R69, 0x1f ;  /* 0x0000001f00457802 */ /* 0x000fe20000000f00 */
[----:B------:R-:W0:Y:S01]  /*89e0*/  LDC R130, c[0x0][0x290] ;  /* 0x0000a400ff827b82 */ /* 0x000e220000000800 */
[----:B------:R-:W-:-:S07]  /*89f0*/  MOV R131, R71 ;  /* 0x0000004700837202 */ /* 0x000fce0000000f00 */
[----:B0-----:R-:W-:Y:S05]  /*8a00*/  WARPSYNC.COLLECTIVE R68, `(.L_x_1206) ;  /* 0x0000000044087348 */ /* 0x001fea0003c00000 */
[----:B------:R1:W2:Y:S02]  /*8a10*/  SHFL.BFLY P6, R68, R131, R70, R69 ;  /* 0x0c00004683447389 */ /* 0x0002a400000c0045 */
[----:B012---:R-:W-:Y:S01]  /*8a20*/  ENDCOLLECTIVE ;  /* 0x000000000000791b */ /* 0x007fe20003800000 */
.L_x_1206:
[----:B------:R-:W-:Y:S01]  /*8a30*/  HFMA2.MMA R70, -RZ, RZ, 0, 2.384185791015625e-07 ;  /* 0x00000004ff467435 */ /* 0x000fe200000001ff */
[----:B------:R-:W-:Y:S01]  /*8a40*/  FADD.FTZ R71, R71, R68 ;  /* 0x0000004447477221 */ /* 0x000fe20000010000 */
[----:B------:R-:W-:-:S04]  /*8a50*/  MOV R68, 0xffffffff ;  /* 0xffffffff00447802 */ /* 0x000fc80000000f00 */
[----:B------:R-:W-:-:S07]  /*8a60*/  MOV R131, R71 ;  /* 0x0000004700837202 */ /* 0x000fce0000000f00 */
[----:B------:R-:W-:Y:S05]  /*8a70*/  WARPSYNC.COLLECTIVE R68, `(.L_x_1207) ;  /* 0x0000000044087348 */ /* 0x000fea0003c00000 */
[----:B------:R0:W1:Y:S02]  /*8a80*/  SHFL.BFLY P6, R68, R131, R70, R69 ;  /* 0x0c00004683447389 */ /* 0x00006400000c0045 */
[----:B01----:R-:W-:Y:S01]  /*8a90*/  ENDCOLLECTIVE ;  /* 0x000000000000791b */ /* 0x003fe20003800000 */
.L_x_1207:
[----:B------:R-:W-:Y:S01]  /*8aa0*/  HFMA2.MMA R70, -RZ, RZ, 0, 4.76837158203125e-07 ;  /* 0x00000008ff467435 */ /* 0x000fe200000001ff */
[----:B------:R-:W-:Y:S01]  /*8ab0*/  FADD.FTZ R71, R71, R68 ;  /* 0x0000004447477221 */ /* 0x000fe20000010000 */
[----:B------:R-:W-:-:S04]  /*8ac0*/  MOV R68, 0xffffffff ;  /* 0xffffffff00447802 */ /* 0x000fc80000000f00 */
[----:B------:R-:W-:-:S07]  /*8ad0*/  MOV R131, R71 ;  /* 0x0000004700837202 */ /* 0x000fce0000000f00 */
[----:B------:R-:W-:Y:S05]  /*8ae0*/  WARPSYNC.COLLECTIVE R68, `(.L_x_1208) ;  /* 0x0000000044087348 */ /* 0x000fea0003c00000 */
[----:B------:R0:W1:Y:S02]  /*8af0*/  SHFL.BFLY P6, R68, R131, R70, R69 ;  /* 0x0c00004683447389 */ /* 0x00006400000c0045 */
[----:B01----:R-:W-:Y:S01]  /*8b00*/  ENDCOLLECTIVE ;  /* 0x000000000000791b */ /* 0x003fe20003800000 */
.L_x_1208:
[----:B------:R-:W-:Y:S01]  /*8b10*/  HFMA2.MMA R70, -RZ, RZ, 0, 9.5367431640625e-07 ;  /* 0x00000010ff467435 */ /* 0x000fe200000001ff */
[----:B------:R-:W-:Y:S01]  /*8b20*/  FADD.FTZ R71, R71, R68 ;  /* 0x0000004447477221 */ /* 0x000fe20000010000 */
[----:B------:R-:W-:-:S04]  /*8b30*/  MOV R68, 0xffffffff ;  /* 0xffffffff00447802 */ /* 0x000fc80000000f00 */
[----:B------:R-:W-:-:S07]  /*8b40*/  MOV R131, R71 ;  /* 0x0000004700837202 */ /* 0x000fce0000000f00 */
[----:B------:R-:W-:Y:S05]  /*8b50*/  WARPSYNC.COLLECTIVE R68, `(.L_x_1209) ;  /* 0x0000000044087348 */ /* 0x000fea0003c00000 */
[----:B------:R0:W1:Y:S02]  /*8b60*/  SHFL.BFLY P6, R68, R131, R70, R69 ;  /* 0x0c00004683447389 */ /* 0x00006400000c0045 */
[----:B01----:R-:W-:Y:S01]  /*8b70*/  ENDCOLLECTIVE ;  /* 0x000000000000791b */ /* 0x003fe20003800000 */
.L_x_1209:
        /* <DEDUP_REMOVED lines=169> */
[----:B------:R-:W-:Y:S01]  /*9610*/  IMAD.MOV.U32 R68, RZ, RZ, -0x1 ;  /* 0xffffffffff447424 */ /* 0x000fe200078e00ff */
[----:B------:R-:W-:-:S03]  /*9620*/  MOV R69, 0x1f ;  /* 0x0000001f00457802 */ /* 0x000fc60000000f00 */
[----:B------:R-:W-:-:S07]  /*9630*/  MOV R131, R71 ;  /* 0x0000004700837202 */ /* 0x000fce0000000f00 */
[----:B------:R-:W-:Y:S05]  /*9640*/  WARPSYNC.COLLECTIVE R68, `(.L_x_1210) ;  /* 0x0000000044087348 */ /* 0x000fea0003c00000 */
[----:B------:R0:W1:Y:S02]  /*9650*/  SHFL.BFLY P6, R68, R131, R70, R69 ;  /* 0x0c00004683447389 */ /* 0x00006400000c0045 */
[----:B01----:R-:W-:Y:S01]  /*9660*/  ENDCOLLECTIVE ;  /* 0x000000000000791b */ /* 0x003fe20003800000 */
.L_x_1210:
[----:B------:R-:W-:Y:S01]  /*9670*/  HFMA2.MMA R70, -RZ, RZ, 0, 1.1920928955078125e-07 ;  /* 0x00000002ff467435 */ /* 0x000fe200000001ff */
[----:B------:R-:W-:Y:S01]  /*9680*/  FADD.FTZ R71, R71, R68 ;  /* 0x0000004447477221 */ /* 0x000fe20000010000 */
[----:B------:R-:W-:-:S04]  /*9690*/  MOV R68, 0xffffffff ;  /* 0xffffffff00447802 */ /* 0x000fc80000000f00 */
[----:B------:R-:W-:-:S07]  /*96a0*/  MOV R131, R71 ;  /* 0x0000004700837202 */ /* 0x000fce0000000f00 */
[----:B------:R-:W-:Y:S05]  /*96b0*/  WARPSYNC.COLLECTIVE R68, `(.L_x_1211) ;  /* 0x0000000044087348 */ /* 0x000fea0003c00000 */
[----:B------:R0:W1:Y:S02]  /*96c0*/  SHFL.BFLY P6, R68, R131, R70, R69 ;  /* 0x0c00004683447389 */ /* 0x00006400000c0045 */
[----:B01----:R-:W-:Y:S01]  /*96d0*/  ENDCOLLECTIVE ;  /* 0x000000000000791b */ /* 0x003fe20003800000 */
.L_x_1211:
[----:B------:R-:W-:Y:S01]  /*96e0*/  HFMA2.MMA R70, -RZ, RZ, 0, 2.384185791015625e-07 ;  /* 0x00000004ff467435 */ /* 0x000fe200000001ff */
[----:B------:R-:W-:Y:S01]  /*96f0*/  FADD.FTZ R71, R71, R68 ;  /* 0x0000004447477221 */ /* 0x000fe20000010000 */
[----:B------:R-:W-:-:S04]  /*9700*/  MOV R68, 0xffffffff ;  /* 0xffffffff00447802 */ /* 0x000fc80000000f00 */
[----:B------:R-:W-:-:S07]  /*9710*/  MOV R131, R71 ;  /* 0x0000004700837202 */ /* 0x000fce0000000f00 */
[----:B------:R-:W-:Y:S05]  /*9720*/  WARPSYNC.COLLECTIVE R68, `(.L_x_1212) ;  /* 0x0000000044087348 */ /* 0x000fea0003c00000 */
[----:B------:R0:W1:Y:S02]  /*9730*/  SHFL.BFLY P6, R68, R131, R70, R69 ;  /* 0x0c00004683447389 */ /* 0x00006400000c0045 */
[----:B01----:R-:W-:Y:S01]  /*9740*/  ENDCOLLECTIVE ;  /* 0x000000000000791b */ /* 0x003fe20003800000 */
.L_x_1212:
[----:B------:R-:W-:Y:S01]  /*9750*/  HFMA2.MMA R70, -RZ, RZ, 0, 4.76837158203125e-07 ;  /* 0x00000008ff467435 */ /* 0x000fe200000001ff */
[----:B------:R-:W-:Y:S01]  /*9760*/  FADD.FTZ R71, R71, R68 ;  /* 0x0000004447477221 */ /* 0x000fe20000010000 */
[----:B------:R-:W-:-:S04]  /*9770*/  MOV R68, 0xffffffff ;  /* 0xffffffff00447802 */ /* 0x000fc80000000f00 */
[----:B------:R-:W-:-:S07]  /*9780*/  MOV R131, R71 ;  /* 0x0000004700837202 */ /* 0x000fce0000000f00 */
[----:B------:R-:W-:Y:S05]  /*9790*/  WARPSYNC.COLLECTIVE R68, `(.L_x_1213) ;  /* 0x0000000044087348 */ /* 0x000fea0003c00000 */
[----:B------:R0:W1:Y:S02]  /*97a0*/  SHFL.BFLY P6, R68, R131, R70, R69 ;  /* 0x0c00004683447389 */ /* 0x00006400000c0045 */
[----:B01----:R-:W-:Y:S01]  /*97b0*/  ENDCOLLECTIVE ;  /* 0x000000000000791b */ /* 0x003fe20003800000 */
.L_x_1213:
[----:B------:R-:W-:Y:S01]  /*97c0*/  HFMA2.MMA R70, -RZ, RZ, 0, 9.5367431640625e-07 ;  /* 0x00000010ff467435 */ /* 0x000fe200000001ff */
[----:B------:R-:W-:Y:S01]  /*97d0*/  FADD.FTZ R71, R71, R68 ;  /* 0x0000004447477221 */ /* 0x000fe20000010000 */
[----:B------:R-:W-:-:S04]  /*97e0*/  MOV R68, 0xffffffff ;  /* 0xffffffff00447802 */ /* 0x000fc80000000f00 */
[----:B------:R-:W-:-:S07]  /*97f0*/  MOV R131, R71 ;  /* 0x0000004700837202 */ /* 0x000fce0000000f00 */
[----:B------:R-:W-:Y:S05]  /*9800*/  WARPSYNC.COLLECTIVE R68, `(.L_x_1214) ;  /* 0x0000000044087348 */ /* 0x000fea0003c00000 */
[----:B------:R0:W1:Y:S02]  /*9810*/  SHFL.BFLY P6, R68, R131, R70, R69 ;  /* 0x0c00004683447389 */ /* 0x00006400000c0045 */
[----:B01----:R-:W-:Y:S01]  /*9820*/  ENDCOLLECTIVE ;  /* 0x000000000000791b */ /* 0x003fe20003800000 */
.L_x_1214:
[----:B------:R-:W-:Y:S05]  /*9830*/  BRA `(.L_x_1215) ;  /* 0xffffffd4009c7947 */ /* 0x000fea000383ffff */
.L_x_1216:
        /* <DEDUP_REMOVED lines=12> */
.L_x_72284:


//--------------------- .text._ZN10layer_norm13ln_fwd_kernelINS_13Kernel_traitsI13__nv_bfloat16S2_S2_S2_fjLj2560ELj1ELj4ELj1ELj16ENS_18Kernel_traits_baseILj2560ES2_S2_S2_S2_fjLj128EEEEELb0ELb1ELb0ELb1EEEvNS_9FwdParamsE --------------------------
	.section	.text._ZN10layer_norm13ln_fwd_kernelINS_13Kernel_traitsI13__nv_bfloat16S2_S2_S2_fjLj2560ELj1ELj4ELj1ELj16ENS_18Kernel_traits_baseILj2560ES2_S2_S2_S2_fjLj128EEEEELb0ELb1ELb0ELb1EEEvNS_9FwdParamsE,"ax",@progbits
	.align	128
        .global         _ZN10layer_norm13ln_fwd_kernelINS_13Kernel_traitsI13__nv_bfloat16S2_S2_S2_fjLj2560ELj1ELj4ELj1ELj16ENS_18Kernel_traits_baseILj2560ES2_S2_S2_S2_fjLj128EEEEELb0ELb1ELb0ELb1EEEvNS_9FwdParamsE
        .type           _ZN10layer_norm13ln_fwd_kernelINS_13Kernel_traitsI13__nv_bfloat16S2_S2_S2_fjLj2560ELj1ELj4ELj1ELj16ENS_18Kernel_traits_baseILj2560ES2_S2_S2_S2_fjLj128EEEEELb0ELb1ELb0ELb1EEEvNS_9FwdParamsE,@function
        .size           _ZN10layer_norm13ln_fwd_kernelINS_13Kernel_traitsI13__nv_bfloat16S2_S2_S2_fjLj2560ELj1ELj4ELj1ELj16ENS_18Kernel_traits_baseILj2560ES2_S2_S2_S2_fjLj128EEEEELb0ELb1ELb0ELb1EEEvNS_9FwdParamsE,(.L_x_72285 - _ZN10layer_norm13ln_fwd_kernelINS_13Kernel_traitsI13__nv_bfloat16S2_S2_S2_fjLj2560ELj1ELj4ELj1ELj16ENS_18Kernel_traits_baseILj2560ES2_S2_S2_S2_fjLj128EEEEELb0ELb1ELb0ELb1EEEvNS_9FwdParamsE)
        .other          _ZN10layer_norm13ln_fwd_kernelINS_13Kernel_traitsI13__nv_bfloat16S2_S2_S2_fjLj2560ELj1ELj4ELj1ELj16ENS_18Kernel_traits_baseILj2560ES2_S2_S2_S2_fjLj128EEEEELb0ELb1ELb0ELb1EEEvNS_9FwdParamsE,@"STO_CUDA_ENTRY STV_DEFAULT"
_ZN10layer_norm13ln_fwd_kernelINS_13Kernel_traitsI13__nv_bfloat16S2_S2_S2_fjLj2560ELj1ELj4ELj1ELj16ENS_18Kernel_traits_baseILj2560ES2_S2_S2_S2_fjLj128EEEEELb0ELb1ELb0ELb1EEEvNS_9FwdParamsE:
.text._ZN10layer_norm13ln_fwd_kernelINS_13Kernel_traitsI13__nv_bfloat16S2_S2_S2_fjLj2560ELj1ELj4ELj1ELj16ENS_18Kernel_traits_baseILj2560ES2_S2_S2_S2_fjLj128EEEEELb0ELb1ELb0ELb1EEEvNS_9FwdParamsE:
[----:B------:R-:W0:Y:S01]  /*0000*/  LDC R1, c[0x0][0x28] ;  /* 0x00000a00ff017b82 */ /* 0x000e220000000800 */
[----:B------:R-:W1:Y:S01]  /*0010*/  S2R R2, SR_TID.X ;  /* 0x0000000000027919 */ /* 0x000e620000002100 */
[----:B------:R-:W-:Y:S01]  /*0020*/  ULDC.64 UR4, c[0x0][0x2c8] ;  /* 0x0000b20000047ab9 */ /* 0x000fe20000000a00 */
[----:B------:R-:W-:Y:S01]  /*0030*/  ULDC.64 UR6, c[0x0][0x278] ;  /* 0x00009e0000067ab9 */ /* 0x000fe20000000a00 */
[----:B------:R-:W-:Y:S02]  /*0040*/  ISETP.NE.U32.AND P0, PT, RZ, UR4, PT ;  /* 0x00000004ff007c0c */ /* 0x000fe4000bf05070 */
[----:B0-----:R-:W-:Y:S02]  /*0050*/  IADD3 R1, R1, -0x48, RZ ;  /* 0xffffffb801017810 */ /* 0x001fe40007ffe0ff */
[----:B------:R-:W-:Y:S02]  /*0060*/  ISETP.NE.AND.EX P0, PT, RZ, UR5, PT, P0 ;  /* 0x00000005ff007c0c */ /* 0x000fe4000bf05300 */
[----:B-1----:R-:W-:-:S04]  /*0070*/  SHF.L.U32 R0, R2, 0x4, RZ ;  /* 0x0000000402007819 */ /* 0x002fc800000006ff */
[----:B------:R-:W-:-:S04]  /*0080*/  LOP3.LUT R22, R0, 0x1f0, RZ, 0xc0, !PT ;  /* 0x000001f000167812 */ /* 0x000fc800078ec0ff */
[----:B------:R-:W-:Y:S02]  /*0090*/  IADD3 R20, P1, R22, UR4, RZ ;  /* 0x0000000416147c10 */ /* 0x000fe4000ff3e0ff */
[----:B------:R-:W-:Y:S02]  /*00a0*/  LOP3.LUT R16, R2, 0x1f, RZ, 0xc0, !PT ;  /* 0x0000001f02107812 */ /* 0x000fe400078ec0ff */
[----:B------:R-:W-:Y:S01]  /*00b0*/  IADD3.X R21, RZ, UR5, RZ, P1, !PT ;  /* 0x00000005ff157c10 */ /* 0x000fe20008ffe4ff */
[----:B------:R-:W-:Y:S01]  /*00c0*/  ULDC.64 UR4, c[0x0][0x208] ;  /* 0x0000820000047ab9 */ /* 0x000fe20000000a00 */
[----:B------:R-:W-:Y:S01]  /*00d0*/  LEA R28, P1, R16, UR6, 0x4 ;  /* 0x00000006101c7c11 */ /* 0x000fe2000f8220ff */
[----:B------:R-:W0:Y:S01]  /*00e0*/  S2R R3, SR_CTAID.X ;  /* 0x0000000000037919 */ /* 0x000e220000002500 */
[----:B------:R-:W-:Y:S01]  /*00f0*/  SHF.R.U32.HI R0, RZ, 0x5, R2 ;  /* 0x00000005ff007819 */ /* 0x000fe20000011602 */
[----:B------:R-:W-:Y:S01]  /*0100*/  ULDC UR6, c[0x0][0x214] ;  /* 0x0000850000067ab9 */ /* 0x000fe20000000800 */
        /* <DEDUP_REMOVED lines=9> */
[----:B0-----:R-:W-:-:S02]  /*01a0*/  LEA R30, R3, R0, 0x2 ;  /* 0x00000000031e7211 */ /* 0x001fc400078e10ff */
[----:B------:R-:W-:Y:S01]  /*01b0*/  IADD3.X R29, RZ, UR7, RZ, P1, !PT ;  /* 0x00000007ff1d7c10 */ /* 0x000fe20008ffe4ff */
[----:B------:R1:W5:Y:S01]  /*01c0*/  @P0 LDG.E.128 R16, desc[UR4][R20.64+0x1200] ;  /* 0x0012000414100981 */ /* 0x000362000c1e1d00 */
[----:B------:R-:W-:Y:S01]  /*01d0*/  ISETP.GE.AND P1, PT, R30, UR6, PT ;  /* 0x000000061e007c0c */ /* 0x000fe2000bf26270 */
[----:B------:R-:W-:Y:S02]  /*01e0*/  ULDC.64 UR6, c[0x0][0x260] ;  /* 0x0000980000067ab9 */ /* 0x000fe40000000a00 */
[----:B------:R-:W-:-:S04]  /*01f0*/  IADD3 R2, P2, R22, UR6, RZ ;  /* 0x0000000616027c10 */ /* 0x000fc8000ff5e0ff */
[----:B------:R-:W-:-:S06]  /*0200*/  IADD3.X R3, RZ, UR7, RZ, P2, !PT ;  /* 0x00000007ff037c10 */ /* 0x000fcc00097fe4ff */
[----:B-1----:R-:W-:Y:S05]  /*0210*/  @P1 EXIT ;  /* 0x000000000000194d */ /* 0x002fea0003800000 */
[----:B------:R-:W2:Y:S01]  /*0220*/  LDG.E.128 R20, desc[UR4][R28.64+0x1200] ;  /* 0x001200041c147981 */ /* 0x000ea2000c1e1d00 */
[----:B-----5:R-:W-:Y:S02]  /*0230*/  @!P0 CS2R R32, SRZ ;  /* 0x0000000000208805 */ /* 0x020fe4000001ff00 */
[----:B------:R-:W-:Y:S01]  /*0240*/  @!P0 CS2R R34, SRZ ;  /* 0x0000000000228805 */ /* 0x000fe2000001ff00 */
[----:B------:R-:W5:Y:S04]  /*0250*/  LDG.E.128 R84, desc[UR4][R2.64] ;  /* 0x0000000402547981 */ /* 0x000f68000c1e1d00 */
[----:B------:R-:W5:Y:S01]  /*0260*/  LDG.E.128 R88, desc[UR4][R2.64+0x200] ;  /* 0x0002000402587981 */ /* 0x000f62000c1e1d00 */
[----:B------:R-:W-:-:S03]  /*0270*/  SHF.L.U32 R0, R33, 0x10, RZ ;  /* 0x0000001021007819 */ /* 0x000fc600000006ff */
[----:B------:R-:W5:Y:S04]  /*0280*/  LDG.E.128 R92, desc[UR4][R2.64+0x400] ;  /* 0x00040004025c7981 */ /* 0x000f68000c1e1d00 */
[----:B------:R-:W5:Y:S04]  /*0290*/  LDG.E.128 R96, desc[UR4][R2.64+0x600] ;  /* 0x0006000402607981 */ /* 0x000f68000c1e1d00 */
[----:B------:R-:W5:Y:S04]  /*02a0*/  LDG.E.128 R100, desc[UR4][R2.64+0x800] ;  /* 0x0008000402647981 */ /* 0x000f68000c1e1d00 */
[----:B------:R-:W5:Y:S04]  /*02b0*/  LDG.E.128 R104, desc[UR4][R2.64+0xa00] ;  /* 0x000a000402687981 */ /* 0x000f68000c1e1d00 */
[----:B------:R-:W5:Y:S04]  /*02c0*/  LDG.E.128 R108, desc[UR4][R2.64+0xc00] ;  /* 0x000c0004026c7981 */ /* 0x000f68000c1e1d00 */
[----:B------:R-:W5:Y:S04]  /*02d0*/  LDG.E.128 R112, desc[UR4][R2.64+0xe00] ;  /* 0x000e000402707981 */ /* 0x000f68000c1e1d00 */
[----:B------:R-:W5:Y:S04]  /*02e0*/  LDG.E.128 R116, desc[UR4][R2.64+0x1000] ;  /* 0x0010000402747981 */ /* 0x000f68000c1e1d00 */
[----:B------:R0:W5:Y:S01]  /*02f0*/  LDG.E.128 R120, desc[UR4][R2.64+0x1200] ;  /* 0x0012000402787981 */ /* 0x000162000c1e1d00 */
        /* <DEDUP_REMOVED lines=9> */
[----:B0-----:R-:W-:Y:S01]  /*0390*/  SHF.L.U32 R2, R32, 0x10, RZ ;  /* 0x0000001020027819 */ /* 0x001fe200000006ff */
[----:B------:R-:W5:Y:S01]  /*03a0*/  LDG.E.128 R48, desc[UR4][R28.64] ;  /* 0x000000041c307981 */ /* 0x000f62000c1e1d00 */
[----:B------:R-:W-:Y:S02]  /*03b0*/  @!P0 CS2R R16, SRZ ;  /* 0x0000000000108805 */ /* 0x000fe4000001ff00 */
[----:B------:R-:W-:Y:S01]  /*03c0*/  @!P0 CS2R R18, SRZ ;  /* 0x0000000000128805 */ /* 0x000fe2000001ff00 */
        /* <DEDUP_REMOVED lines=10> */
[----:B------:R-:W-:Y:S01]  /*0470*/  @!P0 CS2R R186, SRZ ;  /* 0x0000000000ba8805 */ /* 0x000fe2000001ff00 */
[----:B------:R1:W-:Y:S01]  /*0480*/  STL [R1+0x40], R2 ;  /* 0x0000400201007387 */ /* 0x0003e20000100800 */
[----:B------:R-:W-:Y:S02]  /*0490*/  @!P0 CS2R R246, SRZ ;  /* 0x0000000000f68805 */ /* 0x000fe4000001ff00 */
[----:B------:R-:W-:Y:S02]  /*04a0*/  @!P0 CS2R R212, SRZ ;  /* 0x0000000000d48805 */ /* 0x000fe4000001ff00 */
[----:B------:R-:W-:Y:S01]  /*04b0*/  @!P0 CS2R R184, SRZ ;  /* 0x0000000000b88805 */ /* 0x000fe2000001ff00 */
[----:B------:R3:W-:Y:S01]  /*04c0*/  STL [R1+0x18], R0 ;  /* 0x0000180001007387 */ /* 0x0007e20000100800 */
[----:B------:R-:W-:Y:S01]  /*04d0*/  @!P0 CS2R R214, SRZ ;  /* 0x0000000000d68805 */ /* 0x000fe2000001ff00 */
[----:B------:R-:W-:Y:S01]  /*04e0*/  ULDC.64 UR6, c[0x0][0x270] ;  /* 0x00009c0000067ab9 */ /* 0x000fe20000000a00 */
[----:B------:R-:W-:Y:S01]  /*04f0*/  ULDC UR12, c[0x0][0x2d8] ;  /* 0x0000b600000c7ab9 */ /* 0x000fe20000000800 */
[----:B------:R-:W-:Y:S01]  /*0500*/  ULDC.64 UR8, c[0x0][0x230] ;  /* 0x00008c0000087ab9 */ /* 0x000fe20000000a00 */
[----:B------:R-:W-:Y:S01]  /*0510*/  ULDC.64 UR10, c[0x0][0x238] ;  /* 0x00008e00000a7ab9 */ /* 0x000fe20000000a00 */
[----:B-1----:R-:W-:Y:S01]  /*0520*/  SHF.L.U32 R2, R34, 0x10, RZ ;  /* 0x0000001022027819 */ /* 0x002fe200000006ff */
[----:B------:R-:W-:Y:S01]  /*0530*/  ULDC.64 UR14, c[0x0][0x2b8] ;  /* 0x0000ae00000e7ab9 */ /* 0x000fe20000000a00 */
[----:B---3--:R-:W-:-:S03]  /*0540*/  SHF.L.U32 R0, R35, 0x10, RZ ;  /* 0x0000001023007819 */ /* 0x008fc600000006ff */
[----:B------:R-:W-:Y:S01]  /*0550*/  STL [R1+0x10], R2 ;  /* 0x0000100201007387 */ /* 0x000fe20000100800 */
[C---:B------:R-:W-:Y:S02]  /*0560*/  PRMT R197, R27.reuse, 0x7632, R197 ;  /* 0x000076321bc57816 */ /* 0x040fe400000000c5 */
[----:B------:R-:W-:Y:S01]  /*0570*/  SHF.L.U32 R198, R27, 0x10, RZ ;  /* 0x000000101bc67819 */ /* 0x000fe200000006ff */
[----:B------:R1:W-:Y:S01]  /*0580*/  STL [R1+0x8], R0 ;  /* 0x0000080001007387 */ /* 0x0003e20000100800 */
[----:B------:R-:W-:Y:S02]  /*0590*/  PRMT R31, R34, 0x7632, R31 ;  /* 0x00007632221f7816 */ /* 0x000fe4000000001f */
[----:B------:R-:W-:Y:S02]  /*05a0*/  PRMT R252, R244, 0x7632, R252 ;  /* 0x00007632f4fc7816 */ /* 0x000fe400000000fc */
[C---:B------:R-:W-:Y:S02]  /*05b0*/  PRMT R250, R245.reuse, 0x7632, R250 ;  /* 0x00007632f5fa7816 */ /* 0x040fe400000000fa */
[----:B------:R-:W-:-:S02]  /*05c0*/  SHF.L.U32 R251, R245, 0x10, RZ ;  /* 0x00000010f5fb7819 */ /* 0x000fc400000006ff */
[----:B------:R-:W-:Y:S02]  /*05d0*/  PRMT R199, R26, 0x7632, R199 ;  /* 0x000076321ac77816 */ /* 0x000fe400000000c7 */
[----:B-1----:R-:W-:Y:S02]  /*05e0*/  SHF.L.U32 R0, R244, 0x10, RZ ;  /* 0x00000010f4007819 */ /* 0x002fe400000006ff */
[----:B------:R-:W-:Y:S02]  /*05f0*/  SHF.L.U32 R200, R26, 0x10, RZ ;  /* 0x000000101ac87819 */ /* 0x000fe400000006ff */
[C---:B------:R-:W-:Y:S02]  /*0600*/  PRMT R27, R5.reuse, 0x7632, R27 ;  /* 0x00007632051b7816 */ /* 0x040fe4000000001b */
[----:B------:R-:W-:Y:S02]  /*0610*/  SHF.L.U32 R3, R5, 0x10, RZ ;  /* 0x0000001005037819 */ /* 0x000fe400000006ff */
[----:B0-----:R-:W-:-:S02]  /*0620*/  PRMT R28, R32, 0x7632, R28 ;  /* 0x00007632201c7816 */ /* 0x001fc4000000001c */
[----:B------:R-:W-:Y:S02]  /*0630*/  PRMT R29, R33, 0x7632, R29 ;  /* 0x00007632211d7816 */ /* 0x000fe4000000001d */
[C---:B------:R-:W-:Y:S02]  /*0640*/  PRMT R244, R36.reuse, 0x7632, R244 ;  /* 0x0000763224f47816 */ /* 0x040fe400000000f4 */
[----:B------:R-:W-:Y:S02]  /*0650*/  SHF.L.U32 R245, R36, 0x10, RZ ;  /* 0x0000001024f57819 */ /* 0x000fe400000006ff */
[C---:B------:R-:W-:Y:S02]  /*0660*/  PRMT R26, R4.reuse, 0x7632, R26 ;  /* 0x00007632041a7816 */ /* 0x040fe4000000001a */
[----:B------:R-:W-:Y:S02]  /*0670*/  SHF.L.U32 R2, R4, 0x10, RZ ;  /* 0x0000001004027819 */ /* 0x000fe400000006ff */
[----:B------:R-:W-:-:S02]  /*0680*/  PRMT R34, R7, 0x7632, R34 ;  /* 0x0000763207227816 */ /* 0x000fc40000000022 */
[----:B------:R-:W-:Y:S02]  /*0690*/  SHF.L.U32 R5, R7, 0x10, RZ ;  /* 0x0000001007057819 */ /* 0x000fe400000006ff */
[----:B------:R-:W-:Y:S02]  /*06a0*/  PRMT R32, R35, 0x7632, R32 ;  /* 0x0000763223207816 */ /* 0x000fe40000000020 */
        /* <DEDUP_REMOVED lines=25> */
[----:B------:R-:W-:Y:S01]  /*0840*/  SHF.L.U32 R16, R18, 0x10, RZ ;  /* 0x0000001012107819 */ /* 0x000fe200000006ff */
[----:B------:R-:W-:Y:S01]  /*0850*/  STL [R1], R0 ;  /* 0x0000000001007387 */ /* 0x000fe20000100800 */
        /* <DEDUP_REMOVED lines=23> */
[----:B------:R-:W-:Y:S01]  /*09d0*/  ISETP.NE.U32.AND P0, PT, RZ, UR6, PT ;  /* 0x00000006ff007c0c */ /* 0x000fe2000bf05070 */
[----:B------:R-:W-:Y:S01]  /*09e0*/  ULDC.U8 UR6, c[0x0][0x2a0] ;  /* 0x0000a80000067ab9 */ /* 0x000fe20000000000 */
[----:B------:R-:W-:Y:S02]  /*09f0*/  SHF.L.U32 R236, R212, 0x10, RZ ;  /* 0x00000010d4ec7819 */ /* 0x000fe400000006ff */
[----:B------:R-:W-:-:S02]  /*0a00*/  SHF.L.U32 R247, R247, 0x10, RZ ;  /* 0x00000010f7f77819 */ /* 0x000fc400000006ff */
[----:B------:R-:W-:Y:S02]  /*0a10*/  SHF.L.U32 R214, R214, 0x10, RZ ;  /* 0x00000010d6d67819 */ /* 0x000fe400000006ff */
[----:B--2---:R-:W-:Y:S02]  /*0a20*/  SHF.L.U32 R19, R20, 0x10, RZ ;  /* 0x0000001014137819 */ /* 0x004fe400000006ff */
[----:B------:R-:W-:-:S03]  /*0a30*/  SHF.L.U32 R18, R21, 0x10, RZ ;  /* 0x0000001015127819 */ /* 0x000fc600000006ff */
[----:B------:R0:W-:Y:S04]  /*0a40*/  STL [R1+0x3c], R19 ;  /* 0x00003c1301007387 */ /* 0x0001e80000100800 */
[----:B------:R1:W-:Y:S01]  /*0a50*/  STL [R1+0x34], R18 ;  /* 0x0000341201007387 */ /* 0x0003e20000100800 */
[----:B0-----:R-:W-:Y:S02]  /*0a60*/  SHF.L.U32 R19, R23, 0x10, RZ ;  /* 0x0000001017137819 */ /* 0x001fe400000006ff */
[----:B-1----:R-:W-:-:S05]  /*0a70*/  SHF.L.U32 R18, R22, 0x10, RZ ;  /* 0x0000001016127819 */ /* 0x002fca00000006ff */
[----:B------:R-:W-:Y:S04]  /*0a80*/  STL [R1+0x2c], R18 ;  /* 0x00002c1201007387 */ /* 0x000fe80000100800 */
[----:B------:R0:W-:Y:S01]  /*0a90*/  STL [R1+0x24], R19 ;  /* 0x0000241301007387 */ /* 0x0001e20000100800 */
[----:B------:R-:W-:Y:S02]  /*0aa0*/  PRMT R37, R20, 0x7632, R37 ;  /* 0x0000763214257816 */ /* 0x000fe40000000025 */
[----:B------:R-:W-:Y:S02]  /*0ab0*/  PRMT R38, R21, 0x7632, R38 ;  /* 0x0000763215267816 */ /* 0x000fe40000000026 */
[----:B------:R-:W-:Y:S02]  /*0ac0*/  SHF.L.U32 R21, R29, 0x10, RZ ;  /* 0x000000101d157819 */ /* 0x000fe400000006ff */
[----:B0-----:R-:W-:-:S02]  /*0ad0*/  SHF.L.U32 R19, R28, 0x10, RZ ;  /* 0x000000101c137819 */ /* 0x001fc400000006ff */
[----:B------:R-:W-:-:S03]  /*0ae0*/  SHF.L.U32 R20, R31, 0x10, RZ ;  /* 0x000000101f147819 */ /* 0x000fc600000006ff */
[----:B------:R0:W-:Y:S01]  /*0af0*/  STL [R1+0x1c], R19 ;  /* 0x00001c1301007387 */ /* 0x0001e20000100800 */
[----:B------:R-:W-:Y:S02]  /*0b00*/  SHF.L.U32 R37, R37, 0x10, RZ ;  /* 0x0000001025257819 */ /* 0x000fe400000006ff */
[----:B------:R-:W-:Y:S01]  /*0b10*/  PRMT R39, R22, 0x7632, R39 ;  /* 0x0000763216277816 */ /* 0x000fe20000000027 */
[----:B------:R-:W-:Y:S01]  /*0b20*/  STL [R1+0x14], R21 ;  /* 0x0000141501007387 */ /* 0x000fe20000100800 */
[----:B------:R-:W-:Y:S02]  /*0b30*/  PRMT R40, R23, 0x7632, R40 ;  /* 0x0000763217287816 */ /* 0x000fe40000000028 */
[----:B------:R-:W-:Y:S02]  /*0b40*/  SHF.L.U32 R22, R27, 0x10, RZ ;  /* 0x000000101b167819 */ /* 0x000fe400000006ff */
[----:B0-----:R-:W-:Y:S01]  /*0b50*/  SHF.L.U32 R19, R32, 0x10, RZ ;  /* 0x0000001020137819 */ /* 0x001fe200000006ff */
[----:B------:R-:W-:Y:S01]  /*0b60*/  STL [R1+0xc], R20 ;  /* 0x00000c1401007387 */ /* 0x000fe20000100800 */
[----:B------:R-:W-:-:S02]  /*0b70*/  SHF.L.U32 R27, R41, 0x10, RZ ;  /* 0x00000010291b7819 */ /* 0x000fc400000006ff */
[----:B------:R-:W-:Y:S01]  /*0b80*/  SHF.L.U32 R41, R38, 0x10, RZ ;  /* 0x0000001026297819 */ /* 0x000fe200000006ff */
[----:B------:R-:W-:Y:S01]  /*0b90*/  STL [R1+0x4], R19 ;  /* 0x0000041301007387 */ /* 0x000fe20000100800 */
[----:B------:R-:W-:-:S03]  /*0ba0*/  SHF.L.U32 R38, R39, 0x10, RZ ;  /* 0x0000001027267819 */ /* 0x000fc600000006ff */
[----:B------:R0:W-:Y:S04]  /*0bb0*/  STL [R1+0x38], R37 ;  /* 0x0000382501007387 */ /* 0x0001e80000100800 */
[----:B------:R1:W-:Y:S01]  /*0bc0*/  STL [R1+0x30], R41 ;  /* 0x0000302901007387 */ /* 0x0003e20000100800 */
[----:B0-----:R-:W-:-:S03]  /*0bd0*/  SHF.L.U32 R37, R40, 0x10, RZ ;  /* 0x0000001028257819 */ /* 0x001fc600000006ff */
[----:B------:R1:W-:Y:S04]  /*0be0*/  STL [R1+0x28], R38 ;  /* 0x0000282601007387 */ /* 0x0003e80000100800 */
[----:B------:R1:W-:Y:S01]  /*0bf0*/  STL [R1+0x20], R37 ;  /* 0x0000202501007387 */ /* 0x0003e20000100800 */
        /* <DEDUP_REMOVED lines=12> */
[----:B------:R-:W-:Y:S02]  /*0cc0*/  ISETP.NE.AND P2, PT, RZ, UR6, PT ;  /* 0x00000006ff007c0c */ /* 0x000fe4000bf45270 */
        /* <DEDUP_REMOVED lines=27> */
[----:B------:R-:W-:Y:S01]  /*0e80*/  ISETP.NE.AND.EX P0, PT, RZ, UR7, PT, P0 ;  /* 0x00000007ff007c0c */ /* 0x000fe2000bf05300 */
[----:B-1----:R-:W-:-:S12]  /*0e90*/  ULDC UR7, c[0x0][0x218] ;  /* 0x0000860000077ab9 */ /* 0x002fd80000000800 */
.L_x_1218:
[----:B------:R-:W0:Y:S01]  /*0ea0*/  S2R R232, SR_TID.X ;  /* 0x0000000000e87919 */ /* 0x000e220000002100 */
[----:B-1----:R-:W1:Y:S01]  /*0eb0*/  LDC.64 R226, c[0x0][0x220] ;  /* 0x00008800ffe27b82 */ /* 0x002e620000000a00 */
[----:B------:R-:W-:Y:S01]  /*0ec0*/  IMAD R37, R18, UR7, RZ ;  /* 0x0000000712257c24 */ /* 0x000fe2000f8e02ff */
[----:B------:R-:W2:Y:S04]  /*0ed0*/  LDL R239, [R1+0x30] ;  /* 0x0000300001ef7983 */ /* 0x000ea80000100800 */
[----:B------:R-:W3:Y:S02]  /*0ee0*/  LDL R228, [R1+0x2c] ;  /* 0x00002c0001e47983 */ /* 0x000ee40000100800 */
[----:B------:R-:W4:Y:S01]  /*0ef0*/  @P0 LDC.64 R38, c[0x0][0x270] ;  /* 0x00009c00ff260b82 */ /* 0x000f220000000a00 */
[----:B------:R-:W-:-:S02]  /*0f00*/  SHF.R.S32.HI R40, RZ, 0x1f, R37 ;  /* 0x0000001fff287819 */ /* 0x000fc40000011425 */
[----:B------:R-:W-:Y:S01]  /*0f10*/  ISETP.NE.U32.AND P1, PT, RZ, UR8, PT ;  /* 0x00000008ff007c0c */ /* 0x000fe2000bf25070 */
[----:B------:R-:W3:Y:S01]  /*0f20*/  LDL R230, [R1+0x24] ;  /* 0x0000240001e67983 */ /* 0x000ee20000100800 */
[----:B------:R-:W-:Y:S02]  /*0f30*/  LEA.HI R37, R40, R37, RZ, 0x3 ;  /* 0x0000002528257211 */ /* 0x000fe400078f18ff */
[----:B------:R-:W-:Y:S01]  /*0f40*/  ISETP.NE.AND.EX P1, PT, RZ, UR9, PT, P1 ;  /* 0x00000009ff007c0c */ /* 0x000fe2000bf25310 */
[----:B------:R-:W-:Y:S01]  /*0f50*/  HFMA2.MMA R140, -RZ, RZ, 1.875, 0 ;  /* 0x3f800000ff8c7435 */ /* 0x000fe200000001ff */
[----:B-----5:R-:W-:Y:S01]  /*0f60*/  SHF.L.U32 R128, R49, 0x10, RZ ;  /* 0x0000001031807819 */ /* 0x020fe200000006ff */
[----:B------:R-:W2:Y:S01]  /*0f70*/  LDC.64 R234, c[0x0][0x238] ;  /* 0x00008e00ffea7b82 */ /* 0x000ea20000000a00 */
[----:B0-----:R-:W-:Y:S01]  /*0f80*/  LOP3.LUT R232, R232, 0x1f, RZ, 0xc0, !PT ;  /* 0x0000001fe8e87812 */ /* 0x001fe200078ec0ff */
[----:B----4-:R-:W-:-:S03]  /*0f90*/  @P0 IMAD.WIDE R38, R18, 0x2, R38 ;  /* 0x0000000212260825 */ /* 0x010fc600078e0226 */
[----:B------:R-:W-:Y:S02]  /*0fa0*/  LEA.HI.SX32 R37, R37, R232, 0x1d ;  /* 0x000000e825257211 */ /* 0x000fe400078feaff */
[----:B------:R0:W4:Y:S03]  /*0fb0*/  @P0 LDG.E.U16 R124, desc[UR4][R38.64] ;  /* 0x00000004267c0981 */ /* 0x000126000c1e1500 */
[----:B-1----:R-:W-:-:S06]  /*0fc0*/  IMAD.WIDE.U32 R40, R37, 0x10, R226 ;  /* 0x0000001025287825 */ /* 0x002fcc00078e00e2 */
[----:B------:R-:W2:Y:S01]  /*0fd0*/  LDG.E.128 R40, desc[UR4][R40.64] ;  /* 0x0000000428287981 */ /* 0x000ea2000c1e1d00 */
[----:B0-----:R-:W-:-:S04]  /*0fe0*/  @P1 LEA R38, P3, R37, UR8, 0x4 ;  /* 0x0000000825261c11 */ /* 0x001fc8000f8620ff */
[----:B------:R-:W-:-:S05]  /*0ff0*/  @P1 LEA.HI.X R39, R37, UR9, RZ, 0x4, P3 ;  /* 0x0000000925271c11 */ /* 0x000fca00098f24ff */
[----:B------:R-:W3:Y:S01]  /*1000*/  @P1 LDG.E.128 R44, desc[UR4][R38.64] ;  /* 0x00000004262c1981 */ /* 0x000ee2000c1e1d00 */
[----:B------:R-:W-:-:S04]  /*1010*/  LEA R134, P3, R37, UR10, 0x4 ;  /* 0x0000000a25867c11 */ /* 0x000fc8000f8620ff */
[----:B------:R-:W-:Y:S02]  /*1020*/  LEA.HI.X R135, R37, UR11, RZ, 0x4, P3 ;  /* 0x0000000b25877c11 */ /* 0x000fe400098f24ff */
[----:B----4-:R-:W-:Y:S02]  /*1030*/  @P0 SHF.L.U32 R140, R124, 0x10, RZ ;  /* 0x000000107c8c0819 */ /* 0x010fe400000006ff */
[----:B------:R-:W-:Y:S02]  /*1040*/  SHF.L.U32 R124, R48, 0x10, RZ ;  /* 0x00000010307c7819 */ /* 0x000fe400000006ff */
[C---:B--2---:R-:W-:Y:S02]  /*1050*/  SHF.L.U32 R127, R41.reuse, 0x10, RZ ;  /* 0x00000010297f7819 */ /* 0x044fe400000006ff */
[----:B------:R-:W-:Y:S02]  /*1060*/  PRMT R130, R41, 0x7632, R130 ;  /* 0x0000763229827816 */ /* 0x000fe40000000082 */
[----:B------:R-:W-:-:S02]  /*1070*/  SHF.L.U32 R41, R42, 0x10, RZ ;  /* 0x000000102a297819 */ /* 0x000fc400000006ff */
[C---:B------:R-:W-:Y:S02]  /*1080*/  SHF.L.U32 R125, R40.reuse, 0x10, RZ ;  /* 0x00000010287d7819 */ /* 0x040fe400000006ff */
[----:B------:R-:W-:Y:S02]  /*1090*/  PRMT R126, R40, 0x7632, R126 ;  /* 0x00007632287e7816 */ /* 0x000fe4000000007e */
[C---:B------:R-:W-:Y:S02]  /*10a0*/  SHF.L.U32 R129, R43.reuse, 0x10, RZ ;  /* 0x000000102b817819 */ /* 0x040fe400000006ff */
[----:B------:R-:W-:Y:S01]  /*10b0*/  PRMT R132, R43, 0x7632, R132 ;  /* 0x000076322b847816 */ /* 0x000fe20000000084 */
[-C--:B------:R-:W-:Y:S01]  /*10c0*/  FMUL.FTZ R43, R41, R140.reuse ;  /* 0x0000008c292b7220 */ /* 0x080fe20000410000 */
[----:B------:R-:W-:Y:S01]  /*10d0*/  PRMT R40, R48, 0x7632, R40 ;  /* 0x0000763230287816 */ /* 0x000fe20000000028 */
[----:B------:R-:W-:Y:S01]  /*10e0*/  FMUL.FTZ R125, R125, R140 ;  /* 0x0000008c7d7d7220 */ /* 0x000fe20000410000 */
[----:B------:R-:W-:-:S02]  /*10f0*/  SHF.L.U32 R41, R126, 0x10, RZ ;  /* 0x000000107e297819 */ /* 0x000fc400000006ff */
[----:B---3--:R-:W-:Y:S01]  /*1100*/  @P1 SHF.L.U32 R38, R44, 0x10, RZ ;  /* 0x000000102c261819 */ /* 0x008fe200000006ff */
[----:B------:R-:W-:Y:S01]  /*1110*/  FMUL.FTZ R39, R125, R124 ;  /* 0x0000007c7d277220 */ /* 0x000fe20000410000 */
[----:B------:R-:W-:Y:S01]  /*1120*/  SHF.L.U32 R40, R40, 0x10, RZ ;  /* 0x0000001028287819 */ /* 0x000fe200000006ff */
[-C--:B------:R-:W-:Y:S01]  /*1130*/  FMUL.FTZ R41, R41, R140.reuse ;  /* 0x0000008c29297220 */ /* 0x080fe20000410000 */
[----:B------:R-:W-:Y:S01]  /*1140*/  FMUL.FTZ R127, R127, R140 ;  /* 0x0000008c7f7f7220 */ /* 0x000fe20000410000 */
[----:B------:R-:W-:Y:S01]  /*1150*/  SHF.L.U32 R124, R50, 0x10, RZ ;  /* 0x00000010327c7819 */ /* 0x000fe200000006ff */
[--C-:B------:R-:W-:Y:S01]  /*1160*/  @P1 FADD.FTZ R39, R39, R38.reuse ;  /* 0x0000002627271221 */ /* 0x100fe20000010000 */
[----:B------:R-:W-:Y:S01]  /*1170*/  FMUL.FTZ R40, R41, R40 ;  /* 0x0000002829287220 */ /* 0x000fe20000410000 */
[----:B------:R-:W-:Y:S02]  /*1180*/  PRMT R38, R49, 0x7632, R38 ;  /* 0x0000763231267816 */ /* 0x000fe40000000026 */
[----:B------:R-:W-:-:S02]  /*1190*/  SHF.L.U32 R41, R130, 0x10, RZ ;  /* 0x0000001082297819 */ /* 0x000fc400000006ff */
[----:B------:R-:W-:Y:S01]  /*11a0*/  PRMT R131, R42, 0x7632, R131 ;  /* 0x000076322a837816 */ /* 0x000fe20000000083 */
[----:B------:R-:W-:Y:S01]  /*11b0*/  FMUL.FTZ R42, R127, R128 ;  /* 0x000000807f2a7220 */ /* 0x000fe20000410000 */
[----:B------:R-:W-:Y:S01]  /*11c0*/  SHF.L.U32 R128, R51, 0x10, RZ ;  /* 0x0000001033807819 */ /* 0x000fe200000006ff */
[----:B------:R-:W-:Y:S01]  /*11d0*/  FMUL.FTZ R129, R129, R140 ;  /* 0x0000008c81817220 */ /* 0x000fe20000410000 */
[----:B------:R-:W-:Y:S01]  /*11e0*/  FMUL.FTZ R43, R43, R124 ;  /* 0x0000007c2b2b7220 */ /* 0x000fe20000410000 */
[----:B------:R-:W-:Y:S01]  /*11f0*/  @P1 SHF.L.U32 R125, R45, 0x10, RZ ;  /* 0x000000102d7d1819 */ /* 0x000fe200000006ff */
[----:B------:R-:W-:Y:S01]  /*1200*/  FMUL.FTZ R41, R41, R140 ;  /* 0x0000008c29297220 */ /* 0x000fe20000410000 */
[----:B------:R-:W-:Y:S02]  /*1210*/  SHF.L.U32 R38, R38, 0x10, RZ ;  /* 0x0000001026267819 */ /* 0x000fe400000006ff */
[----:B------:R-:W-:Y:S02]  /*1220*/  PRMT R124, R50, 0x7632, R124 ;  /* 0x00007632327c7816 */ /* 0x000fe4000000007c */
[----:B------:R-:W-:Y:S01]  /*1230*/  SHF.L.U32 R131, R131, 0x10, RZ ;  /* 0x0000001083837819 */ /* 0x000fe200000006ff */
[----:B------:R-:W-:Y:S01]  /*1240*/  FMUL.FTZ R129, R129, R128 ;  /* 0x0000008081817220 */ /* 0x000fe20000410000 */
[----:B------:R-:W-:Y:S01]  /*1250*/  @P1 FADD.FTZ R42, R42, R125 ;  /* 0x0000007d2a2a1221 */ /* 0x000fe20000010000 */
[----:B------:R-:W-:Y:S01]  /*1260*/  SHF.L.U32 R128, R124, 0x10, RZ ;  /* 0x000000107c807819 */ /* 0x000fe200000006ff */
[----:B------:R-:W-:Y:S01]  /*1270*/  FMUL.FTZ R41, R41, R38 ;  /* 0x0000002629297220 */ /* 0x000fe20000410000 */
[----:B------:R-:W-:Y:S01]  /*1280*/  @P1 SHF.L.U32 R124, R46, 0x10, RZ ;  /* 0x000000102e7c1819 */ /* 0x000fe200000006ff */
[----:B------:R-:W-:Y:S01]  /*1290*/  FMUL.FTZ R131, R131, R140 ;  /* 0x0000008c83837220 */ /* 0x000fe20000410000 */
[----:B------:R-:W-:-:S02]  /*12a0*/  @P1 SHF.L.U32 R126, R47, 0x10, RZ ;  /* 0x000000102f7e1819 */ /* 0x000fc400000006ff */
[----:B------:R-:W-:Y:S02]  /*12b0*/  PRMT R38, R51, 0x7632, R38 ;  /* 0x0000763233267816 */ /* 0x000fe40000000026 */
[----:B------:R-:W-:Y:S01]  /*12c0*/  SHF.L.U32 R125, R132, 0x10, RZ ;  /* 0x00000010847d7819 */ /* 0x000fe200000006ff */
[----:B------:R-:W-:Y:S01]  /*12d0*/  @P1 FADD.FTZ R43, R43, R124 ;  /* 0x0000007c2b2b1221 */ /* 0x000fe20000010000 */
[----:B------:R-:W-:Y:S01]  /*12e0*/  SHF.L.U32 R127, R38, 0x10, RZ ;  /* 0x00000010267f7819 */ /* 0x000fe200000006ff */
[----:B------:R-:W-:Y:S01]  /*12f0*/  FMUL.FTZ R128, R131, R128 ;  /* 0x0000008083807220 */ /* 0x000fe20000410000 */
[----:B------:R-:W-:Y:S01]  /*1300*/  @P1 FADD.FTZ R129, R129, R126 ;  /* 0x0000007e81811221 */ /* 0x000fe20000010000 */
[----:B------:R-:W-:Y:S01]  /*1310*/  FMUL.FTZ R130, R125, R140 ;  /* 0x0000008c7d827220 */ /* 0x000fe20000410000 */
[----:B------:R-:W0:Y:S01]  /*1320*/  @P1 LDC.64 R132, c[0x0][0x230] ;  /* 0x00008c00ff841b82 */ /* 0x000e220000000a00 */
[----:B------:R-:W-:Y:S02]  /*1330*/  @P1 PRMT R38, R44, 0x7632, R38 ;  /* 0x000076322c261816 */ /* 0x000fe40000000026 */
[----:B------:R-:W-:-:S02]  /*1340*/  @P1 PRMT R124, R45, 0x7632, R124 ;  /* 0x000076322d7c1816 */ /* 0x000fc4000000007c */
[----:B------:R-:W-:Y:S02]  /*1350*/  @P1 PRMT R126, R46, 0x7632, R126 ;  /* 0x000076322e7e1816 */ /* 0x000fe4000000007e */
[----:B------:R-:W-:Y:S01]  /*1360*/  @P1 PRMT R131, R47, 0x7632, R131 ;  /* 0x000076322f831816 */ /* 0x000fe20000000083 */
[----:B------:R-:W-:Y:S01]  /*1370*/  FMUL.FTZ R130, R130, R127 ;  /* 0x0000007f82827220 */ /* 0x000fe20000410000 */
[----:B------:R-:W-:Y:S02]  /*1380*/  @P1 SHF.L.U32 R125, R38, 0x10, RZ ;  /* 0x00000010267d1819 */ /* 0x000fe400000006ff */
[----:B------:R-:W-:Y:S02]  /*1390*/  @P1 SHF.L.U32 R124, R124, 0x10, RZ ;  /* 0x000000107c7c1819 */ /* 0x000fe400000006ff */
[----:B------:R-:W-:Y:S02]  /*13a0*/  @P1 SHF.L.U32 R131, R131, 0x10, RZ ;  /* 0x0000001083831819 */ /* 0x000fe400000006ff */
[----:B------:R-:W-:Y:S01]  /*13b0*/  @P1 SHF.L.U32 R127, R126, 0x10, RZ ;  /* 0x000000107e7f1819 */ /* 0x000fe200000006ff */
[----:B------:R-:W-:Y:S01]  /*13c0*/  @P1 FADD.FTZ R40, R40, R125 ;  /* 0x0000007d28281221 */ /* 0x000fe20000010000 */
[----:B------:R-:W-:Y:S01]  /*13d0*/  @P1 FADD.FTZ R41, R41, R124 ;  /* 0x0000007c29291221 */ /* 0x000fe20000010000 */
[----:B------:R-:W-:Y:S01]  /*13e0*/  @P1 FADD.FTZ R130, R130, R131 ;  /* 0x0000008382821221 */ /* 0x000fe20000010000 */
[----:B------:R-:W-:Y:S01]  /*13f0*/  IADD3 R38, R37, 0x20, RZ ;  /* 0x0000002025267810 */ /* 0x000fe20007ffe0ff */
[----:B------:R-:W-:Y:S01]  /*1400*/  @P1 FADD.FTZ R128, R128, R127 ;  /* 0x0000007f80801221 */ /* 0x000fe20000010000 */
[----:B------:R-:W-:-:S02]  /*1410*/  F2FP.BF16.F32.PACK_AB R124, R40, R39 ;  /* 0x00000027287c723e */ /* 0x000fc400000010ff */
[----:B------:R-:W-:Y:S01]  /*1420*/  F2FP.BF16.F32.PACK_AB R127, R130, R129 ;  /* 0x00000081827f723e */ /* 0x000fe200000010ff */
[----:B------:R-:W-:Y:S01]  /*1430*/  IMAD.WIDE.U32 R136, R38, 0x10, R226 ;  /* 0x0000001026887825 */ /* 0x000fe200078e00e2 */
[----:B------:R-:W-:Y:S02]  /*1440*/  F2FP.BF16.F32.PACK_AB R126, R128, R43 ;  /* 0x0000002b807e723e */ /* 0x000fe400000010ff */
[----:B------:R-:W-:Y:S01]  /*1450*/  F2FP.BF16.F32.PACK_AB R125, R41, R42 ;  /* 0x0000002a297d723e */ /* 0x000fe200000010ff */
[----:B0-----:R-:W-:-:S04]  /*1460*/  @P1 IMAD.WIDE.U32 R132, R38, 0x10, R132 ;  /* 0x0000001026841825 */ /* 0x001fc800078e0084 */
[----:B------:R0:W-:Y:S04]  /*1470*/  STG.E.128 desc[UR4][R134.64], R124 ;  /* 0x0000007c86007986 */ /* 0x0001e8000c101d04 */
[----:B------:R-:W2:Y:S04]  /*1480*/  @P1 LDG.E.128 R44, desc[UR4][R132.64] ;  /* 0x00000004842c1981 */ /* 0x000ea8000c1e1d00 */
[----:B0-----:R2:W3:Y:S01]  /*1490*/  LDG.E.128 R124, desc[UR4][R136.64] ;  /* 0x00000004887c7981 */ /* 0x0014e2000c1e1d00 */
[----:B------:R-:W-:Y:S02]  /*14a0*/  SHF.L.U32 R138, R52, 0x10, RZ ;  /* 0x00000010348a7819 */ /* 0x000fe400000006ff */
[----:B------:R-:W-:-:S02]  /*14b0*/  SHF.L.U32 R134, R55, 0x10, RZ ;  /* 0x0000001037867819 */ /* 0x000fc400000006ff */
[----:B------:R-:W-:Y:S02]  /*14c0*/  SHF.L.U32 R142, R53, 0x10, RZ ;  /* 0x00000010358e7819 */ /* 0x000fe400000006ff */
[----:B--2---:R-:W-:Y:S02]  /*14d0*/  @P1 SHF.L.U32 R136, R44, 0x10, RZ ;  /* 0x000000102c881819 */ /* 0x004fe400000006ff */
[C---:B---3--:R-:W-:Y:S02]  /*14e0*/  SHF.L.U32 R131, R124.reuse, 0x10, RZ ;  /* 0x000000107c837819 */ /* 0x048fe400000006ff */
[----:B------:R-:W-:Y:S02]  /*14f0*/  PRMT R139, R124, 0x7632, R139 ;  /* 0x000076327c8b7816 */ /* 0x000fe4000000008b */
[----:B------:R-:W-:Y:S01]  /*1500*/  SHF.L.U32 R135, R127, 0x10, RZ ;  /* 0x000000107f877819 */ /* 0x000fe200000006ff */
[----:B------:R-:W-:Y:S01]  /*1510*/  FMUL.FTZ R131, R131, R140 ;  /* 0x0000008c83837220 */ /* 0x000fe20000410000 */
[----:B------:R-:W-:-:S02]  /*1520*/  SHF.L.U32 R145, R126, 0x10, RZ ;  /* 0x000000107e917819 */ /* 0x000fc400000006ff */
[----:B------:R-:W-:Y:S02]  /*1530*/  PRMT R124, R52, 0x7632, R124 ;  /* 0x00007632347c7816 */ /* 0x000fe4000000007c */
[----:B------:R-:W-:Y:S02]  /*1540*/  SHF.L.U32 R139, R139, 0x10, RZ ;  /* 0x000000108b8b7819 */ /* 0x000fe400000006ff */
[C---:B------:R-:W-:Y:S02]  /*1550*/  SHF.L.U32 R141, R125.reuse, 0x10, RZ ;  /* 0x000000107d8d7819 */ /* 0x040fe400000006ff */
[----:B------:R-:W-:Y:S01]  /*1560*/  PRMT R143, R125, 0x7632, R143 ;  /* 0x000076327d8f7816 */ /* 0x000fe2000000008f */
[----:B------:R-:W-:Y:S01]  /*1570*/  FMUL.FTZ R135, R135, R140 ;  /* 0x0000008c87877220 */ /* 0x000fe20000410000 */
[----:B------:R-:W-:Y:S01]  /*1580*/  PRMT R125, R126, 0x7632, R125 ;  /* 0x000076327e7d7816 */ /* 0x000fe2000000007d */
[----:B------:R-:W-:Y:S01]  /*1590*/  FMUL.FTZ R131, R131, R138 ;  /* 0x0000008a83837220 */ /* 0x000fe20000410000 */
[----:B------:R-:W-:Y:S01]  /*15a0*/  SHF.L.U32 R126, R54, 0x10, RZ ;  /* 0x00000010367e7819 */ /* 0x000fe200000006ff */
[-C--:B------:R-:W-:Y:S01]  /*15b0*/  FMUL.FTZ R145, R145, R140.reuse ;  /* 0x0000008c91917220 */ /* 0x080fe20000410000 */
[----:B------:R-:W-:Y:S01]  /*15c0*/  SHF.L.U32 R124, R124, 0x10, RZ ;  /* 0x000000107c7c7819 */ /* 0x000fe200000006ff */
[----:B------:R-:W-:Y:S01]  /*15d0*/  FMUL.FTZ R139, R139, R140 ;  /* 0x0000008c8b8b7220 */ /* 0x000fe20000410000 */
[----:B------:R-:W-:Y:S01]  /*15e0*/  PRMT R127, R127, 0x7632, R127 ;  /* 0x000076327f7f7816 */ /* 0x000fe2000000007f */
[----:B------:R-:W-:Y:S01]  /*15f0*/  FMUL.FTZ R134, R135, R134 ;  /* 0x0000008687867220 */ /* 0x000fe20000410000 */
[----:B------:R-:W-:Y:S01]  /*1600*/  FMUL.FTZ R133, R145, R126 ;  /* 0x0000007e91857220 */ /* 0x000fe20000410000 */
[----:B------:R-:W-:Y:S01]  /*1610*/  @P1 FADD.FTZ R131, R136, R131 ;  /* 0x0000008388831221 */ /* 0x000fe20000010000 */
[----:B------:R-:W-:Y:S01]  /*1620*/  FMUL.FTZ R135, R139, R124 ;  /* 0x0000007c8b877220 */ /* 0x000fe20000410000 */
[----:B------:R-:W-:Y:S01]  /*1630*/  FMUL.FTZ R141, R141, R140 ;  /* 0x0000008c8d8d7220 */ /* 0x000fe20000410000 */
[----:B------:R-:W-:-:S02]  /*1640*/  PRMT R124, R53, 0x7632, R124 ;  /* 0x00007632357c7816 */ /* 0x000fc4000000007c */
[----:B------:R-:W-:Y:S02]  /*1650*/  PRMT R126, R54, 0x7632, R126 ;  /* 0x00007632367e7816 */ /* 0x000fe4000000007e */
[----:B------:R-:W-:Y:S02]  /*1660*/  PRMT R136, R55, 0x7632, R136 ;  /* 0x0000763237887816 */ /* 0x000fe40000000088 */
[----:B------:R-:W-:Y:S02]  /*1670*/  SHF.L.U32 R143, R143, 0x10, RZ ;  /* 0x000000108f8f7819 */ /* 0x000fe400000006ff */
[----:B------:R-:W-:Y:S02]  /*1680*/  SHF.L.U32 R125, R125, 0x10, RZ ;  /* 0x000000107d7d7819 */ /* 0x000fe400000006ff */
[----:B------:R-:W-:Y:S01]  /*1690*/  SHF.L.U32 R127, R127, 0x10, RZ ;  /* 0x000000107f7f7819 */ /* 0x000fe200000006ff */
[----:B------:R-:W-:Y:S01]  /*16a0*/  FMUL.FTZ R132, R141, R142 ;  /* 0x0000008e8d847220 */ /* 0x000fe20000410000 */
[----:B------:R-:W-:Y:S01]  /*16b0*/  @P1 SHF.L.U32 R137, R45, 0x10, RZ ;  /* 0x000000102d891819 */ /* 0x000fe200000006ff */
[-C--:B------:R-:W-:Y:S01]  /*16c0*/  FMUL.FTZ R143, R143, R140.reuse ;  /* 0x0000008c8f8f7220 */ /* 0x080fe20000410000 */
[----:B------:R-:W-:Y:S01]  /*16d0*/  SHF.L.U32 R124, R124, 0x10, RZ ;  /* 0x000000107c7c7819 */ /* 0x000fe200000006ff */
[-C--:B------:R-:W-:Y:S01]  /*16e0*/  FMUL.FTZ R125, R125, R140.reuse ;  /* 0x0000008c7d7d7220 */ /* 0x080fe20000410000 */
[----:B------:R-:W-:Y:S01]  /*16f0*/  SHF.L.U32 R126, R126, 0x10, RZ ;  /* 0x000000107e7e7819 */ /* 0x000fe200000006ff */
[----:B------:R-:W-:Y:S01]  /*1700*/  FMUL.FTZ R127, R127, R140 ;  /* 0x0000008c7f7f7220 */ /* 0x000fe20000410000 */
[----:B------:R-:W-:-:S02]  /*1710*/  SHF.L.U32 R138, R136, 0x10, RZ ;  /* 0x00000010888a7819 */ /* 0x000fc400000006ff */
[----:B------:R-:W-:Y:S01]  /*1720*/  @P1 SHF.L.U32 R142, R46, 0x10, RZ ;  /* 0x000000102e8e1819 */ /* 0x000fe200000006ff */
[----:B------:R-:W-:Y:S01]  /*1730*/  @P1 FADD.FTZ R132, R137, R132 ;  /* 0x0000008489841221 */ /* 0x000fe20000010000 */
[----:B------:R-:W-:Y:S01]  /*1740*/  FMUL.FTZ R136, R143, R124 ;  /* 0x0000007c8f887220 */ /* 0x000fe20000410000 */
[----:B------:R-:W-:Y:S01]  /*1750*/  FMUL.FTZ R137, R125, R126 ;  /* 0x0000007e7d897220 */ /* 0x000fe20000410000 */
[----:B------:R-:W-:Y:S01]  /*1760*/  FMUL.FTZ R138, R127, R138 ;  /* 0x0000008a7f8a7220 */ /* 0x000fe20000410000 */
[----:B------:R-:W-:Y:S01]  /*1770*/  @P1 FADD.FTZ R133, R142, R133 ;  /* 0x000000858e851221 */ /* 0x000fe20000010000 */
[----:B------:R-:W-:Y:S01]  /*1780*/  @P1 PRMT R124, R44, 0x7632, R124 ;  /* 0x000076322c7c1816 */ /* 0x000fe2000000007c */
[----:B------:R-:W0:Y:S01]  /*1790*/  @P1 LDC.64 R142, c[0x0][0x230] ;  /* 0x00008c00ff8e1b82 */ /* 0x000e220000000a00 */
[----:B------:R-:W-:Y:S02]  /*17a0*/  @P1 PRMT R125, R45, 0x7632, R125 ;  /* 0x000076322d7d1816 */ /* 0x000fe4000000007d */
[----:B------:R-:W-:-:S02]  /*17b0*/  @P1 PRMT R126, R46, 0x7632, R126 ;  /* 0x000076322e7e1816 */ /* 0x000fc4000000007e */
[C---:B------:R-:W-:Y:S02]  /*17c0*/  @P1 PRMT R127, R47.reuse, 0x7632, R127 ;  /* 0x000076322f7f1816 */ /* 0x040fe4000000007f */
[----:B------:R-:W-:Y:S02]  /*17d0*/  @P1 SHF.L.U32 R139, R47, 0x10, RZ ;  /* 0x000000102f8b1819 */ /* 0x000fe400000006ff */
[----:B------:R-:W-:Y:S02]  /*17e0*/  @P1 SHF.L.U32 R124, R124, 0x10, RZ ;  /* 0x000000107c7c1819 */ /* 0x000fe400000006ff */
[----:B------:R-:W-:Y:S02]  /*17f0*/  @P1 SHF.L.U32 R125, R125, 0x10, RZ ;  /* 0x000000107d7d1819 */ /* 0x000fe400000006ff */
[----:B------:R-:W-:Y:S02]  /*1800*/  @P1 SHF.L.U32 R127, R127, 0x10, RZ ;  /* 0x000000107f7f1819 */ /* 0x000fe400000006ff */
[----:B------:R-:W-:Y:S01]  /*1810*/  @P1 SHF.L.U32 R126, R126, 0x10, RZ ;  /* 0x000000107e7e1819 */ /* 0x000fe200000006ff */
[----:B------:R-:W-:Y:S01]  /*1820*/  @P1 FADD.FTZ R134, R139, R134 ;  /* 0x000000868b861221 */ /* 0x000fe20000010000 */
[----:B------:R-:W-:Y:S01]  /*1830*/  @P1 FADD.FTZ R135, R135, R124 ;  /* 0x0000007c87871221 */ /* 0x000fe20000010000 */
[----:B------:R-:W-:Y:S01]  /*1840*/  @P1 FADD.FTZ R136, R136, R125 ;  /* 0x0000007d88881221 */ /* 0x000fe20000010000 */
[----:B------:R-:W-:Y:S01]  /*1850*/  @P1 FADD.FTZ R138, R138, R127 ;  /* 0x0000007f8a8a1221 */ /* 0x000fe20000010000 */
[----:B------:R-:W-:Y:S01]  /*1860*/  @P1 FADD.FTZ R137, R137, R126 ;  /* 0x0000007e89891221 */ /* 0x000fe20000010000 */
[----:B------:R-:W-:Y:S01]  /*1870*/  IADD3 R139, R37, 0x40, RZ ;  /* 0x00000040258b7810 */ /* 0x000fe20007ffe0ff */
[----:B------:R-:W-:Y:S01]  /*1880*/  IMAD.WIDE.U32 R144, R38, 0x10, R234 ;  /* 0x0000001026907825 */ /* 0x000fe200078e00ea */
[----:B------:R-:W-:-:S02]  /*1890*/  F2FP.BF16.F32.PACK_AB R125, R136, R132 ;  /* 0x00000084887d723e */ /* 0x000fc400000010ff */
[----:B------:R-:W-:Y:S01]  /*18a0*/  F2FP.BF16.F32.PACK_AB R127, R138, R134 ;  /* 0x000000868a7f723e */ /* 0x000fe200000010ff */
[----:B------:R-:W-:Y:S01]  /*18b0*/  IMAD.WIDE.U32 R146, R139, 0x10, R226 ;  /* 0x000000108b927825 */ /* 0x000fe200078e00e2 */
[----:B------:R-:W-:Y:S02]  /*18c0*/  F2FP.BF16.F32.PACK_AB R126, R137, R133 ;  /* 0x00000085897e723e */ /* 0x000fe400000010ff */
[----:B------:R-:W-:-:S05]  /*18d0*/  F2FP.BF16.F32.PACK_AB R124, R135, R131 ;  /* 0x00000083877c723e */ /* 0x000fca00000010ff */
[----:B------:R1:W-:Y:S01]  /*18e0*/  STG.E.128 desc[UR4][R144.64], R124 ;  /* 0x0000007c90007986 */ /* 0x0003e2000c101d04 */
[----:B0-----:R-:W-:-:S05]  /*18f0*/  @P1 IMAD.WIDE.U32 R142, R139, 0x10, R142 ;  /* 0x000000108b8e1825 */ /* 0x001fca00078e008e */
[----:B------:R-:W2:Y:S04]  /*1900*/  @P1 LDG.E.128 R44, desc[UR4][R142.64] ;  /* 0x000000048e2c1981 */ /* 0x000ea8000c1e1d00 */
[----:B-1----:R-:W3:Y:S01]  /*1910*/  LDG.E.128 R124, desc[UR4][R146.64] ;  /* 0x00000004927c7981 */ /* 0x002ee2000c1e1d00 */
[----:B------:R-:W-:Y:S02]  /*1920*/  SHF.L.U32 R148, R56, 0x10, RZ ;  /* 0x0000001038947819 */ /* 0x000fe400000006ff */
[----:B------:R-:W-:Y:S02]  /*1930*/  SHF.L.U32 R154, R58, 0x10, RZ ;  /* 0x000000103a9a7819 */ /* 0x000fe400000006ff */
[----:B------:R-:W-:Y:S02]  /*1940*/  SHF.L.U32 R150, R57, 0x10, RZ ;  /* 0x0000001039967819 */ /* 0x000fe400000006ff */
[----:B------:R-:W-:-:S02]  /*1950*/  SHF.L.U32 R144, R59, 0x10, RZ ;  /* 0x000000103b907819 */ /* 0x000fc400000006ff */
[----:B---3--:R-:W-:Y:S02]  /*1960*/  SHF.L.U32 R141, R124, 0x10, RZ ;  /* 0x000000107c8d7819 */ /* 0x008fe400000006ff */
[C---:B------:R-:W-:Y:S02]  /*1970*/  SHF.L.U32 R151, R125.reuse, 0x10, RZ ;  /* 0x000000107d977819 */ /* 0x040fe400000006ff */
[----:B------:R-:W-:Y:S02]  /*1980*/  PRMT R152, R125, 0x7632, R152 ;  /* 0x000076327d987816 */ /* 0x000fe40000000098 */
[----:B------:R-:W-:Y:S01]  /*1990*/  SHF.L.U32 R125, R126, 0x10, RZ ;  /* 0x000000107e7d7819 */ /* 0x000fe200000006ff */
[-C--:B------:R-:W-:Y:S01]  /*19a0*/  FMUL.FTZ R141, R141, R140.reuse ;  /* 0x0000008c8d8d7220 */ /* 0x080fe20000410000 */
[----:B------:R-:W-:Y:S02]  /*19b0*/  PRMT R149, R124, 0x7632, R149 ;  /* 0x000076327c957816 */ /* 0x000fe40000000095 */
[----:B------:R-:W-:Y:S01]  /*19c0*/  SHF.L.U32 R145, R127, 0x10, RZ ;  /* 0x000000107f917819 */ /* 0x000fe200000006ff */
[-C--:B------:R-:W-:Y:S01]  /*19d0*/  FMUL.FTZ R125, R125, R140.reuse ;  /* 0x0000008c7d7d7220 */ /* 0x080fe20000410000 */
[----:B------:R-:W-:Y:S01]  /*19e0*/  PRMT R124, R56, 0x7632, R124 ;  /* 0x00007632387c7816 */ /* 0x000fe2000000007c */
[----:B------:R-:W-:Y:S01]  /*19f0*/  FMUL.FTZ R151, R151, R140 ;  /* 0x0000008c97977220 */ /* 0x000fe20000410000 */
[----:B------:R-:W-:Y:S01]  /*1a00*/  SHF.L.U32 R149, R149, 0x10, RZ ;  /* 0x0000001095957819 */ /* 0x000fe200000006ff */
[----:B------:R-:W-:Y:S01]  /*1a10*/  FMUL.FTZ R141, R141, R148 ;  /* 0x000000948d8d7220 */ /* 0x000fe20000410000 */
[----:B--2---:R-:W-:Y:S01]  /*1a20*/  @P1 SHF.L.U32 R148, R44, 0x10, RZ ;  /* 0x000000102c941819 */ /* 0x004fe200000006ff */
[----:B------:R-:W-:Y:S01]  /*1a30*/  FMUL.FTZ R143, R125, R154 ;  /* 0x0000009a7d8f7220 */ /* 0x000fe20000410000 */
[----:B------:R-:W-:Y:S01]  /*1a40*/  PRMT R146, R127, 0x7632, R146 ;  /* 0x000076327f927816 */ /* 0x000fe20000000092 */
[----:B------:R-:W-:Y:S01]  /*1a50*/  FMUL.FTZ R145, R145, R140 ;  /* 0x0000008c91917220 */ /* 0x000fe20000410000 */
[----:B------:R-:W-:Y:S01]  /*1a60*/  SHF.L.U32 R124, R124, 0x10, RZ ;  /* 0x000000107c7c7819 */ /* 0x000fe200000006ff */
[----:B------:R-:W-:Y:S01]  /*1a70*/  FMUL.FTZ R142, R151, R150 ;  /* 0x00000096978e7220 */ /* 0x000fe20000410000 */
[----:B------:R-:W-:Y:S01]  /*1a80*/  @P1 SHF.L.U32 R125, R45, 0x10, RZ ;  /* 0x000000102d7d1819 */ /* 0x000fe200000006ff */
[----:B------:R-:W-:Y:S01]  /*1a90*/  FMUL.FTZ R149, R149, R140 ;  /* 0x0000008c95957220 */ /* 0x000fe20000410000 */
[----:B------:R-:W-:-:S02]  /*1aa0*/  PRMT R127, R58, 0x7632, R127 ;  /* 0x000076323a7f7816 */ /* 0x000fc4000000007f */
[----:B------:R-:W-:Y:S01]  /*1ab0*/  PRMT R126, R126, 0x7632, R126 ;  /* 0x000076327e7e7816 */ /* 0x000fe2000000007e */
[----:B------:R-:W-:Y:S01]  /*1ac0*/  @P1 FADD.FTZ R141, R148, R141 ;  /* 0x0000008d948d1221 */ /* 0x000fe20000010000 */
[----:B------:R-:W-:Y:S01]  /*1ad0*/  FMUL.FTZ R144, R145, R144 ;  /* 0x0000009091907220 */ /* 0x000fe20000410000 */
[----:B------:R-:W-:Y:S01]  /*1ae0*/  SHF.L.U32 R148, R127, 0x10, RZ ;  /* 0x000000107f947819 */ /* 0x000fe200000006ff */
[----:B------:R-:W-:Y:S01]  /*1af0*/  FMUL.FTZ R145, R149, R124 ;  /* 0x0000007c95917220 */ /* 0x000fe20000410000 */
[----:B------:R-:W-:Y:S01]  /*1b00*/  @P1 FADD.FTZ R142, R125, R142 ;  /* 0x0000008e7d8e1221 */ /* 0x000fe20000010000 */
[----:B------:R-:W-:Y:S02]  /*1b10*/  SHF.L.U32 R127, R126, 0x10, RZ ;  /* 0x000000107e7f7819 */ /* 0x000fe400000006ff */
[----:B------:R-:W-:Y:S02]  /*1b20*/  PRMT R124, R57, 0x7632, R124 ;  /* 0x00007632397c7816 */ /* 0x000fe4000000007c */
[----:B------:R-:W-:-:S02]  /*1b30*/  PRMT R149, R59, 0x7632, R149 ;  /* 0x000076323b957816 */ /* 0x000fc40000000095 */
[----:B------:R-:W-:Y:S02]  /*1b40*/  SHF.L.U32 R125, R152, 0x10, RZ ;  /* 0x00000010987d7819 */ /* 0x000fe400000006ff */
[----:B------:R-:W-:Y:S01]  /*1b50*/  SHF.L.U32 R147, R146, 0x10, RZ ;  /* 0x0000001092937819 */ /* 0x000fe200000006ff */
[-C--:B------:R-:W-:Y:S01]  /*1b60*/  FMUL.FTZ R127, R127, R140.reuse ;  /* 0x0000008c7f7f7220 */ /* 0x080fe20000410000 */
[----:B------:R-:W-:Y:S01]  /*1b70*/  SHF.L.U32 R124, R124, 0x10, RZ ;  /* 0x000000107c7c7819 */ /* 0x000fe200000006ff */
[-C--:B------:R-:W-:Y:S01]  /*1b80*/  FMUL.FTZ R125, R125, R140.reuse ;  /* 0x0000008c7d7d7220 */ /* 0x080fe20000410000 */
[----:B------:R-:W-:Y:S01]  /*1b90*/  SHF.L.U32 R149, R149, 0x10, RZ ;  /* 0x0000001095957819 */ /* 0x000fe200000006ff */
[----:B------:R-:W-:Y:S01]  /*1ba0*/  FMUL.FTZ R126, R147, R140 ;  /* 0x0000008c937e7220 */ /* 0x000fe20000410000 */
[----:B------:R-:W-:Y:S01]  /*1bb0*/  FMUL.FTZ R147, R127, R148 ;  /* 0x000000947f937220 */ /* 0x000fe20000410000 */
[----:B------:R-:W-:Y:S01]  /*1bc0*/  FMUL.FTZ R146, R125, R124 ;  /* 0x0000007c7d927220 */ /* 0x000fe20000410000 */
[----:B------:R-:W-:Y:S01]  /*1bd0*/  @P1 PRMT R124, R44, 0x7632, R124 ;  /* 0x000076322c7c1816 */ /* 0x000fe2000000007c */
[----:B------:R-:W-:Y:S01]  /*1be0*/  FMUL.FTZ R148, R126, R149 ;  /* 0x000000957e947220 */ /* 0x000fe20000410000 */
[----:B------:R-:W-:-:S02]  /*1bf0*/  @P1 PRMT R125, R45, 0x7632, R125 ;  /* 0x000076322d7d1816 */ /* 0x000fc4000000007d */
[C---:B------:R-:W-:Y:S02]  /*1c00*/  @P1 PRMT R126, R46.reuse, 0x7632, R126 ;  /* 0x000076322e7e1816 */ /* 0x040fe4000000007e */
[C---:B------:R-:W-:Y:S02]  /*1c10*/  @P1 PRMT R127, R47.reuse, 0x7632, R127 ;  /* 0x000076322f7f1816 */ /* 0x040fe4000000007f */
[----:B------:R-:W-:Y:S02]  /*1c20*/  @P1 SHF.L.U32 R150, R46, 0x10, RZ ;  /* 0x000000102e961819 */ /* 0x000fe400000006ff */
[----:B------:R-:W-:Y:S02]  /*1c30*/  @P1 SHF.L.U32 R149, R47, 0x10, RZ ;  /* 0x000000102f951819 */ /* 0x000fe400000006ff */
[----:B------:R-:W-:Y:S02]  /*1c40*/  @P1 SHF.L.U32 R124, R124, 0x10, RZ ;  /* 0x000000107c7c1819 */ /* 0x000fe400000006ff */
[----:B------:R-:W-:-:S02]  /*1c50*/  @P1 SHF.L.U32 R125, R125, 0x10, RZ ;  /* 0x000000107d7d1819 */ /* 0x000fc400000006ff */
[----:B------:R-:W-:Y:S02]  /*1c60*/  @P1 SHF.L.U32 R127, R127, 0x10, RZ ;  /* 0x000000107f7f1819 */ /* 0x000fe400000006ff */
[----:B------:R-:W-:Y:S01]  /*1c70*/  @P1 SHF.L.U32 R126, R126, 0x10, RZ ;  /* 0x000000107e7e1819 */ /* 0x000fe200000006ff */
[----:B------:R-:W-:Y:S01]  /*1c80*/  @P1 FADD.FTZ R143, R150, R143 ;  /* 0x0000008f968f1221 */ /* 0x000fe20000010000 */
[----:B------:R-:W-:Y:S01]  /*1c90*/  @P1 FADD.FTZ R144, R149, R144 ;  /* 0x0000009095901221 */ /* 0x000fe20000010000 */
[----:B------:R-:W0:Y:S01]  /*1ca0*/  @P1 LDC.64 R150, c[0x0][0x230] ;  /* 0x00008c00ff961b82 */ /* 0x000e220000000a00 */
        /* <DEDUP_REMOVED lines=14> */
[----:B-1----:R0:W3:Y:S01]  /*1d90*/  LDG.E.128 R124, desc[UR4][R154.64] ;  /* 0x000000049a7c7981 */ /* 0x0020e2000c1e1d00 */
[----:B------:R-:W-:Y:S02]  /*1da0*/  SHF.L.U32 R162, R62, 0x10, RZ ;  /* 0x000000103ea27819 */ /* 0x000fe400000006ff */
[----:B------:R-:W-:Y:S02]  /*1db0*/  SHF.L.U32 R156, R60, 0x10, RZ ;  /* 0x000000103c9c7819 */ /* 0x000fe400000006ff */
[----:B------:R-:W-:Y:S02]  /*1dc0*/  SHF.L.U32 R160, R61, 0x10, RZ ;  /* 0x000000103da07819 */ /* 0x000fe400000006ff */
[----:B0-----:R-:W-:-:S02]  /*1dd0*/  SHF.L.U32 R154, R63, 0x10, RZ ;  /* 0x000000103f9a7819 */ /* 0x001fc400000006ff */
[C---:B---3--:R-:W-:Y:S02]  /*1de0*/  SHF.L.U32 R159, R125.reuse, 0x10, RZ ;  /* 0x000000107d9f7819 */ /* 0x048fe400000006ff */
[----:B------:R-:W-:Y:S02]  /*1df0*/  PRMT R161, R125, 0x7632, R161 ;  /* 0x000076327da17816 */ /* 0x000fe400000000a1 */
[----:B------:R-:W-:Y:S02]  /*1e00*/  SHF.L.U32 R125, R126, 0x10, RZ ;  /* 0x000000107e7d7819 */ /* 0x000fe400000006ff */
[----:B------:R-:W-:-:S03]  /*1e10*/  PRMT R158, R124, 0x7632, R158 ;  /* 0x000076327c9e7816 */ /* 0x000fc6000000009e */
[----:B------:R-:W-:Y:S01]  /*1e20*/  FMUL.FTZ R125, R125, R140 ;  /* 0x0000008c7d7d7220 */ /* 0x000fe20000410000 */
[----:B------:R-:W-:Y:S02]  /*1e30*/  SHF.L.U32 R157, R124, 0x10, RZ ;  /* 0x000000107c9d7819 */ /* 0x000fe400000006ff */
[----:B------:R-:W-:Y:S01]  /*1e40*/  SHF.L.U32 R153, R127, 0x10, RZ ;  /* 0x000000107f997819 */ /* 0x000fe200000006ff */
[----:B------:R-:W-:Y:S01]  /*1e50*/  FMUL.FTZ R152, R125, R162 ;  /* 0x000000a27d987220 */ /* 0x000fe20000410000 */
[----:B------:R-:W-:Y:S02]  /*1e60*/  PRMT R124, R60, 0x7632, R124 ;  /* 0x000076323c7c7816 */ /* 0x000fe4000000007c */
[----:B------:R-:W-:Y:S01]  /*1e70*/  SHF.L.U32 R125, R158, 0x10, RZ ;  /* 0x000000109e7d7819 */ /* 0x000fe200000006ff */
[-C--:B------:R-:W-:Y:S01]  /*1e80*/  FMUL.FTZ R157, R157, R140.reuse ;  /* 0x0000008c9d9d7220 */ /* 0x080fe20000410000 */
[-C--:B------:R-:W-:Y:S01]  /*1e90*/  FMUL.FTZ R153, R153, R140.reuse ;  /* 0x0000008c99997220 */ /* 0x080fe20000410000 */
[----:B------:R-:W-:Y:S01]  /*1ea0*/  SHF.L.U32 R124, R124, 0x10, RZ ;  /* 0x000000107c7c7819 */ /* 0x000fe200000006ff */
[-C--:B------:R-:W-:Y:S01]  /*1eb0*/  FMUL.FTZ R159, R159, R140.reuse ;  /* 0x0000008c9f9f7220 */ /* 0x080fe20000410000 */
[----:B------:R-:W-:Y:S01]  /*1ec0*/  FMUL.FTZ R125, R125, R140 ;  /* 0x0000008c7d7d7220 */ /* 0x000fe20000410000 */
[----:B--2---:R-:W-:Y:S01]  /*1ed0*/  @P1 SHF.L.U32 R155, R44, 0x10, RZ ;  /* 0x000000102c9b1819 */ /* 0x004fe200000006ff */
[----:B------:R-:W-:Y:S01]  /*1ee0*/  FMUL.FTZ R150, R157, R156 ;  /* 0x0000009c9d967220 */ /* 0x000fe20000410000 */
[----:B------:R-:W-:Y:S01]  /*1ef0*/  PRMT R127, R127, 0x7632, R127 ;  /* 0x000076327f7f7816 */ /* 0x000fe2000000007f */
[----:B------:R-:W-:Y:S01]  /*1f00*/  FMUL.FTZ R153, R153, R154 ;  /* 0x0000009a99997220 */ /* 0x000fe20000410000 */
[----:B------:R-:W-:Y:S01]  /*1f10*/  @P1 SHF.L.U32 R156, R45, 0x10, RZ ;  /* 0x000000102d9c1819 */ /* 0x000fe200000006ff */
[----:B------:R-:W-:Y:S01]  /*1f20*/  FMUL.FTZ R151, R159, R160 ;  /* 0x000000a09f977220 */ /* 0x000fe20000410000 */
[----:B------:R-:W-:Y:S01]  /*1f30*/  FMUL.FTZ R154, R125, R124 ;  /* 0x0000007c7d9a7220 */ /* 0x000fe20000410000 */
[----:B------:R-:W-:Y:S01]  /*1f40*/  PRMT R125, R62, 0x7632, R125 ;  /* 0x000076323e7d7816 */ /* 0x000fe2000000007d */
[----:B------:R-:W-:Y:S01]  /*1f50*/  @P1 FADD.FTZ R150, R155, R150 ;  /* 0x000000969b961221 */ /* 0x000fe20000010000 */
[----:B------:R-:W-:Y:S01]  /*1f60*/  PRMT R126, R126, 0x7632, R126 ;  /* 0x000076327e7e7816 */ /* 0x000fe2000000007e */
[----:B------:R-:W-:Y:S01]  /*1f70*/  @P1 FADD.FTZ R151, R156, R151 ;  /* 0x000000979c971221 */ /* 0x000fe20000010000 */
[----:B------:R-:W-:-:S02]  /*1f80*/  PRMT R124, R61, 0x7632, R124 ;  /* 0x000076323d7c7816 */ /* 0x000fc4000000007c */
[----:B------:R-:W-:Y:S02]  /*1f90*/  PRMT R155, R63, 0x7632, R155 ;  /* 0x000076323f9b7816 */ /* 0x000fe4000000009b */
[----:B------:R-:W-:Y:S02]  /*1fa0*/  SHF.L.U32 R161, R161, 0x10, RZ ;  /* 0x00000010a1a17819 */ /* 0x000fe400000006ff */
[----:B------:R-:W-:Y:S02]  /*1fb0*/  SHF.L.U32 R127, R127, 0x10, RZ ;  /* 0x000000107f7f7819 */ /* 0x000fe400000006ff */
[----:B------:R-:W-:Y:S02]  /*1fc0*/  SHF.L.U32 R156, R125, 0x10, RZ ;  /* 0x000000107d9c7819 */ /* 0x000fe400000006ff */
[----:B------:R-:W-:Y:S02]  /*1fd0*/  SHF.L.U32 R125, R126, 0x10, RZ ;  /* 0x000000107e7d7819 */ /* 0x000fe400000006ff */
[----:B------:R-:W-:Y:S01]  /*1fe0*/  @P1 SHF.L.U32 R157, R46, 0x10, RZ ;  /* 0x000000102e9d1819 */ /* 0x000fe200000006ff */
        /* <DEDUP_REMOVED lines=9> */
[----:B------:R-:W-:Y:S01]  /*2080*/  @P1 PRMT R124, R44, 0x7632, R124 ;  /* 0x000076322c7c1816 */ /* 0x000fe2000000007c */
[----:B------:R-:W-:Y:S01]  /*2090*/  @P1 FADD.FTZ R153, R160, R153 ;  /* 0x00000099a0991221 */ /* 0x000fe20000010000 */
[----:B------:R-:W-:Y:S01]  /*20a0*/  @P1 PRMT R126, R45, 0x7632, R126 ;  /* 0x000076322d7e1816 */ /* 0x000fe2000000007e */
[----:B------:R-:W0:Y:S01]  /*20b0*/  @P1 LDC.64 R160, c[0x0][0x230] ;  /* 0x00008c00ffa01b82 */ /* 0x000e220000000a00 */
[----:B------:R-:W-:Y:S02]  /*20c0*/  @P1 PRMT R127, R46, 0x7632, R127 ;  /* 0x000076322e7f1816 */ /* 0x000fe4000000007f */
[----:B------:R-:W-:Y:S01]  /*20d0*/  @P1 PRMT R158, R47, 0x7632, R158 ;  /* 0x000076322f9e1816 */ /* 0x000fe2000000009e */
[----:B------:R-:W-:Y:S01]  /*20e0*/  FMUL.FTZ R156, R125, R156 ;  /* 0x0000009c7d9c7220 */ /* 0x000fe20000410000 */
[----:B------:R-:W-:-:S02]  /*20f0*/  @P1 SHF.L.U32 R125, R124, 0x10, RZ ;  /* 0x000000107c7d1819 */ /* 0x000fc400000006ff */
        /* <DEDUP_REMOVED lines=16> */
[----:B------:R0:W2:Y:S04]  /*2200*/  @P1 LDG.E.128 R44, desc[UR4][R160.64] ;  /* 0x00000004a02c1981 */ /* 0x0000a8000c1e1d00 */
[----:B-1----:R-:W3:Y:S01]  /*2210*/  LDG.E.128 R124, desc[UR4][R164.64] ;  /* 0x00000004a47c7981 */ /* 0x002ee2000c1e1d00 */
[----:B------:R-:W-:Y:S02]  /*2220*/  SHF.L.U32 R166, R64, 0x10, RZ ;  /* 0x0000001040a67819 */ /* 0x000fe400000006ff */
[----:B------:R-:W-:Y:S02]  /*2230*/  SHF.L.U32 R172, R66, 0x10, RZ ;  /* 0x0000001042ac7819 */ /* 0x000fe400000006ff */
[----:B------:R-:W-:Y:S02]  /*2240*/  SHF.L.U32 R168, R65, 0x10, RZ ;  /* 0x0000001041a87819 */ /* 0x000fe400000006ff */
[----:B------:R-:W-:-:S02]  /*2250*/  SHF.L.U32 R162, R67, 0x10, RZ ;  /* 0x0000001043a27819 */ /* 0x000fc400000006ff */
[----:B------:R-:W-:Y:S02]  /*2260*/  IADD3 R173, R37, 0xa0, RZ ;  /* 0x000000a025ad7810 */ /* 0x000fe40007ffe0ff */
[C---:B---3--:R-:W-:Y:S02]  /*2270*/  SHF.L.U32 R159, R124.reuse, 0x10, RZ ;  /* 0x000000107c9f7819 */ /* 0x048fe400000006ff */
[----:B------:R-:W-:Y:S02]  /*2280*/  PRMT R167, R124, 0x7632, R167 ;  /* 0x000076327ca77816 */ /* 0x000fe400000000a7 */
[C---:B------:R-:W-:Y:S02]  /*2290*/  SHF.L.U32 R169, R125.reuse, 0x10, RZ ;  /* 0x000000107da97819 */ /* 0x040fe400000006ff */
[----:B------:R-:W-:Y:S02]  /*22a0*/  PRMT R170, R125, 0x7632, R170 ;  /* 0x000076327daa7816 */ /* 0x000fe400000000aa */
[----:B------:R-:W-:-:S02]  /*22b0*/  SHF.L.U32 R125, R126, 0x10, RZ ;  /* 0x000000107e7d7819 */ /* 0x000fc400000006ff */
[----:B------:R-:W-:Y:S01]  /*22c0*/  SHF.L.U32 R163, R127, 0x10, RZ ;  /* 0x000000107fa37819 */ /* 0x000fe200000006ff */
[-C--:B------:R-:W-:Y:S01]  /*22d0*/  FMUL.FTZ R159, R159, R140.reuse ;  /* 0x0000008c9f9f7220 */ /* 0x080fe20000410000 */
[----:B------:R-:W-:Y:S02]  /*22e0*/  PRMT R124, R64, 0x7632, R124 ;  /* 0x00007632407c7816 */ /* 0x000fe4000000007c */
[----:B------:R-:W-:Y:S01]  /*22f0*/  SHF.L.U32 R167, R167, 0x10, RZ ;  /* 0x00000010a7a77819 */ /* 0x000fe200000006ff */
[-C--:B------:R-:W-:Y:S01]  /*2300*/  FMUL.FTZ R125, R125, R140.reuse ;  /* 0x0000008c7d7d7220 */ /* 0x080fe20000410000 */
[-C--:B------:R-:W-:Y:S01]  /*2310*/  FMUL.FTZ R169, R169, R140.reuse ;  /* 0x0000008ca9a97220 */ /* 0x080fe20000410000 */
[----:B------:R-:W-:Y:S01]  /*2320*/  FMUL.FTZ R163, R163, R140 ;  /* 0x0000008ca3a37220 */ /* 0x000fe20000410000 */
[----:B------:R-:W-:Y:S01]  /*2330*/  SHF.L.U32 R124, R124, 0x10, RZ ;  /* 0x000000107c7c7819 */ /* 0x000fe200000006ff */
[----:B------:R-:W-:Y:S01]  /*2340*/  FMUL.FTZ R159, R159, R166 ;  /* 0x000000a69f9f7220 */ /* 0x000fe20000410000 */
[----:B------:R-:W-:Y:S01]  /*2350*/  FMUL.FTZ R167, R167, R140 ;  /* 0x0000008ca7a77220 */ /* 0x000fe20000410000 */
[----:B------:R-:W-:Y:S01]  /*2360*/  PRMT R164, R127, 0x7632, R164 ;  /* 0x000076327fa47816 */ /* 0x000fe200000000a4 */
[----:B0-----:R-:W-:Y:S01]  /*2370*/  FMUL.FTZ R161, R125, R172 ;  /* 0x000000ac7da17220 */ /* 0x001fe20000410000 */
[----:B--2---:R-:W-:Y:S01]  /*2380*/  @P1 SHF.L.U32 R166, R44, 0x10, RZ ;  /* 0x000000102ca61819 */ /* 0x004fe200000006ff */
[----:B------:R-:W-:Y:S01]  /*2390*/  FMUL.FTZ R160, R169, R168 ;  /* 0x000000a8a9a07220 */ /* 0x000fe20000410000 */
[----:B------:R-:W-:Y:S01]  /*23a0*/  @P1 SHF.L.U32 R125, R45, 0x10, RZ ;  /* 0x000000102d7d1819 */ /* 0x000fe200000006ff */
[----:B------:R-:W-:Y:S01]  /*23b0*/  FMUL.FTZ R162, R163, R162 ;  /* 0x000000a2a3a27220 */ /* 0x000fe20000410000 */
[----:B------:R-:W-:Y:S01]  /*23c0*/  PRMT R127, R66, 0x7632, R127 ;  /* 0x00007632427f7816 */ /* 0x000fe2000000007f */
[----:B------:R-:W-:Y:S01]  /*23d0*/  FMUL.FTZ R163, R167, R124 ;  /* 0x0000007ca7a37220 */ /* 0x000fe20000410000 */
[----:B------:R-:W-:Y:S01]  /*23e0*/  PRMT R126, R126, 0x7632, R126 ;  /* 0x000076327e7e7816 */ /* 0x000fe2000000007e */
[----:B------:R-:W-:Y:S01]  /*23f0*/  @P1 FADD.FTZ R159, R166, R159 ;  /* 0x0000009fa69f1221 */ /* 0x000fe20000010000 */
[----:B------:R-:W-:-:S02]  /*2400*/  PRMT R167, R67, 0x7632, R167 ;  /* 0x0000763243a77816 */ /* 0x000fc400000000a7 */
[----:B------:R-:W-:Y:S01]  /*2410*/  SHF.L.U32 R165, R164, 0x10, RZ ;  /* 0x00000010a4a57819 */ /* 0x000fe200000006ff */
[----:B------:R-:W-:Y:S01]  /*2420*/  @P1 FADD.FTZ R160, R125, R160 ;  /* 0x000000a07da01221 */ /* 0x000fe20000010000 */
[----:B------:R-:W-:Y:S02]  /*2430*/  SHF.L.U32 R166, R127, 0x10, RZ ;  /* 0x000000107fa67819 */ /* 0x000fe400000006ff */
[----:B------:R-:W-:Y:S02]  /*2440*/  PRMT R124, R65, 0x7632, R124 ;  /* 0x00007632417c7816 */ /* 0x000fe4000000007c */
[----:B------:R-:W-:Y:S02]  /*2450*/  SHF.L.U32 R125, R170, 0x10, RZ ;  /* 0x00000010aa7d7819 */ /* 0x000fe400000006ff */
[----:B------:R-:W-:Y:S01]  /*2460*/  SHF.L.U32 R127, R126, 0x10, RZ ;  /* 0x000000107e7f7819 */ /* 0x000fe200000006ff */
[-C--:B------:R-:W-:Y:S01]  /*2470*/  FMUL.FTZ R172, R165, R140.reuse ;  /* 0x0000008ca5ac7220 */ /* 0x080fe20000410000 */
[----:B------:R-:W-:Y:S01]  /*2480*/  SHF.L.U32 R167, R167, 0x10, RZ ;  /* 0x00000010a7a77819 */ /* 0x000fe200000006ff */
[-C--:B------:R-:W-:Y:S01]  /*2490*/  FMUL.FTZ R125, R125, R140.reuse ;  /* 0x0000008c7d7d7220 */ /* 0x080fe20000410000 */
[----:B------:R-:W-:Y:S01]  /*24a0*/  SHF.L.U32 R124, R124, 0x10, RZ ;  /* 0x000000107c7c7819 */ /* 0x000fe200000006ff */
[----:B------:R-:W-:Y:S01]  /*24b0*/  FMUL.FTZ R127, R127, R140 ;  /* 0x0000008c7f7f7220 */ /* 0x000fe20000410000 */
[----:B------:R-:W-:Y:S01]  /*24c0*/  @P1 SHF.L.U32 R126, R46, 0x10, RZ ;  /* 0x000000102e7e1819 */ /* 0x000fe200000006ff */
[----:B------:R-:W-:Y:S01]  /*24d0*/  FMUL.FTZ R172, R172, R167 ;  /* 0x000000a7acac7220 */ /* 0x000fe20000410000 */
[----:B------:R-:W-:Y:S01]  /*24e0*/  @P1 SHF.L.U32 R167, R47, 0x10, RZ ;  /* 0x000000102fa71819 */ /* 0x000fe200000006ff */
[----:B------:R-:W-:Y:S01]  /*24f0*/  FMUL.FTZ R164, R125, R124 ;  /* 0x0000007c7da47220 */ /* 0x000fe20000410000 */
[----:B------:R-:W-:Y:S01]  /*2500*/  FMUL.FTZ R165, R127, R166 ;  /* 0x000000a67fa57220 */ /* 0x000fe20000410000 */
[----:B------:R-:W-:Y:S01]  /*2510*/  @P1 FADD.FTZ R161, R126, R161 ;  /* 0x000000a17ea11221 */ /* 0x000fe20000010000 */
[----:B------:R-:W-:-:S02]  /*2520*/  @P1 PRMT R124, R44, 0x7632, R124 ;  /* 0x000076322c7c1816 */ /* 0x000fc4000000007c */
[----:B------:R-:W-:Y:S02]  /*2530*/  @P1 PRMT R125, R45, 0x7632, R125 ;  /* 0x000076322d7d1816 */ /* 0x000fe4000000007d */
[----:B------:R-:W-:Y:S02]  /*2540*/  @P1 PRMT R126, R46, 0x7632, R126 ;  /* 0x000076322e7e1816 */ /* 0x000fe4000000007e */
[----:B------:R-:W-:Y:S01]  /*2550*/  @P1 PRMT R127, R47, 0x7632, R127 ;  /* 0x000076322f7f1816 */ /* 0x000fe2000000007f */
[----:B------:R-:W-:Y:S01]  /*2560*/  @P1 FADD.FTZ R162, R167, R162 ;  /* 0x000000a2a7a21221 */ /* 0x000fe20000010000 */
[----:B------:R-:W-:Y:S01]  /*2570*/  @P1 SHF.L.U32 R124, R124, 0x10, RZ ;  /* 0x000000107c7c1819 */ /* 0x000fe200000006ff */
[----:B------:R-:W0:Y:S01]  /*2580*/  @P1 LDC.64 R166, c[0x0][0x230] ;  /* 0x00008c00ffa61b82 */ /* 0x000e220000000a00 */
[----:B------:R-:W-:Y:S02]  /*2590*/  @P1 SHF.L.U32 R125, R125, 0x10, RZ ;  /* 0x000000107d7d1819 */ /* 0x000fe400000006ff */
[----:B------:R-:W-:-:S02]  /*25a0*/  @P1 SHF.L.U32 R127, R127, 0x10, RZ ;  /* 0x000000107f7f1819 */ /* 0x000fc400000006ff */
[----:B------:R-:W-:Y:S01]  /*25b0*/  @P1 SHF.L.U32 R126, R126, 0x10, RZ ;  /* 0x000000107e7e1819 */ /* 0x000fe200000006ff */
[----:B------:R-:W-:Y:S01]  /*25c0*/  @P1 FADD.FTZ R163, R163, R124 ;  /* 0x0000007ca3a31221 */ /* 0x000fe20000010000 */
[----:B------:R-:W-:Y:S01]  /*25d0*/  @P1 FADD.FTZ R164, R164, R125 ;  /* 0x0000007da4a41221 */ /* 0x000fe20000010000 */
[----:B------:R-:W-:Y:S02]  /*25e0*/  @P1 FADD.FTZ R172, R172, R127 ;  /* 0x0000007facac1221 */ /* 0x000fe40000010000 */
[----:B------:R-:W-:Y:S01]  /*25f0*/  @P1 FADD.FTZ R165, R165, R126 ;  /* 0x0000007ea5a51221 */ /* 0x000fe20000010000 */
[----:B------:R-:W-:Y:S01]  /*2600*/  IMAD.WIDE.U32 R168, R158, 0x10, R234 ;  /* 0x000000109ea87825 */ /* 0x000fe200078e00ea */
[----:B------:R-:W-:Y:S02]  /*2610*/  F2FP.BF16.F32.PACK_AB R125, R164, R160 ;  /* 0x000000a0a47d723e */ /* 0x000fe400000010ff */
[----:B------:R-:W-:Y:S01]  /*2620*/  F2FP.BF16.F32.PACK_AB R127, R172, R162 ;  /* 0x000000a2ac7f723e */ /* 0x000fe200000010ff */
[----:B------:R-:W-:Y:S01]  /*2630*/  IMAD.WIDE.U32 R170, R173, 0x10, R226 ;  /* 0x00000010adaa7825 */ /* 0x000fe200078e00e2 */
[----:B------:R-:W-:-:S02]  /*2640*/  F2FP.BF16.F32.PACK_AB R126, R165, R161 ;  /* 0x000000a1a57e723e */ /* 0x000fc400000010ff */
[----:B------:R-:W-:-:S05]  /*2650*/  F2FP.BF16.F32.PACK_AB R124, R163, R159 ;  /* 0x0000009fa37c723e */ /* 0x000fca00000010ff */
[----:B------:R1:W-:Y:S01]  /*2660*/  STG.E.128 desc[UR4][R168.64], R124 ;  /* 0x0000007ca8007986 */ /* 0x0003e2000c101d04 */
[----:B0-----:R-:W-:-:S05]  /*2670*/  @P1 IMAD.WIDE.U32 R166, R173, 0x10, R166 ;  /* 0x00000010ada61825 */ /* 0x001fca00078e00a6 */
[----:B------:R0:W2:Y:S04]  /*2680*/  @P1 LDG.E.128 R44, desc[UR4][R166.64] ;  /* 0x00000004a62c1981 */ /* 0x0000a8000c1e1d00 */
[----:B-1----:R-:W3:Y:S01]  /*2690*/  LDG.E.128 R124, desc[UR4][R170.64] ;  /* 0x00000004aa7c7981 */ /* 0x002ee2000c1e1d00 */
[----:B------:R-:W-:Y:S02]  /*26a0*/  SHF.L.U32 R178, R70, 0x10, RZ ;  /* 0x0000001046b27819 */ /* 0x000fe400000006ff */
[----:B------:R-:W-:Y:S02]  /*26b0*/  SHF.L.U32 R182, R68, 0x10, RZ ;  /* 0x0000001044b67819 */ /* 0x000fe400000006ff */
[----:B0-----:R-:W-:Y:S02]  /*26c0*/  SHF.L.U32 R166, R71, 0x10, RZ ;  /* 0x0000001047a67819 */ /* 0x001fe400000006ff */
[----:B------:R-:W-:-:S02]  /*26d0*/  SHF.L.U32 R180, R69, 0x10, RZ ;  /* 0x0000001045b47819 */ /* 0x000fc400000006ff */
[C---:B---3--:R-:W-:Y:S02]  /*26e0*/  SHF.L.U32 R177, R125.reuse, 0x10, RZ ;  /* 0x000000107db17819 */ /* 0x048fe400000006ff */
[----:B------:R-:W-:Y:S02]  /*26f0*/  PRMT R174, R125, 0x7632, R174 ;  /* 0x000076327dae7816 */ /* 0x000fe400000000ae */
[----:B------:R-:W-:Y:S02]  /*2700*/  SHF.L.U32 R125, R126, 0x10, RZ ;  /* 0x000000107e7d7819 */ /* 0x000fe400000006ff */
[C---:B------:R-:W-:Y:S02]  /*2710*/  SHF.L.U32 R175, R124.reuse, 0x10, RZ ;  /* 0x000000107caf7819 */ /* 0x040fe400000006ff */
[----:B------:R-:W-:Y:S01]  /*2720*/  PRMT R176, R124, 0x7632, R176 ;  /* 0x000076327cb07816 */ /* 0x000fe200000000b0 */
[-C--:B------:R-:W-:Y:S02]  /*2730*/  FMUL.FTZ R125, R125, R140.reuse ;  /* 0x0000008c7d7d7220 */ /* 0x080fe40000410000 */
[----:B------:R-:W-:Y:S01]  /*2740*/  FMUL.FTZ R175, R175, R140 ;  /* 0x0000008cafaf7220 */ /* 0x000fe20000410000 */
[----:B------:R-:W-:Y:S01]  /*2750*/  SHF.L.U32 R169, R127, 0x10, RZ ;  /* 0x000000107fa97819 */ /* 0x000fe200000006ff */
[----:B------:R-:W-:Y:S01]  /*2760*/  FMUL.FTZ R179, R125, R178 ;  /* 0x000000b27db37220 */ /* 0x000fe20000410000 */
[----:B------:R-:W-:-:S02]  /*2770*/  PRMT R167, R127, 0x7632, R167 ;  /* 0x000076327fa77816 */ /* 0x000fc400000000a7 */
[----:B------:R-:W-:Y:S02]  /*2780*/  PRMT R124, R68, 0x7632, R124 ;  /* 0x00007632447c7816 */ /* 0x000fe4000000007c */
[----:B------:R-:W-:Y:S01]  /*2790*/  SHF.L.U32 R125, R176, 0x10, RZ ;  /* 0x00000010b07d7819 */ /* 0x000fe200000006ff */
[----:B------:R-:W-:Y:S01]  /*27a0*/  FMUL.FTZ R182, R175, R182 ;  /* 0x000000b6afb67220 */ /* 0x000fe20000410000 */
[----:B--2---:R-:W-:Y:S02]  /*27b0*/  @P1 SHF.L.U32 R127, R44, 0x10, RZ ;  /* 0x000000102c7f1819 */ /* 0x004fe400000006ff */
[----:B------:R-:W-:Y:S01]  /*27c0*/  SHF.L.U32 R124, R124, 0x10, RZ ;  /* 0x000000107c7c7819 */ /* 0x000fe200000006ff */
[-C--:B------:R-:W-:Y:S01]  /*27d0*/  FMUL.FTZ R125, R125, R140.reuse ;  /* 0x0000008c7d7d7220 */ /* 0x080fe20000410000 */
[----:B------:R-:W-:Y:S01]  /*27e0*/  FMUL.FTZ R169, R169, R140 ;  /* 0x0000008ca9a97220 */ /* 0x000fe20000410000 */
[----:B------:R-:W-:Y:S01]  /*27f0*/  @P1 FADD.FTZ R182, R127, R182 ;  /* 0x000000b67fb61221 */ /* 0x000fe20000010000 */
[----:B------:R-:W-:Y:S01]  /*2800*/  PRMT R127, R70, 0x7632, R127 ;  /* 0x00007632467f7816 */ /* 0x000fe2000000007f */
[----:B------:R-:W-:Y:S01]  /*2810*/  FMUL.FTZ R178, R125, R124 ;  /* 0x0000007c7db27220 */ /* 0x000fe20000410000 */
[----:B------:R-:W-:Y:S01]  /*2820*/  PRMT R126, R126, 0x7632, R126 ;  /* 0x000076327e7e7816 */ /* 0x000fe2000000007e */
[----:B------:R-:W-:Y:S01]  /*2830*/  FMUL.FTZ R181, R169, R166 ;  /* 0x000000a6a9b57220 */ /* 0x000fe20000410000 */
[----:B------:R-:W-:-:S02]  /*2840*/  SHF.L.U32 R125, R174, 0x10, RZ ;  /* 0x00000010ae7d7819 */ /* 0x000fc400000006ff */
[----:B------:R-:W-:Y:S02]  /*2850*/  SHF.L.U32 R174, R127, 0x10, RZ ;  /* 0x000000107fae7819 */ /* 0x000fe400000006ff */
[----:B------:R-:W-:Y:S02]  /*2860*/  PRMT R124, R69, 0x7632, R124 ;  /* 0x00007632457c7816 */ /* 0x000fe4000000007c */
[----:B------:R-:W-:Y:S02]  /*2870*/  PRMT R166, R71, 0x7632, R166 ;  /* 0x0000763247a67816 */ /* 0x000fe400000000a6 */
[----:B------:R-:W-:Y:S02]  /*2880*/  SHF.L.U32 R127, R126, 0x10, RZ ;  /* 0x000000107e7f7819 */ /* 0x000fe400000006ff */
[----:B------:R-:W-:Y:S01]  /*2890*/  SHF.L.U32 R167, R167, 0x10, RZ ;  /* 0x00000010a7a77819 */ /* 0x000fe200000006ff */
[-C--:B------:R-:W-:Y:S01]  /*28a0*/  FMUL.FTZ R177, R177, R140.reuse ;  /* 0x0000008cb1b17220 */ /* 0x080fe20000410000 */
[----:B------:R-:W-:Y:S01]  /*28b0*/  SHF.L.U32 R124, R124, 0x10, RZ ;  /* 0x000000107c7c7819 */ /* 0x000fe200000006ff */
[-C--:B------:R-:W-:Y:S01]  /*28c0*/  FMUL.FTZ R125, R125, R140.reuse ;  /* 0x0000008c7d7d7220 */ /* 0x080fe20000410000 */
[----:B------:R-:W-:Y:S01]  /*28d0*/  @P1 SHF.L.U32 R126, R46, 0x10, RZ ;  /* 0x000000102e7e1819 */ /* 0x000fe200000006ff */
[-C--:B------:R-:W-:Y:S01]  /*28e0*/  FMUL.FTZ R127, R127, R140.reuse ;  /* 0x0000008c7f7f7220 */ /* 0x080fe20000410000 */
[----:B------:R-:W-:Y:S01]  /*28f0*/  SHF.L.U32 R166, R166, 0x10, RZ ;  /* 0x00000010a6a67819 */ /* 0x000fe200000006ff */
[----:B------:R-:W-:Y:S01]  /*2900*/  FMUL.FTZ R167, R167, R140 ;  /* 0x0000008ca7a77220 */ /* 0x000fe20000410000 */
[----:B------:R-:W-:Y:S01]  /*2910*/  FMUL.FTZ R180, R177, R180 ;  /* 0x000000b4b1b47220 */ /* 0x000fe20000410000 */
[----:B------:R-:W-:Y:S01]  /*2920*/  FMUL.FTZ R175, R125, R124 ;  /* 0x0000007c7daf7220 */ /* 0x000fe20000410000 */
[----:B------:R-:W-:Y:S01]  /*2930*/  @P1 FADD.FTZ R179, R126, R179 ;  /* 0x000000b37eb31221 */ /* 0x000fe20000010000 */
[----:B------:R-:W-:Y:S01]  /*2940*/  FMUL.FTZ R174, R127, R174 ;  /* 0x000000ae7fae7220 */ /* 0x000fe20000410000 */
[----:B------:R-:W-:Y:S01]  /*2950*/  FMUL.FTZ R177, R167, R166 ;  /* 0x000000a6a7b17220 */ /* 0x000fe20000410000 */
[----:B------:R-:W-:-:S02]  /*2960*/  @P1 PRMT R124, R44, 0x7632, R124 ;  /* 0x000076322c7c1816 */ /* 0x000fc4000000007c */
[----:B------:R-:W-:Y:S02]  /*2970*/  @P1 PRMT R126, R45, 0x7632, R126 ;  /* 0x000076322d7e1816 */ /* 0x000fe4000000007e */
[----:B------:R-:W-:Y:S02]  /*2980*/  @P1 PRMT R127, R46, 0x7632, R127 ;  /* 0x000076322e7f1816 */ /* 0x000fe4000000007f */
[----:B------:R-:W-:Y:S02]  /*2990*/  @P1 PRMT R166, R47, 0x7632, R166 ;  /* 0x000076322fa61816 */ /* 0x000fe400000000a6 */
[----:B------:R-:W-:Y:S02]  /*29a0*/  @P1 SHF.L.U32 R171, R45, 0x10, RZ ;  /* 0x000000102dab1819 */ /* 0x000fe400000006ff */
[----:B------:R-:W-:Y:S02]  /*29b0*/  @P1 SHF.L.U32 R168, R47, 0x10, RZ ;  /* 0x000000102fa81819 */ /* 0x000fe400000006ff */
[----:B------:R-:W-:-:S02]  /*29c0*/  @P1 SHF.L.U32 R125, R124, 0x10, RZ ;  /* 0x000000107c7d1819 */ /* 0x000fc400000006ff */
        /* <DEDUP_REMOVED lines=8> */
[----:B------:R-:W-:Y:S01]  /*2a50*/  @P1 FADD.FTZ R174, R174, R127 ;  /* 0x0000007faeae1221 */ /* 0x000fe20000010000 */
[----:B------:R-:W-:Y:S01]  /*2a60*/  IADD3 R176, R37, 0xc0, RZ ;  /* 0x000000c025b07810 */ /* 0x000fe20007ffe0ff */
[----:B------:R-:W0:Y:S01]  /*2a70*/  @P1 LDC.64 R166, c[0x0][0x230] ;  /* 0x00008c00ffa61b82 */ /* 0x000e220000000a00 */
[----:B------:R-:W-:Y:S01]  /*2a80*/  IMAD.WIDE.U32 R168, R173, 0x10, R234 ;  /* 0x00000010ada87825 */ /* 0x000fe200078e00ea */
[----:B------:R-:W-:-:S02]  /*2a90*/  F2FP.BF16.F32.PACK_AB R127, R177, R181 ;  /* 0x000000b5b17f723e */ /* 0x000fc400000010ff */
[----:B------:R-:W-:Y:S01]  /*2aa0*/  F2FP.BF16.F32.PACK_AB R126, R174, R179 ;  /* 0x000000b3ae7e723e */ /* 0x000fe200000010ff */
[----:B------:R-:W-:Y:S01]  /*2ab0*/  IMAD.WIDE.U32 R170, R176, 0x10, R226 ;  /* 0x00000010b0aa7825 */ /* 0x000fe200078e00e2 */
[----:B------:R-:W-:Y:S02]  /*2ac0*/  F2FP.BF16.F32.PACK_AB R125, R175, R180 ;  /* 0x000000b4af7d723e */ /* 0x000fe400000010ff */
[----:B------:R-:W-:-:S05]  /*2ad0*/  F2FP.BF16.F32.PACK_AB R124, R178, R182 ;  /* 0x000000b6b27c723e */ /* 0x000fca00000010ff */
[----:B------:R1:W-:Y:S04]  /*2ae0*/  STG.E.128 desc[UR4][R168.64], R124 ;  /* 0x0000007ca8007986 */ /* 0x0003e8000c101d04 */
[----:B-1----:R-:W2:Y:S01]  /*2af0*/  LDG.E.128 R124, desc[UR4][R170.64] ;  /* 0x00000004aa7c7981 */ /* 0x002ea2000c1e1d00 */
[----:B0-----:R-:W-:-:S05]  /*2b00*/  @P1 IMAD.WIDE.U32 R166, R176, 0x10, R166 ;  /* 0x00000010b0a61825 */ /* 0x001fca00078e00a6 */
[----:B------:R0:W3:Y:S01]  /*2b10*/  @P1 LDG.E.128 R44, desc[UR4][R166.64] ;  /* 0x00000004a62c1981 */ /* 0x0000e2000c1e1d00 */
[----:B------:R-:W-:Y:S02]  /*2b20*/  SHF.L.U32 R186, R72, 0x10, RZ ;  /* 0x0000001048ba7819 */ /* 0x000fe400000006ff */
[----:B------:R-:W-:Y:S02]  /*2b30*/  SHF.L.U32 R188, R73, 0x10, RZ ;  /* 0x0000001049bc7819 */ /* 0x000fe400000006ff */
[----:B------:R-:W-:Y:S02]  /*2b40*/  SHF.L.U32 R190, R74, 0x10, RZ ;  /* 0x000000104abe7819 */ /* 0x000fe400000006ff */
[----:B0-----:R-:W-:Y:S02]  /*2b50*/  SHF.L.U32 R166, R75, 0x10, RZ ;  /* 0x000000104ba67819 */ /* 0x001fe400000006ff */
[----:B------:R-:W-:-:S05]  /*2b60*/  IADD3 R194, R37, 0xe0, RZ ;  /* 0x000000e025c27810 */ /* 0x000fca0007ffe0ff */
[----:B------:R-:W-:Y:S01]  /*2b70*/  IMAD.WIDE.U32 R170, R194, 0x10, R226 ;  /* 0x00000010c2aa7825 */ /* 0x000fe200078e00e2 */
[----:B--2---:R-:W-:Y:S02]  /*2b80*/  SHF.L.U32 R187, R124, 0x10, RZ ;  /* 0x000000107cbb7819 */ /* 0x004fe400000006ff */
[C---:B------:R-:W-:Y:S02]  /*2b90*/  SHF.L.U32 R193, R125.reuse, 0x10, RZ ;  /* 0x000000107dc17819 */ /* 0x040fe400000006ff */
[----:B------:R-:W-:Y:S02]  /*2ba0*/  PRMT R191, R125, 0x7632, R191 ;  /* 0x000076327dbf7816 */ /* 0x000fe400000000bf */
[----:B------:R-:W-:Y:S01]  /*2bb0*/  SHF.L.U32 R125, R126, 0x10, RZ ;  /* 0x000000107e7d7819 */ /* 0x000fe200000006ff */
[-C--:B------:R-:W-:Y:S01]  /*2bc0*/  FMUL.FTZ R187, R187, R140.reuse ;  /* 0x0000008cbbbb7220 */ /* 0x080fe20000410000 */
[----:B------:R-:W-:Y:S01]  /*2bd0*/  PRMT R189, R124, 0x7632, R189 ;  /* 0x000076327cbd7816 */ /* 0x000fe200000000bd */
[-C--:B------:R-:W-:Y:S01]  /*2be0*/  FMUL.FTZ R193, R193, R140.reuse ;  /* 0x0000008cc1c17220 */ /* 0x080fe20000410000 */
[----:B------:R-:W-:Y:S01]  /*2bf0*/  SHF.L.U32 R169, R127, 0x10, RZ ;  /* 0x000000107fa97819 */ /* 0x000fe200000006ff */
[----:B------:R-:W-:Y:S01]  /*2c00*/  FMUL.FTZ R125, R125, R140 ;  /* 0x0000008c7d7d7220 */ /* 0x000fe20000410000 */
[----:B------:R-:W-:Y:S01]  /*2c10*/  PRMT R124, R72, 0x7632, R124 ;  /* 0x00007632487c7816 */ /* 0x000fe2000000007c */
[----:B------:R-:W-:Y:S01]  /*2c20*/  FMUL.FTZ R186, R187, R186 ;  /* 0x000000babbba7220 */ /* 0x000fe20000410000 */
[----:B------:R-:W-:Y:S01]  /*2c30*/  SHF.L.U32 R189, R189, 0x10, RZ ;  /* 0x00000010bdbd7819 */ /* 0x000fe200000006ff */
[----:B------:R-:W-:Y:S01]  /*2c40*/  FMUL.FTZ R187, R193, R188 ;  /* 0x000000bcc1bb7220 */ /* 0x000fe20000410000 */
[----:B------:R-:W-:Y:S01]  /*2c50*/  FMUL.FTZ R169, R169, R140 ;  /* 0x0000008ca9a97220 */ /* 0x000fe20000410000 */
[----:B------:R-:W-:Y:S01]  /*2c60*/  PRMT R127, R127, 0x7632, R127 ;  /* 0x000076327f7f7816 */ /* 0x000fe2000000007f */
[----:B------:R-:W-:Y:S01]  /*2c70*/  FMUL.FTZ R188, R125, R190 ;  /* 0x000000be7dbc7220 */ /* 0x000fe20000410000 */
[----:B------:R-:W-:Y:S01]  /*2c80*/  SHF.L.U32 R125, R124, 0x10, RZ ;  /* 0x000000107c7d7819 */ /* 0x000fe200000006ff */
[----:B------:R-:W-:Y:S01]  /*2c90*/  FMUL.FTZ R190, R189, R140 ;  /* 0x0000008cbdbe7220 */ /* 0x000fe20000410000 */
[----:B------:R-:W-:Y:S01]  /*2ca0*/  FMUL.FTZ R189, R169, R166 ;  /* 0x000000a6a9bd7220 */ /* 0x000fe20000410000 */
[----:B------:R-:W-:-:S02]  /*2cb0*/  PRMT R166, R75, 0x7632, R166 ;  /* 0x000076324ba67816 */ /* 0x000fc400000000a6 */
[----:B------:R-:W-:Y:S01]  /*2cc0*/  SHF.L.U32 R127, R127, 0x10, RZ ;  /* 0x000000107f7f7819 */ /* 0x000fe200000006ff */
[----:B------:R-:W-:Y:S01]  /*2cd0*/  FMUL.FTZ R190, R190, R125 ;  /* 0x0000007dbebe7220 */ /* 0x000fe20000410000 */
[----:B------:R-:W-:Y:S02]  /*2ce0*/  PRMT R125, R74, 0x7632, R125 ;  /* 0x000076324a7d7816 */ /* 0x000fe4000000007d */
[----:B------:R-:W-:Y:S01]  /*2cf0*/  PRMT R126, R126, 0x7632, R126 ;  /* 0x000076327e7e7816 */ /* 0x000fe2000000007e */
[----:B------:R-:W-:Y:S01]  /*2d00*/  FMUL.FTZ R127, R127, R140 ;  /* 0x0000008c7f7f7220 */ /* 0x000fe20000410000 */
[----:B------:R-:W-:Y:S02]  /*2d10*/  PRMT R124, R73, 0x7632, R124 ;  /* 0x00007632497c7816 */ /* 0x000fe4000000007c */
[----:B------:R-:W-:Y:S02]  /*2d20*/  SHF.L.U32 R191, R191, 0x10, RZ ;  /* 0x00000010bfbf7819 */ /* 0x000fe400000006ff */
[----:B------:R-:W-:-:S02]  /*2d30*/  SHF.L.U32 R166, R166, 0x10, RZ ;  /* 0x00000010a6a67819 */ /* 0x000fc400000006ff */
[----:B------:R-:W-:Y:S01]  /*2d40*/  SHF.L.U32 R192, R125, 0x10, RZ ;  /* 0x000000107dc07819 */ /* 0x000fe200000006ff */
[----:B------:R-:W-:Y:S01]  /*2d50*/  FMUL.FTZ R191, R191, R140 ;  /* 0x0000008cbfbf7220 */ /* 0x000fe20000410000 */
[----:B---3--:R-:W-:Y:S01]  /*2d60*/  @P1 SHF.L.U32 R167, R44, 0x10, RZ ;  /* 0x000000102ca71819 */ /* 0x008fe200000006ff */
[----:B------:R-:W-:Y:S01]  /*2d70*/  FMUL.FTZ R193, R127, R166 ;  /* 0x000000a67fc17220 */ /* 0x000fe20000410000 */
[----:B------:R-:W-:Y:S02]  /*2d80*/  SHF.L.U32 R124, R124, 0x10, RZ ;  /* 0x000000107c7c7819 */ /* 0x000fe400000006ff */
[----:B------:R-:W-:Y:S02]  /*2d90*/  SHF.L.U32 R125, R126, 0x10, RZ ;  /* 0x000000107e7d7819 */ /* 0x000fe400000006ff */
[----:B------:R-:W-:Y:S01]  /*2da0*/  @P1 PRMT R166, R47, 0x7632, R166 ;  /* 0x000076322fa61816 */ /* 0x000fe200000000a6 */
[----:B------:R-:W-:Y:S01]  /*2db0*/  @P1 FADD.FTZ R186, R167, R186 ;  /* 0x000000baa7ba1221 */ /* 0x000fe20000010000 */
[----:B------:R-:W-:Y:S01]  /*2dc0*/  @P1 SHF.L.U32 R168, R45, 0x10, RZ ;  /* 0x000000102da81819 */ /* 0x000fe200000006ff */
[----:B------:R-:W-:Y:S01]  /*2dd0*/  FMUL.FTZ R125, R125, R140 ;  /* 0x0000008c7d7d7220 */ /* 0x000fe20000410000 */
[----:B------:R-:W-:Y:S01]  /*2de0*/  FMUL.FTZ R191, R191, R124 ;  /* 0x0000007cbfbf7220 */ /* 0x000fe20000410000 */
[----:B------:R-:W-:-:S02]  /*2df0*/  @P1 SHF.L.U32 R167, R46, 0x10, RZ ;  /* 0x000000102ea71819 */ /* 0x000fc400000006ff */
[----:B------:R-:W-:Y:S02]  /*2e00*/  @P1 PRMT R124, R44, 0x7632, R124 ;  /* 0x000076322c7c1816 */ /* 0x000fe4000000007c */
[----:B------:R-:W-:Y:S02]  /*2e10*/  @P1 PRMT R126, R45, 0x7632, R126 ;  /* 0x000076322d7e1816 */ /* 0x000fe4000000007e */
[----:B------:R-:W-:Y:S02]  /*2e20*/  @P1 PRMT R127, R46, 0x7632, R127 ;  /* 0x000076322e7f1816 */ /* 0x000fe4000000007f */
[----:B------:R-:W-:Y:S01]  /*2e30*/  @P1 SHF.L.U32 R166, R166, 0x10, RZ ;  /* 0x00000010a6a61819 */ /* 0x000fe200000006ff */
[----:B------:R-:W-:Y:S01]  /*2e40*/  @P1 FADD.FTZ R187, R168, R187 ;  /* 0x000000bba8bb1221 */ /* 0x000fe20000010000 */
[----:B------:R-:W-:Y:S01]  /*2e50*/  FMUL.FTZ R192, R125, R192 ;  /* 0x000000c07dc07220 */ /* 0x000fe20000410000 */
[----:B------:R-:W-:Y:S01]  /*2e60*/  @P1 SHF.L.U32 R168, R47, 0x10, RZ ;  /* 0x000000102fa81819 */ /* 0x000fe200000006ff */
[----:B------:R-:W-:Y:S01]  /*2e70*/  @P1 FADD.FTZ R188, R167, R188 ;  /* 0x000000bca7bc1221 */ /* 0x000fe20000010000 */
[----:B------:R-:W-:Y:S01]  /*2e80*/  @P1 SHF.L.U32 R125, R124, 0x10, RZ ;  /* 0x000000107c7d1819 */ /* 0x000fe200000006ff */
[----:B------:R-:W-:Y:S01]  /*2e90*/  @P1 FADD.FTZ R193, R193, R166 ;  /* 0x000000a6c1c11221 */ /* 0x000fe20000010000 */
[----:B------:R-:W-:Y:S01]  /*2ea0*/  @P1 SHF.L.U32 R126, R126, 0x10, RZ ;  /* 0x000000107e7e1819 */ /* 0x000fe200000006ff */
[----:B------:R-:W0:Y:S01]  /*2eb0*/  @P1 LDC.64 R166, c[0x0][0x230] ;  /* 0x00008c00ffa61b82 */ /* 0x000e220000000a00 */
[----:B------:R-:W-:Y:S01]  /*2ec0*/  @P1 SHF.L.U32 R127, R127, 0x10, RZ ;  /* 0x000000107f7f1819 */ /* 0x000fe200000006ff */
[----:B------:R-:W-:Y:S01]  /*2ed0*/  @P1 FADD.FTZ R189, R168, R189 ;  /* 0x000000bda8bd1221 */ /* 0x000fe20000010000 */
[----:B------:R-:W-:Y:S01]  /*2ee0*/  @P1 FADD.FTZ R190, R190, R125 ;  /* 0x0000007dbebe1221 */ /* 0x000fe20000010000 */
[----:B------:R-:W-:-:S02]  /*2ef0*/  @P1 FADD.FTZ R191, R191, R126 ;  /* 0x0000007ebfbf1221 */ /* 0x000fc40000010000 */
[----:B------:R-:W-:Y:S01]  /*2f00*/  @P1 FADD.FTZ R192, R192, R127 ;  /* 0x0000007fc0c01221 */ /* 0x000fe20000010000 */
[----:B------:R-:W-:Y:S01]  /*2f10*/  IMAD.WIDE.U32 R168, R176, 0x10, R234 ;  /* 0x00000010b0a87825 */ /* 0x000fe200078e00ea */
[----:B------:R-:W-:Y:S02]  /*2f20*/  F2FP.BF16.F32.PACK_AB R127, R193, R189 ;  /* 0x000000bdc17f723e */ /* 0x000fe400000010ff */
[----:B------:R-:W-:Y:S02]  /*2f30*/  F2FP.BF16.F32.PACK_AB R125, R191, R187 ;  /* 0x000000bbbf7d723e */ /* 0x000fe400000010ff */
[----:B------:R-:W-:Y:S02]  /*2f40*/  F2FP.BF16.F32.PACK_AB R126, R192, R188 ;  /* 0x000000bcc07e723e */ /* 0x000fe400000010ff */
[----:B------:R-:W-:-:S05]  /*2f50*/  F2FP.BF16.F32.PACK_AB R124, R190, R186 ;  /* 0x000000babe7c723e */ /* 0x000fca00000010ff */
[----:B------:R1:W-:Y:S01]  /*2f60*/  STG.E.128 desc[UR4][R168.64], R124 ;  /* 0x0000007ca8007986 */ /* 0x0003e2000c101d04 */
[----:B0-----:R-:W-:-:S05]  /*2f70*/  @P1 IMAD.WIDE.U32 R166, R194, 0x10, R166 ;  /* 0x00000010c2a61825 */ /* 0x001fca00078e00a6 */
[----:B------:R-:W2:Y:S04]  /*2f80*/  @P1 LDG.E.128 R44, desc[UR4][R166.64] ;  /* 0x00000004a62c1981 */ /* 0x000ea8000c1e1d00 */
[----:B-1----:R0:W3:Y:S01]  /*2f90*/  LDG.E.128 R124, desc[UR4][R170.64] ;  /* 0x00000004aa7c7981 */ /* 0x0020e2000c1e1d00 */
[----:B------:R-:W-:Y:S02]  /*2fa0*/  SHF.L.U32 R169, R76, 0x10, RZ ;  /* 0x000000104ca97819 */ /* 0x000fe400000006ff */
[----:B0-----:R-:W-:Y:S02]  /*2fb0*/  SHF.L.U32 R171, R78, 0x10, RZ ;  /* 0x000000104eab7819 */ /* 0x001fe400000006ff */
[----:B------:R-:W-:Y:S02]  /*2fc0*/  SHF.L.U32 R170, R77, 0x10, RZ ;  /* 0x000000104daa7819 */ /* 0x000fe400000006ff */
[----:B------:R-:W-:-:S04]  /*2fd0*/  PRMT R202, R76, 0x7632, R202 ;  /* 0x000076324cca7816 */ /* 0x000fc800000000ca */
[----:B------:R-:W-:Y:S02]  /*2fe0*/  SHF.L.U32 R202, R202, 0x10, RZ ;  /* 0x00000010caca7819 */ /* 0x000fe400000006ff */
[----:B------:R-:W-:Y:S02]  /*2ff0*/  IADD3 R206, R37, 0x100, RZ ;  /* 0x0000010025ce7810 */ /* 0x000fe40007ffe0ff */
[C---:B---3--:R-:W-:Y:S02]  /*3000*/  SHF.L.U32 R166, R124.reuse, 0x10, RZ ;  /* 0x000000107ca67819 */ /* 0x048fe400000006ff */
[----:B------:R-:W-:Y:S02]  /*3010*/  PRMT R168, R124, 0x7632, R168 ;  /* 0x000076327ca87816 */ /* 0x000fe400000000a8 */
[C---:B------:R-:W-:Y:S02]  /*3020*/  SHF.L.U32 R124, R125.reuse, 0x10, RZ ;  /* 0x000000107d7c7819 */ /* 0x040fe400000006ff */
[----:B------:R-:W-:-:S02]  /*3030*/  PRMT R167, R125, 0x7632, R167 ;  /* 0x000076327da77816 */ /* 0x000fc400000000a7 */
[----:B------:R-:W-:Y:S01]  /*3040*/  SHF.L.U32 R125, R126, 0x10, RZ ;  /* 0x000000107e7d7819 */ /* 0x000fe200000006ff */
[----:B------:R-:W-:Y:S01]  /*3050*/  FMUL.FTZ R166, R166, R140 ;  /* 0x0000008ca6a67220 */ /* 0x000fe20000410000 */
[----:B------:R-:W-:-:S03]  /*3060*/  SHF.L.U32 R201, R127, 0x10, RZ ;  /* 0x000000107fc97819 */ /* 0x000fc600000006ff */
[-C--:B------:R-:W-:Y:S01]  /*3070*/  FMUL.FTZ R125, R125, R140.reuse ;  /* 0x0000008c7d7d7220 */ /* 0x080fe20000410000 */
[-C--:B------:R-:W-:Y:S01]  /*3080*/  FMUL.FTZ R124, R124, R140.reuse ;  /* 0x0000008c7c7c7220 */ /* 0x080fe20000410000 */
[----:B------:R-:W-:Y:S02]  /*3090*/  FMUL.FTZ R169, R166, R169 ;  /* 0x000000a9a6a97220 */ /* 0x000fe40000410000 */
[----:B------:R-:W-:Y:S01]  /*30a0*/  FMUL.FTZ R171, R125, R171 ;  /* 0x000000ab7dab7220 */ /* 0x000fe20000410000 */
[----:B------:R-:W-:Y:S01]  /*30b0*/  SHF.L.U32 R125, R79, 0x10, RZ ;  /* 0x000000104f7d7819 */ /* 0x000fe200000006ff */
[----:B------:R-:W-:Y:S01]  /*30c0*/  FMUL.FTZ R166, R201, R140 ;  /* 0x0000008cc9a67220 */ /* 0x000fe20000410000 */
[----:B------:R-:W-:Y:S01]  /*30d0*/  SHF.L.U32 R203, R168, 0x10, RZ ;  /* 0x00000010a8cb7819 */ /* 0x000fe200000006ff */
[----:B------:R-:W-:Y:S01]  /*30e0*/  FMUL.FTZ R170, R124, R170 ;  /* 0x000000aa7caa7220 */ /* 0x000fe20000410000 */
[----:B------:R-:W-:Y:S02]  /*30f0*/  PRMT R127, R127, 0x7632, R127 ;  /* 0x000076327f7f7816 */ /* 0x000fe4000000007f */
[----:B--2---:R-:W-:Y:S01]  /*3100*/  @P1 SHF.L.U32 R124, R44, 0x10, RZ ;  /* 0x000000102c7c1819 */ /* 0x004fe200000006ff */
[----:B------:R-:W-:Y:S01]  /*3110*/  FMUL.FTZ R201, R166, R125 ;  /* 0x0000007da6c97220 */ /* 0x000fe20000410000 */
[----:B------:R-:W-:Y:S01]  /*3120*/  PRMT R126, R126, 0x7632, R126 ;  /* 0x000076327e7e7816 */ /* 0x000fe2000000007e */
[----:B------:R-:W-:Y:S01]  /*3130*/  FMUL.FTZ R205, R203, R140 ;  /* 0x0000008ccbcd7220 */ /* 0x000fe20000410000 */
[----:B------:R-:W-:-:S02]  /*3140*/  PRMT R125, R79, 0x7632, R125 ;  /* 0x000076324f7d7816 */ /* 0x000fc4000000007d */
[----:B------:R-:W-:Y:S01]  /*3150*/  SHF.L.U32 R127, R127, 0x10, RZ ;  /* 0x000000107f7f7819 */ /* 0x000fe200000006ff */
[----:B------:R-:W-:Y:S01]  /*3160*/  @P1 FADD.FTZ R169, R124, R169 ;  /* 0x000000a97ca91221 */ /* 0x000fe20000010000 */
[----:B------:R-:W-:Y:S02]  /*3170*/  @P1 SHF.L.U32 R203, R45, 0x10, RZ ;  /* 0x000000102dcb1819 */ /* 0x000fe400000006ff */
[----:B------:R-:W-:Y:S02]  /*3180*/  PRMT R124, R77, 0x7632, R124 ;  /* 0x000076324d7c7816 */ /* 0x000fe4000000007c */
[----:B------:R-:W-:Y:S01]  /*3190*/  SHF.L.U32 R204, R126, 0x10, RZ ;  /* 0x000000107ecc7819 */ /* 0x000fe200000006ff */
[----:B------:R-:W-:Y:S01]  /*31a0*/  FMUL.FTZ R127, R127, R140 ;  /* 0x0000008c7f7f7220 */ /* 0x000fe20000410000 */
[----:B------:R-:W-:Y:S02]  /*31b0*/  PRMT R166, R78, 0x7632, R166 ;  /* 0x000076324ea67816 */ /* 0x000fe400000000a6 */
[----:B------:R-:W-:-:S02]  /*31c0*/  @P1 SHF.L.U32 R126, R46, 0x10, RZ ;  /* 0x000000102e7e1819 */ /* 0x000fc400000006ff */
[----:B------:R-:W-:Y:S01]  /*31d0*/  SHF.L.U32 R125, R125, 0x10, RZ ;  /* 0x000000107d7d7819 */ /* 0x000fe200000006ff */
[----:B------:R-:W-:Y:S01]  /*31e0*/  @P1 FADD.FTZ R170, R203, R170 ;  /* 0x000000aacbaa1221 */ /* 0x000fe20000010000 */
[----:B------:R-:W-:Y:S01]  /*31f0*/  SHF.L.U32 R167, R167, 0x10, RZ ;  /* 0x00000010a7a77819 */ /* 0x000fe200000006ff */
[----:B------:R-:W-:Y:S01]  /*3200*/  FMUL.FTZ R202, R205, R202 ;  /* 0x000000cacdca7220 */ /* 0x000fe20000410000 */
[----:B------:R-:W-:Y:S01]  /*3210*/  SHF.L.U32 R203, R124, 0x10, RZ ;  /* 0x000000107ccb7819 */ /* 0x000fe200000006ff */
[-C--:B------:R-:W-:Y:S01]  /*3220*/  FMUL.FTZ R204, R204, R140.reuse ;  /* 0x0000008ccccc7220 */ /* 0x080fe20000410000 */
[----:B------:R-:W-:Y:S01]  /*3230*/  SHF.L.U32 R124, R166, 0x10, RZ ;  /* 0x00000010a67c7819 */ /* 0x000fe200000006ff */
[----:B------:R-:W-:Y:S01]  /*3240*/  @P1 FADD.FTZ R171, R126, R171 ;  /* 0x000000ab7eab1221 */ /* 0x000fe20000010000 */
[----:B------:R-:W-:Y:S01]  /*3250*/  FMUL.FTZ R205, R127, R125 ;  /* 0x0000007d7fcd7220 */ /* 0x000fe20000410000 */
[----:B------:R-:W-:Y:S01]  /*3260*/  @P1 PRMT R127, R44, 0x7632, R127 ;  /* 0x000076322c7f1816 */ /* 0x000fe2000000007f */
[----:B------:R-:W-:Y:S01]  /*3270*/  FMUL.FTZ R167, R167, R140 ;  /* 0x0000008ca7a77220 */ /* 0x000fe20000410000 */
[----:B------:R-:W-:-:S02]  /*3280*/  @P1 PRMT R126, R47, 0x7632, R126 ;  /* 0x000076322f7e1816 */ /* 0x000fc4000000007e */
[----:B------:R-:W-:Y:S02]  /*3290*/  @P1 PRMT R125, R46, 0x7632, R125 ;  /* 0x000076322e7d1816 */ /* 0x000fe4000000007d */
[----:B------:R-:W-:Y:S01]  /*32a0*/  @P1 PRMT R166, R45, 0x7632, R166 ;  /* 0x000076322da61816 */ /* 0x000fe200000000a6 */
[----:B------:R-:W-:Y:S01]  /*32b0*/  FMUL.FTZ R204, R204, R124 ;  /* 0x0000007ccccc7220 */ /* 0x000fe20000410000 */
[----:B------:R-:W-:Y:S01]  /*32c0*/  @P1 SHF.L.U32 R124, R47, 0x10, RZ ;  /* 0x000000102f7c1819 */ /* 0x000fe200000006ff */
[----:B------:R-:W-:Y:S01]  /*32d0*/  FMUL.FTZ R203, R167, R203 ;  /* 0x000000cba7cb7220 */ /* 0x000fe20000410000 */
[----:B------:R-:W-:Y:S02]  /*32e0*/  @P1 SHF.L.U32 R126, R126, 0x10, RZ ;  /* 0x000000107e7e1819 */ /* 0x000fe400000006ff */
[----:B------:R-:W-:Y:S02]  /*32f0*/  @P1 SHF.L.U32 R125, R125, 0x10, RZ ;  /* 0x000000107d7d1819 */ /* 0x000fe400000006ff */
[----:B------:R-:W-:-:S02]  /*3300*/  @P1 SHF.L.U32 R166, R166, 0x10, RZ ;  /* 0x00000010a6a61819 */ /* 0x000fc400000006ff */
[----:B------:R-:W-:Y:S01]  /*3310*/  @P1 SHF.L.U32 R127, R127, 0x10, RZ ;  /* 0x000000107f7f1819 */ /* 0x000fe200000006ff */
[----:B------:R-:W-:Y:S01]  /*3320*/  @P1 FADD.FTZ R201, R124, R201 ;  /* 0x000000c97cc91221 */ /* 0x000fe20000010000 */
[----:B------:R-:W-:Y:S01]  /*3330*/  @P1 FADD.FTZ R205, R205, R126 ;  /* 0x0000007ecdcd1221 */ /* 0x000fe20000010000 */
[----:B------:R-:W-:Y:S01]  /*3340*/  @P1 FADD.FTZ R204, R204, R125 ;  /* 0x0000007dcccc1221 */ /* 0x000fe20000010000 */
[----:B------:R-:W-:Y:S01]  /*3350*/  @P1 FADD.FTZ R203, R203, R166 ;  /* 0x000000a6cbcb1221 */ /* 0x000fe20000010000 */
[----:B------:R-:W-:Y:S01]  /*3360*/  @P1 FADD.FTZ R202, R202, R127 ;  /* 0x0000007fcaca1221 */ /* 0x000fe20000010000 */
[----:B------:R-:W-:Y:S01]  /*3370*/  IMAD.WIDE.U32 R166, R194, 0x10, R234 ;  /* 0x00000010c2a67825 */ /* 0x000fe200078e00ea */
[----:B------:R-:W-:Y:S02]  /*3380*/  F2FP.BF16.F32.PACK_AB R127, R205, R201 ;  /* 0x000000c9cd7f723e */ /* 0x000fe400000010ff */
[----:B------:R-:W-:Y:S02]  /*3390*/  F2FP.BF16.F32.PACK_AB R126, R204, R171 ;  /* 0x000000abcc7e723e */ /* 0x000fe400000010ff */
[----:B------:R-:W-:-:S02]  /*33a0*/  F2FP.BF16.F32.PACK_AB R125, R203, R170 ;  /* 0x000000aacb7d723e */ /* 0x000fc400000010ff */
[----:B------:R-:W-:-:S05]  /*33b0*/  F2FP.BF16.F32.PACK_AB R124, R202, R169 ;  /* 0x000000a9ca7c723e */ /* 0x000fca00000010ff */
[----:B------:R0:W-:Y:S02]  /*33c0*/  STG.E.128 desc[UR4][R166.64], R124 ;  /* 0x0000007ca6007986 */ /* 0x0001e4000c101d04 */
[----:B0-----:R-:W0:Y:S01]  /*33d0*/  @P1 LDC.64 R166, c[0x0][0x230] ;  /* 0x00008c00ffa61b82 */ /* 0x001e220000000a00 */
[----:B------:R-:W-:-:S06]  /*33e0*/  IMAD.WIDE.U32 R124, R206, 0x10, R226 ;  /* 0x00000010ce7c7825 */ /* 0x000fcc00078e00e2 */
[----:B------:R-:W2:Y:S01]  /*33f0*/  LDG.E.128 R124, desc[UR4][R124.64] ;  /* 0x000000047c7c7981 */ /* 0x000ea2000c1e1d00 */
[----:B0-----:R-:W-:-:S05]  /*3400*/  @P1 IMAD.WIDE.U32 R166, R206, 0x10, R166 ;  /* 0x00000010cea61825 */ /* 0x001fca00078e00a6 */
[----:B------:R2:W3:Y:S01]  /*3410*/  @P1 LDG.E.128 R44, desc[UR4][R166.64] ;  /* 0x00000004a62c1981 */ /* 0x0004e2000c1e1d00 */
[----:B------:R-:W-:Y:S02]  /*3420*/  PRMT R218, R80, 0x7632, R218 ;  /* 0x0000763250da7816 */ /* 0x000fe400000000da */
[----:B------:R-:W-:Y:S02]  /*3430*/  PRMT R217, R81, 0x7632, R217 ;  /* 0x0000763251d97816 */ /* 0x000fe400000000d9 */
[----:B------:R-:W-:Y:S02]  /*3440*/  SHF.L.U32 R218, R218, 0x10, RZ ;  /* 0x00000010dada7819 */ /* 0x000fe400000006ff */
[----:B------:R-:W-:Y:S02]  /*3450*/  SHF.L.U32 R217, R217, 0x10, RZ ;  /* 0x00000010d9d97819 */ /* 0x000fe400000006ff */
[----:B------:R-:W-:Y:S02]  /*3460*/  PRMT R216, R82, 0x7632, R216 ;  /* 0x0000763252d87816 */ /* 0x000fe400000000d8 */
[----:B------:R-:W-:-:S02]  /*3470*/  PRMT R215, R83, 0x7632, R215 ;  /* 0x0000763253d77816 */ /* 0x000fc400000000d7 */
[----:B------:R-:W-:Y:S02]  /*3480*/  SHF.L.U32 R216, R216, 0x10, RZ ;  /* 0x00000010d8d87819 */ /* 0x000fe400000006ff */
[----:B------:R-:W-:Y:S02]  /*3490*/  SHF.L.U32 R215, R215, 0x10, RZ ;  /* 0x00000010d7d77819 */ /* 0x000fe400000006ff */
[----:B------:R-:W-:Y:S02]  /*34a0*/  SHF.L.U32 R221, R82, 0x10, RZ ;  /* 0x0000001052dd7819 */ /* 0x000fe400000006ff */
[----:B------:R-:W-:Y:S02]  /*34b0*/  SHF.L.U32 R222, R83, 0x10, RZ ;  /* 0x0000001053de7819 */ /* 0x000fe400000006ff */
[----:B--2---:R-:W-:Y:S02]  /*34c0*/  PRMT R167, R124, 0x7632, R167 ;  /* 0x000076327ca77816 */ /* 0x004fe400000000a7 */
[----:B------:R-:W-:-:S02]  /*34d0*/  PRMT R166, R125, 0x7632, R166 ;  /* 0x000076327da67816 */ /* 0x000fc400000000a6 */
[----:B------:R-:W-:Y:S02]  /*34e0*/  SHF.L.U32 R167, R167, 0x10, RZ ;  /* 0x00000010a7a77819 */ /* 0x000fe400000006ff */
[----:B------:R-:W-:-:S03]  /*34f0*/  SHF.L.U32 R166, R166, 0x10, RZ ;  /* 0x00000010a6a67819 */ /* 0x000fc600000006ff */
[-C--:B------:R-:W-:Y:S01]  /*3500*/  FMUL.FTZ R167, R167, R140.reuse ;  /* 0x0000008ca7a77220 */ /* 0x080fe20000410000 */
[----:B------:R-:W-:Y:S01]  /*3510*/  PRMT R168, R126, 0x7632, R168 ;  /* 0x000076327ea87816 */ /* 0x000fe200000000a8 */
[----:B------:R-:W-:Y:S02]  /*3520*/  FMUL.FTZ R166, R166, R140 ;  /* 0x0000008ca6a67220 */ /* 0x000fe40000410000 */
[----:B------:R-:W-:Y:S01]  /*3530*/  FMUL.FTZ R218, R167, R218 ;  /* 0x000000daa7da7220 */ /* 0x000fe20000410000 */
[----:B------:R-:W-:Y:S01]  /*3540*/  PRMT R167, R127, 0x7632, R167 ;  /* 0x000076327fa77816 */ /* 0x000fe200000000a7 */
[----:B------:R-:W-:Y:S01]  /*3550*/  FMUL.FTZ R217, R166, R217 ;  /* 0x000000d9a6d97220 */ /* 0x000fe20000410000 */
[----:B------:R-:W-:Y:S02]  /*3560*/  SHF.L.U32 R219, R124, 0x10, RZ ;  /* 0x000000107cdb7819 */ /* 0x000fe400000006ff */
[----:B------:R-:W-:Y:S02]  /*3570*/  SHF.L.U32 R220, R125, 0x10, RZ ;  /* 0x000000107ddc7819 */ /* 0x000fe400000006ff */
[----:B------:R-:W-:-:S02]  /*3580*/  SHF.L.U32 R168, R168, 0x10, RZ ;  /* 0x00000010a8a87819 */ /* 0x000fc400000006ff */
[----:B------:R-:W-:Y:S02]  /*3590*/  SHF.L.U32 R167, R167, 0x10, RZ ;  /* 0x00000010a7a77819 */ /* 0x000fe400000006ff */
[----:B---3--:R-:W-:Y:S02]  /*35a0*/  @P1 PRMT R166, R44, 0x7632, R166 ;  /* 0x000076322ca61816 */ /* 0x008fe400000000a6 */
[----:B------:R-:W-:Y:S02]  /*35b0*/  SHF.L.U32 R126, R126, 0x10, RZ ;  /* 0x000000107e7e7819 */ /* 0x000fe400000006ff */
[----:B------:R-:W-:Y:S01]  /*35c0*/  SHF.L.U32 R127, R127, 0x10, RZ ;  /* 0x000000107f7f7819 */ /* 0x000fe200000006ff */
[-C--:B------:R-:W-:Y:S01]  /*35d0*/  FMUL.FTZ R219, R219, R140.reuse ;  /* 0x0000008cdbdb7220 */ /* 0x080fe20000410000 */
[----:B------:R-:W-:Y:S01]  /*35e0*/  SHF.L.U32 R125, R80, 0x10, RZ ;  /* 0x00000010507d7819 */ /* 0x000fe200000006ff */
[-C--:B------:R-:W-:Y:S01]  /*35f0*/  FMUL.FTZ R220, R220, R140.reuse ;  /* 0x0000008cdcdc7220 */ /* 0x080fe20000410000 */
[----:B------:R-:W-:Y:S01]  /*3600*/  SHF.L.U32 R124, R81, 0x10, RZ ;  /* 0x00000010517c7819 */ /* 0x000fe200000006ff */
[-C--:B------:R-:W-:Y:S01]  /*3610*/  FMUL.FTZ R168, R168, R140.reuse ;  /* 0x0000008ca8a87220 */ /* 0x080fe20000410000 */
[----:B------:R-:W-:Y:S01]  /*3620*/  @P1 SHF.L.U32 R166, R166, 0x10, RZ ;  /* 0x00000010a6a61819 */ /* 0x000fe200000006ff */
[-C--:B------:R-:W-:Y:S01]  /*3630*/  FMUL.FTZ R167, R167, R140.reuse ;  /* 0x0000008ca7a77220 */ /* 0x080fe20000410000 */
[-C--:B------:R-:W-:Y:S01]  /*3640*/  FMUL.FTZ R126, R126, R140.reuse ;  /* 0x0000008c7e7e7220 */ /* 0x080fe20000410000 */
[----:B------:R-:W-:Y:S01]  /*3650*/  FMUL.FTZ R127, R127, R140 ;  /* 0x0000008c7f7f7220 */ /* 0x000fe20000410000 */
[----:B------:R-:W-:Y:S01]  /*3660*/  FMUL.FTZ R219, R219, R125 ;  /* 0x0000007ddbdb7220 */ /* 0x000fe20000410000 */
[----:B------:R-:W-:Y:S01]  /*3670*/  FMUL.FTZ R220, R220, R124 ;  /* 0x0000007cdcdc7220 */ /* 0x000fe20000410000 */
[----:B------:R-:W-:Y:S01]  /*3680*/  @P1 SHF.L.U32 R124, R46, 0x10, RZ ;  /* 0x000000102e7c1819 */ /* 0x000fe200000006ff */
[----:B------:R-:W-:Y:S01]  /*3690*/  FMUL.FTZ R216, R168, R216 ;  /* 0x000000d8a8d87220 */ /* 0x000fe20000410000 */
[----:B------:R-:W-:Y:S01]  /*36a0*/  @P1 SHF.L.U32 R125, R47, 0x10, RZ ;  /* 0x000000102f7d1819 */ /* 0x000fe200000006ff */
[----:B------:R-:W-:Y:S01]  /*36b0*/  FMUL.FTZ R215, R167, R215 ;  /* 0x000000d7a7d77220 */ /* 0x000fe20000410000 */
[--C-:B------:R-:W-:Y:S01]  /*36c0*/  @P1 FADD.FTZ R218, R218, R166.reuse ;  /* 0x000000a6dada1221 */ /* 0x100fe20000010000 */
[----:B------:R-:W-:Y:S01]  /*36d0*/  FMUL.FTZ R221, R126, R221 ;  /* 0x000000dd7edd7220 */ /* 0x000fe20000410000 */
[----:B------:R-:W-:Y:S01]  /*36e0*/  FMUL.FTZ R222, R127, R222 ;  /* 0x000000de7fde7220 */ /* 0x000fe20000410000 */
[----:B------:R-:W-:-:S02]  /*36f0*/  @P1 PRMT R166, R45, 0x7632, R166 ;  /* 0x000076322da61816 */ /* 0x000fc400000000a6 */
[----:B------:R-:W-:Y:S02]  /*3700*/  @P1 PRMT R168, R46, 0x7632, R168 ;  /* 0x000076322ea81816 */ /* 0x000fe400000000a8 */
[----:B------:R-:W-:Y:S01]  /*3710*/  @P1 PRMT R167, R47, 0x7632, R167 ;  /* 0x000076322fa71816 */ /* 0x000fe200000000a7 */
[----:B------:R-:W-:Y:S01]  /*3720*/  @P1 FADD.FTZ R221, R124, R221 ;  /* 0x000000dd7cdd1221 */ /* 0x000fe20000010000 */
[----:B------:R-:W-:Y:S01]  /*3730*/  @P1 FADD.FTZ R222, R125, R222 ;  /* 0x000000de7dde1221 */ /* 0x000fe20000010000 */
[----:B------:R-:W-:Y:S02]  /*3740*/  @P1 SHF.L.U32 R166, R166, 0x10, RZ ;  /* 0x00000010a6a61819 */ /* 0x000fe400000006ff */
        /* <DEDUP_REMOVED lines=14> */
[----:B------:R0:W-:Y:S01]  /*3830*/  STG.E.128 desc[UR4][R166.64], R124 ;  /* 0x0000007ca6007986 */ /* 0x0001e2000c101d04 */
[----:B------:R-:W-:Y:S01]  /*3840*/  IADD3 R168, R37, 0x120, RZ ;  /* 0x0000012025a87810 */ /* 0x000fe20007ffe0ff */
[----:B0-----:R-:W0:Y:S04]  /*3850*/  @P1 LDC.64 R166, c[0x0][0x230] ;  /* 0x00008c00ffa61b82 */ /* 0x001e280000000a00 */
[C---:B------:R-:W-:Y:S02]  /*3860*/  IMAD.WIDE.U32 R124, R168.reuse, 0x10, R226 ;  /* 0x00000010a87c7825 */ /* 0x040fe400078e00e2 */
[----:B------:R-:W2:Y:S04]  /*3870*/  LDL R226, [R1+0x38] ;  /* 0x0000380001e27983 */ /* 0x000ea80000100800 */
[----:B------:R-:W3:Y:S01]  /*3880*/  LDG.E.128 R124, desc[UR4][R124.64] ;  /* 0x000000047c7c7981 */ /* 0x000ee2000c1e1d00 */
[----:B0-----:R-:W-:-:S05]  /*3890*/  @P1 IMAD.WIDE.U32 R166, R168, 0x10, R166 ;  /* 0x00000010a8a61825 */ /* 0x001fca00078e00a6 */
[----:B------:R3:W4:Y:S02]  /*38a0*/  @P1 LDG.E.128 R44, desc[UR4][R166.64] ;  /* 0x00000004a62c1981 */ /* 0x000724000c1e1d00 */
[----:B---3--:R-:W-:-:S04]  /*38b0*/  PRMT R166, R124, 0x7632, R166 ;  /* 0x000076327ca67816 */ /* 0x008fc800000000a6 */
[----:B------:R-:W-:-:S05]  /*38c0*/  SHF.L.U32 R166, R166, 0x10, RZ ;  /* 0x00000010a6a67819 */ /* 0x000fca00000006ff */
[----:B------:R-:W-:-:S04]  /*38d0*/  FMUL.FTZ R166, R166, R140 ;  /* 0x0000008ca6a67220 */ /* 0x000fc80000410000 */
[----:B--2---:R-:W-:Y:S01]  /*38e0*/  FMUL.FTZ R226, R226, R166 ;  /* 0x000000a6e2e27220 */ /* 0x004fe20000410000 */
[----:B----4-:R-:W-:-:S04]  /*38f0*/  @P1 PRMT R225, R44, 0x7632, R225 ;  /* 0x000076322ce11816 */ /* 0x010fc800000000e1 */
[----:B------:R-:W-:-:S05]  /*3900*/  @P1 SHF.L.U32 R225, R225, 0x10, RZ ;  /* 0x00000010e1e11819 */ /* 0x000fca00000006ff */
[----:B------:R-:W-:Y:S02]  /*3910*/  @P1 FADD.FTZ R226, R226, R225 ;  /* 0x000000e1e2e21221 */ /* 0x000fe40000010000 */
[----:B------:R-:W2:Y:S01]  /*3920*/  LDL R225, [R1+0x28] ;  /* 0x0000280001e17983 */ /* 0x000ea20000100800 */
[C---:B------:R-:W-:Y:S02]  /*3930*/  SHF.L.U32 R229, R125.reuse, 0x10, RZ ;  /* 0x000000107de57819 */ /* 0x040fe400000006ff */
[----:B------:R-:W-:Y:S02]  /*3940*/  SHF.L.U32 R231, R124, 0x10, RZ ;  /* 0x000000107ce77819 */ /* 0x000fe400000006ff */
[----:B------:R-:W-:Y:S02]  /*3950*/  PRMT R125, R125, 0x7632, R125 ;  /* 0x000076327d7d7816 */ /* 0x000fe4000000007d */
[C---:B------:R-:W-:Y:S02]  /*3960*/  SHF.L.U32 R124, R126.reuse, 0x10, RZ ;  /* 0x000000107e7c7819 */ /* 0x040fe400000006ff */
[----:B------:R-:W-:-:S02]  /*3970*/  PRMT R167, R126, 0x7632, R167 ;  /* 0x000076327ea77816 */ /* 0x000fc400000000a7 */
[C---:B------:R-:W-:Y:S02]  /*3980*/  SHF.L.U32 R126, R127.reuse, 0x10, RZ ;  /* 0x000000107f7e7819 */ /* 0x040fe400000006ff */
[----:B------:R-:W-:Y:S02]  /*3990*/  PRMT R127, R127, 0x7632, R127 ;  /* 0x000076327f7f7816 */ /* 0x000fe4000000007f */
[----:B------:R-:W-:Y:S02]  /*39a0*/  SHF.L.U32 R125, R125, 0x10, RZ ;  /* 0x000000107d7d7819 */ /* 0x000fe400000006ff */
[----:B------:R-:W-:Y:S02]  /*39b0*/  SHF.L.U32 R167, R167, 0x10, RZ ;  /* 0x00000010a7a77819 */ /* 0x000fe400000006ff */
[----:B------:R-:W-:Y:S01]  /*39c0*/  SHF.L.U32 R127, R127, 0x10, RZ ;  /* 0x000000107f7f7819 */ /* 0x000fe200000006ff */
[-C--:B------:R-:W-:Y:S01]  /*39d0*/  FMUL.FTZ R125, R125, R140.reuse ;  /* 0x0000008c7d7d7220 */ /* 0x080fe20000410000 */
[----:B------:R-:W-:Y:S01]  /*39e0*/  @P1 PRMT R227, R45, 0x7632, R227 ;  /* 0x000076322de31816 */ /* 0x000fe200000000e3 */
[-C--:B------:R-:W-:Y:S01]  /*39f0*/  FMUL.FTZ R231, R231, R140.reuse ;  /* 0x0000008ce7e77220 */ /* 0x080fe20000410000 */
[-C--:B------:R-:W-:Y:S01]  /*3a00*/  FMUL.FTZ R229, R229, R140.reuse ;  /* 0x0000008ce5e57220 */ /* 0x080fe20000410000 */
[-C--:B------:R-:W-:Y:S01]  /*3a10*/  FMUL.FTZ R124, R124, R140.reuse ;  /* 0x0000008c7c7c7220 */ /* 0x080fe20000410000 */
[-C--:B------:R-:W-:Y:S01]  /*3a20*/  FMUL.FTZ R126, R126, R140.reuse ;  /* 0x0000008c7e7e7220 */ /* 0x080fe20000410000 */
[-C--:B------:R-:W-:Y:S01]  /*3a30*/  FMUL.FTZ R167, R167, R140.reuse ;  /* 0x0000008ca7a77220 */ /* 0x080fe20000410000 */
[----:B------:R-:W-:Y:S01]  /*3a40*/  FMUL.FTZ R127, R127, R140 ;  /* 0x0000008c7f7f7220 */ /* 0x000fe20000410000 */
[----:B------:R-:W-:Y:S01]  /*3a50*/  @P1 SHF.L.U32 R227, R227, 0x10, RZ ;  /* 0x00000010e3e31819 */ /* 0x000fe200000006ff */
[----:B------:R-:W-:-:S02]  /*3a60*/  FMUL.FTZ R140, R239, R125 ;  /* 0x0000007def8c7220 */ /* 0x000fc40000410000 */
[----:B------:R-:W3:Y:S02]  /*3a70*/  LDL R239, [R1+0x34] ;  /* 0x0000340001ef7983 */ /* 0x000ee40000100800 */
[----:B------:R-:W-:Y:S02]  /*3a80*/  @P1 FADD.FTZ R140, R140, R227 ;  /* 0x000000e38c8c1221 */ /* 0x000fe40000010000 */
[----:B------:R-:W4:Y:S01]  /*3a90*/  LDL R227, [R1+0x20] ;  /* 0x0000200001e37983 */ /* 0x000f220000100800 */
[----:B--2---:R-:W-:-:S03]  /*3aa0*/  FMUL.FTZ R225, R225, R167 ;  /* 0x000000a7e1e17220 */ /* 0x004fc60000410000 */
[----:B------:R-:W2:Y:S01]  /*3ab0*/  LDL R167, [R1+0x3c] ;  /* 0x00003c0001a77983 */ /* 0x000ea20000100800 */
[----:B------:R-:W-:-:S04]  /*3ac0*/  @P1 PRMT R125, R46, 0x7632, R125 ;  /* 0x000076322e7d1816 */ /* 0x000fc8000000007d */
[----:B------:R-:W-:Y:S01]  /*3ad0*/  @P1 SHF.L.U32 R125, R125, 0x10, RZ ;  /* 0x000000107d7d1819 */ /* 0x000fe200000006ff */
[----:B------:R-:W-:Y:S01]  /*3ae0*/  FMUL.FTZ R228, R228, R124 ;  /* 0x0000007ce4e47220 */ /* 0x000fe20000410000 */
[----:B------:R-:W-:Y:S01]  /*3af0*/  @P1 SHF.L.U32 R124, R46, 0x10, RZ ;  /* 0x000000102e7c1819 */ /* 0x000fe200000006ff */
[----:B------:R-:W-:Y:S02]  /*3b00*/  FMUL.FTZ R230, R230, R126 ;  /* 0x0000007ee6e67220 */ /* 0x000fe40000410000 */
[----:B------:R-:W-:Y:S01]  /*3b10*/  @P1 FADD.FTZ R225, R225, R125 ;  /* 0x0000007de1e11221 */ /* 0x000fe20000010000 */
[C---:B------:R-:W-:Y:S02]  /*3b20*/  @P1 SHF.L.U32 R125, R47.reuse, 0x10, RZ ;  /* 0x000000102f7d1819 */ /* 0x040fe400000006ff */
[----:B------:R-:W-:Y:S01]  /*3b30*/  @P1 PRMT R166, R47, 0x7632, R166 ;  /* 0x000076322fa61816 */ /* 0x000fe200000000a6 */
[----:B------:R-:W-:Y:S01]  /*3b40*/  @P1 FADD.FTZ R228, R124, R228 ;  /* 0x000000e47ce41221 */ /* 0x000fe20000010000 */
[----:B------:R-:W-:Y:S01]  /*3b50*/  @P1 SHF.L.U32 R124, R45, 0x10, RZ ;  /* 0x000000102d7c1819 */ /* 0x000fe200000006ff */
[----:B------:R-:W-:Y:S01]  /*3b60*/  @P1 FADD.FTZ R230, R125, R230 ;  /* 0x000000e67de61221 */ /* 0x000fe20000010000 */
[----:B------:R-:W-:-:S02]  /*3b70*/  @P1 SHF.L.U32 R166, R166, 0x10, RZ ;  /* 0x00000010a6a61819 */ /* 0x000fc400000006ff */
[----:B------:R-:W-:Y:S01]  /*3b80*/  @P1 SHF.L.U32 R125, R44, 0x10, RZ ;  /* 0x000000102c7d1819 */ /* 0x000fe200000006ff */
[----:B---3--:R-:W-:Y:S01]  /*3b90*/  FMUL.FTZ R229, R239, R229 ;  /* 0x000000e5efe57220 */ /* 0x008fe20000410000 */
[----:B----4-:R-:W-:-:S03]  /*3ba0*/  FMUL.FTZ R227, R227, R127 ;  /* 0x0000007fe3e37220 */ /* 0x010fc60000410000 */
[----:B------:R-:W-:Y:S01]  /*3bb0*/  @P1 FADD.FTZ R229, R124, R229 ;  /* 0x000000e57ce51221 */ /* 0x000fe20000010000 */
[----:B------:R-:W-:Y:S01]  /*3bc0*/  @P1 FADD.FTZ R227, R227, R166 ;  /* 0x000000a6e3e31221 */ /* 0x000fe20000010000 */
[----:B------:R-:W-:-:S04]  /*3bd0*/  F2FP.BF16.F32.PACK_AB R126, R225, R228 ;  /* 0x000000e4e17e723e */ /* 0x000fc800000010ff */
[----:B------:R-:W-:Y:S01]  /*3be0*/  F2FP.BF16.F32.PACK_AB R127, R227, R230 ;  /* 0x000000e6e37f723e */ /* 0x000fe200000010ff */
[----:B--2---:R-:W-:-:S04]  /*3bf0*/  FMUL.FTZ R231, R167, R231 ;  /* 0x000000e7a7e77220 */ /* 0x004fc80000410000 */
[----:B------:R-:W-:Y:S01]  /*3c00*/  @P1 FADD.FTZ R231, R125, R231 ;  /* 0x000000e77de71221 */ /* 0x000fe20000010000 */
[----:B------:R-:W-:Y:S01]  /*3c10*/  IMAD.WIDE.U32 R166, R168, 0x10, R234 ;  /* 0x00000010a8a67825 */ /* 0x000fe200078e00ea */
[----:B------:R-:W-:-:S03]  /*3c20*/  F2FP.BF16.F32.PACK_AB R125, R140, R229 ;  /* 0x000000e58c7d723e */ /* 0x000fc600000010ff */
[----:B------:R-:W-:-:S05]  /*3c30*/  F2FP.BF16.F32.PACK_AB R124, R226, R231 ;  /* 0x000000e7e27c723e */ /* 0x000fca00000010ff */
[----:B------:R0:W-:Y:S02]  /*3c40*/  STG.E.128 desc[UR4][R166.64], R124 ;  /* 0x0000007ca6007986 */ /* 0x0001e4000c101d04 */
[----:B0-----:R-:W-:-:S04]  /*3c50*/  FADD.FTZ R124, RZ, R39 ;  /* 0x00000027ff7c7221 */ /* 0x001fc80000010000 */
        /* <DEDUP_REMOVED lines=76> */
[----:B------:R-:W-:-:S03]  /*4120*/  UMOV UR6, 0xffffffff ;  /* 0xffffffff00067882 */ /* 0x000fc60000000000 */
[----:B------:R-:W-:-:S04]  /*4130*/  FADD.FTZ R124, R124, R225 ;  /* 0x000000e17c7c7221 */ /* 0x000fc80000010000 */
[----:B------:R-:W-:Y:S01]  /*4140*/  FADD.FTZ R124, R124, R230 ;  /* 0x000000e67c7c7221 */ /* 0x000fe20000010000 */
[----:B------:R-:W-:-:S03]  /*4150*/  ISETP.NE.AND P1, PT, R232, RZ, PT ;  /* 0x000000ffe800720c */ /* 0x000fc60003f25270 */
[----:B------:R-:W-:Y:S01]  /*4160*/  FADD.FTZ R127, R124, R227 ;  /* 0x000000e37c7f7221 */ /* 0x000fe20000010000 */
[----:B------:R-:W-:Y:S09]  /*4170*/  BRA.DIV UR6, `(.L_x_1217) ;  /* 0x0000002606dc7947 */ /* 0x000ff2000b800000 */
        /* <DEDUP_REMOVED lines=14> */
[----:B------:R-:W-:Y:S02]  /*4260*/  FADD.FTZ R127, -R166, R227 ;  /* 0x000000e3a67f7221 */ /* 0x000fe40000010100 */
        /* <DEDUP_REMOVED lines=166> */
.L_x_1230:
[----:B------:R-:W2:Y:S04]  /*4cd0*/  LDL R234, [R1+0x8] ;  /* 0x0000080001ea7983 */ /* 0x000ea80000100800 */
[----:B------:R-:W3:Y:S01]  /*4ce0*/  LDL R167, [R1+0x4] ;  /* 0x0000040001a77983 */ /* 0x000ee20000100800 */
[C---:B------:R-:W-:Y:S01]  /*4cf0*/  FMUL.FTZ R125, R166.reuse, R166 ;  /* 0x000000a6a67d7220 */ /* 0x040fe20000410000 */
[----:B-1----:R-:W-:Y:S01]  /*4d00*/  FADD.FTZ R124, R127, R124 ;  /* 0x0000007c7f7c7221 */ /* 0x002fe20000010000 */
[----:B0-----:R-:W-:Y:S01]  /*4d10*/  FSEL R127, R166, RZ, !P2 ;  /* 0x000000ffa67f7208 */ /* 0x001fe20005000000 */
[----:B------:R-:W4:Y:S02]  /*4d20*/  LDL R239, [R1+0xc] ;  /* 0x00000c0001ef7983 */ /* 0x000f240000100800 */
[----:B------:R-:W-:Y:S01]  /*4d30*/  FSEL R125, R125, RZ, P2 ;  /* 0x000000ff7d7d7208 */ /* 0x000fe20001000000 */
[----:B------:R-:W-:Y:S01]  /*4d40*/  FFMA.FTZ R124, R124, R232, UR12 ;  /* 0x0000000c7c7c7e23 */ /* 0x000fe200080100e8 */
[----:B------:R-:W-:Y:S01]  /*4d50*/  FADD.FTZ R130, -R127, R130 ;  /* 0x000000827f827221 */ /* 0x000fe20000010100 */
[----:B------:R-:W5:Y:S02]  /*4d60*/  LDL R235, [R1+0x18] ;  /* 0x0000180001eb7983 */ /* 0x000f640000100800 */
[----:B------:R-:W-:Y:S01]  /*4d70*/  FADD.FTZ R124, R124, R125 ;  /* 0x0000007d7c7c7221 */ /* 0x000fe20000010000 */
[----:B------:R-:W-:Y:S01]  /*4d80*/  SHF.L.U32 R125, R87, 0x10, RZ ;  /* 0x00000010577d7819 */ /* 0x000fe200000006ff */
[----:B------:R-:W5:Y:S02]  /*4d90*/  LDL R232, [R1+0x40] ;  /* 0x0000400001e87983 */ /* 0x000f640000100800 */
[----:B------:R0:W1:Y:S02]  /*4da0*/  MUFU.RSQ R126, R124 ;  /* 0x0000007c007e7308 */ /* 0x0000640000001400 */
[----:B0-----:R-:W-:-:S04]  /*4db0*/  FADD.FTZ R124, -R127, R129 ;  /* 0x000000817f7c7221 */ /* 0x001fc80000010100 */
[C---:B-1----:R-:W-:Y:S01]  /*4dc0*/  FMUL.FTZ R124, R126.reuse, R124 ;  /* 0x0000007c7e7c7220 */ /* 0x042fe20000410000 */
[----:B------:R-:W-:Y:S01]  /*4dd0*/  FMUL.FTZ R130, R126, R130 ;  /* 0x000000827e827220 */ /* 0x000fe20000410000 */
[----:B------:R-:W-:Y:S02]  /*4de0*/  FADD.FTZ R129, -R127, R43 ;  /* 0x0000002b7f817221 */ /* 0x000fe40000010100 */
[----:B--2---:R-:W-:Y:S01]  /*4df0*/  FFMA.FTZ R124, R124, R125, R234 ;  /* 0x0000007d7c7c7223 */ /* 0x004fe200000100ea */
[----:B------:R-:W-:Y:S01]  /*4e00*/  PRMT R125, R87, 0x7632, R125 ;  /* 0x00007632577d7816 */ /* 0x000fe2000000007d */
[----:B------:R-:W2:Y:S03]  /*4e10*/  LDL R234, [R1+0x14] ;  /* 0x0000140001ea7983 */ /* 0x000ea60000100800 */
[----:B------:R-:W-:-:S05]  /*4e20*/  SHF.L.U32 R125, R125, 0x10, RZ ;  /* 0x000000107d7d7819 */ /* 0x000fca00000006ff */
[----:B---3--:R-:W-:Y:S02]  /*4e30*/  FFMA.FTZ R125, R130, R125, R167 ;  /* 0x0000007d827d7223 */ /* 0x008fe400000100a7 */
[----:B------:R-:W3:Y:S03]  /*4e40*/  LDL R167, [R1+0x1c] ;  /* 0x00001c0001a77983 */ /* 0x000ee60000100800 */
[----:B------:R-:W-:Y:S01]  /*4e50*/  F2FP.BF16.F32.PACK_AB R43, R125, R124 ;  /* 0x0000007c7d2b723e */ /* 0x000fe200000010ff */
[----:B------:R-:W-:Y:S02]  /*4e60*/  FMUL.FTZ R124, R126, R129 ;  /* 0x000000817e7c7220 */ /* 0x000fe40000410000 */
[----:B------:R-:W4:Y:S01]  /*4e70*/  LDL R129, [R1+0x10] ;  /* 0x0000100001817983 */ /* 0x000f220000100800 */
[----:B------:R-:W-:Y:S01]  /*4e80*/  SHF.L.U32 R125, R86, 0x10, RZ ;  /* 0x00000010567d7819 */ /* 0x000fe200000006ff */
[----:B------:R-:W-:-:S04]  /*4e90*/  FADD.FTZ R128, -R127, R128 ;  /* 0x000000807f807221 */ /* 0x000fc80000010100 */
[C---:B------:R-:W-:Y:S01]  /*4ea0*/  FMUL.FTZ R128, R126.reuse, R128 ;  /* 0x000000807e807220 */ /* 0x040fe20000410000 */
        /* <DEDUP_REMOVED lines=75> */
[----:B----4-:R-:W-:Y:S01]  /*5360*/  FFMA.FTZ R124, R124, R125, R129 ;  /* 0x0000007d7c7c7223 */ /* 0x010fe20000010081 */
[----:B------:R-:W-:-:S04]  /*5370*/  PRMT R125, R86, 0x7632, R125 ;  /* 0x00007632567d7816 */ /* 0x000fc8000000007d */
[----:B------:R-:W-:-:S05]  /*5380*/  SHF.L.U32 R125, R125, 0x10, RZ ;  /* 0x000000107d7d7819 */ /* 0x000fca00000006ff */
[----:B------:R-:W-:Y:S01]  /*5390*/  FFMA.FTZ R125, R128, R125, R239 ;  /* 0x0000007d807d7223 */ /* 0x000fe200000100ef */
[C---:B------:R-:W-:Y:S01]  /*53a0*/  FADD.FTZ R128, -R127.reuse, R42 ;  /* 0x0000002a7f807221 */ /* 0x040fe20000010100 */
[----:B------:R-:W-:-:S04]  /*53b0*/  FADD.FTZ R127, -R127, R227 ;  /* 0x000000e37f7f7221 */ /* 0x000fc80000010100 */
[----:B------:R-:W-:Y:S01]  /*53c0*/  FMUL.FTZ R239, R126, R127 ;  /* 0x0000007f7eef7220 */ /* 0x000fe20000410000 */
[----:B------:R-:W-:-:S04]  /*53d0*/  PRMT R127, R95, 0x7632, R127 ;  /* 0x000076325f7f7816 */ /* 0x000fc8000000007f */
[----:B------:R-:W-:-:S05]  /*53e0*/  SHF.L.U32 R127, R127, 0x10, RZ ;  /* 0x000000107f7f7819 */ /* 0x000fca00000006ff */
[----:B------:R-:W-:Y:S02]  /*53f0*/  FFMA.FTZ R127, R148, R127, R237 ;  /* 0x0000007f947f7223 */ /* 0x000fe400000100ed */
[----:B------:R-:W4:Y:S01]  /*5400*/  LDL R148, [R1] ;  /* 0x0000000001947983 */ /* 0x000f220000100800 */
[----:B------:R-:W-:Y:S01]  /*5410*/  F2FP.BF16.F32.PACK_AB R42, R125, R124 ;  /* 0x0000007c7d2a723e */ /* 0x000fe200000010ff */
[----:B------:R-:W-:Y:S01]  /*5420*/  FMUL.FTZ R124, R126, R128 ;  /* 0x000000807e7c7220 */ /* 0x000fe20000410000 */
[----:B------:R-:W-:-:S05]  /*5430*/  SHF.L.U32 R125, R85, 0x10, RZ ;  /* 0x00000010557d7819 */ /* 0x000fca00000006ff */
[----:B-----5:R-:W-:Y:S01]  /*5440*/  FFMA.FTZ R124, R124, R125, R235 ;  /* 0x0000007d7c7c7223 */ /* 0x020fe200000100eb */
[----:B------:R-:W-:Y:S01]  /*5450*/  PRMT R125, R85, 0x7632, R125 ;  /* 0x00007632557d7816 */ /* 0x000fe2000000007d */
[----:B------:R-:W-:Y:S01]  /*5460*/  FMUL.FTZ R41, R126, R41 ;  /* 0x000000297e297220 */ /* 0x000fe20000410000 */
[----:B------:R-:W-:Y:S02]  /*5470*/  PRMT R128, R84, 0x7632, R128 ;  /* 0x0000763254807816 */ /* 0x000fe40000000080 */
[----:B------:R-:W-:Y:S01]  /*5480*/  SHF.L.U32 R125, R125, 0x10, RZ ;  /* 0x000000107d7d7819 */ /* 0x000fe200000006ff */
[----:B------:R-:W-:Y:S01]  /*5490*/  FMUL.FTZ R40, R126, R40 ;  /* 0x000000287e287220 */ /* 0x000fe20000410000 */
[----:B------:R-:W-:Y:S01]  /*54a0*/  SHF.L.U32 R128, R128, 0x10, RZ ;  /* 0x0000001080807819 */ /* 0x000fe200000006ff */
[----:B------:R-:W-:Y:S02]  /*54b0*/  FMUL.FTZ R39, R126, R39 ;  /* 0x000000277e277220 */ /* 0x000fe40000410000 */
[----:B--2---:R-:W-:Y:S01]  /*54c0*/  FFMA.FTZ R125, R41, R125, R234 ;  /* 0x0000007d297d7223 */ /* 0x004fe200000100ea */
[----:B------:R-:W-:Y:S01]  /*54d0*/  SHF.L.U32 R41, R84, 0x10, RZ ;  /* 0x0000001054297819 */ /* 0x000fe200000006ff */
[----:B---3--:R-:W-:-:S04]  /*54e0*/  FFMA.FTZ R128, R40, R128, R167 ;  /* 0x0000008028807223 */ /* 0x008fc800000100a7 */
[----:B------:R-:W-:Y:S02]  /*54f0*/  FFMA.FTZ R39, R39, R41, R232 ;  /* 0x0000002927277223 */ /* 0x000fe400000100e8 */
[----:B------:R-:W0:Y:S02]  /*5500*/  @!P1 LDC.64 R40, c[0x0][0x250] ;  /* 0x00009400ff289b82 */ /* 0x000e240000000a00 */
[----:B0-----:R-:W-:-:S05]  /*5510*/  @!P1 IMAD.WIDE R40, R18, 0x4, R40 ;  /* 0x0000000412289825 */ /* 0x001fca00078e0228 */
[----:B------:R0:W-:Y:S02]  /*5520*/  @!P1 STG.E desc[UR4][R40.64], R166 ;  /* 0x000000a628009986 */ /* 0x0001e4000c101904 */
[----:B0-----:R-:W0:Y:S01]  /*5530*/  @!P1 LDC.64 R40, c[0x0][0x258] ;  /* 0x00009600ff289b82 */ /* 0x001e220000000a00 */
[----:B------:R-:W-:Y:S01]  /*5540*/  FMUL.FTZ R232, R126, R140 ;  /* 0x0000008c7ee87220 */ /* 0x000fe20000410000 */
[----:B------:R-:W-:Y:S01]  /*5550*/  PRMT R140, R108, 0x7632, R140 ;  /* 0x000076326c8c7816 */ /* 0x000fe2000000008c */
[----:B------:R-:W-:-:S03]  /*5560*/  FMUL.FTZ R190, R126, R190 ;  /* 0x000000be7ebe7220 */ /* 0x000fc60000410000 */
[----:B------:R-:W-:Y:S01]  /*5570*/  SHF.L.U32 R140, R140, 0x10, RZ ;  /* 0x000000108c8c7819 */ /* 0x000fe200000006ff */
[----:B0-----:R-:W-:-:S05]  /*5580*/  @!P1 IMAD.WIDE R40, R18, 0x4, R40 ;  /* 0x0000000412289825 */ /* 0x001fca00078e0228 */
[----:B------:R0:W-:Y:S01]  /*5590*/  @!P1 STG.E desc[UR4][R40.64], R126 ;  /* 0x0000007e28009986 */ /* 0x0001e2000c101904 */
[----:B------:R-:W-:Y:S01]  /*55a0*/  FFMA.FTZ R140, R190, R140, R21 ;  /* 0x0000008cbe8c7223 */ /* 0x000fe20000010015 */
[----:B------:R-:W-:Y:S02]  /*55b0*/  PRMT R190, R112, 0x7632, R190 ;  /* 0x0000763270be7816 */ /* 0x000fe400000000be */
[----:B0-----:R-:W-:Y:S02]  /*55c0*/  F2FP.BF16.F32.PACK_AB R41, R125, R124 ;  /* 0x0000007c7d29723e */ /* 0x001fe400000010ff */
[C---:B------:R-:W-:Y:S02]  /*55d0*/  LEA R124, P1, R37.reuse, UR14, 0x4 ;  /* 0x0000000e257c7c11 */ /* 0x040fe4000f8220ff */
[----:B------:R-:W-:Y:S02]  /*55e0*/  F2FP.BF16.F32.PACK_AB R40, R128, R39 ;  /* 0x000000278028723e */ /* 0x000fe400000010ff */
[----:B------:R-:W-:-:S05]  /*55f0*/  LEA.HI.X R125, R37, UR15, RZ, 0x4, P1 ;  /* 0x0000000f257d7c11 */ /* 0x000fca00088f24ff */
[----:B------:R0:W-:Y:S01]  /*5600*/  STG.E.128 desc[UR4][R124.64], R40 ;  /* 0x000000287c007986 */ /* 0x0001e2000c101d04 */
[----:B------:R-:W-:Y:S01]  /*5610*/  SHF.L.U32 R190, R190, 0x10, RZ ;  /* 0x00000010bebe7819 */ /* 0x000fe200000006ff */
[C---:B------:R-:W-:Y:S01]  /*5620*/  FMUL.FTZ R39, R126.reuse, R202 ;  /* 0x000000ca7e277220 */ /* 0x040fe20000410000 */
[C---:B------:R-:W-:Y:S01]  /*5630*/  FMUL.FTZ R146, R126.reuse, R146 ;  /* 0x000000927e927220 */ /* 0x040fe20000410000 */
[----:B------:R-:W-:Y:S02]  /*5640*/  FMUL.FTZ R133, R126, R133 ;  /* 0x000000857e857220 */ /* 0x000fe40000410000 */
[----:B------:R-:W-:Y:S01]  /*5650*/  FFMA.FTZ R190, R39, R190, R25 ;  /* 0x000000be27be7223 */ /* 0x000fe20000010019 */
[----:B------:R-:W-:Y:S02]  /*5660*/  SHF.L.U32 R39, R90, 0x10, RZ ;  /* 0x000000105a277819 */ /* 0x000fe400000006ff */
[----:B0-----:R-:W-:-:S04]  /*5670*/  PRMT R125, R93, 0x7632, R125 ;  /* 0x000076325d7d7816 */ /* 0x001fc8000000007d */
[----:B------:R-:W-:Y:S01]  /*5680*/  SHF.L.U32 R125, R125, 0x10, RZ ;  /* 0x000000107d7d7819 */ /* 0x000fe200000006ff */
[----:B------:R-:W-:Y:S01]  /*5690*/  FMUL.FTZ R134, R126, R134 ;  /* 0x000000867e867220 */ /* 0x000fe20000410000 */
[----:B------:R-:W-:-:S03]  /*56a0*/  PRMT R40, R88, 0x7632, R40 ;  /* 0x0000763258287816 */ /* 0x000fc60000000028 */
[----:B------:R-:W-:Y:S01]  /*56b0*/  FFMA.FTZ R125, R146, R125, R242 ;  /* 0x0000007d927d7223 */ /* 0x000fe200000100f2 */
[----:B------:R-:W-:Y:S02]  /*56c0*/  SHF.L.U32 R146, R91, 0x10, RZ ;  /* 0x000000105b927819 */ /* 0x000fe400000006ff */
[----:B------:R-:W-:Y:S01]  /*56d0*/  PRMT R41, R89, 0x7632, R41 ;  /* 0x0000763259297816 */ /* 0x000fe20000000029 */
[----:B------:R-:W-:Y:S01]  /*56e0*/  FFMA.FTZ R133, R133, R39, R249 ;  /* 0x0000002785857223 */ /* 0x000fe200000100f9 */
[----:B------:R-:W-:Y:S01]  /*56f0*/  SHF.L.U32 R40, R40, 0x10, RZ ;  /* 0x0000001028287819 */ /* 0x000fe200000006ff */
[----:B------:R-:W-:Y:S01]  /*5700*/  FFMA.FTZ R134, R134, R146, R247 ;  /* 0x0000009286867223 */ /* 0x000fe200000100f7 */
[----:B------:R-:W-:Y:S01]  /*5710*/  SHF.L.U32 R39, R88, 0x10, RZ ;  /* 0x0000001058277819 */ /* 0x000fe200000006ff */
[C---:B------:R-:W-:Y:S01]  /*5720*/  FMUL.FTZ R131, R126.reuse, R131 ;  /* 0x000000837e837220 */ /* 0x040fe20000410000 */
[C---:B------:R-:W-:Y:S01]  /*5730*/  FMUL.FTZ R135, R126.reuse, R135 ;  /* 0x000000877e877220 */ /* 0x040fe20000410000 */
[----:B------:R-:W-:Y:S01]  /*5740*/  SHF.L.U32 R41, R41, 0x10, RZ ;  /* 0x0000001029297819 */ /* 0x000fe200000006ff */
[C---:B------:R-:W-:Y:S01]  /*5750*/  FMUL.FTZ R132, R126.reuse, R132 ;  /* 0x000000847e847220 */ /* 0x040fe20000410000 */
[----:B------:R-:W-:Y:S01]  /*5760*/  SHF.L.U32 R146, R89, 0x10, RZ ;  /* 0x0000001059927819 */ /* 0x000fe200000006ff */
[----:B------:R-:W-:Y:S01]  /*5770*/  FMUL.FTZ R136, R126, R136 ;  /* 0x000000887e887220 */ /* 0x000fe20000410000 */
[----:B------:R-:W-:-:S03]  /*5780*/  FFMA.FTZ R40, R135, R40, R252 ;  /* 0x0000002887287223 */ /* 0x000fc600000100fc */
[----:B------:R-:W-:Y:S01]  /*5790*/  FFMA.FTZ R41, R136, R41, R250 ;  /* 0x0000002988297223 */ /* 0x000fe200000100fa */
[----:B------:R-:W-:Y:S01]  /*57a0*/  FFMA.FTZ R132, R132, R146, R251 ;  /* 0x0000009284847223 */ /* 0x000fe200000100fb */
[C---:B------:R-:W-:Y:S01]  /*57b0*/  FMUL.FTZ R144, R126.reuse, R144 ;  /* 0x000000907e907220 */ /* 0x040fe20000410000 */
[----:B------:R-:W-:-:S03]  /*57c0*/  FMUL.FTZ R143, R126, R143 ;  /* 0x0000008f7e8f7220 */ /* 0x000fc60000410000 */
[----:B------:R-:W-:Y:S02]  /*57d0*/  F2FP.BF16.F32.PACK_AB R41, R41, R132 ;  /* 0x000000842929723e */ /* 0x000fe400000010ff */
[----:B------:R-:W-:Y:S02]  /*57e0*/  SHF.L.U32 R132, R94, 0x10, RZ ;  /* 0x000000105e847819 */ /* 0x000fe400000006ff */
[----:B------:R-:W-:Y:S01]  /*57f0*/  PRMT R42, R90, 0x7632, R42 ;  /* 0x000076325a2a7816 */ /* 0x000fe2000000002a */
[----:B------:R-:W-:Y:S02]  /*5800*/  FMUL.FTZ R142, R126, R142 ;  /* 0x0000008e7e8e7220 */ /* 0x000fe40000410000 */
[----:B------:R-:W-:Y:S01]  /*5810*/  FFMA.FTZ R143, R143, R132, R241 ;  /* 0x000000848f8f7223 */ /* 0x000fe200000100f1 */
[----:B------:R-:W-:Y:S01]  /*5820*/  SHF.L.U32 R42, R42, 0x10, RZ ;  /* 0x000000102a2a7819 */ /* 0x000fe200000006ff */
[----:B------:R-:W-:Y:S01]  /*5830*/  FMUL.FTZ R137, R126, R137 ;  /* 0x000000897e897220 */ /* 0x000fe20000410000 */
[----:B------:R-:W-:Y:S01]  /*5840*/  SHF.L.U32 R132, R92, 0x10, RZ ;  /* 0x000000105c847819 */ /* 0x000fe200000006ff */
[----:B------:R-:W-:Y:S01]  /*5850*/  FMUL.FTZ R141, R126, R141 ;  /* 0x0000008d7e8d7220 */ /* 0x000fe20000410000 */
[----:B------:R-:W-:-:S02]  /*5860*/  PRMT R130, R99, 0x7632, R130 ;  /* 0x0000763263827816 */ /* 0x000fc40000000082 */
[----:B------:R-:W-:Y:S01]  /*5870*/  PRMT R43, R91, 0x7632, R43 ;  /* 0x000076325b2b7816 */ /* 0x000fe2000000002b */
[----:B------:R-:W-:Y:S01]  /*5880*/  FFMA.FTZ R42, R137, R42, R248 ;  /* 0x0000002a892a7223 */ /* 0x000fe200000100f8 */
[----:B------:R-:W-:Y:S01]  /*5890*/  SHF.L.U32 R130, R130, 0x10, RZ ;  /* 0x0000001082827819 */ /* 0x000fe200000006ff */
[----:B------:R-:W-:Y:S01]  /*58a0*/  FFMA.FTZ R141, R141, R132, R245 ;  /* 0x000000848d8d7223 */ /* 0x000fe200000100f5 */
[C---:B------:R-:W-:Y:S01]  /*58b0*/  FMUL.FTZ R153, R126.reuse, R153 ;  /* 0x000000997e997220 */ /* 0x040fe20000410000 */
[C---:B------:R-:W-:Y:S01]  /*58c0*/  FMUL.FTZ R157, R126.reuse, R157 ;  /* 0x0000009d7e9d7220 */ /* 0x040fe20000410000 */
[----:B------:R-:W-:Y:S01]  /*58d0*/  SHF.L.U32 R43, R43, 0x10, RZ ;  /* 0x000000102b2b7819 */ /* 0x000fe200000006ff */
[C---:B------:R-:W-:Y:S01]  /*58e0*/  FMUL.FTZ R138, R126.reuse, R138 ;  /* 0x0000008a7e8a7220 */ /* 0x040fe20000410000 */
[----:B------:R-:W-:Y:S01]  /*58f0*/  SHF.L.U32 R132, R97, 0x10, RZ ;  /* 0x0000001061847819 */ /* 0x000fe200000006ff */
[C---:B------:R-:W-:Y:S01]  /*5900*/  FMUL.FTZ R151, R126.reuse, R151 ;  /* 0x000000977e977220 */ /* 0x040fe20000410000 */
[----:B------:R-:W-:Y:S01]  /*5910*/  FMUL.FTZ R227, R126, R216 ;  /* 0x000000d87ee37220 */ /* 0x000fe20000410000 */
[----:B------:R-:W-:-:S02]  /*5920*/  PRMT R135, R98, 0x7632, R135 ;  /* 0x0000763262877816 */ /* 0x000fc40000000087 */
[----:B------:R-:W-:Y:S01]  /*5930*/  PRMT R216, R103, 0x7632, R216 ;  /* 0x0000763267d87816 */ /* 0x000fe200000000d8 */
[----:B------:R-:W-:Y:S01]  /*5940*/  FFMA.FTZ R130, R157, R130, R211 ;  /* 0x000000829d827223 */ /* 0x000fe200000100d3 */
[----:B------:R-:W-:Y:S01]  /*5950*/  F2FP.BF16.F32.PACK_AB R42, R42, R133 ;  /* 0x000000852a2a723e */ /* 0x000fe200000010ff */
[----:B------:R-:W-:Y:S01]  /*5960*/  FFMA.FTZ R43, R138, R43, R246 ;  /* 0x0000002b8a2b7223 */ /* 0x000fe200000100f6 */
[----:B------:R-:W-:Y:S01]  /*5970*/  SHF.L.U32 R135, R135, 0x10, RZ ;  /* 0x0000001087877819 */ /* 0x000fe200000006ff */
[----:B------:R-:W-:Y:S01]  /*5980*/  FFMA.FTZ R151, R151, R132, R224 ;  /* 0x0000008497977223 */ /* 0x000fe200000100e0 */
[----:B------:R-:W-:Y:S01]  /*5990*/  SHF.L.U32 R133, R98, 0x10, RZ ;  /* 0x0000001062857819 */ /* 0x000fe200000006ff */
[C---:B------:R-:W-:Y:S01]  /*59a0*/  FMUL.FTZ R152, R126.reuse, R152 ;  /* 0x000000987e987220 */ /* 0x040fe20000410000 */
        /* <DEDUP_REMOVED lines=8> */
[C---:B------:R-:W-:Y:S01]  /*5a30*/  FMUL.FTZ R128, R126.reuse, R161 ;  /* 0x000000a17e807220 */ /* 0x040fe20000410000 */
[----:B------:R-:W-:Y:S01]  /*5a40*/  FMUL.FTZ R174, R126, R174 ;  /* 0x000000ae7eae7220 */ /* 0x000fe20000410000 */
[----:B------:R-:W-:Y:S01]  /*5a50*/  FFMA.FTZ R216, R172, R216, R197 ;  /* 0x000000d8acd87223 */ /* 0x000fe200000100c5 */
[----:B------:R-:W-:Y:S01]  /*5a60*/  FFMA.FTZ R132, R129, R132, R198 ;  /* 0x0000008481847223 */ /* 0x000fe200000100c6 */
[C---:B------:R-:W-:Y:S01]  /*5a70*/  FMUL.FTZ R161, R126.reuse, R218 ;  /* 0x000000da7ea17220 */ /* 0x040fe20000410000 */
[----:B------:R-:W-:Y:S01]  /*5a80*/  PRMT R218, R101, 0x7632, R218 ;  /* 0x0000763265da7816 */ /* 0x000fe200000000da */
[----:B------:R-:W-:Y:S01]  /*5a90*/  FMUL.FTZ R162, R126, R204 ;  /* 0x000000cc7ea27220 */ /* 0x000fe20000410000 */
[----:B------:R-:W-:Y:S01]  /*5aa0*/  FFMA.FTZ R138, R174, R138, R19 ;  /* 0x0000008aae8a7223 */ /* 0x000fe20000010013 */
[----:B------:R-:W-:Y:S01]  /*5ab0*/  FMUL.FTZ R150, R126, R150 ;  /* 0x000000967e967220 */ /* 0x000fe20000410000 */
[----:B------:R-:W-:-:S02]  /*5ac0*/  PRMT R204, R104, 0x7632, R204 ;  /* 0x0000763268cc7816 */ /* 0x000fc400000000cc */
[----:B------:R-:W-:Y:S01]  /*5ad0*/  PRMT R174, R117, 0x7632, R174 ;  /* 0x0000763275ae7816 */ /* 0x000fe200000000ae */
[----:B------:R-:W-:Y:S01]  /*5ae0*/  FMUL.FTZ R37, R126, R160 ;  /* 0x000000a07e257220 */ /* 0x000fe20000410000 */
[----:B------:R-:W-:Y:S01]  /*5af0*/  SHF.L.U32 R218, R218, 0x10, RZ ;  /* 0x00000010dada7819 */ /* 0x000fe200000006ff */
[----:B------:R-:W-:Y:S01]  /*5b00*/  FMUL.FTZ R164, R126, R164 ;  /* 0x000000a47ea47220 */ /* 0x000fe20000410000 */
[----:B------:R-:W-:Y:S01]  /*5b10*/  SHF.L.U32 R204, R204, 0x10, RZ ;  /* 0x00000010cccc7819 */ /* 0x000fe200000006ff */
[----:B------:R-:W-:Y:S01]  /*5b20*/  FMUL.FTZ R178, R126, R178 ;  /* 0x000000b27eb27220 */ /* 0x000fe20000410000 */
        /* <DEDUP_REMOVED lines=31> */
[----:B----4-:R-:W-:-:S05]  /*5d20*/  FFMA.FTZ R131, R131, R39, R148 ;  /* 0x0000002783837223 */ /* 0x010fca0000010094 */
[----:B------:R-:W-:Y:S02]  /*5d30*/  F2FP.BF16.F32.PACK_AB R40, R40, R131 ;  /* 0x000000832828723e */ /* 0x000fe400000010ff */
[----:B------:R-:W-:-:S05]  /*5d40*/  SHF.L.U32 R131, R95, 0x10, RZ ;  /* 0x000000105f837819 */ /* 0x000fca00000006ff */
[----:B------:R-:W-:Y:S01]  /*5d50*/  FFMA.FTZ R144, R144, R131, R238 ;  /* 0x0000008390907223 */ /* 0x000fe200000100ee */
[----:B------:R-:W-:-:S05]  /*5d60*/  SHF.L.U32 R131, R93, 0x10, RZ ;  /* 0x000000105d837819 */ /* 0x000fca00000006ff */
[----:B------:R-:W-:Y:S01]  /*5d70*/  FFMA.FTZ R142, R142, R131, R243 ;  /* 0x000000838e8e7223 */ /* 0x000fe200000100f3 */
[----:B------:R-:W-:-:S05]  /*5d80*/  SHF.L.U32 R131, R99, 0x10, RZ ;  /* 0x0000001063837819 */ /* 0x000fca00000006ff */
[----:B------:R-:W-:-:S05]  /*5d90*/  FFMA.FTZ R131, R153, R131, R212 ;  /* 0x0000008399837223 */ /* 0x000fca00000100d4 */
[----:B------:R-:W-:Y:S01]  /*5da0*/  F2FP.BF16.F32.PACK_AB R131, R130, R131 ;  /* 0x000000838283723e */ /* 0x000fe200000010ff */
[----:B------:R-:W-:Y:S01]  /*5db0*/  FFMA.FTZ R130, R152, R133, R214 ;  /* 0x0000008598827223 */ /* 0x000fe200000100d6 */
[----:B------:R-:W-:-:S04]  /*5dc0*/  SHF.L.U32 R133, R96, 0x10, RZ ;  /* 0x0000001060857819 */ /* 0x000fc800000006ff */
[----:B------:R-:W-:Y:S02]  /*5dd0*/  F2FP.BF16.F32.PACK_AB R130, R135, R130 ;  /* 0x000000828782723e */ /* 0x000fe400000010ff */
[----:B------:R-:W-:Y:S02]  /*5de0*/  F2FP.BF16.F32.PACK_AB R135, R216, R132 ;  /* 0x00000084d887723e */ /* 0x000fe400000010ff */
[----:B------:R-:W-:Y:S01]  /*5df0*/  SHF.L.U32 R132, R101, 0x10, RZ ;  /* 0x0000001065847819 */ /* 0x000fe200000006ff */
[----:B------:R-:W-:Y:S01]  /*5e00*/  FFMA.FTZ R150, R150, R133, R236 ;  /* 0x0000008596967223 */ /* 0x000fe200000100ec */
        /* <DEDUP_REMOVED lines=11> */
[----:B------:R-:W-:Y:S01]  /*5ec0*/  PRMT R126, R94, 0x7632, R126 ;  /* 0x000076325e7e7816 */ /* 0x000fe2000000007e */
[----:B------:R-:W-:Y:S01]  /*5ed0*/  FFMA.FTZ R204, R178, R204, R195 ;  /* 0x000000ccb2cc7223 */ /* 0x000fe200000100c3 */
[----:B------:R-:W-:Y:S01]  /*5ee0*/  FFMA.FTZ R174, R166, R174, R30 ;  /* 0x000000aea6ae7223 */ /* 0x000fe2000001001e */
[----:B------:R-:W-:Y:S01]  /*5ef0*/  F2FP.BF16.F32.PACK_AB R43, R43, R134 ;  /* 0x000000862b2b723e */ /* 0x000fe200000010ff */
[----:B------:R-:W-:Y:S01]  /*5f00*/  FFMA.FTZ R134, R128, R133, R200 ;  /* 0x0000008580867223 */ /* 0x000fe200000100c8 */
[----:B------:R-:W-:-:S02]  /*5f10*/  PRMT R178, R119, 0x7632, R178 ;  /* 0x0000763277b27816 */ /* 0x000fc400000000b2 */
[----:B------:R-:W-:Y:S02]  /*5f20*/  PRMT R166, R122, 0x7632, R166 ;  /* 0x000076327aa67816 */ /* 0x000fe400000000a6 */
[----:B------:R-:W-:Y:S02]  /*5f30*/  F2FP.BF16.F32.PACK_AB R125, R125, R142 ;  /* 0x0000008e7d7d723e */ /* 0x000fe400000010ff */
[----:B------:R-:W-:Y:S02]  /*5f40*/  SHF.L.U32 R126, R126, 0x10, RZ ;  /* 0x000000107e7e7819 */ /* 0x000fe400000006ff */
[----:B------:R-:W-:Y:S02]  /*5f50*/  F2FP.BF16.F32.PACK_AB R133, R218, R37 ;  /* 0x00000025da85723e */ /* 0x000fe400000010ff */
[----:B------:R-:W-:Y:S02]  /*5f60*/  SHF.L.U32 R142, R106, 0x10, RZ ;  /* 0x000000106a8e7819 */ /* 0x000fe400000006ff */
[----:B------:R-:W-:-:S02]  /*5f70*/  SHF.L.U32 R37, R104, 0x10, RZ ;  /* 0x0000001068257819 */ /* 0x000fc400000006ff */
[----:B------:R-:W-:Y:S02]  /*5f80*/  SHF.L.U32 R178, R178, 0x10, RZ ;  /* 0x00000010b2b27819 */ /* 0x000fe400000006ff */
[----:B------:R-:W-:Y:S01]  /*5f90*/  SHF.L.U32 R166, R166, 0x10, RZ ;  /* 0x00000010a6a67819 */ /* 0x000fe200000006ff */
[----:B------:R-:W-:Y:S01]  /*5fa0*/  FFMA.FTZ R126, R147, R126, R240 ;  /* 0x0000007e937e7223 */ /* 0x000fe200000100f0 */
[----:B------:R-:W-:Y:S01]  /*5fb0*/  FFMA.FTZ R179, R179, R142, R183 ;  /* 0x0000008eb3b37223 */ /* 0x000fe200000100b7 */
[----:B------:R-:W-:Y:S01]  /*5fc0*/  FFMA.FTZ R182, R182, R37, R196 ;  /* 0x00000025b6b67223 */ /* 0x000fe200000100c4 */
[----:B------:R-:W-:Y:S01]  /*5fd0*/  SHF.L.U32 R142, R111, 0x10, RZ ;  /* 0x000000106f8e7819 */ /* 0x000fe200000006ff */
[----:B------:R-:W-:Y:S01]  /*5fe0*/  FFMA.FTZ R178, R234, R178, R32 ;  /* 0x000000b2eab27223 */ /* 0x000fe20000010020 */
[----:B------:R-:W-:Y:S01]  /*5ff0*/  SHF.L.U32 R37, R110, 0x10, RZ ;  /* 0x000000106e257819 */ /* 0x000fe200000006ff */
[----:B------:R-:W-:Y:S01]  /*6000*/  FFMA.FTZ R166, R235, R166, R35 ;  /* 0x000000a6eba67223 */ /* 0x000fe20000010023 */
[----:B------:R-:W-:Y:S01]  /*6010*/  F2FP.BF16.F32.PACK_AB R126, R126, R143 ;  /* 0x0000008f7e7e723e */ /* 0x000fe200000010ff */
[----:B------:R-:W0:Y:S01]  /*6020*/  LDC.64 R234, c[0x0][0x2b8] ;  /* 0x0000ae00ffea7b82 */ /* 0x000e220000000a00 */
[----:B------:R-:W-:Y:S01]  /*6030*/  FFMA.FTZ R143, R189, R142, R5 ;  /* 0x0000008ebd8f7223 */ /* 0x000fe20000010005 */
[----:B------:R-:W-:Y:S01]  /*6040*/  FFMA.FTZ R142, R188, R37, R4 ;  /* 0x00000025bc8e7223 */ /* 0x000fe20000010004 */
[----:B------:R-:W-:-:S02]  /*6050*/  SHF.L.U32 R37, R108, 0x10, RZ ;  /* 0x000000106c257819 */ /* 0x000fc400000006ff */
[----:B------:R-:W-:Y:S02]  /*6060*/  PRMT R215, R96, 0x7632, R215 ;  /* 0x0000763260d77816 */ /* 0x000fe400000000d7 */
[----:B------:R-:W-:Y:S01]  /*6070*/  PRMT R124, R92, 0x7632, R124 ;  /* 0x000076325c7c7816 */ /* 0x000fe2000000007c */
[----:B------:R-:W-:Y:S01]  /*6080*/  FFMA.FTZ R186, R186, R37, R2 ;  /* 0x00000025baba7223 */ /* 0x000fe20000010002 */
[----:B------:R-:W-:Y:S02]  /*6090*/  SHF.L.U32 R37, R114, 0x10, RZ ;  /* 0x0000001072257819 */ /* 0x000fe400000006ff */
[----:B------:R-:W-:Y:S02]  /*60a0*/  SHF.L.U32 R215, R215, 0x10, RZ ;  /* 0x00000010d7d77819 */ /* 0x000fe400000006ff */
[----:B------:R-:W-:Y:S01]  /*60b0*/  PRMT R205, R97, 0x7632, R205 ;  /* 0x0000763261cd7816 */ /* 0x000fe200000000cd */
[----:B------:R-:W-:Y:S01]  /*60c0*/  FFMA.FTZ R171, R171, R37, R8 ;  /* 0x00000025abab7223 */ /* 0x000fe20000010008 */
[----:B------:R-:W-:-:S02]  /*60d0*/  SHF.L.U32 R124, R124, 0x10, RZ ;  /* 0x000000107c7c7819 */ /* 0x000fc400000006ff */
[----:B------:R-:W-:Y:S01]  /*60e0*/  PRMT R203, R111, 0x7632, R203 ;  /* 0x000076326fcb7816 */ /* 0x000fe200000000cb */
[----:B------:R-:W-:Y:S01]  /*60f0*/  FFMA.FTZ R215, R154, R215, R233 ;  /* 0x000000d79ad77223 */ /* 0x000fe200000100e9 */
[----:B------:R-:W-:Y:S02]  /*6100*/  SHF.L.U32 R205, R205, 0x10, RZ ;  /* 0x00000010cdcd7819 */ /* 0x000fe400000006ff */
[----:B------:R-:W-:Y:S02]  /*6110*/  PRMT R202, R110, 0x7632, R202 ;  /* 0x000076326eca7816 */ /* 0x000fe400000000ca */
[----:B------:R-:W-:Y:S01]  /*6120*/  SHF.L.U32 R37, R113, 0x10, RZ ;  /* 0x0000001071257819 */ /* 0x000fe200000006ff */
[----:B------:R-:W-:Y:S01]  /*6130*/  FFMA.FTZ R124, R145, R124, R244 ;  /* 0x0000007c917c7223 */ /* 0x000fe200000100f4 */
[----:B------:R-:W-:Y:S01]  /*6140*/  SHF.L.U32 R203, R203, 0x10, RZ ;  /* 0x00000010cbcb7819 */ /* 0x000fe200000006ff */
[----:B------:R-:W-:Y:S01]  /*6150*/  FFMA.FTZ R205, R155, R205, R223 ;  /* 0x000000cd9bcd7223 */ /* 0x000fe200000100df */
[----:B------:R-:W-:Y:S01]  /*6160*/  SHF.L.U32 R202, R202, 0x10, RZ ;  /* 0x00000010caca7819 */ /* 0x000fe200000006ff */
[----:B------:R-:W-:Y:S01]  /*6170*/  FFMA.FTZ R170, R170, R37, R7 ;  /* 0x00000025aaaa7223 */ /* 0x000fe20000010007 */
[----:B------:R-:W-:Y:S01]  /*6180*/  F2FP.BF16.F32.PACK_AB R128, R215, R150 ;  /* 0x00000096d780723e */ /* 0x000fe200000010ff */
[----:B------:R-:W-:Y:S01]  /*6190*/  FFMA.FTZ R203, R193, R203, R24 ;  /* 0x000000cbc1cb7223 */ /* 0x000fe20000010018 */
[----:B------:R-:W-:-:S02]  /*61a0*/  SHF.L.U32 R150, R119, 0x10, RZ ;  /* 0x0000001077967819 */ /* 0x000fc400000006ff */
[----:B------:R-:W-:Y:S01]  /*61b0*/  SHF.L.U32 R37, R118, 0x10, RZ ;  /* 0x0000001076257819 */ /* 0x000fe200000006ff */
[----:B0-----:R-:W-:Y:S01]  /*61c0*/  IMAD.WIDE.U32 R146, R38, 0x10, R234 ;  /* 0x0000001026927825 */ /* 0x001fe200078e00ea */
[----:B------:R-:W-:-:S03]  /*61d0*/  PRMT R193, R109, 0x7632, R193 ;  /* 0x000076326dc17816 */ /* 0x000fc600000000c1 */
[----:B------:R-:W-:Y:S01]  /*61e0*/  FFMA.FTZ R202, R192, R202, R23 ;  /* 0x000000cac0ca7223 */ /* 0x000fe20000010017 */
[----:B------:R-:W-:Y:S01]  /*61f0*/  F2FP.BF16.F32.PACK_AB R124, R124, R141 ;  /* 0x0000008d7c7c723e */ /* 0x000fe200000010ff */
[----:B------:R-:W-:Y:S01]  /*6200*/  IMAD.WIDE.U32 R154, R139, 0x10, R234 ;  /* 0x000000108b9a7825 */ /* 0x000fe200078e00ea */
[----:B------:R-:W-:Y:S02]  /*6210*/  PRMT R137, R105, 0x7632, R137 ;  /* 0x0000763269897816 */ /* 0x000fe40000000089 */
[----:B------:R-:W-:Y:S01]  /*6220*/  F2FP.BF16.F32.PACK_AB R127, R127, R144 ;  /* 0x000000907f7f723e */ /* 0x000fe200000010ff */
[----:B------:R-:W-:Y:S01]  /*6230*/  IMAD.WIDE.U32 R156, R149, 0x10, R234 ;  /* 0x00000010959c7825 */ /* 0x000fe200078e00ea */
[----:B------:R-:W-:-:S03]  /*6240*/  SHF.L.U32 R141, R105, 0x10, RZ ;  /* 0x00000010698d7819 */ /* 0x000fc600000006ff */
[----:B------:R-:W-:Y:S01]  /*6250*/  FFMA.FTZ R222, R222, R150, R13 ;  /* 0x00000096dede7223 */ /* 0x000fe2000001000d */
[----:B------:R-:W-:Y:S01]  /*6260*/  PRMT R217, R102, 0x7632, R217 ;  /* 0x0000763266d97816 */ /* 0x000fe200000000d9 */
[----:B------:R-:W-:Y:S01]  /*6270*/  FFMA.FTZ R221, R221, R37, R12 ;  /* 0x00000025dddd7223 */ /* 0x000fe2000001000c */
[----:B------:R-:W-:Y:S02]  /*6280*/  PRMT R192, R115, 0x7632, R192 ;  /* 0x0000763273c07816 */ /* 0x000fe400000000c0 */
[----:B------:R-:W-:Y:S02]  /*6290*/  F2FP.BF16.F32.PACK_AB R129, R205, R151 ;  /* 0x00000097cd81723e */ /* 0x000fe400000010ff */
[----:B------:R-:W-:Y:S01]  /*62a0*/  SHF.L.U32 R144, R109, 0x10, RZ ;  /* 0x000000106d907819 */ /* 0x000fe200000006ff */
[----:B------:R-:W-:Y:S01]  /*62b0*/  STG.E.128 desc[UR4][R146.64], R40 ;  /* 0x0000002892007986 */ /* 0x000fe2000c101d04 */
[----:B------:R-:W-:Y:S02]  /*62c0*/  SHF.L.U32 R193, R193, 0x10, RZ ;  /* 0x00000010c1c17819 */ /* 0x000fe400000006ff */
[----:B------:R-:W-:-:S02]  /*62d0*/  SHF.L.U32 R150, R117, 0x10, RZ ;  /* 0x0000001075967819 */ /* 0x000fc400000006ff */
[----:B------:R-:W-:Y:S01]  /*62e0*/  SHF.L.U32 R37, R116, 0x10, RZ ;  /* 0x0000001074257819 */ /* 0x000fe200000006ff */
[----:B------:R-:W-:Y:S01]  /*62f0*/  FFMA.FTZ R180, R180, R141, R185 ;  /* 0x0000008db4b47223 */ /* 0x000fe200000100b9 */
[----:B------:R-:W-:Y:S01]  /*6300*/  SHF.L.U32 R137, R137, 0x10, RZ ;  /* 0x0000001089897819 */ /* 0x000fe200000006ff */
[----:B------:R-:W-:Y:S01]  /*6310*/  STG.E.128 desc[UR4][R154.64], R124 ;  /* 0x0000007c9a007986 */ /* 0x000fe2000c101d04 */
[----:B------:R-:W-:Y:S01]  /*6320*/  SHF.L.U32 R217, R217, 0x10, RZ ;  /* 0x00000010d9d97819 */ /* 0x000fe200000006ff */
[----:B------:R-:W-:Y:S01]  /*6330*/  FFMA.FTZ R141, R187, R144, R3 ;  /* 0x00000090bb8d7223 */ /* 0x000fe20000010003 */
[----:B------:R-:W-:Y:S01]  /*6340*/  SHF.L.U32 R192, R192, 0x10, RZ ;  /* 0x00000010c0c07819 */ /* 0x000fe200000006ff */
[----:B------:R0:W-:Y:S01]  /*6350*/  STG.E.128 desc[UR4][R156.64], R128 ;  /* 0x000000809c007986 */ /* 0x0001e2000c101d04 */
[----:B------:R-:W-:Y:S02]  /*6360*/  PRMT R225, R100, 0x7632, R225 ;  /* 0x0000763264e17816 */ /* 0x000fe400000000e1 */
[----:B------:R-:W-:Y:S01]  /*6370*/  PRMT R136, R107, 0x7632, R136 ;  /* 0x000076326b887816 */ /* 0x000fe20000000088 */
[----:B------:R-:W-:Y:S01]  /*6380*/  FFMA.FTZ R193, R191, R193, R22 ;  /* 0x000000c1bfc17223 */ /* 0x000fe20000010016 */
[----:B------:R-:W-:Y:S01]  /*6390*/  SHF.L.U32 R144, R115, 0x10, RZ ;  /* 0x0000001073907819 */ /* 0x000fe200000006ff */
[----:B------:R-:W-:Y:S01]  /*63a0*/  FFMA.FTZ R220, R220, R150, R11 ;  /* 0x00000096dcdc7223 */ /* 0x000fe2000001000b */
[----:B------:R-:W-:Y:S01]  /*63b0*/  FFMA.FTZ R219, R219, R37, R10 ;  /* 0x00000025dbdb7223 */ /* 0x000fe2000001000a */
[----:B------:R-:W-:Y:S01]  /*63c0*/  FFMA.FTZ R137, R175, R137, R184 ;  /* 0x00000089af897223 */ /* 0x000fe200000100b8 */
[----:B------:R-:W-:Y:S01]  /*63d0*/  PRMT R191, R114, 0x7632, R191 ;  /* 0x0000763272bf7816 */ /* 0x000fe200000000bf */
[----:B------:R-:W-:Y:S01]  /*63e0*/  FFMA.FTZ R217, R165, R217, R199 ;  /* 0x000000d9a5d97223 */ /* 0x000fe200000100c7 */
[----:B------:R-:W-:Y:S01]  /*63f0*/  PRMT R145, R113, 0x7632, R145 ;  /* 0x0000763271917816 */ /* 0x000fe20000000091 */
[----:B------:R-:W-:Y:S01]  /*6400*/  FFMA.FTZ R192, R167, R192, R28 ;  /* 0x000000c0a7c07223 */ /* 0x000fe2000001001c */
[----:B------:R-:W-:-:S02]  /*6410*/  SHF.L.U32 R150, R123, 0x10, RZ ;  /* 0x000000107b967819 */ /* 0x000fc400000006ff */
[----:B------:R-:W-:Y:S01]  /*6420*/  SHF.L.U32 R37, R122, 0x10, RZ ;  /* 0x000000107a257819 */ /* 0x000fe200000006ff */
[----:B0-----:R-:W0:Y:S01]  /*6430*/  LDC.64 R128, c[0x0][0x210] ;  /* 0x00008400ff807b82 */ /* 0x001e220000000a00 */
[----:B------:R-:W-:Y:S02]  /*6440*/  SHF.L.U32 R225, R225, 0x10, RZ ;  /* 0x00000010e1e17819 */ /* 0x000fe400000006ff */
[----:B------:R-:W-:Y:S02]  /*6450*/  SHF.L.U32 R136, R136, 0x10, RZ ;  /* 0x0000001088887819 */ /* 0x000fe400000006ff */
[----:B------:R-:W-:Y:S02]  /*6460*/  PRMT R175, R118, 0x7632, R175 ;  /* 0x0000763276af7816 */ /* 0x000fe400000000af */
[----:B------:R-:W-:Y:S02]  /*6470*/  PRMT R172, R116, 0x7632, R172 ;  /* 0x0000763274ac7816 */ /* 0x000fe400000000ac */
[----:B------:R-:W-:-:S02]  /*6480*/  SHF.L.U32 R132, R100, 0x10, RZ ;  /* 0x0000001064847819 */ /* 0x000fc400000006ff */
[----:B------:R-:W-:Y:S01]  /*6490*/  SHF.L.U32 R139, R107, 0x10, RZ ;  /* 0x000000106b8b7819 */ /* 0x000fe200000006ff */
[----:B------:R-:W-:Y:S01]  /*64a0*/  FFMA.FTZ R201, R201, R144, R9 ;  /* 0x00000090c9c97223 */ /* 0x000fe20000010009 */
[----:B------:R-:W-:Y:S02]  /*64b0*/  PRMT R167, R123, 0x7632, R167 ;  /* 0x000076327ba77816 */ /* 0x000fe400000000a7 */
[----:B------:R-:W-:Y:S02]  /*64c0*/  PRMT R165, R121, 0x7632, R165 ;  /* 0x0000763279a57816 */ /* 0x000fe400000000a5 */
        /* <DEDUP_REMOVED lines=11> */
[----:B------:R-:W-:Y:S01]  /*6580*/  SHF.L.U32 R167, R167, 0x10, RZ ;  /* 0x00000010a7a77819 */ /* 0x000fe200000006ff */
[----:B------:R-:W-:Y:S01]  /*6590*/  FFMA.FTZ R139, R181, R139, R0 ;  /* 0x0000008bb58b7223 */ /* 0x000fe20000010000 */
[----:B------:R-:W-:Y:S02]  /*65a0*/  SHF.L.U32 R165, R165, 0x10, RZ ;  /* 0x00000010a5a57819 */ /* 0x000fe400000006ff */
[----:B------:R-:W-:-:S02]  /*65b0*/  SHF.L.U32 R164, R164, 0x10, RZ ;  /* 0x00000010a4a47819 */ /* 0x000fc400000006ff */
[----:B------:R-:W-:Y:S02]  /*65c0*/  SHF.L.U32 R150, R121, 0x10, RZ ;  /* 0x0000001079967819 */ /* 0x000fe400000006ff */
[----:B------:R-:W-:Y:S01]  /*65d0*/  SHF.L.U32 R37, R120, 0x10, RZ ;  /* 0x0000001078257819 */ /* 0x000fe200000006ff */
        /* <DEDUP_REMOVED lines=8> */
[----:B------:R-:W-:Y:S01]  /*6660*/  IMAD.WIDE.U32 R160, R158, 0x10, R234 ;  /* 0x000000109ea07825 */ /* 0x000fe200078e00ea */
[----:B------:R-:W-:-:S03]  /*6670*/  F2FP.BF16.F32.PACK_AB R134, R217, R134 ;  /* 0x00000086d986723e */ /* 0x000fc600000010ff */
[----:B------:R-:W-:Y:S01]  /*6680*/  FFMA.FTZ R229, R229, R150, R15 ;  /* 0x00000096e5e57223 */ /* 0x000fe2000001000f */
[----:B------:R-:W-:Y:S01]  /*6690*/  FFMA.FTZ R231, R231, R37, R14 ;  /* 0x00000025e7e77223 */ /* 0x000fe2000001000e */
[----:B------:R-:W-:Y:S01]  /*66a0*/  F2FP.BF16.F32.PACK_AB R132, R225, R132 ;  /* 0x00000084e184723e */ /* 0x000fe200000010ff */
[--C-:B------:R-:W-:Y:S01]  /*66b0*/  IMAD.WIDE.U32 R162, R173, 0x10, R234.reuse ;  /* 0x00000010ada27825 */ /* 0x100fe200078e00ea */
[----:B------:R-:W-:Y:S02]  /*66c0*/  F2FP.BF16.F32.PACK_AB R139, R136, R139 ;  /* 0x0000008b888b723e */ /* 0x000fe400000010ff */
[----:B------:R-:W-:Y:S01]  /*66d0*/  F2FP.BF16.F32.PACK_AB R138, R138, R179 ;  /* 0x000000b38a8a723e */ /* 0x000fe200000010ff */
[----:B------:R-:W-:Y:S01]  /*66e0*/  IMAD.WIDE.U32 R176, R176, 0x10, R234 ;  /* 0x00000010b0b07825 */ /* 0x000fe200078e00ea */
[----:B------:R-:W-:Y:S02]  /*66f0*/  F2FP.BF16.F32.PACK_AB R137, R137, R180 ;  /* 0x000000b48989723e */ /* 0x000fe400000010ff */
[----:B------:R-:W-:-:S02]  /*6700*/  F2FP.BF16.F32.PACK_AB R136, R204, R182 ;  /* 0x000000b6cc88723e */ /* 0x000fc400000010ff */
[----:B------:R-:W-:Y:S01]  /*6710*/  LEA R130, P1, R168, UR14, 0x4 ;  /* 0x0000000ea8827c11 */ /* 0x000fe2000f8220ff */
[--C-:B------:R-:W-:Y:S01]  /*6720*/  IMAD.WIDE.U32 R38, R194, 0x10, R234.reuse ;  /* 0x00000010c2267825 */ /* 0x100fe200078e00ea */
[----:B------:R-:W-:Y:S02]  /*6730*/  F2FP.BF16.F32.PACK_AB R143, R203, R143 ;  /* 0x0000008fcb8f723e */ /* 0x000fe400000010ff */
[----:B------:R-:W-:Y:S02]  /*6740*/  F2FP.BF16.F32.PACK_AB R142, R202, R142 ;  /* 0x0000008eca8e723e */ /* 0x000fe400000010ff */
[----:B------:R-:W-:Y:S02]  /*6750*/  F2FP.BF16.F32.PACK_AB R141, R193, R141 ;  /* 0x0000008dc18d723e */ /* 0x000fe400000010ff */
[----:B------:R-:W-:Y:S01]  /*6760*/  F2FP.BF16.F32.PACK_AB R140, R140, R186 ;  /* 0x000000ba8c8c723e */ /* 0x000fe200000010ff */
[----:B------:R-:W-:Y:S01]  /*6770*/  IMAD.WIDE.U32 R148, R206, 0x10, R234 ;  /* 0x00000010ce947825 */ /* 0x000fe200078e00ea */
[----:B------:R-:W-:-:S02]  /*6780*/  F2FP.BF16.F32.PACK_AB R147, R192, R201 ;  /* 0x000000c9c093723e */ /* 0x000fc400000010ff */
[----:B------:R-:W-:Y:S02]  /*6790*/  F2FP.BF16.F32.PACK_AB R146, R191, R171 ;  /* 0x000000abbf92723e */ /* 0x000fe400000010ff */
[----:B------:R-:W-:Y:S02]  /*67a0*/  F2FP.BF16.F32.PACK_AB R145, R145, R170 ;  /* 0x000000aa9191723e */ /* 0x000fe400000010ff */
[----:B------:R-:W-:Y:S01]  /*67b0*/  F2FP.BF16.F32.PACK_AB R144, R190, R144 ;  /* 0x00000090be90723e */ /* 0x000fe200000010ff */
[----:B------:R1:W-:Y:S01]  /*67c0*/  STG.E.128 desc[UR4][R160.64], R132 ;  /* 0x00000084a0007986 */ /* 0x0003e2000c101d04 */
[----:B------:R-:W-:Y:S02]  /*67d0*/  F2FP.BF16.F32.PACK_AB R43, R178, R222 ;  /* 0x000000deb22b723e */ /* 0x000fe400000010ff */
[----:B------:R-:W-:Y:S02]  /*67e0*/  F2FP.BF16.F32.PACK_AB R42, R175, R221 ;  /* 0x000000ddaf2a723e */ /* 0x000fe400000010ff */
[----:B------:R-:W-:-:S02]  /*67f0*/  F2FP.BF16.F32.PACK_AB R41, R174, R220 ;  /* 0x000000dcae29723e */ /* 0x000fc400000010ff */
[----:B------:R-:W-:Y:S01]  /*6800*/  F2FP.BF16.F32.PACK_AB R40, R172, R219 ;  /* 0x000000dbac28723e */ /* 0x000fe200000010ff */
[----:B------:R1:W-:Y:S01]  /*6810*/  STG.E.128 desc[UR4][R162.64], R136 ;  /* 0x00000088a2007986 */ /* 0x0003e2000c101d04 */
[----:B------:R-:W-:Y:S02]  /*6820*/  F2FP.BF16.F32.PACK_AB R127, R167, R230 ;  /* 0x000000e6a77f723e */ /* 0x000fe400000010ff */
[----:B------:R-:W-:Y:S02]  /*6830*/  F2FP.BF16.F32.PACK_AB R126, R166, R228 ;  /* 0x000000e4a67e723e */ /* 0x000fe400000010ff */
[----:B------:R-:W-:Y:S02]  /*6840*/  F2FP.BF16.F32.PACK_AB R125, R165, R229 ;  /* 0x000000e5a57d723e */ /* 0x000fe400000010ff */
[----:B------:R-:W-:Y:S02]  /*6850*/  LEA.HI.X R131, R168, UR15, RZ, 0x4, P1 ;  /* 0x0000000fa8837c11 */ /* 0x000fe400088f24ff */
[----:B------:R-:W-:Y:S01]  /*6860*/  F2FP.BF16.F32.PACK_AB R124, R164, R231 ;  /* 0x000000e7a47c723e */ /* 0x000fe200000010ff */
[----:B------:R1:W-:Y:S01]  /*6870*/  STG.E.128 desc[UR4][R176.64], R140 ;  /* 0x0000008cb0007986 */ /* 0x0003e2000c101d04 */
[----:B0-----:R-:W-:-:S03]  /*6880*/  LEA R18, R128, R18, 0x2 ;  /* 0x0000001280127211 */ /* 0x001fc600078e10ff */
[----:B------:R1:W-:Y:S04]  /*6890*/  STG.E.128 desc[UR4][R38.64], R144 ;  /* 0x0000009026007986 */ /* 0x0003e8000c101d04 */
[----:B------:R1:W-:Y:S04]  /*68a0*/  STG.E.128 desc[UR4][R148.64], R40 ;  /* 0x0000002894007986 */ /* 0x0003e8000c101d04 */
[----:B------:R1:W-:Y:S01]  /*68b0*/  STG.E.128 desc[UR4][R130.64], R124 ;  /* 0x0000007c82007986 */ /* 0x0003e2000c101d04 */
[----:B------:R-:W-:-:S13]  /*68c0*/  ISETP.GE.AND P1, PT, R18, R129, PT ;  /* 0x000000811200720c */ /* 0x000fda0003f26270 */
[----:B------:R-:W-:Y:S05]  /*68d0*/  @!P1 BRA `(.L_x_1218) ;  /* 0xffffffa400709947 */ /* 0x000fea000383ffff */
[----:B------:R-:W-:Y:S05]  /*68e0*/  EXIT ;  /* 0x000000000000794d */ /* 0x000fea0003800000 */
.L_x_1217:
[----:B------:R-:W-:Y:S01]  /*68f0*/  BSSY B0, `(.L_x_1219) ;  /* 0x0000008000007945 */ /* 0x000fe20003800000 */
[----:B------:R-:W-:Y:S02]  /*6900*/  MOV R167, R127 ;  /* 0x0000007f00a77202 */ /* 0x000fe40000000f00 */
[----:B------:R-:W-:Y:S02]  /*6910*/  MOV R126, 0x1 ;  /* 0x00000001007e7802 */ /* 0x000fe40000000f00 */
[----:B------:R-:W-:Y:S02]  /*6920*/  MOV R125, 0x1f ;  /* 0x0000001f007d7802 */ /* 0x000fe40000000f00 */
[----:B------:R-:W-:-:S07]  /*6930*/  MOV R124, 0xffffffff ;  /* 0xffffffff007c7802 */ /* 0x000fce0000000f00 */
[----:B------:R-:W-:Y:S05]  /*6940*/  WARPSYNC.COLLECTIVE R124, `(.L_x_1220) ;  /* 0x000000007c087348 */ /* 0x000fea0003c00000 */
[----:B------:R0:W1:Y:S02]  /*6950*/  SHFL.BFLY P3, R124, R167, R126, R125 ;  /* 0x0c00007ea77c7389 */ /* 0x000064000006007d */
[----:B01----:R-:W-:Y:S01]  /*6960*/  ENDCOLLECTIVE ;  /* 0x000000000000791b */ /* 0x003fe20003800000 */
.L_x_1220:
[----:B------:R-:W-:Y:S05]  /*6970*/  BSYNC B0 ;  /* 0x0000000000007941 */ /* 0x000fea0003800000 */
.L_x_1219:
[----:B------:R-:W-:Y:S01]  /*6980*/  FADD.FTZ R127, R127, R124 ;  /* 0x0000007c7f7f7221 */ /* 0x000fe20000010000 */
[----:B------:R-:W-:Y:S01]  /*6990*/  HFMA2.MMA R126, -RZ, RZ, 0, 1.1920928955078125e-07 ;  /* 0x00000002ff7e7435 */ /* 0x000fe200000001ff */
[----:B------:R-:W-:Y:S01]  /*69a0*/  MOV R124, 0xffffffff ;  /* 0xffffffff007c7802 */ /* 0x000fe20000000f00 */
[----:B------:R-:W0:Y:S01]  /*69b0*/  LDC R232, c[0x0][0x290] ;  /* 0x0000a400ffe87b82 */ /* 0x000e220000000800 */
[----:B------:R-:W-:Y:S02]  /*69c0*/  MOV R125, 0x1f ;  /* 0x0000001f007d7802 */ /* 0x000fe40000000f00 */
[----:B------:R-:W-:-:S07]  /*69d0*/  MOV R167, R127 ;  /* 0x0000007f00a77202 */ /* 0x000fce0000000f00 */
[----:B0-----:R-:W-:Y:S05]  /*69e0*/  WARPSYNC.COLLECTIVE R124, `(.L_x_1221) ;  /* 0x000000007c087348 */ /* 0x001fea0003c00000 */
[----:B------:R1:W2:Y:S02]  /*69f0*/  SHFL.BFLY P3, R124, R167, R126, R125 ;  /* 0x0c00007ea77c7389 */ /* 0x0002a4000006007d */
[----:B012---:R-:W-:Y:S01]  /*6a00*/  ENDCOLLECTIVE ;  /* 0x000000000000791b */ /* 0x007fe20003800000 */
.L_x_1221:
[----:B------:R-:W-:Y:S01]  /*6a10*/  HFMA2.MMA R126, -RZ, RZ, 0, 2.384185791015625e-07 ;  /* 0x00000004ff7e7435 */ /* 0x000fe200000001ff */
[----:B------:R-:W-:Y:S01]  /*6a20*/  FADD.FTZ R127, R127, R124 ;  /* 0x0000007c7f7f7221 */ /* 0x000fe20000010000 */
[----:B------:R-:W-:-:S04]  /*6a30*/  MOV R124, 0xffffffff ;  /* 0xffffffff007c7802 */ /* 0x000fc80000000f00 */
[----:B------:R-:W-:-:S07]  /*6a40*/  MOV R167, R127 ;  /* 0x0000007f00a77202 */ /* 0x000fce0000000f00 */
[----:B------:R-:W-:Y:S05]  /*6a50*/  WARPSYNC.COLLECTIVE R124, `(.L_x_1222) ;  /* 0x000000007c087348 */ /* 0x000fea0003c00000 */
[----:B------:R0:W1:Y:S02]  /*6a60*/  SHFL.BFLY P3, R124, R167, R126, R125 ;  /* 0x0c00007ea77c7389 */ /* 0x000064000006007d */
[----:B01----:R-:W-:Y:S01]  /*6a70*/  ENDCOLLECTIVE ;  /* 0x000000000000791b */ /* 0x003fe20003800000 */
.L_x_1222:
[----:B------:R-:W-:Y:S01]  /*6a80*/  HFMA2.MMA R126, -RZ, RZ, 0, 4.76837158203125e-07 ;  /* 0x00000008ff7e7435 */ /* 0x000fe200000001ff */
[----:B------:R-:W-:Y:S01]  /*6a90*/  FADD.FTZ R127, R127, R124 ;  /* 0x0000007c7f7f7221 */ /* 0x000fe20000010000 */
[----:B------:R-:W-:-:S04]  /*6aa0*/  MOV R124, 0xffffffff ;  /* 0xffffffff007c7802 */ /* 0x000fc80000000f00 */
[----:B------:R-:W-:-:S07]  /*6ab0*/  MOV R167, R127 ;  /* 0x0000007f00a77202 */ /* 0x000fce0000000f00 */
[----:B------:R-:W-:Y:S05]  /*6ac0*/  WARPSYNC.COLLECTIVE R124, `(.L_x_1223) ;  /* 0x000000007c087348 */ /* 0x000fea0003c00000 */
[----:B------:R0:W1:Y:S02]  /*6ad0*/  SHFL.BFLY P3, R124, R167, R126, R125 ;  /* 0x0c00007ea77c7389 */ /* 0x000064000006007d */
[----:B01----:R-:W-:Y:S01]  /*6ae0*/  ENDCOLLECTIVE ;  /* 0x000000000000791b */ /* 0x003fe20003800000 */
.L_x_1223:
[----:B------:R-:W-:Y:S01]  /*6af0*/  HFMA2.MMA R126, -RZ, RZ, 0, 9.5367431640625e-07 ;  /* 0x00000010ff7e7435 */ /* 0x000fe200000001ff */
[----:B------:R-:W-:Y:S01]  /*6b00*/  FADD.FTZ R127, R127, R124 ;  /* 0x0000007c7f7f7221 */ /* 0x000fe20000010000 */
[----:B------:R-:W-:-:S04]  /*6b10*/  MOV R124, 0xffffffff ;  /* 0xffffffff007c7802 */ /* 0x000fc80000000f00 */
[----:B------:R-:W-:-:S07]  /*6b20*/  MOV R167, R127 ;  /* 0x0000007f00a77202 */ /* 0x000fce0000000f00 */
[----:B------:R-:W-:Y:S05]  /*6b30*/  WARPSYNC.COLLECTIVE R124, `(.L_x_1224) ;  /* 0x000000007c087348 */ /* 0x000fea0003c00000 */
[----:B------:R0:W1:Y:S02]  /*6b40*/  SHFL.BFLY P3, R124, R167, R126, R125 ;  /* 0x0c00007ea77c7389 */ /* 0x000064000006007d */
[----:B01----:R-:W-:Y:S01]  /*6b50*/  ENDCOLLECTIVE ;  /* 0x000000000000791b */ /* 0x003fe20003800000 */
.L_x_1224:
[----:B------:R-:W-:Y:S01]  /*6b60*/  HFMA2.MMA R126, -RZ, RZ, 0, 5.9604644775390625e-08 ;  /* 0x00000001ff7e7435 */ /* 0x000fe200000001ff */
[----:B------:R-:W-:-:S04]  /*6b70*/  FADD.FTZ R124, R127, R124 ;  /* 0x0000007c7f7c7221 */ /* 0x000fc80000010000 */
[----:B------:R-:W-:-:S04]  /*6b80*/  FMUL.FTZ R166, R124, R232 ;  /* 0x000000e87ca67220 */ /* 0x000fc80000410000 */
        /* <DEDUP_REMOVED lines=159> */
[----:B------:R-:W-:-:S03]  /*7580*/  MOV R125, 0x1f ;  /* 0x0000001f007d7802 */ /* 0x000fc60000000f00 */
[----:B------:R-:W-:Y:S01]  /*7590*/  FFMA.FTZ R127, R127, R127, R124 ;  /* 0x0000007f7f7f7223 */ /* 0x000fe2000001007c */
[----:B------:R-:W-:-:S04]  /*75a0*/  MOV R124, 0xffffffff ;  /* 0xffffffff007c7802 */ /* 0x000fc80000000f00 */
[----:B------:R-:W-:-:S07]  /*75b0*/  MOV R167, R127 ;  /* 0x0000007f00a77202 */ /* 0x000fce0000000f00 */
[----:B------:R-:W-:Y:S05]  /*75c0*/  WARPSYNC.COLLECTIVE R124, `(.L_x_1225) ;  /* 0x000000007c087348 */ /* 0x000fea0003c00000 */
[----:B------:R0:W1:Y:S02]  /*75d0*/  SHFL.BFLY P3, R124, R167, R126, R125 ;  /* 0x0c00007ea77c7389 */ /* 0x000064000006007d */
[----:B01----:R-:W-:Y:S01]  /*75e0*/  ENDCOLLECTIVE ;  /* 0x000000000000791b */ /* 0x003fe20003800000 */
.L_x_1225:
[----:B------:R-:W-:Y:S01]  /*75f0*/  HFMA2.MMA R126, -RZ, RZ, 0, 1.1920928955078125e-07 ;  /* 0x00000002ff7e7435 */ /* 0x000fe200000001ff */
[----:B------:R-:W-:Y:S01]  /*7600*/  FADD.FTZ R127, R127, R124 ;  /* 0x0000007c7f7f7221 */ /* 0x000fe20000010000 */
[----:B------:R-:W-:-:S04]  /*7610*/  MOV R124, 0xffffffff ;  /* 0xffffffff007c7802 */ /* 0x000fc80000000f00 */
[----:B------:R-:W-:-:S07]  /*7620*/  MOV R167, R127 ;  /* 0x0000007f00a77202 */ /* 0x000fce0000000f00 */
[----:B------:R-:W-:Y:S05]  /*7630*/  WARPSYNC.COLLECTIVE R124, `(.L_x_1226) ;  /* 0x000000007c087348 */ /* 0x000fea0003c00000 */
[----:B------:R0:W1:Y:S02]  /*7640*/  SHFL.BFLY P3, R124, R167, R126, R125 ;  /* 0x0c00007ea77c7389 */ /* 0x000064000006007d */
[----:B01----:R-:W-:Y:S01]  /*7650*/  ENDCOLLECTIVE ;  /* 0x000000000000791b */ /* 0x003fe20003800000 */
.L_x_1226:
[----:B------:R-:W-:Y:S01]  /*7660*/  HFMA2.MMA R126, -RZ, RZ, 0, 2.384185791015625e-07 ;  /* 0x00000004ff7e7435 */ /* 0x000fe200000001ff */
[----:B------:R-:W-:Y:S01]  /*7670*/  FADD.FTZ R127, R127, R124 ;  /* 0x0000007c7f7f7221 */ /* 0x000fe20000010000 */
[----:B------:R-:W-:-:S04]  /*7680*/  MOV R124, 0xffffffff ;  /* 0xffffffff007c7802 */ /* 0x000fc80000000f00 */
[----:B------:R-:W-:-:S07]  /*7690*/  MOV R167, R127 ;  /* 0x0000007f00a77202 */ /* 0x000fce0000000f00 */
[----:B------:R-:W-:Y:S05]  /*76a0*/  WARPSYNC.COLLECTIVE R124, `(.L_x_1227) ;  /* 0x000000007c087348 */ /* 0x000fea0003c00000 */
[----:B------:R0:W1:Y:S02]  /*76b0*/  SHFL.BFLY P3, R124, R167, R126, R125 ;  /* 0x0c00007ea77c7389 */ /* 0x000064000006007d */
[----:B01----:R-:W-:Y:S01]  /*76c0*/  ENDCOLLECTIVE ;  /* 0x000000000000791b */ /* 0x003fe20003800000 */
.L_x_1227:
[----:B------:R-:W-:Y:S01]  /*76d0*/  HFMA2.MMA R126, -RZ, RZ, 0, 4.76837158203125e-07 ;  /* 0x00000008ff7e7435 */ /* 0x000fe200000001ff */
[----:B------:R-:W-:Y:S01]  /*76e0*/  FADD.FTZ R127, R127, R124 ;  /* 0x0000007c7f7f7221 */ /* 0x000fe20000010000 */
[----:B------:R-:W-:-:S04]  /*76f0*/  MOV R124, 0xffffffff ;  /* 0xffffffff007c7802 */ /* 0x000fc80000000f00 */
[----:B------:R-:W-:-:S07]  /*7700*/  MOV R167, R127 ;  /* 0x0000007f00a77202 */ /* 0x000fce0000000f00 */
[----:B------:R-:W-:Y:S05]  /*7710*/  WARPSYNC.COLLECTIVE R124, `(.L_x_1228) ;  /* 0x000000007c087348 */ /* 0x000fea0003c00000 */
[----:B------:R0:W1:Y:S02]  /*7720*/  SHFL.BFLY P3, R124, R167, R126, R125 ;  /* 0x0c00007ea77c7389 */ /* 0x000064000006007d */
[----:B01----:R-:W-:Y:S01]  /*7730*/  ENDCOLLECTIVE ;  /* 0x000000000000791b */ /* 0x003fe20003800000 */
.L_x_1228:
[----:B------:R-:W-:Y:S01]  /*7740*/  HFMA2.MMA R126, -RZ, RZ, 0, 9.5367431640625e-07 ;  /* 0x00000010ff7e7435 */ /* 0x000fe200000001ff */
[----:B------:R-:W-:Y:S01]  /*7750*/  FADD.FTZ R127, R127, R124 ;  /* 0x0000007c7f7f7221 */ /* 0x000fe20000010000 */
[----:B------:R-:W-:-:S04]  /*7760*/  MOV R124, 0xffffffff ;  /* 0xffffffff007c7802 */ /* 0x000fc80000000f00 */
[----:B------:R-:W-:-:S07]  /*7770*/  MOV R167, R127 ;  /* 0x0000007f00a77202 */ /* 0x000fce0000000f00 */
[----:B------:R-:W-:Y:S05]  /*7780*/  WARPSYNC.COLLECTIVE R124, `(.L_x_1229) ;  /* 0x000000007c087348 */ /* 0x000fea0003c00000 */
[----:B------:R0:W1:Y:S02]  /*7790*/  SHFL.BFLY P3, R124, R167, R126, R125 ;  /* 0x0c00007ea77c7389 */ /* 0x000064000006007d */
[----:B01----:R-:W-:Y:S01]  /*77a0*/  ENDCOLLECTIVE ;  /* 0x000000000000791b */ /* 0x003fe20003800000 */
.L_x_1229:
[----:B------:R-:W-:Y:S05]  /*77b0*/  BRA `(.L_x_1230) ;  /* 0xffffffd400447947 */ /* 0x000fea000383ffff */
.L_x_1231:
        /* <DEDUP_REMOVED lines=12> */
.L_x_72285:


//--------------------- .text._ZN10layer_norm13ln_fwd_kernelINS_13Kernel_traitsI13__nv_bfloat16S2_S2_S2_fjLj2560ELj1ELj4ELj1ELj16ENS_18Kernel_traits_baseILj2560ES2_S2_S2_S2_fjLj128EEEEELb0ELb1ELb1ELb0EEEvNS_9FwdParamsE --------------------------
	.section	.text._ZN10layer_norm13ln_fwd_kernelINS_13Kernel_traitsI13__nv_bfloat16S2_S2_S2_fjLj2560ELj1ELj4ELj1ELj16ENS_18Kernel_traits_baseILj2560ES2_S2_S2_S2_fjLj128EEEEELb0ELb1ELb1ELb0EEEvNS_9FwdParamsE,"ax",@progbits
	.align	128
        .global         _ZN10layer_norm13ln_fwd_kernelINS_13Kernel_traitsI13__nv_bfloat16S2_S2_S2_fjLj2560ELj1ELj4ELj1ELj16ENS_18Kernel_traits_baseILj2560ES2_S2_S2_S2_fjLj128EEEEELb0ELb1ELb1ELb0EEEvNS_9FwdParamsE
        .type           _ZN10layer_norm13ln_fwd_kernelINS_13Kernel_traitsI13__nv_bfloat16S2_S2_S2_fjLj2560ELj1ELj4ELj1ELj16ENS_18Kernel_traits_baseILj2560ES2_S2_S2_S2_fjLj128EEEEELb0ELb1ELb1ELb0EEEvNS_9FwdParamsE,@function
        .size           _ZN10layer_norm13ln_fwd_kernelINS_13Kernel_traitsI13__nv_bfloat16S2_S2_S2_fjLj2560ELj1ELj4ELj1ELj16ENS_18Kernel_traits_baseILj2560ES2_S2_S2_S2_fjLj128EEEEELb0ELb1ELb1ELb0EEEvNS_9FwdParamsE,(.L_x_72286 - _ZN10layer_norm13ln_fwd_kernelINS_13Kernel_traitsI13__nv_bfloat16S2_S2_S2_fjLj2560ELj1ELj4ELj1ELj16ENS_18Kernel_traits_baseILj2560ES2_S2_S2_S2_fjLj128EEEEELb0ELb1ELb1ELb0EEEvNS_9FwdParamsE)
        .other          _ZN10layer_norm13ln_fwd_kernelINS_13Kernel_traitsI13__nv_bfloat16S2_S2_S2_fjLj2560ELj1ELj4ELj1ELj16ENS_18Kernel_traits_baseILj2560ES2_S2_S2_S2_fjLj128EEEEELb0ELb1ELb1ELb0EEEvNS_9FwdParamsE,@"STO_CUDA_ENTRY STV_DEFAULT"
_ZN10layer_norm13ln_fwd_kernelINS_13Kernel_traitsI13__nv_bfloat16S2_S2_S2_fjLj2560ELj1ELj4ELj1ELj16ENS_18Kernel_traits_baseILj2560ES2_S2_S2_S2_fjLj128EEEEELb0ELb1ELb1ELb0EEEvNS_9FwdParamsE:
.text._ZN10layer_norm13ln_fwd_kernelINS_13Kernel_traitsI13__nv_bfloat16S2_S2_S2_fjLj2560ELj1ELj4ELj1ELj16ENS_18Kernel_traits_baseILj2560ES2_S2_S2_S2_fjLj128EEEEELb0ELb1ELb1ELb0EEEvNS_9FwdParamsE:
        /* <DEDUP_REMOVED lines=51> */
.L_x_1233:
[----:B------:R-:W-:Y:S05]  /*0330*/  BSYNC B0 ;  /* 0x0000000000007941 */ /* 0x000fea0003800000 */
.L_x_1232:
        /* <DEDUP_REMOVED lines=26> */
.L_x_1235:
[----:B------:R-:W-:Y:S05]  /*04e0*/  BSYNC B0 ;  /* 0x0000000000007941 */ /* 0x000fea0003800000 */
.L_x_1234:
        /* <DEDUP_REMOVED lines=26> */
.L_x_1237:
[----:B------:R-:W-:Y:S05]  /*0690*/  BSYNC B0 ;  /* 0x0000000000007941 */ /* 0x000fea0003800000 */
.L_x_1236:
        /* <DEDUP_REMOVED lines=15> */
[----:B------:R-:W-:Y:S01]  /*0790*/  VIADD R11, R11, 0x20 ;  /* 0x000000200b0b7836 */ /* 0x000fe20000000000 */
[----:B------:R-:W-:-:S02]  /*07a0*/  @!P1 CS2R R36, SRZ ;  /* 0x0000000000249805 */ /* 0x000fc4000001ff00 */
[----:B------:R-:W-:Y:S02]  /*07b0*/  @!P1 CS2R R38, SRZ ;  /* 0x0000000000269805 */ /* 0x000fe4000001ff00 */
[----:B--2---:R-:W-:Y:S02]  /*07c0*/  PRMT R213, R200, 0x7632, R213 ;  /* 0x00007632c8d57816 */ /* 0x004fe400000000d5 */
[----:B------:R-:W-:Y:S02]  /*07d0*/  PRMT R209, R201, 0x7632, R209 ;  /* 0x00007632c9d17816 */ /* 0x000fe400000000d1 */
[----:B------:R-:W-:Y:S02]  /*07e0*/  PRMT R205, R202, 0x7632, R205 ;  /* 0x00007632cacd7816 */ /* 0x000fe400000000cd */
[----:B------:R-:W-:Y:S02]  /*07f0*/  PRMT R133, R203, 0x7632, R133 ;  /* 0x00007632cb857816 */ /* 0x000fe40000000085 */
[----:B---3--:R-:W-:-:S02]  /*0800*/  PRMT R64, R107, 0x7632, R64 ;  /* 0x000076326b407816 */ /* 0x008fc40000000040 */
[----:B------:R-:W-:Y:S02]  /*0810*/  PRMT R65, R106, 0x7632, R65 ;  /* 0x000076326a417816 */ /* 0x000fe40000000041 */
[----:B------:R-:W-:Y:S02]  /*0820*/  PRMT R66, R105, 0x7632, R66 ;  /* 0x0000763269427816 */ /* 0x000fe40000000042 */
[----:B------:R-:W-:-:S07]  /*0830*/  PRMT R67, R104, 0x7632, R67 ;  /* 0x0000763268437816 */ /* 0x000fce0000000043 */
.L_x_1239:
[----:B------:R-:W-:Y:S05]  /*0840*/  BSYNC B0 ;  /* 0x0000000000007941 */ /* 0x000fea0003800000 */
.L_x_1238:
        /* <DEDUP_REMOVED lines=26> */
.L_x_1241:
[----:B------:R-:W-:Y:S05]  /*09f0*/  BSYNC B0 ;  /* 0x0000000000007941 */ /* 0x000fea0003800000 */
.L_x_1240:
        /* <DEDUP_REMOVED lines=29> */
.L_x_1243:
[----:B------:R-:W-:Y:S05]  /*0bd0*/  BSYNC B0 ;  /* 0x0000000000007941 */ /* 0x000fea0003800000 */
.L_x_1242:
        /* <DEDUP_REMOVED lines=31> */
.L_x_1245:
[----:B------:R-:W-:Y:S05]  /*0dd0*/  BSYNC B0 ;  /* 0x0000000000007941 */ /* 0x000fea0003800000 */
.L_x_1244:
        /* <DEDUP_REMOVED lines=18> */
[----:B------:R-:W-:Y:S01]  /*0f00*/  VIADD R11, R11, 0x20 ;  /* 0x000000200b0b7836 */ /* 0x000fe20000000000 */
[----:B--2---:R-:W-:-:S02]  /*0f10*/  PRMT R4, R51, 0x7632, R4 ;  /* 0x0000763233047816 */ /* 0x004fc40000000004 */
[----:B------:R-:W-:Y:S02]  /*0f20*/  PRMT R149, R48, 0x7632, R149 ;  /* 0x0000763230957816 */ /* 0x000fe40000000095 */
[----:B------:R-:W-:Y:S01]  /*0f30*/  @!P1 CS2R R12, SRZ ;  /* 0x00000000000c9805 */ /* 0x000fe2000001ff00 */
[----:B------:R0:W-:Y:S01]  /*0f40*/  STL.S16 [R1+0x16c], R4 ;  /* 0x00016c0401007387 */ /* 0x0001e20000100600 */
[----:B------:R-:W-:Y:S02]  /*0f50*/  @!P1 CS2R R14, SRZ ;  /* 0x00000000000e9805 */ /* 0x000fe4000001ff00 */
[----:B------:R-:W-:Y:S02]  /*0f60*/  PRMT R145, R49, 0x7632, R145 ;  /* 0x0000763231917816 */ /* 0x000fe40000000091 */
[----:B------:R-:W-:Y:S02]  /*0f70*/  PRMT R141, R50, 0x7632, R141 ;  /* 0x00007632328d7816 */ /* 0x000fe4000000008d */
[----:B---3--:R-:W-:-:S02]  /*0f80*/  PRMT R251, R79, 0x7632, R251 ;  /* 0x000076324ffb7816 */ /* 0x008fc400000000fb */
[----:B------:R-:W-:Y:S02]  /*0f90*/  PRMT R252, R78, 0x7632, R252 ;  /* 0x000076324efc7816 */ /* 0x000fe400000000fc */
[----:B------:R-:W-:Y:S02]  /*0fa0*/  PRMT R130, R77, 0x7632, R130 ;  /* 0x000076324d827816 */ /* 0x000fe40000000082 */
[----:B0-----:R-:W-:-:S07]  /*0fb0*/  PRMT R129, R76, 0x7632, R129 ;  /* 0x000076324c817816 */ /* 0x001fce0000000081 */
.L_x_1247:
[----:B------:R-:W-:Y:S05]  /*0fc0*/  BSYNC B0 ;  /* 0x0000000000007941 */ /* 0x000fea0003800000 */
.L_x_1246:
        /* <DEDUP_REMOVED lines=33> */
.L_x_1249:
[----:B------:R-:W-:Y:S05]  /*11e0*/  BSYNC B0 ;  /* 0x0000000000007941 */ /* 0x000fea0003800000 */
.L_x_1248:
[----:B------:R1:W5:Y:S04]  /*11f0*/  LDL.LU R146, [R1+0x170] ;  /* 0x0001700001927983 */ /* 0x0003680000300800 */
[----:B------:R1:W5:Y:S01]  /*1200*/  LDL.LU R137, [R1+0x178] ;  /* 0x0001780001897983 */ /* 0x0003620000300800 */
[----:B------:R-:W-:Y:S01]  /*1210*/  ISETP.GE.U32.AND P1, PT, R2, 0x140, PT ;  /* 0x000001400200780c */ /* 0x000fe20003f26070 */
[----:B------:R-:W-:Y:S01]  /*1220*/  BSSY B0, `(.L_x_1250) ;  /* 0x000001d000007945 */ /* 0x000fe20003800000 */
[----:B------:R-:W-:-:S11]  /*1230*/  LOP3.LUT R3, R3, 0xffffffbf, RZ, 0xc0, !PT ;  /* 0xffffffbf03037812 */ /* 0x000fd600078ec0ff */
[----:B------:R-:W-:Y:S01]  /*1240*/  @P1 LOP3.LUT R3, R3, 0x40, RZ, 0xfc, !PT ;  /* 0x0000004003031812 */ /* 0x000fe200078efcff */
[----:B-1----:R-:W-:Y:S06]  /*1250*/  @!P1 BRA `(.L_x_1251) ;  /* 0x0000000000649947 */ /* 0x002fec0003800000 */
[----:B------:R-:W-:Y:S01]  /*1260*/  ULDC.64 UR6, c[0x0][0x2c8] ;  /* 0x0000b20000067ab9 */ /* 0x000fe20000000a00 */
[----:B0-----:R-:W0:Y:S01]  /*1270*/  LDC.64 R8, c[0x0][0x260] ;  /* 0x00009800ff087b82 */ /* 0x001e220000000a00 */
[----:B------:R-:W-:-:S04]  /*1280*/  ISETP.NE.U32.AND P1, PT, RZ, UR6, PT ;  /* 0x00000006ff007c0c */ /* 0x000fc8000bf25070 */
[----:B------:R-:W-:-:S13]  /*1290*/  ISETP.NE.AND.EX P1, PT, RZ, UR7, PT, P1 ;  /* 0x00000007ff007c0c */ /* 0x000fda000bf25310 */
[----:B------:R-:W-:-:S04]  /*12a0*/  @P1 LEA R20, P2, R11, UR6, 0x4 ;  /* 0x000000060b141c11 */ /* 0x000fc8000f8420ff */
[C---:B------:R-:W-:Y:S01]  /*12b0*/  @P1 LEA.HI.X R21, R11.reuse, UR7, RZ, 0x4, P2 ;  /* 0x000000070b151c11 */ /* 0x040fe200090f24ff */
[----:B------:R-:W-:Y:S01]  /*12c0*/  ULDC.64 UR6, c[0x0][0x278] ;  /* 0x00009e0000067ab9 */ /* 0x000fe20000000a00 */
[C---:B0-----:R-:W-:Y:S01]  /*12d0*/  IMAD.WIDE.U32 R8, R11.reuse, 0x10, R8 ;  /* 0x000000100b087825 */ /* 0x041fe200078e0008 */
[----:B------:R-:W-:-:S03]  /*12e0*/  LEA R60, P2, R11, UR6, 0x4 ;  /* 0x000000060b3c7c11 */ /* 0x000fc6000f8420ff */
[----:B------:R-:W5:Y:S01]  /*12f0*/  @P1 LDG.E.128 R20, desc[UR4][R20.64] ;  /* 0x0000000414141981 */ /* 0x000f62000c1e1d00 */
[----:B------:R-:W-:-:S03]  /*1300*/  LEA.HI.X R61, R11, UR7, RZ, 0x4, P2 ;  /* 0x000000070b3d7c11 */ /* 0x000fc600090f24ff */
[----:B------:R-:W2:Y:S04]  /*1310*/  LDG.E.128 R8, desc[UR4][R8.64] ;  /* 0x0000000408087981 */ /* 0x000ea8000c1e1d00 */
[----:B------:R-:W3:Y:S01]  /*1320*/  LDG.E.128 R60, desc[UR4][R60.64] ;  /* 0x000000043c3c7981 */ /* 0x000ee2000c1e1d00 */
[----:B--2--5:R-:W-:Y:S02]  /*1330*/  PRMT R146, R10, 0x7632, R146 ;  /* 0x000076320a927816 */ /* 0x024fe40000000092 */
[----:B------:R-:W-:-:S03]  /*1340*/  PRMT R137, R11, 0x7632, R137 ;  /* 0x000076320b897816 */ /* 0x000fc60000000089 */
[----:B------:R1:W-:Y:S04]  /*1350*/  STL.S16 [R1+0x170], R146 ;  /* 0x0001709201007387 */ /* 0x0003e80000100600 */
[----:B------:R1:W-:Y:S01]  /*1360*/  STL.S16 [R1+0x178], R137 ;  /* 0x0001788901007387 */ /* 0x0003e20000100600 */
[----:B------:R-:W-:Y:S02]  /*1370*/  @!P1 CS2R R20, SRZ ;  /* 0x0000000000149805 */ /* 0x000fe4000001ff00 */
[----:B------:R-:W-:Y:S02]  /*1380*/  @!P1 CS2R R22, SRZ ;  /* 0x0000000000169805 */ /* 0x000fe4000001ff00 */
[----:B------:R-:W-:Y:S02]  /*1390*/  PRMT R140, R8, 0x7632, R140 ;  /* 0x00007632088c7816 */ /* 0x000fe4000000008c */
[----:B------:R-:W-:-:S02]  /*13a0*/  PRMT R142, R9, 0x7632, R142 ;  /* 0x00007632098e7816 */ /* 0x000fc4000000008e */
[----:B---3--:R-:W-:Y:S02]  /*13b0*/  PRMT R243, R63, 0x7632, R243 ;  /* 0x000076323ff37816 */ /* 0x008fe400000000f3 */
[----:B------:R-:W-:Y:S02]  /*13c0*/  PRMT R244, R62, 0x7632, R244 ;  /* 0x000076323ef47816 */ /* 0x000fe400000000f4 */
[----:B------:R-:W-:Y:S02]  /*13d0*/  PRMT R245, R61, 0x7632, R245 ;  /* 0x000076323df57816 */ /* 0x000fe400000000f5 */
[----:B-1----:R-:W-:-:S07]  /*13e0*/  PRMT R246, R60, 0x7632, R246 ;  /* 0x000076323cf67816 */ /* 0x002fce00000000f6 */
.L_x_1251:
[----:B------:R-:W-:Y:S05]  /*13f0*/  BSYNC B0 ;  /* 0x0000000000007941 */ /* 0x000fea0003800000 */
.L_x_1250:
        /* <DEDUP_REMOVED lines=11> */
[----:B------:R-:W-:-:S02]  /*14b0*/  SHF.L.U32 R88, R88, 0x10, RZ ;  /* 0x0000001058587819 */ /* 0x000fc400000006ff */
[----:B------:R-:W-:Y:S01]  /*14c0*/  SHF.L.U32 R80, R80, 0x10, RZ ;  /* 0x0000001050507819 */ /* 0x000fe200000006ff */
[----:B------:R-:W4:Y:S01]  /*14d0*/  LDL.LU R143, [R1+0x174] ;  /* 0x00017400018f7983 */ /* 0x000f220000300800 */
[----:B------:R-:W-:Y:S02]  /*14e0*/  SHF.L.U32 R82, R82, 0x10, RZ ;  /* 0x0000001052527819 */ /* 0x000fe400000006ff */
[----:B------:R-:W-:Y:S01]  /*14f0*/  SHF.L.U32 R78, R78, 0x10, RZ ;  /* 0x000000104e4e7819 */ /* 0x000fe200000006ff */
[----:B------:R-:W4:Y:S01]  /*1500*/  LDL.LU R134, [R1+0x16c] ;  /* 0x00016c0001867983 */ /* 0x000f220000300800 */
[----:B------:R-:W-:Y:S01]  /*1510*/  SHF.L.U32 R124, R125, 0x10, RZ ;  /* 0x000000107d7c7819 */ /* 0x000fe200000006ff */
[----:B------:R-:W-:Y:S01]  /*1520*/  IMAD.U32 R125, R127, 0x10000, RZ ;  /* 0x000100007f7d7824 */ /* 0x000fe200078e00ff */
[----:B------:R-:W-:Y:S01]  /*1530*/  SHF.L.U32 R70, R70, 0x10, RZ ;  /* 0x0000001046467819 */ /* 0x000fe200000006ff */
[----:B------:R-:W-:Y:S01]  /*1540*/  STL [R1+0x168], R158 ;  /* 0x0001689e01007387 */ /* 0x000fe20000100800 */
[----:B------:R-:W-:Y:S01]  /*1550*/  SHF.L.U32 R61, R61, 0x10, RZ ;  /* 0x000000103d3d7819 */ /* 0x000fe200000006ff */
[----:B-----5:R-:W-:Y:S01]  /*1560*/  IMAD.U32 R194, R33, 0x10000, RZ ;  /* 0x0001000021c27824 */ /* 0x020fe200078e00ff */
[----:B------:R-:W-:Y:S01]  /*1570*/  SHF.L.U32 R52, R52, 0x10, RZ ;  /* 0x0000001034347819 */ /* 0x000fe200000006ff */
[----:B------:R1:W-:Y:S01]  /*1580*/  STL [R1+0x164], R124 ;  /* 0x0001647c01007387 */ /* 0x0003e20000100800 */
[----:B------:R-:W-:Y:S01]  /*1590*/  PRMT R241, R44, 0x7632, R241 ;  /* 0x000076322cf17816 */ /* 0x000fe200000000f1 */
[----:B------:R-:W-:Y:S01]  /*15a0*/  IMAD.U32 R207, R202, 0x10000, RZ ;  /* 0x00010000cacf7824 */ /* 0x000fe200078e00ff */
[----:B------:R-:W-:Y:S01]  /*15b0*/  SHF.L.U32 R44, R44, 0x10, RZ ;  /* 0x000000102c2c7819 */ /* 0x000fe200000006ff */
[----:B------:R-:W-:Y:S01]  /*15c0*/  STL [R1+0x160], R126 ;  /* 0x0001607e01007387 */ /* 0x000fe20000100800 */
[C---:B------:R-:W-:Y:S01]  /*15d0*/  PRMT R239, R45.reuse, 0x7632, R239 ;  /* 0x000076322def7816 */ /* 0x040fe200000000ef */
[----:B------:R-:W-:Y:S01]  /*15e0*/  IMAD.U32 R214, R36, 0x10000, RZ ;  /* 0x0001000024d67824 */ /* 0x000fe200078e00ff */
[----:B------:R-:W-:Y:S01]  /*15f0*/  SHF.L.U32 R45, R45, 0x10, RZ ;  /* 0x000000102d2d7819 */ /* 0x000fe200000006ff */
[----:B------:R0:W-:Y:S01]  /*1600*/  STL [R1+0x15c], R125 ;  /* 0x00015c7d01007387 */ /* 0x0001e20000100800 */
[----:B------:R-:W-:Y:S01]  /*1610*/  PRMT R231, R41, 0x7632, R231 ;  /* 0x0000763229e77816 */ /* 0x000fe200000000e7 */
[----:B------:R-:W-:Y:S01]  /*1620*/  ULDC.U8 UR6, c[0x0][0x2a0] ;  /* 0x0000a80000067ab9 */ /* 0x000fe20000000000 */
[----:B-1----:R-:W-:Y:S01]  /*1630*/  SHF.L.U32 R124, R116, 0x10, RZ ;  /* 0x00000010747c7819 */ /* 0x002fe200000006ff */
[----:B------:R-:W-:Y:S01]  /*1640*/  IMAD.U32 R167, R152, 0x10000, RZ ;  /* 0x0001000098a77824 */ /* 0x000fe200078e00ff */
[----:B------:R-:W-:Y:S01]  /*1650*/  SHF.L.U32 R116, R117, 0x10, RZ ;  /* 0x0000001075747819 */ /* 0x000fe200000006ff */
[----:B------:R-:W-:Y:S01]  /*1660*/  IMAD.U32 R187, R187, 0x10000, RZ ;  /* 0x00010000bbbb7824 */ /* 0x000fe200078e00ff */
[----:B------:R-:W-:Y:S01]  /*1670*/  SHF.L.U32 R117, R119, 0x10, RZ ;  /* 0x0000001077757819 */ /* 0x000fe200000006ff */
[----:B------:R1:W-:Y:S01]  /*1680*/  STL [R1+0x158], R124 ;  /* 0x0001587c01007387 */ /* 0x0003e20000100800 */
[----:B------:R-:W-:Y:S01]  /*1690*/  SHF.L.U32 R41, R41, 0x10, RZ ;  /* 0x0000001029297819 */ /* 0x000fe200000006ff */
[----:B------:R-:W-:Y:S01]  /*16a0*/  IMAD.U32 R6, R6, 0x10000, RZ ;  /* 0x0001000006067824 */ /* 0x000fe200078e00ff */
[C---:B------:R-:W-:Y:S01]  /*16b0*/  PRMT R229, R42.reuse, 0x7632, R229 ;  /* 0x000076322ae57816 */ /* 0x040fe200000000e5 */
[----:B------:R1:W-:Y:S01]  /*16c0*/  STL [R1+0x154], R116 ;  /* 0x0001547401007387 */ /* 0x0003e20000100800 */
[----:B------:R-:W-:Y:S01]  /*16d0*/  SHF.L.U32 R42, R42, 0x10, RZ ;  /* 0x000000102a2a7819 */ /* 0x000fe200000006ff */
[----:B------:R-:W-:Y:S01]  /*16e0*/  IMAD.U32 R11, R11, 0x10000, RZ ;  /* 0x000100000b0b7824 */ /* 0x000fe200078e00ff */
[----:B0-----:R-:W-:Y:S01]  /*16f0*/  MOV R125, R146 ;  /* 0x00000092007d7202 */ /* 0x001fe20000000f00 */
[----:B------:R-:W-:Y:S01]  /*1700*/  STL [R1+0x150], R118 ;  /* 0x0001507601007387 */ /* 0x000fe20000100800 */
[----:B------:R-:W-:Y:S01]  /*1710*/  PRMT R192, R33, 0x7632, R192 ;  /* 0x0000763221c07816 */ /* 0x000fe200000000c0 */
[----:B------:R-:W-:Y:S01]  /*1720*/  IMAD.U32 R251, R251, 0x10000, RZ ;  /* 0x00010000fbfb7824 */ /* 0x000fe200078e00ff */
[----:B-1----:R-:W-:Y:S01]  /*1730*/  MOV R124, R137 ;  /* 0x00000089007c7202 */ /* 0x002fe20000000f00 */
[----:B------:R-:W-:Y:S01]  /*1740*/  STL [R1+0x14c], R117 ;  /* 0x00014c7501007387 */ /* 0x000fe20000100800 */
[----:B------:R-:W-:Y:S01]  /*1750*/  PRMT R135, R14, 0x7632, R135 ;  /* 0x000076320e877816 */ /* 0x000fe20000000087 */
[----:B------:R-:W-:Y:S01]  /*1760*/  IMAD.U32 R116, R108, 0x10000, RZ ;  /* 0x000100006c747824 */ /* 0x000fe200078e00ff */
[----:B------:R-:W-:Y:S01]  /*1770*/  SHF.L.U32 R108, R109, 0x10, RZ ;  /* 0x000000106d6c7819 */ /* 0x000fe200000006ff */
[----:B------:R-:W-:Y:S01]  /*1780*/  IMAD.U32 R246, R246, 0x10000, RZ ;  /* 0x00010000f6f67824 */ /* 0x000fe200078e00ff */
[----:B------:R-:W-:Y:S01]  /*1790*/  SHF.L.U32 R109, R111, 0x10, RZ ;  /* 0x000000106f6d7819 */ /* 0x000fe200000006ff */
[----:B------:R-:W-:Y:S01]  /*17a0*/  IMAD.U32 R240, R240, 0x10000, RZ ;  /* 0x00010000f0f07824 */ /* 0x000fe200078e00ff */
[----:B------:R-:W-:Y:S01]  /*17b0*/  STL [R1+0x148], R116 ;  /* 0x0001487401007387 */ /* 0x000fe20000100800 */
[----:B------:R-:W-:Y:S01]  /*17c0*/  SHF.L.U32 R137, R14, 0x10, RZ ;  /* 0x000000100e897819 */ /* 0x000fe200000006ff */
[----:B------:R-:W-:Y:S01]  /*17d0*/  IMAD.U32 R230, R230, 0x10000, RZ ;  /* 0x00010000e6e67824 */ /* 0x000fe200078e00ff */
[----:B------:R-:W-:Y:S01]  /*17e0*/  SHF.L.U32 R215, R200, 0x10, RZ ;  /* 0x00000010c8d77819 */ /* 0x000fe200000006ff */
[----:B------:R0:W-:Y:S01]  /*17f0*/  STL [R1+0x144], R108 ;  /* 0x0001446c01007387 */ /* 0x0001e20000100800 */
[----:B------:R-:W-:Y:S01]  /*1800*/  SHF.L.U32 R199, R184, 0x10, RZ ;  /* 0x00000010b8c77819 */ /* 0x000fe200000006ff */
[----:B------:R-:W-:Y:S01]  /*1810*/  IMAD.U32 R197, R197, 0x10000, RZ ;  /* 0x00010000c5c57824 */ /* 0x000fe200078e00ff */
[----:B------:R-:W-:Y:S01]  /*1820*/  SHF.L.U32 R191, R186, 0x10, RZ ;  /* 0x00000010babf7819 */ /* 0x000fe200000006ff */
[----:B------:R-:W-:Y:S01]  /*1830*/  STL [R1+0x140], R110 ;  /* 0x0001406e01007387 */ /* 0x000fe20000100800 */
[----:B------:R-:W-:Y:S01]  /*1840*/  PRMT R212, R36, 0x7632, R212 ;  /* 0x0000763224d47816 */ /* 0x000fe200000000d4 */
[----:B------:R-:W-:Y:S01]  /*1850*/  IMAD.U32 R177, R177, 0x10000, RZ ;  /* 0x00010000b1b17824 */ /* 0x000fe200078e00ff */
[C---:B------:R-:W-:Y:S01]  /*1860*/  PRMT R196, R32.reuse, 0x7632, R196 ;  /* 0x0000763220c47816 */ /* 0x040fe200000000c4 */
        /* <DEDUP_REMOVED lines=9> */
[C---:B------:R-:W-:Y:S01]  /*1900*/  PRMT R144, R13.reuse, 0x7632, R144 ;  /* 0x000076320d907816 */ /* 0x040fe20000000090 */
[----:B------:R-:W-:Y:S01]  /*1910*/  IMAD.U32 R196, R196, 0x10000, RZ ;  /* 0x00010000c4c47824 */ /* 0x000fe200078e00ff */
[----:B------:R-:W-:Y:S01]  /*1920*/  SHF.L.U32 R146, R13, 0x10, RZ ;  /* 0x000000100d927819 */ /* 0x000fe200000006ff */
[----:B------:R0:W-:Y:S01]  /*1930*/  STL [R1+0x134], R105 ;  /* 0x0001346901007387 */ /* 0x0001e20000100800 */
[C---:B------:R-:W-:Y:S01]  /*1940*/  PRMT R33, R17.reuse, 0x7632, R33 ;  /* 0x0000763211217816 */ /* 0x040fe20000000021 */
[----:B------:R-:W-:Y:S01]  /*1950*/  IMAD.U32 R13, R16, 0x10000, RZ ;  /* 0x00010000100d7824 */ /* 0x000fe200078e00ff */
[----:B------:R-:W-:Y:S01]  /*1960*/  SHF.L.U32 R14, R17, 0x10, RZ ;  /* 0x00000010110e7819 */ /* 0x000fe200000006ff */
[----:B------:R1:W-:Y:S01]  /*1970*/  STL [R1+0x130], R104 ;  /* 0x0001306801007387 */ /* 0x0003e20000100800 */
[C---:B------:R-:W-:Y:S01]  /*1980*/  PRMT R200, R39.reuse, 0x7632, R200 ;  /* 0x0000763227c87816 */ /* 0x040fe200000000c8 */
[----:B------:R-:W-:Y:S01]  /*1990*/  ULDC UR7, c[0x0][0x29c] ;  /* 0x0000a70000077ab9 */ /* 0x000fe20000000800 */
[----:B------:R-:W-:Y:S01]  /*19a0*/  SHF.L.U32 R202, R39, 0x10, RZ ;  /* 0x0000001027ca7819 */ /* 0x000fe200000006ff */
[----:B------:R-:W-:Y:S01]  /*19b0*/  STL [R1+0x12c], R106 ;  /* 0x00012c6a01007387 */ /* 0x000fe20000100800 */
[C---:B------:R-:W-:Y:S01]  /*19c0*/  PRMT R184, R35.reuse, 0x7632, R184 ;  /* 0x0000763223b87816 */ /* 0x040fe200000000b8 */
[----:B------:R-:W-:Y:S01]  /*19d0*/  ULDC UR10, c[0x0][0x2d8] ;  /* 0x0000b600000a7ab9 */ /* 0x000fe20000000800 */
[----:B0-----:R-:W-:Y:S01]  /*19e0*/  SHF.L.U32 R105, R96, 0x10, RZ ;  /* 0x0000001060697819 */ /* 0x001fe200000006ff */
[----:B------:R-:W-:Y:S01]  /*19f0*/  IMAD.U32 R96, R98, 0x10000, RZ ;  /* 0x0001000062607824 */ /* 0x000fe200078e00ff */
[----:B------:R-:W-:Y:S01]  /*1a00*/  SHF.L.U32 R186, R35, 0x10, RZ ;  /* 0x0000001023ba7819 */ /* 0x000fe200000006ff */
[----:B------:R-:W-:Y:S01]  /*1a10*/  ULDC.64 UR8, c[0x0][0x230] ;  /* 0x00008c0000087ab9 */ /* 0x000fe20000000a00 */
[----:B-1----:R-:W-:Y:S01]  /*1a20*/  SHF.L.U32 R104, R97, 0x10, RZ ;  /* 0x0000001061687819 */ /* 0x002fe200000006ff */
[----:B------:R-:W-:Y:S01]  /*1a30*/  STL [R1+0x128], R105 ;  /* 0x0001286901007387 */ /* 0x000fe20000100800 */
[----:B------:R-:W-:-:S02]  /*1a40*/  SHF.L.U32 R97, R99, 0x10, RZ ;  /* 0x0000001063617819 */ /* 0x000fc400000006ff */
[----:B------:R-:W-:Y:S01]  /*1a50*/  PRMT R164, R24, 0x7632, R164 ;  /* 0x0000763218a47816 */ /* 0x000fe200000000a4 */
[----:B------:R-:W-:Y:S01]  /*1a60*/  STL [R1+0x124], R104 ;  /* 0x0001246801007387 */ /* 0x000fe20000100800 */
[----:B------:R-:W-:Y:S02]  /*1a70*/  PRMT R32, R16, 0x7632, R32 ;  /* 0x0000763210207816 */ /* 0x000fe40000000020 */
[C---:B------:R-:W-:Y:S01]  /*1a80*/  PRMT R36, R20.reuse, 0x7632, R36 ;  /* 0x0000763214247816 */ /* 0x040fe20000000024 */
[----:B------:R0:W-:Y:S01]  /*1a90*/  STL [R1+0x120], R96 ;  /* 0x0001206001007387 */ /* 0x0001e20000100800 */
[----:B------:R-:W-:Y:S02]  /*1aa0*/  SHF.L.U32 R17, R20, 0x10, RZ ;  /* 0x0000001014117819 */ /* 0x000fe400000006ff */
[C---:B------:R-:W-:Y:S01]  /*1ab0*/  PRMT R204, R38.reuse, 0x7632, R204 ;  /* 0x0000763226cc7816 */ /* 0x040fe200000000cc */
[----:B------:R-:W-:Y:S01]  /*1ac0*/  STL [R1+0x11c], R97 ;  /* 0x00011c6101007387 */ /* 0x000fe20000100800 */
[----:B------:R-:W-:Y:S01]  /*1ad0*/  SHF.L.U32 R206, R38, 0x10, RZ ;  /* 0x0000001026ce7819 */ /* 0x000fe200000006ff */
[----:B------:R-:W-:Y:S01]  /*1ae0*/  IMAD.U32 R36, R36, 0x10000, RZ ;  /* 0x0001000024247824 */ /* 0x000fe200078e00ff */
[C---:B------:R-:W-:Y:S01]  /*1af0*/  PRMT R35, R19.reuse, 0x7632, R35 ;  /* 0x0000763213237816 */ /* 0x040fe20000000023 */
[----:B------:R1:W-:Y:S01]  /*1b00*/  STL [R1+0x118], R88 ;  /* 0x0001185801007387 */ /* 0x0003e20000100800 */
[----:B------:R-:W-:-:S02]  /*1b10*/  SHF.L.U32 R16, R19, 0x10, RZ ;  /* 0x0000001013107819 */ /* 0x000fc400000006ff */
[----:B0-----:R-:W-:Y:S02]  /*1b20*/  SHF.L.U32 R96, R89, 0x10, RZ ;  /* 0x0000001059607819 */ /* 0x001fe400000006ff */
[----:B------:R-:W-:Y:S02]  /*1b30*/  SHF.L.U32 R89, R90, 0x10, RZ ;  /* 0x000000105a597819 */ /* 0x000fe400000006ff */
[C---:B------:R-:W-:Y:S01]  /*1b40*/  PRMT R39, R23.reuse, 0x7632, R39 ;  /* 0x0000763217277816 */ /* 0x040fe20000000027 */
[----:B------:R-:W-:Y:S01]  /*1b50*/  STL [R1+0x114], R96 ;  /* 0x0001146001007387 */ /* 0x000fe20000100800 */
[----:B------:R-:W-:Y:S01]  /*1b60*/  SHF.L.U32 R20, R23, 0x10, RZ ;  /* 0x0000001017147819 */ /* 0x000fe200000006ff */
[----:B-1----:R-:W-:Y:S01]  /*1b70*/  IMAD.U32 R88, R91, 0x10000, RZ ;  /* 0x000100005b587824 */ /* 0x002fe200078e00ff */
[C---:B------:R-:W-:Y:S01]  /*1b80*/  PRMT R38, R22.reuse, 0x7632, R38 ;  /* 0x0000763216267816 */ /* 0x040fe20000000026 */
[----:B------:R-:W-:Y:S01]  /*1b90*/  STL [R1+0x110], R89 ;  /* 0x0001105901007387 */ /* 0x000fe20000100800 */
[----:B------:R-:W-:Y:S01]  /*1ba0*/  SHF.L.U32 R19, R22, 0x10, RZ ;  /* 0x0000001016137819 */ /* 0x000fe200000006ff */
[----:B------:R-:W-:Y:S01]  /*1bb0*/  IMAD.U32 R23, R94, 0x10000, RZ ;  /* 0x000100005e177824 */ /* 0x000fe200078e00ff */
[----:B------:R-:W-:Y:S01]  /*1bc0*/  SHF.L.U32 R22, R93, 0x10, RZ ;  /* 0x000000105d167819 */ /* 0x000fe200000006ff */
[----:B------:R-:W-:Y:S01]  /*1bd0*/  STL [R1+0x10c], R88 ;  /* 0x00010c5801007387 */ /* 0x000fe20000100800 */
[----:B------:R-:W-:-:S02]  /*1be0*/  ISETP.NE.AND P1, PT, RZ, UR6, PT ;  /* 0x00000006ff007c0c */ /* 0x000fc4000bf25270 */
[----:B------:R-:W-:Y:S01]  /*1bf0*/  SHF.L.U32 R183, R168, 0x10, RZ ;  /* 0x00000010a8b77819 */ /* 0x000fe200000006ff */
[----:B------:R0:W-:Y:S01]  /*1c00*/  STL [R1+0x108], R80 ;  /* 0x0001085001007387 */ /* 0x0001e20000100800 */
[----:B------:R-:W-:Y:S02]  /*1c10*/  SHF.L.U32 R175, R170, 0x10, RZ ;  /* 0x00000010aaaf7819 */ /* 0x000fe400000006ff */
[C---:B------:R-:W-:Y:S02]  /*1c20*/  PRMT R168, R31.reuse, 0x7632, R168 ;  /* 0x000076321fa87816 */ /* 0x040fe400000000a8 */
[----:B------:R-:W-:Y:S02]  /*1c30*/  SHF.L.U32 R170, R31, 0x10, RZ ;  /* 0x000000101faa7819 */ /* 0x000fe400000006ff */
[----:B------:R-:W-:Y:S02]  /*1c40*/  PRMT R233, R40, 0x7632, R233 ;  /* 0x0000763228e97816 */ /* 0x000fe400000000e9 */
[----:B------:R-:W-:-:S02]  /*1c50*/  PRMT R225, R220, 0x7632, R225 ;  /* 0x00007632dce17816 */ /* 0x000fc400000000e1 */
[----:B0-----:R-:W-:Y:S02]  /*1c60*/  SHF.L.U32 R80, R81, 0x10, RZ ;  /* 0x0000001051507819 */ /* 0x001fe400000006ff */
[----:B------:R-:W-:Y:S02]  /*1c70*/  SHF.L.U32 R81, R83, 0x10, RZ ;  /* 0x0000001053517819 */ /* 0x000fe400000006ff */
[C---:B------:R-:W-:Y:S01]  /*1c80*/  PRMT R208, R37.reuse, 0x7632, R208 ;  /* 0x0000763225d07816 */ /* 0x040fe200000000d0 */
[----:B------:R0:W-:Y:S01]  /*1c90*/  STL [R1+0x104], R80 ;  /* 0x0001045001007387 */ /* 0x0001e20000100800 */
[----:B------:R-:W-:Y:S02]  /*1ca0*/  SHF.L.U32 R210, R37, 0x10, RZ ;  /* 0x0000001025d27819 */ /* 0x000fe400000006ff */
[C---:B------:R-:W-:Y:S01]  /*1cb0*/  PRMT R188, R34.reuse, 0x7632, R188 ;  /* 0x0000763222bc7816 */ /* 0x040fe200000000bc */
[----:B------:R-:W-:Y:S01]  /*1cc0*/  STL [R1+0x100], R82 ;  /* 0x0001005201007387 */ /* 0x000fe20000100800 */
[----:B------:R-:W-:-:S02]  /*1cd0*/  SHF.L.U32 R190, R34, 0x10, RZ ;  /* 0x0000001022be7819 */ /* 0x000fc400000006ff */
[----:B------:R-:W-:Y:S01]  /*1ce0*/  PRMT R176, R29, 0x7632, R176 ;  /* 0x000076321db07816 */ /* 0x000fe200000000b0 */
[----:B------:R-:W-:Y:S01]  /*1cf0*/  STL [R1+0xfc], R81 ;  /* 0x0000fc5101007387 */ /* 0x000fe20000100800 */
[----:B------:R-:W-:Y:S01]  /*1d00*/  PRMT R156, R26, 0x7632, R156 ;  /* 0x000076321a9c7816 */ /* 0x000fe2000000009c */
[----:B0-----:R-:W-:Y:S01]  /*1d10*/  IMAD.U32 R80, R76, 0x10000, RZ ;  /* 0x000100004c507824 */ /* 0x001fe200078e00ff */
[----:B------:R-:W-:Y:S01]  /*1d20*/  SHF.L.U32 R76, R77, 0x10, RZ ;  /* 0x000000104d4c7819 */ /* 0x000fe200000006ff */
[----:B------:R-:W-:Y:S01]  /*1d30*/  IMAD.U32 R176, R176, 0x10000, RZ ;  /* 0x00010000b0b07824 */ /* 0x000fe200078e00ff */
[----:B------:R-:W-:Y:S01]  /*1d40*/  SHF.L.U32 R77, R79, 0x10, RZ ;  /* 0x000000104f4d7819 */ /* 0x000fe200000006ff */
[----:B------:R-:W-:Y:S01]  /*1d50*/  IMAD.U32 R156, R156, 0x10000, RZ ;  /* 0x000100009c9c7824 */ /* 0x000fe200078e00ff */
[----:B------:R-:W-:Y:S01]  /*1d60*/  STL [R1+0xf8], R80 ;  /* 0x0000f85001007387 */ /* 0x000fe20000100800 */
[----:B------:R-:W-:Y:S02]  /*1d70*/  PRMT R31, R15, 0x7632, R31 ;  /* 0x000076320f1f7816 */ /* 0x000fe4000000001f */
[----:B------:R-:W-:Y:S01]  /*1d80*/  PRMT R237, R46, 0x7632, R237 ;  /* 0x000076322eed7816 */ /* 0x000fe200000000ed */
[----:B------:R0:W-:Y:S01]  /*1d90*/  STL [R1+0xf4], R76 ;  /* 0x0000f44c01007387 */ /* 0x0001e20000100800 */
[----:B------:R-:W-:Y:S01]  /*1da0*/  PRMT R235, R47, 0x7632, R235 ;  /* 0x000076322feb7816 */ /* 0x000fe200000000eb */
[----:B------:R-:W-:Y:S01]  /*1db0*/  IMAD.U32 R31, R31, 0x10000, RZ ;  /* 0x000100001f1f7824 */ /* 0x000fe200078e00ff */
[----:B------:R-:W-:Y:S01]  /*1dc0*/  PRMT R227, R43, 0x7632, R227 ;  /* 0x000076322be37816 */ /* 0x000fe200000000e3 */
[----:B------:R-:W-:Y:S01]  /*1dd0*/  STL [R1+0xf0], R78 ;  /* 0x0000f04e01007387 */ /* 0x000fe20000100800 */
[----:B------:R-:W-:-:S02]  /*1de0*/  PRMT R180, R28, 0x7632, R180 ;  /* 0x000076321cb47816 */ /* 0x000fc400000000b4 */
[----:B------:R-:W-:Y:S01]  /*1df0*/  PRMT R172, R30, 0x7632, R172 ;  /* 0x000076321eac7816 */ /* 0x000fe200000000ac */
[----:B------:R-:W-:Y:S01]  /*1e00*/  STL [R1+0xec], R77 ;  /* 0x0000ec4d01007387 */ /* 0x000fe20000100800 */
[----:B------:R-:W-:Y:S02]  /*1e10*/  PRMT R160, R25, 0x7632, R160 ;  /* 0x0000763219a07816 */ /* 0x000fe400000000a0 */
[----:B0-----:R-:W-:Y:S01]  /*1e20*/  SHF.L.U32 R76, R68, 0x10, RZ ;  /* 0x00000010444c7819 */ /* 0x001fe200000006ff */
[----:B------:R-:W-:Y:S01]  /*1e30*/  IMAD.U32 R68, R69, 0x10000, RZ ;  /* 0x0001000045447824 */ /* 0x000fe200078e00ff */
[----:B------:R-:W-:Y:S02]  /*1e40*/  SHF.L.U32 R69, R71, 0x10, RZ ;  /* 0x0000001047457819 */ /* 0x000fe400000006ff */
[----:B------:R-:W-:Y:S01]  /*1e50*/  PRMT R152, R27, 0x7632, R152 ;  /* 0x000076321b987816 */ /* 0x000fe20000000098 */
[----:B------:R-:W-:Y:S01]  /*1e60*/  STL [R1+0xe8], R76 ;  /* 0x0000e84c01007387 */ /* 0x000fe20000100800 */
[----:B------:R-:W-:-:S02]  /*1e70*/  PRMT R148, R12, 0x7632, R148 ;  /* 0x000076320c947816 */ /* 0x000fc40000000094 */
[----:B------:R-:W-:Y:S01]  /*1e80*/  PRMT R34, R18, 0x7632, R34 ;  /* 0x0000763212227816 */ /* 0x000fe20000000022 */
[----:B------:R0:W-:Y:S01]  /*1e90*/  STL [R1+0xe4], R68 ;  /* 0x0000e44401007387 */ /* 0x0001e20000100800 */
[----:B------:R-:W-:Y:S02]  /*1ea0*/  PRMT R37, R21, 0x7632, R37 ;  /* 0x0000763215257816 */ /* 0x000fe40000000025 */
[----:B------:R-:W-:Y:S01]  /*1eb0*/  LOP3.LUT R3, R3, 0xffffffef, RZ, 0xc0, !PT ;  /* 0xffffffef03037812 */ /* 0x000fe200078ec0ff */
[----:B------:R-:W-:Y:S01]  /*1ec0*/  STL [R1+0xe0], R70 ;  /* 0x0000e04601007387 */ /* 0x000fe20000100800 */
[----:B------:R-:W-:Y:S02]  /*1ed0*/  SHF.L.U32 R195, R185, 0x10, RZ ;  /* 0x00000010b9c37819 */ /* 0x000fe400000006ff */
[----:B------:R-:W-:Y:S01]  /*1ee0*/  SHF.L.U32 R159, R154, 0x10, RZ ;  /* 0x000000109a9f7819 */ /* 0x000fe200000006ff */
        /* <DEDUP_REMOVED lines=9> */
[----:B------:R-:W-:-:S02]  /*1f80*/  SHF.L.U32 R163, R153, 0x10, RZ ;  /* 0x0000001099a37819 */ /* 0x000fc400000006ff */
[----:B------:R-:W-:Y:S01]  /*1f90*/  SHF.L.U32 R182, R28, 0x10, RZ ;  /* 0x000000101cb67819 */ /* 0x000fe200000006ff */
[----:B------:R0:W-:Y:S01]  /*1fa0*/  STL [R1+0xd4], R61 ;  /* 0x0000d43d01007387 */ /* 0x0001e20000100800 */
[----:B------:R-:W-:Y:S02]  /*1fb0*/  SHF.L.U32 R178, R29, 0x10, RZ ;  /* 0x000000101db27819 */ /* 0x000fe400000006ff */
[----:B------:R-:W-:Y:S01]  /*1fc0*/  SHF.L.U32 R185, R136, 0x10, RZ ;  /* 0x0000001088b97819 */ /* 0x000fe200000006ff */
[----:B------:R1:W-:Y:S01]  /*1fd0*/  STL [R1+0xd0], R60 ;  /* 0x0000d03c01007387 */ /* 0x0003e20000100800 */
[----:B------:R-:W-:Y:S02]  /*1fe0*/  SHF.L.U32 R219, R219, 0x10, RZ ;  /* 0x00000010dbdb7819 */ /* 0x000fe400000006ff */
[----:B------:R-:W-:Y:S01]  /*1ff0*/  SHF.L.U32 R203, R203, 0x10, RZ ;  /* 0x00000010cbcb7819 */ /* 0x000fe200000006ff */
[----:B------:R-:W-:Y:S01]  /*2000*/  STL [R1+0xcc], R62 ;  /* 0x0000cc3e01007387 */ /* 0x000fe20000100800 */
[----:B------:R-:W-:-:S02]  /*2010*/  SHF.L.U32 R171, R171, 0x10, RZ ;  /* 0x00000010abab7819 */ /* 0x000fc400000006ff */
[----:B0-----:R-:W-:Y:S02]  /*2020*/  SHF.L.U32 R61, R56, 0x10, RZ ;  /* 0x00000010383d7819 */ /* 0x001fe400000006ff */
[----:B------:R-:W-:Y:S02]  /*2030*/  SHF.L.U32 R56, R58, 0x10, RZ ;  /* 0x000000103a387819 */ /* 0x000fe400000006ff */
[----:B-1----:R-:W-:Y:S01]  /*2040*/  SHF.L.U32 R60, R57, 0x10, RZ ;  /* 0x00000010393c7819 */ /* 0x002fe200000006ff */
[----:B------:R-:W-:Y:S01]  /*2050*/  IMAD.U32 R57, R59, 0x10000, RZ ;  /* 0x000100003b397824 */ /* 0x000fe200078e00ff */
[----:B------:R-:W-:Y:S01]  /*2060*/  STL [R1+0xc8], R61 ;  /* 0x0000c83d01007387 */ /* 0x000fe20000100800 */
        /* <DEDUP_REMOVED lines=11> */
[----:B------:R1:W-:Y:S01]  /*2120*/  STL [R1+0xa8], R52 ;  /* 0x0000a83401007387 */ /* 0x0003e20000100800 */
[----:B------:R-:W-:-:S02]  /*2130*/  SHF.L.U32 R250, R250, 0x10, RZ ;  /* 0x00000010fafa7819 */ /* 0x000fc400000006ff */
[----:B0-----:R-:W-:Y:S02]  /*2140*/  SHF.L.U32 R56, R53, 0x10, RZ ;  /* 0x0000001035387819 */ /* 0x001fe400000006ff */
[----:B------:R-:W-:Y:S01]  /*2150*/  SHF.L.U32 R53, R54, 0x10, RZ ;  /* 0x0000001036357819 */ /* 0x000fe200000006ff */
[----:B------:R-:W-:Y:S01]  /*2160*/  IMAD.U32 R54, R216, 0x10000, RZ ;  /* 0x00010000d8367824 */ /* 0x000fe200078e00ff */
[----:B------:R-:W-:Y:S01]  /*2170*/  PRMT R216, R223, 0x7632, R216 ;  /* 0x00007632dfd87816 */ /* 0x000fe200000000d8 */
[----:B------:R-:W-:Y:S01]  /*2180*/  STL [R1+0xa0], R56 ;  /* 0x0000a03801007387 */ /* 0x000fe20000100800 */
[----:B------:R-:W-:Y:S02]  /*2190*/  SHF.L.U32 R249, R249, 0x10, RZ ;  /* 0x00000010f9f97819 */ /* 0x000fe400000006ff */
[----:B-1----:R-:W-:Y:S01]  /*21a0*/  SHF.L.U32 R52, R55, 0x10, RZ ;  /* 0x0000001037347819 */ /* 0x002fe200000006ff */
[----:B------:R0:W-:Y:S01]  /*21b0*/  STL [R1+0x98], R53 ;  /* 0x0000983501007387 */ /* 0x0001e20000100800 */
[----:B------:R-:W-:Y:S01]  /*21c0*/  SHF.L.U32 R248, R248, 0x10, RZ ;  /* 0x00000010f8f87819 */ /* 0x000fe200000006ff */
[----:B------:R-:W-:Y:S01]  /*21d0*/  IMAD.U32 R216, R216, 0x10000, RZ ;  /* 0x00010000d8d87824 */ /* 0x000fe200078e00ff */
[----:B------:R-:W-:Y:S01]  /*21e0*/  SHF.L.U32 R247, R247, 0x10, RZ ;  /* 0x00000010f7f77819 */ /* 0x000fe200000006ff */
[----:B------:R1:W-:Y:S01]  /*21f0*/  STL [R1+0x90], R52 ;  /* 0x0000903401007387 */ /* 0x0003e20000100800 */
[----:B------:R-:W-:-:S02]  /*2200*/  SHF.L.U32 R245, R245, 0x10, RZ ;  /* 0x00000010f5f57819 */ /* 0x000fc400000006ff */
[----:B------:R-:W-:Y:S01]  /*2210*/  SHF.L.U32 R244, R244, 0x10, RZ ;  /* 0x00000010f4f47819 */ /* 0x000fe200000006ff */
[----:B------:R-:W-:Y:S01]  /*2220*/  STL [R1+0x88], R54 ;  /* 0x0000883601007387 */ /* 0x000fe20000100800 */
[----:B------:R-:W-:Y:S02]  /*2230*/  SHF.L.U32 R243, R243, 0x10, RZ ;  /* 0x00000010f3f37819 */ /* 0x000fe400000006ff */
[----:B0-----:R-:W-:Y:S01]  /*2240*/  SHF.L.U32 R53, R217, 0x10, RZ ;  /* 0x00000010d9357819 */ /* 0x001fe200000006ff */
[----:B------:R-:W-:Y:S01]  /*2250*/  IMAD.U32 R217, R132, 0x10000, RZ ;  /* 0x0001000084d97824 */ /* 0x000fe200078e00ff */
[----:B------:R-:W-:Y:S02]  /*2260*/  SHF.L.U32 R242, R242, 0x10, RZ ;  /* 0x00000010f2f27819 */ /* 0x000fe400000006ff */
[----:B-1----:R-:W-:Y:S01]  /*2270*/  SHF.L.U32 R52, R218, 0x10, RZ ;  /* 0x00000010da347819 */ /* 0x002fe200000006ff */
        /* <DEDUP_REMOVED lines=20> */
[----:B--2---:R-:W-:Y:S01]  /*23c0*/  IMAD.MOV.U32 R126, RZ, RZ, R150 ;  /* 0x000000ffff7e7224 */ /* 0x004fe200078e0096 */
[----:B------:R-:W-:Y:S02]  /*23d0*/  SHF.L.U32 R150, R12, 0x10, RZ ;  /* 0x000000100c967819 */ /* 0x000fe400000006ff */
[----:B---3--:R-:W-:Y:S01]  /*23e0*/  MOV R158, R151 ;  /* 0x00000097009e7202 */ /* 0x008fe20000000f00 */
[----:B0-----:R-:W-:Y:S01]  /*23f0*/  IMAD.U32 R44, R40, 0x10000, RZ ;  /* 0x00010000282c7824 */ /* 0x001fe200078e00ff */
[----:B------:R-:W-:Y:S02]  /*2400*/  PRMT R40, R221, 0x7632, R40 ;  /* 0x00007632dd287816 */ /* 0x000fe40000000028 */
[----:B----4-:R-:W-:Y:S01]  /*2410*/  MOV R162, R147 ;  /* 0x0000009300a27202 */ /* 0x010fe20000000f00 */
[----:B------:R-:W-:Y:S01]  /*2420*/  IMAD.U32 R147, R49, 0x10000, RZ ;  /* 0x0001000031937824 */ /* 0x000fe200078e00ff */
[----:B------:R-:W-:Y:S01]  /*2430*/  STL [R1+0xa4], R44 ;  /* 0x0000a42c01007387 */ /* 0x000fe20000100800 */
[----:B------:R-:W-:Y:S01]  /*2440*/  MOV R127, R158 ;  /* 0x0000009e007f7202 */ /* 0x000fe20000000f00 */
[----:B------:R-:W-:Y:S01]  /*2450*/  IMAD.MOV.U32 R166, RZ, RZ, R143 ;  /* 0x000000ffffa67224 */ /* 0x000fe200078e008f */
[----:B------:R-:W-:Y:S01]  /*2460*/  MOV R116, R162 ;  /* 0x000000a200747202 */ /* 0x000fe20000000f00 */
[----:B------:R0:W-:Y:S01]  /*2470*/  STL [R1+0x9c], R41 ;  /* 0x00009c2901007387 */ /* 0x0001e20000100800 */
[----:B------:R-:W-:-:S02]  /*2480*/  SHF.L.U32 R12, R15, 0x10, RZ ;  /* 0x000000100f0c7819 */ /* 0x000fc400000006ff */
[----:B------:R-:W-:Y:S01]  /*2490*/  MOV R117, R166 ;  /* 0x000000a600757202 */ /* 0x000fe20000000f00 */
[----:B------:R1:W-:Y:S01]  /*24a0*/  STL [R1+0x94], R42 ;  /* 0x0000942a01007387 */ /* 0x0003e20000100800 */
[----:B------:R-:W-:Y:S02]  /*24b0*/  SHF.L.U32 R166, R24, 0x10, RZ ;  /* 0x0000001018a67819 */ /* 0x000fe400000006ff */
[----:B------:R-:W-:Y:S02]  /*24c0*/  SHF.L.U32 R24, R95, 0x10, RZ ;  /* 0x000000105f187819 */ /* 0x000fe400000006ff */
[----:B------:R-:W-:Y:S02]  /*24d0*/  MOV R174, R134 ;  /* 0x0000008600ae7202 */ /* 0x000fe40000000f00 */
[----:B0-----:R-:W-:Y:S02]  /*24e0*/  SHF.L.U32 R41, R43, 0x10, RZ ;  /* 0x000000102b297819 */ /* 0x001fe400000006ff */
[----:B------:R-:W-:Y:S01]  /*24f0*/  MOV R118, R174 ;  /* 0x000000ae00767202 */ /* 0x000fe20000000f00 */
[----:B------:R-:W-:Y:S01]  /*2500*/  IMAD.U32 R174, R30, 0x10000, RZ ;  /* 0x000100001eae7824 */ /* 0x000fe200078e00ff */
[----:B-1----:R-:W-:Y:S01]  /*2510*/  SHF.L.U32 R42, R220, 0x10, RZ ;  /* 0x00000010dc2a7819 */ /* 0x002fe200000006ff */
[----:B------:R0:W-:Y:S01]  /*2520*/  STL [R1+0x8c], R41 ;  /* 0x00008c2901007387 */ /* 0x0001e20000100800 */
[----:B------:R-:W-:-:S02]  /*2530*/  PRMT R220, R222, 0x7632, R220 ;  /* 0x00007632dedc7816 */ /* 0x000fc400000000dc */
[----:B------:R-:W-:Y:S01]  /*2540*/  SHF.L.U32 R15, R18, 0x10, RZ ;  /* 0x00000010120f7819 */ /* 0x000fe200000006ff */
[----:B------:R-:W-:Y:S01]  /*2550*/  STL [R1+0x84], R42 ;  /* 0x0000842a01007387 */ /* 0x000fe20000100800 */
[----:B------:R-:W-:Y:S01]  /*2560*/  SHF.L.U32 R162, R25, 0x10, RZ ;  /* 0x0000001019a27819 */ /* 0x000fe200000006ff */
[----:B------:R-:W-:Y:S01]  /*2570*/  IMAD.U32 R18, R21, 0x10000, RZ ;  /* 0x0001000015127824 */ /* 0x000fe200078e00ff */
[----:B------:R-:W-:Y:S02]  /*2580*/  SHF.L.U32 R158, R26, 0x10, RZ ;  /* 0x000000101a9e7819 */ /* 0x000fe400000006ff */
[----:B------:R-:W-:Y:S01]  /*2590*/  SHF.L.U32 R151, R48, 0x10, RZ ;  /* 0x0000001030977819 */ /* 0x000fe200000006ff */
[----:B0-----:R-:W-:Y:S01]  /*25a0*/  IMAD.U32 R41, R221, 0x10000, RZ ;  /* 0x00010000dd297824 */ /* 0x001fe200078e00ff */
[----:B------:R-:W-:Y:S02]  /*25b0*/  SHF.L.U32 R143, R50, 0x10, RZ ;  /* 0x00000010328f7819 */ /* 0x000fe400000006ff */
[----:B------:R-:W-:-:S02]  /*25c0*/  SHF.L.U32 R134, R51, 0x10, RZ ;  /* 0x0000001033867819 */ /* 0x000fc400000006ff */
[----:B------:R-:W-:Y:S01]  /*25d0*/  STL [R1+0x7c], R41 ;  /* 0x00007c2901007387 */ /* 0x000fe20000100800 */
[----:B------:R-:W-:Y:S02]  /*25e0*/  SHF.L.U32 R222, R222, 0x10, RZ ;  /* 0x00000010dede7819 */ /* 0x000fe400000006ff */
[----:B------:R-:W-:Y:S01]  /*25f0*/  MOV R21, R100 ;  /* 0x0000006400157202 */ /* 0x000fe20000000f00 */
[----:B------:R0:W-:Y:S01]  /*2600*/  STL [R1+0x74], R24 ;  /* 0x0000741801007387 */ /* 0x0001e20000100800 */
[----:B------:R-:W-:Y:S02]  /*2610*/  SHF.L.U32 R221, R131, 0x10, RZ ;  /* 0x0000001083dd7819 */ /* 0x000fe400000006ff */
[----:B------:R-:W-:Y:S01]  /*2620*/  SHF.L.U32 R193, R193, 0x10, RZ ;  /* 0x00000010c1c17819 */ /* 0x000fe200000006ff */
        /* <DEDUP_REMOVED lines=15> */
[----:B------:R-:W-:Y:S01]  /*2720*/  SHF.L.U32 R149, R149, 0x10, RZ ;  /* 0x0000001095957819 */ /* 0x000fe200000006ff */
[----:B0-----:R-:W-:Y:S01]  /*2730*/  IMAD.U32 R24, R85, 0x10000, RZ ;  /* 0x0001000055187824 */ /* 0x001fe200078e00ff */
[----:B------:R-:W-:Y:S02]  /*2740*/  SHF.L.U32 R145, R145, 0x10, RZ ;  /* 0x0000001091917819 */ /* 0x000fe400000006ff */
        /* <DEDUP_REMOVED lines=14> */
[----:B------:R-:W-:Y:S01]  /*2830*/  SHF.L.U32 R241, R241, 0x10, RZ ;  /* 0x00000010f1f17819 */ /* 0x000fe200000006ff */
[----:B--2---:R-:W-:Y:S01]  /*2840*/  IMAD.U32 R22, R72, 0x10000, RZ ;  /* 0x0001000048167824 */ /* 0x004fe200078e00ff */
        /* <DEDUP_REMOVED lines=39> */
[----:B------:R-:W-:Y:S01]  /*2ac0*/  SHF.L.U32 R160, R160, 0x10, RZ ;  /* 0x00000010a0a07819 */ /* 0x000fe200000006ff */
[----:B0-----:R-:W-:Y:S01]  /*2ad0*/  IMAD.U32 R24, R114, 0x10000, RZ ;  /* 0x0001000072187824 */ /* 0x001fe200078e00ff */
[----:B------:R-:W-:-:S02]  /*2ae0*/  SHF.L.U32 R152, R152, 0x10, RZ ;  /* 0x0000001098987819 */ /* 0x000fc400000006ff */
[----:B------:R-:W-:Y:S02]  /*2af0*/  SHF.L.U32 R148, R148, 0x10, RZ ;  /* 0x0000001094947819 */ /* 0x000fe400000006ff */
        /* <DEDUP_REMOVED lines=13> */
[----:B------:R-:W-:Y:S01]  /*2bd0*/  SHF.L.U32 R35, R35, 0x10, RZ ;  /* 0x0000001023237819 */ /* 0x000fe200000006ff */
[----:B--2---:R-:W-:Y:S01]  /*2be0*/  IMAD.U32 R22, R123, 0x10000, RZ ;  /* 0x000100007b167824 */ /* 0x004fe200078e00ff */
[----:B------:R-:W-:Y:S01]  /*2bf0*/  SHF.L.U32 R37, R37, 0x10, RZ ;  /* 0x0000001025257819 */ /* 0x000fe200000006ff */
[----:B------:R1:W-:Y:S01]  /*2c00*/  STL [R1+0x10], R23 ;  /* 0x0000101701007387 */ /* 0x0003e20000100800 */
[----:B------:R-:W-:-:S02]  /*2c10*/  SHF.L.U32 R38, R38, 0x10, RZ ;  /* 0x0000001026267819 */ /* 0x000fc400000006ff */
[----:B------:R-:W-:Y:S01]  /*2c20*/  SHF.L.U32 R39, R39, 0x10, RZ ;  /* 0x0000001027277819 */ /* 0x000fe200000006ff */
[----:B------:R2:W-:Y:S01]  /*2c30*/  STL [R1+0xc], R22 ;  /* 0x00000c1601007387 */ /* 0x0005e20000100800 */
[----:B------:R-:W-:Y:S02]  /*2c40*/  @P1 LOP3.LUT R3, R3, 0x10, RZ, 0xfc, !PT ;  /* 0x0000001003031812 */ /* 0x000fe400078efcff */
[----:B0-----:R-:W-:Y:S02]  /*2c50*/  SHF.L.U32 R24, R128, 0x10, RZ ;  /* 0x0000001080187819 */ /* 0x001fe400000006ff */
[----:B-1----:R-:W-:-:S03]  /*2c60*/  SHF.L.U32 R23, R129, 0x10, RZ ;  /* 0x0000001081177819 */ /* 0x002fc600000006ff */
[----:B------:R0:W-:Y:S01]  /*2c70*/  STL [R1+0x8], R24 ;  /* 0x0000081801007387 */ /* 0x0001e20000100800 */
[----:B--2---:R-:W-:-:S03]  /*2c80*/  SHF.L.U32 R22, R130, 0x10, RZ ;  /* 0x0000001082167819 */ /* 0x004fc600000006ff */
[----:B------:R1:W-:Y:S04]  /*2c90*/  STL [R1+0x4], R23 ;  /* 0x0000041701007387 */ /* 0x0003e80000100800 */
[----:B------:R2:W-:Y:S01]  /*2ca0*/  STL [R1], R22 ;  /* 0x0000001601007387 */ /* 0x0005e20000100800 */
[----:B0-----:R-:W-:Y:S02]  /*2cb0*/  SHF.L.U32 R24, R116, 0x10, RZ ;  /* 0x0000001074187819 */ /* 0x001fe400000006ff */
[----:B-1----:R-:W-:Y:S01]  /*2cc0*/  SHF.L.U32 R23, R117, 0x10, RZ ;  /* 0x0000001075177819 */ /* 0x002fe200000006ff */
[----:B--2---:R-:W-:-:S07]  /*2cd0*/  IMAD.U32 R22, R118, 0x10000, RZ ;  /* 0x0001000076167824 */ /* 0x004fce00078e00ff */
.L_x_1533:
        /* <DEDUP_REMOVED lines=38> */
.L_x_1255:
[----:B------:R-:W2:Y:S01]  /*2f40*/  LDL R41, [R1+0x168] ;  /* 0x0001680001297983 */ /* 0x000ea20000100800 */
[----:B-----5:R-:W-:-:S05]  /*2f50*/  SHF.L.U32 R40, R60, 0x10, RZ ;  /* 0x000000103c287819 */ /* 0x020fca00000006ff */
[----:B------:R-:W-:-:S04]  /*2f60*/  FMUL.FTZ R40, R40, UR7 ;  /* 0x0000000728287c20 */ /* 0x000fc80008410000 */
[----:B--2---:R-:W-:Y:S01]  /*2f70*/  FMUL.FTZ R40, R41, R40 ;  /* 0x0000002829287220 */ /* 0x004fe20000410000 */
[----:B------:R-:W-:-:S05]  /*2f80*/  @P2 SHF.L.U32 R41, R64, 0x10, RZ ;  /* 0x0000001040292819 */ /* 0x000fca00000006ff */
[----:B------:R-:W-:-:S07]  /*2f90*/  @P2 FADD.FTZ R40, R41, R40 ;  /* 0x0000002829282221 */ /* 0x000fce0000010000 */
.L_x_1256:
[----:B------:R-:W-:Y:S05]  /*2fa0*/  BSYNC B1 ;  /* 0x0000000000017941 */ /* 0x000fea0003800000 */
.L_x_1254:
[----:B------:R-:W-:Y:S04]  /*2fb0*/  BSSY B1, `(.L_x_1257) ;  /* 0x000000f000017945 */ /* 0x000fe80003800000 */
[----:B------:R-:W-:Y:S05]  /*2fc0*/  @P3 BRA `(.L_x_1258) ;  /* 0x0000000000143947 */ /* 0x000fea0003800000 */
[----:B------:R-:W-:Y:S01]  /*2fd0*/  IMAD.MOV.U32 R41, RZ, RZ, RZ ;  /* 0x000000ffff297224 */ /* 0x000fe200078e00ff */
[----:B------:R-:W-:Y:S06]  /*2fe0*/  @!P2 BRA `(.L_x_1259) ;  /* 0x00000000002ca947 */ /* 0x000fec0003800000 */
[----:B-----5:R-:W-:-:S04]  /*2ff0*/  PRMT R41, R64, 0x7632, R41 ;  /* 0x0000763240297816 */ /* 0x020fc80000000029 */
[----:B------:R-:W-:Y:S01]  /*3000*/  SHF.L.U32 R41, R41, 0x10, RZ ;  /* 0x0000001029297819 */ /* 0x000fe200000006ff */
[----:B------:R-:W-:Y:S06]  /*3010*/  BRA `(.L_x_1259) ;  /* 0x0000000000207947 */ /* 0x000fec0003800000 */
.L_x_1258:
[----:B------:R-:W2:Y:S01]  /*3020*/  LDL R43, [R1+0x74] ;  /* 0x00007400012b7983 */ /* 0x000ea20000100800 */
[----:B-----5:R-:W-:Y:S02]  /*3030*/  PRMT R41, R60, 0x7632, R41 ;  /* 0x000076323c297816 */ /* 0x020fe40000000029 */
[----:B------:R-:W-:Y:S02]  /*3040*/  @P2 PRMT R42, R64, 0x7632, R42 ;  /* 0x00007632402a2816 */ /* 0x000fe4000000002a */
[----:B------:R-:W-:Y:S02]  /*3050*/  SHF.L.U32 R41, R41, 0x10, RZ ;  /* 0x0000001029297819 */ /* 0x000fe400000006ff */
[----:B------:R-:W-:-:S03]  /*3060*/  @P2 SHF.L.U32 R42, R42, 0x10, RZ ;  /* 0x000000102a2a2819 */ /* 0x000fc600000006ff */
[----:B------:R-:W-:-:S04]  /*3070*/  FMUL.FTZ R41, R41, UR7 ;  /* 0x0000000729297c20 */ /* 0x000fc80008410000 */
[----:B--2---:R-:W-:-:S04]  /*3080*/  FMUL.FTZ R41, R43, R41 ;  /* 0x000000292b297220 */ /* 0x004fc80000410000 */
[----:B------:R-:W-:-:S07]  /*3090*/  @P2 FADD.FTZ R41, R42, R41 ;  /* 0x000000292a292221 */ /* 0x000fce0000010000 */
.L_x_1259:
[----:B------:R-:W-:Y:S05]  /*30a0*/  BSYNC B1 ;  /* 0x0000000000017941 */ /* 0x000fea0003800000 */
.L_x_1257:
[----:B------:R-:W-:Y:S04]  /*30b0*/  BSSY B1, `(.L_x_1260) ;  /* 0x000000c000017945 */ /* 0x000fe80003800000 */
[----:B------:R-:W-:Y:S05]  /*30c0*/  @P3 BRA `(.L_x_1261) ;  /* 0x0000000000103947 */ /* 0x000fea0003800000 */
[----:B------:R-:W-:Y:S01]  /*30d0*/  MOV R42, RZ ;  /* 0x000000ff002a7202 */ /* 0x000fe20000000f00 */
[----:B------:R-:W-:Y:S06]  /*30e0*/  @!P2 BRA `(.L_x_1262) ;  /* 0x000000000020a947 */ /* 0x000fec0003800000 */
[----:B-----5:R-:W-:Y:S01]  /*30f0*/  IMAD.U32 R42, R65, 0x10000, RZ ;  /* 0x00010000412a7824 */ /* 0x020fe200078e00ff */
[----:B------:R-:W-:Y:S06]  /*3100*/  BRA `(.L_x_1262) ;  /* 0x0000000000187947 */ /* 0x000fec0003800000 */
.L_x_1261:
[----:B------:R-:W2:Y:S01]  /*3110*/  LDL R43, [R1+0x164] ;  /* 0x00016400012b7983 */ /* 0x000ea20000100800 */
[----:B-----5:R-:W-:-:S05]  /*3120*/  SHF.L.U32 R42, R61, 0x10, RZ ;  /* 0x000000103d2a7819 */ /* 0x020fca00000006ff */
[----:B------:R-:W-:-:S04]  /*3130*/  FMUL.FTZ R42, R42, UR7 ;  /* 0x000000072a2a7c20 */ /* 0x000fc80008410000 */
[----:B--2---:R-:W-:Y:S01]  /*3140*/  FMUL.FTZ R42, R43, R42 ;  /* 0x0000002a2b2a7220 */ /* 0x004fe20000410000 */
[----:B------:R-:W-:-:S05]  /*3150*/  @P2 SHF.L.U32 R43, R65, 0x10, RZ ;  /* 0x00000010412b2819 */ /* 0x000fca00000006ff */
[----:B------:R-:W-:-:S07]  /*3160*/  @P2 FADD.FTZ R42, R43, R42 ;  /* 0x0000002a2b2a2221 */ /* 0x000fce0000010000 */
.L_x_1262:
[----:B------:R-:W-:Y:S05]  /*3170*/  BSYNC B1 ;  /* 0x0000000000017941 */ /* 0x000fea0003800000 */
.L_x_1260:
[----:B------:R-:W-:Y:S04]  /*3180*/  BSSY B1, `(.L_x_1263) ;  /* 0x000000f000017945 */ /* 0x000fe80003800000 */
[----:B------:R-:W-:Y:S05]  /*3190*/  @P3 BRA `(.L_x_1264) ;  /* 0x0000000000143947 */ /* 0x000fea0003800000 */
[----:B------:R-:W-:Y:S01]  /*31a0*/  HFMA2.MMA R43, -RZ, RZ, 0, 0 ;  /* 0x00000000ff2b7435 */ /* 0x000fe200000001ff */
[----:B------:R-:W-:Y:S10]  /*31b0*/  @!P2 BRA `(.L_x_1265) ;  /* 0x00000000002ca947 */ /* 0x000ff40003800000 */
[----:B-----5:R-:W-:-:S04]  /*31c0*/  PRMT R43, R65, 0x7632, R43 ;  /* 0x00007632412b7816 */ /* 0x020fc8000000002b */
[----:B------:R-:W-:Y:S01]  /*31d0*/  SHF.L.U32 R43, R43, 0x10, RZ ;  /* 0x000000102b2b7819 */ /* 0x000fe200000006ff */
[----:B------:R-:W-:Y:S06]  /*31e0*/  BRA `(.L_x_1265) ;  /* 0x0000000000207947 */ /* 0x000fec0003800000 */
.L_x_1264:
[----:B------:R-:W2:Y:S01]  /*31f0*/  LDL R45, [R1+0x70] ;  /* 0x00007000012d7983 */ /* 0x000ea20000100800 */
[----:B-----5:R-:W-:Y:S02]  /*3200*/  PRMT R43, R61, 0x7632, R43 ;  /* 0x000076323d2b7816 */ /* 0x020fe4000000002b */
[----:B------:R-:W-:-:S03]  /*3210*/  @P2 PRMT R44, R65, 0x7632, R44 ;  /* 0x00007632412c2816 */ /* 0x000fc6000000002c */
[----:B------:R-:W-:Y:S01]  /*3220*/  IMAD.U32 R43, R43, 0x10000, RZ ;  /* 0x000100002b2b7824 */ /* 0x000fe200078e00ff */
[----:B------:R-:W-:-:S03]  /*3230*/  @P2 SHF.L.U32 R44, R44, 0x10, RZ ;  /* 0x000000102c2c2819 */ /* 0x000fc600000006ff */
[----:B------:R-:W-:-:S04]  /*3240*/  FMUL.FTZ R43, R43, UR7 ;  /* 0x000000072b2b7c20 */ /* 0x000fc80008410000 */
[----:B--2---:R-:W-:-:S04]  /*3250*/  FMUL.FTZ R43, R45, R43 ;  /* 0x0000002b2d2b7220 */ /* 0x004fc80000410000 */
[----:B------:R-:W-:-:S07]  /*3260*/  @P2 FADD.FTZ R43, R44, R43 ;  /* 0x0000002b2c2b2221 */ /* 0x000fce0000010000 */
.L_x_1265:
[----:B------:R-:W-:Y:S05]  /*3270*/  BSYNC B1 ;  /* 0x0000000000017941 */ /* 0x000fea0003800000 */
.L_x_1263:
[----:B------:R-:W-:Y:S04]  /*3280*/  BSSY B1, `(.L_x_1266) ;  /* 0x000000c000017945 */ /* 0x000fe80003800000 */
[----:B------:R-:W-:Y:S05]  /*3290*/  @P3 BRA `(.L_x_1267) ;  /* 0x0000000000103947 */ /* 0x000fea0003800000 */
[----:B------:R-:W-:Y:S01]  /*32a0*/  MOV R44, RZ ;  /* 0x000000ff002c7202 */ /* 0x000fe20000000f00 */
[----:B------:R-:W-:Y:S06]  /*32b0*/  @!P2 BRA `(.L_x_1268) ;  /* 0x000000000020a947 */ /* 0x000fec0003800000 */
[----:B-----5:R-:W-:Y:S01]  /*32c0*/  SHF.L.U32 R44, R66, 0x10, RZ ;  /* 0x00000010422c7819 */ /* 0x020fe200000006ff */
[----:B------:R-:W-:Y:S06]  /*32d0*/  BRA `(.L_x_1268) ;  /* 0x0000000000187947 */ /* 0x000fec0003800000 */
.L_x_1267:
[----:B------:R-:W2:Y:S01]  /*32e0*/  LDL R45, [R1+0x160] ;  /* 0x00016000012d7983 */ /* 0x000ea20000100800 */
[----:B-----5:R-:W-:-:S05]  /*32f0*/  SHF.L.U32 R44, R62, 0x10, RZ ;  /* 0x000000103e2c7819 */ /* 0x020fca00000006ff */
[----:B------:R-:W-:-:S04]  /*3300*/  FMUL.FTZ R44, R44, UR7 ;  /* 0x000000072c2c7c20 */ /* 0x000fc80008410000 */
[----:B--2---:R-:W-:Y:S01]  /*3310*/  FMUL.FTZ R44, R45, R44 ;  /* 0x0000002c2d2c7220 */ /* 0x004fe20000410000 */
[----:B------:R-:W-:-:S04]  /*3320*/  @P2 IMAD.U32 R45, R66, 0x10000, RZ ;  /* 0x00010000422d2824 */ /* 0x000fc800078e00ff */
[----:B------:R-:W-:-:S07]  /*3330*/  @P2 FADD.FTZ R44, R45, R44 ;  /* 0x0000002c2d2c2221 */ /* 0x000fce0000010000 */
.L_x_1268:
[----:B------:R-:W-:Y:S05]  /*3340*/  BSYNC B1 ;  /* 0x0000000000017941 */ /* 0x000fea0003800000 */
.L_x_1266:
[----:B------:R-:W-:Y:S04]  /*3350*/  BSSY B1, `(.L_x_1269) ;  /* 0x000000f000017945 */ /* 0x000fe80003800000 */
[----:B------:R-:W-:Y:S05]  /*3360*/  @P3 BRA `(.L_x_1270) ;  /* 0x0000000000143947 */ /* 0x000fea0003800000 */
[----:B------:R-:W-:Y:S01]  /*3370*/  HFMA2.MMA R45, -RZ, RZ, 0, 0 ;  /* 0x00000000ff2d7435 */ /* 0x000fe200000001ff */
[----:B------:R-:W-:Y:S10]  /*3380*/  @!P2 BRA `(.L_x_1271) ;  /* 0x00000000002ca947 */ /* 0x000ff40003800000 */
[----:B-----5:R-:W-:-:S04]  /*3390*/  PRMT R45, R66, 0x7632, R45 ;  /* 0x00007632422d7816 */ /* 0x020fc8000000002d */
[----:B------:R-:W-:Y:S01]  /*33a0*/  SHF.L.U32 R45, R45, 0x10, RZ ;  /* 0x000000102d2d7819 */ /* 0x000fe200000006ff */
[----:B------:R-:W-:Y:S06]  /*33b0*/  BRA `(.L_x_1271) ;  /* 0x0000000000207947 */ /* 0x000fec0003800000 */
.L_x_1270:
        /* <DEDUP_REMOVED lines=8> */
.L_x_1271:
[----:B------:R-:W-:Y:S05]  /*3440*/  BSYNC B1 ;  /* 0x0000000000017941 */ /* 0x000fea0003800000 */
.L_x_1269:
[----:B------:R-:W-:Y:S04]  /*3450*/  BSSY B1, `(.L_x_1272) ;  /* 0x000000c000017945 */ /* 0x000fe80003800000 */
[----:B------:R-:W-:Y:S05]  /*3460*/  @P3 BRA `(.L_x_1273) ;  /* 0x0000000000103947 */ /* 0x000fea0003800000 */
[----:B------:R-:W-:Y:S01]  /*3470*/  IMAD.MOV.U32 R46, RZ, RZ, RZ ;  /* 0x000000ffff2e7224 */ /* 0x000fe200078e00ff */
[----:B------:R-:W-:Y:S06]  /*3480*/  @!P2 BRA `(.L_x_1274) ;  /* 0x000000000020a947 */ /* 0x000fec0003800000 */
[----:B-----5:R-:W-:Y:S01]  /*3490*/  SHF.L.U32 R46, R67, 0x10, RZ ;  /* 0x00000010432e7819 */ /* 0x020fe200000006ff */
[----:B------:R-:W-:Y:S06]  /*34a0*/  BRA `(.L_x_1274) ;  /* 0x0000000000187947 */ /* 0x000fec0003800000 */
.L_x_1273:
[----:B------:R-:W2:Y:S01]  /*34b0*/  LDL R47, [R1+0x15c] ;  /* 0x00015c00012f7983 */ /* 0x000ea20000100800 */
[----:B-----5:R-:W-:-:S05]  /*34c0*/  SHF.L.U32 R46, R63, 0x10, RZ ;  /* 0x000000103f2e7819 */ /* 0x020fca00000006ff */
[----:B------:R-:W-:-:S04]  /*34d0*/  FMUL.FTZ R46, R46, UR7 ;  /* 0x000000072e2e7c20 */ /* 0x000fc80008410000 */
[----:B--2---:R-:W-:Y:S01]  /*34e0*/  FMUL.FTZ R46, R47, R46 ;  /* 0x0000002e2f2e7220 */ /* 0x004fe20000410000 */
[----:B------:R-:W-:-:S05]  /*34f0*/  @P2 SHF.L.U32 R47, R67, 0x10, RZ ;  /* 0x00000010432f2819 */ /* 0x000fca00000006ff */
[----:B------:R-:W-:-:S07]  /*3500*/  @P2 FADD.FTZ R46, R47, R46 ;  /* 0x0000002e2f2e2221 */ /* 0x000fce0000010000 */
.L_x_1274:
[----:B------:R-:W-:Y:S05]  /*3510*/  BSYNC B1 ;  /* 0x0000000000017941 */ /* 0x000fea0003800000 */
.L_x_1272:
[----:B------:R-:W-:Y:S04]  /*3520*/  BSSY B1, `(.L_x_1275) ;  /* 0x000000f000017945 */ /* 0x000fe80003800000 */
[----:B------:R-:W-:Y:S05]  /*3530*/  @P3 BRA `(.L_x_1276) ;  /* 0x0000000000143947 */ /* 0x000fea0003800000 */
[----:B------:R-:W-:Y:S01]  /*3540*/  MOV R47, RZ ;  /* 0x000000ff002f7202 */ /* 0x000fe20000000f00 */
[----:B------:R-:W-:Y:S06]  /*3550*/  @!P2 BRA `(.L_x_1277) ;  /* 0x00000000002ca947 */ /* 0x000fec0003800000 */
[----:B-----5:R-:W-:-:S05]  /*3560*/  PRMT R47, R67, 0x7632, R47 ;  /* 0x00007632432f7816 */ /* 0x020fca000000002f */
[----:B------:R-:W-:Y:S01]  /*3570*/  IMAD.U32 R47, R47, 0x10000, RZ ;  /* 0x000100002f2f7824 */ /* 0x000fe200078e00ff */
[----:B------:R-:W-:Y:S06]  /*3580*/  BRA `(.L_x_1277) ;  /* 0x0000000000207947 */ /* 0x000fec0003800000 */
.L_x_1276:
        /* <DEDUP_REMOVED lines=8> */
.L_x_1277:
[----:B------:R-:W-:Y:S05]  /*3610*/  BSYNC B1 ;  /* 0x0000000000017941 */ /* 0x000fea0003800000 */
.L_x_1275:
        /* <DEDUP_REMOVED lines=9> */
.L_x_1253:
[----:B------:R-:W-:Y:S05]  /*36b0*/  BSYNC B0 ;  /* 0x0000000000007941 */ /* 0x000fea0003800000 */
.L_x_1252:
        /* <DEDUP_REMOVED lines=14> */
[----:B------:R-:W-:Y:S01]  /*37a0*/  IMAD.MOV.U32 R48, RZ, RZ, RZ ;  /* 0x000000ffff307224 */ /* 0x000fe200078e00ff */
[----:B------:R-:W-:Y:S06]  /*37b0*/  @!P2 BRA `(.L_x_1282) ;  /* 0x000000000020a947 */ /* 0x000fec0003800000 */
[----:B-----5:R-:W-:Y:S01]  /*37c0*/  SHF.L.U32 R48, R64, 0x10, RZ ;  /* 0x0000001040307819 */ /* 0x020fe200000006ff */
[----:B------:R-:W-:Y:S06]  /*37d0*/  BRA `(.L_x_1282) ;  /* 0x0000000000187947 */ /* 0x000fec0003800000 */
.L_x_1281:
[----:B------:R-:W2:Y:S01]  /*37e0*/  LDL R49, [R1+0x158] ;  /* 0x0001580001317983 */ /* 0x000ea20000100800 */
[----:B-----5:R-:W-:-:S05]  /*37f0*/  SHF.L.U32 R48, R60, 0x10, RZ ;  /* 0x000000103c307819 */ /* 0x020fca00000006ff */
[----:B------:R-:W-:-:S04]  /*3800*/  FMUL.FTZ R48, R48, UR7 ;  /* 0x0000000730307c20 */ /* 0x000fc80008410000 */
[----:B--2---:R-:W-:Y:S01]  /*3810*/  FMUL.FTZ R48, R49, R48 ;  /* 0x0000003031307220 */ /* 0x004fe20000410000 */
[----:B------:R-:W-:-:S05]  /*3820*/  @P2 SHF.L.U32 R49, R64, 0x10, RZ ;  /* 0x0000001040312819 */ /* 0x000fca00000006ff */
[----:B------:R-:W-:-:S07]  /*3830*/  @P2 FADD.FTZ R48, R49, R48 ;  /* 0x0000003031302221 */ /* 0x000fce0000010000 */
.L_x_1282:
[----:B------:R-:W-:Y:S05]  /*3840*/  BSYNC B1 ;  /* 0x0000000000017941 */ /* 0x000fea0003800000 */
.L_x_1280:
[----:B------:R-:W-:Y:S04]  /*3850*/  BSSY B1, `(.L_x_1283) ;  /* 0x000000f000017945 */ /* 0x000fe80003800000 */
[----:B------:R-:W-:Y:S05]  /*3860*/  @P3 BRA `(.L_x_1284) ;  /* 0x0000000000143947 */ /* 0x000fea0003800000 */
[----:B------:R-:W-:Y:S01]  /*3870*/  HFMA2.MMA R49, -RZ, RZ, 0, 0 ;  /* 0x00000000ff317435 */ /* 0x000fe200000001ff */
[----:B------:R-:W-:Y:S10]  /*3880*/  @!P2 BRA `(.L_x_1285) ;  /* 0x00000000002ca947 */ /* 0x000ff40003800000 */
[----:B-----5:R-:W-:-:S05]  /*3890*/  PRMT R49, R64, 0x7632, R49 ;  /* 0x0000763240317816 */ /* 0x020fca0000000031 */
[----:B------:R-:W-:Y:S01]  /*38a0*/  IMAD.U32 R49, R49, 0x10000, RZ ;  /* 0x0001000031317824 */ /* 0x000fe200078e00ff */
[----:B------:R-:W-:Y:S06]  /*38b0*/  BRA `(.L_x_1285) ;  /* 0x0000000000207947 */ /* 0x000fec0003800000 */
.L_x_1284:
        /* <DEDUP_REMOVED lines=8> */
.L_x_1285:
[----:B------:R-:W-:Y:S05]  /*3940*/  BSYNC B1 ;  /* 0x0000000000017941 */ /* 0x000fea0003800000 */
.L_x_1283:
[----:B------:R-:W-:Y:S04]  /*3950*/  BSSY B1, `(.L_x_1286) ;  /* 0x000000c000017945 */ /* 0x000fe80003800000 */
[----:B------:R-:W-:Y:S05]  /*3960*/  @P3 BRA `(.L_x_1287) ;  /* 0x0000000000103947 */ /* 0x000fea0003800000 */
[----:B------:R-:W-:Y:S01]  /*3970*/  MOV R50, RZ ;  /* 0x000000ff00327202 */ /* 0x000fe20000000f00 */
[----:B------:R-:W-:Y:S06]  /*3980*/  @!P2 BRA `(.L_x_1288) ;  /* 0x000000000020a947 */ /* 0x000fec0003800000 */
[----:B-----5:R-:W-:Y:S01]  /*3990*/  SHF.L.U32 R50, R65, 0x10, RZ ;  /* 0x0000001041327819 */ /* 0x020fe200000006ff */
[----:B------:R-:W-:Y:S06]  /*39a0*/  BRA `(.L_x_1288) ;  /* 0x0000000000187947 */ /* 0x000fec0003800000 */
.L_x_1287:
[----:B------:R-:W2:Y:S01]  /*39b0*/  LDL R51, [R1+0x154] ;  /* 0x0001540001337983 */ /* 0x000ea20000100800 */
[----:B-----5:R-:W-:-:S04]  /*39c0*/  IMAD.U32 R50, R61, 0x10000, RZ ;  /* 0x000100003d327824 */ /* 0x020fc800078e00ff */
[----:B------:R-:W-:-:S04]  /*39d0*/  FMUL.FTZ R50, R50, UR7 ;  /* 0x0000000732327c20 */ /* 0x000fc80008410000 */
[----:B--2---:R-:W-:Y:S01]  /*39e0*/  FMUL.FTZ R50, R51, R50 ;  /* 0x0000003233327220 */ /* 0x004fe20000410000 */
[----:B------:R-:W-:-:S05]  /*39f0*/  @P2 SHF.L.U32 R51, R65, 0x10, RZ ;  /* 0x0000001041332819 */ /* 0x000fca00000006ff */
[----:B------:R-:W-:-:S07]  /*3a00*/  @P2 FADD.FTZ R50, R51, R50 ;  /* 0x0000003233322221 */ /* 0x000fce0000010000 */
.L_x_1288:
[----:B------:R-:W-:Y:S05]  /*3a10*/  BSYNC B1 ;  /* 0x0000000000017941 */ /* 0x000fea0003800000 */
.L_x_1286:
[----:B------:R-:W-:Y:S04]  /*3a20*/  BSSY B1, `(.L_x_1289) ;  /* 0x000000f000017945 */ /* 0x000fe80003800000 */
[----:B------:R-:W-:Y:S05]  /*3a30*/  @P3 BRA `(.L_x_1290) ;  /* 0x0000000000143947 */ /* 0x000fea0003800000 */
[----:B------:R-:W-:Y:S01]  /*3a40*/  HFMA2.MMA R51, -RZ, RZ, 0, 0 ;  /* 0x00000000ff337435 */ /* 0x000fe200000001ff */
[----:B------:R-:W-:Y:S10]  /*3a50*/  @!P2 BRA `(.L_x_1291) ;  /* 0x00000000002ca947 */ /* 0x000ff40003800000 */
[----:B-----5:R-:W-:-:S04]  /*3a60*/  PRMT R51, R65, 0x7632, R51 ;  /* 0x0000763241337816 */ /* 0x020fc80000000033 */
[----:B------:R-:W-:Y:S01]  /*3a70*/  SHF.L.U32 R51, R51, 0x10, RZ ;  /* 0x0000001033337819 */ /* 0x000fe200000006ff */
[----:B------:R-:W-:Y:S06]  /*3a80*/  BRA `(.L_x_1291) ;  /* 0x0000000000207947 */ /* 0x000fec0003800000 */
.L_x_1290:
[----:B------:R-:W2:Y:S01]  /*3a90*/  LDL R53, [R1+0x60] ;  /* 0x0000600001357983 */ /* 0x000ea20000100800 */
[----:B-----5:R-:W-:Y:S02]  /*3aa0*/  PRMT R51, R61, 0x7632, R51 ;  /* 0x000076323d337816 */ /* 0x020fe40000000033 */
[----:B------:R-:W-:Y:S02]  /*3ab0*/  @P2 PRMT R52, R65, 0x7632, R52 ;  /* 0x0000763241342816 */ /* 0x000fe40000000034 */
[----:B------:R-:W-:-:S03]  /*3ac0*/  SHF.L.U32 R51, R51, 0x10, RZ ;  /* 0x0000001033337819 */ /* 0x000fc600000006ff */
[----:B------:R-:W-:Y:S02]  /*3ad0*/  @P2 IMAD.U32 R52, R52, 0x10000, RZ ;  /* 0x0001000034342824 */ /* 0x000fe400078e00ff */
[----:B------:R-:W-:-:S04]  /*3ae0*/  FMUL.FTZ R51, R51, UR7 ;  /* 0x0000000733337c20 */ /* 0x000fc80008410000 */
[----:B--2---:R-:W-:-:S04]  /*3af0*/  FMUL.FTZ R51, R53, R51 ;  /* 0x0000003335337220 */ /* 0x004fc80000410000 */
[----:B------:R-:W-:-:S07]  /*3b00*/  @P2 FADD.FTZ R51, R52, R51 ;  /* 0x0000003334332221 */ /* 0x000fce0000010000 */
.L_x_1291:
[----:B------:R-:W-:Y:S05]  /*3b10*/  BSYNC B1 ;  /* 0x0000000000017941 */ /* 0x000fea0003800000 */
.L_x_1289:
[----:B------:R-:W-:Y:S04]  /*3b20*/  BSSY B1, `(.L_x_1292) ;  /* 0x000000c000017945 */ /* 0x000fe80003800000 */
[----:B------:R-:W-:Y:S05]  /*3b30*/  @P3 BRA `(.L_x_1293) ;  /* 0x0000000000103947 */ /* 0x000fea0003800000 */
[----:B------:R-:W-:Y:S01]  /*3b40*/  MOV R52, RZ ;  /* 0x000000ff00347202 */ /* 0x000fe20000000f00 */
[----:B------:R-:W-:Y:S06]  /*3b50*/  @!P2 BRA `(.L_x_1294) ;  /* 0x000000000020a947 */ /* 0x000fec0003800000 */
[----:B-----5:R-:W-:Y:S01]  /*3b60*/  SHF.L.U32 R52, R66, 0x10, RZ ;  /* 0x0000001042347819 */ /* 0x020fe200000006ff */
[----:B------:R-:W-:Y:S06]  /*3b70*/  BRA `(.L_x_1294) ;  /* 0x0000000000187947 */ /* 0x000fec0003800000 */
.L_x_1293:
[----:B------:R-:W2:Y:S01]  /*3b80*/  LDL R53, [R1+0x150] ;  /* 0x0001500001357983 */ /* 0x000ea20000100800 */
[----:B-----5:R-:W-:-:S05]  /*3b90*/  SHF.L.U32 R52, R62, 0x10, RZ ;  /* 0x000000103e347819 */ /* 0x020fca00000006ff */
[----:B------:R-:W-:-:S04]  /*3ba0*/  FMUL.FTZ R52, R52, UR7 ;  /* 0x0000000734347c20 */ /* 0x000fc80008410000 */
[----:B--2---:R-:W-:Y:S01]  /*3bb0*/  FMUL.FTZ R52, R53, R52 ;  /* 0x0000003435347220 */ /* 0x004fe20000410000 */
[----:B------:R-:W-:-:S05]  /*3bc0*/  @P2 SHF.L.U32 R53, R66, 0x10, RZ ;  /* 0x0000001042352819 */ /* 0x000fca00000006ff */
[----:B------:R-:W-:-:S07]  /*3bd0*/  @P2 FADD.FTZ R52, R53, R52 ;  /* 0x0000003435342221 */ /* 0x000fce0000010000 */
.L_x_1294:
[----:B------:R-:W-:Y:S05]  /*3be0*/  BSYNC B1 ;  /* 0x0000000000017941 */ /* 0x000fea0003800000 */
.L_x_1292:
[----:B------:R-:W-:Y:S04]  /*3bf0*/  BSSY B1, `(.L_x_1295) ;  /* 0x000000f000017945 */ /* 0x000fe80003800000 */
[----:B------:R-:W-:Y:S05]  /*3c00*/  @P3 BRA `(.L_x_1296) ;  /* 0x0000000000143947 */ /* 0x000fea0003800000 */
[----:B------:R-:W-:Y:S01]  /*3c10*/  IMAD.MOV.U32 R53, RZ, RZ, RZ ;  /* 0x000000ffff357224 */ /* 0x000fe200078e00ff */
[----:B------:R-:W-:Y:S06]  /*3c20*/  @!P2 BRA `(.L_x_1297) ;  /* 0x00000000002ca947 */ /* 0x000fec0003800000 */
[----:B-----5:R-:W-:-:S04]  /*3c30*/  PRMT R53, R66, 0x7632, R53 ;  /* 0x0000763242357816 */ /* 0x020fc80000000035 */
[----:B------:R-:W-:Y:S01]  /*3c40*/  SHF.L.U32 R53, R53, 0x10, RZ ;  /* 0x0000001035357819 */ /* 0x000fe200000006ff */
[----:B------:R-:W-:Y:S06]  /*3c50*/  BRA `(.L_x_1297) ;  /* 0x0000000000207947 */ /* 0x000fec0003800000 */
.L_x_1296:
        /* <DEDUP_REMOVED lines=8> */
.L_x_1297:
[----:B------:R-:W-:Y:S05]  /*3ce0*/  BSYNC B1 ;  /* 0x0000000000017941 */ /* 0x000fea0003800000 */
.L_x_1295:
[----:B------:R-:W-:Y:S04]  /*3cf0*/  BSSY B1, `(.L_x_1298) ;  /* 0x000000c000017945 */ /* 0x000fe80003800000 */
[----:B------:R-:W-:Y:S05]  /*3d00*/  @P3 BRA `(.L_x_1299) ;  /* 0x0000000000103947 */ /* 0x000fea0003800000 */
[----:B------:R-:W-:Y:S01]  /*3d10*/  HFMA2.MMA R54, -RZ, RZ, 0, 0 ;  /* 0x00000000ff367435 */ /* 0x000fe200000001ff */
[----:B------:R-:W-:Y:S10]  /*3d20*/  @!P2 BRA `(.L_x_1300) ;  /* 0x000000000020a947 */ /* 0x000ff40003800000 */
[----:B-----5:R-:W-:Y:S01]  /*3d30*/  IMAD.U32 R54, R67, 0x10000, RZ ;  /* 0x0001000043367824 */ /* 0x020fe200078e00ff */
[----:B------:R-:W-:Y:S06]  /*3d40*/  BRA `(.L_x_1300) ;  /* 0x0000000000187947 */ /* 0x000fec0003800000 */
.L_x_1299:
[----:B------:R-:W2:Y:S01]  /*3d50*/  LDL R55, [R1+0x14c] ;  /* 0x00014c0001377983 */ /* 0x000ea20000100800 */
[----:B-----5:R-:W-:-:S05]  /*3d60*/  SHF.L.U32 R54, R63, 0x10, RZ ;  /* 0x000000103f367819 */ /* 0x020fca00000006ff */
[----:B------:R-:W-:-:S04]  /*3d70*/  FMUL.FTZ R54, R54, UR7 ;  /* 0x0000000736367c20 */ /* 0x000fc80008410000 */
[----:B--2---:R-:W-:Y:S01]  /*3d80*/  FMUL.FTZ R54, R55, R54 ;  /* 0x0000003637367220 */ /* 0x004fe20000410000 */
[----:B------:R-:W-:-:S05]  /*3d90*/  @P2 SHF.L.U32 R55, R67, 0x10, RZ ;  /* 0x0000001043372819 */ /* 0x000fca00000006ff */
[----:B------:R-:W-:-:S07]  /*3da0*/  @P2 FADD.FTZ R54, R55, R54 ;  /* 0x0000003637362221 */ /* 0x000fce0000010000 */
.L_x_1300:
[----:B------:R-:W-:Y:S05]  /*3db0*/  BSYNC B1 ;  /* 0x0000000000017941 */ /* 0x000fea0003800000 */
.L_x_1298:
[----:B------:R-:W-:Y:S04]  /*3dc0*/  BSSY B1, `(.L_x_1301) ;  /* 0x000000f000017945 */ /* 0x000fe80003800000 */
[----:B------:R-:W-:Y:S05]  /*3dd0*/  @P3 BRA `(.L_x_1302) ;  /* 0x0000000000143947 */ /* 0x000fea0003800000 */
[----:B------:R-:W-:Y:S01]  /*3de0*/  MOV R55, RZ ;  /* 0x000000ff00377202 */ /* 0x000fe20000000f00 */
[----:B------:R-:W-:Y:S06]  /*3df0*/  @!P2 BRA `(.L_x_1303) ;  /* 0x00000000002ca947 */ /* 0x000fec0003800000 */
[----:B-----5:R-:W-:-:S04]  /*3e00*/  PRMT R55, R67, 0x7632, R55 ;  /* 0x0000763243377816 */ /* 0x020fc80000000037 */
[----:B------:R-:W-:Y:S01]  /*3e10*/  SHF.L.U32 R55, R55, 0x10, RZ ;  /* 0x0000001037377819 */ /* 0x000fe200000006ff */
[----:B------:R-:W-:Y:S06]  /*3e20*/  BRA `(.L_x_1303) ;  /* 0x0000000000207947 */ /* 0x000fec0003800000 */
.L_x_1302:
[----:B0-----:R-:W2:Y:S01]  /*3e30*/  LDL R69, [R1+0x58] ;  /* 0x0000580001457983 */ /* 0x001ea20000100800 */
[----:B-----5:R-:W-:Y:S02]  /*3e40*/  PRMT R55, R63, 0x7632, R55 ;  /* 0x000076323f377816 */ /* 0x020fe40000000037 */
[----:B------:R-:W-:-:S03]  /*3e50*/  @P2 PRMT R68, R67, 0x7632, R68 ;  /* 0x0000763243442816 */ /* 0x000fc60000000044 */
[----:B------:R-:W-:Y:S01]  /*3e60*/  IMAD.U32 R55, R55, 0x10000, RZ ;  /* 0x0001000037377824 */ /* 0x000fe200078e00ff */
[----:B------:R-:W-:-:S03]  /*3e70*/  @P2 SHF.L.U32 R68, R68, 0x10, RZ ;  /* 0x0000001044442819 */ /* 0x000fc600000006ff */
[----:B------:R-:W-:-:S04]  /*3e80*/  FMUL.FTZ R55, R55, UR7 ;  /* 0x0000000737377c20 */ /* 0x000fc80008410000 */
[----:B--2---:R-:W-:-:S04]  /*3e90*/  FMUL.FTZ R55, R69, R55 ;  /* 0x0000003745377220 */ /* 0x004fc80000410000 */
[----:B------:R-:W-:-:S07]  /*3ea0*/  @P2 FADD.FTZ R55, R68, R55 ;  /* 0x0000003744372221 */ /* 0x000fce0000010000 */
.L_x_1303:
[----:B------:R-:W-:Y:S05]  /*3eb0*/  BSYNC B1 ;  /* 0x0000000000017941 */ /* 0x000fea0003800000 */
.L_x_1301:
        /* <DEDUP_REMOVED lines=9> */
.L_x_1279:
[----:B------:R-:W-:Y:S05]  /*3f50*/  BSYNC B0 ;  /* 0x0000000000007941 */ /* 0x000fea0003800000 */
.L_x_1278:
        /* <DEDUP_REMOVED lines=16> */
[----:B-----5:R-:W-:Y:S01]  /*4060*/  IMAD.U32 R56, R64, 0x10000, RZ ;  /* 0x0001000040387824 */ /* 0x020fe200078e00ff */
[----:B------:R-:W-:Y:S06]  /*4070*/  BRA `(.L_x_1308) ;  /* 0x0000000000187947 */ /* 0x000fec0003800000 */
.L_x_1307:
[----:B------:R-:W2:Y:S01]  /*4080*/  LDL R57, [R1+0x148] ;  /* 0x0001480001397983 */ /* 0x000ea20000100800 */
[----:B-----5:R-:W-:-:S05]  /*4090*/  SHF.L.U32 R56, R60, 0x10, RZ ;  /* 0x000000103c387819 */ /* 0x020fca00000006ff */
[----:B------:R-:W-:-:S04]  /*40a0*/  FMUL.FTZ R56, R56, UR7 ;  /* 0x0000000738387c20 */ /* 0x000fc80008410000 */
[----:B--2---:R-:W-:Y:S01]  /*40b0*/  FMUL.FTZ R56, R57, R56 ;  /* 0x0000003839387220 */ /* 0x004fe20000410000 */
[----:B------:R-:W-:-:S05]  /*40c0*/  @P2 SHF.L.U32 R57, R64, 0x10, RZ ;  /* 0x0000001040392819 */ /* 0x000fca00000006ff */
[----:B------:R-:W-:-:S07]  /*40d0*/  @P2 FADD.FTZ R56, R57, R56 ;  /* 0x0000003839382221 */ /* 0x000fce0000010000 */
.L_x_1308:
[----:B------:R-:W-:Y:S05]  /*40e0*/  BSYNC B1 ;  /* 0x0000000000017941 */ /* 0x000fea0003800000 */
.L_x_1306:
[----:B------:R-:W-:Y:S04]  /*40f0*/  BSSY B1, `(.L_x_1309) ;  /* 0x000000f000017945 */ /* 0x000fe80003800000 */
[----:B------:R-:W-:Y:S05]  /*4100*/  @P3 BRA `(.L_x_1310) ;  /* 0x0000000000143947 */ /* 0x000fea0003800000 */
[----:B------:R-:W-:Y:S01]  /*4110*/  MOV R57, RZ ;  /* 0x000000ff00397202 */ /* 0x000fe20000000f00 */
[----:B------:R-:W-:Y:S06]  /*4120*/  @!P2 BRA `(.L_x_1311) ;  /* 0x00000000002ca947 */ /* 0x000fec0003800000 */
[----:B-----5:R-:W-:-:S04]  /*4130*/  PRMT R57, R64, 0x7632, R57 ;  /* 0x0000763240397816 */ /* 0x020fc80000000039 */
[----:B------:R-:W-:Y:S01]  /*4140*/  SHF.L.U32 R57, R57, 0x10, RZ ;  /* 0x0000001039397819 */ /* 0x000fe200000006ff */
[----:B------:R-:W-:Y:S06]  /*4150*/  BRA `(.L_x_1311) ;  /* 0x0000000000207947 */ /* 0x000fec0003800000 */
.L_x_1310:
        /* <DEDUP_REMOVED lines=8> */
.L_x_1311:
[----:B------:R-:W-:Y:S05]  /*41e0*/  BSYNC B1 ;  /* 0x0000000000017941 */ /* 0x000fea0003800000 */
.L_x_1309:
[----:B------:R-:W-:Y:S04]  /*41f0*/  BSSY B1, `(.L_x_1312) ;  /* 0x000000c000017945 */ /* 0x000fe80003800000 */
[----:B------:R-:W-:Y:S05]  /*4200*/  @P3 BRA `(.L_x_1313) ;  /* 0x0000000000103947 */ /* 0x000fea0003800000 */
[----:B------:R-:W-:Y:S01]  /*4210*/  HFMA2.MMA R58, -RZ, RZ, 0, 0 ;  /* 0x00000000ff3a7435 */ /* 0x000fe200000001ff */
[----:B------:R-:W-:Y:S10]  /*4220*/  @!P2 BRA `(.L_x_1314) ;  /* 0x000000000020a947 */ /* 0x000ff40003800000 */
[----:B-----5:R-:W-:Y:S01]  /*4230*/  SHF.L.U32 R58, R65, 0x10, RZ ;  /* 0x00000010413a7819 */ /* 0x020fe200000006ff */
[----:B------:R-:W-:Y:S06]  /*4240*/  BRA `(.L_x_1314) ;  /* 0x0000000000187947 */ /* 0x000fec0003800000 */
.L_x_1313:
[----:B------:R-:W2:Y:S01]  /*4250*/  LDL R59, [R1+0x144] ;  /* 0x00014400013b7983 */ /* 0x000ea20000100800 */
[----:B-----5:R-:W-:-:S05]  /*4260*/  SHF.L.U32 R58, R61, 0x10, RZ ;  /* 0x000000103d3a7819 */ /* 0x020fca00000006ff */
[----:B------:R-:W-:-:S04]  /*4270*/  FMUL.FTZ R58, R58, UR7 ;  /* 0x000000073a3a7c20 */ /* 0x000fc80008410000 */
[----:B--2---:R-:W-:Y:S01]  /*4280*/  FMUL.FTZ R58, R59, R58 ;  /* 0x0000003a3b3a7220 */ /* 0x004fe20000410000 */
[----:B------:R-:W-:-:S04]  /*4290*/  @P2 IMAD.U32 R59, R65, 0x10000, RZ ;  /* 0x00010000413b2824 */ /* 0x000fc800078e00ff */
[----:B------:R-:W-:-:S07]  /*42a0*/  @P2 FADD.FTZ R58, R59, R58 ;  /* 0x0000003a3b3a2221 */ /* 0x000fce0000010000 */
.L_x_1314:
[----:B------:R-:W-:Y:S05]  /*42b0*/  BSYNC B1 ;  /* 0x0000000000017941 */ /* 0x000fea0003800000 */
.L_x_1312:
[----:B------:R-:W-:Y:S04]  /*42c0*/  BSSY B1, `(.L_x_1315) ;  /* 0x000000f000017945 */ /* 0x000fe80003800000 */
[----:B------:R-:W-:Y:S05]  /*42d0*/  @P3 BRA `(.L_x_1316) ;  /* 0x0000000000143947 */ /* 0x000fea0003800000 */
[----:B------:R-:W-:Y:S01]  /*42e0*/  MOV R59, RZ ;  /* 0x000000ff003b7202 */ /* 0x000fe20000000f00 */
[----:B------:R-:W-:Y:S06]  /*42f0*/  @!P2 BRA `(.L_x_1317) ;  /* 0x00000000002ca947 */ /* 0x000fec0003800000 */
[----:B-----5:R-:W-:-:S04]  /*4300*/  PRMT R59, R65, 0x7632, R59 ;  /* 0x00007632413b7816 */ /* 0x020fc8000000003b */
[----:B------:R-:W-:Y:S01]  /*4310*/  SHF.L.U32 R59, R59, 0x10, RZ ;  /* 0x000000103b3b7819 */ /* 0x000fe200000006ff */
[----:B------:R-:W-:Y:S06]  /*4320*/  BRA `(.L_x_1317) ;  /* 0x0000000000207947 */ /* 0x000fec0003800000 */
.L_x_1316:
[----:B01----:R-:W2:Y:S01]  /*4330*/  LDL R69, [R1+0x50] ;  /* 0x0000500001457983 */ /* 0x003ea20000100800 */
[----:B-----5:R-:W-:Y:S02]  /*4340*/  PRMT R59, R61, 0x7632, R59 ;  /* 0x000076323d3b7816 */ /* 0x020fe4000000003b */
[----:B------:R-:W-:Y:S02]  /*4350*/  @P2 PRMT R68, R65, 0x7632, R68 ;  /* 0x0000763241442816 */ /* 0x000fe40000000044 */
[----:B------:R-:W-:Y:S02]  /*4360*/  SHF.L.U32 R59, R59, 0x10, RZ ;  /* 0x000000103b3b7819 */ /* 0x000fe400000006ff */
[----:B------:R-:W-:-:S03]  /*4370*/  @P2 SHF.L.U32 R68, R68, 0x10, RZ ;  /* 0x0000001044442819 */ /* 0x000fc600000006ff */
[----:B------:R-:W-:-:S04]  /*4380*/  FMUL.FTZ R59, R59, UR7 ;  /* 0x000000073b3b7c20 */ /* 0x000fc80008410000 */
[----:B--2---:R-:W-:-:S04]  /*4390*/  FMUL.FTZ R59, R69, R59 ;  /* 0x0000003b453b7220 */ /* 0x004fc80000410000 */
[----:B------:R-:W-:-:S07]  /*43a0*/  @P2 FADD.FTZ R59, R68, R59 ;  /* 0x0000003b443b2221 */ /* 0x000fce0000010000 */
.L_x_1317:
[----:B------:R-:W-:Y:S05]  /*43b0*/  BSYNC B1 ;  /* 0x0000000000017941 */ /* 0x000fea0003800000 */
.L_x_1315:
[----:B------:R-:W-:Y:S04]  /*43c0*/  BSSY B1, `(.L_x_1318) ;  /* 0x000000c000017945 */ /* 0x000fe80003800000 */
[----:B------:R-:W-:Y:S05]  /*43d0*/  @P3 BRA `(.L_x_1319) ;  /* 0x0000000000103947 */ /* 0x000fea0003800000 */
[----:B------:R-:W-:Y:S01]  /*43e0*/  IMAD.MOV.U32 R72, RZ, RZ, RZ ;  /* 0x000000ffff487224 */ /* 0x000fe200078e00ff */
[----:B------:R-:W-:Y:S06]  /*43f0*/  @!P2 BRA `(.L_x_1320) ;  /* 0x000000000020a947 */ /* 0x000fec0003800000 */
[----:B-----5:R-:W-:Y:S01]  /*4400*/  SHF.L.U32 R72, R66, 0x10, RZ ;  /* 0x0000001042487819 */ /* 0x020fe200000006ff */
[----:B------:R-:W-:Y:S06]  /*4410*/  BRA `(.L_x_1320) ;  /* 0x0000000000187947 */ /* 0x000fec0003800000 */
.L_x_1319:
[----:B01----:R-:W2:Y:S01]  /*4420*/  LDL R69, [R1+0x140] ;  /* 0x0001400001457983 */ /* 0x003ea20000100800 */
[----:B-----5:R-:W-:-:S05]  /*4430*/  SHF.L.U32 R68, R62, 0x10, RZ ;  /* 0x000000103e447819 */ /* 0x020fca00000006ff */
[----:B------:R-:W-:-:S04]  /*4440*/  FMUL.FTZ R68, R68, UR7 ;  /* 0x0000000744447c20 */ /* 0x000fc80008410000 */
[----:B--2---:R-:W-:Y:S01]  /*4450*/  FMUL.FTZ R72, R69, R68 ;  /* 0x0000004445487220 */ /* 0x004fe20000410000 */
[----:B------:R-:W-:-:S05]  /*4460*/  @P2 SHF.L.U32 R68, R66, 0x10, RZ ;  /* 0x0000001042442819 */ /* 0x000fca00000006ff */
[----:B------:R-:W-:-:S07]  /*4470*/  @P2 FADD.FTZ R72, R68, R72 ;  /* 0x0000004844482221 */ /* 0x000fce0000010000 */
.L_x_1320:
[----:B------:R-:W-:Y:S05]  /*4480*/  BSYNC B1 ;  /* 0x0000000000017941 */ /* 0x000fea0003800000 */
.L_x_1318:
[----:B------:R-:W-:Y:S04]  /*4490*/  BSSY B1, `(.L_x_1321) ;  /* 0x000000f000017945 */ /* 0x000fe80003800000 */
[----:B------:R-:W-:Y:S05]  /*44a0*/  @P3 BRA `(.L_x_1322) ;  /* 0x0000000000143947 */ /* 0x000fea0003800000 */
[----:B------:R-:W-:Y:S01]  /*44b0*/  HFMA2.MMA R73, -RZ, RZ, 0, 0 ;  /* 0x00000000ff497435 */ /* 0x000fe200000001ff */
[----:B------:R-:W-:Y:S10]  /*44c0*/  @!P2 BRA `(.L_x_1323) ;  /* 0x00000000002ca947 */ /* 0x000ff40003800000 */
[----:B-----5:R-:W-:-:S05]  /*44d0*/  PRMT R73, R66, 0x7632, R73 ;  /* 0x0000763242497816 */ /* 0x020fca0000000049 */
[----:B------:R-:W-:Y:S01]  /*44e0*/  IMAD.U32 R73, R73, 0x10000, RZ ;  /* 0x0001000049497824 */ /* 0x000fe200078e00ff */
[----:B------:R-:W-:Y:S06]  /*44f0*/  BRA `(.L_x_1323) ;  /* 0x0000000000207947 */ /* 0x000fec0003800000 */
.L_x_1322:
[----:B01----:R-:W2:Y:S01]  /*4500*/  LDL R69, [R1+0x4c] ;  /* 0x00004c0001457983 */ /* 0x003ea20000100800 */
[----:B-----5:R-:W-:-:S04]  /*4510*/  PRMT R68, R62, 0x7632, R68 ;  /* 0x000076323e447816 */ /* 0x020fc80000000044 */
[----:B------:R-:W-:-:S05]  /*4520*/  SHF.L.U32 R68, R68, 0x10, RZ ;  /* 0x0000001044447819 */ /* 0x000fca00000006ff */
[----:B------:R-:W-:Y:S01]  /*4530*/  FMUL.FTZ R73, R68, UR7 ;  /* 0x0000000744497c20 */ /* 0x000fe20008410000 */
[----:B------:R-:W-:-:S04]  /*4540*/  @P2 PRMT R68, R66, 0x7632, R68 ;  /* 0x0000763242442816 */ /* 0x000fc80000000044 */
[----:B------:R-:W-:Y:S01]  /*4550*/  @P2 SHF.L.U32 R68, R68, 0x10, RZ ;  /* 0x0000001044442819 */ /* 0x000fe200000006ff */
[----:B--2---:R-:W-:-:S04]  /*4560*/  FMUL.FTZ R73, R69, R73 ;  /* 0x0000004945497220 */ /* 0x004fc80000410000 */
[----:B------:R-:W-:-:S07]  /*4570*/  @P2 FADD.FTZ R73, R68, R73 ;  /* 0x0000004944492221 */ /* 0x000fce0000010000 */
.L_x_1323:
[----:B------:R-:W-:Y:S05]  /*4580*/  BSYNC B1 ;  /* 0x0000000000017941 */ /* 0x000fea0003800000 */
.L_x_1321:
[----:B------:R-:W-:Y:S04]  /*4590*/  BSSY B1, `(.L_x_1324) ;  /* 0x000000c000017945 */ /* 0x000fe80003800000 */
[----:B------:R-:W-:Y:S05]  /*45a0*/  @P3 BRA `(.L_x_1325) ;  /* 0x0000000000103947 */ /* 0x000fea0003800000 */
[----:B------:R-:W-:Y:S01]  /*45b0*/  MOV R74, RZ ;  /* 0x000000ff004a7202 */ /* 0x000fe20000000f00 */
[----:B------:R-:W-:Y:S06]  /*45c0*/  @!P2 BRA `(.L_x_1326) ;  /* 0x000000000020a947 */ /* 0x000fec0003800000 */
[----:B-----5:R-:W-:Y:S01]  /*45d0*/  SHF.L.U32 R74, R67, 0x10, RZ ;  /* 0x00000010434a7819 */ /* 0x020fe200000006ff */
[----:B------:R-:W-:Y:S06]  /*45e0*/  BRA `(.L_x_1326) ;  /* 0x0000000000187947 */ /* 0x000fec0003800000 */
.L_x_1325:
[----:B01----:R-:W2:Y:S01]  /*45f0*/  LDL R69, [R1+0x13c] ;  /* 0x00013c0001457983 */ /* 0x003ea20000100800 */
[----:B-----5:R-:W-:-:S04]  /*4600*/  IMAD.U32 R68, R63, 0x10000, RZ ;  /* 0x000100003f447824 */ /* 0x020fc800078e00ff */
[----:B------:R-:W-:-:S04]  /*4610*/  FMUL.FTZ R68, R68, UR7 ;  /* 0x0000000744447c20 */ /* 0x000fc80008410000 */
[----:B--2---:R-:W-:Y:S01]  /*4620*/  FMUL.FTZ R74, R69, R68 ;  /* 0x00000044454a7220 */ /* 0x004fe20000410000 */
[----:B------:R-:W-:-:S05]  /*4630*/  @P2 SHF.L.U32 R68, R67, 0x10, RZ ;  /* 0x0000001043442819 */ /* 0x000fca00000006ff */
[----:B------:R-:W-:-:S07]  /*4640*/  @P2 FADD.FTZ R74, R68, R74 ;  /* 0x0000004a444a2221 */ /* 0x000fce0000010000 */
.L_x_1326:
[----:B------:R-:W-:Y:S05]  /*4650*/  BSYNC B1 ;  /* 0x0000000000017941 */ /* 0x000fea0003800000 */
.L_x_1324:
[----:B------:R-:W-:Y:S04]  /*4660*/  BSSY B1, `(.L_x_1327) ;  /* 0x000000f000017945 */ /* 0x000fe80003800000 */
[----:B------:R-:W-:Y:S05]  /*4670*/  @P3 BRA `(.L_x_1328) ;  /* 0x0000000000143947 */ /* 0x000fea0003800000 */
[----:B------:R-:W-:Y:S01]  /*4680*/  HFMA2.MMA R75, -RZ, RZ, 0, 0 ;  /* 0x00000000ff4b7435 */ /* 0x000fe200000001ff */
[----:B------:R-:W-:Y:S10]  /*4690*/  @!P2 BRA `(.L_x_1329) ;  /* 0x00000000002ca947 */ /* 0x000ff40003800000 */
[----:B-----5:R-:W-:-:S04]  /*46a0*/  PRMT R75, R67, 0x7632, R75 ;  /* 0x00007632434b7816 */ /* 0x020fc8000000004b */
[----:B------:R-:W-:Y:S01]  /*46b0*/  SHF.L.U32 R75, R75, 0x10, RZ ;  /* 0x000000104b4b7819 */ /* 0x000fe200000006ff */
[----:B------:R-:W-:Y:S06]  /*46c0*/  BRA `(.L_x_1329) ;  /* 0x0000000000207947 */ /* 0x000fec0003800000 */
.L_x_1328:
[----:B01----:R-:W2:Y:S01]  /*46d0*/  LDL R69, [R1+0x48] ;  /* 0x0000480001457983 */ /* 0x003ea20000100800 */
[----:B-----5:R-:W-:-:S04]  /*46e0*/  PRMT R68, R63, 0x7632, R68 ;  /* 0x000076323f447816 */ /* 0x020fc80000000044 */
[----:B------:R-:W-:-:S05]  /*46f0*/  SHF.L.U32 R68, R68, 0x10, RZ ;  /* 0x0000001044447819 */ /* 0x000fca00000006ff */
[----:B------:R-:W-:Y:S01]  /*4700*/  FMUL.FTZ R75, R68, UR7 ;  /* 0x00000007444b7c20 */ /* 0x000fe20008410000 */
[----:B------:R-:W-:-:S05]  /*4710*/  @P2 PRMT R68, R67, 0x7632, R68 ;  /* 0x0000763243442816 */ /* 0x000fca0000000044 */
[----:B------:R-:W-:Y:S02]  /*4720*/  @P2 IMAD.U32 R68, R68, 0x10000, RZ ;  /* 0x0001000044442824 */ /* 0x000fe400078e00ff */
[----:B--2---:R-:W-:-:S04]  /*4730*/  FMUL.FTZ R75, R69, R75 ;  /* 0x0000004b454b7220 */ /* 0x004fc80000410000 */
[----:B------:R-:W-:-:S07]  /*4740*/  @P2 FADD.FTZ R75, R68, R75 ;  /* 0x0000004b444b2221 */ /* 0x000fce0000010000 */
.L_x_1329:
[----:B------:R-:W-:Y:S05]  /*4750*/  BSYNC B1 ;  /* 0x0000000000017941 */ /* 0x000fea0003800000 */
.L_x_1327:
[----:B01----:R-:W0:Y:S01]  /*4760*/  LDC.64 R132, c[0x0][0x238] ;  /* 0x00008e00ff847b82 */ /* 0x003e220000000a00 */
        /* <DEDUP_REMOVED lines=8> */
.L_x_1305:
[----:B------:R-:W-:Y:S05]  /*47f0*/  BSYNC B0 ;  /* 0x0000000000007941 */ /* 0x000fea0003800000 */
.L_x_1304:
        /* <DEDUP_REMOVED lines=18> */
.L_x_1333:
[----:B------:R-:W2:Y:S01]  /*4920*/  LDL R69, [R1+0x138] ;  /* 0x0001380001457983 */ /* 0x000ea20000100800 */
[----:B-----5:R-:W-:-:S04]  /*4930*/  IMAD.U32 R68, R60, 0x10000, RZ ;  /* 0x000100003c447824 */ /* 0x020fc800078e00ff */
[----:B------:R-:W-:-:S04]  /*4940*/  FMUL.FTZ R68, R68, UR7 ;  /* 0x0000000744447c20 */ /* 0x000fc80008410000 */
[----:B--2---:R-:W-:Y:S01]  /*4950*/  FMUL.FTZ R76, R69, R68 ;  /* 0x00000044454c7220 */ /* 0x004fe20000410000 */
[----:B------:R-:W-:-:S05]  /*4960*/  @P2 SHF.L.U32 R68, R64, 0x10, RZ ;  /* 0x0000001040442819 */ /* 0x000fca00000006ff */
[----:B------:R-:W-:-:S07]  /*4970*/  @P2 FADD.FTZ R76, R68, R76 ;  /* 0x0000004c444c2221 */ /* 0x000fce0000010000 */
.L_x_1334:
[----:B------:R-:W-:Y:S05]  /*4980*/  BSYNC B1 ;  /* 0x0000000000017941 */ /* 0x000fea0003800000 */
.L_x_1332:
[----:B------:R-:W-:Y:S04]  /*4990*/  BSSY B1, `(.L_x_1335) ;  /* 0x000000f000017945 */ /* 0x000fe80003800000 */
[----:B------:R-:W-:Y:S05]  /*49a0*/  @P3 BRA `(.L_x_1336) ;  /* 0x0000000000143947 */ /* 0x000fea0003800000 */
[----:B------:R-:W-:Y:S01]  /*49b0*/  HFMA2.MMA R77, -RZ, RZ, 0, 0 ;  /* 0x00000000ff4d7435 */ /* 0x000fe200000001ff */
[----:B------:R-:W-:Y:S10]  /*49c0*/  @!P2 BRA `(.L_x_1337) ;  /* 0x00000000002ca947 */ /* 0x000ff40003800000 */
[----:B-----5:R-:W-:-:S04]  /*49d0*/  PRMT R77, R64, 0x7632, R77 ;  /* 0x00007632404d7816 */ /* 0x020fc8000000004d */
[----:B------:R-:W-:Y:S01]  /*49e0*/  SHF.L.U32 R77, R77, 0x10, RZ ;  /* 0x000000104d4d7819 */ /* 0x000fe200000006ff */
[----:B------:R-:W-:Y:S06]  /*49f0*/  BRA `(.L_x_1337) ;  /* 0x0000000000207947 */ /* 0x000fec0003800000 */
.L_x_1336:
[----:B------:R-:W2:Y:S01]  /*4a00*/  LDL R69, [R1+0x44] ;  /* 0x0000440001457983 */ /* 0x000ea20000100800 */
[----:B-----5:R-:W-:-:S04]  /*4a10*/  PRMT R68, R60, 0x7632, R68 ;  /* 0x000076323c447816 */ /* 0x020fc80000000044 */
[----:B------:R-:W-:-:S05]  /*4a20*/  SHF.L.U32 R68, R68, 0x10, RZ ;  /* 0x0000001044447819 */ /* 0x000fca00000006ff */
[----:B------:R-:W-:Y:S01]  /*4a30*/  FMUL.FTZ R77, R68, UR7 ;  /* 0x00000007444d7c20 */ /* 0x000fe20008410000 */
[----:B------:R-:W-:-:S05]  /*4a40*/  @P2 PRMT R68, R64, 0x7632, R68 ;  /* 0x0000763240442816 */ /* 0x000fca0000000044 */
[----:B------:R-:W-:Y:S02]  /*4a50*/  @P2 IMAD.U32 R68, R68, 0x10000, RZ ;  /* 0x0001000044442824 */ /* 0x000fe400078e00ff */
[----:B--2---:R-:W-:-:S04]  /*4a60*/  FMUL.FTZ R77, R69, R77 ;  /* 0x0000004d454d7220 */ /* 0x004fc80000410000 */
[----:B------:R-:W-:-:S07]  /*4a70*/  @P2 FADD.FTZ R77, R68, R77 ;  /* 0x0000004d444d2221 */ /* 0x000fce0000010000 */
.L_x_1337:
[----:B------:R-:W-:Y:S05]  /*4a80*/  BSYNC B1 ;  /* 0x0000000000017941 */ /* 0x000fea0003800000 */
.L_x_1335:
[----:B------:R-:W-:Y:S04]  /*4a90*/  BSSY B1, `(.L_x_1338) ;  /* 0x000000c000017945 */ /* 0x000fe80003800000 */
[----:B------:R-:W-:Y:S05]  /*4aa0*/  @P3 BRA `(.L_x_1339) ;  /* 0x0000000000103947 */ /* 0x000fea0003800000 */
[----:B------:R-:W-:Y:S01]  /*4ab0*/  MOV R78, RZ ;  /* 0x000000ff004e7202 */ /* 0x000fe20000000f00 */
[----:B------:R-:W-:Y:S06]  /*4ac0*/  @!P2 BRA `(.L_x_1340) ;  /* 0x000000000020a947 */ /* 0x000fec0003800000 */
[----:B-----5:R-:W-:Y:S01]  /*4ad0*/  SHF.L.U32 R78, R65, 0x10, RZ ;  /* 0x00000010414e7819 */ /* 0x020fe200000006ff */
[----:B------:R-:W-:Y:S06]  /*4ae0*/  BRA `(.L_x_1340) ;  /* 0x0000000000187947 */ /* 0x000fec0003800000 */
.L_x_1339:
[----:B------:R-:W2:Y:S01]  /*4af0*/  LDL R69, [R1+0x134] ;  /* 0x0001340001457983 */ /* 0x000ea20000100800 */
[----:B-----5:R-:W-:-:S05]  /*4b00*/  SHF.L.U32 R68, R61, 0x10, RZ ;  /* 0x000000103d447819 */ /* 0x020fca00000006ff */
[----:B------:R-:W-:-:S04]  /*4b10*/  FMUL.FTZ R68, R68, UR7 ;  /* 0x0000000744447c20 */ /* 0x000fc80008410000 */
[----:B--2---:R-:W-:Y:S01]  /*4b20*/  FMUL.FTZ R78, R69, R68 ;  /* 0x00000044454e7220 */ /* 0x004fe20000410000 */
[----:B------:R-:W-:-:S05]  /*4b30*/  @P2 SHF.L.U32 R68, R65, 0x10, RZ ;  /* 0x0000001041442819 */ /* 0x000fca00000006ff */
[----:B------:R-:W-:-:S07]  /*4b40*/  @P2 FADD.FTZ R78, R68, R78 ;  /* 0x0000004e444e2221 */ /* 0x000fce0000010000 */
.L_x_1340:
[----:B------:R-:W-:Y:S05]  /*4b50*/  BSYNC B1 ;  /* 0x0000000000017941 */ /* 0x000fea0003800000 */
.L_x_1338:
[----:B------:R-:W-:Y:S04]  /*4b60*/  BSSY B1, `(.L_x_1341) ;  /* 0x000000f000017945 */ /* 0x000fe80003800000 */
[----:B------:R-:W-:Y:S05]  /*4b70*/  @P3 BRA `(.L_x_1342) ;  /* 0x0000000000143947 */ /* 0x000fea0003800000 */
[----:B------:R-:W-:Y:S01]  /*4b80*/  IMAD.MOV.U32 R79, RZ, RZ, RZ ;  /* 0x000000ffff4f7224 */ /* 0x000fe200078e00ff */
[----:B------:R-:W-:Y:S06]  /*4b90*/  @!P2 BRA `(.L_x_1343) ;  /* 0x00000000002ca947 */ /* 0x000fec0003800000 */
[----:B-----5:R-:W-:-:S04]  /*4ba0*/  PRMT R79, R65, 0x7632, R79 ;  /* 0x00007632414f7816 */ /* 0x020fc8000000004f */
[----:B------:R-:W-:Y:S01]  /*4bb0*/  SHF.L.U32 R79, R79, 0x10, RZ ;  /* 0x000000104f4f7819 */ /* 0x000fe200000006ff */
[----:B------:R-:W-:Y:S06]  /*4bc0*/  BRA `(.L_x_1343) ;  /* 0x0000000000207947 */ /* 0x000fec0003800000 */
.L_x_1342:
[----:B------:R-:W2:Y:S01]  /*4bd0*/  LDL R69, [R1+0x40] ;  /* 0x0000400001457983 */ /* 0x000ea20000100800 */
[----:B-----5:R-:W-:-:S04]  /*4be0*/  PRMT R68, R61, 0x7632, R68 ;  /* 0x000076323d447816 */ /* 0x020fc80000000044 */
[----:B------:R-:W-:-:S05]  /*4bf0*/  SHF.L.U32 R68, R68, 0x10, RZ ;  /* 0x0000001044447819 */ /* 0x000fca00000006ff */
[----:B------:R-:W-:Y:S01]  /*4c00*/  FMUL.FTZ R79, R68, UR7 ;  /* 0x00000007444f7c20 */ /* 0x000fe20008410000 */
[----:B------:R-:W-:-:S04]  /*4c10*/  @P2 PRMT R68, R65, 0x7632, R68 ;  /* 0x0000763241442816 */ /* 0x000fc80000000044 */
[----:B------:R-:W-:Y:S01]  /*4c20*/  @P2 SHF.L.U32 R68, R68, 0x10, RZ ;  /* 0x0000001044442819 */ /* 0x000fe200000006ff */
[----:B--2---:R-:W-:-:S04]  /*4c30*/  FMUL.FTZ R79, R69, R79 ;  /* 0x0000004f454f7220 */ /* 0x004fc80000410000 */
[----:B------:R-:W-:-:S07]  /*4c40*/  @P2 FADD.FTZ R79, R68, R79 ;  /* 0x0000004f444f2221 */ /* 0x000fce0000010000 */
.L_x_1343:
[----:B------:R-:W-:Y:S05]  /*4c50*/  BSYNC B1 ;  /* 0x0000000000017941 */ /* 0x000fea0003800000 */
.L_x_1341:
[----:B------:R-:W-:Y:S04]  /*4c60*/  BSSY B1, `(.L_x_1344) ;  /* 0x000000c000017945 */ /* 0x000fe80003800000 */
[----:B------:R-:W-:Y:S05]  /*4c70*/  @P3 BRA `(.L_x_1345) ;  /* 0x0000000000103947 */ /* 0x000fea0003800000 */
[----:B------:R-:W-:Y:S01]  /*4c80*/  HFMA2.MMA R80, -RZ, RZ, 0, 0 ;  /* 0x00000000ff507435 */ /* 0x000fe200000001ff */
[----:B------:R-:W-:Y:S10]  /*4c90*/  @!P2 BRA `(.L_x_1346) ;  /* 0x000000000020a947 */ /* 0x000ff40003800000 */
[----:B-----5:R-:W-:Y:S01]  /*4ca0*/  IMAD.U32 R80, R66, 0x10000, RZ ;  /* 0x0001000042507824 */ /* 0x020fe200078e00ff */
[----:B------:R-:W-:Y:S06]  /*4cb0*/  BRA `(.L_x_1346) ;  /* 0x0000000000187947 */ /* 0x000fec0003800000 */
.L_x_1345:
[----:B------:R-:W2:Y:S01]  /*4cc0*/  LDL R69, [R1+0x130] ;  /* 0x0001300001457983 */ /* 0x000ea20000100800 */
[----:B-----5:R-:W-:-:S05]  /*4cd0*/  SHF.L.U32 R68, R62, 0x10, RZ ;  /* 0x000000103e447819 */ /* 0x020fca00000006ff */
[----:B------:R-:W-:-:S04]  /*4ce0*/  FMUL.FTZ R68, R68, UR7 ;  /* 0x0000000744447c20 */ /* 0x000fc80008410000 */
[----:B--2---:R-:W-:Y:S01]  /*4cf0*/  FMUL.FTZ R80, R69, R68 ;  /* 0x0000004445507220 */ /* 0x004fe20000410000 */
[----:B------:R-:W-:-:S05]  /*4d00*/  @P2 SHF.L.U32 R68, R66, 0x10, RZ ;  /* 0x0000001042442819 */ /* 0x000fca00000006ff */
[----:B------:R-:W-:-:S07]  /*4d10*/  @P2 FADD.FTZ R80, R68, R80 ;  /* 0x0000005044502221 */ /* 0x000fce0000010000 */
.L_x_1346:
[----:B------:R-:W-:Y:S05]  /*4d20*/  BSYNC B1 ;  /* 0x0000000000017941 */ /* 0x000fea0003800000 */
.L_x_1344:
[----:B------:R-:W-:Y:S04]  /*4d30*/  BSSY B1, `(.L_x_1347) ;  /* 0x000000f000017945 */ /* 0x000fe80003800000 */
[----:B------:R-:W-:Y:S05]  /*4d40*/  @P3 BRA `(.L_x_1348) ;  /* 0x0000000000143947 */ /* 0x000fea0003800000 */
[----:B------:R-:W-:Y:S01]  /*4d50*/  MOV R81, RZ ;  /* 0x000000ff00517202 */ /* 0x000fe20000000f00 */
[----:B------:R-:W-:Y:S06]  /*4d60*/  @!P2 BRA `(.L_x_1349) ;  /* 0x00000000002ca947 */ /* 0x000fec0003800000 */
[----:B-----5:R-:W-:-:S04]  /*4d70*/  PRMT R81, R66, 0x7632, R81 ;  /* 0x0000763242517816 */ /* 0x020fc80000000051 */
[----:B------:R-:W-:Y:S01]  /*4d80*/  SHF.L.U32 R81, R81, 0x10, RZ ;  /* 0x0000001051517819 */ /* 0x000fe200000006ff */
[----:B------:R-:W-:Y:S06]  /*4d90*/  BRA `(.L_x_1349) ;  /* 0x0000000000207947 */ /* 0x000fec0003800000 */
.L_x_1348:
[----:B------:R-:W2:Y:S01]  /*4da0*/  LDL R69, [R1+0x3c] ;  /* 0x00003c0001457983 */ /* 0x000ea20000100800 */
[----:B-----5:R-:W-:-:S05]  /*4db0*/  PRMT R68, R62, 0x7632, R68 ;  /* 0x000076323e447816 */ /* 0x020fca0000000044 */
[----:B------:R-:W-:-:S04]  /*4dc0*/  IMAD.U32 R68, R68, 0x10000, RZ ;  /* 0x0001000044447824 */ /* 0x000fc800078e00ff */
[----:B------:R-:W-:Y:S01]  /*4dd0*/  FMUL.FTZ R81, R68, UR7 ;  /* 0x0000000744517c20 */ /* 0x000fe20008410000 */
[----:B------:R-:W-:-:S04]  /*4de0*/  @P2 PRMT R68, R66, 0x7632, R68 ;  /* 0x0000763242442816 */ /* 0x000fc80000000044 */
[----:B------:R-:W-:Y:S01]  /*4df0*/  @P2 SHF.L.U32 R68, R68, 0x10, RZ ;  /* 0x0000001044442819 */ /* 0x000fe200000006ff */
[----:B--2---:R-:W-:-:S04]  /*4e00*/  FMUL.FTZ R81, R69, R81 ;  /* 0x0000005145517220 */ /* 0x004fc80000410000 */
[----:B------:R-:W-:-:S07]  /*4e10*/  @P2 FADD.FTZ R81, R68, R81 ;  /* 0x0000005144512221 */ /* 0x000fce0000010000 */
.L_x_1349:
[----:B------:R-:W-:Y:S05]  /*4e20*/  BSYNC B1 ;  /* 0x0000000000017941 */ /* 0x000fea0003800000 */
.L_x_1347:
[----:B------:R-:W-:Y:S04]  /*4e30*/  BSSY B1, `(.L_x_1350) ;  /* 0x000000c000017945 */ /* 0x000fe80003800000 */
[----:B------:R-:W-:Y:S05]  /*4e40*/  @P3 BRA `(.L_x_1351) ;  /* 0x0000000000103947 */ /* 0x000fea0003800000 */
[----:B------:R-:W-:Y:S01]  /*4e50*/  HFMA2.MMA R82, -RZ, RZ, 0, 0 ;  /* 0x00000000ff527435 */ /* 0x000fe200000001ff */
[----:B------:R-:W-:Y:S10]  /*4e60*/  @!P2 BRA `(.L_x_1352) ;  /* 0x000000000020a947 */ /* 0x000ff40003800000 */
[----:B-----5:R-:W-:Y:S01]  /*4e70*/  SHF.L.U32 R82, R67, 0x10, RZ ;  /* 0x0000001043527819 */ /* 0x020fe200000006ff */
[----:B------:R-:W-:Y:S06]  /*4e80*/  BRA `(.L_x_1352) ;  /* 0x0000000000187947 */ /* 0x000fec0003800000 */
.L_x_1351:
[----:B------:R-:W2:Y:S01]  /*4e90*/  LDL R69, [R1+0x12c] ;  /* 0x00012c0001457983 */ /* 0x000ea20000100800 */
[----:B-----5:R-:W-:-:S05]  /*4ea0*/  SHF.L.U32 R68, R63, 0x10, RZ ;  /* 0x000000103f447819 */ /* 0x020fca00000006ff */
[----:B------:R-:W-:-:S04]  /*4eb0*/  FMUL.FTZ R68, R68, UR7 ;  /* 0x0000000744447c20 */ /* 0x000fc80008410000 */
[----:B--2---:R-:W-:Y:S01]  /*4ec0*/  FMUL.FTZ R82, R69, R68 ;  /* 0x0000004445527220 */ /* 0x004fe20000410000 */
[----:B------:R-:W-:-:S04]  /*4ed0*/  @P2 IMAD.U32 R68, R67, 0x10000, RZ ;  /* 0x0001000043442824 */ /* 0x000fc800078e00ff */
[----:B------:R-:W-:-:S07]  /*4ee0*/  @P2 FADD.FTZ R82, R68, R82 ;  /* 0x0000005244522221 */ /* 0x000fce0000010000 */
.L_x_1352:
[----:B------:R-:W-:Y:S05]  /*4ef0*/  BSYNC B1 ;  /* 0x0000000000017941 */ /* 0x000fea0003800000 */
.L_x_1350:
[----:B------:R-:W-:Y:S04]  /*4f00*/  BSSY B1, `(.L_x_1353) ;  /* 0x000000f000017945 */ /* 0x000fe80003800000 */
[----:B------:R-:W-:Y:S05]  /*4f10*/  @P3 BRA `(.L_x_1354) ;  /* 0x0000000000143947 */ /* 0x000fea0003800000 */
[----:B------:R-:W-:Y:S01]  /*4f20*/  MOV R83, RZ ;  /* 0x000000ff00537202 */ /* 0x000fe20000000f00 */
[----:B------:R-:W-:Y:S06]  /*4f30*/  @!P2 BRA `(.L_x_1355) ;  /* 0x00000000002ca947 */ /* 0x000fec0003800000 */
[----:B-----5:R-:W-:-:S04]  /*4f40*/  PRMT R83, R67, 0x7632, R83 ;  /* 0x0000763243537816 */ /* 0x020fc80000000053 */
[----:B------:R-:W-:Y:S01]  /*4f50*/  SHF.L.U32 R83, R83, 0x10, RZ ;  /* 0x0000001053537819 */ /* 0x000fe200000006ff */
[----:B------:R-:W-:Y:S06]  /*4f60*/  BRA `(.L_x_1355) ;  /* 0x0000000000207947 */ /* 0x000fec0003800000 */
.L_x_1354:
        /* <DEDUP_REMOVED lines=8> */
.L_x_1355:
[----:B------:R-:W-:Y:S05]  /*4ff0*/  BSYNC B1 ;  /* 0x0000000000017941 */ /* 0x000fea0003800000 */
.L_x_1353:
        /* <DEDUP_REMOVED lines=9> */
.L_x_1331:
[----:B------:R-:W-:Y:S05]  /*5090*/  BSYNC B0 ;  /* 0x0000000000007941 */ /* 0x000fea0003800000 */
.L_x_1330:
        /* <DEDUP_REMOVED lines=18> */
.L_x_1359:
[----:B------:R-:W2:Y:S01]  /*51c0*/  LDL R69, [R1+0x128] ;  /* 0x0001280001457983 */ /* 0x000ea20000100800 */
[----:B-----5:R-:W-:-:S05]  /*51d0*/  SHF.L.U32 R68, R60, 0x10, RZ ;  /* 0x000000103c447819 */ /* 0x020fca00000006ff */
[----:B------:R-:W-:-:S04]  /*51e0*/  FMUL.FTZ R68, R68, UR7 ;  /* 0x0000000744447c20 */ /* 0x000fc80008410000 */
[----:B--2---:R-:W-:Y:S01]  /*51f0*/  FMUL.FTZ R84, R69, R68 ;  /* 0x0000004445547220 */ /* 0x004fe20000410000 */
[----:B------:R-:W-:-:S04]  /*5200*/  @P2 IMAD.U32 R68, R64, 0x10000, RZ ;  /* 0x0001000040442824 */ /* 0x000fc800078e00ff */
[----:B------:R-:W-:-:S07]  /*5210*/  @P2 FADD.FTZ R84, R68, R84 ;  /* 0x0000005444542221 */ /* 0x000fce0000010000 */
.L_x_1360:
[----:B------:R-:W-:Y:S05]  /*5220*/  BSYNC B1 ;  /* 0x0000000000017941 */ /* 0x000fea0003800000 */
.L_x_1358:
[----:B------:R-:W-:Y:S04]  /*5230*/  BSSY B1, `(.L_x_1361) ;  /* 0x000000f000017945 */ /* 0x000fe80003800000 */
[----:B------:R-:W-:Y:S05]  /*5240*/  @P3 BRA `(.L_x_1362) ;  /* 0x0000000000143947 */ /* 0x000fea0003800000 */
[----:B------:R-:W-:Y:S01]  /*5250*/  MOV R85, RZ ;  /* 0x000000ff00557202 */ /* 0x000fe20000000f00 */
[----:B------:R-:W-:Y:S06]  /*5260*/  @!P2 BRA `(.L_x_1363) ;  /* 0x00000000002ca947 */ /* 0x000fec0003800000 */
[----:B-----5:R-:W-:-:S04]  /*5270*/  PRMT R85, R64, 0x7632, R85 ;  /* 0x0000763240557816 */ /* 0x020fc80000000055 */
[----:B------:R-:W-:Y:S01]  /*5280*/  SHF.L.U32 R85, R85, 0x10, RZ ;  /* 0x0000001055557819 */ /* 0x000fe200000006ff */
[----:B------:R-:W-:Y:S06]  /*5290*/  BRA `(.L_x_1363) ;  /* 0x0000000000207947 */ /* 0x000fec0003800000 */
.L_x_1362:
        /* <DEDUP_REMOVED lines=8> */
.L_x_1363:
[----:B------:R-:W-:Y:S05]  /*5320*/  BSYNC B1 ;  /* 0x0000000000017941 */ /* 0x000fea0003800000 */
.L_x_1361:
[----:B------:R-:W-:Y:S04]  /*5330*/  BSSY B1, `(.L_x_1364) ;  /* 0x000000c000017945 */ /* 0x000fe80003800000 */
[----:B------:R-:W-:Y:S05]  /*5340*/  @P3 BRA `(.L_x_1365) ;  /* 0x0000000000103947 */ /* 0x000fea0003800000 */
[----:B------:R-:W-:Y:S01]  /*5350*/  IMAD.MOV.U32 R86, RZ, RZ, RZ ;  /* 0x000000ffff567224 */ /* 0x000fe200078e00ff */
[----:B------:R-:W-:Y:S06]  /*5360*/  @!P2 BRA `(.L_x_1366) ;  /* 0x000000000020a947 */ /* 0x000fec0003800000 */
[----:B-----5:R-:W-:Y:S01]  /*5370*/  SHF.L.U32 R86, R65, 0x10, RZ ;  /* 0x0000001041567819 */ /* 0x020fe200000006ff */
[----:B------:R-:W-:Y:S06]  /*5380*/  BRA `(.L_x_1366) ;  /* 0x0000000000187947 */ /* 0x000fec0003800000 */
.L_x_1365:
[----:B------:R-:W2:Y:S01]  /*5390*/  LDL R69, [R1+0x124] ;  /* 0x0001240001457983 */ /* 0x000ea20000100800 */
[----:B-----5:R-:W-:-:S05]  /*53a0*/  SHF.L.U32 R68, R61, 0x10, RZ ;  /* 0x000000103d447819 */ /* 0x020fca00000006ff */
[----:B------:R-:W-:-:S04]  /*53b0*/  FMUL.FTZ R68, R68, UR7 ;  /* 0x0000000744447c20 */ /* 0x000fc80008410000 */
[----:B--2---:R-:W-:Y:S01]  /*53c0*/  FMUL.FTZ R86, R69, R68 ;  /* 0x0000004445567220 */ /* 0x004fe20000410000 */
[----:B------:R-:W-:-:S05]  /*53d0*/  @P2 SHF.L.U32 R68, R65, 0x10, RZ ;  /* 0x0000001041442819 */ /* 0x000fca00000006ff */
[----:B------:R-:W-:-:S07]  /*53e0*/  @P2 FADD.FTZ R86, R68, R86 ;  /* 0x0000005644562221 */ /* 0x000fce0000010000 */
.L_x_1366:
[----:B------:R-:W-:Y:S05]  /*53f0*/  BSYNC B1 ;  /* 0x0000000000017941 */ /* 0x000fea0003800000 */
.L_x_1364:
[----:B------:R-:W-:Y:S04]  /*5400*/  BSSY B1, `(.L_x_1367) ;  /* 0x000000f000017945 */ /* 0x000fe80003800000 */
[----:B------:R-:W-:Y:S05]  /*5410*/  @P3 BRA `(.L_x_1368) ;  /* 0x0000000000143947 */ /* 0x000fea0003800000 */
[----:B------:R-:W-:Y:S01]  /*5420*/  HFMA2.MMA R87, -RZ, RZ, 0, 0 ;  /* 0x00000000ff577435 */ /* 0x000fe200000001ff */
[----:B------:R-:W-:Y:S10]  /*5430*/  @!P2 BRA `(.L_x_1369) ;  /* 0x00000000002ca947 */ /* 0x000ff40003800000 */
[----:B-----5:R-:W-:-:S05]  /*5440*/  PRMT R87, R65, 0x7632, R87 ;  /* 0x0000763241577816 */ /* 0x020fca0000000057 */
[----:B------:R-:W-:Y:S01]  /*5450*/  IMAD.U32 R87, R87, 0x10000, RZ ;  /* 0x0001000057577824 */ /* 0x000fe200078e00ff */
[----:B------:R-:W-:Y:S06]  /*5460*/  BRA `(.L_x_1369) ;  /* 0x0000000000207947 */ /* 0x000fec0003800000 */
.L_x_1368:
        /* <DEDUP_REMOVED lines=8> */
.L_x_1369:
[----:B------:R-:W-:Y:S05]  /*54f0*/  BSYNC B1 ;  /* 0x0000000000017941 */ /* 0x000fea0003800000 */
.L_x_1367:
[----:B------:R-:W-:Y:S04]  /*5500*/  BSSY B1, `(.L_x_1370) ;  /* 0x000000c000017945 */ /* 0x000fe80003800000 */
[----:B------:R-:W-:Y:S05]  /*5510*/  @P3 BRA `(.L_x_1371) ;  /* 0x0000000000103947 */ /* 0x000fea0003800000 */
[----:B------:R-:W-:Y:S01]  /*5520*/  MOV R88, RZ ;  /* 0x000000ff00587202 */ /* 0x000fe20000000f00 */
[----:B------:R-:W-:Y:S06]  /*5530*/  @!P2 BRA `(.L_x_1372) ;  /* 0x000000000020a947 */ /* 0x000fec0003800000 */
[----:B-----5:R-:W-:Y:S01]  /*5540*/  SHF.L.U32 R88, R66, 0x10, RZ ;  /* 0x0000001042587819 */ /* 0x020fe200000006ff */
[----:B------:R-:W-:Y:S06]  /*5550*/  BRA `(.L_x_1372) ;  /* 0x0000000000187947 */ /* 0x000fec0003800000 */
.L_x_1371:
[----:B------:R-:W2:Y:S01]  /*5560*/  LDL R69, [R1+0x120] ;  /* 0x0001200001457983 */ /* 0x000ea20000100800 */
[----:B-----5:R-:W-:-:S04]  /*5570*/  IMAD.U32 R68, R62, 0x10000, RZ ;  /* 0x000100003e447824 */ /* 0x020fc800078e00ff */
[----:B------:R-:W-:-:S04]  /*5580*/  FMUL.FTZ R68, R68, UR7 ;  /* 0x0000000744447c20 */ /* 0x000fc80008410000 */
[----:B--2---:R-:W-:Y:S01]  /*5590*/  FMUL.FTZ R88, R69, R68 ;  /* 0x0000004445587220 */ /* 0x004fe20000410000 */
[----:B------:R-:W-:-:S05]  /*55a0*/  @P2 SHF.L.U32 R68, R66, 0x10, RZ ;  /* 0x0000001042442819 */ /* 0x000fca00000006ff */
[----:B------:R-:W-:-:S07]  /*55b0*/  @P2 FADD.FTZ R88, R68, R88 ;  /* 0x0000005844582221 */ /* 0x000fce0000010000 */
.L_x_1372:
[----:B------:R-:W-:Y:S05]  /*55c0*/  BSYNC B1 ;  /* 0x0000000000017941 */ /* 0x000fea0003800000 */
.L_x_1370:
[----:B------:R-:W-:Y:S04]  /*55d0*/  BSSY B1, `(.L_x_1373) ;  /* 0x000000f000017945 */ /* 0x000fe80003800000 */
[----:B------:R-:W-:Y:S05]  /*55e0*/  @P3 BRA `(.L_x_1374) ;  /* 0x0000000000143947 */ /* 0x000fea0003800000 */
[----:B------:R-:W-:Y:S01]  /*55f0*/  HFMA2.MMA R89, -RZ, RZ, 0, 0 ;  /* 0x00000000ff597435 */ /* 0x000fe200000001ff */
[----:B------:R-:W-:Y:S10]  /*5600*/  @!P2 BRA `(.L_x_1375) ;  /* 0x00000000002ca947 */ /* 0x000ff40003800000 */
[----:B-----5:R-:W-:-:S04]  /*5610*/  PRMT R89, R66, 0x7632, R89 ;  /* 0x0000763242597816 */ /* 0x020fc80000000059 */
[----:B------:R-:W-:Y:S01]  /*5620*/  SHF.L.U32 R89, R89, 0x10, RZ ;  /* 0x0000001059597819 */ /* 0x000fe200000006ff */
[----:B------:R-:W-:Y:S06]  /*5630*/  BRA `(.L_x_1375) ;  /* 0x0000000000207947 */ /* 0x000fec0003800000 */
.L_x_1374:
        /* <DEDUP_REMOVED lines=8> */
.L_x_1375:
[----:B------:R-:W-:Y:S05]  /*56c0*/  BSYNC B1 ;  /* 0x0000000000017941 */ /* 0x000fea0003800000 */
.L_x_1373:
[----:B------:R-:W-:Y:S04]  /*56d0*/  BSSY B1, `(.L_x_1376) ;  /* 0x000000c000017945 */ /* 0x000fe80003800000 */
[----:B------:R-:W-:Y:S05]  /*56e0*/  @P3 BRA `(.L_x_1377) ;  /* 0x0000000000103947 */ /* 0x000fea0003800000 */
[----:B------:R-:W-:Y:S01]  /*56f0*/  MOV R90, RZ ;  /* 0x000000ff005a7202 */ /* 0x000fe20000000f00 */
[----:B------:R-:W-:Y:S06]  /*5700*/  @!P2 BRA `(.L_x_1378) ;  /* 0x000000000020a947 */ /* 0x000fec0003800000 */
[----:B-----5:R-:W-:Y:S01]  /*5710*/  SHF.L.U32 R90, R67, 0x10, RZ ;  /* 0x00000010435a7819 */ /* 0x020fe200000006ff */
[----:B------:R-:W-:Y:S06]  /*5720*/  BRA `(.L_x_1378) ;  /* 0x0000000000187947 */ /* 0x000fec0003800000 */
.L_x_1377:
[----:B------:R-:W2:Y:S01]  /*5730*/  LDL R69, [R1+0x11c] ;  /* 0x00011c0001457983 */ /* 0x000ea20000100800 */
[----:B-----5:R-:W-:-:S05]  /*5740*/  SHF.L.U32 R68, R63, 0x10, RZ ;  /* 0x000000103f447819 */ /* 0x020fca00000006ff */
[----:B------:R-:W-:-:S04]  /*5750*/  FMUL.FTZ R68, R68, UR7 ;  /* 0x0000000744447c20 */ /* 0x000fc80008410000 */
[----:B--2---:R-:W-:Y:S01]  /*5760*/  FMUL.FTZ R90, R69, R68 ;  /* 0x00000044455a7220 */ /* 0x004fe20000410000 */
[----:B------:R-:W-:-:S05]  /*5770*/  @P2 SHF.L.U32 R68, R67, 0x10, RZ ;  /* 0x0000001043442819 */ /* 0x000fca00000006ff */
[----:B------:R-:W-:-:S07]  /*5780*/  @P2 FADD.FTZ R90, R68, R90 ;  /* 0x0000005a445a2221 */ /* 0x000fce0000010000 */
.L_x_1378:
[----:B------:R-:W-:Y:S05]  /*5790*/  BSYNC B1 ;  /* 0x0000000000017941 */ /* 0x000fea0003800000 */
.L_x_1376:
[----:B------:R-:W-:Y:S04]  /*57a0*/  BSSY B1, `(.L_x_1379) ;  /* 0x000000f000017945 */ /* 0x000fe80003800000 */
[----:B------:R-:W-:Y:S05]  /*57b0*/  @P3 BRA `(.L_x_1380) ;  /* 0x0000000000143947 */ /* 0x000fea0003800000 */
[----:B------:R-:W-:Y:S01]  /*57c0*/  IMAD.MOV.U32 R91, RZ, RZ, RZ ;  /* 0x000000ffff5b7224 */ /* 0x000fe200078e00ff */
[----:B------:R-:W-:Y:S06]  /*57d0*/  @!P2 BRA `(.L_x_1381) ;  /* 0x00000000002ca947 */ /* 0x000fec0003800000 */
[----:B-----5:R-:W-:-:S04]  /*57e0*/  PRMT R91, R67, 0x7632, R91 ;  /* 0x00007632435b7816 */ /* 0x020fc8000000005b */
[----:B------:R-:W-:Y:S01]  /*57f0*/  SHF.L.U32 R91, R91, 0x10, RZ ;  /* 0x000000105b5b7819 */ /* 0x000fe200000006ff */
[----:B------:R-:W-:Y:S06]  /*5800*/  BRA `(.L_x_1381) ;  /* 0x0000000000207947 */ /* 0x000fec0003800000 */
.L_x_1380:
        /* <DEDUP_REMOVED lines=8> */
.L_x_1381:
[----:B------:R-:W-:Y:S05]  /*5890*/  BSYNC B1 ;  /* 0x0000000000017941 */ /* 0x000fea0003800000 */
.L_x_1379:
        /* <DEDUP_REMOVED lines=9> */
.L_x_1357:
[----:B------:R-:W-:Y:S05]  /*5930*/  BSYNC B0 ;  /* 0x0000000000007941 */ /* 0x000fea0003800000 */
.L_x_1356:
        /* <DEDUP_REMOVED lines=18> */
.L_x_1385:
[----:B------:R-:W2:Y:S01]  /*5a60*/  LDL R69, [R1+0x118] ;  /* 0x0001180001457983 */ /* 0x000ea20000100800 */
[----:B-----5:R-:W-:-:S05]  /*5a70*/  SHF.L.U32 R68, R60, 0x10, RZ ;  /* 0x000000103c447819 */ /* 0x020fca00000006ff */
[----:B------:R-:W-:-:S04]  /*5a80*/  FMUL.FTZ R68, R68, UR7 ;  /* 0x0000000744447c20 */ /* 0x000fc80008410000 */
[----:B--2---:R-:W-:Y:S01]  /*5a90*/  FMUL.FTZ R92, R69, R68 ;  /* 0x00000044455c7220 */ /* 0x004fe20000410000 */
[----:B------:R-:W-:-:S05]  /*5aa0*/  @P2 SHF.L.U32 R68, R64, 0x10, RZ ;  /* 0x0000001040442819 */ /* 0x000fca00000006ff */
[----:B------:R-:W-:-:S07]  /*5ab0*/  @P2 FADD.FTZ R92, R68, R92 ;  /* 0x0000005c445c2221 */ /* 0x000fce0000010000 */
.L_x_1386:
[----:B------:R-:W-:Y:S05]  /*5ac0*/  BSYNC B1 ;  /* 0x0000000000017941 */ /* 0x000fea0003800000 */
.L_x_1384:
[----:B------:R-:W-:Y:S04]  /*5ad0*/  BSSY B1, `(.L_x_1387) ;  /* 0x000000f000017945 */ /* 0x000fe80003800000 */
[----:B------:R-:W-:Y:S05]  /*5ae0*/  @P3 BRA `(.L_x_1388) ;  /* 0x0000000000143947 */ /* 0x000fea0003800000 */
[----:B------:R-:W-:Y:S01]  /*5af0*/  IMAD.MOV.U32 R93, RZ, RZ, RZ ;  /* 0x000000ffff5d7224 */ /* 0x000fe200078e00ff */
[----:B------:R-:W-:Y:S06]  /*5b00*/  @!P2 BRA `(.L_x_1389) ;  /* 0x00000000002ca947 */ /* 0x000fec0003800000 */
[----:B-----5:R-:W-:-:S04]  /*5b10*/  PRMT R93, R64, 0x7632, R93 ;  /* 0x00007632405d7816 */ /* 0x020fc8000000005d */
[----:B------:R-:W-:Y:S01]  /*5b20*/  SHF.L.U32 R93, R93, 0x10, RZ ;  /* 0x000000105d5d7819 */ /* 0x000fe200000006ff */
[----:B------:R-:W-:Y:S06]  /*5b30*/  BRA `(.L_x_1389) ;  /* 0x0000000000207947 */ /* 0x000fec0003800000 */
.L_x_1388:
        /* <DEDUP_REMOVED lines=8> */
.L_x_1389:
[----:B------:R-:W-:Y:S05]  /*5bc0*/  BSYNC B1 ;  /* 0x0000000000017941 */ /* 0x000fea0003800000 */
.L_x_1387:
[----:B------:R-:W-:Y:S04]  /*5bd0*/  BSSY B1, `(.L_x_1390) ;  /* 0x000000c000017945 */ /* 0x000fe80003800000 */
[----:B------:R-:W-:Y:S05]  /*5be0*/  @P3 BRA `(.L_x_1391) ;  /* 0x0000000000103947 */ /* 0x000fea0003800000 */
[----:B------:R-:W-:Y:S01]  /*5bf0*/  MOV R94, RZ ;  /* 0x000000ff005e7202 */ /* 0x000fe20000000f00 */
[----:B------:R-:W-:Y:S06]  /*5c00*/  @!P2 BRA `(.L_x_1392) ;  /* 0x000000000020a947 */ /* 0x000fec0003800000 */
[----:B-----5:R-:W-:Y:S01]  /*5c10*/  IMAD.U32 R94, R65, 0x10000, RZ ;  /* 0x00010000415e7824 */ /* 0x020fe200078e00ff */
[----:B------:R-:W-:Y:S06]  /*5c20*/  BRA `(.L_x_1392) ;  /* 0x0000000000187947 */ /* 0x000fec0003800000 */
.L_x_1391:
[----:B------:R-:W2:Y:S01]  /*5c30*/  LDL R69, [R1+0x114] ;  /* 0x0001140001457983 */ /* 0x000ea20000100800 */
[----:B-----5:R-:W-:-:S05]  /*5c40*/  SHF.L.U32 R68, R61, 0x10, RZ ;  /* 0x000000103d447819 */ /* 0x020fca00000006ff */
[----:B------:R-:W-:-:S04]  /*5c50*/  FMUL.FTZ R68, R68, UR7 ;  /* 0x0000000744447c20 */ /* 0x000fc80008410000 */
[----:B--2---:R-:W-:Y:S01]  /*5c60*/  FMUL.FTZ R94, R69, R68 ;  /* 0x00000044455e7220 */ /* 0x004fe20000410000 */
[----:B------:R-:W-:-:S05]  /*5c70*/  @P2 SHF.L.U32 R68, R65, 0x10, RZ ;  /* 0x0000001041442819 */ /* 0x000fca00000006ff */
[----:B------:R-:W-:-:S07]  /*5c80*/  @P2 FADD.FTZ R94, R68, R94 ;  /* 0x0000005e445e2221 */ /* 0x000fce0000010000 */
.L_x_1392:
[----:B------:R-:W-:Y:S05]  /*5c90*/  BSYNC B1 ;  /* 0x0000000000017941 */ /* 0x000fea0003800000 */
.L_x_1390:
[----:B------:R-:W-:Y:S04]  /*5ca0*/  BSSY B1, `(.L_x_1393) ;  /* 0x000000f000017945 */ /* 0x000fe80003800000 */
[----:B------:R-:W-:Y:S05]  /*5cb0*/  @P3 BRA `(.L_x_1394) ;  /* 0x0000000000143947 */ /* 0x000fea0003800000 */
[----:B------:R-:W-:Y:S01]  /*5cc0*/  HFMA2.MMA R95, -RZ, RZ, 0, 0 ;  /* 0x00000000ff5f7435 */ /* 0x000fe200000001ff */
[----:B------:R-:W-:Y:S10]  /*5cd0*/  @!P2 BRA `(.L_x_1395) ;  /* 0x00000000002ca947 */ /* 0x000ff40003800000 */
[----:B-----5:R-:W-:-:S04]  /*5ce0*/  PRMT R95, R65, 0x7632, R95 ;  /* 0x00007632415f7816 */ /* 0x020fc8000000005f */
[----:B------:R-:W-:Y:S01]  /*5cf0*/  SHF.L.U32 R95, R95, 0x10, RZ ;  /* 0x000000105f5f7819 */ /* 0x000fe200000006ff */
[----:B------:R-:W-:Y:S06]  /*5d00*/  BRA `(.L_x_1395) ;  /* 0x0000000000207947 */ /* 0x000fec0003800000 */
.L_x_1394:
        /* <DEDUP_REMOVED lines=8> */
.L_x_1395:
[----:B------:R-:W-:Y:S05]  /*5d90*/  BSYNC B1 ;  /* 0x0000000000017941 */ /* 0x000fea0003800000 */
.L_x_1393:
[----:B------:R-:W-:Y:S04]  /*5da0*/  BSSY B1, `(.L_x_1396) ;  /* 0x000000c000017945 */ /* 0x000fe80003800000 */
[----:B------:R-:W-:Y:S05]  /*5db0*/  @P3 BRA `(.L_x_1397) ;  /* 0x0000000000103947 */ /* 0x000fea0003800000 */
[----:B------:R-:W-:Y:S01]  /*5dc0*/  MOV R96, RZ ;  /* 0x000000ff00607202 */ /* 0x000fe20000000f00 */
[----:B------:R-:W-:Y:S06]  /*5dd0*/  @!P2 BRA `(.L_x_1398) ;  /* 0x000000000020a947 */ /* 0x000fec0003800000 */
[----:B-----5:R-:W-:Y:S01]  /*5de0*/  SHF.L.U32 R96, R66, 0x10, RZ ;  /* 0x0000001042607819 */ /* 0x020fe200000006ff */
[----:B------:R-:W-:Y:S06]  /*5df0*/  BRA `(.L_x_1398) ;  /* 0x0000000000187947 */ /* 0x000fec0003800000 */
.L_x_1397:
[----:B------:R-:W2:Y:S01]  /*5e00*/  LDL R69, [R1+0x110] ;  /* 0x0001100001457983 */ /* 0x000ea20000100800 */
[----:B-----5:R-:W-:-:S05]  /*5e10*/  SHF.L.U32 R68, R62, 0x10, RZ ;  /* 0x000000103e447819 */ /* 0x020fca00000006ff */
[----:B------:R-:W-:-:S04]  /*5e20*/  FMUL.FTZ R68, R68, UR7 ;  /* 0x0000000744447c20 */ /* 0x000fc80008410000 */
[----:B--2---:R-:W-:Y:S01]  /*5e30*/  FMUL.FTZ R96, R69, R68 ;  /* 0x0000004445607220 */ /* 0x004fe20000410000 */
[----:B------:R-:W-:-:S04]  /*5e40*/  @P2 IMAD.U32 R68, R66, 0x10000, RZ ;  /* 0x0001000042442824 */ /* 0x000fc800078e00ff */
[----:B------:R-:W-:-:S07]  /*5e50*/  @P2 FADD.FTZ R96, R68, R96 ;  /* 0x0000006044602221 */ /* 0x000fce0000010000 */
.L_x_1398:
[----:B------:R-:W-:Y:S05]  /*5e60*/  BSYNC B1 ;  /* 0x0000000000017941 */ /* 0x000fea0003800000 */
.L_x_1396:
[----:B------:R-:W-:Y:S04]  /*5e70*/  BSSY B1, `(.L_x_1399) ;  /* 0x000000f000017945 */ /* 0x000fe80003800000 */
[----:B------:R-:W-:Y:S05]  /*5e80*/  @P3 BRA `(.L_x_1400) ;  /* 0x0000000000143947 */ /* 0x000fea0003800000 */
[----:B------:R-:W-:Y:S01]  /*5e90*/  HFMA2.MMA R97, -RZ, RZ, 0, 0 ;  /* 0x00000000ff617435 */ /* 0x000fe200000001ff */
[----:B------:R-:W-:Y:S10]  /*5ea0*/  @!P2 BRA `(.L_x_1401) ;  /* 0x00000000002ca947 */ /* 0x000ff40003800000 */
[----:B-----5:R-:W-:-:S04]  /*5eb0*/  PRMT R97, R66, 0x7632, R97 ;  /* 0x0000763242617816 */ /* 0x020fc80000000061 */
[----:B------:R-:W-:Y:S01]  /*5ec0*/  SHF.L.U32 R97, R97, 0x10, RZ ;  /* 0x0000001061617819 */ /* 0x000fe200000006ff */
[----:B------:R-:W-:Y:S06]  /*5ed0*/  BRA `(.L_x_1401) ;  /* 0x0000000000207947 */ /* 0x000fec0003800000 */
.L_x_1400:
        /* <DEDUP_REMOVED lines=8> */
.L_x_1401:
[----:B------:R-:W-:Y:S05]  /*5f60*/  BSYNC B1 ;  /* 0x0000000000017941 */ /* 0x000fea0003800000 */
.L_x_1399:
[----:B------:R-:W-:Y:S04]  /*5f70*/  BSSY B1, `(.L_x_1402) ;  /* 0x000000c000017945 */ /* 0x000fe80003800000 */
[----:B------:R-:W-:Y:S05]  /*5f80*/  @P3 BRA `(.L_x_1403) ;  /* 0x0000000000103947 */ /* 0x000fea0003800000 */
[----:B------:R-:W-:Y:S01]  /*5f90*/  IMAD.MOV.U32 R98, RZ, RZ, RZ ;  /* 0x000000ffff627224 */ /* 0x000fe200078e00ff */
[----:B------:R-:W-:Y:S06]  /*5fa0*/  @!P2 BRA `(.L_x_1404) ;  /* 0x000000000020a947 */ /* 0x000fec0003800000 */
[----:B-----5:R-:W-:Y:S01]  /*5fb0*/  SHF.L.U32 R98, R67, 0x10, RZ ;  /* 0x0000001043627819 */ /* 0x020fe200000006ff */
[----:B------:R-:W-:Y:S06]  /*5fc0*/  BRA `(.L_x_1404) ;  /* 0x0000000000187947 */ /* 0x000fec0003800000 */
.L_x_1403:
[----:B------:R-:W2:Y:S01]  /*5fd0*/  LDL R69, [R1+0x10c] ;  /* 0x00010c0001457983 */ /* 0x000ea20000100800 */
[----:B-----5:R-:W-:-:S05]  /*5fe0*/  SHF.L.U32 R68, R63, 0x10, RZ ;  /* 0x000000103f447819 */ /* 0x020fca00000006ff */
[----:B------:R-:W-:-:S04]  /*5ff0*/  FMUL.FTZ R68, R68, UR7 ;  /* 0x0000000744447c20 */ /* 0x000fc80008410000 */
[----:B--2---:R-:W-:Y:S01]  /*6000*/  FMUL.FTZ R98, R69, R68 ;  /* 0x0000004445627220 */ /* 0x004fe20000410000 */
[----:B------:R-:W-:-:S05]  /*6010*/  @P2 SHF.L.U32 R68, R67, 0x10, RZ ;  /* 0x0000001043442819 */ /* 0x000fca00000006ff */
[----:B------:R-:W-:-:S07]  /*6020*/  @P2 FADD.FTZ R98, R68, R98 ;  /* 0x0000006244622221 */ /* 0x000fce0000010000 */
.L_x_1404:
[----:B------:R-:W-:Y:S05]  /*6030*/  BSYNC B1 ;  /* 0x0000000000017941 */ /* 0x000fea0003800000 */
.L_x_1402:
[----:B------:R-:W-:Y:S04]  /*6040*/  BSSY B1, `(.L_x_1405) ;  /* 0x000000f000017945 */ /* 0x000fe80003800000 */
[----:B------:R-:W-:Y:S05]  /*6050*/  @P3 BRA `(.L_x_1406) ;  /* 0x0000000000143947 */ /* 0x000fea0003800000 */
[----:B------:R-:W-:Y:S01]  /*6060*/  MOV R99, RZ ;  /* 0x000000ff00637202 */ /* 0x000fe20000000f00 */
[----:B------:R-:W-:Y:S06]  /*6070*/  @!P2 BRA `(.L_x_1407) ;  /* 0x00000000002ca947 */ /* 0x000fec0003800000 */
[----:B-----5:R-:W-:-:S05]  /*6080*/  PRMT R99, R67, 0x7632, R99 ;  /* 0x0000763243637816 */ /* 0x020fca0000000063 */
[----:B------:R-:W-:Y:S01]  /*6090*/  IMAD.U32 R99, R99, 0x10000, RZ ;  /* 0x0001000063637824 */ /* 0x000fe200078e00ff */
[----:B------:R-:W-:Y:S06]  /*60a0*/  BRA `(.L_x_1407) ;  /* 0x0000000000207947 */ /* 0x000fec0003800000 */
.L_x_1406:
        /* <DEDUP_REMOVED lines=8> */
.L_x_1407:
[----:B------:R-:W-:Y:S05]  /*6130*/  BSYNC B1 ;  /* 0x0000000000017941 */ /* 0x000fea0003800000 */
.L_x_1405:
        /* <DEDUP_REMOVED lines=9> */
.L_x_1383:
[----:B------:R-:W-:Y:S05]  /*61d0*/  BSYNC B0 ;  /* 0x0000000000007941 */ /* 0x000fea0003800000 */
.L_x_1382:
        /* <DEDUP_REMOVED lines=14> */
[----:B------:R-:W-:Y:S01]  /*62c0*/  IMAD.MOV.U32 R100, RZ, RZ, RZ ;  /* 0x000000ffff647224 */ /* 0x000fe200078e00ff */
[----:B------:R-:W-:Y:S06]  /*62d0*/  @!P2 BRA `(.L_x_1412) ;  /* 0x000000000020a947 */ /* 0x000fec0003800000 */
[----:B-----5:R-:W-:Y:S01]  /*62e0*/  SHF.L.U32 R100, R64, 0x10, RZ ;  /* 0x0000001040647819 */ /* 0x020fe200000006ff */
[----:B------:R-:W-:Y:S06]  /*62f0*/  BRA `(.L_x_1412) ;  /* 0x0000000000187947 */ /* 0x000fec0003800000 */
.L_x_1411:
[----:B------:R-:W2:Y:S01]  /*6300*/  LDL R69, [R1+0x108] ;  /* 0x0001080001457983 */ /* 0x000ea20000100800 */
[----:B-----5:R-:W-:-:S05]  /*6310*/  SHF.L.U32 R68, R60, 0x10, RZ ;  /* 0x000000103c447819 */ /* 0x020fca00000006ff */
[----:B------:R-:W-:-:S04]  /*6320*/  FMUL.FTZ R68, R68, UR7 ;  /* 0x0000000744447c20 */ /* 0x000fc80008410000 */
[----:B--2---:R-:W-:Y:S01]  /*6330*/  FMUL.FTZ R100, R69, R68 ;  /* 0x0000004445647220 */ /* 0x004fe20000410000 */
[----:B------:R-:W-:-:S05]  /*6340*/  @P2 SHF.L.U32 R68, R64, 0x10, RZ ;  /* 0x0000001040442819 */ /* 0x000fca00000006ff */
[----:B------:R-:W-:-:S07]  /*6350*/  @P2 FADD.FTZ R100, R68, R100 ;  /* 0x0000006444642221 */ /* 0x000fce0000010000 */
.L_x_1412:
[----:B------:R-:W-:Y:S05]  /*6360*/  BSYNC B1 ;  /* 0x0000000000017941 */ /* 0x000fea0003800000 */
.L_x_1410:
[----:B------:R-:W-:Y:S04]  /*6370*/  BSSY B1, `(.L_x_1413) ;  /* 0x000000f000017945 */ /* 0x000fe80003800000 */
[----:B------:R-:W-:Y:S05]  /*6380*/  @P3 BRA `(.L_x_1414) ;  /* 0x0000000000143947 */ /* 0x000fea0003800000 */
[----:B------:R-:W-:Y:S01]  /*6390*/  HFMA2.MMA R101, -RZ, RZ, 0, 0 ;  /* 0x00000000ff657435 */ /* 0x000fe200000001ff */
[----:B------:R-:W-:Y:S10]  /*63a0*/  @!P2 BRA `(.L_x_1415) ;  /* 0x00000000002ca947 */ /* 0x000ff40003800000 */
[----:B-----5:R-:W-:-:S05]  /*63b0*/  PRMT R101, R64, 0x7632, R101 ;  /* 0x0000763240657816 */ /* 0x020fca0000000065 */
[----:B------:R-:W-:Y:S01]  /*63c0*/  IMAD.U32 R101, R101, 0x10000, RZ ;  /* 0x0001000065657824 */ /* 0x000fe200078e00ff */
[----:B------:R-:W-:Y:S06]  /*63d0*/  BRA `(.L_x_1415) ;  /* 0x0000000000207947 */ /* 0x000fec0003800000 */
.L_x_1414:
        /* <DEDUP_REMOVED lines=8> */
.L_x_1415:
[----:B------:R-:W-:Y:S05]  /*6460*/  BSYNC B1 ;  /* 0x0000000000017941 */ /* 0x000fea0003800000 */
.L_x_1413:
[----:B------:R-:W-:Y:S04]  /*6470*/  BSSY B1, `(.L_x_1416) ;  /* 0x000000c000017945 */ /* 0x000fe80003800000 */
[----:B------:R-:W-:Y:S05]  /*6480*/  @P3 BRA `(.L_x_1417) ;  /* 0x0000000000103947 */ /* 0x000fea0003800000 */
[----:B------:R-:W-:Y:S01]  /*6490*/  MOV R102, RZ ;  /* 0x000000ff00667202 */ /* 0x000fe20000000f00 */
[----:B------:R-:W-:Y:S06]  /*64a0*/  @!P2 BRA `(.L_x_1418) ;  /* 0x000000000020a947 */ /* 0x000fec0003800000 */
[----:B-----5:R-:W-:Y:S01]  /*64b0*/  SHF.L.U32 R102, R65, 0x10, RZ ;  /* 0x0000001041667819 */ /* 0x020fe200000006ff */
[----:B------:R-:W-:Y:S06]  /*64c0*/  BRA `(.L_x_1418) ;  /* 0x0000000000187947 */ /* 0x000fec0003800000 */
.L_x_1417:
[----:B------:R-:W2:Y:S01]  /*64d0*/  LDL R69, [R1+0x104] ;  /* 0x0001040001457983 */ /* 0x000ea20000100800 */
[----:B-----5:R-:W-:-:S04]  /*64e0*/  IMAD.U32 R68, R61, 0x10000, RZ ;  /* 0x000100003d447824 */ /* 0x020fc800078e00ff */
[----:B------:R-:W-:-:S04]  /*64f0*/  FMUL.FTZ R68, R68, UR7 ;  /* 0x0000000744447c20 */ /* 0x000fc80008410000 */
[----:B--2---:R-:W-:Y:S01]  /*6500*/  FMUL.FTZ R102, R69, R68 ;  /* 0x0000004445667220 */ /* 0x004fe20000410000 */
[----:B------:R-:W-:-:S05]  /*6510*/  @P2 SHF.L.U32 R68, R65, 0x10, RZ ;  /* 0x0000001041442819 */ /* 0x000fca00000006ff */
[----:B------:R-:W-:-:S07]  /*6520*/  @P2 FADD.FTZ R102, R68, R102 ;  /* 0x0000006644662221 */ /* 0x000fce0000010000 */
.L_x_1418:
[----:B------:R-:W-:Y:S05]  /*6530*/  BSYNC B1 ;  /* 0x0000000000017941 */ /* 0x000fea0003800000 */
.L_x_1416:
[----:B------:R-:W-:Y:S04]  /*6540*/  BSSY B1, `(.L_x_1419) ;  /* 0x000000f000017945 */ /* 0x000fe80003800000 */
[----:B------:R-:W-:Y:S05]  /*6550*/  @P3 BRA `(.L_x_1420) ;  /* 0x0000000000143947 */ /* 0x000fea0003800000 */
[----:B------:R-:W-:Y:S01]  /*6560*/  HFMA2.MMA R103, -RZ, RZ, 0, 0 ;  /* 0x00000000ff677435 */ /* 0x000fe200000001ff */
[----:B------:R-:W-:Y:S10]  /*6570*/  @!P2 BRA `(.L_x_1421) ;  /* 0x00000000002ca947 */ /* 0x000ff40003800000 */
[----:B-----5:R-:W-:-:S04]  /*6580*/  PRMT R103, R65, 0x7632, R103 ;  /* 0x0000763241677816 */ /* 0x020fc80000000067 */
[----:B------:R-:W-:Y:S01]  /*6590*/  SHF.L.U32 R103, R103, 0x10, RZ ;  /* 0x0000001067677819 */ /* 0x000fe200000006ff */
[----:B------:R-:W-:Y:S06]  /*65a0*/  BRA `(.L_x_1421) ;  /* 0x0000000000207947 */ /* 0x000fec0003800000 */
.L_x_1420:
        /* <DEDUP_REMOVED lines=8> */
.L_x_1421:
[----:B------:R-:W-:Y:S05]  /*6630*/  BSYNC B1 ;  /* 0x0000000000017941 */ /* 0x000fea0003800000 */
.L_x_1419:
[----:B------:R-:W-:Y:S04]  /*6640*/  BSSY B1, `(.L_x_1422) ;  /* 0x000000c000017945 */ /* 0x000fe80003800000 */
[----:B------:R-:W-:Y:S05]  /*6650*/  @P3 BRA `(.L_x_1423) ;  /* 0x0000000000103947 */ /* 0x000fea0003800000 */
[----:B------:R-:W-:Y:S01]  /*6660*/  MOV R104, RZ ;  /* 0x000000ff00687202 */ /* 0x000fe20000000f00 */
[----:B------:R-:W-:Y:S06]  /*6670*/  @!P2 BRA `(.L_x_1424) ;  /* 0x000000000020a947 */ /* 0x000fec0003800000 */
[----:B-----5:R-:W-:Y:S01]  /*6680*/  SHF.L.U32 R104, R66, 0x10, RZ ;  /* 0x0000001042687819 */ /* 0x020fe200000006ff */
[----:B------:R-:W-:Y:S06]  /*6690*/  BRA `(.L_x_1424) ;  /* 0x0000000000187947 */ /* 0x000fec0003800000 */
.L_x_1423:
[----:B------:R-:W2:Y:S01]  /*66a0*/  LDL R69, [R1+0x100] ;  /* 0x0001000001457983 */ /* 0x000ea20000100800 */
[----:B-----5:R-:W-:-:S05]  /*66b0*/  SHF.L.U32 R68, R62, 0x10, RZ ;  /* 0x000000103e447819 */ /* 0x020fca00000006ff */
[----:B------:R-:W-:-:S04]  /*66c0*/  FMUL.FTZ R68, R68, UR7 ;  /* 0x0000000744447c20 */ /* 0x000fc80008410000 */
[----:B--2---:R-:W-:Y:S01]  /*66d0*/  FMUL.FTZ R104, R69, R68 ;  /* 0x0000004445687220 */ /* 0x004fe20000410000 */
[----:B------:R-:W-:-:S05]  /*66e0*/  @P2 SHF.L.U32 R68, R66, 0x10, RZ ;  /* 0x0000001042442819 */ /* 0x000fca00000006ff */
[----:B------:R-:W-:-:S07]  /*66f0*/  @P2 FADD.FTZ R104, R68, R104 ;  /* 0x0000006844682221 */ /* 0x000fce0000010000 */
.L_x_1424:
[----:B------:R-:W-:Y:S05]  /*6700*/  BSYNC B1 ;  /* 0x0000000000017941 */ /* 0x000fea0003800000 */
.L_x_1422:
[----:B------:R-:W-:Y:S04]  /*6710*/  BSSY B1, `(.L_x_1425) ;  /* 0x000000f000017945 */ /* 0x000fe80003800000 */
[----:B------:R-:W-:Y:S05]  /*6720*/  @P3 BRA `(.L_x_1426) ;  /* 0x0000000000143947 */ /* 0x000fea0003800000 */
[----:B------:R-:W-:Y:S01]  /*6730*/  IMAD.MOV.U32 R105, RZ, RZ, RZ ;  /* 0x000000ffff697224 */ /* 0x000fe200078e00ff */
[----:B------:R-:W-:Y:S06]  /*6740*/  @!P2 BRA `(.L_x_1427) ;  /* 0x00000000002ca947 */ /* 0x000fec0003800000 */
[----:B-----5:R-:W-:-:S04]  /*6750*/  PRMT R105, R66, 0x7632, R105 ;  /* 0x0000763242697816 */ /* 0x020fc80000000069 */
[----:B------:R-:W-:Y:S01]  /*6760*/  SHF.L.U32 R105, R105, 0x10, RZ ;  /* 0x0000001069697819 */ /* 0x000fe200000006ff */
[----:B------:R-:W-:Y:S06]  /*6770*/  BRA `(.L_x_1427) ;  /* 0x0000000000207947 */ /* 0x000fec0003800000 */
.L_x_1426:
        /* <DEDUP_REMOVED lines=8> */
.L_x_1427:
[----:B------:R-:W-:Y:S05]  /*6800*/  BSYNC B1 ;  /* 0x0000000000017941 */ /* 0x000fea0003800000 */
.L_x_1425:
[----:B------:R-:W-:Y:S04]  /*6810*/  BSSY B1, `(.L_x_1428) ;  /* 0x000000c000017945 */ /* 0x000fe80003800000 */
[----:B------:R-:W-:Y:S05]  /*6820*/  @P3 BRA `(.L_x_1429) ;  /* 0x0000000000103947 */ /* 0x000fea0003800000 */
[----:B------:R-:W-:Y:S01]  /*6830*/  HFMA2.MMA R106, -RZ, RZ, 0, 0 ;  /* 0x00000000ff6a7435 */ /* 0x000fe200000001ff */
[----:B------:R-:W-:Y:S10]  /*6840*/  @!P2 BRA `(.L_x_1430) ;  /* 0x000000000020a947 */ /* 0x000ff40003800000 */
[----:B-----5:R-:W-:Y:S01]  /*6850*/  IMAD.U32 R106, R67, 0x10000, RZ ;  /* 0x00010000436a7824 */ /* 0x020fe200078e00ff */
[----:B------:R-:W-:Y:S06]  /*6860*/  BRA `(.L_x_1430) ;  /* 0x0000000000187947 */ /* 0x000fec0003800000 */
.L_x_1429:
[----:B------:R-:W2:Y:S01]  /*6870*/  LDL R69, [R1+0xfc] ;  /* 0x0000fc0001457983 */ /* 0x000ea20000100800 */
[----:B-----5:R-:W-:-:S05]  /*6880*/  SHF.L.U32 R68, R63, 0x10, RZ ;  /* 0x000000103f447819 */ /* 0x020fca00000006ff */
[----:B------:R-:W-:-:S04]  /*6890*/  FMUL.FTZ R68, R68, UR7 ;  /* 0x0000000744447c20 */ /* 0x000fc80008410000 */
[----:B--2---:R-:W-:Y:S01]  /*68a0*/  FMUL.FTZ R106, R69, R68 ;  /* 0x00000044456a7220 */ /* 0x004fe20000410000 */
[----:B------:R-:W-:-:S05]  /*68b0*/  @P2 SHF.L.U32 R68, R67, 0x10, RZ ;  /* 0x0000001043442819 */ /* 0x000fca00000006ff */
[----:B------:R-:W-:-:S07]  /*68c0*/  @P2 FADD.FTZ R106, R68, R106 ;  /* 0x0000006a446a2221 */ /* 0x000fce0000010000 */
.L_x_1430:
[----:B------:R-:W-:Y:S05]  /*68d0*/  BSYNC B1 ;  /* 0x0000000000017941 */ /* 0x000fea0003800000 */
.L_x_1428:
[----:B------:R-:W-:Y:S04]  /*68e0*/  BSSY B1, `(.L_x_1431) ;  /* 0x000000f000017945 */ /* 0x000fe80003800000 */
[----:B------:R-:W-:Y:S05]  /*68f0*/  @P3 BRA `(.L_x_1432) ;  /* 0x0000000000143947 */ /* 0x000fea0003800000 */
[----:B------:R-:W-:Y:S01]  /*6900*/  MOV R107, RZ ;  /* 0x000000ff006b7202 */ /* 0x000fe20000000f00 */
[----:B------:R-:W-:Y:S06]  /*6910*/  @!P2 BRA `(.L_x_1433) ;  /* 0x00000000002ca947 */ /* 0x000fec0003800000 */
[----:B-----5:R-:W-:-:S04]  /*6920*/  PRMT R107, R67, 0x7632, R107 ;  /* 0x00007632436b7816 */ /* 0x020fc8000000006b */
[----:B------:R-:W-:Y:S01]  /*6930*/  SHF.L.U32 R107, R107, 0x10, RZ ;  /* 0x000000106b6b7819 */ /* 0x000fe200000006ff */
[----:B------:R-:W-:Y:S06]  /*6940*/  BRA `(.L_x_1433) ;  /* 0x0000000000207947 */ /* 0x000fec0003800000 */
.L_x_1432:
        /* <DEDUP_REMOVED lines=8> */
.L_x_1433:
[----:B------:R-:W-:Y:S05]  /*69d0*/  BSYNC B1 ;  /* 0x0000000000017941 */ /* 0x000fea0003800000 */
.L_x_1431:
        /* <DEDUP_REMOVED lines=9> */
.L_x_1409:
[----:B------:R-:W-:Y:S05]  /*6a70*/  BSYNC B0 ;  /* 0x0000000000007941 */ /* 0x000fea0003800000 */
.L_x_1408:
        /* <DEDUP_REMOVED lines=18> */
.L_x_1437:
[----:B------:R-:W2:Y:S01]  /*6ba0*/  LDL R69, [R1+0xf8] ;  /* 0x0000f80001457983 */ /* 0x000ea20000100800 */
[----:B-----5:R-:W-:-:S05]  /*6bb0*/  SHF.L.U32 R68, R60, 0x10, RZ ;  /* 0x000000103c447819 */ /* 0x020fca00000006ff */
[----:B------:R-:W-:-:S04]  /*6bc0*/  FMUL.FTZ R68, R68, UR7 ;  /* 0x0000000744447c20 */ /* 0x000fc80008410000 */
[----:B--2---:R-:W-:Y:S01]  /*6bd0*/  FMUL.FTZ R108, R69, R68 ;  /* 0x00000044456c7220 */ /* 0x004fe20000410000 */
[----:B------:R-:W-:-:S05]  /*6be0*/  @P2 SHF.L.U32 R68, R64, 0x10, RZ ;  /* 0x0000001040442819 */ /* 0x000fca00000006ff */
[----:B------:R-:W-:-:S07]  /*6bf0*/  @P2 FADD.FTZ R108, R68, R108 ;  /* 0x0000006c446c2221 */ /* 0x000fce0000010000 */
.L_x_1438:
[----:B------:R-:W-:Y:S05]  /*6c00*/  BSYNC B1 ;  /* 0x0000000000017941 */ /* 0x000fea0003800000 */
.L_x_1436:
[----:B------:R-:W-:Y:S04]  /*6c10*/  BSSY B1, `(.L_x_1439) ;  /* 0x000000f000017945 */ /* 0x000fe80003800000 */
[----:B------:R-:W-:Y:S05]  /*6c20*/  @P3 BRA `(.L_x_1440) ;  /* 0x0000000000143947 */ /* 0x000fea0003800000 */
[----:B------:R-:W-:Y:S01]  /*6c30*/  MOV R109, RZ ;  /* 0x000000ff006d7202 */ /* 0x000fe20000000f00 */
[----:B------:R-:W-:Y:S06]  /*6c40*/  @!P2 BRA `(.L_x_1441) ;  /* 0x00000000002ca947 */ /* 0x000fec0003800000 */
[----:B-----5:R-:W-:-:S04]  /*6c50*/  PRMT R109, R64, 0x7632, R109 ;  /* 0x00007632406d7816 */ /* 0x020fc8000000006d */
[----:B------:R-:W-:Y:S01]  /*6c60*/  SHF.L.U32 R109, R109, 0x10, RZ ;  /* 0x000000106d6d7819 */ /* 0x000fe200000006ff */
[----:B------:R-:W-:Y:S06]  /*6c70*/  BRA `(.L_x_1441) ;  /* 0x0000000000207947 */ /* 0x000fec0003800000 */
.L_x_1440:
        /* <DEDUP_REMOVED lines=8> */
.L_x_1441:
[----:B------:R-:W-:Y:S05]  /*6d00*/  BSYNC B1 ;  /* 0x0000000000017941 */ /* 0x000fea0003800000 */
.L_x_1439:
[----:B------:R-:W-:Y:S04]  /*6d10*/  BSSY B1, `(.L_x_1442) ;  /* 0x000000c000017945 */ /* 0x000fe80003800000 */
[----:B------:R-:W-:Y:S05]  /*6d20*/  @P3 BRA `(.L_x_1443) ;  /* 0x0000000000103947 */ /* 0x000fea0003800000 */
[----:B------:R-:W-:Y:S01]  /*6d30*/  HFMA2.MMA R110, -RZ, RZ, 0, 0 ;  /* 0x00000000ff6e7435 */ /* 0x000fe200000001ff */
[----:B------:R-:W-:Y:S10]  /*6d40*/  @!P2 BRA `(.L_x_1444) ;  /* 0x000000000020a947 */ /* 0x000ff40003800000 */
[----:B-----5:R-:W-:Y:S01]  /*6d50*/  SHF.L.U32 R110, R65, 0x10, RZ ;  /* 0x00000010416e7819 */ /* 0x020fe200000006ff */
[----:B------:R-:W-:Y:S06]  /*6d60*/  BRA `(.L_x_1444) ;  /* 0x0000000000187947 */ /* 0x000fec0003800000 */
.L_x_1443:
[----:B------:R-:W2:Y:S01]  /*6d70*/  LDL R69, [R1+0xf4] ;  /* 0x0000f40001457983 */ /* 0x000ea20000100800 */
[----:B-----5:R-:W-:-:S05]  /*6d80*/  SHF.L.U32 R68, R61, 0x10, RZ ;  /* 0x000000103d447819 */ /* 0x020fca00000006ff */
[----:B------:R-:W-:-:S04]  /*6d90*/  FMUL.FTZ R68, R68, UR7 ;  /* 0x0000000744447c20 */ /* 0x000fc80008410000 */
[----:B--2---:R-:W-:Y:S01]  /*6da0*/  FMUL.FTZ R110, R69, R68 ;  /* 0x00000044456e7220 */ /* 0x004fe20000410000 */
[----:B------:R-:W-:-:S05]  /*6db0*/  @P2 SHF.L.U32 R68, R65, 0x10, RZ ;  /* 0x0000001041442819 */ /* 0x000fca00000006ff */
[----:B------:R-:W-:-:S07]  /*6dc0*/  @P2 FADD.FTZ R110, R68, R110 ;  /* 0x0000006e446e2221 */ /* 0x000fce0000010000 */
.L_x_1444:
[----:B------:R-:W-:Y:S05]  /*6dd0*/  BSYNC B1 ;  /* 0x0000000000017941 */ /* 0x000fea0003800000 */
.L_x_1442:
[----:B------:R-:W-:Y:S04]  /*6de0*/  BSSY B1, `(.L_x_1445) ;  /* 0x000000f000017945 */ /* 0x000fe80003800000 */
[----:B------:R-:W-:Y:S05]  /*6df0*/  @P3 BRA `(.L_x_1446) ;  /* 0x0000000000143947 */ /* 0x000fea0003800000 */
[----:B------:R-:W-:Y:S01]  /*6e00*/  IMAD.MOV.U32 R111, RZ, RZ, RZ ;  /* 0x000000ffff6f7224 */ /* 0x000fe200078e00ff */
[----:B------:R-:W-:Y:S06]  /*6e10*/  @!P2 BRA `(.L_x_1447) ;  /* 0x00000000002ca947 */ /* 0x000fec0003800000 */
[----:B-----5:R-:W-:-:S04]  /*6e20*/  PRMT R111, R65, 0x7632, R111 ;  /* 0x00007632416f7816 */ /* 0x020fc8000000006f */
[----:B------:R-:W-:Y:S01]  /*6e30*/  SHF.L.U32 R111, R111, 0x10, RZ ;  /* 0x000000106f6f7819 */ /* 0x000fe200000006ff */
[----:B------:R-:W-:Y:S06]  /*6e40*/  BRA `(.L_x_1447) ;  /* 0x0000000000207947 */ /* 0x000fec0003800000 */
.L_x_1446:
[----:B------:R-:W2:Y:S01]  /*6e50*/  LDL R69, [R1] ;  /* 0x0000000001457983 */ /* 0x000ea20000100800 */
[----:B-----5:R-:W-:-:S04]  /*6e60*/  PRMT R68, R61, 0x7632, R68 ;  /* 0x000076323d447816 */ /* 0x020fc80000000044 */
[----:B------:R-:W-:-:S05]  /*6e70*/  SHF.L.U32 R68, R68, 0x10, RZ ;  /* 0x0000001044447819 */ /* 0x000fca00000006ff */
[----:B------:R-:W-:Y:S01]  /*6e80*/  FMUL.FTZ R111, R68, UR7 ;  /* 0x00000007446f7c20 */ /* 0x000fe20008410000 */
[----:B------:R-:W-:-:S04]  /*6e90*/  @P2 PRMT R68, R65, 0x7632, R68 ;  /* 0x0000763241442816 */ /* 0x000fc80000000044 */
[----:B------:R-:W-:Y:S01]  /*6ea0*/  @P2 SHF.L.U32 R68, R68, 0x10, RZ ;  /* 0x0000001044442819 */ /* 0x000fe200000006ff */
[----:B--2---:R-:W-:-:S04]  /*6eb0*/  FMUL.FTZ R111, R69, R111 ;  /* 0x0000006f456f7220 */ /* 0x004fc80000410000 */
[----:B------:R-:W-:-:S07]  /*6ec0*/  @P2 FADD.FTZ R111, R68, R111 ;  /* 0x0000006f446f2221 */ /* 0x000fce0000010000 */
.L_x_1447:
[----:B------:R-:W-:Y:S05]  /*6ed0*/  BSYNC B1 ;  /* 0x0000000000017941 */ /* 0x000fea0003800000 */
.L_x_1445:
[----:B------:R-:W-:Y:S04]  /*6ee0*/  BSSY B1, `(.L_x_1448) ;  /* 0x000000c000017945 */ /* 0x000fe80003800000 */
[----:B------:R-:W-:Y:S05]  /*6ef0*/  @P3 BRA `(.L_x_1449) ;  /* 0x0000000000103947 */ /* 0x000fea0003800000 */
[----:B------:R-:W-:Y:S01]  /*6f00*/  MOV R112, RZ ;  /* 0x000000ff00707202 */ /* 0x000fe20000000f00 */
[----:B------:R-:W-:Y:S06]  /*6f10*/  @!P2 BRA `(.L_x_1450) ;  /* 0x000000000020a947 */ /* 0x000fec0003800000 */
[----:B-----5:R-:W-:Y:S01]  /*6f20*/  SHF.L.U32 R112, R66, 0x10, RZ ;  /* 0x0000001042707819 */ /* 0x020fe200000006ff */
[----:B------:R-:W-:Y:S06]  /*6f30*/  BRA `(.L_x_1450) ;  /* 0x0000000000187947 */ /* 0x000fec0003800000 */
.L_x_1449:
[----:B------:R-:W2:Y:S01]  /*6f40*/  LDL R69, [R1+0xf0] ;  /* 0x0000f00001457983 */ /* 0x000ea20000100800 */
[----:B-----5:R-:W-:-:S04]  /*6f50*/  IMAD.U32 R68, R62, 0x10000, RZ ;  /* 0x000100003e447824 */ /* 0x020fc800078e00ff */
[----:B------:R-:W-:-:S04]  /*6f60*/  FMUL.FTZ R68, R68, UR7 ;  /* 0x0000000744447c20 */ /* 0x000fc80008410000 */
[----:B--2---:R-:W-:Y:S01]  /*6f70*/  FMUL.FTZ R112, R69, R68 ;  /* 0x0000004445707220 */ /* 0x004fe20000410000 */
[----:B------:R-:W-:-:S05]  /*6f80*/  @P2 SHF.L.U32 R68, R66, 0x10, RZ ;  /* 0x0000001042442819 */ /* 0x000fca00000006ff */
[----:B------:R-:W-:-:S07]  /*6f90*/  @P2 FADD.FTZ R112, R68, R112 ;  /* 0x0000007044702221 */ /* 0x000fce0000010000 */
.L_x_1450:
[----:B------:R-:W-:Y:S05]  /*6fa0*/  BSYNC B1 ;  /* 0x0000000000017941 */ /* 0x000fea0003800000 */
.L_x_1448:
[----:B------:R-:W-:Y:S04]  /*6fb0*/  BSSY B1, `(.L_x_1451) ;  /* 0x000000e000017945 */ /* 0x000fe80003800000 */
[----:B------:R-:W-:Y:S05]  /*6fc0*/  @P3 BRA `(.L_x_1452) ;  /* 0x0000000000143947 */ /* 0x000fea0003800000 */
[----:B------:R-:W-:Y:S01]  /*6fd0*/  HFMA2.MMA R113, -RZ, RZ, 0, 0 ;  /* 0x00000000ff717435 */ /* 0x000fe200000001ff */
[----:B------:R-:W-:Y:S10]  /*6fe0*/  @!P2 BRA `(.L_x_1453) ;  /* 0x000000000028a947 */ /* 0x000ff40003800000 */
[----:B-----5:R-:W-:-:S04]  /*6ff0*/  PRMT R113, R66, 0x7632, R113 ;  /* 0x0000763242717816 */ /* 0x020fc80000000071 */
[----:B------:R-:W-:Y:S01]  /*7000*/  SHF.L.U32 R113, R113, 0x10, RZ ;  /* 0x0000001071717819 */ /* 0x000fe200000006ff */
[----:B------:R-:W-:Y:S06]  /*7010*/  BRA `(.L_x_1453) ;  /* 0x00000000001c7947 */ /* 0x000fec0003800000 */
.L_x_1452:
[----:B-----5:R-:W-:-:S04]  /*7020*/  PRMT R68, R62, 0x7632, R68 ;  /* 0x000076323e447816 */ /* 0x020fc80000000044 */
[----:B------:R-:W-:-:S05]  /*7030*/  SHF.L.U32 R68, R68, 0x10, RZ ;  /* 0x0000001044447819 */ /* 0x000fca00000006ff */
[----:B------:R-:W-:Y:S01]  /*7040*/  FMUL.FTZ R113, R68, UR7 ;  /* 0x0000000744717c20 */ /* 0x000fe20008410000 */
[----:B------:R-:W-:-:S03]  /*7050*/  @P2 PRMT R68, R66, 0x7632, R68 ;  /* 0x0000763242442816 */ /* 0x000fc60000000044 */
[----:B------:R-:W-:Y:S01]  /*7060*/  FMUL.FTZ R113, R252, R113 ;  /* 0x00000071fc717220 */ /* 0x000fe20000410000 */
[----:B------:R-:W-:-:S05]  /*7070*/  @P2 SHF.L.U32 R68, R68, 0x10, RZ ;  /* 0x0000001044442819 */ /* 0x000fca00000006ff */
[----:B------:R-:W-:-:S07]  /*7080*/  @P2 FADD.FTZ R113, R68, R113 ;  /* 0x0000007144712221 */ /* 0x000fce0000010000 */
.L_x_1453:
[----:B------:R-:W-:Y:S05]  /*7090*/  BSYNC B1 ;  /* 0x0000000000017941 */ /* 0x000fea0003800000 */
.L_x_1451:
[----:B------:R-:W-:Y:S04]  /*70a0*/  BSSY B1, `(.L_x_1454) ;  /* 0x000000c000017945 */ /* 0x000fe80003800000 */
[----:B------:R-:W-:Y:S05]  /*70b0*/  @P3 BRA `(.L_x_1455) ;  /* 0x0000000000103947 */ /* 0x000fea0003800000 */
[----:B------:R-:W-:Y:S01]  /*70c0*/  IMAD.MOV.U32 R114, RZ, RZ, RZ ;  /* 0x000000ffff727224 */ /* 0x000fe200078e00ff */
[----:B------:R-:W-:Y:S06]  /*70d0*/  @!P2 BRA `(.L_x_1456) ;  /* 0x000000000020a947 */ /* 0x000fec0003800000 */
[----:B-----5:R-:W-:Y:S01]  /*70e0*/  SHF.L.U32 R114, R67, 0x10, RZ ;  /* 0x0000001043727819 */ /* 0x020fe200000006ff */
[----:B------:R-:W-:Y:S06]  /*70f0*/  BRA `(.L_x_1456) ;  /* 0x0000000000187947 */ /* 0x000fec0003800000 */
.L_x_1455:
[----:B------:R-:W2:Y:S01]  /*7100*/  LDL R69, [R1+0xec] ;  /* 0x0000ec0001457983 */ /* 0x000ea20000100800 */
[----:B-----5:R-:W-:-:S05]  /*7110*/  SHF.L.U32 R68, R63, 0x10, RZ ;  /* 0x000000103f447819 */ /* 0x020fca00000006ff */
[----:B------:R-:W-:-:S04]  /*7120*/  FMUL.FTZ R68, R68, UR7 ;  /* 0x0000000744447c20 */ /* 0x000fc80008410000 */
[----:B--2---:R-:W-:Y:S01]  /*7130*/  FMUL.FTZ R114, R69, R68 ;  /* 0x0000004445727220 */ /* 0x004fe20000410000 */
[----:B------:R-:W-:-:S05]  /*7140*/  @P2 SHF.L.U32 R68, R67, 0x10, RZ ;  /* 0x0000001043442819 */ /* 0x000fca00000006ff */
[----:B------:R-:W-:-:S07]  /*7150*/  @P2 FADD.FTZ R114, R68, R114 ;  /* 0x0000007244722221 */ /* 0x000fce0000010000 */
.L_x_1456:
[----:B------:R-:W-:Y:S05]  /*7160*/  BSYNC B1 ;  /* 0x0000000000017941 */ /* 0x000fea0003800000 */
.L_x_1454:
[----:B------:R-:W-:Y:S04]  /*7170*/  BSSY B1, `(.L_x_1457) ;  /* 0x000000e000017945 */ /* 0x000fe80003800000 */
[----:B------:R-:W-:Y:S05]  /*7180*/  @P3 BRA `(.L_x_1458) ;  /* 0x0000000000143947 */ /* 0x000fea0003800000 */
[----:B------:R-:W-:Y:S01]  /*7190*/  MOV R115, RZ ;  /* 0x000000ff00737202 */ /* 0x000fe20000000f00 */
[----:B------:R-:W-:Y:S06]  /*71a0*/  @!P2 BRA `(.L_x_1459) ;  /* 0x000000000028a947 */ /* 0x000fec0003800000 */
[----:B-----5:R-:W-:-:S04]  /*71b0*/  PRMT R115, R67, 0x7632, R115 ;  /* 0x0000763243737816 */ /* 0x020fc80000000073 */
[----:B------:R-:W-:Y:S01]  /*71c0*/  SHF.L.U32 R115, R115, 0x10, RZ ;  /* 0x0000001073737819 */ /* 0x000fe200000006ff */
[----:B------:R-:W-:Y:S06]  /*71d0*/  BRA `(.L_x_1459) ;  /* 0x00000000001c7947 */ /* 0x000fec0003800000 */
.L_x_1458:
[----:B-----5:R-:W-:-:S05]  /*71e0*/  PRMT R68, R63, 0x7632, R68 ;  /* 0x000076323f447816 */ /* 0x020fca0000000044 */
[----:B------:R-:W-:-:S04]  /*71f0*/  IMAD.U32 R68, R68, 0x10000, RZ ;  /* 0x0001000044447824 */ /* 0x000fc800078e00ff */
[----:B------:R-:W-:Y:S01]  /*7200*/  FMUL.FTZ R115, R68, UR7 ;  /* 0x0000000744737c20 */ /* 0x000fe20008410000 */
[----:B------:R-:W-:-:S03]  /*7210*/  @P2 PRMT R68, R67, 0x7632, R68 ;  /* 0x0000763243442816 */ /* 0x000fc60000000044 */
[----:B------:R-:W-:Y:S01]  /*7220*/  FMUL.FTZ R115, R251, R115 ;  /* 0x00000073fb737220 */ /* 0x000fe20000410000 */
[----:B------:R-:W-:-:S05]  /*7230*/  @P2 SHF.L.U32 R68, R68, 0x10, RZ ;  /* 0x0000001044442819 */ /* 0x000fca00000006ff */
[----:B------:R-:W-:-:S07]  /*7240*/  @P2 FADD.FTZ R115, R68, R115 ;  /* 0x0000007344732221 */ /* 0x000fce0000010000 */
.L_x_1459:
[----:B------:R-:W-:Y:S05]  /*7250*/  BSYNC B1 ;  /* 0x0000000000017941 */ /* 0x000fea0003800000 */
.L_x_1457:
        /* <DEDUP_REMOVED lines=9> */
.L_x_1435:
[----:B------:R-:W-:Y:S05]  /*72f0*/  BSYNC B0 ;  /* 0x0000000000007941 */ /* 0x000fea0003800000 */
.L_x_1434:
        /* <DEDUP_REMOVED lines=18> */
.L_x_1463:
[----:B------:R-:W2:Y:S01]  /*7420*/  LDL R69, [R1+0xe8] ;  /* 0x0000e80001457983 */ /* 0x000ea20000100800 */
[----:B-----5:R-:W-:-:S04]  /*7430*/  IMAD.U32 R68, R60, 0x10000, RZ ;  /* 0x000100003c447824 */ /* 0x020fc800078e00ff */
[----:B------:R-:W-:-:S04]  /*7440*/  FMUL.FTZ R68, R68, UR7 ;  /* 0x0000000744447c20 */ /* 0x000fc80008410000 */
[----:B--2---:R-:W-:Y:S01]  /*7450*/  FMUL.FTZ R116, R69, R68 ;  /* 0x0000004445747220 */ /* 0x004fe20000410000 */
[----:B------:R-:W-:-:S05]  /*7460*/  @P2 SHF.L.U32 R68, R64, 0x10, RZ ;  /* 0x0000001040442819 */ /* 0x000fca00000006ff */
[----:B------:R-:W-:-:S07]  /*7470*/  @P2 FADD.FTZ R116, R68, R116 ;  /* 0x0000007444742221 */ /* 0x000fce0000010000 */
.L_x_1464:
[----:B------:R-:W-:Y:S05]  /*7480*/  BSYNC B1 ;  /* 0x0000000000017941 */ /* 0x000fea0003800000 */
.L_x_1462:
[----:B------:R-:W-:Y:S04]  /*7490*/  BSSY B1, `(.L_x_1465) ;  /* 0x000000e000017945 */ /* 0x000fe80003800000 */
[----:B------:R-:W-:Y:S05]  /*74a0*/  @P3 BRA `(.L_x_1466) ;  /* 0x0000000000143947 */ /* 0x000fea0003800000 */
[----:B------:R-:W-:Y:S01]  /*74b0*/  MOV R117, RZ ;  /* 0x000000ff00757202 */ /* 0x000fe20000000f00 */
[----:B------:R-:W-:Y:S06]  /*74c0*/  @!P2 BRA `(.L_x_1467) ;  /* 0x000000000028a947 */ /* 0x000fec0003800000 */
[----:B-----5:R-:W-:-:S04]  /*74d0*/  PRMT R117, R64, 0x7632, R117 ;  /* 0x0000763240757816 */ /* 0x020fc80000000075 */
[----:B------:R-:W-:Y:S01]  /*74e0*/  SHF.L.U32 R117, R117, 0x10, RZ ;  /* 0x0000001075757819 */ /* 0x000fe200000006ff */
[----:B------:R-:W-:Y:S06]  /*74f0*/  BRA `(.L_x_1467) ;  /* 0x00000000001c7947 */ /* 0x000fec0003800000 */
.L_x_1466:
[----:B-----5:R-:W-:-:S04]  /*7500*/  PRMT R68, R60, 0x7632, R68 ;  /* 0x000076323c447816 */ /* 0x020fc80000000044 */
[----:B------:R-:W-:-:S05]  /*7510*/  SHF.L.U32 R68, R68, 0x10, RZ ;  /* 0x0000001044447819 */ /* 0x000fca00000006ff */
[----:B------:R-:W-:Y:S01]  /*7520*/  FMUL.FTZ R117, R68, UR7 ;  /* 0x0000000744757c20 */ /* 0x000fe20008410000 */
[----:B------:R-:W-:-:S03]  /*7530*/  @P2 PRMT R68, R64, 0x7632, R68 ;  /* 0x0000763240442816 */ /* 0x000fc60000000044 */
[----:B------:R-:W-:Y:S01]  /*7540*/  FMUL.FTZ R117, R250, R117 ;  /* 0x00000075fa757220 */ /* 0x000fe20000410000 */
[----:B------:R-:W-:-:S05]  /*7550*/  @P2 SHF.L.U32 R68, R68, 0x10, RZ ;  /* 0x0000001044442819 */ /* 0x000fca00000006ff */
[----:B------:R-:W-:-:S07]  /*7560*/  @P2 FADD.FTZ R117, R68, R117 ;  /* 0x0000007544752221 */ /* 0x000fce0000010000 */
.L_x_1467:
[----:B------:R-:W-:Y:S05]  /*7570*/  BSYNC B1 ;  /* 0x0000000000017941 */ /* 0x000fea0003800000 */
.L_x_1465:
[----:B------:R-:W-:Y:S04]  /*7580*/  BSSY B1, `(.L_x_1468) ;  /* 0x000000c000017945 */ /* 0x000fe80003800000 */
[----:B------:R-:W-:Y:S05]  /*7590*/  @P3 BRA `(.L_x_1469) ;  /* 0x0000000000103947 */ /* 0x000fea0003800000 */
[----:B------:R-:W-:Y:S01]  /*75a0*/  IMAD.MOV.U32 R118, RZ, RZ, RZ ;  /* 0x000000ffff767224 */ /* 0x000fe200078e00ff */
[----:B------:R-:W-:Y:S06]  /*75b0*/  @!P2 BRA `(.L_x_1470) ;  /* 0x000000000020a947 */ /* 0x000fec0003800000 */
[----:B-----5:R-:W-:Y:S01]  /*75c0*/  SHF.L.U32 R118, R65, 0x10, RZ ;  /* 0x0000001041767819 */ /* 0x020fe200000006ff */
[----:B------:R-:W-:Y:S06]  /*75d0*/  BRA `(.L_x_1470) ;  /* 0x0000000000187947 */ /* 0x000fec0003800000 */
.L_x_1469:
[----:B------:R-:W2:Y:S01]  /*75e0*/  LDL R69, [R1+0xe4] ;  /* 0x0000e40001457983 */ /* 0x000ea20000100800 */
[----:B-----5:R-:W-:-:S05]  /*75f0*/  SHF.L.U32 R68, R61, 0x10, RZ ;  /* 0x000000103d447819 */ /* 0x020fca00000006ff */
[----:B------:R-:W-:-:S04]  /*7600*/  FMUL.FTZ R68, R68, UR7 ;  /* 0x0000000744447c20 */ /* 0x000fc80008410000 */
[----:B--2---:R-:W-:Y:S01]  /*7610*/  FMUL.FTZ R118, R69, R68 ;  /* 0x0000004445767220 */ /* 0x004fe20000410000 */
[----:B------:R-:W-:-:S05]  /*7620*/  @P2 SHF.L.U32 R68, R65, 0x10, RZ ;  /* 0x0000001041442819 */ /* 0x000fca00000006ff */
[----:B------:R-:W-:-:S07]  /*7630*/  @P2 FADD.FTZ R118, R68, R118 ;  /* 0x0000007644762221 */ /* 0x000fce0000010000 */
.L_x_1470:
[----:B------:R-:W-:Y:S05]  /*7640*/  BSYNC B1 ;  /* 0x0000000000017941 */ /* 0x000fea0003800000 */
.L_x_1468:
[----:B------:R-:W-:Y:S04]  /*7650*/  BSSY B1, `(.L_x_1471) ;  /* 0x000000e000017945 */ /* 0x000fe80003800000 */
[----:B------:R-:W-:Y:S05]  /*7660*/  @P3 BRA `(.L_x_1472) ;  /* 0x0000000000143947 */ /* 0x000fea0003800000 */
[----:B------:R-:W-:Y:S01]  /*7670*/  HFMA2.MMA R119, -RZ, RZ, 0, 0 ;  /* 0x00000000ff777435 */ /* 0x000fe200000001ff */
[----:B------:R-:W-:Y:S10]  /*7680*/  @!P2 BRA `(.L_x_1473) ;  /* 0x000000000028a947 */ /* 0x000ff40003800000 */
[----:B-----5:R-:W-:-:S04]  /*7690*/  PRMT R119, R65, 0x7632, R119 ;  /* 0x0000763241777816 */ /* 0x020fc80000000077 */
[----:B------:R-:W-:Y:S01]  /*76a0*/  SHF.L.U32 R119, R119, 0x10, RZ ;  /* 0x0000001077777819 */ /* 0x000fe200000006ff */
[----:B------:R-:W-:Y:S06]  /*76b0*/  BRA `(.L_x_1473) ;  /* 0x00000000001c7947 */ /* 0x000fec0003800000 */
.L_x_1472:
[----:B-----5:R-:W-:-:S05]  /*76c0*/  PRMT R68, R61, 0x7632, R68 ;  /* 0x000076323d447816 */ /* 0x020fca0000000044 */
[----:B------:R-:W-:-:S04]  /*76d0*/  IMAD.U32 R68, R68, 0x10000, RZ ;  /* 0x0001000044447824 */ /* 0x000fc800078e00ff */
[----:B------:R-:W-:Y:S01]  /*76e0*/  FMUL.FTZ R119, R68, UR7 ;  /* 0x0000000744777c20 */ /* 0x000fe20008410000 */
[----:B------:R-:W-:-:S03]  /*76f0*/  @P2 PRMT R68, R65, 0x7632, R68 ;  /* 0x0000763241442816 */ /* 0x000fc60000000044 */
[----:B------:R-:W-:Y:S01]  /*7700*/  FMUL.FTZ R119, R249, R119 ;  /* 0x00000077f9777220 */ /* 0x000fe20000410000 */
[----:B------:R-:W-:-:S05]  /*7710*/  @P2 SHF.L.U32 R68, R68, 0x10, RZ ;  /* 0x0000001044442819 */ /* 0x000fca00000006ff */
[----:B------:R-:W-:-:S07]  /*7720*/  @P2 FADD.FTZ R119, R68, R119 ;  /* 0x0000007744772221 */ /* 0x000fce0000010000 */
.L_x_1473:
[----:B------:R-:W-:Y:S05]  /*7730*/  BSYNC B1 ;  /* 0x0000000000017941 */ /* 0x000fea0003800000 */
.L_x_1471:
[----:B------:R-:W-:Y:S04]  /*7740*/  BSSY B1, `(.L_x_1474) ;  /* 0x000000c000017945 */ /* 0x000fe80003800000 */
[----:B------:R-:W-:Y:S05]  /*7750*/  @P3 BRA `(.L_x_1475) ;  /* 0x0000000000103947 */ /* 0x000fea0003800000 */
[----:B------:R-:W-:Y:S01]  /*7760*/  MOV R120, RZ ;  /* 0x000000ff00787202 */ /* 0x000fe20000000f00 */
[----:B------:R-:W-:Y:S06]  /*7770*/  @!P2 BRA `(.L_x_1476) ;  /* 0x000000000020a947 */ /* 0x000fec0003800000 */
[----:B-----5:R-:W-:Y:S01]  /*7780*/  SHF.L.U32 R120, R66, 0x10, RZ ;  /* 0x0000001042787819 */ /* 0x020fe200000006ff */
[----:B------:R-:W-:Y:S06]  /*7790*/  BRA `(.L_x_1476) ;  /* 0x0000000000187947 */ /* 0x000fec0003800000 */
.L_x_1475:
[----:B------:R-:W2:Y:S01]  /*77a0*/  LDL R69, [R1+0xe0] ;  /* 0x0000e00001457983 */ /* 0x000ea20000100800 */
[----:B-----5:R-:W-:-:S05]  /*77b0*/  SHF.L.U32 R68, R62, 0x10, RZ ;  /* 0x000000103e447819 */ /* 0x020fca00000006ff */
[----:B------:R-:W-:-:S04]  /*77c0*/  FMUL.FTZ R68, R68, UR7 ;  /* 0x0000000744447c20 */ /* 0x000fc80008410000 */
[----:B--2---:R-:W-:Y:S01]  /*77d0*/  FMUL.FTZ R120, R69, R68 ;  /* 0x0000004445787220 */ /* 0x004fe20000410000 */
[----:B------:R-:W-:-:S05]  /*77e0*/  @P2 SHF.L.U32 R68, R66, 0x10, RZ ;  /* 0x0000001042442819 */ /* 0x000fca00000006ff */
[----:B------:R-:W-:-:S07]  /*77f0*/  @P2 FADD.FTZ R120, R68, R120 ;  /* 0x0000007844782221 */ /* 0x000fce0000010000 */
.L_x_1476:
[----:B------:R-:W-:Y:S05]  /*7800*/  BSYNC B1 ;  /* 0x0000000000017941 */ /* 0x000fea0003800000 */
.L_x_1474:
[----:B------:R-:W-:Y:S04]  /*7810*/  BSSY B1, `(.L_x_1477) ;  /* 0x000000e000017945 */ /* 0x000fe80003800000 */
[----:B------:R-:W-:Y:S05]  /*7820*/  @P3 BRA `(.L_x_1478) ;  /* 0x0000000000143947 */ /* 0x000fea0003800000 */
[----:B------:R-:W-:Y:S01]  /*7830*/  IMAD.MOV.U32 R121, RZ, RZ, RZ ;  /* 0x000000ffff797224 */ /* 0x000fe200078e00ff */
[----:B------:R-:W-:Y:S06]  /*7840*/  @!P2 BRA `(.L_x_1479) ;  /* 0x000000000028a947 */ /* 0x000fec0003800000 */
[----:B-----5:R-:W-:-:S04]  /*7850*/  PRMT R121, R66, 0x7632, R121 ;  /* 0x0000763242797816 */ /* 0x020fc80000000079 */
[----:B------:R-:W-:Y:S01]  /*7860*/  SHF.L.U32 R121, R121, 0x10, RZ ;  /* 0x0000001079797819 */ /* 0x000fe200000006ff */
[----:B------:R-:W-:Y:S06]  /*7870*/  BRA `(.L_x_1479) ;  /* 0x00000000001c7947 */ /* 0x000fec0003800000 */
.L_x_1478:
[----:B-----5:R-:W-:-:S04]  /*7880*/  PRMT R68, R62, 0x7632, R68 ;  /* 0x000076323e447816 */ /* 0x020fc80000000044 */
[----:B------:R-:W-:-:S05]  /*7890*/  SHF.L.U32 R68, R68, 0x10, RZ ;  /* 0x0000001044447819 */ /* 0x000fca00000006ff */
[----:B------:R-:W-:Y:S01]  /*78a0*/  FMUL.FTZ R121, R68, UR7 ;  /* 0x0000000744797c20 */ /* 0x000fe20008410000 */
[----:B------:R-:W-:-:S03]  /*78b0*/  @P2 PRMT R68, R66, 0x7632, R68 ;  /* 0x0000763242442816 */ /* 0x000fc60000000044 */
[----:B------:R-:W-:Y:S01]  /*78c0*/  FMUL.FTZ R121, R248, R121 ;  /* 0x00000079f8797220 */ /* 0x000fe20000410000 */
[----:B------:R-:W-:-:S05]  /*78d0*/  @P2 SHF.L.U32 R68, R68, 0x10, RZ ;  /* 0x0000001044442819 */ /* 0x000fca00000006ff */
[----:B------:R-:W-:-:S07]  /*78e0*/  @P2 FADD.FTZ R121, R68, R121 ;  /* 0x0000007944792221 */ /* 0x000fce0000010000 */
.L_x_1479:
[----:B------:R-:W-:Y:S05]  /*78f0*/  BSYNC B1 ;  /* 0x0000000000017941 */ /* 0x000fea0003800000 */
.L_x_1477:
[----:B------:R-:W-:Y:S04]  /*7900*/  BSSY B1, `(.L_x_1480) ;  /* 0x000000c000017945 */ /* 0x000fe80003800000 */
[----:B------:R-:W-:Y:S05]  /*7910*/  @P3 BRA `(.L_x_1481) ;  /* 0x0000000000103947 */ /* 0x000fea0003800000 */
[----:B------:R-:W-:Y:S01]  /*7920*/  HFMA2.MMA R122, -RZ, RZ, 0, 0 ;  /* 0x00000000ff7a7435 */ /* 0x000fe200000001ff */
[----:B------:R-:W-:Y:S10]  /*7930*/  @!P2 BRA `(.L_x_1482) ;  /* 0x000000000020a947 */ /* 0x000ff40003800000 */
[----:B-----5:R-:W-:Y:S01]  /*7940*/  SHF.L.U32 R122, R67, 0x10, RZ ;  /* 0x00000010437a7819 */ /* 0x020fe200000006ff */
[----:B------:R-:W-:Y:S06]  /*7950*/  BRA `(.L_x_1482) ;  /* 0x0000000000187947 */ /* 0x000fec0003800000 */
.L_x_1481:
[----:B------:R-:W2:Y:S01]  /*7960*/  LDL R69, [R1+0xdc] ;  /* 0x0000dc0001457983 */ /* 0x000ea20000100800 */
[----:B-----5:R-:W-:-:S04]  /*7970*/  IMAD.U32 R68, R63, 0x10000, RZ ;  /* 0x000100003f447824 */ /* 0x020fc800078e00ff */
[----:B------:R-:W-:-:S04]  /*7980*/  FMUL.FTZ R68, R68, UR7 ;  /* 0x0000000744447c20 */ /* 0x000fc80008410000 */
[----:B--2---:R-:W-:Y:S01]  /*7990*/  FMUL.FTZ R122, R69, R68 ;  /* 0x00000044457a7220 */ /* 0x004fe20000410000 */
[----:B------:R-:W-:-:S05]  /*79a0*/  @P2 SHF.L.U32 R68, R67, 0x10, RZ ;  /* 0x0000001043442819 */ /* 0x000fca00000006ff */
[----:B------:R-:W-:-:S07]  /*79b0*/  @P2 FADD.FTZ R122, R68, R122 ;  /* 0x0000007a447a2221 */ /* 0x000fce0000010000 */
.L_x_1482:
[----:B------:R-:W-:Y:S05]  /*79c0*/  BSYNC B1 ;  /* 0x0000000000017941 */ /* 0x000fea0003800000 */
.L_x_1480:
[----:B------:R-:W-:Y:S04]  /*79d0*/  BSSY B1, `(.L_x_1483) ;  /* 0x000000e000017945 */ /* 0x000fe80003800000 */
[----:B------:R-:W-:Y:S05]  /*79e0*/  @P3 BRA `(.L_x_1484) ;  /* 0x0000000000143947 */ /* 0x000fea0003800000 */
[----:B------:R-:W-:Y:S01]  /*79f0*/  MOV R123, RZ ;  /* 0x000000ff007b7202 */ /* 0x000fe20000000f00 */
[----:B------:R-:W-:Y:S06]  /*7a00*/  @!P2 BRA `(.L_x_1485) ;  /* 0x000000000028a947 */ /* 0x000fec0003800000 */
[----:B-----5:R-:W-:-:S04]  /*7a10*/  PRMT R123, R67, 0x7632, R123 ;  /* 0x00007632437b7816 */ /* 0x020fc8000000007b */
[----:B------:R-:W-:Y:S01]  /*7a20*/  SHF.L.U32 R123, R123, 0x10, RZ ;  /* 0x000000107b7b7819 */ /* 0x000fe200000006ff */
[----:B------:R-:W-:Y:S06]  /*7a30*/  BRA `(.L_x_1485) ;  /* 0x00000000001c7947 */ /* 0x000fec0003800000 */
.L_x_1484:
[----:B-----5:R-:W-:-:S04]  /*7a40*/  PRMT R68, R63, 0x7632, R68 ;  /* 0x000076323f447816 */ /* 0x020fc80000000044 */
[----:B------:R-:W-:-:S05]  /*7a50*/  SHF.L.U32 R68, R68, 0x10, RZ ;  /* 0x0000001044447819 */ /* 0x000fca00000006ff */
[----:B------:R-:W-:Y:S01]  /*7a60*/  FMUL.FTZ R123, R68, UR7 ;  /* 0x00000007447b7c20 */ /* 0x000fe20008410000 */
[----:B------:R-:W-:-:S03]  /*7a70*/  @P2 PRMT R68, R67, 0x7632, R68 ;  /* 0x0000763243442816 */ /* 0x000fc60000000044 */
[----:B------:R-:W-:Y:S01]  /*7a80*/  FMUL.FTZ R123, R247, R123 ;  /* 0x0000007bf77b7220 */ /* 0x000fe20000410000 */
[----:B------:R-:W-:-:S05]  /*7a90*/  @P2 SHF.L.U32 R68, R68, 0x10, RZ ;  /* 0x0000001044442819 */ /* 0x000fca00000006ff */
[----:B------:R-:W-:-:S07]  /*7aa0*/  @P2 FADD.FTZ R123, R68, R123 ;  /* 0x0000007b447b2221 */ /* 0x000fce0000010000 */
.L_x_1485:
[----:B------:R-:W-:Y:S05]  /*7ab0*/  BSYNC B1 ;  /* 0x0000000000017941 */ /* 0x000fea0003800000 */
.L_x_1483:
        /* <DEDUP_REMOVED lines=9> */
.L_x_1461:
[----:B------:R-:W-:Y:S05]  /*7b50*/  BSYNC B0 ;  /* 0x0000000000007941 */ /* 0x000fea0003800000 */
.L_x_1460:
        /* <DEDUP_REMOVED lines=18> */
.L_x_1489:
[----:B------:R-:W2:Y:S01]  /*7c80*/  LDL R69, [R1+0xd8] ;  /* 0x0000d80001457983 */ /* 0x000ea20000100800 */
[----:B-----5:R-:W-:-:S05]  /*7c90*/  SHF.L.U32 R68, R60, 0x10, RZ ;  /* 0x000000103c447819 */ /* 0x020fca00000006ff */
[----:B------:R-:W-:-:S04]  /*7ca0*/  FMUL.FTZ R68, R68, UR7 ;  /* 0x0000000744447c20 */ /* 0x000fc80008410000 */
[----:B--2---:R-:W-:Y:S01]  /*7cb0*/  FMUL.FTZ R124, R69, R68 ;  /* 0x00000044457c7220 */ /* 0x004fe20000410000 */
[----:B------:R-:W-:-:S05]  /*7cc0*/  @P1 SHF.L.U32 R68, R64, 0x10, RZ ;  /* 0x0000001040441819 */ /* 0x000fca00000006ff */
[----:B------:R-:W-:-:S07]  /*7cd0*/  @P1 FADD.FTZ R124, R68, R124 ;  /* 0x0000007c447c1221 */ /* 0x000fce0000010000 */
.L_x_1490:
[----:B------:R-:W-:Y:S05]  /*7ce0*/  BSYNC B1 ;  /* 0x0000000000017941 */ /* 0x000fea0003800000 */
.L_x_1488:
[----:B------:R-:W-:Y:S04]  /*7cf0*/  BSSY B1, `(.L_x_1491) ;  /* 0x000000e000017945 */ /* 0x000fe80003800000 */
[----:B------:R-:W-:Y:S05]  /*7d00*/  @P2 BRA `(.L_x_1492) ;  /* 0x0000000000142947 */ /* 0x000fea0003800000 */
[----:B------:R-:W-:Y:S01]  /*7d10*/  IMAD.MOV.U32 R125, RZ, RZ, RZ ;  /* 0x000000ffff7d7224 */ /* 0x000fe200078e00ff */
[----:B------:R-:W-:Y:S06]  /*7d20*/  @!P1 BRA `(.L_x_1493) ;  /* 0x0000000000289947 */ /* 0x000fec0003800000 */
[----:B-----5:R-:W-:-:S04]  /*7d30*/  PRMT R125, R64, 0x7632, R125 ;  /* 0x00007632407d7816 */ /* 0x020fc8000000007d */
[----:B------:R-:W-:Y:S01]  /*7d40*/  SHF.L.U32 R125, R125, 0x10, RZ ;  /* 0x000000107d7d7819 */ /* 0x000fe200000006ff */
[----:B------:R-:W-:Y:S06]  /*7d50*/  BRA `(.L_x_1493) ;  /* 0x00000000001c7947 */ /* 0x000fec0003800000 */
.L_x_1492:
[----:B-----5:R-:W-:-:S04]  /*7d60*/  PRMT R68, R60, 0x7632, R68 ;  /* 0x000076323c447816 */ /* 0x020fc80000000044 */
[----:B------:R-:W-:-:S05]  /*7d70*/  SHF.L.U32 R68, R68, 0x10, RZ ;  /* 0x0000001044447819 */ /* 0x000fca00000006ff */
[----:B------:R-:W-:Y:S01]  /*7d80*/  FMUL.FTZ R125, R68, UR7 ;  /* 0x00000007447d7c20 */ /* 0x000fe20008410000 */
[----:B------:R-:W-:-:S03]  /*7d90*/  @P1 PRMT R68, R64, 0x7632, R68 ;  /* 0x0000763240441816 */ /* 0x000fc60000000044 */
[----:B------:R-:W-:Y:S01]  /*7da0*/  FMUL.FTZ R125, R246, R125 ;  /* 0x0000007df67d7220 */ /* 0x000fe20000410000 */
[----:B------:R-:W-:-:S05]  /*7db0*/  @P1 SHF.L.U32 R68, R68, 0x10, RZ ;  /* 0x0000001044441819 */ /* 0x000fca00000006ff */
[----:B------:R-:W-:-:S07]  /*7dc0*/  @P1 FADD.FTZ R125, R68, R125 ;  /* 0x0000007d447d1221 */ /* 0x000fce0000010000 */
.L_x_1493:
[----:B------:R-:W-:Y:S05]  /*7dd0*/  BSYNC B1 ;  /* 0x0000000000017941 */ /* 0x000fea0003800000 */
.L_x_1491:
[----:B------:R-:W-:Y:S04]  /*7de0*/  BSSY B1, `(.L_x_1494) ;  /* 0x000000c000017945 */ /* 0x000fe80003800000 */
[----:B------:R-:W-:Y:S05]  /*7df0*/  @P2 BRA `(.L_x_1495) ;  /* 0x0000000000102947 */ /* 0x000fea0003800000 */
[----:B------:R-:W-:Y:S01]  /*7e00*/  MOV R126, RZ ;  /* 0x000000ff007e7202 */ /* 0x000fe20000000f00 */
[----:B------:R-:W-:Y:S06]  /*7e10*/  @!P1 BRA `(.L_x_1496) ;  /* 0x0000000000209947 */ /* 0x000fec0003800000 */
[----:B-----5:R-:W-:Y:S01]  /*7e20*/  SHF.L.U32 R126, R65, 0x10, RZ ;  /* 0x00000010417e7819 */ /* 0x020fe200000006ff */
[----:B------:R-:W-:Y:S06]  /*7e30*/  BRA `(.L_x_1496) ;  /* 0x0000000000187947 */ /* 0x000fec0003800000 */
.L_x_1495:
[----:B------:R-:W2:Y:S01]  /*7e40*/  LDL R69, [R1+0xd4] ;  /* 0x0000d40001457983 */ /* 0x000ea20000100800 */
[----:B-----5:R-:W-:-:S04]  /*7e50*/  IMAD.U32 R68, R61, 0x10000, RZ ;  /* 0x000100003d447824 */ /* 0x020fc800078e00ff */
[----:B------:R-:W-:-:S04]  /*7e60*/  FMUL.FTZ R68, R68, UR7 ;  /* 0x0000000744447c20 */ /* 0x000fc80008410000 */
[----:B--2---:R-:W-:Y:S01]  /*7e70*/  FMUL.FTZ R126, R69, R68 ;  /* 0x00000044457e7220 */ /* 0x004fe20000410000 */
[----:B------:R-:W-:-:S05]  /*7e80*/  @P1 SHF.L.U32 R68, R65, 0x10, RZ ;  /* 0x0000001041441819 */ /* 0x000fca00000006ff */
[----:B------:R-:W-:-:S07]  /*7e90*/  @P1 FADD.FTZ R126, R68, R126 ;  /* 0x0000007e447e1221 */ /* 0x000fce0000010000 */
.L_x_1496:
[----:B------:R-:W-:Y:S05]  /*7ea0*/  BSYNC B1 ;  /* 0x0000000000017941 */ /* 0x000fea0003800000 */
.L_x_1494:
[----:B------:R-:W-:Y:S04]  /*7eb0*/  BSSY B1, `(.L_x_1497) ;  /* 0x000000e000017945 */ /* 0x000fe80003800000 */
[----:B------:R-:W-:Y:S05]  /*7ec0*/  @P2 BRA `(.L_x_1498) ;  /* 0x0000000000142947 */ /* 0x000fea0003800000 */
[----:B------:R-:W-:Y:S01]  /*7ed0*/  HFMA2.MMA R127, -RZ, RZ, 0, 0 ;  /* 0x00000000ff7f7435 */ /* 0x000fe200000001ff */
[----:B------:R-:W-:Y:S10]  /*7ee0*/  @!P1 BRA `(.L_x_1499) ;  /* 0x0000000000289947 */ /* 0x000ff40003800000 */
[----:B-----5:R-:W-:-:S04]  /*7ef0*/  PRMT R127, R65, 0x7632, R127 ;  /* 0x00007632417f7816 */ /* 0x020fc8000000007f */
[----:B------:R-:W-:Y:S01]  /*7f00*/  SHF.L.U32 R127, R127, 0x10, RZ ;  /* 0x000000107f7f7819 */ /* 0x000fe200000006ff */
[----:B------:R-:W-:Y:S06]  /*7f10*/  BRA `(.L_x_1499) ;  /* 0x00000000001c7947 */ /* 0x000fec0003800000 */
.L_x_1498:
[----:B-----5:R-:W-:-:S04]  /*7f20*/  PRMT R68, R61, 0x7632, R68 ;  /* 0x000076323d447816 */ /* 0x020fc80000000044 */
[----:B------:R-:W-:-:S05]  /*7f30*/  SHF.L.U32 R68, R68, 0x10, RZ ;  /* 0x0000001044447819 */ /* 0x000fca00000006ff */
[----:B------:R-:W-:Y:S01]  /*7f40*/  FMUL.FTZ R127, R68, UR7 ;  /* 0x00000007447f7c20 */ /* 0x000fe20008410000 */
[----:B------:R-:W-:-:S03]  /*7f50*/  @P1 PRMT R68, R65, 0x7632, R68 ;  /* 0x0000763241441816 */ /* 0x000fc60000000044 */
[----:B------:R-:W-:Y:S01]  /*7f60*/  FMUL.FTZ R127, R245, R127 ;  /* 0x0000007ff57f7220 */ /* 0x000fe20000410000 */
[----:B------:R-:W-:-:S05]  /*7f70*/  @P1 SHF.L.U32 R68, R68, 0x10, RZ ;  /* 0x0000001044441819 */ /* 0x000fca00000006ff */
[----:B------:R-:W-:-:S07]  /*7f80*/  @P1 FADD.FTZ R127, R68, R127 ;  /* 0x0000007f447f1221 */ /* 0x000fce0000010000 */
.L_x_1499:
[----:B------:R-:W-:Y:S05]  /*7f90*/  BSYNC B1 ;  /* 0x0000000000017941 */ /* 0x000fea0003800000 */
.L_x_1497:
[----:B------:R-:W-:Y:S04]  /*7fa0*/  BSSY B1, `(.L_x_1500) ;  /* 0x000000c000017945 */ /* 0x000fe80003800000 */
[----:B------:R-:W-:Y:S05]  /*7fb0*/  @P2 BRA `(.L_x_1501) ;  /* 0x0000000000102947 */ /* 0x000fea0003800000 */
[----:B------:R-:W-:Y:S01]  /*7fc0*/  IMAD.MOV.U32 R128, RZ, RZ, RZ ;  /* 0x000000ffff807224 */ /* 0x000fe200078e00ff */
[----:B------:R-:W-:Y:S06]  /*7fd0*/  @!P1 BRA `(.L_x_1502) ;  /* 0x0000000000209947 */ /* 0x000fec0003800000 */
[----:B-----5:R-:W-:Y:S01]  /*7fe0*/  SHF.L.U32 R128, R66, 0x10, RZ ;  /* 0x0000001042807819 */ /* 0x020fe200000006ff */
[----:B------:R-:W-:Y:S06]  /*7ff0*/  BRA `(.L_x_1502) ;  /* 0x0000000000187947 */ /* 0x000fec0003800000 */
.L_x_1501:
[----:B------:R-:W2:Y:S01]  /*8000*/  LDL R69, [R1+0xd0] ;  /* 0x0000d00001457983 */ /* 0x000ea20000100800 */
[----:B-----5:R-:W-:-:S05]  /*8010*/  SHF.L.U32 R68, R62, 0x10, RZ ;  /* 0x000000103e447819 */ /* 0x020fca00000006ff */
[----:B------:R-:W-:-:S04]  /*8020*/  FMUL.FTZ R68, R68, UR7 ;  /* 0x0000000744447c20 */ /* 0x000fc80008410000 */
[----:B--2---:R-:W-:Y:S01]  /*8030*/  FMUL.FTZ R128, R69, R68 ;  /* 0x0000004445807220 */ /* 0x004fe20000410000 */
[----:B------:R-:W-:-:S05]  /*8040*/  @P1 SHF.L.U32 R68, R66, 0x10, RZ ;  /* 0x0000001042441819 */ /* 0x000fca00000006ff */
[----:B------:R-:W-:-:S07]  /*8050*/  @P1 FADD.FTZ R128, R68, R128 ;  /* 0x0000008044801221 */ /* 0x000fce0000010000 */
.L_x_1502:
[----:B------:R-:W-:Y:S05]  /*8060*/  BSYNC B1 ;  /* 0x0000000000017941 */ /* 0x000fea0003800000 */
.L_x_1500:
[----:B------:R-:W-:Y:S04]  /*8070*/  BSSY B1, `(.L_x_1503) ;  /* 0x000000e000017945 */ /* 0x000fe80003800000 */
[----:B------:R-:W-:Y:S05]  /*8080*/  @P2 BRA `(.L_x_1504) ;  /* 0x0000000000142947 */ /* 0x000fea0003800000 */
[----:B------:R-:W-:Y:S01]  /*8090*/  MOV R129, RZ ;  /* 0x000000ff00817202 */ /* 0x000fe20000000f00 */
[----:B------:R-:W-:Y:S06]  /*80a0*/  @!P1 BRA `(.L_x_1505) ;  /* 0x0000000000289947 */ /* 0x000fec0003800000 */
[----:B-----5:R-:W-:-:S04]  /*80b0*/  PRMT R129, R66, 0x7632, R129 ;  /* 0x0000763242817816 */ /* 0x020fc80000000081 */
[----:B------:R-:W-:Y:S01]  /*80c0*/  SHF.L.U32 R129, R129, 0x10, RZ ;  /* 0x0000001081817819 */ /* 0x000fe200000006ff */
[----:B------:R-:W-:Y:S06]  /*80d0*/  BRA `(.L_x_1505) ;  /* 0x00000000001c7947 */ /* 0x000fec0003800000 */
.L_x_1504:
[----:B-----5:R-:W-:-:S05]  /*80e0*/  PRMT R68, R62, 0x7632, R68 ;  /* 0x000076323e447816 */ /* 0x020fca0000000044 */
[----:B------:R-:W-:-:S04]  /*80f0*/  IMAD.U32 R68, R68, 0x10000, RZ ;  /* 0x0001000044447824 */ /* 0x000fc800078e00ff */
[----:B------:R-:W-:Y:S01]  /*8100*/  FMUL.FTZ R129, R68, UR7 ;  /* 0x0000000744817c20 */ /* 0x000fe20008410000 */
[----:B------:R-:W-:-:S03]  /*8110*/  @P1 PRMT R68, R66, 0x7632, R68 ;  /* 0x0000763242441816 */ /* 0x000fc60000000044 */
[----:B------:R-:W-:Y:S01]  /*8120*/  FMUL.FTZ R129, R244, R129 ;  /* 0x00000081f4817220 */ /* 0x000fe20000410000 */
[----:B------:R-:W-:-:S05]  /*8130*/  @P1 SHF.L.U32 R68, R68, 0x10, RZ ;  /* 0x0000001044441819 */ /* 0x000fca00000006ff */
[----:B------:R-:W-:-:S07]  /*8140*/  @P1 FADD.FTZ R129, R68, R129 ;  /* 0x0000008144811221 */ /* 0x000fce0000010000 */
.L_x_1505:
[----:B------:R-:W-:Y:S05]  /*8150*/  BSYNC B1 ;  /* 0x0000000000017941 */ /* 0x000fea0003800000 */
.L_x_1503:
[----:B------:R-:W-:Y:S04]  /*8160*/  BSSY B1, `(.L_x_1506) ;  /* 0x000000c000017945 */ /* 0x000fe80003800000 */
[----:B------:R-:W-:Y:S05]  /*8170*/  @P2 BRA `(.L_x_1507) ;  /* 0x0000000000102947 */ /* 0x000fea0003800000 */
[----:B------:R-:W-:Y:S01]  /*8180*/  HFMA2.MMA R130, -RZ, RZ, 0, 0 ;  /* 0x00000000ff827435 */ /* 0x000fe200000001ff */
[----:B------:R-:W-:Y:S10]  /*8190*/  @!P1 BRA `(.L_x_1508) ;  /* 0x0000000000209947 */ /* 0x000ff40003800000 */
[----:B-----5:R-:W-:Y:S01]  /*81a0*/  SHF.L.U32 R130, R67, 0x10, RZ ;  /* 0x0000001043827819 */ /* 0x020fe200000006ff */
[----:B------:R-:W-:Y:S06]  /*81b0*/  BRA `(.L_x_1508) ;  /* 0x0000000000187947 */ /* 0x000fec0003800000 */
.L_x_1507:
[----:B------:R-:W2:Y:S01]  /*81c0*/  LDL R69, [R1+0xcc] ;  /* 0x0000cc0001457983 */ /* 0x000ea20000100800 */
[----:B-----5:R-:W-:-:S05]  /*81d0*/  SHF.L.U32 R68, R63, 0x10, RZ ;  /* 0x000000103f447819 */ /* 0x020fca00000006ff */
[----:B------:R-:W-:-:S04]  /*81e0*/  FMUL.FTZ R68, R68, UR7 ;  /* 0x0000000744447c20 */ /* 0x000fc80008410000 */
[----:B--2---:R-:W-:Y:S01]  /*81f0*/  FMUL.FTZ R130, R69, R68 ;  /* 0x0000004445827220 */ /* 0x004fe20000410000 */
[----:B------:R-:W-:-:S05]  /*8200*/  @P1 SHF.L.U32 R68, R67, 0x10, RZ ;  /* 0x0000001043441819 */ /* 0x000fca00000006ff */
[----:B------:R-:W-:-:S07]  /*8210*/  @P1 FADD.FTZ R130, R68, R130 ;  /* 0x0000008244821221 */ /* 0x000fce0000010000 */
.L_x_1508:
[----:B------:R-:W-:Y:S05]  /*8220*/  BSYNC B1 ;  /* 0x0000000000017941 */ /* 0x000fea0003800000 */
.L_x_1506:
[----:B------:R-:W-:Y:S04]  /*8230*/  BSSY B1, `(.L_x_1509) ;  /* 0x000000e000017945 */ /* 0x000fe80003800000 */
[----:B------:R-:W-:Y:S05]  /*8240*/  @P2 BRA `(.L_x_1510) ;  /* 0x0000000000142947 */ /* 0x000fea0003800000 */
[----:B------:R-:W-:Y:S01]  /*8250*/  IMAD.MOV.U32 R131, RZ, RZ, RZ ;  /* 0x000000ffff837224 */ /* 0x000fe200078e00ff */
[----:B------:R-:W-:Y:S06]  /*8260*/  @!P1 BRA `(.L_x_1511) ;  /* 0x0000000000289947 */ /* 0x000fec0003800000 */
[----:B-----5:R-:W-:-:S04]  /*8270*/  PRMT R131, R67, 0x7632, R131 ;  /* 0x0000763243837816 */ /* 0x020fc80000000083 */
[----:B------:R-:W-:Y:S01]  /*8280*/  SHF.L.U32 R131, R131, 0x10, RZ ;  /* 0x0000001083837819 */ /* 0x000fe200000006ff */
[----:B------:R-:W-:Y:S06]  /*8290*/  BRA `(.L_x_1511) ;  /* 0x00000000001c7947 */ /* 0x000fec0003800000 */
.L_x_1510:
[----:B-----5:R-:W-:-:S04]  /*82a0*/  PRMT R68, R63, 0x7632, R68 ;  /* 0x000076323f447816 */ /* 0x020fc80000000044 */
[----:B------:R-:W-:-:S05]  /*82b0*/  SHF.L.U32 R68, R68, 0x10, RZ ;  /* 0x0000001044447819 */ /* 0x000fca00000006ff */
[----:B------:R-:W-:Y:S01]  /*82c0*/  FMUL.FTZ R131, R68, UR7 ;  /* 0x0000000744837c20 */ /* 0x000fe20008410000 */
[----:B------:R-:W-:-:S03]  /*82d0*/  @P1 PRMT R68, R67, 0x7632, R68 ;  /* 0x0000763243441816 */ /* 0x000fc60000000044 */
[----:B------:R-:W-:Y:S01]  /*82e0*/  FMUL.FTZ R131, R243, R131 ;  /* 0x00000083f3837220 */ /* 0x000fe20000410000 */
[----:B------:R-:W-:-:S05]  /*82f0*/  @P1 SHF.L.U32 R68, R68, 0x10, RZ ;  /* 0x0000001044441819 */ /* 0x000fca00000006ff */
[----:B------:R-:W-:-:S07]  /*8300*/  @P1 FADD.FTZ R131, R68, R131 ;  /* 0x0000008344831221 */ /* 0x000fce0000010000 */
.L_x_1511:
[----:B------:R-:W-:Y:S05]  /*8310*/  BSYNC B1 ;  /* 0x0000000000017941 */ /* 0x000fea0003800000 */
.L_x_1509:
[----:B------:R-:W0:Y:S01]  /*8320*/  LDC.64 R132, c[0x0][0x238] ;  /* 0x00008e00ff847b82 */ /* 0x000e220000000a00 */
[----:B------:R-:W-:Y:S02]  /*8330*/  F2FP.BF16.F32.PACK_AB R71, R131, R130 ;  /* 0x000000828347723e */ /* 0x000fe400000010ff */
[----:B------:R-:W-:Y:S02]  /*8340*/  F2FP.BF16.F32.PACK_AB R70, R129, R128 ;  /* 0x000000808146723e */ /* 0x000fe400000010ff */
[----:B------:R-:W-:Y:S02]  /*8350*/  F2FP.BF16.F32.PACK_AB R69, R127, R126 ;  /* 0x0000007e7f45723e */ /* 0x000fe400000010ff */
[----:B------:R-:W-:Y:S01]  /*8360*/  F2FP.BF16.F32.PACK_AB R68, R125, R124 ;  /* 0x0000007c7d44723e */ /* 0x000fe200000010ff */
[----:B0-----:R-:W-:-:S05]  /*8370*/  IMAD.WIDE.U32 R132, R141, 0x10, R132 ;  /* 0x000000108d847825 */ /* 0x001fca00078e0084 */
[----:B------:R0:W-:Y:S02]  /*8380*/  STG.E.128 desc[UR4][R132.64], R68 ;  /* 0x0000004484007986 */ /* 0x0001e4000c101d04 */
.L_x_1487:
[----:B------:R-:W-:Y:S05]  /*8390*/  BSYNC B0 ;  /* 0x0000000000007941 */ /* 0x000fea0003800000 */
.L_x_1486:
        /* <DEDUP_REMOVED lines=293> */
.L_x_1545:
        /* <DEDUP_REMOVED lines=73> */
.L_x_1516:
[----:B------:R-:W-:Y:S05]  /*9a80*/  BSYNC B1 ;  /* 0x0000000000017941 */ /* 0x000fea0003800000 */
.L_x_1515:
[----:B------:R-:W-:Y:S01]  /*9a90*/  LOP3.LUT P1, RZ, R3, 0x4000, RZ, 0xc0, !PT ;  /* 0x0000400003ff7812 */ /* 0x000fe2000782c0ff */
[----:B------:R-:W-:-:S12]  /*9aa0*/  BSSY B1, `(.L_x_1517) ;  /* 0x000002f000017945 */ /* 0x000fd80003800000 */
[----:B------:R-:W-:Y:S05]  /*9ab0*/  @!P1 BRA `(.L_x_1518) ;  /* 0x0000000000b49947 */ /* 0x000fea0003800000 */
[----:B-1----:R-:W2:Y:S04]  /*9ac0*/  LDL R133, [R1+0xa4] ;  /* 0x0000a40001857983 */ /* 0x002ea80000100800 */
[----:B------:R-:W2:Y:S04]  /*9ad0*/  LDL R70, [R1+0xa8] ;  /* 0x0000a80001467983 */ /* 0x000ea80000100800 */
[----:B-----5:R1:W-:Y:S04]  /*9ae0*/  STL [R1+0x18c], R2 ;  /* 0x00018c0201007387 */ /* 0x0203e80000100800 */
        /* <DEDUP_REMOVED lines=41> */
[----:B------:R-:W-:-:S07]  /*9d80*/  VIADD R138, R138, 0x20 ;  /* 0x000000208a8a7836 */ /* 0x000fce0000000000 */
.L_x_1518:
[----:B------:R-:W-:Y:S05]  /*9d90*/  BSYNC B1 ;  /* 0x0000000000017941 */ /* 0x000fea0003800000 */
.L_x_1517:
[----:B------:R-:W-:Y:S01]  /*9da0*/  LOP3.LUT P1, RZ, R3, 0x2000, RZ, 0xc0, !PT ;  /* 0x0000200003ff7812 */ /* 0x000fe2000782c0ff */
[----:B------:R-:W-:-:S12]  /*9db0*/  BSSY B1, `(.L_x_1519) ;  /* 0x0000028000017945 */ /* 0x000fd80003800000 */
[----:B------:R-:W-:Y:S05]  /*9dc0*/  @!P1 BRA `(.L_x_1520) ;  /* 0x0000000000989947 */ /* 0x000fea0003800000 */
[----:B------:R-:W2:Y:S04]  /*9dd0*/  LDL R142, [R1+0x84] ;  /* 0x00008400018e7983 */ /* 0x000ea80000100800 */
[----:B-1-3--:R-:W2:Y:S04]  /*9de0*/  LDL R70, [R1+0x88] ;  /* 0x0000880001467983 */ /* 0x00aea80000100800 */
[----:B------:R-:W3:Y:S04]  /*9df0*/  LDL R140, [R1+0x7c] ;  /* 0x00007c00018c7983 */ /* 0x000ee80000100800 */
[----:B0-----:R-:W3:Y:S04]  /*9e00*/  LDL R71, [R1+0x80] ;  /* 0x0000800001477983 */ /* 0x001ee80000100800 */
[----:B------:R-:W4:Y:S01]  /*9e10*/  LDL R133, [R1+0x78] ;  /* 0x0000780001857983 */ /* 0x000f220000100800 */
        /* <DEDUP_REMOVED lines=20> */
[----:B----4-:R-:W-:-:S05]  /*9f60*/  FFMA.FTZ R70, R133, R70, R222 ;  /* 0x0000004685467223 */ /* 0x010fca00000100de */
        /* <DEDUP_REMOVED lines=12> */
.L_x_1520:
[----:B------:R-:W-:Y:S05]  /*a030*/  BSYNC B1 ;  /* 0x0000000000017941 */ /* 0x000fea0003800000 */
.L_x_1519:
        /* <DEDUP_REMOVED lines=36> */
.L_x_1522:
[----:B------:R-:W-:Y:S05]  /*a280*/  BSYNC B1 ;  /* 0x0000000000017941 */ /* 0x000fea0003800000 */
.L_x_1521:
        /* <DEDUP_REMOVED lines=36> */
.L_x_1524:
[----:B------:R-:W-:Y:S05]  /*a4d0*/  BSYNC B1 ;  /* 0x0000000000017941 */ /* 0x000fea0003800000 */
.L_x_1523:
        /* <DEDUP_REMOVED lines=36> */
.L_x_1526:
[----:B------:R-:W-:Y:S05]  /*a720*/  BSYNC B1 ;  /* 0x0000000000017941 */ /* 0x000fea0003800000 */
.L_x_1525:
        /* <DEDUP_REMOVED lines=37> */
.L_x_1528:
[----:B------:R-:W-:Y:S05]  /*a980*/  BSYNC B1 ;  /* 0x0000000000017941 */ /* 0x000fea0003800000 */
.L_x_1527:
        /* <DEDUP_REMOVED lines=37> */
.L_x_1530:
[----:B------:R-:W-:Y:S05]  /*abe0*/  BSYNC B1 ;  /* 0x0000000000017941 */ /* 0x000fea0003800000 */
.L_x_1529:
        /* <DEDUP_REMOVED lines=37> */
.L_x_1532:
[----:B------:R-:W-:Y:S05]  /*ae40*/  BSYNC B1 ;  /* 0x0000000000017941 */ /* 0x000fea0003800000 */
.L_x_1531:
        /* <DEDUP_REMOVED lines=20> */
[C---:B------:R-:W-:Y:S01]  /*af90*/  FMUL.FTZ R133, R139.reuse, R133 ;  /* 0x000000858b857220 */ /* 0x040fe20000410000 */
[----:B------:R-:W-:Y:S01]  /*afa0*/  FMUL.FTZ R70, R139, R70 ;  /* 0x000000468b467220 */ /* 0x000fe20000410000 */
[----:B------:R-:W-:Y:S01]  /*afb0*/  FFMA.FTZ R139, R29, R141, R38 ;  /* 0x0000008d1d8b7223 */ /* 0x000fe20000010026 */
[----:B------:R-:W-:Y:S01]  /*afc0*/  FFMA.FTZ R69, R9, R69, R18 ;  /* 0x0000004509457223 */ /* 0x000fe20000010012 */
[----:B------:R-:W-:Y:S01]  /*afd0*/  F2FP.BF16.F32.PACK_AB R71, R140, R71 ;  /* 0x000000478c47723e */ /* 0x000fe200000010ff */
[----:B------:R-:W-:Y:S01]  /*afe0*/  FFMA.FTZ R133, R28, R133, R37 ;  /* 0x000000851c857223 */ /* 0x000fe20000010025 */
[----:B------:R-:W0:Y:S01]  /*aff0*/  LDC.64 R140, c[0x0][0x2b8] ;  /* 0x0000ae00ff8c7b82 */ /* 0x000e220000000a00 */
[----:B------:R-:W-:Y:S01]  /*b000*/  FFMA.FTZ R68, R8, R68, R17 ;  /* 0x0000004408447223 */ /* 0x000fe20000010011 */
[----:B------:R-:W-:Y:S01]  /*b010*/  FFMA.FTZ R132, R27, R132, R36 ;  /* 0x000000841b847223 */ /* 0x000fe20000010024 */
[----:B------:R-:W-:Y:S01]  /*b020*/  FFMA.FTZ R70, R10, R70, R19 ;  /* 0x000000460a467223 */ /* 0x000fe20000010013 */
[----:B------:R-:W-:-:S03]  /*b030*/  F2FP.BF16.F32.PACK_AB R69, R133, R69 ;  /* 0x000000458545723e */ /* 0x000fc600000010ff */
[----:B------:R-:W-:Y:S02]  /*b040*/  F2FP.BF16.F32.PACK_AB R68, R132, R68 ;  /* 0x000000448444723e */ /* 0x000fe400000010ff */
[----:B------:R-:W-:Y:S01]  /*b050*/  F2FP.BF16.F32.PACK_AB R70, R139, R70 ;  /* 0x000000468b46723e */ /* 0x000fe200000010ff */
[----:B0-----:R-:W-:-:S05]  /*b060*/  IMAD.WIDE.U32 R132, R138, 0x10, R140 ;  /* 0x000000108a847825 */ /* 0x001fca00078e008c */
[----:B------:R0:W-:Y:S02]  /*b070*/  STG.E.128 desc[UR4][R132.64], R68 ;  /* 0x0000004484007986 */ /* 0x0001e4000c101d04 */
.L_x_1514:
[----:B------:R-:W-:Y:S05]  /*b080*/  BSYNC B0 ;  /* 0x0000000000007941 */ /* 0x000fea0003800000 */
.L_x_1513:
[----:B01234-:R-:W0:Y:S02]  /*b090*/  LDC.64 R68, c[0x0][0x210] ;  /* 0x00008400ff447b82 */ /* 0x01fe240000000a00 */
[----:B0-----:R-:W-:-:S04]  /*b0a0*/  LEA R21, R68, R21, 0x2 ;  /* 0x0000001544157211 */ /* 0x001fc800078e10ff */
[----:B------:R-:W-:-:S13]  /*b0b0*/  ISETP.GE.AND P1, PT, R21, R69, PT ;  /* 0x000000451500720c */ /* 0x000fda0003f26270 */
[----:B------:R-:W-:Y:S05]  /*b0c0*/  @!P1 BRA `(.L_x_1533) ;  /* 0xffffff7c00049947 */ /* 0x000fea000383ffff */
[----:B------:R-:W-:Y:S05]  /*b0d0*/  EXIT ;  /* 0x000000000000794d */ /* 0x000fea0003800000 */
.L_x_1512:
[----:B------:R-:W-:Y:S01]  /*b0e0*/  HFMA2.MMA R70, -RZ, RZ, 0, 5.9604644775390625e-08 ;  /* 0x00000001ff467435 */ /* 0x000fe200000001ff */
[----:B------:R-:W-:Y:S01]  /*b0f0*/  BSSY B0, `(.L_x_1534) ;  /* 0x0000007000007945 */ /* 0x000fe20003800000 */
[----:B------:R-:W-:Y:S01]  /*b100*/  MOV R133, R71 ;  /* 0x0000004700857202 */ /* 0x000fe20000000f00 */
[----:B------:R-:W-:Y:S01]  /*b110*/  IMAD.MOV.U32 R68, RZ, RZ, -0x1 ;  /* 0xffffffffff447424 */ /* 0x000fe200078e00ff */
[----:B------:R-:W-:-:S07]  /*b120*/  MOV R69, 0x1f ;  /* 0x0000001f00457802 */ /* 0x000fce0000000f00 */
[----:B-----5:R-:W-:Y:S05]  /*b130*/  WARPSYNC.COLLECTIVE R68, `(.L_x_1535) ;  /* 0x0000000044087348 */ /* 0x020fea0003c00000 */
[----:B------:R0:W1:Y:S02]  /*b140*/  SHFL.BFLY P6, R68, R133, R70, R69 ;  /* 0x0c00004685447389 */ /* 0x00006400000c0045 */
[----:B01---5:R-:W-:Y:S01]  /*b150*/  ENDCOLLECTIVE ;  /* 0x000000000000791b */ /* 0x023fe20003800000 */
.L_x_1535:
[----:B------:R-:W-:Y:S05]  /*b160*/  BSYNC B0 ;  /* 0x0000000000007941 */ /* 0x000fea0003800000 */
.L_x_1534:
[----:B------:R-:W-:Y:S01]  /*b170*/  FADD.FTZ R71, R71, R68 ;  /* 0x0000004447477221 */ /* 0x000fe20000010000 */
[----:B------:R-:W-:Y:S01]  /*b180*/  HFMA2.MMA R70, -RZ, RZ, 0, 1.1920928955078125e-07 ;  /* 0x00000002ff467435 */ /* 0x000fe200000001ff */
[----:B------:R-:W-:Y:S01]  /*b190*/  MOV R68, 0xffffffff ;  /* 0xffffffff00447802 */ /* 0x000fe20000000f00 */
[----:B------:R-:W0:Y:S01]  /*b1a0*/  LDC R132, c[0x0][0x290] ;  /* 0x0000a400ff847b82 */ /* 0x000e220000000800 */
[----:B------:R-:W-:Y:S02]  /*b1b0*/  MOV R69, 0x1f ;  /* 0x0000001f00457802 */ /* 0x000fe40000000f00 */
[----:B------:R-:W-:Y:S02]  /*b1c0*/  MOV R133, R71 ;  /* 0x0000004700857202 */ /* 0x000fe40000000f00 */
[----:B------:R-:W-:-:S07]  /*b1d0*/  LOP3.LUT R3, R3, 0xffff7fff, RZ, 0xc0, !PT ;  /* 0xffff7fff03037812 */ /* 0x000fce00078ec0ff */
[----:B0-----:R-:W-:Y:S05]  /*b1e0*/  WARPSYNC.COLLECTIVE R68, `(.L_x_1536) ;  /* 0x0000000044087348 */ /* 0x001fea0003c00000 */
[----:B------:R1:W2:Y:S02]  /*b1f0*/  SHFL.BFLY P6, R68, R133, R70, R69 ;  /* 0x0c00004685447389 */ /* 0x0002a400000c0045 */
[----:B012---:R-:W-:Y:S01]  /*b200*/  ENDCOLLECTIVE ;  /* 0x000000000000791b */ /* 0x007fe20003800000 */
.L_x_1536:
[----:B------:R-:W-:-:S04]  /*b210*/  @P5 LOP3.LUT R3, R3, 0x8000, RZ, 0xfc, !PT ;  /* 0x0000800003035812 */ /* 0x000fc800078efcff */
[----:B------:R-:W-:Y:S01]  /*b220*/  LOP3.LUT P5, RZ, R3, 0x8, RZ, 0xc0, !PT ;  /* 0x0000000803ff7812 */ /* 0x000fe200078ac0ff */
[----:B------:R-:W-:Y:S02]  /*b230*/  IMAD.MOV.U32 R70, RZ, RZ, 0x4 ;  /* 0x00000004ff467424 */ /* 0x000fe400078e00ff */
[----:B------:R-:W-:Y:S01]  /*b240*/  FADD.FTZ R71, R71, R68 ;  /* 0x0000004447477221 */ /* 0x000fe20000010000 */
[----:B------:R-:W-:-:S04]  /*b250*/  MOV R68, 0xffffffff ;  /* 0xffffffff00447802 */ /* 0x000fc80000000f00 */
[----:B------:R-:W-:-:S07]  /*b260*/  MOV R133, R71 ;  /* 0x0000004700857202 */ /* 0x000fce0000000f00 */
[----:B------:R-:W-:Y:S05]  /*b270*/  WARPSYNC.COLLECTIVE R68, `(.L_x_1537) ;  /* 0x0000000044087348 */ /* 0x000fea0003c00000 */
[----:B------:R0:W1:Y:S02]  /*b280*/  SHFL.BFLY P6, R68, R133, R70, R69 ;  /* 0x0c00004685447389 */ /* 0x00006400000c0045 */
[----:B01----:R-:W-:Y:S01]  /*b290*/  ENDCOLLECTIVE ;  /* 0x000000000000791b */ /* 0x003fe20003800000 */
.L_x_1537:
[----:B------:R-:W-:Y:S01]  /*b2a0*/  HFMA2.MMA R70, -RZ, RZ, 0, 4.76837158203125e-07 ;  /* 0x00000008ff467435 */ /* 0x000fe200000001ff */
[----:B------:R-:W-:Y:S01]  /*b2b0*/  FADD.FTZ R71, R71, R68 ;  /* 0x0000004447477221 */ /* 0x000fe20000010000 */
[----:B------:R-:W-:-:S04]  /*b2c0*/  MOV R68, 0xffffffff ;  /* 0xffffffff00447802 */ /* 0x000fc80000000f00 */
[----:B------:R-:W-:-:S07]  /*b2d0*/  MOV R133, R71 ;  /* 0x0000004700857202 */ /* 0x000fce0000000f00 */
[----:B------:R-:W-:Y:S05]  /*b2e0*/  WARPSYNC.COLLECTIVE R68, `(.L_x_1538) ;  /* 0x0000000044087348 */ /* 0x000fea0003c00000 */
[----:B------:R0:W1:Y:S02]  /*b2f0*/  SHFL.BFLY P6, R68, R133, R70, R69 ;  /* 0x0c00004685447389 */ /* 0x00006400000c0045 */
[----:B01----:R-:W-:Y:S01]  /*b300*/  ENDCOLLECTIVE ;  /* 0x000000000000791b */ /* 0x003fe20003800000 */
.L_x_1538:
[----:B------:R-:W-:Y:S02]  /*b310*/  IMAD.MOV.U32 R70, RZ, RZ, 0x10 ;  /* 0x00000010ff467424 */ /* 0x000fe400078e00ff */
[----:B------:R-:W-:Y:S01]  /*b320*/  FADD.FTZ R71, R71, R68 ;  /* 0x0000004447477221 */ /* 0x000fe20000010000 */
[----:B------:R-:W-:-:S04]  /*b330*/  MOV R68, 0xffffffff ;  /* 0xffffffff00447802 */ /* 0x000fc80000000f00 */
[----:B------:R-:W-:-:S07]  /*b340*/  MOV R133, R71 ;  /* 0x0000004700857202 */ /* 0x000fce0000000f00 */
[----:B------:R-:W-:Y:S05]  /*b350*/  WARPSYNC.COLLECTIVE R68, `(.L_x_1539) ;  /* 0x0000000044087348 */ /* 0x000fea0003c00000 */
[----:B------:R0:W1:Y:S02]  /*b360*/  SHFL.BFLY P6, R68, R133, R70, R69 ;  /* 0x0c00004685447389 */ /* 0x00006400000c0045 */
[----:B01----:R-:W-:Y:S01]  /*b370*/  ENDCOLLECTIVE ;  /* 0x000000000000791b */ /* 0x003fe20003800000 */
.L_x_1539:
        /* <DEDUP_REMOVED lines=174> */
.L_x_1540:
[----:B------:R-:W-:Y:S01]  /*be60*/  HFMA2.MMA R70, -RZ, RZ, 0, 1.1920928955078125e-07 ;  /* 0x00000002ff467435 */ /* 0x000fe200000001ff */
[----:B------:R-:W-:Y:S01]  /*be70*/  FADD.FTZ R71, R71, R68 ;  /* 0x0000004447477221 */ /* 0x000fe20000010000 */
[----:B------:R-:W-:-:S03]  /*be80*/  MOV R68, 0xffffffff ;  /* 0xffffffff00447802 */ /* 0x000fc60000000f00 */
[----:B------:R-:W-:-:S07]  /*be90*/  IMAD.MOV.U32 R133, RZ, RZ, R71 ;  /* 0x000000ffff857224 */ /* 0x000fce00078e0047 */
[----:B------:R-:W-:Y:S05]  /*bea0*/  WARPSYNC.COLLECTIVE R68, `(.L_x_1541) ;  /* 0x0000000044087348 */ /* 0x000fea0003c00000 */
[----:B------:R0:W1:Y:S02]  /*beb0*/  SHFL.BFLY P6, R68, R133, R70, R69 ;  /* 0x0c00004685447389 */ /* 0x00006400000c0045 */
[----:B01----:R-:W-:Y:S01]  /*bec0*/  ENDCOLLECTIVE ;  /* 0x000000000000791b */ /* 0x003fe20003800000 */
.L_x_1541:
[----:B------:R-:W-:Y:S01]  /*bed0*/  HFMA2.MMA R70, -RZ, RZ, 0, 2.384185791015625e-07 ;  /* 0x00000004ff467435 */ /* 0x000fe200000001ff */
[----:B------:R-:W-:Y:S01]  /*bee0*/  FADD.FTZ R71, R71, R68 ;  /* 0x0000004447477221 */ /* 0x000fe20000010000 */
[----:B------:R-:W-:-:S04]  /*bef0*/  MOV R68, 0xffffffff ;  /* 0xffffffff00447802 */ /* 0x000fc80000000f00 */
[----:B------:R-:W-:-:S07]  /*bf00*/  MOV R133, R71 ;  /* 0x0000004700857202 */ /* 0x000fce0000000f00 */
[----:B------:R-:W-:Y:S05]  /*bf10*/  WARPSYNC.COLLECTIVE R68, `(.L_x_1542) ;  /* 0x0000000044087348 */ /* 0x000fea0003c00000 */
[----:B------:R0:W1:Y:S02]  /*bf20*/  SHFL.BFLY P6, R68, R133, R70, R69 ;  /* 0x0c00004685447389 */ /* 0x00006400000c0045 */
[----:B01----:R-:W-:Y:S01]  /*bf30*/  ENDCOLLECTIVE ;  /* 0x000000000000791b */ /* 0x003fe20003800000 */
.L_x_1542:
[----:B------:R-:W-:Y:S01]  /*bf40*/  HFMA2.MMA R70, -RZ, RZ, 0, 4.76837158203125e-07 ;  /* 0x00000008ff467435 */ /* 0x000fe200000001ff */
[----:B------:R-:W-:Y:S01]  /*bf50*/  FADD.FTZ R71, R71, R68 ;  /* 0x0000004447477221 */ /* 0x000fe20000010000 */
[----:B------:R-:W-:-:S03]  /*bf60*/  MOV R68, 0xffffffff ;  /* 0xffffffff00447802 */ /* 0x000fc60000000f00 */
[----:B------:R-:W-:-:S07]  /*bf70*/  IMAD.MOV.U32 R133, RZ, RZ, R71 ;  /* 0x000000ffff857224 */ /* 0x000fce00078e0047 */
[----:B------:R-:W-:Y:S05]  /*bf80*/  WARPSYNC.COLLECTIVE R68, `(.L_x_1543) ;  /* 0x0000000044087348 */ /* 0x000fea0003c00000 */
[----:B------:R0:W1:Y:S02]  /*bf90*/  SHFL.BFLY P6, R68, R133, R70, R69 ;  /* 0x0c00004685447389 */ /* 0x00006400000c0045 */
[----:B01----:R-:W-:Y:S01]  /*bfa0*/  ENDCOLLECTIVE ;  /* 0x000000000000791b */ /* 0x003fe20003800000 */
.L_x_1543:
[----:B------:R-:W-:Y:S01]  /*bfb0*/  HFMA2.MMA R70, -RZ, RZ, 0, 9.5367431640625e-07 ;  /* 0x00000010ff467435 */ /* 0x000fe200000001ff */
[----:B------:R-:W-:Y:S01]  /*bfc0*/  FADD.FTZ R71, R71, R68 ;  /* 0x0000004447477221 */ /* 0x000fe20000010000 */
[----:B------:R-:W-:-:S04]  /*bfd0*/  MOV R68, 0xffffffff ;  /* 0xffffffff00447802 */ /* 0x000fc80000000f00 */
[----:B------:R-:W-:-:S07]  /*bfe0*/  MOV R133, R71 ;  /* 0x0000004700857202 */ /* 0x000fce0000000f00 */
[----:B------:R-:W-:Y:S05]  /*bff0*/  WARPSYNC.COLLECTIVE R68, `(.L_x_1544) ;  /* 0x0000000044087348 */ /* 0x000fea0003c00000 */
[----:B------:R0:W1:Y:S02]  /*c000*/  SHFL.BFLY P6, R68, R133, R70, R69 ;  /* 0x0c00004685447389 */ /* 0x00006400000c0045 */
[----:B01----:R-:W-:Y:S01]  /*c010*/  ENDCOLLECTIVE ;  /* 0x000000000000791b */ /* 0x003fe20003800000 */
.L_x_1544:
[----:B------:R-:W-:Y:S05]  /*c020*/  BRA `(.L_x_1545) ;  /* 0xffffffd400707947 */ /* 0x000fea000383ffff */
.L_x_1546:
        /* <DEDUP_REMOVED lines=13> */
.L_x_72286:


//--------------------- .text._ZN10layer_norm13ln_fwd_kernelINS_13Kernel_traitsI13__nv_bfloat16S2_S2_S2_fjLj2560ELj1ELj4ELj1ELj16ENS_18Kernel_traits_baseILj2560ES2_S2_S2_S2_fjLj128EEEEELb0ELb1ELb1ELb1EEEvNS_9FwdParamsE --------------------------
	.section	.text._ZN10layer_norm13ln_fwd_kernelINS_13Kernel_traitsI13__nv_bfloat16S2_S2_S2_fjLj2560ELj1ELj4ELj1ELj16ENS_18Kernel_traits_baseILj2560ES2_S2_S2_S2_fjLj128EEEEELb0ELb1ELb1ELb1EEEvNS_9FwdParamsE,"ax",@progbits
	.align	128
        .global         _ZN10layer_norm13ln_fwd_kernelINS_13Kernel_traitsI13__nv_bfloat16S2_S2_S2_fjLj2560ELj1ELj4ELj1ELj16ENS_18Kernel_traits_baseILj2560ES2_S2_S2_S2_fjLj128EEEEELb0ELb1ELb1ELb1EEEvNS_9FwdParamsE
        .type           _ZN10layer_norm13ln_fwd_kernelINS_13Kernel_traitsI13__nv_bfloat16S2_S2_S2_fjLj2560ELj1ELj4ELj1ELj16ENS_18Kernel_traits_baseILj2560ES2_S2_S2_S2_fjLj128EEEEELb0ELb1ELb1ELb1EEEvNS_9FwdParamsE,@function
        .size           _ZN10layer_norm13ln_fwd_kernelINS_13Kernel_traitsI13__nv_bfloat16S2_S2_S2_fjLj2560ELj1ELj4ELj1ELj16ENS_18Kernel_traits_baseILj2560ES2_S2_S2_S2_fjLj128EEEEELb0ELb1ELb1ELb1EEEvNS_9FwdParamsE,(.L_x_72287 - _ZN10layer_norm13ln_fwd_kernelINS_13Kernel_traitsI13__nv_bfloat16S2_S2_S2_fjLj2560ELj1ELj4ELj1ELj16ENS_18Kernel_traits_baseILj2560ES2_S2_S2_S2_fjLj128EEEEELb0ELb1ELb1ELb1EEEvNS_9FwdParamsE)
        .other          _ZN10layer_norm13ln_fwd_kernelINS_13Kernel_traitsI13__nv_bfloat16S2_S2_S2_fjLj2560ELj1ELj4ELj1ELj16ENS_18Kernel_traits_baseILj2560ES2_S2_S2_S2_fjLj128EEEEELb0ELb1ELb1ELb1EEEvNS_9FwdParamsE,@"STO_CUDA_ENTRY STV_DEFAULT"
_ZN10layer_norm13ln_fwd_kernelINS_13Kernel_traitsI13__nv_bfloat16S2_S2_S2_fjLj2560ELj1ELj4ELj1ELj16ENS_18Kernel_traits_baseILj2560ES2_S2_S2_S2_fjLj128EEEEELb0ELb1ELb1ELb1EEEvNS_9FwdParamsE:
.text._ZN10layer_norm13ln_fwd_kernelINS_13Kernel_traitsI13__nv_bfloat16S2_S2_S2_fjLj2560ELj1ELj4ELj1ELj16ENS_18Kernel_traits_baseILj2560ES2_S2_S2_S2_fjLj128EEEEELb0ELb1ELb1ELb1EEEvNS_9FwdParamsE:
[----:B------:R-:W0:Y:S01]  /*0000*/  LDC R1, c[0x0][0x28] ;  /* 0x00000a00ff017b82 */ /* 0x000e220000000800 */
[----:B------:R-:W1:Y:S01]  /*0010*/  S2R R2, SR_TID.X ;  /* 0x0000000000027919 */ /* 0x000e620000002100 */
[----:B------:R-:W-:Y:S01]  /*0020*/  ULDC.64 UR4, c[0x0][0x2c8] ;  /* 0x0000b20000047ab9 */ /* 0x000fe20000000a00 */
[----:B------:R-:W-:Y:S01]  /*0030*/  ULDC UR10, c[0x0][0x214] ;  /* 0x00008500000a7ab9 */ /* 0x000fe20000000800 */
[----:B------:R-:W-:Y:S01]  /*0040*/  ISETP.NE.U32.AND P0, PT, RZ, UR4, PT ;  /* 0x00000004ff007c0c */ /* 0x000fe2000bf05070 */
[----:B------:R-:W2:Y:S01]  /*0050*/  S2R R3, SR_CTAID.X ;  /* 0x0000000000037919 */ /* 0x000ea20000002500 */
[----:B------:R-:W-:Y:S01]  /*0060*/  ULDC.64 UR8, c[0x0][0x278] ;  /* 0x00009e0000087ab9 */ /* 0x000fe20000000a00 */
[----:B------:R-:W-:Y:S01]  /*0070*/  ULDC.64 UR6, c[0x0][0x260] ;  /* 0x0000980000067ab9 */ /* 0x000fe20000000a00 */
[----:B------:R-:W-:Y:S02]  /*0080*/  ISETP.NE.AND.EX P0, PT, RZ, UR5, PT, P0 ;  /* 0x00000005ff007c0c */ /* 0x000fe4000bf05300 */
[----:B0-----:R-:W-:-:S02]  /*0090*/  IADD3 R1, R1, -0x18, RZ ;  /* 0xffffffe801017810 */ /* 0x001fc40007ffe0ff */
[----:B-1----:R-:W-:-:S04]  /*00a0*/  SHF.L.U32 R0, R2, 0x4, RZ ;  /* 0x0000000402007819 */ /* 0x002fc800000006ff */
        /* <DEDUP_REMOVED lines=15> */
[----:B------:R-:W-:Y:S02]  /*01a0*/  LOP3.LUT R26, R2, 0x1f, RZ, 0xc0, !PT ;  /* 0x0000001f021a7812 */ /* 0x000fe400078ec0ff */
[----:B--2---:R-:W-:Y:S02]  /*01b0*/  LEA R28, R3, R0, 0x2 ;  /* 0x00000000031c7211 */ /* 0x004fe400078e10ff */
[----:B------:R-:W-:Y:S02]  /*01c0*/  LEA R26, P3, R26, UR8, 0x4 ;  /* 0x000000081a1a7c11 */ /* 0x000fe4000f8620ff */
[----:B------:R-:W-:Y:S02]  /*01d0*/  ISETP.GE.AND P1, PT, R28, UR10, PT ;  /* 0x0000000a1c007c0c */ /* 0x000fe4000bf26270 */
[----:B------:R-:W-:Y:S02]  /*01e0*/  IADD3 R2, P2, R27, UR6, RZ ;  /* 0x000000061b027c10 */ /* 0x000fe4000ff5e0ff */
[----:B------:R-:W-:-:S02]  /*01f0*/  IADD3.X R27, RZ, UR9, RZ, P3, !PT ;  /* 0x00000009ff1b7c10 */ /* 0x000fc40009ffe4ff */
[----:B------:R-:W-:-:S07]  /*0200*/  IADD3.X R3, RZ, UR7, RZ, P2, !PT ;  /* 0x00000007ff037c10 */ /* 0x000fce00097fe4ff */
[----:B0-----:R-:W-:Y:S05]  /*0210*/  @P1 EXIT ;  /* 0x000000000000194d */ /* 0x001fea0003800000 */
[----:B-----5:R-:W-:Y:S02]  /*0220*/  @!P0 CS2R R248, SRZ ;  /* 0x0000000000f88805 */ /* 0x020fe4000001ff00 */
[----:B------:R-:W-:Y:S01]  /*0230*/  @!P0 CS2R R250, SRZ ;  /* 0x0000000000fa8805 */ /* 0x000fe2000001ff00 */
[----:B------:R-:W5:Y:S01]  /*0240*/  LDG.E.128 R40, desc[UR4][R2.64] ;  /* 0x0000000402287981 */ /* 0x000f62000c1e1d00 */
[----:B------:R-:W-:Y:S02]  /*0250*/  @!P0 CS2R R20, SRZ ;  /* 0x0000000000148805 */ /* 0x000fe4000001ff00 */
[----:B------:R-:W-:Y:S01]  /*0260*/  @!P0 CS2R R4, SRZ ;  /* 0x0000000000048805 */ /* 0x000fe2000001ff00 */
[----:B------:R-:W5:Y:S01]  /*0270*/  LDG.E.128 R44, desc[UR4][R2.64+0x200] ;  /* 0x00020004022c7981 */ /* 0x000f62000c1e1d00 */
[----:B------:R-:W-:-:S03]  /*0280*/  SHF.L.U32 R0, R248, 0x10, RZ ;  /* 0x00000010f8007819 */ /* 0x000fc600000006ff */
[----:B------:R-:W5:Y:S01]  /*0290*/  LDG.E.128 R48, desc[UR4][R2.64+0x400] ;  /* 0x0004000402307981 */ /* 0x000f62000c1e1d00 */
[----:B------:R-:W-:-:S03]  /*02a0*/  @!P0 CS2R R22, SRZ ;  /* 0x0000000000168805 */ /* 0x000fc6000001ff00 */
[----:B------:R-:W5:Y:S01]  /*02b0*/  LDG.E.128 R52, desc[UR4][R2.64+0x600] ;  /* 0x0006000402347981 */ /* 0x000f62000c1e1d00 */
[----:B------:R-:W-:-:S03]  /*02c0*/  @!P0 CS2R R6, SRZ ;  /* 0x0000000000068805 */ /* 0x000fc6000001ff00 */
        /* <DEDUP_REMOVED lines=12> */
[----:B------:R-:W-:Y:S02]  /*0390*/  @!P0 CS2R R18, SRZ ;  /* 0x0000000000128805 */ /* 0x000fe4000001ff00 */
[----:B------:R-:W-:-:S02]  /*03a0*/  @!P0 CS2R R232, SRZ ;  /* 0x0000000000e88805 */ /* 0x000fc4000001ff00 */
[----:B------:R-:W-:Y:S02]  /*03b0*/  @!P0 CS2R R224, SRZ ;  /* 0x0000000000e08805 */ /* 0x000fe4000001ff00 */
[----:B0-----:R-:W-:Y:S02]  /*03c0*/  SHF.L.U32 R2, R249, 0x10, RZ ;  /* 0x00000010f9027819 */ /* 0x001fe400000006ff */
[----:B------:R-:W-:Y:S02]  /*03d0*/  @!P0 CS2R R208, SRZ ;  /* 0x0000000000d08805 */ /* 0x000fe4000001ff00 */
[----:B------:R-:W-:Y:S02]  /*03e0*/  @!P0 CS2R R240, SRZ ;  /* 0x0000000000f08805 */ /* 0x000fe4000001ff00 */
[----:B------:R-:W-:Y:S02]  /*03f0*/  @!P0 CS2R R242, SRZ ;  /* 0x0000000000f28805 */ /* 0x000fe4000001ff00 */
[----:B-1----:R-:W-:Y:S01]  /*0400*/  SHF.L.U32 R0, R250, 0x10, RZ ;  /* 0x00000010fa007819 */ /* 0x002fe200000006ff */
[----:B------:R-:W-:Y:S01]  /*0410*/  STL [R1+0x8], R2 ;  /* 0x0000080201007387 */ /* 0x000fe20000100800 */
[----:B------:R-:W-:-:S02]  /*0420*/  PRMT R188, R21, 0x7632, R188 ;  /* 0x0000763215bc7816 */ /* 0x000fc400000000bc */
[----:B------:R-:W-:Y:S02]  /*0430*/  @!P0 CS2R R234, SRZ ;  /* 0x0000000000ea8805 */ /* 0x000fe4000001ff00 */
[----:B------:R-:W-:Y:S01]  /*0440*/  SHF.L.U32 R193, R21, 0x10, RZ ;  /* 0x0000001015c17819 */ /* 0x000fe200000006ff */
[----:B------:R0:W-:Y:S01]  /*0450*/  STL [R1], R0 ;  /* 0x0000000001007387 */ /* 0x0001e20000100800 */
[C---:B------:R-:W-:Y:S02]  /*0460*/  PRMT R194, R20.reuse, 0x7632, R194 ;  /* 0x0000763214c27816 */ /* 0x040fe400000000c2 */
[----:B------:R-:W-:Y:S02]  /*0470*/  @!P0 CS2R R226, SRZ ;  /* 0x0000000000e28805 */ /* 0x000fe4000001ff00 */
[----:B------:R-:W-:Y:S02]  /*0480*/  SHF.L.U32 R195, R20, 0x10, RZ ;  /* 0x0000001014c37819 */ /* 0x000fe400000006ff */
[----:B------:R-:W-:-:S02]  /*0490*/  @!P0 CS2R R210, SRZ ;  /* 0x0000000000d28805 */ /* 0x000fc4000001ff00 */
[C---:B------:R-:W-:Y:S01]  /*04a0*/  PRMT R21, R4.reuse, 0x7632, R21 ;  /* 0x0000763204157816 */ /* 0x040fe20000000015 */
[----:B------:R-:W5:Y:S01]  /*04b0*/  LDG.E.128 R80, desc[UR4][R26.64] ;  /* 0x000000041a507981 */ /* 0x000f62000c1e1d00 */
[C---:B------:R-:W-:Y:S01]  /*04c0*/  PRMT R20, R23.reuse, 0x7632, R20 ;  /* 0x0000763217147816 */ /* 0x040fe20000000014 */
[----:B------:R-:W-:Y:S01]  /*04d0*/  ULDC.U8 UR6, c[0x0][0x2a0] ;  /* 0x0000a80000067ab9 */ /* 0x000fe20000000000 */
[----:B------:R-:W-:Y:S01]  /*04e0*/  SHF.L.U32 R185, R23, 0x10, RZ ;  /* 0x0000001017b97819 */ /* 0x000fe200000006ff */
[----:B------:R-:W5:Y:S01]  /*04f0*/  LDG.E.128 R84, desc[UR4][R26.64+0x200] ;  /* 0x000200041a547981 */ /* 0x000f62000c1e1d00 */
[----:B0-----:R-:W-:Y:S01]  /*0500*/  SHF.L.U32 R0, R4, 0x10, RZ ;  /* 0x0000001004007819 */ /* 0x001fe200000006ff */
[----:B------:R-:W-:Y:S01]  /*0510*/  ULDC UR8, c[0x0][0x29c] ;  /* 0x0000a70000087ab9 */ /* 0x000fe20000000800 */
[C---:B------:R-:W-:Y:S01]  /*0520*/  PRMT R29, R7.reuse, 0x7632, R29 ;  /* 0x00007632071d7816 */ /* 0x040fe2000000001d */
[----:B------:R-:W5:Y:S01]  /*0530*/  LDG.E.128 R88, desc[UR4][R26.64+0x400] ;  /* 0x000400041a587981 */ /* 0x000f62000c1e1d00 */
[----:B------:R-:W-:Y:S01]  /*0540*/  SHF.L.U32 R4, R7, 0x10, RZ ;  /* 0x0000001007047819 */ /* 0x000fe200000006ff */
[----:B------:R-:W-:Y:S01]  /*0550*/  ULDC UR9, c[0x0][0x2d8] ;  /* 0x0000b60000097ab9 */ /* 0x000fe20000000800 */
[----:B------:R-:W-:Y:S01]  /*0560*/  PRMT R24, R248, 0x7632, R24 ;  /* 0x00007632f8187816 */ /* 0x000fe20000000018 */
[----:B------:R-:W5:Y:S01]  /*0570*/  LDG.E.128 R92, desc[UR4][R26.64+0x600] ;  /* 0x000600041a5c7981 */ /* 0x000f62000c1e1d00 */
[----:B------:R-:W-:-:S02]  /*0580*/  PRMT R23, R6, 0x7632, R23 ;  /* 0x0000763206177816 */ /* 0x000fc40000000017 */
[----:B------:R-:W-:Y:S01]  /*0590*/  SHF.L.U32 R3, R6, 0x10, RZ ;  /* 0x0000001006037819 */ /* 0x000fe200000006ff */
[----:B------:R-:W5:Y:S01]  /*05a0*/  LDG.E.128 R96, desc[UR4][R26.64+0x800] ;  /* 0x000800041a607981 */ /* 0x000f62000c1e1d00 */
[C---:B------:R-:W-:Y:S02]  /*05b0*/  PRMT R32, R10.reuse, 0x7632, R32 ;  /* 0x000076320a207816 */ /* 0x040fe40000000020 */
[----:B------:R-:W-:Y:S01]  /*05c0*/  SHF.L.U32 R7, R10, 0x10, RZ ;  /* 0x000000100a077819 */ /* 0x000fe200000006ff */
[----:B------:R-:W5:Y:S01]  /*05d0*/  LDG.E.128 R100, desc[UR4][R26.64+0xa00] ;  /* 0x000a00041a647981 */ /* 0x000f62000c1e1d00 */
[----:B------:R-:W-:Y:S02]  /*05e0*/  PRMT R25, R249, 0x7632, R25 ;  /* 0x00007632f9197816 */ /* 0x000fe40000000019 */
[C---:B------:R-:W-:Y:S01]  /*05f0*/  PRMT R31, R9.reuse, 0x7632, R31 ;  /* 0x00007632091f7816 */ /* 0x040fe2000000001f */
[----:B------:R-:W5:Y:S01]  /*0600*/  LDG.E.128 R104, desc[UR4][R26.64+0xc00] ;  /* 0x000c00041a687981 */ /* 0x000f62000c1e1d00 */
[----:B------:R-:W-:-:S02]  /*0610*/  SHF.L.U32 R6, R9, 0x10, RZ ;  /* 0x0000001009067819 */ /* 0x000fc400000006ff */
[C---:B------:R-:W-:Y:S01]  /*0620*/  PRMT R35, R13.reuse, 0x7632, R35 ;  /* 0x000076320d237816 */ /* 0x040fe20000000023 */
[----:B------:R-:W5:Y:S01]  /*0630*/  LDG.E.128 R108, desc[UR4][R26.64+0xe00] ;  /* 0x000e00041a6c7981 */ /* 0x000f62000c1e1d00 */
[----:B------:R-:W-:Y:S02]  /*0640*/  SHF.L.U32 R10, R13, 0x10, RZ ;  /* 0x000000100d0a7819 */ /* 0x000fe400000006ff */
[C---:B------:R-:W-:Y:S01]  /*0650*/  PRMT R34, R12.reuse, 0x7632, R34 ;  /* 0x000076320c227816 */ /* 0x040fe20000000022 */
[----:B------:R-:W5:Y:S01]  /*0660*/  LDG.E.128 R112, desc[UR4][R26.64+0x1000] ;  /* 0x001000041a707981 */ /* 0x000f62000c1e1d00 */
[----:B------:R-:W-:Y:S01]  /*0670*/  SHF.L.U32 R9, R12, 0x10, RZ ;  /* 0x000000100c097819 */ /* 0x000fe200000006ff */
[C---:B------:R-:W-:Y:S01]  /*0680*/  IMAD.U32 R12, R15.reuse, 0x10000, RZ ;  /* 0x000100000f0c7824 */ /* 0x040fe200078e00ff */
[C---:B------:R-:W-:Y:S01]  /*0690*/  PRMT R38, R16.reuse, 0x7632, R38 ;  /* 0x0000763210267816 */ /* 0x040fe20000000026 */
[----:B------:R0:W5:Y:S01]  /*06a0*/  LDG.E.128 R116, desc[UR4][R26.64+0x1200] ;  /* 0x001200041a747981 */ /* 0x000162000c1e1d00 */
[----:B------:R-:W-:Y:S01]  /*06b0*/  SHF.L.U32 R13, R16, 0x10, RZ ;  /* 0x00000010100d7819 */ /* 0x000fe200000006ff */
[----:B------:R-:W-:Y:S01]  /*06c0*/  IMAD.U32 R223, R226, 0x10000, RZ ;  /* 0x00010000e2df7824 */ /* 0x000fe200078e00ff */
[----:B------:R-:W-:-:S02]  /*06d0*/  PRMT R37, R15, 0x7632, R37 ;  /* 0x000076320f257816 */ /* 0x000fc40000000025 */
[C---:B------:R-:W-:Y:S02]  /*06e0*/  PRMT R121, R19.reuse, 0x7632, R121 ;  /* 0x0000763213797816 */ /* 0x040fe40000000079 */
[----:B------:R-:W-:Y:S02]  /*06f0*/  SHF.L.U32 R16, R19, 0x10, RZ ;  /* 0x0000001013107819 */ /* 0x000fe400000006ff */
[C---:B------:R-:W-:Y:S02]  /*0700*/  PRMT R120, R18.reuse, 0x7632, R120 ;  /* 0x0000763212787816 */ /* 0x040fe40000000078 */
[----:B------:R-:W-:Y:S02]  /*0710*/  SHF.L.U32 R15, R18, 0x10, RZ ;  /* 0x00000010120f7819 */ /* 0x000fe400000006ff */
[----:B------:R-:W-:Y:S02]  /*0720*/  SHF.L.U32 R19, R24, 0x10, RZ ;  /* 0x0000001018137819 */ /* 0x000fe400000006ff */
[----:B------:R-:W-:-:S02]  /*0730*/  SHF.L.U32 R18, R25, 0x10, RZ ;  /* 0x0000001019127819 */ /* 0x000fc400000006ff */
[C---:B------:R-:W-:Y:S01]  /*0740*/  PRMT R186, R22.reuse, 0x7632, R186 ;  /* 0x0000763216ba7816 */ /* 0x040fe200000000ba */
[----:B------:R-:W-:Y:S01]  /*0750*/  STL [R1+0xc], R19 ;  /* 0x00000c1301007387 */ /* 0x000fe20000100800 */
[----:B------:R-:W-:Y:S02]  /*0760*/  SHF.L.U32 R187, R22, 0x10, RZ ;  /* 0x0000001016bb7819 */ /* 0x000fe400000006ff */
[C---:B------:R-:W-:Y:S01]  /*0770*/  PRMT R238, R233.reuse, 0x7632, R238 ;  /* 0x00007632e9ee7816 */ /* 0x040fe200000000ee */
[----:B------:R1:W-:Y:S01]  /*0780*/  STL [R1+0x4], R18 ;  /* 0x0000041201007387 */ /* 0x0003e20000100800 */
[----:B------:R-:W-:Y:S02]  /*0790*/  SHF.L.U32 R239, R233, 0x10, RZ ;  /* 0x00000010e9ef7819 */ /* 0x000fe400000006ff */
[----:B0-----:R-:W-:Y:S02]  /*07a0*/  PRMT R26, R224, 0x7632, R26 ;  /* 0x00007632e01a7816 */ /* 0x001fe4000000001a */
[----:B------:R-:W-:-:S02]  /*07b0*/  PRMT R27, R208, 0x7632, R27 ;  /* 0x00007632d01b7816 */ /* 0x000fc4000000001b */
        /* <DEDUP_REMOVED lines=9> */
[----:B------:R-:W-:Y:S02]  /*0850*/  SHF.L.U32 R233, R224, 0x10, RZ ;  /* 0x00000010e0e97819 */ /* 0x000fe400000006ff */
[----:B------:R-:W-:Y:S02]  /*0860*/  PRMT R220, R227, 0x7632, R220 ;  /* 0x00007632e3dc7816 */ /* 0x000fe400000000dc */
[----:B------:R-:W-:-:S02]  /*0870*/  SHF.L.U32 R219, R208, 0x10, RZ ;  /* 0x00000010d0db7819 */ /* 0x000fc400000006ff */
[----:B------:R-:W-:Y:S01]  /*0880*/  PRMT R30, R8, 0x7632, R30 ;  /* 0x00007632081e7816 */ /* 0x000fe2000000001e */
[----:B------:R-:W-:Y:S01]  /*0890*/  IMAD.U32 R220, R220, 0x10000, RZ ;  /* 0x00010000dcdc7824 */ /* 0x000fe200078e00ff */
        /* <DEDUP_REMOVED lines=12> */
[----:B------:R-:W-:Y:S02]  /*0960*/  SHF.L.U32 R8, R11, 0x10, RZ ;  /* 0x000000100b087819 */ /* 0x000fe400000006ff */
[----:B------:R-:W-:Y:S02]  /*0970*/  PRMT R36, R14, 0x7632, R36 ;  /* 0x000076320e247816 */ /* 0x000fe40000000024 */
[----:B------:R-:W-:Y:S02]  /*0980*/  PRMT R39, R17, 0x7632, R39 ;  /* 0x0000763211277816 */ /* 0x000fe40000000027 */
[----:B------:R-:W-:Y:S02]  /*0990*/  SHF.L.U32 R207, R210, 0x10, RZ ;  /* 0x00000010d2cf7819 */ /* 0x000fe400000006ff */
[----:B------:R-:W-:-:S02]  /*09a0*/  SHF.L.U32 R11, R14, 0x10, RZ ;  /* 0x000000100e0b7819 */ /* 0x000fc400000006ff */
[----:B-1----:R-:W-:Y:S02]  /*09b0*/  SHF.L.U32 R18, R20, 0x10, RZ ;  /* 0x0000001014127819 */ /* 0x002fe400000006ff */
[----:B------:R-:W-:Y:S02]  /*09c0*/  SHF.L.U32 R19, R21, 0x10, RZ ;  /* 0x0000001015137819 */ /* 0x000fe400000006ff */
[----:B------:R-:W-:Y:S02]  /*09d0*/  SHF.L.U32 R14, R17, 0x10, RZ ;  /* 0x00000010110e7819 */ /* 0x000fe400000006ff */
[----:B------:R-:W-:Y:S02]  /*09e0*/  SHF.L.U32 R226, R26, 0x10, RZ ;  /* 0x000000101ae27819 */ /* 0x000fe400000006ff */
[----:B------:R-:W-:Y:S02]  /*09f0*/  SHF.L.U32 R210, R27, 0x10, RZ ;  /* 0x000000101bd27819 */ /* 0x000fe400000006ff */
[----:B------:R-:W-:-:S02]  /*0a00*/  SHF.L.U32 R20, R22, 0x10, RZ ;  /* 0x0000001016147819 */ /* 0x000fc400000006ff */
[----:B------:R-:W-:Y:S02]  /*0a10*/  SHF.L.U32 R21, R23, 0x10, RZ ;  /* 0x0000001017157819 */ /* 0x000fe400000006ff */
[----:B------:R-:W-:Y:S02]  /*0a20*/  SHF.L.U32 R247, R241, 0x10, RZ ;  /* 0x00000010f1f77819 */ /* 0x000fe400000006ff */
[----:B------:R-:W-:Y:S02]  /*0a30*/  MOV R17, R28 ;  /* 0x0000001c00117202 */ /* 0x000fe40000000f00 */
[----:B------:R-:W-:Y:S02]  /*0a40*/  SHF.L.U32 R22, R29, 0x10, RZ ;  /* 0x000000101d167819 */ /* 0x000fe400000006ff */
[----:B------:R-:W-:Y:S02]  /*0a50*/  SHF.L.U32 R23, R30, 0x10, RZ ;  /* 0x000000101e177819 */ /* 0x000fe400000006ff */
[----:B------:R-:W-:Y:S01]  /*0a60*/  SHF.L.U32 R24, R31, 0x10, RZ ;  /* 0x000000101f187819 */ /* 0x000fe200000006ff */
[----:B------:R-:W-:Y:S01]  /*0a70*/  IMAD.U32 R31, R38, 0x10000, RZ ;  /* 0x00010000261f7824 */ /* 0x000fe200078e00ff */
        /* <DEDUP_REMOVED lines=35> */
[----:B------:R-:W-:Y:S01]  /*0cb0*/  ISETP.NE.AND P1, PT, RZ, UR6, PT ;  /* 0x00000006ff007c0c */ /* 0x000fe2000bf25270 */
[----:B------:R-:W-:-:S12]  /*0cc0*/  ULDC.64 UR6, c[0x0][0x230] ;  /* 0x00008c0000067ab9 */ /* 0x000fd80000000a00 */
.L_x_1790:
[----:B------:R-:W0:Y:S01]  /*0cd0*/  LDC.64 R36, c[0x0][0x280] ;  /* 0x0000a000ff247b82 */ /* 0x000e220000000a00 */
[----:B------:R-:W-:-:S07]  /*0ce0*/  ISETP.NE.U32.AND P0, PT, RZ, UR6, PT ;  /* 0x00000006ff007c0c */ /* 0x000fce000bf05070 */
[----:B------:R-:W1:Y:S08]  /*0cf0*/  LDC R129, c[0x0][0x218] ;  /* 0x00008600ff817b82 */ /* 0x000e700000000800 */
[----:B------:R-:W2:Y:S01]  /*0d00*/  LDC.64 R132, c[0x0][0x288] ;  /* 0x0000a200ff847b82 */ /* 0x000ea20000000a00 */
[----:B0-----:R-:W-:-:S05]  /*0d10*/  IMAD.WIDE R36, R17, 0x4, R36 ;  /* 0x0000000411247825 */ /* 0x001fca00078e0224 */
[----:B------:R0:W3:Y:S01]  /*0d20*/  LDG.E R131, desc[UR4][R36.64] ;  /* 0x0000000424837981 */ /* 0x0000e2000c1e1900 */
[----:B------:R-:W-:Y:S01]  /*0d30*/  ISETP.NE.AND.EX P0, PT, RZ, UR7, PT, P0 ;  /* 0x00000007ff007c0c */ /* 0x000fe2000bf05300 */
[----:B------:R-:W-:Y:S01]  /*0d40*/  HFMA2.MMA R162, -RZ, RZ, 0, 0 ;  /* 0x00000000ffa27435 */ /* 0x000fe200000001ff */
[C---:B-1----:R-:W-:Y:S01]  /*0d50*/  IMAD R35, R17.reuse, R129, RZ ;  /* 0x0000008111237224 */ /* 0x042fe200078e02ff */
[----:B------:R-:W1:Y:S01]  /*0d60*/  S2R R134, SR_TID.X ;  /* 0x0000000000867919 */ /* 0x000e620000002100 */
[----:B------:R-:W-:Y:S01]  /*0d70*/  BSSY B0, `(.L_x_1547) ;  /* 0x0000020000007945 */ /* 0x000fe20003800000 */
[----:B--2---:R-:W-:-:S08]  /*0d80*/  IMAD.WIDE R132, R17, 0x4, R132 ;  /* 0x0000000411847825 */ /* 0x004fd000078e0284 */
[----:B0-----:R-:W0:Y:S01]  /*0d90*/  @P0 LDC.64 R36, c[0x0][0x230] ;  /* 0x00008c00ff240b82 */ /* 0x001e220000000a00 */
[----:B-----5:R2:W5:Y:S01]  /*0da0*/  LDG.E R132, desc[UR4][R132.64] ;  /* 0x0000000484847981 */ /* 0x020562000c1e1900 */
[----:B-1----:R-:W-:Y:S02]  /*0db0*/  LOP3.LUT R134, R134, 0x1f, RZ, 0xc0, !PT ;  /* 0x0000001f86867812 */ /* 0x002fe400078ec0ff */
[----:B---3--:R-:W-:-:S13]  /*0dc0*/  ISETP.GE.AND P2, PT, R131, 0x1, PT ;  /* 0x000000018300780c */ /* 0x008fda0003f46270 */
[----:B------:R-:W1:Y:S01]  /*0dd0*/  @P2 LDC.64 R38, c[0x0][0x220] ;  /* 0x00008800ff262b82 */ /* 0x000e620000000a00 */
[----:B------:R-:W-:-:S05]  /*0de0*/  @P2 IADD3 R128, R131, -0x1, RZ ;  /* 0xffffffff83802810 */ /* 0x000fca0007ffe0ff */
[----:B------:R-:W-:Y:S01]  /*0df0*/  @P2 IMAD R129, R128, R129, RZ ;  /* 0x0000008180812224 */ /* 0x000fe200078e02ff */
[----:B------:R-:W-:-:S04]  /*0e00*/  SHF.R.S32.HI R128, RZ, 0x1f, R35 ;  /* 0x0000001fff807819 */ /* 0x000fc80000011423 */
[----:B------:R-:W-:Y:S02]  /*0e10*/  @P2 SHF.R.S32.HI R130, RZ, 0x1f, R129 ;  /* 0x0000001fff822819 */ /* 0x000fe40000011481 */
[----:B------:R-:W-:Y:S02]  /*0e20*/  LEA.HI R128, R128, R35, RZ, 0x3 ;  /* 0x0000002380807211 */ /* 0x000fe400078f18ff */
[----:B------:R-:W-:Y:S02]  /*0e30*/  @P2 LEA.HI R130, R130, R129, RZ, 0x3 ;  /* 0x0000008182822211 */ /* 0x000fe400078f18ff */
[-C--:B------:R-:W-:Y:S02]  /*0e40*/  LEA.HI.SX32 R161, R128, R134.reuse, 0x1d ;  /* 0x0000008680a17211 */ /* 0x080fe400078feaff */
[----:B------:R-:W-:-:S03]  /*0e50*/  @P2 LEA.HI.SX32 R162, R130, R134, 0x1d ;  /* 0x0000008682a22211 */ /* 0x000fc600078feaff */
[----:B0-----:R-:W-:-:S04]  /*0e60*/  @P0 IMAD.WIDE.U32 R36, R161, 0x10, R36 ;  /* 0x00000010a1240825 */ /* 0x001fc800078e0024 */
[----:B-1----:R-:W-:Y:S01]  /*0e70*/  @P2 IMAD.WIDE.U32 R38, R162, 0x10, R38 ;  /* 0x00000010a2262825 */ /* 0x002fe200078e0026 */
[----:B------:R0:W5:Y:S04]  /*0e80*/  @P0 LDG.E.128 R120, desc[UR4][R36.64] ;  /* 0x0000000424780981 */ /* 0x000168000c1e1d00 */
[----:B------:R0:W5:Y:S01]  /*0e90*/  @P2 LDG.E.128 R124, desc[UR4][R38.64] ;  /* 0x00000004267c2981 */ /* 0x000162000c1e1d00 */
[----:B------:R-:W-:Y:S02]  /*0ea0*/  ISETP.GT.AND P3, PT, R131, RZ, PT ;  /* 0x000000ff8300720c */ /* 0x000fe40003f64270 */
[----:B--2---:R-:W-:-:S11]  /*0eb0*/  SHF.R.S32.HI R133, RZ, 0x1f, R17 ;  /* 0x0000001fff857819 */ /* 0x004fd60000011411 */
[----:B0-----:R-:W-:Y:S05]  /*0ec0*/  @P3 BRA `(.L_x_1548) ;  /* 0x0000000000103947 */ /* 0x001fea0003800000 */
[----:B------:R-:W-:Y:S01]  /*0ed0*/  MOV R35, RZ ;  /* 0x000000ff00237202 */ /* 0x000fe20000000f00 */
[----:B------:R-:W-:Y:S06]  /*0ee0*/  @!P0 BRA `(.L_x_1549) ;  /* 0x0000000000208947 */ /* 0x000fec0003800000 */
[----:B-----5:R-:W-:Y:S01]  /*0ef0*/  SHF.L.U32 R35, R120, 0x10, RZ ;  /* 0x0000001078237819 */ /* 0x020fe200000006ff */
[----:B------:R-:W-:Y:S06]  /*0f00*/  BRA `(.L_x_1549) ;  /* 0x0000000000187947 */ /* 0x000fec0003800000 */
.L_x_1548:
[----:B-----5:R-:W-:Y:S02]  /*0f10*/  SHF.L.U32 R35, R124, 0x10, RZ ;  /* 0x000000107c237819 */ /* 0x020fe400000006ff */
[----:B------:R-:W-:Y:S02]  /*0f20*/  SHF.L.U32 R36, R80, 0x10, RZ ;  /* 0x0000001050247819 */ /* 0x000fe400000006ff */
[----:B------:R-:W-:Y:S01]  /*0f30*/  @P0 SHF.L.U32 R38, R120, 0x10, RZ ;  /* 0x0000001078260819 */ /* 0x000fe200000006ff */
[----:B------:R-:W-:-:S04]  /*0f40*/  FMUL.FTZ R35, R35, UR8 ;  /* 0x0000000823237c20 */ /* 0x000fc80008410000 */
[----:B------:R-:W-:-:S04]  /*0f50*/  FMUL.FTZ R35, R35, R36 ;  /* 0x0000002423237220 */ /* 0x000fc80000410000 */
[----:B------:R-:W-:-:S07]  /*0f60*/  @P0 FADD.FTZ R35, R35, R38 ;  /* 0x0000002623230221 */ /* 0x000fce0000010000 */
.L_x_1549:
[----:B------:R-:W-:Y:S05]  /*0f70*/  BSYNC B0 ;  /* 0x0000000000007941 */ /* 0x000fea0003800000 */
.L_x_1547:
[----:B------:R-:W-:Y:S04]  /*0f80*/  BSSY B0, `(.L_x_1550) ;  /* 0x0000010000007945 */ /* 0x000fe80003800000 */
[----:B------:R-:W-:Y:S05]  /*0f90*/  @P3 BRA `(.L_x_1551) ;  /* 0x0000000000143947 */ /* 0x000fea0003800000 */
[----:B------:R-:W-:Y:S01]  /*0fa0*/  MOV R36, RZ ;  /* 0x000000ff00247202 */ /* 0x000fe20000000f00 */
[----:B------:R-:W-:Y:S06]  /*0fb0*/  @!P0 BRA `(.L_x_1552) ;  /* 0x0000000000308947 */ /* 0x000fec0003800000 */
[----:B-----5:R-:W-:-:S04]  /*0fc0*/  PRMT R36, R120, 0x7632, R36 ;  /* 0x0000763278247816 */ /* 0x020fc80000000024 */
[----:B------:R-:W-:Y:S01]  /*0fd0*/  SHF.L.U32 R36, R36, 0x10, RZ ;  /* 0x0000001024247819 */ /* 0x000fe200000006ff */
[----:B------:R-:W-:Y:S06]  /*0fe0*/  BRA `(.L_x_1552) ;  /* 0x0000000000247947 */ /* 0x000fec0003800000 */
.L_x_1551:
[----:B-----5:R-:W-:Y:S02]  /*0ff0*/  PRMT R36, R124, 0x7632, R36 ;  /* 0x000076327c247816 */ /* 0x020fe40000000024 */
[----:B------:R-:W-:Y:S02]  /*1000*/  PRMT R37, R80, 0x7632, R37 ;  /* 0x0000763250257816 */ /* 0x000fe40000000025 */
[----:B------:R-:W-:Y:S02]  /*1010*/  SHF.L.U32 R36, R36, 0x10, RZ ;  /* 0x0000001024247819 */ /* 0x000fe400000006ff */
[----:B------:R-:W-:Y:S02]  /*1020*/  @P0 PRMT R38, R120, 0x7632, R38 ;  /* 0x0000763278260816 */ /* 0x000fe40000000026 */
[----:B------:R-:W-:Y:S01]  /*1030*/  SHF.L.U32 R37, R37, 0x10, RZ ;  /* 0x0000001025257819 */ /* 0x000fe200000006ff */
[----:B------:R-:W-:Y:S01]  /*1040*/  FMUL.FTZ R36, R36, UR8 ;  /* 0x0000000824247c20 */ /* 0x000fe20008410000 */
[----:B------:R-:W-:-:S03]  /*1050*/  @P0 SHF.L.U32 R39, R38, 0x10, RZ ;  /* 0x0000001026270819 */ /* 0x000fc600000006ff */
[----:B------:R-:W-:-:S04]  /*1060*/  FMUL.FTZ R36, R36, R37 ;  /* 0x0000002524247220 */ /* 0x000fc80000410000 */
[----:B------:R-:W-:-:S07]  /*1070*/  @P0 FADD.FTZ R36, R36, R39 ;  /* 0x0000002724240221 */ /* 0x000fce0000010000 */
.L_x_1552:
[----:B------:R-:W-:Y:S05]  /*1080*/  BSYNC B0 ;  /* 0x0000000000007941 */ /* 0x000fea0003800000 */
.L_x_1550:
[----:B------:R-:W-:Y:S04]  /*1090*/  BSSY B0, `(.L_x_1553) ;  /* 0x000000c000007945 */ /* 0x000fe80003800000 */
[----:B------:R-:W-:Y:S05]  /*10a0*/  @P3 BRA `(.L_x_1554) ;  /* 0x0000000000103947 */ /* 0x000fea0003800000 */
[----:B------:R-:W-:Y:S01]  /*10b0*/  HFMA2.MMA R37, -RZ, RZ, 0, 0 ;  /* 0x00000000ff257435 */ /* 0x000fe200000001ff */
[----:B------:R-:W-:Y:S10]  /*10c0*/  @!P0 BRA `(.L_x_1555) ;  /* 0x0000000000208947 */ /* 0x000ff40003800000 */
[----:B-----5:R-:W-:Y:S01]  /*10d0*/  SHF.L.U32 R37, R121, 0x10, RZ ;  /* 0x0000001079257819 */ /* 0x020fe200000006ff */
[----:B------:R-:W-:Y:S06]  /*10e0*/  BRA `(.L_x_1555) ;  /* 0x0000000000187947 */ /* 0x000fec0003800000 */
.L_x_1554:
[----:B-----5:R-:W-:Y:S02]  /*10f0*/  SHF.L.U32 R37, R125, 0x10, RZ ;  /* 0x000000107d257819 */ /* 0x020fe400000006ff */
[----:B------:R-:W-:Y:S02]  /*1100*/  SHF.L.U32 R38, R81, 0x10, RZ ;  /* 0x0000001051267819 */ /* 0x000fe400000006ff */
[----:B------:R-:W-:Y:S01]  /*1110*/  @P0 SHF.L.U32 R128, R121, 0x10, RZ ;  /* 0x0000001079800819 */ /* 0x000fe200000006ff */
[----:B------:R-:W-:-:S04]  /*1120*/  FMUL.FTZ R37, R37, UR8 ;  /* 0x0000000825257c20 */ /* 0x000fc80008410000 */
[----:B------:R-:W-:-:S04]  /*1130*/  FMUL.FTZ R37, R37, R38 ;  /* 0x0000002625257220 */ /* 0x000fc80000410000 */
[----:B------:R-:W-:-:S07]  /*1140*/  @P0 FADD.FTZ R37, R37, R128 ;  /* 0x0000008025250221 */ /* 0x000fce0000010000 */
.L_x_1555:
[----:B------:R-:W-:Y:S05]  /*1150*/  BSYNC B0 ;  /* 0x0000000000007941 */ /* 0x000fea0003800000 */
.L_x_1553:
[----:B------:R-:W-:Y:S04]  /*1160*/  BSSY B0, `(.L_x_1556) ;  /* 0x0000010000007945 */ /* 0x000fe80003800000 */
[----:B------:R-:W-:Y:S05]  /*1170*/  @P3 BRA `(.L_x_1557) ;  /* 0x0000000000143947 */ /* 0x000fea0003800000 */
[----:B------:R-:W-:Y:S01]  /*1180*/  IMAD.MOV.U32 R38, RZ, RZ, RZ ;  /* 0x000000ffff267224 */ /* 0x000fe200078e00ff */
[----:B------:R-:W-:Y:S06]  /*1190*/  @!P0 BRA `(.L_x_1558) ;  /* 0x0000000000308947 */ /* 0x000fec0003800000 */
[----:B-----5:R-:W-:-:S04]  /*11a0*/  PRMT R38, R121, 0x7632, R38 ;  /* 0x0000763279267816 */ /* 0x020fc80000000026 */
[----:B------:R-:W-:Y:S01]  /*11b0*/  SHF.L.U32 R38, R38, 0x10, RZ ;  /* 0x0000001026267819 */ /* 0x000fe200000006ff */
[----:B------:R-:W-:Y:S06]  /*11c0*/  BRA `(.L_x_1558) ;  /* 0x0000000000247947 */ /* 0x000fec0003800000 */
.L_x_1557:
        /* <DEDUP_REMOVED lines=9> */
.L_x_1558:
[----:B------:R-:W-:Y:S05]  /*1260*/  BSYNC B0 ;  /* 0x0000000000007941 */ /* 0x000fea0003800000 */
.L_x_1556:
[----:B------:R-:W-:Y:S04]  /*1270*/  BSSY B0, `(.L_x_1559) ;  /* 0x000000c000007945 */ /* 0x000fe80003800000 */
[----:B------:R-:W-:Y:S05]  /*1280*/  @P3 BRA `(.L_x_1560) ;  /* 0x0000000000103947 */ /* 0x000fea0003800000 */
[----:B------:R-:W-:Y:S01]  /*1290*/  MOV R134, RZ ;  /* 0x000000ff00867202 */ /* 0x000fe20000000f00 */
[----:B------:R-:W-:Y:S06]  /*12a0*/  @!P0 BRA `(.L_x_1561) ;  /* 0x0000000000208947 */ /* 0x000fec0003800000 */
[----:B-----5:R-:W-:Y:S01]  /*12b0*/  SHF.L.U32 R134, R122, 0x10, RZ ;  /* 0x000000107a867819 */ /* 0x020fe200000006ff */
[----:B------:R-:W-:Y:S06]  /*12c0*/  BRA `(.L_x_1561) ;  /* 0x0000000000187947 */ /* 0x000fec0003800000 */
.L_x_1560:
[----:B-----5:R-:W-:Y:S02]  /*12d0*/  SHF.L.U32 R39, R126, 0x10, RZ ;  /* 0x000000107e277819 */ /* 0x020fe400000006ff */
[----:B------:R-:W-:Y:S02]  /*12e0*/  SHF.L.U32 R134, R82, 0x10, RZ ;  /* 0x0000001052867819 */ /* 0x000fe400000006ff */
[----:B------:R-:W-:Y:S01]  /*12f0*/  @P0 SHF.L.U32 R129, R122, 0x10, RZ ;  /* 0x000000107a810819 */ /* 0x000fe200000006ff */
[----:B------:R-:W-:-:S04]  /*1300*/  FMUL.FTZ R39, R39, UR8 ;  /* 0x0000000827277c20 */ /* 0x000fc80008410000 */
[----:B------:R-:W-:-:S04]  /*1310*/  FMUL.FTZ R134, R39, R134 ;  /* 0x0000008627867220 */ /* 0x000fc80000410000 */
[----:B------:R-:W-:-:S07]  /*1320*/  @P0 FADD.FTZ R134, R134, R129 ;  /* 0x0000008186860221 */ /* 0x000fce0000010000 */
.L_x_1561:
[----:B------:R-:W-:Y:S05]  /*1330*/  BSYNC B0 ;  /* 0x0000000000007941 */ /* 0x000fea0003800000 */
.L_x_1559:
[----:B------:R-:W-:Y:S04]  /*1340*/  BSSY B0, `(.L_x_1562) ;  /* 0x0000010000007945 */ /* 0x000fe80003800000 */
[----:B------:R-:W-:Y:S05]  /*1350*/  @P3 BRA `(.L_x_1563) ;  /* 0x0000000000143947 */ /* 0x000fea0003800000 */
[----:B------:R-:W-:Y:S01]  /*1360*/  HFMA2.MMA R39, -RZ, RZ, 0, 0 ;  /* 0x00000000ff277435 */ /* 0x000fe200000001ff */
[----:B------:R-:W-:Y:S10]  /*1370*/  @!P0 BRA `(.L_x_1564) ;  /* 0x0000000000308947 */ /* 0x000ff40003800000 */
[----:B-----5:R-:W-:-:S04]  /*1380*/  PRMT R39, R122, 0x7632, R39 ;  /* 0x000076327a277816 */ /* 0x020fc80000000027 */
[----:B------:R-:W-:Y:S01]  /*1390*/  SHF.L.U32 R39, R39, 0x10, RZ ;  /* 0x0000001027277819 */ /* 0x000fe200000006ff */
[----:B------:R-:W-:Y:S06]  /*13a0*/  BRA `(.L_x_1564) ;  /* 0x0000000000247947 */ /* 0x000fec0003800000 */
.L_x_1563:
        /* <DEDUP_REMOVED lines=9> */
.L_x_1564:
[----:B------:R-:W-:Y:S05]  /*1440*/  BSYNC B0 ;  /* 0x0000000000007941 */ /* 0x000fea0003800000 */
.L_x_1562:
[----:B------:R-:W-:Y:S04]  /*1450*/  BSSY B0, `(.L_x_1565) ;  /* 0x000000c000007945 */ /* 0x000fe80003800000 */
[----:B------:R-:W-:Y:S05]  /*1460*/  @P3 BRA `(.L_x_1566) ;  /* 0x0000000000103947 */ /* 0x000fea0003800000 */
[----:B------:R-:W-:Y:S01]  /*1470*/  MOV R135, RZ ;  /* 0x000000ff00877202 */ /* 0x000fe20000000f00 */
[----:B------:R-:W-:Y:S06]  /*1480*/  @!P0 BRA `(.L_x_1567) ;  /* 0x0000000000208947 */ /* 0x000fec0003800000 */
[----:B-----5:R-:W-:Y:S01]  /*1490*/  SHF.L.U32 R135, R123, 0x10, RZ ;  /* 0x000000107b877819 */ /* 0x020fe200000006ff */
[----:B------:R-:W-:Y:S06]  /*14a0*/  BRA `(.L_x_1567) ;  /* 0x0000000000187947 */ /* 0x000fec0003800000 */
.L_x_1566:
[----:B-----5:R-:W-:Y:S02]  /*14b0*/  SHF.L.U32 R128, R127, 0x10, RZ ;  /* 0x000000107f807819 */ /* 0x020fe400000006ff */
[----:B------:R-:W-:Y:S02]  /*14c0*/  SHF.L.U32 R135, R83, 0x10, RZ ;  /* 0x0000001053877819 */ /* 0x000fe400000006ff */
[----:B------:R-:W-:Y:S01]  /*14d0*/  @P0 SHF.L.U32 R130, R123, 0x10, RZ ;  /* 0x000000107b820819 */ /* 0x000fe200000006ff */
[----:B------:R-:W-:-:S04]  /*14e0*/  FMUL.FTZ R128, R128, UR8 ;  /* 0x0000000880807c20 */ /* 0x000fc80008410000 */
[----:B------:R-:W-:-:S04]  /*14f0*/  FMUL.FTZ R135, R128, R135 ;  /* 0x0000008780877220 */ /* 0x000fc80000410000 */
[----:B------:R-:W-:-:S07]  /*1500*/  @P0 FADD.FTZ R135, R135, R130 ;  /* 0x0000008287870221 */ /* 0x000fce0000010000 */
.L_x_1567:
[----:B------:R-:W-:Y:S05]  /*1510*/  BSYNC B0 ;  /* 0x0000000000007941 */ /* 0x000fea0003800000 */
.L_x_1565:
[----:B------:R-:W-:Y:S04]  /*1520*/  BSSY B0, `(.L_x_1568) ;  /* 0x0000010000007945 */ /* 0x000fe80003800000 */
[----:B------:R-:W-:Y:S05]  /*1530*/  @P3 BRA `(.L_x_1569) ;  /* 0x0000000000143947 */ /* 0x000fea0003800000 */
[----:B------:R-:W-:Y:S01]  /*1540*/  HFMA2.MMA R136, -RZ, RZ, 0, 0 ;  /* 0x00000000ff887435 */ /* 0x000fe200000001ff */
[----:B------:R-:W-:Y:S10]  /*1550*/  @!P0 BRA `(.L_x_1570) ;  /* 0x0000000000308947 */ /* 0x000ff40003800000 */
[----:B-----5:R-:W-:-:S05]  /*1560*/  PRMT R136, R123, 0x7632, R136 ;  /* 0x000076327b887816 */ /* 0x020fca0000000088 */
[----:B------:R-:W-:Y:S01]  /*1570*/  IMAD.U32 R136, R136, 0x10000, RZ ;  /* 0x0001000088887824 */ /* 0x000fe200078e00ff */
[----:B------:R-:W-:Y:S06]  /*1580*/  BRA `(.L_x_1570) ;  /* 0x0000000000247947 */ /* 0x000fec0003800000 */
.L_x_1569:
        /* <DEDUP_REMOVED lines=9> */
.L_x_1570:
[----:B------:R-:W-:Y:S05]  /*1620*/  BSYNC B0 ;  /* 0x0000000000007941 */ /* 0x000fea0003800000 */
.L_x_1568:
        /* <DEDUP_REMOVED lines=17> */
[----:B------:R-:W-:Y:S01]  /*1740*/  MOV R137, RZ ;  /* 0x000000ff00897202 */ /* 0x000fe20000000f00 */
[----:B------:R-:W-:Y:S06]  /*1750*/  @!P0 BRA `(.L_x_1573) ;  /* 0x0000000000208947 */ /* 0x000fec0003800000 */
[----:B-----5:R-:W-:Y:S01]  /*1760*/  SHF.L.U32 R137, R120, 0x10, RZ ;  /* 0x0000001078897819 */ /* 0x020fe200000006ff */
[----:B------:R-:W-:Y:S06]  /*1770*/  BRA `(.L_x_1573) ;  /* 0x0000000000187947 */ /* 0x000fec0003800000 */
.L_x_1572:
[----:B0----5:R-:W-:Y:S02]  /*1780*/  SHF.L.U32 R128, R124, 0x10, RZ ;  /* 0x000000107c807819 */ /* 0x021fe400000006ff */
[----:B------:R-:W-:Y:S02]  /*1790*/  SHF.L.U32 R137, R84, 0x10, RZ ;  /* 0x0000001054897819 */ /* 0x000fe400000006ff */
[----:B------:R-:W-:Y:S01]  /*17a0*/  @P0 SHF.L.U32 R130, R120, 0x10, RZ ;  /* 0x0000001078820819 */ /* 0x000fe200000006ff */
[----:B------:R-:W-:-:S04]  /*17b0*/  FMUL.FTZ R128, R128, UR8 ;  /* 0x0000000880807c20 */ /* 0x000fc80008410000 */
[----:B------:R-:W-:-:S04]  /*17c0*/  FMUL.FTZ R137, R128, R137 ;  /* 0x0000008980897220 */ /* 0x000fc80000410000 */
[----:B------:R-:W-:-:S07]  /*17d0*/  @P0 FADD.FTZ R137, R130, R137 ;  /* 0x0000008982890221 */ /* 0x000fce0000010000 */
.L_x_1573:
[----:B------:R-:W-:Y:S05]  /*17e0*/  BSYNC B0 ;  /* 0x0000000000007941 */ /* 0x000fea0003800000 */
.L_x_1571:
[----:B------:R-:W-:Y:S04]  /*17f0*/  BSSY B0, `(.L_x_1574) ;  /* 0x0000010000007945 */ /* 0x000fe80003800000 */
[----:B------:R-:W-:Y:S05]  /*1800*/  @P3 BRA `(.L_x_1575) ;  /* 0x0000000000143947 */ /* 0x000fea0003800000 */
[----:B0-----:R-:W-:Y:S01]  /*1810*/  HFMA2.MMA R138, -RZ, RZ, 0, 0 ;  /* 0x00000000ff8a7435 */ /* 0x001fe200000001ff */
[----:B------:R-:W-:Y:S10]  /*1820*/  @!P0 BRA `(.L_x_1576) ;  /* 0x0000000000308947 */ /* 0x000ff40003800000 */
[----:B-----5:R-:W-:-:S04]  /*1830*/  PRMT R138, R120, 0x7632, R138 ;  /* 0x00007632788a7816 */ /* 0x020fc8000000008a */
[----:B------:R-:W-:Y:S01]  /*1840*/  SHF.L.U32 R138, R138, 0x10, RZ ;  /* 0x000000108a8a7819 */ /* 0x000fe200000006ff */
[----:B------:R-:W-:Y:S06]  /*1850*/  BRA `(.L_x_1576) ;  /* 0x0000000000247947 */ /* 0x000fec0003800000 */
.L_x_1575:
[----:B0----5:R-:W-:Y:S02]  /*1860*/  PRMT R128, R124, 0x7632, R128 ;  /* 0x000076327c807816 */ /* 0x021fe40000000080 */
        /* <DEDUP_REMOVED lines=8> */
.L_x_1576:
[----:B------:R-:W-:Y:S05]  /*18f0*/  BSYNC B0 ;  /* 0x0000000000007941 */ /* 0x000fea0003800000 */
.L_x_1574:
[----:B------:R-:W-:Y:S04]  /*1900*/  BSSY B0, `(.L_x_1577) ;  /* 0x000000c000007945 */ /* 0x000fe80003800000 */
[----:B------:R-:W-:Y:S05]  /*1910*/  @P3 BRA `(.L_x_1578) ;  /* 0x0000000000103947 */ /* 0x000fea0003800000 */
[----:B------:R-:W-:Y:S01]  /*1920*/  MOV R139, RZ ;  /* 0x000000ff008b7202 */ /* 0x000fe20000000f00 */
[----:B------:R-:W-:Y:S06]  /*1930*/  @!P0 BRA `(.L_x_1579) ;  /* 0x0000000000208947 */ /* 0x000fec0003800000 */
[----:B-----5:R-:W-:Y:S01]  /*1940*/  SHF.L.U32 R139, R121, 0x10, RZ ;  /* 0x00000010798b7819 */ /* 0x020fe200000006ff */
[----:B------:R-:W-:Y:S06]  /*1950*/  BRA `(.L_x_1579) ;  /* 0x0000000000187947 */ /* 0x000fec0003800000 */
.L_x_1578:
[----:B-----5:R-:W-:Y:S02]  /*1960*/  SHF.L.U32 R128, R125, 0x10, RZ ;  /* 0x000000107d807819 */ /* 0x020fe400000006ff */
[----:B------:R-:W-:Y:S02]  /*1970*/  SHF.L.U32 R139, R85, 0x10, RZ ;  /* 0x00000010558b7819 */ /* 0x000fe400000006ff */
[----:B------:R-:W-:Y:S01]  /*1980*/  @P0 SHF.L.U32 R130, R121, 0x10, RZ ;  /* 0x0000001079820819 */ /* 0x000fe200000006ff */
[----:B------:R-:W-:-:S04]  /*1990*/  FMUL.FTZ R128, R128, UR8 ;  /* 0x0000000880807c20 */ /* 0x000fc80008410000 */
[----:B------:R-:W-:-:S04]  /*19a0*/  FMUL.FTZ R139, R128, R139 ;  /* 0x0000008b808b7220 */ /* 0x000fc80000410000 */
[----:B------:R-:W-:-:S07]  /*19b0*/  @P0 FADD.FTZ R139, R130, R139 ;  /* 0x0000008b828b0221 */ /* 0x000fce0000010000 */
.L_x_1579:
[----:B------:R-:W-:Y:S05]  /*19c0*/  BSYNC B0 ;  /* 0x0000000000007941 */ /* 0x000fea0003800000 */
.L_x_1577:
[----:B------:R-:W-:Y:S04]  /*19d0*/  BSSY B0, `(.L_x_1580) ;  /* 0x0000010000007945 */ /* 0x000fe80003800000 */
[----:B------:R-:W-:Y:S05]  /*19e0*/  @P3 BRA `(.L_x_1581) ;  /* 0x0000000000143947 */ /* 0x000fea0003800000 */
[----:B------:R-:W-:Y:S01]  /*19f0*/  IMAD.MOV.U32 R140, RZ, RZ, RZ ;  /* 0x000000ffff8c7224 */ /* 0x000fe200078e00ff */
[----:B------:R-:W-:Y:S06]  /*1a00*/  @!P0 BRA `(.L_x_1582) ;  /* 0x0000000000308947 */ /* 0x000fec0003800000 */
[----:B-----5:R-:W-:-:S04]  /*1a10*/  PRMT R140, R121, 0x7632, R140 ;  /* 0x00007632798c7816 */ /* 0x020fc8000000008c */
[----:B------:R-:W-:Y:S01]  /*1a20*/  SHF.L.U32 R140, R140, 0x10, RZ ;  /* 0x000000108c8c7819 */ /* 0x000fe200000006ff */
[----:B------:R-:W-:Y:S06]  /*1a30*/  BRA `(.L_x_1582) ;  /* 0x0000000000247947 */ /* 0x000fec0003800000 */
.L_x_1581:
        /* <DEDUP_REMOVED lines=9> */
.L_x_1582:
[----:B------:R-:W-:Y:S05]  /*1ad0*/  BSYNC B0 ;  /* 0x0000000000007941 */ /* 0x000fea0003800000 */
.L_x_1580:
[----:B------:R-:W-:Y:S04]  /*1ae0*/  BSSY B0, `(.L_x_1583) ;  /* 0x000000c000007945 */ /* 0x000fe80003800000 */
[----:B------:R-:W-:Y:S05]  /*1af0*/  @P3 BRA `(.L_x_1584) ;  /* 0x0000000000103947 */ /* 0x000fea0003800000 */
[----:B------:R-:W-:Y:S01]  /*1b00*/  HFMA2.MMA R141, -RZ, RZ, 0, 0 ;  /* 0x00000000ff8d7435 */ /* 0x000fe200000001ff */
[----:B------:R-:W-:Y:S10]  /*1b10*/  @!P0 BRA `(.L_x_1585) ;  /* 0x0000000000208947 */ /* 0x000ff40003800000 */
[----:B-----5:R-:W-:Y:S01]  /*1b20*/  SHF.L.U32 R141, R122, 0x10, RZ ;  /* 0x000000107a8d7819 */ /* 0x020fe200000006ff */
[----:B------:R-:W-:Y:S06]  /*1b30*/  BRA `(.L_x_1585) ;  /* 0x0000000000187947 */ /* 0x000fec0003800000 */
.L_x_1584:
[----:B-----5:R-:W-:Y:S02]  /*1b40*/  SHF.L.U32 R128, R126, 0x10, RZ ;  /* 0x000000107e807819 */ /* 0x020fe400000006ff */
[----:B------:R-:W-:Y:S02]  /*1b50*/  SHF.L.U32 R141, R86, 0x10, RZ ;  /* 0x00000010568d7819 */ /* 0x000fe400000006ff */
[----:B------:R-:W-:Y:S01]  /*1b60*/  @P0 SHF.L.U32 R130, R122, 0x10, RZ ;  /* 0x000000107a820819 */ /* 0x000fe200000006ff */
[----:B------:R-:W-:-:S04]  /*1b70*/  FMUL.FTZ R128, R128, UR8 ;  /* 0x0000000880807c20 */ /* 0x000fc80008410000 */
[----:B------:R-:W-:-:S04]  /*1b80*/  FMUL.FTZ R141, R128, R141 ;  /* 0x0000008d808d7220 */ /* 0x000fc80000410000 */
[----:B------:R-:W-:-:S07]  /*1b90*/  @P0 FADD.FTZ R141, R130, R141 ;  /* 0x0000008d828d0221 */ /* 0x000fce0000010000 */
.L_x_1585:
[----:B------:R-:W-:Y:S05]  /*1ba0*/  BSYNC B0 ;  /* 0x0000000000007941 */ /* 0x000fea0003800000 */
.L_x_1583:
[----:B------:R-:W-:Y:S04]  /*1bb0*/  BSSY B0, `(.L_x_1586) ;  /* 0x0000010000007945 */ /* 0x000fe80003800000 */
[----:B------:R-:W-:Y:S05]  /*1bc0*/  @P3 BRA `(.L_x_1587) ;  /* 0x0000000000143947 */ /* 0x000fea0003800000 */
[----:B------:R-:W-:Y:S01]  /*1bd0*/  MOV R142, RZ ;  /* 0x000000ff008e7202 */ /* 0x000fe20000000f00 */
[----:B------:R-:W-:Y:S06]  /*1be0*/  @!P0 BRA `(.L_x_1588) ;  /* 0x0000000000308947 */ /* 0x000fec0003800000 */
[----:B-----5:R-:W-:-:S04]  /*1bf0*/  PRMT R142, R122, 0x7632, R142 ;  /* 0x000076327a8e7816 */ /* 0x020fc8000000008e */
[----:B------:R-:W-:Y:S01]  /*1c00*/  SHF.L.U32 R142, R142, 0x10, RZ ;  /* 0x000000108e8e7819 */ /* 0x000fe200000006ff */
[----:B------:R-:W-:Y:S06]  /*1c10*/  BRA `(.L_x_1588) ;  /* 0x0000000000247947 */ /* 0x000fec0003800000 */
.L_x_1587:
        /* <DEDUP_REMOVED lines=9> */
.L_x_1588:
[----:B------:R-:W-:Y:S05]  /*1cb0*/  BSYNC B0 ;  /* 0x0000000000007941 */ /* 0x000fea0003800000 */
.L_x_1586:
[----:B------:R-:W-:Y:S04]  /*1cc0*/  BSSY B0, `(.L_x_1589) ;  /* 0x000000c000007945 */ /* 0x000fe80003800000 */
[----:B------:R-:W-:Y:S05]  /*1cd0*/  @P3 BRA `(.L_x_1590) ;  /* 0x0000000000103947 */ /* 0x000fea0003800000 */
[----:B------:R-:W-:Y:S01]  /*1ce0*/  HFMA2.MMA R143, -RZ, RZ, 0, 0 ;  /* 0x00000000ff8f7435 */ /* 0x000fe200000001ff */
[----:B------:R-:W-:Y:S10]  /*1cf0*/  @!P0 BRA `(.L_x_1591) ;  /* 0x0000000000208947 */ /* 0x000ff40003800000 */
[----:B-----5:R-:W-:Y:S01]  /*1d00*/  SHF.L.U32 R143, R123, 0x10, RZ ;  /* 0x000000107b8f7819 */ /* 0x020fe200000006ff */
[----:B------:R-:W-:Y:S06]  /*1d10*/  BRA `(.L_x_1591) ;  /* 0x0000000000187947 */ /* 0x000fec0003800000 */
.L_x_1590:
[----:B-----5:R-:W-:Y:S02]  /*1d20*/  SHF.L.U32 R128, R127, 0x10, RZ ;  /* 0x000000107f807819 */ /* 0x020fe400000006ff */
[----:B------:R-:W-:Y:S02]  /*1d30*/  SHF.L.U32 R143, R87, 0x10, RZ ;  /* 0x00000010578f7819 */ /* 0x000fe400000006ff */
[----:B------:R-:W-:Y:S01]  /*1d40*/  @P0 SHF.L.U32 R130, R123, 0x10, RZ ;  /* 0x000000107b820819 */ /* 0x000fe200000006ff */
[----:B------:R-:W-:-:S04]  /*1d50*/  FMUL.FTZ R128, R128, UR8 ;  /* 0x0000000880807c20 */ /* 0x000fc80008410000 */
[----:B------:R-:W-:-:S04]  /*1d60*/  FMUL.FTZ R143, R128, R143 ;  /* 0x0000008f808f7220 */ /* 0x000fc80000410000 */
[----:B------:R-:W-:-:S07]  /*1d70*/  @P0 FADD.FTZ R143, R130, R143 ;  /* 0x0000008f828f0221 */ /* 0x000fce0000010000 */
.L_x_1591:
[----:B------:R-:W-:Y:S05]  /*1d80*/  BSYNC B0 ;  /* 0x0000000000007941 */ /* 0x000fea0003800000 */
.L_x_1589:
[----:B------:R-:W-:Y:S04]  /*1d90*/  BSSY B0, `(.L_x_1592) ;  /* 0x0000010000007945 */ /* 0x000fe80003800000 */
[----:B------:R-:W-:Y:S05]  /*1da0*/  @P3 BRA `(.L_x_1593) ;  /* 0x0000000000143947 */ /* 0x000fea0003800000 */
[----:B------:R-:W-:Y:S01]  /*1db0*/  MOV R144, RZ ;  /* 0x000000ff00907202 */ /* 0x000fe20000000f00 */
[----:B------:R-:W-:Y:S06]  /*1dc0*/  @!P0 BRA `(.L_x_1594) ;  /* 0x0000000000308947 */ /* 0x000fec0003800000 */
[----:B-----5:R-:W-:-:S05]  /*1dd0*/  PRMT R144, R123, 0x7632, R144 ;  /* 0x000076327b907816 */ /* 0x020fca0000000090 */
[----:B------:R-:W-:Y:S01]  /*1de0*/  IMAD.U32 R144, R144, 0x10000, RZ ;  /* 0x0001000090907824 */ /* 0x000fe200078e00ff */
[----:B------:R-:W-:Y:S06]  /*1df0*/  BRA `(.L_x_1594) ;  /* 0x0000000000247947 */ /* 0x000fec0003800000 */
.L_x_1593:
        /* <DEDUP_REMOVED lines=9> */
.L_x_1594:
[----:B------:R-:W-:Y:S05]  /*1e90*/  BSYNC B0 ;  /* 0x0000000000007941 */ /* 0x000fea0003800000 */
.L_x_1592:
        /* <DEDUP_REMOVED lines=20> */
.L_x_1596:
[----:B--2--5:R-:W-:Y:S02]  /*1fe0*/  SHF.L.U32 R128, R124, 0x10, RZ ;  /* 0x000000107c807819 */ /* 0x024fe400000006ff */
[----:B------:R-:W-:Y:S02]  /*1ff0*/  SHF.L.U32 R145, R88, 0x10, RZ ;  /* 0x0000001058917819 */ /* 0x000fe400000006ff */
[----:B------:R-:W-:Y:S01]  /*2000*/  @P0 SHF.L.U32 R130, R120, 0x10, RZ ;  /* 0x0000001078820819 */ /* 0x000fe200000006ff */
[----:B------:R-:W-:-:S04]  /*2010*/  FMUL.FTZ R128, R128, UR8 ;  /* 0x0000000880807c20 */ /* 0x000fc80008410000 */
[----:B------:R-:W-:-:S04]  /*2020*/  FMUL.FTZ R145, R128, R145 ;  /* 0x0000009180917220 */ /* 0x000fc80000410000 */
[----:B------:R-:W-:-:S07]  /*2030*/  @P0 FADD.FTZ R145, R130, R145 ;  /* 0x0000009182910221 */ /* 0x000fce0000010000 */
.L_x_1597:
[----:B------:R-:W-:Y:S05]  /*2040*/  BSYNC B0 ;  /* 0x0000000000007941 */ /* 0x000fea0003800000 */
.L_x_1595:
[----:B------:R-:W-:Y:S04]  /*2050*/  BSSY B0, `(.L_x_1598) ;  /* 0x0000010000007945 */ /* 0x000fe80003800000 */
[----:B------:R-:W-:Y:S05]  /*2060*/  @P3 BRA `(.L_x_1599) ;  /* 0x0000000000143947 */ /* 0x000fea0003800000 */
[----:B--2---:R-:W-:Y:S01]  /*2070*/  MOV R146, RZ ;  /* 0x000000ff00927202 */ /* 0x004fe20000000f00 */
[----:B------:R-:W-:Y:S06]  /*2080*/  @!P0 BRA `(.L_x_1600) ;  /* 0x0000000000308947 */ /* 0x000fec0003800000 */
[----:B-----5:R-:W-:-:S04]  /*2090*/  PRMT R146, R120, 0x7632, R146 ;  /* 0x0000763278927816 */ /* 0x020fc80000000092 */
[----:B------:R-:W-:Y:S01]  /*20a0*/  SHF.L.U32 R146, R146, 0x10, RZ ;  /* 0x0000001092927819 */ /* 0x000fe200000006ff */
[----:B------:R-:W-:Y:S06]  /*20b0*/  BRA `(.L_x_1600) ;  /* 0x0000000000247947 */ /* 0x000fec0003800000 */
.L_x_1599:
[----:B--2--5:R-:W-:Y:S02]  /*20c0*/  PRMT R128, R124, 0x7632, R128 ;  /* 0x000076327c807816 */ /* 0x024fe40000000080 */
        /* <DEDUP_REMOVED lines=8> */
.L_x_1600:
[----:B------:R-:W-:Y:S05]  /*2150*/  BSYNC B0 ;  /* 0x0000000000007941 */ /* 0x000fea0003800000 */
.L_x_1598:
[----:B------:R-:W-:Y:S04]  /*2160*/  BSSY B0, `(.L_x_1601) ;  /* 0x000000c000007945 */ /* 0x000fe80003800000 */
[----:B------:R-:W-:Y:S05]  /*2170*/  @P3 BRA `(.L_x_1602) ;  /* 0x0000000000103947 */ /* 0x000fea0003800000 */
[----:B------:R-:W-:Y:S01]  /*2180*/  HFMA2.MMA R147, -RZ, RZ, 0, 0 ;  /* 0x00000000ff937435 */ /* 0x000fe200000001ff */
[----:B------:R-:W-:Y:S10]  /*2190*/  @!P0 BRA `(.L_x_1603) ;  /* 0x0000000000208947 */ /* 0x000ff40003800000 */
[----:B-----5:R-:W-:Y:S01]  /*21a0*/  SHF.L.U32 R147, R121, 0x10, RZ ;  /* 0x0000001079937819 */ /* 0x020fe200000006ff */
[----:B------:R-:W-:Y:S06]  /*21b0*/  BRA `(.L_x_1603) ;  /* 0x0000000000187947 */ /* 0x000fec0003800000 */
.L_x_1602:
[----:B-----5:R-:W-:Y:S02]  /*21c0*/  SHF.L.U32 R128, R125, 0x10, RZ ;  /* 0x000000107d807819 */ /* 0x020fe400000006ff */
[----:B------:R-:W-:Y:S02]  /*21d0*/  SHF.L.U32 R147, R89, 0x10, RZ ;  /* 0x0000001059937819 */ /* 0x000fe400000006ff */
[----:B------:R-:W-:Y:S01]  /*21e0*/  @P0 SHF.L.U32 R130, R121, 0x10, RZ ;  /* 0x0000001079820819 */ /* 0x000fe200000006ff */
[----:B------:R-:W-:-:S04]  /*21f0*/  FMUL.FTZ R128, R128, UR8 ;  /* 0x0000000880807c20 */ /* 0x000fc80008410000 */
[----:B------:R-:W-:-:S04]  /*2200*/  FMUL.FTZ R147, R128, R147 ;  /* 0x0000009380937220 */ /* 0x000fc80000410000 */
[----:B------:R-:W-:-:S07]  /*2210*/  @P0 FADD.FTZ R147, R130, R147 ;  /* 0x0000009382930221 */ /* 0x000fce0000010000 */
.L_x_1603:
[----:B------:R-:W-:Y:S05]  /*2220*/  BSYNC B0 ;  /* 0x0000000000007941 */ /* 0x000fea0003800000 */
.L_x_1601:
[----:B------:R-:W-:Y:S04]  /*2230*/  BSSY B0, `(.L_x_1604) ;  /* 0x0000010000007945 */ /* 0x000fe80003800000 */
[----:B------:R-:W-:Y:S05]  /*2240*/  @P3 BRA `(.L_x_1605) ;  /* 0x0000000000143947 */ /* 0x000fea0003800000 */
[----:B------:R-:W-:Y:S01]  /*2250*/  IMAD.MOV.U32 R148, RZ, RZ, RZ ;  /* 0x000000ffff947224 */ /* 0x000fe200078e00ff */
[----:B------:R-:W-:Y:S06]  /*2260*/  @!P0 BRA `(.L_x_1606) ;  /* 0x0000000000308947 */ /* 0x000fec0003800000 */
[----:B-----5:R-:W-:-:S04]  /*2270*/  PRMT R148, R121, 0x7632, R148 ;  /* 0x0000763279947816 */ /* 0x020fc80000000094 */
[----:B------:R-:W-:Y:S01]  /*2280*/  SHF.L.U32 R148, R148, 0x10, RZ ;  /* 0x0000001094947819 */ /* 0x000fe200000006ff */
[----:B------:R-:W-:Y:S06]  /*2290*/  BRA `(.L_x_1606) ;  /* 0x0000000000247947 */ /* 0x000fec0003800000 */
.L_x_1605:
        /* <DEDUP_REMOVED lines=9> */
.L_x_1606:
[----:B------:R-:W-:Y:S05]  /*2330*/  BSYNC B0 ;  /* 0x0000000000007941 */ /* 0x000fea0003800000 */
.L_x_1604:
[----:B------:R-:W-:Y:S04]  /*2340*/  BSSY B0, `(.L_x_1607) ;  /* 0x000000c000007945 */ /* 0x000fe80003800000 */
[----:B------:R-:W-:Y:S05]  /*2350*/  @P3 BRA `(.L_x_1608) ;  /* 0x0000000000103947 */ /* 0x000fea0003800000 */
[----:B------:R-:W-:Y:S01]  /*2360*/  MOV R149, RZ ;  /* 0x000000ff00957202 */ /* 0x000fe20000000f00 */
[----:B------:R-:W-:Y:S06]  /*2370*/  @!P0 BRA `(.L_x_1609) ;  /* 0x0000000000208947 */ /* 0x000fec0003800000 */
[----:B-----5:R-:W-:Y:S01]  /*2380*/  SHF.L.U32 R149, R122, 0x10, RZ ;  /* 0x000000107a957819 */ /* 0x020fe200000006ff */
[----:B------:R-:W-:Y:S06]  /*2390*/  BRA `(.L_x_1609) ;  /* 0x0000000000187947 */ /* 0x000fec0003800000 */
.L_x_1608:
[----:B-----5:R-:W-:Y:S02]  /*23a0*/  SHF.L.U32 R128, R126, 0x10, RZ ;  /* 0x000000107e807819 */ /* 0x020fe400000006ff */
[----:B------:R-:W-:Y:S02]  /*23b0*/  SHF.L.U32 R149, R90, 0x10, RZ ;  /* 0x000000105a957819 */ /* 0x000fe400000006ff */
[----:B------:R-:W-:Y:S01]  /*23c0*/  @P0 SHF.L.U32 R130, R122, 0x10, RZ ;  /* 0x000000107a820819 */ /* 0x000fe200000006ff */
[----:B------:R-:W-:-:S04]  /*23d0*/  FMUL.FTZ R128, R128, UR8 ;  /* 0x0000000880807c20 */ /* 0x000fc80008410000 */
[----:B------:R-:W-:-:S04]  /*23e0*/  FMUL.FTZ R149, R128, R149 ;  /* 0x0000009580957220 */ /* 0x000fc80000410000 */
[----:B------:R-:W-:-:S07]  /*23f0*/  @P0 FADD.FTZ R149, R130, R149 ;  /* 0x0000009582950221 */ /* 0x000fce0000010000 */
.L_x_1609:
[----:B------:R-:W-:Y:S05]  /*2400*/  BSYNC B0 ;  /* 0x0000000000007941 */ /* 0x000fea0003800000 */
.L_x_1607:
[----:B------:R-:W-:Y:S04]  /*2410*/  BSSY B0, `(.L_x_1610) ;  /* 0x0000010000007945 */ /* 0x000fe80003800000 */
[----:B------:R-:W-:Y:S05]  /*2420*/  @P3 BRA `(.L_x_1611) ;  /* 0x0000000000143947 */ /* 0x000fea0003800000 */
[----:B------:R-:W-:Y:S01]  /*2430*/  HFMA2.MMA R150, -RZ, RZ, 0, 0 ;  /* 0x00000000ff967435 */ /* 0x000fe200000001ff */
[----:B------:R-:W-:Y:S10]  /*2440*/  @!P0 BRA `(.L_x_1612) ;  /* 0x0000000000308947 */ /* 0x000ff40003800000 */
[----:B-----5:R-:W-:-:S04]  /*2450*/  PRMT R150, R122, 0x7632, R150 ;  /* 0x000076327a967816 */ /* 0x020fc80000000096 */
[----:B------:R-:W-:Y:S01]  /*2460*/  SHF.L.U32 R150, R150, 0x10, RZ ;  /* 0x0000001096967819 */ /* 0x000fe200000006ff */
[----:B------:R-:W-:Y:S06]  /*2470*/  BRA `(.L_x_1612) ;  /* 0x0000000000247947 */ /* 0x000fec0003800000 */
.L_x_1611:
        /* <DEDUP_REMOVED lines=9> */
.L_x_1612:
[----:B------:R-:W-:Y:S05]  /*2510*/  BSYNC B0 ;  /* 0x0000000000007941 */ /* 0x000fea0003800000 */
.L_x_1610:
[----:B------:R-:W-:Y:S04]  /*2520*/  BSSY B0, `(.L_x_1613) ;  /* 0x000000c000007945 */ /* 0x000fe80003800000 */
[----:B------:R-:W-:Y:S05]  /*2530*/  @P3 BRA `(.L_x_1614) ;  /* 0x0000000000103947 */ /* 0x000fea0003800000 */
[----:B------:R-:W-:Y:S01]  /*2540*/  MOV R151, RZ ;  /* 0x000000ff00977202 */ /* 0x000fe20000000f00 */
[----:B------:R-:W-:Y:S06]  /*2550*/  @!P0 BRA `(.L_x_1615) ;  /* 0x0000000000208947 */ /* 0x000fec0003800000 */
[----:B-----5:R-:W-:Y:S01]  /*2560*/  SHF.L.U32 R151, R123, 0x10, RZ ;  /* 0x000000107b977819 */ /* 0x020fe200000006ff */
[----:B------:R-:W-:Y:S06]  /*2570*/  BRA `(.L_x_1615) ;  /* 0x0000000000187947 */ /* 0x000fec0003800000 */
.L_x_1614:
[----:B-----5:R-:W-:Y:S02]  /*2580*/  SHF.L.U32 R128, R127, 0x10, RZ ;  /* 0x000000107f807819 */ /* 0x020fe400000006ff */
[----:B------:R-:W-:Y:S02]  /*2590*/  SHF.L.U32 R151, R91, 0x10, RZ ;  /* 0x000000105b977819 */ /* 0x000fe400000006ff */
[----:B------:R-:W-:Y:S01]  /*25a0*/  @P0 SHF.L.U32 R130, R123, 0x10, RZ ;  /* 0x000000107b820819 */ /* 0x000fe200000006ff */
[----:B------:R-:W-:-:S04]  /*25b0*/  FMUL.FTZ R128, R128, UR8 ;  /* 0x0000000880807c20 */ /* 0x000fc80008410000 */
[----:B------:R-:W-:-:S04]  /*25c0*/  FMUL.FTZ R151, R128, R151 ;  /* 0x0000009780977220 */ /* 0x000fc80000410000 */
[----:B------:R-:W-:-:S07]  /*25d0*/  @P0 FADD.FTZ R151, R130, R151 ;  /* 0x0000009782970221 */ /* 0x000fce0000010000 */
.L_x_1615:
[----:B------:R-:W-:Y:S05]  /*25e0*/  BSYNC B0 ;  /* 0x0000000000007941 */ /* 0x000fea0003800000 */
.L_x_1613:
[----:B------:R-:W-:Y:S04]  /*25f0*/  BSSY B0, `(.L_x_1616) ;  /* 0x0000010000007945 */ /* 0x000fe80003800000 */
[----:B------:R-:W-:Y:S05]  /*2600*/  @P3 BRA `(.L_x_1617) ;  /* 0x0000000000143947 */ /* 0x000fea0003800000 */
[----:B------:R-:W-:Y:S01]  /*2610*/  HFMA2.MMA R152, -RZ, RZ, 0, 0 ;  /* 0x00000000ff987435 */ /* 0x000fe200000001ff */
[----:B------:R-:W-:Y:S10]  /*2620*/  @!P0 BRA `(.L_x_1618) ;  /* 0x0000000000308947 */ /* 0x000ff40003800000 */
[----:B-----5:R-:W-:-:S05]  /*2630*/  PRMT R152, R123, 0x7632, R152 ;  /* 0x000076327b987816 */ /* 0x020fca0000000098 */
[----:B------:R-:W-:Y:S01]  /*2640*/  IMAD.U32 R152, R152, 0x10000, RZ ;  /* 0x0001000098987824 */ /* 0x000fe200078e00ff */
[----:B------:R-:W-:Y:S06]  /*2650*/  BRA `(.L_x_1618) ;  /* 0x0000000000247947 */ /* 0x000fec0003800000 */
.L_x_1617:
        /* <DEDUP_REMOVED lines=9> */
.L_x_1618:
[----:B------:R-:W-:Y:S05]  /*26f0*/  BSYNC B0 ;  /* 0x0000000000007941 */ /* 0x000fea0003800000 */
.L_x_1616:
        /* <DEDUP_REMOVED lines=20> */
.L_x_1620:
[----:B--2--5:R-:W-:Y:S02]  /*2840*/  SHF.L.U32 R128, R124, 0x10, RZ ;  /* 0x000000107c807819 */ /* 0x024fe400000006ff */
[----:B------:R-:W-:Y:S02]  /*2850*/  SHF.L.U32 R153, R92, 0x10, RZ ;  /* 0x000000105c997819 */ /* 0x000fe400000006ff */
[----:B------:R-:W-:Y:S01]  /*2860*/  @P0 SHF.L.U32 R130, R120, 0x10, RZ ;  /* 0x0000001078820819 */ /* 0x000fe200000006ff */
[----:B------:R-:W-:-:S04]  /*2870*/  FMUL.FTZ R128, R128, UR8 ;  /* 0x0000000880807c20 */ /* 0x000fc80008410000 */
[----:B------:R-:W-:-:S04]  /*2880*/  FMUL.FTZ R153, R128, R153 ;  /* 0x0000009980997220 */ /* 0x000fc80000410000 */
[----:B------:R-:W-:-:S07]  /*2890*/  @P0 FADD.FTZ R153, R130, R153 ;  /* 0x0000009982990221 */ /* 0x000fce0000010000 */
.L_x_1621:
[----:B------:R-:W-:Y:S05]  /*28a0*/  BSYNC B0 ;  /* 0x0000000000007941 */ /* 0x000fea0003800000 */
.L_x_1619:
[----:B------:R-:W-:Y:S04]  /*28b0*/  BSSY B0, `(.L_x_1622) ;  /* 0x0000010000007945 */ /* 0x000fe80003800000 */
[----:B------:R-:W-:Y:S05]  /*28c0*/  @P3 BRA `(.L_x_1623) ;  /* 0x0000000000143947 */ /* 0x000fea0003800000 */
[----:B--2---:R-:W-:Y:S01]  /*28d0*/  HFMA2.MMA R154, -RZ, RZ, 0, 0 ;  /* 0x00000000ff9a7435 */ /* 0x004fe200000001ff */
[----:B------:R-:W-:Y:S10]  /*28e0*/  @!P0 BRA `(.L_x_1624) ;  /* 0x0000000000308947 */ /* 0x000ff40003800000 */
[----:B-----5:R-:W-:-:S04]  /*28f0*/  PRMT R154, R120, 0x7632, R154 ;  /* 0x00007632789a7816 */ /* 0x020fc8000000009a */
[----:B------:R-:W-:Y:S01]  /*2900*/  SHF.L.U32 R154, R154, 0x10, RZ ;  /* 0x000000109a9a7819 */ /* 0x000fe200000006ff */
[----:B------:R-:W-:Y:S06]  /*2910*/  BRA `(.L_x_1624) ;  /* 0x0000000000247947 */ /* 0x000fec0003800000 */
.L_x_1623:
        /* <DEDUP_REMOVED lines=9> */
.L_x_1624:
[----:B------:R-:W-:Y:S05]  /*29b0*/  BSYNC B0 ;  /* 0x0000000000007941 */ /* 0x000fea0003800000 */
.L_x_1622:
[----:B------:R-:W-:Y:S04]  /*29c0*/  BSSY B0, `(.L_x_1625) ;  /* 0x000000c000007945 */ /* 0x000fe80003800000 */
[----:B------:R-:W-:Y:S05]  /*29d0*/  @P3 BRA `(.L_x_1626) ;  /* 0x0000000000103947 */ /* 0x000fea0003800000 */
[----:B------:R-:W-:Y:S01]  /*29e0*/  MOV R155, RZ ;  /* 0x000000ff009b7202 */ /* 0x000fe20000000f00 */
[----:B------:R-:W-:Y:S06]  /*29f0*/  @!P0 BRA `(.L_x_1627) ;  /* 0x0000000000208947 */ /* 0x000fec0003800000 */
[----:B-----5:R-:W-:Y:S01]  /*2a00*/  SHF.L.U32 R155, R121, 0x10, RZ ;  /* 0x00000010799b7819 */ /* 0x020fe200000006ff */
[----:B------:R-:W-:Y:S06]  /*2a10*/  BRA `(.L_x_1627) ;  /* 0x0000000000187947 */ /* 0x000fec0003800000 */
.L_x_1626:
[----:B-----5:R-:W-:Y:S02]  /*2a20*/  SHF.L.U32 R128, R125, 0x10, RZ ;  /* 0x000000107d807819 */ /* 0x020fe400000006ff */
[----:B------:R-:W-:Y:S02]  /*2a30*/  SHF.L.U32 R155, R93, 0x10, RZ ;  /* 0x000000105d9b7819 */ /* 0x000fe400000006ff */
[----:B------:R-:W-:Y:S01]  /*2a40*/  @P0 SHF.L.U32 R130, R121, 0x10, RZ ;  /* 0x0000001079820819 */ /* 0x000fe200000006ff */
[----:B------:R-:W-:-:S04]  /*2a50*/  FMUL.FTZ R128, R128, UR8 ;  /* 0x0000000880807c20 */ /* 0x000fc80008410000 */
[----:B------:R-:W-:-:S04]  /*2a60*/  FMUL.FTZ R155, R128, R155 ;  /* 0x0000009b809b7220 */ /* 0x000fc80000410000 */
[----:B------:R-:W-:-:S07]  /*2a70*/  @P0 FADD.FTZ R155, R130, R155 ;  /* 0x0000009b829b0221 */ /* 0x000fce0000010000 */
.L_x_1627:
[----:B------:R-:W-:Y:S05]  /*2a80*/  BSYNC B0 ;  /* 0x0000000000007941 */ /* 0x000fea0003800000 */
.L_x_1625:
[----:B------:R-:W-:Y:S04]  /*2a90*/  BSSY B0, `(.L_x_1628) ;  /* 0x0000010000007945 */ /* 0x000fe80003800000 */
[----:B------:R-:W-:Y:S05]  /*2aa0*/  @P3 BRA `(.L_x_1629) ;  /* 0x0000000000143947 */ /* 0x000fea0003800000 */
[----:B------:R-:W-:Y:S01]  /*2ab0*/  IMAD.MOV.U32 R156, RZ, RZ, RZ ;  /* 0x000000ffff9c7224 */ /* 0x000fe200078e00ff */
[----:B------:R-:W-:Y:S06]  /*2ac0*/  @!P0 BRA `(.L_x_1630) ;  /* 0x0000000000308947 */ /* 0x000fec0003800000 */
[----:B-----5:R-:W-:-:S04]  /*2ad0*/  PRMT R156, R121, 0x7632, R156 ;  /* 0x00007632799c7816 */ /* 0x020fc8000000009c */
[----:B------:R-:W-:Y:S01]  /*2ae0*/  SHF.L.U32 R156, R156, 0x10, RZ ;  /* 0x000000109c9c7819 */ /* 0x000fe200000006ff */
[----:B------:R-:W-:Y:S06]  /*2af0*/  BRA `(.L_x_1630) ;  /* 0x0000000000247947 */ /* 0x000fec0003800000 */
.L_x_1629:
        /* <DEDUP_REMOVED lines=9> */
.L_x_1630:
[----:B------:R-:W-:Y:S05]  /*2b90*/  BSYNC B0 ;  /* 0x0000000000007941 */ /* 0x000fea0003800000 */
.L_x_1628:
[----:B------:R-:W-:Y:S04]  /*2ba0*/  BSSY B0, `(.L_x_1631) ;  /* 0x000000c000007945 */ /* 0x000fe80003800000 */
[----:B------:R-:W-:Y:S05]  /*2bb0*/  @P3 BRA `(.L_x_1632) ;  /* 0x0000000000103947 */ /* 0x000fea0003800000 */
[----:B------:R-:W-:Y:S01]  /*2bc0*/  HFMA2.MMA R157, -RZ, RZ, 0, 0 ;  /* 0x00000000ff9d7435 */ /* 0x000fe200000001ff */
[----:B------:R-:W-:Y:S10]  /*2bd0*/  @!P0 BRA `(.L_x_1633) ;  /* 0x0000000000208947 */ /* 0x000ff40003800000 */
[----:B-----5:R-:W-:Y:S01]  /*2be0*/  SHF.L.U32 R157, R122, 0x10, RZ ;  /* 0x000000107a9d7819 */ /* 0x020fe200000006ff */
[----:B------:R-:W-:Y:S06]  /*2bf0*/  BRA `(.L_x_1633) ;  /* 0x0000000000187947 */ /* 0x000fec0003800000 */
.L_x_1632:
[----:B-----5:R-:W-:Y:S02]  /*2c00*/  SHF.L.U32 R128, R126, 0x10, RZ ;  /* 0x000000107e807819 */ /* 0x020fe400000006ff */
[----:B------:R-:W-:Y:S02]  /*2c10*/  SHF.L.U32 R157, R94, 0x10, RZ ;  /* 0x000000105e9d7819 */ /* 0x000fe400000006ff */
[----:B------:R-:W-:Y:S01]  /*2c20*/  @P0 SHF.L.U32 R130, R122, 0x10, RZ ;  /* 0x000000107a820819 */ /* 0x000fe200000006ff */
[----:B------:R-:W-:-:S04]  /*2c30*/  FMUL.FTZ R128, R128, UR8 ;  /* 0x0000000880807c20 */ /* 0x000fc80008410000 */
[----:B------:R-:W-:-:S04]  /*2c40*/  FMUL.FTZ R157, R128, R157 ;  /* 0x0000009d809d7220 */ /* 0x000fc80000410000 */
[----:B------:R-:W-:-:S07]  /*2c50*/  @P0 FADD.FTZ R157, R130, R157 ;  /* 0x0000009d829d0221 */ /* 0x000fce0000010000 */
.L_x_1633:
[----:B------:R-:W-:Y:S05]  /*2c60*/  BSYNC B0 ;  /* 0x0000000000007941 */ /* 0x000fea0003800000 */
.L_x_1631:
[----:B------:R-:W-:Y:S04]  /*2c70*/  BSSY B0, `(.L_x_1634) ;  /* 0x0000010000007945 */ /* 0x000fe80003800000 */
[----:B------:R-:W-:Y:S05]  /*2c80*/  @P3 BRA `(.L_x_1635) ;  /* 0x0000000000143947 */ /* 0x000fea0003800000 */
[----:B------:R-:W-:Y:S01]  /*2c90*/  MOV R158, RZ ;  /* 0x000000ff009e7202 */ /* 0x000fe20000000f00 */
[----:B------:R-:W-:Y:S06]  /*2ca0*/  @!P0 BRA `(.L_x_1636) ;  /* 0x0000000000308947 */ /* 0x000fec0003800000 */
[----:B-----5:R-:W-:-:S04]  /*2cb0*/  PRMT R158, R122, 0x7632, R158 ;  /* 0x000076327a9e7816 */ /* 0x020fc8000000009e */
[----:B------:R-:W-:Y:S01]  /*2cc0*/  SHF.L.U32 R158, R158, 0x10, RZ ;  /* 0x000000109e9e7819 */ /* 0x000fe200000006ff */
[----:B------:R-:W-:Y:S06]  /*2cd0*/  BRA `(.L_x_1636) ;  /* 0x0000000000247947 */ /* 0x000fec0003800000 */
.L_x_1635:
        /* <DEDUP_REMOVED lines=9> */
.L_x_1636:
[----:B------:R-:W-:Y:S05]  /*2d70*/  BSYNC B0 ;  /* 0x0000000000007941 */ /* 0x000fea0003800000 */
.L_x_1634:
[----:B------:R-:W-:Y:S04]  /*2d80*/  BSSY B0, `(.L_x_1637) ;  /* 0x000000c000007945 */ /* 0x000fe80003800000 */
[----:B------:R-:W-:Y:S05]  /*2d90*/  @P3 BRA `(.L_x_1638) ;  /* 0x0000000000103947 */ /* 0x000fea0003800000 */
[----:B------:R-:W-:Y:S01]  /*2da0*/  HFMA2.MMA R159, -RZ, RZ, 0, 0 ;  /* 0x00000000ff9f7435 */ /* 0x000fe200000001ff */
[----:B------:R-:W-:Y:S10]  /*2db0*/  @!P0 BRA `(.L_x_1639) ;  /* 0x0000000000208947 */ /* 0x000ff40003800000 */
[----:B-----5:R-:W-:Y:S01]  /*2dc0*/  SHF.L.U32 R159, R123, 0x10, RZ ;  /* 0x000000107b9f7819 */ /* 0x020fe200000006ff */
[----:B------:R-:W-:Y:S06]  /*2dd0*/  BRA `(.L_x_1639) ;  /* 0x0000000000187947 */ /* 0x000fec0003800000 */
.L_x_1638:
[----:B-----5:R-:W-:Y:S02]  /*2de0*/  SHF.L.U32 R128, R127, 0x10, RZ ;  /* 0x000000107f807819 */ /* 0x020fe400000006ff */
[----:B------:R-:W-:Y:S02]  /*2df0*/  SHF.L.U32 R159, R95, 0x10, RZ ;  /* 0x000000105f9f7819 */ /* 0x000fe400000006ff */
[----:B------:R-:W-:Y:S01]  /*2e00*/  @P0 SHF.L.U32 R130, R123, 0x10, RZ ;  /* 0x000000107b820819 */ /* 0x000fe200000006ff */
[----:B------:R-:W-:-:S04]  /*2e10*/  FMUL.FTZ R128, R128, UR8 ;  /* 0x0000000880807c20 */ /* 0x000fc80008410000 */
[----:B------:R-:W-:-:S04]  /*2e20*/  FMUL.FTZ R159, R128, R159 ;  /* 0x0000009f809f7220 */ /* 0x000fc80000410000 */
[----:B------:R-:W-:-:S07]  /*2e30*/  @P0 FADD.FTZ R159, R130, R159 ;  /* 0x0000009f829f0221 */ /* 0x000fce0000010000 */
.L_x_1639:
[----:B------:R-:W-:Y:S05]  /*2e40*/  BSYNC B0 ;  /* 0x0000000000007941 */ /* 0x000fea0003800000 */
.L_x_1637:
[----:B------:R-:W-:Y:S04]  /*2e50*/  BSSY B0, `(.L_x_1640) ;  /* 0x0000010000007945 */ /* 0x000fe80003800000 */
[----:B------:R-:W-:Y:S05]  /*2e60*/  @P3 BRA `(.L_x_1641) ;  /* 0x0000000000143947 */ /* 0x000fea0003800000 */
[----:B------:R-:W-:Y:S01]  /*2e70*/  MOV R160, RZ ;  /* 0x000000ff00a07202 */ /* 0x000fe20000000f00 */
[----:B------:R-:W-:Y:S06]  /*2e80*/  @!P0 BRA `(.L_x_1642) ;  /* 0x0000000000308947 */ /* 0x000fec0003800000 */
[----:B-----5:R-:W-:-:S05]  /*2e90*/  PRMT R160, R123, 0x7632, R160 ;  /* 0x000076327ba07816 */ /* 0x020fca00000000a0 */
[----:B------:R-:W-:Y:S01]  /*2ea0*/  IMAD.U32 R160, R160, 0x10000, RZ ;  /* 0x00010000a0a07824 */ /* 0x000fe200078e00ff */
[----:B------:R-:W-:Y:S06]  /*2eb0*/  BRA `(.L_x_1642) ;  /* 0x0000000000247947 */ /* 0x000fec0003800000 */
.L_x_1641:
        /* <DEDUP_REMOVED lines=9> */
.L_x_1642:
[----:B------:R-:W-:Y:S05]  /*2f50*/  BSYNC B0 ;  /* 0x0000000000007941 */ /* 0x000fea0003800000 */
.L_x_1640:
        /* <DEDUP_REMOVED lines=20> */
.L_x_1644:
[----:B--2--5:R-:W-:Y:S02]  /*30a0*/  SHF.L.U32 R128, R124, 0x10, RZ ;  /* 0x000000107c807819 */ /* 0x024fe400000006ff */
[----:B------:R-:W-:Y:S02]  /*30b0*/  SHF.L.U32 R163, R96, 0x10, RZ ;  /* 0x0000001060a37819 */ /* 0x000fe400000006ff */
[----:B------:R-:W-:Y:S01]  /*30c0*/  @P0 SHF.L.U32 R130, R120, 0x10, RZ ;  /* 0x0000001078820819 */ /* 0x000fe200000006ff */
[----:B------:R-:W-:-:S04]  /*30d0*/  FMUL.FTZ R128, R128, UR8 ;  /* 0x0000000880807c20 */ /* 0x000fc80008410000 */
[----:B------:R-:W-:-:S04]  /*30e0*/  FMUL.FTZ R163, R128, R163 ;  /* 0x000000a380a37220 */ /* 0x000fc80000410000 */
[----:B------:R-:W-:-:S07]  /*30f0*/  @P0 FADD.FTZ R163, R130, R163 ;  /* 0x000000a382a30221 */ /* 0x000fce0000010000 */
.L_x_1645:
[----:B------:R-:W-:Y:S05]  /*3100*/  BSYNC B0 ;  /* 0x0000000000007941 */ /* 0x000fea0003800000 */
.L_x_1643:
[----:B------:R-:W-:Y:S04]  /*3110*/  BSSY B0, `(.L_x_1646) ;  /* 0x0000010000007945 */ /* 0x000fe80003800000 */
[----:B------:R-:W-:Y:S05]  /*3120*/  @P3 BRA `(.L_x_1647) ;  /* 0x0000000000143947 */ /* 0x000fea0003800000 */
[----:B--2---:R-:W-:Y:S01]  /*3130*/  MOV R164, RZ ;  /* 0x000000ff00a47202 */ /* 0x004fe20000000f00 */
[----:B------:R-:W-:Y:S06]  /*3140*/  @!P0 BRA `(.L_x_1648) ;  /* 0x0000000000308947 */ /* 0x000fec0003800000 */
[----:B-----5:R-:W-:-:S04]  /*3150*/  PRMT R164, R120, 0x7632, R164 ;  /* 0x0000763278a47816 */ /* 0x020fc800000000a4 */
[----:B------:R-:W-:Y:S01]  /*3160*/  SHF.L.U32 R164, R164, 0x10, RZ ;  /* 0x00000010a4a47819 */ /* 0x000fe200000006ff */
[----:B------:R-:W-:Y:S06]  /*3170*/  BRA `(.L_x_1648) ;  /* 0x0000000000247947 */ /* 0x000fec0003800000 */
.L_x_1647:
        /* <DEDUP_REMOVED lines=9> */
.L_x_1648:
[----:B------:R-:W-:Y:S05]  /*3210*/  BSYNC B0 ;  /* 0x0000000000007941 */ /* 0x000fea0003800000 */
.L_x_1646:
[----:B------:R-:W-:Y:S04]  /*3220*/  BSSY B0, `(.L_x_1649) ;  /* 0x000000c000007945 */ /* 0x000fe80003800000 */
[----:B------:R-:W-:Y:S05]  /*3230*/  @P3 BRA `(.L_x_1650) ;  /* 0x0000000000103947 */ /* 0x000fea0003800000 */
[----:B------:R-:W-:Y:S01]  /*3240*/  HFMA2.MMA R165, -RZ, RZ, 0, 0 ;  /* 0x00000000ffa57435 */ /* 0x000fe200000001ff */
[----:B------:R-:W-:Y:S10]  /*3250*/  @!P0 BRA `(.L_x_1651) ;  /* 0x0000000000208947 */ /* 0x000ff40003800000 */
[----:B-----5:R-:W-:Y:S01]  /*3260*/  SHF.L.U32 R165, R121, 0x10, RZ ;  /* 0x0000001079a57819 */ /* 0x020fe200000006ff */
[----:B------:R-:W-:Y:S06]  /*3270*/  BRA `(.L_x_1651) ;  /* 0x0000000000187947 */ /* 0x000fec0003800000 */
.L_x_1650:
[----:B-----5:R-:W-:Y:S02]  /*3280*/  SHF.L.U32 R128, R125, 0x10, RZ ;  /* 0x000000107d807819 */ /* 0x020fe400000006ff */
[----:B------:R-:W-:Y:S02]  /*3290*/  SHF.L.U32 R165, R97, 0x10, RZ ;  /* 0x0000001061a57819 */ /* 0x000fe400000006ff */
[----:B------:R-:W-:Y:S01]  /*32a0*/  @P0 SHF.L.U32 R130, R121, 0x10, RZ ;  /* 0x0000001079820819 */ /* 0x000fe200000006ff */
[----:B------:R-:W-:-:S04]  /*32b0*/  FMUL.FTZ R128, R128, UR8 ;  /* 0x0000000880807c20 */ /* 0x000fc80008410000 */
[----:B------:R-:W-:-:S04]  /*32c0*/  FMUL.FTZ R165, R128, R165 ;  /* 0x000000a580a57220 */ /* 0x000fc80000410000 */
[----:B------:R-:W-:-:S07]  /*32d0*/  @P0 FADD.FTZ R165, R130, R165 ;  /* 0x000000a582a50221 */ /* 0x000fce0000010000 */
.L_x_1651:
[----:B------:R-:W-:Y:S05]  /*32e0*/  BSYNC B0 ;  /* 0x0000000000007941 */ /* 0x000fea0003800000 */
.L_x_1649:
[----:B------:R-:W-:Y:S04]  /*32f0*/  BSSY B0, `(.L_x_1652) ;  /* 0x0000010000007945 */ /* 0x000fe80003800000 */
[----:B------:R-:W-:Y:S05]  /*3300*/  @P3 BRA `(.L_x_1653) ;  /* 0x0000000000143947 */ /* 0x000fea0003800000 */
[----:B------:R-:W-:Y:S01]  /*3310*/  IMAD.MOV.U32 R166, RZ, RZ, RZ ;  /* 0x000000ffffa67224 */ /* 0x000fe200078e00ff */
[----:B------:R-:W-:Y:S06]  /*3320*/  @!P0 BRA `(.L_x_1654) ;  /* 0x0000000000308947 */ /* 0x000fec0003800000 */
[----:B-----5:R-:W-:-:S04]  /*3330*/  PRMT R166, R121, 0x7632, R166 ;  /* 0x0000763279a67816 */ /* 0x020fc800000000a6 */
[----:B------:R-:W-:Y:S01]  /*3340*/  SHF.L.U32 R166, R166, 0x10, RZ ;  /* 0x00000010a6a67819 */ /* 0x000fe200000006ff */
[----:B------:R-:W-:Y:S06]  /*3350*/  BRA `(.L_x_1654) ;  /* 0x0000000000247947 */ /* 0x000fec0003800000 */
.L_x_1653:
        /* <DEDUP_REMOVED lines=9> */
.L_x_1654:
[----:B------:R-:W-:Y:S05]  /*33f0*/  BSYNC B0 ;  /* 0x0000000000007941 */ /* 0x000fea0003800000 */
.L_x_1652:
[----:B------:R-:W-:Y:S04]  /*3400*/  BSSY B0, `(.L_x_1655) ;  /* 0x000000c000007945 */ /* 0x000fe80003800000 */
[----:B------:R-:W-:Y:S05]  /*3410*/  @P3 BRA `(.L_x_1656) ;  /* 0x0000000000103947 */ /* 0x000fea0003800000 */
[----:B------:R-:W-:Y:S01]  /*3420*/  MOV R167, RZ ;  /* 0x000000ff00a77202 */ /* 0x000fe20000000f00 */
[----:B------:R-:W-:Y:S06]  /*3430*/  @!P0 BRA `(.L_x_1657) ;  /* 0x0000000000208947 */ /* 0x000fec0003800000 */
[----:B-----5:R-:W-:Y:S01]  /*3440*/  SHF.L.U32 R167, R122, 0x10, RZ ;  /* 0x000000107aa77819 */ /* 0x020fe200000006ff */
[----:B------:R-:W-:Y:S06]  /*3450*/  BRA `(.L_x_1657) ;  /* 0x0000000000187947 */ /* 0x000fec0003800000 */
.L_x_1656:
[----:B-----5:R-:W-:Y:S02]  /*3460*/  SHF.L.U32 R128, R126, 0x10, RZ ;  /* 0x000000107e807819 */ /* 0x020fe400000006ff */
[----:B------:R-:W-:Y:S02]  /*3470*/  SHF.L.U32 R167, R98, 0x10, RZ ;  /* 0x0000001062a77819 */ /* 0x000fe400000006ff */
[----:B------:R-:W-:Y:S01]  /*3480*/  @P0 SHF.L.U32 R130, R122, 0x10, RZ ;  /* 0x000000107a820819 */ /* 0x000fe200000006ff */
[----:B------:R-:W-:-:S04]  /*3490*/  FMUL.FTZ R128, R128, UR8 ;  /* 0x0000000880807c20 */ /* 0x000fc80008410000 */
[----:B------:R-:W-:-:S04]  /*34a0*/  FMUL.FTZ R167, R128, R167 ;  /* 0x000000a780a77220 */ /* 0x000fc80000410000 */
[----:B------:R-:W-:-:S07]  /*34b0*/  @P0 FADD.FTZ R167, R130, R167 ;  /* 0x000000a782a70221 */ /* 0x000fce0000010000 */
.L_x_1657:
[----:B------:R-:W-:Y:S05]  /*34c0*/  BSYNC B0 ;  /* 0x0000000000007941 */ /* 0x000fea0003800000 */
.L_x_1655:
[----:B------:R-:W-:Y:S04]  /*34d0*/  BSSY B0, `(.L_x_1658) ;  /* 0x0000010000007945 */ /* 0x000fe80003800000 */
[----:B------:R-:W-:Y:S05]  /*34e0*/  @P3 BRA `(.L_x_1659) ;  /* 0x0000000000143947 */ /* 0x000fea0003800000 */
[----:B------:R-:W-:Y:S01]  /*34f0*/  HFMA2.MMA R168, -RZ, RZ, 0, 0 ;  /* 0x00000000ffa87435 */ /* 0x000fe200000001ff */
[----:B------:R-:W-:Y:S10]  /*3500*/  @!P0 BRA `(.L_x_1660) ;  /* 0x0000000000308947 */ /* 0x000ff40003800000 */
[----:B-----5:R-:W-:-:S04]  /*3510*/  PRMT R168, R122, 0x7632, R168 ;  /* 0x000076327aa87816 */ /* 0x020fc800000000a8 */
[----:B------:R-:W-:Y:S01]  /*3520*/  SHF.L.U32 R168, R168, 0x10, RZ ;  /* 0x00000010a8a87819 */ /* 0x000fe200000006ff */
[----:B------:R-:W-:Y:S06]  /*3530*/  BRA `(.L_x_1660) ;  /* 0x0000000000247947 */ /* 0x000fec0003800000 */
.L_x_1659:
        /* <DEDUP_REMOVED lines=9> */
.L_x_1660:
[----:B------:R-:W-:Y:S05]  /*35d0*/  BSYNC B0 ;  /* 0x0000000000007941 */ /* 0x000fea0003800000 */
.L_x_1658:
[----:B------:R-:W-:Y:S04]  /*35e0*/  BSSY B0, `(.L_x_1661) ;  /* 0x000000c000007945 */ /* 0x000fe80003800000 */
[----:B------:R-:W-:Y:S05]  /*35f0*/  @P3 BRA `(.L_x_1662) ;  /* 0x0000000000103947 */ /* 0x000fea0003800000 */
[----:B------:R-:W-:Y:S01]  /*3600*/  MOV R169, RZ ;  /* 0x000000ff00a97202 */ /* 0x000fe20000000f00 */
[----:B------:R-:W-:Y:S06]  /*3610*/  @!P0 BRA `(.L_x_1663) ;  /* 0x0000000000208947 */ /* 0x000fec0003800000 */
[----:B-----5:R-:W-:Y:S01]  /*3620*/  SHF.L.U32 R169, R123, 0x10, RZ ;  /* 0x000000107ba97819 */ /* 0x020fe200000006ff */
[----:B------:R-:W-:Y:S06]  /*3630*/  BRA `(.L_x_1663) ;  /* 0x0000000000187947 */ /* 0x000fec0003800000 */
.L_x_1662:
[----:B-----5:R-:W-:Y:S02]  /*3640*/  SHF.L.U32 R128, R127, 0x10, RZ ;  /* 0x000000107f807819 */ /* 0x020fe400000006ff */
[----:B------:R-:W-:Y:S02]  /*3650*/  SHF.L.U32 R169, R99, 0x10, RZ ;  /* 0x0000001063a97819 */ /* 0x000fe400000006ff */
[----:B------:R-:W-:Y:S01]  /*3660*/  @P0 SHF.L.U32 R130, R123, 0x10, RZ ;  /* 0x000000107b820819 */ /* 0x000fe200000006ff */
[----:B------:R-:W-:-:S04]  /*3670*/  FMUL.FTZ R128, R128, UR8 ;  /* 0x0000000880807c20 */ /* 0x000fc80008410000 */
[----:B------:R-:W-:-:S04]  /*3680*/  FMUL.FTZ R169, R128, R169 ;  /* 0x000000a980a97220 */ /* 0x000fc80000410000 */
[----:B------:R-:W-:-:S07]  /*3690*/  @P0 FADD.FTZ R169, R130, R169 ;  /* 0x000000a982a90221 */ /* 0x000fce0000010000 */
.L_x_1663:
[----:B------:R-:W-:Y:S05]  /*36a0*/  BSYNC B0 ;  /* 0x0000000000007941 */ /* 0x000fea0003800000 */
.L_x_1661:
[----:B------:R-:W-:Y:S04]  /*36b0*/  BSSY B0, `(.L_x_1664) ;  /* 0x0000010000007945 */ /* 0x000fe80003800000 */
[----:B------:R-:W-:Y:S05]  /*36c0*/  @P3 BRA `(.L_x_1665) ;  /* 0x0000000000143947 */ /* 0x000fea0003800000 */
[----:B------:R-:W-:Y:S01]  /*36d0*/  HFMA2.MMA R176, -RZ, RZ, 0, 0 ;  /* 0x00000000ffb07435 */ /* 0x000fe200000001ff */
[----:B------:R-:W-:Y:S10]  /*36e0*/  @!P0 BRA `(.L_x_1666) ;  /* 0x0000000000308947 */ /* 0x000ff40003800000 */
[----:B-----5:R-:W-:-:S05]  /*36f0*/  PRMT R176, R123, 0x7632, R176 ;  /* 0x000076327bb07816 */ /* 0x020fca00000000b0 */
[----:B------:R-:W-:Y:S01]  /*3700*/  IMAD.U32 R176, R176, 0x10000, RZ ;  /* 0x00010000b0b07824 */ /* 0x000fe200078e00ff */
[----:B------:R-:W-:Y:S06]  /*3710*/  BRA `(.L_x_1666) ;  /* 0x0000000000247947 */ /* 0x000fec0003800000 */
.L_x_1665:
        /* <DEDUP_REMOVED lines=9> */
.L_x_1666:
[----:B------:R-:W-:Y:S05]  /*37b0*/  BSYNC B0 ;  /* 0x0000000000007941 */ /* 0x000fea0003800000 */
.L_x_1664:
        /* <DEDUP_REMOVED lines=20> */
.L_x_1668:
[----:B--2--5:R-:W-:Y:S02]  /*3900*/  SHF.L.U32 R128, R124, 0x10, RZ ;  /* 0x000000107c807819 */ /* 0x024fe400000006ff */
[----:B------:R-:W-:Y:S02]  /*3910*/  SHF.L.U32 R177, R100, 0x10, RZ ;  /* 0x0000001064b17819 */ /* 0x000fe400000006ff */
[----:B------:R-:W-:Y:S01]  /*3920*/  @P0 SHF.L.U32 R130, R120, 0x10, RZ ;  /* 0x0000001078820819 */ /* 0x000fe200000006ff */
[----:B------:R-:W-:-:S04]  /*3930*/  FMUL.FTZ R128, R128, UR8 ;  /* 0x0000000880807c20 */ /* 0x000fc80008410000 */
[----:B------:R-:W-:-:S04]  /*3940*/  FMUL.FTZ R177, R128, R177 ;  /* 0x000000b180b17220 */ /* 0x000fc80000410000 */
[----:B------:R-:W-:-:S07]  /*3950*/  @P0 FADD.FTZ R177, R130, R177 ;  /* 0x000000b182b10221 */ /* 0x000fce0000010000 */
.L_x_1669:
[----:B------:R-:W-:Y:S05]  /*3960*/  BSYNC B0 ;  /* 0x0000000000007941 */ /* 0x000fea0003800000 */
.L_x_1667:
[----:B------:R-:W-:Y:S04]  /*3970*/  BSSY B0, `(.L_x_1670) ;  /* 0x0000010000007945 */ /* 0x000fe80003800000 */
[----:B------:R-:W-:Y:S05]  /*3980*/  @P3 BRA `(.L_x_1671) ;  /* 0x0000000000143947 */ /* 0x000fea0003800000 */
[----:B------:R-:W-:Y:S01]  /*3990*/  HFMA2.MMA R178, -RZ, RZ, 0, 0 ;  /* 0x00000000ffb27435 */ /* 0x000fe200000001ff */
[----:B------:R-:W-:Y:S10]  /*39a0*/  @!P0 BRA `(.L_x_1672) ;  /* 0x0000000000308947 */ /* 0x000ff40003800000 */
[----:B-----5:R-:W-:-:S04]  /*39b0*/  PRMT R178, R120, 0x7632, R178 ;  /* 0x0000763278b27816 */ /* 0x020fc800000000b2 */
[----:B------:R-:W-:Y:S01]  /*39c0*/  SHF.L.U32 R178, R178, 0x10, RZ ;  /* 0x00000010b2b27819 */ /* 0x000fe200000006ff */
[----:B------:R-:W-:Y:S06]  /*39d0*/  BRA `(.L_x_1672) ;  /* 0x0000000000247947 */ /* 0x000fec0003800000 */
.L_x_1671:
        /* <DEDUP_REMOVED lines=9> */
.L_x_1672:
[----:B------:R-:W-:Y:S05]  /*3a70*/  BSYNC B0 ;  /* 0x0000000000007941 */ /* 0x000fea0003800000 */
.L_x_1670:
[----:B------:R-:W-:Y:S04]  /*3a80*/  BSSY B0, `(.L_x_1673) ;  /* 0x000000c000007945 */ /* 0x000fe80003800000 */
[----:B------:R-:W-:Y:S05]  /*3a90*/  @P3 BRA `(.L_x_1674) ;  /* 0x0000000000103947 */ /* 0x000fea0003800000 */
[----:B------:R-:W-:Y:S01]  /*3aa0*/  MOV R179, RZ ;  /* 0x000000ff00b37202 */ /* 0x000fe20000000f00 */
[----:B------:R-:W-:Y:S06]  /*3ab0*/  @!P0 BRA `(.L_x_1675) ;  /* 0x0000000000208947 */ /* 0x000fec0003800000 */
[----:B-----5:R-:W-:Y:S01]  /*3ac0*/  SHF.L.U32 R179, R121, 0x10, RZ ;  /* 0x0000001079b37819 */ /* 0x020fe200000006ff */
[----:B------:R-:W-:Y:S06]  /*3ad0*/  BRA `(.L_x_1675) ;  /* 0x0000000000187947 */ /* 0x000fec0003800000 */
.L_x_1674:
[----:B--2--5:R-:W-:Y:S02]  /*3ae0*/  SHF.L.U32 R128, R125, 0x10, RZ ;  /* 0x000000107d807819 */ /* 0x024fe400000006ff */
[----:B------:R-:W-:Y:S02]  /*3af0*/  SHF.L.U32 R179, R101, 0x10, RZ ;  /* 0x0000001065b37819 */ /* 0x000fe400000006ff */
[----:B------:R-:W-:Y:S01]  /*3b00*/  @P0 SHF.L.U32 R130, R121, 0x10, RZ ;  /* 0x0000001079820819 */ /* 0x000fe200000006ff */
[----:B------:R-:W-:-:S04]  /*3b10*/  FMUL.FTZ R128, R128, UR8 ;  /* 0x0000000880807c20 */ /* 0x000fc80008410000 */
[----:B------:R-:W-:-:S04]  /*3b20*/  FMUL.FTZ R179, R128, R179 ;  /* 0x000000b380b37220 */ /* 0x000fc80000410000 */
[----:B------:R-:W-:-:S07]  /*3b30*/  @P0 FADD.FTZ R179, R130, R179 ;  /* 0x000000b382b30221 */ /* 0x000fce0000010000 */
.L_x_1675:
[----:B------:R-:W-:Y:S05]  /*3b40*/  BSYNC B0 ;  /* 0x0000000000007941 */ /* 0x000fea0003800000 */
.L_x_1673:
[----:B------:R-:W-:Y:S04]  /*3b50*/  BSSY B0, `(.L_x_1676) ;  /* 0x0000010000007945 */ /* 0x000fe80003800000 */
[----:B------:R-:W-:Y:S05]  /*3b60*/  @P3 BRA `(.L_x_1677) ;  /* 0x0000000000143947 */ /* 0x000fea0003800000 */
[----:B------:R-:W-:Y:S01]  /*3b70*/  IMAD.MOV.U32 R180, RZ, RZ, RZ ;  /* 0x000000ffffb47224 */ /* 0x000fe200078e00ff */
[----:B------:R-:W-:Y:S06]  /*3b80*/  @!P0 BRA `(.L_x_1678) ;  /* 0x0000000000308947 */ /* 0x000fec0003800000 */
[----:B-----5:R-:W-:-:S04]  /*3b90*/  PRMT R180, R121, 0x7632, R180 ;  /* 0x0000763279b47816 */ /* 0x020fc800000000b4 */
[----:B------:R-:W-:Y:S01]  /*3ba0*/  SHF.L.U32 R180, R180, 0x10, RZ ;  /* 0x00000010b4b47819 */ /* 0x000fe200000006ff */
[----:B------:R-:W-:Y:S06]  /*3bb0*/  BRA `(.L_x_1678) ;  /* 0x0000000000247947 */ /* 0x000fec0003800000 */
.L_x_1677:
        /* <DEDUP_REMOVED lines=9> */
.L_x_1678:
[----:B------:R-:W-:Y:S05]  /*3c50*/  BSYNC B0 ;  /* 0x0000000000007941 */ /* 0x000fea0003800000 */
.L_x_1676:
[----:B------:R-:W-:Y:S04]  /*3c60*/  BSSY B0, `(.L_x_1679) ;  /* 0x000000c000007945 */ /* 0x000fe80003800000 */
[----:B------:R-:W-:Y:S05]  /*3c70*/  @P3 BRA `(.L_x_1680) ;  /* 0x0000000000103947 */ /* 0x000fea0003800000 */
[----:B------:R-:W-:Y:S01]  /*3c80*/  HFMA2.MMA R181, -RZ, RZ, 0, 0 ;  /* 0x00000000ffb57435 */ /* 0x000fe200000001ff */
[----:B------:R-:W-:Y:S10]  /*3c90*/  @!P0 BRA `(.L_x_1681) ;  /* 0x0000000000208947 */ /* 0x000ff40003800000 */
[----:B-----5:R-:W-:Y:S01]  /*3ca0*/  SHF.L.U32 R181, R122, 0x10, RZ ;  /* 0x000000107ab57819 */ /* 0x020fe200000006ff */
[----:B------:R-:W-:Y:S06]  /*3cb0*/  BRA `(.L_x_1681) ;  /* 0x0000000000187947 */ /* 0x000fec0003800000 */
.L_x_1680:
[----:B--2--5:R-:W-:Y:S02]  /*3cc0*/  SHF.L.U32 R128, R126, 0x10, RZ ;  /* 0x000000107e807819 */ /* 0x024fe400000006ff */
[----:B------:R-:W-:Y:S02]  /*3cd0*/  SHF.L.U32 R181, R102, 0x10, RZ ;  /* 0x0000001066b57819 */ /* 0x000fe400000006ff */
[----:B------:R-:W-:Y:S01]  /*3ce0*/  @P0 SHF.L.U32 R130, R122, 0x10, RZ ;  /* 0x000000107a820819 */ /* 0x000fe200000006ff */
[----:B------:R-:W-:-:S04]  /*3cf0*/  FMUL.FTZ R128, R128, UR8 ;  /* 0x0000000880807c20 */ /* 0x000fc80008410000 */
[----:B------:R-:W-:-:S04]  /*3d00*/  FMUL.FTZ R181, R128, R181 ;  /* 0x000000b580b57220 */ /* 0x000fc80000410000 */
[----:B------:R-:W-:-:S07]  /*3d10*/  @P0 FADD.FTZ R181, R130, R181 ;  /* 0x000000b582b50221 */ /* 0x000fce0000010000 */
.L_x_1681:
[----:B------:R-:W-:Y:S05]  /*3d20*/  BSYNC B0 ;  /* 0x0000000000007941 */ /* 0x000fea0003800000 */
.L_x_1679:
[----:B------:R-:W-:Y:S04]  /*3d30*/  BSSY B0, `(.L_x_1682) ;  /* 0x0000010000007945 */ /* 0x000fe80003800000 */
[----:B------:R-:W-:Y:S05]  /*3d40*/  @P3 BRA `(.L_x_1683) ;  /* 0x0000000000143947 */ /* 0x000fea0003800000 */
[----:B------:R-:W-:Y:S01]  /*3d50*/  MOV R182, RZ ;  /* 0x000000ff00b67202 */ /* 0x000fe20000000f00 */
[----:B------:R-:W-:Y:S06]  /*3d60*/  @!P0 BRA `(.L_x_1684) ;  /* 0x0000000000308947 */ /* 0x000fec0003800000 */
[----:B-----5:R-:W-:-:S04]  /*3d70*/  PRMT R182, R122, 0x7632, R182 ;  /* 0x000076327ab67816 */ /* 0x020fc800000000b6 */
[----:B------:R-:W-:Y:S01]  /*3d80*/  SHF.L.U32 R182, R182, 0x10, RZ ;  /* 0x00000010b6b67819 */ /* 0x000fe200000006ff */
[----:B------:R-:W-:Y:S06]  /*3d90*/  BRA `(.L_x_1684) ;  /* 0x0000000000247947 */ /* 0x000fec0003800000 */
.L_x_1683:
        /* <DEDUP_REMOVED lines=9> */
.L_x_1684:
[----:B------:R-:W-:Y:S05]  /*3e30*/  BSYNC B0 ;  /* 0x0000000000007941 */ /* 0x000fea0003800000 */
.L_x_1682:
[----:B------:R-:W-:Y:S04]  /*3e40*/  BSSY B0, `(.L_x_1685) ;  /* 0x000000c000007945 */ /* 0x000fe80003800000 */
[----:B------:R-:W-:Y:S05]  /*3e50*/  @P3 BRA `(.L_x_1686) ;  /* 0x0000000000103947 */ /* 0x000fea0003800000 */
[----:B------:R-:W-:Y:S01]  /*3e60*/  HFMA2.MMA R183, -RZ, RZ, 0, 0 ;  /* 0x00000000ffb77435 */ /* 0x000fe200000001ff */
[----:B------:R-:W-:Y:S10]  /*3e70*/  @!P0 BRA `(.L_x_1687) ;  /* 0x0000000000208947 */ /* 0x000ff40003800000 */
[----:B-----5:R-:W-:Y:S01]  /*3e80*/  SHF.L.U32 R183, R123, 0x10, RZ ;  /* 0x000000107bb77819 */ /* 0x020fe200000006ff */
[----:B------:R-:W-:Y:S06]  /*3e90*/  BRA `(.L_x_1687) ;  /* 0x0000000000187947 */ /* 0x000fec0003800000 */
.L_x_1686:
[----:B--2--5:R-:W-:Y:S02]  /*3ea0*/  SHF.L.U32 R128, R127, 0x10, RZ ;  /* 0x000000107f807819 */ /* 0x024fe400000006ff */
[----:B------:R-:W-:Y:S02]  /*3eb0*/  SHF.L.U32 R183, R103, 0x10, RZ ;  /* 0x0000001067b77819 */ /* 0x000fe400000006ff */
[----:B------:R-:W-:Y:S01]  /*3ec0*/  @P0 SHF.L.U32 R130, R123, 0x10, RZ ;  /* 0x000000107b820819 */ /* 0x000fe200000006ff */
[----:B------:R-:W-:-:S04]  /*3ed0*/  FMUL.FTZ R128, R128, UR8 ;  /* 0x0000000880807c20 */ /* 0x000fc80008410000 */
[----:B------:R-:W-:-:S04]  /*3ee0*/  FMUL.FTZ R183, R128, R183 ;  /* 0x000000b780b77220 */ /* 0x000fc80000410000 */
[----:B------:R-:W-:-:S07]  /*3ef0*/  @P0 FADD.FTZ R183, R130, R183 ;  /* 0x000000b782b70221 */ /* 0x000fce0000010000 */
.L_x_1687:
[----:B------:R-:W-:Y:S05]  /*3f00*/  BSYNC B0 ;  /* 0x0000000000007941 */ /* 0x000fea0003800000 */
.L_x_1685:
[----:B------:R-:W-:Y:S04]  /*3f10*/  BSSY B0, `(.L_x_1688) ;  /* 0x0000010000007945 */ /* 0x000fe80003800000 */
[----:B------:R-:W-:Y:S05]  /*3f20*/  @P3 BRA `(.L_x_1689) ;  /* 0x0000000000143947 */ /* 0x000fea0003800000 */
[----:B------:R-:W-:Y:S01]  /*3f30*/  MOV R184, RZ ;  /* 0x000000ff00b87202 */ /* 0x000fe20000000f00 */
[----:B------:R-:W-:Y:S06]  /*3f40*/  @!P0 BRA `(.L_x_1690) ;  /* 0x0000000000308947 */ /* 0x000fec0003800000 */
[----:B-----5:R-:W-:-:S05]  /*3f50*/  PRMT R184, R123, 0x7632, R184 ;  /* 0x000076327bb87816 */ /* 0x020fca00000000b8 */
[----:B------:R-:W-:Y:S01]  /*3f60*/  IMAD.U32 R184, R184, 0x10000, RZ ;  /* 0x00010000b8b87824 */ /* 0x000fe200078e00ff */
[----:B------:R-:W-:Y:S06]  /*3f70*/  BRA `(.L_x_1690) ;  /* 0x0000000000247947 */ /* 0x000fec0003800000 */
.L_x_1689:
        /* <DEDUP_REMOVED lines=9> */
.L_x_1690:
[----:B------:R-:W-:Y:S05]  /*4010*/  BSYNC B0 ;  /* 0x0000000000007941 */ /* 0x000fea0003800000 */
.L_x_1688:
        /* <DEDUP_REMOVED lines=20> */
.L_x_1692:
[----:B--2--5:R-:W-:Y:S02]  /*4160*/  SHF.L.U32 R128, R124, 0x10, RZ ;  /* 0x000000107c807819 */ /* 0x024fe400000006ff */
[----:B------:R-:W-:Y:S02]  /*4170*/  SHF.L.U32 R192, R104, 0x10, RZ ;  /* 0x0000001068c07819 */ /* 0x000fe400000006ff */
[----:B------:R-:W-:Y:S01]  /*4180*/  @P0 SHF.L.U32 R131, R120, 0x10, RZ ;  /* 0x0000001078830819 */ /* 0x000fe200000006ff */
[----:B------:R-:W-:-:S04]  /*4190*/  FMUL.FTZ R129, R128, UR8 ;  /* 0x0000000880817c20 */ /* 0x000fc80008410000 */
[----:B------:R-:W-:-:S04]  /*41a0*/  FMUL.FTZ R192, R129, R192 ;  /* 0x000000c081c07220 */ /* 0x000fc80000410000 */
[----:B------:R-:W-:-:S07]  /*41b0*/  @P0 FADD.FTZ R192, R131, R192 ;  /* 0x000000c083c00221 */ /* 0x000fce0000010000 */
.L_x_1693:
[----:B------:R-:W-:Y:S05]  /*41c0*/  BSYNC B0 ;  /* 0x0000000000007941 */ /* 0x000fea0003800000 */
.L_x_1691:
[----:B------:R-:W-:Y:S04]  /*41d0*/  BSSY B0, `(.L_x_1694) ;  /* 0x0000010000007945 */ /* 0x000fe80003800000 */
[----:B------:R-:W-:Y:S05]  /*41e0*/  @P3 BRA `(.L_x_1695) ;  /* 0x0000000000143947 */ /* 0x000fea0003800000 */
[----:B------:R-:W-:Y:S01]  /*41f0*/  MOV R191, RZ ;  /* 0x000000ff00bf7202 */ /* 0x000fe20000000f00 */
[----:B------:R-:W-:Y:S06]  /*4200*/  @!P0 BRA `(.L_x_1696) ;  /* 0x0000000000308947 */ /* 0x000fec0003800000 */
[----:B-----5:R-:W-:-:S04]  /*4210*/  PRMT R191, R120, 0x7632, R191 ;  /* 0x0000763278bf7816 */ /* 0x020fc800000000bf */
[----:B------:R-:W-:Y:S01]  /*4220*/  SHF.L.U32 R191, R191, 0x10, RZ ;  /* 0x00000010bfbf7819 */ /* 0x000fe200000006ff */
[----:B------:R-:W-:Y:S06]  /*4230*/  BRA `(.L_x_1696) ;  /* 0x0000000000247947 */ /* 0x000fec0003800000 */
.L_x_1695:
        /* <DEDUP_REMOVED lines=9> */
.L_x_1696:
[----:B------:R-:W-:Y:S05]  /*42d0*/  BSYNC B0 ;  /* 0x0000000000007941 */ /* 0x000fea0003800000 */
.L_x_1694:
[----:B------:R-:W-:Y:S04]  /*42e0*/  BSSY B0, `(.L_x_1697) ;  /* 0x000000c000007945 */ /* 0x000fe80003800000 */
[----:B------:R-:W-:Y:S05]  /*42f0*/  @P3 BRA `(.L_x_1698) ;  /* 0x0000000000103947 */ /* 0x000fea0003800000 */
[----:B--2---:R-:W-:Y:S01]  /*4300*/  HFMA2.MMA R175, -RZ, RZ, 0, 0 ;  /* 0x00000000ffaf7435 */ /* 0x004fe200000001ff */
[----:B------:R-:W-:Y:S10]  /*4310*/  @!P0 BRA `(.L_x_1699) ;  /* 0x0000000000208947 */ /* 0x000ff40003800000 */
[----:B-----5:R-:W-:Y:S01]  /*4320*/  SHF.L.U32 R175, R121, 0x10, RZ ;  /* 0x0000001079af7819 */ /* 0x020fe200000006ff */
[----:B------:R-:W-:Y:S06]  /*4330*/  BRA `(.L_x_1699) ;  /* 0x0000000000187947 */ /* 0x000fec0003800000 */
.L_x_1698:
[----:B--2--5:R-:W-:Y:S02]  /*4340*/  SHF.L.U32 R128, R125, 0x10, RZ ;  /* 0x000000107d807819 */ /* 0x024fe400000006ff */
[----:B------:R-:W-:Y:S02]  /*4350*/  SHF.L.U32 R175, R105, 0x10, RZ ;  /* 0x0000001069af7819 */ /* 0x000fe400000006ff */
[----:B------:R-:W-:Y:S01]  /*4360*/  @P0 SHF.L.U32 R130, R121, 0x10, RZ ;  /* 0x0000001079820819 */ /* 0x000fe200000006ff */
[----:B------:R-:W-:-:S04]  /*4370*/  FMUL.FTZ R128, R128, UR8 ;  /* 0x0000000880807c20 */ /* 0x000fc80008410000 */
[----:B------:R-:W-:-:S04]  /*4380*/  FMUL.FTZ R175, R128, R175 ;  /* 0x000000af80af7220 */ /* 0x000fc80000410000 */
[----:B------:R-:W-:-:S07]  /*4390*/  @P0 FADD.FTZ R175, R130, R175 ;  /* 0x000000af82af0221 */ /* 0x000fce0000010000 */
.L_x_1699:
[----:B------:R-:W-:Y:S05]  /*43a0*/  BSYNC B0 ;  /* 0x0000000000007941 */ /* 0x000fea0003800000 */
.L_x_1697:
[----:B------:R-:W-:Y:S04]  /*43b0*/  BSSY B0, `(.L_x_1700) ;  /* 0x0000010000007945 */ /* 0x000fe80003800000 */
[----:B------:R-:W-:Y:S05]  /*43c0*/  @P3 BRA `(.L_x_1701) ;  /* 0x0000000000143947 */ /* 0x000fea0003800000 */
[----:B------:R-:W-:Y:S01]  /*43d0*/  IMAD.MOV.U32 R174, RZ, RZ, RZ ;  /* 0x000000ffffae7224 */ /* 0x000fe200078e00ff */
[----:B------:R-:W-:Y:S06]  /*43e0*/  @!P0 BRA `(.L_x_1702) ;  /* 0x0000000000308947 */ /* 0x000fec0003800000 */
[----:B-----5:R-:W-:-:S04]  /*43f0*/  PRMT R174, R121, 0x7632, R174 ;  /* 0x0000763279ae7816 */ /* 0x020fc800000000ae */
[----:B------:R-:W-:Y:S01]  /*4400*/  SHF.L.U32 R174, R174, 0x10, RZ ;  /* 0x00000010aeae7819 */ /* 0x000fe200000006ff */
[----:B------:R-:W-:Y:S06]  /*4410*/  BRA `(.L_x_1702) ;  /* 0x0000000000247947 */ /* 0x000fec0003800000 */
.L_x_1701:
        /* <DEDUP_REMOVED lines=9> */
.L_x_1702:
[----:B------:R-:W-:Y:S05]  /*44b0*/  BSYNC B0 ;  /* 0x0000000000007941 */ /* 0x000fea0003800000 */
.L_x_1700:
[----:B------:R-:W-:Y:S04]  /*44c0*/  BSSY B0, `(.L_x_1703) ;  /* 0x000000c000007945 */ /* 0x000fe80003800000 */
[----:B------:R-:W-:Y:S05]  /*44d0*/  @P3 BRA `(.L_x_1704) ;  /* 0x0000000000103947 */ /* 0x000fea0003800000 */
[----:B------:R-:W-:Y:S01]  /*44e0*/  MOV R189, RZ ;  /* 0x000000ff00bd7202 */ /* 0x000fe20000000f00 */
[----:B------:R-:W-:Y:S06]  /*44f0*/  @!P0 BRA `(.L_x_1705) ;  /* 0x0000000000208947 */ /* 0x000fec0003800000 */
[----:B-----5:R-:W-:Y:S01]  /*4500*/  SHF.L.U32 R189, R122, 0x10, RZ ;  /* 0x000000107abd7819 */ /* 0x020fe200000006ff */
[----:B------:R-:W-:Y:S06]  /*4510*/  BRA `(.L_x_1705) ;  /* 0x0000000000187947 */ /* 0x000fec0003800000 */
.L_x_1704:
[----:B-----5:R-:W-:Y:S02]  /*4520*/  SHF.L.U32 R128, R126, 0x10, RZ ;  /* 0x000000107e807819 */ /* 0x020fe400000006ff */
[----:B------:R-:W-:Y:S02]  /*4530*/  SHF.L.U32 R189, R106, 0x10, RZ ;  /* 0x000000106abd7819 */ /* 0x000fe400000006ff */
[----:B------:R-:W-:Y:S01]  /*4540*/  @P0 SHF.L.U32 R130, R122, 0x10, RZ ;  /* 0x000000107a820819 */ /* 0x000fe200000006ff */
[----:B------:R-:W-:-:S04]  /*4550*/  FMUL.FTZ R128, R128, UR8 ;  /* 0x0000000880807c20 */ /* 0x000fc80008410000 */
[----:B------:R-:W-:-:S04]  /*4560*/  FMUL.FTZ R189, R128, R189 ;  /* 0x000000bd80bd7220 */ /* 0x000fc80000410000 */
[----:B------:R-:W-:-:S07]  /*4570*/  @P0 FADD.FTZ R189, R130, R189 ;  /* 0x000000bd82bd0221 */ /* 0x000fce0000010000 */
.L_x_1705:
[----:B------:R-:W-:Y:S05]  /*4580*/  BSYNC B0 ;  /* 0x0000000000007941 */ /* 0x000fea0003800000 */
.L_x_1703:
[----:B------:R-:W-:Y:S04]  /*4590*/  BSSY B0, `(.L_x_1706) ;  /* 0x0000010000007945 */ /* 0x000fe80003800000 */
[----:B------:R-:W-:Y:S05]  /*45a0*/  @P3 BRA `(.L_x_1707) ;  /* 0x0000000000143947 */ /* 0x000fea0003800000 */
[----:B------:R-:W-:Y:S01]  /*45b0*/  HFMA2.MMA R173, -RZ, RZ, 0, 0 ;  /* 0x00000000ffad7435 */ /* 0x000fe200000001ff */
[----:B------:R-:W-:Y:S10]  /*45c0*/  @!P0 BRA `(.L_x_1708) ;  /* 0x0000000000308947 */ /* 0x000ff40003800000 */
[----:B-----5:R-:W-:-:S04]  /*45d0*/  PRMT R173, R122, 0x7632, R173 ;  /* 0x000076327aad7816 */ /* 0x020fc800000000ad */
[----:B------:R-:W-:Y:S01]  /*45e0*/  SHF.L.U32 R173, R173, 0x10, RZ ;  /* 0x00000010adad7819 */ /* 0x000fe200000006ff */
[----:B------:R-:W-:Y:S06]  /*45f0*/  BRA `(.L_x_1708) ;  /* 0x0000000000247947 */ /* 0x000fec0003800000 */
.L_x_1707:
[----:B-----5:R-:W-:Y:S02]  /*4600*/  PRMT R128, R126, 0x7632, R128 ;  /* 0x000076327e807816 */ /* 0x020fe40000000080 */
[----:B------:R-:W-:Y:S02]  /*4610*/  PRMT R129, R106, 0x7632, R129 ;  /* 0x000076326a817816 */ /* 0x000fe40000000081 */
[----:B------:R-:W-:Y:S02]  /*4620*/  SHF.L.U32 R128, R128, 0x10, RZ ;  /* 0x0000001080807819 */ /* 0x000fe400000006ff */
[----:B------:R-:W-:Y:S02]  /*4630*/  SHF.L.U32 R129, R129, 0x10, RZ ;  /* 0x0000001081817819 */ /* 0x000fe400000006ff */
[----:B------:R-:W-:Y:S01]  /*4640*/  @P0 PRMT R130, R122, 0x7632, R130 ;  /* 0x000076327a820816 */ /* 0x000fe20000000082 */
[----:B------:R-:W-:-:S03]  /*4650*/  FMUL.FTZ R128, R128, UR8 ;  /* 0x0000000880807c20 */ /* 0x000fc60008410000 */
[----:B------:R-:W-:Y:S01]  /*4660*/  @P0 SHF.L.U32 R130, R130, 0x10, RZ ;  /* 0x0000001082820819 */ /* 0x000fe200000006ff */
[----:B------:R-:W-:-:S04]  /*4670*/  FMUL.FTZ R173, R128, R129 ;  /* 0x0000008180ad7220 */ /* 0x000fc80000410000 */
[----:B------:R-:W-:-:S07]  /*4680*/  @P0 FADD.FTZ R173, R173, R130 ;  /* 0x00000082adad0221 */ /* 0x000fce0000010000 */
.L_x_1708:
[----:B------:R-:W-:Y:S05]  /*4690*/  BSYNC B0 ;  /* 0x0000000000007941 */ /* 0x000fea0003800000 */
.L_x_1706:
[----:B------:R-:W-:Y:S04]  /*46a0*/  BSSY B0, `(.L_x_1709) ;  /* 0x000000c000007945 */ /* 0x000fe80003800000 */
[----:B------:R-:W-:Y:S05]  /*46b0*/  @P3 BRA `(.L_x_1710) ;  /* 0x0000000000103947 */ /* 0x000fea0003800000 */
[----:B------:R-:W-:Y:S01]  /*46c0*/  MOV R190, RZ ;  /* 0x000000ff00be7202 */ /* 0x000fe20000000f00 */
[----:B------:R-:W-:Y:S06]  /*46d0*/  @!P0 BRA `(.L_x_1711) ;  /* 0x0000000000208947 */ /* 0x000fec0003800000 */
[----:B-----5:R-:W-:Y:S01]  /*46e0*/  SHF.L.U32 R190, R123, 0x10, RZ ;  /* 0x000000107bbe7819 */ /* 0x020fe200000006ff */
[----:B------:R-:W-:Y:S06]  /*46f0*/  BRA `(.L_x_1711) ;  /* 0x0000000000187947 */ /* 0x000fec0003800000 */
.L_x_1710:
[----:B-----5:R-:W-:Y:S02]  /*4700*/  SHF.L.U32 R128, R127, 0x10, RZ ;  /* 0x000000107f807819 */ /* 0x020fe400000006ff */
[----:B------:R-:W-:-:S03]  /*4710*/  SHF.L.U32 R190, R107, 0x10, RZ ;  /* 0x000000106bbe7819 */ /* 0x000fc600000006ff */
[----:B------:R-:W-:-:S04]  /*4720*/  FMUL.FTZ R129, R128, UR8 ;  /* 0x0000000880817c20 */ /* 0x000fc80008410000 */
[----:B------:R-:W-:Y:S01]  /*4730*/  FMUL.FTZ R190, R129, R190 ;  /* 0x000000be81be7220 */ /* 0x000fe20000410000 */
[----:B------:R-:W-:-:S05]  /*4740*/  @P0 SHF.L.U32 R129, R123, 0x10, RZ ;  /* 0x000000107b810819 */ /* 0x000fca00000006ff */
[----:B------:R-:W-:-:S07]  /*4750*/  @P0 FADD.FTZ R190, R129, R190 ;  /* 0x000000be81be0221 */ /* 0x000fce0000010000 */
.L_x_1711:
[----:B------:R-:W-:Y:S05]  /*4760*/  BSYNC B0 ;  /* 0x0000000000007941 */ /* 0x000fea0003800000 */
.L_x_1709:
[----:B------:R-:W-:Y:S04]  /*4770*/  BSSY B0, `(.L_x_1712) ;  /* 0x0000010000007945 */ /* 0x000fe80003800000 */
[----:B------:R-:W-:Y:S05]  /*4780*/  @P3 BRA `(.L_x_1713) ;  /* 0x0000000000143947 */ /* 0x000fea0003800000 */
[----:B------:R-:W-:Y:S01]  /*4790*/  HFMA2.MMA R172, -RZ, RZ, 0, 0 ;  /* 0x00000000ffac7435 */ /* 0x000fe200000001ff */
[----:B------:R-:W-:Y:S10]  /*47a0*/  @!P0 BRA `(.L_x_1714) ;  /* 0x0000000000308947 */ /* 0x000ff40003800000 */
[----:B-----5:R-:W-:-:S05]  /*47b0*/  PRMT R172, R123, 0x7632, R172 ;  /* 0x000076327bac7816 */ /* 0x020fca00000000ac */
[----:B------:R-:W-:Y:S01]  /*47c0*/  IMAD.U32 R172, R172, 0x10000, RZ ;  /* 0x00010000acac7824 */ /* 0x000fe200078e00ff */
[----:B------:R-:W-:Y:S06]  /*47d0*/  BRA `(.L_x_1714) ;  /* 0x0000000000247947 */ /* 0x000fec0003800000 */
.L_x_1713:
[----:B-----5:R-:W-:Y:S02]  /*47e0*/  PRMT R128, R127, 0x7632, R128 ;  /* 0x000076327f807816 */ /* 0x020fe40000000080 */
[----:B------:R-:W-:Y:S02]  /*47f0*/  PRMT R129, R107, 0x7632, R129 ;  /* 0x000076326b817816 */ /* 0x000fe40000000081 */
[----:B------:R-:W-:Y:S02]  /*4800*/  SHF.L.U32 R128, R128, 0x10, RZ ;  /* 0x0000001080807819 */ /* 0x000fe400000006ff */
[----:B------:R-:W-:-:S03]  /*4810*/  SHF.L.U32 R129, R129, 0x10, RZ ;  /* 0x0000001081817819 */ /* 0x000fc600000006ff */
[----:B------:R-:W-:-:S04]  /*4820*/  FMUL.FTZ R128, R128, UR8 ;  /* 0x0000000880807c20 */ /* 0x000fc80008410000 */
[----:B------:R-:W-:Y:S01]  /*4830*/  FMUL.FTZ R172, R128, R129 ;  /* 0x0000008180ac7220 */ /* 0x000fe20000410000 */
[----:B------:R-:W-:-:S04]  /*4840*/  @P0 PRMT R128, R123, 0x7632, R128 ;  /* 0x000076327b800816 */ /* 0x000fc80000000080 */
[----:B------:R-:W-:-:S05]  /*4850*/  @P0 SHF.L.U32 R129, R128, 0x10, RZ ;  /* 0x0000001080810819 */ /* 0x000fca00000006ff */
[----:B------:R-:W-:-:S07]  /*4860*/  @P0 FADD.FTZ R172, R172, R129 ;  /* 0x00000081acac0221 */ /* 0x000fce0000010000 */
.L_x_1714:
[----:B------:R-:W-:Y:S05]  /*4870*/  BSYNC B0 ;  /* 0x0000000000007941 */ /* 0x000fea0003800000 */
.L_x_1712:
[----:B------:R-:W-:Y:S01]  /*4880*/  IMAD.WIDE.U32 R170, R197, 0x10, R228 ;  /* 0x00000010c5aa7825 */ /* 0x000fe200078e00e4 */
[----:B------:R-:W-:Y:S02]  /*4890*/  F2FP.BF16.F32.PACK_AB R131, R172, R190 ;  /* 0x000000beac83723e */ /* 0x000fe400000010ff */
[----:B------:R-:W-:Y:S02]  /*48a0*/  F2FP.BF16.F32.PACK_AB R130, R173, R189 ;  /* 0x000000bdad82723e */ /* 0x000fe400000010ff */
[----:B------:R-:W-:Y:S02]  /*48b0*/  F2FP.BF16.F32.PACK_AB R129, R174, R175 ;  /* 0x000000afae81723e */ /* 0x000fe400000010ff */
[----:B------:R-:W-:Y:S02]  /*48c0*/  F2FP.BF16.F32.PACK_AB R128, R191, R192 ;  /* 0x000000c0bf80723e */ /* 0x000fe400000010ff */
[----:B------:R-:W-:-:S03]  /*48d0*/  @P2 IADD3 R197, R162, 0xe0, RZ ;  /* 0x000000e0a2c52810 */ /* 0x000fc60007ffe0ff */
[----:B------:R0:W-:Y:S02]  /*48e0*/  STG.E.128 desc[UR4][R170.64], R128 ;  /* 0x00000080aa007986 */ /* 0x0001e4000c101d04 */
[----:B0-----:R-:W0:Y:S08]  /*48f0*/  @P2 LDC.64 R130, c[0x0][0x220] ;  /* 0x00008800ff822b82 */ /* 0x001e300000000a00 */
[----:B------:R-:W1:Y:S01]  /*4900*/  @P0 LDC.64 R128, c[0x0][0x230] ;  /* 0x00008c00ff800b82 */ /* 0x000e620000000a00 */
[----:B------:R-:W-:Y:S01]  /*4910*/  IADD3 R211, R161, 0xe0, RZ ;  /* 0x000000e0a1d37810 */ /* 0x000fe20007ffe0ff */
        /* <DEDUP_REMOVED lines=10> */
.L_x_1716:
[----:B0----5:R-:W-:Y:S02]  /*49c0*/  SHF.L.U32 R128, R124, 0x10, RZ ;  /* 0x000000107c807819 */ /* 0x021fe400000006ff */
[----:B------:R-:W-:-:S03]  /*49d0*/  SHF.L.U32 R197, R108, 0x10, RZ ;  /* 0x000000106cc57819 */ /* 0x000fc600000006ff */
[----:B------:R-:W-:-:S04]  /*49e0*/  FMUL.FTZ R128, R128, UR8 ;  /* 0x0000000880807c20 */ /* 0x000fc80008410000 */
[----:B------:R-:W-:Y:S01]  /*49f0*/  FMUL.FTZ R197, R128, R197 ;  /* 0x000000c580c57220 */ /* 0x000fe20000410000 */
[----:B------:R-:W-:-:S05]  /*4a00*/  @P0 SHF.L.U32 R128, R120, 0x10, RZ ;  /* 0x0000001078800819 */ /* 0x000fca00000006ff */
[----:B------:R-:W-:-:S07]  /*4a10*/  @P0 FADD.FTZ R197, R128, R197 ;  /* 0x000000c580c50221 */ /* 0x000fce0000010000 */
.L_x_1717:
[----:B------:R-:W-:Y:S05]  /*4a20*/  BSYNC B0 ;  /* 0x0000000000007941 */ /* 0x000fea0003800000 */
.L_x_1715:
[----:B------:R-:W-:Y:S04]  /*4a30*/  BSSY B0, `(.L_x_1718) ;  /* 0x0000010000007945 */ /* 0x000fe80003800000 */
[----:B------:R-:W-:Y:S05]  /*4a40*/  @P3 BRA `(.L_x_1719) ;  /* 0x0000000000143947 */ /* 0x000fea0003800000 */
[----:B------:R-:W-:Y:S01]  /*4a50*/  HFMA2.MMA R198, -RZ, RZ, 0, 0 ;  /* 0x00000000ffc67435 */ /* 0x000fe200000001ff */
[----:B------:R-:W-:Y:S10]  /*4a60*/  @!P0 BRA `(.L_x_1720) ;  /* 0x0000000000308947 */ /* 0x000ff40003800000 */
[----:B-----5:R-:W-:-:S04]  /*4a70*/  PRMT R198, R120, 0x7632, R198 ;  /* 0x0000763278c67816 */ /* 0x020fc800000000c6 */
[----:B------:R-:W-:Y:S01]  /*4a80*/  SHF.L.U32 R198, R198, 0x10, RZ ;  /* 0x00000010c6c67819 */ /* 0x000fe200000006ff */
[----:B------:R-:W-:Y:S06]  /*4a90*/  BRA `(.L_x_1720) ;  /* 0x0000000000247947 */ /* 0x000fec0003800000 */
.L_x_1719:
[----:B0----5:R-:W-:Y:S02]  /*4aa0*/  PRMT R128, R124, 0x7632, R128 ;  /* 0x000076327c807816 */ /* 0x021fe40000000080 */
        /* <DEDUP_REMOVED lines=8> */
.L_x_1720:
[----:B------:R-:W-:Y:S05]  /*4b30*/  BSYNC B0 ;  /* 0x0000000000007941 */ /* 0x000fea0003800000 */
.L_x_1718:
[----:B------:R-:W-:Y:S04]  /*4b40*/  BSSY B0, `(.L_x_1721) ;  /* 0x000000c000007945 */ /* 0x000fe80003800000 */
[----:B------:R-:W-:Y:S05]  /*4b50*/  @P3 BRA `(.L_x_1722) ;  /* 0x0000000000103947 */ /* 0x000fea0003800000 */
[----:B------:R-:W-:Y:S01]  /*4b60*/  MOV R199, RZ ;  /* 0x000000ff00c77202 */ /* 0x000fe20000000f00 */
[----:B------:R-:W-:Y:S06]  /*4b70*/  @!P0 BRA `(.L_x_1723) ;  /* 0x0000000000208947 */ /* 0x000fec0003800000 */
[----:B-----5:R-:W-:Y:S01]  /*4b80*/  SHF.L.U32 R199, R121, 0x10, RZ ;  /* 0x0000001079c77819 */ /* 0x020fe200000006ff */
[----:B------:R-:W-:Y:S06]  /*4b90*/  BRA `(.L_x_1723) ;  /* 0x0000000000187947 */ /* 0x000fec0003800000 */
.L_x_1722:
[----:B0----5:R-:W-:Y:S02]  /*4ba0*/  SHF.L.U32 R128, R125, 0x10, RZ ;  /* 0x000000107d807819 */ /* 0x021fe400000006ff */
[----:B------:R-:W-:-:S03]  /*4bb0*/  SHF.L.U32 R199, R109, 0x10, RZ ;  /* 0x000000106dc77819 */ /* 0x000fc600000006ff */
[----:B------:R-:W-:-:S04]  /*4bc0*/  FMUL.FTZ R128, R128, UR8 ;  /* 0x0000000880807c20 */ /* 0x000fc80008410000 */
[----:B------:R-:W-:Y:S01]  /*4bd0*/  FMUL.FTZ R199, R128, R199 ;  /* 0x000000c780c77220 */ /* 0x000fe20000410000 */
[----:B------:R-:W-:-:S05]  /*4be0*/  @P0 SHF.L.U32 R128, R121, 0x10, RZ ;  /* 0x0000001079800819 */ /* 0x000fca00000006ff */
[----:B------:R-:W-:-:S07]  /*4bf0*/  @P0 FADD.FTZ R199, R128, R199 ;  /* 0x000000c780c70221 */ /* 0x000fce0000010000 */
.L_x_1723:
[----:B------:R-:W-:Y:S05]  /*4c00*/  BSYNC B0 ;  /* 0x0000000000007941 */ /* 0x000fea0003800000 */
.L_x_1721:
[----:B------:R-:W-:Y:S04]  /*4c10*/  BSSY B0, `(.L_x_1724) ;  /* 0x0000010000007945 */ /* 0x000fe80003800000 */
[----:B------:R-:W-:Y:S05]  /*4c20*/  @P3 BRA `(.L_x_1725) ;  /* 0x0000000000143947 */ /* 0x000fea0003800000 */
[----:B------:R-:W-:Y:S01]  /*4c30*/  IMAD.MOV.U32 R200, RZ, RZ, RZ ;  /* 0x000000ffffc87224 */ /* 0x000fe200078e00ff */
[----:B------:R-:W-:Y:S06]  /*4c40*/  @!P0 BRA `(.L_x_1726) ;  /* 0x0000000000308947 */ /* 0x000fec0003800000 */
[----:B-----5:R-:W-:-:S04]  /*4c50*/  PRMT R200, R121, 0x7632, R200 ;  /* 0x0000763279c87816 */ /* 0x020fc800000000c8 */
[----:B------:R-:W-:Y:S01]  /*4c60*/  SHF.L.U32 R200, R200, 0x10, RZ ;  /* 0x00000010c8c87819 */ /* 0x000fe200000006ff */
[----:B------:R-:W-:Y:S06]  /*4c70*/  BRA `(.L_x_1726) ;  /* 0x0000000000247947 */ /* 0x000fec0003800000 */
.L_x_1725:
        /* <DEDUP_REMOVED lines=9> */
.L_x_1726:
[----:B------:R-:W-:Y:S05]  /*4d10*/  BSYNC B0 ;  /* 0x0000000000007941 */ /* 0x000fea0003800000 */
.L_x_1724:
[----:B------:R-:W-:Y:S04]  /*4d20*/  BSSY B0, `(.L_x_1727) ;  /* 0x000000c000007945 */ /* 0x000fe80003800000 */
[----:B------:R-:W-:Y:S05]  /*4d30*/  @P3 BRA `(.L_x_1728) ;  /* 0x0000000000103947 */ /* 0x000fea0003800000 */
[----:B------:R-:W-:Y:S01]  /*4d40*/  HFMA2.MMA R201, -RZ, RZ, 0, 0 ;  /* 0x00000000ffc97435 */ /* 0x000fe200000001ff */
[----:B------:R-:W-:Y:S10]  /*4d50*/  @!P0 BRA `(.L_x_1729) ;  /* 0x0000000000208947 */ /* 0x000ff40003800000 */
[----:B-----5:R-:W-:Y:S01]  /*4d60*/  SHF.L.U32 R201, R122, 0x10, RZ ;  /* 0x000000107ac97819 */ /* 0x020fe200000006ff */
[----:B------:R-:W-:Y:S06]  /*4d70*/  BRA `(.L_x_1729) ;  /* 0x0000000000187947 */ /* 0x000fec0003800000 */
.L_x_1728:
[----:B0----5:R-:W-:Y:S02]  /*4d80*/  SHF.L.U32 R128, R126, 0x10, RZ ;  /* 0x000000107e807819 */ /* 0x021fe400000006ff */
[----:B------:R-:W-:-:S03]  /*4d90*/  SHF.L.U32 R201, R110, 0x10, RZ ;  /* 0x000000106ec97819 */ /* 0x000fc600000006ff */
[----:B------:R-:W-:-:S04]  /*4da0*/  FMUL.FTZ R128, R128, UR8 ;  /* 0x0000000880807c20 */ /* 0x000fc80008410000 */
[----:B------:R-:W-:Y:S01]  /*4db0*/  FMUL.FTZ R201, R128, R201 ;  /* 0x000000c980c97220 */ /* 0x000fe20000410000 */
[----:B------:R-:W-:-:S05]  /*4dc0*/  @P0 SHF.L.U32 R128, R122, 0x10, RZ ;  /* 0x000000107a800819 */ /* 0x000fca00000006ff */
[----:B------:R-:W-:-:S07]  /*4dd0*/  @P0 FADD.FTZ R201, R128, R201 ;  /* 0x000000c980c90221 */ /* 0x000fce0000010000 */
.L_x_1729:
[----:B------:R-:W-:Y:S05]  /*4de0*/  BSYNC B0 ;  /* 0x0000000000007941 */ /* 0x000fea0003800000 */
.L_x_1727:
[----:B------:R-:W-:Y:S04]  /*4df0*/  BSSY B0, `(.L_x_1730) ;  /* 0x0000010000007945 */ /* 0x000fe80003800000 */
[----:B------:R-:W-:Y:S05]  /*4e00*/  @P3 BRA `(.L_x_1731) ;  /* 0x0000000000143947 */ /* 0x000fea0003800000 */
[----:B------:R-:W-:Y:S01]  /*4e10*/  MOV R202, RZ ;  /* 0x000000ff00ca7202 */ /* 0x000fe20000000f00 */
[----:B------:R-:W-:Y:S06]  /*4e20*/  @!P0 BRA `(.L_x_1732) ;  /* 0x0000000000308947 */ /* 0x000fec0003800000 */
[----:B-----5:R-:W-:-:S04]  /*4e30*/  PRMT R202, R122, 0x7632, R202 ;  /* 0x000076327aca7816 */ /* 0x020fc800000000ca */
[----:B------:R-:W-:Y:S01]  /*4e40*/  SHF.L.U32 R202, R202, 0x10, RZ ;  /* 0x00000010caca7819 */ /* 0x000fe200000006ff */
[----:B------:R-:W-:Y:S06]  /*4e50*/  BRA `(.L_x_1732) ;  /* 0x0000000000247947 */ /* 0x000fec0003800000 */
.L_x_1731:
        /* <DEDUP_REMOVED lines=9> */
.L_x_1732:
[----:B------:R-:W-:Y:S05]  /*4ef0*/  BSYNC B0 ;  /* 0x0000000000007941 */ /* 0x000fea0003800000 */
.L_x_1730:
[----:B------:R-:W-:Y:S04]  /*4f00*/  BSSY B0, `(.L_x_1733) ;  /* 0x000000c000007945 */ /* 0x000fe80003800000 */
[----:B------:R-:W-:Y:S05]  /*4f10*/  @P3 BRA `(.L_x_1734) ;  /* 0x0000000000103947 */ /* 0x000fea0003800000 */
[----:B------:R-:W-:Y:S01]  /*4f20*/  HFMA2.MMA R203, -RZ, RZ, 0, 0 ;  /* 0x00000000ffcb7435 */ /* 0x000fe200000001ff */
[----:B------:R-:W-:Y:S10]  /*4f30*/  @!P0 BRA `(.L_x_1735) ;  /* 0x0000000000208947 */ /* 0x000ff40003800000 */
[----:B-----5:R-:W-:Y:S01]  /*4f40*/  SHF.L.U32 R203, R123, 0x10, RZ ;  /* 0x000000107bcb7819 */ /* 0x020fe200000006ff */
[----:B------:R-:W-:Y:S06]  /*4f50*/  BRA `(.L_x_1735) ;  /* 0x0000000000187947 */ /* 0x000fec0003800000 */
.L_x_1734:
[----:B0----5:R-:W-:Y:S02]  /*4f60*/  SHF.L.U32 R128, R127, 0x10, RZ ;  /* 0x000000107f807819 */ /* 0x021fe400000006ff */
[----:B------:R-:W-:-:S03]  /*4f70*/  SHF.L.U32 R203, R111, 0x10, RZ ;  /* 0x000000106fcb7819 */ /* 0x000fc600000006ff */
[----:B------:R-:W-:-:S04]  /*4f80*/  FMUL.FTZ R128, R128, UR8 ;  /* 0x0000000880807c20 */ /* 0x000fc80008410000 */
[----:B------:R-:W-:Y:S01]  /*4f90*/  FMUL.FTZ R203, R128, R203 ;  /* 0x000000cb80cb7220 */ /* 0x000fe20000410000 */
[----:B------:R-:W-:-:S05]  /*4fa0*/  @P0 SHF.L.U32 R128, R123, 0x10, RZ ;  /* 0x000000107b800819 */ /* 0x000fca00000006ff */
[----:B------:R-:W-:-:S07]  /*4fb0*/  @P0 FADD.FTZ R203, R128, R203 ;  /* 0x000000cb80cb0221 */ /* 0x000fce0000010000 */
.L_x_1735:
[----:B------:R-:W-:Y:S05]  /*4fc0*/  BSYNC B0 ;  /* 0x0000000000007941 */ /* 0x000fea0003800000 */
.L_x_1733:
[----:B------:R-:W-:Y:S04]  /*4fd0*/  BSSY B0, `(.L_x_1736) ;  /* 0x0000010000007945 */ /* 0x000fe80003800000 */
[----:B------:R-:W-:Y:S05]  /*4fe0*/  @P3 BRA `(.L_x_1737) ;  /* 0x0000000000143947 */ /* 0x000fea0003800000 */
[----:B------:R-:W-:Y:S01]  /*4ff0*/  MOV R204, RZ ;  /* 0x000000ff00cc7202 */ /* 0x000fe20000000f00 */
[----:B------:R-:W-:Y:S06]  /*5000*/  @!P0 BRA `(.L_x_1738) ;  /* 0x0000000000308947 */ /* 0x000fec0003800000 */
[----:B-----5:R-:W-:-:S05]  /*5010*/  PRMT R204, R123, 0x7632, R204 ;  /* 0x000076327bcc7816 */ /* 0x020fca00000000cc */
[----:B------:R-:W-:Y:S01]  /*5020*/  IMAD.U32 R204, R204, 0x10000, RZ ;  /* 0x00010000cccc7824 */ /* 0x000fe200078e00ff */
[----:B------:R-:W-:Y:S06]  /*5030*/  BRA `(.L_x_1738) ;  /* 0x0000000000247947 */ /* 0x000fec0003800000 */
.L_x_1737:
        /* <DEDUP_REMOVED lines=9> */
.L_x_1738:
[----:B------:R-:W-:Y:S05]  /*50d0*/  BSYNC B0 ;  /* 0x0000000000007941 */ /* 0x000fea0003800000 */
.L_x_1736:
[----:B------:R-:W-:Y:S01]  /*50e0*/  IMAD.WIDE.U32 R170, R211, 0x10, R228 ;  /* 0x00000010d3aa7825 */ /* 0x000fe200078e00e4 */
[----:B0-----:R-:W-:Y:S02]  /*50f0*/  F2FP.BF16.F32.PACK_AB R131, R204, R203 ;  /* 0x000000cbcc83723e */ /* 0x001fe400000010ff */
        /* <DEDUP_REMOVED lines=18> */
.L_x_1740:
[----:B0----5:R-:W-:Y:S02]  /*5220*/  SHF.L.U32 R128, R124, 0x10, RZ ;  /* 0x000000107c807819 */ /* 0x021fe400000006ff */
[----:B------:R-:W-:-:S03]  /*5230*/  SHF.L.U32 R211, R112, 0x10, RZ ;  /* 0x0000001070d37819 */ /* 0x000fc600000006ff */
[----:B------:R-:W-:-:S04]  /*5240*/  FMUL.FTZ R128, R128, UR8 ;  /* 0x0000000880807c20 */ /* 0x000fc80008410000 */
[----:B------:R-:W-:Y:S01]  /*5250*/  FMUL.FTZ R211, R128, R211 ;  /* 0x000000d380d37220 */ /* 0x000fe20000410000 */
[----:B------:R-:W-:-:S05]  /*5260*/  @P0 SHF.L.U32 R128, R120, 0x10, RZ ;  /* 0x0000001078800819 */ /* 0x000fca00000006ff */
[----:B------:R-:W-:-:S07]  /*5270*/  @P0 FADD.FTZ R211, R128, R211 ;  /* 0x000000d380d30221 */ /* 0x000fce0000010000 */
.L_x_1741:
[----:B------:R-:W-:Y:S05]  /*5280*/  BSYNC B0 ;  /* 0x0000000000007941 */ /* 0x000fea0003800000 */
.L_x_1739:
[----:B------:R-:W-:Y:S04]  /*5290*/  BSSY B0, `(.L_x_1742) ;  /* 0x0000010000007945 */ /* 0x000fe80003800000 */
[----:B------:R-:W-:Y:S05]  /*52a0*/  @P3 BRA `(.L_x_1743) ;  /* 0x0000000000143947 */ /* 0x000fea0003800000 */
[----:B------:R-:W-:Y:S01]  /*52b0*/  MOV R212, RZ ;  /* 0x000000ff00d47202 */ /* 0x000fe20000000f00 */
[----:B------:R-:W-:Y:S06]  /*52c0*/  @!P0 BRA `(.L_x_1744) ;  /* 0x0000000000308947 */ /* 0x000fec0003800000 */
[----:B-----5:R-:W-:-:S04]  /*52d0*/  PRMT R212, R120, 0x7632, R212 ;  /* 0x0000763278d47816 */ /* 0x020fc800000000d4 */
[----:B------:R-:W-:Y:S01]  /*52e0*/  SHF.L.U32 R212, R212, 0x10, RZ ;  /* 0x00000010d4d47819 */ /* 0x000fe200000006ff */
[----:B------:R-:W-:Y:S06]  /*52f0*/  BRA `(.L_x_1744) ;  /* 0x0000000000247947 */ /* 0x000fec0003800000 */
.L_x_1743:
        /* <DEDUP_REMOVED lines=9> */
.L_x_1744:
[----:B------:R-:W-:Y:S05]  /*5390*/  BSYNC B0 ;  /* 0x0000000000007941 */ /* 0x000fea0003800000 */
.L_x_1742:
[----:B------:R-:W-:Y:S04]  /*53a0*/  BSSY B0, `(.L_x_1745) ;  /* 0x000000c000007945 */ /* 0x000fe80003800000 */
[----:B------:R-:W-:Y:S05]  /*53b0*/  @P3 BRA `(.L_x_1746) ;  /* 0x0000000000103947 */ /* 0x000fea0003800000 */
[----:B------:R-:W-:Y:S01]  /*53c0*/  HFMA2.MMA R213, -RZ, RZ, 0, 0 ;  /* 0x00000000ffd57435 */ /* 0x000fe200000001ff */
[----:B------:R-:W-:Y:S10]  /*53d0*/  @!P0 BRA `(.L_x_1747) ;  /* 0x0000000000208947 */ /* 0x000ff40003800000 */
[----:B-----5:R-:W-:Y:S01]  /*53e0*/  SHF.L.U32 R213, R121, 0x10, RZ ;  /* 0x0000001079d57819 */ /* 0x020fe200000006ff */
[----:B------:R-:W-:Y:S06]  /*53f0*/  BRA `(.L_x_1747) ;  /* 0x0000000000187947 */ /* 0x000fec0003800000 */
.L_x_1746:
[----:B0----5:R-:W-:Y:S02]  /*5400*/  SHF.L.U32 R128, R125, 0x10, RZ ;  /* 0x000000107d807819 */ /* 0x021fe400000006ff */
[----:B------:R-:W-:-:S03]  /*5410*/  SHF.L.U32 R213, R113, 0x10, RZ ;  /* 0x0000001071d57819 */ /* 0x000fc600000006ff */
[----:B------:R-:W-:-:S04]  /*5420*/  FMUL.FTZ R128, R128, UR8 ;  /* 0x0000000880807c20 */ /* 0x000fc80008410000 */
[----:B------:R-:W-:Y:S01]  /*5430*/  FMUL.FTZ R213, R128, R213 ;  /* 0x000000d580d57220 */ /* 0x000fe20000410000 */
[----:B------:R-:W-:-:S05]  /*5440*/  @P0 SHF.L.U32 R128, R121, 0x10, RZ ;  /* 0x0000001079800819 */ /* 0x000fca00000006ff */
[----:B------:R-:W-:-:S07]  /*5450*/  @P0 FADD.FTZ R213, R128, R213 ;  /* 0x000000d580d50221 */ /* 0x000fce0000010000 */
.L_x_1747:
[----:B------:R-:W-:Y:S05]  /*5460*/  BSYNC B0 ;  /* 0x0000000000007941 */ /* 0x000fea0003800000 */
.L_x_1745:
[----:B------:R-:W-:Y:S04]  /*5470*/  BSSY B0, `(.L_x_1748) ;  /* 0x0000010000007945 */ /* 0x000fe80003800000 */
[----:B------:R-:W-:Y:S05]  /*5480*/  @P3 BRA `(.L_x_1749) ;  /* 0x0000000000143947 */ /* 0x000fea0003800000 */
[----:B------:R-:W-:Y:S01]  /*5490*/  IMAD.MOV.U32 R214, RZ, RZ, RZ ;  /* 0x000000ffffd67224 */ /* 0x000fe200078e00ff */
[----:B------:R-:W-:Y:S06]  /*54a0*/  @!P0 BRA `(.L_x_1750) ;  /* 0x0000000000308947 */ /* 0x000fec0003800000 */
[----:B-----5:R-:W-:-:S04]  /*54b0*/  PRMT R214, R121, 0x7632, R214 ;  /* 0x0000763279d67816 */ /* 0x020fc800000000d6 */
[----:B------:R-:W-:Y:S01]  /*54c0*/  SHF.L.U32 R214, R214, 0x10, RZ ;  /* 0x00000010d6d67819 */ /* 0x000fe200000006ff */
[----:B------:R-:W-:Y:S06]  /*54d0*/  BRA `(.L_x_1750) ;  /* 0x0000000000247947 */ /* 0x000fec0003800000 */
.L_x_1749:
        /* <DEDUP_REMOVED lines=9> */
.L_x_1750:
[----:B------:R-:W-:Y:S05]  /*5570*/  BSYNC B0 ;  /* 0x0000000000007941 */ /* 0x000fea0003800000 */
.L_x_1748:
[----:B------:R-:W-:Y:S04]  /*5580*/  BSSY B0, `(.L_x_1751) ;  /* 0x000000c000007945 */ /* 0x000fe80003800000 */
[----:B------:R-:W-:Y:S05]  /*5590*/  @P3 BRA `(.L_x_1752) ;  /* 0x0000000000103947 */ /* 0x000fea0003800000 */
[----:B------:R-:W-:Y:S01]  /*55a0*/  MOV R215, RZ ;  /* 0x000000ff00d77202 */ /* 0x000fe20000000f00 */
[----:B------:R-:W-:Y:S06]  /*55b0*/  @!P0 BRA `(.L_x_1753) ;  /* 0x0000000000208947 */ /* 0x000fec0003800000 */
[----:B-----5:R-:W-:Y:S01]  /*55c0*/  SHF.L.U32 R215, R122, 0x10, RZ ;  /* 0x000000107ad77819 */ /* 0x020fe200000006ff */
[----:B------:R-:W-:Y:S06]  /*55d0*/  BRA `(.L_x_1753) ;  /* 0x0000000000187947 */ /* 0x000fec0003800000 */
.L_x_1752:
[----:B0----5:R-:W-:Y:S02]  /*55e0*/  SHF.L.U32 R128, R126, 0x10, RZ ;  /* 0x000000107e807819 */ /* 0x021fe400000006ff */
[----:B------:R-:W-:-:S03]  /*55f0*/  SHF.L.U32 R215, R114, 0x10, RZ ;  /* 0x0000001072d77819 */ /* 0x000fc600000006ff */
[----:B------:R-:W-:-:S04]  /*5600*/  FMUL.FTZ R128, R128, UR8 ;  /* 0x0000000880807c20 */ /* 0x000fc80008410000 */
[----:B------:R-:W-:Y:S01]  /*5610*/  FMUL.FTZ R215, R128, R215 ;  /* 0x000000d780d77220 */ /* 0x000fe20000410000 */
[----:B------:R-:W-:-:S05]  /*5620*/  @P0 SHF.L.U32 R128, R122, 0x10, RZ ;  /* 0x000000107a800819 */ /* 0x000fca00000006ff */
[----:B------:R-:W-:-:S07]  /*5630*/  @P0 FADD.FTZ R215, R128, R215 ;  /* 0x000000d780d70221 */ /* 0x000fce0000010000 */
.L_x_1753:
[----:B------:R-:W-:Y:S05]  /*5640*/  BSYNC B0 ;  /* 0x0000000000007941 */ /* 0x000fea0003800000 */
.L_x_1751:
[----:B------:R-:W-:Y:S04]  /*5650*/  BSSY B0, `(.L_x_1754) ;  /* 0x0000010000007945 */ /* 0x000fe80003800000 */
[----:B------:R-:W-:Y:S05]  /*5660*/  @P3 BRA `(.L_x_1755) ;  /* 0x0000000000143947 */ /* 0x000fea0003800000 */
[----:B------:R-:W-:Y:S01]  /*5670*/  HFMA2.MMA R216, -RZ, RZ, 0, 0 ;  /* 0x00000000ffd87435 */ /* 0x000fe200000001ff */
[----:B------:R-:W-:Y:S10]  /*5680*/  @!P0 BRA `(.L_x_1756) ;  /* 0x0000000000308947 */ /* 0x000ff40003800000 */
[----:B-----5:R-:W-:-:S04]  /*5690*/  PRMT R216, R122, 0x7632, R216 ;  /* 0x000076327ad87816 */ /* 0x020fc800000000d8 */
[----:B------:R-:W-:Y:S01]  /*56a0*/  SHF.L.U32 R216, R216, 0x10, RZ ;  /* 0x00000010d8d87819 */ /* 0x000fe200000006ff */
[----:B------:R-:W-:Y:S06]  /*56b0*/  BRA `(.L_x_1756) ;  /* 0x0000000000247947 */ /* 0x000fec0003800000 */
.L_x_1755:
        /* <DEDUP_REMOVED lines=9> */
.L_x_1756:
[----:B------:R-:W-:Y:S05]  /*5750*/  BSYNC B0 ;  /* 0x0000000000007941 */ /* 0x000fea0003800000 */
.L_x_1754:
[----:B------:R-:W-:Y:S04]  /*5760*/  BSSY B0, `(.L_x_1757) ;  /* 0x000000c000007945 */ /* 0x000fe80003800000 */
[----:B------:R-:W-:Y:S05]  /*5770*/  @P3 BRA `(.L_x_1758) ;  /* 0x0000000000103947 */ /* 0x000fea0003800000 */
[----:B------:R-:W-:Y:S01]  /*5780*/  MOV R217, RZ ;  /* 0x000000ff00d97202 */ /* 0x000fe20000000f00 */
[----:B------:R-:W-:Y:S06]  /*5790*/  @!P0 BRA `(.L_x_1759) ;  /* 0x0000000000208947 */ /* 0x000fec0003800000 */
[----:B-----5:R-:W-:Y:S01]  /*57a0*/  SHF.L.U32 R217, R123, 0x10, RZ ;  /* 0x000000107bd97819 */ /* 0x020fe200000006ff */
[----:B------:R-:W-:Y:S06]  /*57b0*/  BRA `(.L_x_1759) ;  /* 0x0000000000187947 */ /* 0x000fec0003800000 */
.L_x_1758:
[----:B0----5:R-:W-:Y:S02]  /*57c0*/  SHF.L.U32 R128, R127, 0x10, RZ ;  /* 0x000000107f807819 */ /* 0x021fe400000006ff */
[----:B------:R-:W-:-:S03]  /*57d0*/  SHF.L.U32 R217, R115, 0x10, RZ ;  /* 0x0000001073d97819 */ /* 0x000fc600000006ff */
[----:B------:R-:W-:-:S04]  /*57e0*/  FMUL.FTZ R128, R128, UR8 ;  /* 0x0000000880807c20 */ /* 0x000fc80008410000 */
[----:B------:R-:W-:Y:S01]  /*57f0*/  FMUL.FTZ R217, R128, R217 ;  /* 0x000000d980d97220 */ /* 0x000fe20000410000 */
[----:B------:R-:W-:-:S05]  /*5800*/  @P0 SHF.L.U32 R128, R123, 0x10, RZ ;  /* 0x000000107b800819 */ /* 0x000fca00000006ff */
[----:B------:R-:W-:-:S07]  /*5810*/  @P0 FADD.FTZ R217, R128, R217 ;  /* 0x000000d980d90221 */ /* 0x000fce0000010000 */
.L_x_1759:
[----:B------:R-:W-:Y:S05]  /*5820*/  BSYNC B0 ;  /* 0x0000000000007941 */ /* 0x000fea0003800000 */
.L_x_1757:
[----:B------:R-:W-:Y:S04]  /*5830*/  BSSY B0, `(.L_x_1760) ;  /* 0x0000010000007945 */ /* 0x000fe80003800000 */
[----:B------:R-:W-:Y:S05]  /*5840*/  @P3 BRA `(.L_x_1761) ;  /* 0x0000000000143947 */ /* 0x000fea0003800000 */
[----:B------:R-:W-:Y:S01]  /*5850*/  HFMA2.MMA R218, -RZ, RZ, 0, 0 ;  /* 0x00000000ffda7435 */ /* 0x000fe200000001ff */
[----:B------:R-:W-:Y:S10]  /*5860*/  @!P0 BRA `(.L_x_1762) ;  /* 0x0000000000308947 */ /* 0x000ff40003800000 */
[----:B-----5:R-:W-:-:S05]  /*5870*/  PRMT R218, R123, 0x7632, R218 ;  /* 0x000076327bda7816 */ /* 0x020fca00000000da */
[----:B------:R-:W-:Y:S01]  /*5880*/  IMAD.U32 R218, R218, 0x10000, RZ ;  /* 0x00010000dada7824 */ /* 0x000fe200078e00ff */
[----:B------:R-:W-:Y:S06]  /*5890*/  BRA `(.L_x_1762) ;  /* 0x0000000000247947 */ /* 0x000fec0003800000 */
.L_x_1761:
        /* <DEDUP_REMOVED lines=9> */
.L_x_1762:
[----:B------:R-:W-:Y:S05]  /*5930*/  BSYNC B0 ;  /* 0x0000000000007941 */ /* 0x000fea0003800000 */
.L_x_1760:
        /* <DEDUP_REMOVED lines=20> */
.L_x_1764:
[----:B0----5:R-:W-:Y:S02]  /*5a80*/  SHF.L.U32 R128, R124, 0x10, RZ ;  /* 0x000000107c807819 */ /* 0x021fe400000006ff */
[----:B------:R-:W-:-:S03]  /*5a90*/  SHF.L.U32 R161, R116, 0x10, RZ ;  /* 0x0000001074a17819 */ /* 0x000fc600000006ff */
[----:B------:R-:W-:-:S04]  /*5aa0*/  FMUL.FTZ R128, R128, UR8 ;  /* 0x0000000880807c20 */ /* 0x000fc80008410000 */
[----:B------:R-:W-:Y:S01]  /*5ab0*/  FMUL.FTZ R161, R128, R161 ;  /* 0x000000a180a17220 */ /* 0x000fe20000410000 */
[----:B------:R-:W-:-:S05]  /*5ac0*/  @P0 SHF.L.U32 R128, R120, 0x10, RZ ;  /* 0x0000001078800819 */ /* 0x000fca00000006ff */
[----:B------:R-:W-:-:S07]  /*5ad0*/  @P0 FADD.FTZ R161, R128, R161 ;  /* 0x000000a180a10221 */ /* 0x000fce0000010000 */
.L_x_1765:
[----:B------:R-:W-:Y:S05]  /*5ae0*/  BSYNC B0 ;  /* 0x0000000000007941 */ /* 0x000fea0003800000 */
.L_x_1763:
[----:B------:R-:W-:Y:S04]  /*5af0*/  BSSY B0, `(.L_x_1766) ;  /* 0x0000010000007945 */ /* 0x000fe80003800000 */
[----:B------:R-:W-:Y:S05]  /*5b00*/  @P3 BRA `(.L_x_1767) ;  /* 0x0000000000143947 */ /* 0x000fea0003800000 */
[----:B------:R-:W-:Y:S01]  /*5b10*/  HFMA2.MMA R162, -RZ, RZ, 0, 0 ;  /* 0x00000000ffa27435 */ /* 0x000fe200000001ff */
[----:B------:R-:W-:Y:S10]  /*5b20*/  @!P0 BRA `(.L_x_1768) ;  /* 0x0000000000308947 */ /* 0x000ff40003800000 */
[----:B-----5:R-:W-:-:S04]  /*5b30*/  PRMT R162, R120, 0x7632, R162 ;  /* 0x0000763278a27816 */ /* 0x020fc800000000a2 */
[----:B------:R-:W-:Y:S01]  /*5b40*/  SHF.L.U32 R162, R162, 0x10, RZ ;  /* 0x00000010a2a27819 */ /* 0x000fe200000006ff */
[----:B------:R-:W-:Y:S06]  /*5b50*/  BRA `(.L_x_1768) ;  /* 0x0000000000247947 */ /* 0x000fec0003800000 */
.L_x_1767:
        /* <DEDUP_REMOVED lines=9> */
.L_x_1768:
[----:B------:R-:W-:Y:S05]  /*5bf0*/  BSYNC B0 ;  /* 0x0000000000007941 */ /* 0x000fea0003800000 */
.L_x_1766:
[----:B------:R-:W-:Y:S04]  /*5c00*/  BSSY B0, `(.L_x_1769) ;  /* 0x000000c000007945 */ /* 0x000fe80003800000 */
[----:B------:R-:W-:Y:S05]  /*5c10*/  @P3 BRA `(.L_x_1770) ;  /* 0x0000000000103947 */ /* 0x000fea0003800000 */
[----:B------:R-:W-:Y:S01]  /*5c20*/  MOV R227, RZ ;  /* 0x000000ff00e37202 */ /* 0x000fe20000000f00 */
[----:B------:R-:W-:Y:S06]  /*5c30*/  @!P0 BRA `(.L_x_1771) ;  /* 0x0000000000208947 */ /* 0x000fec0003800000 */
[----:B-----5:R-:W-:Y:S01]  /*5c40*/  SHF.L.U32 R227, R121, 0x10, RZ ;  /* 0x0000001079e37819 */ /* 0x020fe200000006ff */
[----:B------:R-:W-:Y:S06]  /*5c50*/  BRA `(.L_x_1771) ;  /* 0x0000000000187947 */ /* 0x000fec0003800000 */
.L_x_1770:
[----:B0----5:R-:W-:Y:S02]  /*5c60*/  SHF.L.U32 R128, R125, 0x10, RZ ;  /* 0x000000107d807819 */ /* 0x021fe400000006ff */
[----:B------:R-:W-:-:S03]  /*5c70*/  SHF.L.U32 R227, R117, 0x10, RZ ;  /* 0x0000001075e37819 */ /* 0x000fc600000006ff */
[----:B------:R-:W-:-:S04]  /*5c80*/  FMUL.FTZ R128, R128, UR8 ;  /* 0x0000000880807c20 */ /* 0x000fc80008410000 */
[----:B------:R-:W-:Y:S01]  /*5c90*/  FMUL.FTZ R227, R128, R227 ;  /* 0x000000e380e37220 */ /* 0x000fe20000410000 */
[----:B------:R-:W-:-:S05]  /*5ca0*/  @P0 SHF.L.U32 R128, R121, 0x10, RZ ;  /* 0x0000001079800819 */ /* 0x000fca00000006ff */
[----:B------:R-:W-:-:S07]  /*5cb0*/  @P0 FADD.FTZ R227, R128, R227 ;  /* 0x000000e380e30221 */ /* 0x000fce0000010000 */
.L_x_1771:
[----:B------:R-:W-:Y:S05]  /*5cc0*/  BSYNC B0 ;  /* 0x0000000000007941 */ /* 0x000fea0003800000 */
.L_x_1769:
[----:B------:R-:W-:Y:S04]  /*5cd0*/  BSSY B0, `(.L_x_1772) ;  /* 0x0000010000007945 */ /* 0x000fe80003800000 */
[----:B------:R-:W-:Y:S05]  /*5ce0*/  @P3 BRA `(.L_x_1773) ;  /* 0x0000000000143947 */ /* 0x000fea0003800000 */
[----:B------:R-:W-:Y:S01]  /*5cf0*/  IMAD.MOV.U32 R228, RZ, RZ, RZ ;  /* 0x000000ffffe47224 */ /* 0x000fe200078e00ff */
[----:B------:R-:W-:Y:S06]  /*5d00*/  @!P0 BRA `(.L_x_1774) ;  /* 0x0000000000308947 */ /* 0x000fec0003800000 */
[----:B-----5:R-:W-:-:S04]  /*5d10*/  PRMT R228, R121, 0x7632, R228 ;  /* 0x0000763279e47816 */ /* 0x020fc800000000e4 */
[----:B------:R-:W-:Y:S01]  /*5d20*/  SHF.L.U32 R228, R228, 0x10, RZ ;  /* 0x00000010e4e47819 */ /* 0x000fe200000006ff */
[----:B------:R-:W-:Y:S06]  /*5d30*/  BRA `(.L_x_1774) ;  /* 0x0000000000247947 */ /* 0x000fec0003800000 */
.L_x_1773:
        /* <DEDUP_REMOVED lines=9> */
.L_x_1774:
[----:B------:R-:W-:Y:S05]  /*5dd0*/  BSYNC B0 ;  /* 0x0000000000007941 */ /* 0x000fea0003800000 */
.L_x_1772:
[----:B------:R-:W-:Y:S04]  /*5de0*/  BSSY B0, `(.L_x_1775) ;  /* 0x000000c000007945 */ /* 0x000fe80003800000 */
[----:B------:R-:W-:Y:S05]  /*5df0*/  @P3 BRA `(.L_x_1776) ;  /* 0x0000000000103947 */ /* 0x000fea0003800000 */
[----:B------:R-:W-:Y:S01]  /*5e00*/  HFMA2.MMA R229, -RZ, RZ, 0, 0 ;  /* 0x00000000ffe57435 */ /* 0x000fe200000001ff */
[----:B------:R-:W-:Y:S10]  /*5e10*/  @!P0 BRA `(.L_x_1777) ;  /* 0x0000000000208947 */ /* 0x000ff40003800000 */
[----:B-----5:R-:W-:Y:S01]  /*5e20*/  SHF.L.U32 R229, R122, 0x10, RZ ;  /* 0x000000107ae57819 */ /* 0x020fe200000006ff */
[----:B------:R-:W-:Y:S06]  /*5e30*/  BRA `(.L_x_1777) ;  /* 0x0000000000187947 */ /* 0x000fec0003800000 */
.L_x_1776:
[----:B-----5:R-:W-:Y:S02]  /*5e40*/  SHF.L.U32 R229, R126, 0x10, RZ ;  /* 0x000000107ee57819 */ /* 0x020fe400000006ff */
[----:B0-----:R-:W-:-:S03]  /*5e50*/  SHF.L.U32 R128, R118, 0x10, RZ ;  /* 0x0000001076807819 */ /* 0x001fc600000006ff */
[----:B------:R-:W-:-:S04]  /*5e60*/  FMUL.FTZ R229, R229, UR8 ;  /* 0x00000008e5e57c20 */ /* 0x000fc80008410000 */
[----:B------:R-:W-:Y:S01]  /*5e70*/  FMUL.FTZ R229, R229, R128 ;  /* 0x00000080e5e57220 */ /* 0x000fe20000410000 */
[----:B------:R-:W-:-:S05]  /*5e80*/  @P0 SHF.L.U32 R128, R122, 0x10, RZ ;  /* 0x000000107a800819 */ /* 0x000fca00000006ff */
[----:B------:R-:W-:-:S07]  /*5e90*/  @P0 FADD.FTZ R229, R128, R229 ;  /* 0x000000e580e50221 */ /* 0x000fce0000010000 */
.L_x_1777:
[----:B------:R-:W-:Y:S05]  /*5ea0*/  BSYNC B0 ;  /* 0x0000000000007941 */ /* 0x000fea0003800000 */
.L_x_1775:
[----:B------:R-:W-:Y:S04]  /*5eb0*/  BSSY B0, `(.L_x_1778) ;  /* 0x0000010000007945 */ /* 0x000fe80003800000 */
[----:B------:R-:W-:Y:S05]  /*5ec0*/  @P3 BRA `(.L_x_1779) ;  /* 0x0000000000143947 */ /* 0x000fea0003800000 */
[----:B------:R-:W-:Y:S01]  /*5ed0*/  MOV R230, RZ ;  /* 0x000000ff00e67202 */ /* 0x000fe20000000f00 */
[----:B------:R-:W-:Y:S06]  /*5ee0*/  @!P0 BRA `(.L_x_1780) ;  /* 0x0000000000308947 */ /* 0x000fec0003800000 */
[----:B-----5:R-:W-:-:S04]  /*5ef0*/  PRMT R230, R122, 0x7632, R230 ;  /* 0x000076327ae67816 */ /* 0x020fc800000000e6 */
[----:B------:R-:W-:Y:S01]  /*5f00*/  SHF.L.U32 R230, R230, 0x10, RZ ;  /* 0x00000010e6e67819 */ /* 0x000fe200000006ff */
[----:B------:R-:W-:Y:S06]  /*5f10*/  BRA `(.L_x_1780) ;  /* 0x0000000000247947 */ /* 0x000fec0003800000 */
.L_x_1779:
        /* <DEDUP_REMOVED lines=9> */
.L_x_1780:
[----:B------:R-:W-:Y:S05]  /*5fb0*/  BSYNC B0 ;  /* 0x0000000000007941 */ /* 0x000fea0003800000 */
.L_x_1778:
[----:B------:R-:W-:Y:S04]  /*5fc0*/  BSSY B0, `(.L_x_1781) ;  /* 0x000000c000007945 */ /* 0x000fe80003800000 */
[----:B------:R-:W-:Y:S05]  /*5fd0*/  @P3 BRA `(.L_x_1782) ;  /* 0x0000000000103947 */ /* 0x000fea0003800000 */
[----:B------:R-:W-:Y:S01]  /*5fe0*/  HFMA2.MMA R231, -RZ, RZ, 0, 0 ;  /* 0x00000000ffe77435 */ /* 0x000fe200000001ff */
[----:B------:R-:W-:Y:S10]  /*5ff0*/  @!P0 BRA `(.L_x_1783) ;  /* 0x0000000000208947 */ /* 0x000ff40003800000 */
[----:B-----5:R-:W-:Y:S01]  /*6000*/  SHF.L.U32 R231, R123, 0x10, RZ ;  /* 0x000000107be77819 */ /* 0x020fe200000006ff */
[----:B------:R-:W-:Y:S06]  /*6010*/  BRA `(.L_x_1783) ;  /* 0x0000000000187947 */ /* 0x000fec0003800000 */
.L_x_1782:
[----:B-----5:R-:W-:Y:S02]  /*6020*/  SHF.L.U32 R231, R127, 0x10, RZ ;  /* 0x000000107fe77819 */ /* 0x020fe400000006ff */
[----:B0-----:R-:W-:-:S03]  /*6030*/  SHF.L.U32 R128, R119, 0x10, RZ ;  /* 0x0000001077807819 */ /* 0x001fc600000006ff */
[----:B------:R-:W-:-:S04]  /*6040*/  FMUL.FTZ R231, R231, UR8 ;  /* 0x00000008e7e77c20 */ /* 0x000fc80008410000 */
[----:B------:R-:W-:Y:S01]  /*6050*/  FMUL.FTZ R231, R231, R128 ;  /* 0x00000080e7e77220 */ /* 0x000fe20000410000 */
[----:B------:R-:W-:-:S05]  /*6060*/  @P0 SHF.L.U32 R128, R123, 0x10, RZ ;  /* 0x000000107b800819 */ /* 0x000fca00000006ff */
[----:B------:R-:W-:-:S07]  /*6070*/  @P0 FADD.FTZ R231, R128, R231 ;  /* 0x000000e780e70221 */ /* 0x000fce0000010000 */
.L_x_1783:
[----:B------:R-:W-:Y:S05]  /*6080*/  BSYNC B0 ;  /* 0x0000000000007941 */ /* 0x000fea0003800000 */
.L_x_1781:
[----:B------:R-:W-:Y:S04]  /*6090*/  BSSY B0, `(.L_x_1784) ;  /* 0x0000010000007945 */ /* 0x000fe80003800000 */
[----:B------:R-:W-:Y:S05]  /*60a0*/  @P3 BRA `(.L_x_1785) ;  /* 0x0000000000143947 */ /* 0x000fea0003800000 */
[----:B------:R-:W-:Y:S01]  /*60b0*/  MOV R232, RZ ;  /* 0x000000ff00e87202 */ /* 0x000fe20000000f00 */
[----:B------:R-:W-:Y:S06]  /*60c0*/  @!P0 BRA `(.L_x_1786) ;  /* 0x0000000000308947 */ /* 0x000fec0003800000 */
[----:B-----5:R-:W-:-:S05]  /*60d0*/  PRMT R232, R123, 0x7632, R232 ;  /* 0x000076327be87816 */ /* 0x020fca00000000e8 */
[----:B------:R-:W-:Y:S01]  /*60e0*/  IMAD.U32 R232, R232, 0x10000, RZ ;  /* 0x00010000e8e87824 */ /* 0x000fe200078e00ff */
[----:B------:R-:W-:Y:S06]  /*60f0*/  BRA `(.L_x_1786) ;  /* 0x0000000000247947 */ /* 0x000fec0003800000 */
.L_x_1785:
        /* <DEDUP_REMOVED lines=9> */
.L_x_1786:
[----:B------:R-:W-:Y:S05]  /*6190*/  BSYNC B0 ;  /* 0x0000000000007941 */ /* 0x000fea0003800000 */
.L_x_1784:
[----:B0-----:R-:W0:Y:S01]  /*61a0*/  LDC.64 R128, c[0x0][0x238] ;  /* 0x00008e00ff807b82 */ /* 0x001e220000000a00 */
[----:B------:R-:W-:Y:S01]  /*61b0*/  F2FP.BF16.F32.PACK_AB R131, R232, R231 ;  /* 0x000000e7e883723e */ /* 0x000fe200000010ff */
[----:B------:R-:W-:Y:S01]  /*61c0*/  UMOV UR10, 0xffffffff ;  /* 0xffffffff000a7882 */ /* 0x000fe20000000000 */
[----:B------:R-:W-:Y:S01]  /*61d0*/  F2FP.BF16.F32.PACK_AB R130, R230, R229 ;  /* 0x000000e5e682723e */ /* 0x000fe200000010ff */
[----:B0-----:R-:W-:Y:S01]  /*61e0*/  IMAD.WIDE.U32 R170, R170, 0x10, R128 ;  /* 0x00000010aaaa7825 */ /* 0x001fe200078e0080 */
[----:B------:R-:W-:Y:S02]  /*61f0*/  F2FP.BF16.F32.PACK_AB R129, R228, R227 ;  /* 0x000000e3e481723e */ /* 0x000fe400000010ff */
[----:B------:R-:W-:-:S05]  /*6200*/  F2FP.BF16.F32.PACK_AB R128, R162, R161 ;  /* 0x000000a1a280723e */ /* 0x000fca00000010ff */
[----:B------:R0:W-:Y:S02]  /*6210*/  STG.E.128 desc[UR4][R170.64], R128 ;  /* 0x00000080aa007986 */ /* 0x0001e4000c101d04 */
[----:B0-----:R-:W-:Y:S01]  /*6220*/  FADD.FTZ R128, RZ, R35 ;  /* 0x00000023ff807221 */ /* 0x001fe20000010000 */
[----:B------:R-:W0:Y:S03]  /*6230*/  S2R R171, SR_TID.X ;  /* 0x0000000000ab7919 */ /* 0x000e260000002100 */
        /* <DEDUP_REMOVED lines=8> */
[----:B0-----:R-:W-:-:S03]  /*62c0*/  LOP3.LUT R171, R171, 0x1f, RZ, 0xc0, !PT ;  /* 0x0000001fabab7812 */ /* 0x001fc600078ec0ff */
[----:B------:R-:W-:Y:S01]  /*62d0*/  FADD.FTZ R128, R128, R138 ;  /* 0x0000008a80807221 */ /* 0x000fe20000010000 */
[----:B------:R-:W-:-:S03]  /*62e0*/  ISETP.NE.AND P0, PT, R171, RZ, PT ;  /* 0x000000ffab00720c */ /* 0x000fc60003f05270 */
        /* <DEDUP_REMOVED lines=70> */
[----:B------:R-:W-:Y:S06]  /*6750*/  BRA.DIV UR10, `(.L_x_1787) ;  /* 0x0000002a0a2c7947 */ /* 0x000fec000b800000 */
        /* <DEDUP_REMOVED lines=181> */
.L_x_1802:
[----:B------:R-:W2:Y:S01]  /*72b0*/  LDC R129, c[0x0][0x290] ;  /* 0x0000a400ff817b82 */ /* 0x000ea20000000800 */
[----:B-1----:R-:W-:Y:S01]  /*72c0*/  FADD.FTZ R128, R170, R128 ;  /* 0x00000080aa807221 */ /* 0x002fe20000010000 */
[----:B------:R-:W-:Y:S03]  /*72d0*/  BSSY B0, `(.L_x_1788) ;  /* 0x00001ce000007945 */ /* 0x000fe60003800000 */
[----:B--2---:R-:W-:-:S03]  /*72e0*/  FFMA.FTZ R130, R128, R129, UR9 ;  /* 0x0000000980827e23 */ /* 0x004fc60008010081 */
        /* <DEDUP_REMOVED lines=8> */
[----:B0-----:R-:W0:Y:S01]  /*7370*/  MUFU.RSQ R170, R130 ;  /* 0x0000008200aa7308 */ /* 0x001e220000001400 */
[----:B-1----:R-:W-:-:S04]  /*7380*/  @!P0 LEA R128, P2, R17, R128, 0x2 ;  /* 0x0000008011808211 */ /* 0x002fc800078410ff */
[----:B------:R-:W-:-:S05]  /*7390*/  @!P0 LEA.HI.X R129, R17, R129, R133, 0x2, P2 ;  /* 0x0000008111818211 */ /* 0x000fca00010f1485 */
[----:B0-----:R0:W-:Y:S01]  /*73a0*/  @!P0 STG.E desc[UR4][R128.64], R170 ;  /* 0x000000aa80008986 */ /* 0x0011e2000c101904 */
[----:B------:R-:W-:-:S13]  /*73b0*/  ISETP.GE.AND P0, PT, R132, 0x1, PT ;  /* 0x000000018400780c */ /* 0x000fda0003f06270 */
[----:B0-----:R-:W-:Y:S05]  /*73c0*/  @!P0 BRA `(.L_x_1789) ;  /* 0x0000001800f88947 */ /* 0x001fea0003800000 */
[----:B------:R-:W2:Y:S01]  /*73d0*/  LDL R171, [R1] ;  /* 0x0000000001ab7983 */ /* 0x000ea20000100800 */
[----:B------:R-:W-:Y:S01]  /*73e0*/  IADD3 R133, R132, -0x1, RZ ;  /* 0xffffffff84857810 */ /* 0x000fe20007ffe0ff */
[----:B------:R-:W0:Y:S01]  /*73f0*/  LDC R130, c[0x0][0x218] ;  /* 0x00008600ff827b82 */ /* 0x000e220000000800 */
[----:B------:R-:W-:Y:S01]  /*7400*/  FSEL R132, R131, RZ, !P1 ;  /* 0x000000ff83847208 */ /* 0x000fe20004800000 */
[----:B------:R-:W3:Y:S01]  /*7410*/  LDL R129, [R1+0x8] ;  /* 0x0000080001817983 */ /* 0x000ee20000100800 */
[----:B------:R-:W-:-:S03]  /*7420*/  SHF.L.U32 R128, R43, 0x10, RZ ;  /* 0x000000102b807819 */ /* 0x000fc600000006ff */
[C---:B------:R-:W-:Y:S01]  /*7430*/  FADD.FTZ R131, -R132.reuse, R135 ;  /* 0x0000008784837221 */ /* 0x040fe20000010100 */
[C---:B------:R-:W-:Y:S01]  /*7440*/  FADD.FTZ R136, -R132.reuse, R136 ;  /* 0x0000008884887221 */ /* 0x040fe20000010100 */
[----:B------:R-:W-:Y:S01]  /*7450*/  FADD.FTZ R134, -R132, R134 ;  /* 0x0000008684867221 */ /* 0x000fe20000010100 */
[----:B------:R-:W4:Y:S01]  /*7460*/  LDL R135, [R1+0xc] ;  /* 0x00000c0001877983 */ /* 0x000f220000100800 */
[----:B------:R-:W-:-:S04]  /*7470*/  FMUL.FTZ R131, R170, R131 ;  /* 0x00000083aa837220 */ /* 0x000fc80000410000 */
[----:B------:R-:W-:Y:S01]  /*7480*/  FFMA.FTZ R131, R131, R128, R251 ;  /* 0x0000008083837223 */ /* 0x000fe200000100fb */
[----:B------:R-:W-:Y:S01]  /*7490*/  PRMT R128, R43, 0x7632, R128 ;  /* 0x000076322b807816 */ /* 0x000fe20000000080 */
[----:B------:R-:W-:-:S03]  /*74a0*/  FMUL.FTZ R136, R170, R136 ;  /* 0x00000088aa887220 */ /* 0x000fc60000410000 */
[----:B------:R-:W-:-:S05]  /*74b0*/  SHF.L.U32 R128, R128, 0x10, RZ ;  /* 0x0000001080807819 */ /* 0x000fca00000006ff */
[----:B------:R-:W-:Y:S01]  /*74c0*/  FFMA.FTZ R128, R136, R128, R250 ;  /* 0x0000008088807223 */ /* 0x000fe200000100fa */
[----:B0-----:R-:W-:Y:S02]  /*74d0*/  IMAD R133, R133, R130, RZ ;  /* 0x0000008285857224 */ /* 0x001fe400078e02ff */
[----:B------:R-:W-:Y:S01]  /*74e0*/  FMUL.FTZ R130, R170, R134 ;  /* 0x00000086aa827220 */ /* 0x000fe20000410000 */
[----:B------:R-:W4:Y:S01]  /*74f0*/  LDL R136, [R1+0x10] ;  /* 0x0000100001887983 */ /* 0x000f220000100800 */
[----:B------:R-:W-:Y:S02]  /*7500*/  F2FP.BF16.F32.PACK_AB R131, R128, R131 ;  /* 0x000000838083723e */ /* 0x000fe400000010ff */
[----:B------:R-:W-:-:S05]  /*7510*/  SHF.L.U32 R128, R42, 0x10, RZ ;  /* 0x000000102a807819 */ /* 0x000fca00000006ff */
[----:B--2---:R-:W-:Y:S02]  /*7520*/  FFMA.FTZ R130, R130, R128, R171 ;  /* 0x0000008082827223 */ /* 0x004fe400000100ab */
[----:B------:R-:W2:Y:S01]  /*7530*/  LDL R171, [R1+0x4] ;  /* 0x0000040001ab7983 */ /* 0x000ea20000100800 */
[----:B------:R-:W-:Y:S01]  /*7540*/  PRMT R128, R42, 0x7632, R128 ;  /* 0x000076322a807816 */ /* 0x000fe20000000080 */
[----:B------:R-:W-:-:S03]  /*7550*/  FADD.FTZ R39, -R132, R39 ;  /* 0x0000002784277221 */ /* 0x000fc60000010100 */
[----:B------:R-:W-:Y:S01]  /*7560*/  SHF.L.U32 R128, R128, 0x10, RZ ;  /* 0x0000001080807819 */ /* 0x000fe200000006ff */
[----:B------:R-:W-:Y:S01]  /*7570*/  FMUL.FTZ R39, R170, R39 ;  /* 0x00000027aa277220 */ /* 0x000fe20000410000 */
[----:B------:R-:W-:-:S03]  /*7580*/  FADD.FTZ R37, -R132, R37 ;  /* 0x0000002584257221 */ /* 0x000fc60000010100 */
[----:B------:R-:W-:Y:S01]  /*7590*/  FFMA.FTZ R39, R39, R128, R252 ;  /* 0x0000008027277223 */ /* 0x000fe200000100fc */
[----:B------:R-:W-:Y:S01]  /*75a0*/  SHF.L.U32 R128, R41, 0x10, RZ ;  /* 0x0000001029807819 */ /* 0x000fe200000006ff */
[----:B------:R-:W-:Y:S01]  /*75b0*/  FMUL.FTZ R37, R170, R37 ;  /* 0x00000025aa257220 */ /* 0x000fe20000410000 */
[----:B------:R-:W-:-:S03]  /*75c0*/  FADD.FTZ R35, -R132, R35 ;  /* 0x0000002384237221 */ /* 0x000fc60000010100 */
[----:B---3--:R-:W-:Y:S01]  /*75d0*/  FFMA.FTZ R129, R37, R128, R129 ;  /* 0x0000008025817223 */ /* 0x008fe20000010081 */
[--C-:B------:R-:W-:Y:S01]  /*75e0*/  FADD.FTZ R37, -R132, R38.reuse ;  /* 0x0000002684257221 */ /* 0x100fe20000010100 */
[----:B------:R-:W-:Y:S01]  /*75f0*/  PRMT R38, R41, 0x7632, R38 ;  /* 0x0000763229267816 */ /* 0x000fe20000000026 */
[----:B------:R-:W-:Y:S01]  /*7600*/  FMUL.FTZ R35, R170, R35 ;  /* 0x00000023aa237220 */ /* 0x000fe20000410000 */
[----:B------:R-:W-:Y:S01]  /*7610*/  SHF.L.U32 R128, R40, 0x10, RZ ;  /* 0x0000001028807819 */ /* 0x000fe200000006ff */
[----:B------:R-:W-:Y:S01]  /*7620*/  FMUL.FTZ R37, R170, R37 ;  /* 0x00000025aa257220 */ /* 0x000fe20000410000 */
[----:B------:R-:W-:-:S03]  /*7630*/  SHF.L.U32 R38, R38, 0x10, RZ ;  /* 0x0000001026267819 */ /* 0x000fc600000006ff */
[----:B----4-:R-:W-:Y:S01]  /*7640*/  FFMA.FTZ R128, R35, R128, R136 ;  /* 0x0000008023807223 */ /* 0x010fe20000010088 */
[--C-:B------:R-:W-:Y:S01]  /*7650*/  FADD.FTZ R35, -R132, R36.reuse ;  /* 0x0000002484237221 */ /* 0x100fe20000010100 */
[----:B------:R-:W-:-:S03]  /*7660*/  PRMT R36, R40, 0x7632, R36 ;  /* 0x0000763228247816 */ /* 0x000fc60000000024 */
[----:B------:R-:W-:Y:S01]  /*7670*/  FMUL.FTZ R35, R170, R35 ;  /* 0x00000023aa237220 */ /* 0x000fe20000410000 */
[----:B------:R-:W-:-:S05]  /*7680*/  SHF.L.U32 R36, R36, 0x10, RZ ;  /* 0x0000001024247819 */ /* 0x000fca00000006ff */
[----:B------:R-:W-:Y:S01]  /*7690*/  FFMA.FTZ R35, R35, R36, R135 ;  /* 0x0000002423237223 */ /* 0x000fe20000010087 */
[----:B------:R-:W-:-:S04]  /*76a0*/  SHF.R.S32.HI R36, RZ, 0x1f, R133 ;  /* 0x0000001fff247819 */ /* 0x000fc80000011485 */
[----:B------:R-:W-:Y:S02]  /*76b0*/  F2FP.BF16.F32.PACK_AB R128, R35, R128 ;  /* 0x000000802380723e */ /* 0x000fe400000010ff */
[----:B------:R-:W-:Y:S02]  /*76c0*/  LEA.HI R35, R36, R133, RZ, 0x3 ;  /* 0x0000008524237211 */ /* 0x000fe400078f18ff */
[----:B------:R-:W-:Y:S01]  /*76d0*/  F2FP.BF16.F32.PACK_AB R130, R39, R130 ;  /* 0x000000822782723e */ /* 0x000fe200000010ff */
[----:B------:R-:W-:-:S04]  /*76e0*/  FADD.FTZ R39, -R132, R144 ;  /* 0x0000009084277221 */ /* 0x000fc80000010100 */
[----:B------:R-:W-:Y:S01]  /*76f0*/  FMUL.FTZ R39, R170, R39 ;  /* 0x00000027aa277220 */ /* 0x000fe20000410000 */
[C---:B------:R-:W-:Y:S01]  /*7700*/  FADD.FTZ R133, -R132.reuse, R140 ;  /* 0x0000008c84857221 */ /* 0x040fe20000010100 */
[C---:B------:R-:W-:Y:S01]  /*7710*/  FADD.FTZ R143, -R132.reuse, R143 ;  /* 0x0000008f848f7221 */ /* 0x040fe20000010100 */
[----:B------:R-:W-:Y:S01]  /*7720*/  FADD.FTZ R135, -R132, R142 ;  /* 0x0000008e84877221 */ /* 0x000fe20000010100 */
[----:B------:R-:W-:Y:S01]  /*7730*/  PRMT R134, R46, 0x7632, R134 ;  /* 0x000076322e867816 */ /* 0x000fe20000000086 */
[C---:B------:R-:W-:Y:S01]  /*7740*/  FADD.FTZ R141, -R132.reuse, R141 ;  /* 0x0000008d848d7221 */ /* 0x040fe20000010100 */
[----:B------:R-:W-:Y:S01]  /*7750*/  FADD.FTZ R137, -R132, R137 ;  /* 0x0000008984897221 */ /* 0x000fe20000010100 */
[----:B------:R-:W-:Y:S01]  /*7760*/  FMUL.FTZ R135, R170, R135 ;  /* 0x00000087aa877220 */ /* 0x000fe20000410000 */
[----:B------:R-:W-:Y:S01]  /*7770*/  SHF.L.U32 R134, R134, 0x10, RZ ;  /* 0x0000001086867819 */ /* 0x000fe200000006ff */
[C---:B------:R-:W-:Y:S01]  /*7780*/  FADD.FTZ R139, -R132.reuse, R139 ;  /* 0x0000008b848b7221 */ /* 0x040fe20000010100 */
[----:B------:R-:W-:-:S04]  /*7790*/  FADD.FTZ R150, -R132, R150 ;  /* 0x0000009684967221 */ /* 0x000fc80000010100 */
[----:B------:R-:W-:Y:S01]  /*77a0*/  FMUL.FTZ R150, R170, R150 ;  /* 0x00000096aa967220 */ /* 0x000fe20000410000 */
[C---:B------:R-:W-:Y:S01]  /*77b0*/  FADD.FTZ R146, -R132.reuse, R146 ;  /* 0x0000009284927221 */ /* 0x040fe20000010100 */
[----:B------:R-:W-:-:S03]  /*77c0*/  FADD.FTZ R148, -R132, R148 ;  /* 0x0000009484947221 */ /* 0x000fc60000010100 */
[C---:B------:R-:W-:Y:S01]  /*77d0*/  FMUL.FTZ R146, R170.reuse, R146 ;  /* 0x00000092aa927220 */ /* 0x040fe20000410000 */
        /* <DEDUP_REMOVED lines=10> */
[C---:B------:R-:W-:Y:S01]  /*7880*/  FADD.FTZ R164, -R132.reuse, R164 ;  /* 0x000000a484a47221 */ /* 0x040fe20000010100 */
[----:B------:R-:W-:-:S03]  /*7890*/  FADD.FTZ R182, -R132, R182 ;  /* 0x000000b684b67221 */ /* 0x000fc60000010100 */
[C---:B------:R-:W-:Y:S01]  /*78a0*/  FMUL.FTZ R164, R170.reuse, R164 ;  /* 0x000000a4aaa47220 */ /* 0x040fe20000410000 */
[----:B------:R-:W-:Y:S01]  /*78b0*/  FMUL.FTZ R182, R170, R182 ;  /* 0x000000b6aab67220 */ /* 0x000fe20000410000 */
        /* <DEDUP_REMOVED lines=63> */
[----:B--2---:R-:W-:-:S02]  /*7cb0*/  FFMA.FTZ R38, R37, R38, R171 ;  /* 0x0000002625267223 */ /* 0x004fc400000100ab */
[----:B------:R-:W0:Y:S01]  /*7cc0*/  S2R R171, SR_TID.X ;  /* 0x0000000000ab7919 */ /* 0x000e220000002100 */
[----:B------:R-:W1:Y:S02]  /*7cd0*/  LDC.64 R36, c[0x0][0x2b8] ;  /* 0x0000ae00ff247b82 */ /* 0x000e640000000a00 */
[----:B------:R-:W-:Y:S02]  /*7ce0*/  F2FP.BF16.F32.PACK_AB R129, R38, R129 ;  /* 0x000000812681723e */ /* 0x000fe400000010ff */
[----:B------:R-:W-:-:S04]  /*7cf0*/  PRMT R38, R47, 0x7632, R38 ;  /* 0x000076322f267816 */ /* 0x000fc80000000026 */
[----:B------:R-:W-:-:S05]  /*7d00*/  SHF.L.U32 R38, R38, 0x10, RZ ;  /* 0x0000001026267819 */ /* 0x000fca00000006ff */
[----:B------:R-:W-:Y:S01]  /*7d10*/  FFMA.FTZ R39, R39, R38, R242 ;  /* 0x0000002627277223 */ /* 0x000fe200000100f2 */
[----:B------:R-:W-:Y:S02]  /*7d20*/  PRMT R38, R45, 0x7632, R38 ;  /* 0x000076322d267816 */ /* 0x000fe40000000026 */
[----:B0-----:R-:W-:-:S04]  /*7d30*/  LOP3.LUT R171, R171, 0x1f, RZ, 0xc0, !PT ;  /* 0x0000001fabab7812 */ /* 0x001fc800078ec0ff */
[----:B------:R-:W-:-:S05]  /*7d40*/  LEA.HI.SX32 R35, R35, R171, 0x1d ;  /* 0x000000ab23237211 */ /* 0x000fca00078feaff */
[----:B-1----:R-:W-:-:S05]  /*7d50*/  IMAD.WIDE.U32 R36, R35, 0x10, R36 ;  /* 0x0000001023247825 */ /* 0x002fca00078e0024 */
[----:B------:R0:W-:Y:S02]  /*7d60*/  STG.E.128 desc[UR4][R36.64], R128 ;  /* 0x0000008024007986 */ /* 0x0001e4000c101d04 */
[----:B0-----:R-:W-:Y:S01]  /*7d70*/  SHF.L.U32 R36, R38, 0x10, RZ ;  /* 0x0000001026247819 */ /* 0x001fe200000006ff */
[----:B------:R-:W-:Y:S01]  /*7d80*/  FMUL.FTZ R37, R170, R133 ;  /* 0x00000085aa257220 */ /* 0x000fe20000410000 */
[----:B------:R-:W-:-:S03]  /*7d90*/  FADD.FTZ R129, -R132, R138 ;  /* 0x0000008a84817221 */ /* 0x000fc60000010100 */
[----:B------:R-:W-:Y:S01]  /*7da0*/  FFMA.FTZ R37, R37, R36, R246 ;  /* 0x0000002425257223 */ /* 0x000fe200000100f6 */
[----:B------:R-:W-:Y:S01]  /*7db0*/  PRMT R36, R44, 0x7632, R36 ;  /* 0x000076322c247816 */ /* 0x000fe20000000024 */
[C---:B------:R-:W-:Y:S01]  /*7dc0*/  FMUL.FTZ R129, R170.reuse, R129 ;  /* 0x00000081aa817220 */ /* 0x040fe20000410000 */
[----:B------:R-:W-:Y:S02]  /*7dd0*/  FMUL.FTZ R128, R170, R143 ;  /* 0x0000008faa807220 */ /* 0x000fe40000410000 */
[----:B------:R-:W-:Y:S01]  /*7de0*/  SHF.L.U32 R36, R36, 0x10, RZ ;  /* 0x0000001024247819 */ /* 0x000fe200000006ff */
[----:B------:R-:W0:Y:S04]  /*7df0*/  LDC.64 R142, c[0x0][0x2b8] ;  /* 0x0000ae00ff8e7b82 */ /* 0x000e280000000a00 */
[----:B------:R-:W-:Y:S01]  /*7e00*/  FFMA.FTZ R36, R129, R36, R248 ;  /* 0x0000002481247223 */ /* 0x000fe200000100f8 */
[----:B------:R-:W-:Y:S01]  /*7e10*/  SHF.L.U32 R129, R47, 0x10, RZ ;  /* 0x000000102f817819 */ /* 0x000fe200000006ff */
[----:B------:R-:W-:-:S04]  /*7e20*/  FMUL.FTZ R130, R170, R141 ;  /* 0x0000008daa827220 */ /* 0x000fc80000410000 */
[----:B------:R-:W-:Y:S01]  /*7e30*/  FFMA.FTZ R128, R128, R129, R243 ;  /* 0x0000008180807223 */ /* 0x000fe200000100f3 */
[----:B------:R-:W-:Y:S01]  /*7e40*/  SHF.L.U32 R129, R46, 0x10, RZ ;  /* 0x000000102e817819 */ /* 0x000fe200000006ff */
[----:B------:R-:W-:Y:S01]  /*7e50*/  FFMA.FTZ R38, R135, R134, R244 ;  /* 0x0000008687267223 */ /* 0x000fe200000100f4 */
[----:B------:R-:W-:Y:S01]  /*7e60*/  SHF.L.U32 R133, R45, 0x10, RZ ;  /* 0x000000102d857819 */ /* 0x000fe200000006ff */
[----:B------:R-:W-:Y:S01]  /*7e70*/  FMUL.FTZ R134, R170, R139 ;  /* 0x0000008baa867220 */ /* 0x000fe20000410000 */
[----:B------:R-:W-:Y:S01]  /*7e80*/  SHF.L.U32 R131, R44, 0x10, RZ ;  /* 0x000000102c837819 */ /* 0x000fe200000006ff */
[----:B------:R-:W-:Y:S01]  /*7e90*/  FFMA.FTZ R129, R130, R129, R245 ;  /* 0x0000008182817223 */ /* 0x000fe200000100f5 */
[----:B------:R-:W-:Y:S01]  /*7ea0*/  FMUL.FTZ R130, R170, R137 ;  /* 0x00000089aa827220 */ /* 0x000fe20000410000 */
[----:B------:R-:W-:Y:S01]  /*7eb0*/  FFMA.FTZ R134, R134, R133, R247 ;  /* 0x0000008586867223 */ /* 0x000fe200000100f7 */
[----:B------:R-:W-:Y:S01]  /*7ec0*/  F2FP.BF16.F32.PACK_AB R39, R39, R128 ;  /* 0x000000802727723e */ /* 0x000fe200000010ff */
[----:B------:R-:W-:-:S02]  /*7ed0*/  VIADD R128, R35, 0x20 ;  /* 0x0000002023807836 */ /* 0x000fc40000000000 */
[----:B------:R-:W-:Y:S01]  /*7ee0*/  FFMA.FTZ R131, R130, R131, R249 ;  /* 0x0000008382837223 */ /* 0x000fe200000100f9 */
[----:B------:R-:W-:Y:S02]  /*7ef0*/  F2FP.BF16.F32.PACK_AB R38, R38, R129 ;  /* 0x000000812626723e */ /* 0x000fe400000010ff */
[----:B------:R-:W-:Y:S01]  /*7f00*/  F2FP.BF16.F32.PACK_AB R37, R37, R134 ;  /* 0x000000862525723e */ /* 0x000fe200000010ff */
[----:B0-----:R-:W-:Y:S01]  /*7f10*/  IMAD.WIDE.U32 R128, R128, 0x10, R142 ;  /* 0x0000001080807825 */ /* 0x001fe200078e008e */
[----:B------:R-:W-:-:S05]  /*7f20*/  F2FP.BF16.F32.PACK_AB R36, R36, R131 ;  /* 0x000000832424723e */ /* 0x000fca00000010ff */
[----:B------:R0:W-:Y:S02]  /*7f30*/  STG.E.128 desc[UR4][R128.64], R36 ;  /* 0x0000002480007986 */ /* 0x0001e4000c101d04 */
[----:B0-----:R-:W-:-:S04]  /*7f40*/  PRMT R36, R50, 0x7632, R36 ;  /* 0x0000763232247816 */ /* 0x001fc80000000024 */
[----:B------:R-:W-:Y:S02]  /*7f50*/  SHF.L.U32 R36, R36, 0x10, RZ ;  /* 0x0000001024247819 */ /* 0x000fe400000006ff */
[----:B------:R-:W-:-:S03]  /*7f60*/  PRMT R39, R49, 0x7632, R39 ;  /* 0x0000763231277816 */ /* 0x000fc60000000027 */
[----:B------:R-:W-:Y:S01]  /*7f70*/  FFMA.FTZ R150, R150, R36, R236 ;  /* 0x0000002496967223 */ /* 0x000fe200000100ec */
[----:B------:R-:W-:Y:S02]  /*7f80*/  PRMT R36, R48, 0x7632, R36 ;  /* 0x0000763230247816 */ /* 0x000fe40000000024 */
[----:B------:R-:W-:Y:S02]  /*7f90*/  SHF.L.U32 R129, R39, 0x10, RZ ;  /* 0x0000001027817819 */ /* 0x000fe400000006ff */
[----:B------:R-:W-:-:S03]  /*7fa0*/  SHF.L.U32 R39, R36, 0x10, RZ ;  /* 0x0000001024277819 */ /* 0x000fc600000006ff */
[----:B------:R-:W-:Y:S01]  /*7fb0*/  FFMA.FTZ R148, R148, R129, R238 ;  /* 0x0000008194947223 */ /* 0x000fe200000100ee */
[----:B------:R-:W-:Y:S01]  /*7fc0*/  PRMT R129, R54, 0x7632, R129 ;  /* 0x0000763236817816 */ /* 0x000fe20000000081 */
[----:B------:R-:W-:Y:S01]  /*7fd0*/  FFMA.FTZ R36, R146, R39, R240 ;  /* 0x0000002792247223 */ /* 0x000fe200000100f0 */
[----:B------:R-:W-:Y:S02]  /*7fe0*/  PRMT R39, R52, 0x7632, R39 ;  /* 0x0000763234277816 */ /* 0x000fe40000000027 */
[----:B------:R-:W-:Y:S02]  /*7ff0*/  PRMT R128, R55, 0x7632, R128 ;  /* 0x0000763237807816 */ /* 0x000fe40000000080 */
[----:B------:R-:W-:Y:S02]  /*8000*/  SHF.L.U32 R129, R129, 0x10, RZ ;  /* 0x0000001081817819 */ /* 0x000fe400000006ff */
[----:B------:R-:W-:Y:S02]  /*8010*/  SHF.L.U32 R39, R39, 0x10, RZ ;  /* 0x0000001027277819 */ /* 0x000fe400000006ff */
[----:B------:R-:W-:-:S02]  /*8020*/  SHF.L.U32 R139, R128, 0x10, RZ ;  /* 0x00000010808b7819 */ /* 0x000fc400000006ff */
[----:B------:R-:W-:Y:S01]  /*8030*/  PRMT R128, R53, 0x7632, R128 ;  /* 0x0000763235807816 */ /* 0x000fe20000000080 */
[----:B------:R-:W-:Y:S01]  /*8040*/  FFMA.FTZ R138, R158, R129, R222 ;  /* 0x000000819e8a7223 */ /* 0x000fe200000100de */
[----:B------:R-:W-:Y:S01]  /*8050*/  FFMA.FTZ R136, R154, R39, R226 ;  /* 0x000000279a887223 */ /* 0x000fe200000100e2 */
[----:B------:R-:W-:Y:S02]  /*8060*/  PRMT R129, R59, 0x7632, R129 ;  /* 0x000076323b817816 */ /* 0x000fe40000000081 */
[----:B------:R-:W-:Y:S02]  /*8070*/  SHF.L.U32 R137, R128, 0x10, RZ ;  /* 0x0000001080897819 */ /* 0x000fe400000006ff */
[----:B------:R-:W-:Y:S02]  /*8080*/  PRMT R39, R57, 0x7632, R39 ;  /* 0x0000763239277816 */ /* 0x000fe40000000027 */
[----:B------:R-:W-:Y:S02]  /*8090*/  PRMT R128, R58, 0x7632, R128 ;  /* 0x000076323a807816 */ /* 0x000fe40000000080 */
[----:B------:R-:W-:-:S02]  /*80a0*/  SHF.L.U32 R143, R129, 0x10, RZ ;  /* 0x00000010818f7819 */ /* 0x000fc400000006ff */
[----:B------:R-:W-:Y:S02]  /*80b0*/  SHF.L.U32 R39, R39, 0x10, RZ ;  /* 0x0000001027277819 */ /* 0x000fe400000006ff */
[----:B------:R-:W-:-:S03]  /*80c0*/  SHF.L.U32 R129, R128, 0x10, RZ ;  /* 0x0000001080817819 */ /* 0x000fc600000006ff */
[----:B------:R-:W-:Y:S01]  /*80d0*/  FFMA.FTZ R141, R166, R39, R208 ;  /* 0x00000027a68d7223 */ /* 0x000fe200000100d0 */
[----:B------:R-:W-:Y:S01]  /*80e0*/  PRMT R39, R56, 0x7632, R39 ;  /* 0x0000763238277816 */ /* 0x000fe20000000027 */
[----:B------:R-:W-:Y:S01]  /*80f0*/  FFMA.FTZ R142, R168, R129, R206 ;  /* 0x00000081a88e7223 */ /* 0x000fe200000100ce */
[----:B------:R-:W-:Y:S02]  /*8100*/  PRMT R129, R63, 0x7632, R129 ;  /* 0x000076323f817816 */ /* 0x000fe40000000081 */
[----:B------:R-:W-:Y:S01]  /*8110*/  PRMT R128, R62, 0x7632, R128 ;  /* 0x000076323e807816 */ /* 0x000fe20000000080 */
[----:B------:R-:W-:Y:S01]  /*8120*/  FMUL.FTZ R131, R170, R161 ;  /* 0x000000a1aa837220 */ /* 0x000fe20000410000 */
[----:B------:R-:W-:Y:S02]  /*8130*/  SHF.L.U32 R39, R39, 0x10, RZ ;  /* 0x0000001027277819 */ /* 0x000fe400000006ff */
[----:B------:R-:W-:Y:S02]  /*8140*/  SHF.L.U32 R161, R129, 0x10, RZ ;  /* 0x0000001081a17819 */ /* 0x000fe400000006ff */
[----:B------:R-:W-:Y:S01]  /*8150*/  SHF.L.U32 R129, R128, 0x10, RZ ;  /* 0x0000001080817819 */ /* 0x000fe200000006ff */
[----:B------:R-:W-:Y:S01]  /*8160*/  FFMA.FTZ R140, R164, R39, R210 ;  /* 0x00000027a48c7223 */ /* 0x000fe200000100d2 */
[----:B------:R-:W-:-:S02]  /*8170*/  PRMT R128, R61, 0x7632, R128 ;  /* 0x000076323d807816 */ /* 0x000fc40000000080 */
[----:B------:R-:W-:Y:S01]  /*8180*/  PRMT R39, R60, 0x7632, R39 ;  /* 0x000076323c277816 */ /* 0x000fe20000000027 */
[----:B------:R-:W-:Y:S01]  /*8190*/  FFMA.FTZ R182, R182, R129, R186 ;  /* 0x00000081b6b67223 */ /* 0x000fe200000100ba */
[----:B------:R-:W-:Y:S01]  /*81a0*/  FADD.FTZ R132, -R132, R232 ;  /* 0x000000e884847221 */ /* 0x000fe20000010100 */
[----:B------:R-:W-:Y:S01]  /*81b0*/  SHF.L.U32 R129, R128, 0x10, RZ ;  /* 0x0000001080817819 */ /* 0x000fe200000006ff */
        /* <DEDUP_REMOVED lines=49> */
[----:B------:R-:W-:Y:S01]  /*84d0*/  PRMT R128, R65, 0x7632, R128 ;  /* 0x0000763241807816 */ /* 0x000fe20000000080 */
[----:B------:R-:W-:Y:S01]  /*84e0*/  FFMA.FTZ R184, R184, R161, R18 ;  /* 0x000000a1b8b87223 */ /* 0x000fe20000010012 */
[----:B------:R-:W-:-:S02]  /*84f0*/  PRMT R39, R64, 0x7632, R39 ;  /* 0x0000763240277816 */ /* 0x000fc40000000027 */
[----:B------:R-:W-:Y:S02]  /*8500*/  SHF.L.U32 R161, R132, 0x10, RZ ;  /* 0x0000001084a17819 */ /* 0x000fe400000006ff */
[----:B------:R-:W-:Y:S02]  /*8510*/  SHF.L.U32 R132, R129, 0x10, RZ ;  /* 0x0000001081847819 */ /* 0x000fe400000006ff */
[----:B------:R-:W-:Y:S02]  /*8520*/  SHF.L.U32 R129, R128, 0x10, RZ ;  /* 0x0000001080817819 */ /* 0x000fe400000006ff */
[----:B------:R-:W-:Y:S02]  /*8530*/  SHF.L.U32 R128, R39, 0x10, RZ ;  /* 0x0000001027807819 */ /* 0x000fe400000006ff */
[----:B------:R-:W-:-:S03]  /*8540*/  PRMT R39, R69, 0x7632, R39 ;  /* 0x0000763245277816 */ /* 0x000fc60000000027 */
[----:B------:R-:W-:Y:S01]  /*8550*/  FFMA.FTZ R191, R191, R128, R19 ;  /* 0x00000080bfbf7223 */ /* 0x000fe20000010013 */
[----:B------:R-:W-:Y:S02]  /*8560*/  SHF.L.U32 R39, R39, 0x10, RZ ;  /* 0x0000001027277819 */ /* 0x000fe400000006ff */
[----:B------:R-:W-:Y:S01]  /*8570*/  PRMT R128, R70, 0x7632, R128 ;  /* 0x0000763246807816 */ /* 0x000fe20000000080 */
[----:B------:R-:W-:Y:S01]  /*8580*/  FFMA.FTZ R174, R174, R129, R20 ;  /* 0x00000081aeae7223 */ /* 0x000fe20000010014 */
[----:B------:R-:W-:Y:S01]  /*8590*/  PRMT R129, R71, 0x7632, R129 ;  /* 0x0000763247817816 */ /* 0x000fe20000000081 */
[----:B------:R-:W-:Y:S01]  /*85a0*/  FFMA.FTZ R133, R133, R39, R24 ;  /* 0x0000002785857223 */ /* 0x000fe20000010018 */
[----:B------:R-:W-:Y:S02]  /*85b0*/  SHF.L.U32 R128, R128, 0x10, RZ ;  /* 0x0000001080807819 */ /* 0x000fe400000006ff */
[----:B------:R-:W-:Y:S01]  /*85c0*/  PRMT R39, R68, 0x7632, R39 ;  /* 0x0000763244277816 */ /* 0x000fe20000000027 */
[----:B------:R-:W-:-:S02]  /*85d0*/  IMAD.U32 R129, R129, 0x10000, RZ ;  /* 0x0001000081817824 */ /* 0x000fc400078e00ff */
[----:B------:R-:W-:Y:S01]  /*85e0*/  FFMA.FTZ R134, R134, R128, R25 ;  /* 0x0000008086867223 */ /* 0x000fe20000010019 */
[----:B------:R-:W-:Y:S02]  /*85f0*/  SHF.L.U32 R39, R39, 0x10, RZ ;  /* 0x0000001027277819 */ /* 0x000fe400000006ff */
[----:B------:R-:W-:Y:S01]  /*8600*/  PRMT R128, R74, 0x7632, R128 ;  /* 0x000076324a807816 */ /* 0x000fe20000000080 */
[----:B------:R-:W-:Y:S01]  /*8610*/  FFMA.FTZ R130, R130, R132, R21 ;  /* 0x0000008482827223 */ /* 0x000fe20000010015 */
[----:B------:R-:W-:Y:S01]  /*8620*/  FFMA.FTZ R135, R135, R129, R26 ;  /* 0x0000008187877223 */ /* 0x000fe2000001001a */
[----:B------:R-:W-:Y:S01]  /*8630*/  PRMT R129, R75, 0x7632, R129 ;  /* 0x000076324b817816 */ /* 0x000fe20000000081 */
[----:B------:R-:W-:Y:S01]  /*8640*/  FFMA.FTZ R132, R198, R39, R23 ;  /* 0x00000027c6847223 */ /* 0x000fe20000010017 */
[----:B------:R-:W-:Y:S02]  /*8650*/  SHF.L.U32 R128, R128, 0x10, RZ ;  /* 0x0000001080807819 */ /* 0x000fe400000006ff */
[----:B------:R-:W-:-:S02]  /*8660*/  PRMT R39, R72, 0x7632, R39 ;  /* 0x0000763248277816 */ /* 0x000fc40000000027 */
[----:B------:R-:W-:Y:S01]  /*8670*/  SHF.L.U32 R129, R129, 0x10, RZ ;  /* 0x0000001081817819 */ /* 0x000fe200000006ff */
[----:B------:R-:W-:Y:S01]  /*8680*/  FFMA.FTZ R164, R216, R128, R29 ;  /* 0x00000080d8a47223 */ /* 0x000fe2000001001d */
[----:B------:R-:W-:Y:S02]  /*8690*/  SHF.L.U32 R39, R39, 0x10, RZ ;  /* 0x0000001027277819 */ /* 0x000fe400000006ff */
[----:B------:R-:W-:Y:S02]  /*86a0*/  PRMT R128, R73, 0x7632, R128 ;  /* 0x0000763249807816 */ /* 0x000fe40000000080 */
[----:B------:R-:W-:Y:S01]  /*86b0*/  PRMT R37, R51, 0x7632, R37 ;  /* 0x0000763233257816 */ /* 0x000fe20000000025 */
[----:B------:R-:W-:Y:S01]  /*86c0*/  FFMA.FTZ R168, R172, R161, R22 ;  /* 0x000000a1aca87223 */ /* 0x000fe20000010016 */
[----:B------:R-:W-:Y:S01]  /*86d0*/  FFMA.FTZ R166, R218, R129, R30 ;  /* 0x00000081daa67223 */ /* 0x000fe2000001001e */
[----:B------:R-:W-:Y:S01]  /*86e0*/  SHF.L.U32 R129, R128, 0x10, RZ ;  /* 0x0000001080817819 */ /* 0x000fe200000006ff */
[----:B------:R-:W-:Y:S01]  /*86f0*/  FFMA.FTZ R161, R212, R39, R27 ;  /* 0x00000027d4a17223 */ /* 0x000fe2000001001b */
[----:B------:R-:W-:-:S02]  /*8700*/  SHF.L.U32 R37, R37, 0x10, RZ ;  /* 0x0000001025257819 */ /* 0x000fc400000006ff */
[----:B------:R-:W-:Y:S01]  /*8710*/  SHF.L.U32 R146, R59, 0x10, RZ ;  /* 0x000000103b927819 */ /* 0x000fe200000006ff */
[----:B------:R-:W-:Y:S01]  /*8720*/  FFMA.FTZ R137, R156, R137, R224 ;  /* 0x000000899c897223 */ /* 0x000fe200000100e0 */
[----:B------:R-:W-:Y:S01]  /*8730*/  SHF.L.U32 R128, R51, 0x10, RZ ;  /* 0x0000001033807819 */ /* 0x000fe200000006ff */
[----:B------:R-:W0:Y:S01]  /*8740*/  LDC.64 R172, c[0x0][0x2b8] ;  /* 0x0000ae00ffac7b82 */ /* 0x000e220000000a00 */
[----:B------:R-:W-:Y:S01]  /*8750*/  PRMT R39, R76, 0x7632, R39 ;  /* 0x000076324c277816 */ /* 0x000fe20000000027 */
[----:B------:R-:W-:Y:S02]  /*8760*/  FFMA.FTZ R37, R152, R37, R234 ;  /* 0x0000002598257223 */ /* 0x000fe400000100ea */
[----:B------:R-:W-:Y:S01]  /*8770*/  FFMA.FTZ R128, R151, R128, R235 ;  /* 0x0000008097807223 */ /* 0x000fe200000100eb */
[----:B------:R-:W-:-:S05]  /*8780*/  SHF.L.U32 R39, R39, 0x10, RZ ;  /* 0x0000001027277819 */ /* 0x000fca00000006ff */
[----:B------:R-:W-:Y:S01]  /*8790*/  FFMA.FTZ R154, R38, R39, R31 ;  /* 0x00000027269a7223 */ /* 0x000fe2000001001f */
[----:B------:R-:W-:Y:S02]  /*87a0*/  F2FP.BF16.F32.PACK_AB R39, R37, R128 ;  /* 0x000000802527723e */ /* 0x000fe400000010ff */
[----:B------:R-:W-:-:S05]  /*87b0*/  SHF.L.U32 R128, R48, 0x10, RZ ;  /* 0x0000001030807819 */ /* 0x000fca00000006ff */
[----:B------:R-:W-:Y:S01]  /*87c0*/  FFMA.FTZ R145, R145, R128, R241 ;  /* 0x0000008091917223 */ /* 0x000fe200000100f1 */
[----:B------:R-:W-:-:S05]  /*87d0*/  SHF.L.U32 R128, R54, 0x10, RZ ;  /* 0x0000001036807819 */ /* 0x000fca00000006ff */
[----:B------:R-:W-:Y:S01]  /*87e0*/  FFMA.FTZ R157, R157, R128, R223 ;  /* 0x000000809d9d7223 */ /* 0x000fe200000100df */
[----:B------:R-:W-:-:S05]  /*87f0*/  SHF.L.U32 R128, R52, 0x10, RZ ;  /* 0x0000001034807819 */ /* 0x000fca00000006ff */
[----:B------:R-:W-:Y:S01]  /*8800*/  FFMA.FTZ R153, R153, R128, R233 ;  /* 0x0000008099997223 */ /* 0x000fe200000100e9 */
[----:B------:R-:W-:-:S04]  /*8810*/  IMAD.U32 R128, R58, 0x10000, RZ ;  /* 0x000100003a807824 */ /* 0x000fc800078e00ff */
[----:B------:R-:W-:Y:S01]  /*8820*/  FFMA.FTZ R167, R167, R128, R207 ;  /* 0x00000080a7a77223 */ /* 0x000fe200000100cf */
[----:B------:R-:W-:Y:S01]  /*8830*/  SHF.L.U32 R128, R56, 0x10, RZ ;  /* 0x0000001038807819 */ /* 0x000fe200000006ff */
[----:B------:R-:W-:Y:S01]  /*8840*/  FFMA.FTZ R162, R214, R129, R28 ;  /* 0x00000081d6a27223 */ /* 0x000fe2000001001c */
[----:B------:R-:W-:-:S03]  /*8850*/  PRMT R129, R77, 0x7632, R129 ;  /* 0x000076324d817816 */ /* 0x000fc60000000081 */
[----:B------:R-:W-:Y:S01]  /*8860*/  FFMA.FTZ R163, R163, R128, R219 ;  /* 0x00000080a3a37223 */ /* 0x000fe200000100db */
[----:B------:R-:W-:Y:S01]  /*8870*/  SHF.L.U32 R128, R62, 0x10, RZ ;  /* 0x000000103e807819 */ /* 0x000fe200000006ff */
[----:B------:R-:W-:Y:S01]  /*8880*/  FFMA.FTZ R169, R169, R146, R205 ;  /* 0x00000092a9a97223 */ /* 0x000fe200000100cd */
[----:B------:R-:W-:Y:S02]  /*8890*/  SHF.L.U32 R129, R129, 0x10, RZ ;  /* 0x0000001081817819 */ /* 0x000fe400000006ff */
        /* <DEDUP_REMOVED lines=19> */
[----:B------:R-:W-:Y:S01]  /*89d0*/  PRMT R144, R78, 0x7632, R144 ;  /* 0x000076324e907816 */ /* 0x000fe20000000090 */
[----:B------:R-:W-:Y:S01]  /*89e0*/  FFMA.FTZ R201, R201, R128, R7 ;  /* 0x00000080c9c97223 */ /* 0x000fe20000010007 */
[----:B------:R-:W-:Y:S02]  /*89f0*/  SHF.L.U32 R129, R69, 0x10, RZ ;  /* 0x0000001045817819 */ /* 0x000fe400000006ff */
[----:B------:R-:W-:Y:S02]  /*8a00*/  SHF.L.U32 R146, R66, 0x10, RZ ;  /* 0x0000001042927819 */ /* 0x000fe400000006ff */
[----:B------:R-:W-:-:S02]  /*8a10*/  SHF.L.U32 R128, R68, 0x10, RZ ;  /* 0x0000001044807819 */ /* 0x000fc400000006ff */
[----:B------:R-:W-:Y:S01]  /*8a20*/  SHF.L.U32 R144, R144, 0x10, RZ ;  /* 0x0000001090907819 */ /* 0x000fe200000006ff */
[----:B------:R-:W-:Y:S01]  /*8a30*/  FFMA.FTZ R199, R199, R129, R6 ;  /* 0x00000081c7c77223 */ /* 0x000fe20000010006 */
[----:B------:R-:W-:Y:S01]  /*8a40*/  FFMA.FTZ R189, R189, R146, R3 ;  /* 0x00000092bdbd7223 */ /* 0x000fe20000010003 */
[----:B------:R-:W-:Y:S01]  /*8a50*/  SHF.L.U32 R129, R75, 0x10, RZ ;  /* 0x000000104b817819 */ /* 0x000fe200000006ff */
[----:B------:R-:W-:Y:S01]  /*8a60*/  FFMA.FTZ R139, R160, R139, R220 ;  /* 0x0000008ba08b7223 */ /* 0x000fe200000100dc */
[----:B------:R-:W-:Y:S01]  /*8a70*/  SHF.L.U32 R146, R71, 0x10, RZ ;  /* 0x0000001047927819 */ /* 0x000fe200000006ff */
[----:B------:R-:W-:Y:S01]  /*8a80*/  FFMA.FTZ R197, R197, R128, R5 ;  /* 0x00000080c5c57223 */ /* 0x000fe20000010005 */
[----:B------:R-:W-:Y:S01]  /*8a90*/  FFMA.FTZ R160, R230, R144, R33 ;  /* 0x00000090e6a07223 */ /* 0x000fe20000010021 */
[----:B------:R-:W-:Y:S02]  /*8aa0*/  SHF.L.U32 R38, R50, 0x10, RZ ;  /* 0x0000001032267819 */ /* 0x000fe400000006ff */
[----:B------:R-:W-:-:S02]  /*8ab0*/  SHF.L.U32 R128, R74, 0x10, RZ ;  /* 0x000000104a807819 */ /* 0x000fc400000006ff */
[----:B------:R-:W-:Y:S01]  /*8ac0*/  SHF.L.U32 R144, R55, 0x10, RZ ;  /* 0x0000001037907819 */ /* 0x000fe200000006ff */
[----:B------:R-:W-:Y:S01]  /*8ad0*/  FFMA.FTZ R217, R217, R129, R12 ;  /* 0x00000081d9d97223 */ /* 0x000fe2000001000c */
[----:B------:R-:W-:Y:S01]  /*8ae0*/  FFMA.FTZ R203, R203, R146, R8 ;  /* 0x00000092cbcb7223 */ /* 0x000fe20000010008 */
[----:B------:R-:W-:Y:S01]  /*8af0*/  SHF.L.U32 R129, R73, 0x10, RZ ;  /* 0x0000001049817819 */ /* 0x000fe200000006ff */
[----:B------:R-:W-:Y:S01]  /*8b00*/  FFMA.FTZ R149, R149, R38, R237 ;  /* 0x0000002695957223 */ /* 0x000fe200000100ed */
[----:B------:R-:W-:Y:S01]  /*8b10*/  FFMA.FTZ R215, R215, R128, R11 ;  /* 0x00000080d7d77223 */ /* 0x000fe2000001000b */
[----:B------:R-:W-:Y:S01]  /*8b20*/  SHF.L.U32 R146, R78, 0x10, RZ ;  /* 0x000000104e927819 */ /* 0x000fe200000006ff */
[----:B------:R-:W-:Y:S01]  /*8b30*/  FFMA.FTZ R159, R159, R144, R221 ;  /* 0x000000909f9f7223 */ /* 0x000fe200000100dd */
[----:B------:R-:W-:Y:S02]  /*8b40*/  SHF.L.U32 R38, R49, 0x10, RZ ;  /* 0x0000001031267819 */ /* 0x000fe400000006ff */
[----:B------:R-:W-:-:S02]  /*8b50*/  SHF.L.U32 R128, R72, 0x10, RZ ;  /* 0x0000001048807819 */ /* 0x000fc400000006ff */
[----:B------:R-:W-:Y:S01]  /*8b60*/  SHF.L.U32 R144, R53, 0x10, RZ ;  /* 0x0000001035907819 */ /* 0x000fe200000006ff */
[----:B------:R-:W-:Y:S01]  /*8b70*/  FFMA.FTZ R213, R213, R129, R10 ;  /* 0x00000081d5d57223 */ /* 0x000fe2000001000a */
[----:B------:R-:W-:Y:S01]  /*8b80*/  SHF.L.U32 R129, R79, 0x10, RZ ;  /* 0x000000104f817819 */ /* 0x000fe200000006ff */
[----:B------:R-:W-:Y:S01]  /*8b90*/  FFMA.FTZ R229, R229, R146, R15 ;  /* 0x00000092e5e57223 */ /* 0x000fe2000001000f */
[----:B------:R-:W-:Y:S01]  /*8ba0*/  FFMA.FTZ R37, R147, R38, R239 ;  /* 0x0000002693257223 */ /* 0x000fe200000100ef */
[----:B------:R-:W-:Y:S01]  /*8bb0*/  FFMA.FTZ R211, R211, R128, R9 ;  /* 0x00000080d3d37223 */ /* 0x000fe20000010009 */
[----:B------:R-:W-:Y:S01]  /*8bc0*/  SHF.L.U32 R146, R76, 0x10, RZ ;  /* 0x000000104c927819 */ /* 0x000fe200000006ff */
[----:B------:R-:W-:Y:S01]  /*8bd0*/  FFMA.FTZ R144, R155, R144, R225 ;  /* 0x000000909b907223 */ /* 0x000fe200000100e1 */
[----:B------:R-:W-:Y:S02]  /*8be0*/  VIADD R128, R35, 0x40 ;  /* 0x0000004023807836 */ /* 0x000fe40000000000 */
[----:B------:R-:W-:Y:S01]  /*8bf0*/  FFMA.FTZ R231, R231, R129, R16 ;  /* 0x00000081e7e77223 */ /* 0x000fe20000010010 */
[----:B------:R-:W-:Y:S01]  /*8c00*/  F2FP.BF16.F32.PACK_AB R38, R150, R149 ;  /* 0x000000959626723e */ /* 0x000fe200000010ff */
[----:B------:R-:W-:Y:S01]  /*8c10*/  FFMA.FTZ R155, R131, R146, R13 ;  /* 0x00000092839b7223 */ /* 0x000fe2000001000d */
[----:B------:R-:W-:Y:S01]  /*8c20*/  F2FP.BF16.F32.PACK_AB R37, R148, R37 ;  /* 0x000000259425723e */ /* 0x000fe200000010ff */
[----:B0-----:R-:W-:Y:S01]  /*8c30*/  IMAD.WIDE.U32 R128, R128, 0x10, R172 ;  /* 0x0000001080807825 */ /* 0x001fe200078e00ac */
[----:B------:R-:W-:-:S03]  /*8c40*/  F2FP.BF16.F32.PACK_AB R36, R36, R145 ;  /* 0x000000912424723e */ /* 0x000fc600000010ff */
[----:B------:R-:W-:Y:S01]  /*8c50*/  FFMA.FTZ R143, R176, R143, R196 ;  /* 0x0000008fb08f7223 */ /* 0x000fe200000100c4 */
[----:B------:R-:W-:Y:S02]  /*8c60*/  F2FP.BF16.F32.PACK_AB R137, R137, R144 ;  /* 0x000000908989723e */ /* 0x000fe400000010ff */
[----:B------:R-:W-:Y:S02]  /*8c70*/  IADD3 R131, R35, 0x60, RZ ;  /* 0x0000006023837810 */ /* 0x000fe40007ffe0ff */
[----:B------:R-:W-:Y:S02]  /*8c80*/  SHF.L.U32 R145, R77, 0x10, RZ ;  /* 0x000000104d917819 */ /* 0x000fe400000006ff */
[----:B------:R-:W-:Y:S01]  /*8c90*/  IADD3 R144, R35, 0x80, RZ ;  /* 0x0000008023907810 */ /* 0x000fe20007ffe0ff */
[----:B------:R0:W-:Y:S01]  /*8ca0*/  STG.E.128 desc[UR4][R128.64], R36 ;  /* 0x0000002480007986 */ /* 0x0001e2000c101d04 */
[----:B------:R-:W-:Y:S01]  /*8cb0*/  F2FP.BF16.F32.PACK_AB R139, R139, R159 ;  /* 0x0000009f8b8b723e */ /* 0x000fe200000010ff */
[----:B------:R-:W-:Y:S01]  /*8cc0*/  FFMA.FTZ R227, R227, R145, R14 ;  /* 0x00000091e3e37223 */ /* 0x000fe2000001000e */
[----:B------:R-:W-:-:S02]  /*8cd0*/  F2FP.BF16.F32.PACK_AB R138, R138, R157 ;  /* 0x0000009d8a8a723e */ /* 0x000fc400000010ff */
[----:B------:R-:W-:Y:S02]  /*8ce0*/  F2FP.BF16.F32.PACK_AB R136, R136, R153 ;  /* 0x000000998888723e */ /* 0x000fe400000010ff */
[----:B------:R-:W-:Y:S02]  /*8cf0*/  F2FP.BF16.F32.PACK_AB R143, R143, R169 ;  /* 0x000000a98f8f723e */ /* 0x000fe400000010ff */
[----:B------:R-:W-:Y:S02]  /*8d00*/  F2FP.BF16.F32.PACK_AB R142, R142, R167 ;  /* 0x000000a78e8e723e */ /* 0x000fe400000010ff */
[----:B------:R-:W-:Y:S02]  /*8d10*/  F2FP.BF16.F32.PACK_AB R141, R141, R165 ;  /* 0x000000a58d8d723e */ /* 0x000fe400000010ff */
[----:B------:R-:W-:Y:S02]  /*8d20*/  F2FP.BF16.F32.PACK_AB R140, R140, R163 ;  /* 0x000000a38c8c723e */ /* 0x000fe400000010ff */
[----:B------:R-:W-:Y:S01]  /*8d30*/  IADD3 R145, R35, 0xa0, RZ ;  /* 0x000000a023917810 */ /* 0x000fe20007ffe0ff */
[----:B0-----:R-:W-:Y:S01]  /*8d40*/  IMAD.WIDE.U32 R36, R131, 0x10, R172 ;  /* 0x0000001083247825 */ /* 0x001fe200078e00ac */
[----:B------:R-:W-:-:S03]  /*8d50*/  IADD3 R146, R35, 0xc0, RZ ;  /* 0x000000c023927810 */ /* 0x000fc60007ffe0ff */
[----:B------:R-:W-:Y:S01]  /*8d60*/  IMAD.WIDE.U32 R38, R144, 0x10, R172 ;  /* 0x0000001090267825 */ /* 0x000fe200078e00ac */
[C---:B------:R-:W-:Y:S01]  /*8d70*/  IADD3 R148, R35.reuse, 0xe0, RZ ;  /* 0x000000e023947810 */ /* 0x040fe20007ffe0ff */
[----:B------:R0:W-:Y:S01]  /*8d80*/  STG.E.128 desc[UR4][R36.64], R136 ;  /* 0x0000008824007986 */ /* 0x0001e2000c101d04 */
[C---:B------:R-:W-:Y:S01]  /*8d90*/  IADD3 R150, R35.reuse, 0x100, RZ ;  /* 0x0000010023967810 */ /* 0x040fe20007ffe0ff */
[----:B------:R-:W-:Y:S01]  /*8da0*/  FFMA.FTZ R158, R170, R171, R34 ;  /* 0x000000abaa9e7223 */ /* 0x000fe20000010022 */
[----:B------:R-:W-:Y:S01]  /*8db0*/  IADD3 R152, R35, 0x120, RZ ;  /* 0x0000012023987810 */ /* 0x000fe20007ffe0ff */
[----:B------:R1:W-:Y:S01]  /*8dc0*/  STG.E.128 desc[UR4][R38.64], R140 ;  /* 0x0000008c26007986 */ /* 0x0003e2000c101d04 */
[--C-:B------:R-:W-:Y:S01]  /*8dd0*/  IMAD.WIDE.U32 R144, R145, 0x10, R172.reuse ;  /* 0x0000001091907825 */ /* 0x100fe200078e00ac */
[----:B------:R-:W-:Y:S02]  /*8de0*/  F2FP.BF16.F32.PACK_AB R131, R168, R190 ;  /* 0x000000bea883723e */ /* 0x000fe400000010ff */
[----:B------:R-:W-:Y:S01]  /*8df0*/  F2FP.BF16.F32.PACK_AB R130, R130, R189 ;  /* 0x000000bd8282723e */ /* 0x000fe200000010ff */
[----:B------:R-:W-:Y:S01]  /*8e00*/  IMAD.WIDE.U32 R146, R146, 0x10, R172 ;  /* 0x0000001092927825 */ /* 0x000fe200078e00ac */
[----:B------:R-:W-:-:S02]  /*8e10*/  F2FP.BF16.F32.PACK_AB R129, R174, R175 ;  /* 0x000000afae81723e */ /* 0x000fc400000010ff */
[----:B------:R-:W-:Y:S01]  /*8e20*/  F2FP.BF16.F32.PACK_AB R128, R191, R192 ;  /* 0x000000c0bf80723e */ /* 0x000fe200000010ff */
[----:B------:R-:W-:Y:S01]  /*8e30*/  IMAD.WIDE.U32 R148, R148, 0x10, R172 ;  /* 0x0000001094947825 */ /* 0x000fe200078e00ac */
[----:B------:R-:W-:Y:S02]  /*8e40*/  F2FP.BF16.F32.PACK_AB R135, R135, R203 ;  /* 0x000000cb8787723e */ /* 0x000fe400000010ff */
[----:B------:R-:W-:Y:S02]  /*8e50*/  F2FP.BF16.F32.PACK_AB R134, R134, R201 ;  /* 0x000000c98686723e */ /* 0x000fe400000010ff */
[----:B0-----:R-:W-:Y:S02]  /*8e60*/  F2FP.BF16.F32.PACK_AB R37, R180, R179 ;  /* 0x000000b3b425723e */ /* 0x001fe400000010ff */
[----:B------:R-:W-:Y:S02]  /*8e70*/  F2FP.BF16.F32.PACK_AB R36, R178, R177 ;  /* 0x000000b1b224723e */ /* 0x000fe400000010ff */
[----:B-1----:R-:W-:-:S02]  /*8e80*/  F2FP.BF16.F32.PACK_AB R39, R184, R183 ;  /* 0x000000b7b827723e */ /* 0x002fc400000010ff */
[----:B------:R-:W-:Y:S01]  /*8e90*/  F2FP.BF16.F32.PACK_AB R38, R182, R181 ;  /* 0x000000b5b626723e */ /* 0x000fe200000010ff */
[--C-:B------:R-:W-:Y:S01]  /*8ea0*/  IMAD.WIDE.U32 R150, R150, 0x10, R172.reuse ;  /* 0x0000001096967825 */ /* 0x100fe200078e00ac */
[----:B------:R-:W-:Y:S02]  /*8eb0*/  F2FP.BF16.F32.PACK_AB R133, R133, R199 ;  /* 0x000000c78585723e */ /* 0x000fe400000010ff */
[----:B------:R-:W-:Y:S01]  /*8ec0*/  F2FP.BF16.F32.PACK_AB R132, R132, R197 ;  /* 0x000000c58484723e */ /* 0x000fe200000010ff */
[----:B------:R-:W-:Y:S01]  /*8ed0*/  IMAD.WIDE.U32 R152, R152, 0x10, R172 ;  /* 0x0000001098987825 */ /* 0x000fe200078e00ac */
        /* <DEDUP_REMOVED lines=8> */
[----:B------:R-:W-:Y:S01]  /*8f60*/  F2FP.BF16.F32.PACK_AB R140, R154, R155 ;  /* 0x0000009b9a8c723e */ /* 0x000fe200000010ff */
[----:B------:R0:W-:Y:S04]  /*8f70*/  STG.E.128 desc[UR4][R146.64], R128 ;  /* 0x0000008092007986 */ /* 0x0001e8000c101d04 */
[----:B------:R0:W-:Y:S04]  /*8f80*/  STG.E.128 desc[UR4][R148.64], R132 ;  /* 0x0000008494007986 */ /* 0x0001e8000c101d04 */
[----:B------:R0:W-:Y:S04]  /*8f90*/  STG.E.128 desc[UR4][R150.64], R136 ;  /* 0x0000008896007986 */ /* 0x0001e8000c101d04 */
[----:B------:R0:W-:Y:S02]  /*8fa0*/  STG.E.128 desc[UR4][R152.64], R140 ;  /* 0x0000008c98007986 */ /* 0x0001e4000c101d04 */
.L_x_1789:
[----:B------:R-:W-:Y:S05]  /*8fb0*/  BSYNC B0 ;  /* 0x0000000000007941 */ /* 0x000fea0003800000 */
.L_x_1788:
[----:B0-----:R-:W0:Y:S02]  /*8fc0*/  LDC.64 R36, c[0x0][0x210] ;  /* 0x00008400ff247b82 */ /* 0x001e240000000a00 */
[----:B0-----:R-:W-:-:S04]  /*8fd0*/  LEA R17, R36, R17, 0x2 ;  /* 0x0000001124117211 */ /* 0x001fc800078e10ff */
[----:B------:R-:W-:-:S13]  /*8fe0*/  ISETP.GE.AND P0, PT, R17, R37, PT ;  /* 0x000000251100720c */ /* 0x000fda0003f06270 */
[----:B------:R-:W-:Y:S05]  /*8ff0*/  @!P0 BRA `(.L_x_1790) ;  /* 0xffffff7c00348947 */ /* 0x000fea000383ffff */
[----:B------:R-:W-:Y:S05]  /*9000*/  EXIT ;  /* 0x000000000000794d */ /* 0x000fea0003800000 */
.L_x_1787:
        /* <DEDUP_REMOVED lines=8> */
.L_x_1792:
[----:B------:R-:W-:Y:S05]  /*9090*/  BSYNC B0 ;  /* 0x0000000000007941 */ /* 0x000fea0003800000 */
.L_x_1791:
        /* <DEDUP_REMOVED lines=9> */
.L_x_1793:
[----:B------:R-:W-:Y:S01]  /*9130*/  HFMA2.MMA R130, -RZ, RZ, 0, 2.384185791015625e-07 ;  /* 0x00000004ff827435 */ /* 0x000fe200000001ff */
[----:B------:R-:W-:Y:S01]  /*9140*/  FADD.FTZ R131, R131, R128 ;  /* 0x0000008083837221 */ /* 0x000fe20000010000 */
[----:B------:R-:W-:-:S04]  /*9150*/  MOV R128, 0xffffffff ;  /* 0xffffffff00807802 */ /* 0x000fc80000000f00 */
[----:B------:R-:W-:-:S07]  /*9160*/  MOV R171, R131 ;  /* 0x0000008300ab7202 */ /* 0x000fce0000000f00 */
[----:B------:R-:W-:Y:S05]  /*9170*/  WARPSYNC.COLLECTIVE R128, `(.L_x_1794) ;  /* 0x0000000080087348 */ /* 0x000fea0003c00000 */
[----:B------:R0:W1:Y:S02]  /*9180*/  SHFL.BFLY P2, R128, R171, R130, R129 ;  /* 0x0c000082ab807389 */ /* 0x0000640000040081 */
[----:B01----:R-:W-:Y:S01]  /*9190*/  ENDCOLLECTIVE ;  /* 0x000000000000791b */ /* 0x003fe20003800000 */
.L_x_1794:
[----:B------:R-:W-:Y:S01]  /*91a0*/  HFMA2.MMA R130, -RZ, RZ, 0, 4.76837158203125e-07 ;  /* 0x00000008ff827435 */ /* 0x000fe200000001ff */
[----:B------:R-:W-:Y:S01]  /*91b0*/  FADD.FTZ R131, R131, R128 ;  /* 0x0000008083837221 */ /* 0x000fe20000010000 */
[----:B------:R-:W-:-:S03]  /*91c0*/  MOV R128, 0xffffffff ;  /* 0xffffffff00807802 */ /* 0x000fc60000000f00 */
[----:B------:R-:W-:-:S07]  /*91d0*/  IMAD.MOV.U32 R171, RZ, RZ, R131 ;  /* 0x000000ffffab7224 */ /* 0x000fce00078e0083 */
[----:B------:R-:W-:Y:S05]  /*91e0*/  WARPSYNC.COLLECTIVE R128, `(.L_x_1795) ;  /* 0x0000000080087348 */ /* 0x000fea0003c00000 */
[----:B------:R0:W1:Y:S02]  /*91f0*/  SHFL.BFLY P2, R128, R171, R130, R129 ;  /* 0x0c000082ab807389 */ /* 0x0000640000040081 */
[----:B01----:R-:W-:Y:S01]  /*9200*/  ENDCOLLECTIVE ;  /* 0x000000000000791b */ /* 0x003fe20003800000 */
.L_x_1795:
[----:B------:R-:W-:Y:S01]  /*9210*/  HFMA2.MMA R130, -RZ, RZ, 0, 9.5367431640625e-07 ;  /* 0x00000010ff827435 */ /* 0x000fe200000001ff */
[----:B------:R-:W-:Y:S01]  /*9220*/  FADD.FTZ R131, R131, R128 ;  /* 0x0000008083837221 */ /* 0x000fe20000010000 */
[----:B------:R-:W-:-:S04]  /*9230*/  MOV R128, 0xffffffff ;  /* 0xffffffff00807802 */ /* 0x000fc80000000f00 */
[----:B------:R-:W-:-:S07]  /*9240*/  MOV R171, R131 ;  /* 0x0000008300ab7202 */ /* 0x000fce0000000f00 */
[----:B------:R-:W-:Y:S05]  /*9250*/  WARPSYNC.COLLECTIVE R128, `(.L_x_1796) ;  /* 0x0000000080087348 */ /* 0x000fea0003c00000 */
[----:B------:R0:W1:Y:S02]  /*9260*/  SHFL.BFLY P2, R128, R171, R130, R129 ;  /* 0x0c000082ab807389 */ /* 0x0000640000040081 */
[----:B01----:R-:W-:Y:S01]  /*9270*/  ENDCOLLECTIVE ;  /* 0x000000000000791b */ /* 0x003fe20003800000 */
.L_x_1796:
        /* <DEDUP_REMOVED lines=169> */
.L_x_1797:
[----:B------:R-:W-:Y:S01]  /*9d10*/  HFMA2.MMA R130, -RZ, RZ, 0, 1.1920928955078125e-07 ;  /* 0x00000002ff827435 */ /* 0x000fe200000001ff */
[----:B------:R-:W-:Y:S01]  /*9d20*/  FADD.FTZ R170, R170, R128 ;  /* 0x00000080aaaa7221 */ /* 0x000fe20000010000 */
[----:B------:R-:W-:-:S04]  /*9d30*/  MOV R128, 0xffffffff ;  /* 0xffffffff00807802 */ /* 0x000fc80000000f00 */
[----:B------:R-:W-:-:S07]  /*9d40*/  MOV R171, R170 ;  /* 0x000000aa00ab7202 */ /* 0x000fce0000000f00 */
[----:B------:R-:W-:Y:S05]  /*9d50*/  WARPSYNC.COLLECTIVE R128, `(.L_x_1798) ;  /* 0x0000000080087348 */ /* 0x000fea0003c00000 */
[----:B------:R0:W1:Y:S02]  /*9d60*/  SHFL.BFLY P2, R128, R171, R130, R129 ;  /* 0x0c000082ab807389 */ /* 0x0000640000040081 */
[----:B01----:R-:W-:Y:S01]  /*9d70*/  ENDCOLLECTIVE ;  /* 0x000000000000791b */ /* 0x003fe20003800000 */
.L_x_1798:
[----:B------:R-:W-:Y:S01]  /*9d80*/  HFMA2.MMA R130, -RZ, RZ, 0, 2.384185791015625e-07 ;  /* 0x00000004ff827435 */ /* 0x000fe200000001ff */
[----:B------:R-:W-:Y:S01]  /*9d90*/  FADD.FTZ R170, R170, R128 ;  /* 0x00000080aaaa7221 */ /* 0x000fe20000010000 */
[----:B------:R-:W-:-:S04]  /*9da0*/  MOV R128, 0xffffffff ;  /* 0xffffffff00807802 */ /* 0x000fc80000000f00 */
[----:B------:R-:W-:-:S07]  /*9db0*/  MOV R171, R170 ;  /* 0x000000aa00ab7202 */ /* 0x000fce0000000f00 */
[----:B------:R-:W-:Y:S05]  /*9dc0*/  WARPSYNC.COLLECTIVE R128, `(.L_x_1799) ;  /* 0x0000000080087348 */ /* 0x000fea0003c00000 */
[----:B------:R0:W1:Y:S02]  /*9dd0*/  SHFL.BFLY P2, R128, R171, R130, R129 ;  /* 0x0c000082ab807389 */ /* 0x0000640000040081 */
[----:B01----:R-:W-:Y:S01]  /*9de0*/  ENDCOLLECTIVE ;  /* 0x000000000000791b */ /* 0x003fe20003800000 */
.L_x_1799:
[----:B------:R-:W-:Y:S01]  /*9df0*/  HFMA2.MMA R130, -RZ, RZ, 0, 4.76837158203125e-07 ;  /* 0x00000008ff827435 */ /* 0x000fe200000001ff */
[----:B------:R-:W-:Y:S01]  /*9e00*/  FADD.FTZ R170, R170, R128 ;  /* 0x00000080aaaa7221 */ /* 0x000fe20000010000 */
[----:B------:R-:W-:-:S04]  /*9e10*/  MOV R128, 0xffffffff ;  /* 0xffffffff00807802 */ /* 0x000fc80000000f00 */
[----:B------:R-:W-:-:S07]  /*9e20*/  MOV R171, R170 ;  /* 0x000000aa00ab7202 */ /* 0x000fce0000000f00 */
[----:B------:R-:W-:Y:S05]  /*9e30*/  WARPSYNC.COLLECTIVE R128, `(.L_x_1800) ;  /* 0x0000000080087348 */ /* 0x000fea0003c00000 */
[----:B------:R0:W1:Y:S02]  /*9e40*/  SHFL.BFLY P2, R128, R171, R130, R129 ;  /* 0x0c000082ab807389 */ /* 0x0000640000040081 */
[----:B01----:R-:W-:Y:S01]  /*9e50*/  ENDCOLLECTIVE ;  /* 0x000000000000791b */ /* 0x003fe20003800000 */
.L_x_1800:
[----:B------:R-:W-:Y:S01]  /*9e60*/  HFMA2.MMA R130, -RZ, RZ, 0, 9.5367431640625e-07 ;  /* 0x00000010ff827435 */ /* 0x000fe200000001ff */
[----:B------:R-:W-:Y:S01]  /*9e70*/  FADD.FTZ R170, R170, R128 ;  /* 0x00000080aaaa7221 */ /* 0x000fe20000010000 */
[----:B------:R-:W-:-:S04]  /*9e80*/  MOV R128, 0xffffffff ;  /* 0xffffffff00807802 */ /* 0x000fc80000000f00 */
[----:B------:R-:W-:-:S07]  /*9e90*/  MOV R171, R170 ;  /* 0x000000aa00ab7202 */ /* 0x000fce0000000f00 */
[----:B------:R-:W-:Y:S05]  /*9ea0*/  WARPSYNC.COLLECTIVE R128, `(.L_x_1801) ;  /* 0x0000000080087348 */ /* 0x000fea0003c00000 */
[----:B------:R0:W1:Y:S02]  /*9eb0*/  SHFL.BFLY P2, R128, R171, R130, R129 ;  /* 0x0c000082ab807389 */ /* 0x0000640000040081 */
[----:B01----:R-:W-:Y:S01]  /*9ec0*/  ENDCOLLECTIVE ;  /* 0x000000000000791b */ /* 0x003fe20003800000 */
.L_x_1801:
[----:B------:R-:W-:Y:S05]  /*9ed0*/  BRA `(.L_x_1802) ;  /* 0xffffffd000f47947 */ /* 0x000fea000383ffff */
.L_x_1803:
        /* <DEDUP_REMOVED lines=10> */
.L_x_72287:


//--------------------- .text._ZN10layer_norm13ln_fwd_kernelINS_13Kernel_traitsI13__nv_bfloat16S2_S2_S2_fjLj2560ELj1ELj4ELj1ELj16ENS_18Kernel_traits_baseILj2560ES2_S2_S2_S2_fjLj128EEEEELb1ELb0ELb0ELb0EEEvNS_9FwdParamsE --------------------------
	.section	.text._ZN10layer_norm13ln_fwd_kernelINS_13Kernel_traitsI13__nv_bfloat16S2_S2_S2_fjLj2560ELj1ELj4ELj1ELj16ENS_18Kernel_traits_baseILj2560ES2_S2_S2_S2_fjLj128EEEEELb1ELb0ELb0ELb0EEEvNS_9FwdParamsE,"ax",@progbits
	.align	128
        .global         _ZN10layer_norm13ln_fwd_kernelINS_13Kernel_traitsI13__nv_bfloat16S2_S2_S2_fjLj2560ELj1ELj4ELj1ELj16ENS_18Kernel_traits_baseILj2560ES2_S2_S2_S2_fjLj128EEEEELb1ELb0ELb0ELb0EEEvNS_9FwdParamsE
        .type           _ZN10layer_norm13ln_fwd_kernelINS_13Kernel_traitsI13__nv_bfloat16S2_S2_S2_fjLj2560ELj1ELj4ELj1ELj16ENS_18Kernel_traits_baseILj2560ES2_S2_S2_S2_fjLj128EEEEELb1ELb0ELb0ELb0EEEvNS_9FwdParamsE,@function
        .size           _ZN10layer_norm13ln_fwd_kernelINS_13Kernel_traitsI13__nv_bfloat16S2_S2_S2_fjLj2560ELj1ELj4ELj1ELj16ENS_18Kernel_traits_baseILj2560ES2_S2_S2_S2_fjLj128EEEEELb1ELb0ELb0ELb0EEEvNS_9FwdParamsE,(.L_x_72288 - _ZN10layer_norm13ln_fwd_kernelINS_13Kernel_traitsI13__nv_bfloat16S2_S2_S2_fjLj2560ELj1ELj4ELj1ELj16ENS_18Kernel_traits_baseILj2560ES2_S2_S2_S2_fjLj128EEEEELb1ELb0ELb0ELb0EEEvNS_9FwdParamsE)
        .other          _ZN10layer_norm13ln_fwd_kernelINS_13Kernel_traitsI13__nv_bfloat16S2_S2_S2_fjLj2560ELj1ELj4ELj1ELj16ENS_18Kernel_traits_baseILj2560ES2_S2_S2_S2_fjLj128EEEEELb1ELb0ELb0ELb0EEEvNS_9FwdParamsE,@"STO_CUDA_ENTRY STV_DEFAULT"
_ZN10layer_norm13ln_fwd_kernelINS_13Kernel_traitsI13__nv_bfloat16S2_S2_S2_fjLj2560ELj1ELj4ELj1ELj16ENS_18Kernel_traits_baseILj2560ES2_S2_S2_S2_fjLj128EEEEELb1ELb0ELb0ELb0EEEvNS_9FwdParamsE:
.text._ZN10layer_norm13ln_fwd_kernelINS_13Kernel_traitsI13__nv_bfloat16S2_S2_S2_fjLj2560ELj1ELj4ELj1ELj16ENS_18Kernel_traits_baseILj2560ES2_S2_S2_S2_fjLj128EEEEELb1ELb0ELb0ELb0EEEvNS_9FwdParamsE:
[----:B------:R-:W0:Y:S08]  /*0000*/  LDC R1, c[0x0][0x28] ;  /* 0x00000a00ff017b82 */ /* 0x000e300000000800 */
[----:B------:R-:W1:Y:S01]  /*0010*/  LDC R72, c[0x0][0x2e8] ;  /* 0x0000ba00ff487b82 */ /* 0x000e620000000800 */
[----:B------:R-:W-:Y:S01]  /*0020*/  ULDC.U8 UR4, c[0x0][0x2f4] ;  /* 0x0000bd0000047ab9 */ /* 0x000fe20000000000 */
[----:B------:R-:W-:Y:S01]  /*0030*/  ULDC.64 UR6, c[0x0][0x2e0] ;  /* 0x0000b80000067ab9 */ /* 0x000fe20000000a00 */
[----:B------:R-:W-:Y:S01]  /*0040*/  ISETP.NE.AND P0, PT, RZ, UR4, PT ;  /* 0x00000004ff007c0c */ /* 0x000fe2000bf05270 */
[----:B------:R-:W-:Y:S01]  /*0050*/  IMAD.U32 R2, RZ, RZ, UR6 ;  /* 0x00000006ff027e24 */ /* 0x000fe2000f8e00ff */
[----:B------:R-:W-:Y:S01]  /*0060*/  MOV R3, UR7 ;  /* 0x0000000700037c02 */ /* 0x000fe20008000f00 */
[----:B------:R-:W-:Y:S01]  /*0070*/  ULDC.64 UR4, c[0x0][0x208] ;  /* 0x0000820000047ab9 */ /* 0x000fe20000000a00 */
[----:B0-----:R-:W-:Y:S01]  /*0080*/  VIADD R1, R1, 0xffffffb8 ;  /* 0xffffffb801017836 */ /* 0x001fe20000000000 */
[----:B------:R-:W0:Y:S08]  /*0090*/  LDC R73, c[0x0][0x2ec] ;  /* 0x0000bb00ff497b82 */ /* 0x000e300000000800 */
[----:B------:R-:W2:Y:S01]  /*00a0*/  @P0 LDG.E.64 R2, desc[UR4][R2.64] ;  /* 0x0000000402020981 */ /* 0x000ea2000c1e1b00 */
[----:B------:R-:W3:Y:S01]  /*00b0*/  @P0 LDC R9, c[0x0][0x2f0] ;  /* 0x0000bc00ff090b82 */ /* 0x000ee20000000800 */
[----:B-1----:R-:W-:Y:S01]  /*00c0*/  @P0 IMAD.MOV.U32 R6, RZ, RZ, R72 ;  /* 0x000000ffff060224 */ /* 0x002fe200078e0048 */
[----:B------:R-:W1:Y:S01]  /*00d0*/  S2R R17, SR_TID.X ;  /* 0x0000000000117919 */ /* 0x000e620000002100 */
[----:B------:R-:W4:Y:S01]  /*00e0*/  S2R R18, SR_CTAID.X ;  /* 0x0000000000127919 */ /* 0x000f220000002500 */
[----:B------:R-:W-:-:S04]  /*00f0*/  ULDC UR8, c[0x0][0x0] ;  /* 0x0000000000087ab9 */ /* 0x000fc80000000800 */
[----:B------:R-:W5:Y:S01]  /*0100*/  LDC R15, c[0x0][0x218] ;  /* 0x00008600ff0f7b82 */ /* 0x000f620000000800 */
[----:B0-----:R-:W-:-:S06]  /*0110*/  @P0 IMAD.MOV.U32 R7, RZ, RZ, R73 ;  /* 0x000000ffff070224 */ /* 0x001fcc00078e0049 */
[----:B------:R-:W3:Y:S01]  /*0120*/  @P0 LDG.E.64 R6, desc[UR4][R6.64] ;  /* 0x0000000406060981 */ /* 0x000ee2000c1e1b00 */
[----:B------:R-:W-:Y:S01]  /*0130*/  LOP3.LUT R5, R5, 0xffffffef, RZ, 0xc0, !PT ;  /* 0xffffffef05057812 */ /* 0x000fe200078ec0ff */
[----:B------:R-:W-:Y:S01]  /*0140*/  BSSY B0, `(.L_x_1804) ;  /* 0x0000057000007945 */ /* 0x000fe20003800000 */
[----:B-----5:R-:W-:Y:S02]  /*0150*/  SHF.R.S32.HI R4, RZ, 0x1f, R15 ;  /* 0x0000001fff047819 */ /* 0x020fe4000001140f */
[----:B-1----:R-:W-:Y:S02]  /*0160*/  LOP3.LUT R79, R17, 0x1f, RZ, 0xc0, !PT ;  /* 0x0000001f114f7812 */ /* 0x002fe400078ec0ff */
[----:B------:R-:W-:Y:S01]  /*0170*/  LEA.HI R4, R4, R15, RZ, 0x3 ;  /* 0x0000000f04047211 */ /* 0x000fe200078f18ff */
[----:B----4-:R-:W-:Y:S01]  /*0180*/  IMAD R0, R18, UR8, R17 ;  /* 0x0000000812007c24 */ /* 0x010fe2000f8e0211 */
[----:B--2---:R-:W-:Y:S02]  /*0190*/  @P0 R2UR UR6, R2 ;  /* 0x00000000020602ca */ /* 0x004fe400000e0000 */
[----:B------:R-:W-:-:S11]  /*01a0*/  @P0 R2UR UR7, R3 ;  /* 0x00000000030702ca */ /* 0x000fd600000e0000 */
[----:B------:R-:W-:Y:S02]  /*01b0*/  UIADD3 UR17, UR6, -0x61c88647, URZ ;  /* 0x9e3779b906117890 */ /* 0x000fe4000fffe03f */
[----:B------:R-:W-:Y:S02]  /*01c0*/  UIADD3 UR18, UR7, -0x4498517b, URZ ;  /* 0xbb67ae8507127890 */ /* 0x000fe4000fffe03f */
[----:B------:R-:W-:Y:S02]  /*01d0*/  UIADD3 UR19, UR6, 0x3c6ef372, URZ ;  /* 0x3c6ef37206137890 */ /* 0x000fe4000fffe03f */
[----:B------:R-:W-:Y:S02]  /*01e0*/  UIADD3 UR20, UR7, 0x76cf5d0a, URZ ;  /* 0x76cf5d0a07147890 */ /* 0x000fe4000fffe03f */
[----:B------:R-:W-:Y:S01]  /*01f0*/  UIADD3 UR22, UR7, 0x32370b8f, URZ ;  /* 0x32370b8f07167890 */ /* 0x000fe2000fffe03f */
[----:B---3--:R-:W-:Y:S01]  /*0200*/  @P0 IADD3 R72, P1, R6, R9, RZ ;  /* 0x0000000906480210 */ /* 0x008fe20007f3e0ff */
[----:B------:R-:W-:Y:S01]  /*0210*/  IMAD.WIDE.U32 R8, R0, -0x326172a9, RZ ;  /* 0xcd9e8d5700087825 */ /* 0x000fe200078e00ff */
[----:B------:R-:W-:-:S02]  /*0220*/  UIADD3 UR21, UR6, -0x255992d5, URZ ;  /* 0xdaa66d2b06157890 */ /* 0x000fc4000fffe03f */
[----:B------:R-:W-:Y:S01]  /*0230*/  @P0 IADD3.X R73, RZ, R7, RZ, P1, !PT ;  /* 0x00000007ff490210 */ /* 0x000fe20000ffe4ff */
[----:B------:R-:W-:Y:S02]  /*0240*/  UIADD3 UR23, UR6, 0x78dde6e4, URZ ;  /* 0x78dde6e406177890 */ /* 0x000fe4000fffe03f */
[----:B------:R-:W-:Y:S01]  /*0250*/  UIADD3 UR24, UR7, -0x126145ec, URZ ;  /* 0xed9eba1407187890 */ /* 0x000fe2000fffe03f */
[--C-:B------:R-:W-:Y:S01]  /*0260*/  SHF.R.U32.HI R2, RZ, 0x2, R73.reuse ;  /* 0x00000002ff027819 */ /* 0x100fe20000011649 */
[----:B------:R-:W-:Y:S01]  /*0270*/  UIADD3 UR26, UR7, -0x56f99767, URZ ;  /* 0xa9066899071a7890 */ /* 0x000fe2000fffe03f */
[----:B------:R-:W-:Y:S01]  /*0280*/  SHF.R.U64 R3, R72, 0x2, R73 ;  /* 0x0000000248037819 */ /* 0x000fe20000001249 */
[----:B------:R-:W-:Y:S02]  /*0290*/  UIADD3 UR25, UR6, 0x1715609d, URZ ;  /* 0x1715609d06197890 */ /* 0x000fe4000fffe03f */
[----:B------:R-:W-:Y:S01]  /*02a0*/  LOP3.LUT R10, R9, UR6, R2, 0x96, !PT ;  /* 0x00000006090a7c12 */ /* 0x000fe2000f8e9602 */
[----:B------:R-:W-:Y:S01]  /*02b0*/  UIADD3 UR27, UR6, -0x4ab325aa, URZ ;  /* 0xb54cda56061b7890 */ /* 0x000fe2000fffe03f */
[----:B------:R-:W-:Y:S01]  /*02c0*/  IMAD.WIDE.U32 R6, R3, -0x2daee0ad, RZ ;  /* 0xd2511f5303067825 */ /* 0x000fe200078e00ff */
[----:B------:R-:W-:-:S02]  /*02d0*/  UIADD3 UR28, UR7, 0x646e171e, URZ ;  /* 0x646e171e071c7890 */ /* 0x000fc4000fffe03f */
[----:B------:R-:W-:Y:S01]  /*02e0*/  UIADD3 UR29, UR6, 0x5384540f, URZ ;  /* 0x5384540f061d7890 */ /* 0x000fe2000fffe03f */
[----:B------:R-:W-:Y:S01]  /*02f0*/  IMAD.WIDE.U32 R10, R10, -0x2daee0ad, RZ ;  /* 0xd2511f530a0a7825 */ /* 0x000fe200078e00ff */
[----:B------:R-:W-:Y:S01]  /*0300*/  LOP3.LUT R7, R7, UR7, RZ, 0x3c, !PT ;  /* 0x0000000707077c12 */ /* 0x000fe2000f8e3cff */
[----:B------:R-:W-:Y:S02]  /*0310*/  UIADD3 UR30, UR7, 0x1fd5c5a3, URZ ;  /* 0x1fd5c5a3071e7890 */ /* 0x000fe4000fffe03f */
[----:B------:R-:W-:Y:S01]  /*0320*/  UIADD3 UR31, UR6, -0xe443238, URZ ;  /* 0xf1bbcdc8061f7890 */ /* 0x000fe2000fffe03f */
[----:B------:R-:W-:Y:S01]  /*0330*/  LOP3.LUT R12, R11, UR18, R6, 0x96, !PT ;  /* 0x000000120b0c7c12 */ /* 0x000fe2000f8e9606 */
[----:B------:R-:W-:Y:S01]  /*0340*/  IMAD.WIDE.U32 R6, R7, -0x326172a9, RZ ;  /* 0xcd9e8d5707067825 */ /* 0x000fe200078e00ff */
[----:B------:R-:W-:Y:S02]  /*0350*/  UIADD3 UR32, UR7, -0x24c28bd8, URZ ;  /* 0xdb3d742807207890 */ /* 0x000fe4000fffe03f */
[----:B------:R-:W-:Y:S01]  /*0360*/  UIADD3 UR33, UR6, -0x700cb87f, URZ ;  /* 0x8ff3478106217890 */ /* 0x000fe2000fffe03f */
[----:B------:R-:W-:Y:S01]  /*0370*/  IMAD.WIDE.U32 R12, R12, -0x326172a9, RZ ;  /* 0xcd9e8d570c0c7825 */ /* 0x000fe200078e00ff */
[----:B------:R-:W-:-:S04]  /*0380*/  LOP3.LUT R7, R7, UR17, R8, 0x96, !PT ;  /* 0x0000001107077c12 */ /* 0x000fc8000f8e9608 */
[----:B------:R-:W-:Y:S01]  /*0390*/  LOP3.LUT R8, R13, UR19, R6, 0x96, !PT ;  /* 0x000000130d087c12 */ /* 0x000fe2000f8e9606 */
[----:B------:R-:W-:-:S04]  /*03a0*/  IMAD.WIDE.U32 R6, R7, -0x2daee0ad, RZ ;  /* 0xd2511f5307067825 */ /* 0x000fc800078e00ff */
[----:B------:R-:W-:Y:S01]  /*03b0*/  IMAD.WIDE.U32 R8, R8, -0x2daee0ad, RZ ;  /* 0xd2511f5308087825 */ /* 0x000fe200078e00ff */
[----:B------:R-:W-:-:S04]  /*03c0*/  LOP3.LUT R7, R7, UR20, R10, 0x96, !PT ;  /* 0x0000001407077c12 */ /* 0x000fc8000f8e960a */
[----:B------:R-:W-:Y:S01]  /*03d0*/  LOP3.LUT R10, R9, UR22, R6, 0x96, !PT ;  /* 0x00000016090a7c12 */ /* 0x000fe2000f8e9606 */
[----:B------:R-:W-:Y:S01]  /*03e0*/  IMAD.WIDE.U32 R6, R7, -0x326172a9, RZ ;  /* 0xcd9e8d5707067825 */ /* 0x000fe200078e00ff */
[----:B------:R-:W-:-:S03]  /*03f0*/  LOP3.LUT R9, R79, 0x1f, RZ, 0x3c, !PT ;  /* 0x0000001f4f097812 */ /* 0x000fc600078e3cff */
[----:B------:R-:W-:Y:S01]  /*0400*/  IMAD.WIDE.U32 R10, R10, -0x326172a9, RZ ;  /* 0xcd9e8d570a0a7825 */ /* 0x000fe200078e00ff */
[----:B------:R-:W-:Y:S02]  /*0410*/  LEA.HI.SX32 R4, R4, R9, 0x1d ;  /* 0x0000000904047211 */ /* 0x000fe400078feaff */
[----:B------:R-:W-:Y:S02]  /*0420*/  LOP3.LUT R7, R7, UR21, R12, 0x96, !PT ;  /* 0x0000001507077c12 */ /* 0x000fe4000f8e960c */
[C---:B------:R-:W-:Y:S02]  /*0430*/  LOP3.LUT P6, RZ, R4.reuse, 0xffffffe0, RZ, 0xc0, !PT ;  /* 0xffffffe004ff7812 */ /* 0x040fe400078cc0ff */
[C---:B------:R-:W-:Y:S02]  /*0440*/  ISETP.GE.U32.AND P5, PT, R4.reuse, 0x40, PT ;  /* 0x000000400400780c */ /* 0x040fe40003fa6070 */
[C---:B------:R-:W-:Y:S02]  /*0450*/  ISETP.GE.U32.AND P4, PT, R4.reuse, 0x60, PT ;  /* 0x000000600400780c */ /* 0x040fe40003f86070 */
[----:B------:R-:W-:-:S02]  /*0460*/  ISETP.GE.U32.AND P3, PT, R4, 0x80, PT ;  /* 0x000000800400780c */ /* 0x000fc40003f66070 */
[----:B------:R-:W-:Y:S01]  /*0470*/  LOP3.LUT R12, R11, UR23, R6, 0x96, !PT ;  /* 0x000000170b0c7c12 */ /* 0x000fe2000f8e9606 */
[----:B------:R-:W-:Y:S01]  /*0480*/  IMAD.WIDE.U32 R6, R7, -0x2daee0ad, RZ ;  /* 0xd2511f5307067825 */ /* 0x000fe200078e00ff */
[----:B------:R-:W-:-:S03]  /*0490*/  ISETP.GE.U32.AND P2, PT, R4, 0xa0, PT ;  /* 0x000000a00400780c */ /* 0x000fc60003f46070 */
[----:B------:R-:W-:Y:S01]  /*04a0*/  @P6 LOP3.LUT R5, R5, 0x10, RZ, 0xfc, !PT ;  /* 0x0000001005056812 */ /* 0x000fe200078efcff */
[----:B------:R-:W-:Y:S01]  /*04b0*/  IMAD.WIDE.U32 R12, R12, -0x2daee0ad, RZ ;  /* 0xd2511f530c0c7825 */ /* 0x000fe200078e00ff */
[----:B------:R-:W-:Y:S02]  /*04c0*/  LOP3.LUT R7, R7, UR24, R8, 0x96, !PT ;  /* 0x0000001807077c12 */ /* 0x000fe4000f8e9608 */
[----:B------:R-:W-:Y:S02]  /*04d0*/  LOP3.LUT R5, R5, 0xffffdfff, RZ, 0xc0, !PT ;  /* 0xffffdfff05057812 */ /* 0x000fe400078ec0ff */
[----:B------:R-:W-:Y:S01]  /*04e0*/  LOP3.LUT R14, R13, UR26, R6, 0x96, !PT ;  /* 0x0000001a0d0e7c12 */ /* 0x000fe2000f8e9606 */
[----:B------:R-:W-:Y:S01]  /*04f0*/  IMAD.WIDE.U32 R6, R7, -0x326172a9, RZ ;  /* 0xcd9e8d5707067825 */ /* 0x000fe200078e00ff */
[----:B------:R-:W-:-:S03]  /*0500*/  @P5 LOP3.LUT R5, R5, 0x2000, RZ, 0xfc, !PT ;  /* 0x0000200005055812 */ /* 0x000fc600078efcff */
[----:B------:R-:W-:Y:S01]  /*0510*/  IMAD.WIDE.U32 R14, R14, -0x326172a9, RZ ;  /* 0xcd9e8d570e0e7825 */ /* 0x000fe200078e00ff */
[----:B------:R-:W-:Y:S02]  /*0520*/  LOP3.LUT R5, R5, 0xffffefff, RZ, 0xc0, !PT ;  /* 0xffffefff05057812 */ /* 0x000fe400078ec0ff */
[----:B------:R-:W-:Y:S02]  /*0530*/  LOP3.LUT R16, R7, UR25, R10, 0x96, !PT ;  /* 0x0000001907107c12 */ /* 0x000fe4000f8e960a */
[----:B------:R-:W-:Y:S02]  /*0540*/  @P4 LOP3.LUT R5, R5, 0x1000, RZ, 0xfc, !PT ;  /* 0x0000100005054812 */ /* 0x000fe400078efcff */
[----:B------:R-:W-:Y:S02]  /*0550*/  LOP3.LUT R74, R15, UR27, R6, 0x96, !PT ;  /* 0x0000001b0f4a7c12 */ /* 0x000fe4000f8e9606 */
[----:B------:R-:W-:-:S04]  /*0560*/  LOP3.LUT R5, R5, 0xfffff7ff, RZ, 0xc0, !PT ;  /* 0xfffff7ff05057812 */ /* 0x000fc800078ec0ff */
[----:B------:R-:W-:-:S04]  /*0570*/  @P3 LOP3.LUT R5, R5, 0x800, RZ, 0xfc, !PT ;  /* 0x0000080005053812 */ /* 0x000fc800078efcff */
[----:B------:R-:W-:-:S04]  /*0580*/  LOP3.LUT R5, R5, 0xfffffbff, RZ, 0xc0, !PT ;  /* 0xfffffbff05057812 */ /* 0x000fc800078ec0ff */
        /* <DEDUP_REMOVED lines=18> */
.L_x_1805:
[----:B------:R-:W-:Y:S05]  /*06b0*/  BSYNC B0 ;  /* 0x0000000000007941 */ /* 0x000fea0003800000 */
.L_x_1804:
        /* <DEDUP_REMOVED lines=18> */
.L_x_1807:
[----:B------:R-:W-:Y:S05]  /*07e0*/  BSYNC B0 ;  /* 0x0000000000007941 */ /* 0x000fea0003800000 */
.L_x_1806:
        /* <DEDUP_REMOVED lines=18> */
.L_x_1809:
[----:B------:R-:W-:Y:S05]  /*0910*/  BSYNC B0 ;  /* 0x0000000000007941 */ /* 0x000fea0003800000 */
.L_x_1808:
        /* <DEDUP_REMOVED lines=18> */
.L_x_1811:
[----:B------:R-:W-:Y:S05]  /*0a40*/  BSYNC B0 ;  /* 0x0000000000007941 */ /* 0x000fea0003800000 */
.L_x_1810:
        /* <DEDUP_REMOVED lines=18> */
.L_x_1813:
[----:B------:R-:W-:Y:S05]  /*0b70*/  BSYNC B0 ;  /* 0x0000000000007941 */ /* 0x000fea0003800000 */
.L_x_1812:
[----:B------:R-:W-:Y:S01]  /*0b80*/  ISETP.GE.U32.AND P0, PT, R4, 0xc0, PT ;  /* 0x000000c00400780c */ /* 0x000fe20003f06070 */
[----:B------:R-:W-:Y:S01]  /*0b90*/  IMAD.WIDE.U32 R6, R16, -0x2daee0ad, RZ ;  /* 0xd2511f5310067825 */ /* 0x000fe200078e00ff */
[----:B------:R-:W-:Y:S01]  /*0ba0*/  LOP3.LUT R5, R5, 0xfffffdff, RZ, 0xc0, !PT ;  /* 0xfffffdff05057812 */ /* 0x000fe200078ec0ff */
[----:B------:R-:W-:Y:S01]  /*0bb0*/  UIADD3 UR34, UR7, -0x695add53, URZ ;  /* 0x96a522ad07227890 */ /* 0x000fe2000fffe03f */
[----:B------:R-:W-:Y:S01]  /*0bc0*/  BSSY B0, `(.L_x_1814) ;  /* 0x0000017000007945 */ /* 0x000fe20003800000 */
[----:B------:R-:W-:Y:S01]  /*0bd0*/  IMAD.WIDE.U32 R74, R74, -0x2daee0ad, RZ ;  /* 0xd2511f534a4a7825 */ /* 0x000fe200078e00ff */
[----:B------:R-:W-:Y:S02]  /*0be0*/  LOP3.LUT R60, R7, UR28, R12, 0x96, !PT ;  /* 0x0000001c073c7c12 */ /* 0x000fe4000f8e960c */
[----:B------:R-:W-:Y:S02]  /*0bf0*/  SHF.R.U32.HI R16, RZ, 0x5, R17 ;  /* 0x00000005ff107819 */ /* 0x000fe40000011611 */
[----:B------:R-:W-:-:S03]  /*0c00*/  LOP3.LUT R71, R75, UR30, R6, 0x96, !PT ;  /* 0x0000001e4b477c12 */ /* 0x000fc6000f8e9606 */
        /* <DEDUP_REMOVED lines=18> */
.L_x_1815:
[----:B------:R-:W-:Y:S05]  /*0d30*/  BSYNC B0 ;  /* 0x0000000000007941 */ /* 0x000fea0003800000 */
.L_x_1814:
[----:B------:R-:W-:Y:S01]  /*0d40*/  ISETP.GE.U32.AND P0, PT, R4, 0xe0, PT ;  /* 0x000000e00400780c */ /* 0x000fe20003f06070 */
[----:B------:R-:W-:Y:S01]  /*0d50*/  IMAD.WIDE.U32 R60, R60, -0x326172a9, RZ ;  /* 0xcd9e8d573c3c7825 */ /* 0x000fe200078e00ff */
[----:B------:R-:W-:Y:S01]  /*0d60*/  LOP3.LUT R5, R5, 0xfffffeff, RZ, 0xc0, !PT ;  /* 0xfffffeff05057812 */ /* 0x000fe200078ec0ff */
[----:B------:R-:W-:Y:S01]  /*0d70*/  BSSY B0, `(.L_x_1816) ;  /* 0x0000017000007945 */ /* 0x000fe20003800000 */
[----:B------:R-:W-:Y:S01]  /*0d80*/  LEA R6, R18, R16, 0x2 ;  /* 0x0000001012067211 */ /* 0x000fe200078e10ff */
[----:B------:R-:W-:Y:S01]  /*0d90*/  IMAD.HI.U32 R7, R71, -0x326172a9, RZ ;  /* 0xcd9e8d5747077827 */ /* 0x000fe200078e00ff */
[----:B------:R-:W-:-:S04]  /*0da0*/  LOP3.LUT R73, R61, UR29, R14, 0x96, !PT ;  /* 0x0000001d3d497c12 */ /* 0x000fc8000f8e960e */
        /* <DEDUP_REMOVED lines=19> */
.L_x_1817:
[----:B------:R-:W-:Y:S05]  /*0ee0*/  BSYNC B0 ;  /* 0x0000000000007941 */ /* 0x000fea0003800000 */
.L_x_1816:
        /* <DEDUP_REMOVED lines=21> */
.L_x_1819:
[----:B------:R-:W-:Y:S05]  /*1040*/  BSYNC B0 ;  /* 0x0000000000007941 */ /* 0x000fea0003800000 */
.L_x_1818:
[----:B------:R-:W-:Y:S01]  /*1050*/  ISETP.GE.U32.AND P0, PT, R4, 0x120, PT ;  /* 0x000001200400780c */ /* 0x000fe20003f06070 */
[----:B------:R-:W-:Y:S01]  /*1060*/  BSSY B0, `(.L_x_1820) ;  /* 0x0000015000007945 */ /* 0x000fe20003800000 */
[----:B------:R-:W-:Y:S01]  /*1070*/  LOP3.LUT R5, R5, 0xffffffbf, RZ, 0xc0, !PT ;  /* 0xffffffbf05057812 */ /* 0x000fe200078ec0ff */
[----:B------:R-:W-:-:S10]  /*1080*/  IMAD.HI.U32 R61, R73, -0x2daee0ad, RZ ;  /* 0xd2511f53493d7827 */ /* 0x000fd400078e00ff */
        /* <DEDUP_REMOVED lines=18> */
.L_x_1821:
[----:B------:R-:W-:Y:S05]  /*11b0*/  BSYNC B0 ;  /* 0x0000000000007941 */ /* 0x000fea0003800000 */
.L_x_1820:
        /* <DEDUP_REMOVED lines=16> */
.L_x_1823:
[----:B------:R-:W-:Y:S05]  /*12c0*/  BSYNC B0 ;  /* 0x0000000000007941 */ /* 0x000fea0003800000 */
.L_x_1822:
[----:B------:R-:W-:Y:S01]  /*12d0*/  ULDC UR8, c[0x0][0x214] ;  /* 0x0000850000087ab9 */ /* 0x000fe20000000800 */
[----:B------:R-:W-:Y:S02]  /*12e0*/  LOP3.LUT R61, R61, UR32, R74, 0x96, !PT ;  /* 0x000000203d3d7c12 */ /* 0x000fe4000f8e964a */
[----:B------:R-:W-:-:S13]  /*12f0*/  ISETP.GE.AND P0, PT, R6, UR8, PT ;  /* 0x0000000806007c0c */ /* 0x000fda000bf06270 */
[----:B------:R-:W-:Y:S05]  /*1300*/  @P0 EXIT ;  /* 0x000000000000094d */ /* 0x000fea0003800000 */
[----:B------:R-:W-:Y:S01]  /*1310*/  IMAD.U32 R56, R56, 0x10000, RZ ;  /* 0x0001000038387824 */ /* 0x000fe200078e00ff */
[----:B------:R-:W-:Y:S01]  /*1320*/  SHF.L.U32 R7, R58, 0x10, RZ ;  /* 0x000000103a077819 */ /* 0x000fe200000006ff */
[----:B------:R-:W-:Y:S01]  /*1330*/  IMAD.U32 R57, R57, 0x10000, RZ ;  /* 0x0001000039397824 */ /* 0x000fe200078e00ff */
[----:B-----5:R-:W-:Y:S01]  /*1340*/  PRMT R162, R30, 0x7632, R162 ;  /* 0x000076321ea27816 */ /* 0x020fe200000000a2 */
[----:B------:R-:W-:Y:S01]  /*1350*/  IMAD.U32 R8, R8, 0x10000, RZ ;  /* 0x0001000008087824 */ /* 0x000fe200078e00ff */
[----:B------:R0:W-:Y:S01]  /*1360*/  STL [R1+0x40], R56 ;  /* 0x0000403801007387 */ /* 0x0001e20000100800 */
[----:B------:R-:W-:Y:S01]  /*1370*/  IMAD.U32 R181, R186, 0x10000, RZ ;  /* 0x00010000bab57824 */ /* 0x000fe200078e00ff */
[----:B------:R-:W-:Y:S01]  /*1380*/  SHF.L.U32 R164, R30, 0x10, RZ ;  /* 0x000000101ea47819 */ /* 0x000fe200000006ff */
[----:B------:R-:W-:Y:S01]  /*1390*/  IMAD.U32 R197, R202, 0x10000, RZ ;  /* 0x00010000cac57824 */ /* 0x000fe200078e00ff */
[----:B------:R-:W-:Y:S01]  /*13a0*/  STL [R1+0x38], R57 ;  /* 0x0000383901007387 */ /* 0x000fe20000100800 */
[----:B------:R-:W-:Y:S01]  /*13b0*/  SHF.L.U32 R165, R170, 0x10, RZ ;  /* 0x00000010aaa57819 */ /* 0x000fe200000006ff */
[----:B------:R-:W-:Y:S01]  /*13c0*/  IMAD.U32 R180, R34, 0x10000, RZ ;  /* 0x0001000022b47824 */ /* 0x000fe200078e00ff */
[C---:B------:R-:W-:Y:S01]  /*13d0*/  PRMT R186, R32.reuse, 0x7632, R186 ;  /* 0x0000763220ba7816 */ /* 0x040fe200000000ba */
[----:B------:R1:W-:Y:S01]  /*13e0*/  STL [R1+0x30], R7 ;  /* 0x0000300701007387 */ /* 0x0003e20000100800 */
[----:B------:R-:W-:Y:S01]  /*13f0*/  SHF.L.U32 R188, R32, 0x10, RZ ;  /* 0x0000001020bc7819 */ /* 0x000fe200000006ff */
[----:B0-----:R-:W-:Y:S01]  /*1400*/  IMAD.U32 R56, R59, 0x10000, RZ ;  /* 0x000100003b387824 */ /* 0x001fe200078e00ff */
[----:B------:R-:W-:Y:S01]  /*1410*/  PRMT R30, R12, 0x7632, R30 ;  /* 0x000076320c1e7816 */ /* 0x000fe2000000001e */
[----:B------:R-:W-:Y:S01]  /*1420*/  IMAD.U32 R172, R28, 0x10000, RZ ;  /* 0x000100001cac7824 */ /* 0x000fe200078e00ff */
[----:B------:R-:W-:Y:S01]  /*1430*/  SHF.L.U32 R141, R132, 0x10, RZ ;  /* 0x00000010848d7819 */ /* 0x000fe200000006ff */
[----:B------:R-:W-:Y:S01]  /*1440*/  IMAD.U32 R144, R27, 0x10000, RZ ;  /* 0x000100001b907824 */ /* 0x000fe200078e00ff */
[----:B------:R-:W-:Y:S01]  /*1450*/  STL [R1+0x28], R56 ;  /* 0x0000283801007387 */ /* 0x000fe20000100800 */
[----:B------:R-:W-:Y:S01]  /*1460*/  PRMT R178, R34, 0x7632, R178 ;  /* 0x0000763222b27816 */ /* 0x000fe200000000b2 */
[----:B------:R-:W-:Y:S01]  /*1470*/  IMAD.U32 R205, R200, 0x10000, RZ ;  /* 0x00010000c8cd7824 */ /* 0x000fe200078e00ff */
[----:B-1----:R-:W-:Y:S01]  /*1480*/  SHF.L.U32 R7, R9, 0x10, RZ ;  /* 0x0000001009077819 */ /* 0x002fe200000006ff */
[----:B------:R-:W-:Y:S01]  /*1490*/  IMAD.U32 R9, R10, 0x10000, RZ ;  /* 0x000100000a097824 */ /* 0x000fe200078e00ff */
[----:B------:R0:W-:Y:S01]  /*14a0*/  STL [R1+0x20], R8 ;  /* 0x0000200801007387 */ /* 0x0001e20000100800 */
[----:B------:R-:W-:Y:S01]  /*14b0*/  IMAD.U32 R10, R52, 0x10000, RZ ;  /* 0x00010000340a7824 */ /* 0x000fe200078e00ff */
[----:B------:R-:W-:Y:S01]  /*14c0*/  PRMT R170, R28, 0x7632, R170 ;  /* 0x000076321caa7816 */ /* 0x000fe200000000aa */
[----:B------:R-:W-:Y:S01]  /*14d0*/  IMAD.U32 R204, R36, 0x10000, RZ ;  /* 0x0001000024cc7824 */ /* 0x000fe200078e00ff */
[----:B------:R1:W-:Y:S01]  /*14e0*/  STL [R1+0x18], R7 ;  /* 0x0000180701007387 */ /* 0x0003e20000100800 */
[----:B------:R-:W-:Y:S01]  /*14f0*/  PRMT R142, R27, 0x7632, R142 ;  /* 0x000076321b8e7816 */ /* 0x000fe2000000008e */
[----:B------:R-:W-:Y:S01]  /*1500*/  IMAD.U32 R132, R21, 0x10000, RZ ;  /* 0x0001000015847824 */ /* 0x000fe200078e00ff */
[----:B------:R-:W-:Y:S01]  /*1510*/  PRMT R32, R13, 0x7632, R32 ;  /* 0x000076320d207816 */ /* 0x000fe20000000020 */
[----:B------:R2:W-:Y:S01]  /*1520*/  STL [R1+0x10], R9 ;  /* 0x0000100901007387 */ /* 0x0005e20000100800 */
[----:B------:R-:W-:Y:S01]  /*1530*/  SHF.L.U32 R189, R184, 0x10, RZ ;  /* 0x00000010b8bd7819 */ /* 0x000fe200000006ff */
[----:B0-----:R-:W-:Y:S01]  /*1540*/  IMAD.U32 R8, R11, 0x10000, RZ ;  /* 0x000100000b087824 */ /* 0x001fe200078e00ff */
[----:B------:R-:W-:Y:S01]  /*1550*/  PRMT R202, R36, 0x7632, R202 ;  /* 0x0000763224ca7816 */ /* 0x000fe200000000ca */
[----:B------:R-:W-:Y:S01]  /*1560*/  IMAD.U32 R11, R12, 0x10000, RZ ;  /* 0x000100000c0b7824 */ /* 0x000fe200078e00ff */
[----:B------:R-:W-:Y:S01]  /*1570*/  SHF.L.U32 R140, R20, 0x10, RZ ;  /* 0x00000010148c7819 */ /* 0x000fe200000006ff */
[----:B------:R-:W-:Y:S01]  /*1580*/  IMAD.U32 R12, R13, 0x10000, RZ ;  /* 0x000100000d0c7824 */ /* 0x000fe200078e00ff */
[----:B-1----:R-:W-:Y:S01]  /*1590*/  SHF.L.U32 R7, R244, 0x10, RZ ;  /* 0x00000010f4077819 */ /* 0x002fe200000006ff */
[----:B------:R-:W-:Y:S01]  /*15a0*/  STL [R1+0x8], R8 ;  /* 0x0000080801007387 */ /* 0x000fe20000100800 */
[----:B------:R-:W-:Y:S01]  /*15b0*/  PRMT R27, R21, 0x7632, R27 ;  /* 0x00007632151b7816 */ /* 0x000fe2000000001b */
[----:B--2---:R-:W-:Y:S01]  /*15c0*/  IMAD.U32 R9, R53, 0x10000, RZ ;  /* 0x0001000035097824 */ /* 0x004fe200078e00ff */
[----:B------:R-:W-:Y:S01]  /*15d0*/  PRMT R28, R22, 0x7632, R28 ;  /* 0x00007632161c7816 */ /* 0x000fe2000000001c */
[----:B------:R0:W-:Y:S01]  /*15e0*/  STL [R1], R7 ;  /* 0x0000000701007387 */ /* 0x0001e20000100800 */
[----:B------:R-:W-:Y:S01]  /*15f0*/  PRMT R34, R14, 0x7632, R34 ;  /* 0x000076320e227816 */ /* 0x000fe20000000022 */
        /* <DEDUP_REMOVED lines=8> */
[----:B0-----:R-:W-:Y:S01]  /*1680*/  IMAD.U32 R7, R134, 0x10000, RZ ;  /* 0x0001000086077824 */ /* 0x001fe200078e00ff */
[----:B------:R-:W-:Y:S01]  /*1690*/  PRMT R134, R20, 0x7632, R134 ;  /* 0x0000763214867816 */ /* 0x000fe20000000086 */
[C---:B------:R-:W-:Y:S01]  /*16a0*/  IMAD.U32 R184, R33.reuse, 0x10000, RZ ;  /* 0x0001000021b87824 */ /* 0x040fe200078e00ff */
[----:B------:R-:W-:Y:S01]  /*16b0*/  PRMT R182, R33, 0x7632, R182 ;  /* 0x0000763221b67816 */ /* 0x000fe200000000b6 */
[----:B------:R-:W-:Y:S01]  /*16c0*/  IMAD.U32 R160, R31, 0x10000, RZ ;  /* 0x000100001fa07824 */ /* 0x000fe200078e00ff */
[----:B-1----:R-:W-:Y:S01]  /*16d0*/  SHF.L.U32 R10, R54, 0x10, RZ ;  /* 0x00000010360a7819 */ /* 0x002fe200000006ff */
[----:B------:R-:W-:Y:S01]  /*16e0*/  IMAD.U32 R14, R15, 0x10000, RZ ;  /* 0x000100000f0e7824 */ /* 0x000fe200078e00ff */
[----:B------:R-:W-:Y:S01]  /*16f0*/  PRMT R158, R31, 0x7632, R158 ;  /* 0x000076321f9e7816 */ /* 0x000fe2000000009e */
[----:B--2---:R-:W-:Y:S01]  /*1700*/  IMAD.U32 R9, R55, 0x10000, RZ ;  /* 0x0001000037097824 */ /* 0x004fe200078e00ff */
[----:B------:R-:W-:Y:S01]  /*1710*/  PRMT R36, R15, 0x7632, R36 ;  /* 0x000076320f247816 */ /* 0x000fe20000000024 */
[----:B------:R0:W-:Y:S01]  /*1720*/  STL [R1+0x2c], R10 ;  /* 0x00002c0a01007387 */ /* 0x0001e20000100800 */
[----:B------:R-:W-:Y:S01]  /*1730*/  IMAD R20, R73, -0x2daee0ad, RZ ;  /* 0xd2511f5349147824 */ /* 0x000fe200078e02ff */
[----:B------:R-:W-:Y:S01]  /*1740*/  PRMT R244, R52, 0x7632, R244 ;  /* 0x0000763234f47816 */ /* 0x000fe200000000f4 */
[----:B------:R-:W-:Y:S01]  /*1750*/  IMAD R71, R71, -0x326172a9, RZ ;  /* 0xcd9e8d5747477824 */ /* 0x000fe200078e02ff */
[----:B------:R1:W-:Y:S01]  /*1760*/  STL [R1+0x24], R9 ;  /* 0x0000240901007387 */ /* 0x0003e20000100800 */
[----:B------:R-:W-:Y:S01]  /*1770*/  IMAD.HI.U32 R21, R60, -0x2daee0ad, RZ ;  /* 0xd2511f533c157827 */ /* 0x000fe200078e00ff */
[----:B------:R-:W-:Y:S01]  /*1780*/  PRMT R242, R53, 0x7632, R242 ;  /* 0x0000763235f27816 */ /* 0x000fe200000000f2 */
[----:B------:R-:W-:Y:S01]  /*1790*/  ULDC.64 UR8, c[0x0][0x270] ;  /* 0x00009c0000087ab9 */ /* 0x000fe20000000a00 */
[----:B------:R-:W-:Y:S01]  /*17a0*/  PRMT R238, R55, 0x7632, R238 ;  /* 0x0000763237ee7816 */ /* 0x000fe200000000ee */
[----:B------:R-:W-:Y:S01]  /*17b0*/  IMAD.U32 R168, R29, 0x10000, RZ ;  /* 0x000100001da87824 */ /* 0x000fe200078e00ff */
[C---:B------:R-:W-:Y:S01]  /*17c0*/  PRMT R236, R48.reuse, 0x7632, R236 ;  /* 0x0000763230ec7816 */ /* 0x040fe200000000ec */
[----:B0-----:R-:W-:Y:S01]  /*17d0*/  IMAD.U32 R10, R48, 0x10000, RZ ;  /* 0x00010000300a7824 */ /* 0x001fe200078e00ff */
[----:B------:R-:W-:Y:S01]  /*17e0*/  PRMT R232, R50, 0x7632, R232 ;  /* 0x0000763232e87816 */ /* 0x000fe200000000e8 */
[----:B------:R-:W-:Y:S01]  /*17f0*/  IMAD.U32 R15, R16, 0x10000, RZ ;  /* 0x00010000100f7824 */ /* 0x000fe200078e00ff */
[----:B-1----:R-:W-:Y:S01]  /*1800*/  SHF.L.U32 R9, R49, 0x10, RZ ;  /* 0x0000001031097819 */ /* 0x002fe200000006ff */
[----:B------:R-:W-:Y:S01]  /*1810*/  IMAD.U32 R157, R152, 0x10000, RZ ;  /* 0x00010000989d7824 */ /* 0x000fe200078e00ff */
[----:B------:R0:W-:Y:S01]  /*1820*/  STL [R1+0x1c], R10 ;  /* 0x00001c0a01007387 */ /* 0x0001e20000100800 */
[----:B------:R-:W-:Y:S01]  /*1830*/  PRMT R230, R51, 0x7632, R230 ;  /* 0x0000763233e67816 */ /* 0x000fe200000000e6 */
[----:B------:R-:W-:Y:S01]  /*1840*/  BSSY B0, `(.L_x_1824) ;  /* 0x000204f000007945 */ /* 0x000fe20003800000 */
[----:B------:R-:W-:Y:S01]  /*1850*/  PRMT R226, R45, 0x7632, R226 ;  /* 0x000076322de27816 */ /* 0x000fe200000000e2 */
[----:B------:R1:W-:Y:S01]  /*1860*/  STL [R1+0x14], R9 ;  /* 0x0000140901007387 */ /* 0x0003e20000100800 */
[----:B------:R-:W-:Y:S01]  /*1870*/  PRMT R224, R46, 0x7632, R224 ;  /* 0x000076322ee07816 */ /* 0x000fe200000000e0 */
[----:B------:R-:W-:Y:S01]  /*1880*/  IMAD.U32 R251, R245, 0x10000, RZ ;  /* 0x00010000f5fb7824 */ /* 0x000fe200078e00ff */
[----:B------:R-:W-:Y:S01]  /*1890*/  PRMT R218, R40, 0x7632, R218 ;  /* 0x0000763228da7816 */ /* 0x000fe200000000da */
[----:B------:R-:W-:Y:S01]  /*18a0*/  IMAD.U32 R249, R246, 0x10000, RZ ;  /* 0x00010000f6f97824 */ /* 0x000fe200078e00ff */
[----:B------:R-:W-:Y:S01]  /*18b0*/  PRMT R214, R41, 0x7632, R214 ;  /* 0x0000763229d67816 */ /* 0x000fe200000000d6 */
[----:B0-----:R-:W-:Y:S01]  /*18c0*/  IMAD.U32 R10, R50, 0x10000, RZ ;  /* 0x00010000320a7824 */ /* 0x001fe200078e00ff */
[----:B------:R-:W-:Y:S01]  /*18d0*/  PRMT R206, R43, 0x7632, R206 ;  /* 0x000076322bce7816 */ /* 0x000fe200000000ce */
[----:B------:R-:W-:Y:S01]  /*18e0*/  IMAD.U32 R221, R216, 0x10000, RZ ;  /* 0x00010000d8dd7824 */ /* 0x000fe200078e00ff */
[----:B------:R-:W-:Y:S01]  /*18f0*/  PRMT R194, R38, 0x7632, R194 ;  /* 0x0000763226c27816 */ /* 0x000fe200000000c2 */
[----:B-1----:R-:W-:Y:S01]  /*1900*/  IMAD.U32 R9, R51, 0x10000, RZ ;  /* 0x0001000033097824 */ /* 0x002fe200078e00ff */
[----:B------:R-:W-:Y:S01]  /*1910*/  STL [R1+0xc], R10 ;  /* 0x00000c0a01007387 */ /* 0x000fe20000100800 */
[----:B------:R-:W-:Y:S01]  /*1920*/  PRMT R190, R39, 0x7632, R190 ;  /* 0x0000763227be7816 */ /* 0x000fe200000000be */
[----:B------:R-:W-:Y:S01]  /*1930*/  IMAD.U32 R209, R219, 0x10000, RZ ;  /* 0x00010000dbd17824 */ /* 0x000fe200078e00ff */
[C---:B------:R-:W-:Y:S01]  /*1940*/  PRMT R174, R35.reuse, 0x7632, R174 ;  /* 0x0000763223ae7816 */ /* 0x040fe200000000ae */
[----:B------:R0:W-:Y:S01]  /*1950*/  STL [R1+0x4], R9 ;  /* 0x0000040901007387 */ /* 0x0001e20000100800 */
[----:B------:R-:W-:Y:S01]  /*1960*/  SHF.L.U32 R176, R35, 0x10, RZ ;  /* 0x0000001023b07819 */ /* 0x000fe200000006ff */
[----:B------:R-:W-:Y:S01]  /*1970*/  IMAD.U32 R193, R203, 0x10000, RZ ;  /* 0x00010000cbc17824 */ /* 0x000fe200078e00ff */
[----:B------:R-:W-:Y:S01]  /*1980*/  PRMT R166, R29, 0x7632, R166 ;  /* 0x000076321da67816 */ /* 0x000fe200000000a6 */
[----:B------:R-:W-:Y:S01]  /*1990*/  IMAD.U32 R161, R171, 0x10000, RZ ;  /* 0x00010000aba17824 */ /* 0x000fe200078e00ff */
[----:B------:R-:W-:Y:S01]  /*19a0*/  PRMT R154, R24, 0x7632, R154 ;  /* 0x00007632189a7816 */ /* 0x000fe2000000009a */
[----:B------:R-:W-:Y:S01]  /*19b0*/  IMAD.U32 R145, R155, 0x10000, RZ ;  /* 0x000100009b917824 */ /* 0x000fe200078e00ff */
[----:B------:R-:W-:Y:S01]  /*19c0*/  PRMT R146, R26, 0x7632, R146 ;  /* 0x000076321a927816 */ /* 0x000fe20000000092 */
[----:B------:R-:W-:Y:S01]  /*19d0*/  IMAD.U32 R156, R24, 0x10000, RZ ;  /* 0x00010000189c7824 */ /* 0x000fe200078e00ff */
[----:B------:R-:W-:Y:S01]  /*19e0*/  PRMT R31, R16, 0x7632, R31 ;  /* 0x00007632101f7816 */ /* 0x000fe2000000001f */
[----:B0-----:R-:W-:Y:S01]  /*19f0*/  IMAD.U32 R9, R22, 0x10000, RZ ;  /* 0x0001000016097824 */ /* 0x001fe200078e00ff */
[----:B------:R-:W-:Y:S01]  /*1a00*/  PRMT R33, R17, 0x7632, R33 ;  /* 0x0000763211217816 */ /* 0x000fe20000000021 */
[----:B------:R-:W-:Y:S01]  /*1a10*/  IMAD.HI.U32 R22, R61, -0x326172a9, RZ ;  /* 0xcd9e8d573d167827 */ /* 0x000fe200078e00ff */
[----:B------:R-:W-:Y:S01]  /*1a20*/  PRMT R37, R19, 0x7632, R37 ;  /* 0x0000763213257816 */ /* 0x000fe20000000025 */
[----:B------:R-:W-:Y:S01]  /*1a30*/  UISETP.NE.U32.AND UP0, UPT, UR8, URZ, UPT ;  /* 0x0000003f0800728c */ /* 0x000fe2000bf05070 */
[----:B------:R-:W-:Y:S01]  /*1a40*/  PRMT R240, R54, 0x7632, R240 ;  /* 0x0000763236f07816 */ /* 0x000fe200000000f0 */
        /* <DEDUP_REMOVED lines=13> */
[----:B------:R-:W-:Y:S01]  /*1b20*/  SHF.L.U32 R16, R17, 0x10, RZ ;  /* 0x0000001011107819 */ /* 0x000fe200000006ff */
[C---:B------:R-:W-:Y:S01]  /*1b30*/  IMAD.U32 R17, R18.reuse, 0x10000, RZ ;  /* 0x0001000012117824 */ /* 0x040fe200078e00ff */
[----:B------:R-:W-:Y:S01]  /*1b40*/  PRMT R35, R18, 0x7632, R35 ;  /* 0x0000763212237816 */ /* 0x000fe20000000023 */
[----:B------:R-:W-:Y:S01]  /*1b50*/  IMAD.U32 R18, R19, 0x10000, RZ ;  /* 0x0001000013127824 */ /* 0x000fe200078e00ff */
[----:B------:R-:W-:Y:S01]  /*1b60*/  SHF.L.U32 R152, R25, 0x10, RZ ;  /* 0x0000001019987819 */ /* 0x000fe200000006ff */
[----:B------:R-:W-:Y:S01]  /*1b70*/  HFMA2.MMA R25, -RZ, RZ, 0, 0 ;  /* 0x00000000ff197435 */ /* 0x000fe200000001ff */
[----:B------:R-:W-:Y:S01]  /*1b80*/  SHF.L.U32 R177, R187, 0x10, RZ ;  /* 0x00000010bbb17819 */ /* 0x000fe200000006ff */
[----:B------:R-:W-:Y:S01]  /*1b90*/  IMAD.U32 R220, R40, 0x10000, RZ ;  /* 0x0001000028dc7824 */ /* 0x000fe200078e00ff */
[----:B------:R-:W-:Y:S01]  /*1ba0*/  SHF.L.U32 R8, R135, 0x10, RZ ;  /* 0x0000001087087819 */ /* 0x000fe200000006ff */
[----:B------:R-:W-:Y:S01]  /*1bb0*/  IMAD.U32 R216, R41, 0x10000, RZ ;  /* 0x0001000029d87824 */ /* 0x000fe200078e00ff */
[----:B------:R-:W-:Y:S01]  /*1bc0*/  SHF.L.U32 R10, R23, 0x10, RZ ;  /* 0x00000010170a7819 */ /* 0x000fe200000006ff */
[----:B------:R-:W-:Y:S01]  /*1bd0*/  IMAD.U32 R208, R43, 0x10000, RZ ;  /* 0x000100002bd07824 */ /* 0x000fe200078e00ff */
[----:B------:R-:W-:Y:S01]  /*1be0*/  LOP3.LUT R19, R22, UR33, R71, 0x96, !PT ;  /* 0x0000002116137c12 */ /* 0x000fe2000f8e9647 */
[----:B------:R-:W-:Y:S01]  /*1bf0*/  IMAD.U32 R196, R38, 0x10000, RZ ;  /* 0x0001000026c47824 */ /* 0x000fe200078e00ff */
[----:B------:R-:W-:Y:S01]  /*1c00*/  LOP3.LUT R20, R21, UR34, R20, 0x96, !PT ;  /* 0x0000002215147c12 */ /* 0x000fe2000f8e9614 */
[----:B------:R-:W-:Y:S01]  /*1c10*/  IMAD.U32 R192, R39, 0x10000, RZ ;  /* 0x0001000027c07824 */ /* 0x000fe200078e00ff */
[----:B------:R-:W-:Y:S01]  /*1c20*/  SHF.L.U32 R247, R247, 0x10, RZ ;  /* 0x00000010f7f77819 */ /* 0x000fe200000006ff */
        /* <DEDUP_REMOVED lines=11> */
[----:B------:R-:W-:Y:S01]  /*1ce0*/  LOP3.LUT R21, R72, 0x3, RZ, 0xc0, !PT ;  /* 0x0000000348157812 */ /* 0x000fe200078ec0ff */
        /* <DEDUP_REMOVED lines=36> */
[----:B------:R-:W-:Y:S01]  /*1f30*/  IMAD R24, R61, -0x326172a9, RZ ;  /* 0xcd9e8d573d187824 */ /* 0x000fe200078e02ff */
[----:B------:R-:W-:Y:S01]  /*1f40*/  SHF.L.U32 R186, R186, 0x10, RZ ;  /* 0x00000010baba7819 */ /* 0x000fe200000006ff */
[----:B------:R-:W-:Y:S01]  /*1f50*/  IMAD R26, R60, -0x2daee0ad, RZ ;  /* 0xd2511f533c1a7824 */ /* 0x000fe200078e02ff */
        /* <DEDUP_REMOVED lines=14> */
[----:B------:R-:W-:Y:S01]  /*2040*/  ULDC.U8 UR8, c[0x0][0x2a0] ;  /* 0x0000a80000087ab9 */ /* 0x000fe20000000000 */
[----:B------:R-:W-:Y:S01]  /*2050*/  IMAD.U32 R224, R224, 0x10000, RZ ;  /* 0x00010000e0e07824 */ /* 0x000fe200078e00ff */
[----:B------:R-:W-:Y:S01]  /*2060*/  UISETP.NE.AND.EX UP0, UPT, UR9, URZ, UPT, UP0 ;  /* 0x0000003f0900728c */ /* 0x000fe2000bf05300 */
[----:B------:R-:W-:Y:S01]  /*2070*/  IMAD.U32 R218, R218, 0x10000, RZ ;  /* 0x00010000dada7824 */ /* 0x000fe200078e00ff */
[----:B------:R-:W-:Y:S01]  /*2080*/  ULDC UR35, c[0x0][0x218] ;  /* 0x0000860000237ab9 */ /* 0x000fe20000000800 */
[----:B------:R-:W-:Y:S01]  /*2090*/  IMAD.U32 R214, R214, 0x10000, RZ ;  /* 0x00010000d6d67824 */ /* 0x000fe200078e00ff */
[----:B------:R-:W-:Y:S01]  /*20a0*/  ULDC UR16, c[0x0][0x2d8] ;  /* 0x0000b60000107ab9 */ /* 0x000fe20000000800 */
[----:B------:R-:W-:Y:S01]  /*20b0*/  IMAD.U32 R206, R206, 0x10000, RZ ;  /* 0x00010000cece7824 */ /* 0x000fe200078e00ff */
[----:B------:R-:W-:Y:S01]  /*20c0*/  ULDC.64 UR10, c[0x0][0x230] ;  /* 0x00008c00000a7ab9 */ /* 0x000fe20000000a00 */
[----:B------:R-:W-:Y:S01]  /*20d0*/  IMAD.U32 R202, R202, 0x10000, RZ ;  /* 0x00010000caca7824 */ /* 0x000fe200078e00ff */
[----:B------:R-:W-:Y:S01]  /*20e0*/  UISETP.NE.AND UP1, UPT, UR8, URZ, UPT ;  /* 0x0000003f0800728c */ /* 0x000fe2000bf25270 */
[----:B------:R-:W-:Y:S01]  /*20f0*/  IMAD.U32 R194, R194, 0x10000, RZ ;  /* 0x00010000c2c27824 */ /* 0x000fe200078e00ff */
[----:B------:R-:W-:Y:S01]  /*2100*/  ULDC.64 UR12, c[0x0][0x238] ;  /* 0x00008e00000c7ab9 */ /* 0x000fe20000000a00 */
[----:B------:R-:W-:Y:S01]  /*2110*/  IMAD.U32 R190, R190, 0x10000, RZ ;  /* 0x00010000bebe7824 */ /* 0x000fe200078e00ff */
[----:B------:R-:W-:Y:S01]  /*2120*/  ULDC.64 UR14, c[0x0][0x240] ;  /* 0x00009000000e7ab9 */ /* 0x000fe20000000a00 */
[----:B------:R-:W-:-:S02]  /*2130*/  IMAD.U32 R182, R182, 0x10000, RZ ;  /* 0x00010000b6b67824 */ /* 0x000fc400078e00ff */
[----:B------:R-:W-:Y:S02]  /*2140*/  IMAD.U32 R178, R178, 0x10000, RZ ;  /* 0x00010000b2b27824 */ /* 0x000fe400078e00ff */
[----:B------:R-:W-:Y:S02]  /*2150*/  IMAD.U32 R170, R170, 0x10000, RZ ;  /* 0x00010000aaaa7824 */ /* 0x000fe400078e00ff */
[----:B------:R-:W-:Y:S02]  /*2160*/  IMAD.U32 R166, R166, 0x10000, RZ ;  /* 0x00010000a6a67824 */ /* 0x000fe400078e00ff */
[----:B------:R-:W-:Y:S02]  /*2170*/  IMAD.U32 R158, R158, 0x10000, RZ ;  /* 0x000100009e9e7824 */ /* 0x000fe400078e00ff */
[----:B------:R-:W-:Y:S02]  /*2180*/  IMAD.U32 R154, R154, 0x10000, RZ ;  /* 0x000100009a9a7824 */ /* 0x000fe400078e00ff */
        /* <DEDUP_REMOVED lines=9> */
[----:B------:R-:W-:-:S07]  /*2220*/  IMAD.U32 R37, R37, 0x10000, RZ ;  /* 0x0001000025257824 */ /* 0x000fce00078e00ff */
.L_x_2426:
[----:B------:R-:W-:Y:S01]  /*2230*/  PLOP3.LUT P0, PT, PT, PT, UP0, 0x80, 0x0 ;  /* 0x000000000000781c */ /* 0x000fe20003f0f008 */
[----:B------:R-:W-:Y:S01]  /*2240*/  @UP0 ULDC.64 UR8, c[0x0][0x270] ;  /* 0x00009c0000080ab9 */ /* 0x000fe20000000a00 */
[----:B------:R-:W-:Y:S02]  /*2250*/  MOV R68, 0x2 ;  /* 0x0000000200447802 */ /* 0x000fe40000000f00 */
[----:B------:R-:W-:-:S09]  /*2260*/  LOP3.LUT P1, RZ, R5, 0x10, RZ, 0xc0, !PT ;  /* 0x0000001005ff7812 */ /* 0x000fd2000782c0ff */
[----:B------:R-:W-:Y:S01]  /*2270*/  @P0 IMAD.WIDE R68, R6, R68, UR8 ;  /* 0x0000000806440e25 */ /* 0x000fe2000f8e0244 */
[----:B------:R-:W-:-:S13]  /*2280*/  PLOP3.LUT P0, PT, PT, PT, UP0, 0x80, 0x0 ;  /* 0x000000000000781c */ /* 0x000fda0003f0f008 */
[----:B------:R-:W2:Y:S01]  /*2290*/  @P0 LDG.E.U16 R68, desc[UR4][R68.64] ;  /* 0x0000000444440981 */ /* 0x000ea2000c1e1500 */
[----:B------:R-:W-:Y:S01]  /*22a0*/  PLOP3.LUT P0, PT, PT, PT, UP0, 0x80, 0x0 ;  /* 0x000000000000781c */ /* 0x000fe20003f0f008 */
[----:B------:R-:W-:Y:S01]  /*22b0*/  IMAD R38, R6, UR35, RZ ;  /* 0x0000002306267c24 */ /* 0x000fe2000f8e02ff */
[----:B------:R-:W-:Y:S01]  /*22c0*/  BSSY B1, `(.L_x_1825) ;  /* 0x00002e9000017945 */ /* 0x000fe20003800000 */
[----:B------:R-:W-:-:S10]  /*22d0*/  IMAD.MOV.U32 R127, RZ, RZ, 0x3f800000 ;  /* 0x3f800000ff7f7424 */ /* 0x000fd400078e00ff */
[----:B--2---:R-:W-:Y:S01]  /*22e0*/  @P0 IMAD.U32 R127, R68, 0x10000, RZ ;  /* 0x00010000447f0824 */ /* 0x004fe200078e00ff */
[----:B------:R-:W-:-:S04]  /*22f0*/  SHF.R.S32.HI R68, RZ, 0x1f, R38 ;  /* 0x0000001fff447819 */ /* 0x000fc80000011426 */
[----:B------:R-:W-:Y:S02]  /*2300*/  LEA.HI R38, R68, R38, RZ, 0x3 ;  /* 0x0000002644267211 */ /* 0x000fe400078f18ff */
[----:B------:R-:W0:Y:S02]  /*2310*/  S2R R68, SR_TID.X ;  /* 0x0000000000447919 */ /* 0x000e240000002100 */
[----:B0-----:R-:W-:-:S04]  /*2320*/  LOP3.LUT R70, R68, 0x1f, RZ, 0xc0, !PT ;  /* 0x0000001f44467812 */ /* 0x001fc800078ec0ff */
        /* <DEDUP_REMOVED lines=8> */
[----:B0-----:R-:W-:Y:S01]  /*23b0*/  IMAD.WIDE.U32 R68, R38, 0x10, R68 ;  /* 0x0000001026447825 */ /* 0x001fe200078e0044 */
[C---:B------:R-:W-:Y:S01]  /*23c0*/  ISETP.NE.AND P1, PT, R21.reuse, 0x1, PT ;  /* 0x000000011500780c */ /* 0x040fe20003f25270 */
[----:B------:R-:W-:Y:S02]  /*23d0*/  BSSY B2, `(.L_x_1827) ;  /* 0x000000e000027945 */ /* 0x000fe40003800000 */
[----:B------:R0:W5:Y:S04]  /*23e0*/  @P0 LDG.E.128 R64, desc[UR4][R40.64] ;  /* 0x0000000428400981 */ /* 0x000168000c1e1d00 */
[----:B------:R-:W5:Y:S01]  /*23f0*/  LDG.E.128 R68, desc[UR4][R68.64] ;  /* 0x0000000444447981 */ /* 0x000f62000c1e1d00 */
[----:B0-----:R-:W-:-:S05]  /*2400*/  VIADD R40, R21, 0x1 ;  /* 0x0000000115287836 */ /* 0x001fca0000000000 */
[----:B------:R-:W-:Y:S05]  /*2410*/  @!P1 BRA `(.L_x_1828) ;  /* 0x0000000000209947 */ /* 0x000fea0003800000 */
[----:B------:R-:W-:Y:S01]  /*2420*/  ISETP.NE.AND P1, PT, R21, 0x2, PT ;  /* 0x000000021500780c */ /* 0x000fe20003f25270 */
[----:B------:R-:W-:-:S12]  /*2430*/  IMAD.MOV.U32 R39, RZ, RZ, R20 ;  /* 0x000000ffff277224 */ /* 0x000fd800078e0014 */
[----:B------:R-:W-:Y:S05]  /*2440*/  @!P1 BRA `(.L_x_1829) ;  /* 0x0000000000189947 */ /* 0x000fea0003800000 */
[----:B------:R-:W-:Y:S02]  /*2450*/  ISETP.NE.AND P1, PT, R21, 0x3, PT ;  /* 0x000000031500780c */ /* 0x000fe40003f25270 */
[----:B------:R-:W-:-:S11]  /*2460*/  MOV R39, R19 ;  /* 0x0000001300277202 */ /* 0x000fd60000000f00 */
[----:B------:R-:W-:Y:S05]  /*2470*/  @P1 BRA `(.L_x_1829) ;  /* 0x00000000000c1947 */ /* 0x000fea0003800000 */
[----:B------:R-:W-:Y:S01]  /*2480*/  IMAD.MOV.U32 R39, RZ, RZ, R26 ;  /* 0x000000ffff277224 */ /* 0x000fe200078e001a */
[----:B------:R-:W-:Y:S06]  /*2490*/  BRA `(.L_x_1829) ;  /* 0x0000000000047947 */ /* 0x000fec0003800000 */
.L_x_1828:
[----:B------:R-:W-:-:S07]  /*24a0*/  IMAD.MOV.U32 R39, RZ, RZ, R24 ;  /* 0x000000ffff277224 */ /* 0x000fce00078e0018 */
.L_x_1829:
[----:B------:R-:W-:Y:S05]  /*24b0*/  BSYNC B2 ;  /* 0x0000000000027941 */ /* 0x000fea0003800000 */
.L_x_1827:
[----:B------:R-:W-:Y:S01]  /*24c0*/  ISETP.NE.AND P1, PT, R40, 0x4, PT ;  /* 0x000000042800780c */ /* 0x000fe20003f25270 */
[----:B------:R-:W-:-:S12]  /*24d0*/  BSSY B2, `(.L_x_1830) ;  /* 0x000003c000027945 */ /* 0x000fd80003800000 */
[----:B------:R-:W-:Y:S05]  /*24e0*/  @P1 BRA `(.L_x_1831) ;  /* 0x0000000000e81947 */ /* 0x000fea0003800000 */
[----:B------:R-:W-:Y:S01]  /*24f0*/  IADD3 R3, R3, 0x1, RZ ;  /* 0x0000000103037810 */ /* 0x000fe20007ffe0ff */
[----:B------:R-:W-:Y:S03]  /*2500*/  BSSY B3, `(.L_x_1832) ;  /* 0x000000c000037945 */ /* 0x000fe60003800000 */
[C---:B------:R-:W-:Y:S01]  /*2510*/  ISETP.NE.AND P1, PT, R3.reuse, RZ, PT ;  /* 0x000000ff0300720c */ /* 0x040fe20003f25270 */
[----:B------:R-:W-:-:S12]  /*2520*/  IMAD.HI.U32 R40, R3, -0x2daee0ad, RZ ;  /* 0xd2511f5303287827 */ /* 0x000fd800078e00ff */
[----:B------:R-:W-:Y:S05]  /*2530*/  @P1 BRA `(.L_x_1833) ;  /* 0x0000000000201947 */ /* 0x000fea0003800000 */
[----:B------:R-:W-:-:S05]  /*2540*/  VIADD R2, R2, 0x1 ;  /* 0x0000000102027836 */ /* 0x000fca0000000000 */
[----:B------:R-:W-:-:S13]  /*2550*/  ISETP.NE.AND P1, PT, R2, RZ, PT ;  /* 0x000000ff0200720c */ /* 0x000fda0003f25270 */
[----:B------:R-:W-:Y:S01]  /*2560*/  @!P1 VIADD R0, R0, 0x1 ;  /* 0x0000000100009836 */ /* 0x000fe20000000000 */
[----:B------:R-:W-:Y:S02]  /*2570*/  @!P1 IADD3 R19, R25, 0x1, RZ ;  /* 0x0000000119139810 */ /* 0x000fe40007ffe0ff */
[----:B------:R-:W-:Y:S02]  /*2580*/  @!P1 MOV R2, RZ ;  /* 0x000000ff00029202 */ /* 0x000fe40000000f00 */
[----:B------:R-:W-:-:S13]  /*2590*/  ISETP.NE.AND P2, PT, R0, RZ, !P1 ;  /* 0x000000ff0000720c */ /* 0x000fda0004f45270 */
[----:B------:R-:W-:-:S04]  /*25a0*/  @P2 IMAD.MOV R19, RZ, RZ, R25 ;  /* 0x000000ffff132224 */ /* 0x000fc800078e0219 */
[----:B------:R-:W-:-:S07]  /*25b0*/  @!P1 IMAD.MOV.U32 R25, RZ, RZ, R19 ;  /* 0x000000ffff199224 */ /* 0x000fce00078e0013 */
.L_x_1833:
[----:B------:R-:W-:Y:S05]  /*25c0*/  BSYNC B3 ;  /* 0x0000000000037941 */ /* 0x000fea0003800000 */
.L_x_1832:
[----:B------:R-:W-:Y:S01]  /*25d0*/  LOP3.LUT R40, R40, UR7, R25, 0x96, !PT ;  /* 0x0000000728287c12 */ /* 0x000fe2000f8e9619 */
[----:B------:R-:W-:-:S04]  /*25e0*/  IMAD.HI.U32 R130, R0, -0x326172a9, RZ ;  /* 0xcd9e8d5700827827 */ /* 0x000fc800078e00ff */
[----:B------:R-:W-:Y:S01]  /*25f0*/  IMAD R20, R0, -0x326172a9, RZ ;  /* 0xcd9e8d5700147824 */ /* 0x000fe200078e02ff */
[----:B------:R-:W-:Y:S01]  /*2600*/  LOP3.LUT R130, R130, UR6, R2, 0x96, !PT ;  /* 0x0000000682827c12 */ /* 0x000fe2000f8e9602 */
[----:B------:R-:W-:-:S04]  /*2610*/  IMAD.WIDE.U32 R40, R40, -0x326172a9, RZ ;  /* 0xcd9e8d5728287825 */ /* 0x000fc800078e00ff */
[----:B------:R-:W-:Y:S01]  /*2620*/  IMAD R19, R3, -0x2daee0ad, RZ ;  /* 0xd2511f5303137824 */ /* 0x000fe200078e02ff */
[----:B------:R-:W-:Y:S01]  /*2630*/  LOP3.LUT R20, R41, UR17, R20, 0x96, !PT ;  /* 0x0000001129147c12 */ /* 0x000fe2000f8e9614 */
[----:B------:R-:W-:-:S04]  /*2640*/  IMAD.WIDE.U32 R130, R130, -0x2daee0ad, RZ ;  /* 0xd2511f5382827825 */ /* 0x000fc800078e00ff */
[----:B------:R-:W-:Y:S01]  /*2650*/  IMAD.WIDE.U32 R20, R20, -0x2daee0ad, RZ ;  /* 0xd2511f5314147825 */ /* 0x000fe200078e00ff */
[----:B------:R-:W-:-:S04]  /*2660*/  LOP3.LUT R131, R131, UR18, R19, 0x96, !PT ;  /* 0x0000001283837c12 */ /* 0x000fc8000f8e9613 */
[----:B------:R-:W-:Y:S01]  /*2670*/  LOP3.LUT R21, R21, UR20, R130, 0x96, !PT ;  /* 0x0000001415157c12 */ /* 0x000fe2000f8e9682 */
[----:B------:R-:W-:-:S05]  /*2680*/  IMAD.WIDE.U32 R130, R131, -0x326172a9, RZ ;  /* 0xcd9e8d5783827825 */ /* 0x000fca00078e00ff */
[----:B------:R-:W-:-:S05]  /*2690*/  LOP3.LUT R40, R131, UR19, R40, 0x96, !PT ;  /* 0x0000001383287c12 */ /* 0x000fca000f8e9628 */
[----:B------:R-:W-:-:S05]  /*26a0*/  IMAD.WIDE.U32 R40, R40, -0x2daee0ad, RZ ;  /* 0xd2511f5328287825 */ /* 0x000fca00078e00ff */
        /* <DEDUP_REMOVED lines=23> */
[----:B------:R-:W-:-:S04]  /*2820*/  IMAD.WIDE.U32 R40, R40, -0x2daee0ad, RZ ;  /* 0xd2511f5328287825 */ /* 0x000fc800078e00ff */
[----:B------:R-:W-:Y:S01]  /*2830*/  IMAD.MOV.U32 R26, RZ, RZ, R40 ;  /* 0x000000ffff1a7224 */ /* 0x000fe200078e0028 */
[----:B------:R-:W-:Y:S01]  /*2840*/  LOP3.LUT R20, R41, UR34, R20, 0x96, !PT ;  /* 0x0000002229147c12 */ /* 0x000fe2000f8e9614 */
[----:B------:R-:W-:-:S04]  /*2850*/  IMAD.WIDE.U32 R40, R19, -0x326172a9, RZ ;  /* 0xcd9e8d5713287825 */ /* 0x000fc800078e00ff */
[----:B------:R-:W-:Y:S01]  /*2860*/  IMAD.MOV.U32 R24, RZ, RZ, R40 ;  /* 0x000000ffff187224 */ /* 0x000fe200078e0028 */
[----:B------:R-:W-:Y:S01]  /*2870*/  HFMA2.MMA R40, -RZ, RZ, 0, 0 ;  /* 0x00000000ff287435 */ /* 0x000fe200000001ff */
[----:B------:R-:W-:-:S10]  /*2880*/  LOP3.LUT R19, R41, UR33, R130, 0x96, !PT ;  /* 0x0000002129137c12 */ /* 0x000fd4000f8e9682 */
.L_x_1831:
[----:B------:R-:W-:Y:S05]  /*2890*/  BSYNC B2 ;  /* 0x0000000000027941 */ /* 0x000fea0003800000 */
.L_x_1830:
[----:B------:R-:W0:Y:S01]  /*28a0*/  LDC R118, c[0x0][0x294] ;  /* 0x0000a500ff767b82 */ /* 0x000e220000000800 */
[----:B------:R-:W-:Y:S01]  /*28b0*/  I2FP.F32.U32 R21, R39 ;  /* 0x0000002700157245 */ /* 0x000fe20000201000 */
[----:B------:R-:W-:Y:S01]  /*28c0*/  IMAD.MOV.U32 R128, RZ, RZ, 0x2f800000 ;  /* 0x2f800000ff807424 */ /* 0x000fe200078e00ff */
[----:B------:R-:W-:Y:S01]  /*28d0*/  LOP3.LUT R5, R5, 0xfffffffb, RZ, 0xc0, !PT ;  /* 0xfffffffb05057812 */ /* 0x000fe200078ec0ff */
[----:B------:R-:W-:Y:S02]  /*28e0*/  BSSY B2, `(.L_x_1834) ;  /* 0x0000018000027945 */ /* 0x000fe40003800000 */
[----:B------:R-:W-:Y:S02]  /*28f0*/  FFMA.FTZ R21, R21, R128, 1.1641532182693481445e-10 ;  /* 0x2f00000015157423 */ /* 0x000fe40000010080 */
[----:B------:R-:W1:Y:S03]  /*2900*/  LDC R136, c[0x0][0x298] ;  /* 0x0000a600ff887b82 */ /* 0x000e660000000800 */
[----:B0-----:R-:W-:Y:S01]  /*2910*/  FSETP.GTU.FTZ.AND P1, PT, R21, R118, PT ;  /* 0x000000761500720b */ /* 0x001fe20003f3c000 */
[C---:B-----5:R-:W-:Y:S01]  /*2920*/  IMAD.U32 R21, R68.reuse, 0x10000, RZ ;  /* 0x0001000044157824 */ /* 0x060fe200078e00ff */
[----:B------:R-:W-:-:S03]  /*2930*/  PRMT R68, R68, 0x7632, R68 ;  /* 0x0000763244447816 */ /* 0x000fc60000000044 */
[----:B------:R-:W-:-:S04]  /*2940*/  FMUL.FTZ R21, R21, R127 ;  /* 0x0000007f15157220 */ /* 0x000fc80000410000 */
[----:B-1----:R-:W-:-:S04]  /*2950*/  FMUL.FTZ R21, R21, R136 ;  /* 0x0000008815157220 */ /* 0x002fc80000410000 */
[----:B------:R-:W-:Y:S02]  /*2960*/  @P1 LOP3.LUT R5, R5, 0x4, RZ, 0xfc, !PT ;  /* 0x0000000405051812 */ /* 0x000fe400078efcff */
[----:B------:R-:W-:Y:S02]  /*2970*/  FSEL R39, R21, RZ, !P1 ;  /* 0x000000ff15277208 */ /* 0x000fe40004800000 */
[----:B------:R-:W-:Y:S02]  /*2980*/  ISETP.NE.AND P1, PT, R40, 0x1, PT ;  /* 0x000000012800780c */ /* 0x000fe40003f25270 */
[----:B------:R-:W-:-:S05]  /*2990*/  @P0 SHF.L.U32 R21, R64, 0x10, RZ ;  /* 0x0000001040150819 */ /* 0x000fca00000006ff */
[----:B------:R-:W-:Y:S01]  /*29a0*/  @P0 FADD.FTZ R39, R21, R39 ;  /* 0x0000002715270221 */ /* 0x000fe20000010000 */
[----:B------:R-:W-:-:S05]  /*29b0*/  VIADD R21, R40, 0x1 ;  /* 0x0000000128157836 */ /* 0x000fca0000000000 */
        /* <DEDUP_REMOVED lines=9> */
.L_x_1835:
[----:B------:R-:W-:-:S07]  /*2a50*/  IMAD.MOV.U32 R77, RZ, RZ, R24 ;  /* 0x000000ffff4d7224 */ /* 0x000fce00078e0018 */
.L_x_1836:
[----:B------:R-:W-:Y:S05]  /*2a60*/  BSYNC B2 ;  /* 0x0000000000027941 */ /* 0x000fea0003800000 */
.L_x_1834:
        /* <DEDUP_REMOVED lines=16> */
.L_x_1840:
[----:B------:R-:W-:Y:S05]  /*2b70*/  BSYNC B3 ;  /* 0x0000000000037941 */ /* 0x000fea0003800000 */
.L_x_1839:
        /* <DEDUP_REMOVED lines=35> */
[----:B------:R-:W-:Y:S01]  /*2db0*/  IMAD.WIDE.U32 R130, R131, -0x326172a9, RZ ;  /* 0xcd9e8d5783827825 */ /* 0x000fe200078e00ff */
[----:B------:R-:W-:-:S04]  /*2dc0*/  HFMA2.MMA R21, -RZ, RZ, 0, 0 ;  /* 0x00000000ff157435 */ /* 0x000fc800000001ff */
[----:B------:R-:W-:-:S05]  /*2dd0*/  LOP3.LUT R40, R131, UR31, R40, 0x96, !PT ;  /* 0x0000001f83287c12 */ /* 0x000fca000f8e9628 */
[----:B------:R-:W-:-:S04]  /*2de0*/  IMAD.WIDE.U32 R40, R40, -0x2daee0ad, RZ ;  /* 0xd2511f5328287825 */ /* 0x000fc800078e00ff */
[----:B------:R-:W-:Y:S01]  /*2df0*/  IMAD.MOV.U32 R26, RZ, RZ, R40 ;  /* 0x000000ffff1a7224 */ /* 0x000fe200078e0028 */
[----:B------:R-:W-:Y:S01]  /*2e00*/  LOP3.LUT R20, R41, UR34, R20, 0x96, !PT ;  /* 0x0000002229147c12 */ /* 0x000fe2000f8e9614 */
[----:B------:R-:W-:-:S04]  /*2e10*/  IMAD.WIDE.U32 R40, R19, -0x326172a9, RZ ;  /* 0xcd9e8d5713287825 */ /* 0x000fc800078e00ff */
[----:B------:R-:W-:Y:S01]  /*2e20*/  IMAD.MOV.U32 R24, RZ, RZ, R40 ;  /* 0x000000ffff187224 */ /* 0x000fe200078e0028 */
[----:B------:R-:W-:-:S07]  /*2e30*/  LOP3.LUT R19, R41, UR33, R130, 0x96, !PT ;  /* 0x0000002129137c12 */ /* 0x000fce000f8e9682 */
.L_x_1838:
[----:B------:R-:W-:Y:S05]  /*2e40*/  BSYNC B2 ;  /* 0x0000000000027941 */ /* 0x000fea0003800000 */
.L_x_1837:
[----:B------:R-:W-:Y:S01]  /*2e50*/  I2FP.F32.U32 R40, R77 ;  /* 0x0000004d00287245 */ /* 0x000fe20000201000 */
[----:B------:R-:W-:Y:S01]  /*2e60*/  IMAD.U32 R68, R68, 0x10000, RZ ;  /* 0x0001000044447824 */ /* 0x000fe200078e00ff */
[----:B------:R-:W-:Y:S01]  /*2e70*/  LOP3.LUT R5, R5, 0xfffffffd, RZ, 0xc0, !PT ;  /* 0xfffffffd05057812 */ /* 0x000fe200078ec0ff */
[----:B------:R-:W-:Y:S01]  /*2e80*/  BSSY B2, `(.L_x_1841) ;  /* 0x0000016000027945 */ /* 0x000fe20003800000 */
[----:B------:R-:W-:Y:S01]  /*2e90*/  @P0 PRMT R41, R64, 0x7632, R41 ;  /* 0x0000763240290816 */ /* 0x000fe20000000029 */
[----:B------:R-:W-:-:S04]  /*2ea0*/  FFMA.FTZ R40, R40, R128, 1.1641532182693481445e-10 ;  /* 0x2f00000028287423 */ /* 0x000fc80000010080 */
[----:B------:R-:W-:Y:S01]  /*2eb0*/  @P0 IMAD.U32 R41, R41, 0x10000, RZ ;  /* 0x0001000029290824 */ /* 0x000fe200078e00ff */
[----:B------:R-:W-:Y:S01]  /*2ec0*/  FSETP.GTU.FTZ.AND P1, PT, R40, R118, PT ;  /* 0x000000762800720b */ /* 0x000fe20003f3c000 */
[----:B------:R-:W-:Y:S01]  /*2ed0*/  FMUL.FTZ R40, R68, R127 ;  /* 0x0000007f44287220 */ /* 0x000fe20000410000 */
[----:B------:R-:W-:-:S03]  /*2ee0*/  IADD3 R68, R21, 0x1, RZ ;  /* 0x0000000115447810 */ /* 0x000fc60007ffe0ff */
[----:B------:R-:W-:-:S05]  /*2ef0*/  FMUL.FTZ R40, R40, R136 ;  /* 0x0000008828287220 */ /* 0x000fca0000410000 */
[----:B------:R-:W-:-:S03]  /*2f00*/  FSEL R40, R40, RZ, !P1 ;  /* 0x000000ff28287208 */ /* 0x000fc60004800000 */
[----:B------:R-:W-:Y:S02]  /*2f10*/  @P1 LOP3.LUT R5, R5, 0x2, RZ, 0xfc, !PT ;  /* 0x0000000205051812 */ /* 0x000fe400078efcff */
[----:B------:R-:W-:Y:S01]  /*2f20*/  ISETP.NE.AND P1, PT, R21, 0x1, PT ;  /* 0x000000011500780c */ /* 0x000fe20003f25270 */
[----:B------:R-:W-:-:S12]  /*2f30*/  @P0 FADD.FTZ R40, R41, R40 ;  /* 0x0000002829280221 */ /* 0x000fd80000010000 */
[----:B------:R-:W-:Y:S05]  /*2f40*/  @!P1 BRA `(.L_x_1842) ;  /* 0x0000000000209947 */ /* 0x000fea0003800000 */
[----:B------:R-:W-:Y:S01]  /*2f50*/  ISETP.NE.AND P1, PT, R21, 0x2, PT ;  /* 0x000000021500780c */ /* 0x000fe20003f25270 */
[----:B------:R-:W-:-:S12]  /*2f60*/  IMAD.MOV.U32 R41, RZ, RZ, R20 ;  /* 0x000000ffff297224 */ /* 0x000fd800078e0014 */
[----:B------:R-:W-:Y:S05]  /*2f70*/  @!P1 BRA `(.L_x_1843) ;  /* 0x0000000000189947 */ /* 0x000fea0003800000 */
[----:B------:R-:W-:Y:S01]  /*2f80*/  ISETP.NE.AND P1, PT, R21, 0x3, PT ;  /* 0x000000031500780c */ /* 0x000fe20003f25270 */
[----:B------:R-:W-:-:S12]  /*2f90*/  IMAD.MOV.U32 R41, RZ, RZ, R19 ;  /* 0x000000ffff297224 */ /* 0x000fd800078e0013 */
[----:B------:R-:W-:Y:S05]  /*2fa0*/  @P1 BRA `(.L_x_1843) ;  /* 0x00000000000c1947 */ /* 0x000fea0003800000 */
[----:B------:R-:W-:Y:S01]  /*2fb0*/  MOV R41, R26 ;  /* 0x0000001a00297202 */ /* 0x000fe20000000f00 */
[----:B------:R-:W-:Y:S06]  /*2fc0*/  BRA `(.L_x_1843) ;  /* 0x0000000000047947 */ /* 0x000fec0003800000 */
.L_x_1842:
[----:B------:R-:W-:-:S07]  /*2fd0*/  IMAD.MOV.U32 R41, RZ, RZ, R24 ;  /* 0x000000ffff297224 */ /* 0x000fce00078e0018 */
.L_x_1843:
[----:B------:R-:W-:Y:S05]  /*2fe0*/  BSYNC B2 ;  /* 0x0000000000027941 */ /* 0x000fea0003800000 */
.L_x_1841:
[----:B------:R-:W-:Y:S01]  /*2ff0*/  ISETP.NE.AND P1, PT, R68, 0x4, PT ;  /* 0x000000044400780c */ /* 0x000fe20003f25270 */
[----:B------:R-:W-:-:S12]  /*3000*/  BSSY B2, `(.L_x_1844) ;  /* 0x000003c000027945 */ /* 0x000fd80003800000 */
[----:B------:R-:W-:Y:S05]  /*3010*/  @P1 BRA `(.L_x_1845) ;  /* 0x0000000000e81947 */ /* 0x000fea0003800000 */
[----:B------:R-:W-:Y:S01]  /*3020*/  VIADD R3, R3, 0x1 ;  /* 0x0000000103037836 */ /* 0x000fe20000000000 */
[----:B------:R-:W-:Y:S03]  /*3030*/  BSSY B3, `(.L_x_1846) ;  /* 0x000000c000037945 */ /* 0x000fe60003800000 */
[C---:B------:R-:W-:Y:S01]  /*3040*/  IMAD.HI.U32 R130, R3.reuse, -0x2daee0ad, RZ ;  /* 0xd2511f5303827827 */ /* 0x040fe200078e00ff */
[----:B------:R-:W-:-:S13]  /*3050*/  ISETP.NE.AND P1, PT, R3, RZ, PT ;  /* 0x000000ff0300720c */ /* 0x000fda0003f25270 */
[----:B------:R-:W-:Y:S05]  /*3060*/  @P1 BRA `(.L_x_1847) ;  /* 0x0000000000201947 */ /* 0x000fea0003800000 */
[----:B------:R-:W-:-:S04]  /*3070*/  IADD3 R2, R2, 0x1, RZ ;  /* 0x0000000102027810 */ /* 0x000fc80007ffe0ff */
[----:B------:R-:W-:-:S13]  /*3080*/  ISETP.NE.AND P1, PT, R2, RZ, PT ;  /* 0x000000ff0200720c */ /* 0x000fda0003f25270 */
[----:B------:R-:W-:Y:S02]  /*3090*/  @!P1 VIADD R0, R0, 0x1 ;  /* 0x0000000100009836 */ /* 0x000fe40000000000 */
[----:B------:R-:W-:Y:S02]  /*30a0*/  @!P1 VIADD R19, R25, 0x1 ;  /* 0x0000000119139836 */ /* 0x000fe40000000000 */
[----:B------:R-:W-:Y:S01]  /*30b0*/  @!P1 IMAD.MOV.U32 R2, RZ, RZ, RZ ;  /* 0x000000ffff029224 */ /* 0x000fe200078e00ff */
[----:B------:R-:W-:-:S13]  /*30c0*/  ISETP.NE.AND P2, PT, R0, RZ, !P1 ;  /* 0x000000ff0000720c */ /* 0x000fda0004f45270 */
[----:B------:R-:W-:-:S05]  /*30d0*/  @P2 IADD3 R19, R25, RZ, RZ ;  /* 0x000000ff19132210 */ /* 0x000fca0007ffe0ff */
[----:B------:R-:W-:-:S07]  /*30e0*/  @!P1 IMAD.MOV.U32 R25, RZ, RZ, R19 ;  /* 0x000000ffff199224 */ /* 0x000fce00078e0013 */
.L_x_1847:
[----:B------:R-:W-:Y:S05]  /*30f0*/  BSYNC B3 ;  /* 0x0000000000037941 */ /* 0x000fea0003800000 */
.L_x_1846:
        /* <DEDUP_REMOVED lines=9> */
[----:B------:R-:W-:-:S03]  /*3190*/  LOP3.LUT R139, R139, UR18, R19, 0x96, !PT ;  /* 0x000000128b8b7c12 */ /* 0x000fc6000f8e9613 */
[----:B------:R-:W-:Y:S01]  /*31a0*/  IMAD.MOV.U32 R68, RZ, RZ, RZ ;  /* 0x000000ffff447224 */ /* 0x000fe200078e00ff */
        /* <DEDUP_REMOVED lines=28> */
[----:B------:R-:W-:Y:S02]  /*3370*/  LOP3.LUT R20, R131, UR34, R20, 0x96, !PT ;  /* 0x0000002283147c12 */ /* 0x000fe4000f8e9614 */
[----:B------:R-:W-:Y:S01]  /*3380*/  MOV R26, R130 ;  /* 0x00000082001a7202 */ /* 0x000fe20000000f00 */
[----:B------:R-:W-:-:S04]  /*3390*/  IMAD.WIDE.U32 R130, R19, -0x326172a9, RZ ;  /* 0xcd9e8d5713827825 */ /* 0x000fc800078e00ff */
[----:B------:R-:W-:Y:S01]  /*33a0*/  IMAD.MOV.U32 R24, RZ, RZ, R130 ;  /* 0x000000ffff187224 */ /* 0x000fe200078e0082 */
[----:B------:R-:W-:-:S07]  /*33b0*/  LOP3.LUT R19, R131, UR33, R138, 0x96, !PT ;  /* 0x0000002183137c12 */ /* 0x000fce000f8e968a */
.L_x_1845:
[----:B------:R-:W-:Y:S05]  /*33c0*/  BSYNC B2 ;  /* 0x0000000000027941 */ /* 0x000fea0003800000 */
.L_x_1844:
[----:B------:R-:W-:Y:S01]  /*33d0*/  I2FP.F32.U32 R21, R41 ;  /* 0x0000002900157245 */ /* 0x000fe20000201000 */
[----:B------:R-:W-:Y:S01]  /*33e0*/  BSSY B2, `(.L_x_1848) ;  /* 0x0000016000027945 */ /* 0x000fe20003800000 */
[----:B------:R-:W-:Y:S02]  /*33f0*/  ISETP.NE.AND P2, PT, R68, 0x1, PT ;  /* 0x000000014400780c */ /* 0x000fe40003f45270 */
[----:B------:R-:W-:Y:S01]  /*3400*/  PRMT R77, R69, 0x7632, R77 ;  /* 0x00007632454d7816 */ /* 0x000fe2000000004d */
[----:B------:R-:W-:-:S05]  /*3410*/  FFMA.FTZ R21, R21, R128, 1.1641532182693481445e-10 ;  /* 0x2f00000015157423 */ /* 0x000fca0000010080 */
[----:B------:R-:W-:Y:S02]  /*3420*/  FSETP.GTU.FTZ.AND P1, PT, R21, R118, PT ;  /* 0x000000761500720b */ /* 0x000fe40003f3c000 */
[----:B------:R-:W-:-:S05]  /*3430*/  SHF.L.U32 R21, R69, 0x10, RZ ;  /* 0x0000001045157819 */ /* 0x000fca00000006ff */
[----:B------:R-:W-:-:S04]  /*3440*/  FMUL.FTZ R21, R21, R127 ;  /* 0x0000007f15157220 */ /* 0x000fc80000410000 */
[----:B------:R-:W-:-:S05]  /*3450*/  FMUL.FTZ R21, R21, R136 ;  /* 0x0000008815157220 */ /* 0x000fca0000410000 */
[----:B------:R-:W-:Y:S01]  /*3460*/  FSEL R41, R21, RZ, !P1 ;  /* 0x000000ff15297208 */ /* 0x000fe20004800000 */
[----:B------:R-:W-:-:S04]  /*3470*/  @P0 IMAD.U32 R21, R65, 0x10000, RZ ;  /* 0x0001000041150824 */ /* 0x000fc800078e00ff */
[----:B------:R-:W-:Y:S01]  /*3480*/  @P0 FADD.FTZ R41, R21, R41 ;  /* 0x0000002915290221 */ /* 0x000fe20000010000 */
[----:B------:R-:W-:Y:S01]  /*3490*/  VIADD R21, R68, 0x1 ;  /* 0x0000000144157836 */ /* 0x000fe20000000000 */
[----:B------:R-:W-:Y:S06]  /*34a0*/  @!P2 BRA `(.L_x_1849) ;  /* 0x000000000020a947 */ /* 0x000fec0003800000 */
[----:B------:R-:W-:Y:S02]  /*34b0*/  ISETP.NE.AND P2, PT, R68, 0x2, PT ;  /* 0x000000024400780c */ /* 0x000fe40003f45270 */
[----:B------:R-:W-:-:S11]  /*34c0*/  MOV R78, R20 ;  /* 0x00000014004e7202 */ /* 0x000fd60000000f00 */
[----:B------:R-:W-:Y:S05]  /*34d0*/  @!P2 BRA `(.L_x_1850) ;  /* 0x000000000018a947 */ /* 0x000fea0003800000 */
[----:B------:R-:W-:Y:S01]  /*34e0*/  ISETP.NE.AND P2, PT, R68, 0x3, PT ;  /* 0x000000034400780c */ /* 0x000fe20003f45270 */
[----:B------:R-:W-:-:S12]  /*34f0*/  IMAD.MOV.U32 R78, RZ, RZ, R19 ;  /* 0x000000ffff4e7224 */ /* 0x000fd800078e0013 */
[----:B------:R-:W-:Y:S05]  /*3500*/  @P2 BRA `(.L_x_1850) ;  /* 0x00000000000c2947 */ /* 0x000fea0003800000 */
[----:B------:R-:W-:Y:S01]  /*3510*/  IMAD.MOV.U32 R78, RZ, RZ, R26 ;  /* 0x000000ffff4e7224 */ /* 0x000fe200078e001a */
[----:B------:R-:W-:Y:S06]  /*3520*/  BRA `(.L_x_1850) ;  /* 0x0000000000047947 */ /* 0x000fec0003800000 */
.L_x_1849:
[----:B------:R-:W-:-:S07]  /*3530*/  MOV R78, R24 ;  /* 0x00000018004e7202 */ /* 0x000fce0000000f00 */
.L_x_1850:
[----:B------:R-:W-:Y:S05]  /*3540*/  BSYNC B2 ;  /* 0x0000000000027941 */ /* 0x000fea0003800000 */
.L_x_1848:
        /* <DEDUP_REMOVED lines=8> */
[----:B------:R-:W-:-:S05]  /*35d0*/  VIADD R2, R2, 0x1 ;  /* 0x0000000102027836 */ /* 0x000fca0000000000 */
[----:B------:R-:W-:-:S13]  /*35e0*/  ISETP.NE.AND P2, PT, R2, RZ, PT ;  /* 0x000000ff0200720c */ /* 0x000fda0003f45270 */
[----:B------:R-:W-:Y:S01]  /*35f0*/  @!P2 IADD3 R0, R0, 0x1, RZ ;  /* 0x000000010000a810 */ /* 0x000fe20007ffe0ff */
[----:B------:R-:W-:Y:S02]  /*3600*/  @!P2 VIADD R19, R25, 0x1 ;  /* 0x000000011913a836 */ /* 0x000fe40000000000 */
[----:B------:R-:W-:Y:S01]  /*3610*/  @!P2 IMAD.MOV.U32 R2, RZ, RZ, RZ ;  /* 0x000000ffff02a224 */ /* 0x000fe200078e00ff */
[----:B------:R-:W-:-:S13]  /*3620*/  ISETP.NE.AND P3, PT, R0, RZ, !P2 ;  /* 0x000000ff0000720c */ /* 0x000fda0005765270 */
[----:B------:R-:W-:-:S05]  /*3630*/  @P3 IMAD.MOV R19, RZ, RZ, R25 ;  /* 0x000000ffff133224 */ /* 0x000fca00078e0219 */
[----:B------:R-:W-:-:S07]  /*3640*/  @!P2 MOV R25, R19 ;  /* 0x000000130019a202 */ /* 0x000fce0000000f00 */
.L_x_1854:
[----:B------:R-:W-:Y:S05]  /*3650*/  BSYNC B3 ;  /* 0x0000000000037941 */ /* 0x000fea0003800000 */
.L_x_1853:
        /* <DEDUP_REMOVED lines=35> */
[----:B------:R-:W-:-:S04]  /*3890*/  IMAD.WIDE.U32 R130, R131, -0x326172a9, RZ ;  /* 0xcd9e8d5783827825 */ /* 0x000fc800078e00ff */
[----:B------:R-:W-:Y:S01]  /*38a0*/  IMAD.MOV.U32 R21, RZ, RZ, RZ ;  /* 0x000000ffff157224 */ /* 0x000fe200078e00ff */
[----:B------:R-:W-:-:S05]  /*38b0*/  LOP3.LUT R68, R131, UR31, R68, 0x96, !PT ;  /* 0x0000001f83447c12 */ /* 0x000fca000f8e9644 */
[----:B------:R-:W-:-:S04]  /*38c0*/  IMAD.WIDE.U32 R68, R68, -0x2daee0ad, RZ ;  /* 0xd2511f5344447825 */ /* 0x000fc800078e00ff */
[----:B------:R-:W-:Y:S01]  /*38d0*/  IMAD.MOV.U32 R26, RZ, RZ, R68 ;  /* 0x000000ffff1a7224 */ /* 0x000fe200078e0044 */
[----:B------:R-:W-:Y:S01]  /*38e0*/  LOP3.LUT R20, R69, UR34, R20, 0x96, !PT ;  /* 0x0000002245147c12 */ /* 0x000fe2000f8e9614 */
[----:B------:R-:W-:-:S05]  /*38f0*/  IMAD.WIDE.U32 R68, R19, -0x326172a9, RZ ;  /* 0xcd9e8d5713447825 */ /* 0x000fca00078e00ff */
[----:B------:R-:W-:Y:S02]  /*3900*/  LOP3.LUT R19, R69, UR33, R130, 0x96, !PT ;  /* 0x0000002145137c12 */ /* 0x000fe4000f8e9682 */
[----:B------:R-:W-:-:S07]  /*3910*/  MOV R24, R68 ;  /* 0x0000004400187202 */ /* 0x000fce0000000f00 */
.L_x_1852:
[----:B------:R-:W-:Y:S05]  /*3920*/  BSYNC B2 ;  /* 0x0000000000027941 */ /* 0x000fea0003800000 */
.L_x_1851:
[----:B------:R-:W-:Y:S01]  /*3930*/  I2FP.F32.U32 R68, R78 ;  /* 0x0000004e00447245 */ /* 0x000fe20000201000 */
[----:B------:R-:W-:Y:S01]  /*3940*/  IMAD.U32 R77, R77, 0x10000, RZ ;  /* 0x000100004d4d7824 */ /* 0x000fe200078e00ff */
[----:B------:R-:W-:Y:S01]  /*3950*/  ISETP.NE.AND P3, PT, R21, 0x1, PT ;  /* 0x000000011500780c */ /* 0x000fe20003f65270 */
[----:B------:R-:W-:Y:S02]  /*3960*/  BSSY B2, `(.L_x_1855) ;  /* 0x0000014000027945 */ /* 0x000fe40003800000 */
[----:B------:R-:W-:Y:S01]  /*3970*/  FFMA.FTZ R68, R68, R128, 1.1641532182693481445e-10 ;  /* 0x2f00000044447423 */ /* 0x000fe20000010080 */
[----:B------:R-:W-:-:S04]  /*3980*/  FMUL.FTZ R77, R77, R127 ;  /* 0x0000007f4d4d7220 */ /* 0x000fc80000410000 */
[----:B------:R-:W-:Y:S01]  /*3990*/  FSETP.GTU.FTZ.AND P2, PT, R68, R118, PT ;  /* 0x000000764400720b */ /* 0x000fe20003f5c000 */
[----:B------:R-:W-:Y:S01]  /*39a0*/  FMUL.FTZ R77, R77, R136 ;  /* 0x000000884d4d7220 */ /* 0x000fe20000410000 */
[----:B------:R-:W-:-:S04]  /*39b0*/  @P0 PRMT R68, R65, 0x7632, R68 ;  /* 0x0000763241440816 */ /* 0x000fc80000000044 */
[----:B------:R-:W-:Y:S02]  /*39c0*/  @P0 SHF.L.U32 R68, R68, 0x10, RZ ;  /* 0x0000001044440819 */ /* 0x000fe400000006ff */
[----:B------:R-:W-:-:S05]  /*39d0*/  FSEL R77, R77, RZ, !P2 ;  /* 0x000000ff4d4d7208 */ /* 0x000fca0005000000 */
[----:B------:R-:W-:Y:S01]  /*39e0*/  @P0 FADD.FTZ R77, R68, R77 ;  /* 0x0000004d444d0221 */ /* 0x000fe20000010000 */
[----:B------:R-:W-:Y:S01]  /*39f0*/  VIADD R68, R21, 0x1 ;  /* 0x0000000115447836 */ /* 0x000fe20000000000 */
[----:B------:R-:W-:Y:S06]  /*3a00*/  @!P3 BRA `(.L_x_1856) ;  /* 0x000000000020b947 */ /* 0x000fec0003800000 */
        /* <DEDUP_REMOVED lines=8> */
.L_x_1856:
[----:B------:R-:W-:-:S07]  /*3a90*/  IMAD.MOV.U32 R78, RZ, RZ, R24 ;  /* 0x000000ffff4e7224 */ /* 0x000fce00078e0018 */
.L_x_1857:
[----:B------:R-:W-:Y:S05]  /*3aa0*/  BSYNC B2 ;  /* 0x0000000000027941 */ /* 0x000fea0003800000 */
.L_x_1855:
        /* <DEDUP_REMOVED lines=16> */
.L_x_1861:
[----:B------:R-:W-:Y:S05]  /*3bb0*/  BSYNC B3 ;  /* 0x0000000000037941 */ /* 0x000fea0003800000 */
.L_x_1860:
        /* <DEDUP_REMOVED lines=44> */
.L_x_1859:
[----:B------:R-:W-:Y:S05]  /*3e80*/  BSYNC B2 ;  /* 0x0000000000027941 */ /* 0x000fea0003800000 */
.L_x_1858:
[----:B------:R-:W-:Y:S01]  /*3e90*/  I2FP.F32.U32 R21, R78 ;  /* 0x0000004e00157245 */ /* 0x000fe20000201000 */
[----:B------:R-:W-:Y:S01]  /*3ea0*/  BSSY B2, `(.L_x_1862) ;  /* 0x0000016000027945 */ /* 0x000fe20003800000 */
[----:B------:R-:W-:-:S03]  /*3eb0*/  ISETP.NE.AND P4, PT, R68, 0x1, PT ;  /* 0x000000014400780c */ /* 0x000fc60003f85270 */
[----:B------:R-:W-:-:S05]  /*3ec0*/  FFMA.FTZ R21, R21, R128, 1.1641532182693481445e-10 ;  /* 0x2f00000015157423 */ /* 0x000fca0000010080 */
[----:B------:R-:W-:Y:S01]  /*3ed0*/  FSETP.GTU.FTZ.AND P3, PT, R21, R118, PT ;  /* 0x000000761500720b */ /* 0x000fe20003f7c000 */
[C---:B------:R-:W-:Y:S01]  /*3ee0*/  IMAD.U32 R21, R70.reuse, 0x10000, RZ ;  /* 0x0001000046157824 */ /* 0x040fe200078e00ff */
[----:B------:R-:W-:-:S03]  /*3ef0*/  PRMT R70, R70, 0x7632, R70 ;  /* 0x0000763246467816 */ /* 0x000fc60000000046 */
[----:B------:R-:W-:-:S04]  /*3f00*/  FMUL.FTZ R21, R21, R127 ;  /* 0x0000007f15157220 */ /* 0x000fc80000410000 */
[----:B------:R-:W-:-:S05]  /*3f10*/  FMUL.FTZ R21, R21, R136 ;  /* 0x0000008815157220 */ /* 0x000fca0000410000 */
[----:B------:R-:W-:Y:S01]  /*3f20*/  FSEL R78, R21, RZ, !P3 ;  /* 0x000000ff154e7208 */ /* 0x000fe20005800000 */
[----:B------:R-:W-:-:S04]  /*3f30*/  @P0 IMAD.U32 R21, R66, 0x10000, RZ ;  /* 0x0001000042150824 */ /* 0x000fc800078e00ff */
[----:B------:R-:W-:Y:S01]  /*3f40*/  @P0 FADD.FTZ R78, R21, R78 ;  /* 0x0000004e154e0221 */ /* 0x000fe20000010000 */
[----:B------:R-:W-:Y:S01]  /*3f50*/  IADD3 R21, R68, 0x1, RZ ;  /* 0x0000000144157810 */ /* 0x000fe20007ffe0ff */
[----:B------:R-:W-:Y:S06]  /*3f60*/  @!P4 BRA `(.L_x_1863) ;  /* 0x000000000020c947 */ /* 0x000fec0003800000 */
        /* <DEDUP_REMOVED lines=8> */
.L_x_1863:
[----:B------:R-:W-:-:S07]  /*3ff0*/  IMAD.MOV.U32 R97, RZ, RZ, R24 ;  /* 0x000000ffff617224 */ /* 0x000fce00078e0018 */
.L_x_1864:
[----:B------:R-:W-:Y:S05]  /*4000*/  BSYNC B2 ;  /* 0x0000000000027941 */ /* 0x000fea0003800000 */
.L_x_1862:
        /* <DEDUP_REMOVED lines=16> */
.L_x_1868:
[----:B------:R-:W-:Y:S05]  /*4110*/  BSYNC B3 ;  /* 0x0000000000037941 */ /* 0x000fea0003800000 */
.L_x_1867:
        /* <DEDUP_REMOVED lines=38> */
[----:B------:R-:W-:-:S05]  /*4380*/  IMAD.WIDE.U32 R68, R68, -0x2daee0ad, RZ ;  /* 0xd2511f5344447825 */ /* 0x000fca00078e00ff */
[----:B------:R-:W-:Y:S02]  /*4390*/  LOP3.LUT R20, R69, UR34, R20, 0x96, !PT ;  /* 0x0000002245147c12 */ /* 0x000fe4000f8e9614 */
[----:B------:R-:W-:Y:S01]  /*43a0*/  MOV R26, R68 ;  /* 0x00000044001a7202 */ /* 0x000fe20000000f00 */
[----:B------:R-:W-:-:S04]  /*43b0*/  IMAD.WIDE.U32 R68, R19, -0x326172a9, RZ ;  /* 0xcd9e8d5713447825 */ /* 0x000fc800078e00ff */
[----:B------:R-:W-:Y:S01]  /*43c0*/  IMAD.MOV.U32 R24, RZ, RZ, R68 ;  /* 0x000000ffff187224 */ /* 0x000fe200078e0044 */
[----:B------:R-:W-:-:S07]  /*43d0*/  LOP3.LUT R19, R69, UR33, R130, 0x96, !PT ;  /* 0x0000002145137c12 */ /* 0x000fce000f8e9682 */
.L_x_1866:
[----:B------:R-:W-:Y:S05]  /*43e0*/  BSYNC B2 ;  /* 0x0000000000027941 */ /* 0x000fea0003800000 */
.L_x_1865:
[----:B------:R-:W-:Y:S01]  /*43f0*/  I2FP.F32.U32 R68, R97 ;  /* 0x0000006100447245 */ /* 0x000fe20000201000 */
[----:B------:R-:W-:Y:S01]  /*4400*/  BSSY B2, `(.L_x_1869) ;  /* 0x0000016000027945 */ /* 0x000fe20003800000 */
[----:B------:R-:W-:Y:S02]  /*4410*/  SHF.L.U32 R70, R70, 0x10, RZ ;  /* 0x0000001046467819 */ /* 0x000fe400000006ff */
[----:B------:R-:W-:Y:S01]  /*4420*/  ISETP.NE.AND P5, PT, R21, 0x1, PT ;  /* 0x000000011500780c */ /* 0x000fe20003fa5270 */
[----:B------:R-:W-:Y:S02]  /*4430*/  FFMA.FTZ R68, R68, R128, 1.1641532182693481445e-10 ;  /* 0x2f00000044447423 */ /* 0x000fe40000010080 */
[----:B------:R-:W-:-:S03]  /*4440*/  FMUL.FTZ R70, R70, R127 ;  /* 0x0000007f46467220 */ /* 0x000fc60000410000 */
[----:B------:R-:W-:Y:S01]  /*4450*/  FSETP.GTU.FTZ.AND P4, PT, R68, R118, PT ;  /* 0x000000764400720b */ /* 0x000fe20003f9c000 */
[----:B------:R-:W-:Y:S01]  /*4460*/  FMUL.FTZ R97, R70, R136 ;  /* 0x0000008846617220 */ /* 0x000fe20000410000 */
[----:B------:R-:W-:-:S04]  /*4470*/  @P0 PRMT R68, R66, 0x7632, R68 ;  /* 0x0000763242440816 */ /* 0x000fc80000000044 */
        /* <DEDUP_REMOVED lines=13> */
.L_x_1870:
[----:B------:R-:W-:-:S07]  /*4550*/  MOV R70, R24 ;  /* 0x0000001800467202 */ /* 0x000fce0000000f00 */
.L_x_1871:
[----:B------:R-:W-:Y:S05]  /*4560*/  BSYNC B2 ;  /* 0x0000000000027941 */ /* 0x000fea0003800000 */
.L_x_1869:
        /* <DEDUP_REMOVED lines=16> */
.L_x_1875:
[----:B------:R-:W-:Y:S05]  /*4670*/  BSYNC B3 ;  /* 0x0000000000037941 */ /* 0x000fea0003800000 */
.L_x_1874:
        /* <DEDUP_REMOVED lines=40> */
[----:B------:R-:W-:-:S03]  /*4900*/  IMAD.WIDE.U32 R68, R19, -0x326172a9, RZ ;  /* 0xcd9e8d5713447825 */ /* 0x000fc600078e00ff */
[----:B------:R-:W-:Y:S01]  /*4910*/  MOV R24, R68 ;  /* 0x0000004400187202 */ /* 0x000fe20000000f00 */
[----:B------:R-:W-:Y:S01]  /*4920*/  IMAD.MOV.U32 R68, RZ, RZ, RZ ;  /* 0x000000ffff447224 */ /* 0x000fe200078e00ff */
[----:B------:R-:W-:-:S07]  /*4930*/  LOP3.LUT R19, R69, UR33, R130, 0x96, !PT ;  /* 0x0000002145137c12 */ /* 0x000fce000f8e9682 */
.L_x_1873:
[----:B------:R-:W-:Y:S05]  /*4940*/  BSYNC B2 ;  /* 0x0000000000027941 */ /* 0x000fea0003800000 */
.L_x_1872:
[----:B------:R-:W-:Y:S01]  /*4950*/  I2FP.F32.U32 R21, R70 ;  /* 0x0000004600157245 */ /* 0x000fe20000201000 */
[----:B------:R-:W-:Y:S01]  /*4960*/  BSSY B2, `(.L_x_1876) ;  /* 0x0000016000027945 */ /* 0x000fe20003800000 */
[----:B------:R-:W-:Y:S02]  /*4970*/  ISETP.NE.AND P6, PT, R68, 0x1, PT ;  /* 0x000000014400780c */ /* 0x000fe40003fc5270 */
[----:B------:R-:W-:Y:S01]  /*4980*/  PRMT R130, R71, 0x7632, R130 ;  /* 0x0000763247827816 */ /* 0x000fe20000000082 */
[----:B------:R-:W-:-:S05]  /*4990*/  FFMA.FTZ R21, R21, R128, 1.1641532182693481445e-10 ;  /* 0x2f00000015157423 */ /* 0x000fca0000010080 */
[----:B------:R-:W-:Y:S01]  /*49a0*/  FSETP.GTU.FTZ.AND P5, PT, R21, R118, PT ;  /* 0x000000761500720b */ /* 0x000fe20003fbc000 */
[----:B------:R-:W-:-:S04]  /*49b0*/  IMAD.U32 R21, R71, 0x10000, RZ ;  /* 0x0001000047157824 */ /* 0x000fc800078e00ff */
[----:B------:R-:W-:-:S04]  /*49c0*/  FMUL.FTZ R21, R21, R127 ;  /* 0x0000007f15157220 */ /* 0x000fc80000410000 */
[----:B------:R-:W-:-:S05]  /*49d0*/  FMUL.FTZ R21, R21, R136 ;  /* 0x0000008815157220 */ /* 0x000fca0000410000 */
[----:B------:R-:W-:Y:S02]  /*49e0*/  FSEL R98, R21, RZ, !P5 ;  /* 0x000000ff15627208 */ /* 0x000fe40006800000 */
[----:B------:R-:W-:-:S05]  /*49f0*/  @P0 SHF.L.U32 R21, R67, 0x10, RZ ;  /* 0x0000001043150819 */ /* 0x000fca00000006ff */
        /* <DEDUP_REMOVED lines=11> */
.L_x_1877:
[----:B------:R-:W-:-:S07]  /*4ab0*/  IMAD.MOV.U32 R131, RZ, RZ, R24 ;  /* 0x000000ffff837224 */ /* 0x000fce00078e0018 */
.L_x_1878:
[----:B------:R-:W-:Y:S05]  /*4ac0*/  BSYNC B2 ;  /* 0x0000000000027941 */ /* 0x000fea0003800000 */
.L_x_1876:
        /* <DEDUP_REMOVED lines=8> */
[----:B------:R-:W-:Y:S01]  /*4b50*/  VIADD R2, R2, 0x1 ;  /* 0x0000000102027836 */ /* 0x000fe20000000000 */
[----:B------:R-:W-:-:S04]  /*4b60*/  LOP3.LUT R5, R5, 0xffffbfff, RZ, 0xc0, !PT ;  /* 0xffffbfff05057812 */ /* 0x000fc800078ec0ff */
[----:B------:R-:W-:Y:S02]  /*4b70*/  ISETP.NE.AND P6, PT, R2, RZ, PT ;  /* 0x000000ff0200720c */ /* 0x000fe40003fc5270 */
[----:B------:R-:W-:-:S11]  /*4b80*/  @P0 LOP3.LUT R5, R5, 0x4000, RZ, 0xfc, !PT ;  /* 0x0000400005050812 */ /* 0x000fd600078efcff */
[----:B------:R-:W-:Y:S01]  /*4b90*/  @!P6 VIADD R0, R0, 0x1 ;  /* 0x000000010000e836 */ /* 0x000fe20000000000 */
[----:B------:R-:W-:Y:S02]  /*4ba0*/  @!P6 IADD3 R19, R25, 0x1, RZ ;  /* 0x000000011913e810 */ /* 0x000fe40007ffe0ff */
[----:B------:R-:W-:Y:S02]  /*4bb0*/  @!P6 MOV R2, RZ ;  /* 0x000000ff0002e202 */ /* 0x000fe40000000f00 */
[----:B------:R-:W-:-:S13]  /*4bc0*/  ISETP.NE.AND P0, PT, R0, RZ, !P6 ;  /* 0x000000ff0000720c */ /* 0x000fda0007705270 */
[----:B------:R-:W-:Y:S01]  /*4bd0*/  @P0 IMAD.MOV R19, RZ, RZ, R25 ;  /* 0x000000ffff130224 */ /* 0x000fe200078e0219 */
[----:B------:R-:W-:-:S03]  /*4be0*/  LOP3.LUT P0, RZ, R5, 0x4000, RZ, 0xc0, !PT ;  /* 0x0000400005ff7812 */ /* 0x000fc6000780c0ff */
[----:B------:R-:W-:-:S10]  /*4bf0*/  @!P6 IMAD.MOV.U32 R25, RZ, RZ, R19 ;  /* 0x000000ffff19e224 */ /* 0x000fd400078e0013 */
.L_x_1882:
[----:B------:R-:W-:Y:S05]  /*4c00*/  BSYNC B3 ;  /* 0x0000000000037941 */ /* 0x000fea0003800000 */
.L_x_1881:
        /* <DEDUP_REMOVED lines=44> */
.L_x_1880:
[----:B------:R-:W-:Y:S05]  /*4ed0*/  BSYNC B2 ;  /* 0x0000000000027941 */ /* 0x000fea0003800000 */
.L_x_1879:
[----:B------:R-:W-:Y:S01]  /*4ee0*/  I2FP.F32.U32 R68, R131 ;  /* 0x0000008300447245 */ /* 0x000fe20000201000 */
[----:B------:R-:W-:Y:S01]  /*4ef0*/  IMAD.U32 R130, R130, 0x10000, RZ ;  /* 0x0001000082827824 */ /* 0x000fe200078e00ff */
[----:B------:R-:W-:Y:S02]  /*4f00*/  @P0 PRMT R69, R67, 0x7632, R69 ;  /* 0x0000763243450816 */ /* 0x000fe40000000045 */
[----:B------:R-:W-:Y:S01]  /*4f10*/  F2FP.BF16.F32.PACK_AB R70, R97, R78 ;  /* 0x0000004e6146723e */ /* 0x000fe200000010ff */
[----:B------:R-:W-:Y:S01]  /*4f20*/  FMUL.FTZ R130, R130, R127 ;  /* 0x0000007f82827220 */ /* 0x000fe20000410000 */
[----:B------:R-:W-:Y:S01]  /*4f30*/  FFMA.FTZ R68, R68, R128, 1.1641532182693481445e-10 ;  /* 0x2f00000044447423 */ /* 0x000fe20000010080 */
[----:B------:R-:W-:Y:S01]  /*4f40*/  @P0 IMAD.U32 R69, R69, 0x10000, RZ ;  /* 0x0001000045450824 */ /* 0x000fe200078e00ff */
[----:B------:R-:W-:Y:S01]  /*4f50*/  IADD3 R128, R38, 0x20, RZ ;  /* 0x0000002026807810 */ /* 0x000fe20007ffe0ff */
[----:B------:R-:W-:Y:S02]  /*4f60*/  FMUL.FTZ R130, R130, R136 ;  /* 0x0000008882827220 */ /* 0x000fe40000410000 */
[----:B------:R-:W-:-:S02]  /*4f70*/  FSETP.GTU.FTZ.AND P6, PT, R68, R118, PT ;  /* 0x000000764400720b */ /* 0x000fc40003fdc000 */
[----:B------:R-:W-:Y:S02]  /*4f80*/  F2FP.BF16.F32.PACK_AB R68, R40, R39 ;  /* 0x000000272844723e */ /* 0x000fe400000010ff */
[----:B------:R-:W-:-:S05]  /*4f90*/  FSEL R118, R130, RZ, !P6 ;  /* 0x000000ff82767208 */ /* 0x000fca0007000000 */
[----:B------:R-:W-:Y:S01]  /*4fa0*/  @P0 FADD.FTZ R118, R69, R118 ;  /* 0x0000007645760221 */ /* 0x000fe20000010000 */
[C---:B------:R-:W-:Y:S02]  /*4fb0*/  LEA R130, P0, R38.reuse, UR12, 0x4 ;  /* 0x0000000c26827c11 */ /* 0x040fe4000f8020ff */
[----:B------:R-:W-:Y:S02]  /*4fc0*/  F2FP.BF16.F32.PACK_AB R69, R77, R41 ;  /* 0x000000294d45723e */ /* 0x000fe400000010ff */
[----:B------:R-:W-:Y:S02]  /*4fd0*/  LEA.HI.X R131, R38, UR13, RZ, 0x4, P0 ;  /* 0x0000000d26837c11 */ /* 0x000fe400080f24ff */
[----:B------:R-:W-:Y:S02]  /*4fe0*/  F2FP.BF16.F32.PACK_AB R71, R118, R98 ;  /* 0x000000627647723e */ /* 0x000fe400000010ff */
[----:B------:R-:W-:-:S03]  /*4ff0*/  LOP3.LUT P0, RZ, R5, 0x4, RZ, 0xc0, !PT ;  /* 0x0000000405ff7812 */ /* 0x000fc6000780c0ff */
[----:B------:R0:W-:Y:S02]  /*5000*/  STG.E.128 desc[UR4][R130.64], R68 ;  /* 0x0000004482007986 */ /* 0x0001e4000c101d04 */
[----:B0-----:R-:W-:Y:S02]  /*5010*/  SEL R70, RZ, 0x10000, P5 ;  /* 0x00010000ff467807 */ /* 0x001fe40002800000 */
[----:B------:R-:W-:Y:S02]  /*5020*/  SEL R69, RZ, 0x100, P4 ;  /* 0x00000100ff457807 */ /* 0x000fe40002000000 */
[----:B------:R-:W-:Y:S02]  /*5030*/  SEL R71, RZ, 0x1000000, P6 ;  /* 0x01000000ff477807 */ /* 0x000fe40003000000 */
[----:B------:R-:W-:Y:S02]  /*5040*/  SEL R68, RZ, 0x1, P2 ;  /* 0x00000001ff447807 */ /* 0x000fe40001000000 */
[----:B------:R-:W-:-:S02]  /*5050*/  LOP3.LUT R70, R69, R71, R70, 0xfe, !PT ;  /* 0x0000004745467212 */ /* 0x000fc400078efe46 */
[----:B------:R-:W-:Y:S01]  /*5060*/  SEL R71, RZ, 0x1, P3 ;  /* 0x00000001ff477807 */ /* 0x000fe20001800000 */
[----:B------:R-:W-:Y:S01]  /*5070*/  IMAD.WIDE.U32 R68, R68, 0x1000000, RZ ;  /* 0x0100000044447825 */ /* 0x000fe200078e00ff */
[----:B------:R-:W-:-:S04]  /*5080*/  LOP3.LUT P5, RZ, R5, 0x2, RZ, 0xc0, !PT ;  /* 0x0000000205ff7812 */ /* 0x000fc800078ac0ff */
[----:B------:R-:W-:Y:S02]  /*5090*/  LOP3.LUT R69, R69, R70, R71, 0xfe, !PT ;  /* 0x0000004645457212 */ /* 0x000fe400078efe47 */
[----:B------:R-:W-:Y:S02]  /*50a0*/  SEL R70, RZ, 0x1, P1 ;  /* 0x00000001ff467807 */ /* 0x000fe40000800000 */
[----:B------:R-:W-:-:S03]  /*50b0*/  SEL R130, RZ, 0x1, P5 ;  /* 0x00000001ff827807 */ /* 0x000fc60002800000 */
[----:B------:R-:W-:-:S04]  /*50c0*/  IMAD.WIDE.U32 R70, R70, 0x10000, RZ ;  /* 0x0001000046467825 */ /* 0x000fc800078e00ff */
[----:B------:R-:W-:-:S05]  /*50d0*/  IMAD.WIDE.U32 R130, R130, 0x100, RZ ;  /* 0x0000010082827825 */ /* 0x000fca00078e00ff */
[----:B------:R-:W-:Y:S02]  /*50e0*/  LOP3.LUT R71, R131, R69, R71, 0xfe, !PT ;  /* 0x0000004583477212 */ /* 0x000fe400078efe47 */
[----:B------:R-:W-:Y:S02]  /*50f0*/  LOP3.LUT R68, R130, R68, R70, 0xfe, !PT ;  /* 0x0000004482447212 */ /* 0x000fe400078efe46 */
[----:B------:R-:W-:-:S04]  /*5100*/  SEL R69, RZ, 0x1, P0 ;  /* 0x00000001ff457807 */ /* 0x000fc80000000000 */
[----:B------:R-:W-:Y:S02]  /*5110*/  LOP3.LUT R70, R68, R69, RZ, 0xfc, !PT ;  /* 0x0000004544467212 */ /* 0x000fe400078efcff */
[----:B------:R-:W-:-:S04]  /*5120*/  LEA R68, P0, R38, UR14, 0x3 ;  /* 0x0000000e26447c11 */ /* 0x000fc8000f8018ff */
[----:B------:R-:W-:-:S05]  /*5130*/  LEA.HI.X R69, R38, UR15, RZ, 0x3, P0 ;  /* 0x0000000f26457c11 */ /* 0x000fca00080f1cff */
[----:B------:R0:W-:Y:S04]  /*5140*/  STG.E.64 desc[UR4][R68.64], R70 ;  /* 0x0000004644007986 */ /* 0x0001e8000c101b04 */
.L_x_1826:
[----:B------:R-:W-:Y:S05]  /*5150*/  BSYNC B1 ;  /* 0x0000000000017941 */ /* 0x000fea0003800000 */
.L_x_1825:
[----:B------:R-:W-:Y:S01]  /*5160*/  LOP3.LUT P0, RZ, R5, 0x2000, RZ, 0xc0, !PT ;  /* 0x0000200005ff7812 */ /* 0x000fe2000780c0ff */
        /* <DEDUP_REMOVED lines=8> */
[----:B------:R0:W5:Y:S04]  /*51f0*/  @P0 LDG.E.128 R64, desc[UR4][R42.64] ;  /* 0x000000042a400981 */ /* 0x000168000c1e1d00 */
[----:B------:R-:W5:Y:S01]  /*5200*/  LDG.E.128 R68, desc[UR4][R68.64] ;  /* 0x0000000444447981 */ /* 0x000f62000c1e1d00 */
[C---:B------:R-:W-:Y:S01]  /*5210*/  ISETP.NE.AND P1, PT, R21.reuse, 0x1, PT ;  /* 0x000000011500780c */ /* 0x040fe20003f25270 */
[----:B------:R-:W-:Y:S01]  /*5220*/  BSSY B2, `(.L_x_1885) ;  /* 0x000000c000027945 */ /* 0x000fe20003800000 */
[----:B------:R-:W-:-:S11]  /*5230*/  VIADD R79, R21, 0x1 ;  /* 0x00000001154f7836 */ /* 0x000fd60000000000 */
[----:B0-----:R-:W-:Y:S05]  /*5240*/  @!P1 BRA `(.L_x_1886) ;  /* 0x0000000000209947 */ /* 0x001fea0003800000 */
        /* <DEDUP_REMOVED lines=8> */
.L_x_1886:
[----:B------:R-:W-:-:S07]  /*52d0*/  IMAD.MOV.U32 R44, RZ, RZ, R24 ;  /* 0x000000ffff2c7224 */ /* 0x000fce00078e0018 */
.L_x_1887:
[----:B------:R-:W-:Y:S05]  /*52e0*/  BSYNC B2 ;  /* 0x0000000000027941 */ /* 0x000fea0003800000 */
.L_x_1885:
        /* <DEDUP_REMOVED lines=16> */
.L_x_1891:
[----:B------:R-:W-:Y:S05]  /*53f0*/  BSYNC B3 ;  /* 0x0000000000037941 */ /* 0x000fea0003800000 */
.L_x_1890:
[----:B------:R-:W-:Y:S01]  /*5400*/  LOP3.LUT R42, R42, UR7, R25, 0x96, !PT ;  /* 0x000000072a2a7c12 */ /* 0x000fe2000f8e9619 */
[----:B------:R-:W-:Y:S01]  /*5410*/  IMAD.HI.U32 R130, R0, -0x326172a9, RZ ;  /* 0xcd9e8d5700827827 */ /* 0x000fe200078e00ff */
[----:B------:R-:W-:-:S03]  /*5420*/  HFMA2.MMA R79, -RZ, RZ, 0, 0 ;  /* 0x00000000ff4f7435 */ /* 0x000fc600000001ff */
        /* <DEDUP_REMOVED lines=40> */
[----:B------:R-:W-:-:S07]  /*56b0*/  LOP3.LUT R19, R43, UR33, R130, 0x96, !PT ;  /* 0x000000212b137c12 */ /* 0x000fce000f8e9682 */
.L_x_1889:
[----:B------:R-:W-:Y:S05]  /*56c0*/  BSYNC B2 ;  /* 0x0000000000027941 */ /* 0x000fea0003800000 */
.L_x_1888:
        /* <DEDUP_REMOVED lines=27> */
.L_x_1893:
[----:B------:R-:W-:-:S07]  /*5880*/  IMAD.MOV.U32 R43, RZ, RZ, R24 ;  /* 0x000000ffff2b7224 */ /* 0x000fce00078e0018 */
.L_x_1894:
[----:B------:R-:W-:Y:S05]  /*5890*/  BSYNC B2 ;  /* 0x0000000000027941 */ /* 0x000fea0003800000 */
.L_x_1892:
        /* <DEDUP_REMOVED lines=16> */
.L_x_1898:
[----:B------:R-:W-:Y:S05]  /*59a0*/  BSYNC B3 ;  /* 0x0000000000037941 */ /* 0x000fea0003800000 */
.L_x_1897:
        /* <DEDUP_REMOVED lines=44> */
.L_x_1896:
[----:B------:R-:W-:Y:S05]  /*5c70*/  BSYNC B2 ;  /* 0x0000000000027941 */ /* 0x000fea0003800000 */
.L_x_1895:
        /* <DEDUP_REMOVED lines=24> */
.L_x_1900:
[----:B------:R-:W-:-:S07]  /*5e00*/  IMAD.MOV.U32 R44, RZ, RZ, R24 ;  /* 0x000000ffff2c7224 */ /* 0x000fce00078e0018 */
.L_x_1901:
[----:B------:R-:W-:Y:S05]  /*5e10*/  BSYNC B2 ;  /* 0x0000000000027941 */ /* 0x000fea0003800000 */
.L_x_1899:
        /* <DEDUP_REMOVED lines=16> */
.L_x_1905:
[----:B------:R-:W-:Y:S05]  /*5f20*/  BSYNC B3 ;  /* 0x0000000000037941 */ /* 0x000fea0003800000 */
.L_x_1904:
        /* <DEDUP_REMOVED lines=44> */
.L_x_1903:
[----:B------:R-:W-:Y:S05]  /*61f0*/  BSYNC B2 ;  /* 0x0000000000027941 */ /* 0x000fea0003800000 */
.L_x_1902:
        /* <DEDUP_REMOVED lines=22> */
.L_x_1907:
[----:B------:R-:W-:-:S07]  /*6360*/  MOV R80, R24 ;  /* 0x0000001800507202 */ /* 0x000fce0000000f00 */
.L_x_1908:
[----:B------:R-:W-:Y:S05]  /*6370*/  BSYNC B2 ;  /* 0x0000000000027941 */ /* 0x000fea0003800000 */
.L_x_1906:
        /* <DEDUP_REMOVED lines=16> */
.L_x_1912:
[----:B------:R-:W-:Y:S05]  /*6480*/  BSYNC B3 ;  /* 0x0000000000037941 */ /* 0x000fea0003800000 */
.L_x_1911:
        /* <DEDUP_REMOVED lines=44> */
.L_x_1910:
[----:B------:R-:W-:Y:S05]  /*6750*/  BSYNC B2 ;  /* 0x0000000000027941 */ /* 0x000fea0003800000 */
.L_x_1909:
        /* <DEDUP_REMOVED lines=22> */
.L_x_1914:
[----:B------:R-:W-:-:S07]  /*68c0*/  IMAD.MOV.U32 R80, RZ, RZ, R24 ;  /* 0x000000ffff507224 */ /* 0x000fce00078e0018 */
.L_x_1915:
[----:B------:R-:W-:Y:S05]  /*68d0*/  BSYNC B2 ;  /* 0x0000000000027941 */ /* 0x000fea0003800000 */
.L_x_1913:
        /* <DEDUP_REMOVED lines=16> */
.L_x_1919:
[----:B------:R-:W-:Y:S05]  /*69e0*/  BSYNC B3 ;  /* 0x0000000000037941 */ /* 0x000fea0003800000 */
.L_x_1918:
        /* <DEDUP_REMOVED lines=44> */
.L_x_1917:
[----:B------:R-:W-:Y:S05]  /*6cb0*/  BSYNC B2 ;  /* 0x0000000000027941 */ /* 0x000fea0003800000 */
.L_x_1916:
        /* <DEDUP_REMOVED lines=22> */
.L_x_1921:
[----:B------:R-:W-:-:S07]  /*6e20*/  IMAD.MOV.U32 R99, RZ, RZ, R24 ;  /* 0x000000ffff637224 */ /* 0x000fce00078e0018 */
.L_x_1922:
[----:B------:R-:W-:Y:S05]  /*6e30*/  BSYNC B2 ;  /* 0x0000000000027941 */ /* 0x000fea0003800000 */
.L_x_1920:
        /* <DEDUP_REMOVED lines=16> */
.L_x_1926:
[----:B------:R-:W-:Y:S05]  /*6f40*/  BSYNC B3 ;  /* 0x0000000000037941 */ /* 0x000fea0003800000 */
.L_x_1925:
        /* <DEDUP_REMOVED lines=44> */
.L_x_1924:
[----:B------:R-:W-:Y:S05]  /*7210*/  BSYNC B2 ;  /* 0x0000000000027941 */ /* 0x000fea0003800000 */
.L_x_1923:
        /* <DEDUP_REMOVED lines=22> */
.L_x_1928:
[----:B------:R-:W-:-:S07]  /*7380*/  MOV R70, R24 ;  /* 0x0000001800467202 */ /* 0x000fce0000000f00 */
.L_x_1929:
[----:B------:R-:W-:Y:S05]  /*7390*/  BSYNC B2 ;  /* 0x0000000000027941 */ /* 0x000fea0003800000 */
.L_x_1927:
        /* <DEDUP_REMOVED lines=16> */
.L_x_1933:
[----:B------:R-:W-:Y:S05]  /*74a0*/  BSYNC B3 ;  /* 0x0000000000037941 */ /* 0x000fea0003800000 */
.L_x_1932:
        /* <DEDUP_REMOVED lines=44> */
.L_x_1931:
[----:B------:R-:W-:Y:S05]  /*7770*/  BSYNC B2 ;  /* 0x0000000000027941 */ /* 0x000fea0003800000 */
.L_x_1930:
        /* <DEDUP_REMOVED lines=22> */
.L_x_1935:
[----:B------:R-:W-:-:S07]  /*78e0*/  IMAD.MOV.U32 R131, RZ, RZ, R24 ;  /* 0x000000ffff837224 */ /* 0x000fce00078e0018 */
.L_x_1936:
[----:B------:R-:W-:Y:S05]  /*78f0*/  BSYNC B2 ;  /* 0x0000000000027941 */ /* 0x000fea0003800000 */
.L_x_1934:
        /* <DEDUP_REMOVED lines=19> */
.L_x_1940:
[----:B------:R-:W-:Y:S05]  /*7a30*/  BSYNC B3 ;  /* 0x0000000000037941 */ /* 0x000fea0003800000 */
.L_x_1939:
        /* <DEDUP_REMOVED lines=44> */
.L_x_1938:
[----:B------:R-:W-:Y:S05]  /*7d00*/  BSYNC B2 ;  /* 0x0000000000027941 */ /* 0x000fea0003800000 */
.L_x_1937:
[----:B------:R-:W-:Y:S01]  /*7d10*/  I2FP.F32.U32 R68, R131 ;  /* 0x0000008300447245 */ /* 0x000fe20000201000 */
[----:B------:R-:W-:Y:S01]  /*7d20*/  IMAD.U32 R130, R130, 0x10000, RZ ;  /* 0x0001000082827824 */ /* 0x000fe200078e00ff */
[----:B------:R-:W-:Y:S02]  /*7d30*/  @P0 PRMT R69, R67, 0x7632, R69 ;  /* 0x0000763243450816 */ /* 0x000fe40000000045 */
[----:B------:R-:W-:Y:S01]  /*7d40*/  F2FP.BF16.F32.PACK_AB R70, R99, R80 ;  /* 0x000000506346723e */ /* 0x000fe200000010ff */
[----:B------:R-:W-:Y:S01]  /*7d50*/  FMUL.FTZ R130, R130, R127 ;  /* 0x0000007f82827220 */ /* 0x000fe20000410000 */
[----:B------:R-:W-:Y:S01]  /*7d60*/  FFMA.FTZ R68, R68, R136, 1.1641532182693481445e-10 ;  /* 0x2f00000044447423 */ /* 0x000fe20000010088 */
[----:B------:R-:W-:Y:S02]  /*7d70*/  @P0 IMAD.U32 R69, R69, 0x10000, RZ ;  /* 0x0001000045450824 */ /* 0x000fe400078e00ff */
        /* <DEDUP_REMOVED lines=29> */
[C---:B------:R-:W-:Y:S02]  /*7f50*/  LEA.HI.X R69, R128.reuse, UR15, RZ, 0x3, P0 ;  /* 0x0000000f80457c11 */ /* 0x040fe400080f1cff */
[----:B------:R-:W-:-:S03]  /*7f60*/  IADD3 R128, R128, 0x20, RZ ;  /* 0x0000002080807810 */ /* 0x000fc60007ffe0ff */
[----:B------:R1:W-:Y:S04]  /*7f70*/  STG.E.64 desc[UR4][R68.64], R70 ;  /* 0x0000004644007986 */ /* 0x0003e8000c101b04 */
.L_x_1884:
[----:B------:R-:W-:Y:S05]  /*7f80*/  BSYNC B1 ;  /* 0x0000000000017941 */ /* 0x000fea0003800000 */
.L_x_1883:
[----:B------:R-:W-:Y:S01]  /*7f90*/  LOP3.LUT P0, RZ, R5, 0x1000, RZ, 0xc0, !PT ;  /* 0x0000100005ff7812 */ /* 0x000fe2000780c0ff */
[----:B------:R-:W-:-:S12]  /*7fa0*/  BSSY B1, `(.L_x_1941) ;  /* 0x00002e1000017945 */ /* 0x000fd80003800000 */
[----:B------:R-:W-:Y:S05]  /*7fb0*/  @!P0 BRA `(.L_x_1942) ;  /* 0x0000002c007c8947 */ /* 0x000fea0003800000 */
[----:B01----:R-:W0:Y:S01]  /*7fc0*/  LDC.64 R68, c[0x0][0x220] ;  /* 0x00008800ff447b82 */ /* 0x003e220000000a00 */
        /* <DEDUP_REMOVED lines=19> */
.L_x_1944:
[----:B------:R-:W-:-:S07]  /*8100*/  IMAD.MOV.U32 R45, RZ, RZ, R24 ;  /* 0x000000ffff2d7224 */ /* 0x000fce00078e0018 */
.L_x_1945:
[----:B------:R-:W-:Y:S05]  /*8110*/  BSYNC B2 ;  /* 0x0000000000027941 */ /* 0x000fea0003800000 */
.L_x_1943:
        /* <DEDUP_REMOVED lines=16> */
.L_x_1949:
[----:B------:R-:W-:Y:S05]  /*8220*/  BSYNC B3 ;  /* 0x0000000000037941 */ /* 0x000fea0003800000 */
.L_x_1948:
        /* <DEDUP_REMOVED lines=44> */
.L_x_1947:
[----:B------:R-:W-:Y:S05]  /*84f0*/  BSYNC B2 ;  /* 0x0000000000027941 */ /* 0x000fea0003800000 */
.L_x_1946:
        /* <DEDUP_REMOVED lines=27> */
.L_x_1951:
[----:B------:R-:W-:-:S07]  /*86b0*/  IMAD.MOV.U32 R81, RZ, RZ, R24 ;  /* 0x000000ffff517224 */ /* 0x000fce00078e0018 */
.L_x_1952:
[----:B------:R-:W-:Y:S05]  /*86c0*/  BSYNC B2 ;  /* 0x0000000000027941 */ /* 0x000fea0003800000 */
.L_x_1950:
        /* <DEDUP_REMOVED lines=16> */
.L_x_1956:
[----:B------:R-:W-:Y:S05]  /*87d0*/  BSYNC B3 ;  /* 0x0000000000037941 */ /* 0x000fea0003800000 */
.L_x_1955:
        /* <DEDUP_REMOVED lines=44> */
.L_x_1954:
[----:B------:R-:W-:Y:S05]  /*8aa0*/  BSYNC B2 ;  /* 0x0000000000027941 */ /* 0x000fea0003800000 */
.L_x_1953:
        /* <DEDUP_REMOVED lines=24> */
.L_x_1958:
[----:B------:R-:W-:-:S07]  /*8c30*/  IMAD.MOV.U32 R47, RZ, RZ, R24 ;  /* 0x000000ffff2f7224 */ /* 0x000fce00078e0018 */
.L_x_1959:
[----:B------:R-:W-:Y:S05]  /*8c40*/  BSYNC B2 ;  /* 0x0000000000027941 */ /* 0x000fea0003800000 */
.L_x_1957:
        /* <DEDUP_REMOVED lines=16> */
.L_x_1963:
[----:B------:R-:W-:Y:S05]  /*8d50*/  BSYNC B3 ;  /* 0x0000000000037941 */ /* 0x000fea0003800000 */
.L_x_1962:
        /* <DEDUP_REMOVED lines=44> */
.L_x_1961:
[----:B------:R-:W-:Y:S05]  /*9020*/  BSYNC B2 ;  /* 0x0000000000027941 */ /* 0x000fea0003800000 */
.L_x_1960:
        /* <DEDUP_REMOVED lines=22> */
.L_x_1965:
[----:B------:R-:W-:-:S07]  /*9190*/  MOV R82, R24 ;  /* 0x0000001800527202 */ /* 0x000fce0000000f00 */
.L_x_1966:
[----:B------:R-:W-:Y:S05]  /*91a0*/  BSYNC B2 ;  /* 0x0000000000027941 */ /* 0x000fea0003800000 */
.L_x_1964:
        /* <DEDUP_REMOVED lines=16> */
.L_x_1970:
[----:B------:R-:W-:Y:S05]  /*92b0*/  BSYNC B3 ;  /* 0x0000000000037941 */ /* 0x000fea0003800000 */
.L_x_1969:
        /* <DEDUP_REMOVED lines=44> */
.L_x_1968:
[----:B------:R-:W-:Y:S05]  /*9580*/  BSYNC B2 ;  /* 0x0000000000027941 */ /* 0x000fea0003800000 */
.L_x_1967:
        /* <DEDUP_REMOVED lines=22> */
.L_x_1972:
[----:B------:R-:W-:-:S07]  /*96f0*/  IMAD.MOV.U32 R82, RZ, RZ, R24 ;  /* 0x000000ffff527224 */ /* 0x000fce00078e0018 */
.L_x_1973:
[----:B------:R-:W-:Y:S05]  /*9700*/  BSYNC B2 ;  /* 0x0000000000027941 */ /* 0x000fea0003800000 */
.L_x_1971:
        /* <DEDUP_REMOVED lines=16> */
.L_x_1977:
[----:B------:R-:W-:Y:S05]  /*9810*/  BSYNC B3 ;  /* 0x0000000000037941 */ /* 0x000fea0003800000 */
.L_x_1976:
        /* <DEDUP_REMOVED lines=44> */
.L_x_1975:
[----:B------:R-:W-:Y:S05]  /*9ae0*/  BSYNC B2 ;  /* 0x0000000000027941 */ /* 0x000fea0003800000 */
.L_x_1974:
        /* <DEDUP_REMOVED lines=22> */
.L_x_1979:
[----:B------:R-:W-:-:S07]  /*9c50*/  IMAD.MOV.U32 R101, RZ, RZ, R24 ;  /* 0x000000ffff657224 */ /* 0x000fce00078e0018 */
.L_x_1980:
[----:B------:R-:W-:Y:S05]  /*9c60*/  BSYNC B2 ;  /* 0x0000000000027941 */ /* 0x000fea0003800000 */
.L_x_1978:
        /* <DEDUP_REMOVED lines=16> */
.L_x_1984:
[----:B------:R-:W-:Y:S05]  /*9d70*/  BSYNC B3 ;  /* 0x0000000000037941 */ /* 0x000fea0003800000 */
.L_x_1983:
        /* <DEDUP_REMOVED lines=44> */
.L_x_1982:
[----:B------:R-:W-:Y:S05]  /*a040*/  BSYNC B2 ;  /* 0x0000000000027941 */ /* 0x000fea0003800000 */
.L_x_1981:
        /* <DEDUP_REMOVED lines=22> */
.L_x_1986:
[----:B------:R-:W-:-:S07]  /*a1b0*/  MOV R70, R24 ;  /* 0x0000001800467202 */ /* 0x000fce0000000f00 */
.L_x_1987:
[----:B------:R-:W-:Y:S05]  /*a1c0*/  BSYNC B2 ;  /* 0x0000000000027941 */ /* 0x000fea0003800000 */
.L_x_1985:
        /* <DEDUP_REMOVED lines=16> */
.L_x_1991:
[----:B------:R-:W-:Y:S05]  /*a2d0*/  BSYNC B3 ;  /* 0x0000000000037941 */ /* 0x000fea0003800000 */
.L_x_1990:
        /* <DEDUP_REMOVED lines=44> */
.L_x_1989:
[----:B------:R-:W-:Y:S05]  /*a5a0*/  BSYNC B2 ;  /* 0x0000000000027941 */ /* 0x000fea0003800000 */
.L_x_1988:
        /* <DEDUP_REMOVED lines=22> */
.L_x_1993:
[----:B------:R-:W-:-:S07]  /*a710*/  IMAD.MOV.U32 R131, RZ, RZ, R24 ;  /* 0x000000ffff837224 */ /* 0x000fce00078e0018 */
.L_x_1994:
[----:B------:R-:W-:Y:S05]  /*a720*/  BSYNC B2 ;  /* 0x0000000000027941 */ /* 0x000fea0003800000 */
.L_x_1992:
        /* <DEDUP_REMOVED lines=19> */
.L_x_1998:
[----:B------:R-:W-:Y:S05]  /*a860*/  BSYNC B3 ;  /* 0x0000000000037941 */ /* 0x000fea0003800000 */
.L_x_1997:
        /* <DEDUP_REMOVED lines=44> */
.L_x_1996:
[----:B------:R-:W-:Y:S05]  /*ab30*/  BSYNC B2 ;  /* 0x0000000000027941 */ /* 0x000fea0003800000 */
.L_x_1995:
        /* <DEDUP_REMOVED lines=39> */
.L_x_1942:
[----:B------:R-:W-:Y:S05]  /*adb0*/  BSYNC B1 ;  /* 0x0000000000017941 */ /* 0x000fea0003800000 */
.L_x_1941:
[----:B------:R-:W-:Y:S01]  /*adc0*/  LOP3.LUT P0, RZ, R5, 0x800, RZ, 0xc0, !PT ;  /* 0x0000080005ff7812 */ /* 0x000fe2000780c0ff */
        /* <DEDUP_REMOVED lines=22> */
.L_x_2002:
[----:B------:R-:W-:-:S07]  /*af30*/  IMAD.MOV.U32 R50, RZ, RZ, R24 ;  /* 0x000000ffff327224 */ /* 0x000fce00078e0018 */
.L_x_2003:
[----:B------:R-:W-:Y:S05]  /*af40*/  BSYNC B2 ;  /* 0x0000000000027941 */ /* 0x000fea0003800000 */
.L_x_2001:
        /* <DEDUP_REMOVED lines=16> */
.L_x_2007:
[----:B------:R-:W-:Y:S05]  /*b050*/  BSYNC B3 ;  /* 0x0000000000037941 */ /* 0x000fea0003800000 */
.L_x_2006:
        /* <DEDUP_REMOVED lines=44> */
.L_x_2005:
[----:B------:R-:W-:Y:S05]  /*b320*/  BSYNC B2 ;  /* 0x0000000000027941 */ /* 0x000fea0003800000 */
.L_x_2004:
        /* <DEDUP_REMOVED lines=27> */
.L_x_2009:
[----:B------:R-:W-:-:S07]  /*b4e0*/  IMAD.MOV.U32 R49, RZ, RZ, R24 ;  /* 0x000000ffff317224 */ /* 0x000fce00078e0018 */
.L_x_2010:
[----:B------:R-:W-:Y:S05]  /*b4f0*/  BSYNC B2 ;  /* 0x0000000000027941 */ /* 0x000fea0003800000 */
.L_x_2008:
        /* <DEDUP_REMOVED lines=16> */
.L_x_2014:
[----:B------:R-:W-:Y:S05]  /*b600*/  BSYNC B3 ;  /* 0x0000000000037941 */ /* 0x000fea0003800000 */
.L_x_2013:
        /* <DEDUP_REMOVED lines=44> */
.L_x_2012:
[----:B------:R-:W-:Y:S05]  /*b8d0*/  BSYNC B2 ;  /* 0x0000000000027941 */ /* 0x000fea0003800000 */
.L_x_2011:
        /* <DEDUP_REMOVED lines=24> */
.L_x_2016:
[----:B------:R-:W-:-:S07]  /*ba60*/  IMAD.MOV.U32 R50, RZ, RZ, R24 ;  /* 0x000000ffff327224 */ /* 0x000fce00078e0018 */
.L_x_2017:
[----:B------:R-:W-:Y:S05]  /*ba70*/  BSYNC B2 ;  /* 0x0000000000027941 */ /* 0x000fea0003800000 */
.L_x_2015:
        /* <DEDUP_REMOVED lines=16> */
.L_x_2021:
[----:B------:R-:W-:Y:S05]  /*bb80*/  BSYNC B3 ;  /* 0x0000000000037941 */ /* 0x000fea0003800000 */
.L_x_2020:
        /* <DEDUP_REMOVED lines=44> */
.L_x_2019:
[----:B------:R-:W-:Y:S05]  /*be50*/  BSYNC B2 ;  /* 0x0000000000027941 */ /* 0x000fea0003800000 */
.L_x_2018:
        /* <DEDUP_REMOVED lines=22> */
.L_x_2023:
[----:B------:R-:W-:-:S07]  /*bfc0*/  MOV R84, R24 ;  /* 0x0000001800547202 */ /* 0x000fce0000000f00 */
.L_x_2024:
[----:B------:R-:W-:Y:S05]  /*bfd0*/  BSYNC B2 ;  /* 0x0000000000027941 */ /* 0x000fea0003800000 */
.L_x_2022:
        /* <DEDUP_REMOVED lines=16> */
.L_x_2028:
[----:B------:R-:W-:Y:S05]  /*c0e0*/  BSYNC B3 ;  /* 0x0000000000037941 */ /* 0x000fea0003800000 */
.L_x_2027:
        /* <DEDUP_REMOVED lines=44> */
.L_x_2026:
[----:B------:R-:W-:Y:S05]  /*c3b0*/  BSYNC B2 ;  /* 0x0000000000027941 */ /* 0x000fea0003800000 */
.L_x_2025:
        /* <DEDUP_REMOVED lines=22> */
.L_x_2030:
[----:B------:R-:W-:-:S07]  /*c520*/  IMAD.MOV.U32 R84, RZ, RZ, R24 ;  /* 0x000000ffff547224 */ /* 0x000fce00078e0018 */
.L_x_2031:
[----:B------:R-:W-:Y:S05]  /*c530*/  BSYNC B2 ;  /* 0x0000000000027941 */ /* 0x000fea0003800000 */
.L_x_2029:
        /* <DEDUP_REMOVED lines=16> */
.L_x_2035:
[----:B------:R-:W-:Y:S05]  /*c640*/  BSYNC B3 ;  /* 0x0000000000037941 */ /* 0x000fea0003800000 */
.L_x_2034:
        /* <DEDUP_REMOVED lines=44> */
.L_x_2033:
[----:B------:R-:W-:Y:S05]  /*c910*/  BSYNC B2 ;  /* 0x0000000000027941 */ /* 0x000fea0003800000 */
.L_x_2032:
        /* <DEDUP_REMOVED lines=22> */
.L_x_2037:
[----:B------:R-:W-:-:S07]  /*ca80*/  IMAD.MOV.U32 R103, RZ, RZ, R24 ;  /* 0x000000ffff677224 */ /* 0x000fce00078e0018 */
.L_x_2038:
[----:B------:R-:W-:Y:S05]  /*ca90*/  BSYNC B2 ;  /* 0x0000000000027941 */ /* 0x000fea0003800000 */
.L_x_2036:
        /* <DEDUP_REMOVED lines=16> */
.L_x_2042:
[----:B------:R-:W-:Y:S05]  /*cba0*/  BSYNC B3 ;  /* 0x0000000000037941 */ /* 0x000fea0003800000 */
.L_x_2041:
        /* <DEDUP_REMOVED lines=44> */
.L_x_2040:
[----:B------:R-:W-:Y:S05]  /*ce70*/  BSYNC B2 ;  /* 0x0000000000027941 */ /* 0x000fea0003800000 */
.L_x_2039:
        /* <DEDUP_REMOVED lines=22> */
.L_x_2044:
[----:B------:R-:W-:-:S07]  /*cfe0*/  MOV R70, R24 ;  /* 0x0000001800467202 */ /* 0x000fce0000000f00 */
.L_x_2045:
[----:B------:R-:W-:Y:S05]  /*cff0*/  BSYNC B2 ;  /* 0x0000000000027941 */ /* 0x000fea0003800000 */
.L_x_2043:
        /* <DEDUP_REMOVED lines=16> */
.L_x_2049:
[----:B------:R-:W-:Y:S05]  /*d100*/  BSYNC B3 ;  /* 0x0000000000037941 */ /* 0x000fea0003800000 */
.L_x_2048:
        /* <DEDUP_REMOVED lines=44> */
.L_x_2047:
[----:B------:R-:W-:Y:S05]  /*d3d0*/  BSYNC B2 ;  /* 0x0000000000027941 */ /* 0x000fea0003800000 */
.L_x_2046:
        /* <DEDUP_REMOVED lines=22> */
.L_x_2051:
[----:B------:R-:W-:-:S07]  /*d540*/  IMAD.MOV.U32 R131, RZ, RZ, R24 ;  /* 0x000000ffff837224 */ /* 0x000fce00078e0018 */
.L_x_2052:
[----:B------:R-:W-:Y:S05]  /*d550*/  BSYNC B2 ;  /* 0x0000000000027941 */ /* 0x000fea0003800000 */
.L_x_2050:
        /* <DEDUP_REMOVED lines=19> */
.L_x_2056:
[----:B------:R-:W-:Y:S05]  /*d690*/  BSYNC B3 ;  /* 0x0000000000037941 */ /* 0x000fea0003800000 */
.L_x_2055:
        /* <DEDUP_REMOVED lines=44> */
.L_x_2054:
[----:B------:R-:W-:Y:S05]  /*d960*/  BSYNC B2 ;  /* 0x0000000000027941 */ /* 0x000fea0003800000 */
.L_x_2053:
        /* <DEDUP_REMOVED lines=39> */
.L_x_2000:
[----:B------:R-:W-:Y:S05]  /*dbe0*/  BSYNC B1 ;  /* 0x0000000000017941 */ /* 0x000fea0003800000 */
.L_x_1999:
[----:B------:R-:W-:Y:S01]  /*dbf0*/  LOP3.LUT P0, RZ, R5, 0x400, RZ, 0xc0, !PT ;  /* 0x0000040005ff7812 */ /* 0x000fe2000780c0ff */
[----:B------:R-:W-:-:S12]  /*dc00*/  BSSY B1, `(.L_x_2057) ;  /* 0x00002e1000017945 */ /* 0x000fd80003800000 */
[----:B------:R-:W-:Y:S05]  /*dc10*/  @!P0 BRA `(.L_x_2058) ;  /* 0x0000002c007c8947 */ /* 0x000fea0003800000 */
[----:B0123--:R-:W0:Y:S01]  /*dc20*/  LDC.64 R68, c[0x0][0x220] ;  /* 0x00008800ff447b82 */ /* 0x00fe220000000a00 */
        /* <DEDUP_REMOVED lines=19> */
.L_x_2060:
[----:B------:R-:W-:-:S07]  /*dd60*/  IMAD.MOV.U32 R51, RZ, RZ, R24 ;  /* 0x000000ffff337224 */ /* 0x000fce00078e0018 */
.L_x_2061:
[----:B------:R-:W-:Y:S05]  /*dd70*/  BSYNC B2 ;  /* 0x0000000000027941 */ /* 0x000fea0003800000 */
.L_x_2059:
        /* <DEDUP_REMOVED lines=16> */
.L_x_2065:
[----:B------:R-:W-:Y:S05]  /*de80*/  BSYNC B3 ;  /* 0x0000000000037941 */ /* 0x000fea0003800000 */
.L_x_2064:
        /* <DEDUP_REMOVED lines=44> */
.L_x_2063:
[----:B------:R-:W-:Y:S05]  /*e150*/  BSYNC B2 ;  /* 0x0000000000027941 */ /* 0x000fea0003800000 */
.L_x_2062:
        /* <DEDUP_REMOVED lines=27> */
.L_x_2067:
[----:B------:R-:W-:-:S07]  /*e310*/  IMAD.MOV.U32 R85, RZ, RZ, R24 ;  /* 0x000000ffff557224 */ /* 0x000fce00078e0018 */
.L_x_2068:
[----:B------:R-:W-:Y:S05]  /*e320*/  BSYNC B2 ;  /* 0x0000000000027941 */ /* 0x000fea0003800000 */
.L_x_2066:
        /* <DEDUP_REMOVED lines=16> */
.L_x_2072:
[----:B------:R-:W-:Y:S05]  /*e430*/  BSYNC B3 ;  /* 0x0000000000037941 */ /* 0x000fea0003800000 */
.L_x_2071:
        /* <DEDUP_REMOVED lines=44> */
.L_x_2070:
[----:B------:R-:W-:Y:S05]  /*e700*/  BSYNC B2 ;  /* 0x0000000000027941 */ /* 0x000fea0003800000 */
.L_x_2069:
        /* <DEDUP_REMOVED lines=24> */
.L_x_2074:
[----:B------:R-:W-:-:S07]  /*e890*/  IMAD.MOV.U32 R53, RZ, RZ, R24 ;  /* 0x000000ffff357224 */ /* 0x000fce00078e0018 */
.L_x_2075:
[----:B------:R-:W-:Y:S05]  /*e8a0*/  BSYNC B2 ;  /* 0x0000000000027941 */ /* 0x000fea0003800000 */
.L_x_2073:
        /* <DEDUP_REMOVED lines=16> */
.L_x_2079:
[----:B------:R-:W-:Y:S05]  /*e9b0*/  BSYNC B3 ;  /* 0x0000000000037941 */ /* 0x000fea0003800000 */
.L_x_2078:
        /* <DEDUP_REMOVED lines=44> */
.L_x_2077:
[----:B------:R-:W-:Y:S05]  /*ec80*/  BSYNC B2 ;  /* 0x0000000000027941 */ /* 0x000fea0003800000 */
.L_x_2076:
        /* <DEDUP_REMOVED lines=22> */
.L_x_2081:
[----:B------:R-:W-:-:S07]  /*edf0*/  MOV R86, R24 ;  /* 0x0000001800567202 */ /* 0x000fce0000000f00 */
.L_x_2082:
[----:B------:R-:W-:Y:S05]  /*ee00*/  BSYNC B2 ;  /* 0x0000000000027941 */ /* 0x000fea0003800000 */
.L_x_2080:
        /* <DEDUP_REMOVED lines=16> */
.L_x_2086:
[----:B------:R-:W-:Y:S05]  /*ef10*/  BSYNC B3 ;  /* 0x0000000000037941 */ /* 0x000fea0003800000 */
.L_x_2085:
        /* <DEDUP_REMOVED lines=44> */
.L_x_2084:
[----:B------:R-:W-:Y:S05]  /*f1e0*/  BSYNC B2 ;  /* 0x0000000000027941 */ /* 0x000fea0003800000 */
.L_x_2083:
        /* <DEDUP_REMOVED lines=22> */
.L_x_2088:
[----:B------:R-:W-:-:S07]  /*f350*/  IMAD.MOV.U32 R86, RZ, RZ, R24 ;  /* 0x000000ffff567224 */ /* 0x000fce00078e0018 */
.L_x_2089:
[----:B------:R-:W-:Y:S05]  /*f360*/  BSYNC B2 ;  /* 0x0000000000027941 */ /* 0x000fea0003800000 */
.L_x_2087:
        /* <DEDUP_REMOVED lines=16> */
.L_x_2093:
[----:B------:R-:W-:Y:S05]  /*f470*/  BSYNC B3 ;  /* 0x0000000000037941 */ /* 0x000fea0003800000 */
.L_x_2092:
        /* <DEDUP_REMOVED lines=44> */
.L_x_2091:
[----:B------:R-:W-:Y:S05]  /*f740*/  BSYNC B2 ;  /* 0x0000000000027941 */ /* 0x000fea0003800000 */
.L_x_2090:
        /* <DEDUP_REMOVED lines=22> */
.L_x_2095:
[----:B------:R-:W-:-:S07]  /*f8b0*/  IMAD.MOV.U32 R105, RZ, RZ, R24 ;  /* 0x000000ffff697224 */ /* 0x000fce00078e0018 */
.L_x_2096:
[----:B------:R-:W-:Y:S05]  /*f8c0*/  BSYNC B2 ;  /* 0x0000000000027941 */ /* 0x000fea0003800000 */
.L_x_2094:
        /* <DEDUP_REMOVED lines=16> */
.L_x_2100:
[----:B------:R-:W-:Y:S05]  /*f9d0*/  BSYNC B3 ;  /* 0x0000000000037941 */ /* 0x000fea0003800000 */
.L_x_2099:
        /* <DEDUP_REMOVED lines=44> */
.L_x_2098:
[----:B------:R-:W-:Y:S05]  /*fca0*/  BSYNC B2 ;  /* 0x0000000000027941 */ /* 0x000fea0003800000 */
.L_x_2097:
        /* <DEDUP_REMOVED lines=22> */
.L_x_2102:
[----:B------:R-:W-:-:S07]  /*fe10*/  MOV R70, R24 ;  /* 0x0000001800467202 */ /* 0x000fce0000000f00 */
.L_x_2103:
[----:B------:R-:W-:Y:S05]  /*fe20*/  BSYNC B2 ;  /* 0x0000000000027941 */ /* 0x000fea0003800000 */
.L_x_2101:
        /* <DEDUP_REMOVED lines=16> */
.L_x_2107:
[----:B------:R-:W-:Y:S05]  /*ff30*/  BSYNC B3 ;  /* 0x0000000000037941 */ /* 0x000fea0003800000 */
.L_x_2106:
        /* <DEDUP_REMOVED lines=44> */
.L_x_2105:
[----:B------:R-:W-:Y:S05]  /*10200*/  BSYNC B2 ;  /* 0x0000000000027941 */ /* 0x000fea0003800000 */
.L_x_2104:
        /* <DEDUP_REMOVED lines=22> */
.L_x_2109:
[----:B------:R-:W-:-:S07]  /*10370*/  IMAD.MOV.U32 R131, RZ, RZ, R24 ;  /* 0x000000ffff837224 */ /* 0x000fce00078e0018 */
.L_x_2110:
[----:B------:R-:W-:Y:S05]  /*10380*/  BSYNC B2 ;  /* 0x0000000000027941 */ /* 0x000fea0003800000 */
.L_x_2108:
        /* <DEDUP_REMOVED lines=19> */
.L_x_2114:
[----:B------:R-:W-:Y:S05]  /*104c0*/  BSYNC B3 ;  /* 0x0000000000037941 */ /* 0x000fea0003800000 */
.L_x_2113:
        /* <DEDUP_REMOVED lines=44> */
.L_x_2112:
[----:B------:R-:W-:Y:S05]  /*10790*/  BSYNC B2 ;  /* 0x0000000000027941 */ /* 0x000fea0003800000 */
.L_x_2111:
        /* <DEDUP_REMOVED lines=39> */
.L_x_2058:
[----:B------:R-:W-:Y:S05]  /*10a10*/  BSYNC B1 ;  /* 0x0000000000017941 */ /* 0x000fea0003800000 */
.L_x_2057:
[----:B------:R-:W-:Y:S01]  /*10a20*/  LOP3.LUT P0, RZ, R5, 0x200, RZ, 0xc0, !PT ;  /* 0x0000020005ff7812 */ /* 0x000fe2000780c0ff */
        /* <DEDUP_REMOVED lines=22> */
.L_x_2118:
[----:B------:R-:W-:-:S07]  /*10b90*/  IMAD.MOV.U32 R56, RZ, RZ, R24 ;  /* 0x000000ffff387224 */ /* 0x000fce00078e0018 */
.L_x_2119:
[----:B------:R-:W-:Y:S05]  /*10ba0*/  BSYNC B2 ;  /* 0x0000000000027941 */ /* 0x000fea0003800000 */
.L_x_2117:
        /* <DEDUP_REMOVED lines=16> */
.L_x_2123:
[----:B------:R-:W-:Y:S05]  /*10cb0*/  BSYNC B3 ;  /* 0x0000000000037941 */ /* 0x000fea0003800000 */
.L_x_2122:
        /* <DEDUP_REMOVED lines=44> */
.L_x_2121:
[----:B------:R-:W-:Y:S05]  /*10f80*/  BSYNC B2 ;  /* 0x0000000000027941 */ /* 0x000fea0003800000 */
.L_x_2120:
        /* <DEDUP_REMOVED lines=27> */
.L_x_2125:
[----:B------:R-:W-:-:S07]  /*11140*/  IMAD.MOV.U32 R55, RZ, RZ, R24 ;  /* 0x000000ffff377224 */ /* 0x000fce00078e0018 */
.L_x_2126:
[----:B------:R-:W-:Y:S05]  /*11150*/  BSYNC B2 ;  /* 0x0000000000027941 */ /* 0x000fea0003800000 */
.L_x_2124:
        /* <DEDUP_REMOVED lines=16> */
.L_x_2130:
[----:B------:R-:W-:Y:S05]  /*11260*/  BSYNC B3 ;  /* 0x0000000000037941 */ /* 0x000fea0003800000 */
.L_x_2129:
        /* <DEDUP_REMOVED lines=44> */
.L_x_2128:
[----:B------:R-:W-:Y:S05]  /*11530*/  BSYNC B2 ;  /* 0x0000000000027941 */ /* 0x000fea0003800000 */
.L_x_2127:
        /* <DEDUP_REMOVED lines=24> */
.L_x_2132:
[----:B------:R-:W-:-:S07]  /*116c0*/  IMAD.MOV.U32 R56, RZ, RZ, R24 ;  /* 0x000000ffff387224 */ /* 0x000fce00078e0018 */
.L_x_2133:
[----:B------:R-:W-:Y:S05]  /*116d0*/  BSYNC B2 ;  /* 0x0000000000027941 */ /* 0x000fea0003800000 */
.L_x_2131:
        /* <DEDUP_REMOVED lines=16> */
.L_x_2137:
[----:B------:R-:W-:Y:S05]  /*117e0*/  BSYNC B3 ;  /* 0x0000000000037941 */ /* 0x000fea0003800000 */
.L_x_2136:
        /* <DEDUP_REMOVED lines=44> */
.L_x_2135:
[----:B------:R-:W-:Y:S05]  /*11ab0*/  BSYNC B2 ;  /* 0x0000000000027941 */ /* 0x000fea0003800000 */
.L_x_2134:
        /* <DEDUP_REMOVED lines=22> */
.L_x_2139:
[----:B------:R-:W-:-:S07]  /*11c20*/  MOV R88, R24 ;  /* 0x0000001800587202 */ /* 0x000fce0000000f00 */
.L_x_2140:
[----:B------:R-:W-:Y:S05]  /*11c30*/  BSYNC B2 ;  /* 0x0000000000027941 */ /* 0x000fea0003800000 */
.L_x_2138:
        /* <DEDUP_REMOVED lines=16> */
.L_x_2144:
[----:B------:R-:W-:Y:S05]  /*11d40*/  BSYNC B3 ;  /* 0x0000000000037941 */ /* 0x000fea0003800000 */
.L_x_2143:
        /* <DEDUP_REMOVED lines=44> */
.L_x_2142:
[----:B------:R-:W-:Y:S05]  /*12010*/  BSYNC B2 ;  /* 0x0000000000027941 */ /* 0x000fea0003800000 */
.L_x_2141:
        /* <DEDUP_REMOVED lines=22> */
.L_x_2146:
[----:B------:R-:W-:-:S07]  /*12180*/  IMAD.MOV.U32 R88, RZ, RZ, R24 ;  /* 0x000000ffff587224 */ /* 0x000fce00078e0018 */
.L_x_2147:
[----:B------:R-:W-:Y:S05]  /*12190*/  BSYNC B2 ;  /* 0x0000000000027941 */ /* 0x000fea0003800000 */
.L_x_2145:
        /* <DEDUP_REMOVED lines=16> */
.L_x_2151:
[----:B------:R-:W-:Y:S05]  /*122a0*/  BSYNC B3 ;  /* 0x0000000000037941 */ /* 0x000fea0003800000 */
.L_x_2150:
        /* <DEDUP_REMOVED lines=44> */
.L_x_2149:
[----:B------:R-:W-:Y:S05]  /*12570*/  BSYNC B2 ;  /* 0x0000000000027941 */ /* 0x000fea0003800000 */
.L_x_2148:
        /* <DEDUP_REMOVED lines=9> */
[----:B------:R-:W-:Y:S02]  /*12610*/  FSEL R88, R21, RZ, !P3 ;  /* 0x000000ff15587208 */ /* 0x000fe40005800000 */
[----:B------:R-:W-:-:S05]  /*12620*/  @P0 SHF.L.U32 R21, R66, 0x10, RZ ;  /* 0x0000001042150819 */ /* 0x000fca00000006ff */
        /* <DEDUP_REMOVED lines=9> */
[----:B------:R-:W-:Y:S01]  /*126c0*/  MOV R107, R26 ;  /* 0x0000001a006b7202 */ /* 0x000fe20000000f00 */
[----:B------:R-:W-:Y:S06]  /*126d0*/  BRA `(.L_x_2154) ;  /* 0x0000000000047947 */ /* 0x000fec0003800000 */
.L_x_2153:
[----:B------:R-:W-:-:S07]  /*126e0*/  IMAD.MOV.U32 R107, RZ, RZ, R24 ;  /* 0x000000ffff6b7224 */ /* 0x000fce00078e0018 */
.L_x_2154:
[----:B------:R-:W-:Y:S05]  /*126f0*/  BSYNC B2 ;  /* 0x0000000000027941 */ /* 0x000fea0003800000 */
.L_x_2152:
        /* <DEDUP_REMOVED lines=10> */
[----:B------:R-:W-:Y:S01]  /*127a0*/  @!P4 IADD3 R0, R0, 0x1, RZ ;  /* 0x000000010000c810 */ /* 0x000fe20007ffe0ff */
[----:B------:R-:W-:Y:S01]  /*127b0*/  @!P4 VIADD R19, R25, 0x1 ;  /* 0x000000011913c836 */ /* 0x000fe20000000000 */
[----:B------:R-:W-:Y:S02]  /*127c0*/  @!P4 MOV R2, RZ ;  /* 0x000000ff0002c202 */ /* 0x000fe40000000f00 */
[----:B------:R-:W-:-:S13]  /*127d0*/  ISETP.NE.AND P5, PT, R0, RZ, !P4 ;  /* 0x000000ff0000720c */ /* 0x000fda00067a5270 */
[----:B------:R-:W-:-:S05]  /*127e0*/  @P5 IADD3 R19, R25, RZ, RZ ;  /* 0x000000ff19135210 */ /* 0x000fca0007ffe0ff */
[----:B------:R-:W-:-:S07]  /*127f0*/  @!P4 IMAD.MOV.U32 R25, RZ, RZ, R19 ;  /* 0x000000ffff19c224 */ /* 0x000fce00078e0013 */
.L_x_2158:
[----:B------:R-:W-:Y:S05]  /*12800*/  BSYNC B3 ;  /* 0x0000000000037941 */ /* 0x000fea0003800000 */
.L_x_2157:
        /* <DEDUP_REMOVED lines=44> */
.L_x_2156:
[----:B------:R-:W-:Y:S05]  /*12ad0*/  BSYNC B2 ;  /* 0x0000000000027941 */ /* 0x000fea0003800000 */
.L_x_2155:
        /* <DEDUP_REMOVED lines=22> */
.L_x_2160:
[----:B------:R-:W-:-:S07]  /*12c40*/  MOV R70, R24 ;  /* 0x0000001800467202 */ /* 0x000fce0000000f00 */
.L_x_2161:
[----:B------:R-:W-:Y:S05]  /*12c50*/  BSYNC B2 ;  /* 0x0000000000027941 */ /* 0x000fea0003800000 */
.L_x_2159:
        /* <DEDUP_REMOVED lines=10> */
[----:B------:R-:W-:Y:S01]  /*12d00*/  @!P5 VIADD R0, R0, 0x1 ;  /* 0x000000010000d836 */ /* 0x000fe20000000000 */
[----:B------:R-:W-:Y:S01]  /*12d10*/  @!P5 IADD3 R19, R25, 0x1, RZ ;  /* 0x000000011913d810 */ /* 0x000fe20007ffe0ff */
[----:B------:R-:W-:-:S03]  /*12d20*/  @!P5 IMAD.MOV.U32 R2, RZ, RZ, RZ ;  /* 0x000000ffff02d224 */ /* 0x000fc600078e00ff */
[----:B------:R-:W-:-:S13]  /*12d30*/  ISETP.NE.AND P6, PT, R0, RZ, !P5 ;  /* 0x000000ff0000720c */ /* 0x000fda0006fc5270 */
[----:B------:R-:W-:-:S05]  /*12d40*/  @P6 IMAD.MOV R19, RZ, RZ, R25 ;  /* 0x000000ffff136224 */ /* 0x000fca00078e0219 */
[----:B------:R-:W-:-:S07]  /*12d50*/  @!P5 MOV R25, R19 ;  /* 0x000000130019d202 */ /* 0x000fce0000000f00 */
.L_x_2165:
[----:B------:R-:W-:Y:S05]  /*12d60*/  BSYNC B3 ;  /* 0x0000000000037941 */ /* 0x000fea0003800000 */
.L_x_2164:
        /* <DEDUP_REMOVED lines=42> */
[----:B------:R-:W-:Y:S01]  /*13010*/  HFMA2.MMA R68, -RZ, RZ, 0, 0 ;  /* 0x00000000ff447435 */ /* 0x000fe200000001ff */
[----:B------:R-:W-:-:S10]  /*13020*/  LOP3.LUT R19, R69, UR33, R130, 0x96, !PT ;  /* 0x0000002145137c12 */ /* 0x000fd4000f8e9682 */
.L_x_2163:
[----:B------:R-:W-:Y:S05]  /*13030*/  BSYNC B2 ;  /* 0x0000000000027941 */ /* 0x000fea0003800000 */
.L_x_2162:
        /* <DEDUP_REMOVED lines=22> */
.L_x_2167:
[----:B------:R-:W-:-:S07]  /*131a0*/  IMAD.MOV.U32 R131, RZ, RZ, R24 ;  /* 0x000000ffff837224 */ /* 0x000fce00078e0018 */
.L_x_2168:
[----:B------:R-:W-:Y:S05]  /*131b0*/  BSYNC B2 ;  /* 0x0000000000027941 */ /* 0x000fea0003800000 */
.L_x_2166:
        /* <DEDUP_REMOVED lines=12> */
[----:B------:R-:W-:Y:S01]  /*13280*/  @!P6 IADD3 R0, R0, 0x1, RZ ;  /* 0x000000010000e810 */ /* 0x000fe20007ffe0ff */
[----:B------:R-:W-:Y:S01]  /*13290*/  @!P6 VIADD R19, R25, 0x1 ;  /* 0x000000011913e836 */ /* 0x000fe20000000000 */
[----:B------:R-:W-:Y:S02]  /*132a0*/  @!P6 MOV R2, RZ ;  /* 0x000000ff0002e202 */ /* 0x000fe40000000f00 */
[----:B------:R-:W-:-:S13]  /*132b0*/  ISETP.NE.AND P0, PT, R0, RZ, !P6 ;  /* 0x000000ff0000720c */ /* 0x000fda0007705270 */
[----:B------:R-:W-:Y:S02]  /*132c0*/  @P0 IADD3 R19, R25, RZ, RZ ;  /* 0x000000ff19130210 */ /* 0x000fe40007ffe0ff */
[----:B------:R-:W-:-:S03]  /*132d0*/  LOP3.LUT P0, RZ, R5, 0x4000, RZ, 0xc0, !PT ;  /* 0x0000400005ff7812 */ /* 0x000fc6000780c0ff */
[----:B------:R-:W-:-:S10]  /*132e0*/  @!P6 IMAD.MOV.U32 R25, RZ, RZ, R19 ;  /* 0x000000ffff19e224 */ /* 0x000fd400078e0013 */
.L_x_2172:
[----:B------:R-:W-:Y:S05]  /*132f0*/  BSYNC B3 ;  /* 0x0000000000037941 */ /* 0x000fea0003800000 */
.L_x_2171:
        /* <DEDUP_REMOVED lines=44> */
.L_x_2170:
[----:B------:R-:W-:Y:S05]  /*135c0*/  BSYNC B2 ;  /* 0x0000000000027941 */ /* 0x000fea0003800000 */
.L_x_2169:
[----:B------:R-:W-:Y:S02]  /*135d0*/  SHF.L.U32 R130, R130, 0x10, RZ ;  /* 0x0000001082827819 */ /* 0x000fe400000006ff */
[----:B------:R-:W-:Y:S02]  /*135e0*/  I2FP.F32.U32 R68, R131 ;  /* 0x0000008300447245 */ /* 0x000fe40000201000 */
[----:B------:R-:W-:Y:S01]  /*135f0*/  @P0 PRMT R69, R67, 0x7632, R69 ;  /* 0x0000763243450816 */ /* 0x000fe20000000045 */
[----:B------:R-:W-:Y:S01]  /*13600*/  FMUL.FTZ R130, R130, R127 ;  /* 0x0000007f82827220 */ /* 0x000fe20000410000 */
[----:B------:R-:W-:Y:S01]  /*13610*/  F2FP.BF16.F32.PACK_AB R70, R107, R88 ;  /* 0x000000586b46723e */ /* 0x000fe200000010ff */
[----:B------:R-:W-:Y:S02]  /*13620*/  FFMA.FTZ R68, R68, R136, 1.1641532182693481445e-10 ;  /* 0x2f00000044447423 */ /* 0x000fe40000010088 */
[----:B------:R-:W-:Y:S01]  /*13630*/  FMUL.FTZ R130, R130, R137 ;  /* 0x0000008982827220 */ /* 0x000fe20000410000 */
[----:B------:R-:W-:-:S02]  /*13640*/  @P0 IMAD.U32 R69, R69, 0x10000, RZ ;  /* 0x0001000045450824 */ /* 0x000fc400078e00ff */
[----:B------:R-:W-:Y:S02]  /*13650*/  FSETP.GTU.FTZ.AND P6, PT, R68, R123, PT ;  /* 0x0000007b4400720b */ /* 0x000fe40003fdc000 */
        /* <DEDUP_REMOVED lines=30> */
.L_x_2116:
[----:B------:R-:W-:Y:S05]  /*13840*/  BSYNC B1 ;  /* 0x0000000000017941 */ /* 0x000fea0003800000 */
.L_x_2115:
[----:B------:R-:W-:Y:S01]  /*13850*/  LOP3.LUT P0, RZ, R5, 0x100, RZ, 0xc0, !PT ;  /* 0x0000010005ff7812 */ /* 0x000fe2000780c0ff */
[----:B------:R-:W-:-:S12]  /*13860*/  BSSY B1, `(.L_x_2173) ;  /* 0x00002e1000017945 */ /* 0x000fd80003800000 */
[----:B------:R-:W-:Y:S05]  /*13870*/  @!P0 BRA `(.L_x_2174) ;  /* 0x0000002c007c8947 */ /* 0x000fea0003800000 */
[----:B------:R-:W-:Y:S01]  /*13880*/  ISETP.NE.U32.AND P0, PT, RZ, UR10, PT ;  /* 0x0000000aff007c0c */ /* 0x000fe2000bf05070 */
[----:B01234-:R-:W0:Y:S03]  /*13890*/  LDC.64 R70, c[0x0][0x220] ;  /* 0x00008800ff467b82 */ /* 0x01fe260000000a00 */
[----:B------:R-:W-:-:S13]  /*138a0*/  ISETP.NE.AND.EX P0, PT, RZ, UR11, PT, P0 ;  /* 0x0000000bff007c0c */ /* 0x000fda000bf05300 */
[----:B------:R-:W-:-:S04]  /*138b0*/  @P0 LEA R68, P1, R128, UR10, 0x4 ;  /* 0x0000000a80440c11 */ /* 0x000fc8000f8220ff */
[----:B------:R-:W-:-:S05]  /*138c0*/  @P0 LEA.HI.X R69, R128, UR11, RZ, 0x4, P1 ;  /* 0x0000000b80450c11 */ /* 0x000fca00088f24ff */
[----:B------:R0:W5:Y:S02]  /*138d0*/  @P0 LDG.E.128 R64, desc[UR4][R68.64] ;  /* 0x0000000444400981 */ /* 0x000164000c1e1d00 */
[----:B0-----:R-:W-:-:S06]  /*138e0*/  IMAD.WIDE.U32 R68, R128, 0x10, R70 ;  /* 0x0000001080447825 */ /* 0x001fcc00078e0046 */
[----:B------:R-:W5:Y:S01]  /*138f0*/  LDG.E.128 R68, desc[UR4][R68.64] ;  /* 0x0000000444447981 */ /* 0x000f62000c1e1d00 */
[C---:B------:R-:W-:Y:S01]  /*13900*/  ISETP.NE.AND P1, PT, R21.reuse, 0x1, PT ;  /* 0x000000011500780c */ /* 0x040fe20003f25270 */
[----:B------:R-:W-:Y:S01]  /*13910*/  BSSY B2, `(.L_x_2175) ;  /* 0x000000c000027945 */ /* 0x000fe20003800000 */
[----:B------:R-:W-:-:S11]  /*13920*/  VIADD R62, R21, 0x1 ;  /* 0x00000001153e7836 */ /* 0x000fd60000000000 */
[----:B------:R-:W-:Y:S05]  /*13930*/  @!P1 BRA `(.L_x_2176) ;  /* 0x0000000000209947 */ /* 0x000fea0003800000 */
        /* <DEDUP_REMOVED lines=8> */
.L_x_2176:
[----:B------:R-:W-:-:S07]  /*139c0*/  IMAD.MOV.U32 R57, RZ, RZ, R24 ;  /* 0x000000ffff397224 */ /* 0x000fce00078e0018 */
.L_x_2177:
[----:B------:R-:W-:Y:S05]  /*139d0*/  BSYNC B2 ;  /* 0x0000000000027941 */ /* 0x000fea0003800000 */
.L_x_2175:
        /* <DEDUP_REMOVED lines=16> */
.L_x_2181:
[----:B------:R-:W-:Y:S05]  /*13ae0*/  BSYNC B3 ;  /* 0x0000000000037941 */ /* 0x000fea0003800000 */
.L_x_2180:
        /* <DEDUP_REMOVED lines=41> */
[----:B------:R-:W-:-:S05]  /*13d80*/  IMAD.WIDE.U32 R130, R19, -0x326172a9, RZ ;  /* 0xcd9e8d5713827825 */ /* 0x000fca00078e00ff */
[----:B------:R-:W-:Y:S02]  /*13d90*/  LOP3.LUT R19, R131, UR33, R136, 0x96, !PT ;  /* 0x0000002183137c12 */ /* 0x000fe4000f8e9688 */
[----:B------:R-:W-:-:S07]  /*13da0*/  MOV R24, R130 ;  /* 0x0000008200187202 */ /* 0x000fce0000000f00 */
.L_x_2179:
[----:B------:R-:W-:Y:S05]  /*13db0*/  BSYNC B2 ;  /* 0x0000000000027941 */ /* 0x000fea0003800000 */
.L_x_2178:
[----:B------:R-:W0:Y:S01]  /*13dc0*/  LDC R124, c[0x0][0x294] ;  /* 0x0000a500ff7c7b82 */ /* 0x000e220000000800 */
[----:B------:R-:W-:Y:S01]  /*13dd0*/  HFMA2.MMA R136, -RZ, RZ, 0.1171875, 0 ;  /* 0x2f800000ff887435 */ /* 0x000fe200000001ff */
[----:B------:R-:W-:Y:S01]  /*13de0*/  I2FP.F32.U32 R21, R57 ;  /* 0x0000003900157245 */ /* 0x000fe20000201000 */
[----:B------:R-:W-:Y:S01]  /*13df0*/  BSSY B2, `(.L_x_2182) ;  /* 0x0000019000027945 */ /* 0x000fe20003800000 */
[----:B------:R-:W-:-:S04]  /*13e00*/  LOP3.LUT R5, R5, 0xfffffffb, RZ, 0xc0, !PT ;  /* 0xfffffffb05057812 */ /* 0x000fc800078ec0ff */
[----:B------:R-:W1:Y:S03]  /*13e10*/  LDC R137, c[0x0][0x298] ;  /* 0x0000a600ff897b82 */ /* 0x000e660000000800 */
[----:B------:R-:W-:-:S05]  /*13e20*/  FFMA.FTZ R21, R21, R136, 1.1641532182693481445e-10 ;  /* 0x2f00000015157423 */ /* 0x000fca0000010088 */
        /* <DEDUP_REMOVED lines=20> */
.L_x_2183:
[----:B------:R-:W-:-:S07]  /*13f70*/  IMAD.MOV.U32 R61, RZ, RZ, R24 ;  /* 0x000000ffff3d7224 */ /* 0x000fce00078e0018 */
.L_x_2184:
[----:B------:R-:W-:Y:S05]  /*13f80*/  BSYNC B2 ;  /* 0x0000000000027941 */ /* 0x000fea0003800000 */
.L_x_2182:
        /* <DEDUP_REMOVED lines=16> */
.L_x_2188:
[----:B------:R-:W-:Y:S05]  /*14090*/  BSYNC B3 ;  /* 0x0000000000037941 */ /* 0x000fea0003800000 */
.L_x_2187:
        /* <DEDUP_REMOVED lines=44> */
.L_x_2186:
[----:B------:R-:W-:Y:S05]  /*14360*/  BSYNC B2 ;  /* 0x0000000000027941 */ /* 0x000fea0003800000 */
.L_x_2185:
[----:B------:R-:W-:Y:S01]  /*14370*/  I2FP.F32.U32 R61, R61 ;  /* 0x0000003d003d7245 */ /* 0x000fe20000201000 */
[----:B------:R-:W-:Y:S01]  /*14380*/  BSSY B2, `(.L_x_2189) ;  /* 0x0000018000027945 */ /* 0x000fe20003800000 */
[----:B------:R-:W-:Y:S02]  /*14390*/  SHF.L.U32 R68, R68, 0x10, RZ ;  /* 0x0000001044447819 */ /* 0x000fe400000006ff */
[----:B------:R-:W-:Y:S01]  /*143a0*/  LOP3.LUT R5, R5, 0xfffffffd, RZ, 0xc0, !PT ;  /* 0xfffffffd05057812 */ /* 0x000fe200078ec0ff */
[----:B------:R-:W-:Y:S01]  /*143b0*/  FFMA.FTZ R61, R61, R136, 1.1641532182693481445e-10 ;  /* 0x2f0000003d3d7423 */ /* 0x000fe20000010088 */
[----:B------:R-:W-:-:S04]  /*143c0*/  @P0 PRMT R62, R64, 0x7632, R62 ;  /* 0x00007632403e0816 */ /* 0x000fc8000000003e */
[----:B------:R-:W-:Y:S01]  /*143d0*/  FSETP.GTU.FTZ.AND P1, PT, R61, R124, PT ;  /* 0x0000007c3d00720b */ /* 0x000fe20003f3c000 */
[----:B------:R-:W-:Y:S01]  /*143e0*/  FMUL.FTZ R61, R68, R127 ;  /* 0x0000007f443d7220 */ /* 0x000fe20000410000 */
[----:B------:R-:W-:Y:S01]  /*143f0*/  @P0 IMAD.U32 R62, R62, 0x10000, RZ ;  /* 0x000100003e3e0824 */ /* 0x000fe200078e00ff */
[----:B------:R-:W-:Y:S02]  /*14400*/  IADD3 R68, R21, 0x1, RZ ;  /* 0x0000000115447810 */ /* 0x000fe40007ffe0ff */
        /* <DEDUP_REMOVED lines=14> */
.L_x_2190:
[----:B------:R-:W-:-:S07]  /*144f0*/  MOV R62, R24 ;  /* 0x00000018003e7202 */ /* 0x000fce0000000f00 */
.L_x_2191:
[----:B------:R-:W-:Y:S05]  /*14500*/  BSYNC B2 ;  /* 0x0000000000027941 */ /* 0x000fea0003800000 */
.L_x_2189:
        /* <DEDUP_REMOVED lines=16> */
.L_x_2195:
[----:B------:R-:W-:Y:S05]  /*14610*/  BSYNC B3 ;  /* 0x0000000000037941 */ /* 0x000fea0003800000 */
.L_x_2194:
        /* <DEDUP_REMOVED lines=44> */
.L_x_2193:
[----:B------:R-:W-:Y:S05]  /*148e0*/  BSYNC B2 ;  /* 0x0000000000027941 */ /* 0x000fea0003800000 */
.L_x_2192:
        /* <DEDUP_REMOVED lines=22> */
.L_x_2197:
[----:B------:R-:W-:-:S07]  /*14a50*/  IMAD.MOV.U32 R90, RZ, RZ, R24 ;  /* 0x000000ffff5a7224 */ /* 0x000fce00078e0018 */
.L_x_2198:
[----:B------:R-:W-:Y:S05]  /*14a60*/  BSYNC B2 ;  /* 0x0000000000027941 */ /* 0x000fea0003800000 */
.L_x_2196:
        /* <DEDUP_REMOVED lines=16> */
.L_x_2202:
[----:B------:R-:W-:Y:S05]  /*14b70*/  BSYNC B3 ;  /* 0x0000000000037941 */ /* 0x000fea0003800000 */
.L_x_2201:
        /* <DEDUP_REMOVED lines=44> */
.L_x_2200:
[----:B------:R-:W-:Y:S05]  /*14e40*/  BSYNC B2 ;  /* 0x0000000000027941 */ /* 0x000fea0003800000 */
.L_x_2199:
        /* <DEDUP_REMOVED lines=22> */
.L_x_2204:
[----:B------:R-:W-:-:S07]  /*14fb0*/  MOV R90, R24 ;  /* 0x00000018005a7202 */ /* 0x000fce0000000f00 */
.L_x_2205:
[----:B------:R-:W-:Y:S05]  /*14fc0*/  BSYNC B2 ;  /* 0x0000000000027941 */ /* 0x000fea0003800000 */
.L_x_2203:
        /* <DEDUP_REMOVED lines=16> */
.L_x_2209:
[----:B------:R-:W-:Y:S05]  /*150d0*/  BSYNC B3 ;  /* 0x0000000000037941 */ /* 0x000fea0003800000 */
.L_x_2208:
        /* <DEDUP_REMOVED lines=44> */
.L_x_2207:
[----:B------:R-:W-:Y:S05]  /*153a0*/  BSYNC B2 ;  /* 0x0000000000027941 */ /* 0x000fea0003800000 */
.L_x_2206:
        /* <DEDUP_REMOVED lines=22> */
.L_x_2211:
[----:B------:R-:W-:-:S07]  /*15510*/  IMAD.MOV.U32 R109, RZ, RZ, R24 ;  /* 0x000000ffff6d7224 */ /* 0x000fce00078e0018 */
.L_x_2212:
[----:B------:R-:W-:Y:S05]  /*15520*/  BSYNC B2 ;  /* 0x0000000000027941 */ /* 0x000fea0003800000 */
.L_x_2210:
        /* <DEDUP_REMOVED lines=16> */
.L_x_2216:
[----:B------:R-:W-:Y:S05]  /*15630*/  BSYNC B3 ;  /* 0x0000000000037941 */ /* 0x000fea0003800000 */
.L_x_2215:
        /* <DEDUP_REMOVED lines=44> */
.L_x_2214:
[----:B------:R-:W-:Y:S05]  /*15900*/  BSYNC B2 ;  /* 0x0000000000027941 */ /* 0x000fea0003800000 */
.L_x_2213:
        /* <DEDUP_REMOVED lines=22> */
.L_x_2218:
[----:B------:R-:W-:-:S07]  /*15a70*/  MOV R70, R24 ;  /* 0x0000001800467202 */ /* 0x000fce0000000f00 */
.L_x_2219:
[----:B------:R-:W-:Y:S05]  /*15a80*/  BSYNC B2 ;  /* 0x0000000000027941 */ /* 0x000fea0003800000 */
.L_x_2217:
        /* <DEDUP_REMOVED lines=16> */
.L_x_2223:
[----:B------:R-:W-:Y:S05]  /*15b90*/  BSYNC B3 ;  /* 0x0000000000037941 */ /* 0x000fea0003800000 */
.L_x_2222:
        /* <DEDUP_REMOVED lines=44> */
.L_x_2221:
[----:B------:R-:W-:Y:S05]  /*15e60*/  BSYNC B2 ;  /* 0x0000000000027941 */ /* 0x000fea0003800000 */
.L_x_2220:
        /* <DEDUP_REMOVED lines=22> */
.L_x_2225:
[----:B------:R-:W-:-:S07]  /*15fd0*/  IMAD.MOV.U32 R131, RZ, RZ, R24 ;  /* 0x000000ffff837224 */ /* 0x000fce00078e0018 */
.L_x_2226:
[----:B------:R-:W-:Y:S05]  /*15fe0*/  BSYNC B2 ;  /* 0x0000000000027941 */ /* 0x000fea0003800000 */
.L_x_2224:
        /* <DEDUP_REMOVED lines=19> */
.L_x_2230:
[----:B------:R-:W-:Y:S05]  /*16120*/  BSYNC B3 ;  /* 0x0000000000037941 */ /* 0x000fea0003800000 */
.L_x_2229:
        /* <DEDUP_REMOVED lines=44> */
.L_x_2228:
[----:B------:R-:W-:Y:S05]  /*163f0*/  BSYNC B2 ;  /* 0x0000000000027941 */ /* 0x000fea0003800000 */
.L_x_2227:
        /* <DEDUP_REMOVED lines=39> */
.L_x_2174:
[----:B------:R-:W-:Y:S05]  /*16670*/  BSYNC B1 ;  /* 0x0000000000017941 */ /* 0x000fea0003800000 */
.L_x_2173:
        /* <DEDUP_REMOVED lines=23> */
.L_x_2234:
[----:B------:R-:W-:-:S07]  /*167f0*/  IMAD.MOV.U32 R58, RZ, RZ, R24 ;  /* 0x000000ffff3a7224 */ /* 0x000fce00078e0018 */
.L_x_2235:
[----:B------:R-:W-:Y:S05]  /*16800*/  BSYNC B2 ;  /* 0x0000000000027941 */ /* 0x000fea0003800000 */
.L_x_2233:
        /* <DEDUP_REMOVED lines=16> */
.L_x_2239:
[----:B------:R-:W-:Y:S05]  /*16910*/  BSYNC B3 ;  /* 0x0000000000037941 */ /* 0x000fea0003800000 */
.L_x_2238:
        /* <DEDUP_REMOVED lines=44> */
.L_x_2237:
[----:B------:R-:W-:Y:S05]  /*16be0*/  BSYNC B2 ;  /* 0x0000000000027941 */ /* 0x000fea0003800000 */
.L_x_2236:
        /* <DEDUP_REMOVED lines=27> */
.L_x_2241:
[----:B------:R-:W-:-:S07]  /*16da0*/  IMAD.MOV.U32 R63, RZ, RZ, R24 ;  /* 0x000000ffff3f7224 */ /* 0x000fce00078e0018 */
.L_x_2242:
[----:B------:R-:W-:Y:S05]  /*16db0*/  BSYNC B2 ;  /* 0x0000000000027941 */ /* 0x000fea0003800000 */
.L_x_2240:
        /* <DEDUP_REMOVED lines=16> */
.L_x_2246:
[----:B------:R-:W-:Y:S05]  /*16ec0*/  BSYNC B3 ;  /* 0x0000000000037941 */ /* 0x000fea0003800000 */
.L_x_2245:
        /* <DEDUP_REMOVED lines=44> */
.L_x_2244:
[----:B------:R-:W-:Y:S05]  /*17190*/  BSYNC B2 ;  /* 0x0000000000027941 */ /* 0x000fea0003800000 */
.L_x_2243:
[----:B------:R-:W-:Y:S01]  /*171a0*/  I2FP.F32.U32 R63, R63 ;  /* 0x0000003f003f7245 */ /* 0x000fe20000201000 */
[----:B------:R-:W-:Y:S01]  /*171b0*/  BSSY B2, `(.L_x_2247) ;  /* 0x0000018000027945 */ /* 0x000fe20003800000 */
[----:B------:R-:W-:Y:S02]  /*171c0*/  SHF.L.U32 R68, R68, 0x10, RZ ;  /* 0x0000001044447819 */ /* 0x000fe400000006ff */
[----:B------:R-:W-:Y:S01]  /*171d0*/  LOP3.LUT R5, R5, 0xfffffffd, RZ, 0xc0, !PT ;  /* 0xfffffffd05057812 */ /* 0x000fe200078ec0ff */
[----:B------:R-:W-:Y:S01]  /*171e0*/  FFMA.FTZ R63, R63, R136, 1.1641532182693481445e-10 ;  /* 0x2f0000003f3f7423 */ /* 0x000fe20000010088 */
[----:B------:R-:W-:-:S04]  /*171f0*/  IADD3 R111, R21, 0x1, RZ ;  /* 0x00000001156f7810 */ /* 0x000fc80007ffe0ff */
[----:B------:R-:W-:Y:S01]  /*17200*/  FSETP.GTU.FTZ.AND P1, PT, R63, R125, PT ;  /* 0x0000007d3f00720b */ /* 0x000fe20003f3c000 */
[----:B------:R-:W-:Y:S01]  /*17210*/  FMUL.FTZ R63, R68, R127 ;  /* 0x0000007f443f7220 */ /* 0x000fe20000410000 */
[----:B------:R-:W-:-:S03]  /*17220*/  @P0 PRMT R68, R64, 0x7632, R68 ;  /* 0x0000763240440816 */ /* 0x000fc60000000044 */
[----:B------:R-:W-:Y:S02]  /*17230*/  FMUL.FTZ R63, R63, R137 ;  /* 0x000000893f3f7220 */ /* 0x000fe40000410000 */
[----:B------:R-:W-:-:S03]  /*17240*/  @P0 IMAD.U32 R68, R68, 0x10000, RZ ;  /* 0x0001000044440824 */ /* 0x000fc600078e00ff */
        /* <DEDUP_REMOVED lines=13> */
.L_x_2248:
[----:B------:R-:W-:-:S07]  /*17320*/  MOV R68, R24 ;  /* 0x0000001800447202 */ /* 0x000fce0000000f00 */
.L_x_2249:
[----:B------:R-:W-:Y:S05]  /*17330*/  BSYNC B2 ;  /* 0x0000000000027941 */ /* 0x000fea0003800000 */
.L_x_2247:
        /* <DEDUP_REMOVED lines=16> */
.L_x_2253:
[----:B------:R-:W-:Y:S05]  /*17440*/  BSYNC B3 ;  /* 0x0000000000037941 */ /* 0x000fea0003800000 */
.L_x_2252:
        /* <DEDUP_REMOVED lines=44> */
.L_x_2251:
[----:B------:R-:W-:Y:S05]  /*17710*/  BSYNC B2 ;  /* 0x0000000000027941 */ /* 0x000fea0003800000 */
.L_x_2250:
        /* <DEDUP_REMOVED lines=22> */
.L_x_2255:
[----:B------:R-:W-:-:S07]  /*17880*/  IMAD.MOV.U32 R92, RZ, RZ, R24 ;  /* 0x000000ffff5c7224 */ /* 0x000fce00078e0018 */
.L_x_2256:
[----:B------:R-:W-:Y:S05]  /*17890*/  BSYNC B2 ;  /* 0x0000000000027941 */ /* 0x000fea0003800000 */
.L_x_2254:
        /* <DEDUP_REMOVED lines=16> */
.L_x_2260:
[----:B------:R-:W-:Y:S05]  /*179a0*/  BSYNC B3 ;  /* 0x0000000000037941 */ /* 0x000fea0003800000 */
.L_x_2259:
        /* <DEDUP_REMOVED lines=44> */
.L_x_2258:
[----:B------:R-:W-:Y:S05]  /*17c70*/  BSYNC B2 ;  /* 0x0000000000027941 */ /* 0x000fea0003800000 */
.L_x_2257:
        /* <DEDUP_REMOVED lines=22> */
.L_x_2262:
[----:B------:R-:W-:-:S07]  /*17de0*/  MOV R92, R24 ;  /* 0x00000018005c7202 */ /* 0x000fce0000000f00 */
.L_x_2263:
[----:B------:R-:W-:Y:S05]  /*17df0*/  BSYNC B2 ;  /* 0x0000000000027941 */ /* 0x000fea0003800000 */
.L_x_2261:
        /* <DEDUP_REMOVED lines=16> */
.L_x_2267:
[----:B------:R-:W-:Y:S05]  /*17f00*/  BSYNC B3 ;  /* 0x0000000000037941 */ /* 0x000fea0003800000 */
.L_x_2266:
        /* <DEDUP_REMOVED lines=44> */
.L_x_2265:
[----:B------:R-:W-:Y:S05]  /*181d0*/  BSYNC B2 ;  /* 0x0000000000027941 */ /* 0x000fea0003800000 */
.L_x_2264:
        /* <DEDUP_REMOVED lines=22> */
.L_x_2269:
[----:B------:R-:W-:-:S07]  /*18340*/  IMAD.MOV.U32 R111, RZ, RZ, R24 ;  /* 0x000000ffff6f7224 */ /* 0x000fce00078e0018 */
.L_x_2270:
[----:B------:R-:W-:Y:S05]  /*18350*/  BSYNC B2 ;  /* 0x0000000000027941 */ /* 0x000fea0003800000 */
.L_x_2268:
        /* <DEDUP_REMOVED lines=16> */
.L_x_2274:
[----:B------:R-:W-:Y:S05]  /*18460*/  BSYNC B3 ;  /* 0x0000000000037941 */ /* 0x000fea0003800000 */
.L_x_2273:
        /* <DEDUP_REMOVED lines=44> */
.L_x_2272:
[----:B------:R-:W-:Y:S05]  /*18730*/  BSYNC B2 ;  /* 0x0000000000027941 */ /* 0x000fea0003800000 */
.L_x_2271:
        /* <DEDUP_REMOVED lines=22> */
.L_x_2276:
[----:B------:R-:W-:-:S07]  /*188a0*/  MOV R70, R24 ;  /* 0x0000001800467202 */ /* 0x000fce0000000f00 */
.L_x_2277:
[----:B------:R-:W-:Y:S05]  /*188b0*/  BSYNC B2 ;  /* 0x0000000000027941 */ /* 0x000fea0003800000 */
.L_x_2275:
        /* <DEDUP_REMOVED lines=16> */
.L_x_2281:
[----:B------:R-:W-:Y:S05]  /*189c0*/  BSYNC B3 ;  /* 0x0000000000037941 */ /* 0x000fea0003800000 */
.L_x_2280:
        /* <DEDUP_REMOVED lines=44> */
.L_x_2279:
[----:B------:R-:W-:Y:S05]  /*18c90*/  BSYNC B2 ;  /* 0x0000000000027941 */ /* 0x000fea0003800000 */
.L_x_2278:
        /* <DEDUP_REMOVED lines=22> */
.L_x_2283:
[----:B------:R-:W-:-:S07]  /*18e00*/  IMAD.MOV.U32 R131, RZ, RZ, R24 ;  /* 0x000000ffff837224 */ /* 0x000fce00078e0018 */
.L_x_2284:
[----:B------:R-:W-:Y:S05]  /*18e10*/  BSYNC B2 ;  /* 0x0000000000027941 */ /* 0x000fea0003800000 */
.L_x_2282:
        /* <DEDUP_REMOVED lines=19> */
.L_x_2288:
[----:B------:R-:W-:Y:S05]  /*18f50*/  BSYNC B3 ;  /* 0x0000000000037941 */ /* 0x000fea0003800000 */
.L_x_2287:
        /* <DEDUP_REMOVED lines=44> */
.L_x_2286:
[----:B------:R-:W-:Y:S05]  /*19220*/  BSYNC B2 ;  /* 0x0000000000027941 */ /* 0x000fea0003800000 */
.L_x_2285:
        /* <DEDUP_REMOVED lines=39> */
.L_x_2232:
[----:B------:R-:W-:Y:S05]  /*194a0*/  BSYNC B1 ;  /* 0x0000000000017941 */ /* 0x000fea0003800000 */
.L_x_2231:
        /* <DEDUP_REMOVED lines=23> */
.L_x_2292:
[----:B------:R-:W-:-:S07]  /*19620*/  IMAD.MOV.U32 R59, RZ, RZ, R24 ;  /* 0x000000ffff3b7224 */ /* 0x000fce00078e0018 */
.L_x_2293:
[----:B------:R-:W-:Y:S05]  /*19630*/  BSYNC B2 ;  /* 0x0000000000027941 */ /* 0x000fea0003800000 */
.L_x_2291:
        /* <DEDUP_REMOVED lines=16> */
.L_x_2297:
[----:B------:R-:W-:Y:S05]  /*19740*/  BSYNC B3 ;  /* 0x0000000000037941 */ /* 0x000fea0003800000 */
.L_x_2296:
        /* <DEDUP_REMOVED lines=44> */
.L_x_2295:
[----:B------:R-:W-:Y:S05]  /*19a10*/  BSYNC B2 ;  /* 0x0000000000027941 */ /* 0x000fea0003800000 */
.L_x_2294:
        /* <DEDUP_REMOVED lines=27> */
.L_x_2299:
[----:B------:R-:W-:-:S07]  /*19bd0*/  IMAD.MOV.U32 R73, RZ, RZ, R24 ;  /* 0x000000ffff497224 */ /* 0x000fce00078e0018 */
.L_x_2300:
[----:B------:R-:W-:Y:S05]  /*19be0*/  BSYNC B2 ;  /* 0x0000000000027941 */ /* 0x000fea0003800000 */
.L_x_2298:
        /* <DEDUP_REMOVED lines=16> */
.L_x_2304:
[----:B------:R-:W-:Y:S05]  /*19cf0*/  BSYNC B3 ;  /* 0x0000000000037941 */ /* 0x000fea0003800000 */
.L_x_2303:
        /* <DEDUP_REMOVED lines=44> */
.L_x_2302:
[----:B------:R-:W-:Y:S05]  /*19fc0*/  BSYNC B2 ;  /* 0x0000000000027941 */ /* 0x000fea0003800000 */
.L_x_2301:
[----:B------:R-:W-:Y:S01]  /*19fd0*/  I2FP.F32.U32 R73, R73 ;  /* 0x0000004900497245 */ /* 0x000fe20000201000 */
[----:B------:R-:W-:Y:S01]  /*19fe0*/  BSSY B2, `(.L_x_2305) ;  /* 0x0000018000027945 */ /* 0x000fe20003800000 */
[----:B------:R-:W-:Y:S02]  /*19ff0*/  SHF.L.U32 R68, R68, 0x10, RZ ;  /* 0x0000001044447819 */ /* 0x000fe400000006ff */
[----:B------:R-:W-:Y:S01]  /*1a000*/  LOP3.LUT R5, R5, 0xfffffffd, RZ, 0xc0, !PT ;  /* 0xfffffffd05057812 */ /* 0x000fe200078ec0ff */
[----:B------:R-:W-:Y:S01]  /*1a010*/  FFMA.FTZ R73, R73, R136, 1.1641532182693481445e-10 ;  /* 0x2f00000049497423 */ /* 0x000fe20000010088 */
[----:B------:R-:W-:Y:S01]  /*1a020*/  IADD3 R113, R21, 0x1, RZ ;  /* 0x0000000115717810 */ /* 0x000fe20007ffe0ff */
[----:B------:R-:W-:-:S03]  /*1a030*/  FMUL.FTZ R68, R68, R127 ;  /* 0x0000007f44447220 */ /* 0x000fc60000410000 */
[----:B------:R-:W-:Y:S01]  /*1a040*/  FSETP.GTU.FTZ.AND P1, PT, R73, R126, PT ;  /* 0x0000007e4900720b */ /* 0x000fe20003f3c000 */
[----:B------:R-:W-:Y:S01]  /*1a050*/  FMUL.FTZ R73, R68, R137 ;  /* 0x0000008944497220 */ /* 0x000fe20000410000 */
[----:B------:R-:W-:-:S04]  /*1a060*/  @P0 PRMT R68, R64, 0x7632, R68 ;  /* 0x0000763240440816 */ /* 0x000fc80000000044 */
[----:B------:R-:W-:Y:S01]  /*1a070*/  FSEL R73, R73, RZ, !P1 ;  /* 0x000000ff49497208 */ /* 0x000fe20004800000 */
[----:B------:R-:W-:-:S04]  /*1a080*/  @P0 IMAD.U32 R68, R68, 0x10000, RZ ;  /* 0x0001000044440824 */ /* 0x000fc800078e00ff */
[----:B------:R-:W-:Y:S02]  /*1a090*/  @P0 FADD.FTZ R73, R68, R73 ;  /* 0x0000004944490221 */ /* 0x000fe40000010000 */
[----:B------:R-:W-:Y:S02]  /*1a0a0*/  @P1 LOP3.LUT R5, R5, 0x2, RZ, 0xfc, !PT ;  /* 0x0000000205051812 */ /* 0x000fe400078efcff */
[----:B------:R-:W-:-:S13]  /*1a0b0*/  ISETP.NE.AND P1, PT, R21, 0x1, PT ;  /* 0x000000011500780c */ /* 0x000fda0003f25270 */
        /* <DEDUP_REMOVED lines=9> */
.L_x_2306:
[----:B------:R-:W-:-:S07]  /*1a150*/  MOV R68, R24 ;  /* 0x0000001800447202 */ /* 0x000fce0000000f00 */
.L_x_2307:
[----:B------:R-:W-:Y:S05]  /*1a160*/  BSYNC B2 ;  /* 0x0000000000027941 */ /* 0x000fea0003800000 */
.L_x_2305:
        /* <DEDUP_REMOVED lines=16> */
.L_x_2311:
[----:B------:R-:W-:Y:S05]  /*1a270*/  BSYNC B3 ;  /* 0x0000000000037941 */ /* 0x000fea0003800000 */
.L_x_2310:
        /* <DEDUP_REMOVED lines=44> */
.L_x_2309:
[----:B------:R-:W-:Y:S05]  /*1a540*/  BSYNC B2 ;  /* 0x0000000000027941 */ /* 0x000fea0003800000 */
.L_x_2308:
        /* <DEDUP_REMOVED lines=22> */
.L_x_2313:
[----:B------:R-:W-:-:S07]  /*1a6b0*/  IMAD.MOV.U32 R94, RZ, RZ, R24 ;  /* 0x000000ffff5e7224 */ /* 0x000fce00078e0018 */
.L_x_2314:
[----:B------:R-:W-:Y:S05]  /*1a6c0*/  BSYNC B2 ;  /* 0x0000000000027941 */ /* 0x000fea0003800000 */
.L_x_2312:
        /* <DEDUP_REMOVED lines=16> */
.L_x_2318:
[----:B------:R-:W-:Y:S05]  /*1a7d0*/  BSYNC B3 ;  /* 0x0000000000037941 */ /* 0x000fea0003800000 */
.L_x_2317:
        /* <DEDUP_REMOVED lines=44> */
.L_x_2316:
[----:B------:R-:W-:Y:S05]  /*1aaa0*/  BSYNC B2 ;  /* 0x0000000000027941 */ /* 0x000fea0003800000 */
.L_x_2315:
        /* <DEDUP_REMOVED lines=22> */
.L_x_2320:
[----:B------:R-:W-:-:S07]  /*1ac10*/  MOV R94, R24 ;  /* 0x00000018005e7202 */ /* 0x000fce0000000f00 */
.L_x_2321:
[----:B------:R-:W-:Y:S05]  /*1ac20*/  BSYNC B2 ;  /* 0x0000000000027941 */ /* 0x000fea0003800000 */
.L_x_2319:
        /* <DEDUP_REMOVED lines=16> */
.L_x_2325:
[----:B------:R-:W-:Y:S05]  /*1ad30*/  BSYNC B3 ;  /* 0x0000000000037941 */ /* 0x000fea0003800000 */
.L_x_2324:
        /* <DEDUP_REMOVED lines=44> */
.L_x_2323:
[----:B------:R-:W-:Y:S05]  /*1b000*/  BSYNC B2 ;  /* 0x0000000000027941 */ /* 0x000fea0003800000 */
.L_x_2322:
        /* <DEDUP_REMOVED lines=22> */
.L_x_2327:
[----:B------:R-:W-:-:S07]  /*1b170*/  IMAD.MOV.U32 R113, RZ, RZ, R24 ;  /* 0x000000ffff717224 */ /* 0x000fce00078e0018 */
.L_x_2328:
[----:B------:R-:W-:Y:S05]  /*1b180*/  BSYNC B2 ;  /* 0x0000000000027941 */ /* 0x000fea0003800000 */
.L_x_2326:
        /* <DEDUP_REMOVED lines=16> */
.L_x_2332:
[----:B------:R-:W-:Y:S05]  /*1b290*/  BSYNC B3 ;  /* 0x0000000000037941 */ /* 0x000fea0003800000 */
.L_x_2331:
        /* <DEDUP_REMOVED lines=44> */
.L_x_2330:
[----:B------:R-:W-:Y:S05]  /*1b560*/  BSYNC B2 ;  /* 0x0000000000027941 */ /* 0x000fea0003800000 */
.L_x_2329:
        /* <DEDUP_REMOVED lines=22> */
.L_x_2334:
[----:B------:R-:W-:-:S07]  /*1b6d0*/  MOV R70, R24 ;  /* 0x0000001800467202 */ /* 0x000fce0000000f00 */
.L_x_2335:
[----:B------:R-:W-:Y:S05]  /*1b6e0*/  BSYNC B2 ;  /* 0x0000000000027941 */ /* 0x000fea0003800000 */
.L_x_2333:
        /* <DEDUP_REMOVED lines=16> */
.L_x_2339:
[----:B------:R-:W-:Y:S05]  /*1b7f0*/  BSYNC B3 ;  /* 0x0000000000037941 */ /* 0x000fea0003800000 */
.L_x_2338:
        /* <DEDUP_REMOVED lines=44> */
.L_x_2337:
[----:B------:R-:W-:Y:S05]  /*1bac0*/  BSYNC B2 ;  /* 0x0000000000027941 */ /* 0x000fea0003800000 */
.L_x_2336:
        /* <DEDUP_REMOVED lines=22> */
.L_x_2341:
[----:B------:R-:W-:-:S07]  /*1bc30*/  IMAD.MOV.U32 R131, RZ, RZ, R24 ;  /* 0x000000ffff837224 */ /* 0x000fce00078e0018 */
.L_x_2342:
[----:B------:R-:W-:Y:S05]  /*1bc40*/  BSYNC B2 ;  /* 0x0000000000027941 */ /* 0x000fea0003800000 */
.L_x_2340:
        /* <DEDUP_REMOVED lines=19> */
.L_x_2346:
[----:B------:R-:W-:Y:S05]  /*1bd80*/  BSYNC B3 ;  /* 0x0000000000037941 */ /* 0x000fea0003800000 */
.L_x_2345:
        /* <DEDUP_REMOVED lines=44> */
.L_x_2344:
[----:B------:R-:W-:Y:S05]  /*1c050*/  BSYNC B2 ;  /* 0x0000000000027941 */ /* 0x000fea0003800000 */
.L_x_2343:
        /* <DEDUP_REMOVED lines=39> */
.L_x_2290:
[----:B------:R-:W-:Y:S05]  /*1c2d0*/  BSYNC B1 ;  /* 0x0000000000017941 */ /* 0x000fea0003800000 */
.L_x_2289:
        /* <DEDUP_REMOVED lines=23> */
.L_x_2350:
[----:B------:R-:W-:-:S07]  /*1c450*/  IMAD.MOV.U32 R60, RZ, RZ, R24 ;  /* 0x000000ffff3c7224 */ /* 0x000fce00078e0018 */
.L_x_2351:
[----:B------:R-:W-:Y:S05]  /*1c460*/  BSYNC B2 ;  /* 0x0000000000027941 */ /* 0x000fea0003800000 */
.L_x_2349:
        /* <DEDUP_REMOVED lines=16> */
.L_x_2355:
[----:B------:R-:W-:Y:S05]  /*1c570*/  BSYNC B3 ;  /* 0x0000000000037941 */ /* 0x000fea0003800000 */
.L_x_2354:
        /* <DEDUP_REMOVED lines=44> */
.L_x_2353:
[----:B------:R-:W-:Y:S05]  /*1c840*/  BSYNC B2 ;  /* 0x0000000000027941 */ /* 0x000fea0003800000 */
.L_x_2352:
        /* <DEDUP_REMOVED lines=27> */
.L_x_2357:
[----:B------:R-:W-:-:S07]  /*1ca00*/  IMAD.MOV.U32 R75, RZ, RZ, R24 ;  /* 0x000000ffff4b7224 */ /* 0x000fce00078e0018 */
.L_x_2358:
[----:B------:R-:W-:Y:S05]  /*1ca10*/  BSYNC B2 ;  /* 0x0000000000027941 */ /* 0x000fea0003800000 */
.L_x_2356:
        /* <DEDUP_REMOVED lines=16> */
.L_x_2362:
[----:B------:R-:W-:Y:S05]  /*1cb20*/  BSYNC B3 ;  /* 0x0000000000037941 */ /* 0x000fea0003800000 */
.L_x_2361:
        /* <DEDUP_REMOVED lines=44> */
.L_x_2360:
[----:B------:R-:W-:Y:S05]  /*1cdf0*/  BSYNC B2 ;  /* 0x0000000000027941 */ /* 0x000fea0003800000 */
.L_x_2359:
        /* <DEDUP_REMOVED lines=24> */
.L_x_2364:
[----:B------:R-:W-:-:S07]  /*1cf80*/  MOV R68, R24 ;  /* 0x0000001800447202 */ /* 0x000fce0000000f00 */
.L_x_2365:
[----:B------:R-:W-:Y:S05]  /*1cf90*/  BSYNC B2 ;  /* 0x0000000000027941 */ /* 0x000fea0003800000 */
.L_x_2363:
        /* <DEDUP_REMOVED lines=16> */
.L_x_2369:
[----:B------:R-:W-:Y:S05]  /*1d0a0*/  BSYNC B3 ;  /* 0x0000000000037941 */ /* 0x000fea0003800000 */
.L_x_2368:
        /* <DEDUP_REMOVED lines=44> */
.L_x_2367:
[----:B------:R-:W-:Y:S05]  /*1d370*/  BSYNC B2 ;  /* 0x0000000000027941 */ /* 0x000fea0003800000 */
.L_x_2366:
        /* <DEDUP_REMOVED lines=22> */
.L_x_2371:
[----:B------:R-:W-:-:S07]  /*1d4e0*/  IMAD.MOV.U32 R96, RZ, RZ, R24 ;  /* 0x000000ffff607224 */ /* 0x000fce00078e0018 */
.L_x_2372:
[----:B------:R-:W-:Y:S05]  /*1d4f0*/  BSYNC B2 ;  /* 0x0000000000027941 */ /* 0x000fea0003800000 */
.L_x_2370:
        /* <DEDUP_REMOVED lines=16> */
.L_x_2376:
[----:B------:R-:W-:Y:S05]  /*1d600*/  BSYNC B3 ;  /* 0x0000000000037941 */ /* 0x000fea0003800000 */
.L_x_2375:
        /* <DEDUP_REMOVED lines=44> */
.L_x_2374:
[----:B------:R-:W-:Y:S05]  /*1d8d0*/  BSYNC B2 ;  /* 0x0000000000027941 */ /* 0x000fea0003800000 */
.L_x_2373:
        /* <DEDUP_REMOVED lines=22> */
.L_x_2378:
[----:B------:R-:W-:-:S07]  /*1da40*/  MOV R96, R24 ;  /* 0x0000001800607202 */ /* 0x000fce0000000f00 */
.L_x_2379:
[----:B------:R-:W-:Y:S05]  /*1da50*/  BSYNC B2 ;  /* 0x0000000000027941 */ /* 0x000fea0003800000 */
.L_x_2377:
        /* <DEDUP_REMOVED lines=16> */
.L_x_2383:
[----:B------:R-:W-:Y:S05]  /*1db60*/  BSYNC B3 ;  /* 0x0000000000037941 */ /* 0x000fea0003800000 */
.L_x_2382:
        /* <DEDUP_REMOVED lines=44> */
.L_x_2381:
[----:B------:R-:W-:Y:S05]  /*1de30*/  BSYNC B2 ;  /* 0x0000000000027941 */ /* 0x000fea0003800000 */
.L_x_2380:
        /* <DEDUP_REMOVED lines=22> */
.L_x_2385:
[----:B------:R-:W-:-:S07]  /*1dfa0*/  IMAD.MOV.U32 R115, RZ, RZ, R24 ;  /* 0x000000ffff737224 */ /* 0x000fce00078e0018 */
.L_x_2386:
[----:B------:R-:W-:Y:S05]  /*1dfb0*/  BSYNC B2 ;  /* 0x0000000000027941 */ /* 0x000fea0003800000 */
.L_x_2384:
        /* <DEDUP_REMOVED lines=16> */
.L_x_2390:
[----:B------:R-:W-:Y:S05]  /*1e0c0*/  BSYNC B3 ;  /* 0x0000000000037941 */ /* 0x000fea0003800000 */
.L_x_2389:
        /* <DEDUP_REMOVED lines=44> */
.L_x_2388:
[----:B------:R-:W-:Y:S05]  /*1e390*/  BSYNC B2 ;  /* 0x0000000000027941 */ /* 0x000fea0003800000 */
.L_x_2387:
        /* <DEDUP_REMOVED lines=22> */
.L_x_2392:
[----:B------:R-:W-:-:S07]  /*1e500*/  MOV R70, R24 ;  /* 0x0000001800467202 */ /* 0x000fce0000000f00 */
.L_x_2393:
[----:B------:R-:W-:Y:S05]  /*1e510*/  BSYNC B2 ;  /* 0x0000000000027941 */ /* 0x000fea0003800000 */
.L_x_2391:
        /* <DEDUP_REMOVED lines=16> */
.L_x_2397:
[----:B------:R-:W-:Y:S05]  /*1e620*/  BSYNC B3 ;  /* 0x0000000000037941 */ /* 0x000fea0003800000 */
.L_x_2396:
        /* <DEDUP_REMOVED lines=44> */
.L_x_2395:
[----:B------:R-:W-:Y:S05]  /*1e8f0*/  BSYNC B2 ;  /* 0x0000000000027941 */ /* 0x000fea0003800000 */
.L_x_2394:
        /* <DEDUP_REMOVED lines=22> */
.L_x_2399:
[----:B------:R-:W-:-:S07]  /*1ea60*/  IMAD.MOV.U32 R137, RZ, RZ, R24 ;  /* 0x000000ffff897224 */ /* 0x000fce00078e0018 */
.L_x_2400:
[----:B------:R-:W-:Y:S05]  /*1ea70*/  BSYNC B2 ;  /* 0x0000000000027941 */ /* 0x000fea0003800000 */
.L_x_2398:
        /* <DEDUP_REMOVED lines=19> */
.L_x_2404:
[----:B------:R-:W-:Y:S05]  /*1ebb0*/  BSYNC B3 ;  /* 0x0000000000037941 */ /* 0x000fea0003800000 */
.L_x_2403:
        /* <DEDUP_REMOVED lines=44> */
.L_x_2402:
[----:B------:R-:W-:Y:S05]  /*1ee80*/  BSYNC B2 ;  /* 0x0000000000027941 */ /* 0x000fea0003800000 */
.L_x_2401:
[----:B------:R-:W-:Y:S02]  /*1ee90*/  I2FP.F32.U32 R68, R137 ;  /* 0x0000008900447245 */ /* 0x000fe40000201000 */
[----:B------:R-:W-:Y:S02]  /*1eea0*/  SHF.L.U32 R117, R117, 0x10, RZ ;  /* 0x0000001075757819 */ /* 0x000fe400000006ff */
[----:B------:R-:W-:Y:S01]  /*1eeb0*/  @P0 PRMT R69, R67, 0x7632, R69 ;  /* 0x0000763243450816 */ /* 0x000fe20000000045 */
[----:B------:R-:W-:Y:S01]  /*1eec0*/  FFMA.FTZ R68, R68, R131, 1.1641532182693481445e-10 ;  /* 0x2f00000044447423 */ /* 0x000fe20000010083 */
[----:B------:R-:W-:Y:S01]  /*1eed0*/  F2FP.BF16.F32.PACK_AB R70, R115, R96 ;  /* 0x000000607346723e */ /* 0x000fe200000010ff */
[----:B------:R-:W-:Y:S02]  /*1eee0*/  FMUL.FTZ R117, R117, R127 ;  /* 0x0000007f75757220 */ /* 0x000fe40000410000 */
[----:B------:R-:W-:Y:S01]  /*1eef0*/  @P0 IMAD.U32 R69, R69, 0x10000, RZ ;  /* 0x0001000045450824 */ /* 0x000fe200078e00ff */
[----:B------:R-:W-:Y:S01]  /*1ef00*/  FSETP.GTU.FTZ.AND P6, PT, R68, R130, PT ;  /* 0x000000824400720b */ /* 0x000fe20003fdc000 */
[----:B------:R-:W-:Y:S01]  /*1ef10*/  FMUL.FTZ R117, R117, R136 ;  /* 0x0000008875757220 */ /* 0x000fe20000410000 */
[----:B------:R-:W-:-:S04]  /*1ef20*/  F2FP.BF16.F32.PACK_AB R68, R75, R60 ;  /* 0x0000003c4b44723e */ /* 0x000fc800000010ff */
[----:B------:R-:W-:-:S05]  /*1ef30*/  FSEL R117, R117, RZ, !P6 ;  /* 0x000000ff75757208 */ /* 0x000fca0007000000 */
[----:B------:R-:W-:Y:S01]  /*1ef40*/  @P0 FADD.FTZ R117, R69, R117 ;  /* 0x0000007545750221 */ /* 0x000fe20000010000 */
[C---:B------:R-:W-:Y:S02]  /*1ef50*/  LEA R130, P0, R128.reuse, UR12, 0x4 ;  /* 0x0000000c80827c11 */ /* 0x040fe4000f8020ff */
[----:B------:R-:W-:Y:S02]  /*1ef60*/  F2FP.BF16.F32.PACK_AB R69, R95, R76 ;  /* 0x0000004c5f45723e */ /* 0x000fe400000010ff */
[----:B------:R-:W-:Y:S02]  /*1ef70*/  LEA.HI.X R131, R128, UR13, RZ, 0x4, P0 ;  /* 0x0000000d80837c11 */ /* 0x000fe400080f24ff */
[----:B------:R-:W-:Y:S02]  /*1ef80*/  F2FP.BF16.F32.PACK_AB R71, R117, R116 ;  /* 0x000000747547723e */ /* 0x000fe400000010ff */
[----:B------:R-:W-:-:S03]  /*1ef90*/  LOP3.LUT P0, RZ, R5, 0x4, RZ, 0xc0, !PT ;  /* 0x0000000405ff7812 */ /* 0x000fc6000780c0ff */
[----:B------:R0:W-:Y:S01]  /*1efa0*/  STG.E.128 desc[UR4][R130.64], R68 ;  /* 0x0000004482007986 */ /* 0x0001e2000c101d04 */
[----:B------:R-:W-:Y:S02]  /*1efb0*/  SEL R127, RZ, 0x1, P0 ;  /* 0x00000001ff7f7807 */ /* 0x000fe40000000000 */
        /* <DEDUP_REMOVED lines=12> */
[----:B------:R-:W-:-:S03]  /*1f080*/  IMAD.WIDE.U32 R130, R130, 0x100, RZ ;  /* 0x0000010082827825 */ /* 0x000fc600078e00ff */
[----:B------:R-:W-:Y:S02]  /*1f090*/  LOP3.LUT R70, R130, R68, R70, 0xfe, !PT ;  /* 0x0000004482467212 */ /* 0x000fe400078efe46 */
[C---:B------:R-:W-:Y:S02]  /*1f0a0*/  LEA R68, P0, R128.reuse, UR14, 0x3 ;  /* 0x0000000e80447c11 */ /* 0x040fe4000f8018ff */
[----:B------:R-:W-:Y:S02]  /*1f0b0*/  LOP3.LUT R71, R131, R69, R71, 0xfe, !PT ;  /* 0x0000004583477212 */ /* 0x000fe400078efe47 */
[----:B------:R-:W-:Y:S02]  /*1f0c0*/  LEA.HI.X R69, R128, UR15, RZ, 0x3, P0 ;  /* 0x0000000f80457c11 */ /* 0x000fe400080f1cff */
[----:B------:R-:W-:-:S05]  /*1f0d0*/  LOP3.LUT R70, R70, R127, RZ, 0xfc, !PT ;  /* 0x0000007f46467212 */ /* 0x000fca00078efcff */
[----:B------:R0:W-:Y:S02]  /*1f0e0*/  STG.E.64 desc[UR4][R68.64], R70 ;  /* 0x0000004644007986 */ /* 0x0001e4000c101b04 */
.L_x_2348:
[----:B------:R-:W-:Y:S05]  /*1f0f0*/  BSYNC B1 ;  /* 0x0000000000017941 */ /* 0x000fea0003800000 */
.L_x_2347:
[----:B01234-:R-:W-:Y:S01]  /*1f100*/  FADD.FTZ R68, RZ, R39 ;  /* 0x00000027ff447221 */ /* 0x01ffe20000010000 */
[C---:B------:R-:W-:Y:S01]  /*1f110*/  LOP3.LUT P0, RZ, R5.reuse, 0x10, RZ, 0xc0, !PT ;  /* 0x0000001005ff7812 */ /* 0x040fe2000780c0ff */
[----:B------:R-:W0:Y:S01]  /*1f120*/  S2R R70, SR_TID.X ;  /* 0x0000000000467919 */ /* 0x000e220000002100 */
[----:B------:R-:W-:Y:S01]  /*1f130*/  LOP3.LUT R5, R5, 0xfffffff7, RZ, 0xc0, !PT ;  /* 0xfffffff705057812 */ /* 0x000fe200078ec0ff */
[----:B------:R-:W-:Y:S01]  /*1f140*/  FADD.FTZ R68, R40, R68 ;  /* 0x0000004428447221 */ /* 0x000fe20000010000 */
[C---:B------:R-:W-:Y:S01]  /*1f150*/  ISETP.GT.U32.AND P1, PT, R4.reuse, 0xdf, PT ;  /* 0x000000df0400780c */ /* 0x040fe20003f24070 */
[----:B------:R-:W-:Y:S01]  /*1f160*/  UMOV UR8, 0xffffffff ;  /* 0xffffffff00087882 */ /* 0x000fe20000000000 */
[C---:B------:R-:W-:Y:S01]  /*1f170*/  ISETP.GT.U32.AND P2, PT, R4.reuse, 0xff, PT ;  /* 0x000000ff0400780c */ /* 0x040fe20003f44070 */
[----:B------:R-:W-:Y:S01]  /*1f180*/  FADD.FTZ R68, R41, R68 ;  /* 0x0000004429447221 */ /* 0x000fe20000010000 */
[C---:B------:R-:W-:Y:S02]  /*1f190*/  ISETP.GT.U32.AND P3, PT, R4.reuse, 0x11f, PT ;  /* 0x0000011f0400780c */ /* 0x040fe40003f64070 */
[----:B------:R-:W-:Y:S01]  /*1f1a0*/  ISETP.GT.U32.AND P4, PT, R4, 0x13f, PT ;  /* 0x0000013f0400780c */ /* 0x000fe20003f84070 */
[----:B------:R-:W-:-:S04]  /*1f1b0*/  FADD.FTZ R68, R77, R68 ;  /* 0x000000444d447221 */ /* 0x000fc80000010000 */
[----:B------:R-:W-:-:S04]  /*1f1c0*/  FADD.FTZ R68, R78, R68 ;  /* 0x000000444e447221 */ /* 0x000fc80000010000 */
[----:B------:R-:W-:-:S04]  /*1f1d0*/  FADD.FTZ R68, R97, R68 ;  /* 0x0000004461447221 */ /* 0x000fc80000010000 */
[----:B------:R-:W-:-:S04]  /*1f1e0*/  FADD.FTZ R68, R98, R68 ;  /* 0x0000004462447221 */ /* 0x000fc80000010000 */
[----:B------:R-:W-:-:S05]  /*1f1f0*/  FADD.FTZ R68, R118, R68 ;  /* 0x0000004476447221 */ /* 0x000fca0000010000 */
[----:B------:R-:W-:Y:S02]  /*1f200*/  FSEL R68, R68, RZ, P0 ;  /* 0x000000ff44447208 */ /* 0x000fe40000000000 */
[----:B------:R-:W-:Y:S02]  /*1f210*/  ISETP.GT.U32.AND P0, PT, R4, 0x3f, PT ;  /* 0x0000003f0400780c */ /* 0x000fe40003f04070 */
[----:B0-----:R-:W-:Y:S01]  /*1f220*/  LOP3.LUT R70, R70, 0x1f, RZ, 0xc0, !PT ;  /* 0x0000001f46467812 */ /* 0x001fe200078ec0ff */
[----:B------:R-:W-:-:S03]  /*1f230*/  FADD.FTZ R69, R42, R68 ;  /* 0x000000442a457221 */ /* 0x000fc60000010000 */
        /* <DEDUP_REMOVED lines=97> */
[----:B0-----:R-:W-:Y:S02]  /*1f850*/  FADD.FTZ R69, R68, R69 ;  /* 0x0000004544457221 */ /* 0x001fe40000010000 */
[----:B------:R-:W0:Y:S02]  /*1f860*/  LDC R68, c[0x0][0x290] ;  /* 0x0000a400ff447b82 */ /* 0x000e240000000800 */
[----:B0-----:R-:W-:-:S04]  /*1f870*/  FMUL.FTZ R127, R69, R68 ;  /* 0x00000044457f7220 */ /* 0x001fc80000410000 */
        /* <DEDUP_REMOVED lines=18> */
[----:B------:R-:W-:Y:S01]  /*1f9a0*/  FADD.FTZ R69, R42, -R127 ;  /* 0x8000007f2a457221 */ /* 0x000fe20000010000 */
[----:B------:R-:W-:-:S03]  /*1f9b0*/  LOP3.LUT P6, RZ, R5, 0x4, RZ, 0xc0, !PT ;  /* 0x0000000405ff7812 */ /* 0x000fc600078cc0ff */
        /* <DEDUP_REMOVED lines=154> */
.L_x_2438:
[----:B-1----:R-:W-:Y:S01]  /*20360*/  FADD.FTZ R69, R128, R69 ;  /* 0x0000004580457221 */ /* 0x002fe20000010000 */
[----:B------:R-:W-:Y:S01]  /*20370*/  PLOP3.LUT P0, PT, PT, PT, UP1, 0x40, 0x0 ;  /* 0x000000000000781c */ /* 0x000fe20003f0e818 */
[----:B------:R-:W-:Y:S01]  /*20380*/  BSSY B1, `(.L_x_2406) ;  /* 0x0000038000017945 */ /* 0x000fe20003800000 */
[----:B------:R-:W-:Y:S01]  /*20390*/  LOP3.LUT P1, RZ, R5, 0x10, RZ, 0xc0, !PT ;  /* 0x0000001005ff7812 */ /* 0x000fe2000782c0ff */
[----:B------:R-:W-:Y:S02]  /*203a0*/  FFMA.FTZ R70, R69, R68, UR16 ;  /* 0x0000001045467e23 */ /* 0x000fe40008010044 */
[----:B------:R-:W1:Y:S02]  /*203b0*/  @!P5 LDC.64 R68, c[0x0][0x250] ;  /* 0x00009400ff44db82 */ /* 0x000e640000000a00 */
[----:B-1----:R-:W-:-:S05]  /*203c0*/  @!P5 IMAD.WIDE R68, R6, 0x4, R68 ;  /* 0x000000040644d825 */ /* 0x002fca00078e0244 */
[----:B------:R1:W-:Y:S02]  /*203d0*/  @!P5 STG.E desc[UR4][R68.64], R127 ;  /* 0x0000007f4400d986 */ /* 0x0003e4000c101904 */
[----:B-1----:R-:W-:-:S05]  /*203e0*/  FMUL.FTZ R68, R127, R127 ;  /* 0x0000007f7f447220 */ /* 0x002fca0000410000 */
[----:B------:R-:W-:-:S05]  /*203f0*/  FSEL R68, R68, RZ, !P0 ;  /* 0x000000ff44447208 */ /* 0x000fca0004000000 */
[----:B------:R-:W-:Y:S02]  /*20400*/  FADD.FTZ R70, R70, R68 ;  /* 0x0000004446467221 */ /* 0x000fe40000010000 */
[----:B------:R-:W1:Y:S02]  /*20410*/  @!P5 LDC.64 R68, c[0x0][0x258] ;  /* 0x00009600ff44db82 */ /* 0x000e640000000a00 */
[----:B0-----:R-:W0:Y:S01]  /*20420*/  MUFU.RSQ R128, R70 ;  /* 0x0000004600807308 */ /* 0x001e220000001400 */
[----:B-1----:R-:W-:-:S05]  /*20430*/  @!P5 IMAD.WIDE R68, R6, 0x4, R68 ;  /* 0x000000040644d825 */ /* 0x002fca00078e0244 */
[----:B0-----:R0:W-:Y:S01]  /*20440*/  @!P5 STG.E desc[UR4][R68.64], R128 ;  /* 0x000000804400d986 */ /* 0x0011e2000c101904 */
[----:B------:R-:W-:Y:S05]  /*20450*/  @!P1 BRA `(.L_x_2407) ;  /* 0x0000000000a89947 */ /* 0x000fea0003800000 */
[----:B------:R-:W2:Y:S04]  /*20460*/  LDL R136, [R1+0x3c] ;  /* 0x00003c0001887983 */ /* 0x000ea80000100800 */
[----:B------:R-:W2:Y:S04]  /*20470*/  LDL R131, [R1+0x40] ;  /* 0x0000400001837983 */ /* 0x000ea80000100800 */
[----:B------:R-:W3:Y:S04]  /*20480*/  LDL R139, [R1+0x34] ;  /* 0x00003400018b7983 */ /* 0x000ee80000100800 */
[----:B------:R-:W3:Y:S01]  /*20490*/  LDL R71, [R1+0x38] ;  /* 0x0000380001477983 */ /* 0x000ee20000100800 */
[----:B------:R-:W-:-:S03]  /*204a0*/  PLOP3.LUT P0, PT, PT, PT, UP1, 0x40, 0x0 ;  /* 0x000000000000781c */ /* 0x000fc60003f0e818 */
[----:B------:R-:W4:Y:S01]  /*204b0*/  LDL R138, [R1+0x2c] ;  /* 0x00002c00018a7983 */ /* 0x000f220000100800 */
[----:B------:R-:W-:-:S03]  /*204c0*/  FSEL R130, R127, RZ, P0 ;  /* 0x000000ff7f827208 */ /* 0x000fc60000000000 */
[----:B------:R-:W4:Y:S02]  /*204d0*/  LDL R137, [R1+0x30] ;  /* 0x0000300001897983 */ /* 0x000f240000100800 */
[--C-:B0-----:R-:W-:Y:S01]  /*204e0*/  FADD.FTZ R68, R39, -R130.reuse ;  /* 0x8000008227447221 */ /* 0x101fe20000010000 */
[----:B------:R-:W-:-:S03]  /*204f0*/  FADD.FTZ R69, R40, -R130 ;  /* 0x8000008228457221 */ /* 0x000fc60000010000 */
[C---:B------:R-:W-:Y:S01]  /*20500*/  FMUL.FTZ R68, R128.reuse, R68 ;  /* 0x0000004480447220 */ /* 0x040fe20000410000 */
[----:B------:R-:W-:-:S04]  /*20510*/  FMUL.FTZ R69, R128, R69 ;  /* 0x0000004580457220 */ /* 0x000fc80000410000 */
[----:B------:R-:W-:Y:S01]  /*20520*/  FFMA.FTZ R69, R245, R69, R244 ;  /* 0x00000045f5457223 */ /* 0x000fe200000100f4 */
[----:B------:R-:W-:-:S04]  /*20530*/  FADD.FTZ R70, R77, -R130 ;  /* 0x800000824d467221 */ /* 0x000fc80000010000 */
[----:B------:R-:W-:Y:S01]  /*20540*/  FMUL.FTZ R70, R128, R70 ;  /* 0x0000004680467220 */ /* 0x000fe20000410000 */
[----:B--2---:R-:W-:Y:S02]  /*20550*/  FFMA.FTZ R68, R131, R68, R136 ;  /* 0x0000004483447223 */ /* 0x004fe40000010088 */
[----:B------:R-:W2:Y:S04]  /*20560*/  LDL R136, [R1+0x24] ;  /* 0x0000240001887983 */ /* 0x000ea80000100800 */
[----:B------:R-:W2:Y:S01]  /*20570*/  LDL R131, [R1+0x28] ;  /* 0x0000280001837983 */ /* 0x000ea20000100800 */
[----:B------:R-:W-:Y:S01]  /*20580*/  F2FP.BF16.F32.PACK_AB R68, R69, R68 ;  /* 0x000000444544723e */ /* 0x000fe200000010ff */
[----:B------:R-:W-:Y:S01]  /*20590*/  FADD.FTZ R69, R41, -R130 ;  /* 0x8000008229457221 */ /* 0x000fe20000010000 */
[----:B------:R-:W-:-:S03]  /*205a0*/  FFMA.FTZ R70, R243, R70, R242 ;  /* 0x00000046f3467223 */ /* 0x000fc600000100f2 */
[----:B------:R-:W-:-:S04]  /*205b0*/  FMUL.FTZ R69, R128, R69 ;  /* 0x0000004580457220 */ /* 0x000fc80000410000 */
        /* <DEDUP_REMOVED lines=17> */
[C---:B0-----:R-:W-:Y:S01]  /*206d0*/  IMAD.WIDE.U32 R130, R38.reuse, 0x10, R130 ;  /* 0x0000001026827825 */ /* 0x041fe200078e0082 */
[----:B------:R-:W-:-:S04]  /*206e0*/  IADD3 R38, R38, 0x20, RZ ;  /* 0x0000002026267810 */ /* 0x000fc80007ffe0ff */
[----:B------:R1:W-:Y:S03]  /*206f0*/  STG.E.128 desc[UR4][R130.64], R68 ;  /* 0x0000004482007986 */ /* 0x0003e6000c101d04 */
.L_x_2407:
[----:B------:R-:W-:Y:S05]  /*20700*/  BSYNC B1 ;  /* 0x0000000000017941 */ /* 0x000fea0003800000 */
.L_x_2406:
[----:B------:R-:W-:Y:S01]  /*20710*/  LOP3.LUT P0, RZ, R5, 0x2000, RZ, 0xc0, !PT ;  /* 0x0000200005ff7812 */ /* 0x000fe2000780c0ff */
[----:B------:R-:W-:-:S12]  /*20720*/  BSSY B1, `(.L_x_2408) ;  /* 0x000002c000017945 */ /* 0x000fd80003800000 */
[----:B------:R-:W-:Y:S05]  /*20730*/  @!P0 BRA `(.L_x_2409) ;  /* 0x0000000000a88947 */ /* 0x000fea0003800000 */
[----:B-1----:R-:W2:Y:S04]  /*20740*/  LDL R131, [R1+0x1c] ;  /* 0x00001c0001837983 */ /* 0x002ea80000100800 */
        /* <DEDUP_REMOVED lines=8> */
[----:B------:R-:W-:Y:S01]  /*207d0*/  FADD.FTZ R69, R43, -R130 ;  /* 0x800000822b457221 */ /* 0x000fe20000010000 */
[----:B------:R-:W5:Y:S02]  /*207e0*/  LDL R136, [R1+0x4] ;  /* 0x0000040001887983 */ /* 0x000f640000100800 */
[C---:B------:R-:W-:Y:S01]  /*207f0*/  FMUL.FTZ R68, R128.reuse, R68 ;  /* 0x0000004480447220 */ /* 0x040fe20000410000 */
[----:B------:R-:W-:-:S04]  /*20800*/  FMUL.FTZ R69, R128, R69 ;  /* 0x0000004580457220 */ /* 0x000fc80000410000 */
[----:B------:R-:W-:Y:S01]  /*20810*/  FFMA.FTZ R69, R237, R69, R236 ;  /* 0x00000045ed457223 */ /* 0x000fe200000100ec */
[----:B--2---:R-:W-:Y:S02]  /*20820*/  FFMA.FTZ R68, R70, R68, R131 ;  /* 0x0000004446447223 */ /* 0x004fe40000010083 */
[----:B------:R-:W5:Y:S01]  /*20830*/  LDL R131, [R1+0x8] ;  /* 0x0000080001837983 */ /* 0x000f620000100800 */
[--C-:B------:R-:W-:Y:S02]  /*20840*/  FADD.FTZ R70, R79, -R130.reuse ;  /* 0x800000824f467221 */ /* 0x100fe40000010000 */
        /* <DEDUP_REMOVED lines=19> */
[----:B-----5:R-:W-:-:S05]  /*20980*/  FFMA.FTZ R71, R131, R71, R136 ;  /* 0x0000004783477223 */ /* 0x020fca0000010088 */
[----:B------:R-:W-:Y:S02]  /*20990*/  F2FP.BF16.F32.PACK_AB R71, R130, R71 ;  /* 0x000000478247723e */ /* 0x000fe400000010ff */
[----:B------:R-:W0:Y:S02]  /*209a0*/  LDC.64 R130, c[0x0][0x2b8] ;  /* 0x0000ae00ff827b82 */ /* 0x000e240000000a00 */
[----:B0-----:R-:W-:-:S05]  /*209b0*/  IMAD.WIDE.U32 R130, R38, 0x10, R130 ;  /* 0x0000001026827825 */ /* 0x001fca00078e0082 */
[----:B------:R2:W-:Y:S01]  /*209c0*/  STG.E.128 desc[UR4][R130.64], R68 ;  /* 0x0000004482007986 */ /* 0x0005e2000c101d04 */
[----:B------:R-:W-:-:S07]  /*209d0*/  VIADD R38, R38, 0x20 ;  /* 0x0000002026267836 */ /* 0x000fce0000000000 */
.L_x_2409:
[----:B------:R-:W-:Y:S05]  /*209e0*/  BSYNC B1 ;  /* 0x0000000000017941 */ /* 0x000fea0003800000 */
.L_x_2408:
[----:B------:R-:W-:Y:S01]  /*209f0*/  LOP3.LUT P0, RZ, R5, 0x1000, RZ, 0xc0, !PT ;  /* 0x0000100005ff7812 */ /* 0x000fe2000780c0ff */
[----:B------:R-:W-:-:S12]  /*20a00*/  BSSY B1, `(.L_x_2410) ;  /* 0x0000025000017945 */ /* 0x000fd80003800000 */
[----:B------:R-:W-:Y:S05]  /*20a10*/  @!P0 BRA `(.L_x_2411) ;  /* 0x00000000008c8947 */ /* 0x000fea0003800000 */
[----:B-12---:R-:W2:Y:S01]  /*20a20*/  LDL R70, [R1] ;  /* 0x0000000001467983 */ /* 0x006ea20000100800 */
[----:B------:R-:W-:-:S04]  /*20a30*/  PLOP3.LUT P0, PT, PT, PT, UP1, 0x40, 0x0 ;  /* 0x000000000000781c */ /* 0x000fc80003f0e818 */
[----:B------:R-:W-:-:S05]  /*20a40*/  FSEL R130, R127, RZ, P0 ;  /* 0x000000ff7f827208 */ /* 0x000fca0000000000 */
[--C-:B0-----:R-:W-:Y:S01]  /*20a50*/  FADD.FTZ R68, R45, -R130.reuse ;  /* 0x800000822d447221 */ /* 0x101fe20000010000 */
[--C-:B------:R-:W-:Y:S01]  /*20a60*/  FADD.FTZ R69, R46, -R130.reuse ;  /* 0x800000822e457221 */ /* 0x100fe20000010000 */
[----:B------:R-:W-:Y:S02]  /*20a70*/  FADD.FTZ R71, R101, -R130 ;  /* 0x8000008265477221 */ /* 0x000fe40000010000 */
        /* <DEDUP_REMOVED lines=29> */
.L_x_2411:
[----:B------:R-:W-:Y:S05]  /*20c50*/  BSYNC B1 ;  /* 0x0000000000017941 */ /* 0x000fea0003800000 */
.L_x_2410:
[----:B------:R-:W-:Y:S01]  /*20c60*/  LOP3.LUT P0, RZ, R5, 0x800, RZ, 0xc0, !PT ;  /* 0x0000080005ff7812 */ /* 0x000fe2000780c0ff */
[----:B------:R-:W-:-:S12]  /*20c70*/  BSSY B1, `(.L_x_2412) ;  /* 0x0000024000017945 */ /* 0x000fd80003800000 */
[----:B------:R-:W-:Y:S05]  /*20c80*/  @!P0 BRA `(.L_x_2413) ;  /* 0x0000000000888947 */ /* 0x000fea0003800000 */
[----:B------:R-:W-:-:S04]  /*20c90*/  PLOP3.LUT P0, PT, PT, PT, UP1, 0x40, 0x0 ;  /* 0x000000000000781c */ /* 0x000fc80003f0e818 */
[----:B-123--:R-:W-:-:S05]  /*20ca0*/  FSEL R130, R127, RZ, P0 ;  /* 0x000000ff7f827208 */ /* 0x00efca0000000000 */
[--C-:B0-----:R-:W-:Y:S01]  /*20cb0*/  FADD.FTZ R68, R48, -R130.reuse ;  /* 0x8000008230447221 */ /* 0x101fe20000010000 */
        /* <DEDUP_REMOVED lines=31> */
.L_x_2413:
[----:B------:R-:W-:Y:S05]  /*20eb0*/  BSYNC B1 ;  /* 0x0000000000017941 */ /* 0x000fea0003800000 */
.L_x_2412:
[----:B------:R-:W-:Y:S01]  /*20ec0*/  LOP3.LUT P0, RZ, R5, 0x400, RZ, 0xc0, !PT ;  /* 0x0000040005ff7812 */ /* 0x000fe2000780c0ff */
[----:B------:R-:W-:-:S12]  /*20ed0*/  BSSY B1, `(.L_x_2414) ;  /* 0x0000024000017945 */ /* 0x000fd80003800000 */
[----:B------:R-:W-:Y:S05]  /*20ee0*/  @!P0 BRA `(.L_x_2415) ;  /* 0x0000000000888947 */ /* 0x000fea0003800000 */
[----:B------:R-:W-:-:S04]  /*20ef0*/  PLOP3.LUT P0, PT, PT, PT, UP1, 0x40, 0x0 ;  /* 0x000000000000781c */ /* 0x000fc80003f0e818 */
[----:B-1234-:R-:W-:-:S05]  /*20f00*/  FSEL R130, R127, RZ, P0 ;  /* 0x000000ff7f827208 */ /* 0x01efca0000000000 */
        /* <DEDUP_REMOVED lines=32> */
.L_x_2415:
[----:B------:R-:W-:Y:S05]  /*21110*/  BSYNC B1 ;  /* 0x0000000000017941 */ /* 0x000fea0003800000 */
.L_x_2414:
[----:B------:R-:W-:Y:S01]  /*21120*/  LOP3.LUT P0, RZ, R5, 0x200, RZ, 0xc0, !PT ;  /* 0x0000020005ff7812 */ /* 0x000fe2000780c0ff */
[----:B------:R-:W-:-:S12]  /*21130*/  BSSY B1, `(.L_x_2416) ;  /* 0x0000024000017945 */ /* 0x000fd80003800000 */
[----:B------:R-:W-:Y:S05]  /*21140*/  @!P0 BRA `(.L_x_2417) ;  /* 0x0000000000888947 */ /* 0x000fea0003800000 */
[----:B------:R-:W-:-:S04]  /*21150*/  PLOP3.LUT P0, PT, PT, PT, UP1, 0x40, 0x0 ;  /* 0x000000000000781c */ /* 0x000fc80003f0e818 */
[----:B01234-:R-:W-:-:S05]  /*21160*/  FSEL R130, R127, RZ, P0 ;  /* 0x000000ff7f827208 */ /* 0x01ffca0000000000 */
        /* <DEDUP_REMOVED lines=32> */
.L_x_2417:
[----:B------:R-:W-:Y:S05]  /*21370*/  BSYNC B1 ;  /* 0x0000000000017941 */ /* 0x000fea0003800000 */
.L_x_2416:
        /* <DEDUP_REMOVED lines=37> */
.L_x_2419:
[----:B------:R-:W-:Y:S05]  /*215d0*/  BSYNC B1 ;  /* 0x0000000000017941 */ /* 0x000fea0003800000 */
.L_x_2418:
        /* <DEDUP_REMOVED lines=37> */
.L_x_2421:
[----:B------:R-:W-:Y:S05]  /*21830*/  BSYNC B1 ;  /* 0x0000000000017941 */ /* 0x000fea0003800000 */
.L_x_2420:
        /* <DEDUP_REMOVED lines=37> */
.L_x_2423:
[----:B------:R-:W-:Y:S05]  /*21a90*/  BSYNC B1 ;  /* 0x0000000000017941 */ /* 0x000fea0003800000 */
.L_x_2422:
[----:B------:R-:W-:Y:S01]  /*21aa0*/  LOP3.LUT P0, RZ, R5, 0x20, RZ, 0xc0, !PT ;  /* 0x0000002005ff7812 */ /* 0x000fe2000780c0ff */
[----:B------:R-:W-:-:S12]  /*21ab0*/  BSSY B1, `(.L_x_2424) ;  /* 0x0000023000017945 */ /* 0x000fd80003800000 */
[----:B------:R-:W-:Y:S05]  /*21ac0*/  @!P0 BRA `(.L_x_2425) ;  /* 0x0000000000848947 */ /* 0x000fea0003800000 */
[----:B------:R-:W-:-:S04]  /*21ad0*/  PLOP3.LUT P0, PT, PT, PT, UP1, 0x40, 0x0 ;  /* 0x000000000000781c */ /* 0x000fc80003f0e818 */
[----:B------:R-:W-:-:S05]  /*21ae0*/  FSEL R136, R127, RZ, P0 ;  /* 0x000000ff7f887208 */ /* 0x000fca0000000000 */
        /* <DEDUP_REMOVED lines=31> */
.L_x_2425:
[----:B------:R-:W-:Y:S05]  /*21ce0*/  BSYNC B1 ;  /* 0x0000000000017941 */ /* 0x000fea0003800000 */
.L_x_2424:
[----:B01234-:R-:W0:Y:S02]  /*21cf0*/  LDC.64 R68, c[0x0][0x210] ;  /* 0x00008400ff447b82 */ /* 0x01fe240000000a00 */
[----:B0-----:R-:W-:-:S05]  /*21d00*/  IMAD R6, R68, 0x4, R6 ;  /* 0x0000000444067824 */ /* 0x001fca00078e0206 */
[----:B------:R-:W-:-:S13]  /*21d10*/  ISETP.GE.AND P0, PT, R6, R69, PT ;  /* 0x000000450600720c */ /* 0x000fda0003f06270 */
[----:B------:R-:W-:Y:S05]  /*21d20*/  @!P0 BRA `(.L_x_2426) ;  /* 0xfffffe0400408947 */ /* 0x000fea000383ffff */
[----:B------:R-:W-:Y:S05]  /*21d30*/  BSYNC B0 ;  /* 0x0000000000007941 */ /* 0x000fea0003800000 */
.L_x_1824:
[----:B------:R-:W-:Y:S05]  /*21d40*/  EXIT ;  /* 0x000000000000794d */ /* 0x000fea0003800000 */
.L_x_2405:
[----:B------:R-:W-:Y:S01]  /*21d50*/  HFMA2.MMA R70, -RZ, RZ, 0, 1.847743988037109375e-06 ;  /* 0x0000001fff467435 */ /* 0x000fe200000001ff */
[----:B------:R-:W-:Y:S01]  /*21d60*/  BSSY B1, `(.L_x_2427) ;  /* 0x0000007000017945 */ /* 0x000fe20003800000 */
[----:B------:R-:W-:Y:S01]  /*21d70*/  MOV R130, R68 ;  /* 0x0000004400827202 */ /* 0x000fe20000000f00 */
[----:B------:R-:W-:Y:S02]  /*21d80*/  IMAD.MOV.U32 R71, RZ, RZ, 0x1 ;  /* 0x00000001ff477424 */ /* 0x000fe400078e00ff */
[----:B------:R-:W-:-:S07]  /*21d90*/  IMAD.MOV.U32 R69, RZ, RZ, -0x1 ;  /* 0xffffffffff457424 */ /* 0x000fce00078e00ff */
[----:B------:R-:W-:Y:S05]  /*21da0*/  WARPSYNC.COLLECTIVE R69, `(.L_x_2428) ;  /* 0x0000000045087348 */ /* 0x000fea0003c00000 */
[----:B------:R0:W1:Y:S02]  /*21db0*/  SHFL.BFLY P6, R69, R130, R71, R70 ;  /* 0x0c00004782457389 */ /* 0x00006400000c0046 */
[----:B01----:R-:W-:Y:S01]  /*21dc0*/  ENDCOLLECTIVE ;  /* 0x000000000000791b */ /* 0x003fe20003800000 */
.L_x_2428:
[----:B------:R-:W-:Y:S05]  /*21dd0*/  BSYNC B1 ;  /* 0x0000000000017941 */ /* 0x000fea0003800000 */
.L_x_2427:
[----:B------:R-:W-:Y:S01]  /*21de0*/  FADD.FTZ R68, R68, R69 ;  /* 0x0000004544447221 */ /* 0x000fe20000010000 */
[----:B------:R-:W-:Y:S01]  /*21df0*/  HFMA2.MMA R70, -RZ, RZ, 0, 1.847743988037109375e-06 ;  /* 0x0000001fff467435 */ /* 0x000fe200000001ff */
[----:B------:R-:W-:Y:S01]  /*21e00*/  IMAD.MOV.U32 R69, RZ, RZ, -0x1 ;  /* 0xffffffffff457424 */ /* 0x000fe200078e00ff */
[----:B------:R-:W-:Y:S01]  /*21e10*/  LOP3.LUT R5, R5, 0xffffbfff, RZ, 0xc0, !PT ;  /* 0xffffbfff05057812 */ /* 0x000fe200078ec0ff */
[----:B------:R-:W-:Y:S01]  /*21e20*/  IMAD.MOV.U32 R71, RZ, RZ, 0x2 ;  /* 0x00000002ff477424 */ /* 0x000fe200078e00ff */
[----:B------:R-:W-:Y:S02]  /*21e30*/  MOV R130, R68 ;  /* 0x0000004400827202 */ /* 0x000fe40000000f00 */
[----:B------:R-:W-:-:S07]  /*21e40*/  @P5 LOP3.LUT R5, R5, 0x4000, RZ, 0xfc, !PT ;  /* 0x0000400005055812 */ /* 0x000fce00078efcff */
[----:B------:R-:W-:Y:S05]  /*21e50*/  WARPSYNC.COLLECTIVE R69, `(.L_x_2429) ;  /* 0x0000000045087348 */ /* 0x000fea0003c00000 */
[----:B------:R0:W1:Y:S02]  /*21e60*/  SHFL.BFLY P6, R69, R130, R71, R70 ;  /* 0x0c00004782457389 */ /* 0x00006400000c0046 */
[----:B01----:R-:W-:Y:S01]  /*21e70*/  ENDCOLLECTIVE ;  /* 0x000000000000791b */ /* 0x003fe20003800000 */
.L_x_2429:
        /* <DEDUP_REMOVED lines=8> */
.L_x_2430:
[----:B------:R-:W-:Y:S01]  /*21f00*/  HFMA2.MMA R71, -RZ, RZ, 0, 4.76837158203125e-07 ;  /* 0x00000008ff477435 */ /* 0x000fe200000001ff */
[----:B------:R-:W-:Y:S01]  /*21f10*/  FADD.FTZ R68, R68, R69 ;  /* 0x0000004544447221 */ /* 0x000fe20000010000 */
[----:B------:R-:W-:-:S03]  /*21f20*/  IMAD.MOV.U32 R69, RZ, RZ, -0x1 ;  /* 0xffffffffff457424 */ /* 0x000fc600078e00ff */
[----:B------:R-:W-:-:S07]  /*21f30*/  IMAD.MOV.U32 R130, RZ, RZ, R68 ;  /* 0x000000ffff827224 */ /* 0x000fce00078e0044 */
[----:B------:R-:W-:Y:S05]  /*21f40*/  WARPSYNC.COLLECTIVE R69, `(.L_x_2431) ;  /* 0x0000000045087348 */ /* 0x000fea0003c00000 */
[----:B------:R0:W1:Y:S02]  /*21f50*/  SHFL.BFLY P6, R69, R130, R71, R70 ;  /* 0x0c00004782457389 */ /* 0x00006400000c0046 */
[----:B01----:R-:W-:Y:S01]  /*21f60*/  ENDCOLLECTIVE ;  /* 0x000000000000791b */ /* 0x003fe20003800000 */
.L_x_2431:
[----:B------:R-:W-:Y:S02]  /*21f70*/  IMAD.MOV.U32 R71, RZ, RZ, 0x10 ;  /* 0x00000010ff477424 */ /* 0x000fe400078e00ff */
[----:B------:R-:W-:Y:S01]  /*21f80*/  FADD.FTZ R68, R68, R69 ;  /* 0x0000004544447221 */ /* 0x000fe20000010000 */
[----:B------:R-:W-:-:S04]  /*21f90*/  MOV R69, 0xffffffff ;  /* 0xffffffff00457802 */ /* 0x000fc80000000f00 */
[----:B------:R-:W-:-:S07]  /*21fa0*/  MOV R130, R68 ;  /* 0x0000004400827202 */ /* 0x000fce0000000f00 */
[----:B------:R-:W-:Y:S05]  /*21fb0*/  WARPSYNC.COLLECTIVE R69, `(.L_x_2432) ;  /* 0x0000000045087348 */ /* 0x000fea0003c00000 */
[----:B------:R0:W1:Y:S02]  /*21fc0*/  SHFL.BFLY P6, R69, R130, R71, R70 ;  /* 0x0c00004782457389 */ /* 0x00006400000c0046 */
[----:B01----:R-:W-:Y:S01]  /*21fd0*/  ENDCOLLECTIVE ;  /* 0x000000000000791b */ /* 0x003fe20003800000 */
.L_x_2432:
[----:B------:R-:W-:Y:S01]  /*21fe0*/  HFMA2.MMA R71, -RZ, RZ, 0, 5.9604644775390625e-08 ;  /* 0x00000001ff477435 */ /* 0x000fe200000001ff */
[----:B------:R-:W-:Y:S01]  /*21ff0*/  FADD.FTZ R69, R68, R69 ;  /* 0x0000004544457221 */ /* 0x000fe20000010000 */
[----:B------:R-:W-:Y:S01]  /*22000*/  LOP3.LUT P6, RZ, R5, 0x10, RZ, 0xc0, !PT ;  /* 0x0000001005ff7812 */ /* 0x000fe200078cc0ff */
        /* <DEDUP_REMOVED lines=168> */
[----:B------:R-:W-:Y:S02]  /*22a90*/  IMAD.MOV.U32 R70, RZ, RZ, 0x1f ;  /* 0x0000001fff467424 */ /* 0x000fe400078e00ff */
[----:B------:R-:W-:-:S07]  /*22aa0*/  IMAD.MOV.U32 R130, RZ, RZ, R128 ;  /* 0x000000ffff827224 */ /* 0x000fce00078e0080 */
[----:B------:R-:W-:Y:S05]  /*22ab0*/  WARPSYNC.COLLECTIVE R69, `(.L_x_2433) ;  /* 0x0000000045087348 */ /* 0x000fea0003c00000 */
[----:B------:R0:W1:Y:S02]  /*22ac0*/  SHFL.BFLY P6, R69, R130, R71, R70 ;  /* 0x0c00004782457389 */ /* 0x00006400000c0046 */
[----:B01----:R-:W-:Y:S01]  /*22ad0*/  ENDCOLLECTIVE ;  /* 0x000000000000791b */ /* 0x003fe20003800000 */
.L_x_2433:
[----:B------:R-:W-:Y:S01]  /*22ae0*/  HFMA2.MMA R71, -RZ, RZ, 0, 1.1920928955078125e-07 ;  /* 0x00000002ff477435 */ /* 0x000fe200000001ff */
[----:B------:R-:W-:Y:S01]  /*22af0*/  FADD.FTZ R128, R128, R69 ;  /* 0x0000004580807221 */ /* 0x000fe20000010000 */
[----:B------:R-:W-:-:S03]  /*22b00*/  IMAD.MOV.U32 R69, RZ, RZ, -0x1 ;  /* 0xffffffffff457424 */ /* 0x000fc600078e00ff */
[----:B------:R-:W-:-:S07]  /*22b10*/  IMAD.MOV.U32 R130, RZ, RZ, R128 ;  /* 0x000000ffff827224 */ /* 0x000fce00078e0080 */
[----:B------:R-:W-:Y:S05]  /*22b20*/  WARPSYNC.COLLECTIVE R69, `(.L_x_2434) ;  /* 0x0000000045087348 */ /* 0x000fea0003c00000 */
[----:B------:R0:W1:Y:S02]  /*22b30*/  SHFL.BFLY P6, R69, R130, R71, R70 ;  /* 0x0c00004782457389 */ /* 0x00006400000c0046 */
[----:B01----:R-:W-:Y:S01]  /*22b40*/  ENDCOLLECTIVE ;  /* 0x000000000000791b */ /* 0x003fe20003800000 */
.L_x_2434:
[----:B------:R-:W-:Y:S02]  /*22b50*/  IMAD.MOV.U32 R71, RZ, RZ, 0x4 ;  /* 0x00000004ff477424 */ /* 0x000fe400078e00ff */
[----:B------:R-:W-:Y:S01]  /*22b60*/  FADD.FTZ R128, R128, R69 ;  /* 0x0000004580807221 */ /* 0x000fe20000010000 */
[----:B------:R-:W-:-:S04]  /*22b70*/  MOV R69, 0xffffffff ;  /* 0xffffffff00457802 */ /* 0x000fc80000000f00 */
[----:B------:R-:W-:-:S07]  /*22b80*/  MOV R130, R128 ;  /* 0x0000008000827202 */ /* 0x000fce0000000f00 */
[----:B------:R-:W-:Y:S05]  /*22b90*/  WARPSYNC.COLLECTIVE R69, `(.L_x_2435) ;  /* 0x0000000045087348 */ /* 0x000fea0003c00000 */
[----:B------:R0:W1:Y:S02]  /*22ba0*/  SHFL.BFLY P6, R69, R130, R71, R70 ;  /* 0x0c00004782457389 */ /* 0x00006400000c0046 */
[----:B01----:R-:W-:Y:S01]  /*22bb0*/  ENDCOLLECTIVE ;  /* 0x000000000000791b */ /* 0x003fe20003800000 */
.L_x_2435:
[----:B------:R-:W-:Y:S01]  /*22bc0*/  HFMA2.MMA R71, -RZ, RZ, 0, 4.76837158203125e-07 ;  /* 0x00000008ff477435 */ /* 0x000fe200000001ff */
[----:B------:R-:W-:Y:S01]  /*22bd0*/  FADD.FTZ R128, R128, R69 ;  /* 0x0000004580807221 */ /* 0x000fe20000010000 */
[----:B------:R-:W-:-:S03]  /*22be0*/  IMAD.MOV.U32 R69, RZ, RZ, -0x1 ;  /* 0xffffffffff457424 */ /* 0x000fc600078e00ff */
[----:B------:R-:W-:-:S07]  /*22bf0*/  IMAD.MOV.U32 R130, RZ, RZ, R128 ;  /* 0x000000ffff827224 */ /* 0x000fce00078e0080 */
[----:B------:R-:W-:Y:S05]  /*22c00*/  WARPSYNC.COLLECTIVE R69, `(.L_x_2436) ;  /* 0x0000000045087348 */ /* 0x000fea0003c00000 */
[----:B------:R0:W1:Y:S02]  /*22c10*/  SHFL.BFLY P6, R69, R130, R71, R70 ;  /* 0x0c00004782457389 */ /* 0x00006400000c0046 */
[----:B01----:R-:W-:Y:S01]  /*22c20*/  ENDCOLLECTIVE ;  /* 0x000000000000791b */ /* 0x003fe20003800000 */
.L_x_2436:
[----:B------:R-:W-:Y:S02]  /*22c30*/  IMAD.MOV.U32 R71, RZ, RZ, 0x10 ;  /* 0x00000010ff477424 */ /* 0x000fe400078e00ff */
[----:B------:R-:W-:Y:S01]  /*22c40*/  FADD.FTZ R128, R128, R69 ;  /* 0x0000004580807221 */ /* 0x000fe20000010000 */
[----:B------:R-:W-:-:S04]  /*22c50*/  MOV R69, 0xffffffff ;  /* 0xffffffff00457802 */ /* 0x000fc80000000f00 */
[----:B------:R-:W-:-:S07]  /*22c60*/  MOV R130, R128 ;  /* 0x0000008000827202 */ /* 0x000fce0000000f00 */
[----:B------:R-:W-:Y:S05]  /*22c70*/  WARPSYNC.COLLECTIVE R69, `(.L_x_2437) ;  /* 0x0000000045087348 */ /* 0x000fea0003c00000 */
[----:B------:R0:W1:Y:S02]  /*22c80*/  SHFL.BFLY P6, R69, R130, R71, R70 ;  /* 0x0c00004782457389 */ /* 0x00006400000c0046 */
[----:B01----:R-:W-:Y:S01]  /*22c90*/  ENDCOLLECTIVE ;  /* 0x000000000000791b */ /* 0x003fe20003800000 */
.L_x_2437:
[----:B------:R-:W-:Y:S05]  /*22ca0*/  BRA `(.L_x_2438) ;  /* 0xffffffd400ac7947 */ /* 0x000fea000383ffff */
.L_x_2439:
        /* <DEDUP_REMOVED lines=13> */
.L_x_72288:


//--------------------- .text._ZN10layer_norm13ln_fwd_kernelINS_13Kernel_traitsI13__nv_bfloat16S2_S2_S2_fjLj2560ELj1ELj4ELj1ELj16ENS_18Kernel_traits_baseILj2560ES2_S2_S2_S2_fjLj128EEEEELb1ELb0ELb0ELb1EEEvNS_9FwdParamsE --------------------------
	.section	.text._ZN10layer_norm13ln_fwd_kernelINS_13Kernel_traitsI13__nv_bfloat16S2_S2_S2_fjLj2560ELj1ELj4ELj1ELj16ENS_18Kernel_traits_baseILj2560ES2_S2_S2_S2_fjLj128EEEEELb1ELb0ELb0ELb1EEEvNS_9FwdParamsE,"ax",@progbits
	.align	128
        .global         _ZN10layer_norm13ln_fwd_kernelINS_13Kernel_traitsI13__nv_bfloat16S2_S2_S2_fjLj2560ELj1ELj4ELj1ELj16ENS_18Kernel_traits_baseILj2560ES2_S2_S2_S2_fjLj128EEEEELb1ELb0ELb0ELb1EEEvNS_9FwdParamsE
        .type           _ZN10layer_norm13ln_fwd_kernelINS_13Kernel_traitsI13__nv_bfloat16S2_S2_S2_fjLj2560ELj1ELj4ELj1ELj16ENS_18Kernel_traits_baseILj2560ES2_S2_S2_S2_fjLj128EEEEELb1ELb0ELb0ELb1EEEvNS_9FwdParamsE,@function
        .size           _ZN10layer_norm13ln_fwd_kernelINS_13Kernel_traitsI13__nv_bfloat16S2_S2_S2_fjLj2560ELj1ELj4ELj1ELj16ENS_18Kernel_traits_baseILj2560ES2_S2_S2_S2_fjLj128EEEEELb1ELb0ELb0ELb1EEEvNS_9FwdParamsE,(.L_x_72289 - _ZN10layer_norm13ln_fwd_kernelINS_13Kernel_traitsI13__nv_bfloat16S2_S2_S2_fjLj2560ELj1ELj4ELj1ELj16ENS_18Kernel_traits_baseILj2560ES2_S2_S2_S2_fjLj128EEEEELb1ELb0ELb0ELb1EEEvNS_9FwdParamsE)
        .other          _ZN10layer_norm13ln_fwd_kernelINS_13Kernel_traitsI13__nv_bfloat16S2_S2_S2_fjLj2560ELj1ELj4ELj1ELj16ENS_18Kernel_traits_baseILj2560ES2_S2_S2_S2_fjLj128EEEEELb1ELb0ELb0ELb1EEEvNS_9FwdParamsE,@"STO_CUDA_ENTRY STV_DEFAULT"
_ZN10layer_norm13ln_fwd_kernelINS_13Kernel_traitsI13__nv_bfloat16S2_S2_S2_fjLj2560ELj1ELj4ELj1ELj16ENS_18Kernel_traits_baseILj2560ES2_S2_S2_S2_fjLj128EEEEELb1ELb0ELb0ELb1EEEvNS_9FwdParamsE:
.text._ZN10layer_norm13ln_fwd_kernelINS_13Kernel_traitsI13__nv_bfloat16S2_S2_S2_fjLj2560ELj1ELj4ELj1ELj16ENS_18Kernel_traits_baseILj2560ES2_S2_S2_S2_fjLj128EEEEELb1ELb0ELb0ELb1EEEvNS_9FwdParamsE:
[----:B------:R-:W-:Y:S08]  /*0000*/  LDC R1, c[0x0][0x28] ;  /* 0x00000a00ff017b82 */ /* 0x000ff00000000800 */
[----:B------:R-:W0:Y:S01]  /*0010*/  LDC R187, c[0x0][0x2e8] ;  /* 0x0000ba00ffbb7b82 */ /* 0x000e220000000800 */
[----:B------:R-:W-:Y:S01]  /*0020*/  ULDC.U8 UR4, c[0x0][0x2f4] ;  /* 0x0000bd0000047ab9 */ /* 0x000fe20000000000 */
[----:B------:R-:W-:Y:S01]  /*0030*/  ULDC.64 UR6, c[0x0][0x2e0] ;  /* 0x0000b80000067ab9 */ /* 0x000fe20000000a00 */
[----:B------:R-:W-:Y:S01]  /*0040*/  ISETP.NE.AND P1, PT, RZ, UR4, PT ;  /* 0x00000004ff007c0c */ /* 0x000fe2000bf25270 */
[----:B------:R-:W-:Y:S01]  /*0050*/  ULDC.64 UR4, c[0x0][0x208] ;  /* 0x0000820000047ab9 */ /* 0x000fe20000000a00 */
[----:B------:R-:W-:-:S03]  /*0060*/  IMAD.U32 R2, RZ, RZ, UR6 ;  /* 0x00000006ff027e24 */ /* 0x000fc6000f8e00ff */
[----:B------:R-:W1:Y:S01]  /*0070*/  LDC R34, c[0x0][0x2ec] ;  /* 0x0000bb00ff227b82 */ /* 0x000e620000000800 */
[----:B------:R-:W-:Y:S01]  /*0080*/  IMAD.U32 R3, RZ, RZ, UR7 ;  /* 0x00000007ff037e24 */ /* 0x000fe2000f8e00ff */
[----:B------:R-:W2:Y:S01]  /*0090*/  S2R R161, SR_TID.X ;  /* 0x0000000000a17919 */ /* 0x000ea20000002100 */
[----:B------:R-:W-:Y:S01]  /*00a0*/  ULDC.64 UR8, c[0x0][0x2c8] ;  /* 0x0000b20000087ab9 */ /* 0x000fe20000000a00 */
[----:B------:R-:W-:-:S04]  /*00b0*/  ULDC UR10, c[0x0][0x214] ;  /* 0x00008500000a7ab9 */ /* 0x000fc80000000800 */
[----:B------:R-:W3:Y:S01]  /*00c0*/  @P1 LDG.E.64 R2, desc[UR4][R2.64] ;  /* 0x0000000402021981 */ /* 0x000ee2000c1e1b00 */
[----:B------:R-:W4:Y:S01]  /*00d0*/  @P1 LDC R29, c[0x0][0x2f0] ;  /* 0x0000bc00ff1d1b82 */ /* 0x000f220000000800 */
[----:B0-----:R-:W-:Y:S01]  /*00e0*/  @P1 MOV R8, R187 ;  /* 0x000000bb00081202 */ /* 0x001fe20000000f00 */
[----:B-1----:R-:W-:-:S05]  /*00f0*/  @P1 IMAD.MOV.U32 R9, RZ, RZ, R34 ;  /* 0x000000ffff091224 */ /* 0x002fca00078e0022 */
[----:B------:R-:W4:Y:S01]  /*0100*/  @P1 LDG.E.64 R32, desc[UR4][R8.64] ;  /* 0x0000000408201981 */ /* 0x000f22000c1e1b00 */
[----:B--2---:R-:W-:-:S05]  /*0110*/  IMAD.SHL.U32 R0, R161, 0x10, RZ ;  /* 0x00000010a1007824 */ /* 0x004fca00078e00ff */
[----:B------:R-:W-:Y:S02]  /*0120*/  LOP3.LUT R52, R0, 0x1f0, RZ, 0xc0, !PT ;  /* 0x000001f000347812 */ /* 0x000fe400078ec0ff */
[----:B------:R-:W0:Y:S02]  /*0130*/  S2R R0, SR_CTAID.X ;  /* 0x0000000000007919 */ /* 0x000e240000002500 */
[----:B------:R-:W-:-:S04]  /*0140*/  IADD3 R44, P2, R52, UR8, RZ ;  /* 0x00000008342c7c10 */ /* 0x000fc8000ff5e0ff */
[----:B------:R-:W-:Y:S02]  /*0150*/  IADD3.X R45, RZ, UR9, RZ, P2, !PT ;  /* 0x00000009ff2d7c10 */ /* 0x000fe400097fe4ff */
[----:B------:R-:W-:Y:S01]  /*0160*/  ISETP.NE.U32.AND P0, PT, RZ, UR8, PT ;  /* 0x00000008ff007c0c */ /* 0x000fe2000bf05070 */
[----:B------:R-:W-:Y:S02]  /*0170*/  ULDC UR8, c[0x0][0x0] ;  /* 0x0000000000087ab9 */ /* 0x000fe40000000800 */
[----:B0-----:R-:W-:-:S04]  /*0180*/  IMAD R88, R0, UR8, R161 ;  /* 0x0000000800587c24 */ /* 0x001fc8000f8e02a1 */
[----:B------:R-:W-:Y:S01]  /*0190*/  IMAD.WIDE.U32 R40, R88, -0x326172a9, RZ ;  /* 0xcd9e8d5758287825 */ /* 0x000fe200078e00ff */
[----:B------:R-:W-:Y:S01]  /*01a0*/  ISETP.NE.AND.EX P0, PT, RZ, UR9, PT, P0 ;  /* 0x00000009ff007c0c */ /* 0x000fe2000bf05300 */
[----:B------:R-:W-:-:S12]  /*01b0*/  ULDC.64 UR8, c[0x0][0x260] ;  /* 0x0000980000087ab9 */ /* 0x000fd80000000a00 */
[----:B------:R-:W5:Y:S04]  /*01c0*/  @P0 LDG.E.128 R4, desc[UR4][R44.64] ;  /* 0x000000042c040981 */ /* 0x000f68000c1e1d00 */
[----:B------:R-:W5:Y:S04]  /*01d0*/  @P0 LDG.E.128 R8, desc[UR4][R44.64+0x200] ;  /* 0x000200042c080981 */ /* 0x000f68000c1e1d00 */
[----:B------:R-:W5:Y:S04]  /*01e0*/  @P0 LDG.E.128 R12, desc[UR4][R44.64+0x400] ;  /* 0x000400042c0c0981 */ /* 0x000f68000c1e1d00 */
[----:B------:R-:W5:Y:S04]  /*01f0*/  @P0 LDG.E.128 R16, desc[UR4][R44.64+0x600] ;  /* 0x000600042c100981 */ /* 0x000f68000c1e1d00 */
[----:B------:R-:W5:Y:S04]  /*0200*/  @P0 LDG.E.128 R20, desc[UR4][R44.64+0x800] ;  /* 0x000800042c140981 */ /* 0x000f68000c1e1d00 */
[----:B------:R-:W5:Y:S04]  /*0210*/  @P0 LDG.E.128 R24, desc[UR4][R44.64+0xa00] ;  /* 0x000a00042c180981 */ /* 0x000f68000c1e1d00 */
[----:B------:R-:W5:Y:S01]  /*0220*/  @P0 LDG.E.128 R36, desc[UR4][R44.64+0x1000] ;  /* 0x001000042c240981 */ /* 0x000f62000c1e1d00 */
[----:B------:R-:W-:-:S05]  /*0230*/  SHF.R.U32.HI R161, RZ, 0x5, R161 ;  /* 0x00000005ffa17819 */ /* 0x000fca00000116a1 */
[----:B------:R-:W-:Y:S01]  /*0240*/  IMAD R161, R0, 0x4, R161 ;  /* 0x0000000400a17824 */ /* 0x000fe200078e02a1 */
[----:B---3--:R-:W-:Y:S02]  /*0250*/  @P1 R2UR UR6, R2 ;  /* 0x00000000020612ca */ /* 0x008fe400000e0000 */
[----:B------:R-:W-:Y:S02]  /*0260*/  @P1 R2UR UR7, R3 ;  /* 0x00000000030712ca */ /* 0x000fe400000e0000 */
[----:B----4-:R-:W-:-:S11]  /*0270*/  @P1 IADD3 R187, P2, R32, R29, RZ ;  /* 0x0000001d20bb1210 */ /* 0x010fd60007f5e0ff */
[----:B------:R-:W-:Y:S01]  /*0280*/  UIADD3 UR21, UR7, -0x4498517b, URZ ;  /* 0xbb67ae8507157890 */ /* 0x000fe2000fffe03f */
[----:B------:R-:W5:Y:S01]  /*0290*/  @P0 LDG.E.128 R28, desc[UR4][R44.64+0xc00] ;  /* 0x000c00042c1c0981 */ /* 0x000f62000c1e1d00 */
[----:B------:R-:W-:-:S05]  /*02a0*/  @P1 IMAD.X R34, RZ, RZ, R33, P2 ;  /* 0x000000ffff221224 */ /* 0x000fca00010e0621 */
[--C-:B------:R-:W-:Y:S02]  /*02b0*/  SHF.R.U64 R90, R187, 0x2, R34.reuse ;  /* 0x00000002bb5a7819 */ /* 0x100fe40000001222 */
[----:B------:R-:W-:Y:S01]  /*02c0*/  SHF.R.U32.HI R89, RZ, 0x2, R34 ;  /* 0x00000002ff597819 */ /* 0x000fe20000011622 */
[----:B------:R-:W-:Y:S01]  /*02d0*/  UIADD3 UR20, UR6, -0x61c88647, URZ ;  /* 0x9e3779b906147890 */ /* 0x000fe2000fffe03f */
[----:B------:R-:W5:Y:S01]  /*02e0*/  @P0 LDG.E.128 R32, desc[UR4][R44.64+0xe00] ;  /* 0x000e00042c200981 */ /* 0x000f62000c1e1d00 */
[----:B------:R-:W-:Y:S01]  /*02f0*/  IMAD.WIDE.U32 R2, R90, -0x2daee0ad, RZ ;  /* 0xd2511f535a027825 */ /* 0x000fe200078e00ff */
[----:B------:R-:W-:-:S04]  /*0300*/  LOP3.LUT R46, R41, UR6, R89, 0x96, !PT ;  /* 0x00000006292e7c12 */ /* 0x000fc8000f8e9659 */
[----:B------:R-:W-:Y:S01]  /*0310*/  LOP3.LUT R48, R3, UR7, RZ, 0x3c, !PT ;  /* 0x0000000703307c12 */ /* 0x000fe2000f8e3cff */
[----:B------:R-:W-:-:S04]  /*0320*/  IMAD.WIDE.U32 R46, R46, -0x2daee0ad, RZ ;  /* 0xd2511f532e2e7825 */ /* 0x000fc800078e00ff */
[----:B------:R-:W-:Y:S01]  /*0330*/  IMAD.WIDE.U32 R48, R48, -0x326172a9, RZ ;  /* 0xcd9e8d5730307825 */ /* 0x000fe200078e00ff */
[----:B------:R-:W-:Y:S01]  /*0340*/  LOP3.LUT R50, R47, UR21, R2, 0x96, !PT ;  /* 0x000000152f327c12 */ /* 0x000fe2000f8e9602 */
[----:B------:R-:W-:-:S03]  /*0350*/  UIADD3 UR22, UR6, 0x3c6ef372, URZ ;  /* 0x3c6ef37206167890 */ /* 0x000fc6000fffe03f */
[----:B------:R-:W-:Y:S01]  /*0360*/  LOP3.LUT R2, R49, UR20, R40, 0x96, !PT ;  /* 0x0000001431027c12 */ /* 0x000fe2000f8e9628 */
[----:B------:R-:W-:Y:S01]  /*0370*/  UIADD3 UR23, UR7, 0x76cf5d0a, URZ ;  /* 0x76cf5d0a07177890 */ /* 0x000fe2000fffe03f */
[----:B------:R-:W-:Y:S01]  /*0380*/  IMAD.WIDE.U32 R50, R50, -0x326172a9, RZ ;  /* 0xcd9e8d5732327825 */ /* 0x000fe200078e00ff */
[----:B------:R-:W-:Y:S01]  /*0390*/  UIADD3 UR25, UR7, 0x32370b8f, URZ ;  /* 0x32370b8f07197890 */ /* 0x000fe2000fffe03f */
[----:B------:R0:W5:Y:S02]  /*03a0*/  @P0 LDG.E.128 R40, desc[UR4][R44.64+0x1200] ;  /* 0x001200042c280981 */ /* 0x000164000c1e1d00 */
[----:B------:R-:W-:Y:S01]  /*03b0*/  IMAD.WIDE.U32 R2, R2, -0x2daee0ad, RZ ;  /* 0xd2511f5302027825 */ /* 0x000fe200078e00ff */
[----:B------:R-:W-:-:S04]  /*03c0*/  LOP3.LUT R47, R51, UR22, R48, 0x96, !PT ;  /* 0x00000016332f7c12 */ /* 0x000fc8000f8e9630 */
[----:B------:R-:W-:Y:S01]  /*03d0*/  LOP3.LUT R48, R3, UR23, R46, 0x96, !PT ;  /* 0x0000001703307c12 */ /* 0x000fe2000f8e962e */
[----:B------:R-:W-:Y:S01]  /*03e0*/  UIADD3 UR24, UR6, -0x255992d5, URZ ;  /* 0xdaa66d2b06187890 */ /* 0x000fe2000fffe03f */
[----:B------:R-:W-:-:S04]  /*03f0*/  IMAD.WIDE.U32 R46, R47, -0x2daee0ad, RZ ;  /* 0xd2511f532f2e7825 */ /* 0x000fc800078e00ff */
[----:B------:R-:W-:Y:S01]  /*0400*/  IMAD.WIDE.U32 R48, R48, -0x326172a9, RZ ;  /* 0xcd9e8d5730307825 */ /* 0x000fe200078e00ff */
[----:B------:R-:W-:Y:S01]  /*0410*/  LOP3.LUT R3, R47, UR25, R2, 0x96, !PT ;  /* 0x000000192f037c12 */ /* 0x000fe2000f8e9602 */
[----:B------:R-:W-:-:S03]  /*0420*/  UIADD3 UR26, UR6, 0x78dde6e4, URZ ;  /* 0x78dde6e4061a7890 */ /* 0x000fc6000fffe03f */
[----:B------:R-:W-:Y:S01]  /*0430*/  LOP3.LUT R2, R49, UR24, R50, 0x96, !PT ;  /* 0x0000001831027c12 */ /* 0x000fe2000f8e9632 */
[----:B------:R-:W-:Y:S01]  /*0440*/  UIADD3 UR27, UR7, -0x126145ec, URZ ;  /* 0xed9eba14071b7890 */ /* 0x000fe2000fffe03f */
[----:B0-----:R-:W-:-:S04]  /*0450*/  IMAD.WIDE.U32 R44, R3, -0x326172a9, RZ ;  /* 0xcd9e8d57032c7825 */ /* 0x001fc800078e00ff */
[----:B------:R-:W-:Y:S01]  /*0460*/  IMAD.WIDE.U32 R2, R2, -0x2daee0ad, RZ ;  /* 0xd2511f5302027825 */ /* 0x000fe200078e00ff */
[----:B------:R-:W-:Y:S01]  /*0470*/  LOP3.LUT R47, R45, UR26, R48, 0x96, !PT ;  /* 0x0000001a2d2f7c12 */ /* 0x000fe2000f8e9630 */
[----:B------:R-:W-:-:S03]  /*0480*/  UIADD3 UR29, UR7, -0x56f99767, URZ ;  /* 0xa9066899071d7890 */ /* 0x000fc6000fffe03f */
[----:B------:R-:W-:Y:S01]  /*0490*/  LOP3.LUT R48, R3, UR27, R46, 0x96, !PT ;  /* 0x0000001b03307c12 */ /* 0x000fe2000f8e962e */
[----:B------:R-:W-:Y:S01]  /*04a0*/  UIADD3 UR28, UR6, 0x1715609d, URZ ;  /* 0x1715609d061c7890 */ /* 0x000fe2000fffe03f */
[----:B------:R-:W-:-:S04]  /*04b0*/  IMAD.WIDE.U32 R46, R47, -0x2daee0ad, RZ ;  /* 0xd2511f532f2e7825 */ /* 0x000fc800078e00ff */
[----:B------:R-:W-:Y:S01]  /*04c0*/  IMAD.WIDE.U32 R48, R48, -0x326172a9, RZ ;  /* 0xcd9e8d5730307825 */ /* 0x000fe200078e00ff */
[----:B------:R-:W-:Y:S01]  /*04d0*/  LOP3.LUT R45, R47, UR29, R2, 0x96, !PT ;  /* 0x0000001d2f2d7c12 */ /* 0x000fe2000f8e9602 */
[----:B------:R-:W-:-:S03]  /*04e0*/  UIADD3 UR30, UR6, -0x4ab325aa, URZ ;  /* 0xb54cda56061e7890 */ /* 0x000fc6000fffe03f */
[----:B------:R-:W-:Y:S01]  /*04f0*/  LOP3.LUT R2, R49, UR28, R44, 0x96, !PT ;  /* 0x0000001c31027c12 */ /* 0x000fe2000f8e962c */
[----:B------:R-:W-:Y:S01]  /*0500*/  UIADD3 UR31, UR7, 0x646e171e, URZ ;  /* 0x646e171e071f7890 */ /* 0x000fe2000fffe03f */
[----:B------:R-:W-:-:S04]  /*0510*/  IMAD.WIDE.U32 R44, R45, -0x326172a9, RZ ;  /* 0xcd9e8d572d2c7825 */ /* 0x000fc800078e00ff */
[----:B------:R-:W-:Y:S01]  /*0520*/  IMAD.WIDE.U32 R2, R2, -0x2daee0ad, RZ ;  /* 0xd2511f5302027825 */ /* 0x000fe200078e00ff */
[----:B------:R-:W-:-:S04]  /*0530*/  LOP3.LUT R47, R45, UR30, R48, 0x96, !PT ;  /* 0x0000001e2d2f7c12 */ /* 0x000fc8000f8e9630 */
[----:B------:R-:W-:Y:S01]  /*0540*/  LOP3.LUT R48, R3, UR31, R46, 0x96, !PT ;  /* 0x0000001f03307c12 */ /* 0x000fe2000f8e962e */
[----:B------:R-:W-:Y:S01]  /*0550*/  UIADD3 UR32, UR6, 0x5384540f, URZ ;  /* 0x5384540f06207890 */ /* 0x000fe2000fffe03f */
[----:B------:R-:W-:Y:S01]  /*0560*/  IMAD.WIDE.U32 R46, R47, -0x2daee0ad, RZ ;  /* 0xd2511f532f2e7825 */ /* 0x000fe200078e00ff */
[----:B------:R-:W-:Y:S01]  /*0570*/  UIADD3 UR33, UR7, 0x1fd5c5a3, URZ ;  /* 0x1fd5c5a307217890 */ /* 0x000fe2000fffe03f */
[----:B------:R-:W-:Y:S02]  /*0580*/  ISETP.GE.AND P1, PT, R161, UR10, PT ;  /* 0x0000000aa1007c0c */ /* 0x000fe4000bf26270 */
[----:B------:R-:W-:-:S03]  /*0590*/  IMAD.WIDE.U32 R48, R48, -0x326172a9, RZ ;  /* 0xcd9e8d5730307825 */ /* 0x000fc600078e00ff */
[----:B------:R-:W-:Y:S02]  /*05a0*/  LOP3.LUT R92, R47, UR33, R2, 0x96, !PT ;  /* 0x000000212f5c7c12 */ /* 0x000fe4000f8e9602 */
[----:B------:R-:W-:Y:S01]  /*05b0*/  LOP3.LUT R91, R49, UR32, R44, 0x96, !PT ;  /* 0x00000020315b7c12 */ /* 0x000fe2000f8e962c */
[----:B------:R-:W-:Y:S01]  /*05c0*/  UIADD3 UR34, UR6, -0xe443238, URZ ;  /* 0xf1bbcdc806227890 */ /* 0x000fe2000fffe03f */
[----:B------:R-:W-:Y:S01]  /*05d0*/  IADD3 R44, P2, R52, UR8, RZ ;  /* 0x00000008342c7c10 */ /* 0x000fe2000ff5e0ff */
[----:B------:R-:W-:Y:S01]  /*05e0*/  UIADD3 UR35, UR7, -0x24c28bd8, URZ ;  /* 0xdb3d742807237890 */ /* 0x000fe2000fffe03f */
[----:B------:R-:W-:Y:S02]  /*05f0*/  IMAD.HI.U32 R47, R92, -0x326172a9, RZ ;  /* 0xcd9e8d575c2f7827 */ /* 0x000fe400078e00ff */
[----:B------:R-:W-:Y:S02]  /*0600*/  IADD3.X R45, RZ, UR9, RZ, P2, !PT ;  /* 0x00000009ff2d7c10 */ /* 0x000fe400097fe4ff */
[----:B------:R-:W-:Y:S01]  /*0610*/  IMAD.HI.U32 R3, R91, -0x2daee0ad, RZ ;  /* 0xd2511f535b037827 */ /* 0x000fe200078e00ff */
[----:B------:R-:W-:-:S04]  /*0620*/  LOP3.LUT R47, R47, UR34, R48, 0x96, !PT ;  /* 0x000000222f2f7c12 */ /* 0x000fc8000f8e9630 */
[----:B------:R-:W-:Y:S01]  /*0630*/  LOP3.LUT R46, R3, UR35, R46, 0x96, !PT ;  /* 0x00000023032e7c12 */ /* 0x000fe2000f8e962e */
[----:B------:R-:W-:Y:S06]  /*0640*/  @P1 EXIT ;  /* 0x000000000000194d */ /* 0x000fec0003800000 */
        /* <DEDUP_REMOVED lines=9> */
[C---:B------:R-:W-:Y:S01]  /*06e0*/  PRMT R114, R5.reuse, 0x7632, R114 ;  /* 0x0000763205727816 */ /* 0x040fe20000000072 */
[----:B------:R-:W-:Y:S01]  /*06f0*/  IMAD.U32 R2, R5, 0x10000, RZ ;  /* 0x0001000005027824 */ /* 0x000fe200078e00ff */
[----:B------:R-:W-:Y:S02]  /*0700*/  PRMT R115, R6, 0x7632, R115 ;  /* 0x0000763206737816 */ /* 0x000fe40000000073 */
[----:B------:R-:W-:-:S02]  /*0710*/  @!P0 CS2R R22, SRZ ;  /* 0x0000000000168805 */ /* 0x000fc4000001ff00 */
[----:B------:R-:W-:Y:S02]  /*0720*/  SHF.L.U32 R3, R6, 0x10, RZ ;  /* 0x0000001006037819 */ /* 0x000fe400000006ff */
[----:B------:R-:W-:Y:S02]  /*0730*/  @!P0 CS2R R24, SRZ ;  /* 0x0000000000188805 */ /* 0x000fe4000001ff00 */
[C---:B------:R-:W-:Y:S01]  /*0740*/  PRMT R125, R8.reuse, 0x7632, R125 ;  /* 0x00007632087d7816 */ /* 0x040fe2000000007d */
[----:B------:R-:W-:Y:S01]  /*0750*/  IMAD.U32 R5, R8, 0x10000, RZ ;  /* 0x0001000008057824 */ /* 0x000fe200078e00ff */
[C---:B------:R-:W-:Y:S02]  /*0760*/  PRMT R126, R9.reuse, 0x7632, R126 ;  /* 0x00007632097e7816 */ /* 0x040fe4000000007e */
[----:B------:R-:W-:Y:S02]  /*0770*/  @!P0 CS2R R26, SRZ ;  /* 0x00000000001a8805 */ /* 0x000fe4000001ff00 */
[----:B------:R-:W-:Y:S01]  /*0780*/  SHF.L.U32 R6, R9, 0x10, RZ ;  /* 0x0000001009067819 */ /* 0x000fe200000006ff */
[C---:B------:R-:W-:Y:S01]  /*0790*/  IMAD.U32 R8, R11.reuse, 0x10000, RZ ;  /* 0x000100000b087824 */ /* 0x040fe200078e00ff */
[----:B------:R-:W-:-:S02]  /*07a0*/  PRMT R128, R11, 0x7632, R128 ;  /* 0x000076320b807816 */ /* 0x000fc40000000080 */
[----:B------:R-:W-:Y:S02]  /*07b0*/  @!P0 CS2R R28, SRZ ;  /* 0x00000000001c8805 */ /* 0x000fe4000001ff00 */
[C---:B------:R-:W-:Y:S02]  /*07c0*/  PRMT R129, R12.reuse, 0x7632, R129 ;  /* 0x000076320c817816 */ /* 0x040fe40000000081 */
[----:B------:R-:W-:Y:S02]  /*07d0*/  @!P0 CS2R R30, SRZ ;  /* 0x00000000001e8805 */ /* 0x000fe4000001ff00 */
[----:B------:R-:W-:Y:S01]  /*07e0*/  SHF.L.U32 R9, R12, 0x10, RZ ;  /* 0x000000100c097819 */ /* 0x000fe200000006ff */
[C---:B------:R-:W-:Y:S01]  /*07f0*/  IMAD.U32 R11, R14.reuse, 0x10000, RZ ;  /* 0x000100000e0b7824 */ /* 0x040fe200078e00ff */
[----:B------:R-:W-:Y:S02]  /*0800*/  PRMT R131, R14, 0x7632, R131 ;  /* 0x000076320e837816 */ /* 0x000fe40000000083 */
[----:B------:R-:W-:-:S02]  /*0810*/  @!P0 CS2R R32, SRZ ;  /* 0x0000000000208805 */ /* 0x000fc4000001ff00 */
[----:B------:R-:W-:Y:S01]  /*0820*/  PRMT R132, R15, 0x7632, R132 ;  /* 0x000076320f847816 */ /* 0x000fe20000000084 */
[----:B------:R-:W-:Y:S01]  /*0830*/  IMAD.U32 R14, R17, 0x10000, RZ ;  /* 0x00010000110e7824 */ /* 0x000fe200078e00ff */
[----:B------:R-:W-:Y:S02]  /*0840*/  SHF.L.U32 R12, R15, 0x10, RZ ;  /* 0x000000100f0c7819 */ /* 0x000fe400000006ff */
[----:B------:R-:W-:Y:S02]  /*0850*/  @!P0 CS2R R34, SRZ ;  /* 0x0000000000228805 */ /* 0x000fe4000001ff00 */
[----:B------:R-:W-:Y:S02]  /*0860*/  PRMT R134, R17, 0x7632, R134 ;  /* 0x0000763211867816 */ /* 0x000fe40000000086 */
[----:B------:R-:W-:Y:S02]  /*0870*/  @!P0 CS2R R36, SRZ ;  /* 0x0000000000248805 */ /* 0x000fe4000001ff00 */
[----:B------:R-:W-:Y:S01]  /*0880*/  PRMT R135, R18, 0x7632, R135 ;  /* 0x0000763212877816 */ /* 0x000fe20000000087 */
[----:B------:R-:W-:Y:S01]  /*0890*/  IMAD.U32 R0, R4, 0x10000, RZ ;  /* 0x0001000004007824 */ /* 0x000fe200078e00ff */
[----:B------:R-:W-:Y:S01]  /*08a0*/  SHF.L.U32 R15, R18, 0x10, RZ ;  /* 0x00000010120f7819 */ /* 0x000fe200000006ff */
[----:B------:R-:W-:Y:S01]  /*08b0*/  IMAD.U32 R17, R20, 0x10000, RZ ;  /* 0x0001000014117824 */ /* 0x000fe200078e00ff */
[----:B------:R-:W-:-:S02]  /*08c0*/  PRMT R113, R4, 0x7632, R113 ;  /* 0x0000763204717816 */ /* 0x000fc40000000071 */
[----:B------:R-:W-:Y:S02]  /*08d0*/  @!P0 CS2R R38, SRZ ;  /* 0x0000000000268805 */ /* 0x000fe4000001ff00 */
[----:B------:R-:W-:Y:S01]  /*08e0*/  PRMT R137, R20, 0x7632, R137 ;  /* 0x0000763214897816 */ /* 0x000fe20000000089 */
[----:B------:R-:W-:Y:S01]  /*08f0*/  IMAD.U32 R4, R7, 0x10000, RZ ;  /* 0x0001000007047824 */ /* 0x000fe200078e00ff */
[----:B------:R-:W-:Y:S01]  /*0900*/  PRMT R138, R21, 0x7632, R138 ;  /* 0x00007632158a7816 */ /* 0x000fe2000000008a */
[----:B------:R-:W-:Y:S01]  /*0910*/  IMAD.U32 R20, R23, 0x10000, RZ ;  /* 0x0001000017147824 */ /* 0x000fe200078e00ff */
[----:B------:R-:W-:Y:S02]  /*0920*/  SHF.L.U32 R18, R21, 0x10, RZ ;  /* 0x0000001015127819 */ /* 0x000fe400000006ff */
[----:B------:R-:W-:Y:S02]  /*0930*/  @!P0 CS2R R40, SRZ ;  /* 0x0000000000288805 */ /* 0x000fe4000001ff00 */
[----:B------:R-:W-:-:S02]  /*0940*/  PRMT R124, R7, 0x7632, R124 ;  /* 0x00007632077c7816 */ /* 0x000fc4000000007c */
[----:B------:R-:W-:Y:S02]  /*0950*/  @!P0 CS2R R42, SRZ ;  /* 0x00000000002a8805 */ /* 0x000fe4000001ff00 */
[----:B------:R-:W-:Y:S01]  /*0960*/  PRMT R140, R23, 0x7632, R140 ;  /* 0x00007632178c7816 */ /* 0x000fe2000000008c */
[----:B------:R-:W-:Y:S01]  /*0970*/  IMAD.U32 R7, R10, 0x10000, RZ ;  /* 0x000100000a077824 */ /* 0x000fe200078e00ff */
[----:B------:R-:W-:Y:S01]  /*0980*/  PRMT R141, R24, 0x7632, R141 ;  /* 0x00007632188d7816 */ /* 0x000fe2000000008d */
[----:B------:R-:W-:Y:S01]  /*0990*/  IMAD.U32 R23, R26, 0x10000, RZ ;  /* 0x000100001a177824 */ /* 0x000fe200078e00ff */
[----:B------:R-:W-:Y:S01]  /*09a0*/  SHF.L.U32 R21, R24, 0x10, RZ ;  /* 0x0000001018157819 */ /* 0x000fe200000006ff */
[----:B------:R-:W5:Y:S01]  /*09b0*/  LDG.E.128 R84, desc[UR4][R44.64] ;  /* 0x000000042c547981 */ /* 0x000f62000c1e1d00 */
[----:B------:R-:W-:Y:S01]  /*09c0*/  PRMT R127, R10, 0x7632, R127 ;  /* 0x000076320a7f7816 */ /* 0x000fe2000000007f */
[----:B------:R-:W-:Y:S01]  /*09d0*/  IMAD.U32 R10, R13, 0x10000, RZ ;  /* 0x000100000d0a7824 */ /* 0x000fe200078e00ff */
[----:B------:R-:W-:Y:S01]  /*09e0*/  PRMT R143, R26, 0x7632, R143 ;  /* 0x000076321a8f7816 */ /* 0x000fe2000000008f */
[----:B------:R-:W-:Y:S01]  /*09f0*/  IMAD.U32 R26, R29, 0x10000, RZ ;  /* 0x000100001d1a7824 */ /* 0x000fe200078e00ff */
[C---:B------:R-:W-:Y:S01]  /*0a00*/  PRMT R144, R27.reuse, 0x7632, R144 ;  /* 0x000076321b907816 */ /* 0x040fe20000000090 */
[----:B------:R-:W5:Y:S01]  /*0a10*/  LDG.E.128 R80, desc[UR4][R44.64+0x200] ;  /* 0x000200042c507981 */ /* 0x000f62000c1e1d00 */
[----:B------:R-:W-:Y:S01]  /*0a20*/  SHF.L.U32 R24, R27, 0x10, RZ ;  /* 0x000000101b187819 */ /* 0x000fe200000006ff */
[----:B------:R-:W-:Y:S01]  /*0a30*/  UIADD3 UR36, UR6, -0x700cb87f, URZ ;  /* 0x8ff3478106247890 */ /* 0x000fe2000fffe03f */
        /* <DEDUP_REMOVED lines=15> */
[----:B------:R-:W-:Y:S01]  /*0b30*/  ULDC.64 UR8, c[0x0][0x270] ;  /* 0x00009c0000087ab9 */ /* 0x000fe20000000a00 */
[----:B------:R-:W-:Y:S01]  /*0b40*/  PRMT R136, R19, 0x7632, R136 ;  /* 0x0000763213887816 */ /* 0x000fe20000000088 */
[----:B------:R-:W-:Y:S01]  /*0b50*/  IMAD.U32 R19, R22, 0x10000, RZ ;  /* 0x0001000016137824 */ /* 0x000fe200078e00ff */
[----:B------:R-:W-:Y:S01]  /*0b60*/  PRMT R152, R35, 0x7632, R152 ;  /* 0x0000763223987816 */ /* 0x000fe20000000098 */
[----:B------:R-:W-:Y:S01]  /*0b70*/  IMAD.U32 R35, R38, 0x10000, RZ ;  /* 0x0001000026237824 */ /* 0x000fe200078e00ff */
[C---:B------:R-:W-:Y:S01]  /*0b80*/  PRMT R153, R36.reuse, 0x7632, R153 ;  /* 0x0000763224997816 */ /* 0x040fe20000000099 */
[----:B------:R-:W5:Y:S01]  /*0b90*/  LDG.E.128 R68, desc[UR4][R44.64+0x800] ;  /* 0x000800042c447981 */ /* 0x000f62000c1e1d00 */
[----:B------:R-:W-:-:S03]  /*0ba0*/  SHF.L.U32 R33, R36, 0x10, RZ ;  /* 0x0000001024217819 */ /* 0x000fc600000006ff */
[----:B------:R-:W5:Y:S01]  /*0bb0*/  LDG.E.128 R64, desc[UR4][R44.64+0xa00] ;  /* 0x000a00042c407981 */ /* 0x000f62000c1e1d00 */
[----:B------:R-:W-:Y:S01]  /*0bc0*/  PRMT R139, R22, 0x7632, R139 ;  /* 0x00007632168b7816 */ /* 0x000fe2000000008b */
[----:B------:R-:W-:Y:S01]  /*0bd0*/  IMAD.U32 R22, R25, 0x10000, RZ ;  /* 0x0001000019167824 */ /* 0x000fe200078e00ff */
[----:B------:R-:W-:Y:S01]  /*0be0*/  PRMT R155, R38, 0x7632, R155 ;  /* 0x00007632269b7816 */ /* 0x000fe2000000009b */
[----:B------:R-:W5:Y:S01]  /*0bf0*/  LDG.E.128 R60, desc[UR4][R44.64+0xc00] ;  /* 0x000c00042c3c7981 */ /* 0x000f62000c1e1d00 */
[----:B------:R-:W-:Y:S01]  /*0c00*/  PRMT R156, R39, 0x7632, R156 ;  /* 0x00007632279c7816 */ /* 0x000fe2000000009c */
[----:B------:R-:W-:Y:S01]  /*0c10*/  IMAD.U32 R38, R41, 0x10000, RZ ;  /* 0x0001000029267824 */ /* 0x000fe200078e00ff */
[----:B------:R-:W-:Y:S01]  /*0c20*/  SHF.L.U32 R36, R39, 0x10, RZ ;  /* 0x0000001027247819 */ /* 0x000fe200000006ff */
[----:B------:R-:W5:Y:S01]  /*0c30*/  LDG.E.128 R56, desc[UR4][R44.64+0xe00] ;  /* 0x000e00042c387981 */ /* 0x000f62000c1e1d00 */
[----:B------:R-:W-:Y:S01]  /*0c40*/  PRMT R142, R25, 0x7632, R142 ;  /* 0x00007632198e7816 */ /* 0x000fe2000000008e */
[----:B------:R-:W-:Y:S01]  /*0c50*/  IMAD.U32 R25, R28, 0x10000, RZ ;  /* 0x000100001c197824 */ /* 0x000fe200078e00ff */
[----:B------:R-:W-:Y:S01]  /*0c60*/  PRMT R158, R41, 0x7632, R158 ;  /* 0x00007632299e7816 */ /* 0x000fe2000000009e */
[----:B------:R-:W5:Y:S01]  /*0c70*/  LDG.E.128 R52, desc[UR4][R44.64+0x1000] ;  /* 0x001000042c347981 */ /* 0x000f62000c1e1d00 */
[----:B------:R-:W-:Y:S01]  /*0c80*/  PRMT R159, R42, 0x7632, R159 ;  /* 0x000076322a9f7816 */ /* 0x000fe2000000009f */
[----:B------:R-:W-:Y:S01]  /*0c90*/  IMAD R41, R92, -0x326172a9, RZ ;  /* 0xcd9e8d575c297824 */ /* 0x000fe200078e02ff */
[----:B------:R-:W-:Y:S01]  /*0ca0*/  SHF.L.U32 R39, R42, 0x10, RZ ;  /* 0x000000102a277819 */ /* 0x000fe200000006ff */
[----:B------:R0:W5:Y:S01]  /*0cb0*/  LDG.E.128 R48, desc[UR4][R44.64+0x1200] ;  /* 0x001200042c307981 */ /* 0x000162000c1e1d00 */
[----:B------:R-:W-:Y:S01]  /*0cc0*/  PRMT R145, R28, 0x7632, R145 ;  /* 0x000076321c917816 */ /* 0x000fe20000000091 */
[----:B------:R-:W-:Y:S01]  /*0cd0*/  IMAD R42, R91, -0x2daee0ad, RZ ;  /* 0xd2511f535b2a7824 */ /* 0x000fe200078e02ff */
[C---:B------:R-:W-:Y:S01]  /*0ce0*/  PRMT R148, R31.reuse, 0x7632, R148 ;  /* 0x000076321f947816 */ /* 0x040fe20000000094 */
[----:B------:R-:W-:Y:S01]  /*0cf0*/  IMAD.U32 R28, R31, 0x10000, RZ ;  /* 0x000100001f1c7824 */ /* 0x000fe200078e00ff */
[C---:B------:R-:W-:Y:S01]  /*0d00*/  PRMT R151, R34.reuse, 0x7632, R151 ;  /* 0x0000763222977816 */ /* 0x040fe20000000097 */
[----:B------:R-:W-:Y:S01]  /*0d10*/  IMAD.U32 R31, R34, 0x10000, RZ ;  /* 0x00010000221f7824 */ /* 0x000fe200078e00ff */
[C---:B------:R-:W-:Y:S01]  /*0d20*/  PRMT R154, R37.reuse, 0x7632, R154 ;  /* 0x00007632259a7816 */ /* 0x040fe2000000009a */
[----:B------:R-:W-:Y:S01]  /*0d30*/  IMAD.U32 R34, R37, 0x10000, RZ ;  /* 0x0001000025227824 */ /* 0x000fe200078e00ff */
[----:B------:R-:W-:Y:S01]  /*0d40*/  PRMT R157, R40, 0x7632, R157 ;  /* 0x00007632289d7816 */ /* 0x000fe2000000009d */
[----:B0-----:R-:W-:Y:S01]  /*0d50*/  IMAD.HI.U32 R44, R46, -0x326172a9, RZ ;  /* 0xcd9e8d572e2c7827 */ /* 0x001fe200078e00ff */
[----:B------:R-:W-:Y:S01]  /*0d60*/  PRMT R160, R43, 0x7632, R160 ;  /* 0x000076322ba07816 */ /* 0x000fe200000000a0 */
[----:B------:R-:W-:Y:S01]  /*0d70*/  UISETP.NE.U32.AND UP0, UPT, UR8, URZ, UPT ;  /* 0x0000003f0800728c */ /* 0x000fe2000bf05070 */
[----:B------:R-:W-:Y:S01]  /*0d80*/  BSSY B0, `(.L_x_2440) ;  /* 0x0001f6a000007945 */ /* 0x000fe20003800000 */
[----:B------:R-:W-:Y:S01]  /*0d90*/  IMAD.HI.U32 R45, R47, -0x2daee0ad, RZ ;  /* 0xd2511f532f2d7827 */ /* 0x000fe200078e00ff */
[----:B------:R-:W-:Y:S01]  /*0da0*/  LOP3.LUT R41, R44, UR36, R41, 0x96, !PT ;  /* 0x000000242c297c12 */ /* 0x000fe2000f8e9629 */
[----:B------:R-:W-:Y:S01]  /*0db0*/  ULDC.U8 UR12, c[0x0][0x2a0] ;  /* 0x0000a800000c7ab9 */ /* 0x000fe20000000000 */
[----:B------:R-:W-:Y:S01]  /*0dc0*/  MOV R44, R90 ;  /* 0x0000005a002c7202 */ /* 0x000fe20000000f00 */
[----:B------:R-:W-:Y:S01]  /*0dd0*/  IMAD.U32 R37, R40, 0x10000, RZ ;  /* 0x0001000028257824 */ /* 0x000fe200078e00ff */
[----:B------:R-:W-:Y:S01]  /*0de0*/  LOP3.LUT R42, R45, UR37, R42, 0x96, !PT ;  /* 0x000000252d2a7c12 */ /* 0x000fe2000f8e962a */
[----:B------:R-:W-:Y:S01]  /*0df0*/  IMAD.U32 R40, R43, 0x10000, RZ ;  /* 0x000100002b287824 */ /* 0x000fe200078e00ff */
[----:B------:R-:W-:Y:S01]  /*0e00*/  LOP3.LUT R187, R187, 0x3, RZ, 0xc0, !PT ;  /* 0x00000003bbbb7812 */ /* 0x000fe200078ec0ff */
[----:B------:R-:W-:Y:S01]  /*0e10*/  IMAD R112, R47, -0x2daee0ad, RZ ;  /* 0xd2511f532f707824 */ /* 0x000fe200078e02ff */
[----:B------:R-:W-:Y:S01]  /*0e20*/  SHF.L.U32 R113, R113, 0x10, RZ ;  /* 0x0000001071717819 */ /* 0x000fe200000006ff */
[----:B------:R-:W-:Y:S01]  /*0e30*/  IMAD.MOV.U32 R43, RZ, RZ, R88 ;  /* 0x000000ffff2b7224 */ /* 0x000fe200078e0058 */
[----:B------:R-:W-:Y:S01]  /*0e40*/  SHF.L.U32 R124, R124, 0x10, RZ ;  /* 0x000000107c7c7819 */ /* 0x000fe200000006ff */
[----:B------:R-:W-:Y:S01]  /*0e50*/  IMAD.MOV.U32 R45, RZ, RZ, R89 ;  /* 0x000000ffff2d7224 */ /* 0x000fe200078e0059 */
[----:B------:R-:W-:Y:S01]  /*0e60*/  SHF.L.U32 R127, R127, 0x10, RZ ;  /* 0x000000107f7f7819 */ /* 0x000fe200000006ff */
[----:B------:R-:W-:Y:S01]  /*0e70*/  IMAD R46, R46, -0x326172a9, RZ ;  /* 0xcd9e8d572e2e7824 */ /* 0x000fe200078e02ff */
[----:B------:R-:W-:Y:S01]  /*0e80*/  SHF.L.U32 R130, R130, 0x10, RZ ;  /* 0x0000001082827819 */ /* 0x000fe200000006ff */
[----:B------:R-:W-:Y:S01]  /*0e90*/  IMAD.MOV.U32 R47, RZ, RZ, RZ ;  /* 0x000000ffff2f7224 */ /* 0x000fe200078e00ff */
        /* <DEDUP_REMOVED lines=43> */
[----:B------:R-:W-:-:S07]  /*1150*/  IMAD.U32 R159, R159, 0x10000, RZ ;  /* 0x000100009f9f7824 */ /* 0x000fce00078e00ff */
.L_x_3002:
[----:B------:R-:W0:Y:S01]  /*1160*/  S2R R103, SR_TID.X ;  /* 0x0000000000677919 */ /* 0x000e220000002100 */
[----:B------:R-:W1:Y:S01]  /*1170*/  LDC.64 R228, c[0x0][0x220] ;  /* 0x00008800ffe47b82 */ /* 0x000e620000000a00 */
[----:B--2---:R-:W-:Y:S01]  /*1180*/  IMAD R92, R161, UR14, RZ ;  /* 0x0000000ea15c7c24 */ /* 0x004fe2000f8e02ff */
[----:B------:R-:W-:Y:S01]  /*1190*/  ISETP.NE.U32.AND P0, PT, RZ, UR8, PT ;  /* 0x00000008ff007c0c */ /* 0x000fe2000bf05070 */
[----:B------:R-:W-:Y:S01]  /*11a0*/  @UP0 ULDC.64 UR12, c[0x0][0x270] ;  /* 0x00009c00000c0ab9 */ /* 0x000fe20000000a00 */
[----:B------:R-:W-:Y:S01]  /*11b0*/  PLOP3.LUT P1, PT, PT, PT, UP0, 0x80, 0x0 ;  /* 0x000000000000781c */ /* 0x000fe20003f2f008 */
[----:B------:R-:W-:Y:S01]  /*11c0*/  IMAD.U32 R96, RZ, RZ, UR12 ;  /* 0x0000000cff607e24 */ /* 0x000fe2000f8e00ff */
[----:B------:R-:W-:Y:S01]  /*11d0*/  ISETP.NE.AND.EX P0, PT, RZ, UR9, PT, P0 ;  /* 0x00000009ff007c0c */ /* 0x000fe2000bf05300 */
[----:B------:R-:W-:Y:S01]  /*11e0*/  IMAD.U32 R97, RZ, RZ, UR13 ;  /* 0x0000000dff617e24 */ /* 0x000fe2000f8e00ff */
[----:B------:R-:W-:Y:S02]  /*11f0*/  SHF.R.S32.HI R93, RZ, 0x1f, R92 ;  /* 0x0000001fff5d7819 */ /* 0x000fe4000001145c */
[----:B------:R-:W-:-:S02]  /*1200*/  PLOP3.LUT P2, PT, PT, PT, UP0, 0x80, 0x0 ;  /* 0x000000000000781c */ /* 0x000fc40003f4f008 */
[----:B------:R-:W-:-:S05]  /*1210*/  LEA.HI R100, R93, R92, RZ, 0x3 ;  /* 0x0000005c5d647211 */ /* 0x000fca00078f18ff */
[----:B------:R-:W-:-:S06]  /*1220*/  @P1 IMAD.WIDE R96, R161, 0x2, R96 ;  /* 0x00000002a1601825 */ /* 0x000fcc00078e0260 */
[----:B------:R-:W2:Y:S01]  /*1230*/  @P2 LDG.E.U16 R96, desc[UR4][R96.64] ;  /* 0x0000000460602981 */ /* 0x000ea2000c1e1500 */
[----:B0-----:R-:W-:-:S04]  /*1240*/  LOP3.LUT R103, R103, 0x1f, RZ, 0xc0, !PT ;  /* 0x0000001f67677812 */ /* 0x001fc800078ec0ff */
[----:B------:R-:W-:-:S04]  /*1250*/  LEA.HI.SX32 R100, R100, R103, 0x1d ;  /* 0x0000006764647211 */ /* 0x000fc800078feaff */
[C---:B------:R-:W-:Y:S01]  /*1260*/  @P0 LEA R98, P1, R100.reuse, UR8, 0x4 ;  /* 0x0000000864620c11 */ /* 0x040fe2000f8220ff */
[----:B-1----:R-:W-:-:S03]  /*1270*/  IMAD.WIDE.U32 R92, R100, 0x10, R228 ;  /* 0x00000010645c7825 */ /* 0x002fc600078e00e4 */
[----:B------:R-:W-:-:S03]  /*1280*/  @P0 LEA.HI.X R99, R100, UR9, RZ, 0x4, P1 ;  /* 0x0000000964630c11 */ /* 0x000fc600088f24ff */
[----:B-----5:R-:W5:Y:S04]  /*1290*/  LDG.E.128 R92, desc[UR4][R92.64] ;  /* 0x000000045c5c7981 */ /* 0x020f68000c1e1d00 */
[----:B------:R0:W5:Y:S01]  /*12a0*/  @P0 LDG.E.128 R88, desc[UR4][R98.64] ;  /* 0x0000000462580981 */ /* 0x000162000c1e1d00 */
[C---:B------:R-:W-:Y:S02]  /*12b0*/  ISETP.NE.AND P1, PT, R187.reuse, 0x1, PT ;  /* 0x00000001bb00780c */ /* 0x040fe40003f25270 */
[----:B------:R-:W-:Y:S01]  /*12c0*/  PLOP3.LUT P2, PT, PT, PT, UP0, 0x80, 0x0 ;  /* 0x000000000000781c */ /* 0x000fe20003f4f008 */
[----:B------:R-:W-:Y:S01]  /*12d0*/  HFMA2.MMA R118, -RZ, RZ, 1.875, 0 ;  /* 0x3f800000ff767435 */ /* 0x000fe200000001ff */
[----:B------:R-:W-:Y:S01]  /*12e0*/  BSSY B1, `(.L_x_2441) ;  /* 0x000000d000017945 */ /* 0x000fe20003800000 */
[----:B------:R-:W-:-:S10]  /*12f0*/  VIADD R104, R187, 0x1 ;  /* 0x00000001bb687836 */ /* 0x000fd40000000000 */
[----:B--2---:R-:W-:Y:S01]  /*1300*/  @P2 IMAD.U32 R118, R96, 0x10000, RZ ;  /* 0x0001000060762824 */ /* 0x004fe200078e00ff */
[----:B0-----:R-:W-:Y:S06]  /*1310*/  @!P1 BRA `(.L_x_2442) ;  /* 0x0000000000209947 */ /* 0x001fec0003800000 */
        /* <DEDUP_REMOVED lines=8> */
.L_x_2442:
[----:B------:R-:W-:-:S07]  /*13a0*/  MOV R101, R46 ;  /* 0x0000002e00657202 */ /* 0x000fce0000000f00 */
.L_x_2443:
[----:B------:R-:W-:Y:S05]  /*13b0*/  BSYNC B1 ;  /* 0x0000000000017941 */ /* 0x000fea0003800000 */
.L_x_2441:
        /* <DEDUP_REMOVED lines=11> */
[----:B------:R-:W-:Y:S01]  /*1470*/  @!P1 VIADD R41, R47, 0x1 ;  /* 0x000000012f299836 */ /* 0x000fe20000000000 */
[----:B------:R-:W-:Y:S02]  /*1480*/  @!P1 MOV R45, RZ ;  /* 0x000000ff002d9202 */ /* 0x000fe40000000f00 */
[----:B------:R-:W-:-:S13]  /*1490*/  ISETP.NE.AND P2, PT, R43, RZ, !P1 ;  /* 0x000000ff2b00720c */ /* 0x000fda0004f45270 */
[----:B------:R-:W-:-:S04]  /*14a0*/  @P2 IMAD.MOV R41, RZ, RZ, R47 ;  /* 0x000000ffff292224 */ /* 0x000fc800078e022f */
[----:B------:R-:W-:-:S07]  /*14b0*/  @!P1 IMAD.MOV.U32 R47, RZ, RZ, R41 ;  /* 0x000000ffff2f9224 */ /* 0x000fce00078e0029 */
.L_x_2447:
[----:B------:R-:W-:Y:S05]  /*14c0*/  BSYNC B2 ;  /* 0x0000000000027941 */ /* 0x000fea0003800000 */
.L_x_2446:
[----:B------:R-:W-:Y:S01]  /*14d0*/  IMAD.HI.U32 R42, R43, -0x326172a9, RZ ;  /* 0xcd9e8d572b2a7827 */ /* 0x000fe200078e00ff */
[----:B------:R-:W-:-:S03]  /*14e0*/  LOP3.LUT R46, R46, UR7, R47, 0x96, !PT ;  /* 0x000000072e2e7c12 */ /* 0x000fc6000f8e962f */
[----:B------:R-:W-:Y:S01]  /*14f0*/  IMAD R41, R43, -0x326172a9, RZ ;  /* 0xcd9e8d572b297824 */ /* 0x000fe200078e02ff */
[----:B------:R-:W-:Y:S01]  /*1500*/  LOP3.LUT R42, R42, UR6, R45, 0x96, !PT ;  /* 0x000000062a2a7c12 */ /* 0x000fe2000f8e962d */
[----:B------:R-:W-:-:S04]  /*1510*/  IMAD.WIDE.U32 R98, R46, -0x326172a9, RZ ;  /* 0xcd9e8d572e627825 */ /* 0x000fc800078e00ff */
[----:B------:R-:W-:Y:S01]  /*1520*/  IMAD R105, R44, -0x2daee0ad, RZ ;  /* 0xd2511f532c697824 */ /* 0x000fe200078e02ff */
[----:B------:R-:W-:Y:S01]  /*1530*/  LOP3.LUT R41, R99, UR20, R41, 0x96, !PT ;  /* 0x0000001463297c12 */ /* 0x000fe2000f8e9629 */
[----:B------:R-:W-:-:S05]  /*1540*/  IMAD.WIDE.U32 R96, R42, -0x2daee0ad, RZ ;  /* 0xd2511f532a607825 */ /* 0x000fca00078e00ff */
[----:B------:R-:W-:Y:S01]  /*1550*/  LOP3.LUT R106, R97, UR21, R105, 0x96, !PT ;  /* 0x00000015616a7c12 */ /* 0x000fe2000f8e9669 */
[----:B------:R-:W-:-:S04]  /*1560*/  IMAD.WIDE.U32 R104, R41, -0x2daee0ad, RZ ;  /* 0xd2511f5329687825 */ /* 0x000fc800078e00ff */
[----:B------:R-:W-:Y:S01]  /*1570*/  IMAD.WIDE.U32 R106, R106, -0x326172a9, RZ ;  /* 0xcd9e8d576a6a7825 */ /* 0x000fe200078e00ff */
[----:B------:R-:W-:-:S04]  /*1580*/  LOP3.LUT R99, R105, UR23, R96, 0x96, !PT ;  /* 0x0000001769637c12 */ /* 0x000fc8000f8e9660 */
        /* <DEDUP_REMOVED lines=27> */
[----:B------:R-:W-:-:S03]  /*1740*/  LOP3.LUT R41, R107, UR36, R104, 0x96, !PT ;  /* 0x000000246b297c12 */ /* 0x000fc6000f8e9668 */
[----:B------:R-:W-:Y:S01]  /*1750*/  IMAD.MOV.U32 R46, RZ, RZ, R106 ;  /* 0x000000ffff2e7224 */ /* 0x000fe200078e006a */
[----:B------:R-:W-:Y:S01]  /*1760*/  LOP3.LUT R42, R99, UR37, R96, 0x96, !PT ;  /* 0x00000025632a7c12 */ /* 0x000fe2000f8e9660 */
[----:B------:R-:W-:Y:S01]  /*1770*/  IMAD.MOV.U32 R104, RZ, RZ, RZ ;  /* 0x000000ffff687224 */ /* 0x000fe200078e00ff */
[----:B------:R-:W-:-:S07]  /*1780*/  MOV R112, R98 ;  /* 0x0000006200707202 */ /* 0x000fce0000000f00 */
.L_x_2445:
[----:B------:R-:W-:Y:S05]  /*1790*/  BSYNC B1 ;  /* 0x0000000000017941 */ /* 0x000fea0003800000 */
.L_x_2444:
[----:B------:R-:W0:Y:S01]  /*17a0*/  LDC R117, c[0x0][0x298] ;  /* 0x0000a600ff757b82 */ /* 0x000e220000000800 */
[----:B------:R-:W-:Y:S01]  /*17b0*/  I2FP.F32.U32 R97, R101 ;  /* 0x0000006500617245 */ /* 0x000fe20000201000 */
[----:B------:R-:W-:Y:S01]  /*17c0*/  IMAD.MOV.U32 R110, RZ, RZ, 0x2f800000 ;  /* 0x2f800000ff6e7424 */ /* 0x000fe200078e00ff */
[----:B-----5:R-:W-:Y:S01]  /*17d0*/  SHF.L.U32 R99, R92, 0x10, RZ ;  /* 0x000000105c637819 */ /* 0x020fe200000006ff */
[----:B------:R-:W-:Y:S01]  /*17e0*/  BSSY B1, `(.L_x_2448) ;  /* 0x0000017000017945 */ /* 0x000fe20003800000 */
[----:B------:R-:W-:Y:S01]  /*17f0*/  ISETP.NE.AND P1, PT, R104, 0x1, PT ;  /* 0x000000016800780c */ /* 0x000fe20003f25270 */
[----:B------:R-:W-:Y:S01]  /*1800*/  FFMA.FTZ R97, R97, R110, 1.1641532182693481445e-10 ;  /* 0x2f00000061617423 */ /* 0x000fe2000001006e */
[----:B------:R-:W-:Y:S01]  /*1810*/  PRMT R92, R92, 0x7632, R92 ;  /* 0x000076325c5c7816 */ /* 0x000fe2000000005c */
[----:B------:R-:W1:Y:S01]  /*1820*/  LDC R116, c[0x0][0x294] ;  /* 0x0000a500ff747b82 */ /* 0x000e620000000800 */
[----:B------:R-:W-:Y:S01]  /*1830*/  FMUL.FTZ R96, R99, R118 ;  /* 0x0000007663607220 */ /* 0x000fe20000410000 */
[----:B------:R-:W-:-:S03]  /*1840*/  VIADD R98, R104, 0x1 ;  /* 0x0000000168627836 */ /* 0x000fc60000000000 */
[----:B0-----:R-:W-:Y:S01]  /*1850*/  FMUL.FTZ R96, R96, R117 ;  /* 0x0000007560607220 */ /* 0x001fe20000410000 */
[----:B-1----:R-:W-:Y:S01]  /*1860*/  FSETP.GTU.FTZ.AND P2, PT, R97, R116, PT ;  /* 0x000000746100720b */ /* 0x002fe20003f5c000 */
[----:B------:R-:W-:-:S03]  /*1870*/  @P0 IMAD.U32 R97, R88, 0x10000, RZ ;  /* 0x0001000058610824 */ /* 0x000fc600078e00ff */
[----:B------:R-:W-:Y:S02]  /*1880*/  FSEL R102, R96, RZ, !P2 ;  /* 0x000000ff60667208 */ /* 0x000fe40005000000 */
[----:B------:R-:W-:-:S03]  /*1890*/  P2R R101, PR, RZ, 0x4 ;  /* 0x00000004ff657803 */ /* 0x000fc60000000000 */
[----:B------:R-:W-:Y:S01]  /*18a0*/  @P0 FADD.FTZ R102, R102, R97 ;  /* 0x0000006166660221 */ /* 0x000fe20000010000 */
        /* <DEDUP_REMOVED lines=9> */
.L_x_2449:
[----:B------:R-:W-:-:S07]  /*1940*/  MOV R111, R46 ;  /* 0x0000002e006f7202 */ /* 0x000fce0000000f00 */
.L_x_2450:
[----:B------:R-:W-:Y:S05]  /*1950*/  BSYNC B1 ;  /* 0x0000000000017941 */ /* 0x000fea0003800000 */
.L_x_2448:
        /* <DEDUP_REMOVED lines=16> */
.L_x_2454:
[----:B------:R-:W-:Y:S05]  /*1a60*/  BSYNC B2 ;  /* 0x0000000000027941 */ /* 0x000fea0003800000 */
.L_x_2453:
        /* <DEDUP_REMOVED lines=41> */
[----:B------:R-:W-:Y:S01]  /*1d00*/  MOV R112, R98 ;  /* 0x0000006200707202 */ /* 0x000fe20000000f00 */
[----:B------:R-:W-:Y:S01]  /*1d10*/  IMAD.MOV.U32 R98, RZ, RZ, RZ ;  /* 0x000000ffff627224 */ /* 0x000fe200078e00ff */
[----:B------:R-:W-:-:S07]  /*1d20*/  LOP3.LUT R42, R99, UR37, R96, 0x96, !PT ;  /* 0x00000025632a7c12 */ /* 0x000fce000f8e9660 */
.L_x_2452:
[----:B------:R-:W-:Y:S05]  /*1d30*/  BSYNC B1 ;  /* 0x0000000000017941 */ /* 0x000fea0003800000 */
.L_x_2451:
[----:B------:R-:W-:Y:S01]  /*1d40*/  I2FP.F32.U32 R97, R111 ;  /* 0x0000006f00617245 */ /* 0x000fe20000201000 */
[----:B------:R-:W-:Y:S01]  /*1d50*/  IMAD.U32 R99, R92, 0x10000, RZ ;  /* 0x000100005c637824 */ /* 0x000fe200078e00ff */
[----:B------:R-:W-:Y:S01]  /*1d60*/  ISETP.NE.AND P1, PT, R98, 0x1, PT ;  /* 0x000000016200780c */ /* 0x000fe20003f25270 */
[----:B------:R-:W-:Y:S01]  /*1d70*/  BSSY B1, `(.L_x_2455) ;  /* 0x0000015000017945 */ /* 0x000fe20003800000 */
[----:B------:R-:W-:Y:S01]  /*1d80*/  @P0 PRMT R96, R88, 0x7632, R96 ;  /* 0x0000763258600816 */ /* 0x000fe20000000060 */
[----:B------:R-:W-:Y:S01]  /*1d90*/  FFMA.FTZ R97, R97, R110, 1.1641532182693481445e-10 ;  /* 0x2f00000061617423 */ /* 0x000fe2000001006e */
[----:B------:R-:W-:Y:S01]  /*1da0*/  FMUL.FTZ R92, R99, R118 ;  /* 0x00000076635c7220 */ /* 0x000fe20000410000 */
[----:B------:R-:W-:Y:S01]  /*1db0*/  VIADD R106, R98, 0x1 ;  /* 0x00000001626a7836 */ /* 0x000fe20000000000 */
[----:B------:R-:W-:Y:S02]  /*1dc0*/  @P0 SHF.L.U32 R96, R96, 0x10, RZ ;  /* 0x0000001060600819 */ /* 0x000fe400000006ff */
[----:B------:R-:W-:Y:S01]  /*1dd0*/  FMUL.FTZ R92, R92, R117 ;  /* 0x000000755c5c7220 */ /* 0x000fe20000410000 */
[----:B------:R-:W-:-:S04]  /*1de0*/  FSETP.GTU.FTZ.AND P2, PT, R97, R116, PT ;  /* 0x000000746100720b */ /* 0x000fc80003f5c000 */
[----:B------:R-:W-:Y:S02]  /*1df0*/  FSEL R105, R92, RZ, !P2 ;  /* 0x000000ff5c697208 */ /* 0x000fe40005000000 */
[----:B------:R-:W-:-:S03]  /*1e00*/  P2R R111, PR, RZ, 0x4 ;  /* 0x00000004ff6f7803 */ /* 0x000fc60000000000 */
[----:B------:R-:W-:Y:S01]  /*1e10*/  @P0 FADD.FTZ R105, R105, R96 ;  /* 0x0000006069690221 */ /* 0x000fe20000010000 */
        /* <DEDUP_REMOVED lines=9> */
.L_x_2456:
[----:B------:R-:W-:-:S07]  /*1eb0*/  IMAD.MOV.U32 R92, RZ, RZ, R46 ;  /* 0x000000ffff5c7224 */ /* 0x000fce00078e002e */
.L_x_2457:
[----:B------:R-:W-:Y:S05]  /*1ec0*/  BSYNC B1 ;  /* 0x0000000000017941 */ /* 0x000fea0003800000 */
.L_x_2455:
        /* <DEDUP_REMOVED lines=11> */
[----:B------:R-:W-:Y:S01]  /*1f80*/  @!P1 IADD3 R41, R47, 0x1, RZ ;  /* 0x000000012f299810 */ /* 0x000fe20007ffe0ff */
[----:B------:R-:W-:-:S03]  /*1f90*/  @!P1 IMAD.MOV.U32 R45, RZ, RZ, RZ ;  /* 0x000000ffff2d9224 */ /* 0x000fc600078e00ff */
[----:B------:R-:W-:-:S13]  /*1fa0*/  ISETP.NE.AND P2, PT, R43, RZ, !P1 ;  /* 0x000000ff2b00720c */ /* 0x000fda0004f45270 */
[----:B------:R-:W-:-:S05]  /*1fb0*/  @P2 IMAD.MOV R41, RZ, RZ, R47 ;  /* 0x000000ffff292224 */ /* 0x000fca00078e022f */
[----:B------:R-:W-:-:S07]  /*1fc0*/  @!P1 MOV R47, R41 ;  /* 0x00000029002f9202 */ /* 0x000fce0000000f00 */
.L_x_2461:
[----:B------:R-:W-:Y:S05]  /*1fd0*/  BSYNC B2 ;  /* 0x0000000000027941 */ /* 0x000fea0003800000 */
.L_x_2460:
        /* <DEDUP_REMOVED lines=41> */
[----:B------:R-:W-:Y:S01]  /*2270*/  HFMA2.MMA R106, -RZ, RZ, 0, 0 ;  /* 0x00000000ff6a7435 */ /* 0x000fe200000001ff */
[----:B------:R-:W-:Y:S01]  /*2280*/  LOP3.LUT R42, R97, UR37, R98, 0x96, !PT ;  /* 0x00000025612a7c12 */ /* 0x000fe2000f8e9662 */
[----:B------:R-:W-:-:S09]  /*2290*/  IMAD.MOV.U32 R112, RZ, RZ, R96 ;  /* 0x000000ffff707224 */ /* 0x000fd200078e0060 */
.L_x_2459:
[----:B------:R-:W-:Y:S05]  /*22a0*/  BSYNC B1 ;  /* 0x0000000000017941 */ /* 0x000fea0003800000 */
.L_x_2458:
[----:B------:R-:W-:Y:S01]  /*22b0*/  I2FP.F32.U32 R97, R92 ;  /* 0x0000005c00617245 */ /* 0x000fe20000201000 */
[C---:B------:R-:W-:Y:S01]  /*22c0*/  IMAD.U32 R99, R93.reuse, 0x10000, RZ ;  /* 0x000100005d637824 */ /* 0x040fe200078e00ff */
[C---:B------:R-:W-:Y:S01]  /*22d0*/  ISETP.NE.AND P2, PT, R106.reuse, 0x1, PT ;  /* 0x000000016a00780c */ /* 0x040fe20003f45270 */
[----:B------:R-:W-:Y:S01]  /*22e0*/  BSSY B1, `(.L_x_2462) ;  /* 0x0000014000017945 */ /* 0x000fe20003800000 */
[----:B------:R-:W-:Y:S01]  /*22f0*/  PRMT R108, R93, 0x7632, R108 ;  /* 0x000076325d6c7816 */ /* 0x000fe2000000006c */
[----:B------:R-:W-:Y:S01]  /*2300*/  FFMA.FTZ R97, R97, R110, 1.1641532182693481445e-10 ;  /* 0x2f00000061617423 */ /* 0x000fe2000001006e */
[----:B------:R-:W-:Y:S01]  /*2310*/  FMUL.FTZ R92, R99, R118 ;  /* 0x00000076635c7220 */ /* 0x000fe20000410000 */
[----:B------:R-:W-:-:S03]  /*2320*/  IADD3 R98, R106, 0x1, RZ ;  /* 0x000000016a627810 */ /* 0x000fc60007ffe0ff */
[----:B------:R-:W-:Y:S01]  /*2330*/  FMUL.FTZ R92, R92, R117 ;  /* 0x000000755c5c7220 */ /* 0x000fe20000410000 */
[----:B------:R-:W-:Y:S01]  /*2340*/  FSETP.GTU.FTZ.AND P1, PT, R97, R116, PT ;  /* 0x000000746100720b */ /* 0x000fe20003f3c000 */
[----:B------:R-:W-:-:S03]  /*2350*/  @P0 IMAD.U32 R97, R89, 0x10000, RZ ;  /* 0x0001000059610824 */ /* 0x000fc600078e00ff */
[----:B------:R-:W-:-:S05]  /*2360*/  FSEL R104, R92, RZ, !P1 ;  /* 0x000000ff5c687208 */ /* 0x000fca0004800000 */
[----:B------:R-:W-:Y:S01]  /*2370*/  @P0 FADD.FTZ R104, R104, R97 ;  /* 0x0000006168680221 */ /* 0x000fe20000010000 */
        /* <DEDUP_REMOVED lines=9> */
.L_x_2463:
[----:B------:R-:W-:-:S07]  /*2410*/  IMAD.MOV.U32 R109, RZ, RZ, R46 ;  /* 0x000000ffff6d7224 */ /* 0x000fce00078e002e */
.L_x_2464:
[----:B------:R-:W-:Y:S05]  /*2420*/  BSYNC B1 ;  /* 0x0000000000017941 */ /* 0x000fea0003800000 */
.L_x_2462:
        /* <DEDUP_REMOVED lines=16> */
.L_x_2468:
[----:B------:R-:W-:Y:S05]  /*2530*/  BSYNC B2 ;  /* 0x0000000000027941 */ /* 0x000fea0003800000 */
.L_x_2467:
        /* <DEDUP_REMOVED lines=39> */
[----:B------:R-:W-:Y:S02]  /*27b0*/  MOV R46, R98 ;  /* 0x00000062002e7202 */ /* 0x000fe40000000f00 */
[----:B------:R-:W-:Y:S01]  /*27c0*/  LOP3.LUT R41, R99, UR36, R106, 0x96, !PT ;  /* 0x0000002463297c12 */ /* 0x000fe2000f8e966a */
[----:B------:R-:W-:Y:S01]  /*27d0*/  IMAD.MOV.U32 R112, RZ, RZ, R92 ;  /* 0x000000ffff707224 */ /* 0x000fe200078e005c */
[----:B------:R-:W-:Y:S01]  /*27e0*/  LOP3.LUT R42, R93, UR37, R96, 0x96, !PT ;  /* 0x000000255d2a7c12 */ /* 0x000fe2000f8e9660 */
[----:B------:R-:W-:-:S07]  /*27f0*/  IMAD.MOV.U32 R98, RZ, RZ, RZ ;  /* 0x000000ffff627224 */ /* 0x000fce00078e00ff */
.L_x_2466:
[----:B------:R-:W-:Y:S05]  /*2800*/  BSYNC B1 ;  /* 0x0000000000017941 */ /* 0x000fea0003800000 */
.L_x_2465:
[----:B------:R-:W-:Y:S01]  /*2810*/  I2FP.F32.U32 R93, R109 ;  /* 0x0000006d005d7245 */ /* 0x000fe20000201000 */
[----:B------:R-:W-:Y:S01]  /*2820*/  BSSY B1, `(.L_x_2469) ;  /* 0x0000016000017945 */ /* 0x000fe20003800000 */
[----:B------:R-:W-:Y:S01]  /*2830*/  SHF.L.U32 R97, R108, 0x10, RZ ;  /* 0x000000106c617819 */ /* 0x000fe200000006ff */
[C---:B------:R-:W-:Y:S01]  /*2840*/  VIADD R99, R98.reuse, 0x1 ;  /* 0x0000000162637836 */ /* 0x040fe20000000000 */
[----:B------:R-:W-:Y:S01]  /*2850*/  ISETP.NE.AND P3, PT, R98, 0x1, PT ;  /* 0x000000016200780c */ /* 0x000fe20003f65270 */
[----:B------:R-:W-:Y:S01]  /*2860*/  FFMA.FTZ R93, R93, R110, 1.1641532182693481445e-10 ;  /* 0x2f0000005d5d7423 */ /* 0x000fe2000001006e */
[----:B------:R-:W-:Y:S01]  /*2870*/  @P0 PRMT R96, R89, 0x7632, R96 ;  /* 0x0000763259600816 */ /* 0x000fe20000000060 */
[----:B------:R-:W-:-:S03]  /*2880*/  FMUL.FTZ R92, R97, R118 ;  /* 0x00000076615c7220 */ /* 0x000fc60000410000 */
[----:B------:R-:W-:Y:S01]  /*2890*/  FSETP.GTU.FTZ.AND P2, PT, R93, R116, PT ;  /* 0x000000745d00720b */ /* 0x000fe20003f5c000 */
[----:B------:R-:W-:Y:S01]  /*28a0*/  FMUL.FTZ R92, R92, R117 ;  /* 0x000000755c5c7220 */ /* 0x000fe20000410000 */
[----:B------:R-:W-:-:S04]  /*28b0*/  @P0 IMAD.U32 R96, R96, 0x10000, RZ ;  /* 0x0001000060600824 */ /* 0x000fc800078e00ff */
[----:B------:R-:W-:-:S05]  /*28c0*/  FSEL R107, R92, RZ, !P2 ;  /* 0x000000ff5c6b7208 */ /* 0x000fca0005000000 */
        /* <DEDUP_REMOVED lines=10> */
.L_x_2470:
[----:B------:R-:W-:-:S07]  /*2970*/  MOV R106, R46 ;  /* 0x0000002e006a7202 */ /* 0x000fce0000000f00 */
.L_x_2471:
[----:B------:R-:W-:Y:S05]  /*2980*/  BSYNC B1 ;  /* 0x0000000000017941 */ /* 0x000fea0003800000 */
.L_x_2469:
        /* <DEDUP_REMOVED lines=16> */
.L_x_2475:
[----:B------:R-:W-:Y:S05]  /*2a90*/  BSYNC B2 ;  /* 0x0000000000027941 */ /* 0x000fea0003800000 */
.L_x_2474:
[----:B------:R-:W-:Y:S01]  /*2aa0*/  IMAD.HI.U32 R42, R43, -0x326172a9, RZ ;  /* 0xcd9e8d572b2a7827 */ /* 0x000fe200078e00ff */
[----:B------:R-:W-:-:S03]  /*2ab0*/  LOP3.LUT R46, R46, UR7, R47, 0x96, !PT ;  /* 0x000000072e2e7c12 */ /* 0x000fc6000f8e962f */
        /* <DEDUP_REMOVED lines=42> */
.L_x_2473:
[----:B------:R-:W-:Y:S05]  /*2d60*/  BSYNC B1 ;  /* 0x0000000000017941 */ /* 0x000fea0003800000 */
.L_x_2472:
[----:B------:R-:W-:Y:S01]  /*2d70*/  I2FP.F32.U32 R93, R106 ;  /* 0x0000006a005d7245 */ /* 0x000fe20000201000 */
[C---:B------:R-:W-:Y:S01]  /*2d80*/  IMAD.U32 R97, R94.reuse, 0x10000, RZ ;  /* 0x000100005e617824 */ /* 0x040fe200078e00ff */
[----:B------:R-:W-:Y:S01]  /*2d90*/  ISETP.NE.AND P4, PT, R99, 0x1, PT ;  /* 0x000000016300780c */ /* 0x000fe20003f85270 */
[----:B------:R-:W-:Y:S01]  /*2da0*/  BSSY B1, `(.L_x_2476) ;  /* 0x0000014000017945 */ /* 0x000fe20003800000 */
[----:B------:R-:W-:Y:S01]  /*2db0*/  PRMT R94, R94, 0x7632, R94 ;  /* 0x000076325e5e7816 */ /* 0x000fe2000000005e */
[----:B------:R-:W-:Y:S01]  /*2dc0*/  FFMA.FTZ R93, R93, R110, 1.1641532182693481445e-10 ;  /* 0x2f0000005d5d7423 */ /* 0x000fe2000001006e */
[----:B------:R-:W-:Y:S01]  /*2dd0*/  FMUL.FTZ R92, R97, R118 ;  /* 0x00000076615c7220 */ /* 0x000fe20000410000 */
[----:B------:R-:W-:-:S03]  /*2de0*/  VIADD R96, R99, 0x1 ;  /* 0x0000000163607836 */ /* 0x000fc60000000000 */
[----:B------:R-:W-:Y:S01]  /*2df0*/  FMUL.FTZ R92, R92, R117 ;  /* 0x000000755c5c7220 */ /* 0x000fe20000410000 */
[----:B------:R-:W-:Y:S02]  /*2e00*/  FSETP.GTU.FTZ.AND P3, PT, R93, R116, PT ;  /* 0x000000745d00720b */ /* 0x000fe40003f7c000 */
[----:B------:R-:W-:Y:S02]  /*2e10*/  @P0 SHF.L.U32 R93, R90, 0x10, RZ ;  /* 0x000000105a5d0819 */ /* 0x000fe400000006ff */
[----:B------:R-:W-:-:S05]  /*2e20*/  FSEL R106, R92, RZ, !P3 ;  /* 0x000000ff5c6a7208 */ /* 0x000fca0005800000 */
        /* <DEDUP_REMOVED lines=10> */
.L_x_2477:
[----:B------:R-:W-:-:S07]  /*2ed0*/  IMAD.MOV.U32 R119, RZ, RZ, R46 ;  /* 0x000000ffff777224 */ /* 0x000fce00078e002e */
.L_x_2478:
[----:B------:R-:W-:Y:S05]  /*2ee0*/  BSYNC B1 ;  /* 0x0000000000017941 */ /* 0x000fea0003800000 */
.L_x_2476:
        /* <DEDUP_REMOVED lines=16> */
.L_x_2482:
[----:B------:R-:W-:Y:S05]  /*2ff0*/  BSYNC B2 ;  /* 0x0000000000027941 */ /* 0x000fea0003800000 */
.L_x_2481:
        /* <DEDUP_REMOVED lines=42> */
[----:B------:R-:W-:Y:S01]  /*32a0*/  HFMA2.MMA R96, -RZ, RZ, 0, 0 ;  /* 0x00000000ff607435 */ /* 0x000fe200000001ff */
[----:B------:R-:W-:-:S10]  /*32b0*/  IMAD.MOV.U32 R112, RZ, RZ, R92 ;  /* 0x000000ffff707224 */ /* 0x000fd400078e005c */
.L_x_2480:
[----:B------:R-:W-:Y:S05]  /*32c0*/  BSYNC B1 ;  /* 0x0000000000017941 */ /* 0x000fea0003800000 */
.L_x_2479:
[----:B------:R-:W-:Y:S01]  /*32d0*/  I2FP.F32.U32 R93, R119 ;  /* 0x00000077005d7245 */ /* 0x000fe20000201000 */
[----:B------:R-:W-:Y:S01]  /*32e0*/  IMAD.U32 R97, R94, 0x10000, RZ ;  /* 0x000100005e617824 */ /* 0x000fe200078e00ff */
[----:B------:R-:W-:Y:S01]  /*32f0*/  ISETP.NE.AND P5, PT, R96, 0x1, PT ;  /* 0x000000016000780c */ /* 0x000fe20003fa5270 */
[----:B------:R-:W-:Y:S01]  /*3300*/  BSSY B1, `(.L_x_2483) ;  /* 0x0000014000017945 */ /* 0x000fe20003800000 */
[----:B------:R-:W-:Y:S01]  /*3310*/  @P0 PRMT R94, R90, 0x7632, R94 ;  /* 0x000076325a5e0816 */ /* 0x000fe2000000005e */
[----:B------:R-:W-:Y:S01]  /*3320*/  FFMA.FTZ R93, R93, R110, 1.1641532182693481445e-10 ;  /* 0x2f0000005d5d7423 */ /* 0x000fe2000001006e */
[----:B------:R-:W-:Y:S01]  /*3330*/  FMUL.FTZ R92, R97, R118 ;  /* 0x00000076615c7220 */ /* 0x000fe20000410000 */
[----:B------:R-:W-:Y:S02]  /*3340*/  IADD3 R98, R96, 0x1, RZ ;  /* 0x0000000160627810 */ /* 0x000fe40007ffe0ff */
[----:B------:R-:W-:Y:S02]  /*3350*/  @P0 IMAD.U32 R94, R94, 0x10000, RZ ;  /* 0x000100005e5e0824 */ /* 0x000fe400078e00ff */
[----:B------:R-:W-:Y:S01]  /*3360*/  FMUL.FTZ R92, R92, R117 ;  /* 0x000000755c5c7220 */ /* 0x000fe20000410000 */
[----:B------:R-:W-:-:S04]  /*3370*/  FSETP.GTU.FTZ.AND P4, PT, R93, R116, PT ;  /* 0x000000745d00720b */ /* 0x000fc80003f9c000 */
        /* <DEDUP_REMOVED lines=11> */
.L_x_2484:
[----:B------:R-:W-:-:S07]  /*3430*/  MOV R94, R46 ;  /* 0x0000002e005e7202 */ /* 0x000fce0000000f00 */
.L_x_2485:
[----:B------:R-:W-:Y:S05]  /*3440*/  BSYNC B1 ;  /* 0x0000000000017941 */ /* 0x000fea0003800000 */
.L_x_2483:
        /* <DEDUP_REMOVED lines=11> */
[----:B------:R-:W-:Y:S02]  /*3500*/  @!P5 IADD3 R41, R47, 0x1, RZ ;  /* 0x000000012f29d810 */ /* 0x000fe40007ffe0ff */
[----:B------:R-:W-:Y:S02]  /*3510*/  @!P5 MOV R45, RZ ;  /* 0x000000ff002dd202 */ /* 0x000fe40000000f00 */
[----:B------:R-:W-:-:S13]  /*3520*/  ISETP.NE.AND P6, PT, R43, RZ, !P5 ;  /* 0x000000ff2b00720c */ /* 0x000fda0006fc5270 */
[----:B------:R-:W-:-:S04]  /*3530*/  @P6 IMAD.MOV R41, RZ, RZ, R47 ;  /* 0x000000ffff296224 */ /* 0x000fc800078e022f */
[----:B------:R-:W-:-:S07]  /*3540*/  @!P5 IMAD.MOV.U32 R47, RZ, RZ, R41 ;  /* 0x000000ffff2fd224 */ /* 0x000fce00078e0029 */
.L_x_2489:
[----:B------:R-:W-:Y:S05]  /*3550*/  BSYNC B2 ;  /* 0x0000000000027941 */ /* 0x000fea0003800000 */
.L_x_2488:
        /* <DEDUP_REMOVED lines=39> */
[----:B------:R-:W-:Y:S01]  /*37d0*/  MOV R46, R98 ;  /* 0x00000062002e7202 */ /* 0x000fe20000000f00 */
[----:B------:R-:W-:Y:S01]  /*37e0*/  HFMA2.MMA R98, -RZ, RZ, 0, 0 ;  /* 0x00000000ff627435 */ /* 0x000fe200000001ff */
[----:B------:R-:W-:Y:S01]  /*37f0*/  LOP3.LUT R41, R99, UR36, R120, 0x96, !PT ;  /* 0x0000002463297c12 */ /* 0x000fe2000f8e9678 */
[----:B------:R-:W-:Y:S01]  /*3800*/  IMAD.MOV.U32 R112, RZ, RZ, R92 ;  /* 0x000000ffff707224 */ /* 0x000fe200078e005c */
[----:B------:R-:W-:-:S08]  /*3810*/  LOP3.LUT R42, R93, UR37, R96, 0x96, !PT ;  /* 0x000000255d2a7c12 */ /* 0x000fd0000f8e9660 */
.L_x_2487:
[----:B------:R-:W-:Y:S05]  /*3820*/  BSYNC B1 ;  /* 0x0000000000017941 */ /* 0x000fea0003800000 */
.L_x_2486:
[----:B------:R-:W-:Y:S01]  /*3830*/  I2FP.F32.U32 R93, R94 ;  /* 0x0000005e005d7245 */ /* 0x000fe20000201000 */
[C---:B------:R-:W-:Y:S01]  /*3840*/  IMAD.U32 R97, R95.reuse, 0x10000, RZ ;  /* 0x000100005f617824 */ /* 0x040fe200078e00ff */
[C---:B------:R-:W-:Y:S01]  /*3850*/  ISETP.NE.AND P6, PT, R98.reuse, 0x1, PT ;  /* 0x000000016200780c */ /* 0x040fe20003fc5270 */
[----:B------:R-:W-:Y:S01]  /*3860*/  BSSY B1, `(.L_x_2490) ;  /* 0x0000014000017945 */ /* 0x000fe20003800000 */
[----:B------:R-:W-:Y:S01]  /*3870*/  PRMT R119, R95, 0x7632, R119 ;  /* 0x000076325f777816 */ /* 0x000fe20000000077 */
[----:B------:R-:W-:Y:S01]  /*3880*/  FFMA.FTZ R93, R93, R110, 1.1641532182693481445e-10 ;  /* 0x2f0000005d5d7423 */ /* 0x000fe2000001006e */
[----:B------:R-:W-:Y:S01]  /*3890*/  FMUL.FTZ R92, R97, R118 ;  /* 0x00000076615c7220 */ /* 0x000fe20000410000 */
[----:B------:R-:W-:Y:S01]  /*38a0*/  @P0 SHF.L.U32 R97, R91, 0x10, RZ ;  /* 0x000000105b610819 */ /* 0x000fe200000006ff */
[----:B------:R-:W-:Y:S02]  /*38b0*/  VIADD R168, R98, 0x1 ;  /* 0x0000000162a87836 */ /* 0x000fe40000000000 */
[----:B------:R-:W-:Y:S01]  /*38c0*/  FMUL.FTZ R92, R92, R117 ;  /* 0x000000755c5c7220 */ /* 0x000fe20000410000 */
[----:B------:R-:W-:-:S04]  /*38d0*/  FSETP.GTU.FTZ.AND P5, PT, R93, R116, PT ;  /* 0x000000745d00720b */ /* 0x000fc80003fbc000 */
        /* <DEDUP_REMOVED lines=11> */
.L_x_2491:
[----:B------:R-:W-:-:S07]  /*3990*/  IMAD.MOV.U32 R120, RZ, RZ, R46 ;  /* 0x000000ffff787224 */ /* 0x000fce00078e002e */
.L_x_2492:
[----:B------:R-:W-:Y:S05]  /*39a0*/  BSYNC B1 ;  /* 0x0000000000017941 */ /* 0x000fea0003800000 */
.L_x_2490:
        /* <DEDUP_REMOVED lines=9> */
[----:B------:R-:W-:-:S04]  /*3a40*/  P2R R41, PR, RZ, 0x1 ;  /* 0x00000001ff297803 */ /* 0x000fc80000000000 */
[----:B------:R-:W-:-:S13]  /*3a50*/  ISETP.NE.AND P6, PT, R45, RZ, PT ;  /* 0x000000ff2d00720c */ /* 0x000fda0003fc5270 */
[----:B------:R-:W-:Y:S01]  /*3a60*/  @!P6 IADD3 R43, R43, 0x1, RZ ;  /* 0x000000012b2be810 */ /* 0x000fe20007ffe0ff */
[----:B------:R-:W-:Y:S02]  /*3a70*/  @!P6 VIADD R42, R47, 0x1 ;  /* 0x000000012f2ae836 */ /* 0x000fe40000000000 */
[----:B------:R-:W-:Y:S01]  /*3a80*/  @!P6 IMAD.MOV.U32 R45, RZ, RZ, RZ ;  /* 0x000000ffff2de224 */ /* 0x000fe200078e00ff */
[----:B------:R-:W-:-:S13]  /*3a90*/  ISETP.NE.AND P0, PT, R43, RZ, !P6 ;  /* 0x000000ff2b00720c */ /* 0x000fda0007705270 */
[----:B------:R-:W-:Y:S02]  /*3aa0*/  @P0 IADD3 R42, R47, RZ, RZ ;  /* 0x000000ff2f2a0210 */ /* 0x000fe40007ffe0ff */
[----:B------:R-:W-:Y:S02]  /*3ab0*/  ISETP.NE.AND P0, PT, R41, RZ, PT ;  /* 0x000000ff2900720c */ /* 0x000fe40003f05270 */
[----:B------:R-:W-:-:S11]  /*3ac0*/  @!P6 MOV R47, R42 ;  /* 0x0000002a002fe202 */ /* 0x000fd60000000f00 */
.L_x_2496:
[----:B------:R-:W-:Y:S05]  /*3ad0*/  BSYNC B2 ;  /* 0x0000000000027941 */ /* 0x000fea0003800000 */
.L_x_2495:
        /* <DEDUP_REMOVED lines=42> */
[----:B------:R-:W-:Y:S02]  /*3d80*/  LOP3.LUT R42, R93, UR37, R94, 0x96, !PT ;  /* 0x000000255d2a7c12 */ /* 0x000fe4000f8e965e */
[----:B------:R-:W-:-:S07]  /*3d90*/  MOV R112, R92 ;  /* 0x0000005c00707202 */ /* 0x000fce0000000f00 */
.L_x_2494:
[----:B------:R-:W-:Y:S05]  /*3da0*/  BSYNC B1 ;  /* 0x0000000000017941 */ /* 0x000fea0003800000 */
.L_x_2493:
[----:B------:R-:W-:Y:S02]  /*3db0*/  I2FP.F32.U32 R93, R120 ;  /* 0x00000078005d7245 */ /* 0x000fe40000201000 */
[----:B------:R-:W-:Y:S02]  /*3dc0*/  ISETP.NE.AND P6, PT, R101, RZ, PT ;  /* 0x000000ff6500720c */ /* 0x000fe40003fc5270 */
[----:B------:R-:W-:Y:S01]  /*3dd0*/  SEL R101, RZ, 0x100, P4 ;  /* 0x00000100ff657807 */ /* 0x000fe20002000000 */
[----:B------:R-:W-:Y:S01]  /*3de0*/  FFMA.FTZ R93, R93, R110, 1.1641532182693481445e-10 ;  /* 0x2f0000005d5d7423 */ /* 0x000fe2000001006e */
[----:B------:R-:W-:Y:S02]  /*3df0*/  SEL R166, RZ, 0x10000, P5 ;  /* 0x00010000ffa67807 */ /* 0x000fe40002800000 */
[----:B------:R-:W-:Y:S02]  /*3e00*/  ISETP.NE.AND P5, PT, R111, RZ, PT ;  /* 0x000000ff6f00720c */ /* 0x000fe40003fa5270 */
[----:B------:R-:W-:-:S02]  /*3e10*/  FSETP.GTU.FTZ.AND P4, PT, R93, R116, PT ;  /* 0x000000745d00720b */ /* 0x000fc40003f9c000 */
[----:B------:R-:W-:Y:S01]  /*3e20*/  SHF.L.U32 R119, R119, 0x10, RZ ;  /* 0x0000001077777819 */ /* 0x000fe200000006ff */
[----:B------:R-:W0:Y:S01]  /*3e30*/  @P0 LDC.64 R92, c[0x0][0x230] ;  /* 0x00008c00ff5c0b82 */ /* 0x000e220000000a00 */
[----:B------:R-:W-:Y:S02]  /*3e40*/  SEL R96, RZ, 0x1, P2 ;  /* 0x00000001ff607807 */ /* 0x000fe40001000000 */
[----:B------:R-:W-:Y:S01]  /*3e50*/  SEL R120, RZ, 0x1, P1 ;  /* 0x00000001ff787807 */ /* 0x000fe20000800000 */
[----:B------:R-:W-:Y:S01]  /*3e60*/  FMUL.FTZ R98, R119, R118 ;  /* 0x0000007677627220 */ /* 0x000fe20000410000 */
[----:B------:R-:W-:Y:S01]  /*3e70*/  SEL R94, RZ, 0x1, P5 ;  /* 0x00000001ff5e7807 */ /* 0x000fe20002800000 */
[----:B------:R-:W-:Y:S01]  /*3e80*/  IMAD.WIDE.U32 R96, R96, 0x1000000, RZ ;  /* 0x0100000060607825 */ /* 0x000fe200078e00ff */
[----:B------:R-:W-:-:S03]  /*3e90*/  @P0 PRMT R99, R91, 0x7632, R99 ;  /* 0x000076325b630816 */ /* 0x000fc60000000063 */
[----:B------:R-:W-:Y:S01]  /*3ea0*/  FMUL.FTZ R98, R98, R117 ;  /* 0x0000007562627220 */ /* 0x000fe20000410000 */
[----:B------:R-:W-:Y:S01]  /*3eb0*/  SEL R119, RZ, 0x1000000, P4 ;  /* 0x01000000ff777807 */ /* 0x000fe20002000000 */
[----:B------:R-:W-:Y:S01]  /*3ec0*/  IMAD.WIDE.U32 R120, R120, 0x10000, RZ ;  /* 0x0001000078787825 */ /* 0x000fe200078e00ff */
[----:B------:R-:W-:Y:S02]  /*3ed0*/  SEL R123, RZ, 0x1, P6 ;  /* 0x00000001ff7b7807 */ /* 0x000fe40003000000 */
[----:B------:R-:W-:Y:S01]  /*3ee0*/  FSEL R111, R98, RZ, !P4 ;  /* 0x000000ff626f7208 */ /* 0x000fe20006000000 */
[----:B------:R-:W-:Y:S01]  /*3ef0*/  IMAD.WIDE.U32 R94, R94, 0x100, RZ ;  /* 0x000001005e5e7825 */ /* 0x000fe200078e00ff */
[----:B------:R-:W-:-:S03]  /*3f00*/  F2FP.BF16.F32.PACK_AB R98, R109, R106 ;  /* 0x0000006a6d62723e */ /* 0x000fc600000010ff */
[----:B------:R-:W-:Y:S01]  /*3f10*/  @P0 IMAD.U32 R164, R99, 0x10000, RZ ;  /* 0x0001000063a40824 */ /* 0x000fe200078e00ff */
[----:B------:R-:W-:Y:S02]  /*3f20*/  LOP3.LUT R122, R94, R96, R120, 0xfe, !PT ;  /* 0x000000605e7a7212 */ /* 0x000fe400078efe78 */
[----:B------:R-:W-:Y:S01]  /*3f30*/  LOP3.LUT R96, R101, R119, R166, 0xfe, !PT ;  /* 0x0000007765607212 */ /* 0x000fe200078efea6 */
[----:B------:R-:W-:Y:S01]  /*3f40*/  @P0 FADD.FTZ R111, R111, R164 ;  /* 0x000000a46f6f0221 */ /* 0x000fe20000010000 */
[----:B------:R-:W-:Y:S02]  /*3f50*/  SEL R119, RZ, 0x1, P3 ;  /* 0x00000001ff777807 */ /* 0x000fe40001800000 */
[C---:B------:R-:W-:Y:S02]  /*3f60*/  IADD3 R101, R100.reuse, 0x20, RZ ;  /* 0x0000002064657810 */ /* 0x040fe40007ffe0ff */
[----:B------:R-:W-:Y:S02]  /*3f70*/  LOP3.LUT R119, R97, R96, R119, 0xfe, !PT ;  /* 0x0000006061777212 */ /* 0x000fe400078efe77 */
[C---:B------:R-:W-:Y:S01]  /*3f80*/  LEA R164, P1, R100.reuse, UR10, 0x4 ;  /* 0x0000000a64a47c11 */ /* 0x040fe2000f8220ff */
[----:B0-----:R-:W-:Y:S01]  /*3f90*/  @P0 IMAD.WIDE.U32 R166, R101, 0x10, R92 ;  /* 0x0000001065a60825 */ /* 0x001fe200078e005c */
[----:B------:R-:W-:-:S02]  /*3fa0*/  LEA R120, P2, R100, UR16, 0x3 ;  /* 0x0000001064787c11 */ /* 0x000fc4000f8418ff */
[----:B------:R-:W-:Y:S01]  /*3fb0*/  LOP3.LUT R122, R122, R123, RZ, 0xfc, !PT ;  /* 0x0000007b7a7a7212 */ /* 0x000fe200078efcff */
[----:B------:R-:W-:Y:S01]  /*3fc0*/  IMAD.WIDE.U32 R92, R101, 0x10, R228 ;  /* 0x00000010655c7825 */ /* 0x000fe200078e00e4 */
[----:B------:R-:W-:Y:S02]  /*3fd0*/  F2FP.BF16.F32.PACK_AB R97, R107, R104 ;  /* 0x000000686b61723e */ /* 0x000fe400000010ff */
[----:B------:R-:W-:Y:S02]  /*3fe0*/  F2FP.BF16.F32.PACK_AB R96, R105, R102 ;  /* 0x000000666960723e */ /* 0x000fe400000010ff */
[----:B------:R-:W-:Y:S02]  /*3ff0*/  LEA.HI.X R165, R100, UR11, RZ, 0x4, P1 ;  /* 0x0000000b64a57c11 */ /* 0x000fe400088f24ff */
[----:B------:R-:W-:Y:S02]  /*4000*/  F2FP.BF16.F32.PACK_AB R99, R111, R108 ;  /* 0x0000006c6f63723e */ /* 0x000fe400000010ff */
[----:B------:R-:W-:-:S02]  /*4010*/  LOP3.LUT R123, R95, R119, R121, 0xfe, !PT ;  /* 0x000000775f7b7212 */ /* 0x000fc400078efe79 */
[----:B------:R-:W-:Y:S01]  /*4020*/  LEA.HI.X R121, R100, UR17, RZ, 0x3, P2 ;  /* 0x0000001164797c11 */ /* 0x000fe200090f1cff */
[----:B------:R0:W-:Y:S04]  /*4030*/  STG.E.128 desc[UR4][R164.64], R96 ;  /* 0x00000060a4007986 */ /* 0x0001e8000c101d04 */
[----:B------:R0:W-:Y:S04]  /*4040*/  STG.E.64 desc[UR4][R120.64], R122 ;  /* 0x0000007a78007986 */ /* 0x0001e8000c101b04 */
[----:B------:R0:W5:Y:S04]  /*4050*/  @P0 LDG.E.128 R88, desc[UR4][R166.64] ;  /* 0x00000004a6580981 */ /* 0x000168000c1e1d00 */
[----:B------:R-:W5:Y:S01]  /*4060*/  LDG.E.128 R92, desc[UR4][R92.64] ;  /* 0x000000045c5c7981 */ /* 0x000f62000c1e1d00 */
[C---:B------:R-:W-:Y:S01]  /*4070*/  ISETP.NE.AND P1, PT, R168.reuse, 0x1, PT ;  /* 0x00000001a800780c */ /* 0x040fe20003f25270 */
[----:B------:R-:W-:Y:S01]  /*4080*/  BSSY B1, `(.L_x_2497) ;  /* 0x000000c000017945 */ /* 0x000fe20003800000 */
[----:B------:R-:W-:-:S11]  /*4090*/  VIADD R163, R168, 0x1 ;  /* 0x00000001a8a37836 */ /* 0x000fd60000000000 */
[----:B0-----:R-:W-:Y:S05]  /*40a0*/  @!P1 BRA `(.L_x_2498) ;  /* 0x0000000000209947 */ /* 0x001fea0003800000 */
        /* <DEDUP_REMOVED lines=8> */
.L_x_2498:
[----:B------:R-:W-:-:S07]  /*4130*/  IMAD.MOV.U32 R119, RZ, RZ, R46 ;  /* 0x000000ffff777224 */ /* 0x000fce00078e002e */
.L_x_2499:
[----:B------:R-:W-:Y:S05]  /*4140*/  BSYNC B1 ;  /* 0x0000000000017941 */ /* 0x000fea0003800000 */
.L_x_2497:
        /* <DEDUP_REMOVED lines=11> */
[----:B------:R-:W-:Y:S02]  /*4200*/  @!P1 VIADD R41, R47, 0x1 ;  /* 0x000000012f299836 */ /* 0x000fe40000000000 */
[----:B------:R-:W-:Y:S01]  /*4210*/  @!P1 IMAD.MOV.U32 R45, RZ, RZ, RZ ;  /* 0x000000ffff2d9224 */ /* 0x000fe200078e00ff */
[----:B------:R-:W-:-:S13]  /*4220*/  ISETP.NE.AND P2, PT, R43, RZ, !P1 ;  /* 0x000000ff2b00720c */ /* 0x000fda0004f45270 */
[----:B------:R-:W-:-:S04]  /*4230*/  @P2 IADD3 R41, R47, RZ, RZ ;  /* 0x000000ff2f292210 */ /* 0x000fc80007ffe0ff */
[----:B------:R-:W-:-:S07]  /*4240*/  @!P1 MOV R47, R41 ;  /* 0x00000029002f9202 */ /* 0x000fce0000000f00 */
.L_x_2503:
[----:B------:R-:W-:Y:S05]  /*4250*/  BSYNC B2 ;  /* 0x0000000000027941 */ /* 0x000fea0003800000 */
.L_x_2502:
        /* <DEDUP_REMOVED lines=44> */
.L_x_2501:
[----:B------:R-:W-:Y:S05]  /*4520*/  BSYNC B1 ;  /* 0x0000000000017941 */ /* 0x000fea0003800000 */
.L_x_2500:
[----:B------:R-:W-:Y:S01]  /*4530*/  I2FP.F32.U32 R97, R119 ;  /* 0x0000007700617245 */ /* 0x000fe20000201000 */
[----:B------:R-:W-:Y:S01]  /*4540*/  BSSY B1, `(.L_x_2504) ;  /* 0x0000017000017945 */ /* 0x000fe20003800000 */
[C---:B-----5:R-:W-:Y:S02]  /*4550*/  SHF.L.U32 R99, R92.reuse, 0x10, RZ ;  /* 0x000000105c637819 */ /* 0x060fe400000006ff */
[----:B------:R-:W-:Y:S01]  /*4560*/  ISETP.NE.AND P1, PT, R163, 0x1, PT ;  /* 0x00000001a300780c */ /* 0x000fe20003f25270 */
[----:B------:R-:W-:Y:S01]  /*4570*/  FFMA.FTZ R97, R97, R110, 1.1641532182693481445e-10 ;  /* 0x2f00000061617423 */ /* 0x000fe2000001006e */
[----:B------:R-:W-:Y:S01]  /*4580*/  PRMT R92, R92, 0x7632, R92 ;  /* 0x000076325c5c7816 */ /* 0x000fe2000000005c */
[----:B------:R-:W-:Y:S01]  /*4590*/  FMUL.FTZ R96, R99, R118 ;  /* 0x0000007663607220 */ /* 0x000fe20000410000 */
[----:B------:R-:W-:Y:S02]  /*45a0*/  IADD3 R98, R163, 0x1, RZ ;  /* 0x00000001a3627810 */ /* 0x000fe40007ffe0ff */
[----:B------:R-:W-:Y:S01]  /*45b0*/  FSETP.GTU.FTZ.AND P2, PT, R97, R116, PT ;  /* 0x000000746100720b */ /* 0x000fe20003f5c000 */
[----:B------:R-:W-:Y:S01]  /*45c0*/  FMUL.FTZ R96, R96, R117 ;  /* 0x0000007560607220 */ /* 0x000fe20000410000 */
[----:B------:R-:W-:-:S02]  /*45d0*/  @P0 IMAD.U32 R97, R88, 0x10000, RZ ;  /* 0x0001000058610824 */ /* 0x000fc400078e00ff */
[----:B------:R-:W-:Y:S02]  /*45e0*/  P2R R119, PR, RZ, 0x4 ;  /* 0x00000004ff777803 */ /* 0x000fe40000000000 */
        /* <DEDUP_REMOVED lines=11> */
.L_x_2505:
[----:B------:R-:W-:-:S07]  /*46a0*/  MOV R121, R46 ;  /* 0x0000002e00797202 */ /* 0x000fce0000000f00 */
.L_x_2506:
[----:B------:R-:W-:Y:S05]  /*46b0*/  BSYNC B1 ;  /* 0x0000000000017941 */ /* 0x000fea0003800000 */
.L_x_2504:
        /* <DEDUP_REMOVED lines=16> */
.L_x_2510:
[----:B------:R-:W-:Y:S05]  /*47c0*/  BSYNC B2 ;  /* 0x0000000000027941 */ /* 0x000fea0003800000 */
.L_x_2509:
        /* <DEDUP_REMOVED lines=39> */
[----:B------:R-:W-:Y:S02]  /*4a40*/  LOP3.LUT R41, R123, UR36, R164, 0x96, !PT ;  /* 0x000000247b297c12 */ /* 0x000fe4000f8e96a4 */
[----:B------:R-:W-:Y:S01]  /*4a50*/  MOV R46, R122 ;  /* 0x0000007a002e7202 */ /* 0x000fe20000000f00 */
[----:B------:R-:W-:Y:S01]  /*4a60*/  IMAD.MOV.U32 R112, RZ, RZ, R96 ;  /* 0x000000ffff707224 */ /* 0x000fe200078e0060 */
[----:B------:R-:W-:Y:S01]  /*4a70*/  LOP3.LUT R42, R97, UR37, R98, 0x96, !PT ;  /* 0x00000025612a7c12 */ /* 0x000fe2000f8e9662 */
[----:B------:R-:W-:-:S11]  /*4a80*/  HFMA2.MMA R98, -RZ, RZ, 0, 0 ;  /* 0x00000000ff627435 */ /* 0x000fd600000001ff */
.L_x_2508:
[----:B------:R-:W-:Y:S05]  /*4a90*/  BSYNC B1 ;  /* 0x0000000000017941 */ /* 0x000fea0003800000 */
.L_x_2507:
        /* <DEDUP_REMOVED lines=23> */
.L_x_2512:
[----:B------:R-:W-:-:S07]  /*4c10*/  IMAD.MOV.U32 R92, RZ, RZ, R46 ;  /* 0x000000ffff5c7224 */ /* 0x000fce00078e002e */
.L_x_2513:
[----:B------:R-:W-:Y:S05]  /*4c20*/  BSYNC B1 ;  /* 0x0000000000017941 */ /* 0x000fea0003800000 */
.L_x_2511:
        /* <DEDUP_REMOVED lines=16> */
.L_x_2517:
[----:B------:R-:W-:Y:S05]  /*4d30*/  BSYNC B2 ;  /* 0x0000000000027941 */ /* 0x000fea0003800000 */
.L_x_2516:
        /* <DEDUP_REMOVED lines=44> */
.L_x_2515:
[----:B------:R-:W-:Y:S05]  /*5000*/  BSYNC B1 ;  /* 0x0000000000017941 */ /* 0x000fea0003800000 */
.L_x_2514:
[----:B------:R-:W-:Y:S01]  /*5010*/  I2FP.F32.U32 R97, R92 ;  /* 0x0000005c00617245 */ /* 0x000fe20000201000 */
[----:B------:R-:W-:Y:S01]  /*5020*/  @P0 IMAD.U32 R96, R89, 0x10000, RZ ;  /* 0x0001000059600824 */ /* 0x000fe200078e00ff */
[----:B------:R-:W-:Y:S01]  /*5030*/  SHF.L.U32 R99, R93, 0x10, RZ ;  /* 0x000000105d637819 */ /* 0x000fe200000006ff */
[----:B------:R-:W-:Y:S01]  /*5040*/  BSSY B1, `(.L_x_2518) ;  /* 0x0000014000017945 */ /* 0x000fe20003800000 */
[C---:B------:R-:W-:Y:S01]  /*5050*/  ISETP.NE.AND P2, PT, R164.reuse, 0x1, PT ;  /* 0x00000001a400780c */ /* 0x040fe20003f45270 */
[----:B------:R-:W-:Y:S01]  /*5060*/  FFMA.FTZ R97, R97, R110, 1.1641532182693481445e-10 ;  /* 0x2f00000061617423 */ /* 0x000fe2000001006e */
[----:B------:R-:W-:Y:S01]  /*5070*/  PRMT R122, R93, 0x7632, R122 ;  /* 0x000076325d7a7816 */ /* 0x000fe2000000007a */
[----:B------:R-:W-:Y:S01]  /*5080*/  FMUL.FTZ R92, R99, R118 ;  /* 0x00000076635c7220 */ /* 0x000fe20000410000 */
[----:B------:R-:W-:Y:S02]  /*5090*/  IADD3 R98, R164, 0x1, RZ ;  /* 0x00000001a4627810 */ /* 0x000fe40007ffe0ff */
[----:B------:R-:W-:Y:S01]  /*50a0*/  FSETP.GTU.FTZ.AND P1, PT, R97, R116, PT ;  /* 0x000000746100720b */ /* 0x000fe20003f3c000 */
[----:B------:R-:W-:-:S05]  /*50b0*/  FMUL.FTZ R92, R92, R117 ;  /* 0x000000755c5c7220 */ /* 0x000fca0000410000 */
        /* <DEDUP_REMOVED lines=11> */
.L_x_2519:
[----:B------:R-:W-:-:S07]  /*5170*/  MOV R163, R46 ;  /* 0x0000002e00a37202 */ /* 0x000fce0000000f00 */
.L_x_2520:
[----:B------:R-:W-:Y:S05]  /*5180*/  BSYNC B1 ;  /* 0x0000000000017941 */ /* 0x000fea0003800000 */
.L_x_2518:
        /* <DEDUP_REMOVED lines=16> */
.L_x_2524:
[----:B------:R-:W-:Y:S05]  /*5290*/  BSYNC B2 ;  /* 0x0000000000027941 */ /* 0x000fea0003800000 */
.L_x_2523:
        /* <DEDUP_REMOVED lines=44> */
.L_x_2522:
[----:B------:R-:W-:Y:S05]  /*5560*/  BSYNC B1 ;  /* 0x0000000000017941 */ /* 0x000fea0003800000 */
.L_x_2521:
[----:B------:R-:W-:Y:S01]  /*5570*/  I2FP.F32.U32 R93, R163 ;  /* 0x000000a3005d7245 */ /* 0x000fe20000201000 */
[----:B------:R-:W-:Y:S01]  /*5580*/  IMAD.U32 R97, R122, 0x10000, RZ ;  /* 0x000100007a617824 */ /* 0x000fe200078e00ff */
[----:B------:R-:W-:Y:S01]  /*5590*/  ISETP.NE.AND P3, PT, R98, 0x1, PT ;  /* 0x000000016200780c */ /* 0x000fe20003f65270 */
[----:B------:R-:W-:Y:S01]  /*55a0*/  BSSY B1, `(.L_x_2525) ;  /* 0x0000014000017945 */ /* 0x000fe20003800000 */
[----:B------:R-:W-:Y:S01]  /*55b0*/  @P0 PRMT R96, R89, 0x7632, R96 ;  /* 0x0000763259600816 */ /* 0x000fe20000000060 */
[----:B------:R-:W-:Y:S01]  /*55c0*/  FFMA.FTZ R93, R93, R110, 1.1641532182693481445e-10 ;  /* 0x2f0000005d5d7423 */ /* 0x000fe2000001006e */
[----:B------:R-:W-:-:S04]  /*55d0*/  FMUL.FTZ R92, R97, R118 ;  /* 0x00000076615c7220 */ /* 0x000fc80000410000 */
[----:B------:R-:W-:Y:S01]  /*55e0*/  FMUL.FTZ R92, R92, R117 ;  /* 0x000000755c5c7220 */ /* 0x000fe20000410000 */
[----:B------:R-:W-:Y:S02]  /*55f0*/  FSETP.GTU.FTZ.AND P2, PT, R93, R116, PT ;  /* 0x000000745d00720b */ /* 0x000fe40003f5c000 */
[----:B------:R-:W-:Y:S01]  /*5600*/  @P0 SHF.L.U32 R93, R96, 0x10, RZ ;  /* 0x00000010605d0819 */ /* 0x000fe200000006ff */
[----:B------:R-:W-:Y:S01]  /*5610*/  VIADD R96, R98, 0x1 ;  /* 0x0000000162607836 */ /* 0x000fe20000000000 */
        /* <DEDUP_REMOVED lines=11> */
.L_x_2526:
[----:B------:R-:W-:-:S07]  /*56d0*/  IMAD.MOV.U32 R122, RZ, RZ, R46 ;  /* 0x000000ffff7a7224 */ /* 0x000fce00078e002e */
.L_x_2527:
[----:B------:R-:W-:Y:S05]  /*56e0*/  BSYNC B1 ;  /* 0x0000000000017941 */ /* 0x000fea0003800000 */
.L_x_2525:
        /* <DEDUP_REMOVED lines=16> */
.L_x_2531:
[----:B------:R-:W-:Y:S05]  /*57f0*/  BSYNC B2 ;  /* 0x0000000000027941 */ /* 0x000fea0003800000 */
.L_x_2530:
        /* <DEDUP_REMOVED lines=44> */
.L_x_2529:
[----:B------:R-:W-:Y:S05]  /*5ac0*/  BSYNC B1 ;  /* 0x0000000000017941 */ /* 0x000fea0003800000 */
.L_x_2528:
[----:B------:R-:W-:Y:S01]  /*5ad0*/  I2FP.F32.U32 R93, R122 ;  /* 0x0000007a005d7245 */ /* 0x000fe20000201000 */
[----:B------:R-:W-:Y:S01]  /*5ae0*/  BSSY B1, `(.L_x_2532) ;  /* 0x0000016000017945 */ /* 0x000fe20003800000 */
[----:B------:R-:W-:Y:S02]  /*5af0*/  SHF.L.U32 R97, R94, 0x10, RZ ;  /* 0x000000105e617819 */ /* 0x000fe400000006ff */
[----:B------:R-:W-:Y:S01]  /*5b00*/  ISETP.NE.AND P4, PT, R96, 0x1, PT ;  /* 0x000000016000780c */ /* 0x000fe20003f85270 */
[----:B------:R-:W-:Y:S01]  /*5b10*/  FFMA.FTZ R93, R93, R110, 1.1641532182693481445e-10 ;  /* 0x2f0000005d5d7423 */ /* 0x000fe2000001006e */
[----:B------:R-:W-:Y:S01]  /*5b20*/  PRMT R94, R94, 0x7632, R94 ;  /* 0x000076325e5e7816 */ /* 0x000fe2000000005e */
[----:B------:R-:W-:Y:S01]  /*5b30*/  FMUL.FTZ R92, R97, R118 ;  /* 0x00000076615c7220 */ /* 0x000fe20000410000 */
[----:B------:R-:W-:Y:S02]  /*5b40*/  IADD3 R98, R96, 0x1, RZ ;  /* 0x0000000160627810 */ /* 0x000fe40007ffe0ff */
[----:B------:R-:W-:Y:S01]  /*5b50*/  FSETP.GTU.FTZ.AND P3, PT, R93, R116, PT ;  /* 0x000000745d00720b */ /* 0x000fe20003f7c000 */
[----:B------:R-:W-:Y:S01]  /*5b60*/  FMUL.FTZ R92, R92, R117 ;  /* 0x000000755c5c7220 */ /* 0x000fe20000410000 */
[----:B------:R-:W-:-:S04]  /*5b70*/  @P0 IMAD.U32 R93, R90, 0x10000, RZ ;  /* 0x000100005a5d0824 */ /* 0x000fc800078e00ff */
        /* <DEDUP_REMOVED lines=11> */
.L_x_2533:
[----:B------:R-:W-:-:S07]  /*5c30*/  MOV R163, R46 ;  /* 0x0000002e00a37202 */ /* 0x000fce0000000f00 */
.L_x_2534:
[----:B------:R-:W-:Y:S05]  /*5c40*/  BSYNC B1 ;  /* 0x0000000000017941 */ /* 0x000fea0003800000 */
.L_x_2532:
        /* <DEDUP_REMOVED lines=16> */
.L_x_2538:
[----:B------:R-:W-:Y:S05]  /*5d50*/  BSYNC B2 ;  /* 0x0000000000027941 */ /* 0x000fea0003800000 */
.L_x_2537:
        /* <DEDUP_REMOVED lines=44> */
.L_x_2536:
[----:B------:R-:W-:Y:S05]  /*6020*/  BSYNC B1 ;  /* 0x0000000000017941 */ /* 0x000fea0003800000 */
.L_x_2535:
        /* <DEDUP_REMOVED lines=22> */
.L_x_2540:
[----:B------:R-:W-:-:S07]  /*6190*/  IMAD.MOV.U32 R94, RZ, RZ, R46 ;  /* 0x000000ffff5e7224 */ /* 0x000fce00078e002e */
.L_x_2541:
[----:B------:R-:W-:Y:S05]  /*61a0*/  BSYNC B1 ;  /* 0x0000000000017941 */ /* 0x000fea0003800000 */
.L_x_2539:
        /* <DEDUP_REMOVED lines=16> */
.L_x_2545:
[----:B------:R-:W-:Y:S05]  /*62b0*/  BSYNC B2 ;  /* 0x0000000000027941 */ /* 0x000fea0003800000 */
.L_x_2544:
        /* <DEDUP_REMOVED lines=44> */
.L_x_2543:
[----:B------:R-:W-:Y:S05]  /*6580*/  BSYNC B1 ;  /* 0x0000000000017941 */ /* 0x000fea0003800000 */
.L_x_2542:
        /* <DEDUP_REMOVED lines=22> */
.L_x_2547:
[----:B------:R-:W-:-:S07]  /*66f0*/  MOV R167, R46 ;  /* 0x0000002e00a77202 */ /* 0x000fce0000000f00 */
.L_x_2548:
[----:B------:R-:W-:Y:S05]  /*6700*/  BSYNC B1 ;  /* 0x0000000000017941 */ /* 0x000fea0003800000 */
.L_x_2546:
        /* <DEDUP_REMOVED lines=8> */
[----:B------:R-:W-:Y:S02]  /*6790*/  IADD3 R45, R45, 0x1, RZ ;  /* 0x000000012d2d7810 */ /* 0x000fe40007ffe0ff */
[----:B------:R-:W-:Y:S02]  /*67a0*/  P2R R41, PR, RZ, 0x1 ;  /* 0x00000001ff297803 */ /* 0x000fe40000000000 */
[----:B------:R-:W-:-:S13]  /*67b0*/  ISETP.NE.AND P6, PT, R45, RZ, PT ;  /* 0x000000ff2d00720c */ /* 0x000fda0003fc5270 */
[----:B------:R-:W-:Y:S01]  /*67c0*/  @!P6 VIADD R43, R43, 0x1 ;  /* 0x000000012b2be836 */ /* 0x000fe20000000000 */
[----:B------:R-:W-:Y:S02]  /*67d0*/  @!P6 IADD3 R42, R47, 0x1, RZ ;  /* 0x000000012f2ae810 */ /* 0x000fe40007ffe0ff */
[----:B------:R-:W-:Y:S02]  /*67e0*/  @!P6 MOV R45, RZ ;  /* 0x000000ff002de202 */ /* 0x000fe40000000f00 */
[----:B------:R-:W-:-:S13]  /*67f0*/  ISETP.NE.AND P0, PT, R43, RZ, !P6 ;  /* 0x000000ff2b00720c */ /* 0x000fda0007705270 */
[----:B------:R-:W-:Y:S01]  /*6800*/  @P0 IMAD.MOV R42, RZ, RZ, R47 ;  /* 0x000000ffff2a0224 */ /* 0x000fe200078e022f */
[----:B------:R-:W-:-:S03]  /*6810*/  ISETP.NE.AND P0, PT, R41, RZ, PT ;  /* 0x000000ff2900720c */ /* 0x000fc60003f05270 */
[----:B------:R-:W-:-:S10]  /*6820*/  @!P6 IMAD.MOV.U32 R47, RZ, RZ, R42 ;  /* 0x000000ffff2fe224 */ /* 0x000fd400078e002a */
.L_x_2552:
[----:B------:R-:W-:Y:S05]  /*6830*/  BSYNC B2 ;  /* 0x0000000000027941 */ /* 0x000fea0003800000 */
.L_x_2551:
[C---:B------:R-:W-:Y:S01]  /*6840*/  IMAD.HI.U32 R42, R43.reuse, -0x326172a9, RZ ;  /* 0xcd9e8d572b2a7827 */ /* 0x040fe200078e00ff */
[----:B------:R-:W-:Y:S01]  /*6850*/  LOP3.LUT R46, R46, UR7, R47, 0x96, !PT ;  /* 0x000000072e2e7c12 */ /* 0x000fe2000f8e962f */
[----:B------:R-:W-:Y:S02]  /*6860*/  HFMA2.MMA R177, -RZ, RZ, 0, 0 ;  /* 0x00000000ffb17435 */ /* 0x000fe400000001ff */
        /* <DEDUP_REMOVED lines=40> */
[----:B------:R-:W-:-:S07]  /*6af0*/  LOP3.LUT R42, R93, UR37, R94, 0x96, !PT ;  /* 0x000000255d2a7c12 */ /* 0x000fce000f8e965e */
.L_x_2550:
[----:B------:R-:W-:Y:S05]  /*6b00*/  BSYNC B1 ;  /* 0x0000000000017941 */ /* 0x000fea0003800000 */
.L_x_2549:
[----:B------:R-:W-:Y:S01]  /*6b10*/  I2FP.F32.U32 R93, R167 ;  /* 0x000000a7005d7245 */ /* 0x000fe20000201000 */
[----:B------:R-:W0:Y:S01]  /*6b20*/  LDC.64 R236, c[0x0][0x238] ;  /* 0x00008e00ffec7b82 */ /* 0x000e220000000a00 */
[----:B------:R-:W-:Y:S02]  /*6b30*/  ISETP.NE.AND P6, PT, R119, RZ, PT ;  /* 0x000000ff7700720c */ /* 0x000fe40003fc5270 */
[----:B------:R-:W-:Y:S01]  /*6b40*/  SEL R172, RZ, 0x10000, P5 ;  /* 0x00010000ffac7807 */ /* 0x000fe20002800000 */
[----:B------:R-:W-:Y:S01]  /*6b50*/  FFMA.FTZ R93, R93, R110, 1.1641532182693481445e-10 ;  /* 0x2f0000005d5d7423 */ /* 0x000fe2000001006e */
[----:B------:R-:W-:Y:S02]  /*6b60*/  SEL R119, RZ, 0x100, P4 ;  /* 0x00000100ff777807 */ /* 0x000fe40002000000 */
[----:B------:R-:W-:Y:S01]  /*6b70*/  ISETP.NE.AND P5, PT, R168, RZ, PT ;  /* 0x000000ffa800720c */ /* 0x000fe20003fa5270 */
[----:B------:R-:W1:Y:S01]  /*6b80*/  LDC.64 R234, c[0x0][0x240] ;  /* 0x00009000ffea7b82 */ /* 0x000e620000000a00 */
[----:B------:R-:W-:Y:S01]  /*6b90*/  FSETP.GTU.FTZ.AND P4, PT, R93, R116, PT ;  /* 0x000000745d00720b */ /* 0x000fe20003f9c000 */
[----:B------:R-:W-:Y:S01]  /*6ba0*/  IMAD.U32 R93, R166, 0x10000, RZ ;  /* 0x00010000a65d7824 */ /* 0x000fe200078e00ff */
[----:B------:R-:W-:-:S02]  /*6bb0*/  SEL R96, RZ, 0x1, P2 ;  /* 0x00000001ff607807 */ /* 0x000fc40001000000 */
[----:B------:R-:W-:Y:S01]  /*6bc0*/  SEL R94, RZ, 0x1, P1 ;  /* 0x00000001ff5e7807 */ /* 0x000fe20000800000 */
[----:B------:R-:W-:Y:S01]  /*6bd0*/  FMUL.FTZ R98, R93, R118 ;  /* 0x000000765d627220 */ /* 0x000fe20000410000 */
[----:B------:R-:W-:Y:S01]  /*6be0*/  SEL R92, RZ, 0x1, P5 ;  /* 0x00000001ff5c7807 */ /* 0x000fe20002800000 */
[----:B------:R-:W2:Y:S01]  /*6bf0*/  @P0 LDC.64 R170, c[0x0][0x230] ;  /* 0x00008c00ffaa0b82 */ /* 0x000ea20000000a00 */
[----:B------:R-:W-:-:S04]  /*6c00*/  IMAD.WIDE.U32 R96, R96, 0x1000000, RZ ;  /* 0x0100000060607825 */ /* 0x000fc800078e00ff */
[----:B------:R-:W-:Y:S01]  /*6c10*/  FMUL.FTZ R98, R98, R117 ;  /* 0x0000007562627220 */ /* 0x000fe20000410000 */
[----:B------:R-:W-:Y:S01]  /*6c20*/  @P0 PRMT R99, R91, 0x7632, R99 ;  /* 0x000076325b630816 */ /* 0x000fe20000000063 */
[----:B------:R-:W-:Y:S01]  /*6c30*/  IMAD.WIDE.U32 R94, R94, 0x10000, RZ ;  /* 0x000100005e5e7825 */ /* 0x000fe200078e00ff */
[----:B------:R-:W-:Y:S02]  /*6c40*/  SEL R167, RZ, 0x1000000, P4 ;  /* 0x01000000ffa77807 */ /* 0x000fe40002000000 */
[----:B------:R-:W-:Y:S01]  /*6c50*/  @P0 SHF.L.U32 R99, R99, 0x10, RZ ;  /* 0x0000001063630819 */ /* 0x000fe200000006ff */
[----:B------:R-:W-:Y:S01]  /*6c60*/  IMAD.WIDE.U32 R92, R92, 0x100, RZ ;  /* 0x000001005c5c7825 */ /* 0x000fe200078e00ff */
[----:B------:R-:W-:Y:S02]  /*6c70*/  FSEL R166, R98, RZ, !P4 ;  /* 0x000000ff62a67208 */ /* 0x000fe40006000000 */
[----:B------:R-:W-:Y:S01]  /*6c80*/  SEL R169, RZ, 0x1, P6 ;  /* 0x00000001ffa97807 */ /* 0x000fe20003000000 */
[----:B0-----:R-:W-:Y:S01]  /*6c90*/  IMAD.WIDE.U32 R174, R101, 0x10, R236 ;  /* 0x0000001065ae7825 */ /* 0x001fe200078e00ec */
[----:B------:R-:W-:-:S03]  /*6ca0*/  LOP3.LUT R168, R92, R96, R94, 0xfe, !PT ;  /* 0x000000605ca87212 */ /* 0x000fc600078efe5e */
[----:B------:R-:W-:Y:S01]  /*6cb0*/  @P0 FADD.FTZ R166, R166, R99 ;  /* 0x00000063a6a60221 */ /* 0x000fe20000010000 */
[----:B------:R-:W-:Y:S01]  /*6cc0*/  LOP3.LUT R96, R119, R167, R172, 0xfe, !PT ;  /* 0x000000a777607212 */ /* 0x000fe200078efeac */
[----:B------:R-:W-:Y:S01]  /*6cd0*/  VIADD R119, R100, 0x40 ;  /* 0x0000004064777836 */ /* 0x000fe20000000000 */
[----:B------:R-:W-:Y:S01]  /*6ce0*/  SEL R167, RZ, 0x1, P3 ;  /* 0x00000001ffa77807 */ /* 0x000fe20001800000 */
[----:B-1----:R-:W-:Y:S01]  /*6cf0*/  IMAD.WIDE.U32 R172, R101, 0x8, R234 ;  /* 0x0000000865ac7825 */ /* 0x002fe200078e00ea */
[----:B------:R-:W-:Y:S02]  /*6d00*/  LOP3.LUT R168, R168, R169, RZ, 0xfc, !PT ;  /* 0x000000a9a8a87212 */ /* 0x000fe400078efcff */
[----:B------:R-:W-:Y:S02]  /*6d10*/  LOP3.LUT R167, R97, R96, R167, 0xfe, !PT ;  /* 0x0000006061a77212 */ /* 0x000fe400078efea7 */
[----:B------:R-:W-:Y:S01]  /*6d20*/  F2FP.BF16.F32.PACK_AB R98, R165, R122 ;  /* 0x0000007aa562723e */ /* 0x000fe200000010ff */
[----:B--2---:R-:W-:Y:S01]  /*6d30*/  @P0 IMAD.WIDE.U32 R170, R119, 0x10, R170 ;  /* 0x0000001077aa0825 */ /* 0x004fe200078e00aa */
[----:B------:R-:W-:-:S02]  /*6d40*/  F2FP.BF16.F32.PACK_AB R97, R164, R121 ;  /* 0x00000079a461723e */ /* 0x000fc400000010ff */
[----:B------:R-:W-:Y:S02]  /*6d50*/  F2FP.BF16.F32.PACK_AB R96, R123, R120 ;  /* 0x000000787b60723e */ /* 0x000fe400000010ff */
[----:B------:R-:W-:Y:S02]  /*6d60*/  F2FP.BF16.F32.PACK_AB R99, R166, R163 ;  /* 0x000000a3a663723e */ /* 0x000fe400000010ff */
[----:B------:R-:W-:Y:S01]  /*6d70*/  LOP3.LUT R169, R93, R167, R95, 0xfe, !PT ;  /* 0x000000a75da97212 */ /* 0x000fe200078efe5f */
[----:B------:R-:W-:Y:S02]  /*6d80*/  IMAD.WIDE.U32 R92, R119, 0x10, R228 ;  /* 0x00000010775c7825 */ /* 0x000fe400078e00e4 */
[----:B------:R0:W-:Y:S04]  /*6d90*/  STG.E.128 desc[UR4][R174.64], R96 ;  /* 0x00000060ae007986 */ /* 0x0001e8000c101d04 */
[----:B------:R0:W-:Y:S04]  /*6da0*/  STG.E.64 desc[UR4][R172.64], R168 ;  /* 0x000000a8ac007986 */ /* 0x0001e8000c101b04 */
[----:B------:R0:W5:Y:S04]  /*6db0*/  @P0 LDG.E.128 R88, desc[UR4][R170.64] ;  /* 0x00000004aa580981 */ /* 0x000168000c1e1d00 */
[----:B------:R-:W5:Y:S01]  /*6dc0*/  LDG.E.128 R92, desc[UR4][R92.64] ;  /* 0x000000045c5c7981 */ /* 0x000f62000c1e1d00 */
[C---:B------:R-:W-:Y:S01]  /*6dd0*/  ISETP.NE.AND P1, PT, R177.reuse, 0x1, PT ;  /* 0x00000001b100780c */ /* 0x040fe20003f25270 */
[----:B------:R-:W-:Y:S01]  /*6de0*/  BSSY B1, `(.L_x_2553) ;  /* 0x000000c000017945 */ /* 0x000fe20003800000 */
[----:B------:R-:W-:-:S11]  /*6df0*/  IADD3 R176, R177, 0x1, RZ ;  /* 0x00000001b1b07810 */ /* 0x000fd60007ffe0ff */
        /* <DEDUP_REMOVED lines=9> */
.L_x_2554:
[----:B------:R-:W-:-:S07]  /*6e90*/  MOV R167, R46 ;  /* 0x0000002e00a77202 */ /* 0x000fce0000000f00 */
.L_x_2555:
[----:B------:R-:W-:Y:S05]  /*6ea0*/  BSYNC B1 ;  /* 0x0000000000017941 */ /* 0x000fea0003800000 */
.L_x_2553:
        /* <DEDUP_REMOVED lines=16> */
.L_x_2559:
[----:B------:R-:W-:Y:S05]  /*6fb0*/  BSYNC B2 ;  /* 0x0000000000027941 */ /* 0x000fea0003800000 */
.L_x_2558:
        /* <DEDUP_REMOVED lines=44> */
.L_x_2557:
[----:B------:R-:W-:Y:S05]  /*7280*/  BSYNC B1 ;  /* 0x0000000000017941 */ /* 0x000fea0003800000 */
.L_x_2556:
[----:B------:R-:W-:Y:S01]  /*7290*/  I2FP.F32.U32 R97, R167 ;  /* 0x000000a700617245 */ /* 0x000fe20000201000 */
[----:B-----5:R-:W-:Y:S01]  /*72a0*/  IMAD.U32 R99, R92, 0x10000, RZ ;  /* 0x000100005c637824 */ /* 0x020fe200078e00ff */
        /* <DEDUP_REMOVED lines=21> */
.L_x_2561:
[----:B------:R-:W-:-:S07]  /*7400*/  IMAD.MOV.U32 R169, RZ, RZ, R46 ;  /* 0x000000ffffa97224 */ /* 0x000fce00078e002e */
.L_x_2562:
[----:B------:R-:W-:Y:S05]  /*7410*/  BSYNC B1 ;  /* 0x0000000000017941 */ /* 0x000fea0003800000 */
.L_x_2560:
        /* <DEDUP_REMOVED lines=16> */
.L_x_2566:
[----:B------:R-:W-:Y:S05]  /*7520*/  BSYNC B2 ;  /* 0x0000000000027941 */ /* 0x000fea0003800000 */
.L_x_2565:
        /* <DEDUP_REMOVED lines=44> */
.L_x_2564:
[----:B------:R-:W-:Y:S05]  /*77f0*/  BSYNC B1 ;  /* 0x0000000000017941 */ /* 0x000fea0003800000 */
.L_x_2563:
[----:B------:R-:W-:Y:S01]  /*7800*/  I2FP.F32.U32 R97, R169 ;  /* 0x000000a900617245 */ /* 0x000fe20000201000 */
[----:B------:R-:W-:Y:S01]  /*7810*/  BSSY B1, `(.L_x_2567) ;  /* 0x0000017000017945 */ /* 0x000fe20003800000 */
[----:B------:R-:W-:Y:S02]  /*7820*/  SHF.L.U32 R99, R92, 0x10, RZ ;  /* 0x000000105c637819 */ /* 0x000fe400000006ff */
[----:B------:R-:W-:Y:S01]  /*7830*/  ISETP.NE.AND P1, PT, R98, 0x1, PT ;  /* 0x000000016200780c */ /* 0x000fe20003f25270 */
[----:B------:R-:W-:Y:S01]  /*7840*/  FFMA.FTZ R97, R97, R110, 1.1641532182693481445e-10 ;  /* 0x2f00000061617423 */ /* 0x000fe2000001006e */
[----:B------:R-:W-:Y:S01]  /*7850*/  @P0 PRMT R96, R88, 0x7632, R96 ;  /* 0x0000763258600816 */ /* 0x000fe20000000060 */
        /* <DEDUP_REMOVED lines=17> */
.L_x_2568:
[----:B------:R-:W-:-:S07]  /*7970*/  MOV R92, R46 ;  /* 0x0000002e005c7202 */ /* 0x000fce0000000f00 */
.L_x_2569:
[----:B------:R-:W-:Y:S05]  /*7980*/  BSYNC B1 ;  /* 0x0000000000017941 */ /* 0x000fea0003800000 */
.L_x_2567:
        /* <DEDUP_REMOVED lines=16> */
.L_x_2573:
[----:B------:R-:W-:Y:S05]  /*7a90*/  BSYNC B2 ;  /* 0x0000000000027941 */ /* 0x000fea0003800000 */
.L_x_2572:
        /* <DEDUP_REMOVED lines=44> */
.L_x_2571:
[----:B------:R-:W-:Y:S05]  /*7d60*/  BSYNC B1 ;  /* 0x0000000000017941 */ /* 0x000fea0003800000 */
.L_x_2570:
[----:B------:R-:W-:Y:S01]  /*7d70*/  I2FP.F32.U32 R97, R92 ;  /* 0x0000005c00617245 */ /* 0x000fe20000201000 */
[----:B------:R-:W-:Y:S01]  /*7d80*/  IMAD.U32 R99, R93, 0x10000, RZ ;  /* 0x000100005d637824 */ /* 0x000fe200078e00ff */
[C---:B------:R-:W-:Y:S01]  /*7d90*/  ISETP.NE.AND P2, PT, R172.reuse, 0x1, PT ;  /* 0x00000001ac00780c */ /* 0x040fe20003f45270 */
[----:B------:R-:W-:Y:S01]  /*7da0*/  BSSY B1, `(.L_x_2574) ;  /* 0x0000014000017945 */ /* 0x000fe20003800000 */
[----:B------:R-:W-:Y:S01]  /*7db0*/  @P0 SHF.L.U32 R96, R89, 0x10, RZ ;  /* 0x0000001059600819 */ /* 0x000fe200000006ff */
[----:B------:R-:W-:Y:S01]  /*7dc0*/  FFMA.FTZ R97, R97, R110, 1.1641532182693481445e-10 ;  /* 0x2f00000061617423 */ /* 0x000fe2000001006e */
[----:B------:R-:W-:Y:S01]  /*7dd0*/  FMUL.FTZ R92, R99, R118 ;  /* 0x00000076635c7220 */ /* 0x000fe20000410000 */
[----:B------:R-:W-:Y:S01]  /*7de0*/  PRMT R170, R93, 0x7632, R170 ;  /* 0x000076325daa7816 */ /* 0x000fe200000000aa */
        /* <DEDUP_REMOVED lines=14> */
.L_x_2575:
[----:B------:R-:W-:-:S07]  /*7ed0*/  IMAD.MOV.U32 R175, RZ, RZ, R46 ;  /* 0x000000ffffaf7224 */ /* 0x000fce00078e002e */
.L_x_2576:
[----:B------:R-:W-:Y:S05]  /*7ee0*/  BSYNC B1 ;  /* 0x0000000000017941 */ /* 0x000fea0003800000 */
.L_x_2574:
        /* <DEDUP_REMOVED lines=16> */
.L_x_2580:
[----:B------:R-:W-:Y:S05]  /*7ff0*/  BSYNC B2 ;  /* 0x0000000000027941 */ /* 0x000fea0003800000 */
.L_x_2579:
        /* <DEDUP_REMOVED lines=44> */
.L_x_2578:
[----:B------:R-:W-:Y:S05]  /*82c0*/  BSYNC B1 ;  /* 0x0000000000017941 */ /* 0x000fea0003800000 */
.L_x_2577:
[----:B------:R-:W-:Y:S01]  /*82d0*/  I2FP.F32.U32 R93, R175 ;  /* 0x000000af005d7245 */ /* 0x000fe20000201000 */
[----:B------:R-:W-:Y:S01]  /*82e0*/  BSSY B1, `(.L_x_2581) ;  /* 0x0000016000017945 */ /* 0x000fe20003800000 */
[----:B------:R-:W-:Y:S02]  /*82f0*/  SHF.L.U32 R97, R170, 0x10, RZ ;  /* 0x00000010aa617819 */ /* 0x000fe400000006ff */
[----:B------:R-:W-:Y:S01]  /*8300*/  ISETP.NE.AND P3, PT, R98, 0x1, PT ;  /* 0x000000016200780c */ /* 0x000fe20003f65270 */
[----:B------:R-:W-:Y:S01]  /*8310*/  FFMA.FTZ R93, R93, R110, 1.1641532182693481445e-10 ;  /* 0x2f0000005d5d7423 */ /* 0x000fe2000001006e */
[----:B------:R-:W-:Y:S01]  /*8320*/  @P0 PRMT R96, R89, 0x7632, R96 ;  /* 0x0000763259600816 */ /* 0x000fe20000000060 */
[----:B------:R-:W-:-:S03]  /*8330*/  FMUL.FTZ R92, R97, R118 ;  /* 0x00000076615c7220 */ /* 0x000fc60000410000 */
[----:B------:R-:W-:Y:S01]  /*8340*/  FSETP.GTU.FTZ.AND P2, PT, R93, R116, PT ;  /* 0x000000745d00720b */ /* 0x000fe20003f5c000 */
[----:B------:R-:W-:Y:S01]  /*8350*/  FMUL.FTZ R92, R92, R117 ;  /* 0x000000755c5c7220 */ /* 0x000fe20000410000 */
[----:B------:R-:W-:Y:S01]  /*8360*/  @P0 IMAD.U32 R93, R96, 0x10000, RZ ;  /* 0x00010000605d0824 */ /* 0x000fe200078e00ff */
[----:B------:R-:W-:-:S03]  /*8370*/  IADD3 R96, R98, 0x1, RZ ;  /* 0x0000000162607810 */ /* 0x000fc60007ffe0ff */
        /* <DEDUP_REMOVED lines=11> */
.L_x_2582:
[----:B------:R-:W-:-:S07]  /*8430*/  MOV R170, R46 ;  /* 0x0000002e00aa7202 */ /* 0x000fce0000000f00 */
.L_x_2583:
[----:B------:R-:W-:Y:S05]  /*8440*/  BSYNC B1 ;  /* 0x0000000000017941 */ /* 0x000fea0003800000 */
.L_x_2581:
        /* <DEDUP_REMOVED lines=16> */
.L_x_2587:
[----:B------:R-:W-:Y:S05]  /*8550*/  BSYNC B2 ;  /* 0x0000000000027941 */ /* 0x000fea0003800000 */
.L_x_2586:
        /* <DEDUP_REMOVED lines=44> */
.L_x_2585:
[----:B------:R-:W-:Y:S05]  /*8820*/  BSYNC B1 ;  /* 0x0000000000017941 */ /* 0x000fea0003800000 */
.L_x_2584:
[----:B------:R-:W-:Y:S01]  /*8830*/  I2FP.F32.U32 R93, R170 ;  /* 0x000000aa005d7245 */ /* 0x000fe20000201000 */
[----:B------:R-:W-:Y:S01]  /*8840*/  IMAD.U32 R97, R94, 0x10000, RZ ;  /* 0x000100005e617824 */ /* 0x000fe200078e00ff */
        /* <DEDUP_REMOVED lines=20> */
.L_x_2589:
[----:B------:R-:W-:-:S07]  /*8990*/  IMAD.MOV.U32 R173, RZ, RZ, R46 ;  /* 0x000000ffffad7224 */ /* 0x000fce00078e002e */
.L_x_2590:
[----:B------:R-:W-:Y:S05]  /*89a0*/  BSYNC B1 ;  /* 0x0000000000017941 */ /* 0x000fea0003800000 */
.L_x_2588:
        /* <DEDUP_REMOVED lines=16> */
.L_x_2594:
[----:B------:R-:W-:Y:S05]  /*8ab0*/  BSYNC B2 ;  /* 0x0000000000027941 */ /* 0x000fea0003800000 */
.L_x_2593:
        /* <DEDUP_REMOVED lines=44> */
.L_x_2592:
[----:B------:R-:W-:Y:S05]  /*8d80*/  BSYNC B1 ;  /* 0x0000000000017941 */ /* 0x000fea0003800000 */
.L_x_2591:
        /* <DEDUP_REMOVED lines=22> */
.L_x_2596:
[----:B------:R-:W-:-:S07]  /*8ef0*/  MOV R94, R46 ;  /* 0x0000002e005e7202 */ /* 0x000fce0000000f00 */
.L_x_2597:
[----:B------:R-:W-:Y:S05]  /*8f00*/  BSYNC B1 ;  /* 0x0000000000017941 */ /* 0x000fea0003800000 */
.L_x_2595:
        /* <DEDUP_REMOVED lines=16> */
.L_x_2601:
[----:B------:R-:W-:Y:S05]  /*9010*/  BSYNC B2 ;  /* 0x0000000000027941 */ /* 0x000fea0003800000 */
.L_x_2600:
        /* <DEDUP_REMOVED lines=44> */
.L_x_2599:
[----:B------:R-:W-:Y:S05]  /*92e0*/  BSYNC B1 ;  /* 0x0000000000017941 */ /* 0x000fea0003800000 */
.L_x_2598:
        /* <DEDUP_REMOVED lines=22> */
.L_x_2603:
[----:B------:R-:W-:-:S07]  /*9450*/  IMAD.MOV.U32 R177, RZ, RZ, R46 ;  /* 0x000000ffffb17224 */ /* 0x000fce00078e002e */
.L_x_2604:
[----:B------:R-:W-:Y:S05]  /*9460*/  BSYNC B1 ;  /* 0x0000000000017941 */ /* 0x000fea0003800000 */
.L_x_2602:
        /* <DEDUP_REMOVED lines=18> */
.L_x_2608:
[----:B------:R-:W-:Y:S05]  /*9590*/  BSYNC B2 ;  /* 0x0000000000027941 */ /* 0x000fea0003800000 */
.L_x_2607:
        /* <DEDUP_REMOVED lines=44> */
.L_x_2606:
[----:B------:R-:W-:Y:S05]  /*9860*/  BSYNC B1 ;  /* 0x0000000000017941 */ /* 0x000fea0003800000 */
.L_x_2605:
[----:B------:R-:W-:Y:S01]  /*9870*/  I2FP.F32.U32 R93, R177 ;  /* 0x000000b1005d7245 */ /* 0x000fe20000201000 */
[----:B------:R-:W0:Y:S01]  /*9880*/  @P0 LDC.64 R178, c[0x0][0x230] ;  /* 0x00008c00ffb20b82 */ /* 0x000e220000000a00 */
[----:B------:R-:W-:Y:S01]  /*9890*/  ISETP.NE.AND P6, PT, R167, RZ, PT ;  /* 0x000000ffa700720c */ /* 0x000fe20003fc5270 */
[----:B------:R-:W-:Y:S01]  /*98a0*/  IMAD.WIDE.U32 R182, R119, 0x10, R236 ;  /* 0x0000001077b67825 */ /* 0x000fe200078e00ec */
[----:B------:R-:W-:-:S03]  /*98b0*/  SEL R167, RZ, 0x100, P4 ;  /* 0x00000100ffa77807 */ /* 0x000fc60002000000 */
[----:B------:R-:W-:Y:S01]  /*98c0*/  FFMA.FTZ R93, R93, R110, 1.1641532182693481445e-10 ;  /* 0x2f0000005d5d7423 */ /* 0x000fe2000001006e */
[----:B------:R-:W-:Y:S02]  /*98d0*/  SEL R180, RZ, 0x10000, P5 ;  /* 0x00010000ffb47807 */ /* 0x000fe40002800000 */
[----:B------:R-:W-:Y:S02]  /*98e0*/  ISETP.NE.AND P5, PT, R174, RZ, PT ;  /* 0x000000ffae00720c */ /* 0x000fe40003fa5270 */
[----:B------:R-:W-:Y:S02]  /*98f0*/  FSETP.GTU.FTZ.AND P4, PT, R93, R116, PT ;  /* 0x000000745d00720b */ /* 0x000fe40003f9c000 */
[----:B------:R-:W-:Y:S02]  /*9900*/  SHF.L.U32 R93, R176, 0x10, RZ ;  /* 0x00000010b05d7819 */ /* 0x000fe400000006ff */
        /* <DEDUP_REMOVED lines=12> */
[----:B------:R-:W-:Y:S02]  /*99d0*/  LOP3.LUT R167, R167, R181, R180, 0xfe, !PT ;  /* 0x000000b5a7a77212 */ /* 0x000fe400078efeb4 */
[----:B------:R-:W-:Y:S01]  /*99e0*/  F2FP.BF16.F32.PACK_AB R98, R175, R170 ;  /* 0x000000aaaf62723e */ /* 0x000fe200000010ff */
[----:B------:R-:W-:Y:S01]  /*99f0*/  @P0 IMAD.U32 R99, R99, 0x10000, RZ ;  /* 0x0001000063630824 */ /* 0x000fe200078e00ff */
[----:B------:R-:W-:Y:S01]  /*9a00*/  LOP3.LUT R176, R92, R96, R94, 0xfe, !PT ;  /* 0x000000605cb07212 */ /* 0x000fe200078efe5e */
[----:B------:R-:W-:Y:S01]  /*9a10*/  IMAD.WIDE.U32 R180, R119, 0x8, R234 ;  /* 0x0000000877b47825 */ /* 0x000fe200078e00ea */
[----:B------:R-:W-:-:S03]  /*9a20*/  SEL R96, RZ, 0x1, P3 ;  /* 0x00000001ff607807 */ /* 0x000fc60001800000 */
[----:B------:R-:W-:Y:S01]  /*9a30*/  @P0 FADD.FTZ R174, R174, R99 ;  /* 0x00000063aeae0221 */ /* 0x000fe20000010000 */
[----:B------:R-:W-:Y:S02]  /*9a40*/  LOP3.LUT R176, R176, R177, RZ, 0xfc, !PT ;  /* 0x000000b1b0b07212 */ /* 0x000fe400078efcff */
[----:B------:R-:W-:Y:S02]  /*9a50*/  LOP3.LUT R177, R97, R167, R96, 0xfe, !PT ;  /* 0x000000a761b17212 */ /* 0x000fe400078efe60 */
[----:B------:R-:W-:Y:S02]  /*9a60*/  IADD3 R167, R100, 0x60, RZ ;  /* 0x0000006064a77810 */ /* 0x000fe40007ffe0ff */
[----:B------:R-:W-:Y:S02]  /*9a70*/  F2FP.BF16.F32.PACK_AB R97, R172, R169 ;  /* 0x000000a9ac61723e */ /* 0x000fe400000010ff */
[----:B------:R-:W-:Y:S01]  /*9a80*/  F2FP.BF16.F32.PACK_AB R96, R171, R168 ;  /* 0x000000a8ab60723e */ /* 0x000fe200000010ff */
[----:B0-----:R-:W-:Y:S01]  /*9a90*/  @P0 IMAD.WIDE.U32 R178, R167, 0x10, R178 ;  /* 0x00000010a7b20825 */ /* 0x001fe200078e00b2 */
[----:B------:R-:W-:-:S02]  /*9aa0*/  F2FP.BF16.F32.PACK_AB R99, R174, R173 ;  /* 0x000000adae63723e */ /* 0x000fc400000010ff */
        /* <DEDUP_REMOVED lines=18> */
.L_x_2610:
[----:B------:R-:W-:-:S07]  /*9bd0*/  IMAD.MOV.U32 R180, RZ, RZ, R46 ;  /* 0x000000ffffb47224 */ /* 0x000fce00078e002e */
.L_x_2611:
[----:B------:R-:W-:Y:S05]  /*9be0*/  BSYNC B1 ;  /* 0x0000000000017941 */ /* 0x000fea0003800000 */
.L_x_2609:
        /* <DEDUP_REMOVED lines=16> */
.L_x_2615:
[----:B------:R-:W-:Y:S05]  /*9cf0*/  BSYNC B2 ;  /* 0x0000000000027941 */ /* 0x000fea0003800000 */
.L_x_2614:
        /* <DEDUP_REMOVED lines=44> */
.L_x_2613:
[----:B------:R-:W-:Y:S05]  /*9fc0*/  BSYNC B1 ;  /* 0x0000000000017941 */ /* 0x000fea0003800000 */
.L_x_2612:
[----:B------:R-:W-:Y:S01]  /*9fd0*/  I2FP.F32.U32 R97, R180 ;  /* 0x000000b400617245 */ /* 0x000fe20000201000 */
[----:B-----5:R-:W-:Y:S01]  /*9fe0*/  @P0 IMAD.U32 R98, R88, 0x10000, RZ ;  /* 0x0001000058620824 */ /* 0x020fe200078e00ff */
[----:B------:R-:W-:Y:S01]  /*9ff0*/  SHF.L.U32 R99, R92, 0x10, RZ ;  /* 0x000000105c637819 */ /* 0x000fe200000006ff */
[----:B------:R-:W-:Y:S01]  /*a000*/  BSSY B1, `(.L_x_2616) ;  /* 0x0000015000017945 */ /* 0x000fe20003800000 */
[----:B------:R-:W-:Y:S01]  /*a010*/  ISETP.NE.AND P1, PT, R184, 0x1, PT ;  /* 0x00000001b800780c */ /* 0x000fe20003f25270 */
[----:B------:R-:W-:Y:S01]  /*a020*/  FFMA.FTZ R97, R97, R110, 1.1641532182693481445e-10 ;  /* 0x2f00000061617423 */ /* 0x000fe2000001006e */
[----:B------:R-:W-:Y:S01]  /*a030*/  PRMT R92, R92, 0x7632, R92 ;  /* 0x000076325c5c7816 */ /* 0x000fe2000000005c */
[----:B------:R-:W-:-:S03]  /*a040*/  FMUL.FTZ R96, R99, R118 ;  /* 0x0000007663607220 */ /* 0x000fc60000410000 */
[----:B------:R-:W-:Y:S01]  /*a050*/  FSETP.GTU.FTZ.AND P2, PT, R97, R116, PT ;  /* 0x000000746100720b */ /* 0x000fe20003f5c000 */
[----:B------:R-:W-:-:S03]  /*a060*/  FMUL.FTZ R96, R96, R117 ;  /* 0x0000007560607220 */ /* 0x000fc60000410000 */
[----:B------:R-:W-:Y:S02]  /*a070*/  P2R R176, PR, RZ, 0x4 ;  /* 0x00000004ffb07803 */ /* 0x000fe40000000000 */
[----:B------:R-:W-:-:S05]  /*a080*/  FSEL R177, R96, RZ, !P2 ;  /* 0x000000ff60b17208 */ /* 0x000fca0005000000 */
        /* <DEDUP_REMOVED lines=11> */
.L_x_2617:
[----:B------:R-:W-:-:S07]  /*a140*/  MOV R182, R46 ;  /* 0x0000002e00b67202 */ /* 0x000fce0000000f00 */
.L_x_2618:
[----:B------:R-:W-:Y:S05]  /*a150*/  BSYNC B1 ;  /* 0x0000000000017941 */ /* 0x000fea0003800000 */
.L_x_2616:
        /* <DEDUP_REMOVED lines=16> */
.L_x_2622:
[----:B------:R-:W-:Y:S05]  /*a260*/  BSYNC B2 ;  /* 0x0000000000027941 */ /* 0x000fea0003800000 */
.L_x_2621:
        /* <DEDUP_REMOVED lines=44> */
.L_x_2620:
[----:B------:R-:W-:Y:S05]  /*a530*/  BSYNC B1 ;  /* 0x0000000000017941 */ /* 0x000fea0003800000 */
.L_x_2619:
        /* <DEDUP_REMOVED lines=23> */
.L_x_2624:
[----:B------:R-:W-:-:S07]  /*a6b0*/  IMAD.MOV.U32 R92, RZ, RZ, R46 ;  /* 0x000000ffff5c7224 */ /* 0x000fce00078e002e */
.L_x_2625:
[----:B------:R-:W-:Y:S05]  /*a6c0*/  BSYNC B1 ;  /* 0x0000000000017941 */ /* 0x000fea0003800000 */
.L_x_2623:
        /* <DEDUP_REMOVED lines=16> */
.L_x_2629:
[----:B------:R-:W-:Y:S05]  /*a7d0*/  BSYNC B2 ;  /* 0x0000000000027941 */ /* 0x000fea0003800000 */
.L_x_2628:
        /* <DEDUP_REMOVED lines=44> */
.L_x_2627:
[----:B------:R-:W-:Y:S05]  /*aaa0*/  BSYNC B1 ;  /* 0x0000000000017941 */ /* 0x000fea0003800000 */
.L_x_2626:
[----:B------:R-:W-:Y:S01]  /*aab0*/  I2FP.F32.U32 R97, R92 ;  /* 0x0000005c00617245 */ /* 0x000fe20000201000 */
[----:B------:R-:W-:Y:S01]  /*aac0*/  BSSY B1, `(.L_x_2630) ;  /* 0x0000016000017945 */ /* 0x000fe20003800000 */
[----:B------:R-:W-:Y:S02]  /*aad0*/  SHF.L.U32 R99, R93, 0x10, RZ ;  /* 0x000000105d637819 */ /* 0x000fe400000006ff */
[----:B------:R-:W-:Y:S01]  /*aae0*/  ISETP.NE.AND P2, PT, R96, 0x1, PT ;  /* 0x000000016000780c */ /* 0x000fe20003f45270 */
[----:B------:R-:W-:Y:S01]  /*aaf0*/  FFMA.FTZ R97, R97, R110, 1.1641532182693481445e-10 ;  /* 0x2f00000061617423 */ /* 0x000fe2000001006e */
[----:B------:R-:W-:Y:S01]  /*ab00*/  PRMT R179, R93, 0x7632, R179 ;  /* 0x000076325db37816 */ /* 0x000fe200000000b3 */
[----:B------:R-:W-:-:S03]  /*ab10*/  FMUL.FTZ R92, R99, R118 ;  /* 0x00000076635c7220 */ /* 0x000fc60000410000 */
[----:B------:R-:W-:Y:S01]  /*ab20*/  FSETP.GTU.FTZ.AND P1, PT, R97, R116, PT ;  /* 0x000000746100720b */ /* 0x000fe20003f3c000 */
[----:B------:R-:W-:Y:S01]  /*ab30*/  FMUL.FTZ R92, R92, R117 ;  /* 0x000000755c5c7220 */ /* 0x000fe20000410000 */
[----:B------:R-:W-:-:S04]  /*ab40*/  @P0 IMAD.U32 R97, R89, 0x10000, RZ ;  /* 0x0001000059610824 */ /* 0x000fc800078e00ff */
        /* <DEDUP_REMOVED lines=12> */
.L_x_2631:
[----:B------:R-:W-:-:S07]  /*ac10*/  MOV R181, R46 ;  /* 0x0000002e00b57202 */ /* 0x000fce0000000f00 */
.L_x_2632:
[----:B------:R-:W-:Y:S05]  /*ac20*/  BSYNC B1 ;  /* 0x0000000000017941 */ /* 0x000fea0003800000 */
.L_x_2630:
        /* <DEDUP_REMOVED lines=16> */
.L_x_2636:
[----:B------:R-:W-:Y:S05]  /*ad30*/  BSYNC B2 ;  /* 0x0000000000027941 */ /* 0x000fea0003800000 */
.L_x_2635:
        /* <DEDUP_REMOVED lines=35> */
[----:B------:R-:W-:Y:S01]  /*af70*/  LOP3.LUT R98, R97, UR35, R98, 0x96, !PT ;  /* 0x0000002361627c12 */ /* 0x000fe2000f8e9662 */
[----:B------:R-:W-:-:S03]  /*af80*/  HFMA2.MMA R97, -RZ, RZ, 0, 0 ;  /* 0x00000000ff617435 */ /* 0x000fc600000001ff */
[----:B------:R-:W-:Y:S01]  /*af90*/  LOP3.LUT R92, R183, UR34, R92, 0x96, !PT ;  /* 0x00000022b75c7c12 */ /* 0x000fe2000f8e965c */
[----:B------:R-:W-:-:S04]  /*afa0*/  IMAD.WIDE.U32 R98, R98, -0x326172a9, RZ ;  /* 0xcd9e8d5762627825 */ /* 0x000fc800078e00ff */
[----:B------:R-:W-:Y:S01]  /*afb0*/  IMAD.WIDE.U32 R92, R92, -0x2daee0ad, RZ ;  /* 0xd2511f535c5c7825 */ /* 0x000fe200078e00ff */
[----:B------:R-:W-:Y:S02]  /*afc0*/  LOP3.LUT R41, R99, UR36, R182, 0x96, !PT ;  /* 0x0000002463297c12 */ /* 0x000fe4000f8e96b6 */
[----:B------:R-:W-:Y:S01]  /*afd0*/  MOV R46, R98 ;  /* 0x00000062002e7202 */ /* 0x000fe20000000f00 */
[----:B------:R-:W-:Y:S01]  /*afe0*/  IMAD.MOV.U32 R112, RZ, RZ, R92 ;  /* 0x000000ffff707224 */ /* 0x000fe200078e005c */
[----:B------:R-:W-:-:S07]  /*aff0*/  LOP3.LUT R42, R93, UR37, R96, 0x96, !PT ;  /* 0x000000255d2a7c12 */ /* 0x000fce000f8e9660 */
.L_x_2634:
[----:B------:R-:W-:Y:S05]  /*b000*/  BSYNC B1 ;  /* 0x0000000000017941 */ /* 0x000fea0003800000 */
.L_x_2633:
        /* <DEDUP_REMOVED lines=22> */
.L_x_2638:
[----:B------:R-:W-:-:S07]  /*b170*/  IMAD.MOV.U32 R179, RZ, RZ, R46 ;  /* 0x000000ffffb37224 */ /* 0x000fce00078e002e */
.L_x_2639:
[----:B------:R-:W-:Y:S05]  /*b180*/  BSYNC B1 ;  /* 0x0000000000017941 */ /* 0x000fea0003800000 */
.L_x_2637:
        /* <DEDUP_REMOVED lines=16> */
.L_x_2643:
[----:B------:R-:W-:Y:S05]  /*b290*/  BSYNC B2 ;  /* 0x0000000000027941 */ /* 0x000fea0003800000 */
.L_x_2642:
        /* <DEDUP_REMOVED lines=44> */
.L_x_2641:
[----:B------:R-:W-:Y:S05]  /*b560*/  BSYNC B1 ;  /* 0x0000000000017941 */ /* 0x000fea0003800000 */
.L_x_2640:
[----:B------:R-:W-:Y:S01]  /*b570*/  I2FP.F32.U32 R93, R179 ;  /* 0x000000b3005d7245 */ /* 0x000fe20000201000 */
[----:B------:R-:W-:Y:S01]  /*b580*/  @P0 IMAD.U32 R96, R90, 0x10000, RZ ;  /* 0x000100005a600824 */ /* 0x000fe200078e00ff */
[----:B------:R-:W-:Y:S01]  /*b590*/  SHF.L.U32 R97, R94, 0x10, RZ ;  /* 0x000000105e617819 */ /* 0x000fe200000006ff */
[----:B------:R-:W-:Y:S01]  /*b5a0*/  BSSY B1, `(.L_x_2644) ;  /* 0x0000014000017945 */ /* 0x000fe20003800000 */
[----:B------:R-:W-:Y:S01]  /*b5b0*/  ISETP.NE.AND P4, PT, R98, 0x1, PT ;  /* 0x000000016200780c */ /* 0x000fe20003f85270 */
[----:B------:R-:W-:Y:S01]  /*b5c0*/  FFMA.FTZ R93, R93, R110, 1.1641532182693481445e-10 ;  /* 0x2f0000005d5d7423 */ /* 0x000fe2000001006e */
[----:B------:R-:W-:Y:S01]  /*b5d0*/  PRMT R94, R94, 0x7632, R94 ;  /* 0x000076325e5e7816 */ /* 0x000fe2000000005e */
[----:B------:R-:W-:-:S03]  /*b5e0*/  FMUL.FTZ R92, R97, R118 ;  /* 0x00000076615c7220 */ /* 0x000fc60000410000 */
[----:B------:R-:W-:Y:S01]  /*b5f0*/  FSETP.GTU.FTZ.AND P3, PT, R93, R116, PT ;  /* 0x000000745d00720b */ /* 0x000fe20003f7c000 */
[----:B------:R-:W-:-:S05]  /*b600*/  FMUL.FTZ R92, R92, R117 ;  /* 0x000000755c5c7220 */ /* 0x000fca0000410000 */
        /* <DEDUP_REMOVED lines=12> */
.L_x_2645:
[----:B------:R-:W-:-:S07]  /*b6d0*/  MOV R184, R46 ;  /* 0x0000002e00b87202 */ /* 0x000fce0000000f00 */
.L_x_2646:
[----:B------:R-:W-:Y:S05]  /*b6e0*/  BSYNC B1 ;  /* 0x0000000000017941 */ /* 0x000fea0003800000 */
.L_x_2644:
        /* <DEDUP_REMOVED lines=16> */
.L_x_2650:
[----:B------:R-:W-:Y:S05]  /*b7f0*/  BSYNC B2 ;  /* 0x0000000000027941 */ /* 0x000fea0003800000 */
.L_x_2649:
        /* <DEDUP_REMOVED lines=44> */
.L_x_2648:
[----:B------:R-:W-:Y:S05]  /*bac0*/  BSYNC B1 ;  /* 0x0000000000017941 */ /* 0x000fea0003800000 */
.L_x_2647:
[----:B------:R-:W-:Y:S01]  /*bad0*/  I2FP.F32.U32 R93, R184 ;  /* 0x000000b8005d7245 */ /* 0x000fe20000201000 */
[----:B------:R-:W-:Y:S01]  /*bae0*/  IMAD.U32 R97, R94, 0x10000, RZ ;  /* 0x000100005e617824 */ /* 0x000fe200078e00ff */
[----:B------:R-:W-:Y:S01]  /*baf0*/  ISETP.NE.AND P5, PT, R96, 0x1, PT ;  /* 0x000000016000780c */ /* 0x000fe20003fa5270 */
[----:B------:R-:W-:Y:S01]  /*bb00*/  BSSY B1, `(.L_x_2651) ;  /* 0x0000014000017945 */ /* 0x000fe20003800000 */
[----:B------:R-:W-:Y:S01]  /*bb10*/  @P0 PRMT R94, R90, 0x7632, R94 ;  /* 0x000076325a5e0816 */ /* 0x000fe2000000005e */
        /* <DEDUP_REMOVED lines=17> */
.L_x_2652:
[----:B------:R-:W-:-:S07]  /*bc30*/  IMAD.MOV.U32 R94, RZ, RZ, R46 ;  /* 0x000000ffff5e7224 */ /* 0x000fce00078e002e */
.L_x_2653:
[----:B------:R-:W-:Y:S05]  /*bc40*/  BSYNC B1 ;  /* 0x0000000000017941 */ /* 0x000fea0003800000 */
.L_x_2651:
        /* <DEDUP_REMOVED lines=16> */
.L_x_2657:
[----:B------:R-:W-:Y:S05]  /*bd50*/  BSYNC B2 ;  /* 0x0000000000027941 */ /* 0x000fea0003800000 */
.L_x_2656:
        /* <DEDUP_REMOVED lines=44> */
.L_x_2655:
[----:B------:R-:W-:Y:S05]  /*c020*/  BSYNC B1 ;  /* 0x0000000000017941 */ /* 0x000fea0003800000 */
.L_x_2654:
[----:B------:R-:W-:Y:S01]  /*c030*/  I2FP.F32.U32 R93, R94 ;  /* 0x0000005e005d7245 */ /* 0x000fe20000201000 */
[----:B------:R-:W-:Y:S01]  /*c040*/  BSSY B1, `(.L_x_2658) ;  /* 0x0000016000017945 */ /* 0x000fe20003800000 */
[----:B------:R-:W-:Y:S02]  /*c050*/  SHF.L.U32 R97, R95, 0x10, RZ ;  /* 0x000000105f617819 */ /* 0x000fe400000006ff */
[C---:B------:R-:W-:Y:S01]  /*c060*/  ISETP.NE.AND P6, PT, R98.reuse, 0x1, PT ;  /* 0x000000016200780c */ /* 0x040fe20003fc5270 */
[----:B------:R-:W-:Y:S01]  /*c070*/  FFMA.FTZ R93, R93, R110, 1.1641532182693481445e-10 ;  /* 0x2f0000005d5d7423 */ /* 0x000fe2000001006e */
[----:B------:R-:W-:Y:S01]  /*c080*/  PRMT R183, R95, 0x7632, R183 ;  /* 0x000076325fb77816 */ /* 0x000fe200000000b7 */
[----:B------:R-:W-:Y:S01]  /*c090*/  FMUL.FTZ R92, R97, R118 ;  /* 0x00000076615c7220 */ /* 0x000fe20000410000 */
[----:B------:R-:W-:Y:S01]  /*c0a0*/  @P0 IMAD.U32 R97, R91, 0x10000, RZ ;  /* 0x000100005b610824 */ /* 0x000fe200078e00ff */
[----:B------:R-:W-:Y:S02]  /*c0b0*/  IADD3 R195, R98, 0x1, RZ ;  /* 0x0000000162c37810 */ /* 0x000fe40007ffe0ff */
        /* <DEDUP_REMOVED lines=13> */
.L_x_2659:
[----:B------:R-:W-:-:S07]  /*c190*/  MOV R186, R46 ;  /* 0x0000002e00ba7202 */ /* 0x000fce0000000f00 */
.L_x_2660:
[----:B------:R-:W-:Y:S05]  /*c1a0*/  BSYNC B1 ;  /* 0x0000000000017941 */ /* 0x000fea0003800000 */
.L_x_2658:
        /* <DEDUP_REMOVED lines=18> */
.L_x_2664:
[----:B------:R-:W-:Y:S05]  /*c2d0*/  BSYNC B2 ;  /* 0x0000000000027941 */ /* 0x000fea0003800000 */
.L_x_2663:
        /* <DEDUP_REMOVED lines=44> */
.L_x_2662:
[----:B------:R-:W-:Y:S05]  /*c5a0*/  BSYNC B1 ;  /* 0x0000000000017941 */ /* 0x000fea0003800000 */
.L_x_2661:
[----:B------:R-:W-:Y:S01]  /*c5b0*/  I2FP.F32.U32 R93, R186 ;  /* 0x000000ba005d7245 */ /* 0x000fe20000201000 */
[----:B------:R-:W-:Y:S01]  /*c5c0*/  IMAD.U32 R183, R183, 0x10000, RZ ;  /* 0x00010000b7b77824 */ /* 0x000fe200078e00ff */
[----:B------:R-:W-:Y:S01]  /*c5d0*/  SEL R190, RZ, 0x10000, P5 ;  /* 0x00010000ffbe7807 */ /* 0x000fe20002800000 */
[----:B------:R-:W0:Y:S01]  /*c5e0*/  @P0 LDC.64 R188, c[0x0][0x230] ;  /* 0x00008c00ffbc0b82 */ /* 0x000e220000000a00 */
[----:B------:R-:W-:Y:S01]  /*c5f0*/  ISETP.NE.AND P5, PT, R185, RZ, PT ;  /* 0x000000ffb900720c */ /* 0x000fe20003fa5270 */
[----:B------:R-:W-:Y:S01]  /*c600*/  FFMA.FTZ R93, R93, R110, 1.1641532182693481445e-10 ;  /* 0x2f0000005d5d7423 */ /* 0x000fe2000001006e */
[----:B------:R-:W-:Y:S01]  /*c610*/  SEL R96, RZ, 0x1, P2 ;  /* 0x00000001ff607807 */ /* 0x000fe20001000000 */
[----:B------:R-:W-:Y:S01]  /*c620*/  FMUL.FTZ R98, R183, R118 ;  /* 0x00000076b7627220 */ /* 0x000fe20000410000 */
[----:B------:R-:W-:Y:S01]  /*c630*/  SEL R94, RZ, 0x1, P1 ;  /* 0x00000001ff5e7807 */ /* 0x000fe20000800000 */
[----:B------:R-:W-:Y:S01]  /*c640*/  IMAD.WIDE.U32 R192, R167, 0x10, R236 ;  /* 0x00000010a7c07825 */ /* 0x000fe200078e00ec */
[----:B------:R-:W-:-:S03]  /*c650*/  SEL R92, RZ, 0x1, P5 ;  /* 0x00000001ff5c7807 */ /* 0x000fc60002800000 */
[----:B------:R-:W-:Y:S01]  /*c660*/  FMUL.FTZ R98, R98, R117 ;  /* 0x0000007562627220 */ /* 0x000fe20000410000 */
[----:B------:R-:W-:Y:S01]  /*c670*/  SEL R185, RZ, 0x100, P4 ;  /* 0x00000100ffb97807 */ /* 0x000fe20002000000 */
[----:B------:R-:W-:Y:S01]  /*c680*/  IMAD.WIDE.U32 R96, R96, 0x1000000, RZ ;  /* 0x0100000060607825 */ /* 0x000fe200078e00ff */
[----:B------:R-:W-:Y:S02]  /*c690*/  FSETP.GTU.FTZ.AND P4, PT, R93, R116, PT ;  /* 0x000000745d00720b */ /* 0x000fe40003f9c000 */
[----:B------:R-:W-:Y:S01]  /*c6a0*/  @P0 PRMT R99, R91, 0x7632, R99 ;  /* 0x000076325b630816 */ /* 0x000fe20000000063 */
[----:B------:R-:W-:Y:S01]  /*c6b0*/  IMAD.WIDE.U32 R94, R94, 0x10000, RZ ;  /* 0x000100005e5e7825 */ /* 0x000fe200078e00ff */
[----:B------:R-:W-:Y:S02]  /*c6c0*/  SEL R191, RZ, 0x1000000, P4 ;  /* 0x01000000ffbf7807 */ /* 0x000fe40002000000 */
[----:B------:R-:W-:Y:S01]  /*c6d0*/  ISETP.NE.AND P6, PT, R176, RZ, PT ;  /* 0x000000ffb000720c */ /* 0x000fe20003fc5270 */
[----:B------:R-:W-:Y:S01]  /*c6e0*/  IMAD.WIDE.U32 R92, R92, 0x100, RZ ;  /* 0x000001005c5c7825 */ /* 0x000fe200078e00ff */
[----:B------:R-:W-:-:S02]  /*c6f0*/  @P0 SHF.L.U32 R176, R99, 0x10, RZ ;  /* 0x0000001063b00819 */ /* 0x000fc400000006ff */
[----:B------:R-:W-:Y:S02]  /*c700*/  FSEL R183, R98, RZ, !P4 ;  /* 0x000000ff62b77208 */ /* 0x000fe40006000000 */
[----:B------:R-:W-:Y:S02]  /*c710*/  LOP3.LUT R186, R92, R96, R94, 0xfe, !PT ;  /* 0x000000605cba7212 */ /* 0x000fe400078efe5e */
[----:B------:R-:W-:Y:S01]  /*c720*/  LOP3.LUT R96, R185, R191, R190, 0xfe, !PT ;  /* 0x000000bfb9607212 */ /* 0x000fe200078efebe */
[----:B------:R-:W-:Y:S01]  /*c730*/  @P0 FADD.FTZ R183, R183, R176 ;  /* 0x000000b0b7b70221 */ /* 0x000fe20000010000 */
[----:B------:R-:W-:Y:S01]  /*c740*/  SEL R185, RZ, 0x1, P3 ;  /* 0x00000001ffb97807 */ /* 0x000fe20001800000 */
[----:B------:R-:W-:Y:S01]  /*c750*/  VIADD R176, R100, 0x80 ;  /* 0x0000008064b07836 */ /* 0x000fe20000000000 */
[----:B------:R-:W-:Y:S01]  /*c760*/  SEL R187, RZ, 0x1, P6 ;  /* 0x00000001ffbb7807 */ /* 0x000fe20003000000 */
[----:B------:R-:W-:Y:S01]  /*c770*/  IMAD.WIDE.U32 R190, R167, 0x8, R234 ;  /* 0x00000008a7be7825 */ /* 0x000fe200078e00ea */
[----:B------:R-:W-:-:S02]  /*c780*/  LOP3.LUT R185, R97, R96, R185, 0xfe, !PT ;  /* 0x0000006061b97212 */ /* 0x000fc400078efeb9 */
[----:B------:R-:W-:Y:S01]  /*c790*/  LOP3.LUT R186, R186, R187, RZ, 0xfc, !PT ;  /* 0x000000bbbaba7212 */ /* 0x000fe200078efcff */
[----:B0-----:R-:W-:Y:S01]  /*c7a0*/  @P0 IMAD.WIDE.U32 R188, R176, 0x10, R188 ;  /* 0x00000010b0bc0825 */ /* 0x001fe200078e00bc */
[----:B------:R-:W-:Y:S02]  /*c7b0*/  F2FP.BF16.F32.PACK_AB R98, R184, R179 ;  /* 0x000000b3b862723e */ /* 0x000fe400000010ff */
[----:B------:R-:W-:Y:S02]  /*c7c0*/  F2FP.BF16.F32.PACK_AB R97, R181, R178 ;  /* 0x000000b2b561723e */ /* 0x000fe400000010ff */
[----:B------:R-:W-:Y:S02]  /*c7d0*/  F2FP.BF16.F32.PACK_AB R96, R180, R177 ;  /* 0x000000b1b460723e */ /* 0x000fe400000010ff */
[----:B------:R-:W-:Y:S02]  /*c7e0*/  F2FP.BF16.F32.PACK_AB R99, R183, R182 ;  /* 0x000000b6b763723e */ /* 0x000fe400000010ff */
[----:B------:R-:W-:Y:S01]  /*c7f0*/  LOP3.LUT R187, R93, R185, R95, 0xfe, !PT ;  /* 0x000000b95dbb7212 */ /* 0x000fe200078efe5f */
[----:B------:R-:W-:-:S02]  /*c800*/  IMAD.WIDE.U32 R92, R176, 0x10, R228 ;  /* 0x00000010b05c7825 */ /* 0x000fc400078e00e4 */
        /* <DEDUP_REMOVED lines=16> */
.L_x_2666:
[----:B------:R-:W-:-:S07]  /*c910*/  MOV R185, R46 ;  /* 0x0000002e00b97202 */ /* 0x000fce0000000f00 */
.L_x_2667:
[----:B------:R-:W-:Y:S05]  /*c920*/  BSYNC B1 ;  /* 0x0000000000017941 */ /* 0x000fea0003800000 */
.L_x_2665:
        /* <DEDUP_REMOVED lines=16> */
.L_x_2671:
[----:B------:R-:W-:Y:S05]  /*ca30*/  BSYNC B2 ;  /* 0x0000000000027941 */ /* 0x000fea0003800000 */
.L_x_2670:
        /* <DEDUP_REMOVED lines=44> */
.L_x_2669:
[----:B------:R-:W-:Y:S05]  /*cd00*/  BSYNC B1 ;  /* 0x0000000000017941 */ /* 0x000fea0003800000 */
.L_x_2668:
        /* <DEDUP_REMOVED lines=23> */
.L_x_2673:
[----:B------:R-:W-:-:S07]  /*ce80*/  IMAD.MOV.U32 R187, RZ, RZ, R46 ;  /* 0x000000ffffbb7224 */ /* 0x000fce00078e002e */
.L_x_2674:
[----:B------:R-:W-:Y:S05]  /*ce90*/  BSYNC B1 ;  /* 0x0000000000017941 */ /* 0x000fea0003800000 */
.L_x_2672:
        /* <DEDUP_REMOVED lines=16> */
.L_x_2678:
[----:B------:R-:W-:Y:S05]  /*cfa0*/  BSYNC B2 ;  /* 0x0000000000027941 */ /* 0x000fea0003800000 */
.L_x_2677:
        /* <DEDUP_REMOVED lines=44> */
.L_x_2676:
[----:B------:R-:W-:Y:S05]  /*d270*/  BSYNC B1 ;  /* 0x0000000000017941 */ /* 0x000fea0003800000 */
.L_x_2675:
        /* <DEDUP_REMOVED lines=23> */
.L_x_2680:
[----:B------:R-:W-:-:S07]  /*d3f0*/  MOV R92, R46 ;  /* 0x0000002e005c7202 */ /* 0x000fce0000000f00 */
.L_x_2681:
[----:B------:R-:W-:Y:S05]  /*d400*/  BSYNC B1 ;  /* 0x0000000000017941 */ /* 0x000fea0003800000 */
.L_x_2679:
        /* <DEDUP_REMOVED lines=16> */
.L_x_2685:
[----:B------:R-:W-:Y:S05]  /*d510*/  BSYNC B2 ;  /* 0x0000000000027941 */ /* 0x000fea0003800000 */
.L_x_2684:
        /* <DEDUP_REMOVED lines=44> */
.L_x_2683:
[----:B------:R-:W-:Y:S05]  /*d7e0*/  BSYNC B1 ;  /* 0x0000000000017941 */ /* 0x000fea0003800000 */
.L_x_2682:
[----:B------:R-:W-:Y:S01]  /*d7f0*/  I2FP.F32.U32 R97, R92 ;  /* 0x0000005c00617245 */ /* 0x000fe20000201000 */
[C---:B------:R-:W-:Y:S01]  /*d800*/  IMAD.U32 R99, R93.reuse, 0x10000, RZ ;  /* 0x000100005d637824 */ /* 0x040fe200078e00ff */
[C---:B------:R-:W-:Y:S01]  /*d810*/  ISETP.NE.AND P2, PT, R190.reuse, 0x1, PT ;  /* 0x00000001be00780c */ /* 0x040fe20003f45270 */
        /* <DEDUP_REMOVED lines=19> */
.L_x_2687:
[----:B------:R-:W-:-:S07]  /*d950*/  IMAD.MOV.U32 R193, RZ, RZ, R46 ;  /* 0x000000ffffc17224 */ /* 0x000fce00078e002e */
.L_x_2688:
[----:B------:R-:W-:Y:S05]  /*d960*/  BSYNC B1 ;  /* 0x0000000000017941 */ /* 0x000fea0003800000 */
.L_x_2686:
        /* <DEDUP_REMOVED lines=16> */
.L_x_2692:
[----:B------:R-:W-:Y:S05]  /*da70*/  BSYNC B2 ;  /* 0x0000000000027941 */ /* 0x000fea0003800000 */
.L_x_2691:
        /* <DEDUP_REMOVED lines=44> */
.L_x_2690:
[----:B------:R-:W-:Y:S05]  /*dd40*/  BSYNC B1 ;  /* 0x0000000000017941 */ /* 0x000fea0003800000 */
.L_x_2689:
[----:B------:R-:W-:Y:S01]  /*dd50*/  I2FP.F32.U32 R93, R193 ;  /* 0x000000c1005d7245 */ /* 0x000fe20000201000 */
[----:B------:R-:W-:Y:S01]  /*dd60*/  BSSY B1, `(.L_x_2693) ;  /* 0x0000016000017945 */ /* 0x000fe20003800000 */
[----:B------:R-:W-:Y:S02]  /*dd70*/  SHF.L.U32 R97, R192, 0x10, RZ ;  /* 0x00000010c0617819 */ /* 0x000fe400000006ff */
[C---:B------:R-:W-:Y:S01]  /*dd80*/  ISETP.NE.AND P3, PT, R98.reuse, 0x1, PT ;  /* 0x000000016200780c */ /* 0x040fe20003f65270 */
        /* <DEDUP_REMOVED lines=18> */
.L_x_2694:
[----:B------:R-:W-:-:S07]  /*deb0*/  MOV R192, R46 ;  /* 0x0000002e00c07202 */ /* 0x000fce0000000f00 */
.L_x_2695:
[----:B------:R-:W-:Y:S05]  /*dec0*/  BSYNC B1 ;  /* 0x0000000000017941 */ /* 0x000fea0003800000 */
.L_x_2693:
        /* <DEDUP_REMOVED lines=16> */
.L_x_2699:
[----:B------:R-:W-:Y:S05]  /*dfd0*/  BSYNC B2 ;  /* 0x0000000000027941 */ /* 0x000fea0003800000 */
.L_x_2698:
        /* <DEDUP_REMOVED lines=40> */
[----:B------:R-:W-:Y:S01]  /*e260*/  HFMA2.MMA R99, -RZ, RZ, 0, 0 ;  /* 0x00000000ff637435 */ /* 0x000fe200000001ff */
[----:B------:R-:W-:Y:S01]  /*e270*/  MOV R46, R98 ;  /* 0x00000062002e7202 */ /* 0x000fe20000000f00 */
[----:B------:R-:W-:Y:S01]  /*e280*/  IMAD.MOV.U32 R112, RZ, RZ, R92 ;  /* 0x000000ffff707224 */ /* 0x000fe200078e005c */
[----:B------:R-:W-:-:S08]  /*e290*/  LOP3.LUT R42, R93, UR37, R96, 0x96, !PT ;  /* 0x000000255d2a7c12 */ /* 0x000fd0000f8e9660 */
.L_x_2697:
[----:B------:R-:W-:Y:S05]  /*e2a0*/  BSYNC B1 ;  /* 0x0000000000017941 */ /* 0x000fea0003800000 */
.L_x_2696:
[----:B------:R-:W-:Y:S01]  /*e2b0*/  I2FP.F32.U32 R93, R192 ;  /* 0x000000c0005d7245 */ /* 0x000fe20000201000 */
[----:B------:R-:W-:Y:S01]  /*e2c0*/  IMAD.U32 R97, R94, 0x10000, RZ ;  /* 0x000100005e617824 */ /* 0x000fe200078e00ff */
[----:B------:R-:W-:Y:S01]  /*e2d0*/  ISETP.NE.AND P4, PT, R99, 0x1, PT ;  /* 0x000000016300780c */ /* 0x000fe20003f85270 */
[----:B------:R-:W-:Y:S01]  /*e2e0*/  BSSY B1, `(.L_x_2700) ;  /* 0x0000014000017945 */ /* 0x000fe20003800000 */
[----:B------:R-:W-:Y:S01]  /*e2f0*/  @P0 SHF.L.U32 R96, R90, 0x10, RZ ;  /* 0x000000105a600819 */ /* 0x000fe200000006ff */
[----:B------:R-:W-:Y:S01]  /*e300*/  FFMA.FTZ R93, R93, R110, 1.1641532182693481445e-10 ;  /* 0x2f0000005d5d7423 */ /* 0x000fe2000001006e */
[----:B------:R-:W-:Y:S01]  /*e310*/  FMUL.FTZ R92, R97, R118 ;  /* 0x00000076615c7220 */ /* 0x000fe20000410000 */
[----:B------:R-:W-:-:S03]  /*e320*/  PRMT R94, R94, 0x7632, R94 ;  /* 0x000076325e5e7816 */ /* 0x000fc6000000005e */
[----:B------:R-:W-:Y:S01]  /*e330*/  FMUL.FTZ R92, R92, R117 ;  /* 0x000000755c5c7220 */ /* 0x000fe20000410000 */
[----:B------:R-:W-:-:S04]  /*e340*/  FSETP.GTU.FTZ.AND P3, PT, R93, R116, PT ;  /* 0x000000745d00720b */ /* 0x000fc80003f7c000 */
[----:B------:R-:W-:-:S05]  /*e350*/  FSEL R191, R92, RZ, !P3 ;  /* 0x000000ff5cbf7208 */ /* 0x000fca0005800000 */
        /* <DEDUP_REMOVED lines=11> */
.L_x_2701:
[----:B------:R-:W-:-:S07]  /*e410*/  IMAD.MOV.U32 R190, RZ, RZ, R46 ;  /* 0x000000ffffbe7224 */ /* 0x000fce00078e002e */
.L_x_2702:
[----:B------:R-:W-:Y:S05]  /*e420*/  BSYNC B1 ;  /* 0x0000000000017941 */ /* 0x000fea0003800000 */
.L_x_2700:
        /* <DEDUP_REMOVED lines=16> */
.L_x_2706:
[----:B------:R-:W-:Y:S05]  /*e530*/  BSYNC B2 ;  /* 0x0000000000027941 */ /* 0x000fea0003800000 */
.L_x_2705:
        /* <DEDUP_REMOVED lines=44> */
.L_x_2704:
[----:B------:R-:W-:Y:S05]  /*e800*/  BSYNC B1 ;  /* 0x0000000000017941 */ /* 0x000fea0003800000 */
.L_x_2703:
        /* <DEDUP_REMOVED lines=22> */
.L_x_2708:
[----:B------:R-:W-:-:S07]  /*e970*/  MOV R94, R46 ;  /* 0x0000002e005e7202 */ /* 0x000fce0000000f00 */
.L_x_2709:
[----:B------:R-:W-:Y:S05]  /*e980*/  BSYNC B1 ;  /* 0x0000000000017941 */ /* 0x000fea0003800000 */
.L_x_2707:
        /* <DEDUP_REMOVED lines=16> */
.L_x_2713:
[----:B------:R-:W-:Y:S05]  /*ea90*/  BSYNC B2 ;  /* 0x0000000000027941 */ /* 0x000fea0003800000 */
.L_x_2712:
        /* <DEDUP_REMOVED lines=44> */
.L_x_2711:
[----:B------:R-:W-:Y:S05]  /*ed60*/  BSYNC B1 ;  /* 0x0000000000017941 */ /* 0x000fea0003800000 */
.L_x_2710:
        /* <DEDUP_REMOVED lines=22> */
.L_x_2715:
[----:B------:R-:W-:-:S07]  /*eed0*/  IMAD.MOV.U32 R195, RZ, RZ, R46 ;  /* 0x000000ffffc37224 */ /* 0x000fce00078e002e */
.L_x_2716:
[----:B------:R-:W-:Y:S05]  /*eee0*/  BSYNC B1 ;  /* 0x0000000000017941 */ /* 0x000fea0003800000 */
.L_x_2714:
        /* <DEDUP_REMOVED lines=18> */
.L_x_2720:
[----:B------:R-:W-:Y:S05]  /*f010*/  BSYNC B2 ;  /* 0x0000000000027941 */ /* 0x000fea0003800000 */
.L_x_2719:
        /* <DEDUP_REMOVED lines=44> */
.L_x_2718:
[----:B------:R-:W-:Y:S05]  /*f2e0*/  BSYNC B1 ;  /* 0x0000000000017941 */ /* 0x000fea0003800000 */
.L_x_2717:
        /* <DEDUP_REMOVED lines=27> */
[----:B------:R-:W-:Y:S01]  /*f4a0*/  SEL R187, RZ, 0x1, P3 ;  /* 0x00000001ffbb7807 */ /* 0x000fe20001800000 */
[----:B------:R-:W-:Y:S01]  /*f4b0*/  IMAD.WIDE.U32 R200, R176, 0x8, R234 ;  /* 0x00000008b0c87825 */ /* 0x000fe200078e00ea */
[----:B------:R-:W-:Y:S02]  /*f4c0*/  IADD3 R185, R100, 0xa0, RZ ;  /* 0x000000a064b97810 */ /* 0x000fe40007ffe0ff */
[----:B------:R-:W-:Y:S02]  /*f4d0*/  LOP3.LUT R187, R97, R96, R187, 0xfe, !PT ;  /* 0x0000006061bb7212 */ /* 0x000fe400078efebb */
[----:B------:R-:W-:Y:S01]  /*f4e0*/  LOP3.LUT R196, R196, R197, RZ, 0xfc, !PT ;  /* 0x000000c5c4c47212 */ /* 0x000fe200078efcff */
[----:B0-----:R-:W-:Y:S01]  /*f4f0*/  @P0 IMAD.WIDE.U32 R198, R185, 0x10, R198 ;  /* 0x00000010b9c60825 */ /* 0x001fe200078e00c6 */
        /* <DEDUP_REMOVED lines=21> */
.L_x_2722:
[----:B------:R-:W-:-:S07]  /*f650*/  IMAD.MOV.U32 R187, RZ, RZ, R46 ;  /* 0x000000ffffbb7224 */ /* 0x000fce00078e002e */
.L_x_2723:
[----:B------:R-:W-:Y:S05]  /*f660*/  BSYNC B1 ;  /* 0x0000000000017941 */ /* 0x000fea0003800000 */
.L_x_2721:
        /* <DEDUP_REMOVED lines=16> */
.L_x_2727:
[----:B------:R-:W-:Y:S05]  /*f770*/  BSYNC B2 ;  /* 0x0000000000027941 */ /* 0x000fea0003800000 */
.L_x_2726:
        /* <DEDUP_REMOVED lines=44> */
.L_x_2725:
[----:B------:R-:W-:Y:S05]  /*fa40*/  BSYNC B1 ;  /* 0x0000000000017941 */ /* 0x000fea0003800000 */
.L_x_2724:
[----:B------:R-:W-:Y:S01]  /*fa50*/  I2FP.F32.U32 R97, R187 ;  /* 0x000000bb00617245 */ /* 0x000fe20000201000 */
[----:B-----5:R-:W-:Y:S01]  /*fa60*/  @P0 IMAD.U32 R98, R88, 0x10000, RZ ;  /* 0x0001000058620824 */ /* 0x020fe200078e00ff */
[----:B------:R-:W-:Y:S01]  /*fa70*/  SHF.L.U32 R99, R92, 0x10, RZ ;  /* 0x000000105c637819 */ /* 0x000fe200000006ff */
[----:B------:R-:W-:Y:S01]  /*fa80*/  BSSY B1, `(.L_x_2728) ;  /* 0x0000016000017945 */ /* 0x000fe20003800000 */
[----:B------:R-:W-:Y:S01]  /*fa90*/  ISETP.NE.AND P1, PT, R190, 0x1, PT ;  /* 0x00000001be00780c */ /* 0x000fe20003f25270 */
[----:B------:R-:W-:Y:S01]  /*faa0*/  FFMA.FTZ R97, R97, R110, 1.1641532182693481445e-10 ;  /* 0x2f00000061617423 */ /* 0x000fe2000001006e */
[----:B------:R-:W-:Y:S01]  /*fab0*/  LOP3.LUT R162, R162, 0xfffffffb, RZ, 0xc0, !PT ;  /* 0xfffffffba2a27812 */ /* 0x000fe200078ec0ff */
[----:B------:R-:W-:Y:S01]  /*fac0*/  FMUL.FTZ R96, R99, R118 ;  /* 0x0000007663607220 */ /* 0x000fe20000410000 */
[----:B------:R-:W-:Y:S02]  /*fad0*/  PRMT R92, R92, 0x7632, R92 ;  /* 0x000076325c5c7816 */ /* 0x000fe4000000005c */
[----:B------:R-:W-:Y:S01]  /*fae0*/  FSETP.GTU.FTZ.AND P2, PT, R97, R116, PT ;  /* 0x000000746100720b */ /* 0x000fe20003f5c000 */
[----:B------:R-:W-:-:S05]  /*faf0*/  FMUL.FTZ R96, R96, R117 ;  /* 0x0000007560607220 */ /* 0x000fca0000410000 */
[----:B------:R-:W-:-:S05]  /*fb00*/  FSEL R197, R96, RZ, !P2 ;  /* 0x000000ff60c57208 */ /* 0x000fca0005000000 */
[----:B------:R-:W-:Y:S01]  /*fb10*/  @P0 FADD.FTZ R197, R98, R197 ;  /* 0x000000c562c50221 */ /* 0x000fe20000010000 */
[----:B------:R-:W-:Y:S02]  /*fb20*/  IADD3 R98, R190, 0x1, RZ ;  /* 0x00000001be627810 */ /* 0x000fe40007ffe0ff */
[----:B------:R-:W-:Y:S01]  /*fb30*/  @P2 LOP3.LUT R162, R162, 0x4, RZ, 0xfc, !PT ;  /* 0x00000004a2a22812 */ /* 0x000fe200078efcff */
        /* <DEDUP_REMOVED lines=9> */
.L_x_2729:
[----:B------:R-:W-:-:S07]  /*fbd0*/  MOV R187, R46 ;  /* 0x0000002e00bb7202 */ /* 0x000fce0000000f00 */
.L_x_2730:
[----:B------:R-:W-:Y:S05]  /*fbe0*/  BSYNC B1 ;  /* 0x0000000000017941 */ /* 0x000fea0003800000 */
.L_x_2728:
        /* <DEDUP_REMOVED lines=16> */
.L_x_2734:
[----:B------:R-:W-:Y:S05]  /*fcf0*/  BSYNC B2 ;  /* 0x0000000000027941 */ /* 0x000fea0003800000 */
.L_x_2733:
        /* <DEDUP_REMOVED lines=44> */
.L_x_2732:
[----:B------:R-:W-:Y:S05]  /*ffc0*/  BSYNC B1 ;  /* 0x0000000000017941 */ /* 0x000fea0003800000 */
.L_x_2731:
        /* <DEDUP_REMOVED lines=23> */
.L_x_2736:
[----:B------:R-:W-:-:S07]  /*10140*/  IMAD.MOV.U32 R92, RZ, RZ, R46 ;  /* 0x000000ffff5c7224 */ /* 0x000fce00078e002e */
.L_x_2737:
[----:B------:R-:W-:Y:S05]  /*10150*/  BSYNC B1 ;  /* 0x0000000000017941 */ /* 0x000fea0003800000 */
.L_x_2735:
        /* <DEDUP_REMOVED lines=16> */
.L_x_2741:
[----:B------:R-:W-:Y:S05]  /*10260*/  BSYNC B2 ;  /* 0x0000000000027941 */ /* 0x000fea0003800000 */
.L_x_2740:
        /* <DEDUP_REMOVED lines=44> */
.L_x_2739:
[----:B------:R-:W-:Y:S05]  /*10530*/  BSYNC B1 ;  /* 0x0000000000017941 */ /* 0x000fea0003800000 */
.L_x_2738:
[----:B------:R-:W-:Y:S01]  /*10540*/  I2FP.F32.U32 R97, R92 ;  /* 0x0000005c00617245 */ /* 0x000fe20000201000 */
[----:B------:R-:W-:Y:S01]  /*10550*/  BSSY B1, `(.L_x_2742) ;  /* 0x0000016000017945 */ /* 0x000fe20003800000 */
[----:B------:R-:W-:Y:S02]  /*10560*/  SHF.L.U32 R99, R93, 0x10, RZ ;  /* 0x000000105d637819 */ /* 0x000fe400000006ff */
[C---:B------:R-:W-:Y:S01]  /*10570*/  ISETP.NE.AND P2, PT, R96.reuse, 0x1, PT ;  /* 0x000000016000780c */ /* 0x040fe20003f45270 */
        /* <DEDUP_REMOVED lines=18> */
.L_x_2743:
[----:B------:R-:W-:-:S07]  /*106a0*/  MOV R196, R46 ;  /* 0x0000002e00c47202 */ /* 0x000fce0000000f00 */
.L_x_2744:
[----:B------:R-:W-:Y:S05]  /*106b0*/  BSYNC B1 ;  /* 0x0000000000017941 */ /* 0x000fea0003800000 */
.L_x_2742:
        /* <DEDUP_REMOVED lines=16> */
.L_x_2748:
[----:B------:R-:W-:Y:S05]  /*107c0*/  BSYNC B2 ;  /* 0x0000000000027941 */ /* 0x000fea0003800000 */
.L_x_2747:
        /* <DEDUP_REMOVED lines=44> */
.L_x_2746:
[----:B------:R-:W-:Y:S05]  /*10a90*/  BSYNC B1 ;  /* 0x0000000000017941 */ /* 0x000fea0003800000 */
.L_x_2745:
[----:B------:R-:W-:Y:S01]  /*10aa0*/  I2FP.F32.U32 R93, R196 ;  /* 0x000000c4005d7245 */ /* 0x000fe20000201000 */
[----:B------:R-:W-:Y:S01]  /*10ab0*/  IMAD.U32 R97, R190, 0x10000, RZ ;  /* 0x00010000be617824 */ /* 0x000fe200078e00ff */
[C---:B------:R-:W-:Y:S01]  /*10ac0*/  ISETP.NE.AND P3, PT, R98.reuse, 0x1, PT ;  /* 0x000000016200780c */ /* 0x040fe20003f65270 */
        /* <DEDUP_REMOVED lines=19> */
.L_x_2750:
[----:B------:R-:W-:-:S07]  /*10c00*/  IMAD.MOV.U32 R190, RZ, RZ, R46 ;  /* 0x000000ffffbe7224 */ /* 0x000fce00078e002e */
.L_x_2751:
[----:B------:R-:W-:Y:S05]  /*10c10*/  BSYNC B1 ;  /* 0x0000000000017941 */ /* 0x000fea0003800000 */
.L_x_2749:
        /* <DEDUP_REMOVED lines=16> */
.L_x_2755:
[----:B------:R-:W-:Y:S05]  /*10d20*/  BSYNC B2 ;  /* 0x0000000000027941 */ /* 0x000fea0003800000 */
.L_x_2754:
        /* <DEDUP_REMOVED lines=44> */
.L_x_2753:
[----:B------:R-:W-:Y:S05]  /*10ff0*/  BSYNC B1 ;  /* 0x0000000000017941 */ /* 0x000fea0003800000 */
.L_x_2752:
[----:B------:R-:W-:Y:S01]  /*11000*/  I2FP.F32.U32 R93, R190 ;  /* 0x000000be005d7245 */ /* 0x000fe20000201000 */
[----:B------:R-:W-:Y:S01]  /*11010*/  @P0 IMAD.U32 R96, R90, 0x10000, RZ ;  /* 0x000100005a600824 */ /* 0x000fe200078e00ff */
[C---:B------:R-:W-:Y:S01]  /*11020*/  SHF.L.U32 R97, R94.reuse, 0x10, RZ ;  /* 0x000000105e617819 */ /* 0x040fe200000006ff */
        /* <DEDUP_REMOVED lines=19> */
.L_x_2757:
[----:B------:R-:W-:-:S07]  /*11160*/  MOV R190, R46 ;  /* 0x0000002e00be7202 */ /* 0x000fce0000000f00 */
.L_x_2758:
[----:B------:R-:W-:Y:S05]  /*11170*/  BSYNC B1 ;  /* 0x0000000000017941 */ /* 0x000fea0003800000 */
.L_x_2756:
        /* <DEDUP_REMOVED lines=16> */
.L_x_2762:
[----:B------:R-:W-:Y:S05]  /*11280*/  BSYNC B2 ;  /* 0x0000000000027941 */ /* 0x000fea0003800000 */
.L_x_2761:
        /* <DEDUP_REMOVED lines=44> */
.L_x_2760:
[----:B------:R-:W-:Y:S05]  /*11550*/  BSYNC B1 ;  /* 0x0000000000017941 */ /* 0x000fea0003800000 */
.L_x_2759:
        /* <DEDUP_REMOVED lines=22> */
.L_x_2764:
[----:B------:R-:W-:-:S07]  /*116c0*/  IMAD.MOV.U32 R94, RZ, RZ, R46 ;  /* 0x000000ffff5e7224 */ /* 0x000fce00078e002e */
.L_x_2765:
[----:B------:R-:W-:Y:S05]  /*116d0*/  BSYNC B1 ;  /* 0x0000000000017941 */ /* 0x000fea0003800000 */
.L_x_2763:
        /* <DEDUP_REMOVED lines=16> */
.L_x_2769:
[----:B------:R-:W-:Y:S05]  /*117e0*/  BSYNC B2 ;  /* 0x0000000000027941 */ /* 0x000fea0003800000 */
.L_x_2768:
        /* <DEDUP_REMOVED lines=44> */
.L_x_2767:
[----:B------:R-:W-:Y:S05]  /*11ab0*/  BSYNC B1 ;  /* 0x0000000000017941 */ /* 0x000fea0003800000 */
.L_x_2766:
        /* <DEDUP_REMOVED lines=22> */
.L_x_2771:
[----:B------:R-:W-:-:S07]  /*11c20*/  MOV R196, R46 ;  /* 0x0000002e00c47202 */ /* 0x000fce0000000f00 */
.L_x_2772:
[----:B------:R-:W-:Y:S05]  /*11c30*/  BSYNC B1 ;  /* 0x0000000000017941 */ /* 0x000fea0003800000 */
.L_x_2770:
        /* <DEDUP_REMOVED lines=18> */
.L_x_2776:
[----:B------:R-:W-:Y:S05]  /*11d60*/  BSYNC B2 ;  /* 0x0000000000027941 */ /* 0x000fea0003800000 */
.L_x_2775:
        /* <DEDUP_REMOVED lines=44> */
.L_x_2774:
[----:B------:R-:W-:Y:S05]  /*12030*/  BSYNC B1 ;  /* 0x0000000000017941 */ /* 0x000fea0003800000 */
.L_x_2773:
[----:B------:R-:W-:Y:S01]  /*12040*/  I2FP.F32.U32 R93, R196 ;  /* 0x000000c4005d7245 */ /* 0x000fe20000201000 */
[----:B------:R-:W0:Y:S01]  /*12050*/  @P0 LDC.64 R208, c[0x0][0x230] ;  /* 0x00008c00ffd00b82 */ /* 0x000e220000000a00 */
[----:B------:R-:W-:Y:S01]  /*12060*/  SEL R210, RZ, 0x10000, P5 ;  /* 0x00010000ffd27807 */ /* 0x000fe20002800000 */
[----:B------:R-:W-:Y:S01]  /*12070*/  IMAD.WIDE.U32 R212, R185, 0x10, R236 ;  /* 0x00000010b9d47825 */ /* 0x000fe200078e00ec */
[----:B------:R-:W-:-:S03]  /*12080*/  ISETP.NE.AND P5, PT, R187, RZ, PT ;  /* 0x000000ffbb00720c */ /* 0x000fc60003fa5270 */
[----:B------:R-:W-:Y:S01]  /*12090*/  FFMA.FTZ R93, R93, R110, 1.1641532182693481445e-10 ;  /* 0x2f0000005d5d7423 */ /* 0x000fe2000001006e */
[----:B------:R-:W-:Y:S02]  /*120a0*/  SEL R187, RZ, 0x100, P4 ;  /* 0x00000100ffbb7807 */ /* 0x000fe40002000000 */
[----:B------:R-:W-:Y:S02]  /*120b0*/  SEL R96, RZ, 0x1, P2 ;  /* 0x00000001ff607807 */ /* 0x000fe40001000000 */
[----:B------:R-:W-:Y:S01]  /*120c0*/  FSETP.GTU.FTZ.AND P4, PT, R93, R116, PT ;  /* 0x000000745d00720b */ /* 0x000fe20003f9c000 */
[----:B------:R-:W-:Y:S01]  /*120d0*/  IMAD.U32 R93, R190, 0x10000, RZ ;  /* 0x00010000be5d7824 */ /* 0x000fe200078e00ff */
[----:B------:R-:W-:Y:S01]  /*120e0*/  SEL R94, RZ, 0x1, P1 ;  /* 0x00000001ff5e7807 */ /* 0x000fe20000800000 */
[----:B------:R-:W-:Y:S01]  /*120f0*/  IMAD.WIDE.U32 R96, R96, 0x1000000, RZ ;  /* 0x0100000060607825 */ /* 0x000fe200078e00ff */
[----:B------:R-:W-:-:S03]  /*12100*/  SEL R92, RZ, 0x1, P5 ;  /* 0x00000001ff5c7807 */ /* 0x000fc60002800000 */
[----:B------:R-:W-:Y:S01]  /*12110*/  FMUL.FTZ R98, R93, R118 ;  /* 0x000000765d627220 */ /* 0x000fe20000410000 */
[----:B------:R-:W-:Y:S01]  /*12120*/  @P0 PRMT R99, R91, 0x7632, R99 ;  /* 0x000076325b630816 */ /* 0x000fe20000000063 */
[----:B------:R-:W-:Y:S01]  /*12130*/  IMAD.WIDE.U32 R94, R94, 0x10000, RZ ;  /* 0x000100005e5e7825 */ /* 0x000fe200078e00ff */
[----:B------:R-:W-:-:S03]  /*12140*/  SEL R196, RZ, 0x1000000, P4 ;  /* 0x01000000ffc47807 */ /* 0x000fc60002000000 */
[----:B------:R-:W-:Y:S01]  /*12150*/  FMUL.FTZ R98, R98, R117 ;  /* 0x0000007562627220 */ /* 0x000fe20000410000 */
[----:B------:R-:W-:Y:S01]  /*12160*/  @P0 SHF.L.U32 R190, R99, 0x10, RZ ;  /* 0x0000001063be0819 */ /* 0x000fe200000006ff */
[----:B------:R-:W-:Y:S01]  /*12170*/  IMAD.WIDE.U32 R92, R92, 0x100, RZ ;  /* 0x000001005c5c7825 */ /* 0x000fe200078e00ff */
[----:B------:R-:W-:Y:S02]  /*12180*/  LOP3.LUT P6, RZ, R162, 0x4, RZ, 0xc0, !PT ;  /* 0x00000004a2ff7812 */ /* 0x000fe400078cc0ff */
        /* <DEDUP_REMOVED lines=33> */
.L_x_2778:
[----:B------:R-:W-:-:S07]  /*123a0*/  MOV R187, R46 ;  /* 0x0000002e00bb7202 */ /* 0x000fce0000000f00 */
.L_x_2779:
[----:B------:R-:W-:Y:S05]  /*123b0*/  BSYNC B1 ;  /* 0x0000000000017941 */ /* 0x000fea0003800000 */
.L_x_2777:
        /* <DEDUP_REMOVED lines=16> */
.L_x_2783:
[----:B------:R-:W-:Y:S05]  /*124c0*/  BSYNC B2 ;  /* 0x0000000000027941 */ /* 0x000fea0003800000 */
.L_x_2782:
        /* <DEDUP_REMOVED lines=44> */
.L_x_2781:
[----:B------:R-:W-:Y:S05]  /*12790*/  BSYNC B1 ;  /* 0x0000000000017941 */ /* 0x000fea0003800000 */
.L_x_2780:
[----:B------:R-:W-:Y:S01]  /*127a0*/  I2FP.F32.U32 R97, R187 ;  /* 0x000000bb00617245 */ /* 0x000fe20000201000 */
[----:B-----5:R-:W-:Y:S01]  /*127b0*/  IMAD.U32 R99, R92, 0x10000, RZ ;  /* 0x000100005c637824 */ /* 0x020fe200078e00ff */
[----:B------:R-:W-:Y:S01]  /*127c0*/  ISETP.NE.AND P1, PT, R190, 0x1, PT ;  /* 0x00000001be00780c */ /* 0x000fe20003f25270 */
[----:B------:R-:W-:Y:S01]  /*127d0*/  BSSY B1, `(.L_x_2784) ;  /* 0x0000016000017945 */ /* 0x000fe20003800000 */
[----:B------:R-:W-:Y:S01]  /*127e0*/  LOP3.LUT R162, R162, 0xfffffffb, RZ, 0xc0, !PT ;  /* 0xfffffffba2a27812 */ /* 0x000fe200078ec0ff */
[----:B------:R-:W-:Y:S01]  /*127f0*/  FFMA.FTZ R97, R97, R110, 1.1641532182693481445e-10 ;  /* 0x2f00000061617423 */ /* 0x000fe2000001006e */
[----:B------:R-:W-:Y:S01]  /*12800*/  FMUL.FTZ R96, R99, R118 ;  /* 0x0000007663607220 */ /* 0x000fe20000410000 */
[----:B------:R-:W-:Y:S01]  /*12810*/  PRMT R92, R92, 0x7632, R92 ;  /* 0x000076325c5c7816 */ /* 0x000fe2000000005c */
[----:B------:R-:W-:Y:S02]  /*12820*/  VIADD R98, R190, 0x1 ;  /* 0x00000001be627836 */ /* 0x000fe40000000000 */
[----:B------:R-:W-:Y:S01]  /*12830*/  FSETP.GTU.FTZ.AND P2, PT, R97, R116, PT ;  /* 0x000000746100720b */ /* 0x000fe20003f5c000 */
[----:B------:R-:W-:Y:S01]  /*12840*/  FMUL.FTZ R96, R96, R117 ;  /* 0x0000007560607220 */ /* 0x000fe20000410000 */
[----:B------:R-:W-:-:S04]  /*12850*/  @P0 SHF.L.U32 R97, R88, 0x10, RZ ;  /* 0x0000001058610819 */ /* 0x000fc800000006ff */
[----:B------:R-:W-:-:S05]  /*12860*/  FSEL R206, R96, RZ, !P2 ;  /* 0x000000ff60ce7208 */ /* 0x000fca0005000000 */
[----:B------:R-:W-:Y:S02]  /*12870*/  @P0 FADD.FTZ R206, R97, R206 ;  /* 0x000000ce61ce0221 */ /* 0x000fe40000010000 */
[----:B------:R-:W-:Y:S01]  /*12880*/  @P2 LOP3.LUT R162, R162, 0x4, RZ, 0xfc, !PT ;  /* 0x00000004a2a22812 */ /* 0x000fe200078efcff */
        /* <DEDUP_REMOVED lines=9> */
.L_x_2785:
[----:B------:R-:W-:-:S07]  /*12920*/  IMAD.MOV.U32 R187, RZ, RZ, R46 ;  /* 0x000000ffffbb7224 */ /* 0x000fce00078e002e */
.L_x_2786:
[----:B------:R-:W-:Y:S05]  /*12930*/  BSYNC B1 ;  /* 0x0000000000017941 */ /* 0x000fea0003800000 */
.L_x_2784:
        /* <DEDUP_REMOVED lines=16> */
.L_x_2790:
[----:B------:R-:W-:Y:S05]  /*12a40*/  BSYNC B2 ;  /* 0x0000000000027941 */ /* 0x000fea0003800000 */
.L_x_2789:
        /* <DEDUP_REMOVED lines=44> */
.L_x_2788:
[----:B------:R-:W-:Y:S05]  /*12d10*/  BSYNC B1 ;  /* 0x0000000000017941 */ /* 0x000fea0003800000 */
.L_x_2787:
[----:B------:R-:W-:Y:S01]  /*12d20*/  I2FP.F32.U32 R97, R187 ;  /* 0x000000bb00617245 */ /* 0x000fe20000201000 */
[----:B------:R-:W-:Y:S01]  /*12d30*/  BSSY B1, `(.L_x_2791) ;  /* 0x0000018000017945 */ /* 0x000fe20003800000 */
[----:B------:R-:W-:Y:S02]  /*12d40*/  SHF.L.U32 R99, R92, 0x10, RZ ;  /* 0x000000105c637819 */ /* 0x000fe400000006ff */
[----:B------:R-:W-:Y:S01]  /*12d50*/  ISETP.NE.AND P1, PT, R98, 0x1, PT ;  /* 0x000000016200780c */ /* 0x000fe20003f25270 */
[----:B------:R-:W-:Y:S01]  /*12d60*/  FFMA.FTZ R97, R97, R110, 1.1641532182693481445e-10 ;  /* 0x2f00000061617423 */ /* 0x000fe2000001006e */
[----:B------:R-:W-:Y:S01]  /*12d70*/  @P0 PRMT R96, R88, 0x7632, R96 ;  /* 0x0000763258600816 */ /* 0x000fe20000000060 */
[----:B------:R-:W-:Y:S01]  /*12d80*/  FMUL.FTZ R92, R99, R118 ;  /* 0x00000076635c7220 */ /* 0x000fe20000410000 */
[----:B------:R-:W-:Y:S02]  /*12d90*/  LOP3.LUT R162, R162, 0xfffffffd, RZ, 0xc0, !PT ;  /* 0xfffffffda2a27812 */ /* 0x000fe400078ec0ff */
[----:B------:R-:W-:Y:S01]  /*12da0*/  FSETP.GTU.FTZ.AND P2, PT, R97, R116, PT ;  /* 0x000000746100720b */ /* 0x000fe20003f5c000 */
[----:B------:R-:W-:Y:S01]  /*12db0*/  FMUL.FTZ R92, R92, R117 ;  /* 0x000000755c5c7220 */ /* 0x000fe20000410000 */
[----:B------:R-:W-:Y:S01]  /*12dc0*/  @P0 IMAD.U32 R96, R96, 0x10000, RZ ;  /* 0x0001000060600824 */ /* 0x000fe200078e00ff */
[----:B------:R-:W-:-:S03]  /*12dd0*/  IADD3 R205, R98, 0x1, RZ ;  /* 0x0000000162cd7810 */ /* 0x000fc60007ffe0ff */
[----:B------:R-:W-:-:S05]  /*12de0*/  FSEL R209, R92, RZ, !P2 ;  /* 0x000000ff5cd17208 */ /* 0x000fca0005000000 */
[----:B------:R-:W-:Y:S02]  /*12df0*/  @P0 FADD.FTZ R209, R209, R96 ;  /* 0x00000060d1d10221 */ /* 0x000fe40000010000 */
        /* <DEDUP_REMOVED lines=10> */
.L_x_2792:
[----:B------:R-:W-:-:S07]  /*12ea0*/  MOV R92, R46 ;  /* 0x0000002e005c7202 */ /* 0x000fce0000000f00 */
.L_x_2793:
[----:B------:R-:W-:Y:S05]  /*12eb0*/  BSYNC B1 ;  /* 0x0000000000017941 */ /* 0x000fea0003800000 */
.L_x_2791:
        /* <DEDUP_REMOVED lines=16> */
.L_x_2797:
[----:B------:R-:W-:Y:S05]  /*12fc0*/  BSYNC B2 ;  /* 0x0000000000027941 */ /* 0x000fea0003800000 */
.L_x_2796:
        /* <DEDUP_REMOVED lines=44> */
.L_x_2795:
[----:B------:R-:W-:Y:S05]  /*13290*/  BSYNC B1 ;  /* 0x0000000000017941 */ /* 0x000fea0003800000 */
.L_x_2794:
        /* <DEDUP_REMOVED lines=9> */
[----:B------:R-:W-:Y:S01]  /*13330*/  FSETP.GTU.FTZ.AND P1, PT, R97, R116, PT ;  /* 0x000000746100720b */ /* 0x000fe20003f3c000 */
[----:B------:R-:W-:-:S03]  /*13340*/  VIADD R97, R205, 0x1 ;  /* 0x00000001cd617836 */ /* 0x000fc60000000000 */
        /* <DEDUP_REMOVED lines=11> */
.L_x_2799:
[----:B------:R-:W-:-:S07]  /*13400*/  IMAD.MOV.U32 R190, RZ, RZ, R46 ;  /* 0x000000ffffbe7224 */ /* 0x000fce00078e002e */
.L_x_2800:
[----:B------:R-:W-:Y:S05]  /*13410*/  BSYNC B1 ;  /* 0x0000000000017941 */ /* 0x000fea0003800000 */
.L_x_2798:
        /* <DEDUP_REMOVED lines=16> */
.L_x_2804:
[----:B------:R-:W-:Y:S05]  /*13520*/  BSYNC B2 ;  /* 0x0000000000027941 */ /* 0x000fea0003800000 */
.L_x_2803:
        /* <DEDUP_REMOVED lines=36> */
[----:B------:R-:W-:Y:S01]  /*13770*/  IMAD.MOV.U32 R97, RZ, RZ, RZ ;  /* 0x000000ffff617224 */ /* 0x000fe200078e00ff */
[----:B------:R-:W-:Y:S01]  /*13780*/  LOP3.LUT R92, R211, UR34, R92, 0x96, !PT ;  /* 0x00000022d35c7c12 */ /* 0x000fe2000f8e965c */
[----:B------:R-:W-:-:S04]  /*13790*/  IMAD.WIDE.U32 R98, R98, -0x326172a9, RZ ;  /* 0xcd9e8d5762627825 */ /* 0x000fc800078e00ff */
[----:B------:R-:W-:Y:S01]  /*137a0*/  IMAD.WIDE.U32 R92, R92, -0x2daee0ad, RZ ;  /* 0xd2511f535c5c7825 */ /* 0x000fe200078e00ff */
[----:B------:R-:W-:-:S03]  /*137b0*/  LOP3.LUT R41, R99, UR36, R210, 0x96, !PT ;  /* 0x0000002463297c12 */ /* 0x000fc6000f8e96d2 */
[----:B------:R-:W-:Y:S01]  /*137c0*/  IMAD.MOV.U32 R46, RZ, RZ, R98 ;  /* 0x000000ffff2e7224 */ /* 0x000fe200078e0062 */
[----:B------:R-:W-:Y:S02]  /*137d0*/  LOP3.LUT R42, R93, UR37, R96, 0x96, !PT ;  /* 0x000000255d2a7c12 */ /* 0x000fe4000f8e9660 */
[----:B------:R-:W-:-:S07]  /*137e0*/  MOV R112, R92 ;  /* 0x0000005c00707202 */ /* 0x000fce0000000f00 */
.L_x_2802:
[----:B------:R-:W-:Y:S05]  /*137f0*/  BSYNC B1 ;  /* 0x0000000000017941 */ /* 0x000fea0003800000 */
.L_x_2801:
        /* <DEDUP_REMOVED lines=22> */
.L_x_2806:
[----:B------:R-:W-:-:S07]  /*13960*/  MOV R187, R46 ;  /* 0x0000002e00bb7202 */ /* 0x000fce0000000f00 */
.L_x_2807:
[----:B------:R-:W-:Y:S05]  /*13970*/  BSYNC B1 ;  /* 0x0000000000017941 */ /* 0x000fea0003800000 */
.L_x_2805:
        /* <DEDUP_REMOVED lines=16> */
.L_x_2811:
[----:B------:R-:W-:Y:S05]  /*13a80*/  BSYNC B2 ;  /* 0x0000000000027941 */ /* 0x000fea0003800000 */
.L_x_2810:
        /* <DEDUP_REMOVED lines=44> */
.L_x_2809:
[----:B------:R-:W-:Y:S05]  /*13d50*/  BSYNC B1 ;  /* 0x0000000000017941 */ /* 0x000fea0003800000 */
.L_x_2808:
        /* <DEDUP_REMOVED lines=22> */
.L_x_2813:
[----:B------:R-:W-:-:S07]  /*13ec0*/  IMAD.MOV.U32 R187, RZ, RZ, R46 ;  /* 0x000000ffffbb7224 */ /* 0x000fce00078e002e */
.L_x_2814:
[----:B------:R-:W-:Y:S05]  /*13ed0*/  BSYNC B1 ;  /* 0x0000000000017941 */ /* 0x000fea0003800000 */
.L_x_2812:
        /* <DEDUP_REMOVED lines=16> */
.L_x_2818:
[----:B------:R-:W-:Y:S05]  /*13fe0*/  BSYNC B2 ;  /* 0x0000000000027941 */ /* 0x000fea0003800000 */
.L_x_2817:
        /* <DEDUP_REMOVED lines=44> */
.L_x_2816:
[----:B------:R-:W-:Y:S05]  /*142b0*/  BSYNC B1 ;  /* 0x0000000000017941 */ /* 0x000fea0003800000 */
.L_x_2815:
        /* <DEDUP_REMOVED lines=22> */
.L_x_2820:
[----:B------:R-:W-:-:S07]  /*14420*/  MOV R94, R46 ;  /* 0x0000002e005e7202 */ /* 0x000fce0000000f00 */
.L_x_2821:
[----:B------:R-:W-:Y:S05]  /*14430*/  BSYNC B1 ;  /* 0x0000000000017941 */ /* 0x000fea0003800000 */
.L_x_2819:
        /* <DEDUP_REMOVED lines=16> */
.L_x_2825:
[----:B------:R-:W-:Y:S05]  /*14540*/  BSYNC B2 ;  /* 0x0000000000027941 */ /* 0x000fea0003800000 */
.L_x_2824:
        /* <DEDUP_REMOVED lines=44> */
.L_x_2823:
[----:B------:R-:W-:Y:S05]  /*14810*/  BSYNC B1 ;  /* 0x0000000000017941 */ /* 0x000fea0003800000 */
.L_x_2822:
        /* <DEDUP_REMOVED lines=22> */
.L_x_2827:
[----:B------:R-:W-:-:S07]  /*14980*/  IMAD.MOV.U32 R190, RZ, RZ, R46 ;  /* 0x000000ffffbe7224 */ /* 0x000fce00078e002e */
.L_x_2828:
[----:B------:R-:W-:Y:S05]  /*14990*/  BSYNC B1 ;  /* 0x0000000000017941 */ /* 0x000fea0003800000 */
.L_x_2826:
        /* <DEDUP_REMOVED lines=18> */
.L_x_2832:
[----:B------:R-:W-:Y:S05]  /*14ac0*/  BSYNC B2 ;  /* 0x0000000000027941 */ /* 0x000fea0003800000 */
.L_x_2831:
        /* <DEDUP_REMOVED lines=44> */
.L_x_2830:
[----:B------:R-:W-:Y:S05]  /*14d90*/  BSYNC B1 ;  /* 0x0000000000017941 */ /* 0x000fea0003800000 */
.L_x_2829:
[----:B------:R-:W-:Y:S01]  /*14da0*/  I2FP.F32.U32 R93, R190 ;  /* 0x000000be005d7245 */ /* 0x000fe20000201000 */
[----:B------:R-:W0:Y:S01]  /*14db0*/  @P0 LDC.64 R216, c[0x0][0x230] ;  /* 0x00008c00ffd80b82 */ /* 0x000e220000000a00 */
[----:B------:R-:W-:Y:S01]  /*14dc0*/  SEL R205, RZ, 0x10000, P5 ;  /* 0x00010000ffcd7807 */ /* 0x000fe20002800000 */
[----:B------:R-:W-:Y:S01]  /*14dd0*/  IMAD.WIDE.U32 R220, R196, 0x10, R236 ;  /* 0x00000010c4dc7825 */ /* 0x000fe200078e00ec */
[----:B------:R-:W-:-:S03]  /*14de0*/  LOP3.LUT P5, RZ, R162, 0x2, RZ, 0xc0, !PT ;  /* 0x00000002a2ff7812 */ /* 0x000fc600078ac0ff */
[----:B------:R-:W-:Y:S01]  /*14df0*/  FFMA.FTZ R93, R93, R110, 1.1641532182693481445e-10 ;  /* 0x2f0000005d5d7423 */ /* 0x000fe2000001006e */
[----:B------:R-:W-:Y:S01]  /*14e00*/  SHF.L.U32 R187, R187, 0x10, RZ ;  /* 0x00000010bbbb7819 */ /* 0x000fe200000006ff */
[----:B------:R-:W-:Y:S01]  /*14e10*/  IMAD.WIDE.U32 R218, R196, 0x8, R234 ;  /* 0x00000008c4da7825 */ /* 0x000fe200078e00ea */
[----:B------:R-:W-:Y:S02]  /*14e20*/  SEL R96, RZ, 0x1, P2 ;  /* 0x00000001ff607807 */ /* 0x000fe40001000000 */
[----:B------:R-:W-:Y:S01]  /*14e30*/  SEL R94, RZ, 0x1, P1 ;  /* 0x00000001ff5e7807 */ /* 0x000fe20000800000 */
[----:B------:R-:W-:Y:S01]  /*14e40*/  FMUL.FTZ R98, R187, R118 ;  /* 0x00000076bb627220 */ /* 0x000fe20000410000 */
[----:B------:R-:W-:Y:S01]  /*14e50*/  SEL R92, RZ, 0x1, P5 ;  /* 0x00000001ff5c7807 */ /* 0x000fe20002800000 */
[----:B------:R-:W-:Y:S01]  /*14e60*/  IMAD.WIDE.U32 R96, R96, 0x1000000, RZ ;  /* 0x0100000060607825 */ /* 0x000fe200078e00ff */
[----:B------:R-:W-:-:S03]  /*14e70*/  SEL R190, RZ, 0x100, P4 ;  /* 0x00000100ffbe7807 */ /* 0x000fc60002000000 */
[----:B------:R-:W-:Y:S01]  /*14e80*/  FMUL.FTZ R98, R98, R117 ;  /* 0x0000007562627220 */ /* 0x000fe20000410000 */
[----:B------:R-:W-:Y:S01]  /*14e90*/  FSETP.GTU.FTZ.AND P4, PT, R93, R116, PT ;  /* 0x000000745d00720b */ /* 0x000fe20003f9c000 */
[----:B------:R-:W-:Y:S01]  /*14ea0*/  IMAD.WIDE.U32 R94, R94, 0x10000, RZ ;  /* 0x000100005e5e7825 */ /* 0x000fe200078e00ff */
[----:B------:R-:W-:Y:S02]  /*14eb0*/  @P0 PRMT R99, R91, 0x7632, R99 ;  /* 0x000076325b630816 */ /* 0x000fe40000000063 */
[----:B------:R-:W-:Y:S01]  /*14ec0*/  SEL R187, RZ, 0x1000000, P4 ;  /* 0x01000000ffbb7807 */ /* 0x000fe20002000000 */
[----:B------:R-:W-:Y:S01]  /*14ed0*/  IMAD.WIDE.U32 R92, R92, 0x100, RZ ;  /* 0x000001005c5c7825 */ /* 0x000fe200078e00ff */
[----:B------:R-:W-:Y:S02]  /*14ee0*/  FSEL R212, R98, RZ, !P4 ;  /* 0x000000ff62d47208 */ /* 0x000fe40006000000 */
[----:B------:R-:W-:Y:S01]  /*14ef0*/  LOP3.LUT P6, RZ, R162, 0x4, RZ, 0xc0, !PT ;  /* 0x00000004a2ff7812 */ /* 0x000fe200078cc0ff */
[----:B------:R-:W-:Y:S01]  /*14f00*/  @P0 IMAD.U32 R99, R99, 0x10000, RZ ;  /* 0x0001000063630824 */ /* 0x000fe200078e00ff */
[----:B------:R-:W-:-:S02]  /*14f10*/  LOP3.LUT R214, R92, R96, R94, 0xfe, !PT ;  /* 0x000000605cd67212 */ /* 0x000fc400078efe5e */
[----:B------:R-:W-:Y:S01]  /*14f20*/  LOP3.LUT R96, R190, R187, R205, 0xfe, !PT ;  /* 0x000000bbbe607212 */ /* 0x000fe200078efecd */
[----:B------:R-:W-:Y:S01]  /*14f30*/  @P0 FADD.FTZ R212, R212, R99 ;  /* 0x00000063d4d40221 */ /* 0x000fe20000010000 */
[----:B------:R-:W-:Y:S02]  /*14f40*/  SEL R187, RZ, 0x1, P3 ;  /* 0x00000001ffbb7807 */ /* 0x000fe40001800000 */
[----:B------:R-:W-:Y:S02]  /*14f50*/  SEL R215, RZ, 0x1, P6 ;  /* 0x00000001ffd77807 */ /* 0x000fe40003000000 */
[----:B------:R-:W-:Y:S02]  /*14f60*/  LOP3.LUT R187, R97, R96, R187, 0xfe, !PT ;  /* 0x0000006061bb7212 */ /* 0x000fe400078efebb */
[----:B------:R-:W-:Y:S02]  /*14f70*/  IADD3 R205, R100, 0xe0, RZ ;  /* 0x000000e064cd7810 */ /* 0x000fe40007ffe0ff */
[----:B------:R-:W-:-:S02]  /*14f80*/  LOP3.LUT R214, R214, R215, RZ, 0xfc, !PT ;  /* 0x000000d7d6d67212 */ /* 0x000fc400078efcff */
[----:B------:R-:W-:Y:S01]  /*14f90*/  F2FP.BF16.F32.PACK_AB R98, R213, R208 ;  /* 0x000000d0d562723e */ /* 0x000fe200000010ff */
[----:B0-----:R-:W-:Y:S01]  /*14fa0*/  @P0 IMAD.WIDE.U32 R216, R205, 0x10, R216 ;  /* 0x00000010cdd80825 */ /* 0x001fe200078e00d8 */
[----:B------:R-:W-:Y:S02]  /*14fb0*/  F2FP.BF16.F32.PACK_AB R97, R210, R207 ;  /* 0x000000cfd261723e */ /* 0x000fe400000010ff */
        /* <DEDUP_REMOVED lines=20> */
.L_x_2834:
[----:B------:R-:W-:-:S07]  /*15100*/  IMAD.MOV.U32 R187, RZ, RZ, R46 ;  /* 0x000000ffffbb7224 */ /* 0x000fce00078e002e */
.L_x_2835:
[----:B------:R-:W-:Y:S05]  /*15110*/  BSYNC B1 ;  /* 0x0000000000017941 */ /* 0x000fea0003800000 */
.L_x_2833:
        /* <DEDUP_REMOVED lines=16> */
.L_x_2839:
[----:B------:R-:W-:Y:S05]  /*15220*/  BSYNC B2 ;  /* 0x0000000000027941 */ /* 0x000fea0003800000 */
.L_x_2838:
        /* <DEDUP_REMOVED lines=44> */
.L_x_2837:
[----:B------:R-:W-:Y:S05]  /*154f0*/  BSYNC B1 ;  /* 0x0000000000017941 */ /* 0x000fea0003800000 */
.L_x_2836:
        /* <DEDUP_REMOVED lines=24> */
.L_x_2841:
[----:B------:R-:W-:-:S07]  /*15680*/  MOV R187, R46 ;  /* 0x0000002e00bb7202 */ /* 0x000fce0000000f00 */
.L_x_2842:
[----:B------:R-:W-:Y:S05]  /*15690*/  BSYNC B1 ;  /* 0x0000000000017941 */ /* 0x000fea0003800000 */
.L_x_2840:
        /* <DEDUP_REMOVED lines=16> */
.L_x_2846:
[----:B------:R-:W-:Y:S05]  /*157a0*/  BSYNC B2 ;  /* 0x0000000000027941 */ /* 0x000fea0003800000 */
.L_x_2845:
        /* <DEDUP_REMOVED lines=44> */
.L_x_2844:
[----:B------:R-:W-:Y:S05]  /*15a70*/  BSYNC B1 ;  /* 0x0000000000017941 */ /* 0x000fea0003800000 */
.L_x_2843:
[----:B------:R-:W-:Y:S01]  /*15a80*/  I2FP.F32.U32 R97, R187 ;  /* 0x000000bb00617245 */ /* 0x000fe20000201000 */
[----:B------:R-:W-:Y:S01]  /*15a90*/  IMAD.U32 R99, R92, 0x10000, RZ ;  /* 0x000100005c637824 */ /* 0x000fe200078e00ff */
[----:B------:R-:W-:Y:S01]  /*15aa0*/  ISETP.NE.AND P1, PT, R98, 0x1, PT ;  /* 0x000000016200780c */ /* 0x000fe20003f25270 */
[----:B------:R-:W-:Y:S01]  /*15ab0*/  BSSY B1, `(.L_x_2847) ;  /* 0x0000016000017945 */ /* 0x000fe20003800000 */
[----:B------:R-:W-:Y:S01]  /*15ac0*/  @P0 PRMT R96, R88, 0x7632, R96 ;  /* 0x0000763258600816 */ /* 0x000fe20000000060 */
[----:B------:R-:W-:Y:S01]  /*15ad0*/  FFMA.FTZ R97, R97, R110, 1.1641532182693481445e-10 ;  /* 0x2f00000061617423 */ /* 0x000fe2000001006e */
[----:B------:R-:W-:Y:S01]  /*15ae0*/  FMUL.FTZ R92, R99, R118 ;  /* 0x00000076635c7220 */ /* 0x000fe20000410000 */
[----:B------:R-:W-:-:S03]  /*15af0*/  LOP3.LUT R162, R162, 0xfffffffd, RZ, 0xc0, !PT ;  /* 0xfffffffda2a27812 */ /* 0x000fc600078ec0ff */
[----:B------:R-:W-:Y:S01]  /*15b00*/  FSETP.GTU.FTZ.AND P2, PT, R97, R116, PT ;  /* 0x000000746100720b */ /* 0x000fe20003f5c000 */
[----:B------:R-:W-:Y:S01]  /*15b10*/  FMUL.FTZ R92, R92, R117 ;  /* 0x000000755c5c7220 */ /* 0x000fe20000410000 */
[----:B------:R-:W-:Y:S01]  /*15b20*/  @P0 SHF.L.U32 R97, R96, 0x10, RZ ;  /* 0x0000001060610819 */ /* 0x000fe200000006ff */
[----:B------:R-:W-:-:S03]  /*15b30*/  VIADD R96, R98, 0x1 ;  /* 0x0000000162607836 */ /* 0x000fc60000000000 */
        /* <DEDUP_REMOVED lines=12> */
.L_x_2848:
[----:B------:R-:W-:-:S07]  /*15c00*/  IMAD.MOV.U32 R92, RZ, RZ, R46 ;  /* 0x000000ffff5c7224 */ /* 0x000fce00078e002e */
.L_x_2849:
[----:B------:R-:W-:Y:S05]  /*15c10*/  BSYNC B1 ;  /* 0x0000000000017941 */ /* 0x000fea0003800000 */
.L_x_2847:
        /* <DEDUP_REMOVED lines=16> */
.L_x_2853:
[----:B------:R-:W-:Y:S05]  /*15d20*/  BSYNC B2 ;  /* 0x0000000000027941 */ /* 0x000fea0003800000 */
.L_x_2852:
        /* <DEDUP_REMOVED lines=44> */
.L_x_2851:
[----:B------:R-:W-:Y:S05]  /*15ff0*/  BSYNC B1 ;  /* 0x0000000000017941 */ /* 0x000fea0003800000 */
.L_x_2850:
        /* <DEDUP_REMOVED lines=22> */
.L_x_2855:
[----:B------:R-:W-:-:S07]  /*16160*/  MOV R190, R46 ;  /* 0x0000002e00be7202 */ /* 0x000fce0000000f00 */
.L_x_2856:
[----:B------:R-:W-:Y:S05]  /*16170*/  BSYNC B1 ;  /* 0x0000000000017941 */ /* 0x000fea0003800000 */
.L_x_2854:
        /* <DEDUP_REMOVED lines=16> */
.L_x_2860:
[----:B------:R-:W-:Y:S05]  /*16280*/  BSYNC B2 ;  /* 0x0000000000027941 */ /* 0x000fea0003800000 */
.L_x_2859:
        /* <DEDUP_REMOVED lines=44> */
.L_x_2858:
[----:B------:R-:W-:Y:S05]  /*16550*/  BSYNC B1 ;  /* 0x0000000000017941 */ /* 0x000fea0003800000 */
.L_x_2857:
        /* <DEDUP_REMOVED lines=22> */
.L_x_2862:
[----:B------:R-:W-:-:S07]  /*166c0*/  IMAD.MOV.U32 R187, RZ, RZ, R46 ;  /* 0x000000ffffbb7224 */ /* 0x000fce00078e002e */
.L_x_2863:
[----:B------:R-:W-:Y:S05]  /*166d0*/  BSYNC B1 ;  /* 0x0000000000017941 */ /* 0x000fea0003800000 */
.L_x_2861:
        /* <DEDUP_REMOVED lines=16> */
.L_x_2867:
[----:B------:R-:W-:Y:S05]  /*167e0*/  BSYNC B2 ;  /* 0x0000000000027941 */ /* 0x000fea0003800000 */
.L_x_2866:
        /* <DEDUP_REMOVED lines=44> */
.L_x_2865:
[----:B------:R-:W-:Y:S05]  /*16ab0*/  BSYNC B1 ;  /* 0x0000000000017941 */ /* 0x000fea0003800000 */
.L_x_2864:
        /* <DEDUP_REMOVED lines=22> */
.L_x_2869:
[----:B------:R-:W-:-:S07]  /*16c20*/  MOV R94, R46 ;  /* 0x0000002e005e7202 */ /* 0x000fce0000000f00 */
.L_x_2870:
[----:B------:R-:W-:Y:S05]  /*16c30*/  BSYNC B1 ;  /* 0x0000000000017941 */ /* 0x000fea0003800000 */
.L_x_2868:
        /* <DEDUP_REMOVED lines=16> */
.L_x_2874:
[----:B------:R-:W-:Y:S05]  /*16d40*/  BSYNC B2 ;  /* 0x0000000000027941 */ /* 0x000fea0003800000 */
.L_x_2873:
        /* <DEDUP_REMOVED lines=44> */
.L_x_2872:
[----:B------:R-:W-:Y:S05]  /*17010*/  BSYNC B1 ;  /* 0x0000000000017941 */ /* 0x000fea0003800000 */
.L_x_2871:
        /* <DEDUP_REMOVED lines=22> */
.L_x_2876:
[----:B------:R-:W-:-:S07]  /*17180*/  IMAD.MOV.U32 R94, RZ, RZ, R46 ;  /* 0x000000ffff5e7224 */ /* 0x000fce00078e002e */
.L_x_2877:
[----:B------:R-:W-:Y:S05]  /*17190*/  BSYNC B1 ;  /* 0x0000000000017941 */ /* 0x000fea0003800000 */
.L_x_2875:
        /* <DEDUP_REMOVED lines=16> */
.L_x_2881:
[----:B------:R-:W-:Y:S05]  /*172a0*/  BSYNC B2 ;  /* 0x0000000000027941 */ /* 0x000fea0003800000 */
.L_x_2880:
        /* <DEDUP_REMOVED lines=44> */
.L_x_2879:
[----:B------:R-:W-:Y:S05]  /*17570*/  BSYNC B1 ;  /* 0x0000000000017941 */ /* 0x000fea0003800000 */
.L_x_2878:
        /* <DEDUP_REMOVED lines=22> */
.L_x_2883:
[----:B------:R-:W-:-:S07]  /*176e0*/  MOV R187, R46 ;  /* 0x0000002e00bb7202 */ /* 0x000fce0000000f00 */
.L_x_2884:
[----:B------:R-:W-:Y:S05]  /*176f0*/  BSYNC B1 ;  /* 0x0000000000017941 */ /* 0x000fea0003800000 */
.L_x_2882:
        /* <DEDUP_REMOVED lines=18> */
.L_x_2888:
[----:B------:R-:W-:Y:S05]  /*17820*/  BSYNC B2 ;  /* 0x0000000000027941 */ /* 0x000fea0003800000 */
.L_x_2887:
        /* <DEDUP_REMOVED lines=44> */
.L_x_2886:
[----:B------:R-:W-:Y:S05]  /*17af0*/  BSYNC B1 ;  /* 0x0000000000017941 */ /* 0x000fea0003800000 */
.L_x_2885:
[----:B------:R-:W-:Y:S01]  /*17b00*/  I2FP.F32.U32 R93, R187 ;  /* 0x000000bb005d7245 */ /* 0x000fe20000201000 */
[----:B------:R-:W0:Y:S01]  /*17b10*/  @P0 LDC.64 R226, c[0x0][0x230] ;  /* 0x00008c00ffe20b82 */ /* 0x000e220000000a00 */
[----:B------:R-:W-:Y:S01]  /*17b20*/  SEL R214, RZ, 0x10000, P5 ;  /* 0x00010000ffd67807 */ /* 0x000fe20002800000 */
[----:B------:R-:W-:Y:S01]  /*17b30*/  IMAD.WIDE.U32 R232, R205, 0x10, R236 ;  /* 0x00000010cde87825 */ /* 0x000fe200078e00ec */
[----:B------:R-:W-:-:S03]  /*17b40*/  SEL R187, RZ, 0x100, P4 ;  /* 0x00000100ffbb7807 */ /* 0x000fc60002000000 */
[----:B------:R-:W-:Y:S01]  /*17b50*/  FFMA.FTZ R93, R93, R110, 1.1641532182693481445e-10 ;  /* 0x2f0000005d5d7423 */ /* 0x000fe2000001006e */
[----:B------:R-:W-:Y:S02]  /*17b60*/  LOP3.LUT P5, RZ, R162, 0x2, RZ, 0xc0, !PT ;  /* 0x00000002a2ff7812 */ /* 0x000fe400078ac0ff */
        /* <DEDUP_REMOVED lines=47> */
.L_x_2890:
[----:B------:R-:W-:-:S07]  /*17e60*/  MOV R187, R46 ;  /* 0x0000002e00bb7202 */ /* 0x000fce0000000f00 */
.L_x_2891:
[----:B------:R-:W-:Y:S05]  /*17e70*/  BSYNC B1 ;  /* 0x0000000000017941 */ /* 0x000fea0003800000 */
.L_x_2889:
        /* <DEDUP_REMOVED lines=16> */
.L_x_2895:
[----:B------:R-:W-:Y:S05]  /*17f80*/  BSYNC B2 ;  /* 0x0000000000027941 */ /* 0x000fea0003800000 */
.L_x_2894:
        /* <DEDUP_REMOVED lines=44> */
.L_x_2893:
[----:B------:R-:W-:Y:S05]  /*18250*/  BSYNC B1 ;  /* 0x0000000000017941 */ /* 0x000fea0003800000 */
.L_x_2892:
[----:B------:R-:W-:Y:S01]  /*18260*/  I2FP.F32.U32 R97, R187 ;  /* 0x000000bb00617245 */ /* 0x000fe20000201000 */
[----:B-----5:R-:W-:Y:S01]  /*18270*/  IMAD.U32 R99, R92, 0x10000, RZ ;  /* 0x000100005c637824 */ /* 0x020fe200078e00ff */
[----:B------:R-:W-:Y:S01]  /*18280*/  ISETP.NE.AND P1, PT, R190, 0x1, PT ;  /* 0x00000001be00780c */ /* 0x000fe20003f25270 */
[----:B------:R-:W-:Y:S01]  /*18290*/  BSSY B1, `(.L_x_2896) ;  /* 0x0000016000017945 */ /* 0x000fe20003800000 */
[----:B------:R-:W-:Y:S01]  /*182a0*/  LOP3.LUT R162, R162, 0xfffffffb, RZ, 0xc0, !PT ;  /* 0xfffffffba2a27812 */ /* 0x000fe200078ec0ff */
[----:B------:R-:W-:Y:S01]  /*182b0*/  FFMA.FTZ R97, R97, R110, 1.1641532182693481445e-10 ;  /* 0x2f00000061617423 */ /* 0x000fe2000001006e */
[----:B------:R-:W-:Y:S01]  /*182c0*/  FMUL.FTZ R96, R99, R118 ;  /* 0x0000007663607220 */ /* 0x000fe20000410000 */
[----:B------:R-:W-:Y:S01]  /*182d0*/  @P0 SHF.L.U32 R99, R88, 0x10, RZ ;  /* 0x0000001058630819 */ /* 0x000fe200000006ff */
[----:B------:R-:W-:Y:S02]  /*182e0*/  VIADD R187, R190, 0x1 ;  /* 0x00000001bebb7836 */ /* 0x000fe40000000000 */
[----:B------:R-:W-:Y:S01]  /*182f0*/  FSETP.GTU.FTZ.AND P2, PT, R97, R116, PT ;  /* 0x000000746100720b */ /* 0x000fe20003f5c000 */
[----:B------:R-:W-:Y:S01]  /*18300*/  FMUL.FTZ R96, R96, R117 ;  /* 0x0000007560607220 */ /* 0x000fe20000410000 */
[----:B------:R-:W-:-:S04]  /*18310*/  PRMT R97, R92, 0x7632, R97 ;  /* 0x000076325c617816 */ /* 0x000fc80000000061 */
        /* <DEDUP_REMOVED lines=12> */
.L_x_2897:
[----:B------:R-:W-:-:S07]  /*183e0*/  IMAD.MOV.U32 R92, RZ, RZ, R46 ;  /* 0x000000ffff5c7224 */ /* 0x000fce00078e002e */
.L_x_2898:
[----:B------:R-:W-:Y:S05]  /*183f0*/  BSYNC B1 ;  /* 0x0000000000017941 */ /* 0x000fea0003800000 */
.L_x_2896:
        /* <DEDUP_REMOVED lines=16> */
.L_x_2902:
[----:B------:R-:W-:Y:S05]  /*18500*/  BSYNC B2 ;  /* 0x0000000000027941 */ /* 0x000fea0003800000 */
.L_x_2901:
        /* <DEDUP_REMOVED lines=11> */
[----:B------:R-:W-:-:S04]  /*185c0*/  IMAD.WIDE.U32 R224, R187, -0x326172a9, RZ ;  /* 0xcd9e8d57bbe07825 */ /* 0x000fc800078e00ff */
[----:B------:R-:W-:Y:S01]  /*185d0*/  IMAD.MOV.U32 R187, RZ, RZ, RZ ;  /* 0x000000ffffbb7224 */ /* 0x000fe200078e00ff */
        /* <DEDUP_REMOVED lines=31> */
.L_x_2900:
[----:B------:R-:W-:Y:S05]  /*187d0*/  BSYNC B1 ;  /* 0x0000000000017941 */ /* 0x000fea0003800000 */
.L_x_2899:
[----:B------:R-:W-:Y:S01]  /*187e0*/  I2FP.F32.U32 R99, R92 ;  /* 0x0000005c00637245 */ /* 0x000fe20000201000 */
[----:B------:R-:W-:Y:S01]  /*187f0*/  BSSY B1, `(.L_x_2903) ;  /* 0x0000018000017945 */ /* 0x000fe20003800000 */
[----:B------:R-:W-:Y:S02]  /*18800*/  SHF.L.U32 R97, R97, 0x10, RZ ;  /* 0x0000001061617819 */ /* 0x000fe400000006ff */
[----:B------:R-:W-:Y:S01]  /*18810*/  ISETP.NE.AND P1, PT, R187, 0x1, PT ;  /* 0x00000001bb00780c */ /* 0x000fe20003f25270 */
[----:B------:R-:W-:Y:S01]  /*18820*/  FFMA.FTZ R99, R99, R110, 1.1641532182693481445e-10 ;  /* 0x2f00000063637423 */ /* 0x000fe2000001006e */
[----:B------:R-:W-:Y:S01]  /*18830*/  LOP3.LUT R162, R162, 0xfffffffd, RZ, 0xc0, !PT ;  /* 0xfffffffda2a27812 */ /* 0x000fe200078ec0ff */
[----:B------:R-:W-:Y:S01]  /*18840*/  FMUL.FTZ R92, R97, R118 ;  /* 0x00000076615c7220 */ /* 0x000fe20000410000 */
[----:B------:R-:W-:Y:S02]  /*18850*/  @P0 PRMT R97, R88, 0x7632, R97 ;  /* 0x0000763258610816 */ /* 0x000fe40000000061 */
[----:B------:R-:W-:Y:S01]  /*18860*/  FSETP.GTU.FTZ.AND P2, PT, R99, R116, PT ;  /* 0x000000746300720b */ /* 0x000fe20003f5c000 */
[----:B------:R-:W-:Y:S01]  /*18870*/  FMUL.FTZ R92, R92, R117 ;  /* 0x000000755c5c7220 */ /* 0x000fe20000410000 */
[----:B------:R-:W-:Y:S01]  /*18880*/  IADD3 R190, R187, 0x1, RZ ;  /* 0x00000001bbbe7810 */ /* 0x000fe20007ffe0ff */
[----:B------:R-:W-:-:S03]  /*18890*/  @P0 IMAD.U32 R98, R97, 0x10000, RZ ;  /* 0x0001000061620824 */ /* 0x000fc600078e00ff */
        /* <DEDUP_REMOVED lines=12> */
.L_x_2904:
[----:B------:R-:W-:-:S07]  /*18960*/  MOV R92, R46 ;  /* 0x0000002e005c7202 */ /* 0x000fce0000000f00 */
.L_x_2905:
[----:B------:R-:W-:Y:S05]  /*18970*/  BSYNC B1 ;  /* 0x0000000000017941 */ /* 0x000fea0003800000 */
.L_x_2903:
        /* <DEDUP_REMOVED lines=16> */
.L_x_2909:
[----:B------:R-:W-:Y:S05]  /*18a80*/  BSYNC B2 ;  /* 0x0000000000027941 */ /* 0x000fea0003800000 */
.L_x_2908:
        /* <DEDUP_REMOVED lines=44> */
.L_x_2907:
[----:B------:R-:W-:Y:S05]  /*18d50*/  BSYNC B1 ;  /* 0x0000000000017941 */ /* 0x000fea0003800000 */
.L_x_2906:
[----:B------:R-:W-:Y:S01]  /*18d60*/  I2FP.F32.U32 R99, R92 ;  /* 0x0000005c00637245 */ /* 0x000fe20000201000 */
[----:B------:R-:W-:Y:S01]  /*18d70*/  IMAD.U32 R187, R93, 0x10000, RZ ;  /* 0x000100005dbb7824 */ /* 0x000fe200078e00ff */
[C---:B------:R-:W-:Y:S01]  /*18d80*/  ISETP.NE.AND P2, PT, R190.reuse, 0x1, PT ;  /* 0x00000001be00780c */ /* 0x040fe20003f45270 */
[----:B------:R-:W-:Y:S01]  /*18d90*/  BSSY B1, `(.L_x_2910) ;  /* 0x0000014000017945 */ /* 0x000fe20003800000 */
[----:B------:R-:W-:Y:S02]  /*18da0*/  VIADD R223, R190, 0x1 ;  /* 0x00000001bedf7836 */ /* 0x000fe40000000000 */
[----:B------:R-:W-:Y:S01]  /*18db0*/  FFMA.FTZ R99, R99, R110, 1.1641532182693481445e-10 ;  /* 0x2f00000063637423 */ /* 0x000fe2000001006e */
[----:B------:R-:W-:Y:S01]  /*18dc0*/  FMUL.FTZ R92, R187, R118 ;  /* 0x00000076bb5c7220 */ /* 0x000fe20000410000 */
[----:B------:R-:W-:-:S03]  /*18dd0*/  PRMT R187, R93, 0x7632, R187 ;  /* 0x000076325dbb7816 */ /* 0x000fc600000000bb */
        /* <DEDUP_REMOVED lines=14> */
.L_x_2911:
[----:B------:R-:W-:-:S07]  /*18ec0*/  IMAD.MOV.U32 R99, RZ, RZ, R46 ;  /* 0x000000ffff637224 */ /* 0x000fce00078e002e */
.L_x_2912:
[----:B------:R-:W-:Y:S05]  /*18ed0*/  BSYNC B1 ;  /* 0x0000000000017941 */ /* 0x000fea0003800000 */
.L_x_2910:
        /* <DEDUP_REMOVED lines=16> */
.L_x_2916:
[----:B------:R-:W-:Y:S05]  /*18fe0*/  BSYNC B2 ;  /* 0x0000000000027941 */ /* 0x000fea0003800000 */
.L_x_2915:
        /* <DEDUP_REMOVED lines=44> */
.L_x_2914:
[----:B------:R-:W-:Y:S05]  /*192b0*/  BSYNC B1 ;  /* 0x0000000000017941 */ /* 0x000fea0003800000 */
.L_x_2913:
        /* <DEDUP_REMOVED lines=22> */
.L_x_2918:
[----:B------:R-:W-:-:S07]  /*19420*/  MOV R187, R46 ;  /* 0x0000002e00bb7202 */ /* 0x000fce0000000f00 */
.L_x_2919:
[----:B------:R-:W-:Y:S05]  /*19430*/  BSYNC B1 ;  /* 0x0000000000017941 */ /* 0x000fea0003800000 */
.L_x_2917:
        /* <DEDUP_REMOVED lines=16> */
.L_x_2923:
[----:B------:R-:W-:Y:S05]  /*19540*/  BSYNC B2 ;  /* 0x0000000000027941 */ /* 0x000fea0003800000 */
.L_x_2922:
        /* <DEDUP_REMOVED lines=44> */
.L_x_2921:
[----:B------:R-:W-:Y:S05]  /*19810*/  BSYNC B1 ;  /* 0x0000000000017941 */ /* 0x000fea0003800000 */
.L_x_2920:
        /* <DEDUP_REMOVED lines=22> */
.L_x_2925:
[----:B------:R-:W-:-:S07]  /*19980*/  IMAD.MOV.U32 R94, RZ, RZ, R46 ;  /* 0x000000ffff5e7224 */ /* 0x000fce00078e002e */
.L_x_2926:
[----:B------:R-:W-:Y:S05]  /*19990*/  BSYNC B1 ;  /* 0x0000000000017941 */ /* 0x000fea0003800000 */
.L_x_2924:
        /* <DEDUP_REMOVED lines=16> */
.L_x_2930:
[----:B------:R-:W-:Y:S05]  /*19aa0*/  BSYNC B2 ;  /* 0x0000000000027941 */ /* 0x000fea0003800000 */
.L_x_2929:
        /* <DEDUP_REMOVED lines=44> */
.L_x_2928:
[----:B------:R-:W-:Y:S05]  /*19d70*/  BSYNC B1 ;  /* 0x0000000000017941 */ /* 0x000fea0003800000 */
.L_x_2927:
        /* <DEDUP_REMOVED lines=22> */
.L_x_2932:
[----:B------:R-:W-:-:S07]  /*19ee0*/  MOV R94, R46 ;  /* 0x0000002e005e7202 */ /* 0x000fce0000000f00 */
.L_x_2933:
[----:B------:R-:W-:Y:S05]  /*19ef0*/  BSYNC B1 ;  /* 0x0000000000017941 */ /* 0x000fea0003800000 */
.L_x_2931:
        /* <DEDUP_REMOVED lines=16> */
.L_x_2937:
[----:B------:R-:W-:Y:S05]  /*1a000*/  BSYNC B2 ;  /* 0x0000000000027941 */ /* 0x000fea0003800000 */
.L_x_2936:
        /* <DEDUP_REMOVED lines=44> */
.L_x_2935:
[----:B------:R-:W-:Y:S05]  /*1a2d0*/  BSYNC B1 ;  /* 0x0000000000017941 */ /* 0x000fea0003800000 */
.L_x_2934:
        /* <DEDUP_REMOVED lines=22> */
.L_x_2939:
[----:B------:R-:W-:-:S07]  /*1a440*/  IMAD.MOV.U32 R190, RZ, RZ, R46 ;  /* 0x000000ffffbe7224 */ /* 0x000fce00078e002e */
.L_x_2940:
[----:B------:R-:W-:Y:S05]  /*1a450*/  BSYNC B1 ;  /* 0x0000000000017941 */ /* 0x000fea0003800000 */
.L_x_2938:
        /* <DEDUP_REMOVED lines=18> */
.L_x_2944:
[----:B------:R-:W-:Y:S05]  /*1a580*/  BSYNC B2 ;  /* 0x0000000000027941 */ /* 0x000fea0003800000 */
.L_x_2943:
        /* <DEDUP_REMOVED lines=44> */
.L_x_2942:
[----:B------:R-:W-:Y:S05]  /*1a850*/  BSYNC B1 ;  /* 0x0000000000017941 */ /* 0x000fea0003800000 */
.L_x_2941:
[----:B------:R-:W-:Y:S01]  /*1a860*/  I2FP.F32.U32 R93, R190 ;  /* 0x000000be005d7245 */ /* 0x000fe20000201000 */
[----:B------:R-:W0:Y:S01]  /*1a870*/  @P0 LDC.64 R230, c[0x0][0x230] ;  /* 0x00008c00ffe60b82 */ /* 0x000e220000000a00 */
[----:B------:R-:W-:Y:S01]  /*1a880*/  SHF.L.U32 R95, R232, 0x10, RZ ;  /* 0x00000010e85f7819 */ /* 0x000fe200000006ff */
[----:B------:R-:W-:Y:S01]  /*1a890*/  IMAD.WIDE.U32 R232, R214, 0x10, R236 ;  /* 0x00000010d6e87825 */ /* 0x000fe200078e00ec */
[----:B------:R-:W-:-:S03]  /*1a8a0*/  SEL R238, RZ, 0x10000, P5 ;  /* 0x00010000ffee7807 */ /* 0x000fc60002800000 */
[----:B------:R-:W-:Y:S01]  /*1a8b0*/  FFMA.FTZ R93, R93, R110, 1.1641532182693481445e-10 ;  /* 0x2f0000005d5d7423 */ /* 0x000fe2000001006e */
[----:B------:R-:W-:Y:S01]  /*1a8c0*/  SEL R240, RZ, 0x1, P2 ;  /* 0x00000001fff07807 */ /* 0x000fe20001000000 */
[----:B------:R-:W-:Y:S01]  /*1a8d0*/  FMUL.FTZ R92, R95, R118 ;  /* 0x000000765f5c7220 */ /* 0x000fe20000410000 */
[----:B------:R-:W-:Y:S02]  /*1a8e0*/  SEL R239, RZ, 0x100, P4 ;  /* 0x00000100ffef7807 */ /* 0x000fe40002000000 */
[----:B------:R-:W-:Y:S01]  /*1a8f0*/  FSETP.GTU.FTZ.AND P5, PT, R93, R116, PT ;  /* 0x000000745d00720b */ /* 0x000fe20003fbc000 */
[----:B------:R-:W-:Y:S01]  /*1a900*/  FMUL.FTZ R92, R92, R117 ;  /* 0x000000755c5c7220 */ /* 0x000fe20000410000 */
[----:B------:R-:W-:Y:S01]  /*1a910*/  F2FP.BF16.F32.PACK_AB R94, R224, R223 ;  /* 0x000000dfe05e723e */ /* 0x000fe200000010ff */
[----:B------:R-:W-:Y:S01]  /*1a920*/  IMAD.WIDE.U32 R240, R240, 0x1000000, RZ ;  /* 0x01000000f0f07825 */ /* 0x000fe200078e00ff */
[----:B------:R-:W-:Y:S02]  /*1a930*/  SEL R190, RZ, 0x1000000, P5 ;  /* 0x01000000ffbe7807 */ /* 0x000fe40002800000 */
[----:B------:R-:W-:-:S02]  /*1a940*/  FSEL R226, R92, RZ, !P5 ;  /* 0x000000ff5ce27208 */ /* 0x000fc40006800000 */
[----:B------:R-:W-:Y:S02]  /*1a950*/  @P0 PRMT R92, R91, 0x7632, R92 ;  /* 0x000076325b5c0816 */ /* 0x000fe4000000005c */
[----:B------:R-:W-:Y:S02]  /*1a960*/  LOP3.LUT P5, RZ, R162, 0x2, RZ, 0xc0, !PT ;  /* 0x00000002a2ff7812 */ /* 0x000fe400078ac0ff */
[----:B------:R-:W-:Y:S01]  /*1a970*/  LOP3.LUT R239, R239, R190, R238, 0xfe, !PT ;  /* 0x000000beefef7212 */ /* 0x000fe200078efeee */
[----:B------:R-:W-:Y:S01]  /*1a980*/  @P0 IMAD.U32 R93, R92, 0x10000, RZ ;  /* 0x000100005c5d0824 */ /* 0x000fe200078e00ff */
[----:B------:R-:W-:Y:S02]  /*1a990*/  F2FP.BF16.F32.PACK_AB R92, R97, R96 ;  /* 0x00000060615c723e */ /* 0x000fe400000010ff */
[----:B------:R-:W-:Y:S01]  /*1a9a0*/  SEL R227, RZ, 0x1, P3 ;  /* 0x00000001ffe37807 */ /* 0x000fe20001800000 */
[----:B------:R-:W-:Y:S01]  /*1a9b0*/  @P0 FADD.FTZ R226, R226, R93 ;  /* 0x0000005de2e20221 */ /* 0x000fe20000010000 */
[----:B------:R-:W-:-:S02]  /*1a9c0*/  F2FP.BF16.F32.PACK_AB R93, R99, R98 ;  /* 0x00000062635d723e */ /* 0x000fc400000010ff */
[----:B------:R-:W-:Y:S02]  /*1a9d0*/  SEL R238, RZ, 0x1, P1 ;  /* 0x00000001ffee7807 */ /* 0x000fe40000800000 */
[----:B------:R-:W-:Y:S02]  /*1a9e0*/  F2FP.BF16.F32.PACK_AB R95, R226, R225 ;  /* 0x000000e1e25f723e */ /* 0x000fe400000010ff */
[----:B------:R-:W-:Y:S02]  /*1a9f0*/  SEL R190, RZ, 0x1, P5 ;  /* 0x00000001ffbe7807 */ /* 0x000fe40002800000 */
[----:B------:R-:W-:Y:S01]  /*1aa00*/  LOP3.LUT R227, R241, R239, R227, 0xfe, !PT ;  /* 0x000000eff1e37212 */ /* 0x000fe200078efee3 */
[----:B------:R1:W-:Y:S01]  /*1aa10*/  STG.E.128 desc[UR4][R232.64], R92 ;  /* 0x0000005ce8007986 */ /* 0x0003e2000c101d04 */
[----:B------:R-:W-:Y:S01]  /*1aa20*/  IMAD.WIDE.U32 R238, R238, 0x10000, RZ ;  /* 0x00010000eeee7825 */ /* 0x000fe200078e00ff */
[----:B------:R-:W-:-:S03]  /*1aa30*/  LOP3.LUT P6, RZ, R162, 0x4, RZ, 0xc0, !PT ;  /* 0x00000004a2ff7812 */ /* 0x000fc600078cc0ff */
[----:B-1----:R-:W-:Y:S01]  /*1aa40*/  IMAD.WIDE.U32 R232, R190, 0x100, RZ ;  /* 0x00000100bee87825 */ /* 0x002fe200078e00ff */
[----:B------:R-:W-:Y:S02]  /*1aa50*/  SEL R93, RZ, 0x1, P6 ;  /* 0x00000001ff5d7807 */ /* 0x000fe40003000000 */
[----:B------:R-:W-:Y:S02]  /*1aa60*/  IADD3 R190, R100, 0x120, RZ ;  /* 0x0000012064be7810 */ /* 0x000fe40007ffe0ff */
[----:B------:R-:W-:Y:S02]  /*1aa70*/  LOP3.LUT R240, R232, R240, R238, 0xfe, !PT ;  /* 0x000000f0e8f07212 */ /* 0x000fe400078efeee */
[----:B------:R-:W-:Y:S01]  /*1aa80*/  LOP3.LUT R233, R233, R227, R239, 0xfe, !PT ;  /* 0x000000e3e9e97212 */ /* 0x000fe200078efeef */
[----:B------:R-:W-:Y:S01]  /*1aa90*/  IMAD.WIDE.U32 R238, R214, 0x8, R234 ;  /* 0x00000008d6ee7825 */ /* 0x000fe200078e00ea */
[----:B------:R-:W-:-:S03]  /*1aaa0*/  LOP3.LUT R232, R240, R93, RZ, 0xfc, !PT ;  /* 0x0000005df0e87212 */ /* 0x000fc600078efcff */
[C---:B------:R-:W-:Y:S02]  /*1aab0*/  IMAD.WIDE.U32 R92, R190.reuse, 0x10, R228 ;  /* 0x00000010be5c7825 */ /* 0x040fe400078e00e4 */
[----:B------:R1:W-:Y:S02]  /*1aac0*/  STG.E.64 desc[UR4][R238.64], R232 ;  /* 0x000000e8ee007986 */ /* 0x0003e4000c101b04 */
[----:B0-----:R-:W-:Y:S02]  /*1aad0*/  @P0 IMAD.WIDE.U32 R230, R190, 0x10, R230 ;  /* 0x00000010bee60825 */ /* 0x001fe400078e00e6 */
[----:B------:R-:W5:Y:S04]  /*1aae0*/  LDG.E.128 R92, desc[UR4][R92.64] ;  /* 0x000000045c5c7981 */ /* 0x000f68000c1e1d00 */
[----:B------:R1:W5:Y:S01]  /*1aaf0*/  @P0 LDG.E.128 R88, desc[UR4][R230.64] ;  /* 0x00000004e6580981 */ /* 0x000362000c1e1d00 */
[C---:B------:R-:W-:Y:S01]  /*1ab00*/  ISETP.NE.AND P1, PT, R187.reuse, 0x1, PT ;  /* 0x00000001bb00780c */ /* 0x040fe20003f25270 */
[----:B------:R-:W-:Y:S01]  /*1ab10*/  BSSY B1, `(.L_x_2945) ;  /* 0x000000c000017945 */ /* 0x000fe20003800000 */
[----:B------:R-:W-:-:S11]  /*1ab20*/  VIADD R228, R187, 0x1 ;  /* 0x00000001bbe47836 */ /* 0x000fd60000000000 */
[----:B-1----:R-:W-:Y:S05]  /*1ab30*/  @!P1 BRA `(.L_x_2946) ;  /* 0x0000000000209947 */ /* 0x002fea0003800000 */
        /* <DEDUP_REMOVED lines=8> */
.L_x_2946:
[----:B------:R-:W-:-:S07]  /*1abc0*/  IMAD.MOV.U32 R227, RZ, RZ, R46 ;  /* 0x000000ffffe37224 */ /* 0x000fce00078e002e */
.L_x_2947:
[----:B------:R-:W-:Y:S05]  /*1abd0*/  BSYNC B1 ;  /* 0x0000000000017941 */ /* 0x000fea0003800000 */
.L_x_2945:
        /* <DEDUP_REMOVED lines=16> */
.L_x_2951:
[----:B------:R-:W-:Y:S05]  /*1ace0*/  BSYNC B2 ;  /* 0x0000000000027941 */ /* 0x000fea0003800000 */
.L_x_2950:
        /* <DEDUP_REMOVED lines=44> */
.L_x_2949:
[----:B------:R-:W-:Y:S05]  /*1afb0*/  BSYNC B1 ;  /* 0x0000000000017941 */ /* 0x000fea0003800000 */
.L_x_2948:
[----:B------:R-:W-:Y:S01]  /*1afc0*/  I2FP.F32.U32 R187, R227 ;  /* 0x000000e300bb7245 */ /* 0x000fe20000201000 */
[----:B-----5:R-:W-:Y:S01]  /*1afd0*/  @P0 IMAD.U32 R232, R88, 0x10000, RZ ;  /* 0x0001000058e80824 */ /* 0x020fe200078e00ff */
[----:B------:R-:W-:Y:S01]  /*1afe0*/  SHF.L.U32 R227, R92, 0x10, RZ ;  /* 0x000000105ce37819 */ /* 0x000fe200000006ff */
[----:B------:R-:W-:Y:S01]  /*1aff0*/  BSSY B1, `(.L_x_2952) ;  /* 0x0000016000017945 */ /* 0x000fe20003800000 */
[----:B------:R-:W-:Y:S01]  /*1b000*/  ISETP.NE.AND P1, PT, R228, 0x1, PT ;  /* 0x00000001e400780c */ /* 0x000fe20003f25270 */
[----:B------:R-:W-:Y:S01]  /*1b010*/  FFMA.FTZ R187, R187, R110, 1.1641532182693481445e-10 ;  /* 0x2f000000bbbb7423 */ /* 0x000fe2000001006e */
[----:B------:R-:W-:Y:S01]  /*1b020*/  LOP3.LUT R162, R162, 0xfffffffb, RZ, 0xc0, !PT ;  /* 0xfffffffba2a27812 */ /* 0x000fe200078ec0ff */
[----:B------:R-:W-:-:S03]  /*1b030*/  FMUL.FTZ R230, R227, R118 ;  /* 0x00000076e3e67220 */ /* 0x000fc60000410000 */
[----:B------:R-:W-:Y:S01]  /*1b040*/  FSETP.GTU.FTZ.AND P2, PT, R187, R116, PT ;  /* 0x00000074bb00720b */ /* 0x000fe20003f5c000 */
[----:B------:R-:W-:Y:S01]  /*1b050*/  FMUL.FTZ R230, R230, R117 ;  /* 0x00000075e6e67220 */ /* 0x000fe20000410000 */
[----:B------:R-:W-:-:S04]  /*1b060*/  PRMT R187, R92, 0x7632, R187 ;  /* 0x000076325cbb7816 */ /* 0x000fc800000000bb */
[----:B------:R-:W-:Y:S02]  /*1b070*/  FSEL R227, R230, RZ, !P2 ;  /* 0x000000ffe6e37208 */ /* 0x000fe40005000000 */
[----:B------:R-:W-:-:S03]  /*1b080*/  IADD3 R230, R228, 0x1, RZ ;  /* 0x00000001e4e67810 */ /* 0x000fc60007ffe0ff */
        /* <DEDUP_REMOVED lines=11> */
.L_x_2953:
[----:B------:R-:W-:-:S07]  /*1b140*/  MOV R92, R46 ;  /* 0x0000002e005c7202 */ /* 0x000fce0000000f00 */
.L_x_2954:
[----:B------:R-:W-:Y:S05]  /*1b150*/  BSYNC B1 ;  /* 0x0000000000017941 */ /* 0x000fea0003800000 */
.L_x_2952:
        /* <DEDUP_REMOVED lines=16> */
.L_x_2958:
[----:B------:R-:W-:Y:S05]  /*1b260*/  BSYNC B2 ;  /* 0x0000000000027941 */ /* 0x000fea0003800000 */
.L_x_2957:
        /* <DEDUP_REMOVED lines=44> */
.L_x_2956:
[----:B------:R-:W-:Y:S05]  /*1b530*/  BSYNC B1 ;  /* 0x0000000000017941 */ /* 0x000fea0003800000 */
.L_x_2955:
[----:B------:R-:W-:Y:S01]  /*1b540*/  I2FP.F32.U32 R229, R92 ;  /* 0x0000005c00e57245 */ /* 0x000fe20000201000 */
[----:B------:R-:W-:Y:S01]  /*1b550*/  IMAD.U32 R187, R187, 0x10000, RZ ;  /* 0x00010000bbbb7824 */ /* 0x000fe200078e00ff */
[----:B------:R-:W-:Y:S01]  /*1b560*/  ISETP.NE.AND P1, PT, R230, 0x1, PT ;  /* 0x00000001e600780c */ /* 0x000fe20003f25270 */
[----:B------:R-:W-:Y:S01]  /*1b570*/  BSSY B1, `(.L_x_2959) ;  /* 0x0000016000017945 */ /* 0x000fe20003800000 */
[----:B------:R-:W-:Y:S01]  /*1b580*/  LOP3.LUT R162, R162, 0xfffffffd, RZ, 0xc0, !PT ;  /* 0xfffffffda2a27812 */ /* 0x000fe200078ec0ff */
[----:B------:R-:W-:Y:S01]  /*1b590*/  FFMA.FTZ R229, R229, R110, 1.1641532182693481445e-10 ;  /* 0x2f000000e5e57423 */ /* 0x000fe2000001006e */
[----:B------:R-:W-:Y:S01]  /*1b5a0*/  FMUL.FTZ R92, R187, R118 ;  /* 0x00000076bb5c7220 */ /* 0x000fe20000410000 */
[----:B------:R-:W-:Y:S01]  /*1b5b0*/  @P0 PRMT R187, R88, 0x7632, R187 ;  /* 0x0000763258bb0816 */ /* 0x000fe200000000bb */
        /* <DEDUP_REMOVED lines=16> */
.L_x_2960:
[----:B------:R-:W-:-:S07]  /*1b6c0*/  IMAD.MOV.U32 R92, RZ, RZ, R46 ;  /* 0x000000ffff5c7224 */ /* 0x000fce00078e002e */
.L_x_2961:
[----:B------:R-:W-:Y:S05]  /*1b6d0*/  BSYNC B1 ;  /* 0x0000000000017941 */ /* 0x000fea0003800000 */
.L_x_2959:
        /* <DEDUP_REMOVED lines=16> */
.L_x_2965:
[----:B------:R-:W-:Y:S05]  /*1b7e0*/  BSYNC B2 ;  /* 0x0000000000027941 */ /* 0x000fea0003800000 */
.L_x_2964:
        /* <DEDUP_REMOVED lines=44> */
.L_x_2963:
[----:B------:R-:W-:Y:S05]  /*1bab0*/  BSYNC B1 ;  /* 0x0000000000017941 */ /* 0x000fea0003800000 */
.L_x_2962:
        /* <DEDUP_REMOVED lines=22> */
.L_x_2967:
[----:B------:R-:W-:-:S07]  /*1bc20*/  MOV R187, R46 ;  /* 0x0000002e00bb7202 */ /* 0x000fce0000000f00 */
.L_x_2968:
[----:B------:R-:W-:Y:S05]  /*1bc30*/  BSYNC B1 ;  /* 0x0000000000017941 */ /* 0x000fea0003800000 */
.L_x_2966:
        /* <DEDUP_REMOVED lines=16> */
.L_x_2972:
[----:B------:R-:W-:Y:S05]  /*1bd40*/  BSYNC B2 ;  /* 0x0000000000027941 */ /* 0x000fea0003800000 */
.L_x_2971:
        /* <DEDUP_REMOVED lines=44> */
.L_x_2970:
[----:B------:R-:W-:Y:S05]  /*1c010*/  BSYNC B1 ;  /* 0x0000000000017941 */ /* 0x000fea0003800000 */
.L_x_2969:
[----:B------:R-:W-:Y:S01]  /*1c020*/  I2FP.F32.U32 R93, R187 ;  /* 0x000000bb005d7245 */ /* 0x000fe20000201000 */
[----:B------:R-:W-:Y:S01]  /*1c030*/  IMAD.U32 R187, R240, 0x10000, RZ ;  /* 0x00010000f0bb7824 */ /* 0x000fe200078e00ff */
[C---:B------:R-:W-:Y:S01]  /*1c040*/  ISETP.NE.AND P3, PT, R230.reuse, 0x1, PT ;  /* 0x00000001e600780c */ /* 0x040fe20003f65270 */
[----:B------:R-:W-:Y:S01]  /*1c050*/  BSSY B1, `(.L_x_2973) ;  /* 0x0000014000017945 */ /* 0x000fe20003800000 */
[----:B------:R-:W-:Y:S02]  /*1c060*/  VIADD R231, R230, 0x1 ;  /* 0x00000001e6e77836 */ /* 0x000fe40000000000 */
[----:B------:R-:W-:Y:S01]  /*1c070*/  FFMA.FTZ R93, R93, R110, 1.1641532182693481445e-10 ;  /* 0x2f0000005d5d7423 */ /* 0x000fe2000001006e */
[----:B------:R-:W-:Y:S01]  /*1c080*/  FMUL.FTZ R92, R187, R118 ;  /* 0x00000076bb5c7220 */ /* 0x000fe20000410000 */
[----:B------:R-:W-:-:S03]  /*1c090*/  @P0 PRMT R187, R89, 0x7632, R187 ;  /* 0x0000763259bb0816 */ /* 0x000fc600000000bb */
        /* <DEDUP_REMOVED lines=14> */
.L_x_2974:
[----:B------:R-:W-:-:S07]  /*1c180*/  IMAD.MOV.U32 R187, RZ, RZ, R46 ;  /* 0x000000ffffbb7224 */ /* 0x000fce00078e002e */
.L_x_2975:
[----:B------:R-:W-:Y:S05]  /*1c190*/  BSYNC B1 ;  /* 0x0000000000017941 */ /* 0x000fea0003800000 */
.L_x_2973:
        /* <DEDUP_REMOVED lines=16> */
.L_x_2979:
[----:B------:R-:W-:Y:S05]  /*1c2a0*/  BSYNC B2 ;  /* 0x0000000000027941 */ /* 0x000fea0003800000 */
.L_x_2978:
        /* <DEDUP_REMOVED lines=44> */
.L_x_2977:
[----:B------:R-:W-:Y:S05]  /*1c570*/  BSYNC B1 ;  /* 0x0000000000017941 */ /* 0x000fea0003800000 */
.L_x_2976:
[----:B------:R-:W-:Y:S01]  /*1c580*/  I2FP.F32.U32 R93, R187 ;  /* 0x000000bb005d7245 */ /* 0x000fe20000201000 */
[----:B------:R-:W-:Y:S01]  /*1c590*/  BSSY B1, `(.L_x_2980) ;  /* 0x0000016000017945 */ /* 0x000fe20003800000 */
[C---:B------:R-:W-:Y:S02]  /*1c5a0*/  SHF.L.U32 R187, R94.reuse, 0x10, RZ ;  /* 0x000000105ebb7819 */ /* 0x040fe400000006ff */
[----:B------:R-:W-:Y:S01]  /*1c5b0*/  ISETP.NE.AND P4, PT, R231, 0x1, PT ;  /* 0x00000001e700780c */ /* 0x000fe20003f85270 */
[----:B------:R-:W-:Y:S01]  /*1c5c0*/  FFMA.FTZ R93, R93, R110, 1.1641532182693481445e-10 ;  /* 0x2f0000005d5d7423 */ /* 0x000fe2000001006e */
[----:B------:R-:W-:Y:S01]  /*1c5d0*/  IADD3 R238, R231, 0x1, RZ ;  /* 0x00000001e7ee7810 */ /* 0x000fe20007ffe0ff */
[----:B------:R-:W-:Y:S01]  /*1c5e0*/  FMUL.FTZ R92, R187, R118 ;  /* 0x00000076bb5c7220 */ /* 0x000fe20000410000 */
[----:B------:R-:W-:Y:S02]  /*1c5f0*/  PRMT R187, R94, 0x7632, R187 ;  /* 0x000076325ebb7816 */ /* 0x000fe400000000bb */
        /* <DEDUP_REMOVED lines=14> */
.L_x_2981:
[----:B------:R-:W-:-:S07]  /*1c6e0*/  MOV R94, R46 ;  /* 0x0000002e005e7202 */ /* 0x000fce0000000f00 */
.L_x_2982:
[----:B------:R-:W-:Y:S05]  /*1c6f0*/  BSYNC B1 ;  /* 0x0000000000017941 */ /* 0x000fea0003800000 */
.L_x_2980:
        /* <DEDUP_REMOVED lines=16> */
.L_x_2986:
[----:B------:R-:W-:Y:S05]  /*1c800*/  BSYNC B2 ;  /* 0x0000000000027941 */ /* 0x000fea0003800000 */
.L_x_2985:
        /* <DEDUP_REMOVED lines=39> */
[----:B------:R-:W-:Y:S01]  /*1ca80*/  IMAD.WIDE.U32 R92, R93, -0x2daee0ad, RZ ;  /* 0xd2511f535d5c7825 */ /* 0x000fe200078e00ff */
[----:B------:R-:W-:-:S03]  /*1ca90*/  MOV R46, R240 ;  /* 0x000000f0002e7202 */ /* 0x000fc60000000f00 */
[----:B------:R-:W-:Y:S01]  /*1caa0*/  IMAD.MOV.U32 R112, RZ, RZ, R92 ;  /* 0x000000ffff707224 */ /* 0x000fe200078e005c */
[----:B------:R-:W-:Y:S01]  /*1cab0*/  LOP3.LUT R42, R93, UR37, R238, 0x96, !PT ;  /* 0x000000255d2a7c12 */ /* 0x000fe2000f8e96ee */
[----:B------:R-:W-:-:S11]  /*1cac0*/  HFMA2.MMA R238, -RZ, RZ, 0, 0 ;  /* 0x00000000ffee7435 */ /* 0x000fd600000001ff */
.L_x_2984:
[----:B------:R-:W-:Y:S05]  /*1cad0*/  BSYNC B1 ;  /* 0x0000000000017941 */ /* 0x000fea0003800000 */
.L_x_2983:
[----:B------:R-:W-:Y:S01]  /*1cae0*/  I2FP.F32.U32 R93, R94 ;  /* 0x0000005e005d7245 */ /* 0x000fe20000201000 */
[----:B------:R-:W-:Y:S01]  /*1caf0*/  IMAD.U32 R187, R187, 0x10000, RZ ;  /* 0x00010000bbbb7824 */ /* 0x000fe200078e00ff */
[C---:B------:R-:W-:Y:S01]  /*1cb00*/  ISETP.NE.AND P5, PT, R238.reuse, 0x1, PT ;  /* 0x00000001ee00780c */ /* 0x040fe20003fa5270 */
[----:B------:R-:W-:Y:S01]  /*1cb10*/  BSSY B1, `(.L_x_2987) ;  /* 0x0000014000017945 */ /* 0x000fe20003800000 */
[----:B------:R-:W-:Y:S02]  /*1cb20*/  VIADD R239, R238, 0x1 ;  /* 0x00000001eeef7836 */ /* 0x000fe40000000000 */
        /* <DEDUP_REMOVED lines=17> */
.L_x_2988:
[----:B------:R-:W-:-:S07]  /*1cc40*/  IMAD.MOV.U32 R94, RZ, RZ, R46 ;  /* 0x000000ffff5e7224 */ /* 0x000fce00078e002e */
.L_x_2989:
[----:B------:R-:W-:Y:S05]  /*1cc50*/  BSYNC B1 ;  /* 0x0000000000017941 */ /* 0x000fea0003800000 */
.L_x_2987:
        /* <DEDUP_REMOVED lines=16> */
.L_x_2993:
[----:B------:R-:W-:Y:S05]  /*1cd60*/  BSYNC B2 ;  /* 0x0000000000027941 */ /* 0x000fea0003800000 */
.L_x_2992:
        /* <DEDUP_REMOVED lines=35> */
[----:B------:R-:W-:-:S04]  /*1cfa0*/  IMAD.WIDE.U32 R92, R93, -0x326172a9, RZ ;  /* 0xcd9e8d575d5c7825 */ /* 0x000fc800078e00ff */
[----:B------:R-:W-:Y:S01]  /*1cfb0*/  IMAD.MOV.U32 R239, RZ, RZ, RZ ;  /* 0x000000ffffef7224 */ /* 0x000fe200078e00ff */
[----:B------:R-:W-:Y:S01]  /*1cfc0*/  LOP3.LUT R93, R93, UR34, R240, 0x96, !PT ;  /* 0x000000225d5d7c12 */ /* 0x000fe2000f8e96f0 */
[----:B------:R-:W-:-:S04]  /*1cfd0*/  IMAD.WIDE.U32 R240, R241, -0x326172a9, RZ ;  /* 0xcd9e8d57f1f07825 */ /* 0x000fc800078e00ff */
[----:B------:R-:W-:Y:S01]  /*1cfe0*/  IMAD.MOV.U32 R46, RZ, RZ, R240 ;  /* 0x000000ffff2e7224 */ /* 0x000fe200078e00f0 */
[----:B------:R-:W-:Y:S01]  /*1cff0*/  LOP3.LUT R41, R241, UR36, R92, 0x96, !PT ;  /* 0x00000024f1297c12 */ /* 0x000fe2000f8e965c */
[----:B------:R-:W-:-:S05]  /*1d000*/  IMAD.WIDE.U32 R92, R93, -0x2daee0ad, RZ ;  /* 0xd2511f535d5c7825 */ /* 0x000fca00078e00ff */
[----:B------:R-:W-:Y:S02]  /*1d010*/  LOP3.LUT R42, R93, UR37, R238, 0x96, !PT ;  /* 0x000000255d2a7c12 */ /* 0x000fe4000f8e96ee */
[----:B------:R-:W-:-:S07]  /*1d020*/  MOV R112, R92 ;  /* 0x0000005c00707202 */ /* 0x000fce0000000f00 */
.L_x_2991:
[----:B------:R-:W-:Y:S05]  /*1d030*/  BSYNC B1 ;  /* 0x0000000000017941 */ /* 0x000fea0003800000 */
.L_x_2990:
        /* <DEDUP_REMOVED lines=9> */
[----:B------:R-:W-:-:S05]  /*1d0d0*/  FMUL.FTZ R92, R92, R117 ;  /* 0x000000755c5c7220 */ /* 0x000fca0000410000 */
[----:B------:R-:W-:Y:S01]  /*1d0e0*/  FSEL R231, R92, RZ, !P5 ;  /* 0x000000ff5ce77208 */ /* 0x000fe20006800000 */
[----:B------:R-:W-:-:S04]  /*1d0f0*/  @P0 IMAD.U32 R92, R91, 0x10000, RZ ;  /* 0x000100005b5c0824 */ /* 0x000fc800078e00ff */
        /* <DEDUP_REMOVED lines=10> */
.L_x_2995:
[----:B------:R-:W-:-:S07]  /*1d1a0*/  MOV R240, R46 ;  /* 0x0000002e00f07202 */ /* 0x000fce0000000f00 */
.L_x_2996:
[----:B------:R-:W-:Y:S05]  /*1d1b0*/  BSYNC B1 ;  /* 0x0000000000017941 */ /* 0x000fea0003800000 */
.L_x_2994:
        /* <DEDUP_REMOVED lines=18> */
.L_x_3000:
[----:B------:R-:W-:Y:S05]  /*1d2e0*/  BSYNC B2 ;  /* 0x0000000000027941 */ /* 0x000fea0003800000 */
.L_x_2999:
[----:B------:R-:W-:Y:S01]  /*1d2f0*/  LOP3.LUT R92, R42, UR7, R47, 0x96, !PT ;  /* 0x000000072a5c7c12 */ /* 0x000fe2000f8e962f */
[----:B------:R-:W-:Y:S01]  /*1d300*/  IMAD.HI.U32 R42, R43, -0x326172a9, RZ ;  /* 0xcd9e8d572b2a7827 */ /* 0x000fe200078e00ff */
[----:B------:R-:W-:-:S03]  /*1d310*/  HFMA2.MMA R187, -RZ, RZ, 0, 0 ;  /* 0x00000000ffbb7435 */ /* 0x000fc600000001ff */
[----:B------:R-:W-:Y:S01]  /*1d320*/  IMAD R41, R43, -0x326172a9, RZ ;  /* 0xcd9e8d572b297824 */ /* 0x000fe200078e02ff */
[----:B------:R-:W-:Y:S01]  /*1d330*/  LOP3.LUT R42, R42, UR6, R45, 0x96, !PT ;  /* 0x000000062a2a7c12 */ /* 0x000fe2000f8e962d */
[----:B------:R-:W-:-:S04]  /*1d340*/  IMAD.WIDE.U32 R92, R92, -0x326172a9, RZ ;  /* 0xcd9e8d575c5c7825 */ /* 0x000fc800078e00ff */
[----:B------:R-:W-:Y:S01]  /*1d350*/  IMAD.WIDE.U32 R238, R42, -0x2daee0ad, RZ ;  /* 0xd2511f532aee7825 */ /* 0x000fe200078e00ff */
[----:B------:R-:W-:-:S03]  /*1d360*/  LOP3.LUT R41, R93, UR20, R41, 0x96, !PT ;  /* 0x000000145d297c12 */ /* 0x000fc6000f8e9629 */
[----:B------:R-:W-:Y:S02]  /*1d370*/  IMAD R93, R44, -0x2daee0ad, RZ ;  /* 0xd2511f532c5d7824 */ /* 0x000fe400078e02ff */
[----:B------:R-:W-:-:S03]  /*1d380*/  IMAD.WIDE.U32 R94, R41, -0x2daee0ad, RZ ;  /* 0xd2511f53295e7825 */ /* 0x000fc600078e00ff */
[----:B------:R-:W-:Y:S02]  /*1d390*/  LOP3.LUT R93, R239, UR21, R93, 0x96, !PT ;  /* 0x00000015ef5d7c12 */ /* 0x000fe4000f8e965d */
[----:B------:R-:W-:-:S03]  /*1d3a0*/  LOP3.LUT R41, R95, UR23, R238, 0x96, !PT ;  /* 0x000000175f297c12 */ /* 0x000fc6000f8e96ee */
        /* <DEDUP_REMOVED lines=27> */
[----:B------:R-:W-:Y:S02]  /*1d560*/  LOP3.LUT R41, R93, UR36, R238, 0x96, !PT ;  /* 0x000000245d297c12 */ /* 0x000fe4000f8e96ee */
[----:B------:R-:W-:Y:S01]  /*1d570*/  MOV R46, R92 ;  /* 0x0000005c002e7202 */ /* 0x000fe20000000f00 */
[----:B------:R-:W-:-:S04]  /*1d580*/  IMAD.WIDE.U32 R92, R42, -0x2daee0ad, RZ ;  /* 0xd2511f532a5c7825 */ /* 0x000fc800078e00ff */
[----:B------:R-:W-:Y:S01]  /*1d590*/  IMAD.MOV.U32 R112, RZ, RZ, R92 ;  /* 0x000000ffff707224 */ /* 0x000fe200078e005c */
[----:B------:R-:W-:-:S07]  /*1d5a0*/  LOP3.LUT R42, R93, UR37, R94, 0x96, !PT ;  /* 0x000000255d2a7c12 */ /* 0x000fce000f8e965e */
.L_x_2998:
[----:B------:R-:W-:Y:S05]  /*1d5b0*/  BSYNC B1 ;  /* 0x0000000000017941 */ /* 0x000fea0003800000 */
.L_x_2997:
[----:B------:R-:W-:Y:S01]  /*1d5c0*/  I2FP.F32.U32 R93, R240 ;  /* 0x000000f0005d7245 */ /* 0x000fe20000201000 */
[----:B------:R-:W-:Y:S01]  /*1d5d0*/  IMAD.U32 R241, R241, 0x10000, RZ ;  /* 0x00010000f1f17824 */ /* 0x000fe200078e00ff */
[----:B------:R-:W-:Y:S01]  /*1d5e0*/  SEL R238, RZ, 0x10000, P5 ;  /* 0x00010000ffee7807 */ /* 0x000fe20002800000 */
[----:B------:R-:W-:Y:S01]  /*1d5f0*/  IMAD.WIDE.U32 R236, R190, 0x10, R236 ;  /* 0x00000010beec7825 */ /* 0x000fe200078e00ec */
[----:B------:R-:W-:-:S03]  /*1d600*/  @P0 PRMT R92, R91, 0x7632, R92 ;  /* 0x000076325b5c0816 */ /* 0x000fc6000000005c */
[----:B------:R-:W-:Y:S01]  /*1d610*/  FFMA.FTZ R93, R93, R110, 1.1641532182693481445e-10 ;  /* 0x2f0000005d5d7423 */ /* 0x000fe2000001006e */
[----:B------:R-:W-:Y:S01]  /*1d620*/  FMUL.FTZ R118, R241, R118 ;  /* 0x00000076f1767220 */ /* 0x000fe20000410000 */
[----:B------:R-:W-:Y:S01]  /*1d630*/  F2FP.BF16.F32.PACK_AB R94, R233, R230 ;  /* 0x000000e6e95e723e */ /* 0x000fe200000010ff */
[----:B------:R-:W-:Y:S01]  /*1d640*/  IMAD.WIDE.U32 R234, R190, 0x8, R234 ;  /* 0x00000008beea7825 */ /* 0x000fe200078e00ea */
[----:B------:R-:W-:-:S03]  /*1d650*/  @P0 SHF.L.U32 R95, R92, 0x10, RZ ;  /* 0x000000105c5f0819 */ /* 0x000fc600000006ff */
[----:B------:R-:W-:Y:S01]  /*1d660*/  FMUL.FTZ R118, R118, R117 ;  /* 0x0000007576767220 */ /* 0x000fe20000410000 */
[----:B------:R-:W-:Y:S01]  /*1d670*/  FSETP.GTU.FTZ.AND P5, PT, R93, R116, PT ;  /* 0x000000745d00720b */ /* 0x000fe20003fbc000 */
[----:B------:R-:W-:Y:S01]  /*1d680*/  FADD.FTZ R116, RZ, R102 ;  /* 0x00000066ff747221 */ /* 0x000fe20000010000 */
[----:B------:R-:W-:Y:S01]  /*1d690*/  F2FP.BF16.F32.PACK_AB R93, R232, R229 ;  /* 0x000000e5e85d723e */ /* 0x000fe200000010ff */
[----:B------:R-:W-:Y:S01]  /*1d6a0*/  UMOV UR12, 0xffffffff ;  /* 0xffffffff000c7882 */ /* 0x000fe20000000000 */
[----:B------:R-:W-:Y:S01]  /*1d6b0*/  FSEL R110, R118, RZ, !P5 ;  /* 0x000000ff766e7208 */ /* 0x000fe20006800000 */
[----:B------:R-:W-:Y:S01]  /*1d6c0*/  FADD.FTZ R117, R116, R105 ;  /* 0x0000006974757221 */ /* 0x000fe20000010000 */
[----:B------:R-:W-:Y:S02]  /*1d6d0*/  F2FP.BF16.F32.PACK_AB R92, R228, R227 ;  /* 0x000000e3e45c723e */ /* 0x000fe400000010ff */
[----:B------:R-:W-:Y:S01]  /*1d6e0*/  LOP3.LUT P6, RZ, R162, 0x4, RZ, 0xc0, !PT ;  /* 0x00000004a2ff7812 */ /* 0x000fe200078cc0ff */
[----:B------:R-:W-:Y:S01]  /*1d6f0*/  FADD.FTZ R116, R117, R104 ;  /* 0x0000006875747221 */ /* 0x000fe20000010000 */
[----:B------:R-:W-:Y:S01]  /*1d700*/  @P0 FADD.FTZ R110, R110, R95 ;  /* 0x0000005f6e6e0221 */ /* 0x000fe20000010000 */
[----:B------:R-:W-:-:S02]  /*1d710*/  LOP3.LUT P0, RZ, R162, 0x2, RZ, 0xc0, !PT ;  /* 0x00000002a2ff7812 */ /* 0x000fc4000780c0ff */
[----:B------:R-:W-:Y:S02]  /*1d720*/  FADD.FTZ R117, R116, R107 ;  /* 0x0000006b74757221 */ /* 0x000fe40000010000 */
[----:B------:R-:W-:Y:S02]  /*1d730*/  F2FP.BF16.F32.PACK_AB R95, R110, R231 ;  /* 0x000000e76e5f723e */ /* 0x000fe400000010ff */
[----:B------:R-:W-:-:S03]  /*1d740*/  FADD.FTZ R116, R117, R106 ;  /* 0x0000006a75747221 */ /* 0x000fc60000010000 */
[----:B------:R0:W-:Y:S01]  /*1d750*/  STG.E.128 desc[UR4][R236.64], R92 ;  /* 0x0000005cec007986 */ /* 0x0001e2000c101d04 */
[----:B------:R-:W-:-:S04]  /*1d760*/  FADD.FTZ R117, R116, R109 ;  /* 0x0000006d74757221 */ /* 0x000fc80000010000 */
[----:B------:R-:W-:-:S04]  /*1d770*/  FADD.FTZ R116, R117, R108 ;  /* 0x0000006c75747221 */ /* 0x000fc80000010000 */
[----:B------:R-:W-:-:S04]  /*1d780*/  FADD.FTZ R117, R116, R111 ;  /* 0x0000006f74757221 */ /* 0x000fc80000010000 */
[----:B------:R-:W-:-:S04]  /*1d790*/  FADD.FTZ R116, R117, R120 ;  /* 0x0000007875747221 */ /* 0x000fc80000010000 */
[----:B------:R-:W-:Y:S01]  /*1d7a0*/  FADD.FTZ R116, R116, R123 ;  /* 0x0000007b74747221 */ /* 0x000fe20000010000 */
[----:B0-----:R-:W-:Y:S02]  /*1d7b0*/  SEL R94, RZ, 0x1000000, P5 ;  /* 0x01000000ff5e7807 */ /* 0x001fe40002800000 */
[----:B------:R-:W-:Y:S01]  /*1d7c0*/  SEL R237, RZ, 0x1, P3 ;  /* 0x00000001ffed7807 */ /* 0x000fe20001800000 */
[----:B------:R-:W-:Y:S01]  /*1d7d0*/  FADD.FTZ R93, R116, R121 ;  /* 0x00000079745d7221 */ /* 0x000fe20000010000 */
[----:B------:R-:W-:-:S03]  /*1d7e0*/  SEL R116, RZ, 0x1, P2 ;  /* 0x00000001ff747807 */ /* 0x000fc60001000000 */
[----:B------:R-:W-:Y:S02]  /*1d7f0*/  FADD.FTZ R93, R93, R164 ;  /* 0x000000a45d5d7221 */ /* 0x000fe40000010000 */
[----:B------:R-:W-:-:S04]  /*1d800*/  IMAD.WIDE.U32 R116, R116, 0x1000000, RZ ;  /* 0x0100000074747825 */ /* 0x000fc800078e00ff */
        /* <DEDUP_REMOVED lines=55> */
[----:B------:R-:W-:-:S03]  /*1db80*/  SEL R93, RZ, 0x100, P4 ;  /* 0x00000100ff5d7807 */ /* 0x000fc60002000000 */
[----:B------:R-:W-:Y:S01]  /*1db90*/  FADD.FTZ R92, R92, R99 ;  /* 0x000000635c5c7221 */ /* 0x000fe20000010000 */
[----:B------:R-:W-:Y:S02]  /*1dba0*/  LOP3.LUT R238, R93, R94, R238, 0xfe, !PT ;  /* 0x0000005e5dee7212 */ /* 0x000fe400078efeee */
[----:B------:R-:W-:Y:S01]  /*1dbb0*/  SEL R94, RZ, 0x1, P1 ;  /* 0x00000001ff5e7807 */ /* 0x000fe20000800000 */
[----:B------:R-:W-:Y:S01]  /*1dbc0*/  FADD.FTZ R93, R92, R223 ;  /* 0x000000df5c5d7221 */ /* 0x000fe20000010000 */
[----:B------:R-:W-:Y:S02]  /*1dbd0*/  SEL R92, RZ, 0x1, P0 ;  /* 0x00000001ff5c7807 */ /* 0x000fe40000000000 */
[----:B------:R-:W-:Y:S01]  /*1dbe0*/  LOP3.LUT R237, R117, R238, R237, 0xfe, !PT ;  /* 0x000000ee75ed7212 */ /* 0x000fe200078efeed */
[----:B------:R-:W-:Y:S01]  /*1dbf0*/  FADD.FTZ R118, R93, R224 ;  /* 0x000000e05d767221 */ /* 0x000fe20000010000 */
[----:B------:R-:W-:Y:S01]  /*1dc00*/  IMAD.WIDE.U32 R94, R94, 0x10000, RZ ;  /* 0x000100005e5e7825 */ /* 0x000fe200078e00ff */
[----:B------:R-:W-:-:S03]  /*1dc10*/  ISETP.NE.AND P0, PT, R103, RZ, PT ;  /* 0x000000ff6700720c */ /* 0x000fc60003f05270 */
[----:B------:R-:W-:Y:S01]  /*1dc20*/  FADD.FTZ R117, R118, R225 ;  /* 0x000000e176757221 */ /* 0x000fe20000010000 */
[----:B------:R-:W-:-:S04]  /*1dc30*/  IMAD.WIDE.U32 R92, R92, 0x100, RZ ;  /* 0x000001005c5c7825 */ /* 0x000fc800078e00ff */
[----:B------:R-:W-:Y:S01]  /*1dc40*/  FADD.FTZ R118, R117, R226 ;  /* 0x000000e275767221 */ /* 0x000fe20000010000 */
[----:B------:R-:W-:Y:S02]  /*1dc50*/  SEL R117, RZ, 0x1, P6 ;  /* 0x00000001ff757807 */ /* 0x000fe40003000000 */
[----:B------:R-:W-:Y:S02]  /*1dc60*/  LOP3.LUT R116, R92, R116, R94, 0xfe, !PT ;  /* 0x000000745c747212 */ /* 0x000fe400078efe5e */
[----:B------:R-:W-:Y:S01]  /*1dc70*/  LOP3.LUT R93, R93, R237, R95, 0xfe, !PT ;  /* 0x000000ed5d5d7212 */ /* 0x000fe200078efe5f */
[----:B------:R-:W-:Y:S01]  /*1dc80*/  FADD.FTZ R95, R118, R227 ;  /* 0x000000e3765f7221 */ /* 0x000fe20000010000 */
[----:B------:R-:W-:-:S03]  /*1dc90*/  LOP3.LUT R92, R116, R117, RZ, 0xfc, !PT ;  /* 0x00000075745c7212 */ /* 0x000fc600078efcff */
[----:B------:R-:W-:Y:S02]  /*1dca0*/  FADD.FTZ R94, R95, R228 ;  /* 0x000000e45f5e7221 */ /* 0x000fe40000010000 */
[----:B------:R0:W-:Y:S02]  /*1dcb0*/  STG.E.64 desc[UR4][R234.64], R92 ;  /* 0x0000005cea007986 */ /* 0x0001e4000c101b04 */
[----:B------:R-:W-:-:S04]  /*1dcc0*/  FADD.FTZ R95, R94, R229 ;  /* 0x000000e55e5f7221 */ /* 0x000fc80000010000 */
        /* <DEDUP_REMOVED lines=187> */
.L_x_3014:
[----:B01----:R-:W-:Y:S01]  /*1e880*/  FADD.FTZ R103, R103, R234 ;  /* 0x000000ea67677221 */ /* 0x003fe20000010000 */
[C---:B------:R-:W-:Y:S01]  /*1e890*/  FMUL.FTZ R93, R92.reuse, R92 ;  /* 0x0000005c5c5d7220 */ /* 0x040fe20000410000 */
[----:B------:R-:W-:Y:S01]  /*1e8a0*/  PLOP3.LUT P1, PT, PT, PT, UP1, 0x40, 0x0 ;  /* 0x000000000000781c */ /* 0x000fe20003f2e818 */
[----:B------:R-:W-:Y:S02]  /*1e8b0*/  IMAD.U32 R118, R83, 0x10000, RZ ;  /* 0x0001000053767824 */ /* 0x000fe400078e00ff */
[----:B------:R-:W-:Y:S01]  /*1e8c0*/  FFMA.FTZ R94, R103, R94, UR15 ;  /* 0x0000000f675e7e23 */ /* 0x000fe2000801005e */
[----:B------:R-:W-:Y:S02]  /*1e8d0*/  PLOP3.LUT P2, PT, PT, PT, UP1, 0x40, 0x0 ;  /* 0x000000000000781c */ /* 0x000fe40003f4e818 */
[----:B------:R-:W-:Y:S01]  /*1e8e0*/  FSEL R103, R93, RZ, !P1 ;  /* 0x000000ff5d677208 */ /* 0x000fe20004800000 */
[----:B------:R-:W-:Y:S01]  /*1e8f0*/  IMAD.U32 R93, R87, 0x10000, RZ ;  /* 0x00010000575d7824 */ /* 0x000fe200078e00ff */
[----:B------:R-:W-:-:S02]  /*1e900*/  FSEL R95, R92, RZ, P2 ;  /* 0x000000ff5c5f7208 */ /* 0x000fc40001000000 */
[----:B------:R-:W-:Y:S01]  /*1e910*/  LEA R242, P1, R100, UR18, 0x4 ;  /* 0x0000001264f27c11 */ /* 0x000fe2000f8220ff */
[----:B------:R-:W-:Y:S02]  /*1e920*/  FADD.FTZ R94, R94, R103 ;  /* 0x000000675e5e7221 */ /* 0x000fe40000010000 */
[C---:B------:R-:W-:Y:S01]  /*1e930*/  FADD.FTZ R245, -R95.reuse, R227 ;  /* 0x000000e35ff57221 */ /* 0x040fe20000010100 */
[C---:B------:R-:W-:Y:S01]  /*1e940*/  FADD.FTZ R102, -R95.reuse, R102 ;  /* 0x000000665f667221 */ /* 0x040fe20000010100 */
[C---:B------:R-:W-:Y:S01]  /*1e950*/  FADD.FTZ R105, -R95.reuse, R105 ;  /* 0x000000695f697221 */ /* 0x040fe20000010100 */
[C---:B------:R-:W-:Y:S01]  /*1e960*/  FADD.FTZ R104, -R95.reuse, R104 ;  /* 0x000000685f687221 */ /* 0x040fe20000010100 */
[----:B------:R-:W0:Y:S01]  /*1e970*/  MUFU.RSQ R94, R94 ;  /* 0x0000005e005e7308 */ /* 0x000e220000001400 */
        /* <DEDUP_REMOVED lines=75> */
[--C-:B------:R-:W-:Y:S01]  /*1ee30*/  FADD.FTZ R95, -R95, R110.reuse ;  /* 0x0000006e5f5f7221 */ /* 0x100fe20000010100 */
[----:B------:R-:W-:Y:S01]  /*1ee40*/  PRMT R110, R87, 0x7632, R110 ;  /* 0x00007632576e7816 */ /* 0x000fe2000000006e */
[----:B0-----:R-:W-:Y:S01]  /*1ee50*/  FMUL.FTZ R251, R94, R108 ;  /* 0x0000006c5efb7220 */ /* 0x001fe20000410000 */
[----:B------:R-:W-:Y:S01]  /*1ee60*/  PRMT R98, R86, 0x7632, R98 ;  /* 0x0000763256627816 */ /* 0x000fe20000000062 */
[----:B------:R-:W-:Y:S01]  /*1ee70*/  IMAD.U32 R96, R85, 0x10000, RZ ;  /* 0x0001000055607824 */ /* 0x000fe200078e00ff */
[----:B------:R-:W-:Y:S01]  /*1ee80*/  SHF.L.U32 R116, R110, 0x10, RZ ;  /* 0x000000106e747819 */ /* 0x000fe200000006ff */
[----:B------:R-:W-:Y:S01]  /*1ee90*/  FFMA.FTZ R93, R251, R93, R4 ;  /* 0x0000005dfb5d7223 */ /* 0x000fe20000010004 */
[----:B------:R-:W-:Y:S01]  /*1eea0*/  SHF.L.U32 R108, R86, 0x10, RZ ;  /* 0x00000010566c7819 */ /* 0x000fe200000006ff */
[----:B------:R-:W-:-:S02]  /*1eeb0*/  IMAD.U32 R110, R98, 0x10000, RZ ;  /* 0x00010000626e7824 */ /* 0x000fc400078e00ff */
        /* <DEDUP_REMOVED lines=8> */
[----:B------:R-:W-:Y:S01]  /*1ef40*/  PRMT R106, R84, 0x7632, R106 ;  /* 0x00007632546a7816 */ /* 0x000fe2000000006a */
[----:B------:R-:W-:Y:S01]  /*1ef50*/  FMUL.FTZ R111, R94, R107 ;  /* 0x0000006b5e6f7220 */ /* 0x000fe20000410000 */
[----:B------:R-:W-:Y:S01]  /*1ef60*/  SHF.L.U32 R108, R84, 0x10, RZ ;  /* 0x00000010546c7819 */ /* 0x000fe200000006ff */
[----:B------:R-:W-:Y:S01]  /*1ef70*/  FFMA.FTZ R104, R251, R116, R124 ;  /* 0x00000074fb687223 */ /* 0x000fe2000001007c */
[----:B------:R-:W-:Y:S01]  /*1ef80*/  FMUL.FTZ R107, R94, R102 ;  /* 0x000000665e6b7220 */ /* 0x000fe20000410000 */
[----:B------:R-:W-:Y:S01]  /*1ef90*/  SHF.L.U32 R116, R110, 0x10, RZ ;  /* 0x000000106e747819 */ /* 0x000fe200000006ff */
[----:B------:R-:W-:-:S02]  /*1efa0*/  IMAD.U32 R110, R106, 0x10000, RZ ;  /* 0x000100006a6e7824 */ /* 0x000fc400078e00ff */
[C---:B------:R-:W-:Y:S01]  /*1efb0*/  FMUL.FTZ R106, R94.reuse, R105 ;  /* 0x000000695e6a7220 */ /* 0x040fe20000410000 */
[----:B------:R-:W-:Y:S01]  /*1efc0*/  FFMA.FTZ R105, R107, R108, R0 ;  /* 0x0000006c6b697223 */ /* 0x000fe20000010000 */
[----:B------:R-:W-:Y:S01]  /*1efd0*/  FMUL.FTZ R163, R94, R163 ;  /* 0x000000a35ea37220 */ /* 0x000fe20000410000 */
[----:B------:R-:W-:Y:S01]  /*1efe0*/  PRMT R107, R82, 0x7632, R107 ;  /* 0x00007632526b7816 */ /* 0x000fe2000000006b */
[----:B------:R-:W-:Y:S01]  /*1eff0*/  FFMA.FTZ R111, R111, R116, R114 ;  /* 0x000000746f6f7223 */ /* 0x000fe20000010072 */
[----:B------:R-:W-:Y:S01]  /*1f000*/  FFMA.FTZ R106, R106, R110, R113 ;  /* 0x0000006e6a6a7223 */ /* 0x000fe20000010071 */
[----:B------:R-:W-:Y:S01]  /*1f010*/  FFMA.FTZ R102, R163, R118, R8 ;  /* 0x00000076a3667223 */ /* 0x000fe20000010008 */
[----:B------:R-:W-:Y:S01]  /*1f020*/  PRMT R116, R83, 0x7632, R116 ;  /* 0x0000763253747816 */ /* 0x000fe20000000074 */
[----:B------:R-:W-:Y:S02]  /*1f030*/  IMAD.U32 R118, R107, 0x10000, RZ ;  /* 0x000100006b767824 */ /* 0x000fe400078e00ff */
[----:B------:R-:W-:Y:S01]  /*1f040*/  FMUL.FTZ R107, R94, R121 ;  /* 0x000000795e6b7220 */ /* 0x000fe20000410000 */
[----:B------:R-:W-:Y:S01]  /*1f050*/  IMAD.U32 R110, R81, 0x10000, RZ ;  /* 0x00010000516e7824 */ /* 0x000fe200078e00ff */
        /* <DEDUP_REMOVED lines=10> */
[----:B------:R-:W-:Y:S01]  /*1f100*/  IMAD.U32 R122, R110, 0x10000, RZ ;  /* 0x000100006e7a7824 */ /* 0x000fe200078e00ff */
[----:B------:R-:W-:Y:S01]  /*1f110*/  PRMT R118, R81, 0x7632, R118 ;  /* 0x0000763251767816 */ /* 0x000fe20000000076 */
[C---:B------:R-:W-:Y:S01]  /*1f120*/  FMUL.FTZ R110, R94.reuse, R123 ;  /* 0x0000007b5e6e7220 */ /* 0x040fe20000410000 */
[----:B------:R-:W-:Y:S01]  /*1f130*/  FMUL.FTZ R163, R94, R166 ;  /* 0x000000a65ea37220 */ /* 0x000fe20000410000 */
[----:B------:R-:W-:Y:S01]  /*1f140*/  FFMA.FTZ R123, R120, R116, R5 ;  /* 0x00000074787b7223 */ /* 0x000fe20000010005 */
[C---:B------:R-:W-:Y:S01]  /*1f150*/  IMAD.U32 R166, R79.reuse, 0x10000, RZ ;  /* 0x000100004fa67824 */ /* 0x040fe200078e00ff */
        /* <DEDUP_REMOVED lines=11> */
[----:B------:R-:W-:-:S02]  /*1f210*/  IMAD.U32 R164, R122, 0x10000, RZ ;  /* 0x000100007aa47824 */ /* 0x000fc400078e00ff */
[C---:B------:R-:W-:Y:S01]  /*1f220*/  FMUL.FTZ R122, R94.reuse, R175 ;  /* 0x000000af5e7a7220 */ /* 0x040fe20000410000 */
[C---:B------:R-:W-:Y:S01]  /*1f230*/  FMUL.FTZ R251, R94.reuse, R174 ;  /* 0x000000ae5efb7220 */ /* 0x040fe20000410000 */
[----:B------:R-:W-:Y:S01]  /*1f240*/  FMUL.FTZ R173, R94, R169 ;  /* 0x000000a95ead7220 */ /* 0x000fe20000410000 */
[----:B------:R-:W-:Y:S01]  /*1f250*/  FFMA.FTZ R165, R170, R165, R11 ;  /* 0x000000a5aaa57223 */ /* 0x000fe2000001000b */
[----:B------:R-:W-:Y:S01]  /*1f260*/  FFMA.FTZ R122, R122, R164, R131 ;  /* 0x000000a47a7a7223 */ /* 0x000fe20000010083 */
[----:B------:R-:W-:Y:S01]  /*1f270*/  PRMT R170, R77, 0x7632, R170 ;  /* 0x000076324daa7816 */ /* 0x000fe200000000aa */
[----:B------:R-:W-:Y:S01]  /*1f280*/  FFMA.FTZ R169, R251, R166, R132 ;  /* 0x000000a6fba97223 */ /* 0x000fe20000010084 */
[C---:B------:R-:W-:Y:S01]  /*1f290*/  PRMT R164, R76.reuse, 0x7632, R164 ;  /* 0x000076324ca47816 */ /* 0x040fe200000000a4 */
[----:B------:R-:W-:Y:S01]  /*1f2a0*/  IMAD.U32 R120, R77, 0x10000, RZ ;  /* 0x000100004d787824 */ /* 0x000fe200078e00ff */
[----:B------:R-:W-:Y:S01]  /*1f2b0*/  SHF.L.U32 R166, R76, 0x10, RZ ;  /* 0x000000104ca67819 */ /* 0x000fe200000006ff */
[----:B------:R-:W-:Y:S01]  /*1f2c0*/  FMUL.FTZ R168, R94, R168 ;  /* 0x000000a85ea87220 */ /* 0x000fe20000410000 */
[----:B------:R-:W-:Y:S01]  /*1f2d0*/  SHF.L.U32 R174, R170, 0x10, RZ ;  /* 0x00000010aaae7819 */ /* 0x000fe200000006ff */
[----:B------:R-:W-:-:S02]  /*1f2e0*/  IMAD.U32 R170, R164, 0x10000, RZ ;  /* 0x00010000a4aa7824 */ /* 0x000fc400078e00ff */
[----:B------:R-:W-:Y:S01]  /*1f2f0*/  FMUL.FTZ R164, R94, R171 ;  /* 0x000000ab5ea47220 */ /* 0x000fe20000410000 */
[----:B------:R-:W-:Y:S01]  /*1f300*/  FFMA.FTZ R120, R173, R120, R10 ;  /* 0x00000078ad787223 */ /* 0x000fe2000001000a */
[----:B------:R-:W-:Y:S01]  /*1f310*/  FFMA.FTZ R171, R168, R166, R9 ;  /* 0x000000a6a8ab7223 */ /* 0x000fe20000010009 */
[----:B------:R-:W-:Y:S01]  /*1f320*/  FFMA.FTZ R163, R163, R216, R128 ;  /* 0x000000d8a3a37223 */ /* 0x000fe20000010080 */
[----:B------:R-:W-:Y:S01]  /*1f330*/  FMUL.FTZ R173, R94, R172 ;  /* 0x000000ac5ead7220 */ /* 0x000fe20000410000 */
[----:B------:R-:W-:Y:S01]  /*1f340*/  FFMA.FTZ R166, R164, R170, R129 ;  /* 0x000000aaa4a67223 */ /* 0x000fe20000010081 */
[C---:B------:R-:W-:Y:S02]  /*1f350*/  IMAD.U32 R216, R75.reuse, 0x10000, RZ ;  /* 0x000100004bd87824 */ /* 0x040fe400078e00ff */
[----:B------:R-:W-:Y:S01]  /*1f360*/  FMUL.FTZ R175, R94, R182 ;  /* 0x000000b65eaf7220 */ /* 0x000fe20000410000 */
        /* <DEDUP_REMOVED lines=11> */
[----:B------:R-:W-:Y:S01]  /*1f420*/  PRMT R178, R73, 0x7632, R178 ;  /* 0x0000763249b27816 */ /* 0x000fe200000000b2 */
[----:B------:R-:W-:Y:S01]  /*1f430*/  FFMA.FTZ R175, R170, R175, R15 ;  /* 0x000000afaaaf7223 */ /* 0x000fe2000001000f */
[----:B------:R-:W-:Y:S01]  /*1f440*/  FFMA.FTZ R170, R184, R172, R135 ;  /* 0x000000acb8aa7223 */ /* 0x000fe20000010087 */
[----:B------:R-:W-:Y:S01]  /*1f450*/  PRMT R172, R72, 0x7632, R172 ;  /* 0x0000763248ac7816 */ /* 0x000fe200000000ac */
[----:B------:R-:W-:Y:S01]  /*1f460*/  FFMA.FTZ R179, R251, R174, R136 ;  /* 0x000000aefbb37223 */ /* 0x000fe20000010088 */
[----:B------:R-:W-:Y:S01]  /*1f470*/  SHF.L.U32 R182, R178, 0x10, RZ ;  /* 0x00000010b2b67819 */ /* 0x000fe200000006ff */
[----:B------:R-:W-:Y:S01]  /*1f480*/  IMAD.U32 R168, R73, 0x10000, RZ ;  /* 0x0001000049a87824 */ /* 0x000fe200078e00ff */
[----:B------:R-:W-:Y:S01]  /*1f490*/  SHF.L.U32 R174, R72, 0x10, RZ ;  /* 0x0000001048ae7819 */ /* 0x000fe200000006ff */
[----:B------:R-:W-:-:S02]  /*1f4a0*/  IMAD.U32 R178, R172, 0x10000, RZ ;  /* 0x00010000acb27824 */ /* 0x000fc400078e00ff */
[C---:B------:R-:W-:Y:S01]  /*1f4b0*/  FMUL.FTZ R172, R94.reuse, R177 ;  /* 0x000000b15eac7220 */ /* 0x040fe20000410000 */
[C---:B------:R-:W-:Y:S01]  /*1f4c0*/  FMUL.FTZ R181, R94.reuse, R181 ;  /* 0x000000b55eb57220 */ /* 0x040fe20000410000 */
[----:B------:R-:W-:Y:S01]  /*1f4d0*/  FMUL.FTZ R180, R94, R180 ;  /* 0x000000b45eb47220 */ /* 0x000fe20000410000 */
[----:B------:R-:W-:Y:S01]  /*1f4e0*/  FFMA.FTZ R168, R183, R168, R14 ;  /* 0x000000a8b7a87223 */ /* 0x000fe2000001000e */
[----:B------:R-:W-:Y:S01]  /*1f4f0*/  FFMA.FTZ R177, R172, R174, R13 ;  /* 0x000000aeacb17223 */ /* 0x000fe2000001000d */
[----:B------:R-:W-:Y:S02]  /*1f500*/  IMAD.U32 R184, R71, 0x10000, RZ ;  /* 0x0001000047b87824 */ /* 0x000fe400078e00ff */
        /* <DEDUP_REMOVED lines=8> */
[----:B------:R-:W-:Y:S01]  /*1f590*/  FMUL.FTZ R251, R94, R195 ;  /* 0x000000c35efb7220 */ /* 0x000fe20000410000 */
[----:B------:R-:W-:Y:S01]  /*1f5a0*/  SHF.L.U32 R183, R70, 0x10, RZ ;  /* 0x0000001046b77819 */ /* 0x000fe200000006ff */
[----:B------:R-:W-:-:S02]  /*1f5b0*/  IMAD.U32 R182, R180, 0x10000, RZ ;  /* 0x00010000b4b67824 */ /* 0x000fc400078e00ff */
[C---:B------:R-:W-:Y:S01]  /*1f5c0*/  FMUL.FTZ R180, R94.reuse, R191 ;  /* 0x000000bf5eb47220 */ /* 0x040fe20000410000 */
[----:B------:R-:W-:Y:S01]  /*1f5d0*/  FMUL.FTZ R195, R94, R188 ;  /* 0x000000bc5ec37220 */ /* 0x000fe20000410000 */
[----:B------:R-:W-:Y:S01]  /*1f5e0*/  PRMT R188, R69, 0x7632, R188 ;  /* 0x0000763245bc7816 */ /* 0x000fe200000000bc */
[----:B------:R-:W-:Y:S01]  /*1f5f0*/  FFMA.FTZ R191, R251, R184, R140 ;  /* 0x000000b8fbbf7223 */ /* 0x000fe2000001008c */
[----:B------:R-:W-:Y:S01]  /*1f600*/  FFMA.FTZ R183, R180, R183, R19 ;  /* 0x000000b7b4b77223 */ /* 0x000fe20000010013 */
[----:B------:R-:W-:Y:S01]  /*1f610*/  FFMA.FTZ R180, R194, R182, R139 ;  /* 0x000000b6c2b47223 */ /* 0x000fe2000001008b */
[C---:B------:R-:W-:Y:S01]  /*1f620*/  PRMT R182, R68.reuse, 0x7632, R182 ;  /* 0x0000763244b67816 */ /* 0x040fe200000000b6 */
[----:B------:R-:W-:Y:S01]  /*1f630*/  IMAD.U32 R178, R69, 0x10000, RZ ;  /* 0x0001000045b27824 */ /* 0x000fe200078e00ff */
[----:B------:R-:W-:Y:S01]  /*1f640*/  SHF.L.U32 R184, R68, 0x10, RZ ;  /* 0x0000001044b87819 */ /* 0x000fe200000006ff */
[----:B------:R-:W-:Y:S01]  /*1f650*/  FMUL.FTZ R186, R94, R186 ;  /* 0x000000ba5eba7220 */ /* 0x000fe20000410000 */
[----:B------:R-:W-:Y:S01]  /*1f660*/  SHF.L.U32 R192, R188, 0x10, RZ ;  /* 0x00000010bcc07819 */ /* 0x000fe200000006ff */
[----:B------:R-:W-:-:S02]  /*1f670*/  IMAD.U32 R188, R182, 0x10000, RZ ;  /* 0x00010000b6bc7824 */ /* 0x000fc400078e00ff */
        /* <DEDUP_REMOVED lines=22> */
[----:B------:R-:W-:Y:S01]  /*1f7e0*/  PRMT R192, R64, 0x7632, R192 ;  /* 0x0000763240c07816 */ /* 0x000fe200000000c0 */
        /* <DEDUP_REMOVED lines=9> */
[----:B------:R-:W-:Y:S01]  /*1f880*/  FFMA.FTZ R197, R192, R194, R21 ;  /* 0x000000c2c0c57223 */ /* 0x000fe20000010015 */
[----:B------:R-:W-:Y:S01]  /*1f890*/  FFMA.FTZ R194, R200, R198, R141 ;  /* 0x000000c6c8c27223 */ /* 0x000fe2000001008d */
[C---:B------:R-:W-:Y:S02]  /*1f8a0*/  IMAD.U32 R203, R63.reuse, 0x10000, RZ ;  /* 0x000100003fcb7824 */ /* 0x040fe400078e00ff */
[C---:B------:R-:W-:Y:S01]  /*1f8b0*/  FMUL.FTZ R211, R94.reuse, R211 ;  /* 0x000000d35ed37220 */ /* 0x040fe20000410000 */
[----:B------:R-:W-:Y:S01]  /*1f8c0*/  PRMT R202, R63, 0x7632, R202 ;  /* 0x000076323fca7816 */ /* 0x000fe200000000ca */
[----:B------:R-:W-:Y:S01]  /*1f8d0*/  FMUL.FTZ R208, R94, R208 ;  /* 0x000000d05ed07220 */ /* 0x000fe20000410000 */
[----:B------:R-:W-:Y:S01]  /*1f8e0*/  PRMT R200, R62, 0x7632, R200 ;  /* 0x000076323ec87816 */ /* 0x000fe200000000c8 */
[----:B------:R-:W-:Y:S01]  /*1f8f0*/  FFMA.FTZ R192, R211, R203, R28 ;  /* 0x000000cbd3c07223 */ /* 0x000fe2000001001c */
        /* <DEDUP_REMOVED lines=9> */
[C---:B------:R-:W-:Y:S01]  /*1f990*/  PRMT R208, R61.reuse, 0x7632, R208 ;  /* 0x000076323dd07816 */ /* 0x040fe200000000d0 */
[----:B------:R-:W-:Y:S01]  /*1f9a0*/  FMUL.FTZ R206, R94, R206 ;  /* 0x000000ce5ece7220 */ /* 0x000fe20000410000 */
[C---:B------:R-:W-:Y:S01]  /*1f9b0*/  PRMT R202, R60.reuse, 0x7632, R202 ;  /* 0x000076323cca7816 */ /* 0x040fe200000000ca */
[----:B------:R-:W-:Y:S01]  /*1f9c0*/  IMAD.U32 R198, R61, 0x10000, RZ ;  /* 0x000100003dc67824 */ /* 0x000fe200078e00ff */
[----:B------:R-:W-:Y:S01]  /*1f9d0*/  SHF.L.U32 R204, R60, 0x10, RZ ;  /* 0x000000103ccc7819 */ /* 0x000fe200000006ff */
[----:B------:R-:W-:Y:S01]  /*1f9e0*/  IMAD.U32 R213, R59, 0x10000, RZ ;  /* 0x000100003bd57824 */ /* 0x000fe200078e00ff */
[----:B------:R-:W-:Y:S01]  /*1f9f0*/  SHF.L.U32 R212, R208, 0x10, RZ ;  /* 0x00000010d0d47819 */ /* 0x000fe200000006ff */
[----:B------:R-:W-:-:S02]  /*1fa00*/  IMAD.U32 R208, R202, 0x10000, RZ ;  /* 0x00010000cad07824 */ /* 0x000fc400078e00ff */
[----:B------:R-:W-:Y:S01]  /*1fa10*/  FMUL.FTZ R202, R94, R209 ;  /* 0x000000d15eca7220 */ /* 0x000fe20000410000 */
[----:B------:R-:W-:Y:S01]  /*1fa20*/  FFMA.FTZ R209, R206, R204, R25 ;  /* 0x000000ccced17223 */ /* 0x000fe20000010019 */
[----:B------:R-:W-:Y:S01]  /*1fa30*/  FFMA.FTZ R198, R211, R198, R26 ;  /* 0x000000c6d3c67223 */ /* 0x000fe2000001001a */
[----:B------:R-:W-:Y:S01]  /*1fa40*/  FMUL.FTZ R211, R94, R210 ;  /* 0x000000d25ed37220 */ /* 0x000fe20000410000 */
[----:B------:R-:W-:Y:S01]  /*1fa50*/  FFMA.FTZ R204, R202, R208, R145 ;  /* 0x000000d0cacc7223 */ /* 0x000fe20000010091 */
[----:B------:R-:W-:Y:S01]  /*1fa60*/  FMUL.FTZ R235, R94, R235 ;  /* 0x000000eb5eeb7220 */ /* 0x000fe20000410000 */
[----:B------:R-:W-:Y:S01]  /*1fa70*/  PRMT R208, R58, 0x7632, R208 ;  /* 0x000076323ad07816 */ /* 0x000fe200000000d0 */
[----:B------:R-:W-:Y:S01]  /*1fa80*/  IMAD.U32 R206, R57, 0x10000, RZ ;  /* 0x0001000039ce7824 */ /* 0x000fe200078e00ff */
[----:B------:R-:W-:Y:S01]  /*1fa90*/  PRMT R210, R59, 0x7632, R210 ;  /* 0x000076323bd27816 */ /* 0x000fe200000000d2 */
[----:B------:R-:W-:Y:S01]  /*1faa0*/  FMUL.FTZ R103, R94, R103 ;  /* 0x000000675e677220 */ /* 0x000fe20000410000 */
[----:B------:R-:W-:Y:S01]  /*1fab0*/  FFMA.FTZ R211, R211, R212, R146 ;  /* 0x000000d4d3d37223 */ /* 0x000fe20000010092 */
[----:B------:R-:W-:Y:S01]  /*1fac0*/  FFMA.FTZ R202, R235, R213, R32 ;  /* 0x000000d5ebca7223 */ /* 0x000fe20000010020 */
[----:B------:R-:W-:Y:S01]  /*1fad0*/  SHF.L.U32 R213, R58, 0x10, RZ ;  /* 0x000000103ad57819 */ /* 0x000fe200000006ff */
[----:B------:R-:W-:Y:S01]  /*1fae0*/  IMAD.U32 R212, R208, 0x10000, RZ ;  /* 0x00010000d0d47824 */ /* 0x000fe200078e00ff */
[----:B------:R-:W-:Y:S01]  /*1faf0*/  SHF.L.U32 R216, R210, 0x10, RZ ;  /* 0x00000010d2d87819 */ /* 0x000fe200000006ff */
[C---:B------:R-:W-:Y:S01]  /*1fb00*/  FMUL.FTZ R208, R94.reuse, R217 ;  /* 0x000000d95ed07220 */ /* 0x040fe20000410000 */
[----:B------:R-:W-:Y:S01]  /*1fb10*/  FMUL.FTZ R210, R94, R117 ;  /* 0x000000755ed27220 */ /* 0x000fe20000410000 */
[----:B------:R-:W-:Y:S01]  /*1fb20*/  FFMA.FTZ R206, R103, R206, R30 ;  /* 0x000000ce67ce7223 */ /* 0x000fe2000001001e */
[----:B------:R-:W-:Y:S01]  /*1fb30*/  PRMT R103, R56, 0x7632, R103 ;  /* 0x0000763238677816 */ /* 0x000fe20000000067 */
[----:B------:R-:W-:Y:S01]  /*1fb40*/  FFMA.FTZ R213, R208, R213, R31 ;  /* 0x000000d5d0d57223 */ /* 0x000fe2000001001f */
[----:B------:R-:W-:Y:S01]  /*1fb50*/  FMUL.FTZ R221, R94, R221 ;  /* 0x000000dd5edd7220 */ /* 0x000fe20000410000 */
[----:B------:R-:W-:Y:S01]  /*1fb60*/  FFMA.FTZ R208, R210, R212, R151 ;  /* 0x000000d4d2d07223 */ /* 0x000fe20000010097 */
[----:B------:R-:W-:Y:S01]  /*1fb70*/  PRMT R210, R57, 0x7632, R210 ;  /* 0x0000763239d27816 */ /* 0x000fe200000000d2 */
[----:B------:R-:W-:-:S02]  /*1fb80*/  IMAD.U32 R103, R103, 0x10000, RZ ;  /* 0x0001000067677824 */ /* 0x000fc400078e00ff */
[----:B------:R-:W-:Y:S01]  /*1fb90*/  FMUL.FTZ R212, R94, R218 ;  /* 0x000000da5ed47220 */ /* 0x000fe20000410000 */
[----:B------:R-:W-:Y:S01]  /*1fba0*/  FFMA.FTZ R217, R221, R216, R152 ;  /* 0x000000d8ddd97223 */ /* 0x000fe20000010098 */
[----:B------:R-:W-:Y:S01]  /*1fbb0*/  SHF.L.U32 R117, R56, 0x10, RZ ;  /* 0x0000001038757819 */ /* 0x000fe200000006ff */
[----:B------:R-:W-:Y:S01]  /*1fbc0*/  IMAD.U32 R220, R55, 0x10000, RZ ;  /* 0x0001000037dc7824 */ /* 0x000fe200078e00ff */
[----:B------:R-:W-:Y:S01]  /*1fbd0*/  SHF.L.U32 R216, R210, 0x10, RZ ;  /* 0x00000010d2d87819 */ /* 0x000fe200000006ff */
[----:B------:R-:W-:Y:S01]  /*1fbe0*/  FMUL.FTZ R210, R94, R215 ;  /* 0x000000d75ed27220 */ /* 0x000fe20000410000 */
[----:B------:R-:W-:Y:S01]  /*1fbf0*/  FFMA.FTZ R212, R212, R103, R149 ;  /* 0x00000067d4d47223 */ /* 0x000fe20000010095 */
[----:B------:R-:W-:Y:S01]  /*1fc00*/  FMUL.FTZ R225, R94, R225 ;  /* 0x000000e15ee17220 */ /* 0x000fe20000410000 */
[----:B------:R-:W-:Y:S01]  /*1fc10*/  PRMT R103, R54, 0x7632, R103 ;  /* 0x0000763236677816 */ /* 0x000fe20000000067 */
[----:B------:R-:W-:Y:S01]  /*1fc20*/  FFMA.FTZ R215, R210, R117, R29 ;  /* 0x00000075d2d77223 */ /* 0x000fe2000001001d */
[----:B------:R-:W-:Y:S01]  /*1fc30*/  SHF.L.U32 R221, R54, 0x10, RZ ;  /* 0x0000001036dd7819 */ /* 0x000fe200000006ff */
[----:B------:R-:W-:Y:S01]  /*1fc40*/  FFMA.FTZ R210, R225, R220, R36 ;  /* 0x000000dce1d27223 */ /* 0x000fe20000010024 */
[----:B------:R-:W-:Y:S01]  /*1fc50*/  FMUL.FTZ R218, R94, R223 ;  /* 0x000000df5eda7220 */ /* 0x000fe20000410000 */
[----:B------:R-:W-:-:S02]  /*1fc60*/  IMAD.U32 R103, R103, 0x10000, RZ ;  /* 0x0001000067677824 */ /* 0x000fc400078e00ff */
[----:B------:R-:W-:Y:S01]  /*1fc70*/  FMUL.FTZ R220, R94, R241 ;  /* 0x000000f15edc7220 */ /* 0x000fe20000410000 */
[----:B------:R-:W-:Y:S01]  /*1fc80*/  PRMT R117, R55, 0x7632, R117 ;  /* 0x0000763237757816 */ /* 0x000fe20000000075 */
[----:B------:R-:W-:Y:S01]  /*1fc90*/  FFMA.FTZ R221, R218, R221, R35 ;  /* 0x000000dddadd7223 */ /* 0x000fe20000010023 */
[----:B------:R-:W-:Y:S01]  /*1fca0*/  FMUL.FTZ R243, R94, R243 ;  /* 0x000000f35ef37220 */ /* 0x000fe20000410000 */
[----:B------:R-:W-:Y:S01]  /*1fcb0*/  FFMA.FTZ R218, R220, R103, R155 ;  /* 0x00000067dcda7223 */ /* 0x000fe2000001009b */
[----:B------:R-:W-:Y:S01]  /*1fcc0*/  FMUL.FTZ R220, R94, R237 ;  /* 0x000000ed5edc7220 */ /* 0x000fe20000410000 */
[----:B------:R-:W-:Y:S01]  /*1fcd0*/  SHF.L.U32 R117, R117, 0x10, RZ ;  /* 0x0000001075757819 */ /* 0x000fe200000006ff */
[----:B------:R-:W0:Y:S01]  /*1fce0*/  @!P0 LDC.64 R236, c[0x0][0x250] ;  /* 0x00009400ffec8b82 */ /* 0x000e220000000a00 */
[----:B------:R-:W-:Y:S01]  /*1fcf0*/  SHF.L.U32 R225, R52, 0x10, RZ ;  /* 0x0000001034e17819 */ /* 0x000fe200000006ff */
[----:B------:R-:W-:Y:S01]  /*1fd00*/  FMUL.FTZ R224, R94, R97 ;  /* 0x000000615ee07220 */ /* 0x000fe20000410000 */
[----:B------:R-:W-:-:S02]  /*1fd10*/  IMAD.U32 R222, R51, 0x10000, RZ ;  /* 0x0001000033de7824 */ /* 0x000fc400078e00ff */
[C---:B------:R-:W-:Y:S01]  /*1fd20*/  FMUL.FTZ R97, R94.reuse, R231 ;  /* 0x000000e75e617220 */ /* 0x040fe20000410000 */
[----:B------:R-:W-:Y:S01]  /*1fd30*/  FFMA.FTZ R223, R243, R117, R156 ;  /* 0x00000075f3df7223 */ /* 0x000fe2000001009c */
[----:B------:R-:W-:Y:S01]  /*1fd40*/  FMUL.FTZ R219, R94, R219 ;  /* 0x000000db5edb7220 */ /* 0x000fe20000410000 */
[----:B------:R-:W-:Y:S01]  /*1fd50*/  PRMT R117, R53, 0x7632, R117 ;  /* 0x0000763235757816 */ /* 0x000fe20000000075 */
[----:B------:R-:W1:Y:S01]  /*1fd60*/  @!P0 LDC.64 R240, c[0x0][0x258] ;  /* 0x00009600fff08b82 */ /* 0x000e620000000a00 */
[----:B------:R-:W-:Y:S01]  /*1fd70*/  FFMA.FTZ R225, R220, R225, R33 ;  /* 0x000000e1dce17223 */ /* 0x000fe20000010021 */
[----:B------:R-:W-:Y:S01]  /*1fd80*/  FFMA.FTZ R220, R97, R222, R40 ;  /* 0x000000de61dc7223 */ /* 0x000fe20000010028 */
[----:B------:R-:W-:Y:S01]  /*1fd90*/  PRMT R97, R49, 0x7632, R97 ;  /* 0x0000763231617816 */ /* 0x000fe20000000061 */
[----:B------:R-:W-:Y:S01]  /*1fda0*/  FFMA.FTZ R219, R219, R216, R150 ;  /* 0x000000d8dbdb7223 */ /* 0x000fe20000010096 */
[----:B------:R-:W-:Y:S01]  /*1fdb0*/  FMUL.FTZ R239, R94, R239 ;  /* 0x000000ef5eef7220 */ /* 0x000fe20000410000 */
[----:B------:R-:W-:Y:S01]  /*1fdc0*/  SHF.L.U32 R117, R117, 0x10, RZ ;  /* 0x0000001075757819 */ /* 0x000fe200000006ff */
[----:B------:R-:W-:-:S02]  /*1fdd0*/  IMAD.U32 R216, R53, 0x10000, RZ ;  /* 0x0001000035d87824 */ /* 0x000fc400078e00ff */
[----:B------:R-:W-:Y:S01]  /*1fde0*/  FMUL.FTZ R99, R94, R99 ;  /* 0x000000635e637220 */ /* 0x000fe20000410000 */
[----:B------:R-:W-:Y:S01]  /*1fdf0*/  PRMT R103, R52, 0x7632, R103 ;  /* 0x0000763234677816 */ /* 0x000fe20000000067 */
[----:B------:R-:W-:Y:S01]  /*1fe00*/  FMUL.FTZ R247, R94, R247 ;  /* 0x000000f75ef77220 */ /* 0x000fe20000410000 */
[----:B------:R-:W-:Y:S01]  /*1fe10*/  SHF.L.U32 R97, R97, 0x10, RZ ;  /* 0x0000001061617819 */ /* 0x000fe200000006ff */
[----:B------:R-:W-:Y:S01]  /*1fe20*/  FFMA.FTZ R216, R239, R216, R34 ;  /* 0x000000d8efd87223 */ /* 0x000fe20000010022 */
[----:B------:R-:W-:Y:S01]  /*1fe30*/  FFMA.FTZ R231, R99, R117, R154 ;  /* 0x0000007563e77223 */ /* 0x000fe2000001009a */
[----:B------:R-:W-:Y:S01]  /*1fe40*/  PRMT R99, R50, 0x7632, R99 ;  /* 0x0000763232637816 */ /* 0x000fe20000000063 */
[----:B------:R-:W2:Y:S01]  /*1fe50*/  LDC.64 R238, c[0x0][0x2b8] ;  /* 0x0000ae00ffee7b82 */ /* 0x000ea20000000a00 */
[----:B------:R-:W-:Y:S02]  /*1fe60*/  IMAD.U32 R103, R103, 0x10000, RZ ;  /* 0x0001000067677824 */ /* 0x000fe400078e00ff */
[----:B------:R-:W-:Y:S01]  /*1fe70*/  FFMA.FTZ R222, R247, R97, R158 ;  /* 0x00000061f7de7223 */ /* 0x000fe2000001009e */
[----:B------:R-:W-:Y:S01]  /*1fe80*/  SHF.L.U32 R97, R49, 0x10, RZ ;  /* 0x0000001031617819 */ /* 0x000fe200000006ff */
[----:B------:R-:W-:Y:S01]  /*1fe90*/  FMUL.FTZ R229, R94, R229 ;  /* 0x000000e55ee57220 */ /* 0x000fe20000410000 */
[----:B------:R-:W-:Y:S01]  /*1fea0*/  FFMA.FTZ R224, R224, R103, R153 ;  /* 0x00000067e0e07223 */ /* 0x000fe20000010099 */
[----:B------:R-:W-:-:S02]  /*1feb0*/  IMAD.U32 R99, R99, 0x10000, RZ ;  /* 0x0001000063637824 */ /* 0x000fc400078e00ff */
[----:B------:R-:W-:Y:S01]  /*1fec0*/  FMUL.FTZ R226, R94, R233 ;  /* 0x000000e95ee27220 */ /* 0x000fe20000410000 */
[----:B------:R-:W-:Y:S01]  /*1fed0*/  PRMT R103, R51, 0x7632, R103 ;  /* 0x0000763233677816 */ /* 0x000fe20000000067 */
[----:B------:R-:W-:Y:S01]  /*1fee0*/  FFMA.FTZ R229, R229, R97, R38 ;  /* 0x00000061e5e57223 */ /* 0x000fe20000010026 */
[----:B0-----:R-:W-:-:S04]  /*1fef0*/  @!P0 IMAD.WIDE R236, R161, 0x4, R236 ;  /* 0x00000004a1ec8825 */ /* 0x001fc800078e02ec */
[----:B------:R-:W-:Y:S01]  /*1ff00*/  FFMA.FTZ R226, R226, R99, R159 ;  /* 0x00000063e2e27223 */ /* 0x000fe2000001009f */
[----:B------:R-:W-:Y:S01]  /*1ff10*/  F2FP.BF16.F32.PACK_AB R97, R111, R96 ;  /* 0x000000606f61723e */ /* 0x000fe200000010ff */
[----:B------:R-:W-:Y:S01]  /*1ff20*/  FMUL.FTZ R95, R94, R95 ;  /* 0x0000005f5e5f7220 */ /* 0x000fe20000410000 */
[----:B-1----:R-:W-:Y:S01]  /*1ff30*/  @!P0 IMAD.WIDE R240, R161, 0x4, R240 ;  /* 0x00000004a1f08825 */ /* 0x002fe200078e02f0 */
[----:B------:R-:W-:Y:S01]  /*1ff40*/  SHF.L.U32 R103, R103, 0x10, RZ ;  /* 0x0000001067677819 */ /* 0x000fe200000006ff */
[----:B------:R-:W-:Y:S01]  /*1ff50*/  @!P0 STG.E desc[UR4][R236.64], R92 ;  /* 0x0000005cec008986 */ /* 0x000fe2000c101904 */
[----:B------:R-:W-:Y:S01]  /*1ff60*/  F2FP.BF16.F32.PACK_AB R99, R104, R93 ;  /* 0x0000005d6863723e */ /* 0x000fe200000010ff */
[----:B------:R-:W-:Y:S01]  /*1ff70*/  FMUL.FTZ R228, R94, R245 ;  /* 0x000000f55ee47220 */ /* 0x000fe20000410000 */
[----:B------:R-:W-:Y:S01]  /*1ff80*/  F2FP.BF16.F32.PACK_AB R98, R109, R98 ;  /* 0x000000626d62723e */ /* 0x000fe200000010ff */
[----:B------:R0:W-:Y:S01]  /*1ff90*/  @!P0 STG.E desc[UR4][R240.64], R94 ;  /* 0x0000005ef0008986 */ /* 0x0001e2000c101904 */
[----:B------:R-:W-:Y:S01]  /*1ffa0*/  LEA.HI.X R243, R100, UR19, RZ, 0x4, P1 ;  /* 0x0000001364f37c11 */ /* 0x000fe200088f24ff */
[----:B------:R-:W-:Y:S01]  /*1ffb0*/  FFMA.FTZ R233, R95, R103, R160 ;  /* 0x000000675fe97223 */ /* 0x000fe200000100a0 */
[----:B------:R-:W-:Y:S01]  /*1ffc0*/  F2FP.BF16.F32.PACK_AB R96, R106, R105 ;  /* 0x000000696a60723e */ /* 0x000fe200000010ff */
[C---:B------:R-:W-:Y:S01]  /*1ffd0*/  IMAD.U32 R95, R48.reuse, 0x10000, RZ ;  /* 0x00010000305f7824 */ /* 0x040fe200078e00ff */
[----:B------:R-:W-:Y:S01]  /*1ffe0*/  PRMT R93, R48, 0x7632, R93 ;  /* 0x00007632305d7816 */ /* 0x000fe2000000005d */
[C---:B------:R-:W-:Y:S01]  /*1fff0*/  FMUL.FTZ R104, R94.reuse, R227 ;  /* 0x000000e35e687220 */ /* 0x040fe20000410000 */
[----:B------:R-:W-:Y:S01]  /*20000*/  F2FP.BF16.F32.PACK_AB R103, R179, R164 ;  /* 0x000000a4b367723e */ /* 0x000fe200000010ff */
[----:B------:R1:W-:Y:S01]  /*20010*/  STG.E.128 desc[UR4][R242.64], R96 ;  /* 0x00000060f2007986 */ /* 0x0003e2000c101d04 */
[----:B------:R-:W-:Y:S01]  /*20020*/  SHF.L.U32 R93, R93, 0x10, RZ ;  /* 0x000000105d5d7819 */ /* 0x000fe200000006ff */
[----:B------:R-:W-:Y:S01]  /*20030*/  FMUL.FTZ R230, R94, R249 ;  /* 0x000000f95ee67220 */ /* 0x000fe20000410000 */
[----:B------:R-:W-:Y:S01]  /*20040*/  FFMA.FTZ R228, R228, R95, R37 ;  /* 0x0000005fe4e47223 */ /* 0x000fe20000010025 */
[----:B------:R-:W-:Y:S01]  /*20050*/  F2FP.BF16.F32.PACK_AB R95, R163, R102 ;  /* 0x00000066a35f723e */ /* 0x000fe200000010ff */
[----:B--2---:R-:W-:-:S04]  /*20060*/  IMAD.WIDE.U32 R244, R119, 0x10, R238 ;  /* 0x0000001077f47825 */ /* 0x004fc800078e00ee */
[----:B------:R-:W-:Y:S01]  /*20070*/  FFMA.FTZ R227, R104, R93, R157 ;  /* 0x0000005d68e37223 */ /* 0x000fe2000001009d */
[----:B0-----:R-:W-:Y:S02]  /*20080*/  F2FP.BF16.F32.PACK_AB R94, R108, R121 ;  /* 0x000000796c5e723e */ /* 0x001fe400000010ff */
[----:B------:R-:W-:Y:S01]  /*20090*/  F2FP.BF16.F32.PACK_AB R93, R118, R107 ;  /* 0x0000006b765d723e */ /* 0x000fe200000010ff */
[--C-:B------:R-:W-:Y:S01]  /*200a0*/  IMAD.WIDE.U32 R246, R167, 0x10, R238.reuse ;  /* 0x00000010a7f67825 */ /* 0x100fe200078e00ee */
[----:B------:R-:W-:Y:S02]  /*200b0*/  F2FP.BF16.F32.PACK_AB R92, R116, R123 ;  /* 0x0000007b745c723e */ /* 0x000fe400000010ff */
[----:B------:R-:W-:Y:S01]  /*200c0*/  F2FP.BF16.F32.PACK_AB R102, R170, R175 ;  /* 0x000000afaa66723e */ /* 0x000fe200000010ff */
[----:B------:R-:W-:Y:S01]  /*200d0*/  IMAD.U32 R235, R50, 0x10000, RZ ;  /* 0x0001000032eb7824 */ /* 0x000fe200078e00ff */
[----:B------:R-:W-:Y:S01]  /*200e0*/  F2FP.BF16.F32.PACK_AB R100, R174, R177 ;  /* 0x000000b1ae64723e */ /* 0x000fe200000010ff */
[----:B------:R-:W-:Y:S01]  /*200f0*/  IMAD.WIDE.U32 R248, R176, 0x10, R238 ;  /* 0x00000010b0f87825 */ /* 0x000fe200078e00ee */
[----:B------:R-:W-:-:S03]  /*20100*/  F2FP.BF16.F32.PACK_AB R107, R191, R172 ;  /* 0x000000acbf6b723e */ /* 0x000fc600000010ff */
[----:B------:R-:W-:Y:S01]  /*20110*/  FFMA.FTZ R235, R230, R235, R39 ;  /* 0x000000ebe6eb7223 */ /* 0x000fe20000010027 */
[----:B-1----:R-:W-:Y:S01]  /*20120*/  F2FP.BF16.F32.PACK_AB R98, R122, R165 ;  /* 0x000000a57a62723e */ /* 0x002fe200000010ff */
[--C-:B------:R-:W-:Y:S01]  /*20130*/  IMAD.WIDE.U32 R242, R101, 0x10, R238.reuse ;  /* 0x0000001065f27825 */ /* 0x100fe200078e00ee */
[----:B------:R-:W0:Y:S01]  /*20140*/  LDC.64 R164, c[0x0][0x210] ;  /* 0x00008400ffa47b82 */ /* 0x000e220000000a00 */
[----:B------:R-:W-:Y:S02]  /*20150*/  F2FP.BF16.F32.PACK_AB R99, R169, R110 ;  /* 0x0000006ea963723e */ /* 0x000fe400000010ff */
[----:B------:R-:W-:Y:S01]  /*20160*/  F2FP.BF16.F32.PACK_AB R97, R173, R120 ;  /* 0x00000078ad61723e */ /* 0x000fe200000010ff */
[----:B------:R-:W-:Y:S01]  /*20170*/  STG.E.128 desc[UR4][R242.64], R92 ;  /* 0x0000005cf2007986 */ /* 0x000fe2000c101d04 */
[----:B------:R-:W-:Y:S01]  /*20180*/  F2FP.BF16.F32.PACK_AB R96, R166, R171 ;  /* 0x000000aba660723e */ /* 0x000fe200000010ff */
[----:B------:R-:W-:Y:S01]  /*20190*/  IMAD.WIDE.U32 R250, R185, 0x10, R238 ;  /* 0x00000010b9fa7825 */ /* 0x000fe200078e00ee */
[----:B------:R-:W-:-:S02]  /*201a0*/  F2FP.BF16.F32.PACK_AB R101, R181, R168 ;  /* 0x000000a8b565723e */ /* 0x000fc400000010ff */
[----:B------:R-:W-:Y:S01]  /*201b0*/  F2FP.BF16.F32.PACK_AB R106, R180, R183 ;  /* 0x000000b7b46a723e */ /* 0x000fe200000010ff */
[----:B------:R-:W-:Y:S01]  /*201c0*/  STG.E.128 desc[UR4][R244.64], R96 ;  /* 0x00000060f4007986 */ /* 0x000fe2000c101d04 */
        /* <DEDUP_REMOVED lines=12> */
[----:B0-----:R-:W-:Y:S01]  /*20290*/  IMAD R161, R164, 0x4, R161 ;  /* 0x00000004a4a17824 */ /* 0x001fe200078e02a1 */
[----:B------:R-:W-:Y:S01]  /*202a0*/  F2FP.BF16.F32.PACK_AB R118, R200, R203 ;  /* 0x000000cbc876723e */ /* 0x000fe200000010ff */
[----:B------:R2:W-:Y:S01]  /*202b0*/  STG.E.128 desc[UR4][R250.64], R108 ;  /* 0x0000006cfa007986 */ /* 0x0005e2000c101d04 */
[----:B------:R-:W-:Y:S02]  /*202c0*/  F2FP.BF16.F32.PACK_AB R117, R211, R198 ;  /* 0x000000c6d375723e */ /* 0x000fe400000010ff */
[----:B------:R-:W-:Y:S02]  /*202d0*/  F2FP.BF16.F32.PACK_AB R116, R204, R209 ;  /* 0x000000d1cc74723e */ /* 0x000fe400000010ff */
[----:B------:R-:W-:Y:S02]  /*202e0*/  F2FP.BF16.F32.PACK_AB R123, R217, R202 ;  /* 0x000000cad97b723e */ /* 0x000fe400000010ff */
[----:B-1----:R-:W-:Y:S01]  /*202f0*/  LEA R100, P0, R190, UR18, 0x4 ;  /* 0x00000012be647c11 */ /* 0x002fe2000f8020ff */
[----:B------:R2:W-:Y:S01]  /*20300*/  STG.E.128 desc[UR4][R236.64], R116 ;  /* 0x00000074ec007986 */ /* 0x0005e2000c101d04 */
[----:B------:R-:W-:-:S02]  /*20310*/  F2FP.BF16.F32.PACK_AB R122, R208, R213 ;  /* 0x000000d5d07a723e */ /* 0x000fc400000010ff */
[----:B------:R-:W-:Y:S02]  /*20320*/  F2FP.BF16.F32.PACK_AB R121, R219, R206 ;  /* 0x000000cedb79723e */ /* 0x000fe400000010ff */
[----:B------:R-:W-:Y:S02]  /*20330*/  F2FP.BF16.F32.PACK_AB R120, R212, R215 ;  /* 0x000000d7d478723e */ /* 0x000fe400000010ff */
[----:B------:R-:W-:Y:S02]  /*20340*/  F2FP.BF16.F32.PACK_AB R95, R223, R210 ;  /* 0x000000d2df5f723e */ /* 0x000fe400000010ff */
[----:B------:R-:W-:Y:S01]  /*20350*/  F2FP.BF16.F32.PACK_AB R94, R218, R221 ;  /* 0x000000ddda5e723e */ /* 0x000fe200000010ff */
[----:B------:R2:W-:Y:S01]  /*20360*/  STG.E.128 desc[UR4][R240.64], R120 ;  /* 0x00000078f0007986 */ /* 0x0005e2000c101d04 */
[----:B------:R-:W-:Y:S02]  /*20370*/  F2FP.BF16.F32.PACK_AB R93, R231, R216 ;  /* 0x000000d8e75d723e */ /* 0x000fe400000010ff */
[----:B------:R-:W-:-:S02]  /*20380*/  F2FP.BF16.F32.PACK_AB R92, R224, R225 ;  /* 0x000000e1e05c723e */ /* 0x000fc400000010ff */
[----:B------:R-:W-:Y:S02]  /*20390*/  F2FP.BF16.F32.PACK_AB R99, R233, R220 ;  /* 0x000000dce963723e */ /* 0x000fe400000010ff */
[----:B------:R-:W-:Y:S01]  /*203a0*/  F2FP.BF16.F32.PACK_AB R98, R226, R235 ;  /* 0x000000ebe262723e */ /* 0x000fe200000010ff */
[----:B------:R2:W-:Y:S01]  /*203b0*/  STG.E.128 desc[UR4][R238.64], R92 ;  /* 0x0000005cee007986 */ /* 0x0005e2000c101d04 */
[----:B------:R-:W-:Y:S02]  /*203c0*/  F2FP.BF16.F32.PACK_AB R97, R222, R229 ;  /* 0x000000e5de61723e */ /* 0x000fe400000010ff */
[----:B------:R-:W-:Y:S02]  /*203d0*/  LEA.HI.X R101, R190, UR19, RZ, 0x4, P0 ;  /* 0x00000013be657c11 */ /* 0x000fe400080f24ff */
[----:B------:R-:W-:Y:S02]  /*203e0*/  F2FP.BF16.F32.PACK_AB R96, R227, R228 ;  /* 0x000000e4e360723e */ /* 0x000fe400000010ff */
[----:B------:R-:W-:-:S03]  /*203f0*/  ISETP.GE.AND P0, PT, R161, R165, PT ;  /* 0x000000a5a100720c */ /* 0x000fc60003f06270 */
[----:B------:R2:W-:Y:S10]  /*20400*/  STG.E.128 desc[UR4][R100.64], R96 ;  /* 0x0000006064007986 */ /* 0x0005f4000c101d04 */
[----:B------:R-:W-:Y:S05]  /*20410*/  @!P0 BRA `(.L_x_3002) ;  /* 0xfffffe0c00508947 */ /* 0x000fea000383ffff */
[----:B------:R-:W-:Y:S05]  /*20420*/  BSYNC B0 ;  /* 0x0000000000007941 */ /* 0x000fea0003800000 */
.L_x_2440:
[----:B------:R-:W-:Y:S05]  /*20430*/  EXIT ;  /* 0x000000000000794d */ /* 0x000fea0003800000 */
.L_x_3001:
        /* <DEDUP_REMOVED lines=8> */
.L_x_3004:
[----:B------:R-:W-:Y:S05]  /*204c0*/  BSYNC B1 ;  /* 0x0000000000017941 */ /* 0x000fea0003800000 */
.L_x_3003:
[----:B------:R-:W-:Y:S01]  /*204d0*/  MOV R92, R234 ;  /* 0x000000ea005c7202 */ /* 0x000fe20000000f00 */
[----:B------:R-:W-:Y:S01]  /*204e0*/  HFMA2.MMA R237, -RZ, RZ, 0, 1.1920928955078125e-07 ;  /* 0x00000002ffed7435 */ /* 0x000fe200000001ff */
[----:B------:R-:W-:Y:S01]  /*204f0*/  IMAD.MOV.U32 R238, RZ, RZ, 0x1f ;  /* 0x0000001fffee7424 */ /* 0x000fe200078e00ff */
[----:B------:R-:W-:Y:S01]  /*20500*/  MOV R235, 0xffffffff ;  /* 0xffffffff00eb7802 */ /* 0x000fe20000000f00 */
[----:B------:R-:W0:Y:S01]  /*20510*/  LDC R94, c[0x0][0x290] ;  /* 0x0000a400ff5e7b82 */ /* 0x000e220000000800 */
[----:B------:R-:W-:-:S04]  /*20520*/  FADD.FTZ R103, R95, R92 ;  /* 0x0000005c5f677221 */ /* 0x000fc80000010000 */
[----:B------:R-:W-:-:S07]  /*20530*/  IMAD.MOV.U32 R236, RZ, RZ, R103 ;  /* 0x000000ffffec7224 */ /* 0x000fce00078e0067 */
[----:B0-----:R-:W-:Y:S05]  /*20540*/  WARPSYNC.COLLECTIVE R235, `(.L_x_3005) ;  /* 0x00000000eb087348 */ /* 0x001fea0003c00000 */
[----:B------:R1:W2:Y:S02]  /*20550*/  SHFL.BFLY P1, R234, R236, R237, R238 ;  /* 0x0c0000edecea7389 */ /* 0x0002a400000200ee */
[----:B012---:R-:W-:Y:S01]  /*20560*/  ENDCOLLECTIVE ;  /* 0x000000000000791b */ /* 0x007fe20003800000 */
.L_x_3005:
[----:B------:R-:W-:Y:S02]  /*20570*/  IMAD.MOV.U32 R237, RZ, RZ, 0x4 ;  /* 0x00000004ffed7424 */ /* 0x000fe400078e00ff */
[----:B------:R-:W-:-:S04]  /*20580*/  IMAD.MOV.U32 R92, RZ, RZ, R234 ;  /* 0x000000ffff5c7224 */ /* 0x000fc800078e00ea */
[----:B------:R-:W-:-:S05]  /*20590*/  FADD.FTZ R116, R103, R92 ;  /* 0x0000005c67747221 */ /* 0x000fca0000010000 */
[----:B------:R-:W-:-:S07]  /*205a0*/  MOV R236, R116 ;  /* 0x0000007400ec7202 */ /* 0x000fce0000000f00 */
[----:B------:R-:W-:Y:S05]  /*205b0*/  WARPSYNC.COLLECTIVE R235, `(.L_x_3006) ;  /* 0x00000000eb087348 */ /* 0x000fea0003c00000 */
[----:B------:R0:W1:Y:S02]  /*205c0*/  SHFL.BFLY P1, R234, R236, R237, R238 ;  /* 0x0c0000edecea7389 */ /* 0x00006400000200ee */
[----:B01----:R-:W-:Y:S01]  /*205d0*/  ENDCOLLECTIVE ;  /* 0x000000000000791b */ /* 0x003fe20003800000 */
.L_x_3006:
[----:B------:R-:W-:Y:S01]  /*205e0*/  HFMA2.MMA R237, -RZ, RZ, 0, 4.76837158203125e-07 ;  /* 0x00000008ffed7435 */ /* 0x000fe200000001ff */
[----:B------:R-:W-:-:S05]  /*205f0*/  MOV R93, R234 ;  /* 0x000000ea005d7202 */ /* 0x000fca0000000f00 */
[----:B------:R-:W-:-:S04]  /*20600*/  FADD.FTZ R117, R116, R93 ;  /* 0x0000005d74757221 */ /* 0x000fc80000010000 */
[----:B------:R-:W-:-:S07]  /*20610*/  IMAD.MOV.U32 R236, RZ, RZ, R117 ;  /* 0x000000ffffec7224 */ /* 0x000fce00078e0075 */
[----:B------:R-:W-:Y:S05]  /*20620*/  WARPSYNC.COLLECTIVE R235, `(.L_x_3007) ;  /* 0x00000000eb087348 */ /* 0x000fea0003c00000 */
[----:B------:R0:W1:Y:S02]  /*20630*/  SHFL.BFLY P1, R234, R236, R237, R238 ;  /* 0x0c0000edecea7389 */ /* 0x00006400000200ee */
[----:B01----:R-:W-:Y:S01]  /*20640*/  ENDCOLLECTIVE ;  /* 0x000000000000791b */ /* 0x003fe20003800000 */
.L_x_3007:
[----:B------:R-:W-:Y:S02]  /*20650*/  IMAD.MOV.U32 R237, RZ, RZ, 0x10 ;  /* 0x00000010ffed7424 */ /* 0x000fe400078e00ff */
[----:B------:R-:W-:-:S04]  /*20660*/  IMAD.MOV.U32 R92, RZ, RZ, R234 ;  /* 0x000000ffff5c7224 */ /* 0x000fc800078e00ea */
[----:B------:R-:W-:-:S05]  /*20670*/  FADD.FTZ R118, R117, R92 ;  /* 0x0000005c75767221 */ /* 0x000fca0000010000 */
[----:B------:R-:W-:-:S07]  /*20680*/  MOV R236, R118 ;  /* 0x0000007600ec7202 */ /* 0x000fce0000000f00 */
[----:B------:R-:W-:Y:S05]  /*20690*/  WARPSYNC.COLLECTIVE R235, `(.L_x_3008) ;  /* 0x00000000eb087348 */ /* 0x000fea0003c00000 */
[----:B------:R0:W1:Y:S02]  /*206a0*/  SHFL.BFLY P1, R234, R236, R237, R238 ;  /* 0x0c0000edecea7389 */ /* 0x00006400000200ee */
[----:B01----:R-:W-:Y:S01]  /*206b0*/  ENDCOLLECTIVE ;  /* 0x000000000000791b */ /* 0x003fe20003800000 */
.L_x_3008:
        /* <DEDUP_REMOVED lines=164> */
[----:B------:R-:W-:-:S07]  /*21100*/  IMAD.MOV.U32 R236, RZ, RZ, R93 ;  /* 0x000000ffffec7224 */ /* 0x000fce00078e005d */
[----:B------:R-:W-:Y:S05]  /*21110*/  WARPSYNC.COLLECTIVE R235, `(.L_x_3009) ;  /* 0x00000000eb087348 */ /* 0x000fea0003c00000 */
[----:B------:R0:W1:Y:S02]  /*21120*/  SHFL.BFLY P1, R234, R236, R237, R238 ;  /* 0x0c0000edecea7389 */ /* 0x00006400000200ee */
[----:B01----:R-:W-:Y:S01]  /*21130*/  ENDCOLLECTIVE ;  /* 0x000000000000791b */ /* 0x003fe20003800000 */
.L_x_3009:
[----:B------:R-:W-:Y:S02]  /*21140*/  IMAD.MOV.U32 R237, RZ, RZ, 0x2 ;  /* 0x00000002ffed7424 */ /* 0x000fe400078e00ff */
[----:B------:R-:W-:-:S04]  /*21150*/  IMAD.MOV.U32 R116, RZ, RZ, R234 ;  /* 0x000000ffff747224 */ /* 0x000fc800078e00ea */
[----:B------:R-:W-:-:S05]  /*21160*/  FADD.FTZ R116, R93, R116 ;  /* 0x000000745d747221 */ /* 0x000fca0000010000 */
[----:B------:R-:W-:-:S07]  /*21170*/  MOV R236, R116 ;  /* 0x0000007400ec7202 */ /* 0x000fce0000000f00 */
[----:B------:R-:W-:Y:S05]  /*21180*/  WARPSYNC.COLLECTIVE R235, `(.L_x_3010) ;  /* 0x00000000eb087348 */ /* 0x000fea0003c00000 */
[----:B------:R0:W1:Y:S02]  /*21190*/  SHFL.BFLY P1, R234, R236, R237, R238 ;  /* 0x0c0000edecea7389 */ /* 0x00006400000200ee */
[----:B01----:R-:W-:Y:S01]  /*211a0*/  ENDCOLLECTIVE ;  /* 0x000000000000791b */ /* 0x003fe20003800000 */
.L_x_3010:
[----:B------:R-:W-:Y:S01]  /*211b0*/  HFMA2.MMA R237, -RZ, RZ, 0, 2.384185791015625e-07 ;  /* 0x00000004ffed7435 */ /* 0x000fe200000001ff */
[----:B------:R-:W-:-:S05]  /*211c0*/  MOV R95, R234 ;  /* 0x000000ea005f7202 */ /* 0x000fca0000000f00 */
[----:B------:R-:W-:-:S04]  /*211d0*/  FADD.FTZ R95, R116, R95 ;  /* 0x0000005f745f7221 */ /* 0x000fc80000010000 */
[----:B------:R-:W-:-:S07]  /*211e0*/  IMAD.MOV.U32 R236, RZ, RZ, R95 ;  /* 0x000000ffffec7224 */ /* 0x000fce00078e005f */
[----:B------:R-:W-:Y:S05]  /*211f0*/  WARPSYNC.COLLECTIVE R235, `(.L_x_3011) ;  /* 0x00000000eb087348 */ /* 0x000fea0003c00000 */
[----:B------:R0:W1:Y:S02]  /*21200*/  SHFL.BFLY P1, R234, R236, R237, R238 ;  /* 0x0c0000edecea7389 */ /* 0x00006400000200ee */
[----:B01----:R-:W-:Y:S01]  /*21210*/  ENDCOLLECTIVE ;  /* 0x000000000000791b */ /* 0x003fe20003800000 */
.L_x_3011:
[----:B------:R-:W-:Y:S02]  /*21220*/  IMAD.MOV.U32 R237, RZ, RZ, 0x8 ;  /* 0x00000008ffed7424 */ /* 0x000fe400078e00ff */
[----:B------:R-:W-:-:S04]  /*21230*/  IMAD.MOV.U32 R118, RZ, RZ, R234 ;  /* 0x000000ffff767224 */ /* 0x000fc800078e00ea */
[----:B------:R-:W-:-:S05]  /*21240*/  FADD.FTZ R118, R95, R118 ;  /* 0x000000765f767221 */ /* 0x000fca0000010000 */
[----:B------:R-:W-:-:S07]  /*21250*/  MOV R236, R118 ;  /* 0x0000007600ec7202 */ /* 0x000fce0000000f00 */
[----:B------:R-:W-:Y:S05]  /*21260*/  WARPSYNC.COLLECTIVE R235, `(.L_x_3012) ;  /* 0x00000000eb087348 */ /* 0x000fea0003c00000 */
[----:B------:R0:W1:Y:S02]  /*21270*/  SHFL.BFLY P1, R234, R236, R237, R238 ;  /* 0x0c0000edecea7389 */ /* 0x00006400000200ee */
[----:B01----:R-:W-:Y:S01]  /*21280*/  ENDCOLLECTIVE ;  /* 0x000000000000791b */ /* 0x003fe20003800000 */
.L_x_3012:
[----:B------:R-:W-:Y:S01]  /*21290*/  HFMA2.MMA R237, -RZ, RZ, 0, 9.5367431640625e-07 ;  /* 0x00000010ffed7435 */ /* 0x000fe200000001ff */
[----:B------:R-:W-:-:S05]  /*212a0*/  MOV R103, R234 ;  /* 0x000000ea00677202 */ /* 0x000fca0000000f00 */
[----:B------:R-:W-:-:S04]  /*212b0*/  FADD.FTZ R103, R118, R103 ;  /* 0x0000006776677221 */ /* 0x000fc80000010000 */
[----:B------:R-:W-:-:S07]  /*212c0*/  IMAD.MOV.U32 R236, RZ, RZ, R103 ;  /* 0x000000ffffec7224 */ /* 0x000fce00078e0067 */
[----:B------:R-:W-:Y:S05]  /*212d0*/  WARPSYNC.COLLECTIVE R235, `(.L_x_3013) ;  /* 0x00000000eb087348 */ /* 0x000fea0003c00000 */
[----:B------:R0:W1:Y:S02]  /*212e0*/  SHFL.BFLY P1, R234, R236, R237, R238 ;  /* 0x0c0000edecea7389 */ /* 0x00006400000200ee */
[----:B01----:R-:W-:Y:S01]  /*212f0*/  ENDCOLLECTIVE ;  /* 0x000000000000791b */ /* 0x003fe20003800000 */
.L_x_3013:
[----:B------:R-:W-:Y:S05]  /*21300*/  BRA `(.L_x_3014) ;  /* 0xffffffd4005c7947 */ /* 0x000fea000383ffff */
.L_x_3015:
        /* <DEDUP_REMOVED lines=15> */
.L_x_72289:


//--------------------- .text._ZN10layer_norm13ln_fwd_kernelINS_13Kernel_traitsI13__nv_bfloat16S2_S2_S2_fjLj2560ELj1ELj4ELj1ELj16ENS_18Kernel_traits_baseILj2560ES2_S2_S2_S2_fjLj128EEEEELb1ELb0ELb1ELb0EEEvNS_9FwdParamsE --------------------------
	.section	.text._ZN10layer_norm13ln_fwd_kernelINS_13Kernel_traitsI13__nv_bfloat16S2_S2_S2_fjLj2560ELj1ELj4ELj1ELj16ENS_18Kernel_traits_baseILj2560ES2_S2_S2_S2_fjLj128EEEEELb1ELb0ELb1ELb0EEEvNS_9FwdParamsE,"ax",@progbits
	.align	128
        .global         _ZN10layer_norm13ln_fwd_kernelINS_13Kernel_traitsI13__nv_bfloat16S2_S2_S2_fjLj2560ELj1ELj4ELj1ELj16ENS_18Kernel_traits_baseILj2560ES2_S2_S2_S2_fjLj128EEEEELb1ELb0ELb1ELb0EEEvNS_9FwdParamsE
        .type           _ZN10layer_norm13ln_fwd_kernelINS_13Kernel_traitsI13__nv_bfloat16S2_S2_S2_fjLj2560ELj1ELj4ELj1ELj16ENS_18Kernel_traits_baseILj2560ES2_S2_S2_S2_fjLj128EEEEELb1ELb0ELb1ELb0EEEvNS_9FwdParamsE,@function
        .size           _ZN10layer_norm13ln_fwd_kernelINS_13Kernel_traitsI13__nv_bfloat16S2_S2_S2_fjLj2560ELj1ELj4ELj1ELj16ENS_18Kernel_traits_baseILj2560ES2_S2_S2_S2_fjLj128EEEEELb1ELb0ELb1ELb0EEEvNS_9FwdParamsE,(.L_x_72290 - _ZN10layer_norm13ln_fwd_kernelINS_13Kernel_traitsI13__nv_bfloat16S2_S2_S2_fjLj2560ELj1ELj4ELj1ELj16ENS_18Kernel_traits_baseILj2560ES2_S2_S2_S2_fjLj128EEEEELb1ELb0ELb1ELb0EEEvNS_9FwdParamsE)
        .other          _ZN10layer_norm13ln_fwd_kernelINS_13Kernel_traitsI13__nv_bfloat16S2_S2_S2_fjLj2560ELj1ELj4ELj1ELj16ENS_18Kernel_traits_baseILj2560ES2_S2_S2_S2_fjLj128EEEEELb1ELb0ELb1ELb0EEEvNS_9FwdParamsE,@"STO_CUDA_ENTRY STV_DEFAULT"
_ZN10layer_norm13ln_fwd_kernelINS_13Kernel_traitsI13__nv_bfloat16S2_S2_S2_fjLj2560ELj1ELj4ELj1ELj16ENS_18Kernel_traits_baseILj2560ES2_S2_S2_S2_fjLj128EEEEELb1ELb0ELb1ELb0EEEvNS_9FwdParamsE:
.text._ZN10layer_norm13ln_fwd_kernelINS_13Kernel_traitsI13__nv_bfloat16S2_S2_S2_fjLj2560ELj1ELj4ELj1ELj16ENS_18Kernel_traits_baseILj2560ES2_S2_S2_S2_fjLj128EEEEELb1ELb0ELb1ELb0EEEvNS_9FwdParamsE:
[----:B------:R-:W0:Y:S08]  /*0000*/  LDC R1, c[0x0][0x28] ;  /* 0x00000a00ff017b82 */ /* 0x000e300000000800 */
[----:B------:R-:W1:Y:S01]  /*0010*/  LDC R80, c[0x0][0x2e8] ;  /* 0x0000ba00ff507b82 */ /* 0x000e620000000800 */
[----:B------:R-:W-:Y:S01]  /*0020*/  ULDC.U8 UR4, c[0x0][0x2f4] ;  /* 0x0000bd0000047ab9 */ /* 0x000fe20000000000 */
[----:B------:R-:W-:Y:S01]  /*0030*/  ULDC.64 UR6, c[0x0][0x208] ;  /* 0x0000820000067ab9 */ /* 0x000fe20000000a00 */
[----:B------:R-:W-:Y:S01]  /*0040*/  ISETP.NE.AND P0, PT, RZ, UR4, PT ;  /* 0x00000004ff007c0c */ /* 0x000fe2000bf05270 */
[----:B------:R-:W-:Y:S01]  /*0050*/  ULDC.64 UR4, c[0x0][0x2e0] ;  /* 0x0000b80000047ab9 */ /* 0x000fe20000000a00 */
[----:B0-----:R-:W-:Y:S01]  /*0060*/  VIADD R1, R1, 0xffffff78 ;  /* 0xffffff7801017836 */ /* 0x001fe20000000000 */
[----:B------:R-:W-:Y:S01]  /*0070*/  MOV R3, UR5 ;  /* 0x0000000500037c02 */ /* 0x000fe20008000f00 */
[----:B------:R-:W-:Y:S01]  /*0080*/  IMAD.U32 R2, RZ, RZ, UR4 ;  /* 0x00000004ff027e24 */ /* 0x000fe2000f8e00ff */
[----:B------:R-:W0:Y:S08]  /*0090*/  LDC R81, c[0x0][0x2ec] ;  /* 0x0000bb00ff517b82 */ /* 0x000e300000000800 */
[----:B------:R-:W2:Y:S01]  /*00a0*/  @P0 LDG.E.64 R2, desc[UR6][R2.64] ;  /* 0x0000000602020981 */ /* 0x000ea2000c1e1b00 */
[----:B------:R-:W3:Y:S01]  /*00b0*/  @P0 LDC R7, c[0x0][0x2f0] ;  /* 0x0000bc00ff070b82 */ /* 0x000ee20000000800 */
[----:B-1----:R-:W-:Y:S01]  /*00c0*/  @P0 IMAD.MOV.U32 R4, RZ, RZ, R80 ;  /* 0x000000ffff040224 */ /* 0x002fe200078e0050 */
[----:B------:R-:W1:Y:S01]  /*00d0*/  S2R R17, SR_TID.X ;  /* 0x0000000000117919 */ /* 0x000e620000002100 */
[----:B------:R-:W1:Y:S01]  /*00e0*/  S2R R18, SR_CTAID.X ;  /* 0x0000000000127919 */ /* 0x000e620000002500 */
[----:B------:R-:W-:-:S04]  /*00f0*/  ULDC UR8, c[0x0][0x0] ;  /* 0x0000000000087ab9 */ /* 0x000fc80000000800 */
[----:B------:R-:W4:Y:S01]  /*0100*/  LDC R16, c[0x0][0x218] ;  /* 0x00008600ff107b82 */ /* 0x000f220000000800 */
[----:B0-----:R-:W-:-:S06]  /*0110*/  @P0 IMAD.MOV.U32 R5, RZ, RZ, R81 ;  /* 0x000000ffff050224 */ /* 0x001fcc00078e0051 */
[----:B------:R-:W3:Y:S01]  /*0120*/  @P0 LDG.E.64 R4, desc[UR6][R4.64] ;  /* 0x0000000604040981 */ /* 0x000ee2000c1e1b00 */
[----:B------:R-:W-:Y:S01]  /*0130*/  LOP3.LUT R6, R6, 0xffffdfff, RZ, 0xc0, !PT ;  /* 0xffffdfff06067812 */ /* 0x000fe200078ec0ff */
[----:B------:R-:W-:Y:S01]  /*0140*/  BSSY B0, `(.L_x_3016) ;  /* 0x0000056000007945 */ /* 0x000fe20003800000 */
[----:B-1----:R-:W-:-:S04]  /*0150*/  IMAD R0, R18, UR8, R17 ;  /* 0x0000000812007c24 */ /* 0x002fc8000f8e0211 */
[----:B------:R-:W-:Y:S01]  /*0160*/  IMAD.WIDE.U32 R8, R0, -0x326172a9, RZ ;  /* 0xcd9e8d5700087825 */ /* 0x000fe200078e00ff */
        /* <DEDUP_REMOVED lines=8> */
[----:B------:R-:W-:-:S02]  /*01f0*/  UIADD3 UR18, UR4, -0x255992d5, URZ ;  /* 0xdaa66d2b04127890 */ /* 0x000fc4000fffe03f */
[----:B------:R-:W-:Y:S01]  /*0200*/  UIADD3 UR20, UR4, 0x78dde6e4, URZ ;  /* 0x78dde6e404147890 */ /* 0x000fe2000fffe03f */
[----:B------:R-:W-:Y:S01]  /*0210*/  @P0 IADD3.X R81, RZ, R5, RZ, P1, !PT ;  /* 0x00000005ff510210 */ /* 0x000fe20000ffe4ff */
[----:B------:R-:W-:Y:S02]  /*0220*/  UIADD3 UR21, UR5, -0x126145ec, URZ ;  /* 0xed9eba1405157890 */ /* 0x000fe4000fffe03f */
[----:B------:R-:W-:Y:S01]  /*0230*/  UIADD3 UR23, UR5, -0x56f99767, URZ ;  /* 0xa906689905177890 */ /* 0x000fe2000fffe03f */
[--C-:B------:R-:W-:Y:S01]  /*0240*/  SHF.R.U32.HI R2, RZ, 0x2, R81.reuse ;  /* 0x00000002ff027819 */ /* 0x100fe20000011651 */
[----:B------:R-:W-:Y:S01]  /*0250*/  UIADD3 UR22, UR4, 0x1715609d, URZ ;  /* 0x1715609d04167890 */ /* 0x000fe2000fffe03f */
[----:B------:R-:W-:Y:S01]  /*0260*/  SHF.R.U64 R3, R80, 0x2, R81 ;  /* 0x0000000250037819 */ /* 0x000fe20000001251 */
[----:B------:R-:W-:Y:S02]  /*0270*/  UIADD3 UR24, UR4, -0x4ab325aa, URZ ;  /* 0xb54cda5604187890 */ /* 0x000fe4000fffe03f */
[----:B------:R-:W-:Y:S01]  /*0280*/  LOP3.LUT R10, R9, UR4, R2, 0x96, !PT ;  /* 0x00000004090a7c12 */ /* 0x000fe2000f8e9602 */
[----:B------:R-:W-:Y:S01]  /*0290*/  UIADD3 UR25, UR5, 0x646e171e, URZ ;  /* 0x646e171e05197890 */ /* 0x000fe2000fffe03f */
[----:B------:R-:W-:Y:S01]  /*02a0*/  IMAD.WIDE.U32 R4, R3, -0x2daee0ad, RZ ;  /* 0xd2511f5303047825 */ /* 0x000fe200078e00ff */
[----:B------:R-:W-:-:S02]  /*02b0*/  UIADD3 UR26, UR4, 0x5384540f, URZ ;  /* 0x5384540f041a7890 */ /* 0x000fc4000fffe03f */
[----:B------:R-:W-:Y:S01]  /*02c0*/  UIADD3 UR27, UR5, 0x1fd5c5a3, URZ ;  /* 0x1fd5c5a3051b7890 */ /* 0x000fe2000fffe03f */
[----:B------:R-:W-:Y:S01]  /*02d0*/  IMAD.WIDE.U32 R10, R10, -0x2daee0ad, RZ ;  /* 0xd2511f530a0a7825 */ /* 0x000fe200078e00ff */
[----:B------:R-:W-:Y:S01]  /*02e0*/  LOP3.LUT R5, R5, UR5, RZ, 0x3c, !PT ;  /* 0x0000000505057c12 */ /* 0x000fe2000f8e3cff */
[----:B------:R-:W-:Y:S02]  /*02f0*/  UIADD3 UR28, UR4, -0xe443238, URZ ;  /* 0xf1bbcdc8041c7890 */ /* 0x000fe4000fffe03f */
[----:B------:R-:W-:Y:S01]  /*0300*/  UIADD3 UR29, UR5, -0x24c28bd8, URZ ;  /* 0xdb3d7428051d7890 */ /* 0x000fe2000fffe03f */
[----:B------:R-:W-:Y:S01]  /*0310*/  LOP3.LUT R12, R11, UR15, R4, 0x96, !PT ;  /* 0x0000000f0b0c7c12 */ /* 0x000fe2000f8e9604 */
[----:B------:R-:W-:Y:S01]  /*0320*/  IMAD.WIDE.U32 R4, R5, -0x326172a9, RZ ;  /* 0xcd9e8d5705047825 */ /* 0x000fe200078e00ff */
[----:B------:R-:W-:-:S03]  /*0330*/  UIADD3 UR30, UR4, -0x700cb87f, URZ ;  /* 0x8ff34781041e7890 */ /* 0x000fc6000fffe03f */
        /* <DEDUP_REMOVED lines=10> */
[----:B----4-:R-:W-:Y:S02]  /*03e0*/  SHF.R.S32.HI R5, RZ, 0x1f, R16 ;  /* 0x0000001fff057819 */ /* 0x010fe40000011410 */
[----:B------:R-:W-:Y:S01]  /*03f0*/  LOP3.LUT R12, R15, UR20, R4, 0x96, !PT ;  /* 0x000000140f0c7c12 */ /* 0x000fe2000f8e9604 */
[----:B------:R-:W-:Y:S01]  /*0400*/  IMAD.WIDE.U32 R10, R10, -0x2daee0ad, RZ ;  /* 0xd2511f530a0a7825 */ /* 0x000fe200078e00ff */
[----:B------:R-:W-:Y:S02]  /*0410*/  LOP3.LUT R4, R17, 0x1f, RZ, 0xc0, !PT ;  /* 0x0000001f11047812 */ /* 0x000fe400078ec0ff */
[----:B------:R-:W-:Y:S01]  /*0420*/  LEA.HI R5, R5, R16, RZ, 0x3 ;  /* 0x0000001005057211 */ /* 0x000fe200078f18ff */
[----:B------:R-:W-:Y:S01]  /*0430*/  IMAD.WIDE.U32 R12, R12, -0x2daee0ad, RZ ;  /* 0xd2511f530c0c7825 */ /* 0x000fe200078e00ff */
[----:B------:R-:W-:-:S03]  /*0440*/  LOP3.LUT R8, R11, UR21, R8, 0x96, !PT ;  /* 0x000000150b087c12 */ /* 0x000fc6000f8e9608 */
[----:B------:R-:W-:Y:S01]  /*0450*/  IMAD.MOV.U32 R89, RZ, RZ, R4 ;  /* 0x000000ffff597224 */ /* 0x000fe200078e0004 */
[----:B------:R-:W-:Y:S01]  /*0460*/  LOP3.LUT R82, R13, UR23, R10, 0x96, !PT ;  /* 0x000000170d527c12 */ /* 0x000fe2000f8e960a */
[----:B------:R-:W-:-:S03]  /*0470*/  IMAD.WIDE.U32 R8, R8, -0x326172a9, RZ ;  /* 0xcd9e8d5708087825 */ /* 0x000fc600078e00ff */
[----:B------:R-:W-:Y:S01]  /*0480*/  LOP3.LUT R16, R89, 0x1f, RZ, 0x3c, !PT ;  /* 0x0000001f59107812 */ /* 0x000fe200078e3cff */
[----:B------:R-:W-:Y:S01]  /*0490*/  IMAD.WIDE.U32 R82, R82, -0x326172a9, RZ ;  /* 0xcd9e8d5752527825 */ /* 0x000fe200078e00ff */
[----:B------:R-:W-:Y:S02]  /*04a0*/  LOP3.LUT R14, R9, UR22, R14, 0x96, !PT ;  /* 0x00000016090e7c12 */ /* 0x000fe4000f8e960e */
[----:B------:R-:W-:Y:S02]  /*04b0*/  LEA.HI.SX32 R5, R5, R16, 0x1d ;  /* 0x0000001005057211 */ /* 0x000fe400078feaff */
[----:B------:R-:W-:Y:S02]  /*04c0*/  LOP3.LUT R84, R83, UR24, R8, 0x96, !PT ;  /* 0x0000001853547c12 */ /* 0x000fe4000f8e9608 */
[C---:B------:R-:W-:Y:S02]  /*04d0*/  ISETP.GE.U32.AND P6, PT, R5.reuse, 0x40, PT ;  /* 0x000000400500780c */ /* 0x040fe40003fc6070 */
[----:B------:R-:W-:-:S02]  /*04e0*/  ISETP.GE.U32.AND P5, PT, R5, 0x60, PT ;  /* 0x000000600500780c */ /* 0x000fc40003fa6070 */
        /* <DEDUP_REMOVED lines=27> */
.L_x_3017:
[----:B------:R-:W-:Y:S05]  /*06a0*/  BSYNC B0 ;  /* 0x0000000000007941 */ /* 0x000fea0003800000 */
.L_x_3016:
        /* <DEDUP_REMOVED lines=18> */
.L_x_3019:
[----:B------:R-:W-:Y:S05]  /*07d0*/  BSYNC B0 ;  /* 0x0000000000007941 */ /* 0x000fea0003800000 */
.L_x_3018:
        /* <DEDUP_REMOVED lines=18> */
.L_x_3021:
[----:B------:R-:W-:Y:S05]  /*0900*/  BSYNC B0 ;  /* 0x0000000000007941 */ /* 0x000fea0003800000 */
.L_x_3020:
        /* <DEDUP_REMOVED lines=18> */
.L_x_3023:
[----:B------:R-:W-:Y:S05]  /*0a30*/  BSYNC B0 ;  /* 0x0000000000007941 */ /* 0x000fea0003800000 */
.L_x_3022:
        /* <DEDUP_REMOVED lines=18> */
.L_x_3025:
[----:B------:R-:W-:Y:S05]  /*0b60*/  BSYNC B0 ;  /* 0x0000000000007941 */ /* 0x000fea0003800000 */
.L_x_3024:
        /* <DEDUP_REMOVED lines=27> */
.L_x_3027:
[----:B------:R-:W-:Y:S05]  /*0d20*/  BSYNC B0 ;  /* 0x0000000000007941 */ /* 0x000fea0003800000 */
.L_x_3026:
[----:B------:R-:W-:Y:S01]  /*0d30*/  ISETP.GE.U32.AND P1, PT, R5, 0xe0, PT ;  /* 0x000000e00500780c */ /* 0x000fe20003f26070 */
[----:B------:R-:W-:Y:S01]  /*0d40*/  IMAD.WIDE.U32 R40, R40, -0x326172a9, RZ ;  /* 0xcd9e8d5728287825 */ /* 0x000fe200078e00ff */
[----:B------:R-:W-:Y:S01]  /*0d50*/  LOP3.LUT R6, R6, 0xfffffeff, RZ, 0xc0, !PT ;  /* 0xfffffeff06067812 */ /* 0x000fe200078ec0ff */
[----:B------:R-:W-:Y:S02]  /*0d60*/  BSSY B0, `(.L_x_3028) ;  /* 0x0000017000007945 */ /* 0x000fe40003800000 */
[----:B------:R-:W-:Y:S01]  /*0d70*/  IMAD.HI.U32 R9, R81, -0x326172a9, RZ ;  /* 0xcd9e8d5751097827 */ /* 0x000fe200078e00ff */
[----:B------:R-:W-:-:S03]  /*0d80*/  LOP3.LUT R82, R41, UR26, R82, 0x96, !PT ;  /* 0x0000001a29527c12 */ /* 0x000fc6000f8e9652 */
[----:B------:R-:W-:Y:S01]  /*0d90*/  IMAD R7, R18, 0x4, R7 ;  /* 0x0000000412077824 */ /* 0x000fe200078e0207 */
        /* <DEDUP_REMOVED lines=19> */
.L_x_3029:
[----:B------:R-:W-:Y:S05]  /*0ed0*/  BSYNC B0 ;  /* 0x0000000000007941 */ /* 0x000fea0003800000 */
.L_x_3028:
        /* <DEDUP_REMOVED lines=21> */
.L_x_3031:
[----:B------:R-:W-:Y:S05]  /*1030*/  BSYNC B0 ;  /* 0x0000000000007941 */ /* 0x000fea0003800000 */
.L_x_3030:
        /* <DEDUP_REMOVED lines=22> */
.L_x_3033:
[----:B------:R-:W-:Y:S05]  /*11a0*/  BSYNC B0 ;  /* 0x0000000000007941 */ /* 0x000fea0003800000 */
.L_x_3032:
        /* <DEDUP_REMOVED lines=16> */
.L_x_3035:
[----:B------:R-:W-:Y:S05]  /*12b0*/  BSYNC B0 ;  /* 0x0000000000007941 */ /* 0x000fea0003800000 */
.L_x_3034:
        /* <DEDUP_REMOVED lines=9> */
[----:B------:R-:W-:Y:S01]  /*1350*/  STL [R1+0x70], R83 ;  /* 0x0000705301007387 */ /* 0x000fe20000100800 */
[----:B------:R-:W-:Y:S01]  /*1360*/  IMAD.U32 R68, R68, 0x10000, RZ ;  /* 0x0001000044447824 */ /* 0x000fe200078e00ff */
[----:B------:R-:W-:Y:S01]  /*1370*/  PRMT R246, R44, 0x7632, R246 ;  /* 0x000076322cf67816 */ /* 0x000fe200000000f6 */
[----:B------:R-:W-:Y:S01]  /*1380*/  IMAD.U32 R152, R52, 0x10000, RZ ;  /* 0x0001000034987824 */ /* 0x000fe200078e00ff */
[----:B------:R0:W-:Y:S01]  /*1390*/  STL [R1+0x68], R77 ;  /* 0x0000684d01007387 */ /* 0x0001e20000100800 */
[----:B------:R-:W-:Y:S01]  /*13a0*/  IMAD.U32 R148, R53, 0x10000, RZ ;  /* 0x0001000035947824 */ /* 0x000fe200078e00ff */
[----:B------:R-:W-:Y:S01]  /*13b0*/  PRMT R52, R48, 0x7632, R52 ;  /* 0x0000763230347816 */ /* 0x000fe20000000034 */
[----:B------:R-:W-:Y:S01]  /*13c0*/  IMAD.U32 R64, R64, 0x10000, RZ ;  /* 0x0001000040407824 */ /* 0x000fe200078e00ff */
        /* <DEDUP_REMOVED lines=13> */
[C---:B------:R-:W-:Y:S01]  /*14a0*/  PRMT R244, R45.reuse, 0x7632, R244 ;  /* 0x000076322df47816 */ /* 0x040fe200000000f4 */
[----:B------:R-:W-:Y:S01]  /*14b0*/  IMAD.U32 R45, R45, 0x10000, RZ ;  /* 0x000100002d2d7824 */ /* 0x000fe200078e00ff */
[----:B------:R-:W-:Y:S01]  /*14c0*/  PRMT R238, R36, 0x7632, R238 ;  /* 0x0000763224ee7816 */ /* 0x000fe200000000ee */
[----:B------:R-:W-:Y:S01]  /*14d0*/  STL [R1+0x48], R76 ;  /* 0x0000484c01007387 */ /* 0x000fe20000100800 */
[----:B------:R-:W-:Y:S01]  /*14e0*/  PRMT R149, R136, 0x7632, R149 ;  /* 0x0000763288957816 */ /* 0x000fe20000000095 */
[----:B------:R-:W-:Y:S01]  /*14f0*/  IMAD.U32 R163, R17, 0x10000, RZ ;  /* 0x0001000011a37824 */ /* 0x000fe200078e00ff */
[C---:B------:R-:W-:Y:S01]  /*1500*/  PRMT R177, R21.reuse, 0x7632, R177 ;  /* 0x0000763215b17816 */ /* 0x040fe200000000b1 */
[----:B------:R0:W-:Y:S01]  /*1510*/  STL [R1+0x40], R72 ;  /* 0x0000404801007387 */ /* 0x0001e20000100800 */
[----:B------:R-:W-:Y:S01]  /*1520*/  SHF.L.U32 R179, R21, 0x10, RZ ;  /* 0x0000001015b37819 */ /* 0x000fe200000006ff */
[C---:B------:R-:W-:Y:S01]  /*1530*/  IMAD.U32 R136, R8.reuse, 0x10000, RZ ;  /* 0x0001000008887824 */ /* 0x040fe200078e00ff */
[----:B------:R-:W-:Y:S01]  /*1540*/  PRMT R161, R17, 0x7632, R161 ;  /* 0x0000763211a17816 */ /* 0x000fe200000000a1 */
[----:B------:R-:W-:Y:S01]  /*1550*/  STL [R1+0x38], R73 ;  /* 0x0000384901007387 */ /* 0x000fe20000100800 */
[----:B------:R-:W-:Y:S01]  /*1560*/  PRMT R134, R8, 0x7632, R134 ;  /* 0x0000763208867816 */ /* 0x000fe20000000086 */
[C---:B------:R-:W-:Y:S01]  /*1570*/  IMAD.U32 R171, R23.reuse, 0x10000, RZ ;  /* 0x0001000017ab7824 */ /* 0x040fe200078e00ff */
[----:B------:R-:W-:Y:S01]  /*1580*/  PRMT R169, R23, 0x7632, R169 ;  /* 0x0000763217a97816 */ /* 0x000fe200000000a9 */
[----:B------:R1:W-:Y:S01]  /*1590*/  STL [R1+0x30], R68 ;  /* 0x0000304401007387 */ /* 0x0003e20000100800 */
[----:B------:R-:W-:Y:S01]  /*15a0*/  PRMT R21, R9, 0x7632, R21 ;  /* 0x0000763209157816 */ /* 0x000fe20000000015 */
[----:B0-----:R-:W-:Y:S01]  /*15b0*/  IMAD.U32 R72, R69, 0x10000, RZ ;  /* 0x0001000045487824 */ /* 0x001fe200078e00ff */
[----:B------:R-:W-:Y:S01]  /*15c0*/  SHF.L.U32 R69, R70, 0x10, RZ ;  /* 0x0000001046457819 */ /* 0x000fe200000006ff */
[----:B------:R-:W-:Y:S01]  /*15d0*/  IMAD R82, R82, -0x2daee0ad, RZ ;  /* 0xd2511f5352527824 */ /* 0x000fe200078e02ff */
[----:B------:R-:W-:Y:S01]  /*15e0*/  SHF.L.U32 R8, R9, 0x10, RZ ;  /* 0x0000001009087819 */ /* 0x000fe200000006ff */
[----:B------:R-:W-:Y:S01]  /*15f0*/  IMAD.HI.U32 R17, R40, -0x2daee0ad, RZ ;  /* 0xd2511f5328117827 */ /* 0x000fe200078e00ff */
[----:B------:R-:W-:Y:S01]  /*1600*/  STL [R1+0x28], R72 ;  /* 0x0000284801007387 */ /* 0x000fe20000100800 */
[----:B------:R-:W-:Y:S01]  /*1610*/  PRMT R193, R25, 0x7632, R193 ;  /* 0x0000763219c17816 */ /* 0x000fe200000000c1 */
[----:B------:R-:W-:Y:S01]  /*1620*/  BSSY B0, `(.L_x_3036) ;  /* 0x00023f7000007945 */ /* 0x000fe20003800000 */
[----:B-1----:R-:W-:Y:S01]  /*1630*/  IMAD.U32 R68, R71, 0x10000, RZ ;  /* 0x0001000047447824 */ /* 0x002fe200078e00ff */
[----:B------:R-:W-:Y:S01]  /*1640*/  STL [R1+0x20], R69 ;  /* 0x0000204501007387 */ /* 0x000fe20000100800 */
[----:B------:R-:W-:Y:S01]  /*1650*/  IMAD.U32 R195, R25, 0x10000, RZ ;  /* 0x0001000019c37824 */ /* 0x000fe200078e00ff */
[C---:B------:R-:W-:Y:S01]  /*1660*/  PRMT R23, R10.reuse, 0x7632, R23 ;  /* 0x000076320a177816 */ /* 0x040fe20000000017 */
[----:B------:R-:W-:Y:S01]  /*1670*/  IMAD.U32 R9, R10, 0x10000, RZ ;  /* 0x000100000a097824 */ /* 0x000fe200078e00ff */
[----:B------:R-:W-:Y:S01]  /*1680*/  STL [R1+0x18], R68 ;  /* 0x0000184401007387 */ /* 0x000fe20000100800 */
[----:B------:R-:W-:Y:S01]  /*1690*/  PRMT R236, R37, 0x7632, R236 ;  /* 0x0000763225ec7816 */ /* 0x000fe200000000ec */
[C---:B------:R-:W-:Y:S01]  /*16a0*/  IMAD.U32 R175, R22.reuse, 0x10000, RZ ;  /* 0x0001000016af7824 */ /* 0x040fe200078e00ff */
[----:B------:R-:W-:Y:S01]  /*16b0*/  PRMT R173, R22, 0x7632, R173 ;  /* 0x0000763216ad7816 */ /* 0x000fe200000000ad */
[----:B------:R-:W-:Y:S01]  /*16c0*/  STL [R1+0x10], R64 ;  /* 0x0000104001007387 */ /* 0x000fe20000100800 */
[C---:B------:R-:W-:Y:S01]  /*16d0*/  PRMT R25, R11.reuse, 0x7632, R25 ;  /* 0x000076320b197816 */ /* 0x040fe20000000019 */
[----:B------:R-:W-:Y:S01]  /*16e0*/  IMAD.U32 R10, R11, 0x10000, RZ ;  /* 0x000100000b0a7824 */ /* 0x000fe200078e00ff */
[C---:B------:R-:W-:Y:S01]  /*16f0*/  PRMT R189, R26.reuse, 0x7632, R189 ;  /* 0x000076321abd7816 */ /* 0x040fe200000000bd */
[----:B------:R-:W-:Y:S01]  /*1700*/  STL [R1+0x6c], R53 ;  /* 0x00006c3501007387 */ /* 0x000fe20000100800 */
[----:B------:R-:W-:Y:S01]  /*1710*/  SHF.L.U32 R191, R26, 0x10, RZ ;  /* 0x000000101abf7819 */ /* 0x000fe200000006ff */
[C---:B------:R-:W-:Y:S01]  /*1720*/  IMAD.U32 R11, R13.reuse, 0x10000, RZ ;  /* 0x000100000d0b7824 */ /* 0x040fe200078e00ff */
[----:B------:R-:W-:Y:S01]  /*1730*/  PRMT R22, R13, 0x7632, R22 ;  /* 0x000076320d167816 */ /* 0x000fe20000000016 */
[----:B------:R0:W-:Y:S01]  /*1740*/  STL [R1+0x64], R49 ;  /* 0x0000643101007387 */ /* 0x0001e20000100800 */
[C---:B------:R-:W-:Y:S01]  /*1750*/  PRMT R157, R18.reuse, 0x7632, R157 ;  /* 0x00007632129d7816 */ /* 0x040fe2000000009d */
[----:B------:R-:W-:Y:S01]  /*1760*/  IMAD.U32 R159, R18, 0x10000, RZ ;  /* 0x00010000129f7824 */ /* 0x000fe200078e00ff */
[C---:B------:R-:W-:Y:S01]  /*1770*/  PRMT R26, R15.reuse, 0x7632, R26 ;  /* 0x000076320f1a7816 */ /* 0x040fe2000000001a */
[----:B------:R-:W-:Y:S01]  /*1780*/  STL [R1+0x5c], R50 ;  /* 0x00005c3201007387 */ /* 0x000fe20000100800 */
[----:B------:R-:W-:Y:S01]  /*1790*/  SHF.L.U32 R13, R15, 0x10, RZ ;  /* 0x000000100f0d7819 */ /* 0x000fe200000006ff */
[----:B------:R-:W-:Y:S01]  /*17a0*/  IMAD.U32 R18, R63, 0x10000, RZ ;  /* 0x000100003f127824 */ /* 0x000fe200078e00ff */
[----:B------:R-:W-:Y:S01]  /*17b0*/  LOP3.LUT R15, R17, UR31, R82, 0x96, !PT ;  /* 0x0000001f110f7c12 */ /* 0x000fe2000f8e9652 */
[----:B------:R-:W-:Y:S01]  /*17c0*/  IMAD.U32 R172, R187, 0x10000, RZ ;  /* 0x00010000bbac7824 */ /* 0x000fe200078e00ff */
[----:B------:R-:W-:Y:S01]  /*17d0*/  SHF.L.U32 R180, R185, 0x10, RZ ;  /* 0x00000010b9b47819 */ /* 0x000fe200000006ff */
[----:B0-----:R-:W-:Y:S01]  /*17e0*/  IMAD.U32 R49, R51, 0x10000, RZ ;  /* 0x0001000033317824 */ /* 0x001fe200078e00ff */
[----:B------:R-:W-:Y:S01]  /*17f0*/  PRMT R213, R28, 0x7632, R213 ;  /* 0x000076321cd57816 */ /* 0x000fe200000000d5 */
[----:B------:R-:W-:Y:S01]  /*1800*/  IMAD.U32 R17, R62, 0x10000, RZ ;  /* 0x000100003e117824 */ /* 0x000fe200078e00ff */
[----:B------:R-:W-:Y:S01]  /*1810*/  SHF.L.U32 R215, R28, 0x10, RZ ;  /* 0x000000101cd77819 */ /* 0x000fe200000006ff */
[C---:B------:R-:W-:Y:S01]  /*1820*/  IMAD.U32 R187, R27.reuse, 0x10000, RZ ;  /* 0x000100001bbb7824 */ /* 0x040fe200078e00ff */
[----:B------:R-:W-:Y:S01]  /*1830*/  STL [R1+0x54], R49 ;  /* 0x0000543101007387 */ /* 0x000fe20000100800 */
[----:B------:R-:W-:Y:S01]  /*1840*/  PRMT R185, R27, 0x7632, R185 ;  /* 0x000076321bb97816 */ /* 0x000fe200000000b9 */
        /* <DEDUP_REMOVED lines=8> */
[----:B------:R-:W-:Y:S01]  /*18d0*/  IMAD.U32 R199, R24, 0x10000, RZ ;  /* 0x0001000018c77824 */ /* 0x000fe200078e00ff */
[C---:B------:R-:W-:Y:S01]  /*18e0*/  PRMT R145, R137.reuse, 0x7632, R145 ;  /* 0x0000763289917816 */ /* 0x040fe20000000091 */
[----:B------:R-:W-:Y:S01]  /*18f0*/  IMAD.U32 R147, R137, 0x10000, RZ ;  /* 0x0001000089937824 */ /* 0x000fe200078e00ff */
[----:B------:R-:W-:Y:S01]  /*1900*/  PRMT R248, R51, 0x7632, R248 ;  /* 0x0000763233f87816 */ /* 0x000fe200000000f8 */
[C---:B0-----:R-:W-:Y:S01]  /*1910*/  IMAD.U32 R44, R46.reuse, 0x10000, RZ ;  /* 0x000100002e2c7824 */ /* 0x041fe200078e00ff */
[----:B------:R-:W-:Y:S01]  /*1920*/  PRMT R242, R46, 0x7632, R242 ;  /* 0x000076322ef27816 */ /* 0x000fe200000000f2 */
[----:B------:R-:W-:Y:S01]  /*1930*/  IMAD R81, R81, -0x326172a9, RZ ;  /* 0xcd9e8d5751517824 */ /* 0x000fe200078e02ff */
[----:B------:R-:W-:Y:S01]  /*1940*/  PRMT R232, R39, 0x7632, R232 ;  /* 0x0000763227e87816 */ /* 0x000fe200000000e8 */
[----:B------:R-:W-:Y:S01]  /*1950*/  IMAD.HI.U32 R16, R41, -0x326172a9, RZ ;  /* 0xcd9e8d5729107827 */ /* 0x000fe200078e00ff */
[----:B-1----:R-:W-:Y:S01]  /*1960*/  SHF.L.U32 R45, R47, 0x10, RZ ;  /* 0x000000102f2d7819 */ /* 0x002fe200000006ff */
[----:B------:R0:W-:Y:S01]  /*1970*/  STL [R1+0x3c], R44 ;  /* 0x00003c2c01007387 */ /* 0x0001e20000100800 */
[----:B------:R-:W-:Y:S01]  /*1980*/  PRMT R229, R32, 0x7632, R229 ;  /* 0x0000763220e57816 */ /* 0x000fe200000000e5 */
[----:B------:R-:W-:Y:S01]  /*1990*/  IMAD.U32 R196, R201, 0x10000, RZ ;  /* 0x00010000c9c47824 */ /* 0x000fe200078e00ff */
[----:B------:R-:W-:Y:S01]  /*19a0*/  PRMT R221, R34, 0x7632, R221 ;  /* 0x0000763222dd7816 */ /* 0x000fe200000000dd */
[----:B------:R-:W-:Y:S01]  /*19b0*/  STL [R1+0x34], R45 ;  /* 0x0000342d01007387 */ /* 0x000fe20000100800 */
        /* <DEDUP_REMOVED lines=8> */
[----:B------:R-:W-:Y:S01]  /*1a40*/  SHF.L.U32 R37, R38, 0x10, RZ ;  /* 0x0000001026257819 */ /* 0x000fe200000006ff */
[----:B------:R-:W-:Y:S01]  /*1a50*/  IMAD.U32 R176, R186, 0x10000, RZ ;  /* 0x00010000bab07824 */ /* 0x000fe200078e00ff */
[----:B------:R-:W-:Y:S01]  /*1a60*/  STL [R1+0x2c], R44 ;  /* 0x00002c2c01007387 */ /* 0x000fe20000100800 */
[C---:B------:R-:W-:Y:S01]  /*1a70*/  PRMT R153, R19.reuse, 0x7632, R153 ;  /* 0x0000763213997816 */ /* 0x040fe20000000099 */
[----:B------:R-:W-:Y:S01]  /*1a80*/  IMAD.U32 R183, R20, 0x10000, RZ ;  /* 0x0001000014b77824 */ /* 0x000fe200078e00ff */
[----:B------:R-:W-:Y:S01]  /*1a90*/  SHF.L.U32 R155, R19, 0x10, RZ ;  /* 0x00000010139b7819 */ /* 0x000fe200000006ff */
        /* <DEDUP_REMOVED lines=14> */
[----:B------:R-:W-:Y:S01]  /*1b80*/  IMAD.U32 R164, R57, 0x10000, RZ ;  /* 0x0001000039a47824 */ /* 0x000fe200078e00ff */
[----:B------:R-:W-:Y:S01]  /*1b90*/  STL [R1+0x14], R36 ;  /* 0x0000142401007387 */ /* 0x000fe20000100800 */
[----:B------:R-:W-:Y:S01]  /*1ba0*/  PRMT R19, R12, 0x7632, R19 ;  /* 0x000076320c137816 */ /* 0x000fe20000000013 */
[----:B------:R-:W-:Y:S01]  /*1bb0*/  IMAD.U32 R160, R58, 0x10000, RZ ;  /* 0x000100003aa07824 */ /* 0x000fe200078e00ff */
[----:B------:R-:W-:Y:S01]  /*1bc0*/  SHF.L.U32 R135, R12, 0x10, RZ ;  /* 0x000000100c877819 */ /* 0x000fe200000006ff */
[----:B------:R0:W-:Y:S01]  /*1bd0*/  STL [R1+0xc], R18 ;  /* 0x00000c1201007387 */ /* 0x0001e20000100800 */
[----:B------:R-:W-:Y:S01]  /*1be0*/  IMAD.U32 R12, R14, 0x10000, RZ ;  /* 0x000100000e0c7824 */ /* 0x000fe200078e00ff */
[----:B------:R-:W-:Y:S01]  /*1bf0*/  SHF.L.U32 R204, R219, 0x10, RZ ;  /* 0x00000010dbcc7819 */ /* 0x000fe200000006ff */
[----:B------:R-:W-:Y:S01]  /*1c00*/  IMAD.U32 R140, R55, 0x10000, RZ ;  /* 0x00010000378c7824 */ /* 0x000fe200078e00ff */
[----:B------:R1:W-:Y:S01]  /*1c10*/  STL [R1+0x4], R17 ;  /* 0x0000041101007387 */ /* 0x0003e20000100800 */
[----:B------:R-:W-:Y:S01]  /*1c20*/  SHF.L.U32 R192, R202, 0x10, RZ ;  /* 0x00000010cac07819 */ /* 0x000fe200000006ff */
[----:B------:R-:W-:Y:S01]  /*1c30*/  IMAD.U32 R231, R32, 0x10000, RZ ;  /* 0x0001000020e77824 */ /* 0x000fe200078e00ff */
[----:B------:R-:W-:Y:S01]  /*1c40*/  SHF.L.U32 R143, R138, 0x10, RZ ;  /* 0x000000108a8f7819 */ /* 0x000fe200000006ff */
[----:B------:R2:W-:Y:S01]  /*1c50*/  STL [R1+0x8], R28 ;  /* 0x0000081c01007387 */ /* 0x0005e20000100800 */
[----:B------:R-:W-:Y:S01]  /*1c60*/  LOP3.LUT R14, R16, UR30, R81, 0x96, !PT ;  /* 0x0000001e100e7c12 */ /* 0x000fe2000f8e9651 */
[----:B------:R-:W-:Y:S01]  /*1c70*/  IMAD.U32 R223, R34, 0x10000, RZ ;  /* 0x0001000022df7824 */ /* 0x000fe200078e00ff */
[----:B------:R-:W-:Y:S01]  /*1c80*/  SHF.L.U32 R228, R65, 0x10, RZ ;  /* 0x0000001041e47819 */ /* 0x000fe200000006ff */
[----:B------:R2:W-:Y:S01]  /*1c90*/  STL [R1], R27 ;  /* 0x0000001b01007387 */ /* 0x0005e20000100800 */
        /* <DEDUP_REMOVED lines=9> */
[----:B------:R-:W-:Y:S01]  /*1d30*/  ULDC.U8 UR8, c[0x0][0x2a0] ;  /* 0x0000a80000087ab9 */ /* 0x000fe20000000000 */
        /* <DEDUP_REMOVED lines=45> */
[----:B0-----:R-:W-:Y:S01]  /*2010*/  IMAD R18, R41, -0x326172a9, RZ ;  /* 0xcd9e8d5729127824 */ /* 0x001fe200078e02ff */
[----:B------:R-:W-:Y:S01]  /*2020*/  SHF.L.U32 R153, R153, 0x10, RZ ;  /* 0x0000001099997819 */ /* 0x000fe200000006ff */
[----:B------:R-:W-:Y:S01]  /*2030*/  IMAD R20, R40, -0x2daee0ad, RZ ;  /* 0xd2511f5328147824 */ /* 0x000fe200078e02ff */
[----:B------:R-:W-:Y:S01]  /*2040*/  SHF.L.U32 R141, R141, 0x10, RZ ;  /* 0x000000108d8d7819 */ /* 0x000fe200000006ff */
[----:B-1----:R-:W-:Y:S01]  /*2050*/  IMAD.MOV.U32 R17, RZ, RZ, RZ ;  /* 0x000000ffff117224 */ /* 0x002fe200078e00ff */
[----:B------:R-:W-:Y:S01]  /*2060*/  SHF.L.U32 R19, R19, 0x10, RZ ;  /* 0x0000001013137819 */ /* 0x000fe200000006ff */
[----:B------:R-:W-:Y:S01]  /*2070*/  IMAD.U32 R250, R250, 0x10000, RZ ;  /* 0x00010000fafa7824 */ /* 0x000fe200078e00ff */
[----:B------:R-:W-:Y:S01]  /*2080*/  SHF.L.U32 R23, R23, 0x10, RZ ;  /* 0x0000001017177819 */ /* 0x000fe200000006ff */
[----:B------:R-:W-:Y:S01]  /*2090*/  IMAD.U32 R248, R248, 0x10000, RZ ;  /* 0x00010000f8f87824 */ /* 0x000fe200078e00ff */
[----:B------:R-:W-:Y:S01]  /*20a0*/  SHF.L.U32 R26, R26, 0x10, RZ ;  /* 0x000000101a1a7819 */ /* 0x000fe200000006ff */
[----:B------:R-:W-:Y:S01]  /*20b0*/  IMAD.U32 R244, R244, 0x10000, RZ ;  /* 0x00010000f4f47824 */ /* 0x000fe200078e00ff */
[----:B------:R-:W-:Y:S01]  /*20c0*/  UISETP.NE.AND UP0, UPT, UR8, URZ, UPT ;  /* 0x0000003f0800728c */ /* 0x000fe2000bf05270 */
        /* <DEDUP_REMOVED lines=28> */
[----:B--2---:R-:W-:-:S07]  /*2290*/  IMAD.U32 R25, R25, 0x10000, RZ ;  /* 0x0001000019197824 */ /* 0x004fce00078e00ff */
.L_x_3896:
[----:B------:R-:W0:Y:S08]  /*22a0*/  LDC.64 R130, c[0x0][0x280] ;  /* 0x0000a000ff827b82 */ /* 0x000e300000000a00 */
[----:B------:R-:W1:Y:S08]  /*22b0*/  LDC.64 R68, c[0x0][0x288] ;  /* 0x0000a200ff447b82 */ /* 0x000e700000000a00 */
[----:B------:R-:W2:Y:S01]  /*22c0*/  LDC R70, c[0x0][0x218] ;  /* 0x00008600ff467b82 */ /* 0x000ea20000000800 */
[----:B0-----:R-:W-:-:S06]  /*22d0*/  IMAD.WIDE R130, R7, 0x4, R130 ;  /* 0x0000000407827825 */ /* 0x001fcc00078e0282 */
[----:B------:R2:W3:Y:S01]  /*22e0*/  LDG.E R130, desc[UR6][R130.64] ;  /* 0x0000000682827981 */ /* 0x0004e2000c1e1900 */
[----:B-1----:R-:W-:-:S05]  /*22f0*/  IMAD.WIDE R68, R7, 0x4, R68 ;  /* 0x0000000407447825 */ /* 0x002fca00078e0244 */
[----:B-----5:R0:W5:Y:S01]  /*2300*/  LDG.E R127, desc[UR6][R68.64] ;  /* 0x00000006447f7981 */ /* 0x020162000c1e1900 */
[----:B------:R-:W-:Y:S01]  /*2310*/  BSSY B1, `(.L_x_3037) ;  /* 0x0000345000017945 */ /* 0x000fe20003800000 */
[----:B------:R-:W-:Y:S01]  /*2320*/  IMAD.MOV.U32 R128, RZ, RZ, RZ ;  /* 0x000000ffff807224 */ /* 0x000fe200078e00ff */
[----:B------:R-:W-:Y:S01]  /*2330*/  SHF.R.S32.HI R129, RZ, 0x1f, R7 ;  /* 0x0000001fff817819 */ /* 0x000fe20000011407 */
[----:B--2---:R-:W-:-:S05]  /*2340*/  IMAD R131, R7, R70, RZ ;  /* 0x0000004607837224 */ /* 0x004fca00078e02ff */
[----:B0-----:R-:W-:-:S04]  /*2350*/  SHF.R.S32.HI R68, RZ, 0x1f, R131 ;  /* 0x0000001fff447819 */ /* 0x001fc80000011483 */
[----:B------:R-:W-:-:S04]  /*2360*/  LEA.HI R131, R68, R131, RZ, 0x3 ;  /* 0x0000008344837211 */ /* 0x000fc800078f18ff */
[----:B------:R-:W-:Y:S02]  /*2370*/  LEA.HI.SX32 R131, R131, R4, 0x1d ;  /* 0x0000000483837211 */ /* 0x000fe400078feaff */
[----:B---3--:R-:W-:-:S13]  /*2380*/  ISETP.GE.AND P1, PT, R130, 0x1, PT ;  /* 0x000000018200780c */ /* 0x008fda0003f26270 */
[----:B------:R-:W-:-:S04]  /*2390*/  @P1 VIADD R68, R130, 0xffffffff ;  /* 0xffffffff82441836 */ /* 0x000fc80000000000 */
        /* <DEDUP_REMOVED lines=19> */
[----:B------:R-:W-:Y:S01]  /*24d0*/  IMAD.MOV.U32 R31, RZ, RZ, R16 ;  /* 0x000000ffff1f7224 */ /* 0x000fe200078e0010 */
[----:B------:R-:W-:Y:S09]  /*24e0*/  @!P2 BRA `(.L_x_3041) ;  /* 0x000000040068a947 */ /* 0x000ff20003800000 */
[----:B------:R-:W-:Y:S01]  /*24f0*/  IMAD.MOV.U32 R31, RZ, RZ, R16 ;  /* 0x000000ffff1f7224 */ /* 0x000fe200078e0010 */
[----:B-----5:R-:W-:Y:S01]  /*2500*/  SHF.L.U32 R27, R64, 0x10, RZ ;  /* 0x00000010401b7819 */ /* 0x020fe200000006ff */
[----:B------:R-:W-:Y:S06]  /*2510*/  BRA `(.L_x_3041) ;  /* 0x00000004005c7947 */ /* 0x000fec0003800000 */
.L_x_3040:
[C---:B------:R-:W-:Y:S01]  /*2520*/  ISETP.NE.AND P4, PT, R16.reuse, 0x1, PT ;  /* 0x000000011000780c */ /* 0x040fe20003f85270 */
[----:B------:R-:W-:Y:S01]  /*2530*/  BSSY B3, `(.L_x_3042) ;  /* 0x000000c000037945 */ /* 0x000fe20003800000 */
[----:B------:R-:W-:-:S11]  /*2540*/  VIADD R31, R16, 0x1 ;  /* 0x00000001101f7836 */ /* 0x000fd60000000000 */
        /* <DEDUP_REMOVED lines=9> */
.L_x_3043:
[----:B------:R-:W-:-:S07]  /*25e0*/  IMAD.MOV.U32 R27, RZ, RZ, R18 ;  /* 0x000000ffff1b7224 */ /* 0x000fce00078e0012 */
.L_x_3044:
[----:B------:R-:W-:Y:S05]  /*25f0*/  BSYNC B3 ;  /* 0x0000000000037941 */ /* 0x000fea0003800000 */
.L_x_3042:
        /* <DEDUP_REMOVED lines=16> */
.L_x_3048:
[----:B------:R-:W-:Y:S05]  /*2700*/  BSYNC B4 ;  /* 0x0000000000047941 */ /* 0x000fea0003800000 */
.L_x_3047:
        /* <DEDUP_REMOVED lines=44> */
.L_x_3046:
[----:B------:R-:W-:Y:S05]  /*29d0*/  BSYNC B3 ;  /* 0x0000000000037941 */ /* 0x000fea0003800000 */
.L_x_3045:
[----:B------:R-:W-:Y:S01]  /*29e0*/  I2FP.F32.U32 R16, R27 ;  /* 0x0000001b00107245 */ /* 0x000fe20000201000 */
[----:B------:R-:W-:-:S04]  /*29f0*/  IMAD.MOV.U32 R27, RZ, RZ, 0x2f800000 ;  /* 0x2f800000ff1b7424 */ /* 0x000fc800078e00ff */
[----:B------:R-:W-:-:S05]  /*2a00*/  FFMA.FTZ R16, R16, R27, 1.1641532182693481445e-10 ;  /* 0x2f00000010107423 */ /* 0x000fca000001001b */
[----:B------:R-:W-:Y:S01]  /*2a10*/  FSETP.GTU.FTZ.AND P4, PT, R16, UR10, PT ;  /* 0x0000000a10007c0b */ /* 0x000fe2000bf9c000 */
[----:B-----5:R-:W-:-:S03]  /*2a20*/  IMAD.U32 R16, R60, 0x10000, RZ ;  /* 0x000100003c107824 */ /* 0x020fc600078e00ff */
[----:B------:R-:W-:Y:S01]  /*2a30*/  SEL R28, RZ, 0x1, P4 ;  /* 0x00000001ff1c7807 */ /* 0x000fe20002000000 */
[----:B------:R-:W-:-:S04]  /*2a40*/  FMUL.FTZ R16, R16, UR13 ;  /* 0x0000000d10107c20 */ /* 0x000fc80008410000 */
[----:B------:R-:W-:-:S05]  /*2a50*/  FMUL.FTZ R16, R16, UR12 ;  /* 0x0000000c10107c20 */ /* 0x000fca0008410000 */
[----:B------:R-:W-:Y:S02]  /*2a60*/  FSEL R27, R16, RZ, !P4 ;  /* 0x000000ff101b7208 */ /* 0x000fe40006000000 */
[----:B------:R-:W-:-:S05]  /*2a70*/  @P2 SHF.L.U32 R16, R64, 0x10, RZ ;  /* 0x0000001040102819 */ /* 0x000fca00000006ff */
[----:B------:R-:W-:-:S07]  /*2a80*/  @P2 FADD.FTZ R27, R16, R27 ;  /* 0x0000001b101b2221 */ /* 0x000fce0000010000 */
.L_x_3041:
[----:B------:R-:W-:Y:S05]  /*2a90*/  BSYNC B2 ;  /* 0x0000000000027941 */ /* 0x000fea0003800000 */
.L_x_3039:
[----:B------:R-:W-:Y:S04]  /*2aa0*/  BSSY B2, `(.L_x_3049) ;  /* 0x0000062000027945 */ /* 0x000fe80003800000 */
[----:B------:R-:W-:Y:S05]  /*2ab0*/  @P3 BRA `(.L_x_3050) ;  /* 0x00000000001c3947 */ /* 0x000fea0003800000 */
[----:B------:R-:W-:Y:S02]  /*2ac0*/  IMAD.MOV.U32 R29, RZ, RZ, RZ ;  /* 0x000000ffff1d7224 */ /* 0x000fe400078e00ff */
[----:B------:R-:W-:Y:S01]  /*2ad0*/  IMAD.MOV.U32 R33, RZ, RZ, R31 ;  /* 0x000000ffff217224 */ /* 0x000fe200078e001f */
[----:B------:R-:W-:Y:S06]  /*2ae0*/  @!P2 BRA `(.L_x_3051) ;  /* 0x000000040074a947 */ /* 0x000fec0003800000 */
[----:B-----5:R-:W-:Y:S02]  /*2af0*/  PRMT R29, R64, 0x7632, R29 ;  /* 0x00007632401d7816 */ /* 0x020fe4000000001d */
[----:B------:R-:W-:-:S03]  /*2b00*/  MOV R33, R31 ;  /* 0x0000001f00217202 */ /* 0x000fc60000000f00 */
[----:B------:R-:W-:Y:S01]  /*2b10*/  IMAD.U32 R29, R29, 0x10000, RZ ;  /* 0x000100001d1d7824 */ /* 0x000fe200078e00ff */
[----:B------:R-:W-:Y:S06]  /*2b20*/  BRA `(.L_x_3051) ;  /* 0x0000000400647947 */ /* 0x000fec0003800000 */
.L_x_3050:
        /* <DEDUP_REMOVED lines=12> */
.L_x_3053:
[----:B------:R-:W-:-:S07]  /*2bf0*/  MOV R16, R18 ;  /* 0x0000001200107202 */ /* 0x000fce0000000f00 */
.L_x_3054:
[----:B------:R-:W-:Y:S05]  /*2c00*/  BSYNC B3 ;  /* 0x0000000000037941 */ /* 0x000fea0003800000 */
.L_x_3052:
        /* <DEDUP_REMOVED lines=16> */
.L_x_3058:
[----:B------:R-:W-:Y:S05]  /*2d10*/  BSYNC B4 ;  /* 0x0000000000047941 */ /* 0x000fea0003800000 */
.L_x_3057:
        /* <DEDUP_REMOVED lines=44> */
.L_x_3056:
[----:B------:R-:W-:Y:S05]  /*2fe0*/  BSYNC B3 ;  /* 0x0000000000037941 */ /* 0x000fea0003800000 */
.L_x_3055:
[----:B------:R-:W-:Y:S01]  /*2ff0*/  I2FP.F32.U32 R16, R16 ;  /* 0x0000001000107245 */ /* 0x000fe20000201000 */
[----:B------:R-:W-:-:S04]  /*3000*/  IMAD.MOV.U32 R29, RZ, RZ, 0x2f800000 ;  /* 0x2f800000ff1d7424 */ /* 0x000fc800078e00ff */
[----:B------:R-:W-:-:S05]  /*3010*/  FFMA.FTZ R16, R16, R29, 1.1641532182693481445e-10 ;  /* 0x2f00000010107423 */ /* 0x000fca000001001d */
[----:B------:R-:W-:Y:S02]  /*3020*/  FSETP.GTU.FTZ.AND P4, PT, R16, UR10, PT ;  /* 0x0000000a10007c0b */ /* 0x000fe4000bf9c000 */
[----:B-----5:R-:W-:Y:S02]  /*3030*/  PRMT R16, R60, 0x7632, R16 ;  /* 0x000076323c107816 */ /* 0x020fe40000000010 */
[----:B------:R-:W-:Y:S02]  /*3040*/  SEL R30, RZ, 0x1, P4 ;  /* 0x00000001ff1e7807 */ /* 0x000fe40002000000 */
[----:B------:R-:W-:-:S05]  /*3050*/  SHF.L.U32 R16, R16, 0x10, RZ ;  /* 0x0000001010107819 */ /* 0x000fca00000006ff */
[----:B------:R-:W-:-:S04]  /*3060*/  FMUL.FTZ R16, R16, UR13 ;  /* 0x0000000d10107c20 */ /* 0x000fc80008410000 */
[----:B------:R-:W-:Y:S01]  /*3070*/  FMUL.FTZ R29, R16, UR12 ;  /* 0x0000000c101d7c20 */ /* 0x000fe20008410000 */
[----:B------:R-:W-:-:S04]  /*3080*/  @P2 PRMT R16, R64, 0x7632, R16 ;  /* 0x0000763240102816 */ /* 0x000fc80000000010 */
[----:B------:R-:W-:Y:S01]  /*3090*/  FSEL R29, R29, RZ, !P4 ;  /* 0x000000ff1d1d7208 */ /* 0x000fe20006000000 */
[----:B------:R-:W-:-:S04]  /*30a0*/  @P2 IMAD.U32 R16, R16, 0x10000, RZ ;  /* 0x0001000010102824 */ /* 0x000fc800078e00ff */
[----:B------:R-:W-:-:S07]  /*30b0*/  @P2 FADD.FTZ R29, R16, R29 ;  /* 0x0000001d101d2221 */ /* 0x000fce0000010000 */
.L_x_3051:
[----:B------:R-:W-:Y:S05]  /*30c0*/  BSYNC B2 ;  /* 0x0000000000027941 */ /* 0x000fea0003800000 */
.L_x_3049:
[----:B------:R-:W-:Y:S04]  /*30d0*/  BSSY B2, `(.L_x_3059) ;  /* 0x000005f000027945 */ /* 0x000fe80003800000 */
[----:B------:R-:W-:Y:S05]  /*30e0*/  @P3 BRA `(.L_x_3060) ;  /* 0x0000000000183947 */ /* 0x000fea0003800000 */
[----:B------:R-:W-:Y:S01]  /*30f0*/  IMAD.MOV.U32 R31, RZ, RZ, RZ ;  /* 0x000000ffff1f7224 */ /* 0x000fe200078e00ff */
[----:B------:R-:W-:Y:S01]  /*3100*/  MOV R35, R33 ;  /* 0x0000002100237202 */ /* 0x000fe20000000f00 */
[----:B------:R-:W-:Y:S06]  /*3110*/  @!P2 BRA `(.L_x_3061) ;  /* 0x000000040068a947 */ /* 0x000fec0003800000 */
[----:B------:R-:W-:Y:S02]  /*3120*/  IMAD.MOV.U32 R35, RZ, RZ, R33 ;  /* 0x000000ffff237224 */ /* 0x000fe400078e0021 */
[----:B-----5:R-:W-:Y:S01]  /*3130*/  IMAD.U32 R31, R65, 0x10000, RZ ;  /* 0x00010000411f7824 */ /* 0x020fe200078e00ff */
[----:B------:R-:W-:Y:S06]  /*3140*/  BRA `(.L_x_3061) ;  /* 0x00000004005c7947 */ /* 0x000fec0003800000 */
.L_x_3060:
[C---:B------:R-:W-:Y:S01]  /*3150*/  ISETP.NE.AND P4, PT, R33.reuse, 0x1, PT ;  /* 0x000000012100780c */ /* 0x040fe20003f85270 */
[----:B------:R-:W-:Y:S01]  /*3160*/  BSSY B3, `(.L_x_3062) ;  /* 0x000000c000037945 */ /* 0x000fe20003800000 */
[----:B------:R-:W-:-:S11]  /*3170*/  IADD3 R35, R33, 0x1, RZ ;  /* 0x0000000121237810 */ /* 0x000fd60007ffe0ff */
        /* <DEDUP_REMOVED lines=9> */
.L_x_3063:
[----:B------:R-:W-:-:S07]  /*3210*/  IMAD.MOV.U32 R16, RZ, RZ, R18 ;  /* 0x000000ffff107224 */ /* 0x000fce00078e0012 */
.L_x_3064:
[----:B------:R-:W-:Y:S05]  /*3220*/  BSYNC B3 ;  /* 0x0000000000037941 */ /* 0x000fea0003800000 */
.L_x_3062:
        /* <DEDUP_REMOVED lines=16> */
.L_x_3068:
[----:B------:R-:W-:Y:S05]  /*3330*/  BSYNC B4 ;  /* 0x0000000000047941 */ /* 0x000fea0003800000 */
.L_x_3067:
        /* <DEDUP_REMOVED lines=44> */
.L_x_3066:
[----:B------:R-:W-:Y:S05]  /*3600*/  BSYNC B3 ;  /* 0x0000000000037941 */ /* 0x000fea0003800000 */
.L_x_3065:
[----:B------:R-:W-:Y:S01]  /*3610*/  HFMA2.MMA R31, -RZ, RZ, 0.1171875, 0 ;  /* 0x2f800000ff1f7435 */ /* 0x000fe200000001ff */
[----:B------:R-:W-:-:S09]  /*3620*/  I2FP.F32.U32 R16, R16 ;  /* 0x0000001000107245 */ /* 0x000fd20000201000 */
[----:B------:R-:W-:-:S05]  /*3630*/  FFMA.FTZ R16, R16, R31, 1.1641532182693481445e-10 ;  /* 0x2f00000010107423 */ /* 0x000fca000001001f */
[----:B------:R-:W-:Y:S01]  /*3640*/  FSETP.GTU.FTZ.AND P4, PT, R16, UR10, PT ;  /* 0x0000000a10007c0b */ /* 0x000fe2000bf9c000 */
[----:B-----5:R-:W-:-:S03]  /*3650*/  IMAD.U32 R16, R61, 0x10000, RZ ;  /* 0x000100003d107824 */ /* 0x020fc600078e00ff */
[----:B------:R-:W-:Y:S01]  /*3660*/  SEL R32, RZ, 0x1, P4 ;  /* 0x00000001ff207807 */ /* 0x000fe20002000000 */
[----:B------:R-:W-:-:S04]  /*3670*/  FMUL.FTZ R16, R16, UR13 ;  /* 0x0000000d10107c20 */ /* 0x000fc80008410000 */
[----:B------:R-:W-:-:S05]  /*3680*/  FMUL.FTZ R16, R16, UR12 ;  /* 0x0000000c10107c20 */ /* 0x000fca0008410000 */
[----:B------:R-:W-:Y:S01]  /*3690*/  FSEL R31, R16, RZ, !P4 ;  /* 0x000000ff101f7208 */ /* 0x000fe20006000000 */
[----:B------:R-:W-:-:S04]  /*36a0*/  @P2 IMAD.U32 R16, R65, 0x10000, RZ ;  /* 0x0001000041102824 */ /* 0x000fc800078e00ff */
[----:B------:R-:W-:-:S07]  /*36b0*/  @P2 FADD.FTZ R31, R16, R31 ;  /* 0x0000001f101f2221 */ /* 0x000fce0000010000 */
.L_x_3061:
[----:B------:R-:W-:Y:S05]  /*36c0*/  BSYNC B2 ;  /* 0x0000000000027941 */ /* 0x000fea0003800000 */
.L_x_3059:
[----:B------:R-:W-:Y:S04]  /*36d0*/  BSSY B2, `(.L_x_3069) ;  /* 0x0000062000027945 */ /* 0x000fe80003800000 */
[----:B------:R-:W-:Y:S05]  /*36e0*/  @P3 BRA `(.L_x_3070) ;  /* 0x00000000001c3947 */ /* 0x000fea0003800000 */
[----:B------:R-:W-:Y:S01]  /*36f0*/  MOV R33, RZ ;  /* 0x000000ff00217202 */ /* 0x000fe20000000f00 */
[----:B------:R-:W-:Y:S01]  /*3700*/  IMAD.MOV.U32 R37, RZ, RZ, R35 ;  /* 0x000000ffff257224 */ /* 0x000fe200078e0023 */
[----:B------:R-:W-:Y:S06]  /*3710*/  @!P2 BRA `(.L_x_3071) ;  /* 0x000000040074a947 */ /* 0x000fec0003800000 */
[----:B-----5:R-:W-:Y:S01]  /*3720*/  PRMT R33, R65, 0x7632, R33 ;  /* 0x0000763241217816 */ /* 0x020fe20000000021 */
[----:B------:R-:W-:-:S03]  /*3730*/  IMAD.MOV.U32 R37, RZ, RZ, R35 ;  /* 0x000000ffff257224 */ /* 0x000fc600078e0023 */
[----:B------:R-:W-:Y:S01]  /*3740*/  SHF.L.U32 R33, R33, 0x10, RZ ;  /* 0x0000001021217819 */ /* 0x000fe200000006ff */
[----:B------:R-:W-:Y:S06]  /*3750*/  BRA `(.L_x_3071) ;  /* 0x0000000400647947 */ /* 0x000fec0003800000 */
.L_x_3070:
        /* <DEDUP_REMOVED lines=12> */
.L_x_3073:
[----:B------:R-:W-:-:S07]  /*3820*/  IMAD.MOV.U32 R16, RZ, RZ, R18 ;  /* 0x000000ffff107224 */ /* 0x000fce00078e0012 */
.L_x_3074:
[----:B------:R-:W-:Y:S05]  /*3830*/  BSYNC B3 ;  /* 0x0000000000037941 */ /* 0x000fea0003800000 */
.L_x_3072:
        /* <DEDUP_REMOVED lines=16> */
.L_x_3078:
[----:B------:R-:W-:Y:S05]  /*3940*/  BSYNC B4 ;  /* 0x0000000000047941 */ /* 0x000fea0003800000 */
.L_x_3077:
        /* <DEDUP_REMOVED lines=44> */
.L_x_3076:
[----:B------:R-:W-:Y:S05]  /*3c10*/  BSYNC B3 ;  /* 0x0000000000037941 */ /* 0x000fea0003800000 */
.L_x_3075:
[----:B------:R-:W-:Y:S01]  /*3c20*/  I2FP.F32.U32 R16, R16 ;  /* 0x0000001000107245 */ /* 0x000fe20000201000 */
[----:B------:R-:W-:-:S04]  /*3c30*/  IMAD.MOV.U32 R33, RZ, RZ, 0x2f800000 ;  /* 0x2f800000ff217424 */ /* 0x000fc800078e00ff */
[----:B------:R-:W-:-:S05]  /*3c40*/  FFMA.FTZ R16, R16, R33, 1.1641532182693481445e-10 ;  /* 0x2f00000010107423 */ /* 0x000fca0000010021 */
[----:B------:R-:W-:Y:S02]  /*3c50*/  FSETP.GTU.FTZ.AND P4, PT, R16, UR10, PT ;  /* 0x0000000a10007c0b */ /* 0x000fe4000bf9c000 */
[----:B-----5:R-:W-:Y:S02]  /*3c60*/  PRMT R16, R61, 0x7632, R16 ;  /* 0x000076323d107816 */ /* 0x020fe40000000010 */
[----:B------:R-:W-:-:S03]  /*3c70*/  SEL R34, RZ, 0x1, P4 ;  /* 0x00000001ff227807 */ /* 0x000fc60002000000 */
[----:B------:R-:W-:-:S04]  /*3c80*/  IMAD.U32 R16, R16, 0x10000, RZ ;  /* 0x0001000010107824 */ /* 0x000fc800078e00ff */
[----:B------:R-:W-:-:S04]  /*3c90*/  FMUL.FTZ R16, R16, UR13 ;  /* 0x0000000d10107c20 */ /* 0x000fc80008410000 */
[----:B------:R-:W-:Y:S01]  /*3ca0*/  FMUL.FTZ R33, R16, UR12 ;  /* 0x0000000c10217c20 */ /* 0x000fe20008410000 */
[----:B------:R-:W-:-:S04]  /*3cb0*/  @P2 PRMT R16, R65, 0x7632, R16 ;  /* 0x0000763241102816 */ /* 0x000fc80000000010 */
[----:B------:R-:W-:Y:S02]  /*3cc0*/  @P2 SHF.L.U32 R16, R16, 0x10, RZ ;  /* 0x0000001010102819 */ /* 0x000fe400000006ff */
[----:B------:R-:W-:-:S05]  /*3cd0*/  FSEL R33, R33, RZ, !P4 ;  /* 0x000000ff21217208 */ /* 0x000fca0006000000 */
[----:B------:R-:W-:-:S07]  /*3ce0*/  @P2 FADD.FTZ R33, R16, R33 ;  /* 0x0000002110212221 */ /* 0x000fce0000010000 */
.L_x_3071:
[----:B------:R-:W-:Y:S05]  /*3cf0*/  BSYNC B2 ;  /* 0x0000000000027941 */ /* 0x000fea0003800000 */
.L_x_3069:
[----:B------:R-:W-:Y:S04]  /*3d00*/  BSSY B2, `(.L_x_3079) ;  /* 0x000005f000027945 */ /* 0x000fe80003800000 */
[----:B------:R-:W-:Y:S05]  /*3d10*/  @P3 BRA `(.L_x_3080) ;  /* 0x0000000000183947 */ /* 0x000fea0003800000 */
[----:B------:R-:W-:Y:S02]  /*3d20*/  IMAD.MOV.U32 R35, RZ, RZ, RZ ;  /* 0x000000ffff237224 */ /* 0x000fe400078e00ff */
[----:B------:R-:W-:Y:S01]  /*3d30*/  IMAD.MOV.U32 R39, RZ, RZ, R37 ;  /* 0x000000ffff277224 */ /* 0x000fe200078e0025 */
[----:B------:R-:W-:Y:S06]  /*3d40*/  @!P2 BRA `(.L_x_3081) ;  /* 0x000000040068a947 */ /* 0x000fec0003800000 */
[----:B------:R-:W-:Y:S01]  /*3d50*/  MOV R39, R37 ;  /* 0x0000002500277202 */ /* 0x000fe20000000f00 */
[----:B-----5:R-:W-:Y:S01]  /*3d60*/  IMAD.U32 R35, R66, 0x10000, RZ ;  /* 0x0001000042237824 */ /* 0x020fe200078e00ff */
[----:B------:R-:W-:Y:S06]  /*3d70*/  BRA `(.L_x_3081) ;  /* 0x00000004005c7947 */ /* 0x000fec0003800000 */
.L_x_3080:
        /* <DEDUP_REMOVED lines=12> */
.L_x_3083:
[----:B------:R-:W-:-:S07]  /*3e40*/  MOV R16, R18 ;  /* 0x0000001200107202 */ /* 0x000fce0000000f00 */
.L_x_3084:
[----:B------:R-:W-:Y:S05]  /*3e50*/  BSYNC B3 ;  /* 0x0000000000037941 */ /* 0x000fea0003800000 */
.L_x_3082:
        /* <DEDUP_REMOVED lines=16> */
.L_x_3088:
[----:B------:R-:W-:Y:S05]  /*3f60*/  BSYNC B4 ;  /* 0x0000000000047941 */ /* 0x000fea0003800000 */
.L_x_3087:
        /* <DEDUP_REMOVED lines=44> */
.L_x_3086:
[----:B------:R-:W-:Y:S05]  /*4230*/  BSYNC B3 ;  /* 0x0000000000037941 */ /* 0x000fea0003800000 */
.L_x_3085:
[----:B------:R-:W-:Y:S01]  /*4240*/  I2FP.F32.U32 R16, R16 ;  /* 0x0000001000107245 */ /* 0x000fe20000201000 */
[----:B------:R-:W-:-:S04]  /*4250*/  IMAD.MOV.U32 R35, RZ, RZ, 0x2f800000 ;  /* 0x2f800000ff237424 */ /* 0x000fc800078e00ff */
[----:B------:R-:W-:-:S05]  /*4260*/  FFMA.FTZ R16, R16, R35, 1.1641532182693481445e-10 ;  /* 0x2f00000010107423 */ /* 0x000fca0000010023 */
[----:B------:R-:W-:Y:S02]  /*4270*/  FSETP.GTU.FTZ.AND P4, PT, R16, UR10, PT ;  /* 0x0000000a10007c0b */ /* 0x000fe4000bf9c000 */
[----:B-----5:R-:W-:Y:S02]  /*4280*/  SHF.L.U32 R16, R62, 0x10, RZ ;  /* 0x000000103e107819 */ /* 0x020fe400000006ff */
[----:B------:R-:W-:-:S03]  /*4290*/  SEL R36, RZ, 0x1, P4 ;  /* 0x00000001ff247807 */ /* 0x000fc60002000000 */
[----:B------:R-:W-:-:S04]  /*42a0*/  FMUL.FTZ R16, R16, UR13 ;  /* 0x0000000d10107c20 */ /* 0x000fc80008410000 */
[----:B------:R-:W-:-:S05]  /*42b0*/  FMUL.FTZ R16, R16, UR12 ;  /* 0x0000000c10107c20 */ /* 0x000fca0008410000 */
[----:B------:R-:W-:Y:S01]  /*42c0*/  FSEL R35, R16, RZ, !P4 ;  /* 0x000000ff10237208 */ /* 0x000fe20006000000 */
[----:B------:R-:W-:-:S04]  /*42d0*/  @P2 IMAD.U32 R16, R66, 0x10000, RZ ;  /* 0x0001000042102824 */ /* 0x000fc800078e00ff */
[----:B------:R-:W-:-:S07]  /*42e0*/  @P2 FADD.FTZ R35, R16, R35 ;  /* 0x0000002310232221 */ /* 0x000fce0000010000 */
.L_x_3081:
[----:B------:R-:W-:Y:S05]  /*42f0*/  BSYNC B2 ;  /* 0x0000000000027941 */ /* 0x000fea0003800000 */
.L_x_3079:
[----:B------:R-:W-:Y:S04]  /*4300*/  BSSY B2, `(.L_x_3089) ;  /* 0x0000062000027945 */ /* 0x000fe80003800000 */
[----:B------:R-:W-:Y:S05]  /*4310*/  @P3 BRA `(.L_x_3090) ;  /* 0x00000000001c3947 */ /* 0x000fea0003800000 */
[----:B------:R-:W-:Y:S01]  /*4320*/  IMAD.MOV.U32 R37, RZ, RZ, RZ ;  /* 0x000000ffff257224 */ /* 0x000fe200078e00ff */
[----:B------:R-:W-:Y:S01]  /*4330*/  MOV R41, R39 ;  /* 0x0000002700297202 */ /* 0x000fe20000000f00 */
[----:B------:R-:W-:Y:S06]  /*4340*/  @!P2 BRA `(.L_x_3091) ;  /* 0x000000040074a947 */ /* 0x000fec0003800000 */
[----:B-----5:R-:W-:Y:S01]  /*4350*/  PRMT R37, R66, 0x7632, R37 ;  /* 0x0000763242257816 */ /* 0x020fe20000000025 */
[----:B------:R-:W-:-:S04]  /*4360*/  IMAD.MOV.U32 R41, RZ, RZ, R39 ;  /* 0x000000ffff297224 */ /* 0x000fc800078e0027 */
[----:B------:R-:W-:Y:S01]  /*4370*/  IMAD.U32 R37, R37, 0x10000, RZ ;  /* 0x0001000025257824 */ /* 0x000fe200078e00ff */
[----:B------:R-:W-:Y:S06]  /*4380*/  BRA `(.L_x_3091) ;  /* 0x0000000400647947 */ /* 0x000fec0003800000 */
.L_x_3090:
        /* <DEDUP_REMOVED lines=12> */
.L_x_3093:
[----:B------:R-:W-:-:S07]  /*4450*/  IMAD.MOV.U32 R16, RZ, RZ, R18 ;  /* 0x000000ffff107224 */ /* 0x000fce00078e0012 */
.L_x_3094:
[----:B------:R-:W-:Y:S05]  /*4460*/  BSYNC B3 ;  /* 0x0000000000037941 */ /* 0x000fea0003800000 */
.L_x_3092:
        /* <DEDUP_REMOVED lines=16> */
.L_x_3098:
[----:B------:R-:W-:Y:S05]  /*4570*/  BSYNC B4 ;  /* 0x0000000000047941 */ /* 0x000fea0003800000 */
.L_x_3097:
        /* <DEDUP_REMOVED lines=44> */
.L_x_3096:
[----:B------:R-:W-:Y:S05]  /*4840*/  BSYNC B3 ;  /* 0x0000000000037941 */ /* 0x000fea0003800000 */
.L_x_3095:
[----:B------:R-:W-:Y:S01]  /*4850*/  HFMA2.MMA R37, -RZ, RZ, 0.1171875, 0 ;  /* 0x2f800000ff257435 */ /* 0x000fe200000001ff */
[----:B------:R-:W-:-:S09]  /*4860*/  I2FP.F32.U32 R16, R16 ;  /* 0x0000001000107245 */ /* 0x000fd20000201000 */
        /* <DEDUP_REMOVED lines=8> */
[----:B------:R-:W-:Y:S01]  /*48f0*/  FSEL R37, R37, RZ, !P4 ;  /* 0x000000ff25257208 */ /* 0x000fe20006000000 */
[----:B------:R-:W-:-:S04]  /*4900*/  @P2 IMAD.U32 R16, R16, 0x10000, RZ ;  /* 0x0001000010102824 */ /* 0x000fc800078e00ff */
[----:B------:R-:W-:-:S07]  /*4910*/  @P2 FADD.FTZ R37, R16, R37 ;  /* 0x0000002510252221 */ /* 0x000fce0000010000 */
.L_x_3091:
[----:B------:R-:W-:Y:S05]  /*4920*/  BSYNC B2 ;  /* 0x0000000000027941 */ /* 0x000fea0003800000 */
.L_x_3089:
[----:B------:R-:W-:Y:S04]  /*4930*/  BSSY B2, `(.L_x_3099) ;  /* 0x000005f000027945 */ /* 0x000fe80003800000 */
[----:B------:R-:W-:Y:S05]  /*4940*/  @P3 BRA `(.L_x_3100) ;  /* 0x0000000000183947 */ /* 0x000fea0003800000 */
[----:B------:R-:W-:Y:S01]  /*4950*/  MOV R39, RZ ;  /* 0x000000ff00277202 */ /* 0x000fe20000000f00 */
[----:B------:R-:W-:Y:S01]  /*4960*/  IMAD.MOV.U32 R68, RZ, RZ, R41 ;  /* 0x000000ffff447224 */ /* 0x000fe200078e0029 */
[----:B------:R-:W-:Y:S06]  /*4970*/  @!P2 BRA `(.L_x_3101) ;  /* 0x000000040068a947 */ /* 0x000fec0003800000 */
[----:B------:R-:W-:Y:S01]  /*4980*/  IMAD.MOV.U32 R68, RZ, RZ, R41 ;  /* 0x000000ffff447224 */ /* 0x000fe200078e0029 */
[----:B-----5:R-:W-:Y:S01]  /*4990*/  SHF.L.U32 R39, R67, 0x10, RZ ;  /* 0x0000001043277819 */ /* 0x020fe200000006ff */
[----:B------:R-:W-:Y:S06]  /*49a0*/  BRA `(.L_x_3101) ;  /* 0x00000004005c7947 */ /* 0x000fec0003800000 */
.L_x_3100:
        /* <DEDUP_REMOVED lines=12> */
.L_x_3103:
[----:B------:R-:W-:-:S07]  /*4a70*/  IMAD.MOV.U32 R16, RZ, RZ, R18 ;  /* 0x000000ffff107224 */ /* 0x000fce00078e0012 */
.L_x_3104:
[----:B------:R-:W-:Y:S05]  /*4a80*/  BSYNC B3 ;  /* 0x0000000000037941 */ /* 0x000fea0003800000 */
.L_x_3102:
        /* <DEDUP_REMOVED lines=16> */
.L_x_3108:
[----:B------:R-:W-:Y:S05]  /*4b90*/  BSYNC B4 ;  /* 0x0000000000047941 */ /* 0x000fea0003800000 */
.L_x_3107:
        /* <DEDUP_REMOVED lines=40> */
[----:B------:R-:W-:Y:S01]  /*4e20*/  IMAD.WIDE.U32 R40, R18, -0x326172a9, RZ ;  /* 0xcd9e8d5712287825 */ /* 0x000fe200078e00ff */
[----:B------:R-:W-:-:S03]  /*4e30*/  HFMA2.MMA R68, -RZ, RZ, 0, 0 ;  /* 0x00000000ff447435 */ /* 0x000fc600000001ff */
[----:B------:R-:W-:Y:S01]  /*4e40*/  IMAD.MOV.U32 R18, RZ, RZ, R40 ;  /* 0x000000ffff127224 */ /* 0x000fe200078e0028 */
[----:B------:R-:W-:-:S07]  /*4e50*/  LOP3.LUT R14, R41, UR30, R14, 0x96, !PT ;  /* 0x0000001e290e7c12 */ /* 0x000fce000f8e960e */
.L_x_3106:
[----:B------:R-:W-:Y:S05]  /*4e60*/  BSYNC B3 ;  /* 0x0000000000037941 */ /* 0x000fea0003800000 */
.L_x_3105:
        /* <DEDUP_REMOVED lines=11> */
.L_x_3101:
[----:B------:R-:W-:Y:S05]  /*4f20*/  BSYNC B2 ;  /* 0x0000000000027941 */ /* 0x000fea0003800000 */
.L_x_3099:
        /* <DEDUP_REMOVED lines=9> */
.L_x_3110:
        /* <DEDUP_REMOVED lines=12> */
.L_x_3113:
[----:B------:R-:W-:-:S07]  /*5080*/  MOV R41, R18 ;  /* 0x0000001200297202 */ /* 0x000fce0000000f00 */
.L_x_3114:
[----:B------:R-:W-:Y:S05]  /*5090*/  BSYNC B3 ;  /* 0x0000000000037941 */ /* 0x000fea0003800000 */
.L_x_3112:
        /* <DEDUP_REMOVED lines=16> */
.L_x_3118:
[----:B------:R-:W-:Y:S05]  /*51a0*/  BSYNC B4 ;  /* 0x0000000000047941 */ /* 0x000fea0003800000 */
.L_x_3117:
        /* <DEDUP_REMOVED lines=41> */
[----:B------:R-:W-:Y:S01]  /*5440*/  IMAD.MOV.U32 R16, RZ, RZ, RZ ;  /* 0x000000ffff107224 */ /* 0x000fe200078e00ff */
[----:B------:R-:W-:Y:S02]  /*5450*/  LOP3.LUT R14, R69, UR30, R14, 0x96, !PT ;  /* 0x0000001e450e7c12 */ /* 0x000fe4000f8e960e */
[----:B------:R-:W-:-:S07]  /*5460*/  MOV R18, R68 ;  /* 0x0000004400127202 */ /* 0x000fce0000000f00 */
.L_x_3116:
[----:B------:R-:W-:Y:S05]  /*5470*/  BSYNC B3 ;  /* 0x0000000000037941 */ /* 0x000fea0003800000 */
.L_x_3115:
[----:B------:R-:W-:Y:S01]  /*5480*/  I2FP.F32.U32 R41, R41 ;  /* 0x0000002900297245 */ /* 0x000fe20000201000 */
[----:B------:R-:W-:-:S04]  /*5490*/  IMAD.MOV.U32 R42, RZ, RZ, 0x2f800000 ;  /* 0x2f800000ff2a7424 */ /* 0x000fc800078e00ff */
[----:B------:R-:W-:Y:S01]  /*54a0*/  FFMA.FTZ R41, R41, R42, 1.1641532182693481445e-10 ;  /* 0x2f00000029297423 */ /* 0x000fe2000001002a */
[----:B-----5:R-:W-:-:S04]  /*54b0*/  @P2 PRMT R42, R67, 0x7632, R42 ;  /* 0x00007632432a2816 */ /* 0x020fc8000000002a */
[----:B------:R-:W-:Y:S01]  /*54c0*/  FSETP.GTU.FTZ.AND P3, PT, R41, UR10, PT ;  /* 0x0000000a29007c0b */ /* 0x000fe2000bf7c000 */
[----:B------:R-:W-:Y:S01]  /*54d0*/  @P2 IMAD.U32 R42, R42, 0x10000, RZ ;  /* 0x000100002a2a2824 */ /* 0x000fe200078e00ff */
[----:B------:R-:W-:-:S04]  /*54e0*/  PRMT R41, R63, 0x7632, R41 ;  /* 0x000076323f297816 */ /* 0x000fc80000000029 */
[----:B------:R-:W-:-:S05]  /*54f0*/  SHF.L.U32 R41, R41, 0x10, RZ ;  /* 0x0000001029297819 */ /* 0x000fca00000006ff */
[----:B------:R-:W-:-:S04]  /*5500*/  FMUL.FTZ R41, R41, UR13 ;  /* 0x0000000d29297c20 */ /* 0x000fc80008410000 */
[----:B------:R-:W-:-:S05]  /*5510*/  FMUL.FTZ R41, R41, UR12 ;  /* 0x0000000c29297c20 */ /* 0x000fca0008410000 */
[----:B------:R-:W-:-:S05]  /*5520*/  FSEL R41, R41, RZ, !P3 ;  /* 0x000000ff29297208 */ /* 0x000fca0005800000 */
[----:B------:R-:W-:Y:S01]  /*5530*/  @P2 FADD.FTZ R41, R42, R41 ;  /* 0x000000292a292221 */ /* 0x000fe20000010000 */
[----:B------:R-:W-:-:S07]  /*5540*/  SEL R42, RZ, 0x1, P3 ;  /* 0x00000001ff2a7807 */ /* 0x000fce0001800000 */
.L_x_3111:
[----:B------:R-:W-:Y:S05]  /*5550*/  BSYNC B2 ;  /* 0x0000000000027941 */ /* 0x000fea0003800000 */
.L_x_3109:
[----:B------:R-:W0:Y:S01]  /*5560*/  LDC.64 R132, c[0x0][0x238] ;  /* 0x00008e00ff847b82 */ /* 0x000e220000000a00 */
[----:B------:R-:W-:Y:S01]  /*5570*/  F2FP.BF16.F32.PACK_AB R71, R41, R39 ;  /* 0x000000272947723e */ /* 0x000fe200000010ff */
[----:B------:R-:W-:Y:S01]  /*5580*/  BSSY B2, `(.L_x_3119) ;  /* 0x000001b000027945 */ /* 0x000fe20003800000 */
[----:B------:R-:W-:Y:S02]  /*5590*/  F2FP.BF16.F32.PACK_AB R70, R37, R35 ;  /* 0x000000232546723e */ /* 0x000fe400000010ff */
[----:B------:R-:W-:Y:S02]  /*55a0*/  F2FP.BF16.F32.PACK_AB R69, R33, R31 ;  /* 0x0000001f2145723e */ /* 0x000fe400000010ff */
[----:B------:R-:W-:Y:S01]  /*55b0*/  F2FP.BF16.F32.PACK_AB R68, R29, R27 ;  /* 0x0000001b1d44723e */ /* 0x000fe200000010ff */
[----:B0-----:R-:W-:-:S05]  /*55c0*/  IMAD.WIDE.U32 R132, R131, 0x10, R132 ;  /* 0x0000001083847825 */ /* 0x001fca00078e0084 */
[----:B------:R0:W-:Y:S01]  /*55d0*/  STG.E.128 desc[UR6][R132.64], R68 ;  /* 0x0000004484007986 */ /* 0x0001e2000c101d06 */
[----:B------:R-:W-:Y:S05]  /*55e0*/  @!P1 BRA `(.L_x_3120) ;  /* 0x0000000000509947 */ /* 0x000fea0003800000 */
[----:B0-----:R-:W-:Y:S01]  /*55f0*/  IMAD.U32 R68, R40, 0x10000, RZ ;  /* 0x0001000028447824 */ /* 0x001fe200078e00ff */
[----:B------:R-:W-:Y:S02]  /*5600*/  LOP3.LUT R69, R42, 0xffff, RZ, 0xc0, !PT ;  /* 0x0000ffff2a457812 */ /* 0x000fe400078ec0ff */
[----:B------:R-:W-:Y:S02]  /*5610*/  PRMT R252, R38, 0x7104, RZ ;  /* 0x0000710426fc7816 */ /* 0x000fe400000000ff */
[----:B------:R-:W-:Y:S02]  /*5620*/  LOP3.LUT R68, R68, 0xff0000, RZ, 0xc0, !PT ;  /* 0x00ff000044447812 */ /* 0x000fe400078ec0ff */
[----:B------:R-:W-:Y:S02]  /*5630*/  LOP3.LUT R70, R32, 0xff, RZ, 0xc0, !PT ;  /* 0x000000ff20467812 */ /* 0x000fe400078ec0ff */
[----:B------:R-:W-:Y:S02]  /*5640*/  PRMT R68, R68, 0x4210, R69 ;  /* 0x0000421044447816 */ /* 0x000fe40000000045 */
[----:B------:R-:W-:Y:S01]  /*5650*/  LOP3.LUT R132, R30, 0xff, RZ, 0xc0, !PT ;  /* 0x000000ff1e847812 */ /* 0x000fe200078ec0ff */
[----:B------:R-:W-:Y:S01]  /*5660*/  IMAD.WIDE.U32 R70, R70, 0x10000, RZ ;  /* 0x0001000046467825 */ /* 0x000fe200078e00ff */
[----:B------:R-:W-:-:S02]  /*5670*/  LOP3.LUT R252, R68, 0xff00, R252, 0xf8, !PT ;  /* 0x0000ff0044fc7812 */ /* 0x000fc400078ef8fc */
[----:B------:R-:W-:Y:S01]  /*5680*/  LOP3.LUT R68, R34, 0xff, RZ, 0xc0, !PT ;  /* 0x000000ff22447812 */ /* 0x000fe200078ec0ff */
[----:B------:R-:W-:Y:S01]  /*5690*/  IMAD.WIDE.U32 R132, R132, 0x100, RZ ;  /* 0x0000010084847825 */ /* 0x000fe200078e00ff */
[----:B------:R-:W-:-:S03]  /*56a0*/  LOP3.LUT R252, R252, 0xff, R36, 0xf8, !PT ;  /* 0x000000fffcfc7812 */ /* 0x000fc600078ef824 */
[----:B------:R-:W-:-:S05]  /*56b0*/  IMAD.WIDE.U32 R68, R68, 0x1000000, RZ ;  /* 0x0100000044447825 */ /* 0x000fca00078e00ff */
[----:B------:R-:W-:Y:S02]  /*56c0*/  LOP3.LUT R252, R71, R252, R69, 0xfe, !PT ;  /* 0x000000fc47fc7212 */ /* 0x000fe400078efe45 */
[----:B------:R-:W-:Y:S02]  /*56d0*/  LOP3.LUT R68, R132, R68, R70, 0xfe, !PT ;  /* 0x0000004484447212 */ /* 0x000fe400078efe46 */
[----:B------:R-:W0:Y:S01]  /*56e0*/  LDC.64 R70, c[0x0][0x240] ;  /* 0x00009000ff467b82 */ /* 0x000e220000000a00 */
[----:B------:R-:W-:Y:S02]  /*56f0*/  LOP3.LUT R133, R252, R133, RZ, 0xfc, !PT ;  /* 0x00000085fc857212 */ /* 0x000fe400078efcff */
[----:B------:R-:W-:Y:S01]  /*5700*/  LOP3.LUT R132, R68, 0xff, R28, 0xf8, !PT ;  /* 0x000000ff44847812 */ /* 0x000fe200078ef81c */
[----:B0-----:R-:W-:-:S05]  /*5710*/  IMAD.WIDE.U32 R68, R128, 0x8, R70 ;  /* 0x0000000880447825 */ /* 0x001fca00078e0046 */
[----:B------:R1:W-:Y:S02]  /*5720*/  STG.E.64 desc[UR6][R68.64], R132 ;  /* 0x0000008444007986 */ /* 0x0003e4000c101b06 */
.L_x_3120:
[----:B------:R-:W-:Y:S05]  /*5730*/  BSYNC B2 ;  /* 0x0000000000027941 */ /* 0x000fea0003800000 */
.L_x_3119:
[----:B------:R-:W-:Y:S01]  /*5740*/  IADD3 R131, R131, 0x20, RZ ;  /* 0x0000002083837810 */ /* 0x000fe20007ffe0ff */
[----:B------:R-:W-:-:S07]  /*5750*/  VIADD R128, R128, 0x20 ;  /* 0x0000002080807836 */ /* 0x000fce0000000000 */
.L_x_3038:
[----:B------:R-:W-:Y:S05]  /*5760*/  BSYNC B1 ;  /* 0x0000000000017941 */ /* 0x000fea0003800000 */
.L_x_3037:
        /* <DEDUP_REMOVED lines=14> */
[----:B------:R-:W-:Y:S01]  /*5850*/  IMAD.MOV.U32 R43, RZ, RZ, RZ ;  /* 0x000000ffff2b7224 */ /* 0x000fe200078e00ff */
[----:B------:R-:W-:Y:S01]  /*5860*/  MOV R45, R16 ;  /* 0x00000010002d7202 */ /* 0x000fe20000000f00 */
[----:B------:R-:W-:Y:S06]  /*5870*/  @!P2 BRA `(.L_x_3125) ;  /* 0x000000040068a947 */ /* 0x000fec0003800000 */
[----:B------:R-:W-:Y:S02]  /*5880*/  IMAD.MOV.U32 R45, RZ, RZ, R16 ;  /* 0x000000ffff2d7224 */ /* 0x000fe400078e0010 */
[----:B-----5:R-:W-:Y:S01]  /*5890*/  IMAD.U32 R43, R64, 0x10000, RZ ;  /* 0x00010000402b7824 */ /* 0x020fe200078e00ff */
[----:B------:R-:W-:Y:S06]  /*58a0*/  BRA `(.L_x_3125) ;  /* 0x00000004005c7947 */ /* 0x000fec0003800000 */
.L_x_3124:
        /* <DEDUP_REMOVED lines=12> */
.L_x_3127:
[----:B------:R-:W-:-:S07]  /*5970*/  IMAD.MOV.U32 R28, RZ, RZ, R18 ;  /* 0x000000ffff1c7224 */ /* 0x000fce00078e0012 */
.L_x_3128:
[----:B------:R-:W-:Y:S05]  /*5980*/  BSYNC B3 ;  /* 0x0000000000037941 */ /* 0x000fea0003800000 */
.L_x_3126:
        /* <DEDUP_REMOVED lines=16> */
.L_x_3132:
[----:B------:R-:W-:Y:S05]  /*5a90*/  BSYNC B4 ;  /* 0x0000000000047941 */ /* 0x000fea0003800000 */
.L_x_3131:
        /* <DEDUP_REMOVED lines=42> */
[----:B------:R-:W-:Y:S01]  /*5d40*/  LOP3.LUT R14, R45, UR30, R14, 0x96, !PT ;  /* 0x0000001e2d0e7c12 */ /* 0x000fe2000f8e960e */
[----:B------:R-:W-:-:S07]  /*5d50*/  IMAD.MOV.U32 R45, RZ, RZ, RZ ;  /* 0x000000ffff2d7224 */ /* 0x000fce00078e00ff */
.L_x_3130:
[----:B------:R-:W-:Y:S05]  /*5d60*/  BSYNC B3 ;  /* 0x0000000000037941 */ /* 0x000fea0003800000 */
.L_x_3129:
[----:B------:R-:W-:Y:S01]  /*5d70*/  I2FP.F32.U32 R16, R28 ;  /* 0x0000001c00107245 */ /* 0x000fe20000201000 */
[----:B------:R-:W-:-:S10]  /*5d80*/  HFMA2.MMA R28, -RZ, RZ, 0.1171875, 0 ;  /* 0x2f800000ff1c7435 */ /* 0x000fd400000001ff */
        /* <DEDUP_REMOVED lines=9> */
.L_x_3125:
[----:B------:R-:W-:Y:S05]  /*5e20*/  BSYNC B2 ;  /* 0x0000000000027941 */ /* 0x000fea0003800000 */
.L_x_3123:
        /* <DEDUP_REMOVED lines=9> */
.L_x_3134:
        /* <DEDUP_REMOVED lines=12> */
.L_x_3137:
[----:B------:R-:W-:-:S07]  /*5f80*/  IMAD.MOV.U32 R16, RZ, RZ, R18 ;  /* 0x000000ffff107224 */ /* 0x000fce00078e0012 */
.L_x_3138:
[----:B------:R-:W-:Y:S05]  /*5f90*/  BSYNC B3 ;  /* 0x0000000000037941 */ /* 0x000fea0003800000 */
.L_x_3136:
        /* <DEDUP_REMOVED lines=16> */
.L_x_3142:
[----:B------:R-:W-:Y:S05]  /*60a0*/  BSYNC B4 ;  /* 0x0000000000047941 */ /* 0x000fea0003800000 */
.L_x_3141:
        /* <DEDUP_REMOVED lines=44> */
.L_x_3140:
[----:B------:R-:W-:Y:S05]  /*6370*/  BSYNC B3 ;  /* 0x0000000000037941 */ /* 0x000fea0003800000 */
.L_x_3139:
        /* <DEDUP_REMOVED lines=13> */
.L_x_3135:
[----:B------:R-:W-:Y:S05]  /*6450*/  BSYNC B2 ;  /* 0x0000000000027941 */ /* 0x000fea0003800000 */
.L_x_3133:
        /* <DEDUP_REMOVED lines=8> */
.L_x_3144:
        /* <DEDUP_REMOVED lines=12> */
.L_x_3147:
[----:B------:R-:W-:-:S07]  /*65a0*/  MOV R16, R18 ;  /* 0x0000001200107202 */ /* 0x000fce0000000f00 */
.L_x_3148:
[----:B------:R-:W-:Y:S05]  /*65b0*/  BSYNC B3 ;  /* 0x0000000000037941 */ /* 0x000fea0003800000 */
.L_x_3146:
        /* <DEDUP_REMOVED lines=16> */
.L_x_3152:
[----:B------:R-:W-:Y:S05]  /*66c0*/  BSYNC B4 ;  /* 0x0000000000047941 */ /* 0x000fea0003800000 */
.L_x_3151:
        /* <DEDUP_REMOVED lines=41> */
[----:B------:R-:W-:Y:S01]  /*6960*/  LOP3.LUT R14, R47, UR30, R14, 0x96, !PT ;  /* 0x0000001e2f0e7c12 */ /* 0x000fe2000f8e960e */
[----:B------:R-:W-:Y:S01]  /*6970*/  IMAD.MOV.U32 R47, RZ, RZ, RZ ;  /* 0x000000ffff2f7224 */ /* 0x000fe200078e00ff */
[----:B------:R-:W-:-:S07]  /*6980*/  MOV R18, R46 ;  /* 0x0000002e00127202 */ /* 0x000fce0000000f00 */
.L_x_3150:
[----:B------:R-:W-:Y:S05]  /*6990*/  BSYNC B3 ;  /* 0x0000000000037941 */ /* 0x000fea0003800000 */
.L_x_3149:
        /* <DEDUP_REMOVED lines=11> */
.L_x_3145:
[----:B------:R-:W-:Y:S05]  /*6a50*/  BSYNC B2 ;  /* 0x0000000000027941 */ /* 0x000fea0003800000 */
.L_x_3143:
        /* <DEDUP_REMOVED lines=9> */
.L_x_3154:
        /* <DEDUP_REMOVED lines=12> */
.L_x_3157:
[----:B------:R-:W-:-:S07]  /*6bb0*/  IMAD.MOV.U32 R16, RZ, RZ, R18 ;  /* 0x000000ffff107224 */ /* 0x000fce00078e0012 */
.L_x_3158:
[----:B------:R-:W-:Y:S05]  /*6bc0*/  BSYNC B3 ;  /* 0x0000000000037941 */ /* 0x000fea0003800000 */
.L_x_3156:
        /* <DEDUP_REMOVED lines=16> */
.L_x_3162:
[----:B------:R-:W-:Y:S05]  /*6cd0*/  BSYNC B4 ;  /* 0x0000000000047941 */ /* 0x000fea0003800000 */
.L_x_3161:
        /* <DEDUP_REMOVED lines=39> */
[----:B------:R-:W-:Y:S01]  /*6f50*/  IMAD.MOV.U32 R48, RZ, RZ, RZ ;  /* 0x000000ffff307224 */ /* 0x000fe200078e00ff */
[----:B------:R-:W-:Y:S01]  /*6f60*/  MOV R20, R46 ;  /* 0x0000002e00147202 */ /* 0x000fe20000000f00 */
[----:B------:R-:W-:-:S04]  /*6f70*/  IMAD.WIDE.U32 R46, R18, -0x326172a9, RZ ;  /* 0xcd9e8d57122e7825 */ /* 0x000fc800078e00ff */
[----:B------:R-:W-:Y:S01]  /*6f80*/  IMAD.MOV.U32 R18, RZ, RZ, R46 ;  /* 0x000000ffff127224 */ /* 0x000fe200078e002e */
[----:B------:R-:W-:-:S07]  /*6f90*/  LOP3.LUT R14, R47, UR30, R14, 0x96, !PT ;  /* 0x0000001e2f0e7c12 */ /* 0x000fce000f8e960e */
.L_x_3160:
[----:B------:R-:W-:Y:S05]  /*6fa0*/  BSYNC B3 ;  /* 0x0000000000037941 */ /* 0x000fea0003800000 */
.L_x_3159:
        /* <DEDUP_REMOVED lines=13> */
.L_x_3155:
[----:B------:R-:W-:Y:S05]  /*7080*/  BSYNC B2 ;  /* 0x0000000000027941 */ /* 0x000fea0003800000 */
.L_x_3153:
        /* <DEDUP_REMOVED lines=8> */
.L_x_3164:
        /* <DEDUP_REMOVED lines=12> */
.L_x_3167:
[----:B------:R-:W-:-:S07]  /*71d0*/  IMAD.MOV.U32 R16, RZ, RZ, R18 ;  /* 0x000000ffff107224 */ /* 0x000fce00078e0012 */
.L_x_3168:
[----:B------:R-:W-:Y:S05]  /*71e0*/  BSYNC B3 ;  /* 0x0000000000037941 */ /* 0x000fea0003800000 */
.L_x_3166:
        /* <DEDUP_REMOVED lines=16> */
.L_x_3172:
[----:B------:R-:W-:Y:S05]  /*72f0*/  BSYNC B4 ;  /* 0x0000000000047941 */ /* 0x000fea0003800000 */
.L_x_3171:
[----:B------:R-:W-:Y:S01]  /*7300*/  LOP3.LUT R48, R48, UR5, R17, 0x96, !PT ;  /* 0x0000000530307c12 */ /* 0x000fe2000f8e9611 */
[----:B------:R-:W-:-:S04]  /*7310*/  IMAD.HI.U32 R14, R0, -0x326172a9, RZ ;  /* 0xcd9e8d57000e7827 */ /* 0x000fc800078e00ff */
[----:B01----:R-:W-:Y:S01]  /*7320*/  IMAD R68, R0, -0x326172a9, RZ ;  /* 0xcd9e8d5700447824 */ /* 0x003fe200078e02ff */
        /* <DEDUP_REMOVED lines=39> */
[----:B------:R-:W-:Y:S01]  /*75a0*/  LOP3.LUT R14, R49, UR30, R14, 0x96, !PT ;  /* 0x0000001e310e7c12 */ /* 0x000fe2000f8e960e */
[----:B------:R-:W-:-:S11]  /*75b0*/  HFMA2.MMA R49, -RZ, RZ, 0, 0 ;  /* 0x00000000ff317435 */ /* 0x000fd600000001ff */
.L_x_3170:
[----:B------:R-:W-:Y:S05]  /*75c0*/  BSYNC B3 ;  /* 0x0000000000037941 */ /* 0x000fea0003800000 */
.L_x_3169:
        /* <DEDUP_REMOVED lines=11> */
.L_x_3165:
[----:B------:R-:W-:Y:S05]  /*7680*/  BSYNC B2 ;  /* 0x0000000000027941 */ /* 0x000fea0003800000 */
.L_x_3163:
        /* <DEDUP_REMOVED lines=9> */
.L_x_3174:
        /* <DEDUP_REMOVED lines=12> */
.L_x_3177:
[----:B------:R-:W-:-:S07]  /*77e0*/  MOV R16, R18 ;  /* 0x0000001200107202 */ /* 0x000fce0000000f00 */
.L_x_3178:
[----:B------:R-:W-:Y:S05]  /*77f0*/  BSYNC B3 ;  /* 0x0000000000037941 */ /* 0x000fea0003800000 */
.L_x_3176:
        /* <DEDUP_REMOVED lines=16> */
.L_x_3182:
[----:B------:R-:W-:Y:S05]  /*7900*/  BSYNC B4 ;  /* 0x0000000000047941 */ /* 0x000fea0003800000 */
.L_x_3181:
        /* <DEDUP_REMOVED lines=44> */
.L_x_3180:
[----:B------:R-:W-:Y:S05]  /*7bd0*/  BSYNC B3 ;  /* 0x0000000000037941 */ /* 0x000fea0003800000 */
.L_x_3179:
        /* <DEDUP_REMOVED lines=13> */
.L_x_3175:
[----:B------:R-:W-:Y:S05]  /*7cb0*/  BSYNC B2 ;  /* 0x0000000000027941 */ /* 0x000fea0003800000 */
.L_x_3173:
[----:B------:R-:W-:Y:S04]  /*7cc0*/  BSSY B2, `(.L_x_3183) ;  /* 0x000005f000027945 */ /* 0x000fe80003800000 */
[----:B------:R-:W-:Y:S05]  /*7cd0*/  @P3 BRA `(.L_x_3184) ;  /* 0x0000000000183947 */ /* 0x000fea0003800000 */
[----:B------:R-:W-:Y:S01]  /*7ce0*/  IMAD.MOV.U32 R49, RZ, RZ, RZ ;  /* 0x000000ffff317224 */ /* 0x000fe200078e00ff */
[----:B01----:R-:W-:Y:S01]  /*7cf0*/  MOV R68, R50 ;  /* 0x0000003200447202 */ /* 0x003fe20000000f00 */
[----:B------:R-:W-:Y:S06]  /*7d00*/  @!P2 BRA `(.L_x_3185) ;  /* 0x000000040068a947 */ /* 0x000fec0003800000 */
[----:B------:R-:W-:Y:S02]  /*7d10*/  IMAD.MOV.U32 R68, RZ, RZ, R50 ;  /* 0x000000ffff447224 */ /* 0x000fe400078e0032 */
[----:B-----5:R-:W-:Y:S01]  /*7d20*/  IMAD.U32 R49, R67, 0x10000, RZ ;  /* 0x0001000043317824 */ /* 0x020fe200078e00ff */
[----:B------:R-:W-:Y:S06]  /*7d30*/  BRA `(.L_x_3185) ;  /* 0x00000004005c7947 */ /* 0x000fec0003800000 */
.L_x_3184:
[C---:B------:R-:W-:Y:S01]  /*7d40*/  ISETP.NE.AND P4, PT, R50.reuse, 0x1, PT ;  /* 0x000000013200780c */ /* 0x040fe20003f85270 */
[----:B------:R-:W-:Y:S01]  /*7d50*/  BSSY B3, `(.L_x_3186) ;  /* 0x000000c000037945 */ /* 0x000fe20003800000 */
[----:B01----:R-:W-:-:S11]  /*7d60*/  IADD3 R68, R50, 0x1, RZ ;  /* 0x0000000132447810 */ /* 0x003fd60007ffe0ff */
        /* <DEDUP_REMOVED lines=9> */
.L_x_3187:
[----:B------:R-:W-:-:S07]  /*7e00*/  IMAD.MOV.U32 R16, RZ, RZ, R18 ;  /* 0x000000ffff107224 */ /* 0x000fce00078e0012 */
.L_x_3188:
[----:B------:R-:W-:Y:S05]  /*7e10*/  BSYNC B3 ;  /* 0x0000000000037941 */ /* 0x000fea0003800000 */
.L_x_3186:
        /* <DEDUP_REMOVED lines=16> */
.L_x_3192:
[----:B------:R-:W-:Y:S05]  /*7f20*/  BSYNC B4 ;  /* 0x0000000000047941 */ /* 0x000fea0003800000 */
.L_x_3191:
        /* <DEDUP_REMOVED lines=44> */
.L_x_3190:
[----:B------:R-:W-:Y:S05]  /*81f0*/  BSYNC B3 ;  /* 0x0000000000037941 */ /* 0x000fea0003800000 */
.L_x_3189:
        /* <DEDUP_REMOVED lines=11> */
.L_x_3185:
[----:B------:R-:W-:Y:S05]  /*82b0*/  BSYNC B2 ;  /* 0x0000000000027941 */ /* 0x000fea0003800000 */
.L_x_3183:
        /* <DEDUP_REMOVED lines=9> */
.L_x_3194:
        /* <DEDUP_REMOVED lines=12> */
.L_x_3197:
[----:B------:R-:W-:-:S07]  /*8410*/  IMAD.MOV.U32 R42, RZ, RZ, R18 ;  /* 0x000000ffff2a7224 */ /* 0x000fce00078e0012 */
.L_x_3198:
[----:B------:R-:W-:Y:S05]  /*8420*/  BSYNC B3 ;  /* 0x0000000000037941 */ /* 0x000fea0003800000 */
.L_x_3196:
        /* <DEDUP_REMOVED lines=16> */
.L_x_3202:
[----:B------:R-:W-:Y:S05]  /*8530*/  BSYNC B4 ;  /* 0x0000000000047941 */ /* 0x000fea0003800000 */
.L_x_3201:
        /* <DEDUP_REMOVED lines=44> */
.L_x_3200:
[----:B------:R-:W-:Y:S05]  /*8800*/  BSYNC B3 ;  /* 0x0000000000037941 */ /* 0x000fea0003800000 */
.L_x_3199:
[----:B------:R-:W-:Y:S01]  /*8810*/  I2FP.F32.U32 R42, R42 ;  /* 0x0000002a002a7245 */ /* 0x000fe20000201000 */
[----:B------:R-:W-:-:S04]  /*8820*/  IMAD.MOV.U32 R50, RZ, RZ, 0x2f800000 ;  /* 0x2f800000ff327424 */ /* 0x000fc800078e00ff */
[----:B------:R-:W-:-:S05]  /*8830*/  FFMA.FTZ R42, R42, R50, 1.1641532182693481445e-10 ;  /* 0x2f0000002a2a7423 */ /* 0x000fca0000010032 */
[----:B------:R-:W-:Y:S02]  /*8840*/  FSETP.GTU.FTZ.AND P3, PT, R42, UR10, PT ;  /* 0x0000000a2a007c0b */ /* 0x000fe4000bf7c000 */
[----:B-----5:R-:W-:-:S05]  /*8850*/  PRMT R42, R63, 0x7632, R42 ;  /* 0x000076323f2a7816 */ /* 0x020fca000000002a */
[----:B------:R-:W-:-:S04]  /*8860*/  IMAD.U32 R42, R42, 0x10000, RZ ;  /* 0x000100002a2a7824 */ /* 0x000fc800078e00ff */
[----:B------:R-:W-:-:S04]  /*8870*/  FMUL.FTZ R42, R42, UR13 ;  /* 0x0000000d2a2a7c20 */ /* 0x000fc80008410000 */
[----:B------:R-:W-:Y:S01]  /*8880*/  FMUL.FTZ R50, R42, UR12 ;  /* 0x0000000c2a327c20 */ /* 0x000fe20008410000 */
[----:B------:R-:W-:-:S04]  /*8890*/  @P2 PRMT R42, R67, 0x7632, R42 ;  /* 0x00007632432a2816 */ /* 0x000fc8000000002a */
[----:B------:R-:W-:Y:S02]  /*88a0*/  @P2 SHF.L.U32 R42, R42, 0x10, RZ ;  /* 0x000000102a2a2819 */ /* 0x000fe400000006ff */
[----:B------:R-:W-:-:S05]  /*88b0*/  FSEL R50, R50, RZ, !P3 ;  /* 0x000000ff32327208 */ /* 0x000fca0005800000 */
[----:B------:R-:W-:Y:S01]  /*88c0*/  @P2 FADD.FTZ R50, R42, R50 ;  /* 0x000000322a322221 */ /* 0x000fe20000010000 */
[----:B------:R-:W-:-:S07]  /*88d0*/  SEL R42, RZ, 0x1, P3 ;  /* 0x00000001ff2a7807 */ /* 0x000fce0001800000 */
.L_x_3195:
[----:B------:R-:W-:Y:S05]  /*88e0*/  BSYNC B2 ;  /* 0x0000000000027941 */ /* 0x000fea0003800000 */
.L_x_3193:
        /* <DEDUP_REMOVED lines=29> */
.L_x_3204:
[----:B------:R-:W-:Y:S05]  /*8ac0*/  BSYNC B2 ;  /* 0x0000000000027941 */ /* 0x000fea0003800000 */
.L_x_3203:
[----:B------:R-:W-:Y:S01]  /*8ad0*/  VIADD R131, R131, 0x20 ;  /* 0x0000002083837836 */ /* 0x000fe20000000000 */
[----:B------:R-:W-:-:S07]  /*8ae0*/  IADD3 R128, R128, 0x20, RZ ;  /* 0x0000002080807810 */ /* 0x000fce0007ffe0ff */
.L_x_3122:
[----:B------:R-:W-:Y:S05]  /*8af0*/  BSYNC B1 ;  /* 0x0000000000017941 */ /* 0x000fea0003800000 */
.L_x_3121:
        /* <DEDUP_REMOVED lines=14> */
[----:B------:R-:W-:Y:S02]  /*8be0*/  IMAD.MOV.U32 R51, RZ, RZ, RZ ;  /* 0x000000ffff337224 */ /* 0x000fe400078e00ff */
[----:B------:R-:W-:Y:S01]  /*8bf0*/  IMAD.MOV.U32 R53, RZ, RZ, R16 ;  /* 0x000000ffff357224 */ /* 0x000fe200078e0010 */
[----:B------:R-:W-:Y:S06]  /*8c00*/  @!P2 BRA `(.L_x_3209) ;  /* 0x000000040068a947 */ /* 0x000fec0003800000 */
[----:B------:R-:W-:Y:S01]  /*8c10*/  MOV R53, R16 ;  /* 0x0000001000357202 */ /* 0x000fe20000000f00 */
[----:B-----5:R-:W-:Y:S01]  /*8c20*/  IMAD.U32 R51, R64, 0x10000, RZ ;  /* 0x0001000040337824 */ /* 0x020fe200078e00ff */
[----:B------:R-:W-:Y:S06]  /*8c30*/  BRA `(.L_x_3209) ;  /* 0x00000004005c7947 */ /* 0x000fec0003800000 */
.L_x_3208:
        /* <DEDUP_REMOVED lines=12> */
.L_x_3211:
[----:B------:R-:W-:-:S07]  /*8d00*/  MOV R28, R18 ;  /* 0x00000012001c7202 */ /* 0x000fce0000000f00 */
.L_x_3212:
[----:B------:R-:W-:Y:S05]  /*8d10*/  BSYNC B3 ;  /* 0x0000000000037941 */ /* 0x000fea0003800000 */
.L_x_3210:
        /* <DEDUP_REMOVED lines=16> */
.L_x_3216:
[----:B------:R-:W-:Y:S05]  /*8e20*/  BSYNC B4 ;  /* 0x0000000000047941 */ /* 0x000fea0003800000 */
.L_x_3215:
        /* <DEDUP_REMOVED lines=44> */
.L_x_3214:
[----:B------:R-:W-:Y:S05]  /*90f0*/  BSYNC B3 ;  /* 0x0000000000037941 */ /* 0x000fea0003800000 */
.L_x_3213:
        /* <DEDUP_REMOVED lines=11> */
.L_x_3209:
[----:B------:R-:W-:Y:S05]  /*91b0*/  BSYNC B2 ;  /* 0x0000000000027941 */ /* 0x000fea0003800000 */
.L_x_3207:
        /* <DEDUP_REMOVED lines=9> */
.L_x_3218:
        /* <DEDUP_REMOVED lines=12> */
.L_x_3221:
[----:B------:R-:W-:-:S07]  /*9310*/  IMAD.MOV.U32 R16, RZ, RZ, R18 ;  /* 0x000000ffff107224 */ /* 0x000fce00078e0012 */
.L_x_3222:
[----:B------:R-:W-:Y:S05]  /*9320*/  BSYNC B3 ;  /* 0x0000000000037941 */ /* 0x000fea0003800000 */
.L_x_3220:
        /* <DEDUP_REMOVED lines=16> */
.L_x_3226:
[----:B------:R-:W-:Y:S05]  /*9430*/  BSYNC B4 ;  /* 0x0000000000047941 */ /* 0x000fea0003800000 */
.L_x_3225:
        /* <DEDUP_REMOVED lines=44> */
.L_x_3224:
[----:B------:R-:W-:Y:S05]  /*9700*/  BSYNC B3 ;  /* 0x0000000000037941 */ /* 0x000fea0003800000 */
.L_x_3223:
        /* <DEDUP_REMOVED lines=13> */
.L_x_3219:
[----:B------:R-:W-:Y:S05]  /*97e0*/  BSYNC B2 ;  /* 0x0000000000027941 */ /* 0x000fea0003800000 */
.L_x_3217:
        /* <DEDUP_REMOVED lines=8> */
.L_x_3228:
        /* <DEDUP_REMOVED lines=12> */
.L_x_3231:
[----:B------:R-:W-:-:S07]  /*9930*/  IMAD.MOV.U32 R16, RZ, RZ, R18 ;  /* 0x000000ffff107224 */ /* 0x000fce00078e0012 */
.L_x_3232:
[----:B------:R-:W-:Y:S05]  /*9940*/  BSYNC B3 ;  /* 0x0000000000037941 */ /* 0x000fea0003800000 */
.L_x_3230:
        /* <DEDUP_REMOVED lines=16> */
.L_x_3236:
[----:B------:R-:W-:Y:S05]  /*9a50*/  BSYNC B4 ;  /* 0x0000000000047941 */ /* 0x000fea0003800000 */
.L_x_3235:
        /* <DEDUP_REMOVED lines=44> */
.L_x_3234:
[----:B------:R-:W-:Y:S05]  /*9d20*/  BSYNC B3 ;  /* 0x0000000000037941 */ /* 0x000fea0003800000 */
.L_x_3233:
        /* <DEDUP_REMOVED lines=11> */
.L_x_3229:
[----:B------:R-:W-:Y:S05]  /*9de0*/  BSYNC B2 ;  /* 0x0000000000027941 */ /* 0x000fea0003800000 */
.L_x_3227:
        /* <DEDUP_REMOVED lines=9> */
.L_x_3238:
        /* <DEDUP_REMOVED lines=12> */
.L_x_3241:
[----:B------:R-:W-:-:S07]  /*9f40*/  MOV R16, R18 ;  /* 0x0000001200107202 */ /* 0x000fce0000000f00 */
.L_x_3242:
[----:B------:R-:W-:Y:S05]  /*9f50*/  BSYNC B3 ;  /* 0x0000000000037941 */ /* 0x000fea0003800000 */
.L_x_3240:
        /* <DEDUP_REMOVED lines=16> */
.L_x_3246:
[----:B------:R-:W-:Y:S05]  /*a060*/  BSYNC B4 ;  /* 0x0000000000047941 */ /* 0x000fea0003800000 */
.L_x_3245:
        /* <DEDUP_REMOVED lines=44> */
.L_x_3244:
[----:B------:R-:W-:Y:S05]  /*a330*/  BSYNC B3 ;  /* 0x0000000000037941 */ /* 0x000fea0003800000 */
.L_x_3243:
        /* <DEDUP_REMOVED lines=13> */
.L_x_3239:
[----:B------:R-:W-:Y:S05]  /*a410*/  BSYNC B2 ;  /* 0x0000000000027941 */ /* 0x000fea0003800000 */
.L_x_3237:
        /* <DEDUP_REMOVED lines=8> */
.L_x_3248:
        /* <DEDUP_REMOVED lines=12> */
.L_x_3251:
[----:B------:R-:W-:-:S07]  /*a560*/  IMAD.MOV.U32 R16, RZ, RZ, R18 ;  /* 0x000000ffff107224 */ /* 0x000fce00078e0012 */
.L_x_3252:
[----:B------:R-:W-:Y:S05]  /*a570*/  BSYNC B3 ;  /* 0x0000000000037941 */ /* 0x000fea0003800000 */
.L_x_3250:
        /* <DEDUP_REMOVED lines=16> */
.L_x_3256:
[----:B------:R-:W-:Y:S05]  /*a680*/  BSYNC B4 ;  /* 0x0000000000047941 */ /* 0x000fea0003800000 */
.L_x_3255:
        /* <DEDUP_REMOVED lines=44> */
.L_x_3254:
[----:B------:R-:W-:Y:S05]  /*a950*/  BSYNC B3 ;  /* 0x0000000000037941 */ /* 0x000fea0003800000 */
.L_x_3253:
        /* <DEDUP_REMOVED lines=11> */
.L_x_3249:
[----:B------:R-:W-:Y:S05]  /*aa10*/  BSYNC B2 ;  /* 0x0000000000027941 */ /* 0x000fea0003800000 */
.L_x_3247:
        /* <DEDUP_REMOVED lines=9> */
.L_x_3258:
        /* <DEDUP_REMOVED lines=12> */
.L_x_3261:
[----:B------:R-:W-:-:S07]  /*ab70*/  IMAD.MOV.U32 R16, RZ, RZ, R18 ;  /* 0x000000ffff107224 */ /* 0x000fce00078e0012 */
.L_x_3262:
[----:B------:R-:W-:Y:S05]  /*ab80*/  BSYNC B3 ;  /* 0x0000000000037941 */ /* 0x000fea0003800000 */
.L_x_3260:
        /* <DEDUP_REMOVED lines=16> */
.L_x_3266:
[----:B------:R-:W-:Y:S05]  /*ac90*/  BSYNC B4 ;  /* 0x0000000000047941 */ /* 0x000fea0003800000 */
.L_x_3265:
[----:B------:R-:W-:Y:S01]  /*aca0*/  LOP3.LUT R56, R56, UR5, R17, 0x96, !PT ;  /* 0x0000000538387c12 */ /* 0x000fe2000f8e9611 */
[----:B------:R-:W-:Y:S01]  /*acb0*/  IMAD.HI.U32 R14, R0, -0x326172a9, RZ ;  /* 0xcd9e8d57000e7827 */ /* 0x000fe200078e00ff */
[----:B------:R-:W-:-:S03]  /*acc0*/  HFMA2.MMA R58, -RZ, RZ, 0, 0 ;  /* 0x00000000ff3a7435 */ /* 0x000fc600000001ff */
        /* <DEDUP_REMOVED lines=41> */
.L_x_3264:
[----:B------:R-:W-:Y:S05]  /*af60*/  BSYNC B3 ;  /* 0x0000000000037941 */ /* 0x000fea0003800000 */
.L_x_3263:
        /* <DEDUP_REMOVED lines=13> */
.L_x_3259:
[----:B------:R-:W-:Y:S05]  /*b040*/  BSYNC B2 ;  /* 0x0000000000027941 */ /* 0x000fea0003800000 */
.L_x_3257:
[----:B------:R-:W-:Y:S04]  /*b050*/  BSSY B2, `(.L_x_3267) ;  /* 0x000005f000027945 */ /* 0x000fe80003800000 */
[----:B------:R-:W-:Y:S05]  /*b060*/  @P3 BRA `(.L_x_3268) ;  /* 0x0000000000183947 */ /* 0x000fea0003800000 */
[----:B------:R-:W-:Y:S02]  /*b070*/  IMAD.MOV.U32 R57, RZ, RZ, RZ ;  /* 0x000000ffff397224 */ /* 0x000fe400078e00ff */
[----:B01----:R-:W-:Y:S01]  /*b080*/  IMAD.MOV.U32 R68, RZ, RZ, R58 ;  /* 0x000000ffff447224 */ /* 0x003fe200078e003a */
[----:B------:R-:W-:Y:S06]  /*b090*/  @!P2 BRA `(.L_x_3269) ;  /* 0x000000040068a947 */ /* 0x000fec0003800000 */
[----:B------:R-:W-:Y:S01]  /*b0a0*/  MOV R68, R58 ;  /* 0x0000003a00447202 */ /* 0x000fe20000000f00 */
[----:B-----5:R-:W-:Y:S01]  /*b0b0*/  IMAD.U32 R57, R67, 0x10000, RZ ;  /* 0x0001000043397824 */ /* 0x020fe200078e00ff */
[----:B------:R-:W-:Y:S06]  /*b0c0*/  BRA `(.L_x_3269) ;  /* 0x00000004005c7947 */ /* 0x000fec0003800000 */
.L_x_3268:
[C---:B------:R-:W-:Y:S01]  /*b0d0*/  ISETP.NE.AND P4, PT, R58.reuse, 0x1, PT ;  /* 0x000000013a00780c */ /* 0x040fe20003f85270 */
[----:B------:R-:W-:Y:S01]  /*b0e0*/  BSSY B3, `(.L_x_3270) ;  /* 0x000000c000037945 */ /* 0x000fe20003800000 */
[----:B01----:R-:W-:-:S11]  /*b0f0*/  VIADD R68, R58, 0x1 ;  /* 0x000000013a447836 */ /* 0x003fd60000000000 */
        /* <DEDUP_REMOVED lines=9> */
.L_x_3271:
[----:B------:R-:W-:-:S07]  /*b190*/  MOV R16, R18 ;  /* 0x0000001200107202 */ /* 0x000fce0000000f00 */
.L_x_3272:
[----:B------:R-:W-:Y:S05]  /*b1a0*/  BSYNC B3 ;  /* 0x0000000000037941 */ /* 0x000fea0003800000 */
.L_x_3270:
        /* <DEDUP_REMOVED lines=16> */
.L_x_3276:
[----:B------:R-:W-:Y:S05]  /*b2b0*/  BSYNC B4 ;  /* 0x0000000000047941 */ /* 0x000fea0003800000 */
.L_x_3275:
        /* <DEDUP_REMOVED lines=44> */
.L_x_3274:
[----:B------:R-:W-:Y:S05]  /*b580*/  BSYNC B3 ;  /* 0x0000000000037941 */ /* 0x000fea0003800000 */
.L_x_3273:
        /* <DEDUP_REMOVED lines=11> */
.L_x_3269:
[----:B------:R-:W-:Y:S05]  /*b640*/  BSYNC B2 ;  /* 0x0000000000027941 */ /* 0x000fea0003800000 */
.L_x_3267:
        /* <DEDUP_REMOVED lines=9> */
.L_x_3278:
        /* <DEDUP_REMOVED lines=12> */
.L_x_3281:
[----:B------:R-:W-:-:S07]  /*b7a0*/  IMAD.MOV.U32 R42, RZ, RZ, R18 ;  /* 0x000000ffff2a7224 */ /* 0x000fce00078e0012 */
.L_x_3282:
[----:B------:R-:W-:Y:S05]  /*b7b0*/  BSYNC B3 ;  /* 0x0000000000037941 */ /* 0x000fea0003800000 */
.L_x_3280:
        /* <DEDUP_REMOVED lines=16> */
.L_x_3286:
[----:B------:R-:W-:Y:S05]  /*b8c0*/  BSYNC B4 ;  /* 0x0000000000047941 */ /* 0x000fea0003800000 */
.L_x_3285:
        /* <DEDUP_REMOVED lines=44> */
.L_x_3284:
[----:B------:R-:W-:Y:S05]  /*bb90*/  BSYNC B3 ;  /* 0x0000000000037941 */ /* 0x000fea0003800000 */
.L_x_3283:
[----:B------:R-:W-:Y:S01]  /*bba0*/  HFMA2.MMA R58, -RZ, RZ, 0.1171875, 0 ;  /* 0x2f800000ff3a7435 */ /* 0x000fe200000001ff */
[----:B------:R-:W-:-:S09]  /*bbb0*/  I2FP.F32.U32 R42, R42 ;  /* 0x0000002a002a7245 */ /* 0x000fd20000201000 */
[----:B------:R-:W-:-:S05]  /*bbc0*/  FFMA.FTZ R42, R42, R58, 1.1641532182693481445e-10 ;  /* 0x2f0000002a2a7423 */ /* 0x000fca000001003a */
[----:B------:R-:W-:Y:S02]  /*bbd0*/  FSETP.GTU.FTZ.AND P3, PT, R42, UR10, PT ;  /* 0x0000000a2a007c0b */ /* 0x000fe4000bf7c000 */
[----:B-----5:R-:W-:-:S05]  /*bbe0*/  PRMT R42, R63, 0x7632, R42 ;  /* 0x000076323f2a7816 */ /* 0x020fca000000002a */
[----:B------:R-:W-:-:S04]  /*bbf0*/  IMAD.U32 R42, R42, 0x10000, RZ ;  /* 0x000100002a2a7824 */ /* 0x000fc800078e00ff */
[----:B------:R-:W-:-:S04]  /*bc00*/  FMUL.FTZ R42, R42, UR13 ;  /* 0x0000000d2a2a7c20 */ /* 0x000fc80008410000 */
[----:B------:R-:W-:Y:S01]  /*bc10*/  FMUL.FTZ R58, R42, UR12 ;  /* 0x0000000c2a3a7c20 */ /* 0x000fe20008410000 */
[----:B------:R-:W-:-:S04]  /*bc20*/  @P2 PRMT R42, R67, 0x7632, R42 ;  /* 0x00007632432a2816 */ /* 0x000fc8000000002a */
[----:B------:R-:W-:Y:S01]  /*bc30*/  FSEL R58, R58, RZ, !P3 ;  /* 0x000000ff3a3a7208 */ /* 0x000fe20005800000 */
[----:B------:R-:W-:-:S04]  /*bc40*/  @P2 IMAD.U32 R42, R42, 0x10000, RZ ;  /* 0x000100002a2a2824 */ /* 0x000fc800078e00ff */
[----:B------:R-:W-:Y:S01]  /*bc50*/  @P2 FADD.FTZ R58, R42, R58 ;  /* 0x0000003a2a3a2221 */ /* 0x000fe20000010000 */
[----:B------:R-:W-:-:S07]  /*bc60*/  SEL R42, RZ, 0x1, P3 ;  /* 0x00000001ff2a7807 */ /* 0x000fce0001800000 */
.L_x_3279:
[----:B------:R-:W-:Y:S05]  /*bc70*/  BSYNC B2 ;  /* 0x0000000000027941 */ /* 0x000fea0003800000 */
.L_x_3277:
        /* <DEDUP_REMOVED lines=9> */
[----:B0-----:R-:W-:Y:S02]  /*bd10*/  SHF.L.U32 R68, R40, 0x10, RZ ;  /* 0x0000001028447819 */ /* 0x001fe400000006ff */
[----:B------:R-:W-:Y:S02]  /*bd20*/  LOP3.LUT R69, R42, 0xffff, RZ, 0xc0, !PT ;  /* 0x0000ffff2a457812 */ /* 0x000fe400078ec0ff */
[----:B------:R-:W-:Y:S02]  /*bd30*/  LOP3.LUT R68, R68, 0xff0000, RZ, 0xc0, !PT ;  /* 0x00ff000044447812 */ /* 0x000fe400078ec0ff */
[----:B------:R-:W-:Y:S02]  /*bd40*/  PRMT R252, R38, 0x7104, RZ ;  /* 0x0000710426fc7816 */ /* 0x000fe400000000ff */
[----:B------:R-:W-:Y:S02]  /*bd50*/  PRMT R68, R68, 0x4210, R69 ;  /* 0x0000421044447816 */ /* 0x000fe40000000045 */
[----:B------:R-:W-:-:S02]  /*bd60*/  LOP3.LUT R70, R32, 0xff, RZ, 0xc0, !PT ;  /* 0x000000ff20467812 */ /* 0x000fc400078ec0ff */
[----:B------:R-:W-:Y:S02]  /*bd70*/  LOP3.LUT R252, R68, 0xff00, R252, 0xf8, !PT ;  /* 0x0000ff0044fc7812 */ /* 0x000fe400078ef8fc */
[----:B------:R-:W-:Y:S01]  /*bd80*/  LOP3.LUT R68, R34, 0xff, RZ, 0xc0, !PT ;  /* 0x000000ff22447812 */ /* 0x000fe200078ec0ff */
[----:B------:R-:W-:Y:S01]  /*bd90*/  IMAD.WIDE.U32 R70, R70, 0x10000, RZ ;  /* 0x0001000046467825 */ /* 0x000fe200078e00ff */
[----:B------:R-:W-:Y:S02]  /*bda0*/  LOP3.LUT R132, R30, 0xff, RZ, 0xc0, !PT ;  /* 0x000000ff1e847812 */ /* 0x000fe400078ec0ff */
[----:B------:R-:W-:Y:S01]  /*bdb0*/  LOP3.LUT R252, R252, 0xff, R36, 0xf8, !PT ;  /* 0x000000fffcfc7812 */ /* 0x000fe200078ef824 */
[----:B------:R-:W-:-:S04]  /*bdc0*/  IMAD.WIDE.U32 R68, R68, 0x1000000, RZ ;  /* 0x0100000044447825 */ /* 0x000fc800078e00ff */
[----:B------:R-:W-:Y:S01]  /*bdd0*/  IMAD.WIDE.U32 R132, R132, 0x100, RZ ;  /* 0x0000010084847825 */ /* 0x000fe200078e00ff */
[----:B------:R-:W-:Y:S02]  /*bde0*/  LOP3.LUT R252, R71, R252, R69, 0xfe, !PT ;  /* 0x000000fc47fc7212 */ /* 0x000fe400078efe45 */
[----:B------:R-:W-:Y:S02]  /*bdf0*/  LOP3.LUT R68, R132, R68, R70, 0xfe, !PT ;  /* 0x0000004484447212 */ /* 0x000fe400078efe46 */
[----:B------:R-:W0:Y:S01]  /*be00*/  LDC.64 R70, c[0x0][0x240] ;  /* 0x00009000ff467b82 */ /* 0x000e220000000a00 */
[----:B------:R-:W-:Y:S02]  /*be10*/  LOP3.LUT R133, R252, R133, RZ, 0xfc, !PT ;  /* 0x00000085fc857212 */ /* 0x000fe400078efcff */
[----:B------:R-:W-:Y:S01]  /*be20*/  LOP3.LUT R132, R68, 0xff, R28, 0xf8, !PT ;  /* 0x000000ff44847812 */ /* 0x000fe200078ef81c */
[----:B0-----:R-:W-:-:S05]  /*be30*/  IMAD.WIDE.U32 R68, R128, 0x8, R70 ;  /* 0x0000000880447825 */ /* 0x001fca00078e0046 */
[----:B------:R1:W-:Y:S02]  /*be40*/  STG.E.64 desc[UR6][R68.64], R132 ;  /* 0x0000008444007986 */ /* 0x0003e4000c101b06 */
.L_x_3288:
[----:B------:R-:W-:Y:S05]  /*be50*/  BSYNC B2 ;  /* 0x0000000000027941 */ /* 0x000fea0003800000 */
.L_x_3287:
[----:B------:R-:W-:Y:S02]  /*be60*/  VIADD R131, R131, 0x20 ;  /* 0x0000002083837836 */ /* 0x000fe40000000000 */
[----:B------:R-:W-:-:S07]  /*be70*/  VIADD R128, R128, 0x20 ;  /* 0x0000002080807836 */ /* 0x000fce0000000000 */
.L_x_3206:
[----:B------:R-:W-:Y:S05]  /*be80*/  BSYNC B1 ;  /* 0x0000000000017941 */ /* 0x000fea0003800000 */
.L_x_3205:
[----:B------:R-:W-:Y:S01]  /*be90*/  LOP3.LUT P2, RZ, R6, 0x800, RZ, 0xc0, !PT ;  /* 0x0000080006ff7812 */ /* 0x000fe2000784c0ff */
[----:B------:R-:W-:-:S12]  /*bea0*/  BSSY B1, `(.L_x_3289) ;  /* 0x0000337000017945 */ /* 0x000fd80003800000 */
[----:B------:R-:W-:Y:S05]  /*beb0*/  @!P2 BRA `(.L_x_3290) ;  /* 0x0000003000d4a947 */ /* 0x000fea0003800000 */
[----:B01----:R-:W0:Y:S01]  /*bec0*/  @P1 LDC.64 R68, c[0x0][0x220] ;  /* 0x00008800ff441b82 */ /* 0x003e220000000a00 */
        /* <DEDUP_REMOVED lines=11> */
[----:B------:R-:W-:Y:S01]  /*bf80*/  IMAD.MOV.U32 R68, RZ, RZ, R16 ;  /* 0x000000ffff447224 */ /* 0x000fe200078e0010 */
[----:B------:R-:W-:Y:S06]  /*bf90*/  @!P2 BRA `(.L_x_3293) ;  /* 0x000000040068a947 */ /* 0x000fec0003800000 */
[----:B------:R-:W-:Y:S01]  /*bfa0*/  IMAD.MOV.U32 R68, RZ, RZ, R16 ;  /* 0x000000ffff447224 */ /* 0x000fe200078e0010 */
[----:B-----5:R-:W-:Y:S01]  /*bfb0*/  SHF.L.U32 R59, R64, 0x10, RZ ;  /* 0x00000010403b7819 */ /* 0x020fe200000006ff */
[----:B------:R-:W-:Y:S06]  /*bfc0*/  BRA `(.L_x_3293) ;  /* 0x00000004005c7947 */ /* 0x000fec0003800000 */
.L_x_3292:
        /* <DEDUP_REMOVED lines=12> */
.L_x_3295:
[----:B------:R-:W-:-:S07]  /*c090*/  IMAD.MOV.U32 R28, RZ, RZ, R18 ;  /* 0x000000ffff1c7224 */ /* 0x000fce00078e0012 */
.L_x_3296:
[----:B------:R-:W-:Y:S05]  /*c0a0*/  BSYNC B3 ;  /* 0x0000000000037941 */ /* 0x000fea0003800000 */
.L_x_3294:
        /* <DEDUP_REMOVED lines=16> */
.L_x_3300:
[----:B------:R-:W-:Y:S05]  /*c1b0*/  BSYNC B4 ;  /* 0x0000000000047941 */ /* 0x000fea0003800000 */
.L_x_3299:
        /* <DEDUP_REMOVED lines=44> */
.L_x_3298:
[----:B------:R-:W-:Y:S05]  /*c480*/  BSYNC B3 ;  /* 0x0000000000037941 */ /* 0x000fea0003800000 */
.L_x_3297:
        /* <DEDUP_REMOVED lines=11> */
.L_x_3293:
[----:B------:R-:W-:Y:S05]  /*c540*/  BSYNC B2 ;  /* 0x0000000000027941 */ /* 0x000fea0003800000 */
.L_x_3291:
        /* <DEDUP_REMOVED lines=9> */
.L_x_3302:
        /* <DEDUP_REMOVED lines=12> */
.L_x_3305:
[----:B------:R-:W-:-:S07]  /*c6a0*/  MOV R16, R18 ;  /* 0x0000001200107202 */ /* 0x000fce0000000f00 */
.L_x_3306:
[----:B------:R-:W-:Y:S05]  /*c6b0*/  BSYNC B3 ;  /* 0x0000000000037941 */ /* 0x000fea0003800000 */
.L_x_3304:
        /* <DEDUP_REMOVED lines=16> */
.L_x_3310:
[----:B------:R-:W-:Y:S05]  /*c7c0*/  BSYNC B4 ;  /* 0x0000000000047941 */ /* 0x000fea0003800000 */
.L_x_3309:
        /* <DEDUP_REMOVED lines=44> */
.L_x_3308:
[----:B------:R-:W-:Y:S05]  /*ca90*/  BSYNC B3 ;  /* 0x0000000000037941 */ /* 0x000fea0003800000 */
.L_x_3307:
        /* <DEDUP_REMOVED lines=13> */
.L_x_3303:
[----:B------:R-:W-:Y:S05]  /*cb70*/  BSYNC B2 ;  /* 0x0000000000027941 */ /* 0x000fea0003800000 */
.L_x_3301:
        /* <DEDUP_REMOVED lines=8> */
.L_x_3312:
        /* <DEDUP_REMOVED lines=12> */
.L_x_3315:
[----:B------:R-:W-:-:S07]  /*ccc0*/  IMAD.MOV.U32 R16, RZ, RZ, R18 ;  /* 0x000000ffff107224 */ /* 0x000fce00078e0012 */
.L_x_3316:
[----:B------:R-:W-:Y:S05]  /*ccd0*/  BSYNC B3 ;  /* 0x0000000000037941 */ /* 0x000fea0003800000 */
.L_x_3314:
        /* <DEDUP_REMOVED lines=16> */
.L_x_3320:
[----:B------:R-:W-:Y:S05]  /*cde0*/  BSYNC B4 ;  /* 0x0000000000047941 */ /* 0x000fea0003800000 */
.L_x_3319:
        /* <DEDUP_REMOVED lines=44> */
.L_x_3318:
[----:B------:R-:W-:Y:S05]  /*d0b0*/  BSYNC B3 ;  /* 0x0000000000037941 */ /* 0x000fea0003800000 */
.L_x_3317:
        /* <DEDUP_REMOVED lines=11> */
.L_x_3313:
[----:B------:R-:W-:Y:S05]  /*d170*/  BSYNC B2 ;  /* 0x0000000000027941 */ /* 0x000fea0003800000 */
.L_x_3311:
        /* <DEDUP_REMOVED lines=9> */
.L_x_3322:
        /* <DEDUP_REMOVED lines=12> */
.L_x_3325:
[----:B------:R-:W-:-:S07]  /*d2d0*/  IMAD.MOV.U32 R16, RZ, RZ, R18 ;  /* 0x000000ffff107224 */ /* 0x000fce00078e0012 */
.L_x_3326:
[----:B------:R-:W-:Y:S05]  /*d2e0*/  BSYNC B3 ;  /* 0x0000000000037941 */ /* 0x000fea0003800000 */
.L_x_3324:
        /* <DEDUP_REMOVED lines=16> */
.L_x_3330:
[----:B------:R-:W-:Y:S05]  /*d3f0*/  BSYNC B4 ;  /* 0x0000000000047941 */ /* 0x000fea0003800000 */
.L_x_3329:
        /* <DEDUP_REMOVED lines=44> */
.L_x_3328:
[----:B------:R-:W-:Y:S05]  /*d6c0*/  BSYNC B3 ;  /* 0x0000000000037941 */ /* 0x000fea0003800000 */
.L_x_3327:
        /* <DEDUP_REMOVED lines=13> */
.L_x_3323:
[----:B------:R-:W-:Y:S05]  /*d7a0*/  BSYNC B2 ;  /* 0x0000000000027941 */ /* 0x000fea0003800000 */
.L_x_3321:
        /* <DEDUP_REMOVED lines=8> */
.L_x_3332:
        /* <DEDUP_REMOVED lines=12> */
.L_x_3335:
[----:B------:R-:W-:-:S07]  /*d8f0*/  MOV R16, R18 ;  /* 0x0000001200107202 */ /* 0x000fce0000000f00 */
.L_x_3336:
[----:B------:R-:W-:Y:S05]  /*d900*/  BSYNC B3 ;  /* 0x0000000000037941 */ /* 0x000fea0003800000 */
.L_x_3334:
        /* <DEDUP_REMOVED lines=16> */
.L_x_3340:
[----:B------:R-:W-:Y:S05]  /*da10*/  BSYNC B4 ;  /* 0x0000000000047941 */ /* 0x000fea0003800000 */
.L_x_3339:
        /* <DEDUP_REMOVED lines=44> */
.L_x_3338:
[----:B------:R-:W-:Y:S05]  /*dce0*/  BSYNC B3 ;  /* 0x0000000000037941 */ /* 0x000fea0003800000 */
.L_x_3337:
        /* <DEDUP_REMOVED lines=11> */
.L_x_3333:
[----:B------:R-:W-:Y:S05]  /*dda0*/  BSYNC B2 ;  /* 0x0000000000027941 */ /* 0x000fea0003800000 */
.L_x_3331:
[----:B------:R-:W-:Y:S04]  /*ddb0*/  BSSY B2, `(.L_x_3341) ;  /* 0x0000062000027945 */ /* 0x000fe80003800000 */
[----:B------:R-:W-:Y:S05]  /*ddc0*/  @P3 BRA `(.L_x_3342) ;  /* 0x00000000001c3947 */ /* 0x000fea0003800000 */
[----:B------:R-:W-:Y:S01]  /*ddd0*/  MOV R76, RZ ;  /* 0x000000ff004c7202 */ /* 0x000fe20000000f00 */
[----:B------:R-:W-:Y:S01]  /*dde0*/  IMAD.MOV.U32 R69, RZ, RZ, R68 ;  /* 0x000000ffff457224 */ /* 0x000fe200078e0044 */
[----:B------:R-:W-:Y:S06]  /*ddf0*/  @!P2 BRA `(.L_x_3343) ;  /* 0x000000040074a947 */ /* 0x000fec0003800000 */
[----:B-----5:R-:W-:Y:S02]  /*de00*/  PRMT R76, R66, 0x7632, R76 ;  /* 0x00007632424c7816 */ /* 0x020fe4000000004c */
[----:B------:R-:W-:-:S03]  /*de10*/  MOV R69, R68 ;  /* 0x0000004400457202 */ /* 0x000fc60000000f00 */
[----:B------:R-:W-:Y:S01]  /*de20*/  IMAD.U32 R76, R76, 0x10000, RZ ;  /* 0x000100004c4c7824 */ /* 0x000fe200078e00ff */
[----:B------:R-:W-:Y:S06]  /*de30*/  BRA `(.L_x_3343) ;  /* 0x0000000400647947 */ /* 0x000fec0003800000 */
.L_x_3342:
[C---:B------:R-:W-:Y:S01]  /*de40*/  ISETP.NE.AND P4, PT, R68.reuse, 0x1, PT ;  /* 0x000000014400780c */ /* 0x040fe20003f85270 */
[----:B------:R-:W-:Y:S01]  /*de50*/  BSSY B3, `(.L_x_3344) ;  /* 0x000000c000037945 */ /* 0x000fe20003800000 */
[----:B------:R-:W-:-:S11]  /*de60*/  IADD3 R69, R68, 0x1, RZ ;  /* 0x0000000144457810 */ /* 0x000fd60007ffe0ff */
        /* <DEDUP_REMOVED lines=9> */
.L_x_3345:
[----:B------:R-:W-:-:S07]  /*df00*/  MOV R16, R18 ;  /* 0x0000001200107202 */ /* 0x000fce0000000f00 */
.L_x_3346:
[----:B------:R-:W-:Y:S05]  /*df10*/  BSYNC B3 ;  /* 0x0000000000037941 */ /* 0x000fea0003800000 */
.L_x_3344:
        /* <DEDUP_REMOVED lines=16> */
.L_x_3350:
[----:B------:R-:W-:Y:S05]  /*e020*/  BSYNC B4 ;  /* 0x0000000000047941 */ /* 0x000fea0003800000 */
.L_x_3349:
        /* <DEDUP_REMOVED lines=43> */
[----:B------:R-:W-:-:S11]  /*e2e0*/  HFMA2.MMA R69, -RZ, RZ, 0, 0 ;  /* 0x00000000ff457435 */ /* 0x000fd600000001ff */
.L_x_3348:
[----:B------:R-:W-:Y:S05]  /*e2f0*/  BSYNC B3 ;  /* 0x0000000000037941 */ /* 0x000fea0003800000 */
.L_x_3347:
        /* <DEDUP_REMOVED lines=13> */
.L_x_3343:
[----:B------:R-:W-:Y:S05]  /*e3d0*/  BSYNC B2 ;  /* 0x0000000000027941 */ /* 0x000fea0003800000 */
.L_x_3341:
[----:B------:R-:W-:Y:S04]  /*e3e0*/  BSSY B2, `(.L_x_3351) ;  /* 0x000005f000027945 */ /* 0x000fe80003800000 */
[----:B------:R-:W-:Y:S05]  /*e3f0*/  @P3 BRA `(.L_x_3352) ;  /* 0x0000000000183947 */ /* 0x000fea0003800000 */
[----:B------:R-:W-:Y:S01]  /*e400*/  MOV R77, RZ ;  /* 0x000000ff004d7202 */ /* 0x000fe20000000f00 */
[----:B------:R-:W-:Y:S01]  /*e410*/  IMAD.MOV.U32 R68, RZ, RZ, R69 ;  /* 0x000000ffff447224 */ /* 0x000fe200078e0045 */
[----:B------:R-:W-:Y:S06]  /*e420*/  @!P2 BRA `(.L_x_3353) ;  /* 0x000000040068a947 */ /* 0x000fec0003800000 */
[----:B------:R-:W-:Y:S01]  /*e430*/  MOV R68, R69 ;  /* 0x0000004500447202 */ /* 0x000fe20000000f00 */
[----:B-----5:R-:W-:Y:S01]  /*e440*/  IMAD.U32 R77, R67, 0x10000, RZ ;  /* 0x00010000434d7824 */ /* 0x020fe200078e00ff */
[----:B------:R-:W-:Y:S06]  /*e450*/  BRA `(.L_x_3353) ;  /* 0x00000004005c7947 */ /* 0x000fec0003800000 */
.L_x_3352:
        /* <DEDUP_REMOVED lines=12> */
.L_x_3355:
[----:B------:R-:W-:-:S07]  /*e520*/  MOV R16, R18 ;  /* 0x0000001200107202 */ /* 0x000fce0000000f00 */
.L_x_3356:
[----:B------:R-:W-:Y:S05]  /*e530*/  BSYNC B3 ;  /* 0x0000000000037941 */ /* 0x000fea0003800000 */
.L_x_3354:
        /* <DEDUP_REMOVED lines=16> */
.L_x_3360:
[----:B------:R-:W-:Y:S05]  /*e640*/  BSYNC B4 ;  /* 0x0000000000047941 */ /* 0x000fea0003800000 */
.L_x_3359:
        /* <DEDUP_REMOVED lines=44> */
.L_x_3358:
[----:B------:R-:W-:Y:S05]  /*e910*/  BSYNC B3 ;  /* 0x0000000000037941 */ /* 0x000fea0003800000 */
.L_x_3357:
        /* <DEDUP_REMOVED lines=11> */
.L_x_3353:
[----:B------:R-:W-:Y:S05]  /*e9d0*/  BSYNC B2 ;  /* 0x0000000000027941 */ /* 0x000fea0003800000 */
.L_x_3351:
        /* <DEDUP_REMOVED lines=9> */
.L_x_3362:
        /* <DEDUP_REMOVED lines=12> */
.L_x_3365:
[----:B------:R-:W-:-:S07]  /*eb30*/  MOV R42, R18 ;  /* 0x00000012002a7202 */ /* 0x000fce0000000f00 */
.L_x_3366:
[----:B------:R-:W-:Y:S05]  /*eb40*/  BSYNC B3 ;  /* 0x0000000000037941 */ /* 0x000fea0003800000 */
.L_x_3364:
        /* <DEDUP_REMOVED lines=16> */
.L_x_3370:
[----:B------:R-:W-:Y:S05]  /*ec50*/  BSYNC B4 ;  /* 0x0000000000047941 */ /* 0x000fea0003800000 */
.L_x_3369:
        /* <DEDUP_REMOVED lines=40> */
[----:B------:R-:W-:Y:S01]  /*eee0*/  IMAD.WIDE.U32 R68, R16, -0x326172a9, RZ ;  /* 0xcd9e8d5710447825 */ /* 0x000fe200078e00ff */
[----:B------:R-:W-:-:S03]  /*eef0*/  HFMA2.MMA R16, -RZ, RZ, 0, 0 ;  /* 0x00000000ff107435 */ /* 0x000fc600000001ff */
[----:B------:R-:W-:Y:S01]  /*ef00*/  IMAD.MOV.U32 R18, RZ, RZ, R68 ;  /* 0x000000ffff127224 */ /* 0x000fe200078e0044 */
[----:B------:R-:W-:-:S07]  /*ef10*/  LOP3.LUT R14, R69, UR30, R14, 0x96, !PT ;  /* 0x0000001e450e7c12 */ /* 0x000fce000f8e960e */
.L_x_3368:
[----:B------:R-:W-:Y:S05]  /*ef20*/  BSYNC B3 ;  /* 0x0000000000037941 */ /* 0x000fea0003800000 */
.L_x_3367:
[----:B------:R-:W-:Y:S01]  /*ef30*/  I2FP.F32.U32 R42, R42 ;  /* 0x0000002a002a7245 */ /* 0x000fe20000201000 */
[----:B------:R-:W-:-:S04]  /*ef40*/  IMAD.MOV.U32 R68, RZ, RZ, 0x2f800000 ;  /* 0x2f800000ff447424 */ /* 0x000fc800078e00ff */
[----:B------:R-:W-:-:S05]  /*ef50*/  FFMA.FTZ R42, R42, R68, 1.1641532182693481445e-10 ;  /* 0x2f0000002a2a7423 */ /* 0x000fca0000010044 */
[----:B------:R-:W-:Y:S02]  /*ef60*/  FSETP.GTU.FTZ.AND P3, PT, R42, UR10, PT ;  /* 0x0000000a2a007c0b */ /* 0x000fe4000bf7c000 */
[----:B-----5:R-:W-:-:S04]  /*ef70*/  PRMT R42, R63, 0x7632, R42 ;  /* 0x000076323f2a7816 */ /* 0x020fc8000000002a */
[----:B------:R-:W-:-:S05]  /*ef80*/  SHF.L.U32 R42, R42, 0x10, RZ ;  /* 0x000000102a2a7819 */ /* 0x000fca00000006ff */
[----:B------:R-:W-:-:S04]  /*ef90*/  FMUL.FTZ R42, R42, UR13 ;  /* 0x0000000d2a2a7c20 */ /* 0x000fc80008410000 */
[----:B------:R-:W-:Y:S01]  /*efa0*/  FMUL.FTZ R78, R42, UR12 ;  /* 0x0000000c2a4e7c20 */ /* 0x000fe20008410000 */
[----:B------:R-:W-:-:S04]  /*efb0*/  @P2 PRMT R42, R67, 0x7632, R42 ;  /* 0x00007632432a2816 */ /* 0x000fc8000000002a */
[----:B------:R-:W-:Y:S01]  /*efc0*/  FSEL R78, R78, RZ, !P3 ;  /* 0x000000ff4e4e7208 */ /* 0x000fe20005800000 */
[----:B------:R-:W-:-:S04]  /*efd0*/  @P2 IMAD.U32 R42, R42, 0x10000, RZ ;  /* 0x000100002a2a2824 */ /* 0x000fc800078e00ff */
[----:B------:R-:W-:Y:S01]  /*efe0*/  @P2 FADD.FTZ R78, R42, R78 ;  /* 0x0000004e2a4e2221 */ /* 0x000fe20000010000 */
[----:B------:R-:W-:-:S07]  /*eff0*/  SEL R42, RZ, 0x1, P3 ;  /* 0x00000001ff2a7807 */ /* 0x000fce0001800000 */
.L_x_3363:
[----:B------:R-:W-:Y:S05]  /*f000*/  BSYNC B2 ;  /* 0x0000000000027941 */ /* 0x000fea0003800000 */
.L_x_3361:
        /* <DEDUP_REMOVED lines=29> */
.L_x_3372:
[----:B------:R-:W-:Y:S05]  /*f1e0*/  BSYNC B2 ;  /* 0x0000000000027941 */ /* 0x000fea0003800000 */
.L_x_3371:
[----:B------:R-:W-:Y:S01]  /*f1f0*/  VIADD R131, R131, 0x20 ;  /* 0x0000002083837836 */ /* 0x000fe20000000000 */
[----:B------:R-:W-:-:S07]  /*f200*/  IADD3 R128, R128, 0x20, RZ ;  /* 0x0000002080807810 */ /* 0x000fce0007ffe0ff */
.L_x_3290:
[----:B------:R-:W-:Y:S05]  /*f210*/  BSYNC B1 ;  /* 0x0000000000017941 */ /* 0x000fea0003800000 */
.L_x_3289:
        /* <DEDUP_REMOVED lines=15> */
[----:B------:R-:W-:Y:S01]  /*f310*/  MOV R68, R16 ;  /* 0x0000001000447202 */ /* 0x000fe20000000f00 */
[----:B------:R-:W-:Y:S06]  /*f320*/  @!P2 BRA `(.L_x_3377) ;  /* 0x000000040068a947 */ /* 0x000fec0003800000 */
[----:B------:R-:W-:Y:S01]  /*f330*/  IMAD.MOV.U32 R68, RZ, RZ, R16 ;  /* 0x000000ffff447224 */ /* 0x000fe200078e0010 */
[----:B-----5:R-:W-:Y:S01]  /*f340*/  SHF.L.U32 R79, R64, 0x10, RZ ;  /* 0x00000010404f7819 */ /* 0x020fe200000006ff */
[----:B------:R-:W-:Y:S06]  /*f350*/  BRA `(.L_x_3377) ;  /* 0x00000004005c7947 */ /* 0x000fec0003800000 */
.L_x_3376:
        /* <DEDUP_REMOVED lines=12> */
.L_x_3379:
[----:B------:R-:W-:-:S07]  /*f420*/  IMAD.MOV.U32 R28, RZ, RZ, R18 ;  /* 0x000000ffff1c7224 */ /* 0x000fce00078e0012 */
.L_x_3380:
[----:B------:R-:W-:Y:S05]  /*f430*/  BSYNC B3 ;  /* 0x0000000000037941 */ /* 0x000fea0003800000 */
.L_x_3378:
        /* <DEDUP_REMOVED lines=16> */
.L_x_3384:
[----:B------:R-:W-:Y:S05]  /*f540*/  BSYNC B4 ;  /* 0x0000000000047941 */ /* 0x000fea0003800000 */
.L_x_3383:
        /* <DEDUP_REMOVED lines=44> */
.L_x_3382:
[----:B------:R-:W-:Y:S05]  /*f810*/  BSYNC B3 ;  /* 0x0000000000037941 */ /* 0x000fea0003800000 */
.L_x_3381:
        /* <DEDUP_REMOVED lines=11> */
.L_x_3377:
[----:B------:R-:W-:Y:S05]  /*f8d0*/  BSYNC B2 ;  /* 0x0000000000027941 */ /* 0x000fea0003800000 */
.L_x_3375:
[----:B------:R-:W-:Y:S04]  /*f8e0*/  BSSY B2, `(.L_x_3385) ;  /* 0x0000062000027945 */ /* 0x000fe80003800000 */
[----:B------:R-:W-:Y:S05]  /*f8f0*/  @P3 BRA `(.L_x_3386) ;  /* 0x00000000001c3947 */ /* 0x000fea0003800000 */
[----:B------:R-:W-:Y:S01]  /*f900*/  IMAD.MOV.U32 R80, RZ, RZ, RZ ;  /* 0x000000ffff507224 */ /* 0x000fe200078e00ff */
[----:B------:R-:W-:Y:S01]  /*f910*/  MOV R69, R68 ;  /* 0x0000004400457202 */ /* 0x000fe20000000f00 */
[----:B------:R-:W-:Y:S06]  /*f920*/  @!P2 BRA `(.L_x_3387) ;  /* 0x000000040074a947 */ /* 0x000fec0003800000 */
[----:B-----5:R-:W-:Y:S01]  /*f930*/  PRMT R80, R64, 0x7632, R80 ;  /* 0x0000763240507816 */ /* 0x020fe20000000050 */
[----:B------:R-:W-:-:S03]  /*f940*/  IMAD.MOV.U32 R69, RZ, RZ, R68 ;  /* 0x000000ffff457224 */ /* 0x000fc600078e0044 */
[----:B------:R-:W-:Y:S01]  /*f950*/  SHF.L.U32 R80, R80, 0x10, RZ ;  /* 0x0000001050507819 */ /* 0x000fe200000006ff */
[----:B------:R-:W-:Y:S06]  /*f960*/  BRA `(.L_x_3387) ;  /* 0x0000000400647947 */ /* 0x000fec0003800000 */
.L_x_3386:
        /* <DEDUP_REMOVED lines=12> */
.L_x_3389:
[----:B------:R-:W-:-:S07]  /*fa30*/  IMAD.MOV.U32 R16, RZ, RZ, R18 ;  /* 0x000000ffff107224 */ /* 0x000fce00078e0012 */
.L_x_3390:
[----:B------:R-:W-:Y:S05]  /*fa40*/  BSYNC B3 ;  /* 0x0000000000037941 */ /* 0x000fea0003800000 */
.L_x_3388:
        /* <DEDUP_REMOVED lines=16> */
.L_x_3394:
[----:B------:R-:W-:Y:S05]  /*fb50*/  BSYNC B4 ;  /* 0x0000000000047941 */ /* 0x000fea0003800000 */
.L_x_3393:
        /* <DEDUP_REMOVED lines=44> */
.L_x_3392:
[----:B------:R-:W-:Y:S05]  /*fe20*/  BSYNC B3 ;  /* 0x0000000000037941 */ /* 0x000fea0003800000 */
.L_x_3391:
        /* <DEDUP_REMOVED lines=13> */
.L_x_3387:
[----:B------:R-:W-:Y:S05]  /*ff00*/  BSYNC B2 ;  /* 0x0000000000027941 */ /* 0x000fea0003800000 */
.L_x_3385:
[----:B------:R-:W-:Y:S04]  /*ff10*/  BSSY B2, `(.L_x_3395) ;  /* 0x000005f000027945 */ /* 0x000fe80003800000 */
[----:B------:R-:W-:Y:S05]  /*ff20*/  @P3 BRA `(.L_x_3396) ;  /* 0x0000000000183947 */ /* 0x000fea0003800000 */
[----:B------:R-:W-:Y:S01]  /*ff30*/  IMAD.MOV.U32 R81, RZ, RZ, RZ ;  /* 0x000000ffff517224 */ /* 0x000fe200078e00ff */
[----:B------:R-:W-:Y:S01]  /*ff40*/  MOV R68, R69 ;  /* 0x0000004500447202 */ /* 0x000fe20000000f00 */
[----:B------:R-:W-:Y:S06]  /*ff50*/  @!P2 BRA `(.L_x_3397) ;  /* 0x000000040068a947 */ /* 0x000fec0003800000 */
[----:B------:R-:W-:Y:S01]  /*ff60*/  IMAD.MOV.U32 R68, RZ, RZ, R69 ;  /* 0x000000ffff447224 */ /* 0x000fe200078e0045 */
[----:B-----5:R-:W-:Y:S01]  /*ff70*/  SHF.L.U32 R81, R65, 0x10, RZ ;  /* 0x0000001041517819 */ /* 0x020fe200000006ff */
[----:B------:R-:W-:Y:S06]  /*ff80*/  BRA `(.L_x_3397) ;  /* 0x00000004005c7947 */ /* 0x000fec0003800000 */
.L_x_3396:
        /* <DEDUP_REMOVED lines=12> */
.L_x_3399:
[----:B------:R-:W-:-:S07]  /*10050*/  IMAD.MOV.U32 R16, RZ, RZ, R18 ;  /* 0x000000ffff107224 */ /* 0x000fce00078e0012 */
.L_x_3400:
[----:B------:R-:W-:Y:S05]  /*10060*/  BSYNC B3 ;  /* 0x0000000000037941 */ /* 0x000fea0003800000 */
.L_x_3398:
        /* <DEDUP_REMOVED lines=16> */
.L_x_3404:
[----:B------:R-:W-:Y:S05]  /*10170*/  BSYNC B4 ;  /* 0x0000000000047941 */ /* 0x000fea0003800000 */
.L_x_3403:
        /* <DEDUP_REMOVED lines=44> */
.L_x_3402:
[----:B------:R-:W-:Y:S05]  /*10440*/  BSYNC B3 ;  /* 0x0000000000037941 */ /* 0x000fea0003800000 */
.L_x_3401:
        /* <DEDUP_REMOVED lines=11> */
.L_x_3397:
[----:B------:R-:W-:Y:S05]  /*10500*/  BSYNC B2 ;  /* 0x0000000000027941 */ /* 0x000fea0003800000 */
.L_x_3395:
        /* <DEDUP_REMOVED lines=9> */
.L_x_3406:
        /* <DEDUP_REMOVED lines=12> */
.L_x_3409:
[----:B------:R-:W-:-:S07]  /*10660*/  IMAD.MOV.U32 R16, RZ, RZ, R18 ;  /* 0x000000ffff107224 */ /* 0x000fce00078e0012 */
.L_x_3410:
[----:B------:R-:W-:Y:S05]  /*10670*/  BSYNC B3 ;  /* 0x0000000000037941 */ /* 0x000fea0003800000 */
.L_x_3408:
        /* <DEDUP_REMOVED lines=16> */
.L_x_3414:
[----:B------:R-:W-:Y:S05]  /*10780*/  BSYNC B4 ;  /* 0x0000000000047941 */ /* 0x000fea0003800000 */
.L_x_3413:
        /* <DEDUP_REMOVED lines=44> */
.L_x_3412:
[----:B------:R-:W-:Y:S05]  /*10a50*/  BSYNC B3 ;  /* 0x0000000000037941 */ /* 0x000fea0003800000 */
.L_x_3411:
        /* <DEDUP_REMOVED lines=13> */
.L_x_3407:
[----:B------:R-:W-:Y:S05]  /*10b30*/  BSYNC B2 ;  /* 0x0000000000027941 */ /* 0x000fea0003800000 */
.L_x_3405:
        /* <DEDUP_REMOVED lines=8> */
.L_x_3416:
        /* <DEDUP_REMOVED lines=12> */
.L_x_3419:
[----:B------:R-:W-:-:S07]  /*10c80*/  IMAD.MOV.U32 R16, RZ, RZ, R18 ;  /* 0x000000ffff107224 */ /* 0x000fce00078e0012 */
.L_x_3420:
[----:B------:R-:W-:Y:S05]  /*10c90*/  BSYNC B3 ;  /* 0x0000000000037941 */ /* 0x000fea0003800000 */
.L_x_3418:
        /* <DEDUP_REMOVED lines=16> */
.L_x_3424:
[----:B------:R-:W-:Y:S05]  /*10da0*/  BSYNC B4 ;  /* 0x0000000000047941 */ /* 0x000fea0003800000 */
.L_x_3423:
        /* <DEDUP_REMOVED lines=44> */
.L_x_3422:
[----:B------:R-:W-:Y:S05]  /*11070*/  BSYNC B3 ;  /* 0x0000000000037941 */ /* 0x000fea0003800000 */
.L_x_3421:
        /* <DEDUP_REMOVED lines=11> */
.L_x_3417:
[----:B------:R-:W-:Y:S05]  /*11130*/  BSYNC B2 ;  /* 0x0000000000027941 */ /* 0x000fea0003800000 */
.L_x_3415:
        /* <DEDUP_REMOVED lines=9> */
.L_x_3426:
        /* <DEDUP_REMOVED lines=12> */
.L_x_3429:
[----:B------:R-:W-:-:S07]  /*11290*/  IMAD.MOV.U32 R16, RZ, RZ, R18 ;  /* 0x000000ffff107224 */ /* 0x000fce00078e0012 */
.L_x_3430:
[----:B------:R-:W-:Y:S05]  /*112a0*/  BSYNC B3 ;  /* 0x0000000000037941 */ /* 0x000fea0003800000 */
.L_x_3428:
        /* <DEDUP_REMOVED lines=16> */
.L_x_3434:
[----:B------:R-:W-:Y:S05]  /*113b0*/  BSYNC B4 ;  /* 0x0000000000047941 */ /* 0x000fea0003800000 */
.L_x_3433:
        /* <DEDUP_REMOVED lines=44> */
.L_x_3432:
[----:B------:R-:W-:Y:S05]  /*11680*/  BSYNC B3 ;  /* 0x0000000000037941 */ /* 0x000fea0003800000 */
.L_x_3431:
        /* <DEDUP_REMOVED lines=13> */
.L_x_3427:
[----:B------:R-:W-:Y:S05]  /*11760*/  BSYNC B2 ;  /* 0x0000000000027941 */ /* 0x000fea0003800000 */
.L_x_3425:
        /* <DEDUP_REMOVED lines=8> */
.L_x_3436:
        /* <DEDUP_REMOVED lines=12> */
.L_x_3439:
[----:B------:R-:W-:-:S07]  /*118b0*/  IMAD.MOV.U32 R16, RZ, RZ, R18 ;  /* 0x000000ffff107224 */ /* 0x000fce00078e0012 */
.L_x_3440:
[----:B------:R-:W-:Y:S05]  /*118c0*/  BSYNC B3 ;  /* 0x0000000000037941 */ /* 0x000fea0003800000 */
.L_x_3438:
        /* <DEDUP_REMOVED lines=16> */
.L_x_3444:
[----:B------:R-:W-:Y:S05]  /*119d0*/  BSYNC B4 ;  /* 0x0000000000047941 */ /* 0x000fea0003800000 */
.L_x_3443:
        /* <DEDUP_REMOVED lines=44> */
.L_x_3442:
[----:B------:R-:W-:Y:S05]  /*11ca0*/  BSYNC B3 ;  /* 0x0000000000037941 */ /* 0x000fea0003800000 */
.L_x_3441:
        /* <DEDUP_REMOVED lines=11> */
.L_x_3437:
[----:B------:R-:W-:Y:S05]  /*11d60*/  BSYNC B2 ;  /* 0x0000000000027941 */ /* 0x000fea0003800000 */
.L_x_3435:
        /* <DEDUP_REMOVED lines=9> */
.L_x_3446:
        /* <DEDUP_REMOVED lines=12> */
.L_x_3449:
[----:B------:R-:W-:-:S07]  /*11ec0*/  IMAD.MOV.U32 R42, RZ, RZ, R18 ;  /* 0x000000ffff2a7224 */ /* 0x000fce00078e0012 */
.L_x_3450:
[----:B------:R-:W-:Y:S05]  /*11ed0*/  BSYNC B3 ;  /* 0x0000000000037941 */ /* 0x000fea0003800000 */
.L_x_3448:
        /* <DEDUP_REMOVED lines=16> */
.L_x_3454:
[----:B------:R-:W-:Y:S05]  /*11fe0*/  BSYNC B4 ;  /* 0x0000000000047941 */ /* 0x000fea0003800000 */
.L_x_3453:
        /* <DEDUP_REMOVED lines=44> */
.L_x_3452:
[----:B------:R-:W-:Y:S05]  /*122b0*/  BSYNC B3 ;  /* 0x0000000000037941 */ /* 0x000fea0003800000 */
.L_x_3451:
        /* <DEDUP_REMOVED lines=13> */
.L_x_3447:
[----:B------:R-:W-:Y:S05]  /*12390*/  BSYNC B2 ;  /* 0x0000000000027941 */ /* 0x000fea0003800000 */
.L_x_3445:
        /* <DEDUP_REMOVED lines=29> */
.L_x_3456:
[----:B------:R-:W-:Y:S05]  /*12570*/  BSYNC B2 ;  /* 0x0000000000027941 */ /* 0x000fea0003800000 */
.L_x_3455:
[----:B------:R-:W-:Y:S01]  /*12580*/  IADD3 R131, R131, 0x20, RZ ;  /* 0x0000002083837810 */ /* 0x000fe20007ffe0ff */
[----:B------:R-:W-:-:S07]  /*12590*/  VIADD R128, R128, 0x20 ;  /* 0x0000002080807836 */ /* 0x000fce0000000000 */
.L_x_3374:
[----:B------:R-:W-:Y:S05]  /*125a0*/  BSYNC B1 ;  /* 0x0000000000017941 */ /* 0x000fea0003800000 */
.L_x_3373:
        /* <DEDUP_REMOVED lines=17> */
[----:B------:R-:W-:Y:S01]  /*126c0*/  MOV R68, R16 ;  /* 0x0000001000447202 */ /* 0x000fe20000000f00 */
[----:B-----5:R-:W-:Y:S01]  /*126d0*/  IMAD.U32 R87, R64, 0x10000, RZ ;  /* 0x0001000040577824 */ /* 0x020fe200078e00ff */
[----:B------:R-:W-:Y:S06]  /*126e0*/  BRA `(.L_x_3461) ;  /* 0x00000004005c7947 */ /* 0x000fec0003800000 */
.L_x_3460:
        /* <DEDUP_REMOVED lines=12> */
.L_x_3463:
[----:B------:R-:W-:-:S07]  /*127b0*/  MOV R28, R18 ;  /* 0x00000012001c7202 */ /* 0x000fce0000000f00 */
.L_x_3464:
[----:B------:R-:W-:Y:S05]  /*127c0*/  BSYNC B3 ;  /* 0x0000000000037941 */ /* 0x000fea0003800000 */
.L_x_3462:
        /* <DEDUP_REMOVED lines=16> */
.L_x_3468:
[----:B------:R-:W-:Y:S05]  /*128d0*/  BSYNC B4 ;  /* 0x0000000000047941 */ /* 0x000fea0003800000 */
.L_x_3467:
        /* <DEDUP_REMOVED lines=44> */
.L_x_3466:
[----:B------:R-:W-:Y:S05]  /*12ba0*/  BSYNC B3 ;  /* 0x0000000000037941 */ /* 0x000fea0003800000 */
.L_x_3465:
        /* <DEDUP_REMOVED lines=11> */
.L_x_3461:
[----:B------:R-:W-:Y:S05]  /*12c60*/  BSYNC B2 ;  /* 0x0000000000027941 */ /* 0x000fea0003800000 */
.L_x_3459:
        /* <DEDUP_REMOVED lines=9> */
.L_x_3470:
        /* <DEDUP_REMOVED lines=12> */
.L_x_3473:
[----:B------:R-:W-:-:S07]  /*12dc0*/  MOV R16, R18 ;  /* 0x0000001200107202 */ /* 0x000fce0000000f00 */
.L_x_3474:
[----:B------:R-:W-:Y:S05]  /*12dd0*/  BSYNC B3 ;  /* 0x0000000000037941 */ /* 0x000fea0003800000 */
.L_x_3472:
        /* <DEDUP_REMOVED lines=16> */
.L_x_3478:
[----:B------:R-:W-:Y:S05]  /*12ee0*/  BSYNC B4 ;  /* 0x0000000000047941 */ /* 0x000fea0003800000 */
.L_x_3477:
        /* <DEDUP_REMOVED lines=44> */
.L_x_3476:
[----:B------:R-:W-:Y:S05]  /*131b0*/  BSYNC B3 ;  /* 0x0000000000037941 */ /* 0x000fea0003800000 */
.L_x_3475:
        /* <DEDUP_REMOVED lines=13> */
.L_x_3471:
[----:B------:R-:W-:Y:S05]  /*13290*/  BSYNC B2 ;  /* 0x0000000000027941 */ /* 0x000fea0003800000 */
.L_x_3469:
        /* <DEDUP_REMOVED lines=8> */
.L_x_3480:
        /* <DEDUP_REMOVED lines=12> */
.L_x_3483:
[----:B------:R-:W-:-:S07]  /*133e0*/  MOV R16, R18 ;  /* 0x0000001200107202 */ /* 0x000fce0000000f00 */
.L_x_3484:
[----:B------:R-:W-:Y:S05]  /*133f0*/  BSYNC B3 ;  /* 0x0000000000037941 */ /* 0x000fea0003800000 */
.L_x_3482:
        /* <DEDUP_REMOVED lines=16> */
.L_x_3488:
[----:B------:R-:W-:Y:S05]  /*13500*/  BSYNC B4 ;  /* 0x0000000000047941 */ /* 0x000fea0003800000 */
.L_x_3487:
        /* <DEDUP_REMOVED lines=44> */
.L_x_3486:
[----:B------:R-:W-:Y:S05]  /*137d0*/  BSYNC B3 ;  /* 0x0000000000037941 */ /* 0x000fea0003800000 */
.L_x_3485:
        /* <DEDUP_REMOVED lines=11> */
.L_x_3481:
[----:B------:R-:W-:Y:S05]  /*13890*/  BSYNC B2 ;  /* 0x0000000000027941 */ /* 0x000fea0003800000 */
.L_x_3479:
        /* <DEDUP_REMOVED lines=9> */
.L_x_3490:
        /* <DEDUP_REMOVED lines=12> */
.L_x_3493:
[----:B------:R-:W-:-:S07]  /*139f0*/  MOV R16, R18 ;  /* 0x0000001200107202 */ /* 0x000fce0000000f00 */
.L_x_3494:
[----:B------:R-:W-:Y:S05]  /*13a00*/  BSYNC B3 ;  /* 0x0000000000037941 */ /* 0x000fea0003800000 */
.L_x_3492:
        /* <DEDUP_REMOVED lines=16> */
.L_x_3498:
[----:B------:R-:W-:Y:S05]  /*13b10*/  BSYNC B4 ;  /* 0x0000000000047941 */ /* 0x000fea0003800000 */
.L_x_3497:
        /* <DEDUP_REMOVED lines=44> */
.L_x_3496:
[----:B------:R-:W-:Y:S05]  /*13de0*/  BSYNC B3 ;  /* 0x0000000000037941 */ /* 0x000fea0003800000 */
.L_x_3495:
        /* <DEDUP_REMOVED lines=13> */
.L_x_3491:
[----:B------:R-:W-:Y:S05]  /*13ec0*/  BSYNC B2 ;  /* 0x0000000000027941 */ /* 0x000fea0003800000 */
.L_x_3489:
        /* <DEDUP_REMOVED lines=8> */
.L_x_3500:
        /* <DEDUP_REMOVED lines=12> */
.L_x_3503:
[----:B------:R-:W-:-:S07]  /*14010*/  MOV R16, R18 ;  /* 0x0000001200107202 */ /* 0x000fce0000000f00 */
.L_x_3504:
[----:B------:R-:W-:Y:S05]  /*14020*/  BSYNC B3 ;  /* 0x0000000000037941 */ /* 0x000fea0003800000 */
.L_x_3502:
        /* <DEDUP_REMOVED lines=16> */
.L_x_3508:
[----:B------:R-:W-:Y:S05]  /*14130*/  BSYNC B4 ;  /* 0x0000000000047941 */ /* 0x000fea0003800000 */
.L_x_3507:
        /* <DEDUP_REMOVED lines=44> */
.L_x_3506:
[----:B------:R-:W-:Y:S05]  /*14400*/  BSYNC B3 ;  /* 0x0000000000037941 */ /* 0x000fea0003800000 */
.L_x_3505:
        /* <DEDUP_REMOVED lines=11> */
.L_x_3501:
[----:B------:R-:W-:Y:S05]  /*144c0*/  BSYNC B2 ;  /* 0x0000000000027941 */ /* 0x000fea0003800000 */
.L_x_3499:
        /* <DEDUP_REMOVED lines=9> */
.L_x_3510:
        /* <DEDUP_REMOVED lines=12> */
.L_x_3513:
[----:B------:R-:W-:-:S07]  /*14620*/  MOV R16, R18 ;  /* 0x0000001200107202 */ /* 0x000fce0000000f00 */
.L_x_3514:
[----:B------:R-:W-:Y:S05]  /*14630*/  BSYNC B3 ;  /* 0x0000000000037941 */ /* 0x000fea0003800000 */
.L_x_3512:
        /* <DEDUP_REMOVED lines=16> */
.L_x_3518:
[----:B------:R-:W-:Y:S05]  /*14740*/  BSYNC B4 ;  /* 0x0000000000047941 */ /* 0x000fea0003800000 */
.L_x_3517:
        /* <DEDUP_REMOVED lines=44> */
.L_x_3516:
[----:B------:R-:W-:Y:S05]  /*14a10*/  BSYNC B3 ;  /* 0x0000000000037941 */ /* 0x000fea0003800000 */
.L_x_3515:
        /* <DEDUP_REMOVED lines=13> */
.L_x_3511:
[----:B------:R-:W-:Y:S05]  /*14af0*/  BSYNC B2 ;  /* 0x0000000000027941 */ /* 0x000fea0003800000 */
.L_x_3509:
        /* <DEDUP_REMOVED lines=8> */
.L_x_3520:
        /* <DEDUP_REMOVED lines=12> */
.L_x_3523:
[----:B------:R-:W-:-:S07]  /*14c40*/  MOV R16, R18 ;  /* 0x0000001200107202 */ /* 0x000fce0000000f00 */
.L_x_3524:
[----:B------:R-:W-:Y:S05]  /*14c50*/  BSYNC B3 ;  /* 0x0000000000037941 */ /* 0x000fea0003800000 */
.L_x_3522:
        /* <DEDUP_REMOVED lines=16> */
.L_x_3528:
[----:B------:R-:W-:Y:S05]  /*14d60*/  BSYNC B4 ;  /* 0x0000000000047941 */ /* 0x000fea0003800000 */
.L_x_3527:
        /* <DEDUP_REMOVED lines=44> */
.L_x_3526:
[----:B------:R-:W-:Y:S05]  /*15030*/  BSYNC B3 ;  /* 0x0000000000037941 */ /* 0x000fea0003800000 */
.L_x_3525:
        /* <DEDUP_REMOVED lines=11> */
.L_x_3521:
[----:B------:R-:W-:Y:S05]  /*150f0*/  BSYNC B2 ;  /* 0x0000000000027941 */ /* 0x000fea0003800000 */
.L_x_3519:
        /* <DEDUP_REMOVED lines=9> */
.L_x_3530:
        /* <DEDUP_REMOVED lines=12> */
.L_x_3533:
[----:B------:R-:W-:-:S07]  /*15250*/  MOV R42, R18 ;  /* 0x00000012002a7202 */ /* 0x000fce0000000f00 */
.L_x_3534:
[----:B------:R-:W-:Y:S05]  /*15260*/  BSYNC B3 ;  /* 0x0000000000037941 */ /* 0x000fea0003800000 */
.L_x_3532:
        /* <DEDUP_REMOVED lines=16> */
.L_x_3538:
[----:B------:R-:W-:Y:S05]  /*15370*/  BSYNC B4 ;  /* 0x0000000000047941 */ /* 0x000fea0003800000 */
.L_x_3537:
        /* <DEDUP_REMOVED lines=44> */
.L_x_3536:
[----:B------:R-:W-:Y:S05]  /*15640*/  BSYNC B3 ;  /* 0x0000000000037941 */ /* 0x000fea0003800000 */
.L_x_3535:
        /* <DEDUP_REMOVED lines=13> */
.L_x_3531:
[----:B------:R-:W-:Y:S05]  /*15720*/  BSYNC B2 ;  /* 0x0000000000027941 */ /* 0x000fea0003800000 */
.L_x_3529:
        /* <DEDUP_REMOVED lines=29> */
.L_x_3540:
[----:B------:R-:W-:Y:S05]  /*15900*/  BSYNC B2 ;  /* 0x0000000000027941 */ /* 0x000fea0003800000 */
.L_x_3539:
[----:B------:R-:W-:Y:S01]  /*15910*/  VIADD R131, R131, 0x20 ;  /* 0x0000002083837836 */ /* 0x000fe20000000000 */
[----:B------:R-:W-:-:S07]  /*15920*/  IADD3 R128, R128, 0x20, RZ ;  /* 0x0000002080807810 */ /* 0x000fce0007ffe0ff */
.L_x_3458:
[----:B------:R-:W-:Y:S05]  /*15930*/  BSYNC B1 ;  /* 0x0000000000017941 */ /* 0x000fea0003800000 */
.L_x_3457:
        /* <DEDUP_REMOVED lines=20> */
.L_x_3544:
        /* <DEDUP_REMOVED lines=12> */
.L_x_3547:
[----:B------:R-:W-:-:S07]  /*15b40*/  IMAD.MOV.U32 R28, RZ, RZ, R18 ;  /* 0x000000ffff1c7224 */ /* 0x000fce00078e0012 */
.L_x_3548:
[----:B------:R-:W-:Y:S05]  /*15b50*/  BSYNC B3 ;  /* 0x0000000000037941 */ /* 0x000fea0003800000 */
.L_x_3546:
        /* <DEDUP_REMOVED lines=16> */
.L_x_3552:
[----:B------:R-:W-:Y:S05]  /*15c60*/  BSYNC B4 ;  /* 0x0000000000047941 */ /* 0x000fea0003800000 */
.L_x_3551:
        /* <DEDUP_REMOVED lines=44> */
.L_x_3550:
[----:B------:R-:W-:Y:S05]  /*15f30*/  BSYNC B3 ;  /* 0x0000000000037941 */ /* 0x000fea0003800000 */
.L_x_3549:
        /* <DEDUP_REMOVED lines=11> */
.L_x_3545:
[----:B------:R-:W-:Y:S05]  /*15ff0*/  BSYNC B2 ;  /* 0x0000000000027941 */ /* 0x000fea0003800000 */
.L_x_3543:
        /* <DEDUP_REMOVED lines=9> */
.L_x_3554:
        /* <DEDUP_REMOVED lines=12> */
.L_x_3557:
[----:B------:R-:W-:-:S07]  /*16150*/  IMAD.MOV.U32 R16, RZ, RZ, R18 ;  /* 0x000000ffff107224 */ /* 0x000fce00078e0012 */
.L_x_3558:
[----:B------:R-:W-:Y:S05]  /*16160*/  BSYNC B3 ;  /* 0x0000000000037941 */ /* 0x000fea0003800000 */
.L_x_3556:
        /* <DEDUP_REMOVED lines=16> */
.L_x_3562:
[----:B------:R-:W-:Y:S05]  /*16270*/  BSYNC B4 ;  /* 0x0000000000047941 */ /* 0x000fea0003800000 */
.L_x_3561:
        /* <DEDUP_REMOVED lines=44> */
.L_x_3560:
[----:B------:R-:W-:Y:S05]  /*16540*/  BSYNC B3 ;  /* 0x0000000000037941 */ /* 0x000fea0003800000 */
.L_x_3559:
        /* <DEDUP_REMOVED lines=13> */
.L_x_3555:
[----:B------:R-:W-:Y:S05]  /*16620*/  BSYNC B2 ;  /* 0x0000000000027941 */ /* 0x000fea0003800000 */
.L_x_3553:
        /* <DEDUP_REMOVED lines=8> */
.L_x_3564:
        /* <DEDUP_REMOVED lines=12> */
.L_x_3567:
[----:B------:R-:W-:-:S07]  /*16770*/  IMAD.MOV.U32 R16, RZ, RZ, R18 ;  /* 0x000000ffff107224 */ /* 0x000fce00078e0012 */
.L_x_3568:
[----:B------:R-:W-:Y:S05]  /*16780*/  BSYNC B3 ;  /* 0x0000000000037941 */ /* 0x000fea0003800000 */
.L_x_3566:
        /* <DEDUP_REMOVED lines=16> */
.L_x_3572:
[----:B------:R-:W-:Y:S05]  /*16890*/  BSYNC B4 ;  /* 0x0000000000047941 */ /* 0x000fea0003800000 */
.L_x_3571:
        /* <DEDUP_REMOVED lines=44> */
.L_x_3570:
[----:B------:R-:W-:Y:S05]  /*16b60*/  BSYNC B3 ;  /* 0x0000000000037941 */ /* 0x000fea0003800000 */
.L_x_3569:
        /* <DEDUP_REMOVED lines=11> */
.L_x_3565:
[----:B------:R-:W-:Y:S05]  /*16c20*/  BSYNC B2 ;  /* 0x0000000000027941 */ /* 0x000fea0003800000 */
.L_x_3563:
        /* <DEDUP_REMOVED lines=9> */
.L_x_3574:
        /* <DEDUP_REMOVED lines=12> */
.L_x_3577:
[----:B------:R-:W-:-:S07]  /*16d80*/  IMAD.MOV.U32 R16, RZ, RZ, R18 ;  /* 0x000000ffff107224 */ /* 0x000fce00078e0012 */
.L_x_3578:
[----:B------:R-:W-:Y:S05]  /*16d90*/  BSYNC B3 ;  /* 0x0000000000037941 */ /* 0x000fea0003800000 */
.L_x_3576:
        /* <DEDUP_REMOVED lines=16> */
.L_x_3582:
[----:B------:R-:W-:Y:S05]  /*16ea0*/  BSYNC B4 ;  /* 0x0000000000047941 */ /* 0x000fea0003800000 */
.L_x_3581:
        /* <DEDUP_REMOVED lines=44> */
.L_x_3580:
[----:B------:R-:W-:Y:S05]  /*17170*/  BSYNC B3 ;  /* 0x0000000000037941 */ /* 0x000fea0003800000 */
.L_x_3579:
        /* <DEDUP_REMOVED lines=13> */
.L_x_3575:
[----:B------:R-:W-:Y:S05]  /*17250*/  BSYNC B2 ;  /* 0x0000000000027941 */ /* 0x000fea0003800000 */
.L_x_3573:
        /* <DEDUP_REMOVED lines=8> */
.L_x_3584:
        /* <DEDUP_REMOVED lines=12> */
.L_x_3587:
[----:B------:R-:W-:-:S07]  /*173a0*/  IMAD.MOV.U32 R16, RZ, RZ, R18 ;  /* 0x000000ffff107224 */ /* 0x000fce00078e0012 */
.L_x_3588:
[----:B------:R-:W-:Y:S05]  /*173b0*/  BSYNC B3 ;  /* 0x0000000000037941 */ /* 0x000fea0003800000 */
.L_x_3586:
        /* <DEDUP_REMOVED lines=16> */
.L_x_3592:
[----:B------:R-:W-:Y:S05]  /*174c0*/  BSYNC B4 ;  /* 0x0000000000047941 */ /* 0x000fea0003800000 */
.L_x_3591:
        /* <DEDUP_REMOVED lines=44> */
.L_x_3590:
[----:B------:R-:W-:Y:S05]  /*17790*/  BSYNC B3 ;  /* 0x0000000000037941 */ /* 0x000fea0003800000 */
.L_x_3589:
        /* <DEDUP_REMOVED lines=11> */
.L_x_3585:
[----:B------:R-:W-:Y:S05]  /*17850*/  BSYNC B2 ;  /* 0x0000000000027941 */ /* 0x000fea0003800000 */
.L_x_3583:
        /* <DEDUP_REMOVED lines=9> */
.L_x_3594:
        /* <DEDUP_REMOVED lines=12> */
.L_x_3597:
[----:B------:R-:W-:-:S07]  /*179b0*/  IMAD.MOV.U32 R16, RZ, RZ, R18 ;  /* 0x000000ffff107224 */ /* 0x000fce00078e0012 */
.L_x_3598:
[----:B------:R-:W-:Y:S05]  /*179c0*/  BSYNC B3 ;  /* 0x0000000000037941 */ /* 0x000fea0003800000 */
.L_x_3596:
        /* <DEDUP_REMOVED lines=16> */
.L_x_3602:
[----:B------:R-:W-:Y:S05]  /*17ad0*/  BSYNC B4 ;  /* 0x0000000000047941 */ /* 0x000fea0003800000 */
.L_x_3601:
        /* <DEDUP_REMOVED lines=44> */
.L_x_3600:
[----:B------:R-:W-:Y:S05]  /*17da0*/  BSYNC B3 ;  /* 0x0000000000037941 */ /* 0x000fea0003800000 */
.L_x_3599:
        /* <DEDUP_REMOVED lines=13> */
.L_x_3595:
[----:B------:R-:W-:Y:S05]  /*17e80*/  BSYNC B2 ;  /* 0x0000000000027941 */ /* 0x000fea0003800000 */
.L_x_3593:
        /* <DEDUP_REMOVED lines=8> */
.L_x_3604:
        /* <DEDUP_REMOVED lines=12> */
.L_x_3607:
[----:B------:R-:W-:-:S07]  /*17fd0*/  IMAD.MOV.U32 R16, RZ, RZ, R18 ;  /* 0x000000ffff107224 */ /* 0x000fce00078e0012 */
.L_x_3608:
[----:B------:R-:W-:Y:S05]  /*17fe0*/  BSYNC B3 ;  /* 0x0000000000037941 */ /* 0x000fea0003800000 */
.L_x_3606:
        /* <DEDUP_REMOVED lines=16> */
.L_x_3612:
[----:B------:R-:W-:Y:S05]  /*180f0*/  BSYNC B4 ;  /* 0x0000000000047941 */ /* 0x000fea0003800000 */
.L_x_3611:
        /* <DEDUP_REMOVED lines=44> */
.L_x_3610:
[----:B------:R-:W-:Y:S05]  /*183c0*/  BSYNC B3 ;  /* 0x0000000000037941 */ /* 0x000fea0003800000 */
.L_x_3609:
        /* <DEDUP_REMOVED lines=11> */
.L_x_3605:
[----:B------:R-:W-:Y:S05]  /*18480*/  BSYNC B2 ;  /* 0x0000000000027941 */ /* 0x000fea0003800000 */
.L_x_3603:
        /* <DEDUP_REMOVED lines=9> */
.L_x_3614:
        /* <DEDUP_REMOVED lines=12> */
.L_x_3617:
[----:B------:R-:W-:-:S07]  /*185e0*/  IMAD.MOV.U32 R42, RZ, RZ, R18 ;  /* 0x000000ffff2a7224 */ /* 0x000fce00078e0012 */
.L_x_3618:
[----:B------:R-:W-:Y:S05]  /*185f0*/  BSYNC B3 ;  /* 0x0000000000037941 */ /* 0x000fea0003800000 */
.L_x_3616:
        /* <DEDUP_REMOVED lines=16> */
.L_x_3622:
[----:B------:R-:W-:Y:S05]  /*18700*/  BSYNC B4 ;  /* 0x0000000000047941 */ /* 0x000fea0003800000 */
.L_x_3621:
        /* <DEDUP_REMOVED lines=44> */
.L_x_3620:
[----:B------:R-:W-:Y:S05]  /*189d0*/  BSYNC B3 ;  /* 0x0000000000037941 */ /* 0x000fea0003800000 */
.L_x_3619:
        /* <DEDUP_REMOVED lines=13> */
.L_x_3615:
[----:B------:R-:W-:Y:S05]  /*18ab0*/  BSYNC B2 ;  /* 0x0000000000027941 */ /* 0x000fea0003800000 */
.L_x_3613:
        /* <DEDUP_REMOVED lines=29> */
.L_x_3624:
[----:B------:R-:W-:Y:S05]  /*18c90*/  BSYNC B2 ;  /* 0x0000000000027941 */ /* 0x000fea0003800000 */
.L_x_3623:
[----:B------:R-:W-:Y:S01]  /*18ca0*/  IADD3 R131, R131, 0x20, RZ ;  /* 0x0000002083837810 */ /* 0x000fe20007ffe0ff */
[----:B------:R-:W-:-:S07]  /*18cb0*/  VIADD R128, R128, 0x20 ;  /* 0x0000002080807836 */ /* 0x000fce0000000000 */
.L_x_3542:
[----:B------:R-:W-:Y:S05]  /*18cc0*/  BSYNC B1 ;  /* 0x0000000000017941 */ /* 0x000fea0003800000 */
.L_x_3541:
        /* <DEDUP_REMOVED lines=20> */
.L_x_3628:
        /* <DEDUP_REMOVED lines=12> */
.L_x_3631:
[----:B------:R-:W-:-:S07]  /*18ed0*/  MOV R28, R18 ;  /* 0x00000012001c7202 */ /* 0x000fce0000000f00 */
.L_x_3632:
[----:B------:R-:W-:Y:S05]  /*18ee0*/  BSYNC B3 ;  /* 0x0000000000037941 */ /* 0x000fea0003800000 */
.L_x_3630:
        /* <DEDUP_REMOVED lines=16> */
.L_x_3636:
[----:B------:R-:W-:Y:S05]  /*18ff0*/  BSYNC B4 ;  /* 0x0000000000047941 */ /* 0x000fea0003800000 */
.L_x_3635:
        /* <DEDUP_REMOVED lines=44> */
.L_x_3634:
[----:B------:R-:W-:Y:S05]  /*192c0*/  BSYNC B3 ;  /* 0x0000000000037941 */ /* 0x000fea0003800000 */
.L_x_3633:
        /* <DEDUP_REMOVED lines=11> */
.L_x_3629:
[----:B------:R-:W-:Y:S05]  /*19380*/  BSYNC B2 ;  /* 0x0000000000027941 */ /* 0x000fea0003800000 */
.L_x_3627:
        /* <DEDUP_REMOVED lines=9> */
.L_x_3638:
        /* <DEDUP_REMOVED lines=12> */
.L_x_3641:
[----:B------:R-:W-:-:S07]  /*194e0*/  MOV R16, R18 ;  /* 0x0000001200107202 */ /* 0x000fce0000000f00 */
.L_x_3642:
[----:B------:R-:W-:Y:S05]  /*194f0*/  BSYNC B3 ;  /* 0x0000000000037941 */ /* 0x000fea0003800000 */
.L_x_3640:
        /* <DEDUP_REMOVED lines=16> */
.L_x_3646:
[----:B------:R-:W-:Y:S05]  /*19600*/  BSYNC B4 ;  /* 0x0000000000047941 */ /* 0x000fea0003800000 */
.L_x_3645:
        /* <DEDUP_REMOVED lines=44> */
.L_x_3644:
[----:B------:R-:W-:Y:S05]  /*198d0*/  BSYNC B3 ;  /* 0x0000000000037941 */ /* 0x000fea0003800000 */
.L_x_3643:
        /* <DEDUP_REMOVED lines=13> */
.L_x_3639:
[----:B------:R-:W-:Y:S05]  /*199b0*/  BSYNC B2 ;  /* 0x0000000000027941 */ /* 0x000fea0003800000 */
.L_x_3637:
        /* <DEDUP_REMOVED lines=8> */
.L_x_3648:
        /* <DEDUP_REMOVED lines=12> */
.L_x_3651:
[----:B------:R-:W-:-:S07]  /*19b00*/  MOV R16, R18 ;  /* 0x0000001200107202 */ /* 0x000fce0000000f00 */
.L_x_3652:
[----:B------:R-:W-:Y:S05]  /*19b10*/  BSYNC B3 ;  /* 0x0000000000037941 */ /* 0x000fea0003800000 */
.L_x_3650:
        /* <DEDUP_REMOVED lines=16> */
.L_x_3656:
[----:B------:R-:W-:Y:S05]  /*19c20*/  BSYNC B4 ;  /* 0x0000000000047941 */ /* 0x000fea0003800000 */
.L_x_3655:
        /* <DEDUP_REMOVED lines=44> */
.L_x_3654:
[----:B------:R-:W-:Y:S05]  /*19ef0*/  BSYNC B3 ;  /* 0x0000000000037941 */ /* 0x000fea0003800000 */
.L_x_3653:
        /* <DEDUP_REMOVED lines=11> */
.L_x_3649:
[----:B------:R-:W-:Y:S05]  /*19fb0*/  BSYNC B2 ;  /* 0x0000000000027941 */ /* 0x000fea0003800000 */
.L_x_3647:
        /* <DEDUP_REMOVED lines=9> */
.L_x_3658:
        /* <DEDUP_REMOVED lines=12> */
.L_x_3661:
[----:B------:R-:W-:-:S07]  /*1a110*/  MOV R16, R18 ;  /* 0x0000001200107202 */ /* 0x000fce0000000f00 */
.L_x_3662:
[----:B------:R-:W-:Y:S05]  /*1a120*/  BSYNC B3 ;  /* 0x0000000000037941 */ /* 0x000fea0003800000 */
.L_x_3660:
        /* <DEDUP_REMOVED lines=16> */
.L_x_3666:
[----:B------:R-:W-:Y:S05]  /*1a230*/  BSYNC B4 ;  /* 0x0000000000047941 */ /* 0x000fea0003800000 */
.L_x_3665:
        /* <DEDUP_REMOVED lines=44> */
.L_x_3664:
[----:B------:R-:W-:Y:S05]  /*1a500*/  BSYNC B3 ;  /* 0x0000000000037941 */ /* 0x000fea0003800000 */
.L_x_3663:
        /* <DEDUP_REMOVED lines=13> */
.L_x_3659:
[----:B------:R-:W-:Y:S05]  /*1a5e0*/  BSYNC B2 ;  /* 0x0000000000027941 */ /* 0x000fea0003800000 */
.L_x_3657:
        /* <DEDUP_REMOVED lines=8> */
.L_x_3668:
        /* <DEDUP_REMOVED lines=12> */
.L_x_3671:
[----:B------:R-:W-:-:S07]  /*1a730*/  MOV R16, R18 ;  /* 0x0000001200107202 */ /* 0x000fce0000000f00 */
.L_x_3672:
[----:B------:R-:W-:Y:S05]  /*1a740*/  BSYNC B3 ;  /* 0x0000000000037941 */ /* 0x000fea0003800000 */
.L_x_3670:
        /* <DEDUP_REMOVED lines=16> */
.L_x_3676:
[----:B------:R-:W-:Y:S05]  /*1a850*/  BSYNC B4 ;  /* 0x0000000000047941 */ /* 0x000fea0003800000 */
.L_x_3675:
        /* <DEDUP_REMOVED lines=44> */
.L_x_3674:
[----:B------:R-:W-:Y:S05]  /*1ab20*/  BSYNC B3 ;  /* 0x0000000000037941 */ /* 0x000fea0003800000 */
.L_x_3673:
        /* <DEDUP_REMOVED lines=11> */
.L_x_3669:
[----:B------:R-:W-:Y:S05]  /*1abe0*/  BSYNC B2 ;  /* 0x0000000000027941 */ /* 0x000fea0003800000 */
.L_x_3667:
        /* <DEDUP_REMOVED lines=9> */
.L_x_3678:
        /* <DEDUP_REMOVED lines=12> */
.L_x_3681:
[----:B------:R-:W-:-:S07]  /*1ad40*/  MOV R16, R18 ;  /* 0x0000001200107202 */ /* 0x000fce0000000f00 */
.L_x_3682:
[----:B------:R-:W-:Y:S05]  /*1ad50*/  BSYNC B3 ;  /* 0x0000000000037941 */ /* 0x000fea0003800000 */
.L_x_3680:
        /* <DEDUP_REMOVED lines=16> */
.L_x_3686:
[----:B------:R-:W-:Y:S05]  /*1ae60*/  BSYNC B4 ;  /* 0x0000000000047941 */ /* 0x000fea0003800000 */
.L_x_3685:
        /* <DEDUP_REMOVED lines=44> */
.L_x_3684:
[----:B------:R-:W-:Y:S05]  /*1b130*/  BSYNC B3 ;  /* 0x0000000000037941 */ /* 0x000fea0003800000 */
.L_x_3683:
        /* <DEDUP_REMOVED lines=13> */
.L_x_3679:
[----:B------:R-:W-:Y:S05]  /*1b210*/  BSYNC B2 ;  /* 0x0000000000027941 */ /* 0x000fea0003800000 */
.L_x_3677:
        /* <DEDUP_REMOVED lines=8> */
.L_x_3688:
        /* <DEDUP_REMOVED lines=12> */
.L_x_3691:
[----:B------:R-:W-:-:S07]  /*1b360*/  MOV R16, R18 ;  /* 0x0000001200107202 */ /* 0x000fce0000000f00 */
.L_x_3692:
[----:B------:R-:W-:Y:S05]  /*1b370*/  BSYNC B3 ;  /* 0x0000000000037941 */ /* 0x000fea0003800000 */
.L_x_3690:
        /* <DEDUP_REMOVED lines=16> */
.L_x_3696:
[----:B------:R-:W-:Y:S05]  /*1b480*/  BSYNC B4 ;  /* 0x0000000000047941 */ /* 0x000fea0003800000 */
.L_x_3695:
        /* <DEDUP_REMOVED lines=44> */
.L_x_3694:
[----:B------:R-:W-:Y:S05]  /*1b750*/  BSYNC B3 ;  /* 0x0000000000037941 */ /* 0x000fea0003800000 */
.L_x_3693:
        /* <DEDUP_REMOVED lines=11> */
.L_x_3689:
[----:B------:R-:W-:Y:S05]  /*1b810*/  BSYNC B2 ;  /* 0x0000000000027941 */ /* 0x000fea0003800000 */
.L_x_3687:
        /* <DEDUP_REMOVED lines=9> */
.L_x_3698:
        /* <DEDUP_REMOVED lines=12> */
.L_x_3701:
[----:B------:R-:W-:-:S07]  /*1b970*/  MOV R42, R18 ;  /* 0x00000012002a7202 */ /* 0x000fce0000000f00 */
.L_x_3702:
[----:B------:R-:W-:Y:S05]  /*1b980*/  BSYNC B3 ;  /* 0x0000000000037941 */ /* 0x000fea0003800000 */
.L_x_3700:
        /* <DEDUP_REMOVED lines=16> */
.L_x_3706:
[----:B------:R-:W-:Y:S05]  /*1ba90*/  BSYNC B4 ;  /* 0x0000000000047941 */ /* 0x000fea0003800000 */
.L_x_3705:
        /* <DEDUP_REMOVED lines=44> */
.L_x_3704:
[----:B------:R-:W-:Y:S05]  /*1bd60*/  BSYNC B3 ;  /* 0x0000000000037941 */ /* 0x000fea0003800000 */
.L_x_3703:
        /* <DEDUP_REMOVED lines=13> */
.L_x_3699:
[----:B------:R-:W-:Y:S05]  /*1be40*/  BSYNC B2 ;  /* 0x0000000000027941 */ /* 0x000fea0003800000 */
.L_x_3697:
        /* <DEDUP_REMOVED lines=29> */
.L_x_3708:
[----:B------:R-:W-:Y:S05]  /*1c020*/  BSYNC B2 ;  /* 0x0000000000027941 */ /* 0x000fea0003800000 */
.L_x_3707:
[----:B------:R-:W-:Y:S01]  /*1c030*/  VIADD R131, R131, 0x20 ;  /* 0x0000002083837836 */ /* 0x000fe20000000000 */
[----:B------:R-:W-:-:S07]  /*1c040*/  IADD3 R128, R128, 0x20, RZ ;  /* 0x0000002080807810 */ /* 0x000fce0007ffe0ff */
.L_x_3626:
[----:B------:R-:W-:Y:S05]  /*1c050*/  BSYNC B1 ;  /* 0x0000000000017941 */ /* 0x000fea0003800000 */
.L_x_3625:
        /* <DEDUP_REMOVED lines=20> */
.L_x_3712:
        /* <DEDUP_REMOVED lines=12> */
.L_x_3715:
[----:B------:R-:W-:-:S07]  /*1c260*/  IMAD.MOV.U32 R28, RZ, RZ, R18 ;  /* 0x000000ffff1c7224 */ /* 0x000fce00078e0012 */
.L_x_3716:
[----:B------:R-:W-:Y:S05]  /*1c270*/  BSYNC B3 ;  /* 0x0000000000037941 */ /* 0x000fea0003800000 */
.L_x_3714:
        /* <DEDUP_REMOVED lines=16> */
.L_x_3720:
[----:B------:R-:W-:Y:S05]  /*1c380*/  BSYNC B4 ;  /* 0x0000000000047941 */ /* 0x000fea0003800000 */
.L_x_3719:
        /* <DEDUP_REMOVED lines=44> */
.L_x_3718:
[----:B------:R-:W-:Y:S05]  /*1c650*/  BSYNC B3 ;  /* 0x0000000000037941 */ /* 0x000fea0003800000 */
.L_x_3717:
        /* <DEDUP_REMOVED lines=11> */
.L_x_3713:
[----:B------:R-:W-:Y:S05]  /*1c710*/  BSYNC B2 ;  /* 0x0000000000027941 */ /* 0x000fea0003800000 */
.L_x_3711:
        /* <DEDUP_REMOVED lines=9> */
.L_x_3722:
        /* <DEDUP_REMOVED lines=12> */
.L_x_3725:
[----:B------:R-:W-:-:S07]  /*1c870*/  IMAD.MOV.U32 R16, RZ, RZ, R18 ;  /* 0x000000ffff107224 */ /* 0x000fce00078e0012 */
.L_x_3726:
[----:B------:R-:W-:Y:S05]  /*1c880*/  BSYNC B3 ;  /* 0x0000000000037941 */ /* 0x000fea0003800000 */
.L_x_3724:
        /* <DEDUP_REMOVED lines=16> */
.L_x_3730:
[----:B------:R-:W-:Y:S05]  /*1c990*/  BSYNC B4 ;  /* 0x0000000000047941 */ /* 0x000fea0003800000 */
.L_x_3729:
        /* <DEDUP_REMOVED lines=44> */
.L_x_3728:
[----:B------:R-:W-:Y:S05]  /*1cc60*/  BSYNC B3 ;  /* 0x0000000000037941 */ /* 0x000fea0003800000 */
.L_x_3727:
        /* <DEDUP_REMOVED lines=13> */
.L_x_3723:
[----:B------:R-:W-:Y:S05]  /*1cd40*/  BSYNC B2 ;  /* 0x0000000000027941 */ /* 0x000fea0003800000 */
.L_x_3721:
        /* <DEDUP_REMOVED lines=8> */
.L_x_3732:
        /* <DEDUP_REMOVED lines=12> */
.L_x_3735:
[----:B------:R-:W-:-:S07]  /*1ce90*/  IMAD.MOV.U32 R16, RZ, RZ, R18 ;  /* 0x000000ffff107224 */ /* 0x000fce00078e0012 */
.L_x_3736:
[----:B------:R-:W-:Y:S05]  /*1cea0*/  BSYNC B3 ;  /* 0x0000000000037941 */ /* 0x000fea0003800000 */
.L_x_3734:
        /* <DEDUP_REMOVED lines=16> */
.L_x_3740:
[----:B------:R-:W-:Y:S05]  /*1cfb0*/  BSYNC B4 ;  /* 0x0000000000047941 */ /* 0x000fea0003800000 */
.L_x_3739:
        /* <DEDUP_REMOVED lines=44> */
.L_x_3738:
[----:B------:R-:W-:Y:S05]  /*1d280*/  BSYNC B3 ;  /* 0x0000000000037941 */ /* 0x000fea0003800000 */
.L_x_3737:
        /* <DEDUP_REMOVED lines=11> */
.L_x_3733:
[----:B------:R-:W-:Y:S05]  /*1d340*/  BSYNC B2 ;  /* 0x0000000000027941 */ /* 0x000fea0003800000 */
.L_x_3731:
        /* <DEDUP_REMOVED lines=9> */
.L_x_3742:
        /* <DEDUP_REMOVED lines=12> */
.L_x_3745:
[----:B------:R-:W-:-:S07]  /*1d4a0*/  IMAD.MOV.U32 R16, RZ, RZ, R18 ;  /* 0x000000ffff107224 */ /* 0x000fce00078e0012 */
.L_x_3746:
[----:B------:R-:W-:Y:S05]  /*1d4b0*/  BSYNC B3 ;  /* 0x0000000000037941 */ /* 0x000fea0003800000 */
.L_x_3744:
        /* <DEDUP_REMOVED lines=16> */
.L_x_3750:
[----:B------:R-:W-:Y:S05]  /*1d5c0*/  BSYNC B4 ;  /* 0x0000000000047941 */ /* 0x000fea0003800000 */
.L_x_3749:
        /* <DEDUP_REMOVED lines=44> */
.L_x_3748:
[----:B------:R-:W-:Y:S05]  /*1d890*/  BSYNC B3 ;  /* 0x0000000000037941 */ /* 0x000fea0003800000 */
.L_x_3747:
        /* <DEDUP_REMOVED lines=13> */
.L_x_3743:
[----:B------:R-:W-:Y:S05]  /*1d970*/  BSYNC B2 ;  /* 0x0000000000027941 */ /* 0x000fea0003800000 */
.L_x_3741:
        /* <DEDUP_REMOVED lines=8> */
.L_x_3752:
        /* <DEDUP_REMOVED lines=12> */
.L_x_3755:
[----:B------:R-:W-:-:S07]  /*1dac0*/  IMAD.MOV.U32 R16, RZ, RZ, R18 ;  /* 0x000000ffff107224 */ /* 0x000fce00078e0012 */
.L_x_3756:
[----:B------:R-:W-:Y:S05]  /*1dad0*/  BSYNC B3 ;  /* 0x0000000000037941 */ /* 0x000fea0003800000 */
.L_x_3754:
        /* <DEDUP_REMOVED lines=16> */
.L_x_3760:
[----:B------:R-:W-:Y:S05]  /*1dbe0*/  BSYNC B4 ;  /* 0x0000000000047941 */ /* 0x000fea0003800000 */
.L_x_3759:
        /* <DEDUP_REMOVED lines=44> */
.L_x_3758:
[----:B------:R-:W-:Y:S05]  /*1deb0*/  BSYNC B3 ;  /* 0x0000000000037941 */ /* 0x000fea0003800000 */
.L_x_3757:
        /* <DEDUP_REMOVED lines=11> */
.L_x_3753:
[----:B------:R-:W-:Y:S05]  /*1df70*/  BSYNC B2 ;  /* 0x0000000000027941 */ /* 0x000fea0003800000 */
.L_x_3751:
        /* <DEDUP_REMOVED lines=9> */
.L_x_3762:
        /* <DEDUP_REMOVED lines=12> */
.L_x_3765:
[----:B------:R-:W-:-:S07]  /*1e0d0*/  IMAD.MOV.U32 R16, RZ, RZ, R18 ;  /* 0x000000ffff107224 */ /* 0x000fce00078e0012 */
.L_x_3766:
[----:B------:R-:W-:Y:S05]  /*1e0e0*/  BSYNC B3 ;  /* 0x0000000000037941 */ /* 0x000fea0003800000 */
.L_x_3764:
        /* <DEDUP_REMOVED lines=16> */
.L_x_3770:
[----:B------:R-:W-:Y:S05]  /*1e1f0*/  BSYNC B4 ;  /* 0x0000000000047941 */ /* 0x000fea0003800000 */
.L_x_3769:
        /* <DEDUP_REMOVED lines=44> */
.L_x_3768:
[----:B------:R-:W-:Y:S05]  /*1e4c0*/  BSYNC B3 ;  /* 0x0000000000037941 */ /* 0x000fea0003800000 */
.L_x_3767:
        /* <DEDUP_REMOVED lines=13> */
.L_x_3763:
[----:B------:R-:W-:Y:S05]  /*1e5a0*/  BSYNC B2 ;  /* 0x0000000000027941 */ /* 0x000fea0003800000 */
.L_x_3761:
        /* <DEDUP_REMOVED lines=8> */
.L_x_3772:
        /* <DEDUP_REMOVED lines=12> */
.L_x_3775:
[----:B------:R-:W-:-:S07]  /*1e6f0*/  IMAD.MOV.U32 R16, RZ, RZ, R18 ;  /* 0x000000ffff107224 */ /* 0x000fce00078e0012 */
.L_x_3776:
[----:B------:R-:W-:Y:S05]  /*1e700*/  BSYNC B3 ;  /* 0x0000000000037941 */ /* 0x000fea0003800000 */
.L_x_3774:
        /* <DEDUP_REMOVED lines=16> */
.L_x_3780:
[----:B------:R-:W-:Y:S05]  /*1e810*/  BSYNC B4 ;  /* 0x0000000000047941 */ /* 0x000fea0003800000 */
.L_x_3779:
        /* <DEDUP_REMOVED lines=44> */
.L_x_3778:
[----:B------:R-:W-:Y:S05]  /*1eae0*/  BSYNC B3 ;  /* 0x0000000000037941 */ /* 0x000fea0003800000 */
.L_x_3777:
        /* <DEDUP_REMOVED lines=11> */
.L_x_3773:
[----:B------:R-:W-:Y:S05]  /*1eba0*/  BSYNC B2 ;  /* 0x0000000000027941 */ /* 0x000fea0003800000 */
.L_x_3771:
        /* <DEDUP_REMOVED lines=9> */
.L_x_3782:
        /* <DEDUP_REMOVED lines=12> */
.L_x_3785:
[----:B------:R-:W-:-:S07]  /*1ed00*/  IMAD.MOV.U32 R42, RZ, RZ, R18 ;  /* 0x000000ffff2a7224 */ /* 0x000fce00078e0012 */
.L_x_3786:
[----:B------:R-:W-:Y:S05]  /*1ed10*/  BSYNC B3 ;  /* 0x0000000000037941 */ /* 0x000fea0003800000 */
.L_x_3784:
        /* <DEDUP_REMOVED lines=16> */
.L_x_3790:
[----:B------:R-:W-:Y:S05]  /*1ee20*/  BSYNC B4 ;  /* 0x0000000000047941 */ /* 0x000fea0003800000 */
.L_x_3789:
        /* <DEDUP_REMOVED lines=44> */
.L_x_3788:
[----:B------:R-:W-:Y:S05]  /*1f0f0*/  BSYNC B3 ;  /* 0x0000000000037941 */ /* 0x000fea0003800000 */
.L_x_3787:
        /* <DEDUP_REMOVED lines=13> */
.L_x_3783:
[----:B------:R-:W-:Y:S05]  /*1f1d0*/  BSYNC B2 ;  /* 0x0000000000027941 */ /* 0x000fea0003800000 */
.L_x_3781:
        /* <DEDUP_REMOVED lines=29> */
.L_x_3792:
[----:B------:R-:W-:Y:S05]  /*1f3b0*/  BSYNC B2 ;  /* 0x0000000000027941 */ /* 0x000fea0003800000 */
.L_x_3791:
[----:B------:R-:W-:Y:S01]  /*1f3c0*/  IADD3 R131, R131, 0x20, RZ ;  /* 0x0000002083837810 */ /* 0x000fe20007ffe0ff */
[----:B------:R-:W-:-:S07]  /*1f3d0*/  VIADD R128, R128, 0x20 ;  /* 0x0000002080807836 */ /* 0x000fce0000000000 */
.L_x_3710:
[----:B------:R-:W-:Y:S05]  /*1f3e0*/  BSYNC B1 ;  /* 0x0000000000017941 */ /* 0x000fea0003800000 */
.L_x_3709:
        /* <DEDUP_REMOVED lines=20> */
.L_x_3796:
        /* <DEDUP_REMOVED lines=12> */
.L_x_3799:
[----:B------:R-:W-:-:S07]  /*1f5f0*/  MOV R28, R18 ;  /* 0x00000012001c7202 */ /* 0x000fce0000000f00 */
.L_x_3800:
[----:B------:R-:W-:Y:S05]  /*1f600*/  BSYNC B3 ;  /* 0x0000000000037941 */ /* 0x000fea0003800000 */
.L_x_3798:
        /* <DEDUP_REMOVED lines=16> */
.L_x_3804:
[----:B------:R-:W-:Y:S05]  /*1f710*/  BSYNC B4 ;  /* 0x0000000000047941 */ /* 0x000fea0003800000 */
.L_x_3803:
        /* <DEDUP_REMOVED lines=44> */
.L_x_3802:
[----:B------:R-:W-:Y:S05]  /*1f9e0*/  BSYNC B3 ;  /* 0x0000000000037941 */ /* 0x000fea0003800000 */
.L_x_3801:
        /* <DEDUP_REMOVED lines=11> */
.L_x_3797:
[----:B------:R-:W-:Y:S05]  /*1faa0*/  BSYNC B2 ;  /* 0x0000000000027941 */ /* 0x000fea0003800000 */
.L_x_3795:
        /* <DEDUP_REMOVED lines=9> */
.L_x_3806:
        /* <DEDUP_REMOVED lines=12> */
.L_x_3809:
[----:B------:R-:W-:-:S07]  /*1fc00*/  MOV R16, R18 ;  /* 0x0000001200107202 */ /* 0x000fce0000000f00 */
.L_x_3810:
[----:B------:R-:W-:Y:S05]  /*1fc10*/  BSYNC B3 ;  /* 0x0000000000037941 */ /* 0x000fea0003800000 */
.L_x_3808:
        /* <DEDUP_REMOVED lines=16> */
.L_x_3814:
[----:B------:R-:W-:Y:S05]  /*1fd20*/  BSYNC B4 ;  /* 0x0000000000047941 */ /* 0x000fea0003800000 */
.L_x_3813:
        /* <DEDUP_REMOVED lines=44> */
.L_x_3812:
[----:B------:R-:W-:Y:S05]  /*1fff0*/  BSYNC B3 ;  /* 0x0000000000037941 */ /* 0x000fea0003800000 */
.L_x_3811:
        /* <DEDUP_REMOVED lines=13> */
.L_x_3807:
[----:B------:R-:W-:Y:S05]  /*200d0*/  BSYNC B2 ;  /* 0x0000000000027941 */ /* 0x000fea0003800000 */
.L_x_3805:
        /* <DEDUP_REMOVED lines=8> */
.L_x_3816:
        /* <DEDUP_REMOVED lines=12> */
.L_x_3819:
[----:B------:R-:W-:-:S07]  /*20220*/  MOV R16, R18 ;  /* 0x0000001200107202 */ /* 0x000fce0000000f00 */
.L_x_3820:
[----:B------:R-:W-:Y:S05]  /*20230*/  BSYNC B3 ;  /* 0x0000000000037941 */ /* 0x000fea0003800000 */
.L_x_3818:
        /* <DEDUP_REMOVED lines=16> */
.L_x_3824:
[----:B------:R-:W-:Y:S05]  /*20340*/  BSYNC B4 ;  /* 0x0000000000047941 */ /* 0x000fea0003800000 */
.L_x_3823:
        /* <DEDUP_REMOVED lines=44> */
.L_x_3822:
[----:B------:R-:W-:Y:S05]  /*20610*/  BSYNC B3 ;  /* 0x0000000000037941 */ /* 0x000fea0003800000 */
.L_x_3821:
        /* <DEDUP_REMOVED lines=11> */
.L_x_3817:
[----:B------:R-:W-:Y:S05]  /*206d0*/  BSYNC B2 ;  /* 0x0000000000027941 */ /* 0x000fea0003800000 */
.L_x_3815:
        /* <DEDUP_REMOVED lines=9> */
.L_x_3826:
        /* <DEDUP_REMOVED lines=12> */
.L_x_3829:
[----:B------:R-:W-:-:S07]  /*20830*/  MOV R16, R18 ;  /* 0x0000001200107202 */ /* 0x000fce0000000f00 */
.L_x_3830:
[----:B------:R-:W-:Y:S05]  /*20840*/  BSYNC B3 ;  /* 0x0000000000037941 */ /* 0x000fea0003800000 */
.L_x_3828:
        /* <DEDUP_REMOVED lines=16> */
.L_x_3834:
[----:B------:R-:W-:Y:S05]  /*20950*/  BSYNC B4 ;  /* 0x0000000000047941 */ /* 0x000fea0003800000 */
.L_x_3833:
        /* <DEDUP_REMOVED lines=44> */
.L_x_3832:
[----:B------:R-:W-:Y:S05]  /*20c20*/  BSYNC B3 ;  /* 0x0000000000037941 */ /* 0x000fea0003800000 */
.L_x_3831:
        /* <DEDUP_REMOVED lines=13> */
.L_x_3827:
[----:B------:R-:W-:Y:S05]  /*20d00*/  BSYNC B2 ;  /* 0x0000000000027941 */ /* 0x000fea0003800000 */
.L_x_3825:
        /* <DEDUP_REMOVED lines=8> */
.L_x_3836:
        /* <DEDUP_REMOVED lines=12> */
.L_x_3839:
[----:B------:R-:W-:-:S07]  /*20e50*/  MOV R16, R18 ;  /* 0x0000001200107202 */ /* 0x000fce0000000f00 */
.L_x_3840:
[----:B------:R-:W-:Y:S05]  /*20e60*/  BSYNC B3 ;  /* 0x0000000000037941 */ /* 0x000fea0003800000 */
.L_x_3838:
        /* <DEDUP_REMOVED lines=16> */
.L_x_3844:
[----:B------:R-:W-:Y:S05]  /*20f70*/  BSYNC B4 ;  /* 0x0000000000047941 */ /* 0x000fea0003800000 */
.L_x_3843:
        /* <DEDUP_REMOVED lines=44> */
.L_x_3842:
[----:B------:R-:W-:Y:S05]  /*21240*/  BSYNC B3 ;  /* 0x0000000000037941 */ /* 0x000fea0003800000 */
.L_x_3841:
        /* <DEDUP_REMOVED lines=11> */
.L_x_3837:
[----:B------:R-:W-:Y:S05]  /*21300*/  BSYNC B2 ;  /* 0x0000000000027941 */ /* 0x000fea0003800000 */
.L_x_3835:
        /* <DEDUP_REMOVED lines=9> */
.L_x_3846:
        /* <DEDUP_REMOVED lines=12> */
.L_x_3849:
[----:B------:R-:W-:-:S07]  /*21460*/  MOV R16, R18 ;  /* 0x0000001200107202 */ /* 0x000fce0000000f00 */
.L_x_3850:
[----:B------:R-:W-:Y:S05]  /*21470*/  BSYNC B3 ;  /* 0x0000000000037941 */ /* 0x000fea0003800000 */
.L_x_3848:
        /* <DEDUP_REMOVED lines=16> */
.L_x_3854:
[----:B------:R-:W-:Y:S05]  /*21580*/  BSYNC B4 ;  /* 0x0000000000047941 */ /* 0x000fea0003800000 */
.L_x_3853:
        /* <DEDUP_REMOVED lines=44> */
.L_x_3852:
[----:B------:R-:W-:Y:S05]  /*21850*/  BSYNC B3 ;  /* 0x0000000000037941 */ /* 0x000fea0003800000 */
.L_x_3851:
        /* <DEDUP_REMOVED lines=13> */
.L_x_3847:
[----:B------:R-:W-:Y:S05]  /*21930*/  BSYNC B2 ;  /* 0x0000000000027941 */ /* 0x000fea0003800000 */
.L_x_3845:
        /* <DEDUP_REMOVED lines=8> */
.L_x_3856:
        /* <DEDUP_REMOVED lines=12> */
.L_x_3859:
[----:B------:R-:W-:-:S07]  /*21a80*/  MOV R16, R18 ;  /* 0x0000001200107202 */ /* 0x000fce0000000f00 */
.L_x_3860:
[----:B------:R-:W-:Y:S05]  /*21a90*/  BSYNC B3 ;  /* 0x0000000000037941 */ /* 0x000fea0003800000 */
.L_x_3858:
        /* <DEDUP_REMOVED lines=16> */
.L_x_3864:
[----:B------:R-:W-:Y:S05]  /*21ba0*/  BSYNC B4 ;  /* 0x0000000000047941 */ /* 0x000fea0003800000 */
.L_x_3863:
        /* <DEDUP_REMOVED lines=44> */
.L_x_3862:
[----:B------:R-:W-:Y:S05]  /*21e70*/  BSYNC B3 ;  /* 0x0000000000037941 */ /* 0x000fea0003800000 */
.L_x_3861:
        /* <DEDUP_REMOVED lines=11> */
.L_x_3857:
[----:B------:R-:W-:Y:S05]  /*21f30*/  BSYNC B2 ;  /* 0x0000000000027941 */ /* 0x000fea0003800000 */
.L_x_3855:
        /* <DEDUP_REMOVED lines=9> */
.L_x_3866:
        /* <DEDUP_REMOVED lines=12> */
.L_x_3869:
[----:B------:R-:W-:-:S07]  /*22090*/  MOV R42, R18 ;  /* 0x00000012002a7202 */ /* 0x000fce0000000f00 */
.L_x_3870:
[----:B------:R-:W-:Y:S05]  /*220a0*/  BSYNC B3 ;  /* 0x0000000000037941 */ /* 0x000fea0003800000 */
.L_x_3868:
        /* <DEDUP_REMOVED lines=16> */
.L_x_3874:
[----:B------:R-:W-:Y:S05]  /*221b0*/  BSYNC B4 ;  /* 0x0000000000047941 */ /* 0x000fea0003800000 */
.L_x_3873:
        /* <DEDUP_REMOVED lines=44> */
.L_x_3872:
[----:B------:R-:W-:Y:S05]  /*22480*/  BSYNC B3 ;  /* 0x0000000000037941 */ /* 0x000fea0003800000 */
.L_x_3871:
        /* <DEDUP_REMOVED lines=13> */
.L_x_3867:
[----:B------:R-:W-:Y:S05]  /*22560*/  BSYNC B2 ;  /* 0x0000000000027941 */ /* 0x000fea0003800000 */
.L_x_3865:
[----:B------:R-:W0:Y:S01]  /*22570*/  LDC.64 R68, c[0x0][0x238] ;  /* 0x00008e00ff447b82 */ /* 0x000e220000000a00 */
[----:B------:R-:W-:Y:S02]  /*22580*/  F2FP.BF16.F32.PACK_AB R71, R126, R125 ;  /* 0x0000007d7e47723e */ /* 0x000fe400000010ff */
[----:B------:R-:W-:Y:S01]  /*22590*/  F2FP.BF16.F32.PACK_AB R70, R124, R123 ;  /* 0x0000007b7c46723e */ /* 0x000fe200000010ff */
[----:B0-----:R-:W-:Y:S01]  /*225a0*/  IMAD.WIDE.U32 R130, R131, 0x10, R68 ;  /* 0x0000001083827825 */ /* 0x001fe200078e0044 */
[----:B------:R-:W-:Y:S02]  /*225b0*/  F2FP.BF16.F32.PACK_AB R69, R122, R121 ;  /* 0x000000797a45723e */ /* 0x000fe400000010ff */
[----:B------:R-:W-:-:S05]  /*225c0*/  F2FP.BF16.F32.PACK_AB R68, R120, R119 ;  /* 0x000000777844723e */ /* 0x000fca00000010ff */
[----:B------:R2:W-:Y:S01]  /*225d0*/  STG.E.128 desc[UR6][R130.64], R68 ;  /* 0x0000004482007986 */ /* 0x0005e2000c101d06 */
[----:B------:R-:W-:Y:S05]  /*225e0*/  @!P1 BRA `(.L_x_3794) ;  /* 0x0000000000509947 */ /* 0x000fea0003800000 */
[----:B--2---:R-:W-:Y:S02]  /*225f0*/  SHF.L.U32 R68, R40, 0x10, RZ ;  /* 0x0000001028447819 */ /* 0x004fe400000006ff */
        /* <DEDUP_REMOVED lines=14> */
[----:B------:R-:W-:Y:S02]  /*226e0*/  LOP3.LUT R131, R69, R131, RZ, 0xfc, !PT ;  /* 0x0000008345837212 */ /* 0x000fe400078efcff */
[----:B------:R-:W0:Y:S01]  /*226f0*/  LDC.64 R68, c[0x0][0x240] ;  /* 0x00009000ff447b82 */ /* 0x000e220000000a00 */
[----:B------:R-:W-:Y:S01]  /*22700*/  LOP3.LUT R130, R70, 0xff, R28, 0xf8, !PT ;  /* 0x000000ff46827812 */ /* 0x000fe200078ef81c */
[----:B0-----:R-:W-:-:S05]  /*22710*/  IMAD.WIDE.U32 R68, R128, 0x8, R68 ;  /* 0x0000000880447825 */ /* 0x001fca00078e0044 */
[----:B------:R3:W-:Y:S02]  /*22720*/  STG.E.64 desc[UR6][R68.64], R130 ;  /* 0x0000008244007986 */ /* 0x0007e4000c101b06 */
.L_x_3794:
[----:B------:R-:W-:Y:S05]  /*22730*/  BSYNC B1 ;  /* 0x0000000000017941 */ /* 0x000fea0003800000 */
.L_x_3793:
[----:B0123--:R-:W-:Y:S01]  /*22740*/  FADD.FTZ R68, RZ, R27 ;  /* 0x0000001bff447221 */ /* 0x00ffe20000010000 */
[----:B------:R-:W-:Y:S01]  /*22750*/  ISETP.GT.U32.AND P1, PT, R5, 0x3f, PT ;  /* 0x0000003f0500780c */ /* 0x000fe20003f24070 */
        /* <DEDUP_REMOVED lines=291> */
.L_x_3908:
[----:B------:R-:W-:Y:S01]  /*23990*/  LOP3.LUT P2, RZ, R132, 0x1f, RZ, 0xc0, !PT ;  /* 0x0000001f84ff7812 */ /* 0x000fe2000784c0ff */
[----:B-1----:R-:W-:Y:S01]  /*239a0*/  FADD.FTZ R68, R71, R68 ;  /* 0x0000004447447221 */ /* 0x002fe20000010000 */
[----:B------:R-:W-:Y:S03]  /*239b0*/  BSSY B1, `(.L_x_3876) ;  /* 0x00001b9000017945 */ /* 0x000fe60003800000 */
[----:B------:R-:W-:-:S08]  /*239c0*/  FFMA.FTZ R70, R68, R128, UR11 ;  /* 0x0000000b44467e23 */ /* 0x000fd00008010080 */
[----:B------:R-:W1:Y:S02]  /*239d0*/  @!P2 LDC.64 R68, c[0x0][0x250] ;  /* 0x00009400ff44ab82 */ /* 0x000e640000000a00 */
[----:B-1----:R-:W-:-:S04]  /*239e0*/  @!P2 LEA R68, P1, R7, R68, 0x2 ;  /* 0x000000440744a211 */ /* 0x002fc800078210ff */
[----:B------:R-:W-:Y:S02]  /*239f0*/  @!P2 LEA.HI.X R69, R7, R69, R129, 0x2, P1 ;  /* 0x000000450745a211 */ /* 0x000fe400008f1481 */
[----:B------:R-:W-:-:S03]  /*23a00*/  PLOP3.LUT P1, PT, PT, PT, UP0, 0x40, 0x0 ;  /* 0x000000000000781c */ /* 0x000fc60003f2e808 */
[----:B------:R1:W-:Y:S02]  /*23a10*/  @!P2 STG.E desc[UR6][R68.64], R130 ;  /* 0x000000824400a986 */ /* 0x0003e4000c101906 */
[----:B-1----:R-:W-:-:S05]  /*23a20*/  FMUL.FTZ R68, R130, R130 ;  /* 0x0000008282447220 */ /* 0x002fca0000410000 */
[----:B------:R-:W-:-:S05]  /*23a30*/  FSEL R68, R68, RZ, !P1 ;  /* 0x000000ff44447208 */ /* 0x000fca0004800000 */
[----:B------:R-:W-:Y:S02]  /*23a40*/  FADD.FTZ R70, R70, R68 ;  /* 0x0000004446467221 */ /* 0x000fe40000010000 */
[----:B------:R-:W1:Y:S02]  /*23a50*/  @!P2 LDC.64 R68, c[0x0][0x258] ;  /* 0x00009600ff44ab82 */ /* 0x000e640000000a00 */
[----:B------:R-:W2:Y:S01]  /*23a60*/  MUFU.RSQ R131, R70 ;  /* 0x0000004600837308 */ /* 0x000ea20000001400 */
[----:B-1----:R-:W-:-:S04]  /*23a70*/  @!P2 LEA R68, P1, R7, R68, 0x2 ;  /* 0x000000440744a211 */ /* 0x002fc800078210ff */
[----:B------:R-:W-:Y:S02]  /*23a80*/  @!P2 LEA.HI.X R69, R7, R69, R129, 0x2, P1 ;  /* 0x000000450745a211 */ /* 0x000fe400008f1481 */
[----:B-----5:R-:W-:-:S03]  /*23a90*/  ISETP.GE.AND P1, PT, R127, 0x1, PT ;  /* 0x000000017f00780c */ /* 0x020fc60003f26270 */
[----:B--2---:R1:W-:Y:S10]  /*23aa0*/  @!P2 STG.E desc[UR6][R68.64], R131 ;  /* 0x000000834400a986 */ /* 0x0043f4000c101906 */
[----:B------:R-:W-:Y:S05]  /*23ab0*/  @!P1 BRA `(.L_x_3877) ;  /* 0x0000001800a09947 */ /* 0x000fea0003800000 */
[----:B------:R-:W2:Y:S01]  /*23ac0*/  LDC R133, c[0x0][0x218] ;  /* 0x00008600ff857b82 */ /* 0x000ea20000000800 */
[----:B------:R-:W-:Y:S01]  /*23ad0*/  VIADD R4, R127, 0xffffffff ;  /* 0xffffffff7f047836 */ /* 0x000fe20000000000 */
[----:B------:R-:W-:Y:S03]  /*23ae0*/  BSSY B2, `(.L_x_3878) ;  /* 0x000003d000027945 */ /* 0x000fe60003800000 */
[----:B--2---:R-:W-:-:S05]  /*23af0*/  IMAD R4, R4, R133, RZ ;  /* 0x0000008504047224 */ /* 0x004fca00078e02ff */
[----:B-1----:R-:W-:-:S04]  /*23b00*/  SHF.R.S32.HI R68, RZ, 0x1f, R4 ;  /* 0x0000001fff447819 */ /* 0x002fc80000011404 */
[----:B------:R-:W-:Y:S02]  /*23b10*/  LEA.HI R68, R68, R4, RZ, 0x3 ;  /* 0x0000000444447211 */ /* 0x000fe400078f18ff */
[----:B------:R-:W-:-:S04]  /*23b20*/  LOP3.LUT R4, R132, 0x1f, RZ, 0xc0, !PT ;  /* 0x0000001f84047812 */ /* 0x000fc800078ec0ff */
[----:B------:R-:W-:Y:S01]  /*23b30*/  LEA.HI.SX32 R127, R68, R4, 0x1d ;  /* 0x00000004447f7211 */ /* 0x000fe200078feaff */
[----:B------:R-:W-:Y:S06]  /*23b40*/  @!P0 BRA `(.L_x_3879) ;  /* 0x0000000000d88947 */ /* 0x000fec0003800000 */
[----:B------:R1:W-:Y:S04]  /*23b50*/  STL [R1+0x80], R4 ;  /* 0x0000800401007387 */ /* 0x0003e80000100800 */
[----:B------:R-:W2:Y:S04]  /*23b60*/  LDL R132, [R1+0x70] ;  /* 0x0000700001847983 */ /* 0x000ea80000100800 */
[----:B------:R-:W3:Y:S04]  /*23b70*/  LDL R129, [R1+0x8] ;  /* 0x0000080001817983 */ /* 0x000ee80000100800 */
[----:B-1----:R-:W2:Y:S04]  /*23b80*/  LDL R4, [R1+0x6c] ;  /* 0x00006c0001047983 */ /* 0x002ea80000100800 */
[----:B------:R-:W3:Y:S04]  /*23b90*/  LDL R70, [R1+0xc] ;  /* 0x00000c0001467983 */ /* 0x000ee80000100800 */
[----:B------:R1:W-:Y:S04]  /*23ba0*/  STL [R1+0x7c], R3 ;  /* 0x00007c0301007387 */ /* 0x0003e80000100800 */
[----:B-1----:R-:W4:Y:S04]  /*23bb0*/  LDL R3, [R1+0x64] ;  /* 0x0000640001037983 */ /* 0x002f280000100800 */
[----:B------:R1:W-:Y:S04]  /*23bc0*/  STL [R1+0x78], R2 ;  /* 0x0000780201007387 */ /* 0x0003e80000100800 */
[----:B-1----:R-:W4:Y:S04]  /*23bd0*/  LDL R2, [R1+0x68] ;  /* 0x0000680001027983 */ /* 0x002f280000100800 */
[----:B------:R1:W-:Y:S04]  /*23be0*/  STL [R1+0x74], R0 ;  /* 0x0000740001007387 */ /* 0x0003e80000100800 */
[----:B0-----:R-:W4:Y:S01]  /*23bf0*/  LDL R71, [R1+0x4] ;  /* 0x0000040001477983 */ /* 0x001f220000100800 */
[----:B------:R-:W-:-:S03]  /*23c00*/  PLOP3.LUT P1, PT, PT, PT, UP0, 0x40, 0x0 ;  /* 0x000000000000781c */ /* 0x000fc60003f2e808 */
[----:B------:R-:W4:Y:S04]  /*23c10*/  LDL R252, [R1+0x5c] ;  /* 0x00005c0001fc7983 */ /* 0x000f280000100800 */
[----:B-1----:R-:W4:Y:S01]  /*23c20*/  LDL R0, [R1] ;  /* 0x0000000001007983 */ /* 0x002f220000100800 */
[----:B------:R-:W-:-:S03]  /*23c30*/  FSEL R128, R130, RZ, P1 ;  /* 0x000000ff82807208 */ /* 0x000fc60000800000 */
[----:B------:R-:W4:Y:S02]  /*23c40*/  LDL R133, [R1+0x60] ;  /* 0x0000600001857983 */ /* 0x000f240000100800 */
[--C-:B------:R-:W-:Y:S01]  /*23c50*/  FADD.FTZ R68, R27, -R128.reuse ;  /* 0x800000801b447221 */ /* 0x100fe20000010000 */
[----:B------:R-:W-:-:S03]  /*23c60*/  FADD.FTZ R69, R29, -R128 ;  /* 0x800000801d457221 */ /* 0x000fc60000010000 */
[C---:B------:R-:W-:Y:S01]  /*23c70*/  FMUL.FTZ R68, R131.reuse, R68 ;  /* 0x0000004483447220 */ /* 0x040fe20000410000 */
[----:B------:R-:W-:-:S03]  /*23c80*/  FMUL.FTZ R69, R131, R69 ;  /* 0x0000004583457220 */ /* 0x000fc60000410000 */
[----:B--2---:R-:W-:Y:S02]  /*23c90*/  FFMA.FTZ R68, R132, R68, R4 ;  /* 0x0000004484447223 */ /* 0x004fe40000010004 */
[----:B------:R1:W5:Y:S01]  /*23ca0*/  LDL.LU R4, [R1+0x80] ;  /* 0x0000800001047983 */ /* 0x0003620000300800 */
[----:B---3--:R-:W-:-:S03]  /*23cb0*/  FFMA.FTZ R69, R70, R69, R129 ;  /* 0x0000004546457223 */ /* 0x008fc60000010081 */
[----:B------:R-:W2:Y:S04]  /*23cc0*/  LDL R132, [R1+0x54] ;  /* 0x0000540001847983 */ /* 0x000ea80000100800 */
[----:B------:R-:W2:Y:S01]  /*23cd0*/  LDL R129, [R1+0x58] ;  /* 0x0000580001817983 */ /* 0x000ea20000100800 */
[----:B------:R-:W-:Y:S01]  /*23ce0*/  F2FP.BF16.F32.PACK_AB R68, R69, R68 ;  /* 0x000000444544723e */ /* 0x000fe200000010ff */
[--C-:B------:R-:W-:Y:S01]  /*23cf0*/  FADD.FTZ R69, R31, -R128.reuse ;  /* 0x800000801f457221 */ /* 0x100fe20000010000 */
[----:B------:R-:W-:-:S03]  /*23d00*/  FADD.FTZ R70, R33, -R128 ;  /* 0x8000008021467221 */ /* 0x000fc60000010000 */
[C---:B------:R-:W-:Y:S01]  /*23d10*/  FMUL.FTZ R69, R131.reuse, R69 ;  /* 0x0000004583457220 */ /* 0x040fe20000410000 */
[----:B------:R-:W-:-:S03]  /*23d20*/  FMUL.FTZ R70, R131, R70 ;  /* 0x0000004683467220 */ /* 0x000fc60000410000 */
[----:B----4-:R-:W-:Y:S02]  /*23d30*/  FFMA.FTZ R69, R2, R69, R3 ;  /* 0x0000004502457223 */ /* 0x010fe40000010003 */
[----:B------:R1:W5:Y:S04]  /*23d40*/  LDL.LU R3, [R1+0x7c] ;  /* 0x00007c0001037983 */ /* 0x0003680000300800 */
[----:B------:R1:W5:Y:S01]  /*23d50*/  LDL.LU R2, [R1+0x78] ;  /* 0x0000780001027983 */ /* 0x0003620000300800 */
[----:B------:R-:W-:-:S03]  /*23d60*/  FFMA.FTZ R70, R71, R70, R0 ;  /* 0x0000004647467223 */ /* 0x000fc60000010000 */
[----:B------:R1:W5:Y:S01]  /*23d70*/  LDL.LU R0, [R1+0x74] ;  /* 0x0000740001007983 */ /* 0x0003620000300800 */
[--C-:B------:R-:W-:Y:S01]  /*23d80*/  FADD.FTZ R71, R37, -R128.reuse ;  /* 0x8000008025477221 */ /* 0x100fe20000010000 */
[----:B------:R-:W-:Y:S01]  /*23d90*/  F2FP.BF16.F32.PACK_AB R69, R70, R69 ;  /* 0x000000454645723e */ /* 0x000fe200000010ff */
[----:B------:R-:W-:Y:S02]  /*23da0*/  FADD.FTZ R70, R35, -R128 ;  /* 0x8000008023467221 */ /* 0x000fe40000010000 */
[C---:B------:R-:W-:Y:S02]  /*23db0*/  FMUL.FTZ R71, R131.reuse, R71 ;  /* 0x0000004783477220 */ /* 0x040fe40000410000 */
[----:B------:R-:W-:Y:S02]  /*23dc0*/  FMUL.FTZ R70, R131, R70 ;  /* 0x0000004683467220 */ /* 0x000fe40000410000 */
[----:B------:R-:W-:Y:S02]  /*23dd0*/  FFMA.FTZ R71, R251, R71, R250 ;  /* 0x00000047fb477223 */ /* 0x000fe400000100fa */
        /* <DEDUP_REMOVED lines=13> */
.L_x_3879:
[----:B------:R-:W-:Y:S05]  /*23eb0*/  BSYNC B2 ;  /* 0x0000000000027941 */ /* 0x000fea0003800000 */
.L_x_3878:
[----:B------:R-:W-:Y:S01]  /*23ec0*/  LOP3.LUT P1, RZ, R6, 0x2000, RZ, 0xc0, !PT ;  /* 0x0000200006ff7812 */ /* 0x000fe2000782c0ff */
[----:B------:R-:W-:-:S12]  /*23ed0*/  BSSY B2, `(.L_x_3880) ;  /* 0x000002e000027945 */ /* 0x000fd80003800000 */
[----:B------:R-:W-:Y:S05]  /*23ee0*/  @!P1 BRA `(.L_x_3881) ;  /* 0x0000000000b09947 */ /* 0x000fea0003800000 */
[----:B-1----:R-:W2:Y:S04]  /*23ef0*/  LDL R129, [R1+0x4c] ;  /* 0x00004c0001817983 */ /* 0x002ea80000100800 */
[----:B------:R-:W2:Y:S04]  /*23f00*/  LDL R70, [R1+0x50] ;  /* 0x0000500001467983 */ /* 0x000ea80000100800 */
[----:B-----5:R1:W-:Y:S04]  /*23f10*/  STL [R1+0x74], R0 ;  /* 0x0000740001007387 */ /* 0x0203e80000100800 */
[----:B0-----:R-:W3:Y:S01]  /*23f20*/  LDL R71, [R1+0x48] ;  /* 0x0000480001477983 */ /* 0x001ee20000100800 */
[----:B------:R-:W-:-:S03]  /*23f30*/  PLOP3.LUT P1, PT, PT, PT, UP0, 0x40, 0x0 ;  /* 0x000000000000781c */ /* 0x000fc60003f2e808 */
[----:B------:R-:W4:Y:S04]  /*23f40*/  LDL R252, [R1+0x3c] ;  /* 0x00003c0001fc7983 */ /* 0x000f280000100800 */
[----:B-1----:R-:W3:Y:S01]  /*23f50*/  LDL R0, [R1+0x44] ;  /* 0x0000440001007983 */ /* 0x002ee20000100800 */
[----:B------:R-:W-:-:S03]  /*23f60*/  FSEL R128, R130, RZ, P1 ;  /* 0x000000ff82807208 */ /* 0x000fc60000800000 */
[----:B------:R-:W4:Y:S02]  /*23f70*/  LDL R133, [R1+0x40] ;  /* 0x0000400001857983 */ /* 0x000f240000100800 */
[--C-:B------:R-:W-:Y:S02]  /*23f80*/  FADD.FTZ R68, R43, -R128.reuse ;  /* 0x800000802b447221 */ /* 0x100fe40000010000 */
[----:B------:R-:W4:Y:S02]  /*23f90*/  LDL R132, [R1+0x34] ;  /* 0x0000340001847983 */ /* 0x000f240000100800 */
[----:B------:R-:W-:Y:S01]  /*23fa0*/  FMUL.FTZ R68, R131, R68 ;  /* 0x0000004483447220 */ /* 0x000fe20000410000 */
[----:B------:R-:W-:-:S04]  /*23fb0*/  FADD.FTZ R69, R44, -R128 ;  /* 0x800000802c457221 */ /* 0x000fc80000010000 */
[----:B------:R-:W-:-:S04]  /*23fc0*/  FMUL.FTZ R69, R131, R69 ;  /* 0x0000004583457220 */ /* 0x000fc80000410000 */
[----:B------:R-:W-:Y:S01]  /*23fd0*/  FFMA.FTZ R69, R247, R69, R246 ;  /* 0x00000045f7457223 */ /* 0x000fe200000100f6 */
[----:B--2---:R-:W-:Y:S02]  /*23fe0*/  FFMA.FTZ R68, R70, R68, R129 ;  /* 0x0000004446447223 */ /* 0x004fe40000010081 */
[----:B------:R-:W2:Y:S03]  /*23ff0*/  LDL R129, [R1+0x38] ;  /* 0x0000380001817983 */ /* 0x000ea60000100800 */
[----:B------:R-:W-:Y:S01]  /*24000*/  F2FP.BF16.F32.PACK_AB R68, R69, R68 ;  /* 0x000000444544723e */ /* 0x000fe200000010ff */
[----:B------:R-:W-:-:S04]  /*24010*/  FADD.FTZ R69, R45, -R128 ;  /* 0x800000802d457221 */ /* 0x000fc80000010000 */
[----:B------:R-:W-:-:S04]  /*24020*/  FMUL.FTZ R69, R131, R69 ;  /* 0x0000004583457220 */ /* 0x000fc80000410000 */
[----:B---3--:R-:W-:Y:S02]  /*24030*/  FFMA.FTZ R69, R71, R69, R0 ;  /* 0x0000004547457223 */ /* 0x008fe40000010000 */
[----:B------:R3:W5:Y:S01]  /*24040*/  LDL.LU R0, [R1+0x74] ;  /* 0x0000740001007983 */ /* 0x0007620000300800 */
[----:B------:R-:W-:-:S04]  /*24050*/  FADD.FTZ R70, R46, -R128 ;  /* 0x800000802e467221 */ /* 0x000fc80000010000 */
[----:B------:R-:W-:-:S04]  /*24060*/  FMUL.FTZ R70, R131, R70 ;  /* 0x0000004683467220 */ /* 0x000fc80000410000 */
[----:B------:R-:W-:Y:S01]  /*24070*/  FFMA.FTZ R70, R245, R70, R244 ;  /* 0x00000046f5467223 */ /* 0x000fe200000100f4 */
        /* <DEDUP_REMOVED lines=19> */
.L_x_3881:
[----:B------:R-:W-:Y:S05]  /*241b0*/  BSYNC B2 ;  /* 0x0000000000027941 */ /* 0x000fea0003800000 */
.L_x_3880:
[----:B------:R-:W-:Y:S01]  /*241c0*/  LOP3.LUT P1, RZ, R6, 0x1000, RZ, 0xc0, !PT ;  /* 0x0000100006ff7812 */ /* 0x000fe2000782c0ff */
[----:B------:R-:W-:-:S12]  /*241d0*/  BSSY B2, `(.L_x_3882) ;  /* 0x000002e000027945 */ /* 0x000fd80003800000 */
[----:B------:R-:W-:Y:S05]  /*241e0*/  @!P1 BRA `(.L_x_3883) ;  /* 0x0000000000b09947 */ /* 0x000fea0003800000 */
[----:B-1-3--:R-:W2:Y:S04]  /*241f0*/  LDL R129, [R1+0x2c] ;  /* 0x00002c0001817983 */ /* 0x00aea80000100800 */
        /* <DEDUP_REMOVED lines=43> */
.L_x_3883:
[----:B------:R-:W-:Y:S05]  /*244b0*/  BSYNC B2 ;  /* 0x0000000000027941 */ /* 0x000fea0003800000 */
.L_x_3882:
[----:B------:R-:W-:Y:S01]  /*244c0*/  LOP3.LUT P1, RZ, R6, 0x800, RZ, 0xc0, !PT ;  /* 0x0000080006ff7812 */ /* 0x000fe2000782c0ff */
[----:B------:R-:W-:-:S12]  /*244d0*/  BSSY B2, `(.L_x_3884) ;  /* 0x0000025000027945 */ /* 0x000fd80003800000 */
[----:B------:R-:W-:Y:S05]  /*244e0*/  @!P1 BRA `(.L_x_3885) ;  /* 0x00000000008c9947 */ /* 0x000fea0003800000 */
[----:B01-3--:R-:W2:Y:S01]  /*244f0*/  LDL R70, [R1+0x10] ;  /* 0x0000100001467983 */ /* 0x00bea20000100800 */
[----:B------:R-:W-:-:S04]  /*24500*/  PLOP3.LUT P1, PT, PT, PT, UP0, 0x40, 0x0 ;  /* 0x000000000000781c */ /* 0x000fc80003f2e808 */
[----:B------:R-:W-:-:S05]  /*24510*/  FSEL R128, R130, RZ, P1 ;  /* 0x000000ff82807208 */ /* 0x000fca0000800000 */
[--C-:B------:R-:W-:Y:S01]  /*24520*/  FADD.FTZ R68, R59, -R128.reuse ;  /* 0x800000803b447221 */ /* 0x100fe20000010000 */
        /* <DEDUP_REMOVED lines=31> */
.L_x_3885:
[----:B------:R-:W-:Y:S05]  /*24720*/  BSYNC B2 ;  /* 0x0000000000027941 */ /* 0x000fea0003800000 */
.L_x_3884:
[----:B------:R-:W-:Y:S01]  /*24730*/  LOP3.LUT P1, RZ, R6, 0x400, RZ, 0xc0, !PT ;  /* 0x0000040006ff7812 */ /* 0x000fe2000782c0ff */
[----:B------:R-:W-:-:S12]  /*24740*/  BSSY B2, `(.L_x_3886) ;  /* 0x0000024000027945 */ /* 0x000fd80003800000 */
[----:B------:R-:W-:Y:S05]  /*24750*/  @!P1 BRA `(.L_x_3887) ;  /* 0x0000000000889947 */ /* 0x000fea0003800000 */
[----:B------:R-:W-:-:S04]  /*24760*/  PLOP3.LUT P1, PT, PT, PT, UP0, 0x40, 0x0 ;  /* 0x000000000000781c */ /* 0x000fc80003f2e808 */
[----:B0123--:R-:W-:-:S05]  /*24770*/  FSEL R128, R130, RZ, P1 ;  /* 0x000000ff82807208 */ /* 0x00ffca0000800000 */
        /* <DEDUP_REMOVED lines=32> */
.L_x_3887:
[----:B------:R-:W-:Y:S05]  /*24980*/  BSYNC B2 ;  /* 0x0000000000027941 */ /* 0x000fea0003800000 */
.L_x_3886:
        /* <DEDUP_REMOVED lines=37> */
.L_x_3889:
[----:B------:R-:W-:Y:S05]  /*24be0*/  BSYNC B2 ;  /* 0x0000000000027941 */ /* 0x000fea0003800000 */
.L_x_3888:
        /* <DEDUP_REMOVED lines=37> */
.L_x_3891:
[----:B------:R-:W-:Y:S05]  /*24e40*/  BSYNC B2 ;  /* 0x0000000000027941 */ /* 0x000fea0003800000 */
.L_x_3890:
        /* <DEDUP_REMOVED lines=37> */
.L_x_3893:
[----:B------:R-:W-:Y:S05]  /*250a0*/  BSYNC B2 ;  /* 0x0000000000027941 */ /* 0x000fea0003800000 */
.L_x_3892:
        /* <DEDUP_REMOVED lines=37> */
.L_x_3895:
[----:B------:R-:W-:Y:S05]  /*25300*/  BSYNC B2 ;  /* 0x0000000000027941 */ /* 0x000fea0003800000 */
.L_x_3894:
[----:B------:R-:W-:-:S13]  /*25310*/  LOP3.LUT P1, RZ, R6, 0x20, RZ, 0xc0, !PT ;  /* 0x0000002006ff7812 */ /* 0x000fda000782c0ff */
        /* <DEDUP_REMOVED lines=34> */
.L_x_3877:
[----:B------:R-:W-:Y:S05]  /*25540*/  BSYNC B1 ;  /* 0x0000000000017941 */ /* 0x000fea0003800000 */
.L_x_3876:
[----:B01234-:R-:W0:Y:S02]  /*25550*/  LDC.64 R68, c[0x0][0x210] ;  /* 0x00008400ff447b82 */ /* 0x01fe240000000a00 */
[----:B0-----:R-:W-:-:S05]  /*25560*/  IMAD R7, R68, 0x4, R7 ;  /* 0x0000000444077824 */ /* 0x001fca00078e0207 */
[----:B------:R-:W-:-:S13]  /*25570*/  ISETP.GE.AND P1, PT, R7, R69, PT ;  /* 0x000000450700720c */ /* 0x000fda0003f26270 */
[----:B------:R-:W-:Y:S05]  /*25580*/  @!P1 BRA `(.L_x_3896) ;  /* 0xfffffdcc00449947 */ /* 0x000fea000383ffff */
[----:B------:R-:W-:Y:S05]  /*25590*/  BSYNC B0 ;  /* 0x0000000000007941 */ /* 0x000fea0003800000 */
.L_x_3036:
[----:B------:R-:W-:Y:S05]  /*255a0*/  EXIT ;  /* 0x000000000000794d */ /* 0x000fea0003800000 */
.L_x_3875:
[----:B------:R-:W-:Y:S01]  /*255b0*/  HFMA2.MMA R69, -RZ, RZ, 0, 1.847743988037109375e-06 ;  /* 0x0000001fff457435 */ /* 0x000fe200000001ff */
[----:B------:R-:W-:Y:S01]  /*255c0*/  BSSY B1, `(.L_x_3897) ;  /* 0x0000007000017945 */ /* 0x000fe20003800000 */
[----:B------:R-:W-:Y:S01]  /*255d0*/  MOV R131, R71 ;  /* 0x0000004700837202 */ /* 0x000fe20000000f00 */
[----:B------:R-:W-:Y:S02]  /*255e0*/  IMAD.MOV.U32 R70, RZ, RZ, 0x1 ;  /* 0x00000001ff467424 */ /* 0x000fe400078e00ff */
[----:B------:R-:W-:-:S07]  /*255f0*/  IMAD.MOV.U32 R68, RZ, RZ, -0x1 ;  /* 0xffffffffff447424 */ /* 0x000fce00078e00ff */
[----:B-----5:R-:W-:Y:S05]  /*25600*/  WARPSYNC.COLLECTIVE R68, `(.L_x_3898) ;  /* 0x0000000044087348 */ /* 0x020fea0003c00000 */
[----:B------:R0:W1:Y:S02]  /*25610*/  SHFL.BFLY P6, R68, R131, R70, R69 ;  /* 0x0c00004683447389 */ /* 0x00006400000c0045 */
[----:B01---5:R-:W-:Y:S01]  /*25620*/  ENDCOLLECTIVE ;  /* 0x000000000000791b */ /* 0x023fe20003800000 */
.L_x_3898:
[----:B------:R-:W-:Y:S05]  /*25630*/  BSYNC B1 ;  /* 0x0000000000017941 */ /* 0x000fea0003800000 */
.L_x_3897:
[----:B------:R-:W-:Y:S01]  /*25640*/  FADD.FTZ R71, R71, R68 ;  /* 0x0000004447477221 */ /* 0x000fe20000010000 */
[----:B------:R-:W-:Y:S01]  /*25650*/  HFMA2.MMA R69, -RZ, RZ, 0, 1.847743988037109375e-06 ;  /* 0x0000001fff457435 */ /* 0x000fe200000001ff */
[----:B------:R-:W-:Y:S01]  /*25660*/  IMAD.MOV.U32 R68, RZ, RZ, -0x1 ;  /* 0xffffffffff447424 */ /* 0x000fe200078e00ff */
[----:B------:R-:W0:Y:S01]  /*25670*/  LDC R128, c[0x0][0x290] ;  /* 0x0000a400ff807b82 */ /* 0x000e220000000800 */
[----:B------:R-:W-:Y:S01]  /*25680*/  IMAD.MOV.U32 R70, RZ, RZ, 0x2 ;  /* 0x00000002ff467424 */ /* 0x000fe200078e00ff */
[----:B------:R-:W-:Y:S02]  /*25690*/  MOV R131, R71 ;  /* 0x0000004700837202 */ /* 0x000fe40000000f00 */
[----:B------:R-:W-:-:S07]  /*256a0*/  LOP3.LUT R6, R6, 0xffffbfff, RZ, 0xc0, !PT ;  /* 0xffffbfff06067812 */ /* 0x000fce00078ec0ff */
[----:B0-----:R-:W-:Y:S05]  /*256b0*/  WARPSYNC.COLLECTIVE R68, `(.L_x_3899) ;  /* 0x0000000044087348 */ /* 0x001fea0003c00000 */
[----:B------:R1:W2:Y:S02]  /*256c0*/  SHFL.BFLY P6, R68, R131, R70, R69 ;  /* 0x0c00004683447389 */ /* 0x0002a400000c0045 */
[----:B012---:R-:W-:Y:S01]  /*256d0*/  ENDCOLLECTIVE ;  /* 0x000000000000791b */ /* 0x007fe20003800000 */
.L_x_3899:
        /* <DEDUP_REMOVED lines=9> */
.L_x_3900:
[----:B------:R-:W-:Y:S01]  /*25770*/  HFMA2.MMA R70, -RZ, RZ, 0, 4.76837158203125e-07 ;  /* 0x00000008ff467435 */ /* 0x000fe200000001ff */
[----:B------:R-:W-:Y:S01]  /*25780*/  FADD.FTZ R71, R71, R68 ;  /* 0x0000004447477221 */ /* 0x000fe20000010000 */
[----:B------:R-:W-:-:S03]  /*25790*/  IMAD.MOV.U32 R68, RZ, RZ, -0x1 ;  /* 0xffffffffff447424 */ /* 0x000fc600078e00ff */
[----:B------:R-:W-:-:S07]  /*257a0*/  IMAD.MOV.U32 R131, RZ, RZ, R71 ;  /* 0x000000ffff837224 */ /* 0x000fce00078e0047 */
[----:B------:R-:W-:Y:S05]  /*257b0*/  WARPSYNC.COLLECTIVE R68, `(.L_x_3901) ;  /* 0x0000000044087348 */ /* 0x000fea0003c00000 */
[----:B------:R0:W1:Y:S02]  /*257c0*/  SHFL.BFLY P6, R68, R131, R70, R69 ;  /* 0x0c00004683447389 */ /* 0x00006400000c0045 */
[----:B01----:R-:W-:Y:S01]  /*257d0*/  ENDCOLLECTIVE ;  /* 0x000000000000791b */ /* 0x003fe20003800000 */
.L_x_3901:
[----:B------:R-:W-:Y:S02]  /*257e0*/  IMAD.MOV.U32 R70, RZ, RZ, 0x10 ;  /* 0x00000010ff467424 */ /* 0x000fe400078e00ff */
[----:B------:R-:W-:Y:S01]  /*257f0*/  FADD.FTZ R71, R71, R68 ;  /* 0x0000004447477221 */ /* 0x000fe20000010000 */
[----:B------:R-:W-:-:S04]  /*25800*/  MOV R68, 0xffffffff ;  /* 0xffffffff00447802 */ /* 0x000fc80000000f00 */
[----:B------:R-:W-:-:S07]  /*25810*/  MOV R131, R71 ;  /* 0x0000004700837202 */ /* 0x000fce0000000f00 */
[----:B------:R-:W-:Y:S05]  /*25820*/  WARPSYNC.COLLECTIVE R68, `(.L_x_3902) ;  /* 0x0000000044087348 */ /* 0x000fea0003c00000 */
[----:B------:R0:W1:Y:S02]  /*25830*/  SHFL.BFLY P6, R68, R131, R70, R69 ;  /* 0x0c00004683447389 */ /* 0x00006400000c0045 */
[----:B01----:R-:W-:Y:S01]  /*25840*/  ENDCOLLECTIVE ;  /* 0x000000000000791b */ /* 0x003fe20003800000 */
.L_x_3902:
        /* <DEDUP_REMOVED lines=174> */
.L_x_3903:
[----:B------:R-:W-:Y:S01]  /*26330*/  HFMA2.MMA R70, -RZ, RZ, 0, 1.1920928955078125e-07 ;  /* 0x00000002ff467435 */ /* 0x000fe200000001ff */
[----:B------:R-:W-:Y:S01]  /*26340*/  FADD.FTZ R71, R71, R68 ;  /* 0x0000004447477221 */ /* 0x000fe20000010000 */
[----:B------:R-:W-:-:S03]  /*26350*/  IMAD.MOV.U32 R68, RZ, RZ, -0x1 ;  /* 0xffffffffff447424 */ /* 0x000fc600078e00ff */
[----:B------:R-:W-:-:S07]  /*26360*/  IMAD.MOV.U32 R131, RZ, RZ, R71 ;  /* 0x000000ffff837224 */ /* 0x000fce00078e0047 */
[----:B------:R-:W-:Y:S05]  /*26370*/  WARPSYNC.COLLECTIVE R68, `(.L_x_3904) ;  /* 0x0000000044087348 */ /* 0x000fea0003c00000 */
[----:B------:R0:W1:Y:S02]  /*26380*/  SHFL.BFLY P6, R68, R131, R70, R69 ;  /* 0x0c00004683447389 */ /* 0x00006400000c0045 */
[----:B01----:R-:W-:Y:S01]  /*26390*/  ENDCOLLECTIVE ;  /* 0x000000000000791b */ /* 0x003fe20003800000 */
.L_x_3904:
[----:B------:R-:W-:Y:S02]  /*263a0*/  IMAD.MOV.U32 R70, RZ, RZ, 0x4 ;  /* 0x00000004ff467424 */ /* 0x000fe400078e00ff */
[----:B------:R-:W-:Y:S01]  /*263b0*/  FADD.FTZ R71, R71, R68 ;  /* 0x0000004447477221 */ /* 0x000fe20000010000 */
[----:B------:R-:W-:-:S04]  /*263c0*/  MOV R68, 0xffffffff ;  /* 0xffffffff00447802 */ /* 0x000fc80000000f00 */
[----:B------:R-:W-:-:S07]  /*263d0*/  MOV R131, R71 ;  /* 0x0000004700837202 */ /* 0x000fce0000000f00 */
[----:B------:R-:W-:Y:S05]  /*263e0*/  WARPSYNC.COLLECTIVE R68, `(.L_x_3905) ;  /* 0x0000000044087348 */ /* 0x000fea0003c00000 */
[----:B------:R0:W1:Y:S02]  /*263f0*/  SHFL.BFLY P6, R68, R131, R70, R69 ;  /* 0x0c00004683447389 */ /* 0x00006400000c0045 */
[----:B01----:R-:W-:Y:S01]  /*26400*/  ENDCOLLECTIVE ;  /* 0x000000000000791b */ /* 0x003fe20003800000 */
.L_x_3905:
[----:B------:R-:W-:Y:S01]  /*26410*/  HFMA2.MMA R70, -RZ, RZ, 0, 4.76837158203125e-07 ;  /* 0x00000008ff467435 */ /* 0x000fe200000001ff */
[----:B------:R-:W-:Y:S01]  /*26420*/  FADD.FTZ R71, R71, R68 ;  /* 0x0000004447477221 */ /* 0x000fe20000010000 */
[----:B------:R-:W-:-:S03]  /*26430*/  IMAD.MOV.U32 R68, RZ, RZ, -0x1 ;  /* 0xffffffffff447424 */ /* 0x000fc600078e00ff */
[----:B------:R-:W-:-:S07]  /*26440*/  IMAD.MOV.U32 R131, RZ, RZ, R71 ;  /* 0x000000ffff837224 */ /* 0x000fce00078e0047 */
[----:B------:R-:W-:Y:S05]  /*26450*/  WARPSYNC.COLLECTIVE R68, `(.L_x_3906) ;  /* 0x0000000044087348 */ /* 0x000fea0003c00000 */
[----:B------:R0:W1:Y:S02]  /*26460*/  SHFL.BFLY P6, R68, R131, R70, R69 ;  /* 0x0c00004683447389 */ /* 0x00006400000c0045 */
[----:B01----:R-:W-:Y:S01]  /*26470*/  ENDCOLLECTIVE ;  /* 0x000000000000791b */ /* 0x003fe20003800000 */
.L_x_3906:
[----:B------:R-:W-:Y:S02]  /*26480*/  IMAD.MOV.U32 R70, RZ, RZ, 0x10 ;  /* 0x00000010ff467424 */ /* 0x000fe400078e00ff */
[----:B------:R-:W-:Y:S01]  /*26490*/  FADD.FTZ R71, R71, R68 ;  /* 0x0000004447477221 */ /* 0x000fe20000010000 */
[----:B------:R-:W-:-:S04]  /*264a0*/  MOV R68, 0xffffffff ;  /* 0xffffffff00447802 */ /* 0x000fc80000000f00 */
[----:B------:R-:W-:-:S07]  /*264b0*/  MOV R131, R71 ;  /* 0x0000004700837202 */ /* 0x000fce0000000f00 */
[----:B------:R-:W-:Y:S05]  /*264c0*/  WARPSYNC.COLLECTIVE R68, `(.L_x_3907) ;  /* 0x0000000044087348 */ /* 0x000fea0003c00000 */
[----:B------:R0:W1:Y:S02]  /*264d0*/  SHFL.BFLY P6, R68, R131, R70, R69 ;  /* 0x0c00004683447389 */ /* 0x00006400000c0045 */
[----:B01----:R-:W-:Y:S01]  /*264e0*/  ENDCOLLECTIVE ;  /* 0x000000000000791b */ /* 0x003fe20003800000 */
.L_x_3907:
[----:B------:R-:W-:Y:S05]  /*264f0*/  BRA `(.L_x_3908) ;  /* 0xffffffd400247947 */ /* 0x000fea000383ffff */
.L_x_3909:
        /* <DEDUP_REMOVED lines=16> */
.L_x_72290:


//--------------------- .text._ZN10layer_norm13ln_fwd_kernelINS_13Kernel_traitsI13__nv_bfloat16S2_S2_S2_fjLj2560ELj1ELj4ELj1ELj16ENS_18Kernel_traits_baseILj2560ES2_S2_S2_S2_fjLj128EEEEELb1ELb0ELb1ELb1EEEvNS_9FwdParamsE --------------------------
	.section	.text._ZN10layer_norm13ln_fwd_kernelINS_13Kernel_traitsI13__nv_bfloat16S2_S2_S2_fjLj2560ELj1ELj4ELj1ELj16ENS_18Kernel_traits_baseILj2560ES2_S2_S2_S2_fjLj128EEEEELb1ELb0ELb1ELb1EEEvNS_9FwdParamsE,"ax",@progbits
	.align	128
        .global         _ZN10layer_norm13ln_fwd_kernelINS_13Kernel_traitsI13__nv_bfloat16S2_S2_S2_fjLj2560ELj1ELj4ELj1ELj16ENS_18Kernel_traits_baseILj2560ES2_S2_S2_S2_fjLj128EEEEELb1ELb0ELb1ELb1EEEvNS_9FwdParamsE
        .type           _ZN10layer_norm13ln_fwd_kernelINS_13Kernel_traitsI13__nv_bfloat16S2_S2_S2_fjLj2560ELj1ELj4ELj1ELj16ENS_18Kernel_traits_baseILj2560ES2_S2_S2_S2_fjLj128EEEEELb1ELb0ELb1ELb1EEEvNS_9FwdParamsE,@function
        .size           _ZN10layer_norm13ln_fwd_kernelINS_13Kernel_traitsI13__nv_bfloat16S2_S2_S2_fjLj2560ELj1ELj4ELj1ELj16ENS_18Kernel_traits_baseILj2560ES2_S2_S2_S2_fjLj128EEEEELb1ELb0ELb1ELb1EEEvNS_9FwdParamsE,(.L_x_72291 - _ZN10layer_norm13ln_fwd_kernelINS_13Kernel_traitsI13__nv_bfloat16S2_S2_S2_fjLj2560ELj1ELj4ELj1ELj16ENS_18Kernel_traits_baseILj2560ES2_S2_S2_S2_fjLj128EEEEELb1ELb0ELb1ELb1EEEvNS_9FwdParamsE)
        .other          _ZN10layer_norm13ln_fwd_kernelINS_13Kernel_traitsI13__nv_bfloat16S2_S2_S2_fjLj2560ELj1ELj4ELj1ELj16ENS_18Kernel_traits_baseILj2560ES2_S2_S2_S2_fjLj128EEEEELb1ELb0ELb1ELb1EEEvNS_9FwdParamsE,@"STO_CUDA_ENTRY STV_DEFAULT"
_ZN10layer_norm13ln_fwd_kernelINS_13Kernel_traitsI13__nv_bfloat16S2_S2_S2_fjLj2560ELj1ELj4ELj1ELj16ENS_18Kernel_traits_baseILj2560ES2_S2_S2_S2_fjLj128EEEEELb1ELb0ELb1ELb1EEEvNS_9FwdParamsE:
.text._ZN10layer_norm13ln_fwd_kernelINS_13Kernel_traitsI13__nv_bfloat16S2_S2_S2_fjLj2560ELj1ELj4ELj1ELj16ENS_18Kernel_traits_baseILj2560ES2_S2_S2_S2_fjLj128EEEEELb1ELb0ELb1ELb1EEEvNS_9FwdParamsE:
[----:B------:R-:W-:Y:S08]  /*0000*/  LDC R1, c[0x0][0x28] ;  /* 0x00000a00ff017b82 */ /* 0x000ff00000000800 */
[----:B------:R-:W0:Y:S01]  /*0010*/  LDC R172, c[0x0][0x2e8] ;  /* 0x0000ba00ffac7b82 */ /* 0x000e220000000800 */
[----:B------:R-:W-:Y:S01]  /*0020*/  ULDC.U8 UR4, c[0x0][0x2f4] ;  /* 0x0000bd0000047ab9 */ /* 0x000fe20000000000 */
[----:B------:R-:W-:Y:S01]  /*0030*/  ULDC.64 UR6, c[0x0][0x208] ;  /* 0x0000820000067ab9 */ /* 0x000fe20000000a00 */
[----:B------:R-:W-:Y:S01]  /*0040*/  ISETP.NE.AND P1, PT, RZ, UR4, PT ;  /* 0x00000004ff007c0c */ /* 0x000fe2000bf25270 */
[----:B------:R-:W-:-:S04]  /*0050*/  ULDC.64 UR4, c[0x0][0x2e0] ;  /* 0x0000b80000047ab9 */ /* 0x000fc80000000a00 */
[----:B------:R-:W1:Y:S01]  /*0060*/  LDC R173, c[0x0][0x2ec] ;  /* 0x0000bb00ffad7b82 */ /* 0x000e620000000800 */
[----:B------:R-:W-:Y:S01]  /*0070*/  IMAD.U32 R2, RZ, RZ, UR4 ;  /* 0x00000004ff027e24 */ /* 0x000fe2000f8e00ff */
[----:B------:R-:W2:Y:S01]  /*0080*/  S2R R171, SR_TID.X ;  /* 0x0000000000ab7919 */ /* 0x000ea20000002100 */
[----:B------:R-:W-:Y:S01]  /*0090*/  IMAD.U32 R3, RZ, RZ, UR5 ;  /* 0x00000005ff037e24 */ /* 0x000fe2000f8e00ff */
[----:B------:R-:W-:Y:S01]  /*00a0*/  ULDC.64 UR8, c[0x0][0x2c8] ;  /* 0x0000b20000087ab9 */ /* 0x000fe20000000a00 */
[----:B------:R-:W-:-:S03]  /*00b0*/  ULDC UR10, c[0x0][0x214] ;  /* 0x00008500000a7ab9 */ /* 0x000fc60000000800 */
[----:B------:R-:W3:Y:S01]  /*00c0*/  @P1 LDC R7, c[0x0][0x2f0] ;  /* 0x0000bc00ff071b82 */ /* 0x000ee20000000800 */
[----:B------:R-:W4:Y:S01]  /*00d0*/  @P1 LDG.E.64 R2, desc[UR6][R2.64] ;  /* 0x0000000602021981 */ /* 0x000f22000c1e1b00 */
[----:B0-----:R-:W-:Y:S01]  /*00e0*/  @P1 MOV R4, R172 ;  /* 0x000000ac00041202 */ /* 0x001fe20000000f00 */
[----:B-1----:R-:W-:-:S06]  /*00f0*/  @P1 IMAD.MOV.U32 R5, RZ, RZ, R173 ;  /* 0x000000ffff051224 */ /* 0x002fcc00078e00ad */
[----:B------:R-:W3:Y:S01]  /*0100*/  @P1 LDG.E.64 R4, desc[UR6][R4.64] ;  /* 0x0000000604041981 */ /* 0x000ee2000c1e1b00 */
[----:B--2---:R-:W-:-:S05]  /*0110*/  IMAD.SHL.U32 R0, R171, 0x10, RZ ;  /* 0x00000010ab007824 */ /* 0x004fca00078e00ff */
[----:B------:R-:W-:Y:S02]  /*0120*/  LOP3.LUT R52, R0, 0x1f0, RZ, 0xc0, !PT ;  /* 0x000001f000347812 */ /* 0x000fe400078ec0ff */
[----:B------:R-:W0:Y:S02]  /*0130*/  S2R R0, SR_CTAID.X ;  /* 0x0000000000007919 */ /* 0x000e240000002500 */
[----:B------:R-:W-:-:S04]  /*0140*/  IADD3 R44, P2, R52, UR8, RZ ;  /* 0x00000008342c7c10 */ /* 0x000fc8000ff5e0ff */
[----:B------:R-:W-:Y:S02]  /*0150*/  IADD3.X R45, RZ, UR9, RZ, P2, !PT ;  /* 0x00000009ff2d7c10 */ /* 0x000fe400097fe4ff */
[----:B------:R-:W-:Y:S01]  /*0160*/  ISETP.NE.U32.AND P0, PT, RZ, UR8, PT ;  /* 0x00000008ff007c0c */ /* 0x000fe2000bf05070 */
[----:B------:R-:W-:Y:S02]  /*0170*/  ULDC UR8, c[0x0][0x0] ;  /* 0x0000000000087ab9 */ /* 0x000fe40000000800 */
[----:B0-----:R-:W-:Y:S01]  /*0180*/  IMAD R127, R0, UR8, R171 ;  /* 0x00000008007f7c24 */ /* 0x001fe2000f8e02ab */
        /* <DEDUP_REMOVED lines=13> */
[----:B----4-:R-:W-:Y:S02]  /*0260*/  @P1 R2UR UR4, R2 ;  /* 0x00000000020412ca */ /* 0x010fe400000e0000 */
[----:B------:R-:W-:Y:S02]  /*0270*/  @P1 R2UR UR5, R3 ;  /* 0x00000000030512ca */ /* 0x000fe400000e0000 */
[----:B---3--:R-:W-:-:S05]  /*0280*/  @P1 IADD3 R172, P2, R4, R7, RZ ;  /* 0x0000000704ac1210 */ /* 0x008fca0007f5e0ff */
[----:B------:R-:W-:-:S05]  /*0290*/  @P1 IMAD.X R173, RZ, RZ, R5, P2 ;  /* 0x000000ffffad1224 */ /* 0x000fca00010e0605 */
[--C-:B------:R-:W-:Y:S01]  /*02a0*/  SHF.R.U64 R125, R172, 0x2, R173.reuse ;  /* 0x00000002ac7d7819 */ /* 0x100fe200000012ad */
[----:B------:R-:W-:Y:S01]  /*02b0*/  IMAD.WIDE.U32 R4, R127, -0x326172a9, RZ ;  /* 0xcd9e8d577f047825 */ /* 0x000fe200078e00ff */
[----:B------:R-:W-:-:S03]  /*02c0*/  SHF.R.U32.HI R123, RZ, 0x2, R173 ;  /* 0x00000002ff7b7819 */ /* 0x000fc600000116ad */
[----:B------:R-:W-:Y:S01]  /*02d0*/  IMAD.WIDE.U32 R2, R125, -0x2daee0ad, RZ ;  /* 0xd2511f537d027825 */ /* 0x000fe200078e00ff */
[----:B------:R-:W-:Y:S01]  /*02e0*/  LOP3.LUT R6, R5, UR4, R123, 0x96, !PT ;  /* 0x0000000405067c12 */ /* 0x000fe2000f8e967b */
[----:B------:R-:W-:-:S03]  /*02f0*/  UIADD3 UR15, UR5, -0x4498517b, URZ ;  /* 0xbb67ae85050f7890 */ /* 0x000fc6000fffe03f */
[----:B------:R-:W-:Y:S01]  /*0300*/  LOP3.LUT R46, R3, UR5, RZ, 0x3c, !PT ;  /* 0x00000005032e7c12 */ /* 0x000fe2000f8e3cff */
[----:B------:R-:W-:Y:S01]  /*0310*/  UIADD3 UR14, UR4, -0x61c88647, URZ ;  /* 0x9e3779b9040e7890 */ /* 0x000fe2000fffe03f */
[----:B------:R-:W-:-:S04]  /*0320*/  IMAD.WIDE.U32 R6, R6, -0x2daee0ad, RZ ;  /* 0xd2511f5306067825 */ /* 0x000fc800078e00ff */
[----:B------:R-:W-:Y:S01]  /*0330*/  IMAD.WIDE.U32 R46, R46, -0x326172a9, RZ ;  /* 0xcd9e8d572e2e7825 */ /* 0x000fe200078e00ff */
[----:B------:R-:W-:Y:S01]  /*0340*/  LOP3.LUT R48, R7, UR15, R2, 0x96, !PT ;  /* 0x0000000f07307c12 */ /* 0x000fe2000f8e9602 */
[----:B------:R-:W-:-:S03]  /*0350*/  UIADD3 UR16, UR4, 0x3c6ef372, URZ ;  /* 0x3c6ef37204107890 */ /* 0x000fc6000fffe03f */
[----:B------:R-:W-:Y:S01]  /*0360*/  LOP3.LUT R2, R47, UR14, R4, 0x96, !PT ;  /* 0x0000000e2f027c12 */ /* 0x000fe2000f8e9604 */
[----:B------:R-:W-:Y:S01]  /*0370*/  UIADD3 UR17, UR5, 0x76cf5d0a, URZ ;  /* 0x76cf5d0a05117890 */ /* 0x000fe2000fffe03f */
[----:B------:R-:W-:-:S04]  /*0380*/  IMAD.WIDE.U32 R48, R48, -0x326172a9, RZ ;  /* 0xcd9e8d5730307825 */ /* 0x000fc800078e00ff */
[----:B------:R-:W-:Y:S01]  /*0390*/  IMAD.WIDE.U32 R2, R2, -0x2daee0ad, RZ ;  /* 0xd2511f5302027825 */ /* 0x000fe200078e00ff */
[----:B------:R-:W-:Y:S01]  /*03a0*/  LOP3.LUT R46, R49, UR16, R46, 0x96, !PT ;  /* 0x00000010312e7c12 */ /* 0x000fe2000f8e962e */
[----:B------:R-:W-:-:S03]  /*03b0*/  UIADD3 UR19, UR5, 0x32370b8f, URZ ;  /* 0x32370b8f05137890 */ /* 0x000fc6000fffe03f */
[----:B------:R-:W-:Y:S01]  /*03c0*/  LOP3.LUT R50, R3, UR17, R6, 0x96, !PT ;  /* 0x0000001103327c12 */ /* 0x000fe2000f8e9606 */
[----:B------:R-:W-:Y:S01]  /*03d0*/  UIADD3 UR18, UR4, -0x255992d5, URZ ;  /* 0xdaa66d2b04127890 */ /* 0x000fe2000fffe03f */
        /* <DEDUP_REMOVED lines=10> */
[----:B------:R-:W-:-:S03]  /*0480*/  UIADD3 UR23, UR5, -0x56f99767, URZ ;  /* 0xa906689905177890 */ /* 0x000fc6000fffe03f */
[----:B------:R-:W-:Y:S01]  /*0490*/  LOP3.LUT R46, R3, UR21, R46, 0x96, !PT ;  /* 0x00000015032e7c12 */ /* 0x000fe2000f8e962e */
[----:B------:R-:W-:Y:S01]  /*04a0*/  UIADD3 UR22, UR4, 0x1715609d, URZ ;  /* 0x1715609d04167890 */ /* 0x000fe2000fffe03f */
        /* <DEDUP_REMOVED lines=38> */
[C---:B------:R-:W-:Y:S01]  /*0710*/  PRMT R46, R42.reuse, 0x7632, R46 ;  /* 0x000076322a2e7816 */ /* 0x040fe2000000002e */
[C---:B------:R-:W-:Y:S01]  /*0720*/  IMAD.U32 R166, R43.reuse, 0x10000, RZ ;  /* 0x000100002ba67824 */ /* 0x040fe200078e00ff */
[----:B------:R-:W-:Y:S02]  /*0730*/  SHF.L.U32 R167, R42, 0x10, RZ ;  /* 0x000000102aa77819 */ /* 0x000fe400000006ff */
[----:B------:R-:W-:Y:S02]  /*0740*/  @!P0 CS2R R18, SRZ ;  /* 0x0000000000128805 */ /* 0x000fe4000001ff00 */
[----:B------:R-:W-:Y:S01]  /*0750*/  PRMT R45, R43, 0x7632, R45 ;  /* 0x000076322b2d7816 */ /* 0x000fe2000000002d */
[C---:B------:R-:W-:Y:S01]  /*0760*/  IMAD.U32 R168, R41.reuse, 0x10000, RZ ;  /* 0x0001000029a87824 */ /* 0x040fe200078e00ff */
[----:B------:R-:W-:Y:S01]  /*0770*/  PRMT R47, R41, 0x7632, R47 ;  /* 0x00007632292f7816 */ /* 0x000fe2000000002f */
[----:B------:R-:W-:Y:S01]  /*0780*/  IMAD.U32 R163, R38, 0x10000, RZ ;  /* 0x0001000026a37824 */ /* 0x000fe200078e00ff */
[----:B------:R-:W-:-:S02]  /*0790*/  PRMT R43, R37, 0x7632, R43 ;  /* 0x00007632252b7816 */ /* 0x000fc4000000002b */
[----:B------:R-:W-:Y:S02]  /*07a0*/  @!P0 CS2R R16, SRZ ;  /* 0x0000000000108805 */ /* 0x000fe4000001ff00 */
[----:B------:R-:W-:Y:S02]  /*07b0*/  SHF.L.U32 R164, R37, 0x10, RZ ;  /* 0x0000001025a47819 */ /* 0x000fe400000006ff */
[----:B------:R-:W-:Y:S02]  /*07c0*/  @!P0 CS2R R12, SRZ ;  /* 0x00000000000c8805 */ /* 0x000fe4000001ff00 */
[----:B------:R-:W-:Y:S02]  /*07d0*/  PRMT R42, R38, 0x7632, R42 ;  /* 0x00007632262a7816 */ /* 0x000fe4000000002a */
[----:B------:R-:W-:Y:S02]  /*07e0*/  @!P0 CS2R R14, SRZ ;  /* 0x00000000000e8805 */ /* 0x000fe4000001ff00 */
[C---:B------:R-:W-:Y:S01]  /*07f0*/  PRMT R41, R39.reuse, 0x7632, R41 ;  /* 0x0000763227297816 */ /* 0x040fe20000000029 */
[----:B------:R-:W-:Y:S01]  /*0800*/  IMAD.U32 R162, R39, 0x10000, RZ ;  /* 0x0001000027a27824 */ /* 0x000fe200078e00ff */
[C---:B------:R-:W-:Y:S01]  /*0810*/  PRMT R38, R34.reuse, 0x7632, R38 ;  /* 0x0000763222267816 */ /* 0x040fe20000000026 */
[----:B------:R-:W-:Y:S01]  /*0820*/  IMAD.U32 R159, R34, 0x10000, RZ ;  /* 0x00010000229f7824 */ /* 0x000fe200078e00ff */
[----:B------:R-:W-:-:S02]  /*0830*/  PRMT R37, R35, 0x7632, R37 ;  /* 0x0000763223257816 */ /* 0x000fc40000000025 */
[----:B------:R-:W-:Y:S02]  /*0840*/  @!P0 CS2R R10, SRZ ;  /* 0x00000000000a8805 */ /* 0x000fe4000001ff00 */
[----:B------:R-:W-:Y:S01]  /*0850*/  SHF.L.U32 R158, R35, 0x10, RZ ;  /* 0x00000010239e7819 */ /* 0x000fe200000006ff */
[C---:B------:R-:W-:Y:S01]  /*0860*/  IMAD.U32 R160, R33.reuse, 0x10000, RZ ;  /* 0x0001000021a07824 */ /* 0x040fe200078e00ff */
[----:B------:R-:W-:Y:S01]  /*0870*/  PRMT R39, R33, 0x7632, R39 ;  /* 0x0000763221277816 */ /* 0x000fe20000000027 */
[C---:B------:R-:W-:Y:S01]  /*0880*/  IMAD.U32 R156, R29.reuse, 0x10000, RZ ;  /* 0x000100001d9c7824 */ /* 0x040fe200078e00ff */
[----:B------:R-:W-:Y:S02]  /*0890*/  PRMT R35, R29, 0x7632, R35 ;  /* 0x000076321d237816 */ /* 0x000fe40000000023 */
[----:B------:R-:W-:Y:S02]  /*08a0*/  @!P0 CS2R R8, SRZ ;  /* 0x0000000000088805 */ /* 0x000fe4000001ff00 */
[----:B------:R-:W-:-:S02]  /*08b0*/  PRMT R34, R30, 0x7632, R34 ;  /* 0x000076321e227816 */ /* 0x000fc40000000022 */
[----:B------:R-:W-:Y:S02]  /*08c0*/  @!P0 CS2R R4, SRZ ;  /* 0x0000000000048805 */ /* 0x000fe4000001ff00 */
[----:B------:R-:W-:Y:S02]  /*08d0*/  SHF.L.U32 R155, R30, 0x10, RZ ;  /* 0x000000101e9b7819 */ /* 0x000fe400000006ff */
[----:B------:R-:W-:Y:S02]  /*08e0*/  @!P0 CS2R R6, SRZ ;  /* 0x0000000000068805 */ /* 0x000fe4000001ff00 */
[C---:B------:R-:W-:Y:S01]  /*08f0*/  PRMT R33, R31.reuse, 0x7632, R33 ;  /* 0x000076321f217816 */ /* 0x040fe20000000021 */
[----:B------:R-:W-:Y:S01]  /*0900*/  IMAD.U32 R154, R31, 0x10000, RZ ;  /* 0x000100001f9a7824 */ /* 0x000fe200078e00ff */
[C---:B------:R-:W-:Y:S01]  /*0910*/  PRMT R30, R26.reuse, 0x7632, R30 ;  /* 0x000076321a1e7816 */ /* 0x040fe2000000001e */
[----:B------:R-:W-:Y:S01]  /*0920*/  IMAD.U32 R151, R26, 0x10000, RZ ;  /* 0x000100001a977824 */ /* 0x000fe200078e00ff */
[C---:B------:R-:W-:Y:S01]  /*0930*/  PRMT R29, R27.reuse, 0x7632, R29 ;  /* 0x000076321b1d7816 */ /* 0x040fe2000000001d */
[----:B------:R-:W-:Y:S01]  /*0940*/  IMAD.U32 R150, R27, 0x10000, RZ ;  /* 0x000100001b967824 */ /* 0x000fe200078e00ff */
[C---:B------:R-:W-:Y:S01]  /*0950*/  PRMT R120, R40.reuse, 0x7632, R120 ;  /* 0x0000763228787816 */ /* 0x040fe20000000078 */
[----:B------:R-:W-:Y:S01]  /*0960*/  IMAD.U32 R169, R40, 0x10000, RZ ;  /* 0x0001000028a97824 */ /* 0x000fe200078e00ff */
[----:B------:R-:W-:Y:S01]  /*0970*/  PRMT R31, R25, 0x7632, R31 ;  /* 0x00007632191f7816 */ /* 0x000fe2000000001f */
[----:B------:R-:W-:Y:S01]  /*0980*/  IMAD.U32 R148, R21, 0x10000, RZ ;  /* 0x0001000015947824 */ /* 0x000fe200078e00ff */
        /* <DEDUP_REMOVED lines=11> */
[----:B------:R-:W-:Y:S01]  /*0a40*/  IMAD.U32 R144, R17, 0x10000, RZ ;  /* 0x0001000011907824 */ /* 0x000fe200078e00ff */
[C---:B------:R-:W-:Y:S01]  /*0a50*/  PRMT R25, R23.reuse, 0x7632, R25 ;  /* 0x0000763217197816 */ /* 0x040fe20000000019 */
[----:B------:R-:W-:Y:S01]  /*0a60*/  IMAD.U32 R139, R14, 0x10000, RZ ;  /* 0x000100000e8b7824 */ /* 0x000fe200078e00ff */
[----:B------:R-:W-:Y:S01]  /*0a70*/  SHF.L.U32 R146, R23, 0x10, RZ ;  /* 0x0000001017927819 */ /* 0x000fe200000006ff */
[----:B------:R-:W5:Y:S01]  /*0a80*/  LDG.E.128 R84, desc[UR6][R2.64] ;  /* 0x0000000602547981 */ /* 0x000f62000c1e1d00 */
[C---:B------:R-:W-:Y:S01]  /*0a90*/  PRMT R22, R18.reuse, 0x7632, R22 ;  /* 0x0000763212167816 */ /* 0x040fe20000000016 */
[----:B------:R-:W-:Y:S01]  /*0aa0*/  UIADD3 UR30, UR4, -0x700cb87f, URZ ;  /* 0x8ff34781041e7890 */ /* 0x000fe2000fffe03f */
[----:B------:R-:W-:Y:S01]  /*0ab0*/  SHF.L.U32 R143, R18, 0x10, RZ ;  /* 0x00000010128f7819 */ /* 0x000fe200000006ff */
[----:B------:R-:W5:Y:S01]  /*0ac0*/  LDG.E.128 R80, desc[UR6][R2.64+0x200] ;  /* 0x0002000602507981 */ /* 0x000f62000c1e1d00 */
[----:B------:R-:W-:Y:S01]  /*0ad0*/  PRMT R21, R19, 0x7632, R21 ;  /* 0x0000763213157816 */ /* 0x000fe20000000015 */
[----:B------:R-:W-:Y:S01]  /*0ae0*/  IMAD.U32 R145, R16, 0x10000, RZ ;  /* 0x0001000010917824 */ /* 0x000fe200078e00ff */
[----:B------:R-:W-:Y:S01]  /*0af0*/  PRMT R36, R28, 0x7632, R36 ;  /* 0x000076321c247816 */ /* 0x000fe20000000024 */
[----:B------:R-:W5:Y:S01]  /*0b00*/  LDG.E.128 R76, desc[UR6][R2.64+0x400] ;  /* 0x00040006024c7981 */ /* 0x000f62000c1e1d00 */
[----:B------:R-:W-:Y:S01]  /*0b10*/  PRMT R32, R24, 0x7632, R32 ;  /* 0x0000763218207816 */ /* 0x000fe20000000020 */
[----:B------:R-:W-:Y:S01]  /*0b20*/  IMAD.U32 R138, R15, 0x10000, RZ ;  /* 0x000100000f8a7824 */ /* 0x000fe200078e00ff */
[----:B------:R-:W-:Y:S01]  /*0b30*/  PRMT R23, R17, 0x7632, R23 ;  /* 0x0000763211177816 */ /* 0x000fe20000000017 */
[----:B------:R-:W5:Y:S01]  /*0b40*/  LDG.E.128 R72, desc[UR6][R2.64+0x600] ;  /* 0x0006000602487981 */ /* 0x000f62000c1e1d00 */
[C---:B------:R-:W-:Y:S01]  /*0b50*/  PRMT R19, R13.reuse, 0x7632, R19 ;  /* 0x000076320d137816 */ /* 0x040fe20000000013 */
[----:B------:R-:W-:Y:S01]  /*0b60*/  IMAD.U32 R135, R10, 0x10000, RZ ;  /* 0x000100000a877824 */ /* 0x000fe200078e00ff */
[----:B------:R-:W-:Y:S01]  /*0b70*/  SHF.L.U32 R140, R13, 0x10, RZ ;  /* 0x000000100d8c7819 */ /* 0x000fe200000006ff */
[----:B------:R-:W5:Y:S01]  /*0b80*/  LDG.E.128 R68, desc[UR6][R2.64+0x800] ;  /* 0x0008000602447981 */ /* 0x000f62000c1e1d00 */
[----:B------:R-:W-:Y:S01]  /*0b90*/  PRMT R18, R14, 0x7632, R18 ;  /* 0x000076320e127816 */ /* 0x000fe20000000012 */
[----:B------:R-:W-:Y:S01]  /*0ba0*/  UIADD3 UR31, UR5, -0x695add53, URZ ;  /* 0x96a522ad051f7890 */ /* 0x000fe2000fffe03f */
[C---:B------:R-:W-:Y:S01]  /*0bb0*/  PRMT R28, R20.reuse, 0x7632, R28 ;  /* 0x00007632141c7816 */ /* 0x040fe2000000001c */
[----:B------:R-:W5:Y:S01]  /*0bc0*/  LDG.E.128 R64, desc[UR6][R2.64+0xa00] ;  /* 0x000a000602407981 */ /* 0x000f62000c1e1d00 */
[----:B------:R-:W-:Y:S01]  /*0bd0*/  SHF.L.U32 R149, R20, 0x10, RZ ;  /* 0x0000001014957819 */ /* 0x000fe200000006ff */
        /* <DEDUP_REMOVED lines=8> */
[----:B------:R-:W-:Y:S01]  /*0c60*/  IMAD R128, R128, -0x2daee0ad, RZ ;  /* 0xd2511f5380807824 */ /* 0x000fe200078e02ff */
[----:B------:R-:W-:Y:S01]  /*0c70*/  SHF.L.U32 R134, R11, 0x10, RZ ;  /* 0x000000100b867819 */ /* 0x000fe200000006ff */
[----:B------:R-:W5:Y:S01]  /*0c80*/  LDG.E.128 R52, desc[UR6][R2.64+0x1000] ;  /* 0x0010000602347981 */ /* 0x000f62000c1e1d00 */
[----:B------:R-:W-:Y:S01]  /*0c90*/  PRMT R20, R12, 0x7632, R20 ;  /* 0x000076320c147816 */ /* 0x000fe20000000014 */
[----:B------:R-:W-:Y:S01]  /*0ca0*/  IMAD R129, R129, -0x326172a9, RZ ;  /* 0xcd9e8d5781817824 */ /* 0x000fe200078e02ff */
[----:B------:R-:W-:Y:S01]  /*0cb0*/  PRMT R16, R8, 0x7632, R16 ;  /* 0x0000763208107816 */ /* 0x000fe20000000010 */
[----:B------:R0:W5:Y:S01]  /*0cc0*/  LDG.E.128 R48, desc[UR6][R2.64+0x1200] ;  /* 0x0012000602307981 */ /* 0x000162000c1e1d00 */
[----:B------:R-:W-:Y:S01]  /*0cd0*/  PRMT R15, R9, 0x7632, R15 ;  /* 0x00007632090f7816 */ /* 0x000fe2000000000f */
[----:B------:R-:W-:Y:S01]  /*0ce0*/  IMAD.HI.U32 R0, R126, -0x326172a9, RZ ;  /* 0xcd9e8d577e007827 */ /* 0x000fe200078e00ff */
[C---:B------:R-:W-:Y:S01]  /*0cf0*/  PRMT R11, R5.reuse, 0x7632, R11 ;  /* 0x00007632050b7816 */ /* 0x040fe2000000000b */
[----:B------:R-:W-:Y:S01]  /*0d00*/  BSSY B0, `(.L_x_3910) ;  /* 0x0002312000007945 */ /* 0x000fe20003800000 */
[----:B------:R-:W-:Y:S01]  /*0d10*/  PRMT R10, R6, 0x7632, R10 ;  /* 0x00007632060a7816 */ /* 0x000fe2000000000a */
[C---:B------:R-:W-:Y:S01]  /*0d20*/  IMAD.U32 R133, R4.reuse, 0x10000, RZ ;  /* 0x0001000004857824 */ /* 0x040fe200078e00ff */
[----:B------:R-:W-:Y:S01]  /*0d30*/  PRMT R12, R4, 0x7632, R12 ;  /* 0x00007632040c7816 */ /* 0x000fe2000000000c */
[----:B------:R-:W-:Y:S01]  /*0d40*/  IMAD.U32 R132, R5, 0x10000, RZ ;  /* 0x0001000005847824 */ /* 0x000fe200078e00ff */
[C---:B------:R-:W-:Y:S01]  /*0d50*/  PRMT R9, R7.reuse, 0x7632, R9 ;  /* 0x0000763207097816 */ /* 0x040fe20000000009 */
[----:B0-----:R-:W-:Y:S01]  /*0d60*/  IMAD.HI.U32 R3, R124, -0x2daee0ad, RZ ;  /* 0xd2511f537c037827 */ /* 0x001fe200078e00ff */
[----:B------:R-:W-:Y:S01]  /*0d70*/  SHF.L.U32 R137, R8, 0x10, RZ ;  /* 0x0000001008897819 */ /* 0x000fe200000006ff */
[----:B------:R-:W-:Y:S01]  /*0d80*/  ULDC.U8 UR8, c[0x0][0x2a0] ;  /* 0x0000a80000087ab9 */ /* 0x000fe20000000000 */
[----:B------:R-:W-:Y:S01]  /*0d90*/  SHF.L.U32 R131, R6, 0x10, RZ ;  /* 0x0000001006837819 */ /* 0x000fe200000006ff */
[----:B------:R-:W-:Y:S01]  /*0da0*/  IMAD.U32 R130, R7, 0x10000, RZ ;  /* 0x0001000007827824 */ /* 0x000fe200078e00ff */
[----:B------:R-:W-:Y:S01]  /*0db0*/  LOP3.LUT R129, R0, UR30, R129, 0x96, !PT ;  /* 0x0000001e00817c12 */ /* 0x000fe2000f8e9681 */
[----:B------:R-:W-:Y:S01]  /*0dc0*/  IMAD R126, R126, -0x326172a9, RZ ;  /* 0xcd9e8d577e7e7824 */ /* 0x000fe200078e02ff */
[----:B------:R-:W-:Y:S01]  /*0dd0*/  LOP3.LUT R128, R3, UR31, R128, 0x96, !PT ;  /* 0x0000001f03807c12 */ /* 0x000fe2000f8e9680 */
[----:B------:R-:W-:Y:S01]  /*0de0*/  IMAD R124, R124, -0x2daee0ad, RZ ;  /* 0xd2511f537c7c7824 */ /* 0x000fe200078e02ff */
[----:B------:R-:W-:Y:S01]  /*0df0*/  LOP3.LUT R172, R172, 0x3, RZ, 0xc0, !PT ;  /* 0x00000003acac7812 */ /* 0x000fe200078ec0ff */
[----:B------:R-:W-:Y:S01]  /*0e00*/  IMAD.MOV.U32 R122, RZ, RZ, RZ ;  /* 0x000000ffff7a7224 */ /* 0x000fe200078e00ff */
        /* <DEDUP_REMOVED lines=30> */
[----:B------:R-:W-:Y:S01]  /*0ff0*/  ISETP.NE.AND P1, PT, RZ, UR8, PT ;  /* 0x00000008ff007c0c */ /* 0x000fe2000bf25270 */
        /* <DEDUP_REMOVED lines=14> */
[----:B------:R-:W-:-:S07]  /*10e0*/  IMAD.U32 R10, R10, 0x10000, RZ ;  /* 0x000100000a0a7824 */ /* 0x000fce00078e00ff */
.L_x_4734:
[----:B------:R-:W0:Y:S01]  /*10f0*/  LDC.64 R102, c[0x0][0x280] ;  /* 0x0000a000ff667b82 */ /* 0x000e220000000a00 */
[----:B------:R-:W-:-:S07]  /*1100*/  ISETP.NE.U32.AND P0, PT, RZ, UR8, PT ;  /* 0x00000008ff007c0c */ /* 0x000fce000bf05070 */
[----:B------:R-:W1:Y:S08]  /*1110*/  LDC R109, c[0x0][0x218] ;  /* 0x00008600ff6d7b82 */ /* 0x000e700000000800 */
[----:B------:R-:W2:Y:S01]  /*1120*/  LDC.64 R100, c[0x0][0x288] ;  /* 0x0000a200ff647b82 */ /* 0x000ea20000000a00 */
[----:B0-----:R-:W-:-:S06]  /*1130*/  IMAD.WIDE R102, R170, 0x4, R102 ;  /* 0x00000004aa667825 */ /* 0x001fcc00078e0266 */
[----:B------:R0:W3:Y:S01]  /*1140*/  LDG.E R102, desc[UR6][R102.64] ;  /* 0x0000000666667981 */ /* 0x0000e2000c1e1900 */
[----:B------:R-:W-:Y:S01]  /*1150*/  ISETP.NE.AND.EX P0, PT, RZ, UR9, PT, P0 ;  /* 0x00000009ff007c0c */ /* 0x000fe2000bf05300 */
[----:B-1----:R-:W-:Y:S02]  /*1160*/  IMAD R104, R170, R109, RZ ;  /* 0x0000006daa687224 */ /* 0x002fe400078e02ff */
[----:B------:R-:W-:-:S03]  /*1170*/  IMAD.MOV.U32 R228, RZ, RZ, RZ ;  /* 0x000000ffffe47224 */ /* 0x000fc600078e00ff */
[----:B0-----:R-:W-:Y:S01]  /*1180*/  SHF.R.S32.HI R103, RZ, 0x1f, R104 ;  /* 0x0000001fff677819 */ /* 0x001fe20000011468 */
[----:B--2---:R-:W-:-:S06]  /*1190*/  IMAD.WIDE R100, R170, 0x4, R100 ;  /* 0x00000004aa647825 */ /* 0x004fcc00078e0264 */
[----:B------:R-:W0:Y:S01]  /*11a0*/  @P0 LDC.64 R96, c[0x0][0x230] ;  /* 0x00008c00ff600b82 */ /* 0x000e220000000a00 */
[----:B------:R-:W-:Y:S01]  /*11b0*/  LEA.HI R104, R103, R104, RZ, 0x3 ;  /* 0x0000006867687211 */ /* 0x000fe200078f18ff */
[----:B-----5:R1:W5:Y:S03]  /*11c0*/  LDG.E R108, desc[UR6][R100.64] ;  /* 0x00000006646c7981 */ /* 0x020366000c1e1900 */
[----:B------:R-:W-:-:S05]  /*11d0*/  LEA.HI.SX32 R227, R104, R121, 0x1d ;  /* 0x0000007968e37211 */ /* 0x000fca00078feaff */
[----:B0-----:R-:W-:-:S05]  /*11e0*/  @P0 IMAD.WIDE.U32 R96, R227, 0x10, R96 ;  /* 0x00000010e3600825 */ /* 0x001fca00078e0060 */
[----:B------:R1:W5:Y:S01]  /*11f0*/  @P0 LDG.E.128 R88, desc[UR6][R96.64] ;  /* 0x0000000660580981 */ /* 0x000362000c1e1d00 */
[----:B---3--:R-:W-:-:S13]  /*1200*/  ISETP.GE.AND P2, PT, R102, 0x1, PT ;  /* 0x000000016600780c */ /* 0x008fda0003f46270 */
[----:B------:R-:W0:Y:S01]  /*1210*/  @P2 LDC.64 R98, c[0x0][0x220] ;  /* 0x00008800ff622b82 */ /* 0x000e220000000a00 */
[----:B------:R-:W-:Y:S01]  /*1220*/  @P2 VIADD R106, R102, 0xffffffff ;  /* 0xffffffff666a2836 */ /* 0x000fe20000000000 */
[----:B------:R-:W-:-:S03]  /*1230*/  @P2 LOP3.LUT R121, R171, 0x1f, RZ, 0xc0, !PT ;  /* 0x0000001fab792812 */ /* 0x000fc600078ec0ff */
[----:B------:R-:W-:-:S05]  /*1240*/  @P2 IMAD R106, R106, R109, RZ ;  /* 0x0000006d6a6a2224 */ /* 0x000fca00078e02ff */
[----:B------:R-:W-:-:S04]  /*1250*/  @P2 SHF.R.S32.HI R105, RZ, 0x1f, R106 ;  /* 0x0000001fff692819 */ /* 0x000fc8000001146a */
[----:B------:R-:W-:-:S04]  /*1260*/  @P2 LEA.HI R106, R105, R106, RZ, 0x3 ;  /* 0x0000006a696a2211 */ /* 0x000fc800078f18ff */
[----:B------:R-:W-:-:S05]  /*1270*/  @P2 LEA.HI.SX32 R228, R106, R121, 0x1d ;  /* 0x000000796ae42211 */ /* 0x000fca00078feaff */
[----:B0-----:R-:W-:-:S05]  /*1280*/  @P2 IMAD.WIDE.U32 R98, R228, 0x10, R98 ;  /* 0x00000010e4622825 */ /* 0x001fca00078e0062 */
[----:B------:R1:W5:Y:S01]  /*1290*/  @P2 LDG.E.128 R92, desc[UR6][R98.64] ;  /* 0x00000006625c2981 */ /* 0x000362000c1e1d00 */
[----:B------:R-:W-:Y:S01]  /*12a0*/  ISETP.GT.AND P3, PT, R102, RZ, PT ;  /* 0x000000ff6600720c */ /* 0x000fe20003f64270 */
[----:B------:R-:W-:-:S12]  /*12b0*/  BSSY B1, `(.L_x_3911) ;  /* 0x000005f000017945 */ /* 0x000fd80003800000 */
[----:B-1----:R-:W-:Y:S05]  /*12c0*/  @P3 BRA `(.L_x_3912) ;  /* 0x0000000000183947 */ /* 0x002fea0003800000 */
[----:B------:R-:W-:Y:S01]  /*12d0*/  HFMA2.MMA R107, -RZ, RZ, 0, 0 ;  /* 0x00000000ff6b7435 */ /* 0x000fe200000001ff */
[----:B------:R-:W-:Y:S01]  /*12e0*/  IMAD.MOV.U32 R96, RZ, RZ, R172 ;  /* 0x000000ffff607224 */ /* 0x000fe200078e00ac */
[----:B------:R-:W-:Y:S09]  /*12f0*/  @!P0 BRA `(.L_x_3913) ;  /* 0x0000000400688947 */ /* 0x000ff20003800000 */
[----:B------:R-:W-:Y:S01]  /*1300*/  IMAD.MOV.U32 R96, RZ, RZ, R172 ;  /* 0x000000ffff607224 */ /* 0x000fe200078e00ac */
[----:B-----5:R-:W-:Y:S01]  /*1310*/  SHF.L.U32 R107, R88, 0x10, RZ ;  /* 0x00000010586b7819 */ /* 0x020fe200000006ff */
[----:B------:R-:W-:Y:S06]  /*1320*/  BRA `(.L_x_3913) ;  /* 0x00000004005c7947 */ /* 0x000fec0003800000 */
.L_x_3912:
        /* <DEDUP_REMOVED lines=12> */
.L_x_3915:
[----:B------:R-:W-:-:S07]  /*13f0*/  IMAD.MOV.U32 R8, RZ, RZ, R126 ;  /* 0x000000ffff087224 */ /* 0x000fce00078e007e */
.L_x_3916:
[----:B------:R-:W-:Y:S05]  /*1400*/  BSYNC B2 ;  /* 0x0000000000027941 */ /* 0x000fea0003800000 */
.L_x_3914:
        /* <DEDUP_REMOVED lines=16> */
.L_x_3920:
[----:B------:R-:W-:Y:S05]  /*1510*/  BSYNC B3 ;  /* 0x0000000000037941 */ /* 0x000fea0003800000 */
.L_x_3919:
        /* <DEDUP_REMOVED lines=42> */
[----:B------:R-:W-:Y:S01]  /*17c0*/  IMAD.MOV.U32 R126, RZ, RZ, R98 ;  /* 0x000000ffff7e7224 */ /* 0x000fe200078e0062 */
[----:B------:R-:W-:-:S09]  /*17d0*/  LOP3.LUT R128, R97, UR31, R128, 0x96, !PT ;  /* 0x0000001f61807c12 */ /* 0x000fd2000f8e9680 */
.L_x_3918:
[----:B------:R-:W-:Y:S05]  /*17e0*/  BSYNC B2 ;  /* 0x0000000000027941 */ /* 0x000fea0003800000 */
.L_x_3917:
[----:B------:R-:W-:Y:S01]  /*17f0*/  I2FP.F32.U32 R8, R8 ;  /* 0x0000000800087245 */ /* 0x000fe20000201000 */
[----:B------:R-:W-:Y:S01]  /*1800*/  IMAD.MOV.U32 R99, RZ, RZ, 0x2f800000 ;  /* 0x2f800000ff637424 */ /* 0x000fe200078e00ff */
[----:B-----5:R-:W-:Y:S01]  /*1810*/  @P0 SHF.L.U32 R98, R88, 0x10, RZ ;  /* 0x0000001058620819 */ /* 0x020fe200000006ff */
[----:B------:R-:W-:Y:S02]  /*1820*/  IMAD.U32 R97, R92, 0x10000, RZ ;  /* 0x000100005c617824 */ /* 0x000fe400078e00ff */
[----:B------:R-:W-:Y:S02]  /*1830*/  FFMA.FTZ R8, R8, R99, 1.1641532182693481445e-10 ;  /* 0x2f00000008087423 */ /* 0x000fe40000010063 */
[----:B------:R-:W-:-:S03]  /*1840*/  FMUL.FTZ R97, R97, UR13 ;  /* 0x0000000d61617c20 */ /* 0x000fc60008410000 */
[----:B------:R-:W-:Y:S01]  /*1850*/  FSETP.GTU.FTZ.AND P4, PT, R8, UR10, PT ;  /* 0x0000000a08007c0b */ /* 0x000fe2000bf9c000 */
[----:B------:R-:W-:-:S03]  /*1860*/  FMUL.FTZ R97, R97, UR12 ;  /* 0x0000000c61617c20 */ /* 0x000fc60008410000 */
[----:B------:R-:W-:Y:S02]  /*1870*/  SEL R8, RZ, 0x1, P4 ;  /* 0x00000001ff087807 */ /* 0x000fe40002000000 */
[----:B------:R-:W-:-:S05]  /*1880*/  FSEL R107, R97, RZ, !P4 ;  /* 0x000000ff616b7208 */ /* 0x000fca0006000000 */
[----:B------:R-:W-:-:S07]  /*1890*/  @P0 FADD.FTZ R107, R107, R98 ;  /* 0x000000626b6b0221 */ /* 0x000fce0000010000 */
.L_x_3913:
[----:B------:R-:W-:Y:S05]  /*18a0*/  BSYNC B1 ;  /* 0x0000000000017941 */ /* 0x000fea0003800000 */
.L_x_3911:
        /* <DEDUP_REMOVED lines=9> */
.L_x_3922:
        /* <DEDUP_REMOVED lines=12> */
.L_x_3925:
[----:B------:R-:W-:-:S07]  /*1a00*/  MOV R7, R126 ;  /* 0x0000007e00077202 */ /* 0x000fce0000000f00 */
.L_x_3926:
[----:B------:R-:W-:Y:S05]  /*1a10*/  BSYNC B2 ;  /* 0x0000000000027941 */ /* 0x000fea0003800000 */
.L_x_3924:
        /* <DEDUP_REMOVED lines=16> */
.L_x_3930:
[----:B------:R-:W-:Y:S05]  /*1b20*/  BSYNC B3 ;  /* 0x0000000000037941 */ /* 0x000fea0003800000 */
.L_x_3929:
        /* <DEDUP_REMOVED lines=44> */
.L_x_3928:
[----:B------:R-:W-:Y:S05]  /*1df0*/  BSYNC B2 ;  /* 0x0000000000027941 */ /* 0x000fea0003800000 */
.L_x_3927:
[----:B-----5:R-:W-:Y:S01]  /*1e00*/  PRMT R96, R92, 0x7632, R96 ;  /* 0x000076325c607816 */ /* 0x020fe20000000060 */
[----:B------:R-:W-:Y:S01]  /*1e10*/  IMAD.MOV.U32 R98, RZ, RZ, 0x2f800000 ;  /* 0x2f800000ff627424 */ /* 0x000fe200078e00ff */
[----:B------:R-:W-:Y:S02]  /*1e20*/  I2FP.F32.U32 R7, R7 ;  /* 0x0000000700077245 */ /* 0x000fe40000201000 */
[----:B------:R-:W-:-:S03]  /*1e30*/  SHF.L.U32 R96, R96, 0x10, RZ ;  /* 0x0000001060607819 */ /* 0x000fc600000006ff */
[----:B------:R-:W-:Y:S01]  /*1e40*/  FFMA.FTZ R7, R7, R98, 1.1641532182693481445e-10 ;  /* 0x2f00000007077423 */ /* 0x000fe20000010062 */
[----:B------:R-:W-:Y:S01]  /*1e50*/  @P0 PRMT R98, R88, 0x7632, R98 ;  /* 0x0000763258620816 */ /* 0x000fe20000000062 */
[----:B------:R-:W-:-:S03]  /*1e60*/  FMUL.FTZ R96, R96, UR13 ;  /* 0x0000000d60607c20 */ /* 0x000fc60008410000 */
[----:B------:R-:W-:Y:S01]  /*1e70*/  FSETP.GTU.FTZ.AND P4, PT, R7, UR10, PT ;  /* 0x0000000a07007c0b */ /* 0x000fe2000bf9c000 */
[----:B------:R-:W-:Y:S01]  /*1e80*/  FMUL.FTZ R96, R96, UR12 ;  /* 0x0000000c60607c20 */ /* 0x000fe20008410000 */
[----:B------:R-:W-:Y:S02]  /*1e90*/  @P0 IMAD.U32 R99, R98, 0x10000, RZ ;  /* 0x0001000062630824 */ /* 0x000fe400078e00ff */
[----:B------:R-:W-:Y:S02]  /*1ea0*/  SEL R7, RZ, 0x1, P4 ;  /* 0x00000001ff077807 */ /* 0x000fe40002000000 */
[----:B------:R-:W-:-:S05]  /*1eb0*/  FSEL R106, R96, RZ, !P4 ;  /* 0x000000ff606a7208 */ /* 0x000fca0006000000 */
[----:B------:R-:W-:-:S07]  /*1ec0*/  @P0 FADD.FTZ R106, R106, R99 ;  /* 0x000000636a6a0221 */ /* 0x000fce0000010000 */
.L_x_3923:
[----:B------:R-:W-:Y:S05]  /*1ed0*/  BSYNC B1 ;  /* 0x0000000000017941 */ /* 0x000fea0003800000 */
.L_x_3921:
        /* <DEDUP_REMOVED lines=8> */
.L_x_3932:
        /* <DEDUP_REMOVED lines=12> */
.L_x_3935:
[----:B------:R-:W-:-:S07]  /*2020*/  IMAD.MOV.U32 R6, RZ, RZ, R126 ;  /* 0x000000ffff067224 */ /* 0x000fce00078e007e */
.L_x_3936:
[----:B------:R-:W-:Y:S05]  /*2030*/  BSYNC B2 ;  /* 0x0000000000027941 */ /* 0x000fea0003800000 */
.L_x_3934:
        /* <DEDUP_REMOVED lines=16> */
.L_x_3940:
[----:B------:R-:W-:Y:S05]  /*2140*/  BSYNC B3 ;  /* 0x0000000000037941 */ /* 0x000fea0003800000 */
.L_x_3939:
        /* <DEDUP_REMOVED lines=43> */
[----:B------:R-:W-:-:S07]  /*2400*/  IMAD.MOV.U32 R96, RZ, RZ, RZ ;  /* 0x000000ffff607224 */ /* 0x000fce00078e00ff */
.L_x_3938:
[----:B------:R-:W-:Y:S05]  /*2410*/  BSYNC B2 ;  /* 0x0000000000027941 */ /* 0x000fea0003800000 */
.L_x_3937:
[----:B------:R-:W-:Y:S01]  /*2420*/  HFMA2.MMA R99, -RZ, RZ, 0.1171875, 0 ;  /* 0x2f800000ff637435 */ /* 0x000fe200000001ff */
[----:B------:R-:W-:Y:S01]  /*2430*/  I2FP.F32.U32 R6, R6 ;  /* 0x0000000600067245 */ /* 0x000fe20000201000 */
[----:B-----5:R-:W-:Y:S02]  /*2440*/  IMAD.U32 R97, R93, 0x10000, RZ ;  /* 0x000100005d617824 */ /* 0x020fe400078e00ff */
[----:B------:R-:W-:Y:S02]  /*2450*/  @P0 IMAD.U32 R98, R89, 0x10000, RZ ;  /* 0x0001000059620824 */ /* 0x000fe400078e00ff */
[----:B------:R-:W-:-:S04]  /*2460*/  FMUL.FTZ R97, R97, UR13 ;  /* 0x0000000d61617c20 */ /* 0x000fc80008410000 */
[----:B------:R-:W-:Y:S01]  /*2470*/  FFMA.FTZ R6, R6, R99, 1.1641532182693481445e-10 ;  /* 0x2f00000006067423 */ /* 0x000fe20000010063 */
[----:B------:R-:W-:-:S04]  /*2480*/  FMUL.FTZ R97, R97, UR12 ;  /* 0x0000000c61617c20 */ /* 0x000fc80008410000 */
[----:B------:R-:W-:-:S04]  /*2490*/  FSETP.GTU.FTZ.AND P4, PT, R6, UR10, PT ;  /* 0x0000000a06007c0b */ /* 0x000fc8000bf9c000 */
[----:B------:R-:W-:Y:S02]  /*24a0*/  FSEL R105, R97, RZ, !P4 ;  /* 0x000000ff61697208 */ /* 0x000fe40006000000 */
[----:B------:R-:W-:-:S03]  /*24b0*/  SEL R6, RZ, 0x1, P4 ;  /* 0x00000001ff067807 */ /* 0x000fc60002000000 */
[----:B------:R-:W-:-:S07]  /*24c0*/  @P0 FADD.FTZ R105, R105, R98 ;  /* 0x0000006269690221 */ /* 0x000fce0000010000 */
.L_x_3933:
[----:B------:R-:W-:Y:S05]  /*24d0*/  BSYNC B1 ;  /* 0x0000000000017941 */ /* 0x000fea0003800000 */
.L_x_3931:
        /* <DEDUP_REMOVED lines=9> */
.L_x_3942:
        /* <DEDUP_REMOVED lines=12> */
.L_x_3945:
[----:B------:R-:W-:-:S07]  /*2630*/  IMAD.MOV.U32 R5, RZ, RZ, R126 ;  /* 0x000000ffff057224 */ /* 0x000fce00078e007e */
.L_x_3946:
[----:B------:R-:W-:Y:S05]  /*2640*/  BSYNC B2 ;  /* 0x0000000000027941 */ /* 0x000fea0003800000 */
.L_x_3944:
        /* <DEDUP_REMOVED lines=16> */
.L_x_3950:
[----:B------:R-:W-:Y:S05]  /*2750*/  BSYNC B3 ;  /* 0x0000000000037941 */ /* 0x000fea0003800000 */
.L_x_3949:
        /* <DEDUP_REMOVED lines=44> */
.L_x_3948:
[----:B------:R-:W-:Y:S05]  /*2a20*/  BSYNC B2 ;  /* 0x0000000000027941 */ /* 0x000fea0003800000 */
.L_x_3947:
[----:B-----5:R-:W-:Y:S01]  /*2a30*/  PRMT R96, R93, 0x7632, R96 ;  /* 0x000076325d607816 */ /* 0x020fe20000000060 */
[----:B------:R-:W-:Y:S01]  /*2a40*/  IMAD.MOV.U32 R98, RZ, RZ, 0x2f800000 ;  /* 0x2f800000ff627424 */ /* 0x000fe200078e00ff */
[----:B------:R-:W-:-:S03]  /*2a50*/  I2FP.F32.U32 R5, R5 ;  /* 0x0000000500057245 */ /* 0x000fc60000201000 */
[----:B------:R-:W-:Y:S02]  /*2a60*/  IMAD.U32 R96, R96, 0x10000, RZ ;  /* 0x0001000060607824 */ /* 0x000fe400078e00ff */
[----:B------:R-:W-:Y:S01]  /*2a70*/  FFMA.FTZ R5, R5, R98, 1.1641532182693481445e-10 ;  /* 0x2f00000005057423 */ /* 0x000fe20000010062 */
[----:B------:R-:W-:Y:S01]  /*2a80*/  @P0 PRMT R98, R89, 0x7632, R98 ;  /* 0x0000763259620816 */ /* 0x000fe20000000062 */
[----:B------:R-:W-:-:S03]  /*2a90*/  FMUL.FTZ R96, R96, UR13 ;  /* 0x0000000d60607c20 */ /* 0x000fc60008410000 */
[----:B------:R-:W-:Y:S01]  /*2aa0*/  FSETP.GTU.FTZ.AND P4, PT, R5, UR10, PT ;  /* 0x0000000a05007c0b */ /* 0x000fe2000bf9c000 */
[----:B------:R-:W-:Y:S01]  /*2ab0*/  FMUL.FTZ R96, R96, UR12 ;  /* 0x0000000c60607c20 */ /* 0x000fe20008410000 */
[----:B------:R-:W-:Y:S02]  /*2ac0*/  @P0 SHF.L.U32 R99, R98, 0x10, RZ ;  /* 0x0000001062630819 */ /* 0x000fe400000006ff */
[----:B------:R-:W-:Y:S02]  /*2ad0*/  SEL R5, RZ, 0x1, P4 ;  /* 0x00000001ff057807 */ /* 0x000fe40002000000 */
[----:B------:R-:W-:-:S05]  /*2ae0*/  FSEL R104, R96, RZ, !P4 ;  /* 0x000000ff60687208 */ /* 0x000fca0006000000 */
[----:B------:R-:W-:-:S07]  /*2af0*/  @P0 FADD.FTZ R104, R104, R99 ;  /* 0x0000006368680221 */ /* 0x000fce0000010000 */
.L_x_3943:
[----:B------:R-:W-:Y:S05]  /*2b00*/  BSYNC B1 ;  /* 0x0000000000017941 */ /* 0x000fea0003800000 */
.L_x_3941:
        /* <DEDUP_REMOVED lines=8> */
.L_x_3952:
        /* <DEDUP_REMOVED lines=12> */
.L_x_3955:
[----:B------:R-:W-:-:S07]  /*2c50*/  MOV R4, R126 ;  /* 0x0000007e00047202 */ /* 0x000fce0000000f00 */
.L_x_3956:
[----:B------:R-:W-:Y:S05]  /*2c60*/  BSYNC B2 ;  /* 0x0000000000027941 */ /* 0x000fea0003800000 */
.L_x_3954:
        /* <DEDUP_REMOVED lines=16> */
.L_x_3960:
[----:B------:R-:W-:Y:S05]  /*2d70*/  BSYNC B3 ;  /* 0x0000000000037941 */ /* 0x000fea0003800000 */
.L_x_3959:
        /* <DEDUP_REMOVED lines=44> */
.L_x_3958:
[----:B------:R-:W-:Y:S05]  /*3040*/  BSYNC B2 ;  /* 0x0000000000027941 */ /* 0x000fea0003800000 */
.L_x_3957:
[----:B------:R-:W-:Y:S01]  /*3050*/  I2FP.F32.U32 R4, R4 ;  /* 0x0000000400047245 */ /* 0x000fe20000201000 */
[----:B------:R-:W-:Y:S01]  /*3060*/  IMAD.MOV.U32 R99, RZ, RZ, 0x2f800000 ;  /* 0x2f800000ff637424 */ /* 0x000fe200078e00ff */
[----:B-----5:R-:W-:Y:S01]  /*3070*/  SHF.L.U32 R97, R94, 0x10, RZ ;  /* 0x000000105e617819 */ /* 0x020fe200000006ff */
[----:B------:R-:W-:Y:S02]  /*3080*/  @P0 IMAD.U32 R98, R90, 0x10000, RZ ;  /* 0x000100005a620824 */ /* 0x000fe400078e00ff */
[----:B------:R-:W-:Y:S02]  /*3090*/  FFMA.FTZ R4, R4, R99, 1.1641532182693481445e-10 ;  /* 0x2f00000004047423 */ /* 0x000fe40000010063 */
[----:B------:R-:W-:-:S03]  /*30a0*/  FMUL.FTZ R97, R97, UR13 ;  /* 0x0000000d61617c20 */ /* 0x000fc60008410000 */
[----:B------:R-:W-:Y:S01]  /*30b0*/  FSETP.GTU.FTZ.AND P4, PT, R4, UR10, PT ;  /* 0x0000000a04007c0b */ /* 0x000fe2000bf9c000 */
[----:B------:R-:W-:-:S03]  /*30c0*/  FMUL.FTZ R97, R97, UR12 ;  /* 0x0000000c61617c20 */ /* 0x000fc60008410000 */
[----:B------:R-:W-:Y:S02]  /*30d0*/  SEL R4, RZ, 0x1, P4 ;  /* 0x00000001ff047807 */ /* 0x000fe40002000000 */
[----:B------:R-:W-:-:S05]  /*30e0*/  FSEL R103, R97, RZ, !P4 ;  /* 0x000000ff61677208 */ /* 0x000fca0006000000 */
[----:B------:R-:W-:-:S07]  /*30f0*/  @P0 FADD.FTZ R103, R103, R98 ;  /* 0x0000006267670221 */ /* 0x000fce0000010000 */
.L_x_3953:
[----:B------:R-:W-:Y:S05]  /*3100*/  BSYNC B1 ;  /* 0x0000000000017941 */ /* 0x000fea0003800000 */
.L_x_3951:
        /* <DEDUP_REMOVED lines=9> */
.L_x_3962:
        /* <DEDUP_REMOVED lines=12> */
.L_x_3965:
[----:B------:R-:W-:-:S07]  /*3260*/  IMAD.MOV.U32 R3, RZ, RZ, R126 ;  /* 0x000000ffff037224 */ /* 0x000fce00078e007e */
.L_x_3966:
[----:B------:R-:W-:Y:S05]  /*3270*/  BSYNC B2 ;  /* 0x0000000000027941 */ /* 0x000fea0003800000 */
.L_x_3964:
        /* <DEDUP_REMOVED lines=16> */
.L_x_3970:
[----:B------:R-:W-:Y:S05]  /*3380*/  BSYNC B3 ;  /* 0x0000000000037941 */ /* 0x000fea0003800000 */
.L_x_3969:
        /* <DEDUP_REMOVED lines=44> */
.L_x_3968:
[----:B------:R-:W-:Y:S05]  /*3650*/  BSYNC B2 ;  /* 0x0000000000027941 */ /* 0x000fea0003800000 */
.L_x_3967:
[----:B------:R-:W-:Y:S01]  /*3660*/  HFMA2.MMA R98, -RZ, RZ, 0.1171875, 0 ;  /* 0x2f800000ff627435 */ /* 0x000fe200000001ff */
[----:B-----5:R-:W-:Y:S02]  /*3670*/  PRMT R96, R94, 0x7632, R96 ;  /* 0x000076325e607816 */ /* 0x020fe40000000060 */
[----:B------:R-:W-:-:S03]  /*3680*/  I2FP.F32.U32 R3, R3 ;  /* 0x0000000300037245 */ /* 0x000fc60000201000 */
[----:B------:R-:W-:-:S04]  /*3690*/  IMAD.U32 R96, R96, 0x10000, RZ ;  /* 0x0001000060607824 */ /* 0x000fc800078e00ff */
[----:B------:R-:W-:Y:S01]  /*36a0*/  FFMA.FTZ R3, R3, R98, 1.1641532182693481445e-10 ;  /* 0x2f00000003037423 */ /* 0x000fe20000010062 */
[----:B------:R-:W-:Y:S01]  /*36b0*/  FMUL.FTZ R96, R96, UR13 ;  /* 0x0000000d60607c20 */ /* 0x000fe20008410000 */
[----:B------:R-:W-:-:S03]  /*36c0*/  @P0 PRMT R98, R90, 0x7632, R98 ;  /* 0x000076325a620816 */ /* 0x000fc60000000062 */
[----:B------:R-:W-:Y:S01]  /*36d0*/  FMUL.FTZ R96, R96, UR12 ;  /* 0x0000000c60607c20 */ /* 0x000fe20008410000 */
[----:B------:R-:W-:Y:S01]  /*36e0*/  FSETP.GTU.FTZ.AND P4, PT, R3, UR10, PT ;  /* 0x0000000a03007c0b */ /* 0x000fe2000bf9c000 */
[----:B------:R-:W-:-:S03]  /*36f0*/  @P0 IMAD.U32 R99, R98, 0x10000, RZ ;  /* 0x0001000062630824 */ /* 0x000fc600078e00ff */
[----:B------:R-:W-:Y:S02]  /*3700*/  FSEL R102, R96, RZ, !P4 ;  /* 0x000000ff60667208 */ /* 0x000fe40006000000 */
[----:B------:R-:W-:-:S03]  /*3710*/  SEL R3, RZ, 0x1, P4 ;  /* 0x00000001ff037807 */ /* 0x000fc60002000000 */
[----:B------:R-:W-:-:S07]  /*3720*/  @P0 FADD.FTZ R102, R102, R99 ;  /* 0x0000006366660221 */ /* 0x000fce0000010000 */
.L_x_3963:
[----:B------:R-:W-:Y:S05]  /*3730*/  BSYNC B1 ;  /* 0x0000000000017941 */ /* 0x000fea0003800000 */
.L_x_3961:
        /* <DEDUP_REMOVED lines=8> */
.L_x_3972:
        /* <DEDUP_REMOVED lines=12> */
.L_x_3975:
[----:B------:R-:W-:-:S07]  /*3880*/  IMAD.MOV.U32 R2, RZ, RZ, R126 ;  /* 0x000000ffff027224 */ /* 0x000fce00078e007e */
.L_x_3976:
[----:B------:R-:W-:Y:S05]  /*3890*/  BSYNC B2 ;  /* 0x0000000000027941 */ /* 0x000fea0003800000 */
.L_x_3974:
        /* <DEDUP_REMOVED lines=16> */
.L_x_3980:
[----:B------:R-:W-:Y:S05]  /*39a0*/  BSYNC B3 ;  /* 0x0000000000037941 */ /* 0x000fea0003800000 */
.L_x_3979:
        /* <DEDUP_REMOVED lines=44> */
.L_x_3978:
[----:B------:R-:W-:Y:S05]  /*3c70*/  BSYNC B2 ;  /* 0x0000000000027941 */ /* 0x000fea0003800000 */
.L_x_3977:
        /* <DEDUP_REMOVED lines=11> */
.L_x_3973:
[----:B------:R-:W-:Y:S05]  /*3d30*/  BSYNC B1 ;  /* 0x0000000000017941 */ /* 0x000fea0003800000 */
.L_x_3971:
        /* <DEDUP_REMOVED lines=9> */
.L_x_3982:
        /* <DEDUP_REMOVED lines=12> */
.L_x_3985:
[----:B------:R-:W-:-:S07]  /*3e90*/  MOV R0, R126 ;  /* 0x0000007e00007202 */ /* 0x000fce0000000f00 */
.L_x_3986:
[----:B------:R-:W-:Y:S05]  /*3ea0*/  BSYNC B2 ;  /* 0x0000000000027941 */ /* 0x000fea0003800000 */
.L_x_3984:
        /* <DEDUP_REMOVED lines=16> */
.L_x_3990:
[----:B------:R-:W-:Y:S05]  /*3fb0*/  BSYNC B3 ;  /* 0x0000000000037941 */ /* 0x000fea0003800000 */
.L_x_3989:
        /* <DEDUP_REMOVED lines=44> */
.L_x_3988:
[----:B------:R-:W-:Y:S05]  /*4280*/  BSYNC B2 ;  /* 0x0000000000027941 */ /* 0x000fea0003800000 */
.L_x_3987:
        /* <DEDUP_REMOVED lines=13> */
.L_x_3983:
[----:B------:R-:W-:Y:S05]  /*4360*/  BSYNC B1 ;  /* 0x0000000000017941 */ /* 0x000fea0003800000 */
.L_x_3981:
[----:B------:R-:W0:Y:S01]  /*4370*/  LDC.64 R236, c[0x0][0x238] ;  /* 0x00008e00ffec7b82 */ /* 0x000e220000000a00 */
[----:B------:R-:W-:Y:S01]  /*4380*/  F2FP.BF16.F32.PACK_AB R99, R100, R101 ;  /* 0x000000656463723e */ /* 0x000fe200000010ff */
[----:B------:R-:W-:Y:S01]  /*4390*/  VIADD R181, R228, 0x20 ;  /* 0x00000020e4b57836 */ /* 0x000fe20000000000 */
[----:B------:R-:W-:Y:S01]  /*43a0*/  F2FP.BF16.F32.PACK_AB R98, R102, R103 ;  /* 0x000000676662723e */ /* 0x000fe200000010ff */
[----:B------:R-:W-:Y:S01]  /*43b0*/  BSSY B1, `(.L_x_3991) ;  /* 0x000001f000017945 */ /* 0x000fe20003800000 */
[----:B------:R-:W-:Y:S02]  /*43c0*/  F2FP.BF16.F32.PACK_AB R97, R104, R105 ;  /* 0x000000696861723e */ /* 0x000fe400000010ff */
[----:B------:R-:W-:Y:S01]  /*43d0*/  F2FP.BF16.F32.PACK_AB R96, R106, R107 ;  /* 0x0000006b6a60723e */ /* 0x000fe200000010ff */
[----:B------:R-:W1:Y:S01]  /*43e0*/  @P2 LDC.64 R112, c[0x0][0x220] ;  /* 0x00008800ff702b82 */ /* 0x000e620000000a00 */
[----:B------:R-:W-:-:S07]  /*43f0*/  IADD3 R175, R227, 0x20, RZ ;  /* 0x00000020e3af7810 */ /* 0x000fce0007ffe0ff */
[----:B------:R-:W2:Y:S01]  /*4400*/  @P0 LDC.64 R110, c[0x0][0x230] ;  /* 0x00008c00ff6e0b82 */ /* 0x000ea20000000a00 */
[----:B0-----:R-:W-:-:S05]  /*4410*/  IMAD.WIDE.U32 R114, R227, 0x10, R236 ;  /* 0x00000010e3727825 */ /* 0x001fca00078e00ec */
[----:B------:R0:W-:Y:S01]  /*4420*/  STG.E.128 desc[UR6][R114.64], R96 ;  /* 0x0000006072007986 */ /* 0x0001e2000c101d06 */
[----:B-1----:R-:W-:-:S04]  /*4430*/  @P2 IMAD.WIDE.U32 R112, R181, 0x10, R112 ;  /* 0x00000010b5702825 */ /* 0x002fc800078e0070 */
[----:B--2---:R-:W-:Y:S01]  /*4440*/  @P0 IMAD.WIDE.U32 R110, R175, 0x10, R110 ;  /* 0x00000010af6e0825 */ /* 0x004fe200078e006e */
[----:B------:R-:W-:Y:S06]  /*4450*/  @!P2 BRA `(.L_x_3992) ;  /* 0x000000000050a947 */ /* 0x000fec0003800000 */
[----:B0-----:R-:W-:Y:S01]  /*4460*/  IMAD.U32 R99, R2, 0x10000, RZ ;  /* 0x0001000002637824 */ /* 0x001fe200078e00ff */
[----:B------:R-:W0:Y:S01]  /*4470*/  LDC.64 R96, c[0x0][0x240] ;  /* 0x00009000ff607b82 */ /* 0x000e220000000a00 */
[----:B------:R-:W-:Y:S02]  /*4480*/  LOP3.LUT R98, R0, 0xffff, RZ, 0xc0, !PT ;  /* 0x0000ffff00627812 */ /* 0x000fe400078ec0ff */
[----:B------:R-:W-:Y:S02]  /*4490*/  LOP3.LUT R116, R5, 0xff, RZ, 0xc0, !PT ;  /* 0x000000ff05747812 */ /* 0x000fe400078ec0ff */
[----:B------:R-:W-:Y:S02]  /*44a0*/  LOP3.LUT R115, R99, 0xff0000, RZ, 0xc0, !PT ;  /* 0x00ff000063737812 */ /* 0x000fe400078ec0ff */
[----:B------:R-:W-:Y:S01]  /*44b0*/  PRMT R99, R3, 0x7104, RZ ;  /* 0x0000710403637816 */ /* 0x000fe200000000ff */
[----:B------:R-:W-:Y:S01]  /*44c0*/  IMAD.WIDE.U32 R116, R116, 0x1000000, RZ ;  /* 0x0100000074747825 */ /* 0x000fe200078e00ff */
[----:B------:R-:W-:-:S02]  /*44d0*/  PRMT R172, R115, 0x4210, R98 ;  /* 0x0000421073ac7816 */ /* 0x000fc40000000062 */
[----:B------:R-:W-:Y:S02]  /*44e0*/  LOP3.LUT R114, R6, 0xff, RZ, 0xc0, !PT ;  /* 0x000000ff06727812 */ /* 0x000fe400078ec0ff */
[----:B------:R-:W-:Y:S02]  /*44f0*/  LOP3.LUT R98, R7, 0xff, RZ, 0xc0, !PT ;  /* 0x000000ff07627812 */ /* 0x000fe400078ec0ff */
[----:B------:R-:W-:Y:S01]  /*4500*/  LOP3.LUT R173, R172, 0xff00, R99, 0xf8, !PT ;  /* 0x0000ff00acad7812 */ /* 0x000fe200078ef863 */
[----:B------:R-:W-:-:S03]  /*4510*/  IMAD.WIDE.U32 R114, R114, 0x10000, RZ ;  /* 0x0001000072727825 */ /* 0x000fc600078e00ff */
[----:B------:R-:W-:Y:S01]  /*4520*/  LOP3.LUT R173, R173, 0xff, R4, 0xf8, !PT ;  /* 0x000000ffadad7812 */ /* 0x000fe200078ef804 */
[----:B------:R-:W-:-:S03]  /*4530*/  IMAD.WIDE.U32 R98, R98, 0x100, RZ ;  /* 0x0000010062627825 */ /* 0x000fc600078e00ff */
[----:B------:R-:W-:Y:S01]  /*4540*/  LOP3.LUT R115, R115, R173, R117, 0xfe, !PT ;  /* 0x000000ad73737212 */ /* 0x000fe200078efe75 */
[----:B0-----:R-:W-:Y:S01]  /*4550*/  IMAD.WIDE.U32 R96, R228, 0x8, R96 ;  /* 0x00000008e4607825 */ /* 0x001fe200078e0060 */
[----:B------:R-:W-:Y:S02]  /*4560*/  LOP3.LUT R119, R98, R116, R114, 0xfe, !PT ;  /* 0x0000007462777212 */ /* 0x000fe400078efe72 */
[----:B------:R-:W-:Y:S02]  /*4570*/  LOP3.LUT R99, R115, R99, RZ, 0xfc, !PT ;  /* 0x0000006373637212 */ /* 0x000fe400078efcff */
[----:B------:R-:W-:-:S05]  /*4580*/  LOP3.LUT R98, R119, 0xff, R8, 0xf8, !PT ;  /* 0x000000ff77627812 */ /* 0x000fca00078ef808 */
[----:B------:R1:W-:Y:S02]  /*4590*/  STG.E.64 desc[UR6][R96.64], R98 ;  /* 0x0000006260007986 */ /* 0x0003e4000c101b06 */
.L_x_3992:
[----:B------:R-:W-:Y:S05]  /*45a0*/  BSYNC B1 ;  /* 0x0000000000017941 */ /* 0x000fea0003800000 */
.L_x_3991:
[----:B-----5:R2:W5:Y:S04]  /*45b0*/  @P2 LDG.E.128 R92, desc[UR6][R112.64] ;  /* 0x00000006705c2981 */ /* 0x020568000c1e1d00 */
[----:B------:R2:W5:Y:S01]  /*45c0*/  @P0 LDG.E.128 R88, desc[UR6][R110.64] ;  /* 0x000000066e580981 */ /* 0x000562000c1e1d00 */
        /* <DEDUP_REMOVED lines=8> */
.L_x_3994:
        /* <DEDUP_REMOVED lines=12> */
.L_x_3997:
[----:B------:R-:W-:-:S07]  /*4710*/  IMAD.MOV.U32 R8, RZ, RZ, R126 ;  /* 0x000000ffff087224 */ /* 0x000fce00078e007e */
.L_x_3998:
[----:B------:R-:W-:Y:S05]  /*4720*/  BSYNC B2 ;  /* 0x0000000000027941 */ /* 0x000fea0003800000 */
.L_x_3996:
        /* <DEDUP_REMOVED lines=16> */
.L_x_4002:
[----:B------:R-:W-:Y:S05]  /*4830*/  BSYNC B3 ;  /* 0x0000000000037941 */ /* 0x000fea0003800000 */
.L_x_4001:
[----:B------:R-:W-:Y:S01]  /*4840*/  IMAD.HI.U32 R96, R127, -0x326172a9, RZ ;  /* 0xcd9e8d577f607827 */ /* 0x000fe200078e00ff */
[----:B------:R-:W-:-:S03]  /*4850*/  LOP3.LUT R97, R97, UR5, R122, 0x96, !PT ;  /* 0x0000000561617c12 */ /* 0x000fc6000f8e967a */
[----:B--2---:R-:W-:Y:S01]  /*4860*/  IMAD R111, R127, -0x326172a9, RZ ;  /* 0xcd9e8d577f6f7824 */ /* 0x004fe200078e02ff */
        /* <DEDUP_REMOVED lines=41> */
.L_x_4000:
[----:B------:R-:W-:Y:S05]  /*4b00*/  BSYNC B2 ;  /* 0x0000000000027941 */ /* 0x000fea0003800000 */
.L_x_3999:
[----:B------:R-:W-:Y:S01]  /*4b10*/  HFMA2.MMA R97, -RZ, RZ, 0.1171875, 0 ;  /* 0x2f800000ff617435 */ /* 0x000fe200000001ff */
[----:B------:R-:W-:Y:S01]  /*4b20*/  I2FP.F32.U32 R8, R8 ;  /* 0x0000000800087245 */ /* 0x000fe20000201000 */
[----:B-----5:R-:W-:Y:S02]  /*4b30*/  IMAD.U32 R98, R92, 0x10000, RZ ;  /* 0x000100005c627824 */ /* 0x020fe400078e00ff */
[----:B--2---:R-:W-:Y:S02]  /*4b40*/  @P0 IMAD.U32 R110, R88, 0x10000, RZ ;  /* 0x00010000586e0824 */ /* 0x004fe400078e00ff */
[----:B------:R-:W-:-:S04]  /*4b50*/  FMUL.FTZ R98, R98, UR13 ;  /* 0x0000000d62627c20 */ /* 0x000fc80008410000 */
[----:B------:R-:W-:Y:S01]  /*4b60*/  FFMA.FTZ R8, R8, R97, 1.1641532182693481445e-10 ;  /* 0x2f00000008087423 */ /* 0x000fe20000010061 */
[----:B------:R-:W-:-:S04]  /*4b70*/  FMUL.FTZ R98, R98, UR12 ;  /* 0x0000000c62627c20 */ /* 0x000fc80008410000 */
[----:B------:R-:W-:-:S04]  /*4b80*/  FSETP.GTU.FTZ.AND P4, PT, R8, UR10, PT ;  /* 0x0000000a08007c0b */ /* 0x000fc8000bf9c000 */
[----:B------:R-:W-:Y:S02]  /*4b90*/  FSEL R117, R98, RZ, !P4 ;  /* 0x000000ff62757208 */ /* 0x000fe40006000000 */
[----:B------:R-:W-:-:S03]  /*4ba0*/  SEL R8, RZ, 0x1, P4 ;  /* 0x00000001ff087807 */ /* 0x000fc60002000000 */
[----:B------:R-:W-:-:S07]  /*4bb0*/  @P0 FADD.FTZ R117, R110, R117 ;  /* 0x000000756e750221 */ /* 0x000fce0000010000 */
.L_x_3995:
[----:B------:R-:W-:Y:S05]  /*4bc0*/  BSYNC B1 ;  /* 0x0000000000017941 */ /* 0x000fea0003800000 */
.L_x_3993:
        /* <DEDUP_REMOVED lines=9> */
.L_x_4004:
        /* <DEDUP_REMOVED lines=12> */
.L_x_4007:
[----:B------:R-:W-:-:S07]  /*4d20*/  IMAD.MOV.U32 R7, RZ, RZ, R126 ;  /* 0x000000ffff077224 */ /* 0x000fce00078e007e */
.L_x_4008:
[----:B------:R-:W-:Y:S05]  /*4d30*/  BSYNC B2 ;  /* 0x0000000000027941 */ /* 0x000fea0003800000 */
.L_x_4006:
        /* <DEDUP_REMOVED lines=16> */
.L_x_4012:
[----:B------:R-:W-:Y:S05]  /*4e40*/  BSYNC B3 ;  /* 0x0000000000037941 */ /* 0x000fea0003800000 */
.L_x_4011:
        /* <DEDUP_REMOVED lines=44> */
.L_x_4010:
[----:B------:R-:W-:Y:S05]  /*5110*/  BSYNC B2 ;  /* 0x0000000000027941 */ /* 0x000fea0003800000 */
.L_x_4009:
        /* <DEDUP_REMOVED lines=13> */
.L_x_4005:
[----:B------:R-:W-:Y:S05]  /*51f0*/  BSYNC B1 ;  /* 0x0000000000017941 */ /* 0x000fea0003800000 */
.L_x_4003:
        /* <DEDUP_REMOVED lines=8> */
.L_x_4014:
        /* <DEDUP_REMOVED lines=12> */
.L_x_4017:
[----:B------:R-:W-:-:S07]  /*5340*/  MOV R6, R126 ;  /* 0x0000007e00067202 */ /* 0x000fce0000000f00 */
.L_x_4018:
[----:B------:R-:W-:Y:S05]  /*5350*/  BSYNC B2 ;  /* 0x0000000000027941 */ /* 0x000fea0003800000 */
.L_x_4016:
        /* <DEDUP_REMOVED lines=16> */
.L_x_4022:
[----:B------:R-:W-:Y:S05]  /*5460*/  BSYNC B3 ;  /* 0x0000000000037941 */ /* 0x000fea0003800000 */
.L_x_4021:
        /* <DEDUP_REMOVED lines=44> */
.L_x_4020:
[----:B------:R-:W-:Y:S05]  /*5730*/  BSYNC B2 ;  /* 0x0000000000027941 */ /* 0x000fea0003800000 */
.L_x_4019:
[----:B------:R-:W-:Y:S01]  /*5740*/  I2FP.F32.U32 R6, R6 ;  /* 0x0000000600067245 */ /* 0x000fe20000201000 */
[----:B------:R-:W-:Y:S01]  /*5750*/  IMAD.MOV.U32 R97, RZ, RZ, 0x2f800000 ;  /* 0x2f800000ff617424 */ /* 0x000fe200078e00ff */
[----:B-----5:R-:W-:Y:S01]  /*5760*/  SHF.L.U32 R98, R93, 0x10, RZ ;  /* 0x000000105d627819 */ /* 0x020fe200000006ff */
[----:B--2---:R-:W-:Y:S02]  /*5770*/  @P0 IMAD.U32 R110, R89, 0x10000, RZ ;  /* 0x00010000596e0824 */ /* 0x004fe400078e00ff */
[----:B------:R-:W-:Y:S02]  /*5780*/  FFMA.FTZ R6, R6, R97, 1.1641532182693481445e-10 ;  /* 0x2f00000006067423 */ /* 0x000fe40000010061 */
[----:B------:R-:W-:-:S03]  /*5790*/  FMUL.FTZ R98, R98, UR13 ;  /* 0x0000000d62627c20 */ /* 0x000fc60008410000 */
[----:B------:R-:W-:Y:S01]  /*57a0*/  FSETP.GTU.FTZ.AND P4, PT, R6, UR10, PT ;  /* 0x0000000a06007c0b */ /* 0x000fe2000bf9c000 */
[----:B------:R-:W-:-:S03]  /*57b0*/  FMUL.FTZ R98, R98, UR12 ;  /* 0x0000000c62627c20 */ /* 0x000fc60008410000 */
[----:B------:R-:W-:Y:S02]  /*57c0*/  SEL R6, RZ, 0x1, P4 ;  /* 0x00000001ff067807 */ /* 0x000fe40002000000 */
[----:B------:R-:W-:-:S05]  /*57d0*/  FSEL R115, R98, RZ, !P4 ;  /* 0x000000ff62737208 */ /* 0x000fca0006000000 */
[----:B------:R-:W-:-:S07]  /*57e0*/  @P0 FADD.FTZ R115, R110, R115 ;  /* 0x000000736e730221 */ /* 0x000fce0000010000 */
.L_x_4015:
[----:B------:R-:W-:Y:S05]  /*57f0*/  BSYNC B1 ;  /* 0x0000000000017941 */ /* 0x000fea0003800000 */
.L_x_4013:
        /* <DEDUP_REMOVED lines=9> */
.L_x_4024:
        /* <DEDUP_REMOVED lines=12> */
.L_x_4027:
[----:B------:R-:W-:-:S07]  /*5950*/  IMAD.MOV.U32 R5, RZ, RZ, R126 ;  /* 0x000000ffff057224 */ /* 0x000fce00078e007e */
.L_x_4028:
[----:B------:R-:W-:Y:S05]  /*5960*/  BSYNC B2 ;  /* 0x0000000000027941 */ /* 0x000fea0003800000 */
.L_x_4026:
        /* <DEDUP_REMOVED lines=16> */
.L_x_4032:
[----:B------:R-:W-:Y:S05]  /*5a70*/  BSYNC B3 ;  /* 0x0000000000037941 */ /* 0x000fea0003800000 */
.L_x_4031:
        /* <DEDUP_REMOVED lines=44> */
.L_x_4030:
[----:B------:R-:W-:Y:S05]  /*5d40*/  BSYNC B2 ;  /* 0x0000000000027941 */ /* 0x000fea0003800000 */
.L_x_4029:
        /* <DEDUP_REMOVED lines=8> */
[----:B------:R-:W-:Y:S02]  /*5dd0*/  FSETP.GTU.FTZ.AND P4, PT, R5, UR10, PT ;  /* 0x0000000a05007c0b */ /* 0x000fe4000bf9c000 */
[----:B------:R-:W-:Y:S02]  /*5de0*/  @P0 SHF.L.U32 R99, R98, 0x10, RZ ;  /* 0x0000001062630819 */ /* 0x000fe400000006ff */
[----:B------:R-:W-:Y:S02]  /*5df0*/  FSEL R114, R96, RZ, !P4 ;  /* 0x000000ff60727208 */ /* 0x000fe40006000000 */
[----:B------:R-:W-:-:S03]  /*5e00*/  SEL R5, RZ, 0x1, P4 ;  /* 0x00000001ff057807 */ /* 0x000fc60002000000 */
[----:B------:R-:W-:-:S07]  /*5e10*/  @P0 FADD.FTZ R114, R114, R99 ;  /* 0x0000006372720221 */ /* 0x000fce0000010000 */
.L_x_4025:
[----:B------:R-:W-:Y:S05]  /*5e20*/  BSYNC B1 ;  /* 0x0000000000017941 */ /* 0x000fea0003800000 */
.L_x_4023:
[----:B------:R-:W-:Y:S04]  /*5e30*/  BSSY B1, `(.L_x_4033) ;  /* 0x000005f000017945 */ /* 0x000fe80003800000 */
[----:B------:R-:W-:Y:S05]  /*5e40*/  @P3 BRA `(.L_x_4034) ;  /* 0x0000000000183947 */ /* 0x000fea0003800000 */
[----:B--2---:R-:W-:Y:S01]  /*5e50*/  IMAD.MOV.U32 R113, RZ, RZ, RZ ;  /* 0x000000ffff717224 */ /* 0x004fe200078e00ff */
[----:B------:R-:W-:Y:S01]  /*5e60*/  MOV R96, R97 ;  /* 0x0000006100607202 */ /* 0x000fe20000000f00 */
[----:B------:R-:W-:Y:S06]  /*5e70*/  @!P0 BRA `(.L_x_4035) ;  /* 0x0000000400688947 */ /* 0x000fec0003800000 */
[----:B------:R-:W-:Y:S01]  /*5e80*/  IMAD.MOV.U32 R96, RZ, RZ, R97 ;  /* 0x000000ffff607224 */ /* 0x000fe200078e0061 */
[----:B-----5:R-:W-:Y:S01]  /*5e90*/  SHF.L.U32 R113, R90, 0x10, RZ ;  /* 0x000000105a717819 */ /* 0x020fe200000006ff */
[----:B------:R-:W-:Y:S06]  /*5ea0*/  BRA `(.L_x_4035) ;  /* 0x00000004005c7947 */ /* 0x000fec0003800000 */
.L_x_4034:
        /* <DEDUP_REMOVED lines=12> */
.L_x_4037:
[----:B------:R-:W-:-:S07]  /*5f70*/  IMAD.MOV.U32 R4, RZ, RZ, R126 ;  /* 0x000000ffff047224 */ /* 0x000fce00078e007e */
.L_x_4038:
[----:B------:R-:W-:Y:S05]  /*5f80*/  BSYNC B2 ;  /* 0x0000000000027941 */ /* 0x000fea0003800000 */
.L_x_4036:
        /* <DEDUP_REMOVED lines=16> */
.L_x_4042:
[----:B------:R-:W-:Y:S05]  /*6090*/  BSYNC B3 ;  /* 0x0000000000037941 */ /* 0x000fea0003800000 */
.L_x_4041:
        /* <DEDUP_REMOVED lines=44> */
.L_x_4040:
[----:B------:R-:W-:Y:S05]  /*6360*/  BSYNC B2 ;  /* 0x0000000000027941 */ /* 0x000fea0003800000 */
.L_x_4039:
[----:B------:R-:W-:Y:S01]  /*6370*/  HFMA2.MMA R97, -RZ, RZ, 0.1171875, 0 ;  /* 0x2f800000ff617435 */ /* 0x000fe200000001ff */
[----:B------:R-:W-:Y:S01]  /*6380*/  I2FP.F32.U32 R4, R4 ;  /* 0x0000000400047245 */ /* 0x000fe20000201000 */
[----:B-----5:R-:W-:Y:S01]  /*6390*/  IMAD.U32 R98, R94, 0x10000, RZ ;  /* 0x000100005e627824 */ /* 0x020fe200078e00ff */
[----:B--2---:R-:W-:-:S03]  /*63a0*/  @P0 SHF.L.U32 R110, R90, 0x10, RZ ;  /* 0x000000105a6e0819 */ /* 0x004fc600000006ff */
[----:B------:R-:W-:-:S04]  /*63b0*/  FMUL.FTZ R98, R98, UR13 ;  /* 0x0000000d62627c20 */ /* 0x000fc80008410000 */
[----:B------:R-:W-:Y:S01]  /*63c0*/  FFMA.FTZ R4, R4, R97, 1.1641532182693481445e-10 ;  /* 0x2f00000004047423 */ /* 0x000fe20000010061 */
[----:B------:R-:W-:-:S04]  /*63d0*/  FMUL.FTZ R98, R98, UR12 ;  /* 0x0000000c62627c20 */ /* 0x000fc80008410000 */
[----:B------:R-:W-:-:S04]  /*63e0*/  FSETP.GTU.FTZ.AND P4, PT, R4, UR10, PT ;  /* 0x0000000a04007c0b */ /* 0x000fc8000bf9c000 */
[----:B------:R-:W-:Y:S02]  /*63f0*/  FSEL R113, R98, RZ, !P4 ;  /* 0x000000ff62717208 */ /* 0x000fe40006000000 */
[----:B------:R-:W-:-:S03]  /*6400*/  SEL R4, RZ, 0x1, P4 ;  /* 0x00000001ff047807 */ /* 0x000fc60002000000 */
[----:B------:R-:W-:-:S07]  /*6410*/  @P0 FADD.FTZ R113, R110, R113 ;  /* 0x000000716e710221 */ /* 0x000fce0000010000 */
.L_x_4035:
[----:B------:R-:W-:Y:S05]  /*6420*/  BSYNC B1 ;  /* 0x0000000000017941 */ /* 0x000fea0003800000 */
.L_x_4033:
        /* <DEDUP_REMOVED lines=9> */
.L_x_4044:
        /* <DEDUP_REMOVED lines=12> */
.L_x_4047:
[----:B------:R-:W-:-:S07]  /*6580*/  IMAD.MOV.U32 R3, RZ, RZ, R126 ;  /* 0x000000ffff037224 */ /* 0x000fce00078e007e */
.L_x_4048:
[----:B------:R-:W-:Y:S05]  /*6590*/  BSYNC B2 ;  /* 0x0000000000027941 */ /* 0x000fea0003800000 */
.L_x_4046:
        /* <DEDUP_REMOVED lines=16> */
.L_x_4052:
[----:B------:R-:W-:Y:S05]  /*66a0*/  BSYNC B3 ;  /* 0x0000000000037941 */ /* 0x000fea0003800000 */
.L_x_4051:
        /* <DEDUP_REMOVED lines=44> */
.L_x_4050:
[----:B------:R-:W-:Y:S05]  /*6970*/  BSYNC B2 ;  /* 0x0000000000027941 */ /* 0x000fea0003800000 */
.L_x_4049:
        /* <DEDUP_REMOVED lines=13> */
.L_x_4045:
[----:B------:R-:W-:Y:S05]  /*6a50*/  BSYNC B1 ;  /* 0x0000000000017941 */ /* 0x000fea0003800000 */
.L_x_4043:
        /* <DEDUP_REMOVED lines=8> */
.L_x_4054:
        /* <DEDUP_REMOVED lines=12> */
.L_x_4057:
[----:B------:R-:W-:-:S07]  /*6ba0*/  IMAD.MOV.U32 R2, RZ, RZ, R126 ;  /* 0x000000ffff027224 */ /* 0x000fce00078e007e */
.L_x_4058:
[----:B------:R-:W-:Y:S05]  /*6bb0*/  BSYNC B2 ;  /* 0x0000000000027941 */ /* 0x000fea0003800000 */
.L_x_4056:
        /* <DEDUP_REMOVED lines=16> */
.L_x_4062:
[----:B------:R-:W-:Y:S05]  /*6cc0*/  BSYNC B3 ;  /* 0x0000000000037941 */ /* 0x000fea0003800000 */
.L_x_4061:
        /* <DEDUP_REMOVED lines=44> */
.L_x_4060:
[----:B------:R-:W-:Y:S05]  /*6f90*/  BSYNC B2 ;  /* 0x0000000000027941 */ /* 0x000fea0003800000 */
.L_x_4059:
[----:B------:R-:W-:Y:S01]  /*6fa0*/  HFMA2.MMA R97, -RZ, RZ, 0.1171875, 0 ;  /* 0x2f800000ff617435 */ /* 0x000fe200000001ff */
[----:B------:R-:W-:Y:S01]  /*6fb0*/  I2FP.F32.U32 R2, R2 ;  /* 0x0000000200027245 */ /* 0x000fe20000201000 */
[----:B-----5:R-:W-:Y:S01]  /*6fc0*/  IMAD.U32 R98, R95, 0x10000, RZ ;  /* 0x000100005f627824 */ /* 0x020fe200078e00ff */
[----:B------:R-:W-:-:S03]  /*6fd0*/  @P0 SHF.L.U32 R110, R91, 0x10, RZ ;  /* 0x000000105b6e0819 */ /* 0x000fc600000006ff */
[----:B------:R-:W-:-:S04]  /*6fe0*/  FMUL.FTZ R98, R98, UR13 ;  /* 0x0000000d62627c20 */ /* 0x000fc80008410000 */
[----:B------:R-:W-:Y:S01]  /*6ff0*/  FFMA.FTZ R2, R2, R97, 1.1641532182693481445e-10 ;  /* 0x2f00000002027423 */ /* 0x000fe20000010061 */
[----:B------:R-:W-:-:S04]  /*7000*/  FMUL.FTZ R98, R98, UR12 ;  /* 0x0000000c62627c20 */ /* 0x000fc80008410000 */
[----:B------:R-:W-:-:S04]  /*7010*/  FSETP.GTU.FTZ.AND P4, PT, R2, UR10, PT ;  /* 0x0000000a02007c0b */ /* 0x000fc8000bf9c000 */
[----:B------:R-:W-:Y:S02]  /*7020*/  FSEL R111, R98, RZ, !P4 ;  /* 0x000000ff626f7208 */ /* 0x000fe40006000000 */
[----:B------:R-:W-:-:S03]  /*7030*/  SEL R2, RZ, 0x1, P4 ;  /* 0x00000001ff027807 */ /* 0x000fc60002000000 */
[----:B------:R-:W-:-:S07]  /*7040*/  @P0 FADD.FTZ R111, R110, R111 ;  /* 0x0000006f6e6f0221 */ /* 0x000fce0000010000 */
.L_x_4055:
[----:B------:R-:W-:Y:S05]  /*7050*/  BSYNC B1 ;  /* 0x0000000000017941 */ /* 0x000fea0003800000 */
.L_x_4053:
        /* <DEDUP_REMOVED lines=9> */
.L_x_4064:
        /* <DEDUP_REMOVED lines=12> */
.L_x_4067:
[----:B------:R-:W-:-:S07]  /*71b0*/  IMAD.MOV.U32 R0, RZ, RZ, R126 ;  /* 0x000000ffff007224 */ /* 0x000fce00078e007e */
.L_x_4068:
[----:B------:R-:W-:Y:S05]  /*71c0*/  BSYNC B2 ;  /* 0x0000000000027941 */ /* 0x000fea0003800000 */
.L_x_4066:
        /* <DEDUP_REMOVED lines=16> */
.L_x_4072:
[----:B------:R-:W-:Y:S05]  /*72d0*/  BSYNC B3 ;  /* 0x0000000000037941 */ /* 0x000fea0003800000 */
.L_x_4071:
        /* <DEDUP_REMOVED lines=44> */
.L_x_4070:
[----:B------:R-:W-:Y:S05]  /*75a0*/  BSYNC B2 ;  /* 0x0000000000027941 */ /* 0x000fea0003800000 */
.L_x_4069:
        /* <DEDUP_REMOVED lines=13> */
.L_x_4065:
[----:B------:R-:W-:Y:S05]  /*7680*/  BSYNC B1 ;  /* 0x0000000000017941 */ /* 0x000fea0003800000 */
.L_x_4063:
[----:B------:R-:W-:Y:S01]  /*7690*/  IMAD.WIDE.U32 R174, R175, 0x10, R236 ;  /* 0x00000010afae7825 */ /* 0x000fe200078e00ec */
[----:B------:R-:W-:Y:S01]  /*76a0*/  F2FP.BF16.F32.PACK_AB R99, R110, R111 ;  /* 0x0000006f6e63723e */ /* 0x000fe200000010ff */
[----:B------:R-:W0:Y:S01]  /*76b0*/  @P2 LDC.64 R172, c[0x0][0x220] ;  /* 0x00008800ffac2b82 */ /* 0x000e220000000a00 */
[----:B------:R-:W-:Y:S01]  /*76c0*/  F2FP.BF16.F32.PACK_AB R98, R112, R113 ;  /* 0x000000717062723e */ /* 0x000fe200000010ff */
[----:B------:R-:W-:Y:S01]  /*76d0*/  VIADD R179, R228, 0x40 ;  /* 0x00000040e4b37836 */ /* 0x000fe20000000000 */
[----:B------:R-:W-:Y:S01]  /*76e0*/  F2FP.BF16.F32.PACK_AB R97, R114, R115 ;  /* 0x000000737261723e */ /* 0x000fe200000010ff */
[----:B------:R-:W-:Y:S01]  /*76f0*/  BSSY B1, `(.L_x_4073) ;  /* 0x000001c000017945 */ /* 0x000fe20003800000 */
[----:B------:R-:W-:Y:S02]  /*7700*/  F2FP.BF16.F32.PACK_AB R96, R116, R117 ;  /* 0x000000757460723e */ /* 0x000fe400000010ff */
[----:B------:R-:W-:Y:S01]  /*7710*/  IADD3 R185, R227, 0x40, RZ ;  /* 0x00000040e3b97810 */ /* 0x000fe20007ffe0ff */
[----:B------:R-:W1:Y:S02]  /*7720*/  @P0 LDC.64 R118, c[0x0][0x230] ;  /* 0x00008c00ff760b82 */ /* 0x000e640000000a00 */
[----:B------:R2:W-:Y:S01]  /*7730*/  STG.E.128 desc[UR6][R174.64], R96 ;  /* 0x00000060ae007986 */ /* 0x0005e2000c101d06 */
[----:B0-----:R-:W-:-:S04]  /*7740*/  @P2 IMAD.WIDE.U32 R172, R179, 0x10, R172 ;  /* 0x00000010b3ac2825 */ /* 0x001fc800078e00ac */
[----:B-1----:R-:W-:Y:S01]  /*7750*/  @P0 IMAD.WIDE.U32 R118, R185, 0x10, R118 ;  /* 0x00000010b9760825 */ /* 0x002fe200078e0076 */
[----:B--2---:R-:W-:Y:S06]  /*7760*/  @!P2 BRA `(.L_x_4074) ;  /* 0x000000000050a947 */ /* 0x004fec0003800000 */
[----:B------:R-:W-:Y:S01]  /*7770*/  IMAD.U32 R99, R2, 0x10000, RZ ;  /* 0x0001000002637824 */ /* 0x000fe200078e00ff */
[----:B------:R-:W0:Y:S01]  /*7780*/  LDC.64 R96, c[0x0][0x240] ;  /* 0x00009000ff607b82 */ /* 0x000e220000000a00 */
[----:B------:R-:W-:Y:S02]  /*7790*/  LOP3.LUT R98, R0, 0xffff, RZ, 0xc0, !PT ;  /* 0x0000ffff00627812 */ /* 0x000fe400078ec0ff */
[----:B------:R-:W-:Y:S02]  /*77a0*/  PRMT R175, R3, 0x7104, RZ ;  /* 0x0000710403af7816 */ /* 0x000fe400000000ff */
[----:B------:R-:W-:Y:S02]  /*77b0*/  LOP3.LUT R99, R99, 0xff0000, RZ, 0xc0, !PT ;  /* 0x00ff000063637812 */ /* 0x000fe400078ec0ff */
[----:B------:R-:W-:Y:S02]  /*77c0*/  LOP3.LUT R176, R5, 0xff, RZ, 0xc0, !PT ;  /* 0x000000ff05b07812 */ /* 0x000fe400078ec0ff */
[----:B------:R-:W-:-:S02]  /*77d0*/  PRMT R98, R99, 0x4210, R98 ;  /* 0x0000421063627816 */ /* 0x000fc40000000062 */
[----:B------:R-:W-:Y:S01]  /*77e0*/  LOP3.LUT R174, R6, 0xff, RZ, 0xc0, !PT ;  /* 0x000000ff06ae7812 */ /* 0x000fe200078ec0ff */
[----:B------:R-:W-:Y:S01]  /*77f0*/  IMAD.WIDE.U32 R176, R176, 0x1000000, RZ ;  /* 0x01000000b0b07825 */ /* 0x000fe200078e00ff */
        /* <DEDUP_REMOVED lines=11> */
.L_x_4074:
[----:B------:R-:W-:Y:S05]  /*78b0*/  BSYNC B1 ;  /* 0x0000000000017941 */ /* 0x000fea0003800000 */
.L_x_4073:
[----:B-----5:R1:W5:Y:S04]  /*78c0*/  @P2 LDG.E.128 R92, desc[UR6][R172.64] ;  /* 0x00000006ac5c2981 */ /* 0x020368000c1e1d00 */
[----:B------:R1:W5:Y:S01]  /*78d0*/  @P0 LDG.E.128 R88, desc[UR6][R118.64] ;  /* 0x0000000676580981 */ /* 0x000362000c1e1d00 */
[----:B------:R-:W-:Y:S04]  /*78e0*/  BSSY B1, `(.L_x_4075) ;  /* 0x000005f000017945 */ /* 0x000fe80003800000 */
[----:B------:R-:W-:Y:S05]  /*78f0*/  @P3 BRA `(.L_x_4076) ;  /* 0x0000000000183947 */ /* 0x000fea0003800000 */
[----:B------:R-:W-:Y:S01]  /*7900*/  MOV R178, RZ ;  /* 0x000000ff00b27202 */ /* 0x000fe20000000f00 */
[----:B0-----:R-:W-:Y:S01]  /*7910*/  IMAD.MOV.U32 R96, RZ, RZ, R180 ;  /* 0x000000ffff607224 */ /* 0x001fe200078e00b4 */
[----:B------:R-:W-:Y:S06]  /*7920*/  @!P0 BRA `(.L_x_4077) ;  /* 0x0000000400688947 */ /* 0x000fec0003800000 */
[----:B------:R-:W-:Y:S01]  /*7930*/  MOV R96, R180 ;  /* 0x000000b400607202 */ /* 0x000fe20000000f00 */
[----:B-----5:R-:W-:Y:S01]  /*7940*/  IMAD.U32 R178, R88, 0x10000, RZ ;  /* 0x0001000058b27824 */ /* 0x020fe200078e00ff */
[----:B------:R-:W-:Y:S06]  /*7950*/  BRA `(.L_x_4077) ;  /* 0x00000004005c7947 */ /* 0x000fec0003800000 */
.L_x_4076:
[C---:B------:R-:W-:Y:S01]  /*7960*/  ISETP.NE.AND P4, PT, R180.reuse, 0x1, PT ;  /* 0x00000001b400780c */ /* 0x040fe20003f85270 */
[----:B------:R-:W-:Y:S01]  /*7970*/  BSSY B2, `(.L_x_4078) ;  /* 0x000000c000027945 */ /* 0x000fe20003800000 */
[----:B0-----:R-:W-:-:S11]  /*7980*/  IADD3 R96, R180, 0x1, RZ ;  /* 0x00000001b4607810 */ /* 0x001fd60007ffe0ff */
        /* <DEDUP_REMOVED lines=9> */
.L_x_4079:
[----:B------:R-:W-:-:S07]  /*7a20*/  MOV R8, R126 ;  /* 0x0000007e00087202 */ /* 0x000fce0000000f00 */
.L_x_4080:
[----:B------:R-:W-:Y:S05]  /*7a30*/  BSYNC B2 ;  /* 0x0000000000027941 */ /* 0x000fea0003800000 */
.L_x_4078:
        /* <DEDUP_REMOVED lines=16> */
.L_x_4084:
[----:B------:R-:W-:Y:S05]  /*7b40*/  BSYNC B3 ;  /* 0x0000000000037941 */ /* 0x000fea0003800000 */
.L_x_4083:
[----:B------:R-:W-:Y:S01]  /*7b50*/  IMAD.HI.U32 R96, R127, -0x326172a9, RZ ;  /* 0xcd9e8d577f607827 */ /* 0x000fe200078e00ff */
[----:B------:R-:W-:-:S03]  /*7b60*/  LOP3.LUT R97, R97, UR5, R122, 0x96, !PT ;  /* 0x0000000561617c12 */ /* 0x000fc6000f8e967a */
[----:B-1----:R-:W-:Y:S01]  /*7b70*/  IMAD R119, R127, -0x326172a9, RZ ;  /* 0xcd9e8d577f777824 */ /* 0x002fe200078e02ff */
        /* <DEDUP_REMOVED lines=39> */
[----:B------:R-:W-:Y:S01]  /*7df0*/  HFMA2.MMA R96, -RZ, RZ, 0, 0 ;  /* 0x00000000ff607435 */ /* 0x000fe200000001ff */
[----:B------:R-:W-:-:S10]  /*7e00*/  LOP3.LUT R128, R97, UR31, R128, 0x96, !PT ;  /* 0x0000001f61807c12 */ /* 0x000fd4000f8e9680 */
.L_x_4082:
[----:B------:R-:W-:Y:S05]  /*7e10*/  BSYNC B2 ;  /* 0x0000000000027941 */ /* 0x000fea0003800000 */
.L_x_4081:
[----:B------:R-:W-:Y:S01]  /*7e20*/  I2FP.F32.U32 R8, R8 ;  /* 0x0000000800087245 */ /* 0x000fe20000201000 */
[----:B------:R-:W-:Y:S01]  /*7e30*/  IMAD.MOV.U32 R97, RZ, RZ, 0x2f800000 ;  /* 0x2f800000ff617424 */ /* 0x000fe200078e00ff */
[----:B-----5:R-:W-:-:S03]  /*7e40*/  SHF.L.U32 R98, R92, 0x10, RZ ;  /* 0x000000105c627819 */ /* 0x020fc600000006ff */
[----:B------:R-:W-:Y:S01]  /*7e50*/  FFMA.FTZ R8, R8, R97, 1.1641532182693481445e-10 ;  /* 0x2f00000008087423 */ /* 0x000fe20000010061 */
[----:B------:R-:W-:Y:S02]  /*7e60*/  @P0 IMAD.U32 R97, R88, 0x10000, RZ ;  /* 0x0001000058610824 */ /* 0x000fe400078e00ff */
[----:B------:R-:W-:Y:S02]  /*7e70*/  FMUL.FTZ R98, R98, UR13 ;  /* 0x0000000d62627c20 */ /* 0x000fe40008410000 */
[----:B------:R-:W-:Y:S02]  /*7e80*/  FSETP.GTU.FTZ.AND P4, PT, R8, UR10, PT ;  /* 0x0000000a08007c0b */ /* 0x000fe4000bf9c000 */
[----:B------:R-:W-:Y:S02]  /*7e90*/  FMUL.FTZ R98, R98, UR12 ;  /* 0x0000000c62627c20 */ /* 0x000fe40008410000 */
[----:B------:R-:W-:-:S03]  /*7ea0*/  SEL R8, RZ, 0x1, P4 ;  /* 0x00000001ff087807 */ /* 0x000fc60002000000 */
[----:B------:R-:W-:-:S05]  /*7eb0*/  FSEL R178, R98, RZ, !P4 ;  /* 0x000000ff62b27208 */ /* 0x000fca0006000000 */
[----:B------:R-:W-:-:S07]  /*7ec0*/  @P0 FADD.FTZ R178, R97, R178 ;  /* 0x000000b261b20221 */ /* 0x000fce0000010000 */
.L_x_4077:
[----:B------:R-:W-:Y:S05]  /*7ed0*/  BSYNC B1 ;  /* 0x0000000000017941 */ /* 0x000fea0003800000 */
.L_x_4075:
        /* <DEDUP_REMOVED lines=9> */
.L_x_4086:
        /* <DEDUP_REMOVED lines=12> */
.L_x_4089:
[----:B------:R-:W-:-:S07]  /*8030*/  MOV R7, R126 ;  /* 0x0000007e00077202 */ /* 0x000fce0000000f00 */
.L_x_4090:
[----:B------:R-:W-:Y:S05]  /*8040*/  BSYNC B2 ;  /* 0x0000000000027941 */ /* 0x000fea0003800000 */
.L_x_4088:
        /* <DEDUP_REMOVED lines=16> */
.L_x_4094:
[----:B------:R-:W-:Y:S05]  /*8150*/  BSYNC B3 ;  /* 0x0000000000037941 */ /* 0x000fea0003800000 */
.L_x_4093:
        /* <DEDUP_REMOVED lines=44> */
.L_x_4092:
[----:B------:R-:W-:Y:S05]  /*8420*/  BSYNC B2 ;  /* 0x0000000000027941 */ /* 0x000fea0003800000 */
.L_x_4091:
        /* <DEDUP_REMOVED lines=13> */
.L_x_4087:
[----:B------:R-:W-:Y:S05]  /*8500*/  BSYNC B1 ;  /* 0x0000000000017941 */ /* 0x000fea0003800000 */
.L_x_4085:
        /* <DEDUP_REMOVED lines=8> */
.L_x_4096:
        /* <DEDUP_REMOVED lines=12> */
.L_x_4099:
[----:B------:R-:W-:-:S07]  /*8650*/  MOV R6, R126 ;  /* 0x0000007e00067202 */ /* 0x000fce0000000f00 */
.L_x_4100:
[----:B------:R-:W-:Y:S05]  /*8660*/  BSYNC B2 ;  /* 0x0000000000027941 */ /* 0x000fea0003800000 */
.L_x_4098:
        /* <DEDUP_REMOVED lines=16> */
.L_x_4104:
[----:B------:R-:W-:Y:S05]  /*8770*/  BSYNC B3 ;  /* 0x0000000000037941 */ /* 0x000fea0003800000 */
.L_x_4103:
        /* <DEDUP_REMOVED lines=44> */
.L_x_4102:
[----:B------:R-:W-:Y:S05]  /*8a40*/  BSYNC B2 ;  /* 0x0000000000027941 */ /* 0x000fea0003800000 */
.L_x_4101:
        /* <DEDUP_REMOVED lines=11> */
.L_x_4097:
[----:B------:R-:W-:Y:S05]  /*8b00*/  BSYNC B1 ;  /* 0x0000000000017941 */ /* 0x000fea0003800000 */
.L_x_4095:
        /* <DEDUP_REMOVED lines=9> */
.L_x_4106:
        /* <DEDUP_REMOVED lines=12> */
.L_x_4109:
[----:B------:R-:W-:-:S07]  /*8c60*/  MOV R5, R126 ;  /* 0x0000007e00057202 */ /* 0x000fce0000000f00 */
.L_x_4110:
[----:B------:R-:W-:Y:S05]  /*8c70*/  BSYNC B2 ;  /* 0x0000000000027941 */ /* 0x000fea0003800000 */
.L_x_4108:
        /* <DEDUP_REMOVED lines=16> */
.L_x_4114:
[----:B------:R-:W-:Y:S05]  /*8d80*/  BSYNC B3 ;  /* 0x0000000000037941 */ /* 0x000fea0003800000 */
.L_x_4113:
        /* <DEDUP_REMOVED lines=44> */
.L_x_4112:
[----:B------:R-:W-:Y:S05]  /*9050*/  BSYNC B2 ;  /* 0x0000000000027941 */ /* 0x000fea0003800000 */
.L_x_4111:
        /* <DEDUP_REMOVED lines=13> */
.L_x_4107:
[----:B------:R-:W-:Y:S05]  /*9130*/  BSYNC B1 ;  /* 0x0000000000017941 */ /* 0x000fea0003800000 */
.L_x_4105:
        /* <DEDUP_REMOVED lines=8> */
.L_x_4116:
        /* <DEDUP_REMOVED lines=12> */
.L_x_4119:
[----:B------:R-:W-:-:S07]  /*9280*/  MOV R4, R126 ;  /* 0x0000007e00047202 */ /* 0x000fce0000000f00 */
.L_x_4120:
[----:B------:R-:W-:Y:S05]  /*9290*/  BSYNC B2 ;  /* 0x0000000000027941 */ /* 0x000fea0003800000 */
.L_x_4118:
        /* <DEDUP_REMOVED lines=16> */
.L_x_4124:
[----:B------:R-:W-:Y:S05]  /*93a0*/  BSYNC B3 ;  /* 0x0000000000037941 */ /* 0x000fea0003800000 */
.L_x_4123:
        /* <DEDUP_REMOVED lines=44> */
.L_x_4122:
[----:B------:R-:W-:Y:S05]  /*9670*/  BSYNC B2 ;  /* 0x0000000000027941 */ /* 0x000fea0003800000 */
.L_x_4121:
        /* <DEDUP_REMOVED lines=11> */
.L_x_4117:
[----:B------:R-:W-:Y:S05]  /*9730*/  BSYNC B1 ;  /* 0x0000000000017941 */ /* 0x000fea0003800000 */
.L_x_4115:
[----:B------:R-:W-:Y:S04]  /*9740*/  BSSY B1, `(.L_x_4125) ;  /* 0x0000062000017945 */ /* 0x000fe80003800000 */
[----:B------:R-:W-:Y:S05]  /*9750*/  @P3 BRA `(.L_x_4126) ;  /* 0x00000000001c3947 */ /* 0x000fea0003800000 */
[----:B-1----:R-:W-:Y:S01]  /*9760*/  MOV R173, RZ ;  /* 0x000000ff00ad7202 */ /* 0x002fe20000000f00 */
[----:B------:R-:W-:Y:S01]  /*9770*/  IMAD.MOV.U32 R97, RZ, RZ, R96 ;  /* 0x000000ffff617224 */ /* 0x000fe200078e0060 */
[----:B------:R-:W-:Y:S06]  /*9780*/  @!P0 BRA `(.L_x_4127) ;  /* 0x0000000400748947 */ /* 0x000fec0003800000 */
[----:B-----5:R-:W-:Y:S02]  /*9790*/  PRMT R173, R90, 0x7632, R173 ;  /* 0x000076325aad7816 */ /* 0x020fe400000000ad */
[----:B------:R-:W-:-:S03]  /*97a0*/  MOV R97, R96 ;  /* 0x0000006000617202 */ /* 0x000fc60000000f00 */
[----:B------:R-:W-:Y:S01]  /*97b0*/  IMAD.U32 R173, R173, 0x10000, RZ ;  /* 0x00010000adad7824 */ /* 0x000fe200078e00ff */
[----:B------:R-:W-:Y:S06]  /*97c0*/  BRA `(.L_x_4127) ;  /* 0x0000000400647947 */ /* 0x000fec0003800000 */
.L_x_4126:
        /* <DEDUP_REMOVED lines=12> */
.L_x_4129:
[----:B------:R-:W-:-:S07]  /*9890*/  MOV R3, R126 ;  /* 0x0000007e00037202 */ /* 0x000fce0000000f00 */
.L_x_4130:
[----:B------:R-:W-:Y:S05]  /*98a0*/  BSYNC B2 ;  /* 0x0000000000027941 */ /* 0x000fea0003800000 */
.L_x_4128:
        /* <DEDUP_REMOVED lines=16> */
.L_x_4134:
[----:B------:R-:W-:Y:S05]  /*99b0*/  BSYNC B3 ;  /* 0x0000000000037941 */ /* 0x000fea0003800000 */
.L_x_4133:
        /* <DEDUP_REMOVED lines=44> */
.L_x_4132:
[----:B------:R-:W-:Y:S05]  /*9c80*/  BSYNC B2 ;  /* 0x0000000000027941 */ /* 0x000fea0003800000 */
.L_x_4131:
        /* <DEDUP_REMOVED lines=11> */
[----:B-1----:R-:W-:-:S05]  /*9d40*/  FSEL R173, R96, RZ, !P4 ;  /* 0x000000ff60ad7208 */ /* 0x002fca0006000000 */
[----:B------:R-:W-:-:S07]  /*9d50*/  @P0 FADD.FTZ R173, R173, R98 ;  /* 0x00000062adad0221 */ /* 0x000fce0000010000 */
.L_x_4127:
[----:B------:R-:W-:Y:S05]  /*9d60*/  BSYNC B1 ;  /* 0x0000000000017941 */ /* 0x000fea0003800000 */
.L_x_4125:
        /* <DEDUP_REMOVED lines=8> */
.L_x_4136:
        /* <DEDUP_REMOVED lines=12> */
.L_x_4139:
[----:B------:R-:W-:-:S07]  /*9eb0*/  MOV R2, R126 ;  /* 0x0000007e00027202 */ /* 0x000fce0000000f00 */
.L_x_4140:
[----:B------:R-:W-:Y:S05]  /*9ec0*/  BSYNC B2 ;  /* 0x0000000000027941 */ /* 0x000fea0003800000 */
.L_x_4138:
        /* <DEDUP_REMOVED lines=16> */
.L_x_4144:
[----:B------:R-:W-:Y:S05]  /*9fd0*/  BSYNC B3 ;  /* 0x0000000000037941 */ /* 0x000fea0003800000 */
.L_x_4143:
        /* <DEDUP_REMOVED lines=44> */
.L_x_4142:
[----:B------:R-:W-:Y:S05]  /*a2a0*/  BSYNC B2 ;  /* 0x0000000000027941 */ /* 0x000fea0003800000 */
.L_x_4141:
        /* <DEDUP_REMOVED lines=11> */
.L_x_4137:
[----:B------:R-:W-:Y:S05]  /*a360*/  BSYNC B1 ;  /* 0x0000000000017941 */ /* 0x000fea0003800000 */
.L_x_4135:
        /* <DEDUP_REMOVED lines=9> */
.L_x_4146:
        /* <DEDUP_REMOVED lines=12> */
.L_x_4149:
[----:B------:R-:W-:-:S07]  /*a4c0*/  MOV R0, R126 ;  /* 0x0000007e00007202 */ /* 0x000fce0000000f00 */
.L_x_4150:
[----:B------:R-:W-:Y:S05]  /*a4d0*/  BSYNC B2 ;  /* 0x0000000000027941 */ /* 0x000fea0003800000 */
.L_x_4148:
        /* <DEDUP_REMOVED lines=16> */
.L_x_4154:
[----:B------:R-:W-:Y:S05]  /*a5e0*/  BSYNC B3 ;  /* 0x0000000000037941 */ /* 0x000fea0003800000 */
.L_x_4153:
[----:B------:R-:W-:Y:S01]  /*a5f0*/  IMAD.HI.U32 R96, R127, -0x326172a9, RZ ;  /* 0xcd9e8d577f607827 */ /* 0x000fe200078e00ff */
[----:B------:R-:W-:Y:S01]  /*a600*/  LOP3.LUT R97, R97, UR5, R122, 0x96, !PT ;  /* 0x0000000561617c12 */ /* 0x000fe2000f8e967a */
[----:B------:R-:W-:Y:S02]  /*a610*/  HFMA2.MMA R172, -RZ, RZ, 0, 0 ;  /* 0x00000000ffac7435 */ /* 0x000fe400000001ff */
        /* <DEDUP_REMOVED lines=41> */
.L_x_4152:
[----:B------:R-:W-:Y:S05]  /*a8b0*/  BSYNC B2 ;  /* 0x0000000000027941 */ /* 0x000fea0003800000 */
.L_x_4151:
        /* <DEDUP_REMOVED lines=13> */
.L_x_4147:
[----:B------:R-:W-:Y:S05]  /*a990*/  BSYNC B1 ;  /* 0x0000000000017941 */ /* 0x000fea0003800000 */
.L_x_4145:
        /* <DEDUP_REMOVED lines=10> */
[----:B------:R2:W-:Y:S02]  /*aa40*/  STG.E.128 desc[UR6][R184.64], R96 ;  /* 0x00000060b8007986 */ /* 0x0005e4000c101d06 */
[----:B0-----:R-:W-:-:S04]  /*aa50*/  @P2 IMAD.WIDE.U32 R182, R187, 0x10, R182 ;  /* 0x00000010bbb62825 */ /* 0x001fc800078e00b6 */
[----:B-1----:R-:W-:Y:S01]  /*aa60*/  @P0 IMAD.WIDE.U32 R180, R193, 0x10, R180 ;  /* 0x00000010c1b40825 */ /* 0x002fe200078e00b4 */
[----:B--2---:R-:W-:Y:S06]  /*aa70*/  @!P2 BRA `(.L_x_4156) ;  /* 0x000000000050a947 */ /* 0x004fec0003800000 */
[----:B------:R-:W-:Y:S01]  /*aa80*/  SHF.L.U32 R99, R2, 0x10, RZ ;  /* 0x0000001002637819 */ /* 0x000fe200000006ff */
[----:B------:R-:W0:Y:S01]  /*aa90*/  LDC.64 R96, c[0x0][0x240] ;  /* 0x00009000ff607b82 */ /* 0x000e220000000a00 */
[----:B------:R-:W-:Y:S02]  /*aaa0*/  LOP3.LUT R98, R0, 0xffff, RZ, 0xc0, !PT ;  /* 0x0000ffff00627812 */ /* 0x000fe400078ec0ff */
[----:B------:R-:W-:Y:S02]  /*aab0*/  LOP3.LUT R99, R99, 0xff0000, RZ, 0xc0, !PT ;  /* 0x00ff000063637812 */ /* 0x000fe400078ec0ff */
[----:B------:R-:W-:Y:S02]  /*aac0*/  PRMT R185, R3, 0x7104, RZ ;  /* 0x0000710403b97816 */ /* 0x000fe400000000ff */
[----:B------:R-:W-:Y:S02]  /*aad0*/  PRMT R98, R99, 0x4210, R98 ;  /* 0x0000421063627816 */ /* 0x000fe40000000062 */
[----:B------:R-:W-:-:S02]  /*aae0*/  LOP3.LUT R188, R5, 0xff, RZ, 0xc0, !PT ;  /* 0x000000ff05bc7812 */ /* 0x000fc400078ec0ff */
[----:B------:R-:W-:Y:S02]  /*aaf0*/  LOP3.LUT R184, R6, 0xff, RZ, 0xc0, !PT ;  /* 0x000000ff06b87812 */ /* 0x000fe400078ec0ff */
[----:B------:R-:W-:Y:S01]  /*ab00*/  LOP3.LUT R99, R7, 0xff, RZ, 0xc0, !PT ;  /* 0x000000ff07637812 */ /* 0x000fe200078ec0ff */
[----:B------:R-:W-:Y:S01]  /*ab10*/  IMAD.WIDE.U32 R188, R188, 0x1000000, RZ ;  /* 0x01000000bcbc7825 */ /* 0x000fe200078e00ff */
[----:B------:R-:W-:-:S03]  /*ab20*/  LOP3.LUT R191, R98, 0xff00, R185, 0xf8, !PT ;  /* 0x0000ff0062bf7812 */ /* 0x000fc600078ef8b9 */
[----:B------:R-:W-:Y:S01]  /*ab30*/  IMAD.WIDE.U32 R184, R184, 0x10000, RZ ;  /* 0x00010000b8b87825 */ /* 0x000fe200078e00ff */
[----:B------:R-:W-:-:S03]  /*ab40*/  LOP3.LUT R191, R191, 0xff, R4, 0xf8, !PT ;  /* 0x000000ffbfbf7812 */ /* 0x000fc600078ef804 */
[----:B------:R-:W-:Y:S01]  /*ab50*/  IMAD.WIDE.U32 R98, R99, 0x100, RZ ;  /* 0x0000010063627825 */ /* 0x000fe200078e00ff */
[----:B------:R-:W-:-:S03]  /*ab60*/  LOP3.LUT R191, R185, R191, R189, 0xfe, !PT ;  /* 0x000000bfb9bf7212 */ /* 0x000fc600078efebd */
[----:B0-----:R-:W-:Y:S01]  /*ab70*/  IMAD.WIDE.U32 R96, R179, 0x8, R96 ;  /* 0x00000008b3607825 */ /* 0x001fe200078e0060 */
[----:B------:R-:W-:Y:S02]  /*ab80*/  LOP3.LUT R195, R98, R188, R184, 0xfe, !PT ;  /* 0x000000bc62c37212 */ /* 0x000fe400078efeb8 */
[----:B------:R-:W-:Y:S02]  /*ab90*/  LOP3.LUT R99, R191, R99, RZ, 0xfc, !PT ;  /* 0x00000063bf637212 */ /* 0x000fe400078efcff */
[----:B------:R-:W-:-:S05]  /*aba0*/  LOP3.LUT R98, R195, 0xff, R8, 0xf8, !PT ;  /* 0x000000ffc3627812 */ /* 0x000fca00078ef808 */
[----:B------:R0:W-:Y:S02]  /*abb0*/  STG.E.64 desc[UR6][R96.64], R98 ;  /* 0x0000006260007986 */ /* 0x0001e4000c101b06 */
.L_x_4156:
[----:B------:R-:W-:Y:S05]  /*abc0*/  BSYNC B1 ;  /* 0x0000000000017941 */ /* 0x000fea0003800000 */
.L_x_4155:
[----:B-----5:R1:W5:Y:S04]  /*abd0*/  @P2 LDG.E.128 R92, desc[UR6][R182.64] ;  /* 0x00000006b65c2981 */ /* 0x020368000c1e1d00 */
[----:B------:R1:W5:Y:S01]  /*abe0*/  @P0 LDG.E.128 R88, desc[UR6][R180.64] ;  /* 0x00000006b4580981 */ /* 0x000362000c1e1d00 */
[----:B------:R-:W-:Y:S04]  /*abf0*/  BSSY B1, `(.L_x_4157) ;  /* 0x000005f000017945 */ /* 0x000fe80003800000 */
[----:B------:R-:W-:Y:S05]  /*ac00*/  @P3 BRA `(.L_x_4158) ;  /* 0x0000000000183947 */ /* 0x000fea0003800000 */
[----:B------:R-:W-:Y:S01]  /*ac10*/  IMAD.MOV.U32 R186, RZ, RZ, RZ ;  /* 0x000000ffffba7224 */ /* 0x000fe200078e00ff */
[----:B0-----:R-:W-:Y:S01]  /*ac20*/  MOV R96, R172 ;  /* 0x000000ac00607202 */ /* 0x001fe20000000f00 */
[----:B------:R-:W-:Y:S06]  /*ac30*/  @!P0 BRA `(.L_x_4159) ;  /* 0x0000000400688947 */ /* 0x000fec0003800000 */
[----:B------:R-:W-:Y:S01]  /*ac40*/  IMAD.MOV.U32 R96, RZ, RZ, R172 ;  /* 0x000000ffff607224 */ /* 0x000fe200078e00ac */
[----:B-----5:R-:W-:Y:S01]  /*ac50*/  SHF.L.U32 R186, R88, 0x10, RZ ;  /* 0x0000001058ba7819 */ /* 0x020fe200000006ff */
[----:B------:R-:W-:Y:S06]  /*ac60*/  BRA `(.L_x_4159) ;  /* 0x00000004005c7947 */ /* 0x000fec0003800000 */
.L_x_4158:
[C---:B------:R-:W-:Y:S01]  /*ac70*/  ISETP.NE.AND P4, PT, R172.reuse, 0x1, PT ;  /* 0x00000001ac00780c */ /* 0x040fe20003f85270 */
[----:B------:R-:W-:Y:S01]  /*ac80*/  BSSY B2, `(.L_x_4160) ;  /* 0x000000c000027945 */ /* 0x000fe20003800000 */
[----:B0-----:R-:W-:-:S11]  /*ac90*/  VIADD R96, R172, 0x1 ;  /* 0x00000001ac607836 */ /* 0x001fd60000000000 */
        /* <DEDUP_REMOVED lines=9> */
.L_x_4161:
[----:B------:R-:W-:-:S07]  /*ad30*/  IMAD.MOV.U32 R8, RZ, RZ, R126 ;  /* 0x000000ffff087224 */ /* 0x000fce00078e007e */
.L_x_4162:
[----:B------:R-:W-:Y:S05]  /*ad40*/  BSYNC B2 ;  /* 0x0000000000027941 */ /* 0x000fea0003800000 */
.L_x_4160:
        /* <DEDUP_REMOVED lines=16> */
.L_x_4166:
[----:B------:R-:W-:Y:S05]  /*ae50*/  BSYNC B3 ;  /* 0x0000000000037941 */ /* 0x000fea0003800000 */
.L_x_4165:
        /* <DEDUP_REMOVED lines=8> */
[----:B-1----:R-:W-:Y:S01]  /*aee0*/  IMAD.WIDE.U32 R180, R129, -0x2daee0ad, RZ ;  /* 0xd2511f5381b47825 */ /* 0x002fe200078e00ff */
        /* <DEDUP_REMOVED lines=35> */
.L_x_4164:
[----:B------:R-:W-:Y:S05]  /*b120*/  BSYNC B2 ;  /* 0x0000000000027941 */ /* 0x000fea0003800000 */
.L_x_4163:
[----:B------:R-:W-:Y:S01]  /*b130*/  HFMA2.MMA R97, -RZ, RZ, 0.1171875, 0 ;  /* 0x2f800000ff617435 */ /* 0x000fe200000001ff */
[----:B------:R-:W-:Y:S01]  /*b140*/  I2FP.F32.U32 R8, R8 ;  /* 0x0000000800087245 */ /* 0x000fe20000201000 */
[----:B-----5:R-:W-:-:S04]  /*b150*/  IMAD.U32 R98, R92, 0x10000, RZ ;  /* 0x000100005c627824 */ /* 0x020fc800078e00ff */
[----:B------:R-:W-:-:S04]  /*b160*/  FMUL.FTZ R98, R98, UR13 ;  /* 0x0000000d62627c20 */ /* 0x000fc80008410000 */
[----:B------:R-:W-:Y:S01]  /*b170*/  FFMA.FTZ R8, R8, R97, 1.1641532182693481445e-10 ;  /* 0x2f00000008087423 */ /* 0x000fe20000010061 */
[----:B------:R-:W-:Y:S01]  /*b180*/  FMUL.FTZ R98, R98, UR12 ;  /* 0x0000000c62627c20 */ /* 0x000fe20008410000 */
[----:B------:R-:W-:-:S03]  /*b190*/  @P0 SHF.L.U32 R97, R88, 0x10, RZ ;  /* 0x0000001058610819 */ /* 0x000fc600000006ff */
[----:B------:R-:W-:-:S04]  /*b1a0*/  FSETP.GTU.FTZ.AND P4, PT, R8, UR10, PT ;  /* 0x0000000a08007c0b */ /* 0x000fc8000bf9c000 */
[----:B------:R-:W-:Y:S02]  /*b1b0*/  FSEL R186, R98, RZ, !P4 ;  /* 0x000000ff62ba7208 */ /* 0x000fe40006000000 */
[----:B------:R-:W-:-:S03]  /*b1c0*/  SEL R8, RZ, 0x1, P4 ;  /* 0x00000001ff087807 */ /* 0x000fc60002000000 */
[----:B------:R-:W-:-:S07]  /*b1d0*/  @P0 FADD.FTZ R186, R97, R186 ;  /* 0x000000ba61ba0221 */ /* 0x000fce0000010000 */
.L_x_4159:
[----:B------:R-:W-:Y:S05]  /*b1e0*/  BSYNC B1 ;  /* 0x0000000000017941 */ /* 0x000fea0003800000 */
.L_x_4157:
        /* <DEDUP_REMOVED lines=9> */
.L_x_4168:
        /* <DEDUP_REMOVED lines=12> */
.L_x_4171:
[----:B------:R-:W-:-:S07]  /*b340*/  IMAD.MOV.U32 R7, RZ, RZ, R126 ;  /* 0x000000ffff077224 */ /* 0x000fce00078e007e */
.L_x_4172:
[----:B------:R-:W-:Y:S05]  /*b350*/  BSYNC B2 ;  /* 0x0000000000027941 */ /* 0x000fea0003800000 */
.L_x_4170:
        /* <DEDUP_REMOVED lines=16> */
.L_x_4176:
[----:B------:R-:W-:Y:S05]  /*b460*/  BSYNC B3 ;  /* 0x0000000000037941 */ /* 0x000fea0003800000 */
.L_x_4175:
        /* <DEDUP_REMOVED lines=44> */
.L_x_4174:
[----:B------:R-:W-:Y:S05]  /*b730*/  BSYNC B2 ;  /* 0x0000000000027941 */ /* 0x000fea0003800000 */
.L_x_4173:
        /* <DEDUP_REMOVED lines=13> */
.L_x_4169:
[----:B------:R-:W-:Y:S05]  /*b810*/  BSYNC B1 ;  /* 0x0000000000017941 */ /* 0x000fea0003800000 */
.L_x_4167:
        /* <DEDUP_REMOVED lines=8> */
.L_x_4178:
        /* <DEDUP_REMOVED lines=12> */
.L_x_4181:
[----:B------:R-:W-:-:S07]  /*b960*/  IMAD.MOV.U32 R6, RZ, RZ, R126 ;  /* 0x000000ffff067224 */ /* 0x000fce00078e007e */
.L_x_4182:
[----:B------:R-:W-:Y:S05]  /*b970*/  BSYNC B2 ;  /* 0x0000000000027941 */ /* 0x000fea0003800000 */
.L_x_4180:
        /* <DEDUP_REMOVED lines=16> */
.L_x_4186:
[----:B------:R-:W-:Y:S05]  /*ba80*/  BSYNC B3 ;  /* 0x0000000000037941 */ /* 0x000fea0003800000 */
.L_x_4185:
        /* <DEDUP_REMOVED lines=44> */
.L_x_4184:
[----:B------:R-:W-:Y:S05]  /*bd50*/  BSYNC B2 ;  /* 0x0000000000027941 */ /* 0x000fea0003800000 */
.L_x_4183:
        /* <DEDUP_REMOVED lines=11> */
.L_x_4179:
[----:B------:R-:W-:Y:S05]  /*be10*/  BSYNC B1 ;  /* 0x0000000000017941 */ /* 0x000fea0003800000 */
.L_x_4177:
[----:B------:R-:W-:Y:S04]  /*be20*/  BSSY B1, `(.L_x_4187) ;  /* 0x0000062000017945 */ /* 0x000fe80003800000 */
[----:B------:R-:W-:Y:S05]  /*be30*/  @P3 BRA `(.L_x_4188) ;  /* 0x00000000001c3947 */ /* 0x000fea0003800000 */
[----:B-1----:R-:W-:Y:S01]  /*be40*/  IMAD.MOV.U32 R183, RZ, RZ, RZ ;  /* 0x000000ffffb77224 */ /* 0x002fe200078e00ff */
[----:B------:R-:W-:Y:S01]  /*be50*/  MOV R97, R96 ;  /* 0x0000006000617202 */ /* 0x000fe20000000f00 */
[----:B------:R-:W-:Y:S06]  /*be60*/  @!P0 BRA `(.L_x_4189) ;  /* 0x0000000400748947 */ /* 0x000fec0003800000 */
[----:B-----5:R-:W-:Y:S01]  /*be70*/  PRMT R183, R89, 0x7632, R183 ;  /* 0x0000763259b77816 */ /* 0x020fe200000000b7 */
[----:B------:R-:W-:-:S03]  /*be80*/  IMAD.MOV.U32 R97, RZ, RZ, R96 ;  /* 0x000000ffff617224 */ /* 0x000fc600078e0060 */
[----:B------:R-:W-:Y:S01]  /*be90*/  SHF.L.U32 R183, R183, 0x10, RZ ;  /* 0x00000010b7b77819 */ /* 0x000fe200000006ff */
[----:B------:R-:W-:Y:S06]  /*bea0*/  BRA `(.L_x_4189) ;  /* 0x0000000400647947 */ /* 0x000fec0003800000 */
.L_x_4188:
        /* <DEDUP_REMOVED lines=12> */
.L_x_4191:
[----:B------:R-:W-:-:S07]  /*bf70*/  IMAD.MOV.U32 R5, RZ, RZ, R126 ;  /* 0x000000ffff057224 */ /* 0x000fce00078e007e */
.L_x_4192:
[----:B------:R-:W-:Y:S05]  /*bf80*/  BSYNC B2 ;  /* 0x0000000000027941 */ /* 0x000fea0003800000 */
.L_x_4190:
        /* <DEDUP_REMOVED lines=16> */
.L_x_4196:
[----:B------:R-:W-:Y:S05]  /*c090*/  BSYNC B3 ;  /* 0x0000000000037941 */ /* 0x000fea0003800000 */
.L_x_4195:
        /* <DEDUP_REMOVED lines=44> */
.L_x_4194:
[----:B------:R-:W-:Y:S05]  /*c360*/  BSYNC B2 ;  /* 0x0000000000027941 */ /* 0x000fea0003800000 */
.L_x_4193:
        /* <DEDUP_REMOVED lines=10> */
[----:B-1----:R-:W-:Y:S02]  /*c410*/  FSEL R183, R96, RZ, !P4 ;  /* 0x000000ff60b77208 */ /* 0x002fe40006000000 */
[----:B------:R-:W-:-:S03]  /*c420*/  SEL R5, RZ, 0x1, P4 ;  /* 0x00000001ff057807 */ /* 0x000fc60002000000 */
[----:B------:R-:W-:-:S07]  /*c430*/  @P0 FADD.FTZ R183, R183, R98 ;  /* 0x00000062b7b70221 */ /* 0x000fce0000010000 */
.L_x_4189:
[----:B------:R-:W-:Y:S05]  /*c440*/  BSYNC B1 ;  /* 0x0000000000017941 */ /* 0x000fea0003800000 */
.L_x_4187:
        /* <DEDUP_REMOVED lines=8> */
.L_x_4198:
        /* <DEDUP_REMOVED lines=12> */
.L_x_4201:
[----:B------:R-:W-:-:S07]  /*c590*/  IMAD.MOV.U32 R4, RZ, RZ, R126 ;  /* 0x000000ffff047224 */ /* 0x000fce00078e007e */
.L_x_4202:
[----:B------:R-:W-:Y:S05]  /*c5a0*/  BSYNC B2 ;  /* 0x0000000000027941 */ /* 0x000fea0003800000 */
.L_x_4200:
        /* <DEDUP_REMOVED lines=16> */
.L_x_4206:
[----:B------:R-:W-:Y:S05]  /*c6b0*/  BSYNC B3 ;  /* 0x0000000000037941 */ /* 0x000fea0003800000 */
.L_x_4205:
        /* <DEDUP_REMOVED lines=44> */
.L_x_4204:
[----:B------:R-:W-:Y:S05]  /*c980*/  BSYNC B2 ;  /* 0x0000000000027941 */ /* 0x000fea0003800000 */
.L_x_4203:
        /* <DEDUP_REMOVED lines=11> */
.L_x_4199:
[----:B------:R-:W-:Y:S05]  /*ca40*/  BSYNC B1 ;  /* 0x0000000000017941 */ /* 0x000fea0003800000 */
.L_x_4197:
        /* <DEDUP_REMOVED lines=9> */
.L_x_4208:
        /* <DEDUP_REMOVED lines=12> */
.L_x_4211:
[----:B------:R-:W-:-:S07]  /*cba0*/  IMAD.MOV.U32 R3, RZ, RZ, R126 ;  /* 0x000000ffff037224 */ /* 0x000fce00078e007e */
.L_x_4212:
[----:B------:R-:W-:Y:S05]  /*cbb0*/  BSYNC B2 ;  /* 0x0000000000027941 */ /* 0x000fea0003800000 */
.L_x_4210:
        /* <DEDUP_REMOVED lines=16> */
.L_x_4216:
[----:B------:R-:W-:Y:S05]  /*ccc0*/  BSYNC B3 ;  /* 0x0000000000037941 */ /* 0x000fea0003800000 */
.L_x_4215:
        /* <DEDUP_REMOVED lines=44> */
.L_x_4214:
[----:B------:R-:W-:Y:S05]  /*cf90*/  BSYNC B2 ;  /* 0x0000000000027941 */ /* 0x000fea0003800000 */
.L_x_4213:
        /* <DEDUP_REMOVED lines=13> */
.L_x_4209:
[----:B------:R-:W-:Y:S05]  /*d070*/  BSYNC B1 ;  /* 0x0000000000017941 */ /* 0x000fea0003800000 */
.L_x_4207:
        /* <DEDUP_REMOVED lines=8> */
.L_x_4218:
        /* <DEDUP_REMOVED lines=12> */
.L_x_4221:
[----:B------:R-:W-:-:S07]  /*d1c0*/  IMAD.MOV.U32 R2, RZ, RZ, R126 ;  /* 0x000000ffff027224 */ /* 0x000fce00078e007e */
.L_x_4222:
[----:B------:R-:W-:Y:S05]  /*d1d0*/  BSYNC B2 ;  /* 0x0000000000027941 */ /* 0x000fea0003800000 */
.L_x_4220:
        /* <DEDUP_REMOVED lines=16> */
.L_x_4226:
[----:B------:R-:W-:Y:S05]  /*d2e0*/  BSYNC B3 ;  /* 0x0000000000037941 */ /* 0x000fea0003800000 */
.L_x_4225:
        /* <DEDUP_REMOVED lines=44> */
.L_x_4224:
[----:B------:R-:W-:Y:S05]  /*d5b0*/  BSYNC B2 ;  /* 0x0000000000027941 */ /* 0x000fea0003800000 */
.L_x_4223:
        /* <DEDUP_REMOVED lines=11> */
.L_x_4219:
[----:B------:R-:W-:Y:S05]  /*d670*/  BSYNC B1 ;  /* 0x0000000000017941 */ /* 0x000fea0003800000 */
.L_x_4217:
        /* <DEDUP_REMOVED lines=9> */
.L_x_4228:
        /* <DEDUP_REMOVED lines=12> */
.L_x_4231:
[----:B------:R-:W-:-:S07]  /*d7d0*/  IMAD.MOV.U32 R0, RZ, RZ, R126 ;  /* 0x000000ffff007224 */ /* 0x000fce00078e007e */
.L_x_4232:
[----:B------:R-:W-:Y:S05]  /*d7e0*/  BSYNC B2 ;  /* 0x0000000000027941 */ /* 0x000fea0003800000 */
.L_x_4230:
        /* <DEDUP_REMOVED lines=16> */
.L_x_4236:
[----:B------:R-:W-:Y:S05]  /*d8f0*/  BSYNC B3 ;  /* 0x0000000000037941 */ /* 0x000fea0003800000 */
.L_x_4235:
        /* <DEDUP_REMOVED lines=44> */
.L_x_4234:
[----:B------:R-:W-:Y:S05]  /*dbc0*/  BSYNC B2 ;  /* 0x0000000000027941 */ /* 0x000fea0003800000 */
.L_x_4233:
        /* <DEDUP_REMOVED lines=13> */
.L_x_4229:
[----:B------:R-:W-:Y:S05]  /*dca0*/  BSYNC B1 ;  /* 0x0000000000017941 */ /* 0x000fea0003800000 */
.L_x_4227:
        /* <DEDUP_REMOVED lines=34> */
.L_x_4238:
[----:B------:R-:W-:Y:S05]  /*ded0*/  BSYNC B1 ;  /* 0x0000000000017941 */ /* 0x000fea0003800000 */
.L_x_4237:
        /* <DEDUP_REMOVED lines=10> */
.L_x_4240:
        /* <DEDUP_REMOVED lines=12> */
.L_x_4243:
[----:B------:R-:W-:-:S07]  /*e040*/  MOV R8, R126 ;  /* 0x0000007e00087202 */ /* 0x000fce0000000f00 */
.L_x_4244:
[----:B------:R-:W-:Y:S05]  /*e050*/  BSYNC B2 ;  /* 0x0000000000027941 */ /* 0x000fea0003800000 */
.L_x_4242:
        /* <DEDUP_REMOVED lines=16> */
.L_x_4248:
[----:B------:R-:W-:Y:S05]  /*e160*/  BSYNC B3 ;  /* 0x0000000000037941 */ /* 0x000fea0003800000 */
.L_x_4247:
        /* <DEDUP_REMOVED lines=44> */
.L_x_4246:
[----:B------:R-:W-:Y:S05]  /*e430*/  BSYNC B2 ;  /* 0x0000000000027941 */ /* 0x000fea0003800000 */
.L_x_4245:
        /* <DEDUP_REMOVED lines=11> */
.L_x_4241:
[----:B------:R-:W-:Y:S05]  /*e4f0*/  BSYNC B1 ;  /* 0x0000000000017941 */ /* 0x000fea0003800000 */
.L_x_4239:
        /* <DEDUP_REMOVED lines=9> */
.L_x_4250:
        /* <DEDUP_REMOVED lines=12> */
.L_x_4253:
[----:B------:R-:W-:-:S07]  /*e650*/  MOV R7, R126 ;  /* 0x0000007e00077202 */ /* 0x000fce0000000f00 */
.L_x_4254:
[----:B------:R-:W-:Y:S05]  /*e660*/  BSYNC B2 ;  /* 0x0000000000027941 */ /* 0x000fea0003800000 */
.L_x_4252:
        /* <DEDUP_REMOVED lines=16> */
.L_x_4258:
[----:B------:R-:W-:Y:S05]  /*e770*/  BSYNC B3 ;  /* 0x0000000000037941 */ /* 0x000fea0003800000 */
.L_x_4257:
        /* <DEDUP_REMOVED lines=44> */
.L_x_4256:
[----:B------:R-:W-:Y:S05]  /*ea40*/  BSYNC B2 ;  /* 0x0000000000027941 */ /* 0x000fea0003800000 */
.L_x_4255:
        /* <DEDUP_REMOVED lines=13> */
.L_x_4251:
[----:B------:R-:W-:Y:S05]  /*eb20*/  BSYNC B1 ;  /* 0x0000000000017941 */ /* 0x000fea0003800000 */
.L_x_4249:
        /* <DEDUP_REMOVED lines=8> */
.L_x_4260:
        /* <DEDUP_REMOVED lines=12> */
.L_x_4263:
[----:B------:R-:W-:-:S07]  /*ec70*/  MOV R6, R126 ;  /* 0x0000007e00067202 */ /* 0x000fce0000000f00 */
.L_x_4264:
[----:B------:R-:W-:Y:S05]  /*ec80*/  BSYNC B2 ;  /* 0x0000000000027941 */ /* 0x000fea0003800000 */
.L_x_4262:
        /* <DEDUP_REMOVED lines=16> */
.L_x_4268:
[----:B------:R-:W-:Y:S05]  /*ed90*/  BSYNC B3 ;  /* 0x0000000000037941 */ /* 0x000fea0003800000 */
.L_x_4267:
        /* <DEDUP_REMOVED lines=44> */
.L_x_4266:
[----:B------:R-:W-:Y:S05]  /*f060*/  BSYNC B2 ;  /* 0x0000000000027941 */ /* 0x000fea0003800000 */
.L_x_4265:
        /* <DEDUP_REMOVED lines=11> */
.L_x_4261:
[----:B------:R-:W-:Y:S05]  /*f120*/  BSYNC B1 ;  /* 0x0000000000017941 */ /* 0x000fea0003800000 */
.L_x_4259:
        /* <DEDUP_REMOVED lines=9> */
.L_x_4270:
        /* <DEDUP_REMOVED lines=12> */
.L_x_4273:
[----:B------:R-:W-:-:S07]  /*f280*/  MOV R5, R126 ;  /* 0x0000007e00057202 */ /* 0x000fce0000000f00 */
.L_x_4274:
[----:B------:R-:W-:Y:S05]  /*f290*/  BSYNC B2 ;  /* 0x0000000000027941 */ /* 0x000fea0003800000 */
.L_x_4272:
        /* <DEDUP_REMOVED lines=16> */
.L_x_4278:
[----:B------:R-:W-:Y:S05]  /*f3a0*/  BSYNC B3 ;  /* 0x0000000000037941 */ /* 0x000fea0003800000 */
.L_x_4277:
        /* <DEDUP_REMOVED lines=44> */
.L_x_4276:
[----:B------:R-:W-:Y:S05]  /*f670*/  BSYNC B2 ;  /* 0x0000000000027941 */ /* 0x000fea0003800000 */
.L_x_4275:
        /* <DEDUP_REMOVED lines=13> */
.L_x_4271:
[----:B------:R-:W-:Y:S05]  /*f750*/  BSYNC B1 ;  /* 0x0000000000017941 */ /* 0x000fea0003800000 */
.L_x_4269:
        /* <DEDUP_REMOVED lines=8> */
.L_x_4280:
        /* <DEDUP_REMOVED lines=12> */
.L_x_4283:
[----:B------:R-:W-:-:S07]  /*f8a0*/  MOV R4, R126 ;  /* 0x0000007e00047202 */ /* 0x000fce0000000f00 */
.L_x_4284:
[----:B------:R-:W-:Y:S05]  /*f8b0*/  BSYNC B2 ;  /* 0x0000000000027941 */ /* 0x000fea0003800000 */
.L_x_4282:
        /* <DEDUP_REMOVED lines=16> */
.L_x_4288:
[----:B------:R-:W-:Y:S05]  /*f9c0*/  BSYNC B3 ;  /* 0x0000000000037941 */ /* 0x000fea0003800000 */
.L_x_4287:
        /* <DEDUP_REMOVED lines=44> */
.L_x_4286:
[----:B------:R-:W-:Y:S05]  /*fc90*/  BSYNC B2 ;  /* 0x0000000000027941 */ /* 0x000fea0003800000 */
.L_x_4285:
        /* <DEDUP_REMOVED lines=11> */
.L_x_4281:
[----:B------:R-:W-:Y:S05]  /*fd50*/  BSYNC B1 ;  /* 0x0000000000017941 */ /* 0x000fea0003800000 */
.L_x_4279:
        /* <DEDUP_REMOVED lines=9> */
.L_x_4290:
        /* <DEDUP_REMOVED lines=12> */
.L_x_4293:
[----:B------:R-:W-:-:S07]  /*feb0*/  MOV R3, R126 ;  /* 0x0000007e00037202 */ /* 0x000fce0000000f00 */
.L_x_4294:
[----:B------:R-:W-:Y:S05]  /*fec0*/  BSYNC B2 ;  /* 0x0000000000027941 */ /* 0x000fea0003800000 */
.L_x_4292:
        /* <DEDUP_REMOVED lines=16> */
.L_x_4298:
[----:B------:R-:W-:Y:S05]  /*ffd0*/  BSYNC B3 ;  /* 0x0000000000037941 */ /* 0x000fea0003800000 */
.L_x_4297:
        /* <DEDUP_REMOVED lines=44> */
.L_x_4296:
[----:B------:R-:W-:Y:S05]  /*102a0*/  BSYNC B2 ;  /* 0x0000000000027941 */ /* 0x000fea0003800000 */
.L_x_4295:
        /* <DEDUP_REMOVED lines=13> */
.L_x_4291:
[----:B------:R-:W-:Y:S05]  /*10380*/  BSYNC B1 ;  /* 0x0000000000017941 */ /* 0x000fea0003800000 */
.L_x_4289:
        /* <DEDUP_REMOVED lines=8> */
.L_x_4300:
        /* <DEDUP_REMOVED lines=12> */
.L_x_4303:
[----:B------:R-:W-:-:S07]  /*104d0*/  MOV R2, R126 ;  /* 0x0000007e00027202 */ /* 0x000fce0000000f00 */
.L_x_4304:
[----:B------:R-:W-:Y:S05]  /*104e0*/  BSYNC B2 ;  /* 0x0000000000027941 */ /* 0x000fea0003800000 */
.L_x_4302:
        /* <DEDUP_REMOVED lines=16> */
.L_x_4308:
[----:B------:R-:W-:Y:S05]  /*105f0*/  BSYNC B3 ;  /* 0x0000000000037941 */ /* 0x000fea0003800000 */
.L_x_4307:
        /* <DEDUP_REMOVED lines=44> */
.L_x_4306:
[----:B------:R-:W-:Y:S05]  /*108c0*/  BSYNC B2 ;  /* 0x0000000000027941 */ /* 0x000fea0003800000 */
.L_x_4305:
        /* <DEDUP_REMOVED lines=11> */
.L_x_4301:
[----:B------:R-:W-:Y:S05]  /*10980*/  BSYNC B1 ;  /* 0x0000000000017941 */ /* 0x000fea0003800000 */
.L_x_4299:
        /* <DEDUP_REMOVED lines=9> */
.L_x_4310:
        /* <DEDUP_REMOVED lines=12> */
.L_x_4313:
[----:B------:R-:W-:-:S07]  /*10ae0*/  MOV R0, R126 ;  /* 0x0000007e00007202 */ /* 0x000fce0000000f00 */
.L_x_4314:
[----:B------:R-:W-:Y:S05]  /*10af0*/  BSYNC B2 ;  /* 0x0000000000027941 */ /* 0x000fea0003800000 */
.L_x_4312:
        /* <DEDUP_REMOVED lines=16> */
.L_x_4318:
[----:B------:R-:W-:Y:S05]  /*10c00*/  BSYNC B3 ;  /* 0x0000000000037941 */ /* 0x000fea0003800000 */
.L_x_4317:
        /* <DEDUP_REMOVED lines=44> */
.L_x_4316:
[----:B------:R-:W-:Y:S05]  /*10ed0*/  BSYNC B2 ;  /* 0x0000000000027941 */ /* 0x000fea0003800000 */
.L_x_4315:
        /* <DEDUP_REMOVED lines=13> */
.L_x_4311:
[----:B------:R-:W-:Y:S05]  /*10fb0*/  BSYNC B1 ;  /* 0x0000000000017941 */ /* 0x000fea0003800000 */
.L_x_4309:
        /* <DEDUP_REMOVED lines=34> */
.L_x_4320:
[----:B------:R-:W-:Y:S05]  /*111e0*/  BSYNC B1 ;  /* 0x0000000000017941 */ /* 0x000fea0003800000 */
.L_x_4319:
        /* <DEDUP_REMOVED lines=10> */
.L_x_4322:
        /* <DEDUP_REMOVED lines=12> */
.L_x_4325:
[----:B------:R-:W-:-:S07]  /*11350*/  IMAD.MOV.U32 R8, RZ, RZ, R126 ;  /* 0x000000ffff087224 */ /* 0x000fce00078e007e */
.L_x_4326:
[----:B------:R-:W-:Y:S05]  /*11360*/  BSYNC B2 ;  /* 0x0000000000027941 */ /* 0x000fea0003800000 */
.L_x_4324:
        /* <DEDUP_REMOVED lines=16> */
.L_x_4330:
[----:B------:R-:W-:Y:S05]  /*11470*/  BSYNC B3 ;  /* 0x0000000000037941 */ /* 0x000fea0003800000 */
.L_x_4329:
        /* <DEDUP_REMOVED lines=44> */
.L_x_4328:
[----:B------:R-:W-:Y:S05]  /*11740*/  BSYNC B2 ;  /* 0x0000000000027941 */ /* 0x000fea0003800000 */
.L_x_4327:
        /* <DEDUP_REMOVED lines=11> */
.L_x_4323:
[----:B------:R-:W-:Y:S05]  /*11800*/  BSYNC B1 ;  /* 0x0000000000017941 */ /* 0x000fea0003800000 */
.L_x_4321:
        /* <DEDUP_REMOVED lines=9> */
.L_x_4332:
        /* <DEDUP_REMOVED lines=12> */
.L_x_4335:
[----:B------:R-:W-:-:S07]  /*11960*/  IMAD.MOV.U32 R7, RZ, RZ, R126 ;  /* 0x000000ffff077224 */ /* 0x000fce00078e007e */
.L_x_4336:
[----:B------:R-:W-:Y:S05]  /*11970*/  BSYNC B2 ;  /* 0x0000000000027941 */ /* 0x000fea0003800000 */
.L_x_4334:
        /* <DEDUP_REMOVED lines=16> */
.L_x_4340:
[----:B------:R-:W-:Y:S05]  /*11a80*/  BSYNC B3 ;  /* 0x0000000000037941 */ /* 0x000fea0003800000 */
.L_x_4339:
        /* <DEDUP_REMOVED lines=44> */
.L_x_4338:
[----:B------:R-:W-:Y:S05]  /*11d50*/  BSYNC B2 ;  /* 0x0000000000027941 */ /* 0x000fea0003800000 */
.L_x_4337:
        /* <DEDUP_REMOVED lines=13> */
.L_x_4333:
[----:B------:R-:W-:Y:S05]  /*11e30*/  BSYNC B1 ;  /* 0x0000000000017941 */ /* 0x000fea0003800000 */
.L_x_4331:
        /* <DEDUP_REMOVED lines=8> */
.L_x_4342:
        /* <DEDUP_REMOVED lines=12> */
.L_x_4345:
[----:B------:R-:W-:-:S07]  /*11f80*/  IMAD.MOV.U32 R6, RZ, RZ, R126 ;  /* 0x000000ffff067224 */ /* 0x000fce00078e007e */
.L_x_4346:
[----:B------:R-:W-:Y:S05]  /*11f90*/  BSYNC B2 ;  /* 0x0000000000027941 */ /* 0x000fea0003800000 */
.L_x_4344:
        /* <DEDUP_REMOVED lines=16> */
.L_x_4350:
[----:B------:R-:W-:Y:S05]  /*120a0*/  BSYNC B3 ;  /* 0x0000000000037941 */ /* 0x000fea0003800000 */
.L_x_4349:
        /* <DEDUP_REMOVED lines=44> */
.L_x_4348:
[----:B------:R-:W-:Y:S05]  /*12370*/  BSYNC B2 ;  /* 0x0000000000027941 */ /* 0x000fea0003800000 */
.L_x_4347:
        /* <DEDUP_REMOVED lines=11> */
.L_x_4343:
[----:B------:R-:W-:Y:S05]  /*12430*/  BSYNC B1 ;  /* 0x0000000000017941 */ /* 0x000fea0003800000 */
.L_x_4341:
        /* <DEDUP_REMOVED lines=9> */
.L_x_4352:
        /* <DEDUP_REMOVED lines=12> */
.L_x_4355:
[----:B------:R-:W-:-:S07]  /*12590*/  IMAD.MOV.U32 R5, RZ, RZ, R126 ;  /* 0x000000ffff057224 */ /* 0x000fce00078e007e */
.L_x_4356:
[----:B------:R-:W-:Y:S05]  /*125a0*/  BSYNC B2 ;  /* 0x0000000000027941 */ /* 0x000fea0003800000 */
.L_x_4354:
        /* <DEDUP_REMOVED lines=16> */
.L_x_4360:
[----:B------:R-:W-:Y:S05]  /*126b0*/  BSYNC B3 ;  /* 0x0000000000037941 */ /* 0x000fea0003800000 */
.L_x_4359:
        /* <DEDUP_REMOVED lines=44> */
.L_x_4358:
[----:B------:R-:W-:Y:S05]  /*12980*/  BSYNC B2 ;  /* 0x0000000000027941 */ /* 0x000fea0003800000 */
.L_x_4357:
        /* <DEDUP_REMOVED lines=13> */
.L_x_4353:
[----:B------:R-:W-:Y:S05]  /*12a60*/  BSYNC B1 ;  /* 0x0000000000017941 */ /* 0x000fea0003800000 */
.L_x_4351:
        /* <DEDUP_REMOVED lines=8> */
.L_x_4362:
        /* <DEDUP_REMOVED lines=12> */
.L_x_4365:
[----:B------:R-:W-:-:S07]  /*12bb0*/  IMAD.MOV.U32 R4, RZ, RZ, R126 ;  /* 0x000000ffff047224 */ /* 0x000fce00078e007e */
.L_x_4366:
[----:B------:R-:W-:Y:S05]  /*12bc0*/  BSYNC B2 ;  /* 0x0000000000027941 */ /* 0x000fea0003800000 */
.L_x_4364:
        /* <DEDUP_REMOVED lines=16> */
.L_x_4370:
[----:B------:R-:W-:Y:S05]  /*12cd0*/  BSYNC B3 ;  /* 0x0000000000037941 */ /* 0x000fea0003800000 */
.L_x_4369:
        /* <DEDUP_REMOVED lines=44> */
.L_x_4368:
[----:B------:R-:W-:Y:S05]  /*12fa0*/  BSYNC B2 ;  /* 0x0000000000027941 */ /* 0x000fea0003800000 */
.L_x_4367:
        /* <DEDUP_REMOVED lines=11> */
.L_x_4363:
[----:B------:R-:W-:Y:S05]  /*13060*/  BSYNC B1 ;  /* 0x0000000000017941 */ /* 0x000fea0003800000 */
.L_x_4361:
        /* <DEDUP_REMOVED lines=9> */
.L_x_4372:
        /* <DEDUP_REMOVED lines=12> */
.L_x_4375:
[----:B------:R-:W-:-:S07]  /*131c0*/  IMAD.MOV.U32 R3, RZ, RZ, R126 ;  /* 0x000000ffff037224 */ /* 0x000fce00078e007e */
.L_x_4376:
[----:B------:R-:W-:Y:S05]  /*131d0*/  BSYNC B2 ;  /* 0x0000000000027941 */ /* 0x000fea0003800000 */
.L_x_4374:
        /* <DEDUP_REMOVED lines=16> */
.L_x_4380:
[----:B------:R-:W-:Y:S05]  /*132e0*/  BSYNC B3 ;  /* 0x0000000000037941 */ /* 0x000fea0003800000 */
.L_x_4379:
        /* <DEDUP_REMOVED lines=44> */
.L_x_4378:
[----:B------:R-:W-:Y:S05]  /*135b0*/  BSYNC B2 ;  /* 0x0000000000027941 */ /* 0x000fea0003800000 */
.L_x_4377:
        /* <DEDUP_REMOVED lines=13> */
.L_x_4373:
[----:B------:R-:W-:Y:S05]  /*13690*/  BSYNC B1 ;  /* 0x0000000000017941 */ /* 0x000fea0003800000 */
.L_x_4371:
        /* <DEDUP_REMOVED lines=8> */
.L_x_4382:
        /* <DEDUP_REMOVED lines=12> */
.L_x_4385:
[----:B------:R-:W-:-:S07]  /*137e0*/  IMAD.MOV.U32 R2, RZ, RZ, R126 ;  /* 0x000000ffff027224 */ /* 0x000fce00078e007e */
.L_x_4386:
[----:B------:R-:W-:Y:S05]  /*137f0*/  BSYNC B2 ;  /* 0x0000000000027941 */ /* 0x000fea0003800000 */
.L_x_4384:
        /* <DEDUP_REMOVED lines=16> */
.L_x_4390:
[----:B------:R-:W-:Y:S05]  /*13900*/  BSYNC B3 ;  /* 0x0000000000037941 */ /* 0x000fea0003800000 */
.L_x_4389:
        /* <DEDUP_REMOVED lines=44> */
.L_x_4388:
[----:B------:R-:W-:Y:S05]  /*13bd0*/  BSYNC B2 ;  /* 0x0000000000027941 */ /* 0x000fea0003800000 */
.L_x_4387:
        /* <DEDUP_REMOVED lines=11> */
.L_x_4383:
[----:B------:R-:W-:Y:S05]  /*13c90*/  BSYNC B1 ;  /* 0x0000000000017941 */ /* 0x000fea0003800000 */
.L_x_4381:
        /* <DEDUP_REMOVED lines=9> */
.L_x_4392:
        /* <DEDUP_REMOVED lines=12> */
.L_x_4395:
[----:B------:R-:W-:-:S07]  /*13df0*/  IMAD.MOV.U32 R0, RZ, RZ, R126 ;  /* 0x000000ffff007224 */ /* 0x000fce00078e007e */
.L_x_4396:
[----:B------:R-:W-:Y:S05]  /*13e00*/  BSYNC B2 ;  /* 0x0000000000027941 */ /* 0x000fea0003800000 */
.L_x_4394:
        /* <DEDUP_REMOVED lines=16> */
.L_x_4400:
[----:B------:R-:W-:Y:S05]  /*13f10*/  BSYNC B3 ;  /* 0x0000000000037941 */ /* 0x000fea0003800000 */
.L_x_4399:
        /* <DEDUP_REMOVED lines=44> */
.L_x_4398:
[----:B------:R-:W-:Y:S05]  /*141e0*/  BSYNC B2 ;  /* 0x0000000000027941 */ /* 0x000fea0003800000 */
.L_x_4397:
        /* <DEDUP_REMOVED lines=13> */
.L_x_4393:
[----:B------:R-:W-:Y:S05]  /*142c0*/  BSYNC B1 ;  /* 0x0000000000017941 */ /* 0x000fea0003800000 */
.L_x_4391:
        /* <DEDUP_REMOVED lines=34> */
.L_x_4402:
[----:B------:R-:W-:Y:S05]  /*144f0*/  BSYNC B1 ;  /* 0x0000000000017941 */ /* 0x000fea0003800000 */
.L_x_4401:
        /* <DEDUP_REMOVED lines=10> */
.L_x_4404:
        /* <DEDUP_REMOVED lines=12> */
.L_x_4407:
[----:B------:R-:W-:-:S07]  /*14660*/  MOV R8, R126 ;  /* 0x0000007e00087202 */ /* 0x000fce0000000f00 */
.L_x_4408:
[----:B------:R-:W-:Y:S05]  /*14670*/  BSYNC B2 ;  /* 0x0000000000027941 */ /* 0x000fea0003800000 */
.L_x_4406:
        /* <DEDUP_REMOVED lines=16> */
.L_x_4412:
[----:B------:R-:W-:Y:S05]  /*14780*/  BSYNC B3 ;  /* 0x0000000000037941 */ /* 0x000fea0003800000 */
.L_x_4411:
        /* <DEDUP_REMOVED lines=44> */
.L_x_4410:
[----:B------:R-:W-:Y:S05]  /*14a50*/  BSYNC B2 ;  /* 0x0000000000027941 */ /* 0x000fea0003800000 */
.L_x_4409:
        /* <DEDUP_REMOVED lines=11> */
.L_x_4405:
[----:B------:R-:W-:Y:S05]  /*14b10*/  BSYNC B1 ;  /* 0x0000000000017941 */ /* 0x000fea0003800000 */
.L_x_4403:
        /* <DEDUP_REMOVED lines=9> */
.L_x_4414:
        /* <DEDUP_REMOVED lines=12> */
.L_x_4417:
[----:B------:R-:W-:-:S07]  /*14c70*/  MOV R7, R126 ;  /* 0x0000007e00077202 */ /* 0x000fce0000000f00 */
.L_x_4418:
[----:B------:R-:W-:Y:S05]  /*14c80*/  BSYNC B2 ;  /* 0x0000000000027941 */ /* 0x000fea0003800000 */
.L_x_4416:
        /* <DEDUP_REMOVED lines=16> */
.L_x_4422:
[----:B------:R-:W-:Y:S05]  /*14d90*/  BSYNC B3 ;  /* 0x0000000000037941 */ /* 0x000fea0003800000 */
.L_x_4421:
        /* <DEDUP_REMOVED lines=44> */
.L_x_4420:
[----:B------:R-:W-:Y:S05]  /*15060*/  BSYNC B2 ;  /* 0x0000000000027941 */ /* 0x000fea0003800000 */
.L_x_4419:
        /* <DEDUP_REMOVED lines=13> */
.L_x_4415:
[----:B------:R-:W-:Y:S05]  /*15140*/  BSYNC B1 ;  /* 0x0000000000017941 */ /* 0x000fea0003800000 */
.L_x_4413:
[----:B------:R-:W-:Y:S04]  /*15150*/  BSSY B1, `(.L_x_4423) ;  /* 0x000005f000017945 */ /* 0x000fe80003800000 */
[----:B------:R-:W-:Y:S05]  /*15160*/  @P3 BRA `(.L_x_4424) ;  /* 0x0000000000183947 */ /* 0x000fea0003800000 */
[----:B-1----:R-:W-:Y:S01]  /*15170*/  MOV R204, RZ ;  /* 0x000000ff00cc7202 */ /* 0x002fe20000000f00 */
[----:B------:R-:W-:Y:S01]  /*15180*/  IMAD.MOV.U32 R96, RZ, RZ, R97 ;  /* 0x000000ffff607224 */ /* 0x000fe200078e0061 */
[----:B------:R-:W-:Y:S06]  /*15190*/  @!P0 BRA `(.L_x_4425) ;  /* 0x0000000400688947 */ /* 0x000fec0003800000 */
[----:B------:R-:W-:Y:S01]  /*151a0*/  MOV R96, R97 ;  /* 0x0000006100607202 */ /* 0x000fe20000000f00 */
[----:B-----5:R-:W-:Y:S01]  /*151b0*/  IMAD.U32 R204, R89, 0x10000, RZ ;  /* 0x0001000059cc7824 */ /* 0x020fe200078e00ff */
[----:B------:R-:W-:Y:S06]  /*151c0*/  BRA `(.L_x_4425) ;  /* 0x00000004005c7947 */ /* 0x000fec0003800000 */
.L_x_4424:
        /* <DEDUP_REMOVED lines=12> */
.L_x_4427:
[----:B------:R-:W-:-:S07]  /*15290*/  MOV R6, R126 ;  /* 0x0000007e00067202 */ /* 0x000fce0000000f00 */
.L_x_4428:
[----:B------:R-:W-:Y:S05]  /*152a0*/  BSYNC B2 ;  /* 0x0000000000027941 */ /* 0x000fea0003800000 */
.L_x_4426:
        /* <DEDUP_REMOVED lines=16> */
.L_x_4432:
[----:B------:R-:W-:Y:S05]  /*153b0*/  BSYNC B3 ;  /* 0x0000000000037941 */ /* 0x000fea0003800000 */
.L_x_4431:
        /* <DEDUP_REMOVED lines=44> */
.L_x_4430:
[----:B------:R-:W-:Y:S05]  /*15680*/  BSYNC B2 ;  /* 0x0000000000027941 */ /* 0x000fea0003800000 */
.L_x_4429:
        /* <DEDUP_REMOVED lines=9> */
[----:B-1----:R-:W-:-:S05]  /*15720*/  FSEL R204, R98, RZ, !P4 ;  /* 0x000000ff62cc7208 */ /* 0x002fca0006000000 */
[----:B------:R-:W-:-:S07]  /*15730*/  @P0 FADD.FTZ R204, R97, R204 ;  /* 0x000000cc61cc0221 */ /* 0x000fce0000010000 */
.L_x_4425:
[----:B------:R-:W-:Y:S05]  /*15740*/  BSYNC B1 ;  /* 0x0000000000017941 */ /* 0x000fea0003800000 */
.L_x_4423:
        /* <DEDUP_REMOVED lines=9> */
.L_x_4434:
        /* <DEDUP_REMOVED lines=12> */
.L_x_4437:
[----:B------:R-:W-:-:S07]  /*158a0*/  MOV R5, R126 ;  /* 0x0000007e00057202 */ /* 0x000fce0000000f00 */
.L_x_4438:
[----:B------:R-:W-:Y:S05]  /*158b0*/  BSYNC B2 ;  /* 0x0000000000027941 */ /* 0x000fea0003800000 */
.L_x_4436:
        /* <DEDUP_REMOVED lines=16> */
.L_x_4442:
[----:B------:R-:W-:Y:S05]  /*159c0*/  BSYNC B3 ;  /* 0x0000000000037941 */ /* 0x000fea0003800000 */
.L_x_4441:
        /* <DEDUP_REMOVED lines=44> */
.L_x_4440:
[----:B------:R-:W-:Y:S05]  /*15c90*/  BSYNC B2 ;  /* 0x0000000000027941 */ /* 0x000fea0003800000 */
.L_x_4439:
        /* <DEDUP_REMOVED lines=13> */
.L_x_4435:
[----:B------:R-:W-:Y:S05]  /*15d70*/  BSYNC B1 ;  /* 0x0000000000017941 */ /* 0x000fea0003800000 */
.L_x_4433:
        /* <DEDUP_REMOVED lines=8> */
.L_x_4444:
        /* <DEDUP_REMOVED lines=12> */
.L_x_4447:
[----:B------:R-:W-:-:S07]  /*15ec0*/  MOV R4, R126 ;  /* 0x0000007e00047202 */ /* 0x000fce0000000f00 */
.L_x_4448:
[----:B------:R-:W-:Y:S05]  /*15ed0*/  BSYNC B2 ;  /* 0x0000000000027941 */ /* 0x000fea0003800000 */
.L_x_4446:
        /* <DEDUP_REMOVED lines=16> */
.L_x_4452:
[----:B------:R-:W-:Y:S05]  /*15fe0*/  BSYNC B3 ;  /* 0x0000000000037941 */ /* 0x000fea0003800000 */
.L_x_4451:
        /* <DEDUP_REMOVED lines=44> */
.L_x_4450:
[----:B------:R-:W-:Y:S05]  /*162b0*/  BSYNC B2 ;  /* 0x0000000000027941 */ /* 0x000fea0003800000 */
.L_x_4449:
        /* <DEDUP_REMOVED lines=11> */
.L_x_4445:
[----:B------:R-:W-:Y:S05]  /*16370*/  BSYNC B1 ;  /* 0x0000000000017941 */ /* 0x000fea0003800000 */
.L_x_4443:
        /* <DEDUP_REMOVED lines=9> */
.L_x_4454:
        /* <DEDUP_REMOVED lines=12> */
.L_x_4457:
[----:B------:R-:W-:-:S07]  /*164d0*/  MOV R3, R126 ;  /* 0x0000007e00037202 */ /* 0x000fce0000000f00 */
.L_x_4458:
[----:B------:R-:W-:Y:S05]  /*164e0*/  BSYNC B2 ;  /* 0x0000000000027941 */ /* 0x000fea0003800000 */
.L_x_4456:
        /* <DEDUP_REMOVED lines=16> */
.L_x_4462:
[----:B------:R-:W-:Y:S05]  /*165f0*/  BSYNC B3 ;  /* 0x0000000000037941 */ /* 0x000fea0003800000 */
.L_x_4461:
        /* <DEDUP_REMOVED lines=44> */
.L_x_4460:
[----:B------:R-:W-:Y:S05]  /*168c0*/  BSYNC B2 ;  /* 0x0000000000027941 */ /* 0x000fea0003800000 */
.L_x_4459:
        /* <DEDUP_REMOVED lines=13> */
.L_x_4455:
[----:B------:R-:W-:Y:S05]  /*169a0*/  BSYNC B1 ;  /* 0x0000000000017941 */ /* 0x000fea0003800000 */
.L_x_4453:
        /* <DEDUP_REMOVED lines=8> */
.L_x_4464:
        /* <DEDUP_REMOVED lines=12> */
.L_x_4467:
[----:B------:R-:W-:-:S07]  /*16af0*/  MOV R2, R126 ;  /* 0x0000007e00027202 */ /* 0x000fce0000000f00 */
.L_x_4468:
[----:B------:R-:W-:Y:S05]  /*16b00*/  BSYNC B2 ;  /* 0x0000000000027941 */ /* 0x000fea0003800000 */
.L_x_4466:
        /* <DEDUP_REMOVED lines=16> */
.L_x_4472:
[----:B------:R-:W-:Y:S05]  /*16c10*/  BSYNC B3 ;  /* 0x0000000000037941 */ /* 0x000fea0003800000 */
.L_x_4471:
        /* <DEDUP_REMOVED lines=44> */
.L_x_4470:
[----:B------:R-:W-:Y:S05]  /*16ee0*/  BSYNC B2 ;  /* 0x0000000000027941 */ /* 0x000fea0003800000 */
.L_x_4469:
        /* <DEDUP_REMOVED lines=11> */
.L_x_4465:
[----:B------:R-:W-:Y:S05]  /*16fa0*/  BSYNC B1 ;  /* 0x0000000000017941 */ /* 0x000fea0003800000 */
.L_x_4463:
        /* <DEDUP_REMOVED lines=9> */
.L_x_4474:
        /* <DEDUP_REMOVED lines=12> */
.L_x_4477:
[----:B------:R-:W-:-:S07]  /*17100*/  MOV R0, R126 ;  /* 0x0000007e00007202 */ /* 0x000fce0000000f00 */
.L_x_4478:
[----:B------:R-:W-:Y:S05]  /*17110*/  BSYNC B2 ;  /* 0x0000000000027941 */ /* 0x000fea0003800000 */
.L_x_4476:
        /* <DEDUP_REMOVED lines=16> */
.L_x_4482:
[----:B------:R-:W-:Y:S05]  /*17220*/  BSYNC B3 ;  /* 0x0000000000037941 */ /* 0x000fea0003800000 */
.L_x_4481:
        /* <DEDUP_REMOVED lines=44> */
.L_x_4480:
[----:B------:R-:W-:Y:S05]  /*174f0*/  BSYNC B2 ;  /* 0x0000000000027941 */ /* 0x000fea0003800000 */
.L_x_4479:
        /* <DEDUP_REMOVED lines=13> */
.L_x_4475:
[----:B------:R-:W-:Y:S05]  /*175d0*/  BSYNC B1 ;  /* 0x0000000000017941 */ /* 0x000fea0003800000 */
.L_x_4473:
        /* <DEDUP_REMOVED lines=34> */
.L_x_4484:
[----:B------:R-:W-:Y:S05]  /*17800*/  BSYNC B1 ;  /* 0x0000000000017941 */ /* 0x000fea0003800000 */
.L_x_4483:
[----:B-----5:R1:W5:Y:S04]  /*17810*/  @P2 LDG.E.128 R92, desc[UR6][R214.64] ;  /* 0x00000006d65c2981 */ /* 0x020368000c1e1d00 */
[----:B------:R1:W5:Y:S01]  /*17820*/  @P0 LDG.E.128 R88, desc[UR6][R212.64] ;  /* 0x00000006d4580981 */ /* 0x000362000c1e1d00 */
[----:B------:R-:W-:Y:S04]  /*17830*/  BSSY B1, `(.L_x_4485) ;  /* 0x000005f000017945 */ /* 0x000fe80003800000 */
[----:B------:R-:W-:Y:S05]  /*17840*/  @P3 BRA `(.L_x_4486) ;  /* 0x0000000000183947 */ /* 0x000fea0003800000 */
[----:B-1----:R-:W-:Y:S01]  /*17850*/  IMAD.MOV.U32 R215, RZ, RZ, RZ ;  /* 0x000000ffffd77224 */ /* 0x002fe200078e00ff */
[----:B0-----:R-:W-:Y:S01]  /*17860*/  MOV R96, R172 ;  /* 0x000000ac00607202 */ /* 0x001fe20000000f00 */
[----:B------:R-:W-:Y:S06]  /*17870*/  @!P0 BRA `(.L_x_4487) ;  /* 0x0000000400688947 */ /* 0x000fec0003800000 */
[----:B------:R-:W-:Y:S01]  /*17880*/  IMAD.MOV.U32 R96, RZ, RZ, R172 ;  /* 0x000000ffff607224 */ /* 0x000fe200078e00ac */
[----:B-----5:R-:W-:Y:S01]  /*17890*/  SHF.L.U32 R215, R88, 0x10, RZ ;  /* 0x0000001058d77819 */ /* 0x020fe200000006ff */
[----:B------:R-:W-:Y:S06]  /*178a0*/  BRA `(.L_x_4487) ;  /* 0x00000004005c7947 */ /* 0x000fec0003800000 */
.L_x_4486:
        /* <DEDUP_REMOVED lines=12> */
.L_x_4489:
[----:B------:R-:W-:-:S07]  /*17970*/  IMAD.MOV.U32 R8, RZ, RZ, R126 ;  /* 0x000000ffff087224 */ /* 0x000fce00078e007e */
.L_x_4490:
[----:B------:R-:W-:Y:S05]  /*17980*/  BSYNC B2 ;  /* 0x0000000000027941 */ /* 0x000fea0003800000 */
.L_x_4488:
        /* <DEDUP_REMOVED lines=16> */
.L_x_4494:
[----:B------:R-:W-:Y:S05]  /*17a90*/  BSYNC B3 ;  /* 0x0000000000037941 */ /* 0x000fea0003800000 */
.L_x_4493:
        /* <DEDUP_REMOVED lines=44> */
.L_x_4492:
[----:B------:R-:W-:Y:S05]  /*17d60*/  BSYNC B2 ;  /* 0x0000000000027941 */ /* 0x000fea0003800000 */
.L_x_4491:
        /* <DEDUP_REMOVED lines=8> */
[----:B-1----:R-:W-:Y:S02]  /*17df0*/  FSEL R215, R98, RZ, !P4 ;  /* 0x000000ff62d77208 */ /* 0x002fe40006000000 */
[----:B------:R-:W-:-:S03]  /*17e00*/  SEL R8, RZ, 0x1, P4 ;  /* 0x00000001ff087807 */ /* 0x000fc60002000000 */
[----:B------:R-:W-:-:S07]  /*17e10*/  @P0 FADD.FTZ R215, R172, R215 ;  /* 0x000000d7acd70221 */ /* 0x000fce0000010000 */
.L_x_4487:
[----:B------:R-:W-:Y:S05]  /*17e20*/  BSYNC B1 ;  /* 0x0000000000017941 */ /* 0x000fea0003800000 */
.L_x_4485:
        /* <DEDUP_REMOVED lines=9> */
.L_x_4496:
        /* <DEDUP_REMOVED lines=12> */
.L_x_4499:
[----:B------:R-:W-:-:S07]  /*17f80*/  IMAD.MOV.U32 R7, RZ, RZ, R126 ;  /* 0x000000ffff077224 */ /* 0x000fce00078e007e */
.L_x_4500:
[----:B------:R-:W-:Y:S05]  /*17f90*/  BSYNC B2 ;  /* 0x0000000000027941 */ /* 0x000fea0003800000 */
.L_x_4498:
        /* <DEDUP_REMOVED lines=16> */
.L_x_4504:
[----:B------:R-:W-:Y:S05]  /*180a0*/  BSYNC B3 ;  /* 0x0000000000037941 */ /* 0x000fea0003800000 */
.L_x_4503:
        /* <DEDUP_REMOVED lines=44> */
.L_x_4502:
[----:B------:R-:W-:Y:S05]  /*18370*/  BSYNC B2 ;  /* 0x0000000000027941 */ /* 0x000fea0003800000 */
.L_x_4501:
        /* <DEDUP_REMOVED lines=13> */
.L_x_4497:
[----:B------:R-:W-:Y:S05]  /*18450*/  BSYNC B1 ;  /* 0x0000000000017941 */ /* 0x000fea0003800000 */
.L_x_4495:
        /* <DEDUP_REMOVED lines=8> */
.L_x_4506:
        /* <DEDUP_REMOVED lines=12> */
.L_x_4509:
[----:B------:R-:W-:-:S07]  /*185a0*/  IMAD.MOV.U32 R6, RZ, RZ, R126 ;  /* 0x000000ffff067224 */ /* 0x000fce00078e007e */
.L_x_4510:
[----:B------:R-:W-:Y:S05]  /*185b0*/  BSYNC B2 ;  /* 0x0000000000027941 */ /* 0x000fea0003800000 */
.L_x_4508:
        /* <DEDUP_REMOVED lines=16> */
.L_x_4514:
[----:B------:R-:W-:Y:S05]  /*186c0*/  BSYNC B3 ;  /* 0x0000000000037941 */ /* 0x000fea0003800000 */
.L_x_4513:
        /* <DEDUP_REMOVED lines=44> */
.L_x_4512:
[----:B------:R-:W-:Y:S05]  /*18990*/  BSYNC B2 ;  /* 0x0000000000027941 */ /* 0x000fea0003800000 */
.L_x_4511:
        /* <DEDUP_REMOVED lines=11> */
.L_x_4507:
[----:B------:R-:W-:Y:S05]  /*18a50*/  BSYNC B1 ;  /* 0x0000000000017941 */ /* 0x000fea0003800000 */
.L_x_4505:
        /* <DEDUP_REMOVED lines=9> */
.L_x_4516:
        /* <DEDUP_REMOVED lines=12> */
.L_x_4519:
[----:B------:R-:W-:-:S07]  /*18bb0*/  IMAD.MOV.U32 R5, RZ, RZ, R126 ;  /* 0x000000ffff057224 */ /* 0x000fce00078e007e */
.L_x_4520:
[----:B------:R-:W-:Y:S05]  /*18bc0*/  BSYNC B2 ;  /* 0x0000000000027941 */ /* 0x000fea0003800000 */
.L_x_4518:
        /* <DEDUP_REMOVED lines=16> */
.L_x_4524:
[----:B------:R-:W-:Y:S05]  /*18cd0*/  BSYNC B3 ;  /* 0x0000000000037941 */ /* 0x000fea0003800000 */
.L_x_4523:
        /* <DEDUP_REMOVED lines=44> */
.L_x_4522:
[----:B------:R-:W-:Y:S05]  /*18fa0*/  BSYNC B2 ;  /* 0x0000000000027941 */ /* 0x000fea0003800000 */
.L_x_4521:
        /* <DEDUP_REMOVED lines=13> */
.L_x_4517:
[----:B------:R-:W-:Y:S05]  /*19080*/  BSYNC B1 ;  /* 0x0000000000017941 */ /* 0x000fea0003800000 */
.L_x_4515:
        /* <DEDUP_REMOVED lines=8> */
.L_x_4526:
        /* <DEDUP_REMOVED lines=12> */
.L_x_4529:
[----:B------:R-:W-:-:S07]  /*191d0*/  IMAD.MOV.U32 R4, RZ, RZ, R126 ;  /* 0x000000ffff047224 */ /* 0x000fce00078e007e */
.L_x_4530:
[----:B------:R-:W-:Y:S05]  /*191e0*/  BSYNC B2 ;  /* 0x0000000000027941 */ /* 0x000fea0003800000 */
.L_x_4528:
        /* <DEDUP_REMOVED lines=16> */
.L_x_4534:
[----:B------:R-:W-:Y:S05]  /*192f0*/  BSYNC B3 ;  /* 0x0000000000037941 */ /* 0x000fea0003800000 */
.L_x_4533:
        /* <DEDUP_REMOVED lines=44> */
.L_x_4532:
[----:B------:R-:W-:Y:S05]  /*195c0*/  BSYNC B2 ;  /* 0x0000000000027941 */ /* 0x000fea0003800000 */
.L_x_4531:
        /* <DEDUP_REMOVED lines=11> */
.L_x_4527:
[----:B------:R-:W-:Y:S05]  /*19680*/  BSYNC B1 ;  /* 0x0000000000017941 */ /* 0x000fea0003800000 */
.L_x_4525:
        /* <DEDUP_REMOVED lines=9> */
.L_x_4536:
        /* <DEDUP_REMOVED lines=12> */
.L_x_4539:
[----:B------:R-:W-:-:S07]  /*197e0*/  IMAD.MOV.U32 R3, RZ, RZ, R126 ;  /* 0x000000ffff037224 */ /* 0x000fce00078e007e */
.L_x_4540:
[----:B------:R-:W-:Y:S05]  /*197f0*/  BSYNC B2 ;  /* 0x0000000000027941 */ /* 0x000fea0003800000 */
.L_x_4538:
        /* <DEDUP_REMOVED lines=16> */
.L_x_4544:
[----:B------:R-:W-:Y:S05]  /*19900*/  BSYNC B3 ;  /* 0x0000000000037941 */ /* 0x000fea0003800000 */
.L_x_4543:
        /* <DEDUP_REMOVED lines=44> */
.L_x_4542:
[----:B------:R-:W-:Y:S05]  /*19bd0*/  BSYNC B2 ;  /* 0x0000000000027941 */ /* 0x000fea0003800000 */
.L_x_4541:
        /* <DEDUP_REMOVED lines=13> */
.L_x_4537:
[----:B------:R-:W-:Y:S05]  /*19cb0*/  BSYNC B1 ;  /* 0x0000000000017941 */ /* 0x000fea0003800000 */
.L_x_4535:
        /* <DEDUP_REMOVED lines=8> */
.L_x_4546:
        /* <DEDUP_REMOVED lines=12> */
.L_x_4549:
[----:B------:R-:W-:-:S07]  /*19e00*/  IMAD.MOV.U32 R2, RZ, RZ, R126 ;  /* 0x000000ffff027224 */ /* 0x000fce00078e007e */
.L_x_4550:
[----:B------:R-:W-:Y:S05]  /*19e10*/  BSYNC B2 ;  /* 0x0000000000027941 */ /* 0x000fea0003800000 */
.L_x_4548:
        /* <DEDUP_REMOVED lines=16> */
.L_x_4554:
[----:B------:R-:W-:Y:S05]  /*19f20*/  BSYNC B3 ;  /* 0x0000000000037941 */ /* 0x000fea0003800000 */
.L_x_4553:
        /* <DEDUP_REMOVED lines=44> */
.L_x_4552:
[----:B------:R-:W-:Y:S05]  /*1a1f0*/  BSYNC B2 ;  /* 0x0000000000027941 */ /* 0x000fea0003800000 */
.L_x_4551:
        /* <DEDUP_REMOVED lines=11> */
.L_x_4547:
[----:B------:R-:W-:Y:S05]  /*1a2b0*/  BSYNC B1 ;  /* 0x0000000000017941 */ /* 0x000fea0003800000 */
.L_x_4545:
        /* <DEDUP_REMOVED lines=9> */
.L_x_4556:
        /* <DEDUP_REMOVED lines=12> */
.L_x_4559:
[----:B------:R-:W-:-:S07]  /*1a410*/  IMAD.MOV.U32 R0, RZ, RZ, R126 ;  /* 0x000000ffff007224 */ /* 0x000fce00078e007e */
.L_x_4560:
[----:B------:R-:W-:Y:S05]  /*1a420*/  BSYNC B2 ;  /* 0x0000000000027941 */ /* 0x000fea0003800000 */
.L_x_4558:
        /* <DEDUP_REMOVED lines=16> */
.L_x_4564:
[----:B------:R-:W-:Y:S05]  /*1a530*/  BSYNC B3 ;  /* 0x0000000000037941 */ /* 0x000fea0003800000 */
.L_x_4563:
        /* <DEDUP_REMOVED lines=44> */
.L_x_4562:
[----:B------:R-:W-:Y:S05]  /*1a800*/  BSYNC B2 ;  /* 0x0000000000027941 */ /* 0x000fea0003800000 */
.L_x_4561:
        /* <DEDUP_REMOVED lines=13> */
.L_x_4557:
[----:B------:R-:W-:Y:S05]  /*1a8e0*/  BSYNC B1 ;  /* 0x0000000000017941 */ /* 0x000fea0003800000 */
.L_x_4555:
        /* <DEDUP_REMOVED lines=15> */
[----:B------:R-:W-:Y:S02]  /*1a9e0*/  LOP3.LUT R98, R0, 0xffff, RZ, 0xc0, !PT ;  /* 0x0000ffff00627812 */ /* 0x000fe400078ec0ff */
[----:B------:R-:W-:Y:S02]  /*1a9f0*/  PRMT R225, R3, 0x7104, RZ ;  /* 0x0000710403e17816 */ /* 0x000fe400000000ff */
[----:B------:R-:W-:Y:S02]  /*1aa00*/  LOP3.LUT R99, R96, 0xff0000, RZ, 0xc0, !PT ;  /* 0x00ff000060637812 */ /* 0x000fe400078ec0ff */
[----:B------:R-:W0:Y:S01]  /*1aa10*/  LDC.64 R96, c[0x0][0x240] ;  /* 0x00009000ff607b82 */ /* 0x000e220000000a00 */
[----:B------:R-:W-:Y:S02]  /*1aa20*/  LOP3.LUT R230, R5, 0xff, RZ, 0xc0, !PT ;  /* 0x000000ff05e67812 */ /* 0x000fe400078ec0ff */
[----:B------:R-:W-:-:S02]  /*1aa30*/  PRMT R98, R99, 0x4210, R98 ;  /* 0x0000421063627816 */ /* 0x000fc40000000062 */
[----:B------:R-:W-:Y:S01]  /*1aa40*/  LOP3.LUT R224, R6, 0xff, RZ, 0xc0, !PT ;  /* 0x000000ff06e07812 */ /* 0x000fe200078ec0ff */
[----:B------:R-:W-:Y:S01]  /*1aa50*/  IMAD.WIDE.U32 R230, R230, 0x1000000, RZ ;  /* 0x01000000e6e67825 */ /* 0x000fe200078e00ff */
[----:B------:R-:W-:Y:S02]  /*1aa60*/  LOP3.LUT R99, R98, 0xff00, R225, 0xf8, !PT ;  /* 0x0000ff0062637812 */ /* 0x000fe400078ef8e1 */
[----:B------:R-:W-:Y:S01]  /*1aa70*/  LOP3.LUT R98, R7, 0xff, RZ, 0xc0, !PT ;  /* 0x000000ff07627812 */ /* 0x000fe200078ec0ff */
[----:B------:R-:W-:Y:S01]  /*1aa80*/  IMAD.WIDE.U32 R224, R224, 0x10000, RZ ;  /* 0x00010000e0e07825 */ /* 0x000fe200078e00ff */
[----:B------:R-:W-:-:S03]  /*1aa90*/  LOP3.LUT R229, R99, 0xff, R4, 0xf8, !PT ;  /* 0x000000ff63e57812 */ /* 0x000fc600078ef804 */
[----:B------:R-:W-:Y:S01]  /*1aaa0*/  IMAD.WIDE.U32 R98, R98, 0x100, RZ ;  /* 0x0000010062627825 */ /* 0x000fe200078e00ff */
[----:B------:R-:W-:Y:S02]  /*1aab0*/  LOP3.LUT R229, R225, R229, R231, 0xfe, !PT ;  /* 0x000000e5e1e57212 */ /* 0x000fe400078efee7 */
[----:B------:R-:W-:Y:S02]  /*1aac0*/  LOP3.LUT R225, R98, R230, R224, 0xfe, !PT ;  /* 0x000000e662e17212 */ /* 0x000fe400078efee0 */
[----:B------:R-:W-:Y:S02]  /*1aad0*/  LOP3.LUT R99, R229, R99, RZ, 0xfc, !PT ;  /* 0x00000063e5637212 */ /* 0x000fe400078efcff */
[----:B------:R-:W-:Y:S01]  /*1aae0*/  LOP3.LUT R98, R225, 0xff, R8, 0xf8, !PT ;  /* 0x000000ffe1627812 */ /* 0x000fe200078ef808 */
[----:B0-----:R-:W-:-:S05]  /*1aaf0*/  IMAD.WIDE.U32 R96, R219, 0x8, R96 ;  /* 0x00000008db607825 */ /* 0x001fca00078e0060 */
[----:B------:R0:W-:Y:S02]  /*1ab00*/  STG.E.64 desc[UR6][R96.64], R98 ;  /* 0x0000006260007986 */ /* 0x0001e4000c101b06 */
.L_x_4566:
[----:B------:R-:W-:Y:S05]  /*1ab10*/  BSYNC B1 ;  /* 0x0000000000017941 */ /* 0x000fea0003800000 */
.L_x_4565:
        /* <DEDUP_REMOVED lines=10> */
.L_x_4568:
        /* <DEDUP_REMOVED lines=12> */
.L_x_4571:
[----:B------:R-:W-:-:S07]  /*1ac80*/  MOV R8, R126 ;  /* 0x0000007e00087202 */ /* 0x000fce0000000f00 */
.L_x_4572:
[----:B------:R-:W-:Y:S05]  /*1ac90*/  BSYNC B2 ;  /* 0x0000000000027941 */ /* 0x000fea0003800000 */
.L_x_4570:
        /* <DEDUP_REMOVED lines=16> */
.L_x_4576:
[----:B------:R-:W-:Y:S05]  /*1ada0*/  BSYNC B3 ;  /* 0x0000000000037941 */ /* 0x000fea0003800000 */
.L_x_4575:
        /* <DEDUP_REMOVED lines=44> */
.L_x_4574:
[----:B------:R-:W-:Y:S05]  /*1b070*/  BSYNC B2 ;  /* 0x0000000000027941 */ /* 0x000fea0003800000 */
.L_x_4573:
        /* <DEDUP_REMOVED lines=11> */
.L_x_4569:
[----:B------:R-:W-:Y:S05]  /*1b130*/  BSYNC B1 ;  /* 0x0000000000017941 */ /* 0x000fea0003800000 */
.L_x_4567:
        /* <DEDUP_REMOVED lines=9> */
.L_x_4578:
        /* <DEDUP_REMOVED lines=12> */
.L_x_4581:
[----:B------:R-:W-:-:S07]  /*1b290*/  MOV R7, R126 ;  /* 0x0000007e00077202 */ /* 0x000fce0000000f00 */
.L_x_4582:
[----:B------:R-:W-:Y:S05]  /*1b2a0*/  BSYNC B2 ;  /* 0x0000000000027941 */ /* 0x000fea0003800000 */
.L_x_4580:
        /* <DEDUP_REMOVED lines=16> */
.L_x_4586:
[----:B------:R-:W-:Y:S05]  /*1b3b0*/  BSYNC B3 ;  /* 0x0000000000037941 */ /* 0x000fea0003800000 */
.L_x_4585:
        /* <DEDUP_REMOVED lines=44> */
.L_x_4584:
[----:B------:R-:W-:Y:S05]  /*1b680*/  BSYNC B2 ;  /* 0x0000000000027941 */ /* 0x000fea0003800000 */
.L_x_4583:
        /* <DEDUP_REMOVED lines=13> */
.L_x_4579:
[----:B------:R-:W-:Y:S05]  /*1b760*/  BSYNC B1 ;  /* 0x0000000000017941 */ /* 0x000fea0003800000 */
.L_x_4577:
        /* <DEDUP_REMOVED lines=8> */
.L_x_4588:
        /* <DEDUP_REMOVED lines=12> */
.L_x_4591:
[----:B------:R-:W-:-:S07]  /*1b8b0*/  MOV R6, R126 ;  /* 0x0000007e00067202 */ /* 0x000fce0000000f00 */
.L_x_4592:
[----:B------:R-:W-:Y:S05]  /*1b8c0*/  BSYNC B2 ;  /* 0x0000000000027941 */ /* 0x000fea0003800000 */
.L_x_4590:
        /* <DEDUP_REMOVED lines=16> */
.L_x_4596:
[----:B------:R-:W-:Y:S05]  /*1b9d0*/  BSYNC B3 ;  /* 0x0000000000037941 */ /* 0x000fea0003800000 */
.L_x_4595:
        /* <DEDUP_REMOVED lines=44> */
.L_x_4594:
[----:B------:R-:W-:Y:S05]  /*1bca0*/  BSYNC B2 ;  /* 0x0000000000027941 */ /* 0x000fea0003800000 */
.L_x_4593:
        /* <DEDUP_REMOVED lines=11> */
.L_x_4589:
[----:B------:R-:W-:Y:S05]  /*1bd60*/  BSYNC B1 ;  /* 0x0000000000017941 */ /* 0x000fea0003800000 */
.L_x_4587:
        /* <DEDUP_REMOVED lines=9> */
.L_x_4598:
        /* <DEDUP_REMOVED lines=12> */
.L_x_4601:
[----:B------:R-:W-:-:S07]  /*1bec0*/  MOV R5, R126 ;  /* 0x0000007e00057202 */ /* 0x000fce0000000f00 */
.L_x_4602:
[----:B------:R-:W-:Y:S05]  /*1bed0*/  BSYNC B2 ;  /* 0x0000000000027941 */ /* 0x000fea0003800000 */
.L_x_4600:
        /* <DEDUP_REMOVED lines=16> */
.L_x_4606:
[----:B------:R-:W-:Y:S05]  /*1bfe0*/  BSYNC B3 ;  /* 0x0000000000037941 */ /* 0x000fea0003800000 */
.L_x_4605:
        /* <DEDUP_REMOVED lines=44> */
.L_x_4604:
[----:B------:R-:W-:Y:S05]  /*1c2b0*/  BSYNC B2 ;  /* 0x0000000000027941 */ /* 0x000fea0003800000 */
.L_x_4603:
        /* <DEDUP_REMOVED lines=13> */
.L_x_4599:
[----:B------:R-:W-:Y:S05]  /*1c390*/  BSYNC B1 ;  /* 0x0000000000017941 */ /* 0x000fea0003800000 */
.L_x_4597:
        /* <DEDUP_REMOVED lines=8> */
.L_x_4608:
        /* <DEDUP_REMOVED lines=12> */
.L_x_4611:
[----:B------:R-:W-:-:S07]  /*1c4e0*/  MOV R4, R126 ;  /* 0x0000007e00047202 */ /* 0x000fce0000000f00 */
.L_x_4612:
[----:B------:R-:W-:Y:S05]  /*1c4f0*/  BSYNC B2 ;  /* 0x0000000000027941 */ /* 0x000fea0003800000 */
.L_x_4610:
        /* <DEDUP_REMOVED lines=16> */
.L_x_4616:
[----:B------:R-:W-:Y:S05]  /*1c600*/  BSYNC B3 ;  /* 0x0000000000037941 */ /* 0x000fea0003800000 */
.L_x_4615:
        /* <DEDUP_REMOVED lines=44> */
.L_x_4614:
[----:B------:R-:W-:Y:S05]  /*1c8d0*/  BSYNC B2 ;  /* 0x0000000000027941 */ /* 0x000fea0003800000 */
.L_x_4613:
        /* <DEDUP_REMOVED lines=11> */
.L_x_4609:
[----:B------:R-:W-:Y:S05]  /*1c990*/  BSYNC B1 ;  /* 0x0000000000017941 */ /* 0x000fea0003800000 */
.L_x_4607:
        /* <DEDUP_REMOVED lines=9> */
.L_x_4618:
        /* <DEDUP_REMOVED lines=12> */
.L_x_4621:
[----:B------:R-:W-:-:S07]  /*1caf0*/  MOV R3, R126 ;  /* 0x0000007e00037202 */ /* 0x000fce0000000f00 */
.L_x_4622:
[----:B------:R-:W-:Y:S05]  /*1cb00*/  BSYNC B2 ;  /* 0x0000000000027941 */ /* 0x000fea0003800000 */
.L_x_4620:
        /* <DEDUP_REMOVED lines=16> */
.L_x_4626:
[----:B------:R-:W-:Y:S05]  /*1cc10*/  BSYNC B3 ;  /* 0x0000000000037941 */ /* 0x000fea0003800000 */
.L_x_4625:
        /* <DEDUP_REMOVED lines=44> */
.L_x_4624:
[----:B------:R-:W-:Y:S05]  /*1cee0*/  BSYNC B2 ;  /* 0x0000000000027941 */ /* 0x000fea0003800000 */
.L_x_4623:
        /* <DEDUP_REMOVED lines=13> */
.L_x_4619:
[----:B------:R-:W-:Y:S05]  /*1cfc0*/  BSYNC B1 ;  /* 0x0000000000017941 */ /* 0x000fea0003800000 */
.L_x_4617:
        /* <DEDUP_REMOVED lines=8> */
.L_x_4628:
        /* <DEDUP_REMOVED lines=12> */
.L_x_4631:
[----:B------:R-:W-:-:S07]  /*1d110*/  MOV R2, R126 ;  /* 0x0000007e00027202 */ /* 0x000fce0000000f00 */
.L_x_4632:
[----:B------:R-:W-:Y:S05]  /*1d120*/  BSYNC B2 ;  /* 0x0000000000027941 */ /* 0x000fea0003800000 */
.L_x_4630:
        /* <DEDUP_REMOVED lines=16> */
.L_x_4636:
[----:B------:R-:W-:Y:S05]  /*1d230*/  BSYNC B3 ;  /* 0x0000000000037941 */ /* 0x000fea0003800000 */
.L_x_4635:
        /* <DEDUP_REMOVED lines=44> */
.L_x_4634:
[----:B------:R-:W-:Y:S05]  /*1d500*/  BSYNC B2 ;  /* 0x0000000000027941 */ /* 0x000fea0003800000 */
.L_x_4633:
        /* <DEDUP_REMOVED lines=11> */
.L_x_4629:
[----:B------:R-:W-:Y:S05]  /*1d5c0*/  BSYNC B1 ;  /* 0x0000000000017941 */ /* 0x000fea0003800000 */
.L_x_4627:
        /* <DEDUP_REMOVED lines=9> */
.L_x_4638:
        /* <DEDUP_REMOVED lines=12> */
.L_x_4641:
[----:B------:R-:W-:-:S07]  /*1d720*/  MOV R0, R126 ;  /* 0x0000007e00007202 */ /* 0x000fce0000000f00 */
.L_x_4642:
[----:B------:R-:W-:Y:S05]  /*1d730*/  BSYNC B2 ;  /* 0x0000000000027941 */ /* 0x000fea0003800000 */
.L_x_4640:
        /* <DEDUP_REMOVED lines=16> */
.L_x_4646:
[----:B------:R-:W-:Y:S05]  /*1d840*/  BSYNC B3 ;  /* 0x0000000000037941 */ /* 0x000fea0003800000 */
.L_x_4645:
        /* <DEDUP_REMOVED lines=44> */
.L_x_4644:
[----:B------:R-:W-:Y:S05]  /*1db10*/  BSYNC B2 ;  /* 0x0000000000027941 */ /* 0x000fea0003800000 */
.L_x_4643:
        /* <DEDUP_REMOVED lines=13> */
.L_x_4639:
[----:B------:R-:W-:Y:S05]  /*1dbf0*/  BSYNC B1 ;  /* 0x0000000000017941 */ /* 0x000fea0003800000 */
.L_x_4637:
        /* <DEDUP_REMOVED lines=14> */
[----:B------:R-:W-:Y:S02]  /*1dce0*/  SHF.L.U32 R97, R2, 0x10, RZ ;  /* 0x0000001002617819 */ /* 0x000fe400000006ff */
[----:B------:R-:W-:Y:S02]  /*1dcf0*/  LOP3.LUT R96, R0, 0xffff, RZ, 0xc0, !PT ;  /* 0x0000ffff00607812 */ /* 0x000fe400078ec0ff */
[----:B------:R-:W-:Y:S02]  /*1dd00*/  LOP3.LUT R97, R97, 0xff0000, RZ, 0xc0, !PT ;  /* 0x00ff000061617812 */ /* 0x000fe400078ec0ff */
[----:B------:R-:W-:Y:S02]  /*1dd10*/  PRMT R99, R3, 0x7104, RZ ;  /* 0x0000710403637816 */ /* 0x000fe400000000ff */
[----:B------:R-:W-:Y:S02]  /*1dd20*/  PRMT R98, R97, 0x4210, R96 ;  /* 0x0000421061627816 */ /* 0x000fe40000000060 */
[----:B------:R-:W0:Y:S01]  /*1dd30*/  LDC.64 R96, c[0x0][0x240] ;  /* 0x00009000ff607b82 */ /* 0x000e220000000a00 */
        /* <DEDUP_REMOVED lines=11> */
[----:B------:R-:W-:Y:S01]  /*1ddf0*/  LOP3.LUT R98, R229, 0xff, R8, 0xf8, !PT ;  /* 0x000000ffe5627812 */ /* 0x000fe200078ef808 */
[----:B0-----:R-:W-:-:S05]  /*1de00*/  IMAD.WIDE.U32 R96, R243, 0x8, R96 ;  /* 0x00000008f3607825 */ /* 0x001fca00078e0060 */
[----:B------:R0:W-:Y:S02]  /*1de10*/  STG.E.64 desc[UR6][R96.64], R98 ;  /* 0x0000006260007986 */ /* 0x0001e4000c101b06 */
.L_x_4648:
[----:B------:R-:W-:Y:S05]  /*1de20*/  BSYNC B1 ;  /* 0x0000000000017941 */ /* 0x000fea0003800000 */
.L_x_4647:
        /* <DEDUP_REMOVED lines=10> */
.L_x_4650:
        /* <DEDUP_REMOVED lines=12> */
.L_x_4653:
[----:B------:R-:W-:-:S07]  /*1df90*/  IMAD.MOV.U32 R8, RZ, RZ, R126 ;  /* 0x000000ffff087224 */ /* 0x000fce00078e007e */
.L_x_4654:
[----:B------:R-:W-:Y:S05]  /*1dfa0*/  BSYNC B2 ;  /* 0x0000000000027941 */ /* 0x000fea0003800000 */
.L_x_4652:
        /* <DEDUP_REMOVED lines=16> */
.L_x_4658:
[----:B------:R-:W-:Y:S05]  /*1e0b0*/  BSYNC B3 ;  /* 0x0000000000037941 */ /* 0x000fea0003800000 */
.L_x_4657:
        /* <DEDUP_REMOVED lines=44> */
.L_x_4656:
[----:B------:R-:W-:Y:S05]  /*1e380*/  BSYNC B2 ;  /* 0x0000000000027941 */ /* 0x000fea0003800000 */
.L_x_4655:
        /* <DEDUP_REMOVED lines=11> */
.L_x_4651:
[----:B------:R-:W-:Y:S05]  /*1e440*/  BSYNC B1 ;  /* 0x0000000000017941 */ /* 0x000fea0003800000 */
.L_x_4649:
        /* <DEDUP_REMOVED lines=9> */
.L_x_4660:
        /* <DEDUP_REMOVED lines=12> */
.L_x_4663:
[----:B------:R-:W-:-:S07]  /*1e5a0*/  IMAD.MOV.U32 R7, RZ, RZ, R126 ;  /* 0x000000ffff077224 */ /* 0x000fce00078e007e */
.L_x_4664:
[----:B------:R-:W-:Y:S05]  /*1e5b0*/  BSYNC B2 ;  /* 0x0000000000027941 */ /* 0x000fea0003800000 */
.L_x_4662:
        /* <DEDUP_REMOVED lines=16> */
.L_x_4668:
[----:B------:R-:W-:Y:S05]  /*1e6c0*/  BSYNC B3 ;  /* 0x0000000000037941 */ /* 0x000fea0003800000 */
.L_x_4667:
        /* <DEDUP_REMOVED lines=44> */
.L_x_4666:
[----:B------:R-:W-:Y:S05]  /*1e990*/  BSYNC B2 ;  /* 0x0000000000027941 */ /* 0x000fea0003800000 */
.L_x_4665:
        /* <DEDUP_REMOVED lines=13> */
.L_x_4661:
[----:B------:R-:W-:Y:S05]  /*1ea70*/  BSYNC B1 ;  /* 0x0000000000017941 */ /* 0x000fea0003800000 */
.L_x_4659:
        /* <DEDUP_REMOVED lines=8> */
.L_x_4670:
        /* <DEDUP_REMOVED lines=12> */
.L_x_4673:
[----:B------:R-:W-:-:S07]  /*1ebc0*/  IMAD.MOV.U32 R6, RZ, RZ, R126 ;  /* 0x000000ffff067224 */ /* 0x000fce00078e007e */
.L_x_4674:
[----:B------:R-:W-:Y:S05]  /*1ebd0*/  BSYNC B2 ;  /* 0x0000000000027941 */ /* 0x000fea0003800000 */
.L_x_4672:
        /* <DEDUP_REMOVED lines=16> */
.L_x_4678:
[----:B------:R-:W-:Y:S05]  /*1ece0*/  BSYNC B3 ;  /* 0x0000000000037941 */ /* 0x000fea0003800000 */
.L_x_4677:
        /* <DEDUP_REMOVED lines=44> */
.L_x_4676:
[----:B------:R-:W-:Y:S05]  /*1efb0*/  BSYNC B2 ;  /* 0x0000000000027941 */ /* 0x000fea0003800000 */
.L_x_4675:
        /* <DEDUP_REMOVED lines=11> */
.L_x_4671:
[----:B------:R-:W-:Y:S05]  /*1f070*/  BSYNC B1 ;  /* 0x0000000000017941 */ /* 0x000fea0003800000 */
.L_x_4669:
        /* <DEDUP_REMOVED lines=9> */
.L_x_4680:
        /* <DEDUP_REMOVED lines=12> */
.L_x_4683:
[----:B------:R-:W-:-:S07]  /*1f1d0*/  IMAD.MOV.U32 R5, RZ, RZ, R126 ;  /* 0x000000ffff057224 */ /* 0x000fce00078e007e */
.L_x_4684:
[----:B------:R-:W-:Y:S05]  /*1f1e0*/  BSYNC B2 ;  /* 0x0000000000027941 */ /* 0x000fea0003800000 */
.L_x_4682:
        /* <DEDUP_REMOVED lines=16> */
.L_x_4688:
[----:B------:R-:W-:Y:S05]  /*1f2f0*/  BSYNC B3 ;  /* 0x0000000000037941 */ /* 0x000fea0003800000 */
.L_x_4687:
        /* <DEDUP_REMOVED lines=44> */
.L_x_4686:
[----:B------:R-:W-:Y:S05]  /*1f5c0*/  BSYNC B2 ;  /* 0x0000000000027941 */ /* 0x000fea0003800000 */
.L_x_4685:
        /* <DEDUP_REMOVED lines=13> */
.L_x_4681:
[----:B------:R-:W-:Y:S05]  /*1f6a0*/  BSYNC B1 ;  /* 0x0000000000017941 */ /* 0x000fea0003800000 */
.L_x_4679:
        /* <DEDUP_REMOVED lines=8> */
.L_x_4690:
        /* <DEDUP_REMOVED lines=12> */
.L_x_4693:
[----:B------:R-:W-:-:S07]  /*1f7f0*/  IMAD.MOV.U32 R4, RZ, RZ, R126 ;  /* 0x000000ffff047224 */ /* 0x000fce00078e007e */
.L_x_4694:
[----:B------:R-:W-:Y:S05]  /*1f800*/  BSYNC B2 ;  /* 0x0000000000027941 */ /* 0x000fea0003800000 */
.L_x_4692:
        /* <DEDUP_REMOVED lines=16> */
.L_x_4698:
[----:B------:R-:W-:Y:S05]  /*1f910*/  BSYNC B3 ;  /* 0x0000000000037941 */ /* 0x000fea0003800000 */
.L_x_4697:
        /* <DEDUP_REMOVED lines=44> */
.L_x_4696:
[----:B------:R-:W-:Y:S05]  /*1fbe0*/  BSYNC B2 ;  /* 0x0000000000027941 */ /* 0x000fea0003800000 */
.L_x_4695:
        /* <DEDUP_REMOVED lines=11> */
.L_x_4691:
[----:B------:R-:W-:Y:S05]  /*1fca0*/  BSYNC B1 ;  /* 0x0000000000017941 */ /* 0x000fea0003800000 */
.L_x_4689:
        /* <DEDUP_REMOVED lines=9> */
.L_x_4700:
        /* <DEDUP_REMOVED lines=12> */
.L_x_4703:
[----:B------:R-:W-:-:S07]  /*1fe00*/  IMAD.MOV.U32 R3, RZ, RZ, R126 ;  /* 0x000000ffff037224 */ /* 0x000fce00078e007e */
.L_x_4704:
[----:B------:R-:W-:Y:S05]  /*1fe10*/  BSYNC B2 ;  /* 0x0000000000027941 */ /* 0x000fea0003800000 */
.L_x_4702:
        /* <DEDUP_REMOVED lines=16> */
.L_x_4708:
[----:B------:R-:W-:Y:S05]  /*1ff20*/  BSYNC B3 ;  /* 0x0000000000037941 */ /* 0x000fea0003800000 */
.L_x_4707:
[----:B------:R-:W-:Y:S01]  /*1ff30*/  IMAD.HI.U32 R96, R127, -0x326172a9, RZ ;  /* 0xcd9e8d577f607827 */ /* 0x000fe200078e00ff */
[----:B------:R-:W-:-:S03]  /*1ff40*/  LOP3.LUT R97, R97, UR5, R122, 0x96, !PT ;  /* 0x0000000561617c12 */ /* 0x000fc6000f8e967a */
[----:B------:R-:W-:Y:S01]  /*1ff50*/  IMAD R129, R127, -0x326172a9, RZ ;  /* 0xcd9e8d577f817824 */ /* 0x000fe200078e02ff */
[----:B------:R-:W-:Y:S01]  /*1ff60*/  LOP3.LUT R98, R96, UR4, R123, 0x96, !PT ;  /* 0x0000000460627c12 */ /* 0x000fe2000f8e967b */
[----:B------:R-:W-:-:S04]  /*1ff70*/  IMAD.WIDE.U32 R96, R97, -0x326172a9, RZ ;  /* 0xcd9e8d5761607825 */ /* 0x000fc800078e00ff */
[----:B-1----:R-:W-:Y:S01]  /*1ff80*/  IMAD R233, R125, -0x2daee0ad, RZ ;  /* 0xd2511f537de97824 */ /* 0x002fe200078e02ff */
        /* <DEDUP_REMOVED lines=38> */
.L_x_4706:
[----:B------:R-:W-:Y:S05]  /*201f0*/  BSYNC B2 ;  /* 0x0000000000027941 */ /* 0x000fea0003800000 */
.L_x_4705:
        /* <DEDUP_REMOVED lines=13> */
.L_x_4701:
[----:B------:R-:W-:Y:S05]  /*202d0*/  BSYNC B1 ;  /* 0x0000000000017941 */ /* 0x000fea0003800000 */
.L_x_4699:
        /* <DEDUP_REMOVED lines=8> */
.L_x_4710:
        /* <DEDUP_REMOVED lines=12> */
.L_x_4713:
[----:B------:R-:W-:-:S07]  /*20420*/  IMAD.MOV.U32 R2, RZ, RZ, R126 ;  /* 0x000000ffff027224 */ /* 0x000fce00078e007e */
.L_x_4714:
[----:B------:R-:W-:Y:S05]  /*20430*/  BSYNC B2 ;  /* 0x0000000000027941 */ /* 0x000fea0003800000 */
.L_x_4712:
        /* <DEDUP_REMOVED lines=16> */
.L_x_4718:
[----:B------:R-:W-:Y:S05]  /*20540*/  BSYNC B3 ;  /* 0x0000000000037941 */ /* 0x000fea0003800000 */
.L_x_4717:
        /* <DEDUP_REMOVED lines=44> */
.L_x_4716:
[----:B------:R-:W-:Y:S05]  /*20810*/  BSYNC B2 ;  /* 0x0000000000027941 */ /* 0x000fea0003800000 */
.L_x_4715:
        /* <DEDUP_REMOVED lines=11> */
.L_x_4711:
[----:B------:R-:W-:Y:S05]  /*208d0*/  BSYNC B1 ;  /* 0x0000000000017941 */ /* 0x000fea0003800000 */
.L_x_4709:
        /* <DEDUP_REMOVED lines=9> */
.L_x_4720:
        /* <DEDUP_REMOVED lines=12> */
.L_x_4723:
[----:B------:R-:W-:-:S07]  /*20a30*/  IMAD.MOV.U32 R0, RZ, RZ, R126 ;  /* 0x000000ffff007224 */ /* 0x000fce00078e007e */
.L_x_4724:
[----:B------:R-:W-:Y:S05]  /*20a40*/  BSYNC B2 ;  /* 0x0000000000027941 */ /* 0x000fea0003800000 */
.L_x_4722:
        /* <DEDUP_REMOVED lines=16> */
.L_x_4728:
[----:B------:R-:W-:Y:S05]  /*20b50*/  BSYNC B3 ;  /* 0x0000000000037941 */ /* 0x000fea0003800000 */
.L_x_4727:
        /* <DEDUP_REMOVED lines=39> */
[----:B------:R-:W-:Y:S01]  /*20dd0*/  IMAD.MOV.U32 R126, RZ, RZ, R98 ;  /* 0x000000ffff7e7224 */ /* 0x000fe200078e0062 */
[----:B------:R-:W-:Y:S01]  /*20de0*/  LOP3.LUT R129, R99, UR30, R96, 0x96, !PT ;  /* 0x0000001e63817c12 */ /* 0x000fe2000f8e9660 */
[----:B------:R-:W-:-:S05]  /*20df0*/  IMAD.WIDE.U32 R96, R97, -0x2daee0ad, RZ ;  /* 0xd2511f5361607825 */ /* 0x000fca00078e00ff */
[----:B------:R-:W-:Y:S02]  /*20e00*/  LOP3.LUT R128, R97, UR31, R128, 0x96, !PT ;  /* 0x0000001f61807c12 */ /* 0x000fe4000f8e9680 */
[----:B------:R-:W-:-:S07]  /*20e10*/  MOV R124, R96 ;  /* 0x00000060007c7202 */ /* 0x000fce0000000f00 */
.L_x_4726:
[----:B------:R-:W-:Y:S05]  /*20e20*/  BSYNC B2 ;  /* 0x0000000000027941 */ /* 0x000fea0003800000 */
.L_x_4725:
[----:B------:R-:W-:Y:S01]  /*20e30*/  HFMA2.MMA R97, -RZ, RZ, 0.1171875, 0 ;  /* 0x2f800000ff617435 */ /* 0x000fe200000001ff */
[----:B-----5:R-:W-:Y:S02]  /*20e40*/  PRMT R96, R95, 0x7632, R96 ;  /* 0x000076325f607816 */ /* 0x020fe40000000060 */
[----:B------:R-:W-:-:S03]  /*20e50*/  I2FP.F32.U32 R0, R0 ;  /* 0x0000000000007245 */ /* 0x000fc60000201000 */
[----:B------:R-:W-:-:S04]  /*20e60*/  IMAD.U32 R96, R96, 0x10000, RZ ;  /* 0x0001000060607824 */ /* 0x000fc800078e00ff */
[----:B------:R-:W-:Y:S01]  /*20e70*/  FFMA.FTZ R0, R0, R97, 1.1641532182693481445e-10 ;  /* 0x2f00000000007423 */ /* 0x000fe20000010061 */
[----:B------:R-:W-:-:S04]  /*20e80*/  FMUL.FTZ R96, R96, UR13 ;  /* 0x0000000d60607c20 */ /* 0x000fc80008410000 */
[----:B------:R-:W-:Y:S01]  /*20e90*/  FSETP.GTU.FTZ.AND P3, PT, R0, UR10, PT ;  /* 0x0000000a00007c0b */ /* 0x000fe2000bf7c000 */
[----:B------:R-:W-:Y:S01]  /*20ea0*/  FMUL.FTZ R96, R96, UR12 ;  /* 0x0000000c60607c20 */ /* 0x000fe20008410000 */
[----:B------:R-:W-:-:S04]  /*20eb0*/  @P0 PRMT R0, R91, 0x7632, R0 ;  /* 0x000076325b000816 */ /* 0x000fc80000000000 */
[----:B------:R-:W-:Y:S02]  /*20ec0*/  @P0 SHF.L.U32 R0, R0, 0x10, RZ ;  /* 0x0000001000000819 */ /* 0x000fe400000006ff */
[----:B------:R-:W-:-:S05]  /*20ed0*/  FSEL R233, R96, RZ, !P3 ;  /* 0x000000ff60e97208 */ /* 0x000fca0005800000 */
[----:B------:R-:W-:Y:S01]  /*20ee0*/  @P0 FADD.FTZ R233, R233, R0 ;  /* 0x00000000e9e90221 */ /* 0x000fe20000010000 */
[----:B------:R-:W-:-:S07]  /*20ef0*/  SEL R0, RZ, 0x1, P3 ;  /* 0x00000001ff007807 */ /* 0x000fce0001800000 */
.L_x_4721:
[----:B------:R-:W-:Y:S05]  /*20f00*/  BSYNC B1 ;  /* 0x0000000000017941 */ /* 0x000fea0003800000 */
.L_x_4719:
[----:B------:R-:W-:-:S04]  /*20f10*/  IMAD.WIDE.U32 R236, R239, 0x10, R236 ;  /* 0x00000010efec7825 */ /* 0x000fc800078e00ec */
[----:B------:R-:W-:Y:S01]  /*20f20*/  FADD.FTZ R239, RZ, R107 ;  /* 0x0000006bffef7221 */ /* 0x000fe20000010000 */
[----:B------:R-:W-:Y:S01]  /*20f30*/  F2FP.BF16.F32.PACK_AB R99, R233, R228 ;  /* 0x000000e4e963723e */ /* 0x000fe200000010ff */
[----:B------:R-:W-:Y:S01]  /*20f40*/  BSSY B1, `(.L_x_4729) ;  /* 0x0000069000017945 */ /* 0x000fe20003800000 */
[----:B------:R-:W-:Y:S01]  /*20f50*/  F2FP.BF16.F32.PACK_AB R98, R232, R231 ;  /* 0x000000e7e862723e */ /* 0x000fe200000010ff */
[----:B------:R-:W-:Y:S01]  /*20f60*/  FADD.FTZ R238, R239, R106 ;  /* 0x0000006aefee7221 */ /* 0x000fe20000010000 */
[----:B------:R-:W-:Y:S02]  /*20f70*/  F2FP.BF16.F32.PACK_AB R97, R227, R230 ;  /* 0x000000e6e361723e */ /* 0x000fe400000010ff */
[----:B------:R-:W-:Y:S01]  /*20f80*/  F2FP.BF16.F32.PACK_AB R96, R234, R229 ;  /* 0x000000e5ea60723e */ /* 0x000fe200000010ff */
[----:B------:R-:W-:Y:S01]  /*20f90*/  FADD.FTZ R239, R238, R105 ;  /* 0x00000069eeef7221 */ /* 0x000fe20000010000 */
[----:B------:R-:W-:-:S03]  /*20fa0*/  LOP3.LUT P0, RZ, R171, 0x1f, RZ, 0xc0, !PT ;  /* 0x0000001fabff7812 */ /* 0x000fc6000780c0ff */
[----:B------:R-:W-:Y:S01]  /*20fb0*/  FADD.FTZ R238, R239, R104 ;  /* 0x00000068efee7221 */ /* 0x000fe20000010000 */
[----:B------:R0:W-:Y:S03]  /*20fc0*/  STG.E.128 desc[UR6][R236.64], R96 ;  /* 0x00000060ec007986 */ /* 0x0001e6000c101d06 */
[----:B------:R-:W-:-:S04]  /*20fd0*/  FADD.FTZ R239, R238, R103 ;  /* 0x00000067eeef7221 */ /* 0x000fc80000010000 */
[----:B------:R-:W-:-:S04]  /*20fe0*/  FADD.FTZ R238, R239, R102 ;  /* 0x00000066efee7221 */ /* 0x000fc80000010000 */
[----:B------:R-:W-:-:S04]  /*20ff0*/  FADD.FTZ R239, R238, R101 ;  /* 0x00000065eeef7221 */ /* 0x000fc80000010000 */
[----:B------:R-:W-:-:S04]  /*21000*/  FADD.FTZ R238, R239, R100 ;  /* 0x00000064efee7221 */ /* 0x000fc80000010000 */
[----:B------:R-:W-:-:S04]  /*21010*/  FADD.FTZ R239, R238, R117 ;  /* 0x00000075eeef7221 */ /* 0x000fc80000010000 */
[----:B------:R-:W-:-:S04]  /*21020*/  FADD.FTZ R238, R239, R116 ;  /* 0x00000074efee7221 */ /* 0x000fc80000010000 */
[----:B0-----:R-:W-:-:S04]  /*21030*/  FADD.FTZ R97, R238, R115 ;  /* 0x00000073ee617221 */ /* 0x001fc80000010000 */
        /* <DEDUP_REMOVED lines=68> */
[----:B------:R-:W-:Y:S06]  /*21480*/  @!P2 BRA `(.L_x_4730) ;  /* 0x000000000050a947 */ /* 0x000fec0003800000 */
[----:B------:R-:W-:Y:S01]  /*21490*/  IMAD.U32 R96, R2, 0x10000, RZ ;  /* 0x0001000002607824 */ /* 0x000fe200078e00ff */
[----:B------:R-:W-:Y:S02]  /*214a0*/  LOP3.LUT R238, R5, 0xff, RZ, 0xc0, !PT ;  /* 0x000000ff05ee7812 */ /* 0x000fe400078ec0ff */
[----:B------:R-:W-:Y:S02]  /*214b0*/  LOP3.LUT R236, R6, 0xff, RZ, 0xc0, !PT ;  /* 0x000000ff06ec7812 */ /* 0x000fe400078ec0ff */
[----:B------:R-:W-:Y:S01]  /*214c0*/  LOP3.LUT R97, R96, 0xff0000, RZ, 0xc0, !PT ;  /* 0x00ff000060617812 */ /* 0x000fe200078ec0ff */
[----:B------:R-:W-:Y:S01]  /*214d0*/  IMAD.WIDE.U32 R238, R238, 0x1000000, RZ ;  /* 0x01000000eeee7825 */ /* 0x000fe200078e00ff */
[----:B------:R-:W-:Y:S02]  /*214e0*/  LOP3.LUT R96, R0, 0xffff, RZ, 0xc0, !PT ;  /* 0x0000ffff00607812 */ /* 0x000fe400078ec0ff */
[----:B------:R-:W-:Y:S01]  /*214f0*/  LOP3.LUT R98, R7, 0xff, RZ, 0xc0, !PT ;  /* 0x000000ff07627812 */ /* 0x000fe200078ec0ff */
[----:B------:R-:W-:Y:S01]  /*21500*/  IMAD.WIDE.U32 R236, R236, 0x10000, RZ ;  /* 0x00010000ecec7825 */ /* 0x000fe200078e00ff */
[----:B------:R-:W-:-:S02]  /*21510*/  PRMT R96, R97, 0x4210, R96 ;  /* 0x0000421061607816 */ /* 0x000fc40000000060 */
[----:B------:R-:W-:-:S04]  /*21520*/  PRMT R97, R3, 0x7104, RZ ;  /* 0x0000710403617816 */ /* 0x000fc800000000ff */
[----:B------:R-:W-:Y:S02]  /*21530*/  LOP3.LUT R99, R96, 0xff00, R97, 0xf8, !PT ;  /* 0x0000ff0060637812 */ /* 0x000fe400078ef861 */
[----:B------:R-:W0:Y:S02]  /*21540*/  LDC.64 R96, c[0x0][0x240] ;  /* 0x00009000ff607b82 */ /* 0x000e240000000a00 */
[----:B------:R-:W-:Y:S01]  /*21550*/  LOP3.LUT R241, R99, 0xff, R4, 0xf8, !PT ;  /* 0x000000ff63f17812 */ /* 0x000fe200078ef804 */
[----:B------:R-:W-:-:S03]  /*21560*/  IMAD.WIDE.U32 R98, R98, 0x100, RZ ;  /* 0x0000010062627825 */ /* 0x000fc600078e00ff */
[----:B------:R-:W-:Y:S02]  /*21570*/  LOP3.LUT R241, R237, R241, R239, 0xfe, !PT ;  /* 0x000000f1edf17212 */ /* 0x000fe400078efeef */
[----:B------:R-:W-:Y:S02]  /*21580*/  LOP3.LUT R237, R98, R238, R236, 0xfe, !PT ;  /* 0x000000ee62ed7212 */ /* 0x000fe400078efeec */
[----:B------:R-:W-:Y:S02]  /*21590*/  LOP3.LUT R99, R241, R99, RZ, 0xfc, !PT ;  /* 0x00000063f1637212 */ /* 0x000fe400078efcff */
[----:B------:R-:W-:Y:S01]  /*215a0*/  LOP3.LUT R98, R237, 0xff, R8, 0xf8, !PT ;  /* 0x000000ffed627812 */ /* 0x000fe200078ef808 */
[----:B0-----:R-:W-:-:S05]  /*215b0*/  IMAD.WIDE.U32 R96, R235, 0x8, R96 ;  /* 0x00000008eb607825 */ /* 0x001fca00078e0060 */
[----:B------:R0:W-:Y:S02]  /*215c0*/  STG.E.64 desc[UR6][R96.64], R98 ;  /* 0x0000006260007986 */ /* 0x0001e4000c101b06 */
.L_x_4730:
[----:B------:R-:W-:Y:S05]  /*215d0*/  BSYNC B1 ;  /* 0x0000000000017941 */ /* 0x000fea0003800000 */
.L_x_4729:
[----:B------:R-:W-:Y:S01]  /*215e0*/  UMOV UR32, 0xffffffff ;  /* 0xffffffff00207882 */ /* 0x000fe20000000000 */
[----:B------:R-:W-:Y:S01]  /*215f0*/  SHF.R.S32.HI R236, RZ, 0x1f, R170 ;  /* 0x0000001fffec7819 */ /* 0x000fe200000114aa */
[----:B------:R-:W-:Y:S01]  /*21600*/  FADD.FTZ R240, R240, R233 ;  /* 0x000000e9f0f07221 */ /* 0x000fe20000010000 */
[----:B------:R-:W-:Y:S06]  /*21610*/  BRA.DIV UR32, `(.L_x_4731) ;  /* 0x0000002a20087947 */ /* 0x000fec000b800000 */
[----:B0-----:R-:W0:Y:S02]  /*21620*/  SHFL.BFLY PT, R97, R240, 0x1, 0x1f ;  /* 0x0c201f00f0617f89 */ /* 0x001e2400000e0000 */
[----:B0-----:R-:W-:-:S05]  /*21630*/  FADD.FTZ R98, R240, R97 ;  /* 0x00000061f0627221 */ /* 0x001fca0000010000 */
[----:B------:R-:W0:Y:S02]  /*21640*/  SHFL.BFLY PT, R97, R98, 0x2, 0x1f ;  /* 0x0c401f0062617f89 */ /* 0x000e2400000e0000 */
[----:B0-----:R-:W-:Y:S02]  /*21650*/  FADD.FTZ R99, R98, R97 ;  /* 0x0000006162637221 */ /* 0x001fe40000010000 */
[----:B------:R-:W0:Y:S03]  /*21660*/  LDC R97, c[0x0][0x290] ;  /* 0x0000a400ff617b82 */ /* 0x000e260000000800 */
[----:B------:R-:W1:Y:S02]  /*21670*/  SHFL.BFLY PT, R96, R99, 0x4, 0x1f ;  /* 0x0c801f0063607f89 */ /* 0x000e6400000e0000 */
[----:B-1----:R-:W-:-:S05]  /*21680*/  FADD.FTZ R235, R99, R96 ;  /* 0x0000006063eb7221 */ /* 0x002fca0000010000 */
[----:B------:R-:W1:Y:S02]  /*21690*/  SHFL.BFLY PT, R96, R235, 0x8, 0x1f ;  /* 0x0d001f00eb607f89 */ /* 0x000e6400000e0000 */
[----:B-1----:R-:W-:-:S05]  /*216a0*/  FADD.FTZ R238, R235, R96 ;  /* 0x00000060ebee7221 */ /* 0x002fca0000010000 */
[----:B------:R-:W1:Y:S02]  /*216b0*/  SHFL.BFLY PT, R237, R238, 0x10, 0x1f ;  /* 0x0e001f00eeed7f89 */ /* 0x000e6400000e0000 */
[----:B-1----:R-:W-:-:S04]  /*216c0*/  FADD.FTZ R96, R238, R237 ;  /* 0x000000edee607221 */ /* 0x002fc80000010000 */
[----:B0-----:R-:W-:-:S04]  /*216d0*/  FMUL.FTZ R237, R96, R97 ;  /* 0x0000006160ed7220 */ /* 0x001fc80000410000 */
[C---:B------:R-:W-:Y:S01]  /*216e0*/  FADD.FTZ R96, -R237.reuse, R107 ;  /* 0x0000006bed607221 */ /* 0x040fe20000010100 */
[C---:B------:R-:W-:Y:S01]  /*216f0*/  FADD.FTZ R239, -R237.reuse, R106 ;  /* 0x0000006aedef7221 */ /* 0x040fe20000010100 */
[----:B------:R-:W-:Y:S02]  /*21700*/  FADD.FTZ R99, -R237, R105 ;  /* 0x00000069ed637221 */ /* 0x000fe40000010100 */
[----:B------:R-:W-:-:S04]  /*21710*/  FFMA.FTZ R96, R96, R96, RZ ;  /* 0x0000006060607223 */ /* 0x000fc800000100ff */
[----:B------:R-:W-:-:S04]  /*21720*/  FFMA.FTZ R96, R239, R239, R96 ;  /* 0x000000efef607223 */ /* 0x000fc80000010060 */
        /* <DEDUP_REMOVED lines=164> */
.L_x_4746:
[----:B01----:R-:W-:Y:S01]  /*22170*/  FADD.FTZ R238, R238, R239 ;  /* 0x000000efeeee7221 */ /* 0x003fe20000010000 */
[----:B------:R-:W0:Y:S01]  /*22180*/  @!P0 LDC.64 R98, c[0x0][0x258] ;  /* 0x00009600ff628b82 */ /* 0x000e220000000a00 */
[----:B------:R-:W-:Y:S02]  /*22190*/  BSSY B1, `(.L_x_4732) ;  /* 0x00001c4000017945 */ /* 0x000fe40003800000 */
[----:B------:R-:W-:Y:S01]  /*221a0*/  FFMA.FTZ R235, R238, R97, UR11 ;  /* 0x0000000beeeb7e23 */ /* 0x000fe20008010061 */
[----:B------:R-:W-:-:S04]  /*221b0*/  FMUL.FTZ R238, R237, R237 ;  /* 0x000000ededee7220 */ /* 0x000fc80000410000 */
[----:B------:R-:W1:Y:S01]  /*221c0*/  @!P0 LDC.64 R96, c[0x0][0x250] ;  /* 0x00009400ff608b82 */ /* 0x000e620000000a00 */
[----:B------:R-:W-:-:S05]  /*221d0*/  FSEL R238, R238, RZ, P1 ;  /* 0x000000ffeeee7208 */ /* 0x000fca0000800000 */
[----:B------:R-:W-:-:S06]  /*221e0*/  FADD.FTZ R235, R235, R238 ;  /* 0x000000eeebeb7221 */ /* 0x000fcc0000010000 */
[----:B------:R-:W2:Y:S01]  /*221f0*/  MUFU.RSQ R235, R235 ;  /* 0x000000eb00eb7308 */ /* 0x000ea20000001400 */
[----:B0-----:R-:W-:-:S04]  /*22200*/  @!P0 LEA R98, P3, R170, R98, 0x2 ;  /* 0x00000062aa628211 */ /* 0x001fc800078610ff */
[C---:B------:R-:W-:Y:S02]  /*22210*/  @!P0 LEA.HI.X R99, R170.reuse, R99, R236, 0x2, P3 ;  /* 0x00000063aa638211 */ /* 0x040fe400018f14ec */
[----:B-1----:R-:W-:-:S04]  /*22220*/  @!P0 LEA R96, P2, R170, R96, 0x2 ;  /* 0x00000060aa608211 */ /* 0x002fc800078410ff */
[----:B------:R-:W-:-:S05]  /*22230*/  @!P0 LEA.HI.X R97, R170, R97, R236, 0x2, P2 ;  /* 0x00000061aa618211 */ /* 0x000fca00010f14ec */
[----:B------:R0:W-:Y:S04]  /*22240*/  @!P0 STG.E desc[UR6][R96.64], R237 ;  /* 0x000000ed60008986 */ /* 0x0001e8000c101906 */
[----:B--2---:R0:W-:Y:S01]  /*22250*/  @!P0 STG.E desc[UR6][R98.64], R235 ;  /* 0x000000eb62008986 */ /* 0x0041e2000c101906 */
[----:B------:R-:W-:-:S13]  /*22260*/  ISETP.GE.AND P0, PT, R108, 0x1, PT ;  /* 0x000000016c00780c */ /* 0x000fda0003f06270 */
[----:B0-----:R-:W-:Y:S05]  /*22270*/  @!P0 BRA `(.L_x_4733) ;  /* 0x0000001800d48947 */ /* 0x001fea0003800000 */
[----:B------:R-:W-:Y:S02]  /*22280*/  FSEL R97, R237, RZ, !P1 ;  /* 0x000000ffed617208 */ /* 0x000fe40004800000 */
[----:B------:R-:W-:Y:S02]  /*22290*/  PRMT R96, R87, 0x7632, R96 ;  /* 0x0000763257607816 */ /* 0x000fe40000000060 */
[----:B------:R-:W-:Y:S01]  /*222a0*/  IADD3 R108, R108, -0x1, RZ ;  /* 0xffffffff6c6c7810 */ /* 0x000fe20007ffe0ff */
[C---:B------:R-:W-:Y:S01]  /*222b0*/  FADD.FTZ R236, -R97.reuse, R103 ;  /* 0x0000006761ec7221 */ /* 0x040fe20000010100 */
[C---:B------:R-:W-:Y:S01]  /*222c0*/  FADD.FTZ R100, -R97.reuse, R100 ;  /* 0x0000006461647221 */ /* 0x040fe20000010100 */
[----:B------:R-:W-:Y:S01]  /*222d0*/  SHF.L.U32 R99, R86, 0x10, RZ ;  /* 0x0000001056637819 */ /* 0x000fe200000006ff */
[----:B------:R-:W-:Y:S01]  /*222e0*/  FADD.FTZ R238, -R97, R101 ;  /* 0x0000006561ee7221 */ /* 0x000fe20000010100 */
[----:B------:R-:W-:Y:S01]  /*222f0*/  FMUL.FTZ R236, R235, R236 ;  /* 0x000000ecebec7220 */ /* 0x000fe20000410000 */
[----:B------:R-:W-:Y:S01]  /*22300*/  FADD.FTZ R116, -R97, R116 ;  /* 0x0000007461747221 */ /* 0x000fe20000010100 */
[----:B------:R-:W-:-:S02]  /*22310*/  IMAD.U32 R96, R96, 0x10000, RZ ;  /* 0x0001000060607824 */ /* 0x000fc400078e00ff */
[----:B------:R-:W-:Y:S01]  /*22320*/  FMUL.FTZ R100, R235, R100 ;  /* 0x00000064eb647220 */ /* 0x000fe20000410000 */
        /* <DEDUP_REMOVED lines=77> */
[----:B------:R-:W-:-:S02]  /*22800*/  IMAD.U32 R97, R87, 0x10000, RZ ;  /* 0x0001000057617824 */ /* 0x000fc400078e00ff */
[C---:B------:R-:W-:Y:S01]  /*22810*/  FMUL.FTZ R107, R235.reuse, R238 ;  /* 0x000000eeeb6b7220 */ /* 0x040fe20000410000 */
[----:B------:R-:W-:Y:S01]  /*22820*/  FFMA.FTZ R236, R236, R99, R167 ;  /* 0x00000063ecec7223 */ /* 0x000fe200000100a7 */
[C---:B------:R-:W-:Y:S01]  /*22830*/  FMUL.FTZ R111, R235.reuse, R116 ;  /* 0x00000074eb6f7220 */ /* 0x040fe20000410000 */
[----:B------:R-:W-:Y:S01]  /*22840*/  FFMA.FTZ R96, R100, R96, R45 ;  /* 0x0000006064607223 */ /* 0x000fe2000001002d */
[----:B------:R-:W-:Y:S01]  /*22850*/  PRMT R99, R84, 0x7632, R99 ;  /* 0x0000763254637816 */ /* 0x000fe20000000063 */
[----:B------:R-:W-:Y:S01]  /*22860*/  FMUL.FTZ R116, R235, R199 ;  /* 0x000000c7eb747220 */ /* 0x000fe20000410000 */
[----:B------:R-:W-:Y:S01]  /*22870*/  PRMT R100, R85, 0x7632, R100 ;  /* 0x0000763255647816 */ /* 0x000fe20000000064 */
[C---:B------:R-:W-:Y:S01]  /*22880*/  FMUL.FTZ R199, R235.reuse, R196 ;  /* 0x000000c4ebc77220 */ /* 0x040fe20000410000 */
[----:B------:R-:W-:Y:S01]  /*22890*/  FMUL.FTZ R196, R235, R225 ;  /* 0x000000e1ebc47220 */ /* 0x000fe20000410000 */
[----:B------:R-:W-:Y:S01]  /*228a0*/  FFMA.FTZ R97, R107, R97, R166 ;  /* 0x000000616b617223 */ /* 0x000fe200000100a6 */
[C---:B------:R-:W-:Y:S01]  /*228b0*/  FMUL.FTZ R225, R235.reuse, R224 ;  /* 0x000000e0ebe17220 */ /* 0x040fe20000410000 */
[----:B------:R-:W-:Y:S01]  /*228c0*/  PRMT R107, R86, 0x7632, R107 ;  /* 0x00007632566b7816 */ /* 0x000fe2000000006b */
[----:B------:R-:W-:Y:S01]  /*228d0*/  FMUL.FTZ R101, R235, R106 ;  /* 0x0000006aeb657220 */ /* 0x000fe20000410000 */
[----:B------:R-:W-:Y:S01]  /*228e0*/  SHF.L.U32 R99, R99, 0x10, RZ ;  /* 0x0000001063637819 */ /* 0x000fe200000006ff */
[----:B------:R-:W-:Y:S01]  /*228f0*/  FMUL.FTZ R98, R235, R98 ;  /* 0x00000062eb627220 */ /* 0x000fe20000410000 */
[----:B------:R-:W-:Y:S01]  /*22900*/  SHF.L.U32 R224, R100, 0x10, RZ ;  /* 0x0000001064e07819 */ /* 0x000fe200000006ff */
[----:B------:R-:W-:-:S02]  /*22910*/  IMAD.U32 R100, R84, 0x10000, RZ ;  /* 0x0001000054647824 */ /* 0x000fc400078e00ff */
[----:B------:R-:W-:Y:S01]  /*22920*/  FMUL.FTZ R237, R235, R226 ;  /* 0x000000e2ebed7220 */ /* 0x000fe20000410000 */
[----:B------:R-:W-:Y:S01]  /*22930*/  SHF.L.U32 R226, R107, 0x10, RZ ;  /* 0x000000106be27819 */ /* 0x000fe200000006ff */
[----:B------:R-:W-:Y:S01]  /*22940*/  FMUL.FTZ R105, R235, R102 ;  /* 0x00000066eb697220 */ /* 0x000fe20000410000 */
[----:B------:R-:W-:Y:S01]  /*22950*/  FFMA.FTZ R101, R101, R99, R120 ;  /* 0x0000006365657223 */ /* 0x000fe20000010078 */
[----:B------:R-:W-:Y:S01]  /*22960*/  FFMA.FTZ R100, R98, R100, R169 ;  /* 0x0000006462647223 */ /* 0x000fe200000100a9 */
[----:B------:R-:W-:Y:S01]  /*22970*/  PRMT R99, R83, 0x7632, R99 ;  /* 0x0000763253637816 */ /* 0x000fe20000000063 */
[----:B------:R-:W-:Y:S01]  /*22980*/  FFMA.FTZ R105, R105, R226, R46 ;  /* 0x000000e269697223 */ /* 0x000fe2000001002e */
[C---:B------:R-:W-:Y:S01]  /*22990*/  PRMT R98, R82.reuse, 0x7632, R98 ;  /* 0x0000763252627816 */ /* 0x040fe20000000062 */
[----:B------:R-:W-:Y:S01]  /*229a0*/  FMUL.FTZ R103, R235, R108 ;  /* 0x0000006ceb677220 */ /* 0x000fe20000410000 */
[----:B------:R-:W-:Y:S01]  /*229b0*/  IMAD.U32 R107, R85, 0x10000, RZ ;  /* 0x00010000556b7824 */ /* 0x000fe200078e00ff */
[----:B------:R-:W-:Y:S01]  /*229c0*/  SHF.L.U32 R226, R99, 0x10, RZ ;  /* 0x0000001063e27819 */ /* 0x000fe200000006ff */
[C---:B------:R-:W-:Y:S01]  /*229d0*/  FMUL.FTZ R244, R235.reuse, R244 ;  /* 0x000000f4ebf47220 */ /* 0x040fe20000410000 */
[----:B------:R-:W-:Y:S01]  /*229e0*/  IMAD.U32 R99, R82, 0x10000, RZ ;  /* 0x0001000052637824 */ /* 0x000fe200078e00ff */
[----:B------:R-:W-:Y:S01]  /*229f0*/  SHF.L.U32 R98, R98, 0x10, RZ ;  /* 0x0000001062627819 */ /* 0x000fe200000006ff */
[----:B------:R-:W-:Y:S01]  /*22a00*/  FMUL.FTZ R115, R235, R112 ;  /* 0x00000070eb737220 */ /* 0x000fe20000410000 */
[----:B------:R-:W-:Y:S01]  /*22a10*/  FFMA.FTZ R103, R103, R107, R168 ;  /* 0x0000006b67677223 */ /* 0x000fe200000100a8 */
[----:B------:R-:W-:Y:S01]  /*22a20*/  FMUL.FTZ R117, R235, R246 ;  /* 0x000000f6eb757220 */ /* 0x000fe20000410000 */
[----:B------:R-:W-:-:S02]  /*22a30*/  IMAD.U32 R107, R83, 0x10000, RZ ;  /* 0x00010000536b7824 */ /* 0x000fc400078e00ff */
[----:B------:R-:W-:Y:S01]  /*22a40*/  FFMA.FTZ R244, R244, R99, R163 ;  /* 0x00000063f4f47223 */ /* 0x000fe200000100a3 */
[----:B------:R-:W-:Y:S01]  /*22a50*/  FMUL.FTZ R104, R235, R104 ;  /* 0x00000068eb687220 */ /* 0x000fe20000410000 */
[----:B------:R-:W-:Y:S01]  /*22a60*/  PRMT R99, R81, 0x7632, R99 ;  /* 0x0000763251637816 */ /* 0x000fe20000000063 */
[----:B------:R-:W-:Y:S01]  /*22a70*/  FFMA.FTZ R115, R115, R98, R42 ;  /* 0x0000006273737223 */ /* 0x000fe2000001002a */
[----:B------:R-:W-:Y:S01]  /*22a80*/  PRMT R98, R80, 0x7632, R98 ;  /* 0x0000763250627816 */ /* 0x000fe20000000062 */
[----:B------:R-:W-:Y:S01]  /*22a90*/  FFMA.FTZ R107, R117, R107, R162 ;  /* 0x0000006b756b7223 */ /* 0x000fe200000100a2 */
[----:B------:R-:W-:Y:S01]  /*22aa0*/  FFMA.FTZ R224, R104, R224, R47 ;  /* 0x000000e068e07223 */ /* 0x000fe2000001002f */
[----:B------:R-:W-:Y:S01]  /*22ab0*/  SHF.L.U32 R117, R99, 0x10, RZ ;  /* 0x0000001063757819 */ /* 0x000fe200000006ff */
[C---:B------:R-:W-:Y:S01]  /*22ac0*/  FMUL.FTZ R114, R235.reuse, R114 ;  /* 0x00000072eb727220 */ /* 0x040fe20000410000 */
[----:B------:R-:W-:Y:S01]  /*22ad0*/  SHF.R.S32.HI R104, RZ, 0x1f, R109 ;  /* 0x0000001fff687819 */ /* 0x000fe2000001146d */
[----:B------:R-:W-:Y:S01]  /*22ae0*/  FMUL.FTZ R240, R235, R240 ;  /* 0x000000f0ebf07220 */ /* 0x000fe20000410000 */
[----:B------:R-:W-:Y:S01]  /*22af0*/  SHF.L.U32 R98, R98, 0x10, RZ ;  /* 0x0000001062627819 */ /* 0x000fe200000006ff */
[----:B------:R-:W-:-:S02]  /*22b00*/  IMAD.U32 R99, R80, 0x10000, RZ ;  /* 0x0001000050637824 */ /* 0x000fc400078e00ff */
[C---:B------:R-:W-:Y:S01]  /*22b10*/  FMUL.FTZ R110, R235.reuse, R110 ;  /* 0x0000006eeb6e7220 */ /* 0x040fe20000410000 */
[----:B------:R-:W-:Y:S01]  /*22b20*/  LEA.HI R104, R104, R109, RZ, 0x3 ;  /* 0x0000006d68687211 */ /* 0x000fe200078f18ff */
[----:B------:R-:W-:Y:S01]  /*22b30*/  FFMA.FTZ R114, R114, R117, R43 ;  /* 0x0000007572727223 */ /* 0x000fe2000001002b */
[C---:B------:R-:W-:Y:S01]  /*22b40*/  FMUL.FTZ R113, R235.reuse, R242 ;  /* 0x000000f2eb717220 */ /* 0x040fe20000410000 */
[----:B------:R-:W-:Y:S01]  /*22b50*/  FMUL.FTZ R174, R235, R174 ;  /* 0x000000aeebae7220 */ /* 0x000fe20000410000 */
[----:B------:R-:W-:Y:S02]  /*22b60*/  IMAD.U32 R109, R81, 0x10000, RZ ;  /* 0x00010000516d7824 */ /* 0x000fe400078e00ff */
[----:B------:R-:W-:Y:S01]  /*22b70*/  FFMA.FTZ R111, R111, R98, R44 ;  /* 0x000000626f6f7223 */ /* 0x000fe2000001002c */
[----:B------:R-:W-:Y:S01]  /*22b80*/  IMAD.U32 R117, R78, 0x10000, RZ ;  /* 0x000100004e757824 */ /* 0x000fe200078e00ff */
[----:B------:R-:W-:Y:S01]  /*22b90*/  PRMT R98, R77, 0x7632, R98 ;  /* 0x000076324d627816 */ /* 0x000fe20000000062 */
[----:B------:R-:W-:Y:S01]  /*22ba0*/  FFMA.FTZ R240, R240, R99, R165 ;  /* 0x00000063f0f07223 */ /* 0x000fe200000100a5 */
[----:B------:R-:W-:Y:S01]  /*22bb0*/  FFMA.FTZ R110, R110, R226, R41 ;  /* 0x000000e26e6e7223 */ /* 0x000fe20000010029 */
[----:B------:R-:W-:Y:S01]  /*22bc0*/  PRMT R99, R78, 0x7632, R99 ;  /* 0x000076324e637816 */ /* 0x000fe20000000063 */
[----:B------:R-:W-:Y:S01]  /*22bd0*/  FMUL.FTZ R119, R235, R119 ;  /* 0x00000077eb777220 */ /* 0x000fe20000410000 */
[----:B------:R-:W-:Y:S01]  /*22be0*/  FFMA.FTZ R113, R113, R109, R164 ;  /* 0x0000006d71717223 */ /* 0x000fe200000100a4 */
[----:B------:R-:W-:-:S02]  /*22bf0*/  IMAD.U32 R226, R79, 0x10000, RZ ;  /* 0x000100004fe27824 */ /* 0x000fc400078e00ff */
[----:B------:R-:W-:Y:S01]  /*22c00*/  FFMA.FTZ R174, R174, R117, R159 ;  /* 0x00000075aeae7223 */ /* 0x000fe2000001009f */
[----:B------:R-:W-:Y:S01]  /*22c10*/  PRMT R109, R79, 0x7632, R109 ;  /* 0x000076324f6d7816 */ /* 0x000fe2000000006d */
[C---:B------:R-:W-:Y:S01]  /*22c20*/  FMUL.FTZ R250, R235.reuse, R250 ;  /* 0x000000faebfa7220 */ /* 0x040fe20000410000 */
[----:B------:R-:W-:Y:S01]  /*22c30*/  SHF.L.U32 R117, R98, 0x10, RZ ;  /* 0x0000001062757819 */ /* 0x000fe200000006ff */
[----:B------:R-:W-:Y:S01]  /*22c40*/  FMUL.FTZ R175, R235, R252 ;  /* 0x000000fcebaf7220 */ /* 0x000fe20000410000 */
[----:B------:R-:W-:Y:S01]  /*22c50*/  SHF.L.U32 R99, R99, 0x10, RZ ;  /* 0x0000001063637819 */ /* 0x000fe200000006ff */
[----:B------:R-:W-:Y:S01]  /*22c60*/  FFMA.FTZ R119, R119, R226, R158 ;  /* 0x000000e277777223 */ /* 0x000fe2000001009e */
[----:B------:R-:W-:Y:S01]  /*22c70*/  PRMT R98, R76, 0x7632, R98 ;  /* 0x000076324c627816 */ /* 0x000fe20000000062 */
[----:B------:R-:W-:Y:S01]  /*22c80*/  FMUL.FTZ R118, R235, R118 ;  /* 0x00000076eb767220 */ /* 0x000fe20000410000 */
[----:B------:R-:W-:Y:S01]  /*22c90*/  SHF.L.U32 R226, R109, 0x10, RZ ;  /* 0x000000106de27819 */ /* 0x000fe200000006ff */
[----:B------:R-:W-:Y:S01]  /*22ca0*/  FFMA.FTZ R250, R250, R117, R39 ;  /* 0x00000075fafa7223 */ /* 0x000fe20000010027 */
[----:B------:R-:W-:Y:S01]  /*22cb0*/  FMUL.FTZ R173, R235, R176 ;  /* 0x000000b0ebad7220 */ /* 0x000fe20000410000 */
[----:B------:R-:W-:Y:S01]  /*22cc0*/  IMAD.U32 R109, R77, 0x10000, RZ ;  /* 0x000100004d6d7824 */ /* 0x000fe200078e00ff */
[----:B------:R-:W-:Y:S01]  /*22cd0*/  PRMT R117, R75, 0x7632, R117 ;  /* 0x000076324b757816 */ /* 0x000fe20000000075 */
[----:B------:R-:W-:Y:S01]  /*22ce0*/  FMUL.FTZ R121, R235, R248 ;  /* 0x000000f8eb797220 */ /* 0x000fe20000410000 */
[----:B------:R-:W-:Y:S01]  /*22cf0*/  SHF.L.U32 R98, R98, 0x10, RZ ;  /* 0x0000001062627819 */ /* 0x000fe200000006ff */
[----:B------:R-:W-:Y:S01]  /*22d00*/  FFMA.FTZ R175, R175, R99, R38 ;  /* 0x00000063afaf7223 */ /* 0x000fe20000010026 */
[----:B------:R-:W-:Y:S01]  /*22d10*/  FMUL.FTZ R178, R235, R178 ;  /* 0x000000b2ebb27220 */ /* 0x000fe20000410000 */
[----:B------:R-:W-:-:S02]  /*22d20*/  IMAD.U32 R99, R76, 0x10000, RZ ;  /* 0x000100004c637824 */ /* 0x000fc400078e00ff */
[----:B------:R-:W-:Y:S01]  /*22d30*/  FFMA.FTZ R118, R118, R226, R37 ;  /* 0x000000e276767223 */ /* 0x000fe20000010025 */
[----:B------:R-:W-:Y:S01]  /*22d40*/  FMUL.FTZ R102, R235, R183 ;  /* 0x000000b7eb667220 */ /* 0x000fe20000410000 */
[----:B------:R-:W-:Y:S01]  /*22d50*/  FFMA.FTZ R109, R173, R109, R160 ;  /* 0x0000006dad6d7223 */ /* 0x000fe200000100a0 */
[----:B------:R-:W-:Y:S01]  /*22d60*/  SHF.L.U32 R226, R117, 0x10, RZ ;  /* 0x0000001075e27819 */ /* 0x000fe200000006ff */
[----:B------:R-:W-:Y:S01]  /*22d70*/  FMUL.FTZ R183, R235, R180 ;  /* 0x000000b4ebb77220 */ /* 0x000fe20000410000 */
[----:B------:R-:W-:Y:S02]  /*22d80*/  IMAD.U32 R173, R75, 0x10000, RZ ;  /* 0x000100004bad7824 */ /* 0x000fe400078e00ff */
[----:B------:R-:W-:Y:S01]  /*22d90*/  FFMA.FTZ R117, R121, R98, R40 ;  /* 0x0000006279757223 */ /* 0x000fe20000010028 */
[----:B------:R-:W-:Y:S01]  /*22da0*/  FFMA.FTZ R178, R178, R99, R161 ;  /* 0x00000063b2b27223 */ /* 0x000fe200000100a1 */
[C---:B------:R-:W-:Y:S01]  /*22db0*/  PRMT R98, R74.reuse, 0x7632, R98 ;  /* 0x000076324a627816 */ /* 0x040fe20000000062 */
[----:B------:R-:W-:Y:S01]  /*22dc0*/  FMUL.FTZ R182, R235, R182 ;  /* 0x000000b6ebb67220 */ /* 0x000fe20000410000 */
[----:B------:R-:W-:-:S02]  /*22dd0*/  IMAD.U32 R99, R74, 0x10000, RZ ;  /* 0x000100004a637824 */ /* 0x000fc400078e00ff */
[----:B------:R-:W-:Y:S01]  /*22de0*/  FFMA.FTZ R183, R183, R173, R154 ;  /* 0x000000adb7b77223 */ /* 0x000fe2000001009a */
[----:B------:R-:W-:Y:S01]  /*22df0*/  FMUL.FTZ R106, R235, R179 ;  /* 0x000000b3eb6a7220 */ /* 0x000fe20000410000 */
[----:B------:R-:W-:Y:S01]  /*22e00*/  SHF.L.U32 R173, R98, 0x10, RZ ;  /* 0x0000001062ad7819 */ /* 0x000fe200000006ff */
[----:B------:R-:W-:Y:S01]  /*22e10*/  FFMA.FTZ R182, R182, R99, R155 ;  /* 0x00000063b6b67223 */ /* 0x000fe2000001009b */
[----:B------:R-:W-:Y:S01]  /*22e20*/  PRMT R98, R72, 0x7632, R98 ;  /* 0x0000763248627816 */ /* 0x000fe20000000062 */
[----:B------:R-:W-:Y:S01]  /*22e30*/  FFMA.FTZ R226, R106, R226, R33 ;  /* 0x000000e26ae27223 */ /* 0x000fe20000010021 */
[----:B------:R-:W-:Y:S01]  /*22e40*/  PRMT R99, R73, 0x7632, R99 ;  /* 0x0000763249637816 */ /* 0x000fe20000000063 */
[----:B------:R-:W-:Y:S01]  /*22e50*/  FMUL.FTZ R177, R235, R184 ;  /* 0x000000b8ebb17220 */ /* 0x000fe20000410000 */
[----:B------:R-:W-:Y:S01]  /*22e60*/  IMAD.U32 R106, R73, 0x10000, RZ ;  /* 0x00010000496a7824 */ /* 0x000fe200078e00ff */
[----:B------:R-:W-:Y:S01]  /*22e70*/  SHF.L.U32 R98, R98, 0x10, RZ ;  /* 0x0000001062627819 */ /* 0x000fe200000006ff */
[----:B------:R-:W-:Y:S01]  /*22e80*/  FMUL.FTZ R185, R235, R185 ;  /* 0x000000b9ebb97220 */ /* 0x000fe20000410000 */
[----:B------:R-:W-:Y:S01]  /*22e90*/  SHF.L.U32 R121, R99, 0x10, RZ ;  /* 0x0000001063797819 */ /* 0x000fe200000006ff */
[----:B------:R-:W-:Y:S01]  /*22ea0*/  FMUL.FTZ R186, R235, R186 ;  /* 0x000000baebba7220 */ /* 0x000fe20000410000 */
[----:B------:R-:W-:-:S02]  /*22eb0*/  IMAD.U32 R99, R72, 0x10000, RZ ;  /* 0x0001000048637824 */ /* 0x000fc400078e00ff */
[----:B------:R-:W-:Y:S01]  /*22ec0*/  FMUL.FTZ R108, R235, R191 ;  /* 0x000000bfeb6c7220 */ /* 0x000fe20000410000 */
[----:B------:R-:W-:Y:S01]  /*22ed0*/  FFMA.FTZ R177, R177, R106, R156 ;  /* 0x0000006ab1b17223 */ /* 0x000fe2000001009c */
[----:B------:R-:W-:Y:S01]  /*22ee0*/  FMUL.FTZ R191, R235, R188 ;  /* 0x000000bcebbf7220 */ /* 0x000fe20000410000 */
[----:B------:R-:W-:Y:S02]  /*22ef0*/  IMAD.U32 R106, R71, 0x10000, RZ ;  /* 0x00010000476a7824 */ /* 0x000fe400078e00ff */
[----:B------:R-:W-:Y:S01]  /*22f00*/  FFMA.FTZ R185, R185, R98, R36 ;  /* 0x00000062b9b97223 */ /* 0x000fe20000010024 */
        /* <DEDUP_REMOVED lines=8> */
[----:B------:R-:W-:Y:S01]  /*22f90*/  SHF.L.U32 R106, R98, 0x10, RZ ;  /* 0x00000010626a7819 */ /* 0x000fe200000006ff */
[----:B------:R-:W-:Y:S01]  /*22fa0*/  FMUL.FTZ R179, R235, R192 ;  /* 0x000000c0ebb37220 */ /* 0x000fe20000410000 */
[----:B------:R-:W-:Y:S01]  /*22fb0*/  SHF.L.U32 R228, R99, 0x10, RZ ;  /* 0x0000001063e47819 */ /* 0x000fe200000006ff */
[----:B------:R-:W-:-:S02]  /*22fc0*/  IMAD.U32 R98, R69, 0x10000, RZ ;  /* 0x0001000045627824 */ /* 0x000fc400078e00ff */
[C---:B------:R-:W-:Y:S01]  /*22fd0*/  FMUL.FTZ R190, R235.reuse, R190 ;  /* 0x000000beebbe7220 */ /* 0x040fe20000410000 */
[----:B------:R-:W-:Y:S02]  /*22fe0*/  IMAD.U32 R99, R70, 0x10000, RZ ;  /* 0x0001000046637824 */ /* 0x000fe400078e00ff */
[----:B------:R-:W-:Y:S01]  /*22ff0*/  FMUL.FTZ R180, R235, R205 ;  /* 0x000000cdebb47220 */ /* 0x000fe20000410000 */
[----:B------:R-:W-:Y:S01]  /*23000*/  FFMA.FTZ R179, R179, R98, R152 ;  /* 0x00000062b3b37223 */ /* 0x000fe20000010098 */
[----:B------:R-:W-:Y:S01]  /*23010*/  PRMT R98, R68, 0x7632, R98 ;  /* 0x0000763244627816 */ /* 0x000fe20000000062 */
[----:B------:R-:W-:Y:S01]  /*23020*/  FFMA.FTZ R190, R190, R99, R151 ;  /* 0x00000063bebe7223 */ /* 0x000fe20000010097 */
[----:B------:R-:W-:Y:S01]  /*23030*/  PRMT R99, R69, 0x7632, R99 ;  /* 0x0000763245637816 */ /* 0x000fe20000000063 */
[C---:B------:R-:W-:Y:S01]  /*23040*/  FMUL.FTZ R205, R235.reuse, R208 ;  /* 0x000000d0ebcd7220 */ /* 0x040fe20000410000 */
[C---:B------:R-:W-:Y:S01]  /*23050*/  FMUL.FTZ R189, R235.reuse, R189 ;  /* 0x000000bdebbd7220 */ /* 0x040fe20000410000 */
[C---:B------:R-:W-:Y:S01]  /*23060*/  FMUL.FTZ R208, R235.reuse, R221 ;  /* 0x000000ddebd07220 */ /* 0x040fe20000410000 */
[C---:B------:R-:W-:Y:S01]  /*23070*/  FMUL.FTZ R221, R235.reuse, R230 ;  /* 0x000000e6ebdd7220 */ /* 0x040fe20000410000 */
[----:B------:R-:W-:Y:S01]  /*23080*/  SHF.L.U32 R98, R98, 0x10, RZ ;  /* 0x0000001062627819 */ /* 0x000fe200000006ff */
[C---:B------:R-:W-:Y:S01]  /*23090*/  FMUL.FTZ R193, R235.reuse, R193 ;  /* 0x000000c1ebc17220 */ /* 0x040fe20000410000 */
[----:B------:R-:W-:Y:S01]  /*230a0*/  FMUL.FTZ R112, R235, R187 ;  /* 0x000000bbeb707220 */ /* 0x000fe20000410000 */
[----:B------:R-:W-:Y:S01]  /*230b0*/  SHF.L.U32 R230, R99, 0x10, RZ ;  /* 0x0000001063e67819 */ /* 0x000fe200000006ff */
[----:B------:R-:W-:Y:S01]  /*230c0*/  FMUL.FTZ R194, R235, R194 ;  /* 0x000000c2ebc27220 */ /* 0x000fe20000410000 */
[----:B------:R-:W-:-:S02]  /*230d0*/  IMAD.U32 R99, R68, 0x10000, RZ ;  /* 0x0001000044637824 */ /* 0x000fc400078e00ff */
[----:B------:R-:W-:Y:S01]  /*230e0*/  FFMA.FTZ R189, R189, R106, R30 ;  /* 0x0000006abdbd7223 */ /* 0x000fe2000001001e */
[----:B------:R-:W-:Y:S01]  /*230f0*/  PRMT R106, R67, 0x7632, R106 ;  /* 0x00007632436a7816 */ /* 0x000fe2000000006a */
[----:B------:R-:W-:Y:S01]  /*23100*/  FFMA.FTZ R228, R112, R228, R29 ;  /* 0x000000e470e47223 */ /* 0x000fe2000001001d */
[----:B------:R-:W-:Y:S01]  /*23110*/  FFMA.FTZ R193, R193, R98, R32 ;  /* 0x00000062c1c17223 */ /* 0x000fe20000010020 */
[----:B------:R-:W-:Y:S01]  /*23120*/  FMUL.FTZ R184, R235, R203 ;  /* 0x000000cbebb87220 */ /* 0x000fe20000410000 */
[----:B------:R-:W-:Y:S02]  /*23130*/  IMAD.U32 R112, R67, 0x10000, RZ ;  /* 0x0001000043707824 */ /* 0x000fe400078e00ff */
[----:B------:R-:W-:Y:S01]  /*23140*/  FFMA.FTZ R194, R194, R99, R153 ;  /* 0x00000063c2c27223 */ /* 0x000fe20000010099 */
[----:B------:R-:W-:Y:S01]  /*23150*/  PRMT R98, R65, 0x7632, R98 ;  /* 0x0000763241627816 */ /* 0x000fe20000000062 */
[C---:B------:R-:W-:Y:S01]  /*23160*/  FMUL.FTZ R203, R235.reuse, R206 ;  /* 0x000000ceebcb7220 */ /* 0x040fe20000410000 */
[----:B------:R-:W-:Y:S01]  /*23170*/  PRMT R99, R66, 0x7632, R99 ;  /* 0x0000763242637816 */ /* 0x000fe20000000063 */
[C---:B------:R-:W-:Y:S01]  /*23180*/  FMUL.FTZ R206, R235.reuse, R227 ;  /* 0x000000e3ebce7220 */ /* 0x040fe20000410000 */
[----:B------:R-:W-:Y:S01]  /*23190*/  SHF.L.U32 R106, R106, 0x10, RZ ;  /* 0x000000106a6a7819 */ /* 0x000fe200000006ff */
[----:B------:R-:W-:Y:S01]  /*231a0*/  FMUL.FTZ R227, R235, R232 ;  /* 0x000000e8ebe37220 */ /* 0x000fe20000410000 */
[----:B------:R-:W-:Y:S01]  /*231b0*/  FFMA.FTZ R199, R199, R112, R146 ;  /* 0x00000070c7c77223 */ /* 0x000fe20000010092 */
[----:B------:R-:W-:Y:S01]  /*231c0*/  SHF.L.U32 R232, R98, 0x10, RZ ;  /* 0x0000001062e87819 */ /* 0x000fe200000006ff */
[----:B------:R-:W-:Y:S01]  /*231d0*/  FMUL.FTZ R202, R235, R202 ;  /* 0x000000caebca7220 */ /* 0x000fe20000410000 */
[----:B------:R-:W-:Y:S01]  /*231e0*/  SHF.L.U32 R112, R99, 0x10, RZ ;  /* 0x0000001063707819 */ /* 0x000fe200000006ff */
[C---:B------:R-:W-:Y:S01]  /*231f0*/  IMAD.U32 R99, R64.reuse, 0x10000, RZ ;  /* 0x0001000040637824 */ /* 0x040fe200078e00ff */
[----:B------:R-:W-:Y:S01]  /*23200*/  PRMT R98, R64, 0x7632, R98 ;  /* 0x0000763240627816 */ /* 0x000fe20000000062 */
[----:B------:R-:W-:Y:S01]  /*23210*/  FFMA.FTZ R176, R176, R106, R25 ;  /* 0x0000006ab0b07223 */ /* 0x000fe20000010019 */
[----:B------:R-:W-:Y:S01]  /*23220*/  FMUL.FTZ R187, R235, R200 ;  /* 0x000000c8ebbb7220 */ /* 0x000fe20000410000 */
[----:B------:R-:W-:-:S02]  /*23230*/  IMAD.U32 R106, R65, 0x10000, RZ ;  /* 0x00010000416a7824 */ /* 0x000fc400078e00ff */
[----:B------:R-:W-:Y:S01]  /*23240*/  FFMA.FTZ R230, R108, R230, R31 ;  /* 0x000000e66ce67223 */ /* 0x000fe2000001001f */
[----:B------:R-:W-:Y:S01]  /*23250*/  SHF.L.U32 R98, R98, 0x10, RZ ;  /* 0x0000001062627819 */ /* 0x000fe200000006ff */
[C---:B------:R-:W-:Y:S01]  /*23260*/  FMUL.FTZ R201, R235.reuse, R201 ;  /* 0x000000c9ebc97220 */ /* 0x040fe20000410000 */
[C---:B------:R-:W-:Y:S01]  /*23270*/  FMUL.FTZ R198, R235.reuse, R198 ;  /* 0x000000c6ebc67220 */ /* 0x040fe20000410000 */
[----:B------:R-:W-:Y:S02]  /*23280*/  IMAD.U32 R108, R66, 0x10000, RZ ;  /* 0x00010000426c7824 */ /* 0x000fe400078e00ff */
[----:B------:R-:W-:Y:S01]  /*23290*/  FFMA.FTZ R202, R202, R99, R149 ;  /* 0x00000063caca7223 */ /* 0x000fe20000010095 */
[----:B------:R-:W-:Y:S01]  /*232a0*/  PRMT R99, R62, 0x7632, R99 ;  /* 0x000076323e637816 */ /* 0x000fe20000000063 */
[----:B------:R-:W-:Y:S01]  /*232b0*/  FMUL.FTZ R197, R235, R197 ;  /* 0x000000c5ebc57220 */ /* 0x000fe20000410000 */
[----:B------:R-:W-:Y:S01]  /*232c0*/  FFMA.FTZ R187, R187, R106, R148 ;  /* 0x0000006abbbb7223 */ /* 0x000fe20000010094 */
[----:B------:R-:W-:Y:S01]  /*232d0*/  PRMT R106, R63, 0x7632, R106 ;  /* 0x000076323f6a7816 */ /* 0x000fe2000000006a */
[----:B------:R-:W-:Y:S01]  /*232e0*/  FFMA.FTZ R198, R198, R108, R147 ;  /* 0x0000006cc6c67223 */ /* 0x000fe20000010093 */
[----:B------:R-:W-:Y:S01]  /*232f0*/  FFMA.FTZ R201, R201, R98, R28 ;  /* 0x00000062c9c97223 */ /* 0x000fe2000001001c */
[----:B------:R-:W-:Y:S01]  /*23300*/  IMAD.U32 R108, R63, 0x10000, RZ ;  /* 0x000100003f6c7824 */ /* 0x000fe200078e00ff */
[----:B------:R-:W-:Y:S01]  /*23310*/  SHF.L.U32 R98, R99, 0x10, RZ ;  /* 0x0000001063627819 */ /* 0x000fe200000006ff */
[----:B------:R-:W-:Y:S01]  /*23320*/  FFMA.FTZ R197, R197, R112, R26 ;  /* 0x00000070c5c57223 */ /* 0x000fe2000001001a */
[----:B------:R-:W-:Y:S01]  /*23330*/  PRMT R99, R61, 0x7632, R99 ;  /* 0x000076323d637816 */ /* 0x000fe20000000063 */
[----:B------:R-:W-:Y:S01]  /*23340*/  FFMA.FTZ R205, R205, R108, R142 ;  /* 0x0000006ccdcd7223 */ /* 0x000fe2000001008e */
[----:B------:R-:W-:Y:S01]  /*23350*/  SHF.L.U32 R112, R106, 0x10, RZ ;  /* 0x000000106a707819 */ /* 0x000fe200000006ff */
[----:B------:R-:W-:Y:S01]  /*23360*/  IMAD.U32 R106, R62, 0x10000, RZ ;  /* 0x000100003e6a7824 */ /* 0x000fe200078e00ff */
[----:B------:R-:W-:Y:S01]  /*23370*/  SHF.L.U32 R108, R99, 0x10, RZ ;  /* 0x00000010636c7819 */ /* 0x000fe200000006ff */
[----:B------:R-:W-:Y:S01]  /*23380*/  FMUL.FTZ R210, R235, R210 ;  /* 0x000000d2ebd27220 */ /* 0x000fe20000410000 */
[----:B------:R-:W-:-:S02]  /*23390*/  IMAD.U32 R99, R60, 0x10000, RZ ;  /* 0x000100003c637824 */ /* 0x000fc400078e00ff */
[----:B------:R-:W-:Y:S01]  /*233a0*/  FMUL.FTZ R188, R235, R207 ;  /* 0x000000cfebbc7220 */ /* 0x000fe20000410000 */
[----:B------:R-:W-:Y:S01]  /*233b0*/  FFMA.FTZ R184, R184, R106, R143 ;  /* 0x0000006ab8b87223 */ /* 0x000fe2000001008f */
[----:B------:R-:W-:Y:S02]  /*233c0*/  IMAD.U32 R106, R61, 0x10000, RZ ;  /* 0x000100003d6a7824 */ /* 0x000fe400078e00ff */
[----:B------:R-:W-:Y:S01]  /*233d0*/  FFMA.FTZ R203, R203, R98, R22 ;  /* 0x00000062cbcb7223 */ /* 0x000fe20000010016 */
[----:B------:R-:W-:Y:S01]  /*233e0*/  PRMT R98, R60, 0x7632, R98 ;  /* 0x000076323c627816 */ /* 0x000fe20000000062 */
[----:B------:R-:W-:Y:S01]  /*233f0*/  FFMA.FTZ R210, R210, R99, R145 ;  /* 0x00000063d2d27223 */ /* 0x000fe20000010091 */
[----:B------:R-:W-:Y:S01]  /*23400*/  FFMA.FTZ R188, R188, R112, R21 ;  /* 0x00000070bcbc7223 */ /* 0x000fe20000010015 */
[----:B------:R-:W-:Y:S01]  /*23410*/  PRMT R99, R58, 0x7632, R99 ;  /* 0x000076323a637816 */ /* 0x000fe20000000063 */
[----:B------:R-:W-:Y:S01]  /*23420*/  FMUL.FTZ R213, R235, R213 ;  /* 0x000000d5ebd57220 */ /* 0x000fe20000410000 */
[----:B------:R-:W-:Y:S01]  /*23430*/  FFMA.FTZ R195, R195, R106, R144 ;  /* 0x0000006ac3c37223 */ /* 0x000fe20000010090 */
[----:B------:R-:W-:Y:S01]  /*23440*/  IMAD.U32 R112, R59, 0x10000, RZ ;  /* 0x000100003b707824 */ /* 0x000fe200078e00ff */
[----:B------:R-:W-:Y:S01]  /*23450*/  SHF.L.U32 R98, R98, 0x10, RZ ;  /* 0x0000001062627819 */ /* 0x000fe200000006ff */
[----:B------:R-:W-:Y:S01]  /*23460*/  FMUL.FTZ R209, R235, R209 ;  /* 0x000000d1ebd17220 */ /* 0x000fe20000410000 */
[----:B------:R-:W-:Y:S01]  /*23470*/  PRMT R106, R59, 0x7632, R106 ;  /* 0x000076323b6a7816 */ /* 0x000fe2000000006a */
[----:B------:R-:W-:Y:S01]  /*23480*/  FFMA.FTZ R180, R180, R108, R23 ;  /* 0x0000006cb4b47223 */ /* 0x000fe20000010017 */
[----:B------:R-:W-:Y:S01]  /*23490*/  SHF.L.U32 R108, R99, 0x10, RZ ;  /* 0x00000010636c7819 */ /* 0x000fe200000006ff */
[----:B------:R-:W-:Y:S01]  /*234a0*/  FMUL.FTZ R211, R235, R211 ;  /* 0x000000d3ebd37220 */ /* 0x000fe20000410000 */
[----:B------:R-:W-:Y:S01]  /*234b0*/  FFMA.FTZ R213, R213, R112, R138 ;  /* 0x00000070d5d57223 */ /* 0x000fe2000001008a */
[----:B------:R-:W-:Y:S01]  /*234c0*/  IMAD.U32 R99, R57, 0x10000, RZ ;  /* 0x0001000039637824 */ /* 0x000fe200078e00ff */
[----:B------:R-:W-:Y:S01]  /*234d0*/  SHF.L.U32 R112, R106, 0x10, RZ ;  /* 0x000000106a707819 */ /* 0x000fe200000006ff */
[----:B------:R-:W-:Y:S01]  /*234e0*/  FMUL.FTZ R218, R235, R218 ;  /* 0x000000daebda7220 */ /* 0x000fe20000410000 */
[----:B------:R-:W-:Y:S01]  /*234f0*/  FFMA.FTZ R209, R209, R98, R24 ;  /* 0x00000062d1d17223 */ /* 0x000fe20000010018 */
[----:B------:R-:W-:Y:S01]  /*23500*/  IMAD.U32 R106, R58, 0x10000, RZ ;  /* 0x000100003a6a7824 */ /* 0x000fe200078e00ff */
[----:B------:R-:W-:Y:S01]  /*23510*/  PRMT R98, R57, 0x7632, R98 ;  /* 0x0000763239627816 */ /* 0x000fe20000000062 */
[----:B------:R-:W-:Y:S01]  /*23520*/  FFMA.FTZ R211, R211, R99, R140 ;  /* 0x00000063d3d37223 */ /* 0x000fe2000001008c */
[----:B------:R-:W-:Y:S01]  /*23530*/  FMUL.FTZ R192, R235, R215 ;  /* 0x000000d7ebc07220 */ /* 0x000fe20000410000 */
[----:B------:R-:W-:-:S02]  /*23540*/  IMAD.U32 R99, R56, 0x10000, RZ ;  /* 0x0001000038637824 */ /* 0x000fc400078e00ff */
[----:B------:R-:W-:Y:S01]  /*23550*/  FFMA.FTZ R218, R218, R106, R139 ;  /* 0x0000006adada7223 */ /* 0x000fe2000001008b */
[----:B------:R-:W-:Y:S01]  /*23560*/  SHF.L.U32 R106, R98, 0x10, RZ ;  /* 0x00000010626a7819 */ /* 0x000fe200000006ff */
[C---:B------:R-:W-:Y:S01]  /*23570*/  FMUL.FTZ R217, R235.reuse, R217 ;  /* 0x000000d9ebd97220 */ /* 0x040fe20000410000 */
[----:B------:R-:W-:Y:S01]  /*23580*/  PRMT R98, R56, 0x7632, R98 ;  /* 0x0000763238627816 */ /* 0x000fe20000000062 */
[----:B------:R-:W-:Y:S01]  /*23590*/  FFMA.FTZ R192, R192, R99, R141 ;  /* 0x00000063c0c07223 */ /* 0x000fe2000001008d */
[C---:B------:R-:W-:Y:S01]  /*235a0*/  FMUL.FTZ R220, R235.reuse, R220 ;  /* 0x000000dcebdc7220 */ /* 0x040fe20000410000 */
[----:B------:R-:W-:Y:S01]  /*235b0*/  IMAD.U32 R99, R54, 0x10000, RZ ;  /* 0x0001000036637824 */ /* 0x000fe200078e00ff */
[----:B------:R-:W-:Y:S01]  /*235c0*/  SHF.L.U32 R98, R98, 0x10, RZ ;  /* 0x0000001062627819 */ /* 0x000fe200000006ff */
[----:B------:R-:W-:Y:S01]  /*235d0*/  FMUL.FTZ R207, R235, R214 ;  /* 0x000000d6ebcf7220 */ /* 0x000fe20000410000 */
[----:B------:R-:W-:Y:S01]  /*235e0*/  FFMA.FTZ R217, R217, R108, R18 ;  /* 0x0000006cd9d97223 */ /* 0x000fe20000010012 */
[----:B------:R-:W-:-:S02]  /*235f0*/  IMAD.U32 R108, R55, 0x10000, RZ ;  /* 0x00010000376c7824 */ /* 0x000fc400078e00ff */
[----:B------:R-:W-:Y:S01]  /*23600*/  FFMA.FTZ R220, R220, R99, R135 ;  /* 0x00000063dcdc7223 */ /* 0x000fe20000010087 */
[----:B------:R-:W-:Y:S01]  /*23610*/  PRMT R99, R53, 0x7632, R99 ;  /* 0x0000763235637816 */ /* 0x000fe20000000063 */
[C---:B------:R-:W-:Y:S01]  /*23620*/  FMUL.FTZ R216, R235.reuse, R216 ;  /* 0x000000d8ebd87220 */ /* 0x040fe20000410000 */
[----:B------:R-:W-:Y:S01]  /*23630*/  FMUL.FTZ R212, R235, R212 ;  /* 0x000000d4ebd47220 */ /* 0x000fe20000410000 */
[----:B------:R-:W-:Y:S01]  /*23640*/  FFMA.FTZ R207, R207, R98, R20 ;  /* 0x00000062cfcf7223 */ /* 0x000fe20000010014 */
[----:B------:R-:W-:Y:S01]  /*23650*/  FFMA.FTZ R237, R237, R108, R134 ;  /* 0x0000006ceded7223 */ /* 0x000fe20000010086 */
[----:B------:R-:W-:Y:S01]  /*23660*/  PRMT R98, R54, 0x7632, R98 ;  /* 0x0000763236627816 */ /* 0x000fe20000000062 */
[----:B------:R-:W-:Y:S01]  /*23670*/  FFMA.FTZ R216, R216, R106, R19 ;  /* 0x0000006ad8d87223 */ /* 0x000fe20000010013 */
[----:B------:R-:W-:Y:S01]  /*23680*/  SHF.L.U32 R108, R99, 0x10, RZ ;  /* 0x00000010636c7819 */ /* 0x000fe200000006ff */
[----:B------:R-:W-:Y:S02]  /*23690*/  IMAD.U32 R99, R52, 0x10000, RZ ;  /* 0x0001000034637824 */ /* 0x000fe400078e00ff */
[----:B------:R-:W-:Y:S01]  /*236a0*/  FMUL.FTZ R200, R235, R223 ;  /* 0x000000dfebc87220 */ /* 0x000fe20000410000 */
[----:B------:R-:W-:Y:S01]  /*236b0*/  FFMA.FTZ R212, R212, R112, R17 ;  /* 0x00000070d4d47223 */ /* 0x000fe20000010011 */
[----:B------:R-:W-:Y:S01]  /*236c0*/  PRMT R106, R55, 0x7632, R106 ;  /* 0x00007632376a7816 */ /* 0x000fe2000000006a */
[C---:B------:R-:W-:Y:S01]  /*236d0*/  FMUL.FTZ R215, R235.reuse, R222 ;  /* 0x000000deebd77220 */ /* 0x040fe20000410000 */
[C---:B------:R-:W-:Y:S01]  /*236e0*/  FMUL.FTZ R223, R235.reuse, R219 ;  /* 0x000000dbebdf7220 */ /* 0x040fe20000410000 */
[----:B------:R-:W-:Y:S01]  /*236f0*/  SHF.L.U32 R112, R98, 0x10, RZ ;  /* 0x0000001062707819 */ /* 0x000fe200000006ff */
[C---:B------:R-:W-:Y:S01]  /*23700*/  FMUL.FTZ R181, R235.reuse, R181 ;  /* 0x000000b5ebb57220 */ /* 0x040fe20000410000 */
[C---:B------:R-:W-:Y:S01]  /*23710*/  FMUL.FTZ R219, R235.reuse, R234 ;  /* 0x000000eaebdb7220 */ /* 0x040fe20000410000 */
[C---:B------:R-:W-:Y:S01]  /*23720*/  FMUL.FTZ R214, R235.reuse, R231 ;  /* 0x000000e7ebd67220 */ /* 0x040fe20000410000 */
[----:B------:R-:W-:Y:S01]  /*23730*/  FMUL.FTZ R222, R235, R233 ;  /* 0x000000e9ebde7220 */ /* 0x000fe20000410000 */
[----:B------:R-:W-:Y:S01]  /*23740*/  PRMT R98, R52, 0x7632, R98 ;  /* 0x0000763234627816 */ /* 0x000fe20000000062 */
[----:B------:R-:W-:Y:S01]  /*23750*/  FFMA.FTZ R196, R196, R99, R137 ;  /* 0x00000063c4c47223 */ /* 0x000fe20000010089 */
[----:B------:R-:W0:Y:S01]  /*23760*/  LDC.64 R234, c[0x0][0x2b8] ;  /* 0x0000ae00ffea7b82 */ /* 0x000e220000000a00 */
[----:B------:R-:W-:Y:S01]  /*23770*/  SHF.L.U32 R106, R106, 0x10, RZ ;  /* 0x000000106a6a7819 */ /* 0x000fe200000006ff */
[----:B------:R-:W-:Y:S01]  /*23780*/  FFMA.FTZ R200, R200, R108, R15 ;  /* 0x0000006cc8c87223 */ /* 0x000fe2000001000f */
[----:B------:R-:W-:Y:S01]  /*23790*/  PRMT R99, R51, 0x7632, R99 ;  /* 0x0000763233637816 */ /* 0x000fe20000000063 */
[----:B------:R-:W-:Y:S01]  /*237a0*/  FFMA.FTZ R102, R102, R121, R35 ;  /* 0x0000007966667223 */ /* 0x000fe20000010023 */
[----:B------:R-:W-:Y:S01]  /*237b0*/  SHF.L.U32 R98, R98, 0x10, RZ ;  /* 0x0000001062627819 */ /* 0x000fe200000006ff */
[----:B------:R-:W-:Y:S01]  /*237c0*/  FFMA.FTZ R208, R208, R106, R13 ;  /* 0x0000006ad0d07223 */ /* 0x000fe2000001000d */
[----:B------:R-:W-:Y:S01]  /*237d0*/  SHF.L.U32 R108, R99, 0x10, RZ ;  /* 0x00000010636c7819 */ /* 0x000fe200000006ff */
[----:B------:R-:W-:Y:S01]  /*237e0*/  IMAD.U32 R99, R50, 0x10000, RZ ;  /* 0x0001000032637824 */ /* 0x000fe200078e00ff */
[----:B------:R-:W-:Y:S01]  /*237f0*/  LOP3.LUT R121, R171, 0x1f, RZ, 0xc0, !PT ;  /* 0x0000001fab797812 */ /* 0x000fe200078ec0ff */
[----:B------:R-:W-:-:S02]  /*23800*/  IMAD.U32 R106, R53, 0x10000, RZ ;  /* 0x00010000356a7824 */ /* 0x000fc400078e00ff */
[----:B------:R-:W-:Y:S01]  /*23810*/  FFMA.FTZ R215, R215, R98, R16 ;  /* 0x00000062d7d77223 */ /* 0x000fe20000010010 */
[----:B------:R-:W-:Y:S01]  /*23820*/  PRMT R98, R50, 0x7632, R98 ;  /* 0x0000763232627816 */ /* 0x000fe20000000062 */
[----:B------:R-:W-:Y:S01]  /*23830*/  FFMA.FTZ R214, R214, R99, R131 ;  /* 0x00000063d6d67223 */ /* 0x000fe20000010083 */
[----:B------:R-:W-:Y:S01]  /*23840*/  FFMA.FTZ R225, R225, R106, R136 ;  /* 0x0000006ae1e17223 */ /* 0x000fe20000010088 */
[----:B------:R-:W-:Y:S01]  /*23850*/  F2FP.BF16.F32.PACK_AB R99, R96, R97 ;  /* 0x000000616063723e */ /* 0x000fe200000010ff */
[----:B------:R-:W-:Y:S01]  /*23860*/  IMAD.U32 R106, R51, 0x10000, RZ ;  /* 0x00010000336a7824 */ /* 0x000fe200078e00ff */
[----:B------:R-:W-:Y:S01]  /*23870*/  F2FP.BF16.F32.PACK_AB R96, R101, R100 ;  /* 0x000000646560723e */ /* 0x000fe200000010ff */
[----:B------:R-:W-:Y:S01]  /*23880*/  FFMA.FTZ R222, R222, R108, R9 ;  /* 0x0000006cdede7223 */ /* 0x000fe20000010009 */
[----:B------:R-:W-:Y:S01]  /*23890*/  SHF.L.U32 R98, R98, 0x10, RZ ;  /* 0x0000001062627819 */ /* 0x000fe200000006ff */
[----:B------:R-:W-:Y:S01]  /*238a0*/  FFMA.FTZ R229, R229, R106, R130 ;  /* 0x0000006ae5e57223 */ /* 0x000fe20000010082 */
[C---:B------:R-:W-:Y:S01]  /*238b0*/  PRMT R101, R49.reuse, 0x7632, R101 ;  /* 0x0000763231657816 */ /* 0x040fe20000000065 */
[----:B------:R-:W-:Y:S01]  /*238c0*/  IMAD.U32 R106, R49, 0x10000, RZ ;  /* 0x00010000316a7824 */ /* 0x000fe200078e00ff */
[----:B------:R-:W-:Y:S01]  /*238d0*/  F2FP.BF16.F32.PACK_AB R97, R224, R103 ;  /* 0x00000067e061723e */ /* 0x000fe200000010ff */
[----:B------:R-:W-:Y:S01]  /*238e0*/  FFMA.FTZ R227, R227, R98, R10 ;  /* 0x00000062e3e37223 */ /* 0x000fe2000001000a */
[----:B------:R-:W-:Y:S01]  /*238f0*/  PRMT R100, R48, 0x7632, R100 ;  /* 0x0000763230647816 */ /* 0x000fe20000000064 */
[----:B------:R-:W-:Y:S01]  /*23900*/  FFMA.FTZ R221, R221, R106, R132 ;  /* 0x0000006adddd7223 */ /* 0x000fe20000010084 */
[----:B------:R-:W-:Y:S01]  /*23910*/  LEA.HI.SX32 R103, R104, R121, 0x1d ;  /* 0x0000007968677211 */ /* 0x000fe200078feaff */
[----:B------:R-:W-:Y:S01]  /*23920*/  IMAD.U32 R104, R48, 0x10000, RZ ;  /* 0x0001000030687824 */ /* 0x000fe200078e00ff */
[----:B------:R-:W-:Y:S01]  /*23930*/  SHF.L.U32 R108, R101, 0x10, RZ ;  /* 0x00000010656c7819 */ /* 0x000fe200000006ff */
[----:B------:R-:W-:Y:S01]  /*23940*/  FFMA.FTZ R181, R181, R173, R34 ;  /* 0x000000adb5b57223 */ /* 0x000fe20000010022 */
[----:B------:R-:W-:Y:S01]  /*23950*/  F2FP.BF16.F32.PACK_AB R98, R105, R236 ;  /* 0x000000ec6962723e */ /* 0x000fe200000010ff */
[----:B------:R-:W-:Y:S01]  /*23960*/  FFMA.FTZ R204, R204, R104, R133 ;  /* 0x00000068cccc7223 */ /* 0x000fe20000010085 */
[----:B------:R-:W-:Y:S01]  /*23970*/  SHF.L.U32 R105, R100, 0x10, RZ ;  /* 0x0000001064697819 */ /* 0x000fe200000006ff */
[----:B------:R-:W-:Y:S01]  /*23980*/  FFMA.FTZ R206, R206, R108, R11 ;  /* 0x0000006ccece7223 */ /* 0x000fe2000001000b */
[----:B------:R-:W-:Y:S01]  /*23990*/  F2FP.BF16.F32.PACK_AB R107, R110, R107 ;  /* 0x0000006b6e6b723e */ /* 0x000fe200000010ff */
[----:B------:R-:W-:Y:S01]  /*239a0*/  VIADD R243, R103, 0x20 ;  /* 0x0000002067f37836 */ /* 0x000fe20000000000 */
[----:B------:R-:W-:Y:S01]  /*239b0*/  F2FP.BF16.F32.PACK_AB R106, R115, R244 ;  /* 0x000000f4736a723e */ /* 0x000fe200000010ff */
[----:B0-----:R-:W-:Y:S01]  /*239c0*/  IMAD.WIDE.U32 R100, R103, 0x10, R234 ;  /* 0x0000001067647825 */ /* 0x001fe200078e00ea */
[----:B------:R-:W-:-:S03]  /*239d0*/  F2FP.BF16.F32.PACK_AB R104, R111, R240 ;  /* 0x000000f06f68723e */ /* 0x000fc600000010ff */
[----:B------:R-:W-:Y:S01]  /*239e0*/  FFMA.FTZ R232, R116, R232, R27 ;  /* 0x000000e874e87223 */ /* 0x000fe2000001001b */
[C---:B------:R-:W-:Y:S01]  /*239f0*/  IADD3 R241, R103.reuse, 0x40, RZ ;  /* 0x0000004067f17810 */ /* 0x040fe20007ffe0ff */
[----:B------:R-:W-:Y:S01]  /*23a00*/  VIADD R239, R103, 0x60 ;  /* 0x0000006067ef7836 */ /* 0x000fe20000000000 */
[----:B------:R-:W-:Y:S01]  /*23a10*/  F2FP.BF16.F32.PACK_AB R111, R118, R119 ;  /* 0x00000077766f723e */ /* 0x000fe200000010ff */
[----:B------:R-:W-:Y:S01]  /*23a20*/  FFMA.FTZ R219, R219, R105, R12 ;  /* 0x00000069dbdb7223 */ /* 0x000fe2000001000c */
[----:B------:R-:W-:Y:S01]  /*23a30*/  F2FP.BF16.F32.PACK_AB R110, R175, R174 ;  /* 0x000000aeaf6e723e */ /* 0x000fe200000010ff */
[----:B------:R-:W-:Y:S01]  /*23a40*/  IMAD.WIDE.U32 R242, R243, 0x10, R234 ;  /* 0x00000010f3f27825 */ /* 0x000fe200078e00ea */
[----:B------:R-:W-:-:S03]  /*23a50*/  F2FP.BF16.F32.PACK_AB R108, R117, R178 ;  /* 0x000000b2756c723e */ /* 0x000fc600000010ff */
[----:B------:R-:W-:Y:S01]  /*23a60*/  FFMA.FTZ R223, R223, R112, R14 ;  /* 0x00000070dfdf7223 */ /* 0x000fe2000001000e */
[----:B------:R-:W-:Y:S01]  /*23a70*/  F2FP.BF16.F32.PACK_AB R115, R226, R183 ;  /* 0x000000b7e273723e */ /* 0x000fe200000010ff */
[--C-:B------:R-:W-:Y:S01]  /*23a80*/  IMAD.WIDE.U32 R240, R241, 0x10, R234.reuse ;  /* 0x00000010f1f07825 */ /* 0x100fe200078e00ea */
[----:B------:R-:W-:Y:S01]  /*23a90*/  F2FP.BF16.F32.PACK_AB R119, R228, R191 ;  /* 0x000000bfe477723e */ /* 0x000fe200000010ff */
[----:B------:R0:W-:Y:S01]  /*23aa0*/  STG.E.128 desc[UR6][R100.64], R96 ;  /* 0x0000006064007986 */ /* 0x0001e2000c101d06 */
[----:B------:R-:W-:Y:S01]  /*23ab0*/  F2FP.BF16.F32.PACK_AB R117, R230, R179 ;  /* 0x000000b3e675723e */ /* 0x000fe200000010ff */
[C---:B------:R-:W-:Y:S01]  /*23ac0*/  VIADD R191, R103.reuse, 0xa0 ;  /* 0x000000a067bf7836 */ /* 0x040fe20000000000 */
[C---:B------:R-:W-:Y:S01]  /*23ad0*/  IADD3 R231, R103.reuse, 0x80, RZ ;  /* 0x0000008067e77810 */ /* 0x040fe20007ffe0ff */
[C---:B------:R-:W-:Y:S01]  /*23ae0*/  VIADD R179, R103.reuse, 0xe0 ;  /* 0x000000e067b37836 */ /* 0x040fe20000000000 */
[----:B------:R-:W-:Y:S01]  /*23af0*/  IADD3 R183, R103, 0xc0, RZ ;  /* 0x000000c067b77810 */ /* 0x000fe20007ffe0ff */
[----:B------:R-:W-:Y:S01]  /*23b00*/  IMAD.WIDE.U32 R238, R239, 0x10, R234 ;  /* 0x00000010efee7825 */ /* 0x000fe200078e00ea */
[----:B------:R-:W-:-:S02]  /*23b10*/  IADD3 R175, R103, 0x100, RZ ;  /* 0x0000010067af7810 */ /* 0x000fc40007ffe0ff */
[----:B------:R-:W-:Y:S01]  /*23b20*/  F2FP.BF16.F32.PACK_AB R105, R114, R113 ;  /* 0x000000717269723e */ /* 0x000fe200000010ff */
[----:B------:R-:W-:Y:S01]  /*23b30*/  VIADD R103, R103, 0x120 ;  /* 0x0000012067677836 */ /* 0x000fe20000000000 */
        /* <DEDUP_REMOVED lines=13> */
[--C-:B------:R-:W-:Y:S01]  /*23c10*/  IMAD.WIDE.U32 R178, R179, 0x10, R234.reuse ;  /* 0x00000010b3b27825 */ /* 0x100fe200078e00ea */
[----:B------:R-:W-:Y:S01]  /*23c20*/  F2FP.BF16.F32.PACK_AB R98, R197, R198 ;  /* 0x000000c6c562723e */ /* 0x000fe200000010ff */
[----:B------:R0:W-:Y:S01]  /*23c30*/  STG.E.128 desc[UR6][R230.64], R116 ;  /* 0x00000074e6007986 */ /* 0x0001e2000c101d06 */
[----:B------:R-:W-:Y:S01]  /*23c40*/  F2FP.BF16.F32.PACK_AB R97, R232, R187 ;  /* 0x000000bbe861723e */ /* 0x000fe200000010ff */
[----:B------:R-:W-:Y:S01]  /*23c50*/  IMAD.WIDE.U32 R174, R175, 0x10, R234 ;  /* 0x00000010afae7825 */ /* 0x000fe200078e00ea */
[----:B------:R-:W-:-:S02]  /*23c60*/  F2FP.BF16.F32.PACK_AB R96, R201, R202 ;  /* 0x000000cac960723e */ /* 0x000fc400000010ff */
[----:B------:R-:W-:Y:S01]  /*23c70*/  F2FP.BF16.F32.PACK_AB R102, R203, R184 ;  /* 0x000000b8cb66723e */ /* 0x000fe200000010ff */
[----:B------:R-:W-:Y:S01]  /*23c80*/  IMAD.WIDE.U32 R234, R103, 0x10, R234 ;  /* 0x0000001067ea7825 */ /* 0x000fe200078e00ea */
[----:B------:R-:W-:Y:S01]  /*23c90*/  F2FP.BF16.F32.PACK_AB R103, R188, R205 ;  /* 0x000000cdbc67723e */ /* 0x000fe200000010ff */
[----:B------:R0:W-:Y:S01]  /*23ca0*/  STG.E.128 desc[UR6][R190.64], R96 ;  /* 0x00000060be007986 */ /* 0x0001e2000c101d06 */
[----:B------:R-:W-:Y:S02]  /*23cb0*/  F2FP.BF16.F32.PACK_AB R101, R180, R195 ;  /* 0x000000c3b465723e */ /* 0x000fe400000010ff */
[----:B------:R-:W-:Y:S02]  /*23cc0*/  F2FP.BF16.F32.PACK_AB R100, R209, R210 ;  /* 0x000000d2d164723e */ /* 0x000fe400000010ff */
[----:B-1----:R-:W-:Y:S02]  /*23cd0*/  F2FP.BF16.F32.PACK_AB R107, R212, R213 ;  /* 0x000000d5d46b723e */ /* 0x002fe400000010ff */
[----:B------:R-:W-:Y:S01]  /*23ce0*/  F2FP.BF16.F32.PACK_AB R106, R217, R218 ;  /* 0x000000dad96a723e */ /* 0x000fe200000010ff */
[----:B------:R0:W-:Y:S01]  /*23cf0*/  STG.E.128 desc[UR6][R182.64], R100 ;  /* 0x00000064b6007986 */ /* 0x0001e2000c101d06 */
[----:B------:R-:W-:-:S02]  /*23d00*/  F2FP.BF16.F32.PACK_AB R105, R216, R211 ;  /* 0x000000d3d869723e */ /* 0x000fc400000010ff */
[----:B------:R-:W-:Y:S02]  /*23d10*/  F2FP.BF16.F32.PACK_AB R104, R207, R192 ;  /* 0x000000c0cf68723e */ /* 0x000fe400000010ff */
        /* <DEDUP_REMOVED lines=9> */
[----:B------:R-:W-:-:S05]  /*23db0*/  F2FP.BF16.F32.PACK_AB R112, R219, R204 ;  /* 0x000000ccdb70723e */ /* 0x000fca00000010ff */
[----:B------:R0:W-:Y:S02]  /*23dc0*/  STG.E.128 desc[UR6][R234.64], R112 ;  /* 0x00000070ea007986 */ /* 0x0001e4000c101d06 */
.L_x_4733:
[----:B------:R-:W-:Y:S05]  /*23dd0*/  BSYNC B1 ;  /* 0x0000000000017941 */ /* 0x000fea0003800000 */
.L_x_4732:
[----:B0-----:R-:W0:Y:S02]  /*23de0*/  LDC.64 R96, c[0x0][0x210] ;  /* 0x00008400ff607b82 */ /* 0x001e240000000a00 */
[----:B0-----:R-:W-:-:S04]  /*23df0*/  LEA R170, R96, R170, 0x2 ;  /* 0x000000aa60aa7211 */ /* 0x001fc800078e10ff */
[----:B------:R-:W-:-:S13]  /*23e00*/  ISETP.GE.AND P0, PT, R170, R97, PT ;  /* 0x00000061aa00720c */ /* 0x000fda0003f06270 */
[----:B------:R-:W-:Y:S05]  /*23e10*/  @!P0 BRA `(.L_x_4734) ;  /* 0xfffffdd000b48947 */ /* 0x000fea000383ffff */
[----:B------:R-:W-:Y:S05]  /*23e20*/  BSYNC B0 ;  /* 0x0000000000007941 */ /* 0x000fea0003800000 */
.L_x_3910:
[----:B------:R-:W-:Y:S05]  /*23e30*/  EXIT ;  /* 0x000000000000794d */ /* 0x000fea0003800000 */
.L_x_4731:
[----:B------:R-:W-:Y:S01]  /*23e40*/  HFMA2.MMA R243, -RZ, RZ, 0, 1.847743988037109375e-06 ;  /* 0x0000001ffff37435 */ /* 0x000fe200000001ff */
[----:B------:R-:W-:Y:S01]  /*23e50*/  BSSY B1, `(.L_x_4735) ;  /* 0x0000006000017945 */ /* 0x000fe20003800000 */
[----:B------:R-:W-:Y:S02]  /*23e60*/  IMAD.MOV.U32 R242, RZ, RZ, 0x1 ;  /* 0x00000001fff27424 */ /* 0x000fe400078e00ff */
[----:B------:R-:W-:-:S07]  /*23e70*/  IMAD.MOV.U32 R241, RZ, RZ, -0x1 ;  /* 0xfffffffffff17424 */ /* 0x000fce00078e00ff */
[----:B0----5:R-:W-:Y:S05]  /*23e80*/  WARPSYNC.COLLECTIVE R241, `(.L_x_4736) ;  /* 0x00000000f1087348 */ /* 0x021fea0003c00000 */
[----:B------:R1:W2:Y:S02]  /*23e90*/  SHFL.BFLY P2, R239, R240, R242, R243 ;  /* 0x0c0000f2f0ef7389 */ /* 0x0002a400000400f3 */
[----:B012--5:R-:W-:Y:S01]  /*23ea0*/  ENDCOLLECTIVE ;  /* 0x000000000000791b */ /* 0x027fe20003800000 */
.L_x_4736:
[----:B------:R-:W-:Y:S05]  /*23eb0*/  BSYNC B1 ;  /* 0x0000000000017941 */ /* 0x000fea0003800000 */
.L_x_4735:
[----:B------:R-:W-:Y:S01]  /*23ec0*/  MOV R97, R239 ;  /* 0x000000ef00617202 */ /* 0x000fe20000000f00 */
[----:B------:R-:W-:Y:S01]  /*23ed0*/  HFMA2.MMA R242, -RZ, RZ, 0, 1.1920928955078125e-07 ;  /* 0x00000002fff27435 */ /* 0x000fe200000001ff */
[----:B------:R-:W-:Y:S01]  /*23ee0*/  IMAD.MOV.U32 R243, RZ, RZ, 0x1f ;  /* 0x0000001ffff37424 */ /* 0x000fe200078e00ff */
[----:B------:R-:W-:Y:S02]  /*23ef0*/  MOV R241, 0xffffffff ;  /* 0xffffffff00f17802 */ /* 0x000fe40000000f00 */
[----:B------:R-:W-:-:S04]  /*23f00*/  FADD.FTZ R98, R240, R97 ;  /* 0x00000061f0627221 */ /* 0x000fc80000010000 */
[----:B------:R-:W-:-:S07]  /*23f10*/  IMAD.MOV.U32 R240, RZ, RZ, R98 ;  /* 0x000000fffff07224 */ /* 0x000fce00078e0062 */
[----:B------:R-:W-:Y:S05]  /*23f20*/  WARPSYNC.COLLECTIVE R241, `(.L_x_4737) ;  /* 0x00000000f1087348 */ /* 0x000fea0003c00000 */
[----:B------:R0:W1:Y:S02]  /*23f30*/  SHFL.BFLY P2, R239, R240, R242, R243 ;  /* 0x0c0000f2f0ef7389 */ /* 0x00006400000400f3 */
[----:B01----:R-:W-:Y:S01]  /*23f40*/  ENDCOLLECTIVE ;  /* 0x000000000000791b */ /* 0x003fe20003800000 */
.L_x_4737:
[----:B------:R-:W-:Y:S02]  /*23f50*/  IMAD.MOV.U32 R242, RZ, RZ, 0x4 ;  /* 0x00000004fff27424 */ /* 0x000fe400078e00ff */
[----:B------:R-:W-:-:S04]  /*23f60*/  IMAD.MOV.U32 R97, RZ, RZ, R239 ;  /* 0x000000ffff617224 */ /* 0x000fc800078e00ef */
[----:B------:R-:W-:Y:S02]  /*23f70*/  FADD.FTZ R99, R98, R97 ;  /* 0x0000006162637221 */ /* 0x000fe40000010000 */
[----:B------:R-:W0:Y:S03]  /*23f80*/  LDC R97, c[0x0][0x290] ;  /* 0x0000a400ff617b82 */ /* 0x000e260000000800 */
[----:B------:R-:W-:-:S07]  /*23f90*/  MOV R240, R99 ;  /* 0x0000006300f07202 */ /* 0x000fce0000000f00 */
[----:B0-----:R-:W-:Y:S05]  /*23fa0*/  WARPSYNC.COLLECTIVE R241, `(.L_x_4738) ;  /* 0x00000000f1087348 */ /* 0x001fea0003c00000 */
[----:B------:R1:W2:Y:S02]  /*23fb0*/  SHFL.BFLY P2, R239, R240, R242, R243 ;  /* 0x0c0000f2f0ef7389 */ /* 0x0002a400000400f3 */
[----:B012---:R-:W-:Y:S01]  /*23fc0*/  ENDCOLLECTIVE ;  /* 0x000000000000791b */ /* 0x007fe20003800000 */
.L_x_4738:
[----:B------:R-:W-:Y:S01]  /*23fd0*/  HFMA2.MMA R242, -RZ, RZ, 0, 4.76837158203125e-07 ;  /* 0x00000008fff27435 */ /* 0x000fe200000001ff */
[----:B------:R-:W-:-:S05]  /*23fe0*/  MOV R96, R239 ;  /* 0x000000ef00607202 */ /* 0x000fca0000000f00 */
[----:B------:R-:W-:-:S04]  /*23ff0*/  FADD.FTZ R235, R99, R96 ;  /* 0x0000006063eb7221 */ /* 0x000fc80000010000 */
[----:B------:R-:W-:-:S07]  /*24000*/  IMAD.MOV.U32 R240, RZ, RZ, R235 ;  /* 0x000000fffff07224 */ /* 0x000fce00078e00eb */
[----:B------:R-:W-:Y:S05]  /*24010*/  WARPSYNC.COLLECTIVE R241, `(.L_x_4739) ;  /* 0x00000000f1087348 */ /* 0x000fea0003c00000 */
[----:B------:R0:W1:Y:S02]  /*24020*/  SHFL.BFLY P2, R239, R240, R242, R243 ;  /* 0x0c0000f2f0ef7389 */ /* 0x00006400000400f3 */
[----:B01----:R-:W-:Y:S01]  /*24030*/  ENDCOLLECTIVE ;  /* 0x000000000000791b */ /* 0x003fe20003800000 */
.L_x_4739:
[----:B------:R-:W-:Y:S02]  /*24040*/  IMAD.MOV.U32 R242, RZ, RZ, 0x10 ;  /* 0x00000010fff27424 */ /* 0x000fe400078e00ff */
[----:B------:R-:W-:-:S04]  /*24050*/  IMAD.MOV.U32 R96, RZ, RZ, R239 ;  /* 0x000000ffff607224 */ /* 0x000fc800078e00ef */
[----:B------:R-:W-:-:S05]  /*24060*/  FADD.FTZ R238, R235, R96 ;  /* 0x00000060ebee7221 */ /* 0x000fca0000010000 */
[----:B------:R-:W-:-:S07]  /*24070*/  MOV R240, R238 ;  /* 0x000000ee00f07202 */ /* 0x000fce0000000f00 */
[----:B------:R-:W-:Y:S05]  /*24080*/  WARPSYNC.COLLECTIVE R241, `(.L_x_4740) ;  /* 0x00000000f1087348 */ /* 0x000fea0003c00000 */
[----:B------:R0:W1:Y:S02]  /*24090*/  SHFL.BFLY P2, R239, R240, R242, R243 ;  /* 0x0c0000f2f0ef7389 */ /* 0x00006400000400f3 */
[----:B01----:R-:W-:Y:S01]  /*240a0*/  ENDCOLLECTIVE ;  /* 0x000000000000791b */ /* 0x003fe20003800000 */
.L_x_4740:
        /* <DEDUP_REMOVED lines=168> */
.L_x_4741:
[----:B------:R-:W-:Y:S02]  /*24b30*/  IMAD.MOV.U32 R242, RZ, RZ, 0x2 ;  /* 0x00000002fff27424 */ /* 0x000fe400078e00ff */
[----:B------:R-:W-:-:S04]  /*24b40*/  IMAD.MOV.U32 R99, RZ, RZ, R239 ;  /* 0x000000ffff637224 */ /* 0x000fc800078e00ef */
[----:B------:R-:W-:-:S05]  /*24b50*/  FADD.FTZ R99, R96, R99 ;  /* 0x0000006360637221 */ /* 0x000fca0000010000 */
[----:B------:R-:W-:-:S07]  /*24b60*/  MOV R240, R99 ;  /* 0x0000006300f07202 */ /* 0x000fce0000000f00 */
[----:B------:R-:W-:Y:S05]  /*24b70*/  WARPSYNC.COLLECTIVE R241, `(.L_x_4742) ;  /* 0x00000000f1087348 */ /* 0x000fea0003c00000 */
[----:B------:R0:W1:Y:S02]  /*24b80*/  SHFL.BFLY P2, R239, R240, R242, R243 ;  /* 0x0c0000f2f0ef7389 */ /* 0x00006400000400f3 */
[----:B01----:R-:W-:Y:S01]  /*24b90*/  ENDCOLLECTIVE ;  /* 0x000000000000791b */ /* 0x003fe20003800000 */
.L_x_4742:
[----:B------:R-:W-:Y:S01]  /*24ba0*/  HFMA2.MMA R242, -RZ, RZ, 0, 2.384185791015625e-07 ;  /* 0x00000004fff27435 */ /* 0x000fe200000001ff */
[----:B------:R-:W-:-:S05]  /*24bb0*/  MOV R98, R239 ;  /* 0x000000ef00627202 */ /* 0x000fca0000000f00 */
[----:B------:R-:W-:-:S04]  /*24bc0*/  FADD.FTZ R98, R99, R98 ;  /* 0x0000006263627221 */ /* 0x000fc80000010000 */
[----:B------:R-:W-:-:S07]  /*24bd0*/  IMAD.MOV.U32 R240, RZ, RZ, R98 ;  /* 0x000000fffff07224 */ /* 0x000fce00078e0062 */
[----:B------:R-:W-:Y:S05]  /*24be0*/  WARPSYNC.COLLECTIVE R241, `(.L_x_4743) ;  /* 0x00000000f1087348 */ /* 0x000fea0003c00000 */
[----:B------:R0:W1:Y:S02]  /*24bf0*/  SHFL.BFLY P2, R239, R240, R242, R243 ;  /* 0x0c0000f2f0ef7389 */ /* 0x00006400000400f3 */
[----:B01----:R-:W-:Y:S01]  /*24c00*/  ENDCOLLECTIVE ;  /* 0x000000000000791b */ /* 0x003fe20003800000 */
.L_x_4743:
[----:B------:R-:W-:Y:S02]  /*24c10*/  IMAD.MOV.U32 R242, RZ, RZ, 0x8 ;  /* 0x00000008fff27424 */ /* 0x000fe400078e00ff */
[----:B------:R-:W-:-:S04]  /*24c20*/  IMAD.MOV.U32 R235, RZ, RZ, R239 ;  /* 0x000000ffffeb7224 */ /* 0x000fc800078e00ef */
[----:B------:R-:W-:-:S05]  /*24c30*/  FADD.FTZ R235, R98, R235 ;  /* 0x000000eb62eb7221 */ /* 0x000fca0000010000 */
[----:B------:R-:W-:-:S07]  /*24c40*/  MOV R240, R235 ;  /* 0x000000eb00f07202 */ /* 0x000fce0000000f00 */
[----:B------:R-:W-:Y:S05]  /*24c50*/  WARPSYNC.COLLECTIVE R241, `(.L_x_4744) ;  /* 0x00000000f1087348 */ /* 0x000fea0003c00000 */
[----:B------:R0:W1:Y:S02]  /*24c60*/  SHFL.BFLY P2, R239, R240, R242, R243 ;  /* 0x0c0000f2f0ef7389 */ /* 0x00006400000400f3 */
[----:B01----:R-:W-:Y:S01]  /*24c70*/  ENDCOLLECTIVE ;  /* 0x000000000000791b */ /* 0x003fe20003800000 */
.L_x_4744:
[----:B------:R-:W-:Y:S01]  /*24c80*/  HFMA2.MMA R242, -RZ, RZ, 0, 9.5367431640625e-07 ;  /* 0x00000010fff27435 */ /* 0x000fe200000001ff */
[----:B------:R-:W-:-:S05]  /*24c90*/  MOV R238, R239 ;  /* 0x000000ef00ee7202 */ /* 0x000fca0000000f00 */
[----:B------:R-:W-:-:S04]  /*24ca0*/  FADD.FTZ R238, R235, R238 ;  /* 0x000000eeebee7221 */ /* 0x000fc80000010000 */
[----:B------:R-:W-:-:S07]  /*24cb0*/  IMAD.MOV.U32 R240, RZ, RZ, R238 ;  /* 0x000000fffff07224 */ /* 0x000fce00078e00ee */
[----:B------:R-:W-:Y:S05]  /*24cc0*/  WARPSYNC.COLLECTIVE R241, `(.L_x_4745) ;  /* 0x00000000f1087348 */ /* 0x000fea0003c00000 */
[----:B------:R0:W1:Y:S02]  /*24cd0*/  SHFL.BFLY P2, R239, R240, R242, R243 ;  /* 0x0c0000f2f0ef7389 */ /* 0x00006400000400f3 */
[----:B01----:R-:W-:Y:S01]  /*24ce0*/  ENDCOLLECTIVE ;  /* 0x000000000000791b */ /* 0x003fe20003800000 */
.L_x_4745:
[----:B------:R-:W-:Y:S05]  /*24cf0*/  BRA `(.L_x_4746) ;  /* 0xffffffd4001c7947 */ /* 0x000fea000383ffff */
.L_x_4747:
        /* <DEDUP_REMOVED lines=16> */
.L_x_72291:


//--------------------- .text._ZN10layer_norm13ln_fwd_kernelINS_13Kernel_traitsI13__nv_bfloat16S2_S2_S2_fjLj2560ELj1ELj4ELj1ELj16ENS_18Kernel_traits_baseILj2560ES2_S2_S2_S2_fjLj128EEEEELb1ELb1ELb0ELb0EEEvNS_9FwdParamsE --------------------------
	.section	.text._ZN10layer_norm13ln_fwd_kernelINS_13Kernel_traitsI13__nv_bfloat16S2_S2_S2_fjLj2560ELj1ELj4ELj1ELj16ENS_18Kernel_traits_baseILj2560ES2_S2_S2_S2_fjLj128EEEEELb1ELb1ELb0ELb0EEEvNS_9FwdParamsE,"ax",@progbits
	.align	128
        .global         _ZN10layer_norm13ln_fwd_kernelINS_13Kernel_traitsI13__nv_bfloat16S2_S2_S2_fjLj2560ELj1ELj4ELj1ELj16ENS_18Kernel_traits_baseILj2560ES2_S2_S2_S2_fjLj128EEEEELb1ELb1ELb0ELb0EEEvNS_9FwdParamsE
        .type           _ZN10layer_norm13ln_fwd_kernelINS_13Kernel_traitsI13__nv_bfloat16S2_S2_S2_fjLj2560ELj1ELj4ELj1ELj16ENS_18Kernel_traits_baseILj2560ES2_S2_S2_S2_fjLj128EEEEELb1ELb1ELb0ELb0EEEvNS_9FwdParamsE,@function
        .size           _ZN10layer_norm13ln_fwd_kernelINS_13Kernel_traitsI13__nv_bfloat16S2_S2_S2_fjLj2560ELj1ELj4ELj1ELj16ENS_18Kernel_traits_baseILj2560ES2_S2_S2_S2_fjLj128EEEEELb1ELb1ELb0ELb0EEEvNS_9FwdParamsE,(.L_x_72292 - _ZN10layer_norm13ln_fwd_kernelINS_13Kernel_traitsI13__nv_bfloat16S2_S2_S2_fjLj2560ELj1ELj4ELj1ELj16ENS_18Kernel_traits_baseILj2560ES2_S2_S2_S2_fjLj128EEEEELb1ELb1ELb0ELb0EEEvNS_9FwdParamsE)
        .other          _ZN10layer_norm13ln_fwd_kernelINS_13Kernel_traitsI13__nv_bfloat16S2_S2_S2_fjLj2560ELj1ELj4ELj1ELj16ENS_18Kernel_traits_baseILj2560ES2_S2_S2_S2_fjLj128EEEEELb1ELb1ELb0ELb0EEEvNS_9FwdParamsE,@"STO_CUDA_ENTRY STV_DEFAULT"
_ZN10layer_norm13ln_fwd_kernelINS_13Kernel_traitsI13__nv_bfloat16S2_S2_S2_fjLj2560ELj1ELj4ELj1ELj16ENS_18Kernel_traits_baseILj2560ES2_S2_S2_S2_fjLj128EEEEELb1ELb1ELb0ELb0EEEvNS_9FwdParamsE:
.text._ZN10layer_norm13ln_fwd_kernelINS_13Kernel_traitsI13__nv_bfloat16S2_S2_S2_fjLj2560ELj1ELj4ELj1ELj16ENS_18Kernel_traits_baseILj2560ES2_S2_S2_S2_fjLj128EEEEELb1ELb1ELb0ELb0EEEvNS_9FwdParamsE:
        /* <DEDUP_REMOVED lines=12> */
[----:B-1----:R-:W-:-:S02]  /*00c0*/  @P0 IMAD.MOV.U32 R6, RZ, RZ, R142 ;  /* 0x000000ffff060224 */ /* 0x002fc400078e008e */
[----:B0-----:R-:W-:-:S06]  /*00d0*/  @P0 IMAD.MOV.U32 R7, RZ, RZ, R143 ;  /* 0x000000ffff070224 */ /* 0x001fcc00078e008f */
[----:B------:R-:W3:Y:S01]  /*00e0*/  @P0 LDG.E.64 R6, desc[UR4][R6.64] ;  /* 0x0000000406060981 */ /* 0x000ee2000c1e1b00 */
[----:B------:R-:W-:Y:S01]  /*00f0*/  ULDC UR8, c[0x0][0x0] ;  /* 0x0000000000087ab9 */ /* 0x000fe20000000800 */
[----:B------:R-:W-:Y:S01]  /*0100*/  LOP3.LUT R5, R5, 0xffffffef, RZ, 0xc0, !PT ;  /* 0xffffffef05057812 */ /* 0x000fe200078ec0ff */
[----:B------:R-:W-:Y:S01]  /*0110*/  BSSY B0, `(.L_x_4748) ;  /* 0x0000062000007945 */ /* 0x000fe20003800000 */
[----:B------:R-:W0:Y:S01]  /*0120*/  S2R R16, SR_TID.X ;  /* 0x0000000000107919 */ /* 0x000e220000002100 */
[----:B------:R-:W1:Y:S01]  /*0130*/  S2R R17, SR_CTAID.X ;  /* 0x0000000000117919 */ /* 0x000e620000002500 */
[----:B0-----:R-:W-:Y:S01]  /*0140*/  LOP3.LUT R19, R16, 0x1f, RZ, 0xc0, !PT ;  /* 0x0000001f10137812 */ /* 0x001fe200078ec0ff */
[----:B-1----:R-:W-:Y:S01]  /*0150*/  IMAD R0, R17, UR8, R16 ;  /* 0x0000000811007c24 */ /* 0x002fe2000f8e0210 */
        /* <DEDUP_REMOVED lines=28> */
[----:B------:R-:W0:Y:S01]  /*0320*/  LDC R11, c[0x0][0x218] ;  /* 0x00008600ff0b7b82 */ /* 0x000e220000000800 */
[----:B------:R-:W-:Y:S02]  /*0330*/  UIADD3 UR23, UR7, -0x24c28bd8, URZ ;  /* 0xdb3d742807177890 */ /* 0x000fe4000fffe03f */
[----:B------:R-:W-:Y:S01]  /*0340*/  IMAD.WIDE.U32 R12, R12, -0x326172a9, RZ ;  /* 0xcd9e8d570c0c7825 */ /* 0x000fe200078e00ff */
[----:B------:R-:W-:Y:S01]  /*0350*/  LOP3.LUT R7, R7, UR9, R8, 0x96, !PT ;  /* 0x0000000907077c12 */ /* 0x000fe2000f8e9608 */
[----:B------:R-:W-:-:S03]  /*0360*/  UIADD3 UR24, UR6, -0x700cb87f, URZ ;  /* 0x8ff3478106187890 */ /* 0x000fc6000fffe03f */
        /* <DEDUP_REMOVED lines=8> */
[----:B0-----:R-:W-:Y:S02]  /*03f0*/  SHF.R.S32.HI R4, RZ, 0x1f, R11 ;  /* 0x0000001fff047819 */ /* 0x001fe4000001140b */
[----:B------:R-:W-:Y:S02]  /*0400*/  LOP3.LUT R7, R7, UR13, R12, 0x96, !PT ;  /* 0x0000000d07077c12 */ /* 0x000fe4000f8e960c */
[----:B------:R-:W-:Y:S02]  /*0410*/  LEA.HI R4, R4, R11, RZ, 0x3 ;  /* 0x0000000b04047211 */ /* 0x000fe400078f18ff */
[----:B------:R-:W-:Y:S01]  /*0420*/  LOP3.LUT R12, R15, UR14, R6, 0x96, !PT ;  /* 0x0000000e0f0c7c12 */ /* 0x000fe2000f8e9606 */
[----:B------:R-:W-:Y:S01]  /*0430*/  IMAD.WIDE.U32 R6, R7, -0x2daee0ad, RZ ;  /* 0xd2511f5307067825 */ /* 0x000fe200078e00ff */
[----:B------:R-:W-:-:S03]  /*0440*/  LEA.HI.SX32 R4, R4, R9, 0x1d ;  /* 0x0000000904047211 */ /* 0x000fc600078feaff */
[----:B------:R-:W-:Y:S01]  /*0450*/  IMAD.WIDE.U32 R12, R12, -0x2daee0ad, RZ ;  /* 0xd2511f530c0c7825 */ /* 0x000fe200078e00ff */
[C---:B------:R-:W-:Y:S02]  /*0460*/  LOP3.LUT P6, RZ, R4.reuse, 0xffffffe0, RZ, 0xc0, !PT ;  /* 0xffffffe004ff7812 */ /* 0x040fe400078cc0ff */
[C---:B------:R-:W-:Y:S02]  /*0470*/  ISETP.GE.U32.AND P5, PT, R4.reuse, 0x40, PT ;  /* 0x000000400400780c */ /* 0x040fe40003fa6070 */
[C---:B------:R-:W-:Y:S02]  /*0480*/  ISETP.GE.U32.AND P4, PT, R4.reuse, 0x60, PT ;  /* 0x000000600400780c */ /* 0x040fe40003f86070 */
[C---:B------:R-:W-:Y:S02]  /*0490*/  ISETP.GE.U32.AND P3, PT, R4.reuse, 0x80, PT ;  /* 0x000000800400780c */ /* 0x040fe40003f66070 */
[----:B------:R-:W-:Y:S02]  /*04a0*/  ISETP.GE.U32.AND P2, PT, R4, 0xa0, PT ;  /* 0x000000a00400780c */ /* 0x000fe40003f46070 */
[----:B------:R-:W-:-:S02]  /*04b0*/  LOP3.LUT R7, R7, UR15, R8, 0x96, !PT ;  /* 0x0000000f07077c12 */ /* 0x000fc4000f8e9608 */
[----:B------:R-:W-:Y:S02]  /*04c0*/  LOP3.LUT R10, R13, UR17, R6, 0x96, !PT ;  /* 0x000000110d0a7c12 */ /* 0x000fe4000f8e9606 */
[----:B------:R-:W-:Y:S01]  /*04d0*/  @P6 LOP3.LUT R5, R5, 0x10, RZ, 0xfc, !PT ;  /* 0x0000001005056812 */ /* 0x000fe200078efcff */
[----:B------:R-:W-:-:S03]  /*04e0*/  IMAD.WIDE.U32 R6, R7, -0x326172a9, RZ ;  /* 0xcd9e8d5707067825 */ /* 0x000fc600078e00ff */
[----:B------:R-:W-:Y:S01]  /*04f0*/  LOP3.LUT R5, R5, 0xffffdfff, RZ, 0xc0, !PT ;  /* 0xffffdfff05057812 */ /* 0x000fe200078ec0ff */
[----:B------:R-:W-:Y:S01]  /*0500*/  IMAD.WIDE.U32 R10, R10, -0x326172a9, RZ ;  /* 0xcd9e8d570a0a7825 */ /* 0x000fe200078e00ff */
[----:B------:R-:W-:Y:S02]  /*0510*/  LOP3.LUT R144, R7, UR16, R14, 0x96, !PT ;  /* 0x0000001007907c12 */ /* 0x000fe4000f8e960e */
[----:B------:R-:W-:Y:S02]  /*0520*/  @P5 LOP3.LUT R5, R5, 0x2000, RZ, 0xfc, !PT ;  /* 0x0000200005055812 */ /* 0x000fe400078efcff */
[----:B------:R-:W-:Y:S02]  /*0530*/  LOP3.LUT R8, R11, UR18, R6, 0x96, !PT ;  /* 0x000000120b087c12 */ /* 0x000fe4000f8e9606 */
[----:B------:R-:W-:-:S04]  /*0540*/  LOP3.LUT R5, R5, 0xffffefff, RZ, 0xc0, !PT ;  /* 0xffffefff05057812 */ /* 0x000fc800078ec0ff */
[----:B------:R-:W-:-:S04]  /*0550*/  @P4 LOP3.LUT R5, R5, 0x1000, RZ, 0xfc, !PT ;  /* 0x0000100005054812 */ /* 0x000fc800078efcff */
[----:B------:R-:W-:-:S04]  /*0560*/  LOP3.LUT R5, R5, 0xfffff7ff, RZ, 0xc0, !PT ;  /* 0xfffff7ff05057812 */ /* 0x000fc800078ec0ff */
[----:B------:R-:W-:-:S04]  /*0570*/  @P3 LOP3.LUT R5, R5, 0x800, RZ, 0xfc, !PT ;  /* 0x0000080005053812 */ /* 0x000fc800078efcff */
[----:B------:R-:W-:-:S04]  /*0580*/  LOP3.LUT R5, R5, 0xfffffbff, RZ, 0xc0, !PT ;  /* 0xfffffbff05057812 */ /* 0x000fc800078ec0ff */
[----:B------:R-:W-:Y:S01]  /*0590*/  @P2 LOP3.LUT R5, R5, 0x400, RZ, 0xfc, !PT ;  /* 0x0000040005052812 */ /* 0x000fe200078efcff */
[----:B------:R-:W-:Y:S06]  /*05a0*/  @!P6 BRA `(.L_x_4749) ;  /* 0x000000000060e947 */ /* 0x000fec0003800000 */
        /* <DEDUP_REMOVED lines=24> */
.L_x_4749:
[----:B------:R-:W-:Y:S05]  /*0730*/  BSYNC B0 ;  /* 0x0000000000007941 */ /* 0x000fea0003800000 */
.L_x_4748:
        /* <DEDUP_REMOVED lines=26> */
.L_x_4751:
[----:B------:R-:W-:Y:S05]  /*08e0*/  BSYNC B0 ;  /* 0x0000000000007941 */ /* 0x000fea0003800000 */
.L_x_4750:
        /* <DEDUP_REMOVED lines=26> */
.L_x_4753:
[----:B------:R-:W-:Y:S05]  /*0a90*/  BSYNC B0 ;  /* 0x0000000000007941 */ /* 0x000fea0003800000 */
.L_x_4752:
        /* <DEDUP_REMOVED lines=26> */
.L_x_4755:
[----:B------:R-:W-:Y:S05]  /*0c40*/  BSYNC B0 ;  /* 0x0000000000007941 */ /* 0x000fea0003800000 */
.L_x_4754:
        /* <DEDUP_REMOVED lines=26> */
.L_x_4757:
[----:B------:R-:W-:Y:S05]  /*0df0*/  BSYNC B0 ;  /* 0x0000000000007941 */ /* 0x000fea0003800000 */
.L_x_4756:
        /* <DEDUP_REMOVED lines=24> */
[----:B------:R-:W-:Y:S01]  /*0f80*/  VIADD R19, R19, 0x20 ;  /* 0x0000002013137836 */ /* 0x000fe20000000000 */
        /* <DEDUP_REMOVED lines=10> */
.L_x_4759:
[----:B------:R-:W-:Y:S05]  /*1030*/  BSYNC B0 ;  /* 0x0000000000007941 */ /* 0x000fea0003800000 */
.L_x_4758:
        /* <DEDUP_REMOVED lines=33> */
[----:B0-----:R-:W-:-:S07]  /*1250*/  PRMT R202, R123, 0x7632, R202 ;  /* 0x000076327bca7816 */ /* 0x001fce00000000ca */
.L_x_4761:
[----:B------:R-:W-:Y:S05]  /*1260*/  BSYNC B0 ;  /* 0x0000000000007941 */ /* 0x000fea0003800000 */
.L_x_4760:
        /* <DEDUP_REMOVED lines=15> */
[----:B------:R-:W-:-:S03]  /*1360*/  LEA.HI.X R137, R19, UR27, RZ, 0x4, P1 ;  /* 0x0000001b13897c11 */ /* 0x000fc600088f24ff */
[----:B------:R-:W2:Y:S04]  /*1370*/  LDG.E.128 R124, desc[UR4][R124.64] ;  /* 0x000000047c7c7981 */ /* 0x000ea8000c1e1d00 */
[----:B------:R-:W3:Y:S01]  /*1380*/  LDG.E.128 R136, desc[UR4][R136.64] ;  /* 0x0000000488887981 */ /* 0x000ee2000c1e1d00 */
[----:B------:R-:W-:Y:S01]  /*1390*/  VIADD R19, R19, 0x20 ;  /* 0x0000002013137836 */ /* 0x000fe20000000000 */
[----:B------:R-:W-:Y:S02]  /*13a0*/  @!P0 CS2R R36, SRZ ;  /* 0x0000000000248805 */ /* 0x000fe4000001ff00 */
[----:B------:R-:W-:Y:S02]  /*13b0*/  @!P0 CS2R R38, SRZ ;  /* 0x0000000000268805 */ /* 0x000fe4000001ff00 */
[----:B--2---:R-:W-:-:S02]  /*13c0*/  PRMT R10, R124, 0x7632, R10 ;  /* 0x000076327c0a7816 */ /* 0x004fc4000000000a */
[----:B------:R-:W-:Y:S02]  /*13d0*/  PRMT R11, R125, 0x7632, R11 ;  /* 0x000076327d0b7816 */ /* 0x000fe4000000000b */
[----:B0-----:R-:W-:Y:S02]  /*13e0*/  PRMT R12, R126, 0x7632, R12 ;  /* 0x000076327e0c7816 */ /* 0x001fe4000000000c */
[----:B------:R-:W-:Y:S02]  /*13f0*/  PRMT R13, R127, 0x7632, R13 ;  /* 0x000076327f0d7816 */ /* 0x000fe4000000000d */
[----:B---3--:R-:W-:Y:S02]  /*1400*/  PRMT R201, R136, 0x7632, R201 ;  /* 0x0000763288c97816 */ /* 0x008fe400000000c9 */
[----:B------:R-:W-:Y:S02]  /*1410*/  PRMT R200, R137, 0x7632, R200 ;  /* 0x0000763289c87816 */ /* 0x000fe400000000c8 */
[----:B------:R-:W-:-:S02]  /*1420*/  PRMT R199, R138, 0x7632, R199 ;  /* 0x000076328ac77816 */ /* 0x000fc400000000c7 */
[----:B------:R-:W-:-:S07]  /*1430*/  PRMT R198, R139, 0x7632, R198 ;  /* 0x000076328bc67816 */ /* 0x000fce00000000c6 */
.L_x_4763:
[----:B------:R-:W-:Y:S05]  /*1440*/  BSYNC B0 ;  /* 0x0000000000007941 */ /* 0x000fea0003800000 */
.L_x_4762:
[----:B------:R-:W-:Y:S01]  /*1450*/  ISETP.GE.U32.AND P0, PT, R4, 0x120, PT ;  /* 0x000001200400780c */ /* 0x000fe20003f06070 */
[----:B------:R-:W-:Y:S01]  /*1460*/  BSSY B0, `(.L_x_4764) ;  /* 0x000001d000007945 */ /* 0x000fe20003800000 */
[----:B------:R-:W-:Y:S01]  /*1470*/  LOP3.LUT R5, R5, 0xffffffbf, RZ, 0xc0, !PT ;  /* 0xffffffbf05057812 */ /* 0x000fe200078ec0ff */
[----:B------:R-:W-:-:S10]  /*1480*/  IMAD.HI.U32 R229, R7, -0x2daee0ad, RZ ;  /* 0xd2511f5307e57827 */ /* 0x000fd400078e00ff */
        /* <DEDUP_REMOVED lines=15> */
[----:B------:R-:W-:Y:S02]  /*1580*/  IADD3 R19, R19, 0x20, RZ ;  /* 0x0000002013137810 */ /* 0x000fe40007ffe0ff */
        /* <DEDUP_REMOVED lines=10> */
.L_x_4765:
[----:B------:R-:W-:Y:S05]  /*1630*/  BSYNC B0 ;  /* 0x0000000000007941 */ /* 0x000fea0003800000 */
.L_x_4764:
        /* <DEDUP_REMOVED lines=13> */
[C---:B0-----:R-:W-:Y:S02]  /*1710*/  IMAD.WIDE.U32 R168, R19.reuse, 0x10, R168 ;  /* 0x0000001013a87825 */ /* 0x041fe400078e00a8 */
[----:B------:R-:W5:Y:S01]  /*1720*/  @P0 LDG.E.128 R28, desc[UR4][R28.64] ;  /* 0x000000041c1c0981 */ /* 0x000f62000c1e1d00 */
[----:B------:R-:W-:-:S03]  /*1730*/  LEA.HI.X R173, R19, UR27, RZ, 0x4, P1 ;  /* 0x0000001b13ad7c11 */ /* 0x000fc600088f24ff */
[----:B------:R-:W2:Y:S04]  /*1740*/  LDG.E.128 R168, desc[UR4][R168.64] ;  /* 0x00000004a8a87981 */ /* 0x000ea8000c1e1d00 */
[----:B------:R-:W3:Y:S01]  /*1750*/  LDG.E.128 R172, desc[UR4][R172.64] ;  /* 0x00000004acac7981 */ /* 0x000ee2000c1e1d00 */
[----:B------:R-:W-:Y:S02]  /*1760*/  @!P0 CS2R R28, SRZ ;  /* 0x00000000001c8805 */ /* 0x000fe4000001ff00 */
[----:B------:R-:W-:Y:S02]  /*1770*/  @!P0 CS2R R30, SRZ ;  /* 0x00000000001e8805 */ /* 0x000fe4000001ff00 */
[----:B--2---:R-:W-:Y:S02]  /*1780*/  PRMT R18, R168, 0x7632, R18 ;  /* 0x00007632a8127816 */ /* 0x004fe40000000012 */
[----:B------:R-:W-:-:S02]  /*1790*/  PRMT R19, R169, 0x7632, R19 ;  /* 0x00007632a9137816 */ /* 0x000fc40000000013 */
[----:B------:R-:W-:Y:S02]  /*17a0*/  PRMT R20, R170, 0x7632, R20 ;  /* 0x00007632aa147816 */ /* 0x000fe40000000014 */
[----:B------:R-:W-:Y:S02]  /*17b0*/  PRMT R21, R171, 0x7632, R21 ;  /* 0x00007632ab157816 */ /* 0x000fe40000000015 */
[----:B---3--:R-:W-:Y:S02]  /*17c0*/  PRMT R193, R172, 0x7632, R193 ;  /* 0x00007632acc17816 */ /* 0x008fe400000000c1 */
[----:B------:R-:W-:Y:S02]  /*17d0*/  PRMT R192, R173, 0x7632, R192 ;  /* 0x00007632adc07816 */ /* 0x000fe400000000c0 */
[----:B------:R-:W-:Y:S02]  /*17e0*/  PRMT R191, R174, 0x7632, R191 ;  /* 0x00007632aebf7816 */ /* 0x000fe400000000bf */
[----:B------:R-:W-:-:S07]  /*17f0*/  PRMT R190, R175, 0x7632, R190 ;  /* 0x00007632afbe7816 */ /* 0x000fce00000000be */
.L_x_4767:
[----:B------:R-:W-:Y:S05]  /*1800*/  BSYNC B0 ;  /* 0x0000000000007941 */ /* 0x000fea0003800000 */
.L_x_4766:
        /* <DEDUP_REMOVED lines=10> */
[----:B------:R-:W-:Y:S01]  /*18b0*/  SHF.L.U32 R248, R45, 0x10, RZ ;  /* 0x000000102df87819 */ /* 0x000fe200000006ff */
[----:B------:R-:W-:Y:S01]  /*18c0*/  IMAD.U32 R243, R42, 0x10000, RZ ;  /* 0x000100002af37824 */ /* 0x000fe200078e00ff */
[C---:B------:R-:W-:Y:S01]  /*18d0*/  PRMT R45, R40.reuse, 0x7632, R45 ;  /* 0x00007632282d7816 */ /* 0x040fe2000000002d */
[----:B------:R1:W-:Y:S01]  /*18e0*/  STL [R1+0x17c], R9 ;  /* 0x00017c0901007387 */ /* 0x0003e20000100800 */
[----:B------:R-:W-:Y:S01]  /*18f0*/  SHF.L.U32 R245, R40, 0x10, RZ ;  /* 0x0000001028f57819 */ /* 0x000fe200000006ff */
[----:B------:R-:W-:Y:S01]  /*1900*/  IMAD.U32 R241, R36, 0x10000, RZ ;  /* 0x0001000024f17824 */ /* 0x000fe200078e00ff */
[----:B------:R-:W-:Y:S01]  /*1910*/  PRMT R40, R41, 0x7632, R40 ;  /* 0x0000763229287816 */ /* 0x000fe20000000028 */
[----:B------:R2:W-:Y:S01]  /*1920*/  STL [R1+0x178], R52 ;  /* 0x0001783401007387 */ /* 0x0005e20000100800 */
[----:B------:R-:W-:Y:S01]  /*1930*/  PRMT R41, R42, 0x7632, R41 ;  /* 0x000076322a297816 */ /* 0x000fe20000000029 */
[----:B0-----:R-:W-:Y:S01]  /*1940*/  IMAD.U32 R8, R55, 0x10000, RZ ;  /* 0x0001000037087824 */ /* 0x001fe200078e00ff */
[----:B------:R-:W-:Y:S01]  /*1950*/  PRMT R42, R43, 0x7632, R42 ;  /* 0x000076322b2a7816 */ /* 0x000fe2000000002a */
[----:B------:R-:W-:Y:S01]  /*1960*/  IMAD.U32 R240, R37, 0x10000, RZ ;  /* 0x0001000025f07824 */ /* 0x000fe200078e00ff */
[----:B------:R-:W-:Y:S01]  /*1970*/  SHF.L.U32 R242, R43, 0x10, RZ ;  /* 0x000000102bf27819 */ /* 0x000fe200000006ff */
[----:B-1----:R-:W-:Y:S01]  /*1980*/  IMAD.U32 R9, R64, 0x10000, RZ ;  /* 0x0001000040097824 */ /* 0x002fe200078e00ff */
[----:B------:R0:W-:Y:S01]  /*1990*/  STL [R1+0x174], R8 ;  /* 0x0001740801007387 */ /* 0x0001e20000100800 */
[----:B------:R-:W-:Y:S01]  /*19a0*/  PRMT R43, R36, 0x7632, R43 ;  /* 0x00007632242b7816 */ /* 0x000fe2000000002b */
[----:B------:R-:W-:Y:S01]  /*19b0*/  IMAD.U32 R238, R39, 0x10000, RZ ;  /* 0x0001000027ee7824 */ /* 0x000fe200078e00ff */
[----:B--2---:R-:W-:Y:S01]  /*19c0*/  SHF.L.U32 R52, R65, 0x10, RZ ;  /* 0x0000001041347819 */ /* 0x004fe200000006ff */
[----:B------:R1:W-:Y:S01]  /*19d0*/  STL [R1+0x170], R9 ;  /* 0x0001700901007387 */ /* 0x0003e20000100800 */
[----:B------:R-:W-:Y:S01]  /*19e0*/  PRMT R36, R37, 0x7632, R36 ;  /* 0x0000763225247816 */ /* 0x000fe20000000024 */
[----:B------:R-:W-:Y:S01]  /*19f0*/  IMAD.U32 R237, R32, 0x10000, RZ ;  /* 0x0001000020ed7824 */ /* 0x000fe200078e00ff */
[C---:B------:R-:W-:Y:S01]  /*1a00*/  PRMT R37, R38.reuse, 0x7632, R37 ;  /* 0x0000763226257816 */ /* 0x040fe20000000025 */
[----:B------:R2:W-:Y:S01]  /*1a10*/  STL [R1+0x16c], R52 ;  /* 0x00016c3401007387 */ /* 0x0005e20000100800 */
[----:B------:R-:W-:Y:S01]  /*1a20*/  SHF.L.U32 R239, R38, 0x10, RZ ;  /* 0x0000001026ef7819 */ /* 0x000fe200000006ff */
[----:B0-----:R-:W-:Y:S01]  /*1a30*/  IMAD.U32 R8, R66, 0x10000, RZ ;  /* 0x0001000042087824 */ /* 0x001fe200078e00ff */
[----:B------:R-:W-:Y:S01]  /*1a40*/  PRMT R38, R39, 0x7632, R38 ;  /* 0x0000763227267816 */ /* 0x000fe20000000026 */
[----:B------:R-:W-:Y:S01]  /*1a50*/  IMAD.U32 R249, R44, 0x10000, RZ ;  /* 0x000100002cf97824 */ /* 0x000fe200078e00ff */
[----:B------:R-:W-:Y:S01]  /*1a60*/  PRMT R39, R32, 0x7632, R39 ;  /* 0x0000763220277816 */ /* 0x000fe20000000027 */
[----:B-1----:R-:W-:Y:S01]  /*1a70*/  IMAD.U32 R9, R67, 0x10000, RZ ;  /* 0x0001000043097824 */ /* 0x002fe200078e00ff */
[----:B------:R0:W-:Y:S01]  /*1a80*/  STL [R1+0x168], R8 ;  /* 0x0001680801007387 */ /* 0x0001e20000100800 */
[C---:B------:R-:W-:Y:S01]  /*1a90*/  PRMT R32, R33.reuse, 0x7632, R32 ;  /* 0x0000763221207816 */ /* 0x040fe20000000020 */
[----:B------:R-:W-:Y:S01]  /*1aa0*/  IMAD.U32 R235, R34, 0x10000, RZ ;  /* 0x0001000022eb7824 */ /* 0x000fe200078e00ff */
[----:B--2---:R-:W-:Y:S01]  /*1ab0*/  SHF.L.U32 R52, R76, 0x10, RZ ;  /* 0x000000104c347819 */ /* 0x004fe200000006ff */
[----:B------:R1:W-:Y:S01]  /*1ac0*/  STL [R1+0x164], R9 ;  /* 0x0001640901007387 */ /* 0x0003e20000100800 */
[----:B------:R-:W-:Y:S01]  /*1ad0*/  SHF.L.U32 R236, R33, 0x10, RZ ;  /* 0x0000001021ec7819 */ /* 0x000fe200000006ff */
[----:B------:R-:W-:Y:S01]  /*1ae0*/  IMAD.U32 R247, R46, 0x10000, RZ ;  /* 0x000100002ef77824 */ /* 0x000fe200078e00ff */
[----:B------:R-:W-:Y:S01]  /*1af0*/  PRMT R148, R44, 0x7632, R148 ;  /* 0x000076322c947816 */ /* 0x000fe20000000094 */
[----:B------:R2:W-:Y:S01]  /*1b00*/  STL [R1+0x160], R52 ;  /* 0x0001603401007387 */ /* 0x0005e20000100800 */
[----:B------:R-:W-:Y:S01]  /*1b10*/  PRMT R33, R34, 0x7632, R33 ;  /* 0x0000763222217816 */ /* 0x000fe20000000021 */
[----:B0-----:R-:W-:Y:S01]  /*1b20*/  IMAD.U32 R8, R77, 0x10000, RZ ;  /* 0x000100004d087824 */ /* 0x001fe200078e00ff */
[C---:B------:R-:W-:Y:S01]  /*1b30*/  PRMT R44, R47.reuse, 0x7632, R44 ;  /* 0x000076322f2c7816 */ /* 0x040fe2000000002c */
[----:B------:R-:W-:Y:S01]  /*1b40*/  IMAD.U32 R246, R47, 0x10000, RZ ;  /* 0x000100002ff67824 */ /* 0x000fe200078e00ff */
[C---:B------:R-:W-:Y:S01]  /*1b50*/  PRMT R34, R35.reuse, 0x7632, R34 ;  /* 0x0000763223227816 */ /* 0x040fe20000000022 */
[----:B-1----:R-:W-:Y:S01]  /*1b60*/  IMAD.U32 R9, R78, 0x10000, RZ ;  /* 0x000100004e097824 */ /* 0x002fe200078e00ff */
[----:B------:R0:W-:Y:S01]  /*1b70*/  STL [R1+0x15c], R8 ;  /* 0x00015c0801007387 */ /* 0x0001e20000100800 */
[----:B------:R-:W-:Y:S01]  /*1b80*/  IMAD.U32 R234, R35, 0x10000, RZ ;  /* 0x0001000023ea7824 */ /* 0x000fe200078e00ff */
[----:B------:R-:W-:Y:S01]  /*1b90*/  PRMT R186, R57, 0x7632, R186 ;  /* 0x0000763239ba7816 */ /* 0x000fe200000000ba */
[----:B------:R-:W-:Y:S01]  /*1ba0*/  ULDC.64 UR26, c[0x0][0x270] ;  /* 0x00009c00001a7ab9 */ /* 0x000fe20000000a00 */
[----:B--2---:R-:W-:Y:S01]  /*1bb0*/  SHF.L.U32 R52, R79, 0x10, RZ ;  /* 0x000000104f347819 */ /* 0x004fe200000006ff */
[----:B------:R1:W-:Y:S01]  /*1bc0*/  STL [R1+0x158], R9 ;  /* 0x0001580901007387 */ /* 0x0003e20000100800 */
[----:B------:R-:W-:Y:S01]  /*1bd0*/  PRMT R184, R58, 0x7632, R184 ;  /* 0x000076323ab87816 */ /* 0x000fe200000000b8 */
[----:B------:R-:W-:Y:S01]  /*1be0*/  IMAD.U32 R231, R30, 0x10000, RZ ;  /* 0x000100001ee77824 */ /* 0x000fe200078e00ff */
[----:B------:R-:W-:Y:S01]  /*1bf0*/  PRMT R180, R68, 0x7632, R180 ;  /* 0x0000763244b47816 */ /* 0x000fe200000000b4 */
[----:B------:R2:W-:Y:S01]  /*1c00*/  STL [R1+0x154], R52 ;  /* 0x0001543401007387 */ /* 0x0005e20000100800 */
[----:B0-----:R-:W-:Y:S01]  /*1c10*/  IMAD.U32 R8, R88, 0x10000, RZ ;  /* 0x0001000058087824 */ /* 0x001fe200078e00ff */
[----:B------:R-:W-:Y:S01]  /*1c20*/  PRMT R178, R69, 0x7632, R178 ;  /* 0x0000763245b27816 */ /* 0x000fe200000000b2 */
[----:B------:R-:W-:Y:S01]  /*1c30*/  BSSY B0, `(.L_x_4768) ;  /* 0x00021a0000007945 */ /* 0x000fe20003800000 */
[----:B------:R-:W-:Y:S01]  /*1c40*/  PRMT R156, R104, 0x7632, R156 ;  /* 0x00007632689c7816 */ /* 0x000fe2000000009c */
[----:B------:R-:W-:Y:S01]  /*1c50*/  IMAD.U32 R232, R29, 0x10000, RZ ;  /* 0x000100001de87824 */ /* 0x000fe200078e00ff */
[----:B------:R0:W-:Y:S01]  /*1c60*/  STL [R1+0x150], R8 ;  /* 0x0001500801007387 */ /* 0x0001e20000100800 */
[----:B-1----:R-:W-:Y:S01]  /*1c70*/  IMAD.U32 R9, R89, 0x10000, RZ ;  /* 0x0001000059097824 */ /* 0x002fe200078e00ff */
[----:B------:R-:W-:Y:S01]  /*1c80*/  PRMT R154, R105, 0x7632, R154 ;  /* 0x00007632699a7816 */ /* 0x000fe2000000009a */
[----:B------:R-:W-:Y:S01]  /*1c90*/  UISETP.NE.U32.AND UP0, UPT, UR26, URZ, UPT ;  /* 0x0000003f1a00728c */ /* 0x000fe2000bf05070 */
[----:B--2---:R-:W-:Y:S01]  /*1ca0*/  SHF.L.U32 R52, R90, 0x10, RZ ;  /* 0x000000105a347819 */ /* 0x004fe200000006ff */
[----:B------:R-:W-:Y:S01]  /*1cb0*/  IMAD.U32 R229, R134, 0x10000, RZ ;  /* 0x0001000086e57824 */ /* 0x000fe200078e00ff */
[----:B------:R1:W-:Y:S01]  /*1cc0*/  STL [R1+0x14c], R9 ;  /* 0x00014c0901007387 */ /* 0x0003e20000100800 */
[----:B------:R-:W-:Y:S01]  /*1cd0*/  PRMT R150, R107, 0x7632, R150 ;  /* 0x000076326b967816 */ /* 0x000fe20000000096 */
[----:B------:R-:W-:Y:S01]  /*1ce0*/  IMAD.U32 R228, R140, 0x10000, RZ ;  /* 0x000100008ce47824 */ /* 0x000fe200078e00ff */
[----:B------:R-:W-:Y:S01]  /*1cf0*/  PRMT R35, R28, 0x7632, R35 ;  /* 0x000076321c237816 */ /* 0x000fe20000000023 */
[----:B0-----:R-:W-:Y:S01]  /*1d00*/  IMAD.U32 R8, R91, 0x10000, RZ ;  /* 0x000100005b087824 */ /* 0x001fe200078e00ff */
[----:B------:R0:W-:Y:S01]  /*1d10*/  STL [R1+0x148], R52 ;  /* 0x0001483401007387 */ /* 0x0001e20000100800 */
[----:B------:R-:W-:Y:S01]  /*1d20*/  PRMT R47, R30, 0x7632, R47 ;  /* 0x000076321e2f7816 */ /* 0x000fe2000000002f */
[----:B------:R-:W-:Y:S01]  /*1d30*/  IMAD.U32 R252, R105, 0x10000, RZ ;  /* 0x0001000069fc7824 */ /* 0x000fe200078e00ff */
[----:B------:R-:W-:Y:S01]  /*1d40*/  PRMT R188, R56, 0x7632, R188 ;  /* 0x0000763238bc7816 */ /* 0x000fe200000000bc */
[----:B------:R2:W-:Y:S01]  /*1d50*/  STL [R1+0x144], R8 ;  /* 0x0001440801007387 */ /* 0x0005e20000100800 */
[----:B-1----:R-:W-:Y:S01]  /*1d60*/  IMAD.U32 R9, R100, 0x10000, RZ ;  /* 0x0001000064097824 */ /* 0x002fe200078e00ff */
[----:B------:R-:W-:Y:S01]  /*1d70*/  PRMT R182, R59, 0x7632, R182 ;  /* 0x000076323bb67816 */ /* 0x000fe200000000b6 */
[----:B------:R-:W-:Y:S01]  /*1d80*/  IMAD.U32 R250, R107, 0x10000, RZ ;  /* 0x000100006bfa7824 */ /* 0x000fe200078e00ff */
[----:B------:R-:W-:Y:S01]  /*1d90*/  PRMT R176, R70, 0x7632, R176 ;  /* 0x0000763246b07816 */ /* 0x000fe200000000b0 */
[----:B------:R-:W-:Y:S01]  /*1da0*/  IMAD.U32 R226, R226, 0x10000, RZ ;  /* 0x00010000e2e27824 */ /* 0x000fe200078e00ff */
[----:B0-----:R-:W-:Y:S01]  /*1db0*/  SHF.L.U32 R52, R101, 0x10, RZ ;  /* 0x0000001065347819 */ /* 0x001fe200000006ff */
[----:B------:R0:W-:Y:S01]  /*1dc0*/  STL [R1+0x140], R9 ;  /* 0x0001400901007387 */ /* 0x0001e20000100800 */
[----:B------:R-:W-:Y:S01]  /*1dd0*/  PRMT R158, R95, 0x7632, R158 ;  /* 0x000076325f9e7816 */ /* 0x000fe2000000009e */
[----:B------:R-:W-:Y:S01]  /*1de0*/  IMAD.U32 R225, R225, 0x10000, RZ ;  /* 0x00010000e1e17824 */ /* 0x000fe200078e00ff */
[----:B------:R-:W-:Y:S01]  /*1df0*/  PRMT R152, R106, 0x7632, R152 ;  /* 0x000076326a987816 */ /* 0x000fe20000000098 */
[----:B--2---:R-:W-:Y:S01]  /*1e00*/  IMAD.U32 R8, R102, 0x10000, RZ ;  /* 0x0001000066087824 */ /* 0x004fe200078e00ff */
[----:B------:R1:W-:Y:S01]  /*1e10*/  STL [R1+0x13c], R52 ;  /* 0x00013c3401007387 */ /* 0x0003e20000100800 */
[----:B------:R-:W-:Y:S01]  /*1e20*/  SHF.L.U32 R230, R31, 0x10, RZ ;  /* 0x000000101fe67819 */ /* 0x000fe200000006ff */
[----:B------:R-:W-:Y:S01]  /*1e30*/  IMAD.U32 R223, R223, 0x10000, RZ ;  /* 0x00010000dfdf7824 */ /* 0x000fe200078e00ff */
[----:B------:R-:W-:Y:S01]  /*1e40*/  SHF.L.U32 R30, R32, 0x10, RZ ;  /* 0x00000010201e7819 */ /* 0x000fe200000006ff */
[----:B------:R2:W-:Y:S01]  /*1e50*/  STL [R1+0x138], R8 ;  /* 0x0001380801007387 */ /* 0x0005e20000100800 */
[----:B0-----:R-:W-:Y:S01]  /*1e60*/  IMAD.U32 R9, R103, 0x10000, RZ ;  /* 0x0001000067097824 */ /* 0x001fe200078e00ff */
[----:B------:R-:W-:Y:S01]  /*1e70*/  SHF.L.U32 R233, R28, 0x10, RZ ;  /* 0x000000101ce97819 */ /* 0x000fe200000006ff */
[----:B------:R-:W-:Y:S01]  /*1e80*/  IMAD.U32 R32, R34, 0x10000, RZ ;  /* 0x0001000022207824 */ /* 0x000fe200078e00ff */
[----:B------:R-:W-:Y:S01]  /*1e90*/  SHF.L.U32 R251, R106, 0x10, RZ ;  /* 0x000000106afb7819 */ /* 0x000fe200000006ff */
[----:B------:R-:W-:Y:S01]  /*1ea0*/  IMAD.U32 R222, R222, 0x10000, RZ ;  /* 0x00010000dede7824 */ /* 0x000fe200078e00ff */
[----:B-1----:R-:W-:Y:S01]  /*1eb0*/  SHF.L.U32 R52, R112, 0x10, RZ ;  /* 0x0000001070347819 */ /* 0x002fe200000006ff */
[----:B------:R0:W-:Y:S01]  /*1ec0*/  STL [R1+0x134], R9 ;  /* 0x0001340901007387 */ /* 0x0001e20000100800 */
[----:B------:R-:W-:Y:S01]  /*1ed0*/  SHF.L.U32 R227, R227, 0x10, RZ ;  /* 0x00000010e3e37819 */ /* 0x000fe200000006ff */
[----:B------:R-:W-:Y:S01]  /*1ee0*/  IMAD.U32 R220, R220, 0x10000, RZ ;  /* 0x00010000dcdc7824 */ /* 0x000fe200078e00ff */
[----:B------:R-:W-:Y:S01]  /*1ef0*/  SHF.L.U32 R224, R224, 0x10, RZ ;  /* 0x00000010e0e07819 */ /* 0x000fe200000006ff */
        /* <DEDUP_REMOVED lines=13> */
[----:B------:R-:W-:Y:S01]  /*1fd0*/  IMAD.U32 R214, R214, 0x10000, RZ ;  /* 0x00010000d6d67824 */ /* 0x000fe200078e00ff */
[----:B------:R-:W-:Y:S01]  /*1fe0*/  SHF.L.U32 R209, R209, 0x10, RZ ;  /* 0x00000010d1d17819 */ /* 0x000fe200000006ff */
[----:B--2---:R-:W-:Y:S01]  /*1ff0*/  IMAD.U32 R8, R120, 0x10000, RZ ;  /* 0x0001000078087824 */ /* 0x004fe200078e00ff */
[----:B------:R1:W-:Y:S01]  /*2000*/  STL [R1+0x124], R52 ;  /* 0x0001243401007387 */ /* 0x0003e20000100800 */
[----:B------:R-:W-:Y:S01]  /*2010*/  IMAD.U32 R213, R213, 0x10000, RZ ;  /* 0x00010000d5d57824 */ /* 0x000fe200078e00ff */
[----:B------:R-:W-:Y:S01]  /*2020*/  SHF.L.U32 R206, R206, 0x10, RZ ;  /* 0x00000010cece7819 */ /* 0x000fe200000006ff */
[----:B------:R-:W-:Y:S01]  /*2030*/  IMAD.U32 R211, R211, 0x10000, RZ ;  /* 0x00010000d3d37824 */ /* 0x000fe200078e00ff */
[----:B------:R2:W-:Y:S01]  /*2040*/  STL [R1+0x120], R8 ;  /* 0x0001200801007387 */ /* 0x0005e20000100800 */
[----:B------:R-:W-:Y:S01]  /*2050*/  IMAD.U32 R210, R210, 0x10000, RZ ;  /* 0x00010000d2d27824 */ /* 0x000fe200078e00ff */
[----:B------:R-:W-:Y:S01]  /*2060*/  SHF.L.U32 R203, R203, 0x10, RZ ;  /* 0x00000010cbcb7819 */ /* 0x000fe200000006ff */
[----:B0-----:R-:W-:Y:S01]  /*2070*/  IMAD.U32 R9, R121, 0x10000, RZ ;  /* 0x0001000079097824 */ /* 0x001fe200078e00ff */
[----:B------:R-:W-:Y:S01]  /*2080*/  SHF.L.U32 R200, R200, 0x10, RZ ;  /* 0x00000010c8c87819 */ /* 0x000fe200000006ff */
[----:B------:R-:W-:Y:S01]  /*2090*/  IMAD.U32 R208, R208, 0x10000, RZ ;  /* 0x00010000d0d07824 */ /* 0x000fe200078e00ff */
[----:B-1----:R-:W-:Y:S01]  /*20a0*/  SHF.L.U32 R52, R122, 0x10, RZ ;  /* 0x000000107a347819 */ /* 0x002fe200000006ff */
[----:B------:R-:W-:Y:S01]  /*20b0*/  IMAD.U32 R207, R207, 0x10000, RZ ;  /* 0x00010000cfcf7824 */ /* 0x000fe200078e00ff */
        /* <DEDUP_REMOVED lines=33> */
[----:B------:R-:W-:Y:S01]  /*22d0*/  PRMT R164, R92, 0x7632, R164 ;  /* 0x000076325ca47816 */ /* 0x000fe200000000a4 */
[----:B--2---:R-:W-:Y:S01]  /*22e0*/  IMAD.U32 R8, R165, 0x10000, RZ ;  /* 0x00010000a5087824 */ /* 0x004fe200078e00ff */
[----:B------:R-:W-:Y:S01]  /*22f0*/  SHF.L.U32 R135, R135, 0x10, RZ ;  /* 0x0000001087877819 */ /* 0x000fe200000006ff */
        /* <DEDUP_REMOVED lines=8> */
[----:B------:R-:W-:Y:S01]  /*2380*/  PRMT R166, R83, 0x7632, R166 ;  /* 0x0000763253a67816 */ /* 0x000fe200000000a6 */
[----:B------:R-:W-:Y:S01]  /*2390*/  IMAD.U32 R183, R183, 0x10000, RZ ;  /* 0x00010000b7b77824 */ /* 0x000fe200078e00ff */
[----:B-1----:R-:W-:Y:S01]  /*23a0*/  SHF.L.U32 R52, R167, 0x10, RZ ;  /* 0x00000010a7347819 */ /* 0x002fe200000006ff */
[----:B------:R-:W-:Y:S01]  /*23b0*/  IMAD.U32 R167, R27, 0x10000, RZ ;  /* 0x000100001ba77824 */ /* 0x000fe200078e00ff */
[----:B------:R0:W-:Y:S01]  /*23c0*/  STL [R1+0xf8], R9 ;  /* 0x0000f80901007387 */ /* 0x0001e20000100800 */
[----:B------:R-:W-:Y:S01]  /*23d0*/  SHF.L.U32 R27, R37, 0x10, RZ ;  /* 0x00000010251b7819 */ /* 0x000fe200000006ff */
[----:B--2---:R-:W-:Y:S01]  /*23e0*/  IMAD.U32 R8, R172, 0x10000, RZ ;  /* 0x00010000ac087824 */ /* 0x004fe200078e00ff */
[----:B------:R-:W-:Y:S01]  /*23f0*/  PRMT R172, R80, 0x7632, R172 ;  /* 0x0000763250ac7816 */ /* 0x000fe200000000ac */
        /* <DEDUP_REMOVED lines=16> */
[----:B------:R-:W-:Y:S01]  /*2500*/  STL [R1+0xe8], R52 ;  /* 0x0000e83401007387 */ /* 0x000fe20000100800 */
        /* <DEDUP_REMOVED lines=9> */
[----:B------:R-:W-:Y:S01]  /*25a0*/  SHF.L.U32 R164, R164, 0x10, RZ ;  /* 0x00000010a4a47819 */ /* 0x000fe200000006ff */
[----:B------:R-:W-:Y:S01]  /*25b0*/  IMAD.U32 R141, R141, 0x10000, RZ ;  /* 0x000100008d8d7824 */ /* 0x000fe200078e00ff */
[----:B------:R0:W-:Y:S01]  /*25c0*/  STL [R1+0xe0], R9 ;  /* 0x0000e00901007387 */ /* 0x0001e20000100800 */
[----:B------:R-:W-:Y:S01]  /*25d0*/  IMAD.U32 R133, R133, 0x10000, RZ ;  /* 0x0001000085857824 */ /* 0x000fe200078e00ff */
[----:B------:R-:W-:Y:S01]  /*25e0*/  SHF.L.U32 R158, R158, 0x10, RZ ;  /* 0x000000109e9e7819 */ /* 0x000fe200000006ff */
[----:B-1----:R-:W-:Y:S01]  /*25f0*/  IMAD.U32 R8, R50, 0x10000, RZ ;  /* 0x0001000032087824 */ /* 0x002fe200078e00ff */
        /* <DEDUP_REMOVED lines=14> */
[----:B------:R-:W-:Y:S01]  /*26e0*/  ULDC.U8 UR25, c[0x0][0x2a0] ;  /* 0x0000a80000197ab9 */ /* 0x000fe20000000000 */
[----:B--2---:R-:W-:Y:S01]  /*26f0*/  IMAD.U32 R8, R61, 0x10000, RZ ;  /* 0x000100003d087824 */ /* 0x004fe200078e00ff */
[----:B------:R1:W-:Y:S01]  /*2700*/  STL [R1+0xd0], R48 ;  /* 0x0000d03001007387 */ /* 0x0003e20000100800 */
[----:B------:R-:W-:Y:S01]  /*2710*/  IMAD.U32 R18, R18, 0x10000, RZ ;  /* 0x0001000012127824 */ /* 0x000fe200078e00ff */
[----:B------:R-:W-:Y:S01]  /*2720*/  UISETP.NE.AND.EX UP0, UPT, UR27, URZ, UPT, UP0 ;  /* 0x0000003f1b00728c */ /* 0x000fe2000bf05300 */
[----:B------:R-:W-:Y:S01]  /*2730*/  IMAD.U32 R20, R20, 0x10000, RZ ;  /* 0x0001000014147824 */ /* 0x000fe200078e00ff */
[----:B------:R2:W-:Y:S01]  /*2740*/  STL [R1+0xcc], R8 ;  /* 0x0000cc0801007387 */ /* 0x0005e20000100800 */
[----:B------:R-:W-:Y:S01]  /*2750*/  IMAD.U32 R21, R21, 0x10000, RZ ;  /* 0x0001000015157824 */ /* 0x000fe200078e00ff */
[----:B------:R-:W-:Y:S01]  /*2760*/  ULDC UR36, c[0x0][0x218] ;  /* 0x0000860000247ab9 */ /* 0x000fe20000000800 */
[----:B0-----:R-:W-:Y:S01]  /*2770*/  IMAD.U32 R9, R62, 0x10000, RZ ;  /* 0x000100003e097824 */ /* 0x001fe200078e00ff */
[----:B------:R-:W-:Y:S01]  /*2780*/  ULDC UR34, c[0x0][0x2d8] ;  /* 0x0000b60000227ab9 */ /* 0x000fe20000000800 */
[----:B------:R-:W-:Y:S01]  /*2790*/  IMAD.U32 R186, R186, 0x10000, RZ ;  /* 0x00010000baba7824 */ /* 0x000fe200078e00ff */
[----:B-1----:R-:W-:Y:S01]  /*27a0*/  SHF.L.U32 R48, R63, 0x10, RZ ;  /* 0x000000103f307819 */ /* 0x002fe200000006ff */
[----:B------:R-:W-:Y:S01]  /*27b0*/  IMAD.U32 R184, R184, 0x10000, RZ ;  /* 0x00010000b8b87824 */ /* 0x000fe200078e00ff */
[----:B------:R0:W-:Y:S01]  /*27c0*/  STL [R1+0xc8], R9 ;  /* 0x0000c80901007387 */ /* 0x0001e20000100800 */
[----:B------:R-:W-:Y:S01]  /*27d0*/  IMAD.U32 R180, R180, 0x10000, RZ ;  /* 0x00010000b4b47824 */ /* 0x000fe200078e00ff */
[----:B------:R-:W-:Y:S01]  /*27e0*/  ULDC.64 UR28, c[0x0][0x230] ;  /* 0x00008c00001c7ab9 */ /* 0x000fe20000000a00 */
[----:B--2---:R-:W-:Y:S01]  /*27f0*/  IMAD.U32 R8, R72, 0x10000, RZ ;  /* 0x0001000048087824 */ /* 0x004fe200078e00ff */
[----:B------:R1:W-:Y:S01]  /*2800*/  STL [R1+0xc4], R48 ;  /* 0x0000c43001007387 */ /* 0x0003e20000100800 */
[----:B------:R-:W-:Y:S01]  /*2810*/  IMAD.U32 R178, R178, 0x10000, RZ ;  /* 0x00010000b2b27824 */ /* 0x000fe200078e00ff */
[----:B------:R-:W-:Y:S01]  /*2820*/  ULDC.64 UR30, c[0x0][0x238] ;  /* 0x00008e00001e7ab9 */ /* 0x000fe20000000a00 */
[----:B------:R-:W-:Y:S01]  /*2830*/  IMAD.U32 R174, R174, 0x10000, RZ ;  /* 0x00010000aeae7824 */ /* 0x000fe200078e00ff */
[----:B------:R2:W-:Y:S01]  /*2840*/  STL [R1+0xc0], R8 ;  /* 0x0000c00801007387 */ /* 0x0005e20000100800 */
[----:B------:R-:W-:Y:S01]  /*2850*/  IMAD.U32 R172, R172, 0x10000, RZ ;  /* 0x00010000acac7824 */ /* 0x000fe200078e00ff */
[----:B------:R-:W-:Y:S01]  /*2860*/  UISETP.NE.AND UP1, UPT, UR25, URZ, UPT ;  /* 0x0000003f1900728c */ /* 0x000fe2000bf25270 */
[----:B0-----:R-:W-:Y:S01]  /*2870*/  IMAD.U32 R9, R73, 0x10000, RZ ;  /* 0x0001000049097824 */ /* 0x001fe200078e00ff */
[----:B------:R-:W-:Y:S01]  /*2880*/  ULDC.64 UR32, c[0x0][0x240] ;  /* 0x0000900000207ab9 */ /* 0x000fe20000000a00 */
[----:B------:R-:W-:Y:S01]  /*2890*/  IMAD.U32 R166, R166, 0x10000, RZ ;  /* 0x00010000a6a67824 */ /* 0x000fe200078e00ff */
[----:B-1----:R-:W-:Y:S01]  /*28a0*/  SHF.L.U32 R48, R74, 0x10, RZ ;  /* 0x000000104a307819 */ /* 0x002fe200000006ff */
[----:B------:R-:W-:Y:S01]  /*28b0*/  IMAD.U32 R156, R156, 0x10000, RZ ;  /* 0x000100009c9c7824 */ /* 0x000fe200078e00ff */
[----:B------:R0:W-:Y:S01]  /*28c0*/  STL [R1+0xbc], R9 ;  /* 0x0000bc0901007387 */ /* 0x0001e20000100800 */
[----:B------:R-:W-:-:S02]  /*28d0*/  IMAD.U32 R154, R154, 0x10000, RZ ;  /* 0x000100009a9a7824 */ /* 0x000fc400078e00ff */
[----:B--2---:R-:W-:Y:S01]  /*28e0*/  IMAD.U32 R8, R75, 0x10000, RZ ;  /* 0x000100004b087824 */ /* 0x004fe200078e00ff */
[----:B------:R1:W-:Y:S01]  /*28f0*/  STL [R1+0xb8], R48 ;  /* 0x0000b83001007387 */ /* 0x0003e20000100800 */
[----:B------:R-:W-:Y:S02]  /*2900*/  IMAD.U32 R150, R150, 0x10000, RZ ;  /* 0x0001000096967824 */ /* 0x000fe400078e00ff */
[----:B------:R-:W-:Y:S01]  /*2910*/  IMAD.U32 R148, R148, 0x10000, RZ ;  /* 0x0001000094947824 */ /* 0x000fe200078e00ff */
[----:B------:R2:W-:Y:S01]  /*2920*/  STL [R1+0xb4], R8 ;  /* 0x0000b40801007387 */ /* 0x0005e20000100800 */
[----:B------:R-:W-:Y:S02]  /*2930*/  IMAD.U32 R134, R40, 0x10000, RZ ;  /* 0x0001000028867824 */ /* 0x000fe400078e00ff */
[----:B0-----:R-:W-:Y:S02]  /*2940*/  IMAD.U32 R9, R84, 0x10000, RZ ;  /* 0x0001000054097824 */ /* 0x001fe400078e00ff */
[----:B------:R-:W-:Y:S01]  /*2950*/  IMAD.U32 R132, R41, 0x10000, RZ ;  /* 0x0001000029847824 */ /* 0x000fe200078e00ff */
[----:B-1----:R-:W-:Y:S01]  /*2960*/  SHF.L.U32 R48, R85, 0x10, RZ ;  /* 0x0000001055307819 */ /* 0x002fe200000006ff */
[----:B------:R-:W-:Y:S01]  /*2970*/  IMAD.U32 R28, R38, 0x10000, RZ ;  /* 0x00010000261c7824 */ /* 0x000fe200078e00ff */
[----:B------:R0:W-:Y:S01]  /*2980*/  STL [R1+0xb0], R9 ;  /* 0x0000b00901007387 */ /* 0x0001e20000100800 */
[----:B------:R-:W-:-:S02]  /*2990*/  IMAD.MOV.U32 R37, RZ, RZ, RZ ;  /* 0x000000ffff257224 */ /* 0x000fc400078e00ff */
[----:B--2---:R-:W-:Y:S01]  /*29a0*/  IMAD.U32 R8, R86, 0x10000, RZ ;  /* 0x0001000056087824 */ /* 0x004fe200078e00ff */
[----:B------:R1:W-:Y:S04]  /*29b0*/  STL [R1+0xac], R48 ;  /* 0x0000ac3001007387 */ /* 0x0003e80000100800 */
[----:B------:R2:W-:Y:S01]  /*29c0*/  STL [R1+0xa8], R8 ;  /* 0x0000a80801007387 */ /* 0x0005e20000100800 */
[----:B0-----:R-:W-:Y:S01]  /*29d0*/  IMAD.U32 R9, R87, 0x10000, RZ ;  /* 0x0001000057097824 */ /* 0x001fe200078e00ff */
[----:B-1----:R-:W-:-:S04]  /*29e0*/  SHF.L.U32 R48, R96, 0x10, RZ ;  /* 0x0000001060307819 */ /* 0x002fc800000006ff */
[----:B------:R0:W-:Y:S01]  /*29f0*/  STL [R1+0xa4], R9 ;  /* 0x0000a40901007387 */ /* 0x0001e20000100800 */
[----:B--2---:R-:W-:-:S03]  /*2a00*/  IMAD.U32 R8, R97, 0x10000, RZ ;  /* 0x0001000061087824 */ /* 0x004fc600078e00ff */
        /* <DEDUP_REMOVED lines=30> */
[----:B------:R1:W-:Y:S01]  /*2bf0*/  STL [R1+0x64], R48 ;  /* 0x0000643001007387 */ /* 0x0003e20000100800 */
[----:B------:R-:W-:-:S03]  /*2c00*/  PRMT R160, R94, 0x7632, R160 ;  /* 0x000076325ea07816 */ /* 0x000fc600000000a0 */
[----:B------:R2:W-:Y:S01]  /*2c10*/  STL [R1+0x60], R8 ;  /* 0x0000600801007387 */ /* 0x0005e20000100800 */
[----:B0-----:R-:W-:Y:S02]  /*2c20*/  IMAD.U32 R9, R161, 0x10000, RZ ;  /* 0x00010000a1097824 */ /* 0x001fe400078e00ff */
[----:B------:R-:W-:Y:S01]  /*2c30*/  IMAD.U32 R161, R23, 0x10000, RZ ;  /* 0x0001000017a17824 */ /* 0x000fe200078e00ff */
[----:B------:R-:W-:Y:S01]  /*2c40*/  SHF.L.U32 R23, R42, 0x10, RZ ;  /* 0x000000102a177819 */ /* 0x000fe200000006ff */
[----:B------:R-:W-:Y:S01]  /*2c50*/  IMAD.U32 R160, R160, 0x10000, RZ ;  /* 0x00010000a0a07824 */ /* 0x000fe200078e00ff */
[----:B-1----:R-:W-:Y:S01]  /*2c60*/  SHF.L.U32 R48, R162, 0x10, RZ ;  /* 0x00000010a2307819 */ /* 0x002fe200000006ff */
[----:B------:R0:W-:Y:S01]  /*2c70*/  STL [R1+0x5c], R9 ;  /* 0x00005c0901007387 */ /* 0x0001e20000100800 */
[----:B------:R-:W-:Y:S01]  /*2c80*/  PRMT R162, R93, 0x7632, R162 ;  /* 0x000076325da27816 */ /* 0x000fe200000000a2 */
[----:B--2---:R-:W-:Y:S01]  /*2c90*/  IMAD.U32 R8, R163, 0x10000, RZ ;  /* 0x00010000a3087824 */ /* 0x004fe200078e00ff */
[----:B------:R-:W-:Y:S01]  /*2ca0*/  SHF.L.U32 R163, R25, 0x10, RZ ;  /* 0x0000001019a37819 */ /* 0x000fe200000006ff */
[----:B------:R1:W-:Y:S01]  /*2cb0*/  STL [R1+0x58], R48 ;  /* 0x0000583001007387 */ /* 0x0003e20000100800 */
[----:B------:R-:W-:-:S02]  /*2cc0*/  IMAD.U32 R25, R43, 0x10000, RZ ;  /* 0x000100002b197824 */ /* 0x000fc400078e00ff */
[----:B------:R-:W-:Y:S01]  /*2cd0*/  IMAD.U32 R162, R162, 0x10000, RZ ;  /* 0x00010000a2a27824 */ /* 0x000fe200078e00ff */
[----:B------:R2:W-:Y:S01]  /*2ce0*/  STL [R1+0x54], R8 ;  /* 0x0000540801007387 */ /* 0x0005e20000100800 */
[----:B0-----:R-:W-:Y:S01]  /*2cf0*/  IMAD.U32 R9, R168, 0x10000, RZ ;  /* 0x00010000a8097824 */ /* 0x001fe200078e00ff */
[----:B------:R-:W-:Y:S02]  /*2d00*/  PRMT R168, R82, 0x7632, R168 ;  /* 0x0000763252a87816 */ /* 0x000fe400000000a8 */
[----:B-1----:R-:W-:Y:S02]  /*2d10*/  SHF.L.U32 R48, R169, 0x10, RZ ;  /* 0x00000010a9307819 */ /* 0x002fe400000006ff */
[----:B------:R0:W-:Y:S01]  /*2d20*/  STL [R1+0x50], R9 ;  /* 0x0000500901007387 */ /* 0x0001e20000100800 */
[----:B------:R-:W-:Y:S01]  /*2d30*/  SHF.L.U32 R169, R128, 0x10, RZ ;  /* 0x0000001080a97819 */ /* 0x000fe200000006ff */
[----:B------:R-:W-:Y:S02]  /*2d40*/  IMAD.U32 R168, R168, 0x10000, RZ ;  /* 0x00010000a8a87824 */ /* 0x000fe400078e00ff */
[----:B--2---:R-:W-:Y:S01]  /*2d50*/  IMAD.U32 R8, R170, 0x10000, RZ ;  /* 0x00010000aa087824 */ /* 0x004fe200078e00ff */
[----:B------:R1:W-:Y:S01]  /*2d60*/  STL [R1+0x4c], R48 ;  /* 0x00004c3001007387 */ /* 0x0003e20000100800 */
[----:B------:R-:W-:-:S03]  /*2d70*/  PRMT R170, R81, 0x7632, R170 ;  /* 0x0000763251aa7816 */ /* 0x000fc600000000aa */
[----:B------:R2:W-:Y:S01]  /*2d80*/  STL [R1+0x48], R8 ;  /* 0x0000480801007387 */ /* 0x0005e20000100800 */
[----:B0-----:R-:W-:Y:S01]  /*2d90*/  IMAD.U32 R9, R171, 0x10000, RZ ;  /* 0x00010000ab097824 */ /* 0x001fe200078e00ff */
[----:B------:R-:W-:Y:S01]  /*2da0*/  SHF.L.U32 R170, R170, 0x10, RZ ;  /* 0x00000010aaaa7819 */ /* 0x000fe200000006ff */
[----:B------:R-:W-:-:S03]  /*2db0*/  IMAD.U32 R171, R130, 0x10000, RZ ;  /* 0x0001000082ab7824 */ /* 0x000fc600078e00ff */
[----:B------:R0:W-:Y:S01]  /*2dc0*/  STL [R1+0x44], R9 ;  /* 0x0000440901007387 */ /* 0x0001e20000100800 */
[----:B-1----:R-:W-:Y:S01]  /*2dd0*/  IMAD.HI.U32 R48, R22, -0x326172a9, RZ ;  /* 0xcd9e8d5716307827 */ /* 0x002fe200078e00ff */
[----:B--2---:R-:W-:-:S03]  /*2de0*/  SHF.L.U32 R8, R56, 0x10, RZ ;  /* 0x0000001038087819 */ /* 0x004fc600000006ff */
[----:B------:R-:W-:Y:S02]  /*2df0*/  IMAD R22, R22, -0x326172a9, RZ ;  /* 0xcd9e8d5716167824 */ /* 0x000fe400078e02ff */
[----:B------:R1:W-:Y:S01]  /*2e00*/  STL [R1+0x40], R8 ;  /* 0x0000400801007387 */ /* 0x0003e20000100800 */
[----:B0-----:R-:W-:-:S05]  /*2e10*/  IMAD.U32 R9, R57, 0x10000, RZ ;  /* 0x0001000039097824 */ /* 0x001fca00078e00ff */
[----:B------:R0:W-:Y:S01]  /*2e20*/  STL [R1+0x3c], R9 ;  /* 0x00003c0901007387 */ /* 0x0001e20000100800 */
[----:B-1----:R-:W-:-:S05]  /*2e30*/  IMAD.U32 R8, R58, 0x10000, RZ ;  /* 0x000100003a087824 */ /* 0x002fca00078e00ff */
[----:B------:R1:W-:Y:S01]  /*2e40*/  STL [R1+0x38], R8 ;  /* 0x0000380801007387 */ /* 0x0003e20000100800 */
[----:B0-----:R-:W-:-:S05]  /*2e50*/  SHF.L.U32 R9, R59, 0x10, RZ ;  /* 0x000000103b097819 */ /* 0x001fca00000006ff */
[----:B------:R0:W-:Y:S01]  /*2e60*/  STL [R1+0x34], R9 ;  /* 0x0000340901007387 */ /* 0x0001e20000100800 */
[----:B-1----:R-:W-:-:S05]  /*2e70*/  IMAD.U32 R8, R68, 0x10000, RZ ;  /* 0x0001000044087824 */ /* 0x002fca00078e00ff */
[----:B------:R1:W-:Y:S01]  /*2e80*/  STL [R1+0x30], R8 ;  /* 0x0000300801007387 */ /* 0x0003e20000100800 */
[----:B0-----:R-:W-:-:S05]  /*2e90*/  IMAD.U32 R9, R69, 0x10000, RZ ;  /* 0x0001000045097824 */ /* 0x001fca00078e00ff */
[----:B------:R0:W-:Y:S01]  /*2ea0*/  STL [R1+0x2c], R9 ;  /* 0x00002c0901007387 */ /* 0x0001e20000100800 */
[----:B-1----:R-:W-:-:S05]  /*2eb0*/  SHF.L.U32 R8, R70, 0x10, RZ ;  /* 0x0000001046087819 */ /* 0x002fca00000006ff */
        /* <DEDUP_REMOVED lines=20> */
[----:B------:R1:W-:Y:S01]  /*3000*/  STL [R1], R8 ;  /* 0x0000000801007387 */ /* 0x0003e20000100800 */
[----:B0-----:R-:W-:-:S04]  /*3010*/  IMAD.HI.U32 R9, R24, -0x2daee0ad, RZ ;  /* 0xd2511f5318097827 */ /* 0x001fc800078e00ff */
[----:B------:R-:W-:Y:S02]  /*3020*/  IMAD R24, R24, -0x2daee0ad, RZ ;  /* 0xd2511f5318187824 */ /* 0x000fe400078e02ff */
[----:B-1----:R-:W-:Y:S02]  /*3030*/  IMAD R8, R7, -0x2daee0ad, RZ ;  /* 0xd2511f5307087824 */ /* 0x002fe400078e02ff */
[----:B------:R-:W-:Y:S01]  /*3040*/  IMAD R7, R144, -0x326172a9, RZ ;  /* 0xcd9e8d5790077824 */ /* 0x000fe200078e02ff */
[----:B------:R-:W-:Y:S02]  /*3050*/  PRMT R144, R46, 0x7632, R144 ;  /* 0x000076322e907816 */ /* 0x000fe40000000090 */
[----:B------:R-:W-:Y:S01]  /*3060*/  PRMT R46, R29, 0x7632, R46 ;  /* 0x000076321d2e7816 */ /* 0x000fe2000000002e */
[----:B------:R-:W-:Y:S01]  /*3070*/  IMAD.U32 R29, R39, 0x10000, RZ ;  /* 0x00010000271d7824 */ /* 0x000fe200078e00ff */
[----:B------:R-:W-:Y:S01]  /*3080*/  LOP3.LUT R7, R48, UR24, R7, 0x96, !PT ;  /* 0x0000001830077c12 */ /* 0x000fe2000f8e9607 */
[----:B------:R-:W-:Y:S01]  /*3090*/  IMAD.U32 R144, R144, 0x10000, RZ ;  /* 0x0001000090907824 */ /* 0x000fe200078e00ff */
[----:B------:R-:W-:Y:S01]  /*30a0*/  PRMT R48, R31, 0x7632, R48 ;  /* 0x000076321f307816 */ /* 0x000fe20000000030 */
[----:B------:R-:W-:Y:S01]  /*30b0*/  IMAD.U32 R31, R33, 0x10000, RZ ;  /* 0x00010000211f7824 */ /* 0x000fe200078e00ff */
[----:B------:R-:W-:Y:S01]  /*30c0*/  LOP3.LUT R8, R9, UR35, R8, 0x96, !PT ;  /* 0x0000002309087c12 */ /* 0x000fe2000f8e9608 */
[----:B------:R-:W-:Y:S01]  /*30d0*/  IMAD.U32 R34, R46, 0x10000, RZ ;  /* 0x000100002e227824 */ /* 0x000fe200078e00ff */
[----:B------:R-:W-:Y:S01]  /*30e0*/  LOP3.LUT R9, R142, 0x3, RZ, 0xc0, !PT ;  /* 0x000000038e097812 */ /* 0x000fe200078ec0ff */
[----:B------:R-:W-:Y:S01]  /*30f0*/  IMAD.U32 R142, R44, 0x10000, RZ ;  /* 0x000100002c8e7824 */ /* 0x000fe200078e00ff */
[----:B------:R-:W-:Y:S01]  /*3100*/  SHF.L.U32 R33, R35, 0x10, RZ ;  /* 0x0000001023217819 */ /* 0x000fe200000006ff */
[----:B------:R-:W-:Y:S01]  /*3110*/  IMAD.U32 R35, R47, 0x10000, RZ ;  /* 0x000100002f237824 */ /* 0x000fe200078e00ff */
[----:B------:R-:W-:-:S07]  /*3120*/  SHF.L.U32 R36, R48, 0x10, RZ ;  /* 0x0000001030247819 */ /* 0x000fce00000006ff */
.L_x_5370:
[----:B------:R-:W-:Y:S01]  /*3130*/  PLOP3.LUT P0, PT, PT, PT, UP0, 0x80, 0x0 ;  /* 0x000000000000781c */ /* 0x000fe20003f0f008 */
[----:B------:R-:W-:Y:S01]  /*3140*/  IMAD.MOV.U32 R68, RZ, RZ, 0x2 ;  /* 0x00000002ff447424 */ /* 0x000fe200078e00ff */
[----:B------:R-:W-:Y:S01]  /*3150*/  @UP0 ULDC.64 UR26, c[0x0][0x270] ;  /* 0x00009c00001a0ab9 */ /* 0x000fe20000000a00 */
[----:B------:R-:W-:-:S10]  /*3160*/  LOP3.LUT P1, RZ, R5, 0x10, RZ, 0xc0, !PT ;  /* 0x0000001005ff7812 */ /* 0x000fd4000782c0ff */
[----:B------:R-:W-:Y:S01]  /*3170*/  @P0 IMAD.WIDE R68, R6, R68, UR26 ;  /* 0x0000001a06440e25 */ /* 0x000fe2000f8e0244 */
[----:B------:R-:W-:-:S13]  /*3180*/  PLOP3.LUT P0, PT, PT, PT, UP0, 0x80, 0x0 ;  /* 0x000000000000781c */ /* 0x000fda0003f0f008 */
[----:B------:R-:W2:Y:S01]  /*3190*/  @P0 LDG.E.U16 R68, desc[UR4][R68.64] ;  /* 0x0000000444440981 */ /* 0x000ea2000c1e1500 */
[----:B------:R-:W-:Y:S01]  /*31a0*/  PLOP3.LUT P0, PT, PT, PT, UP0, 0x80, 0x0 ;  /* 0x000000000000781c */ /* 0x000fe20003f0f008 */
[----:B------:R-:W-:Y:S01]  /*31b0*/  HFMA2.MMA R127, -RZ, RZ, 1.875, 0 ;  /* 0x3f800000ff7f7435 */ /* 0x000fe200000001ff */
[----:B------:R-:W-:Y:S01]  /*31c0*/  IMAD R38, R6, UR36, RZ ;  /* 0x0000002406267c24 */ /* 0x000fe2000f8e02ff */
[----:B------:R-:W-:Y:S10]  /*31d0*/  BSSY B1, `(.L_x_4769) ;  /* 0x00002f4000017945 */ /* 0x000ff40003800000 */
[----:B--2---:R-:W-:Y:S01]  /*31e0*/  @P0 IMAD.U32 R127, R68, 0x10000, RZ ;  /* 0x00010000447f0824 */ /* 0x004fe200078e00ff */
[----:B------:R-:W-:-:S04]  /*31f0*/  SHF.R.S32.HI R68, RZ, 0x1f, R38 ;  /* 0x0000001fff447819 */ /* 0x000fc80000011426 */
[----:B------:R-:W-:Y:S02]  /*3200*/  LEA.HI R38, R68, R38, RZ, 0x3 ;  /* 0x0000002644267211 */ /* 0x000fe400078f18ff */
[----:B------:R-:W0:Y:S02]  /*3210*/  S2R R68, SR_TID.X ;  /* 0x0000000000447919 */ /* 0x000e240000002100 */
[----:B0-----:R-:W-:-:S04]  /*3220*/  LOP3.LUT R70, R68, 0x1f, RZ, 0xc0, !PT ;  /* 0x0000001f44467812 */ /* 0x001fc800078ec0ff */
[----:B------:R-:W-:-:S05]  /*3230*/  LEA.HI.SX32 R38, R38, R70, 0x1d ;  /* 0x0000004626267211 */ /* 0x000fca00078feaff */
[----:B------:R-:W-:Y:S01]  /*3240*/  IMAD.MOV.U32 R128, RZ, RZ, R38 ;  /* 0x000000ffff807224 */ /* 0x000fe200078e0026 */
        /* <DEDUP_REMOVED lines=11> */
[----:B0-----:R-:W-:-:S05]  /*3300*/  IADD3 R40, R9, 0x1, RZ ;  /* 0x0000000109287810 */ /* 0x001fca0007ffe0ff */
        /* <DEDUP_REMOVED lines=9> */
.L_x_4772:
[----:B------:R-:W-:-:S07]  /*33a0*/  IMAD.MOV.U32 R39, RZ, RZ, R22 ;  /* 0x000000ffff277224 */ /* 0x000fce00078e0016 */
.L_x_4773:
[----:B------:R-:W-:Y:S05]  /*33b0*/  BSYNC B2 ;  /* 0x0000000000027941 */ /* 0x000fea0003800000 */
.L_x_4771:
        /* <DEDUP_REMOVED lines=16> */
.L_x_4777:
[----:B------:R-:W-:Y:S05]  /*34c0*/  BSYNC B3 ;  /* 0x0000000000037941 */ /* 0x000fea0003800000 */
.L_x_4776:
        /* <DEDUP_REMOVED lines=44> */
.L_x_4775:
[----:B------:R-:W-:Y:S05]  /*3790*/  BSYNC B2 ;  /* 0x0000000000027941 */ /* 0x000fea0003800000 */
.L_x_4774:
[----:B------:R-:W2:Y:S01]  /*37a0*/  LDL R41, [R1+0x180] ;  /* 0x0001800001297983 */ /* 0x000ea20000100800 */
[----:B------:R-:W0:Y:S01]  /*37b0*/  LDC R118, c[0x0][0x294] ;  /* 0x0000a500ff767b82 */ /* 0x000e220000000800 */
[----:B------:R-:W-:Y:S01]  /*37c0*/  HFMA2.MMA R136, -RZ, RZ, 0.1171875, 0 ;  /* 0x2f800000ff887435 */ /* 0x000fe200000001ff */
[----:B------:R-:W-:Y:S01]  /*37d0*/  I2FP.F32.U32 R9, R39 ;  /* 0x0000002700097245 */ /* 0x000fe20000201000 */
[C---:B-----5:R-:W-:Y:S01]  /*37e0*/  IMAD.U32 R39, R68.reuse, 0x10000, RZ ;  /* 0x0001000044277824 */ /* 0x060fe200078e00ff */
[----:B------:R-:W-:Y:S01]  /*37f0*/  LOP3.LUT R5, R5, 0xfffffffb, RZ, 0xc0, !PT ;  /* 0xfffffffb05057812 */ /* 0x000fe200078ec0ff */
[----:B------:R-:W-:Y:S01]  /*3800*/  BSSY B2, `(.L_x_4778) ;  /* 0x0000018000027945 */ /* 0x000fe20003800000 */
[----:B------:R-:W-:Y:S01]  /*3810*/  PRMT R68, R68, 0x7632, R68 ;  /* 0x0000763244447816 */ /* 0x000fe20000000044 */
[----:B------:R-:W-:Y:S01]  /*3820*/  FMUL.FTZ R39, R39, R127 ;  /* 0x0000007f27277220 */ /* 0x000fe20000410000 */
[----:B------:R-:W1:Y:S03]  /*3830*/  LDC R128, c[0x0][0x298] ;  /* 0x0000a600ff807b82 */ /* 0x000e660000000800 */
[----:B------:R-:W-:-:S05]  /*3840*/  FFMA.FTZ R9, R9, R136, 1.1641532182693481445e-10 ;  /* 0x2f00000009097423 */ /* 0x000fca0000010088 */
[----:B0-----:R-:W-:Y:S01]  /*3850*/  FSETP.GTU.FTZ.AND P1, PT, R9, R118, PT ;  /* 0x000000760900720b */ /* 0x001fe20003f3c000 */
[----:B------:R-:W-:Y:S02]  /*3860*/  @P0 IMAD.U32 R9, R64, 0x10000, RZ ;  /* 0x0001000040090824 */ /* 0x000fe400078e00ff */
[----:B-1----:R-:W-:-:S10]  /*3870*/  FMUL.FTZ R39, R39, R128 ;  /* 0x0000008027277220 */ /* 0x002fd40000410000 */
[----:B------:R-:W-:Y:S02]  /*3880*/  @P1 LOP3.LUT R5, R5, 0x4, RZ, 0xfc, !PT ;  /* 0x0000000405051812 */ /* 0x000fe400078efcff */
[----:B------:R-:W-:Y:S02]  /*3890*/  FSEL R39, R39, RZ, !P1 ;  /* 0x000000ff27277208 */ /* 0x000fe40004800000 */
[----:B------:R-:W-:-:S03]  /*38a0*/  ISETP.NE.AND P1, PT, R40, 0x1, PT ;  /* 0x000000012800780c */ /* 0x000fc60003f25270 */
[----:B--2---:R-:W-:-:S04]  /*38b0*/  FMUL.FTZ R39, R41, R39 ;  /* 0x0000002729277220 */ /* 0x004fc80000410000 */
[----:B------:R-:W-:Y:S01]  /*38c0*/  @P0 FADD.FTZ R39, R9, R39 ;  /* 0x0000002709270221 */ /* 0x000fe20000010000 */
[----:B------:R-:W-:-:S05]  /*38d0*/  IADD3 R9, R40, 0x1, RZ ;  /* 0x0000000128097810 */ /* 0x000fca0007ffe0ff */
        /* <DEDUP_REMOVED lines=9> */
.L_x_4779:
[----:B------:R-:W-:-:S07]  /*3970*/  IMAD.MOV.U32 R77, RZ, RZ, R22 ;  /* 0x000000ffff4d7224 */ /* 0x000fce00078e0016 */
.L_x_4780:
[----:B------:R-:W-:Y:S05]  /*3980*/  BSYNC B2 ;  /* 0x0000000000027941 */ /* 0x000fea0003800000 */
.L_x_4778:
        /* <DEDUP_REMOVED lines=16> */
.L_x_4784:
[----:B------:R-:W-:Y:S05]  /*3a90*/  BSYNC B3 ;  /* 0x0000000000037941 */ /* 0x000fea0003800000 */
.L_x_4783:
        /* <DEDUP_REMOVED lines=44> */
.L_x_4782:
[----:B------:R-:W-:Y:S05]  /*3d60*/  BSYNC B2 ;  /* 0x0000000000027941 */ /* 0x000fea0003800000 */
.L_x_4781:
[----:B------:R-:W-:Y:S01]  /*3d70*/  I2FP.F32.U32 R40, R77 ;  /* 0x0000004d00287245 */ /* 0x000fe20000201000 */
[----:B------:R-:W-:Y:S01]  /*3d80*/  BSSY B2, `(.L_x_4785) ;  /* 0x0000019000027945 */ /* 0x000fe20003800000 */
[----:B------:R-:W-:Y:S02]  /*3d90*/  SHF.L.U32 R68, R68, 0x10, RZ ;  /* 0x0000001044447819 */ /* 0x000fe400000006ff */
[----:B------:R-:W-:Y:S01]  /*3da0*/  LOP3.LUT R5, R5, 0xfffffffd, RZ, 0xc0, !PT ;  /* 0xfffffffd05057812 */ /* 0x000fe200078ec0ff */
[----:B------:R-:W-:Y:S01]  /*3db0*/  FFMA.FTZ R40, R40, R136, 1.1641532182693481445e-10 ;  /* 0x2f00000028287423 */ /* 0x000fe20000010088 */
[----:B------:R-:W-:Y:S01]  /*3dc0*/  @P0 PRMT R41, R64, 0x7632, R41 ;  /* 0x0000763240290816 */ /* 0x000fe20000000029 */
[----:B------:R-:W-:-:S03]  /*3dd0*/  FMUL.FTZ R68, R68, R127 ;  /* 0x0000007f44447220 */ /* 0x000fc60000410000 */
[----:B------:R-:W-:Y:S01]  /*3de0*/  FSETP.GTU.FTZ.AND P1, PT, R40, R118, PT ;  /* 0x000000762800720b */ /* 0x000fe20003f3c000 */
[----:B------:R-:W-:Y:S01]  /*3df0*/  FMUL.FTZ R40, R68, R128 ;  /* 0x0000008044287220 */ /* 0x000fe20000410000 */
[----:B------:R-:W-:Y:S02]  /*3e00*/  @P0 IMAD.U32 R41, R41, 0x10000, RZ ;  /* 0x0001000029290824 */ /* 0x000fe400078e00ff */
[----:B------:R-:W-:Y:S02]  /*3e10*/  VIADD R68, R9, 0x1 ;  /* 0x0000000109447836 */ /* 0x000fe40000000000 */
[----:B------:R-:W-:-:S05]  /*3e20*/  FSEL R40, R40, RZ, !P1 ;  /* 0x000000ff28287208 */ /* 0x000fca0004800000 */
[----:B------:R-:W-:Y:S02]  /*3e30*/  FMUL.FTZ R40, R229, R40 ;  /* 0x00000028e5287220 */ /* 0x000fe40000410000 */
[----:B------:R-:W-:Y:S02]  /*3e40*/  @P1 LOP3.LUT R5, R5, 0x2, RZ, 0xfc, !PT ;  /* 0x0000000205051812 */ /* 0x000fe400078efcff */
[----:B------:R-:W-:Y:S01]  /*3e50*/  ISETP.NE.AND P1, PT, R9, 0x1, PT ;  /* 0x000000010900780c */ /* 0x000fe20003f25270 */
[----:B------:R-:W-:-:S12]  /*3e60*/  @P0 FADD.FTZ R40, R41, R40 ;  /* 0x0000002829280221 */ /* 0x000fd80000010000 */
        /* <DEDUP_REMOVED lines=9> */
.L_x_4786:
[----:B------:R-:W-:-:S07]  /*3f00*/  MOV R41, R22 ;  /* 0x0000001600297202 */ /* 0x000fce0000000f00 */
.L_x_4787:
[----:B------:R-:W-:Y:S05]  /*3f10*/  BSYNC B2 ;  /* 0x0000000000027941 */ /* 0x000fea0003800000 */
.L_x_4785:
        /* <DEDUP_REMOVED lines=16> */
.L_x_4791:
[----:B------:R-:W-:Y:S05]  /*4020*/  BSYNC B3 ;  /* 0x0000000000037941 */ /* 0x000fea0003800000 */
.L_x_4790:
        /* <DEDUP_REMOVED lines=44> */
.L_x_4789:
[----:B------:R-:W-:Y:S05]  /*42f0*/  BSYNC B2 ;  /* 0x0000000000027941 */ /* 0x000fea0003800000 */
.L_x_4788:
[----:B------:R-:W2:Y:S01]  /*4300*/  LDL R78, [R1+0x17c] ;  /* 0x00017c00014e7983 */ /* 0x000ea20000100800 */
        /* <DEDUP_REMOVED lines=9> */
[----:B------:R-:W-:-:S05]  /*43a0*/  FSEL R9, R9, RZ, !P1 ;  /* 0x000000ff09097208 */ /* 0x000fca0004800000 */
[----:B--2---:R-:W-:Y:S01]  /*43b0*/  FMUL.FTZ R41, R78, R9 ;  /* 0x000000094e297220 */ /* 0x004fe20000410000 */
        /* <DEDUP_REMOVED lines=12> */
.L_x_4793:
[----:B------:R-:W-:-:S07]  /*4480*/  IMAD.MOV.U32 R78, RZ, RZ, R22 ;  /* 0x000000ffff4e7224 */ /* 0x000fce00078e0016 */
.L_x_4794:
[----:B------:R-:W-:Y:S05]  /*4490*/  BSYNC B2 ;  /* 0x0000000000027941 */ /* 0x000fea0003800000 */
.L_x_4792:
        /* <DEDUP_REMOVED lines=16> */
.L_x_4798:
[----:B------:R-:W-:Y:S05]  /*45a0*/  BSYNC B3 ;  /* 0x0000000000037941 */ /* 0x000fea0003800000 */
.L_x_4797:
        /* <DEDUP_REMOVED lines=44> */
.L_x_4796:
[----:B------:R-:W-:Y:S05]  /*4870*/  BSYNC B2 ;  /* 0x0000000000027941 */ /* 0x000fea0003800000 */
.L_x_4795:
[----:B------:R-:W-:Y:S01]  /*4880*/  I2FP.F32.U32 R68, R78 ;  /* 0x0000004e00447245 */ /* 0x000fe20000201000 */
[----:B------:R-:W-:Y:S01]  /*4890*/  IMAD.U32 R77, R77, 0x10000, RZ ;  /* 0x000100004d4d7824 */ /* 0x000fe200078e00ff */
[----:B------:R-:W-:Y:S01]  /*48a0*/  ISETP.NE.AND P3, PT, R9, 0x1, PT ;  /* 0x000000010900780c */ /* 0x000fe20003f65270 */
[----:B------:R-:W-:Y:S02]  /*48b0*/  BSSY B2, `(.L_x_4799) ;  /* 0x0000015000027945 */ /* 0x000fe40003800000 */
[----:B------:R-:W-:Y:S01]  /*48c0*/  FFMA.FTZ R68, R68, R136, 1.1641532182693481445e-10 ;  /* 0x2f00000044447423 */ /* 0x000fe20000010088 */
[----:B------:R-:W-:-:S04]  /*48d0*/  FMUL.FTZ R77, R77, R127 ;  /* 0x0000007f4d4d7220 */ /* 0x000fc80000410000 */
[----:B------:R-:W-:Y:S01]  /*48e0*/  FMUL.FTZ R77, R77, R128 ;  /* 0x000000804d4d7220 */ /* 0x000fe20000410000 */
[----:B------:R-:W-:Y:S02]  /*48f0*/  FSETP.GTU.FTZ.AND P2, PT, R68, R118, PT ;  /* 0x000000764400720b */ /* 0x000fe40003f5c000 */
[----:B------:R-:W-:Y:S02]  /*4900*/  @P0 PRMT R68, R65, 0x7632, R68 ;  /* 0x0000763241440816 */ /* 0x000fe40000000044 */
[----:B------:R-:W-:-:S03]  /*4910*/  FSEL R77, R77, RZ, !P2 ;  /* 0x000000ff4d4d7208 */ /* 0x000fc60005000000 */
[----:B------:R-:W-:Y:S02]  /*4920*/  @P0 IMAD.U32 R68, R68, 0x10000, RZ ;  /* 0x0001000044440824 */ /* 0x000fe400078e00ff */
[----:B------:R-:W-:-:S04]  /*4930*/  FMUL.FTZ R77, R228, R77 ;  /* 0x0000004de44d7220 */ /* 0x000fc80000410000 */
        /* <DEDUP_REMOVED lines=11> */
.L_x_4800:
[----:B------:R-:W-:-:S07]  /*49f0*/  IMAD.MOV.U32 R78, RZ, RZ, R22 ;  /* 0x000000ffff4e7224 */ /* 0x000fce00078e0016 */
.L_x_4801:
[----:B------:R-:W-:Y:S05]  /*4a00*/  BSYNC B2 ;  /* 0x0000000000027941 */ /* 0x000fea0003800000 */
.L_x_4799:
        /* <DEDUP_REMOVED lines=16> */
.L_x_4805:
[----:B------:R-:W-:Y:S05]  /*4b10*/  BSYNC B3 ;  /* 0x0000000000037941 */ /* 0x000fea0003800000 */
.L_x_4804:
        /* <DEDUP_REMOVED lines=44> */
.L_x_4803:
[----:B------:R-:W-:Y:S05]  /*4de0*/  BSYNC B2 ;  /* 0x0000000000027941 */ /* 0x000fea0003800000 */
.L_x_4802:
[----:B------:R-:W2:Y:S01]  /*4df0*/  LDL R69, [R1+0x178] ;  /* 0x0001780001457983 */ /* 0x000ea20000100800 */
[----:B------:R-:W-:Y:S01]  /*4e00*/  I2FP.F32.U32 R9, R78 ;  /* 0x0000004e00097245 */ /* 0x000fe20000201000 */
[----:B------:R-:W-:Y:S01]  /*4e10*/  BSSY B2, `(.L_x_4806) ;  /* 0x0000017000027945 */ /* 0x000fe20003800000 */
[----:B------:R-:W-:-:S03]  /*4e20*/  ISETP.NE.AND P4, PT, R68, 0x1, PT ;  /* 0x000000014400780c */ /* 0x000fc60003f85270 */
[----:B------:R-:W-:-:S05]  /*4e30*/  FFMA.FTZ R9, R9, R136, 1.1641532182693481445e-10 ;  /* 0x2f00000009097423 */ /* 0x000fca0000010088 */
[----:B------:R-:W-:Y:S02]  /*4e40*/  FSETP.GTU.FTZ.AND P3, PT, R9, R118, PT ;  /* 0x000000760900720b */ /* 0x000fe40003f7c000 */
[C---:B------:R-:W-:Y:S02]  /*4e50*/  SHF.L.U32 R9, R70.reuse, 0x10, RZ ;  /* 0x0000001046097819 */ /* 0x040fe400000006ff */
[----:B------:R-:W-:-:S03]  /*4e60*/  PRMT R70, R70, 0x7632, R70 ;  /* 0x0000763246467816 */ /* 0x000fc60000000046 */
[----:B------:R-:W-:-:S04]  /*4e70*/  FMUL.FTZ R9, R9, R127 ;  /* 0x0000007f09097220 */ /* 0x000fc80000410000 */
[----:B------:R-:W-:-:S05]  /*4e80*/  FMUL.FTZ R9, R9, R128 ;  /* 0x0000008009097220 */ /* 0x000fca0000410000 */
[----:B------:R-:W-:-:S05]  /*4e90*/  FSEL R9, R9, RZ, !P3 ;  /* 0x000000ff09097208 */ /* 0x000fca0005800000 */
[----:B--2---:R-:W-:Y:S01]  /*4ea0*/  FMUL.FTZ R78, R69, R9 ;  /* 0x00000009454e7220 */ /* 0x004fe20000410000 */
        /* <DEDUP_REMOVED lines=12> */
.L_x_4807:
[----:B------:R-:W-:-:S07]  /*4f70*/  MOV R97, R22 ;  /* 0x0000001600617202 */ /* 0x000fce0000000f00 */
.L_x_4808:
[----:B------:R-:W-:Y:S05]  /*4f80*/  BSYNC B2 ;  /* 0x0000000000027941 */ /* 0x000fea0003800000 */
.L_x_4806:
        /* <DEDUP_REMOVED lines=16> */
.L_x_4812:
[----:B------:R-:W-:Y:S05]  /*5090*/  BSYNC B3 ;  /* 0x0000000000037941 */ /* 0x000fea0003800000 */
.L_x_4811:
        /* <DEDUP_REMOVED lines=44> */
.L_x_4810:
[----:B------:R-:W-:Y:S05]  /*5360*/  BSYNC B2 ;  /* 0x0000000000027941 */ /* 0x000fea0003800000 */
.L_x_4809:
        /* <DEDUP_REMOVED lines=9> */
[----:B------:R-:W-:Y:S02]  /*5400*/  FSEL R97, R70, RZ, !P4 ;  /* 0x000000ff46617208 */ /* 0x000fe40006000000 */
[----:B------:R-:W-:-:S03]  /*5410*/  @P0 SHF.L.U32 R68, R68, 0x10, RZ ;  /* 0x0000001044440819 */ /* 0x000fc600000006ff */
[----:B------:R-:W-:-:S04]  /*5420*/  FMUL.FTZ R97, R227, R97 ;  /* 0x00000061e3617220 */ /* 0x000fc80000410000 */
        /* <DEDUP_REMOVED lines=11> */
.L_x_4814:
[----:B------:R-:W-:-:S07]  /*54e0*/  IMAD.MOV.U32 R70, RZ, RZ, R22 ;  /* 0x000000ffff467224 */ /* 0x000fce00078e0016 */
.L_x_4815:
[----:B------:R-:W-:Y:S05]  /*54f0*/  BSYNC B2 ;  /* 0x0000000000027941 */ /* 0x000fea0003800000 */
.L_x_4813:
        /* <DEDUP_REMOVED lines=16> */
.L_x_4819:
[----:B------:R-:W-:Y:S05]  /*5600*/  BSYNC B3 ;  /* 0x0000000000037941 */ /* 0x000fea0003800000 */
.L_x_4818:
        /* <DEDUP_REMOVED lines=44> */
.L_x_4817:
[----:B------:R-:W-:Y:S05]  /*58d0*/  BSYNC B2 ;  /* 0x0000000000027941 */ /* 0x000fea0003800000 */
.L_x_4816:
        /* <DEDUP_REMOVED lines=24> */
.L_x_4821:
[----:B------:R-:W-:-:S07]  /*5a60*/  IMAD.MOV.U32 R131, RZ, RZ, R22 ;  /* 0x000000ffff837224 */ /* 0x000fce00078e0016 */
.L_x_4822:
[----:B------:R-:W-:Y:S05]  /*5a70*/  BSYNC B2 ;  /* 0x0000000000027941 */ /* 0x000fea0003800000 */
.L_x_4820:
        /* <DEDUP_REMOVED lines=9> */
[----:B------:R-:W-:Y:S02]  /*5b10*/  LOP3.LUT R5, R5, 0xffffbfff, RZ, 0xc0, !PT ;  /* 0xffffbfff05057812 */ /* 0x000fe400078ec0ff */
[----:B------:R-:W-:Y:S02]  /*5b20*/  ISETP.NE.AND P6, PT, R2, RZ, PT ;  /* 0x000000ff0200720c */ /* 0x000fe40003fc5270 */
[----:B------:R-:W-:-:S11]  /*5b30*/  @P0 LOP3.LUT R5, R5, 0x4000, RZ, 0xfc, !PT ;  /* 0x0000400005050812 */ /* 0x000fd600078efcff */
[----:B------:R-:W-:Y:S02]  /*5b40*/  @!P6 VIADD R0, R0, 0x1 ;  /* 0x000000010000e836 */ /* 0x000fe40000000000 */
[----:B------:R-:W-:Y:S02]  /*5b50*/  @!P6 VIADD R7, R37, 0x1 ;  /* 0x000000012507e836 */ /* 0x000fe40000000000 */
[----:B------:R-:W-:Y:S01]  /*5b60*/  @!P6 IMAD.MOV.U32 R2, RZ, RZ, RZ ;  /* 0x000000ffff02e224 */ /* 0x000fe200078e00ff */
[----:B------:R-:W-:-:S13]  /*5b70*/  ISETP.NE.AND P0, PT, R0, RZ, !P6 ;  /* 0x000000ff0000720c */ /* 0x000fda0007705270 */
[----:B------:R-:W-:Y:S02]  /*5b80*/  @P0 IADD3 R7, R37, RZ, RZ ;  /* 0x000000ff25070210 */ /* 0x000fe40007ffe0ff */
[----:B------:R-:W-:-:S03]  /*5b90*/  LOP3.LUT P0, RZ, R5, 0x4000, RZ, 0xc0, !PT ;  /* 0x0000400005ff7812 */ /* 0x000fc6000780c0ff */
[----:B------:R-:W-:-:S10]  /*5ba0*/  @!P6 IMAD.MOV.U32 R37, RZ, RZ, R7 ;  /* 0x000000ffff25e224 */ /* 0x000fd400078e0007 */
.L_x_4826:
[----:B------:R-:W-:Y:S05]  /*5bb0*/  BSYNC B3 ;  /* 0x0000000000037941 */ /* 0x000fea0003800000 */
.L_x_4825:
        /* <DEDUP_REMOVED lines=44> */
.L_x_4824:
[----:B------:R-:W-:Y:S05]  /*5e80*/  BSYNC B2 ;  /* 0x0000000000027941 */ /* 0x000fea0003800000 */
.L_x_4823:
[----:B------:R-:W-:Y:S02]  /*5e90*/  I2FP.F32.U32 R68, R131 ;  /* 0x0000008300447245 */ /* 0x000fe40000201000 */
[----:B------:R-:W-:Y:S02]  /*5ea0*/  SHF.L.U32 R130, R130, 0x10, RZ ;  /* 0x0000001082827819 */ /* 0x000fe400000006ff */
[----:B------:R-:W-:Y:S01]  /*5eb0*/  F2FP.BF16.F32.PACK_AB R70, R97, R78 ;  /* 0x0000004e6146723e */ /* 0x000fe200000010ff */
[----:B------:R-:W-:Y:S01]  /*5ec0*/  FFMA.FTZ R68, R68, R136, 1.1641532182693481445e-10 ;  /* 0x2f00000044447423 */ /* 0x000fe20000010088 */
[----:B------:R-:W-:Y:S01]  /*5ed0*/  F2FP.BF16.F32.PACK_AB R69, R77, R41 ;  /* 0x000000294d45723e */ /* 0x000fe200000010ff */
[----:B------:R-:W-:-:S03]  /*5ee0*/  FMUL.FTZ R130, R130, R127 ;  /* 0x0000007f82827220 */ /* 0x000fc60000410000 */
[----:B------:R-:W-:Y:S01]  /*5ef0*/  FSETP.GTU.FTZ.AND P6, PT, R68, R118, PT ;  /* 0x000000764400720b */ /* 0x000fe20003fdc000 */
[----:B------:R-:W-:Y:S01]  /*5f00*/  FMUL.FTZ R130, R130, R128 ;  /* 0x0000008082827220 */ /* 0x000fe20000410000 */
[----:B------:R-:W-:Y:S02]  /*5f10*/  @P0 PRMT R68, R67, 0x7632, R68 ;  /* 0x0000763243440816 */ /* 0x000fe40000000044 */
[----:B------:R-:W-:Y:S02]  /*5f20*/  SEL R128, RZ, 0x10000, P5 ;  /* 0x00010000ff807807 */ /* 0x000fe40002800000 */
[----:B------:R-:W-:Y:S01]  /*5f30*/  FSEL R130, R130, RZ, !P6 ;  /* 0x000000ff82827208 */ /* 0x000fe20007000000 */
[----:B------:R-:W-:Y:S01]  /*5f40*/  @P0 IMAD.U32 R68, R68, 0x10000, RZ ;  /* 0x0001000044440824 */ /* 0x000fe200078e00ff */
[----:B------:R-:W-:-:S03]  /*5f50*/  LOP3.LUT P5, RZ, R5, 0x2, RZ, 0xc0, !PT ;  /* 0x0000000205ff7812 */ /* 0x000fc600078ac0ff */
[----:B------:R-:W-:-:S04]  /*5f60*/  FMUL.FTZ R118, R226, R130 ;  /* 0x00000082e2767220 */ /* 0x000fc80000410000 */
[----:B------:R-:W-:Y:S01]  /*5f70*/  @P0 FADD.FTZ R118, R68, R118 ;  /* 0x0000007644760221 */ /* 0x000fe20000010000 */
[----:B------:R-:W-:Y:S02]  /*5f80*/  LEA R130, P0, R38, UR30, 0x4 ;  /* 0x0000001e26827c11 */ /* 0x000fe4000f8020ff */
        /* <DEDUP_REMOVED lines=8> */
[----:B------:R-:W-:Y:S02]  /*6010*/  LOP3.LUT R128, R69, R70, R128, 0xfe, !PT ;  /* 0x0000004645807212 */ /* 0x000fe400078efe80 */
[----:B------:R-:W-:Y:S01]  /*6020*/  SEL R71, RZ, 0x1, P3 ;  /* 0x00000001ff477807 */ /* 0x000fe20001800000 */
[----:B------:R-:W-:Y:S01]  /*6030*/  IMAD.WIDE.U32 R68, R68, 0x1000000, RZ ;  /* 0x0100000044447825 */ /* 0x000fe200078e00ff */
[----:B------:R-:W-:-:S02]  /*6040*/  SEL R70, RZ, 0x1, P1 ;  /* 0x00000001ff467807 */ /* 0x000fc40000800000 */
[----:B------:R-:W-:Y:S02]  /*6050*/  SEL R130, RZ, 0x1, P5 ;  /* 0x00000001ff827807 */ /* 0x000fe40002800000 */
[----:B------:R-:W-:Y:S01]  /*6060*/  LOP3.LUT R69, R69, R128, R71, 0xfe, !PT ;  /* 0x0000008045457212 */ /* 0x000fe200078efe47 */
[----:B------:R-:W-:Y:S01]  /*6070*/  IMAD.WIDE.U32 R70, R70, 0x10000, RZ ;  /* 0x0001000046467825 */ /* 0x000fe200078e00ff */
[----:B------:R-:W-:-:S03]  /*6080*/  SEL R128, RZ, 0x1, P0 ;  /* 0x00000001ff807807 */ /* 0x000fc60000000000 */
[----:B------:R-:W-:-:S03]  /*6090*/  IMAD.WIDE.U32 R130, R130, 0x100, RZ ;  /* 0x0000010082827825 */ /* 0x000fc600078e00ff */
[----:B------:R-:W-:Y:S02]  /*60a0*/  LOP3.LUT R70, R130, R68, R70, 0xfe, !PT ;  /* 0x0000004482467212 */ /* 0x000fe400078efe46 */
[C---:B------:R-:W-:Y:S02]  /*60b0*/  LEA R68, P0, R38.reuse, UR32, 0x3 ;  /* 0x0000002026447c11 */ /* 0x040fe4000f8018ff */
[----:B------:R-:W-:Y:S02]  /*60c0*/  LOP3.LUT R71, R131, R69, R71, 0xfe, !PT ;  /* 0x0000004583477212 */ /* 0x000fe400078efe47 */
[----:B------:R-:W-:Y:S02]  /*60d0*/  LEA.HI.X R69, R38, UR33, RZ, 0x3, P0 ;  /* 0x0000002126457c11 */ /* 0x000fe400080f1cff */
[----:B------:R-:W-:Y:S01]  /*60e0*/  LOP3.LUT R70, R70, R128, RZ, 0xfc, !PT ;  /* 0x0000008046467212 */ /* 0x000fe200078efcff */
[----:B------:R-:W-:-:S04]  /*60f0*/  VIADD R128, R38, 0x20 ;  /* 0x0000002026807836 */ /* 0x000fc80000000000 */
[----:B------:R0:W-:Y:S03]  /*6100*/  STG.E.64 desc[UR4][R68.64], R70 ;  /* 0x0000004644007986 */ /* 0x0001e6000c101b04 */
.L_x_4770:
[----:B------:R-:W-:Y:S05]  /*6110*/  BSYNC B1 ;  /* 0x0000000000017941 */ /* 0x000fea0003800000 */
.L_x_4769:
        /* <DEDUP_REMOVED lines=23> */
.L_x_4830:
[----:B------:R-:W-:-:S07]  /*6290*/  IMAD.MOV.U32 R44, RZ, RZ, R22 ;  /* 0x000000ffff2c7224 */ /* 0x000fce00078e0016 */
.L_x_4831:
[----:B------:R-:W-:Y:S05]  /*62a0*/  BSYNC B2 ;  /* 0x0000000000027941 */ /* 0x000fea0003800000 */
.L_x_4829:
        /* <DEDUP_REMOVED lines=16> */
.L_x_4835:
[----:B------:R-:W-:Y:S05]  /*63b0*/  BSYNC B3 ;  /* 0x0000000000037941 */ /* 0x000fea0003800000 */
.L_x_4834:
        /* <DEDUP_REMOVED lines=44> */
.L_x_4833:
[----:B------:R-:W-:Y:S05]  /*6680*/  BSYNC B2 ;  /* 0x0000000000027941 */ /* 0x000fea0003800000 */
.L_x_4832:
        /* <DEDUP_REMOVED lines=29> */
.L_x_4837:
[----:B------:R-:W-:-:S07]  /*6860*/  IMAD.MOV.U32 R43, RZ, RZ, R22 ;  /* 0x000000ffff2b7224 */ /* 0x000fce00078e0016 */
.L_x_4838:
[----:B------:R-:W-:Y:S05]  /*6870*/  BSYNC B2 ;  /* 0x0000000000027941 */ /* 0x000fea0003800000 */
.L_x_4836:
        /* <DEDUP_REMOVED lines=16> */
.L_x_4842:
[----:B------:R-:W-:Y:S05]  /*6980*/  BSYNC B3 ;  /* 0x0000000000037941 */ /* 0x000fea0003800000 */
.L_x_4841:
        /* <DEDUP_REMOVED lines=44> */
.L_x_4840:
[----:B------:R-:W-:Y:S05]  /*6c50*/  BSYNC B2 ;  /* 0x0000000000027941 */ /* 0x000fea0003800000 */
.L_x_4839:
        /* <DEDUP_REMOVED lines=25> */
.L_x_4844:
[----:B------:R-:W-:-:S07]  /*6df0*/  MOV R44, R22 ;  /* 0x00000016002c7202 */ /* 0x000fce0000000f00 */
.L_x_4845:
[----:B------:R-:W-:Y:S05]  /*6e00*/  BSYNC B2 ;  /* 0x0000000000027941 */ /* 0x000fea0003800000 */
.L_x_4843:
        /* <DEDUP_REMOVED lines=16> */
.L_x_4849:
[----:B------:R-:W-:Y:S05]  /*6f10*/  BSYNC B3 ;  /* 0x0000000000037941 */ /* 0x000fea0003800000 */
.L_x_4848:
        /* <DEDUP_REMOVED lines=44> */
.L_x_4847:
[----:B------:R-:W-:Y:S05]  /*71e0*/  BSYNC B2 ;  /* 0x0000000000027941 */ /* 0x000fea0003800000 */
.L_x_4846:
        /* <DEDUP_REMOVED lines=24> */
.L_x_4851:
[----:B------:R-:W-:-:S07]  /*7370*/  IMAD.MOV.U32 R80, RZ, RZ, R22 ;  /* 0x000000ffff507224 */ /* 0x000fce00078e0016 */
.L_x_4852:
[----:B------:R-:W-:Y:S05]  /*7380*/  BSYNC B2 ;  /* 0x0000000000027941 */ /* 0x000fea0003800000 */
.L_x_4850:
        /* <DEDUP_REMOVED lines=16> */
.L_x_4856:
[----:B------:R-:W-:Y:S05]  /*7490*/  BSYNC B3 ;  /* 0x0000000000037941 */ /* 0x000fea0003800000 */
.L_x_4855:
        /* <DEDUP_REMOVED lines=44> */
.L_x_4854:
[----:B------:R-:W-:Y:S05]  /*7760*/  BSYNC B2 ;  /* 0x0000000000027941 */ /* 0x000fea0003800000 */
.L_x_4853:
        /* <DEDUP_REMOVED lines=23> */
.L_x_4858:
[----:B------:R-:W-:-:S07]  /*78e0*/  IMAD.MOV.U32 R80, RZ, RZ, R22 ;  /* 0x000000ffff507224 */ /* 0x000fce00078e0016 */
.L_x_4859:
[----:B------:R-:W-:Y:S05]  /*78f0*/  BSYNC B2 ;  /* 0x0000000000027941 */ /* 0x000fea0003800000 */
.L_x_4857:
        /* <DEDUP_REMOVED lines=16> */
.L_x_4863:
[----:B------:R-:W-:Y:S05]  /*7a00*/  BSYNC B3 ;  /* 0x0000000000037941 */ /* 0x000fea0003800000 */
.L_x_4862:
        /* <DEDUP_REMOVED lines=44> */
.L_x_4861:
[----:B------:R-:W-:Y:S05]  /*7cd0*/  BSYNC B2 ;  /* 0x0000000000027941 */ /* 0x000fea0003800000 */
.L_x_4860:
        /* <DEDUP_REMOVED lines=24> */
.L_x_4865:
[----:B------:R-:W-:-:S07]  /*7e60*/  MOV R99, R22 ;  /* 0x0000001600637202 */ /* 0x000fce0000000f00 */
.L_x_4866:
[----:B------:R-:W-:Y:S05]  /*7e70*/  BSYNC B2 ;  /* 0x0000000000027941 */ /* 0x000fea0003800000 */
.L_x_4864:
        /* <DEDUP_REMOVED lines=16> */
.L_x_4870:
[----:B------:R-:W-:Y:S05]  /*7f80*/  BSYNC B3 ;  /* 0x0000000000037941 */ /* 0x000fea0003800000 */
.L_x_4869:
        /* <DEDUP_REMOVED lines=44> */
.L_x_4868:
[----:B------:R-:W-:Y:S05]  /*8250*/  BSYNC B2 ;  /* 0x0000000000027941 */ /* 0x000fea0003800000 */
.L_x_4867:
        /* <DEDUP_REMOVED lines=23> */
.L_x_4872:
[----:B------:R-:W-:-:S07]  /*83d0*/  IMAD.MOV.U32 R70, RZ, RZ, R22 ;  /* 0x000000ffff467224 */ /* 0x000fce00078e0016 */
.L_x_4873:
[----:B------:R-:W-:Y:S05]  /*83e0*/  BSYNC B2 ;  /* 0x0000000000027941 */ /* 0x000fea0003800000 */
.L_x_4871:
        /* <DEDUP_REMOVED lines=16> */
.L_x_4877:
[----:B------:R-:W-:Y:S05]  /*84f0*/  BSYNC B3 ;  /* 0x0000000000037941 */ /* 0x000fea0003800000 */
.L_x_4876:
        /* <DEDUP_REMOVED lines=44> */
.L_x_4875:
[----:B------:R-:W-:Y:S05]  /*87c0*/  BSYNC B2 ;  /* 0x0000000000027941 */ /* 0x000fea0003800000 */
.L_x_4874:
        /* <DEDUP_REMOVED lines=24> */
.L_x_4879:
[----:B------:R-:W-:-:S07]  /*8950*/  IMAD.MOV.U32 R131, RZ, RZ, R22 ;  /* 0x000000ffff837224 */ /* 0x000fce00078e0016 */
.L_x_4880:
[----:B------:R-:W-:Y:S05]  /*8960*/  BSYNC B2 ;  /* 0x0000000000027941 */ /* 0x000fea0003800000 */
.L_x_4878:
        /* <DEDUP_REMOVED lines=19> */
.L_x_4884:
[----:B------:R-:W-:Y:S05]  /*8aa0*/  BSYNC B3 ;  /* 0x0000000000037941 */ /* 0x000fea0003800000 */
.L_x_4883:
        /* <DEDUP_REMOVED lines=44> */
.L_x_4882:
[----:B------:R-:W-:Y:S05]  /*8d70*/  BSYNC B2 ;  /* 0x0000000000027941 */ /* 0x000fea0003800000 */
.L_x_4881:
        /* <DEDUP_REMOVED lines=8> */
[----:B------:R-:W-:-:S04]  /*8e00*/  @P0 PRMT R68, R67, 0x7632, R68 ;  /* 0x0000763243440816 */ /* 0x000fc80000000044 */
[----:B------:R-:W-:Y:S01]  /*8e10*/  FSEL R130, R130, RZ, !P6 ;  /* 0x000000ff82827208 */ /* 0x000fe20007000000 */
[----:B------:R-:W-:-:S04]  /*8e20*/  @P0 IMAD.U32 R68, R68, 0x10000, RZ ;  /* 0x0001000044440824 */ /* 0x000fc800078e00ff */
[----:B------:R-:W-:-:S04]  /*8e30*/  FMUL.FTZ R119, R222, R130 ;  /* 0x00000082de777220 */ /* 0x000fc80000410000 */
        /* <DEDUP_REMOVED lines=14> */
[----:B------:R-:W-:Y:S02]  /*8f20*/  LOP3.LUT P5, RZ, R5, 0x2, RZ, 0xc0, !PT ;  /* 0x0000000205ff7812 */ /* 0x000fe400078ac0ff */
[----:B------:R-:W-:Y:S02]  /*8f30*/  SEL R70, RZ, 0x1, P1 ;  /* 0x00000001ff467807 */ /* 0x000fe40000800000 */
[----:B------:R-:W-:Y:S02]  /*8f40*/  LOP3.LUT R69, R69, R130, R71, 0xfe, !PT ;  /* 0x0000008245457212 */ /* 0x000fe400078efe47 */
[----:B------:R-:W-:Y:S01]  /*8f50*/  SEL R130, RZ, 0x1, P5 ;  /* 0x00000001ff827807 */ /* 0x000fe20002800000 */
[----:B------:R-:W-:-:S04]  /*8f60*/  IMAD.WIDE.U32 R70, R70, 0x10000, RZ ;  /* 0x0001000046467825 */ /* 0x000fc800078e00ff */
[----:B------:R-:W-:-:S03]  /*8f70*/  IMAD.WIDE.U32 R130, R130, 0x100, RZ ;  /* 0x0000010082827825 */ /* 0x000fc600078e00ff */
[----:B------:R-:W-:Y:S02]  /*8f80*/  LOP3.LUT R70, R130, R68, R70, 0xfe, !PT ;  /* 0x0000004482467212 */ /* 0x000fe400078efe46 */
[----:B------:R-:W-:Y:S02]  /*8f90*/  SEL R130, RZ, 0x1, P0 ;  /* 0x00000001ff827807 */ /* 0x000fe40000000000 */
[C---:B------:R-:W-:Y:S02]  /*8fa0*/  LEA R68, P0, R128.reuse, UR32, 0x3 ;  /* 0x0000002080447c11 */ /* 0x040fe4000f8018ff */
[----:B------:R-:W-:Y:S02]  /*8fb0*/  LOP3.LUT R71, R131, R69, R71, 0xfe, !PT ;  /* 0x0000004583477212 */ /* 0x000fe400078efe47 */
[C---:B------:R-:W-:Y:S01]  /*8fc0*/  LEA.HI.X R69, R128.reuse, UR33, RZ, 0x3, P0 ;  /* 0x0000002180457c11 */ /* 0x040fe200080f1cff */
[----:B------:R-:W-:Y:S01]  /*8fd0*/  VIADD R128, R128, 0x20 ;  /* 0x0000002080807836 */ /* 0x000fe20000000000 */
[----:B------:R-:W-:-:S05]  /*8fe0*/  LOP3.LUT R70, R70, R130, RZ, 0xfc, !PT ;  /* 0x0000008246467212 */ /* 0x000fca00078efcff */
[----:B------:R1:W-:Y:S02]  /*8ff0*/  STG.E.64 desc[UR4][R68.64], R70 ;  /* 0x0000004644007986 */ /* 0x0003e4000c101b04 */
.L_x_4828:
[----:B------:R-:W-:Y:S05]  /*9000*/  BSYNC B1 ;  /* 0x0000000000017941 */ /* 0x000fea0003800000 */
.L_x_4827:
        /* <DEDUP_REMOVED lines=23> */
.L_x_4888:
[----:B------:R-:W-:-:S07]  /*9180*/  IMAD.MOV.U32 R45, RZ, RZ, R22 ;  /* 0x000000ffff2d7224 */ /* 0x000fce00078e0016 */
.L_x_4889:
[----:B------:R-:W-:Y:S05]  /*9190*/  BSYNC B2 ;  /* 0x0000000000027941 */ /* 0x000fea0003800000 */
.L_x_4887:
        /* <DEDUP_REMOVED lines=16> */
.L_x_4893:
[----:B------:R-:W-:Y:S05]  /*92a0*/  BSYNC B3 ;  /* 0x0000000000037941 */ /* 0x000fea0003800000 */
.L_x_4892:
        /* <DEDUP_REMOVED lines=44> */
.L_x_4891:
[----:B------:R-:W-:Y:S05]  /*9570*/  BSYNC B2 ;  /* 0x0000000000027941 */ /* 0x000fea0003800000 */
.L_x_4890:
        /* <DEDUP_REMOVED lines=29> */
.L_x_4895:
[----:B------:R-:W-:-:S07]  /*9750*/  IMAD.MOV.U32 R81, RZ, RZ, R22 ;  /* 0x000000ffff517224 */ /* 0x000fce00078e0016 */
.L_x_4896:
[----:B------:R-:W-:Y:S05]  /*9760*/  BSYNC B2 ;  /* 0x0000000000027941 */ /* 0x000fea0003800000 */
.L_x_4894:
        /* <DEDUP_REMOVED lines=16> */
.L_x_4900:
[----:B------:R-:W-:Y:S05]  /*9870*/  BSYNC B3 ;  /* 0x0000000000037941 */ /* 0x000fea0003800000 */
.L_x_4899:
        /* <DEDUP_REMOVED lines=44> */
.L_x_4898:
[----:B------:R-:W-:Y:S05]  /*9b40*/  BSYNC B2 ;  /* 0x0000000000027941 */ /* 0x000fea0003800000 */
.L_x_4897:
        /* <DEDUP_REMOVED lines=25> */
.L_x_4902:
[----:B------:R-:W-:-:S07]  /*9ce0*/  MOV R47, R22 ;  /* 0x00000016002f7202 */ /* 0x000fce0000000f00 */
.L_x_4903:
[----:B------:R-:W-:Y:S05]  /*9cf0*/  BSYNC B2 ;  /* 0x0000000000027941 */ /* 0x000fea0003800000 */
.L_x_4901:
        /* <DEDUP_REMOVED lines=16> */
.L_x_4907:
[----:B------:R-:W-:Y:S05]  /*9e00*/  BSYNC B3 ;  /* 0x0000000000037941 */ /* 0x000fea0003800000 */
.L_x_4906:
        /* <DEDUP_REMOVED lines=44> */
.L_x_4905:
[----:B------:R-:W-:Y:S05]  /*a0d0*/  BSYNC B2 ;  /* 0x0000000000027941 */ /* 0x000fea0003800000 */
.L_x_4904:
        /* <DEDUP_REMOVED lines=24> */
.L_x_4909:
[----:B------:R-:W-:-:S07]  /*a260*/  IMAD.MOV.U32 R82, RZ, RZ, R22 ;  /* 0x000000ffff527224 */ /* 0x000fce00078e0016 */
.L_x_4910:
[----:B------:R-:W-:Y:S05]  /*a270*/  BSYNC B2 ;  /* 0x0000000000027941 */ /* 0x000fea0003800000 */
.L_x_4908:
        /* <DEDUP_REMOVED lines=16> */
.L_x_4914:
[----:B------:R-:W-:Y:S05]  /*a380*/  BSYNC B3 ;  /* 0x0000000000037941 */ /* 0x000fea0003800000 */
.L_x_4913:
        /* <DEDUP_REMOVED lines=44> */
.L_x_4912:
[----:B------:R-:W-:Y:S05]  /*a650*/  BSYNC B2 ;  /* 0x0000000000027941 */ /* 0x000fea0003800000 */
.L_x_4911:
        /* <DEDUP_REMOVED lines=23> */
.L_x_4916:
[----:B------:R-:W-:-:S07]  /*a7d0*/  IMAD.MOV.U32 R82, RZ, RZ, R22 ;  /* 0x000000ffff527224 */ /* 0x000fce00078e0016 */
.L_x_4917:
[----:B------:R-:W-:Y:S05]  /*a7e0*/  BSYNC B2 ;  /* 0x0000000000027941 */ /* 0x000fea0003800000 */
.L_x_4915:
        /* <DEDUP_REMOVED lines=16> */
.L_x_4921:
[----:B------:R-:W-:Y:S05]  /*a8f0*/  BSYNC B3 ;  /* 0x0000000000037941 */ /* 0x000fea0003800000 */
.L_x_4920:
        /* <DEDUP_REMOVED lines=44> */
.L_x_4919:
[----:B------:R-:W-:Y:S05]  /*abc0*/  BSYNC B2 ;  /* 0x0000000000027941 */ /* 0x000fea0003800000 */
.L_x_4918:
        /* <DEDUP_REMOVED lines=24> */
.L_x_4923:
[----:B------:R-:W-:-:S07]  /*ad50*/  MOV R101, R22 ;  /* 0x0000001600657202 */ /* 0x000fce0000000f00 */
.L_x_4924:
[----:B------:R-:W-:Y:S05]  /*ad60*/  BSYNC B2 ;  /* 0x0000000000027941 */ /* 0x000fea0003800000 */
.L_x_4922:
        /* <DEDUP_REMOVED lines=16> */
.L_x_4928:
[----:B------:R-:W-:Y:S05]  /*ae70*/  BSYNC B3 ;  /* 0x0000000000037941 */ /* 0x000fea0003800000 */
.L_x_4927:
        /* <DEDUP_REMOVED lines=44> */
.L_x_4926:
[----:B------:R-:W-:Y:S05]  /*b140*/  BSYNC B2 ;  /* 0x0000000000027941 */ /* 0x000fea0003800000 */
.L_x_4925:
        /* <DEDUP_REMOVED lines=23> */
.L_x_4930:
[----:B------:R-:W-:-:S07]  /*b2c0*/  IMAD.MOV.U32 R70, RZ, RZ, R22 ;  /* 0x000000ffff467224 */ /* 0x000fce00078e0016 */
.L_x_4931:
[----:B------:R-:W-:Y:S05]  /*b2d0*/  BSYNC B2 ;  /* 0x0000000000027941 */ /* 0x000fea0003800000 */
.L_x_4929:
        /* <DEDUP_REMOVED lines=16> */
.L_x_4935:
[----:B------:R-:W-:Y:S05]  /*b3e0*/  BSYNC B3 ;  /* 0x0000000000037941 */ /* 0x000fea0003800000 */
.L_x_4934:
        /* <DEDUP_REMOVED lines=44> */
.L_x_4933:
[----:B------:R-:W-:Y:S05]  /*b6b0*/  BSYNC B2 ;  /* 0x0000000000027941 */ /* 0x000fea0003800000 */
.L_x_4932:
        /* <DEDUP_REMOVED lines=24> */
.L_x_4937:
[----:B------:R-:W-:-:S07]  /*b840*/  IMAD.MOV.U32 R131, RZ, RZ, R22 ;  /* 0x000000ffff837224 */ /* 0x000fce00078e0016 */
.L_x_4938:
[----:B------:R-:W-:Y:S05]  /*b850*/  BSYNC B2 ;  /* 0x0000000000027941 */ /* 0x000fea0003800000 */
.L_x_4936:
        /* <DEDUP_REMOVED lines=19> */
.L_x_4942:
[----:B------:R-:W-:Y:S05]  /*b990*/  BSYNC B3 ;  /* 0x0000000000037941 */ /* 0x000fea0003800000 */
.L_x_4941:
        /* <DEDUP_REMOVED lines=44> */
.L_x_4940:
[----:B------:R-:W-:Y:S05]  /*bc60*/  BSYNC B2 ;  /* 0x0000000000027941 */ /* 0x000fea0003800000 */
.L_x_4939:
        /* <DEDUP_REMOVED lines=40> */
.L_x_4886:
[----:B------:R-:W-:Y:S05]  /*bef0*/  BSYNC B1 ;  /* 0x0000000000017941 */ /* 0x000fea0003800000 */
.L_x_4885:
        /* <DEDUP_REMOVED lines=23> */
.L_x_4946:
[----:B------:R-:W-:-:S07]  /*c070*/  IMAD.MOV.U32 R50, RZ, RZ, R22 ;  /* 0x000000ffff327224 */ /* 0x000fce00078e0016 */
.L_x_4947:
[----:B------:R-:W-:Y:S05]  /*c080*/  BSYNC B2 ;  /* 0x0000000000027941 */ /* 0x000fea0003800000 */
.L_x_4945:
        /* <DEDUP_REMOVED lines=16> */
.L_x_4951:
[----:B------:R-:W-:Y:S05]  /*c190*/  BSYNC B3 ;  /* 0x0000000000037941 */ /* 0x000fea0003800000 */
.L_x_4950:
        /* <DEDUP_REMOVED lines=44> */
.L_x_4949:
[----:B------:R-:W-:Y:S05]  /*c460*/  BSYNC B2 ;  /* 0x0000000000027941 */ /* 0x000fea0003800000 */
.L_x_4948:
        /* <DEDUP_REMOVED lines=29> */
.L_x_4953:
[----:B------:R-:W-:-:S07]  /*c640*/  IMAD.MOV.U32 R49, RZ, RZ, R22 ;  /* 0x000000ffff317224 */ /* 0x000fce00078e0016 */
.L_x_4954:
[----:B------:R-:W-:Y:S05]  /*c650*/  BSYNC B2 ;  /* 0x0000000000027941 */ /* 0x000fea0003800000 */
.L_x_4952:
        /* <DEDUP_REMOVED lines=16> */
.L_x_4958:
[----:B------:R-:W-:Y:S05]  /*c760*/  BSYNC B3 ;  /* 0x0000000000037941 */ /* 0x000fea0003800000 */
.L_x_4957:
        /* <DEDUP_REMOVED lines=44> */
.L_x_4956:
[----:B------:R-:W-:Y:S05]  /*ca30*/  BSYNC B2 ;  /* 0x0000000000027941 */ /* 0x000fea0003800000 */
.L_x_4955:
        /* <DEDUP_REMOVED lines=25> */
.L_x_4960:
[----:B------:R-:W-:-:S07]  /*cbd0*/  MOV R50, R22 ;  /* 0x0000001600327202 */ /* 0x000fce0000000f00 */
.L_x_4961:
[----:B------:R-:W-:Y:S05]  /*cbe0*/  BSYNC B2 ;  /* 0x0000000000027941 */ /* 0x000fea0003800000 */
.L_x_4959:
        /* <DEDUP_REMOVED lines=16> */
.L_x_4965:
[----:B------:R-:W-:Y:S05]  /*ccf0*/  BSYNC B3 ;  /* 0x0000000000037941 */ /* 0x000fea0003800000 */
.L_x_4964:
        /* <DEDUP_REMOVED lines=44> */
.L_x_4963:
[----:B------:R-:W-:Y:S05]  /*cfc0*/  BSYNC B2 ;  /* 0x0000000000027941 */ /* 0x000fea0003800000 */
.L_x_4962:
        /* <DEDUP_REMOVED lines=24> */
.L_x_4967:
[----:B------:R-:W-:-:S07]  /*d150*/  IMAD.MOV.U32 R84, RZ, RZ, R22 ;  /* 0x000000ffff547224 */ /* 0x000fce00078e0016 */
.L_x_4968:
[----:B------:R-:W-:Y:S05]  /*d160*/  BSYNC B2 ;  /* 0x0000000000027941 */ /* 0x000fea0003800000 */
.L_x_4966:
        /* <DEDUP_REMOVED lines=16> */
.L_x_4972:
[----:B------:R-:W-:Y:S05]  /*d270*/  BSYNC B3 ;  /* 0x0000000000037941 */ /* 0x000fea0003800000 */
.L_x_4971:
        /* <DEDUP_REMOVED lines=44> */
.L_x_4970:
[----:B------:R-:W-:Y:S05]  /*d540*/  BSYNC B2 ;  /* 0x0000000000027941 */ /* 0x000fea0003800000 */
.L_x_4969:
        /* <DEDUP_REMOVED lines=23> */
.L_x_4974:
[----:B------:R-:W-:-:S07]  /*d6c0*/  IMAD.MOV.U32 R84, RZ, RZ, R22 ;  /* 0x000000ffff547224 */ /* 0x000fce00078e0016 */
.L_x_4975:
[----:B------:R-:W-:Y:S05]  /*d6d0*/  BSYNC B2 ;  /* 0x0000000000027941 */ /* 0x000fea0003800000 */
.L_x_4973:
        /* <DEDUP_REMOVED lines=16> */
.L_x_4979:
[----:B------:R-:W-:Y:S05]  /*d7e0*/  BSYNC B3 ;  /* 0x0000000000037941 */ /* 0x000fea0003800000 */
.L_x_4978:
        /* <DEDUP_REMOVED lines=44> */
.L_x_4977:
[----:B------:R-:W-:Y:S05]  /*dab0*/  BSYNC B2 ;  /* 0x0000000000027941 */ /* 0x000fea0003800000 */
.L_x_4976:
        /* <DEDUP_REMOVED lines=24> */
.L_x_4981:
[----:B------:R-:W-:-:S07]  /*dc40*/  MOV R103, R22 ;  /* 0x0000001600677202 */ /* 0x000fce0000000f00 */
.L_x_4982:
[----:B------:R-:W-:Y:S05]  /*dc50*/  BSYNC B2 ;  /* 0x0000000000027941 */ /* 0x000fea0003800000 */
.L_x_4980:
        /* <DEDUP_REMOVED lines=16> */
.L_x_4986:
[----:B------:R-:W-:Y:S05]  /*dd60*/  BSYNC B3 ;  /* 0x0000000000037941 */ /* 0x000fea0003800000 */
.L_x_4985:
        /* <DEDUP_REMOVED lines=44> */
.L_x_4984:
[----:B------:R-:W-:Y:S05]  /*e030*/  BSYNC B2 ;  /* 0x0000000000027941 */ /* 0x000fea0003800000 */
.L_x_4983:
        /* <DEDUP_REMOVED lines=23> */
.L_x_4988:
[----:B------:R-:W-:-:S07]  /*e1b0*/  IMAD.MOV.U32 R70, RZ, RZ, R22 ;  /* 0x000000ffff467224 */ /* 0x000fce00078e0016 */
.L_x_4989:
[----:B------:R-:W-:Y:S05]  /*e1c0*/  BSYNC B2 ;  /* 0x0000000000027941 */ /* 0x000fea0003800000 */
.L_x_4987:
        /* <DEDUP_REMOVED lines=16> */
.L_x_4993:
[----:B------:R-:W-:Y:S05]  /*e2d0*/  BSYNC B3 ;  /* 0x0000000000037941 */ /* 0x000fea0003800000 */
.L_x_4992:
        /* <DEDUP_REMOVED lines=44> */
.L_x_4991:
[----:B------:R-:W-:Y:S05]  /*e5a0*/  BSYNC B2 ;  /* 0x0000000000027941 */ /* 0x000fea0003800000 */
.L_x_4990:
        /* <DEDUP_REMOVED lines=24> */
.L_x_4995:
[----:B------:R-:W-:-:S07]  /*e730*/  IMAD.MOV.U32 R131, RZ, RZ, R22 ;  /* 0x000000ffff837224 */ /* 0x000fce00078e0016 */
.L_x_4996:
[----:B------:R-:W-:Y:S05]  /*e740*/  BSYNC B2 ;  /* 0x0000000000027941 */ /* 0x000fea0003800000 */
.L_x_4994:
        /* <DEDUP_REMOVED lines=19> */
.L_x_5000:
[----:B------:R-:W-:Y:S05]  /*e880*/  BSYNC B3 ;  /* 0x0000000000037941 */ /* 0x000fea0003800000 */
.L_x_4999:
        /* <DEDUP_REMOVED lines=44> */
.L_x_4998:
[----:B------:R-:W-:Y:S05]  /*eb50*/  BSYNC B2 ;  /* 0x0000000000027941 */ /* 0x000fea0003800000 */
.L_x_4997:
        /* <DEDUP_REMOVED lines=40> */
.L_x_4944:
[----:B------:R-:W-:Y:S05]  /*ede0*/  BSYNC B1 ;  /* 0x0000000000017941 */ /* 0x000fea0003800000 */
.L_x_4943:
        /* <DEDUP_REMOVED lines=23> */
.L_x_5004:
[----:B------:R-:W-:-:S07]  /*ef60*/  IMAD.MOV.U32 R51, RZ, RZ, R22 ;  /* 0x000000ffff337224 */ /* 0x000fce00078e0016 */
.L_x_5005:
[----:B------:R-:W-:Y:S05]  /*ef70*/  BSYNC B2 ;  /* 0x0000000000027941 */ /* 0x000fea0003800000 */
.L_x_5003:
        /* <DEDUP_REMOVED lines=16> */
.L_x_5009:
[----:B------:R-:W-:Y:S05]  /*f080*/  BSYNC B3 ;  /* 0x0000000000037941 */ /* 0x000fea0003800000 */
.L_x_5008:
        /* <DEDUP_REMOVED lines=44> */
.L_x_5007:
[----:B------:R-:W-:Y:S05]  /*f350*/  BSYNC B2 ;  /* 0x0000000000027941 */ /* 0x000fea0003800000 */
.L_x_5006:
        /* <DEDUP_REMOVED lines=29> */
.L_x_5011:
[----:B------:R-:W-:-:S07]  /*f530*/  IMAD.MOV.U32 R85, RZ, RZ, R22 ;  /* 0x000000ffff557224 */ /* 0x000fce00078e0016 */
.L_x_5012:
[----:B------:R-:W-:Y:S05]  /*f540*/  BSYNC B2 ;  /* 0x0000000000027941 */ /* 0x000fea0003800000 */
.L_x_5010:
        /* <DEDUP_REMOVED lines=16> */
.L_x_5016:
[----:B------:R-:W-:Y:S05]  /*f650*/  BSYNC B3 ;  /* 0x0000000000037941 */ /* 0x000fea0003800000 */
.L_x_5015:
        /* <DEDUP_REMOVED lines=44> */
.L_x_5014:
[----:B------:R-:W-:Y:S05]  /*f920*/  BSYNC B2 ;  /* 0x0000000000027941 */ /* 0x000fea0003800000 */
.L_x_5013:
        /* <DEDUP_REMOVED lines=25> */
.L_x_5018:
[----:B------:R-:W-:-:S07]  /*fac0*/  MOV R53, R22 ;  /* 0x0000001600357202 */ /* 0x000fce0000000f00 */
.L_x_5019:
[----:B------:R-:W-:Y:S05]  /*fad0*/  BSYNC B2 ;  /* 0x0000000000027941 */ /* 0x000fea0003800000 */
.L_x_5017:
        /* <DEDUP_REMOVED lines=16> */
.L_x_5023:
[----:B------:R-:W-:Y:S05]  /*fbe0*/  BSYNC B3 ;  /* 0x0000000000037941 */ /* 0x000fea0003800000 */
.L_x_5022:
        /* <DEDUP_REMOVED lines=44> */
.L_x_5021:
[----:B------:R-:W-:Y:S05]  /*feb0*/  BSYNC B2 ;  /* 0x0000000000027941 */ /* 0x000fea0003800000 */
.L_x_5020:
        /* <DEDUP_REMOVED lines=24> */
.L_x_5025:
[----:B------:R-:W-:-:S07]  /*10040*/  IMAD.MOV.U32 R86, RZ, RZ, R22 ;  /* 0x000000ffff567224 */ /* 0x000fce00078e0016 */
.L_x_5026:
[----:B------:R-:W-:Y:S05]  /*10050*/  BSYNC B2 ;  /* 0x0000000000027941 */ /* 0x000fea0003800000 */
.L_x_5024:
        /* <DEDUP_REMOVED lines=16> */
.L_x_5030:
[----:B------:R-:W-:Y:S05]  /*10160*/  BSYNC B3 ;  /* 0x0000000000037941 */ /* 0x000fea0003800000 */
.L_x_5029:
        /* <DEDUP_REMOVED lines=44> */
.L_x_5028:
[----:B------:R-:W-:Y:S05]  /*10430*/  BSYNC B2 ;  /* 0x0000000000027941 */ /* 0x000fea0003800000 */
.L_x_5027:
        /* <DEDUP_REMOVED lines=23> */
.L_x_5032:
[----:B------:R-:W-:-:S07]  /*105b0*/  IMAD.MOV.U32 R86, RZ, RZ, R22 ;  /* 0x000000ffff567224 */ /* 0x000fce00078e0016 */
.L_x_5033:
[----:B------:R-:W-:Y:S05]  /*105c0*/  BSYNC B2 ;  /* 0x0000000000027941 */ /* 0x000fea0003800000 */
.L_x_5031:
        /* <DEDUP_REMOVED lines=16> */
.L_x_5037:
[----:B------:R-:W-:Y:S05]  /*106d0*/  BSYNC B3 ;  /* 0x0000000000037941 */ /* 0x000fea0003800000 */
.L_x_5036:
        /* <DEDUP_REMOVED lines=44> */
.L_x_5035:
[----:B------:R-:W-:Y:S05]  /*109a0*/  BSYNC B2 ;  /* 0x0000000000027941 */ /* 0x000fea0003800000 */
.L_x_5034:
        /* <DEDUP_REMOVED lines=24> */
.L_x_5039:
[----:B------:R-:W-:-:S07]  /*10b30*/  MOV R105, R22 ;  /* 0x0000001600697202 */ /* 0x000fce0000000f00 */
.L_x_5040:
[----:B------:R-:W-:Y:S05]  /*10b40*/  BSYNC B2 ;  /* 0x0000000000027941 */ /* 0x000fea0003800000 */
.L_x_5038:
        /* <DEDUP_REMOVED lines=16> */
.L_x_5044:
[----:B------:R-:W-:Y:S05]  /*10c50*/  BSYNC B3 ;  /* 0x0000000000037941 */ /* 0x000fea0003800000 */
.L_x_5043:
        /* <DEDUP_REMOVED lines=38> */
[----:B------:R-:W-:-:S05]  /*10ec0*/  IMAD.WIDE.U32 R68, R68, -0x2daee0ad, RZ ;  /* 0xd2511f5344447825 */ /* 0x000fca00078e00ff */
[----:B------:R-:W-:Y:S02]  /*10ed0*/  LOP3.LUT R8, R69, UR35, R8, 0x96, !PT ;  /* 0x0000002345087c12 */ /* 0x000fe4000f8e9608 */
[----:B------:R-:W-:Y:S01]  /*10ee0*/  MOV R24, R68 ;  /* 0x0000004400187202 */ /* 0x000fe20000000f00 */
[----:B------:R-:W-:-:S04]  /*10ef0*/  IMAD.WIDE.U32 R68, R7, -0x326172a9, RZ ;  /* 0xcd9e8d5707447825 */ /* 0x000fc800078e00ff */
[----:B------:R-:W-:Y:S01]  /*10f00*/  IMAD.MOV.U32 R22, RZ, RZ, R68 ;  /* 0x000000ffff167224 */ /* 0x000fe200078e0044 */
[----:B------:R-:W-:-:S07]  /*10f10*/  LOP3.LUT R7, R69, UR24, R130, 0x96, !PT ;  /* 0x0000001845077c12 */ /* 0x000fce000f8e9682 */
.L_x_5042:
[----:B------:R-:W-:Y:S05]  /*10f20*/  BSYNC B2 ;  /* 0x0000000000027941 */ /* 0x000fea0003800000 */
.L_x_5041:
        /* <DEDUP_REMOVED lines=23> */
.L_x_5046:
[----:B------:R-:W-:-:S07]  /*110a0*/  IMAD.MOV.U32 R70, RZ, RZ, R22 ;  /* 0x000000ffff467224 */ /* 0x000fce00078e0016 */
.L_x_5047:
[----:B------:R-:W-:Y:S05]  /*110b0*/  BSYNC B2 ;  /* 0x0000000000027941 */ /* 0x000fea0003800000 */
.L_x_5045:
        /* <DEDUP_REMOVED lines=16> */
.L_x_5051:
[----:B------:R-:W-:Y:S05]  /*111c0*/  BSYNC B3 ;  /* 0x0000000000037941 */ /* 0x000fea0003800000 */
.L_x_5050:
        /* <DEDUP_REMOVED lines=44> */
.L_x_5049:
[----:B------:R-:W-:Y:S05]  /*11490*/  BSYNC B2 ;  /* 0x0000000000027941 */ /* 0x000fea0003800000 */
.L_x_5048:
[----:B------:R-:W2:Y:S01]  /*114a0*/  LDL R69, [R1+0x134] ;  /* 0x0001340001457983 */ /* 0x000ea20000100800 */
        /* <DEDUP_REMOVED lines=23> */
.L_x_5053:
[----:B------:R-:W-:-:S07]  /*11620*/  MOV R131, R22 ;  /* 0x0000001600837202 */ /* 0x000fce0000000f00 */
.L_x_5054:
[----:B------:R-:W-:Y:S05]  /*11630*/  BSYNC B2 ;  /* 0x0000000000027941 */ /* 0x000fea0003800000 */
.L_x_5052:
        /* <DEDUP_REMOVED lines=12> */
[----:B------:R-:W-:Y:S01]  /*11700*/  @!P6 VIADD R0, R0, 0x1 ;  /* 0x000000010000e836 */ /* 0x000fe20000000000 */
[----:B------:R-:W-:Y:S01]  /*11710*/  @!P6 IADD3 R7, R37, 0x1, RZ ;  /* 0x000000012507e810 */ /* 0x000fe20007ffe0ff */
[----:B------:R-:W-:-:S03]  /*11720*/  @!P6 IMAD.MOV.U32 R2, RZ, RZ, RZ ;  /* 0x000000ffff02e224 */ /* 0x000fc600078e00ff */
[----:B------:R-:W-:-:S13]  /*11730*/  ISETP.NE.AND P0, PT, R0, RZ, !P6 ;  /* 0x000000ff0000720c */ /* 0x000fda0007705270 */
[----:B------:R-:W-:Y:S01]  /*11740*/  @P0 IMAD.MOV R7, RZ, RZ, R37 ;  /* 0x000000ffff070224 */ /* 0x000fe200078e0225 */
[----:B------:R-:W-:-:S04]  /*11750*/  LOP3.LUT P0, RZ, R5, 0x4000, RZ, 0xc0, !PT ;  /* 0x0000400005ff7812 */ /* 0x000fc8000780c0ff */
[----:B------:R-:W-:-:S09]  /*11760*/  @!P6 MOV R37, R7 ;  /* 0x000000070025e202 */ /* 0x000fd20000000f00 */
.L_x_5058:
[----:B------:R-:W-:Y:S05]  /*11770*/  BSYNC B3 ;  /* 0x0000000000037941 */ /* 0x000fea0003800000 */
.L_x_5057:
        /* <DEDUP_REMOVED lines=44> */
.L_x_5056:
[----:B------:R-:W-:Y:S05]  /*11a40*/  BSYNC B2 ;  /* 0x0000000000027941 */ /* 0x000fea0003800000 */
.L_x_5055:
[----:B------:R-:W-:Y:S01]  /*11a50*/  I2FP.F32.U32 R68, R131 ;  /* 0x0000008300447245 */ /* 0x000fe20000201000 */
[----:B------:R-:W-:Y:S01]  /*11a60*/  IMAD.U32 R130, R130, 0x10000, RZ ;  /* 0x0001000082827824 */ /* 0x000fe200078e00ff */
[----:B------:R-:W-:Y:S02]  /*11a70*/  F2FP.BF16.F32.PACK_AB R70, R105, R86 ;  /* 0x000000566946723e */ /* 0x000fe400000010ff */
[----:B------:R-:W-:Y:S01]  /*11a80*/  F2FP.BF16.F32.PACK_AB R69, R85, R53 ;  /* 0x000000355545723e */ /* 0x000fe200000010ff */
        /* <DEDUP_REMOVED lines=36> */
.L_x_5002:
[----:B------:R-:W-:Y:S05]  /*11cd0*/  BSYNC B1 ;  /* 0x0000000000017941 */ /* 0x000fea0003800000 */
.L_x_5001:
        /* <DEDUP_REMOVED lines=23> */
.L_x_5062:
[----:B------:R-:W-:-:S07]  /*11e50*/  MOV R56, R22 ;  /* 0x0000001600387202 */ /* 0x000fce0000000f00 */
.L_x_5063:
[----:B------:R-:W-:Y:S05]  /*11e60*/  BSYNC B2 ;  /* 0x0000000000027941 */ /* 0x000fea0003800000 */
.L_x_5061:
        /* <DEDUP_REMOVED lines=16> */
.L_x_5067:
[----:B------:R-:W-:Y:S05]  /*11f70*/  BSYNC B3 ;  /* 0x0000000000037941 */ /* 0x000fea0003800000 */
.L_x_5066:
        /* <DEDUP_REMOVED lines=44> */
.L_x_5065:
[----:B------:R-:W-:Y:S05]  /*12240*/  BSYNC B2 ;  /* 0x0000000000027941 */ /* 0x000fea0003800000 */
.L_x_5064:
[----:B------:R-:W2:Y:S01]  /*12250*/  LDL R55, [R1+0x130] ;  /* 0x0001300001377983 */ /* 0x000ea20000100800 */
[----:B------:R-:W0:Y:S01]  /*12260*/  LDC R123, c[0x0][0x294] ;  /* 0x0000a500ff7b7b82 */ /* 0x000e220000000800 */
[----:B------:R-:W-:Y:S01]  /*12270*/  I2FP.F32.U32 R9, R56 ;  /* 0x0000003800097245 */ /* 0x000fe20000201000 */
[----:B------:R-:W-:Y:S01]  /*12280*/  IMAD.MOV.U32 R137, RZ, RZ, 0x2f800000 ;  /* 0x2f800000ff897424 */ /* 0x000fe200078e00ff */
[C---:B-----5:R-:W-:Y:S01]  /*12290*/  SHF.L.U32 R54, R68.reuse, 0x10, RZ ;  /* 0x0000001044367819 */ /* 0x060fe200000006ff */
[----:B------:R-:W-:Y:S01]  /*122a0*/  BSSY B2, `(.L_x_5068) ;  /* 0x0000019000027945 */ /* 0x000fe20003800000 */
[----:B------:R-:W-:Y:S01]  /*122b0*/  LOP3.LUT R5, R5, 0xfffffffb, RZ, 0xc0, !PT ;  /* 0xfffffffb05057812 */ /* 0x000fe200078ec0ff */
[----:B------:R-:W-:Y:S01]  /*122c0*/  FFMA.FTZ R9, R9, R137, 1.1641532182693481445e-10 ;  /* 0x2f00000009097423 */ /* 0x000fe20000010089 */
[----:B------:R-:W-:Y:S01]  /*122d0*/  PRMT R68, R68, 0x7632, R68 ;  /* 0x0000763244447816 */ /* 0x000fe20000000044 */
[----:B------:R-:W1:Y:S01]  /*122e0*/  LDC R136, c[0x0][0x298] ;  /* 0x0000a600ff887b82 */ /* 0x000e620000000800 */
[----:B------:R-:W-:-:S02]  /*122f0*/  FMUL.FTZ R54, R54, R127 ;  /* 0x0000007f36367220 */ /* 0x000fc40000410000 */
        /* <DEDUP_REMOVED lines=18> */
.L_x_5069:
[----:B------:R-:W-:-:S07]  /*12420*/  MOV R55, R22 ;  /* 0x0000001600377202 */ /* 0x000fce0000000f00 */
.L_x_5070:
[----:B------:R-:W-:Y:S05]  /*12430*/  BSYNC B2 ;  /* 0x0000000000027941 */ /* 0x000fea0003800000 */
.L_x_5068:
        /* <DEDUP_REMOVED lines=16> */
.L_x_5074:
[----:B------:R-:W-:Y:S05]  /*12540*/  BSYNC B3 ;  /* 0x0000000000037941 */ /* 0x000fea0003800000 */
.L_x_5073:
        /* <DEDUP_REMOVED lines=44> */
.L_x_5072:
[----:B------:R-:W-:Y:S05]  /*12810*/  BSYNC B2 ;  /* 0x0000000000027941 */ /* 0x000fea0003800000 */
.L_x_5071:
[----:B------:R-:W-:Y:S01]  /*12820*/  I2FP.F32.U32 R55, R55 ;  /* 0x0000003700377245 */ /* 0x000fe20000201000 */
[----:B------:R-:W-:Y:S01]  /*12830*/  IMAD.U32 R68, R68, 0x10000, RZ ;  /* 0x0001000044447824 */ /* 0x000fe200078e00ff */
[----:B------:R-:W-:Y:S01]  /*12840*/  LOP3.LUT R5, R5, 0xfffffffd, RZ, 0xc0, !PT ;  /* 0xfffffffd05057812 */ /* 0x000fe200078ec0ff */
[----:B------:R-:W-:Y:S01]  /*12850*/  BSSY B2, `(.L_x_5075) ;  /* 0x0000017000027945 */ /* 0x000fe20003800000 */
[----:B------:R-:W-:Y:S01]  /*12860*/  @P0 PRMT R56, R64, 0x7632, R56 ;  /* 0x0000763240380816 */ /* 0x000fe20000000038 */
[----:B------:R-:W-:Y:S01]  /*12870*/  FFMA.FTZ R55, R55, R137, 1.1641532182693481445e-10 ;  /* 0x2f00000037377423 */ /* 0x000fe20000010089 */
[----:B------:R-:W-:Y:S02]  /*12880*/  FMUL.FTZ R68, R68, R127 ;  /* 0x0000007f44447220 */ /* 0x000fe40000410000 */
[----:B------:R-:W-:Y:S02]  /*12890*/  @P0 SHF.L.U32 R56, R56, 0x10, RZ ;  /* 0x0000001038380819 */ /* 0x000fe400000006ff */
[----:B------:R-:W-:Y:S01]  /*128a0*/  FSETP.GTU.FTZ.AND P1, PT, R55, R123, PT ;  /* 0x0000007b3700720b */ /* 0x000fe20003f3c000 */
[----:B------:R-:W-:Y:S01]  /*128b0*/  FMUL.FTZ R55, R68, R136 ;  /* 0x0000008844377220 */ /* 0x000fe20000410000 */
[----:B------:R-:W-:-:S04]  /*128c0*/  VIADD R68, R9, 0x1 ;  /* 0x0000000109447836 */ /* 0x000fc80000000000 */
        /* <DEDUP_REMOVED lines=14> */
.L_x_5076:
[----:B------:R-:W-:-:S07]  /*129b0*/  IMAD.MOV.U32 R56, RZ, RZ, R22 ;  /* 0x000000ffff387224 */ /* 0x000fce00078e0016 */
.L_x_5077:
[----:B------:R-:W-:Y:S05]  /*129c0*/  BSYNC B2 ;  /* 0x0000000000027941 */ /* 0x000fea0003800000 */
.L_x_5075:
        /* <DEDUP_REMOVED lines=16> */
.L_x_5081:
[----:B------:R-:W-:Y:S05]  /*12ad0*/  BSYNC B3 ;  /* 0x0000000000037941 */ /* 0x000fea0003800000 */
.L_x_5080:
        /* <DEDUP_REMOVED lines=44> */
.L_x_5079:
[----:B------:R-:W-:Y:S05]  /*12da0*/  BSYNC B2 ;  /* 0x0000000000027941 */ /* 0x000fea0003800000 */
.L_x_5078:
        /* <DEDUP_REMOVED lines=24> */
.L_x_5083:
[----:B------:R-:W-:-:S07]  /*12f30*/  MOV R88, R22 ;  /* 0x0000001600587202 */ /* 0x000fce0000000f00 */
.L_x_5084:
[----:B------:R-:W-:Y:S05]  /*12f40*/  BSYNC B2 ;  /* 0x0000000000027941 */ /* 0x000fea0003800000 */
.L_x_5082:
        /* <DEDUP_REMOVED lines=16> */
.L_x_5088:
[----:B------:R-:W-:Y:S05]  /*13050*/  BSYNC B3 ;  /* 0x0000000000037941 */ /* 0x000fea0003800000 */
.L_x_5087:
        /* <DEDUP_REMOVED lines=44> */
.L_x_5086:
[----:B------:R-:W-:Y:S05]  /*13320*/  BSYNC B2 ;  /* 0x0000000000027941 */ /* 0x000fea0003800000 */
.L_x_5085:
        /* <DEDUP_REMOVED lines=23> */
.L_x_5090:
[----:B------:R-:W-:-:S07]  /*134a0*/  IMAD.MOV.U32 R88, RZ, RZ, R22 ;  /* 0x000000ffff587224 */ /* 0x000fce00078e0016 */
.L_x_5091:
[----:B------:R-:W-:Y:S05]  /*134b0*/  BSYNC B2 ;  /* 0x0000000000027941 */ /* 0x000fea0003800000 */
.L_x_5089:
        /* <DEDUP_REMOVED lines=16> */
.L_x_5095:
[----:B------:R-:W-:Y:S05]  /*135c0*/  BSYNC B3 ;  /* 0x0000000000037941 */ /* 0x000fea0003800000 */
.L_x_5094:
        /* <DEDUP_REMOVED lines=44> */
.L_x_5093:
[----:B------:R-:W-:Y:S05]  /*13890*/  BSYNC B2 ;  /* 0x0000000000027941 */ /* 0x000fea0003800000 */
.L_x_5092:
        /* <DEDUP_REMOVED lines=24> */
.L_x_5097:
[----:B------:R-:W-:-:S07]  /*13a20*/  MOV R107, R22 ;  /* 0x00000016006b7202 */ /* 0x000fce0000000f00 */
.L_x_5098:
[----:B------:R-:W-:Y:S05]  /*13a30*/  BSYNC B2 ;  /* 0x0000000000027941 */ /* 0x000fea0003800000 */
.L_x_5096:
        /* <DEDUP_REMOVED lines=16> */
.L_x_5102:
[----:B------:R-:W-:Y:S05]  /*13b40*/  BSYNC B3 ;  /* 0x0000000000037941 */ /* 0x000fea0003800000 */
.L_x_5101:
        /* <DEDUP_REMOVED lines=44> */
.L_x_5100:
[----:B------:R-:W-:Y:S05]  /*13e10*/  BSYNC B2 ;  /* 0x0000000000027941 */ /* 0x000fea0003800000 */
.L_x_5099:
        /* <DEDUP_REMOVED lines=23> */
.L_x_5104:
[----:B------:R-:W-:-:S07]  /*13f90*/  IMAD.MOV.U32 R70, RZ, RZ, R22 ;  /* 0x000000ffff467224 */ /* 0x000fce00078e0016 */
.L_x_5105:
[----:B------:R-:W-:Y:S05]  /*13fa0*/  BSYNC B2 ;  /* 0x0000000000027941 */ /* 0x000fea0003800000 */
.L_x_5103:
        /* <DEDUP_REMOVED lines=16> */
.L_x_5109:
[----:B------:R-:W-:Y:S05]  /*140b0*/  BSYNC B3 ;  /* 0x0000000000037941 */ /* 0x000fea0003800000 */
.L_x_5108:
        /* <DEDUP_REMOVED lines=44> */
.L_x_5107:
[----:B------:R-:W-:Y:S05]  /*14380*/  BSYNC B2 ;  /* 0x0000000000027941 */ /* 0x000fea0003800000 */
.L_x_5106:
        /* <DEDUP_REMOVED lines=24> */
.L_x_5111:
[----:B------:R-:W-:-:S07]  /*14510*/  MOV R131, R22 ;  /* 0x0000001600837202 */ /* 0x000fce0000000f00 */
.L_x_5112:
[----:B------:R-:W-:Y:S05]  /*14520*/  BSYNC B2 ;  /* 0x0000000000027941 */ /* 0x000fea0003800000 */
.L_x_5110:
        /* <DEDUP_REMOVED lines=19> */
.L_x_5116:
[----:B------:R-:W-:Y:S05]  /*14660*/  BSYNC B3 ;  /* 0x0000000000037941 */ /* 0x000fea0003800000 */
.L_x_5115:
        /* <DEDUP_REMOVED lines=44> */
.L_x_5114:
[----:B------:R-:W-:Y:S05]  /*14930*/  BSYNC B2 ;  /* 0x0000000000027941 */ /* 0x000fea0003800000 */
.L_x_5113:
        /* <DEDUP_REMOVED lines=40> */
.L_x_5060:
[----:B------:R-:W-:Y:S05]  /*14bc0*/  BSYNC B1 ;  /* 0x0000000000017941 */ /* 0x000fea0003800000 */
.L_x_5059:
        /* <DEDUP_REMOVED lines=23> */
.L_x_5120:
[----:B------:R-:W-:-:S07]  /*14d40*/  MOV R57, R22 ;  /* 0x0000001600397202 */ /* 0x000fce0000000f00 */
.L_x_5121:
[----:B------:R-:W-:Y:S05]  /*14d50*/  BSYNC B2 ;  /* 0x0000000000027941 */ /* 0x000fea0003800000 */
.L_x_5119:
        /* <DEDUP_REMOVED lines=16> */
.L_x_5125:
[----:B------:R-:W-:Y:S05]  /*14e60*/  BSYNC B3 ;  /* 0x0000000000037941 */ /* 0x000fea0003800000 */
.L_x_5124:
        /* <DEDUP_REMOVED lines=44> */
.L_x_5123:
[----:B------:R-:W-:Y:S05]  /*15130*/  BSYNC B2 ;  /* 0x0000000000027941 */ /* 0x000fea0003800000 */
.L_x_5122:
        /* <DEDUP_REMOVED lines=29> */
.L_x_5127:
[----:B------:R-:W-:-:S07]  /*15310*/  MOV R61, R22 ;  /* 0x00000016003d7202 */ /* 0x000fce0000000f00 */
.L_x_5128:
[----:B------:R-:W-:Y:S05]  /*15320*/  BSYNC B2 ;  /* 0x0000000000027941 */ /* 0x000fea0003800000 */
.L_x_5126:
        /* <DEDUP_REMOVED lines=16> */
.L_x_5132:
[----:B------:R-:W-:Y:S05]  /*15430*/  BSYNC B3 ;  /* 0x0000000000037941 */ /* 0x000fea0003800000 */
.L_x_5131:
        /* <DEDUP_REMOVED lines=44> */
.L_x_5130:
[----:B------:R-:W-:Y:S05]  /*15700*/  BSYNC B2 ;  /* 0x0000000000027941 */ /* 0x000fea0003800000 */
.L_x_5129:
        /* <DEDUP_REMOVED lines=25> */
.L_x_5134:
[----:B------:R-:W-:-:S07]  /*158a0*/  IMAD.MOV.U32 R62, RZ, RZ, R22 ;  /* 0x000000ffff3e7224 */ /* 0x000fce00078e0016 */
.L_x_5135:
[----:B------:R-:W-:Y:S05]  /*158b0*/  BSYNC B2 ;  /* 0x0000000000027941 */ /* 0x000fea0003800000 */
.L_x_5133:
        /* <DEDUP_REMOVED lines=16> */
.L_x_5139:
[----:B------:R-:W-:Y:S05]  /*159c0*/  BSYNC B3 ;  /* 0x0000000000037941 */ /* 0x000fea0003800000 */
.L_x_5138:
        /* <DEDUP_REMOVED lines=44> */
.L_x_5137:
[----:B------:R-:W-:Y:S05]  /*15c90*/  BSYNC B2 ;  /* 0x0000000000027941 */ /* 0x000fea0003800000 */
.L_x_5136:
        /* <DEDUP_REMOVED lines=24> */
.L_x_5141:
[----:B------:R-:W-:-:S07]  /*15e20*/  MOV R90, R22 ;  /* 0x00000016005a7202 */ /* 0x000fce0000000f00 */
.L_x_5142:
[----:B------:R-:W-:Y:S05]  /*15e30*/  BSYNC B2 ;  /* 0x0000000000027941 */ /* 0x000fea0003800000 */
.L_x_5140:
        /* <DEDUP_REMOVED lines=16> */
.L_x_5146:
[----:B------:R-:W-:Y:S05]  /*15f40*/  BSYNC B3 ;  /* 0x0000000000037941 */ /* 0x000fea0003800000 */
.L_x_5145:
        /* <DEDUP_REMOVED lines=44> */
.L_x_5144:
[----:B------:R-:W-:Y:S05]  /*16210*/  BSYNC B2 ;  /* 0x0000000000027941 */ /* 0x000fea0003800000 */
.L_x_5143:
        /* <DEDUP_REMOVED lines=23> */
.L_x_5148:
[----:B------:R-:W-:-:S07]  /*16390*/  IMAD.MOV.U32 R90, RZ, RZ, R22 ;  /* 0x000000ffff5a7224 */ /* 0x000fce00078e0016 */
.L_x_5149:
[----:B------:R-:W-:Y:S05]  /*163a0*/  BSYNC B2 ;  /* 0x0000000000027941 */ /* 0x000fea0003800000 */
.L_x_5147:
        /* <DEDUP_REMOVED lines=16> */
.L_x_5153:
[----:B------:R-:W-:Y:S05]  /*164b0*/  BSYNC B3 ;  /* 0x0000000000037941 */ /* 0x000fea0003800000 */
.L_x_5152:
        /* <DEDUP_REMOVED lines=44> */
.L_x_5151:
[----:B------:R-:W-:Y:S05]  /*16780*/  BSYNC B2 ;  /* 0x0000000000027941 */ /* 0x000fea0003800000 */
.L_x_5150:
        /* <DEDUP_REMOVED lines=24> */
.L_x_5155:
[----:B------:R-:W-:-:S07]  /*16910*/  MOV R109, R22 ;  /* 0x00000016006d7202 */ /* 0x000fce0000000f00 */
.L_x_5156:
[----:B------:R-:W-:Y:S05]  /*16920*/  BSYNC B2 ;  /* 0x0000000000027941 */ /* 0x000fea0003800000 */
.L_x_5154:
        /* <DEDUP_REMOVED lines=16> */
.L_x_5160:
[----:B------:R-:W-:Y:S05]  /*16a30*/  BSYNC B3 ;  /* 0x0000000000037941 */ /* 0x000fea0003800000 */
.L_x_5159:
        /* <DEDUP_REMOVED lines=44> */
.L_x_5158:
[----:B------:R-:W-:Y:S05]  /*16d00*/  BSYNC B2 ;  /* 0x0000000000027941 */ /* 0x000fea0003800000 */
.L_x_5157:
        /* <DEDUP_REMOVED lines=23> */
.L_x_5162:
[----:B------:R-:W-:-:S07]  /*16e80*/  IMAD.MOV.U32 R70, RZ, RZ, R22 ;  /* 0x000000ffff467224 */ /* 0x000fce00078e0016 */
.L_x_5163:
[----:B------:R-:W-:Y:S05]  /*16e90*/  BSYNC B2 ;  /* 0x0000000000027941 */ /* 0x000fea0003800000 */
.L_x_5161:
        /* <DEDUP_REMOVED lines=16> */
.L_x_5167:
[----:B------:R-:W-:Y:S05]  /*16fa0*/  BSYNC B3 ;  /* 0x0000000000037941 */ /* 0x000fea0003800000 */
.L_x_5166:
        /* <DEDUP_REMOVED lines=44> */
.L_x_5165:
[----:B------:R-:W-:Y:S05]  /*17270*/  BSYNC B2 ;  /* 0x0000000000027941 */ /* 0x000fea0003800000 */
.L_x_5164:
        /* <DEDUP_REMOVED lines=24> */
.L_x_5169:
[----:B------:R-:W-:-:S07]  /*17400*/  MOV R131, R22 ;  /* 0x0000001600837202 */ /* 0x000fce0000000f00 */
.L_x_5170:
[----:B------:R-:W-:Y:S05]  /*17410*/  BSYNC B2 ;  /* 0x0000000000027941 */ /* 0x000fea0003800000 */
.L_x_5168:
        /* <DEDUP_REMOVED lines=19> */
.L_x_5174:
[----:B------:R-:W-:Y:S05]  /*17550*/  BSYNC B3 ;  /* 0x0000000000037941 */ /* 0x000fea0003800000 */
.L_x_5173:
        /* <DEDUP_REMOVED lines=44> */
.L_x_5172:
[----:B------:R-:W-:Y:S05]  /*17820*/  BSYNC B2 ;  /* 0x0000000000027941 */ /* 0x000fea0003800000 */
.L_x_5171:
        /* <DEDUP_REMOVED lines=40> */
.L_x_5118:
[----:B------:R-:W-:Y:S05]  /*17ab0*/  BSYNC B1 ;  /* 0x0000000000017941 */ /* 0x000fea0003800000 */
.L_x_5117:
        /* <DEDUP_REMOVED lines=23> */
.L_x_5178:
[----:B------:R-:W-:-:S07]  /*17c30*/  MOV R58, R22 ;  /* 0x00000016003a7202 */ /* 0x000fce0000000f00 */
.L_x_5179:
[----:B------:R-:W-:Y:S05]  /*17c40*/  BSYNC B2 ;  /* 0x0000000000027941 */ /* 0x000fea0003800000 */
.L_x_5177:
        /* <DEDUP_REMOVED lines=16> */
.L_x_5183:
[----:B------:R-:W-:Y:S05]  /*17d50*/  BSYNC B3 ;  /* 0x0000000000037941 */ /* 0x000fea0003800000 */
.L_x_5182:
        /* <DEDUP_REMOVED lines=44> */
.L_x_5181:
[----:B------:R-:W-:Y:S05]  /*18020*/  BSYNC B2 ;  /* 0x0000000000027941 */ /* 0x000fea0003800000 */
.L_x_5180:
        /* <DEDUP_REMOVED lines=29> */
.L_x_5185:
[----:B------:R-:W-:-:S07]  /*18200*/  MOV R63, R22 ;  /* 0x00000016003f7202 */ /* 0x000fce0000000f00 */
.L_x_5186:
[----:B------:R-:W-:Y:S05]  /*18210*/  BSYNC B2 ;  /* 0x0000000000027941 */ /* 0x000fea0003800000 */
.L_x_5184:
        /* <DEDUP_REMOVED lines=16> */
.L_x_5190:
[----:B------:R-:W-:Y:S05]  /*18320*/  BSYNC B3 ;  /* 0x0000000000037941 */ /* 0x000fea0003800000 */
.L_x_5189:
        /* <DEDUP_REMOVED lines=44> */
.L_x_5188:
[----:B------:R-:W-:Y:S05]  /*185f0*/  BSYNC B2 ;  /* 0x0000000000027941 */ /* 0x000fea0003800000 */
.L_x_5187:
[----:B------:R-:W-:Y:S01]  /*18600*/  I2FP.F32.U32 R63, R63 ;  /* 0x0000003f003f7245 */ /* 0x000fe20000201000 */
[----:B------:R-:W-:Y:S01]  /*18610*/  IMAD.U32 R68, R68, 0x10000, RZ ;  /* 0x0001000044447824 */ /* 0x000fe200078e00ff */
[----:B------:R-:W-:Y:S01]  /*18620*/  LOP3.LUT R5, R5, 0xfffffffd, RZ, 0xc0, !PT ;  /* 0xfffffffd05057812 */ /* 0x000fe200078ec0ff */
[----:B------:R-:W-:Y:S01]  /*18630*/  BSSY B2, `(.L_x_5191) ;  /* 0x0000017000027945 */ /* 0x000fe20003800000 */
[----:B------:R-:W-:Y:S02]  /*18640*/  VIADD R111, R9, 0x1 ;  /* 0x00000001096f7836 */ /* 0x000fe40000000000 */
[----:B------:R-:W-:Y:S01]  /*18650*/  FFMA.FTZ R63, R63, R137, 1.1641532182693481445e-10 ;  /* 0x2f0000003f3f7423 */ /* 0x000fe20000010089 */
[----:B------:R-:W-:-:S04]  /*18660*/  FMUL.FTZ R68, R68, R127 ;  /* 0x0000007f44447220 */ /* 0x000fc80000410000 */
[----:B------:R-:W-:Y:S01]  /*18670*/  FSETP.GTU.FTZ.AND P1, PT, R63, R125, PT ;  /* 0x0000007d3f00720b */ /* 0x000fe20003f3c000 */
[----:B------:R-:W-:Y:S01]  /*18680*/  FMUL.FTZ R63, R68, R136 ;  /* 0x00000088443f7220 */ /* 0x000fe20000410000 */
[----:B------:R-:W-:-:S04]  /*18690*/  @P0 PRMT R68, R64, 0x7632, R68 ;  /* 0x0000763240440816 */ /* 0x000fc80000000044 */
[----:B------:R-:W-:Y:S02]  /*186a0*/  FSEL R63, R63, RZ, !P1 ;  /* 0x000000ff3f3f7208 */ /* 0x000fe40004800000 */
[----:B------:R-:W-:-:S03]  /*186b0*/  @P0 SHF.L.U32 R68, R68, 0x10, RZ ;  /* 0x0000001044440819 */ /* 0x000fc600000006ff */
        /* <DEDUP_REMOVED lines=13> */
.L_x_5192:
[----:B------:R-:W-:-:S07]  /*18790*/  IMAD.MOV.U32 R68, RZ, RZ, R22 ;  /* 0x000000ffff447224 */ /* 0x000fce00078e0016 */
.L_x_5193:
[----:B------:R-:W-:Y:S05]  /*187a0*/  BSYNC B2 ;  /* 0x0000000000027941 */ /* 0x000fea0003800000 */
.L_x_5191:
        /* <DEDUP_REMOVED lines=16> */
.L_x_5197:
[----:B------:R-:W-:Y:S05]  /*188b0*/  BSYNC B3 ;  /* 0x0000000000037941 */ /* 0x000fea0003800000 */
.L_x_5196:
        /* <DEDUP_REMOVED lines=44> */
.L_x_5195:
[----:B------:R-:W-:Y:S05]  /*18b80*/  BSYNC B2 ;  /* 0x0000000000027941 */ /* 0x000fea0003800000 */
.L_x_5194:
        /* <DEDUP_REMOVED lines=24> */
.L_x_5199:
[----:B------:R-:W-:-:S07]  /*18d10*/  MOV R92, R22 ;  /* 0x00000016005c7202 */ /* 0x000fce0000000f00 */
.L_x_5200:
[----:B------:R-:W-:Y:S05]  /*18d20*/  BSYNC B2 ;  /* 0x0000000000027941 */ /* 0x000fea0003800000 */
.L_x_5198:
        /* <DEDUP_REMOVED lines=16> */
.L_x_5204:
[----:B------:R-:W-:Y:S05]  /*18e30*/  BSYNC B3 ;  /* 0x0000000000037941 */ /* 0x000fea0003800000 */
.L_x_5203:
        /* <DEDUP_REMOVED lines=44> */
.L_x_5202:
[----:B------:R-:W-:Y:S05]  /*19100*/  BSYNC B2 ;  /* 0x0000000000027941 */ /* 0x000fea0003800000 */
.L_x_5201:
        /* <DEDUP_REMOVED lines=23> */
.L_x_5206:
[----:B------:R-:W-:-:S07]  /*19280*/  IMAD.MOV.U32 R92, RZ, RZ, R22 ;  /* 0x000000ffff5c7224 */ /* 0x000fce00078e0016 */
.L_x_5207:
[----:B------:R-:W-:Y:S05]  /*19290*/  BSYNC B2 ;  /* 0x0000000000027941 */ /* 0x000fea0003800000 */
.L_x_5205:
        /* <DEDUP_REMOVED lines=16> */
.L_x_5211:
[----:B------:R-:W-:Y:S05]  /*193a0*/  BSYNC B3 ;  /* 0x0000000000037941 */ /* 0x000fea0003800000 */
.L_x_5210:
        /* <DEDUP_REMOVED lines=44> */
.L_x_5209:
[----:B------:R-:W-:Y:S05]  /*19670*/  BSYNC B2 ;  /* 0x0000000000027941 */ /* 0x000fea0003800000 */
.L_x_5208:
        /* <DEDUP_REMOVED lines=24> */
.L_x_5213:
[----:B------:R-:W-:-:S07]  /*19800*/  MOV R111, R22 ;  /* 0x00000016006f7202 */ /* 0x000fce0000000f00 */
.L_x_5214:
[----:B------:R-:W-:Y:S05]  /*19810*/  BSYNC B2 ;  /* 0x0000000000027941 */ /* 0x000fea0003800000 */
.L_x_5212:
        /* <DEDUP_REMOVED lines=16> */
.L_x_5218:
[----:B------:R-:W-:Y:S05]  /*19920*/  BSYNC B3 ;  /* 0x0000000000037941 */ /* 0x000fea0003800000 */
.L_x_5217:
        /* <DEDUP_REMOVED lines=44> */
.L_x_5216:
[----:B------:R-:W-:Y:S05]  /*19bf0*/  BSYNC B2 ;  /* 0x0000000000027941 */ /* 0x000fea0003800000 */
.L_x_5215:
        /* <DEDUP_REMOVED lines=23> */
.L_x_5220:
[----:B------:R-:W-:-:S07]  /*19d70*/  IMAD.MOV.U32 R70, RZ, RZ, R22 ;  /* 0x000000ffff467224 */ /* 0x000fce00078e0016 */
.L_x_5221:
[----:B------:R-:W-:Y:S05]  /*19d80*/  BSYNC B2 ;  /* 0x0000000000027941 */ /* 0x000fea0003800000 */
.L_x_5219:
        /* <DEDUP_REMOVED lines=16> */
.L_x_5225:
[----:B------:R-:W-:Y:S05]  /*19e90*/  BSYNC B3 ;  /* 0x0000000000037941 */ /* 0x000fea0003800000 */
.L_x_5224:
        /* <DEDUP_REMOVED lines=44> */
.L_x_5223:
[----:B------:R-:W-:Y:S05]  /*1a160*/  BSYNC B2 ;  /* 0x0000000000027941 */ /* 0x000fea0003800000 */
.L_x_5222:
        /* <DEDUP_REMOVED lines=24> */
.L_x_5227:
[----:B------:R-:W-:-:S07]  /*1a2f0*/  MOV R131, R22 ;  /* 0x0000001600837202 */ /* 0x000fce0000000f00 */
.L_x_5228:
[----:B------:R-:W-:Y:S05]  /*1a300*/  BSYNC B2 ;  /* 0x0000000000027941 */ /* 0x000fea0003800000 */
.L_x_5226:
        /* <DEDUP_REMOVED lines=19> */
.L_x_5232:
[----:B------:R-:W-:Y:S05]  /*1a440*/  BSYNC B3 ;  /* 0x0000000000037941 */ /* 0x000fea0003800000 */
.L_x_5231:
        /* <DEDUP_REMOVED lines=44> */
.L_x_5230:
[----:B------:R-:W-:Y:S05]  /*1a710*/  BSYNC B2 ;  /* 0x0000000000027941 */ /* 0x000fea0003800000 */
.L_x_5229:
        /* <DEDUP_REMOVED lines=40> */
.L_x_5176:
[----:B------:R-:W-:Y:S05]  /*1a9a0*/  BSYNC B1 ;  /* 0x0000000000017941 */ /* 0x000fea0003800000 */
.L_x_5175:
        /* <DEDUP_REMOVED lines=23> */
.L_x_5236:
[----:B------:R-:W-:-:S07]  /*1ab20*/  MOV R59, R22 ;  /* 0x00000016003b7202 */ /* 0x000fce0000000f00 */
.L_x_5237:
[----:B------:R-:W-:Y:S05]  /*1ab30*/  BSYNC B2 ;  /* 0x0000000000027941 */ /* 0x000fea0003800000 */
.L_x_5235:
        /* <DEDUP_REMOVED lines=16> */
.L_x_5241:
[----:B------:R-:W-:Y:S05]  /*1ac40*/  BSYNC B3 ;  /* 0x0000000000037941 */ /* 0x000fea0003800000 */
.L_x_5240:
        /* <DEDUP_REMOVED lines=44> */
.L_x_5239:
[----:B------:R-:W-:Y:S05]  /*1af10*/  BSYNC B2 ;  /* 0x0000000000027941 */ /* 0x000fea0003800000 */
.L_x_5238:
        /* <DEDUP_REMOVED lines=29> */
.L_x_5243:
[----:B------:R-:W-:-:S07]  /*1b0f0*/  MOV R73, R22 ;  /* 0x0000001600497202 */ /* 0x000fce0000000f00 */
.L_x_5244:
[----:B------:R-:W-:Y:S05]  /*1b100*/  BSYNC B2 ;  /* 0x0000000000027941 */ /* 0x000fea0003800000 */
.L_x_5242:
        /* <DEDUP_REMOVED lines=16> */
.L_x_5248:
[----:B------:R-:W-:Y:S05]  /*1b210*/  BSYNC B3 ;  /* 0x0000000000037941 */ /* 0x000fea0003800000 */
.L_x_5247:
        /* <DEDUP_REMOVED lines=44> */
.L_x_5246:
[----:B------:R-:W-:Y:S05]  /*1b4e0*/  BSYNC B2 ;  /* 0x0000000000027941 */ /* 0x000fea0003800000 */
.L_x_5245:
        /* <DEDUP_REMOVED lines=8> */
[----:B------:R-:W-:-:S05]  /*1b570*/  FMUL.FTZ R68, R68, R136 ;  /* 0x0000008844447220 */ /* 0x000fca0000410000 */
[----:B------:R-:W-:Y:S02]  /*1b580*/  FSEL R73, R68, RZ, !P1 ;  /* 0x000000ff44497208 */ /* 0x000fe40004800000 */
[----:B------:R-:W-:-:S03]  /*1b590*/  @P0 PRMT R68, R64, 0x7632, R68 ;  /* 0x0000763240440816 */ /* 0x000fc60000000044 */
[----:B------:R-:W-:Y:S01]  /*1b5a0*/  FMUL.FTZ R73, R197, R73 ;  /* 0x00000049c5497220 */ /* 0x000fe20000410000 */
[----:B------:R-:W-:Y:S02]  /*1b5b0*/  @P0 SHF.L.U32 R68, R68, 0x10, RZ ;  /* 0x0000001044440819 */ /* 0x000fe400000006ff */
        /* <DEDUP_REMOVED lines=12> */
.L_x_5250:
[----:B------:R-:W-:-:S07]  /*1b680*/  IMAD.MOV.U32 R68, RZ, RZ, R22 ;  /* 0x000000ffff447224 */ /* 0x000fce00078e0016 */
.L_x_5251:
[----:B------:R-:W-:Y:S05]  /*1b690*/  BSYNC B2 ;  /* 0x0000000000027941 */ /* 0x000fea0003800000 */
.L_x_5249:
        /* <DEDUP_REMOVED lines=16> */
.L_x_5255:
[----:B------:R-:W-:Y:S05]  /*1b7a0*/  BSYNC B3 ;  /* 0x0000000000037941 */ /* 0x000fea0003800000 */
.L_x_5254:
        /* <DEDUP_REMOVED lines=44> */
.L_x_5253:
[----:B------:R-:W-:Y:S05]  /*1ba70*/  BSYNC B2 ;  /* 0x0000000000027941 */ /* 0x000fea0003800000 */
.L_x_5252:
        /* <DEDUP_REMOVED lines=24> */
.L_x_5257:
[----:B------:R-:W-:-:S07]  /*1bc00*/  MOV R94, R22 ;  /* 0x00000016005e7202 */ /* 0x000fce0000000f00 */
.L_x_5258:
[----:B------:R-:W-:Y:S05]  /*1bc10*/  BSYNC B2 ;  /* 0x0000000000027941 */ /* 0x000fea0003800000 */
.L_x_5256:
        /* <DEDUP_REMOVED lines=16> */
.L_x_5262:
[----:B------:R-:W-:Y:S05]  /*1bd20*/  BSYNC B3 ;  /* 0x0000000000037941 */ /* 0x000fea0003800000 */
.L_x_5261:
        /* <DEDUP_REMOVED lines=44> */
.L_x_5260:
[----:B------:R-:W-:Y:S05]  /*1bff0*/  BSYNC B2 ;  /* 0x0000000000027941 */ /* 0x000fea0003800000 */
.L_x_5259:
        /* <DEDUP_REMOVED lines=23> */
.L_x_5264:
[----:B------:R-:W-:-:S07]  /*1c170*/  IMAD.MOV.U32 R94, RZ, RZ, R22 ;  /* 0x000000ffff5e7224 */ /* 0x000fce00078e0016 */
.L_x_5265:
[----:B------:R-:W-:Y:S05]  /*1c180*/  BSYNC B2 ;  /* 0x0000000000027941 */ /* 0x000fea0003800000 */
.L_x_5263:
        /* <DEDUP_REMOVED lines=16> */
.L_x_5269:
[----:B------:R-:W-:Y:S05]  /*1c290*/  BSYNC B3 ;  /* 0x0000000000037941 */ /* 0x000fea0003800000 */
.L_x_5268:
        /* <DEDUP_REMOVED lines=44> */
.L_x_5267:
[----:B------:R-:W-:Y:S05]  /*1c560*/  BSYNC B2 ;  /* 0x0000000000027941 */ /* 0x000fea0003800000 */
.L_x_5266:
        /* <DEDUP_REMOVED lines=24> */
.L_x_5271:
[----:B------:R-:W-:-:S07]  /*1c6f0*/  MOV R113, R22 ;  /* 0x0000001600717202 */ /* 0x000fce0000000f00 */
.L_x_5272:
[----:B------:R-:W-:Y:S05]  /*1c700*/  BSYNC B2 ;  /* 0x0000000000027941 */ /* 0x000fea0003800000 */
.L_x_5270:
        /* <DEDUP_REMOVED lines=16> */
.L_x_5276:
[----:B------:R-:W-:Y:S05]  /*1c810*/  BSYNC B3 ;  /* 0x0000000000037941 */ /* 0x000fea0003800000 */
.L_x_5275:
        /* <DEDUP_REMOVED lines=44> */
.L_x_5274:
[----:B------:R-:W-:Y:S05]  /*1cae0*/  BSYNC B2 ;  /* 0x0000000000027941 */ /* 0x000fea0003800000 */
.L_x_5273:
        /* <DEDUP_REMOVED lines=23> */
.L_x_5278:
[----:B------:R-:W-:-:S07]  /*1cc60*/  IMAD.MOV.U32 R70, RZ, RZ, R22 ;  /* 0x000000ffff467224 */ /* 0x000fce00078e0016 */
.L_x_5279:
[----:B------:R-:W-:Y:S05]  /*1cc70*/  BSYNC B2 ;  /* 0x0000000000027941 */ /* 0x000fea0003800000 */
.L_x_5277:
        /* <DEDUP_REMOVED lines=16> */
.L_x_5283:
[----:B------:R-:W-:Y:S05]  /*1cd80*/  BSYNC B3 ;  /* 0x0000000000037941 */ /* 0x000fea0003800000 */
.L_x_5282:
        /* <DEDUP_REMOVED lines=44> */
.L_x_5281:
[----:B------:R-:W-:Y:S05]  /*1d050*/  BSYNC B2 ;  /* 0x0000000000027941 */ /* 0x000fea0003800000 */
.L_x_5280:
        /* <DEDUP_REMOVED lines=24> */
.L_x_5285:
[----:B------:R-:W-:-:S07]  /*1d1e0*/  MOV R131, R22 ;  /* 0x0000001600837202 */ /* 0x000fce0000000f00 */
.L_x_5286:
[----:B------:R-:W-:Y:S05]  /*1d1f0*/  BSYNC B2 ;  /* 0x0000000000027941 */ /* 0x000fea0003800000 */
.L_x_5284:
        /* <DEDUP_REMOVED lines=19> */
.L_x_5290:
[----:B------:R-:W-:Y:S05]  /*1d330*/  BSYNC B3 ;  /* 0x0000000000037941 */ /* 0x000fea0003800000 */
.L_x_5289:
        /* <DEDUP_REMOVED lines=44> */
.L_x_5288:
[----:B------:R-:W-:Y:S05]  /*1d600*/  BSYNC B2 ;  /* 0x0000000000027941 */ /* 0x000fea0003800000 */
.L_x_5287:
        /* <DEDUP_REMOVED lines=40> */
.L_x_5234:
[----:B------:R-:W-:Y:S05]  /*1d890*/  BSYNC B1 ;  /* 0x0000000000017941 */ /* 0x000fea0003800000 */
.L_x_5233:
        /* <DEDUP_REMOVED lines=23> */
.L_x_5294:
[----:B------:R-:W-:-:S07]  /*1da10*/  MOV R60, R22 ;  /* 0x00000016003c7202 */ /* 0x000fce0000000f00 */
.L_x_5295:
[----:B------:R-:W-:Y:S05]  /*1da20*/  BSYNC B2 ;  /* 0x0000000000027941 */ /* 0x000fea0003800000 */
.L_x_5293:
        /* <DEDUP_REMOVED lines=16> */
.L_x_5299:
[----:B------:R-:W-:Y:S05]  /*1db30*/  BSYNC B3 ;  /* 0x0000000000037941 */ /* 0x000fea0003800000 */
.L_x_5298:
        /* <DEDUP_REMOVED lines=44> */
.L_x_5297:
[----:B------:R-:W-:Y:S05]  /*1de00*/  BSYNC B2 ;  /* 0x0000000000027941 */ /* 0x000fea0003800000 */
.L_x_5296:
        /* <DEDUP_REMOVED lines=29> */
.L_x_5301:
[----:B------:R-:W-:-:S07]  /*1dfe0*/  MOV R75, R22 ;  /* 0x00000016004b7202 */ /* 0x000fce0000000f00 */
.L_x_5302:
[----:B------:R-:W-:Y:S05]  /*1dff0*/  BSYNC B2 ;  /* 0x0000000000027941 */ /* 0x000fea0003800000 */
.L_x_5300:
        /* <DEDUP_REMOVED lines=16> */
.L_x_5306:
[----:B------:R-:W-:Y:S05]  /*1e100*/  BSYNC B3 ;  /* 0x0000000000037941 */ /* 0x000fea0003800000 */
.L_x_5305:
        /* <DEDUP_REMOVED lines=44> */
.L_x_5304:
[----:B------:R-:W-:Y:S05]  /*1e3d0*/  BSYNC B2 ;  /* 0x0000000000027941 */ /* 0x000fea0003800000 */
.L_x_5303:
        /* <DEDUP_REMOVED lines=25> */
.L_x_5308:
[----:B------:R-:W-:-:S07]  /*1e570*/  IMAD.MOV.U32 R68, RZ, RZ, R22 ;  /* 0x000000ffff447224 */ /* 0x000fce00078e0016 */
.L_x_5309:
[----:B------:R-:W-:Y:S05]  /*1e580*/  BSYNC B2 ;  /* 0x0000000000027941 */ /* 0x000fea0003800000 */
.L_x_5307:
        /* <DEDUP_REMOVED lines=16> */
.L_x_5313:
[----:B------:R-:W-:Y:S05]  /*1e690*/  BSYNC B3 ;  /* 0x0000000000037941 */ /* 0x000fea0003800000 */
.L_x_5312:
        /* <DEDUP_REMOVED lines=44> */
.L_x_5311:
[----:B------:R-:W-:Y:S05]  /*1e960*/  BSYNC B2 ;  /* 0x0000000000027941 */ /* 0x000fea0003800000 */
.L_x_5310:
        /* <DEDUP_REMOVED lines=24> */
.L_x_5315:
[----:B------:R-:W-:-:S07]  /*1eaf0*/  MOV R96, R22 ;  /* 0x0000001600607202 */ /* 0x000fce0000000f00 */
.L_x_5316:
[----:B------:R-:W-:Y:S05]  /*1eb00*/  BSYNC B2 ;  /* 0x0000000000027941 */ /* 0x000fea0003800000 */
.L_x_5314:
        /* <DEDUP_REMOVED lines=16> */
.L_x_5320:
[----:B------:R-:W-:Y:S05]  /*1ec10*/  BSYNC B3 ;  /* 0x0000000000037941 */ /* 0x000fea0003800000 */
.L_x_5319:
        /* <DEDUP_REMOVED lines=44> */
.L_x_5318:
[----:B------:R-:W-:Y:S05]  /*1eee0*/  BSYNC B2 ;  /* 0x0000000000027941 */ /* 0x000fea0003800000 */
.L_x_5317:
        /* <DEDUP_REMOVED lines=23> */
.L_x_5322:
[----:B------:R-:W-:-:S07]  /*1f060*/  IMAD.MOV.U32 R96, RZ, RZ, R22 ;  /* 0x000000ffff607224 */ /* 0x000fce00078e0016 */
.L_x_5323:
[----:B------:R-:W-:Y:S05]  /*1f070*/  BSYNC B2 ;  /* 0x0000000000027941 */ /* 0x000fea0003800000 */
.L_x_5321:
        /* <DEDUP_REMOVED lines=16> */
.L_x_5327:
[----:B------:R-:W-:Y:S05]  /*1f180*/  BSYNC B3 ;  /* 0x0000000000037941 */ /* 0x000fea0003800000 */
.L_x_5326:
        /* <DEDUP_REMOVED lines=44> */
.L_x_5325:
[----:B------:R-:W-:Y:S05]  /*1f450*/  BSYNC B2 ;  /* 0x0000000000027941 */ /* 0x000fea0003800000 */
.L_x_5324:
        /* <DEDUP_REMOVED lines=24> */
.L_x_5329:
[----:B------:R-:W-:-:S07]  /*1f5e0*/  MOV R115, R22 ;  /* 0x0000001600737202 */ /* 0x000fce0000000f00 */
.L_x_5330:
[----:B------:R-:W-:Y:S05]  /*1f5f0*/  BSYNC B2 ;  /* 0x0000000000027941 */ /* 0x000fea0003800000 */
.L_x_5328:
        /* <DEDUP_REMOVED lines=16> */
.L_x_5334:
[----:B------:R-:W-:Y:S05]  /*1f700*/  BSYNC B3 ;  /* 0x0000000000037941 */ /* 0x000fea0003800000 */
.L_x_5333:
        /* <DEDUP_REMOVED lines=44> */
.L_x_5332:
[----:B------:R-:W-:Y:S05]  /*1f9d0*/  BSYNC B2 ;  /* 0x0000000000027941 */ /* 0x000fea0003800000 */
.L_x_5331:
        /* <DEDUP_REMOVED lines=23> */
.L_x_5336:
[----:B------:R-:W-:-:S07]  /*1fb50*/  IMAD.MOV.U32 R70, RZ, RZ, R22 ;  /* 0x000000ffff467224 */ /* 0x000fce00078e0016 */
.L_x_5337:
[----:B------:R-:W-:Y:S05]  /*1fb60*/  BSYNC B2 ;  /* 0x0000000000027941 */ /* 0x000fea0003800000 */
.L_x_5335:
        /* <DEDUP_REMOVED lines=16> */
.L_x_5341:
[----:B------:R-:W-:Y:S05]  /*1fc70*/  BSYNC B3 ;  /* 0x0000000000037941 */ /* 0x000fea0003800000 */
.L_x_5340:
        /* <DEDUP_REMOVED lines=44> */
.L_x_5339:
[----:B------:R-:W-:Y:S05]  /*1ff40*/  BSYNC B2 ;  /* 0x0000000000027941 */ /* 0x000fea0003800000 */
.L_x_5338:
        /* <DEDUP_REMOVED lines=24> */
.L_x_5343:
[----:B------:R-:W-:-:S07]  /*200d0*/  MOV R137, R22 ;  /* 0x0000001600897202 */ /* 0x000fce0000000f00 */
.L_x_5344:
[----:B------:R-:W-:Y:S05]  /*200e0*/  BSYNC B2 ;  /* 0x0000000000027941 */ /* 0x000fea0003800000 */
.L_x_5342:
        /* <DEDUP_REMOVED lines=19> */
.L_x_5348:
[----:B------:R-:W-:Y:S05]  /*20220*/  BSYNC B3 ;  /* 0x0000000000037941 */ /* 0x000fea0003800000 */
.L_x_5347:
        /* <DEDUP_REMOVED lines=44> */
.L_x_5346:
[----:B------:R-:W-:Y:S05]  /*204f0*/  BSYNC B2 ;  /* 0x0000000000027941 */ /* 0x000fea0003800000 */
.L_x_5345:
[----:B------:R-:W-:Y:S01]  /*20500*/  I2FP.F32.U32 R68, R137 ;  /* 0x0000008900447245 */ /* 0x000fe20000201000 */
[----:B------:R-:W-:Y:S01]  /*20510*/  IMAD.U32 R117, R117, 0x10000, RZ ;  /* 0x0001000075757824 */ /* 0x000fe200078e00ff */
[----:B------:R-:W-:Y:S02]  /*20520*/  F2FP.BF16.F32.PACK_AB R70, R115, R96 ;  /* 0x000000607346723e */ /* 0x000fe400000010ff */
[----:B------:R-:W-:Y:S01]  /*20530*/  F2FP.BF16.F32.PACK_AB R69, R95, R76 ;  /* 0x0000004c5f45723e */ /* 0x000fe200000010ff */
[----:B------:R-:W-:Y:S01]  /*20540*/  FFMA.FTZ R68, R68, R136, 1.1641532182693481445e-10 ;  /* 0x2f00000044447423 */ /* 0x000fe20000010088 */
[----:B------:R-:W-:Y:S01]  /*20550*/  FMUL.FTZ R117, R117, R127 ;  /* 0x0000007f75757220 */ /* 0x000fe20000410000 */
[----:B------:R-:W-:Y:S02]  /*20560*/  SEL R127, RZ, 0x10000, P5 ;  /* 0x00010000ff7f7807 */ /* 0x000fe40002800000 */
[----:B------:R-:W-:Y:S01]  /*20570*/  LOP3.LUT P5, RZ, R5, 0x2, RZ, 0xc0, !PT ;  /* 0x0000000205ff7812 */ /* 0x000fe200078ac0ff */
[----:B------:R-:W-:Y:S01]  /*20580*/  FMUL.FTZ R117, R117, R131 ;  /* 0x0000008375757220 */ /* 0x000fe20000410000 */
[----:B------:R-:W-:-:S02]  /*20590*/  FSETP.GTU.FTZ.AND P6, PT, R68, R130, PT ;  /* 0x000000824400720b */ /* 0x000fc40003fdc000 */
        /* <DEDUP_REMOVED lines=27> */
[----:B------:R-:W-:-:S05]  /*20750*/  LOP3.LUT R70, R70, R127, RZ, 0xfc, !PT ;  /* 0x0000007f46467212 */ /* 0x000fca00078efcff */
[----:B------:R0:W-:Y:S02]  /*20760*/  STG.E.64 desc[UR4][R68.64], R70 ;  /* 0x0000004644007986 */ /* 0x0001e4000c101b04 */
.L_x_5292:
[----:B------:R-:W-:Y:S05]  /*20770*/  BSYNC B1 ;  /* 0x0000000000017941 */ /* 0x000fea0003800000 */
.L_x_5291:
        /* <DEDUP_REMOVED lines=115> */
[----:B0-----:R-:W-:Y:S02]  /*20eb0*/  FADD.FTZ R127, R68, R127 ;  /* 0x0000007f447f7221 */ /* 0x001fe40000010000 */
[----:B------:R-:W0:Y:S03]  /*20ec0*/  LDC R68, c[0x0][0x290] ;  /* 0x0000a400ff447b82 */ /* 0x000e260000000800 */
[----:B------:R-:W1:Y:S02]  /*20ed0*/  SHFL.BFLY PT, R69, R127, 0x10, 0x1f ;  /* 0x0e001f007f457f89 */ /* 0x000e6400000e0000 */
[----:B-1----:R-:W-:-:S04]  /*20ee0*/  FADD.FTZ R127, R127, R69 ;  /* 0x000000457f7f7221 */ /* 0x002fc80000010000 */
        /* <DEDUP_REMOVED lines=175> */
.L_x_5382:
        /* <DEDUP_REMOVED lines=55> */
[----:B0-----:R-:W-:-:S04]  /*21d50*/  IMAD.WIDE.U32 R130, R38, 0x10, R130 ;  /* 0x0000001026827825 */ /* 0x001fc800078e0082 */
[----:B------:R-:W-:Y:S01]  /*21d60*/  VIADD R38, R38, 0x20 ;  /* 0x0000002026267836 */ /* 0x000fe20000000000 */
[----:B------:R1:W-:Y:S06]  /*21d70*/  STG.E.128 desc[UR4][R130.64], R68 ;  /* 0x0000004482007986 */ /* 0x0003ec000c101d04 */
.L_x_5351:
[----:B------:R-:W-:Y:S05]  /*21d80*/  BSYNC B1 ;  /* 0x0000000000017941 */ /* 0x000fea0003800000 */
.L_x_5350:
        /* <DEDUP_REMOVED lines=44> */
[----:B------:R-:W-:-:S07]  /*22050*/  IADD3 R38, R38, 0x20, RZ ;  /* 0x0000002026267810 */ /* 0x000fce0007ffe0ff */
.L_x_5353:
[----:B------:R-:W-:Y:S05]  /*22060*/  BSYNC B1 ;  /* 0x0000000000017941 */ /* 0x000fea0003800000 */
.L_x_5352:
[----:B------:R-:W-:Y:S01]  /*22070*/  LOP3.LUT P0, RZ, R5, 0x1000, RZ, 0xc0, !PT ;  /* 0x0000100005ff7812 */ /* 0x000fe2000780c0ff */
[----:B------:R-:W-:-:S12]  /*22080*/  BSSY B1, `(.L_x_5354) ;  /* 0x000002c000017945 */ /* 0x000fd80003800000 */
[----:B------:R-:W-:Y:S05]  /*22090*/  @!P0 BRA `(.L_x_5355) ;  /* 0x0000000000a88947 */ /* 0x000fea0003800000 */
[----:B-12---:R-:W2:Y:S04]  /*220a0*/  LDL R131, [R1+0x20] ;  /* 0x0000200001837983 */ /* 0x006ea80000100800 */
        /* <DEDUP_REMOVED lines=41> */
.L_x_5355:
[----:B------:R-:W-:Y:S05]  /*22340*/  BSYNC B1 ;  /* 0x0000000000017941 */ /* 0x000fea0003800000 */
.L_x_5354:
[----:B------:R-:W-:Y:S01]  /*22350*/  LOP3.LUT P0, RZ, R5, 0x800, RZ, 0xc0, !PT ;  /* 0x0000080005ff7812 */ /* 0x000fe2000780c0ff */
[----:B------:R-:W-:-:S12]  /*22360*/  BSSY B1, `(.L_x_5356) ;  /* 0x000002c000017945 */ /* 0x000fd80003800000 */
[----:B------:R-:W-:Y:S05]  /*22370*/  @!P0 BRA `(.L_x_5357) ;  /* 0x0000000000a88947 */ /* 0x000fea0003800000 */
[----:B-123--:R-:W2:Y:S04]  /*22380*/  LDL R131, [R1+0x10] ;  /* 0x0000100001837983 */ /* 0x00eea80000100800 */
        /* <DEDUP_REMOVED lines=41> */
.L_x_5357:
[----:B------:R-:W-:Y:S05]  /*22620*/  BSYNC B1 ;  /* 0x0000000000017941 */ /* 0x000fea0003800000 */
.L_x_5356:
[----:B------:R-:W-:Y:S01]  /*22630*/  LOP3.LUT P0, RZ, R5, 0x400, RZ, 0xc0, !PT ;  /* 0x0000040005ff7812 */ /* 0x000fe2000780c0ff */
[----:B------:R-:W-:-:S12]  /*22640*/  BSSY B1, `(.L_x_5358) ;  /* 0x0000029000017945 */ /* 0x000fd80003800000 */
[----:B------:R-:W-:Y:S05]  /*22650*/  @!P0 BRA `(.L_x_5359) ;  /* 0x00000000009c8947 */ /* 0x000fea0003800000 */
[----:B-1234-:R-:W2:Y:S04]  /*22660*/  LDL R131, [R1] ;  /* 0x0000000001837983 */ /* 0x01eea80000100800 */
[----:B------:R-:W2:Y:S04]  /*22670*/  LDL R70, [R1+0xa0] ;  /* 0x0000a00001467983 */ /* 0x000ea80000100800 */
[----:B------:R-:W3:Y:S01]  /*22680*/  LDL R71, [R1+0x9c] ;  /* 0x00009c0001477983 */ /* 0x000ee20000100800 */
[----:B------:R-:W-:-:S03]  /*22690*/  PLOP3.LUT P0, PT, PT, PT, UP1, 0x40, 0x0 ;  /* 0x000000000000781c */ /* 0x000fc60003f0e818 */
[----:B------:R-:W4:Y:S01]  /*226a0*/  LDL R136, [R1+0x98] ;  /* 0x0000980001887983 */ /* 0x000f220000100800 */
[----:B------:R-:W-:-:S05]  /*226b0*/  FSEL R130, R127, RZ, P0 ;  /* 0x000000ff7f827208 */ /* 0x000fca0000000000 */
[--C-:B0-----:R-:W-:Y:S01]  /*226c0*/  FADD.FTZ R68, R51, -R130.reuse ;  /* 0x8000008233447221 */ /* 0x101fe20000010000 */
[----:B------:R-:W-:-:S03]  /*226d0*/  FADD.FTZ R69, R52, -R130 ;  /* 0x8000008234457221 */ /* 0x000fc60000010000 */
[C---:B------:R-:W-:Y:S01]  /*226e0*/  FMUL.FTZ R68, R128.reuse, R68 ;  /* 0x0000004480447220 */ /* 0x040fe20000410000 */
        /* <DEDUP_REMOVED lines=30> */
.L_x_5359:
[----:B------:R-:W-:Y:S05]  /*228d0*/  BSYNC B1 ;  /* 0x0000000000017941 */ /* 0x000fea0003800000 */
.L_x_5358:
[----:B------:R-:W-:Y:S01]  /*228e0*/  LOP3.LUT P0, RZ, R5, 0x200, RZ, 0xc0, !PT ;  /* 0x0000020005ff7812 */ /* 0x000fe2000780c0ff */
[----:B------:R-:W-:-:S12]  /*228f0*/  BSSY B1, `(.L_x_5360) ;  /* 0x0000028000017945 */ /* 0x000fd80003800000 */
[----:B------:R-:W-:Y:S05]  /*22900*/  @!P0 BRA `(.L_x_5361) ;  /* 0x0000000000988947 */ /* 0x000fea0003800000 */
[----:B01234-:R-:W2:Y:S04]  /*22910*/  LDL R70, [R1+0x90] ;  /* 0x0000900001467983 */ /* 0x01fea80000100800 */
[----:B------:R-:W3:Y:S04]  /*22920*/  LDL R71, [R1+0x8c] ;  /* 0x00008c0001477983 */ /* 0x000ee80000100800 */
[----:B------:R-:W4:Y:S04]  /*22930*/  LDL R136, [R1+0x88] ;  /* 0x0000880001887983 */ /* 0x000f280000100800 */
[----:B------:R-:W5:Y:S01]  /*22940*/  LDL R131, [R1+0x84] ;  /* 0x0000840001837983 */ /* 0x000f620000100800 */
[----:B------:R-:W-:-:S04]  /*22950*/  PLOP3.LUT P0, PT, PT, PT, UP1, 0x40, 0x0 ;  /* 0x000000000000781c */ /* 0x000fc80003f0e818 */
[----:B------:R-:W-:-:S05]  /*22960*/  FSEL R130, R127, RZ, P0 ;  /* 0x000000ff7f827208 */ /* 0x000fca0000000000 */
        /* <DEDUP_REMOVED lines=25> */
[----:B-----5:R-:W-:Y:S01]  /*22b00*/  FFMA.FTZ R71, R131, R71, R246 ;  /* 0x0000004783477223 */ /* 0x020fe200000100f6 */
[----:B------:R-:W-:-:S05]  /*22b10*/  FFMA.FTZ R130, R143, R130, R142 ;  /* 0x000000828f827223 */ /* 0x000fca000001008e */
[----:B------:R-:W-:Y:S02]  /*22b20*/  F2FP.BF16.F32.PACK_AB R71, R130, R71 ;  /* 0x000000478247723e */ /* 0x000fe400000010ff */
[----:B------:R-:W0:Y:S02]  /*22b30*/  LDC.64 R130, c[0x0][0x2b8] ;  /* 0x0000ae00ff827b82 */ /* 0x000e240000000a00 */
[C---:B0-----:R-:W-:Y:S01]  /*22b40*/  IMAD.WIDE.U32 R130, R38.reuse, 0x10, R130 ;  /* 0x0000001026827825 */ /* 0x041fe200078e0082 */
[----:B------:R-:W-:-:S04]  /*22b50*/  IADD3 R38, R38, 0x20, RZ ;  /* 0x0000002026267810 */ /* 0x000fc80007ffe0ff */
[----:B------:R0:W-:Y:S03]  /*22b60*/  STG.E.128 desc[UR4][R130.64], R68 ;  /* 0x0000004482007986 */ /* 0x0001e6000c101d04 */
.L_x_5361:
[----:B------:R-:W-:Y:S05]  /*22b70*/  BSYNC B1 ;  /* 0x0000000000017941 */ /* 0x000fea0003800000 */
.L_x_5360:
        /* <DEDUP_REMOVED lines=38> */
[----:B0-----:R-:W-:-:S04]  /*22de0*/  IMAD.WIDE.U32 R130, R38, 0x10, R130 ;  /* 0x0000001026827825 */ /* 0x001fc800078e0082 */
[----:B------:R-:W-:Y:S01]  /*22df0*/  VIADD R38, R38, 0x20 ;  /* 0x0000002026267836 */ /* 0x000fe20000000000 */
[----:B------:R0:W-:Y:S06]  /*22e00*/  STG.E.128 desc[UR4][R130.64], R68 ;  /* 0x0000004482007986 */ /* 0x0001ec000c101d04 */
.L_x_5363:
[----:B------:R-:W-:Y:S05]  /*22e10*/  BSYNC B1 ;  /* 0x0000000000017941 */ /* 0x000fea0003800000 */
.L_x_5362:
        /* <DEDUP_REMOVED lines=41> */
.L_x_5365:
[----:B------:R-:W-:Y:S05]  /*230b0*/  BSYNC B1 ;  /* 0x0000000000017941 */ /* 0x000fea0003800000 */
.L_x_5364:
        /* <DEDUP_REMOVED lines=41> */
.L_x_5367:
[----:B------:R-:W-:Y:S05]  /*23350*/  BSYNC B1 ;  /* 0x0000000000017941 */ /* 0x000fea0003800000 */
.L_x_5366:
[----:B------:R-:W-:Y:S01]  /*23360*/  LOP3.LUT P0, RZ, R5, 0x20, RZ, 0xc0, !PT ;  /* 0x0000002005ff7812 */ /* 0x000fe2000780c0ff */
[----:B------:R-:W-:-:S12]  /*23370*/  BSSY B1, `(.L_x_5368) ;  /* 0x0000027000017945 */ /* 0x000fd80003800000 */
[----:B------:R-:W-:Y:S05]  /*23380*/  @!P0 BRA `(.L_x_5369) ;  /* 0x0000000000948947 */ /* 0x000fea0003800000 */
[----:B------:R-:W-:Y:S01]  /*23390*/  PLOP3.LUT P0, PT, PT, PT, UP1, 0x40, 0x0 ;  /* 0x000000000000781c */ /* 0x000fe20003f0e818 */
[----:B------:R-:W5:Y:S03]  /*233a0*/  LDL R139, [R1+0x48] ;  /* 0x00004800018b7983 */ /* 0x000f660000100800 */
[----:B------:R-:W-:Y:S01]  /*233b0*/  FSEL R136, R127, RZ, P0 ;  /* 0x000000ff7f887208 */ /* 0x000fe20000000000 */
[----:B------:R-:W5:Y:S04]  /*233c0*/  LDL R138, [R1+0x44] ;  /* 0x00004400018a7983 */ /* 0x000f680000100800 */
        /* <DEDUP_REMOVED lines=16> */
[----:B------:R-:W2:Y:S04]  /*234d0*/  LDL R137, [R1+0x50] ;  /* 0x0000500001897983 */ /* 0x000ea80000100800 */
[----:B------:R-:W3:Y:S01]  /*234e0*/  LDL R128, [R1+0x4c] ;  /* 0x00004c0001807983 */ /* 0x000ee20000100800 */
[----:B------:R-:W-:Y:S01]  /*234f0*/  FFMA.FTZ R136, R21, R136, R36 ;  /* 0x0000008815887223 */ /* 0x000fe20000010024 */
[----:B------:R-:W-:Y:S01]  /*23500*/  FFMA.FTZ R130, R20, R130, R35 ;  /* 0x0000008214827223 */ /* 0x000fe20000010023 */
[----:B------:R-:W-:Y:S01]  /*23510*/  FFMA.FTZ R127, R18, R127, R33 ;  /* 0x0000007f127f7223 */ /* 0x000fe20000010021 */
[----:B-----5:R-:W-:Y:S01]  /*23520*/  FFMA.FTZ R70, R139, R70, R231 ;  /* 0x000000468b467223 */ /* 0x020fe200000100e7 */
[----:B------:R-:W-:-:S04]  /*23530*/  FFMA.FTZ R131, R138, R131, R230 ;  /* 0x000000838a837223 */ /* 0x000fc800000100e6 */
[----:B------:R-:W-:Y:S01]  /*23540*/  F2FP.BF16.F32.PACK_AB R70, R130, R70 ;  /* 0x000000468246723e */ /* 0x000fe200000010ff */
[----:B--2---:R-:W-:Y:S01]  /*23550*/  FFMA.FTZ R68, R137, R68, R233 ;  /* 0x0000004489447223 */ /* 0x004fe200000100e9 */
[----:B---3--:R-:W-:Y:S01]  /*23560*/  FFMA.FTZ R69, R128, R69, R232 ;  /* 0x0000004580457223 */ /* 0x008fe200000100e8 */
[----:B------:R-:W-:Y:S01]  /*23570*/  FFMA.FTZ R128, R19, R71, R34 ;  /* 0x0000004713807223 */ /* 0x000fe20000010022 */
[----:B------:R-:W-:Y:S02]  /*23580*/  F2FP.BF16.F32.PACK_AB R71, R136, R131 ;  /* 0x000000838847723e */ /* 0x000fe400000010ff */
[----:B------:R-:W0:Y:S01]  /*23590*/  LDC.64 R130, c[0x0][0x2b8] ;  /* 0x0000ae00ff827b82 */ /* 0x000e220000000a00 */
[----:B------:R-:W-:Y:S02]  /*235a0*/  F2FP.BF16.F32.PACK_AB R68, R127, R68 ;  /* 0x000000447f44723e */ /* 0x000fe400000010ff */
[----:B------:R-:W-:Y:S01]  /*235b0*/  F2FP.BF16.F32.PACK_AB R69, R128, R69 ;  /* 0x000000458045723e */ /* 0x000fe200000010ff */
[----:B0-----:R-:W-:-:S05]  /*235c0*/  IMAD.WIDE.U32 R130, R38, 0x10, R130 ;  /* 0x0000001026827825 */ /* 0x001fca00078e0082 */
[----:B------:R0:W-:Y:S02]  /*235d0*/  STG.E.128 desc[UR4][R130.64], R68 ;  /* 0x0000004482007986 */ /* 0x0001e4000c101d04 */
.L_x_5369:
[----:B------:R-:W-:Y:S05]  /*235e0*/  BSYNC B1 ;  /* 0x0000000000017941 */ /* 0x000fea0003800000 */
.L_x_5368:
[----:B01234-:R-:W0:Y:S02]  /*235f0*/  LDC.64 R68, c[0x0][0x210] ;  /* 0x00008400ff447b82 */ /* 0x01fe240000000a00 */
[----:B0-----:R-:W-:-:S04]  /*23600*/  LEA R6, R68, R6, 0x2 ;  /* 0x0000000644067211 */ /* 0x001fc800078e10ff */
[----:B------:R-:W-:-:S13]  /*23610*/  ISETP.GE.AND P0, PT, R6, R69, PT ;  /* 0x000000450600720c */ /* 0x000fda0003f06270 */
[----:B------:R-:W-:Y:S05]  /*23620*/  @!P0 BRA `(.L_x_5370) ;  /* 0xfffffdf800c08947 */ /* 0x000fea000383ffff */
[----:B------:R-:W-:Y:S05]  /*23630*/  BSYNC B0 ;  /* 0x0000000000007941 */ /* 0x000fea0003800000 */
.L_x_4768:
[----:B------:R-:W-:Y:S05]  /*23640*/  EXIT ;  /* 0x000000000000794d */ /* 0x000fea0003800000 */
.L_x_5349:
[----:B------:R-:W-:Y:S01]  /*23650*/  HFMA2.MMA R71, -RZ, RZ, 0, 5.9604644775390625e-08 ;  /* 0x00000001ff477435 */ /* 0x000fe200000001ff */
[----:B------:R-:W-:Y:S01]  /*23660*/  BSSY B1, `(.L_x_5371) ;  /* 0x0000007000017945 */ /* 0x000fe20003800000 */
[----:B------:R-:W-:Y:S01]  /*23670*/  IMAD.MOV.U32 R130, RZ, RZ, R68 ;  /* 0x000000ffff827224 */ /* 0x000fe200078e0044 */
[----:B------:R-:W-:Y:S01]  /*23680*/  MOV R69, 0xffffffff ;  /* 0xffffffff00457802 */ /* 0x000fe20000000f00 */
[----:B------:R-:W-:-:S07]  /*23690*/  IMAD.MOV.U32 R70, RZ, RZ, 0x1f ;  /* 0x0000001fff467424 */ /* 0x000fce00078e00ff */
[----:B------:R-:W-:Y:S05]  /*236a0*/  WARPSYNC.COLLECTIVE R69, `(.L_x_5372) ;  /* 0x0000000045087348 */ /* 0x000fea0003c00000 */
[----:B------:R0:W1:Y:S02]  /*236b0*/  SHFL.BFLY P6, R69, R130, R71, R70 ;  /* 0x0c00004782457389 */ /* 0x00006400000c0046 */
[----:B01----:R-:W-:Y:S01]  /*236c0*/  ENDCOLLECTIVE ;  /* 0x000000000000791b */ /* 0x003fe20003800000 */
.L_x_5372:
[----:B------:R-:W-:Y:S05]  /*236d0*/  BSYNC B1 ;  /* 0x0000000000017941 */ /* 0x000fea0003800000 */
.L_x_5371:
[----:B------:R-:W-:Y:S01]  /*236e0*/  FADD.FTZ R68, R68, R69 ;  /* 0x0000004544447221 */ /* 0x000fe20000010000 */
[----:B------:R-:W-:Y:S01]  /*236f0*/  HFMA2.MMA R71, -RZ, RZ, 0, 1.1920928955078125e-07 ;  /* 0x00000002ff477435 */ /* 0x000fe200000001ff */
[----:B------:R-:W-:Y:S01]  /*23700*/  MOV R69, 0xffffffff ;  /* 0xffffffff00457802 */ /* 0x000fe20000000f00 */
[----:B------:R-:W-:Y:S01]  /*23710*/  IMAD.MOV.U32 R70, RZ, RZ, 0x1f ;  /* 0x0000001fff467424 */ /* 0x000fe200078e00ff */
[----:B------:R-:W-:Y:S01]  /*23720*/  LOP3.LUT R5, R5, 0xffffbfff, RZ, 0xc0, !PT ;  /* 0xffffbfff05057812 */ /* 0x000fe200078ec0ff */
[----:B------:R-:W-:-:S03]  /*23730*/  IMAD.MOV.U32 R130, RZ, RZ, R68 ;  /* 0x000000ffff827224 */ /* 0x000fc600078e0044 */
[----:B------:R-:W-:-:S07]  /*23740*/  @P5 LOP3.LUT R5, R5, 0x4000, RZ, 0xfc, !PT ;  /* 0x0000400005055812 */ /* 0x000fce00078efcff */
[----:B------:R-:W-:Y:S05]  /*23750*/  WARPSYNC.COLLECTIVE R69, `(.L_x_5373) ;  /* 0x0000000045087348 */ /* 0x000fea0003c00000 */
[----:B------:R0:W1:Y:S02]  /*23760*/  SHFL.BFLY P6, R69, R130, R71, R70 ;  /* 0x0c00004782457389 */ /* 0x00006400000c0046 */
[----:B01----:R-:W-:Y:S01]  /*23770*/  ENDCOLLECTIVE ;  /* 0x000000000000791b */ /* 0x003fe20003800000 */
.L_x_5373:
[----:B------:R-:W-:Y:S01]  /*23780*/  LOP3.LUT P5, RZ, R5, 0x8, RZ, 0xc0, !PT ;  /* 0x0000000805ff7812 */ /* 0x000fe200078ac0ff */
[----:B------:R-:W-:Y:S01]  /*23790*/  HFMA2.MMA R71, -RZ, RZ, 0, 2.384185791015625e-07 ;  /* 0x00000004ff477435 */ /* 0x000fe200000001ff */
[----:B------:R-:W-:Y:S01]  /*237a0*/  FADD.FTZ R68, R68, R69 ;  /* 0x0000004544447221 */ /* 0x000fe20000010000 */
[----:B------:R-:W-:-:S03]  /*237b0*/  IMAD.MOV.U32 R69, RZ, RZ, -0x1 ;  /* 0xffffffffff457424 */ /* 0x000fc600078e00ff */
[----:B------:R-:W-:-:S07]  /*237c0*/  IMAD.MOV.U32 R130, RZ, RZ, R68 ;  /* 0x000000ffff827224 */ /* 0x000fce00078e0044 */
[----:B------:R-:W-:Y:S05]  /*237d0*/  WARPSYNC.COLLECTIVE R69, `(.L_x_5374) ;  /* 0x0000000045087348 */ /* 0x000fea0003c00000 */
[----:B------:R0:W1:Y:S02]  /*237e0*/  SHFL.BFLY P6, R69, R130, R71, R70 ;  /* 0x0c00004782457389 */ /* 0x00006400000c0046 */
[----:B01----:R-:W-:Y:S01]  /*237f0*/  ENDCOLLECTIVE ;  /* 0x000000000000791b */ /* 0x003fe20003800000 */
.L_x_5374:
[----:B------:R-:W-:Y:S02]  /*23800*/  IMAD.MOV.U32 R71, RZ, RZ, 0x8 ;  /* 0x00000008ff477424 */ /* 0x000fe400078e00ff */
[----:B------:R-:W-:Y:S01]  /*23810*/  FADD.FTZ R68, R68, R69 ;  /* 0x0000004544447221 */ /* 0x000fe20000010000 */
[----:B------:R-:W-:-:S04]  /*23820*/  MOV R69, 0xffffffff ;  /* 0xffffffff00457802 */ /* 0x000fc80000000f00 */
[----:B------:R-:W-:-:S07]  /*23830*/  MOV R130, R68 ;  /* 0x0000004400827202 */ /* 0x000fce0000000f00 */
[----:B------:R-:W-:Y:S05]  /*23840*/  WARPSYNC.COLLECTIVE R69, `(.L_x_5375) ;  /* 0x0000000045087348 */ /* 0x000fea0003c00000 */
[----:B------:R0:W1:Y:S02]  /*23850*/  SHFL.BFLY P6, R69, R130, R71, R70 ;  /* 0x0c00004782457389 */ /* 0x00006400000c0046 */
[----:B01----:R-:W-:Y:S01]  /*23860*/  ENDCOLLECTIVE ;  /* 0x000000000000791b */ /* 0x003fe20003800000 */
.L_x_5375:
[----:B------:R-:W-:Y:S02]  /*23870*/  IMAD.MOV.U32 R71, RZ, RZ, 0x10 ;  /* 0x00000010ff477424 */ /* 0x000fe400078e00ff */
[----:B------:R-:W-:Y:S01]  /*23880*/  IMAD.MOV.U32 R127, RZ, RZ, R69 ;  /* 0x000000ffff7f7224 */ /* 0x000fe200078e0045 */
[----:B------:R-:W-:-:S03]  /*23890*/  MOV R69, 0xffffffff ;  /* 0xffffffff00457802 */ /* 0x000fc60000000f00 */
[----:B------:R-:W-:Y:S02]  /*238a0*/  FADD.FTZ R127, R68, R127 ;  /* 0x0000007f447f7221 */ /* 0x000fe40000010000 */
[----:B------:R-:W0:Y:S03]  /*238b0*/  LDC R68, c[0x0][0x290] ;  /* 0x0000a400ff447b82 */ /* 0x000e260000000800 */
[----:B------:R-:W-:-:S07]  /*238c0*/  MOV R130, R127 ;  /* 0x0000007f00827202 */ /* 0x000fce0000000f00 */
[----:B0-----:R-:W-:Y:S05]  /*238d0*/  WARPSYNC.COLLECTIVE R69, `(.L_x_5376) ;  /* 0x0000000045087348 */ /* 0x001fea0003c00000 */
[----:B------:R1:W2:Y:S02]  /*238e0*/  SHFL.BFLY P6, R69, R130, R71, R70 ;  /* 0x0c00004782457389 */ /* 0x0002a400000c0046 */
[----:B012---:R-:W-:Y:S01]  /*238f0*/  ENDCOLLECTIVE ;  /* 0x000000000000791b */ /* 0x007fe20003800000 */
.L_x_5376:
        /* <DEDUP_REMOVED lines=175> */
.L_x_5377:
[----:B------:R-:W-:Y:S01]  /*243f0*/  HFMA2.MMA R71, -RZ, RZ, 0, 1.1920928955078125e-07 ;  /* 0x00000002ff477435 */ /* 0x000fe200000001ff */
[----:B------:R-:W-:Y:S01]  /*24400*/  FADD.FTZ R128, R128, R69 ;  /* 0x0000004580807221 */ /* 0x000fe20000010000 */
[----:B------:R-:W-:-:S03]  /*24410*/  IMAD.MOV.U32 R69, RZ, RZ, -0x1 ;  /* 0xffffffffff457424 */ /* 0x000fc600078e00ff */
[----:B------:R-:W-:-:S07]  /*24420*/  IMAD.MOV.U32 R130, RZ, RZ, R128 ;  /* 0x000000ffff827224 */ /* 0x000fce00078e0080 */
[----:B------:R-:W-:Y:S05]  /*24430*/  WARPSYNC.COLLECTIVE R69, `(.L_x_5378) ;  /* 0x0000000045087348 */ /* 0x000fea0003c00000 */
[----:B------:R0:W1:Y:S02]  /*24440*/  SHFL.BFLY P6, R69, R130, R71, R70 ;  /* 0x0c00004782457389 */ /* 0x00006400000c0046 */
[----:B01----:R-:W-:Y:S01]  /*24450*/  ENDCOLLECTIVE ;  /* 0x000000000000791b */ /* 0x003fe20003800000 */
.L_x_5378:
[----:B------:R-:W-:Y:S02]  /*24460*/  IMAD.MOV.U32 R71, RZ, RZ, 0x4 ;  /* 0x00000004ff477424 */ /* 0x000fe400078e00ff */
[----:B------:R-:W-:Y:S01]  /*24470*/  FADD.FTZ R128, R128, R69 ;  /* 0x0000004580807221 */ /* 0x000fe20000010000 */
[----:B------:R-:W-:-:S04]  /*24480*/  MOV R69, 0xffffffff ;  /* 0xffffffff00457802 */ /* 0x000fc80000000f00 */
[----:B------:R-:W-:-:S07]  /*24490*/  MOV R130, R128 ;  /* 0x0000008000827202 */ /* 0x000fce0000000f00 */
[----:B------:R-:W-:Y:S05]  /*244a0*/  WARPSYNC.COLLECTIVE R69, `(.L_x_5379) ;  /* 0x0000000045087348 */ /* 0x000fea0003c00000 */
[----:B------:R0:W1:Y:S02]  /*244b0*/  SHFL.BFLY P6, R69, R130, R71, R70 ;  /* 0x0c00004782457389 */ /* 0x00006400000c0046 */
[----:B01----:R-:W-:Y:S01]  /*244c0*/  ENDCOLLECTIVE ;  /* 0x000000000000791b */ /* 0x003fe20003800000 */
.L_x_5379:
[----:B------:R-:W-:Y:S01]  /*244d0*/  HFMA2.MMA R71, -RZ, RZ, 0, 4.76837158203125e-07 ;  /* 0x00000008ff477435 */ /* 0x000fe200000001ff */
[----:B------:R-:W-:Y:S01]  /*244e0*/  FADD.FTZ R128, R128, R69 ;  /* 0x0000004580807221 */ /* 0x000fe20000010000 */
[----:B------:R-:W-:-:S03]  /*244f0*/  IMAD.MOV.U32 R69, RZ, RZ, -0x1 ;  /* 0xffffffffff457424 */ /* 0x000fc600078e00ff */
[----:B------:R-:W-:-:S07]  /*24500*/  IMAD.MOV.U32 R130, RZ, RZ, R128 ;  /* 0x000000ffff827224 */ /* 0x000fce00078e0080 */
[----:B------:R-:W-:Y:S05]  /*24510*/  WARPSYNC.COLLECTIVE R69, `(.L_x_5380) ;  /* 0x0000000045087348 */ /* 0x000fea0003c00000 */
[----:B------:R0:W1:Y:S02]  /*24520*/  SHFL.BFLY P6, R69, R130, R71, R70 ;  /* 0x0c00004782457389 */ /* 0x00006400000c0046 */
[----:B01----:R-:W-:Y:S01]  /*24530*/  ENDCOLLECTIVE ;  /* 0x000000000000791b */ /* 0x003fe20003800000 */
.L_x_5380:
[----:B------:R-:W-:Y:S02]  /*24540*/  IMAD.MOV.U32 R71, RZ, RZ, 0x10 ;  /* 0x00000010ff477424 */ /* 0x000fe400078e00ff */
[----:B------:R-:W-:Y:S01]  /*24550*/  FADD.FTZ R128, R128, R69 ;  /* 0x0000004580807221 */ /* 0x000fe20000010000 */
[----:B------:R-:W-:-:S04]  /*24560*/  MOV R69, 0xffffffff ;  /* 0xffffffff00457802 */ /* 0x000fc80000000f00 */
[----:B------:R-:W-:-:S07]  /*24570*/  MOV R130, R128 ;  /* 0x0000008000827202 */ /* 0x000fce0000000f00 */
[----:B------:R-:W-:Y:S05]  /*24580*/  WARPSYNC.COLLECTIVE R69, `(.L_x_5381) ;  /* 0x0000000045087348 */ /* 0x000fea0003c00000 */
[----:B------:R0:W1:Y:S02]  /*24590*/  SHFL.BFLY P6, R69, R130, R71, R70 ;  /* 0x0c00004782457389 */ /* 0x00006400000c0046 */
[----:B01----:R-:W-:Y:S01]  /*245a0*/  ENDCOLLECTIVE ;  /* 0x000000000000791b */ /* 0x003fe20003800000 */
.L_x_5381:
[----:B------:R-:W-:Y:S05]  /*245b0*/  BRA `(.L_x_5382) ;  /* 0xffffffd400087947 */ /* 0x000fea000383ffff */
.L_x_5383:
        /* <DEDUP_REMOVED lines=12> */
.L_x_72292:


//--------------------- .text._ZN10layer_norm13ln_fwd_kernelINS_13Kernel_traitsI13__nv_bfloat16S2_S2_S2_fjLj2560ELj1ELj4ELj1ELj16ENS_18Kernel_traits_baseILj2560ES2_S2_S2_S2_fjLj128EEEEELb1ELb1ELb0ELb1EEEvNS_9FwdParamsE --------------------------
	.section	.text._ZN10layer_norm13ln_fwd_kernelINS_13Kernel_traitsI13__nv_bfloat16S2_S2_S2_fjLj2560ELj1ELj4ELj1ELj16ENS_18Kernel_traits_baseILj2560ES2_S2_S2_S2_fjLj128EEEEELb1ELb1ELb0ELb1EEEvNS_9FwdParamsE,"ax",@progbits
	.align	128
        .global         _ZN10layer_norm13ln_fwd_kernelINS_13Kernel_traitsI13__nv_bfloat16S2_S2_S2_fjLj2560ELj1ELj4ELj1ELj16ENS_18Kernel_traits_baseILj2560ES2_S2_S2_S2_fjLj128EEEEELb1ELb1ELb0ELb1EEEvNS_9FwdParamsE
        .type           _ZN10layer_norm13ln_fwd_kernelINS_13Kernel_traitsI13__nv_bfloat16S2_S2_S2_fjLj2560ELj1ELj4ELj1ELj16ENS_18Kernel_traits_baseILj2560ES2_S2_S2_S2_fjLj128EEEEELb1ELb1ELb0ELb1EEEvNS_9FwdParamsE,@function
        .size           _ZN10layer_norm13ln_fwd_kernelINS_13Kernel_traitsI13__nv_bfloat16S2_S2_S2_fjLj2560ELj1ELj4ELj1ELj16ENS_18Kernel_traits_baseILj2560ES2_S2_S2_S2_fjLj128EEEEELb1ELb1ELb0ELb1EEEvNS_9FwdParamsE,(.L_x_72293 - _ZN10layer_norm13ln_fwd_kernelINS_13Kernel_traitsI13__nv_bfloat16S2_S2_S2_fjLj2560ELj1ELj4ELj1ELj16ENS_18Kernel_traits_baseILj2560ES2_S2_S2_S2_fjLj128EEEEELb1ELb1ELb0ELb1EEEvNS_9FwdParamsE)
        .other          _ZN10layer_norm13ln_fwd_kernelINS_13Kernel_traitsI13__nv_bfloat16S2_S2_S2_fjLj2560ELj1ELj4ELj1ELj16ENS_18Kernel_traits_baseILj2560ES2_S2_S2_S2_fjLj128EEEEELb1ELb1ELb0ELb1EEEvNS_9FwdParamsE,@"STO_CUDA_ENTRY STV_DEFAULT"
_ZN10layer_norm13ln_fwd_kernelINS_13Kernel_traitsI13__nv_bfloat16S2_S2_S2_fjLj2560ELj1ELj4ELj1ELj16ENS_18Kernel_traits_baseILj2560ES2_S2_S2_S2_fjLj128EEEEELb1ELb1ELb0ELb1EEEvNS_9FwdParamsE:
.text._ZN10layer_norm13ln_fwd_kernelINS_13Kernel_traitsI13__nv_bfloat16S2_S2_S2_fjLj2560ELj1ELj4ELj1ELj16ENS_18Kernel_traits_baseILj2560ES2_S2_S2_S2_fjLj128EEEEELb1ELb1ELb0ELb1EEEvNS_9FwdParamsE:
[----:B------:R-:W0:Y:S08]  /*0000*/  LDC R1, c[0x0][0x28] ;  /* 0x00000a00ff017b82 */ /* 0x000e300000000800 */
[----:B------:R-:W1:Y:S01]  /*0010*/  LDC R32, c[0x0][0x2e8] ;  /* 0x0000ba00ff207b82 */ /* 0x000e620000000800 */
[----:B------:R-:W-:Y:S01]  /*0020*/  ULDC.U8 UR4, c[0x0][0x2f4] ;  /* 0x0000bd0000047ab9 */ /* 0x000fe20000000000 */
[----:B------:R-:W-:Y:S01]  /*0030*/  ULDC.64 UR6, c[0x0][0x2e0] ;  /* 0x0000b80000067ab9 */ /* 0x000fe20000000a00 */
[----:B------:R-:W-:Y:S01]  /*0040*/  ISETP.NE.AND P1, PT, RZ, UR4, PT ;  /* 0x00000004ff007c0c */ /* 0x000fe2000bf25270 */
[----:B------:R-:W-:Y:S01]  /*0050*/  ULDC.64 UR4, c[0x0][0x208] ;  /* 0x0000820000047ab9 */ /* 0x000fe20000000a00 */
[----:B------:R-:W-:Y:S01]  /*0060*/  IMAD.U32 R2, RZ, RZ, UR6 ;  /* 0x00000006ff027e24 */ /* 0x000fe2000f8e00ff */
[----:B------:R-:W-:Y:S01]  /*0070*/  MOV R3, UR7 ;  /* 0x0000000700037c02 */ /* 0x000fe20008000f00 */
[----:B0-----:R-:W-:Y:S01]  /*0080*/  VIADD R1, R1, 0xffffff90 ;  /* 0xffffff9001017836 */ /* 0x001fe20000000000 */
[----:B------:R-:W1:Y:S01]  /*0090*/  LDC R33, c[0x0][0x2ec] ;  /* 0x0000bb00ff217b82 */ /* 0x000e620000000800 */
[----:B------:R-:W0:Y:S01]  /*00a0*/  S2R R40, SR_TID.X ;  /* 0x0000000000287919 */ /* 0x000e220000002100 */
[----:B------:R-:W-:Y:S01]  /*00b0*/  ULDC.64 UR8, c[0x0][0x2c8] ;  /* 0x0000b20000087ab9 */ /* 0x000fe20000000a00 */
[----:B------:R-:W-:-:S05]  /*00c0*/  ULDC UR10, c[0x0][0x214] ;  /* 0x00008500000a7ab9 */ /* 0x000fca0000000800 */
[----:B------:R-:W2:Y:S01]  /*00d0*/  @P1 LDG.E.64 R2, desc[UR4][R2.64] ;  /* 0x0000000402021981 */ /* 0x000ea2000c1e1b00 */
[----:B------:R-:W3:Y:S08]  /*00e0*/  @P1 LDC R9, c[0x0][0x2f0] ;  /* 0x0000bc00ff091b82 */ /* 0x000ef00000000800 */
[----:B------:R-:W4:Y:S01]  /*00f0*/  LDC.64 R6, c[0x0][0x2c8] ;  /* 0x0000b200ff067b82 */ /* 0x000f220000000a00 */
[----:B-1----:R-:W3:Y:S01]  /*0100*/  @P1 LDG.E.64 R4, desc[UR4][R32.64] ;  /* 0x0000000420041981 */ /* 0x002ee2000c1e1b00 */
[----:B------:R-:W0:Y:S01]  /*0110*/  S2R R176, SR_CTAID.X ;  /* 0x0000000000b07919 */ /* 0x000e220000002500 */
[----:B------:R-:W-:Y:S01]  /*0120*/  ISETP.NE.U32.AND P0, PT, RZ, UR8, PT ;  /* 0x00000008ff007c0c */ /* 0x000fe2000bf05070 */
[----:B------:R-:W-:-:S02]  /*0130*/  ULDC UR8, c[0x0][0x0] ;  /* 0x0000000000087ab9 */ /* 0x000fc40000000800 */
[----:B0-----:R-:W-:Y:S01]  /*0140*/  IMAD R0, R176, UR8, R40 ;  /* 0x00000008b0007c24 */ /* 0x001fe2000f8e0228 */
[----:B------:R-:W-:Y:S01]  /*0150*/  ISETP.NE.AND.EX P0, PT, RZ, UR9, PT, P0 ;  /* 0x00000009ff007c0c */ /* 0x000fe2000bf05300 */
[----:B------:R-:W-:Y:S01]  /*0160*/  ULDC.64 UR8, c[0x0][0x278] ;  /* 0x00009e0000087ab9 */ /* 0x000fe20000000a00 */
[----:B------:R-:W-:-:S05]  /*0170*/  LOP3.LUT R41, R40, 0x1f, RZ, 0xc0, !PT ;  /* 0x0000001f28297812 */ /* 0x000fca00078ec0ff */
[----:B----4-:R-:W-:-:S06]  /*0180*/  IMAD.WIDE.U32 R6, R41, 0x10, R6 ;  /* 0x0000001029067825 */ /* 0x010fcc00078e0006 */
        /* <DEDUP_REMOVED lines=8> */
[----:B--2---:R-:W-:-:S02]  /*0210*/  @P1 R2UR UR6, R2 ;  /* 0x00000000020612ca */ /* 0x004fc400000e0000 */
        /* <DEDUP_REMOVED lines=10> */
[----:B------:R-:W-:Y:S01]  /*02c0*/  IMAD.WIDE.U32 R10, R10, -0x2daee0ad, RZ ;  /* 0xd2511f530a0a7825 */ /* 0x000fe200078e00ff */
[----:B------:R-:W-:-:S03]  /*02d0*/  UIADD3 UR21, UR6, -0x61c88647, URZ ;  /* 0x9e3779b906157890 */ /* 0x000fc6000fffe03f */
[----:B------:R-:W-:Y:S01]  /*02e0*/  IMAD.WIDE.U32 R12, R12, -0x326172a9, RZ ;  /* 0xcd9e8d570c0c7825 */ /* 0x000fe200078e00ff */
[----:B------:R-:W-:Y:S01]  /*02f0*/  LOP3.LUT R9, R11, UR22, R4, 0x96, !PT ;  /* 0x000000160b097c12 */ /* 0x000fe2000f8e9604 */
[----:B------:R-:W-:-:S03]  /*0300*/  UIADD3 UR23, UR6, 0x3c6ef372, URZ ;  /* 0x3c6ef37206177890 */ /* 0x000fc6000fffe03f */
[----:B------:R-:W-:Y:S01]  /*0310*/  LOP3.LUT R4, R13, UR21, R8, 0x96, !PT ;  /* 0x000000150d047c12 */ /* 0x000fe2000f8e9608 */
[----:B------:R-:W-:Y:S01]  /*0320*/  IMAD.WIDE.U32 R8, R9, -0x326172a9, RZ ;  /* 0xcd9e8d5709087825 */ /* 0x000fe200078e00ff */
[----:B------:R-:W-:-:S03]  /*0330*/  UIADD3 UR24, UR7, 0x76cf5d0a, URZ ;  /* 0x76cf5d0a07187890 */ /* 0x000fc6000fffe03f */
[----:B------:R-:W-:Y:S01]  /*0340*/  IMAD.WIDE.U32 R4, R4, -0x2daee0ad, RZ ;  /* 0xd2511f5304047825 */ /* 0x000fe200078e00ff */
[----:B------:R-:W-:Y:S01]  /*0350*/  LOP3.LUT R11, R9, UR23, R12, 0x96, !PT ;  /* 0x00000017090b7c12 */ /* 0x000fe2000f8e960c */
[----:B------:R-:W-:Y:S01]  /*0360*/  UIADD3 UR26, UR7, 0x32370b8f, URZ ;  /* 0x32370b8f071a7890 */ /* 0x000fe2000fffe03f */
[----:B------:R0:W5:Y:S02]  /*0370*/  @P0 LDG.E.128 R12, desc[UR4][R6.64+0x800] ;  /* 0x00080004060c0981 */ /* 0x000164000c1e1d00 */
[----:B------:R-:W-:Y:S01]  /*0380*/  LOP3.LUT R34, R5, UR24, R10, 0x96, !PT ;  /* 0x0000001805227c12 */ /* 0x000fe2000f8e960a */
[----:B------:R-:W-:Y:S01]  /*0390*/  IMAD.WIDE.U32 R10, R11, -0x2daee0ad, RZ ;  /* 0xd2511f530b0a7825 */ /* 0x000fe200078e00ff */
[----:B------:R-:W-:-:S03]  /*03a0*/  UIADD3 UR25, UR6, -0x255992d5, URZ ;  /* 0xdaa66d2b06197890 */ /* 0x000fc6000fffe03f */
[----:B------:R-:W-:Y:S01]  /*03b0*/  IMAD.WIDE.U32 R34, R34, -0x326172a9, RZ ;  /* 0xcd9e8d5722227825 */ /* 0x000fe200078e00ff */
[----:B------:R-:W-:-:S04]  /*03c0*/  LOP3.LUT R36, R11, UR26, R4, 0x96, !PT ;  /* 0x0000001a0b247c12 */ /* 0x000fc8000f8e9604 */
[----:B------:R-:W-:Y:S01]  /*03d0*/  LOP3.LUT R4, R35, UR25, R8, 0x96, !PT ;  /* 0x0000001923047c12 */ /* 0x000fe2000f8e9608 */
[----:B------:R-:W-:-:S04]  /*03e0*/  UIADD3 UR28, UR7, -0x126145ec, URZ ;  /* 0xed9eba14071c7890 */ /* 0x000fc8000fffe03f */
[----:B------:R-:W-:-:S05]  /*03f0*/  IMAD.WIDE.U32 R4, R4, -0x2daee0ad, RZ ;  /* 0xd2511f5304047825 */ /* 0x000fca00078e00ff */
[----:B------:R-:W-:Y:S02]  /*0400*/  LOP3.LUT R38, R5, UR28, R10, 0x96, !PT ;  /* 0x0000001c05267c12 */ /* 0x000fe4000f8e960a */
[----:B------:R0:W5:Y:S01]  /*0410*/  @P0 LDG.E.128 R8, desc[UR4][R6.64+0xa00] ;  /* 0x000a000406080981 */ /* 0x000162000c1e1d00 */
[----:B------:R-:W-:Y:S01]  /*0420*/  UIADD3 UR27, UR6, 0x78dde6e4, URZ ;  /* 0x78dde6e4061b7890 */ /* 0x000fe2000fffe03f */
[----:B------:R-:W-:Y:S01]  /*0430*/  IMAD.WIDE.U32 R36, R36, -0x326172a9, RZ ;  /* 0xcd9e8d5724247825 */ /* 0x000fe200078e00ff */
[----:B------:R-:W-:-:S04]  /*0440*/  UIADD3 UR30, UR7, -0x56f99767, URZ ;  /* 0xa9066899071e7890 */ /* 0x000fc8000fffe03f */
[----:B------:R-:W-:Y:S01]  /*0450*/  LOP3.LUT R34, R37, UR27, R34, 0x96, !PT ;  /* 0x0000001b25227c12 */ /* 0x000fe2000f8e9622 */
[----:B------:R-:W-:Y:S01]  /*0460*/  UIADD3 UR29, UR6, 0x1715609d, URZ ;  /* 0x1715609d061d7890 */ /* 0x000fe2000fffe03f */
[----:B------:R-:W-:-:S04]  /*0470*/  IMAD.WIDE.U32 R38, R38, -0x326172a9, RZ ;  /* 0xcd9e8d5726267825 */ /* 0x000fc800078e00ff */
[----:B------:R-:W-:Y:S01]  /*0480*/  IMAD.WIDE.U32 R34, R34, -0x2daee0ad, RZ ;  /* 0xd2511f5322227825 */ /* 0x000fe200078e00ff */
[----:B------:R-:W-:-:S04]  /*0490*/  UIADD3 UR31, UR6, -0x4ab325aa, URZ ;  /* 0xb54cda56061f7890 */ /* 0x000fc8000fffe03f */
[----:B------:R-:W-:Y:S02]  /*04a0*/  LOP3.LUT R37, R35, UR30, R4, 0x96, !PT ;  /* 0x0000001e23257c12 */ /* 0x000fe4000f8e9604 */
[----:B------:R-:W-:Y:S01]  /*04b0*/  LOP3.LUT R4, R39, UR29, R36, 0x96, !PT ;  /* 0x0000001d27047c12 */ /* 0x000fe2000f8e9624 */
[----:B------:R-:W-:Y:S02]  /*04c0*/  UIADD3 UR32, UR7, 0x646e171e, URZ ;  /* 0x646e171e07207890 */ /* 0x000fe4000fffe03f */
[----:B------:R-:W-:-:S04]  /*04d0*/  IMAD.WIDE.U32 R36, R37, -0x326172a9, RZ ;  /* 0xcd9e8d5725247825 */ /* 0x000fc800078e00ff */
[----:B------:R-:W-:Y:S01]  /*04e0*/  IMAD.WIDE.U32 R4, R4, -0x2daee0ad, RZ ;  /* 0xd2511f5304047825 */ /* 0x000fe200078e00ff */
[----:B------:R-:W-:-:S04]  /*04f0*/  LOP3.LUT R35, R37, UR31, R38, 0x96, !PT ;  /* 0x0000001f25237c12 */ /* 0x000fc8000f8e9626 */
[----:B------:R-:W-:Y:S02]  /*0500*/  LOP3.LUT R38, R5, UR32, R34, 0x96, !PT ;  /* 0x0000002005267c12 */ /* 0x000fe4000f8e9622 */
[----:B------:R-:W-:Y:S01]  /*0510*/  SHF.R.U32.HI R5, RZ, 0x5, R40 ;  /* 0x00000005ff057819 */ /* 0x000fe20000011628 */
[----:B------:R-:W-:-:S04]  /*0520*/  UIADD3 UR33, UR6, 0x5384540f, URZ ;  /* 0x5384540f06217890 */ /* 0x000fc8000fffe03f */
[----:B------:R-:W-:Y:S01]  /*0530*/  IMAD R176, R176, 0x4, R5 ;  /* 0x00000004b0b07824 */ /* 0x000fe200078e0205 */
[----:B------:R-:W-:Y:S01]  /*0540*/  UIADD3 UR34, UR7, 0x1fd5c5a3, URZ ;  /* 0x1fd5c5a307227890 */ /* 0x000fe2000fffe03f */
[----:B------:R-:W-:-:S03]  /*0550*/  IMAD.WIDE.U32 R34, R35, -0x2daee0ad, RZ ;  /* 0xd2511f5323227825 */ /* 0x000fc600078e00ff */
[----:B------:R-:W-:Y:S01]  /*0560*/  ISETP.GE.AND P1, PT, R176, UR10, PT ;  /* 0x0000000ab0007c0c */ /* 0x000fe2000bf26270 */
[----:B------:R-:W-:Y:S01]  /*0570*/  IMAD.WIDE.U32 R38, R38, -0x326172a9, RZ ;  /* 0xcd9e8d5726267825 */ /* 0x000fe200078e00ff */
[----:B------:R-:W-:-:S04]  /*0580*/  LOP3.LUT R168, R35, UR34, R4, 0x96, !PT ;  /* 0x0000002223a87c12 */ /* 0x000fc8000f8e9604 */
[----:B------:R-:W-:Y:S01]  /*0590*/  LOP3.LUT R169, R39, UR33, R36, 0x96, !PT ;  /* 0x0000002127a97c12 */ /* 0x000fe2000f8e9624 */
[----:B------:R-:W-:Y:S01]  /*05a0*/  UIADD3 UR35, UR6, -0xe443238, URZ ;  /* 0xf1bbcdc806237890 */ /* 0x000fe2000fffe03f */
[----:B------:R-:W-:Y:S01]  /*05b0*/  IMAD.HI.U32 R33, R168, -0x326172a9, RZ ;  /* 0xcd9e8d57a8217827 */ /* 0x000fe200078e00ff */
[----:B------:R-:W-:Y:S01]  /*05c0*/  UIADD3 UR36, UR7, -0x24c28bd8, URZ ;  /* 0xdb3d742807247890 */ /* 0x000fe2000fffe03f */
[----:B------:R-:W-:Y:S02]  /*05d0*/  LEA R36, P2, R41, UR8, 0x4 ;  /* 0x0000000829247c11 */ /* 0x000fe4000f8420ff */
[----:B------:R-:W-:Y:S01]  /*05e0*/  IMAD.HI.U32 R5, R169, -0x2daee0ad, RZ ;  /* 0xd2511f53a9057827 */ /* 0x000fe200078e00ff */
[----:B------:R-:W-:Y:S02]  /*05f0*/  LOP3.LUT R38, R33, UR35, R38, 0x96, !PT ;  /* 0x0000002321267c12 */ /* 0x000fe4000f8e9626 */
[----:B------:R-:W-:Y:S02]  /*0600*/  IADD3.X R37, RZ, UR9, RZ, P2, !PT ;  /* 0x00000009ff257c10 */ /* 0x000fe400097fe4ff */
[----:B------:R-:W-:Y:S01]  /*0610*/  LOP3.LUT R180, R5, UR36, R34, 0x96, !PT ;  /* 0x0000002405b47c12 */ /* 0x000fe2000f8e9622 */
[----:B0-----:R-:W-:Y:S06]  /*0620*/  @P1 EXIT ;  /* 0x000000000000194d */ /* 0x001fec0003800000 */
[----:B------:R-:W-:Y:S01]  /*0630*/  IMAD.SHL.U32 R4, R40, 0x10, RZ ;  /* 0x0000001028047824 */ /* 0x000fe200078e00ff */
[----:B------:R-:W5:Y:S01]  /*0640*/  LDG.E.128 R120, desc[UR4][R36.64] ;  /* 0x0000000424787981 */ /* 0x000f62000c1e1d00 */
[----:B------:R-:W0:Y:S03]  /*0650*/  LDC.64 R34, c[0x0][0x260] ;  /* 0x00009800ff227b82 */ /* 0x000e260000000a00 */
[----:B------:R-:W5:Y:S01]  /*0660*/  LDG.E.128 R116, desc[UR4][R36.64+0x200] ;  /* 0x0002000424747981 */ /* 0x000f62000c1e1d00 */
[----:B------:R-:W-:-:S03]  /*0670*/  LOP3.LUT R4, R4, 0x1f0, RZ, 0xc0, !PT ;  /* 0x000001f004047812 */ /* 0x000fc600078ec0ff */
[----:B------:R-:W5:Y:S01]  /*0680*/  LDG.E.128 R112, desc[UR4][R36.64+0x400] ;  /* 0x0004000424707981 */ /* 0x000f62000c1e1d00 */
[----:B------:R-:W-:-:S03]  /*0690*/  IADD3 R4, P1, R4, UR8, RZ ;  /* 0x0000000804047c10 */ /* 0x000fc6000ff3e0ff */
[----:B------:R-:W5:Y:S04]  /*06a0*/  LDG.E.128 R108, desc[UR4][R36.64+0x600] ;  /* 0x00060004246c7981 */ /* 0x000f68000c1e1d00 */
[----:B------:R-:W5:Y:S01]  /*06b0*/  LDG.E.128 R104, desc[UR4][R36.64+0x800] ;  /* 0x0008000424687981 */ /* 0x000f62000c1e1d00 */
[----:B------:R-:W-:-:S03]  /*06c0*/  IMAD.X R5, RZ, RZ, UR9, P1 ;  /* 0x00000009ff057e24 */ /* 0x000fc600088e06ff */
[----:B------:R-:W5:Y:S04]  /*06d0*/  LDG.E.128 R100, desc[UR4][R36.64+0xa00] ;  /* 0x000a000424647981 */ /* 0x000f68000c1e1d00 */
[----:B------:R-:W5:Y:S04]  /*06e0*/  LDG.E.128 R96, desc[UR4][R36.64+0xc00] ;  /* 0x000c000424607981 */ /* 0x000f68000c1e1d00 */
[----:B------:R-:W5:Y:S04]  /*06f0*/  LDG.E.128 R92, desc[UR4][R36.64+0xe00] ;  /* 0x000e0004245c7981 */ /* 0x000f68000c1e1d00 */
[----:B------:R-:W5:Y:S01]  /*0700*/  LDG.E.128 R88, desc[UR4][R36.64+0x1000] ;  /* 0x0010000424587981 */ /* 0x000f62000c1e1d00 */
[----:B0-----:R-:W-:Y:S01]  /*0710*/  IMAD.WIDE.U32 R34, R41, 0x10, R34 ;  /* 0x0000001029227825 */ /* 0x001fe200078e0022 */
[----:B-----5:R-:W-:-:S02]  /*0720*/  @!P0 CS2R R28, SRZ ;  /* 0x00000000001c8805 */ /* 0x020fc4000001ff00 */
[----:B------:R-:W-:Y:S01]  /*0730*/  @!P0 CS2R R30, SRZ ;  /* 0x00000000001e8805 */ /* 0x000fe2000001ff00 */
[----:B------:R-:W2:Y:S01]  /*0740*/  LDG.E.128 R4, desc[UR4][R4.64+0x1200] ;  /* 0x0012000404047981 */ /* 0x000ea2000c1e1d00 */
[----:B------:R-:W-:Y:S02]  /*0750*/  @!P0 CS2R R24, SRZ ;  /* 0x0000000000188805 */ /* 0x000fe4000001ff00 */
[----:B------:R-:W-:Y:S02]  /*0760*/  @!P0 CS2R R26, SRZ ;  /* 0x00000000001a8805 */ /* 0x000fe4000001ff00 */
[----:B------:R-:W-:Y:S01]  /*0770*/  @!P0 CS2R R8, SRZ ;  /* 0x0000000000088805 */ /* 0x000fe2000001ff00 */
[----:B------:R-:W5:Y:S01]  /*0780*/  LDG.E.128 R84, desc[UR4][R34.64] ;  /* 0x0000000422547981 */ /* 0x000f62000c1e1d00 */
[----:B------:R-:W-:Y:S02]  /*0790*/  @!P0 CS2R R20, SRZ ;  /* 0x0000000000148805 */ /* 0x000fe4000001ff00 */
[----:B------:R-:W-:Y:S01]  /*07a0*/  @!P0 CS2R R14, SRZ ;  /* 0x00000000000e8805 */ /* 0x000fe2000001ff00 */
[----:B------:R-:W-:Y:S01]  /*07b0*/  UIADD3 UR38, UR7, -0x695add53, URZ ;  /* 0x96a522ad07267890 */ /* 0x000fe2000fffe03f */
[----:B------:R-:W5:Y:S01]  /*07c0*/  LDG.E.128 R80, desc[UR4][R34.64+0x200] ;  /* 0x0002000422507981 */ /* 0x000f62000c1e1d00 */
[----:B------:R-:W-:Y:S01]  /*07d0*/  IMAD R169, R169, -0x2daee0ad, RZ ;  /* 0xd2511f53a9a97824 */ /* 0x000fe200078e02ff */
[----:B------:R-:W-:-:S02]  /*07e0*/  UIADD3 UR37, UR6, -0x700cb87f, URZ ;  /* 0x8ff3478106257890 */ /* 0x000fc4000fffe03f */
[----:B------:R-:W5:Y:S01]  /*07f0*/  LDG.E.128 R76, desc[UR4][R34.64+0x400] ;  /* 0x00040004224c7981 */ /* 0x000f62000c1e1d00 */
[----:B------:R-:W-:Y:S01]  /*0800*/  IMAD R168, R168, -0x326172a9, RZ ;  /* 0xcd9e8d57a8a87824 */ /* 0x000fe200078e02ff */
[----:B------:R-:W-:Y:S02]  /*0810*/  @!P0 CS2R R10, SRZ ;  /* 0x00000000000a8805 */ /* 0x000fe4000001ff00 */
[----:B------:R-:W-:Y:S01]  /*0820*/  @!P0 CS2R R216, SRZ ;  /* 0x0000000000d88805 */ /* 0x000fe2000001ff00 */
[----:B------:R-:W5:Y:S01]  /*0830*/  LDG.E.128 R72, desc[UR4][R34.64+0x600] ;  /* 0x0006000422487981 */ /* 0x000f62000c1e1d00 */
[----:B------:R-:W-:Y:S02]  /*0840*/  @!P0 CS2R R218, SRZ ;  /* 0x0000000000da8805 */ /* 0x000fe4000001ff00 */
        /* <DEDUP_REMOVED lines=12> */
[----:B------:R-:W-:Y:S01]  /*0910*/  @!P0 CS2R R194, SRZ ;  /* 0x0000000000c28805 */ /* 0x000fe2000001ff00 */
[----:B------:R-:W-:Y:S01]  /*0920*/  ULDC.64 UR8, c[0x0][0x270] ;  /* 0x00009c0000087ab9 */ /* 0x000fe20000000a00 */
[----:B------:R-:W5:Y:S01]  /*0930*/  LDG.E.128 R56, desc[UR4][R34.64+0xe00] ;  /* 0x000e000422387981 */ /* 0x000f62000c1e1d00 */
[----:B------:R-:W-:Y:S01]  /*0940*/  LOP3.LUT R181, R32, 0x3, RZ, 0xc0, !PT ;  /* 0x0000000320b57812 */ /* 0x000fe200078ec0ff */
[----:B------:R-:W-:Y:S01]  /*0950*/  IMAD R172, R38, -0x2daee0ad, RZ ;  /* 0xd2511f5326ac7824 */ /* 0x000fe200078e02ff */
[----:B------:R-:W-:Y:S01]  /*0960*/  ULDC UR18, c[0x0][0x218] ;  /* 0x0000860000127ab9 */ /* 0x000fe20000000800 */
[----:B------:R-:W5:Y:S01]  /*0970*/  LDG.E.128 R52, desc[UR4][R34.64+0x1000] ;  /* 0x0010000422347981 */ /* 0x000f62000c1e1d00 */
[----:B------:R-:W-:Y:S01]  /*0980*/  ULDC.U8 UR19, c[0x0][0x2a0] ;  /* 0x0000a80000137ab9 */ /* 0x000fe20000000000 */
[----:B------:R-:W-:Y:S01]  /*0990*/  ULDC UR20, c[0x0][0x2d8] ;  /* 0x0000b60000147ab9 */ /* 0x000fe20000000800 */
[----:B------:R-:W-:Y:S01]  /*09a0*/  ULDC.64 UR10, c[0x0][0x238] ;  /* 0x00008e00000a7ab9 */ /* 0x000fe20000000a00 */
[----:B------:R0:W5:Y:S01]  /*09b0*/  LDG.E.128 R48, desc[UR4][R34.64+0x1200] ;  /* 0x0012000422307981 */ /* 0x000162000c1e1d00 */
[----:B------:R-:W-:Y:S01]  /*09c0*/  ULDC.64 UR12, c[0x0][0x240] ;  /* 0x00009000000c7ab9 */ /* 0x000fe20000000a00 */
[----:B------:R-:W-:Y:S01]  /*09d0*/  ULDC.64 UR14, c[0x0][0x2b8] ;  /* 0x0000ae00000e7ab9 */ /* 0x000fe20000000a00 */
[----:B0-----:R-:W-:Y:S01]  /*09e0*/  SHF.L.U32 R35, R28, 0x10, RZ ;  /* 0x000000101c237819 */ /* 0x001fe200000006ff */
[----:B------:R-:W-:-:S04]  /*09f0*/  IMAD.U32 R34, R29, 0x10000, RZ ;  /* 0x000100001d227824 */ /* 0x000fc800078e00ff */
[----:B------:R0:W-:Y:S04]  /*0a00*/  STL [R1+0x6c], R35 ;  /* 0x00006c2301007387 */ /* 0x0001e80000100800 */
[----:B------:R1:W-:Y:S01]  /*0a10*/  STL [R1+0x68], R34 ;  /* 0x0000682201007387 */ /* 0x0003e20000100800 */
[----:B0-----:R-:W-:Y:S01]  /*0a20*/  IMAD.U32 R35, R30, 0x10000, RZ ;  /* 0x000100001e237824 */ /* 0x001fe200078e00ff */
[----:B-1----:R-:W-:-:S04]  /*0a30*/  SHF.L.U32 R34, R31, 0x10, RZ ;  /* 0x000000101f227819 */ /* 0x002fc800000006ff */
[----:B------:R0:W-:Y:S04]  /*0a40*/  STL [R1+0x64], R35 ;  /* 0x0000642301007387 */ /* 0x0001e80000100800 */
[----:B------:R1:W-:Y:S01]  /*0a50*/  STL [R1+0x34], R34 ;  /* 0x0000342201007387 */ /* 0x0003e20000100800 */
[----:B------:R-:W-:Y:S01]  /*0a60*/  PRMT R33, R28, 0x7632, R33 ;  /* 0x000076321c217816 */ /* 0x000fe20000000021 */
[----:B0-----:R-:W-:Y:S02]  /*0a70*/  IMAD.U32 R35, R24, 0x10000, RZ ;  /* 0x0001000018237824 */ /* 0x001fe400078e00ff */
[----:B-1----:R-:W-:-:S03]  /*0a80*/  IMAD.U32 R34, R25, 0x10000, RZ ;  /* 0x0001000019227824 */ /* 0x002fc600078e00ff */
[----:B------:R0:W-:Y:S01]  /*0a90*/  STL [R1+0x2c], R35 ;  /* 0x00002c2301007387 */ /* 0x0001e20000100800 */
[----:B------:R-:W-:Y:S02]  /*0aa0*/  PRMT R28, R29, 0x7632, R28 ;  /* 0x000076321d1c7816 */ /* 0x000fe4000000001c */
[----:B------:R-:W-:Y:S01]  /*0ab0*/  PRMT R29, R30, 0x7632, R29 ;  /* 0x000076321e1d7816 */ /* 0x000fe2000000001d */
[----:B------:R1:W-:Y:S01]  /*0ac0*/  STL [R1+0x24], R34 ;  /* 0x0000242201007387 */ /* 0x0003e20000100800 */
[----:B------:R-:W-:Y:S01]  /*0ad0*/  PRMT R30, R31, 0x7632, R30 ;  /* 0x000076321f1e7816 */ /* 0x000fe2000000001e */
[----:B------:R-:W-:Y:S01]  /*0ae0*/  IMAD.U32 R232, R8, 0x10000, RZ ;  /* 0x0001000008e87824 */ /* 0x000fe200078e00ff */
[----:B------:R-:W-:Y:S02]  /*0af0*/  PRMT R31, R24, 0x7632, R31 ;  /* 0x00007632181f7816 */ /* 0x000fe4000000001f */
[----:B0-----:R-:W-:Y:S02]  /*0b00*/  SHF.L.U32 R35, R26, 0x10, RZ ;  /* 0x000000101a237819 */ /* 0x001fe400000006ff */
[----:B------:R-:W-:Y:S01]  /*0b10*/  PRMT R231, R8, 0x7632, R231 ;  /* 0x0000763208e77816 */ /* 0x000fe200000000e7 */
[----:B-1----:R-:W-:Y:S01]  /*0b20*/  IMAD.U32 R34, R27, 0x10000, RZ ;  /* 0x000100001b227824 */ /* 0x002fe200078e00ff */
[----:B------:R-:W-:Y:S01]  /*0b30*/  PRMT R24, R25, 0x7632, R24 ;  /* 0x0000763219187816 */ /* 0x000fe20000000018 */
[----:B------:R-:W-:Y:S01]  /*0b40*/  IMAD.HI.U32 R8, R38, -0x2daee0ad, RZ ;  /* 0xd2511f5326087827 */ /* 0x000fe200078e00ff */
[----:B------:R-:W-:Y:S01]  /*0b50*/  PRMT R25, R26, 0x7632, R25 ;  /* 0x000076321a197816 */ /* 0x000fe20000000019 */
[----:B------:R-:W-:Y:S01]  /*0b60*/  STL [R1+0x1c], R35 ;  /* 0x00001c2301007387 */ /* 0x000fe20000100800 */
[----:B------:R-:W-:-:S02]  /*0b70*/  PRMT R26, R27, 0x7632, R26 ;  /* 0x000076321b1a7816 */ /* 0x000fc4000000001a */
[----:B------:R-:W-:Y:S01]  /*0b80*/  PRMT R27, R20, 0x7632, R27 ;  /* 0x00007632141b7816 */ /* 0x000fe2000000001b */
[----:B------:R0:W-:Y:S01]  /*0b90*/  STL [R1+0x14], R34 ;  /* 0x0000142201007387 */ /* 0x0001e20000100800 */
[C---:B------:R-:W-:Y:S02]  /*0ba0*/  PRMT R229, R9.reuse, 0x7632, R229 ;  /* 0x0000763209e57816 */ /* 0x040fe400000000e5 */
[----:B------:R-:W-:Y:S01]  /*0bb0*/  SHF.L.U32 R230, R9, 0x10, RZ ;  /* 0x0000001009e67819 */ /* 0x000fe200000006ff */
[----:B------:R-:W-:Y:S01]  /*0bc0*/  IMAD.HI.U32 R9, R180, -0x326172a9, RZ ;  /* 0xcd9e8d57b4097827 */ /* 0x000fe200078e00ff */
[C---:B------:R-:W-:Y:S02]  /*0bd0*/  PRMT R235, R14.reuse, 0x7632, R235 ;  /* 0x000076320eeb7816 */ /* 0x040fe400000000eb */
[----:B------:R-:W-:Y:S01]  /*0be0*/  SHF.L.U32 R236, R14, 0x10, RZ ;  /* 0x000000100eec7819 */ /* 0x000fe200000006ff */
[----:B0-----:R-:W-:Y:S01]  /*0bf0*/  IMAD.U32 R34, R20, 0x10000, RZ ;  /* 0x0001000014227824 */ /* 0x001fe200078e00ff */
[----:B------:R-:W-:-:S02]  /*0c00*/  PRMT R20, R21, 0x7632, R20 ;  /* 0x0000763215147816 */ /* 0x000fc40000000014 */
[----:B------:R-:W-:Y:S02]  /*0c10*/  SHF.L.U32 R21, R21, 0x10, RZ ;  /* 0x0000001015157819 */ /* 0x000fe400000006ff */
[----:B------:R-:W-:Y:S01]  /*0c20*/  LOP3.LUT R169, R8, UR38, R169, 0x96, !PT ;  /* 0x0000002608a97c12 */ /* 0x000fe2000f8e96a9 */
[----:B------:R-:W-:Y:S01]  /*0c30*/  STL [R1+0xc], R34 ;  /* 0x00000c2201007387 */ /* 0x000fe20000100800 */
[----:B------:R-:W-:-:S03]  /*0c40*/  LOP3.LUT R168, R9, UR37, R168, 0x96, !PT ;  /* 0x0000002509a87c12 */ /* 0x000fc6000f8e96a8 */
[----:B------:R-:W-:Y:S01]  /*0c50*/  STL [R1+0x4], R21 ;  /* 0x0000041501007387 */ /* 0x000fe20000100800 */
[C---:B------:R-:W-:Y:S01]  /*0c60*/  PRMT R233, R15.reuse, 0x7632, R233 ;  /* 0x000076320fe97816 */ /* 0x040fe200000000e9 */
[----:B------:R-:W-:Y:S02]  /*0c70*/  IMAD.U32 R234, R15, 0x10000, RZ ;  /* 0x000100000fea7824 */ /* 0x000fe400078e00ff */
[----:B------:R-:W-:Y:S01]  /*0c80*/  IMAD.U32 R15, R28, 0x10000, RZ ;  /* 0x000100001c0f7824 */ /* 0x000fe200078e00ff */
[C---:B------:R-:W-:Y:S01]  /*0c90*/  PRMT R227, R10.reuse, 0x7632, R227 ;  /* 0x000076320ae37816 */ /* 0x040fe200000000e3 */
[----:B------:R-:W-:Y:S01]  /*0ca0*/  IMAD.U32 R228, R10, 0x10000, RZ ;  /* 0x000100000ae47824 */ /* 0x000fe200078e00ff */
[----:B------:R-:W-:Y:S02]  /*0cb0*/  PRMT R10, R217, 0x7632, R10 ;  /* 0x00007632d90a7816 */ /* 0x000fe4000000000a */
[C---:B------:R-:W-:Y:S02]  /*0cc0*/  PRMT R223, R216.reuse, 0x7632, R223 ;  /* 0x00007632d8df7816 */ /* 0x040fe400000000df */
[----:B------:R-:W-:-:S02]  /*0cd0*/  SHF.L.U32 R224, R216, 0x10, RZ ;  /* 0x00000010d8e07819 */ /* 0x000fc400000006ff */
[C---:B------:R-:W-:Y:S02]  /*0ce0*/  PRMT R215, R219.reuse, 0x7632, R215 ;  /* 0x00007632dbd77816 */ /* 0x040fe400000000d7 */
[----:B------:R-:W-:Y:S01]  /*0cf0*/  SHF.L.U32 R216, R219, 0x10, RZ ;  /* 0x00000010dbd87819 */ /* 0x000fe200000006ff */
        /* <DEDUP_REMOVED lines=10> */
[C---:B------:R-:W-:Y:S01]  /*0da0*/  IMAD.U32 R196, R193.reuse, 0x10000, RZ ;  /* 0x00010000c1c47824 */ /* 0x040fe200078e00ff */
        /* <DEDUP_REMOVED lines=18> */
[----:B------:R-:W-:Y:S01]  /*0ed0*/  PRMT R191, R195, 0x7632, R191 ;  /* 0x00007632c3bf7816 */ /* 0x000fe200000000bf */
[----:B------:R-:W-:Y:S01]  /*0ee0*/  IMAD.U32 R214, R208, 0x10000, RZ ;  /* 0x00010000d0d67824 */ /* 0x000fe200078e00ff */
[----:B------:R-:W-:Y:S01]  /*0ef0*/  SHF.L.U32 R198, R192, 0x10, RZ ;  /* 0x00000010c0c67819 */ /* 0x000fe200000006ff */
[----:B------:R-:W-:Y:S01]  /*0f00*/  IMAD.U32 R206, R200, 0x10000, RZ ;  /* 0x00010000c8ce7824 */ /* 0x000fe200078e00ff */
[----:B------:R-:W-:Y:S01]  /*0f10*/  UISETP.NE.U32.AND UP0, UPT, UR8, URZ, UPT ;  /* 0x0000003f0800728c */ /* 0x000fe2000bf05070 */
[----:B------:R-:W-:Y:S01]  /*0f20*/  BSSY B0, `(.L_x_5384) ;  /* 0x0001fd2000007945 */ /* 0x000fe20003800000 */
        /* <DEDUP_REMOVED lines=38> */
[----:B------:R-:W-:Y:S01]  /*1190*/  IMAD.U32 R205, R205, 0x10000, RZ ;  /* 0x00010000cdcd7824 */ /* 0x000fe200078e00ff */
[C---:B--2---:R-:W-:Y:S01]  /*11a0*/  PRMT R8, R4.reuse, 0x7632, R8 ;  /* 0x0000763204087816 */ /* 0x044fe20000000008 */
[----:B------:R-:W-:Y:S02]  /*11b0*/  IMAD.U32 R14, R4, 0x10000, RZ ;  /* 0x00010000040e7824 */ /* 0x000fe400078e00ff */
[C---:B------:R-:W-:Y:S01]  /*11c0*/  IMAD.U32 R4, R5.reuse, 0x10000, RZ ;  /* 0x0001000005047824 */ /* 0x040fe200078e00ff */
[----:B------:R-:W-:-:S02]  /*11d0*/  PRMT R9, R5, 0x7632, R9 ;  /* 0x0000763205097816 */ /* 0x000fc40000000009 */
[----:B------:R0:W-:Y:S01]  /*11e0*/  STL [R1+0x60], R14 ;  /* 0x0000600e01007387 */ /* 0x0001e20000100800 */
[----:B------:R-:W-:-:S03]  /*11f0*/  PRMT R5, R6, 0x7632, R5 ;  /* 0x0000763206057816 */ /* 0x000fc60000000005 */
[----:B------:R1:W-:Y:S01]  /*1200*/  STL [R1+0x58], R4 ;  /* 0x0000580401007387 */ /* 0x0003e20000100800 */
[----:B0-----:R-:W-:Y:S02]  /*1210*/  SHF.L.U32 R14, R6, 0x10, RZ ;  /* 0x00000010060e7819 */ /* 0x001fe400000006ff */
[C---:B------:R-:W-:Y:S01]  /*1220*/  PRMT R6, R7.reuse, 0x7632, R6 ;  /* 0x0000763207067816 */ /* 0x040fe20000000006 */
[----:B-1----:R-:W-:Y:S01]  /*1230*/  IMAD.U32 R4, R7, 0x10000, RZ ;  /* 0x0001000007047824 */ /* 0x002fe200078e00ff */
[----:B------:R-:W-:Y:S01]  /*1240*/  SHF.L.U32 R7, R33, 0x10, RZ ;  /* 0x0000001021077819 */ /* 0x000fe200000006ff */
[----:B------:R0:W-:Y:S04]  /*1250*/  STL [R1+0x50], R14 ;  /* 0x0000500e01007387 */ /* 0x0001e80000100800 */
[----:B------:R-:W-:Y:S04]  /*1260*/  STL [R1+0x48], R4 ;  /* 0x0000480401007387 */ /* 0x000fe80000100800 */
[----:B------:R1:W-:Y:S01]  /*1270*/  STL [R1+0x40], R7 ;  /* 0x0000400701007387 */ /* 0x0003e20000100800 */
[----:B0-----:R-:W-:-:S03]  /*1280*/  IMAD.U32 R14, R29, 0x10000, RZ ;  /* 0x000100001d0e7824 */ /* 0x001fc600078e00ff */
[----:B------:R0:W-:Y:S01]  /*1290*/  STL [R1+0x3c], R15 ;  /* 0x00003c0f01007387 */ /* 0x0001e20000100800 */
[----:B-1----:R-:W-:-:S03]  /*12a0*/  SHF.L.U32 R7, R30, 0x10, RZ ;  /* 0x000000101e077819 */ /* 0x002fc600000006ff */
[----:B------:R1:W-:Y:S01]  /*12b0*/  STL [R1+0x38], R14 ;  /* 0x0000380e01007387 */ /* 0x0003e20000100800 */
[----:B0-----:R-:W-:-:S03]  /*12c0*/  IMAD.U32 R15, R31, 0x10000, RZ ;  /* 0x000100001f0f7824 */ /* 0x001fc600078e00ff */
[----:B------:R0:W-:Y:S01]  /*12d0*/  STL [R1+0x30], R7 ;  /* 0x0000300701007387 */ /* 0x0001e20000100800 */
[----:B-1----:R-:W-:-:S03]  /*12e0*/  IMAD.U32 R14, R24, 0x10000, RZ ;  /* 0x00010000180e7824 */ /* 0x002fc600078e00ff */
[----:B------:R1:W-:Y:S01]  /*12f0*/  STL [R1+0x28], R15 ;  /* 0x0000280f01007387 */ /* 0x0003e20000100800 */
[----:B0-----:R-:W-:-:S03]  /*1300*/  SHF.L.U32 R7, R25, 0x10, RZ ;  /* 0x0000001019077819 */ /* 0x001fc600000006ff */
[----:B------:R0:W-:Y:S04]  /*1310*/  STL [R1+0x20], R14 ;  /* 0x0000200e01007387 */ /* 0x0001e80000100800 */
[----:B------:R2:W-:Y:S01]  /*1320*/  STL [R1+0x18], R7 ;  /* 0x0000180701007387 */ /* 0x0005e20000100800 */
[----:B-1----:R-:W-:Y:S02]  /*1330*/  IMAD.U32 R15, R26, 0x10000, RZ ;  /* 0x000100001a0f7824 */ /* 0x002fe400078e00ff */
[----:B0-----:R-:W-:-:S03]  /*1340*/  IMAD.U32 R14, R27, 0x10000, RZ ;  /* 0x000100001b0e7824 */ /* 0x001fc600078e00ff */
[----:B------:R-:W-:Y:S01]  /*1350*/  STL [R1+0x10], R15 ;  /* 0x0000100f01007387 */ /* 0x000fe20000100800 */
[----:B--2---:R-:W-:-:S03]  /*1360*/  SHF.L.U32 R7, R20, 0x10, RZ ;  /* 0x0000001014077819 */ /* 0x004fc600000006ff */
[----:B------:R-:W-:Y:S01]  /*1370*/  STL [R1+0x8], R14 ;  /* 0x0000080e01007387 */ /* 0x000fe20000100800 */
[----:B------:R-:W-:Y:S01]  /*1380*/  IMAD.U32 R10, R8, 0x10000, RZ ;  /* 0x00010000080a7824 */ /* 0x000fe200078e00ff */
[----:B------:R-:W-:Y:S02]  /*1390*/  SHF.L.U32 R8, R9, 0x10, RZ ;  /* 0x0000001009087819 */ /* 0x000fe400000006ff */
[----:B------:R0:W-:Y:S04]  /*13a0*/  STL [R1], R7 ;  /* 0x0000000701007387 */ /* 0x0001e80000100800 */
[----:B------:R1:W-:Y:S01]  /*13b0*/  STL [R1+0x5c], R10 ;  /* 0x00005c0a01007387 */ /* 0x0003e20000100800 */
[----:B0-----:R-:W-:Y:S01]  /*13c0*/  IMAD.U32 R7, R5, 0x10000, RZ ;  /* 0x0001000005077824 */ /* 0x001fe200078e00ff */
[----:B------:R-:W-:-:S02]  /*13d0*/  SHF.L.U32 R5, R6, 0x10, RZ ;  /* 0x0000001006057819 */ /* 0x000fc400000006ff */
[----:B------:R1:W-:Y:S04]  /*13e0*/  STL [R1+0x54], R8 ;  /* 0x0000540801007387 */ /* 0x0003e80000100800 */
[----:B------:R1:W-:Y:S04]  /*13f0*/  STL [R1+0x4c], R7 ;  /* 0x00004c0701007387 */ /* 0x0003e80000100800 */
[----:B------:R1:W-:Y:S01]  /*1400*/  STL [R1+0x44], R5 ;  /* 0x0000440501007387 */ /* 0x0003e20000100800 */
[----:B------:R-:W-:Y:S02]  /*1410*/  IMAD.MOV.U32 R4, RZ, RZ, RZ ;  /* 0x000000ffff047224 */ /* 0x000fe400078e00ff */
[----:B------:R-:W-:-:S02]  /*1420*/  IMAD.U32 R201, R201, 0x10000, RZ ;  /* 0x00010000c9c97824 */ /* 0x000fc400078e00ff */
[----:B------:R-:W-:Y:S02]  /*1430*/  IMAD.U32 R199, R199, 0x10000, RZ ;  /* 0x00010000c7c77824 */ /* 0x000fe400078e00ff */
[----:B------:R-:W-:Y:S02]  /*1440*/  IMAD.U32 R195, R13, 0x10000, RZ ;  /* 0x000100000dc37824 */ /* 0x000fe400078e00ff */
[----:B------:R-:W-:Y:S01]  /*1450*/  IMAD.U32 R193, R193, 0x10000, RZ ;  /* 0x00010000c1c17824 */ /* 0x000fe200078e00ff */
[----:B------:R-:W-:-:S03]  /*1460*/  UISETP.NE.AND.EX UP0, UPT, UR9, URZ, UPT, UP0 ;  /* 0x0000003f0900728c */ /* 0x000fc6000bf05300 */
[----:B-1----:R-:W-:-:S08]  /*1470*/  ULDC.64 UR8, c[0x0][0x230] ;  /* 0x00008c0000087ab9 */ /* 0x002fd00000000a00 */
.L_x_5946:
[----:B0-----:R-:W0:Y:S01]  /*1480*/  S2R R7, SR_TID.X ;  /* 0x0000000000077919 */ /* 0x001e220000002100 */
[----:B------:R-:W1:Y:S01]  /*1490*/  LDC.64 R160, c[0x0][0x220] ;  /* 0x00008800ffa07b82 */ /* 0x000e620000000a00 */
[----:B------:R-:W-:Y:S01]  /*14a0*/  ISETP.NE.U32.AND P0, PT, RZ, UR8, PT ;  /* 0x00000008ff007c0c */ /* 0x000fe2000bf05070 */
[----:B------:R-:W-:Y:S01]  /*14b0*/  IMAD R5, R176, UR18, RZ ;  /* 0x00000012b0057c24 */ /* 0x000fe2000f8e02ff */
[----:B------:R-:W-:Y:S01]  /*14c0*/  PLOP3.LUT P1, PT, PT, PT, UP0, 0x80, 0x0 ;  /* 0x000000000000781c */ /* 0x000fe20003f2f008 */
[----:B------:R-:W-:Y:S01]  /*14d0*/  @UP0 ULDC.64 UR16, c[0x0][0x270] ;  /* 0x00009c0000100ab9 */ /* 0x000fe20000000a00 */
[----:B------:R-:W-:Y:S01]  /*14e0*/  ISETP.NE.AND.EX P0, PT, RZ, UR9, PT, P0 ;  /* 0x00000009ff007c0c */ /* 0x000fe2000bf05300 */
[----:B------:R-:W-:Y:S01]  /*14f0*/  IMAD.U32 R8, RZ, RZ, UR16 ;  /* 0x00000010ff087e24 */ /* 0x000fe2000f8e00ff */
[----:B------:R-:W-:Y:S02]  /*1500*/  SHF.R.S32.HI R6, RZ, 0x1f, R5 ;  /* 0x0000001fff067819 */ /* 0x000fe40000011405 */
[----:B------:R-:W-:-:S02]  /*1510*/  PLOP3.LUT P2, PT, PT, PT, UP0, 0x80, 0x0 ;  /* 0x000000000000781c */ /* 0x000fc40003f4f008 */
[----:B------:R-:W-:Y:S02]  /*1520*/  LEA.HI R5, R6, R5, RZ, 0x3 ;  /* 0x0000000506057211 */ /* 0x000fe400078f18ff */
[----:B------:R-:W-:-:S03]  /*1530*/  MOV R9, UR17 ;  /* 0x0000001100097c02 */ /* 0x000fc60008000f00 */
[----:B------:R-:W-:-:S06]  /*1540*/  @P1 IMAD.WIDE R8, R176, 0x2, R8 ;  /* 0x00000002b0081825 */ /* 0x000fcc00078e0208 */
[----:B------:R1:W2:Y:S01]  /*1550*/  @P2 LDG.E.U16 R12, desc[UR4][R8.64] ;  /* 0x00000004080c2981 */ /* 0x0002a2000c1e1500 */
[----:B0-----:R-:W-:-:S04]  /*1560*/  LOP3.LUT R7, R7, 0x1f, RZ, 0xc0, !PT ;  /* 0x0000001f07077812 */ /* 0x001fc800078ec0ff */
[----:B------:R-:W-:-:S04]  /*1570*/  LEA.HI.SX32 R5, R5, R7, 0x1d ;  /* 0x0000000705057211 */ /* 0x000fc800078feaff */
[C---:B------:R-:W-:Y:S01]  /*1580*/  @P0 LEA R6, P1, R5.reuse, UR8, 0x4 ;  /* 0x0000000805060c11 */ /* 0x040fe2000f8220ff */
[----:B-1----:R-:W-:-:S03]  /*1590*/  IMAD.WIDE.U32 R8, R5, 0x10, R160 ;  /* 0x0000001005087825 */ /* 0x002fc600078e00a0 */
[----:B------:R-:W-:-:S03]  /*15a0*/  @P0 LEA.HI.X R7, R5, UR9, RZ, 0x4, P1 ;  /* 0x0000000905070c11 */ /* 0x000fc600088f24ff */
[----:B-----5:R-:W5:Y:S04]  /*15b0*/  LDG.E.128 R8, desc[UR4][R8.64] ;  /* 0x0000000408087981 */ /* 0x020f68000c1e1d00 */
[----:B------:R0:W5:Y:S01]  /*15c0*/  @P0 LDG.E.128 R44, desc[UR4][R6.64] ;  /* 0x00000004062c0981 */ /* 0x000162000c1e1d00 */
[----:B------:R-:W-:Y:S02]  /*15d0*/  ISETP.NE.AND P1, PT, R181, 0x1, PT ;  /* 0x00000001b500780c */ /* 0x000fe40003f25270 */
[----:B------:R-:W-:Y:S01]  /*15e0*/  PLOP3.LUT P2, PT, PT, PT, UP0, 0x80, 0x0 ;  /* 0x000000000000781c */ /* 0x000fe20003f4f008 */
[----:B------:R-:W-:Y:S01]  /*15f0*/  BSSY B1, `(.L_x_5385) ;  /* 0x000000e000017945 */ /* 0x000fe20003800000 */
[----:B------:R-:W-:-:S11]  /*1600*/  IMAD.MOV.U32 R131, RZ, RZ, 0x3f800000 ;  /* 0x3f800000ff837424 */ /* 0x000fd600078e00ff */
[----:B--2---:R-:W-:Y:S01]  /*1610*/  @P2 SHF.L.U32 R131, R12, 0x10, RZ ;  /* 0x000000100c832819 */ /* 0x004fe200000006ff */
[----:B------:R-:W-:Y:S01]  /*1620*/  VIADD R12, R181, 0x1 ;  /* 0x00000001b50c7836 */ /* 0x000fe20000000000 */
[----:B0-----:R-:W-:Y:S06]  /*1630*/  @!P1 BRA `(.L_x_5386) ;  /* 0x0000000000209947 */ /* 0x001fec0003800000 */
        /* <DEDUP_REMOVED lines=8> */
.L_x_5386:
[----:B------:R-:W-:-:S07]  /*16c0*/  IMAD.MOV.U32 R18, RZ, RZ, R180 ;  /* 0x000000ffff127224 */ /* 0x000fce00078e00b4 */
.L_x_5387:
[----:B------:R-:W-:Y:S05]  /*16d0*/  BSYNC B1 ;  /* 0x0000000000017941 */ /* 0x000fea0003800000 */
.L_x_5385:
        /* <DEDUP_REMOVED lines=16> */
.L_x_5391:
[----:B------:R-:W-:Y:S05]  /*17e0*/  BSYNC B2 ;  /* 0x0000000000027941 */ /* 0x000fea0003800000 */
.L_x_5390:
[----:B------:R-:W-:Y:S01]  /*17f0*/  IMAD.HI.U32 R6, R0, -0x326172a9, RZ ;  /* 0xcd9e8d5700067827 */ /* 0x000fe200078e00ff */
[----:B------:R-:W-:-:S03]  /*1800*/  LOP3.LUT R7, R7, UR7, R4, 0x96, !PT ;  /* 0x0000000707077c12 */ /* 0x000fc6000f8e9604 */
[----:B------:R-:W-:Y:S01]  /*1810*/  IMAD R17, R0, -0x326172a9, RZ ;  /* 0xcd9e8d5700117824 */ /* 0x000fe200078e02ff */
[----:B------:R-:W-:Y:S01]  /*1820*/  LOP3.LUT R6, R6, UR6, R3, 0x96, !PT ;  /* 0x0000000606067c12 */ /* 0x000fe2000f8e9603 */
[----:B------:R-:W-:-:S04]  /*1830*/  IMAD.WIDE.U32 R12, R7, -0x326172a9, RZ ;  /* 0xcd9e8d57070c7825 */ /* 0x000fc800078e00ff */
[----:B------:R-:W-:Y:S02]  /*1840*/  IMAD R7, R2, -0x2daee0ad, RZ ;  /* 0xd2511f5302077824 */ /* 0x000fe400078e02ff */
        /* <DEDUP_REMOVED lines=35> */
[----:B------:R-:W-:-:S07]  /*1a80*/  LOP3.LUT R169, R173, UR38, R6, 0x96, !PT ;  /* 0x00000026ada97c12 */ /* 0x000fce000f8e9606 */
.L_x_5389:
[----:B------:R-:W-:Y:S05]  /*1a90*/  BSYNC B1 ;  /* 0x0000000000017941 */ /* 0x000fea0003800000 */
.L_x_5388:
[----:B------:R-:W0:Y:S01]  /*1aa0*/  LDC R188, c[0x0][0x298] ;  /* 0x0000a600ffbc7b82 */ /* 0x000e220000000800 */
[----:B------:R-:W-:Y:S01]  /*1ab0*/  HFMA2.MMA R190, -RZ, RZ, 0.1171875, 0 ;  /* 0x2f800000ffbe7435 */ /* 0x000fe200000001ff */
[----:B------:R-:W-:Y:S01]  /*1ac0*/  I2FP.F32.U32 R7, R18 ;  /* 0x0000001200077245 */ /* 0x000fe20000201000 */
[----:B-----5:R-:W-:Y:S01]  /*1ad0*/  IMAD.U32 R14, R8, 0x10000, RZ ;  /* 0x00010000080e7824 */ /* 0x020fe200078e00ff */
[----:B------:R-:W-:Y:S01]  /*1ae0*/  SHF.L.U32 R32, R120, 0x10, RZ ;  /* 0x0000001078207819 */ /* 0x000fe200000006ff */
[----:B------:R-:W-:Y:S01]  /*1af0*/  @P0 IMAD.U32 R13, R44, 0x10000, RZ ;  /* 0x000100002c0d0824 */ /* 0x000fe200078e00ff */
[----:B------:R-:W-:Y:S01]  /*1b00*/  BSSY B1, `(.L_x_5392) ;  /* 0x0000017000017945 */ /* 0x000fe20003800000 */
[----:B------:R-:W-:Y:S01]  /*1b10*/  PRMT R8, R8, 0x7632, R8 ;  /* 0x0000763208087816 */ /* 0x000fe20000000008 */
[----:B------:R-:W1:Y:S03]  /*1b20*/  LDC R189, c[0x0][0x294] ;  /* 0x0000a500ffbd7b82 */ /* 0x000e660000000800 */
[----:B------:R-:W-:Y:S01]  /*1b30*/  FFMA.FTZ R6, R7, R190, 1.1641532182693481445e-10 ;  /* 0x2f00000007067423 */ /* 0x000fe200000100be */
[----:B------:R-:W-:Y:S01]  /*1b40*/  FMUL.FTZ R7, R14, R131 ;  /* 0x000000830e077220 */ /* 0x000fe20000410000 */
[----:B------:R-:W-:-:S03]  /*1b50*/  IADD3 R14, R12, 0x1, RZ ;  /* 0x000000010c0e7810 */ /* 0x000fc60007ffe0ff */
[----:B0-----:R-:W-:Y:S01]  /*1b60*/  FMUL.FTZ R7, R7, R188 ;  /* 0x000000bc07077220 */ /* 0x001fe20000410000 */
[----:B-1----:R-:W-:-:S04]  /*1b70*/  FSETP.GTU.FTZ.AND P1, PT, R6, R189, PT ;  /* 0x000000bd0600720b */ /* 0x002fc80003f3c000 */
[----:B------:R-:W-:Y:S02]  /*1b80*/  P2R R6, PR, RZ, 0x2 ;  /* 0x00000002ff067803 */ /* 0x000fe40000000000 */
[----:B------:R-:W-:Y:S02]  /*1b90*/  FSEL R7, R7, RZ, !P1 ;  /* 0x000000ff07077208 */ /* 0x000fe40004800000 */
[----:B------:R-:W-:-:S03]  /*1ba0*/  ISETP.NE.AND P1, PT, R12, 0x1, PT ;  /* 0x000000010c00780c */ /* 0x000fc60003f25270 */
[----:B------:R-:W-:-:S04]  /*1bb0*/  FMUL.FTZ R32, R7, R32 ;  /* 0x0000002007207220 */ /* 0x000fc80000410000 */
[----:B------:R-:W-:-:S06]  /*1bc0*/  @P0 FADD.FTZ R32, R32, R13 ;  /* 0x0000000d20200221 */ /* 0x000fcc0000010000 */
        /* <DEDUP_REMOVED lines=9> */
.L_x_5393:
[----:B------:R-:W-:-:S07]  /*1c60*/  MOV R7, R180 ;  /* 0x000000b400077202 */ /* 0x000fce0000000f00 */
.L_x_5394:
[----:B------:R-:W-:Y:S05]  /*1c70*/  BSYNC B1 ;  /* 0x0000000000017941 */ /* 0x000fea0003800000 */
.L_x_5392:
        /* <DEDUP_REMOVED lines=16> */
.L_x_5398:
[----:B------:R-:W-:Y:S05]  /*1d80*/  BSYNC B2 ;  /* 0x0000000000027941 */ /* 0x000fea0003800000 */
.L_x_5397:
        /* <DEDUP_REMOVED lines=38> */
[----:B------:R-:W-:-:S03]  /*1ff0*/  HFMA2.MMA R14, -RZ, RZ, 0, 0 ;  /* 0x00000000ff0e7435 */ /* 0x000fc600000001ff */
[----:B------:R-:W-:Y:S01]  /*2000*/  IMAD.WIDE.U32 R172, R172, -0x2daee0ad, RZ ;  /* 0xd2511f53acac7825 */ /* 0x000fe200078e00ff */
[----:B------:R-:W-:-:S04]  /*2010*/  LOP3.LUT R168, R181, UR37, R168, 0x96, !PT ;  /* 0x00000025b5a87c12 */ /* 0x000fc8000f8e96a8 */
[----:B------:R-:W-:-:S07]  /*2020*/  LOP3.LUT R169, R173, UR38, R12, 0x96, !PT ;  /* 0x00000026ada97c12 */ /* 0x000fce000f8e960c */
.L_x_5396:
[----:B------:R-:W-:Y:S05]  /*2030*/  BSYNC B1 ;  /* 0x0000000000017941 */ /* 0x000fea0003800000 */
.L_x_5395:
[----:B------:R-:W-:Y:S01]  /*2040*/  I2FP.F32.U32 R7, R7 ;  /* 0x0000000700077245 */ /* 0x000fe20000201000 */
[----:B------:R-:W-:Y:S01]  /*2050*/  IMAD.U32 R12, R8, 0x10000, RZ ;  /* 0x00010000080c7824 */ /* 0x000fe200078e00ff */
[----:B------:R-:W-:Y:S01]  /*2060*/  PRMT R13, R120, 0x7632, R13 ;  /* 0x00007632780d7816 */ /* 0x000fe2000000000d */
[----:B------:R-:W-:Y:S01]  /*2070*/  BSSY B1, `(.L_x_5399) ;  /* 0x0000018000017945 */ /* 0x000fe20003800000 */
[----:B------:R-:W-:Y:S01]  /*2080*/  IADD3 R15, R14, 0x1, RZ ;  /* 0x000000010e0f7810 */ /* 0x000fe20007ffe0ff */
[----:B------:R-:W-:Y:S01]  /*2090*/  FFMA.FTZ R8, R7, R190, 1.1641532182693481445e-10 ;  /* 0x2f00000007087423 */ /* 0x000fe200000100be */
[----:B------:R-:W-:Y:S01]  /*20a0*/  FMUL.FTZ R7, R12, R131 ;  /* 0x000000830c077220 */ /* 0x000fe20000410000 */
[----:B------:R-:W-:-:S03]  /*20b0*/  SHF.L.U32 R13, R13, 0x10, RZ ;  /* 0x000000100d0d7819 */ /* 0x000fc600000006ff */
[----:B------:R-:W-:Y:S01]  /*20c0*/  FMUL.FTZ R12, R7, R188 ;  /* 0x000000bc070c7220 */ /* 0x000fe20000410000 */
[----:B------:R-:W-:Y:S02]  /*20d0*/  FSETP.GTU.FTZ.AND P1, PT, R8, R189, PT ;  /* 0x000000bd0800720b */ /* 0x000fe40003f3c000 */
[----:B------:R-:W-:Y:S02]  /*20e0*/  @P0 PRMT R8, R44, 0x7632, R8 ;  /* 0x000076322c080816 */ /* 0x000fe40000000008 */
[----:B------:R-:W-:Y:S02]  /*20f0*/  P2R R7, PR, RZ, 0x2 ;  /* 0x00000002ff077803 */ /* 0x000fe40000000000 */
[----:B------:R-:W-:Y:S01]  /*2100*/  FSEL R12, R12, RZ, !P1 ;  /* 0x000000ff0c0c7208 */ /* 0x000fe20004800000 */
[----:B------:R-:W-:Y:S01]  /*2110*/  @P0 IMAD.U32 R8, R8, 0x10000, RZ ;  /* 0x0001000008080824 */ /* 0x000fe200078e00ff */
        /* <DEDUP_REMOVED lines=12> */
.L_x_5400:
[----:B------:R-:W-:-:S07]  /*21e0*/  MOV R8, R180 ;  /* 0x000000b400087202 */ /* 0x000fce0000000f00 */
.L_x_5401:
[----:B------:R-:W-:Y:S05]  /*21f0*/  BSYNC B1 ;  /* 0x0000000000017941 */ /* 0x000fea0003800000 */
.L_x_5399:
        /* <DEDUP_REMOVED lines=16> */
.L_x_5405:
[----:B------:R-:W-:Y:S05]  /*2300*/  BSYNC B2 ;  /* 0x0000000000027941 */ /* 0x000fea0003800000 */
.L_x_5404:
        /* <DEDUP_REMOVED lines=41> */
[----:B------:R-:W-:-:S07]  /*25a0*/  LOP3.LUT R169, R173, UR38, R12, 0x96, !PT ;  /* 0x00000026ada97c12 */ /* 0x000fce000f8e960c */
.L_x_5403:
[----:B------:R-:W-:Y:S05]  /*25b0*/  BSYNC B1 ;  /* 0x0000000000017941 */ /* 0x000fea0003800000 */
.L_x_5402:
[----:B------:R-:W-:Y:S01]  /*25c0*/  I2FP.F32.U32 R13, R8 ;  /* 0x00000008000d7245 */ /* 0x000fe20000201000 */
[----:B------:R-:W-:Y:S01]  /*25d0*/  IMAD.U32 R12, R9, 0x10000, RZ ;  /* 0x00010000090c7824 */ /* 0x000fe200078e00ff */
[----:B------:R-:W-:Y:S01]  /*25e0*/  ISETP.NE.AND P2, PT, R15, 0x1, PT ;  /* 0x000000010f00780c */ /* 0x000fe20003f45270 */
[----:B------:R-:W-:Y:S01]  /*25f0*/  BSSY B1, `(.L_x_5406) ;  /* 0x0000016000017945 */ /* 0x000fe20003800000 */
[----:B------:R-:W-:Y:S01]  /*2600*/  PRMT R18, R9, 0x7632, R18 ;  /* 0x0000763209127816 */ /* 0x000fe20000000012 */
[----:B------:R-:W-:Y:S01]  /*2610*/  FFMA.FTZ R8, R13, R190, 1.1641532182693481445e-10 ;  /* 0x2f0000000d087423 */ /* 0x000fe200000100be */
[----:B------:R-:W-:Y:S01]  /*2620*/  FMUL.FTZ R13, R12, R131 ;  /* 0x000000830c0d7220 */ /* 0x000fe20000410000 */
[----:B------:R-:W-:Y:S01]  /*2630*/  @P0 IMAD.U32 R12, R45, 0x10000, RZ ;  /* 0x000100002d0c0824 */ /* 0x000fe200078e00ff */
[----:B------:R-:W-:Y:S02]  /*2640*/  IADD3 R14, R15, 0x1, RZ ;  /* 0x000000010f0e7810 */ /* 0x000fe40007ffe0ff */
[----:B------:R-:W-:Y:S01]  /*2650*/  FMUL.FTZ R13, R13, R188 ;  /* 0x000000bc0d0d7220 */ /* 0x000fe20000410000 */
[----:B------:R-:W-:-:S02]  /*2660*/  FSETP.GTU.FTZ.AND P1, PT, R8, R189, PT ;  /* 0x000000bd0800720b */ /* 0x000fc40003f3c000 */
[----:B------:R-:W-:Y:S02]  /*2670*/  SHF.L.U32 R8, R121, 0x10, RZ ;  /* 0x0000001079087819 */ /* 0x000fe400000006ff */
[----:B------:R-:W-:-:S05]  /*2680*/  FSEL R13, R13, RZ, !P1 ;  /* 0x000000ff0d0d7208 */ /* 0x000fca0004800000 */
[----:B------:R-:W-:-:S04]  /*2690*/  FMUL.FTZ R39, R13, R8 ;  /* 0x000000080d277220 */ /* 0x000fc80000410000 */
        /* <DEDUP_REMOVED lines=10> */
.L_x_5407:
[----:B------:R-:W-:-:S07]  /*2740*/  MOV R19, R180 ;  /* 0x000000b400137202 */ /* 0x000fce0000000f00 */
.L_x_5408:
[----:B------:R-:W-:Y:S05]  /*2750*/  BSYNC B1 ;  /* 0x0000000000017941 */ /* 0x000fea0003800000 */
.L_x_5406:
        /* <DEDUP_REMOVED lines=16> */
.L_x_5412:
[----:B------:R-:W-:Y:S05]  /*2860*/  BSYNC B2 ;  /* 0x0000000000027941 */ /* 0x000fea0003800000 */
.L_x_5411:
        /* <DEDUP_REMOVED lines=41> */
[----:B------:R-:W-:-:S07]  /*2b00*/  LOP3.LUT R169, R173, UR38, R8, 0x96, !PT ;  /* 0x00000026ada97c12 */ /* 0x000fce000f8e9608 */
.L_x_5410:
[----:B------:R-:W-:Y:S05]  /*2b10*/  BSYNC B1 ;  /* 0x0000000000017941 */ /* 0x000fea0003800000 */
.L_x_5409:
[----:B------:R-:W-:Y:S01]  /*2b20*/  I2FP.F32.U32 R9, R19 ;  /* 0x0000001300097245 */ /* 0x000fe20000201000 */
[----:B------:R-:W-:Y:S01]  /*2b30*/  IMAD.U32 R18, R18, 0x10000, RZ ;  /* 0x0001000012127824 */ /* 0x000fe200078e00ff */
[----:B------:R-:W-:Y:S01]  /*2b40*/  ISETP.NE.AND P3, PT, R14, 0x1, PT ;  /* 0x000000010e00780c */ /* 0x000fe20003f65270 */
[----:B------:R-:W-:Y:S01]  /*2b50*/  BSSY B1, `(.L_x_5413) ;  /* 0x0000017000017945 */ /* 0x000fe20003800000 */
[----:B------:R-:W-:Y:S01]  /*2b60*/  PRMT R12, R121, 0x7632, R12 ;  /* 0x00007632790c7816 */ /* 0x000fe2000000000c */
[----:B------:R-:W-:Y:S01]  /*2b70*/  FFMA.FTZ R8, R9, R190, 1.1641532182693481445e-10 ;  /* 0x2f00000009087423 */ /* 0x000fe200000100be */
[----:B------:R-:W-:Y:S01]  /*2b80*/  FMUL.FTZ R9, R18, R131 ;  /* 0x0000008312097220 */ /* 0x000fe20000410000 */
[----:B------:R-:W-:Y:S02]  /*2b90*/  IADD3 R15, R14, 0x1, RZ ;  /* 0x000000010e0f7810 */ /* 0x000fe40007ffe0ff */
[----:B------:R-:W-:Y:S01]  /*2ba0*/  SHF.L.U32 R12, R12, 0x10, RZ ;  /* 0x000000100c0c7819 */ /* 0x000fe200000006ff */
[----:B------:R-:W-:Y:S01]  /*2bb0*/  FMUL.FTZ R9, R9, R188 ;  /* 0x000000bc09097220 */ /* 0x000fe20000410000 */
[----:B------:R-:W-:-:S02]  /*2bc0*/  FSETP.GTU.FTZ.AND P2, PT, R8, R189, PT ;  /* 0x000000bd0800720b */ /* 0x000fc40003f5c000 */
[----:B------:R-:W-:Y:S02]  /*2bd0*/  @P0 PRMT R8, R45, 0x7632, R8 ;  /* 0x000076322d080816 */ /* 0x000fe40000000008 */
[----:B------:R-:W-:-:S03]  /*2be0*/  FSEL R9, R9, RZ, !P2 ;  /* 0x000000ff09097208 */ /* 0x000fc60005000000 */
[----:B------:R-:W-:Y:S02]  /*2bf0*/  @P0 IMAD.U32 R13, R8, 0x10000, RZ ;  /* 0x00010000080d0824 */ /* 0x000fe400078e00ff */
        /* <DEDUP_REMOVED lines=11> */
.L_x_5414:
[----:B------:R-:W-:-:S07]  /*2cb0*/  MOV R18, R180 ;  /* 0x000000b400127202 */ /* 0x000fce0000000f00 */
.L_x_5415:
[----:B------:R-:W-:Y:S05]  /*2cc0*/  BSYNC B1 ;  /* 0x0000000000017941 */ /* 0x000fea0003800000 */
.L_x_5413:
        /* <DEDUP_REMOVED lines=16> */
.L_x_5419:
[----:B------:R-:W-:Y:S05]  /*2dd0*/  BSYNC B2 ;  /* 0x0000000000027941 */ /* 0x000fea0003800000 */
.L_x_5418:
        /* <DEDUP_REMOVED lines=37> */
[----:B------:R-:W-:Y:S01]  /*3030*/  LOP3.LUT R172, R169, UR35, R12, 0x96, !PT ;  /* 0x00000023a9ac7c12 */ /* 0x000fe2000f8e960c */
[----:B------:R-:W-:-:S04]  /*3040*/  IMAD.WIDE.U32 R180, R180, -0x326172a9, RZ ;  /* 0xcd9e8d57b4b47825 */ /* 0x000fc800078e00ff */
[----:B------:R-:W-:Y:S01]  /*3050*/  IMAD.WIDE.U32 R172, R172, -0x2daee0ad, RZ ;  /* 0xd2511f53acac7825 */ /* 0x000fe200078e00ff */
[----:B------:R-:W-:-:S04]  /*3060*/  LOP3.LUT R168, R181, UR37, R168, 0x96, !PT ;  /* 0x00000025b5a87c12 */ /* 0x000fc8000f8e96a8 */
[----:B------:R-:W-:-:S07]  /*3070*/  LOP3.LUT R169, R173, UR38, R8, 0x96, !PT ;  /* 0x00000026ada97c12 */ /* 0x000fce000f8e9608 */
.L_x_5417:
[----:B------:R-:W-:Y:S05]  /*3080*/  BSYNC B1 ;  /* 0x0000000000017941 */ /* 0x000fea0003800000 */
.L_x_5416:
[----:B------:R-:W-:Y:S01]  /*3090*/  I2FP.F32.U32 R9, R18 ;  /* 0x0000001200097245 */ /* 0x000fe20000201000 */
[C---:B------:R-:W-:Y:S01]  /*30a0*/  IMAD.U32 R12, R10.reuse, 0x10000, RZ ;  /* 0x000100000a0c7824 */ /* 0x040fe200078e00ff */
[----:B------:R-:W-:Y:S01]  /*30b0*/  ISETP.NE.AND P4, PT, R15, 0x1, PT ;  /* 0x000000010f00780c */ /* 0x000fe20003f85270 */
[----:B------:R-:W-:Y:S01]  /*30c0*/  BSSY B1, `(.L_x_5420) ;  /* 0x0000016000017945 */ /* 0x000fe20003800000 */
[----:B------:R-:W-:Y:S01]  /*30d0*/  PRMT R10, R10, 0x7632, R10 ;  /* 0x000076320a0a7816 */ /* 0x000fe2000000000a */
[----:B------:R-:W-:Y:S01]  /*30e0*/  FFMA.FTZ R8, R9, R190, 1.1641532182693481445e-10 ;  /* 0x2f00000009087423 */ /* 0x000fe200000100be */
[----:B------:R-:W-:Y:S01]  /*30f0*/  FMUL.FTZ R9, R12, R131 ;  /* 0x000000830c097220 */ /* 0x000fe20000410000 */
[----:B------:R-:W-:-:S03]  /*3100*/  @P0 IMAD.U32 R12, R46, 0x10000, RZ ;  /* 0x000100002e0c0824 */ /* 0x000fc600078e00ff */
[----:B------:R-:W-:Y:S01]  /*3110*/  FMUL.FTZ R9, R9, R188 ;  /* 0x000000bc09097220 */ /* 0x000fe20000410000 */
[----:B------:R-:W-:Y:S02]  /*3120*/  FSETP.GTU.FTZ.AND P3, PT, R8, R189, PT ;  /* 0x000000bd0800720b */ /* 0x000fe40003f7c000 */
[----:B------:R-:W-:Y:S02]  /*3130*/  SHF.L.U32 R8, R122, 0x10, RZ ;  /* 0x000000107a087819 */ /* 0x000fe400000006ff */
[----:B------:R-:W-:-:S05]  /*3140*/  FSEL R9, R9, RZ, !P3 ;  /* 0x000000ff09097208 */ /* 0x000fca0005800000 */
[----:B------:R-:W-:-:S04]  /*3150*/  FMUL.FTZ R43, R9, R8 ;  /* 0x00000008092b7220 */ /* 0x000fc80000410000 */
        /* <DEDUP_REMOVED lines=11> */
.L_x_5421:
[----:B------:R-:W-:-:S07]  /*3210*/  MOV R18, R180 ;  /* 0x000000b400127202 */ /* 0x000fce0000000f00 */
.L_x_5422:
[----:B------:R-:W-:Y:S05]  /*3220*/  BSYNC B1 ;  /* 0x0000000000017941 */ /* 0x000fea0003800000 */
.L_x_5420:
        /* <DEDUP_REMOVED lines=16> */
.L_x_5426:
[----:B------:R-:W-:Y:S05]  /*3330*/  BSYNC B2 ;  /* 0x0000000000027941 */ /* 0x000fea0003800000 */
.L_x_5425:
        /* <DEDUP_REMOVED lines=42> */
.L_x_5424:
[----:B------:R-:W-:Y:S05]  /*35e0*/  BSYNC B1 ;  /* 0x0000000000017941 */ /* 0x000fea0003800000 */
.L_x_5423:
[----:B------:R-:W-:Y:S01]  /*35f0*/  I2FP.F32.U32 R9, R18 ;  /* 0x0000001200097245 */ /* 0x000fe20000201000 */
[----:B------:R-:W-:Y:S01]  /*3600*/  IMAD.U32 R10, R10, 0x10000, RZ ;  /* 0x000100000a0a7824 */ /* 0x000fe200078e00ff */
[C---:B------:R-:W-:Y:S01]  /*3610*/  ISETP.NE.AND P5, PT, R12.reuse, 0x1, PT ;  /* 0x000000010c00780c */ /* 0x040fe20003fa5270 */
[----:B------:R-:W-:Y:S01]  /*3620*/  BSSY B1, `(.L_x_5427) ;  /* 0x0000017000017945 */ /* 0x000fe20003800000 */
[----:B------:R-:W-:Y:S01]  /*3630*/  IADD3 R14, R12, 0x1, RZ ;  /* 0x000000010c0e7810 */ /* 0x000fe20007ffe0ff */
[----:B------:R-:W-:Y:S01]  /*3640*/  FFMA.FTZ R8, R9, R190, 1.1641532182693481445e-10 ;  /* 0x2f00000009087423 */ /* 0x000fe200000100be */
[----:B------:R-:W-:Y:S01]  /*3650*/  FMUL.FTZ R9, R10, R131 ;  /* 0x000000830a097220 */ /* 0x000fe20000410000 */
[----:B------:R-:W-:-:S03]  /*3660*/  PRMT R10, R122, 0x7632, R10 ;  /* 0x000076327a0a7816 */ /* 0x000fc6000000000a */
[----:B------:R-:W-:Y:S01]  /*3670*/  FMUL.FTZ R9, R9, R188 ;  /* 0x000000bc09097220 */ /* 0x000fe20000410000 */
[----:B------:R-:W-:Y:S02]  /*3680*/  FSETP.GTU.FTZ.AND P4, PT, R8, R189, PT ;  /* 0x000000bd0800720b */ /* 0x000fe40003f9c000 */
[----:B------:R-:W-:Y:S02]  /*3690*/  @P0 PRMT R8, R46, 0x7632, R8 ;  /* 0x000076322e080816 */ /* 0x000fe40000000008 */
[----:B------:R-:W-:Y:S02]  /*36a0*/  SHF.L.U32 R10, R10, 0x10, RZ ;  /* 0x000000100a0a7819 */ /* 0x000fe400000006ff */
[----:B------:R-:W-:Y:S01]  /*36b0*/  FSEL R9, R9, RZ, !P4 ;  /* 0x000000ff09097208 */ /* 0x000fe20006000000 */
[----:B------:R-:W-:-:S04]  /*36c0*/  @P0 IMAD.U32 R13, R8, 0x10000, RZ ;  /* 0x00010000080d0824 */ /* 0x000fc800078e00ff */
        /* <DEDUP_REMOVED lines=11> */
.L_x_5428:
[----:B------:R-:W-:-:S07]  /*3780*/  MOV R10, R180 ;  /* 0x000000b4000a7202 */ /* 0x000fce0000000f00 */
.L_x_5429:
[----:B------:R-:W-:Y:S05]  /*3790*/  BSYNC B1 ;  /* 0x0000000000017941 */ /* 0x000fea0003800000 */
.L_x_5427:
        /* <DEDUP_REMOVED lines=16> */
.L_x_5433:
[----:B------:R-:W-:Y:S05]  /*38a0*/  BSYNC B2 ;  /* 0x0000000000027941 */ /* 0x000fea0003800000 */
.L_x_5432:
        /* <DEDUP_REMOVED lines=42> */
.L_x_5431:
[----:B------:R-:W-:Y:S05]  /*3b50*/  BSYNC B1 ;  /* 0x0000000000017941 */ /* 0x000fea0003800000 */
.L_x_5430:
[----:B------:R-:W-:Y:S01]  /*3b60*/  I2FP.F32.U32 R9, R10 ;  /* 0x0000000a00097245 */ /* 0x000fe20000201000 */
[----:B------:R-:W-:Y:S01]  /*3b70*/  IMAD.U32 R10, R11, 0x10000, RZ ;  /* 0x000100000b0a7824 */ /* 0x000fe200078e00ff */
[----:B------:R-:W-:Y:S01]  /*3b80*/  ISETP.NE.AND P6, PT, R14, 0x1, PT ;  /* 0x000000010e00780c */ /* 0x000fe20003fc5270 */
[----:B------:R-:W-:Y:S01]  /*3b90*/  @P0 IMAD.U32 R13, R47, 0x10000, RZ ;  /* 0x000100002f0d0824 */ /* 0x000fe200078e00ff */
[----:B------:R-:W-:Y:S01]  /*3ba0*/  SHF.L.U32 R128, R123, 0x10, RZ ;  /* 0x000000107b807819 */ /* 0x000fe200000006ff */
[----:B------:R-:W-:Y:S01]  /*3bb0*/  FFMA.FTZ R8, R9, R190, 1.1641532182693481445e-10 ;  /* 0x2f00000009087423 */ /* 0x000fe200000100be */
[----:B------:R-:W-:Y:S01]  /*3bc0*/  FMUL.FTZ R9, R10, R131 ;  /* 0x000000830a097220 */ /* 0x000fe20000410000 */
[----:B------:R-:W-:Y:S01]  /*3bd0*/  BSSY B1, `(.L_x_5434) ;  /* 0x0000012000017945 */ /* 0x000fe20003800000 */
[----:B------:R-:W-:Y:S02]  /*3be0*/  PRMT R16, R11, 0x7632, R16 ;  /* 0x000076320b107816 */ /* 0x000fe40000000010 */
[----:B------:R-:W-:Y:S01]  /*3bf0*/  FMUL.FTZ R9, R9, R188 ;  /* 0x000000bc09097220 */ /* 0x000fe20000410000 */
[----:B------:R-:W-:-:S02]  /*3c00*/  FSETP.GTU.FTZ.AND P5, PT, R8, R189, PT ;  /* 0x000000bd0800720b */ /* 0x000fc40003fbc000 */
[----:B------:R-:W-:Y:S02]  /*3c10*/  IADD3 R20, R14, 0x1, RZ ;  /* 0x000000010e147810 */ /* 0x000fe40007ffe0ff */
        /* <DEDUP_REMOVED lines=12> */
.L_x_5435:
[----:B------:R-:W-:-:S07]  /*3ce0*/  MOV R17, R180 ;  /* 0x000000b400117202 */ /* 0x000fce0000000f00 */
.L_x_5436:
[----:B------:R-:W-:Y:S05]  /*3cf0*/  BSYNC B1 ;  /* 0x0000000000017941 */ /* 0x000fea0003800000 */
.L_x_5434:
        /* <DEDUP_REMOVED lines=18> */
.L_x_5440:
[----:B------:R-:W-:Y:S05]  /*3e20*/  BSYNC B2 ;  /* 0x0000000000027941 */ /* 0x000fea0003800000 */
.L_x_5439:
[C---:B------:R-:W-:Y:S01]  /*3e30*/  IMAD.HI.U32 R8, R0.reuse, -0x326172a9, RZ ;  /* 0xcd9e8d5700087827 */ /* 0x040fe200078e00ff */
[----:B------:R-:W-:Y:S01]  /*3e40*/  LOP3.LUT R9, R9, UR7, R4, 0x96, !PT ;  /* 0x0000000709097c12 */ /* 0x000fe2000f8e9604 */
[----:B------:R-:W-:Y:S02]  /*3e50*/  HFMA2.MMA R20, -RZ, RZ, 0, 0 ;  /* 0x00000000ff147435 */ /* 0x000fe400000001ff */
        /* <DEDUP_REMOVED lines=39> */
.L_x_5438:
[----:B------:R-:W-:Y:S05]  /*40d0*/  BSYNC B1 ;  /* 0x0000000000017941 */ /* 0x000fea0003800000 */
.L_x_5437:
[----:B------:R-:W-:Y:S01]  /*40e0*/  SEL R9, RZ, 0x10000, P5 ;  /* 0x00010000ff097807 */ /* 0x000fe20002800000 */
[----:B------:R-:W-:Y:S01]  /*40f0*/  IMAD.U32 R16, R16, 0x10000, RZ ;  /* 0x0001000010107824 */ /* 0x000fe200078e00ff */
[----:B------:R-:W-:Y:S02]  /*4100*/  ISETP.NE.AND P5, PT, R7, RZ, PT ;  /* 0x000000ff0700720c */ /* 0x000fe40003fa5270 */
[----:B------:R-:W-:Y:S02]  /*4110*/  I2FP.F32.U32 R7, R17 ;  /* 0x0000001100077245 */ /* 0x000fe40000201000 */
[----:B------:R-:W-:Y:S02]  /*4120*/  ISETP.NE.AND P6, PT, R6, RZ, PT ;  /* 0x000000ff0600720c */ /* 0x000fe40003fc5270 */
[----:B------:R-:W-:Y:S01]  /*4130*/  SEL R18, RZ, 0x100, P4 ;  /* 0x00000100ff127807 */ /* 0x000fe20002000000 */
[----:B------:R-:W-:Y:S01]  /*4140*/  FFMA.FTZ R6, R7, R190, 1.1641532182693481445e-10 ;  /* 0x2f00000007067423 */ /* 0x000fe200000100be */
[----:B------:R-:W-:-:S02]  /*4150*/  PRMT R11, R123, 0x7632, R11 ;  /* 0x000076327b0b7816 */ /* 0x000fc4000000000b */
[----:B------:R-:W-:Y:S02]  /*4160*/  SEL R8, RZ, 0x1, P2 ;  /* 0x00000001ff087807 */ /* 0x000fe40001000000 */
[----:B------:R-:W-:Y:S02]  /*4170*/  FSETP.GTU.FTZ.AND P4, PT, R6, R189, PT ;  /* 0x000000bd0600720b */ /* 0x000fe40003f9c000 */
[----:B------:R-:W-:Y:S02]  /*4180*/  SEL R14, RZ, 0x1, P1 ;  /* 0x00000001ff0e7807 */ /* 0x000fe40000800000 */
[----:B------:R-:W-:Y:S02]  /*4190*/  SEL R6, RZ, 0x1000000, P4 ;  /* 0x01000000ff067807 */ /* 0x000fe40002000000 */
[----:B------:R-:W-:Y:S01]  /*41a0*/  @P0 PRMT R12, R47, 0x7632, R12 ;  /* 0x000076322f0c0816 */ /* 0x000fe2000000000c */
[----:B------:R-:W-:Y:S01]  /*41b0*/  IMAD.WIDE.U32 R14, R14, 0x10000, RZ ;  /* 0x000100000e0e7825 */ /* 0x000fe200078e00ff */
[----:B------:R-:W-:-:S03]  /*41c0*/  LOP3.LUT R18, R18, R6, R9, 0xfe, !PT ;  /* 0x0000000612127212 */ /* 0x000fc600078efe09 */
[----:B------:R-:W-:Y:S01]  /*41d0*/  FMUL.FTZ R9, R16, R131 ;  /* 0x0000008310097220 */ /* 0x000fe20000410000 */
[----:B------:R-:W0:Y:S01]  /*41e0*/  @P0 LDC.64 R6, c[0x0][0x230] ;  /* 0x00008c00ff060b82 */ /* 0x000e220000000a00 */
[----:B------:R-:W-:Y:S01]  /*41f0*/  SEL R16, RZ, 0x1, P5 ;  /* 0x00000001ff107807 */ /* 0x000fe20002800000 */
[----:B------:R-:W-:Y:S02]  /*4200*/  @P0 IMAD.U32 R12, R12, 0x10000, RZ ;  /* 0x000100000c0c0824 */ /* 0x000fe400078e00ff */
[----:B------:R-:W-:Y:S01]  /*4210*/  FMUL.FTZ R10, R9, R188 ;  /* 0x000000bc090a7220 */ /* 0x000fe20000410000 */
[----:B------:R-:W-:Y:S01]  /*4220*/  SHF.L.U32 R11, R11, 0x10, RZ ;  /* 0x000000100b0b7819 */ /* 0x000fe200000006ff */
[----:B------:R-:W-:Y:S01]  /*4230*/  IMAD.WIDE.U32 R8, R8, 0x1000000, RZ ;  /* 0x0100000008087825 */ /* 0x000fe200078e00ff */
[----:B------:R-:W-:Y:S02]  /*4240*/  SEL R19, RZ, 0x1, P3 ;  /* 0x00000001ff137807 */ /* 0x000fe40001800000 */
[----:B------:R-:W-:Y:S01]  /*4250*/  FSEL R10, R10, RZ, !P4 ;  /* 0x000000ff0a0a7208 */ /* 0x000fe20006000000 */
[----:B------:R-:W-:Y:S01]  /*4260*/  IMAD.WIDE.U32 R16, R16, 0x100, RZ ;  /* 0x0000010010107825 */ /* 0x000fe200078e00ff */
[----:B------:R-:W-:-:S02]  /*4270*/  SEL R13, RZ, 0x1, P6 ;  /* 0x00000001ff0d7807 */ /* 0x000fc40003000000 */
[----:B------:R-:W-:Y:S01]  /*4280*/  LOP3.LUT R19, R9, R18, R19, 0xfe, !PT ;  /* 0x0000001209137212 */ /* 0x000fe200078efe13 */
[----:B------:R-:W-:Y:S01]  /*4290*/  FMUL.FTZ R129, R10, R11 ;  /* 0x0000000b0a817220 */ /* 0x000fe20000410000 */
[----:B------:R-:W-:Y:S02]  /*42a0*/  LOP3.LUT R14, R16, R8, R14, 0xfe, !PT ;  /* 0x00000008100e7212 */ /* 0x000fe400078efe0e */
[----:B------:R-:W-:Y:S01]  /*42b0*/  F2FP.BF16.F32.PACK_AB R10, R40, R43 ;  /* 0x0000002b280a723e */ /* 0x000fe200000010ff */
[----:B------:R-:W-:Y:S01]  /*42c0*/  @P0 FADD.FTZ R129, R129, R12 ;  /* 0x0000000c81810221 */ /* 0x000fe20000010000 */
[----:B------:R-:W-:Y:S02]  /*42d0*/  LEA R12, P1, R5, UR10, 0x4 ;  /* 0x0000000a050c7c11 */ /* 0x000fe4000f8220ff */
[----:B------:R-:W-:Y:S02]  /*42e0*/  LOP3.LUT R14, R14, R13, RZ, 0xfc, !PT ;  /* 0x0000000d0e0e7212 */ /* 0x000fe400078efcff */
[----:B------:R-:W-:-:S02]  /*42f0*/  F2FP.BF16.F32.PACK_AB R9, R34, R39 ;  /* 0x000000272209723e */ /* 0x000fc400000010ff */
[----:B------:R-:W-:Y:S02]  /*4300*/  F2FP.BF16.F32.PACK_AB R8, R33, R32 ;  /* 0x000000202108723e */ /* 0x000fe400000010ff */
[----:B------:R-:W-:Y:S02]  /*4310*/  LEA.HI.X R13, R5, UR11, RZ, 0x4, P1 ;  /* 0x0000000b050d7c11 */ /* 0x000fe400088f24ff */
[----:B------:R-:W-:Y:S02]  /*4320*/  F2FP.BF16.F32.PACK_AB R11, R129, R128 ;  /* 0x00000080810b723e */ /* 0x000fe400000010ff */
[C---:B------:R-:W-:Y:S02]  /*4330*/  IADD3 R187, R5.reuse, 0x20, RZ ;  /* 0x0000002005bb7810 */ /* 0x040fe40007ffe0ff */
[----:B------:R-:W-:Y:S01]  /*4340*/  LEA R16, P2, R5, UR12, 0x3 ;  /* 0x0000000c05107c11 */ /* 0x000fe2000f8418ff */
[----:B------:R1:W-:Y:S01]  /*4350*/  STG.E.128 desc[UR4][R12.64], R8 ;  /* 0x000000080c007986 */ /* 0x0003e2000c101d04 */
[----:B------:R-:W-:Y:S01]  /*4360*/  LOP3.LUT R15, R17, R19, R15, 0xfe, !PT ;  /* 0x00000013110f7212 */ /* 0x000fe200078efe0f */
[----:B0-----:R-:W-:Y:S01]  /*4370*/  @P0 IMAD.WIDE.U32 R6, R187, 0x10, R6 ;  /* 0x00000010bb060825 */ /* 0x001fe200078e0006 */
[----:B------:R-:W-:-:S05]  /*4380*/  LEA.HI.X R17, R5, UR13, RZ, 0x3, P2 ;  /* 0x0000000d05117c11 */ /* 0x000fca00090f1cff */
[----:B------:R0:W-:Y:S04]  /*4390*/  STG.E.64 desc[UR4][R16.64], R14 ;  /* 0x0000000e10007986 */ /* 0x0001e8000c101b04 */
[----:B------:R2:W5:Y:S01]  /*43a0*/  @P0 LDG.E.128 R44, desc[UR4][R6.64] ;  /* 0x00000004062c0981 */ /* 0x000562000c1e1d00 */
[----:B-1----:R-:W-:-:S06]  /*43b0*/  IMAD.WIDE.U32 R12, R187, 0x10, R160 ;  /* 0x00000010bb0c7825 */ /* 0x002fcc00078e00a0 */
[----:B0-----:R-:W5:Y:S01]  /*43c0*/  LDG.E.128 R12, desc[UR4][R12.64] ;  /* 0x000000040c0c7981 */ /* 0x001f62000c1e1d00 */
[C---:B------:R-:W-:Y:S01]  /*43d0*/  ISETP.NE.AND P1, PT, R20.reuse, 0x1, PT ;  /* 0x000000011400780c */ /* 0x040fe20003f25270 */
[----:B------:R-:W-:Y:S01]  /*43e0*/  BSSY B1, `(.L_x_5441) ;  /* 0x000000c000017945 */ /* 0x000fe20003800000 */
[----:B------:R-:W-:-:S11]  /*43f0*/  VIADD R19, R20, 0x1 ;  /* 0x0000000114137836 */ /* 0x000fd60000000000 */
[----:B--2---:R-:W-:Y:S05]  /*4400*/  @!P1 BRA `(.L_x_5442) ;  /* 0x0000000000209947 */ /* 0x004fea0003800000 */
        /* <DEDUP_REMOVED lines=8> */
.L_x_5442:
[----:B------:R-:W-:-:S07]  /*4490*/  IMAD.MOV.U32 R18, RZ, RZ, R180 ;  /* 0x000000ffff127224 */ /* 0x000fce00078e00b4 */
.L_x_5443:
[----:B------:R-:W-:Y:S05]  /*44a0*/  BSYNC B1 ;  /* 0x0000000000017941 */ /* 0x000fea0003800000 */
.L_x_5441:
        /* <DEDUP_REMOVED lines=16> */
.L_x_5447:
[----:B------:R-:W-:Y:S05]  /*45b0*/  BSYNC B2 ;  /* 0x0000000000027941 */ /* 0x000fea0003800000 */
.L_x_5446:
[----:B------:R-:W-:Y:S01]  /*45c0*/  IMAD.HI.U32 R6, R0, -0x326172a9, RZ ;  /* 0xcd9e8d5700067827 */ /* 0x000fe200078e00ff */
[----:B------:R-:W-:-:S03]  /*45d0*/  LOP3.LUT R7, R7, UR7, R4, 0x96, !PT ;  /* 0x0000000707077c12 */ /* 0x000fc6000f8e9604 */
[----:B------:R-:W-:Y:S01]  /*45e0*/  IMAD R17, R0, -0x326172a9, RZ ;  /* 0xcd9e8d5700117824 */ /* 0x000fe200078e02ff */
[----:B------:R-:W-:Y:S01]  /*45f0*/  LOP3.LUT R6, R6, UR6, R3, 0x96, !PT ;  /* 0x0000000606067c12 */ /* 0x000fe2000f8e9603 */
[----:B------:R-:W-:-:S04]  /*4600*/  IMAD.WIDE.U32 R8, R7, -0x326172a9, RZ ;  /* 0xcd9e8d5707087825 */ /* 0x000fc800078e00ff */
[----:B------:R-:W-:Y:S02]  /*4610*/  IMAD R7, R2, -0x2daee0ad, RZ ;  /* 0xd2511f5302077824 */ /* 0x000fe400078e02ff */
[----:B------:R-:W-:Y:S01]  /*4620*/  IMAD.WIDE.U32 R10, R6, -0x2daee0ad, RZ ;  /* 0xd2511f53060a7825 */ /* 0x000fe200078e00ff */
[----:B------:R-:W-:-:S03]  /*4630*/  LOP3.LUT R6, R9, UR21, R17, 0x96, !PT ;  /* 0x0000001509067c12 */ /* 0x000fc6000f8e9611 */
        /* <DEDUP_REMOVED lines=34> */
.L_x_5445:
[----:B------:R-:W-:Y:S05]  /*4860*/  BSYNC B1 ;  /* 0x0000000000017941 */ /* 0x000fea0003800000 */
.L_x_5444:
[----:B------:R-:W-:Y:S01]  /*4870*/  I2FP.F32.U32 R7, R18 ;  /* 0x0000001200077245 */ /* 0x000fe20000201000 */
[----:B------:R-:W-:Y:S01]  /*4880*/  BSSY B1, `(.L_x_5448) ;  /* 0x0000019000017945 */ /* 0x000fe20003800000 */
[----:B-----5:R-:W-:Y:S01]  /*4890*/  SHF.L.U32 R8, R12, 0x10, RZ ;  /* 0x000000100c087819 */ /* 0x020fe200000006ff */
[----:B------:R-:W-:Y:S01]  /*48a0*/  VIADD R11, R19, 0x1 ;  /* 0x00000001130b7836 */ /* 0x000fe20000000000 */
[----:B------:R-:W-:Y:S01]  /*48b0*/  @P0 SHF.L.U32 R9, R44, 0x10, RZ ;  /* 0x000000102c090819 */ /* 0x000fe200000006ff */
[----:B------:R-:W-:Y:S01]  /*48c0*/  FFMA.FTZ R6, R7, R190, 1.1641532182693481445e-10 ;  /* 0x2f00000007067423 */ /* 0x000fe200000100be */
[----:B------:R-:W-:Y:S01]  /*48d0*/  PRMT R12, R12, 0x7632, R12 ;  /* 0x000076320c0c7816 */ /* 0x000fe2000000000c */
[----:B------:R-:W-:-:S03]  /*48e0*/  FMUL.FTZ R7, R8, R131 ;  /* 0x0000008308077220 */ /* 0x000fc60000410000 */
[----:B------:R-:W-:Y:S01]  /*48f0*/  FSETP.GTU.FTZ.AND P1, PT, R6, R189, PT ;  /* 0x000000bd0600720b */ /* 0x000fe20003f3c000 */
[----:B------:R-:W-:Y:S01]  /*4900*/  FMUL.FTZ R7, R7, R188 ;  /* 0x000000bc07077220 */ /* 0x000fe20000410000 */
[----:B------:R-:W-:Y:S02]  /*4910*/  IMAD.U32 R6, R116, 0x10000, RZ ;  /* 0x0001000074067824 */ /* 0x000fe400078e00ff */
[----:B------:R-:W-:Y:S02]  /*4920*/  P2R R16, PR, RZ, 0x2 ;  /* 0x00000002ff107803 */ /* 0x000fe40000000000 */
[----:B------:R-:W-:Y:S02]  /*4930*/  FSEL R7, R7, RZ, !P1 ;  /* 0x000000ff07077208 */ /* 0x000fe40004800000 */
[----:B------:R-:W-:-:S03]  /*4940*/  ISETP.NE.AND P1, PT, R19, 0x1, PT ;  /* 0x000000011300780c */ /* 0x000fc60003f25270 */
[----:B------:R-:W-:-:S04]  /*4950*/  FMUL.FTZ R6, R7, R6 ;  /* 0x0000000607067220 */ /* 0x000fc80000410000 */
[----:B------:R-:W-:-:S06]  /*4960*/  @P0 FADD.FTZ R6, R9, R6 ;  /* 0x0000000609060221 */ /* 0x000fcc0000010000 */
        /* <DEDUP_REMOVED lines=9> */
.L_x_5449:
[----:B------:R-:W-:-:S07]  /*4a00*/  IMAD.MOV.U32 R7, RZ, RZ, R180 ;  /* 0x000000ffff077224 */ /* 0x000fce00078e00b4 */
.L_x_5450:
[----:B------:R-:W-:Y:S05]  /*4a10*/  BSYNC B1 ;  /* 0x0000000000017941 */ /* 0x000fea0003800000 */
.L_x_5448:
        /* <DEDUP_REMOVED lines=16> */
.L_x_5454:
[----:B------:R-:W-:Y:S05]  /*4b20*/  BSYNC B2 ;  /* 0x0000000000027941 */ /* 0x000fea0003800000 */
.L_x_5453:
        /* <DEDUP_REMOVED lines=42> */
.L_x_5452:
[----:B------:R-:W-:Y:S05]  /*4dd0*/  BSYNC B1 ;  /* 0x0000000000017941 */ /* 0x000fea0003800000 */
.L_x_5451:
[----:B------:R-:W-:Y:S01]  /*4de0*/  I2FP.F32.U32 R7, R7 ;  /* 0x0000000700077245 */ /* 0x000fe20000201000 */
[----:B------:R-:W-:Y:S01]  /*4df0*/  BSSY B1, `(.L_x_5455) ;  /* 0x000001a000017945 */ /* 0x000fe20003800000 */
[----:B------:R-:W-:Y:S01]  /*4e00*/  SHF.L.U32 R12, R12, 0x10, RZ ;  /* 0x000000100c0c7819 */ /* 0x000fe200000006ff */
[----:B------:R-:W-:Y:S01]  /*4e10*/  VIADD R18, R11, 0x1 ;  /* 0x000000010b127836 */ /* 0x000fe20000000000 */
[----:B------:R-:W-:Y:S01]  /*4e20*/  PRMT R9, R116, 0x7632, R9 ;  /* 0x0000763274097816 */ /* 0x000fe20000000009 */
[----:B------:R-:W-:Y:S01]  /*4e30*/  FFMA.FTZ R8, R7, R190, 1.1641532182693481445e-10 ;  /* 0x2f00000007087423 */ /* 0x000fe200000100be */
[----:B------:R-:W-:Y:S01]  /*4e40*/  @P0 PRMT R10, R44, 0x7632, R10 ;  /* 0x000076322c0a0816 */ /* 0x000fe2000000000a */
[----:B------:R-:W-:-:S03]  /*4e50*/  FMUL.FTZ R7, R12, R131 ;  /* 0x000000830c077220 */ /* 0x000fc60000410000 */
[----:B------:R-:W-:Y:S01]  /*4e60*/  FSETP.GTU.FTZ.AND P1, PT, R8, R189, PT ;  /* 0x000000bd0800720b */ /* 0x000fe20003f3c000 */
[----:B------:R-:W-:Y:S01]  /*4e70*/  FMUL.FTZ R7, R7, R188 ;  /* 0x000000bc07077220 */ /* 0x000fe20000410000 */
[----:B------:R-:W-:Y:S01]  /*4e80*/  IMAD.U32 R8, R9, 0x10000, RZ ;  /* 0x0001000009087824 */ /* 0x000fe200078e00ff */
[----:B------:R-:W-:Y:S02]  /*4e90*/  @P0 SHF.L.U32 R10, R10, 0x10, RZ ;  /* 0x000000100a0a0819 */ /* 0x000fe400000006ff */
        /* <DEDUP_REMOVED lines=14> */
.L_x_5456:
[----:B------:R-:W-:-:S07]  /*4f80*/  IMAD.MOV.U32 R12, RZ, RZ, R180 ;  /* 0x000000ffff0c7224 */ /* 0x000fce00078e00b4 */
.L_x_5457:
[----:B------:R-:W-:Y:S05]  /*4f90*/  BSYNC B1 ;  /* 0x0000000000017941 */ /* 0x000fea0003800000 */
.L_x_5455:
        /* <DEDUP_REMOVED lines=16> */
.L_x_5461:
[----:B------:R-:W-:Y:S05]  /*50a0*/  BSYNC B2 ;  /* 0x0000000000027941 */ /* 0x000fea0003800000 */
.L_x_5460:
        /* <DEDUP_REMOVED lines=41> */
[----:B------:R-:W-:-:S07]  /*5340*/  LOP3.LUT R169, R173, UR38, R8, 0x96, !PT ;  /* 0x00000026ada97c12 */ /* 0x000fce000f8e9608 */
.L_x_5459:
[----:B------:R-:W-:Y:S05]  /*5350*/  BSYNC B1 ;  /* 0x0000000000017941 */ /* 0x000fea0003800000 */
.L_x_5458:
[----:B------:R-:W-:Y:S01]  /*5360*/  I2FP.F32.U32 R9, R12 ;  /* 0x0000000c00097245 */ /* 0x000fe20000201000 */
[----:B------:R-:W-:Y:S01]  /*5370*/  BSSY B1, `(.L_x_5462) ;  /* 0x0000018000017945 */ /* 0x000fe20003800000 */
[----:B------:R-:W-:Y:S02]  /*5380*/  SHF.L.U32 R10, R13, 0x10, RZ ;  /* 0x000000100d0a7819 */ /* 0x000fe400000006ff */
[----:B------:R-:W-:Y:S01]  /*5390*/  ISETP.NE.AND P2, PT, R18, 0x1, PT ;  /* 0x000000011200780c */ /* 0x000fe20003f45270 */
[----:B------:R-:W-:Y:S01]  /*53a0*/  FFMA.FTZ R8, R9, R190, 1.1641532182693481445e-10 ;  /* 0x2f00000009087423 */ /* 0x000fe200000100be */
[----:B------:R-:W-:Y:S01]  /*53b0*/  @P0 SHF.L.U32 R11, R45, 0x10, RZ ;  /* 0x000000102d0b0819 */ /* 0x000fe200000006ff */
[----:B------:R-:W-:-:S03]  /*53c0*/  FMUL.FTZ R9, R10, R131 ;  /* 0x000000830a097220 */ /* 0x000fc60000410000 */
[----:B------:R-:W-:Y:S01]  /*53d0*/  FSETP.GTU.FTZ.AND P1, PT, R8, R189, PT ;  /* 0x000000bd0800720b */ /* 0x000fe20003f3c000 */
[----:B------:R-:W-:Y:S01]  /*53e0*/  FMUL.FTZ R9, R9, R188 ;  /* 0x000000bc09097220 */ /* 0x000fe20000410000 */
[----:B------:R-:W-:-:S04]  /*53f0*/  IMAD.U32 R8, R117, 0x10000, RZ ;  /* 0x0001000075087824 */ /* 0x000fc800078e00ff */
[----:B------:R-:W-:-:S05]  /*5400*/  FSEL R9, R9, RZ, !P1 ;  /* 0x000000ff09097208 */ /* 0x000fca0004800000 */
[----:B------:R-:W-:Y:S01]  /*5410*/  FMUL.FTZ R8, R9, R8 ;  /* 0x0000000809087220 */ /* 0x000fe20000410000 */
[----:B------:R-:W-:Y:S01]  /*5420*/  PRMT R9, R13, 0x7632, R9 ;  /* 0x000076320d097816 */ /* 0x000fe20000000009 */
[----:B------:R-:W-:Y:S02]  /*5430*/  VIADD R13, R18, 0x1 ;  /* 0x00000001120d7836 */ /* 0x000fe40000000000 */
        /* <DEDUP_REMOVED lines=10> */
.L_x_5463:
[----:B------:R-:W-:-:S07]  /*54e0*/  IMAD.MOV.U32 R22, RZ, RZ, R180 ;  /* 0x000000ffff167224 */ /* 0x000fce00078e00b4 */
.L_x_5464:
[----:B------:R-:W-:Y:S05]  /*54f0*/  BSYNC B1 ;  /* 0x0000000000017941 */ /* 0x000fea0003800000 */
.L_x_5462:
        /* <DEDUP_REMOVED lines=16> */
.L_x_5468:
[----:B------:R-:W-:Y:S05]  /*5600*/  BSYNC B2 ;  /* 0x0000000000027941 */ /* 0x000fea0003800000 */
.L_x_5467:
        /* <DEDUP_REMOVED lines=42> */
.L_x_5466:
[----:B------:R-:W-:Y:S05]  /*58b0*/  BSYNC B1 ;  /* 0x0000000000017941 */ /* 0x000fea0003800000 */
.L_x_5465:
[----:B------:R-:W-:Y:S01]  /*58c0*/  I2FP.F32.U32 R11, R22 ;  /* 0x00000016000b7245 */ /* 0x000fe20000201000 */
[----:B------:R-:W-:Y:S01]  /*58d0*/  BSSY B1, `(.L_x_5469) ;  /* 0x0000019000017945 */ /* 0x000fe20003800000 */
[----:B------:R-:W-:Y:S01]  /*58e0*/  SHF.L.U32 R12, R9, 0x10, RZ ;  /* 0x00000010090c7819 */ /* 0x000fe200000006ff */
[C---:B------:R-:W-:Y:S01]  /*58f0*/  VIADD R18, R13.reuse, 0x1 ;  /* 0x000000010d127836 */ /* 0x040fe20000000000 */
[----:B------:R-:W-:Y:S01]  /*5900*/  ISETP.NE.AND P3, PT, R13, 0x1, PT ;  /* 0x000000010d00780c */ /* 0x000fe20003f65270 */
[----:B------:R-:W-:Y:S01]  /*5910*/  FFMA.FTZ R10, R11, R190, 1.1641532182693481445e-10 ;  /* 0x2f0000000b0a7423 */ /* 0x000fe200000100be */
[----:B------:R-:W-:Y:S01]  /*5920*/  PRMT R11, R117, 0x7632, R11 ;  /* 0x00007632750b7816 */ /* 0x000fe2000000000b */
[----:B------:R-:W-:Y:S01]  /*5930*/  FMUL.FTZ R9, R12, R131 ;  /* 0x000000830c097220 */ /* 0x000fe20000410000 */
[----:B------:R-:W-:Y:S02]  /*5940*/  @P0 PRMT R12, R45, 0x7632, R12 ;  /* 0x000076322d0c0816 */ /* 0x000fe4000000000c */
[----:B------:R-:W-:Y:S01]  /*5950*/  FSETP.GTU.FTZ.AND P2, PT, R10, R189, PT ;  /* 0x000000bd0a00720b */ /* 0x000fe20003f5c000 */
[----:B------:R-:W-:Y:S01]  /*5960*/  FMUL.FTZ R9, R9, R188 ;  /* 0x000000bc09097220 */ /* 0x000fe20000410000 */
[----:B------:R-:W-:Y:S01]  /*5970*/  IMAD.U32 R10, R11, 0x10000, RZ ;  /* 0x000100000b0a7824 */ /* 0x000fe200078e00ff */
[----:B------:R-:W-:-:S03]  /*5980*/  @P0 SHF.L.U32 R12, R12, 0x10, RZ ;  /* 0x000000100c0c0819 */ /* 0x000fc600000006ff */
[----:B------:R-:W-:-:S05]  /*5990*/  FSEL R9, R9, RZ, !P2 ;  /* 0x000000ff09097208 */ /* 0x000fca0005000000 */
[----:B------:R-:W-:-:S04]  /*59a0*/  FMUL.FTZ R9, R9, R10 ;  /* 0x0000000a09097220 */ /* 0x000fc80000410000 */
        /* <DEDUP_REMOVED lines=10> */
.L_x_5470:
[----:B------:R-:W-:-:S07]  /*5a50*/  IMAD.MOV.U32 R22, RZ, RZ, R180 ;  /* 0x000000ffff167224 */ /* 0x000fce00078e00b4 */
.L_x_5471:
[----:B------:R-:W-:Y:S05]  /*5a60*/  BSYNC B1 ;  /* 0x0000000000017941 */ /* 0x000fea0003800000 */
.L_x_5469:
        /* <DEDUP_REMOVED lines=16> */
.L_x_5475:
[----:B------:R-:W-:Y:S05]  /*5b70*/  BSYNC B2 ;  /* 0x0000000000027941 */ /* 0x000fea0003800000 */
.L_x_5474:
        /* <DEDUP_REMOVED lines=42> */
.L_x_5473:
[----:B------:R-:W-:Y:S05]  /*5e20*/  BSYNC B1 ;  /* 0x0000000000017941 */ /* 0x000fea0003800000 */
.L_x_5472:
[----:B------:R-:W-:Y:S01]  /*5e30*/  I2FP.F32.U32 R11, R22 ;  /* 0x00000016000b7245 */ /* 0x000fe20000201000 */
[----:B------:R-:W-:Y:S01]  /*5e40*/  BSSY B1, `(.L_x_5476) ;  /* 0x0000018000017945 */ /* 0x000fe20003800000 */
[----:B------:R-:W-:Y:S01]  /*5e50*/  SHF.L.U32 R12, R14, 0x10, RZ ;  /* 0x000000100e0c7819 */ /* 0x000fe200000006ff */
[C---:B------:R-:W-:Y:S01]  /*5e60*/  VIADD R19, R18.reuse, 0x1 ;  /* 0x0000000112137836 */ /* 0x040fe20000000000 */
[----:B------:R-:W-:Y:S01]  /*5e70*/  ISETP.NE.AND P4, PT, R18, 0x1, PT ;  /* 0x000000011200780c */ /* 0x000fe20003f85270 */
[----:B------:R-:W-:Y:S01]  /*5e80*/  FFMA.FTZ R10, R11, R190, 1.1641532182693481445e-10 ;  /* 0x2f0000000b0a7423 */ /* 0x000fe200000100be */
[----:B------:R-:W-:Y:S01]  /*5e90*/  @P0 SHF.L.U32 R13, R46, 0x10, RZ ;  /* 0x000000102e0d0819 */ /* 0x000fe200000006ff */
[----:B------:R-:W-:Y:S01]  /*5ea0*/  FMUL.FTZ R11, R12, R131 ;  /* 0x000000830c0b7220 */ /* 0x000fe20000410000 */
[----:B------:R-:W-:Y:S02]  /*5eb0*/  PRMT R14, R14, 0x7632, R14 ;  /* 0x000076320e0e7816 */ /* 0x000fe4000000000e */
[----:B------:R-:W-:Y:S01]  /*5ec0*/  FSETP.GTU.FTZ.AND P3, PT, R10, R189, PT ;  /* 0x000000bd0a00720b */ /* 0x000fe20003f7c000 */
[----:B------:R-:W-:Y:S01]  /*5ed0*/  FMUL.FTZ R11, R11, R188 ;  /* 0x000000bc0b0b7220 */ /* 0x000fe20000410000 */
[----:B------:R-:W-:-:S04]  /*5ee0*/  IMAD.U32 R10, R118, 0x10000, RZ ;  /* 0x00010000760a7824 */ /* 0x000fc800078e00ff */
        /* <DEDUP_REMOVED lines=12> */
.L_x_5477:
[----:B------:R-:W-:-:S07]  /*5fb0*/  IMAD.MOV.U32 R11, RZ, RZ, R180 ;  /* 0x000000ffff0b7224 */ /* 0x000fce00078e00b4 */
.L_x_5478:
[----:B------:R-:W-:Y:S05]  /*5fc0*/  BSYNC B1 ;  /* 0x0000000000017941 */ /* 0x000fea0003800000 */
.L_x_5476:
        /* <DEDUP_REMOVED lines=16> */
.L_x_5482:
[----:B------:R-:W-:Y:S05]  /*60d0*/  BSYNC B2 ;  /* 0x0000000000027941 */ /* 0x000fea0003800000 */
.L_x_5481:
        /* <DEDUP_REMOVED lines=42> */
.L_x_5480:
[----:B------:R-:W-:Y:S05]  /*6380*/  BSYNC B1 ;  /* 0x0000000000017941 */ /* 0x000fea0003800000 */
.L_x_5479:
        /* <DEDUP_REMOVED lines=25> */
.L_x_5484:
[----:B------:R-:W-:-:S07]  /*6520*/  IMAD.MOV.U32 R14, RZ, RZ, R180 ;  /* 0x000000ffff0e7224 */ /* 0x000fce00078e00b4 */
.L_x_5485:
[----:B------:R-:W-:Y:S05]  /*6530*/  BSYNC B1 ;  /* 0x0000000000017941 */ /* 0x000fea0003800000 */
.L_x_5483:
        /* <DEDUP_REMOVED lines=16> */
.L_x_5489:
[----:B------:R-:W-:Y:S05]  /*6640*/  BSYNC B2 ;  /* 0x0000000000027941 */ /* 0x000fea0003800000 */
.L_x_5488:
        /* <DEDUP_REMOVED lines=42> */
.L_x_5487:
[----:B------:R-:W-:Y:S05]  /*68f0*/  BSYNC B1 ;  /* 0x0000000000017941 */ /* 0x000fea0003800000 */
.L_x_5486:
        /* <DEDUP_REMOVED lines=8> */
[----:B------:R-:W-:Y:S02]  /*6980*/  IMAD.U32 R14, R119, 0x10000, RZ ;  /* 0x00010000770e7824 */ /* 0x000fe400078e00ff */
[----:B------:R-:W-:Y:S01]  /*6990*/  FSETP.GTU.FTZ.AND P5, PT, R12, R189, PT ;  /* 0x000000bd0c00720b */ /* 0x000fe20003fbc000 */
[----:B------:R-:W-:-:S05]  /*69a0*/  FMUL.FTZ R13, R13, R188 ;  /* 0x000000bc0d0d7220 */ /* 0x000fca0000410000 */
[----:B------:R-:W-:-:S05]  /*69b0*/  FSEL R13, R13, RZ, !P5 ;  /* 0x000000ff0d0d7208 */ /* 0x000fca0006800000 */
[----:B------:R-:W-:Y:S01]  /*69c0*/  FMUL.FTZ R12, R13, R14 ;  /* 0x0000000e0d0c7220 */ /* 0x000fe20000410000 */
[----:B------:R-:W-:-:S03]  /*69d0*/  PRMT R13, R15, 0x7632, R13 ;  /* 0x000076320f0d7816 */ /* 0x000fc6000000000d */
        /* <DEDUP_REMOVED lines=10> */
.L_x_5491:
[----:B------:R-:W-:-:S07]  /*6a80*/  IMAD.MOV.U32 R24, RZ, RZ, R180 ;  /* 0x000000ffff187224 */ /* 0x000fce00078e00b4 */
.L_x_5492:
[----:B------:R-:W-:Y:S05]  /*6a90*/  BSYNC B1 ;  /* 0x0000000000017941 */ /* 0x000fea0003800000 */
.L_x_5490:
        /* <DEDUP_REMOVED lines=18> */
.L_x_5496:
[----:B------:R-:W-:Y:S05]  /*6bc0*/  BSYNC B2 ;  /* 0x0000000000027941 */ /* 0x000fea0003800000 */
.L_x_5495:
        /* <DEDUP_REMOVED lines=42> */
.L_x_5494:
[----:B------:R-:W-:Y:S05]  /*6e70*/  BSYNC B1 ;  /* 0x0000000000017941 */ /* 0x000fea0003800000 */
.L_x_5493:
[----:B------:R-:W-:Y:S01]  /*6e80*/  I2FP.F32.U32 R15, R24 ;  /* 0x00000018000f7245 */ /* 0x000fe20000201000 */
[----:B------:R-:W0:Y:S01]  /*6e90*/  LDC.64 R162, c[0x0][0x238] ;  /* 0x00008e00ffa27b82 */ /* 0x000e220000000a00 */
[----:B------:R-:W-:Y:S01]  /*6ea0*/  SEL R20, RZ, 0x100, P4 ;  /* 0x00000100ff147807 */ /* 0x000fe20002000000 */
[----:B------:R-:W-:Y:S01]  /*6eb0*/  VIADD R186, R5, 0x40 ;  /* 0x0000004005ba7836 */ /* 0x000fe20000000000 */
[----:B------:R-:W-:Y:S01]  /*6ec0*/  SEL R19, RZ, 0x10000, P5 ;  /* 0x00010000ff137807 */ /* 0x000fe20002800000 */
[----:B------:R-:W-:Y:S01]  /*6ed0*/  FFMA.FTZ R14, R15, R190, 1.1641532182693481445e-10 ;  /* 0x2f0000000f0e7423 */ /* 0x000fe200000100be */
[----:B------:R-:W-:Y:S02]  /*6ee0*/  ISETP.NE.AND P5, PT, R17, RZ, PT ;  /* 0x000000ff1100720c */ /* 0x000fe40003fa5270 */
[----:B------:R-:W-:Y:S01]  /*6ef0*/  ISETP.NE.AND P6, PT, R16, RZ, PT ;  /* 0x000000ff1000720c */ /* 0x000fe20003fc5270 */
[----:B------:R-:W1:Y:S01]  /*6f00*/  LDC.64 R174, c[0x0][0x240] ;  /* 0x00009000ffae7b82 */ /* 0x000e620000000a00 */
[----:B------:R-:W-:-:S02]  /*6f10*/  FSETP.GTU.FTZ.AND P4, PT, R14, R189, PT ;  /* 0x000000bd0e00720b */ /* 0x000fc40003f9c000 */
[----:B------:R-:W-:Y:S02]  /*6f20*/  SHF.L.U32 R14, R13, 0x10, RZ ;  /* 0x000000100d0e7819 */ /* 0x000fe400000006ff */
[----:B------:R-:W-:Y:S02]  /*6f30*/  SEL R15, RZ, 0x1000000, P4 ;  /* 0x01000000ff0f7807 */ /* 0x000fe40002000000 */
[----:B------:R-:W-:Y:S01]  /*6f40*/  SEL R16, RZ, 0x1, P2 ;  /* 0x00000001ff107807 */ /* 0x000fe20001000000 */
[----:B------:R-:W-:Y:S01]  /*6f50*/  FMUL.FTZ R13, R14, R131 ;  /* 0x000000830e0d7220 */ /* 0x000fe20000410000 */
[----:B------:R-:W-:Y:S01]  /*6f60*/  LOP3.LUT R20, R20, R15, R19, 0xfe, !PT ;  /* 0x0000000f14147212 */ /* 0x000fe200078efe13 */
[----:B------:R-:W2:Y:S01]  /*6f70*/  @P0 LDC.64 R24, c[0x0][0x230] ;  /* 0x00008c00ff180b82 */ /* 0x000ea20000000a00 */
[----:B------:R-:W-:Y:S01]  /*6f80*/  SEL R15, RZ, 0x1, P1 ;  /* 0x00000001ff0f7807 */ /* 0x000fe20000800000 */
[----:B------:R-:W-:Y:S01]  /*6f90*/  FMUL.FTZ R13, R13, R188 ;  /* 0x000000bc0d0d7220 */ /* 0x000fe20000410000 */
[----:B------:R-:W-:Y:S01]  /*6fa0*/  SEL R22, RZ, 0x1, P5 ;  /* 0x00000001ff167807 */ /* 0x000fe20002800000 */
[----:B------:R-:W-:Y:S01]  /*6fb0*/  IMAD.WIDE.U32 R16, R16, 0x1000000, RZ ;  /* 0x0100000010107825 */ /* 0x000fe200078e00ff */
[----:B------:R-:W-:-:S02]  /*6fc0*/  PRMT R18, R119, 0x7632, R18 ;  /* 0x0000763277127816 */ /* 0x000fc40000000012 */
[----:B------:R-:W-:Y:S01]  /*6fd0*/  @P0 PRMT R19, R47, 0x7632, R19 ;  /* 0x000076322f130816 */ /* 0x000fe20000000013 */
[----:B------:R-:W-:Y:S01]  /*6fe0*/  IMAD.WIDE.U32 R14, R15, 0x10000, RZ ;  /* 0x000100000f0e7825 */ /* 0x000fe200078e00ff */
[----:B------:R-:W-:Y:S02]  /*6ff0*/  FSEL R13, R13, RZ, !P4 ;  /* 0x000000ff0d0d7208 */ /* 0x000fe40006000000 */
[----:B------:R-:W-:Y:S01]  /*7000*/  SEL R27, RZ, 0x1, P3 ;  /* 0x00000001ff1b7807 */ /* 0x000fe20001800000 */
[----:B------:R-:W-:Y:S01]  /*7010*/  IMAD.WIDE.U32 R22, R22, 0x100, RZ ;  /* 0x0000010016167825 */ /* 0x000fe200078e00ff */
[----:B------:R-:W-:Y:S02]  /*7020*/  SEL R21, RZ, 0x1, P6 ;  /* 0x00000001ff157807 */ /* 0x000fe40003000000 */
[----:B------:R-:W-:Y:S01]  /*7030*/  LOP3.LUT R27, R17, R20, R27, 0xfe, !PT ;  /* 0x00000014111b7212 */ /* 0x000fe200078efe1b */
[----:B------:R-:W-:Y:S01]  /*7040*/  IMAD.U32 R18, R18, 0x10000, RZ ;  /* 0x0001000012127824 */ /* 0x000fe200078e00ff */
[----:B------:R-:W-:-:S02]  /*7050*/  LOP3.LUT R14, R22, R16, R14, 0xfe, !PT ;  /* 0x00000010160e7212 */ /* 0x000fc400078efe0e */
[----:B------:R-:W-:Y:S01]  /*7060*/  @P0 SHF.L.U32 R16, R19, 0x10, RZ ;  /* 0x0000001013100819 */ /* 0x000fe200000006ff */
[----:B------:R-:W-:Y:S01]  /*7070*/  FMUL.FTZ R13, R13, R18 ;  /* 0x000000120d0d7220 */ /* 0x000fe20000410000 */
[----:B------:R-:W-:Y:S01]  /*7080*/  LOP3.LUT R14, R14, R21, RZ, 0xfc, !PT ;  /* 0x000000150e0e7212 */ /* 0x000fe200078efcff */
[----:B0-----:R-:W-:Y:S01]  /*7090*/  IMAD.WIDE.U32 R20, R187, 0x10, R162 ;  /* 0x00000010bb147825 */ /* 0x001fe200078e00a2 */
[----:B------:R-:W-:-:S03]  /*70a0*/  F2FP.BF16.F32.PACK_AB R18, R11, R10 ;  /* 0x0000000a0b12723e */ /* 0x000fc600000010ff */
[----:B------:R-:W-:Y:S01]  /*70b0*/  @P0 FADD.FTZ R13, R13, R16 ;  /* 0x000000100d0d0221 */ /* 0x000fe20000010000 */
[----:B------:R-:W-:Y:S01]  /*70c0*/  F2FP.BF16.F32.PACK_AB R17, R9, R8 ;  /* 0x000000080911723e */ /* 0x000fe200000010ff */
[C---:B--2---:R-:W-:Y:S01]  /*70d0*/  @P0 IMAD.WIDE.U32 R24, R186.reuse, 0x10, R24 ;  /* 0x00000010ba180825 */ /* 0x044fe200078e0018 */
[----:B------:R-:W-:Y:S02]  /*70e0*/  F2FP.BF16.F32.PACK_AB R16, R7, R6 ;  /* 0x000000060710723e */ /* 0x000fe400000010ff */
[----:B------:R-:W-:Y:S02]  /*70f0*/  F2FP.BF16.F32.PACK_AB R19, R13, R12 ;  /* 0x0000000c0d13723e */ /* 0x000fe400000010ff */
[----:B------:R-:W-:Y:S01]  /*7100*/  LOP3.LUT R15, R23, R27, R15, 0xfe, !PT ;  /* 0x0000001b170f7212 */ /* 0x000fe200078efe0f */
[----:B-1----:R-:W-:Y:S02]  /*7110*/  IMAD.WIDE.U32 R22, R187, 0x8, R174 ;  /* 0x00000008bb167825 */ /* 0x002fe400078e00ae */
[----:B------:R-:W-:Y:S02]  /*7120*/  STG.E.128 desc[UR4][R20.64], R16 ;  /* 0x0000001014007986 */ /* 0x000fe4000c101d04 */
[----:B------:R-:W-:-:S02]  /*7130*/  IMAD.WIDE.U32 R26, R186, 0x10, R160 ;  /* 0x00000010ba1a7825 */ /* 0x000fc400078e00a0 */
[----:B------:R0:W-:Y:S04]  /*7140*/  STG.E.64 desc[UR4][R22.64], R14 ;  /* 0x0000000e16007986 */ /* 0x0001e8000c101b04 */
[----:B------:R1:W5:Y:S04]  /*7150*/  @P0 LDG.E.128 R44, desc[UR4][R24.64] ;  /* 0x00000004182c0981 */ /* 0x000368000c1e1d00 */
[----:B0-----:R1:W5:Y:S01]  /*7160*/  LDG.E.128 R20, desc[UR4][R26.64] ;  /* 0x000000041a147981 */ /* 0x001362000c1e1d00 */
[C---:B------:R-:W-:Y:S01]  /*7170*/  ISETP.NE.AND P1, PT, R28.reuse, 0x1, PT ;  /* 0x000000011c00780c */ /* 0x040fe20003f25270 */
[----:B------:R-:W-:Y:S01]  /*7180*/  BSSY B1, `(.L_x_5497) ;  /* 0x000000c000017945 */ /* 0x000fe20003800000 */
[----:B------:R-:W-:-:S11]  /*7190*/  IADD3 R29, R28, 0x1, RZ ;  /* 0x000000011c1d7810 */ /* 0x000fd60007ffe0ff */
[----:B-1----:R-:W-:Y:S05]  /*71a0*/  @!P1 BRA `(.L_x_5498) ;  /* 0x0000000000209947 */ /* 0x002fea0003800000 */
        /* <DEDUP_REMOVED lines=8> */
.L_x_5498:
[----:B------:R-:W-:-:S07]  /*7230*/  MOV R26, R180 ;  /* 0x000000b4001a7202 */ /* 0x000fce0000000f00 */
.L_x_5499:
[----:B------:R-:W-:Y:S05]  /*7240*/  BSYNC B1 ;  /* 0x0000000000017941 */ /* 0x000fea0003800000 */
.L_x_5497:
        /* <DEDUP_REMOVED lines=16> */
.L_x_5503:
[----:B------:R-:W-:Y:S05]  /*7350*/  BSYNC B2 ;  /* 0x0000000000027941 */ /* 0x000fea0003800000 */
.L_x_5502:
        /* <DEDUP_REMOVED lines=42> */
.L_x_5501:
[----:B------:R-:W-:Y:S05]  /*7600*/  BSYNC B1 ;  /* 0x0000000000017941 */ /* 0x000fea0003800000 */
.L_x_5500:
[----:B------:R-:W-:Y:S01]  /*7610*/  I2FP.F32.U32 R15, R26 ;  /* 0x0000001a000f7245 */ /* 0x000fe20000201000 */
[----:B-----5:R-:W-:Y:S01]  /*7620*/  IMAD.U32 R16, R20, 0x10000, RZ ;  /* 0x0001000014107824 */ /* 0x020fe200078e00ff */
[----:B------:R-:W-:Y:S01]  /*7630*/  BSSY B1, `(.L_x_5504) ;  /* 0x0000018000017945 */ /* 0x000fe20003800000 */
[----:B------:R-:W-:Y:S01]  /*7640*/  @P0 IMAD.U32 R17, R44, 0x10000, RZ ;  /* 0x000100002c110824 */ /* 0x000fe200078e00ff */
[----:B------:R-:W-:Y:S01]  /*7650*/  PRMT R20, R20, 0x7632, R20 ;  /* 0x0000763214147816 */ /* 0x000fe20000000014 */
[----:B------:R-:W-:Y:S01]  /*7660*/  FFMA.FTZ R14, R15, R190, 1.1641532182693481445e-10 ;  /* 0x2f0000000f0e7423 */ /* 0x000fe200000100be */
[----:B------:R-:W-:Y:S01]  /*7670*/  FMUL.FTZ R15, R16, R131 ;  /* 0x00000083100f7220 */ /* 0x000fe20000410000 */
[----:B------:R-:W-:-:S03]  /*7680*/  IADD3 R19, R29, 0x1, RZ ;  /* 0x000000011d137810 */ /* 0x000fc60007ffe0ff */
[----:B------:R-:W-:Y:S01]  /*7690*/  FMUL.FTZ R15, R15, R188 ;  /* 0x000000bc0f0f7220 */ /* 0x000fe20000410000 */
[----:B------:R-:W-:Y:S02]  /*76a0*/  FSETP.GTU.FTZ.AND P1, PT, R14, R189, PT ;  /* 0x000000bd0e00720b */ /* 0x000fe40003f3c000 */
[----:B------:R-:W-:Y:S02]  /*76b0*/  SHF.L.U32 R14, R112, 0x10, RZ ;  /* 0x00000010700e7819 */ /* 0x000fe400000006ff */
        /* <DEDUP_REMOVED lines=14> */
.L_x_5505:
[----:B------:R-:W-:-:S07]  /*77a0*/  MOV R15, R180 ;  /* 0x000000b4000f7202 */ /* 0x000fce0000000f00 */
.L_x_5506:
[----:B------:R-:W-:Y:S05]  /*77b0*/  BSYNC B1 ;  /* 0x0000000000017941 */ /* 0x000fea0003800000 */
.L_x_5504:
        /* <DEDUP_REMOVED lines=16> */
.L_x_5510:
[----:B------:R-:W-:Y:S05]  /*78c0*/  BSYNC B2 ;  /* 0x0000000000027941 */ /* 0x000fea0003800000 */
.L_x_5509:
        /* <DEDUP_REMOVED lines=42> */
.L_x_5508:
[----:B------:R-:W-:Y:S05]  /*7b70*/  BSYNC B1 ;  /* 0x0000000000017941 */ /* 0x000fea0003800000 */
.L_x_5507:
[----:B------:R-:W-:Y:S01]  /*7b80*/  I2FP.F32.U32 R15, R15 ;  /* 0x0000000f000f7245 */ /* 0x000fe20000201000 */
[----:B------:R-:W-:Y:S01]  /*7b90*/  IMAD.U32 R20, R20, 0x10000, RZ ;  /* 0x0001000014147824 */ /* 0x000fe200078e00ff */
[----:B------:R-:W-:Y:S01]  /*7ba0*/  PRMT R17, R112, 0x7632, R17 ;  /* 0x0000763270117816 */ /* 0x000fe20000000011 */
[----:B------:R-:W-:Y:S01]  /*7bb0*/  BSSY B1, `(.L_x_5511) ;  /* 0x0000018000017945 */ /* 0x000fe20003800000 */
[----:B------:R-:W-:Y:S01]  /*7bc0*/  @P0 PRMT R18, R44, 0x7632, R18 ;  /* 0x000076322c120816 */ /* 0x000fe20000000012 */
[----:B------:R-:W-:Y:S01]  /*7bd0*/  FFMA.FTZ R16, R15, R190, 1.1641532182693481445e-10 ;  /* 0x2f0000000f107423 */ /* 0x000fe200000100be */
[----:B------:R-:W-:Y:S01]  /*7be0*/  FMUL.FTZ R15, R20, R131 ;  /* 0x00000083140f7220 */ /* 0x000fe20000410000 */
[----:B------:R-:W-:Y:S02]  /*7bf0*/  IADD3 R26, R19, 0x1, RZ ;  /* 0x00000001131a7810 */ /* 0x000fe40007ffe0ff */
[----:B------:R-:W-:Y:S02]  /*7c00*/  @P0 IMAD.U32 R18, R18, 0x10000, RZ ;  /* 0x0001000012120824 */ /* 0x000fe400078e00ff */
[----:B------:R-:W-:Y:S01]  /*7c10*/  FMUL.FTZ R15, R15, R188 ;  /* 0x000000bc0f0f7220 */ /* 0x000fe20000410000 */
[----:B------:R-:W-:-:S02]  /*7c20*/  FSETP.GTU.FTZ.AND P1, PT, R16, R189, PT ;  /* 0x000000bd1000720b */ /* 0x000fc40003f3c000 */
        /* <DEDUP_REMOVED lines=15> */
.L_x_5512:
[----:B------:R-:W-:-:S07]  /*7d20*/  MOV R20, R180 ;  /* 0x000000b400147202 */ /* 0x000fce0000000f00 */
.L_x_5513:
[----:B------:R-:W-:Y:S05]  /*7d30*/  BSYNC B1 ;  /* 0x0000000000017941 */ /* 0x000fea0003800000 */
.L_x_5511:
        /* <DEDUP_REMOVED lines=16> */
.L_x_5517:
[----:B------:R-:W-:Y:S05]  /*7e40*/  BSYNC B2 ;  /* 0x0000000000027941 */ /* 0x000fea0003800000 */
.L_x_5516:
        /* <DEDUP_REMOVED lines=42> */
.L_x_5515:
[----:B------:R-:W-:Y:S05]  /*80f0*/  BSYNC B1 ;  /* 0x0000000000017941 */ /* 0x000fea0003800000 */
.L_x_5514:
[----:B------:R-:W-:Y:S01]  /*8100*/  I2FP.F32.U32 R17, R20 ;  /* 0x0000001400117245 */ /* 0x000fe20000201000 */
[----:B------:R-:W-:Y:S01]  /*8110*/  IMAD.U32 R18, R21, 0x10000, RZ ;  /* 0x0001000015127824 */ /* 0x000fe200078e00ff */
[----:B------:R-:W-:Y:S01]  /*8120*/  ISETP.NE.AND P2, PT, R26, 0x1, PT ;  /* 0x000000011a00780c */ /* 0x000fe20003f45270 */
[----:B------:R-:W-:Y:S01]  /*8130*/  @P0 IMAD.U32 R19, R45, 0x10000, RZ ;  /* 0x000100002d130824 */ /* 0x000fe200078e00ff */
[----:B------:R-:W-:Y:S01]  /*8140*/  BSSY B1, `(.L_x_5518) ;  /* 0x0000015000017945 */ /* 0x000fe20003800000 */
[----:B------:R-:W-:Y:S01]  /*8150*/  FFMA.FTZ R16, R17, R190, 1.1641532182693481445e-10 ;  /* 0x2f00000011107423 */ /* 0x000fe200000100be */
[----:B------:R-:W-:-:S04]  /*8160*/  FMUL.FTZ R17, R18, R131 ;  /* 0x0000008312117220 */ /* 0x000fc80000410000 */
[----:B------:R-:W-:Y:S01]  /*8170*/  FMUL.FTZ R17, R17, R188 ;  /* 0x000000bc11117220 */ /* 0x000fe20000410000 */
[----:B------:R-:W-:Y:S02]  /*8180*/  FSETP.GTU.FTZ.AND P1, PT, R16, R189, PT ;  /* 0x000000bd1000720b */ /* 0x000fe40003f3c000 */
[----:B------:R-:W-:Y:S02]  /*8190*/  SHF.L.U32 R16, R113, 0x10, RZ ;  /* 0x0000001071107819 */ /* 0x000fe400000006ff */
[----:B------:R-:W-:-:S05]  /*81a0*/  FSEL R17, R17, RZ, !P1 ;  /* 0x000000ff11117208 */ /* 0x000fca0004800000 */
[----:B------:R-:W-:Y:S01]  /*81b0*/  FMUL.FTZ R16, R17, R16 ;  /* 0x0000001011107220 */ /* 0x000fe20000410000 */
[----:B------:R-:W-:Y:S02]  /*81c0*/  PRMT R17, R21, 0x7632, R17 ;  /* 0x0000763215117816 */ /* 0x000fe40000000011 */
[----:B------:R-:W-:Y:S01]  /*81d0*/  IADD3 R21, R26, 0x1, RZ ;  /* 0x000000011a157810 */ /* 0x000fe20007ffe0ff */
        /* <DEDUP_REMOVED lines=10> */
.L_x_5519:
[----:B------:R-:W-:-:S07]  /*8280*/  MOV R30, R180 ;  /* 0x000000b4001e7202 */ /* 0x000fce0000000f00 */
.L_x_5520:
[----:B------:R-:W-:Y:S05]  /*8290*/  BSYNC B1 ;  /* 0x0000000000017941 */ /* 0x000fea0003800000 */
.L_x_5518:
        /* <DEDUP_REMOVED lines=16> */
.L_x_5524:
[----:B------:R-:W-:Y:S05]  /*83a0*/  BSYNC B2 ;  /* 0x0000000000027941 */ /* 0x000fea0003800000 */
.L_x_5523:
        /* <DEDUP_REMOVED lines=42> */
.L_x_5522:
[----:B------:R-:W-:Y:S05]  /*8650*/  BSYNC B1 ;  /* 0x0000000000017941 */ /* 0x000fea0003800000 */
.L_x_5521:
[----:B------:R-:W-:Y:S01]  /*8660*/  I2FP.F32.U32 R19, R30 ;  /* 0x0000001e00137245 */ /* 0x000fe20000201000 */
[----:B------:R-:W-:Y:S01]  /*8670*/  IMAD.U32 R20, R17, 0x10000, RZ ;  /* 0x0001000011147824 */ /* 0x000fe200078e00ff */
[C---:B------:R-:W-:Y:S01]  /*8680*/  ISETP.NE.AND P3, PT, R21.reuse, 0x1, PT ;  /* 0x000000011500780c */ /* 0x040fe20003f65270 */
[----:B------:R-:W-:Y:S01]  /*8690*/  BSSY B1, `(.L_x_5525) ;  /* 0x0000017000017945 */ /* 0x000fe20003800000 */
[----:B------:R-:W-:Y:S01]  /*86a0*/  IADD3 R26, R21, 0x1, RZ ;  /* 0x00000001151a7810 */ /* 0x000fe20007ffe0ff */
[----:B------:R-:W-:Y:S01]  /*86b0*/  FFMA.FTZ R18, R19, R190, 1.1641532182693481445e-10 ;  /* 0x2f00000013127423 */ /* 0x000fe200000100be */
[----:B------:R-:W-:Y:S01]  /*86c0*/  FMUL.FTZ R17, R20, R131 ;  /* 0x0000008314117220 */ /* 0x000fe20000410000 */
[----:B------:R-:W-:Y:S02]  /*86d0*/  PRMT R19, R113, 0x7632, R19 ;  /* 0x0000763271137816 */ /* 0x000fe40000000013 */
[----:B------:R-:W-:Y:S01]  /*86e0*/  @P0 PRMT R20, R45, 0x7632, R20 ;  /* 0x000076322d140816 */ /* 0x000fe20000000014 */
[----:B------:R-:W-:Y:S01]  /*86f0*/  FMUL.FTZ R17, R17, R188 ;  /* 0x000000bc11117220 */ /* 0x000fe20000410000 */
[----:B------:R-:W-:-:S02]  /*8700*/  FSETP.GTU.FTZ.AND P2, PT, R18, R189, PT ;  /* 0x000000bd1200720b */ /* 0x000fc40003f5c000 */
[----:B------:R-:W-:Y:S01]  /*8710*/  SHF.L.U32 R18, R19, 0x10, RZ ;  /* 0x0000001013127819 */ /* 0x000fe200000006ff */
[----:B------:R-:W-:Y:S01]  /*8720*/  @P0 IMAD.U32 R20, R20, 0x10000, RZ ;  /* 0x0001000014140824 */ /* 0x000fe200078e00ff */
        /* <DEDUP_REMOVED lines=12> */
.L_x_5526:
[----:B------:R-:W-:-:S07]  /*87f0*/  MOV R30, R180 ;  /* 0x000000b4001e7202 */ /* 0x000fce0000000f00 */
.L_x_5527:
[----:B------:R-:W-:Y:S05]  /*8800*/  BSYNC B1 ;  /* 0x0000000000017941 */ /* 0x000fea0003800000 */
.L_x_5525:
        /* <DEDUP_REMOVED lines=16> */
.L_x_5531:
[----:B------:R-:W-:Y:S05]  /*8910*/  BSYNC B2 ;  /* 0x0000000000027941 */ /* 0x000fea0003800000 */
.L_x_5530:
        /* <DEDUP_REMOVED lines=42> */
.L_x_5529:
[----:B------:R-:W-:Y:S05]  /*8bc0*/  BSYNC B1 ;  /* 0x0000000000017941 */ /* 0x000fea0003800000 */
.L_x_5528:
[----:B------:R-:W-:Y:S01]  /*8bd0*/  I2FP.F32.U32 R19, R30 ;  /* 0x0000001e00137245 */ /* 0x000fe20000201000 */
[----:B------:R-:W-:Y:S01]  /*8be0*/  IMAD.U32 R20, R22, 0x10000, RZ ;  /* 0x0001000016147824 */ /* 0x000fe200078e00ff */
[----:B------:R-:W-:Y:S01]  /*8bf0*/  ISETP.NE.AND P4, PT, R26, 0x1, PT ;  /* 0x000000011a00780c */ /* 0x000fe20003f85270 */
[----:B------:R-:W-:Y:S01]  /*8c00*/  @P0 IMAD.U32 R21, R46, 0x10000, RZ ;  /* 0x000100002e150824 */ /* 0x000fe200078e00ff */
[----:B------:R-:W-:Y:S01]  /*8c10*/  BSSY B1, `(.L_x_5532) ;  /* 0x0000015000017945 */ /* 0x000fe20003800000 */
[----:B------:R-:W-:Y:S01]  /*8c20*/  FFMA.FTZ R18, R19, R190, 1.1641532182693481445e-10 ;  /* 0x2f00000013127423 */ /* 0x000fe200000100be */
[----:B------:R-:W-:Y:S01]  /*8c30*/  FMUL.FTZ R19, R20, R131 ;  /* 0x0000008314137220 */ /* 0x000fe20000410000 */
[----:B------:R-:W-:Y:S02]  /*8c40*/  PRMT R22, R22, 0x7632, R22 ;  /* 0x0000763216167816 */ /* 0x000fe40000000016 */
[----:B------:R-:W-:Y:S01]  /*8c50*/  IADD3 R27, R26, 0x1, RZ ;  /* 0x000000011a1b7810 */ /* 0x000fe20007ffe0ff */
        /* <DEDUP_REMOVED lines=15> */
.L_x_5533:
[----:B------:R-:W-:-:S07]  /*8d50*/  MOV R19, R180 ;  /* 0x000000b400137202 */ /* 0x000fce0000000f00 */
.L_x_5534:
[----:B------:R-:W-:Y:S05]  /*8d60*/  BSYNC B1 ;  /* 0x0000000000017941 */ /* 0x000fea0003800000 */
.L_x_5532:
        /* <DEDUP_REMOVED lines=16> */
.L_x_5538:
[----:B------:R-:W-:Y:S05]  /*8e70*/  BSYNC B2 ;  /* 0x0000000000027941 */ /* 0x000fea0003800000 */
.L_x_5537:
        /* <DEDUP_REMOVED lines=42> */
.L_x_5536:
[----:B------:R-:W-:Y:S05]  /*9120*/  BSYNC B1 ;  /* 0x0000000000017941 */ /* 0x000fea0003800000 */
.L_x_5535:
[----:B------:R-:W-:Y:S01]  /*9130*/  I2FP.F32.U32 R19, R19 ;  /* 0x0000001300137245 */ /* 0x000fe20000201000 */
[----:B------:R-:W-:Y:S01]  /*9140*/  IMAD.U32 R22, R22, 0x10000, RZ ;  /* 0x0001000016167824 */ /* 0x000fe200078e00ff */
[----:B------:R-:W-:Y:S01]  /*9150*/  ISETP.NE.AND P5, PT, R27, 0x1, PT ;  /* 0x000000011b00780c */ /* 0x000fe20003fa5270 */
[----:B------:R-:W-:Y:S01]  /*9160*/  BSSY B1, `(.L_x_5539) ;  /* 0x0000017000017945 */ /* 0x000fe20003800000 */
[----:B------:R-:W-:Y:S01]  /*9170*/  PRMT R21, R114, 0x7632, R21 ;  /* 0x0000763272157816 */ /* 0x000fe20000000015 */
[----:B------:R-:W-:Y:S01]  /*9180*/  FFMA.FTZ R20, R19, R190, 1.1641532182693481445e-10 ;  /* 0x2f00000013147423 */ /* 0x000fe200000100be */
[----:B------:R-:W-:Y:S01]  /*9190*/  FMUL.FTZ R19, R22, R131 ;  /* 0x0000008316137220 */ /* 0x000fe20000410000 */
[----:B------:R-:W-:Y:S02]  /*91a0*/  @P0 PRMT R22, R46, 0x7632, R22 ;  /* 0x000076322e160816 */ /* 0x000fe40000000016 */
[----:B------:R-:W-:Y:S01]  /*91b0*/  IADD3 R26, R27, 0x1, RZ ;  /* 0x000000011b1a7810 */ /* 0x000fe20007ffe0ff */
[----:B------:R-:W-:Y:S01]  /*91c0*/  FMUL.FTZ R19, R19, R188 ;  /* 0x000000bc13137220 */ /* 0x000fe20000410000 */
[----:B------:R-:W-:Y:S01]  /*91d0*/  FSETP.GTU.FTZ.AND P4, PT, R20, R189, PT ;  /* 0x000000bd1400720b */ /* 0x000fe20003f9c000 */
[----:B------:R-:W-:Y:S01]  /*91e0*/  @P0 IMAD.U32 R22, R22, 0x10000, RZ ;  /* 0x0001000016160824 */ /* 0x000fe200078e00ff */
[----:B------:R-:W-:-:S02]  /*91f0*/  SHF.L.U32 R20, R21, 0x10, RZ ;  /* 0x0000001015147819 */ /* 0x000fc400000006ff */
        /* <DEDUP_REMOVED lines=12> */
.L_x_5540:
[----:B------:R-:W-:-:S07]  /*92c0*/  MOV R22, R180 ;  /* 0x000000b400167202 */ /* 0x000fce0000000f00 */
.L_x_5541:
[----:B------:R-:W-:Y:S05]  /*92d0*/  BSYNC B1 ;  /* 0x0000000000017941 */ /* 0x000fea0003800000 */
.L_x_5539:
        /* <DEDUP_REMOVED lines=16> */
.L_x_5545:
[----:B------:R-:W-:Y:S05]  /*93e0*/  BSYNC B2 ;  /* 0x0000000000027941 */ /* 0x000fea0003800000 */
.L_x_5544:
        /* <DEDUP_REMOVED lines=42> */
.L_x_5543:
[----:B------:R-:W-:Y:S05]  /*9690*/  BSYNC B1 ;  /* 0x0000000000017941 */ /* 0x000fea0003800000 */
.L_x_5542:
[----:B------:R-:W-:Y:S01]  /*96a0*/  I2FP.F32.U32 R21, R22 ;  /* 0x0000001600157245 */ /* 0x000fe20000201000 */
[----:B------:R-:W-:Y:S01]  /*96b0*/  IMAD.U32 R22, R23, 0x10000, RZ ;  /* 0x0001000017167824 */ /* 0x000fe200078e00ff */
[----:B------:R-:W-:Y:S01]  /*96c0*/  ISETP.NE.AND P6, PT, R26, 0x1, PT ;  /* 0x000000011a00780c */ /* 0x000fe20003fc5270 */
[----:B------:R-:W-:Y:S01]  /*96d0*/  @P0 IMAD.U32 R27, R47, 0x10000, RZ ;  /* 0x000100002f1b0824 */ /* 0x000fe200078e00ff */
[----:B------:R-:W-:Y:S01]  /*96e0*/  BSSY B1, `(.L_x_5546) ;  /* 0x0000015000017945 */ /* 0x000fe20003800000 */
[----:B------:R-:W-:Y:S01]  /*96f0*/  FFMA.FTZ R20, R21, R190, 1.1641532182693481445e-10 ;  /* 0x2f00000015147423 */ /* 0x000fe200000100be */
[----:B------:R-:W-:Y:S01]  /*9700*/  FMUL.FTZ R21, R22, R131 ;  /* 0x0000008316157220 */ /* 0x000fe20000410000 */
[----:B------:R-:W-:Y:S02]  /*9710*/  SHF.L.U32 R22, R115, 0x10, RZ ;  /* 0x0000001073167819 */ /* 0x000fe400000006ff */
[----:B------:R-:W-:Y:S01]  /*9720*/  IADD3 R35, R26, 0x1, RZ ;  /* 0x000000011a237810 */ /* 0x000fe20007ffe0ff */
[----:B------:R-:W-:Y:S01]  /*9730*/  FMUL.FTZ R21, R21, R188 ;  /* 0x000000bc15157220 */ /* 0x000fe20000410000 */
[----:B------:R-:W-:-:S04]  /*9740*/  FSETP.GTU.FTZ.AND P5, PT, R20, R189, PT ;  /* 0x000000bd1400720b */ /* 0x000fc80003fbc000 */
[----:B------:R-:W-:-:S05]  /*9750*/  FSEL R21, R21, RZ, !P5 ;  /* 0x000000ff15157208 */ /* 0x000fca0006800000 */
[----:B------:R-:W-:Y:S01]  /*9760*/  FMUL.FTZ R20, R21, R22 ;  /* 0x0000001615147220 */ /* 0x000fe20000410000 */
[----:B------:R-:W-:-:S03]  /*9770*/  PRMT R21, R23, 0x7632, R21 ;  /* 0x0000763217157816 */ /* 0x000fc60000000015 */
        /* <DEDUP_REMOVED lines=10> */
.L_x_5547:
[----:B------:R-:W-:-:S07]  /*9820*/  MOV R30, R180 ;  /* 0x000000b4001e7202 */ /* 0x000fce0000000f00 */
.L_x_5548:
[----:B------:R-:W-:Y:S05]  /*9830*/  BSYNC B1 ;  /* 0x0000000000017941 */ /* 0x000fea0003800000 */
.L_x_5546:
        /* <DEDUP_REMOVED lines=18> */
.L_x_5552:
[----:B------:R-:W-:Y:S05]  /*9960*/  BSYNC B2 ;  /* 0x0000000000027941 */ /* 0x000fea0003800000 */
.L_x_5551:
[----:B------:R-:W-:Y:S01]  /*9970*/  IMAD.HI.U32 R22, R0, -0x326172a9, RZ ;  /* 0xcd9e8d5700167827 */ /* 0x000fe200078e00ff */
[----:B------:R-:W-:-:S03]  /*9980*/  LOP3.LUT R23, R23, UR7, R4, 0x96, !PT ;  /* 0x0000000717177c12 */ /* 0x000fc6000f8e9604 */
[----:B------:R-:W-:Y:S01]  /*9990*/  IMAD R35, R0, -0x326172a9, RZ ;  /* 0xcd9e8d5700237824 */ /* 0x000fe200078e02ff */
[----:B------:R-:W-:Y:S01]  /*99a0*/  LOP3.LUT R22, R22, UR6, R3, 0x96, !PT ;  /* 0x0000000616167c12 */ /* 0x000fe2000f8e9603 */
[----:B------:R-:W-:-:S04]  /*99b0*/  IMAD.WIDE.U32 R26, R23, -0x326172a9, RZ ;  /* 0xcd9e8d57171a7825 */ /* 0x000fc800078e00ff */
[----:B------:R-:W-:Y:S02]  /*99c0*/  IMAD R23, R2, -0x2daee0ad, RZ ;  /* 0xd2511f5302177824 */ /* 0x000fe400078e02ff */
        /* <DEDUP_REMOVED lines=36> */
.L_x_5550:
[----:B------:R-:W-:Y:S05]  /*9c10*/  BSYNC B1 ;  /* 0x0000000000017941 */ /* 0x000fea0003800000 */
.L_x_5549:
[----:B------:R-:W-:Y:S01]  /*9c20*/  I2FP.F32.U32 R23, R30 ;  /* 0x0000001e00177245 */ /* 0x000fe20000201000 */
[----:B------:R-:W0:Y:S01]  /*9c30*/  @P0 LDC.64 R124, c[0x0][0x230] ;  /* 0x00008c00ff7c0b82 */ /* 0x000e220000000a00 */
[----:B------:R-:W-:Y:S02]  /*9c40*/  SEL R28, RZ, 0x100, P4 ;  /* 0x00000100ff1c7807 */ /* 0x000fe40002000000 */
[----:B------:R-:W-:Y:S01]  /*9c50*/  SEL R27, RZ, 0x10000, P5 ;  /* 0x00010000ff1b7807 */ /* 0x000fe20002800000 */
[----:B------:R-:W-:Y:S01]  /*9c60*/  FFMA.FTZ R22, R23, R190, 1.1641532182693481445e-10 ;  /* 0x2f00000017167423 */ /* 0x000fe200000100be */
[----:B------:R-:W-:Y:S02]  /*9c70*/  ISETP.NE.AND P5, PT, R25, RZ, PT ;  /* 0x000000ff1900720c */ /* 0x000fe40003fa5270 */
[----:B------:R-:W-:Y:S02]  /*9c80*/  ISETP.NE.AND P6, PT, R24, RZ, PT ;  /* 0x000000ff1800720c */ /* 0x000fe40003fc5270 */
[----:B------:R-:W-:Y:S01]  /*9c90*/  FSETP.GTU.FTZ.AND P4, PT, R22, R189, PT ;  /* 0x000000bd1600720b */ /* 0x000fe20003f9c000 */
[----:B------:R-:W-:Y:S01]  /*9ca0*/  IMAD.U32 R22, R21, 0x10000, RZ ;  /* 0x0001000015167824 */ /* 0x000fe200078e00ff */
[----:B------:R-:W-:-:S02]  /*9cb0*/  SEL R24, RZ, 0x1, P2 ;  /* 0x00000001ff187807 */ /* 0x000fc40001000000 */
[----:B------:R-:W-:Y:S01]  /*9cc0*/  SEL R23, RZ, 0x1000000, P4 ;  /* 0x01000000ff177807 */ /* 0x000fe20002000000 */
[----:B------:R-:W-:Y:S01]  /*9cd0*/  FMUL.FTZ R21, R22, R131 ;  /* 0x0000008316157220 */ /* 0x000fe20000410000 */
[----:B------:R-:W-:Y:S01]  /*9ce0*/  SEL R22, RZ, 0x1, P1 ;  /* 0x00000001ff167807 */ /* 0x000fe20000800000 */
[----:B------:R-:W-:Y:S01]  /*9cf0*/  IMAD.WIDE.U32 R24, R24, 0x1000000, RZ ;  /* 0x0100000018187825 */ /* 0x000fe200078e00ff */
[----:B------:R-:W-:-:S03]  /*9d00*/  SEL R36, RZ, 0x1, P5 ;  /* 0x00000001ff247807 */ /* 0x000fc60002800000 */
[----:B------:R-:W-:Y:S01]  /*9d10*/  FMUL.FTZ R21, R21, R188 ;  /* 0x000000bc15157220 */ /* 0x000fe20000410000 */
[----:B------:R-:W-:Y:S02]  /*9d20*/  PRMT R26, R115, 0x7632, R26 ;  /* 0x00007632731a7816 */ /* 0x000fe4000000001a */
[--C-:B------:R-:W-:Y:S01]  /*9d30*/  LOP3.LUT R28, R28, R23, R27.reuse, 0xfe, !PT ;  /* 0x000000171c1c7212 */ /* 0x100fe200078efe1b */
[----:B------:R-:W-:Y:S01]  /*9d40*/  IMAD.WIDE.U32 R22, R22, 0x10000, RZ ;  /* 0x0001000016167825 */ /* 0x000fe200078e00ff */
[----:B------:R-:W-:Y:S02]  /*9d50*/  @P0 PRMT R27, R47, 0x7632, R27 ;  /* 0x000076322f1b0816 */ /* 0x000fe4000000001b */
[----:B------:R-:W-:Y:S01]  /*9d60*/  SHF.L.U32 R26, R26, 0x10, RZ ;  /* 0x000000101a1a7819 */ /* 0x000fe200000006ff */
[----:B------:R-:W-:Y:S01]  /*9d70*/  IMAD.WIDE.U32 R36, R36, 0x100, RZ ;  /* 0x0000010024247825 */ /* 0x000fe200078e00ff */
[----:B------:R-:W-:Y:S02]  /*9d80*/  FSEL R21, R21, RZ, !P4 ;  /* 0x000000ff15157208 */ /* 0x000fe40006000000 */
[----:B------:R-:W-:-:S02]  /*9d90*/  SEL R41, RZ, 0x1, P3 ;  /* 0x00000001ff297807 */ /* 0x000fc40001800000 */
[----:B------:R-:W-:Y:S01]  /*9da0*/  LOP3.LUT R22, R36, R24, R22, 0xfe, !PT ;  /* 0x0000001824167212 */ /* 0x000fe200078efe16 */
[----:B------:R-:W-:Y:S02]  /*9db0*/  @P0 IMAD.U32 R24, R27, 0x10000, RZ ;  /* 0x000100001b180824 */ /* 0x000fe400078e00ff */
[----:B------:R-:W-:Y:S01]  /*9dc0*/  FMUL.FTZ R21, R21, R26 ;  /* 0x0000001a15157220 */ /* 0x000fe20000410000 */
[----:B------:R-:W-:Y:S02]  /*9dd0*/  SEL R29, RZ, 0x1, P6 ;  /* 0x00000001ff1d7807 */ /* 0x000fe40003000000 */
[----:B------:R-:W-:Y:S01]  /*9de0*/  LOP3.LUT R41, R25, R28, R41, 0xfe, !PT ;  /* 0x0000001c19297212 */ /* 0x000fe200078efe29 */
[----:B------:R-:W-:Y:S01]  /*9df0*/  @P0 FADD.FTZ R21, R21, R24 ;  /* 0x0000001815150221 */ /* 0x000fe20000010000 */
[----:B------:R-:W-:Y:S02]  /*9e00*/  IADD3 R185, R5, 0x60, RZ ;  /* 0x0000006005b97810 */ /* 0x000fe40007ffe0ff */
[----:B------:R-:W-:Y:S01]  /*9e10*/  LOP3.LUT R22, R22, R29, RZ, 0xfc, !PT ;  /* 0x0000001d16167212 */ /* 0x000fe200078efcff */
[----:B------:R-:W-:Y:S01]  /*9e20*/  IMAD.WIDE.U32 R28, R186, 0x10, R162 ;  /* 0x00000010ba1c7825 */ /* 0x000fe200078e00a2 */
[----:B------:R-:W-:-:S02]  /*9e30*/  F2FP.BF16.F32.PACK_AB R26, R19, R18 ;  /* 0x00000012131a723e */ /* 0x000fc400000010ff */
[----:B------:R-:W-:Y:S01]  /*9e40*/  F2FP.BF16.F32.PACK_AB R25, R17, R16 ;  /* 0x000000101119723e */ /* 0x000fe200000010ff */
[----:B0-----:R-:W-:Y:S01]  /*9e50*/  @P0 IMAD.WIDE.U32 R124, R185, 0x10, R124 ;  /* 0x00000010b97c0825 */ /* 0x001fe200078e007c */
[----:B------:R-:W-:Y:S02]  /*9e60*/  F2FP.BF16.F32.PACK_AB R24, R15, R14 ;  /* 0x0000000e0f18723e */ /* 0x000fe400000010ff */
[----:B------:R-:W-:Y:S01]  /*9e70*/  F2FP.BF16.F32.PACK_AB R27, R21, R20 ;  /* 0x00000014151b723e */ /* 0x000fe200000010ff */
[----:B------:R-:W-:Y:S01]  /*9e80*/  IMAD.WIDE.U32 R126, R185, 0x10, R160 ;  /* 0x00000010b97e7825 */ /* 0x000fe200078e00a0 */
[----:B------:R-:W-:-:S03]  /*9e90*/  LOP3.LUT R23, R37, R41, R23, 0xfe, !PT ;  /* 0x0000002925177212 */ /* 0x000fc600078efe17 */
[----:B------:R-:W-:Y:S01]  /*9ea0*/  IMAD.WIDE.U32 R36, R186, 0x8, R174 ;  /* 0x00000008ba247825 */ /* 0x000fe200078e00ae */
        /* <DEDUP_REMOVED lines=16> */
.L_x_5554:
[----:B------:R-:W-:-:S07]  /*9fb0*/  IMAD.MOV.U32 R30, RZ, RZ, R180 ;  /* 0x000000ffff1e7224 */ /* 0x000fce00078e00b4 */
.L_x_5555:
[----:B------:R-:W-:Y:S05]  /*9fc0*/  BSYNC B1 ;  /* 0x0000000000017941 */ /* 0x000fea0003800000 */
.L_x_5553:
        /* <DEDUP_REMOVED lines=16> */
.L_x_5559:
[----:B------:R-:W-:Y:S05]  /*a0d0*/  BSYNC B2 ;  /* 0x0000000000027941 */ /* 0x000fea0003800000 */
.L_x_5558:
        /* <DEDUP_REMOVED lines=42> */
.L_x_5557:
[----:B------:R-:W-:Y:S05]  /*a380*/  BSYNC B1 ;  /* 0x0000000000017941 */ /* 0x000fea0003800000 */
.L_x_5556:
        /* <DEDUP_REMOVED lines=25> */
.L_x_5561:
[----:B------:R-:W-:-:S07]  /*a520*/  IMAD.MOV.U32 R23, RZ, RZ, R180 ;  /* 0x000000ffff177224 */ /* 0x000fce00078e00b4 */
.L_x_5562:
[----:B------:R-:W-:Y:S05]  /*a530*/  BSYNC B1 ;  /* 0x0000000000017941 */ /* 0x000fea0003800000 */
.L_x_5560:
        /* <DEDUP_REMOVED lines=16> */
.L_x_5566:
[----:B------:R-:W-:Y:S05]  /*a640*/  BSYNC B2 ;  /* 0x0000000000027941 */ /* 0x000fea0003800000 */
.L_x_5565:
        /* <DEDUP_REMOVED lines=42> */
.L_x_5564:
[----:B------:R-:W-:Y:S05]  /*a8f0*/  BSYNC B1 ;  /* 0x0000000000017941 */ /* 0x000fea0003800000 */
.L_x_5563:
        /* <DEDUP_REMOVED lines=26> */
.L_x_5568:
[----:B------:R-:W-:-:S07]  /*aaa0*/  IMAD.MOV.U32 R28, RZ, RZ, R180 ;  /* 0x000000ffff1c7224 */ /* 0x000fce00078e00b4 */
.L_x_5569:
[----:B------:R-:W-:Y:S05]  /*aab0*/  BSYNC B1 ;  /* 0x0000000000017941 */ /* 0x000fea0003800000 */
.L_x_5567:
        /* <DEDUP_REMOVED lines=16> */
.L_x_5573:
[----:B------:R-:W-:Y:S05]  /*abc0*/  BSYNC B2 ;  /* 0x0000000000027941 */ /* 0x000fea0003800000 */
.L_x_5572:
        /* <DEDUP_REMOVED lines=42> */
.L_x_5571:
[----:B------:R-:W-:Y:S05]  /*ae70*/  BSYNC B1 ;  /* 0x0000000000017941 */ /* 0x000fea0003800000 */
.L_x_5570:
[----:B------:R-:W-:Y:S01]  /*ae80*/  I2FP.F32.U32 R25, R28 ;  /* 0x0000001c00197245 */ /* 0x000fe20000201000 */
[----:B------:R-:W-:Y:S01]  /*ae90*/  BSSY B1, `(.L_x_5574) ;  /* 0x0000018000017945 */ /* 0x000fe20003800000 */
[----:B------:R-:W-:Y:S01]  /*aea0*/  SHF.L.U32 R26, R125, 0x10, RZ ;  /* 0x000000107d1a7819 */ /* 0x000fe200000006ff */
[C---:B------:R-:W-:Y:S01]  /*aeb0*/  VIADD R36, R35.reuse, 0x1 ;  /* 0x0000000123247836 */ /* 0x040fe20000000000 */
        /* <DEDUP_REMOVED lines=20> */
.L_x_5575:
[----:B------:R-:W-:-:S07]  /*b000*/  IMAD.MOV.U32 R28, RZ, RZ, R180 ;  /* 0x000000ffff1c7224 */ /* 0x000fce00078e00b4 */
.L_x_5576:
[----:B------:R-:W-:Y:S05]  /*b010*/  BSYNC B1 ;  /* 0x0000000000017941 */ /* 0x000fea0003800000 */
.L_x_5574:
        /* <DEDUP_REMOVED lines=16> */
.L_x_5580:
[----:B------:R-:W-:Y:S05]  /*b120*/  BSYNC B2 ;  /* 0x0000000000027941 */ /* 0x000fea0003800000 */
.L_x_5579:
        /* <DEDUP_REMOVED lines=42> */
.L_x_5578:
[----:B------:R-:W-:Y:S05]  /*b3d0*/  BSYNC B1 ;  /* 0x0000000000017941 */ /* 0x000fea0003800000 */
.L_x_5577:
        /* <DEDUP_REMOVED lines=25> */
.L_x_5582:
[----:B------:R-:W-:-:S07]  /*b570*/  IMAD.MOV.U32 R28, RZ, RZ, R180 ;  /* 0x000000ffff1c7224 */ /* 0x000fce00078e00b4 */
.L_x_5583:
[----:B------:R-:W-:Y:S05]  /*b580*/  BSYNC B1 ;  /* 0x0000000000017941 */ /* 0x000fea0003800000 */
.L_x_5581:
        /* <DEDUP_REMOVED lines=16> */
.L_x_5587:
[----:B------:R-:W-:Y:S05]  /*b690*/  BSYNC B2 ;  /* 0x0000000000027941 */ /* 0x000fea0003800000 */
.L_x_5586:
        /* <DEDUP_REMOVED lines=42> */
.L_x_5585:
[----:B------:R-:W-:Y:S05]  /*b940*/  BSYNC B1 ;  /* 0x0000000000017941 */ /* 0x000fea0003800000 */
.L_x_5584:
        /* <DEDUP_REMOVED lines=24> */
.L_x_5589:
[----:B------:R-:W-:-:S07]  /*bad0*/  IMAD.MOV.U32 R27, RZ, RZ, R180 ;  /* 0x000000ffff1b7224 */ /* 0x000fce00078e00b4 */
.L_x_5590:
[----:B------:R-:W-:Y:S05]  /*bae0*/  BSYNC B1 ;  /* 0x0000000000017941 */ /* 0x000fea0003800000 */
.L_x_5588:
        /* <DEDUP_REMOVED lines=16> */
.L_x_5594:
[----:B------:R-:W-:Y:S05]  /*bbf0*/  BSYNC B2 ;  /* 0x0000000000027941 */ /* 0x000fea0003800000 */
.L_x_5593:
        /* <DEDUP_REMOVED lines=42> */
.L_x_5592:
[----:B------:R-:W-:Y:S05]  /*bea0*/  BSYNC B1 ;  /* 0x0000000000017941 */ /* 0x000fea0003800000 */
.L_x_5591:
        /* <DEDUP_REMOVED lines=25> */
.L_x_5596:
[----:B------:R-:W-:-:S07]  /*c040*/  IMAD.MOV.U32 R28, RZ, RZ, R180 ;  /* 0x000000ffff1c7224 */ /* 0x000fce00078e00b4 */
.L_x_5597:
[----:B------:R-:W-:Y:S05]  /*c050*/  BSYNC B1 ;  /* 0x0000000000017941 */ /* 0x000fea0003800000 */
.L_x_5595:
        /* <DEDUP_REMOVED lines=16> */
.L_x_5601:
[----:B------:R-:W-:Y:S05]  /*c160*/  BSYNC B2 ;  /* 0x0000000000027941 */ /* 0x000fea0003800000 */
.L_x_5600:
        /* <DEDUP_REMOVED lines=42> */
.L_x_5599:
[----:B------:R-:W-:Y:S05]  /*c410*/  BSYNC B1 ;  /* 0x0000000000017941 */ /* 0x000fea0003800000 */
.L_x_5598:
        /* <DEDUP_REMOVED lines=24> */
.L_x_5603:
[----:B------:R-:W-:-:S07]  /*c5a0*/  IMAD.MOV.U32 R38, RZ, RZ, R180 ;  /* 0x000000ffff267224 */ /* 0x000fce00078e00b4 */
.L_x_5604:
[----:B------:R-:W-:Y:S05]  /*c5b0*/  BSYNC B1 ;  /* 0x0000000000017941 */ /* 0x000fea0003800000 */
.L_x_5602:
        /* <DEDUP_REMOVED lines=18> */
.L_x_5608:
[----:B------:R-:W-:Y:S05]  /*c6e0*/  BSYNC B2 ;  /* 0x0000000000027941 */ /* 0x000fea0003800000 */
.L_x_5607:
        /* <DEDUP_REMOVED lines=42> */
.L_x_5606:
[----:B------:R-:W-:Y:S05]  /*c990*/  BSYNC B1 ;  /* 0x0000000000017941 */ /* 0x000fea0003800000 */
.L_x_5605:
[----:B------:R-:W-:Y:S01]  /*c9a0*/  ISETP.NE.AND P6, PT, R29, RZ, PT ;  /* 0x000000ff1d00720c */ /* 0x000fe20003fc5270 */
[----:B------:R-:W-:Y:S01]  /*c9b0*/  VIADD R184, R5, 0x80 ;  /* 0x0000008005b87836 */ /* 0x000fe20000000000 */
[----:B------:R-:W-:Y:S02]  /*c9c0*/  I2FP.F32.U32 R29, R38 ;  /* 0x00000026001d7245 */ /* 0x000fe40000201000 */
[----:B------:R-:W-:Y:S02]  /*c9d0*/  SHF.L.U32 R38, R35, 0x10, RZ ;  /* 0x0000001023267819 */ /* 0x000fe400000006ff */
[----:B------:R-:W-:Y:S01]  /*c9e0*/  SEL R133, RZ, 0x10000, P5 ;  /* 0x00010000ff857807 */ /* 0x000fe20002800000 */
[----:B------:R-:W-:Y:S01]  /*c9f0*/  FFMA.FTZ R36, R29, R190, 1.1641532182693481445e-10 ;  /* 0x2f0000001d247423 */ /* 0x000fe200000100be */
[----:B------:R-:W-:Y:S01]  /*ca00*/  @P0 PRMT R35, R47, 0x7632, R35 ;  /* 0x000076322f230816 */ /* 0x000fe20000000023 */
[----:B------:R-:W-:Y:S01]  /*ca10*/  FMUL.FTZ R29, R38, R131 ;  /* 0x00000083261d7220 */ /* 0x000fe20000410000 */
[----:B------:R-:W-:-:S02]  /*ca20*/  F2FP.BF16.F32.PACK_AB R126, R27, R26 ;  /* 0x0000001a1b7e723e */ /* 0x000fc400000010ff */
[----:B------:R-:W-:Y:S01]  /*ca30*/  FSETP.GTU.FTZ.AND P5, PT, R36, R189, PT ;  /* 0x000000bd2400720b */ /* 0x000fe20003fbc000 */
[----:B------:R-:W-:Y:S01]  /*ca40*/  FMUL.FTZ R29, R29, R188 ;  /* 0x000000bc1d1d7220 */ /* 0x000fe20000410000 */
[----:B------:R-:W-:Y:S02]  /*ca50*/  @P0 SHF.L.U32 R36, R35, 0x10, RZ ;  /* 0x0000001023240819 */ /* 0x000fe400000006ff */
[----:B------:R-:W-:Y:S02]  /*ca60*/  SEL R42, RZ, 0x1000000, P5 ;  /* 0x01000000ff2a7807 */ /* 0x000fe40002800000 */
[----:B------:R-:W-:Y:S02]  /*ca70*/  FSEL R29, R29, RZ, !P5 ;  /* 0x000000ff1d1d7208 */ /* 0x000fe40006800000 */
[----:B------:R-:W-:Y:S02]  /*ca80*/  ISETP.NE.AND P5, PT, R30, RZ, PT ;  /* 0x000000ff1e00720c */ /* 0x000fe40003fa5270 */
[----:B------:R-:W-:-:S02]  /*ca90*/  PRMT R30, R111, 0x7632, R30 ;  /* 0x000076326f1e7816 */ /* 0x000fc4000000001e */
[----:B------:R-:W-:Y:S02]  /*caa0*/  F2FP.BF16.F32.PACK_AB R125, R25, R24 ;  /* 0x00000018197d723e */ /* 0x000fe400000010ff */
[----:B------:R-:W-:Y:S01]  /*cab0*/  F2FP.BF16.F32.PACK_AB R124, R23, R22 ;  /* 0x00000016177c723e */ /* 0x000fe200000010ff */
[----:B------:R-:W-:Y:S01]  /*cac0*/  IMAD.U32 R30, R30, 0x10000, RZ ;  /* 0x000100001e1e7824 */ /* 0x000fe200078e00ff */
[----:B------:R-:W-:Y:S02]  /*cad0*/  SEL R38, RZ, 0x100, P4 ;  /* 0x00000100ff267807 */ /* 0x000fe40002000000 */
[----:B------:R-:W-:Y:S01]  /*cae0*/  SEL R132, RZ, 0x1, P5 ;  /* 0x00000001ff847807 */ /* 0x000fe20002800000 */
[----:B------:R-:W-:Y:S01]  /*caf0*/  FMUL.FTZ R29, R29, R30 ;  /* 0x0000001e1d1d7220 */ /* 0x000fe20000410000 */
[----:B------:R-:W-:Y:S02]  /*cb00*/  SEL R30, RZ, 0x1, P2 ;  /* 0x00000001ff1e7807 */ /* 0x000fe40001000000 */
[----:B------:R-:W-:Y:S01]  /*cb10*/  LOP3.LUT R38, R38, R42, R133, 0xfe, !PT ;  /* 0x0000002a26267212 */ /* 0x000fe200078efe85 */
[----:B------:R-:W-:Y:S01]  /*cb20*/  @P0 FADD.FTZ R29, R29, R36 ;  /* 0x000000241d1d0221 */ /* 0x000fe20000010000 */
[----:B------:R-:W-:Y:S01]  /*cb30*/  IMAD.WIDE.U32 R36, R185, 0x10, R162 ;  /* 0x00000010b9247825 */ /* 0x000fe200078e00a2 */
[----:B------:R-:W-:-:S03]  /*cb40*/  SEL R35, RZ, 0x1, P3 ;  /* 0x00000001ff237807 */ /* 0x000fc60001800000 */
[----:B------:R-:W-:Y:S01]  /*cb50*/  F2FP.BF16.F32.PACK_AB R127, R29, R28 ;  /* 0x0000001c1d7f723e */ /* 0x000fe200000010ff */
[----:B------:R-:W-:-:S04]  /*cb60*/  IMAD.WIDE.U32 R132, R132, 0x100, RZ ;  /* 0x0000010084847825 */ /* 0x000fc800078e00ff */
[----:B------:R0:W-:Y:S02]  /*cb70*/  STG.E.128 desc[UR4][R36.64], R124 ;  /* 0x0000007c24007986 */ /* 0x0001e4000c101d04 */
[----:B0-----:R-:W0:Y:S01]  /*cb80*/  @P0 LDC.64 R126, c[0x0][0x230] ;  /* 0x00008c00ff7e0b82 */ /* 0x001e220000000a00 */
[----:B------:R-:W-:Y:S01]  /*cb90*/  IMAD.WIDE.U32 R36, R30, 0x1000000, RZ ;  /* 0x010000001e247825 */ /* 0x000fe200078e00ff */
[----:B------:R-:W-:-:S04]  /*cba0*/  SEL R30, RZ, 0x1, P1 ;  /* 0x00000001ff1e7807 */ /* 0x000fc80000800000 */
[----:B------:R-:W-:Y:S01]  /*cbb0*/  LOP3.LUT R35, R37, R38, R35, 0xfe, !PT ;  /* 0x0000002625237212 */ /* 0x000fe200078efe23 */
[----:B------:R-:W-:-:S05]  /*cbc0*/  IMAD.WIDE.U32 R124, R30, 0x10000, RZ ;  /* 0x000100001e7c7825 */ /* 0x000fca00078e00ff */
[----:B------:R-:W-:Y:S02]  /*cbd0*/  LOP3.LUT R37, R133, R35, R125, 0xfe, !PT ;  /* 0x0000002385257212 */ /* 0x000fe400078efe7d */
[----:B------:R-:W-:Y:S01]  /*cbe0*/  LOP3.LUT R36, R132, R36, R124, 0xfe, !PT ;  /* 0x0000002484247212 */ /* 0x000fe200078efe7c */
[----:B------:R-:W-:Y:S01]  /*cbf0*/  IMAD.WIDE.U32 R124, R185, 0x8, R174 ;  /* 0x00000008b97c7825 */ /* 0x000fe200078e00ae */
[----:B------:R-:W-:-:S03]  /*cc00*/  SEL R35, RZ, 0x1, P6 ;  /* 0x00000001ff237807 */ /* 0x000fc60003000000 */
[----:B------:R-:W-:Y:S01]  /*cc10*/  IMAD.WIDE.U32 R132, R184, 0x10, R160 ;  /* 0x00000010b8847825 */ /* 0x000fe200078e00a0 */
[----:B------:R-:W-:-:S03]  /*cc20*/  LOP3.LUT R36, R36, R35, RZ, 0xfc, !PT ;  /* 0x0000002324247212 */ /* 0x000fc600078efcff */
[----:B0-----:R-:W-:Y:S02]  /*cc30*/  @P0 IMAD.WIDE.U32 R126, R184, 0x10, R126 ;  /* 0x00000010b87e0825 */ /* 0x001fe400078e007e */
        /* <DEDUP_REMOVED lines=15> */
.L_x_5610:
[----:B------:R-:W-:-:S07]  /*cd30*/  MOV R30, R180 ;  /* 0x000000b4001e7202 */ /* 0x000fce0000000f00 */
.L_x_5611:
[----:B------:R-:W-:Y:S05]  /*cd40*/  BSYNC B1 ;  /* 0x0000000000017941 */ /* 0x000fea0003800000 */
.L_x_5609:
        /* <DEDUP_REMOVED lines=16> */
.L_x_5615:
[----:B------:R-:W-:Y:S05]  /*ce50*/  BSYNC B2 ;  /* 0x0000000000027941 */ /* 0x000fea0003800000 */
.L_x_5614:
        /* <DEDUP_REMOVED lines=42> */
.L_x_5613:
[----:B------:R-:W-:Y:S05]  /*d100*/  BSYNC B1 ;  /* 0x0000000000017941 */ /* 0x000fea0003800000 */
.L_x_5612:
        /* <DEDUP_REMOVED lines=25> */
.L_x_5617:
[----:B------:R-:W-:-:S07]  /*d2a0*/  MOV R35, R180 ;  /* 0x000000b400237202 */ /* 0x000fce0000000f00 */
.L_x_5618:
[----:B------:R-:W-:Y:S05]  /*d2b0*/  BSYNC B1 ;  /* 0x0000000000017941 */ /* 0x000fea0003800000 */
.L_x_5616:
        /* <DEDUP_REMOVED lines=16> */
.L_x_5622:
[----:B------:R-:W-:Y:S05]  /*d3c0*/  BSYNC B2 ;  /* 0x0000000000027941 */ /* 0x000fea0003800000 */
.L_x_5621:
        /* <DEDUP_REMOVED lines=42> */
.L_x_5620:
[----:B------:R-:W-:Y:S05]  /*d670*/  BSYNC B1 ;  /* 0x0000000000017941 */ /* 0x000fea0003800000 */
.L_x_5619:
        /* <DEDUP_REMOVED lines=26> */
.L_x_5624:
[----:B------:R-:W-:-:S07]  /*d820*/  MOV R38, R180 ;  /* 0x000000b400267202 */ /* 0x000fce0000000f00 */
.L_x_5625:
[----:B------:R-:W-:Y:S05]  /*d830*/  BSYNC B1 ;  /* 0x0000000000017941 */ /* 0x000fea0003800000 */
.L_x_5623:
        /* <DEDUP_REMOVED lines=16> */
.L_x_5629:
[----:B------:R-:W-:Y:S05]  /*d940*/  BSYNC B2 ;  /* 0x0000000000027941 */ /* 0x000fea0003800000 */
.L_x_5628:
        /* <DEDUP_REMOVED lines=42> */
.L_x_5627:
[----:B------:R-:W-:Y:S05]  /*dbf0*/  BSYNC B1 ;  /* 0x0000000000017941 */ /* 0x000fea0003800000 */
.L_x_5626:
[----:B------:R-:W-:Y:S01]  /*dc00*/  I2FP.F32.U32 R37, R38 ;  /* 0x0000002600257245 */ /* 0x000fe20000201000 */
[----:B------:R-:W-:Y:S01]  /*dc10*/  IMAD.U32 R38, R125, 0x10000, RZ ;  /* 0x000100007d267824 */ /* 0x000fe200078e00ff */
[----:B------:R-:W-:Y:S01]  /*dc20*/  ISETP.NE.AND P2, PT, R42, 0x1, PT ;  /* 0x000000012a00780c */ /* 0x000fe20003f45270 */
[----:B------:R-:W-:Y:S01]  /*dc30*/  @P0 IMAD.U32 R41, R45, 0x10000, RZ ;  /* 0x000100002d290824 */ /* 0x000fe200078e00ff */
[----:B------:R-:W-:Y:S01]  /*dc40*/  BSSY B1, `(.L_x_5630) ;  /* 0x0000015000017945 */ /* 0x000fe20003800000 */
[----:B------:R-:W-:Y:S01]  /*dc50*/  FFMA.FTZ R36, R37, R190, 1.1641532182693481445e-10 ;  /* 0x2f00000025247423 */ /* 0x000fe200000100be */
[----:B------:R-:W-:Y:S01]  /*dc60*/  FMUL.FTZ R37, R38, R131 ;  /* 0x0000008326257220 */ /* 0x000fe20000410000 */
[----:B------:R-:W-:-:S03]  /*dc70*/  IADD3 R124, R42, 0x1, RZ ;  /* 0x000000012a7c7810 */ /* 0x000fc60007ffe0ff */
[----:B------:R-:W-:Y:S01]  /*dc80*/  FMUL.FTZ R37, R37, R188 ;  /* 0x000000bc25257220 */ /* 0x000fe20000410000 */
[----:B------:R-:W-:Y:S02]  /*dc90*/  FSETP.GTU.FTZ.AND P1, PT, R36, R189, PT ;  /* 0x000000bd2400720b */ /* 0x000fe40003f3c000 */
[----:B------:R-:W-:Y:S02]  /*dca0*/  SHF.L.U32 R36, R105, 0x10, RZ ;  /* 0x0000001069247819 */ /* 0x000fe400000006ff */
        /* <DEDUP_REMOVED lines=13> */
.L_x_5631:
[----:B------:R-:W-:-:S07]  /*dd80*/  MOV R38, R180 ;  /* 0x000000b400267202 */ /* 0x000fce0000000f00 */
.L_x_5632:
[----:B------:R-:W-:Y:S05]  /*dd90*/  BSYNC B1 ;  /* 0x0000000000017941 */ /* 0x000fea0003800000 */
.L_x_5630:
        /* <DEDUP_REMOVED lines=16> */
.L_x_5636:
[----:B------:R-:W-:Y:S05]  /*dea0*/  BSYNC B2 ;  /* 0x0000000000027941 */ /* 0x000fea0003800000 */
.L_x_5635:
        /* <DEDUP_REMOVED lines=41> */
[----:B------:R-:W-:-:S11]  /*e140*/  HFMA2.MMA R124, -RZ, RZ, 0, 0 ;  /* 0x00000000ff7c7435 */ /* 0x000fd600000001ff */
.L_x_5634:
[----:B------:R-:W-:Y:S05]  /*e150*/  BSYNC B1 ;  /* 0x0000000000017941 */ /* 0x000fea0003800000 */
.L_x_5633:
[----:B------:R-:W-:Y:S01]  /*e160*/  I2FP.F32.U32 R41, R38 ;  /* 0x0000002600297245 */ /* 0x000fe20000201000 */
[----:B------:R-:W-:Y:S01]  /*e170*/  IMAD.U32 R42, R37, 0x10000, RZ ;  /* 0x00010000252a7824 */ /* 0x000fe200078e00ff */
[C---:B------:R-:W-:Y:S01]  /*e180*/  ISETP.NE.AND P3, PT, R124.reuse, 0x1, PT ;  /* 0x000000017c00780c */ /* 0x040fe20003f65270 */
[----:B------:R-:W-:Y:S01]  /*e190*/  BSSY B1, `(.L_x_5637) ;  /* 0x0000017000017945 */ /* 0x000fe20003800000 */
[----:B------:R-:W-:Y:S01]  /*e1a0*/  IADD3 R125, R124, 0x1, RZ ;  /* 0x000000017c7d7810 */ /* 0x000fe20007ffe0ff */
[----:B------:R-:W-:Y:S01]  /*e1b0*/  FFMA.FTZ R38, R41, R190, 1.1641532182693481445e-10 ;  /* 0x2f00000029267423 */ /* 0x000fe200000100be */
[----:B------:R-:W-:Y:S01]  /*e1c0*/  FMUL.FTZ R37, R42, R131 ;  /* 0x000000832a257220 */ /* 0x000fe20000410000 */
[----:B------:R-:W-:-:S03]  /*e1d0*/  @P0 PRMT R41, R45, 0x7632, R41 ;  /* 0x000076322d290816 */ /* 0x000fc60000000029 */
[----:B------:R-:W-:Y:S01]  /*e1e0*/  FSETP.GTU.FTZ.AND P2, PT, R38, R189, PT ;  /* 0x000000bd2600720b */ /* 0x000fe20003f5c000 */
[----:B------:R-:W-:Y:S01]  /*e1f0*/  FMUL.FTZ R37, R37, R188 ;  /* 0x000000bc25257220 */ /* 0x000fe20000410000 */
[----:B------:R-:W-:-:S04]  /*e200*/  PRMT R38, R105, 0x7632, R38 ;  /* 0x0000763269267816 */ /* 0x000fc80000000026 */
[----:B------:R-:W-:Y:S02]  /*e210*/  SHF.L.U32 R38, R38, 0x10, RZ ;  /* 0x0000001026267819 */ /* 0x000fe400000006ff */
[----:B------:R-:W-:-:S05]  /*e220*/  FSEL R37, R37, RZ, !P2 ;  /* 0x000000ff25257208 */ /* 0x000fca0005000000 */
[----:B------:R-:W-:Y:S01]  /*e230*/  FMUL.FTZ R37, R37, R38 ;  /* 0x0000002625257220 */ /* 0x000fe20000410000 */
        /* <DEDUP_REMOVED lines=11> */
.L_x_5638:
[----:B------:R-:W-:-:S07]  /*e2f0*/  MOV R38, R180 ;  /* 0x000000b400267202 */ /* 0x000fce0000000f00 */
.L_x_5639:
[----:B------:R-:W-:Y:S05]  /*e300*/  BSYNC B1 ;  /* 0x0000000000017941 */ /* 0x000fea0003800000 */
.L_x_5637:
        /* <DEDUP_REMOVED lines=16> */
.L_x_5643:
[----:B------:R-:W-:Y:S05]  /*e410*/  BSYNC B2 ;  /* 0x0000000000027941 */ /* 0x000fea0003800000 */
.L_x_5642:
        /* <DEDUP_REMOVED lines=42> */
.L_x_5641:
[----:B------:R-:W-:Y:S05]  /*e6c0*/  BSYNC B1 ;  /* 0x0000000000017941 */ /* 0x000fea0003800000 */
.L_x_5640:
[----:B------:R-:W-:Y:S01]  /*e6d0*/  I2FP.F32.U32 R41, R38 ;  /* 0x0000002600297245 */ /* 0x000fe20000201000 */
[C---:B------:R-:W-:Y:S01]  /*e6e0*/  IMAD.U32 R42, R126.reuse, 0x10000, RZ ;  /* 0x000100007e2a7824 */ /* 0x040fe200078e00ff */
[----:B------:R-:W-:Y:S01]  /*e6f0*/  ISETP.NE.AND P4, PT, R125, 0x1, PT ;  /* 0x000000017d00780c */ /* 0x000fe20003f85270 */
[----:B------:R-:W-:Y:S01]  /*e700*/  BSSY B1, `(.L_x_5644) ;  /* 0x0000016000017945 */ /* 0x000fe20003800000 */
[----:B------:R-:W-:Y:S01]  /*e710*/  PRMT R126, R126, 0x7632, R126 ;  /* 0x000076327e7e7816 */ /* 0x000fe2000000007e */
        /* <DEDUP_REMOVED lines=19> */
.L_x_5645:
[----:B------:R-:W-:-:S07]  /*e850*/  MOV R41, R180 ;  /* 0x000000b400297202 */ /* 0x000fce0000000f00 */
.L_x_5646:
[----:B------:R-:W-:Y:S05]  /*e860*/  BSYNC B1 ;  /* 0x0000000000017941 */ /* 0x000fea0003800000 */
.L_x_5644:
        /* <DEDUP_REMOVED lines=16> */
.L_x_5650:
[----:B------:R-:W-:Y:S05]  /*e970*/  BSYNC B2 ;  /* 0x0000000000027941 */ /* 0x000fea0003800000 */
.L_x_5649:
[----:B------:R-:W-:Y:S01]  /*e980*/  LOP3.LUT R125, R125, UR7, R4, 0x96, !PT ;  /* 0x000000077d7d7c12 */ /* 0x000fe2000f8e9604 */
[----:B------:R-:W-:-:S04]  /*e990*/  IMAD.HI.U32 R42, R0, -0x326172a9, RZ ;  /* 0xcd9e8d57002a7827 */ /* 0x000fc800078e00ff */
[----:B------:R-:W-:Y:S01]  /*e9a0*/  IMAD R135, R0, -0x326172a9, RZ ;  /* 0xcd9e8d5700877824 */ /* 0x000fe200078e02ff */
[----:B------:R-:W-:Y:S01]  /*e9b0*/  LOP3.LUT R42, R42, UR6, R3, 0x96, !PT ;  /* 0x000000062a2a7c12 */ /* 0x000fe2000f8e9603 */
[----:B------:R-:W-:-:S04]  /*e9c0*/  IMAD.WIDE.U32 R132, R125, -0x326172a9, RZ ;  /* 0xcd9e8d577d847825 */ /* 0x000fc800078e00ff */
[----:B------:R-:W-:Y:S01]  /*e9d0*/  IMAD R125, R2, -0x2daee0ad, RZ ;  /* 0xd2511f53027d7824 */ /* 0x000fe200078e02ff */
        /* <DEDUP_REMOVED lines=36> */
.L_x_5648:
[----:B------:R-:W-:Y:S05]  /*ec20*/  BSYNC B1 ;  /* 0x0000000000017941 */ /* 0x000fea0003800000 */
.L_x_5647:
[----:B------:R-:W-:Y:S01]  /*ec30*/  I2FP.F32.U32 R41, R41 ;  /* 0x0000002900297245 */ /* 0x000fe20000201000 */
[----:B------:R-:W-:Y:S01]  /*ec40*/  IMAD.U32 R126, R126, 0x10000, RZ ;  /* 0x000100007e7e7824 */ /* 0x000fe200078e00ff */
[----:B------:R-:W-:Y:S01]  /*ec50*/  ISETP.NE.AND P5, PT, R124, 0x1, PT ;  /* 0x000000017c00780c */ /* 0x000fe20003fa5270 */
[----:B------:R-:W-:Y:S02]  /*ec60*/  BSSY B1, `(.L_x_5651) ;  /* 0x0000017000017945 */ /* 0x000fe40003800000 */
[----:B------:R-:W-:Y:S01]  /*ec70*/  FFMA.FTZ R42, R41, R190, 1.1641532182693481445e-10 ;  /* 0x2f000000292a7423 */ /* 0x000fe200000100be */
[----:B------:R-:W-:Y:S01]  /*ec80*/  FMUL.FTZ R41, R126, R131 ;  /* 0x000000837e297220 */ /* 0x000fe20000410000 */
[----:B------:R-:W-:-:S03]  /*ec90*/  IADD3 R126, R124, 0x1, RZ ;  /* 0x000000017c7e7810 */ /* 0x000fc60007ffe0ff */
[----:B------:R-:W-:Y:S01]  /*eca0*/  FSETP.GTU.FTZ.AND P4, PT, R42, R189, PT ;  /* 0x000000bd2a00720b */ /* 0x000fe20003f9c000 */
[----:B------:R-:W-:Y:S01]  /*ecb0*/  FMUL.FTZ R41, R41, R188 ;  /* 0x000000bc29297220 */ /* 0x000fe20000410000 */
[----:B------:R-:W-:-:S04]  /*ecc0*/  PRMT R42, R106, 0x7632, R42 ;  /* 0x000076326a2a7816 */ /* 0x000fc8000000002a */
[----:B------:R-:W-:Y:S02]  /*ecd0*/  SHF.L.U32 R42, R42, 0x10, RZ ;  /* 0x000000102a2a7819 */ /* 0x000fe400000006ff */
[----:B------:R-:W-:-:S05]  /*ece0*/  FSEL R41, R41, RZ, !P4 ;  /* 0x000000ff29297208 */ /* 0x000fca0006000000 */
[----:B------:R-:W-:Y:S01]  /*ecf0*/  FMUL.FTZ R41, R41, R42 ;  /* 0x0000002a29297220 */ /* 0x000fe20000410000 */
[----:B------:R-:W-:-:S05]  /*ed00*/  @P0 PRMT R42, R46, 0x7632, R42 ;  /* 0x000076322e2a0816 */ /* 0x000fca000000002a */
        /* <DEDUP_REMOVED lines=11> */
.L_x_5652:
[----:B------:R-:W-:-:S07]  /*edc0*/  MOV R42, R180 ;  /* 0x000000b4002a7202 */ /* 0x000fce0000000f00 */
.L_x_5653:
[----:B------:R-:W-:Y:S05]  /*edd0*/  BSYNC B1 ;  /* 0x0000000000017941 */ /* 0x000fea0003800000 */
.L_x_5651:
        /* <DEDUP_REMOVED lines=16> */
.L_x_5657:
[----:B------:R-:W-:Y:S05]  /*eee0*/  BSYNC B2 ;  /* 0x0000000000027941 */ /* 0x000fea0003800000 */
.L_x_5656:
[----:B------:R-:W-:Y:S01]  /*eef0*/  LOP3.LUT R125, R125, UR7, R4, 0x96, !PT ;  /* 0x000000077d7d7c12 */ /* 0x000fe2000f8e9604 */
[----:B------:R-:W-:Y:S01]  /*ef00*/  IMAD.HI.U32 R124, R0, -0x326172a9, RZ ;  /* 0xcd9e8d57007c7827 */ /* 0x000fe200078e00ff */
[----:B------:R-:W-:-:S03]  /*ef10*/  HFMA2.MMA R126, -RZ, RZ, 0, 0 ;  /* 0x00000000ff7e7435 */ /* 0x000fc600000001ff */
[----:B------:R-:W-:Y:S01]  /*ef20*/  IMAD R135, R0, -0x326172a9, RZ ;  /* 0xcd9e8d5700877824 */ /* 0x000fe200078e02ff */
[----:B------:R-:W-:Y:S01]  /*ef30*/  LOP3.LUT R124, R124, UR6, R3, 0x96, !PT ;  /* 0x000000067c7c7c12 */ /* 0x000fe2000f8e9603 */
[----:B------:R-:W-:-:S05]  /*ef40*/  IMAD.WIDE.U32 R132, R125, -0x326172a9, RZ ;  /* 0xcd9e8d577d847825 */ /* 0x000fca00078e00ff */
[----:B------:R-:W-:Y:S01]  /*ef50*/  LOP3.LUT R125, R133, UR21, R135, 0x96, !PT ;  /* 0x00000015857d7c12 */ /* 0x000fe2000f8e9687 */
[----:B------:R-:W-:Y:S02]  /*ef60*/  IMAD R133, R2, -0x2daee0ad, RZ ;  /* 0xd2511f5302857824 */ /* 0x000fe400078e02ff */
        /* <DEDUP_REMOVED lines=34> */
.L_x_5655:
[----:B------:R-:W-:Y:S05]  /*f190*/  BSYNC B1 ;  /* 0x0000000000017941 */ /* 0x000fea0003800000 */
.L_x_5654:
        /* <DEDUP_REMOVED lines=24> */
.L_x_5659:
[----:B------:R-:W-:-:S07]  /*f320*/  MOV R135, R180 ;  /* 0x000000b400877202 */ /* 0x000fce0000000f00 */
.L_x_5660:
[----:B------:R-:W-:Y:S05]  /*f330*/  BSYNC B1 ;  /* 0x0000000000017941 */ /* 0x000fea0003800000 */
.L_x_5658:
        /* <DEDUP_REMOVED lines=18> */
.L_x_5664:
[----:B------:R-:W-:Y:S05]  /*f460*/  BSYNC B2 ;  /* 0x0000000000027941 */ /* 0x000fea0003800000 */
.L_x_5663:
        /* <DEDUP_REMOVED lines=42> */
.L_x_5662:
[----:B------:R-:W-:Y:S05]  /*f710*/  BSYNC B1 ;  /* 0x0000000000017941 */ /* 0x000fea0003800000 */
.L_x_5661:
[----:B------:R-:W-:Y:S01]  /*f720*/  I2FP.F32.U32 R125, R135 ;  /* 0x00000087007d7245 */ /* 0x000fe20000201000 */
[----:B------:R-:W-:Y:S01]  /*f730*/  IMAD.U32 R134, R134, 0x10000, RZ ;  /* 0x0001000086867824 */ /* 0x000fe200078e00ff */
[----:B------:R-:W-:Y:S01]  /*f740*/  SEL R138, RZ, 0x10000, P5 ;  /* 0x00010000ff8a7807 */ /* 0x000fe20002800000 */
[----:B------:R-:W-:Y:S01]  /*f750*/  IMAD.WIDE.U32 R132, R184, 0x10, R162 ;  /* 0x00000010b8847825 */ /* 0x000fe200078e00a2 */
[----:B------:R-:W-:-:S03]  /*f760*/  ISETP.NE.AND P6, PT, R130, RZ, PT ;  /* 0x000000ff8200720c */ /* 0x000fc60003fc5270 */
[----:B------:R-:W-:Y:S01]  /*f770*/  FFMA.FTZ R124, R125, R190, 1.1641532182693481445e-10 ;  /* 0x2f0000007d7c7423 */ /* 0x000fe200000100be */
[----:B------:R-:W-:Y:S01]  /*f780*/  FMUL.FTZ R125, R134, R131 ;  /* 0x00000083867d7220 */ /* 0x000fe20000410000 */
[----:B------:R-:W-:Y:S02]  /*f790*/  SEL R135, RZ, 0x100, P4 ;  /* 0x00000100ff877807 */ /* 0x000fe40002000000 */
[----:B------:R-:W-:Y:S01]  /*f7a0*/  F2FP.BF16.F32.PACK_AB R126, R41, R38 ;  /* 0x00000026297e723e */ /* 0x000fe200000010ff */
[----:B------:R-:W-:Y:S01]  /*f7b0*/  FMUL.FTZ R125, R125, R188 ;  /* 0x000000bc7d7d7220 */ /* 0x000fe20000410000 */
[----:B------:R-:W-:Y:S02]  /*f7c0*/  FSETP.GTU.FTZ.AND P5, PT, R124, R189, PT ;  /* 0x000000bd7c00720b */ /* 0x000fe40003fbc000 */
[----:B------:R-:W-:Y:S02]  /*f7d0*/  PRMT R124, R107, 0x7632, R124 ;  /* 0x000076326b7c7816 */ /* 0x000fe4000000007c */
[----:B------:R-:W-:-:S02]  /*f7e0*/  FSEL R125, R125, RZ, !P5 ;  /* 0x000000ff7d7d7208 */ /* 0x000fc40006800000 */
[----:B------:R-:W-:Y:S02]  /*f7f0*/  SHF.L.U32 R124, R124, 0x10, RZ ;  /* 0x000000107c7c7819 */ /* 0x000fe400000006ff */
[----:B------:R-:W-:Y:S02]  /*f800*/  SEL R134, RZ, 0x1000000, P5 ;  /* 0x01000000ff867807 */ /* 0x000fe40002800000 */
[----:B------:R-:W-:Y:S01]  /*f810*/  ISETP.NE.AND P5, PT, R136, RZ, PT ;  /* 0x000000ff8800720c */ /* 0x000fe20003fa5270 */
[----:B------:R-:W-:Y:S01]  /*f820*/  FMUL.FTZ R130, R125, R124 ;  /* 0x0000007c7d827220 */ /* 0x000fe20000410000 */
[----:B------:R-:W-:Y:S02]  /*f830*/  @P0 PRMT R124, R47, 0x7632, R124 ;  /* 0x000076322f7c0816 */ /* 0x000fe4000000007c */
[----:B------:R-:W-:Y:S02]  /*f840*/  LOP3.LUT R138, R135, R134, R138, 0xfe, !PT ;  /* 0x00000086878a7212 */ /* 0x000fe400078efe8a */
[----:B------:R-:W-:Y:S01]  /*f850*/  SEL R134, RZ, 0x1, P2 ;  /* 0x00000001ff867807 */ /* 0x000fe20001000000 */
[----:B------:R-:W-:Y:S01]  /*f860*/  @P0 IMAD.U32 R125, R124, 0x10000, RZ ;  /* 0x000100007c7d0824 */ /* 0x000fe200078e00ff */
[----:B------:R-:W-:-:S02]  /*f870*/  F2FP.BF16.F32.PACK_AB R124, R35, R30 ;  /* 0x0000001e237c723e */ /* 0x000fc400000010ff */
[----:B------:R-:W-:Y:S01]  /*f880*/  SEL R135, RZ, 0x1, P5 ;  /* 0x00000001ff877807 */ /* 0x000fe20002800000 */
[----:B------:R-:W-:Y:S01]  /*f890*/  @P0 FADD.FTZ R130, R130, R125 ;  /* 0x0000007d82820221 */ /* 0x000fe20000010000 */
[----:B------:R-:W-:Y:S02]  /*f8a0*/  F2FP.BF16.F32.PACK_AB R125, R37, R36 ;  /* 0x00000024257d723e */ /* 0x000fe400000010ff */
[----:B------:R-:W-:Y:S02]  /*f8b0*/  SEL R139, RZ, 0x1, P3 ;  /* 0x00000001ff8b7807 */ /* 0x000fe40001800000 */
[----:B------:R-:W-:Y:S02]  /*f8c0*/  F2FP.BF16.F32.PACK_AB R127, R130, R42 ;  /* 0x0000002a827f723e */ /* 0x000fe400000010ff */
[----:B------:R-:W-:-:S03]  /*f8d0*/  IADD3 R183, R5, 0xa0, RZ ;  /* 0x000000a005b77810 */ /* 0x000fc60007ffe0ff */
[----:B------:R0:W-:Y:S02]  /*f8e0*/  STG.E.128 desc[UR4][R132.64], R124 ;  /* 0x0000007c84007986 */ /* 0x0001e4000c101d04 */
[----:B0-----:R-:W-:Y:S01]  /*f8f0*/  IMAD.WIDE.U32 R124, R134, 0x1000000, RZ ;  /* 0x01000000867c7825 */ /* 0x001fe200078e00ff */
[----:B------:R-:W-:-:S03]  /*f900*/  SEL R134, RZ, 0x1, P1 ;  /* 0x00000001ff867807 */ /* 0x000fc60000800000 */
[----:B------:R-:W-:Y:S01]  /*f910*/  IMAD.WIDE.U32 R132, R135, 0x100, RZ ;  /* 0x0000010087847825 */ /* 0x000fe200078e00ff */
[----:B------:R-:W-:-:S03]  /*f920*/  LOP3.LUT R139, R125, R138, R139, 0xfe, !PT ;  /* 0x0000008a7d8b7212 */ /* 0x000fc600078efe8b */
[----:B------:R-:W-:-:S03]  /*f930*/  IMAD.WIDE.U32 R126, R134, 0x10000, RZ ;  /* 0x00010000867e7825 */ /* 0x000fc600078e00ff */
[----:B------:R-:W-:Y:S02]  /*f940*/  LOP3.LUT R126, R132, R124, R126, 0xfe, !PT ;  /* 0x0000007c847e7212 */ /* 0x000fe400078efe7e */
[----:B------:R-:W0:Y:S01]  /*f950*/  @P0 LDC.64 R124, c[0x0][0x230] ;  /* 0x00008c00ff7c0b82 */ /* 0x000e220000000a00 */
[----:B------:R-:W-:Y:S02]  /*f960*/  LOP3.LUT R127, R133, R139, R127, 0xfe, !PT ;  /* 0x0000008b857f7212 */ /* 0x000fe400078efe7f */
[----:B------:R-:W-:-:S04]  /*f970*/  SEL R133, RZ, 0x1, P6 ;  /* 0x00000001ff857807 */ /* 0x000fc80003000000 */
[----:B------:R-:W-:Y:S01]  /*f980*/  LOP3.LUT R126, R126, R133, RZ, 0xfc, !PT ;  /* 0x000000857e7e7212 */ /* 0x000fe200078efcff */
[----:B------:R-:W-:-:S05]  /*f990*/  IMAD.WIDE.U32 R132, R184, 0x8, R174 ;  /* 0x00000008b8847825 */ /* 0x000fca00078e00ae */
[----:B------:R1:W-:Y:S01]  /*f9a0*/  STG.E.64 desc[UR4][R132.64], R126 ;  /* 0x0000007e84007986 */ /* 0x0003e2000c101b04 */
[----:B0-----:R-:W-:-:S05]  /*f9b0*/  @P0 IMAD.WIDE.U32 R124, R183, 0x10, R124 ;  /* 0x00000010b77c0825 */ /* 0x001fca00078e007c */
[----:B------:R0:W5:Y:S02]  /*f9c0*/  @P0 LDG.E.128 R44, desc[UR4][R124.64] ;  /* 0x000000047c2c0981 */ /* 0x000164000c1e1d00 */
[----:B0-----:R-:W-:-:S06]  /*f9d0*/  IMAD.WIDE.U32 R124, R183, 0x10, R160 ;  /* 0x00000010b77c7825 */ /* 0x001fcc00078e00a0 */
[----:B-1----:R-:W5:Y:S01]  /*f9e0*/  LDG.E.128 R124, desc[UR4][R124.64] ;  /* 0x000000047c7c7981 */ /* 0x002f62000c1e1d00 */
        /* <DEDUP_REMOVED lines=12> */
.L_x_5666:
[----:B------:R-:W-:-:S07]  /*fab0*/  IMAD.MOV.U32 R138, RZ, RZ, R180 ;  /* 0x000000ffff8a7224 */ /* 0x000fce00078e00b4 */
.L_x_5667:
[----:B------:R-:W-:Y:S05]  /*fac0*/  BSYNC B1 ;  /* 0x0000000000017941 */ /* 0x000fea0003800000 */
.L_x_5665:
        /* <DEDUP_REMOVED lines=16> */
.L_x_5671:
[----:B------:R-:W-:Y:S05]  /*fbd0*/  BSYNC B2 ;  /* 0x0000000000027941 */ /* 0x000fea0003800000 */
.L_x_5670:
[----:B------:R-:W-:Y:S01]  /*fbe0*/  LOP3.LUT R133, R133, UR7, R4, 0x96, !PT ;  /* 0x0000000785857c12 */ /* 0x000fe2000f8e9604 */
[----:B------:R-:W-:-:S04]  /*fbf0*/  IMAD.HI.U32 R132, R0, -0x326172a9, RZ ;  /* 0xcd9e8d5700847827 */ /* 0x000fc800078e00ff */
        /* <DEDUP_REMOVED lines=40> */
.L_x_5669:
[----:B------:R-:W-:Y:S05]  /*fe80*/  BSYNC B1 ;  /* 0x0000000000017941 */ /* 0x000fea0003800000 */
.L_x_5668:
[----:B------:R-:W-:Y:S01]  /*fe90*/  I2FP.F32.U32 R133, R138 ;  /* 0x0000008a00857245 */ /* 0x000fe20000201000 */
[----:B------:R-:W-:Y:S01]  /*fea0*/  BSSY B1, `(.L_x_5672) ;  /* 0x000001a000017945 */ /* 0x000fe20003800000 */
[----:B-----5:R-:W-:Y:S01]  /*feb0*/  SHF.L.U32 R136, R124, 0x10, RZ ;  /* 0x000000107c887819 */ /* 0x020fe200000006ff */
[----:B------:R-:W-:Y:S01]  /*fec0*/  VIADD R135, R134, 0x1 ;  /* 0x0000000186877836 */ /* 0x000fe20000000000 */
[----:B------:R-:W-:Y:S01]  /*fed0*/  LOP3.LUT R31, R31, 0xfffffffb, RZ, 0xc0, !PT ;  /* 0xfffffffb1f1f7812 */ /* 0x000fe200078ec0ff */
[----:B------:R-:W-:Y:S01]  /*fee0*/  FFMA.FTZ R132, R133, R190, 1.1641532182693481445e-10 ;  /* 0x2f00000085847423 */ /* 0x000fe200000100be */
[----:B------:R-:W-:Y:S01]  /*fef0*/  PRMT R124, R124, 0x7632, R124 ;  /* 0x000076327c7c7816 */ /* 0x000fe2000000007c */
[----:B------:R-:W-:-:S03]  /*ff00*/  FMUL.FTZ R133, R136, R131 ;  /* 0x0000008388857220 */ /* 0x000fc60000410000 */
[----:B------:R-:W-:Y:S01]  /*ff10*/  FSETP.GTU.FTZ.AND P1, PT, R132, R189, PT ;  /* 0x000000bd8400720b */ /* 0x000fe20003f3c000 */
[----:B------:R-:W-:Y:S01]  /*ff20*/  FMUL.FTZ R133, R133, R188 ;  /* 0x000000bc85857220 */ /* 0x000fe20000410000 */
[----:B------:R-:W-:-:S04]  /*ff30*/  IMAD.U32 R132, R100, 0x10000, RZ ;  /* 0x0001000064847824 */ /* 0x000fc800078e00ff */
[----:B------:R-:W-:-:S05]  /*ff40*/  FSEL R133, R133, RZ, !P1 ;  /* 0x000000ff85857208 */ /* 0x000fca0004800000 */
        /* <DEDUP_REMOVED lines=14> */
.L_x_5673:
[----:B------:R-:W-:-:S07]  /*10030*/  IMAD.MOV.U32 R133, RZ, RZ, R180 ;  /* 0x000000ffff857224 */ /* 0x000fce00078e00b4 */
.L_x_5674:
[----:B------:R-:W-:Y:S05]  /*10040*/  BSYNC B1 ;  /* 0x0000000000017941 */ /* 0x000fea0003800000 */
.L_x_5672:
        /* <DEDUP_REMOVED lines=16> */
.L_x_5678:
[----:B------:R-:W-:Y:S05]  /*10150*/  BSYNC B2 ;  /* 0x0000000000027941 */ /* 0x000fea0003800000 */
.L_x_5677:
        /* <DEDUP_REMOVED lines=42> */
.L_x_5676:
[----:B------:R-:W-:Y:S05]  /*10400*/  BSYNC B1 ;  /* 0x0000000000017941 */ /* 0x000fea0003800000 */
.L_x_5675:
[----:B------:R-:W-:Y:S01]  /*10410*/  I2FP.F32.U32 R133, R133 ;  /* 0x0000008500857245 */ /* 0x000fe20000201000 */
[----:B------:R-:W-:Y:S01]  /*10420*/  BSSY B1, `(.L_x_5679) ;  /* 0x000001b000017945 */ /* 0x000fe20003800000 */
[----:B------:R-:W-:Y:S01]  /*10430*/  SHF.L.U32 R134, R124, 0x10, RZ ;  /* 0x000000107c867819 */ /* 0x000fe200000006ff */
[----:B------:R-:W-:Y:S01]  /*10440*/  VIADD R136, R135, 0x1 ;  /* 0x0000000187887836 */ /* 0x000fe20000000000 */
[----:B------:R-:W-:Y:S01]  /*10450*/  LOP3.LUT R31, R31, 0xfffffffd, RZ, 0xc0, !PT ;  /* 0xfffffffd1f1f7812 */ /* 0x000fe200078ec0ff */
[----:B------:R-:W-:Y:S02]  /*10460*/  FFMA.FTZ R124, R133, R190, 1.1641532182693481445e-10 ;  /* 0x2f000000857c7423 */ /* 0x000fe400000100be */
[----:B------:R-:W-:-:S03]  /*10470*/  FMUL.FTZ R133, R134, R131 ;  /* 0x0000008386857220 */ /* 0x000fc60000410000 */
[----:B------:R-:W-:Y:S01]  /*10480*/  FSETP.GTU.FTZ.AND P1, PT, R124, R189, PT ;  /* 0x000000bd7c00720b */ /* 0x000fe20003f3c000 */
[----:B------:R-:W-:Y:S01]  /*10490*/  FMUL.FTZ R133, R133, R188 ;  /* 0x000000bc85857220 */ /* 0x000fe20000410000 */
[----:B------:R-:W-:-:S04]  /*104a0*/  PRMT R124, R100, 0x7632, R124 ;  /* 0x00007632647c7816 */ /* 0x000fc8000000007c */
[----:B------:R-:W-:Y:S01]  /*104b0*/  FSEL R133, R133, RZ, !P1 ;  /* 0x000000ff85857208 */ /* 0x000fe20004800000 */
[----:B------:R-:W-:-:S04]  /*104c0*/  IMAD.U32 R124, R124, 0x10000, RZ ;  /* 0x000100007c7c7824 */ /* 0x000fc800078e00ff */
[----:B------:R-:W-:Y:S01]  /*104d0*/  FMUL.FTZ R133, R133, R124 ;  /* 0x0000007c85857220 */ /* 0x000fe20000410000 */
[----:B------:R-:W-:Y:S02]  /*104e0*/  @P0 PRMT R124, R44, 0x7632, R124 ;  /* 0x000076322c7c0816 */ /* 0x000fe4000000007c */
[----:B------:R-:W-:Y:S02]  /*104f0*/  @P1 LOP3.LUT R31, R31, 0x2, RZ, 0xfc, !PT ;  /* 0x000000021f1f1812 */ /* 0x000fe400078efcff */
[----:B------:R-:W-:Y:S02]  /*10500*/  ISETP.NE.AND P1, PT, R135, 0x1, PT ;  /* 0x000000018700780c */ /* 0x000fe40003f25270 */
[----:B------:R-:W-:-:S05]  /*10510*/  @P0 SHF.L.U32 R124, R124, 0x10, RZ ;  /* 0x000000107c7c0819 */ /* 0x000fca00000006ff */
        /* <DEDUP_REMOVED lines=10> */
.L_x_5680:
[----:B------:R-:W-:-:S07]  /*105c0*/  IMAD.MOV.U32 R124, RZ, RZ, R180 ;  /* 0x000000ffff7c7224 */ /* 0x000fce00078e00b4 */
.L_x_5681:
[----:B------:R-:W-:Y:S05]  /*105d0*/  BSYNC B1 ;  /* 0x0000000000017941 */ /* 0x000fea0003800000 */
.L_x_5679:
        /* <DEDUP_REMOVED lines=16> */
.L_x_5685:
[----:B------:R-:W-:Y:S05]  /*106e0*/  BSYNC B2 ;  /* 0x0000000000027941 */ /* 0x000fea0003800000 */
.L_x_5684:
        /* <DEDUP_REMOVED lines=42> */
.L_x_5683:
[----:B------:R-:W-:Y:S05]  /*10990*/  BSYNC B1 ;  /* 0x0000000000017941 */ /* 0x000fea0003800000 */
.L_x_5682:
[----:B------:R-:W-:Y:S01]  /*109a0*/  I2FP.F32.U32 R135, R124 ;  /* 0x0000007c00877245 */ /* 0x000fe20000201000 */
[----:B------:R-:W-:Y:S01]  /*109b0*/  BSSY B1, `(.L_x_5686) ;  /* 0x0000018000017945 */ /* 0x000fe20003800000 */
[----:B------:R-:W-:Y:S01]  /*109c0*/  SHF.L.U32 R134, R125, 0x10, RZ ;  /* 0x000000107d867819 */ /* 0x000fe200000006ff */
[C---:B------:R-:W-:Y:S01]  /*109d0*/  VIADD R137, R136.reuse, 0x1 ;  /* 0x0000000188897836 */ /* 0x040fe20000000000 */
[----:B------:R-:W-:Y:S01]  /*109e0*/  ISETP.NE.AND P2, PT, R136, 0x1, PT ;  /* 0x000000018800780c */ /* 0x000fe20003f45270 */
[----:B------:R-:W-:Y:S02]  /*109f0*/  FFMA.FTZ R124, R135, R190, 1.1641532182693481445e-10 ;  /* 0x2f000000877c7423 */ /* 0x000fe400000100be */
[----:B------:R-:W-:Y:S01]  /*10a00*/  FMUL.FTZ R135, R134, R131 ;  /* 0x0000008386877220 */ /* 0x000fe20000410000 */
[----:B------:R-:W-:Y:S02]  /*10a10*/  IMAD.U32 R134, R101, 0x10000, RZ ;  /* 0x0001000065867824 */ /* 0x000fe400078e00ff */
[----:B------:R-:W-:Y:S01]  /*10a20*/  FSETP.GTU.FTZ.AND P1, PT, R124, R189, PT ;  /* 0x000000bd7c00720b */ /* 0x000fe20003f3c000 */
[----:B------:R-:W-:-:S05]  /*10a30*/  FMUL.FTZ R135, R135, R188 ;  /* 0x000000bc87877220 */ /* 0x000fca0000410000 */
[----:B------:R-:W-:-:S05]  /*10a40*/  FSEL R135, R135, RZ, !P1 ;  /* 0x000000ff87877208 */ /* 0x000fca0004800000 */
[----:B------:R-:W-:Y:S01]  /*10a50*/  FMUL.FTZ R134, R135, R134 ;  /* 0x0000008687867220 */ /* 0x000fe20000410000 */
[----:B------:R-:W-:-:S05]  /*10a60*/  @P0 SHF.L.U32 R135, R45, 0x10, RZ ;  /* 0x000000102d870819 */ /* 0x000fca00000006ff */
[----:B------:R-:W-:Y:S01]  /*10a70*/  @P0 FADD.FTZ R134, R135, R134 ;  /* 0x0000008687860221 */ /* 0x000fe20000010000 */
[----:B------:R-:W-:Y:S01]  /*10a80*/  PRMT R135, R125, 0x7632, R135 ;  /* 0x000076327d877816 */ /* 0x000fe20000000087 */
        /* <DEDUP_REMOVED lines=9> */
.L_x_5687:
[----:B------:R-:W-:-:S07]  /*10b20*/  IMAD.MOV.U32 R140, RZ, RZ, R180 ;  /* 0x000000ffff8c7224 */ /* 0x000fce00078e00b4 */
.L_x_5688:
[----:B------:R-:W-:Y:S05]  /*10b30*/  BSYNC B1 ;  /* 0x0000000000017941 */ /* 0x000fea0003800000 */
.L_x_5686:
        /* <DEDUP_REMOVED lines=16> */
.L_x_5692:
[----:B------:R-:W-:Y:S05]  /*10c40*/  BSYNC B2 ;  /* 0x0000000000027941 */ /* 0x000fea0003800000 */
.L_x_5691:
        /* <DEDUP_REMOVED lines=42> */
.L_x_5690:
[----:B------:R-:W-:Y:S05]  /*10ef0*/  BSYNC B1 ;  /* 0x0000000000017941 */ /* 0x000fea0003800000 */
.L_x_5689:
[----:B------:R-:W-:Y:S01]  /*10f00*/  I2FP.F32.U32 R125, R140 ;  /* 0x0000008c007d7245 */ /* 0x000fe20000201000 */
[----:B------:R-:W-:Y:S01]  /*10f10*/  BSSY B1, `(.L_x_5693) ;  /* 0x0000019000017945 */ /* 0x000fe20003800000 */
[----:B------:R-:W-:Y:S01]  /*10f20*/  SHF.L.U32 R136, R135, 0x10, RZ ;  /* 0x0000001087887819 */ /* 0x000fe200000006ff */
[C---:B------:R-:W-:Y:S01]  /*10f30*/  VIADD R138, R137.reuse, 0x1 ;  /* 0x00000001898a7836 */ /* 0x040fe20000000000 */
[----:B------:R-:W-:Y:S01]  /*10f40*/  ISETP.NE.AND P3, PT, R137, 0x1, PT ;  /* 0x000000018900780c */ /* 0x000fe20003f65270 */
        /* <DEDUP_REMOVED lines=8> */
[----:B------:R-:W-:-:S04]  /*10fd0*/  @P0 PRMT R124, R45, 0x7632, R124 ;  /* 0x000076322d7c0816 */ /* 0x000fc8000000007c */
[----:B------:R-:W-:-:S05]  /*10fe0*/  @P0 SHF.L.U32 R124, R124, 0x10, RZ ;  /* 0x000000107c7c0819 */ /* 0x000fca00000006ff */
        /* <DEDUP_REMOVED lines=10> */
.L_x_5694:
[----:B------:R-:W-:-:S07]  /*11090*/  IMAD.MOV.U32 R140, RZ, RZ, R180 ;  /* 0x000000ffff8c7224 */ /* 0x000fce00078e00b4 */
.L_x_5695:
[----:B------:R-:W-:Y:S05]  /*110a0*/  BSYNC B1 ;  /* 0x0000000000017941 */ /* 0x000fea0003800000 */
.L_x_5693:
        /* <DEDUP_REMOVED lines=16> */
.L_x_5699:
[----:B------:R-:W-:Y:S05]  /*111b0*/  BSYNC B2 ;  /* 0x0000000000027941 */ /* 0x000fea0003800000 */
.L_x_5698:
        /* <DEDUP_REMOVED lines=42> */
.L_x_5697:
[----:B------:R-:W-:Y:S05]  /*11460*/  BSYNC B1 ;  /* 0x0000000000017941 */ /* 0x000fea0003800000 */
.L_x_5696:
        /* <DEDUP_REMOVED lines=24> */
.L_x_5701:
[----:B------:R-:W-:-:S07]  /*115f0*/  IMAD.MOV.U32 R137, RZ, RZ, R180 ;  /* 0x000000ffff897224 */ /* 0x000fce00078e00b4 */
.L_x_5702:
[----:B------:R-:W-:Y:S05]  /*11600*/  BSYNC B1 ;  /* 0x0000000000017941 */ /* 0x000fea0003800000 */
.L_x_5700:
        /* <DEDUP_REMOVED lines=16> */
.L_x_5706:
[----:B------:R-:W-:Y:S05]  /*11710*/  BSYNC B2 ;  /* 0x0000000000027941 */ /* 0x000fea0003800000 */
.L_x_5705:
        /* <DEDUP_REMOVED lines=42> */
.L_x_5704:
[----:B------:R-:W-:Y:S05]  /*119c0*/  BSYNC B1 ;  /* 0x0000000000017941 */ /* 0x000fea0003800000 */
.L_x_5703:
        /* <DEDUP_REMOVED lines=25> */
.L_x_5708:
[----:B------:R-:W-:-:S07]  /*11b60*/  IMAD.MOV.U32 R126, RZ, RZ, R180 ;  /* 0x000000ffff7e7224 */ /* 0x000fce00078e00b4 */
.L_x_5709:
[----:B------:R-:W-:Y:S05]  /*11b70*/  BSYNC B1 ;  /* 0x0000000000017941 */ /* 0x000fea0003800000 */
.L_x_5707:
        /* <DEDUP_REMOVED lines=16> */
.L_x_5713:
[----:B------:R-:W-:Y:S05]  /*11c80*/  BSYNC B2 ;  /* 0x0000000000027941 */ /* 0x000fea0003800000 */
.L_x_5712:
        /* <DEDUP_REMOVED lines=42> */
.L_x_5711:
[----:B------:R-:W-:Y:S05]  /*11f30*/  BSYNC B1 ;  /* 0x0000000000017941 */ /* 0x000fea0003800000 */
.L_x_5710:
[----:B------:R-:W-:Y:S01]  /*11f40*/  I2FP.F32.U32 R125, R126 ;  /* 0x0000007e007d7245 */ /* 0x000fe20000201000 */
[----:B------:R-:W-:Y:S01]  /*11f50*/  IMAD.U32 R138, R103, 0x10000, RZ ;  /* 0x00010000678a7824 */ /* 0x000fe200078e00ff */
[----:B------:R-:W-:Y:S01]  /*11f60*/  SHF.L.U32 R126, R127, 0x10, RZ ;  /* 0x000000107f7e7819 */ /* 0x000fe200000006ff */
[----:B------:R-:W-:Y:S01]  /*11f70*/  BSSY B1, `(.L_x_5714) ;  /* 0x0000016000017945 */ /* 0x000fe20003800000 */
[----:B------:R-:W-:Y:S01]  /*11f80*/  ISETP.NE.AND P6, PT, R140, 0x1, PT ;  /* 0x000000018c00780c */ /* 0x000fe20003fc5270 */
[----:B------:R-:W-:Y:S01]  /*11f90*/  FFMA.FTZ R124, R125, R190, 1.1641532182693481445e-10 ;  /* 0x2f0000007d7c7423 */ /* 0x000fe200000100be */
[----:B------:R-:W-:Y:S01]  /*11fa0*/  PRMT R139, R127, 0x7632, R139 ;  /* 0x000076327f8b7816 */ /* 0x000fe2000000008b */
[----:B------:R-:W-:Y:S01]  /*11fb0*/  FMUL.FTZ R125, R126, R131 ;  /* 0x000000837e7d7220 */ /* 0x000fe20000410000 */
[----:B------:R-:W-:Y:S02]  /*11fc0*/  VIADD R143, R140, 0x1 ;  /* 0x000000018c8f7836 */ /* 0x000fe40000000000 */
        /* <DEDUP_REMOVED lines=15> */
.L_x_5715:
[----:B------:R-:W-:-:S07]  /*120c0*/  IMAD.MOV.U32 R142, RZ, RZ, R180 ;  /* 0x000000ffff8e7224 */ /* 0x000fce00078e00b4 */
.L_x_5716:
[----:B------:R-:W-:Y:S05]  /*120d0*/  BSYNC B1 ;  /* 0x0000000000017941 */ /* 0x000fea0003800000 */
.L_x_5714:
        /* <DEDUP_REMOVED lines=12> */
[----:B------:R-:W-:Y:S01]  /*121a0*/  @!P6 VIADD R126, R4, 0x1 ;  /* 0x00000001047ee836 */ /* 0x000fe20000000000 */
[----:B------:R-:W-:Y:S02]  /*121b0*/  @!P6 MOV R3, RZ ;  /* 0x000000ff0003e202 */ /* 0x000fe40000000f00 */
[----:B------:R-:W-:-:S13]  /*121c0*/  ISETP.NE.AND P0, PT, R0, RZ, !P6 ;  /* 0x000000ff0000720c */ /* 0x000fda0007705270 */
[----:B------:R-:W-:Y:S02]  /*121d0*/  @P0 IADD3 R126, R4, RZ, RZ ;  /* 0x000000ff047e0210 */ /* 0x000fe40007ffe0ff */
[----:B------:R-:W-:-:S03]  /*121e0*/  ISETP.NE.AND P0, PT, R124, RZ, PT ;  /* 0x000000ff7c00720c */ /* 0x000fc60003f05270 */
[----:B------:R-:W-:-:S10]  /*121f0*/  @!P6 IMAD.MOV.U32 R4, RZ, RZ, R126 ;  /* 0x000000ffff04e224 */ /* 0x000fd400078e007e */
.L_x_5720:
[----:B------:R-:W-:Y:S05]  /*12200*/  BSYNC B2 ;  /* 0x0000000000027941 */ /* 0x000fea0003800000 */
.L_x_5719:
[----:B------:R-:W-:Y:S01]  /*12210*/  LOP3.LUT R125, R125, UR7, R4, 0x96, !PT ;  /* 0x000000077d7d7c12 */ /* 0x000fe2000f8e9604 */
[----:B------:R-:W-:-:S04]  /*12220*/  IMAD.HI.U32 R124, R0, -0x326172a9, RZ ;  /* 0xcd9e8d57007c7827 */ /* 0x000fc800078e00ff */
[----:B------:R-:W-:Y:S01]  /*12230*/  IMAD R141, R0, -0x326172a9, RZ ;  /* 0xcd9e8d57008d7824 */ /* 0x000fe200078e02ff */
[----:B------:R-:W-:Y:S01]  /*12240*/  LOP3.LUT R124, R124, UR6, R3, 0x96, !PT ;  /* 0x000000067c7c7c12 */ /* 0x000fe2000f8e9603 */
[----:B------:R-:W-:-:S04]  /*12250*/  IMAD.WIDE.U32 R126, R125, -0x326172a9, RZ ;  /* 0xcd9e8d577d7e7825 */ /* 0x000fc800078e00ff */
[----:B------:R-:W-:Y:S01]  /*12260*/  IMAD.MOV.U32 R143, RZ, RZ, RZ ;  /* 0x000000ffff8f7224 */ /* 0x000fe200078e00ff */
        /* <DEDUP_REMOVED lines=36> */
.L_x_5718:
[----:B------:R-:W-:Y:S05]  /*124b0*/  BSYNC B1 ;  /* 0x0000000000017941 */ /* 0x000fea0003800000 */
.L_x_5717:
[----:B------:R-:W-:Y:S01]  /*124c0*/  I2FP.F32.U32 R125, R142 ;  /* 0x0000008e007d7245 */ /* 0x000fe20000201000 */
[----:B------:R-:W-:Y:S01]  /*124d0*/  IMAD.WIDE.U32 R140, R183, 0x10, R162 ;  /* 0x00000010b78c7825 */ /* 0x000fe200078e00a2 */
[----:B------:R-:W-:Y:S02]  /*124e0*/  SHF.L.U32 R126, R139, 0x10, RZ ;  /* 0x000000108b7e7819 */ /* 0x000fe400000006ff */
[----:B------:R-:W-:Y:S01]  /*124f0*/  SEL R145, RZ, 0x10000, P5 ;  /* 0x00010000ff917807 */ /* 0x000fe20002800000 */
[----:B------:R-:W-:Y:S01]  /*12500*/  FFMA.FTZ R124, R125, R190, 1.1641532182693481445e-10 ;  /* 0x2f0000007d7c7423 */ /* 0x000fe200000100be */
[----:B------:R-:W-:Y:S01]  /*12510*/  SEL R144, RZ, 0x100, P4 ;  /* 0x00000100ff907807 */ /* 0x000fe20002000000 */
[----:B------:R-:W-:Y:S01]  /*12520*/  FMUL.FTZ R125, R126, R131 ;  /* 0x000000837e7d7220 */ /* 0x000fe20000410000 */
[----:B------:R-:W-:Y:S01]  /*12530*/  PRMT R126, R103, 0x7632, R126 ;  /* 0x00007632677e7816 */ /* 0x000fe2000000007e */
[----:B------:R-:W-:Y:S01]  /*12540*/  VIADD R182, R5, 0xc0 ;  /* 0x000000c005b67836 */ /* 0x000fe20000000000 */
[----:B------:R-:W-:Y:S01]  /*12550*/  FSETP.GTU.FTZ.AND P6, PT, R124, R189, PT ;  /* 0x000000bd7c00720b */ /* 0x000fe20003fdc000 */
[----:B------:R-:W-:Y:S01]  /*12560*/  FMUL.FTZ R125, R125, R188 ;  /* 0x000000bc7d7d7220 */ /* 0x000fe20000410000 */
[----:B------:R-:W-:Y:S01]  /*12570*/  @P0 PRMT R124, R47, 0x7632, R124 ;  /* 0x000076322f7c0816 */ /* 0x000fe2000000007c */
[----:B------:R-:W-:Y:S01]  /*12580*/  IMAD.U32 R126, R126, 0x10000, RZ ;  /* 0x000100007e7e7824 */ /* 0x000fe200078e00ff */
[----:B------:R-:W-:-:S02]  /*12590*/  SEL R142, RZ, 0x1000000, P6 ;  /* 0x01000000ff8e7807 */ /* 0x000fc40003000000 */
[----:B------:R-:W-:Y:S02]  /*125a0*/  FSEL R125, R125, RZ, !P6 ;  /* 0x000000ff7d7d7208 */ /* 0x000fe40007000000 */
[----:B------:R-:W-:Y:S02]  /*125b0*/  @P0 SHF.L.U32 R124, R124, 0x10, RZ ;  /* 0x000000107c7c0819 */ /* 0x000fe400000006ff */
[----:B------:R-:W-:Y:S01]  /*125c0*/  LOP3.LUT R144, R144, R142, R145, 0xfe, !PT ;  /* 0x0000008e90907212 */ /* 0x000fe200078efe91 */
[----:B------:R-:W-:Y:S01]  /*125d0*/  FMUL.FTZ R139, R125, R126 ;  /* 0x0000007e7d8b7220 */ /* 0x000fe20000410000 */
[----:B------:R-:W-:Y:S02]  /*125e0*/  F2FP.BF16.F32.PACK_AB R126, R137, R136 ;  /* 0x00000088897e723e */ /* 0x000fe400000010ff */
[----:B------:R-:W-:Y:S01]  /*125f0*/  F2FP.BF16.F32.PACK_AB R125, R135, R134 ;  /* 0x00000086877d723e */ /* 0x000fe200000010ff */
[----:B------:R-:W-:Y:S01]  /*12600*/  @P0 FADD.FTZ R139, R139, R124 ;  /* 0x0000007c8b8b0221 */ /* 0x000fe20000010000 */
[----:B------:R-:W-:-:S02]  /*12610*/  F2FP.BF16.F32.PACK_AB R124, R133, R132 ;  /* 0x00000084857c723e */ /* 0x000fc400000010ff */
[----:B------:R-:W-:Y:S02]  /*12620*/  SEL R142, RZ, 0x1, P2 ;  /* 0x00000001ff8e7807 */ /* 0x000fe40001000000 */
[----:B------:R-:W-:Y:S02]  /*12630*/  F2FP.BF16.F32.PACK_AB R127, R139, R138 ;  /* 0x0000008a8b7f723e */ /* 0x000fe400000010ff */
[----:B------:R-:W-:Y:S02]  /*12640*/  SEL R145, RZ, 0x1, P3 ;  /* 0x00000001ff917807 */ /* 0x000fe40001800000 */
[C---:B------:R-:W-:Y:S01]  /*12650*/  LOP3.LUT P6, RZ, R31.reuse, 0x2, RZ, 0xc0, !PT ;  /* 0x000000021fff7812 */ /* 0x040fe200078cc0ff */
[----:B------:R0:W-:Y:S01]  /*12660*/  STG.E.128 desc[UR4][R140.64], R124 ;  /* 0x0000007c8c007986 */ /* 0x0001e2000c101d04 */
[----:B------:R-:W-:Y:S01]  /*12670*/  LOP3.LUT P5, RZ, R31, 0x4, RZ, 0xc0, !PT ;  /* 0x000000041fff7812 */ /* 0x000fe200078ac0ff */
[----:B0-----:R-:W-:Y:S01]  /*12680*/  IMAD.WIDE.U32 R124, R142, 0x1000000, RZ ;  /* 0x010000008e7c7825 */ /* 0x001fe200078e00ff */
[----:B------:R-:W-:-:S04]  /*12690*/  SEL R142, RZ, 0x1, P1 ;  /* 0x00000001ff8e7807 */ /* 0x000fc80000800000 */
[----:B------:R-:W-:Y:S01]  /*126a0*/  LOP3.LUT R145, R125, R144, R145, 0xfe, !PT ;  /* 0x000000907d917212 */ /* 0x000fe200078efe91 */
[----:B------:R-:W-:Y:S01]  /*126b0*/  IMAD.WIDE.U32 R126, R142, 0x10000, RZ ;  /* 0x000100008e7e7825 */ /* 0x000fe200078e00ff */
[----:B------:R-:W-:-:S05]  /*126c0*/  SEL R144, RZ, 0x1, P6 ;  /* 0x00000001ff907807 */ /* 0x000fca0003000000 */
        /* <DEDUP_REMOVED lines=24> */
.L_x_5722:
[----:B------:R-:W-:-:S07]  /*12850*/  MOV R146, R180 ;  /* 0x000000b400927202 */ /* 0x000fce0000000f00 */
.L_x_5723:
[----:B------:R-:W-:Y:S05]  /*12860*/  BSYNC B1 ;  /* 0x0000000000017941 */ /* 0x000fea0003800000 */
.L_x_5721:
        /* <DEDUP_REMOVED lines=16> */
.L_x_5727:
[----:B------:R-:W-:Y:S05]  /*12970*/  BSYNC B2 ;  /* 0x0000000000027941 */ /* 0x000fea0003800000 */
.L_x_5726:
        /* <DEDUP_REMOVED lines=40> */
[----:B------:R-:W-:-:S05]  /*12c00*/  IMAD.WIDE.U32 R180, R180, -0x326172a9, RZ ;  /* 0xcd9e8d57b4b47825 */ /* 0x000fca00078e00ff */
[----:B------:R-:W-:-:S07]  /*12c10*/  LOP3.LUT R168, R181, UR37, R168, 0x96, !PT ;  /* 0x00000025b5a87c12 */ /* 0x000fce000f8e96a8 */
.L_x_5725:
[----:B------:R-:W-:Y:S05]  /*12c20*/  BSYNC B1 ;  /* 0x0000000000017941 */ /* 0x000fea0003800000 */
.L_x_5724:
[----:B------:R-:W-:Y:S01]  /*12c30*/  I2FP.F32.U32 R141, R146 ;  /* 0x00000092008d7245 */ /* 0x000fe20000201000 */
[----:B------:R-:W-:Y:S01]  /*12c40*/  BSSY B1, `(.L_x_5728) ;  /* 0x000001a000017945 */ /* 0x000fe20003800000 */
[----:B------:R-:W-:Y:S02]  /*12c50*/  LOP3.LUT R31, R31, 0xfffffffb, RZ, 0xc0, !PT ;  /* 0xfffffffb1f1f7812 */ /* 0x000fe400078ec0ff */
[----:B------:R-:W-:Y:S01]  /*12c60*/  IADD3 R143, R142, 0x1, RZ ;  /* 0x000000018e8f7810 */ /* 0x000fe20007ffe0ff */
[----:B------:R-:W-:-:S05]  /*12c70*/  FFMA.FTZ R140, R141, R190, 1.1641532182693481445e-10 ;  /* 0x2f0000008d8c7423 */ /* 0x000fca00000100be */
[----:B------:R-:W-:Y:S01]  /*12c80*/  FSETP.GTU.FTZ.AND P1, PT, R140, R189, PT ;  /* 0x000000bd8c00720b */ /* 0x000fe20003f3c000 */
[C---:B-----5:R-:W-:Y:S01]  /*12c90*/  IMAD.U32 R140, R124.reuse, 0x10000, RZ ;  /* 0x000100007c8c7824 */ /* 0x060fe200078e00ff */
[----:B------:R-:W-:-:S03]  /*12ca0*/  PRMT R124, R124, 0x7632, R124 ;  /* 0x000076327c7c7816 */ /* 0x000fc6000000007c */
[----:B------:R-:W-:Y:S01]  /*12cb0*/  FMUL.FTZ R141, R140, R131 ;  /* 0x000000838c8d7220 */ /* 0x000fe20000410000 */
[----:B------:R-:W-:-:S03]  /*12cc0*/  SHF.L.U32 R140, R96, 0x10, RZ ;  /* 0x00000010608c7819 */ /* 0x000fc600000006ff */
[----:B------:R-:W-:-:S04]  /*12cd0*/  FMUL.FTZ R141, R141, R188 ;  /* 0x000000bc8d8d7220 */ /* 0x000fc80000410000 */
[----:B------:R-:W-:Y:S02]  /*12ce0*/  @P1 LOP3.LUT R31, R31, 0x4, RZ, 0xfc, !PT ;  /* 0x000000041f1f1812 */ /* 0x000fe400078efcff */
[----:B------:R-:W-:Y:S02]  /*12cf0*/  FSEL R141, R141, RZ, !P1 ;  /* 0x000000ff8d8d7208 */ /* 0x000fe40004800000 */
[----:B------:R-:W-:-:S03]  /*12d00*/  ISETP.NE.AND P1, PT, R142, 0x1, PT ;  /* 0x000000018e00780c */ /* 0x000fc60003f25270 */
[----:B------:R-:W-:Y:S01]  /*12d10*/  FMUL.FTZ R140, R141, R140 ;  /* 0x0000008c8d8c7220 */ /* 0x000fe20000410000 */
[----:B------:R-:W-:-:S04]  /*12d20*/  @P0 IMAD.U32 R141, R44, 0x10000, RZ ;  /* 0x000100002c8d0824 */ /* 0x000fc800078e00ff */
[----:B------:R-:W-:-:S05]  /*12d30*/  @P0 FADD.FTZ R140, R141, R140 ;  /* 0x0000008c8d8c0221 */ /* 0x000fca0000010000 */
        /* <DEDUP_REMOVED lines=9> */
.L_x_5729:
[----:B------:R-:W-:-:S07]  /*12dd0*/  MOV R141, R180 ;  /* 0x000000b4008d7202 */ /* 0x000fce0000000f00 */
.L_x_5730:
[----:B------:R-:W-:Y:S05]  /*12de0*/  BSYNC B1 ;  /* 0x0000000000017941 */ /* 0x000fea0003800000 */
.L_x_5728:
        /* <DEDUP_REMOVED lines=16> */
.L_x_5734:
[----:B------:R-:W-:Y:S05]  /*12ef0*/  BSYNC B2 ;  /* 0x0000000000027941 */ /* 0x000fea0003800000 */
.L_x_5733:
        /* <DEDUP_REMOVED lines=40> */
[----:B------:R-:W-:-:S05]  /*13180*/  IMAD.WIDE.U32 R180, R180, -0x326172a9, RZ ;  /* 0xcd9e8d57b4b47825 */ /* 0x000fca00078e00ff */
[----:B------:R-:W-:-:S07]  /*13190*/  LOP3.LUT R168, R181, UR37, R168, 0x96, !PT ;  /* 0x00000025b5a87c12 */ /* 0x000fce000f8e96a8 */
.L_x_5732:
[----:B------:R-:W-:Y:S05]  /*131a0*/  BSYNC B1 ;  /* 0x0000000000017941 */ /* 0x000fea0003800000 */
.L_x_5731:
[----:B------:R-:W-:Y:S01]  /*131b0*/  I2FP.F32.U32 R141, R141 ;  /* 0x0000008d008d7245 */ /* 0x000fe20000201000 */
[----:B------:R-:W-:Y:S01]  /*131c0*/  IMAD.U32 R124, R124, 0x10000, RZ ;  /* 0x000100007c7c7824 */ /* 0x000fe200078e00ff */
[----:B------:R-:W-:Y:S01]  /*131d0*/  LOP3.LUT R31, R31, 0xfffffffd, RZ, 0xc0, !PT ;  /* 0xfffffffd1f1f7812 */ /* 0x000fe200078ec0ff */
[----:B------:R-:W-:Y:S01]  /*131e0*/  BSSY B1, `(.L_x_5735) ;  /* 0x0000019000017945 */ /* 0x000fe20003800000 */
[----:B------:R-:W-:Y:S01]  /*131f0*/  IADD3 R144, R143, 0x1, RZ ;  /* 0x000000018f907810 */ /* 0x000fe20007ffe0ff */
[----:B------:R-:W-:Y:S01]  /*13200*/  FFMA.FTZ R142, R141, R190, 1.1641532182693481445e-10 ;  /* 0x2f0000008d8e7423 */ /* 0x000fe200000100be */
[----:B------:R-:W-:Y:S01]  /*13210*/  FMUL.FTZ R141, R124, R131 ;  /* 0x000000837c8d7220 */ /* 0x000fe20000410000 */
[----:B------:R-:W-:-:S03]  /*13220*/  PRMT R124, R96, 0x7632, R124 ;  /* 0x00007632607c7816 */ /* 0x000fc6000000007c */
[----:B------:R-:W-:Y:S01]  /*13230*/  FSETP.GTU.FTZ.AND P1, PT, R142, R189, PT ;  /* 0x000000bd8e00720b */ /* 0x000fe20003f3c000 */
[----:B------:R-:W-:Y:S01]  /*13240*/  FMUL.FTZ R141, R141, R188 ;  /* 0x000000bc8d8d7220 */ /* 0x000fe20000410000 */
[----:B------:R-:W-:-:S04]  /*13250*/  SHF.L.U32 R124, R124, 0x10, RZ ;  /* 0x000000107c7c7819 */ /* 0x000fc800000006ff */
[----:B------:R-:W-:-:S05]  /*13260*/  FSEL R141, R141, RZ, !P1 ;  /* 0x000000ff8d8d7208 */ /* 0x000fca0004800000 */
[----:B------:R-:W-:Y:S01]  /*13270*/  FMUL.FTZ R141, R141, R124 ;  /* 0x0000007c8d8d7220 */ /* 0x000fe20000410000 */
[----:B------:R-:W-:Y:S02]  /*13280*/  @P0 PRMT R124, R44, 0x7632, R124 ;  /* 0x000076322c7c0816 */ /* 0x000fe4000000007c */
[----:B------:R-:W-:Y:S02]  /*13290*/  @P1 LOP3.LUT R31, R31, 0x2, RZ, 0xfc, !PT ;  /* 0x000000021f1f1812 */ /* 0x000fe400078efcff */
[----:B------:R-:W-:Y:S01]  /*132a0*/  ISETP.NE.AND P1, PT, R143, 0x1, PT ;  /* 0x000000018f00780c */ /* 0x000fe20003f25270 */
[----:B------:R-:W-:-:S04]  /*132b0*/  @P0 IMAD.U32 R124, R124, 0x10000, RZ ;  /* 0x000100007c7c0824 */ /* 0x000fc800078e00ff */
[----:B------:R-:W-:-:S08]  /*132c0*/  @P0 FADD.FTZ R141, R141, R124 ;  /* 0x0000007c8d8d0221 */ /* 0x000fd00000010000 */
        /* <DEDUP_REMOVED lines=9> */
.L_x_5736:
[----:B------:R-:W-:-:S07]  /*13360*/  MOV R124, R180 ;  /* 0x000000b4007c7202 */ /* 0x000fce0000000f00 */
.L_x_5737:
[----:B------:R-:W-:Y:S05]  /*13370*/  BSYNC B1 ;  /* 0x0000000000017941 */ /* 0x000fea0003800000 */
.L_x_5735:
        /* <DEDUP_REMOVED lines=16> */
.L_x_5741:
[----:B------:R-:W-:Y:S05]  /*13480*/  BSYNC B2 ;  /* 0x0000000000027941 */ /* 0x000fea0003800000 */
.L_x_5740:
        /* <DEDUP_REMOVED lines=42> */
.L_x_5739:
[----:B------:R-:W-:Y:S05]  /*13730*/  BSYNC B1 ;  /* 0x0000000000017941 */ /* 0x000fea0003800000 */
.L_x_5738:
[----:B------:R-:W-:Y:S01]  /*13740*/  I2FP.F32.U32 R143, R124 ;  /* 0x0000007c008f7245 */ /* 0x000fe20000201000 */
[----:B------:R-:W-:Y:S01]  /*13750*/  BSSY B1, `(.L_x_5742) ;  /* 0x0000018000017945 */ /* 0x000fe20003800000 */
[----:B------:R-:W-:Y:S02]  /*13760*/  ISETP.NE.AND P2, PT, R144, 0x1, PT ;  /* 0x000000019000780c */ /* 0x000fe40003f45270 */
[----:B------:R-:W-:Y:S01]  /*13770*/  SHF.L.U32 R142, R97, 0x10, RZ ;  /* 0x00000010618e7819 */ /* 0x000fe200000006ff */
[----:B------:R-:W-:-:S05]  /*13780*/  FFMA.FTZ R124, R143, R190, 1.1641532182693481445e-10 ;  /* 0x2f0000008f7c7423 */ /* 0x000fca00000100be */
[----:B------:R-:W-:Y:S01]  /*13790*/  FSETP.GTU.FTZ.AND P1, PT, R124, R189, PT ;  /* 0x000000bd7c00720b */ /* 0x000fe20003f3c000 */
[----:B------:R-:W-:-:S04]  /*137a0*/  IMAD.U32 R124, R125, 0x10000, RZ ;  /* 0x000100007d7c7824 */ /* 0x000fc800078e00ff */
[----:B------:R-:W-:-:S04]  /*137b0*/  FMUL.FTZ R143, R124, R131 ;  /* 0x000000837c8f7220 */ /* 0x000fc80000410000 */
[----:B------:R-:W-:-:S05]  /*137c0*/  FMUL.FTZ R143, R143, R188 ;  /* 0x000000bc8f8f7220 */ /* 0x000fca0000410000 */
[----:B------:R-:W-:-:S05]  /*137d0*/  FSEL R143, R143, RZ, !P1 ;  /* 0x000000ff8f8f7208 */ /* 0x000fca0004800000 */
[----:B------:R-:W-:Y:S01]  /*137e0*/  FMUL.FTZ R142, R143, R142 ;  /* 0x0000008e8f8e7220 */ /* 0x000fe20000410000 */
[----:B------:R-:W-:-:S04]  /*137f0*/  @P0 IMAD.U32 R143, R45, 0x10000, RZ ;  /* 0x000100002d8f0824 */ /* 0x000fc800078e00ff */
[----:B------:R-:W-:Y:S01]  /*13800*/  @P0 FADD.FTZ R142, R143, R142 ;  /* 0x0000008e8f8e0221 */ /* 0x000fe20000010000 */
[----:B------:R-:W-:Y:S02]  /*13810*/  PRMT R143, R125, 0x7632, R143 ;  /* 0x000076327d8f7816 */ /* 0x000fe4000000008f */
        /* <DEDUP_REMOVED lines=10> */
.L_x_5743:
[----:B------:R-:W-:-:S07]  /*138c0*/  MOV R148, R180 ;  /* 0x000000b400947202 */ /* 0x000fce0000000f00 */
.L_x_5744:
[----:B------:R-:W-:Y:S05]  /*138d0*/  BSYNC B1 ;  /* 0x0000000000017941 */ /* 0x000fea0003800000 */
.L_x_5742:
        /* <DEDUP_REMOVED lines=16> */
.L_x_5748:
[----:B------:R-:W-:Y:S05]  /*139e0*/  BSYNC B2 ;  /* 0x0000000000027941 */ /* 0x000fea0003800000 */
.L_x_5747:
[----:B------:R-:W-:Y:S01]  /*139f0*/  LOP3.LUT R144, R125, UR7, R4, 0x96, !PT ;  /* 0x000000077d907c12 */ /* 0x000fe2000f8e9604 */
[----:B------:R-:W-:-:S04]  /*13a00*/  IMAD.HI.U32 R146, R0, -0x326172a9, RZ ;  /* 0xcd9e8d5700927827 */ /* 0x000fc800078e00ff */
[----:B------:R-:W-:Y:S01]  /*13a10*/  IMAD R125, R0, -0x326172a9, RZ ;  /* 0xcd9e8d57007d7824 */ /* 0x000fe200078e02ff */
[----:B------:R-:W-:Y:S01]  /*13a20*/  LOP3.LUT R146, R146, UR6, R3, 0x96, !PT ;  /* 0x0000000692927c12 */ /* 0x000fe2000f8e9603 */
[----:B------:R-:W-:-:S04]  /*13a30*/  IMAD.WIDE.U32 R144, R144, -0x326172a9, RZ ;  /* 0xcd9e8d5790907825 */ /* 0x000fc800078e00ff */
[----:B------:R-:W-:Y:S01]  /*13a40*/  IMAD.WIDE.U32 R146, R146, -0x2daee0ad, RZ ;  /* 0xd2511f5392927825 */ /* 0x000fe200078e00ff */
[----:B------:R-:W-:-:S03]  /*13a50*/  LOP3.LUT R124, R145, UR21, R125, 0x96, !PT ;  /* 0x00000015917c7c12 */ /* 0x000fc6000f8e967d */
[----:B------:R-:W-:-:S05]  /*13a60*/  IMAD R125, R2, -0x2daee0ad, RZ ;  /* 0xd2511f53027d7824 */ /* 0x000fca00078e02ff */
        /* <DEDUP_REMOVED lines=34> */
.L_x_5746:
[----:B------:R-:W-:Y:S05]  /*13c90*/  BSYNC B1 ;  /* 0x0000000000017941 */ /* 0x000fea0003800000 */
.L_x_5745:
[----:B------:R-:W-:Y:S01]  /*13ca0*/  I2FP.F32.U32 R145, R148 ;  /* 0x0000009400917245 */ /* 0x000fe20000201000 */
[----:B------:R-:W-:Y:S01]  /*13cb0*/  BSSY B1, `(.L_x_5749) ;  /* 0x0000019000017945 */ /* 0x000fe20003800000 */
[----:B------:R-:W-:-:S03]  /*13cc0*/  ISETP.NE.AND P3, PT, R125, 0x1, PT ;  /* 0x000000017d00780c */ /* 0x000fc60003f65270 */
[----:B------:R-:W-:-:S05]  /*13cd0*/  FFMA.FTZ R124, R145, R190, 1.1641532182693481445e-10 ;  /* 0x2f000000917c7423 */ /* 0x000fca00000100be */
[----:B------:R-:W-:Y:S01]  /*13ce0*/  FSETP.GTU.FTZ.AND P2, PT, R124, R189, PT ;  /* 0x000000bd7c00720b */ /* 0x000fe20003f5c000 */
[----:B------:R-:W-:-:S04]  /*13cf0*/  IMAD.U32 R124, R143, 0x10000, RZ ;  /* 0x000100008f7c7824 */ /* 0x000fc800078e00ff */
[----:B------:R-:W-:-:S04]  /*13d00*/  FMUL.FTZ R143, R124, R131 ;  /* 0x000000837c8f7220 */ /* 0x000fc80000410000 */
        /* <DEDUP_REMOVED lines=18> */
.L_x_5750:
[----:B------:R-:W-:-:S07]  /*13e30*/  MOV R148, R180 ;  /* 0x000000b400947202 */ /* 0x000fce0000000f00 */
.L_x_5751:
[----:B------:R-:W-:Y:S05]  /*13e40*/  BSYNC B1 ;  /* 0x0000000000017941 */ /* 0x000fea0003800000 */
.L_x_5749:
        /* <DEDUP_REMOVED lines=16> */
.L_x_5755:
[----:B------:R-:W-:Y:S05]  /*13f50*/  BSYNC B2 ;  /* 0x0000000000027941 */ /* 0x000fea0003800000 */
.L_x_5754:
        /* <DEDUP_REMOVED lines=40> */
[----:B------:R-:W-:-:S04]  /*141e0*/  HFMA2.MMA R124, -RZ, RZ, 0, 0 ;  /* 0x00000000ff7c7435 */ /* 0x000fc800000001ff */
[----:B------:R-:W-:-:S07]  /*141f0*/  LOP3.LUT R168, R181, UR37, R168, 0x96, !PT ;  /* 0x00000025b5a87c12 */ /* 0x000fce000f8e96a8 */
.L_x_5753:
[----:B------:R-:W-:Y:S05]  /*14200*/  BSYNC B1 ;  /* 0x0000000000017941 */ /* 0x000fea0003800000 */
.L_x_5752:
        /* <DEDUP_REMOVED lines=10> */
[----:B------:R-:W-:-:S05]  /*142b0*/  SHF.L.U32 R125, R98, 0x10, RZ ;  /* 0x00000010627d7819 */ /* 0x000fca00000006ff */
[----:B------:R-:W-:Y:S01]  /*142c0*/  FMUL.FTZ R144, R144, R125 ;  /* 0x0000007d90907220 */ /* 0x000fe20000410000 */
        /* <DEDUP_REMOVED lines=12> */
.L_x_5757:
[----:B------:R-:W-:-:S07]  /*14390*/  MOV R145, R180 ;  /* 0x000000b400917202 */ /* 0x000fce0000000f00 */
.L_x_5758:
[----:B------:R-:W-:Y:S05]  /*143a0*/  BSYNC B1 ;  /* 0x0000000000017941 */ /* 0x000fea0003800000 */
.L_x_5756:
        /* <DEDUP_REMOVED lines=16> */
.L_x_5762:
[----:B------:R-:W-:Y:S05]  /*144b0*/  BSYNC B2 ;  /* 0x0000000000027941 */ /* 0x000fea0003800000 */
.L_x_5761:
        /* <DEDUP_REMOVED lines=42> */
.L_x_5760:
[----:B------:R-:W-:Y:S05]  /*14760*/  BSYNC B1 ;  /* 0x0000000000017941 */ /* 0x000fea0003800000 */
.L_x_5759:
        /* <DEDUP_REMOVED lines=25> */
.L_x_5764:
[----:B------:R-:W-:-:S07]  /*14900*/  MOV R126, R180 ;  /* 0x000000b4007e7202 */ /* 0x000fce0000000f00 */
.L_x_5765:
[----:B------:R-:W-:Y:S05]  /*14910*/  BSYNC B1 ;  /* 0x0000000000017941 */ /* 0x000fea0003800000 */
.L_x_5763:
        /* <DEDUP_REMOVED lines=16> */
.L_x_5769:
[----:B------:R-:W-:Y:S05]  /*14a20*/  BSYNC B2 ;  /* 0x0000000000027941 */ /* 0x000fea0003800000 */
.L_x_5768:
        /* <DEDUP_REMOVED lines=42> */
.L_x_5767:
[----:B------:R-:W-:Y:S05]  /*14cd0*/  BSYNC B1 ;  /* 0x0000000000017941 */ /* 0x000fea0003800000 */
.L_x_5766:
[----:B------:R-:W-:Y:S01]  /*14ce0*/  I2FP.F32.U32 R125, R126 ;  /* 0x0000007e007d7245 */ /* 0x000fe20000201000 */
[----:B------:R-:W-:Y:S01]  /*14cf0*/  BSSY B1, `(.L_x_5770) ;  /* 0x0000018000017945 */ /* 0x000fe20003800000 */
[C---:B------:R-:W-:Y:S02]  /*14d00*/  ISETP.NE.AND P6, PT, R124.reuse, 0x1, PT ;  /* 0x000000017c00780c */ /* 0x040fe40003fc5270 */
[----:B------:R-:W-:Y:S01]  /*14d10*/  PRMT R147, R127, 0x7632, R147 ;  /* 0x000076327f937816 */ /* 0x000fe20000000093 */
[----:B------:R-:W-:Y:S01]  /*14d20*/  FFMA.FTZ R125, R125, R190, 1.1641532182693481445e-10 ;  /* 0x2f0000007d7d7423 */ /* 0x000fe200000100be */
[----:B------:R-:W-:-:S04]  /*14d30*/  IADD3 R151, R124, 0x1, RZ ;  /* 0x000000017c977810 */ /* 0x000fc80007ffe0ff */
[----:B------:R-:W-:Y:S01]  /*14d40*/  FSETP.GTU.FTZ.AND P5, PT, R125, R189, PT ;  /* 0x000000bd7d00720b */ /* 0x000fe20003fbc000 */
[----:B------:R-:W-:-:S04]  /*14d50*/  IMAD.U32 R125, R127, 0x10000, RZ ;  /* 0x000100007f7d7824 */ /* 0x000fc800078e00ff */
[----:B------:R-:W-:-:S04]  /*14d60*/  FMUL.FTZ R125, R125, R131 ;  /* 0x000000837d7d7220 */ /* 0x000fc80000410000 */
[----:B------:R-:W-:-:S05]  /*14d70*/  FMUL.FTZ R125, R125, R188 ;  /* 0x000000bc7d7d7220 */ /* 0x000fca0000410000 */
[----:B------:R-:W-:Y:S02]  /*14d80*/  FSEL R146, R125, RZ, !P5 ;  /* 0x000000ff7d927208 */ /* 0x000fe40006800000 */
[----:B------:R-:W-:-:S05]  /*14d90*/  SHF.L.U32 R125, R99, 0x10, RZ ;  /* 0x00000010637d7819 */ /* 0x000fca00000006ff */
        /* <DEDUP_REMOVED lines=12> */
.L_x_5771:
[----:B------:R-:W-:-:S07]  /*14e60*/  MOV R150, R180 ;  /* 0x000000b400967202 */ /* 0x000fce0000000f00 */
.L_x_5772:
[----:B------:R-:W-:Y:S05]  /*14e70*/  BSYNC B1 ;  /* 0x0000000000017941 */ /* 0x000fea0003800000 */
.L_x_5770:
        /* <DEDUP_REMOVED lines=19> */
.L_x_5776:
[----:B------:R-:W-:Y:S05]  /*14fb0*/  BSYNC B2 ;  /* 0x0000000000027941 */ /* 0x000fea0003800000 */
.L_x_5775:
        /* <DEDUP_REMOVED lines=40> */
[----:B------:R-:W-:-:S05]  /*15240*/  IMAD.WIDE.U32 R180, R180, -0x326172a9, RZ ;  /* 0xcd9e8d57b4b47825 */ /* 0x000fca00078e00ff */
[----:B------:R-:W-:-:S07]  /*15250*/  LOP3.LUT R168, R181, UR37, R168, 0x96, !PT ;  /* 0x00000025b5a87c12 */ /* 0x000fce000f8e96a8 */
.L_x_5774:
[----:B------:R-:W-:Y:S05]  /*15260*/  BSYNC B1 ;  /* 0x0000000000017941 */ /* 0x000fea0003800000 */
.L_x_5773:
[----:B------:R-:W-:Y:S01]  /*15270*/  I2FP.F32.U32 R124, R150 ;  /* 0x00000096007c7245 */ /* 0x000fe20000201000 */
[----:B------:R-:W-:Y:S01]  /*15280*/  IMAD.U32 R125, R147, 0x10000, RZ ;  /* 0x00010000937d7824 */ /* 0x000fe200078e00ff */
[----:B------:R-:W-:Y:S01]  /*15290*/  PRMT R147, R99, 0x7632, R147 ;  /* 0x0000763263937816 */ /* 0x000fe20000000093 */
[----:B------:R-:W-:Y:S01]  /*152a0*/  IMAD.WIDE.U32 R148, R182, 0x10, R162 ;  /* 0x00000010b6947825 */ /* 0x000fe200078e00a2 */
[----:B------:R-:W-:-:S03]  /*152b0*/  F2FP.BF16.F32.PACK_AB R126, R145, R144 ;  /* 0x00000090917e723e */ /* 0x000fc600000010ff */
[----:B------:R-:W-:Y:S01]  /*152c0*/  FFMA.FTZ R124, R124, R190, 1.1641532182693481445e-10 ;  /* 0x2f0000007c7c7423 */ /* 0x000fe200000100be */
[----:B------:R-:W-:Y:S01]  /*152d0*/  FMUL.FTZ R125, R125, R131 ;  /* 0x000000837d7d7220 */ /* 0x000fe20000410000 */
[----:B------:R-:W-:Y:S02]  /*152e0*/  SHF.L.U32 R147, R147, 0x10, RZ ;  /* 0x0000001093937819 */ /* 0x000fe400000006ff */
[----:B------:R-:W-:Y:S01]  /*152f0*/  IADD3 R179, R5, 0xe0, RZ ;  /* 0x000000e005b37810 */ /* 0x000fe20007ffe0ff */
[----:B------:R-:W-:Y:S01]  /*15300*/  FMUL.FTZ R125, R125, R188 ;  /* 0x000000bc7d7d7220 */ /* 0x000fe20000410000 */
[----:B------:R-:W-:Y:S02]  /*15310*/  FSETP.GTU.FTZ.AND P6, PT, R124, R189, PT ;  /* 0x000000bd7c00720b */ /* 0x000fe40003fdc000 */
[----:B------:R-:W-:Y:S02]  /*15320*/  @P0 PRMT R124, R47, 0x7632, R124 ;  /* 0x000076322f7c0816 */ /* 0x000fe4000000007c */
[----:B------:R-:W-:-:S03]  /*15330*/  FSEL R125, R125, RZ, !P6 ;  /* 0x000000ff7d7d7208 */ /* 0x000fc60007000000 */
[----:B------:R-:W-:Y:S02]  /*15340*/  @P0 IMAD.U32 R124, R124, 0x10000, RZ ;  /* 0x000100007c7c0824 */ /* 0x000fe400078e00ff */
[----:B------:R-:W-:Y:S01]  /*15350*/  FMUL.FTZ R147, R125, R147 ;  /* 0x000000937d937220 */ /* 0x000fe20000410000 */
[----:B------:R-:W-:-:S03]  /*15360*/  F2FP.BF16.F32.PACK_AB R125, R143, R142 ;  /* 0x0000008e8f7d723e */ /* 0x000fc600000010ff */
[----:B------:R-:W-:Y:S01]  /*15370*/  @P0 FADD.FTZ R147, R147, R124 ;  /* 0x0000007c93930221 */ /* 0x000fe20000010000 */
[----:B------:R-:W-:-:S04]  /*15380*/  F2FP.BF16.F32.PACK_AB R124, R141, R140 ;  /* 0x0000008c8d7c723e */ /* 0x000fc800000010ff */
[----:B------:R-:W-:-:S05]  /*15390*/  F2FP.BF16.F32.PACK_AB R127, R147, R146 ;  /* 0x00000092937f723e */ /* 0x000fca00000010ff */
[----:B------:R0:W-:Y:S02]  /*153a0*/  STG.E.128 desc[UR4][R148.64], R124 ;  /* 0x0000007c94007986 */ /* 0x0001e4000c101d04 */
[----:B0-----:R-:W-:Y:S02]  /*153b0*/  SEL R126, RZ, 0x10000, P5 ;  /* 0x00010000ff7e7807 */ /* 0x001fe40002800000 */
[----:B------:R-:W-:Y:S02]  /*153c0*/  SEL R124, RZ, 0x1000000, P6 ;  /* 0x01000000ff7c7807 */ /* 0x000fe40003000000 */
[----:B------:R-:W-:Y:S02]  /*153d0*/  SEL R125, RZ, 0x100, P4 ;  /* 0x00000100ff7d7807 */ /* 0x000fe40002000000 */
[----:B------:R-:W-:Y:S02]  /*153e0*/  SEL R127, RZ, 0x1, P3 ;  /* 0x00000001ff7f7807 */ /* 0x000fe40001800000 */
[----:B------:R-:W-:-:S02]  /*153f0*/  LOP3.LUT R126, R125, R124, R126, 0xfe, !PT ;  /* 0x0000007c7d7e7212 */ /* 0x000fc400078efe7e */
[----:B------:R-:W-:Y:S02]  /*15400*/  SEL R124, RZ, 0x1, P2 ;  /* 0x00000001ff7c7807 */ /* 0x000fe40001000000 */
[C---:B------:R-:W-:Y:S02]  /*15410*/  LOP3.LUT P6, RZ, R31.reuse, 0x2, RZ, 0xc0, !PT ;  /* 0x000000021fff7812 */ /* 0x040fe400078cc0ff */
[----:B------:R-:W-:Y:S01]  /*15420*/  LOP3.LUT P5, RZ, R31, 0x4, RZ, 0xc0, !PT ;  /* 0x000000041fff7812 */ /* 0x000fe200078ac0ff */
[----:B------:R-:W-:Y:S01]  /*15430*/  IMAD.WIDE.U32 R124, R124, 0x1000000, RZ ;  /* 0x010000007c7c7825 */ /* 0x000fe200078e00ff */
[----:B------:R-:W-:-:S04]  /*15440*/  SEL R148, RZ, 0x1, P6 ;  /* 0x00000001ff947807 */ /* 0x000fc80003000000 */
[----:B------:R-:W-:Y:S01]  /*15450*/  LOP3.LUT R125, R125, R126, R127, 0xfe, !PT ;  /* 0x0000007e7d7d7212 */ /* 0x000fe200078efe7f */
[----:B------:R-:W-:Y:S01]  /*15460*/  IMAD.WIDE.U32 R148, R148, 0x100, RZ ;  /* 0x0000010094947825 */ /* 0x000fe200078e00ff */
[----:B------:R-:W-:-:S05]  /*15470*/  SEL R126, RZ, 0x1, P1 ;  /* 0x00000001ff7e7807 */ /* 0x000fca0000800000 */
[----:B------:R-:W-:-:S03]  /*15480*/  IMAD.WIDE.U32 R126, R126, 0x10000, RZ ;  /* 0x000100007e7e7825 */ /* 0x000fc600078e00ff */
[----:B------:R-:W-:Y:S02]  /*15490*/  LOP3.LUT R126, R148, R124, R126, 0xfe, !PT ;  /* 0x0000007c947e7212 */ /* 0x000fe400078efe7e */
[----:B------:R-:W-:Y:S02]  /*154a0*/  LOP3.LUT R127, R149, R125, R127, 0xfe, !PT ;  /* 0x0000007d957f7212 */ /* 0x000fe400078efe7f */
[----:B------:R-:W0:Y:S01]  /*154b0*/  @P0 LDC.64 R124, c[0x0][0x230] ;  /* 0x00008c00ff7c0b82 */ /* 0x000e220000000a00 */
        /* <DEDUP_REMOVED lines=20> */
.L_x_5778:
[----:B------:R-:W-:-:S07]  /*15600*/  IMAD.MOV.U32 R154, RZ, RZ, R180 ;  /* 0x000000ffff9a7224 */ /* 0x000fce00078e00b4 */
.L_x_5779:
[----:B------:R-:W-:Y:S05]  /*15610*/  BSYNC B1 ;  /* 0x0000000000017941 */ /* 0x000fea0003800000 */
.L_x_5777:
        /* <DEDUP_REMOVED lines=16> */
.L_x_5783:
[----:B------:R-:W-:Y:S05]  /*15720*/  BSYNC B2 ;  /* 0x0000000000027941 */ /* 0x000fea0003800000 */
.L_x_5782:
        /* <DEDUP_REMOVED lines=40> */
[----:B------:R-:W-:-:S05]  /*159b0*/  IMAD.WIDE.U32 R180, R180, -0x326172a9, RZ ;  /* 0xcd9e8d57b4b47825 */ /* 0x000fca00078e00ff */
[----:B------:R-:W-:-:S07]  /*159c0*/  LOP3.LUT R168, R181, UR37, R168, 0x96, !PT ;  /* 0x00000025b5a87c12 */ /* 0x000fce000f8e96a8 */
.L_x_5781:
[----:B------:R-:W-:Y:S05]  /*159d0*/  BSYNC B1 ;  /* 0x0000000000017941 */ /* 0x000fea0003800000 */
.L_x_5780:
[----:B------:R-:W-:Y:S01]  /*159e0*/  I2FP.F32.U32 R148, R154 ;  /* 0x0000009a00947245 */ /* 0x000fe20000201000 */
[----:B------:R-:W-:Y:S01]  /*159f0*/  IMAD.U32 R149, R92, 0x10000, RZ ;  /* 0x000100005c957824 */ /* 0x000fe200078e00ff */
[----:B------:R-:W-:Y:S01]  /*15a00*/  LOP3.LUT R31, R31, 0xfffffffb, RZ, 0xc0, !PT ;  /* 0xfffffffb1f1f7812 */ /* 0x000fe200078ec0ff */
[----:B------:R-:W-:Y:S01]  /*15a10*/  BSSY B1, `(.L_x_5784) ;  /* 0x0000018000017945 */ /* 0x000fe20003800000 */
[----:B------:R-:W-:Y:S02]  /*15a20*/  VIADD R151, R150, 0x1 ;  /* 0x0000000196977836 */ /* 0x000fe40000000000 */
[----:B------:R-:W-:-:S05]  /*15a30*/  FFMA.FTZ R148, R148, R190, 1.1641532182693481445e-10 ;  /* 0x2f00000094947423 */ /* 0x000fca00000100be */
[----:B------:R-:W-:Y:S02]  /*15a40*/  FSETP.GTU.FTZ.AND P1, PT, R148, R189, PT ;  /* 0x000000bd9400720b */ /* 0x000fe40003f3c000 */
[C---:B-----5:R-:W-:Y:S02]  /*15a50*/  SHF.L.U32 R148, R124.reuse, 0x10, RZ ;  /* 0x000000107c947819 */ /* 0x060fe400000006ff */
[----:B------:R-:W-:-:S03]  /*15a60*/  PRMT R124, R124, 0x7632, R124 ;  /* 0x000076327c7c7816 */ /* 0x000fc6000000007c */
[----:B------:R-:W-:-:S04]  /*15a70*/  FMUL.FTZ R148, R148, R131 ;  /* 0x0000008394947220 */ /* 0x000fc80000410000 */
[----:B------:R-:W-:Y:S02]  /*15a80*/  FMUL.FTZ R148, R148, R188 ;  /* 0x000000bc94947220 */ /* 0x000fe40000410000 */
[----:B------:R-:W-:-:S03]  /*15a90*/  @P1 LOP3.LUT R31, R31, 0x4, RZ, 0xfc, !PT ;  /* 0x000000041f1f1812 */ /* 0x000fc600078efcff */
[----:B------:R-:W-:Y:S02]  /*15aa0*/  FSEL R148, R148, RZ, !P1 ;  /* 0x000000ff94947208 */ /* 0x000fe40004800000 */
[----:B------:R-:W-:-:S03]  /*15ab0*/  ISETP.NE.AND P1, PT, R150, 0x1, PT ;  /* 0x000000019600780c */ /* 0x000fc60003f25270 */
[----:B------:R-:W-:Y:S01]  /*15ac0*/  FMUL.FTZ R148, R148, R149 ;  /* 0x0000009594947220 */ /* 0x000fe20000410000 */
[----:B------:R-:W-:-:S05]  /*15ad0*/  @P0 SHF.L.U32 R149, R44, 0x10, RZ ;  /* 0x000000102c950819 */ /* 0x000fca00000006ff */
[----:B------:R-:W-:-:S04]  /*15ae0*/  @P0 FADD.FTZ R148, R149, R148 ;  /* 0x0000009495940221 */ /* 0x000fc80000010000 */
        /* <DEDUP_REMOVED lines=9> */
.L_x_5785:
[----:B------:R-:W-:-:S07]  /*15b80*/  IMAD.MOV.U32 R149, RZ, RZ, R180 ;  /* 0x000000ffff957224 */ /* 0x000fce00078e00b4 */
.L_x_5786:
[----:B------:R-:W-:Y:S05]  /*15b90*/  BSYNC B1 ;  /* 0x0000000000017941 */ /* 0x000fea0003800000 */
.L_x_5784:
        /* <DEDUP_REMOVED lines=16> */
.L_x_5790:
[----:B------:R-:W-:Y:S05]  /*15ca0*/  BSYNC B2 ;  /* 0x0000000000027941 */ /* 0x000fea0003800000 */
.L_x_5789:
        /* <DEDUP_REMOVED lines=42> */
.L_x_5788:
[----:B------:R-:W-:Y:S05]  /*15f50*/  BSYNC B1 ;  /* 0x0000000000017941 */ /* 0x000fea0003800000 */
.L_x_5787:
        /* <DEDUP_REMOVED lines=27> */
.L_x_5792:
[----:B------:R-:W-:-:S07]  /*16110*/  IMAD.MOV.U32 R124, RZ, RZ, R180 ;  /* 0x000000ffff7c7224 */ /* 0x000fce00078e00b4 */
.L_x_5793:
[----:B------:R-:W-:Y:S05]  /*16120*/  BSYNC B1 ;  /* 0x0000000000017941 */ /* 0x000fea0003800000 */
.L_x_5791:
        /* <DEDUP_REMOVED lines=16> */
.L_x_5797:
[----:B------:R-:W-:Y:S05]  /*16230*/  BSYNC B2 ;  /* 0x0000000000027941 */ /* 0x000fea0003800000 */
.L_x_5796:
        /* <DEDUP_REMOVED lines=42> */
.L_x_5795:
[----:B------:R-:W-:Y:S05]  /*164e0*/  BSYNC B1 ;  /* 0x0000000000017941 */ /* 0x000fea0003800000 */
.L_x_5794:
[----:B------:R-:W-:Y:S01]  /*164f0*/  I2FP.F32.U32 R124, R124 ;  /* 0x0000007c007c7245 */ /* 0x000fe20000201000 */
[----:B------:R-:W-:Y:S01]  /*16500*/  BSSY B1, `(.L_x_5798) ;  /* 0x0000018000017945 */ /* 0x000fe20003800000 */
[----:B------:R-:W-:Y:S02]  /*16510*/  ISETP.NE.AND P2, PT, R152, 0x1, PT ;  /* 0x000000019800780c */ /* 0x000fe40003f45270 */
[----:B------:R-:W-:Y:S01]  /*16520*/  PRMT R151, R125, 0x7632, R151 ;  /* 0x000076327d977816 */ /* 0x000fe20000000097 */
[----:B------:R-:W-:-:S05]  /*16530*/  FFMA.FTZ R124, R124, R190, 1.1641532182693481445e-10 ;  /* 0x2f0000007c7c7423 */ /* 0x000fca00000100be */
[----:B------:R-:W-:Y:S02]  /*16540*/  FSETP.GTU.FTZ.AND P1, PT, R124, R189, PT ;  /* 0x000000bd7c00720b */ /* 0x000fe40003f3c000 */
[----:B------:R-:W-:Y:S01]  /*16550*/  SHF.L.U32 R124, R125, 0x10, RZ ;  /* 0x000000107d7c7819 */ /* 0x000fe200000006ff */
[----:B------:R-:W-:-:S04]  /*16560*/  VIADD R125, R152, 0x1 ;  /* 0x00000001987d7836 */ /* 0x000fc80000000000 */
[----:B------:R-:W-:-:S04]  /*16570*/  FMUL.FTZ R124, R124, R131 ;  /* 0x000000837c7c7220 */ /* 0x000fc80000410000 */
[----:B------:R-:W-:-:S05]  /*16580*/  FMUL.FTZ R124, R124, R188 ;  /* 0x000000bc7c7c7220 */ /* 0x000fca0000410000 */
[----:B------:R-:W-:Y:S01]  /*16590*/  FSEL R150, R124, RZ, !P1 ;  /* 0x000000ff7c967208 */ /* 0x000fe20004800000 */
[----:B------:R-:W-:-:S04]  /*165a0*/  IMAD.U32 R124, R93, 0x10000, RZ ;  /* 0x000100005d7c7824 */ /* 0x000fc800078e00ff */
        /* <DEDUP_REMOVED lines=12> */
.L_x_5799:
[----:B------:R-:W-:-:S07]  /*16670*/  IMAD.MOV.U32 R156, RZ, RZ, R180 ;  /* 0x000000ffff9c7224 */ /* 0x000fce00078e00b4 */
.L_x_5800:
[----:B------:R-:W-:Y:S05]  /*16680*/  BSYNC B1 ;  /* 0x0000000000017941 */ /* 0x000fea0003800000 */
.L_x_5798:
        /* <DEDUP_REMOVED lines=16> */
.L_x_5804:
[----:B------:R-:W-:Y:S05]  /*16790*/  BSYNC B2 ;  /* 0x0000000000027941 */ /* 0x000fea0003800000 */
.L_x_5803:
        /* <DEDUP_REMOVED lines=42> */
.L_x_5802:
[----:B------:R-:W-:Y:S05]  /*16a40*/  BSYNC B1 ;  /* 0x0000000000017941 */ /* 0x000fea0003800000 */
.L_x_5801:
[----:B------:R-:W-:Y:S01]  /*16a50*/  I2FP.F32.U32 R124, R156 ;  /* 0x0000009c007c7245 */ /* 0x000fe20000201000 */
[----:B------:R-:W-:Y:S01]  /*16a60*/  BSSY B1, `(.L_x_5805) ;  /* 0x0000019000017945 */ /* 0x000fe20003800000 */
[----:B------:R-:W-:Y:S02]  /*16a70*/  SHF.L.U32 R151, R151, 0x10, RZ ;  /* 0x0000001097977819 */ /* 0x000fe400000006ff */
[----:B------:R-:W-:Y:S01]  /*16a80*/  ISETP.NE.AND P3, PT, R125, 0x1, PT ;  /* 0x000000017d00780c */ /* 0x000fe20003f65270 */
[----:B------:R-:W-:-:S05]  /*16a90*/  FFMA.FTZ R124, R124, R190, 1.1641532182693481445e-10 ;  /* 0x2f0000007c7c7423 */ /* 0x000fca00000100be */
[----:B------:R-:W-:Y:S01]  /*16aa0*/  FSETP.GTU.FTZ.AND P2, PT, R124, R189, PT ;  /* 0x000000bd7c00720b */ /* 0x000fe20003f5c000 */
[----:B------:R-:W-:Y:S01]  /*16ab0*/  FMUL.FTZ R124, R151, R131 ;  /* 0x00000083977c7220 */ /* 0x000fe20000410000 */
[----:B------:R-:W-:-:S03]  /*16ac0*/  PRMT R151, R93, 0x7632, R151 ;  /* 0x000076325d977816 */ /* 0x000fc60000000097 */
[----:B------:R-:W-:Y:S02]  /*16ad0*/  FMUL.FTZ R124, R124, R188 ;  /* 0x000000bc7c7c7220 */ /* 0x000fe40000410000 */
[----:B------:R-:W-:-:S03]  /*16ae0*/  IMAD.U32 R151, R151, 0x10000, RZ ;  /* 0x0001000097977824 */ /* 0x000fc600078e00ff */
[----:B------:R-:W-:-:S05]  /*16af0*/  FSEL R124, R124, RZ, !P2 ;  /* 0x000000ff7c7c7208 */ /* 0x000fca0005000000 */
[----:B------:R-:W-:Y:S01]  /*16b00*/  FMUL.FTZ R151, R124, R151 ;  /* 0x000000977c977220 */ /* 0x000fe20000410000 */
[----:B------:R-:W-:-:S04]  /*16b10*/  @P0 PRMT R124, R45, 0x7632, R124 ;  /* 0x000076322d7c0816 */ /* 0x000fc8000000007c */
        /* <DEDUP_REMOVED lines=12> */
.L_x_5806:
[----:B------:R-:W-:-:S07]  /*16be0*/  IMAD.MOV.U32 R156, RZ, RZ, R180 ;  /* 0x000000ffff9c7224 */ /* 0x000fce00078e00b4 */
.L_x_5807:
[----:B------:R-:W-:Y:S05]  /*16bf0*/  BSYNC B1 ;  /* 0x0000000000017941 */ /* 0x000fea0003800000 */
.L_x_5805:
        /* <DEDUP_REMOVED lines=16> */
.L_x_5811:
[----:B------:R-:W-:Y:S05]  /*16d00*/  BSYNC B2 ;  /* 0x0000000000027941 */ /* 0x000fea0003800000 */
.L_x_5810:
        /* <DEDUP_REMOVED lines=40> */
[----:B------:R-:W-:Y:S01]  /*16f90*/  IMAD.MOV.U32 R124, RZ, RZ, RZ ;  /* 0x000000ffff7c7224 */ /* 0x000fe200078e00ff */
[----:B------:R-:W-:-:S07]  /*16fa0*/  LOP3.LUT R168, R181, UR37, R168, 0x96, !PT ;  /* 0x00000025b5a87c12 */ /* 0x000fce000f8e96a8 */
.L_x_5809:
[----:B------:R-:W-:Y:S05]  /*16fb0*/  BSYNC B1 ;  /* 0x0000000000017941 */ /* 0x000fea0003800000 */
.L_x_5808:
        /* <DEDUP_REMOVED lines=9> */
[----:B------:R-:W-:Y:S01]  /*17050*/  FSEL R152, R125, RZ, !P3 ;  /* 0x000000ff7d987208 */ /* 0x000fe20005800000 */
[----:B------:R-:W-:-:S04]  /*17060*/  IMAD.U32 R125, R94, 0x10000, RZ ;  /* 0x000100005e7d7824 */ /* 0x000fc800078e00ff */
[----:B------:R-:W-:Y:S01]  /*17070*/  FMUL.FTZ R152, R152, R125 ;  /* 0x0000007d98987220 */ /* 0x000fe20000410000 */
        /* <DEDUP_REMOVED lines=12> */
.L_x_5813:
[----:B------:R-:W-:-:S07]  /*17140*/  IMAD.MOV.U32 R153, RZ, RZ, R180 ;  /* 0x000000ffff997224 */ /* 0x000fce00078e00b4 */
.L_x_5814:
[----:B------:R-:W-:Y:S05]  /*17150*/  BSYNC B1 ;  /* 0x0000000000017941 */ /* 0x000fea0003800000 */
.L_x_5812:
        /* <DEDUP_REMOVED lines=16> */
.L_x_5818:
[----:B------:R-:W-:Y:S05]  /*17260*/  BSYNC B2 ;  /* 0x0000000000027941 */ /* 0x000fea0003800000 */
.L_x_5817:
        /* <DEDUP_REMOVED lines=42> */
.L_x_5816:
[----:B------:R-:W-:Y:S05]  /*17510*/  BSYNC B1 ;  /* 0x0000000000017941 */ /* 0x000fea0003800000 */
.L_x_5815:
[----:B------:R-:W-:Y:S01]  /*17520*/  I2FP.F32.U32 R124, R153 ;  /* 0x00000099007c7245 */ /* 0x000fe20000201000 */
[----:B------:R-:W-:Y:S01]  /*17530*/  BSSY B1, `(.L_x_5819) ;  /* 0x0000019000017945 */ /* 0x000fe20003800000 */
[----:B------:R-:W-:Y:S02]  /*17540*/  SHF.L.U32 R126, R126, 0x10, RZ ;  /* 0x000000107e7e7819 */ /* 0x000fe400000006ff */
[----:B------:R-:W-:Y:S01]  /*17550*/  PRMT R153, R94, 0x7632, R153 ;  /* 0x000076325e997816 */ /* 0x000fe20000000099 */
[----:B------:R-:W-:Y:S01]  /*17560*/  FFMA.FTZ R124, R124, R190, 1.1641532182693481445e-10 ;  /* 0x2f0000007c7c7423 */ /* 0x000fe200000100be */
[----:B------:R-:W-:-:S03]  /*17570*/  ISETP.NE.AND P5, PT, R125, 0x1, PT ;  /* 0x000000017d00780c */ /* 0x000fc60003fa5270 */
[----:B------:R-:W-:Y:S01]  /*17580*/  IMAD.U32 R153, R153, 0x10000, RZ ;  /* 0x0001000099997824 */ /* 0x000fe200078e00ff */
[----:B------:R-:W-:Y:S01]  /*17590*/  FSETP.GTU.FTZ.AND P4, PT, R124, R189, PT ;  /* 0x000000bd7c00720b */ /* 0x000fe20003f9c000 */
[----:B------:R-:W-:-:S04]  /*175a0*/  FMUL.FTZ R124, R126, R131 ;  /* 0x000000837e7c7220 */ /* 0x000fc80000410000 */
[----:B------:R-:W-:-:S05]  /*175b0*/  FMUL.FTZ R124, R124, R188 ;  /* 0x000000bc7c7c7220 */ /* 0x000fca0000410000 */
        /* <DEDUP_REMOVED lines=15> */
.L_x_5820:
[----:B------:R-:W-:-:S07]  /*176b0*/  IMAD.MOV.U32 R126, RZ, RZ, R180 ;  /* 0x000000ffff7e7224 */ /* 0x000fce00078e00b4 */
.L_x_5821:
[----:B------:R-:W-:Y:S05]  /*176c0*/  BSYNC B1 ;  /* 0x0000000000017941 */ /* 0x000fea0003800000 */
.L_x_5819:
        /* <DEDUP_REMOVED lines=16> */
.L_x_5825:
[----:B------:R-:W-:Y:S05]  /*177d0*/  BSYNC B2 ;  /* 0x0000000000027941 */ /* 0x000fea0003800000 */
.L_x_5824:
        /* <DEDUP_REMOVED lines=42> */
.L_x_5823:
[----:B------:R-:W-:Y:S05]  /*17a80*/  BSYNC B1 ;  /* 0x0000000000017941 */ /* 0x000fea0003800000 */
.L_x_5822:
[----:B------:R-:W-:Y:S01]  /*17a90*/  I2FP.F32.U32 R125, R126 ;  /* 0x0000007e007d7245 */ /* 0x000fe20000201000 */
[----:B------:R-:W-:Y:S01]  /*17aa0*/  BSSY B1, `(.L_x_5826) ;  /* 0x0000018000017945 */ /* 0x000fe20003800000 */
[C---:B------:R-:W-:Y:S01]  /*17ab0*/  ISETP.NE.AND P6, PT, R124.reuse, 0x1, PT ;  /* 0x000000017c00780c */ /* 0x040fe20003fc5270 */
[----:B------:R-:W-:Y:S01]  /*17ac0*/  VIADD R159, R124, 0x1 ;  /* 0x000000017c9f7836 */ /* 0x000fe20000000000 */
[----:B------:R-:W-:Y:S01]  /*17ad0*/  PRMT R155, R127, 0x7632, R155 ;  /* 0x000076327f9b7816 */ /* 0x000fe2000000009b */
[----:B------:R-:W-:-:S05]  /*17ae0*/  FFMA.FTZ R125, R125, R190, 1.1641532182693481445e-10 ;  /* 0x2f0000007d7d7423 */ /* 0x000fca00000100be */
[----:B------:R-:W-:Y:S02]  /*17af0*/  FSETP.GTU.FTZ.AND P5, PT, R125, R189, PT ;  /* 0x000000bd7d00720b */ /* 0x000fe40003fbc000 */
[----:B------:R-:W-:-:S05]  /*17b00*/  SHF.L.U32 R125, R127, 0x10, RZ ;  /* 0x000000107f7d7819 */ /* 0x000fca00000006ff */
        /* <DEDUP_REMOVED lines=16> */
.L_x_5827:
[----:B------:R-:W-:-:S07]  /*17c10*/  IMAD.MOV.U32 R158, RZ, RZ, R180 ;  /* 0x000000ffff9e7224 */ /* 0x000fce00078e00b4 */
.L_x_5828:
[----:B------:R-:W-:Y:S05]  /*17c20*/  BSYNC B1 ;  /* 0x0000000000017941 */ /* 0x000fea0003800000 */
.L_x_5826:
        /* <DEDUP_REMOVED lines=19> */
.L_x_5832:
[----:B------:R-:W-:Y:S05]  /*17d60*/  BSYNC B2 ;  /* 0x0000000000027941 */ /* 0x000fea0003800000 */
.L_x_5831:
        /* <DEDUP_REMOVED lines=42> */
.L_x_5830:
[----:B------:R-:W-:Y:S05]  /*18010*/  BSYNC B1 ;  /* 0x0000000000017941 */ /* 0x000fea0003800000 */
.L_x_5829:
[----:B------:R-:W-:Y:S01]  /*18020*/  I2FP.F32.U32 R124, R158 ;  /* 0x0000009e007c7245 */ /* 0x000fe20000201000 */
[----:B------:R-:W-:Y:S01]  /*18030*/  IMAD.WIDE.U32 R156, R179, 0x10, R162 ;  /* 0x00000010b39c7825 */ /* 0x000fe200078e00a2 */
[----:B------:R-:W-:Y:S02]  /*18040*/  SHF.L.U32 R125, R155, 0x10, RZ ;  /* 0x000000109b7d7819 */ /* 0x000fe400000006ff */
[----:B------:R-:W-:Y:S01]  /*18050*/  PRMT R155, R95, 0x7632, R155 ;  /* 0x000076325f9b7816 */ /* 0x000fe2000000009b */
[----:B------:R-:W-:Y:S01]  /*18060*/  FFMA.FTZ R124, R124, R190, 1.1641532182693481445e-10 ;  /* 0x2f0000007c7c7423 */ /* 0x000fe200000100be */
[----:B------:R-:W-:Y:S01]  /*18070*/  F2FP.BF16.F32.PACK_AB R126, R153, R152 ;  /* 0x00000098997e723e */ /* 0x000fe200000010ff */
[----:B------:R-:W-:Y:S01]  /*18080*/  FMUL.FTZ R125, R125, R131 ;  /* 0x000000837d7d7220 */ /* 0x000fe20000410000 */
[----:B------:R-:W-:Y:S02]  /*18090*/  VIADD R177, R5, 0x100 ;  /* 0x0000010005b17836 */ /* 0x000fe40000000000 */
[----:B------:R-:W-:Y:S01]  /*180a0*/  FSETP.GTU.FTZ.AND P6, PT, R124, R189, PT ;  /* 0x000000bd7c00720b */ /* 0x000fe20003fdc000 */
[----:B------:R-:W-:Y:S01]  /*180b0*/  FMUL.FTZ R125, R125, R188 ;  /* 0x000000bc7d7d7220 */ /* 0x000fe20000410000 */
[----:B------:R-:W-:Y:S01]  /*180c0*/  @P0 PRMT R124, R47, 0x7632, R124 ;  /* 0x000076322f7c0816 */ /* 0x000fe2000000007c */
[----:B------:R-:W-:-:S03]  /*180d0*/  IMAD.U32 R155, R155, 0x10000, RZ ;  /* 0x000100009b9b7824 */ /* 0x000fc600078e00ff */
[----:B------:R-:W-:Y:S02]  /*180e0*/  FSEL R125, R125, RZ, !P6 ;  /* 0x000000ff7d7d7208 */ /* 0x000fe40007000000 */
[----:B------:R-:W-:-:S03]  /*180f0*/  @P0 SHF.L.U32 R124, R124, 0x10, RZ ;  /* 0x000000107c7c0819 */ /* 0x000fc600000006ff */
        /* <DEDUP_REMOVED lines=43> */
.L_x_5834:
[----:B------:R-:W-:-:S07]  /*183b0*/  MOV R162, R180 ;  /* 0x000000b400a27202 */ /* 0x000fce0000000f00 */
.L_x_5835:
[----:B------:R-:W-:Y:S05]  /*183c0*/  BSYNC B1 ;  /* 0x0000000000017941 */ /* 0x000fea0003800000 */
.L_x_5833:
        /* <DEDUP_REMOVED lines=16> */
.L_x_5839:
[----:B------:R-:W-:Y:S05]  /*184d0*/  BSYNC B2 ;  /* 0x0000000000027941 */ /* 0x000fea0003800000 */
.L_x_5838:
        /* <DEDUP_REMOVED lines=42> */
.L_x_5837:
[----:B------:R-:W-:Y:S05]  /*18780*/  BSYNC B1 ;  /* 0x0000000000017941 */ /* 0x000fea0003800000 */
.L_x_5836:
[----:B------:R-:W-:Y:S01]  /*18790*/  I2FP.F32.U32 R156, R162 ;  /* 0x000000a2009c7245 */ /* 0x000fe20000201000 */
[----:B------:R-:W-:Y:S01]  /*187a0*/  BSSY B1, `(.L_x_5840) ;  /* 0x000001a000017945 */ /* 0x000fe20003800000 */
[----:B------:R-:W-:Y:S02]  /*187b0*/  LOP3.LUT R31, R31, 0xfffffffb, RZ, 0xc0, !PT ;  /* 0xfffffffb1f1f7812 */ /* 0x000fe400078ec0ff */
[----:B------:R-:W-:Y:S01]  /*187c0*/  SHF.L.U32 R157, R88, 0x10, RZ ;  /* 0x00000010589d7819 */ /* 0x000fe200000006ff */
[----:B------:R-:W-:Y:S01]  /*187d0*/  FFMA.FTZ R156, R156, R190, 1.1641532182693481445e-10 ;  /* 0x2f0000009c9c7423 */ /* 0x000fe200000100be */
[----:B------:R-:W-:-:S04]  /*187e0*/  IADD3 R159, R158, 0x1, RZ ;  /* 0x000000019e9f7810 */ /* 0x000fc80007ffe0ff */
[----:B------:R-:W-:Y:S01]  /*187f0*/  FSETP.GTU.FTZ.AND P1, PT, R156, R189, PT ;  /* 0x000000bd9c00720b */ /* 0x000fe20003f3c000 */
[C---:B-----5:R-:W-:Y:S01]  /*18800*/  IMAD.U32 R156, R124.reuse, 0x10000, RZ ;  /* 0x000100007c9c7824 */ /* 0x060fe200078e00ff */
[----:B------:R-:W-:-:S03]  /*18810*/  PRMT R124, R124, 0x7632, R124 ;  /* 0x000076327c7c7816 */ /* 0x000fc6000000007c */
[----:B------:R-:W-:-:S04]  /*18820*/  FMUL.FTZ R156, R156, R131 ;  /* 0x000000839c9c7220 */ /* 0x000fc80000410000 */
        /* <DEDUP_REMOVED lines=16> */
.L_x_5841:
[----:B------:R-:W-:-:S07]  /*18930*/  MOV R157, R180 ;  /* 0x000000b4009d7202 */ /* 0x000fce0000000f00 */
.L_x_5842:
[----:B------:R-:W-:Y:S05]  /*18940*/  BSYNC B1 ;  /* 0x0000000000017941 */ /* 0x000fea0003800000 */
.L_x_5840:
        /* <DEDUP_REMOVED lines=16> */
.L_x_5846:
[----:B------:R-:W-:Y:S05]  /*18a50*/  BSYNC B2 ;  /* 0x0000000000027941 */ /* 0x000fea0003800000 */
.L_x_5845:
        /* <DEDUP_REMOVED lines=42> */
.L_x_5844:
[----:B------:R-:W-:Y:S05]  /*18d00*/  BSYNC B1 ;  /* 0x0000000000017941 */ /* 0x000fea0003800000 */
.L_x_5843:
[----:B------:R-:W-:Y:S01]  /*18d10*/  I2FP.F32.U32 R157, R157 ;  /* 0x0000009d009d7245 */ /* 0x000fe20000201000 */
[----:B------:R-:W-:Y:S01]  /*18d20*/  IMAD.U32 R124, R124, 0x10000, RZ ;  /* 0x000100007c7c7824 */ /* 0x000fe200078e00ff */
[----:B------:R-:W-:Y:S01]  /*18d30*/  LOP3.LUT R31, R31, 0xfffffffd, RZ, 0xc0, !PT ;  /* 0xfffffffd1f1f7812 */ /* 0x000fe200078ec0ff */
[----:B------:R-:W-:Y:S01]  /*18d40*/  BSSY B1, `(.L_x_5847) ;  /* 0x0000019000017945 */ /* 0x000fe20003800000 */
[----:B------:R-:W-:Y:S01]  /*18d50*/  IADD3 R160, R159, 0x1, RZ ;  /* 0x000000019fa07810 */ /* 0x000fe20007ffe0ff */
[----:B------:R-:W-:Y:S01]  /*18d60*/  FFMA.FTZ R157, R157, R190, 1.1641532182693481445e-10 ;  /* 0x2f0000009d9d7423 */ /* 0x000fe200000100be */
[----:B------:R-:W-:-:S04]  /*18d70*/  FMUL.FTZ R124, R124, R131 ;  /* 0x000000837c7c7220 */ /* 0x000fc80000410000 */
[----:B------:R-:W-:Y:S01]  /*18d80*/  FSETP.GTU.FTZ.AND P1, PT, R157, R189, PT ;  /* 0x000000bd9d00720b */ /* 0x000fe20003f3c000 */
[----:B------:R-:W-:Y:S01]  /*18d90*/  FMUL.FTZ R124, R124, R188 ;  /* 0x000000bc7c7c7220 */ /* 0x000fe20000410000 */
[----:B------:R-:W-:-:S04]  /*18da0*/  PRMT R157, R88, 0x7632, R157 ;  /* 0x00007632589d7816 */ /* 0x000fc8000000009d */
[----:B------:R-:W-:Y:S02]  /*18db0*/  FSEL R124, R124, RZ, !P1 ;  /* 0x000000ff7c7c7208 */ /* 0x000fe40004800000 */
[----:B------:R-:W-:-:S05]  /*18dc0*/  SHF.L.U32 R157, R157, 0x10, RZ ;  /* 0x000000109d9d7819 */ /* 0x000fca00000006ff */
[----:B------:R-:W-:Y:S01]  /*18dd0*/  @P1 LOP3.LUT R31, R31, 0x2, RZ, 0xfc, !PT ;  /* 0x000000021f1f1812 */ /* 0x000fe200078efcff */
[----:B------:R-:W-:Y:S01]  /*18de0*/  FMUL.FTZ R157, R124, R157 ;  /* 0x0000009d7c9d7220 */ /* 0x000fe20000410000 */
[----:B------:R-:W-:Y:S02]  /*18df0*/  ISETP.NE.AND P1, PT, R159, 0x1, PT ;  /* 0x000000019f00780c */ /* 0x000fe40003f25270 */
[----:B------:R-:W-:-:S05]  /*18e00*/  @P0 PRMT R124, R44, 0x7632, R124 ;  /* 0x000076322c7c0816 */ /* 0x000fca000000007c */
[----:B------:R-:W-:-:S04]  /*18e10*/  @P0 IMAD.U32 R124, R124, 0x10000, RZ ;  /* 0x000100007c7c0824 */ /* 0x000fc800078e00ff */
[----:B------:R-:W-:Y:S02]  /*18e20*/  @P0 FADD.FTZ R157, R157, R124 ;  /* 0x0000007c9d9d0221 */ /* 0x000fe40000010000 */
        /* <DEDUP_REMOVED lines=9> */
.L_x_5848:
[----:B------:R-:W-:-:S07]  /*18ec0*/  MOV R124, R180 ;  /* 0x000000b4007c7202 */ /* 0x000fce0000000f00 */
.L_x_5849:
[----:B------:R-:W-:Y:S05]  /*18ed0*/  BSYNC B1 ;  /* 0x0000000000017941 */ /* 0x000fea0003800000 */
.L_x_5847:
        /* <DEDUP_REMOVED lines=16> */
.L_x_5853:
[----:B------:R-:W-:Y:S05]  /*18fe0*/  BSYNC B2 ;  /* 0x0000000000027941 */ /* 0x000fea0003800000 */
.L_x_5852:
        /* <DEDUP_REMOVED lines=42> */
.L_x_5851:
[----:B------:R-:W-:Y:S05]  /*19290*/  BSYNC B1 ;  /* 0x0000000000017941 */ /* 0x000fea0003800000 */
.L_x_5850:
[----:B------:R-:W-:Y:S01]  /*192a0*/  I2FP.F32.U32 R124, R124 ;  /* 0x0000007c007c7245 */ /* 0x000fe20000201000 */
[----:B------:R-:W-:Y:S01]  /*192b0*/  BSSY B1, `(.L_x_5854) ;  /* 0x0000018000017945 */ /* 0x000fe20003800000 */
[----:B------:R-:W-:Y:S02]  /*192c0*/  ISETP.NE.AND P2, PT, R160, 0x1, PT ;  /* 0x00000001a000780c */ /* 0x000fe40003f45270 */
[----:B------:R-:W-:Y:S01]  /*192d0*/  PRMT R159, R125, 0x7632, R159 ;  /* 0x000076327d9f7816 */ /* 0x000fe2000000009f */
[----:B------:R-:W-:-:S05]  /*192e0*/  FFMA.FTZ R124, R124, R190, 1.1641532182693481445e-10 ;  /* 0x2f0000007c7c7423 */ /* 0x000fca00000100be */
[----:B------:R-:W-:Y:S01]  /*192f0*/  FSETP.GTU.FTZ.AND P1, PT, R124, R189, PT ;  /* 0x000000bd7c00720b */ /* 0x000fe20003f3c000 */
[----:B------:R-:W-:Y:S01]  /*19300*/  IMAD.U32 R124, R125, 0x10000, RZ ;  /* 0x000100007d7c7824 */ /* 0x000fe200078e00ff */
[----:B------:R-:W-:-:S03]  /*19310*/  IADD3 R125, R160, 0x1, RZ ;  /* 0x00000001a07d7810 */ /* 0x000fc60007ffe0ff */
        /* <DEDUP_REMOVED lines=16> */
.L_x_5855:
[----:B------:R-:W-:-:S07]  /*19420*/  MOV R164, R180 ;  /* 0x000000b400a47202 */ /* 0x000fce0000000f00 */
.L_x_5856:
[----:B------:R-:W-:Y:S05]  /*19430*/  BSYNC B1 ;  /* 0x0000000000017941 */ /* 0x000fea0003800000 */
.L_x_5854:
        /* <DEDUP_REMOVED lines=16> */
.L_x_5860:
[----:B------:R-:W-:Y:S05]  /*19540*/  BSYNC B2 ;  /* 0x0000000000027941 */ /* 0x000fea0003800000 */
.L_x_5859:
        /* <DEDUP_REMOVED lines=42> */
.L_x_5858:
[----:B------:R-:W-:Y:S05]  /*197f0*/  BSYNC B1 ;  /* 0x0000000000017941 */ /* 0x000fea0003800000 */
.L_x_5857:
[----:B------:R-:W-:Y:S01]  /*19800*/  I2FP.F32.U32 R124, R164 ;  /* 0x000000a4007c7245 */ /* 0x000fe20000201000 */
[----:B------:R-:W-:Y:S01]  /*19810*/  IMAD.U32 R159, R159, 0x10000, RZ ;  /* 0x000100009f9f7824 */ /* 0x000fe200078e00ff */
[----:B------:R-:W-:Y:S01]  /*19820*/  ISETP.NE.AND P3, PT, R125, 0x1, PT ;  /* 0x000000017d00780c */ /* 0x000fe20003f65270 */
[----:B------:R-:W-:Y:S02]  /*19830*/  BSSY B1, `(.L_x_5861) ;  /* 0x0000017000017945 */ /* 0x000fe40003800000 */
[----:B------:R-:W-:-:S05]  /*19840*/  FFMA.FTZ R124, R124, R190, 1.1641532182693481445e-10 ;  /* 0x2f0000007c7c7423 */ /* 0x000fca00000100be */
[----:B------:R-:W-:Y:S01]  /*19850*/  FSETP.GTU.FTZ.AND P2, PT, R124, R189, PT ;  /* 0x000000bd7c00720b */ /* 0x000fe20003f5c000 */
[----:B------:R-:W-:Y:S01]  /*19860*/  FMUL.FTZ R124, R159, R131 ;  /* 0x000000839f7c7220 */ /* 0x000fe20000410000 */
[----:B------:R-:W-:-:S03]  /*19870*/  PRMT R159, R89, 0x7632, R159 ;  /* 0x00007632599f7816 */ /* 0x000fc6000000009f */
[----:B------:R-:W-:Y:S01]  /*19880*/  FMUL.FTZ R124, R124, R188 ;  /* 0x000000bc7c7c7220 */ /* 0x000fe20000410000 */
[----:B------:R-:W-:-:S04]  /*19890*/  SHF.L.U32 R159, R159, 0x10, RZ ;  /* 0x000000109f9f7819 */ /* 0x000fc800000006ff */
        /* <DEDUP_REMOVED lines=15> */
.L_x_5862:
[----:B------:R-:W-:-:S07]  /*19990*/  MOV R164, R180 ;  /* 0x000000b400a47202 */ /* 0x000fce0000000f00 */
.L_x_5863:
[----:B------:R-:W-:Y:S05]  /*199a0*/  BSYNC B1 ;  /* 0x0000000000017941 */ /* 0x000fea0003800000 */
.L_x_5861:
        /* <DEDUP_REMOVED lines=16> */
.L_x_5867:
[----:B------:R-:W-:Y:S05]  /*19ab0*/  BSYNC B2 ;  /* 0x0000000000027941 */ /* 0x000fea0003800000 */
.L_x_5866:
        /* <DEDUP_REMOVED lines=42> */
.L_x_5865:
[----:B------:R-:W-:Y:S05]  /*19d60*/  BSYNC B1 ;  /* 0x0000000000017941 */ /* 0x000fea0003800000 */
.L_x_5864:
        /* <DEDUP_REMOVED lines=24> */
.L_x_5869:
[----:B------:R-:W-:-:S07]  /*19ef0*/  MOV R161, R180 ;  /* 0x000000b400a17202 */ /* 0x000fce0000000f00 */
.L_x_5870:
[----:B------:R-:W-:Y:S05]  /*19f00*/  BSYNC B1 ;  /* 0x0000000000017941 */ /* 0x000fea0003800000 */
.L_x_5868:
        /* <DEDUP_REMOVED lines=16> */
.L_x_5874:
[----:B------:R-:W-:Y:S05]  /*1a010*/  BSYNC B2 ;  /* 0x0000000000027941 */ /* 0x000fea0003800000 */
.L_x_5873:
        /* <DEDUP_REMOVED lines=42> */
.L_x_5872:
[----:B------:R-:W-:Y:S05]  /*1a2c0*/  BSYNC B1 ;  /* 0x0000000000017941 */ /* 0x000fea0003800000 */
.L_x_5871:
[----:B------:R-:W-:Y:S01]  /*1a2d0*/  I2FP.F32.U32 R124, R161 ;  /* 0x000000a1007c7245 */ /* 0x000fe20000201000 */
[----:B------:R-:W-:Y:S01]  /*1a2e0*/  IMAD.U32 R126, R126, 0x10000, RZ ;  /* 0x000100007e7e7824 */ /* 0x000fe200078e00ff */
[----:B------:R-:W-:Y:S01]  /*1a2f0*/  PRMT R161, R90, 0x7632, R161 ;  /* 0x000076325aa17816 */ /* 0x000fe200000000a1 */
[----:B------:R-:W-:Y:S01]  /*1a300*/  BSSY B1, `(.L_x_5875) ;  /* 0x0000017000017945 */ /* 0x000fe20003800000 */
[----:B------:R-:W-:Y:S01]  /*1a310*/  ISETP.NE.AND P5, PT, R125, 0x1, PT ;  /* 0x000000017d00780c */ /* 0x000fe20003fa5270 */
[----:B------:R-:W-:Y:S01]  /*1a320*/  FFMA.FTZ R124, R124, R190, 1.1641532182693481445e-10 ;  /* 0x2f0000007c7c7423 */ /* 0x000fe200000100be */
[----:B------:R-:W-:-:S04]  /*1a330*/  SHF.L.U32 R161, R161, 0x10, RZ ;  /* 0x00000010a1a17819 */ /* 0x000fc800000006ff */
[----:B------:R-:W-:Y:S01]  /*1a340*/  FSETP.GTU.FTZ.AND P4, PT, R124, R189, PT ;  /* 0x000000bd7c00720b */ /* 0x000fe20003f9c000 */
[----:B------:R-:W-:-:S04]  /*1a350*/  FMUL.FTZ R124, R126, R131 ;  /* 0x000000837e7c7220 */ /* 0x000fc80000410000 */
[----:B------:R-:W-:-:S05]  /*1a360*/  FMUL.FTZ R124, R124, R188 ;  /* 0x000000bc7c7c7220 */ /* 0x000fca0000410000 */
        /* <DEDUP_REMOVED lines=15> */
.L_x_5876:
[----:B------:R-:W-:-:S07]  /*1a460*/  MOV R126, R180 ;  /* 0x000000b4007e7202 */ /* 0x000fce0000000f00 */
.L_x_5877:
[----:B------:R-:W-:Y:S05]  /*1a470*/  BSYNC B1 ;  /* 0x0000000000017941 */ /* 0x000fea0003800000 */
.L_x_5875:
        /* <DEDUP_REMOVED lines=16> */
.L_x_5881:
[----:B------:R-:W-:Y:S05]  /*1a580*/  BSYNC B2 ;  /* 0x0000000000027941 */ /* 0x000fea0003800000 */
.L_x_5880:
        /* <DEDUP_REMOVED lines=42> */
.L_x_5879:
[----:B------:R-:W-:Y:S05]  /*1a830*/  BSYNC B1 ;  /* 0x0000000000017941 */ /* 0x000fea0003800000 */
.L_x_5878:
        /* <DEDUP_REMOVED lines=24> */
.L_x_5883:
[----:B------:R-:W-:-:S07]  /*1a9c0*/  MOV R170, R180 ;  /* 0x000000b400aa7202 */ /* 0x000fce0000000f00 */
.L_x_5884:
[----:B------:R-:W-:Y:S05]  /*1a9d0*/  BSYNC B1 ;  /* 0x0000000000017941 */ /* 0x000fea0003800000 */
.L_x_5882:
        /* <DEDUP_REMOVED lines=19> */
.L_x_5888:
[----:B------:R-:W-:Y:S05]  /*1ab10*/  BSYNC B2 ;  /* 0x0000000000027941 */ /* 0x000fea0003800000 */
.L_x_5887:
        /* <DEDUP_REMOVED lines=13> */
[----:B------:R-:W-:-:S04]  /*1abf0*/  HFMA2.MMA R166, -RZ, RZ, 0, 0 ;  /* 0x00000000ffa67435 */ /* 0x000fc800000001ff */
        /* <DEDUP_REMOVED lines=28> */
.L_x_5886:
[----:B------:R-:W-:Y:S05]  /*1adc0*/  BSYNC B1 ;  /* 0x0000000000017941 */ /* 0x000fea0003800000 */
.L_x_5885:
[----:B------:R-:W-:Y:S01]  /*1add0*/  I2FP.F32.U32 R124, R170 ;  /* 0x000000aa007c7245 */ /* 0x000fe20000201000 */
[----:B------:R-:W-:Y:S01]  /*1ade0*/  IMAD.U32 R125, R163, 0x10000, RZ ;  /* 0x00010000a37d7824 */ /* 0x000fe200078e00ff */
[----:B------:R-:W0:Y:S01]  /*1adf0*/  LDC.64 R164, c[0x0][0x238] ;  /* 0x00008e00ffa47b82 */ /* 0x000e220000000a00 */
[----:B------:R-:W-:Y:S02]  /*1ae00*/  PRMT R163, R91, 0x7632, R163 ;  /* 0x000076325ba37816 */ /* 0x000fe400000000a3 */
[----:B------:R-:W-:Y:S01]  /*1ae10*/  FFMA.FTZ R124, R124, R190, 1.1641532182693481445e-10 ;  /* 0x2f0000007c7c7423 */ /* 0x000fe200000100be */
[----:B------:R-:W-:Y:S01]  /*1ae20*/  FMUL.FTZ R125, R125, R131 ;  /* 0x000000837d7d7220 */ /* 0x000fe20000410000 */
[----:B------:R-:W-:Y:S02]  /*1ae30*/  SHF.L.U32 R163, R163, 0x10, RZ ;  /* 0x00000010a3a37819 */ /* 0x000fe400000006ff */
[----:B------:R-:W-:Y:S01]  /*1ae40*/  F2FP.BF16.F32.PACK_AB R126, R161, R160 ;  /* 0x000000a0a17e723e */ /* 0x000fe200000010ff */
[----:B------:R-:W-:Y:S01]  /*1ae50*/  FMUL.FTZ R125, R125, R188 ;  /* 0x000000bc7d7d7220 */ /* 0x000fe20000410000 */
[----:B------:R-:W-:Y:S01]  /*1ae60*/  FSETP.GTU.FTZ.AND P6, PT, R124, R189, PT ;  /* 0x000000bd7c00720b */ /* 0x000fe20003fdc000 */
[----:B------:R-:W1:Y:S01]  /*1ae70*/  LDC.64 R170, c[0x0][0x220] ;  /* 0x00008800ffaa7b82 */ /* 0x000e620000000a00 */
[----:B------:R-:W-:-:S02]  /*1ae80*/  @P0 PRMT R124, R47, 0x7632, R124 ;  /* 0x000076322f7c0816 */ /* 0x000fc4000000007c */
[----:B------:R-:W-:-:S03]  /*1ae90*/  FSEL R125, R125, RZ, !P6 ;  /* 0x000000ff7d7d7208 */ /* 0x000fc60007000000 */
[----:B------:R-:W-:Y:S02]  /*1aea0*/  @P0 IMAD.U32 R124, R124, 0x10000, RZ ;  /* 0x000100007c7c0824 */ /* 0x000fe400078e00ff */
[----:B------:R-:W-:Y:S01]  /*1aeb0*/  FMUL.FTZ R163, R125, R163 ;  /* 0x000000a37da37220 */ /* 0x000fe20000410000 */
[----:B------:R-:W-:-:S03]  /*1aec0*/  F2FP.BF16.F32.PACK_AB R125, R159, R158 ;  /* 0x0000009e9f7d723e */ /* 0x000fc600000010ff */
[----:B------:R-:W-:Y:S01]  /*1aed0*/  @P0 FADD.FTZ R163, R163, R124 ;  /* 0x0000007ca3a30221 */ /* 0x000fe20000010000 */
[----:B------:R-:W-:Y:S01]  /*1aee0*/  F2FP.BF16.F32.PACK_AB R124, R157, R156 ;  /* 0x0000009c9d7c723e */ /* 0x000fe200000010ff */
[----:B0-----:R-:W-:-:S03]  /*1aef0*/  IMAD.WIDE.U32 R164, R177, 0x10, R164 ;  /* 0x00000010b1a47825 */ /* 0x001fc600078e00a4 */
[----:B------:R-:W-:-:S05]  /*1af00*/  F2FP.BF16.F32.PACK_AB R127, R163, R162 ;  /* 0x000000a2a37f723e */ /* 0x000fca00000010ff */
[----:B------:R0:W-:Y:S02]  /*1af10*/  STG.E.128 desc[UR4][R164.64], R124 ;  /* 0x0000007ca4007986 */ /* 0x0001e4000c101d04 */
[----:B0-----:R-:W-:Y:S02]  /*1af20*/  SEL R164, RZ, 0x1, P2 ;  /* 0x00000001ffa47807 */ /* 0x001fe40001000000 */
[----:B------:R-:W-:Y:S02]  /*1af30*/  SEL R124, RZ, 0x10000, P5 ;  /* 0x00010000ff7c7807 */ /* 0x000fe40002800000 */
[----:B------:R-:W-:Y:S01]  /*1af40*/  SEL R125, RZ, 0x1000000, P6 ;  /* 0x01000000ff7d7807 */ /* 0x000fe20003000000 */
[----:B------:R-:W-:Y:S01]  /*1af50*/  IMAD.WIDE.U32 R164, R164, 0x1000000, RZ ;  /* 0x01000000a4a47825 */ /* 0x000fe200078e00ff */
[----:B------:R-:W-:Y:S02]  /*1af60*/  SEL R126, RZ, 0x100, P4 ;  /* 0x00000100ff7e7807 */ /* 0x000fe40002000000 */
[----:B------:R-:W-:-:S02]  /*1af70*/  LOP3.LUT P6, RZ, R31, 0x2, RZ, 0xc0, !PT ;  /* 0x000000021fff7812 */ /* 0x000fc400078cc0ff */
[----:B------:R-:W-:Y:S02]  /*1af80*/  LOP3.LUT R124, R126, R125, R124, 0xfe, !PT ;  /* 0x0000007d7e7c7212 */ /* 0x000fe400078efe7c */
[----:B------:R-:W-:Y:S02]  /*1af90*/  SEL R125, RZ, 0x1, P3 ;  /* 0x00000001ff7d7807 */ /* 0x000fe40001800000 */
[----:B------:R-:W-:Y:S02]  /*1afa0*/  SEL R126, RZ, 0x1, P1 ;  /* 0x00000001ff7e7807 */ /* 0x000fe40000800000 */
[----:B------:R-:W-:Y:S02]  /*1afb0*/  LOP3.LUT R165, R165, R124, R125, 0xfe, !PT ;  /* 0x0000007ca5a57212 */ /* 0x000fe400078efe7d */
[----:B------:R-:W-:Y:S01]  /*1afc0*/  SEL R124, RZ, 0x1, P6 ;  /* 0x00000001ff7c7807 */ /* 0x000fe20003000000 */
[----:B------:R-:W-:Y:S01]  /*1afd0*/  IMAD.WIDE.U32 R126, R126, 0x10000, RZ ;  /* 0x000100007e7e7825 */ /* 0x000fe200078e00ff */
[----:B------:R-:W-:-:S03]  /*1afe0*/  LOP3.LUT P5, RZ, R31, 0x4, RZ, 0xc0, !PT ;  /* 0x000000041fff7812 */ /* 0x000fc600078ac0ff */
[----:B------:R-:W-:-:S03]  /*1aff0*/  IMAD.WIDE.U32 R124, R124, 0x100, RZ ;  /* 0x000001007c7c7825 */ /* 0x000fc600078e00ff */
[----:B------:R-:W-:Y:S02]  /*1b000*/  LOP3.LUT R124, R124, R164, R126, 0xfe, !PT ;  /* 0x000000a47c7c7212 */ /* 0x000fe400078efe7e */
[----:B------:R-:W-:Y:S02]  /*1b010*/  LOP3.LUT R125, R125, R165, R127, 0xfe, !PT ;  /* 0x000000a57d7d7212 */ /* 0x000fe400078efe7f */
[----:B------:R-:W0:Y:S01]  /*1b020*/  @P0 LDC.64 R164, c[0x0][0x230] ;  /* 0x00008c00ffa40b82 */ /* 0x000e220000000a00 */
[----:B------:R-:W-:-:S04]  /*1b030*/  SEL R126, RZ, 0x1, P5 ;  /* 0x00000001ff7e7807 */ /* 0x000fc80002800000 */
[----:B------:R-:W-:Y:S01]  /*1b040*/  LOP3.LUT R124, R124, R126, RZ, 0xfc, !PT ;  /* 0x0000007e7c7c7212 */ /* 0x000fe200078efcff */
[----:B------:R-:W-:Y:S01]  /*1b050*/  IMAD.WIDE.U32 R126, R177, 0x8, R174 ;  /* 0x00000008b17e7825 */ /* 0x000fe200078e00ae */
[----:B------:R-:W-:-:S04]  /*1b060*/  IADD3 R175, R5, 0x120, RZ ;  /* 0x0000012005af7810 */ /* 0x000fc80007ffe0ff */
[----:B------:R0:W-:Y:S02]  /*1b070*/  STG.E.64 desc[UR4][R126.64], R124 ;  /* 0x0000007c7e007986 */ /* 0x0001e4000c101b04 */
[----:B0-----:R-:W-:-:S05]  /*1b080*/  @P0 IMAD.WIDE.U32 R124, R175, 0x10, R164 ;  /* 0x00000010af7c0825 */ /* 0x001fca00078e00a4 */
[----:B------:R1:W5:Y:S02]  /*1b090*/  @P0 LDG.E.128 R44, desc[UR4][R124.64] ;  /* 0x000000047c2c0981 */ /* 0x000364000c1e1d00 */
[----:B-1----:R-:W-:-:S06]  /*1b0a0*/  IMAD.WIDE.U32 R124, R175, 0x10, R170 ;  /* 0x00000010af7c7825 */ /* 0x002fcc00078e00aa */
        /* <DEDUP_REMOVED lines=13> */
.L_x_5890:
[----:B------:R-:W-:-:S07]  /*1b180*/  IMAD.MOV.U32 R174, RZ, RZ, R180 ;  /* 0x000000ffffae7224 */ /* 0x000fce00078e00b4 */
.L_x_5891:
[----:B------:R-:W-:Y:S05]  /*1b190*/  BSYNC B1 ;  /* 0x0000000000017941 */ /* 0x000fea0003800000 */
.L_x_5889:
        /* <DEDUP_REMOVED lines=16> */
.L_x_5895:
[----:B------:R-:W-:Y:S05]  /*1b2a0*/  BSYNC B2 ;  /* 0x0000000000027941 */ /* 0x000fea0003800000 */
.L_x_5894:
[----:B------:R-:W-:Y:S01]  /*1b2b0*/  LOP3.LUT R166, R166, UR7, R4, 0x96, !PT ;  /* 0x00000007a6a67c12 */ /* 0x000fe2000f8e9604 */
[----:B------:R-:W-:-:S04]  /*1b2c0*/  IMAD.HI.U32 R164, R0, -0x326172a9, RZ ;  /* 0xcd9e8d5700a47827 */ /* 0x000fc800078e00ff */
        /* <DEDUP_REMOVED lines=38> */
[----:B------:R-:W-:Y:S01]  /*1b530*/  IMAD.MOV.U32 R180, RZ, RZ, R166 ;  /* 0x000000ffffb47224 */ /* 0x000fe200078e00a6 */
[----:B------:R-:W-:Y:S01]  /*1b540*/  LOP3.LUT R168, R167, UR37, R164, 0x96, !PT ;  /* 0x00000025a7a87c12 */ /* 0x000fe2000f8e96a4 */
[----:B------:R-:W-:-:S11]  /*1b550*/  HFMA2.MMA R167, -RZ, RZ, 0, 0 ;  /* 0x00000000ffa77435 */ /* 0x000fd600000001ff */
.L_x_5893:
[----:B------:R-:W-:Y:S05]  /*1b560*/  BSYNC B1 ;  /* 0x0000000000017941 */ /* 0x000fea0003800000 */
.L_x_5892:
[----:B------:R-:W2:Y:S01]  /*1b570*/  LDL R165, [R1+0x60] ;  /* 0x0000600001a57983 */ /* 0x000ea20000100800 */
[----:B------:R-:W-:Y:S01]  /*1b580*/  I2FP.F32.U32 R164, R174 ;  /* 0x000000ae00a47245 */ /* 0x000fe20000201000 */
[----:B------:R-:W-:Y:S01]  /*1b590*/  BSSY B1, `(.L_x_5896) ;  /* 0x0000019000017945 */ /* 0x000fe20003800000 */
[----:B------:R-:W-:Y:S01]  /*1b5a0*/  LOP3.LUT R31, R31, 0xfffffffb, RZ, 0xc0, !PT ;  /* 0xfffffffb1f1f7812 */ /* 0x000fe200078ec0ff */
[----:B------:R-:W-:Y:S02]  /*1b5b0*/  VIADD R170, R167, 0x1 ;  /* 0x00000001a7aa7836 */ /* 0x000fe40000000000 */
[----:B------:R-:W-:-:S05]  /*1b5c0*/  FFMA.FTZ R164, R164, R190, 1.1641532182693481445e-10 ;  /* 0x2f000000a4a47423 */ /* 0x000fca00000100be */
        /* <DEDUP_REMOVED lines=8> */
[----:B--2---:R-:W-:Y:S01]  /*1b650*/  FMUL.FTZ R164, R165, R164 ;  /* 0x000000a4a5a47220 */ /* 0x004fe20000410000 */
        /* <DEDUP_REMOVED lines=11> */
.L_x_5897:
[----:B------:R-:W-:-:S07]  /*1b710*/  IMAD.MOV.U32 R165, RZ, RZ, R180 ;  /* 0x000000ffffa57224 */ /* 0x000fce00078e00b4 */
.L_x_5898:
[----:B------:R-:W-:Y:S05]  /*1b720*/  BSYNC B1 ;  /* 0x0000000000017941 */ /* 0x000fea0003800000 */
.L_x_5896:
        /* <DEDUP_REMOVED lines=16> */
.L_x_5902:
[----:B------:R-:W-:Y:S05]  /*1b830*/  BSYNC B2 ;  /* 0x0000000000027941 */ /* 0x000fea0003800000 */
.L_x_5901:
        /* <DEDUP_REMOVED lines=14> */
[----:B------:R-:W-:-:S05]  /*1b920*/  IMAD.WIDE.U32 R166, R166, -0x2daee0ad, RZ ;  /* 0xd2511f53a6a67825 */ /* 0x000fca00078e00ff */
[----:B------:R-:W-:Y:S02]  /*1b930*/  LOP3.LUT R169, R167, UR26, R170, 0x96, !PT ;  /* 0x0000001aa7a97c12 */ /* 0x000fe4000f8e96aa */
[----:B------:R-:W-:-:S03]  /*1b940*/  LOP3.LUT R170, R173, UR25, R168, 0x96, !PT ;  /* 0x00000019adaa7c12 */ /* 0x000fc6000f8e96a8 */
        /* <DEDUP_REMOVED lines=19> */
[----:B------:R-:W-:Y:S01]  /*1ba80*/  LOP3.LUT R172, R167, UR35, R170, 0x96, !PT ;  /* 0x00000023a7ac7c12 */ /* 0x000fe2000f8e96aa */
[----:B------:R-:W-:-:S04]  /*1ba90*/  IMAD.WIDE.U32 R170, R171, -0x326172a9, RZ ;  /* 0xcd9e8d57abaa7825 */ /* 0x000fc800078e00ff */
[----:B------:R-:W-:-:S04]  /*1baa0*/  IMAD.WIDE.U32 R172, R172, -0x2daee0ad, RZ ;  /* 0xd2511f53acac7825 */ /* 0x000fc800078e00ff */
[----:B------:R-:W-:Y:S01]  /*1bab0*/  IMAD.MOV.U32 R180, RZ, RZ, R170 ;  /* 0x000000ffffb47224 */ /* 0x000fe200078e00aa */
[----:B------:R-:W-:Y:S01]  /*1bac0*/  HFMA2.MMA R170, -RZ, RZ, 0, 0 ;  /* 0x00000000ffaa7435 */ /* 0x000fe200000001ff */
[----:B------:R-:W-:Y:S02]  /*1bad0*/  LOP3.LUT R169, R173, UR38, R168, 0x96, !PT ;  /* 0x00000026ada97c12 */ /* 0x000fe4000f8e96a8 */
[----:B------:R-:W-:-:S08]  /*1bae0*/  LOP3.LUT R168, R171, UR37, R166, 0x96, !PT ;  /* 0x00000025aba87c12 */ /* 0x000fd0000f8e96a6 */
.L_x_5900:
[----:B------:R-:W-:Y:S05]  /*1baf0*/  BSYNC B1 ;  /* 0x0000000000017941 */ /* 0x000fea0003800000 */
.L_x_5899:
[----:B------:R-:W2:Y:S01]  /*1bb00*/  LDL R166, [R1+0x5c] ;  /* 0x00005c0001a67983 */ /* 0x000ea20000100800 */
[----:B------:R-:W-:Y:S01]  /*1bb10*/  I2FP.F32.U32 R165, R165 ;  /* 0x000000a500a57245 */ /* 0x000fe20000201000 */
[----:B------:R-:W-:Y:S01]  /*1bb20*/  IMAD.U32 R124, R124, 0x10000, RZ ;  /* 0x000100007c7c7824 */ /* 0x000fe200078e00ff */
[----:B------:R-:W-:Y:S01]  /*1bb30*/  LOP3.LUT R31, R31, 0xfffffffd, RZ, 0xc0, !PT ;  /* 0xfffffffd1f1f7812 */ /* 0x000fe200078ec0ff */
[----:B------:R-:W-:Y:S02]  /*1bb40*/  BSSY B1, `(.L_x_5903) ;  /* 0x0000017000017945 */ /* 0x000fe40003800000 */
[----:B------:R-:W-:Y:S01]  /*1bb50*/  FFMA.FTZ R165, R165, R190, 1.1641532182693481445e-10 ;  /* 0x2f000000a5a57423 */ /* 0x000fe200000100be */
[----:B------:R-:W-:-:S04]  /*1bb60*/  FMUL.FTZ R124, R124, R131 ;  /* 0x000000837c7c7220 */ /* 0x000fc80000410000 */
[----:B------:R-:W-:Y:S01]  /*1bb70*/  FSETP.GTU.FTZ.AND P1, PT, R165, R189, PT ;  /* 0x000000bda500720b */ /* 0x000fe20003f3c000 */
[----:B------:R-:W-:-:S05]  /*1bb80*/  FMUL.FTZ R124, R124, R188 ;  /* 0x000000bc7c7c7220 */ /* 0x000fca0000410000 */
[----:B------:R-:W-:Y:S02]  /*1bb90*/  FSEL R165, R124, RZ, !P1 ;  /* 0x000000ff7ca57208 */ /* 0x000fe40004800000 */
[----:B------:R-:W-:-:S04]  /*1bba0*/  @P0 PRMT R124, R44, 0x7632, R124 ;  /* 0x000076322c7c0816 */ /* 0x000fc8000000007c */
[----:B------:R-:W-:Y:S02]  /*1bbb0*/  @P0 SHF.L.U32 R124, R124, 0x10, RZ ;  /* 0x000000107c7c0819 */ /* 0x000fe400000006ff */
[----:B------:R-:W-:Y:S02]  /*1bbc0*/  @P1 LOP3.LUT R31, R31, 0x2, RZ, 0xfc, !PT ;  /* 0x000000021f1f1812 */ /* 0x000fe400078efcff */
[----:B------:R-:W-:Y:S01]  /*1bbd0*/  ISETP.NE.AND P1, PT, R170, 0x1, PT ;  /* 0x00000001aa00780c */ /* 0x000fe20003f25270 */
[----:B--2---:R-:W-:Y:S01]  /*1bbe0*/  FMUL.FTZ R165, R166, R165 ;  /* 0x000000a5a6a57220 */ /* 0x004fe20000410000 */
[----:B------:R-:W-:-:S03]  /*1bbf0*/  VIADD R166, R170, 0x1 ;  /* 0x00000001aaa67836 */ /* 0x000fc60000000000 */
[----:B------:R-:W-:-:S08]  /*1bc00*/  @P0 FADD.FTZ R165, R165, R124 ;  /* 0x0000007ca5a50221 */ /* 0x000fd00000010000 */
        /* <DEDUP_REMOVED lines=9> */
.L_x_5904:
[----:B------:R-:W-:-:S07]  /*1bca0*/  IMAD.MOV.U32 R124, RZ, RZ, R180 ;  /* 0x000000ffff7c7224 */ /* 0x000fce00078e00b4 */
.L_x_5905:
[----:B------:R-:W-:Y:S05]  /*1bcb0*/  BSYNC B1 ;  /* 0x0000000000017941 */ /* 0x000fea0003800000 */
.L_x_5903:
        /* <DEDUP_REMOVED lines=16> */
.L_x_5909:
[----:B------:R-:W-:Y:S05]  /*1bdc0*/  BSYNC B2 ;  /* 0x0000000000027941 */ /* 0x000fea0003800000 */
.L_x_5908:
        /* <DEDUP_REMOVED lines=13> */
[----:B------:R-:W-:-:S05]  /*1bea0*/  LOP3.LUT R168, R167, UR23, R168, 0x96, !PT ;  /* 0x00000017a7a87c12 */ /* 0x000fca000f8e96a8 */
        /* <DEDUP_REMOVED lines=30> */
.L_x_5907:
[----:B------:R-:W-:Y:S05]  /*1c090*/  BSYNC B1 ;  /* 0x0000000000017941 */ /* 0x000fea0003800000 */
.L_x_5906:
[----:B------:R-:W2:Y:S01]  /*1c0a0*/  LDL R167, [R1+0x58] ;  /* 0x0000580001a77983 */ /* 0x000ea20000100800 */
[----:B------:R-:W-:Y:S01]  /*1c0b0*/  I2FP.F32.U32 R124, R124 ;  /* 0x0000007c007c7245 */ /* 0x000fe20000201000 */
[----:B------:R-:W-:Y:S01]  /*1c0c0*/  BSSY B1, `(.L_x_5910) ;  /* 0x0000017000017945 */ /* 0x000fe20003800000 */
[----:B------:R-:W-:Y:S02]  /*1c0d0*/  ISETP.NE.AND P2, PT, R166, 0x1, PT ;  /* 0x00000001a600780c */ /* 0x000fe40003f45270 */
[----:B------:R-:W-:Y:S01]  /*1c0e0*/  PRMT R171, R125, 0x7632, R171 ;  /* 0x000076327dab7816 */ /* 0x000fe200000000ab */
[----:B------:R-:W-:-:S05]  /*1c0f0*/  FFMA.FTZ R124, R124, R190, 1.1641532182693481445e-10 ;  /* 0x2f0000007c7c7423 */ /* 0x000fca00000100be */
[----:B------:R-:W-:Y:S02]  /*1c100*/  FSETP.GTU.FTZ.AND P1, PT, R124, R189, PT ;  /* 0x000000bd7c00720b */ /* 0x000fe40003f3c000 */
[----:B------:R-:W-:Y:S02]  /*1c110*/  SHF.L.U32 R124, R125, 0x10, RZ ;  /* 0x000000107d7c7819 */ /* 0x000fe400000006ff */
[----:B------:R-:W-:-:S03]  /*1c120*/  IADD3 R125, R166, 0x1, RZ ;  /* 0x00000001a67d7810 */ /* 0x000fc60007ffe0ff */
[----:B------:R-:W-:-:S04]  /*1c130*/  FMUL.FTZ R124, R124, R131 ;  /* 0x000000837c7c7220 */ /* 0x000fc80000410000 */
[----:B------:R-:W-:-:S05]  /*1c140*/  FMUL.FTZ R124, R124, R188 ;  /* 0x000000bc7c7c7220 */ /* 0x000fca0000410000 */
[----:B------:R-:W-:-:S05]  /*1c150*/  FSEL R124, R124, RZ, !P1 ;  /* 0x000000ff7c7c7208 */ /* 0x000fca0004800000 */
[----:B--2---:R-:W-:Y:S01]  /*1c160*/  FMUL.FTZ R170, R167, R124 ;  /* 0x0000007ca7aa7220 */ /* 0x004fe20000410000 */
        /* <DEDUP_REMOVED lines=11> */
.L_x_5911:
[----:B------:R-:W-:-:S07]  /*1c220*/  MOV R174, R180 ;  /* 0x000000b400ae7202 */ /* 0x000fce0000000f00 */
.L_x_5912:
[----:B------:R-:W-:Y:S05]  /*1c230*/  BSYNC B1 ;  /* 0x0000000000017941 */ /* 0x000fea0003800000 */
.L_x_5910:
        /* <DEDUP_REMOVED lines=16> */
.L_x_5916:
[----:B------:R-:W-:Y:S05]  /*1c340*/  BSYNC B2 ;  /* 0x0000000000027941 */ /* 0x000fea0003800000 */
.L_x_5915:
        /* <DEDUP_REMOVED lines=40> */
[----:B------:R-:W-:-:S03]  /*1c5d0*/  MOV R172, R166 ;  /* 0x000000a600ac7202 */ /* 0x000fc60000000f00 */
[----:B------:R-:W-:Y:S01]  /*1c5e0*/  IMAD.MOV.U32 R180, RZ, RZ, R124 ;  /* 0x000000ffffb47224 */ /* 0x000fe200078e007c */
[----:B------:R-:W-:Y:S01]  /*1c5f0*/  LOP3.LUT R168, R125, UR37, R168, 0x96, !PT ;  /* 0x000000257da87c12 */ /* 0x000fe2000f8e96a8 */
[----:B------:R-:W-:-:S11]  /*1c600*/  HFMA2.MMA R125, -RZ, RZ, 0, 0 ;  /* 0x00000000ff7d7435 */ /* 0x000fd600000001ff */
.L_x_5914:
[----:B------:R-:W-:Y:S05]  /*1c610*/  BSYNC B1 ;  /* 0x0000000000017941 */ /* 0x000fea0003800000 */
.L_x_5913:
[----:B------:R-:W2:Y:S01]  /*1c620*/  LDL R166, [R1+0x54] ;  /* 0x0000540001a67983 */ /* 0x000ea20000100800 */
        /* <DEDUP_REMOVED lines=11> */
[----:B--2---:R-:W-:-:S04]  /*1c6e0*/  FMUL.FTZ R171, R166, R171 ;  /* 0x000000aba6ab7220 */ /* 0x004fc80000410000 */
        /* <DEDUP_REMOVED lines=11> */
.L_x_5918:
[----:B------:R-:W-:-:S07]  /*1c7a0*/  IMAD.MOV.U32 R174, RZ, RZ, R180 ;  /* 0x000000ffffae7224 */ /* 0x000fce00078e00b4 */
.L_x_5919:
[----:B------:R-:W-:Y:S05]  /*1c7b0*/  BSYNC B1 ;  /* 0x0000000000017941 */ /* 0x000fea0003800000 */
.L_x_5917:
        /* <DEDUP_REMOVED lines=16> */
.L_x_5923:
[----:B------:R-:W-:Y:S05]  /*1c8c0*/  BSYNC B2 ;  /* 0x0000000000027941 */ /* 0x000fea0003800000 */
.L_x_5922:
        /* <DEDUP_REMOVED lines=44> */
.L_x_5921:
[----:B------:R-:W-:Y:S05]  /*1cb90*/  BSYNC B1 ;  /* 0x0000000000017941 */ /* 0x000fea0003800000 */
.L_x_5920:
        /* <DEDUP_REMOVED lines=24> */
.L_x_5925:
[----:B------:R-:W-:-:S07]  /*1cd20*/  MOV R178, R180 ;  /* 0x000000b400b27202 */ /* 0x000fce0000000f00 */
.L_x_5926:
[----:B------:R-:W-:Y:S05]  /*1cd30*/  BSYNC B1 ;  /* 0x0000000000017941 */ /* 0x000fea0003800000 */
.L_x_5924:
        /* <DEDUP_REMOVED lines=16> */
.L_x_5930:
[----:B------:R-:W-:Y:S05]  /*1ce40*/  BSYNC B2 ;  /* 0x0000000000027941 */ /* 0x000fea0003800000 */
.L_x_5929:
        /* <DEDUP_REMOVED lines=44> */
.L_x_5928:
[----:B------:R-:W-:Y:S05]  /*1d110*/  BSYNC B1 ;  /* 0x0000000000017941 */ /* 0x000fea0003800000 */
.L_x_5927:
        /* <DEDUP_REMOVED lines=24> */
.L_x_5932:
[----:B------:R-:W-:-:S07]  /*1d2a0*/  IMAD.MOV.U32 R126, RZ, RZ, R180 ;  /* 0x000000ffff7e7224 */ /* 0x000fce00078e00b4 */
.L_x_5933:
[----:B------:R-:W-:Y:S05]  /*1d2b0*/  BSYNC B1 ;  /* 0x0000000000017941 */ /* 0x000fea0003800000 */
.L_x_5931:
        /* <DEDUP_REMOVED lines=16> */
.L_x_5937:
[----:B------:R-:W-:Y:S05]  /*1d3c0*/  BSYNC B2 ;  /* 0x0000000000027941 */ /* 0x000fea0003800000 */
.L_x_5936:
        /* <DEDUP_REMOVED lines=44> */
.L_x_5935:
[----:B------:R-:W-:Y:S05]  /*1d690*/  BSYNC B1 ;  /* 0x0000000000017941 */ /* 0x000fea0003800000 */
.L_x_5934:
[----:B------:R-:W2:Y:S01]  /*1d6a0*/  LDL R166, [R1+0x48] ;  /* 0x0000480001a67983 */ /* 0x000ea20000100800 */
[----:B------:R-:W-:Y:S01]  /*1d6b0*/  I2FP.F32.U32 R125, R126 ;  /* 0x0000007e007d7245 */ /* 0x000fe20000201000 */
[----:B------:R-:W-:Y:S01]  /*1d6c0*/  BSSY B1, `(.L_x_5938) ;  /* 0x0000017000017945 */ /* 0x000fe20003800000 */
[C---:B------:R-:W-:Y:S02]  /*1d6d0*/  ISETP.NE.AND P6, PT, R124.reuse, 0x1, PT ;  /* 0x000000017c00780c */ /* 0x040fe40003fc5270 */
[----:B------:R-:W-:Y:S01]  /*1d6e0*/  PRMT R221, R127, 0x7632, R221 ;  /* 0x000076327fdd7816 */ /* 0x000fe200000000dd */
[----:B------:R-:W-:Y:S01]  /*1d6f0*/  FFMA.FTZ R125, R125, R190, 1.1641532182693481445e-10 ;  /* 0x2f0000007d7d7423 */ /* 0x000fe200000100be */
[----:B------:R-:W-:-:S04]  /*1d700*/  IADD3 R181, R124, 0x1, RZ ;  /* 0x000000017cb57810 */ /* 0x000fc80007ffe0ff */
        /* <DEDUP_REMOVED lines=17> */
.L_x_5939:
[----:B------:R-:W-:-:S07]  /*1d820*/  MOV R222, R180 ;  /* 0x000000b400de7202 */ /* 0x000fce0000000f00 */
.L_x_5940:
[----:B------:R-:W-:Y:S05]  /*1d830*/  BSYNC B1 ;  /* 0x0000000000017941 */ /* 0x000fea0003800000 */
.L_x_5938:
        /* <DEDUP_REMOVED lines=19> */
.L_x_5944:
[----:B------:R-:W-:Y:S05]  /*1d970*/  BSYNC B2 ;  /* 0x0000000000027941 */ /* 0x000fea0003800000 */
.L_x_5943:
        /* <DEDUP_REMOVED lines=43> */
[----:B------:R-:W-:-:S07]  /*1dc30*/  LOP3.LUT R168, R125, UR37, R166, 0x96, !PT ;  /* 0x000000257da87c12 */ /* 0x000fce000f8e96a6 */
.L_x_5942:
[----:B------:R-:W-:Y:S05]  /*1dc40*/  BSYNC B1 ;  /* 0x0000000000017941 */ /* 0x000fea0003800000 */
.L_x_5941:
[----:B------:R-:W2:Y:S01]  /*1dc50*/  LDL R125, [R1+0x44] ;  /* 0x00004400017d7983 */ /* 0x000ea20000100800 */
[----:B------:R-:W-:Y:S01]  /*1dc60*/  I2FP.F32.U32 R124, R222 ;  /* 0x000000de007c7245 */ /* 0x000fe20000201000 */
[----:B------:R-:W-:Y:S01]  /*1dc70*/  IMAD.U32 R221, R221, 0x10000, RZ ;  /* 0x00010000dddd7824 */ /* 0x000fe200078e00ff */
[----:B------:R-:W0:Y:S01]  /*1dc80*/  LDC.64 R126, c[0x0][0x238] ;  /* 0x00008e00ff7e7b82 */ /* 0x000e220000000a00 */
[----:B------:R-:W1:Y:S01]  /*1dc90*/  S2R R222, SR_TID.X ;  /* 0x0000000000de7919 */ /* 0x000e620000002100 */
[----:B------:R-:W-:Y:S01]  /*1dca0*/  UMOV UR16, 0xffffffff ;  /* 0xffffffff00107882 */ /* 0x000fe20000000000 */
[----:B------:R-:W-:Y:S01]  /*1dcb0*/  FFMA.FTZ R124, R124, R190, 1.1641532182693481445e-10 ;  /* 0x2f0000007c7c7423 */ /* 0x000fe200000100be */
[----:B------:R-:W-:-:S04]  /*1dcc0*/  FMUL.FTZ R221, R221, R131 ;  /* 0x00000083dddd7220 */ /* 0x000fc80000410000 */
[----:B------:R-:W-:Y:S01]  /*1dcd0*/  FMUL.FTZ R221, R221, R188 ;  /* 0x000000bcdddd7220 */ /* 0x000fe20000410000 */
[----:B------:R-:W-:Y:S02]  /*1dce0*/  FSETP.GTU.FTZ.AND P6, PT, R124, R189, PT ;  /* 0x000000bd7c00720b */ /* 0x000fe40003fdc000 */
[----:B------:R-:W-:Y:S01]  /*1dcf0*/  @P0 PRMT R124, R47, 0x7632, R124 ;  /* 0x000076322f7c0816 */ /* 0x000fe2000000007c */
[----:B------:R-:W3:Y:S01]  /*1dd00*/  LDC.64 R188, c[0x0][0x240] ;  /* 0x00009000ffbc7b82 */ /* 0x000ee20000000a00 */
[----:B------:R-:W-:Y:S02]  /*1dd10*/  FSEL R221, R221, RZ, !P6 ;  /* 0x000000ffdddd7208 */ /* 0x000fe40007000000 */
[----:B------:R-:W-:Y:S01]  /*1dd20*/  @P0 SHF.L.U32 R124, R124, 0x10, RZ ;  /* 0x000000107c7c0819 */ /* 0x000fe200000006ff */
[----:B0-----:R-:W-:Y:S01]  /*1dd30*/  IMAD.WIDE.U32 R166, R175, 0x10, R126 ;  /* 0x00000010afa67825 */ /* 0x001fe200078e007e */
[----:B------:R-:W-:Y:S02]  /*1dd40*/  F2FP.BF16.F32.PACK_AB R126, R178, R174 ;  /* 0x000000aeb27e723e */ /* 0x000fe400000010ff */
[----:B-1----:R-:W-:Y:S01]  /*1dd50*/  LOP3.LUT R222, R222, 0x1f, RZ, 0xc0, !PT ;  /* 0x0000001fdede7812 */ /* 0x002fe200078ec0ff */
[----:B--2---:R-:W-:Y:S01]  /*1dd60*/  FMUL.FTZ R131, R125, R221 ;  /* 0x000000dd7d837220 */ /* 0x004fe20000410000 */
[----:B------:R-:W-:-:S03]  /*1dd70*/  F2FP.BF16.F32.PACK_AB R125, R171, R170 ;  /* 0x000000aaab7d723e */ /* 0x000fc600000010ff */
[----:B------:R-:W-:Y:S01]  /*1dd80*/  @P0 FADD.FTZ R131, R131, R124 ;  /* 0x0000007c83830221 */ /* 0x000fe20000010000 */
[----:B------:R-:W-:Y:S02]  /*1dd90*/  F2FP.BF16.F32.PACK_AB R124, R165, R164 ;  /* 0x000000a4a57c723e */ /* 0x000fe400000010ff */
[----:B------:R-:W-:Y:S02]  /*1dda0*/  LOP3.LUT P0, RZ, R31, 0x4, RZ, 0xc0, !PT ;  /* 0x000000041fff7812 */ /* 0x000fe4000780c0ff */
        /* <DEDUP_REMOVED lines=14> */
[----:B------:R-:W-:-:S03]  /*1de90*/  ISETP.NE.AND P1, PT, R222, RZ, PT ;  /* 0x000000ffde00720c */ /* 0x000fc60003f25270 */
[----:B------:R-:W-:-:S03]  /*1dea0*/  IMAD.WIDE.U32 R124, R124, 0x100, RZ ;  /* 0x000001007c7c7825 */ /* 0x000fc600078e00ff */
[----:B------:R-:W-:Y:S02]  /*1deb0*/  LOP3.LUT R166, R124, R166, R126, 0xfe, !PT ;  /* 0x000000a67ca67212 */ /* 0x000fe400078efe7e */
[----:B------:R-:W-:Y:S02]  /*1dec0*/  SEL R124, RZ, 0x1, P0 ;  /* 0x00000001ff7c7807 */ /* 0x000fe40000000000 */
[----:B------:R-:W-:Y:S01]  /*1ded0*/  LOP3.LUT R125, R125, R167, R127, 0xfe, !PT ;  /* 0x000000a77d7d7212 */ /* 0x000fe200078efe7f */
[----:B---3--:R-:W-:Y:S01]  /*1dee0*/  IMAD.WIDE.U32 R126, R175, 0x8, R188 ;  /* 0x00000008af7e7825 */ /* 0x008fe200078e00bc */
[----:B------:R-:W-:-:S05]  /*1def0*/  LOP3.LUT R124, R166, R124, RZ, 0xfc, !PT ;  /* 0x0000007ca67c7212 */ /* 0x000fca00078efcff */
[----:B------:R0:W-:Y:S02]  /*1df00*/  STG.E.64 desc[UR4][R126.64], R124 ;  /* 0x0000007c7e007986 */ /* 0x0001e4000c101b04 */
        /* <DEDUP_REMOVED lines=262> */
.L_x_5958:
[----:B------:R-:W2:Y:S04]  /*1ef70*/  LDL R188, [R1+0x34] ;  /* 0x0000340001bc7983 */ /* 0x000ea80000100800 */
[----:B------:R-:W3:Y:S01]  /*1ef80*/  LDL R126, [R1+0x30] ;  /* 0x00003000017e7983 */ /* 0x000ee20000100800 */
[----:B------:R-:W-:Y:S01]  /*1ef90*/  FMUL.FTZ R125, R189, R189 ;  /* 0x000000bdbd7d7220 */ /* 0x000fe20000410000 */
[----:B------:R-:W-:Y:S01]  /*1efa0*/  ISETP.NE.AND P0, PT, RZ, UR19, PT ;  /* 0x00000013ff007c0c */ /* 0x000fe2000bf05270 */
[----:B-1----:R-:W-:Y:S01]  /*1efb0*/  FADD.FTZ R124, R127, R124 ;  /* 0x0000007c7f7c7221 */ /* 0x002fe20000010000 */
[----:B------:R-:W4:Y:S02]  /*1efc0*/  LDL R222, [R1+0x64] ;  /* 0x0000640001de7983 */ /* 0x000f240000100800 */
[----:B------:R-:W-:Y:S01]  /*1efd0*/  FSEL R125, R125, RZ, P0 ;  /* 0x000000ff7d7d7208 */ /* 0x000fe20000000000 */
[----:B------:R-:W-:Y:S01]  /*1efe0*/  FFMA.FTZ R124, R124, R166, UR20 ;  /* 0x000000147c7c7e23 */ /* 0x000fe200080100a6 */
[----:B------:R-:W5:Y:S01]  /*1eff0*/  LDL R221, [R1+0x68] ;  /* 0x0000680001dd7983 */ /* 0x000f620000100800 */
[----:B------:R-:W-:-:S02]  /*1f000*/  FSEL R167, R189, RZ, !P0 ;  /* 0x000000ffbda77208 */ /* 0x000fc40004000000 */
[----:B------:R-:W-:Y:S01]  /*1f010*/  FADD.FTZ R124, R124, R125 ;  /* 0x0000007d7c7c7221 */ /* 0x000fe20000010000 */
[----:B------:R-:W5:Y:S02]  /*1f020*/  LDL R190, [R1+0x3c] ;  /* 0x00003c0001be7983 */ /* 0x000f640000100800 */
[----:B0-----:R-:W-:Y:S01]  /*1f030*/  FADD.FTZ R127, -R167, R128 ;  /* 0x00000080a77f7221 */ /* 0x001fe20000010100 */
[----:B------:R0:W1:Y:S01]  /*1f040*/  MUFU.RSQ R166, R124 ;  /* 0x0000007c00a67308 */ /* 0x0000620000001400 */
[----:B------:R-:W5:Y:S04]  /*1f050*/  LDL R125, [R1+0x38] ;  /* 0x00003800017d7983 */ /* 0x000f680000100800 */
[----:B------:R-:W5:Y:S01]  /*1f060*/  LDL R128, [R1+0x40] ;  /* 0x0000400001807983 */ /* 0x000f620000100800 */
[----:B0-----:R-:W-:-:S02]  /*1f070*/  IMAD.U32 R124, R87, 0x10000, RZ ;  /* 0x00010000577c7824 */ /* 0x001fc400078e00ff */
[----:B-1----:R-:W-:Y:S01]  /*1f080*/  FMUL.FTZ R127, R166, R127 ;  /* 0x0000007fa67f7220 */ /* 0x002fe20000410000 */
[C---:B------:R-:W-:Y:S01]  /*1f090*/  FADD.FTZ R129, -R167.reuse, R129 ;  /* 0x00000081a7817221 */ /* 0x040fe20000010100 */
[----:B------:R-:W-:-:S03]  /*1f0a0*/  FADD.FTZ R43, -R167, R43 ;  /* 0x0000002ba72b7221 */ /* 0x000fc60000010100 */
[----:B------:R-:W-:Y:S01]  /*1f0b0*/  FMUL.FTZ R129, R166, R129 ;  /* 0x00000081a6817220 */ /* 0x000fe20000410000 */
[----:B--2---:R-:W-:Y:S02]  /*1f0c0*/  FFMA.FTZ R127, R127, R124, R188 ;  /* 0x0000007c7f7f7223 */ /* 0x004fe400000100bc */
[----:B------:R-:W2:Y:S01]  /*1f0d0*/  LDL R188, [R1+0x6c] ;  /* 0x00006c0001bc7983 */ /* 0x000ea20000100800 */
[----:B------:R-:W-:-:S04]  /*1f0e0*/  PRMT R124, R87, 0x7632, R124 ;  /* 0x00007632577c7816 */ /* 0x000fc8000000007c */
[----:B------:R-:W-:Y:S01]  /*1f0f0*/  SHF.L.U32 R124, R124, 0x10, RZ ;  /* 0x000000107c7c7819 */ /* 0x000fe200000006ff */
[----:B------:R-:W-:-:S04]  /*1f100*/  FMUL.FTZ R43, R166, R43 ;  /* 0x0000002ba62b7220 */ /* 0x000fc80000410000 */
[----:B---3--:R-:W-:Y:S01]  /*1f110*/  FFMA.FTZ R124, R129, R124, R126 ;  /* 0x0000007c817c7223 */ /* 0x008fe2000001007e */
[C---:B------:R-:W-:Y:S02]  /*1f120*/  IMAD.U32 R126, R86.reuse, 0x10000, RZ ;  /* 0x00010000567e7824 */ /* 0x040fe400078e00ff */
[----:B------:R-:W-:Y:S02]  /*1f130*/  FADD.FTZ R40, -R167, R40 ;  /* 0x00000028a7287221 */ /* 0x000fe40000010100 */
[----:B----4-:R-:W-:Y:S01]  /*1f140*/  FFMA.FTZ R126, R43, R126, R222 ;  /* 0x0000007e2b7e7223 */ /* 0x010fe200000100de */
[----:B------:R-:W-:Y:S01]  /*1f150*/  PRMT R43, R86, 0x7632, R43 ;  /* 0x00007632562b7816 */ /* 0x000fe2000000002b */
[C---:B------:R-:W-:Y:S01]  /*1f160*/  FMUL.FTZ R40, R166.reuse, R40 ;  /* 0x00000028a6287220 */ /* 0x040fe20000410000 */
[C---:B------:R-:W-:Y:S01]  /*1f170*/  FADD.FTZ R39, -R167.reuse, R39 ;  /* 0x00000027a7277221 */ /* 0x040fe20000010100 */
[----:B------:R-:W-:Y:S01]  /*1f180*/  FADD.FTZ R32, -R167, R32 ;  /* 0x00000020a7207221 */ /* 0x000fe20000010100 */
[----:B------:R-:W-:Y:S01]  /*1f190*/  SHF.L.U32 R43, R43, 0x10, RZ ;  /* 0x000000102b2b7819 */ /* 0x000fe200000006ff */
[C---:B------:R-:W-:Y:S01]  /*1f1a0*/  FADD.FTZ R33, -R167.reuse, R33 ;  /* 0x00000021a7217221 */ /* 0x040fe20000010100 */
[----:B------:R-:W-:Y:S01]  /*1f1b0*/  FMUL.FTZ R39, R166, R39 ;  /* 0x00000027a6277220 */ /* 0x000fe20000410000 */
[----:B------:R-:W-:Y:S01]  /*1f1c0*/  F2FP.BF16.F32.PACK_AB R127, R124, R127 ;  /* 0x0000007f7c7f723e */ /* 0x000fe200000010ff */
[----:B------:R-:W-:Y:S01]  /*1f1d0*/  FADD.FTZ R171, -R167, R171 ;  /* 0x000000aba7ab7221 */ /* 0x000fe20000010100 */
[----:B-----5:R-:W-:Y:S01]  /*1f1e0*/  FFMA.FTZ R40, R40, R43, R125 ;  /* 0x0000002b28287223 */ /* 0x020fe2000001007d */
[----:B------:R-:W-:-:S02]  /*1f1f0*/  IMAD.U32 R125, R85, 0x10000, RZ ;  /* 0x00010000557d7824 */ /* 0x000fc400078e00ff */
[C---:B------:R-:W-:Y:S01]  /*1f200*/  FADD.FTZ R149, -R167.reuse, R149 ;  /* 0x00000095a7957221 */ /* 0x040fe20000010100 */
[C---:B------:R-:W-:Y:S01]  /*1f210*/  FADD.FTZ R7, -R167.reuse, R7 ;  /* 0x00000007a7077221 */ /* 0x040fe20000010100 */
[----:B------:R-:W-:Y:S01]  /*1f220*/  FADD.FTZ R17, -R167, R17 ;  /* 0x00000011a7117221 */ /* 0x000fe20000010100 */
[----:B------:R-:W-:Y:S01]  /*1f230*/  FFMA.FTZ R125, R39, R125, R221 ;  /* 0x0000007d277d7223 */ /* 0x000fe200000100dd */
[--C-:B------:R-:W-:Y:S01]  /*1f240*/  FADD.FTZ R39, -R167, R34.reuse ;  /* 0x00000022a7277221 */ /* 0x100fe20000010100 */
[----:B------:R-:W-:Y:S01]  /*1f250*/  PRMT R34, R85, 0x7632, R34 ;  /* 0x0000763255227816 */ /* 0x000fe20000000022 */
[C---:B------:R-:W-:Y:S01]  /*1f260*/  FMUL.FTZ R32, R166.reuse, R32 ;  /* 0x00000020a6207220 */ /* 0x040fe20000410000 */
[C---:B------:R-:W-:Y:S01]  /*1f270*/  FMUL.FTZ R33, R166.reuse, R33 ;  /* 0x00000021a6217220 */ /* 0x040fe20000410000 */
[----:B------:R-:W-:Y:S01]  /*1f280*/  FMUL.FTZ R39, R166, R39 ;  /* 0x00000027a6277220 */ /* 0x000fe20000410000 */
[----:B------:R-:W-:Y:S01]  /*1f290*/  SHF.L.U32 R34, R34, 0x10, RZ ;  /* 0x0000001022227819 */ /* 0x000fe200000006ff */
[C---:B------:R-:W-:Y:S01]  /*1f2a0*/  IMAD.U32 R124, R84.reuse, 0x10000, RZ ;  /* 0x00010000547c7824 */ /* 0x040fe200078e00ff */
[----:B------:R-:W3:Y:S03]  /*1f2b0*/  LDL R221, [R1+0x28] ;  /* 0x0000280001dd7983 */ /* 0x000ee60000100800 */
[----:B------:R-:W-:Y:S01]  /*1f2c0*/  FFMA.FTZ R34, R39, R34, R190 ;  /* 0x0000002227227223 */ /* 0x000fe200000100be */
[----:B------:R-:W-:Y:S01]  /*1f2d0*/  PRMT R39, R84, 0x7632, R39 ;  /* 0x0000763254277816 */ /* 0x000fe20000000027 */
[----:B------:R-:W4:Y:S03]  /*1f2e0*/  LDL R190, [R1] ;  /* 0x0000000001be7983 */ /* 0x000f260000100800 */
[----:B------:R-:W-:Y:S01]  /*1f2f0*/  SHF.L.U32 R39, R39, 0x10, RZ ;  /* 0x0000001027277819 */ /* 0x000fe200000006ff */
[C---:B------:R-:W-:Y:S01]  /*1f300*/  FADD.FTZ R14, -R167.reuse, R14 ;  /* 0x0000000ea70e7221 */ /* 0x040fe20000010100 */
[C---:B------:R-:W-:Y:S01]  /*1f310*/  FADD.FTZ R151, -R167.reuse, R151 ;  /* 0x00000097a7977221 */ /* 0x040fe20000010100 */
[C---:B------:R-:W-:Y:S01]  /*1f320*/  FADD.FTZ R11, -R167.reuse, R11 ;  /* 0x0000000ba70b7221 */ /* 0x040fe20000010100 */
[----:B------:R-:W-:Y:S01]  /*1f330*/  FADD.FTZ R15, -R167, R15 ;  /* 0x0000000fa70f7221 */ /* 0x000fe20000010100 */
[----:B------:R-:W-:Y:S01]  /*1f340*/  FFMA.FTZ R39, R33, R39, R128 ;  /* 0x0000002721277223 */ /* 0x000fe20000010080 */
[----:B------:R-:W-:Y:S01]  /*1f350*/  F2FP.BF16.F32.PACK_AB R126, R40, R126 ;  /* 0x0000007e287e723e */ /* 0x000fe200000010ff */
[C---:B------:R-:W-:Y:S01]  /*1f360*/  FADD.FTZ R12, -R167.reuse, R12 ;  /* 0x0000000ca70c7221 */ /* 0x040fe20000010100 */
[----:B------:R-:W-:Y:S01]  /*1f370*/  F2FP.BF16.F32.PACK_AB R125, R34, R125 ;  /* 0x0000007d227d723e */ /* 0x000fe200000010ff */
[C---:B------:R-:W-:Y:S01]  /*1f380*/  FADD.FTZ R28, -R167.reuse, R28 ;  /* 0x0000001ca71c7221 */ /* 0x040fe20000010100 */
[C---:B------:R-:W-:Y:S01]  /*1f390*/  FADD.FTZ R137, -R167.reuse, R137 ;  /* 0x00000089a7897221 */ /* 0x040fe20000010100 */
[C---:B------:R-:W-:Y:S01]  /*1f3a0*/  FADD.FTZ R141, -R167.reuse, R141 ;  /* 0x0000008da78d7221 */ /* 0x040fe20000010100 */
[----:B------:R-:W-:Y:S01]  /*1f3b0*/  FADD.FTZ R145, -R167, R145 ;  /* 0x00000091a7917221 */ /* 0x000fe20000010100 */
[----:B------:R-:W5:Y:S01]  /*1f3c0*/  LDL R222, [R1+0x20] ;  /* 0x0000200001de7983 */ /* 0x000f620000100800 */
[----:B--2---:R-:W-:-:S02]  /*1f3d0*/  FFMA.FTZ R124, R32, R124, R188 ;  /* 0x0000007c207c7223 */ /* 0x004fc400000100bc */
[----:B------:R-:W0:Y:S01]  /*1f3e0*/  @!P1 LDC.64 R32, c[0x0][0x250] ;  /* 0x00009400ff209b82 */ /* 0x000e220000000a00 */
[----:B------:R-:W2:Y:S01]  /*1f3f0*/  LDL R188, [R1+0x8] ;  /* 0x0000080001bc7983 */ /* 0x000ea20000100800 */
[----:B0-----:R-:W-:-:S05]  /*1f400*/  @!P1 IMAD.WIDE R32, R176, 0x4, R32 ;  /* 0x00000004b0209825 */ /* 0x001fca00078e0220 */
[----:B------:R0:W-:Y:S02]  /*1f410*/  @!P1 STG.E desc[UR4][R32.64], R189 ;  /* 0x000000bd20009986 */ /* 0x0001e4000c101904 */
[----:B0-----:R-:W0:Y:S02]  /*1f420*/  @!P1 LDC.64 R32, c[0x0][0x258] ;  /* 0x00009600ff209b82 */ /* 0x001e240000000a00 */
[----:B------:R-:W5:Y:S01]  /*1f430*/  LDL R189, [R1+0x18] ;  /* 0x0000180001bd7983 */ /* 0x000f620000100800 */
[----:B------:R-:W-:Y:S01]  /*1f440*/  F2FP.BF16.F32.PACK_AB R124, R39, R124 ;  /* 0x0000007c277c723e */ /* 0x000fe200000010ff */
[----:B0-----:R-:W-:-:S05]  /*1f450*/  @!P1 IMAD.WIDE R32, R176, 0x4, R32 ;  /* 0x00000004b0209825 */ /* 0x001fca00078e0220 */
[----:B------:R0:W-:Y:S02]  /*1f460*/  @!P1 STG.E desc[UR4][R32.64], R166 ;  /* 0x000000a620009986 */ /* 0x0001e4000c101904 */
[----:B0-----:R-:W-:-:S04]  /*1f470*/  LEA R32, P0, R5, UR14, 0x4 ;  /* 0x0000000e05207c11 */ /* 0x001fc8000f8020ff */
[----:B------:R-:W-:-:S05]  /*1f480*/  LEA.HI.X R33, R5, UR15, RZ, 0x4, P0 ;  /* 0x0000000f05217c11 */ /* 0x000fca00080f24ff */
[----:B------:R0:W-:Y:S02]  /*1f490*/  STG.E.128 desc[UR4][R32.64], R124 ;  /* 0x0000007c20007986 */ /* 0x0001e4000c101d04 */
[C---:B0-----:R-:W-:Y:S02]  /*1f4a0*/  FMUL.FTZ R124, R166.reuse, R171 ;  /* 0x000000aba67c7220 */ /* 0x041fe40000410000 */
[----:B------:R-:W5:Y:S01]  /*1f4b0*/  LDL R171, [R1+0x10] ;  /* 0x0000100001ab7983 */ /* 0x000f620000100800 */
[----:B------:R-:W-:Y:S01]  /*1f4c0*/  FMUL.FTZ R34, R166, R149 ;  /* 0x00000095a6227220 */ /* 0x000fe20000410000 */
[----:B------:R-:W-:Y:S01]  /*1f4d0*/  PRMT R149, R80, 0x7632, R149 ;  /* 0x0000763250957816 */ /* 0x000fe20000000095 */
[----:B------:R-:W-:-:S03]  /*1f4e0*/  FMUL.FTZ R32, R166, R7 ;  /* 0x00000007a6207220 */ /* 0x000fc60000410000 */
[----:B------:R-:W-:-:S05]  /*1f4f0*/  SHF.L.U32 R149, R149, 0x10, RZ ;  /* 0x0000001095957819 */ /* 0x000fca00000006ff */
[----:B---3--:R-:W-:Y:S01]  /*1f500*/  FFMA.FTZ R149, R32, R149, R221 ;  /* 0x0000009520957223 */ /* 0x008fe200000100dd */
[----:B------:R-:W-:Y:S01]  /*1f510*/  PRMT R32, R77, 0x7632, R32 ;  /* 0x000076324d207816 */ /* 0x000fe20000000020 */
[----:B------:R-:W-:-:S04]  /*1f520*/  FMUL.FTZ R17, R166, R17 ;  /* 0x00000011a6117220 */ /* 0x000fc80000410000 */
[----:B------:R-:W-:-:S04]  /*1f530*/  IMAD.U32 R32, R32, 0x10000, RZ ;  /* 0x0001000020207824 */ /* 0x000fc800078e00ff */
[----:B----4-:R-:W-:Y:S02]  /*1f540*/  FFMA.FTZ R17, R17, R32, R190 ;  /* 0x0000002011117223 */ /* 0x010fe400000100be */
[----:B------:R-:W3:Y:S01]  /*1f550*/  LDL R32, [R1+0x14] ;  /* 0x0000140001207983 */ /* 0x000ee20000100800 */
[C---:B------:R-:W-:Y:S01]  /*1f560*/  FMUL.FTZ R5, R166.reuse, R14 ;  /* 0x0000000ea6057220 */ /* 0x040fe20000410000 */
[----:B------:R-:W-:Y:S01]  /*1f570*/  FMUL.FTZ R40, R166, R151 ;  /* 0x00000097a6287220 */ /* 0x000fe20000410000 */
[----:B------:R-:W-:Y:S01]  /*1f580*/  PRMT R14, R82, 0x7632, R14 ;  /* 0x00007632520e7816 */ /* 0x000fe2000000000e */
[----:B------:R-:W4:Y:S01]  /*1f590*/  LDL R190, [R1+0x1c] ;  /* 0x00001c0001be7983 */ /* 0x000f220000100800 */
[----:B------:R-:W-:Y:S01]  /*1f5a0*/  PRMT R151, R76, 0x7632, R151 ;  /* 0x000076324c977816 */ /* 0x000fe20000000097 */
[----:B------:R-:W-:Y:S01]  /*1f5b0*/  FMUL.FTZ R33, R166, R11 ;  /* 0x0000000ba6217220 */ /* 0x000fe20000410000 */
[----:B------:R-:W-:Y:S01]  /*1f5c0*/  SHF.L.U32 R14, R14, 0x10, RZ ;  /* 0x000000100e0e7819 */ /* 0x000fe200000006ff */
[C---:B------:R-:W-:Y:S01]  /*1f5d0*/  FMUL.FTZ R15, R166.reuse, R15 ;  /* 0x0000000fa60f7220 */ /* 0x040fe20000410000 */
[----:B------:R-:W-:Y:S01]  /*1f5e0*/  SHF.L.U32 R151, R151, 0x10, RZ ;  /* 0x0000001097977819 */ /* 0x000fe200000006ff */
[C---:B------:R-:W-:Y:S01]  /*1f5f0*/  FMUL.FTZ R11, R166.reuse, R12 ;  /* 0x0000000ca60b7220 */ /* 0x040fe20000410000 */
[C---:B------:R-:W-:Y:S01]  /*1f600*/  FMUL.FTZ R12, R166.reuse, R28 ;  /* 0x0000001ca60c7220 */ /* 0x040fe20000410000 */
[C---:B------:R-:W-:Y:S01]  /*1f610*/  FMUL.FTZ R28, R166.reuse, R137 ;  /* 0x00000089a61c7220 */ /* 0x040fe20000410000 */
[C---:B------:R-:W-:Y:S01]  /*1f620*/  FMUL.FTZ R137, R166.reuse, R141 ;  /* 0x0000008da6897220 */ /* 0x040fe20000410000 */
[----:B------:R-:W-:Y:S01]  /*1f630*/  FMUL.FTZ R141, R166, R145 ;  /* 0x00000091a68d7220 */ /* 0x000fe20000410000 */
[----:B------:R-:W-:Y:S01]  /*1f640*/  PRMT R145, R83, 0x7632, R145 ;  /* 0x0000763253917816 */ /* 0x000fe20000000091 */
[----:B------:R-:W-:-:S04]  /*1f650*/  FADD.FTZ R13, -R167, R13 ;  /* 0x0000000da70d7221 */ /* 0x000fc80000010100 */
[----:B------:R-:W-:Y:S01]  /*1f660*/  FMUL.FTZ R13, R166, R13 ;  /* 0x0000000da60d7220 */ /* 0x000fe20000410000 */
[----:B------:R-:W-:Y:S02]  /*1f670*/  IMAD.U32 R145, R145, 0x10000, RZ ;  /* 0x0001000091917824 */ /* 0x000fe400078e00ff */
[----:B------:R-:W-:-:S04]  /*1f680*/  FADD.FTZ R178, -R167, R178 ;  /* 0x000000b2a7b27221 */ /* 0x000fc80000010100 */
[----:B------:R-:W-:Y:S02]  /*1f690*/  FMUL.FTZ R125, R166, R178 ;  /* 0x000000b2a67d7220 */ /* 0x000fe40000410000 */
[----:B------:R-:W4:Y:S01]  /*1f6a0*/  LDL R178, [R1+0x4] ;  /* 0x0000040001b27983 */ /* 0x000f220000100800 */
[----:B--2---:R-:W-:-:S03]  /*1f6b0*/  FFMA.FTZ R151, R15, R151, R188 ;  /* 0x000000970f977223 */ /* 0x004fc600000100bc */
[----:B------:R-:W2:Y:S01]  /*1f6c0*/  LDL R188, [R1+0x2c] ;  /* 0x00002c0001bc7983 */ /* 0x000ea20000100800 */
[----:B-----5:R-:W-:-:S03]  /*1f6d0*/  FFMA.FTZ R14, R33, R14, R189 ;  /* 0x0000000e210e7223 */ /* 0x020fc600000100bd */
[----:B------:R-:W5:Y:S01]  /*1f6e0*/  LDL R189, [R1+0x24] ;  /* 0x0000240001bd7983 */ /* 0x000f620000100800 */
[----:B------:R-:W-:-:S03]  /*1f6f0*/  FFMA.FTZ R13, R13, R145, R171 ;  /* 0x000000910d0d7223 */ /* 0x000fc600000100ab */
[----:B------:R-:W5:Y:S01]  /*1f700*/  LDL R171, [R1+0xc] ;  /* 0x00000c0001ab7983 */ /* 0x000f620000100800 */
[----:B------:R-:W-:Y:S01]  /*1f710*/  PRMT R15, R72, 0x7632, R15 ;  /* 0x00007632480f7816 */ /* 0x000fe2000000000f */
[----:B------:R-:W-:-:S03]  /*1f720*/  FADD.FTZ R23, -R167, R23 ;  /* 0x00000017a7177221 */ /* 0x000fc60000010100 */
[----:B------:R-:W-:Y:S01]  /*1f730*/  SHF.L.U32 R15, R15, 0x10, RZ ;  /* 0x000000100f0f7819 */ /* 0x000fe200000006ff */
[C---:B------:R-:W-:Y:S01]  /*1f740*/  FMUL.FTZ R23, R166.reuse, R23 ;  /* 0x00000017a6177220 */ /* 0x040fe20000410000 */
[C---:B------:R-:W-:Y:S01]  /*1f750*/  FADD.FTZ R36, -R167.reuse, R36 ;  /* 0x00000024a7247221 */ /* 0x040fe20000010100 */
[C---:B------:R-:W-:Y:S01]  /*1f760*/  FADD.FTZ R139, -R167.reuse, R139 ;  /* 0x0000008ba78b7221 */ /* 0x040fe20000010100 */
[----:B------:R-:W-:Y:S01]  /*1f770*/  FADD.FTZ R143, -R167, R143 ;  /* 0x0000008fa78f7221 */ /* 0x000fe20000010100 */
[----:B------:R-:W-:Y:S01]  /*1f780*/  FFMA.FTZ R23, R23, R15, R247 ;  /* 0x0000000f17177223 */ /* 0x000fe200000100f7 */
[----:B------:R-:W-:Y:S01]  /*1f790*/  PRMT R15, R63, 0x7632, R15 ;  /* 0x000076323f0f7816 */ /* 0x000fe2000000000f */
[----:B------:R-:W-:Y:S01]  /*1f7a0*/  FADD.FTZ R147, -R167, R147 ;  /* 0x00000093a7937221 */ /* 0x000fe20000010100 */
[C---:B------:R-:W-:Y:S01]  /*1f7b0*/  FMUL.FTZ R7, R166.reuse, R36 ;  /* 0x00000024a6077220 */ /* 0x040fe20000410000 */
[C---:B------:R-:W-:Y:S01]  /*1f7c0*/  FMUL.FTZ R36, R166.reuse, R139 ;  /* 0x0000008ba6247220 */ /* 0x040fe20000410000 */
[C---:B------:R-:W-:Y:S01]  /*1f7d0*/  FMUL.FTZ R139, R166.reuse, R143 ;  /* 0x0000008fa68b7220 */ /* 0x040fe20000410000 */
[----:B------:R-:W-:Y:S01]  /*1f7e0*/  FMUL.FTZ R143, R166, R147 ;  /* 0x00000093a68f7220 */ /* 0x000fe20000410000 */
[----:B------:R-:W-:-:S04]  /*1f7f0*/  IMAD.U32 R15, R15, 0x10000, RZ ;  /* 0x000100000f0f7824 */ /* 0x000fc800078e00ff */
[----:B------:R-:W-:Y:S01]  /*1f800*/  FFMA.FTZ R143, R143, R15, R215 ;  /* 0x0000000f8f8f7223 */ /* 0x000fe200000100d7 */
[----:B------:R-:W-:-:S04]  /*1f810*/  PRMT R15, R60, 0x7632, R15 ;  /* 0x000076323c0f7816 */ /* 0x000fc8000000000f */
[----:B------:R-:W-:Y:S01]  /*1f820*/  SHF.L.U32 R15, R15, 0x10, RZ ;  /* 0x000000100f0f7819 */ /* 0x000fe200000006ff */
[----:B------:R-:W-:-:S04]  /*1f830*/  FADD.FTZ R155, -R167, R155 ;  /* 0x0000009ba79b7221 */ /* 0x000fc80000010100 */
[----:B------:R-:W-:Y:S01]  /*1f840*/  FFMA.FTZ R137, R137, R15, R223 ;  /* 0x0000000f89897223 */ /* 0x000fe200000100df */
[----:B------:R-:W-:Y:S01]  /*1f850*/  PRMT R15, R59, 0x7632, R15 ;  /* 0x000076323b0f7816 */ /* 0x000fe2000000000f */
[----:B------:R-:W-:-:S04]  /*1f860*/  FMUL.FTZ R39, R166, R155 ;  /* 0x0000009ba6277220 */ /* 0x000fc80000410000 */
[----:B------:R-:W-:Y:S02]  /*1f870*/  IMAD.U32 R15, R15, 0x10000, RZ ;  /* 0x000100000f0f7824 */ /* 0x000fe400078e00ff */
[----:B------:R-:W-:Y:S02]  /*1f880*/  FADD.FTZ R161, -R167, R161 ;  /* 0x000000a1a7a17221 */ /* 0x000fe40000010100 */
[----:B------:R-:W-:Y:S01]  /*1f890*/  FFMA.FTZ R39, R39, R15, R207 ;  /* 0x0000000f27277223 */ /* 0x000fe200000100cf */
[----:B------:R-:W-:Y:S01]  /*1f8a0*/  PRMT R15, R54, 0x7632, R15 ;  /* 0x00007632360f7816 */ /* 0x000fe2000000000f */
[----:B------:R-:W-:-:S03]  /*1f8b0*/  FMUL.FTZ R129, R166, R161 ;  /* 0x000000a1a6817220 */ /* 0x000fc60000410000 */
[----:B------:R-:W-:Y:S01]  /*1f8c0*/  SHF.L.U32 R15, R15, 0x10, RZ ;  /* 0x000000100f0f7819 */ /* 0x000fe200000006ff */
[----:B------:R-:W-:-:S04]  /*1f8d0*/  FADD.FTZ R157, -R167, R157 ;  /* 0x0000009da79d7221 */ /* 0x000fc80000010100 */
[----:B------:R-:W-:Y:S01]  /*1f8e0*/  FFMA.FTZ R129, R129, R15, R201 ;  /* 0x0000000f81817223 */ /* 0x000fe200000100c9 */
[----:B------:R-:W-:Y:S01]  /*1f8f0*/  PRMT R15, R52, 0x7632, R15 ;  /* 0x00007632340f7816 */ /* 0x000fe2000000000f */
[----:B------:R-:W-:-:S03]  /*1f900*/  FMUL.FTZ R127, R166, R157 ;  /* 0x0000009da67f7220 */ /* 0x000fc60000410000 */
[----:B------:R-:W-:-:S05]  /*1f910*/  SHF.L.U32 R15, R15, 0x10, RZ ;  /* 0x000000100f0f7819 */ /* 0x000fca00000006ff */
[----:B------:R-:W-:Y:S01]  /*1f920*/  FFMA.FTZ R127, R127, R15, R205 ;  /* 0x0000000f7f7f7223 */ /* 0x000fe200000100cd */
[----:B------:R-:W-:-:S05]  /*1f930*/  PRMT R15, R49, 0x7632, R15 ;  /* 0x00007632310f7816 */ /* 0x000fca000000000f */
[----:B------:R-:W-:-:S04]  /*1f940*/  IMAD.U32 R15, R15, 0x10000, RZ ;  /* 0x000100000f0f7824 */ /* 0x000fc800078e00ff */
[----:B------:R-:W-:Y:S01]  /*1f950*/  FFMA.FTZ R124, R124, R15, R195 ;  /* 0x0000000f7c7c7223 */ /* 0x000fe200000100c3 */
[----:B------:R-:W-:Y:S02]  /*1f960*/  IMAD.U32 R15, R83, 0x10000, RZ ;  /* 0x00010000530f7824 */ /* 0x000fe400078e00ff */
[C---:B------:R-:W-:Y:S01]  /*1f970*/  FADD.FTZ R6, -R167.reuse, R6 ;  /* 0x00000006a7067221 */ /* 0x040fe20000010100 */
[----:B------:R-:W-:Y:S01]  /*1f980*/  FADD.FTZ R8, -R167, R8 ;  /* 0x00000008a7087221 */ /* 0x000fe20000010100 */
[----:B---3--:R-:W-:Y:S01]  /*1f990*/  FFMA.FTZ R11, R11, R15, R32 ;  /* 0x0000000f0b0b7223 */ /* 0x008fe20000010020 */
        /* <DEDUP_REMOVED lines=47> */
[----:B------:R-:W-:Y:S01]  /*1fc90*/  F2FP.BF16.F32.PACK_AB R11, R13, R11 ;  /* 0x0000000b0d0b723e */ /* 0x000fe200000010ff */
        /* <DEDUP_REMOVED lines=48> */
[----:B------:R-:W-:Y:S01]  /*1ffa0*/  SHF.L.U32 R13, R82, 0x10, RZ ;  /* 0x00000010520d7819 */ /* 0x000fe200000006ff */
[----:B------:R-:W-:Y:S01]  /*1ffb0*/  FMUL.FTZ R166, R166, R131 ;  /* 0x00000083a6a67220 */ /* 0x000fe20000410000 */
[C---:B------:R-:W-:Y:S01]  /*1ffc0*/  PRMT R131, R81.reuse, 0x7632, R131 ;  /* 0x0000763251837816 */ /* 0x040fe20000000083 */
[----:B------:R-:W-:-:S02]  /*1ffd0*/  IMAD.U32 R15, R81, 0x10000, RZ ;  /* 0x00010000510f7824 */ /* 0x000fc400078e00ff */
[----:B----4-:R-:W-:Y:S01]  /*1ffe0*/  FFMA.FTZ R10, R10, R13, R190 ;  /* 0x0000000d0a0a7223 */ /* 0x010fe200000100be */
[----:B------:R-:W-:Y:S01]  /*1fff0*/  SHF.L.U32 R13, R80, 0x10, RZ ;  /* 0x00000010500d7819 */ /* 0x000fe200000006ff */
[----:B------:R-:W-:Y:S01]  /*20000*/  IMAD.U32 R131, R131, 0x10000, RZ ;  /* 0x0001000083837824 */ /* 0x000fe200078e00ff */
[----:B------:R-:W-:-:S03]  /*20010*/  PRMT R33, R78, 0x7632, R33 ;  /* 0x000076324e217816 */ /* 0x000fc60000000021 */
[----:B------:R-:W-:Y:S01]  /*20020*/  FFMA.FTZ R9, R9, R131, R222 ;  /* 0x0000008309097223 */ /* 0x000fe200000100de */
[----:B------:R-:W-:Y:S01]  /*20030*/  SHF.L.U32 R33, R33, 0x10, RZ ;  /* 0x0000001021217819 */ /* 0x000fe200000006ff */
[----:B--2---:R-:W-:Y:S01]  /*20040*/  FFMA.FTZ R6, R6, R13, R188 ;  /* 0x0000000d06067223 */ /* 0x004fe200000100bc */
[----:B------:R-:W-:-:S03]  /*20050*/  SHF.L.U32 R13, R78, 0x10, RZ ;  /* 0x000000104e0d7819 */ /* 0x000fc600000006ff */
[----:B------:R-:W-:Y:S02]  /*20060*/  FFMA.FTZ R19, R19, R33, R251 ;  /* 0x0000002113137223 */ /* 0x000fe400000100fb */
[----:B------:R-:W-:Y:S01]  /*20070*/  FFMA.FTZ R18, R18, R13, R252 ;  /* 0x0000000d12127223 */ /* 0x000fe200000100fc */
[----:B------:R-:W-:-:S04]  /*20080*/  F2FP.BF16.F32.PACK_AB R10, R14, R10 ;  /* 0x0000000a0e0a723e */ /* 0x000fc800000010ff */
[----:B------:R-:W-:Y:S01]  /*20090*/  F2FP.BF16.F32.PACK_AB R14, R19, R18 ;  /* 0x00000012130e723e */ /* 0x000fe200000010ff */
[----:B------:R-:W-:-:S04]  /*200a0*/  IMAD.U32 R19, R75, 0x10000, RZ ;  /* 0x000100004b137824 */ /* 0x000fc800078e00ff */
[----:B------:R-:W-:Y:S01]  /*200b0*/  FFMA.FTZ R19, R12, R19, R242 ;  /* 0x000000130c137223 */ /* 0x000fe200000100f2 */
[----:B-----5:R-:W-:-:S05]  /*200c0*/  FFMA.FTZ R8, R8, R15, R189 ;  /* 0x0000000f08087223 */ /* 0x020fca00000100bd */
[----:B------:R-:W-:Y:S02]  /*200d0*/  F2FP.BF16.F32.PACK_AB R9, R9, R8 ;  /* 0x000000080909723e */ /* 0x000fe400000010ff */
[----:B------:R-:W-:Y:S02]  /*200e0*/  F2FP.BF16.F32.PACK_AB R8, R149, R6 ;  /* 0x000000069508723e */ /* 0x000fe400000010ff */
[----:B------:R-:W-:Y:S02]  /*200f0*/  SHF.L.U32 R6, R76, 0x10, RZ ;  /* 0x000000104c067819 */ /* 0x000fe400000006ff */
[----:B------:R-:W-:Y:S02]  /*20100*/  PRMT R147, R64, 0x7632, R147 ;  /* 0x0000763240937816 */ /* 0x000fe40000000093 */
[----:B------:R-:W-:Y:S02]  /*20110*/  PRMT R157, R73, 0x7632, R157 ;  /* 0x00007632499d7816 */ /* 0x000fe4000000009d */
[----:B------:R-:W-:-:S03]  /*20120*/  SHF.L.U32 R147, R147, 0x10, RZ ;  /* 0x0000001093937819 */ /* 0x000fc600000006ff */
[----:B------:R-:W-:Y:S01]  /*20130*/  IMAD.U32 R157, R157, 0x10000, RZ ;  /* 0x000100009d9d7824 */ /* 0x000fe200078e00ff */
[----:B------:R-:W-:Y:S01]  /*20140*/  PRMT R161, R70, 0x7632, R161 ;  /* 0x0000763246a17816 */ /* 0x000fe200000000a1 */
[----:B------:R-:W-:Y:S01]  /*20150*/  FFMA.FTZ R147, R133, R147, R231 ;  /* 0x0000009385937223 */ /* 0x000fe200000100e7 */
[----:B------:R-:W-:Y:S01]  /*20160*/  PRMT R133, R57, 0x7632, R133 ;  /* 0x0000763239857816 */ /* 0x000fe20000000085 */
[----:B------:R-:W-:Y:S01]  /*20170*/  FFMA.FTZ R157, R25, R157, R245 ;  /* 0x0000009d199d7223 */ /* 0x000fe200000100f5 */
[----:B------:R-:W-:Y:S02]  /*20180*/  PRMT R25, R66, 0x7632, R25 ;  /* 0x0000763242197816 */ /* 0x000fe40000000019 */
[----:B------:R-:W-:Y:S01]  /*20190*/  SHF.L.U32 R161, R161, 0x10, RZ ;  /* 0x00000010a1a17819 */ /* 0x000fe200000006ff */
[----:B------:R-:W-:Y:S01]  /*201a0*/  IMAD.U32 R133, R133, 0x10000, RZ ;  /* 0x0001000085857824 */ /* 0x000fe200078e00ff */
[----:B------:R-:W-:Y:S01]  /*201b0*/  SHF.L.U32 R25, R25, 0x10, RZ ;  /* 0x0000001019197819 */ /* 0x000fe200000006ff */
[----:B------:R-:W-:-:S05]  /*201c0*/  FFMA.FTZ R5, R5, R6, R171 ;  /* 0x0000000605057223 */ /* 0x000fca00000100ab */
[----:B------:R-:W-:Y:S01]  /*201d0*/  F2FP.BF16.F32.PACK_AB R12, R151, R5 ;  /* 0x00000005970c723e */ /* 0x000fe200000010ff */
[----:B------:R-:W-:-:S04]  /*201e0*/  IMAD.U32 R5, R71, 0x10000, RZ ;  /* 0x0001000047057824 */ /* 0x000fc800078e00ff */
[----:B------:R-:W-:Y:S01]  /*201f0*/  FFMA.FTZ R42, R42, R5, R234 ;  /* 0x000000052a2a7223 */ /* 0x000fe200000100ea */
[----:B------:R-:W-:Y:S02]  /*20200*/  IMAD.U32 R5, R69, 0x10000, RZ ;  /* 0x0001000045057824 */ /* 0x000fe400078e00ff */
[----:B------:R-:W-:Y:S02]  /*20210*/  IMAD.U32 R6, R73, 0x10000, RZ ;  /* 0x0001000049067824 */ /* 0x000fe400078e00ff */
[----:B------:R-:W-:Y:S01]  /*20220*/  FFMA.FTZ R7, R7, R5, R238 ;  /* 0x0000000507077223 */ /* 0x000fe200000100ee */
[----:B------:R-:W-:Y:S02]  /*20230*/  IMAD.U32 R5, R67, 0x10000, RZ ;  /* 0x0001000043057824 */ /* 0x000fe400078e00ff */
[----:B------:R-:W-:Y:S01]  /*20240*/  FFMA.FTZ R24, R24, R6, R246 ;  /* 0x0000000618187223 */ /* 0x000fe200000100f6 */
[----:B------:R-:W-:Y:S02]  /*20250*/  IMAD.U32 R6, R63, 0x10000, RZ ;  /* 0x000100003f067824 */ /* 0x000fe400078e00ff */
[----:B------:R-:W-:Y:S01]  /*20260*/  FFMA.FTZ R138, R138, R5, R226 ;  /* 0x000000058a8a7223 */ /* 0x000fe200000100e2 */
[----:B------:R-:W-:-:S02]  /*20270*/  IMAD.U32 R5, R65, 0x10000, RZ ;  /* 0x0001000041057824 */ /* 0x000fc400078e00ff */
[----:B------:R-:W-:Y:S01]  /*20280*/  FFMA.FTZ R146, R146, R6, R216 ;  /* 0x0000000692927223 */ /* 0x000fe200000100d8 */
[----:B------:R-:W-:Y:S02]  /*20290*/  IMAD.U32 R6, R61, 0x10000, RZ ;  /* 0x000100003d067824 */ /* 0x000fe400078e00ff */
[----:B------:R-:W-:Y:S01]  /*202a0*/  FFMA.FTZ R134, R134, R5, R230 ;  /* 0x0000000586867223 */ /* 0x000fe200000100e6 */
[----:B------:R-:W-:Y:S01]  /*202b0*/  SHF.L.U32 R5, R62, 0x10, RZ ;  /* 0x000000103e057819 */ /* 0x000fe200000006ff */
[----:B------:R-:W-:Y:S01]  /*202c0*/  FFMA.FTZ R142, R142, R6, R220 ;  /* 0x000000068e8e7223 */ /* 0x000fe200000100dc */
[----:B------:R-:W-:-:S03]  /*202d0*/  IMAD.U32 R6, R57, 0x10000, RZ ;  /* 0x0001000039067824 */ /* 0x000fc600078e00ff */
[----:B------:R-:W-:Y:S01]  /*202e0*/  FFMA.FTZ R144, R144, R5, R218 ;  /* 0x0000000590907223 */ /* 0x000fe200000100da */
[----:B------:R-:W-:Y:S01]  /*202f0*/  SHF.L.U32 R5, R60, 0x10, RZ ;  /* 0x000000103c057819 */ /* 0x000fe200000006ff */
[----:B------:R-:W-:Y:S01]  /*20300*/  FFMA.FTZ R150, R150, R6, R212 ;  /* 0x0000000696967223 */ /* 0x000fe200000100d4 */
[----:B------:R-:W-:-:S03]  /*20310*/  IMAD.U32 R6, R55, 0x10000, RZ ;  /* 0x0001000037067824 */ /* 0x000fc600078e00ff */
[----:B------:R-:W-:Y:S01]  /*20320*/  FFMA.FTZ R140, R140, R5, R224 ;  /* 0x000000058c8c7223 */ /* 0x000fe200000100e0 */
[----:B------:R-:W-:Y:S02]  /*20330*/  IMAD.U32 R5, R59, 0x10000, RZ ;  /* 0x000100003b057824 */ /* 0x000fe400078e00ff */
[----:B------:R-:W-:Y:S01]  /*20340*/  FFMA.FTZ R161, R41, R161, R235 ;  /* 0x000000a129a17223 */ /* 0x000fe200000100eb */
[----:B------:R-:W-:Y:S01]  /*20350*/  FFMA.FTZ R133, R40, R133, R211 ;  /* 0x0000008528857223 */ /* 0x000fe200000100d3 */
[----:B------:R-:W-:Y:S01]  /*20360*/  FFMA.FTZ R162, R162, R6, R200 ;  /* 0x00000006a2a27223 */ /* 0x000fe200000100c8 */
[----:B------:R-:W0:Y:S01]  /*20370*/  LDC.64 R40, c[0x0][0x2b8] ;  /* 0x0000ae00ff287b82 */ /* 0x000e220000000a00 */
[----:B------:R-:W-:Y:S01]  /*20380*/  PRMT R131, R79, 0x7632, R131 ;  /* 0x000076324f837816 */ /* 0x000fe20000000083 */
[----:B------:R-:W-:Y:S01]  /*20390*/  FFMA.FTZ R25, R28, R25, R227 ;  /* 0x000000191c197223 */ /* 0x000fe200000100e3 */
[----:B------:R-:W-:Y:S01]  /*203a0*/  FFMA.FTZ R154, R154, R5, R208 ;  /* 0x000000059a9a7223 */ /* 0x000fe200000100d0 */
[----:B------:R-:W-:Y:S01]  /*203b0*/  IMAD.U32 R6, R53, 0x10000, RZ ;  /* 0x0001000035067824 */ /* 0x000fe200078e00ff */
[----:B------:R-:W-:-:S02]  /*203c0*/  PRMT R159, R71, 0x7632, R159 ;  /* 0x00007632479f7816 */ /* 0x000fc4000000009f */
[----:B------:R-:W-:Y:S02]  /*203d0*/  PRMT R163, R69, 0x7632, R163 ;  /* 0x0000763245a37816 */ /* 0x000fe400000000a3 */
[----:B------:R-:W-:Y:S02]  /*203e0*/  PRMT R145, R65, 0x7632, R145 ;  /* 0x0000763241917816 */ /* 0x000fe40000000091 */
[----:B------:R-:W-:Y:S02]  /*203f0*/  PRMT R28, R61, 0x7632, R28 ;  /* 0x000076323d1c7816 */ /* 0x000fe4000000001c */
[----:B------:R-:W-:Y:S01]  /*20400*/  SHF.L.U32 R5, R56, 0x10, RZ ;  /* 0x0000001038057819 */ /* 0x000fe200000006ff */
[----:B------:R-:W-:Y:S01]  /*20410*/  FFMA.FTZ R158, R158, R6, R204 ;  /* 0x000000069e9e7223 */ /* 0x000fe200000100cc */
[----:B------:R-:W-:Y:S01]  /*20420*/  PRMT R155, R74, 0x7632, R155 ;  /* 0x000076324a9b7816 */ /* 0x000fe2000000009b */
[----:B------:R-:W-:Y:S02]  /*20430*/  IMAD.U32 R131, R131, 0x10000, RZ ;  /* 0x0001000083837824 */ /* 0x000fe400078e00ff */
[----:B------:R-:W-:-:S02]  /*20440*/  IMAD.U32 R15, R79, 0x10000, RZ ;  /* 0x000100004f0f7824 */ /* 0x000fc400078e00ff */
[----:B------:R-:W-:Y:S01]  /*20450*/  FFMA.FTZ R148, R148, R5, R214 ;  /* 0x0000000594947223 */ /* 0x000fe200000100d6 */
[----:B------:R-:W-:Y:S02]  /*20460*/  IMAD.U32 R13, R77, 0x10000, RZ ;  /* 0x000100004d0d7824 */ /* 0x000fe400078e00ff */
[----:B------:R-:W-:Y:S01]  /*20470*/  IMAD.U32 R6, R51, 0x10000, RZ ;  /* 0x0001000033067824 */ /* 0x000fe200078e00ff */
[----:B------:R-:W-:Y:S01]  /*20480*/  SHF.L.U32 R155, R155, 0x10, RZ ;  /* 0x000000109b9b7819 */ /* 0x000fe200000006ff */
[----:B------:R-:W-:Y:S01]  /*20490*/  IMAD.U32 R159, R159, 0x10000, RZ ;  /* 0x000100009f9f7824 */ /* 0x000fe200078e00ff */
[----:B------:R-:W-:Y:S01]  /*204a0*/  SHF.L.U32 R5, R54, 0x10, RZ ;  /* 0x0000001036057819 */ /* 0x000fe200000006ff */
[----:B------:R-:W-:Y:S02]  /*204b0*/  IMAD.U32 R163, R163, 0x10000, RZ ;  /* 0x00010000a3a37824 */ /* 0x000fe400078e00ff */
[----:B------:R-:W-:Y:S02]  /*204c0*/  IMAD.U32 R145, R145, 0x10000, RZ ;  /* 0x0001000091917824 */ /* 0x000fe400078e00ff */
[----:B------:R-:W-:Y:S01]  /*204d0*/  IMAD.U32 R28, R28, 0x10000, RZ ;  /* 0x000100001c1c7824 */ /* 0x000fe200078e00ff */
[----:B------:R-:W-:Y:S01]  /*204e0*/  PRMT R153, R75, 0x7632, R153 ;  /* 0x000076324b997816 */ /* 0x000fe20000000099 */
        /* <DEDUP_REMOVED lines=8> */
[----:B------:R-:W-:Y:S01]  /*20570*/  SHF.L.U32 R18, R74, 0x10, RZ ;  /* 0x000000104a127819 */ /* 0x000fe200000006ff */
[----:B------:R-:W-:Y:S01]  /*20580*/  IMAD.U32 R6, R49, 0x10000, RZ ;  /* 0x0001000031067824 */ /* 0x000fe200078e00ff */
[----:B------:R-:W-:Y:S01]  /*20590*/  SHF.L.U32 R16, R72, 0x10, RZ ;  /* 0x0000001048107819 */ /* 0x000fe200000006ff */
[----:B------:R-:W-:Y:S01]  /*205a0*/  FFMA.FTZ R155, R27, R155, R243 ;  /* 0x0000009b1b9b7223 */ /* 0x000fe200000100f3 */
[----:B------:R-:W-:Y:S01]  /*205b0*/  PRMT R135, R58, 0x7632, R135 ;  /* 0x000076323a877816 */ /* 0x000fe20000000087 */
[----:B------:R-:W-:Y:S01]  /*205c0*/  FFMA.FTZ R160, R160, R5, R202 ;  /* 0x00000005a0a07223 */ /* 0x000fe200000100ca */
[----:B------:R-:W-:-:S02]  /*205d0*/  PRMT R130, R55, 0x7632, R130 ;  /* 0x0000763237827816 */ /* 0x000fc40000000082 */
[----:B------:R-:W-:Y:S01]  /*205e0*/  PRMT R28, R53, 0x7632, R28 ;  /* 0x00007632351c7816 */ /* 0x000fe2000000001c */
[----:B------:R-:W-:Y:S01]  /*205f0*/  IMAD.U32 R153, R153, 0x10000, RZ ;  /* 0x0001000099997824 */ /* 0x000fe200078e00ff */
[----:B------:R-:W-:Y:S02]  /*20600*/  PRMT R165, R68, 0x7632, R165 ;  /* 0x0000763244a57816 */ /* 0x000fe400000000a5 */
[----:B------:R-:W-:Y:S02]  /*20610*/  PRMT R27, R67, 0x7632, R27 ;  /* 0x00007632431b7816 */ /* 0x000fe4000000001b */
[----:B------:R-:W-:Y:S01]  /*20620*/  SHF.L.U32 R5, R52, 0x10, RZ ;  /* 0x0000001034057819 */ /* 0x000fe200000006ff */
[----:B------:R-:W-:Y:S01]  /*20630*/  FFMA.FTZ R18, R26, R18, R244 ;  /* 0x000000121a127223 */ /* 0x000fe200000100f4 */
[----:B------:R-:W-:Y:S01]  /*20640*/  F2FP.BF16.F32.PACK_AB R15, R21, R15 ;  /* 0x0000000f150f723e */ /* 0x000fe200000010ff */
[----:B------:R-:W-:Y:S01]  /*20650*/  FFMA.FTZ R16, R22, R16, R248 ;  /* 0x0000001016107223 */ /* 0x000fe200000100f8 */
[----:B------:R-:W-:Y:S01]  /*20660*/  SHF.L.U32 R135, R135, 0x10, RZ ;  /* 0x0000001087877819 */ /* 0x000fe200000006ff */
[----:B------:R-:W-:Y:S01]  /*20670*/  FFMA.FTZ R170, R170, R6, R196 ;  /* 0x00000006aaaa7223 */ /* 0x000fe200000100c4 */
[----:B------:R-:W-:Y:S01]  /*20680*/  PRMT R131, R56, 0x7632, R131 ;  /* 0x0000763238837816 */ /* 0x000fe20000000083 */
[----:B------:R-:W-:Y:S01]  /*20690*/  IMAD.U32 R130, R130, 0x10000, RZ ;  /* 0x0001000082827824 */ /* 0x000fe200078e00ff */
[----:B------:R-:W-:Y:S01]  /*206a0*/  F2FP.BF16.F32.PACK_AB R13, R17, R13 ;  /* 0x0000000d110d723e */ /* 0x000fe200000010ff */
[----:B------:R-:W-:Y:S01]  /*206b0*/  IMAD.U32 R28, R28, 0x10000, RZ ;  /* 0x000100001c1c7824 */ /* 0x000fe200078e00ff */
[----:B------:R-:W-:Y:S01]  /*206c0*/  F2FP.BF16.F32.PACK_AB R21, R163, R7 ;  /* 0x00000007a315723e */ /* 0x000fe200000010ff */
[----:B------:R-:W-:Y:S01]  /*206d0*/  FFMA.FTZ R153, R29, R153, R241 ;  /* 0x000000991d997223 */ /* 0x000fe200000100f1 */
[----:B------:R-:W-:Y:S01]  /*206e0*/  SHF.L.U32 R165, R165, 0x10, RZ ;  /* 0x00000010a5a57819 */ /* 0x000fe200000006ff */
[----:B------:R-:W1:Y:S01]  /*206f0*/  LDC.64 R6, c[0x0][0x210] ;  /* 0x00008400ff067b82 */ /* 0x000e620000000a00 */
[----:B------:R-:W-:-:S02]  /*20700*/  F2FP.BF16.F32.PACK_AB R17, R157, R24 ;  /* 0x000000189d11723e */ /* 0x000fc400000010ff */
[----:B------:R-:W-:Y:S02]  /*20710*/  SHF.L.U32 R22, R70, 0x10, RZ ;  /* 0x0000001046167819 */ /* 0x000fe400000006ff */
[----:B------:R-:W-:Y:S02]  /*20720*/  SHF.L.U32 R20, R68, 0x10, RZ ;  /* 0x0000001044147819 */ /* 0x000fe400000006ff */
        /* <DEDUP_REMOVED lines=10> */
[----:B------:R-:W-:Y:S01]  /*207d0*/  FFMA.FTZ R165, R35, R165, R239 ;  /* 0x000000a523a57223 */ /* 0x000fe200000100ef */
[----:B------:R-:W-:Y:S01]  /*207e0*/  PRMT R126, R51, 0x7632, R126 ;  /* 0x00007632337e7816 */ /* 0x000fe2000000007e */
[----:B------:R-:W-:Y:S01]  /*207f0*/  FFMA.FTZ R22, R38, R22, R236 ;  /* 0x0000001626167223 */ /* 0x000fe200000100ec */
[----:B------:R-:W-:Y:S01]  /*20800*/  PRMT R28, R50, 0x7632, R28 ;  /* 0x00007632321c7816 */ /* 0x000fe2000000001c */
[----:B------:R-:W-:Y:S01]  /*20810*/  FFMA.FTZ R20, R30, R20, R240 ;  /* 0x000000141e147223 */ /* 0x000fe200000100f0 */
[----:B------:R-:W-:Y:S01]  /*20820*/  PRMT R43, R48, 0x7632, R43 ;  /* 0x00007632302b7816 */ /* 0x000fe2000000002b */
[----:B------:R-:W-:Y:S01]  /*20830*/  FFMA.FTZ R26, R136, R26, R228 ;  /* 0x0000001a881a7223 */ /* 0x000fe200000100e4 */
[----:B------:R-:W-:Y:S01]  /*20840*/  FFMA.FTZ R27, R36, R27, R225 ;  /* 0x0000001b241b7223 */ /* 0x000fe200000100e1 */
[----:B------:R-:W-:Y:S01]  /*20850*/  SHF.L.U32 R29, R29, 0x10, RZ ;  /* 0x000000101d1d7819 */ /* 0x000fe200000006ff */
[----:B------:R-:W-:Y:S01]  /*20860*/  FFMA.FTZ R24, R132, R24, R232 ;  /* 0x0000001884187223 */ /* 0x000fe200000100e8 */
[----:B0-----:R-:W-:Y:S01]  /*20870*/  IMAD.WIDE.U32 R32, R187, 0x10, R40 ;  /* 0x00000010bb207825 */ /* 0x001fe200078e0028 */
[----:B------:R-:W-:-:S03]  /*20880*/  SHF.L.U32 R38, R58, 0x10, RZ ;  /* 0x000000103a267819 */ /* 0x000fc600000006ff */
[----:B------:R-:W-:Y:S01]  /*20890*/  FFMA.FTZ R131, R34, R131, R213 ;  /* 0x0000008322837223 */ /* 0x000fe200000100d5 */
[----:B------:R-:W-:Y:S01]  /*208a0*/  FFMA.FTZ R174, R174, R5, R194 ;  /* 0x00000005aeae7223 */ /* 0x000fe200000100c2 */
[--C-:B------:R-:W-:Y:S01]  /*208b0*/  IMAD.WIDE.U32 R186, R186, 0x10, R40.reuse ;  /* 0x00000010baba7825 */ /* 0x100fe200078e0028 */
[----:B------:R-:W-:Y:S02]  /*208c0*/  SHF.L.U32 R28, R28, 0x10, RZ ;  /* 0x000000101c1c7819 */ /* 0x000fe400000006ff */
[----:B------:R-:W-:Y:S01]  /*208d0*/  SHF.L.U32 R43, R43, 0x10, RZ ;  /* 0x000000102b2b7819 */ /* 0x000fe200000006ff */
[--C-:B------:R-:W-:Y:S01]  /*208e0*/  IMAD.WIDE.U32 R34, R185, 0x10, R40.reuse ;  /* 0x00000010b9227825 */ /* 0x100fe200078e0028 */
[----:B------:R-:W-:Y:S02]  /*208f0*/  F2FP.BF16.F32.PACK_AB R19, R153, R19 ;  /* 0x000000139913723e */ /* 0x000fe400000010ff */
[----:B------:R-:W-:Y:S01]  /*20900*/  F2FP.BF16.F32.PACK_AB R18, R155, R18 ;  /* 0x000000129b12723e */ /* 0x000fe200000010ff */
[----:B------:R-:W-:Y:S01]  /*20910*/  IMAD.U32 R126, R126, 0x10000, RZ ;  /* 0x000100007e7e7824 */ /* 0x000fe200078e00ff */
[----:B------:R-:W-:Y:S01]  /*20920*/  F2FP.BF16.F32.PACK_AB R16, R23, R16 ;  /* 0x000000101710723e */ /* 0x000fe200000010ff */
[----:B------:R-:W-:Y:S01]  /*20930*/  IMAD.WIDE.U32 R184, R184, 0x10, R40 ;  /* 0x00000010b8b87825 */ /* 0x000fe200078e0028 */
[----:B------:R-:W-:-:S03]  /*20940*/  SHF.L.U32 R5, R48, 0x10, RZ ;  /* 0x0000001030057819 */ /* 0x000fc600000006ff */
[----:B------:R-:W-:Y:S01]  /*20950*/  FFMA.FTZ R141, R141, R29, R217 ;  /* 0x0000001d8d8d7223 */ /* 0x000fe200000100d9 */
[----:B------:R-:W-:Y:S01]  /*20960*/  F2FP.BF16.F32.PACK_AB R23, R159, R42 ;  /* 0x0000002a9f17723e */ /* 0x000fe200000010ff */
[----:B------:R-:W-:Y:S01]  /*20970*/  IMAD.WIDE.U32 R36, R183, 0x10, R40 ;  /* 0x00000010b7247825 */ /* 0x000fe200078e0028 */
[----:B------:R-:W-:Y:S02]  /*20980*/  F2FP.BF16.F32.PACK_AB R22, R161, R22 ;  /* 0x00000016a116723e */ /* 0x000fe400000010ff */
[----:B------:R-:W-:Y:S02]  /*20990*/  F2FP.BF16.F32.PACK_AB R20, R165, R20 ;  /* 0x00000014a514723e */ /* 0x000fe400000010ff */
[----:B------:R-:W-:Y:S01]  /*209a0*/  F2FP.BF16.F32.PACK_AB R26, R25, R26 ;  /* 0x0000001a191a723e */ /* 0x000fe200000010ff */
[----:B------:R-:W-:Y:S01]  /*209b0*/  FFMA.FTZ R38, R152, R38, R210 ;  /* 0x0000002698267223 */ /* 0x000fe200000100d2 */
[----:B------:R-:W-:Y:S01]  /*209c0*/  F2FP.BF16.F32.PACK_AB R27, R27, R138 ;  /* 0x0000008a1b1b723e */ /* 0x000fe200000010ff */
[----:B------:R0:W-:Y:S01]  /*209d0*/  STG.E.128 desc[UR4][R32.64], R8 ;  /* 0x0000000820007986 */ /* 0x0001e2000c101d04 */
[----:B------:R-:W-:-:S02]  /*209e0*/  F2FP.BF16.F32.PACK_AB R25, R145, R134 ;  /* 0x000000869119723e */ /* 0x000fc400000010ff */
[----:B------:R-:W-:Y:S01]  /*209f0*/  F2FP.BF16.F32.PACK_AB R24, R147, R24 ;  /* 0x000000189318723e */ /* 0x000fe200000010ff */
[----:B------:R-:W-:Y:S01]  /*20a00*/  STG.E.128 desc[UR4][R186.64], R12 ;  /* 0x0000000cba007986 */ /* 0x000fe2000c101d04 */
[----:B------:R-:W-:Y:S01]  /*20a10*/  FFMA.FTZ R126, R166, R126, R191 ;  /* 0x0000007ea67e7223 */ /* 0x000fe200000100bf */
[----:B------:R-:W-:Y:S01]  /*20a20*/  FFMA.FTZ R125, R125, R28, R193 ;  /* 0x0000001c7d7d7223 */ /* 0x000fe200000100c1 */
[----:B------:R-:W-:Y:S01]  /*20a30*/  FFMA.FTZ R43, R167, R43, R197 ;  /* 0x0000002ba72b7223 */ /* 0x000fe200000100c5 */
[----:B------:R-:W-:Y:S01]  /*20a40*/  FFMA.FTZ R164, R164, R5, R198 ;  /* 0x00000005a4a47223 */ /* 0x000fe200000100c6 */
[----:B------:R2:W-:Y:S01]  /*20a50*/  STG.E.128 desc[UR4][R34.64], R16 ;  /* 0x0000001022007986 */ /* 0x0005e2000c101d04 */
[--C-:B------:R-:W-:Y:S01]  /*20a60*/  IMAD.WIDE.U32 R182, R182, 0x10, R40.reuse ;  /* 0x00000010b6b67825 */ /* 0x100fe200078e0028 */
[----:B------:R-:W-:Y:S02]  /*20a70*/  F2FP.BF16.F32.PACK_AB R39, R39, R154 ;  /* 0x0000009a2727723e */ /* 0x000fe400000010ff */
[----:B------:R-:W-:Y:S01]  /*20a80*/  STG.E.128 desc[UR4][R184.64], R20 ;  /* 0x00000014b8007986 */ /* 0x000fe2000c101d04 */
[----:B------:R-:W-:Y:S01]  /*20a90*/  IMAD.WIDE.U32 R28, R179, 0x10, R40 ;  /* 0x00000010b31c7825 */ /* 0x000fe200078e0028 */
[----:B------:R-:W-:-:S02]  /*20aa0*/  F2FP.BF16.F32.PACK_AB R38, R135, R38 ;  /* 0x000000268726723e */ /* 0x000fc400000010ff */
[----:B------:R3:W-:Y:S01]  /*20ab0*/  STG.E.128 desc[UR4][R36.64], R24 ;  /* 0x0000001824007986 */ /* 0x0007e2000c101d04 */
[----:B0-----:R-:W-:Y:S02]  /*20ac0*/  F2FP.BF16.F32.PACK_AB R33, R139, R142 ;  /* 0x0000008e8b21723e */ /* 0x001fe400000010ff */
[----:B------:R-:W-:Y:S01]  /*20ad0*/  F2FP.BF16.F32.PACK_AB R32, R137, R140 ;  /* 0x0000008c8920723e */ /* 0x000fe200000010ff */
[----:B------:R-:W-:Y:S01]  /*20ae0*/  IMAD.WIDE.U32 R40, R177, 0x10, R40 ;  /* 0x00000010b1287825 */ /* 0x000fe200078e0028 */
[----:B------:R-:W-:Y:S02]  /*20af0*/  F2FP.BF16.F32.PACK_AB R11, R130, R162 ;  /* 0x000000a2820b723e */ /* 0x000fe400000010ff */
[----:B------:R-:W-:Y:S02]  /*20b00*/  F2FP.BF16.F32.PACK_AB R10, R129, R160 ;  /* 0x000000a0810a723e */ /* 0x000fe400000010ff */
[----:B--2---:R-:W-:Y:S02]  /*20b10*/  LEA R16, P0, R175, UR14, 0x4 ;  /* 0x0000000eaf107c11 */ /* 0x004fe4000f8020ff */
[----:B------:R-:W-:-:S02]  /*20b20*/  F2FP.BF16.F32.PACK_AB R35, R143, R146 ;  /* 0x000000928f23723e */ /* 0x000fc400000010ff */
[----:B------:R-:W-:Y:S02]  /*20b30*/  F2FP.BF16.F32.PACK_AB R34, R141, R144 ;  /* 0x000000908d22723e */ /* 0x000fe400000010ff */
[----:B------:R-:W-:Y:S02]  /*20b40*/  F2FP.BF16.F32.PACK_AB R9, R128, R158 ;  /* 0x0000009e8009723e */ /* 0x000fe400000010ff */
[----:B---3--:R-:W-:Y:S02]  /*20b50*/  F2FP.BF16.F32.PACK_AB R37, R133, R150 ;  /* 0x000000968525723e */ /* 0x008fe400000010ff */
[----:B------:R-:W-:Y:S02]  /*20b60*/  F2FP.BF16.F32.PACK_AB R36, R131, R148 ;  /* 0x000000948324723e */ /* 0x000fe400000010ff */
[----:B------:R-:W-:Y:S02]  /*20b70*/  F2FP.BF16.F32.PACK_AB R8, R127, R156 ;  /* 0x0000009c7f08723e */ /* 0x000fe400000010ff */
[----:B------:R-:W-:-:S02]  /*20b80*/  F2FP.BF16.F32.PACK_AB R15, R126, R173 ;  /* 0x000000ad7e0f723e */ /* 0x000fc400000010ff */
[----:B------:R-:W-:Y:S02]  /*20b90*/  F2FP.BF16.F32.PACK_AB R14, R125, R174 ;  /* 0x000000ae7d0e723e */ /* 0x000fe400000010ff */
[----:B------:R-:W-:Y:S02]  /*20ba0*/  F2FP.BF16.F32.PACK_AB R13, R124, R170 ;  /* 0x000000aa7c0d723e */ /* 0x000fe400000010ff */
[----:B------:R-:W-:Y:S02]  /*20bb0*/  LEA.HI.X R17, R175, UR15, RZ, 0x4, P0 ;  /* 0x0000000faf117c11 */ /* 0x000fe400080f24ff */
[----:B------:R-:W-:Y:S01]  /*20bc0*/  F2FP.BF16.F32.PACK_AB R12, R43, R164 ;  /* 0x000000a42b0c723e */ /* 0x000fe200000010ff */
[----:B------:R0:W-:Y:S01]  /*20bd0*/  STG.E.128 desc[UR4][R182.64], R32 ;  /* 0x00000020b6007986 */ /* 0x0001e2000c101d04 */
[----:B-1----:R-:W-:-:S03]  /*20be0*/  IMAD R176, R6, 0x4, R176 ;  /* 0x0000000406b07824 */ /* 0x002fc600078e02b0 */
[----:B------:R0:W-:Y:S04]  /*20bf0*/  STG.E.128 desc[UR4][R28.64], R36 ;  /* 0x000000241c007986 */ /* 0x0001e8000c101d04 */
[----:B------:R0:W-:Y:S04]  /*20c00*/  STG.E.128 desc[UR4][R40.64], R8 ;  /* 0x0000000828007986 */ /* 0x0001e8000c101d04 */
[----:B------:R0:W-:Y:S01]  /*20c10*/  STG.E.128 desc[UR4][R16.64], R12 ;  /* 0x0000000c10007986 */ /* 0x0001e2000c101d04 */
[----:B------:R-:W-:-:S13]  /*20c20*/  ISETP.GE.AND P0, PT, R176, R7, PT ;  /* 0x00000007b000720c */ /* 0x000fda0003f06270 */
[----:B------:R-:W-:Y:S05]  /*20c30*/  @!P0 BRA `(.L_x_5946) ;  /* 0xfffffe0800108947 */ /* 0x000fea000383ffff */
[----:B------:R-:W-:Y:S05]  /*20c40*/  BSYNC B0 ;  /* 0x0000000000007941 */ /* 0x000fea0003800000 */
.L_x_5384:
[----:B------:R-:W-:Y:S05]  /*20c50*/  EXIT ;  /* 0x000000000000794d */ /* 0x000fea0003800000 */
.L_x_5945:
        /* <DEDUP_REMOVED lines=8> */
.L_x_5948:
[----:B------:R-:W-:Y:S05]  /*20ce0*/  BSYNC B1 ;  /* 0x0000000000017941 */ /* 0x000fea0003800000 */
.L_x_5947:
[----:B------:R-:W-:Y:S01]  /*20cf0*/  FADD.FTZ R127, R127, R124 ;  /* 0x0000007c7f7f7221 */ /* 0x000fe20000010000 */
[----:B------:R-:W-:Y:S01]  /*20d00*/  HFMA2.MMA R125, -RZ, RZ, 0, 1.847743988037109375e-06 ;  /* 0x0000001fff7d7435 */ /* 0x000fe200000001ff */
[----:B------:R-:W-:Y:S01]  /*20d10*/  IMAD.MOV.U32 R124, RZ, RZ, -0x1 ;  /* 0xffffffffff7c7424 */ /* 0x000fe200078e00ff */
[----:B------:R-:W0:Y:S01]  /*20d20*/  LDC R166, c[0x0][0x290] ;  /* 0x0000a400ffa67b82 */ /* 0x000e220000000800 */
[----:B------:R-:W-:Y:S01]  /*20d30*/  IMAD.MOV.U32 R126, RZ, RZ, 0x2 ;  /* 0x00000002ff7e7424 */ /* 0x000fe200078e00ff */
[----:B------:R-:W-:-:S07]  /*20d40*/  MOV R167, R127 ;  /* 0x0000007f00a77202 */ /* 0x000fce0000000f00 */
[----:B0-----:R-:W-:Y:S05]  /*20d50*/  WARPSYNC.COLLECTIVE R124, `(.L_x_5949) ;  /* 0x000000007c087348 */ /* 0x001fea0003c00000 */
[----:B------:R1:W2:Y:S02]  /*20d60*/  SHFL.BFLY P0, R124, R167, R126, R125 ;  /* 0x0c00007ea77c7389 */ /* 0x0002a4000000007d */
[----:B012---:R-:W-:Y:S01]  /*20d70*/  ENDCOLLECTIVE ;  /* 0x000000000000791b */ /* 0x007fe20003800000 */
.L_x_5949:
[----:B------:R-:W-:Y:S02]  /*20d80*/  IMAD.MOV.U32 R126, RZ, RZ, 0x4 ;  /* 0x00000004ff7e7424 */ /* 0x000fe400078e00ff */
[----:B------:R-:W-:Y:S01]  /*20d90*/  FADD.FTZ R127, R127, R124 ;  /* 0x0000007c7f7f7221 */ /* 0x000fe20000010000 */
[----:B------:R-:W-:-:S04]  /*20da0*/  MOV R124, 0xffffffff ;  /* 0xffffffff007c7802 */ /* 0x000fc80000000f00 */
[----:B------:R-:W-:-:S07]  /*20db0*/  MOV R167, R127 ;  /* 0x0000007f00a77202 */ /* 0x000fce0000000f00 */
[----:B------:R-:W-:Y:S05]  /*20dc0*/  WARPSYNC.COLLECTIVE R124, `(.L_x_5950) ;  /* 0x000000007c087348 */ /* 0x000fea0003c00000 */
[----:B------:R0:W1:Y:S02]  /*20dd0*/  SHFL.BFLY P0, R124, R167, R126, R125 ;  /* 0x0c00007ea77c7389 */ /* 0x000064000000007d */
[----:B01----:R-:W-:Y:S01]  /*20de0*/  ENDCOLLECTIVE ;  /* 0x000000000000791b */ /* 0x003fe20003800000 */
.L_x_5950:
[----:B------:R-:W-:Y:S01]  /*20df0*/  HFMA2.MMA R126, -RZ, RZ, 0, 4.76837158203125e-07 ;  /* 0x00000008ff7e7435 */ /* 0x000fe200000001ff */
[----:B------:R-:W-:Y:S01]  /*20e00*/  FADD.FTZ R127, R127, R124 ;  /* 0x0000007c7f7f7221 */ /* 0x000fe20000010000 */
[----:B------:R-:W-:-:S03]  /*20e10*/  IMAD.MOV.U32 R124, RZ, RZ, -0x1 ;  /* 0xffffffffff7c7424 */ /* 0x000fc600078e00ff */
[----:B------:R-:W-:-:S07]  /*20e20*/  IMAD.MOV.U32 R167, RZ, RZ, R127 ;  /* 0x000000ffffa77224 */ /* 0x000fce00078e007f */
[----:B------:R-:W-:Y:S05]  /*20e30*/  WARPSYNC.COLLECTIVE R124, `(.L_x_5951) ;  /* 0x000000007c087348 */ /* 0x000fea0003c00000 */
[----:B------:R0:W1:Y:S02]  /*20e40*/  SHFL.BFLY P0, R124, R167, R126, R125 ;  /* 0x0c00007ea77c7389 */ /* 0x000064000000007d */
[----:B01----:R-:W-:Y:S01]  /*20e50*/  ENDCOLLECTIVE ;  /* 0x000000000000791b */ /* 0x003fe20003800000 */
.L_x_5951:
[----:B------:R-:W-:Y:S02]  /*20e60*/  IMAD.MOV.U32 R126, RZ, RZ, 0x10 ;  /* 0x00000010ff7e7424 */ /* 0x000fe400078e00ff */
[----:B------:R-:W-:Y:S01]  /*20e70*/  FADD.FTZ R127, R127, R124 ;  /* 0x0000007c7f7f7221 */ /* 0x000fe20000010000 */
[----:B------:R-:W-:-:S04]  /*20e80*/  MOV R124, 0xffffffff ;  /* 0xffffffff007c7802 */ /* 0x000fc80000000f00 */
[----:B------:R-:W-:-:S07]  /*20e90*/  MOV R167, R127 ;  /* 0x0000007f00a77202 */ /* 0x000fce0000000f00 */
[----:B------:R-:W-:Y:S05]  /*20ea0*/  WARPSYNC.COLLECTIVE R124, `(.L_x_5952) ;  /* 0x000000007c087348 */ /* 0x000fea0003c00000 */
[----:B------:R0:W1:Y:S02]  /*20eb0*/  SHFL.BFLY P0, R124, R167, R126, R125 ;  /* 0x0c00007ea77c7389 */ /* 0x000064000000007d */
[----:B01----:R-:W-:Y:S01]  /*20ec0*/  ENDCOLLECTIVE ;  /* 0x000000000000791b */ /* 0x003fe20003800000 */
.L_x_5952:
        /* <DEDUP_REMOVED lines=162> */
[----:B------:R-:W-:-:S03]  /*218f0*/  IMAD.MOV.U32 R125, RZ, RZ, 0x1f ;  /* 0x0000001fff7d7424 */ /* 0x000fc600078e00ff */
[----:B------:R-:W-:Y:S01]  /*21900*/  FFMA.FTZ R127, R127, R127, R124 ;  /* 0x0000007f7f7f7223 */ /* 0x000fe2000001007c */
[----:B------:R-:W-:-:S03]  /*21910*/  MOV R124, 0xffffffff ;  /* 0xffffffff007c7802 */ /* 0x000fc60000000f00 */
[----:B------:R-:W-:-:S07]  /*21920*/  IMAD.MOV.U32 R167, RZ, RZ, R127 ;  /* 0x000000ffffa77224 */ /* 0x000fce00078e007f */
[----:B------:R-:W-:Y:S05]  /*21930*/  WARPSYNC.COLLECTIVE R124, `(.L_x_5953) ;  /* 0x000000007c087348 */ /* 0x000fea0003c00000 */
[----:B------:R0:W1:Y:S02]  /*21940*/  SHFL.BFLY P0, R124, R167, R126, R125 ;  /* 0x0c00007ea77c7389 */ /* 0x000064000000007d */
[----:B01----:R-:W-:Y:S01]  /*21950*/  ENDCOLLECTIVE ;  /* 0x000000000000791b */ /* 0x003fe20003800000 */
.L_x_5953:
[----:B------:R-:W-:Y:S01]  /*21960*/  HFMA2.MMA R126, -RZ, RZ, 0, 1.1920928955078125e-07 ;  /* 0x00000002ff7e7435 */ /* 0x000fe200000001ff */
[----:B------:R-:W-:Y:S01]  /*21970*/  FADD.FTZ R127, R127, R124 ;  /* 0x0000007c7f7f7221 */ /* 0x000fe20000010000 */
[----:B------:R-:W-:-:S03]  /*21980*/  IMAD.MOV.U32 R124, RZ, RZ, -0x1 ;  /* 0xffffffffff7c7424 */ /* 0x000fc600078e00ff */
[----:B------:R-:W-:-:S07]  /*21990*/  IMAD.MOV.U32 R167, RZ, RZ, R127 ;  /* 0x000000ffffa77224 */ /* 0x000fce00078e007f */
[----:B------:R-:W-:Y:S05]  /*219a0*/  WARPSYNC.COLLECTIVE R124, `(.L_x_5954) ;  /* 0x000000007c087348 */ /* 0x000fea0003c00000 */
[----:B------:R0:W1:Y:S02]  /*219b0*/  SHFL.BFLY P0, R124, R167, R126, R125 ;  /* 0x0c00007ea77c7389 */ /* 0x000064000000007d */
[----:B01----:R-:W-:Y:S01]  /*219c0*/  ENDCOLLECTIVE ;  /* 0x000000000000791b */ /* 0x003fe20003800000 */
.L_x_5954:
[----:B------:R-:W-:Y:S02]  /*219d0*/  IMAD.MOV.U32 R126, RZ, RZ, 0x4 ;  /* 0x00000004ff7e7424 */ /* 0x000fe400078e00ff */
[----:B------:R-:W-:Y:S01]  /*219e0*/  FADD.FTZ R127, R127, R124 ;  /* 0x0000007c7f7f7221 */ /* 0x000fe20000010000 */
[----:B------:R-:W-:-:S04]  /*219f0*/  MOV R124, 0xffffffff ;  /* 0xffffffff007c7802 */ /* 0x000fc80000000f00 */
[----:B------:R-:W-:-:S07]  /*21a00*/  MOV R167, R127 ;  /* 0x0000007f00a77202 */ /* 0x000fce0000000f00 */
[----:B------:R-:W-:Y:S05]  /*21a10*/  WARPSYNC.COLLECTIVE R124, `(.L_x_5955) ;  /* 0x000000007c087348 */ /* 0x000fea0003c00000 */
[----:B------:R0:W1:Y:S02]  /*21a20*/  SHFL.BFLY P0, R124, R167, R126, R125 ;  /* 0x0c00007ea77c7389 */ /* 0x000064000000007d */
[----:B01----:R-:W-:Y:S01]  /*21a30*/  ENDCOLLECTIVE ;  /* 0x000000000000791b */ /* 0x003fe20003800000 */
.L_x_5955:
[----:B------:R-:W-:Y:S01]  /*21a40*/  HFMA2.MMA R126, -RZ, RZ, 0, 4.76837158203125e-07 ;  /* 0x00000008ff7e7435 */ /* 0x000fe200000001ff */
[----:B------:R-:W-:Y:S01]  /*21a50*/  FADD.FTZ R127, R127, R124 ;  /* 0x0000007c7f7f7221 */ /* 0x000fe20000010000 */
[----:B------:R-:W-:-:S03]  /*21a60*/  IMAD.MOV.U32 R124, RZ, RZ, -0x1 ;  /* 0xffffffffff7c7424 */ /* 0x000fc600078e00ff */
[----:B------:R-:W-:-:S07]  /*21a70*/  IMAD.MOV.U32 R167, RZ, RZ, R127 ;  /* 0x000000ffffa77224 */ /* 0x000fce00078e007f */
[----:B------:R-:W-:Y:S05]  /*21a80*/  WARPSYNC.COLLECTIVE R124, `(.L_x_5956) ;  /* 0x000000007c087348 */ /* 0x000fea0003c00000 */
[----:B------:R0:W1:Y:S02]  /*21a90*/  SHFL.BFLY P0, R124, R167, R126, R125 ;  /* 0x0c00007ea77c7389 */ /* 0x000064000000007d */
[----:B01----:R-:W-:Y:S01]  /*21aa0*/  ENDCOLLECTIVE ;  /* 0x000000000000791b */ /* 0x003fe20003800000 */
.L_x_5956:
[----:B------:R-:W-:Y:S02]  /*21ab0*/  IMAD.MOV.U32 R126, RZ, RZ, 0x10 ;  /* 0x00000010ff7e7424 */ /* 0x000fe400078e00ff */
[----:B------:R-:W-:Y:S01]  /*21ac0*/  FADD.FTZ R127, R127, R124 ;  /* 0x0000007c7f7f7221 */ /* 0x000fe20000010000 */
[----:B------:R-:W-:-:S04]  /*21ad0*/  MOV R124, 0xffffffff ;  /* 0xffffffff007c7802 */ /* 0x000fc80000000f00 */
[----:B------:R-:W-:-:S07]  /*21ae0*/  MOV R167, R127 ;  /* 0x0000007f00a77202 */ /* 0x000fce0000000f00 */
[----:B------:R-:W-:Y:S05]  /*21af0*/  WARPSYNC.COLLECTIVE R124, `(.L_x_5957) ;  /* 0x000000007c087348 */ /* 0x000fea0003c00000 */
[----:B------:R0:W1:Y:S02]  /*21b00*/  SHFL.BFLY P0, R124, R167, R126, R125 ;  /* 0x0c00007ea77c7389 */ /* 0x000064000000007d */
[----:B01----:R-:W-:Y:S01]  /*21b10*/  ENDCOLLECTIVE ;  /* 0x000000000000791b */ /* 0x003fe20003800000 */
.L_x_5957:
[----:B------:R-:W-:Y:S05]  /*21b20*/  BRA `(.L_x_5958) ;  /* 0xffffffd400107947 */ /* 0x000fea000383ffff */
.L_x_5959:
        /* <DEDUP_REMOVED lines=13> */
.L_x_72293:


//--------------------- .text._ZN10layer_norm13ln_fwd_kernelINS_13Kernel_traitsI13__nv_bfloat16S2_S2_S2_fjLj2560ELj1ELj4ELj1ELj16ENS_18Kernel_traits_baseILj2560ES2_S2_S2_S2_fjLj128EEEEELb1ELb1ELb1ELb0EEEvNS_9FwdParamsE --------------------------
	.section	.text._ZN10layer_norm13ln_fwd_kernelINS_13Kernel_traitsI13__nv_bfloat16S2_S2_S2_fjLj2560ELj1ELj4ELj1ELj16ENS_18Kernel_traits_baseILj2560ES2_S2_S2_S2_fjLj128EEEEELb1ELb1ELb1ELb0EEEvNS_9FwdParamsE,"ax",@progbits
	.align	128
        .global         _ZN10layer_norm13ln_fwd_kernelINS_13Kernel_traitsI13__nv_bfloat16S2_S2_S2_fjLj2560ELj1ELj4ELj1ELj16ENS_18Kernel_traits_baseILj2560ES2_S2_S2_S2_fjLj128EEEEELb1ELb1ELb1ELb0EEEvNS_9FwdParamsE
        .type           _ZN10layer_norm13ln_fwd_kernelINS_13Kernel_traitsI13__nv_bfloat16S2_S2_S2_fjLj2560ELj1ELj4ELj1ELj16ENS_18Kernel_traits_baseILj2560ES2_S2_S2_S2_fjLj128EEEEELb1ELb1ELb1ELb0EEEvNS_9FwdParamsE,@function
        .size           _ZN10layer_norm13ln_fwd_kernelINS_13Kernel_traitsI13__nv_bfloat16S2_S2_S2_fjLj2560ELj1ELj4ELj1ELj16ENS_18Kernel_traits_baseILj2560ES2_S2_S2_S2_fjLj128EEEEELb1ELb1ELb1ELb0EEEvNS_9FwdParamsE,(.L_x_72294 - _ZN10layer_norm13ln_fwd_kernelINS_13Kernel_traitsI13__nv_bfloat16S2_S2_S2_fjLj2560ELj1ELj4ELj1ELj16ENS_18Kernel_traits_baseILj2560ES2_S2_S2_S2_fjLj128EEEEELb1ELb1ELb1ELb0EEEvNS_9FwdParamsE)
        .other          _ZN10layer_norm13ln_fwd_kernelINS_13Kernel_traitsI13__nv_bfloat16S2_S2_S2_fjLj2560ELj1ELj4ELj1ELj16ENS_18Kernel_traits_baseILj2560ES2_S2_S2_S2_fjLj128EEEEELb1ELb1ELb1ELb0EEEvNS_9FwdParamsE,@"STO_CUDA_ENTRY STV_DEFAULT"
_ZN10layer_norm13ln_fwd_kernelINS_13Kernel_traitsI13__nv_bfloat16S2_S2_S2_fjLj2560ELj1ELj4ELj1ELj16ENS_18Kernel_traits_baseILj2560ES2_S2_S2_S2_fjLj128EEEEELb1ELb1ELb1ELb0EEEvNS_9FwdParamsE:
.text._ZN10layer_norm13ln_fwd_kernelINS_13Kernel_traitsI13__nv_bfloat16S2_S2_S2_fjLj2560ELj1ELj4ELj1ELj16ENS_18Kernel_traits_baseILj2560ES2_S2_S2_S2_fjLj128EEEEELb1ELb1ELb1ELb0EEEvNS_9FwdParamsE:
        /* <DEDUP_REMOVED lines=31> */
[----:B------:R-:W-:-:S02]  /*01f0*/  UIADD3 UR14, UR4, 0x78dde6e4, URZ ;  /* 0x78dde6e4040e7890 */ /* 0x000fc4000fffe03f */
[----:B------:R-:W-:Y:S01]  /*0200*/  UIADD3 UR13, UR4, -0x255992d5, URZ ;  /* 0xdaa66d2b040d7890 */ /* 0x000fe2000fffe03f */
        /* <DEDUP_REMOVED lines=81> */
.L_x_5961:
[----:B------:R-:W-:Y:S05]  /*0720*/  BSYNC B0 ;  /* 0x0000000000007941 */ /* 0x000fea0003800000 */
.L_x_5960:
        /* <DEDUP_REMOVED lines=26> */
.L_x_5963:
[----:B------:R-:W-:Y:S05]  /*08d0*/  BSYNC B0 ;  /* 0x0000000000007941 */ /* 0x000fea0003800000 */
.L_x_5962:
        /* <DEDUP_REMOVED lines=26> */
.L_x_5965:
[----:B------:R-:W-:Y:S05]  /*0a80*/  BSYNC B0 ;  /* 0x0000000000007941 */ /* 0x000fea0003800000 */
.L_x_5964:
        /* <DEDUP_REMOVED lines=26> */
.L_x_5967:
[----:B------:R-:W-:Y:S05]  /*0c30*/  BSYNC B0 ;  /* 0x0000000000007941 */ /* 0x000fea0003800000 */
.L_x_5966:
        /* <DEDUP_REMOVED lines=26> */
.L_x_5969:
[----:B------:R-:W-:Y:S05]  /*0de0*/  BSYNC B0 ;  /* 0x0000000000007941 */ /* 0x000fea0003800000 */
.L_x_5968:
        /* <DEDUP_REMOVED lines=35> */
.L_x_5971:
[----:B------:R-:W-:Y:S05]  /*1020*/  BSYNC B0 ;  /* 0x0000000000007941 */ /* 0x000fea0003800000 */
.L_x_5970:
        /* <DEDUP_REMOVED lines=34> */
.L_x_5973:
[----:B------:R-:W-:Y:S05]  /*1250*/  BSYNC B0 ;  /* 0x0000000000007941 */ /* 0x000fea0003800000 */
.L_x_5972:
        /* <DEDUP_REMOVED lines=29> */
.L_x_5975:
[----:B------:R-:W-:Y:S05]  /*1430*/  BSYNC B0 ;  /* 0x0000000000007941 */ /* 0x000fea0003800000 */
.L_x_5974:
        /* <DEDUP_REMOVED lines=24> */
[----:B------:R-:W-:Y:S02]  /*15c0*/  PRMT R11, R130, 0x7632, R11 ;  /* 0x00007632820b7816 */ /* 0x000fe4000000000b */
[----:B------:R-:W-:Y:S02]  /*15d0*/  PRMT R12, R131, 0x7632, R12 ;  /* 0x00007632830c7816 */ /* 0x000fe4000000000c */
[----:B---3--:R-:W-:Y:S02]  /*15e0*/  PRMT R205, R171, 0x7632, R205 ;  /* 0x00007632abcd7816 */ /* 0x008fe400000000cd */
[----:B------:R-:W-:Y:S02]  /*15f0*/  PRMT R206, R170, 0x7632, R206 ;  /* 0x00007632aace7816 */ /* 0x000fe400000000ce */
[----:B------:R-:W-:-:S02]  /*1600*/  PRMT R207, R169, 0x7632, R207 ;  /* 0x00007632a9cf7816 */ /* 0x000fc400000000cf */
[----:B------:R-:W-:-:S07]  /*1610*/  PRMT R208, R168, 0x7632, R208 ;  /* 0x00007632a8d07816 */ /* 0x000fce00000000d0 */
.L_x_5977:
[----:B------:R-:W-:Y:S05]  /*1620*/  BSYNC B0 ;  /* 0x0000000000007941 */ /* 0x000fea0003800000 */
.L_x_5976:
        /* <DEDUP_REMOVED lines=28> */
.L_x_5979:
[----:B------:R-:W-:Y:S05]  /*17f0*/  BSYNC B0 ;  /* 0x0000000000007941 */ /* 0x000fea0003800000 */
.L_x_5978:
        /* <DEDUP_REMOVED lines=10> */
[----:B------:R-:W-:Y:S01]  /*18a0*/  PRMT R157, R41, 0x7632, R157 ;  /* 0x00007632299d7816 */ /* 0x000fe2000000009d */
[----:B------:R-:W-:Y:S01]  /*18b0*/  IMAD.U32 R246, R30, 0x10000, RZ ;  /* 0x000100001ef67824 */ /* 0x000fe200078e00ff */
[C---:B------:R-:W-:Y:S01]  /*18c0*/  PRMT R151, R36.reuse, 0x7632, R151 ;  /* 0x0000763224977816 */ /* 0x040fe20000000097 */
[----:B------:R1:W-:Y:S01]  /*18d0*/  STL [R1+0x1ac], R9 ;  /* 0x0001ac0901007387 */ /* 0x0003e20000100800 */
[----:B------:R-:W-:Y:S01]  /*18e0*/  IMAD.U32 R36, R36, 0x10000, RZ ;  /* 0x0001000024247824 */ /* 0x000fe200078e00ff */
[C---:B------:R-:W-:Y:S01]  /*18f0*/  PRMT R149, R37.reuse, 0x7632, R149 ;  /* 0x0000763225957816 */ /* 0x040fe20000000095 */
[----:B------:R-:W-:Y:S01]  /*1900*/  IMAD.U32 R37, R37, 0x10000, RZ ;  /* 0x0001000025257824 */ /* 0x000fe200078e00ff */
[----:B------:R2:W-:Y:S01]  /*1910*/  STL [R1+0x1a8], R48 ;  /* 0x0001a83001007387 */ /* 0x0005e20000100800 */
[----:B------:R-:W-:Y:S01]  /*1920*/  SHF.L.U32 R251, R33, 0x10, RZ ;  /* 0x0000001021fb7819 */ /* 0x000fe200000006ff */
        /* <DEDUP_REMOVED lines=8> */
[----:B--2---:R-:W-:Y:S01]  /*19b0*/  IMAD.U32 R48, R61, 0x10000, RZ ;  /* 0x000100003d307824 */ /* 0x004fe200078e00ff */
[----:B------:R-:W-:Y:S01]  /*19c0*/  PRMT R143, R32, 0x7632, R143 ;  /* 0x00007632208f7816 */ /* 0x000fe2000000008f */
[----:B------:R1:W-:Y:S01]  /*19d0*/  STL [R1+0x1a0], R9 ;  /* 0x0001a00901007387 */ /* 0x0003e20000100800 */
[----:B------:R-:W-:Y:S01]  /*19e0*/  PRMT R199, R52, 0x7632, R199 ;  /* 0x0000763234c77816 */ /* 0x000fe200000000c7 */
[----:B------:R-:W-:Y:S01]  /*19f0*/  BSSY B0, `(.L_x_5980) ;  /* 0x000254e000007945 */ /* 0x000fe20003800000 */
[----:B------:R-:W-:Y:S01]  /*1a00*/  PRMT R197, R53, 0x7632, R197 ;  /* 0x0000763235c57816 */ /* 0x000fe200000000c5 */
[----:B------:R2:W-:Y:S01]  /*1a10*/  STL [R1+0x19c], R48 ;  /* 0x00019c3001007387 */ /* 0x0005e20000100800 */
[----:B------:R-:W-:Y:S01]  /*1a20*/  PRMT R193, R55, 0x7632, R193 ;  /* 0x0000763237c17816 */ /* 0x000fe200000000c1 */
[----:B0-----:R-:W-:Y:S01]  /*1a30*/  IMAD.U32 R8, R62, 0x10000, RZ ;  /* 0x000100003e087824 */ /* 0x001fe200078e00ff */
[----:B------:R-:W-:Y:S01]  /*1a40*/  PRMT R191, R64, 0x7632, R191 ;  /* 0x0000763240bf7816 */ /* 0x000fe200000000bf */
[----:B------:R-:W-:Y:S01]  /*1a50*/  IMAD.U32 R238, R137, 0x10000, RZ ;  /* 0x0001000089ee7824 */ /* 0x000fe200078e00ff */
[----:B------:R-:W-:Y:S01]  /*1a60*/  PRMT R187, R66, 0x7632, R187 ;  /* 0x0000763242bb7816 */ /* 0x000fe200000000bb */
[----:B------:R-:W-:Y:S01]  /*1a70*/  IMAD.U32 R250, R34, 0x10000, RZ ;  /* 0x0001000022fa7824 */ /* 0x000fe200078e00ff */
[----:B-1----:R-:W-:Y:S01]  /*1a80*/  SHF.L.U32 R9, R63, 0x10, RZ ;  /* 0x000000103f097819 */ /* 0x002fe200000006ff */
[----:B------:R0:W-:Y:S01]  /*1a90*/  STL [R1+0x198], R8 ;  /* 0x0001980801007387 */ /* 0x0001e20000100800 */
[----:B------:R-:W-:Y:S01]  /*1aa0*/  PRMT R185, R67, 0x7632, R185 ;  /* 0x0000763243b97816 */ /* 0x000fe200000000b9 */
[----:B--2---:R-:W-:Y:S01]  /*1ab0*/  IMAD.U32 R48, R72, 0x10000, RZ ;  /* 0x0001000048307824 */ /* 0x004fe200078e00ff */
[----:B------:R-:W-:Y:S01]  /*1ac0*/  PRMT R181, R77, 0x7632, R181 ;  /* 0x000076324db57816 */ /* 0x000fe200000000b5 */
[----:B------:R1:W-:Y:S01]  /*1ad0*/  STL [R1+0x194], R9 ;  /* 0x0001940901007387 */ /* 0x0003e20000100800 */
[----:B------:R-:W-:Y:S01]  /*1ae0*/  PRMT R167, R100, 0x7632, R167 ;  /* 0x0000763264a77816 */ /* 0x000fe200000000a7 */
[----:B------:R-:W-:Y:S01]  /*1af0*/  IMAD.U32 R249, R35, 0x10000, RZ ;  /* 0x0001000023f97824 */ /* 0x000fe200078e00ff */
        /* <DEDUP_REMOVED lines=23> */
[----:B------:R-:W-:Y:S01]  /*1c70*/  IMAD.U32 R234, R234, 0x10000, RZ ;  /* 0x00010000eaea7824 */ /* 0x000fe200078e00ff */
[----:B-1----:R-:W-:Y:S01]  /*1c80*/  SHF.L.U32 R9, R85, 0x10, RZ ;  /* 0x0000001055097819 */ /* 0x002fe200000006ff */
[----:B------:R0:W-:Y:S01]  /*1c90*/  STL [R1+0x180], R8 ;  /* 0x0001800801007387 */ /* 0x0001e20000100800 */
[----:B------:R-:W-:Y:S01]  /*1ca0*/  LOP3.LUT R10, R10, 0x3, RZ, 0xc0, !PT ;  /* 0x000000030a0a7812 */ /* 0x000fe200078ec0ff */
[----:B--2---:R-:W-:Y:S01]  /*1cb0*/  IMAD.U32 R48, R86, 0x10000, RZ ;  /* 0x0001000056307824 */ /* 0x004fe200078e00ff */
[----:B------:R-:W-:Y:S01]  /*1cc0*/  SHF.L.U32 R236, R236, 0x10, RZ ;  /* 0x00000010ecec7819 */ /* 0x000fe200000006ff */
[----:B------:R1:W-:Y:S01]  /*1cd0*/  STL [R1+0x17c], R9 ;  /* 0x00017c0901007387 */ /* 0x0003e20000100800 */
[----:B------:R-:W-:Y:S01]  /*1ce0*/  SHF.L.U32 R233, R233, 0x10, RZ ;  /* 0x00000010e9e97819 */ /* 0x000fe200000006ff */
[----:B------:R-:W-:Y:S01]  /*1cf0*/  IMAD.U32 R232, R232, 0x10000, RZ ;  /* 0x00010000e8e87824 */ /* 0x000fe200078e00ff */
[----:B------:R-:W-:Y:S01]  /*1d00*/  SHF.L.U32 R230, R230, 0x10, RZ ;  /* 0x00000010e6e67819 */ /* 0x000fe200000006ff */
        /* <DEDUP_REMOVED lines=128> */
[----:B------:R-:W-:Y:S01]  /*2510*/  STL [R1+0x118], R48 ;  /* 0x0001183001007387 */ /* 0x000fe20000100800 */
        /* <DEDUP_REMOVED lines=8> */
[C---:B------:R-:W-:Y:S01]  /*25a0*/  IMAD.HI.U32 R45, R18.reuse, -0x326172a9, RZ ;  /* 0xcd9e8d57122d7827 */ /* 0x040fe200078e00ff */
[----:B------:R-:W-:Y:S01]  /*25b0*/  ULDC.U8 UR25, c[0x0][0x2a0] ;  /* 0x0000a80000197ab9 */ /* 0x000fe20000000000 */
[----:B------:R-:W-:Y:S01]  /*25c0*/  ULDC UR28, c[0x0][0x294] ;  /* 0x0000a500001c7ab9 */ /* 0x000fe20000000800 */
[----:B------:R1:W-:Y:S01]  /*25d0*/  STL [R1+0x110], R9 ;  /* 0x0001100901007387 */ /* 0x0003e20000100800 */
[----:B------:R-:W-:Y:S01]  /*25e0*/  IMAD R18, R18, -0x326172a9, RZ ;  /* 0xcd9e8d5712127824 */ /* 0x000fe200078e02ff */
[----:B------:R-:W-:Y:S01]  /*25f0*/  ULDC UR29, c[0x0][0x2d8] ;  /* 0x0000b600001d7ab9 */ /* 0x000fe20000000800 */
[----:B------:R-:W-:Y:S01]  /*2600*/  IMAD.U32 R191, R191, 0x10000, RZ ;  /* 0x00010000bfbf7824 */ /* 0x000fe200078e00ff */
[----:B------:R2:W-:Y:S01]  /*2610*/  STL [R1+0x10c], R44 ;  /* 0x00010c2c01007387 */ /* 0x0005e20000100800 */
[----:B------:R-:W-:Y:S01]  /*2620*/  IMAD.U32 R187, R187, 0x10000, RZ ;  /* 0x00010000bbbb7824 */ /* 0x000fe200078e00ff */
[----:B------:R-:W-:Y:S01]  /*2630*/  ULDC.64 UR30, c[0x0][0x298] ;  /* 0x0000a600001e7ab9 */ /* 0x000fe20000000a00 */
[----:B0-----:R-:W-:Y:S01]  /*2640*/  IMAD.U32 R8, R46, 0x10000, RZ ;  /* 0x000100002e087824 */ /* 0x001fe200078e00ff */
[----:B------:R-:W-:Y:S01]  /*2650*/  UISETP.NE.AND UP0, UPT, UR25, URZ, UPT ;  /* 0x0000003f1900728c */ /* 0x000fe2000bf05270 */
        /* <DEDUP_REMOVED lines=8> */
[----:B------:R-:W-:-:S02]  /*26e0*/  IMAD.U32 R181, R181, 0x10000, RZ ;  /* 0x00010000b5b57824 */ /* 0x000fc400078e00ff */
        /* <DEDUP_REMOVED lines=75> */
[----:B------:R-:W-:Y:S02]  /*2ba0*/  IMAD.U32 R172, R21, 0x10000, RZ ;  /* 0x0001000015ac7824 */ /* 0x000fe400078e00ff */
[----:B--2---:R-:W-:Y:S01]  /*2bb0*/  IMAD.U32 R44, R173, 0x10000, RZ ;  /* 0x00010000ad2c7824 */ /* 0x004fe200078e00ff */
[----:B------:R1:W-:Y:S01]  /*2bc0*/  STL [R1+0x80], R9 ;  /* 0x0000800901007387 */ /* 0x0003e20000100800 */
[----:B------:R-:W-:-:S03]  /*2bd0*/  PRMT R173, R89, 0x7632, R173 ;  /* 0x0000763259ad7816 */ /* 0x000fc600000000ad */
[----:B------:R2:W-:Y:S01]  /*2be0*/  STL [R1+0x7c], R44 ;  /* 0x00007c2c01007387 */ /* 0x0005e20000100800 */
[----:B0-----:R-:W-:Y:S02]  /*2bf0*/  IMAD.U32 R8, R174, 0x10000, RZ ;  /* 0x00010000ae087824 */ /* 0x001fe400078e00ff */
[----:B------:R-:W-:Y:S01]  /*2c00*/  IMAD.U32 R174, R22, 0x10000, RZ ;  /* 0x0001000016ae7824 */ /* 0x000fe200078e00ff */
[----:B-1----:R-:W-:Y:S02]  /*2c10*/  SHF.L.U32 R9, R175, 0x10, RZ ;  /* 0x00000010af097819 */ /* 0x002fe400000006ff */
[----:B------:R0:W-:Y:S01]  /*2c20*/  STL [R1+0x78], R8 ;  /* 0x0000780801007387 */ /* 0x0001e20000100800 */
[----:B------:R-:W-:Y:S01]  /*2c30*/  PRMT R175, R88, 0x7632, R175 ;  /* 0x0000763258af7816 */ /* 0x000fe200000000af */
[----:B------:R-:W-:Y:S01]  /*2c40*/  IMAD.U32 R173, R173, 0x10000, RZ ;  /* 0x00010000adad7824 */ /* 0x000fe200078e00ff */
[----:B--2---:R-:W-:Y:S01]  /*2c50*/  SHF.L.U32 R44, R101, 0x10, RZ ;  /* 0x00000010652c7819 */ /* 0x004fe200000006ff */
[----:B------:R1:W-:Y:S02]  /*2c60*/  STL [R1+0x74], R9 ;  /* 0x0000740901007387 */ /* 0x0003e40000100800 */
[----:B------:R-:W-:-:S02]  /*2c70*/  IMAD.U32 R175, R175, 0x10000, RZ ;  /* 0x00010000afaf7824 */ /* 0x000fc400078e00ff */
[----:B0-----:R-:W-:Y:S02]  /*2c80*/  IMAD.U32 R8, R52, 0x10000, RZ ;  /* 0x0001000034087824 */ /* 0x001fe400078e00ff */
[----:B-1----:R-:W-:-:S03]  /*2c90*/  IMAD.U32 R9, R53, 0x10000, RZ ;  /* 0x0001000035097824 */ /* 0x002fc600078e00ff */
[----:B------:R0:W-:Y:S04]  /*2ca0*/  STL [R1+0x70], R8 ;  /* 0x0000700801007387 */ /* 0x0001e80000100800 */
[----:B------:R1:W-:Y:S01]  /*2cb0*/  STL [R1+0x6c], R9 ;  /* 0x00006c0901007387 */ /* 0x0003e20000100800 */
[----:B0-----:R-:W-:Y:S01]  /*2cc0*/  SHF.L.U32 R8, R54, 0x10, RZ ;  /* 0x0000001036087819 */ /* 0x001fe200000006ff */
[----:B-1----:R-:W-:-:S04]  /*2cd0*/  IMAD.U32 R9, R55, 0x10000, RZ ;  /* 0x0001000037097824 */ /* 0x002fc800078e00ff */
[----:B------:R0:W-:Y:S04]  /*2ce0*/  STL [R1+0x68], R8 ;  /* 0x0000680801007387 */ /* 0x0001e80000100800 */
[----:B------:R1:W-:Y:S01]  /*2cf0*/  STL [R1+0x64], R9 ;  /* 0x0000640901007387 */ /* 0x0003e20000100800 */
[----:B0-----:R-:W-:Y:S01]  /*2d00*/  IMAD.U32 R8, R64, 0x10000, RZ ;  /* 0x0001000040087824 */ /* 0x001fe200078e00ff */
[----:B-1----:R-:W-:-:S04]  /*2d10*/  SHF.L.U32 R9, R65, 0x10, RZ ;  /* 0x0000001041097819 */ /* 0x002fc800000006ff */
[----:B------:R0:W-:Y:S04]  /*2d20*/  STL [R1+0x60], R8 ;  /* 0x0000600801007387 */ /* 0x0001e80000100800 */
[----:B------:R1:W-:Y:S01]  /*2d30*/  STL [R1+0x5c], R9 ;  /* 0x00005c0901007387 */ /* 0x0003e20000100800 */
        /* <DEDUP_REMOVED lines=20> */
[----:B0-----:R-:W-:Y:S02]  /*2e80*/  IMAD.U32 R8, R100, 0x10000, RZ ;  /* 0x0001000064087824 */ /* 0x001fe400078e00ff */
[----:B-1----:R-:W-:-:S03]  /*2e90*/  IMAD R9, R139, -0x2daee0ad, RZ ;  /* 0xd2511f538b097824 */ /* 0x002fc600078e02ff */
[----:B------:R0:W-:Y:S01]  /*2ea0*/  STL [R1+0x30], R8 ;  /* 0x0000300801007387 */ /* 0x0001e20000100800 */
[----:B------:R-:W-:-:S03]  /*2eb0*/  PRMT R139, R34, 0x7632, R139 ;  /* 0x00007632228b7816 */ /* 0x000fc6000000008b */
[----:B------:R1:W-:Y:S02]  /*2ec0*/  STL [R1+0x2c], R44 ;  /* 0x00002c2c01007387 */ /* 0x0003e40000100800 */
[----:B------:R-:W-:Y:S02]  /*2ed0*/  IMAD.U32 R139, R139, 0x10000, RZ ;  /* 0x000100008b8b7824 */ /* 0x000fe400078e00ff */
[----:B------:R-:W-:Y:S01]  /*2ee0*/  STL [R1+0x28], R47 ;  /* 0x0000282f01007387 */ /* 0x000fe20000100800 */
[----:B0-----:R-:W-:Y:S01]  /*2ef0*/  IMAD R8, R141, -0x326172a9, RZ ;  /* 0xcd9e8d578d087824 */ /* 0x001fe200078e02ff */
[----:B------:R-:W-:Y:S02]  /*2f00*/  PRMT R141, R33, 0x7632, R141 ;  /* 0x00007632218d7816 */ /* 0x000fe4000000008d */
[----:B------:R-:W-:Y:S01]  /*2f10*/  STL [R1+0x24], R46 ;  /* 0x0000242e01007387 */ /* 0x000fe20000100800 */
[----:B------:R-:W-:Y:S01]  /*2f20*/  PRMT R33, R28, 0x7632, R33 ;  /* 0x000076321c217816 */ /* 0x000fe20000000021 */
[----:B-1----:R-:W-:Y:S01]  /*2f30*/  IMAD.HI.U32 R44, R20, -0x2daee0ad, RZ ;  /* 0xd2511f53142c7827 */ /* 0x002fe200078e00ff */
[----:B------:R-:W-:-:S02]  /*2f40*/  PRMT R28, R29, 0x7632, R28 ;  /* 0x000076321d1c7816 */ /* 0x000fc4000000001c */
[----:B------:R-:W-:Y:S01]  /*2f50*/  PRMT R29, R30, 0x7632, R29 ;  /* 0x000076321e1d7816 */ /* 0x000fe2000000001d */
[----:B------:R-:W-:Y:S01]  /*2f60*/  IMAD R20, R20, -0x2daee0ad, RZ ;  /* 0xd2511f5314147824 */ /* 0x000fe200078e02ff */
[----:B------:R-:W-:Y:S01]  /*2f70*/  LOP3.LUT R9, R44, UR32, R9, 0x96, !PT ;  /* 0x000000202c097c12 */ /* 0x000fe2000f8e9609 */
[----:B------:R-:W-:Y:S01]  /*2f80*/  IMAD.U32 R17, R28, 0x10000, RZ ;  /* 0x000100001c117824 */ /* 0x000fe200078e00ff */
[----:B------:R-:W-:Y:S01]  /*2f90*/  SHF.L.U32 R44, R40, 0x10, RZ ;  /* 0x00000010282c7819 */ /* 0x000fe200000006ff */
[----:B------:R-:W-:Y:S01]  /*2fa0*/  IMAD.U32 R40, R41, 0x10000, RZ ;  /* 0x0001000029287824 */ /* 0x000fe200078e00ff */
[----:B------:R-:W-:Y:S01]  /*2fb0*/  PRMT R30, R31, 0x7632, R30 ;  /* 0x000076321f1e7816 */ /* 0x000fe2000000001e */
[----:B------:R-:W-:Y:S01]  /*2fc0*/  IMAD.U32 R41, R42, 0x10000, RZ ;  /* 0x000100002a297824 */ /* 0x000fe200078e00ff */
[----:B------:R-:W-:Y:S01]  /*2fd0*/  PRMT R31, R24, 0x7632, R31 ;  /* 0x00007632181f7816 */ /* 0x000fe2000000001f */
[----:B------:R-:W-:Y:S01]  /*2fe0*/  STL [R1+0x20], R44 ;  /* 0x0000202c01007387 */ /* 0x000fe20000100800 */
[----:B------:R-:W-:Y:S01]  /*2ff0*/  PRMT R24, R25, 0x7632, R24 ;  /* 0x0000763219187816 */ /* 0x000fe20000000018 */
[----:B------:R-:W-:Y:S01]  /*3000*/  IMAD.U32 R19, R29, 0x10000, RZ ;  /* 0x000100001d137824 */ /* 0x000fe200078e00ff */
[----:B------:R-:W-:Y:S01]  /*3010*/  PRMT R25, R26, 0x7632, R25 ;  /* 0x000076321a197816 */ /* 0x000fe20000000019 */
[----:B------:R0:W-:Y:S01]  /*3020*/  STL [R1+0x1c], R40 ;  /* 0x00001c2801007387 */ /* 0x0001e20000100800 */
[----:B------:R-:W-:Y:S01]  /*3030*/  PRMT R26, R27, 0x7632, R26 ;  /* 0x000076321b1a7816 */ /* 0x000fe2000000001a */
[----:B------:R-:W-:Y:S01]  /*3040*/  IMAD.U32 R23, R24, 0x10000, RZ ;  /* 0x0001000018177824 */ /* 0x000fe200078e00ff */
[----:B------:R-:W-:Y:S01]  /*3050*/  SHF.L.U32 R24, R25, 0x10, RZ ;  /* 0x0000001019187819 */ /* 0x000fe200000006ff */
[----:B------:R-:W-:Y:S01]  /*3060*/  STL [R1+0x18], R41 ;  /* 0x0000182901007387 */ /* 0x000fe20000100800 */
[----:B------:R-:W-:Y:S01]  /*3070*/  LOP3.LUT R8, R45, UR24, R8, 0x96, !PT ;  /* 0x000000182d087c12 */ /* 0x000fe2000f8e9608 */
[----:B------:R-:W-:Y:S01]  /*3080*/  IMAD.U32 R25, R26, 0x10000, RZ ;  /* 0x000100001a197824 */ /* 0x000fe200078e00ff */
[----:B------:R-:W-:Y:S01]  /*3090*/  SHF.L.U32 R141, R141, 0x10, RZ ;  /* 0x000000108d8d7819 */ /* 0x000fe200000006ff */
[----:B------:R-:W-:Y:S01]  /*30a0*/  IMAD.U32 R22, R31, 0x10000, RZ ;  /* 0x000100001f167824 */ /* 0x000fe200078e00ff */
[----:B------:R-:W-:Y:S01]  /*30b0*/  SHF.L.U32 R135, R33, 0x10, RZ ;  /* 0x0000001021877819 */ /* 0x000fe200000006ff */
[----:B------:R-:W-:Y:S01]  /*30c0*/  IMAD.MOV.U32 R26, RZ, RZ, RZ ;  /* 0x000000ffff1a7224 */ /* 0x000fe200078e00ff */
[----:B0-----:R-:W-:-:S02]  /*30d0*/  SHF.L.U32 R40, R43, 0x10, RZ ;  /* 0x000000102b287819 */ /* 0x001fc400000006ff */
[----:B------:R-:W-:-:S03]  /*30e0*/  SHF.L.U32 R21, R30, 0x10, RZ ;  /* 0x000000101e157819 */ /* 0x000fc600000006ff */
[----:B------:R-:W-:Y:S04]  /*30f0*/  STL [R1+0x14], R40 ;  /* 0x0000142801007387 */ /* 0x000fe80000100800 */
[----:B------:R0:W-:Y:S04]  /*3100*/  STL [R1+0x10], R36 ;  /* 0x0000102401007387 */ /* 0x0001e80000100800 */
[----:B------:R1:W-:Y:S01]  /*3110*/  STL [R1+0xc], R37 ;  /* 0x00000c2501007387 */ /* 0x0003e20000100800 */
[----:B0-----:R-:W-:Y:S01]  /*3120*/  SHF.L.U32 R36, R38, 0x10, RZ ;  /* 0x0000001026247819 */ /* 0x001fe200000006ff */
[----:B-1----:R-:W-:-:S04]  /*3130*/  IMAD.U32 R37, R39, 0x10000, RZ ;  /* 0x0001000027257824 */ /* 0x002fc800078e00ff */
[----:B------:R0:W-:Y:S04]  /*3140*/  STL [R1+0x8], R36 ;  /* 0x0000082401007387 */ /* 0x0001e80000100800 */
[----:B------:R1:W-:Y:S01]  /*3150*/  STL [R1+0x4], R37 ;  /* 0x0000042501007387 */ /* 0x0003e20000100800 */
[----:B0-----:R-:W-:Y:S01]  /*3160*/  IMAD.U32 R36, R32, 0x10000, RZ ;  /* 0x0001000020247824 */ /* 0x001fe200078e00ff */
[----:B------:R-:W-:-:S04]  /*3170*/  PRMT R32, R35, 0x7632, R32 ;  /* 0x0000763223207816 */ /* 0x000fc80000000020 */
[----:B------:R1:W-:Y:S01]  /*3180*/  STL [R1], R36 ;  /* 0x0000002401007387 */ /* 0x0003e20000100800 */
[----:B------:R-:W-:-:S07]  /*3190*/  IMAD.U32 R137, R32, 0x10000, RZ ;  /* 0x0001000020897824 */ /* 0x000fce00078e00ff */
.L_x_6840:
[----:B------:R-:W0:Y:S08]  /*31a0*/  LDC.64 R130, c[0x0][0x280] ;  /* 0x0000a000ff827b82 */ /* 0x000e300000000a00 */
[----:B------:R-:W2:Y:S08]  /*31b0*/  LDC.64 R68, c[0x0][0x288] ;  /* 0x0000a200ff447b82 */ /* 0x000eb00000000a00 */
[----:B------:R-:W3:Y:S01]  /*31c0*/  LDC R70, c[0x0][0x218] ;  /* 0x00008600ff467b82 */ /* 0x000ee20000000800 */
[----:B0-----:R-:W-:-:S06]  /*31d0*/  IMAD.WIDE R130, R7, 0x4, R130 ;  /* 0x0000000407827825 */ /* 0x001fcc00078e0282 */
[----:B------:R3:W4:Y:S01]  /*31e0*/  LDG.E R130, desc[UR6][R130.64] ;  /* 0x0000000682827981 */ /* 0x000722000c1e1900 */
[----:B--2---:R-:W-:-:S05]  /*31f0*/  IMAD.WIDE R68, R7, 0x4, R68 ;  /* 0x0000000407447825 */ /* 0x004fca00078e0244 */
[----:B-----5:R0:W5:Y:S01]  /*3200*/  LDG.E R127, desc[UR6][R68.64] ;  /* 0x00000006447f7981 */ /* 0x020162000c1e1900 */
[----:B------:R-:W-:Y:S01]  /*3210*/  BSSY B1, `(.L_x_5981) ;  /* 0x0000351000017945 */ /* 0x000fe20003800000 */
[----:B------:R-:W-:Y:S01]  /*3220*/  IMAD.MOV.U32 R128, RZ, RZ, RZ ;  /* 0x000000ffff807224 */ /* 0x000fe200078e00ff */
[----:B------:R-:W-:Y:S01]  /*3230*/  SHF.R.S32.HI R129, RZ, 0x1f, R7 ;  /* 0x0000001fff817819 */ /* 0x000fe20000011407 */
[----:B---3--:R-:W-:-:S05]  /*3240*/  IMAD R131, R7, R70, RZ ;  /* 0x0000004607837224 */ /* 0x008fca00078e02ff */
[----:B0-----:R-:W-:-:S04]  /*3250*/  SHF.R.S32.HI R68, RZ, 0x1f, R131 ;  /* 0x0000001fff447819 */ /* 0x001fc80000011483 */
[----:B------:R-:W-:-:S04]  /*3260*/  LEA.HI R131, R68, R131, RZ, 0x3 ;  /* 0x0000008344837211 */ /* 0x000fc800078f18ff */
[----:B------:R-:W-:Y:S02]  /*3270*/  LEA.HI.SX32 R131, R131, R4, 0x1d ;  /* 0x0000000483837211 */ /* 0x000fe400078feaff */
[----:B----4-:R-:W-:-:S13]  /*3280*/  ISETP.GE.AND P1, PT, R130, 0x1, PT ;  /* 0x000000018200780c */ /* 0x010fda0003f26270 */
        /* <DEDUP_REMOVED lines=22> */
[----:B------:R-:W-:Y:S02]  /*33f0*/  IMAD.MOV.U32 R31, RZ, RZ, R10 ;  /* 0x000000ffff1f7224 */ /* 0x000fe400078e000a */
[----:B-----5:R-:W-:Y:S01]  /*3400*/  IMAD.U32 R27, R64, 0x10000, RZ ;  /* 0x00010000401b7824 */ /* 0x020fe200078e00ff */
[----:B------:R-:W-:Y:S06]  /*3410*/  BRA `(.L_x_5985) ;  /* 0x0000000400647947 */ /* 0x000fec0003800000 */
.L_x_5984:
        /* <DEDUP_REMOVED lines=12> */
.L_x_5987:
[----:B------:R-:W-:-:S07]  /*34e0*/  IMAD.MOV.U32 R27, RZ, RZ, R18 ;  /* 0x000000ffff1b7224 */ /* 0x000fce00078e0012 */
.L_x_5988:
[----:B------:R-:W-:Y:S05]  /*34f0*/  BSYNC B3 ;  /* 0x0000000000037941 */ /* 0x000fea0003800000 */
.L_x_5986:
        /* <DEDUP_REMOVED lines=16> */
.L_x_5992:
[----:B------:R-:W-:Y:S05]  /*3600*/  BSYNC B4 ;  /* 0x0000000000047941 */ /* 0x000fea0003800000 */
.L_x_5991:
        /* <DEDUP_REMOVED lines=44> */
.L_x_5990:
[----:B------:R-:W-:Y:S05]  /*38d0*/  BSYNC B3 ;  /* 0x0000000000037941 */ /* 0x000fea0003800000 */
.L_x_5989:
[----:B------:R-:W2:Y:S01]  /*38e0*/  LDL R28, [R1+0x1b0] ;  /* 0x0001b000011c7983 */ /* 0x000ea20000100800 */
[----:B------:R-:W-:Y:S01]  /*38f0*/  I2FP.F32.U32 R10, R27 ;  /* 0x0000001b000a7245 */ /* 0x000fe20000201000 */
[----:B------:R-:W-:-:S10]  /*3900*/  HFMA2.MMA R27, -RZ, RZ, 0.1171875, 0 ;  /* 0x2f800000ff1b7435 */ /* 0x000fd400000001ff */
[----:B------:R-:W-:-:S05]  /*3910*/  FFMA.FTZ R10, R10, R27, 1.1641532182693481445e-10 ;  /* 0x2f0000000a0a7423 */ /* 0x000fca000001001b */
[----:B------:R-:W-:Y:S01]  /*3920*/  FSETP.GTU.FTZ.AND P4, PT, R10, UR28, PT ;  /* 0x0000001c0a007c0b */ /* 0x000fe2000bf9c000 */
[----:B-----5:R-:W-:-:S04]  /*3930*/  IMAD.U32 R10, R60, 0x10000, RZ ;  /* 0x000100003c0a7824 */ /* 0x020fc800078e00ff */
[----:B------:R-:W-:-:S04]  /*3940*/  FMUL.FTZ R10, R10, UR31 ;  /* 0x0000001f0a0a7c20 */ /* 0x000fc80008410000 */
[----:B------:R-:W-:-:S05]  /*3950*/  FMUL.FTZ R10, R10, UR30 ;  /* 0x0000001e0a0a7c20 */ /* 0x000fca0008410000 */
[----:B------:R-:W-:-:S05]  /*3960*/  FSEL R10, R10, RZ, !P4 ;  /* 0x000000ff0a0a7208 */ /* 0x000fca0006000000 */
[----:B--2---:R-:W-:Y:S01]  /*3970*/  FMUL.FTZ R27, R28, R10 ;  /* 0x0000000a1c1b7220 */ /* 0x004fe20000410000 */
[----:B------:R-:W-:Y:S01]  /*3980*/  @P2 IMAD.U32 R10, R64, 0x10000, RZ ;  /* 0x00010000400a2824 */ /* 0x000fe200078e00ff */
[----:B------:R-:W-:-:S03]  /*3990*/  SEL R28, RZ, 0x1, P4 ;  /* 0x00000001ff1c7807 */ /* 0x000fc60002000000 */
[----:B------:R-:W-:-:S07]  /*39a0*/  @P2 FADD.FTZ R27, R10, R27 ;  /* 0x0000001b0a1b2221 */ /* 0x000fce0000010000 */
.L_x_5985:
[----:B------:R-:W-:Y:S05]  /*39b0*/  BSYNC B2 ;  /* 0x0000000000027941 */ /* 0x000fea0003800000 */
.L_x_5983:
        /* <DEDUP_REMOVED lines=9> */
.L_x_5994:
        /* <DEDUP_REMOVED lines=12> */
.L_x_5997:
[----:B------:R-:W-:-:S07]  /*3b10*/  IMAD.MOV.U32 R10, RZ, RZ, R18 ;  /* 0x000000ffff0a7224 */ /* 0x000fce00078e0012 */
.L_x_5998:
[----:B------:R-:W-:Y:S05]  /*3b20*/  BSYNC B3 ;  /* 0x0000000000037941 */ /* 0x000fea0003800000 */
.L_x_5996:
        /* <DEDUP_REMOVED lines=16> */
.L_x_6002:
[----:B------:R-:W-:Y:S05]  /*3c30*/  BSYNC B4 ;  /* 0x0000000000047941 */ /* 0x000fea0003800000 */
.L_x_6001:
        /* <DEDUP_REMOVED lines=44> */
.L_x_6000:
[----:B------:R-:W-:Y:S05]  /*3f00*/  BSYNC B3 ;  /* 0x0000000000037941 */ /* 0x000fea0003800000 */
.L_x_5999:
        /* <DEDUP_REMOVED lines=8> */
[----:B------:R-:W-:-:S05]  /*3f90*/  FMUL.FTZ R10, R10, UR30 ;  /* 0x0000001e0a0a7c20 */ /* 0x000fca0008410000 */
[----:B------:R-:W-:Y:S02]  /*3fa0*/  FSEL R29, R10, RZ, !P4 ;  /* 0x000000ff0a1d7208 */ /* 0x000fe40006000000 */
[----:B------:R-:W-:-:S03]  /*3fb0*/  @P2 PRMT R10, R64, 0x7632, R10 ;  /* 0x00007632400a2816 */ /* 0x000fc6000000000a */
[----:B------:R-:W-:Y:S01]  /*3fc0*/  FMUL.FTZ R29, R240, R29 ;  /* 0x0000001df01d7220 */ /* 0x000fe20000410000 */
[----:B------:R-:W-:-:S05]  /*3fd0*/  @P2 SHF.L.U32 R10, R10, 0x10, RZ ;  /* 0x000000100a0a2819 */ /* 0x000fca00000006ff */
[----:B------:R-:W-:-:S07]  /*3fe0*/  @P2 FADD.FTZ R29, R10, R29 ;  /* 0x0000001d0a1d2221 */ /* 0x000fce0000010000 */
.L_x_5995:
[----:B------:R-:W-:Y:S05]  /*3ff0*/  BSYNC B2 ;  /* 0x0000000000027941 */ /* 0x000fea0003800000 */
.L_x_5993:
        /* <DEDUP_REMOVED lines=8> */
.L_x_6004:
        /* <DEDUP_REMOVED lines=12> */
.L_x_6007:
[----:B------:R-:W-:-:S07]  /*4140*/  MOV R10, R18 ;  /* 0x00000012000a7202 */ /* 0x000fce0000000f00 */
.L_x_6008:
[----:B------:R-:W-:Y:S05]  /*4150*/  BSYNC B3 ;  /* 0x0000000000037941 */ /* 0x000fea0003800000 */
.L_x_6006:
        /* <DEDUP_REMOVED lines=16> */
.L_x_6012:
[----:B------:R-:W-:Y:S05]  /*4260*/  BSYNC B4 ;  /* 0x0000000000047941 */ /* 0x000fea0003800000 */
.L_x_6011:
        /* <DEDUP_REMOVED lines=44> */
.L_x_6010:
[----:B------:R-:W-:Y:S05]  /*4530*/  BSYNC B3 ;  /* 0x0000000000037941 */ /* 0x000fea0003800000 */
.L_x_6009:
[----:B------:R-:W2:Y:S01]  /*4540*/  LDL R32, [R1+0x1ac] ;  /* 0x0001ac0001207983 */ /* 0x000ea20000100800 */
[----:B------:R-:W-:Y:S01]  /*4550*/  I2FP.F32.U32 R10, R10 ;  /* 0x0000000a000a7245 */ /* 0x000fe20000201000 */
[----:B------:R-:W-:-:S04]  /*4560*/  IMAD.MOV.U32 R31, RZ, RZ, 0x2f800000 ;  /* 0x2f800000ff1f7424 */ /* 0x000fc800078e00ff */
[----:B------:R-:W-:-:S05]  /*4570*/  FFMA.FTZ R10, R10, R31, 1.1641532182693481445e-10 ;  /* 0x2f0000000a0a7423 */ /* 0x000fca000001001f */
[----:B------:R-:W-:Y:S02]  /*4580*/  FSETP.GTU.FTZ.AND P4, PT, R10, UR28, PT ;  /* 0x0000001c0a007c0b */ /* 0x000fe4000bf9c000 */
[----:B-----5:R-:W-:-:S05]  /*4590*/  SHF.L.U32 R10, R61, 0x10, RZ ;  /* 0x000000103d0a7819 */ /* 0x020fca00000006ff */
[----:B------:R-:W-:-:S04]  /*45a0*/  FMUL.FTZ R10, R10, UR31 ;  /* 0x0000001f0a0a7c20 */ /* 0x000fc80008410000 */
[----:B------:R-:W-:-:S05]  /*45b0*/  FMUL.FTZ R10, R10, UR30 ;  /* 0x0000001e0a0a7c20 */ /* 0x000fca0008410000 */
[----:B------:R-:W-:-:S05]  /*45c0*/  FSEL R10, R10, RZ, !P4 ;  /* 0x000000ff0a0a7208 */ /* 0x000fca0006000000 */
[----:B--2---:R-:W-:Y:S01]  /*45d0*/  FMUL.FTZ R31, R32, R10 ;  /* 0x0000000a201f7220 */ /* 0x004fe20000410000 */
[----:B------:R-:W-:Y:S01]  /*45e0*/  @P2 IMAD.U32 R10, R65, 0x10000, RZ ;  /* 0x00010000410a2824 */ /* 0x000fe200078e00ff */
[----:B------:R-:W-:-:S03]  /*45f0*/  SEL R32, RZ, 0x1, P4 ;  /* 0x00000001ff207807 */ /* 0x000fc60002000000 */
[----:B------:R-:W-:-:S07]  /*4600*/  @P2 FADD.FTZ R31, R10, R31 ;  /* 0x0000001f0a1f2221 */ /* 0x000fce0000010000 */
.L_x_6005:
[----:B------:R-:W-:Y:S05]  /*4610*/  BSYNC B2 ;  /* 0x0000000000027941 */ /* 0x000fea0003800000 */
.L_x_6003:
[----:B------:R-:W-:Y:S04]  /*4620*/  BSSY B2, `(.L_x_6013) ;  /* 0x0000063000027945 */ /* 0x000fe80003800000 */
[----:B------:R-:W-:Y:S05]  /*4630*/  @P3 BRA `(.L_x_6014) ;  /* 0x00000000001c3947 */ /* 0x000fea0003800000 */
[----:B------:R-:W-:Y:S01]  /*4640*/  IMAD.MOV.U32 R33, RZ, RZ, RZ ;  /* 0x000000ffff217224 */ /* 0x000fe200078e00ff */
[----:B-1----:R-:W-:Y:S01]  /*4650*/  MOV R37, R35 ;  /* 0x0000002300257202 */ /* 0x002fe20000000f00 */
[----:B------:R-:W-:Y:S06]  /*4660*/  @!P2 BRA `(.L_x_6015) ;  /* 0x000000040078a947 */ /* 0x000fec0003800000 */
[----:B-----5:R-:W-:Y:S01]  /*4670*/  PRMT R33, R65, 0x7632, R33 ;  /* 0x0000763241217816 */ /* 0x020fe20000000021 */
[----:B------:R-:W-:-:S04]  /*4680*/  IMAD.MOV.U32 R37, RZ, RZ, R35 ;  /* 0x000000ffff257224 */ /* 0x000fc800078e0023 */
[----:B------:R-:W-:Y:S01]  /*4690*/  IMAD.U32 R33, R33, 0x10000, RZ ;  /* 0x0001000021217824 */ /* 0x000fe200078e00ff */
[----:B------:R-:W-:Y:S06]  /*46a0*/  BRA `(.L_x_6015) ;  /* 0x0000000400687947 */ /* 0x000fec0003800000 */
.L_x_6014:
[C---:B------:R-:W-:Y:S01]  /*46b0*/  ISETP.NE.AND P4, PT, R35.reuse, 0x1, PT ;  /* 0x000000012300780c */ /* 0x040fe20003f85270 */
[----:B------:R-:W-:Y:S01]  /*46c0*/  BSSY B3, `(.L_x_6016) ;  /* 0x000000c000037945 */ /* 0x000fe20003800000 */
[----:B-1----:R-:W-:-:S11]  /*46d0*/  IADD3 R37, R35, 0x1, RZ ;  /* 0x0000000123257810 */ /* 0x002fd60007ffe0ff */
        /* <DEDUP_REMOVED lines=9> */
.L_x_6017:
[----:B------:R-:W-:-:S07]  /*4770*/  IMAD.MOV.U32 R10, RZ, RZ, R18 ;  /* 0x000000ffff0a7224 */ /* 0x000fce00078e0012 */
.L_x_6018:
[----:B------:R-:W-:Y:S05]  /*4780*/  BSYNC B3 ;  /* 0x0000000000037941 */ /* 0x000fea0003800000 */
.L_x_6016:
        /* <DEDUP_REMOVED lines=16> */
.L_x_6022:
[----:B------:R-:W-:Y:S05]  /*4890*/  BSYNC B4 ;  /* 0x0000000000047941 */ /* 0x000fea0003800000 */
.L_x_6021:
        /* <DEDUP_REMOVED lines=44> */
.L_x_6020:
[----:B------:R-:W-:Y:S05]  /*4b60*/  BSYNC B3 ;  /* 0x0000000000037941 */ /* 0x000fea0003800000 */
.L_x_6019:
        /* <DEDUP_REMOVED lines=11> */
[----:B------:R-:W-:Y:S02]  /*4c20*/  FMUL.FTZ R33, R239, R33 ;  /* 0x00000021ef217220 */ /* 0x000fe40000410000 */
[----:B------:R-:W-:-:S04]  /*4c30*/  @P2 IMAD.U32 R10, R10, 0x10000, RZ ;  /* 0x000100000a0a2824 */ /* 0x000fc800078e00ff */
[----:B------:R-:W-:-:S07]  /*4c40*/  @P2 FADD.FTZ R33, R10, R33 ;  /* 0x000000210a212221 */ /* 0x000fce0000010000 */
.L_x_6015:
[----:B------:R-:W-:Y:S05]  /*4c50*/  BSYNC B2 ;  /* 0x0000000000027941 */ /* 0x000fea0003800000 */
.L_x_6013:
        /* <DEDUP_REMOVED lines=8> */
.L_x_6024:
        /* <DEDUP_REMOVED lines=12> */
.L_x_6027:
[----:B------:R-:W-:-:S07]  /*4da0*/  IMAD.MOV.U32 R10, RZ, RZ, R18 ;  /* 0x000000ffff0a7224 */ /* 0x000fce00078e0012 */
.L_x_6028:
[----:B------:R-:W-:Y:S05]  /*4db0*/  BSYNC B3 ;  /* 0x0000000000037941 */ /* 0x000fea0003800000 */
.L_x_6026:
        /* <DEDUP_REMOVED lines=16> */
.L_x_6032:
[----:B------:R-:W-:Y:S05]  /*4ec0*/  BSYNC B4 ;  /* 0x0000000000047941 */ /* 0x000fea0003800000 */
.L_x_6031:
        /* <DEDUP_REMOVED lines=44> */
.L_x_6030:
[----:B------:R-:W-:Y:S05]  /*5190*/  BSYNC B3 ;  /* 0x0000000000037941 */ /* 0x000fea0003800000 */
.L_x_6029:
[----:B------:R-:W2:Y:S01]  /*51a0*/  LDL R36, [R1+0x1a8] ;  /* 0x0001a80001247983 */ /* 0x000ea20000100800 */
[----:B------:R-:W-:Y:S01]  /*51b0*/  I2FP.F32.U32 R10, R10 ;  /* 0x0000000a000a7245 */ /* 0x000fe20000201000 */
[----:B------:R-:W-:-:S04]  /*51c0*/  IMAD.MOV.U32 R35, RZ, RZ, 0x2f800000 ;  /* 0x2f800000ff237424 */ /* 0x000fc800078e00ff */
[----:B------:R-:W-:-:S05]  /*51d0*/  FFMA.FTZ R10, R10, R35, 1.1641532182693481445e-10 ;  /* 0x2f0000000a0a7423 */ /* 0x000fca0000010023 */
[----:B------:R-:W-:Y:S01]  /*51e0*/  FSETP.GTU.FTZ.AND P4, PT, R10, UR28, PT ;  /* 0x0000001c0a007c0b */ /* 0x000fe2000bf9c000 */
[----:B-----5:R-:W-:-:S04]  /*51f0*/  IMAD.U32 R10, R62, 0x10000, RZ ;  /* 0x000100003e0a7824 */ /* 0x020fc800078e00ff */
[----:B------:R-:W-:-:S04]  /*5200*/  FMUL.FTZ R10, R10, UR31 ;  /* 0x0000001f0a0a7c20 */ /* 0x000fc80008410000 */
[----:B------:R-:W-:-:S05]  /*5210*/  FMUL.FTZ R10, R10, UR30 ;  /* 0x0000001e0a0a7c20 */ /* 0x000fca0008410000 */
[----:B------:R-:W-:-:S05]  /*5220*/  FSEL R10, R10, RZ, !P4 ;  /* 0x000000ff0a0a7208 */ /* 0x000fca0006000000 */
[----:B--2---:R-:W-:Y:S01]  /*5230*/  FMUL.FTZ R35, R36, R10 ;  /* 0x0000000a24237220 */ /* 0x004fe20000410000 */
[----:B------:R-:W-:Y:S02]  /*5240*/  @P2 SHF.L.U32 R10, R66, 0x10, RZ ;  /* 0x00000010420a2819 */ /* 0x000fe400000006ff */
[----:B------:R-:W-:-:S03]  /*5250*/  SEL R36, RZ, 0x1, P4 ;  /* 0x00000001ff247807 */ /* 0x000fc60002000000 */
[----:B------:R-:W-:-:S07]  /*5260*/  @P2 FADD.FTZ R35, R10, R35 ;  /* 0x000000230a232221 */ /* 0x000fce0000010000 */
.L_x_6025:
[----:B------:R-:W-:Y:S05]  /*5270*/  BSYNC B2 ;  /* 0x0000000000027941 */ /* 0x000fea0003800000 */
.L_x_6023:
        /* <DEDUP_REMOVED lines=9> */
.L_x_6034:
        /* <DEDUP_REMOVED lines=12> */
.L_x_6037:
[----:B------:R-:W-:-:S07]  /*53d0*/  MOV R10, R18 ;  /* 0x00000012000a7202 */ /* 0x000fce0000000f00 */
.L_x_6038:
[----:B------:R-:W-:Y:S05]  /*53e0*/  BSYNC B3 ;  /* 0x0000000000037941 */ /* 0x000fea0003800000 */
.L_x_6036:
        /* <DEDUP_REMOVED lines=16> */
.L_x_6042:
[----:B------:R-:W-:Y:S05]  /*54f0*/  BSYNC B4 ;  /* 0x0000000000047941 */ /* 0x000fea0003800000 */
.L_x_6041:
        /* <DEDUP_REMOVED lines=44> */
.L_x_6040:
[----:B------:R-:W-:Y:S05]  /*57c0*/  BSYNC B3 ;  /* 0x0000000000037941 */ /* 0x000fea0003800000 */
.L_x_6039:
        /* <DEDUP_REMOVED lines=8> */
[----:B------:R-:W-:-:S05]  /*5850*/  FMUL.FTZ R10, R10, UR30 ;  /* 0x0000001e0a0a7c20 */ /* 0x000fca0008410000 */
[----:B------:R-:W-:Y:S02]  /*5860*/  FSEL R37, R10, RZ, !P4 ;  /* 0x000000ff0a257208 */ /* 0x000fe40006000000 */
[----:B------:R-:W-:-:S03]  /*5870*/  @P2 PRMT R10, R66, 0x7632, R10 ;  /* 0x00007632420a2816 */ /* 0x000fc6000000000a */
[----:B------:R-:W-:Y:S02]  /*5880*/  FMUL.FTZ R37, R238, R37 ;  /* 0x00000025ee257220 */ /* 0x000fe40000410000 */
[----:B------:R-:W-:-:S04]  /*5890*/  @P2 IMAD.U32 R10, R10, 0x10000, RZ ;  /* 0x000100000a0a2824 */ /* 0x000fc800078e00ff */
[----:B------:R-:W-:-:S07]  /*58a0*/  @P2 FADD.FTZ R37, R10, R37 ;  /* 0x000000250a252221 */ /* 0x000fce0000010000 */
.L_x_6035:
[----:B------:R-:W-:Y:S05]  /*58b0*/  BSYNC B2 ;  /* 0x0000000000027941 */ /* 0x000fea0003800000 */
.L_x_6033:
        /* <DEDUP_REMOVED lines=8> */
.L_x_6044:
        /* <DEDUP_REMOVED lines=12> */
.L_x_6047:
[----:B------:R-:W-:-:S07]  /*5a00*/  IMAD.MOV.U32 R10, RZ, RZ, R18 ;  /* 0x000000ffff0a7224 */ /* 0x000fce00078e0012 */
.L_x_6048:
[----:B------:R-:W-:Y:S05]  /*5a10*/  BSYNC B3 ;  /* 0x0000000000037941 */ /* 0x000fea0003800000 */
.L_x_6046:
        /* <DEDUP_REMOVED lines=16> */
.L_x_6052:
[----:B------:R-:W-:Y:S05]  /*5b20*/  BSYNC B4 ;  /* 0x0000000000047941 */ /* 0x000fea0003800000 */
.L_x_6051:
        /* <DEDUP_REMOVED lines=44> */
.L_x_6050:
[----:B------:R-:W-:Y:S05]  /*5df0*/  BSYNC B3 ;  /* 0x0000000000037941 */ /* 0x000fea0003800000 */
.L_x_6049:
[----:B------:R-:W2:Y:S01]  /*5e00*/  LDL R40, [R1+0x1a4] ;  /* 0x0001a40001287983 */ /* 0x000ea20000100800 */
[----:B------:R-:W-:Y:S01]  /*5e10*/  HFMA2.MMA R39, -RZ, RZ, 0.1171875, 0 ;  /* 0x2f800000ff277435 */ /* 0x000fe200000001ff */
[----:B------:R-:W-:-:S09]  /*5e20*/  I2FP.F32.U32 R10, R10 ;  /* 0x0000000a000a7245 */ /* 0x000fd20000201000 */
        /* <DEDUP_REMOVED lines=10> */
.L_x_6045:
[----:B------:R-:W-:Y:S05]  /*5ed0*/  BSYNC B2 ;  /* 0x0000000000027941 */ /* 0x000fea0003800000 */
.L_x_6043:
        /* <DEDUP_REMOVED lines=9> */
.L_x_6054:
        /* <DEDUP_REMOVED lines=12> */
.L_x_6057:
[----:B------:R-:W-:-:S07]  /*6030*/  IMAD.MOV.U32 R41, RZ, RZ, R18 ;  /* 0x000000ffff297224 */ /* 0x000fce00078e0012 */
.L_x_6058:
[----:B------:R-:W-:Y:S05]  /*6040*/  BSYNC B3 ;  /* 0x0000000000037941 */ /* 0x000fea0003800000 */
.L_x_6056:
        /* <DEDUP_REMOVED lines=16> */
.L_x_6062:
[----:B------:R-:W-:Y:S05]  /*6150*/  BSYNC B4 ;  /* 0x0000000000047941 */ /* 0x000fea0003800000 */
.L_x_6061:
        /* <DEDUP_REMOVED lines=44> */
.L_x_6060:
[----:B------:R-:W-:Y:S05]  /*6420*/  BSYNC B3 ;  /* 0x0000000000037941 */ /* 0x000fea0003800000 */
.L_x_6059:
[----:B------:R-:W-:Y:S01]  /*6430*/  I2FP.F32.U32 R41, R41 ;  /* 0x0000002900297245 */ /* 0x000fe20000201000 */
[----:B------:R-:W-:-:S04]  /*6440*/  IMAD.MOV.U32 R42, RZ, RZ, 0x2f800000 ;  /* 0x2f800000ff2a7424 */ /* 0x000fc800078e00ff */
[----:B------:R-:W-:Y:S01]  /*6450*/  FFMA.FTZ R41, R41, R42, 1.1641532182693481445e-10 ;  /* 0x2f00000029297423 */ /* 0x000fe2000001002a */
[----:B-----5:R-:W-:-:S04]  /*6460*/  @P2 PRMT R42, R67, 0x7632, R42 ;  /* 0x00007632432a2816 */ /* 0x020fc8000000002a */
[----:B------:R-:W-:Y:S02]  /*6470*/  FSETP.GTU.FTZ.AND P3, PT, R41, UR28, PT ;  /* 0x0000001c29007c0b */ /* 0x000fe4000bf7c000 */
[----:B------:R-:W-:Y:S02]  /*6480*/  PRMT R41, R63, 0x7632, R41 ;  /* 0x000076323f297816 */ /* 0x000fe40000000029 */
[----:B------:R-:W-:-:S03]  /*6490*/  @P2 SHF.L.U32 R42, R42, 0x10, RZ ;  /* 0x000000102a2a2819 */ /* 0x000fc600000006ff */
[----:B------:R-:W-:-:S04]  /*64a0*/  IMAD.U32 R41, R41, 0x10000, RZ ;  /* 0x0001000029297824 */ /* 0x000fc800078e00ff */
[----:B------:R-:W-:-:S04]  /*64b0*/  FMUL.FTZ R41, R41, UR31 ;  /* 0x0000001f29297c20 */ /* 0x000fc80008410000 */
[----:B------:R-:W-:-:S05]  /*64c0*/  FMUL.FTZ R41, R41, UR30 ;  /* 0x0000001e29297c20 */ /* 0x000fca0008410000 */
[----:B------:R-:W-:-:S05]  /*64d0*/  FSEL R41, R41, RZ, !P3 ;  /* 0x000000ff29297208 */ /* 0x000fca0005800000 */
[----:B------:R-:W-:-:S04]  /*64e0*/  FMUL.FTZ R41, R237, R41 ;  /* 0x00000029ed297220 */ /* 0x000fc80000410000 */
[----:B------:R-:W-:Y:S01]  /*64f0*/  @P2 FADD.FTZ R41, R42, R41 ;  /* 0x000000292a292221 */ /* 0x000fe20000010000 */
[----:B------:R-:W-:-:S07]  /*6500*/  SEL R42, RZ, 0x1, P3 ;  /* 0x00000001ff2a7807 */ /* 0x000fce0001800000 */
.L_x_6055:
[----:B------:R-:W-:Y:S05]  /*6510*/  BSYNC B2 ;  /* 0x0000000000027941 */ /* 0x000fea0003800000 */
.L_x_6053:
        /* <DEDUP_REMOVED lines=29> */
.L_x_6064:
[----:B------:R-:W-:Y:S05]  /*66f0*/  BSYNC B2 ;  /* 0x0000000000027941 */ /* 0x000fea0003800000 */
.L_x_6063:
[----:B------:R-:W-:Y:S01]  /*6700*/  VIADD R131, R131, 0x20 ;  /* 0x0000002083837836 */ /* 0x000fe20000000000 */
[----:B------:R-:W-:-:S07]  /*6710*/  IADD3 R128, R128, 0x20, RZ ;  /* 0x0000002080807810 */ /* 0x000fce0007ffe0ff */
.L_x_5982:
[----:B------:R-:W-:Y:S05]  /*6720*/  BSYNC B1 ;  /* 0x0000000000017941 */ /* 0x000fea0003800000 */
.L_x_5981:
        /* <DEDUP_REMOVED lines=20> */
.L_x_6068:
        /* <DEDUP_REMOVED lines=12> */
.L_x_6071:
[----:B------:R-:W-:-:S07]  /*6930*/  MOV R28, R18 ;  /* 0x00000012001c7202 */ /* 0x000fce0000000f00 */
.L_x_6072:
[----:B------:R-:W-:Y:S05]  /*6940*/  BSYNC B3 ;  /* 0x0000000000037941 */ /* 0x000fea0003800000 */
.L_x_6070:
        /* <DEDUP_REMOVED lines=16> */
.L_x_6076:
[----:B------:R-:W-:Y:S05]  /*6a50*/  BSYNC B4 ;  /* 0x0000000000047941 */ /* 0x000fea0003800000 */
.L_x_6075:
        /* <DEDUP_REMOVED lines=44> */
.L_x_6074:
[----:B------:R-:W-:Y:S05]  /*6d20*/  BSYNC B3 ;  /* 0x0000000000037941 */ /* 0x000fea0003800000 */
.L_x_6073:
[----:B------:R-:W2:Y:S01]  /*6d30*/  LDL R43, [R1+0x1a0] ;  /* 0x0001a000012b7983 */ /* 0x000ea20000100800 */
        /* <DEDUP_REMOVED lines=8> */
[----:B------:R-:W-:-:S05]  /*6dc0*/  FSEL R10, R10, RZ, !P4 ;  /* 0x000000ff0a0a7208 */ /* 0x000fca0006000000 */
[----:B--2---:R-:W-:Y:S01]  /*6dd0*/  FMUL.FTZ R43, R43, R10 ;  /* 0x0000000a2b2b7220 */ /* 0x004fe20000410000 */
[----:B------:R-:W-:-:S04]  /*6de0*/  @P2 IMAD.U32 R10, R64, 0x10000, RZ ;  /* 0x00010000400a2824 */ /* 0x000fc800078e00ff */
[----:B------:R-:W-:-:S07]  /*6df0*/  @P2 FADD.FTZ R43, R10, R43 ;  /* 0x0000002b0a2b2221 */ /* 0x000fce0000010000 */
.L_x_6069:
[----:B------:R-:W-:Y:S05]  /*6e00*/  BSYNC B2 ;  /* 0x0000000000027941 */ /* 0x000fea0003800000 */
.L_x_6067:
        /* <DEDUP_REMOVED lines=9> */
.L_x_6078:
        /* <DEDUP_REMOVED lines=12> */
.L_x_6081:
[----:B------:R-:W-:-:S07]  /*6f60*/  IMAD.MOV.U32 R10, RZ, RZ, R18 ;  /* 0x000000ffff0a7224 */ /* 0x000fce00078e0012 */
.L_x_6082:
[----:B------:R-:W-:Y:S05]  /*6f70*/  BSYNC B3 ;  /* 0x0000000000037941 */ /* 0x000fea0003800000 */
.L_x_6080:
        /* <DEDUP_REMOVED lines=16> */
.L_x_6086:
[----:B------:R-:W-:Y:S05]  /*7080*/  BSYNC B4 ;  /* 0x0000000000047941 */ /* 0x000fea0003800000 */
.L_x_6085:
        /* <DEDUP_REMOVED lines=44> */
.L_x_6084:
[----:B------:R-:W-:Y:S05]  /*7350*/  BSYNC B3 ;  /* 0x0000000000037941 */ /* 0x000fea0003800000 */
.L_x_6083:
        /* <DEDUP_REMOVED lines=14> */
.L_x_6079:
[----:B------:R-:W-:Y:S05]  /*7440*/  BSYNC B2 ;  /* 0x0000000000027941 */ /* 0x000fea0003800000 */
.L_x_6077:
        /* <DEDUP_REMOVED lines=8> */
.L_x_6088:
        /* <DEDUP_REMOVED lines=12> */
.L_x_6091:
[----:B------:R-:W-:-:S07]  /*7590*/  IMAD.MOV.U32 R10, RZ, RZ, R18 ;  /* 0x000000ffff0a7224 */ /* 0x000fce00078e0012 */
.L_x_6092:
[----:B------:R-:W-:Y:S05]  /*75a0*/  BSYNC B3 ;  /* 0x0000000000037941 */ /* 0x000fea0003800000 */
.L_x_6090:
        /* <DEDUP_REMOVED lines=16> */
.L_x_6096:
[----:B------:R-:W-:Y:S05]  /*76b0*/  BSYNC B4 ;  /* 0x0000000000047941 */ /* 0x000fea0003800000 */
.L_x_6095:
        /* <DEDUP_REMOVED lines=44> */
.L_x_6094:
[----:B------:R-:W-:Y:S05]  /*7980*/  BSYNC B3 ;  /* 0x0000000000037941 */ /* 0x000fea0003800000 */
.L_x_6093:
[----:B------:R-:W2:Y:S01]  /*7990*/  LDL R45, [R1+0x19c] ;  /* 0x00019c00012d7983 */ /* 0x000ea20000100800 */
        /* <DEDUP_REMOVED lines=8> */
[----:B------:R-:W-:-:S05]  /*7a20*/  FSEL R10, R10, RZ, !P4 ;  /* 0x000000ff0a0a7208 */ /* 0x000fca0006000000 */
[----:B--2---:R-:W-:Y:S01]  /*7a30*/  FMUL.FTZ R45, R45, R10 ;  /* 0x0000000a2d2d7220 */ /* 0x004fe20000410000 */
[----:B------:R-:W-:-:S05]  /*7a40*/  @P2 SHF.L.U32 R10, R65, 0x10, RZ ;  /* 0x00000010410a2819 */ /* 0x000fca00000006ff */
[----:B------:R-:W-:-:S07]  /*7a50*/  @P2 FADD.FTZ R45, R10, R45 ;  /* 0x0000002d0a2d2221 */ /* 0x000fce0000010000 */
.L_x_6089:
[----:B------:R-:W-:Y:S05]  /*7a60*/  BSYNC B2 ;  /* 0x0000000000027941 */ /* 0x000fea0003800000 */
.L_x_6087:
        /* <DEDUP_REMOVED lines=9> */
.L_x_6098:
        /* <DEDUP_REMOVED lines=12> */
.L_x_6101:
[----:B------:R-:W-:-:S07]  /*7bc0*/  MOV R10, R18 ;  /* 0x00000012000a7202 */ /* 0x000fce0000000f00 */
.L_x_6102:
[----:B------:R-:W-:Y:S05]  /*7bd0*/  BSYNC B3 ;  /* 0x0000000000037941 */ /* 0x000fea0003800000 */
.L_x_6100:
        /* <DEDUP_REMOVED lines=16> */
.L_x_6106:
[----:B------:R-:W-:Y:S05]  /*7ce0*/  BSYNC B4 ;  /* 0x0000000000047941 */ /* 0x000fea0003800000 */
.L_x_6105:
        /* <DEDUP_REMOVED lines=44> */
.L_x_6104:
[----:B------:R-:W-:Y:S05]  /*7fb0*/  BSYNC B3 ;  /* 0x0000000000037941 */ /* 0x000fea0003800000 */
.L_x_6103:
        /* <DEDUP_REMOVED lines=14> */
.L_x_6099:
[----:B------:R-:W-:Y:S05]  /*80a0*/  BSYNC B2 ;  /* 0x0000000000027941 */ /* 0x000fea0003800000 */
.L_x_6097:
        /* <DEDUP_REMOVED lines=8> */
.L_x_6108:
        /* <DEDUP_REMOVED lines=12> */
.L_x_6111:
[----:B------:R-:W-:-:S07]  /*81f0*/  IMAD.MOV.U32 R10, RZ, RZ, R18 ;  /* 0x000000ffff0a7224 */ /* 0x000fce00078e0012 */
.L_x_6112:
[----:B------:R-:W-:Y:S05]  /*8200*/  BSYNC B3 ;  /* 0x0000000000037941 */ /* 0x000fea0003800000 */
.L_x_6110:
        /* <DEDUP_REMOVED lines=16> */
.L_x_6116:
[----:B------:R-:W-:Y:S05]  /*8310*/  BSYNC B4 ;  /* 0x0000000000047941 */ /* 0x000fea0003800000 */
.L_x_6115:
        /* <DEDUP_REMOVED lines=44> */
.L_x_6114:
[----:B------:R-:W-:Y:S05]  /*85e0*/  BSYNC B3 ;  /* 0x0000000000037941 */ /* 0x000fea0003800000 */
.L_x_6113:
[----:B------:R-:W2:Y:S01]  /*85f0*/  LDL R47, [R1+0x198] ;  /* 0x00019800012f7983 */ /* 0x000ea20000100800 */
[----:B-1----:R-:W-:Y:S01]  /*8600*/  HFMA2.MMA R36, -RZ, RZ, 0.1171875, 0 ;  /* 0x2f800000ff247435 */ /* 0x002fe200000001ff */
[----:B------:R-:W-:-:S09]  /*8610*/  I2FP.F32.U32 R10, R10 ;  /* 0x0000000a000a7245 */ /* 0x000fd20000201000 */
        /* <DEDUP_REMOVED lines=8> */
[----:B------:R-:W-:-:S04]  /*86a0*/  @P2 IMAD.U32 R10, R66, 0x10000, RZ ;  /* 0x00010000420a2824 */ /* 0x000fc800078e00ff */
[----:B------:R-:W-:-:S07]  /*86b0*/  @P2 FADD.FTZ R47, R10, R47 ;  /* 0x0000002f0a2f2221 */ /* 0x000fce0000010000 */
.L_x_6109:
[----:B------:R-:W-:Y:S05]  /*86c0*/  BSYNC B2 ;  /* 0x0000000000027941 */ /* 0x000fea0003800000 */
.L_x_6107:
        /* <DEDUP_REMOVED lines=9> */
.L_x_6118:
        /* <DEDUP_REMOVED lines=12> */
.L_x_6121:
[----:B------:R-:W-:-:S07]  /*8820*/  IMAD.MOV.U32 R10, RZ, RZ, R18 ;  /* 0x000000ffff0a7224 */ /* 0x000fce00078e0012 */
.L_x_6122:
[----:B------:R-:W-:Y:S05]  /*8830*/  BSYNC B3 ;  /* 0x0000000000037941 */ /* 0x000fea0003800000 */
.L_x_6120:
        /* <DEDUP_REMOVED lines=16> */
.L_x_6126:
[----:B------:R-:W-:Y:S05]  /*8940*/  BSYNC B4 ;  /* 0x0000000000047941 */ /* 0x000fea0003800000 */
.L_x_6125:
        /* <DEDUP_REMOVED lines=44> */
.L_x_6124:
[----:B------:R-:W-:Y:S05]  /*8c10*/  BSYNC B3 ;  /* 0x0000000000037941 */ /* 0x000fea0003800000 */
.L_x_6123:
        /* <DEDUP_REMOVED lines=14> */
.L_x_6119:
[----:B------:R-:W-:Y:S05]  /*8d00*/  BSYNC B2 ;  /* 0x0000000000027941 */ /* 0x000fea0003800000 */
.L_x_6117:
        /* <DEDUP_REMOVED lines=8> */
.L_x_6128:
        /* <DEDUP_REMOVED lines=12> */
.L_x_6131:
[----:B------:R-:W-:-:S07]  /*8e50*/  MOV R10, R18 ;  /* 0x00000012000a7202 */ /* 0x000fce0000000f00 */
.L_x_6132:
[----:B------:R-:W-:Y:S05]  /*8e60*/  BSYNC B3 ;  /* 0x0000000000037941 */ /* 0x000fea0003800000 */
.L_x_6130:
        /* <DEDUP_REMOVED lines=16> */
.L_x_6136:
[----:B------:R-:W-:Y:S05]  /*8f70*/  BSYNC B4 ;  /* 0x0000000000047941 */ /* 0x000fea0003800000 */
.L_x_6135:
        /* <DEDUP_REMOVED lines=44> */
.L_x_6134:
[----:B------:R-:W-:Y:S05]  /*9240*/  BSYNC B3 ;  /* 0x0000000000037941 */ /* 0x000fea0003800000 */
.L_x_6133:
        /* <DEDUP_REMOVED lines=13> */
.L_x_6129:
[----:B------:R-:W-:Y:S05]  /*9320*/  BSYNC B2 ;  /* 0x0000000000027941 */ /* 0x000fea0003800000 */
.L_x_6127:
        /* <DEDUP_REMOVED lines=9> */
.L_x_6138:
        /* <DEDUP_REMOVED lines=12> */
.L_x_6141:
[----:B------:R-:W-:-:S07]  /*9480*/  IMAD.MOV.U32 R42, RZ, RZ, R18 ;  /* 0x000000ffff2a7224 */ /* 0x000fce00078e0012 */
.L_x_6142:
[----:B------:R-:W-:Y:S05]  /*9490*/  BSYNC B3 ;  /* 0x0000000000037941 */ /* 0x000fea0003800000 */
.L_x_6140:
        /* <DEDUP_REMOVED lines=16> */
.L_x_6146:
[----:B------:R-:W-:Y:S05]  /*95a0*/  BSYNC B4 ;  /* 0x0000000000047941 */ /* 0x000fea0003800000 */
.L_x_6145:
        /* <DEDUP_REMOVED lines=44> */
.L_x_6144:
[----:B------:R-:W-:Y:S05]  /*9870*/  BSYNC B3 ;  /* 0x0000000000037941 */ /* 0x000fea0003800000 */
.L_x_6143:
[----:B------:R-:W-:Y:S01]  /*9880*/  HFMA2.MMA R50, -RZ, RZ, 0.1171875, 0 ;  /* 0x2f800000ff327435 */ /* 0x000fe200000001ff */
[----:B------:R-:W-:-:S09]  /*9890*/  I2FP.F32.U32 R42, R42 ;  /* 0x0000002a002a7245 */ /* 0x000fd20000201000 */
[----:B------:R-:W-:-:S05]  /*98a0*/  FFMA.FTZ R42, R42, R50, 1.1641532182693481445e-10 ;  /* 0x2f0000002a2a7423 */ /* 0x000fca0000010032 */
[----:B------:R-:W-:Y:S02]  /*98b0*/  FSETP.GTU.FTZ.AND P3, PT, R42, UR28, PT ;  /* 0x0000001c2a007c0b */ /* 0x000fe4000bf7c000 */
[----:B-----5:R-:W-:-:S05]  /*98c0*/  PRMT R42, R63, 0x7632, R42 ;  /* 0x000076323f2a7816 */ /* 0x020fca000000002a */
[----:B------:R-:W-:-:S04]  /*98d0*/  IMAD.U32 R42, R42, 0x10000, RZ ;  /* 0x000100002a2a7824 */ /* 0x000fc800078e00ff */
[----:B------:R-:W-:-:S04]  /*98e0*/  FMUL.FTZ R42, R42, UR31 ;  /* 0x0000001f2a2a7c20 */ /* 0x000fc80008410000 */
[----:B------:R-:W-:-:S05]  /*98f0*/  FMUL.FTZ R42, R42, UR30 ;  /* 0x0000001e2a2a7c20 */ /* 0x000fca0008410000 */
[----:B------:R-:W-:Y:S02]  /*9900*/  FSEL R50, R42, RZ, !P3 ;  /* 0x000000ff2a327208 */ /* 0x000fe40005800000 */
[----:B------:R-:W-:-:S03]  /*9910*/  @P2 PRMT R42, R67, 0x7632, R42 ;  /* 0x00007632432a2816 */ /* 0x000fc6000000002a */
[----:B------:R-:W-:Y:S02]  /*9920*/  FMUL.FTZ R50, R233, R50 ;  /* 0x00000032e9327220 */ /* 0x000fe40000410000 */
[----:B------:R-:W-:-:S04]  /*9930*/  @P2 IMAD.U32 R42, R42, 0x10000, RZ ;  /* 0x000100002a2a2824 */ /* 0x000fc800078e00ff */
[----:B------:R-:W-:Y:S01]  /*9940*/  @P2 FADD.FTZ R50, R42, R50 ;  /* 0x000000322a322221 */ /* 0x000fe20000010000 */
[----:B------:R-:W-:-:S07]  /*9950*/  SEL R42, RZ, 0x1, P3 ;  /* 0x00000001ff2a7807 */ /* 0x000fce0001800000 */
.L_x_6139:
[----:B------:R-:W-:Y:S05]  /*9960*/  BSYNC B2 ;  /* 0x0000000000027941 */ /* 0x000fea0003800000 */
.L_x_6137:
        /* <DEDUP_REMOVED lines=29> */
.L_x_6148:
[----:B------:R-:W-:Y:S05]  /*9b40*/  BSYNC B2 ;  /* 0x0000000000027941 */ /* 0x000fea0003800000 */
.L_x_6147:
[----:B------:R-:W-:Y:S02]  /*9b50*/  VIADD R131, R131, 0x20 ;  /* 0x0000002083837836 */ /* 0x000fe40000000000 */
[----:B------:R-:W-:-:S07]  /*9b60*/  VIADD R128, R128, 0x20 ;  /* 0x0000002080807836 */ /* 0x000fce0000000000 */
.L_x_6066:
[----:B------:R-:W-:Y:S05]  /*9b70*/  BSYNC B1 ;  /* 0x0000000000017941 */ /* 0x000fea0003800000 */
.L_x_6065:
        /* <DEDUP_REMOVED lines=14> */
[----:B------:R-:W-:Y:S01]  /*9c60*/  MOV R51, RZ ;  /* 0x000000ff00337202 */ /* 0x000fe20000000f00 */
[----:B------:R-:W-:Y:S01]  /*9c70*/  IMAD.MOV.U32 R53, RZ, RZ, R10 ;  /* 0x000000ffff357224 */ /* 0x000fe200078e000a */
[----:B------:R-:W-:Y:S06]  /*9c80*/  @!P2 BRA `(.L_x_6153) ;  /* 0x000000040070a947 */ /* 0x000fec0003800000 */
[----:B------:R-:W-:Y:S01]  /*9c90*/  IMAD.MOV.U32 R53, RZ, RZ, R10 ;  /* 0x000000ffff357224 */ /* 0x000fe200078e000a */
[----:B-----5:R-:W-:Y:S01]  /*9ca0*/  SHF.L.U32 R51, R64, 0x10, RZ ;  /* 0x0000001040337819 */ /* 0x020fe200000006ff */
[----:B------:R-:W-:Y:S06]  /*9cb0*/  BRA `(.L_x_6153) ;  /* 0x0000000400647947 */ /* 0x000fec0003800000 */
.L_x_6152:
        /* <DEDUP_REMOVED lines=12> */
.L_x_6155:
[----:B------:R-:W-:-:S07]  /*9d80*/  IMAD.MOV.U32 R28, RZ, RZ, R18 ;  /* 0x000000ffff1c7224 */ /* 0x000fce00078e0012 */
.L_x_6156:
[----:B------:R-:W-:Y:S05]  /*9d90*/  BSYNC B3 ;  /* 0x0000000000037941 */ /* 0x000fea0003800000 */
.L_x_6154:
        /* <DEDUP_REMOVED lines=16> */
.L_x_6160:
[----:B------:R-:W-:Y:S05]  /*9ea0*/  BSYNC B4 ;  /* 0x0000000000047941 */ /* 0x000fea0003800000 */
.L_x_6159:
        /* <DEDUP_REMOVED lines=44> */
.L_x_6158:
[----:B------:R-:W-:Y:S05]  /*a170*/  BSYNC B3 ;  /* 0x0000000000037941 */ /* 0x000fea0003800000 */
.L_x_6157:
        /* <DEDUP_REMOVED lines=13> */
.L_x_6153:
[----:B------:R-:W-:Y:S05]  /*a250*/  BSYNC B2 ;  /* 0x0000000000027941 */ /* 0x000fea0003800000 */
.L_x_6151:
        /* <DEDUP_REMOVED lines=9> */
.L_x_6162:
        /* <DEDUP_REMOVED lines=12> */
.L_x_6165:
[----:B------:R-:W-:-:S07]  /*a3b0*/  MOV R10, R18 ;  /* 0x00000012000a7202 */ /* 0x000fce0000000f00 */
.L_x_6166:
[----:B------:R-:W-:Y:S05]  /*a3c0*/  BSYNC B3 ;  /* 0x0000000000037941 */ /* 0x000fea0003800000 */
.L_x_6164:
        /* <DEDUP_REMOVED lines=16> */
.L_x_6170:
[----:B------:R-:W-:Y:S05]  /*a4d0*/  BSYNC B4 ;  /* 0x0000000000047941 */ /* 0x000fea0003800000 */
.L_x_6169:
        /* <DEDUP_REMOVED lines=44> */
.L_x_6168:
[----:B------:R-:W-:Y:S05]  /*a7a0*/  BSYNC B3 ;  /* 0x0000000000037941 */ /* 0x000fea0003800000 */
.L_x_6167:
        /* <DEDUP_REMOVED lines=14> */
.L_x_6163:
[----:B------:R-:W-:Y:S05]  /*a890*/  BSYNC B2 ;  /* 0x0000000000027941 */ /* 0x000fea0003800000 */
.L_x_6161:
        /* <DEDUP_REMOVED lines=8> */
.L_x_6172:
        /* <DEDUP_REMOVED lines=12> */
.L_x_6175:
[----:B------:R-:W-:-:S07]  /*a9e0*/  IMAD.MOV.U32 R10, RZ, RZ, R18 ;  /* 0x000000ffff0a7224 */ /* 0x000fce00078e0012 */
.L_x_6176:
[----:B------:R-:W-:Y:S05]  /*a9f0*/  BSYNC B3 ;  /* 0x0000000000037941 */ /* 0x000fea0003800000 */
.L_x_6174:
        /* <DEDUP_REMOVED lines=16> */
.L_x_6180:
[----:B------:R-:W-:Y:S05]  /*ab00*/  BSYNC B4 ;  /* 0x0000000000047941 */ /* 0x000fea0003800000 */
.L_x_6179:
        /* <DEDUP_REMOVED lines=44> */
.L_x_6178:
[----:B------:R-:W-:Y:S05]  /*add0*/  BSYNC B3 ;  /* 0x0000000000037941 */ /* 0x000fea0003800000 */
.L_x_6177:
[----:B------:R-:W2:Y:S01]  /*ade0*/  LDL R53, [R1+0x18c] ;  /* 0x00018c0001357983 */ /* 0x000ea20000100800 */
        /* <DEDUP_REMOVED lines=12> */
.L_x_6173:
[----:B------:R-:W-:Y:S05]  /*aeb0*/  BSYNC B2 ;  /* 0x0000000000027941 */ /* 0x000fea0003800000 */
.L_x_6171:
        /* <DEDUP_REMOVED lines=9> */
.L_x_6182:
        /* <DEDUP_REMOVED lines=12> */
.L_x_6185:
[----:B------:R-:W-:-:S07]  /*b010*/  IMAD.MOV.U32 R10, RZ, RZ, R18 ;  /* 0x000000ffff0a7224 */ /* 0x000fce00078e0012 */
.L_x_6186:
[----:B------:R-:W-:Y:S05]  /*b020*/  BSYNC B3 ;  /* 0x0000000000037941 */ /* 0x000fea0003800000 */
.L_x_6184:
        /* <DEDUP_REMOVED lines=16> */
.L_x_6190:
[----:B------:R-:W-:Y:S05]  /*b130*/  BSYNC B4 ;  /* 0x0000000000047941 */ /* 0x000fea0003800000 */
.L_x_6189:
        /* <DEDUP_REMOVED lines=44> */
.L_x_6188:
[----:B------:R-:W-:Y:S05]  /*b400*/  BSYNC B3 ;  /* 0x0000000000037941 */ /* 0x000fea0003800000 */
.L_x_6187:
        /* <DEDUP_REMOVED lines=14> */
.L_x_6183:
[----:B------:R-:W-:Y:S05]  /*b4f0*/  BSYNC B2 ;  /* 0x0000000000027941 */ /* 0x000fea0003800000 */
.L_x_6181:
        /* <DEDUP_REMOVED lines=8> */
.L_x_6192:
        /* <DEDUP_REMOVED lines=12> */
.L_x_6195:
[----:B------:R-:W-:-:S07]  /*b640*/  MOV R10, R18 ;  /* 0x00000012000a7202 */ /* 0x000fce0000000f00 */
.L_x_6196:
[----:B------:R-:W-:Y:S05]  /*b650*/  BSYNC B3 ;  /* 0x0000000000037941 */ /* 0x000fea0003800000 */
.L_x_6194:
        /* <DEDUP_REMOVED lines=16> */
.L_x_6200:
[----:B------:R-:W-:Y:S05]  /*b760*/  BSYNC B4 ;  /* 0x0000000000047941 */ /* 0x000fea0003800000 */
.L_x_6199:
        /* <DEDUP_REMOVED lines=44> */
.L_x_6198:
[----:B------:R-:W-:Y:S05]  /*ba30*/  BSYNC B3 ;  /* 0x0000000000037941 */ /* 0x000fea0003800000 */
.L_x_6197:
[----:B------:R-:W2:Y:S01]  /*ba40*/  LDL R55, [R1+0x188] ;  /* 0x0001880001377983 */ /* 0x000ea20000100800 */
[----:B------:R-:W-:Y:S01]  /*ba50*/  I2FP.F32.U32 R10, R10 ;  /* 0x0000000a000a7245 */ /* 0x000fe20000201000 */
[----:B-1----:R-:W-:-:S04]  /*ba60*/  IMAD.MOV.U32 R36, RZ, RZ, 0x2f800000 ;  /* 0x2f800000ff247424 */ /* 0x002fc800078e00ff */
        /* <DEDUP_REMOVED lines=10> */
.L_x_6193:
[----:B------:R-:W-:Y:S05]  /*bb10*/  BSYNC B2 ;  /* 0x0000000000027941 */ /* 0x000fea0003800000 */
.L_x_6191:
        /* <DEDUP_REMOVED lines=9> */
.L_x_6202:
        /* <DEDUP_REMOVED lines=12> */
.L_x_6205:
[----:B------:R-:W-:-:S07]  /*bc70*/  IMAD.MOV.U32 R10, RZ, RZ, R18 ;  /* 0x000000ffff0a7224 */ /* 0x000fce00078e0012 */
.L_x_6206:
[----:B------:R-:W-:Y:S05]  /*bc80*/  BSYNC B3 ;  /* 0x0000000000037941 */ /* 0x000fea0003800000 */
.L_x_6204:
        /* <DEDUP_REMOVED lines=16> */
.L_x_6210:
[----:B------:R-:W-:Y:S05]  /*bd90*/  BSYNC B4 ;  /* 0x0000000000047941 */ /* 0x000fea0003800000 */
.L_x_6209:
        /* <DEDUP_REMOVED lines=44> */
.L_x_6208:
[----:B------:R-:W-:Y:S05]  /*c060*/  BSYNC B3 ;  /* 0x0000000000037941 */ /* 0x000fea0003800000 */
.L_x_6207:
        /* <DEDUP_REMOVED lines=14> */
.L_x_6203:
[----:B------:R-:W-:Y:S05]  /*c150*/  BSYNC B2 ;  /* 0x0000000000027941 */ /* 0x000fea0003800000 */
.L_x_6201:
[----:B------:R-:W-:Y:S04]  /*c160*/  BSSY B2, `(.L_x_6211) ;  /* 0x0000061000027945 */ /* 0x000fe80003800000 */
[----:B------:R-:W-:Y:S05]  /*c170*/  @P3 BRA `(.L_x_6212) ;  /* 0x0000000000183947 */ /* 0x000fea0003800000 */
[----:B------:R-:W-:Y:S01]  /*c180*/  MOV R57, RZ ;  /* 0x000000ff00397202 */ /* 0x000fe20000000f00 */
[----:B01----:R-:W-:Y:S01]  /*c190*/  IMAD.MOV.U32 R68, RZ, RZ, R58 ;  /* 0x000000ffff447224 */ /* 0x003fe200078e003a */
[----:B------:R-:W-:Y:S06]  /*c1a0*/  @!P2 BRA `(.L_x_6213) ;  /* 0x000000040070a947 */ /* 0x000fec0003800000 */
[----:B------:R-:W-:Y:S01]  /*c1b0*/  IMAD.MOV.U32 R68, RZ, RZ, R58 ;  /* 0x000000ffff447224 */ /* 0x000fe200078e003a */
[----:B-----5:R-:W-:Y:S01]  /*c1c0*/  SHF.L.U32 R57, R67, 0x10, RZ ;  /* 0x0000001043397819 */ /* 0x020fe200000006ff */
[----:B------:R-:W-:Y:S06]  /*c1d0*/  BRA `(.L_x_6213) ;  /* 0x0000000400647947 */ /* 0x000fec0003800000 */
.L_x_6212:
[C---:B------:R-:W-:Y:S01]  /*c1e0*/  ISETP.NE.AND P4, PT, R58.reuse, 0x1, PT ;  /* 0x000000013a00780c */ /* 0x040fe20003f85270 */
[----:B------:R-:W-:Y:S01]  /*c1f0*/  BSSY B3, `(.L_x_6214) ;  /* 0x000000c000037945 */ /* 0x000fe20003800000 */
[----:B01----:R-:W-:-:S11]  /*c200*/  VIADD R68, R58, 0x1 ;  /* 0x000000013a447836 */ /* 0x003fd60000000000 */
        /* <DEDUP_REMOVED lines=9> */
.L_x_6215:
[----:B------:R-:W-:-:S07]  /*c2a0*/  IMAD.MOV.U32 R10, RZ, RZ, R18 ;  /* 0x000000ffff0a7224 */ /* 0x000fce00078e0012 */
.L_x_6216:
[----:B------:R-:W-:Y:S05]  /*c2b0*/  BSYNC B3 ;  /* 0x0000000000037941 */ /* 0x000fea0003800000 */
.L_x_6214:
        /* <DEDUP_REMOVED lines=16> */
.L_x_6220:
[----:B------:R-:W-:Y:S05]  /*c3c0*/  BSYNC B4 ;  /* 0x0000000000047941 */ /* 0x000fea0003800000 */
.L_x_6219:
        /* <DEDUP_REMOVED lines=44> */
.L_x_6218:
[----:B------:R-:W-:Y:S05]  /*c690*/  BSYNC B3 ;  /* 0x0000000000037941 */ /* 0x000fea0003800000 */
.L_x_6217:
        /* <DEDUP_REMOVED lines=13> */
.L_x_6213:
[----:B------:R-:W-:Y:S05]  /*c770*/  BSYNC B2 ;  /* 0x0000000000027941 */ /* 0x000fea0003800000 */
.L_x_6211:
        /* <DEDUP_REMOVED lines=9> */
.L_x_6222:
        /* <DEDUP_REMOVED lines=12> */
.L_x_6225:
[----:B------:R-:W-:-:S07]  /*c8d0*/  IMAD.MOV.U32 R42, RZ, RZ, R18 ;  /* 0x000000ffff2a7224 */ /* 0x000fce00078e0012 */
.L_x_6226:
[----:B------:R-:W-:Y:S05]  /*c8e0*/  BSYNC B3 ;  /* 0x0000000000037941 */ /* 0x000fea0003800000 */
.L_x_6224:
        /* <DEDUP_REMOVED lines=16> */
.L_x_6230:
[----:B------:R-:W-:Y:S05]  /*c9f0*/  BSYNC B4 ;  /* 0x0000000000047941 */ /* 0x000fea0003800000 */
.L_x_6229:
        /* <DEDUP_REMOVED lines=44> */
.L_x_6228:
[----:B------:R-:W-:Y:S05]  /*ccc0*/  BSYNC B3 ;  /* 0x0000000000037941 */ /* 0x000fea0003800000 */
.L_x_6227:
        /* <DEDUP_REMOVED lines=10> */
[----:B------:R-:W-:Y:S01]  /*cd70*/  FMUL.FTZ R58, R229, R58 ;  /* 0x0000003ae53a7220 */ /* 0x000fe20000410000 */
[----:B------:R-:W-:-:S05]  /*cd80*/  @P2 SHF.L.U32 R42, R42, 0x10, RZ ;  /* 0x000000102a2a2819 */ /* 0x000fca00000006ff */
[----:B------:R-:W-:Y:S01]  /*cd90*/  @P2 FADD.FTZ R58, R42, R58 ;  /* 0x0000003a2a3a2221 */ /* 0x000fe20000010000 */
[----:B------:R-:W-:-:S07]  /*cda0*/  SEL R42, RZ, 0x1, P3 ;  /* 0x00000001ff2a7807 */ /* 0x000fce0001800000 */
.L_x_6223:
[----:B------:R-:W-:Y:S05]  /*cdb0*/  BSYNC B2 ;  /* 0x0000000000027941 */ /* 0x000fea0003800000 */
.L_x_6221:
        /* <DEDUP_REMOVED lines=29> */
.L_x_6232:
[----:B------:R-:W-:Y:S05]  /*cf90*/  BSYNC B2 ;  /* 0x0000000000027941 */ /* 0x000fea0003800000 */
.L_x_6231:
[----:B------:R-:W-:Y:S01]  /*cfa0*/  IADD3 R131, R131, 0x20, RZ ;  /* 0x0000002083837810 */ /* 0x000fe20007ffe0ff */
[----:B------:R-:W-:-:S07]  /*cfb0*/  VIADD R128, R128, 0x20 ;  /* 0x0000002080807836 */ /* 0x000fce0000000000 */
.L_x_6150:
[----:B------:R-:W-:Y:S05]  /*cfc0*/  BSYNC B1 ;  /* 0x0000000000017941 */ /* 0x000fea0003800000 */
.L_x_6149:
        /* <DEDUP_REMOVED lines=20> */
.L_x_6236:
        /* <DEDUP_REMOVED lines=12> */
.L_x_6239:
[----:B------:R-:W-:-:S07]  /*d1d0*/  MOV R28, R18 ;  /* 0x00000012001c7202 */ /* 0x000fce0000000f00 */
.L_x_6240:
[----:B------:R-:W-:Y:S05]  /*d1e0*/  BSYNC B3 ;  /* 0x0000000000037941 */ /* 0x000fea0003800000 */
.L_x_6238:
        /* <DEDUP_REMOVED lines=16> */
.L_x_6244:
[----:B------:R-:W-:Y:S05]  /*d2f0*/  BSYNC B4 ;  /* 0x0000000000047941 */ /* 0x000fea0003800000 */
.L_x_6243:
        /* <DEDUP_REMOVED lines=44> */
.L_x_6242:
[----:B------:R-:W-:Y:S05]  /*d5c0*/  BSYNC B3 ;  /* 0x0000000000037941 */ /* 0x000fea0003800000 */
.L_x_6241:
        /* <DEDUP_REMOVED lines=13> */
.L_x_6237:
[----:B------:R-:W-:Y:S05]  /*d6a0*/  BSYNC B2 ;  /* 0x0000000000027941 */ /* 0x000fea0003800000 */
.L_x_6235:
        /* <DEDUP_REMOVED lines=9> */
.L_x_6246:
        /* <DEDUP_REMOVED lines=12> */
.L_x_6249:
[----:B------:R-:W-:-:S07]  /*d800*/  MOV R10, R18 ;  /* 0x00000012000a7202 */ /* 0x000fce0000000f00 */
.L_x_6250:
[----:B------:R-:W-:Y:S05]  /*d810*/  BSYNC B3 ;  /* 0x0000000000037941 */ /* 0x000fea0003800000 */
.L_x_6248:
        /* <DEDUP_REMOVED lines=16> */
.L_x_6254:
[----:B------:R-:W-:Y:S05]  /*d920*/  BSYNC B4 ;  /* 0x0000000000047941 */ /* 0x000fea0003800000 */
.L_x_6253:
        /* <DEDUP_REMOVED lines=44> */
.L_x_6252:
[----:B------:R-:W-:Y:S05]  /*dbf0*/  BSYNC B3 ;  /* 0x0000000000037941 */ /* 0x000fea0003800000 */
.L_x_6251:
        /* <DEDUP_REMOVED lines=14> */
.L_x_6247:
[----:B------:R-:W-:Y:S05]  /*dce0*/  BSYNC B2 ;  /* 0x0000000000027941 */ /* 0x000fea0003800000 */
.L_x_6245:
        /* <DEDUP_REMOVED lines=8> */
.L_x_6256:
        /* <DEDUP_REMOVED lines=12> */
.L_x_6259:
[----:B------:R-:W-:-:S07]  /*de30*/  MOV R10, R18 ;  /* 0x00000012000a7202 */ /* 0x000fce0000000f00 */
.L_x_6260:
[----:B------:R-:W-:Y:S05]  /*de40*/  BSYNC B3 ;  /* 0x0000000000037941 */ /* 0x000fea0003800000 */
.L_x_6258:
        /* <DEDUP_REMOVED lines=16> */
.L_x_6264:
[----:B------:R-:W-:Y:S05]  /*df50*/  BSYNC B4 ;  /* 0x0000000000047941 */ /* 0x000fea0003800000 */
.L_x_6263:
        /* <DEDUP_REMOVED lines=44> */
.L_x_6262:
[----:B------:R-:W-:Y:S05]  /*e220*/  BSYNC B3 ;  /* 0x0000000000037941 */ /* 0x000fea0003800000 */
.L_x_6261:
        /* <DEDUP_REMOVED lines=13> */
.L_x_6257:
[----:B------:R-:W-:Y:S05]  /*e300*/  BSYNC B2 ;  /* 0x0000000000027941 */ /* 0x000fea0003800000 */
.L_x_6255:
        /* <DEDUP_REMOVED lines=9> */
.L_x_6266:
        /* <DEDUP_REMOVED lines=12> */
.L_x_6269:
[----:B------:R-:W-:-:S07]  /*e460*/  MOV R10, R18 ;  /* 0x00000012000a7202 */ /* 0x000fce0000000f00 */
.L_x_6270:
[----:B------:R-:W-:Y:S05]  /*e470*/  BSYNC B3 ;  /* 0x0000000000037941 */ /* 0x000fea0003800000 */
.L_x_6268:
        /* <DEDUP_REMOVED lines=16> */
.L_x_6274:
[----:B------:R-:W-:Y:S05]  /*e580*/  BSYNC B4 ;  /* 0x0000000000047941 */ /* 0x000fea0003800000 */
.L_x_6273:
        /* <DEDUP_REMOVED lines=44> */
.L_x_6272:
[----:B------:R-:W-:Y:S05]  /*e850*/  BSYNC B3 ;  /* 0x0000000000037941 */ /* 0x000fea0003800000 */
.L_x_6271:
        /* <DEDUP_REMOVED lines=14> */
.L_x_6267:
[----:B------:R-:W-:Y:S05]  /*e940*/  BSYNC B2 ;  /* 0x0000000000027941 */ /* 0x000fea0003800000 */
.L_x_6265:
        /* <DEDUP_REMOVED lines=8> */
.L_x_6276:
        /* <DEDUP_REMOVED lines=12> */
.L_x_6279:
[----:B------:R-:W-:-:S07]  /*ea90*/  MOV R10, R18 ;  /* 0x00000012000a7202 */ /* 0x000fce0000000f00 */
.L_x_6280:
[----:B------:R-:W-:Y:S05]  /*eaa0*/  BSYNC B3 ;  /* 0x0000000000037941 */ /* 0x000fea0003800000 */
.L_x_6278:
        /* <DEDUP_REMOVED lines=16> */
.L_x_6284:
[----:B------:R-:W-:Y:S05]  /*ebb0*/  BSYNC B4 ;  /* 0x0000000000047941 */ /* 0x000fea0003800000 */
.L_x_6283:
        /* <DEDUP_REMOVED lines=44> */
.L_x_6282:
[----:B------:R-:W-:Y:S05]  /*ee80*/  BSYNC B3 ;  /* 0x0000000000037941 */ /* 0x000fea0003800000 */
.L_x_6281:
        /* <DEDUP_REMOVED lines=13> */
.L_x_6277:
[----:B------:R-:W-:Y:S05]  /*ef60*/  BSYNC B2 ;  /* 0x0000000000027941 */ /* 0x000fea0003800000 */
.L_x_6275:
        /* <DEDUP_REMOVED lines=9> */
.L_x_6286:
        /* <DEDUP_REMOVED lines=12> */
.L_x_6289:
[----:B------:R-:W-:-:S07]  /*f0c0*/  MOV R10, R18 ;  /* 0x00000012000a7202 */ /* 0x000fce0000000f00 */
.L_x_6290:
[----:B------:R-:W-:Y:S05]  /*f0d0*/  BSYNC B3 ;  /* 0x0000000000037941 */ /* 0x000fea0003800000 */
.L_x_6288:
        /* <DEDUP_REMOVED lines=16> */
.L_x_6294:
[----:B------:R-:W-:Y:S05]  /*f1e0*/  BSYNC B4 ;  /* 0x0000000000047941 */ /* 0x000fea0003800000 */
.L_x_6293:
        /* <DEDUP_REMOVED lines=44> */
.L_x_6292:
[----:B------:R-:W-:Y:S05]  /*f4b0*/  BSYNC B3 ;  /* 0x0000000000037941 */ /* 0x000fea0003800000 */
.L_x_6291:
        /* <DEDUP_REMOVED lines=14> */
.L_x_6287:
[----:B------:R-:W-:Y:S05]  /*f5a0*/  BSYNC B2 ;  /* 0x0000000000027941 */ /* 0x000fea0003800000 */
.L_x_6285:
        /* <DEDUP_REMOVED lines=8> */
.L_x_6296:
        /* <DEDUP_REMOVED lines=12> */
.L_x_6299:
[----:B------:R-:W-:-:S07]  /*f6f0*/  MOV R10, R18 ;  /* 0x00000012000a7202 */ /* 0x000fce0000000f00 */
.L_x_6300:
[----:B------:R-:W-:Y:S05]  /*f700*/  BSYNC B3 ;  /* 0x0000000000037941 */ /* 0x000fea0003800000 */
.L_x_6298:
        /* <DEDUP_REMOVED lines=16> */
.L_x_6304:
[----:B------:R-:W-:Y:S05]  /*f810*/  BSYNC B4 ;  /* 0x0000000000047941 */ /* 0x000fea0003800000 */
.L_x_6303:
        /* <DEDUP_REMOVED lines=44> */
.L_x_6302:
[----:B------:R-:W-:Y:S05]  /*fae0*/  BSYNC B3 ;  /* 0x0000000000037941 */ /* 0x000fea0003800000 */
.L_x_6301:
        /* <DEDUP_REMOVED lines=13> */
.L_x_6297:
[----:B------:R-:W-:Y:S05]  /*fbc0*/  BSYNC B2 ;  /* 0x0000000000027941 */ /* 0x000fea0003800000 */
.L_x_6295:
        /* <DEDUP_REMOVED lines=9> */
.L_x_6306:
        /* <DEDUP_REMOVED lines=12> */
.L_x_6309:
[----:B------:R-:W-:-:S07]  /*fd20*/  MOV R42, R18 ;  /* 0x00000012002a7202 */ /* 0x000fce0000000f00 */
.L_x_6310:
[----:B------:R-:W-:Y:S05]  /*fd30*/  BSYNC B3 ;  /* 0x0000000000037941 */ /* 0x000fea0003800000 */
.L_x_6308:
        /* <DEDUP_REMOVED lines=16> */
.L_x_6314:
[----:B------:R-:W-:Y:S05]  /*fe40*/  BSYNC B4 ;  /* 0x0000000000047941 */ /* 0x000fea0003800000 */
.L_x_6313:
        /* <DEDUP_REMOVED lines=44> */
.L_x_6312:
[----:B------:R-:W-:Y:S05]  /*10110*/  BSYNC B3 ;  /* 0x0000000000037941 */ /* 0x000fea0003800000 */
.L_x_6311:
[----:B------:R-:W-:Y:S01]  /*10120*/  I2FP.F32.U32 R42, R42 ;  /* 0x0000002a002a7245 */ /* 0x000fe20000201000 */
[----:B------:R-:W-:-:S04]  /*10130*/  IMAD.MOV.U32 R68, RZ, RZ, 0x2f800000 ;  /* 0x2f800000ff447424 */ /* 0x000fc800078e00ff */
[----:B------:R-:W-:-:S05]  /*10140*/  FFMA.FTZ R42, R42, R68, 1.1641532182693481445e-10 ;  /* 0x2f0000002a2a7423 */ /* 0x000fca0000010044 */
[----:B------:R-:W-:Y:S02]  /*10150*/  FSETP.GTU.FTZ.AND P3, PT, R42, UR28, PT ;  /* 0x0000001c2a007c0b */ /* 0x000fe4000bf7c000 */
[----:B-----5:R-:W-:-:S04]  /*10160*/  PRMT R42, R63, 0x7632, R42 ;  /* 0x000076323f2a7816 */ /* 0x020fc8000000002a */
[----:B------:R-:W-:-:S05]  /*10170*/  SHF.L.U32 R42, R42, 0x10, RZ ;  /* 0x000000102a2a7819 */ /* 0x000fca00000006ff */
        /* <DEDUP_REMOVED lines=8> */
.L_x_6307:
[----:B------:R-:W-:Y:S05]  /*10200*/  BSYNC B2 ;  /* 0x0000000000027941 */ /* 0x000fea0003800000 */
.L_x_6305:
        /* <DEDUP_REMOVED lines=29> */
.L_x_6316:
[----:B------:R-:W-:Y:S05]  /*103e0*/  BSYNC B2 ;  /* 0x0000000000027941 */ /* 0x000fea0003800000 */
.L_x_6315:
[----:B------:R-:W-:Y:S01]  /*103f0*/  VIADD R131, R131, 0x20 ;  /* 0x0000002083837836 */ /* 0x000fe20000000000 */
[----:B------:R-:W-:-:S07]  /*10400*/  IADD3 R128, R128, 0x20, RZ ;  /* 0x0000002080807810 */ /* 0x000fce0007ffe0ff */
.L_x_6234:
[----:B------:R-:W-:Y:S05]  /*10410*/  BSYNC B1 ;  /* 0x0000000000017941 */ /* 0x000fea0003800000 */
.L_x_6233:
        /* <DEDUP_REMOVED lines=20> */
.L_x_6320:
        /* <DEDUP_REMOVED lines=12> */
.L_x_6323:
[----:B------:R-:W-:-:S07]  /*10620*/  IMAD.MOV.U32 R28, RZ, RZ, R18 ;  /* 0x000000ffff1c7224 */ /* 0x000fce00078e0012 */
.L_x_6324:
[----:B------:R-:W-:Y:S05]  /*10630*/  BSYNC B3 ;  /* 0x0000000000037941 */ /* 0x000fea0003800000 */
.L_x_6322:
        /* <DEDUP_REMOVED lines=16> */
.L_x_6328:
[----:B------:R-:W-:Y:S05]  /*10740*/  BSYNC B4 ;  /* 0x0000000000047941 */ /* 0x000fea0003800000 */
.L_x_6327:
        /* <DEDUP_REMOVED lines=44> */
.L_x_6326:
[----:B------:R-:W-:Y:S05]  /*10a10*/  BSYNC B3 ;  /* 0x0000000000037941 */ /* 0x000fea0003800000 */
.L_x_6325:
[----:B------:R-:W2:Y:S01]  /*10a20*/  LDL R69, [R1+0x170] ;  /* 0x0001700001457983 */ /* 0x000ea20000100800 */
        /* <DEDUP_REMOVED lines=12> */
.L_x_6321:
[----:B------:R-:W-:Y:S05]  /*10af0*/  BSYNC B2 ;  /* 0x0000000000027941 */ /* 0x000fea0003800000 */
.L_x_6319:
        /* <DEDUP_REMOVED lines=9> */
.L_x_6330:
        /* <DEDUP_REMOVED lines=12> */
.L_x_6333:
[----:B------:R-:W-:-:S07]  /*10c50*/  IMAD.MOV.U32 R10, RZ, RZ, R18 ;  /* 0x000000ffff0a7224 */ /* 0x000fce00078e0012 */
.L_x_6334:
[----:B------:R-:W-:Y:S05]  /*10c60*/  BSYNC B3 ;  /* 0x0000000000037941 */ /* 0x000fea0003800000 */
.L_x_6332:
        /* <DEDUP_REMOVED lines=16> */
.L_x_6338:
[----:B------:R-:W-:Y:S05]  /*10d70*/  BSYNC B4 ;  /* 0x0000000000047941 */ /* 0x000fea0003800000 */
.L_x_6337:
        /* <DEDUP_REMOVED lines=44> */
.L_x_6336:
[----:B------:R-:W-:Y:S05]  /*11040*/  BSYNC B3 ;  /* 0x0000000000037941 */ /* 0x000fea0003800000 */
.L_x_6335:
        /* <DEDUP_REMOVED lines=14> */
.L_x_6331:
[----:B------:R-:W-:Y:S05]  /*11130*/  BSYNC B2 ;  /* 0x0000000000027941 */ /* 0x000fea0003800000 */
.L_x_6329:
        /* <DEDUP_REMOVED lines=8> */
.L_x_6340:
        /* <DEDUP_REMOVED lines=12> */
.L_x_6343:
[----:B------:R-:W-:-:S07]  /*11280*/  IMAD.MOV.U32 R10, RZ, RZ, R18 ;  /* 0x000000ffff0a7224 */ /* 0x000fce00078e0012 */
.L_x_6344:
[----:B------:R-:W-:Y:S05]  /*11290*/  BSYNC B3 ;  /* 0x0000000000037941 */ /* 0x000fea0003800000 */
.L_x_6342:
        /* <DEDUP_REMOVED lines=16> */
.L_x_6348:
[----:B------:R-:W-:Y:S05]  /*113a0*/  BSYNC B4 ;  /* 0x0000000000047941 */ /* 0x000fea0003800000 */
.L_x_6347:
        /* <DEDUP_REMOVED lines=44> */
.L_x_6346:
[----:B------:R-:W-:Y:S05]  /*11670*/  BSYNC B3 ;  /* 0x0000000000037941 */ /* 0x000fea0003800000 */
.L_x_6345:
        /* <DEDUP_REMOVED lines=13> */
.L_x_6341:
[----:B------:R-:W-:Y:S05]  /*11750*/  BSYNC B2 ;  /* 0x0000000000027941 */ /* 0x000fea0003800000 */
.L_x_6339:
        /* <DEDUP_REMOVED lines=9> */
.L_x_6350:
        /* <DEDUP_REMOVED lines=12> */
.L_x_6353:
[----:B------:R-:W-:-:S07]  /*118b0*/  IMAD.MOV.U32 R10, RZ, RZ, R18 ;  /* 0x000000ffff0a7224 */ /* 0x000fce00078e0012 */
.L_x_6354:
[----:B------:R-:W-:Y:S05]  /*118c0*/  BSYNC B3 ;  /* 0x0000000000037941 */ /* 0x000fea0003800000 */
.L_x_6352:
        /* <DEDUP_REMOVED lines=16> */
.L_x_6358:
[----:B------:R-:W-:Y:S05]  /*119d0*/  BSYNC B4 ;  /* 0x0000000000047941 */ /* 0x000fea0003800000 */
.L_x_6357:
        /* <DEDUP_REMOVED lines=44> */
.L_x_6356:
[----:B------:R-:W-:Y:S05]  /*11ca0*/  BSYNC B3 ;  /* 0x0000000000037941 */ /* 0x000fea0003800000 */
.L_x_6355:
        /* <DEDUP_REMOVED lines=14> */
.L_x_6351:
[----:B------:R-:W-:Y:S05]  /*11d90*/  BSYNC B2 ;  /* 0x0000000000027941 */ /* 0x000fea0003800000 */
.L_x_6349:
        /* <DEDUP_REMOVED lines=8> */
.L_x_6360:
        /* <DEDUP_REMOVED lines=12> */
.L_x_6363:
[----:B------:R-:W-:-:S07]  /*11ee0*/  IMAD.MOV.U32 R10, RZ, RZ, R18 ;  /* 0x000000ffff0a7224 */ /* 0x000fce00078e0012 */
.L_x_6364:
[----:B------:R-:W-:Y:S05]  /*11ef0*/  BSYNC B3 ;  /* 0x0000000000037941 */ /* 0x000fea0003800000 */
.L_x_6362:
        /* <DEDUP_REMOVED lines=16> */
.L_x_6368:
[----:B------:R-:W-:Y:S05]  /*12000*/  BSYNC B4 ;  /* 0x0000000000047941 */ /* 0x000fea0003800000 */
.L_x_6367:
        /* <DEDUP_REMOVED lines=44> */
.L_x_6366:
[----:B------:R-:W-:Y:S05]  /*122d0*/  BSYNC B3 ;  /* 0x0000000000037941 */ /* 0x000fea0003800000 */
.L_x_6365:
        /* <DEDUP_REMOVED lines=13> */
.L_x_6361:
[----:B------:R-:W-:Y:S05]  /*123b0*/  BSYNC B2 ;  /* 0x0000000000027941 */ /* 0x000fea0003800000 */
.L_x_6359:
        /* <DEDUP_REMOVED lines=9> */
.L_x_6370:
        /* <DEDUP_REMOVED lines=12> */
.L_x_6373:
[----:B------:R-:W-:-:S07]  /*12510*/  IMAD.MOV.U32 R10, RZ, RZ, R18 ;  /* 0x000000ffff0a7224 */ /* 0x000fce00078e0012 */
.L_x_6374:
[----:B------:R-:W-:Y:S05]  /*12520*/  BSYNC B3 ;  /* 0x0000000000037941 */ /* 0x000fea0003800000 */
.L_x_6372:
        /* <DEDUP_REMOVED lines=16> */
.L_x_6378:
[----:B------:R-:W-:Y:S05]  /*12630*/  BSYNC B4 ;  /* 0x0000000000047941 */ /* 0x000fea0003800000 */
.L_x_6377:
        /* <DEDUP_REMOVED lines=44> */
.L_x_6376:
[----:B------:R-:W-:Y:S05]  /*12900*/  BSYNC B3 ;  /* 0x0000000000037941 */ /* 0x000fea0003800000 */
.L_x_6375:
        /* <DEDUP_REMOVED lines=14> */
.L_x_6371:
[----:B------:R-:W-:Y:S05]  /*129f0*/  BSYNC B2 ;  /* 0x0000000000027941 */ /* 0x000fea0003800000 */
.L_x_6369:
        /* <DEDUP_REMOVED lines=8> */
.L_x_6380:
        /* <DEDUP_REMOVED lines=12> */
.L_x_6383:
[----:B------:R-:W-:-:S07]  /*12b40*/  IMAD.MOV.U32 R10, RZ, RZ, R18 ;  /* 0x000000ffff0a7224 */ /* 0x000fce00078e0012 */
.L_x_6384:
[----:B------:R-:W-:Y:S05]  /*12b50*/  BSYNC B3 ;  /* 0x0000000000037941 */ /* 0x000fea0003800000 */
.L_x_6382:
        /* <DEDUP_REMOVED lines=16> */
.L_x_6388:
[----:B------:R-:W-:Y:S05]  /*12c60*/  BSYNC B4 ;  /* 0x0000000000047941 */ /* 0x000fea0003800000 */
.L_x_6387:
        /* <DEDUP_REMOVED lines=44> */
.L_x_6386:
[----:B------:R-:W-:Y:S05]  /*12f30*/  BSYNC B3 ;  /* 0x0000000000037941 */ /* 0x000fea0003800000 */
.L_x_6385:
        /* <DEDUP_REMOVED lines=13> */
.L_x_6381:
[----:B------:R-:W-:Y:S05]  /*13010*/  BSYNC B2 ;  /* 0x0000000000027941 */ /* 0x000fea0003800000 */
.L_x_6379:
        /* <DEDUP_REMOVED lines=9> */
.L_x_6390:
        /* <DEDUP_REMOVED lines=12> */
.L_x_6393:
[----:B------:R-:W-:-:S07]  /*13170*/  IMAD.MOV.U32 R42, RZ, RZ, R18 ;  /* 0x000000ffff2a7224 */ /* 0x000fce00078e0012 */
.L_x_6394:
[----:B------:R-:W-:Y:S05]  /*13180*/  BSYNC B3 ;  /* 0x0000000000037941 */ /* 0x000fea0003800000 */
.L_x_6392:
        /* <DEDUP_REMOVED lines=16> */
.L_x_6398:
[----:B------:R-:W-:Y:S05]  /*13290*/  BSYNC B4 ;  /* 0x0000000000047941 */ /* 0x000fea0003800000 */
.L_x_6397:
        /* <DEDUP_REMOVED lines=44> */
.L_x_6396:
[----:B------:R-:W-:Y:S05]  /*13560*/  BSYNC B3 ;  /* 0x0000000000037941 */ /* 0x000fea0003800000 */
.L_x_6395:
        /* <DEDUP_REMOVED lines=14> */
.L_x_6391:
[----:B------:R-:W-:Y:S05]  /*13650*/  BSYNC B2 ;  /* 0x0000000000027941 */ /* 0x000fea0003800000 */
.L_x_6389:
        /* <DEDUP_REMOVED lines=29> */
.L_x_6400:
[----:B------:R-:W-:Y:S05]  /*13830*/  BSYNC B2 ;  /* 0x0000000000027941 */ /* 0x000fea0003800000 */
.L_x_6399:
[----:B------:R-:W-:Y:S01]  /*13840*/  IADD3 R131, R131, 0x20, RZ ;  /* 0x0000002083837810 */ /* 0x000fe20007ffe0ff */
[----:B------:R-:W-:-:S07]  /*13850*/  VIADD R128, R128, 0x20 ;  /* 0x0000002080807836 */ /* 0x000fce0000000000 */
.L_x_6318:
[----:B------:R-:W-:Y:S05]  /*13860*/  BSYNC B1 ;  /* 0x0000000000017941 */ /* 0x000fea0003800000 */
.L_x_6317:
        /* <DEDUP_REMOVED lines=20> */
.L_x_6404:
        /* <DEDUP_REMOVED lines=12> */
.L_x_6407:
[----:B------:R-:W-:-:S07]  /*13a70*/  MOV R28, R18 ;  /* 0x00000012001c7202 */ /* 0x000fce0000000f00 */
.L_x_6408:
[----:B------:R-:W-:Y:S05]  /*13a80*/  BSYNC B3 ;  /* 0x0000000000037941 */ /* 0x000fea0003800000 */
.L_x_6406:
        /* <DEDUP_REMOVED lines=16> */
.L_x_6412:
[----:B------:R-:W-:Y:S05]  /*13b90*/  BSYNC B4 ;  /* 0x0000000000047941 */ /* 0x000fea0003800000 */
.L_x_6411:
        /* <DEDUP_REMOVED lines=44> */
.L_x_6410:
[----:B------:R-:W-:Y:S05]  /*13e60*/  BSYNC B3 ;  /* 0x0000000000037941 */ /* 0x000fea0003800000 */
.L_x_6409:
        /* <DEDUP_REMOVED lines=13> */
.L_x_6405:
[----:B------:R-:W-:Y:S05]  /*13f40*/  BSYNC B2 ;  /* 0x0000000000027941 */ /* 0x000fea0003800000 */
.L_x_6403:
        /* <DEDUP_REMOVED lines=9> */
.L_x_6414:
        /* <DEDUP_REMOVED lines=12> */
.L_x_6417:
[----:B------:R-:W-:-:S07]  /*140a0*/  MOV R10, R18 ;  /* 0x00000012000a7202 */ /* 0x000fce0000000f00 */
.L_x_6418:
[----:B------:R-:W-:Y:S05]  /*140b0*/  BSYNC B3 ;  /* 0x0000000000037941 */ /* 0x000fea0003800000 */
.L_x_6416:
        /* <DEDUP_REMOVED lines=16> */
.L_x_6422:
[----:B------:R-:W-:Y:S05]  /*141c0*/  BSYNC B4 ;  /* 0x0000000000047941 */ /* 0x000fea0003800000 */
.L_x_6421:
        /* <DEDUP_REMOVED lines=44> */
.L_x_6420:
[----:B------:R-:W-:Y:S05]  /*14490*/  BSYNC B3 ;  /* 0x0000000000037941 */ /* 0x000fea0003800000 */
.L_x_6419:
        /* <DEDUP_REMOVED lines=14> */
.L_x_6415:
[----:B------:R-:W-:Y:S05]  /*14580*/  BSYNC B2 ;  /* 0x0000000000027941 */ /* 0x000fea0003800000 */
.L_x_6413:
        /* <DEDUP_REMOVED lines=8> */
.L_x_6424:
        /* <DEDUP_REMOVED lines=12> */
.L_x_6427:
[----:B------:R-:W-:-:S07]  /*146d0*/  MOV R10, R18 ;  /* 0x00000012000a7202 */ /* 0x000fce0000000f00 */
.L_x_6428:
[----:B------:R-:W-:Y:S05]  /*146e0*/  BSYNC B3 ;  /* 0x0000000000037941 */ /* 0x000fea0003800000 */
.L_x_6426:
        /* <DEDUP_REMOVED lines=16> */
.L_x_6432:
[----:B------:R-:W-:Y:S05]  /*147f0*/  BSYNC B4 ;  /* 0x0000000000047941 */ /* 0x000fea0003800000 */
.L_x_6431:
        /* <DEDUP_REMOVED lines=44> */
.L_x_6430:
[----:B------:R-:W-:Y:S05]  /*14ac0*/  BSYNC B3 ;  /* 0x0000000000037941 */ /* 0x000fea0003800000 */
.L_x_6429:
        /* <DEDUP_REMOVED lines=13> */
.L_x_6425:
[----:B------:R-:W-:Y:S05]  /*14ba0*/  BSYNC B2 ;  /* 0x0000000000027941 */ /* 0x000fea0003800000 */
.L_x_6423:
        /* <DEDUP_REMOVED lines=9> */
.L_x_6434:
        /* <DEDUP_REMOVED lines=12> */
.L_x_6437:
[----:B------:R-:W-:-:S07]  /*14d00*/  MOV R10, R18 ;  /* 0x00000012000a7202 */ /* 0x000fce0000000f00 */
.L_x_6438:
[----:B------:R-:W-:Y:S05]  /*14d10*/  BSYNC B3 ;  /* 0x0000000000037941 */ /* 0x000fea0003800000 */
.L_x_6436:
        /* <DEDUP_REMOVED lines=16> */
.L_x_6442:
[----:B------:R-:W-:Y:S05]  /*14e20*/  BSYNC B4 ;  /* 0x0000000000047941 */ /* 0x000fea0003800000 */
.L_x_6441:
        /* <DEDUP_REMOVED lines=44> */
.L_x_6440:
[----:B------:R-:W-:Y:S05]  /*150f0*/  BSYNC B3 ;  /* 0x0000000000037941 */ /* 0x000fea0003800000 */
.L_x_6439:
        /* <DEDUP_REMOVED lines=14> */
.L_x_6435:
[----:B------:R-:W-:Y:S05]  /*151e0*/  BSYNC B2 ;  /* 0x0000000000027941 */ /* 0x000fea0003800000 */
.L_x_6433:
        /* <DEDUP_REMOVED lines=8> */
.L_x_6444:
        /* <DEDUP_REMOVED lines=12> */
.L_x_6447:
[----:B------:R-:W-:-:S07]  /*15330*/  MOV R10, R18 ;  /* 0x00000012000a7202 */ /* 0x000fce0000000f00 */
.L_x_6448:
[----:B------:R-:W-:Y:S05]  /*15340*/  BSYNC B3 ;  /* 0x0000000000037941 */ /* 0x000fea0003800000 */
.L_x_6446:
        /* <DEDUP_REMOVED lines=16> */
.L_x_6452:
[----:B------:R-:W-:Y:S05]  /*15450*/  BSYNC B4 ;  /* 0x0000000000047941 */ /* 0x000fea0003800000 */
.L_x_6451:
        /* <DEDUP_REMOVED lines=44> */
.L_x_6450:
[----:B------:R-:W-:Y:S05]  /*15720*/  BSYNC B3 ;  /* 0x0000000000037941 */ /* 0x000fea0003800000 */
.L_x_6449:
        /* <DEDUP_REMOVED lines=13> */
.L_x_6445:
[----:B------:R-:W-:Y:S05]  /*15800*/  BSYNC B2 ;  /* 0x0000000000027941 */ /* 0x000fea0003800000 */
.L_x_6443:
        /* <DEDUP_REMOVED lines=9> */
.L_x_6454:
        /* <DEDUP_REMOVED lines=12> */
.L_x_6457:
[----:B------:R-:W-:-:S07]  /*15960*/  MOV R10, R18 ;  /* 0x00000012000a7202 */ /* 0x000fce0000000f00 */
.L_x_6458:
[----:B------:R-:W-:Y:S05]  /*15970*/  BSYNC B3 ;  /* 0x0000000000037941 */ /* 0x000fea0003800000 */
.L_x_6456:
        /* <DEDUP_REMOVED lines=16> */
.L_x_6462:
[----:B------:R-:W-:Y:S05]  /*15a80*/  BSYNC B4 ;  /* 0x0000000000047941 */ /* 0x000fea0003800000 */
.L_x_6461:
        /* <DEDUP_REMOVED lines=44> */
.L_x_6460:
[----:B------:R-:W-:Y:S05]  /*15d50*/  BSYNC B3 ;  /* 0x0000000000037941 */ /* 0x000fea0003800000 */
.L_x_6459:
        /* <DEDUP_REMOVED lines=14> */
.L_x_6455:
[----:B------:R-:W-:Y:S05]  /*15e40*/  BSYNC B2 ;  /* 0x0000000000027941 */ /* 0x000fea0003800000 */
.L_x_6453:
        /* <DEDUP_REMOVED lines=8> */
.L_x_6464:
        /* <DEDUP_REMOVED lines=12> */
.L_x_6467:
[----:B------:R-:W-:-:S07]  /*15f90*/  MOV R10, R18 ;  /* 0x00000012000a7202 */ /* 0x000fce0000000f00 */
.L_x_6468:
[----:B------:R-:W-:Y:S05]  /*15fa0*/  BSYNC B3 ;  /* 0x0000000000037941 */ /* 0x000fea0003800000 */
.L_x_6466:
        /* <DEDUP_REMOVED lines=16> */
.L_x_6472:
[----:B------:R-:W-:Y:S05]  /*160b0*/  BSYNC B4 ;  /* 0x0000000000047941 */ /* 0x000fea0003800000 */
.L_x_6471:
        /* <DEDUP_REMOVED lines=44> */
.L_x_6470:
[----:B------:R-:W-:Y:S05]  /*16380*/  BSYNC B3 ;  /* 0x0000000000037941 */ /* 0x000fea0003800000 */
.L_x_6469:
        /* <DEDUP_REMOVED lines=13> */
.L_x_6465:
[----:B------:R-:W-:Y:S05]  /*16460*/  BSYNC B2 ;  /* 0x0000000000027941 */ /* 0x000fea0003800000 */
.L_x_6463:
        /* <DEDUP_REMOVED lines=9> */
.L_x_6474:
        /* <DEDUP_REMOVED lines=12> */
.L_x_6477:
[----:B------:R-:W-:-:S07]  /*165c0*/  MOV R42, R18 ;  /* 0x00000012002a7202 */ /* 0x000fce0000000f00 */
.L_x_6478:
[----:B------:R-:W-:Y:S05]  /*165d0*/  BSYNC B3 ;  /* 0x0000000000037941 */ /* 0x000fea0003800000 */
.L_x_6476:
        /* <DEDUP_REMOVED lines=16> */
.L_x_6482:
[----:B------:R-:W-:Y:S05]  /*166e0*/  BSYNC B4 ;  /* 0x0000000000047941 */ /* 0x000fea0003800000 */
.L_x_6481:
        /* <DEDUP_REMOVED lines=44> */
.L_x_6480:
[----:B------:R-:W-:Y:S05]  /*169b0*/  BSYNC B3 ;  /* 0x0000000000037941 */ /* 0x000fea0003800000 */
.L_x_6479:
        /* <DEDUP_REMOVED lines=14> */
.L_x_6475:
[----:B------:R-:W-:Y:S05]  /*16aa0*/  BSYNC B2 ;  /* 0x0000000000027941 */ /* 0x000fea0003800000 */
.L_x_6473:
        /* <DEDUP_REMOVED lines=29> */
.L_x_6484:
[----:B------:R-:W-:Y:S05]  /*16c80*/  BSYNC B2 ;  /* 0x0000000000027941 */ /* 0x000fea0003800000 */
.L_x_6483:
[----:B------:R-:W-:Y:S01]  /*16c90*/  VIADD R131, R131, 0x20 ;  /* 0x0000002083837836 */ /* 0x000fe20000000000 */
[----:B------:R-:W-:-:S07]  /*16ca0*/  IADD3 R128, R128, 0x20, RZ ;  /* 0x0000002080807810 */ /* 0x000fce0007ffe0ff */
.L_x_6402:
[----:B------:R-:W-:Y:S05]  /*16cb0*/  BSYNC B1 ;  /* 0x0000000000017941 */ /* 0x000fea0003800000 */
.L_x_6401:
        /* <DEDUP_REMOVED lines=20> */
.L_x_6488:
        /* <DEDUP_REMOVED lines=12> */
.L_x_6491:
[----:B------:R-:W-:-:S07]  /*16ec0*/  IMAD.MOV.U32 R28, RZ, RZ, R18 ;  /* 0x000000ffff1c7224 */ /* 0x000fce00078e0012 */
.L_x_6492:
[----:B------:R-:W-:Y:S05]  /*16ed0*/  BSYNC B3 ;  /* 0x0000000000037941 */ /* 0x000fea0003800000 */
.L_x_6490:
        /* <DEDUP_REMOVED lines=16> */
.L_x_6496:
[----:B------:R-:W-:Y:S05]  /*16fe0*/  BSYNC B4 ;  /* 0x0000000000047941 */ /* 0x000fea0003800000 */
.L_x_6495:
        /* <DEDUP_REMOVED lines=44> */
.L_x_6494:
[----:B------:R-:W-:Y:S05]  /*172b0*/  BSYNC B3 ;  /* 0x0000000000037941 */ /* 0x000fea0003800000 */
.L_x_6493:
        /* <DEDUP_REMOVED lines=13> */
.L_x_6489:
[----:B------:R-:W-:Y:S05]  /*17390*/  BSYNC B2 ;  /* 0x0000000000027941 */ /* 0x000fea0003800000 */
.L_x_6487:
        /* <DEDUP_REMOVED lines=9> */
.L_x_6498:
        /* <DEDUP_REMOVED lines=12> */
.L_x_6501:
[----:B------:R-:W-:-:S07]  /*174f0*/  IMAD.MOV.U32 R10, RZ, RZ, R18 ;  /* 0x000000ffff0a7224 */ /* 0x000fce00078e0012 */
.L_x_6502:
[----:B------:R-:W-:Y:S05]  /*17500*/  BSYNC B3 ;  /* 0x0000000000037941 */ /* 0x000fea0003800000 */
.L_x_6500:
        /* <DEDUP_REMOVED lines=16> */
.L_x_6506:
[----:B------:R-:W-:Y:S05]  /*17610*/  BSYNC B4 ;  /* 0x0000000000047941 */ /* 0x000fea0003800000 */
.L_x_6505:
        /* <DEDUP_REMOVED lines=44> */
.L_x_6504:
[----:B------:R-:W-:Y:S05]  /*178e0*/  BSYNC B3 ;  /* 0x0000000000037941 */ /* 0x000fea0003800000 */
.L_x_6503:
        /* <DEDUP_REMOVED lines=14> */
.L_x_6499:
[----:B------:R-:W-:Y:S05]  /*179d0*/  BSYNC B2 ;  /* 0x0000000000027941 */ /* 0x000fea0003800000 */
.L_x_6497:
        /* <DEDUP_REMOVED lines=8> */
.L_x_6508:
        /* <DEDUP_REMOVED lines=12> */
.L_x_6511:
[----:B------:R-:W-:-:S07]  /*17b20*/  IMAD.MOV.U32 R10, RZ, RZ, R18 ;  /* 0x000000ffff0a7224 */ /* 0x000fce00078e0012 */
.L_x_6512:
[----:B------:R-:W-:Y:S05]  /*17b30*/  BSYNC B3 ;  /* 0x0000000000037941 */ /* 0x000fea0003800000 */
.L_x_6510:
        /* <DEDUP_REMOVED lines=16> */
.L_x_6516:
[----:B------:R-:W-:Y:S05]  /*17c40*/  BSYNC B4 ;  /* 0x0000000000047941 */ /* 0x000fea0003800000 */
.L_x_6515:
        /* <DEDUP_REMOVED lines=44> */
.L_x_6514:
[----:B------:R-:W-:Y:S05]  /*17f10*/  BSYNC B3 ;  /* 0x0000000000037941 */ /* 0x000fea0003800000 */
.L_x_6513:
        /* <DEDUP_REMOVED lines=13> */
.L_x_6509:
[----:B------:R-:W-:Y:S05]  /*17ff0*/  BSYNC B2 ;  /* 0x0000000000027941 */ /* 0x000fea0003800000 */
.L_x_6507:
        /* <DEDUP_REMOVED lines=9> */
.L_x_6518:
        /* <DEDUP_REMOVED lines=12> */
.L_x_6521:
[----:B------:R-:W-:-:S07]  /*18150*/  IMAD.MOV.U32 R10, RZ, RZ, R18 ;  /* 0x000000ffff0a7224 */ /* 0x000fce00078e0012 */
.L_x_6522:
[----:B------:R-:W-:Y:S05]  /*18160*/  BSYNC B3 ;  /* 0x0000000000037941 */ /* 0x000fea0003800000 */
.L_x_6520:
        /* <DEDUP_REMOVED lines=16> */
.L_x_6526:
[----:B------:R-:W-:Y:S05]  /*18270*/  BSYNC B4 ;  /* 0x0000000000047941 */ /* 0x000fea0003800000 */
.L_x_6525:
        /* <DEDUP_REMOVED lines=44> */
.L_x_6524:
[----:B------:R-:W-:Y:S05]  /*18540*/  BSYNC B3 ;  /* 0x0000000000037941 */ /* 0x000fea0003800000 */
.L_x_6523:
        /* <DEDUP_REMOVED lines=14> */
.L_x_6519:
[----:B------:R-:W-:Y:S05]  /*18630*/  BSYNC B2 ;  /* 0x0000000000027941 */ /* 0x000fea0003800000 */
.L_x_6517:
        /* <DEDUP_REMOVED lines=8> */
.L_x_6528:
        /* <DEDUP_REMOVED lines=12> */
.L_x_6531:
[----:B------:R-:W-:-:S07]  /*18780*/  IMAD.MOV.U32 R10, RZ, RZ, R18 ;  /* 0x000000ffff0a7224 */ /* 0x000fce00078e0012 */
.L_x_6532:
[----:B------:R-:W-:Y:S05]  /*18790*/  BSYNC B3 ;  /* 0x0000000000037941 */ /* 0x000fea0003800000 */
.L_x_6530:
        /* <DEDUP_REMOVED lines=16> */
.L_x_6536:
[----:B------:R-:W-:Y:S05]  /*188a0*/  BSYNC B4 ;  /* 0x0000000000047941 */ /* 0x000fea0003800000 */
.L_x_6535:
        /* <DEDUP_REMOVED lines=44> */
.L_x_6534:
[----:B------:R-:W-:Y:S05]  /*18b70*/  BSYNC B3 ;  /* 0x0000000000037941 */ /* 0x000fea0003800000 */
.L_x_6533:
        /* <DEDUP_REMOVED lines=13> */
.L_x_6529:
[----:B------:R-:W-:Y:S05]  /*18c50*/  BSYNC B2 ;  /* 0x0000000000027941 */ /* 0x000fea0003800000 */
.L_x_6527:
        /* <DEDUP_REMOVED lines=9> */
.L_x_6538:
        /* <DEDUP_REMOVED lines=12> */
.L_x_6541:
[----:B------:R-:W-:-:S07]  /*18db0*/  IMAD.MOV.U32 R10, RZ, RZ, R18 ;  /* 0x000000ffff0a7224 */ /* 0x000fce00078e0012 */
.L_x_6542:
[----:B------:R-:W-:Y:S05]  /*18dc0*/  BSYNC B3 ;  /* 0x0000000000037941 */ /* 0x000fea0003800000 */
.L_x_6540:
        /* <DEDUP_REMOVED lines=16> */
.L_x_6546:
[----:B------:R-:W-:Y:S05]  /*18ed0*/  BSYNC B4 ;  /* 0x0000000000047941 */ /* 0x000fea0003800000 */
.L_x_6545:
        /* <DEDUP_REMOVED lines=44> */
.L_x_6544:
[----:B------:R-:W-:Y:S05]  /*191a0*/  BSYNC B3 ;  /* 0x0000000000037941 */ /* 0x000fea0003800000 */
.L_x_6543:
        /* <DEDUP_REMOVED lines=14> */
.L_x_6539:
[----:B------:R-:W-:Y:S05]  /*19290*/  BSYNC B2 ;  /* 0x0000000000027941 */ /* 0x000fea0003800000 */
.L_x_6537:
        /* <DEDUP_REMOVED lines=8> */
.L_x_6548:
        /* <DEDUP_REMOVED lines=12> */
.L_x_6551:
[----:B------:R-:W-:-:S07]  /*193e0*/  IMAD.MOV.U32 R10, RZ, RZ, R18 ;  /* 0x000000ffff0a7224 */ /* 0x000fce00078e0012 */
.L_x_6552:
[----:B------:R-:W-:Y:S05]  /*193f0*/  BSYNC B3 ;  /* 0x0000000000037941 */ /* 0x000fea0003800000 */
.L_x_6550:
        /* <DEDUP_REMOVED lines=16> */
.L_x_6556:
[----:B------:R-:W-:Y:S05]  /*19500*/  BSYNC B4 ;  /* 0x0000000000047941 */ /* 0x000fea0003800000 */
.L_x_6555:
        /* <DEDUP_REMOVED lines=44> */
.L_x_6554:
[----:B------:R-:W-:Y:S05]  /*197d0*/  BSYNC B3 ;  /* 0x0000000000037941 */ /* 0x000fea0003800000 */
.L_x_6553:
        /* <DEDUP_REMOVED lines=13> */
.L_x_6549:
[----:B------:R-:W-:Y:S05]  /*198b0*/  BSYNC B2 ;  /* 0x0000000000027941 */ /* 0x000fea0003800000 */
.L_x_6547:
        /* <DEDUP_REMOVED lines=9> */
.L_x_6558:
        /* <DEDUP_REMOVED lines=12> */
.L_x_6561:
[----:B------:R-:W-:-:S07]  /*19a10*/  IMAD.MOV.U32 R42, RZ, RZ, R18 ;  /* 0x000000ffff2a7224 */ /* 0x000fce00078e0012 */
.L_x_6562:
[----:B------:R-:W-:Y:S05]  /*19a20*/  BSYNC B3 ;  /* 0x0000000000037941 */ /* 0x000fea0003800000 */
.L_x_6560:
        /* <DEDUP_REMOVED lines=16> */
.L_x_6566:
[----:B------:R-:W-:Y:S05]  /*19b30*/  BSYNC B4 ;  /* 0x0000000000047941 */ /* 0x000fea0003800000 */
.L_x_6565:
        /* <DEDUP_REMOVED lines=44> */
.L_x_6564:
[----:B------:R-:W-:Y:S05]  /*19e00*/  BSYNC B3 ;  /* 0x0000000000037941 */ /* 0x000fea0003800000 */
.L_x_6563:
        /* <DEDUP_REMOVED lines=14> */
.L_x_6559:
[----:B------:R-:W-:Y:S05]  /*19ef0*/  BSYNC B2 ;  /* 0x0000000000027941 */ /* 0x000fea0003800000 */
.L_x_6557:
        /* <DEDUP_REMOVED lines=29> */
.L_x_6568:
[----:B------:R-:W-:Y:S05]  /*1a0d0*/  BSYNC B2 ;  /* 0x0000000000027941 */ /* 0x000fea0003800000 */
.L_x_6567:
[----:B------:R-:W-:Y:S01]  /*1a0e0*/  IADD3 R131, R131, 0x20, RZ ;  /* 0x0000002083837810 */ /* 0x000fe20007ffe0ff */
[----:B------:R-:W-:-:S07]  /*1a0f0*/  VIADD R128, R128, 0x20 ;  /* 0x0000002080807836 */ /* 0x000fce0000000000 */
.L_x_6486:
[----:B------:R-:W-:Y:S05]  /*1a100*/  BSYNC B1 ;  /* 0x0000000000017941 */ /* 0x000fea0003800000 */
.L_x_6485:
        /* <DEDUP_REMOVED lines=20> */
.L_x_6572:
        /* <DEDUP_REMOVED lines=12> */
.L_x_6575:
[----:B------:R-:W-:-:S07]  /*1a310*/  MOV R28, R18 ;  /* 0x00000012001c7202 */ /* 0x000fce0000000f00 */
.L_x_6576:
[----:B------:R-:W-:Y:S05]  /*1a320*/  BSYNC B3 ;  /* 0x0000000000037941 */ /* 0x000fea0003800000 */
.L_x_6574:
        /* <DEDUP_REMOVED lines=16> */
.L_x_6580:
[----:B------:R-:W-:Y:S05]  /*1a430*/  BSYNC B4 ;  /* 0x0000000000047941 */ /* 0x000fea0003800000 */
.L_x_6579:
        /* <DEDUP_REMOVED lines=44> */
.L_x_6578:
[----:B------:R-:W-:Y:S05]  /*1a700*/  BSYNC B3 ;  /* 0x0000000000037941 */ /* 0x000fea0003800000 */
.L_x_6577:
        /* <DEDUP_REMOVED lines=13> */
.L_x_6573:
[----:B------:R-:W-:Y:S05]  /*1a7e0*/  BSYNC B2 ;  /* 0x0000000000027941 */ /* 0x000fea0003800000 */
.L_x_6571:
        /* <DEDUP_REMOVED lines=9> */
.L_x_6582:
        /* <DEDUP_REMOVED lines=12> */
.L_x_6585:
[----:B------:R-:W-:-:S07]  /*1a940*/  MOV R10, R18 ;  /* 0x00000012000a7202 */ /* 0x000fce0000000f00 */
.L_x_6586:
[----:B------:R-:W-:Y:S05]  /*1a950*/  BSYNC B3 ;  /* 0x0000000000037941 */ /* 0x000fea0003800000 */
.L_x_6584:
        /* <DEDUP_REMOVED lines=16> */
.L_x_6590:
[----:B------:R-:W-:Y:S05]  /*1aa60*/  BSYNC B4 ;  /* 0x0000000000047941 */ /* 0x000fea0003800000 */
.L_x_6589:
        /* <DEDUP_REMOVED lines=44> */
.L_x_6588:
[----:B------:R-:W-:Y:S05]  /*1ad30*/  BSYNC B3 ;  /* 0x0000000000037941 */ /* 0x000fea0003800000 */
.L_x_6587:
        /* <DEDUP_REMOVED lines=14> */
.L_x_6583:
[----:B------:R-:W-:Y:S05]  /*1ae20*/  BSYNC B2 ;  /* 0x0000000000027941 */ /* 0x000fea0003800000 */
.L_x_6581:
        /* <DEDUP_REMOVED lines=8> */
.L_x_6592:
        /* <DEDUP_REMOVED lines=12> */
.L_x_6595:
[----:B------:R-:W-:-:S07]  /*1af70*/  MOV R10, R18 ;  /* 0x00000012000a7202 */ /* 0x000fce0000000f00 */
.L_x_6596:
[----:B------:R-:W-:Y:S05]  /*1af80*/  BSYNC B3 ;  /* 0x0000000000037941 */ /* 0x000fea0003800000 */
.L_x_6594:
        /* <DEDUP_REMOVED lines=16> */
.L_x_6600:
[----:B------:R-:W-:Y:S05]  /*1b090*/  BSYNC B4 ;  /* 0x0000000000047941 */ /* 0x000fea0003800000 */
.L_x_6599:
        /* <DEDUP_REMOVED lines=44> */
.L_x_6598:
[----:B------:R-:W-:Y:S05]  /*1b360*/  BSYNC B3 ;  /* 0x0000000000037941 */ /* 0x000fea0003800000 */
.L_x_6597:
        /* <DEDUP_REMOVED lines=13> */
.L_x_6593:
[----:B------:R-:W-:Y:S05]  /*1b440*/  BSYNC B2 ;  /* 0x0000000000027941 */ /* 0x000fea0003800000 */
.L_x_6591:
        /* <DEDUP_REMOVED lines=9> */
.L_x_6602:
        /* <DEDUP_REMOVED lines=12> */
.L_x_6605:
[----:B------:R-:W-:-:S07]  /*1b5a0*/  MOV R10, R18 ;  /* 0x00000012000a7202 */ /* 0x000fce0000000f00 */
.L_x_6606:
[----:B------:R-:W-:Y:S05]  /*1b5b0*/  BSYNC B3 ;  /* 0x0000000000037941 */ /* 0x000fea0003800000 */
.L_x_6604:
        /* <DEDUP_REMOVED lines=16> */
.L_x_6610:
[----:B------:R-:W-:Y:S05]  /*1b6c0*/  BSYNC B4 ;  /* 0x0000000000047941 */ /* 0x000fea0003800000 */
.L_x_6609:
        /* <DEDUP_REMOVED lines=44> */
.L_x_6608:
[----:B------:R-:W-:Y:S05]  /*1b990*/  BSYNC B3 ;  /* 0x0000000000037941 */ /* 0x000fea0003800000 */
.L_x_6607:
        /* <DEDUP_REMOVED lines=14> */
.L_x_6603:
[----:B------:R-:W-:Y:S05]  /*1ba80*/  BSYNC B2 ;  /* 0x0000000000027941 */ /* 0x000fea0003800000 */
.L_x_6601:
        /* <DEDUP_REMOVED lines=8> */
.L_x_6612:
        /* <DEDUP_REMOVED lines=12> */
.L_x_6615:
[----:B------:R-:W-:-:S07]  /*1bbd0*/  MOV R10, R18 ;  /* 0x00000012000a7202 */ /* 0x000fce0000000f00 */
.L_x_6616:
[----:B------:R-:W-:Y:S05]  /*1bbe0*/  BSYNC B3 ;  /* 0x0000000000037941 */ /* 0x000fea0003800000 */
.L_x_6614:
        /* <DEDUP_REMOVED lines=16> */
.L_x_6620:
[----:B------:R-:W-:Y:S05]  /*1bcf0*/  BSYNC B4 ;  /* 0x0000000000047941 */ /* 0x000fea0003800000 */
.L_x_6619:
        /* <DEDUP_REMOVED lines=44> */
.L_x_6618:
[----:B------:R-:W-:Y:S05]  /*1bfc0*/  BSYNC B3 ;  /* 0x0000000000037941 */ /* 0x000fea0003800000 */
.L_x_6617:
        /* <DEDUP_REMOVED lines=13> */
.L_x_6613:
[----:B------:R-:W-:Y:S05]  /*1c0a0*/  BSYNC B2 ;  /* 0x0000000000027941 */ /* 0x000fea0003800000 */
.L_x_6611:
        /* <DEDUP_REMOVED lines=9> */
.L_x_6622:
        /* <DEDUP_REMOVED lines=12> */
.L_x_6625:
[----:B------:R-:W-:-:S07]  /*1c200*/  MOV R10, R18 ;  /* 0x00000012000a7202 */ /* 0x000fce0000000f00 */
.L_x_6626:
[----:B------:R-:W-:Y:S05]  /*1c210*/  BSYNC B3 ;  /* 0x0000000000037941 */ /* 0x000fea0003800000 */
.L_x_6624:
        /* <DEDUP_REMOVED lines=16> */
.L_x_6630:
[----:B------:R-:W-:Y:S05]  /*1c320*/  BSYNC B4 ;  /* 0x0000000000047941 */ /* 0x000fea0003800000 */
.L_x_6629:
        /* <DEDUP_REMOVED lines=44> */
.L_x_6628:
[----:B------:R-:W-:Y:S05]  /*1c5f0*/  BSYNC B3 ;  /* 0x0000000000037941 */ /* 0x000fea0003800000 */
.L_x_6627:
        /* <DEDUP_REMOVED lines=14> */
.L_x_6623:
[----:B------:R-:W-:Y:S05]  /*1c6e0*/  BSYNC B2 ;  /* 0x0000000000027941 */ /* 0x000fea0003800000 */
.L_x_6621:
        /* <DEDUP_REMOVED lines=8> */
.L_x_6632:
        /* <DEDUP_REMOVED lines=12> */
.L_x_6635:
[----:B------:R-:W-:-:S07]  /*1c830*/  MOV R10, R18 ;  /* 0x00000012000a7202 */ /* 0x000fce0000000f00 */
.L_x_6636:
[----:B------:R-:W-:Y:S05]  /*1c840*/  BSYNC B3 ;  /* 0x0000000000037941 */ /* 0x000fea0003800000 */
.L_x_6634:
        /* <DEDUP_REMOVED lines=16> */
.L_x_6640:
[----:B------:R-:W-:Y:S05]  /*1c950*/  BSYNC B4 ;  /* 0x0000000000047941 */ /* 0x000fea0003800000 */
.L_x_6639:
        /* <DEDUP_REMOVED lines=44> */
.L_x_6638:
[----:B------:R-:W-:Y:S05]  /*1cc20*/  BSYNC B3 ;  /* 0x0000000000037941 */ /* 0x000fea0003800000 */
.L_x_6637:
        /* <DEDUP_REMOVED lines=13> */
.L_x_6633:
[----:B------:R-:W-:Y:S05]  /*1cd00*/  BSYNC B2 ;  /* 0x0000000000027941 */ /* 0x000fea0003800000 */
.L_x_6631:
        /* <DEDUP_REMOVED lines=9> */
.L_x_6642:
        /* <DEDUP_REMOVED lines=12> */
.L_x_6645:
[----:B------:R-:W-:-:S07]  /*1ce60*/  MOV R42, R18 ;  /* 0x00000012002a7202 */ /* 0x000fce0000000f00 */
.L_x_6646:
[----:B------:R-:W-:Y:S05]  /*1ce70*/  BSYNC B3 ;  /* 0x0000000000037941 */ /* 0x000fea0003800000 */
.L_x_6644:
        /* <DEDUP_REMOVED lines=16> */
.L_x_6650:
[----:B------:R-:W-:Y:S05]  /*1cf80*/  BSYNC B4 ;  /* 0x0000000000047941 */ /* 0x000fea0003800000 */
.L_x_6649:
        /* <DEDUP_REMOVED lines=44> */
.L_x_6648:
[----:B------:R-:W-:Y:S05]  /*1d250*/  BSYNC B3 ;  /* 0x0000000000037941 */ /* 0x000fea0003800000 */
.L_x_6647:
        /* <DEDUP_REMOVED lines=14> */
.L_x_6643:
[----:B------:R-:W-:Y:S05]  /*1d340*/  BSYNC B2 ;  /* 0x0000000000027941 */ /* 0x000fea0003800000 */
.L_x_6641:
        /* <DEDUP_REMOVED lines=29> */
.L_x_6652:
[----:B------:R-:W-:Y:S05]  /*1d520*/  BSYNC B2 ;  /* 0x0000000000027941 */ /* 0x000fea0003800000 */
.L_x_6651:
[----:B------:R-:W-:Y:S01]  /*1d530*/  VIADD R131, R131, 0x20 ;  /* 0x0000002083837836 */ /* 0x000fe20000000000 */
[----:B------:R-:W-:-:S07]  /*1d540*/  IADD3 R128, R128, 0x20, RZ ;  /* 0x0000002080807810 */ /* 0x000fce0007ffe0ff */
.L_x_6570:
[----:B------:R-:W-:Y:S05]  /*1d550*/  BSYNC B1 ;  /* 0x0000000000017941 */ /* 0x000fea0003800000 */
.L_x_6569:
        /* <DEDUP_REMOVED lines=20> */
.L_x_6656:
        /* <DEDUP_REMOVED lines=12> */
.L_x_6659:
[----:B------:R-:W-:-:S07]  /*1d760*/  IMAD.MOV.U32 R28, RZ, RZ, R18 ;  /* 0x000000ffff1c7224 */ /* 0x000fce00078e0012 */
.L_x_6660:
[----:B------:R-:W-:Y:S05]  /*1d770*/  BSYNC B3 ;  /* 0x0000000000037941 */ /* 0x000fea0003800000 */
.L_x_6658:
        /* <DEDUP_REMOVED lines=16> */
.L_x_6664:
[----:B------:R-:W-:Y:S05]  /*1d880*/  BSYNC B4 ;  /* 0x0000000000047941 */ /* 0x000fea0003800000 */
.L_x_6663:
        /* <DEDUP_REMOVED lines=44> */
.L_x_6662:
[----:B------:R-:W-:Y:S05]  /*1db50*/  BSYNC B3 ;  /* 0x0000000000037941 */ /* 0x000fea0003800000 */
.L_x_6661:
        /* <DEDUP_REMOVED lines=13> */
.L_x_6657:
[----:B------:R-:W-:Y:S05]  /*1dc30*/  BSYNC B2 ;  /* 0x0000000000027941 */ /* 0x000fea0003800000 */
.L_x_6655:
        /* <DEDUP_REMOVED lines=9> */
.L_x_6666:
        /* <DEDUP_REMOVED lines=12> */
.L_x_6669:
[----:B------:R-:W-:-:S07]  /*1dd90*/  IMAD.MOV.U32 R10, RZ, RZ, R18 ;  /* 0x000000ffff0a7224 */ /* 0x000fce00078e0012 */
.L_x_6670:
[----:B------:R-:W-:Y:S05]  /*1dda0*/  BSYNC B3 ;  /* 0x0000000000037941 */ /* 0x000fea0003800000 */
.L_x_6668:
        /* <DEDUP_REMOVED lines=16> */
.L_x_6674:
[----:B------:R-:W-:Y:S05]  /*1deb0*/  BSYNC B4 ;  /* 0x0000000000047941 */ /* 0x000fea0003800000 */
.L_x_6673:
        /* <DEDUP_REMOVED lines=44> */
.L_x_6672:
[----:B------:R-:W-:Y:S05]  /*1e180*/  BSYNC B3 ;  /* 0x0000000000037941 */ /* 0x000fea0003800000 */
.L_x_6671:
        /* <DEDUP_REMOVED lines=14> */
.L_x_6667:
[----:B------:R-:W-:Y:S05]  /*1e270*/  BSYNC B2 ;  /* 0x0000000000027941 */ /* 0x000fea0003800000 */
.L_x_6665:
        /* <DEDUP_REMOVED lines=8> */
.L_x_6676:
        /* <DEDUP_REMOVED lines=12> */
.L_x_6679:
[----:B------:R-:W-:-:S07]  /*1e3c0*/  IMAD.MOV.U32 R10, RZ, RZ, R18 ;  /* 0x000000ffff0a7224 */ /* 0x000fce00078e0012 */
.L_x_6680:
[----:B------:R-:W-:Y:S05]  /*1e3d0*/  BSYNC B3 ;  /* 0x0000000000037941 */ /* 0x000fea0003800000 */
.L_x_6678:
        /* <DEDUP_REMOVED lines=16> */
.L_x_6684:
[----:B------:R-:W-:Y:S05]  /*1e4e0*/  BSYNC B4 ;  /* 0x0000000000047941 */ /* 0x000fea0003800000 */
.L_x_6683:
        /* <DEDUP_REMOVED lines=44> */
.L_x_6682:
[----:B------:R-:W-:Y:S05]  /*1e7b0*/  BSYNC B3 ;  /* 0x0000000000037941 */ /* 0x000fea0003800000 */
.L_x_6681:
        /* <DEDUP_REMOVED lines=13> */
.L_x_6677:
[----:B------:R-:W-:Y:S05]  /*1e890*/  BSYNC B2 ;  /* 0x0000000000027941 */ /* 0x000fea0003800000 */
.L_x_6675:
        /* <DEDUP_REMOVED lines=9> */
.L_x_6686:
        /* <DEDUP_REMOVED lines=12> */
.L_x_6689:
[----:B------:R-:W-:-:S07]  /*1e9f0*/  IMAD.MOV.U32 R10, RZ, RZ, R18 ;  /* 0x000000ffff0a7224 */ /* 0x000fce00078e0012 */
.L_x_6690:
[----:B------:R-:W-:Y:S05]  /*1ea00*/  BSYNC B3 ;  /* 0x0000000000037941 */ /* 0x000fea0003800000 */
.L_x_6688:
        /* <DEDUP_REMOVED lines=16> */
.L_x_6694:
[----:B------:R-:W-:Y:S05]  /*1eb10*/  BSYNC B4 ;  /* 0x0000000000047941 */ /* 0x000fea0003800000 */
.L_x_6693:
        /* <DEDUP_REMOVED lines=44> */
.L_x_6692:
[----:B------:R-:W-:Y:S05]  /*1ede0*/  BSYNC B3 ;  /* 0x0000000000037941 */ /* 0x000fea0003800000 */
.L_x_6691:
        /* <DEDUP_REMOVED lines=14> */
.L_x_6687:
[----:B------:R-:W-:Y:S05]  /*1eed0*/  BSYNC B2 ;  /* 0x0000000000027941 */ /* 0x000fea0003800000 */
.L_x_6685:
        /* <DEDUP_REMOVED lines=8> */
.L_x_6696:
        /* <DEDUP_REMOVED lines=12> */
.L_x_6699:
[----:B------:R-:W-:-:S07]  /*1f020*/  IMAD.MOV.U32 R10, RZ, RZ, R18 ;  /* 0x000000ffff0a7224 */ /* 0x000fce00078e0012 */
.L_x_6700:
[----:B------:R-:W-:Y:S05]  /*1f030*/  BSYNC B3 ;  /* 0x0000000000037941 */ /* 0x000fea0003800000 */
.L_x_6698:
        /* <DEDUP_REMOVED lines=16> */
.L_x_6704:
[----:B------:R-:W-:Y:S05]  /*1f140*/  BSYNC B4 ;  /* 0x0000000000047941 */ /* 0x000fea0003800000 */
.L_x_6703:
        /* <DEDUP_REMOVED lines=44> */
.L_x_6702:
[----:B------:R-:W-:Y:S05]  /*1f410*/  BSYNC B3 ;  /* 0x0000000000037941 */ /* 0x000fea0003800000 */
.L_x_6701:
        /* <DEDUP_REMOVED lines=13> */
.L_x_6697:
[----:B------:R-:W-:Y:S05]  /*1f4f0*/  BSYNC B2 ;  /* 0x0000000000027941 */ /* 0x000fea0003800000 */
.L_x_6695:
        /* <DEDUP_REMOVED lines=9> */
.L_x_6706:
        /* <DEDUP_REMOVED lines=12> */
.L_x_6709:
[----:B------:R-:W-:-:S07]  /*1f650*/  IMAD.MOV.U32 R10, RZ, RZ, R18 ;  /* 0x000000ffff0a7224 */ /* 0x000fce00078e0012 */
.L_x_6710:
[----:B------:R-:W-:Y:S05]  /*1f660*/  BSYNC B3 ;  /* 0x0000000000037941 */ /* 0x000fea0003800000 */
.L_x_6708:
        /* <DEDUP_REMOVED lines=16> */
.L_x_6714:
[----:B------:R-:W-:Y:S05]  /*1f770*/  BSYNC B4 ;  /* 0x0000000000047941 */ /* 0x000fea0003800000 */
.L_x_6713:
        /* <DEDUP_REMOVED lines=44> */
.L_x_6712:
[----:B------:R-:W-:Y:S05]  /*1fa40*/  BSYNC B3 ;  /* 0x0000000000037941 */ /* 0x000fea0003800000 */
.L_x_6711:
        /* <DEDUP_REMOVED lines=14> */
.L_x_6707:
[----:B------:R-:W-:Y:S05]  /*1fb30*/  BSYNC B2 ;  /* 0x0000000000027941 */ /* 0x000fea0003800000 */
.L_x_6705:
        /* <DEDUP_REMOVED lines=8> */
.L_x_6716:
        /* <DEDUP_REMOVED lines=12> */
.L_x_6719:
[----:B------:R-:W-:-:S07]  /*1fc80*/  IMAD.MOV.U32 R10, RZ, RZ, R18 ;  /* 0x000000ffff0a7224 */ /* 0x000fce00078e0012 */
.L_x_6720:
[----:B------:R-:W-:Y:S05]  /*1fc90*/  BSYNC B3 ;  /* 0x0000000000037941 */ /* 0x000fea0003800000 */
.L_x_6718:
        /* <DEDUP_REMOVED lines=16> */
.L_x_6724:
[----:B------:R-:W-:Y:S05]  /*1fda0*/  BSYNC B4 ;  /* 0x0000000000047941 */ /* 0x000fea0003800000 */
.L_x_6723:
        /* <DEDUP_REMOVED lines=44> */
.L_x_6722:
[----:B------:R-:W-:Y:S05]  /*20070*/  BSYNC B3 ;  /* 0x0000000000037941 */ /* 0x000fea0003800000 */
.L_x_6721:
        /* <DEDUP_REMOVED lines=13> */
.L_x_6717:
[----:B------:R-:W-:Y:S05]  /*20150*/  BSYNC B2 ;  /* 0x0000000000027941 */ /* 0x000fea0003800000 */
.L_x_6715:
        /* <DEDUP_REMOVED lines=9> */
.L_x_6726:
        /* <DEDUP_REMOVED lines=12> */
.L_x_6729:
[----:B------:R-:W-:-:S07]  /*202b0*/  IMAD.MOV.U32 R42, RZ, RZ, R18 ;  /* 0x000000ffff2a7224 */ /* 0x000fce00078e0012 */
.L_x_6730:
[----:B------:R-:W-:Y:S05]  /*202c0*/  BSYNC B3 ;  /* 0x0000000000037941 */ /* 0x000fea0003800000 */
.L_x_6728:
        /* <DEDUP_REMOVED lines=16> */
.L_x_6734:
[----:B------:R-:W-:Y:S05]  /*203d0*/  BSYNC B4 ;  /* 0x0000000000047941 */ /* 0x000fea0003800000 */
.L_x_6733:
        /* <DEDUP_REMOVED lines=44> */
.L_x_6732:
[----:B------:R-:W-:Y:S05]  /*206a0*/  BSYNC B3 ;  /* 0x0000000000037941 */ /* 0x000fea0003800000 */
.L_x_6731:
        /* <DEDUP_REMOVED lines=14> */
.L_x_6727:
[----:B------:R-:W-:Y:S05]  /*20790*/  BSYNC B2 ;  /* 0x0000000000027941 */ /* 0x000fea0003800000 */
.L_x_6725:
        /* <DEDUP_REMOVED lines=29> */
.L_x_6736:
[----:B------:R-:W-:Y:S05]  /*20970*/  BSYNC B2 ;  /* 0x0000000000027941 */ /* 0x000fea0003800000 */
.L_x_6735:
[----:B------:R-:W-:Y:S01]  /*20980*/  IADD3 R131, R131, 0x20, RZ ;  /* 0x0000002083837810 */ /* 0x000fe20007ffe0ff */
[----:B------:R-:W-:-:S07]  /*20990*/  VIADD R128, R128, 0x20 ;  /* 0x0000002080807836 */ /* 0x000fce0000000000 */
.L_x_6654:
[----:B------:R-:W-:Y:S05]  /*209a0*/  BSYNC B1 ;  /* 0x0000000000017941 */ /* 0x000fea0003800000 */
.L_x_6653:
        /* <DEDUP_REMOVED lines=20> */
.L_x_6740:
        /* <DEDUP_REMOVED lines=12> */
.L_x_6743:
[----:B------:R-:W-:-:S07]  /*20bb0*/  MOV R28, R18 ;  /* 0x00000012001c7202 */ /* 0x000fce0000000f00 */
.L_x_6744:
[----:B------:R-:W-:Y:S05]  /*20bc0*/  BSYNC B3 ;  /* 0x0000000000037941 */ /* 0x000fea0003800000 */
.L_x_6742:
        /* <DEDUP_REMOVED lines=16> */
.L_x_6748:
[----:B------:R-:W-:Y:S05]  /*20cd0*/  BSYNC B4 ;  /* 0x0000000000047941 */ /* 0x000fea0003800000 */
.L_x_6747:
        /* <DEDUP_REMOVED lines=44> */
.L_x_6746:
[----:B------:R-:W-:Y:S05]  /*20fa0*/  BSYNC B3 ;  /* 0x0000000000037941 */ /* 0x000fea0003800000 */
.L_x_6745:
        /* <DEDUP_REMOVED lines=13> */
.L_x_6741:
[----:B------:R-:W-:Y:S05]  /*21080*/  BSYNC B2 ;  /* 0x0000000000027941 */ /* 0x000fea0003800000 */
.L_x_6739:
        /* <DEDUP_REMOVED lines=9> */
.L_x_6750:
        /* <DEDUP_REMOVED lines=12> */
.L_x_6753:
[----:B------:R-:W-:-:S07]  /*211e0*/  MOV R10, R18 ;  /* 0x00000012000a7202 */ /* 0x000fce0000000f00 */
.L_x_6754:
[----:B------:R-:W-:Y:S05]  /*211f0*/  BSYNC B3 ;  /* 0x0000000000037941 */ /* 0x000fea0003800000 */
.L_x_6752:
        /* <DEDUP_REMOVED lines=16> */
.L_x_6758:
[----:B------:R-:W-:Y:S05]  /*21300*/  BSYNC B4 ;  /* 0x0000000000047941 */ /* 0x000fea0003800000 */
.L_x_6757:
        /* <DEDUP_REMOVED lines=44> */
.L_x_6756:
[----:B------:R-:W-:Y:S05]  /*215d0*/  BSYNC B3 ;  /* 0x0000000000037941 */ /* 0x000fea0003800000 */
.L_x_6755:
        /* <DEDUP_REMOVED lines=14> */
.L_x_6751:
[----:B------:R-:W-:Y:S05]  /*216c0*/  BSYNC B2 ;  /* 0x0000000000027941 */ /* 0x000fea0003800000 */
.L_x_6749:
        /* <DEDUP_REMOVED lines=8> */
.L_x_6760:
        /* <DEDUP_REMOVED lines=12> */
.L_x_6763:
[----:B------:R-:W-:-:S07]  /*21810*/  MOV R10, R18 ;  /* 0x00000012000a7202 */ /* 0x000fce0000000f00 */
.L_x_6764:
[----:B------:R-:W-:Y:S05]  /*21820*/  BSYNC B3 ;  /* 0x0000000000037941 */ /* 0x000fea0003800000 */
.L_x_6762:
        /* <DEDUP_REMOVED lines=16> */
.L_x_6768:
[----:B------:R-:W-:Y:S05]  /*21930*/  BSYNC B4 ;  /* 0x0000000000047941 */ /* 0x000fea0003800000 */
.L_x_6767:
        /* <DEDUP_REMOVED lines=44> */
.L_x_6766:
[----:B------:R-:W-:Y:S05]  /*21c00*/  BSYNC B3 ;  /* 0x0000000000037941 */ /* 0x000fea0003800000 */
.L_x_6765:
        /* <DEDUP_REMOVED lines=13> */
.L_x_6761:
[----:B------:R-:W-:Y:S05]  /*21ce0*/  BSYNC B2 ;  /* 0x0000000000027941 */ /* 0x000fea0003800000 */
.L_x_6759:
        /* <DEDUP_REMOVED lines=9> */
.L_x_6770:
        /* <DEDUP_REMOVED lines=12> */
.L_x_6773:
[----:B------:R-:W-:-:S07]  /*21e40*/  MOV R10, R18 ;  /* 0x00000012000a7202 */ /* 0x000fce0000000f00 */
.L_x_6774:
[----:B------:R-:W-:Y:S05]  /*21e50*/  BSYNC B3 ;  /* 0x0000000000037941 */ /* 0x000fea0003800000 */
.L_x_6772:
        /* <DEDUP_REMOVED lines=16> */
.L_x_6778:
[----:B------:R-:W-:Y:S05]  /*21f60*/  BSYNC B4 ;  /* 0x0000000000047941 */ /* 0x000fea0003800000 */
.L_x_6777:
        /* <DEDUP_REMOVED lines=44> */
.L_x_6776:
[----:B------:R-:W-:Y:S05]  /*22230*/  BSYNC B3 ;  /* 0x0000000000037941 */ /* 0x000fea0003800000 */
.L_x_6775:
        /* <DEDUP_REMOVED lines=14> */
.L_x_6771:
[----:B------:R-:W-:Y:S05]  /*22320*/  BSYNC B2 ;  /* 0x0000000000027941 */ /* 0x000fea0003800000 */
.L_x_6769:
        /* <DEDUP_REMOVED lines=8> */
.L_x_6780:
        /* <DEDUP_REMOVED lines=12> */
.L_x_6783:
[----:B------:R-:W-:-:S07]  /*22470*/  MOV R10, R18 ;  /* 0x00000012000a7202 */ /* 0x000fce0000000f00 */
.L_x_6784:
[----:B------:R-:W-:Y:S05]  /*22480*/  BSYNC B3 ;  /* 0x0000000000037941 */ /* 0x000fea0003800000 */
.L_x_6782:
        /* <DEDUP_REMOVED lines=16> */
.L_x_6788:
[----:B------:R-:W-:Y:S05]  /*22590*/  BSYNC B4 ;  /* 0x0000000000047941 */ /* 0x000fea0003800000 */
.L_x_6787:
        /* <DEDUP_REMOVED lines=44> */
.L_x_6786:
[----:B------:R-:W-:Y:S05]  /*22860*/  BSYNC B3 ;  /* 0x0000000000037941 */ /* 0x000fea0003800000 */
.L_x_6785:
        /* <DEDUP_REMOVED lines=13> */
.L_x_6781:
[----:B------:R-:W-:Y:S05]  /*22940*/  BSYNC B2 ;  /* 0x0000000000027941 */ /* 0x000fea0003800000 */
.L_x_6779:
        /* <DEDUP_REMOVED lines=9> */
.L_x_6790:
        /* <DEDUP_REMOVED lines=12> */
.L_x_6793:
[----:B------:R-:W-:-:S07]  /*22aa0*/  MOV R10, R18 ;  /* 0x00000012000a7202 */ /* 0x000fce0000000f00 */
.L_x_6794:
[----:B------:R-:W-:Y:S05]  /*22ab0*/  BSYNC B3 ;  /* 0x0000000000037941 */ /* 0x000fea0003800000 */
.L_x_6792:
        /* <DEDUP_REMOVED lines=16> */
.L_x_6798:
[----:B------:R-:W-:Y:S05]  /*22bc0*/  BSYNC B4 ;  /* 0x0000000000047941 */ /* 0x000fea0003800000 */
.L_x_6797:
        /* <DEDUP_REMOVED lines=44> */
.L_x_6796:
[----:B------:R-:W-:Y:S05]  /*22e90*/  BSYNC B3 ;  /* 0x0000000000037941 */ /* 0x000fea0003800000 */
.L_x_6795:
        /* <DEDUP_REMOVED lines=14> */
.L_x_6791:
[----:B------:R-:W-:Y:S05]  /*22f80*/  BSYNC B2 ;  /* 0x0000000000027941 */ /* 0x000fea0003800000 */
.L_x_6789:
        /* <DEDUP_REMOVED lines=8> */
.L_x_6800:
        /* <DEDUP_REMOVED lines=12> */
.L_x_6803:
[----:B------:R-:W-:-:S07]  /*230d0*/  MOV R10, R18 ;  /* 0x00000012000a7202 */ /* 0x000fce0000000f00 */
.L_x_6804:
[----:B------:R-:W-:Y:S05]  /*230e0*/  BSYNC B3 ;  /* 0x0000000000037941 */ /* 0x000fea0003800000 */
.L_x_6802:
        /* <DEDUP_REMOVED lines=16> */
.L_x_6808:
[----:B------:R-:W-:Y:S05]  /*231f0*/  BSYNC B4 ;  /* 0x0000000000047941 */ /* 0x000fea0003800000 */
.L_x_6807:
        /* <DEDUP_REMOVED lines=44> */
.L_x_6806:
[----:B------:R-:W-:Y:S05]  /*234c0*/  BSYNC B3 ;  /* 0x0000000000037941 */ /* 0x000fea0003800000 */
.L_x_6805:
        /* <DEDUP_REMOVED lines=13> */
.L_x_6801:
[----:B------:R-:W-:Y:S05]  /*235a0*/  BSYNC B2 ;  /* 0x0000000000027941 */ /* 0x000fea0003800000 */
.L_x_6799:
        /* <DEDUP_REMOVED lines=9> */
.L_x_6810:
        /* <DEDUP_REMOVED lines=12> */
.L_x_6813:
[----:B------:R-:W-:-:S07]  /*23700*/  MOV R42, R18 ;  /* 0x00000012002a7202 */ /* 0x000fce0000000f00 */
.L_x_6814:
[----:B------:R-:W-:Y:S05]  /*23710*/  BSYNC B3 ;  /* 0x0000000000037941 */ /* 0x000fea0003800000 */
.L_x_6812:
        /* <DEDUP_REMOVED lines=16> */
.L_x_6818:
[----:B------:R-:W-:Y:S05]  /*23820*/  BSYNC B4 ;  /* 0x0000000000047941 */ /* 0x000fea0003800000 */
.L_x_6817:
        /* <DEDUP_REMOVED lines=44> */
.L_x_6816:
[----:B------:R-:W-:Y:S05]  /*23af0*/  BSYNC B3 ;  /* 0x0000000000037941 */ /* 0x000fea0003800000 */
.L_x_6815:
        /* <DEDUP_REMOVED lines=14> */
.L_x_6811:
[----:B------:R-:W-:Y:S05]  /*23be0*/  BSYNC B2 ;  /* 0x0000000000027941 */ /* 0x000fea0003800000 */
.L_x_6809:
        /* <DEDUP_REMOVED lines=28> */
.L_x_6738:
[----:B------:R-:W-:Y:S05]  /*23db0*/  BSYNC B1 ;  /* 0x0000000000017941 */ /* 0x000fea0003800000 */
.L_x_6737:
        /* <DEDUP_REMOVED lines=293> */
.L_x_6852:
        /* <DEDUP_REMOVED lines=72> */
.L_x_6823:
[----:B------:R-:W-:Y:S05]  /*25490*/  BSYNC B2 ;  /* 0x0000000000027941 */ /* 0x000fea0003800000 */
.L_x_6822:
        /* <DEDUP_REMOVED lines=47> */
.L_x_6825:
[----:B------:R-:W-:Y:S05]  /*25790*/  BSYNC B2 ;  /* 0x0000000000027941 */ /* 0x000fea0003800000 */
.L_x_6824:
        /* <DEDUP_REMOVED lines=47> */
.L_x_6827:
[----:B------:R-:W-:Y:S05]  /*25a90*/  BSYNC B2 ;  /* 0x0000000000027941 */ /* 0x000fea0003800000 */
.L_x_6826:
[----:B------:R-:W-:Y:S01]  /*25aa0*/  LOP3.LUT P1, RZ, R6, 0x800, RZ, 0xc0, !PT ;  /* 0x0000080006ff7812 */ /* 0x000fe2000782c0ff */
[----:B------:R-:W-:-:S12]  /*25ab0*/  BSSY B2, `(.L_x_6828) ;  /* 0x000002e000027945 */ /* 0x000fd80003800000 */
[----:B------:R-:W-:Y:S05]  /*25ac0*/  @!P1 BRA `(.L_x_6829) ;  /* 0x0000000000b09947 */ /* 0x000fea0003800000 */
[----:B01-3--:R-:W2:Y:S04]  /*25ad0*/  LDL R129, [R1+0x40] ;  /* 0x0000400001817983 */ /* 0x00bea80000100800 */
[----:B------:R-:W2:Y:S04]  /*25ae0*/  LDL R70, [R1+0xe0] ;  /* 0x0000e00001467983 */ /* 0x000ea80000100800 */
[----:B-----5:R0:W-:Y:S04]  /*25af0*/  STL [R1+0x1b4], R0 ;  /* 0x0001b40001007387 */ /* 0x0201e80000100800 */
[----:B------:R-:W3:Y:S01]  /*25b00*/  LDL R71, [R1+0xdc] ;  /* 0x0000dc0001477983 */ /* 0x000ee20000100800 */
[----:B------:R-:W-:-:S03]  /*25b10*/  PLOP3.LUT P1, PT, PT, PT, UP0, 0x40, 0x0 ;  /* 0x000000000000781c */ /* 0x000fc60003f2e808 */
[----:B------:R-:W4:Y:S04]  /*25b20*/  LDL R252, [R1+0x38] ;  /* 0x0000380001fc7983 */ /* 0x000f280000100800 */
[----:B0-----:R-:W3:Y:S01]  /*25b30*/  LDL R0, [R1+0x3c] ;  /* 0x00003c0001007983 */ /* 0x001ee20000100800 */
        /* <DEDUP_REMOVED lines=36> */
[----:B------:R-:W-:-:S07]  /*25d80*/  VIADD R127, R127, 0x20 ;  /* 0x000000207f7f7836 */ /* 0x000fce0000000000 */
.L_x_6829:
[----:B------:R-:W-:Y:S05]  /*25d90*/  BSYNC B2 ;  /* 0x0000000000027941 */ /* 0x000fea0003800000 */
.L_x_6828:
        /* <DEDUP_REMOVED lines=47> */
.L_x_6831:
[----:B------:R-:W-:Y:S05]  /*26090*/  BSYNC B2 ;  /* 0x0000000000027941 */ /* 0x000fea0003800000 */
.L_x_6830:
        /* <DEDUP_REMOVED lines=47> */
.L_x_6833:
[----:B------:R-:W-:Y:S05]  /*26390*/  BSYNC B2 ;  /* 0x0000000000027941 */ /* 0x000fea0003800000 */
.L_x_6832:
        /* <DEDUP_REMOVED lines=47> */
.L_x_6835:
[----:B------:R-:W-:Y:S05]  /*26690*/  BSYNC B2 ;  /* 0x0000000000027941 */ /* 0x000fea0003800000 */
.L_x_6834:
[----:B------:R-:W-:Y:S01]  /*266a0*/  LOP3.LUT P1, RZ, R6, 0x80, RZ, 0xc0, !PT ;  /* 0x0000008006ff7812 */ /* 0x000fe2000782c0ff */
[----:B------:R-:W-:-:S12]  /*266b0*/  BSSY B2, `(.L_x_6836) ;  /* 0x0000029000027945 */ /* 0x000fd80003800000 */
[----:B------:R-:W-:Y:S05]  /*266c0*/  @!P1 BRA `(.L_x_6837) ;  /* 0x00000000009c9947 */ /* 0x000fea0003800000 */
[----:B01-3--:R-:W2:Y:S04]  /*266d0*/  LDL R129, [R1] ;  /* 0x0000000001817983 */ /* 0x00bea80000100800 */
[----:B------:R-:W2:Y:S04]  /*266e0*/  LDL R70, [R1+0xa0] ;  /* 0x0000a00001467983 */ /* 0x000ea80000100800 */
[----:B------:R-:W3:Y:S01]  /*266f0*/  LDL R71, [R1+0x9c] ;  /* 0x00009c0001477983 */ /* 0x000ee20000100800 */
[----:B------:R-:W-:-:S03]  /*26700*/  PLOP3.LUT P1, PT, PT, PT, UP0, 0x40, 0x0 ;  /* 0x000000000000781c */ /* 0x000fc60003f2e808 */
[----:B------:R-:W4:Y:S01]  /*26710*/  LDL R132, [R1+0x98] ;  /* 0x0000980001847983 */ /* 0x000f220000100800 */
[----:B------:R-:W-:-:S05]  /*26720*/  FSEL R128, R130, RZ, P1 ;  /* 0x000000ff82807208 */ /* 0x000fca0000800000 */
[--C-:B------:R-:W-:Y:S01]  /*26730*/  FADD.FTZ R68, R103, -R128.reuse ;  /* 0x8000008067447221 */ /* 0x100fe20000010000 */
        /* <DEDUP_REMOVED lines=32> */
.L_x_6837:
[----:B------:R-:W-:Y:S05]  /*26940*/  BSYNC B2 ;  /* 0x0000000000027941 */ /* 0x000fea0003800000 */
.L_x_6836:
[----:B------:R-:W-:Y:S01]  /*26950*/  LOP3.LUT P1, RZ, R6, 0x40, RZ, 0xc0, !PT ;  /* 0x0000004006ff7812 */ /* 0x000fe2000782c0ff */
[----:B------:R-:W-:-:S12]  /*26960*/  BSSY B2, `(.L_x_6838) ;  /* 0x0000028000027945 */ /* 0x000fd80003800000 */
[----:B------:R-:W-:Y:S05]  /*26970*/  @!P1 BRA `(.L_x_6839) ;  /* 0x0000000000989947 */ /* 0x000fea0003800000 */
[----:B0123--:R-:W2:Y:S04]  /*26980*/  LDL R70, [R1+0x90] ;  /* 0x0000900001467983 */ /* 0x00fea80000100800 */
[----:B------:R-:W3:Y:S04]  /*26990*/  LDL R71, [R1+0x8c] ;  /* 0x00008c0001477983 */ /* 0x000ee80000100800 */
[----:B------:R-:W4:Y:S04]  /*269a0*/  LDL R132, [R1+0x88] ;  /* 0x0000880001847983 */ /* 0x000f280000100800 */
[----:B------:R-:W4:Y:S01]  /*269b0*/  LDL R129, [R1+0x84] ;  /* 0x0000840001817983 */ /* 0x000f220000100800 */
        /* <DEDUP_REMOVED lines=34> */
.L_x_6839:
[----:B------:R-:W-:Y:S05]  /*26be0*/  BSYNC B2 ;  /* 0x0000000000027941 */ /* 0x000fea0003800000 */
.L_x_6838:
[----:B------:R-:W-:-:S13]  /*26bf0*/  LOP3.LUT P1, RZ, R6, 0x20, RZ, 0xc0, !PT ;  /* 0x0000002006ff7812 */ /* 0x000fda000782c0ff */
[----:B------:R-:W-:Y:S05]  /*26c00*/  @!P1 BRA `(.L_x_6821) ;  /* 0x00000000009c9947 */ /* 0x000fea0003800000 */
[----:B-----5:R0:W-:Y:S01]  /*26c10*/  STL [R1+0x1b4], R0 ;  /* 0x0001b40001007387 */ /* 0x0201e20000100800 */
[----:B------:R-:W-:-:S03]  /*26c20*/  PLOP3.LUT P1, PT, PT, PT, UP0, 0x40, 0x0 ;  /* 0x000000000000781c */ /* 0x000fc60003f2e808 */
[----:B------:R-:W2:Y:S04]  /*26c30*/  LDL R252, [R1+0x74] ;  /* 0x0000740001fc7983 */ /* 0x000ea80000100800 */
[----:B------:R-:W2:Y:S04]  /*26c40*/  LDL R133, [R1+0x80] ;  /* 0x0000800001857983 */ /* 0x000ea80000100800 */
[----:B0-----:R-:W2:Y:S01]  /*26c50*/  LDL R0, [R1+0x7c] ;  /* 0x00007c0001007983 */ /* 0x001ea20000100800 */
[----:B------:R-:W-:-:S05]  /*26c60*/  FSEL R132, R130, RZ, P1 ;  /* 0x000000ff82847208 */ /* 0x000fca0000800000 */
[--C-:B-1234-:R-:W-:Y:S01]  /*26c70*/  FADD.FTZ R68, R119, -R132.reuse ;  /* 0x8000008477447221 */ /* 0x11efe20000010000 */
        /* <DEDUP_REMOVED lines=14> */
[----:B------:R-:W-:-:S02]  /*26d60*/  FMUL.FTZ R131, R131, R132 ;  /* 0x0000008483837220 */ /* 0x000fc40000410000 */
[----:B------:R-:W2:Y:S01]  /*26d70*/  LDL R132, [R1+0x78] ;  /* 0x0000780001847983 */ /* 0x000ea20000100800 */
[----:B------:R-:W-:Y:S01]  /*26d80*/  FFMA.FTZ R130, R15, R130, R24 ;  /* 0x000000820f827223 */ /* 0x000fe20000010018 */
[----:B------:R-:W-:Y:S01]  /*26d90*/  FFMA.FTZ R131, R16, R131, R25 ;  /* 0x0000008310837223 */ /* 0x000fe20000010019 */
[----:B------:R-:W-:Y:S01]  /*26da0*/  FFMA.FTZ R129, R14, R129, R23 ;  /* 0x000000810e817223 */ /* 0x000fe20000010017 */
[----:B------:R-:W-:Y:S01]  /*26db0*/  FFMA.FTZ R128, R13, R128, R22 ;  /* 0x000000800d807223 */ /* 0x000fe20000010016 */
[----:B------:R-:W-:Y:S02]  /*26dc0*/  FFMA.FTZ R69, R0, R69, R243 ;  /* 0x0000004500457223 */ /* 0x000fe400000100f3 */
[----:B------:R0:W5:Y:S01]  /*26dd0*/  LDL.LU R0, [R1+0x1b4] ;  /* 0x0001b40001007983 */ /* 0x0001620000300800 */
[----:B------:R-:W-:-:S05]  /*26de0*/  FFMA.FTZ R71, R252, R71, R241 ;  /* 0x00000047fc477223 */ /* 0x000fca00000100f1 */
[----:B------:R-:W-:Y:S01]  /*26df0*/  F2FP.BF16.F32.PACK_AB R71, R131, R71 ;  /* 0x000000478347723e */ /* 0x000fe200000010ff */
[----:B--2---:R-:W-:-:S05]  /*26e00*/  FFMA.FTZ R70, R132, R70, R242 ;  /* 0x0000004684467223 */ /* 0x004fca00000100f2 */
[----:B------:R-:W-:Y:S02]  /*26e10*/  F2FP.BF16.F32.PACK_AB R70, R130, R70 ;  /* 0x000000468246723e */ /* 0x000fe400000010ff */
[----:B------:R-:W1:Y:S01]  /*26e20*/  LDC.64 R130, c[0x0][0x2b8] ;  /* 0x0000ae00ff827b82 */ /* 0x000e620000000a00 */
[----:B------:R-:W-:Y:S01]  /*26e30*/  FFMA.FTZ R68, R133, R68, R244 ;  /* 0x0000004485447223 */ /* 0x000fe200000100f4 */
[----:B------:R-:W-:-:S04]  /*26e40*/  F2FP.BF16.F32.PACK_AB R69, R129, R69 ;  /* 0x000000458145723e */ /* 0x000fc800000010ff */
[----:B------:R-:W-:Y:S01]  /*26e50*/  F2FP.BF16.F32.PACK_AB R68, R128, R68 ;  /* 0x000000448044723e */ /* 0x000fe200000010ff */
[----:B-1----:R-:W-:-:S05]  /*26e60*/  IMAD.WIDE.U32 R128, R127, 0x10, R130 ;  /* 0x000000107f807825 */ /* 0x002fca00078e0082 */
[----:B------:R0:W-:Y:S02]  /*26e70*/  STG.E.128 desc[UR6][R128.64], R68 ;  /* 0x0000004480007986 */ /* 0x0001e4000c101d06 */
.L_x_6821:
[----:B------:R-:W-:Y:S05]  /*26e80*/  BSYNC B1 ;  /* 0x0000000000017941 */ /* 0x000fea0003800000 */
.L_x_6820:
[----:B01234-:R-:W0:Y:S02]  /*26e90*/  LDC.64 R68, c[0x0][0x210] ;  /* 0x00008400ff447b82 */ /* 0x01fe240000000a00 */
[----:B0-----:R-:W-:-:S05]  /*26ea0*/  IMAD R7, R68, 0x4, R7 ;  /* 0x0000000444077824 */ /* 0x001fca00078e0207 */
[----:B------:R-:W-:-:S13]  /*26eb0*/  ISETP.GE.AND P1, PT, R7, R69, PT ;  /* 0x000000450700720c */ /* 0x000fda0003f26270 */
[----:B------:R-:W-:Y:S05]  /*26ec0*/  @!P1 BRA `(.L_x_6840) ;  /* 0xfffffdc000b49947 */ /* 0x000fea000383ffff */
[----:B------:R-:W-:Y:S05]  /*26ed0*/  BSYNC B0 ;  /* 0x0000000000007941 */ /* 0x000fea0003800000 */
.L_x_5980:
[----:B------:R-:W-:Y:S05]  /*26ee0*/  EXIT ;  /* 0x000000000000794d */ /* 0x000fea0003800000 */
.L_x_6819:
        /* <DEDUP_REMOVED lines=8> */
.L_x_6842:
[----:B------:R-:W-:Y:S05]  /*26f70*/  BSYNC B1 ;  /* 0x0000000000017941 */ /* 0x000fea0003800000 */
.L_x_6841:
        /* <DEDUP_REMOVED lines=10> */
.L_x_6843:
        /* <DEDUP_REMOVED lines=9> */
.L_x_6844:
[----:B------:R-:W-:Y:S01]  /*270b0*/  HFMA2.MMA R70, -RZ, RZ, 0, 4.76837158203125e-07 ;  /* 0x00000008ff467435 */ /* 0x000fe200000001ff */
[----:B------:R-:W-:Y:S01]  /*270c0*/  FADD.FTZ R71, R71, R68 ;  /* 0x0000004447477221 */ /* 0x000fe20000010000 */
[----:B------:R-:W-:-:S03]  /*270d0*/  IMAD.MOV.U32 R68, RZ, RZ, -0x1 ;  /* 0xffffffffff447424 */ /* 0x000fc600078e00ff */
[----:B------:R-:W-:-:S07]  /*270e0*/  IMAD.MOV.U32 R131, RZ, RZ, R71 ;  /* 0x000000ffff837224 */ /* 0x000fce00078e0047 */
[----:B------:R-:W-:Y:S05]  /*270f0*/  WARPSYNC.COLLECTIVE R68, `(.L_x_6845) ;  /* 0x0000000044087348 */ /* 0x000fea0003c00000 */
[----:B------:R0:W1:Y:S02]  /*27100*/  SHFL.BFLY P6, R68, R131, R70, R69 ;  /* 0x0c00004683447389 */ /* 0x00006400000c0045 */
[----:B01----:R-:W-:Y:S01]  /*27110*/  ENDCOLLECTIVE ;  /* 0x000000000000791b */ /* 0x003fe20003800000 */
.L_x_6845:
[----:B------:R-:W-:Y:S02]  /*27120*/  IMAD.MOV.U32 R70, RZ, RZ, 0x10 ;  /* 0x00000010ff467424 */ /* 0x000fe400078e00ff */
[----:B------:R-:W-:Y:S01]  /*27130*/  FADD.FTZ R71, R71, R68 ;  /* 0x0000004447477221 */ /* 0x000fe20000010000 */
[----:B------:R-:W-:-:S04]  /*27140*/  MOV R68, 0xffffffff ;  /* 0xffffffff00447802 */ /* 0x000fc80000000f00 */
[----:B------:R-:W-:-:S07]  /*27150*/  MOV R131, R71 ;  /* 0x0000004700837202 */ /* 0x000fce0000000f00 */
[----:B------:R-:W-:Y:S05]  /*27160*/  WARPSYNC.COLLECTIVE R68, `(.L_x_6846) ;  /* 0x0000000044087348 */ /* 0x000fea0003c00000 */
[----:B------:R0:W1:Y:S02]  /*27170*/  SHFL.BFLY P6, R68, R131, R70, R69 ;  /* 0x0c00004683447389 */ /* 0x00006400000c0045 */
[----:B01----:R-:W-:Y:S01]  /*27180*/  ENDCOLLECTIVE ;  /* 0x000000000000791b */ /* 0x003fe20003800000 */
.L_x_6846:
        /* <DEDUP_REMOVED lines=174> */
.L_x_6847:
[----:B------:R-:W-:Y:S01]  /*27c70*/  HFMA2.MMA R70, -RZ, RZ, 0, 1.1920928955078125e-07 ;  /* 0x00000002ff467435 */ /* 0x000fe200000001ff */
[----:B------:R-:W-:Y:S01]  /*27c80*/  FADD.FTZ R71, R71, R68 ;  /* 0x0000004447477221 */ /* 0x000fe20000010000 */
[----:B------:R-:W-:-:S03]  /*27c90*/  IMAD.MOV.U32 R68, RZ, RZ, -0x1 ;  /* 0xffffffffff447424 */ /* 0x000fc600078e00ff */
[----:B------:R-:W-:-:S07]  /*27ca0*/  IMAD.MOV.U32 R131, RZ, RZ, R71 ;  /* 0x000000ffff837224 */ /* 0x000fce00078e0047 */
[----:B------:R-:W-:Y:S05]  /*27cb0*/  WARPSYNC.COLLECTIVE R68, `(.L_x_6848) ;  /* 0x0000000044087348 */ /* 0x000fea0003c00000 */
[----:B------:R0:W1:Y:S02]  /*27cc0*/  SHFL.BFLY P6, R68, R131, R70, R69 ;  /* 0x0c00004683447389 */ /* 0x00006400000c0045 */
[----:B01----:R-:W-:Y:S01]  /*27cd0*/  ENDCOLLECTIVE ;  /* 0x000000000000791b */ /* 0x003fe20003800000 */
.L_x_6848:
[----:B------:R-:W-:Y:S02]  /*27ce0*/  IMAD.MOV.U32 R70, RZ, RZ, 0x4 ;  /* 0x00000004ff467424 */ /* 0x000fe400078e00ff */
[----:B------:R-:W-:Y:S01]  /*27cf0*/  FADD.FTZ R71, R71, R68 ;  /* 0x0000004447477221 */ /* 0x000fe20000010000 */
[----:B------:R-:W-:-:S04]  /*27d00*/  MOV R68, 0xffffffff ;  /* 0xffffffff00447802 */ /* 0x000fc80000000f00 */
[----:B------:R-:W-:-:S07]  /*27d10*/  MOV R131, R71 ;  /* 0x0000004700837202 */ /* 0x000fce0000000f00 */
[----:B------:R-:W-:Y:S05]  /*27d20*/  WARPSYNC.COLLECTIVE R68, `(.L_x_6849) ;  /* 0x0000000044087348 */ /* 0x000fea0003c00000 */
[----:B------:R0:W1:Y:S02]  /*27d30*/  SHFL.BFLY P6, R68, R131, R70, R69 ;  /* 0x0c00004683447389 */ /* 0x00006400000c0045 */
[----:B01----:R-:W-:Y:S01]  /*27d40*/  ENDCOLLECTIVE ;  /* 0x000000000000791b */ /* 0x003fe20003800000 */
.L_x_6849:
[----:B------:R-:W-:Y:S01]  /*27d50*/  HFMA2.MMA R70, -RZ, RZ, 0, 4.76837158203125e-07 ;  /* 0x00000008ff467435 */ /* 0x000fe200000001ff */
[----:B------:R-:W-:Y:S01]  /*27d60*/  FADD.FTZ R71, R71, R68 ;  /* 0x0000004447477221 */ /* 0x000fe20000010000 */
[----:B------:R-:W-:-:S03]  /*27d70*/  IMAD.MOV.U32 R68, RZ, RZ, -0x1 ;  /* 0xffffffffff447424 */ /* 0x000fc600078e00ff */
[----:B------:R-:W-:-:S07]  /*27d80*/  IMAD.MOV.U32 R131, RZ, RZ, R71 ;  /* 0x000000ffff837224 */ /* 0x000fce00078e0047 */
[----:B------:R-:W-:Y:S05]  /*27d90*/  WARPSYNC.COLLECTIVE R68, `(.L_x_6850) ;  /* 0x0000000044087348 */ /* 0x000fea0003c00000 */
[----:B------:R0:W1:Y:S02]  /*27da0*/  SHFL.BFLY P6, R68, R131, R70, R69 ;  /* 0x0c00004683447389 */ /* 0x00006400000c0045 */
[----:B01----:R-:W-:Y:S01]  /*27db0*/  ENDCOLLECTIVE ;  /* 0x000000000000791b */ /* 0x003fe20003800000 */
.L_x_6850:
[----:B------:R-:W-:Y:S02]  /*27dc0*/  IMAD.MOV.U32 R70, RZ, RZ, 0x10 ;  /* 0x00000010ff467424 */ /* 0x000fe400078e00ff */
[----:B------:R-:W-:Y:S01]  /*27dd0*/  FADD.FTZ R71, R71, R68 ;  /* 0x0000004447477221 */ /* 0x000fe20000010000 */
[----:B------:R-:W-:-:S04]  /*27de0*/  MOV R68, 0xffffffff ;  /* 0xffffffff00447802 */ /* 0x000fc80000000f00 */
[----:B------:R-:W-:-:S07]  /*27df0*/  MOV R131, R71 ;  /* 0x0000004700837202 */ /* 0x000fce0000000f00 */
[----:B------:R-:W-:Y:S05]  /*27e00*/  WARPSYNC.COLLECTIVE R68, `(.L_x_6851) ;  /* 0x0000000044087348 */ /* 0x000fea0003c00000 */
[----:B------:R0:W1:Y:S02]  /*27e10*/  SHFL.BFLY P6, R68, R131, R70, R69 ;  /* 0x0c00004683447389 */ /* 0x00006400000c0045 */
[----:B01----:R-:W-:Y:S01]  /*27e20*/  ENDCOLLECTIVE ;  /* 0x000000000000791b */ /* 0x003fe20003800000 */
.L_x_6851:
[----:B------:R-:W-:Y:S05]  /*27e30*/  BRA `(.L_x_6852) ;  /* 0xffffffd000747947 */ /* 0x000fea000383ffff */
.L_x_6853:
        /* <DEDUP_REMOVED lines=12> */
.L_x_72294:


//--------------------- .text._ZN10layer_norm13ln_fwd_kernelINS_13Kernel_traitsI13__nv_bfloat16S2_S2_S2_fjLj2560ELj1ELj4ELj1ELj16ENS_18Kernel_traits_baseILj2560ES2_S2_S2_S2_fjLj128EEEEELb1ELb1ELb1ELb1EEEvNS_9FwdParamsE --------------------------
	.section	.text._ZN10layer_norm13ln_fwd_kernelINS_13Kernel_traitsI13__nv_bfloat16S2_S2_S2_fjLj2560ELj1ELj4ELj1ELj16ENS_18Kernel_traits_baseILj2560ES2_S2_S2_S2_fjLj128EEEEELb1ELb1ELb1ELb1EEEvNS_9FwdParamsE,"ax",@progbits
	.align	128
        .global         _ZN10layer_norm13ln_fwd_kernelINS_13Kernel_traitsI13__nv_bfloat16S2_S2_S2_fjLj2560ELj1ELj4ELj1ELj16ENS_18Kernel_traits_baseILj2560ES2_S2_S2_S2_fjLj128EEEEELb1ELb1ELb1ELb1EEEvNS_9FwdParamsE
        .type           _ZN10layer_norm13ln_fwd_kernelINS_13Kernel_traitsI13__nv_bfloat16S2_S2_S2_fjLj2560ELj1ELj4ELj1ELj16ENS_18Kernel_traits_baseILj2560ES2_S2_S2_S2_fjLj128EEEEELb1ELb1ELb1ELb1EEEvNS_9FwdParamsE,@function
        .size           _ZN10layer_norm13ln_fwd_kernelINS_13Kernel_traitsI13__nv_bfloat16S2_S2_S2_fjLj2560ELj1ELj4ELj1ELj16ENS_18Kernel_traits_baseILj2560ES2_S2_S2_S2_fjLj128EEEEELb1ELb1ELb1ELb1EEEvNS_9FwdParamsE,(.L_x_72295 - _ZN10layer_norm13ln_fwd_kernelINS_13Kernel_traitsI13__nv_bfloat16S2_S2_S2_fjLj2560ELj1ELj4ELj1ELj16ENS_18Kernel_traits_baseILj2560ES2_S2_S2_S2_fjLj128EEEEELb1ELb1ELb1ELb1EEEvNS_9FwdParamsE)
        .other          _ZN10layer_norm13ln_fwd_kernelINS_13Kernel_traitsI13__nv_bfloat16S2_S2_S2_fjLj2560ELj1ELj4ELj1ELj16ENS_18Kernel_traits_baseILj2560ES2_S2_S2_S2_fjLj128EEEEELb1ELb1ELb1ELb1EEEvNS_9FwdParamsE,@"STO_CUDA_ENTRY STV_DEFAULT"
_ZN10layer_norm13ln_fwd_kernelINS_13Kernel_traitsI13__nv_bfloat16S2_S2_S2_fjLj2560ELj1ELj4ELj1ELj16ENS_18Kernel_traits_baseILj2560ES2_S2_S2_S2_fjLj128EEEEELb1ELb1ELb1ELb1EEEvNS_9FwdParamsE:
.text._ZN10layer_norm13ln_fwd_kernelINS_13Kernel_traitsI13__nv_bfloat16S2_S2_S2_fjLj2560ELj1ELj4ELj1ELj16ENS_18Kernel_traits_baseILj2560ES2_S2_S2_S2_fjLj128EEEEELb1ELb1ELb1ELb1EEEvNS_9FwdParamsE:
        /* <DEDUP_REMOVED lines=34> */
[----:B--2---:R-:W-:-:S02]  /*0220*/  @P1 R2UR UR4, R2 ;  /* 0x00000000020412ca */ /* 0x004fc400000e0000 */
[----:B------:R-:W-:Y:S02]  /*0230*/  @P1 R2UR UR5, R3 ;  /* 0x00000000030512ca */ /* 0x000fe400000e0000 */
[----:B---3--:R-:W-:-:S05]  /*0240*/  @P1 IADD3 R212, P2, R4, R7, RZ ;  /* 0x0000000704d41210 */ /* 0x008fca0007f5e0ff */
[----:B------:R-:W-:Y:S02]  /*0250*/  @P1 IMAD.X R213, RZ, RZ, R5, P2 ;  /* 0x000000ffffd51224 */ /* 0x000fe400010e0605 */
[----:B------:R-:W-:-:S03]  /*0260*/  IMAD.WIDE.U32 R6, R0, -0x326172a9, RZ ;  /* 0xcd9e8d5700067825 */ /* 0x000fc600078e00ff */
[--C-:B------:R-:W-:Y:S02]  /*0270*/  SHF.R.U64 R2, R212, 0x2, R213.reuse ;  /* 0x00000002d4027819 */ /* 0x100fe400000012d5 */
        /* <DEDUP_REMOVED lines=15> */
[----:B------:R-:W-:-:S03]  /*0370*/  UIADD3 UR20, UR5, 0x32370b8f, URZ ;  /* 0x32370b8f05147890 */ /* 0x000fc6000fffe03f */
[----:B------:R-:W-:Y:S01]  /*0380*/  LOP3.LUT R40, R5, UR18, R38, 0x96, !PT ;  /* 0x0000001205287c12 */ /* 0x000fe2000f8e9626 */
[----:B------:R-:W-:Y:S01]  /*0390*/  IMAD.WIDE.U32 R38, R39, -0x2daee0ad, RZ ;  /* 0xd2511f5327267825 */ /* 0x000fe200078e00ff */
[----:B------:R-:W-:-:S03]  /*03a0*/  UIADD3 UR19, UR4, -0x255992d5, URZ ;  /* 0xdaa66d2b04137890 */ /* 0x000fc6000fffe03f */
        /* <DEDUP_REMOVED lines=8> */
[----:B------:R-:W-:Y:S01]  /*0430*/  LOP3.LUT R39, R45, UR21, R40, 0x96, !PT ;  /* 0x000000152d277c12 */ /* 0x000fe2000f8e9628 */
[----:B------:R-:W-:-:S03]  /*0440*/  UIADD3 UR24, UR5, -0x56f99767, URZ ;  /* 0xa906689905187890 */ /* 0x000fc6000fffe03f */
[----:B------:R-:W-:Y:S01]  /*0450*/  LOP3.LUT R40, R43, UR22, R38, 0x96, !PT ;  /* 0x000000162b287c12 */ /* 0x000fe2000f8e9626 */
[----:B------:R-:W-:Y:S01]  /*0460*/  IMAD.WIDE.U32 R38, R39, -0x2daee0ad, RZ ;  /* 0xd2511f5327267825 */ /* 0x000fe200078e00ff */
[----:B------:R-:W-:-:S03]  /*0470*/  UIADD3 UR23, UR4, 0x1715609d, URZ ;  /* 0x1715609d04177890 */ /* 0x000fc6000fffe03f */
[----:B------:R-:W-:Y:S01]  /*0480*/  IMAD.WIDE.U32 R40, R40, -0x326172a9, RZ ;  /* 0xcd9e8d5728287825 */ /* 0x000fe200078e00ff */
[----:B------:R-:W-:Y:S01]  /*0490*/  LOP3.LUT R45, R39, UR24, R42, 0x96, !PT ;  /* 0x00000018272d7c12 */ /* 0x000fe2000f8e962a */
[----:B------:R-:W-:-:S03]  /*04a0*/  UIADD3 UR25, UR4, -0x4ab325aa, URZ ;  /* 0xb54cda5604197890 */ /* 0x000fc6000fffe03f */
[----:B------:R-:W-:Y:S01]  /*04b0*/  LOP3.LUT R42, R41, UR23, R44, 0x96, !PT ;  /* 0x00000017292a7c12 */ /* 0x000fe2000f8e962c */
[----:B------:R-:W-:Y:S01]  /*04c0*/  IMAD.WIDE.U32 R44, R45, -0x326172a9, RZ ;  /* 0xcd9e8d572d2c7825 */ /* 0x000fe200078e00ff */
[----:B------:R-:W-:Y:S01]  /*04d0*/  UIADD3 UR26, UR5, 0x646e171e, URZ ;  /* 0x646e171e051a7890 */ /* 0x000fe2000fffe03f */
[----:B------:R-:W-:Y:S02]  /*04e0*/  SHF.R.U32.HI R39, RZ, 0x5, R46 ;  /* 0x00000005ff277819 */ /* 0x000fe4000001162e */
[----:B------:R-:W-:Y:S01]  /*04f0*/  IMAD.WIDE.U32 R42, R42, -0x2daee0ad, RZ ;  /* 0xd2511f532a2a7825 */ /* 0x000fe200078e00ff */
[----:B------:R-:W-:Y:S01]  /*0500*/  LOP3.LUT R40, R45, UR25, R40, 0x96, !PT ;  /* 0x000000192d287c12 */ /* 0x000fe2000f8e9628 */
[----:B------:R-:W-:-:S03]  /*0510*/  UIADD3 UR28, UR5, 0x1fd5c5a3, URZ ;  /* 0x1fd5c5a3051c7890 */ /* 0x000fc6000fffe03f */
[----:B------:R-:W-:Y:S01]  /*0520*/  LOP3.LUT R38, R43, UR26, R38, 0x96, !PT ;  /* 0x0000001a2b267c12 */ /* 0x000fe2000f8e9626 */
[----:B------:R-:W-:Y:S02]  /*0530*/  IMAD R43, R47, 0x4, R39 ;  /* 0x000000042f2b7824 */ /* 0x000fe400078e0227 */
[----:B------:R-:W-:Y:S01]  /*0540*/  IMAD.WIDE.U32 R40, R40, -0x2daee0ad, RZ ;  /* 0xd2511f5328287825 */ /* 0x000fe200078e00ff */
[----:B------:R-:W-:-:S03]  /*0550*/  UIADD3 UR27, UR4, 0x5384540f, URZ ;  /* 0x5384540f041b7890 */ /* 0x000fc6000fffe03f */
[----:B0-----:R-:W-:Y:S01]  /*0560*/  IMAD.WIDE.U32 R36, R38, -0x326172a9, RZ ;  /* 0xcd9e8d5726247825 */ /* 0x001fe200078e00ff */
[----:B------:R-:W-:Y:S02]  /*0570*/  SHF.L.U32 R38, R46, 0x4, RZ ;  /* 0x000000042e267819 */ /* 0x000fe400000006ff */
[----:B------:R-:W-:Y:S02]  /*0580*/  ISETP.GE.AND P1, PT, R43, UR10, PT ;  /* 0x0000000a2b007c0c */ /* 0x000fe4000bf26270 */
[----:B------:R-:W-:Y:S02]  /*0590*/  LOP3.LUT R42, R41, UR28, R42, 0x96, !PT ;  /* 0x0000001c292a7c12 */ /* 0x000fe4000f8e962a */
[----:B------:R-:W-:Y:S01]  /*05a0*/  LOP3.LUT R72, R38, 0x1f0, RZ, 0xc0, !PT ;  /* 0x000001f026487812 */ /* 0x000fe200078ec0ff */
[----:B------:R-:W-:Y:S01]  /*05b0*/  UIADD3 UR29, UR4, -0xe443238, URZ ;  /* 0xf1bbcdc8041d7890 */ /* 0x000fe2000fffe03f */
[----:B------:R-:W-:Y:S01]  /*05c0*/  LOP3.LUT R167, R37, UR27, R44, 0x96, !PT ;  /* 0x0000001b25a77c12 */ /* 0x000fe2000f8e962c */
[----:B------:R-:W-:Y:S01]  /*05d0*/  IMAD.HI.U32 R39, R42, -0x326172a9, RZ ;  /* 0xcd9e8d572a277827 */ /* 0x000fe200078e00ff */
[----:B------:R-:W-:-:S02]  /*05e0*/  LEA R38, P2, R60, UR8, 0x4 ;  /* 0x000000083c267c11 */ /* 0x000fc4000f8420ff */
[----:B------:R-:W-:Y:S01]  /*05f0*/  IADD3 R72, P3, R72, UR8, RZ ;  /* 0x0000000848487c10 */ /* 0x000fe2000ff7e0ff */
[----:B------:R-:W-:Y:S01]  /*0600*/  UIADD3 UR30, UR5, -0x24c28bd8, URZ ;  /* 0xdb3d7428051e7890 */ /* 0x000fe2000fffe03f */
[----:B------:R-:W-:Y:S01]  /*0610*/  IMAD.HI.U32 R37, R167, -0x2daee0ad, RZ ;  /* 0xd2511f53a7257827 */ /* 0x000fe200078e00ff */
[----:B------:R-:W-:-:S03]  /*0620*/  LOP3.LUT R170, R39, UR29, R36, 0x96, !PT ;  /* 0x0000001d27aa7c12 */ /* 0x000fc6000f8e9624 */
[----:B------:R-:W-:Y:S02]  /*0630*/  IMAD.X R39, RZ, RZ, UR9, P2 ;  /* 0x00000009ff277e24 */ /* 0x000fe400090e06ff */
[----:B------:R-:W-:Y:S01]  /*0640*/  IMAD.X R73, RZ, RZ, UR9, P3 ;  /* 0x00000009ff497e24 */ /* 0x000fe200098e06ff */
[----:B------:R-:W-:Y:S01]  /*0650*/  LOP3.LUT R40, R37, UR30, R40, 0x96, !PT ;  /* 0x0000001e25287c12 */ /* 0x000fe2000f8e9628 */
[----:B------:R-:W-:Y:S06]  /*0660*/  @P1 EXIT ;  /* 0x000000000000194d */ /* 0x000fec0003800000 */
[----:B------:R-:W5:Y:S01]  /*0670*/  LDG.E.128 R72, desc[UR6][R72.64+0x1200] ;  /* 0x0012000648487981 */ /* 0x000f62000c1e1d00 */
[----:B------:R-:W0:Y:S01]  /*0680*/  LDC.64 R36, c[0x0][0x260] ;  /* 0x00009800ff247b82 */ /* 0x000e220000000a00 */
[----:B-----5:R-:W-:Y:S02]  /*0690*/  @!P0 CS2R R32, SRZ ;  /* 0x0000000000208805 */ /* 0x020fe4000001ff00 */
[----:B------:R-:W-:Y:S02]  /*06a0*/  @!P0 CS2R R34, SRZ ;  /* 0x0000000000228805 */ /* 0x000fe4000001ff00 */
[----:B------:R-:W-:Y:S02]  /*06b0*/  @!P0 CS2R R28, SRZ ;  /* 0x00000000001c8805 */ /* 0x000fe4000001ff00 */
[----:B------:R-:W-:Y:S02]  /*06c0*/  @!P0 CS2R R30, SRZ ;  /* 0x00000000001e8805 */ /* 0x000fe4000001ff00 */
[----:B------:R-:W-:Y:S01]  /*06d0*/  @!P0 CS2R R24, SRZ ;  /* 0x0000000000188805 */ /* 0x000fe2000001ff00 */
[----:B------:R-:W5:Y:S01]  /*06e0*/  LDG.E.128 R184, desc[UR6][R38.64] ;  /* 0x0000000626b87981 */ /* 0x000f62000c1e1d00 */
[----:B------:R-:W-:-:S03]  /*06f0*/  @!P0 CS2R R8, SRZ ;  /* 0x0000000000088805 */ /* 0x000fc6000001ff00 */
[----:B------:R-:W5:Y:S04]  /*0700*/  LDG.E.128 R172, desc[UR6][R38.64+0x200] ;  /* 0x0002000626ac7981 */ /* 0x000f68000c1e1d00 */
[----:B------:R-:W5:Y:S04]  /*0710*/  LDG.E.128 R44, desc[UR6][R38.64+0x400] ;  /* 0x00040006262c7981 */ /* 0x000f68000c1e1d00 */
[----:B------:R-:W5:Y:S04]  /*0720*/  LDG.E.128 R48, desc[UR6][R38.64+0x600] ;  /* 0x0006000626307981 */ /* 0x000f68000c1e1d00 */
[----:B------:R-:W5:Y:S04]  /*0730*/  LDG.E.128 R52, desc[UR6][R38.64+0x800] ;  /* 0x0008000626347981 */ /* 0x000f68000c1e1d00 */
[----:B------:R-:W5:Y:S01]  /*0740*/  LDG.E.128 R56, desc[UR6][R38.64+0xa00] ;  /* 0x000a000626387981 */ /* 0x000f62000c1e1d00 */
[----:B0-----:R-:W-:-:S03]  /*0750*/  IMAD.WIDE.U32 R36, R60, 0x10, R36 ;  /* 0x000000103c247825 */ /* 0x001fc600078e0024 */
[----:B------:R-:W5:Y:S04]  /*0760*/  LDG.E.128 R64, desc[UR6][R38.64+0xe00] ;  /* 0x000e000626407981 */ /* 0x000f68000c1e1d00 */
[----:B------:R-:W5:Y:S01]  /*0770*/  LDG.E.128 R68, desc[UR6][R38.64+0x1000] ;  /* 0x0010000626447981 */ /* 0x000f62000c1e1d00 */
[----:B------:R-:W-:Y:S02]  /*0780*/  @!P0 CS2R R26, SRZ ;  /* 0x00000000001a8805 */ /* 0x000fe4000001ff00 */
[----:B------:R-:W-:Y:S01]  /*0790*/  @!P0 CS2R R10, SRZ ;  /* 0x00000000000a8805 */ /* 0x000fe2000001ff00 */
[----:B------:R-:W-:Y:S01]  /*07a0*/  UIADD3 UR31, UR4, -0x700cb87f, URZ ;  /* 0x8ff34781041f7890 */ /* 0x000fe2000fffe03f */
[----:B------:R-:W5:Y:S01]  /*07b0*/  LDG.E.128 R188, desc[UR6][R36.64] ;  /* 0x0000000624bc7981 */ /* 0x000f62000c1e1d00 */
[----:B------:R-:W-:Y:S01]  /*07c0*/  IMAD R171, R42, -0x326172a9, RZ ;  /* 0xcd9e8d572aab7824 */ /* 0x000fe200078e02ff */
[----:B------:R-:W-:-:S02]  /*07d0*/  @!P0 CS2R R4, SRZ ;  /* 0x0000000000048805 */ /* 0x000fc4000001ff00 */
[----:B------:R-:W-:Y:S01]  /*07e0*/  @!P0 CS2R R6, SRZ ;  /* 0x0000000000068805 */ /* 0x000fe2000001ff00 */
[----:B------:R-:W5:Y:S01]  /*07f0*/  LDG.E.128 R180, desc[UR6][R36.64+0x200] ;  /* 0x0002000624b47981 */ /* 0x000f62000c1e1d00 */
[----:B------:R-:W-:Y:S02]  /*0800*/  @!P0 CS2R R204, SRZ ;  /* 0x0000000000cc8805 */ /* 0x000fe4000001ff00 */
[----:B------:R-:W-:Y:S02]  /*0810*/  @!P0 CS2R R196, SRZ ;  /* 0x0000000000c48805 */ /* 0x000fe4000001ff00 */
[----:B------:R-:W-:Y:S01]  /*0820*/  @!P0 CS2R R20, SRZ ;  /* 0x0000000000148805 */ /* 0x000fe2000001ff00 */
[----:B------:R-:W5:Y:S01]  /*0830*/  LDG.E.128 R76, desc[UR6][R36.64+0x400] ;  /* 0x00040006244c7981 */ /* 0x000f62000c1e1d00 */
[----:B------:R-:W-:Y:S02]  /*0840*/  @!P0 CS2R R22, SRZ ;  /* 0x0000000000168805 */ /* 0x000fe4000001ff00 */
[----:B------:R-:W-:-:S02]  /*0850*/  @!P0 CS2R R16, SRZ ;  /* 0x0000000000108805 */ /* 0x000fc4000001ff00 */
[----:B------:R-:W-:Y:S01]  /*0860*/  @!P0 CS2R R18, SRZ ;  /* 0x0000000000128805 */ /* 0x000fe2000001ff00 */
[----:B------:R-:W5:Y:S01]  /*0870*/  LDG.E.128 R80, desc[UR6][R36.64+0x600] ;  /* 0x0006000624507981 */ /* 0x000f62000c1e1d00 */
[----:B------:R-:W-:Y:S02]  /*0880*/  @!P0 CS2R R12, SRZ ;  /* 0x00000000000c8805 */ /* 0x000fe4000001ff00 */
[----:B------:R-:W-:Y:S02]  /*0890*/  @!P0 CS2R R14, SRZ ;  /* 0x00000000000e8805 */ /* 0x000fe4000001ff00 */
[----:B------:R-:W-:Y:S01]  /*08a0*/  @!P0 CS2R R206, SRZ ;  /* 0x0000000000ce8805 */ /* 0x000fe2000001ff00 */
[----:B------:R-:W5:Y:S01]  /*08b0*/  LDG.E.128 R84, desc[UR6][R36.64+0x800] ;  /* 0x0008000624547981 */ /* 0x000f62000c1e1d00 */
[----:B------:R-:W-:Y:S01]  /*08c0*/  @!P0 CS2R R198, SRZ ;  /* 0x0000000000c68805 */ /* 0x000fe2000001ff00 */
[----:B------:R-:W-:Y:S02]  /*08d0*/  UIADD3 UR32, UR5, -0x695add53, URZ ;  /* 0x96a522ad05207890 */ /* 0x000fe4000fffe03f */
[----:B------:R-:W5:Y:S01]  /*08e0*/  LDG.E.128 R88, desc[UR6][R36.64+0xa00] ;  /* 0x000a000624587981 */ /* 0x000f62000c1e1d00 */
[----:B------:R-:W-:Y:S01]  /*08f0*/  IMAD R167, R167, -0x2daee0ad, RZ ;  /* 0xd2511f53a7a77824 */ /* 0x000fe200078e02ff */
[----:B------:R-:W-:Y:S01]  /*0900*/  LOP3.LUT R212, R212, 0x3, RZ, 0xc0, !PT ;  /* 0x00000003d4d47812 */ /* 0x000fe200078ec0ff */
[----:B------:R-:W-:Y:S01]  /*0910*/  IMAD R178, R40, -0x326172a9, RZ ;  /* 0xcd9e8d5728b27824 */ /* 0x000fe200078e02ff */
[----:B------:R-:W5:Y:S01]  /*0920*/  LDG.E.128 R92, desc[UR6][R36.64+0xc00] ;  /* 0x000c0006245c7981 */ /* 0x000f62000c1e1d00 */
[----:B------:R-:W-:Y:S01]  /*0930*/  ULDC UR10, c[0x0][0x294] ;  /* 0x0000a500000a7ab9 */ /* 0x000fe20000000800 */
[----:B------:R-:W-:Y:S01]  /*0940*/  ULDC.U8 UR11, c[0x0][0x2a0] ;  /* 0x0000a800000b7ab9 */ /* 0x000fe20000000000 */
[----:B------:R-:W-:Y:S01]  /*0950*/  ULDC UR14, c[0x0][0x2d8] ;  /* 0x0000b600000e7ab9 */ /* 0x000fe20000000800 */
[----:B------:R-:W5:Y:S01]  /*0960*/  LDG.E.128 R96, desc[UR6][R36.64+0xe00] ;  /* 0x000e000624607981 */ /* 0x000f62000c1e1d00 */
[----:B------:R-:W-:Y:S01]  /*0970*/  ULDC.64 UR12, c[0x0][0x298] ;  /* 0x0000a600000c7ab9 */ /* 0x000fe20000000a00 */
[----:B------:R-:W-:-:S02]  /*0980*/  ULDC.64 UR8, c[0x0][0x230] ;  /* 0x00008c0000087ab9 */ /* 0x000fc40000000a00 */
[----:B------:R-:W5:Y:S04]  /*0990*/  LDG.E.128 R100, desc[UR6][R36.64+0x1000] ;  /* 0x0010000624647981 */ /* 0x000f68000c1e1d00 */
[----:B------:R0:W5:Y:S04]  /*09a0*/  LDG.E.128 R104, desc[UR6][R36.64+0x1200] ;  /* 0x0012000624687981 */ /* 0x000168000c1e1d00 */
[----:B------:R1:W5:Y:S01]  /*09b0*/  LDG.E.128 R60, desc[UR6][R38.64+0xc00] ;  /* 0x000c0006263c7981 */ /* 0x000362000c1e1d00 */
[----:B0-----:R-:W-:Y:S01]  /*09c0*/  SHF.L.U32 R37, R32, 0x10, RZ ;  /* 0x0000001020257819 */ /* 0x001fe200000006ff */
[----:B------:R-:W-:-:S04]  /*09d0*/  IMAD.U32 R36, R33, 0x10000, RZ ;  /* 0x0001000021247824 */ /* 0x000fc800078e00ff */
[----:B------:R0:W-:Y:S04]  /*09e0*/  STL [R1+0x5c], R37 ;  /* 0x00005c2501007387 */ /* 0x0001e80000100800 */
[----:B------:R2:W-:Y:S01]  /*09f0*/  STL [R1+0x54], R36 ;  /* 0x0000542401007387 */ /* 0x0005e20000100800 */
[----:B0-----:R-:W-:Y:S01]  /*0a00*/  IMAD.U32 R37, R34, 0x10000, RZ ;  /* 0x0001000022257824 */ /* 0x001fe200078e00ff */
[----:B--2---:R-:W-:-:S04]  /*0a10*/  SHF.L.U32 R36, R35, 0x10, RZ ;  /* 0x0000001023247819 */ /* 0x004fc800000006ff */
[----:B------:R0:W-:Y:S04]  /*0a20*/  STL [R1+0x4c], R37 ;  /* 0x00004c2501007387 */ /* 0x0001e80000100800 */
[----:B------:R2:W-:Y:S01]  /*0a30*/  STL [R1+0x44], R36 ;  /* 0x0000442401007387 */ /* 0x0005e20000100800 */
[----:B0-----:R-:W-:Y:S02]  /*0a40*/  IMAD.U32 R37, R28, 0x10000, RZ ;  /* 0x000100001c257824 */ /* 0x001fe400078e00ff */
[----:B--2---:R-:W-:-:S03]  /*0a50*/  IMAD.U32 R36, R29, 0x10000, RZ ;  /* 0x000100001d247824 */ /* 0x004fc600078e00ff */
[----:B------:R0:W-:Y:S01]  /*0a60*/  STL [R1+0x3c], R37 ;  /* 0x00003c2501007387 */ /* 0x0001e20000100800 */
[----:B-1----:R-:W-:-:S03]  /*0a70*/  PRMT R38, R32, 0x7632, R38 ;  /* 0x0000763220267816 */ /* 0x002fc60000000026 */
[----:B------:R1:W-:Y:S01]  /*0a80*/  STL [R1+0x34], R36 ;  /* 0x0000342401007387 */ /* 0x0003e20000100800 */
[----:B------:R-:W-:Y:S02]  /*0a90*/  PRMT R32, R33, 0x7632, R32 ;  /* 0x0000763221207816 */ /* 0x000fe40000000020 */
[----:B0-----:R-:W-:Y:S01]  /*0aa0*/  SHF.L.U32 R37, R30, 0x10, RZ ;  /* 0x000000101e257819 */ /* 0x001fe200000006ff */
[----:B-1----:R-:W-:Y:S01]  /*0ab0*/  IMAD.U32 R36, R31, 0x10000, RZ ;  /* 0x000100001f247824 */ /* 0x002fe200078e00ff */
[----:B------:R-:W-:-:S03]  /*0ac0*/  PRMT R33, R34, 0x7632, R33 ;  /* 0x0000763222217816 */ /* 0x000fc60000000021 */
[----:B------:R-:W-:Y:S01]  /*0ad0*/  STL [R1+0x2c], R37 ;  /* 0x00002c2501007387 */ /* 0x000fe20000100800 */
[----:B------:R-:W-:Y:S02]  /*0ae0*/  PRMT R34, R35, 0x7632, R34 ;  /* 0x0000763223227816 */ /* 0x000fe40000000022 */
[----:B------:R-:W-:Y:S01]  /*0af0*/  PRMT R35, R28, 0x7632, R35 ;  /* 0x000076321c237816 */ /* 0x000fe20000000023 */
[----:B------:R0:W-:Y:S01]  /*0b00*/  STL [R1+0x24], R36 ;  /* 0x0000242401007387 */ /* 0x0001e20000100800 */
[----:B------:R-:W-:Y:S02]  /*0b10*/  PRMT R28, R29, 0x7632, R28 ;  /* 0x000076321d1c7816 */ /* 0x000fe4000000001c */
[----:B------:R-:W-:Y:S02]  /*0b20*/  PRMT R29, R30, 0x7632, R29 ;  /* 0x000076321e1d7816 */ /* 0x000fe4000000001d */
[----:B------:R-:W-:Y:S01]  /*0b30*/  PRMT R30, R31, 0x7632, R30 ;  /* 0x000076321f1e7816 */ /* 0x000fe2000000001e */
[C---:B0-----:R-:W-:Y:S01]  /*0b40*/  IMAD.U32 R36, R24.reuse, 0x10000, RZ ;  /* 0x0001000018247824 */ /* 0x041fe200078e00ff */
[----:B------:R-:W-:-:S02]  /*0b50*/  PRMT R31, R24, 0x7632, R31 ;  /* 0x00007632181f7816 */ /* 0x000fc4000000001f */
[C---:B------:R-:W-:Y:S02]  /*0b60*/  PRMT R227, R8.reuse, 0x7632, R227 ;  /* 0x0000763208e37816 */ /* 0x040fe400000000e3 */
[----:B------:R-:W-:Y:S01]  /*0b70*/  SHF.L.U32 R228, R8, 0x10, RZ ;  /* 0x0000001008e47819 */ /* 0x000fe200000006ff */
[----:B------:R0:W-:Y:S01]  /*0b80*/  STL [R1+0x1c], R36 ;  /* 0x00001c2401007387 */ /* 0x0001e20000100800 */
[C---:B------:R-:W-:Y:S01]  /*0b90*/  PRMT R24, R25.reuse, 0x7632, R24 ;  /* 0x0000763219187816 */ /* 0x040fe20000000018 */
[----:B------:R-:W-:Y:S01]  /*0ba0*/  IMAD.HI.U32 R8, R40, -0x326172a9, RZ ;  /* 0xcd9e8d5728087827 */ /* 0x000fe200078e00ff */
[----:B------:R-:W-:Y:S02]  /*0bb0*/  SHF.L.U32 R37, R25, 0x10, RZ ;  /* 0x0000001019257819 */ /* 0x000fe400000006ff */
[----:B------:R-:W-:Y:S01]  /*0bc0*/  PRMT R25, R26, 0x7632, R25 ;  /* 0x000076321a197816 */ /* 0x000fe20000000019 */
[C---:B------:R-:W-:Y:S01]  /*0bd0*/  IMAD.U32 R224, R10.reuse, 0x10000, RZ ;  /* 0x000100000ae07824 */ /* 0x040fe200078e00ff */
[----:B------:R-:W-:Y:S01]  /*0be0*/  PRMT R223, R10, 0x7632, R223 ;  /* 0x000076320adf7816 */ /* 0x000fe200000000df */
[----:B0-----:R-:W-:Y:S01]  /*0bf0*/  IMAD.U32 R36, R26, 0x10000, RZ ;  /* 0x000100001a247824 */ /* 0x001fe200078e00ff */
[C---:B------:R-:W-:Y:S01]  /*0c00*/  PRMT R26, R27.reuse, 0x7632, R26 ;  /* 0x000076321b1a7816 */ /* 0x040fe2000000001a */
[----:B------:R-:W-:Y:S01]  /*0c10*/  IMAD.U32 R27, R27, 0x10000, RZ ;  /* 0x000100001b1b7824 */ /* 0x000fe200078e00ff */
[C---:B------:R-:W-:Y:S01]  /*0c20*/  PRMT R225, R9.reuse, 0x7632, R225 ;  /* 0x0000763209e17816 */ /* 0x040fe200000000e1 */
[----:B------:R-:W-:Y:S01]  /*0c30*/  IMAD.U32 R226, R9, 0x10000, RZ ;  /* 0x0001000009e27824 */ /* 0x000fe200078e00ff */
[----:B------:R-:W-:Y:S01]  /*0c40*/  SHF.L.U32 R10, R38, 0x10, RZ ;  /* 0x00000010260a7819 */ /* 0x000fe200000006ff */
[----:B------:R-:W-:Y:S01]  /*0c50*/  IMAD.U32 R9, R32, 0x10000, RZ ;  /* 0x0001000020097824 */ /* 0x000fe200078e00ff */
[----:B------:R-:W-:Y:S01]  /*0c60*/  LOP3.LUT R171, R8, UR31, R171, 0x96, !PT ;  /* 0x0000001f08ab7c12 */ /* 0x000fe2000f8e96ab */
[----:B------:R-:W-:Y:S01]  /*0c70*/  STL [R1+0x14], R37 ;  /* 0x0000142501007387 */ /* 0x000fe20000100800 */
[----:B------:R-:W-:-:S03]  /*0c80*/  IMAD.U32 R8, R33, 0x10000, RZ ;  /* 0x0001000021087824 */ /* 0x000fc600078e00ff */
[----:B------:R-:W-:Y:S04]  /*0c90*/  STL [R1+0xc], R36 ;  /* 0x00000c2401007387 */ /* 0x000fe80000100800 */
[----:B------:R-:W-:Y:S04]  /*0ca0*/  STL [R1+0x4], R27 ;  /* 0x0000041b01007387 */ /* 0x000fe80000100800 */
[----:B------:R0:W-:Y:S04]  /*0cb0*/  STL [R1+0x58], R10 ;  /* 0x0000580a01007387 */ /* 0x0001e80000100800 */
[----:B------:R1:W-:Y:S04]  /*0cc0*/  STL [R1+0x50], R9 ;  /* 0x0000500901007387 */ /* 0x0003e80000100800 */
[----:B------:R2:W-:Y:S01]  /*0cd0*/  STL [R1+0x48], R8 ;  /* 0x0000480801007387 */ /* 0x0005e20000100800 */
[----:B0-----:R-:W-:Y:S01]  /*0ce0*/  SHF.L.U32 R10, R34, 0x10, RZ ;  /* 0x00000010220a7819 */ /* 0x001fe200000006ff */
[----:B-1----:R-:W-:-:S04]  /*0cf0*/  IMAD.U32 R9, R35, 0x10000, RZ ;  /* 0x0001000023097824 */ /* 0x002fc800078e00ff */
[----:B------:R0:W-:Y:S01]  /*0d00*/  STL [R1+0x40], R10 ;  /* 0x0000400a01007387 */ /* 0x0001e20000100800 */
[----:B--2---:R-:W-:-:S03]  /*0d10*/  IMAD.U32 R8, R28, 0x10000, RZ ;  /* 0x000100001c087824 */ /* 0x004fc600078e00ff */
        /* <DEDUP_REMOVED lines=13> */
[----:B------:R0:W-:Y:S01]  /*0df0*/  STL [R1], R8 ;  /* 0x0000000801007387 */ /* 0x0001e20000100800 */
[C---:B------:R-:W-:Y:S01]  /*0e00*/  PRMT R219, R4.reuse, 0x7632, R219 ;  /* 0x0000763204db7816 */ /* 0x040fe200000000db */
[----:B------:R-:W-:Y:S01]  /*0e10*/  IMAD.U32 R220, R4, 0x10000, RZ ;  /* 0x0001000004dc7824 */ /* 0x000fe200078e00ff */
[C---:B------:R-:W-:Y:S01]  /*0e20*/  PRMT R215, R6.reuse, 0x7632, R215 ;  /* 0x0000763206d77816 */ /* 0x040fe200000000d7 */
[----:B------:R-:W-:Y:S01]  /*0e30*/  IMAD.U32 R213, R7, 0x10000, RZ ;  /* 0x0001000007d57824 */ /* 0x000fe200078e00ff */
[----:B------:R-:W-:Y:S01]  /*0e40*/  SHF.L.U32 R216, R6, 0x10, RZ ;  /* 0x0000001006d87819 */ /* 0x000fe200000006ff */
[----:B------:R-:W-:Y:S01]  /*0e50*/  IMAD.U32 R200, R197, 0x10000, RZ ;  /* 0x00010000c5c87824 */ /* 0x000fe200078e00ff */
[----:B------:R-:W-:Y:S01]  /*0e60*/  PRMT R211, R7, 0x7632, R211 ;  /* 0x0000763207d37816 */ /* 0x000fe200000000d3 */
[----:B------:R-:W-:Y:S01]  /*0e70*/  IMAD.HI.U32 R4, R170, -0x2daee0ad, RZ ;  /* 0xd2511f53aa047827 */ /* 0x000fe200078e00ff */
[----:B------:R-:W-:-:S02]  /*0e80*/  PRMT R6, R205, 0x7632, R6 ;  /* 0x00007632cd067816 */ /* 0x000fc40000000006 */
[----:B------:R-:W-:Y:S02]  /*0e90*/  SHF.L.U32 R208, R205, 0x10, RZ ;  /* 0x00000010cdd07819 */ /* 0x000fe400000006ff */
        /* <DEDUP_REMOVED lines=23> */
[----:B------:R-:W-:Y:S01]  /*1010*/  BSSY B0, `(.L_x_6854) ;  /* 0x00023a0000007945 */ /* 0x000fe20003800000 */
[----:B------:R-:W-:Y:S01]  /*1020*/  IMAD.U32 R218, R5, 0x10000, RZ ;  /* 0x0001000005da7824 */ /* 0x000fe200078e00ff */
[----:B------:R-:W-:Y:S01]  /*1030*/  SHF.L.U32 R196, R199, 0x10, RZ ;  /* 0x00000010c7c47819 */ /* 0x000fe200000006ff */
        /* <DEDUP_REMOVED lines=47> */
[----:B0-----:R-:W-:-:S07]  /*1330*/  IMAD.U32 R197, R197, 0x10000, RZ ;  /* 0x00010000c5c57824 */ /* 0x001fce00078e00ff */
.L_x_7678:
[----:B0-----:R-:W0:Y:S01]  /*1340*/  LDC.64 R10, c[0x0][0x280] ;  /* 0x0000a000ff0a7b82 */ /* 0x001e220000000a00 */
[----:B------:R-:W-:-:S07]  /*1350*/  ISETP.NE.U32.AND P0, PT, RZ, UR8, PT ;  /* 0x00000008ff007c0c */ /* 0x000fce000bf05070 */
[----:B------:R-:W1:Y:S08]  /*1360*/  LDC R17, c[0x0][0x218] ;  /* 0x00008600ff117b82 */ /* 0x000e700000000800 */
[----:B------:R-:W2:Y:S01]  /*1370*/  LDC.64 R14, c[0x0][0x288] ;  /* 0x0000a200ff0e7b82 */ /* 0x000ea20000000a00 */
[----:B0-----:R-:W-:-:S05]  /*1380*/  IMAD.WIDE R10, R4, 0x4, R10 ;  /* 0x00000004040a7825 */ /* 0x001fca00078e020a */
[----:B------:R0:W3:Y:S01]  /*1390*/  LDG.E R19, desc[UR6][R10.64] ;  /* 0x000000060a137981 */ /* 0x0000e2000c1e1900 */
[----:B------:R-:W-:Y:S01]  /*13a0*/  ISETP.NE.AND.EX P0, PT, RZ, UR9, PT, P0 ;  /* 0x00000009ff007c0c */ /* 0x000fe2000bf05300 */
[----:B------:R-:W-:Y:S01]  /*13b0*/  IMAD.MOV.U32 R165, RZ, RZ, RZ ;  /* 0x000000ffffa57224 */ /* 0x000fe200078e00ff */
[----:B------:R-:W4:Y:S01]  /*13c0*/  S2R R20, SR_TID.X ;  /* 0x0000000000147919 */ /* 0x000f220000002100 */
[C---:B-1----:R-:W-:Y:S02]  /*13d0*/  IMAD R9, R4.reuse, R17, RZ ;  /* 0x0000001104097224 */ /* 0x042fe400078e02ff */
[----:B--2---:R-:W-:-:S08]  /*13e0*/  IMAD.WIDE R14, R4, 0x4, R14 ;  /* 0x00000004040e7825 */ /* 0x004fd000078e020e */
[----:B0-----:R-:W0:Y:S01]  /*13f0*/  @P0 LDC.64 R10, c[0x0][0x230] ;  /* 0x00008c00ff0a0b82 */ /* 0x001e220000000a00 */
[----:B-----5:R1:W5:Y:S01]  /*1400*/  LDG.E R193, desc[UR6][R14.64] ;  /* 0x000000060ec17981 */ /* 0x020362000c1e1900 */
[----:B----4-:R-:W-:Y:S02]  /*1410*/  LOP3.LUT R20, R20, 0x1f, RZ, 0xc0, !PT ;  /* 0x0000001f14147812 */ /* 0x010fe400078ec0ff */
[----:B---3--:R-:W-:-:S13]  /*1420*/  ISETP.GE.AND P1, PT, R19, 0x1, PT ;  /* 0x000000011300780c */ /* 0x008fda0003f26270 */
[----:B------:R-:W2:Y:S01]  /*1430*/  @P1 LDC.64 R12, c[0x0][0x220] ;  /* 0x00008800ff0c1b82 */ /* 0x000ea20000000a00 */
[----:B------:R-:W-:-:S04]  /*1440*/  @P1 VIADD R16, R19, 0xffffffff ;  /* 0xffffffff13101836 */ /* 0x000fc80000000000 */
        /* <DEDUP_REMOVED lines=8> */
[----:B--2---:R-:W-:Y:S01]  /*14d0*/  @P1 IMAD.WIDE.U32 R12, R165, 0x10, R12 ;  /* 0x00000010a50c1825 */ /* 0x004fe200078e000c */
[----:B------:R1:W5:Y:S04]  /*14e0*/  @P0 LDG.E.128 R108, desc[UR6][R10.64] ;  /* 0x000000060a6c0981 */ /* 0x000368000c1e1d00 */
[----:B------:R1:W5:Y:S01]  /*14f0*/  @P1 LDG.E.128 R112, desc[UR6][R12.64] ;  /* 0x000000060c701981 */ /* 0x000362000c1e1d00 */
[----:B------:R-:W-:Y:S01]  /*1500*/  ISETP.GT.AND P2, PT, R19, RZ, PT ;  /* 0x000000ff1300720c */ /* 0x000fe20003f44270 */
[----:B------:R-:W-:Y:S01]  /*1510*/  BSSY B1, `(.L_x_6855) ;  /* 0x0000061000017945 */ /* 0x000fe20003800000 */
[----:B------:R-:W-:-:S11]  /*1520*/  SHF.R.S32.HI R194, RZ, 0x1f, R4 ;  /* 0x0000001fffc27819 */ /* 0x000fd60000011404 */
[----:B-1----:R-:W-:Y:S05]  /*1530*/  @P2 BRA `(.L_x_6856) ;  /* 0x0000000000182947 */ /* 0x002fea0003800000 */
[----:B------:R-:W-:Y:S01]  /*1540*/  HFMA2.MMA R130, -RZ, RZ, 0, 0 ;  /* 0x00000000ff827435 */ /* 0x000fe200000001ff */
[----:B------:R-:W-:Y:S01]  /*1550*/  IMAD.MOV.U32 R9, RZ, RZ, R212 ;  /* 0x000000ffff097224 */ /* 0x000fe200078e00d4 */
[----:B------:R-:W-:Y:S09]  /*1560*/  @!P0 BRA `(.L_x_6857) ;  /* 0x00000004006c8947 */ /* 0x000ff20003800000 */
[----:B------:R-:W-:Y:S01]  /*1570*/  IMAD.MOV.U32 R9, RZ, RZ, R212 ;  /* 0x000000ffff097224 */ /* 0x000fe200078e00d4 */
[----:B-----5:R-:W-:Y:S01]  /*1580*/  SHF.L.U32 R130, R108, 0x10, RZ ;  /* 0x000000106c827819 */ /* 0x020fe200000006ff */
[----:B------:R-:W-:Y:S06]  /*1590*/  BRA `(.L_x_6857) ;  /* 0x0000000400607947 */ /* 0x000fec0003800000 */
.L_x_6856:
        /* <DEDUP_REMOVED lines=12> */
.L_x_6859:
[----:B------:R-:W-:-:S07]  /*1660*/  IMAD.MOV.U32 R6, RZ, RZ, R178 ;  /* 0x000000ffff067224 */ /* 0x000fce00078e00b2 */
.L_x_6860:
[----:B------:R-:W-:Y:S05]  /*1670*/  BSYNC B2 ;  /* 0x0000000000027941 */ /* 0x000fea0003800000 */
.L_x_6858:
        /* <DEDUP_REMOVED lines=16> */
.L_x_6864:
[----:B------:R-:W-:Y:S05]  /*1780*/  BSYNC B3 ;  /* 0x0000000000037941 */ /* 0x000fea0003800000 */
.L_x_6863:
        /* <DEDUP_REMOVED lines=42> */
[----:B------:R-:W-:-:S07]  /*1a30*/  LOP3.LUT R167, R11, UR32, R12, 0x96, !PT ;  /* 0x000000200ba77c12 */ /* 0x000fce000f8e960c */
.L_x_6862:
[----:B------:R-:W-:Y:S05]  /*1a40*/  BSYNC B2 ;  /* 0x0000000000027941 */ /* 0x000fea0003800000 */
.L_x_6861:
[----:B------:R-:W-:Y:S01]  /*1a50*/  HFMA2.MMA R11, -RZ, RZ, 0.1171875, 0 ;  /* 0x2f800000ff0b7435 */ /* 0x000fe200000001ff */
[----:B------:R-:W-:Y:S01]  /*1a60*/  I2FP.F32.U32 R6, R6 ;  /* 0x0000000600067245 */ /* 0x000fe20000201000 */
[----:B-----5:R-:W-:Y:S01]  /*1a70*/  IMAD.U32 R10, R112, 0x10000, RZ ;  /* 0x00010000700a7824 */ /* 0x020fe200078e00ff */
[----:B------:R-:W-:-:S03]  /*1a80*/  @P0 SHF.L.U32 R13, R108, 0x10, RZ ;  /* 0x000000106c0d0819 */ /* 0x000fc600000006ff */
[----:B------:R-:W-:-:S04]  /*1a90*/  FMUL.FTZ R10, R10, UR13 ;  /* 0x0000000d0a0a7c20 */ /* 0x000fc80008410000 */
[----:B------:R-:W-:Y:S01]  /*1aa0*/  FFMA.FTZ R6, R6, R11, 1.1641532182693481445e-10 ;  /* 0x2f00000006067423 */ /* 0x000fe2000001000b */
[----:B------:R-:W-:Y:S01]  /*1ab0*/  FMUL.FTZ R10, R10, UR12 ;  /* 0x0000000c0a0a7c20 */ /* 0x000fe20008410000 */
[----:B------:R-:W-:-:S03]  /*1ac0*/  IMAD.U32 R11, R184, 0x10000, RZ ;  /* 0x00010000b80b7824 */ /* 0x000fc600078e00ff */
[----:B------:R-:W-:-:S04]  /*1ad0*/  FSETP.GTU.FTZ.AND P3, PT, R6, UR10, PT ;  /* 0x0000000a06007c0b */ /* 0x000fc8000bf7c000 */
[----:B------:R-:W-:Y:S02]  /*1ae0*/  FSEL R10, R10, RZ, !P3 ;  /* 0x000000ff0a0a7208 */ /* 0x000fe40005800000 */
[----:B------:R-:W-:-:S03]  /*1af0*/  SEL R6, RZ, 0x1, P3 ;  /* 0x00000001ff067807 */ /* 0x000fc60001800000 */
[----:B------:R-:W-:-:S04]  /*1b00*/  FMUL.FTZ R130, R10, R11 ;  /* 0x0000000b0a827220 */ /* 0x000fc80000410000 */
[----:B------:R-:W-:-:S07]  /*1b10*/  @P0 FADD.FTZ R130, R130, R13 ;  /* 0x0000000d82820221 */ /* 0x000fce0000010000 */
.L_x_6857:
[----:B------:R-:W-:Y:S05]  /*1b20*/  BSYNC B1 ;  /* 0x0000000000017941 */ /* 0x000fea0003800000 */
.L_x_6855:
        /* <DEDUP_REMOVED lines=9> */
.L_x_6866:
        /* <DEDUP_REMOVED lines=12> */
.L_x_6869:
[----:B------:R-:W-:-:S07]  /*1c80*/  MOV R7, R178 ;  /* 0x000000b200077202 */ /* 0x000fce0000000f00 */
.L_x_6870:
[----:B------:R-:W-:Y:S05]  /*1c90*/  BSYNC B2 ;  /* 0x0000000000027941 */ /* 0x000fea0003800000 */
.L_x_6868:
        /* <DEDUP_REMOVED lines=16> */
.L_x_6874:
[----:B------:R-:W-:Y:S05]  /*1da0*/  BSYNC B3 ;  /* 0x0000000000037941 */ /* 0x000fea0003800000 */
.L_x_6873:
        /* <DEDUP_REMOVED lines=42> */
[----:B------:R-:W-:-:S10]  /*2050*/  LOP3.LUT R167, R11, UR32, R12, 0x96, !PT ;  /* 0x000000200ba77c12 */ /* 0x000fd4000f8e960c */
.L_x_6872:
[----:B------:R-:W-:Y:S05]  /*2060*/  BSYNC B2 ;  /* 0x0000000000027941 */ /* 0x000fea0003800000 */
.L_x_6871:
[----:B-----5:R-:W-:Y:S01]  /*2070*/  PRMT R9, R112, 0x7632, R9 ;  /* 0x0000763270097816 */ /* 0x020fe20000000009 */
[----:B------:R-:W-:Y:S01]  /*2080*/  IMAD.MOV.U32 R12, RZ, RZ, 0x2f800000 ;  /* 0x2f800000ff0c7424 */ /* 0x000fe200078e00ff */
[----:B------:R-:W-:Y:S02]  /*2090*/  I2FP.F32.U32 R7, R7 ;  /* 0x0000000700077245 */ /* 0x000fe40000201000 */
[----:B------:R-:W-:Y:S01]  /*20a0*/  PRMT R11, R184, 0x7632, R11 ;  /* 0x00007632b80b7816 */ /* 0x000fe2000000000b */
[----:B------:R-:W-:Y:S02]  /*20b0*/  IMAD.U32 R9, R9, 0x10000, RZ ;  /* 0x0001000009097824 */ /* 0x000fe400078e00ff */
[----:B------:R-:W-:Y:S01]  /*20c0*/  FFMA.FTZ R7, R7, R12, 1.1641532182693481445e-10 ;  /* 0x2f00000007077423 */ /* 0x000fe2000001000c */
[----:B------:R-:W-:Y:S01]  /*20d0*/  SHF.L.U32 R12, R11, 0x10, RZ ;  /* 0x000000100b0c7819 */ /* 0x000fe200000006ff */
[----:B------:R-:W-:-:S03]  /*20e0*/  FMUL.FTZ R9, R9, UR13 ;  /* 0x0000000d09097c20 */ /* 0x000fc60008410000 */
[----:B------:R-:W-:Y:S01]  /*20f0*/  FSETP.GTU.FTZ.AND P3, PT, R7, UR10, PT ;  /* 0x0000000a07007c0b */ /* 0x000fe2000bf7c000 */
[----:B------:R-:W-:Y:S01]  /*2100*/  FMUL.FTZ R9, R9, UR12 ;  /* 0x0000000c09097c20 */ /* 0x000fe20008410000 */
[----:B------:R-:W-:-:S04]  /*2110*/  @P0 PRMT R7, R108, 0x7632, R7 ;  /* 0x000076326c070816 */ /* 0x000fc80000000007 */
[----:B------:R-:W-:Y:S01]  /*2120*/  FSEL R9, R9, RZ, !P3 ;  /* 0x000000ff09097208 */ /* 0x000fe20005800000 */
[----:B------:R-:W-:Y:S01]  /*2130*/  @P0 IMAD.U32 R14, R7, 0x10000, RZ ;  /* 0x00010000070e0824 */ /* 0x000fe200078e00ff */
[----:B------:R-:W-:-:S03]  /*2140*/  SEL R7, RZ, 0x1, P3 ;  /* 0x00000001ff077807 */ /* 0x000fc60001800000 */
[----:B------:R-:W-:-:S04]  /*2150*/  FMUL.FTZ R131, R9, R12 ;  /* 0x0000000c09837220 */ /* 0x000fc80000410000 */
[----:B------:R-:W-:-:S07]  /*2160*/  @P0 FADD.FTZ R131, R131, R14 ;  /* 0x0000000e83830221 */ /* 0x000fce0000010000 */
.L_x_6867:
[----:B------:R-:W-:Y:S05]  /*2170*/  BSYNC B1 ;  /* 0x0000000000017941 */ /* 0x000fea0003800000 */
.L_x_6865:
        /* <DEDUP_REMOVED lines=8> */
.L_x_6876:
        /* <DEDUP_REMOVED lines=12> */
.L_x_6879:
[----:B------:R-:W-:-:S07]  /*22c0*/  IMAD.MOV.U32 R16, RZ, RZ, R178 ;  /* 0x000000ffff107224 */ /* 0x000fce00078e00b2 */
.L_x_6880:
[----:B------:R-:W-:Y:S05]  /*22d0*/  BSYNC B2 ;  /* 0x0000000000027941 */ /* 0x000fea0003800000 */
.L_x_6878:
        /* <DEDUP_REMOVED lines=16> */
.L_x_6884:
[----:B------:R-:W-:Y:S05]  /*23e0*/  BSYNC B3 ;  /* 0x0000000000037941 */ /* 0x000fea0003800000 */
.L_x_6883:
        /* <DEDUP_REMOVED lines=41> */
[----:B------:R-:W-:Y:S02]  /*2680*/  LOP3.LUT R167, R9, UR32, R10, 0x96, !PT ;  /* 0x0000002009a77c12 */ /* 0x000fe4000f8e960a */
[----:B------:R-:W-:-:S07]  /*2690*/  MOV R170, R8 ;  /* 0x0000000800aa7202 */ /* 0x000fce0000000f00 */
.L_x_6882:
[----:B------:R-:W-:Y:S05]  /*26a0*/  BSYNC B2 ;  /* 0x0000000000027941 */ /* 0x000fea0003800000 */
.L_x_6881:
[----:B------:R-:W-:Y:S01]  /*26b0*/  I2FP.F32.U32 R8, R16 ;  /* 0x0000001000087245 */ /* 0x000fe20000201000 */
[----:B------:R-:W-:Y:S01]  /*26c0*/  IMAD.MOV.U32 R13, RZ, RZ, 0x2f800000 ;  /* 0x2f800000ff0d7424 */ /* 0x000fe200078e00ff */
[----:B-----5:R-:W-:Y:S01]  /*26d0*/  SHF.L.U32 R9, R113, 0x10, RZ ;  /* 0x0000001071097819 */ /* 0x020fe200000006ff */
[----:B------:R-:W-:Y:S02]  /*26e0*/  IMAD.U32 R10, R185, 0x10000, RZ ;  /* 0x00010000b90a7824 */ /* 0x000fe400078e00ff */
[----:B------:R-:W-:Y:S01]  /*26f0*/  FFMA.FTZ R8, R8, R13, 1.1641532182693481445e-10 ;  /* 0x2f00000008087423 */ /* 0x000fe2000001000d */
[----:B------:R-:W-:Y:S02]  /*2700*/  @P0 IMAD.U32 R12, R109, 0x10000, RZ ;  /* 0x000100006d0c0824 */ /* 0x000fe400078e00ff */
[----:B------:R-:W-:Y:S02]  /*2710*/  FMUL.FTZ R9, R9, UR13 ;  /* 0x0000000d09097c20 */ /* 0x000fe40008410000 */
[----:B------:R-:W-:-:S02]  /*2720*/  FSETP.GTU.FTZ.AND P3, PT, R8, UR10, PT ;  /* 0x0000000a08007c0b */ /* 0x000fc4000bf7c000 */
[----:B------:R-:W-:Y:S02]  /*2730*/  FMUL.FTZ R9, R9, UR12 ;  /* 0x0000000c09097c20 */ /* 0x000fe40008410000 */
[----:B------:R-:W-:-:S03]  /*2740*/  SEL R8, RZ, 0x1, P3 ;  /* 0x00000001ff087807 */ /* 0x000fc60001800000 */
[----:B------:R-:W-:-:S05]  /*2750*/  FSEL R9, R9, RZ, !P3 ;  /* 0x000000ff09097208 */ /* 0x000fca0005800000 */
[----:B------:R-:W-:-:S04]  /*2760*/  FMUL.FTZ R133, R9, R10 ;  /* 0x0000000a09857220 */ /* 0x000fc80000410000 */
[----:B------:R-:W-:-:S07]  /*2770*/  @P0 FADD.FTZ R133, R133, R12 ;  /* 0x0000000c85850221 */ /* 0x000fce0000010000 */
.L_x_6877:
[----:B------:R-:W-:Y:S05]  /*2780*/  BSYNC B1 ;  /* 0x0000000000017941 */ /* 0x000fea0003800000 */
.L_x_6875:
[----:B------:R-:W-:Y:S04]  /*2790*/  BSSY B1, `(.L_x_6885) ;  /* 0x0000064000017945 */ /* 0x000fe80003800000 */
[----:B------:R-:W-:Y:S05]  /*27a0*/  @P2 BRA `(.L_x_6886) ;  /* 0x00000000001c2947 */ /* 0x000fea0003800000 */
[----:B------:R-:W-:Y:S01]  /*27b0*/  HFMA2.MMA R132, -RZ, RZ, 0, 0 ;  /* 0x00000000ff847435 */ /* 0x000fe200000001ff */
[----:B------:R-:W-:Y:S01]  /*27c0*/  IMAD.MOV.U32 R10, RZ, RZ, R11 ;  /* 0x000000ffff0a7224 */ /* 0x000fe200078e000b */
[----:B------:R-:W-:Y:S09]  /*27d0*/  @!P0 BRA `(.L_x_6887) ;  /* 0x00000004007c8947 */ /* 0x000ff20003800000 */
[----:B-----5:R-:W-:Y:S01]  /*27e0*/  PRMT R132, R109, 0x7632, R132 ;  /* 0x000076326d847816 */ /* 0x020fe20000000084 */
[----:B------:R-:W-:-:S03]  /*27f0*/  IMAD.MOV.U32 R10, RZ, RZ, R11 ;  /* 0x000000ffff0a7224 */ /* 0x000fc600078e000b */
[----:B------:R-:W-:Y:S01]  /*2800*/  SHF.L.U32 R132, R132, 0x10, RZ ;  /* 0x0000001084847819 */ /* 0x000fe200000006ff */
[----:B------:R-:W-:Y:S06]  /*2810*/  BRA `(.L_x_6887) ;  /* 0x00000004006c7947 */ /* 0x000fec0003800000 */
.L_x_6886:
        /* <DEDUP_REMOVED lines=12> */
.L_x_6889:
[----:B------:R-:W-:-:S07]  /*28e0*/  IMAD.MOV.U32 R9, RZ, RZ, R178 ;  /* 0x000000ffff097224 */ /* 0x000fce00078e00b2 */
.L_x_6890:
[----:B------:R-:W-:Y:S05]  /*28f0*/  BSYNC B2 ;  /* 0x0000000000027941 */ /* 0x000fea0003800000 */
.L_x_6888:
        /* <DEDUP_REMOVED lines=16> */
.L_x_6894:
[----:B------:R-:W-:Y:S05]  /*2a00*/  BSYNC B3 ;  /* 0x0000000000037941 */ /* 0x000fea0003800000 */
.L_x_6893:
        /* <DEDUP_REMOVED lines=42> */
[----:B------:R-:W-:-:S07]  /*2cb0*/  IMAD.MOV.U32 R10, RZ, RZ, RZ ;  /* 0x000000ffff0a7224 */ /* 0x000fce00078e00ff */
.L_x_6892:
[----:B------:R-:W-:Y:S05]  /*2cc0*/  BSYNC B2 ;  /* 0x0000000000027941 */ /* 0x000fea0003800000 */
.L_x_6891:
[----:B------:R-:W-:Y:S01]  /*2cd0*/  HFMA2.MMA R12, -RZ, RZ, 0.1171875, 0 ;  /* 0x2f800000ff0c7435 */ /* 0x000fe200000001ff */
[----:B-----5:R-:W-:Y:S02]  /*2ce0*/  PRMT R11, R113, 0x7632, R11 ;  /* 0x00007632710b7816 */ /* 0x020fe4000000000b */
[----:B------:R-:W-:-:S03]  /*2cf0*/  I2FP.F32.U32 R9, R9 ;  /* 0x0000000900097245 */ /* 0x000fc60000201000 */
[----:B------:R-:W-:-:S04]  /*2d00*/  IMAD.U32 R11, R11, 0x10000, RZ ;  /* 0x000100000b0b7824 */ /* 0x000fc800078e00ff */
[----:B------:R-:W-:Y:S01]  /*2d10*/  FFMA.FTZ R9, R9, R12, 1.1641532182693481445e-10 ;  /* 0x2f00000009097423 */ /* 0x000fe2000001000c */
[----:B------:R-:W-:Y:S01]  /*2d20*/  FMUL.FTZ R11, R11, UR13 ;  /* 0x0000000d0b0b7c20 */ /* 0x000fe20008410000 */
[----:B------:R-:W-:-:S03]  /*2d30*/  PRMT R12, R185, 0x7632, R12 ;  /* 0x00007632b90c7816 */ /* 0x000fc6000000000c */
[----:B------:R-:W-:Y:S01]  /*2d40*/  FMUL.FTZ R11, R11, UR12 ;  /* 0x0000000c0b0b7c20 */ /* 0x000fe20008410000 */
[----:B------:R-:W-:Y:S01]  /*2d50*/  FSETP.GTU.FTZ.AND P3, PT, R9, UR10, PT ;  /* 0x0000000a09007c0b */ /* 0x000fe2000bf7c000 */
[----:B------:R-:W-:Y:S01]  /*2d60*/  IMAD.U32 R12, R12, 0x10000, RZ ;  /* 0x000100000c0c7824 */ /* 0x000fe200078e00ff */
[----:B------:R-:W-:Y:S02]  /*2d70*/  @P0 PRMT R9, R109, 0x7632, R9 ;  /* 0x000076326d090816 */ /* 0x000fe40000000009 */
[----:B------:R-:W-:Y:S02]  /*2d80*/  FSEL R11, R11, RZ, !P3 ;  /* 0x000000ff0b0b7208 */ /* 0x000fe40005800000 */
[----:B------:R-:W-:Y:S02]  /*2d90*/  @P0 SHF.L.U32 R9, R9, 0x10, RZ ;  /* 0x0000001009090819 */ /* 0x000fe400000006ff */
[----:B------:R-:W-:Y:S01]  /*2da0*/  SEL R33, RZ, 0x1, P3 ;  /* 0x00000001ff217807 */ /* 0x000fe20001800000 */
[----:B------:R-:W-:-:S04]  /*2db0*/  FMUL.FTZ R132, R11, R12 ;  /* 0x0000000c0b847220 */ /* 0x000fc80000410000 */
[----:B------:R-:W-:-:S07]  /*2dc0*/  @P0 FADD.FTZ R132, R132, R9 ;  /* 0x0000000984840221 */ /* 0x000fce0000010000 */
.L_x_6887:
[----:B------:R-:W-:Y:S05]  /*2dd0*/  BSYNC B1 ;  /* 0x0000000000017941 */ /* 0x000fea0003800000 */
.L_x_6885:
        /* <DEDUP_REMOVED lines=8> */
.L_x_6896:
        /* <DEDUP_REMOVED lines=12> */
.L_x_6899:
[----:B------:R-:W-:-:S07]  /*2f20*/  MOV R9, R178 ;  /* 0x000000b200097202 */ /* 0x000fce0000000f00 */
.L_x_6900:
[----:B------:R-:W-:Y:S05]  /*2f30*/  BSYNC B2 ;  /* 0x0000000000027941 */ /* 0x000fea0003800000 */
.L_x_6898:
        /* <DEDUP_REMOVED lines=16> */
.L_x_6904:
[----:B------:R-:W-:Y:S05]  /*3040*/  BSYNC B3 ;  /* 0x0000000000037941 */ /* 0x000fea0003800000 */
.L_x_6903:
        /* <DEDUP_REMOVED lines=42> */
[----:B------:R-:W-:-:S11]  /*32f0*/  HFMA2.MMA R11, -RZ, RZ, 0, 0 ;  /* 0x00000000ff0b7435 */ /* 0x000fd600000001ff */
.L_x_6902:
[----:B------:R-:W-:Y:S05]  /*3300*/  BSYNC B2 ;  /* 0x0000000000027941 */ /* 0x000fea0003800000 */
.L_x_6901:
[----:B------:R-:W-:Y:S01]  /*3310*/  I2FP.F32.U32 R9, R9 ;  /* 0x0000000900097245 */ /* 0x000fe20000201000 */
[----:B------:R-:W-:Y:S01]  /*3320*/  IMAD.MOV.U32 R12, RZ, RZ, 0x2f800000 ;  /* 0x2f800000ff0c7424 */ /* 0x000fe200078e00ff */
[----:B------:R-:W-:Y:S01]  /*3330*/  SHF.L.U32 R135, R186, 0x10, RZ ;  /* 0x00000010ba877819 */ /* 0x000fe200000006ff */
[----:B-----5:R-:W-:Y:S02]  /*3340*/  IMAD.U32 R10, R114, 0x10000, RZ ;  /* 0x00010000720a7824 */ /* 0x020fe400078e00ff */
        /* <DEDUP_REMOVED lines=9> */
.L_x_6897:
[----:B------:R-:W-:Y:S05]  /*33e0*/  BSYNC B1 ;  /* 0x0000000000017941 */ /* 0x000fea0003800000 */
.L_x_6895:
        /* <DEDUP_REMOVED lines=9> */
.L_x_6906:
        /* <DEDUP_REMOVED lines=12> */
.L_x_6909:
[----:B------:R-:W-:-:S07]  /*3540*/  IMAD.MOV.U32 R9, RZ, RZ, R178 ;  /* 0x000000ffff097224 */ /* 0x000fce00078e00b2 */
.L_x_6910:
[----:B------:R-:W-:Y:S05]  /*3550*/  BSYNC B2 ;  /* 0x0000000000027941 */ /* 0x000fea0003800000 */
.L_x_6908:
        /* <DEDUP_REMOVED lines=16> */
.L_x_6914:
[----:B------:R-:W-:Y:S05]  /*3660*/  BSYNC B3 ;  /* 0x0000000000037941 */ /* 0x000fea0003800000 */
.L_x_6913:
        /* <DEDUP_REMOVED lines=41> */
[----:B------:R-:W-:Y:S01]  /*3900*/  IMAD.MOV.U32 R10, RZ, RZ, RZ ;  /* 0x000000ffff0a7224 */ /* 0x000fe200078e00ff */
[----:B------:R-:W-:-:S07]  /*3910*/  LOP3.LUT R167, R11, UR32, R12, 0x96, !PT ;  /* 0x000000200ba77c12 */ /* 0x000fce000f8e960c */
.L_x_6912:
[----:B------:R-:W-:Y:S05]  /*3920*/  BSYNC B2 ;  /* 0x0000000000027941 */ /* 0x000fea0003800000 */
.L_x_6911:
[----:B-----5:R-:W-:Y:S01]  /*3930*/  PRMT R11, R114, 0x7632, R11 ;  /* 0x00007632720b7816 */ /* 0x020fe2000000000b */
[----:B------:R-:W-:Y:S01]  /*3940*/  IMAD.MOV.U32 R12, RZ, RZ, 0x2f800000 ;  /* 0x2f800000ff0c7424 */ /* 0x000fe200078e00ff */
[----:B------:R-:W-:Y:S02]  /*3950*/  I2FP.F32.U32 R9, R9 ;  /* 0x0000000900097245 */ /* 0x000fe40000201000 */
[----:B------:R-:W-:-:S03]  /*3960*/  SHF.L.U32 R11, R11, 0x10, RZ ;  /* 0x000000100b0b7819 */ /* 0x000fc600000006ff */
[----:B------:R-:W-:Y:S01]  /*3970*/  FFMA.FTZ R9, R9, R12, 1.1641532182693481445e-10 ;  /* 0x2f00000009097423 */ /* 0x000fe2000001000c */
[----:B------:R-:W-:Y:S01]  /*3980*/  PRMT R12, R186, 0x7632, R12 ;  /* 0x00007632ba0c7816 */ /* 0x000fe2000000000c */
[----:B------:R-:W-:-:S03]  /*3990*/  FMUL.FTZ R11, R11, UR13 ;  /* 0x0000000d0b0b7c20 */ /* 0x000fc60008410000 */
[----:B------:R-:W-:Y:S01]  /*39a0*/  FSETP.GTU.FTZ.AND P3, PT, R9, UR10, PT ;  /* 0x0000000a09007c0b */ /* 0x000fe2000bf7c000 */
[----:B------:R-:W-:Y:S01]  /*39b0*/  FMUL.FTZ R11, R11, UR12 ;  /* 0x0000000c0b0b7c20 */ /* 0x000fe20008410000 */
[----:B------:R-:W-:Y:S01]  /*39c0*/  @P0 PRMT R9, R110, 0x7632, R9 ;  /* 0x000076326e090816 */ /* 0x000fe20000000009 */
[----:B------:R-:W-:Y:S01]  /*39d0*/  IMAD.U32 R12, R12, 0x10000, RZ ;  /* 0x000100000c0c7824 */ /* 0x000fe200078e00ff */
[----:B------:R-:W-:Y:S02]  /*39e0*/  SEL R43, RZ, 0x1, P3 ;  /* 0x00000001ff2b7807 */ /* 0x000fe40001800000 */
[----:B------:R-:W-:Y:S02]  /*39f0*/  FSEL R11, R11, RZ, !P3 ;  /* 0x000000ff0b0b7208 */ /* 0x000fe40005800000 */
[----:B------:R-:W-:-:S03]  /*3a00*/  @P0 SHF.L.U32 R9, R9, 0x10, RZ ;  /* 0x0000001009090819 */ /* 0x000fc600000006ff */
[----:B------:R-:W-:-:S04]  /*3a10*/  FMUL.FTZ R134, R11, R12 ;  /* 0x0000000c0b867220 */ /* 0x000fc80000410000 */
[----:B------:R-:W-:-:S07]  /*3a20*/  @P0 FADD.FTZ R134, R134, R9 ;  /* 0x0000000986860221 */ /* 0x000fce0000010000 */
.L_x_6907:
[----:B------:R-:W-:Y:S05]  /*3a30*/  BSYNC B1 ;  /* 0x0000000000017941 */ /* 0x000fea0003800000 */
.L_x_6905:
        /* <DEDUP_REMOVED lines=8> */
.L_x_6916:
        /* <DEDUP_REMOVED lines=12> */
.L_x_6919:
[----:B------:R-:W-:-:S07]  /*3b80*/  IMAD.MOV.U32 R9, RZ, RZ, R178 ;  /* 0x000000ffff097224 */ /* 0x000fce00078e00b2 */
.L_x_6920:
[----:B------:R-:W-:Y:S05]  /*3b90*/  BSYNC B2 ;  /* 0x0000000000027941 */ /* 0x000fea0003800000 */
.L_x_6918:
        /* <DEDUP_REMOVED lines=16> */
.L_x_6924:
[----:B------:R-:W-:Y:S05]  /*3ca0*/  BSYNC B3 ;  /* 0x0000000000037941 */ /* 0x000fea0003800000 */
.L_x_6923:
        /* <DEDUP_REMOVED lines=43> */
.L_x_6922:
[----:B------:R-:W-:Y:S05]  /*3f60*/  BSYNC B2 ;  /* 0x0000000000027941 */ /* 0x000fea0003800000 */
.L_x_6921:
[----:B------:R-:W-:Y:S01]  /*3f70*/  I2FP.F32.U32 R9, R9 ;  /* 0x0000000900097245 */ /* 0x000fe20000201000 */
[----:B------:R-:W-:Y:S01]  /*3f80*/  IMAD.MOV.U32 R12, RZ, RZ, 0x2f800000 ;  /* 0x2f800000ff0c7424 */ /* 0x000fe200078e00ff */
[----:B-----5:R-:W-:Y:S02]  /*3f90*/  SHF.L.U32 R10, R115, 0x10, RZ ;  /* 0x00000010730a7819 */ /* 0x020fe400000006ff */
[----:B------:R-:W-:Y:S01]  /*3fa0*/  @P0 SHF.L.U32 R13, R111, 0x10, RZ ;  /* 0x000000106f0d0819 */ /* 0x000fe200000006ff */
[----:B------:R-:W-:Y:S02]  /*3fb0*/  FFMA.FTZ R9, R9, R12, 1.1641532182693481445e-10 ;  /* 0x2f00000009097423 */ /* 0x000fe4000001000c */
[----:B------:R-:W-:-:S03]  /*3fc0*/  FMUL.FTZ R10, R10, UR13 ;  /* 0x0000000d0a0a7c20 */ /* 0x000fc60008410000 */
[----:B------:R-:W-:Y:S01]  /*3fd0*/  FSETP.GTU.FTZ.AND P3, PT, R9, UR10, PT ;  /* 0x0000000a09007c0b */ /* 0x000fe2000bf7c000 */
[----:B------:R-:W-:Y:S01]  /*3fe0*/  FMUL.FTZ R10, R10, UR12 ;  /* 0x0000000c0a0a7c20 */ /* 0x000fe20008410000 */
[----:B------:R-:W-:Y:S02]  /*3ff0*/  IMAD.U32 R9, R187, 0x10000, RZ ;  /* 0x00010000bb097824 */ /* 0x000fe400078e00ff */
[----:B------:R-:W-:Y:S02]  /*4000*/  SEL R120, RZ, 0x1, P3 ;  /* 0x00000001ff787807 */ /* 0x000fe40001800000 */
[----:B------:R-:W-:-:S05]  /*4010*/  FSEL R10, R10, RZ, !P3 ;  /* 0x000000ff0a0a7208 */ /* 0x000fca0005800000 */
[----:B------:R-:W-:-:S04]  /*4020*/  FMUL.FTZ R136, R10, R9 ;  /* 0x000000090a887220 */ /* 0x000fc80000410000 */
[----:B------:R-:W-:-:S07]  /*4030*/  @P0 FADD.FTZ R136, R136, R13 ;  /* 0x0000000d88880221 */ /* 0x000fce0000010000 */
.L_x_6917:
[----:B------:R-:W-:Y:S05]  /*4040*/  BSYNC B1 ;  /* 0x0000000000017941 */ /* 0x000fea0003800000 */
.L_x_6915:
        /* <DEDUP_REMOVED lines=9> */
.L_x_6926:
        /* <DEDUP_REMOVED lines=12> */
.L_x_6929:
[----:B------:R-:W-:-:S07]  /*41a0*/  IMAD.MOV.U32 R9, RZ, RZ, R178 ;  /* 0x000000ffff097224 */ /* 0x000fce00078e00b2 */
.L_x_6930:
[----:B------:R-:W-:Y:S05]  /*41b0*/  BSYNC B2 ;  /* 0x0000000000027941 */ /* 0x000fea0003800000 */
.L_x_6928:
        /* <DEDUP_REMOVED lines=16> */
.L_x_6934:
[----:B------:R-:W-:Y:S05]  /*42c0*/  BSYNC B3 ;  /* 0x0000000000037941 */ /* 0x000fea0003800000 */
.L_x_6933:
        /* <DEDUP_REMOVED lines=43> */
.L_x_6932:
[----:B------:R-:W-:Y:S05]  /*4580*/  BSYNC B2 ;  /* 0x0000000000027941 */ /* 0x000fea0003800000 */
.L_x_6931:
[----:B-----5:R-:W-:Y:S01]  /*4590*/  PRMT R10, R115, 0x7632, R10 ;  /* 0x00007632730a7816 */ /* 0x020fe2000000000a */
[----:B------:R-:W-:Y:S01]  /*45a0*/  IMAD.MOV.U32 R12, RZ, RZ, 0x2f800000 ;  /* 0x2f800000ff0c7424 */ /* 0x000fe200078e00ff */
[----:B------:R-:W-:Y:S02]  /*45b0*/  I2FP.F32.U32 R9, R9 ;  /* 0x0000000900097245 */ /* 0x000fe40000201000 */
[----:B------:R-:W-:Y:S02]  /*45c0*/  SHF.L.U32 R10, R10, 0x10, RZ ;  /* 0x000000100a0a7819 */ /* 0x000fe400000006ff */
[----:B------:R-:W-:Y:S01]  /*45d0*/  PRMT R11, R187, 0x7632, R11 ;  /* 0x00007632bb0b7816 */ /* 0x000fe2000000000b */
[----:B------:R-:W-:Y:S02]  /*45e0*/  FFMA.FTZ R9, R9, R12, 1.1641532182693481445e-10 ;  /* 0x2f00000009097423 */ /* 0x000fe4000001000c */
[----:B------:R-:W-:Y:S02]  /*45f0*/  FMUL.FTZ R10, R10, UR13 ;  /* 0x0000000d0a0a7c20 */ /* 0x000fe40008410000 */
[----:B------:R-:W-:Y:S01]  /*4600*/  IMAD.U32 R11, R11, 0x10000, RZ ;  /* 0x000100000b0b7824 */ /* 0x000fe200078e00ff */
[----:B------:R-:W-:Y:S01]  /*4610*/  FSETP.GTU.FTZ.AND P3, PT, R9, UR10, PT ;  /* 0x0000000a09007c0b */ /* 0x000fe2000bf7c000 */
[----:B------:R-:W-:Y:S01]  /*4620*/  FMUL.FTZ R10, R10, UR12 ;  /* 0x0000000c0a0a7c20 */ /* 0x000fe20008410000 */
[----:B------:R-:W-:-:S02]  /*4630*/  @P0 PRMT R9, R111, 0x7632, R9 ;  /* 0x000076326f090816 */ /* 0x000fc40000000009 */
[----:B------:R-:W-:Y:S02]  /*4640*/  SEL R121, RZ, 0x1, P3 ;  /* 0x00000001ff797807 */ /* 0x000fe40001800000 */
[----:B------:R-:W-:Y:S02]  /*4650*/  FSEL R10, R10, RZ, !P3 ;  /* 0x000000ff0a0a7208 */ /* 0x000fe40005800000 */
[----:B------:R-:W-:-:S03]  /*4660*/  @P0 SHF.L.U32 R12, R9, 0x10, RZ ;  /* 0x00000010090c0819 */ /* 0x000fc600000006ff */
[----:B------:R-:W-:-:S04]  /*4670*/  FMUL.FTZ R137, R10, R11 ;  /* 0x0000000b0a897220 */ /* 0x000fc80000410000 */
[----:B------:R-:W-:-:S07]  /*4680*/  @P0 FADD.FTZ R137, R137, R12 ;  /* 0x0000000c89890221 */ /* 0x000fce0000010000 */
.L_x_6927:
[----:B------:R-:W-:Y:S05]  /*4690*/  BSYNC B1 ;  /* 0x0000000000017941 */ /* 0x000fea0003800000 */
.L_x_6925:
        /* <DEDUP_REMOVED lines=20> */
[----:B------:R-:W-:Y:S02]  /*47e0*/  PRMT R13, R43, 0x7104, RZ ;  /* 0x000071042b0d7816 */ /* 0x000fe400000000ff */
[----:B------:R-:W-:Y:S01]  /*47f0*/  PRMT R24, R15, 0x4210, R12 ;  /* 0x000042100f187816 */ /* 0x000fe2000000000c */
[----:B------:R-:W-:Y:S01]  /*4800*/  IMAD.WIDE.U32 R14, R14, 0x10000, RZ ;  /* 0x000100000e0e7825 */ /* 0x000fe200078e00ff */
[----:B------:R-:W-:-:S02]  /*4810*/  LOP3.LUT R12, R33, 0xff, RZ, 0xc0, !PT ;  /* 0x000000ff210c7812 */ /* 0x000fc400078ec0ff */
[----:B------:R-:W-:Y:S02]  /*4820*/  LOP3.LUT R16, R7, 0xff, RZ, 0xc0, !PT ;  /* 0x000000ff07107812 */ /* 0x000fe400078ec0ff */
[----:B------:R-:W-:Y:S01]  /*4830*/  LOP3.LUT R27, R24, 0xff00, R13, 0xf8, !PT ;  /* 0x0000ff00181b7812 */ /* 0x000fe200078ef80d */
[----:B------:R-:W-:-:S03]  /*4840*/  IMAD.WIDE.U32 R12, R12, 0x1000000, RZ ;  /* 0x010000000c0c7825 */ /* 0x000fc600078e00ff */
[----:B------:R-:W-:Y:S01]  /*4850*/  LOP3.LUT R27, R27, 0xff, R42, 0xf8, !PT ;  /* 0x000000ff1b1b7812 */ /* 0x000fe200078ef82a */
[----:B------:R-:W-:-:S03]  /*4860*/  IMAD.WIDE.U32 R16, R16, 0x100, RZ ;  /* 0x0000010010107825 */ /* 0x000fc600078e00ff */
[----:B------:R-:W-:Y:S02]  /*4870*/  LOP3.LUT R13, R15, R27, R13, 0xfe, !PT ;  /* 0x0000001b0f0d7212 */ /* 0x000fe400078efe0d */
[----:B------:R-:W-:Y:S01]  /*4880*/  LOP3.LUT R25, R16, R12, R14, 0xfe, !PT ;  /* 0x0000000c10197212 */ /* 0x000fe200078efe0e */
[----:B0-----:R-:W-:Y:S01]  /*4890*/  IMAD.WIDE.U32 R14, R165, 0x8, R22 ;  /* 0x00000008a50e7825 */ /* 0x001fe200078e0016 */
[----:B------:R-:W-:Y:S02]  /*48a0*/  LOP3.LUT R13, R13, R17, RZ, 0xfc, !PT ;  /* 0x000000110d0d7212 */ /* 0x000fe400078efcff */
[----:B------:R-:W-:-:S05]  /*48b0*/  LOP3.LUT R12, R25, 0xff, R6, 0xf8, !PT ;  /* 0x000000ff190c7812 */ /* 0x000fca00078ef806 */
[----:B------:R1:W-:Y:S02]  /*48c0*/  STG.E.64 desc[UR6][R14.64], R12 ;  /* 0x0000000c0e007986 */ /* 0x0003e4000c101b06 */
.L_x_6936:
[----:B------:R-:W-:Y:S05]  /*48d0*/  BSYNC B1 ;  /* 0x0000000000017941 */ /* 0x000fea0003800000 */
.L_x_6935:
[----:B-----5:R2:W5:Y:S04]  /*48e0*/  @P1 LDG.E.128 R112, desc[UR6][R10.64] ;  /* 0x000000060a701981 */ /* 0x020568000c1e1d00 */
[----:B------:R2:W5:Y:S01]  /*48f0*/  @P0 LDG.E.128 R108, desc[UR6][R18.64] ;  /* 0x00000006126c0981 */ /* 0x000562000c1e1d00 */
[----:B------:R-:W-:Y:S04]  /*4900*/  BSSY B1, `(.L_x_6937) ;  /* 0x0000060000017945 */ /* 0x000fe80003800000 */
[----:B------:R-:W-:Y:S05]  /*4910*/  @P2 BRA `(.L_x_6938) ;  /* 0x0000000000182947 */ /* 0x000fea0003800000 */
[----:B------:R-:W-:Y:S01]  /*4920*/  MOV R34, RZ ;  /* 0x000000ff00227202 */ /* 0x000fe20000000f00 */
[----:B--2---:R-:W-:Y:S01]  /*4930*/  IMAD.MOV.U32 R10, RZ, RZ, R21 ;  /* 0x000000ffff0a7224 */ /* 0x004fe200078e0015 */
[----:B------:R-:W-:Y:S06]  /*4940*/  @!P0 BRA `(.L_x_6939) ;  /* 0x00000004006c8947 */ /* 0x000fec0003800000 */
[----:B------:R-:W-:Y:S01]  /*4950*/  MOV R10, R21 ;  /* 0x00000015000a7202 */ /* 0x000fe20000000f00 */
[----:B-----5:R-:W-:Y:S01]  /*4960*/  IMAD.U32 R34, R108, 0x10000, RZ ;  /* 0x000100006c227824 */ /* 0x020fe200078e00ff */
[----:B------:R-:W-:Y:S06]  /*4970*/  BRA `(.L_x_6939) ;  /* 0x0000000400607947 */ /* 0x000fec0003800000 */
.L_x_6938:
[C---:B------:R-:W-:Y:S01]  /*4980*/  ISETP.NE.AND P3, PT, R21.reuse, 0x1, PT ;  /* 0x000000011500780c */ /* 0x040fe20003f65270 */
[----:B------:R-:W-:Y:S01]  /*4990*/  BSSY B2, `(.L_x_6940) ;  /* 0x000000c000027945 */ /* 0x000fe20003800000 */
[----:B--2---:R-:W-:-:S11]  /*49a0*/  IADD3 R10, R21, 0x1, RZ ;  /* 0x00000001150a7810 */ /* 0x004fd60007ffe0ff */
        /* <DEDUP_REMOVED lines=9> */
.L_x_6941:
[----:B------:R-:W-:-:S07]  /*4a40*/  MOV R6, R178 ;  /* 0x000000b200067202 */ /* 0x000fce0000000f00 */
.L_x_6942:
[----:B------:R-:W-:Y:S05]  /*4a50*/  BSYNC B2 ;  /* 0x0000000000027941 */ /* 0x000fea0003800000 */
.L_x_6940:
[----:B------:R-:W-:Y:S01]  /*4a60*/  ISETP.NE.AND P3, PT, R10, 0x4, PT ;  /* 0x000000040a00780c */ /* 0x000fe20003f65270 */
[----:B------:R-:W-:-:S12]  /*4a70*/  BSSY B2, `(.L_x_6943) ;  /* 0x000003b000027945 */ /* 0x000fd80003800000 */
[----:B------:R-:W-:Y:S05]  /*4a80*/  @P3 BRA `(.L_x_6944) ;  /* 0x0000000000e43947 */ /* 0x000fea0003800000 */
[----:B------:R-:W-:Y:S01]  /*4a90*/  VIADD R2, R2, 0x1 ;  /* 0x0000000102027836 */ /* 0x000fe20000000000 */
[----:B------:R-:W-:Y:S03]  /*4aa0*/  BSSY B3, `(.L_x_6945) ;  /* 0x000000c000037945 */ /* 0x000fe60003800000 */
[C---:B01----:R-:W-:Y:S01]  /*4ab0*/  IMAD.HI.U32 R12, R2.reuse, -0x2daee0ad, RZ ;  /* 0xd2511f53020c7827 */ /* 0x043fe200078e00ff */
        /* <DEDUP_REMOVED lines=10> */
.L_x_6946:
[----:B------:R-:W-:Y:S05]  /*4b60*/  BSYNC B3 ;  /* 0x0000000000037941 */ /* 0x000fea0003800000 */
.L_x_6945:
        /* <DEDUP_REMOVED lines=43> */
.L_x_6944:
[----:B------:R-:W-:Y:S05]  /*4e20*/  BSYNC B2 ;  /* 0x0000000000027941 */ /* 0x000fea0003800000 */
.L_x_6943:
[----:B------:R-:W-:Y:S01]  /*4e30*/  HFMA2.MMA R11, -RZ, RZ, 0.1171875, 0 ;  /* 0x2f800000ff0b7435 */ /* 0x000fe200000001ff */
[----:B------:R-:W-:Y:S01]  /*4e40*/  I2FP.F32.U32 R6, R6 ;  /* 0x0000000600067245 */ /* 0x000fe20000201000 */
[----:B01---5:R-:W-:Y:S02]  /*4e50*/  IMAD.U32 R12, R112, 0x10000, RZ ;  /* 0x00010000700c7824 */ /* 0x023fe400078e00ff */
[----:B------:R-:W-:Y:S02]  /*4e60*/  @P0 IMAD.U32 R13, R108, 0x10000, RZ ;  /* 0x000100006c0d0824 */ /* 0x000fe400078e00ff */
[----:B------:R-:W-:-:S04]  /*4e70*/  FMUL.FTZ R12, R12, UR13 ;  /* 0x0000000d0c0c7c20 */ /* 0x000fc80008410000 */
[----:B------:R-:W-:Y:S01]  /*4e80*/  FFMA.FTZ R6, R6, R11, 1.1641532182693481445e-10 ;  /* 0x2f00000006067423 */ /* 0x000fe2000001000b */
[----:B------:R-:W-:Y:S01]  /*4e90*/  FMUL.FTZ R12, R12, UR12 ;  /* 0x0000000c0c0c7c20 */ /* 0x000fe20008410000 */
[----:B------:R-:W-:-:S03]  /*4ea0*/  SHF.L.U32 R11, R172, 0x10, RZ ;  /* 0x00000010ac0b7819 */ /* 0x000fc600000006ff */
[----:B------:R-:W-:-:S04]  /*4eb0*/  FSETP.GTU.FTZ.AND P3, PT, R6, UR10, PT ;  /* 0x0000000a06007c0b */ /* 0x000fc8000bf7c000 */
[----:B------:R-:W-:Y:S02]  /*4ec0*/  FSEL R34, R12, RZ, !P3 ;  /* 0x000000ff0c227208 */ /* 0x000fe40005800000 */
[----:B------:R-:W-:-:S03]  /*4ed0*/  SEL R6, RZ, 0x1, P3 ;  /* 0x00000001ff067807 */ /* 0x000fc60001800000 */
[----:B------:R-:W-:-:S04]  /*4ee0*/  FMUL.FTZ R34, R34, R11 ;  /* 0x0000000b22227220 */ /* 0x000fc80000410000 */
[----:B------:R-:W-:-:S07]  /*4ef0*/  @P0 FADD.FTZ R34, R13, R34 ;  /* 0x000000220d220221 */ /* 0x000fce0000010000 */
.L_x_6939:
[----:B------:R-:W-:Y:S05]  /*4f00*/  BSYNC B1 ;  /* 0x0000000000017941 */ /* 0x000fea0003800000 */
.L_x_6937:
        /* <DEDUP_REMOVED lines=9> */
.L_x_6948:
        /* <DEDUP_REMOVED lines=12> */
.L_x_6951:
[----:B------:R-:W-:-:S07]  /*5060*/  MOV R7, R178 ;  /* 0x000000b200077202 */ /* 0x000fce0000000f00 */
.L_x_6952:
[----:B------:R-:W-:Y:S05]  /*5070*/  BSYNC B2 ;  /* 0x0000000000027941 */ /* 0x000fea0003800000 */
.L_x_6950:
        /* <DEDUP_REMOVED lines=16> */
.L_x_6956:
[----:B------:R-:W-:Y:S05]  /*5180*/  BSYNC B3 ;  /* 0x0000000000037941 */ /* 0x000fea0003800000 */
.L_x_6955:
        /* <DEDUP_REMOVED lines=41> */
[----:B------:R-:W-:Y:S01]  /*5420*/  IMAD.MOV.U32 R11, RZ, RZ, RZ ;  /* 0x000000ffff0b7224 */ /* 0x000fe200078e00ff */
[----:B------:R-:W-:-:S07]  /*5430*/  MOV R170, R10 ;  /* 0x0000000a00aa7202 */ /* 0x000fce0000000f00 */
.L_x_6954:
[----:B------:R-:W-:Y:S05]  /*5440*/  BSYNC B2 ;  /* 0x0000000000027941 */ /* 0x000fea0003800000 */
.L_x_6953:
[----:B01----:R-:W-:Y:S01]  /*5450*/  HFMA2.MMA R12, -RZ, RZ, 0.1171875, 0 ;  /* 0x2f800000ff0c7435 */ /* 0x003fe200000001ff */
[----:B-----5:R-:W-:Y:S02]  /*5460*/  PRMT R10, R112, 0x7632, R10 ;  /* 0x00007632700a7816 */ /* 0x020fe4000000000a */
[----:B------:R-:W-:-:S03]  /*5470*/  I2FP.F32.U32 R7, R7 ;  /* 0x0000000700077245 */ /* 0x000fc60000201000 */
[----:B------:R-:W-:-:S04]  /*5480*/  IMAD.U32 R10, R10, 0x10000, RZ ;  /* 0x000100000a0a7824 */ /* 0x000fc800078e00ff */
[----:B------:R-:W-:Y:S01]  /*5490*/  FFMA.FTZ R7, R7, R12, 1.1641532182693481445e-10 ;  /* 0x2f00000007077423 */ /* 0x000fe2000001000c */
[----:B------:R-:W-:Y:S01]  /*54a0*/  FMUL.FTZ R10, R10, UR13 ;  /* 0x0000000d0a0a7c20 */ /* 0x000fe20008410000 */
[----:B------:R-:W-:-:S03]  /*54b0*/  PRMT R12, R172, 0x7632, R12 ;  /* 0x00007632ac0c7816 */ /* 0x000fc6000000000c */
[----:B------:R-:W-:Y:S01]  /*54c0*/  FMUL.FTZ R10, R10, UR12 ;  /* 0x0000000c0a0a7c20 */ /* 0x000fe20008410000 */
[----:B------:R-:W-:Y:S02]  /*54d0*/  FSETP.GTU.FTZ.AND P3, PT, R7, UR10, PT ;  /* 0x0000000a07007c0b */ /* 0x000fe4000bf7c000 */
[----:B------:R-:W-:Y:S02]  /*54e0*/  @P0 PRMT R7, R108, 0x7632, R7 ;  /* 0x000076326c070816 */ /* 0x000fe40000000007 */
[----:B------:R-:W-:Y:S02]  /*54f0*/  SHF.L.U32 R35, R12, 0x10, RZ ;  /* 0x000000100c237819 */ /* 0x000fe400000006ff */
[----:B------:R-:W-:Y:S01]  /*5500*/  FSEL R10, R10, RZ, !P3 ;  /* 0x000000ff0a0a7208 */ /* 0x000fe20005800000 */
[----:B------:R-:W-:Y:S01]  /*5510*/  @P0 IMAD.U32 R12, R7, 0x10000, RZ ;  /* 0x00010000070c0824 */ /* 0x000fe200078e00ff */
[----:B------:R-:W-:-:S03]  /*5520*/  SEL R7, RZ, 0x1, P3 ;  /* 0x00000001ff077807 */ /* 0x000fc60001800000 */
[----:B------:R-:W-:-:S04]  /*5530*/  FMUL.FTZ R35, R10, R35 ;  /* 0x000000230a237220 */ /* 0x000fc80000410000 */
[----:B------:R-:W-:-:S07]  /*5540*/  @P0 FADD.FTZ R35, R35, R12 ;  /* 0x0000000c23230221 */ /* 0x000fce0000010000 */
.L_x_6949:
[----:B------:R-:W-:Y:S05]  /*5550*/  BSYNC B1 ;  /* 0x0000000000017941 */ /* 0x000fea0003800000 */
.L_x_6947:
        /* <DEDUP_REMOVED lines=8> */
.L_x_6958:
        /* <DEDUP_REMOVED lines=12> */
.L_x_6961:
[----:B------:R-:W-:-:S07]  /*56a0*/  MOV R8, R178 ;  /* 0x000000b200087202 */ /* 0x000fce0000000f00 */
.L_x_6962:
[----:B------:R-:W-:Y:S05]  /*56b0*/  BSYNC B2 ;  /* 0x0000000000027941 */ /* 0x000fea0003800000 */
.L_x_6960:
        /* <DEDUP_REMOVED lines=16> */
.L_x_6966:
[----:B------:R-:W-:Y:S05]  /*57c0*/  BSYNC B3 ;  /* 0x0000000000037941 */ /* 0x000fea0003800000 */
.L_x_6965:
        /* <DEDUP_REMOVED lines=43> */
.L_x_6964:
[----:B------:R-:W-:Y:S05]  /*5a80*/  BSYNC B2 ;  /* 0x0000000000027941 */ /* 0x000fea0003800000 */
.L_x_6963:
        /* <DEDUP_REMOVED lines=13> */
.L_x_6959:
[----:B------:R-:W-:Y:S05]  /*5b60*/  BSYNC B1 ;  /* 0x0000000000017941 */ /* 0x000fea0003800000 */
.L_x_6957:
        /* <DEDUP_REMOVED lines=9> */
.L_x_6968:
        /* <DEDUP_REMOVED lines=12> */
.L_x_6971:
[----:B------:R-:W-:-:S07]  /*5cc0*/  MOV R18, R178 ;  /* 0x000000b200127202 */ /* 0x000fce0000000f00 */
.L_x_6972:
[----:B------:R-:W-:Y:S05]  /*5cd0*/  BSYNC B2 ;  /* 0x0000000000027941 */ /* 0x000fea0003800000 */
.L_x_6970:
        /* <DEDUP_REMOVED lines=16> */
.L_x_6976:
[----:B------:R-:W-:Y:S05]  /*5de0*/  BSYNC B3 ;  /* 0x0000000000037941 */ /* 0x000fea0003800000 */
.L_x_6975:
        /* <DEDUP_REMOVED lines=43> */
.L_x_6974:
[----:B------:R-:W-:Y:S05]  /*60a0*/  BSYNC B2 ;  /* 0x0000000000027941 */ /* 0x000fea0003800000 */
.L_x_6973:
        /* <DEDUP_REMOVED lines=16> */
.L_x_6969:
[----:B------:R-:W-:Y:S05]  /*61b0*/  BSYNC B1 ;  /* 0x0000000000017941 */ /* 0x000fea0003800000 */
.L_x_6967:
        /* <DEDUP_REMOVED lines=8> */
.L_x_6978:
        /* <DEDUP_REMOVED lines=12> */
.L_x_6981:
[----:B------:R-:W-:-:S07]  /*6300*/  MOV R18, R178 ;  /* 0x000000b200127202 */ /* 0x000fce0000000f00 */
.L_x_6982:
[----:B------:R-:W-:Y:S05]  /*6310*/  BSYNC B2 ;  /* 0x0000000000027941 */ /* 0x000fea0003800000 */
.L_x_6980:
        /* <DEDUP_REMOVED lines=16> */
.L_x_6986:
[----:B------:R-:W-:Y:S05]  /*6420*/  BSYNC B3 ;  /* 0x0000000000037941 */ /* 0x000fea0003800000 */
.L_x_6985:
        /* <DEDUP_REMOVED lines=43> */
.L_x_6984:
[----:B------:R-:W-:Y:S05]  /*66e0*/  BSYNC B2 ;  /* 0x0000000000027941 */ /* 0x000fea0003800000 */
.L_x_6983:
[----:B01----:R-:W-:Y:S01]  /*66f0*/  HFMA2.MMA R12, -RZ, RZ, 0.1171875, 0 ;  /* 0x2f800000ff0c7435 */ /* 0x003fe200000001ff */
[----:B------:R-:W-:Y:S01]  /*6700*/  I2FP.F32.U32 R11, R18 ;  /* 0x00000012000b7245 */ /* 0x000fe20000201000 */
[----:B-----5:R-:W-:-:S04]  /*6710*/  IMAD.U32 R13, R114, 0x10000, RZ ;  /* 0x00010000720d7824 */ /* 0x020fc800078e00ff */
[----:B------:R-:W-:-:S04]  /*6720*/  FMUL.FTZ R13, R13, UR13 ;  /* 0x0000000d0d0d7c20 */ /* 0x000fc80008410000 */
[----:B------:R-:W-:Y:S01]  /*6730*/  FFMA.FTZ R11, R11, R12, 1.1641532182693481445e-10 ;  /* 0x2f0000000b0b7423 */ /* 0x000fe2000001000c */
[----:B------:R-:W-:-:S04]  /*6740*/  FMUL.FTZ R13, R13, UR12 ;  /* 0x0000000c0d0d7c20 */ /* 0x000fc80008410000 */
[----:B------:R-:W-:Y:S02]  /*6750*/  FSETP.GTU.FTZ.AND P3, PT, R11, UR10, PT ;  /* 0x0000000a0b007c0b */ /* 0x000fe4000bf7c000 */
[----:B------:R-:W-:Y:S02]  /*6760*/  SHF.L.U32 R11, R174, 0x10, RZ ;  /* 0x00000010ae0b7819 */ /* 0x000fe400000006ff */
[----:B------:R-:W-:Y:S01]  /*6770*/  FSEL R38, R13, RZ, !P3 ;  /* 0x000000ff0d267208 */ /* 0x000fe20005800000 */
[----:B------:R-:W-:Y:S01]  /*6780*/  @P0 IMAD.U32 R13, R110, 0x10000, RZ ;  /* 0x000100006e0d0824 */ /* 0x000fe200078e00ff */
[----:B------:R-:W-:-:S03]  /*6790*/  SEL R42, RZ, 0x1, P3 ;  /* 0x00000001ff2a7807 */ /* 0x000fc60001800000 */
[----:B------:R-:W-:-:S04]  /*67a0*/  FMUL.FTZ R38, R38, R11 ;  /* 0x0000000b26267220 */ /* 0x000fc80000410000 */
[----:B------:R-:W-:-:S07]  /*67b0*/  @P0 FADD.FTZ R38, R13, R38 ;  /* 0x000000260d260221 */ /* 0x000fce0000010000 */
.L_x_6979:
[----:B------:R-:W-:Y:S05]  /*67c0*/  BSYNC B1 ;  /* 0x0000000000017941 */ /* 0x000fea0003800000 */
.L_x_6977:
        /* <DEDUP_REMOVED lines=9> */
.L_x_6988:
        /* <DEDUP_REMOVED lines=12> */
.L_x_6991:
[----:B------:R-:W-:-:S07]  /*6920*/  MOV R18, R178 ;  /* 0x000000b200127202 */ /* 0x000fce0000000f00 */
.L_x_6992:
[----:B------:R-:W-:Y:S05]  /*6930*/  BSYNC B2 ;  /* 0x0000000000027941 */ /* 0x000fea0003800000 */
.L_x_6990:
        /* <DEDUP_REMOVED lines=16> */
.L_x_6996:
[----:B------:R-:W-:Y:S05]  /*6a40*/  BSYNC B3 ;  /* 0x0000000000037941 */ /* 0x000fea0003800000 */
.L_x_6995:
        /* <DEDUP_REMOVED lines=43> */
.L_x_6994:
[----:B------:R-:W-:Y:S05]  /*6d00*/  BSYNC B2 ;  /* 0x0000000000027941 */ /* 0x000fea0003800000 */
.L_x_6993:
        /* <DEDUP_REMOVED lines=16> */
.L_x_6989:
[----:B------:R-:W-:Y:S05]  /*6e10*/  BSYNC B1 ;  /* 0x0000000000017941 */ /* 0x000fea0003800000 */
.L_x_6987:
        /* <DEDUP_REMOVED lines=8> */
.L_x_6998:
        /* <DEDUP_REMOVED lines=12> */
.L_x_7001:
[----:B------:R-:W-:-:S07]  /*6f60*/  MOV R18, R178 ;  /* 0x000000b200127202 */ /* 0x000fce0000000f00 */
.L_x_7002:
[----:B------:R-:W-:Y:S05]  /*6f70*/  BSYNC B2 ;  /* 0x0000000000027941 */ /* 0x000fea0003800000 */
.L_x_7000:
        /* <DEDUP_REMOVED lines=16> */
.L_x_7006:
[----:B------:R-:W-:Y:S05]  /*7080*/  BSYNC B3 ;  /* 0x0000000000037941 */ /* 0x000fea0003800000 */
.L_x_7005:
        /* <DEDUP_REMOVED lines=43> */
.L_x_7004:
[----:B------:R-:W-:Y:S05]  /*7340*/  BSYNC B2 ;  /* 0x0000000000027941 */ /* 0x000fea0003800000 */
.L_x_7003:
        /* <DEDUP_REMOVED lines=13> */
.L_x_6999:
[----:B------:R-:W-:Y:S05]  /*7420*/  BSYNC B1 ;  /* 0x0000000000017941 */ /* 0x000fea0003800000 */
.L_x_6997:
        /* <DEDUP_REMOVED lines=9> */
.L_x_7008:
        /* <DEDUP_REMOVED lines=12> */
.L_x_7011:
[----:B------:R-:W-:-:S07]  /*7580*/  MOV R18, R178 ;  /* 0x000000b200127202 */ /* 0x000fce0000000f00 */
.L_x_7012:
[----:B------:R-:W-:Y:S05]  /*7590*/  BSYNC B2 ;  /* 0x0000000000027941 */ /* 0x000fea0003800000 */
.L_x_7010:
        /* <DEDUP_REMOVED lines=16> */
.L_x_7016:
[----:B------:R-:W-:Y:S05]  /*76a0*/  BSYNC B3 ;  /* 0x0000000000037941 */ /* 0x000fea0003800000 */
.L_x_7015:
        /* <DEDUP_REMOVED lines=41> */
[----:B------:R-:W-:Y:S02]  /*7940*/  LOP3.LUT R167, R11, UR32, R12, 0x96, !PT ;  /* 0x000000200ba77c12 */ /* 0x000fe4000f8e960c */
[----:B------:R-:W-:-:S07]  /*7950*/  MOV R170, R10 ;  /* 0x0000000a00aa7202 */ /* 0x000fce0000000f00 */
.L_x_7014:
[----:B------:R-:W-:Y:S05]  /*7960*/  BSYNC B2 ;  /* 0x0000000000027941 */ /* 0x000fea0003800000 */
.L_x_7013:
[----:B01----:R-:W-:Y:S01]  /*7970*/  HFMA2.MMA R13, -RZ, RZ, 0.1171875, 0 ;  /* 0x2f800000ff0d7435 */ /* 0x003fe200000001ff */
[----:B-----5:R-:W-:Y:S02]  /*7980*/  PRMT R11, R115, 0x7632, R11 ;  /* 0x00007632730b7816 */ /* 0x020fe4000000000b */
[----:B------:R-:W-:Y:S02]  /*7990*/  I2FP.F32.U32 R10, R18 ;  /* 0x00000012000a7245 */ /* 0x000fe40000201000 */
[----:B------:R-:W-:Y:S01]  /*79a0*/  PRMT R12, R175, 0x7632, R12 ;  /* 0x00007632af0c7816 */ /* 0x000fe2000000000c */
[----:B------:R-:W-:-:S03]  /*79b0*/  IMAD.U32 R11, R11, 0x10000, RZ ;  /* 0x000100000b0b7824 */ /* 0x000fc600078e00ff */
[----:B------:R-:W-:Y:S01]  /*79c0*/  SHF.L.U32 R12, R12, 0x10, RZ ;  /* 0x000000100c0c7819 */ /* 0x000fe200000006ff */
[----:B------:R-:W-:Y:S01]  /*79d0*/  FFMA.FTZ R10, R10, R13, 1.1641532182693481445e-10 ;  /* 0x2f0000000a0a7423 */ /* 0x000fe2000001000d */
[----:B------:R-:W-:-:S04]  /*79e0*/  FMUL.FTZ R11, R11, UR13 ;  /* 0x0000000d0b0b7c20 */ /* 0x000fc80008410000 */
[----:B------:R-:W-:Y:S01]  /*79f0*/  FMUL.FTZ R11, R11, UR12 ;  /* 0x0000000c0b0b7c20 */ /* 0x000fe20008410000 */
[----:B------:R-:W-:Y:S02]  /*7a00*/  FSETP.GTU.FTZ.AND P3, PT, R10, UR10, PT ;  /* 0x0000000a0a007c0b */ /* 0x000fe4000bf7c000 */
[----:B------:R-:W-:Y:S02]  /*7a10*/  @P0 PRMT R10, R111, 0x7632, R10 ;  /* 0x000076326f0a0816 */ /* 0x000fe4000000000a */
[----:B------:R-:W-:Y:S02]  /*7a20*/  FSEL R11, R11, RZ, !P3 ;  /* 0x000000ff0b0b7208 */ /* 0x000fe40005800000 */
[----:B------:R-:W-:Y:S01]  /*7a30*/  SEL R121, RZ, 0x1, P3 ;  /* 0x00000001ff797807 */ /* 0x000fe20001800000 */
[----:B------:R-:W-:Y:S02]  /*7a40*/  @P0 IMAD.U32 R10, R10, 0x10000, RZ ;  /* 0x000100000a0a0824 */ /* 0x000fe400078e00ff */
[----:B------:R-:W-:-:S04]  /*7a50*/  FMUL.FTZ R41, R11, R12 ;  /* 0x0000000c0b297220 */ /* 0x000fc80000410000 */
[----:B------:R-:W-:-:S07]  /*7a60*/  @P0 FADD.FTZ R41, R41, R10 ;  /* 0x0000000a29290221 */ /* 0x000fce0000010000 */
.L_x_7009:
[----:B------:R-:W-:Y:S05]  /*7a70*/  BSYNC B1 ;  /* 0x0000000000017941 */ /* 0x000fea0003800000 */
.L_x_7007:
[----:B0-----:R-:W-:Y:S01]  /*7a80*/  IMAD.WIDE.U32 R16, R9, 0x10, R160 ;  /* 0x0000001009107825 */ /* 0x001fe200078e00a0 */
[----:B-1----:R-:W-:Y:S01]  /*7a90*/  F2FP.BF16.F32.PACK_AB R15, R41, R40 ;  /* 0x00000028290f723e */ /* 0x002fe200000010ff */
        /* <DEDUP_REMOVED lines=20> */
[----:B------:R-:W-:Y:S02]  /*7be0*/  LOP3.LUT R16, R7, 0xff, RZ, 0xc0, !PT ;  /* 0x000000ff07107812 */ /* 0x000fe400078ec0ff */
[----:B------:R-:W-:Y:S01]  /*7bf0*/  LOP3.LUT R25, R12, 0xff00, R15, 0xf8, !PT ;  /* 0x0000ff000c197812 */ /* 0x000fe200078ef80f */
[----:B------:R-:W-:-:S03]  /*7c00*/  IMAD.WIDE.U32 R12, R13, 0x1000000, RZ ;  /* 0x010000000d0c7825 */ /* 0x000fc600078e00ff */
[----:B------:R-:W-:Y:S01]  /*7c10*/  LOP3.LUT R25, R25, 0xff, R42, 0xf8, !PT ;  /* 0x000000ff19197812 */ /* 0x000fe200078ef82a */
[----:B------:R-:W-:-:S04]  /*7c20*/  IMAD.WIDE.U32 R14, R14, 0x10000, RZ ;  /* 0x000100000e0e7825 */ /* 0x000fc800078e00ff */
[----:B------:R-:W-:Y:S01]  /*7c30*/  IMAD.WIDE.U32 R16, R16, 0x100, RZ ;  /* 0x0000010010107825 */ /* 0x000fe200078e00ff */
[----:B------:R-:W-:Y:S02]  /*7c40*/  LOP3.LUT R25, R15, R25, R13, 0xfe, !PT ;  /* 0x000000190f197212 */ /* 0x000fe400078efe0d */
[----:B------:R-:W-:Y:S01]  /*7c50*/  LOP3.LUT R27, R16, R12, R14, 0xfe, !PT ;  /* 0x0000000c101b7212 */ /* 0x000fe200078efe0e */
[----:B0-----:R-:W-:Y:S01]  /*7c60*/  IMAD.WIDE.U32 R14, R20, 0x8, R22 ;  /* 0x00000008140e7825 */ /* 0x001fe200078e0016 */
[----:B------:R-:W-:Y:S02]  /*7c70*/  LOP3.LUT R13, R25, R17, RZ, 0xfc, !PT ;  /* 0x00000011190d7212 */ /* 0x000fe400078efcff */
[----:B------:R-:W-:-:S05]  /*7c80*/  LOP3.LUT R12, R27, 0xff, R6, 0xf8, !PT ;  /* 0x000000ff1b0c7812 */ /* 0x000fca00078ef806 */
[----:B------:R0:W-:Y:S02]  /*7c90*/  STG.E.64 desc[UR6][R14.64], R12 ;  /* 0x0000000c0e007986 */ /* 0x0001e4000c101b06 */
.L_x_7018:
[----:B------:R-:W-:Y:S05]  /*7ca0*/  BSYNC B1 ;  /* 0x0000000000017941 */ /* 0x000fea0003800000 */
.L_x_7017:
[----:B-----5:R1:W5:Y:S04]  /*7cb0*/  @P1 LDG.E.128 R112, desc[UR6][R10.64] ;  /* 0x000000060a701981 */ /* 0x020368000c1e1d00 */
[----:B------:R1:W5:Y:S01]  /*7cc0*/  @P0 LDG.E.128 R108, desc[UR6][R18.64] ;  /* 0x00000006126c0981 */ /* 0x000362000c1e1d00 */
[----:B------:R-:W-:Y:S04]  /*7cd0*/  BSSY B1, `(.L_x_7019) ;  /* 0x0000060000017945 */ /* 0x000fe80003800000 */
[----:B------:R-:W-:Y:S05]  /*7ce0*/  @P2 BRA `(.L_x_7020) ;  /* 0x0000000000182947 */ /* 0x000fea0003800000 */
[----:B------:R-:W-:Y:S01]  /*7cf0*/  IMAD.MOV.U32 R17, RZ, RZ, RZ ;  /* 0x000000ffff117224 */ /* 0x000fe200078e00ff */
[----:B-1----:R-:W-:Y:S01]  /*7d00*/  MOV R10, R21 ;  /* 0x00000015000a7202 */ /* 0x002fe20000000f00 */
[----:B------:R-:W-:Y:S06]  /*7d10*/  @!P0 BRA `(.L_x_7021) ;  /* 0x00000004006c8947 */ /* 0x000fec0003800000 */
[----:B------:R-:W-:Y:S01]  /*7d20*/  IMAD.MOV.U32 R10, RZ, RZ, R21 ;  /* 0x000000ffff0a7224 */ /* 0x000fe200078e0015 */
[----:B-----5:R-:W-:Y:S01]  /*7d30*/  SHF.L.U32 R17, R108, 0x10, RZ ;  /* 0x000000106c117819 */ /* 0x020fe200000006ff */
[----:B------:R-:W-:Y:S06]  /*7d40*/  BRA `(.L_x_7021) ;  /* 0x0000000400607947 */ /* 0x000fec0003800000 */
.L_x_7020:
[C---:B------:R-:W-:Y:S01]  /*7d50*/  ISETP.NE.AND P3, PT, R21.reuse, 0x1, PT ;  /* 0x000000011500780c */ /* 0x040fe20003f65270 */
[----:B------:R-:W-:Y:S01]  /*7d60*/  BSSY B2, `(.L_x_7022) ;  /* 0x000000c000027945 */ /* 0x000fe20003800000 */
[----:B-1----:R-:W-:-:S11]  /*7d70*/  VIADD R10, R21, 0x1 ;  /* 0x00000001150a7836 */ /* 0x002fd60000000000 */
        /* <DEDUP_REMOVED lines=9> */
.L_x_7023:
[----:B------:R-:W-:-:S07]  /*7e10*/  IMAD.MOV.U32 R6, RZ, RZ, R178 ;  /* 0x000000ffff067224 */ /* 0x000fce00078e00b2 */
.L_x_7024:
[----:B------:R-:W-:Y:S05]  /*7e20*/  BSYNC B2 ;  /* 0x0000000000027941 */ /* 0x000fea0003800000 */
.L_x_7022:
[----:B------:R-:W-:Y:S01]  /*7e30*/  ISETP.NE.AND P3, PT, R10, 0x4, PT ;  /* 0x000000040a00780c */ /* 0x000fe20003f65270 */
[----:B------:R-:W-:-:S12]  /*7e40*/  BSSY B2, `(.L_x_7025) ;  /* 0x000003b000027945 */ /* 0x000fd80003800000 */
[----:B------:R-:W-:Y:S05]  /*7e50*/  @P3 BRA `(.L_x_7026) ;  /* 0x0000000000e43947 */ /* 0x000fea0003800000 */
[----:B------:R-:W-:Y:S01]  /*7e60*/  IADD3 R2, R2, 0x1, RZ ;  /* 0x0000000102027810 */ /* 0x000fe20007ffe0ff */
[----:B------:R-:W-:Y:S03]  /*7e70*/  BSSY B3, `(.L_x_7027) ;  /* 0x000000c000037945 */ /* 0x000fe60003800000 */
[C---:B------:R-:W-:Y:S01]  /*7e80*/  ISETP.NE.AND P3, PT, R2.reuse, RZ, PT ;  /* 0x000000ff0200720c */ /* 0x040fe20003f65270 */
[----:B0-----:R-:W-:-:S12]  /*7e90*/  IMAD.HI.U32 R12, R2, -0x2daee0ad, RZ ;  /* 0xd2511f53020c7827 */ /* 0x001fd800078e00ff */
        /* <DEDUP_REMOVED lines=9> */
.L_x_7028:
[----:B------:R-:W-:Y:S05]  /*7f30*/  BSYNC B3 ;  /* 0x0000000000037941 */ /* 0x000fea0003800000 */
.L_x_7027:
        /* <DEDUP_REMOVED lines=43> */
.L_x_7026:
[----:B------:R-:W-:Y:S05]  /*81f0*/  BSYNC B2 ;  /* 0x0000000000027941 */ /* 0x000fea0003800000 */
.L_x_7025:
[----:B------:R-:W-:Y:S01]  /*8200*/  I2FP.F32.U32 R6, R6 ;  /* 0x0000000600067245 */ /* 0x000fe20000201000 */
[----:B------:R-:W-:Y:S01]  /*8210*/  IMAD.MOV.U32 R11, RZ, RZ, 0x2f800000 ;  /* 0x2f800000ff0b7424 */ /* 0x000fe200078e00ff */
[----:B0----5:R-:W-:Y:S02]  /*8220*/  SHF.L.U32 R12, R112, 0x10, RZ ;  /* 0x00000010700c7819 */ /* 0x021fe400000006ff */
        /* <DEDUP_REMOVED lines=10> */
.L_x_7021:
[----:B------:R-:W-:Y:S05]  /*82d0*/  BSYNC B1 ;  /* 0x0000000000017941 */ /* 0x000fea0003800000 */
.L_x_7019:
        /* <DEDUP_REMOVED lines=9> */
.L_x_7030:
        /* <DEDUP_REMOVED lines=12> */
.L_x_7033:
[----:B------:R-:W-:-:S07]  /*8430*/  IMAD.MOV.U32 R7, RZ, RZ, R178 ;  /* 0x000000ffff077224 */ /* 0x000fce00078e00b2 */
.L_x_7034:
[----:B------:R-:W-:Y:S05]  /*8440*/  BSYNC B2 ;  /* 0x0000000000027941 */ /* 0x000fea0003800000 */
.L_x_7032:
        /* <DEDUP_REMOVED lines=16> */
.L_x_7038:
[----:B------:R-:W-:Y:S05]  /*8550*/  BSYNC B3 ;  /* 0x0000000000037941 */ /* 0x000fea0003800000 */
.L_x_7037:
        /* <DEDUP_REMOVED lines=43> */
.L_x_7036:
[----:B------:R-:W-:Y:S05]  /*8810*/  BSYNC B2 ;  /* 0x0000000000027941 */ /* 0x000fea0003800000 */
.L_x_7035:
[----:B-----5:R-:W-:Y:S01]  /*8820*/  PRMT R10, R112, 0x7632, R10 ;  /* 0x00007632700a7816 */ /* 0x020fe2000000000a */
[----:B0-----:R-:W-:Y:S01]  /*8830*/  IMAD.MOV.U32 R12, RZ, RZ, 0x2f800000 ;  /* 0x2f800000ff0c7424 */ /* 0x001fe200078e00ff */
        /* <DEDUP_REMOVED lines=8> */
[----:B------:R-:W-:-:S03]  /*88c0*/  IMAD.U32 R13, R12, 0x10000, RZ ;  /* 0x000100000c0d7824 */ /* 0x000fc600078e00ff */
[----:B------:R-:W-:Y:S02]  /*88d0*/  FSEL R10, R10, RZ, !P3 ;  /* 0x000000ff0a0a7208 */ /* 0x000fe40005800000 */
[----:B------:R-:W-:Y:S02]  /*88e0*/  @P0 SHF.L.U32 R15, R7, 0x10, RZ ;  /* 0x00000010070f0819 */ /* 0x000fe400000006ff */
[----:B------:R-:W-:Y:S01]  /*88f0*/  SEL R7, RZ, 0x1, P3 ;  /* 0x00000001ff077807 */ /* 0x000fe20001800000 */
[----:B------:R-:W-:-:S04]  /*8900*/  FMUL.FTZ R18, R10, R13 ;  /* 0x0000000d0a127220 */ /* 0x000fc80000410000 */
[----:B------:R-:W-:-:S07]  /*8910*/  @P0 FADD.FTZ R18, R18, R15 ;  /* 0x0000000f12120221 */ /* 0x000fce0000010000 */
.L_x_7031:
[----:B------:R-:W-:Y:S05]  /*8920*/  BSYNC B1 ;  /* 0x0000000000017941 */ /* 0x000fea0003800000 */
.L_x_7029:
        /* <DEDUP_REMOVED lines=8> */
.L_x_7040:
        /* <DEDUP_REMOVED lines=12> */
.L_x_7043:
[----:B------:R-:W-:-:S07]  /*8a70*/  IMAD.MOV.U32 R8, RZ, RZ, R178 ;  /* 0x000000ffff087224 */ /* 0x000fce00078e00b2 */
.L_x_7044:
[----:B------:R-:W-:Y:S05]  /*8a80*/  BSYNC B2 ;  /* 0x0000000000027941 */ /* 0x000fea0003800000 */
.L_x_7042:
        /* <DEDUP_REMOVED lines=16> */
.L_x_7048:
[----:B------:R-:W-:Y:S05]  /*8b90*/  BSYNC B3 ;  /* 0x0000000000037941 */ /* 0x000fea0003800000 */
.L_x_7047:
        /* <DEDUP_REMOVED lines=43> */
.L_x_7046:
[----:B------:R-:W-:Y:S05]  /*8e50*/  BSYNC B2 ;  /* 0x0000000000027941 */ /* 0x000fea0003800000 */
.L_x_7045:
        /* <DEDUP_REMOVED lines=13> */
.L_x_7041:
[----:B------:R-:W-:Y:S05]  /*8f30*/  BSYNC B1 ;  /* 0x0000000000017941 */ /* 0x000fea0003800000 */
.L_x_7039:
        /* <DEDUP_REMOVED lines=9> */
.L_x_7050:
        /* <DEDUP_REMOVED lines=12> */
.L_x_7053:
[----:B------:R-:W-:-:S07]  /*9090*/  IMAD.MOV.U32 R16, RZ, RZ, R178 ;  /* 0x000000ffff107224 */ /* 0x000fce00078e00b2 */
.L_x_7054:
[----:B------:R-:W-:Y:S05]  /*90a0*/  BSYNC B2 ;  /* 0x0000000000027941 */ /* 0x000fea0003800000 */
.L_x_7052:
        /* <DEDUP_REMOVED lines=16> */
.L_x_7058:
[----:B------:R-:W-:Y:S05]  /*91b0*/  BSYNC B3 ;  /* 0x0000000000037941 */ /* 0x000fea0003800000 */
.L_x_7057:
        /* <DEDUP_REMOVED lines=43> */
.L_x_7056:
[----:B------:R-:W-:Y:S05]  /*9470*/  BSYNC B2 ;  /* 0x0000000000027941 */ /* 0x000fea0003800000 */
.L_x_7055:
[----:B0----5:R-:W-:Y:S01]  /*9480*/  PRMT R12, R113, 0x7632, R12 ;  /* 0x00007632710c7816 */ /* 0x021fe2000000000c */
        /* <DEDUP_REMOVED lines=15> */
.L_x_7051:
[----:B------:R-:W-:Y:S05]  /*9580*/  BSYNC B1 ;  /* 0x0000000000017941 */ /* 0x000fea0003800000 */
.L_x_7049:
        /* <DEDUP_REMOVED lines=8> */
.L_x_7060:
        /* <DEDUP_REMOVED lines=12> */
.L_x_7063:
[----:B------:R-:W-:-:S07]  /*96d0*/  IMAD.MOV.U32 R16, RZ, RZ, R178 ;  /* 0x000000ffff107224 */ /* 0x000fce00078e00b2 */
.L_x_7064:
[----:B------:R-:W-:Y:S05]  /*96e0*/  BSYNC B2 ;  /* 0x0000000000027941 */ /* 0x000fea0003800000 */
.L_x_7062:
        /* <DEDUP_REMOVED lines=16> */
.L_x_7068:
[----:B------:R-:W-:Y:S05]  /*97f0*/  BSYNC B3 ;  /* 0x0000000000037941 */ /* 0x000fea0003800000 */
.L_x_7067:
        /* <DEDUP_REMOVED lines=43> */
.L_x_7066:
[----:B------:R-:W-:Y:S05]  /*9ab0*/  BSYNC B2 ;  /* 0x0000000000027941 */ /* 0x000fea0003800000 */
.L_x_7065:
[----:B------:R-:W-:Y:S01]  /*9ac0*/  I2FP.F32.U32 R11, R16 ;  /* 0x00000010000b7245 */ /* 0x000fe20000201000 */
[----:B0-----:R-:W-:Y:S01]  /*9ad0*/  IMAD.MOV.U32 R12, RZ, RZ, 0x2f800000 ;  /* 0x2f800000ff0c7424 */ /* 0x001fe200078e00ff */
[----:B-----5:R-:W-:Y:S02]  /*9ae0*/  SHF.L.U32 R13, R114, 0x10, RZ ;  /* 0x00000010720d7819 */ /* 0x020fe400000006ff */
[----:B------:R-:W-:Y:S01]  /*9af0*/  @P0 SHF.L.U32 R14, R110, 0x10, RZ ;  /* 0x000000106e0e0819 */ /* 0x000fe200000006ff */
[----:B------:R-:W-:Y:S01]  /*9b00*/  FFMA.FTZ R11, R11, R12, 1.1641532182693481445e-10 ;  /* 0x2f0000000b0b7423 */ /* 0x000fe2000001000c */
[----:B------:R-:W-:Y:S02]  /*9b10*/  IMAD.U32 R12, R46, 0x10000, RZ ;  /* 0x000100002e0c7824 */ /* 0x000fe400078e00ff */
[----:B------:R-:W-:Y:S02]  /*9b20*/  FMUL.FTZ R13, R13, UR13 ;  /* 0x0000000d0d0d7c20 */ /* 0x000fe40008410000 */
[----:B------:R-:W-:-:S02]  /*9b30*/  FSETP.GTU.FTZ.AND P3, PT, R11, UR10, PT ;  /* 0x0000000a0b007c0b */ /* 0x000fc4000bf7c000 */
[----:B------:R-:W-:Y:S02]  /*9b40*/  FMUL.FTZ R13, R13, UR12 ;  /* 0x0000000c0d0d7c20 */ /* 0x000fe40008410000 */
[----:B------:R-:W-:-:S03]  /*9b50*/  SEL R42, RZ, 0x1, P3 ;  /* 0x00000001ff2a7807 */ /* 0x000fc60001800000 */
[----:B------:R-:W-:-:S05]  /*9b60*/  FSEL R21, R13, RZ, !P3 ;  /* 0x000000ff0d157208 */ /* 0x000fca0005800000 */
[----:B------:R-:W-:-:S04]  /*9b70*/  FMUL.FTZ R21, R21, R12 ;  /* 0x0000000c15157220 */ /* 0x000fc80000410000 */
[----:B------:R-:W-:-:S07]  /*9b80*/  @P0 FADD.FTZ R21, R14, R21 ;  /* 0x000000150e150221 */ /* 0x000fce0000010000 */
.L_x_7061:
[----:B------:R-:W-:Y:S05]  /*9b90*/  BSYNC B1 ;  /* 0x0000000000017941 */ /* 0x000fea0003800000 */
.L_x_7059:
        /* <DEDUP_REMOVED lines=9> */
.L_x_7070:
        /* <DEDUP_REMOVED lines=12> */
.L_x_7073:
[----:B------:R-:W-:-:S07]  /*9cf0*/  IMAD.MOV.U32 R16, RZ, RZ, R178 ;  /* 0x000000ffff107224 */ /* 0x000fce00078e00b2 */
.L_x_7074:
[----:B------:R-:W-:Y:S05]  /*9d00*/  BSYNC B2 ;  /* 0x0000000000027941 */ /* 0x000fea0003800000 */
.L_x_7072:
        /* <DEDUP_REMOVED lines=16> */
.L_x_7078:
[----:B------:R-:W-:Y:S05]  /*9e10*/  BSYNC B3 ;  /* 0x0000000000037941 */ /* 0x000fea0003800000 */
.L_x_7077:
        /* <DEDUP_REMOVED lines=43> */
.L_x_7076:
[----:B------:R-:W-:Y:S05]  /*a0d0*/  BSYNC B2 ;  /* 0x0000000000027941 */ /* 0x000fea0003800000 */
.L_x_7075:
        /* <DEDUP_REMOVED lines=16> */
.L_x_7071:
[----:B------:R-:W-:Y:S05]  /*a1e0*/  BSYNC B1 ;  /* 0x0000000000017941 */ /* 0x000fea0003800000 */
.L_x_7069:
        /* <DEDUP_REMOVED lines=8> */
.L_x_7080:
        /* <DEDUP_REMOVED lines=12> */
.L_x_7083:
[----:B------:R-:W-:-:S07]  /*a330*/  IMAD.MOV.U32 R16, RZ, RZ, R178 ;  /* 0x000000ffff107224 */ /* 0x000fce00078e00b2 */
.L_x_7084:
[----:B------:R-:W-:Y:S05]  /*a340*/  BSYNC B2 ;  /* 0x0000000000027941 */ /* 0x000fea0003800000 */
.L_x_7082:
        /* <DEDUP_REMOVED lines=16> */
.L_x_7088:
[----:B------:R-:W-:Y:S05]  /*a450*/  BSYNC B3 ;  /* 0x0000000000037941 */ /* 0x000fea0003800000 */
.L_x_7087:
        /* <DEDUP_REMOVED lines=43> */
.L_x_7086:
[----:B------:R-:W-:Y:S05]  /*a710*/  BSYNC B2 ;  /* 0x0000000000027941 */ /* 0x000fea0003800000 */
.L_x_7085:
        /* <DEDUP_REMOVED lines=13> */
.L_x_7081:
[----:B------:R-:W-:Y:S05]  /*a7f0*/  BSYNC B1 ;  /* 0x0000000000017941 */ /* 0x000fea0003800000 */
.L_x_7079:
        /* <DEDUP_REMOVED lines=9> */
.L_x_7090:
        /* <DEDUP_REMOVED lines=12> */
.L_x_7093:
[----:B------:R-:W-:-:S07]  /*a950*/  IMAD.MOV.U32 R16, RZ, RZ, R178 ;  /* 0x000000ffff107224 */ /* 0x000fce00078e00b2 */
.L_x_7094:
[----:B------:R-:W-:Y:S05]  /*a960*/  BSYNC B2 ;  /* 0x0000000000027941 */ /* 0x000fea0003800000 */
.L_x_7092:
        /* <DEDUP_REMOVED lines=16> */
.L_x_7098:
[----:B------:R-:W-:Y:S05]  /*aa70*/  BSYNC B3 ;  /* 0x0000000000037941 */ /* 0x000fea0003800000 */
.L_x_7097:
        /* <DEDUP_REMOVED lines=43> */
.L_x_7096:
[----:B------:R-:W-:Y:S05]  /*ad30*/  BSYNC B2 ;  /* 0x0000000000027941 */ /* 0x000fea0003800000 */
.L_x_7095:
[----:B-----5:R-:W-:Y:S01]  /*ad40*/  PRMT R11, R115, 0x7632, R11 ;  /* 0x00007632730b7816 */ /* 0x020fe2000000000b */
[----:B0-----:R-:W-:Y:S01]  /*ad50*/  IMAD.MOV.U32 R13, RZ, RZ, 0x2f800000 ;  /* 0x2f800000ff0d7424 */ /* 0x001fe200078e00ff */
        /* <DEDUP_REMOVED lines=14> */
.L_x_7091:
[----:B------:R-:W-:Y:S05]  /*ae40*/  BSYNC B1 ;  /* 0x0000000000017941 */ /* 0x000fea0003800000 */
.L_x_7089:
[----:B------:R-:W-:Y:S01]  /*ae50*/  IMAD.WIDE.U32 R26, R26, 0x10, R160 ;  /* 0x000000101a1a7825 */ /* 0x000fe200078e00a0 */
[----:B0-----:R-:W-:Y:S01]  /*ae60*/  F2FP.BF16.F32.PACK_AB R15, R24, R23 ;  /* 0x00000017180f723e */ /* 0x001fe200000010ff */
        /* <DEDUP_REMOVED lines=19> */
[----:B------:R-:W-:Y:S02]  /*afa0*/  LOP3.LUT R13, R33, 0xff, RZ, 0xc0, !PT ;  /* 0x000000ff210d7812 */ /* 0x000fe400078ec0ff */
[----:B------:R-:W-:Y:S01]  /*afb0*/  LOP3.LUT R27, R12, 0xff00, R15, 0xf8, !PT ;  /* 0x0000ff000c1b7812 */ /* 0x000fe200078ef80f */
[----:B------:R-:W-:Y:S01]  /*afc0*/  IMAD.WIDE.U32 R14, R14, 0x10000, RZ ;  /* 0x000100000e0e7825 */ /* 0x000fe200078e00ff */
[----:B------:R-:W-:Y:S02]  /*afd0*/  LOP3.LUT R26, R7, 0xff, RZ, 0xc0, !PT ;  /* 0x000000ff071a7812 */ /* 0x000fe400078ec0ff */
[----:B------:R-:W-:Y:S01]  /*afe0*/  LOP3.LUT R117, R27, 0xff, R42, 0xf8, !PT ;  /* 0x000000ff1b757812 */ /* 0x000fe200078ef82a */
[----:B------:R-:W-:-:S04]  /*aff0*/  IMAD.WIDE.U32 R12, R13, 0x1000000, RZ ;  /* 0x010000000d0c7825 */ /* 0x000fc800078e00ff */
[----:B------:R-:W-:Y:S01]  /*b000*/  IMAD.WIDE.U32 R26, R26, 0x100, RZ ;  /* 0x000001001a1a7825 */ /* 0x000fe200078e00ff */
[----:B------:R-:W-:Y:S02]  /*b010*/  LOP3.LUT R117, R15, R117, R13, 0xfe, !PT ;  /* 0x000000750f757212 */ /* 0x000fe400078efe0d */
[----:B------:R-:W-:Y:S01]  /*b020*/  LOP3.LUT R13, R26, R12, R14, 0xfe, !PT ;  /* 0x0000000c1a0d7212 */ /* 0x000fe200078efe0e */
[----:B0-----:R-:W-:-:S03]  /*b030*/  IMAD.WIDE.U32 R14, R9, 0x8, R30 ;  /* 0x00000008090e7825 */ /* 0x001fc600078e001e */
[----:B------:R-:W-:Y:S02]  /*b040*/  LOP3.LUT R12, R13, 0xff, R6, 0xf8, !PT ;  /* 0x000000ff0d0c7812 */ /* 0x000fe400078ef806 */
[----:B------:R-:W-:-:S05]  /*b050*/  LOP3.LUT R13, R117, R27, RZ, 0xfc, !PT ;  /* 0x0000001b750d7212 */ /* 0x000fca00078efcff */
[----:B------:R0:W-:Y:S02]  /*b060*/  STG.E.64 desc[UR6][R14.64], R12 ;  /* 0x0000000c0e007986 */ /* 0x0001e4000c101b06 */
.L_x_7100:
[----:B------:R-:W-:Y:S05]  /*b070*/  BSYNC B1 ;  /* 0x0000000000017941 */ /* 0x000fea0003800000 */
.L_x_7099:
[----:B-----5:R1:W5:Y:S04]  /*b080*/  @P1 LDG.E.128 R112, desc[UR6][R10.64] ;  /* 0x000000060a701981 */ /* 0x020368000c1e1d00 */
[----:B------:R1:W5:Y:S01]  /*b090*/  @P0 LDG.E.128 R108, desc[UR6][R28.64] ;  /* 0x000000061c6c0981 */ /* 0x000362000c1e1d00 */
[----:B------:R-:W-:Y:S04]  /*b0a0*/  BSSY B1, `(.L_x_7101) ;  /* 0x0000060000017945 */ /* 0x000fe80003800000 */
[----:B------:R-:W-:Y:S05]  /*b0b0*/  @P2 BRA `(.L_x_7102) ;  /* 0x0000000000182947 */ /* 0x000fea0003800000 */
[----:B------:R-:W-:Y:S01]  /*b0c0*/  MOV R9, RZ ;  /* 0x000000ff00097202 */ /* 0x000fe20000000f00 */
[----:B-1----:R-:W-:Y:S01]  /*b0d0*/  IMAD.MOV.U32 R11, RZ, RZ, R32 ;  /* 0x000000ffff0b7224 */ /* 0x002fe200078e0020 */
[----:B------:R-:W-:Y:S06]  /*b0e0*/  @!P0 BRA `(.L_x_7103) ;  /* 0x00000004006c8947 */ /* 0x000fec0003800000 */
[----:B------:R-:W-:Y:S01]  /*b0f0*/  MOV R11, R32 ;  /* 0x00000020000b7202 */ /* 0x000fe20000000f00 */
[----:B-----5:R-:W-:Y:S01]  /*b100*/  IMAD.U32 R9, R108, 0x10000, RZ ;  /* 0x000100006c097824 */ /* 0x020fe200078e00ff */
[----:B------:R-:W-:Y:S06]  /*b110*/  BRA `(.L_x_7103) ;  /* 0x0000000400607947 */ /* 0x000fec0003800000 */
.L_x_7102:
[C---:B------:R-:W-:Y:S01]  /*b120*/  ISETP.NE.AND P3, PT, R32.reuse, 0x1, PT ;  /* 0x000000012000780c */ /* 0x040fe20003f65270 */
[----:B------:R-:W-:Y:S01]  /*b130*/  BSSY B2, `(.L_x_7104) ;  /* 0x000000c000027945 */ /* 0x000fe20003800000 */
[----:B-1----:R-:W-:-:S11]  /*b140*/  IADD3 R11, R32, 0x1, RZ ;  /* 0x00000001200b7810 */ /* 0x002fd60007ffe0ff */
        /* <DEDUP_REMOVED lines=9> */
.L_x_7105:
[----:B------:R-:W-:-:S07]  /*b1e0*/  MOV R6, R178 ;  /* 0x000000b200067202 */ /* 0x000fce0000000f00 */
.L_x_7106:
[----:B------:R-:W-:Y:S05]  /*b1f0*/  BSYNC B2 ;  /* 0x0000000000027941 */ /* 0x000fea0003800000 */
.L_x_7104:
[----:B------:R-:W-:Y:S01]  /*b200*/  ISETP.NE.AND P3, PT, R11, 0x4, PT ;  /* 0x000000040b00780c */ /* 0x000fe20003f65270 */
[----:B------:R-:W-:-:S12]  /*b210*/  BSSY B2, `(.L_x_7107) ;  /* 0x000003b000027945 */ /* 0x000fd80003800000 */
[----:B------:R-:W-:Y:S05]  /*b220*/  @P3 BRA `(.L_x_7108) ;  /* 0x0000000000e43947 */ /* 0x000fea0003800000 */
[----:B------:R-:W-:Y:S01]  /*b230*/  VIADD R2, R2, 0x1 ;  /* 0x0000000102027836 */ /* 0x000fe20000000000 */
[----:B------:R-:W-:Y:S03]  /*b240*/  BSSY B3, `(.L_x_7109) ;  /* 0x000000c000037945 */ /* 0x000fe60003800000 */
[C---:B0-----:R-:W-:Y:S01]  /*b250*/  IMAD.HI.U32 R12, R2.reuse, -0x2daee0ad, RZ ;  /* 0xd2511f53020c7827 */ /* 0x041fe200078e00ff */
        /* <DEDUP_REMOVED lines=10> */
.L_x_7110:
[----:B------:R-:W-:Y:S05]  /*b300*/  BSYNC B3 ;  /* 0x0000000000037941 */ /* 0x000fea0003800000 */
.L_x_7109:
        /* <DEDUP_REMOVED lines=43> */
.L_x_7108:
[----:B------:R-:W-:Y:S05]  /*b5c0*/  BSYNC B2 ;  /* 0x0000000000027941 */ /* 0x000fea0003800000 */
.L_x_7107:
[----:B------:R-:W-:Y:S01]  /*b5d0*/  HFMA2.MMA R9, -RZ, RZ, 0.1171875, 0 ;  /* 0x2f800000ff097435 */ /* 0x000fe200000001ff */
[----:B------:R-:W-:Y:S01]  /*b5e0*/  I2FP.F32.U32 R6, R6 ;  /* 0x0000000600067245 */ /* 0x000fe20000201000 */
[----:B-----5:R-:W-:Y:S02]  /*b5f0*/  IMAD.U32 R10, R112, 0x10000, RZ ;  /* 0x00010000700a7824 */ /* 0x020fe400078e00ff */
[----:B0-----:R-:W-:Y:S02]  /*b600*/  @P0 IMAD.U32 R12, R108, 0x10000, RZ ;  /* 0x000100006c0c0824 */ /* 0x001fe400078e00ff */
        /* <DEDUP_REMOVED lines=9> */
.L_x_7103:
[----:B------:R-:W-:Y:S05]  /*b6a0*/  BSYNC B1 ;  /* 0x0000000000017941 */ /* 0x000fea0003800000 */
.L_x_7101:
[----:B------:R-:W-:Y:S04]  /*b6b0*/  BSSY B1, `(.L_x_7111) ;  /* 0x0000064000017945 */ /* 0x000fe80003800000 */
[----:B------:R-:W-:Y:S05]  /*b6c0*/  @P2 BRA `(.L_x_7112) ;  /* 0x00000000001c2947 */ /* 0x000fea0003800000 */
[----:B------:R-:W-:Y:S01]  /*b6d0*/  MOV R10, RZ ;  /* 0x000000ff000a7202 */ /* 0x000fe20000000f00 */
[----:B0-----:R-:W-:Y:S01]  /*b6e0*/  IMAD.MOV.U32 R12, RZ, RZ, R11 ;  /* 0x000000ffff0c7224 */ /* 0x001fe200078e000b */
[----:B------:R-:W-:Y:S06]  /*b6f0*/  @!P0 BRA `(.L_x_7113) ;  /* 0x00000004007c8947 */ /* 0x000fec0003800000 */
[----:B-----5:R-:W-:Y:S02]  /*b700*/  PRMT R10, R108, 0x7632, R10 ;  /* 0x000076326c0a7816 */ /* 0x020fe4000000000a */
[----:B------:R-:W-:-:S03]  /*b710*/  MOV R12, R11 ;  /* 0x0000000b000c7202 */ /* 0x000fc60000000f00 */
[----:B------:R-:W-:Y:S01]  /*b720*/  IMAD.U32 R10, R10, 0x10000, RZ ;  /* 0x000100000a0a7824 */ /* 0x000fe200078e00ff */
[----:B------:R-:W-:Y:S06]  /*b730*/  BRA `(.L_x_7113) ;  /* 0x00000004006c7947 */ /* 0x000fec0003800000 */
.L_x_7112:
        /* <DEDUP_REMOVED lines=12> */
.L_x_7115:
[----:B------:R-:W-:-:S07]  /*b800*/  MOV R7, R178 ;  /* 0x000000b200077202 */ /* 0x000fce0000000f00 */
.L_x_7116:
[----:B------:R-:W-:Y:S05]  /*b810*/  BSYNC B2 ;  /* 0x0000000000027941 */ /* 0x000fea0003800000 */
.L_x_7114:
        /* <DEDUP_REMOVED lines=16> */
.L_x_7120:
[----:B------:R-:W-:Y:S05]  /*b920*/  BSYNC B3 ;  /* 0x0000000000037941 */ /* 0x000fea0003800000 */
.L_x_7119:
        /* <DEDUP_REMOVED lines=43> */
.L_x_7118:
[----:B------:R-:W-:Y:S05]  /*bbe0*/  BSYNC B2 ;  /* 0x0000000000027941 */ /* 0x000fea0003800000 */
.L_x_7117:
[----:B------:R-:W-:Y:S01]  /*bbf0*/  HFMA2.MMA R14, -RZ, RZ, 0.1171875, 0 ;  /* 0x2f800000ff0e7435 */ /* 0x000fe200000001ff */
        /* <DEDUP_REMOVED lines=10> */
[----:B------:R-:W-:-:S03]  /*bca0*/  FSEL R10, R10, RZ, !P3 ;  /* 0x000000ff0a0a7208 */ /* 0x000fc60005800000 */
[----:B------:R-:W-:Y:S01]  /*bcb0*/  @P0 IMAD.U32 R13, R7, 0x10000, RZ ;  /* 0x00010000070d0824 */ /* 0x000fe200078e00ff */
[----:B------:R-:W-:Y:S01]  /*bcc0*/  SEL R7, RZ, 0x1, P3 ;  /* 0x00000001ff077807 */ /* 0x000fe20001800000 */
[----:B------:R-:W-:-:S04]  /*bcd0*/  FMUL.FTZ R10, R10, R11 ;  /* 0x0000000b0a0a7220 */ /* 0x000fc80000410000 */
[----:B------:R-:W-:-:S07]  /*bce0*/  @P0 FADD.FTZ R10, R10, R13 ;  /* 0x0000000d0a0a0221 */ /* 0x000fce0000010000 */
.L_x_7113:
[----:B------:R-:W-:Y:S05]  /*bcf0*/  BSYNC B1 ;  /* 0x0000000000017941 */ /* 0x000fea0003800000 */
.L_x_7111:
        /* <DEDUP_REMOVED lines=8> */
.L_x_7122:
        /* <DEDUP_REMOVED lines=12> */
.L_x_7125:
[----:B------:R-:W-:-:S07]  /*be40*/  MOV R8, R178 ;  /* 0x000000b200087202 */ /* 0x000fce0000000f00 */
.L_x_7126:
[----:B------:R-:W-:Y:S05]  /*be50*/  BSYNC B2 ;  /* 0x0000000000027941 */ /* 0x000fea0003800000 */
.L_x_7124:
        /* <DEDUP_REMOVED lines=16> */
.L_x_7130:
[----:B------:R-:W-:Y:S05]  /*bf60*/  BSYNC B3 ;  /* 0x0000000000037941 */ /* 0x000fea0003800000 */
.L_x_7129:
        /* <DEDUP_REMOVED lines=43> */
.L_x_7128:
[----:B------:R-:W-:Y:S05]  /*c220*/  BSYNC B2 ;  /* 0x0000000000027941 */ /* 0x000fea0003800000 */
.L_x_7127:
[----:B------:R-:W-:Y:S01]  /*c230*/  HFMA2.MMA R11, -RZ, RZ, 0.1171875, 0 ;  /* 0x2f800000ff0b7435 */ /* 0x000fe200000001ff */
[----:B------:R-:W-:Y:S01]  /*c240*/  I2FP.F32.U32 R8, R8 ;  /* 0x0000000800087245 */ /* 0x000fe20000201000 */
[----:B-----5:R-:W-:Y:S02]  /*c250*/  IMAD.U32 R12, R113, 0x10000, RZ ;  /* 0x00010000710c7824 */ /* 0x020fe400078e00ff */
        /* <DEDUP_REMOVED lines=10> */
.L_x_7123:
[----:B------:R-:W-:Y:S05]  /*c300*/  BSYNC B1 ;  /* 0x0000000000017941 */ /* 0x000fea0003800000 */
.L_x_7121:
        /* <DEDUP_REMOVED lines=9> */
.L_x_7132:
        /* <DEDUP_REMOVED lines=12> */
.L_x_7135:
[----:B------:R-:W-:-:S07]  /*c460*/  MOV R16, R178 ;  /* 0x000000b200107202 */ /* 0x000fce0000000f00 */
.L_x_7136:
[----:B------:R-:W-:Y:S05]  /*c470*/  BSYNC B2 ;  /* 0x0000000000027941 */ /* 0x000fea0003800000 */
.L_x_7134:
        /* <DEDUP_REMOVED lines=16> */
.L_x_7140:
[----:B------:R-:W-:Y:S05]  /*c580*/  BSYNC B3 ;  /* 0x0000000000037941 */ /* 0x000fea0003800000 */
.L_x_7139:
        /* <DEDUP_REMOVED lines=43> */
.L_x_7138:
[----:B------:R-:W-:Y:S05]  /*c840*/  BSYNC B2 ;  /* 0x0000000000027941 */ /* 0x000fea0003800000 */
.L_x_7137:
[----:B------:R-:W-:Y:S01]  /*c850*/  HFMA2.MMA R15, -RZ, RZ, 0.1171875, 0 ;  /* 0x2f800000ff0f7435 */ /* 0x000fe200000001ff */
[----:B-----5:R-:W-:Y:S02]  /*c860*/  PRMT R13, R113, 0x7632, R13 ;  /* 0x00007632710d7816 */ /* 0x020fe4000000000d */
[----:B------:R-:W-:Y:S02]  /*c870*/  I2FP.F32.U32 R12, R16 ;  /* 0x00000010000c7245 */ /* 0x000fe40000201000 */
[----:B------:R-:W-:Y:S01]  /*c880*/  @P0 PRMT R16, R109, 0x7632, R16 ;  /* 0x000076326d100816 */ /* 0x000fe20000000010 */
[----:B------:R-:W-:-:S04]  /*c890*/  IMAD.U32 R13, R13, 0x10000, RZ ;  /* 0x000100000d0d7824 */ /* 0x000fc800078e00ff */
[----:B------:R-:W-:Y:S01]  /*c8a0*/  FFMA.FTZ R12, R12, R15, 1.1641532182693481445e-10 ;  /* 0x2f0000000c0c7423 */ /* 0x000fe2000001000f */
[----:B------:R-:W-:Y:S01]  /*c8b0*/  FMUL.FTZ R13, R13, UR13 ;  /* 0x0000000d0d0d7c20 */ /* 0x000fe20008410000 */
[----:B------:R-:W-:-:S03]  /*c8c0*/  PRMT R15, R49, 0x7632, R15 ;  /* 0x00007632310f7816 */ /* 0x000fc6000000000f */
[----:B------:R-:W-:Y:S01]  /*c8d0*/  FMUL.FTZ R13, R13, UR12 ;  /* 0x0000000c0d0d7c20 */ /* 0x000fe20008410000 */
[----:B------:R-:W-:Y:S02]  /*c8e0*/  FSETP.GTU.FTZ.AND P3, PT, R12, UR10, PT ;  /* 0x0000000a0c007c0b */ /* 0x000fe4000bf7c000 */
[----:B------:R-:W-:Y:S01]  /*c8f0*/  SHF.L.U32 R12, R15, 0x10, RZ ;  /* 0x000000100f0c7819 */ /* 0x000fe200000006ff */
[----:B------:R-:W-:Y:S01]  /*c900*/  @P0 IMAD.U32 R15, R16, 0x10000, RZ ;  /* 0x00010000100f0824 */ /* 0x000fe200078e00ff */
[----:B------:R-:W-:Y:S02]  /*c910*/  FSEL R13, R13, RZ, !P3 ;  /* 0x000000ff0d0d7208 */ /* 0x000fe40005800000 */
[----:B------:R-:W-:-:S03]  /*c920*/  SEL R33, RZ, 0x1, P3 ;  /* 0x00000001ff217807 */ /* 0x000fc60001800000 */
[----:B------:R-:W-:-:S04]  /*c930*/  FMUL.FTZ R12, R13, R12 ;  /* 0x0000000c0d0c7220 */ /* 0x000fc80000410000 */
[----:B------:R-:W-:-:S07]  /*c940*/  @P0 FADD.FTZ R12, R12, R15 ;  /* 0x0000000f0c0c0221 */ /* 0x000fce0000010000 */
.L_x_7133:
[----:B------:R-:W-:Y:S05]  /*c950*/  BSYNC B1 ;  /* 0x0000000000017941 */ /* 0x000fea0003800000 */
.L_x_7131:
        /* <DEDUP_REMOVED lines=8> */
.L_x_7142:
        /* <DEDUP_REMOVED lines=12> */
.L_x_7145:
[----:B------:R-:W-:-:S07]  /*caa0*/  MOV R13, R178 ;  /* 0x000000b2000d7202 */ /* 0x000fce0000000f00 */
.L_x_7146:
[----:B------:R-:W-:Y:S05]  /*cab0*/  BSYNC B2 ;  /* 0x0000000000027941 */ /* 0x000fea0003800000 */
.L_x_7144:
        /* <DEDUP_REMOVED lines=16> */
.L_x_7150:
[----:B------:R-:W-:Y:S05]  /*cbc0*/  BSYNC B3 ;  /* 0x0000000000037941 */ /* 0x000fea0003800000 */
.L_x_7149:
        /* <DEDUP_REMOVED lines=43> */
.L_x_7148:
[----:B------:R-:W-:Y:S05]  /*ce80*/  BSYNC B2 ;  /* 0x0000000000027941 */ /* 0x000fea0003800000 */
.L_x_7147:
[----:B------:R-:W-:Y:S01]  /*ce90*/  HFMA2.MMA R14, -RZ, RZ, 0.1171875, 0 ;  /* 0x2f800000ff0e7435 */ /* 0x000fe200000001ff */
[----:B------:R-:W-:Y:S01]  /*cea0*/  I2FP.F32.U32 R13, R13 ;  /* 0x0000000d000d7245 */ /* 0x000fe20000201000 */
[----:B-----5:R-:W-:-:S04]  /*ceb0*/  IMAD.U32 R16, R114, 0x10000, RZ ;  /* 0x0001000072107824 */ /* 0x020fc800078e00ff */
[----:B------:R-:W-:-:S04]  /*cec0*/  FMUL.FTZ R16, R16, UR13 ;  /* 0x0000000d10107c20 */ /* 0x000fc80008410000 */
[----:B------:R-:W-:Y:S01]  /*ced0*/  FFMA.FTZ R13, R13, R14, 1.1641532182693481445e-10 ;  /* 0x2f0000000d0d7423 */ /* 0x000fe2000001000e */
[----:B------:R-:W-:Y:S01]  /*cee0*/  FMUL.FTZ R16, R16, UR12 ;  /* 0x0000000c10107c20 */ /* 0x000fe20008410000 */
[----:B------:R-:W-:-:S03]  /*cef0*/  SHF.L.U32 R14, R50, 0x10, RZ ;  /* 0x00000010320e7819 */ /* 0x000fc600000006ff */
[----:B------:R-:W-:-:S04]  /*cf00*/  FSETP.GTU.FTZ.AND P3, PT, R13, UR10, PT ;  /* 0x0000000a0d007c0b */ /* 0x000fc8000bf7c000 */
[----:B------:R-:W-:Y:S01]  /*cf10*/  FSEL R13, R16, RZ, !P3 ;  /* 0x000000ff100d7208 */ /* 0x000fe20005800000 */
[----:B------:R-:W-:Y:S01]  /*cf20*/  @P0 IMAD.U32 R16, R110, 0x10000, RZ ;  /* 0x000100006e100824 */ /* 0x000fe200078e00ff */
[----:B------:R-:W-:-:S03]  /*cf30*/  SEL R42, RZ, 0x1, P3 ;  /* 0x00000001ff2a7807 */ /* 0x000fc60001800000 */
[----:B------:R-:W-:-:S04]  /*cf40*/  FMUL.FTZ R13, R13, R14 ;  /* 0x0000000e0d0d7220 */ /* 0x000fc80000410000 */
[----:B------:R-:W-:-:S07]  /*cf50*/  @P0 FADD.FTZ R13, R16, R13 ;  /* 0x0000000d100d0221 */ /* 0x000fce0000010000 */
.L_x_7143:
[----:B------:R-:W-:Y:S05]  /*cf60*/  BSYNC B1 ;  /* 0x0000000000017941 */ /* 0x000fea0003800000 */
.L_x_7141:
        /* <DEDUP_REMOVED lines=9> */
.L_x_7152:
        /* <DEDUP_REMOVED lines=12> */
.L_x_7155:
[----:B------:R-:W-:-:S07]  /*d0c0*/  MOV R16, R178 ;  /* 0x000000b200107202 */ /* 0x000fce0000000f00 */
.L_x_7156:
[----:B------:R-:W-:Y:S05]  /*d0d0*/  BSYNC B2 ;  /* 0x0000000000027941 */ /* 0x000fea0003800000 */
.L_x_7154:
        /* <DEDUP_REMOVED lines=16> */
.L_x_7160:
[----:B------:R-:W-:Y:S05]  /*d1e0*/  BSYNC B3 ;  /* 0x0000000000037941 */ /* 0x000fea0003800000 */
.L_x_7159:
        /* <DEDUP_REMOVED lines=43> */
.L_x_7158:
[----:B------:R-:W-:Y:S05]  /*d4a0*/  BSYNC B2 ;  /* 0x0000000000027941 */ /* 0x000fea0003800000 */
.L_x_7157:
        /* <DEDUP_REMOVED lines=16> */
.L_x_7153:
[----:B------:R-:W-:Y:S05]  /*d5b0*/  BSYNC B1 ;  /* 0x0000000000017941 */ /* 0x000fea0003800000 */
.L_x_7151:
        /* <DEDUP_REMOVED lines=8> */
.L_x_7162:
        /* <DEDUP_REMOVED lines=12> */
.L_x_7165:
[----:B------:R-:W-:-:S07]  /*d700*/  MOV R15, R178 ;  /* 0x000000b2000f7202 */ /* 0x000fce0000000f00 */
.L_x_7166:
[----:B------:R-:W-:Y:S05]  /*d710*/  BSYNC B2 ;  /* 0x0000000000027941 */ /* 0x000fea0003800000 */
.L_x_7164:
        /* <DEDUP_REMOVED lines=16> */
.L_x_7170:
[----:B------:R-:W-:Y:S05]  /*d820*/  BSYNC B3 ;  /* 0x0000000000037941 */ /* 0x000fea0003800000 */
.L_x_7169:
        /* <DEDUP_REMOVED lines=43> */
.L_x_7168:
[----:B------:R-:W-:Y:S05]  /*dae0*/  BSYNC B2 ;  /* 0x0000000000027941 */ /* 0x000fea0003800000 */
.L_x_7167:
        /* <DEDUP_REMOVED lines=13> */
.L_x_7163:
[----:B------:R-:W-:Y:S05]  /*dbc0*/  BSYNC B1 ;  /* 0x0000000000017941 */ /* 0x000fea0003800000 */
.L_x_7161:
        /* <DEDUP_REMOVED lines=9> */
.L_x_7172:
        /* <DEDUP_REMOVED lines=12> */
.L_x_7175:
[----:B------:R-:W-:-:S07]  /*dd20*/  MOV R16, R178 ;  /* 0x000000b200107202 */ /* 0x000fce0000000f00 */
.L_x_7176:
[----:B------:R-:W-:Y:S05]  /*dd30*/  BSYNC B2 ;  /* 0x0000000000027941 */ /* 0x000fea0003800000 */
.L_x_7174:
        /* <DEDUP_REMOVED lines=16> */
.L_x_7180:
[----:B------:R-:W-:Y:S05]  /*de40*/  BSYNC B3 ;  /* 0x0000000000037941 */ /* 0x000fea0003800000 */
.L_x_7179:
        /* <DEDUP_REMOVED lines=43> */
.L_x_7178:
[----:B------:R-:W-:Y:S05]  /*e100*/  BSYNC B2 ;  /* 0x0000000000027941 */ /* 0x000fea0003800000 */
.L_x_7177:
        /* <DEDUP_REMOVED lines=16> */
.L_x_7173:
[----:B------:R-:W-:Y:S05]  /*e210*/  BSYNC B1 ;  /* 0x0000000000017941 */ /* 0x000fea0003800000 */
.L_x_7171:
[----:B------:R-:W0:Y:S01]  /*e220*/  @P1 LDC.64 R26, c[0x0][0x220] ;  /* 0x00008800ff1a1b82 */ /* 0x000e220000000a00 */
[----:B------:R-:W-:Y:S01]  /*e230*/  IMAD.WIDE.U32 R118, R118, 0x10, R160 ;  /* 0x0000001076767825 */ /* 0x000fe200078e00a0 */
[----:B------:R-:W-:Y:S01]  /*e240*/  F2FP.BF16.F32.PACK_AB R31, R16, R15 ;  /* 0x0000000f101f723e */ /* 0x000fe200000010ff */
[----:B------:R-:W-:Y:S01]  /*e250*/  BSSY B1, `(.L_x_7181) ;  /* 0x000001f000017945 */ /* 0x000fe20003800000 */
[----:B------:R-:W-:Y:S01]  /*e260*/  F2FP.BF16.F32.PACK_AB R30, R14, R13 ;  /* 0x0000000d0e1e723e */ /* 0x000fe200000010ff */
[----:B------:R-:W-:Y:S01]  /*e270*/  VIADD R124, R164, 0x80 ;  /* 0x00000080a47c7836 */ /* 0x000fe20000000000 */
[----:B------:R-:W-:Y:S02]  /*e280*/  F2FP.BF16.F32.PACK_AB R29, R12, R11 ;  /* 0x0000000b0c1d723e */ /* 0x000fe400000010ff */
[----:B------:R-:W1:Y:S01]  /*e290*/  @P0 LDC.64 R116, c[0x0][0x230] ;  /* 0x00008c00ff740b82 */ /* 0x000e620000000a00 */
[----:B------:R-:W-:Y:S02]  /*e2a0*/  F2FP.BF16.F32.PACK_AB R28, R10, R9 ;  /* 0x000000090a1c723e */ /* 0x000fe400000010ff */
[----:B------:R-:W-:-:S03]  /*e2b0*/  IADD3 R128, R165, 0x80, RZ ;  /* 0x00000080a5807810 */ /* 0x000fc60007ffe0ff */
[----:B------:R1:W-:Y:S02]  /*e2c0*/  STG.E.128 desc[UR6][R118.64], R28 ;  /* 0x0000001c76007986 */ /* 0x0003e4000c101d06 */
[----:B0-----:R-:W-:-:S04]  /*e2d0*/  @P1 IMAD.WIDE.U32 R26, R128, 0x10, R26 ;  /* 0x00000010801a1825 */ /* 0x001fc800078e001a */
[----:B-1----:R-:W-:Y:S01]  /*e2e0*/  @P0 IMAD.WIDE.U32 R28, R124, 0x10, R116 ;  /* 0x000000107c1c0825 */ /* 0x002fe200078e0074 */
[----:B------:R-:W-:Y:S06]  /*e2f0*/  @!P1 BRA `(.L_x_7182) ;  /* 0x0000000000509947 */ /* 0x000fec0003800000 */
[----:B------:R-:W-:Y:S01]  /*e300*/  SHF.L.U32 R30, R120, 0x10, RZ ;  /* 0x00000010781e7819 */ /* 0x000fe200000006ff */
[----:B------:R-:W0:Y:S01]  /*e310*/  LDC.64 R122, c[0x0][0x240] ;  /* 0x00009000ff7a7b82 */ /* 0x000e220000000a00 */
[----:B------:R-:W-:Y:S02]  /*e320*/  LOP3.LUT R116, R8, 0xff, RZ, 0xc0, !PT ;  /* 0x000000ff08747812 */ /* 0x000fe400078ec0ff */
[----:B------:R-:W-:Y:S02]  /*e330*/  LOP3.LUT R31, R30, 0xff0000, RZ, 0xc0, !PT ;  /* 0x00ff00001e1f7812 */ /* 0x000fe400078ec0ff */
[----:B------:R-:W-:Y:S01]  /*e340*/  LOP3.LUT R30, R121, 0xffff, RZ, 0xc0, !PT ;  /* 0x0000ffff791e7812 */ /* 0x000fe200078ec0ff */
[----:B------:R-:W-:Y:S01]  /*e350*/  IMAD.WIDE.U32 R116, R116, 0x10000, RZ ;  /* 0x0001000074747825 */ /* 0x000fe200078e00ff */
[----:B------:R-:W-:Y:S02]  /*e360*/  LOP3.LUT R118, R7, 0xff, RZ, 0xc0, !PT ;  /* 0x000000ff07767812 */ /* 0x000fe400078ec0ff */
[----:B------:R-:W-:-:S02]  /*e370*/  PRMT R30, R31, 0x4210, R30 ;  /* 0x000042101f1e7816 */ /* 0x000fc4000000001e */
[----:B------:R-:W-:Y:S01]  /*e380*/  PRMT R31, R43, 0x7104, RZ ;  /* 0x000071042b1f7816 */ /* 0x000fe200000000ff */
[----:B------:R-:W-:-:S03]  /*e390*/  IMAD.WIDE.U32 R118, R118, 0x100, RZ ;  /* 0x0000010076767825 */ /* 0x000fc600078e00ff */
[----:B------:R-:W-:Y:S02]  /*e3a0*/  LOP3.LUT R31, R30, 0xff00, R31, 0xf8, !PT ;  /* 0x0000ff001e1f7812 */ /* 0x000fe400078ef81f */
[----:B------:R-:W-:Y:S02]  /*e3b0*/  LOP3.LUT R30, R33, 0xff, RZ, 0xc0, !PT ;  /* 0x000000ff211e7812 */ /* 0x000fe400078ec0ff */
[----:B------:R-:W-:-:S03]  /*e3c0*/  LOP3.LUT R125, R31, 0xff, R42, 0xf8, !PT ;  /* 0x000000ff1f7d7812 */ /* 0x000fc600078ef82a */
[----:B------:R-:W-:-:S05]  /*e3d0*/  IMAD.WIDE.U32 R30, R30, 0x1000000, RZ ;  /* 0x010000001e1e7825 */ /* 0x000fca00078e00ff */
[----:B------:R-:W-:Y:S02]  /*e3e0*/  LOP3.LUT R125, R117, R125, R31, 0xfe, !PT ;  /* 0x0000007d757d7212 */ /* 0x000fe400078efe1f */
[----:B------:R-:W-:Y:S01]  /*e3f0*/  LOP3.LUT R117, R118, R30, R116, 0xfe, !PT ;  /* 0x0000001e76757212 */ /* 0x000fe200078efe74 */
[----:B0-----:R-:W-:Y:S01]  /*e400*/  IMAD.WIDE.U32 R30, R25, 0x8, R122 ;  /* 0x00000008191e7825 */ /* 0x001fe200078e007a */
[----:B------:R-:W-:Y:S02]  /*e410*/  LOP3.LUT R119, R125, R119, RZ, 0xfc, !PT ;  /* 0x000000777d777212 */ /* 0x000fe400078efcff */
[----:B------:R-:W-:-:S05]  /*e420*/  LOP3.LUT R118, R117, 0xff, R6, 0xf8, !PT ;  /* 0x000000ff75767812 */ /* 0x000fca00078ef806 */
[----:B------:R0:W-:Y:S02]  /*e430*/  STG.E.64 desc[UR6][R30.64], R118 ;  /* 0x000000761e007986 */ /* 0x0001e4000c101b06 */
.L_x_7182:
[----:B------:R-:W-:Y:S05]  /*e440*/  BSYNC B1 ;  /* 0x0000000000017941 */ /* 0x000fea0003800000 */
.L_x_7181:
        /* <DEDUP_REMOVED lines=10> */
.L_x_7184:
        /* <DEDUP_REMOVED lines=12> */
.L_x_7187:
[----:B------:R-:W-:-:S07]  /*e5b0*/  IMAD.MOV.U32 R6, RZ, RZ, R178 ;  /* 0x000000ffff067224 */ /* 0x000fce00078e00b2 */
.L_x_7188:
[----:B------:R-:W-:Y:S05]  /*e5c0*/  BSYNC B2 ;  /* 0x0000000000027941 */ /* 0x000fea0003800000 */
.L_x_7186:
        /* <DEDUP_REMOVED lines=16> */
.L_x_7192:
[----:B------:R-:W-:Y:S05]  /*e6d0*/  BSYNC B3 ;  /* 0x0000000000037941 */ /* 0x000fea0003800000 */
.L_x_7191:
        /* <DEDUP_REMOVED lines=8> */
[----:B0-----:R-:W-:Y:S01]  /*e760*/  LOP3.LUT R30, R117, UR16, R29, 0x96, !PT ;  /* 0x00000010751e7c12 */ /* 0x001fe2000f8e961d */
        /* <DEDUP_REMOVED lines=34> */
.L_x_7190:
[----:B------:R-:W-:Y:S05]  /*e990*/  BSYNC B2 ;  /* 0x0000000000027941 */ /* 0x000fea0003800000 */
.L_x_7189:
        /* <DEDUP_REMOVED lines=13> */
.L_x_7185:
[----:B------:R-:W-:Y:S05]  /*ea70*/  BSYNC B1 ;  /* 0x0000000000017941 */ /* 0x000fea0003800000 */
.L_x_7183:
        /* <DEDUP_REMOVED lines=9> */
.L_x_7194:
        /* <DEDUP_REMOVED lines=12> */
.L_x_7197:
[----:B------:R-:W-:-:S07]  /*ebd0*/  IMAD.MOV.U32 R7, RZ, RZ, R178 ;  /* 0x000000ffff077224 */ /* 0x000fce00078e00b2 */
.L_x_7198:
[----:B------:R-:W-:Y:S05]  /*ebe0*/  BSYNC B2 ;  /* 0x0000000000027941 */ /* 0x000fea0003800000 */
.L_x_7196:
        /* <DEDUP_REMOVED lines=16> */
.L_x_7202:
[----:B------:R-:W-:Y:S05]  /*ecf0*/  BSYNC B3 ;  /* 0x0000000000037941 */ /* 0x000fea0003800000 */
.L_x_7201:
[----:B------:R-:W-:Y:S01]  /*ed00*/  IMAD.HI.U32 R26, R0, -0x326172a9, RZ ;  /* 0xcd9e8d57001a7827 */ /* 0x000fe200078e00ff */
[----:B------:R-:W-:-:S03]  /*ed10*/  LOP3.LUT R27, R28, UR5, R5, 0x96, !PT ;  /* 0x000000051c1b7c12 */ /* 0x000fc6000f8e9605 */
[----:B------:R-:W-:Y:S01]  /*ed20*/  IMAD R29, R0, -0x326172a9, RZ ;  /* 0xcd9e8d57001d7824 */ /* 0x000fe200078e02ff */
[----:B------:R-:W-:Y:S01]  /*ed30*/  LOP3.LUT R116, R26, UR4, R3, 0x96, !PT ;  /* 0x000000041a747c12 */ /* 0x000fe2000f8e9603 */
[----:B------:R-:W-:-:S04]  /*ed40*/  IMAD.WIDE.U32 R26, R27, -0x326172a9, RZ ;  /* 0xcd9e8d571b1a7825 */ /* 0x000fc800078e00ff */
[----:B0-----:R-:W-:Y:S01]  /*ed50*/  IMAD R31, R2, -0x2daee0ad, RZ ;  /* 0xd2511f53021f7824 */ /* 0x001fe200078e02ff */
        /* <DEDUP_REMOVED lines=37> */
.L_x_7200:
[----:B------:R-:W-:Y:S05]  /*efb0*/  BSYNC B2 ;  /* 0x0000000000027941 */ /* 0x000fea0003800000 */
.L_x_7199:
        /* <DEDUP_REMOVED lines=10> */
[----:B------:R-:W-:-:S04]  /*f060*/  @P0 PRMT R7, R108, 0x7632, R7 ;  /* 0x000076326c070816 */ /* 0x000fc80000000007 */
[----:B------:R-:W-:Y:S02]  /*f070*/  FSEL R26, R26, RZ, !P3 ;  /* 0x000000ff1a1a7208 */ /* 0x000fe40005800000 */
[----:B------:R-:W-:Y:S02]  /*f080*/  @P0 SHF.L.U32 R29, R7, 0x10, RZ ;  /* 0x00000010071d0819 */ /* 0x000fe400000006ff */
[----:B------:R-:W-:Y:S01]  /*f090*/  SEL R7, RZ, 0x1, P3 ;  /* 0x00000001ff077807 */ /* 0x000fe20001800000 */
[----:B------:R-:W-:-:S04]  /*f0a0*/  FMUL.FTZ R26, R26, R27 ;  /* 0x0000001b1a1a7220 */ /* 0x000fc80000410000 */
[----:B------:R-:W-:-:S07]  /*f0b0*/  @P0 FADD.FTZ R26, R26, R29 ;  /* 0x0000001d1a1a0221 */ /* 0x000fce0000010000 */
.L_x_7195:
[----:B------:R-:W-:Y:S05]  /*f0c0*/  BSYNC B1 ;  /* 0x0000000000017941 */ /* 0x000fea0003800000 */
.L_x_7193:
        /* <DEDUP_REMOVED lines=8> */
.L_x_7204:
        /* <DEDUP_REMOVED lines=12> */
.L_x_7207:
[----:B------:R-:W-:-:S07]  /*f210*/  IMAD.MOV.U32 R8, RZ, RZ, R178 ;  /* 0x000000ffff087224 */ /* 0x000fce00078e00b2 */
.L_x_7208:
[----:B------:R-:W-:Y:S05]  /*f220*/  BSYNC B2 ;  /* 0x0000000000027941 */ /* 0x000fea0003800000 */
.L_x_7206:
        /* <DEDUP_REMOVED lines=16> */
.L_x_7212:
[----:B------:R-:W-:Y:S05]  /*f330*/  BSYNC B3 ;  /* 0x0000000000037941 */ /* 0x000fea0003800000 */
.L_x_7211:
        /* <DEDUP_REMOVED lines=43> */
.L_x_7210:
[----:B------:R-:W-:Y:S05]  /*f5f0*/  BSYNC B2 ;  /* 0x0000000000027941 */ /* 0x000fea0003800000 */
.L_x_7209:
[----:B------:R-:W-:Y:S01]  /*f600*/  I2FP.F32.U32 R8, R8 ;  /* 0x0000000800087245 */ /* 0x000fe20000201000 */
[----:B------:R-:W-:Y:S01]  /*f610*/  IMAD.MOV.U32 R27, RZ, RZ, 0x2f800000 ;  /* 0x2f800000ff1b7424 */ /* 0x000fe200078e00ff */
[----:B-----5:R-:W-:Y:S02]  /*f620*/  SHF.L.U32 R28, R113, 0x10, RZ ;  /* 0x00000010711c7819 */ /* 0x020fe400000006ff */
[----:B0-----:R-:W-:Y:S01]  /*f630*/  @P0 SHF.L.U32 R30, R109, 0x10, RZ ;  /* 0x000000106d1e0819 */ /* 0x001fe200000006ff */
        /* <DEDUP_REMOVED lines=9> */
.L_x_7205:
[----:B------:R-:W-:Y:S05]  /*f6d0*/  BSYNC B1 ;  /* 0x0000000000017941 */ /* 0x000fea0003800000 */
.L_x_7203:
[----:B------:R-:W-:Y:S04]  /*f6e0*/  BSSY B1, `(.L_x_7213) ;  /* 0x0000064000017945 */ /* 0x000fe80003800000 */
[----:B------:R-:W-:Y:S05]  /*f6f0*/  @P2 BRA `(.L_x_7214) ;  /* 0x00000000001c2947 */ /* 0x000fea0003800000 */
[----:B------:R-:W-:Y:S01]  /*f700*/  IMAD.MOV.U32 R28, RZ, RZ, RZ ;  /* 0x000000ffff1c7224 */ /* 0x000fe200078e00ff */
[----:B0-----:R-:W-:Y:S01]  /*f710*/  MOV R30, R29 ;  /* 0x0000001d001e7202 */ /* 0x001fe20000000f00 */
[----:B------:R-:W-:Y:S06]  /*f720*/  @!P0 BRA `(.L_x_7215) ;  /* 0x00000004007c8947 */ /* 0x000fec0003800000 */
[----:B-----5:R-:W-:Y:S01]  /*f730*/  PRMT R28, R109, 0x7632, R28 ;  /* 0x000076326d1c7816 */ /* 0x020fe2000000001c */
[----:B------:R-:W-:-:S03]  /*f740*/  IMAD.MOV.U32 R30, RZ, RZ, R29 ;  /* 0x000000ffff1e7224 */ /* 0x000fc600078e001d */
[----:B------:R-:W-:Y:S01]  /*f750*/  SHF.L.U32 R28, R28, 0x10, RZ ;  /* 0x000000101c1c7819 */ /* 0x000fe200000006ff */
[----:B------:R-:W-:Y:S06]  /*f760*/  BRA `(.L_x_7215) ;  /* 0x00000004006c7947 */ /* 0x000fec0003800000 */
.L_x_7214:
        /* <DEDUP_REMOVED lines=12> */
.L_x_7217:
[----:B------:R-:W-:-:S07]  /*f830*/  IMAD.MOV.U32 R118, RZ, RZ, R178 ;  /* 0x000000ffff767224 */ /* 0x000fce00078e00b2 */
.L_x_7218:
[----:B------:R-:W-:Y:S05]  /*f840*/  BSYNC B2 ;  /* 0x0000000000027941 */ /* 0x000fea0003800000 */
.L_x_7216:
        /* <DEDUP_REMOVED lines=16> */
.L_x_7222:
[----:B------:R-:W-:Y:S05]  /*f950*/  BSYNC B3 ;  /* 0x0000000000037941 */ /* 0x000fea0003800000 */
.L_x_7221:
        /* <DEDUP_REMOVED lines=43> */
.L_x_7220:
[----:B------:R-:W-:Y:S05]  /*fc10*/  BSYNC B2 ;  /* 0x0000000000027941 */ /* 0x000fea0003800000 */
.L_x_7219:
[----:B-----5:R-:W-:Y:S01]  /*fc20*/  PRMT R29, R113, 0x7632, R29 ;  /* 0x00007632711d7816 */ /* 0x020fe2000000001d */
[----:B------:R-:W-:Y:S01]  /*fc30*/  IMAD.MOV.U32 R31, RZ, RZ, 0x2f800000 ;  /* 0x2f800000ff1f7424 */ /* 0x000fe200078e00ff */
[----:B------:R-:W-:Y:S02]  /*fc40*/  I2FP.F32.U32 R28, R118 ;  /* 0x00000076001c7245 */ /* 0x000fe40000201000 */
[----:B------:R-:W-:Y:S02]  /*fc50*/  SHF.L.U32 R29, R29, 0x10, RZ ;  /* 0x000000101d1d7819 */ /* 0x000fe400000006ff */
[----:B------:R-:W-:Y:S01]  /*fc60*/  @P0 PRMT R32, R109, 0x7632, R32 ;  /* 0x000076326d200816 */ /* 0x000fe20000000020 */
[----:B------:R-:W-:Y:S01]  /*fc70*/  FFMA.FTZ R28, R28, R31, 1.1641532182693481445e-10 ;  /* 0x2f0000001c1c7423 */ /* 0x000fe2000001001f */
[----:B------:R-:W-:Y:S01]  /*fc80*/  PRMT R31, R53, 0x7632, R31 ;  /* 0x00007632351f7816 */ /* 0x000fe2000000001f */
[----:B------:R-:W-:-:S03]  /*fc90*/  FMUL.FTZ R29, R29, UR13 ;  /* 0x0000000d1d1d7c20 */ /* 0x000fc60008410000 */
[----:B------:R-:W-:Y:S01]  /*fca0*/  FSETP.GTU.FTZ.AND P3, PT, R28, UR10, PT ;  /* 0x0000000a1c007c0b */ /* 0x000fe2000bf7c000 */
[----:B------:R-:W-:Y:S01]  /*fcb0*/  FMUL.FTZ R29, R29, UR12 ;  /* 0x0000000c1d1d7c20 */ /* 0x000fe20008410000 */
[----:B------:R-:W-:Y:S01]  /*fcc0*/  IMAD.U32 R28, R31, 0x10000, RZ ;  /* 0x000100001f1c7824 */ /* 0x000fe200078e00ff */
[----:B------:R-:W-:Y:S02]  /*fcd0*/  @P0 SHF.L.U32 R31, R32, 0x10, RZ ;  /* 0x00000010201f0819 */ /* 0x000fe400000006ff */
[----:B------:R-:W-:Y:S02]  /*fce0*/  SEL R33, RZ, 0x1, P3 ;  /* 0x00000001ff217807 */ /* 0x000fe40001800000 */
[----:B------:R-:W-:-:S05]  /*fcf0*/  FSEL R29, R29, RZ, !P3 ;  /* 0x000000ff1d1d7208 */ /* 0x000fca0005800000 */
[----:B------:R-:W-:-:S04]  /*fd00*/  FMUL.FTZ R28, R29, R28 ;  /* 0x0000001c1d1c7220 */ /* 0x000fc80000410000 */
[----:B------:R-:W-:-:S07]  /*fd10*/  @P0 FADD.FTZ R28, R28, R31 ;  /* 0x0000001f1c1c0221 */ /* 0x000fce0000010000 */
.L_x_7215:
[----:B------:R-:W-:Y:S05]  /*fd20*/  BSYNC B1 ;  /* 0x0000000000017941 */ /* 0x000fea0003800000 */
.L_x_7213:
        /* <DEDUP_REMOVED lines=8> */
.L_x_7224:
        /* <DEDUP_REMOVED lines=12> */
.L_x_7227:
[----:B------:R-:W-:-:S07]  /*fe70*/  IMAD.MOV.U32 R29, RZ, RZ, R178 ;  /* 0x000000ffff1d7224 */ /* 0x000fce00078e00b2 */
.L_x_7228:
[----:B------:R-:W-:Y:S05]  /*fe80*/  BSYNC B2 ;  /* 0x0000000000027941 */ /* 0x000fea0003800000 */
.L_x_7226:
        /* <DEDUP_REMOVED lines=16> */
.L_x_7232:
[----:B------:R-:W-:Y:S05]  /*ff90*/  BSYNC B3 ;  /* 0x0000000000037941 */ /* 0x000fea0003800000 */
.L_x_7231:
        /* <DEDUP_REMOVED lines=43> */
.L_x_7230:
[----:B------:R-:W-:Y:S05]  /*10250*/  BSYNC B2 ;  /* 0x0000000000027941 */ /* 0x000fea0003800000 */
.L_x_7229:
[----:B------:R-:W-:Y:S01]  /*10260*/  I2FP.F32.U32 R29, R29 ;  /* 0x0000001d001d7245 */ /* 0x000fe20000201000 */
[----:B------:R-:W-:Y:S01]  /*10270*/  IMAD.MOV.U32 R30, RZ, RZ, 0x2f800000 ;  /* 0x2f800000ff1e7424 */ /* 0x000fe200078e00ff */
[----:B-----5:R-:W-:-:S03]  /*10280*/  SHF.L.U32 R32, R114, 0x10, RZ ;  /* 0x0000001072207819 */ /* 0x020fc600000006ff */
[----:B------:R-:W-:Y:S01]  /*10290*/  FFMA.FTZ R29, R29, R30, 1.1641532182693481445e-10 ;  /* 0x2f0000001d1d7423 */ /* 0x000fe2000001001e */
[----:B------:R-:W-:Y:S02]  /*102a0*/  IMAD.U32 R30, R54, 0x10000, RZ ;  /* 0x00010000361e7824 */ /* 0x000fe400078e00ff */
[----:B------:R-:W-:Y:S02]  /*102b0*/  FMUL.FTZ R32, R32, UR13 ;  /* 0x0000000d20207c20 */ /* 0x000fe40008410000 */
[----:B------:R-:W-:Y:S02]  /*102c0*/  FSETP.GTU.FTZ.AND P3, PT, R29, UR10, PT ;  /* 0x0000000a1d007c0b */ /* 0x000fe4000bf7c000 */
[----:B------:R-:W-:Y:S02]  /*102d0*/  FMUL.FTZ R32, R32, UR12 ;  /* 0x0000000c20207c20 */ /* 0x000fe40008410000 */
[----:B------:R-:W-:-:S03]  /*102e0*/  SEL R42, RZ, 0x1, P3 ;  /* 0x00000001ff2a7807 */ /* 0x000fc60001800000 */
[----:B------:R-:W-:Y:S02]  /*102f0*/  FSEL R29, R32, RZ, !P3 ;  /* 0x000000ff201d7208 */ /* 0x000fe40005800000 */
[----:B------:R-:W-:-:S03]  /*10300*/  @P0 SHF.L.U32 R32, R110, 0x10, RZ ;  /* 0x000000106e200819 */ /* 0x000fc600000006ff */
[----:B------:R-:W-:-:S04]  /*10310*/  FMUL.FTZ R29, R29, R30 ;  /* 0x0000001e1d1d7220 */ /* 0x000fc80000410000 */
[----:B------:R-:W-:-:S07]  /*10320*/  @P0 FADD.FTZ R29, R32, R29 ;  /* 0x0000001d201d0221 */ /* 0x000fce0000010000 */
.L_x_7225:
[----:B------:R-:W-:Y:S05]  /*10330*/  BSYNC B1 ;  /* 0x0000000000017941 */ /* 0x000fea0003800000 */
.L_x_7223:
        /* <DEDUP_REMOVED lines=9> */
.L_x_7234:
        /* <DEDUP_REMOVED lines=12> */
.L_x_7237:
[----:B------:R-:W-:-:S07]  /*10490*/  IMAD.MOV.U32 R32, RZ, RZ, R178 ;  /* 0x000000ffff207224 */ /* 0x000fce00078e00b2 */
.L_x_7238:
[----:B------:R-:W-:Y:S05]  /*104a0*/  BSYNC B2 ;  /* 0x0000000000027941 */ /* 0x000fea0003800000 */
.L_x_7236:
        /* <DEDUP_REMOVED lines=16> */
.L_x_7242:
[----:B------:R-:W-:Y:S05]  /*105b0*/  BSYNC B3 ;  /* 0x0000000000037941 */ /* 0x000fea0003800000 */
.L_x_7241:
        /* <DEDUP_REMOVED lines=40> */
[----:B------:R-:W-:Y:S01]  /*10840*/  IMAD.MOV.U32 R170, RZ, RZ, R30 ;  /* 0x000000ffffaa7224 */ /* 0x000fe200078e001e */
[----:B------:R-:W-:Y:S01]  /*10850*/  LOP3.LUT R167, R31, UR32, R116, 0x96, !PT ;  /* 0x000000201fa77c12 */ /* 0x000fe2000f8e9674 */
[----:B------:R-:W-:-:S11]  /*10860*/  HFMA2.MMA R116, -RZ, RZ, 0, 0 ;  /* 0x00000000ff747435 */ /* 0x000fd600000001ff */
.L_x_7240:
[----:B------:R-:W-:Y:S05]  /*10870*/  BSYNC B2 ;  /* 0x0000000000027941 */ /* 0x000fea0003800000 */
.L_x_7239:
[----:B-----5:R-:W-:Y:S01]  /*10880*/  PRMT R31, R114, 0x7632, R31 ;  /* 0x00007632721f7816 */ /* 0x020fe2000000001f */
[----:B------:R-:W-:Y:S01]  /*10890*/  IMAD.MOV.U32 R43, RZ, RZ, 0x2f800000 ;  /* 0x2f800000ff2b7424 */ /* 0x000fe200078e00ff */
[----:B------:R-:W-:Y:S02]  /*108a0*/  I2FP.F32.U32 R30, R32 ;  /* 0x00000020001e7245 */ /* 0x000fe40000201000 */
[----:B------:R-:W-:-:S03]  /*108b0*/  SHF.L.U32 R31, R31, 0x10, RZ ;  /* 0x000000101f1f7819 */ /* 0x000fc600000006ff */
[----:B------:R-:W-:Y:S02]  /*108c0*/  FFMA.FTZ R30, R30, R43, 1.1641532182693481445e-10 ;  /* 0x2f0000001e1e7423 */ /* 0x000fe4000001002b */
[----:B------:R-:W-:-:S03]  /*108d0*/  FMUL.FTZ R31, R31, UR13 ;  /* 0x0000000d1f1f7c20 */ /* 0x000fc60008410000 */
[----:B------:R-:W-:Y:S01]  /*108e0*/  FSETP.GTU.FTZ.AND P3, PT, R30, UR10, PT ;  /* 0x0000000a1e007c0b */ /* 0x000fe2000bf7c000 */
[----:B------:R-:W-:Y:S01]  /*108f0*/  FMUL.FTZ R31, R31, UR12 ;  /* 0x0000000c1f1f7c20 */ /* 0x000fe20008410000 */
[----:B------:R-:W-:Y:S02]  /*10900*/  PRMT R30, R54, 0x7632, R30 ;  /* 0x00007632361e7816 */ /* 0x000fe4000000001e */
[----:B------:R-:W-:Y:S02]  /*10910*/  SEL R43, RZ, 0x1, P3 ;  /* 0x00000001ff2b7807 */ /* 0x000fe40001800000 */
[----:B------:R-:W-:Y:S01]  /*10920*/  FSEL R31, R31, RZ, !P3 ;  /* 0x000000ff1f1f7208 */ /* 0x000fe20005800000 */
[----:B------:R-:W-:-:S04]  /*10930*/  IMAD.U32 R30, R30, 0x10000, RZ ;  /* 0x000100001e1e7824 */ /* 0x000fc800078e00ff */
[----:B------:R-:W-:Y:S01]  /*10940*/  FMUL.FTZ R30, R31, R30 ;  /* 0x0000001e1f1e7220 */ /* 0x000fe20000410000 */
[----:B------:R-:W-:-:S04]  /*10950*/  @P0 PRMT R31, R110, 0x7632, R31 ;  /* 0x000076326e1f0816 */ /* 0x000fc8000000001f */
[----:B------:R-:W-:-:S05]  /*10960*/  @P0 SHF.L.U32 R31, R31, 0x10, RZ ;  /* 0x000000101f1f0819 */ /* 0x000fca00000006ff */
[----:B------:R-:W-:-:S07]  /*10970*/  @P0 FADD.FTZ R30, R30, R31 ;  /* 0x0000001f1e1e0221 */ /* 0x000fce0000010000 */
.L_x_7235:
[----:B------:R-:W-:Y:S05]  /*10980*/  BSYNC B1 ;  /* 0x0000000000017941 */ /* 0x000fea0003800000 */
.L_x_7233:
        /* <DEDUP_REMOVED lines=8> */
.L_x_7244:
        /* <DEDUP_REMOVED lines=12> */
.L_x_7247:
[----:B------:R-:W-:-:S07]  /*10ad0*/  IMAD.MOV.U32 R31, RZ, RZ, R178 ;  /* 0x000000ffff1f7224 */ /* 0x000fce00078e00b2 */
.L_x_7248:
[----:B------:R-:W-:Y:S05]  /*10ae0*/  BSYNC B2 ;  /* 0x0000000000027941 */ /* 0x000fea0003800000 */
.L_x_7246:
        /* <DEDUP_REMOVED lines=16> */
.L_x_7252:
[----:B------:R-:W-:Y:S05]  /*10bf0*/  BSYNC B3 ;  /* 0x0000000000037941 */ /* 0x000fea0003800000 */
.L_x_7251:
        /* <DEDUP_REMOVED lines=43> */
.L_x_7250:
[----:B------:R-:W-:Y:S05]  /*10eb0*/  BSYNC B2 ;  /* 0x0000000000027941 */ /* 0x000fea0003800000 */
.L_x_7249:
[----:B------:R-:W-:Y:S01]  /*10ec0*/  I2FP.F32.U32 R31, R31 ;  /* 0x0000001f001f7245 */ /* 0x000fe20000201000 */
[----:B------:R-:W-:-:S04]  /*10ed0*/  IMAD.MOV.U32 R32, RZ, RZ, 0x2f800000 ;  /* 0x2f800000ff207424 */ /* 0x000fc800078e00ff */
[----:B------:R-:W-:Y:S01]  /*10ee0*/  FFMA.FTZ R31, R31, R32, 1.1641532182693481445e-10 ;  /* 0x2f0000001f1f7423 */ /* 0x000fe20000010020 */
[----:B-----5:R-:W-:-:S04]  /*10ef0*/  SHF.L.U32 R32, R115, 0x10, RZ ;  /* 0x0000001073207819 */ /* 0x020fc800000006ff */
[----:B------:R-:W-:Y:S01]  /*10f00*/  FSETP.GTU.FTZ.AND P3, PT, R31, UR10, PT ;  /* 0x0000000a1f007c0b */ /* 0x000fe2000bf7c000 */
[----:B------:R-:W-:-:S03]  /*10f10*/  FMUL.FTZ R32, R32, UR13 ;  /* 0x0000000d20207c20 */ /* 0x000fc60008410000 */
[----:B------:R-:W-:Y:S01]  /*10f20*/  SEL R120, RZ, 0x1, P3 ;  /* 0x00000001ff787807 */ /* 0x000fe20001800000 */
[----:B------:R-:W-:Y:S01]  /*10f30*/  FMUL.FTZ R31, R32, UR12 ;  /* 0x0000000c201f7c20 */ /* 0x000fe20008410000 */
[----:B------:R-:W-:-:S04]  /*10f40*/  IMAD.U32 R32, R55, 0x10000, RZ ;  /* 0x0001000037207824 */ /* 0x000fc800078e00ff */
[----:B------:R-:W-:-:S05]  /*10f50*/  FSEL R31, R31, RZ, !P3 ;  /* 0x000000ff1f1f7208 */ /* 0x000fca0005800000 */
[----:B------:R-:W-:Y:S01]  /*10f60*/  FMUL.FTZ R31, R31, R32 ;  /* 0x000000201f1f7220 */ /* 0x000fe20000410000 */
[----:B------:R-:W-:-:S05]  /*10f70*/  @P0 SHF.L.U32 R32, R111, 0x10, RZ ;  /* 0x000000106f200819 */ /* 0x000fca00000006ff */
[----:B------:R-:W-:-:S07]  /*10f80*/  @P0 FADD.FTZ R31, R32, R31 ;  /* 0x0000001f201f0221 */ /* 0x000fce0000010000 */
.L_x_7245:
[----:B------:R-:W-:Y:S05]  /*10f90*/  BSYNC B1 ;  /* 0x0000000000017941 */ /* 0x000fea0003800000 */
.L_x_7243:
        /* <DEDUP_REMOVED lines=9> */
.L_x_7254:
        /* <DEDUP_REMOVED lines=12> */
.L_x_7257:
[----:B------:R-:W-:-:S07]  /*110f0*/  IMAD.MOV.U32 R32, RZ, RZ, R178 ;  /* 0x000000ffff207224 */ /* 0x000fce00078e00b2 */
.L_x_7258:
[----:B------:R-:W-:Y:S05]  /*11100*/  BSYNC B2 ;  /* 0x0000000000027941 */ /* 0x000fea0003800000 */
.L_x_7256:
        /* <DEDUP_REMOVED lines=16> */
.L_x_7262:
[----:B------:R-:W-:Y:S05]  /*11210*/  BSYNC B3 ;  /* 0x0000000000037941 */ /* 0x000fea0003800000 */
.L_x_7261:
        /* <DEDUP_REMOVED lines=42> */
[----:B------:R-:W-:-:S07]  /*114c0*/  LOP3.LUT R167, R117, UR32, R118, 0x96, !PT ;  /* 0x0000002075a77c12 */ /* 0x000fce000f8e9676 */
.L_x_7260:
[----:B------:R-:W-:Y:S05]  /*114d0*/  BSYNC B2 ;  /* 0x0000000000027941 */ /* 0x000fea0003800000 */
.L_x_7259:
        /* <DEDUP_REMOVED lines=16> */
.L_x_7255:
[----:B------:R-:W-:Y:S05]  /*115e0*/  BSYNC B1 ;  /* 0x0000000000017941 */ /* 0x000fea0003800000 */
.L_x_7253:
[----:B------:R-:W-:Y:S01]  /*115f0*/  IMAD.WIDE.U32 R122, R124, 0x10, R160 ;  /* 0x000000107c7a7825 */ /* 0x000fe200078e00a0 */
[----:B------:R-:W-:Y:S01]  /*11600*/  F2FP.BF16.F32.PACK_AB R119, R32, R31 ;  /* 0x0000001f2077723e */ /* 0x000fe200000010ff */
[----:B------:R-:W-:Y:S01]  /*11610*/  BSSY B1, `(.L_x_7263) ;  /* 0x000001e000017945 */ /* 0x000fe20003800000 */
[----:B------:R-:W-:Y:S01]  /*11620*/  F2FP.BF16.F32.PACK_AB R118, R30, R29 ;  /* 0x0000001d1e76723e */ /* 0x000fe200000010ff */
[----:B------:R-:W-:Y:S01]  /*11630*/  VIADD R140, R165, 0xa0 ;  /* 0x000000a0a58c7836 */ /* 0x000fe20000000000 */
[----:B------:R-:W-:Y:S02]  /*11640*/  F2FP.BF16.F32.PACK_AB R117, R28, R27 ;  /* 0x0000001b1c75723e */ /* 0x000fe400000010ff */
[----:B------:R-:W-:-:S05]  /*11650*/  F2FP.BF16.F32.PACK_AB R116, R26, R25 ;  /* 0x000000191a74723e */ /* 0x000fca00000010ff */
[----:B------:R0:W-:Y:S02]  /*11660*/  STG.E.128 desc[UR6][R122.64], R116 ;  /* 0x000000747a007986 */ /* 0x0001e4000c101d06 */
[----:B0-----:R-:W0:Y:S08]  /*11670*/  @P1 LDC.64 R118, c[0x0][0x220] ;  /* 0x00008800ff761b82 */ /* 0x001e300000000a00 */
[----:B------:R-:W1:Y:S01]  /*11680*/  @P0 LDC.64 R116, c[0x0][0x230] ;  /* 0x00008c00ff740b82 */ /* 0x000e620000000a00 */
[----:B0-----:R-:W-:Y:S01]  /*11690*/  @P1 IMAD.WIDE.U32 R118, R140, 0x10, R118 ;  /* 0x000000108c761825 */ /* 0x001fe200078e0076 */
        /* <DEDUP_REMOVED lines=21> */
.L_x_7264:
[----:B------:R-:W-:Y:S05]  /*117f0*/  BSYNC B1 ;  /* 0x0000000000017941 */ /* 0x000fea0003800000 */
.L_x_7263:
[----:B------:R-:W-:Y:S01]  /*11800*/  VIADD R141, R164, 0xa0 ;  /* 0x000000a0a48d7836 */ /* 0x000fe20000000000 */
[----:B-----5:R2:W5:Y:S03]  /*11810*/  @P1 LDG.E.128 R112, desc[UR6][R118.64] ;  /* 0x0000000676701981 */ /* 0x020566000c1e1d00 */
[----:B-1----:R-:W-:-:S05]  /*11820*/  @P0 IMAD.WIDE.U32 R116, R141, 0x10, R116 ;  /* 0x000000108d740825 */ /* 0x002fca00078e0074 */
[----:B------:R2:W5:Y:S01]  /*11830*/  @P0 LDG.E.128 R108, desc[UR6][R116.64] ;  /* 0x00000006746c0981 */ /* 0x000562000c1e1d00 */
[----:B------:R-:W-:Y:S04]  /*11840*/  BSSY B1, `(.L_x_7265) ;  /* 0x0000060000017945 */ /* 0x000fe80003800000 */
[----:B------:R-:W-:Y:S05]  /*11850*/  @P2 BRA `(.L_x_7266) ;  /* 0x0000000000182947 */ /* 0x000fea0003800000 */
[----:B0-----:R-:W-:Y:S01]  /*11860*/  MOV R122, RZ ;  /* 0x000000ff007a7202 */ /* 0x001fe20000000f00 */
[----:B--2---:R-:W-:Y:S01]  /*11870*/  IMAD.MOV.U32 R117, RZ, RZ, R129 ;  /* 0x000000ffff757224 */ /* 0x004fe200078e0081 */
[----:B------:R-:W-:Y:S06]  /*11880*/  @!P0 BRA `(.L_x_7267) ;  /* 0x00000004006c8947 */ /* 0x000fec0003800000 */
[----:B------:R-:W-:Y:S01]  /*11890*/  MOV R117, R129 ;  /* 0x0000008100757202 */ /* 0x000fe20000000f00 */
[----:B-----5:R-:W-:Y:S01]  /*118a0*/  IMAD.U32 R122, R108, 0x10000, RZ ;  /* 0x000100006c7a7824 */ /* 0x020fe200078e00ff */
[----:B------:R-:W-:Y:S06]  /*118b0*/  BRA `(.L_x_7267) ;  /* 0x0000000400607947 */ /* 0x000fec0003800000 */
.L_x_7266:
        /* <DEDUP_REMOVED lines=12> */
.L_x_7269:
[----:B------:R-:W-:-:S07]  /*11980*/  MOV R6, R178 ;  /* 0x000000b200067202 */ /* 0x000fce0000000f00 */
.L_x_7270:
[----:B------:R-:W-:Y:S05]  /*11990*/  BSYNC B2 ;  /* 0x0000000000027941 */ /* 0x000fea0003800000 */
.L_x_7268:
        /* <DEDUP_REMOVED lines=16> */
.L_x_7274:
[----:B------:R-:W-:Y:S05]  /*11aa0*/  BSYNC B3 ;  /* 0x0000000000037941 */ /* 0x000fea0003800000 */
.L_x_7273:
[----:B0-----:R-:W-:Y:S01]  /*11ab0*/  LOP3.LUT R122, R116, UR5, R5, 0x96, !PT ;  /* 0x00000005747a7c12 */ /* 0x001fe2000f8e9605 */
        /* <DEDUP_REMOVED lines=38> */
[----:B------:R-:W-:-:S05]  /*11d20*/  IMAD.WIDE.U32 R116, R117, -0x2daee0ad, RZ ;  /* 0xd2511f5375747825 */ /* 0x000fca00078e00ff */
[----:B------:R-:W-:Y:S01]  /*11d30*/  LOP3.LUT R167, R117, UR32, R118, 0x96, !PT ;  /* 0x0000002075a77c12 */ /* 0x000fe2000f8e9676 */
[----:B------:R-:W-:Y:S01]  /*11d40*/  IMAD.MOV.U32 R117, RZ, RZ, RZ ;  /* 0x000000ffff757224 */ /* 0x000fe200078e00ff */
[----:B------:R-:W-:-:S07]  /*11d50*/  MOV R170, R116 ;  /* 0x0000007400aa7202 */ /* 0x000fce0000000f00 */
.L_x_7272:
[----:B------:R-:W-:Y:S05]  /*11d60*/  BSYNC B2 ;  /* 0x0000000000027941 */ /* 0x000fea0003800000 */
.L_x_7271:
        /* <DEDUP_REMOVED lines=8> */
[----:B0-----:R-:W-:Y:S02]  /*11df0*/  FSEL R122, R116, RZ, !P3 ;  /* 0x000000ff747a7208 */ /* 0x001fe40005800000 */
[----:B------:R-:W-:-:S03]  /*11e00*/  SEL R6, RZ, 0x1, P3 ;  /* 0x00000001ff067807 */ /* 0x000fc60001800000 */
[----:B------:R-:W-:Y:S01]  /*11e10*/  FMUL.FTZ R122, R122, R119 ;  /* 0x000000777a7a7220 */ /* 0x000fe20000410000 */
[----:B------:R-:W-:-:S04]  /*11e20*/  @P0 IMAD.U32 R119, R108, 0x10000, RZ ;  /* 0x000100006c770824 */ /* 0x000fc800078e00ff */
[----:B------:R-:W-:-:S07]  /*11e30*/  @P0 FADD.FTZ R122, R119, R122 ;  /* 0x0000007a777a0221 */ /* 0x000fce0000010000 */
.L_x_7267:
[----:B------:R-:W-:Y:S05]  /*11e40*/  BSYNC B1 ;  /* 0x0000000000017941 */ /* 0x000fea0003800000 */
.L_x_7265:
        /* <DEDUP_REMOVED lines=9> */
.L_x_7276:
        /* <DEDUP_REMOVED lines=12> */
.L_x_7279:
[----:B------:R-:W-:-:S07]  /*11fa0*/  MOV R7, R178 ;  /* 0x000000b200077202 */ /* 0x000fce0000000f00 */
.L_x_7280:
[----:B------:R-:W-:Y:S05]  /*11fb0*/  BSYNC B2 ;  /* 0x0000000000027941 */ /* 0x000fea0003800000 */
.L_x_7278:
        /* <DEDUP_REMOVED lines=16> */
.L_x_7284:
[----:B------:R-:W-:Y:S05]  /*120c0*/  BSYNC B3 ;  /* 0x0000000000037941 */ /* 0x000fea0003800000 */
.L_x_7283:
        /* <DEDUP_REMOVED lines=39> */
[----:B------:R-:W-:-:S03]  /*12340*/  IMAD.WIDE.U32 R116, R117, -0x2daee0ad, RZ ;  /* 0xd2511f5375747825 */ /* 0x000fc600078e00ff */
[----:B------:R-:W-:Y:S01]  /*12350*/  MOV R170, R116 ;  /* 0x0000007400aa7202 */ /* 0x000fe20000000f00 */
[----:B------:R-:W-:Y:S01]  /*12360*/  IMAD.MOV.U32 R116, RZ, RZ, RZ ;  /* 0x000000ffff747224 */ /* 0x000fe200078e00ff */
[----:B------:R-:W-:-:S07]  /*12370*/  LOP3.LUT R167, R117, UR32, R118, 0x96, !PT ;  /* 0x0000002075a77c12 */ /* 0x000fce000f8e9676 */
.L_x_7282:
[----:B------:R-:W-:Y:S05]  /*12380*/  BSYNC B2 ;  /* 0x0000000000027941 */ /* 0x000fea0003800000 */
.L_x_7281:
        /* <DEDUP_REMOVED lines=8> */
[----:B------:R-:W-:-:S04]  /*12410*/  PRMT R7, R56, 0x7632, R7 ;  /* 0x0000763238077816 */ /* 0x000fc80000000007 */
[----:B------:R-:W-:Y:S02]  /*12420*/  SHF.L.U32 R118, R7, 0x10, RZ ;  /* 0x0000001007767819 */ /* 0x000fe400000006ff */
[----:B------:R-:W-:Y:S02]  /*12430*/  FSEL R117, R117, RZ, !P3 ;  /* 0x000000ff75757208 */ /* 0x000fe40005800000 */
[----:B------:R-:W-:-:S03]  /*12440*/  @P0 PRMT R7, R108, 0x7632, R7 ;  /* 0x000076326c070816 */ /* 0x000fc60000000007 */
[----:B------:R-:W-:Y:S02]  /*12450*/  FMUL.FTZ R123, R117, R118 ;  /* 0x00000076757b7220 */ /* 0x000fe40000410000 */
[----:B------:R-:W-:Y:S01]  /*12460*/  @P0 IMAD.U32 R118, R7, 0x10000, RZ ;  /* 0x0001000007760824 */ /* 0x000fe200078e00ff */
[----:B------:R-:W-:-:S03]  /*12470*/  SEL R7, RZ, 0x1, P3 ;  /* 0x00000001ff077807 */ /* 0x000fc60001800000 */
[----:B------:R-:W-:-:S07]  /*12480*/  @P0 FADD.FTZ R123, R123, R118 ;  /* 0x000000767b7b0221 */ /* 0x000fce0000010000 */
.L_x_7277:
[----:B------:R-:W-:Y:S05]  /*12490*/  BSYNC B1 ;  /* 0x0000000000017941 */ /* 0x000fea0003800000 */
.L_x_7275:
        /* <DEDUP_REMOVED lines=8> */
.L_x_7286:
        /* <DEDUP_REMOVED lines=12> */
.L_x_7289:
[----:B------:R-:W-:-:S07]  /*125e0*/  MOV R8, R178 ;  /* 0x000000b200087202 */ /* 0x000fce0000000f00 */
.L_x_7290:
[----:B------:R-:W-:Y:S05]  /*125f0*/  BSYNC B2 ;  /* 0x0000000000027941 */ /* 0x000fea0003800000 */
.L_x_7288:
        /* <DEDUP_REMOVED lines=16> */
.L_x_7294:
[----:B------:R-:W-:Y:S05]  /*12700*/  BSYNC B3 ;  /* 0x0000000000037941 */ /* 0x000fea0003800000 */
.L_x_7293:
        /* <DEDUP_REMOVED lines=43> */
.L_x_7292:
[----:B------:R-:W-:Y:S05]  /*129c0*/  BSYNC B2 ;  /* 0x0000000000027941 */ /* 0x000fea0003800000 */
.L_x_7291:
        /* <DEDUP_REMOVED lines=8> */
[----:B------:R-:W-:Y:S02]  /*12a50*/  FSEL R124, R116, RZ, !P3 ;  /* 0x000000ff747c7208 */ /* 0x000fe40005800000 */
[----:B------:R-:W-:-:S03]  /*12a60*/  SEL R8, RZ, 0x1, P3 ;  /* 0x00000001ff087807 */ /* 0x000fc60001800000 */
[----:B------:R-:W-:Y:S01]  /*12a70*/  FMUL.FTZ R124, R124, R119 ;  /* 0x000000777c7c7220 */ /* 0x000fe20000410000 */
[----:B------:R-:W-:-:S04]  /*12a80*/  @P0 IMAD.U32 R119, R109, 0x10000, RZ ;  /* 0x000100006d770824 */ /* 0x000fc800078e00ff */
[----:B------:R-:W-:-:S07]  /*12a90*/  @P0 FADD.FTZ R124, R119, R124 ;  /* 0x0000007c777c0221 */ /* 0x000fce0000010000 */
.L_x_7287:
[----:B------:R-:W-:Y:S05]  /*12aa0*/  BSYNC B1 ;  /* 0x0000000000017941 */ /* 0x000fea0003800000 */
.L_x_7285:
        /* <DEDUP_REMOVED lines=9> */
.L_x_7296:
        /* <DEDUP_REMOVED lines=12> */
.L_x_7299:
[----:B------:R-:W-:-:S07]  /*12c00*/  MOV R33, R178 ;  /* 0x000000b200217202 */ /* 0x000fce0000000f00 */
.L_x_7300:
[----:B------:R-:W-:Y:S05]  /*12c10*/  BSYNC B2 ;  /* 0x0000000000027941 */ /* 0x000fea0003800000 */
.L_x_7298:
        /* <DEDUP_REMOVED lines=16> */
.L_x_7304:
[----:B------:R-:W-:Y:S05]  /*12d20*/  BSYNC B3 ;  /* 0x0000000000037941 */ /* 0x000fea0003800000 */
.L_x_7303:
        /* <DEDUP_REMOVED lines=43> */
.L_x_7302:
[----:B------:R-:W-:Y:S05]  /*12fe0*/  BSYNC B2 ;  /* 0x0000000000027941 */ /* 0x000fea0003800000 */
.L_x_7301:
        /* <DEDUP_REMOVED lines=16> */
.L_x_7297:
[----:B------:R-:W-:Y:S05]  /*130f0*/  BSYNC B1 ;  /* 0x0000000000017941 */ /* 0x000fea0003800000 */
.L_x_7295:
        /* <DEDUP_REMOVED lines=8> */
.L_x_7306:
        /* <DEDUP_REMOVED lines=12> */
.L_x_7309:
[----:B------:R-:W-:-:S07]  /*13240*/  MOV R42, R178 ;  /* 0x000000b2002a7202 */ /* 0x000fce0000000f00 */
.L_x_7310:
[----:B------:R-:W-:Y:S05]  /*13250*/  BSYNC B2 ;  /* 0x0000000000027941 */ /* 0x000fea0003800000 */
.L_x_7308:
        /* <DEDUP_REMOVED lines=16> */
.L_x_7314:
[----:B------:R-:W-:Y:S05]  /*13360*/  BSYNC B3 ;  /* 0x0000000000037941 */ /* 0x000fea0003800000 */
.L_x_7313:
        /* <DEDUP_REMOVED lines=43> */
.L_x_7312:
[----:B------:R-:W-:Y:S05]  /*13620*/  BSYNC B2 ;  /* 0x0000000000027941 */ /* 0x000fea0003800000 */
.L_x_7311:
        /* <DEDUP_REMOVED lines=13> */
.L_x_7307:
[----:B------:R-:W-:Y:S05]  /*13700*/  BSYNC B1 ;  /* 0x0000000000017941 */ /* 0x000fea0003800000 */
.L_x_7305:
        /* <DEDUP_REMOVED lines=9> */
.L_x_7316:
        /* <DEDUP_REMOVED lines=12> */
.L_x_7319:
[----:B------:R-:W-:-:S07]  /*13860*/  MOV R43, R178 ;  /* 0x000000b2002b7202 */ /* 0x000fce0000000f00 */
.L_x_7320:
[----:B------:R-:W-:Y:S05]  /*13870*/  BSYNC B2 ;  /* 0x0000000000027941 */ /* 0x000fea0003800000 */
.L_x_7318:
        /* <DEDUP_REMOVED lines=16> */
.L_x_7324:
[----:B------:R-:W-:Y:S05]  /*13980*/  BSYNC B3 ;  /* 0x0000000000037941 */ /* 0x000fea0003800000 */
.L_x_7323:
        /* <DEDUP_REMOVED lines=43> */
.L_x_7322:
[----:B------:R-:W-:Y:S05]  /*13c40*/  BSYNC B2 ;  /* 0x0000000000027941 */ /* 0x000fea0003800000 */
.L_x_7321:
        /* <DEDUP_REMOVED lines=16> */
.L_x_7317:
[----:B------:R-:W-:Y:S05]  /*13d50*/  BSYNC B1 ;  /* 0x0000000000017941 */ /* 0x000fea0003800000 */
.L_x_7315:
        /* <DEDUP_REMOVED lines=8> */
.L_x_7326:
        /* <DEDUP_REMOVED lines=12> */
.L_x_7329:
[----:B------:R-:W-:-:S07]  /*13ea0*/  MOV R120, R178 ;  /* 0x000000b200787202 */ /* 0x000fce0000000f00 */
.L_x_7330:
[----:B------:R-:W-:Y:S05]  /*13eb0*/  BSYNC B2 ;  /* 0x0000000000027941 */ /* 0x000fea0003800000 */
.L_x_7328:
        /* <DEDUP_REMOVED lines=16> */
.L_x_7334:
[----:B------:R-:W-:Y:S05]  /*13fc0*/  BSYNC B3 ;  /* 0x0000000000037941 */ /* 0x000fea0003800000 */
.L_x_7333:
        /* <DEDUP_REMOVED lines=43> */
.L_x_7332:
[----:B------:R-:W-:Y:S05]  /*14280*/  BSYNC B2 ;  /* 0x0000000000027941 */ /* 0x000fea0003800000 */
.L_x_7331:
        /* <DEDUP_REMOVED lines=13> */
.L_x_7327:
[----:B------:R-:W-:Y:S05]  /*14360*/  BSYNC B1 ;  /* 0x0000000000017941 */ /* 0x000fea0003800000 */
.L_x_7325:
        /* <DEDUP_REMOVED lines=9> */
.L_x_7336:
        /* <DEDUP_REMOVED lines=12> */
.L_x_7339:
[----:B------:R-:W-:-:S07]  /*144c0*/  MOV R121, R178 ;  /* 0x000000b200797202 */ /* 0x000fce0000000f00 */
.L_x_7340:
[----:B------:R-:W-:Y:S05]  /*144d0*/  BSYNC B2 ;  /* 0x0000000000027941 */ /* 0x000fea0003800000 */
.L_x_7338:
        /* <DEDUP_REMOVED lines=16> */
.L_x_7344:
[----:B------:R-:W-:Y:S05]  /*145e0*/  BSYNC B3 ;  /* 0x0000000000037941 */ /* 0x000fea0003800000 */
.L_x_7343:
        /* <DEDUP_REMOVED lines=41> */
[----:B------:R-:W-:Y:S02]  /*14880*/  LOP3.LUT R167, R117, UR32, R118, 0x96, !PT ;  /* 0x0000002075a77c12 */ /* 0x000fe4000f8e9676 */
[----:B------:R-:W-:-:S07]  /*14890*/  MOV R170, R116 ;  /* 0x0000007400aa7202 */ /* 0x000fce0000000f00 */
.L_x_7342:
[----:B------:R-:W-:Y:S05]  /*148a0*/  BSYNC B2 ;  /* 0x0000000000027941 */ /* 0x000fea0003800000 */
.L_x_7341:
        /* <DEDUP_REMOVED lines=8> */
[----:B------:R-:W-:Y:S02]  /*14930*/  PRMT R116, R59, 0x7632, R116 ;  /* 0x000076323b747816 */ /* 0x000fe40000000074 */
[----:B------:R-:W-:Y:S02]  /*14940*/  SEL R121, RZ, 0x1, P3 ;  /* 0x00000001ff797807 */ /* 0x000fe40001800000 */
[----:B------:R-:W-:Y:S02]  /*14950*/  SHF.L.U32 R116, R116, 0x10, RZ ;  /* 0x0000001074747819 */ /* 0x000fe400000006ff */
[----:B------:R-:W-:-:S05]  /*14960*/  FSEL R117, R117, RZ, !P3 ;  /* 0x000000ff75757208 */ /* 0x000fca0005800000 */
[----:B------:R-:W-:Y:S01]  /*14970*/  FMUL.FTZ R129, R117, R116 ;  /* 0x0000007475817220 */ /* 0x000fe20000410000 */
[----:B------:R-:W-:-:S05]  /*14980*/  @P0 PRMT R116, R111, 0x7632, R116 ;  /* 0x000076326f740816 */ /* 0x000fca0000000074 */
[----:B------:R-:W-:-:S04]  /*14990*/  @P0 IMAD.U32 R116, R116, 0x10000, RZ ;  /* 0x0001000074740824 */ /* 0x000fc800078e00ff */
[----:B------:R-:W-:-:S07]  /*149a0*/  @P0 FADD.FTZ R129, R129, R116 ;  /* 0x0000007481810221 */ /* 0x000fce0000010000 */
.L_x_7337:
[----:B------:R-:W-:Y:S05]  /*149b0*/  BSYNC B1 ;  /* 0x0000000000017941 */ /* 0x000fea0003800000 */
.L_x_7335:
[----:B------:R-:W-:Y:S01]  /*149c0*/  IMAD.WIDE.U32 R138, R141, 0x10, R160 ;  /* 0x000000108d8a7825 */ /* 0x000fe200078e00a0 */
[----:B------:R-:W-:Y:S01]  /*149d0*/  F2FP.BF16.F32.PACK_AB R119, R129, R128 ;  /* 0x000000808177723e */ /* 0x000fe200000010ff */
[----:B------:R-:W-:Y:S01]  /*149e0*/  BSSY B1, `(.L_x_7345) ;  /* 0x000001a000017945 */ /* 0x000fe20003800000 */
[----:B------:R-:W-:Y:S02]  /*149f0*/  F2FP.BF16.F32.PACK_AB R118, R127, R126 ;  /* 0x0000007e7f76723e */ /* 0x000fe400000010ff */
[----:B------:R-:W-:Y:S02]  /*14a00*/  F2FP.BF16.F32.PACK_AB R117, R125, R124 ;  /* 0x0000007c7d75723e */ /* 0x000fe400000010ff */
[----:B------:R-:W-:-:S05]  /*14a10*/  F2FP.BF16.F32.PACK_AB R116, R123, R122 ;  /* 0x0000007a7b74723e */ /* 0x000fca00000010ff */
[----:B------:R0:W-:Y:S01]  /*14a20*/  STG.E.128 desc[UR6][R138.64], R116 ;  /* 0x000000748a007986 */ /* 0x0001e2000c101d06 */
[----:B------:R-:W-:Y:S05]  /*14a30*/  @!P1 BRA `(.L_x_7346) ;  /* 0x0000000000509947 */ /* 0x000fea0003800000 */
[----:B0-----:R-:W-:Y:S02]  /*14a40*/  SHF.L.U32 R116, R120, 0x10, RZ ;  /* 0x0000001078747819 */ /* 0x001fe400000006ff */
        /* <DEDUP_REMOVED lines=19> */
.L_x_7346:
[----:B------:R-:W-:Y:S05]  /*14b80*/  BSYNC B1 ;  /* 0x0000000000017941 */ /* 0x000fea0003800000 */
.L_x_7345:
[----:B0-----:R-:W0:Y:S08]  /*14b90*/  @P1 LDC.64 R118, c[0x0][0x220] ;  /* 0x00008800ff761b82 */ /* 0x001e300000000a00 */
[----:B-1----:R-:W1:Y:S01]  /*14ba0*/  @P0 LDC.64 R116, c[0x0][0x230] ;  /* 0x00008c00ff740b82 */ /* 0x002e620000000a00 */
[----:B------:R-:W-:Y:S01]  /*14bb0*/  IADD3 R149, R164, 0xc0, RZ ;  /* 0x000000c0a4957810 */ /* 0x000fe20007ffe0ff */
[----:B------:R-:W-:-:S04]  /*14bc0*/  VIADD R148, R165, 0xc0 ;  /* 0x000000c0a5947836 */ /* 0x000fc80000000000 */
[----:B0-----:R-:W-:-:S05]  /*14bd0*/  @P1 IMAD.WIDE.U32 R118, R148, 0x10, R118 ;  /* 0x0000001094761825 */ /* 0x001fca00078e0076 */
[----:B-----5:R0:W5:Y:S01]  /*14be0*/  @P1 LDG.E.128 R112, desc[UR6][R118.64] ;  /* 0x0000000676701981 */ /* 0x020162000c1e1d00 */
[----:B-1----:R-:W-:-:S05]  /*14bf0*/  @P0 IMAD.WIDE.U32 R116, R149, 0x10, R116 ;  /* 0x0000001095740825 */ /* 0x002fca00078e0074 */
        /* <DEDUP_REMOVED lines=9> */
.L_x_7348:
        /* <DEDUP_REMOVED lines=12> */
.L_x_7351:
[----:B------:R-:W-:-:S07]  /*14d50*/  IMAD.MOV.U32 R6, RZ, RZ, R178 ;  /* 0x000000ffff067224 */ /* 0x000fce00078e00b2 */
.L_x_7352:
[----:B------:R-:W-:Y:S05]  /*14d60*/  BSYNC B2 ;  /* 0x0000000000027941 */ /* 0x000fea0003800000 */
.L_x_7350:
        /* <DEDUP_REMOVED lines=16> */
.L_x_7356:
[----:B------:R-:W-:Y:S05]  /*14e70*/  BSYNC B3 ;  /* 0x0000000000037941 */ /* 0x000fea0003800000 */
.L_x_7355:
        /* <DEDUP_REMOVED lines=41> */
[----:B------:R-:W-:Y:S01]  /*15110*/  HFMA2.MMA R116, -RZ, RZ, 0, 0 ;  /* 0x00000000ff747435 */ /* 0x000fe200000001ff */
[----:B------:R-:W-:-:S10]  /*15120*/  LOP3.LUT R167, R117, UR32, R118, 0x96, !PT ;  /* 0x0000002075a77c12 */ /* 0x000fd4000f8e9676 */
.L_x_7354:
[----:B------:R-:W-:Y:S05]  /*15130*/  BSYNC B2 ;  /* 0x0000000000027941 */ /* 0x000fea0003800000 */
.L_x_7353:
[----:B------:R-:W-:Y:S01]  /*15140*/  I2FP.F32.U32 R6, R6 ;  /* 0x0000000600067245 */ /* 0x000fe20000201000 */
[----:B------:R-:W-:-:S04]  /*15150*/  IMAD.MOV.U32 R117, RZ, RZ, 0x2f800000 ;  /* 0x2f800000ff757424 */ /* 0x000fc800078e00ff */
[----:B------:R-:W-:Y:S01]  /*15160*/  FFMA.FTZ R6, R6, R117, 1.1641532182693481445e-10 ;  /* 0x2f00000006067423 */ /* 0x000fe20000010075 */
[----:B-----5:R-:W-:-:S04]  /*15170*/  SHF.L.U32 R117, R112, 0x10, RZ ;  /* 0x0000001070757819 */ /* 0x020fc800000006ff */
[----:B------:R-:W-:Y:S01]  /*15180*/  FSETP.GTU.FTZ.AND P3, PT, R6, UR10, PT ;  /* 0x0000000a06007c0b */ /* 0x000fe2000bf7c000 */
[----:B------:R-:W-:-:S03]  /*15190*/  FMUL.FTZ R117, R117, UR13 ;  /* 0x0000000d75757c20 */ /* 0x000fc60008410000 */
[----:B------:R-:W-:Y:S01]  /*151a0*/  SEL R6, RZ, 0x1, P3 ;  /* 0x00000001ff067807 */ /* 0x000fe20001800000 */
[----:B------:R-:W-:-:S05]  /*151b0*/  FMUL.FTZ R117, R117, UR12 ;  /* 0x0000000c75757c20 */ /* 0x000fca0008410000 */
[----:B------:R-:W-:Y:S01]  /*151c0*/  FSEL R138, R117, RZ, !P3 ;  /* 0x000000ff758a7208 */ /* 0x000fe20005800000 */
[----:B------:R-:W-:-:S04]  /*151d0*/  IMAD.U32 R117, R60, 0x10000, RZ ;  /* 0x000100003c757824 */ /* 0x000fc800078e00ff */
[----:B------:R-:W-:Y:S01]  /*151e0*/  FMUL.FTZ R138, R138, R117 ;  /* 0x000000758a8a7220 */ /* 0x000fe20000410000 */
[----:B------:R-:W-:-:S05]  /*151f0*/  @P0 SHF.L.U32 R117, R108, 0x10, RZ ;  /* 0x000000106c750819 */ /* 0x000fca00000006ff */
[----:B------:R-:W-:-:S07]  /*15200*/  @P0 FADD.FTZ R138, R117, R138 ;  /* 0x0000008a758a0221 */ /* 0x000fce0000010000 */
.L_x_7349:
[----:B------:R-:W-:Y:S05]  /*15210*/  BSYNC B1 ;  /* 0x0000000000017941 */ /* 0x000fea0003800000 */
.L_x_7347:
        /* <DEDUP_REMOVED lines=9> */
.L_x_7358:
        /* <DEDUP_REMOVED lines=12> */
.L_x_7361:
[----:B------:R-:W-:-:S07]  /*15370*/  IMAD.MOV.U32 R7, RZ, RZ, R178 ;  /* 0x000000ffff077224 */ /* 0x000fce00078e00b2 */
.L_x_7362:
[----:B------:R-:W-:Y:S05]  /*15380*/  BSYNC B2 ;  /* 0x0000000000027941 */ /* 0x000fea0003800000 */
.L_x_7360:
        /* <DEDUP_REMOVED lines=16> */
.L_x_7366:
[----:B------:R-:W-:Y:S05]  /*15490*/  BSYNC B3 ;  /* 0x0000000000037941 */ /* 0x000fea0003800000 */
.L_x_7365:
        /* <DEDUP_REMOVED lines=43> */
.L_x_7364:
[----:B------:R-:W-:Y:S05]  /*15750*/  BSYNC B2 ;  /* 0x0000000000027941 */ /* 0x000fea0003800000 */
.L_x_7363:
        /* <DEDUP_REMOVED lines=8> */
[----:B------:R-:W-:-:S04]  /*157e0*/  PRMT R7, R60, 0x7632, R7 ;  /* 0x000076323c077816 */ /* 0x000fc80000000007 */
[----:B------:R-:W-:Y:S01]  /*157f0*/  FSEL R116, R116, RZ, !P3 ;  /* 0x000000ff74747208 */ /* 0x000fe20005800000 */
[----:B------:R-:W-:-:S04]  /*15800*/  IMAD.U32 R7, R7, 0x10000, RZ ;  /* 0x0001000007077824 */ /* 0x000fc800078e00ff */
[----:B------:R-:W-:Y:S01]  /*15810*/  FMUL.FTZ R139, R116, R7 ;  /* 0x00000007748b7220 */ /* 0x000fe20000410000 */
[----:B------:R-:W-:-:S04]  /*15820*/  @P0 PRMT R7, R108, 0x7632, R7 ;  /* 0x000076326c070816 */ /* 0x000fc80000000007 */
[----:B------:R-:W-:Y:S02]  /*15830*/  @P0 SHF.L.U32 R116, R7, 0x10, RZ ;  /* 0x0000001007740819 */ /* 0x000fe400000006ff */
[----:B------:R-:W-:-:S03]  /*15840*/  SEL R7, RZ, 0x1, P3 ;  /* 0x00000001ff077807 */ /* 0x000fc60001800000 */
[----:B------:R-:W-:-:S07]  /*15850*/  @P0 FADD.FTZ R139, R139, R116 ;  /* 0x000000748b8b0221 */ /* 0x000fce0000010000 */
.L_x_7359:
[----:B------:R-:W-:Y:S05]  /*15860*/  BSYNC B1 ;  /* 0x0000000000017941 */ /* 0x000fea0003800000 */
.L_x_7357:
        /* <DEDUP_REMOVED lines=8> */
.L_x_7368:
        /* <DEDUP_REMOVED lines=12> */
.L_x_7371:
[----:B------:R-:W-:-:S07]  /*159b0*/  IMAD.MOV.U32 R8, RZ, RZ, R178 ;  /* 0x000000ffff087224 */ /* 0x000fce00078e00b2 */
.L_x_7372:
[----:B------:R-:W-:Y:S05]  /*159c0*/  BSYNC B2 ;  /* 0x0000000000027941 */ /* 0x000fea0003800000 */
.L_x_7370:
        /* <DEDUP_REMOVED lines=16> */
.L_x_7376:
[----:B------:R-:W-:Y:S05]  /*15ad0*/  BSYNC B3 ;  /* 0x0000000000037941 */ /* 0x000fea0003800000 */
.L_x_7375:
        /* <DEDUP_REMOVED lines=43> */
.L_x_7374:
[----:B------:R-:W-:Y:S05]  /*15d90*/  BSYNC B2 ;  /* 0x0000000000027941 */ /* 0x000fea0003800000 */
.L_x_7373:
        /* <DEDUP_REMOVED lines=13> */
.L_x_7369:
[----:B------:R-:W-:Y:S05]  /*15e70*/  BSYNC B1 ;  /* 0x0000000000017941 */ /* 0x000fea0003800000 */
.L_x_7367:
        /* <DEDUP_REMOVED lines=9> */
.L_x_7378:
        /* <DEDUP_REMOVED lines=12> */
.L_x_7381:
[----:B------:R-:W-:-:S07]  /*15fd0*/  IMAD.MOV.U32 R33, RZ, RZ, R178 ;  /* 0x000000ffff217224 */ /* 0x000fce00078e00b2 */
.L_x_7382:
[----:B------:R-:W-:Y:S05]  /*15fe0*/  BSYNC B2 ;  /* 0x0000000000027941 */ /* 0x000fea0003800000 */
.L_x_7380:
        /* <DEDUP_REMOVED lines=16> */
.L_x_7386:
[----:B------:R-:W-:Y:S05]  /*160f0*/  BSYNC B3 ;  /* 0x0000000000037941 */ /* 0x000fea0003800000 */
.L_x_7385:
        /* <DEDUP_REMOVED lines=37> */
[----:B------:R-:W-:-:S03]  /*16350*/  LOP3.LUT R170, R117, UR29, R142, 0x96, !PT ;  /* 0x0000001d75aa7c12 */ /* 0x000fc6000f8e968e */
[----:B------:R-:W-:Y:S02]  /*16360*/  IMAD.MOV.U32 R117, RZ, RZ, RZ ;  /* 0x000000ffff757224 */ /* 0x000fe400078e00ff */
[----:B------:R-:W-:-:S05]  /*16370*/  IMAD.WIDE.U32 R170, R170, -0x2daee0ad, RZ ;  /* 0xd2511f53aaaa7825 */ /* 0x000fca00078e00ff */
[----:B------:R-:W-:Y:S02]  /*16380*/  LOP3.LUT R167, R171, UR32, R118, 0x96, !PT ;  /* 0x00000020aba77c12 */ /* 0x000fe4000f8e9676 */
[----:B------:R-:W-:-:S07]  /*16390*/  LOP3.LUT R171, R179, UR31, R116, 0x96, !PT ;  /* 0x0000001fb3ab7c12 */ /* 0x000fce000f8e9674 */
.L_x_7384:
[----:B------:R-:W-:Y:S05]  /*163a0*/  BSYNC B2 ;  /* 0x0000000000027941 */ /* 0x000fea0003800000 */
.L_x_7383:
        /* <DEDUP_REMOVED lines=10> */
[----:B------:R-:W-:-:S05]  /*16450*/  FSEL R116, R116, RZ, !P3 ;  /* 0x000000ff74747208 */ /* 0x000fca0005800000 */
[----:B------:R-:W-:Y:S01]  /*16460*/  FMUL.FTZ R141, R116, R33 ;  /* 0x00000021748d7220 */ /* 0x000fe20000410000 */
[----:B------:R-:W-:-:S05]  /*16470*/  @P0 PRMT R33, R109, 0x7632, R33 ;  /* 0x000076326d210816 */ /* 0x000fca0000000021 */
[----:B------:R-:W-:Y:S01]  /*16480*/  @P0 IMAD.U32 R116, R33, 0x10000, RZ ;  /* 0x0001000021740824 */ /* 0x000fe200078e00ff */
[----:B------:R-:W-:-:S03]  /*16490*/  SEL R33, RZ, 0x1, P3 ;  /* 0x00000001ff217807 */ /* 0x000fc60001800000 */
[----:B------:R-:W-:-:S07]  /*164a0*/  @P0 FADD.FTZ R141, R141, R116 ;  /* 0x000000748d8d0221 */ /* 0x000fce0000010000 */
.L_x_7379:
[----:B------:R-:W-:Y:S05]  /*164b0*/  BSYNC B1 ;  /* 0x0000000000017941 */ /* 0x000fea0003800000 */
.L_x_7377:
        /* <DEDUP_REMOVED lines=8> */
.L_x_7388:
        /* <DEDUP_REMOVED lines=12> */
.L_x_7391:
[----:B------:R-:W-:-:S07]  /*16600*/  MOV R42, R178 ;  /* 0x000000b2002a7202 */ /* 0x000fce0000000f00 */
.L_x_7392:
[----:B------:R-:W-:Y:S05]  /*16610*/  BSYNC B2 ;  /* 0x0000000000027941 */ /* 0x000fea0003800000 */
.L_x_7390:
        /* <DEDUP_REMOVED lines=16> */
.L_x_7396:
[----:B------:R-:W-:Y:S05]  /*16720*/  BSYNC B3 ;  /* 0x0000000000037941 */ /* 0x000fea0003800000 */
.L_x_7395:
        /* <DEDUP_REMOVED lines=37> */
[----:B------:R-:W-:-:S05]  /*16980*/  LOP3.LUT R170, R117, UR29, R142, 0x96, !PT ;  /* 0x0000001d75aa7c12 */ /* 0x000fca000f8e968e */
[----:B------:R-:W-:-:S05]  /*16990*/  IMAD.WIDE.U32 R170, R170, -0x2daee0ad, RZ ;  /* 0xd2511f53aaaa7825 */ /* 0x000fca00078e00ff */
[----:B------:R-:W-:Y:S02]  /*169a0*/  LOP3.LUT R167, R171, UR32, R118, 0x96, !PT ;  /* 0x00000020aba77c12 */ /* 0x000fe4000f8e9676 */
[----:B------:R-:W-:Y:S01]  /*169b0*/  LOP3.LUT R171, R179, UR31, R116, 0x96, !PT ;  /* 0x0000001fb3ab7c12 */ /* 0x000fe2000f8e9674 */
[----:B------:R-:W-:-:S11]  /*169c0*/  HFMA2.MMA R116, -RZ, RZ, 0, 0 ;  /* 0x00000000ff747435 */ /* 0x000fd600000001ff */
.L_x_7394:
[----:B------:R-:W-:Y:S05]  /*169d0*/  BSYNC B2 ;  /* 0x0000000000027941 */ /* 0x000fea0003800000 */
.L_x_7393:
        /* <DEDUP_REMOVED lines=13> */
.L_x_7389:
[----:B------:R-:W-:Y:S05]  /*16ab0*/  BSYNC B1 ;  /* 0x0000000000017941 */ /* 0x000fea0003800000 */
.L_x_7387:
        /* <DEDUP_REMOVED lines=9> */
.L_x_7398:
        /* <DEDUP_REMOVED lines=12> */
.L_x_7401:
[----:B------:R-:W-:-:S07]  /*16c10*/  IMAD.MOV.U32 R43, RZ, RZ, R178 ;  /* 0x000000ffff2b7224 */ /* 0x000fce00078e00b2 */
.L_x_7402:
[----:B------:R-:W-:Y:S05]  /*16c20*/  BSYNC B2 ;  /* 0x0000000000027941 */ /* 0x000fea0003800000 */
.L_x_7400:
        /* <DEDUP_REMOVED lines=16> */
.L_x_7406:
[----:B------:R-:W-:Y:S05]  /*16d30*/  BSYNC B3 ;  /* 0x0000000000037941 */ /* 0x000fea0003800000 */
.L_x_7405:
        /* <DEDUP_REMOVED lines=42> */
.L_x_7404:
[----:B------:R-:W-:Y:S05]  /*16fe0*/  BSYNC B2 ;  /* 0x0000000000027941 */ /* 0x000fea0003800000 */
.L_x_7403:
[----:B------:R-:W-:Y:S01]  /*16ff0*/  HFMA2.MMA R116, -RZ, RZ, 0.1171875, 0 ;  /* 0x2f800000ff747435 */ /* 0x000fe200000001ff */
[----:B------:R-:W-:-:S09]  /*17000*/  I2FP.F32.U32 R43, R43 ;  /* 0x0000002b002b7245 */ /* 0x000fd20000201000 */
[----:B------:R-:W-:Y:S01]  /*17010*/  FFMA.FTZ R43, R43, R116, 1.1641532182693481445e-10 ;  /* 0x2f0000002b2b7423 */ /* 0x000fe20000010074 */
[----:B------:R-:W-:-:S04]  /*17020*/  PRMT R116, R62, 0x7632, R116 ;  /* 0x000076323e747816 */ /* 0x000fc80000000074 */
[----:B------:R-:W-:Y:S02]  /*17030*/  FSETP.GTU.FTZ.AND P3, PT, R43, UR10, PT ;  /* 0x0000000a2b007c0b */ /* 0x000fe4000bf7c000 */
[----:B-----5:R-:W-:Y:S02]  /*17040*/  PRMT R43, R114, 0x7632, R43 ;  /* 0x00007632722b7816 */ /* 0x020fe4000000002b */
[----:B------:R-:W-:-:S03]  /*17050*/  SHF.L.U32 R116, R116, 0x10, RZ ;  /* 0x0000001074747819 */ /* 0x000fc600000006ff */
[----:B------:R-:W-:-:S04]  /*17060*/  IMAD.U32 R43, R43, 0x10000, RZ ;  /* 0x000100002b2b7824 */ /* 0x000fc800078e00ff */
[----:B------:R-:W-:-:S04]  /*17070*/  FMUL.FTZ R43, R43, UR13 ;  /* 0x0000000d2b2b7c20 */ /* 0x000fc80008410000 */
[----:B------:R-:W-:-:S05]  /*17080*/  FMUL.FTZ R43, R43, UR12 ;  /* 0x0000000c2b2b7c20 */ /* 0x000fca0008410000 */
[----:B------:R-:W-:-:S05]  /*17090*/  FSEL R43, R43, RZ, !P3 ;  /* 0x000000ff2b2b7208 */ /* 0x000fca0005800000 */
[----:B------:R-:W-:Y:S01]  /*170a0*/  FMUL.FTZ R143, R43, R116 ;  /* 0x000000742b8f7220 */ /* 0x000fe20000410000 */
[----:B------:R-:W-:-:S05]  /*170b0*/  @P0 PRMT R43, R110, 0x7632, R43 ;  /* 0x000076326e2b0816 */ /* 0x000fca000000002b */
[----:B------:R-:W-:Y:S01]  /*170c0*/  @P0 IMAD.U32 R116, R43, 0x10000, RZ ;  /* 0x000100002b740824 */ /* 0x000fe200078e00ff */
[----:B------:R-:W-:-:S03]  /*170d0*/  SEL R43, RZ, 0x1, P3 ;  /* 0x00000001ff2b7807 */ /* 0x000fc60001800000 */
[----:B------:R-:W-:-:S07]  /*170e0*/  @P0 FADD.FTZ R143, R143, R116 ;  /* 0x000000748f8f0221 */ /* 0x000fce0000010000 */
.L_x_7399:
[----:B------:R-:W-:Y:S05]  /*170f0*/  BSYNC B1 ;  /* 0x0000000000017941 */ /* 0x000fea0003800000 */
.L_x_7397:
        /* <DEDUP_REMOVED lines=8> */
.L_x_7408:
        /* <DEDUP_REMOVED lines=12> */
.L_x_7411:
[----:B------:R-:W-:-:S07]  /*17240*/  MOV R120, R178 ;  /* 0x000000b200787202 */ /* 0x000fce0000000f00 */
.L_x_7412:
[----:B------:R-:W-:Y:S05]  /*17250*/  BSYNC B2 ;  /* 0x0000000000027941 */ /* 0x000fea0003800000 */
.L_x_7410:
        /* <DEDUP_REMOVED lines=16> */
.L_x_7416:
[----:B------:R-:W-:Y:S05]  /*17360*/  BSYNC B3 ;  /* 0x0000000000037941 */ /* 0x000fea0003800000 */
.L_x_7415:
        /* <DEDUP_REMOVED lines=42> */
.L_x_7414:
[----:B------:R-:W-:Y:S05]  /*17610*/  BSYNC B2 ;  /* 0x0000000000027941 */ /* 0x000fea0003800000 */
.L_x_7413:
        /* <DEDUP_REMOVED lines=9> */
[----:B------:R-:W-:-:S04]  /*176b0*/  IMAD.U32 R117, R63, 0x10000, RZ ;  /* 0x000100003f757824 */ /* 0x000fc800078e00ff */
[----:B------:R-:W-:Y:S01]  /*176c0*/  FMUL.FTZ R144, R144, R117 ;  /* 0x0000007590907220 */ /* 0x000fe20000410000 */
[----:B------:R-:W-:-:S05]  /*176d0*/  @P0 SHF.L.U32 R117, R111, 0x10, RZ ;  /* 0x000000106f750819 */ /* 0x000fca00000006ff */
[----:B------:R-:W-:-:S07]  /*176e0*/  @P0 FADD.FTZ R144, R117, R144 ;  /* 0x0000009075900221 */ /* 0x000fce0000010000 */
.L_x_7409:
[----:B------:R-:W-:Y:S05]  /*176f0*/  BSYNC B1 ;  /* 0x0000000000017941 */ /* 0x000fea0003800000 */
.L_x_7407:
        /* <DEDUP_REMOVED lines=9> */
.L_x_7418:
        /* <DEDUP_REMOVED lines=12> */
.L_x_7421:
[----:B------:R-:W-:-:S07]  /*17850*/  IMAD.MOV.U32 R121, RZ, RZ, R178 ;  /* 0x000000ffff797224 */ /* 0x000fce00078e00b2 */
.L_x_7422:
[----:B------:R-:W-:Y:S05]  /*17860*/  BSYNC B2 ;  /* 0x0000000000027941 */ /* 0x000fea0003800000 */
.L_x_7420:
        /* <DEDUP_REMOVED lines=16> */
.L_x_7426:
[----:B------:R-:W-:Y:S05]  /*17970*/  BSYNC B3 ;  /* 0x0000000000037941 */ /* 0x000fea0003800000 */
.L_x_7425:
        /* <DEDUP_REMOVED lines=41> */
[----:B------:R-:W-:-:S07]  /*17c10*/  LOP3.LUT R171, R179, UR31, R116, 0x96, !PT ;  /* 0x0000001fb3ab7c12 */ /* 0x000fce000f8e9674 */
.L_x_7424:
[----:B------:R-:W-:Y:S05]  /*17c20*/  BSYNC B2 ;  /* 0x0000000000027941 */ /* 0x000fea0003800000 */
.L_x_7423:
[----:B------:R-:W-:Y:S01]  /*17c30*/  HFMA2.MMA R117, -RZ, RZ, 0.1171875, 0 ;  /* 0x2f800000ff757435 */ /* 0x000fe200000001ff */
[----:B------:R-:W-:Y:S02]  /*17c40*/  I2FP.F32.U32 R116, R121 ;  /* 0x0000007900747245 */ /* 0x000fe40000201000 */
[----:B------:R-:W-:-:S04]  /*17c50*/  PRMT R145, R63, 0x7632, R145 ;  /* 0x000076323f917816 */ /* 0x000fc80000000091 */
[----:B------:R-:W-:-:S03]  /*17c60*/  SHF.L.U32 R145, R145, 0x10, RZ ;  /* 0x0000001091917819 */ /* 0x000fc600000006ff */
[----:B------:R-:W-:-:S05]  /*17c70*/  FFMA.FTZ R116, R116, R117, 1.1641532182693481445e-10 ;  /* 0x2f00000074747423 */ /* 0x000fca0000010075 */
[----:B------:R-:W-:Y:S02]  /*17c80*/  FSETP.GTU.FTZ.AND P3, PT, R116, UR10, PT ;  /* 0x0000000a74007c0b */ /* 0x000fe4000bf7c000 */
[----:B-----5:R-:W-:Y:S02]  /*17c90*/  PRMT R116, R115, 0x7632, R116 ;  /* 0x0000763273747816 */ /* 0x020fe40000000074 */
[----:B------:R-:W-:-:S03]  /*17ca0*/  SEL R121, RZ, 0x1, P3 ;  /* 0x00000001ff797807 */ /* 0x000fc60001800000 */
[----:B------:R-:W-:-:S04]  /*17cb0*/  IMAD.U32 R116, R116, 0x10000, RZ ;  /* 0x0001000074747824 */ /* 0x000fc800078e00ff */
[----:B------:R-:W-:-:S04]  /*17cc0*/  FMUL.FTZ R116, R116, UR13 ;  /* 0x0000000d74747c20 */ /* 0x000fc80008410000 */
[----:B------:R-:W-:-:S05]  /*17cd0*/  FMUL.FTZ R116, R116, UR12 ;  /* 0x0000000c74747c20 */ /* 0x000fca0008410000 */
[----:B------:R-:W-:-:S05]  /*17ce0*/  FSEL R116, R116, RZ, !P3 ;  /* 0x000000ff74747208 */ /* 0x000fca0005800000 */
[----:B------:R-:W-:Y:S01]  /*17cf0*/  FMUL.FTZ R145, R116, R145 ;  /* 0x0000009174917220 */ /* 0x000fe20000410000 */
[----:B------:R-:W-:-:S05]  /*17d00*/  @P0 PRMT R116, R111, 0x7632, R116 ;  /* 0x000076326f740816 */ /* 0x000fca0000000074 */
[----:B------:R-:W-:-:S04]  /*17d10*/  @P0 IMAD.U32 R116, R116, 0x10000, RZ ;  /* 0x0001000074740824 */ /* 0x000fc800078e00ff */
[----:B------:R-:W-:-:S07]  /*17d20*/  @P0 FADD.FTZ R145, R145, R116 ;  /* 0x0000007491910221 */ /* 0x000fce0000010000 */
.L_x_7419:
[----:B------:R-:W-:Y:S05]  /*17d30*/  BSYNC B1 ;  /* 0x0000000000017941 */ /* 0x000fea0003800000 */
.L_x_7417:
        /* <DEDUP_REMOVED lines=28> */
.L_x_7428:
[----:B------:R-:W-:Y:S05]  /*17f00*/  BSYNC B1 ;  /* 0x0000000000017941 */ /* 0x000fea0003800000 */
.L_x_7427:
        /* <DEDUP_REMOVED lines=16> */
.L_x_7430:
        /* <DEDUP_REMOVED lines=12> */
.L_x_7433:
[----:B------:R-:W-:-:S07]  /*180d0*/  IMAD.MOV.U32 R6, RZ, RZ, R178 ;  /* 0x000000ffff067224 */ /* 0x000fce00078e00b2 */
.L_x_7434:
[----:B------:R-:W-:Y:S05]  /*180e0*/  BSYNC B2 ;  /* 0x0000000000027941 */ /* 0x000fea0003800000 */
.L_x_7432:
        /* <DEDUP_REMOVED lines=16> */
.L_x_7438:
[----:B------:R-:W-:Y:S05]  /*181f0*/  BSYNC B3 ;  /* 0x0000000000037941 */ /* 0x000fea0003800000 */
.L_x_7437:
        /* <DEDUP_REMOVED lines=41> */
[----:B------:R-:W-:-:S07]  /*18490*/  IMAD.MOV.U32 R116, RZ, RZ, RZ ;  /* 0x000000ffff747224 */ /* 0x000fce00078e00ff */
.L_x_7436:
[----:B------:R-:W-:Y:S05]  /*184a0*/  BSYNC B2 ;  /* 0x0000000000027941 */ /* 0x000fea0003800000 */
.L_x_7435:
[----:B------:R-:W-:Y:S01]  /*184b0*/  HFMA2.MMA R117, -RZ, RZ, 0.1171875, 0 ;  /* 0x2f800000ff757435 */ /* 0x000fe200000001ff */
[----:B------:R-:W-:-:S09]  /*184c0*/  I2FP.F32.U32 R6, R6 ;  /* 0x0000000600067245 */ /* 0x000fd20000201000 */
[----:B------:R-:W-:-:S05]  /*184d0*/  FFMA.FTZ R6, R6, R117, 1.1641532182693481445e-10 ;  /* 0x2f00000006067423 */ /* 0x000fca0000010075 */
[----:B------:R-:W-:Y:S01]  /*184e0*/  FSETP.GTU.FTZ.AND P3, PT, R6, UR10, PT ;  /* 0x0000000a06007c0b */ /* 0x000fe2000bf7c000 */
[----:B-----5:R-:W-:-:S04]  /*184f0*/  IMAD.U32 R6, R112, 0x10000, RZ ;  /* 0x0001000070067824 */ /* 0x020fc800078e00ff */
[----:B------:R-:W-:-:S04]  /*18500*/  FMUL.FTZ R6, R6, UR13 ;  /* 0x0000000d06067c20 */ /* 0x000fc80008410000 */
[----:B------:R-:W-:-:S05]  /*18510*/  FMUL.FTZ R6, R6, UR12 ;  /* 0x0000000c06067c20 */ /* 0x000fca0008410000 */
[----:B------:R-:W-:Y:S02]  /*18520*/  FSEL R146, R6, RZ, !P3 ;  /* 0x000000ff06927208 */ /* 0x000fe40005800000 */
[----:B------:R-:W-:-:S05]  /*18530*/  SHF.L.U32 R6, R64, 0x10, RZ ;  /* 0x0000001040067819 */ /* 0x000fca00000006ff */
[----:B------:R-:W-:Y:S01]  /*18540*/  FMUL.FTZ R146, R146, R6 ;  /* 0x0000000692927220 */ /* 0x000fe20000410000 */
[----:B------:R-:W-:-:S04]  /*18550*/  @P0 IMAD.U32 R6, R108, 0x10000, RZ ;  /* 0x000100006c060824 */ /* 0x000fc800078e00ff */
[----:B------:R-:W-:Y:S01]  /*18560*/  @P0 FADD.FTZ R146, R6, R146 ;  /* 0x0000009206920221 */ /* 0x000fe20000010000 */
[----:B------:R-:W-:-:S07]  /*18570*/  SEL R6, RZ, 0x1, P3 ;  /* 0x00000001ff067807 */ /* 0x000fce0001800000 */
.L_x_7431:
[----:B------:R-:W-:Y:S05]  /*18580*/  BSYNC B1 ;  /* 0x0000000000017941 */ /* 0x000fea0003800000 */
.L_x_7429:
        /* <DEDUP_REMOVED lines=9> */
.L_x_7440:
        /* <DEDUP_REMOVED lines=12> */
.L_x_7443:
[----:B------:R-:W-:-:S07]  /*186e0*/  MOV R7, R178 ;  /* 0x000000b200077202 */ /* 0x000fce0000000f00 */
.L_x_7444:
[----:B------:R-:W-:Y:S05]  /*186f0*/  BSYNC B2 ;  /* 0x0000000000027941 */ /* 0x000fea0003800000 */
.L_x_7442:
        /* <DEDUP_REMOVED lines=16> */
.L_x_7448:
[----:B------:R-:W-:Y:S05]  /*18800*/  BSYNC B3 ;  /* 0x0000000000037941 */ /* 0x000fea0003800000 */
.L_x_7447:
        /* <DEDUP_REMOVED lines=37> */
[----:B------:R-:W-:Y:S01]  /*18a60*/  LOP3.LUT R170, R117, UR29, R148, 0x96, !PT ;  /* 0x0000001d75aa7c12 */ /* 0x000fe2000f8e9694 */
[----:B------:R-:W-:-:S04]  /*18a70*/  HFMA2.MMA R117, -RZ, RZ, 0, 0 ;  /* 0x00000000ff757435 */ /* 0x000fc800000001ff */
[----:B------:R-:W-:-:S05]  /*18a80*/  IMAD.WIDE.U32 R170, R170, -0x2daee0ad, RZ ;  /* 0xd2511f53aaaa7825 */ /* 0x000fca00078e00ff */
[----:B------:R-:W-:Y:S02]  /*18a90*/  LOP3.LUT R167, R171, UR32, R118, 0x96, !PT ;  /* 0x00000020aba77c12 */ /* 0x000fe4000f8e9676 */
[----:B------:R-:W-:-:S07]  /*18aa0*/  LOP3.LUT R171, R179, UR31, R116, 0x96, !PT ;  /* 0x0000001fb3ab7c12 */ /* 0x000fce000f8e9674 */
.L_x_7446:
[----:B------:R-:W-:Y:S05]  /*18ab0*/  BSYNC B2 ;  /* 0x0000000000027941 */ /* 0x000fea0003800000 */
.L_x_7445:
[----:B------:R-:W-:Y:S01]  /*18ac0*/  I2FP.F32.U32 R7, R7 ;  /* 0x0000000700077245 */ /* 0x000fe20000201000 */
[----:B------:R-:W-:Y:S01]  /*18ad0*/  IMAD.MOV.U32 R116, RZ, RZ, 0x2f800000 ;  /* 0x2f800000ff747424 */ /* 0x000fe200078e00ff */
[----:B------:R-:W-:-:S03]  /*18ae0*/  PRMT R147, R64, 0x7632, R147 ;  /* 0x0000763240937816 */ /* 0x000fc60000000093 */
[----:B------:R-:W-:Y:S02]  /*18af0*/  FFMA.FTZ R7, R7, R116, 1.1641532182693481445e-10 ;  /* 0x2f00000007077423 */ /* 0x000fe40000010074 */
[----:B------:R-:W-:-:S03]  /*18b00*/  IMAD.U32 R147, R147, 0x10000, RZ ;  /* 0x0001000093937824 */ /* 0x000fc600078e00ff */
[----:B------:R-:W-:Y:S02]  /*18b10*/  FSETP.GTU.FTZ.AND P3, PT, R7, UR10, PT ;  /* 0x0000000a07007c0b */ /* 0x000fe4000bf7c000 */
[----:B-----5:R-:W-:-:S04]  /*18b20*/  PRMT R7, R112, 0x7632, R7 ;  /* 0x0000763270077816 */ /* 0x020fc80000000007 */
[----:B------:R-:W-:-:S05]  /*18b30*/  SHF.L.U32 R7, R7, 0x10, RZ ;  /* 0x0000001007077819 */ /* 0x000fca00000006ff */
[----:B------:R-:W-:-:S04]  /*18b40*/  FMUL.FTZ R7, R7, UR13 ;  /* 0x0000000d07077c20 */ /* 0x000fc80008410000 */
[----:B------:R-:W-:-:S05]  /*18b50*/  FMUL.FTZ R7, R7, UR12 ;  /* 0x0000000c07077c20 */ /* 0x000fca0008410000 */
[----:B------:R-:W-:-:S05]  /*18b60*/  FSEL R7, R7, RZ, !P3 ;  /* 0x000000ff07077208 */ /* 0x000fca0005800000 */
[----:B------:R-:W-:Y:S01]  /*18b70*/  FMUL.FTZ R147, R7, R147 ;  /* 0x0000009307937220 */ /* 0x000fe20000410000 */
[----:B------:R-:W-:-:S04]  /*18b80*/  @P0 PRMT R7, R108, 0x7632, R7 ;  /* 0x000076326c070816 */ /* 0x000fc80000000007 */
[----:B------:R-:W-:-:S05]  /*18b90*/  @P0 SHF.L.U32 R7, R7, 0x10, RZ ;  /* 0x0000001007070819 */ /* 0x000fca00000006ff */
[----:B------:R-:W-:Y:S01]  /*18ba0*/  @P0 FADD.FTZ R147, R147, R7 ;  /* 0x0000000793930221 */ /* 0x000fe20000010000 */
[----:B------:R-:W-:-:S07]  /*18bb0*/  SEL R7, RZ, 0x1, P3 ;  /* 0x00000001ff077807 */ /* 0x000fce0001800000 */
.L_x_7441:
[----:B------:R-:W-:Y:S05]  /*18bc0*/  BSYNC B1 ;  /* 0x0000000000017941 */ /* 0x000fea0003800000 */
.L_x_7439:
        /* <DEDUP_REMOVED lines=8> */
.L_x_7450:
        /* <DEDUP_REMOVED lines=12> */
.L_x_7453:
[----:B------:R-:W-:-:S07]  /*18d10*/  IMAD.MOV.U32 R8, RZ, RZ, R178 ;  /* 0x000000ffff087224 */ /* 0x000fce00078e00b2 */
.L_x_7454:
[----:B------:R-:W-:Y:S05]  /*18d20*/  BSYNC B2 ;  /* 0x0000000000027941 */ /* 0x000fea0003800000 */
.L_x_7452:
        /* <DEDUP_REMOVED lines=16> */
.L_x_7458:
[----:B------:R-:W-:Y:S05]  /*18e30*/  BSYNC B3 ;  /* 0x0000000000037941 */ /* 0x000fea0003800000 */
.L_x_7457:
        /* <DEDUP_REMOVED lines=42> */
.L_x_7456:
[----:B------:R-:W-:Y:S05]  /*190e0*/  BSYNC B2 ;  /* 0x0000000000027941 */ /* 0x000fea0003800000 */
.L_x_7455:
        /* <DEDUP_REMOVED lines=13> */
.L_x_7451:
[----:B------:R-:W-:Y:S05]  /*191c0*/  BSYNC B1 ;  /* 0x0000000000017941 */ /* 0x000fea0003800000 */
.L_x_7449:
        /* <DEDUP_REMOVED lines=9> */
.L_x_7460:
        /* <DEDUP_REMOVED lines=12> */
.L_x_7463:
[----:B------:R-:W-:-:S07]  /*19320*/  MOV R33, R178 ;  /* 0x000000b200217202 */ /* 0x000fce0000000f00 */
.L_x_7464:
[----:B------:R-:W-:Y:S05]  /*19330*/  BSYNC B2 ;  /* 0x0000000000027941 */ /* 0x000fea0003800000 */
.L_x_7462:
        /* <DEDUP_REMOVED lines=16> */
.L_x_7468:
[----:B------:R-:W-:Y:S05]  /*19440*/  BSYNC B3 ;  /* 0x0000000000037941 */ /* 0x000fea0003800000 */
.L_x_7467:
        /* <DEDUP_REMOVED lines=42> */
.L_x_7466:
[----:B------:R-:W-:Y:S05]  /*196f0*/  BSYNC B2 ;  /* 0x0000000000027941 */ /* 0x000fea0003800000 */
.L_x_7465:
        /* <DEDUP_REMOVED lines=16> */
.L_x_7461:
[----:B------:R-:W-:Y:S05]  /*19800*/  BSYNC B1 ;  /* 0x0000000000017941 */ /* 0x000fea0003800000 */
.L_x_7459:
        /* <DEDUP_REMOVED lines=8> */
.L_x_7470:
        /* <DEDUP_REMOVED lines=12> */
.L_x_7473:
[----:B------:R-:W-:-:S07]  /*19950*/  IMAD.MOV.U32 R42, RZ, RZ, R178 ;  /* 0x000000ffff2a7224 */ /* 0x000fce00078e00b2 */
.L_x_7474:
[----:B------:R-:W-:Y:S05]  /*19960*/  BSYNC B2 ;  /* 0x0000000000027941 */ /* 0x000fea0003800000 */
.L_x_7472:
        /* <DEDUP_REMOVED lines=16> */
.L_x_7478:
[----:B------:R-:W-:Y:S05]  /*19a70*/  BSYNC B3 ;  /* 0x0000000000037941 */ /* 0x000fea0003800000 */
.L_x_7477:
        /* <DEDUP_REMOVED lines=42> */
.L_x_7476:
[----:B------:R-:W-:Y:S05]  /*19d20*/  BSYNC B2 ;  /* 0x0000000000027941 */ /* 0x000fea0003800000 */
.L_x_7475:
        /* <DEDUP_REMOVED lines=13> */
.L_x_7471:
[----:B------:R-:W-:Y:S05]  /*19e00*/  BSYNC B1 ;  /* 0x0000000000017941 */ /* 0x000fea0003800000 */
.L_x_7469:
        /* <DEDUP_REMOVED lines=9> */
.L_x_7480:
        /* <DEDUP_REMOVED lines=12> */
.L_x_7483:
[----:B------:R-:W-:-:S07]  /*19f60*/  MOV R43, R178 ;  /* 0x000000b2002b7202 */ /* 0x000fce0000000f00 */
.L_x_7484:
[----:B------:R-:W-:Y:S05]  /*19f70*/  BSYNC B2 ;  /* 0x0000000000027941 */ /* 0x000fea0003800000 */
.L_x_7482:
        /* <DEDUP_REMOVED lines=16> */
.L_x_7488:
[----:B------:R-:W-:Y:S05]  /*1a080*/  BSYNC B3 ;  /* 0x0000000000037941 */ /* 0x000fea0003800000 */
.L_x_7487:
        /* <DEDUP_REMOVED lines=42> */
.L_x_7486:
[----:B------:R-:W-:Y:S05]  /*1a330*/  BSYNC B2 ;  /* 0x0000000000027941 */ /* 0x000fea0003800000 */
.L_x_7485:
        /* <DEDUP_REMOVED lines=16> */
.L_x_7481:
[----:B------:R-:W-:Y:S05]  /*1a440*/  BSYNC B1 ;  /* 0x0000000000017941 */ /* 0x000fea0003800000 */
.L_x_7479:
        /* <DEDUP_REMOVED lines=8> */
.L_x_7490:
        /* <DEDUP_REMOVED lines=12> */
.L_x_7493:
[----:B------:R-:W-:-:S07]  /*1a590*/  IMAD.MOV.U32 R120, RZ, RZ, R178 ;  /* 0x000000ffff787224 */ /* 0x000fce00078e00b2 */
.L_x_7494:
[----:B------:R-:W-:Y:S05]  /*1a5a0*/  BSYNC B2 ;  /* 0x0000000000027941 */ /* 0x000fea0003800000 */
.L_x_7492:
        /* <DEDUP_REMOVED lines=16> */
.L_x_7498:
[----:B------:R-:W-:Y:S05]  /*1a6b0*/  BSYNC B3 ;  /* 0x0000000000037941 */ /* 0x000fea0003800000 */
.L_x_7497:
        /* <DEDUP_REMOVED lines=42> */
.L_x_7496:
[----:B------:R-:W-:Y:S05]  /*1a960*/  BSYNC B2 ;  /* 0x0000000000027941 */ /* 0x000fea0003800000 */
.L_x_7495:
        /* <DEDUP_REMOVED lines=9> */
[----:B------:R-:W-:-:S05]  /*1aa00*/  SHF.L.U32 R117, R67, 0x10, RZ ;  /* 0x0000001043757819 */ /* 0x000fca00000006ff */
[----:B------:R-:W-:Y:S01]  /*1aa10*/  FMUL.FTZ R152, R152, R117 ;  /* 0x0000007598987220 */ /* 0x000fe20000410000 */
[----:B------:R-:W-:-:S04]  /*1aa20*/  @P0 IMAD.U32 R117, R111, 0x10000, RZ ;  /* 0x000100006f750824 */ /* 0x000fc800078e00ff */
[----:B------:R-:W-:-:S07]  /*1aa30*/  @P0 FADD.FTZ R152, R117, R152 ;  /* 0x0000009875980221 */ /* 0x000fce0000010000 */
.L_x_7491:
[----:B------:R-:W-:Y:S05]  /*1aa40*/  BSYNC B1 ;  /* 0x0000000000017941 */ /* 0x000fea0003800000 */
.L_x_7489:
        /* <DEDUP_REMOVED lines=9> */
.L_x_7500:
        /* <DEDUP_REMOVED lines=12> */
.L_x_7503:
[----:B------:R-:W-:-:S07]  /*1aba0*/  MOV R121, R178 ;  /* 0x000000b200797202 */ /* 0x000fce0000000f00 */
.L_x_7504:
[----:B------:R-:W-:Y:S05]  /*1abb0*/  BSYNC B2 ;  /* 0x0000000000027941 */ /* 0x000fea0003800000 */
.L_x_7502:
        /* <DEDUP_REMOVED lines=16> */
.L_x_7508:
[----:B------:R-:W-:Y:S05]  /*1acc0*/  BSYNC B3 ;  /* 0x0000000000037941 */ /* 0x000fea0003800000 */
.L_x_7507:
        /* <DEDUP_REMOVED lines=42> */
.L_x_7506:
[----:B------:R-:W-:Y:S05]  /*1af70*/  BSYNC B2 ;  /* 0x0000000000027941 */ /* 0x000fea0003800000 */
.L_x_7505:
[----:B------:R-:W-:Y:S01]  /*1af80*/  I2FP.F32.U32 R116, R121 ;  /* 0x0000007900747245 */ /* 0x000fe20000201000 */
[----:B------:R-:W-:Y:S01]  /*1af90*/  IMAD.MOV.U32 R117, RZ, RZ, 0x2f800000 ;  /* 0x2f800000ff757424 */ /* 0x000fe200078e00ff */
[----:B------:R-:W-:-:S03]  /*1afa0*/  PRMT R153, R67, 0x7632, R153 ;  /* 0x0000763243997816 */ /* 0x000fc60000000099 */
[----:B------:R-:W-:Y:S02]  /*1afb0*/  FFMA.FTZ R116, R116, R117, 1.1641532182693481445e-10 ;  /* 0x2f00000074747423 */ /* 0x000fe40000010075 */
[----:B------:R-:W-:-:S03]  /*1afc0*/  IMAD.U32 R153, R153, 0x10000, RZ ;  /* 0x0001000099997824 */ /* 0x000fc600078e00ff */
[----:B------:R-:W-:Y:S02]  /*1afd0*/  FSETP.GTU.FTZ.AND P3, PT, R116, UR10, PT ;  /* 0x0000000a74007c0b */ /* 0x000fe4000bf7c000 */
[----:B-----5:R-:W-:Y:S02]  /*1afe0*/  PRMT R116, R115, 0x7632, R116 ;  /* 0x0000763273747816 */ /* 0x020fe40000000074 */
[----:B------:R-:W-:Y:S02]  /*1aff0*/  SEL R121, RZ, 0x1, P3 ;  /* 0x00000001ff797807 */ /* 0x000fe40001800000 */
[----:B------:R-:W-:-:S05]  /*1b000*/  SHF.L.U32 R116, R116, 0x10, RZ ;  /* 0x0000001074747819 */ /* 0x000fca00000006ff */
[----:B------:R-:W-:-:S04]  /*1b010*/  FMUL.FTZ R116, R116, UR13 ;  /* 0x0000000d74747c20 */ /* 0x000fc80008410000 */
[----:B------:R-:W-:-:S05]  /*1b020*/  FMUL.FTZ R116, R116, UR12 ;  /* 0x0000000c74747c20 */ /* 0x000fca0008410000 */
[----:B------:R-:W-:-:S05]  /*1b030*/  FSEL R116, R116, RZ, !P3 ;  /* 0x000000ff74747208 */ /* 0x000fca0005800000 */
[----:B------:R-:W-:Y:S01]  /*1b040*/  FMUL.FTZ R153, R116, R153 ;  /* 0x0000009974997220 */ /* 0x000fe20000410000 */
[----:B------:R-:W-:-:S04]  /*1b050*/  @P0 PRMT R116, R111, 0x7632, R116 ;  /* 0x000076326f740816 */ /* 0x000fc80000000074 */
[----:B------:R-:W-:-:S05]  /*1b060*/  @P0 SHF.L.U32 R116, R116, 0x10, RZ ;  /* 0x0000001074740819 */ /* 0x000fca00000006ff */
[----:B------:R-:W-:-:S07]  /*1b070*/  @P0 FADD.FTZ R153, R153, R116 ;  /* 0x0000007499990221 */ /* 0x000fce0000010000 */
.L_x_7501:
[----:B------:R-:W-:Y:S05]  /*1b080*/  BSYNC B1 ;  /* 0x0000000000017941 */ /* 0x000fea0003800000 */
.L_x_7499:
        /* <DEDUP_REMOVED lines=28> */
.L_x_7510:
[----:B------:R-:W-:Y:S05]  /*1b250*/  BSYNC B1 ;  /* 0x0000000000017941 */ /* 0x000fea0003800000 */
.L_x_7509:
[----:B01----:R-:W0:Y:S01]  /*1b260*/  @P1 LDC.64 R116, c[0x0][0x220] ;  /* 0x00008800ff741b82 */ /* 0x003e220000000a00 */
[----:B------:R-:W-:-:S07]  /*1b270*/  IADD3 R169, R165, 0x100, RZ ;  /* 0x00000100a5a97810 */ /* 0x000fce0007ffe0ff */
[----:B------:R-:W1:Y:S01]  /*1b280*/  @P0 LDC.64 R118, c[0x0][0x230] ;  /* 0x00008c00ff760b82 */ /* 0x000e620000000a00 */
[----:B------:R-:W-:Y:S02]  /*1b290*/  VIADD R168, R164, 0x100 ;  /* 0x00000100a4a87836 */ /* 0x000fe40000000000 */
[----:B0-----:R-:W-:-:S05]  /*1b2a0*/  @P1 IMAD.WIDE.U32 R116, R169, 0x10, R116 ;  /* 0x00000010a9741825 */ /* 0x001fca00078e0074 */
[----:B-----5:R1:W5:Y:S02]  /*1b2b0*/  @P1 LDG.E.128 R112, desc[UR6][R116.64] ;  /* 0x0000000674701981 */ /* 0x020364000c1e1d00 */
[----:B-1----:R-:W-:-:S05]  /*1b2c0*/  @P0 IMAD.WIDE.U32 R116, R168, 0x10, R118 ;  /* 0x00000010a8740825 */ /* 0x002fca00078e0076 */
        /* <DEDUP_REMOVED lines=9> */
.L_x_7512:
        /* <DEDUP_REMOVED lines=12> */
.L_x_7515:
[----:B------:R-:W-:-:S07]  /*1b420*/  MOV R6, R178 ;  /* 0x000000b200067202 */ /* 0x000fce0000000f00 */
.L_x_7516:
[----:B------:R-:W-:Y:S05]  /*1b430*/  BSYNC B2 ;  /* 0x0000000000027941 */ /* 0x000fea0003800000 */
.L_x_7514:
        /* <DEDUP_REMOVED lines=16> */
.L_x_7520:
[----:B------:R-:W-:Y:S05]  /*1b540*/  BSYNC B3 ;  /* 0x0000000000037941 */ /* 0x000fea0003800000 */
.L_x_7519:
        /* <DEDUP_REMOVED lines=39> */
[----:B------:R-:W-:-:S03]  /*1b7c0*/  IMAD.WIDE.U32 R116, R117, -0x326172a9, RZ ;  /* 0xcd9e8d5775747825 */ /* 0x000fc600078e00ff */
[----:B------:R-:W-:Y:S01]  /*1b7d0*/  MOV R178, R116 ;  /* 0x0000007400b27202 */ /* 0x000fe20000000f00 */
[----:B------:R-:W-:Y:S01]  /*1b7e0*/  IMAD.MOV.U32 R116, RZ, RZ, RZ ;  /* 0x000000ffff747224 */ /* 0x000fe200078e00ff */
[----:B------:R-:W-:-:S07]  /*1b7f0*/  LOP3.LUT R171, R117, UR31, R118, 0x96, !PT ;  /* 0x0000001f75ab7c12 */ /* 0x000fce000f8e9676 */
.L_x_7518:
[----:B------:R-:W-:Y:S05]  /*1b800*/  BSYNC B2 ;  /* 0x0000000000027941 */ /* 0x000fea0003800000 */
.L_x_7517:
        /* <DEDUP_REMOVED lines=13> */
.L_x_7513:
[----:B------:R-:W-:Y:S05]  /*1b8e0*/  BSYNC B1 ;  /* 0x0000000000017941 */ /* 0x000fea0003800000 */
.L_x_7511:
        /* <DEDUP_REMOVED lines=9> */
.L_x_7522:
        /* <DEDUP_REMOVED lines=12> */
.L_x_7525:
[----:B------:R-:W-:-:S07]  /*1ba40*/  MOV R7, R178 ;  /* 0x000000b200077202 */ /* 0x000fce0000000f00 */
.L_x_7526:
[----:B------:R-:W-:Y:S05]  /*1ba50*/  BSYNC B2 ;  /* 0x0000000000027941 */ /* 0x000fea0003800000 */
.L_x_7524:
        /* <DEDUP_REMOVED lines=16> */
.L_x_7530:
[----:B------:R-:W-:Y:S05]  /*1bb60*/  BSYNC B3 ;  /* 0x0000000000037941 */ /* 0x000fea0003800000 */
.L_x_7529:
        /* <DEDUP_REMOVED lines=44> */
.L_x_7528:
[----:B------:R-:W-:Y:S05]  /*1be30*/  BSYNC B2 ;  /* 0x0000000000027941 */ /* 0x000fea0003800000 */
.L_x_7527:
        /* <DEDUP_REMOVED lines=16> */
.L_x_7523:
[----:B------:R-:W-:Y:S05]  /*1bf40*/  BSYNC B1 ;  /* 0x0000000000017941 */ /* 0x000fea0003800000 */
.L_x_7521:
        /* <DEDUP_REMOVED lines=8> */
.L_x_7532:
        /* <DEDUP_REMOVED lines=12> */
.L_x_7535:
[----:B------:R-:W-:-:S07]  /*1c090*/  IMAD.MOV.U32 R8, RZ, RZ, R178 ;  /* 0x000000ffff087224 */ /* 0x000fce00078e00b2 */
.L_x_7536:
[----:B------:R-:W-:Y:S05]  /*1c0a0*/  BSYNC B2 ;  /* 0x0000000000027941 */ /* 0x000fea0003800000 */
.L_x_7534:
        /* <DEDUP_REMOVED lines=16> */
.L_x_7540:
[----:B------:R-:W-:Y:S05]  /*1c1b0*/  BSYNC B3 ;  /* 0x0000000000037941 */ /* 0x000fea0003800000 */
.L_x_7539:
        /* <DEDUP_REMOVED lines=44> */
.L_x_7538:
[----:B------:R-:W-:Y:S05]  /*1c480*/  BSYNC B2 ;  /* 0x0000000000027941 */ /* 0x000fea0003800000 */
.L_x_7537:
        /* <DEDUP_REMOVED lines=13> */
.L_x_7533:
[----:B------:R-:W-:Y:S05]  /*1c560*/  BSYNC B1 ;  /* 0x0000000000017941 */ /* 0x000fea0003800000 */
.L_x_7531:
        /* <DEDUP_REMOVED lines=9> */
.L_x_7542:
        /* <DEDUP_REMOVED lines=12> */
.L_x_7545:
[----:B------:R-:W-:-:S07]  /*1c6c0*/  MOV R33, R178 ;  /* 0x000000b200217202 */ /* 0x000fce0000000f00 */
.L_x_7546:
[----:B------:R-:W-:Y:S05]  /*1c6d0*/  BSYNC B2 ;  /* 0x0000000000027941 */ /* 0x000fea0003800000 */
.L_x_7544:
        /* <DEDUP_REMOVED lines=16> */
.L_x_7550:
[----:B------:R-:W-:Y:S05]  /*1c7e0*/  BSYNC B3 ;  /* 0x0000000000037941 */ /* 0x000fea0003800000 */
.L_x_7549:
        /* <DEDUP_REMOVED lines=44> */
.L_x_7548:
[----:B------:R-:W-:Y:S05]  /*1cab0*/  BSYNC B2 ;  /* 0x0000000000027941 */ /* 0x000fea0003800000 */
.L_x_7547:
        /* <DEDUP_REMOVED lines=16> */
.L_x_7543:
[----:B------:R-:W-:Y:S05]  /*1cbc0*/  BSYNC B1 ;  /* 0x0000000000017941 */ /* 0x000fea0003800000 */
.L_x_7541:
        /* <DEDUP_REMOVED lines=8> */
.L_x_7552:
        /* <DEDUP_REMOVED lines=12> */
.L_x_7555:
[----:B------:R-:W-:-:S07]  /*1cd10*/  IMAD.MOV.U32 R42, RZ, RZ, R178 ;  /* 0x000000ffff2a7224 */ /* 0x000fce00078e00b2 */
.L_x_7556:
[----:B------:R-:W-:Y:S05]  /*1cd20*/  BSYNC B2 ;  /* 0x0000000000027941 */ /* 0x000fea0003800000 */
.L_x_7554:
        /* <DEDUP_REMOVED lines=16> */
.L_x_7560:
[----:B------:R-:W-:Y:S05]  /*1ce30*/  BSYNC B3 ;  /* 0x0000000000037941 */ /* 0x000fea0003800000 */
.L_x_7559:
        /* <DEDUP_REMOVED lines=44> */
.L_x_7558:
[----:B------:R-:W-:Y:S05]  /*1d100*/  BSYNC B2 ;  /* 0x0000000000027941 */ /* 0x000fea0003800000 */
.L_x_7557:
        /* <DEDUP_REMOVED lines=13> */
.L_x_7553:
[----:B------:R-:W-:Y:S05]  /*1d1e0*/  BSYNC B1 ;  /* 0x0000000000017941 */ /* 0x000fea0003800000 */
.L_x_7551:
        /* <DEDUP_REMOVED lines=9> */
.L_x_7562:
        /* <DEDUP_REMOVED lines=12> */
.L_x_7565:
[----:B------:R-:W-:-:S07]  /*1d340*/  MOV R43, R178 ;  /* 0x000000b2002b7202 */ /* 0x000fce0000000f00 */
.L_x_7566:
[----:B------:R-:W-:Y:S05]  /*1d350*/  BSYNC B2 ;  /* 0x0000000000027941 */ /* 0x000fea0003800000 */
.L_x_7564:
        /* <DEDUP_REMOVED lines=16> */
.L_x_7570:
[----:B------:R-:W-:Y:S05]  /*1d460*/  BSYNC B3 ;  /* 0x0000000000037941 */ /* 0x000fea0003800000 */
.L_x_7569:
        /* <DEDUP_REMOVED lines=44> */
.L_x_7568:
[----:B------:R-:W-:Y:S05]  /*1d730*/  BSYNC B2 ;  /* 0x0000000000027941 */ /* 0x000fea0003800000 */
.L_x_7567:
        /* <DEDUP_REMOVED lines=16> */
.L_x_7563:
[----:B------:R-:W-:Y:S05]  /*1d840*/  BSYNC B1 ;  /* 0x0000000000017941 */ /* 0x000fea0003800000 */
.L_x_7561:
        /* <DEDUP_REMOVED lines=8> */
.L_x_7572:
        /* <DEDUP_REMOVED lines=12> */
.L_x_7575:
[----:B------:R-:W-:-:S07]  /*1d990*/  IMAD.MOV.U32 R120, RZ, RZ, R178 ;  /* 0x000000ffff787224 */ /* 0x000fce00078e00b2 */
.L_x_7576:
[----:B------:R-:W-:Y:S05]  /*1d9a0*/  BSYNC B2 ;  /* 0x0000000000027941 */ /* 0x000fea0003800000 */
.L_x_7574:
        /* <DEDUP_REMOVED lines=16> */
.L_x_7580:
[----:B------:R-:W-:Y:S05]  /*1dab0*/  BSYNC B3 ;  /* 0x0000000000037941 */ /* 0x000fea0003800000 */
.L_x_7579:
        /* <DEDUP_REMOVED lines=44> */
.L_x_7578:
[----:B------:R-:W-:Y:S05]  /*1dd80*/  BSYNC B2 ;  /* 0x0000000000027941 */ /* 0x000fea0003800000 */
.L_x_7577:
        /* <DEDUP_REMOVED lines=13> */
.L_x_7573:
[----:B------:R-:W-:Y:S05]  /*1de60*/  BSYNC B1 ;  /* 0x0000000000017941 */ /* 0x000fea0003800000 */
.L_x_7571:
        /* <DEDUP_REMOVED lines=9> */
.L_x_7582:
        /* <DEDUP_REMOVED lines=12> */
.L_x_7585:
[----:B------:R-:W-:-:S07]  /*1dfc0*/  MOV R121, R178 ;  /* 0x000000b200797202 */ /* 0x000fce0000000f00 */
.L_x_7586:
[----:B------:R-:W-:Y:S05]  /*1dfd0*/  BSYNC B2 ;  /* 0x0000000000027941 */ /* 0x000fea0003800000 */
.L_x_7584:
        /* <DEDUP_REMOVED lines=16> */
.L_x_7590:
[----:B------:R-:W-:Y:S05]  /*1e0e0*/  BSYNC B3 ;  /* 0x0000000000037941 */ /* 0x000fea0003800000 */
.L_x_7589:
        /* <DEDUP_REMOVED lines=44> */
.L_x_7588:
[----:B------:R-:W-:Y:S05]  /*1e3b0*/  BSYNC B2 ;  /* 0x0000000000027941 */ /* 0x000fea0003800000 */
.L_x_7587:
        /* <DEDUP_REMOVED lines=16> */
.L_x_7583:
[----:B------:R-:W-:Y:S05]  /*1e4c0*/  BSYNC B1 ;  /* 0x0000000000017941 */ /* 0x000fea0003800000 */
.L_x_7581:
[----:B------:R-:W0:Y:S01]  /*1e4d0*/  LDC.64 R116, c[0x0][0x238] ;  /* 0x00008e00ff747b82 */ /* 0x000e220000000a00 */
[----:B------:R-:W-:Y:S01]  /*1e4e0*/  F2FP.BF16.F32.PACK_AB R119, R161, R160 ;  /* 0x000000a0a177723e */ /* 0x000fe200000010ff */
[----:B------:R-:W-:Y:S01]  /*1e4f0*/  BSSY B1, `(.L_x_7591) ;  /* 0x000001b000017945 */ /* 0x000fe20003800000 */
[----:B------:R-:W-:Y:S01]  /*1e500*/  F2FP.BF16.F32.PACK_AB R118, R159, R158 ;  /* 0x0000009e9f76723e */ /* 0x000fe200000010ff */
[----:B0-----:R-:W-:Y:S01]  /*1e510*/  IMAD.WIDE.U32 R162, R168, 0x10, R116 ;  /* 0x00000010a8a27825 */ /* 0x001fe200078e0074 */
        /* <DEDUP_REMOVED lines=24> */
.L_x_7592:
[----:B------:R-:W-:Y:S05]  /*1e6a0*/  BSYNC B1 ;  /* 0x0000000000017941 */ /* 0x000fea0003800000 */
.L_x_7591:
        /* <DEDUP_REMOVED lines=16> */
.L_x_7594:
        /* <DEDUP_REMOVED lines=12> */
.L_x_7597:
[----:B------:R-:W-:-:S07]  /*1e870*/  MOV R6, R178 ;  /* 0x000000b200067202 */ /* 0x000fce0000000f00 */
.L_x_7598:
[----:B------:R-:W-:Y:S05]  /*1e880*/  BSYNC B2 ;  /* 0x0000000000027941 */ /* 0x000fea0003800000 */
.L_x_7596:
        /* <DEDUP_REMOVED lines=16> */
.L_x_7602:
[----:B------:R-:W-:Y:S05]  /*1e990*/  BSYNC B3 ;  /* 0x0000000000037941 */ /* 0x000fea0003800000 */
.L_x_7601:
        /* <DEDUP_REMOVED lines=44> */
.L_x_7600:
[----:B------:R-:W-:Y:S05]  /*1ec60*/  BSYNC B2 ;  /* 0x0000000000027941 */ /* 0x000fea0003800000 */
.L_x_7599:
[----:B------:R-:W-:Y:S01]  /*1ec70*/  I2FP.F32.U32 R6, R6 ;  /* 0x0000000600067245 */ /* 0x000fe20000201000 */
[----:B------:R-:W-:-:S04]  /*1ec80*/  IMAD.MOV.U32 R117, RZ, RZ, 0x2f800000 ;  /* 0x2f800000ff757424 */ /* 0x000fc800078e00ff */
[----:B------:R-:W-:-:S05]  /*1ec90*/  FFMA.FTZ R6, R6, R117, 1.1641532182693481445e-10 ;  /* 0x2f00000006067423 */ /* 0x000fca0000010075 */
[----:B------:R-:W-:Y:S02]  /*1eca0*/  FSETP.GTU.FTZ.AND P3, PT, R6, UR10, PT ;  /* 0x0000000a06007c0b */ /* 0x000fe4000bf7c000 */
[----:B-----5:R-:W-:-:S05]  /*1ecb0*/  SHF.L.U32 R6, R112, 0x10, RZ ;  /* 0x0000001070067819 */ /* 0x020fca00000006ff */
[----:B------:R-:W-:-:S04]  /*1ecc0*/  FMUL.FTZ R6, R6, UR13 ;  /* 0x0000000d06067c20 */ /* 0x000fc80008410000 */
[----:B------:R-:W-:-:S05]  /*1ecd0*/  FMUL.FTZ R6, R6, UR12 ;  /* 0x0000000c06067c20 */ /* 0x000fca0008410000 */
[----:B------:R-:W-:Y:S01]  /*1ece0*/  FSEL R166, R6, RZ, !P3 ;  /* 0x000000ff06a67208 */ /* 0x000fe20005800000 */
[----:B------:R-:W-:-:S04]  /*1ecf0*/  IMAD.U32 R6, R72, 0x10000, RZ ;  /* 0x0001000048067824 */ /* 0x000fc800078e00ff */
[----:B------:R-:W-:Y:S01]  /*1ed00*/  FMUL.FTZ R166, R166, R6 ;  /* 0x00000006a6a67220 */ /* 0x000fe20000410000 */
[----:B------:R-:W-:-:S05]  /*1ed10*/  @P0 SHF.L.U32 R6, R108, 0x10, RZ ;  /* 0x000000106c060819 */ /* 0x000fca00000006ff */
[----:B------:R-:W-:Y:S01]  /*1ed20*/  @P0 FADD.FTZ R166, R6, R166 ;  /* 0x000000a606a60221 */ /* 0x000fe20000010000 */
[----:B------:R-:W-:-:S07]  /*1ed30*/  SEL R6, RZ, 0x1, P3 ;  /* 0x00000001ff067807 */ /* 0x000fce0001800000 */
.L_x_7595:
[----:B------:R-:W-:Y:S05]  /*1ed40*/  BSYNC B1 ;  /* 0x0000000000017941 */ /* 0x000fea0003800000 */
.L_x_7593:
        /* <DEDUP_REMOVED lines=9> */
.L_x_7604:
        /* <DEDUP_REMOVED lines=12> */
.L_x_7607:
[----:B------:R-:W-:-:S07]  /*1eea0*/  IMAD.MOV.U32 R7, RZ, RZ, R178 ;  /* 0x000000ffff077224 */ /* 0x000fce00078e00b2 */
.L_x_7608:
[----:B------:R-:W-:Y:S05]  /*1eeb0*/  BSYNC B2 ;  /* 0x0000000000027941 */ /* 0x000fea0003800000 */
.L_x_7606:
        /* <DEDUP_REMOVED lines=16> */
.L_x_7612:
[----:B------:R-:W-:Y:S05]  /*1efc0*/  BSYNC B3 ;  /* 0x0000000000037941 */ /* 0x000fea0003800000 */
.L_x_7611:
        /* <DEDUP_REMOVED lines=37> */
[----:B------:R-:W-:-:S04]  /*1f220*/  IMAD.MOV.U32 R117, RZ, RZ, RZ ;  /* 0x000000ffff757224 */ /* 0x000fc800078e00ff */
[----:B------:R-:W-:-:S04]  /*1f230*/  IMAD.WIDE.U32 R118, R118, -0x2daee0ad, RZ ;  /* 0xd2511f5376767825 */ /* 0x000fc800078e00ff */
[----:B------:R-:W-:Y:S01]  /*1f240*/  IMAD.MOV.U32 R170, RZ, RZ, R118 ;  /* 0x000000ffffaa7224 */ /* 0x000fe200078e0076 */
[----:B------:R-:W-:Y:S01]  /*1f250*/  LOP3.LUT R167, R119, UR32, R162, 0x96, !PT ;  /* 0x0000002077a77c12 */ /* 0x000fe2000f8e96a2 */
[----:B------:R-:W-:-:S05]  /*1f260*/  IMAD.WIDE.U32 R118, R163, -0x326172a9, RZ ;  /* 0xcd9e8d57a3767825 */ /* 0x000fca00078e00ff */
[----:B------:R-:W-:Y:S02]  /*1f270*/  LOP3.LUT R171, R119, UR31, R116, 0x96, !PT ;  /* 0x0000001f77ab7c12 */ /* 0x000fe4000f8e9674 */
[----:B------:R-:W-:-:S07]  /*1f280*/  MOV R178, R118 ;  /* 0x0000007600b27202 */ /* 0x000fce0000000f00 */
.L_x_7610:
[----:B------:R-:W-:Y:S05]  /*1f290*/  BSYNC B2 ;  /* 0x0000000000027941 */ /* 0x000fea0003800000 */
.L_x_7609:
[----:B------:R-:W-:Y:S01]  /*1f2a0*/  HFMA2.MMA R116, -RZ, RZ, 0.1171875, 0 ;  /* 0x2f800000ff747435 */ /* 0x000fe200000001ff */
[----:B------:R-:W-:Y:S02]  /*1f2b0*/  I2FP.F32.U32 R7, R7 ;  /* 0x0000000700077245 */ /* 0x000fe40000201000 */
[----:B------:R-:W-:-:S04]  /*1f2c0*/  PRMT R163, R72, 0x7632, R163 ;  /* 0x0000763248a37816 */ /* 0x000fc800000000a3 */
[----:B------:R-:W-:-:S03]  /*1f2d0*/  SHF.L.U32 R163, R163, 0x10, RZ ;  /* 0x00000010a3a37819 */ /* 0x000fc600000006ff */
[----:B------:R-:W-:-:S05]  /*1f2e0*/  FFMA.FTZ R7, R7, R116, 1.1641532182693481445e-10 ;  /* 0x2f00000007077423 */ /* 0x000fca0000010074 */
[----:B------:R-:W-:Y:S02]  /*1f2f0*/  FSETP.GTU.FTZ.AND P3, PT, R7, UR10, PT ;  /* 0x0000000a07007c0b */ /* 0x000fe4000bf7c000 */
[----:B-----5:R-:W-:-:S05]  /*1f300*/  PRMT R7, R112, 0x7632, R7 ;  /* 0x0000763270077816 */ /* 0x020fca0000000007 */
[----:B------:R-:W-:-:S04]  /*1f310*/  IMAD.U32 R7, R7, 0x10000, RZ ;  /* 0x0001000007077824 */ /* 0x000fc800078e00ff */
[----:B------:R-:W-:-:S04]  /*1f320*/  FMUL.FTZ R7, R7, UR13 ;  /* 0x0000000d07077c20 */ /* 0x000fc80008410000 */
[----:B------:R-:W-:-:S05]  /*1f330*/  FMUL.FTZ R7, R7, UR12 ;  /* 0x0000000c07077c20 */ /* 0x000fca0008410000 */
[----:B------:R-:W-:-:S05]  /*1f340*/  FSEL R7, R7, RZ, !P3 ;  /* 0x000000ff07077208 */ /* 0x000fca0005800000 */
[----:B------:R-:W-:Y:S01]  /*1f350*/  FMUL.FTZ R163, R7, R163 ;  /* 0x000000a307a37220 */ /* 0x000fe20000410000 */
[----:B------:R-:W-:-:S05]  /*1f360*/  @P0 PRMT R7, R108, 0x7632, R7 ;  /* 0x000076326c070816 */ /* 0x000fca0000000007 */
[----:B------:R-:W-:-:S04]  /*1f370*/  @P0 IMAD.U32 R7, R7, 0x10000, RZ ;  /* 0x0001000007070824 */ /* 0x000fc800078e00ff */
[----:B------:R-:W-:Y:S01]  /*1f380*/  @P0 FADD.FTZ R163, R163, R7 ;  /* 0x00000007a3a30221 */ /* 0x000fe20000010000 */
[----:B------:R-:W-:-:S07]  /*1f390*/  SEL R7, RZ, 0x1, P3 ;  /* 0x00000001ff077807 */ /* 0x000fce0001800000 */
.L_x_7605:
[----:B------:R-:W-:Y:S05]  /*1f3a0*/  BSYNC B1 ;  /* 0x0000000000017941 */ /* 0x000fea0003800000 */
.L_x_7603:
        /* <DEDUP_REMOVED lines=8> */
.L_x_7614:
        /* <DEDUP_REMOVED lines=12> */
.L_x_7617:
[----:B------:R-:W-:-:S07]  /*1f4f0*/  MOV R8, R178 ;  /* 0x000000b200087202 */ /* 0x000fce0000000f00 */
.L_x_7618:
[----:B------:R-:W-:Y:S05]  /*1f500*/  BSYNC B2 ;  /* 0x0000000000027941 */ /* 0x000fea0003800000 */
.L_x_7616:
        /* <DEDUP_REMOVED lines=16> */
.L_x_7622:
[----:B------:R-:W-:Y:S05]  /*1f610*/  BSYNC B3 ;  /* 0x0000000000037941 */ /* 0x000fea0003800000 */
.L_x_7621:
        /* <DEDUP_REMOVED lines=44> */
.L_x_7620:
[----:B------:R-:W-:Y:S05]  /*1f8e0*/  BSYNC B2 ;  /* 0x0000000000027941 */ /* 0x000fea0003800000 */
.L_x_7619:
        /* <DEDUP_REMOVED lines=13> */
.L_x_7615:
[----:B------:R-:W-:Y:S05]  /*1f9c0*/  BSYNC B1 ;  /* 0x0000000000017941 */ /* 0x000fea0003800000 */
.L_x_7613:
        /* <DEDUP_REMOVED lines=9> */
.L_x_7624:
        /* <DEDUP_REMOVED lines=12> */
.L_x_7627:
[----:B------:R-:W-:-:S07]  /*1fb20*/  IMAD.MOV.U32 R33, RZ, RZ, R178 ;  /* 0x000000ffff217224 */ /* 0x000fce00078e00b2 */
.L_x_7628:
[----:B------:R-:W-:Y:S05]  /*1fb30*/  BSYNC B2 ;  /* 0x0000000000027941 */ /* 0x000fea0003800000 */
.L_x_7626:
        /* <DEDUP_REMOVED lines=16> */
.L_x_7632:
[----:B------:R-:W-:Y:S05]  /*1fc40*/  BSYNC B3 ;  /* 0x0000000000037941 */ /* 0x000fea0003800000 */
.L_x_7631:
        /* <DEDUP_REMOVED lines=44> */
.L_x_7630:
[----:B------:R-:W-:Y:S05]  /*1ff10*/  BSYNC B2 ;  /* 0x0000000000027941 */ /* 0x000fea0003800000 */
.L_x_7629:
        /* <DEDUP_REMOVED lines=16> */
.L_x_7625:
[----:B------:R-:W-:Y:S05]  /*20020*/  BSYNC B1 ;  /* 0x0000000000017941 */ /* 0x000fea0003800000 */
.L_x_7623:
        /* <DEDUP_REMOVED lines=8> */
.L_x_7634:
        /* <DEDUP_REMOVED lines=12> */
.L_x_7637:
[----:B------:R-:W-:-:S07]  /*20170*/  MOV R42, R178 ;  /* 0x000000b2002a7202 */ /* 0x000fce0000000f00 */
.L_x_7638:
[----:B------:R-:W-:Y:S05]  /*20180*/  BSYNC B2 ;  /* 0x0000000000027941 */ /* 0x000fea0003800000 */
.L_x_7636:
        /* <DEDUP_REMOVED lines=16> */
.L_x_7642:
[----:B------:R-:W-:Y:S05]  /*20290*/  BSYNC B3 ;  /* 0x0000000000037941 */ /* 0x000fea0003800000 */
.L_x_7641:
        /* <DEDUP_REMOVED lines=44> */
.L_x_7640:
[----:B------:R-:W-:Y:S05]  /*20560*/  BSYNC B2 ;  /* 0x0000000000027941 */ /* 0x000fea0003800000 */
.L_x_7639:
        /* <DEDUP_REMOVED lines=13> */
.L_x_7635:
[----:B------:R-:W-:Y:S05]  /*20640*/  BSYNC B1 ;  /* 0x0000000000017941 */ /* 0x000fea0003800000 */
.L_x_7633:
        /* <DEDUP_REMOVED lines=9> */
.L_x_7644:
        /* <DEDUP_REMOVED lines=12> */
.L_x_7647:
[----:B------:R-:W-:-:S07]  /*207a0*/  IMAD.MOV.U32 R43, RZ, RZ, R178 ;  /* 0x000000ffff2b7224 */ /* 0x000fce00078e00b2 */
.L_x_7648:
[----:B------:R-:W-:Y:S05]  /*207b0*/  BSYNC B2 ;  /* 0x0000000000027941 */ /* 0x000fea0003800000 */
.L_x_7646:
        /* <DEDUP_REMOVED lines=16> */
.L_x_7652:
[----:B------:R-:W-:Y:S05]  /*208c0*/  BSYNC B3 ;  /* 0x0000000000037941 */ /* 0x000fea0003800000 */
.L_x_7651:
        /* <DEDUP_REMOVED lines=44> */
.L_x_7650:
[----:B------:R-:W-:Y:S05]  /*20b90*/  BSYNC B2 ;  /* 0x0000000000027941 */ /* 0x000fea0003800000 */
.L_x_7649:
        /* <DEDUP_REMOVED lines=16> */
.L_x_7645:
[----:B------:R-:W-:Y:S05]  /*20ca0*/  BSYNC B1 ;  /* 0x0000000000017941 */ /* 0x000fea0003800000 */
.L_x_7643:
        /* <DEDUP_REMOVED lines=8> */
.L_x_7654:
        /* <DEDUP_REMOVED lines=12> */
.L_x_7657:
[----:B------:R-:W-:-:S07]  /*20df0*/  MOV R120, R178 ;  /* 0x000000b200787202 */ /* 0x000fce0000000f00 */
.L_x_7658:
[----:B------:R-:W-:Y:S05]  /*20e00*/  BSYNC B2 ;  /* 0x0000000000027941 */ /* 0x000fea0003800000 */
.L_x_7656:
        /* <DEDUP_REMOVED lines=16> */
.L_x_7662:
[----:B------:R-:W-:Y:S05]  /*20f10*/  BSYNC B3 ;  /* 0x0000000000037941 */ /* 0x000fea0003800000 */
.L_x_7661:
        /* <DEDUP_REMOVED lines=44> */
.L_x_7660:
[----:B------:R-:W-:Y:S05]  /*211e0*/  BSYNC B2 ;  /* 0x0000000000027941 */ /* 0x000fea0003800000 */
.L_x_7659:
        /* <DEDUP_REMOVED lines=13> */
.L_x_7655:
[----:B------:R-:W-:Y:S05]  /*212c0*/  BSYNC B1 ;  /* 0x0000000000017941 */ /* 0x000fea0003800000 */
.L_x_7653:
        /* <DEDUP_REMOVED lines=9> */
.L_x_7664:
        /* <DEDUP_REMOVED lines=12> */
.L_x_7667:
[----:B------:R-:W-:-:S07]  /*21420*/  IMAD.MOV.U32 R121, RZ, RZ, R178 ;  /* 0x000000ffff797224 */ /* 0x000fce00078e00b2 */
.L_x_7668:
[----:B------:R-:W-:Y:S05]  /*21430*/  BSYNC B2 ;  /* 0x0000000000027941 */ /* 0x000fea0003800000 */
.L_x_7666:
        /* <DEDUP_REMOVED lines=16> */
.L_x_7672:
[----:B------:R-:W-:Y:S05]  /*21540*/  BSYNC B3 ;  /* 0x0000000000037941 */ /* 0x000fea0003800000 */
.L_x_7671:
        /* <DEDUP_REMOVED lines=9> */
[----:B------:R-:W-:Y:S01]  /*215e0*/  LOP3.LUT R117, R117, UR16, R119, 0x96, !PT ;  /* 0x0000001075757c12 */ /* 0x000fe2000f8e9677 */
[----:B------:R-:W-:Y:S01]  /*215f0*/  IMAD.MOV.U32 R212, RZ, RZ, RZ ;  /* 0x000000ffffd47224 */ /* 0x000fe200078e00ff */
        /* <DEDUP_REMOVED lines=27> */
[----:B------:R-:W-:-:S04]  /*217b0*/  IMAD.WIDE.U32 R118, R118, -0x2daee0ad, RZ ;  /* 0xd2511f5376767825 */ /* 0x000fc800078e00ff */
[----:B------:R-:W-:Y:S01]  /*217c0*/  IMAD.MOV.U32 R170, RZ, RZ, R118 ;  /* 0x000000ffffaa7224 */ /* 0x000fe200078e0076 */
[----:B------:R-:W-:Y:S01]  /*217d0*/  LOP3.LUT R167, R119, UR32, R168, 0x96, !PT ;  /* 0x0000002077a77c12 */ /* 0x000fe2000f8e96a8 */
[----:B------:R-:W-:-:S05]  /*217e0*/  IMAD.WIDE.U32 R118, R169, -0x326172a9, RZ ;  /* 0xcd9e8d57a9767825 */ /* 0x000fca00078e00ff */
[----:B------:R-:W-:Y:S02]  /*217f0*/  LOP3.LUT R171, R119, UR31, R116, 0x96, !PT ;  /* 0x0000001f77ab7c12 */ /* 0x000fe4000f8e9674 */
[----:B------:R-:W-:-:S07]  /*21800*/  MOV R178, R118 ;  /* 0x0000007600b27202 */ /* 0x000fce0000000f00 */
.L_x_7670:
[----:B------:R-:W-:Y:S05]  /*21810*/  BSYNC B2 ;  /* 0x0000000000027941 */ /* 0x000fea0003800000 */
.L_x_7669:
        /* <DEDUP_REMOVED lines=16> */
.L_x_7665:
[----:B------:R-:W-:Y:S05]  /*21920*/  BSYNC B1 ;  /* 0x0000000000017941 */ /* 0x000fea0003800000 */
.L_x_7663:
        /* <DEDUP_REMOVED lines=29> */
.L_x_7674:
[----:B------:R-:W-:Y:S05]  /*21b00*/  BSYNC B1 ;  /* 0x0000000000017941 */ /* 0x000fea0003800000 */
.L_x_7673:
[----:B01----:R-:W-:Y:S01]  /*21b10*/  FADD.FTZ R116, RZ, R130 ;  /* 0x00000082ff747221 */ /* 0x003fe20000010000 */
[----:B------:R-:W0:Y:S01]  /*21b20*/  S2R R117, SR_TID.X ;  /* 0x0000000000757919 */ /* 0x000e220000002100 */
[----:B------:R-:W-:Y:S02]  /*21b30*/  UMOV UR33, 0xffffffff ;  /* 0xffffffff00217882 */ /* 0x000fe40000000000 */
        /* <DEDUP_REMOVED lines=263> */
.L_x_7690:
[----:B-1----:R-:W-:Y:S01]  /*22bb0*/  FADD.FTZ R116, R119, R116 ;  /* 0x0000007477747221 */ /* 0x002fe20000010000 */
[----:B------:R-:W-:Y:S03]  /*22bc0*/  BSSY B1, `(.L_x_7676) ;  /* 0x00001e0000017945 */ /* 0x000fe60003800000 */
[----:B------:R-:W-:Y:S02]  /*22bd0*/  FFMA.FTZ R118, R116, R168, UR14 ;  /* 0x0000000e74767e23 */ /* 0x000fe400080100a8 */
[----:B------:R-:W1:Y:S02]  /*22be0*/  @!P1 LDC.64 R116, c[0x0][0x250] ;  /* 0x00009400ff749b82 */ /* 0x000e640000000a00 */
[----:B-1----:R-:W-:-:S04]  /*22bf0*/  @!P1 LEA R116, P0, R4, R116, 0x2 ;  /* 0x0000007404749211 */ /* 0x002fc800078010ff */
[----:B------:R-:W-:Y:S02]  /*22c00*/  @!P1 LEA.HI.X R117, R4, R117, R194, 0x2, P0 ;  /* 0x0000007504759211 */ /* 0x000fe400000f14c2 */
[----:B------:R-:W-:-:S03]  /*22c10*/  ISETP.NE.AND P0, PT, RZ, UR11, PT ;  /* 0x0000000bff007c0c */ /* 0x000fc6000bf05270 */
[----:B------:R1:W-:Y:S02]  /*22c20*/  @!P1 STG.E desc[UR6][R116.64], R169 ;  /* 0x000000a974009986 */ /* 0x0003e4000c101906 */
[----:B-1----:R-:W-:-:S05]  /*22c30*/  FMUL.FTZ R116, R169, R169 ;  /* 0x000000a9a9747220 */ /* 0x002fca0000410000 */
[----:B------:R-:W-:-:S05]  /*22c40*/  FSEL R116, R116, RZ, P0 ;  /* 0x000000ff74747208 */ /* 0x000fca0000000000 */
[----:B------:R-:W-:Y:S02]  /*22c50*/  FADD.FTZ R118, R118, R116 ;  /* 0x0000007476767221 */ /* 0x000fe40000010000 */
[----:B------:R-:W1:Y:S02]  /*22c60*/  @!P1 LDC.64 R116, c[0x0][0x258] ;  /* 0x00009600ff749b82 */ /* 0x000e640000000a00 */
[----:B------:R-:W2:Y:S01]  /*22c70*/  MUFU.RSQ R168, R118 ;  /* 0x0000007600a87308 */ /* 0x000ea20000001400 */
[----:B-1----:R-:W-:-:S04]  /*22c80*/  @!P1 LEA R116, P2, R4, R116, 0x2 ;  /* 0x0000007404749211 */ /* 0x002fc800078410ff */
[----:B------:R-:W-:-:S05]  /*22c90*/  @!P1 LEA.HI.X R117, R4, R117, R194, 0x2, P2 ;  /* 0x0000007504759211 */ /* 0x000fca00010f14c2 */
[----:B--2---:R1:W-:Y:S01]  /*22ca0*/  @!P1 STG.E desc[UR6][R116.64], R168 ;  /* 0x000000a874009986 */ /* 0x0043e2000c101906 */
[----:B------:R-:W-:-:S13]  /*22cb0*/  ISETP.GE.AND P1, PT, R193, 0x1, PT ;  /* 0x00000001c100780c */ /* 0x000fda0003f26270 */
[----:B-1----:R-:W-:Y:S05]  /*22cc0*/  @!P1 BRA `(.L_x_7677) ;  /* 0x0000001c003c9947 */ /* 0x002fea0003800000 */
[----:B------:R-:W2:Y:S01]  /*22cd0*/  LDL R118, [R1+0x44] ;  /* 0x0000440001767983 */ /* 0x000ea20000100800 */
[----:B0-----:R-:W0:Y:S03]  /*22ce0*/  LDC R119, c[0x0][0x218] ;  /* 0x00008600ff777b82 */ /* 0x001e260000000800 */
[----:B------:R-:W3:Y:S01]  /*22cf0*/  LDL R192, [R1+0x40] ;  /* 0x0000400001c07983 */ /* 0x000ee20000100800 */
[----:B------:R-:W-:Y:S01]  /*22d00*/  VIADD R179, R193, 0xffffffff ;  /* 0xffffffffc1b37836 */ /* 0x000fe20000000000 */
[----:B------:R-:W-:Y:S02]  /*22d10*/  FSEL R169, R169, RZ, !P0 ;  /* 0x000000ffa9a97208 */ /* 0x000fe40004000000 */
[----:B------:R-:W-:Y:S01]  /*22d20*/  SHF.L.U32 R116, R191, 0x10, RZ ;  /* 0x00000010bf747819 */ /* 0x000fe200000006ff */
[----:B------:R-:W4:Y:S02]  /*22d30*/  LDL R117, [R1+0x48] ;  /* 0x0000480001757983 */ /* 0x000f240000100800 */
[----:B------:R-:W-:-:S02]  /*22d40*/  FADD.FTZ R137, -R169, R137 ;  /* 0x00000089a9897221 */ /* 0x000fc40000010100 */
[----:B------:R-:W4:Y:S04]  /*22d50*/  LDL R194, [R1+0x54] ;  /* 0x0000540001c27983 */ /* 0x000f280000100800 */
[----:B------:R-:W4:Y:S01]  /*22d60*/  LDL R193, [R1+0x50] ;  /* 0x0000500001c17983 */ /* 0x000f220000100800 */
[----:B0-----:R-:W-:Y:S02]  /*22d70*/  IMAD R179, R179, R119, RZ ;  /* 0x00000077b3b37224 */ /* 0x001fe400078e02ff */
[----:B------:R-:W-:Y:S01]  /*22d80*/  FADD.FTZ R119, -R169, R136 ;  /* 0x00000088a9777221 */ /* 0x000fe20000010100 */
[C---:B------:R-:W-:Y:S01]  /*22d90*/  FMUL.FTZ R137, R168.reuse, R137 ;  /* 0x00000089a8897220 */ /* 0x040fe20000410000 */
[----:B------:R-:W4:Y:S02]  /*22da0*/  LDL R136, [R1+0x58] ;  /* 0x0000580001887983 */ /* 0x000f240000100800 */
[----:B------:R-:W-:-:S04]  /*22db0*/  FMUL.FTZ R119, R168, R119 ;  /* 0x00000077a8777220 */ /* 0x000fc80000410000 */
[----:B--2---:R-:W-:Y:S01]  /*22dc0*/  FFMA.FTZ R119, R119, R116, R118 ;  /* 0x0000007477777223 */ /* 0x004fe20000010076 */
[----:B------:R-:W-:-:S05]  /*22dd0*/  PRMT R116, R191, 0x7632, R116 ;  /* 0x00007632bf747816 */ /* 0x000fca0000000074 */
[----:B------:R-:W-:-:S04]  /*22de0*/  IMAD.U32 R116, R116, 0x10000, RZ ;  /* 0x0001000074747824 */ /* 0x000fc800078e00ff */
[----:B---3--:R-:W-:Y:S02]  /*22df0*/  FFMA.FTZ R116, R137, R116, R192 ;  /* 0x0000007489747223 */ /* 0x008fe400000100c0 */
[----:B------:R-:W2:Y:S04]  /*22e00*/  LDL R137, [R1+0x4c] ;  /* 0x00004c0001897983 */ /* 0x000ea80000100800 */
[----:B------:R-:W3:Y:S01]  /*22e10*/  LDL R192, [R1+0x5c] ;  /* 0x00005c0001c07983 */ /* 0x000ee20000100800 */
[C---:B------:R-:W-:Y:S01]  /*22e20*/  FADD.FTZ R135, -R169.reuse, R135 ;  /* 0x00000087a9877221 */ /* 0x040fe20000010100 */
[----:B------:R-:W-:Y:S02]  /*22e30*/  F2FP.BF16.F32.PACK_AB R119, R116, R119 ;  /* 0x000000777477723e */ /* 0x000fe400000010ff */
[----:B------:R-:W-:Y:S01]  /*22e40*/  SHF.L.U32 R116, R190, 0x10, RZ ;  /* 0x00000010be747819 */ /* 0x000fe200000006ff */
[C---:B------:R-:W-:Y:S01]  /*22e50*/  FMUL.FTZ R118, R168.reuse, R135 ;  /* 0x00000087a8767220 */ /* 0x040fe20000410000 */
[C---:B------:R-:W-:Y:S01]  /*22e60*/  FADD.FTZ R134, -R169.reuse, R134 ;  /* 0x00000086a9867221 */ /* 0x040fe20000010100 */
[C---:B------:R-:W-:Y:S01]  /*22e70*/  FADD.FTZ R133, -R169.reuse, R133 ;  /* 0x00000085a9857221 */ /* 0x040fe20000010100 */
[C---:B------:R-:W-:Y:S01]  /*22e80*/  FADD.FTZ R130, -R169.reuse, R130 ;  /* 0x00000082a9827221 */ /* 0x040fe20000010100 */
[----:B------:R-:W-:Y:S01]  /*22e90*/  FADD.FTZ R131, -R169, R131 ;  /* 0x00000083a9837221 */ /* 0x000fe20000010100 */
[C---:B------:R-:W-:Y:S01]  /*22ea0*/  FMUL.FTZ R134, R168.reuse, R134 ;  /* 0x00000086a8867220 */ /* 0x040fe20000410000 */
[----:B------:R-:W3:Y:S01]  /*22eb0*/  LDL R135, [R1+0x38] ;  /* 0x0000380001877983 */ /* 0x000ee20000100800 */
[C---:B------:R-:W-:Y:S01]  /*22ec0*/  FMUL.FTZ R130, R168.reuse, R130 ;  /* 0x00000082a8827220 */ /* 0x040fe20000410000 */
[----:B------:R-:W-:Y:S01]  /*22ed0*/  FMUL.FTZ R131, R168, R131 ;  /* 0x00000083a8837220 */ /* 0x000fe20000410000 */
[----:B--2---:R-:W-:Y:S01]  /*22ee0*/  FFMA.FTZ R118, R118, R116, R137 ;  /* 0x0000007476767223 */ /* 0x004fe20000010089 */
[----:B------:R-:W-:Y:S01]  /*22ef0*/  PRMT R116, R190, 0x7632, R116 ;  /* 0x00007632be747816 */ /* 0x000fe20000000074 */
[----:B------:R-:W2:Y:S04]  /*22f00*/  LDL R137, [R1+0x24] ;  /* 0x0000240001897983 */ /* 0x000ea80000100800 */
[----:B------:R-:W-:-:S04]  /*22f10*/  IMAD.U32 R116, R116, 0x10000, RZ ;  /* 0x0001000074747824 */ /* 0x000fc800078e00ff */
[----:B----4-:R-:W-:Y:S01]  /*22f20*/  FFMA.FTZ R116, R134, R116, R117 ;  /* 0x0000007486747223 */ /* 0x010fe20000010075 */
[----:B------:R-:W-:-:S04]  /*22f30*/  FMUL.FTZ R117, R168, R133 ;  /* 0x00000085a8757220 */ /* 0x000fc80000410000 */
[----:B------:R-:W-:Y:S02]  /*22f40*/  F2FP.BF16.F32.PACK_AB R118, R116, R118 ;  /* 0x000000767476723e */ /* 0x000fe400000010ff */
[----:B------:R-:W-:-:S05]  /*22f50*/  SHF.L.U32 R116, R189, 0x10, RZ ;  /* 0x00000010bd747819 */ /* 0x000fca00000006ff */
[----:B------:R-:W-:Y:S01]  /*22f60*/  FFMA.FTZ R117, R117, R116, R194 ;  /* 0x0000007475757223 */ /* 0x000fe200000100c2 */
[--C-:B------:R-:W-:Y:S01]  /*22f70*/  FADD.FTZ R116, -R169, R132.reuse ;  /* 0x00000084a9747221 */ /* 0x100fe20000010100 */
[----:B------:R-:W-:Y:S01]  /*22f80*/  PRMT R132, R189, 0x7632, R132 ;  /* 0x00007632bd847816 */ /* 0x000fe20000000084 */
[----:B------:R-:W4:Y:S02]  /*22f90*/  LDL R194, [R1+0x20] ;  /* 0x0000200001c27983 */ /* 0x000f240000100800 */
[----:B------:R-:W-:Y:S02]  /*22fa0*/  FMUL.FTZ R116, R168, R116 ;  /* 0x00000074a8747220 */ /* 0x000fe40000410000 */
[----:B------:R-:W-:-:S04]  /*22fb0*/  IMAD.U32 R132, R132, 0x10000, RZ ;  /* 0x0001000084847824 */ /* 0x000fc800078e00ff */
[----:B------:R-:W-:Y:S01]  /*22fc0*/  FFMA.FTZ R116, R116, R132, R193 ;  /* 0x0000008474747223 */ /* 0x000fe200000100c1 */
[----:B------:R-:W-:Y:S01]  /*22fd0*/  SHF.L.U32 R132, R188, 0x10, RZ ;  /* 0x00000010bc847819 */ /* 0x000fe200000006ff */
[----:B------:R-:W2:Y:S04]  /*22fe0*/  LDL R193, [R1+0x28] ;  /* 0x0000280001c17983 */ /* 0x000ea80000100800 */
[----:B---3--:R-:W-:Y:S01]  /*22ff0*/  FFMA.FTZ R130, R130, R132, R192 ;  /* 0x0000008482827223 */ /* 0x008fe200000100c0 */
[----:B------:R-:W-:Y:S01]  /*23000*/  PRMT R132, R188, 0x7632, R132 ;  /* 0x00007632bc847816 */ /* 0x000fe20000000084 */
[----:B------:R-:W3:Y:S04]  /*23010*/  LDL R192, [R1+0x30] ;  /* 0x0000300001c07983 */ /* 0x000ee80000100800 */
[----:B------:R-:W-:-:S04]  /*23020*/  IMAD.U32 R132, R132, 0x10000, RZ ;  /* 0x0001000084847824 */ /* 0x000fc800078e00ff */
[----:B------:R-:W-:Y:S02]  /*23030*/  FFMA.FTZ R131, R131, R132, R136 ;  /* 0x0000008483837223 */ /* 0x000fe40000010088 */
[----:B------:R-:W0:Y:S01]  /*23040*/  S2R R136, SR_TID.X ;  /* 0x0000000000887919 */ /* 0x000e220000002100 */
[----:B------:R-:W1:Y:S01]  /*23050*/  LDC.64 R132, c[0x0][0x2b8] ;  /* 0x0000ae00ff847b82 */ /* 0x000e620000000a00 */
[----:B------:R-:W-:-:S04]  /*23060*/  SHF.R.S32.HI R134, RZ, 0x1f, R179 ;  /* 0x0000001fff867819 */ /* 0x000fc800000114b3 */
[----:B------:R-:W-:Y:S02]  /*23070*/  LEA.HI R134, R134, R179, RZ, 0x3 ;  /* 0x000000b386867211 */ /* 0x000fe400078f18ff */
[----:B------:R-:W-:Y:S02]  /*23080*/  F2FP.BF16.F32.PACK_AB R117, R116, R117 ;  /* 0x000000757475723e */ /* 0x000fe400000010ff */
[----:B------:R-:W-:Y:S02]  /*23090*/  F2FP.BF16.F32.PACK_AB R116, R131, R130 ;  /* 0x000000828374723e */ /* 0x000fe400000010ff */
[----:B0-----:R-:W-:-:S04]  /*230a0*/  LOP3.LUT R136, R136, 0x1f, RZ, 0xc0, !PT ;  /* 0x0000001f88887812 */ /* 0x001fc800078ec0ff */
[----:B------:R-:W-:Y:S02]  /*230b0*/  LEA.HI.SX32 R134, R134, R136, 0x1d ;  /* 0x0000008886867211 */ /* 0x000fe400078feaff */
[----:B------:R-:W3:Y:S03]  /*230c0*/  LDL R136, [R1+0x2c] ;  /* 0x00002c0001887983 */ /* 0x000ee60000100800 */
[----:B-1----:R-:W-:-:S05]  /*230d0*/  IMAD.WIDE.U32 R130, R134, 0x10, R132 ;  /* 0x0000001086827825 */ /* 0x002fca00078e0084 */
[----:B------:R0:W-:Y:S04]  /*230e0*/  STG.E.128 desc[UR6][R130.64], R116 ;  /* 0x0000007482007986 */ /* 0x0001e8000c101d06 */
[----:B0-----:R-:W3:Y:S04]  /*230f0*/  LDL R119, [R1+0x34] ;  /* 0x0000340001777983 */ /* 0x001ee80000100800 */
[----:B------:R-:W3:Y:S01]  /*23100*/  LDL R118, [R1+0x3c] ;  /* 0x00003c0001767983 */ /* 0x000ee20000100800 */
[----:B------:R-:W-:Y:S01]  /*23110*/  PRMT R117, R182, 0x7632, R117 ;  /* 0x00007632b6757816 */ /* 0x000fe20000000075 */
[----:B------:R-:W-:Y:S01]  /*23120*/  FADD.FTZ R39, -R169, R39 ;  /* 0x00000027a9277221 */ /* 0x000fe20000010100 */
[----:B------:R-:W-:Y:S01]  /*23130*/  PRMT R116, R183, 0x7632, R116 ;  /* 0x00007632b7747816 */ /* 0x000fe20000000074 */
[C---:B------:R-:W-:Y:S01]  /*23140*/  FADD.FTZ R41, -R169.reuse, R41 ;  /* 0x00000029a9297221 */ /* 0x040fe20000010100 */
[----:B------:R-:W-:Y:S01]  /*23150*/  FADD.FTZ R40, -R169, R40 ;  /* 0x00000028a9287221 */ /* 0x000fe20000010100 */
[----:B------:R-:W-:-:S02]  /*23160*/  IMAD.U32 R117, R117, 0x10000, RZ ;  /* 0x0001000075757824 */ /* 0x000fc400078e00ff */
[----:B------:R-:W-:Y:S01]  /*23170*/  FMUL.FTZ R39, R168, R39 ;  /* 0x00000027a8277220 */ /* 0x000fe20000410000 */
[----:B------:R-:W-:Y:S01]  /*23180*/  SHF.L.U32 R116, R116, 0x10, RZ ;  /* 0x0000001074747819 */ /* 0x000fe200000006ff */
[C---:B------:R-:W-:Y:S01]  /*23190*/  FMUL.FTZ R41, R168.reuse, R41 ;  /* 0x00000029a8297220 */ /* 0x040fe20000410000 */
[C---:B------:R-:W-:Y:S01]  /*231a0*/  FADD.FTZ R37, -R169.reuse, R37 ;  /* 0x00000025a9257221 */ /* 0x040fe20000010100 */
[C---:B------:R-:W-:Y:S01]  /*231b0*/  FADD.FTZ R38, -R169.reuse, R38 ;  /* 0x00000026a9267221 */ /* 0x040fe20000010100 */
[----:B------:R-:W3:Y:S01]  /*231c0*/  LDL R130, [R1+0x10] ;  /* 0x0000100001827983 */ /* 0x000ee20000100800 */
[C---:B------:R-:W-:Y:S01]  /*231d0*/  FADD.FTZ R34, -R169.reuse, R34 ;  /* 0x00000022a9227221 */ /* 0x040fe20000010100 */
[C---:B------:R-:W-:Y:S01]  /*231e0*/  FMUL.FTZ R37, R168.reuse, R37 ;  /* 0x00000025a8257220 */ /* 0x040fe20000410000 */
[----:B------:R-:W-:Y:S01]  /*231f0*/  FMUL.FTZ R38, R168, R38 ;  /* 0x00000026a8267220 */ /* 0x000fe20000410000 */
[----:B------:R-:W-:Y:S01]  /*23200*/  FADD.FTZ R36, -R169, R36 ;  /* 0x00000024a9247221 */ /* 0x000fe20000010100 */
[----:B------:R-:W3:Y:S01]  /*23210*/  LDL R131, [R1+0x8] ;  /* 0x0000080001837983 */ /* 0x000ee20000100800 */
[----:B--2---:R-:W-:Y:S01]  /*23220*/  FFMA.FTZ R117, R39, R117, R193 ;  /* 0x0000007527757223 */ /* 0x004fe200000100c1 */
[--C-:B------:R-:W-:Y:S01]  /*23230*/  FADD.FTZ R39, -R169, R35.reuse ;  /* 0x00000023a9277221 */ /* 0x100fe20000010100 */
[----:B------:R-:W-:-:S03]  /*23240*/  PRMT R35, R180, 0x7632, R35 ;  /* 0x00007632b4237816 */ /* 0x000fc60000000023 */
[----:B------:R-:W-:Y:S02]  /*23250*/  FMUL.FTZ R39, R168, R39 ;  /* 0x00000027a8277220 */ /* 0x000fe40000410000 */
[----:B------:R-:W-:-:S04]  /*23260*/  IMAD.U32 R35, R35, 0x10000, RZ ;  /* 0x0001000023237824 */ /* 0x000fc800078e00ff */
[----:B------:R-:W-:Y:S02]  /*23270*/  FFMA.FTZ R35, R39, R35, R135 ;  /* 0x0000002327237223 */ /* 0x000fe40000010087 */
[----:B------:R-:W2:Y:S01]  /*23280*/  LDL R135, [R1] ;  /* 0x0000000001877983 */ /* 0x000ea20000100800 */
[----:B------:R-:W-:Y:S01]  /*23290*/  FMUL.FTZ R39, R168, R40 ;  /* 0x00000028a8277220 */ /* 0x000fe20000410000 */
[----:B----4-:R-:W-:Y:S01]  /*232a0*/  FFMA.FTZ R41, R41, R116, R194 ;  /* 0x0000007429297223 */ /* 0x010fe200000100c2 */
[----:B------:R-:W-:Y:S02]  /*232b0*/  SHF.L.U32 R40, R183, 0x10, RZ ;  /* 0x00000010b7287819 */ /* 0x000fe400000006ff */
[----:B------:R-:W-:-:S03]  /*232c0*/  PRMT R116, R181, 0x7632, R116 ;  /* 0x00007632b5747816 */ /* 0x000fc60000000074 */
[----:B------:R-:W-:Y:S01]  /*232d0*/  FFMA.FTZ R39, R39, R40, R137 ;  /* 0x0000002827277223 */ /* 0x000fe20000010089 */
[----:B------:R-:W-:Y:S01]  /*232e0*/  SHF.L.U32 R116, R116, 0x10, RZ ;  /* 0x0000001074747819 */ /* 0x000fe200000006ff */
[----:B------:R-:W-:-:S04]  /*232f0*/  IMAD.U32 R40, R182, 0x10000, RZ ;  /* 0x00010000b6287824 */ /* 0x000fc800078e00ff */
[----:B---3--:R-:W-:Y:S01]  /*23300*/  FFMA.FTZ R37, R37, R116, R192 ;  /* 0x0000007425257223 */ /* 0x008fe200000100c0 */
[----:B------:R-:W-:Y:S02]  /*23310*/  SHF.L.U32 R116, R181, 0x10, RZ ;  /* 0x00000010b5747819 */ /* 0x000fe400000006ff */
[----:B------:R-:W-:Y:S01]  /*23320*/  F2FP.BF16.F32.PACK_AB R39, R41, R39 ;  /* 0x000000272927723e */ /* 0x000fe200000010ff */
[----:B------:R-:W-:Y:S01]  /*23330*/  FFMA.FTZ R38, R38, R40, R136 ;  /* 0x0000002826267223 */ /* 0x000fe20000010088 */
[C---:B------:R-:W-:Y:S01]  /*23340*/  FMUL.FTZ R40, R168.reuse, R34 ;  /* 0x00000022a8287220 */ /* 0x040fe20000410000 */
[----:B------:R-:W-:Y:S01]  /*23350*/  FMUL.FTZ R34, R168, R36 ;  /* 0x00000024a8227220 */ /* 0x000fe20000410000 */
[----:B------:R-:W-:Y:S02]  /*23360*/  IMAD.U32 R36, R180, 0x10000, RZ ;  /* 0x00010000b4247824 */ /* 0x000fe400078e00ff */
[----:B------:R-:W-:Y:S01]  /*23370*/  F2FP.BF16.F32.PACK_AB R38, R117, R38 ;  /* 0x000000267526723e */ /* 0x000fe200000010ff */
[----:B------:R-:W-:-:S02]  /*23380*/  FFMA.FTZ R34, R34, R116, R119 ;  /* 0x0000007422227223 */ /* 0x000fc40000010077 */
[----:B------:R-:W3:Y:S01]  /*23390*/  LDL R119, [R1+0x18] ;  /* 0x0000180001777983 */ /* 0x000ee20000100800 */
[----:B------:R-:W-:Y:S02]  /*233a0*/  FFMA.FTZ R36, R40, R36, R118 ;  /* 0x0000002428247223 */ /* 0x000fe40000010076 */
[----:B------:R-:W-:Y:S01]  /*233b0*/  F2FP.BF16.F32.PACK_AB R37, R37, R34 ;  /* 0x000000222525723e */ /* 0x000fe200000010ff */
[----:B------:R-:W4:Y:S01]  /*233c0*/  LDL R118, [R1+0x4] ;  /* 0x0000040001767983 */ /* 0x000f220000100800 */
[----:B------:R-:W-:Y:S02]  /*233d0*/  IADD3 R34, R134, 0x20, RZ ;  /* 0x0000002086227810 */ /* 0x000fe40007ffe0ff */
[----:B------:R-:W-:Y:S01]  /*233e0*/  F2FP.BF16.F32.PACK_AB R36, R35, R36 ;  /* 0x000000242324723e */ /* 0x000fe200000010ff */
[----:B------:R-:W4:Y:S02]  /*233f0*/  LDL R116, [R1+0xc] ;  /* 0x00000c0001747983 */ /* 0x000f240000100800 */
[----:B------:R-:W-:-:S05]  /*23400*/  IMAD.WIDE.U32 R34, R34, 0x10, R132 ;  /* 0x0000001022227825 */ /* 0x000fca00078e0084 */
[----:B------:R0:W-:Y:S04]  /*23410*/  STG.E.128 desc[UR6][R34.64], R36 ;  /* 0x0000002422007986 */ /* 0x0001e8000c101d06 */
[----:B0-----:R-:W4:Y:S04]  /*23420*/  LDL R39, [R1+0x14] ;  /* 0x0000140001277983 */ /* 0x001f280000100800 */
[----:B------:R-:W4:Y:S01]  /*23430*/  LDL R38, [R1+0x1c] ;  /* 0x00001c0001267983 */ /* 0x000f220000100800 */
[----:B------:R-:W-:Y:S01]  /*23440*/  PRMT R34, R79, 0x7632, R34 ;  /* 0x000076324f227816 */ /* 0x000fe20000000022 */
[----:B------:R-:W-:-:S04]  /*23450*/  FADD.FTZ R24, -R169, R24 ;  /* 0x00000018a9187221 */ /* 0x000fc80000010100 */
[----:B------:R-:W-:Y:S02]  /*23460*/  IMAD.U32 R34, R34, 0x10000, RZ ;  /* 0x0001000022227824 */ /* 0x000fe400078e00ff */
[----:B------:R-:W-:Y:S01]  /*23470*/  FMUL.FTZ R24, R168, R24 ;  /* 0x00000018a8187220 */ /* 0x000fe20000410000 */
[----:B------:R-:W-:-:S04]  /*23480*/  FADD.FTZ R20, -R169, R20 ;  /* 0x00000014a9147221 */ /* 0x000fc80000010100 */
[----:B------:R-:W-:Y:S01]  /*23490*/  FMUL.FTZ R20, R168, R20 ;  /* 0x00000014a8147220 */ /* 0x000fe20000410000 */
[C---:B------:R-:W-:Y:S01]  /*234a0*/  FADD.FTZ R23, -R169.reuse, R23 ;  /* 0x00000017a9177221 */ /* 0x040fe20000010100 */
[----:B------:R-:W-:Y:S01]  /*234b0*/  PRMT R35, R78, 0x7632, R35 ;  /* 0x000076324e237816 */ /* 0x000fe20000000023 */
[C---:B------:R-:W-:Y:S02]  /*234c0*/  FADD.FTZ R22, -R169.reuse, R22 ;  /* 0x00000016a9167221 */ /* 0x040fe40000010100 */
[C---:B------:R-:W-:Y:S01]  /*234d0*/  FMUL.FTZ R23, R168.reuse, R23 ;  /* 0x00000017a8177220 */ /* 0x040fe20000410000 */
[----:B------:R-:W-:Y:S01]  /*234e0*/  FADD.FTZ R21, -R169, R21 ;  /* 0x00000015a9157221 */ /* 0x000fe20000010100 */
[----:B------:R-:W-:Y:S01]  /*234f0*/  SHF.L.U32 R35, R35, 0x10, RZ ;  /* 0x0000001023237819 */ /* 0x000fe200000006ff */
[C---:B------:R-:W-:Y:S01]  /*23500*/  FMUL.FTZ R22, R168.reuse, R22 ;  /* 0x00000016a8167220 */ /* 0x040fe20000410000 */
[C---:B------:R-:W-:Y:S01]  /*23510*/  FADD.FTZ R19, -R169.reuse, R19 ;  /* 0x00000013a9137221 */ /* 0x040fe20000010100 */
[----:B------:R-:W-:Y:S01]  /*23520*/  FMUL.FTZ R21, R168, R21 ;  /* 0x00000015a8157220 */ /* 0x000fe20000410000 */
[----:B------:R-:W-:Y:S01]  /*23530*/  FADD.FTZ R17, -R169, R17 ;  /* 0x00000011a9117221 */ /* 0x000fe20000010100 */
[----:B------:R-:W-:Y:S01]  /*23540*/  FFMA.FTZ R22, R22, R35, R131 ;  /* 0x0000002316167223 */ /* 0x000fe20000010083 */
[----:B------:R-:W-:Y:S01]  /*23550*/  FMUL.FTZ R19, R168, R19 ;  /* 0x00000013a8137220 */ /* 0x000fe20000410000 */
[----:B------:R-:W-:-:S02]  /*23560*/  IMAD.U32 R35, R77, 0x10000, RZ ;  /* 0x000100004d237824 */ /* 0x000fc400078e00ff */
[----:B------:R-:W-:Y:S01]  /*23570*/  FMUL.FTZ R17, R168, R17 ;  /* 0x00000011a8117220 */ /* 0x000fe20000410000 */
[C---:B------:R-:W-:Y:S01]  /*23580*/  FADD.FTZ R15, -R169.reuse, R15 ;  /* 0x0000000fa90f7221 */ /* 0x040fe20000010100 */
[----:B------:R-:W-:-:S03]  /*23590*/  FADD.FTZ R16, -R169, R16 ;  /* 0x00000010a9107221 */ /* 0x000fc60000010100 */
[C---:B------:R-:W-:Y:S01]  /*235a0*/  FMUL.FTZ R15, R168.reuse, R15 ;  /* 0x0000000fa80f7220 */ /* 0x040fe20000410000 */
[C---:B------:R-:W-:Y:S01]  /*235b0*/  FADD.FTZ R13, -R169.reuse, R13 ;  /* 0x0000000da90d7221 */ /* 0x040fe20000010100 */
[C---:B------:R-:W-:Y:S01]  /*235c0*/  FMUL.FTZ R16, R168.reuse, R16 ;  /* 0x00000010a8107220 */ /* 0x040fe20000410000 */
[C---:B------:R-:W-:Y:S02]  /*235d0*/  FADD.FTZ R9, -R169.reuse, R9 ;  /* 0x00000009a9097221 */ /* 0x040fe40000010100 */
[C---:B------:R-:W-:Y:S01]  /*235e0*/  FMUL.FTZ R13, R168.reuse, R13 ;  /* 0x0000000da80d7220 */ /* 0x040fe20000410000 */
[C---:B------:R-:W-:Y:S01]  /*235f0*/  FADD.FTZ R12, -R169.reuse, R12 ;  /* 0x0000000ca90c7221 */ /* 0x040fe20000010100 */
[C---:B------:R-:W-:Y:S01]  /*23600*/  FADD.FTZ R10, -R169.reuse, R10 ;  /* 0x0000000aa90a7221 */ /* 0x040fe20000010100 */
[C---:B------:R-:W-:Y:S02]  /*23610*/  FMUL.FTZ R9, R168.reuse, R9 ;  /* 0x00000009a8097220 */ /* 0x040fe40000410000 */
[C---:B------:R-:W-:Y:S01]  /*23620*/  FMUL.FTZ R12, R168.reuse, R12 ;  /* 0x0000000ca80c7220 */ /* 0x040fe20000410000 */
[----:B------:R-:W-:Y:S01]  /*23630*/  FMUL.FTZ R10, R168, R10 ;  /* 0x0000000aa80a7220 */ /* 0x000fe20000410000 */
[C---:B------:R-:W-:Y:S01]  /*23640*/  FADD.FTZ R29, -R169.reuse, R29 ;  /* 0x0000001da91d7221 */ /* 0x040fe20000010100 */
[C---:B------:R-:W-:Y:S01]  /*23650*/  FADD.FTZ R31, -R169.reuse, R31 ;  /* 0x0000001fa91f7221 */ /* 0x040fe20000010100 */
[----:B------:R-:W-:-:S02]  /*23660*/  FADD.FTZ R30, -R169, R30 ;  /* 0x0000001ea91e7221 */ /* 0x000fc40000010100 */
[C---:B------:R-:W-:Y:S01]  /*23670*/  FMUL.FTZ R29, R168.reuse, R29 ;  /* 0x0000001da81d7220 */ /* 0x040fe20000410000 */
[C---:B------:R-:W-:Y:S01]  /*23680*/  FMUL.FTZ R31, R168.reuse, R31 ;  /* 0x0000001fa81f7220 */ /* 0x040fe20000410000 */
[C---:B------:R-:W-:Y:S01]  /*23690*/  FMUL.FTZ R30, R168.reuse, R30 ;  /* 0x0000001ea81e7220 */ /* 0x040fe20000410000 */
[C---:B------:R-:W-:Y:S01]  /*236a0*/  FADD.FTZ R14, -R169.reuse, R14 ;  /* 0x0000000ea90e7221 */ /* 0x040fe20000010100 */
[C---:B------:R-:W-:Y:S01]  /*236b0*/  FADD.FTZ R11, -R169.reuse, R11 ;  /* 0x0000000ba90b7221 */ /* 0x040fe20000010100 */
[C---:B------:R-:W-:Y:S02]  /*236c0*/  FADD.FTZ R129, -R169.reuse, R129 ;  /* 0x00000081a9817221 */ /* 0x040fe40000010100 */
[C---:B------:R-:W-:Y:S01]  /*236d0*/  FMUL.FTZ R14, R168.reuse, R14 ;  /* 0x0000000ea80e7220 */ /* 0x040fe20000410000 */
[C---:B------:R-:W-:Y:S01]  /*236e0*/  FMUL.FTZ R11, R168.reuse, R11 ;  /* 0x0000000ba80b7220 */ /* 0x040fe20000410000 */
[C---:B------:R-:W-:Y:S01]  /*236f0*/  FADD.FTZ R32, -R169.reuse, R32 ;  /* 0x00000020a9207221 */ /* 0x040fe20000010100 */
[----:B------:R-:W-:Y:S01]  /*23700*/  FMUL.FTZ R129, R168, R129 ;  /* 0x00000081a8817220 */ /* 0x000fe20000410000 */
[----:B------:R-:W-:-:S02]  /*23710*/  FADD.FTZ R126, -R169, R126 ;  /* 0x0000007ea97e7221 */ /* 0x000fc40000010100 */
[C---:B------:R-:W-:Y:S01]  /*23720*/  FMUL.FTZ R32, R168.reuse, R32 ;  /* 0x00000020a8207220 */ /* 0x040fe20000410000 */
[C---:B------:R-:W-:Y:S01]  /*23730*/  FADD.FTZ R125, -R169.reuse, R125 ;  /* 0x0000007da97d7221 */ /* 0x040fe20000010100 */
        /* <DEDUP_REMOVED lines=8> */
[----:B------:R-:W-:Y:S01]  /*237c0*/  PRMT R36, R84, 0x7632, R36 ;  /* 0x0000763254247816 */ /* 0x000fe20000000024 */
[C---:B------:R-:W-:Y:S01]  /*237d0*/  FADD.FTZ R26, -R169.reuse, R26 ;  /* 0x0000001aa91a7221 */ /* 0x040fe20000010100 */
[C---:B------:R-:W-:Y:S01]  /*237e0*/  FMUL.FTZ R123, R168.reuse, R123 ;  /* 0x0000007ba87b7220 */ /* 0x040fe20000410000 */
[C---:B------:R-:W-:Y:S01]  /*237f0*/  FMUL.FTZ R145, R168.reuse, R145 ;  /* 0x00000091a8917220 */ /* 0x040fe20000410000 */
[----:B------:R-:W-:Y:S01]  /*23800*/  FADD.FTZ R143, -R169, R143 ;  /* 0x0000008fa98f7221 */ /* 0x000fe20000010100 */
[----:B------:R-:W-:Y:S01]  /*23810*/  FMUL.FTZ R26, R168, R26 ;  /* 0x0000001aa81a7220 */ /* 0x000fe20000410000 */
[----:B------:R-:W-:-:S02]  /*23820*/  IMAD.U32 R36, R36, 0x10000, RZ ;  /* 0x0001000024247824 */ /* 0x000fc400078e00ff */
[----:B--2---:R-:W-:Y:S01]  /*23830*/  FFMA.FTZ R24, R24, R34, R135 ;  /* 0x0000002218187223 */ /* 0x004fe20000010087 */
[----:B------:R-:W-:-:S05]  /*23840*/  PRMT R34, R77, 0x7632, R34 ;  /* 0x000076324d227816 */ /* 0x000fca0000000022 */
[----:B------:R-:W-:-:S04]  /*23850*/  IMAD.U32 R34, R34, 0x10000, RZ ;  /* 0x0001000022227824 */ /* 0x000fc800078e00ff */
[----:B------:R-:W-:Y:S01]  /*23860*/  FFMA.FTZ R20, R20, R34, R130 ;  /* 0x0000002214147223 */ /* 0x000fe20000010082 */
[--C-:B------:R-:W-:Y:S01]  /*23870*/  FADD.FTZ R34, -R169, R18.reuse ;  /* 0x00000012a9227221 */ /* 0x100fe20000010100 */
[----:B------:R-:W-:-:S03]  /*23880*/  PRMT R18, R76, 0x7632, R18 ;  /* 0x000076324c127816 */ /* 0x000fc60000000012 */
[----:B------:R-:W-:Y:S01]  /*23890*/  FMUL.FTZ R34, R168, R34 ;  /* 0x00000022a8227220 */ /* 0x000fe20000410000 */
[----:B------:R-:W-:-:S05]  /*238a0*/  SHF.L.U32 R18, R18, 0x10, RZ ;  /* 0x0000001012127819 */ /* 0x000fca00000006ff */
[----:B---3--:R-:W-:Y:S01]  /*238b0*/  FFMA.FTZ R18, R34, R18, R119 ;  /* 0x0000001222127223 */ /* 0x008fe20000010077 */
[----:B------:R-:W-:-:S04]  /*238c0*/  IMAD.U32 R34, R79, 0x10000, RZ ;  /* 0x000100004f227824 */ /* 0x000fc800078e00ff */
[----:B----4-:R-:W-:Y:S01]  /*238d0*/  FFMA.FTZ R23, R23, R34, R118 ;  /* 0x0000002217177223 */ /* 0x010fe20000010076 */
[----:B------:R-:W-:-:S05]  /*238e0*/  SHF.L.U32 R34, R78, 0x10, RZ ;  /* 0x000000104e227819 */ /* 0x000fca00000006ff */
[----:B------:R-:W-:Y:S01]  /*238f0*/  FFMA.FTZ R21, R21, R34, R116 ;  /* 0x0000002215157223 */ /* 0x000fe20000010074 */
[----:B------:R-:W-:-:S04]  /*23900*/  SHF.L.U32 R34, R76, 0x10, RZ ;  /* 0x000000104c227819 */ /* 0x000fc800000006ff */
[----:B------:R-:W-:Y:S02]  /*23910*/  F2FP.BF16.F32.PACK_AB R22, R22, R21 ;  /* 0x000000151616723e */ /* 0x000fe400000010ff */
[----:B------:R-:W-:Y:S01]  /*23920*/  F2FP.BF16.F32.PACK_AB R23, R24, R23 ;  /* 0x000000171817723e */ /* 0x000fe200000010ff */
[----:B------:R-:W-:Y:S01]  /*23930*/  FFMA.FTZ R19, R19, R35, R39 ;  /* 0x0000002313137223 */ /* 0x000fe20000010027 */
[----:B------:R-:W-:-:S04]  /*23940*/  FFMA.FTZ R17, R17, R34, R38 ;  /* 0x0000002211117223 */ /* 0x000fc80000010026 */
[----:B------:R-:W-:Y:S02]  /*23950*/  F2FP.BF16.F32.PACK_AB R21, R20, R19 ;  /* 0x000000131415723e */ /* 0x000fe400000010ff */
[----:B------:R-:W-:Y:S01]  /*23960*/  F2FP.BF16.F32.PACK_AB R20, R18, R17 ;  /* 0x000000111214723e */ /* 0x000fe200000010ff */
[----:B------:R-:W-:-:S04]  /*23970*/  VIADD R18, R134, 0x40 ;  /* 0x0000004086127836 */ /* 0x000fc80000000000 */
[----:B------:R-:W-:Y:S01]  /*23980*/  IMAD.WIDE.U32 R18, R18, 0x10, R132 ;  /* 0x0000001012127825 */ /* 0x000fe200078e0084 */
[----:B------:R-:W-:-:S04]  /*23990*/  PRMT R17, R83, 0x7632, R17 ;  /* 0x0000763253117816 */ /* 0x000fc80000000011 */
[----:B------:R0:W-:Y:S01]  /*239a0*/  STG.E.128 desc[UR6][R18.64], R20 ;  /* 0x0000001412007986 */ /* 0x0001e2000c101d06 */
[----:B------:R-:W-:-:S05]  /*239b0*/  SHF.L.U32 R17, R17, 0x10, RZ ;  /* 0x0000001011117819 */ /* 0x000fca00000006ff */
[----:B------:R-:W-:Y:S01]  /*239c0*/  FFMA.FTZ R16, R16, R17, R245 ;  /* 0x0000001110107223 */ /* 0x000fe200000100f5 */
[----:B0-----:R-:W-:-:S05]  /*239d0*/  SHF.L.U32 R19, R83, 0x10, RZ ;  /* 0x0000001053137819 */ /* 0x001fca00000006ff */
[----:B------:R-:W-:Y:S01]  /*239e0*/  FFMA.FTZ R19, R15, R19, R246 ;  /* 0x000000130f137223 */ /* 0x000fe200000100f6 */
[C---:B------:R-:W-:Y:S01]  /*239f0*/  PRMT R15, R82.reuse, 0x7632, R15 ;  /* 0x00007632520f7816 */ /* 0x040fe2000000000f */
[----:B------:R-:W-:Y:S01]  /*23a00*/  IMAD.U32 R18, R82, 0x10000, RZ ;  /* 0x0001000052127824 */ /* 0x000fe200078e00ff */
[----:B------:R-:W-:-:S03]  /*23a10*/  PRMT R20, R81, 0x7632, R20 ;  /* 0x0000763251147816 */ /* 0x000fc60000000014 */
[----:B------:R-:W-:Y:S01]  /*23a20*/  IMAD.U32 R17, R15, 0x10000, RZ ;  /* 0x000100000f117824 */ /* 0x000fe200078e00ff */
[C---:B------:R-:W-:Y:S01]  /*23a30*/  PRMT R15, R80.reuse, 0x7632, R15 ;  /* 0x00007632500f7816 */ /* 0x040fe2000000000f */
[----:B------:R-:W-:Y:S01]  /*23a40*/  FFMA.FTZ R18, R13, R18, R248 ;  /* 0x000000120d127223 */ /* 0x000fe200000100f8 */
[----:B------:R-:W-:Y:S01]  /*23a50*/  SHF.L.U32 R13, R80, 0x10, RZ ;  /* 0x00000010500d7819 */ /* 0x000fe200000006ff */
[----:B------:R-:W-:Y:S02]  /*23a60*/  IMAD.U32 R20, R20, 0x10000, RZ ;  /* 0x0001000014147824 */ /* 0x000fe400078e00ff */
[----:B------:R-:W-:Y:S02]  /*23a70*/  IMAD.U32 R15, R15, 0x10000, RZ ;  /* 0x000100000f0f7824 */ /* 0x000fe400078e00ff */
[----:B------:R-:W-:Y:S01]  /*23a80*/  FFMA.FTZ R20, R12, R20, R249 ;  /* 0x000000140c147223 */ /* 0x000fe200000100f9 */
[----:B------:R-:W-:Y:S01]  /*23a90*/  FFMA.FTZ R9, R9, R13, R252 ;  /* 0x0000000d09097223 */ /* 0x000fe200000100fc */
[----:B------:R-:W-:Y:S01]  /*23aa0*/  SHF.L.U32 R13, R87, 0x10, RZ ;  /* 0x00000010570d7819 */ /* 0x000fe200000006ff */
[----:B------:R-:W-:Y:S01]  /*23ab0*/  FFMA.FTZ R10, R10, R15, R251 ;  /* 0x0000000f0a0a7223 */ /* 0x000fe200000100fb */
[----:B------:R-:W-:-:S02]  /*23ac0*/  SHF.L.U32 R12, R86, 0x10, RZ ;  /* 0x00000010560c7819 */ /* 0x000fc400000006ff */
[----:B------:R-:W-:Y:S01]  /*23ad0*/  PRMT R15, R86, 0x7632, R15 ;  /* 0x00007632560f7816 */ /* 0x000fe2000000000f */
[----:B------:R-:W-:Y:S02]  /*23ae0*/  FFMA.FTZ R31, R31, R13, R238 ;  /* 0x0000000d1f1f7223 */ /* 0x000fe400000100ee */
[----:B------:R-:W-:Y:S01]  /*23af0*/  FFMA.FTZ R29, R29, R12, R240 ;  /* 0x0000000c1d1d7223 */ /* 0x000fe200000100f0 */
[----:B------:R-:W-:Y:S01]  /*23b00*/  PRMT R12, R85, 0x7632, R12 ;  /* 0x00007632550c7816 */ /* 0x000fe2000000000c */
[----:B------:R-:W-:-:S04]  /*23b10*/  IMAD.U32 R13, R15, 0x10000, RZ ;  /* 0x000100000f0d7824 */ /* 0x000fc800078e00ff */
[----:B------:R-:W-:Y:S01]  /*23b20*/  FFMA.FTZ R30, R30, R13, R239 ;  /* 0x0000000d1e1e7223 */ /* 0x000fe200000100ef */
[----:B------:R-:W-:Y:S01]  /*23b30*/  IMAD.U32 R13, R12, 0x10000, RZ ;  /* 0x000100000c0d7824 */ /* 0x000fe200078e00ff */
[----:B------:R-:W-:Y:S01]  /*23b40*/  PRMT R12, R91, 0x7632, R12 ;  /* 0x000076325b0c7816 */ /* 0x000fe2000000000c */
[----:B------:R-:W-:Y:S01]  /*23b50*/  FFMA.FTZ R17, R14, R17, R247 ;  /* 0x000000110e117223 */ /* 0x000fe200000100f7 */
[----:B------:R-:W-:Y:S02]  /*23b60*/  SHF.L.U32 R21, R81, 0x10, RZ ;  /* 0x0000001051157819 */ /* 0x000fe400000006ff */
[----:B------:R-:W-:Y:S01]  /*23b70*/  PRMT R14, R87, 0x7632, R14 ;  /* 0x00007632570e7816 */ /* 0x000fe2000000000e */
[----:B------:R-:W-:Y:S02]  /*23b80*/  IMAD.U32 R12, R12, 0x10000, RZ ;  /* 0x000100000c0c7824 */ /* 0x000fe400078e00ff */
[----:B------:R-:W-:Y:S01]  /*23b90*/  FFMA.FTZ R11, R11, R21, R250 ;  /* 0x000000150b0b7223 */ /* 0x000fe200000100fa */
[----:B------:R-:W-:Y:S01]  /*23ba0*/  SHF.L.U32 R21, R90, 0x10, RZ ;  /* 0x000000105a157819 */ /* 0x000fe200000006ff */
[----:B------:R-:W-:-:S02]  /*23bb0*/  IMAD.U32 R14, R14, 0x10000, RZ ;  /* 0x000100000e0e7824 */ /* 0x000fc400078e00ff */
[----:B------:R-:W-:Y:S01]  /*23bc0*/  FFMA.FTZ R129, R129, R12, R229 ;  /* 0x0000000c81817223 */ /* 0x000fe200000100e5 */
[----:B------:R-:W-:Y:S02]  /*23bd0*/  PRMT R22, R90, 0x7632, R22 ;  /* 0x000076325a167816 */ /* 0x000fe40000000016 */
[----:B------:R-:W-:Y:S01]  /*23be0*/  PRMT R12, R89, 0x7632, R12 ;  /* 0x00007632590c7816 */ /* 0x000fe2000000000c */
[----:B------:R-:W-:Y:S01]  /*23bf0*/  FFMA.FTZ R32, R32, R14, R237 ;  /* 0x0000000e20207223 */ /* 0x000fe200000100ed */
[----:B------:R-:W-:Y:S01]  /*23c00*/  FFMA.FTZ R14, R126, R21, R232 ;  /* 0x000000157e0e7223 */ /* 0x000fe200000100e8 */
[----:B------:R-:W-:Y:S01]  /*23c10*/  IMAD.U32 R22, R22, 0x10000, RZ ;  /* 0x0001000016167824 */ /* 0x000fe200078e00ff */
[----:B------:R-:W-:Y:S01]  /*23c20*/  SHF.L.U32 R21, R88, 0x10, RZ ;  /* 0x0000001058157819 */ /* 0x000fe200000006ff */
[----:B------:R-:W-:Y:S02]  /*23c30*/  IMAD.U32 R12, R12, 0x10000, RZ ;  /* 0x000100000c0c7824 */ /* 0x000fe400078e00ff */
[----:B------:R-:W-:Y:S01]  /*23c40*/  FFMA.FTZ R127, R127, R22, R231 ;  /* 0x000000167f7f7223 */ /* 0x000fe200000100e7 */
[----:B------:R-:W-:Y:S01]  /*23c50*/  PRMT R22, R88, 0x7632, R22 ;  /* 0x0000763258167816 */ /* 0x000fe20000000016 */
[----:B------:R-:W-:Y:S01]  /*23c60*/  FFMA.FTZ R125, R125, R12, R233 ;  /* 0x0000000c7d7d7223 */ /* 0x000fe200000100e9 */
[----:B------:R-:W-:Y:S01]  /*23c70*/  FFMA.FTZ R12, R122, R21, R236 ;  /* 0x000000157a0c7223 */ /* 0x000fe200000100ec */
[----:B------:R-:W-:-:S02]  /*23c80*/  PRMT R21, R95, 0x7632, R21 ;  /* 0x000076325f157816 */ /* 0x000fc40000000015 */
[----:B------:R-:W-:Y:S01]  /*23c90*/  IMAD.U32 R24, R22, 0x10000, RZ ;  /* 0x0001000016187824 */ /* 0x000fe200078e00ff */
[----:B------:R-:W-:Y:S02]  /*23ca0*/  PRMT R23, R94, 0x7632, R23 ;  /* 0x000076325e177816 */ /* 0x000fe40000000017 */
[----:B------:R-:W-:Y:S02]  /*23cb0*/  IMAD.U32 R22, R21, 0x10000, RZ ;  /* 0x0001000015167824 */ /* 0x000fe400078e00ff */
[----:B------:R-:W-:Y:S01]  /*23cc0*/  FFMA.FTZ R123, R123, R24, R235 ;  /* 0x000000187b7b7223 */ /* 0x000fe200000100eb */
[----:B------:R-:W-:Y:S01]  /*23cd0*/  FADD.FTZ R25, -R169, R25 ;  /* 0x00000019a9197221 */ /* 0x000fe20000010100 */
[----:B------:R-:W-:Y:S01]  /*23ce0*/  FMUL.FTZ R143, R168, R143 ;  /* 0x0000008fa88f7220 */ /* 0x000fe20000410000 */
[----:B------:R-:W-:Y:S01]  /*23cf0*/  FFMA.FTZ R145, R145, R22, R221 ;  /* 0x0000001691917223 */ /* 0x000fe200000100dd */
[----:B------:R-:W-:Y:S01]  /*23d00*/  FFMA.FTZ R36, R26, R36, R243 ;  /* 0x000000241a247223 */ /* 0x000fe200000100f3 */
[----:B------:R-:W-:Y:S01]  /*23d10*/  IMAD.U32 R24, R23, 0x10000, RZ ;  /* 0x0001000017187824 */ /* 0x000fe200078e00ff */
[----:B------:R-:W-:Y:S01]  /*23d20*/  PRMT R22, R92, 0x7632, R22 ;  /* 0x000076325c167816 */ /* 0x000fe20000000016 */
[----:B------:R-:W-:Y:S01]  /*23d30*/  FADD.FTZ R139, -R169, R139 ;  /* 0x0000008ba98b7221 */ /* 0x000fe20000010100 */
[----:B------:R-:W-:Y:S01]  /*23d40*/  PRMT R26, R93, 0x7632, R26 ;  /* 0x000076325d1a7816 */ /* 0x000fe2000000001a */
[----:B------:R-:W-:Y:S01]  /*23d50*/  FADD.FTZ R141, -R169, R141 ;  /* 0x0000008da98d7221 */ /* 0x000fe20000010100 */
[----:B------:R-:W-:Y:S01]  /*23d60*/  SHF.L.U32 R35, R84, 0x10, RZ ;  /* 0x0000001054237819 */ /* 0x000fe200000006ff */
[C---:B------:R-:W-:Y:S01]  /*23d70*/  FMUL.FTZ R25, R168.reuse, R25 ;  /* 0x00000019a8197220 */ /* 0x040fe20000410000 */
[----:B------:R-:W-:Y:S01]  /*23d80*/  FFMA.FTZ R143, R143, R24, R223 ;  /* 0x000000188f8f7223 */ /* 0x000fe200000100df */
[----:B------:R-:W-:Y:S01]  /*23d90*/  FMUL.FTZ R139, R168, R139 ;  /* 0x0000008ba88b7220 */ /* 0x000fe20000410000 */
[----:B------:R-:W-:Y:S01]  /*23da0*/  PRMT R24, R99, 0x7632, R24 ;  /* 0x0000763263187816 */ /* 0x000fe20000000018 */
[----:B------:R-:W-:-:S02]  /*23db0*/  IMAD.U32 R22, R22, 0x10000, RZ ;  /* 0x0001000016167824 */ /* 0x000fc400078e00ff */
[C---:B------:R-:W-:Y:S01]  /*23dc0*/  FADD.FTZ R144, -R169.reuse, R144 ;  /* 0x00000090a9907221 */ /* 0x040fe20000010100 */
[----:B------:R-:W-:Y:S01]  /*23dd0*/  FADD.FTZ R153, -R169, R153 ;  /* 0x00000099a9997221 */ /* 0x000fe20000010100 */
[----:B------:R-:W-:Y:S01]  /*23de0*/  FMUL.FTZ R141, R168, R141 ;  /* 0x0000008da88d7220 */ /* 0x000fe20000410000 */
[----:B------:R-:W-:Y:S02]  /*23df0*/  IMAD.U32 R26, R26, 0x10000, RZ ;  /* 0x000100001a1a7824 */ /* 0x000fe400078e00ff */
[----:B------:R-:W-:Y:S01]  /*23e00*/  FFMA.FTZ R35, R25, R35, R244 ;  /* 0x0000002319237223 */ /* 0x000fe200000100f4 */
[----:B------:R-:W-:Y:S01]  /*23e10*/  SHF.L.U32 R25, R95, 0x10, RZ ;  /* 0x000000105f197819 */ /* 0x000fe200000006ff */
[----:B------:R-:W-:Y:S01]  /*23e20*/  FFMA.FTZ R139, R139, R22, R227 ;  /* 0x000000168b8b7223 */ /* 0x000fe200000100e3 */
[C---:B------:R-:W-:Y:S01]  /*23e30*/  FMUL.FTZ R144, R168.reuse, R144 ;  /* 0x00000090a8907220 */ /* 0x040fe20000410000 */
[----:B------:R-:W-:Y:S01]  /*23e40*/  FMUL.FTZ R153, R168, R153 ;  /* 0x00000099a8997220 */ /* 0x000fe20000410000 */
[----:B------:R-:W-:Y:S01]  /*23e50*/  FFMA.FTZ R141, R141, R26, R225 ;  /* 0x0000001a8d8d7223 */ /* 0x000fe200000100e1 */
[----:B------:R-:W-:Y:S01]  /*23e60*/  IMAD.U32 R24, R24, 0x10000, RZ ;  /* 0x0001000018187824 */ /* 0x000fe200078e00ff */
[----:B------:R-:W-:Y:S01]  /*23e70*/  PRMT R22, R98, 0x7632, R22 ;  /* 0x0000763262167816 */ /* 0x000fe20000000016 */
[C---:B------:R-:W-:Y:S01]  /*23e80*/  FADD.FTZ R151, -R169.reuse, R151 ;  /* 0x00000097a9977221 */ /* 0x040fe20000010100 */
[----:B------:R-:W-:Y:S01]  /*23e90*/  PRMT R26, R96, 0x7632, R26 ;  /* 0x00007632601a7816 */ /* 0x000fe2000000001a */
[----:B------:R-:W-:Y:S01]  /*23ea0*/  FADD.FTZ R147, -R169, R147 ;  /* 0x00000093a9937221 */ /* 0x000fe20000010100 */
[----:B------:R-:W-:Y:S01]  /*23eb0*/  FFMA.FTZ R144, R144, R25, R222 ;  /* 0x0000001990907223 */ /* 0x000fe200000100de */
[----:B------:R-:W-:Y:S01]  /*23ec0*/  FFMA.FTZ R153, R153, R24, R211 ;  /* 0x0000001899997223 */ /* 0x000fe200000100d3 */
[----:B------:R-:W-:Y:S01]  /*23ed0*/  FMUL.FTZ R151, R168, R151 ;  /* 0x00000097a8977220 */ /* 0x000fe20000410000 */
[----:B------:R-:W-:Y:S01]  /*23ee0*/  PRMT R25, R97, 0x7632, R25 ;  /* 0x0000763261197816 */ /* 0x000fe20000000019 */
[----:B------:R-:W-:-:S02]  /*23ef0*/  IMAD.U32 R24, R22, 0x10000, RZ ;  /* 0x0001000016187824 */ /* 0x000fc400078e00ff */
[----:B------:R-:W-:Y:S01]  /*23f00*/  FADD.FTZ R149, -R169, R149 ;  /* 0x00000095a9957221 */ /* 0x000fe20000010100 */
[----:B------:R-:W-:Y:S01]  /*23f10*/  FMUL.FTZ R147, R168, R147 ;  /* 0x00000093a8937220 */ /* 0x000fe20000410000 */
[----:B------:R-:W-:Y:S02]  /*23f20*/  IMAD.U32 R26, R26, 0x10000, RZ ;  /* 0x000100001a1a7824 */ /* 0x000fe400078e00ff */
[----:B------:R-:W-:Y:S01]  /*23f30*/  FFMA.FTZ R151, R151, R24, R215 ;  /* 0x0000001897977223 */ /* 0x000fe200000100d7 */
[----:B------:R-:W-:Y:S01]  /*23f40*/  FMUL.FTZ R149, R168, R149 ;  /* 0x00000095a8957220 */ /* 0x000fe20000410000 */
[----:B------:R-:W-:Y:S01]  /*23f50*/  IMAD.U32 R38, R25, 0x10000, RZ ;  /* 0x0001000019267824 */ /* 0x000fe200078e00ff */
[----:B------:R-:W-:Y:S01]  /*23f60*/  PRMT R24, R103, 0x7632, R24 ;  /* 0x0000763267187816 */ /* 0x000fe20000000018 */
[----:B------:R-:W-:Y:S01]  /*23f70*/  FFMA.FTZ R147, R147, R26, R219 ;  /* 0x0000001a93937223 */ /* 0x000fe200000100db */
[----:B------:R-:W-:Y:S01]  /*23f80*/  PRMT R26, R102, 0x7632, R26 ;  /* 0x00007632661a7816 */ /* 0x000fe2000000001a */
[----:B------:R-:W-:Y:S01]  /*23f90*/  FADD.FTZ R159, -R169, R159 ;  /* 0x0000009fa99f7221 */ /* 0x000fe20000010100 */
[----:B------:R-:W-:Y:S01]  /*23fa0*/  FFMA.FTZ R149, R149, R38, R217 ;  /* 0x0000002695957223 */ /* 0x000fe200000100d9 */
[----:B------:R-:W-:Y:S01]  /*23fb0*/  FADD.FTZ R146, -R169, R146 ;  /* 0x00000092a9927221 */ /* 0x000fe20000010100 */
[----:B------:R-:W-:-:S02]  /*23fc0*/  IMAD.U32 R38, R24, 0x10000, RZ ;  /* 0x0001000018267824 */ /* 0x000fc400078e00ff */
[----:B------:R-:W-:Y:S01]  /*23fd0*/  FMUL.FTZ R159, R168, R159 ;  /* 0x0000009fa89f7220 */ /* 0x000fe20000410000 */
[----:B------:R-:W-:Y:S01]  /*23fe0*/  IMAD.U32 R26, R26, 0x10000, RZ ;  /* 0x000100001a1a7824 */ /* 0x000fe200078e00ff */
[----:B------:R-:W-:Y:S01]  /*23ff0*/  PRMT R24, R101, 0x7632, R24 ;  /* 0x0000763265187816 */ /* 0x000fe20000000018 */
[C---:B------:R-:W-:Y:S01]  /*24000*/  FADD.FTZ R27, -R169.reuse, R27 ;  /* 0x0000001ba91b7221 */ /* 0x040fe20000010100 */
[----:B------:R-:W-:Y:S01]  /*24010*/  FADD.FTZ R157, -R169, R157 ;  /* 0x0000009da99d7221 */ /* 0x000fe20000010100 */
[----:B------:R-:W-:Y:S01]  /*24020*/  SHF.L.U32 R25, R96, 0x10, RZ ;  /* 0x0000001060197819 */ /* 0x000fe200000006ff */
[C---:B------:R-:W-:Y:S01]  /*24030*/  FMUL.FTZ R146, R168.reuse, R146 ;  /* 0x00000092a8927220 */ /* 0x040fe20000410000 */
[----:B------:R-:W-:Y:S01]  /*24040*/  SHF.L.U32 R34, R85, 0x10, RZ ;  /* 0x0000001055227819 */ /* 0x000fe200000006ff */
[----:B------:R-:W-:Y:S01]  /*24050*/  FFMA.FTZ R159, R159, R26, R205 ;  /* 0x0000001a9f9f7223 */ /* 0x000fe200000100cd */
[----:B------:R-:W-:Y:S01]  /*24060*/  FADD.FTZ R156, -R169, R156 ;  /* 0x0000009ca99c7221 */ /* 0x000fe20000010100 */
[C---:B------:R-:W-:Y:S01]  /*24070*/  FMUL.FTZ R27, R168.reuse, R27 ;  /* 0x0000001ba81b7220 */ /* 0x040fe20000410000 */
[----:B------:R-:W-:Y:S01]  /*24080*/  FMUL.FTZ R157, R168, R157 ;  /* 0x0000009da89d7220 */ /* 0x000fe20000410000 */
[----:B------:R-:W-:-:S02]  /*24090*/  IMAD.U32 R26, R24, 0x10000, RZ ;  /* 0x00010000181a7824 */ /* 0x000fc400078e00ff */
[C---:B------:R-:W-:Y:S01]  /*240a0*/  FADD.FTZ R160, -R169.reuse, R160 ;  /* 0x000000a0a9a07221 */ /* 0x040fe20000010100 */
[----:B------:R-:W-:Y:S01]  /*240b0*/  FADD.FTZ R177, -R169, R177 ;  /* 0x000000b1a9b17221 */ /* 0x000fe20000010100 */
[----:B------:R-:W-:Y:S01]  /*240c0*/  FFMA.FTZ R146, R146, R25, R220 ;  /* 0x0000001992927223 */ /* 0x000fe200000100dc */
[----:B------:R-:W-:Y:S01]  /*240d0*/  SHF.L.U32 R25, R101, 0x10, RZ ;  /* 0x0000001065197819 */ /* 0x000fe200000006ff */
[----:B------:R-:W-:Y:S01]  /*240e0*/  FADD.FTZ R142, -R169, R142 ;  /* 0x0000008ea98e7221 */ /* 0x000fe20000010100 */
[C---:B------:R-:W-:Y:S01]  /*240f0*/  FMUL.FTZ R156, R168.reuse, R156 ;  /* 0x0000009ca89c7220 */ /* 0x040fe20000410000 */
[----:B------:R-:W-:Y:S01]  /*24100*/  FFMA.FTZ R34, R27, R34, R242 ;  /* 0x000000221b227223 */ /* 0x000fe200000100f2 */
[----:B------:R-:W-:Y:S01]  /*24110*/  FFMA.FTZ R157, R157, R26, R207 ;  /* 0x0000001a9d9d7223 */ /* 0x000fe200000100cf */
[----:B------:R-:W-:Y:S01]  /*24120*/  SHF.L.U32 R27, R103, 0x10, RZ ;  /* 0x00000010671b7819 */ /* 0x000fe200000006ff */
[----:B------:R-:W-:Y:S01]  /*24130*/  FADD.FTZ R154, -R169, R154 ;  /* 0x0000009aa99a7221 */ /* 0x000fe20000010100 */
[----:B------:R-:W-:Y:S01]  /*24140*/  SHF.L.U32 R26, R107, 0x10, RZ ;  /* 0x000000106b1a7819 */ /* 0x000fe200000006ff */
        /* <DEDUP_REMOVED lines=19> */
[----:B------:R-:W-:Y:S01]  /*24280*/  SHF.L.U32 R21, R94, 0x10, RZ ;  /* 0x000000105e157819 */ /* 0x000fe200000006ff */
[----:B------:R-:W-:Y:S01]  /*24290*/  FADD.FTZ R169, -R169, R214 ;  /* 0x000000d6a9a97221 */ /* 0x000fe20000010100 */
[----:B------:R-:W-:Y:S01]  /*242a0*/  PRMT R24, R107, 0x7632, R24 ;  /* 0x000076326b187816 */ /* 0x000fe20000000018 */
[----:B------:R-:W-:Y:S01]  /*242b0*/  FMUL.FTZ R142, R168, R142 ;  /* 0x0000008ea88e7220 */ /* 0x000fe20000410000 */
[----:B------:R-:W-:Y:S01]  /*242c0*/  FFMA.FTZ R156, R156, R25, R208 ;  /* 0x000000199c9c7223 */ /* 0x000fe200000100d0 */
[----:B------:R-:W-:Y:S01]  /*242d0*/  SHF.L.U32 R25, R100, 0x10, RZ ;  /* 0x0000001064197819 */ /* 0x000fe200000006ff */
[----:B------:R-:W-:Y:S01]  /*242e0*/  FMUL.FTZ R154, R168, R154 ;  /* 0x0000009aa89a7220 */ /* 0x000fe20000410000 */
[----:B------:R-:W-:Y:S01]  /*242f0*/  FFMA.FTZ R160, R160, R27, R204 ;  /* 0x0000001ba0a07223 */ /* 0x000fe200000100cc */
[----:B------:R-:W-:Y:S01]  /*24300*/  FFMA.FTZ R177, R177, R26, R196 ;  /* 0x0000001ab1b17223 */ /* 0x000fe200000100c4 */
[----:B------:R-:W-:Y:S01]  /*24310*/  SHF.L.U32 R27, R102, 0x10, RZ ;  /* 0x00000010661b7819 */ /* 0x000fe200000006ff */
[C---:B------:R-:W-:Y:S01]  /*24320*/  FMUL.FTZ R158, R168.reuse, R158 ;  /* 0x0000009ea89e7220 */ /* 0x040fe20000410000 */
[----:B------:R-:W-:Y:S01]  /*24330*/  PRMT R26, R105, 0x7632, R26 ;  /* 0x00007632691a7816 */ /* 0x000fe2000000001a */
[----:B------:R-:W-:Y:S01]  /*24340*/  FMUL.FTZ R169, R168, R169 ;  /* 0x000000a9a8a97220 */ /* 0x000fe20000410000 */
[----:B------:R-:W-:Y:S01]  /*24350*/  FFMA.FTZ R142, R142, R21, R224 ;  /* 0x000000158e8e7223 */ /* 0x000fe200000100e0 */
[----:B------:R-:W-:Y:S01]  /*24360*/  IMAD.U32 R24, R24, 0x10000, RZ ;  /* 0x0001000018187824 */ /* 0x000fe200078e00ff */
[----:B------:R-:W-:Y:S01]  /*24370*/  SHF.L.U32 R21, R92, 0x10, RZ ;  /* 0x000000105c157819 */ /* 0x000fe200000006ff */
[----:B------:R-:W-:Y:S01]  /*24380*/  FMUL.FTZ R138, R168, R138 ;  /* 0x0000008aa88a7220 */ /* 0x000fe20000410000 */
[----:B------:R-:W-:Y:S01]  /*24390*/  FFMA.FTZ R154, R154, R25, R210 ;  /* 0x000000199a9a7223 */ /* 0x000fe200000100d2 */
[----:B------:R-:W-:Y:S01]  /*243a0*/  SHF.L.U32 R25, R106, 0x10, RZ ;  /* 0x000000106a197819 */ /* 0x000fe200000006ff */
[C---:B------:R-:W-:Y:S01]  /*243b0*/  FMUL.FTZ R164, R168.reuse, R164 ;  /* 0x000000a4a8a47220 */ /* 0x040fe20000410000 */
[----:B------:R-:W-:Y:S01]  /*243c0*/  FMUL.FTZ R165, R168, R165 ;  /* 0x000000a5a8a57220 */ /* 0x000fe20000410000 */
[----:B------:R-:W-:Y:S01]  /*243d0*/  FFMA.FTZ R158, R158, R27, R206 ;  /* 0x0000001b9e9e7223 */ /* 0x000fe200000100ce */
[----:B------:R-:W-:Y:S01]  /*243e0*/  FFMA.FTZ R169, R169, R24, R195 ;  /* 0x00000018a9a97223 */ /* 0x000fe200000100c3 */
[----:B------:R-:W-:-:S02]  /*243f0*/  IMAD.U32 R26, R26, 0x10000, RZ ;  /* 0x000100001a1a7824 */ /* 0x000fc400078e00ff */
[----:B------:R-:W-:Y:S01]  /*24400*/  FMUL.FTZ R161, R168, R161 ;  /* 0x000000a1a8a17220 */ /* 0x000fe20000410000 */
        /* <DEDUP_REMOVED lines=8> */
[----:B------:R-:W-:Y:S01]  /*24490*/  FMUL.FTZ R150, R168, R150 ;  /* 0x00000096a8967220 */ /* 0x000fe20000410000 */
[----:B------:R-:W-:Y:S01]  /*244a0*/  PRMT R37, R106, 0x7632, R37 ;  /* 0x000076326a257816 */ /* 0x000fe20000000025 */
[----:B------:R-:W-:Y:S01]  /*244b0*/  FFMA.FTZ R165, R165, R25, R198 ;  /* 0x00000019a5a57223 */ /* 0x000fe200000100c6 */
[----:B------:R-:W-:Y:S01]  /*244c0*/  FFMA.FTZ R164, R164, R26, R199 ;  /* 0x0000001aa4a47223 */ /* 0x000fe200000100c7 */
[----:B------:R-:W-:Y:S01]  /*244d0*/  FFMA.FTZ R161, R161, R38, R203 ;  /* 0x00000026a1a17223 */ /* 0x000fe200000100cb */
[----:B------:R-:W-:Y:S01]  /*244e0*/  SHF.L.U32 R25, R104, 0x10, RZ ;  /* 0x0000001068197819 */ /* 0x000fe200000006ff */
[C---:B------:R-:W-:Y:S01]  /*244f0*/  FMUL.FTZ R166, R168.reuse, R166 ;  /* 0x000000a6a8a67220 */ /* 0x040fe20000410000 */
[----:B------:R-:W-:Y:S01]  /*24500*/  F2FP.BF16.F32.PACK_AB R26, R17, R18 ;  /* 0x00000012111a723e */ /* 0x000fe200000010ff */
[----:B------:R-:W-:Y:S01]  /*24510*/  FMUL.FTZ R163, R168, R163 ;  /* 0x000000a3a8a37220 */ /* 0x000fe20000410000 */
[----:B------:R-:W-:Y:S01]  /*24520*/  FFMA.FTZ R28, R28, R13, R241 ;  /* 0x0000000d1c1c7223 */ /* 0x000fe200000100f1 */
[----:B------:R-:W-:Y:S01]  /*24530*/  PRMT R38, R100, 0x7632, R38 ;  /* 0x0000763264267816 */ /* 0x000fe20000000026 */
[----:B------:R-:W-:-:S02]  /*24540*/  IMAD.U32 R24, R24, 0x10000, RZ ;  /* 0x0001000018187824 */ /* 0x000fc400078e00ff */
[----:B------:R-:W-:Y:S01]  /*24550*/  FFMA.FTZ R162, R162, R27, R200 ;  /* 0x0000001ba2a27223 */ /* 0x000fe200000100c8 */
[----:B------:R-:W-:Y:S01]  /*24560*/  IADD3 R17, R134, 0x60, RZ ;  /* 0x0000006086117810 */ /* 0x000fe20007ffe0ff */
[C---:B------:R-:W-:Y:S01]  /*24570*/  FMUL.FTZ R124, R168.reuse, R124 ;  /* 0x0000007ca87c7220 */ /* 0x040fe20000410000 */
[----:B------:R-:W-:Y:S01]  /*24580*/  SHF.L.U32 R15, R91, 0x10, RZ ;  /* 0x000000105b0f7819 */ /* 0x000fe200000006ff */
[----:B------:R-:W-:Y:S01]  /*24590*/  FMUL.FTZ R128, R168, R128 ;  /* 0x00000080a8807220 */ /* 0x000fe20000410000 */
[----:B------:R-:W-:Y:S01]  /*245a0*/  SHF.L.U32 R13, R89, 0x10, RZ ;  /* 0x00000010590d7819 */ /* 0x000fe200000006ff */
[----:B------:R-:W-:Y:S01]  /*245b0*/  FFMA.FTZ R140, R140, R23, R226 ;  /* 0x000000178c8c7223 */ /* 0x000fe200000100e2 */
[----:B------:R-:W-:Y:S01]  /*245c0*/  F2FP.BF16.F32.PACK_AB R27, R16, R19 ;  /* 0x00000013101b723e */ /* 0x000fe200000010ff */
[----:B------:R-:W-:Y:S01]  /*245d0*/  FFMA.FTZ R22, R150, R21, R216 ;  /* 0x0000001596167223 */ /* 0x000fe200000100d8 */
[----:B------:R-:W-:Y:S02]  /*245e0*/  VIADD R19, R134, 0x80 ;  /* 0x0000008086137836 */ /* 0x000fe40000000000 */
[C---:B------:R-:W-:Y:S01]  /*245f0*/  FMUL.FTZ R176, R168.reuse, R176 ;  /* 0x000000b0a8b07220 */ /* 0x040fe20000410000 */
[----:B------:R-:W-:Y:S01]  /*24600*/  SHF.L.U32 R23, R99, 0x10, RZ ;  /* 0x0000001063177819 */ /* 0x000fe200000006ff */
[----:B------:R-:W-:Y:S01]  /*24610*/  IMAD.U32 R37, R37, 0x10000, RZ ;  /* 0x0001000025257824 */ /* 0x000fe200078e00ff */
[----:B------:R-:W-:Y:S01]  /*24620*/  SHF.L.U32 R21, R97, 0x10, RZ ;  /* 0x0000001061157819 */ /* 0x000fe200000006ff */
[C---:B------:R-:W-:Y:S01]  /*24630*/  FMUL.FTZ R148, R168.reuse, R148 ;  /* 0x00000094a8947220 */ /* 0x040fe20000410000 */
[----:B------:R-:W-:Y:S01]  /*24640*/  FMUL.FTZ R152, R168, R152 ;  /* 0x00000098a8987220 */ /* 0x000fe20000410000 */
[----:B------:R-:W-:Y:S01]  /*24650*/  FFMA.FTZ R166, R166, R25, R202 ;  /* 0x00000019a6a67223 */ /* 0x000fe200000100ca */
[----:B------:R-:W-:Y:S01]  /*24660*/  FFMA.FTZ R163, R163, R24, R201 ;  /* 0x00000018a3a37223 */ /* 0x000fe200000100c9 */
[----:B------:R-:W-:Y:S01]  /*24670*/  F2FP.BF16.F32.PACK_AB R30, R30, R29 ;  /* 0x0000001d1e1e723e */ /* 0x000fe200000010ff */
[----:B------:R-:W-:Y:S01]  /*24680*/  FMUL.FTZ R155, R168, R155 ;  /* 0x0000009ba89b7220 */ /* 0x000fe20000410000 */
[----:B------:R-:W-:Y:S01]  /*24690*/  IMAD.U32 R38, R38, 0x10000, RZ ;  /* 0x0001000026267824 */ /* 0x000fe200078e00ff */
[----:B------:R-:W-:Y:S01]  /*246a0*/  F2FP.BF16.F32.PACK_AB R25, R20, R11 ;  /* 0x0000000b1419723e */ /* 0x000fe200000010ff */
[----:B------:R-:W-:Y:S01]  /*246b0*/  IMAD.WIDE.U32 R16, R17, 0x10, R132 ;  /* 0x0000001011107825 */ /* 0x000fe200078e0084 */
[----:B------:R-:W-:-:S03]  /*246c0*/  F2FP.BF16.F32.PACK_AB R24, R10, R9 ;  /* 0x000000090a18723e */ /* 0x000fc600000010ff */
[----:B------:R-:W-:Y:S01]  /*246d0*/  FFMA.FTZ R15, R128, R15, R230 ;  /* 0x0000000f800f7223 */ /* 0x000fe200000100e6 */
[----:B------:R-:W-:Y:S01]  /*246e0*/  F2FP.BF16.F32.PACK_AB R29, R28, R34 ;  /* 0x000000221c1d723e */ /* 0x000fe200000010ff */
[----:B------:R-:W-:Y:S01]  /*246f0*/  FFMA.FTZ R13, R124, R13, R234 ;  /* 0x0000000d7c0d7223 */ /* 0x000fe200000100ea */
[----:B------:R-:W-:Y:S01]  /*24700*/  F2FP.BF16.F32.PACK_AB R31, R32, R31 ;  /* 0x0000001f201f723e */ /* 0x000fe200000010ff */
[----:B------:R-:W-:Y:S01]  /*24710*/  IMAD.WIDE.U32 R18, R19, 0x10, R132 ;  /* 0x0000001013127825 */ /* 0x000fe200078e0084 */
[----:B------:R-:W-:-:S03]  /*24720*/  F2FP.BF16.F32.PACK_AB R28, R36, R35 ;  /* 0x00000023241c723e */ /* 0x000fc600000010ff */
[----:B------:R-:W-:Y:S01]  /*24730*/  FFMA.FTZ R176, R176, R37, R197 ;  /* 0x00000025b0b07223 */ /* 0x000fe200000100c5 */
[----:B------:R-:W-:Y:S01]  /*24740*/  IADD3 R11, R134, 0xa0, RZ ;  /* 0x000000a0860b7810 */ /* 0x000fe20007ffe0ff */
[----:B------:R-:W-:Y:S01]  /*24750*/  FFMA.FTZ R23, R152, R23, R213 ;  /* 0x0000001798177223 */ /* 0x000fe200000100d5 */
[----:B------:R-:W-:Y:S01]  /*24760*/  FFMA.FTZ R21, R148, R21, R218 ;  /* 0x0000001594157223 */ /* 0x000fe200000100da */
[C---:B------:R-:W-:Y:S01]  /*24770*/  VIADD R39, R134.reuse, 0xc0 ;  /* 0x000000c086277836 */ /* 0x040fe20000000000 */
[C---:B------:R-:W-:Y:S01]  /*24780*/  IADD3 R37, R134.reuse, 0xe0, RZ ;  /* 0x000000e086257810 */ /* 0x040fe20007ffe0ff */
[----:B------:R-:W-:Y:S01]  /*24790*/  FFMA.FTZ R155, R155, R38, R209 ;  /* 0x000000269b9b7223 */ /* 0x000fe200000100d1 */
[C---:B------:R-:W-:Y:S01]  /*247a0*/  VIADD R35, R134.reuse, 0x100 ;  /* 0x0000010086237836 */ /* 0x040fe20000000000 */
[----:B------:R-:W-:Y:S01]  /*247b0*/  IADD3 R9, R134, 0x120, RZ ;  /* 0x0000012086097810 */ /* 0x000fe20007ffe0ff */
[----:B------:R0:W-:Y:S01]  /*247c0*/  STG.E.128 desc[UR6][R16.64], R24 ;  /* 0x0000001810007986 */ /* 0x0001e2000c101d06 */
[----:B------:R-:W-:Y:S01]  /*247d0*/  IMAD.WIDE.U32 R10, R11, 0x10, R132 ;  /* 0x000000100b0a7825 */ /* 0x000fe200078e0084 */
[----:B------:R-:W-:-:S02]  /*247e0*/  F2FP.BF16.F32.PACK_AB R15, R129, R15 ;  /* 0x0000000f810f723e */ /* 0x000fc400000010ff */
[----:B------:R1:W-:Y:S01]  /*247f0*/  STG.E.128 desc[UR6][R18.64], R28 ;  /* 0x0000001c12007986 */ /* 0x0003e2000c101d06 */
[----:B------:R-:W-:Y:S01]  /*24800*/  F2FP.BF16.F32.PACK_AB R14, R127, R14 ;  /* 0x0000000e7f0e723e */ /* 0x000fe200000010ff */
[--C-:B------:R-:W-:Y:S01]  /*24810*/  IMAD.WIDE.U32 R38, R39, 0x10, R132.reuse ;  /* 0x0000001027267825 */ /* 0x100fe200078e0084 */
[----:B------:R-:W-:Y:S02]  /*24820*/  F2FP.BF16.F32.PACK_AB R13, R125, R13 ;  /* 0x0000000d7d0d723e */ /* 0x000fe400000010ff */
[----:B------:R-:W-:Y:S01]  /*24830*/  F2FP.BF16.F32.PACK_AB R12, R123, R12 ;  /* 0x0000000c7b0c723e */ /* 0x000fe200000010ff */
[--C-:B------:R-:W-:Y:S01]  /*24840*/  IMAD.WIDE.U32 R36, R37, 0x10, R132.reuse ;  /* 0x0000001025247825 */ /* 0x100fe200078e0084 */
[----:B------:R-:W-:Y:S02]  /*24850*/  F2FP.BF16.F32.PACK_AB R23, R153, R23 ;  /* 0x000000179917723e */ /* 0x000fe400000010ff */
[----:B------:R-:W-:Y:S01]  /*24860*/  F2FP.BF16.F32.PACK_AB R22, R151, R22 ;  /* 0x000000169716723e */ /* 0x000fe200000010ff */
[----:B------:R-:W-:Y:S01]  /*24870*/  IMAD.WIDE.U32 R34, R35, 0x10, R132 ;  /* 0x0000001023227825 */ /* 0x000fe200078e0084 */
[----:B------:R-:W-:-:S02]  /*24880*/  F2FP.BF16.F32.PACK_AB R21, R149, R21 ;  /* 0x000000159515723e */ /* 0x000fc400000010ff */
[----:B------:R-:W-:Y:S02]  /*24890*/  F2FP.BF16.F32.PACK_AB R20, R147, R146 ;  /* 0x000000929314723e */ /* 0x000fe400000010ff */
[----:B0-----:R-:W-:Y:S02]  /*248a0*/  F2FP.BF16.F32.PACK_AB R17, R141, R140 ;  /* 0x0000008c8d11723e */ /* 0x001fe400000010ff */
[----:B------:R-:W-:Y:S02]  /*248b0*/  F2FP.BF16.F32.PACK_AB R16, R139, R138 ;  /* 0x0000008a8b10723e */ /* 0x000fe400000010ff */
[----:B-1----:R-:W-:Y:S02]  /*248c0*/  F2FP.BF16.F32.PACK_AB R19, R145, R144 ;  /* 0x000000909113723e */ /* 0x002fe400000010ff */
        /* <DEDUP_REMOVED lines=11> */
[----:B------:R1:W-:Y:S04]  /*24980*/  STG.E.128 desc[UR6][R38.64], R16 ;  /* 0x0000001026007986 */ /* 0x0003e8000c101d06 */
[----:B------:R1:W-:Y:S04]  /*24990*/  STG.E.128 desc[UR6][R36.64], R20 ;  /* 0x0000001424007986 */ /* 0x0003e8000c101d06 */
[----:B------:R1:W-:Y:S04]  /*249a0*/  STG.E.128 desc[UR6][R34.64], R24 ;  /* 0x0000001822007986 */ /* 0x0003e8000c101d06 */
[----:B------:R1:W-:Y:S02]  /*249b0*/  STG.E.128 desc[UR6][R132.64], R28 ;  /* 0x0000001c84007986 */ /* 0x0003e4000c101d06 */
.L_x_7677:
[----:B------:R-:W-:Y:S05]  /*249c0*/  BSYNC B1 ;  /* 0x0000000000017941 */ /* 0x000fea0003800000 */
.L_x_7676:
[----:B-1----:R-:W1:Y:S02]  /*249d0*/  LDC.64 R10, c[0x0][0x210] ;  /* 0x00008400ff0a7b82 */ /* 0x002e640000000a00 */
[----:B-1----:R-:W-:-:S05]  /*249e0*/  IMAD R4, R10, 0x4, R4 ;  /* 0x000000040a047824 */ /* 0x002fca00078e0204 */
[----:B------:R-:W-:-:S13]  /*249f0*/  ISETP.GE.AND P0, PT, R4, R11, PT ;  /* 0x0000000b0400720c */ /* 0x000fda0003f06270 */
[----:B------:R-:W-:Y:S05]  /*24a00*/  @!P0 BRA `(.L_x_7678) ;  /* 0xfffffdc8004c8947 */ /* 0x000fea000383ffff */
[----:B------:R-:W-:Y:S05]  /*24a10*/  BSYNC B0 ;  /* 0x0000000000007941 */ /* 0x000fea0003800000 */
.L_x_6854:
[----:B------:R-:W-:Y:S05]  /*24a20*/  EXIT ;  /* 0x000000000000794d */ /* 0x000fea0003800000 */
.L_x_7675:
        /* <DEDUP_REMOVED lines=8> */
.L_x_7680:
[----:B------:R-:W-:Y:S05]  /*24ab0*/  BSYNC B1 ;  /* 0x0000000000017941 */ /* 0x000fea0003800000 */
.L_x_7679:
        /* <DEDUP_REMOVED lines=9> */
.L_x_7681:
[----:B------:R-:W-:Y:S02]  /*24b50*/  IMAD.MOV.U32 R118, RZ, RZ, 0x4 ;  /* 0x00000004ff767424 */ /* 0x000fe400078e00ff */
[----:B------:R-:W-:Y:S01]  /*24b60*/  FADD.FTZ R119, R119, R116 ;  /* 0x0000007477777221 */ /* 0x000fe20000010000 */
[----:B------:R-:W-:-:S04]  /*24b70*/  MOV R116, 0xffffffff ;  /* 0xffffffff00747802 */ /* 0x000fc80000000f00 */
[----:B------:R-:W-:-:S07]  /*24b80*/  MOV R179, R119 ;  /* 0x0000007700b37202 */ /* 0x000fce0000000f00 */
[----:B------:R-:W-:Y:S05]  /*24b90*/  WARPSYNC.COLLECTIVE R116, `(.L_x_7682) ;  /* 0x0000000074087348 */ /* 0x000fea0003c00000 */
[----:B------:R0:W1:Y:S02]  /*24ba0*/  SHFL.BFLY P0, R116, R179, R118, R117 ;  /* 0x0c000076b3747389 */ /* 0x0000640000000075 */
[----:B01----:R-:W-:Y:S01]  /*24bb0*/  ENDCOLLECTIVE ;  /* 0x000000000000791b */ /* 0x003fe20003800000 */
.L_x_7682:
[----:B------:R-:W-:Y:S01]  /*24bc0*/  HFMA2.MMA R118, -RZ, RZ, 0, 4.76837158203125e-07 ;  /* 0x00000008ff767435 */ /* 0x000fe200000001ff */
[----:B------:R-:W-:Y:S01]  /*24bd0*/  FADD.FTZ R119, R119, R116 ;  /* 0x0000007477777221 */ /* 0x000fe20000010000 */
[----:B------:R-:W-:-:S03]  /*24be0*/  IMAD.MOV.U32 R116, RZ, RZ, -0x1 ;  /* 0xffffffffff747424 */ /* 0x000fc600078e00ff */
[----:B------:R-:W-:-:S07]  /*24bf0*/  IMAD.MOV.U32 R179, RZ, RZ, R119 ;  /* 0x000000ffffb37224 */ /* 0x000fce00078e0077 */
[----:B------:R-:W-:Y:S05]  /*24c00*/  WARPSYNC.COLLECTIVE R116, `(.L_x_7683) ;  /* 0x0000000074087348 */ /* 0x000fea0003c00000 */
[----:B------:R0:W1:Y:S02]  /*24c10*/  SHFL.BFLY P0, R116, R179, R118, R117 ;  /* 0x0c000076b3747389 */ /* 0x0000640000000075 */
[----:B01----:R-:W-:Y:S01]  /*24c20*/  ENDCOLLECTIVE ;  /* 0x000000000000791b */ /* 0x003fe20003800000 */
.L_x_7683:
[----:B------:R-:W-:Y:S02]  /*24c30*/  IMAD.MOV.U32 R118, RZ, RZ, 0x10 ;  /* 0x00000010ff767424 */ /* 0x000fe400078e00ff */
[----:B------:R-:W-:Y:S01]  /*24c40*/  FADD.FTZ R119, R119, R116 ;  /* 0x0000007477777221 */ /* 0x000fe20000010000 */
[----:B------:R-:W-:-:S04]  /*24c50*/  MOV R116, 0xffffffff ;  /* 0xffffffff00747802 */ /* 0x000fc80000000f00 */
[----:B------:R-:W-:-:S07]  /*24c60*/  MOV R179, R119 ;  /* 0x0000007700b37202 */ /* 0x000fce0000000f00 */
[----:B------:R-:W-:Y:S05]  /*24c70*/  WARPSYNC.COLLECTIVE R116, `(.L_x_7684) ;  /* 0x0000000074087348 */ /* 0x000fea0003c00000 */
[----:B------:R0:W1:Y:S02]  /*24c80*/  SHFL.BFLY P0, R116, R179, R118, R117 ;  /* 0x0c000076b3747389 */ /* 0x0000640000000075 */
[----:B01----:R-:W-:Y:S01]  /*24c90*/  ENDCOLLECTIVE ;  /* 0x000000000000791b */ /* 0x003fe20003800000 */
.L_x_7684:
        /* <DEDUP_REMOVED lines=169> */
.L_x_7685:
[----:B------:R-:W-:Y:S01]  /*25730*/  HFMA2.MMA R118, -RZ, RZ, 0, 1.1920928955078125e-07 ;  /* 0x00000002ff767435 */ /* 0x000fe200000001ff */
[----:B------:R-:W-:Y:S01]  /*25740*/  FADD.FTZ R119, R119, R116 ;  /* 0x0000007477777221 */ /* 0x000fe20000010000 */
[----:B------:R-:W-:-:S03]  /*25750*/  IMAD.MOV.U32 R116, RZ, RZ, -0x1 ;  /* 0xffffffffff747424 */ /* 0x000fc600078e00ff */
[----:B------:R-:W-:-:S07]  /*25760*/  IMAD.MOV.U32 R179, RZ, RZ, R119 ;  /* 0x000000ffffb37224 */ /* 0x000fce00078e0077 */
[----:B------:R-:W-:Y:S05]  /*25770*/  WARPSYNC.COLLECTIVE R116, `(.L_x_7686) ;  /* 0x0000000074087348 */ /* 0x000fea0003c00000 */
[----:B------:R0:W1:Y:S02]  /*25780*/  SHFL.BFLY P0, R116, R179, R118, R117 ;  /* 0x0c000076b3747389 */ /* 0x0000640000000075 */
[----:B01----:R-:W-:Y:S01]  /*25790*/  ENDCOLLECTIVE ;  /* 0x000000000000791b */ /* 0x003fe20003800000 */
.L_x_7686:
[----:B------:R-:W-:Y:S02]  /*257a0*/  IMAD.MOV.U32 R118, RZ, RZ, 0x4 ;  /* 0x00000004ff767424 */ /* 0x000fe400078e00ff */
[----:B------:R-:W-:Y:S01]  /*257b0*/  FADD.FTZ R119, R119, R116 ;  /* 0x0000007477777221 */ /* 0x000fe20000010000 */
[----:B------:R-:W-:-:S04]  /*257c0*/  MOV R116, 0xffffffff ;  /* 0xffffffff00747802 */ /* 0x000fc80000000f00 */
[----:B------:R-:W-:-:S07]  /*257d0*/  MOV R179, R119 ;  /* 0x0000007700b37202 */ /* 0x000fce0000000f00 */
[----:B------:R-:W-:Y:S05]  /*257e0*/  WARPSYNC.COLLECTIVE R116, `(.L_x_7687) ;  /* 0x0000000074087348 */ /* 0x000fea0003c00000 */
[----:B------:R0:W1:Y:S02]  /*257f0*/  SHFL.BFLY P0, R116, R179, R118, R117 ;  /* 0x0c000076b3747389 */ /* 0x0000640000000075 */
[----:B01----:R-:W-:Y:S01]  /*25800*/  ENDCOLLECTIVE ;  /* 0x000000000000791b */ /* 0x003fe20003800000 */
.L_x_7687:
[----:B------:R-:W-:Y:S01]  /*25810*/  HFMA2.MMA R118, -RZ, RZ, 0, 4.76837158203125e-07 ;  /* 0x00000008ff767435 */ /* 0x000fe200000001ff */
[----:B------:R-:W-:Y:S01]  /*25820*/  FADD.FTZ R119, R119, R116 ;  /* 0x0000007477777221 */ /* 0x000fe20000010000 */
[----:B------:R-:W-:-:S03]  /*25830*/  IMAD.MOV.U32 R116, RZ, RZ, -0x1 ;  /* 0xffffffffff747424 */ /* 0x000fc600078e00ff */
[----:B------:R-:W-:-:S07]  /*25840*/  IMAD.MOV.U32 R179, RZ, RZ, R119 ;  /* 0x000000ffffb37224 */ /* 0x000fce00078e0077 */
[----:B------:R-:W-:Y:S05]  /*25850*/  WARPSYNC.COLLECTIVE R116, `(.L_x_7688) ;  /* 0x0000000074087348 */ /* 0x000fea0003c00000 */
[----:B------:R0:W1:Y:S02]  /*25860*/  SHFL.BFLY P0, R116, R179, R118, R117 ;  /* 0x0c000076b3747389 */ /* 0x0000640000000075 */
[----:B01----:R-:W-:Y:S01]  /*25870*/  ENDCOLLECTIVE ;  /* 0x000000000000791b */ /* 0x003fe20003800000 */
.L_x_7688:
[----:B------:R-:W-:Y:S02]  /*25880*/  IMAD.MOV.U32 R118, RZ, RZ, 0x10 ;  /* 0x00000010ff767424 */ /* 0x000fe400078e00ff */
[----:B------:R-:W-:Y:S01]  /*25890*/  FADD.FTZ R119, R119, R116 ;  /* 0x0000007477777221 */ /* 0x000fe20000010000 */
[----:B------:R-:W-:-:S04]  /*258a0*/  MOV R116, 0xffffffff ;  /* 0xffffffff00747802 */ /* 0x000fc80000000f00 */
[----:B------:R-:W-:-:S07]  /*258b0*/  MOV R179, R119 ;  /* 0x0000007700b37202 */ /* 0x000fce0000000f00 */
[----:B------:R-:W-:Y:S05]  /*258c0*/  WARPSYNC.COLLECTIVE R116, `(.L_x_7689) ;  /* 0x0000000074087348 */ /* 0x000fea0003c00000 */
[----:B------:R0:W1:Y:S02]  /*258d0*/  SHFL.BFLY P0, R116, R179, R118, R117 ;  /* 0x0c000076b3747389 */ /* 0x0000640000000075 */
[----:B01----:R-:W-:Y:S01]  /*258e0*/  ENDCOLLECTIVE ;  /* 0x000000000000791b */ /* 0x003fe20003800000 */
.L_x_7689:
[----:B------:R-:W-:Y:S05]  /*258f0*/  BRA `(.L_x_7690) ;  /* 0xffffffd000ac7947 */ /* 0x000fea000383ffff */
.L_x_7691:
        /* <DEDUP_REMOVED lines=16> */
.L_x_72295:


//--------------------- .text._ZN10layer_norm13ln_fwd_kernelINS_13Kernel_traitsI6__halfS2_S2_S2_fjLj2560ELj1ELj4ELj1ELj16ENS_18Kernel_traits_baseILj2560ES2_S2_S2_S2_fjLj128EEEEELb0ELb0ELb0ELb0EEEvNS_9FwdParamsE --------------------------
	.section	.text._ZN10layer_norm13ln_fwd_kernelINS_13Kernel_traitsI6__halfS2_S2_S2_fjLj2560ELj1ELj4ELj1ELj16ENS_18Kernel_traits_baseILj2560ES2_S2_S2_S2_fjLj128EEEEELb0ELb0ELb0ELb0EEEvNS_9FwdParamsE,"ax",@progbits
	.align	128
        .global         _ZN10layer_norm13ln_fwd_kernelINS_13Kernel_traitsI6__halfS2_S2_S2_fjLj2560ELj1ELj4ELj1ELj16ENS_18Kernel_traits_baseILj2560ES2_S2_S2_S2_fjLj128EEEEELb0ELb0ELb0ELb0EEEvNS_9FwdParamsE
        .type           _ZN10layer_norm13ln_fwd_kernelINS_13Kernel_traitsI6__halfS2_S2_S2_fjLj2560ELj1ELj4ELj1ELj16ENS_18Kernel_traits_baseILj2560ES2_S2_S2_S2_fjLj128EEEEELb0ELb0ELb0ELb0EEEvNS_9FwdParamsE,@function
        .size           _ZN10layer_norm13ln_fwd_kernelINS_13Kernel_traitsI6__halfS2_S2_S2_fjLj2560ELj1ELj4ELj1ELj16ENS_18Kernel_traits_baseILj2560ES2_S2_S2_S2_fjLj128EEEEELb0ELb0ELb0ELb0EEEvNS_9FwdParamsE,(.L_x_72296 - _ZN10layer_norm13ln_fwd_kernelINS_13Kernel_traitsI6__halfS2_S2_S2_fjLj2560ELj1ELj4ELj1ELj16ENS_18Kernel_traits_baseILj2560ES2_S2_S2_S2_fjLj128EEEEELb0ELb0ELb0ELb0EEEvNS_9FwdParamsE)
        .other          _ZN10layer_norm13ln_fwd_kernelINS_13Kernel_traitsI6__halfS2_S2_S2_fjLj2560ELj1ELj4ELj1ELj16ENS_18Kernel_traits_baseILj2560ES2_S2_S2_S2_fjLj128EEEEELb0ELb0ELb0ELb0EEEvNS_9FwdParamsE,@"STO_CUDA_ENTRY STV_DEFAULT"
_ZN10layer_norm13ln_fwd_kernelINS_13Kernel_traitsI6__halfS2_S2_S2_fjLj2560ELj1ELj4ELj1ELj16ENS_18Kernel_traits_baseILj2560ES2_S2_S2_S2_fjLj128EEEEELb0ELb0ELb0ELb0EEEvNS_9FwdParamsE:
.text._ZN10layer_norm13ln_fwd_kernelINS_13Kernel_traitsI6__halfS2_S2_S2_fjLj2560ELj1ELj4ELj1ELj16ENS_18Kernel_traits_baseILj2560ES2_S2_S2_S2_fjLj128EEEEELb0ELb0ELb0ELb0EEEvNS_9FwdParamsE:
        /* <DEDUP_REMOVED lines=35> */
[----:B------:R0:W5:Y:S01]  /*0230*/  LDG.E.128 R248, desc[UR4][R4.64] ;  /* 0x0000000404f87981 */ /* 0x000162000c1e1d00 */
[----:B------:R-:W-:Y:S02]  /*0240*/  LOP3.LUT R3, R3, 0x20, RZ, 0xfc, !PT ;  /* 0x0000002003037812 */ /* 0x000fe400078efcff */
[----:B------:R-:W-:Y:S02]  /*0250*/  @!P0 CS2R R52, SRZ ;  /* 0x0000000000348805 */ /* 0x000fe4000001ff00 */
[----:B0-----:R-:W-:-:S07]  /*0260*/  @!P0 CS2R R54, SRZ ;  /* 0x0000000000368805 */ /* 0x001fce000001ff00 */
.L_x_7693:
[----:B------:R-:W-:Y:S05]  /*0270*/  BSYNC B0 ;  /* 0x0000000000007941 */ /* 0x000fea0003800000 */
.L_x_7692:
[----:B------:R-:W-:Y:S04]  /*0280*/  BSSY B0, `(.L_x_7694) ;  /* 0x000000e000007945 */ /* 0x000fe80003800000 */
[----:B------:R-:W-:Y:S05]  /*0290*/  @!P6 BRA `(.L_x_7695) ;  /* 0x000000000030e947 */ /* 0x000fea0003800000 */
        /* <DEDUP_REMOVED lines=9> */
[----:B------:R-:W-:Y:S02]  /*0330*/  IADD3 R3, R3, 0x20, RZ ;  /* 0x0000002003037810 */ /* 0x000fe40007ffe0ff */
[----:B------:R-:W-:Y:S02]  /*0340*/  @!P0 CS2R R48, SRZ ;  /* 0x0000000000308805 */ /* 0x000fe4000001ff00 */
[----:B0-----:R-:W-:-:S07]  /*0350*/  @!P0 CS2R R50, SRZ ;  /* 0x0000000000328805 */ /* 0x001fce000001ff00 */
.L_x_7695:
[----:B------:R-:W-:Y:S05]  /*0360*/  BSYNC B0 ;  /* 0x0000000000007941 */ /* 0x000fea0003800000 */
.L_x_7694:
        /* <DEDUP_REMOVED lines=14> */
.L_x_7697:
[----:B------:R-:W-:Y:S05]  /*0450*/  BSYNC B0 ;  /* 0x0000000000007941 */ /* 0x000fea0003800000 */
.L_x_7696:
        /* <DEDUP_REMOVED lines=14> */
.L_x_7699:
[----:B------:R-:W-:Y:S05]  /*0540*/  BSYNC B0 ;  /* 0x0000000000007941 */ /* 0x000fea0003800000 */
.L_x_7698:
        /* <DEDUP_REMOVED lines=14> */
.L_x_7701:
[----:B------:R-:W-:Y:S05]  /*0630*/  BSYNC B0 ;  /* 0x0000000000007941 */ /* 0x000fea0003800000 */
.L_x_7700:
        /* <DEDUP_REMOVED lines=17> */
.L_x_7703:
[----:B------:R-:W-:Y:S05]  /*0750*/  BSYNC B0 ;  /* 0x0000000000007941 */ /* 0x000fea0003800000 */
.L_x_7702:
        /* <DEDUP_REMOVED lines=19> */
.L_x_7705:
[----:B------:R-:W-:Y:S05]  /*0890*/  BSYNC B0 ;  /* 0x0000000000007941 */ /* 0x000fea0003800000 */
.L_x_7704:
        /* <DEDUP_REMOVED lines=14> */
[----:B------:R-:W-:Y:S02]  /*0980*/  IADD3 R3, R3, 0x20, RZ ;  /* 0x0000002003037810 */ /* 0x000fe40007ffe0ff */
[----:B------:R-:W-:Y:S02]  /*0990*/  @!P0 CS2R R4, SRZ ;  /* 0x0000000000048805 */ /* 0x000fe4000001ff00 */
[----:B0-----:R-:W-:-:S07]  /*09a0*/  @!P0 CS2R R6, SRZ ;  /* 0x0000000000068805 */ /* 0x001fce000001ff00 */
.L_x_7707:
[----:B------:R-:W-:Y:S05]  /*09b0*/  BSYNC B0 ;  /* 0x0000000000007941 */ /* 0x000fea0003800000 */
.L_x_7706:
        /* <DEDUP_REMOVED lines=17> */
.L_x_7709:
[----:B------:R-:W-:Y:S05]  /*0ad0*/  BSYNC B0 ;  /* 0x0000000000007941 */ /* 0x000fea0003800000 */
.L_x_7708:
        /* <DEDUP_REMOVED lines=16> */
.L_x_7711:
[----:B------:R-:W-:Y:S05]  /*0be0*/  BSYNC B0 ;  /* 0x0000000000007941 */ /* 0x000fea0003800000 */
.L_x_7710:
[----:B------:R-:W-:Y:S01]  /*0bf0*/  ULDC UR8, c[0x0][0x214] ;  /* 0x0000850000087ab9 */ /* 0x000fe20000000800 */
[----:B------:R-:W-:Y:S01]  /*0c00*/  ULDC.64 UR6, c[0x0][0x230] ;  /* 0x00008c0000067ab9 */ /* 0x000fe20000000a00 */
[----:B------:R-:W-:Y:S02]  /*0c10*/  ISETP.GE.AND P0, PT, R42, UR8, PT ;  /* 0x000000082a007c0c */ /* 0x000fe4000bf06270 */
[----:B------:R-:W-:-:S04]  /*0c20*/  LOP3.LUT P1, RZ, R40, UR6, RZ, 0xfc, !PT ;  /* 0x0000000628ff7c12 */ /* 0x000fc8000f82fcff */
[----:B------:R-:W-:-:S07]  /*0c30*/  LOP3.LUT P1, RZ, R41, UR7, RZ, 0xfc, P1 ;  /* 0x0000000729ff7c12 */ /* 0x000fce000882fcff */
[----:B------:R-:W-:Y:S06]  /*0c40*/  @P0 EXIT ;  /* 0x000000000000094d */ /* 0x000fec0003800000 */
[--C-:B-----5:R-:W-:Y:S01]  /*0c50*/  HADD2.F32 R43, -RZ, R248.reuse.H0_H0 ;  /* 0x200000f8ff2b7230 */ /* 0x120fe20000004100 */
[----:B------:R-:W-:Y:S01]  /*0c60*/  ULDC.U8 UR6, c[0x0][0x2a0] ;  /* 0x0000a80000067ab9 */ /* 0x000fe20000000000 */
[----:B------:R-:W-:Y:S01]  /*0c70*/  HADD2.F32 R3, -RZ, R248.H1_H1 ;  /* 0x300000f8ff037230 */ /* 0x000fe20000004100 */
[----:B------:R-:W-:Y:S01]  /*0c80*/  ISETP.NE.AND P3, PT, RZ, UR6, PT ;  /* 0x00000006ff007c0c */ /* 0x000fe2000bf65270 */
[----:B------:R-:W-:Y:S01]  /*0c90*/  HADD2.F32 R56, -RZ, R249.H0_H0 ;  /* 0x200000f9ff387230 */ /* 0x000fe20000004100 */
[----:B------:R0:W-:Y:S01]  /*0ca0*/  STL [R1+0x20], R43 ;  /* 0x0000202b01007387 */ /* 0x0001e20000100800 */
[--C-:B------:R-:W-:Y:S01]  /*0cb0*/  HADD2.F32 R173, -RZ, R161.reuse.H0_H0 ;  /* 0x200000a1ffad7230 */ /* 0x100fe20000004100 */
[----:B------:R-:W-:Y:S01]  /*0cc0*/  ISETP.NE.U32.AND P0, PT, R40, RZ, PT ;  /* 0x000000ff2800720c */ /* 0x000fe20003f05070 */
[----:B------:R-:W-:Y:S01]  /*0cd0*/  HADD2.F32 R171, -RZ, R161.H1_H1 ;  /* 0x300000a1ffab7230 */ /* 0x000fe20000004100 */
[----:B------:R1:W-:Y:S01]  /*0ce0*/  STL [R1+0x18], R3 ;  /* 0x0000180301007387 */ /* 0x0003e20000100800 */
[--C-:B------:R-:W-:Y:S01]  /*0cf0*/  HADD2.F32 R157, -RZ, R145.reuse.H0_H0 ;  /* 0x20000091ff9d7230 */ /* 0x100fe20000004100 */
[----:B------:R-:W-:Y:S01]  /*0d00*/  LOP3.LUT R2, R2, 0xffffff7f, RZ, 0xc0, !PT ;  /* 0xffffff7f02027812 */ /* 0x000fe200078ec0ff */
[----:B------:R-:W-:Y:S01]  /*0d10*/  HADD2.F32 R155, -RZ, R145.H1_H1 ;  /* 0x30000091ff9b7230 */ /* 0x000fe20000004100 */
[----:B------:R-:W-:Y:S01]  /*0d20*/  STL [R1+0x10], R56 ;  /* 0x0000103801007387 */ /* 0x000fe20000100800 */
[--C-:B------:R-:W-:Y:S01]  /*0d30*/  HADD2.F32 R161, -RZ, R144.reuse.H0_H0 ;  /* 0x20000090ffa17230 */ /* 0x100fe20000004100 */
[----:B------:R-:W-:Y:S01]  /*0d40*/  ISETP.NE.AND.EX P0, PT, R41, RZ, PT, P0 ;  /* 0x000000ff2900720c */ /* 0x000fe20003f05300 */
[----:B0-----:R-:W-:Y:S01]  /*0d50*/  HADD2.F32 R43, -RZ, R249.H1_H1 ;  /* 0x300000f9ff2b7230 */ /* 0x001fe20000004100 */
[----:B------:R-:W-:Y:S01]  /*0d60*/  @P3 LOP3.LUT R2, R2, 0x80, RZ, 0xfc, !PT ;  /* 0x0000008002023812 */ /* 0x000fe200078efcff */
[----:B------:R-:W-:Y:S01]  /*0d70*/  HADD2.F32 R159, -RZ, R144.H1_H1 ;  /* 0x30000090ff9f7230 */ /* 0x000fe20000004100 */
[----:B------:R-:W-:Y:S01]  /*0d80*/  ULDC UR8, c[0x0][0x218] ;  /* 0x0000860000087ab9 */ /* 0x000fe20000000800 */
[----:B-1----:R-:W-:Y:S01]  /*0d90*/  HADD2.F32 R3, -RZ, R250.H0_H0 ;  /* 0x200000faff037230 */ /* 0x002fe20000004100 */
[----:B------:R0:W-:Y:S01]  /*0da0*/  STL [R1+0x8], R43 ;  /* 0x0000082b01007387 */ /* 0x0001e20000100800 */
[--C-:B------:R-:W-:Y:S01]  /*0db0*/  HADD2.F32 R153, -RZ, R146.reuse.H0_H0 ;  /* 0x20000092ff997230 */ /* 0x100fe20000004100 */
[----:B------:R-:W-:Y:S01]  /*0dc0*/  ULDC UR7, c[0x0][0x2d8] ;  /* 0x0000b60000077ab9 */ /* 0x000fe20000000800 */
[----:B------:R-:W-:Y:S01]  /*0dd0*/  HADD2.F32 R151, -RZ, R146.H1_H1 ;  /* 0x30000092ff977230 */ /* 0x000fe20000004100 */
[----:B------:R1:W-:Y:S01]  /*0de0*/  STL [R1], R3 ;  /* 0x0000000301007387 */ /* 0x0003e20000100800 */
[--C-:B------:R-:W-:Y:S01]  /*0df0*/  HADD2.F32 R145, -RZ, R4.reuse.H0_H0 ;  /* 0x20000004ff917230 */ /* 0x100fe20000004100 */
[----:B------:R-:W-:Y:S01]  /*0e00*/  ULDC.64 UR10, c[0x0][0x230] ;  /* 0x00008c00000a7ab9 */ /* 0x000fe20000000a00 */
[----:B------:R-:W-:-:S02]  /*0e10*/  HADD2.F32 R143, -RZ, R4.H1_H1 ;  /* 0x30000004ff8f7230 */ /* 0x000fc40000004100 */
[----:B------:R-:W-:Y:S02]  /*0e20*/  HADD2.F32 R141, -RZ, R5.H0_H0 ;  /* 0x20000005ff8d7230 */ /* 0x000fe40000004100 */
[----:B0-----:R-:W-:Y:S02]  /*0e30*/  HADD2.F32 R43, -RZ, R53.H0_H0 ;  /* 0x20000035ff2b7230 */ /* 0x001fe40000004100 */
[----:B------:R-:W-:Y:S02]  /*0e40*/  HADD2.F32 R139, -RZ, R5.H1_H1 ;  /* 0x30000005ff8b7230 */ /* 0x000fe40000004100 */
[--C-:B-1----:R-:W-:Y:S02]  /*0e50*/  HADD2.F32 R3, -RZ, R52.reuse.H0_H0 ;  /* 0x20000034ff037230 */ /* 0x102fe40000004100 */
[----:B------:R-:W-:Y:S02]  /*0e60*/  HADD2.F32 R52, -RZ, R52.H1_H1 ;  /* 0x30000034ff347230 */ /* 0x000fe40000004100 */
[--C-:B------:R-:W-:Y:S01]  /*0e70*/  HADD2.F32 R189, -RZ, R177.reuse.H0_H0 ;  /* 0x200000b1ffbd7230 */ /* 0x100fe20000004100 */
[----:B------:R0:W-:Y:S01]  /*0e80*/  STL [R1+0x1c], R3 ;  /* 0x00001c0301007387 */ /* 0x0001e20000100800 */
[----:B------:R-:W-:-:S02]  /*0e90*/  HADD2.F32 R187, -RZ, R177.H1_H1 ;  /* 0x300000b1ffbb7230 */ /* 0x000fc40000004100 */
[--C-:B------:R-:W-:Y:S01]  /*0ea0*/  HADD2.F32 R146, -RZ, R8.reuse.H0_H0 ;  /* 0x20000008ff927230 */ /* 0x100fe20000004100 */
[----:B------:R-:W-:Y:S01]  /*0eb0*/  STL [R1+0x14], R52 ;  /* 0x0000143401007387 */ /* 0x000fe20000100800 */
[----:B------:R-:W-:Y:S02]  /*0ec0*/  HADD2.F32 R144, -RZ, R8.H1_H1 ;  /* 0x30000008ff907230 */ /* 0x000fe40000004100 */
[--C-:B------:R-:W-:Y:S01]  /*0ed0*/  HADD2.F32 R142, -RZ, R9.reuse.H0_H0 ;  /* 0x20000009ff8e7230 */ /* 0x100fe20000004100 */
[----:B------:R-:W-:Y:S01]  /*0ee0*/  STL [R1+0xc], R43 ;  /* 0x00000c2b01007387 */ /* 0x000fe20000100800 */
[----:B------:R-:W-:Y:S02]  /*0ef0*/  HADD2.F32 R140, -RZ, R9.H1_H1 ;  /* 0x30000009ff8c7230 */ /* 0x000fe40000004100 */
[----:B0-----:R-:W-:Y:S02]  /*0f00*/  HADD2.F32 R3, -RZ, R53.H1_H1 ;  /* 0x30000035ff037230 */ /* 0x001fe40000004100 */
[----:B------:R-:W-:-:S02]  /*0f10*/  HADD2.F32 R137, -RZ, R6.H0_H0 ;  /* 0x20000006ff897230 */ /* 0x000fc40000004100 */
[----:B------:R-:W-:Y:S01]  /*0f20*/  HADD2.F32 R135, -RZ, R6.H1_H1 ;  /* 0x30000006ff877230 */ /* 0x000fe20000004100 */
[----:B------:R0:W-:Y:S01]  /*0f30*/  STL [R1+0x4], R3 ;  /* 0x0000040301007387 */ /* 0x0001e20000100800 */
[--C-:B------:R-:W-:Y:S02]  /*0f40*/  HADD2.F32 R4, -RZ, R7.reuse.H0_H0 ;  /* 0x20000007ff047230 */ /* 0x100fe40000004100 */
[----:B------:R-:W-:Y:S02]  /*0f50*/  HADD2.F32 R5, -RZ, R7.H1_H1 ;  /* 0x30000007ff057230 */ /* 0x000fe40000004100 */
[--C-:B------:R-:W-:Y:S02]  /*0f60*/  HADD2.F32 R177, -RZ, R160.reuse.H0_H0 ;  /* 0x200000a0ffb17230 */ /* 0x100fe40000004100 */
[----:B------:R-:W-:Y:S02]  /*0f70*/  HADD2.F32 R175, -RZ, R160.H1_H1 ;  /* 0x300000a0ffaf7230 */ /* 0x000fe40000004100 */
[----:B------:R-:W-:-:S02]  /*0f80*/  HADD2.F32 R169, -RZ, R162.H0_H0 ;  /* 0x200000a2ffa97230 */ /* 0x000fc40000004100 */
[----:B------:R-:W-:Y:S02]  /*0f90*/  HADD2.F32 R167, -RZ, R162.H1_H1 ;  /* 0x300000a2ffa77230 */ /* 0x000fe40000004100 */
[--C-:B------:R-:W-:Y:S02]  /*0fa0*/  HADD2.F32 R138, -RZ, R10.reuse.H0_H0 ;  /* 0x2000000aff8a7230 */ /* 0x100fe40000004100 */
[----:B------:R-:W-:Y:S02]  /*0fb0*/  HADD2.F32 R136, -RZ, R10.H1_H1 ;  /* 0x3000000aff887230 */ /* 0x000fe40000004100 */
[--C-:B------:R-:W-:Y:S02]  /*0fc0*/  HADD2.F32 R134, -RZ, R11.reuse.H0_H0 ;  /* 0x2000000bff867230 */ /* 0x100fe40000004100 */
[----:B0-----:R-:W-:Y:S02]  /*0fd0*/  HADD2.F32 R3, -RZ, R11.H1_H1 ;  /* 0x3000000bff037230 */ /* 0x001fe40000004100 */
[----:B------:R-:W-:-:S02]  /*0fe0*/  HADD2.F32 R6, -RZ, R12.H0_H0 ;  /* 0x2000000cff067230 */ /* 0x000fc40000004100 */
[----:B------:R-:W-:Y:S02]  /*0ff0*/  HADD2.F32 R7, -RZ, R12.H1_H1 ;  /* 0x3000000cff077230 */ /* 0x000fe40000004100 */
        /* <DEDUP_REMOVED lines=68> */
[----:B------:R-:W-:Y:S02]  /*1440*/  HADD2.F32 R236, -RZ, R234.H0_H0 ;  /* 0x200000eaffec7230 */ /* 0x000fe40000004100 */
[--C-:B------:R-:W-:Y:S02]  /*1450*/  HADD2.F32 R232, -RZ, R235.reuse.H0_H0 ;  /* 0x200000ebffe87230 */ /* 0x100fe40000004100 */
[----:B------:R-:W-:-:S02]  /*1460*/  HADD2.F32 R230, -RZ, R235.H1_H1 ;  /* 0x300000ebffe67230 */ /* 0x000fc40000004100 */
[--C-:B------:R-:W-:Y:S02]  /*1470*/  HADD2.F32 R224, -RZ, R217.reuse.H0_H0 ;  /* 0x200000d9ffe07230 */ /* 0x100fe40000004100 */
[----:B------:R-:W-:Y:S02]  /*1480*/  HADD2.F32 R222, -RZ, R217.H1_H1 ;  /* 0x300000d9ffde7230 */ /* 0x000fe40000004100 */
[----:B------:R-:W-:Y:S02]  /*1490*/  HADD2.F32 R220, -RZ, R218.H0_H0 ;  /* 0x200000daffdc7230 */ /* 0x000fe40000004100 */
[--C-:B------:R-:W-:Y:S02]  /*14a0*/  HADD2.F32 R216, -RZ, R219.reuse.H0_H0 ;  /* 0x200000dbffd87230 */ /* 0x100fe40000004100 */
[----:B------:R-:W-:Y:S02]  /*14b0*/  HADD2.F32 R214, -RZ, R219.H1_H1 ;  /* 0x300000dbffd67230 */ /* 0x000fe40000004100 */
[----:B------:R-:W-:-:S02]  /*14c0*/  HADD2.F32 R204, -RZ, R202.H0_H0 ;  /* 0x200000caffcc7230 */ /* 0x000fc40000004100 */
[----:B------:R-:W-:Y:S02]  /*14d0*/  HADD2.F32 R198, -RZ, R195.H0_H0 ;  /* 0x200000c3ffc67230 */ /* 0x000fe40000004100 */
[----:B------:R-:W-:Y:S02]  /*14e0*/  HADD2.F32 R181, -RZ, R179.H0_H0 ;  /* 0x200000b3ffb57230 */ /* 0x000fe40000004100 */
[----:B------:R-:W-:Y:S02]  /*14f0*/  HADD2.F32 R165, -RZ, R163.H0_H0 ;  /* 0x200000a3ffa57230 */ /* 0x000fe40000004100 */
[----:B------:R-:W-:Y:S02]  /*1500*/  HADD2.F32 R149, -RZ, R147.H0_H0 ;  /* 0x20000093ff957230 */ /* 0x000fe40000004100 */
[--C-:B------:R-:W-:Y:S02]  /*1510*/  HADD2.F32 R30, -RZ, R36.reuse.H0_H0 ;  /* 0x20000024ff1e7230 */ /* 0x100fe40000004100 */
[----:B------:R-:W-:-:S02]  /*1520*/  HADD2.F32 R31, -RZ, R36.H1_H1 ;  /* 0x30000024ff1f7230 */ /* 0x000fc40000004100 */
[--C-:B------:R-:W-:Y:S02]  /*1530*/  HADD2.F32 R32, -RZ, R37.reuse.H0_H0 ;  /* 0x20000025ff207230 */ /* 0x100fe40000004100 */
[----:B------:R-:W-:Y:S02]  /*1540*/  HADD2.F32 R33, -RZ, R37.H1_H1 ;  /* 0x30000025ff217230 */ /* 0x000fe40000004100 */
[--C-:B------:R-:W-:Y:S02]  /*1550*/  HADD2.F32 R34, -RZ, R38.reuse.H0_H0 ;  /* 0x20000026ff227230 */ /* 0x100fe40000004100 */
[----:B------:R-:W-:Y:S01]  /*1560*/  HADD2.F32 R35, -RZ, R38.H1_H1 ;  /* 0x30000026ff237230 */ /* 0x000fe20000004100 */
[----:B------:R-:W-:Y:S01]  /*1570*/  MOV R38, R42 ;  /* 0x0000002a00267202 */ /* 0x000fe20000000f00 */
[----:B------:R-:W-:Y:S02]  /*1580*/  HADD2.F32 R250, -RZ, R250.H1_H1 ;  /* 0x300000fafffa7230 */ /* 0x000fe40000004100 */
[----:B------:R-:W-:-:S02]  /*1590*/  HADD2.F32 R251, -RZ, R54.H0_H0 ;  /* 0x20000036fffb7230 */ /* 0x000fc40000004100 */
[----:B------:R-:W-:Y:S02]  /*15a0*/  HADD2.F32 R249, -RZ, R54.H1_H1 ;  /* 0x30000036fff97230 */ /* 0x000fe40000004100 */
[--C-:B------:R-:W-:Y:S02]  /*15b0*/  HADD2.F32 R247, -RZ, R55.reuse.H0_H0 ;  /* 0x20000037fff77230 */ /* 0x100fe40000004100 */
[----:B------:R-:W-:Y:S02]  /*15c0*/  HADD2.F32 R245, -RZ, R55.H1_H1 ;  /* 0x30000037fff57230 */ /* 0x000fe40000004100 */
[----:B------:R-:W-:Y:S02]  /*15d0*/  HADD2.F32 R234, -RZ, R234.H1_H1 ;  /* 0x300000eaffea7230 */ /* 0x000fe40000004100 */
[--C-:B------:R-:W-:Y:S02]  /*15e0*/  HADD2.F32 R243, -RZ, R48.reuse.H0_H0 ;  /* 0x20000030fff37230 */ /* 0x100fe40000004100 */
[----:B------:R-:W-:-:S02]  /*15f0*/  HADD2.F32 R241, -RZ, R48.H1_H1 ;  /* 0x30000030fff17230 */ /* 0x000fc40000004100 */
[--C-:B------:R-:W-:Y:S02]  /*1600*/  HADD2.F32 R239, -RZ, R49.reuse.H0_H0 ;  /* 0x20000031ffef7230 */ /* 0x100fe40000004100 */
[----:B------:R-:W-:Y:S02]  /*1610*/  HADD2.F32 R237, -RZ, R49.H1_H1 ;  /* 0x30000031ffed7230 */ /* 0x000fe40000004100 */
[--C-:B------:R-:W-:Y:S02]  /*1620*/  HADD2.F32 R235, -RZ, R50.reuse.H0_H0 ;  /* 0x20000032ffeb7230 */ /* 0x100fe40000004100 */
[----:B------:R-:W-:Y:S02]  /*1630*/  HADD2.F32 R233, -RZ, R50.H1_H1 ;  /* 0x30000032ffe97230 */ /* 0x000fe40000004100 */
[--C-:B------:R-:W-:Y:S02]  /*1640*/  HADD2.F32 R231, -RZ, R51.reuse.H0_H0 ;  /* 0x20000033ffe77230 */ /* 0x100fe40000004100 */
[----:B------:R-:W-:-:S02]  /*1650*/  HADD2.F32 R229, -RZ, R51.H1_H1 ;  /* 0x30000033ffe57230 */ /* 0x000fc40000004100 */
        /* <DEDUP_REMOVED lines=11> */
[----:B------:R-:W-:-:S02]  /*1710*/  HADD2.F32 R202, -RZ, R202.H1_H1 ;  /* 0x300000caffca7230 */ /* 0x000fc40000004100 */
[----:B------:R-:W-:Y:S02]  /*1720*/  HADD2.F32 R195, -RZ, R195.H1_H1 ;  /* 0x300000c3ffc37230 */ /* 0x000fe40000004100 */
[----:B------:R-:W-:Y:S02]  /*1730*/  HADD2.F32 R179, -RZ, R179.H1_H1 ;  /* 0x300000b3ffb37230 */ /* 0x000fe40000004100 */
[----:B------:R-:W-:Y:S02]  /*1740*/  HADD2.F32 R163, -RZ, R163.H1_H1 ;  /* 0x300000a3ffa37230 */ /* 0x000fe40000004100 */
[----:B------:R-:W-:Y:S02]  /*1750*/  HADD2.F32 R147, -RZ, R147.H1_H1 ;  /* 0x30000093ff937230 */ /* 0x000fe40000004100 */
[--C-:B------:R-:W-:Y:S02]  /*1760*/  HADD2.F32 R36, -RZ, R39.reuse.H0_H0 ;  /* 0x20000027ff247230 */ /* 0x100fe40000004100 */
[----:B------:R-:W-:-:S07]  /*1770*/  HADD2.F32 R37, -RZ, R39.H1_H1 ;  /* 0x30000027ff257230 */ /* 0x000fce0000004100 */
.L_x_7993:
[----:B------:R-:W0:Y:S02]  /*1780*/  @P0 LDC.64 R68, c[0x0][0x270] ;  /* 0x00009c00ff440b82 */ /* 0x000e240000000a00 */
[----:B0-----:R-:W-:-:S06]  /*1790*/  @P0 IMAD.WIDE R68, R38, 0x2, R68 ;  /* 0x0000000226440825 */ /* 0x001fcc00078e0244 */
[----:B------:R-:W2:Y:S01]  /*17a0*/  @P0 LDG.E.U16 R68, desc[UR4][R68.64] ;  /* 0x0000000444440981 */ /* 0x000ea2000c1e1500 */
[----:B------:R-:W-:Y:S01]  /*17b0*/  HFMA2.MMA R132, -RZ, RZ, 1.875, 0 ;  /* 0x3f800000ff847435 */ /* 0x000fe200000001ff */
[----:B------:R-:W-:Y:S01]  /*17c0*/  IMAD R39, R38, UR8, RZ ;  /* 0x0000000826277c24 */ /* 0x000fe2000f8e02ff */
[----:B------:R-:W-:Y:S01]  /*17d0*/  BSSY B0, `(.L_x_7712) ;  /* 0x0000060000007945 */ /* 0x000fe20003800000 */
[----:B------:R-:W0:Y:S02]  /*17e0*/  S2R R197, SR_TID.X ;  /* 0x0000000000c57919 */ /* 0x000e240000002100 */
[----:B0-----:R-:W-:Y:S01]  /*17f0*/  LOP3.LUT R197, R197, 0x1f, RZ, 0xc0, !PT ;  /* 0x0000001fc5c57812 */ /* 0x001fe200078ec0ff */
[----:B--2---:R-:W-:Y:S01]  /*1800*/  @P0 HADD2.F32 R132, -RZ, R68.H0_H0 ;  /* 0x20000044ff840230 */ /* 0x004fe20000004100 */
        /* <DEDUP_REMOVED lines=15> */
[----:B--2---:R-:W-:-:S05]  /*1900*/  HADD2.F32 R83, -RZ, R68.H0_H0 ;  /* 0x20000044ff537230 */ /* 0x004fca0000004100 */
[----:B------:R-:W-:-:S07]  /*1910*/  FMUL.FTZ R40, R83, R132 ;  /* 0x0000008453287220 */ /* 0x000fce0000410000 */
[----:B0-----:R-:W-:Y:S05]  /*1920*/  @P3 BRA `(.L_x_7714) ;  /* 0x0000000000083947 */ /* 0x001fea0003800000 */
[----:B------:R-:W-:Y:S05]  /*1930*/  @P1 BRA `(.L_x_7715) ;  /* 0x00000000000c1947 */ /* 0x000fea0003800000 */
[----:B------:R-:W-:Y:S05]  /*1940*/  BRA `(.L_x_7716) ;  /* 0x0000000000107947 */ /* 0x000fea0003800000 */
.L_x_7714:
[----:B-----5:R-:W-:-:S05]  /*1950*/  HADD2.F32 R51, -RZ, R64.H0_H0 ;  /* 0x20000040ff337230 */ /* 0x020fca0000004100 */
[----:B------:R-:W-:-:S07]  /*1960*/  FADD.FTZ R40, R51, R40 ;  /* 0x0000002833287221 */ /* 0x000fce0000010000 */
.L_x_7715:
[----:B------:R-:W-:-:S04]  /*1970*/  F2FP.F16.F32.PACK_AB R50, RZ, R40 ;  /* 0x00000028ff32723e */ /* 0x000fc800000000ff */
[----:B------:R-:W-:-:S07]  /*1980*/  PRMT R60, R50, 0x7610, R60 ;  /* 0x00007610323c7816 */ /* 0x000fce000000003c */
.L_x_7716:
[----:B------:R-:W-:-:S05]  /*1990*/  HADD2.F32 R51, -RZ, R68.H1_H1 ;  /* 0x30000044ff337230 */ /* 0x000fca0000004100 */
[----:B------:R-:W-:Y:S01]  /*19a0*/  FMUL.FTZ R50, R51, R132 ;  /* 0x0000008433327220 */ /* 0x000fe20000410000 */
[----:B------:R-:W-:Y:S06]  /*19b0*/  @P3 BRA `(.L_x_7717) ;  /* 0x0000000000083947 */ /* 0x000fec0003800000 */
[----:B------:R-:W-:Y:S05]  /*19c0*/  @P1 BRA `(.L_x_7718) ;  /* 0x00000000000c1947 */ /* 0x000fea0003800000 */
[----:B------:R-:W-:Y:S05]  /*19d0*/  BRA `(.L_x_7719) ;  /* 0x0000000000107947 */ /* 0x000fea0003800000 */
.L_x_7717:
[----:B-----5:R-:W-:-:S05]  /*19e0*/  HADD2.F32 R51, -RZ, R64.H1_H1 ;  /* 0x30000040ff337230 */ /* 0x020fca0000004100 */
[----:B------:R-:W-:-:S07]  /*19f0*/  FADD.FTZ R50, R51, R50 ;  /* 0x0000003233327221 */ /* 0x000fce0000010000 */
.L_x_7718:
[----:B------:R-:W-:-:S04]  /*1a00*/  F2FP.F16.F32.PACK_AB R51, RZ, R50 ;  /* 0x00000032ff33723e */ /* 0x000fc800000000ff */
[----:B------:R-:W-:-:S07]  /*1a10*/  PRMT R60, R60, 0x5410, R51 ;  /* 0x000054103c3c7816 */ /* 0x000fce0000000033 */
.L_x_7719:
[----:B------:R-:W-:-:S05]  /*1a20*/  HADD2.F32 R51, -RZ, R69.H0_H0 ;  /* 0x20000045ff337230 */ /* 0x000fca0000004100 */
[----:B------:R-:W-:Y:S01]  /*1a30*/  FMUL.FTZ R51, R51, R132 ;  /* 0x0000008433337220 */ /* 0x000fe20000410000 */
[----:B------:R-:W-:Y:S06]  /*1a40*/  @P3 BRA `(.L_x_7720) ;  /* 0x0000000000083947 */ /* 0x000fec0003800000 */
[----:B------:R-:W-:Y:S05]  /*1a50*/  @P1 BRA `(.L_x_7721) ;  /* 0x00000000000c1947 */ /* 0x000fea0003800000 */
[----:B------:R-:W-:Y:S05]  /*1a60*/  BRA `(.L_x_7722) ;  /* 0x0000000000107947 */ /* 0x000fea0003800000 */
.L_x_7720:
[----:B-----5:R-:W-:-:S05]  /*1a70*/  HADD2.F32 R68, -RZ, R65.H0_H0 ;  /* 0x20000041ff447230 */ /* 0x020fca0000004100 */
[----:B------:R-:W-:-:S07]  /*1a80*/  FADD.FTZ R51, R68, R51 ;  /* 0x0000003344337221 */ /* 0x000fce0000010000 */
.L_x_7721:
[----:B------:R-:W-:-:S04]  /*1a90*/  F2FP.F16.F32.PACK_AB R68, RZ, R51 ;  /* 0x00000033ff44723e */ /* 0x000fc800000000ff */
[----:B------:R-:W-:-:S07]  /*1aa0*/  PRMT R61, R68, 0x7610, R61 ;  /* 0x00007610443d7816 */ /* 0x000fce000000003d */
.L_x_7722:
[----:B------:R-:W-:-:S05]  /*1ab0*/  HADD2.F32 R69, -RZ, R69.H1_H1 ;  /* 0x30000045ff457230 */ /* 0x000fca0000004100 */
[----:B------:R-:W-:Y:S01]  /*1ac0*/  FMUL.FTZ R82, R69, R132 ;  /* 0x0000008445527220 */ /* 0x000fe20000410000 */
[----:B------:R-:W-:Y:S06]  /*1ad0*/  @P3 BRA `(.L_x_7723) ;  /* 0x0000000000083947 */ /* 0x000fec0003800000 */
[----:B------:R-:W-:Y:S05]  /*1ae0*/  @P1 BRA `(.L_x_7724) ;  /* 0x00000000000c1947 */ /* 0x000fea0003800000 */
[----:B------:R-:W-:Y:S05]  /*1af0*/  BRA `(.L_x_7725) ;  /* 0x0000000000107947 */ /* 0x000fea0003800000 */
.L_x_7723:
[----:B-----5:R-:W-:-:S05]  /*1b00*/  HADD2.F32 R68, -RZ, R65.H1_H1 ;  /* 0x30000041ff447230 */ /* 0x020fca0000004100 */
[----:B------:R-:W-:-:S07]  /*1b10*/  FADD.FTZ R82, R68, R82 ;  /* 0x0000005244527221 */ /* 0x000fce0000010000 */
.L_x_7724:
[----:B------:R-:W-:-:S04]  /*1b20*/  F2FP.F16.F32.PACK_AB R68, RZ, R82 ;  /* 0x00000052ff44723e */ /* 0x000fc800000000ff */
[----:B------:R-:W-:-:S07]  /*1b30*/  PRMT R61, R61, 0x5410, R68 ;  /* 0x000054103d3d7816 */ /* 0x000fce0000000044 */
.L_x_7725:
[----:B------:R-:W-:-:S05]  /*1b40*/  HADD2.F32 R83, -RZ, R70.H0_H0 ;  /* 0x20000046ff537230 */ /* 0x000fca0000004100 */
[----:B------:R-:W-:Y:S01]  /*1b50*/  FMUL.FTZ R83, R83, R132 ;  /* 0x0000008453537220 */ /* 0x000fe20000410000 */
[----:B------:R-:W-:Y:S06]  /*1b60*/  @P3 BRA `(.L_x_7726) ;  /* 0x0000000000083947 */ /* 0x000fec0003800000 */
[----:B------:R-:W-:Y:S05]  /*1b70*/  @P1 BRA `(.L_x_7727) ;  /* 0x00000000000c1947 */ /* 0x000fea0003800000 */
[----:B------:R-:W-:Y:S05]  /*1b80*/  BRA `(.L_x_7728) ;  /* 0x0000000000107947 */ /* 0x000fea0003800000 */
.L_x_7726:
[----:B-----5:R-:W-:-:S05]  /*1b90*/  HADD2.F32 R68, -RZ, R66.H0_H0 ;  /* 0x20000042ff447230 */ /* 0x020fca0000004100 */
[----:B------:R-:W-:-:S07]  /*1ba0*/  FADD.FTZ R83, R68, R83 ;  /* 0x0000005344537221 */ /* 0x000fce0000010000 */
.L_x_7727:
[----:B------:R-:W-:-:S04]  /*1bb0*/  F2FP.F16.F32.PACK_AB R68, RZ, R83 ;  /* 0x00000053ff44723e */ /* 0x000fc800000000ff */
[----:B------:R-:W-:-:S07]  /*1bc0*/  PRMT R62, R68, 0x7610, R62 ;  /* 0x00007610443e7816 */ /* 0x000fce000000003e */
.L_x_7728:
[----:B------:R-:W-:-:S05]  /*1bd0*/  HADD2.F32 R70, -RZ, R70.H1_H1 ;  /* 0x30000046ff467230 */ /* 0x000fca0000004100 */
[----:B------:R-:W-:Y:S01]  /*1be0*/  FMUL.FTZ R102, R70, R132 ;  /* 0x0000008446667220 */ /* 0x000fe20000410000 */
[----:B------:R-:W-:Y:S06]  /*1bf0*/  @P3 BRA `(.L_x_7729) ;  /* 0x0000000000083947 */ /* 0x000fec0003800000 */
[----:B------:R-:W-:Y:S05]  /*1c00*/  @P1 BRA `(.L_x_7730) ;  /* 0x00000000000c1947 */ /* 0x000fea0003800000 */
[----:B------:R-:W-:Y:S05]  /*1c10*/  BRA `(.L_x_7731) ;  /* 0x0000000000107947 */ /* 0x000fea0003800000 */
.L_x_7729:
[----:B-----5:R-:W-:-:S05]  /*1c20*/  HADD2.F32 R68, -RZ, R66.H1_H1 ;  /* 0x30000042ff447230 */ /* 0x020fca0000004100 */
[----:B------:R-:W-:-:S07]  /*1c30*/  FADD.FTZ R102, R68, R102 ;  /* 0x0000006644667221 */ /* 0x000fce0000010000 */
.L_x_7730:
[----:B------:R-:W-:-:S04]  /*1c40*/  F2FP.F16.F32.PACK_AB R68, RZ, R102 ;  /* 0x00000066ff44723e */ /* 0x000fc800000000ff */
[----:B------:R-:W-:-:S07]  /*1c50*/  PRMT R62, R62, 0x5410, R68 ;  /* 0x000054103e3e7816 */ /* 0x000fce0000000044 */
.L_x_7731:
[----:B------:R-:W-:-:S05]  /*1c60*/  HADD2.F32 R103, -RZ, R71.H0_H0 ;  /* 0x20000047ff677230 */ /* 0x000fca0000004100 */
[----:B------:R-:W-:Y:S01]  /*1c70*/  FMUL.FTZ R103, R103, R132 ;  /* 0x0000008467677220 */ /* 0x000fe20000410000 */
[----:B------:R-:W-:Y:S06]  /*1c80*/  @P3 BRA `(.L_x_7732) ;  /* 0x0000000000083947 */ /* 0x000fec0003800000 */
[----:B------:R-:W-:Y:S05]  /*1c90*/  @P1 BRA `(.L_x_7733) ;  /* 0x00000000000c1947 */ /* 0x000fea0003800000 */
[----:B------:R-:W-:Y:S05]  /*1ca0*/  BRA `(.L_x_7734) ;  /* 0x0000000000107947 */ /* 0x000fea0003800000 */
.L_x_7732:
[----:B-----5:R-:W-:-:S05]  /*1cb0*/  HADD2.F32 R68, -RZ, R67.H0_H0 ;  /* 0x20000043ff447230 */ /* 0x020fca0000004100 */
[----:B------:R-:W-:-:S07]  /*1cc0*/  FADD.FTZ R103, R68, R103 ;  /* 0x0000006744677221 */ /* 0x000fce0000010000 */
.L_x_7733:
[----:B------:R-:W-:-:S04]  /*1cd0*/  F2FP.F16.F32.PACK_AB R68, RZ, R103 ;  /* 0x00000067ff44723e */ /* 0x000fc800000000ff */
[----:B------:R-:W-:-:S07]  /*1ce0*/  PRMT R63, R68, 0x7610, R63 ;  /* 0x00007610443f7816 */ /* 0x000fce000000003f */
.L_x_7734:
[----:B------:R-:W-:-:S05]  /*1cf0*/  HADD2.F32 R71, -RZ, R71.H1_H1 ;  /* 0x30000047ff477230 */ /* 0x000fca0000004100 */
[----:B------:R-:W-:Y:S01]  /*1d00*/  FMUL.FTZ R123, R71, R132 ;  /* 0x00000084477b7220 */ /* 0x000fe20000410000 */
[----:B------:R-:W-:Y:S06]  /*1d10*/  @P3 BRA `(.L_x_7735) ;  /* 0x0000000000083947 */ /* 0x000fec0003800000 */
[----:B------:R-:W-:Y:S05]  /*1d20*/  @P1 BRA `(.L_x_7736) ;  /* 0x00000000000c1947 */ /* 0x000fea0003800000 */
[----:B------:R-:W-:Y:S05]  /*1d30*/  BRA `(.L_x_7737) ;  /* 0x0000000000107947 */ /* 0x000fea0003800000 */
.L_x_7735:
[----:B-----5:R-:W-:-:S05]  /*1d40*/  HADD2.F32 R68, -RZ, R67.H1_H1 ;  /* 0x30000043ff447230 */ /* 0x020fca0000004100 */
[----:B------:R-:W-:-:S07]  /*1d50*/  FADD.FTZ R123, R68, R123 ;  /* 0x0000007b447b7221 */ /* 0x000fce0000010000 */
.L_x_7736:
[----:B------:R-:W-:-:S04]  /*1d60*/  F2FP.F16.F32.PACK_AB R68, RZ, R123 ;  /* 0x0000007bff44723e */ /* 0x000fc800000000ff */
[----:B------:R-:W-:-:S07]  /*1d70*/  PRMT R63, R63, 0x5410, R68 ;  /* 0x000054103f3f7816 */ /* 0x000fce0000000044 */
.L_x_7737:
[----:B------:R-:W0:Y:S01]  /*1d80*/  @P1 LDC.64 R68, c[0x0][0x238] ;  /* 0x00008e00ff441b82 */ /* 0x000e220000000a00 */
[C---:B------:R-:W-:Y:S02]  /*1d90*/  IADD3 R133, R39.reuse, 0x20, RZ ;  /* 0x0000002027857810 */ /* 0x040fe40007ffe0ff */
[----:B0-----:R-:W-:-:S04]  /*1da0*/  @P1 LEA R68, P3, R39, R68, 0x4 ;  /* 0x0000004427441211 */ /* 0x001fc800078620ff */
[----:B------:R-:W-:-:S05]  /*1db0*/  @P1 LEA.HI.X R69, R39, R69, RZ, 0x4, P3 ;  /* 0x0000004527451211 */ /* 0x000fca00018f24ff */
[----:B------:R0:W-:Y:S04]  /*1dc0*/  @P1 STG.E.128 desc[UR4][R68.64], R60 ;  /* 0x0000003c44001986 */ /* 0x0001e8000c101d04 */
.L_x_7713:
[----:B------:R-:W-:Y:S05]  /*1dd0*/  BSYNC B0 ;  /* 0x0000000000007941 */ /* 0x000fea0003800000 */
.L_x_7712:
        /* <DEDUP_REMOVED lines=18> */
.L_x_7740:
[----:B-----5:R-:W-:-:S05]  /*1f00*/  HADD2.F32 R52, -RZ, R64.H0_H0 ;  /* 0x20000040ff347230 */ /* 0x020fca0000004100 */
[----:B------:R-:W-:-:S07]  /*1f10*/  FADD.FTZ R41, R52, R41 ;  /* 0x0000002934297221 */ /* 0x000fce0000010000 */
.L_x_7741:
[----:B------:R-:W-:-:S04]  /*1f20*/  F2FP.F16.F32.PACK_AB R52, RZ, R41 ;  /* 0x00000029ff34723e */ /* 0x000fc800000000ff */
[----:B------:R-:W-:-:S07]  /*1f30*/  PRMT R60, R52, 0x7610, R60 ;  /* 0x00007610343c7816 */ /* 0x000fce000000003c */
.L_x_7742:
[----:B------:R-:W-:-:S05]  /*1f40*/  HADD2.F32 R53, -RZ, R68.H1_H1 ;  /* 0x30000044ff357230 */ /* 0x000fca0000004100 */
[----:B------:R-:W-:Y:S01]  /*1f50*/  FMUL.FTZ R52, R53, R132 ;  /* 0x0000008435347220 */ /* 0x000fe20000410000 */
[----:B------:R-:W-:Y:S06]  /*1f60*/  @P3 BRA `(.L_x_7743) ;  /* 0x0000000000083947 */ /* 0x000fec0003800000 */
[----:B------:R-:W-:Y:S05]  /*1f70*/  @P1 BRA `(.L_x_7744) ;  /* 0x00000000000c1947 */ /* 0x000fea0003800000 */
[----:B------:R-:W-:Y:S05]  /*1f80*/  BRA `(.L_x_7745) ;  /* 0x0000000000107947 */ /* 0x000fea0003800000 */
.L_x_7743:
[----:B-----5:R-:W-:-:S05]  /*1f90*/  HADD2.F32 R53, -RZ, R64.H1_H1 ;  /* 0x30000040ff357230 */ /* 0x020fca0000004100 */
[----:B------:R-:W-:-:S07]  /*1fa0*/  FADD.FTZ R52, R53, R52 ;  /* 0x0000003435347221 */ /* 0x000fce0000010000 */
.L_x_7744:
[----:B------:R-:W-:-:S04]  /*1fb0*/  F2FP.F16.F32.PACK_AB R53, RZ, R52 ;  /* 0x00000034ff35723e */ /* 0x000fc800000000ff */
[----:B------:R-:W-:-:S07]  /*1fc0*/  PRMT R60, R60, 0x5410, R53 ;  /* 0x000054103c3c7816 */ /* 0x000fce0000000035 */
.L_x_7745:
[----:B------:R-:W-:-:S05]  /*1fd0*/  HADD2.F32 R53, -RZ, R69.H0_H0 ;  /* 0x20000045ff357230 */ /* 0x000fca0000004100 */
[----:B------:R-:W-:Y:S01]  /*1fe0*/  FMUL.FTZ R53, R53, R132 ;  /* 0x0000008435357220 */ /* 0x000fe20000410000 */
[----:B------:R-:W-:Y:S06]  /*1ff0*/  @P3 BRA `(.L_x_7746) ;  /* 0x0000000000083947 */ /* 0x000fec0003800000 */
[----:B------:R-:W-:Y:S05]  /*2000*/  @P1 BRA `(.L_x_7747) ;  /* 0x00000000000c1947 */ /* 0x000fea0003800000 */
[----:B------:R-:W-:Y:S05]  /*2010*/  BRA `(.L_x_7748) ;  /* 0x0000000000107947 */ /* 0x000fea0003800000 */
.L_x_7746:
[----:B-----5:R-:W-:-:S05]  /*2020*/  HADD2.F32 R68, -RZ, R65.H0_H0 ;  /* 0x20000041ff447230 */ /* 0x020fca0000004100 */
[----:B------:R-:W-:-:S07]  /*2030*/  FADD.FTZ R53, R68, R53 ;  /* 0x0000003544357221 */ /* 0x000fce0000010000 */
.L_x_7747:
[----:B------:R-:W-:-:S04]  /*2040*/  F2FP.F16.F32.PACK_AB R68, RZ, R53 ;  /* 0x00000035ff44723e */ /* 0x000fc800000000ff */
[----:B------:R-:W-:-:S07]  /*2050*/  PRMT R61, R68, 0x7610, R61 ;  /* 0x00007610443d7816 */ /* 0x000fce000000003d */
.L_x_7748:
[----:B------:R-:W-:-:S05]  /*2060*/  HADD2.F32 R69, -RZ, R69.H1_H1 ;  /* 0x30000045ff457230 */ /* 0x000fca0000004100 */
[----:B------:R-:W-:Y:S01]  /*2070*/  FMUL.FTZ R84, R69, R132 ;  /* 0x0000008445547220 */ /* 0x000fe20000410000 */
[----:B------:R-:W-:Y:S06]  /*2080*/  @P3 BRA `(.L_x_7749) ;  /* 0x0000000000083947 */ /* 0x000fec0003800000 */
[----:B------:R-:W-:Y:S05]  /*2090*/  @P1 BRA `(.L_x_7750) ;  /* 0x00000000000c1947 */ /* 0x000fea0003800000 */
[----:B------:R-:W-:Y:S05]  /*20a0*/  BRA `(.L_x_7751) ;  /* 0x0000000000107947 */ /* 0x000fea0003800000 */
.L_x_7749:
[----:B-----5:R-:W-:-:S05]  /*20b0*/  HADD2.F32 R68, -RZ, R65.H1_H1 ;  /* 0x30000041ff447230 */ /* 0x020fca0000004100 */
[----:B------:R-:W-:-:S07]  /*20c0*/  FADD.FTZ R84, R68, R84 ;  /* 0x0000005444547221 */ /* 0x000fce0000010000 */
.L_x_7750:
[----:B------:R-:W-:-:S04]  /*20d0*/  F2FP.F16.F32.PACK_AB R68, RZ, R84 ;  /* 0x00000054ff44723e */ /* 0x000fc800000000ff */
[----:B------:R-:W-:-:S07]  /*20e0*/  PRMT R61, R61, 0x5410, R68 ;  /* 0x000054103d3d7816 */ /* 0x000fce0000000044 */
.L_x_7751:
[----:B------:R-:W-:-:S05]  /*20f0*/  HADD2.F32 R85, -RZ, R70.H0_H0 ;  /* 0x20000046ff557230 */ /* 0x000fca0000004100 */
[----:B------:R-:W-:Y:S01]  /*2100*/  FMUL.FTZ R85, R85, R132 ;  /* 0x0000008455557220 */ /* 0x000fe20000410000 */
[----:B------:R-:W-:Y:S06]  /*2110*/  @P3 BRA `(.L_x_7752) ;  /* 0x0000000000083947 */ /* 0x000fec0003800000 */
[----:B------:R-:W-:Y:S05]  /*2120*/  @P1 BRA `(.L_x_7753) ;  /* 0x00000000000c1947 */ /* 0x000fea0003800000 */
[----:B------:R-:W-:Y:S05]  /*2130*/  BRA `(.L_x_7754) ;  /* 0x0000000000107947 */ /* 0x000fea0003800000 */
.L_x_7752:
[----:B-----5:R-:W-:-:S05]  /*2140*/  HADD2.F32 R68, -RZ, R66.H0_H0 ;  /* 0x20000042ff447230 */ /* 0x020fca0000004100 */
[----:B------:R-:W-:-:S07]  /*2150*/  FADD.FTZ R85, R68, R85 ;  /* 0x0000005544557221 */ /* 0x000fce0000010000 */
.L_x_7753:
[----:B------:R-:W-:-:S04]  /*2160*/  F2FP.F16.F32.PACK_AB R68, RZ, R85 ;  /* 0x00000055ff44723e */ /* 0x000fc800000000ff */
[----:B------:R-:W-:-:S07]  /*2170*/  PRMT R62, R68, 0x7610, R62 ;  /* 0x00007610443e7816 */ /* 0x000fce000000003e */
.L_x_7754:
[----:B------:R-:W-:-:S05]  /*2180*/  HADD2.F32 R70, -RZ, R70.H1_H1 ;  /* 0x30000046ff467230 */ /* 0x000fca0000004100 */
[----:B------:R-:W-:Y:S01]  /*2190*/  FMUL.FTZ R104, R70, R132 ;  /* 0x0000008446687220 */ /* 0x000fe20000410000 */
[----:B------:R-:W-:Y:S06]  /*21a0*/  @P3 BRA `(.L_x_7755) ;  /* 0x0000000000083947 */ /* 0x000fec0003800000 */
[----:B------:R-:W-:Y:S05]  /*21b0*/  @P1 BRA `(.L_x_7756) ;  /* 0x00000000000c1947 */ /* 0x000fea0003800000 */
[----:B------:R-:W-:Y:S05]  /*21c0*/  BRA `(.L_x_7757) ;  /* 0x0000000000107947 */ /* 0x000fea0003800000 */
.L_x_7755:
[----:B-----5:R-:W-:-:S05]  /*21d0*/  HADD2.F32 R68, -RZ, R66.H1_H1 ;  /* 0x30000042ff447230 */ /* 0x020fca0000004100 */
[----:B------:R-:W-:-:S07]  /*21e0*/  FADD.FTZ R104, R68, R104 ;  /* 0x0000006844687221 */ /* 0x000fce0000010000 */
.L_x_7756:
[----:B------:R-:W-:-:S04]  /*21f0*/  F2FP.F16.F32.PACK_AB R68, RZ, R104 ;  /* 0x00000068ff44723e */ /* 0x000fc800000000ff */
[----:B------:R-:W-:-:S07]  /*2200*/  PRMT R62, R62, 0x5410, R68 ;  /* 0x000054103e3e7816 */ /* 0x000fce0000000044 */
.L_x_7757:
[----:B------:R-:W-:-:S05]  /*2210*/  HADD2.F32 R105, -RZ, R71.H0_H0 ;  /* 0x20000047ff697230 */ /* 0x000fca0000004100 */
[----:B------:R-:W-:Y:S01]  /*2220*/  FMUL.FTZ R105, R105, R132 ;  /* 0x0000008469697220 */ /* 0x000fe20000410000 */
[----:B------:R-:W-:Y:S06]  /*2230*/  @P3 BRA `(.L_x_7758) ;  /* 0x0000000000083947 */ /* 0x000fec0003800000 */
[----:B------:R-:W-:Y:S05]  /*2240*/  @P1 BRA `(.L_x_7759) ;  /* 0x00000000000c1947 */ /* 0x000fea0003800000 */
[----:B------:R-:W-:Y:S05]  /*2250*/  BRA `(.L_x_7760) ;  /* 0x0000000000107947 */ /* 0x000fea0003800000 */
.L_x_7758:
[----:B-----5:R-:W-:-:S05]  /*2260*/  HADD2.F32 R68, -RZ, R67.H0_H0 ;  /* 0x20000043ff447230 */ /* 0x020fca0000004100 */
[----:B------:R-:W-:-:S07]  /*2270*/  FADD.FTZ R105, R68, R105 ;  /* 0x0000006944697221 */ /* 0x000fce0000010000 */
.L_x_7759:
[----:B------:R-:W-:-:S04]  /*2280*/  F2FP.F16.F32.PACK_AB R68, RZ, R105 ;  /* 0x00000069ff44723e */ /* 0x000fc800000000ff */
[----:B------:R-:W-:-:S07]  /*2290*/  PRMT R63, R68, 0x7610, R63 ;  /* 0x00007610443f7816 */ /* 0x000fce000000003f */
.L_x_7760:
[----:B------:R-:W-:-:S05]  /*22a0*/  HADD2.F32 R71, -RZ, R71.H1_H1 ;  /* 0x30000047ff477230 */ /* 0x000fca0000004100 */
[----:B------:R-:W-:Y:S01]  /*22b0*/  FMUL.FTZ R124, R71, R132 ;  /* 0x00000084477c7220 */ /* 0x000fe20000410000 */
[----:B------:R-:W-:Y:S06]  /*22c0*/  @P3 BRA `(.L_x_7761) ;  /* 0x0000000000083947 */ /* 0x000fec0003800000 */
[----:B------:R-:W-:Y:S05]  /*22d0*/  @P1 BRA `(.L_x_7762) ;  /* 0x00000000000c1947 */ /* 0x000fea0003800000 */
[----:B------:R-:W-:Y:S05]  /*22e0*/  BRA `(.L_x_7763) ;  /* 0x0000000000107947 */ /* 0x000fea0003800000 */
.L_x_7761:
[----:B-----5:R-:W-:-:S05]  /*22f0*/  HADD2.F32 R68, -RZ, R67.H1_H1 ;  /* 0x30000043ff447230 */ /* 0x020fca0000004100 */
[----:B------:R-:W-:-:S07]  /*2300*/  FADD.FTZ R124, R68, R124 ;  /* 0x0000007c447c7221 */ /* 0x000fce0000010000 */
.L_x_7762:
[----:B------:R-:W-:-:S04]  /*2310*/  F2FP.F16.F32.PACK_AB R68, RZ, R124 ;  /* 0x0000007cff44723e */ /* 0x000fc800000000ff */
[----:B------:R-:W-:-:S07]  /*2320*/  PRMT R63, R63, 0x5410, R68 ;  /* 0x000054103f3f7816 */ /* 0x000fce0000000044 */
.L_x_7763:
[----:B------:R-:W0:Y:S02]  /*2330*/  @P1 LDC.64 R68, c[0x0][0x238] ;  /* 0x00008e00ff441b82 */ /* 0x000e240000000a00 */
[----:B0-----:R-:W-:-:S04]  /*2340*/  @P1 LEA R68, P3, R133, R68, 0x4 ;  /* 0x0000004485441211 */ /* 0x001fc800078620ff */
[C---:B------:R-:W-:Y:S02]  /*2350*/  @P1 LEA.HI.X R69, R133.reuse, R69, RZ, 0x4, P3 ;  /* 0x0000004585451211 */ /* 0x040fe400018f24ff */
[----:B------:R-:W-:-:S03]  /*2360*/  IADD3 R133, R133, 0x20, RZ ;  /* 0x0000002085857810 */ /* 0x000fc60007ffe0ff */
[----:B------:R1:W-:Y:S04]  /*2370*/  @P1 STG.E.128 desc[UR4][R68.64], R60 ;  /* 0x0000003c44001986 */ /* 0x0003e8000c101d04 */
.L_x_7739:
[----:B------:R-:W-:Y:S05]  /*2380*/  BSYNC B0 ;  /* 0x0000000000007941 */ /* 0x000fea0003800000 */
.L_x_7738:
        /* <DEDUP_REMOVED lines=18> */
.L_x_7766:
[----:B-----5:R-:W-:-:S05]  /*24b0*/  HADD2.F32 R54, -RZ, R64.H0_H0 ;  /* 0x20000040ff367230 */ /* 0x020fca0000004100 */
[----:B------:R-:W-:-:S07]  /*24c0*/  FADD.FTZ R42, R54, R42 ;  /* 0x0000002a362a7221 */ /* 0x000fce0000010000 */
.L_x_7767:
[----:B------:R-:W-:-:S04]  /*24d0*/  F2FP.F16.F32.PACK_AB R54, RZ, R42 ;  /* 0x0000002aff36723e */ /* 0x000fc800000000ff */
[----:B------:R-:W-:-:S07]  /*24e0*/  PRMT R60, R54, 0x7610, R60 ;  /* 0x00007610363c7816 */ /* 0x000fce000000003c */
.L_x_7768:
[----:B------:R-:W-:-:S05]  /*24f0*/  HADD2.F32 R55, -RZ, R68.H1_H1 ;  /* 0x30000044ff377230 */ /* 0x000fca0000004100 */
[----:B------:R-:W-:Y:S01]  /*2500*/  FMUL.FTZ R54, R55, R132 ;  /* 0x0000008437367220 */ /* 0x000fe20000410000 */
[----:B------:R-:W-:Y:S06]  /*2510*/  @P3 BRA `(.L_x_7769) ;  /* 0x0000000000083947 */ /* 0x000fec0003800000 */
[----:B------:R-:W-:Y:S05]  /*2520*/  @P1 BRA `(.L_x_7770) ;  /* 0x00000000000c1947 */ /* 0x000fea0003800000 */
[----:B------:R-:W-:Y:S05]  /*2530*/  BRA `(.L_x_7771) ;  /* 0x0000000000107947 */ /* 0x000fea0003800000 */
.L_x_7769:
[----:B-----5:R-:W-:-:S05]  /*2540*/  HADD2.F32 R55, -RZ, R64.H1_H1 ;  /* 0x30000040ff377230 */ /* 0x020fca0000004100 */
[----:B------:R-:W-:-:S07]  /*2550*/  FADD.FTZ R54, R55, R54 ;  /* 0x0000003637367221 */ /* 0x000fce0000010000 */
.L_x_7770:
[----:B------:R-:W-:-:S04]  /*2560*/  F2FP.F16.F32.PACK_AB R55, RZ, R54 ;  /* 0x00000036ff37723e */ /* 0x000fc800000000ff */
[----:B------:R-:W-:-:S07]  /*2570*/  PRMT R60, R60, 0x5410, R55 ;  /* 0x000054103c3c7816 */ /* 0x000fce0000000037 */
.L_x_7771:
[----:B------:R-:W-:-:S05]  /*2580*/  HADD2.F32 R55, -RZ, R69.H0_H0 ;  /* 0x20000045ff377230 */ /* 0x000fca0000004100 */
[----:B------:R-:W-:Y:S01]  /*2590*/  FMUL.FTZ R55, R55, R132 ;  /* 0x0000008437377220 */ /* 0x000fe20000410000 */
[----:B------:R-:W-:Y:S06]  /*25a0*/  @P3 BRA `(.L_x_7772) ;  /* 0x0000000000083947 */ /* 0x000fec0003800000 */
[----:B------:R-:W-:Y:S05]  /*25b0*/  @P1 BRA `(.L_x_7773) ;  /* 0x00000000000c1947 */ /* 0x000fea0003800000 */
[----:B------:R-:W-:Y:S05]  /*25c0*/  BRA `(.L_x_7774) ;  /* 0x0000000000107947 */ /* 0x000fea0003800000 */
.L_x_7772:
[----:B-----5:R-:W-:-:S05]  /*25d0*/  HADD2.F32 R68, -RZ, R65.H0_H0 ;  /* 0x20000041ff447230 */ /* 0x020fca0000004100 */
[----:B------:R-:W-:-:S07]  /*25e0*/  FADD.FTZ R55, R68, R55 ;  /* 0x0000003744377221 */ /* 0x000fce0000010000 */
.L_x_7773:
[----:B------:R-:W-:-:S04]  /*25f0*/  F2FP.F16.F32.PACK_AB R68, RZ, R55 ;  /* 0x00000037ff44723e */ /* 0x000fc800000000ff */
[----:B------:R-:W-:-:S07]  /*2600*/  PRMT R61, R68, 0x7610, R61 ;  /* 0x00007610443d7816 */ /* 0x000fce000000003d */
.L_x_7774:
[----:B------:R-:W-:-:S05]  /*2610*/  HADD2.F32 R69, -RZ, R69.H1_H1 ;  /* 0x30000045ff457230 */ /* 0x000fca0000004100 */
[----:B------:R-:W-:Y:S01]  /*2620*/  FMUL.FTZ R86, R69, R132 ;  /* 0x0000008445567220 */ /* 0x000fe20000410000 */
[----:B------:R-:W-:Y:S06]  /*2630*/  @P3 BRA `(.L_x_7775) ;  /* 0x0000000000083947 */ /* 0x000fec0003800000 */
[----:B------:R-:W-:Y:S05]  /*2640*/  @P1 BRA `(.L_x_7776) ;  /* 0x00000000000c1947 */ /* 0x000fea0003800000 */
[----:B------:R-:W-:Y:S05]  /*2650*/  BRA `(.L_x_7777) ;  /* 0x0000000000107947 */ /* 0x000fea0003800000 */
.L_x_7775:
[----:B-----5:R-:W-:-:S05]  /*2660*/  HADD2.F32 R68, -RZ, R65.H1_H1 ;  /* 0x30000041ff447230 */ /* 0x020fca0000004100 */
[----:B------:R-:W-:-:S07]  /*2670*/  FADD.FTZ R86, R68, R86 ;  /* 0x0000005644567221 */ /* 0x000fce0000010000 */
.L_x_7776:
[----:B------:R-:W-:-:S04]  /*2680*/  F2FP.F16.F32.PACK_AB R68, RZ, R86 ;  /* 0x00000056ff44723e */ /* 0x000fc800000000ff */
[----:B------:R-:W-:-:S07]  /*2690*/  PRMT R61, R61, 0x5410, R68 ;  /* 0x000054103d3d7816 */ /* 0x000fce0000000044 */
.L_x_7777:
[----:B------:R-:W-:-:S05]  /*26a0*/  HADD2.F32 R87, -RZ, R70.H0_H0 ;  /* 0x20000046ff577230 */ /* 0x000fca0000004100 */
[----:B------:R-:W-:Y:S01]  /*26b0*/  FMUL.FTZ R87, R87, R132 ;  /* 0x0000008457577220 */ /* 0x000fe20000410000 */
[----:B------:R-:W-:Y:S06]  /*26c0*/  @P3 BRA `(.L_x_7778) ;  /* 0x0000000000083947 */ /* 0x000fec0003800000 */
[----:B------:R-:W-:Y:S05]  /*26d0*/  @P1 BRA `(.L_x_7779) ;  /* 0x00000000000c1947 */ /* 0x000fea0003800000 */
[----:B------:R-:W-:Y:S05]  /*26e0*/  BRA `(.L_x_7780) ;  /* 0x0000000000107947 */ /* 0x000fea0003800000 */
.L_x_7778:
[----:B-----5:R-:W-:-:S05]  /*26f0*/  HADD2.F32 R68, -RZ, R66.H0_H0 ;  /* 0x20000042ff447230 */ /* 0x020fca0000004100 */
[----:B------:R-:W-:-:S07]  /*2700*/  FADD.FTZ R87, R68, R87 ;  /* 0x0000005744577221 */ /* 0x000fce0000010000 */
.L_x_7779:
[----:B------:R-:W-:-:S04]  /*2710*/  F2FP.F16.F32.PACK_AB R68, RZ, R87 ;  /* 0x00000057ff44723e */ /* 0x000fc800000000ff */
[----:B------:R-:W-:-:S07]  /*2720*/  PRMT R62, R68, 0x7610, R62 ;  /* 0x00007610443e7816 */ /* 0x000fce000000003e */
.L_x_7780:
[----:B------:R-:W-:-:S05]  /*2730*/  HADD2.F32 R70, -RZ, R70.H1_H1 ;  /* 0x30000046ff467230 */ /* 0x000fca0000004100 */
[----:B------:R-:W-:Y:S01]  /*2740*/  FMUL.FTZ R106, R70, R132 ;  /* 0x00000084466a7220 */ /* 0x000fe20000410000 */
[----:B------:R-:W-:Y:S06]  /*2750*/  @P3 BRA `(.L_x_7781) ;  /* 0x0000000000083947 */ /* 0x000fec0003800000 */
[----:B------:R-:W-:Y:S05]  /*2760*/  @P1 BRA `(.L_x_7782) ;  /* 0x00000000000c1947 */ /* 0x000fea0003800000 */
[----:B------:R-:W-:Y:S05]  /*2770*/  BRA `(.L_x_7783) ;  /* 0x0000000000107947 */ /* 0x000fea0003800000 */
.L_x_7781:
[----:B-----5:R-:W-:-:S05]  /*2780*/  HADD2.F32 R68, -RZ, R66.H1_H1 ;  /* 0x30000042ff447230 */ /* 0x020fca0000004100 */
[----:B------:R-:W-:-:S07]  /*2790*/  FADD.FTZ R106, R68, R106 ;  /* 0x0000006a446a7221 */ /* 0x000fce0000010000 */
.L_x_7782:
[----:B------:R-:W-:-:S04]  /*27a0*/  F2FP.F16.F32.PACK_AB R68, RZ, R106 ;  /* 0x0000006aff44723e */ /* 0x000fc800000000ff */
[----:B------:R-:W-:-:S07]  /*27b0*/  PRMT R62, R62, 0x5410, R68 ;  /* 0x000054103e3e7816 */ /* 0x000fce0000000044 */
.L_x_7783:
[----:B------:R-:W-:-:S05]  /*27c0*/  HADD2.F32 R107, -RZ, R71.H0_H0 ;  /* 0x20000047ff6b7230 */ /* 0x000fca0000004100 */
[----:B------:R-:W-:Y:S01]  /*27d0*/  FMUL.FTZ R107, R107, R132 ;  /* 0x000000846b6b7220 */ /* 0x000fe20000410000 */
[----:B------:R-:W-:Y:S06]  /*27e0*/  @P3 BRA `(.L_x_7784) ;  /* 0x0000000000083947 */ /* 0x000fec0003800000 */
[----:B------:R-:W-:Y:S05]  /*27f0*/  @P1 BRA `(.L_x_7785) ;  /* 0x00000000000c1947 */ /* 0x000fea0003800000 */
[----:B------:R-:W-:Y:S05]  /*2800*/  BRA `(.L_x_7786) ;  /* 0x0000000000107947 */ /* 0x000fea0003800000 */
.L_x_7784:
[----:B-----5:R-:W-:-:S05]  /*2810*/  HADD2.F32 R68, -RZ, R67.H0_H0 ;  /* 0x20000043ff447230 */ /* 0x020fca0000004100 */
[----:B------:R-:W-:-:S07]  /*2820*/  FADD.FTZ R107, R68, R107 ;  /* 0x0000006b446b7221 */ /* 0x000fce0000010000 */
.L_x_7785:
[----:B------:R-:W-:-:S04]  /*2830*/  F2FP.F16.F32.PACK_AB R68, RZ, R107 ;  /* 0x0000006bff44723e */ /* 0x000fc800000000ff */
[----:B------:R-:W-:-:S07]  /*2840*/  PRMT R63, R68, 0x7610, R63 ;  /* 0x00007610443f7816 */ /* 0x000fce000000003f */
.L_x_7786:
[----:B------:R-:W-:-:S05]  /*2850*/  HADD2.F32 R71, -RZ, R71.H1_H1 ;  /* 0x30000047ff477230 */ /* 0x000fca0000004100 */
[----:B------:R-:W-:Y:S01]  /*2860*/  FMUL.FTZ R125, R71, R132 ;  /* 0x00000084477d7220 */ /* 0x000fe20000410000 */
[----:B------:R-:W-:Y:S06]  /*2870*/  @P3 BRA `(.L_x_7787) ;  /* 0x0000000000083947 */ /* 0x000fec0003800000 */
[----:B------:R-:W-:Y:S05]  /*2880*/  @P1 BRA `(.L_x_7788) ;  /* 0x00000000000c1947 */ /* 0x000fea0003800000 */
[----:B------:R-:W-:Y:S05]  /*2890*/  BRA `(.L_x_7789) ;  /* 0x0000000000107947 */ /* 0x000fea0003800000 */
.L_x_7787:
[----:B-----5:R-:W-:-:S05]  /*28a0*/  HADD2.F32 R68, -RZ, R67.H1_H1 ;  /* 0x30000043ff447230 */ /* 0x020fca0000004100 */
[----:B------:R-:W-:-:S07]  /*28b0*/  FADD.FTZ R125, R68, R125 ;  /* 0x0000007d447d7221 */ /* 0x000fce0000010000 */
.L_x_7788:
[----:B------:R-:W-:-:S04]  /*28c0*/  F2FP.F16.F32.PACK_AB R68, RZ, R125 ;  /* 0x0000007dff44723e */ /* 0x000fc800000000ff */
[----:B------:R-:W-:-:S07]  /*28d0*/  PRMT R63, R63, 0x5410, R68 ;  /* 0x000054103f3f7816 */ /* 0x000fce0000000044 */
.L_x_7789:
[----:B------:R-:W0:Y:S02]  /*28e0*/  @P1 LDC.64 R68, c[0x0][0x238] ;  /* 0x00008e00ff441b82 */ /* 0x000e240000000a00 */
[----:B0-----:R-:W-:-:S04]  /*28f0*/  @P1 LEA R68, P3, R133, R68, 0x4 ;  /* 0x0000004485441211 */ /* 0x001fc800078620ff */
[C---:B------:R-:W-:Y:S02]  /*2900*/  @P1 LEA.HI.X R69, R133.reuse, R69, RZ, 0x4, P3 ;  /* 0x0000004585451211 */ /* 0x040fe400018f24ff */
[----:B------:R-:W-:-:S03]  /*2910*/  IADD3 R133, R133, 0x20, RZ ;  /* 0x0000002085857810 */ /* 0x000fc60007ffe0ff */
[----:B------:R2:W-:Y:S04]  /*2920*/  @P1 STG.E.128 desc[UR4][R68.64], R60 ;  /* 0x0000003c44001986 */ /* 0x0005e8000c101d04 */
.L_x_7765:
[----:B------:R-:W-:Y:S05]  /*2930*/  BSYNC B0 ;  /* 0x0000000000007941 */ /* 0x000fea0003800000 */
.L_x_7764:
        /* <DEDUP_REMOVED lines=18> */
.L_x_7792:
[----:B-----5:R-:W-:-:S05]  /*2a60*/  HADD2.F32 R56, -RZ, R64.H0_H0 ;  /* 0x20000040ff387230 */ /* 0x020fca0000004100 */
[----:B------:R-:W-:-:S07]  /*2a70*/  FADD.FTZ R43, R56, R43 ;  /* 0x0000002b382b7221 */ /* 0x000fce0000010000 */
.L_x_7793:
[----:B------:R-:W-:-:S04]  /*2a80*/  F2FP.F16.F32.PACK_AB R56, RZ, R43 ;  /* 0x0000002bff38723e */ /* 0x000fc800000000ff */
[----:B------:R-:W-:-:S07]  /*2a90*/  PRMT R60, R56, 0x7610, R60 ;  /* 0x00007610383c7816 */ /* 0x000fce000000003c */
.L_x_7794:
[----:B------:R-:W-:-:S05]  /*2aa0*/  HADD2.F32 R57, -RZ, R68.H1_H1 ;  /* 0x30000044ff397230 */ /* 0x000fca0000004100 */
[----:B------:R-:W-:Y:S01]  /*2ab0*/  FMUL.FTZ R56, R57, R132 ;  /* 0x0000008439387220 */ /* 0x000fe20000410000 */
[----:B------:R-:W-:Y:S06]  /*2ac0*/  @P3 BRA `(.L_x_7795) ;  /* 0x0000000000083947 */ /* 0x000fec0003800000 */
[----:B------:R-:W-:Y:S05]  /*2ad0*/  @P1 BRA `(.L_x_7796) ;  /* 0x00000000000c1947 */ /* 0x000fea0003800000 */
[----:B------:R-:W-:Y:S05]  /*2ae0*/  BRA `(.L_x_7797) ;  /* 0x0000000000107947 */ /* 0x000fea0003800000 */
.L_x_7795:
[----:B-----5:R-:W-:-:S05]  /*2af0*/  HADD2.F32 R57, -RZ, R64.H1_H1 ;  /* 0x30000040ff397230 */ /* 0x020fca0000004100 */
[----:B------:R-:W-:-:S07]  /*2b00*/  FADD.FTZ R56, R57, R56 ;  /* 0x0000003839387221 */ /* 0x000fce0000010000 */
.L_x_7796:
[----:B------:R-:W-:-:S04]  /*2b10*/  F2FP.F16.F32.PACK_AB R57, RZ, R56 ;  /* 0x00000038ff39723e */ /* 0x000fc800000000ff */
[----:B------:R-:W-:-:S07]  /*2b20*/  PRMT R60, R60, 0x5410, R57 ;  /* 0x000054103c3c7816 */ /* 0x000fce0000000039 */
.L_x_7797:
[----:B------:R-:W-:-:S05]  /*2b30*/  HADD2.F32 R57, -RZ, R69.H0_H0 ;  /* 0x20000045ff397230 */ /* 0x000fca0000004100 */
[----:B------:R-:W-:Y:S01]  /*2b40*/  FMUL.FTZ R57, R57, R132 ;  /* 0x0000008439397220 */ /* 0x000fe20000410000 */
[----:B------:R-:W-:Y:S06]  /*2b50*/  @P3 BRA `(.L_x_7798) ;  /* 0x0000000000083947 */ /* 0x000fec0003800000 */
[----:B------:R-:W-:Y:S05]  /*2b60*/  @P1 BRA `(.L_x_7799) ;  /* 0x00000000000c1947 */ /* 0x000fea0003800000 */
[----:B------:R-:W-:Y:S05]  /*2b70*/  BRA `(.L_x_7800) ;  /* 0x0000000000107947 */ /* 0x000fea0003800000 */
.L_x_7798:
[----:B-----5:R-:W-:-:S05]  /*2b80*/  HADD2.F32 R68, -RZ, R65.H0_H0 ;  /* 0x20000041ff447230 */ /* 0x020fca0000004100 */
[----:B------:R-:W-:-:S07]  /*2b90*/  FADD.FTZ R57, R68, R57 ;  /* 0x0000003944397221 */ /* 0x000fce0000010000 */
.L_x_7799:
[----:B------:R-:W-:-:S04]  /*2ba0*/  F2FP.F16.F32.PACK_AB R68, RZ, R57 ;  /* 0x00000039ff44723e */ /* 0x000fc800000000ff */
[----:B------:R-:W-:-:S07]  /*2bb0*/  PRMT R61, R68, 0x7610, R61 ;  /* 0x00007610443d7816 */ /* 0x000fce000000003d */
.L_x_7800:
[----:B------:R-:W-:-:S05]  /*2bc0*/  HADD2.F32 R69, -RZ, R69.H1_H1 ;  /* 0x30000045ff457230 */ /* 0x000fca0000004100 */
[----:B------:R-:W-:Y:S01]  /*2bd0*/  FMUL.FTZ R88, R69, R132 ;  /* 0x0000008445587220 */ /* 0x000fe20000410000 */
[----:B------:R-:W-:Y:S06]  /*2be0*/  @P3 BRA `(.L_x_7801) ;  /* 0x0000000000083947 */ /* 0x000fec0003800000 */
[----:B------:R-:W-:Y:S05]  /*2bf0*/  @P1 BRA `(.L_x_7802) ;  /* 0x00000000000c1947 */ /* 0x000fea0003800000 */
[----:B------:R-:W-:Y:S05]  /*2c00*/  BRA `(.L_x_7803) ;  /* 0x0000000000107947 */ /* 0x000fea0003800000 */
.L_x_7801:
[----:B-----5:R-:W-:-:S05]  /*2c10*/  HADD2.F32 R68, -RZ, R65.H1_H1 ;  /* 0x30000041ff447230 */ /* 0x020fca0000004100 */
[----:B------:R-:W-:-:S07]  /*2c20*/  FADD.FTZ R88, R68, R88 ;  /* 0x0000005844587221 */ /* 0x000fce0000010000 */
.L_x_7802:
[----:B------:R-:W-:-:S04]  /*2c30*/  F2FP.F16.F32.PACK_AB R68, RZ, R88 ;  /* 0x00000058ff44723e */ /* 0x000fc800000000ff */
[----:B------:R-:W-:-:S07]  /*2c40*/  PRMT R61, R61, 0x5410, R68 ;  /* 0x000054103d3d7816 */ /* 0x000fce0000000044 */
.L_x_7803:
[----:B------:R-:W-:-:S05]  /*2c50*/  HADD2.F32 R89, -RZ, R70.H0_H0 ;  /* 0x20000046ff597230 */ /* 0x000fca0000004100 */
[----:B------:R-:W-:Y:S01]  /*2c60*/  FMUL.FTZ R89, R89, R132 ;  /* 0x0000008459597220 */ /* 0x000fe20000410000 */
[----:B------:R-:W-:Y:S06]  /*2c70*/  @P3 BRA `(.L_x_7804) ;  /* 0x0000000000083947 */ /* 0x000fec0003800000 */
[----:B------:R-:W-:Y:S05]  /*2c80*/  @P1 BRA `(.L_x_7805) ;  /* 0x00000000000c1947 */ /* 0x000fea0003800000 */
[----:B------:R-:W-:Y:S05]  /*2c90*/  BRA `(.L_x_7806) ;  /* 0x0000000000107947 */ /* 0x000fea0003800000 */
.L_x_7804:
[----:B-----5:R-:W-:-:S05]  /*2ca0*/  HADD2.F32 R68, -RZ, R66.H0_H0 ;  /* 0x20000042ff447230 */ /* 0x020fca0000004100 */
[----:B------:R-:W-:-:S07]  /*2cb0*/  FADD.FTZ R89, R68, R89 ;  /* 0x0000005944597221 */ /* 0x000fce0000010000 */
.L_x_7805:
[----:B------:R-:W-:-:S04]  /*2cc0*/  F2FP.F16.F32.PACK_AB R68, RZ, R89 ;  /* 0x00000059ff44723e */ /* 0x000fc800000000ff */
[----:B------:R-:W-:-:S07]  /*2cd0*/  PRMT R62, R68, 0x7610, R62 ;  /* 0x00007610443e7816 */ /* 0x000fce000000003e */
.L_x_7806:
[----:B------:R-:W-:-:S05]  /*2ce0*/  HADD2.F32 R70, -RZ, R70.H1_H1 ;  /* 0x30000046ff467230 */ /* 0x000fca0000004100 */
[----:B------:R-:W-:Y:S01]  /*2cf0*/  FMUL.FTZ R108, R70, R132 ;  /* 0x00000084466c7220 */ /* 0x000fe20000410000 */
[----:B------:R-:W-:Y:S06]  /*2d00*/  @P3 BRA `(.L_x_7807) ;  /* 0x0000000000083947 */ /* 0x000fec0003800000 */
[----:B------:R-:W-:Y:S05]  /*2d10*/  @P1 BRA `(.L_x_7808) ;  /* 0x00000000000c1947 */ /* 0x000fea0003800000 */
[----:B------:R-:W-:Y:S05]  /*2d20*/  BRA `(.L_x_7809) ;  /* 0x0000000000107947 */ /* 0x000fea0003800000 */
.L_x_7807:
[----:B-----5:R-:W-:-:S05]  /*2d30*/  HADD2.F32 R68, -RZ, R66.H1_H1 ;  /* 0x30000042ff447230 */ /* 0x020fca0000004100 */
[----:B------:R-:W-:-:S07]  /*2d40*/  FADD.FTZ R108, R68, R108 ;  /* 0x0000006c446c7221 */ /* 0x000fce0000010000 */
.L_x_7808:
[----:B------:R-:W-:-:S04]  /*2d50*/  F2FP.F16.F32.PACK_AB R68, RZ, R108 ;  /* 0x0000006cff44723e */ /* 0x000fc800000000ff */
[----:B------:R-:W-:-:S07]  /*2d60*/  PRMT R62, R62, 0x5410, R68 ;  /* 0x000054103e3e7816 */ /* 0x000fce0000000044 */
.L_x_7809:
[----:B------:R-:W-:-:S05]  /*2d70*/  HADD2.F32 R109, -RZ, R71.H0_H0 ;  /* 0x20000047ff6d7230 */ /* 0x000fca0000004100 */
[----:B------:R-:W-:Y:S01]  /*2d80*/  FMUL.FTZ R109, R109, R132 ;  /* 0x000000846d6d7220 */ /* 0x000fe20000410000 */
[----:B------:R-:W-:Y:S06]  /*2d90*/  @P3 BRA `(.L_x_7810) ;  /* 0x0000000000083947 */ /* 0x000fec0003800000 */
[----:B------:R-:W-:Y:S05]  /*2da0*/  @P1 BRA `(.L_x_7811) ;  /* 0x00000000000c1947 */ /* 0x000fea0003800000 */
[----:B------:R-:W-:Y:S05]  /*2db0*/  BRA `(.L_x_7812) ;  /* 0x0000000000107947 */ /* 0x000fea0003800000 */
.L_x_7810:
[----:B-----5:R-:W-:-:S05]  /*2dc0*/  HADD2.F32 R68, -RZ, R67.H0_H0 ;  /* 0x20000043ff447230 */ /* 0x020fca0000004100 */
[----:B------:R-:W-:-:S07]  /*2dd0*/  FADD.FTZ R109, R68, R109 ;  /* 0x0000006d446d7221 */ /* 0x000fce0000010000 */
.L_x_7811:
[----:B------:R-:W-:-:S04]  /*2de0*/  F2FP.F16.F32.PACK_AB R68, RZ, R109 ;  /* 0x0000006dff44723e */ /* 0x000fc800000000ff */
[----:B------:R-:W-:-:S07]  /*2df0*/  PRMT R63, R68, 0x7610, R63 ;  /* 0x00007610443f7816 */ /* 0x000fce000000003f */
.L_x_7812:
[----:B------:R-:W-:-:S05]  /*2e00*/  HADD2.F32 R71, -RZ, R71.H1_H1 ;  /* 0x30000047ff477230 */ /* 0x000fca0000004100 */
[----:B------:R-:W-:Y:S01]  /*2e10*/  FMUL.FTZ R126, R71, R132 ;  /* 0x00000084477e7220 */ /* 0x000fe20000410000 */
[----:B------:R-:W-:Y:S06]  /*2e20*/  @P3 BRA `(.L_x_7813) ;  /* 0x0000000000083947 */ /* 0x000fec0003800000 */
[----:B------:R-:W-:Y:S05]  /*2e30*/  @P1 BRA `(.L_x_7814) ;  /* 0x00000000000c1947 */ /* 0x000fea0003800000 */
[----:B------:R-:W-:Y:S05]  /*2e40*/  BRA `(.L_x_7815) ;  /* 0x0000000000107947 */ /* 0x000fea0003800000 */
.L_x_7813:
[----:B-----5:R-:W-:-:S05]  /*2e50*/  HADD2.F32 R68, -RZ, R67.H1_H1 ;  /* 0x30000043ff447230 */ /* 0x020fca0000004100 */
[----:B------:R-:W-:-:S07]  /*2e60*/  FADD.FTZ R126, R68, R126 ;  /* 0x0000007e447e7221 */ /* 0x000fce0000010000 */
.L_x_7814:
[----:B------:R-:W-:-:S04]  /*2e70*/  F2FP.F16.F32.PACK_AB R68, RZ, R126 ;  /* 0x0000007eff44723e */ /* 0x000fc800000000ff */
[----:B------:R-:W-:-:S07]  /*2e80*/  PRMT R63, R63, 0x5410, R68 ;  /* 0x000054103f3f7816 */ /* 0x000fce0000000044 */
.L_x_7815:
[----:B------:R-:W0:Y:S02]  /*2e90*/  @P1 LDC.64 R68, c[0x0][0x238] ;  /* 0x00008e00ff441b82 */ /* 0x000e240000000a00 */
[----:B0-----:R-:W-:-:S04]  /*2ea0*/  @P1 LEA R68, P3, R133, R68, 0x4 ;  /* 0x0000004485441211 */ /* 0x001fc800078620ff */
[C---:B------:R-:W-:Y:S02]  /*2eb0*/  @P1 LEA.HI.X R69, R133.reuse, R69, RZ, 0x4, P3 ;  /* 0x0000004585451211 */ /* 0x040fe400018f24ff */
[----:B------:R-:W-:-:S03]  /*2ec0*/  IADD3 R133, R133, 0x20, RZ ;  /* 0x0000002085857810 */ /* 0x000fc60007ffe0ff */
[----:B------:R3:W-:Y:S04]  /*2ed0*/  @P1 STG.E.128 desc[UR4][R68.64], R60 ;  /* 0x0000003c44001986 */ /* 0x0007e8000c101d04 */
.L_x_7791:
[----:B------:R-:W-:Y:S05]  /*2ee0*/  BSYNC B0 ;  /* 0x0000000000007941 */ /* 0x000fea0003800000 */
.L_x_7790:
        /* <DEDUP_REMOVED lines=18> */
.L_x_7818:
[----:B-----5:R-:W-:-:S05]  /*3010*/  HADD2.F32 R58, -RZ, R64.H0_H0 ;  /* 0x20000040ff3a7230 */ /* 0x020fca0000004100 */
[----:B------:R-:W-:-:S07]  /*3020*/  FADD.FTZ R44, R58, R44 ;  /* 0x0000002c3a2c7221 */ /* 0x000fce0000010000 */
.L_x_7819:
[----:B------:R-:W-:-:S04]  /*3030*/  F2FP.F16.F32.PACK_AB R58, RZ, R44 ;  /* 0x0000002cff3a723e */ /* 0x000fc800000000ff */
[----:B------:R-:W-:-:S07]  /*3040*/  PRMT R60, R58, 0x7610, R60 ;  /* 0x000076103a3c7816 */ /* 0x000fce000000003c */
.L_x_7820:
[----:B------:R-:W-:-:S05]  /*3050*/  HADD2.F32 R59, -RZ, R68.H1_H1 ;  /* 0x30000044ff3b7230 */ /* 0x000fca0000004100 */
[----:B------:R-:W-:Y:S01]  /*3060*/  FMUL.FTZ R58, R59, R132 ;  /* 0x000000843b3a7220 */ /* 0x000fe20000410000 */
[----:B------:R-:W-:Y:S06]  /*3070*/  @P3 BRA `(.L_x_7821) ;  /* 0x0000000000083947 */ /* 0x000fec0003800000 */
[----:B------:R-:W-:Y:S05]  /*3080*/  @P1 BRA `(.L_x_7822) ;  /* 0x00000000000c1947 */ /* 0x000fea0003800000 */
[----:B------:R-:W-:Y:S05]  /*3090*/  BRA `(.L_x_7823) ;  /* 0x0000000000107947 */ /* 0x000fea0003800000 */
.L_x_7821:
[----:B-----5:R-:W-:-:S05]  /*30a0*/  HADD2.F32 R59, -RZ, R64.H1_H1 ;  /* 0x30000040ff3b7230 */ /* 0x020fca0000004100 */
[----:B------:R-:W-:-:S07]  /*30b0*/  FADD.FTZ R58, R59, R58 ;  /* 0x0000003a3b3a7221 */ /* 0x000fce0000010000 */
.L_x_7822:
[----:B------:R-:W-:-:S04]  /*30c0*/  F2FP.F16.F32.PACK_AB R59, RZ, R58 ;  /* 0x0000003aff3b723e */ /* 0x000fc800000000ff */
[----:B------:R-:W-:-:S07]  /*30d0*/  PRMT R60, R60, 0x5410, R59 ;  /* 0x000054103c3c7816 */ /* 0x000fce000000003b */
.L_x_7823:
[----:B------:R-:W-:-:S05]  /*30e0*/  HADD2.F32 R59, -RZ, R69.H0_H0 ;  /* 0x20000045ff3b7230 */ /* 0x000fca0000004100 */
[----:B------:R-:W-:Y:S01]  /*30f0*/  FMUL.FTZ R59, R59, R132 ;  /* 0x000000843b3b7220 */ /* 0x000fe20000410000 */
[----:B------:R-:W-:Y:S06]  /*3100*/  @P3 BRA `(.L_x_7824) ;  /* 0x0000000000083947 */ /* 0x000fec0003800000 */
[----:B------:R-:W-:Y:S05]  /*3110*/  @P1 BRA `(.L_x_7825) ;  /* 0x00000000000c1947 */ /* 0x000fea0003800000 */
[----:B------:R-:W-:Y:S05]  /*3120*/  BRA `(.L_x_7826) ;  /* 0x0000000000107947 */ /* 0x000fea0003800000 */
.L_x_7824:
[----:B-----5:R-:W-:-:S05]  /*3130*/  HADD2.F32 R68, -RZ, R65.H0_H0 ;  /* 0x20000041ff447230 */ /* 0x020fca0000004100 */
[----:B------:R-:W-:-:S07]  /*3140*/  FADD.FTZ R59, R68, R59 ;  /* 0x0000003b443b7221 */ /* 0x000fce0000010000 */
.L_x_7825:
[----:B------:R-:W-:-:S04]  /*3150*/  F2FP.F16.F32.PACK_AB R68, RZ, R59 ;  /* 0x0000003bff44723e */ /* 0x000fc800000000ff */
[----:B------:R-:W-:-:S07]  /*3160*/  PRMT R61, R68, 0x7610, R61 ;  /* 0x00007610443d7816 */ /* 0x000fce000000003d */
.L_x_7826:
[----:B------:R-:W-:-:S05]  /*3170*/  HADD2.F32 R69, -RZ, R69.H1_H1 ;  /* 0x30000045ff457230 */ /* 0x000fca0000004100 */
[----:B------:R-:W-:Y:S01]  /*3180*/  FMUL.FTZ R90, R69, R132 ;  /* 0x00000084455a7220 */ /* 0x000fe20000410000 */
[----:B------:R-:W-:Y:S06]  /*3190*/  @P3 BRA `(.L_x_7827) ;  /* 0x0000000000083947 */ /* 0x000fec0003800000 */
[----:B------:R-:W-:Y:S05]  /*31a0*/  @P1 BRA `(.L_x_7828) ;  /* 0x00000000000c1947 */ /* 0x000fea0003800000 */
[----:B------:R-:W-:Y:S05]  /*31b0*/  BRA `(.L_x_7829) ;  /* 0x0000000000107947 */ /* 0x000fea0003800000 */
.L_x_7827:
[----:B-----5:R-:W-:-:S05]  /*31c0*/  HADD2.F32 R68, -RZ, R65.H1_H1 ;  /* 0x30000041ff447230 */ /* 0x020fca0000004100 */
[----:B------:R-:W-:-:S07]  /*31d0*/  FADD.FTZ R90, R68, R90 ;  /* 0x0000005a445a7221 */ /* 0x000fce0000010000 */
.L_x_7828:
[----:B------:R-:W-:-:S04]  /*31e0*/  F2FP.F16.F32.PACK_AB R68, RZ, R90 ;  /* 0x0000005aff44723e */ /* 0x000fc800000000ff */
[----:B------:R-:W-:-:S07]  /*31f0*/  PRMT R61, R61, 0x5410, R68 ;  /* 0x000054103d3d7816 */ /* 0x000fce0000000044 */
.L_x_7829:
[----:B------:R-:W-:-:S05]  /*3200*/  HADD2.F32 R91, -RZ, R70.H0_H0 ;  /* 0x20000046ff5b7230 */ /* 0x000fca0000004100 */
[----:B------:R-:W-:Y:S01]  /*3210*/  FMUL.FTZ R91, R91, R132 ;  /* 0x000000845b5b7220 */ /* 0x000fe20000410000 */
[----:B------:R-:W-:Y:S06]  /*3220*/  @P3 BRA `(.L_x_7830) ;  /* 0x0000000000083947 */ /* 0x000fec0003800000 */
[----:B------:R-:W-:Y:S05]  /*3230*/  @P1 BRA `(.L_x_7831) ;  /* 0x00000000000c1947 */ /* 0x000fea0003800000 */
[----:B------:R-:W-:Y:S05]  /*3240*/  BRA `(.L_x_7832) ;  /* 0x0000000000107947 */ /* 0x000fea0003800000 */
.L_x_7830:
[----:B-----5:R-:W-:-:S05]  /*3250*/  HADD2.F32 R68, -RZ, R66.H0_H0 ;  /* 0x20000042ff447230 */ /* 0x020fca0000004100 */
[----:B------:R-:W-:-:S07]  /*3260*/  FADD.FTZ R91, R68, R91 ;  /* 0x0000005b445b7221 */ /* 0x000fce0000010000 */
.L_x_7831:
[----:B------:R-:W-:-:S04]  /*3270*/  F2FP.F16.F32.PACK_AB R68, RZ, R91 ;  /* 0x0000005bff44723e */ /* 0x000fc800000000ff */
[----:B------:R-:W-:-:S07]  /*3280*/  PRMT R62, R68, 0x7610, R62 ;  /* 0x00007610443e7816 */ /* 0x000fce000000003e */
.L_x_7832:
[----:B------:R-:W-:-:S05]  /*3290*/  HADD2.F32 R70, -RZ, R70.H1_H1 ;  /* 0x30000046ff467230 */ /* 0x000fca0000004100 */
[----:B------:R-:W-:Y:S01]  /*32a0*/  FMUL.FTZ R110, R70, R132 ;  /* 0x00000084466e7220 */ /* 0x000fe20000410000 */
[----:B------:R-:W-:Y:S06]  /*32b0*/  @P3 BRA `(.L_x_7833) ;  /* 0x0000000000083947 */ /* 0x000fec0003800000 */
[----:B------:R-:W-:Y:S05]  /*32c0*/  @P1 BRA `(.L_x_7834) ;  /* 0x00000000000c1947 */ /* 0x000fea0003800000 */
[----:B------:R-:W-:Y:S05]  /*32d0*/  BRA `(.L_x_7835) ;  /* 0x0000000000107947 */ /* 0x000fea0003800000 */
.L_x_7833:
[----:B-----5:R-:W-:-:S05]  /*32e0*/  HADD2.F32 R68, -RZ, R66.H1_H1 ;  /* 0x30000042ff447230 */ /* 0x020fca0000004100 */
[----:B------:R-:W-:-:S07]  /*32f0*/  FADD.FTZ R110, R68, R110 ;  /* 0x0000006e446e7221 */ /* 0x000fce0000010000 */
.L_x_7834:
[----:B------:R-:W-:-:S04]  /*3300*/  F2FP.F16.F32.PACK_AB R68, RZ, R110 ;  /* 0x0000006eff44723e */ /* 0x000fc800000000ff */
[----:B------:R-:W-:-:S07]  /*3310*/  PRMT R62, R62, 0x5410, R68 ;  /* 0x000054103e3e7816 */ /* 0x000fce0000000044 */
.L_x_7835:
[----:B------:R-:W-:-:S05]  /*3320*/  HADD2.F32 R111, -RZ, R71.H0_H0 ;  /* 0x20000047ff6f7230 */ /* 0x000fca0000004100 */
[----:B------:R-:W-:Y:S01]  /*3330*/  FMUL.FTZ R111, R111, R132 ;  /* 0x000000846f6f7220 */ /* 0x000fe20000410000 */
[----:B------:R-:W-:Y:S06]  /*3340*/  @P3 BRA `(.L_x_7836) ;  /* 0x0000000000083947 */ /* 0x000fec0003800000 */
[----:B------:R-:W-:Y:S05]  /*3350*/  @P1 BRA `(.L_x_7837) ;  /* 0x00000000000c1947 */ /* 0x000fea0003800000 */
[----:B------:R-:W-:Y:S05]  /*3360*/  BRA `(.L_x_7838) ;  /* 0x0000000000107947 */ /* 0x000fea0003800000 */
.L_x_7836:
[----:B-----5:R-:W-:-:S05]  /*3370*/  HADD2.F32 R68, -RZ, R67.H0_H0 ;  /* 0x20000043ff447230 */ /* 0x020fca0000004100 */
[----:B------:R-:W-:-:S07]  /*3380*/  FADD.FTZ R111, R68, R111 ;  /* 0x0000006f446f7221 */ /* 0x000fce0000010000 */
.L_x_7837:
[----:B------:R-:W-:-:S04]  /*3390*/  F2FP.F16.F32.PACK_AB R68, RZ, R111 ;  /* 0x0000006fff44723e */ /* 0x000fc800000000ff */
[----:B------:R-:W-:-:S07]  /*33a0*/  PRMT R63, R68, 0x7610, R63 ;  /* 0x00007610443f7816 */ /* 0x000fce000000003f */
.L_x_7838:
[----:B------:R-:W-:-:S05]  /*33b0*/  HADD2.F32 R71, -RZ, R71.H1_H1 ;  /* 0x30000047ff477230 */ /* 0x000fca0000004100 */
[----:B------:R-:W-:Y:S01]  /*33c0*/  FMUL.FTZ R127, R71, R132 ;  /* 0x00000084477f7220 */ /* 0x000fe20000410000 */
[----:B------:R-:W-:Y:S06]  /*33d0*/  @P3 BRA `(.L_x_7839) ;  /* 0x0000000000083947 */ /* 0x000fec0003800000 */
[----:B------:R-:W-:Y:S05]  /*33e0*/  @P1 BRA `(.L_x_7840) ;  /* 0x00000000000c1947 */ /* 0x000fea0003800000 */
[----:B------:R-:W-:Y:S05]  /*33f0*/  BRA `(.L_x_7841) ;  /* 0x0000000000107947 */ /* 0x000fea0003800000 */
.L_x_7839:
[----:B-----5:R-:W-:-:S05]  /*3400*/  HADD2.F32 R68, -RZ, R67.H1_H1 ;  /* 0x30000043ff447230 */ /* 0x020fca0000004100 */
[----:B------:R-:W-:-:S07]  /*3410*/  FADD.FTZ R127, R68, R127 ;  /* 0x0000007f447f7221 */ /* 0x000fce0000010000 */
.L_x_7840:
[----:B------:R-:W-:-:S04]  /*3420*/  F2FP.F16.F32.PACK_AB R68, RZ, R127 ;  /* 0x0000007fff44723e */ /* 0x000fc800000000ff */
[----:B------:R-:W-:-:S07]  /*3430*/  PRMT R63, R63, 0x5410, R68 ;  /* 0x000054103f3f7816 */ /* 0x000fce0000000044 */
.L_x_7841:
[----:B------:R-:W0:Y:S02]  /*3440*/  @P1 LDC.64 R68, c[0x0][0x238] ;  /* 0x00008e00ff441b82 */ /* 0x000e240000000a00 */
[----:B0-----:R-:W-:-:S04]  /*3450*/  @P1 LEA R68, P3, R133, R68, 0x4 ;  /* 0x0000004485441211 */ /* 0x001fc800078620ff */
[C---:B------:R-:W-:Y:S02]  /*3460*/  @P1 LEA.HI.X R69, R133.reuse, R69, RZ, 0x4, P3 ;  /* 0x0000004585451211 */ /* 0x040fe400018f24ff */
[----:B------:R-:W-:-:S03]  /*3470*/  IADD3 R133, R133, 0x20, RZ ;  /* 0x0000002085857810 */ /* 0x000fc60007ffe0ff */
[----:B------:R4:W-:Y:S04]  /*3480*/  @P1 STG.E.128 desc[UR4][R68.64], R60 ;  /* 0x0000003c44001986 */ /* 0x0009e8000c101d04 */
.L_x_7817:
[----:B------:R-:W-:Y:S05]  /*3490*/  BSYNC B0 ;  /* 0x0000000000007941 */ /* 0x000fea0003800000 */
.L_x_7816:
[----:B------:R-:W-:Y:S01]  /*34a0*/  ISETP.GE.U32.AND P3, PT, R0, 0xc0, PT ;  /* 0x000000c00000780c */ /* 0x000fe20003f66070 */
[----:B------:R-:W-:-:S12]  /*34b0*/  BSSY B0, `(.L_x_7842) ;  /* 0x0000059000007945 */ /* 0x000fd80003800000 */
[----:B------:R-:W-:Y:S05]  /*34c0*/  @!P3 BRA `(.L_x_7843) ;  /* 0x00000004005cb947 */ /* 0x000fea0003800000 */
[----:B------:R-:W-:-:S04]  /*34d0*/  ISETP.NE.U32.AND P3, PT, RZ, UR10, PT ;  /* 0x0000000aff007c0c */ /* 0x000fc8000bf65070 */
[----:B------:R-:W-:-:S13]  /*34e0*/  ISETP.NE.AND.EX P3, PT, RZ, UR11, PT, P3 ;  /* 0x0000000bff007c0c */ /* 0x000fda000bf65330 */
[----:B01234-:R-:W-:-:S04]  /*34f0*/  @P3 LEA R68, P4, R133, UR10, 0x4 ;  /* 0x0000000a85443c11 */ /* 0x01ffc8000f8820ff */
[----:B------:R-:W-:-:S05]  /*3500*/  @P3 LEA.HI.X R69, R133, UR11, RZ, 0x4, P4 ;  /* 0x0000000b85453c11 */ /* 0x000fca000a0f24ff */
[----:B-----5:R0:W5:Y:S02]  /*3510*/  @P3 LDG.E.128 R64, desc[UR4][R68.64] ;  /* 0x0000000444403981 */ /* 0x020164000c1e1d00 */
[----:B0-----:R-:W0:Y:S02]  /*3520*/  LDC.64 R68, c[0x0][0x220] ;  /* 0x00008800ff447b82 */ /* 0x001e240000000a00 */
[----:B0-----:R-:W-:-:S06]  /*3530*/  IMAD.WIDE.U32 R68, R133, 0x10, R68 ;  /* 0x0000001085447825 */ /* 0x001fcc00078e0044 */
[----:B------:R-:W2:Y:S01]  /*3540*/  LDG.E.128 R68, desc[UR4][R68.64] ;  /* 0x0000000444447981 */ /* 0x000ea2000c1e1d00 */
[----:B------:R-:W-:-:S04]  /*3550*/  ISETP.NE.U32.AND P3, PT, RZ, UR10, PT ;  /* 0x0000000aff007c0c */ /* 0x000fc8000bf65070 */
[----:B------:R-:W-:Y:S01]  /*3560*/  ISETP.NE.AND.EX P3, PT, RZ, UR11, PT, P3 ;  /* 0x0000000bff007c0c */ /* 0x000fe2000bf65330 */
[----:B--2---:R-:W-:-:S05]  /*3570*/  HADD2.F32 R45, -RZ, R68.H0_H0 ;  /* 0x20000044ff2d7230 */ /* 0x004fca0000004100 */
[----:B------:R-:W-:-:S07]  /*3580*/  FMUL.FTZ R45, R45, R132 ;  /* 0x000000842d2d7220 */ /* 0x000fce0000410000 */
[----:B------:R-:W-:Y:S05]  /*3590*/  @P3 BRA `(.L_x_7844) ;  /* 0x0000000000083947 */ /* 0x000fea0003800000 */
[----:B------:R-:W-:Y:S05]  /*35a0*/  @P1 BRA `(.L_x_7845) ;  /* 0x00000000000c1947 */ /* 0x000fea0003800000 */
[----:B------:R-:W-:Y:S05]  /*35b0*/  BRA `(.L_x_7846) ;  /* 0x0000000000107947 */ /* 0x000fea0003800000 */
.L_x_7844:
[----:B-----5:R-:W-:-:S05]  /*35c0*/  HADD2.F32 R72, -RZ, R64.H0_H0 ;  /* 0x20000040ff487230 */ /* 0x020fca0000004100 */
[----:B------:R-:W-:-:S07]  /*35d0*/  FADD.FTZ R45, R72, R45 ;  /* 0x0000002d482d7221 */ /* 0x000fce0000010000 */
.L_x_7845:
[----:B------:R-:W-:-:S04]  /*35e0*/  F2FP.F16.F32.PACK_AB R72, RZ, R45 ;  /* 0x0000002dff48723e */ /* 0x000fc800000000ff */
[----:B------:R-:W-:-:S07]  /*35f0*/  PRMT R60, R72, 0x7610, R60 ;  /* 0x00007610483c7816 */ /* 0x000fce000000003c */
.L_x_7846:
[----:B------:R-:W-:-:S05]  /*3600*/  HADD2.F32 R73, -RZ, R68.H1_H1 ;  /* 0x30000044ff497230 */ /* 0x000fca0000004100 */
[----:B------:R-:W-:Y:S01]  /*3610*/  FMUL.FTZ R72, R73, R132 ;  /* 0x0000008449487220 */ /* 0x000fe20000410000 */
[----:B------:R-:W-:Y:S06]  /*3620*/  @P3 BRA `(.L_x_7847) ;  /* 0x0000000000083947 */ /* 0x000fec0003800000 */
[----:B------:R-:W-:Y:S05]  /*3630*/  @P1 BRA `(.L_x_7848) ;  /* 0x00000000000c1947 */ /* 0x000fea0003800000 */
[----:B------:R-:W-:Y:S05]  /*3640*/  BRA `(.L_x_7849) ;  /* 0x0000000000107947 */ /* 0x000fea0003800000 */
.L_x_7847:
[----:B-----5:R-:W-:-:S05]  /*3650*/  HADD2.F32 R68, -RZ, R64.H1_H1 ;  /* 0x30000040ff447230 */ /* 0x020fca0000004100 */
[----:B------:R-:W-:-:S07]  /*3660*/  FADD.FTZ R72, R68, R72 ;  /* 0x0000004844487221 */ /* 0x000fce0000010000 */
.L_x_7848:
[----:B------:R-:W-:-:S04]  /*3670*/  F2FP.F16.F32.PACK_AB R68, RZ, R72 ;  /* 0x00000048ff44723e */ /* 0x000fc800000000ff */
[----:B------:R-:W-:-:S07]  /*3680*/  PRMT R60, R60, 0x5410, R68 ;  /* 0x000054103c3c7816 */ /* 0x000fce0000000044 */
.L_x_7849:
[----:B------:R-:W-:-:S05]  /*3690*/  HADD2.F32 R73, -RZ, R69.H0_H0 ;  /* 0x20000045ff497230 */ /* 0x000fca0000004100 */
[----:B------:R-:W-:Y:S01]  /*36a0*/  FMUL.FTZ R73, R73, R132 ;  /* 0x0000008449497220 */ /* 0x000fe20000410000 */
[----:B------:R-:W-:Y:S06]  /*36b0*/  @P3 BRA `(.L_x_7850) ;  /* 0x0000000000083947 */ /* 0x000fec0003800000 */
[----:B------:R-:W-:Y:S05]  /*36c0*/  @P1 BRA `(.L_x_7851) ;  /* 0x00000000000c1947 */ /* 0x000fea0003800000 */
[----:B------:R-:W-:Y:S05]  /*36d0*/  BRA `(.L_x_7852) ;  /* 0x0000000000107947 */ /* 0x000fea0003800000 */
.L_x_7850:
[----:B-----5:R-:W-:-:S05]  /*36e0*/  HADD2.F32 R68, -RZ, R65.H0_H0 ;  /* 0x20000041ff447230 */ /* 0x020fca0000004100 */
[----:B------:R-:W-:-:S07]  /*36f0*/  FADD.FTZ R73, R68, R73 ;  /* 0x0000004944497221 */ /* 0x000fce0000010000 */
.L_x_7851:
[----:B------:R-:W-:-:S04]  /*3700*/  F2FP.F16.F32.PACK_AB R68, RZ, R73 ;  /* 0x00000049ff44723e */ /* 0x000fc800000000ff */
[----:B------:R-:W-:-:S07]  /*3710*/  PRMT R61, R68, 0x7610, R61 ;  /* 0x00007610443d7816 */ /* 0x000fce000000003d */
.L_x_7852:
[----:B------:R-:W-:-:S05]  /*3720*/  HADD2.F32 R69, -RZ, R69.H1_H1 ;  /* 0x30000045ff457230 */ /* 0x000fca0000004100 */
[----:B------:R-:W-:Y:S01]  /*3730*/  FMUL.FTZ R92, R69, R132 ;  /* 0x00000084455c7220 */ /* 0x000fe20000410000 */
[----:B------:R-:W-:Y:S06]  /*3740*/  @P3 BRA `(.L_x_7853) ;  /* 0x0000000000083947 */ /* 0x000fec0003800000 */
[----:B------:R-:W-:Y:S05]  /*3750*/  @P1 BRA `(.L_x_7854) ;  /* 0x00000000000c1947 */ /* 0x000fea0003800000 */
[----:B------:R-:W-:Y:S05]  /*3760*/  BRA `(.L_x_7855) ;  /* 0x0000000000107947 */ /* 0x000fea0003800000 */
.L_x_7853:
[----:B-----5:R-:W-:-:S05]  /*3770*/  HADD2.F32 R68, -RZ, R65.H1_H1 ;  /* 0x30000041ff447230 */ /* 0x020fca0000004100 */
[----:B------:R-:W-:-:S07]  /*3780*/  FADD.FTZ R92, R68, R92 ;  /* 0x0000005c445c7221 */ /* 0x000fce0000010000 */
.L_x_7854:
[----:B------:R-:W-:-:S04]  /*3790*/  F2FP.F16.F32.PACK_AB R68, RZ, R92 ;  /* 0x0000005cff44723e */ /* 0x000fc800000000ff */
[----:B------:R-:W-:-:S07]  /*37a0*/  PRMT R61, R61, 0x5410, R68 ;  /* 0x000054103d3d7816 */ /* 0x000fce0000000044 */
.L_x_7855:
[----:B------:R-:W-:-:S05]  /*37b0*/  HADD2.F32 R93, -RZ, R70.H0_H0 ;  /* 0x20000046ff5d7230 */ /* 0x000fca0000004100 */
[----:B------:R-:W-:Y:S01]  /*37c0*/  FMUL.FTZ R93, R93, R132 ;  /* 0x000000845d5d7220 */ /* 0x000fe20000410000 */
[----:B------:R-:W-:Y:S06]  /*37d0*/  @P3 BRA `(.L_x_7856) ;  /* 0x0000000000083947 */ /* 0x000fec0003800000 */
[----:B------:R-:W-:Y:S05]  /*37e0*/  @P1 BRA `(.L_x_7857) ;  /* 0x00000000000c1947 */ /* 0x000fea0003800000 */
[----:B------:R-:W-:Y:S05]  /*37f0*/  BRA `(.L_x_7858) ;  /* 0x0000000000107947 */ /* 0x000fea0003800000 */
.L_x_7856:
[----:B-----5:R-:W-:-:S05]  /*3800*/  HADD2.F32 R68, -RZ, R66.H0_H0 ;  /* 0x20000042ff447230 */ /* 0x020fca0000004100 */
[----:B------:R-:W-:-:S07]  /*3810*/  FADD.FTZ R93, R68, R93 ;  /* 0x0000005d445d7221 */ /* 0x000fce0000010000 */
.L_x_7857:
[----:B------:R-:W-:-:S04]  /*3820*/  F2FP.F16.F32.PACK_AB R68, RZ, R93 ;  /* 0x0000005dff44723e */ /* 0x000fc800000000ff */
[----:B------:R-:W-:-:S07]  /*3830*/  PRMT R62, R68, 0x7610, R62 ;  /* 0x00007610443e7816 */ /* 0x000fce000000003e */
.L_x_7858:
[----:B------:R-:W-:-:S05]  /*3840*/  HADD2.F32 R70, -RZ, R70.H1_H1 ;  /* 0x30000046ff467230 */ /* 0x000fca0000004100 */
[----:B------:R-:W-:Y:S01]  /*3850*/  FMUL.FTZ R112, R70, R132 ;  /* 0x0000008446707220 */ /* 0x000fe20000410000 */
[----:B------:R-:W-:Y:S06]  /*3860*/  @P3 BRA `(.L_x_7859) ;  /* 0x0000000000083947 */ /* 0x000fec0003800000 */
[----:B------:R-:W-:Y:S05]  /*3870*/  @P1 BRA `(.L_x_7860) ;  /* 0x00000000000c1947 */ /* 0x000fea0003800000 */
[----:B------:R-:W-:Y:S05]  /*3880*/  BRA `(.L_x_7861) ;  /* 0x0000000000107947 */ /* 0x000fea0003800000 */
.L_x_7859:
[----:B-----5:R-:W-:-:S05]  /*3890*/  HADD2.F32 R68, -RZ, R66.H1_H1 ;  /* 0x30000042ff447230 */ /* 0x020fca0000004100 */
[----:B------:R-:W-:-:S07]  /*38a0*/  FADD.FTZ R112, R68, R112 ;  /* 0x0000007044707221 */ /* 0x000fce0000010000 */
.L_x_7860:
[----:B------:R-:W-:-:S04]  /*38b0*/  F2FP.F16.F32.PACK_AB R68, RZ, R112 ;  /* 0x00000070ff44723e */ /* 0x000fc800000000ff */
[----:B------:R-:W-:-:S07]  /*38c0*/  PRMT R62, R62, 0x5410, R68 ;  /* 0x000054103e3e7816 */ /* 0x000fce0000000044 */
.L_x_7861:
[----:B------:R-:W-:-:S05]  /*38d0*/  HADD2.F32 R113, -RZ, R71.H0_H0 ;  /* 0x20000047ff717230 */ /* 0x000fca0000004100 */
[----:B------:R-:W-:Y:S01]  /*38e0*/  FMUL.FTZ R113, R113, R132 ;  /* 0x0000008471717220 */ /* 0x000fe20000410000 */
[----:B------:R-:W-:Y:S06]  /*38f0*/  @P3 BRA `(.L_x_7862) ;  /* 0x0000000000083947 */ /* 0x000fec0003800000 */
[----:B------:R-:W-:Y:S05]  /*3900*/  @P1 BRA `(.L_x_7863) ;  /* 0x00000000000c1947 */ /* 0x000fea0003800000 */
[----:B------:R-:W-:Y:S05]  /*3910*/  BRA `(.L_x_7864) ;  /* 0x0000000000107947 */ /* 0x000fea0003800000 */
.L_x_7862:
[----:B-----5:R-:W-:-:S05]  /*3920*/  HADD2.F32 R68, -RZ, R67.H0_H0 ;  /* 0x20000043ff447230 */ /* 0x020fca0000004100 */
[----:B------:R-:W-:-:S07]  /*3930*/  FADD.FTZ R113, R68, R113 ;  /* 0x0000007144717221 */ /* 0x000fce0000010000 */
.L_x_7863:
[----:B------:R-:W-:-:S04]  /*3940*/  F2FP.F16.F32.PACK_AB R68, RZ, R113 ;  /* 0x00000071ff44723e */ /* 0x000fc800000000ff */
[----:B------:R-:W-:-:S07]  /*3950*/  PRMT R63, R68, 0x7610, R63 ;  /* 0x00007610443f7816 */ /* 0x000fce000000003f */
.L_x_7864:
[----:B------:R-:W-:-:S05]  /*3960*/  HADD2.F32 R71, -RZ, R71.H1_H1 ;  /* 0x30000047ff477230 */ /* 0x000fca0000004100 */
[----:B------:R-:W-:Y:S01]  /*3970*/  FMUL.FTZ R128, R71, R132 ;  /* 0x0000008447807220 */ /* 0x000fe20000410000 */
[----:B------:R-:W-:Y:S06]  /*3980*/  @P3 BRA `(.L_x_7865) ;  /* 0x0000000000083947 */ /* 0x000fec0003800000 */
[----:B------:R-:W-:Y:S05]  /*3990*/  @P1 BRA `(.L_x_7866) ;  /* 0x00000000000c1947 */ /* 0x000fea0003800000 */
[----:B------:R-:W-:Y:S05]  /*39a0*/  BRA `(.L_x_7867) ;  /* 0x0000000000107947 */ /* 0x000fea0003800000 */
.L_x_7865:
[----:B-----5:R-:W-:-:S05]  /*39b0*/  HADD2.F32 R68, -RZ, R67.H1_H1 ;  /* 0x30000043ff447230 */ /* 0x020fca0000004100 */
[----:B------:R-:W-:-:S07]  /*39c0*/  FADD.FTZ R128, R68, R128 ;  /* 0x0000008044807221 */ /* 0x000fce0000010000 */
.L_x_7866:
[----:B------:R-:W-:-:S04]  /*39d0*/  F2FP.F16.F32.PACK_AB R68, RZ, R128 ;  /* 0x00000080ff44723e */ /* 0x000fc800000000ff */
[----:B------:R-:W-:-:S07]  /*39e0*/  PRMT R63, R63, 0x5410, R68 ;  /* 0x000054103f3f7816 */ /* 0x000fce0000000044 */
.L_x_7867:
[----:B------:R-:W0:Y:S02]  /*39f0*/  @P1 LDC.64 R68, c[0x0][0x238] ;  /* 0x00008e00ff441b82 */ /* 0x000e240000000a00 */
[----:B0-----:R-:W-:-:S04]  /*3a00*/  @P1 LEA R68, P3, R133, R68, 0x4 ;  /* 0x0000004485441211 */ /* 0x001fc800078620ff */
[C---:B------:R-:W-:Y:S02]  /*3a10*/  @P1 LEA.HI.X R69, R133.reuse, R69, RZ, 0x4, P3 ;  /* 0x0000004585451211 */ /* 0x040fe400018f24ff */
[----:B------:R-:W-:-:S03]  /*3a20*/  IADD3 R133, R133, 0x20, RZ ;  /* 0x0000002085857810 */ /* 0x000fc60007ffe0ff */
[----:B------:R0:W-:Y:S04]  /*3a30*/  @P1 STG.E.128 desc[UR4][R68.64], R60 ;  /* 0x0000003c44001986 */ /* 0x0001e8000c101d04 */
.L_x_7843:
[----:B------:R-:W-:Y:S05]  /*3a40*/  BSYNC B0 ;  /* 0x0000000000007941 */ /* 0x000fea0003800000 */
.L_x_7842:
        /* <DEDUP_REMOVED lines=18> */
.L_x_7870:
[----:B-----5:R-:W-:-:S05]  /*3b70*/  HADD2.F32 R74, -RZ, R64.H0_H0 ;  /* 0x20000040ff4a7230 */ /* 0x020fca0000004100 */
[----:B------:R-:W-:-:S07]  /*3b80*/  FADD.FTZ R46, R74, R46 ;  /* 0x0000002e4a2e7221 */ /* 0x000fce0000010000 */
.L_x_7871:
[----:B------:R-:W-:-:S04]  /*3b90*/  F2FP.F16.F32.PACK_AB R74, RZ, R46 ;  /* 0x0000002eff4a723e */ /* 0x000fc800000000ff */
[----:B------:R-:W-:-:S07]  /*3ba0*/  PRMT R60, R74, 0x7610, R60 ;  /* 0x000076104a3c7816 */ /* 0x000fce000000003c */
.L_x_7872:
[----:B------:R-:W-:-:S05]  /*3bb0*/  HADD2.F32 R75, -RZ, R68.H1_H1 ;  /* 0x30000044ff4b7230 */ /* 0x000fca0000004100 */
[----:B------:R-:W-:Y:S01]  /*3bc0*/  FMUL.FTZ R74, R75, R132 ;  /* 0x000000844b4a7220 */ /* 0x000fe20000410000 */
[----:B------:R-:W-:Y:S06]  /*3bd0*/  @P3 BRA `(.L_x_7873) ;  /* 0x0000000000083947 */ /* 0x000fec0003800000 */
[----:B------:R-:W-:Y:S05]  /*3be0*/  @P1 BRA `(.L_x_7874) ;  /* 0x00000000000c1947 */ /* 0x000fea0003800000 */
[----:B------:R-:W-:Y:S05]  /*3bf0*/  BRA `(.L_x_7875) ;  /* 0x0000000000107947 */ /* 0x000fea0003800000 */
.L_x_7873:
[----:B-----5:R-:W-:-:S05]  /*3c00*/  HADD2.F32 R68, -RZ, R64.H1_H1 ;  /* 0x30000040ff447230 */ /* 0x020fca0000004100 */
[----:B------:R-:W-:-:S07]  /*3c10*/  FADD.FTZ R74, R68, R74 ;  /* 0x0000004a444a7221 */ /* 0x000fce0000010000 */
.L_x_7874:
[----:B------:R-:W-:-:S04]  /*3c20*/  F2FP.F16.F32.PACK_AB R68, RZ, R74 ;  /* 0x0000004aff44723e */ /* 0x000fc800000000ff */
[----:B------:R-:W-:-:S07]  /*3c30*/  PRMT R60, R60, 0x5410, R68 ;  /* 0x000054103c3c7816 */ /* 0x000fce0000000044 */
.L_x_7875:
[----:B------:R-:W-:-:S05]  /*3c40*/  HADD2.F32 R75, -RZ, R69.H0_H0 ;  /* 0x20000045ff4b7230 */ /* 0x000fca0000004100 */
[----:B------:R-:W-:Y:S01]  /*3c50*/  FMUL.FTZ R75, R75, R132 ;  /* 0x000000844b4b7220 */ /* 0x000fe20000410000 */
[----:B------:R-:W-:Y:S06]  /*3c60*/  @P3 BRA `(.L_x_7876) ;  /* 0x0000000000083947 */ /* 0x000fec0003800000 */
[----:B------:R-:W-:Y:S05]  /*3c70*/  @P1 BRA `(.L_x_7877) ;  /* 0x00000000000c1947 */ /* 0x000fea0003800000 */
[----:B------:R-:W-:Y:S05]  /*3c80*/  BRA `(.L_x_7878) ;  /* 0x0000000000107947 */ /* 0x000fea0003800000 */
.L_x_7876:
[----:B-----5:R-:W-:-:S05]  /*3c90*/  HADD2.F32 R68, -RZ, R65.H0_H0 ;  /* 0x20000041ff447230 */ /* 0x020fca0000004100 */
[----:B------:R-:W-:-:S07]  /*3ca0*/  FADD.FTZ R75, R68, R75 ;  /* 0x0000004b444b7221 */ /* 0x000fce0000010000 */
.L_x_7877:
[----:B------:R-:W-:-:S04]  /*3cb0*/  F2FP.F16.F32.PACK_AB R68, RZ, R75 ;  /* 0x0000004bff44723e */ /* 0x000fc800000000ff */
[----:B------:R-:W-:-:S07]  /*3cc0*/  PRMT R61, R68, 0x7610, R61 ;  /* 0x00007610443d7816 */ /* 0x000fce000000003d */
.L_x_7878:
[----:B------:R-:W-:-:S05]  /*3cd0*/  HADD2.F32 R69, -RZ, R69.H1_H1 ;  /* 0x30000045ff457230 */ /* 0x000fca0000004100 */
[----:B------:R-:W-:Y:S01]  /*3ce0*/  FMUL.FTZ R94, R69, R132 ;  /* 0x00000084455e7220 */ /* 0x000fe20000410000 */
[----:B------:R-:W-:Y:S06]  /*3cf0*/  @P3 BRA `(.L_x_7879) ;  /* 0x0000000000083947 */ /* 0x000fec0003800000 */
[----:B------:R-:W-:Y:S05]  /*3d00*/  @P1 BRA `(.L_x_7880) ;  /* 0x00000000000c1947 */ /* 0x000fea0003800000 */
[----:B------:R-:W-:Y:S05]  /*3d10*/  BRA `(.L_x_7881) ;  /* 0x0000000000107947 */ /* 0x000fea0003800000 */
.L_x_7879:
[----:B-----5:R-:W-:-:S05]  /*3d20*/  HADD2.F32 R68, -RZ, R65.H1_H1 ;  /* 0x30000041ff447230 */ /* 0x020fca0000004100 */
[----:B------:R-:W-:-:S07]  /*3d30*/  FADD.FTZ R94, R68, R94 ;  /* 0x0000005e445e7221 */ /* 0x000fce0000010000 */
.L_x_7880:
[----:B------:R-:W-:-:S04]  /*3d40*/  F2FP.F16.F32.PACK_AB R68, RZ, R94 ;  /* 0x0000005eff44723e */ /* 0x000fc800000000ff */
[----:B------:R-:W-:-:S07]  /*3d50*/  PRMT R61, R61, 0x5410, R68 ;  /* 0x000054103d3d7816 */ /* 0x000fce0000000044 */
.L_x_7881:
[----:B------:R-:W-:-:S05]  /*3d60*/  HADD2.F32 R95, -RZ, R70.H0_H0 ;  /* 0x20000046ff5f7230 */ /* 0x000fca0000004100 */
[----:B------:R-:W-:Y:S01]  /*3d70*/  FMUL.FTZ R95, R95, R132 ;  /* 0x000000845f5f7220 */ /* 0x000fe20000410000 */
[----:B------:R-:W-:Y:S06]  /*3d80*/  @P3 BRA `(.L_x_7882) ;  /* 0x0000000000083947 */ /* 0x000fec0003800000 */
[----:B------:R-:W-:Y:S05]  /*3d90*/  @P1 BRA `(.L_x_7883) ;  /* 0x00000000000c1947 */ /* 0x000fea0003800000 */
[----:B------:R-:W-:Y:S05]  /*3da0*/  BRA `(.L_x_7884) ;  /* 0x0000000000107947 */ /* 0x000fea0003800000 */
.L_x_7882:
[----:B-----5:R-:W-:-:S05]  /*3db0*/  HADD2.F32 R68, -RZ, R66.H0_H0 ;  /* 0x20000042ff447230 */ /* 0x020fca0000004100 */
[----:B------:R-:W-:-:S07]  /*3dc0*/  FADD.FTZ R95, R68, R95 ;  /* 0x0000005f445f7221 */ /* 0x000fce0000010000 */
.L_x_7883:
[----:B------:R-:W-:-:S04]  /*3dd0*/  F2FP.F16.F32.PACK_AB R68, RZ, R95 ;  /* 0x0000005fff44723e */ /* 0x000fc800000000ff */
[----:B------:R-:W-:-:S07]  /*3de0*/  PRMT R62, R68, 0x7610, R62 ;  /* 0x00007610443e7816 */ /* 0x000fce000000003e */
.L_x_7884:
[----:B------:R-:W-:-:S05]  /*3df0*/  HADD2.F32 R70, -RZ, R70.H1_H1 ;  /* 0x30000046ff467230 */ /* 0x000fca0000004100 */
[----:B------:R-:W-:Y:S01]  /*3e00*/  FMUL.FTZ R114, R70, R132 ;  /* 0x0000008446727220 */ /* 0x000fe20000410000 */
[----:B------:R-:W-:Y:S06]  /*3e10*/  @P3 BRA `(.L_x_7885) ;  /* 0x0000000000083947 */ /* 0x000fec0003800000 */
[----:B------:R-:W-:Y:S05]  /*3e20*/  @P1 BRA `(.L_x_7886) ;  /* 0x00000000000c1947 */ /* 0x000fea0003800000 */
[----:B------:R-:W-:Y:S05]  /*3e30*/  BRA `(.L_x_7887) ;  /* 0x0000000000107947 */ /* 0x000fea0003800000 */
.L_x_7885:
[----:B-----5:R-:W-:-:S05]  /*3e40*/  HADD2.F32 R68, -RZ, R66.H1_H1 ;  /* 0x30000042ff447230 */ /* 0x020fca0000004100 */
[----:B------:R-:W-:-:S07]  /*3e50*/  FADD.FTZ R114, R68, R114 ;  /* 0x0000007244727221 */ /* 0x000fce0000010000 */
.L_x_7886:
[----:B------:R-:W-:-:S04]  /*3e60*/  F2FP.F16.F32.PACK_AB R68, RZ, R114 ;  /* 0x00000072ff44723e */ /* 0x000fc800000000ff */
[----:B------:R-:W-:-:S07]  /*3e70*/  PRMT R62, R62, 0x5410, R68 ;  /* 0x000054103e3e7816 */ /* 0x000fce0000000044 */
.L_x_7887:
[----:B------:R-:W-:-:S05]  /*3e80*/  HADD2.F32 R115, -RZ, R71.H0_H0 ;  /* 0x20000047ff737230 */ /* 0x000fca0000004100 */
[----:B------:R-:W-:Y:S01]  /*3e90*/  FMUL.FTZ R115, R115, R132 ;  /* 0x0000008473737220 */ /* 0x000fe20000410000 */
[----:B------:R-:W-:Y:S06]  /*3ea0*/  @P3 BRA `(.L_x_7888) ;  /* 0x0000000000083947 */ /* 0x000fec0003800000 */
[----:B------:R-:W-:Y:S05]  /*3eb0*/  @P1 BRA `(.L_x_7889) ;  /* 0x00000000000c1947 */ /* 0x000fea0003800000 */
[----:B------:R-:W-:Y:S05]  /*3ec0*/  BRA `(.L_x_7890) ;  /* 0x0000000000107947 */ /* 0x000fea0003800000 */
.L_x_7888:
[----:B-----5:R-:W-:-:S05]  /*3ed0*/  HADD2.F32 R68, -RZ, R67.H0_H0 ;  /* 0x20000043ff447230 */ /* 0x020fca0000004100 */
[----:B------:R-:W-:-:S07]  /*3ee0*/  FADD.FTZ R115, R68, R115 ;  /* 0x0000007344737221 */ /* 0x000fce0000010000 */
.L_x_7889:
[----:B------:R-:W-:-:S04]  /*3ef0*/  F2FP.F16.F32.PACK_AB R68, RZ, R115 ;  /* 0x00000073ff44723e */ /* 0x000fc800000000ff */
[----:B------:R-:W-:-:S07]  /*3f00*/  PRMT R63, R68, 0x7610, R63 ;  /* 0x00007610443f7816 */ /* 0x000fce000000003f */
.L_x_7890:
[----:B------:R-:W-:-:S05]  /*3f10*/  HADD2.F32 R71, -RZ, R71.H1_H1 ;  /* 0x30000047ff477230 */ /* 0x000fca0000004100 */
[----:B------:R-:W-:Y:S01]  /*3f20*/  FMUL.FTZ R129, R71, R132 ;  /* 0x0000008447817220 */ /* 0x000fe20000410000 */
[----:B------:R-:W-:Y:S06]  /*3f30*/  @P3 BRA `(.L_x_7891) ;  /* 0x0000000000083947 */ /* 0x000fec0003800000 */
[----:B------:R-:W-:Y:S05]  /*3f40*/  @P1 BRA `(.L_x_7892) ;  /* 0x00000000000c1947 */ /* 0x000fea0003800000 */
[----:B------:R-:W-:Y:S05]  /*3f50*/  BRA `(.L_x_7893) ;  /* 0x0000000000107947 */ /* 0x000fea0003800000 */
.L_x_7891:
[----:B-----5:R-:W-:-:S05]  /*3f60*/  HADD2.F32 R68, -RZ, R67.H1_H1 ;  /* 0x30000043ff447230 */ /* 0x020fca0000004100 */
[----:B------:R-:W-:-:S07]  /*3f70*/  FADD.FTZ R129, R68, R129 ;  /* 0x0000008144817221 */ /* 0x000fce0000010000 */
.L_x_7892:
[----:B------:R-:W-:-:S04]  /*3f80*/  F2FP.F16.F32.PACK_AB R68, RZ, R129 ;  /* 0x00000081ff44723e */ /* 0x000fc800000000ff */
[----:B------:R-:W-:-:S07]  /*3f90*/  PRMT R63, R63, 0x5410, R68 ;  /* 0x000054103f3f7816 */ /* 0x000fce0000000044 */
.L_x_7893:
[----:B------:R-:W0:Y:S02]  /*3fa0*/  @P1 LDC.64 R68, c[0x0][0x238] ;  /* 0x00008e00ff441b82 */ /* 0x000e240000000a00 */
[----:B0-----:R-:W-:-:S04]  /*3fb0*/  @P1 LEA R68, P3, R133, R68, 0x4 ;  /* 0x0000004485441211 */ /* 0x001fc800078620ff */
[C---:B------:R-:W-:Y:S02]  /*3fc0*/  @P1 LEA.HI.X R69, R133.reuse, R69, RZ, 0x4, P3 ;  /* 0x0000004585451211 */ /* 0x040fe400018f24ff */
[----:B------:R-:W-:-:S03]  /*3fd0*/  IADD3 R133, R133, 0x20, RZ ;  /* 0x0000002085857810 */ /* 0x000fc60007ffe0ff */
[----:B------:R0:W-:Y:S04]  /*3fe0*/  @P1 STG.E.128 desc[UR4][R68.64], R60 ;  /* 0x0000003c44001986 */ /* 0x0001e8000c101d04 */
.L_x_7869:
[----:B------:R-:W-:Y:S05]  /*3ff0*/  BSYNC B0 ;  /* 0x0000000000007941 */ /* 0x000fea0003800000 */
.L_x_7868:
        /* <DEDUP_REMOVED lines=18> */
.L_x_7896:
[----:B-----5:R-:W-:-:S05]  /*4120*/  HADD2.F32 R76, -RZ, R64.H0_H0 ;  /* 0x20000040ff4c7230 */ /* 0x020fca0000004100 */
[----:B------:R-:W-:-:S07]  /*4130*/  FADD.FTZ R47, R76, R47 ;  /* 0x0000002f4c2f7221 */ /* 0x000fce0000010000 */
.L_x_7897:
[----:B------:R-:W-:-:S04]  /*4140*/  F2FP.F16.F32.PACK_AB R76, RZ, R47 ;  /* 0x0000002fff4c723e */ /* 0x000fc800000000ff */
[----:B------:R-:W-:-:S07]  /*4150*/  PRMT R60, R76, 0x7610, R60 ;  /* 0x000076104c3c7816 */ /* 0x000fce000000003c */
.L_x_7898:
[----:B------:R-:W-:-:S05]  /*4160*/  HADD2.F32 R77, -RZ, R68.H1_H1 ;  /* 0x30000044ff4d7230 */ /* 0x000fca0000004100 */
[----:B------:R-:W-:Y:S01]  /*4170*/  FMUL.FTZ R76, R77, R132 ;  /* 0x000000844d4c7220 */ /* 0x000fe20000410000 */
[----:B------:R-:W-:Y:S06]  /*4180*/  @P3 BRA `(.L_x_7899) ;  /* 0x0000000000083947 */ /* 0x000fec0003800000 */
[----:B------:R-:W-:Y:S05]  /*4190*/  @P1 BRA `(.L_x_7900) ;  /* 0x00000000000c1947 */ /* 0x000fea0003800000 */
[----:B------:R-:W-:Y:S05]  /*41a0*/  BRA `(.L_x_7901) ;  /* 0x0000000000107947 */ /* 0x000fea0003800000 */
.L_x_7899:
[----:B-----5:R-:W-:-:S05]  /*41b0*/  HADD2.F32 R68, -RZ, R64.H1_H1 ;  /* 0x30000040ff447230 */ /* 0x020fca0000004100 */
[----:B------:R-:W-:-:S07]  /*41c0*/  FADD.FTZ R76, R68, R76 ;  /* 0x0000004c444c7221 */ /* 0x000fce0000010000 */
.L_x_7900:
[----:B------:R-:W-:-:S04]  /*41d0*/  F2FP.F16.F32.PACK_AB R68, RZ, R76 ;  /* 0x0000004cff44723e */ /* 0x000fc800000000ff */
[----:B------:R-:W-:-:S07]  /*41e0*/  PRMT R60, R60, 0x5410, R68 ;  /* 0x000054103c3c7816 */ /* 0x000fce0000000044 */
.L_x_7901:
[----:B------:R-:W-:-:S05]  /*41f0*/  HADD2.F32 R77, -RZ, R69.H0_H0 ;  /* 0x20000045ff4d7230 */ /* 0x000fca0000004100 */
[----:B------:R-:W-:Y:S01]  /*4200*/  FMUL.FTZ R77, R77, R132 ;  /* 0x000000844d4d7220 */ /* 0x000fe20000410000 */
[----:B------:R-:W-:Y:S06]  /*4210*/  @P3 BRA `(.L_x_7902) ;  /* 0x0000000000083947 */ /* 0x000fec0003800000 */
[----:B------:R-:W-:Y:S05]  /*4220*/  @P1 BRA `(.L_x_7903) ;  /* 0x00000000000c1947 */ /* 0x000fea0003800000 */
[----:B------:R-:W-:Y:S05]  /*4230*/  BRA `(.L_x_7904) ;  /* 0x0000000000107947 */ /* 0x000fea0003800000 */
.L_x_7902:
[----:B-----5:R-:W-:-:S05]  /*4240*/  HADD2.F32 R68, -RZ, R65.H0_H0 ;  /* 0x20000041ff447230 */ /* 0x020fca0000004100 */
[----:B------:R-:W-:-:S07]  /*4250*/  FADD.FTZ R77, R68, R77 ;  /* 0x0000004d444d7221 */ /* 0x000fce0000010000 */
.L_x_7903:
[----:B------:R-:W-:-:S04]  /*4260*/  F2FP.F16.F32.PACK_AB R68, RZ, R77 ;  /* 0x0000004dff44723e */ /* 0x000fc800000000ff */
[----:B------:R-:W-:-:S07]  /*4270*/  PRMT R61, R68, 0x7610, R61 ;  /* 0x00007610443d7816 */ /* 0x000fce000000003d */
.L_x_7904:
[----:B------:R-:W-:-:S05]  /*4280*/  HADD2.F32 R69, -RZ, R69.H1_H1 ;  /* 0x30000045ff457230 */ /* 0x000fca0000004100 */
[----:B------:R-:W-:Y:S01]  /*4290*/  FMUL.FTZ R96, R69, R132 ;  /* 0x0000008445607220 */ /* 0x000fe20000410000 */
[----:B------:R-:W-:Y:S06]  /*42a0*/  @P3 BRA `(.L_x_7905) ;  /* 0x0000000000083947 */ /* 0x000fec0003800000 */
[----:B------:R-:W-:Y:S05]  /*42b0*/  @P1 BRA `(.L_x_7906) ;  /* 0x00000000000c1947 */ /* 0x000fea0003800000 */
[----:B------:R-:W-:Y:S05]  /*42c0*/  BRA `(.L_x_7907) ;  /* 0x0000000000107947 */ /* 0x000fea0003800000 */
.L_x_7905:
[----:B-----5:R-:W-:-:S05]  /*42d0*/  HADD2.F32 R68, -RZ, R65.H1_H1 ;  /* 0x30000041ff447230 */ /* 0x020fca0000004100 */
[----:B------:R-:W-:-:S07]  /*42e0*/  FADD.FTZ R96, R68, R96 ;  /* 0x0000006044607221 */ /* 0x000fce0000010000 */
.L_x_7906:
[----:B------:R-:W-:-:S04]  /*42f0*/  F2FP.F16.F32.PACK_AB R68, RZ, R96 ;  /* 0x00000060ff44723e */ /* 0x000fc800000000ff */
[----:B------:R-:W-:-:S07]  /*4300*/  PRMT R61, R61, 0x5410, R68 ;  /* 0x000054103d3d7816 */ /* 0x000fce0000000044 */
.L_x_7907:
[----:B------:R-:W-:-:S05]  /*4310*/  HADD2.F32 R97, -RZ, R70.H0_H0 ;  /* 0x20000046ff617230 */ /* 0x000fca0000004100 */
[----:B------:R-:W-:Y:S01]  /*4320*/  FMUL.FTZ R97, R97, R132 ;  /* 0x0000008461617220 */ /* 0x000fe20000410000 */
[----:B------:R-:W-:Y:S06]  /*4330*/  @P3 BRA `(.L_x_7908) ;  /* 0x0000000000083947 */ /* 0x000fec0003800000 */
[----:B------:R-:W-:Y:S05]  /*4340*/  @P1 BRA `(.L_x_7909) ;  /* 0x00000000000c1947 */ /* 0x000fea0003800000 */
[----:B------:R-:W-:Y:S05]  /*4350*/  BRA `(.L_x_7910) ;  /* 0x0000000000107947 */ /* 0x000fea0003800000 */
.L_x_7908:
[----:B-----5:R-:W-:-:S05]  /*4360*/  HADD2.F32 R68, -RZ, R66.H0_H0 ;  /* 0x20000042ff447230 */ /* 0x020fca0000004100 */
[----:B------:R-:W-:-:S07]  /*4370*/  FADD.FTZ R97, R68, R97 ;  /* 0x0000006144617221 */ /* 0x000fce0000010000 */
.L_x_7909:
[----:B------:R-:W-:-:S04]  /*4380*/  F2FP.F16.F32.PACK_AB R68, RZ, R97 ;  /* 0x00000061ff44723e */ /* 0x000fc800000000ff */
[----:B------:R-:W-:-:S07]  /*4390*/  PRMT R62, R68, 0x7610, R62 ;  /* 0x00007610443e7816 */ /* 0x000fce000000003e */
.L_x_7910:
[----:B------:R-:W-:-:S05]  /*43a0*/  HADD2.F32 R70, -RZ, R70.H1_H1 ;  /* 0x30000046ff467230 */ /* 0x000fca0000004100 */
[----:B------:R-:W-:Y:S01]  /*43b0*/  FMUL.FTZ R116, R70, R132 ;  /* 0x0000008446747220 */ /* 0x000fe20000410000 */
[----:B------:R-:W-:Y:S06]  /*43c0*/  @P3 BRA `(.L_x_7911) ;  /* 0x0000000000083947 */ /* 0x000fec0003800000 */
[----:B------:R-:W-:Y:S05]  /*43d0*/  @P1 BRA `(.L_x_7912) ;  /* 0x00000000000c1947 */ /* 0x000fea0003800000 */
[----:B------:R-:W-:Y:S05]  /*43e0*/  BRA `(.L_x_7913) ;  /* 0x0000000000107947 */ /* 0x000fea0003800000 */
.L_x_7911:
[----:B-----5:R-:W-:-:S05]  /*43f0*/  HADD2.F32 R68, -RZ, R66.H1_H1 ;  /* 0x30000042ff447230 */ /* 0x020fca0000004100 */
[----:B------:R-:W-:-:S07]  /*4400*/  FADD.FTZ R116, R68, R116 ;  /* 0x0000007444747221 */ /* 0x000fce0000010000 */
.L_x_7912:
[----:B------:R-:W-:-:S04]  /*4410*/  F2FP.F16.F32.PACK_AB R68, RZ, R116 ;  /* 0x00000074ff44723e */ /* 0x000fc800000000ff */
[----:B------:R-:W-:-:S07]  /*4420*/  PRMT R62, R62, 0x5410, R68 ;  /* 0x000054103e3e7816 */ /* 0x000fce0000000044 */
.L_x_7913:
[----:B------:R-:W-:-:S05]  /*4430*/  HADD2.F32 R117, -RZ, R71.H0_H0 ;  /* 0x20000047ff757230 */ /* 0x000fca0000004100 */
[----:B------:R-:W-:Y:S01]  /*4440*/  FMUL.FTZ R117, R117, R132 ;  /* 0x0000008475757220 */ /* 0x000fe20000410000 */
[----:B------:R-:W-:Y:S06]  /*4450*/  @P3 BRA `(.L_x_7914) ;  /* 0x0000000000083947 */ /* 0x000fec0003800000 */
[----:B------:R-:W-:Y:S05]  /*4460*/  @P1 BRA `(.L_x_7915) ;  /* 0x00000000000c1947 */ /* 0x000fea0003800000 */
[----:B------:R-:W-:Y:S05]  /*4470*/  BRA `(.L_x_7916) ;  /* 0x0000000000107947 */ /* 0x000fea0003800000 */
.L_x_7914:
[----:B-----5:R-:W-:-:S05]  /*4480*/  HADD2.F32 R68, -RZ, R67.H0_H0 ;  /* 0x20000043ff447230 */ /* 0x020fca0000004100 */
[----:B------:R-:W-:-:S07]  /*4490*/  FADD.FTZ R117, R68, R117 ;  /* 0x0000007544757221 */ /* 0x000fce0000010000 */
.L_x_7915:
[----:B------:R-:W-:-:S04]  /*44a0*/  F2FP.F16.F32.PACK_AB R68, RZ, R117 ;  /* 0x00000075ff44723e */ /* 0x000fc800000000ff */
[----:B------:R-:W-:-:S07]  /*44b0*/  PRMT R63, R68, 0x7610, R63 ;  /* 0x00007610443f7816 */ /* 0x000fce000000003f */
.L_x_7916:
[----:B------:R-:W-:-:S05]  /*44c0*/  HADD2.F32 R71, -RZ, R71.H1_H1 ;  /* 0x30000047ff477230 */ /* 0x000fca0000004100 */
[----:B------:R-:W-:Y:S01]  /*44d0*/  FMUL.FTZ R130, R71, R132 ;  /* 0x0000008447827220 */ /* 0x000fe20000410000 */
[----:B------:R-:W-:Y:S06]  /*44e0*/  @P3 BRA `(.L_x_7917) ;  /* 0x0000000000083947 */ /* 0x000fec0003800000 */
[----:B------:R-:W-:Y:S05]  /*44f0*/  @P1 BRA `(.L_x_7918) ;  /* 0x00000000000c1947 */ /* 0x000fea0003800000 */
[----:B------:R-:W-:Y:S05]  /*4500*/  BRA `(.L_x_7919) ;  /* 0x0000000000107947 */ /* 0x000fea0003800000 */
.L_x_7917:
[----:B-----5:R-:W-:-:S05]  /*4510*/  HADD2.F32 R68, -RZ, R67.H1_H1 ;  /* 0x30000043ff447230 */ /* 0x020fca0000004100 */
[----:B------:R-:W-:-:S07]  /*4520*/  FADD.FTZ R130, R68, R130 ;  /* 0x0000008244827221 */ /* 0x000fce0000010000 */
.L_x_7918:
[----:B------:R-:W-:-:S04]  /*4530*/  F2FP.F16.F32.PACK_AB R68, RZ, R130 ;  /* 0x00000082ff44723e */ /* 0x000fc800000000ff */
[----:B------:R-:W-:-:S07]  /*4540*/  PRMT R63, R63, 0x5410, R68 ;  /* 0x000054103f3f7816 */ /* 0x000fce0000000044 */
.L_x_7919:
[----:B------:R-:W0:Y:S02]  /*4550*/  @P1 LDC.64 R68, c[0x0][0x238] ;  /* 0x00008e00ff441b82 */ /* 0x000e240000000a00 */
[----:B0-----:R-:W-:-:S04]  /*4560*/  @P1 LEA R68, P3, R133, R68, 0x4 ;  /* 0x0000004485441211 */ /* 0x001fc800078620ff */
[C---:B------:R-:W-:Y:S02]  /*4570*/  @P1 LEA.HI.X R69, R133.reuse, R69, RZ, 0x4, P3 ;  /* 0x0000004585451211 */ /* 0x040fe400018f24ff */
[----:B------:R-:W-:-:S03]  /*4580*/  IADD3 R133, R133, 0x20, RZ ;  /* 0x0000002085857810 */ /* 0x000fc60007ffe0ff */
[----:B------:R0:W-:Y:S04]  /*4590*/  @P1 STG.E.128 desc[UR4][R68.64], R60 ;  /* 0x0000003c44001986 */ /* 0x0001e8000c101d04 */
.L_x_7895:
[----:B------:R-:W-:Y:S05]  /*45a0*/  BSYNC B0 ;  /* 0x0000000000007941 */ /* 0x000fea0003800000 */
.L_x_7894:
        /* <DEDUP_REMOVED lines=18> */
.L_x_7922:
[----:B-----5:R-:W-:-:S05]  /*46d0*/  HADD2.F32 R78, -RZ, R64.H0_H0 ;  /* 0x20000040ff4e7230 */ /* 0x020fca0000004100 */
[----:B------:R-:W-:-:S07]  /*46e0*/  FADD.FTZ R48, R78, R48 ;  /* 0x000000304e307221 */ /* 0x000fce0000010000 */
.L_x_7923:
[----:B------:R-:W-:-:S04]  /*46f0*/  F2FP.F16.F32.PACK_AB R78, RZ, R48 ;  /* 0x00000030ff4e723e */ /* 0x000fc800000000ff */
[----:B------:R-:W-:-:S07]  /*4700*/  PRMT R60, R78, 0x7610, R60 ;  /* 0x000076104e3c7816 */ /* 0x000fce000000003c */
.L_x_7924:
[----:B------:R-:W-:-:S05]  /*4710*/  HADD2.F32 R79, -RZ, R68.H1_H1 ;  /* 0x30000044ff4f7230 */ /* 0x000fca0000004100 */
[----:B------:R-:W-:Y:S01]  /*4720*/  FMUL.FTZ R78, R79, R132 ;  /* 0x000000844f4e7220 */ /* 0x000fe20000410000 */
[----:B------:R-:W-:Y:S06]  /*4730*/  @P3 BRA `(.L_x_7925) ;  /* 0x0000000000083947 */ /* 0x000fec0003800000 */
[----:B------:R-:W-:Y:S05]  /*4740*/  @P1 BRA `(.L_x_7926) ;  /* 0x00000000000c1947 */ /* 0x000fea0003800000 */
[----:B------:R-:W-:Y:S05]  /*4750*/  BRA `(.L_x_7927) ;  /* 0x0000000000107947 */ /* 0x000fea0003800000 */
.L_x_7925:
[----:B-----5:R-:W-:-:S05]  /*4760*/  HADD2.F32 R68, -RZ, R64.H1_H1 ;  /* 0x30000040ff447230 */ /* 0x020fca0000004100 */
[----:B------:R-:W-:-:S07]  /*4770*/  FADD.FTZ R78, R68, R78 ;  /* 0x0000004e444e7221 */ /* 0x000fce0000010000 */
.L_x_7926:
[----:B------:R-:W-:-:S04]  /*4780*/  F2FP.F16.F32.PACK_AB R68, RZ, R78 ;  /* 0x0000004eff44723e */ /* 0x000fc800000000ff */
[----:B------:R-:W-:-:S07]  /*4790*/  PRMT R60, R60, 0x5410, R68 ;  /* 0x000054103c3c7816 */ /* 0x000fce0000000044 */
.L_x_7927:
[----:B------:R-:W-:-:S05]  /*47a0*/  HADD2.F32 R79, -RZ, R69.H0_H0 ;  /* 0x20000045ff4f7230 */ /* 0x000fca0000004100 */
[----:B------:R-:W-:Y:S01]  /*47b0*/  FMUL.FTZ R79, R79, R132 ;  /* 0x000000844f4f7220 */ /* 0x000fe20000410000 */
[----:B------:R-:W-:Y:S06]  /*47c0*/  @P3 BRA `(.L_x_7928) ;  /* 0x0000000000083947 */ /* 0x000fec0003800000 */
[----:B------:R-:W-:Y:S05]  /*47d0*/  @P1 BRA `(.L_x_7929) ;  /* 0x00000000000c1947 */ /* 0x000fea0003800000 */
[----:B------:R-:W-:Y:S05]  /*47e0*/  BRA `(.L_x_7930) ;  /* 0x0000000000107947 */ /* 0x000fea0003800000 */
.L_x_7928:
[----:B-----5:R-:W-:-:S05]  /*47f0*/  HADD2.F32 R68, -RZ, R65.H0_H0 ;  /* 0x20000041ff447230 */ /* 0x020fca0000004100 */
[----:B------:R-:W-:-:S07]  /*4800*/  FADD.FTZ R79, R68, R79 ;  /* 0x0000004f444f7221 */ /* 0x000fce0000010000 */
.L_x_7929:
[----:B------:R-:W-:-:S04]  /*4810*/  F2FP.F16.F32.PACK_AB R68, RZ, R79 ;  /* 0x0000004fff44723e */ /* 0x000fc800000000ff */
[----:B------:R-:W-:-:S07]  /*4820*/  PRMT R61, R68, 0x7610, R61 ;  /* 0x00007610443d7816 */ /* 0x000fce000000003d */
.L_x_7930:
[----:B------:R-:W-:-:S05]  /*4830*/  HADD2.F32 R69, -RZ, R69.H1_H1 ;  /* 0x30000045ff457230 */ /* 0x000fca0000004100 */
[----:B------:R-:W-:Y:S01]  /*4840*/  FMUL.FTZ R98, R69, R132 ;  /* 0x0000008445627220 */ /* 0x000fe20000410000 */
[----:B------:R-:W-:Y:S06]  /*4850*/  @P3 BRA `(.L_x_7931) ;  /* 0x0000000000083947 */ /* 0x000fec0003800000 */
[----:B------:R-:W-:Y:S05]  /*4860*/  @P1 BRA `(.L_x_7932) ;  /* 0x00000000000c1947 */ /* 0x000fea0003800000 */
[----:B------:R-:W-:Y:S05]  /*4870*/  BRA `(.L_x_7933) ;  /* 0x0000000000107947 */ /* 0x000fea0003800000 */
.L_x_7931:
[----:B-----5:R-:W-:-:S05]  /*4880*/  HADD2.F32 R68, -RZ, R65.H1_H1 ;  /* 0x30000041ff447230 */ /* 0x020fca0000004100 */
[----:B------:R-:W-:-:S07]  /*4890*/  FADD.FTZ R98, R68, R98 ;  /* 0x0000006244627221 */ /* 0x000fce0000010000 */
.L_x_7932:
[----:B------:R-:W-:-:S04]  /*48a0*/  F2FP.F16.F32.PACK_AB R68, RZ, R98 ;  /* 0x00000062ff44723e */ /* 0x000fc800000000ff */
[----:B------:R-:W-:-:S07]  /*48b0*/  PRMT R61, R61, 0x5410, R68 ;  /* 0x000054103d3d7816 */ /* 0x000fce0000000044 */
.L_x_7933:
[----:B------:R-:W-:-:S05]  /*48c0*/  HADD2.F32 R99, -RZ, R70.H0_H0 ;  /* 0x20000046ff637230 */ /* 0x000fca0000004100 */
[----:B------:R-:W-:Y:S01]  /*48d0*/  FMUL.FTZ R99, R99, R132 ;  /* 0x0000008463637220 */ /* 0x000fe20000410000 */
[----:B------:R-:W-:Y:S06]  /*48e0*/  @P3 BRA `(.L_x_7934) ;  /* 0x0000000000083947 */ /* 0x000fec0003800000 */
[----:B------:R-:W-:Y:S05]  /*48f0*/  @P1 BRA `(.L_x_7935) ;  /* 0x00000000000c1947 */ /* 0x000fea0003800000 */
[----:B------:R-:W-:Y:S05]  /*4900*/  BRA `(.L_x_7936) ;  /* 0x0000000000107947 */ /* 0x000fea0003800000 */
.L_x_7934:
[----:B-----5:R-:W-:-:S05]  /*4910*/  HADD2.F32 R68, -RZ, R66.H0_H0 ;  /* 0x20000042ff447230 */ /* 0x020fca0000004100 */
[----:B------:R-:W-:-:S07]  /*4920*/  FADD.FTZ R99, R68, R99 ;  /* 0x0000006344637221 */ /* 0x000fce0000010000 */
.L_x_7935:
[----:B------:R-:W-:-:S04]  /*4930*/  F2FP.F16.F32.PACK_AB R68, RZ, R99 ;  /* 0x00000063ff44723e */ /* 0x000fc800000000ff */
[----:B------:R-:W-:-:S07]  /*4940*/  PRMT R62, R68, 0x7610, R62 ;  /* 0x00007610443e7816 */ /* 0x000fce000000003e */
.L_x_7936:
[----:B------:R-:W-:-:S05]  /*4950*/  HADD2.F32 R70, -RZ, R70.H1_H1 ;  /* 0x30000046ff467230 */ /* 0x000fca0000004100 */
[----:B------:R-:W-:Y:S01]  /*4960*/  FMUL.FTZ R118, R70, R132 ;  /* 0x0000008446767220 */ /* 0x000fe20000410000 */
[----:B------:R-:W-:Y:S06]  /*4970*/  @P3 BRA `(.L_x_7937) ;  /* 0x0000000000083947 */ /* 0x000fec0003800000 */
[----:B------:R-:W-:Y:S05]  /*4980*/  @P1 BRA `(.L_x_7938) ;  /* 0x00000000000c1947 */ /* 0x000fea0003800000 */
[----:B------:R-:W-:Y:S05]  /*4990*/  BRA `(.L_x_7939) ;  /* 0x0000000000107947 */ /* 0x000fea0003800000 */
.L_x_7937:
[----:B-----5:R-:W-:-:S05]  /*49a0*/  HADD2.F32 R68, -RZ, R66.H1_H1 ;  /* 0x30000042ff447230 */ /* 0x020fca0000004100 */
[----:B------:R-:W-:-:S07]  /*49b0*/  FADD.FTZ R118, R68, R118 ;  /* 0x0000007644767221 */ /* 0x000fce0000010000 */
.L_x_7938:
[----:B------:R-:W-:-:S04]  /*49c0*/  F2FP.F16.F32.PACK_AB R68, RZ, R118 ;  /* 0x00000076ff44723e */ /* 0x000fc800000000ff */
[----:B------:R-:W-:-:S07]  /*49d0*/  PRMT R62, R62, 0x5410, R68 ;  /* 0x000054103e3e7816 */ /* 0x000fce0000000044 */
.L_x_7939:
[----:B------:R-:W-:-:S05]  /*49e0*/  HADD2.F32 R119, -RZ, R71.H0_H0 ;  /* 0x20000047ff777230 */ /* 0x000fca0000004100 */
[----:B------:R-:W-:Y:S01]  /*49f0*/  FMUL.FTZ R119, R119, R132 ;  /* 0x0000008477777220 */ /* 0x000fe20000410000 */
[----:B------:R-:W-:Y:S06]  /*4a00*/  @P3 BRA `(.L_x_7940) ;  /* 0x0000000000083947 */ /* 0x000fec0003800000 */
[----:B------:R-:W-:Y:S05]  /*4a10*/  @P1 BRA `(.L_x_7941) ;  /* 0x00000000000c1947 */ /* 0x000fea0003800000 */
[----:B------:R-:W-:Y:S05]  /*4a20*/  BRA `(.L_x_7942) ;  /* 0x0000000000107947 */ /* 0x000fea0003800000 */
.L_x_7940:
[----:B-----5:R-:W-:-:S05]  /*4a30*/  HADD2.F32 R68, -RZ, R67.H0_H0 ;  /* 0x20000043ff447230 */ /* 0x020fca0000004100 */
[----:B------:R-:W-:-:S07]  /*4a40*/  FADD.FTZ R119, R68, R119 ;  /* 0x0000007744777221 */ /* 0x000fce0000010000 */
.L_x_7941:
[----:B------:R-:W-:-:S04]  /*4a50*/  F2FP.F16.F32.PACK_AB R68, RZ, R119 ;  /* 0x00000077ff44723e */ /* 0x000fc800000000ff */
[----:B------:R-:W-:-:S07]  /*4a60*/  PRMT R63, R68, 0x7610, R63 ;  /* 0x00007610443f7816 */ /* 0x000fce000000003f */
.L_x_7942:
[----:B------:R-:W-:-:S05]  /*4a70*/  HADD2.F32 R71, -RZ, R71.H1_H1 ;  /* 0x30000047ff477230 */ /* 0x000fca0000004100 */
[----:B------:R-:W-:Y:S01]  /*4a80*/  FMUL.FTZ R131, R71, R132 ;  /* 0x0000008447837220 */ /* 0x000fe20000410000 */
[----:B------:R-:W-:Y:S06]  /*4a90*/  @P3 BRA `(.L_x_7943) ;  /* 0x0000000000083947 */ /* 0x000fec0003800000 */
[----:B------:R-:W-:Y:S05]  /*4aa0*/  @P1 BRA `(.L_x_7944) ;  /* 0x00000000000c1947 */ /* 0x000fea0003800000 */
[----:B------:R-:W-:Y:S05]  /*4ab0*/  BRA `(.L_x_7945) ;  /* 0x0000000000107947 */ /* 0x000fea0003800000 */
.L_x_7943:
[----:B-----5:R-:W-:-:S05]  /*4ac0*/  HADD2.F32 R68, -RZ, R67.H1_H1 ;  /* 0x30000043ff447230 */ /* 0x020fca0000004100 */
[----:B------:R-:W-:-:S07]  /*4ad0*/  FADD.FTZ R131, R68, R131 ;  /* 0x0000008344837221 */ /* 0x000fce0000010000 */
.L_x_7944:
[----:B------:R-:W-:-:S04]  /*4ae0*/  F2FP.F16.F32.PACK_AB R68, RZ, R131 ;  /* 0x00000083ff44723e */ /* 0x000fc800000000ff */
[----:B------:R-:W-:-:S07]  /*4af0*/  PRMT R63, R63, 0x5410, R68 ;  /* 0x000054103f3f7816 */ /* 0x000fce0000000044 */
.L_x_7945:
[----:B------:R-:W0:Y:S02]  /*4b00*/  @P1 LDC.64 R68, c[0x0][0x238] ;  /* 0x00008e00ff441b82 */ /* 0x000e240000000a00 */
[----:B0-----:R-:W-:-:S04]  /*4b10*/  @P1 LEA R68, P3, R133, R68, 0x4 ;  /* 0x0000004485441211 */ /* 0x001fc800078620ff */
[C---:B------:R-:W-:Y:S02]  /*4b20*/  @P1 LEA.HI.X R69, R133.reuse, R69, RZ, 0x4, P3 ;  /* 0x0000004585451211 */ /* 0x040fe400018f24ff */
[----:B------:R-:W-:-:S03]  /*4b30*/  IADD3 R133, R133, 0x20, RZ ;  /* 0x0000002085857810 */ /* 0x000fc60007ffe0ff */
[----:B------:R0:W-:Y:S04]  /*4b40*/  @P1 STG.E.128 desc[UR4][R68.64], R60 ;  /* 0x0000003c44001986 */ /* 0x0001e8000c101d04 */
.L_x_7921:
[----:B------:R-:W-:Y:S05]  /*4b50*/  BSYNC B0 ;  /* 0x0000000000007941 */ /* 0x000fea0003800000 */
.L_x_7920:
        /* <DEDUP_REMOVED lines=18> */
.L_x_7948:
[----:B-----5:R-:W-:-:S05]  /*4c80*/  HADD2.F32 R80, -RZ, R64.H0_H0 ;  /* 0x20000040ff507230 */ /* 0x020fca0000004100 */
[----:B------:R-:W-:-:S07]  /*4c90*/  FADD.FTZ R49, R80, R49 ;  /* 0x0000003150317221 */ /* 0x000fce0000010000 */
.L_x_7949:
[----:B------:R-:W-:-:S04]  /*4ca0*/  F2FP.F16.F32.PACK_AB R80, RZ, R49 ;  /* 0x00000031ff50723e */ /* 0x000fc800000000ff */
[----:B------:R-:W-:-:S07]  /*4cb0*/  PRMT R60, R80, 0x7610, R60 ;  /* 0x00007610503c7816 */ /* 0x000fce000000003c */
.L_x_7950:
[----:B------:R-:W-:-:S05]  /*4cc0*/  HADD2.F32 R81, -RZ, R68.H1_H1 ;  /* 0x30000044ff517230 */ /* 0x000fca0000004100 */
[----:B------:R-:W-:Y:S01]  /*4cd0*/  FMUL.FTZ R80, R81, R132 ;  /* 0x0000008451507220 */ /* 0x000fe20000410000 */
[----:B------:R-:W-:Y:S06]  /*4ce0*/  @P3 BRA `(.L_x_7951) ;  /* 0x0000000000083947 */ /* 0x000fec0003800000 */
[----:B------:R-:W-:Y:S05]  /*4cf0*/  @P1 BRA `(.L_x_7952) ;  /* 0x00000000000c1947 */ /* 0x000fea0003800000 */
[----:B------:R-:W-:Y:S05]  /*4d00*/  BRA `(.L_x_7953) ;  /* 0x0000000000107947 */ /* 0x000fea0003800000 */
.L_x_7951:
[----:B-----5:R-:W-:-:S05]  /*4d10*/  HADD2.F32 R68, -RZ, R64.H1_H1 ;  /* 0x30000040ff447230 */ /* 0x020fca0000004100 */
[----:B------:R-:W-:-:S07]  /*4d20*/  FADD.FTZ R80, R68, R80 ;  /* 0x0000005044507221 */ /* 0x000fce0000010000 */
.L_x_7952:
[----:B------:R-:W-:-:S04]  /*4d30*/  F2FP.F16.F32.PACK_AB R68, RZ, R80 ;  /* 0x00000050ff44723e */ /* 0x000fc800000000ff */
[----:B------:R-:W-:-:S07]  /*4d40*/  PRMT R60, R60, 0x5410, R68 ;  /* 0x000054103c3c7816 */ /* 0x000fce0000000044 */
.L_x_7953:
[----:B------:R-:W-:-:S05]  /*4d50*/  HADD2.F32 R81, -RZ, R69.H0_H0 ;  /* 0x20000045ff517230 */ /* 0x000fca0000004100 */
[----:B------:R-:W-:Y:S01]  /*4d60*/  FMUL.FTZ R81, R81, R132 ;  /* 0x0000008451517220 */ /* 0x000fe20000410000 */
[----:B------:R-:W-:Y:S06]  /*4d70*/  @P3 BRA `(.L_x_7954) ;  /* 0x0000000000083947 */ /* 0x000fec0003800000 */
[----:B------:R-:W-:Y:S05]  /*4d80*/  @P1 BRA `(.L_x_7955) ;  /* 0x00000000000c1947 */ /* 0x000fea0003800000 */
[----:B------:R-:W-:Y:S05]  /*4d90*/  BRA `(.L_x_7956) ;  /* 0x0000000000107947 */ /* 0x000fea0003800000 */
.L_x_7954:
[----:B-----5:R-:W-:-:S05]  /*4da0*/  HADD2.F32 R68, -RZ, R65.H0_H0 ;  /* 0x20000041ff447230 */ /* 0x020fca0000004100 */
[----:B------:R-:W-:-:S07]  /*4db0*/  FADD.FTZ R81, R68, R81 ;  /* 0x0000005144517221 */ /* 0x000fce0000010000 */
.L_x_7955:
[----:B------:R-:W-:-:S04]  /*4dc0*/  F2FP.F16.F32.PACK_AB R68, RZ, R81 ;  /* 0x00000051ff44723e */ /* 0x000fc800000000ff */
[----:B------:R-:W-:-:S07]  /*4dd0*/  PRMT R61, R68, 0x7610, R61 ;  /* 0x00007610443d7816 */ /* 0x000fce000000003d */
.L_x_7956:
[----:B------:R-:W-:-:S05]  /*4de0*/  HADD2.F32 R69, -RZ, R69.H1_H1 ;  /* 0x30000045ff457230 */ /* 0x000fca0000004100 */
[----:B------:R-:W-:Y:S01]  /*4df0*/  FMUL.FTZ R100, R69, R132 ;  /* 0x0000008445647220 */ /* 0x000fe20000410000 */
[----:B------:R-:W-:Y:S06]  /*4e00*/  @P3 BRA `(.L_x_7957) ;  /* 0x0000000000083947 */ /* 0x000fec0003800000 */
[----:B------:R-:W-:Y:S05]  /*4e10*/  @P1 BRA `(.L_x_7958) ;  /* 0x00000000000c1947 */ /* 0x000fea0003800000 */
[----:B------:R-:W-:Y:S05]  /*4e20*/  BRA `(.L_x_7959) ;  /* 0x0000000000107947 */ /* 0x000fea0003800000 */
.L_x_7957:
[----:B-----5:R-:W-:-:S05]  /*4e30*/  HADD2.F32 R68, -RZ, R65.H1_H1 ;  /* 0x30000041ff447230 */ /* 0x020fca0000004100 */
[----:B------:R-:W-:-:S07]  /*4e40*/  FADD.FTZ R100, R68, R100 ;  /* 0x0000006444647221 */ /* 0x000fce0000010000 */
.L_x_7958:
[----:B------:R-:W-:-:S04]  /*4e50*/  F2FP.F16.F32.PACK_AB R68, RZ, R100 ;  /* 0x00000064ff44723e */ /* 0x000fc800000000ff */
[----:B------:R-:W-:-:S07]  /*4e60*/  PRMT R61, R61, 0x5410, R68 ;  /* 0x000054103d3d7816 */ /* 0x000fce0000000044 */
.L_x_7959:
[----:B------:R-:W-:-:S05]  /*4e70*/  HADD2.F32 R101, -RZ, R70.H0_H0 ;  /* 0x20000046ff657230 */ /* 0x000fca0000004100 */
[----:B------:R-:W-:Y:S01]  /*4e80*/  FMUL.FTZ R101, R101, R132 ;  /* 0x0000008465657220 */ /* 0x000fe20000410000 */
[----:B------:R-:W-:Y:S06]  /*4e90*/  @P3 BRA `(.L_x_7960) ;  /* 0x0000000000083947 */ /* 0x000fec0003800000 */
[----:B------:R-:W-:Y:S05]  /*4ea0*/  @P1 BRA `(.L_x_7961) ;  /* 0x00000000000c1947 */ /* 0x000fea0003800000 */
[----:B------:R-:W-:Y:S05]  /*4eb0*/  BRA `(.L_x_7962) ;  /* 0x0000000000107947 */ /* 0x000fea0003800000 */
.L_x_7960:
[----:B-----5:R-:W-:-:S05]  /*4ec0*/  HADD2.F32 R68, -RZ, R66.H0_H0 ;  /* 0x20000042ff447230 */ /* 0x020fca0000004100 */
[----:B------:R-:W-:-:S07]  /*4ed0*/  FADD.FTZ R101, R68, R101 ;  /* 0x0000006544657221 */ /* 0x000fce0000010000 */
.L_x_7961:
[----:B------:R-:W-:-:S04]  /*4ee0*/  F2FP.F16.F32.PACK_AB R68, RZ, R101 ;  /* 0x00000065ff44723e */ /* 0x000fc800000000ff */
[----:B------:R-:W-:-:S07]  /*4ef0*/  PRMT R62, R68, 0x7610, R62 ;  /* 0x00007610443e7816 */ /* 0x000fce000000003e */
.L_x_7962:
[----:B------:R-:W-:-:S05]  /*4f00*/  HADD2.F32 R70, -RZ, R70.H1_H1 ;  /* 0x30000046ff467230 */ /* 0x000fca0000004100 */
[----:B------:R-:W-:Y:S01]  /*4f10*/  FMUL.FTZ R120, R70, R132 ;  /* 0x0000008446787220 */ /* 0x000fe20000410000 */
[----:B------:R-:W-:Y:S06]  /*4f20*/  @P3 BRA `(.L_x_7963) ;  /* 0x0000000000083947 */ /* 0x000fec0003800000 */
[----:B------:R-:W-:Y:S05]  /*4f30*/  @P1 BRA `(.L_x_7964) ;  /* 0x00000000000c1947 */ /* 0x000fea0003800000 */
[----:B------:R-:W-:Y:S05]  /*4f40*/  BRA `(.L_x_7965) ;  /* 0x0000000000107947 */ /* 0x000fea0003800000 */
.L_x_7963:
[----:B-----5:R-:W-:-:S05]  /*4f50*/  HADD2.F32 R68, -RZ, R66.H1_H1 ;  /* 0x30000042ff447230 */ /* 0x020fca0000004100 */
[----:B------:R-:W-:-:S07]  /*4f60*/  FADD.FTZ R120, R68, R120 ;  /* 0x0000007844787221 */ /* 0x000fce0000010000 */
.L_x_7964:
[----:B------:R-:W-:-:S04]  /*4f70*/  F2FP.F16.F32.PACK_AB R68, RZ, R120 ;  /* 0x00000078ff44723e */ /* 0x000fc800000000ff */
[----:B------:R-:W-:-:S07]  /*4f80*/  PRMT R62, R62, 0x5410, R68 ;  /* 0x000054103e3e7816 */ /* 0x000fce0000000044 */
.L_x_7965:
[----:B------:R-:W-:-:S05]  /*4f90*/  HADD2.F32 R121, -RZ, R71.H0_H0 ;  /* 0x20000047ff797230 */ /* 0x000fca0000004100 */
[----:B------:R-:W-:Y:S01]  /*4fa0*/  FMUL.FTZ R121, R121, R132 ;  /* 0x0000008479797220 */ /* 0x000fe20000410000 */
[----:B------:R-:W-:Y:S06]  /*4fb0*/  @P3 BRA `(.L_x_7966) ;  /* 0x0000000000083947 */ /* 0x000fec0003800000 */
[----:B------:R-:W-:Y:S05]  /*4fc0*/  @P1 BRA `(.L_x_7967) ;  /* 0x00000000000c1947 */ /* 0x000fea0003800000 */
[----:B------:R-:W-:Y:S05]  /*4fd0*/  BRA `(.L_x_7968) ;  /* 0x0000000000107947 */ /* 0x000fea0003800000 */
.L_x_7966:
[----:B-----5:R-:W-:-:S05]  /*4fe0*/  HADD2.F32 R68, -RZ, R67.H0_H0 ;  /* 0x20000043ff447230 */ /* 0x020fca0000004100 */
[----:B------:R-:W-:-:S07]  /*4ff0*/  FADD.FTZ R121, R68, R121 ;  /* 0x0000007944797221 */ /* 0x000fce0000010000 */
.L_x_7967:
[----:B------:R-:W-:-:S04]  /*5000*/  F2FP.F16.F32.PACK_AB R68, RZ, R121 ;  /* 0x00000079ff44723e */ /* 0x000fc800000000ff */
[----:B------:R-:W-:-:S07]  /*5010*/  PRMT R63, R68, 0x7610, R63 ;  /* 0x00007610443f7816 */ /* 0x000fce000000003f */
.L_x_7968:
[----:B------:R-:W-:-:S05]  /*5020*/  HADD2.F32 R71, -RZ, R71.H1_H1 ;  /* 0x30000047ff477230 */ /* 0x000fca0000004100 */
[----:B------:R-:W-:Y:S01]  /*5030*/  FMUL.FTZ R122, R71, R132 ;  /* 0x00000084477a7220 */ /* 0x000fe20000410000 */
[----:B------:R-:W-:Y:S06]  /*5040*/  @P3 BRA `(.L_x_7969) ;  /* 0x0000000000083947 */ /* 0x000fec0003800000 */
[----:B------:R-:W-:Y:S05]  /*5050*/  @P1 BRA `(.L_x_7970) ;  /* 0x00000000000c1947 */ /* 0x000fea0003800000 */
[----:B------:R-:W-:Y:S05]  /*5060*/  BRA `(.L_x_7971) ;  /* 0x0000000000107947 */ /* 0x000fea0003800000 */
.L_x_7969:
[----:B-----5:R-:W-:-:S05]  /*5070*/  HADD2.F32 R68, -RZ, R67.H1_H1 ;  /* 0x30000043ff447230 */ /* 0x020fca0000004100 */
[----:B------:R-:W-:-:S07]  /*5080*/  FADD.FTZ R122, R68, R122 ;  /* 0x0000007a447a7221 */ /* 0x000fce0000010000 */
.L_x_7970:
[----:B------:R-:W-:-:S04]  /*5090*/  F2FP.F16.F32.PACK_AB R68, RZ, R122 ;  /* 0x0000007aff44723e */ /* 0x000fc800000000ff */
[----:B------:R-:W-:-:S07]  /*50a0*/  PRMT R63, R63, 0x5410, R68 ;  /* 0x000054103f3f7816 */ /* 0x000fce0000000044 */
.L_x_7971:
[----:B------:R-:W0:Y:S02]  /*50b0*/  @P1 LDC.64 R68, c[0x0][0x238] ;  /* 0x00008e00ff441b82 */ /* 0x000e240000000a00 */
[----:B0-----:R-:W-:-:S04]  /*50c0*/  @P1 LEA R68, P3, R133, R68, 0x4 ;  /* 0x0000004485441211 */ /* 0x001fc800078620ff */
[----:B------:R-:W-:-:S05]  /*50d0*/  @P1 LEA.HI.X R69, R133, R69, RZ, 0x4, P3 ;  /* 0x0000004585451211 */ /* 0x000fca00018f24ff */
[----:B------:R0:W-:Y:S04]  /*50e0*/  @P1 STG.E.128 desc[UR4][R68.64], R60 ;  /* 0x0000003c44001986 */ /* 0x0001e8000c101d04 */
.L_x_7947:
[----:B------:R-:W-:Y:S05]  /*50f0*/  BSYNC B0 ;  /* 0x0000000000007941 */ /* 0x000fea0003800000 */
.L_x_7946:
        /* <DEDUP_REMOVED lines=296> */
.L_x_8005:
        /* <DEDUP_REMOVED lines=15> */
[----:B------:R2:W-:Y:S04]  /*6470*/  STL [R1+0x34], R5 ;  /* 0x0000340501007387 */ /* 0x0005e80000100800 */
[----:B--2---:R-:W2:Y:S04]  /*6480*/  LDL R5, [R1+0x1c] ;  /* 0x00001c0001057983 */ /* 0x004ea80000100800 */
[----:B------:R3:W-:Y:S04]  /*6490*/  STL [R1+0x30], R4 ;  /* 0x0000300401007387 */ /* 0x0007e80000100800 */
[----:B---3--:R-:W2:Y:S04]  /*64a0*/  LDL R4, [R1+0x20] ;  /* 0x0000200001047983 */ /* 0x008ea80000100800 */
[----:B------:R3:W-:Y:S04]  /*64b0*/  STL [R1+0x2c], R3 ;  /* 0x00002c0301007387 */ /* 0x0007e80000100800 */
[----:B------:R-:W4:Y:S04]  /*64c0*/  LDL R70, [R1+0x18] ;  /* 0x0000180001467983 */ /* 0x000f280000100800 */
[----:B---3--:R-:W4:Y:S04]  /*64d0*/  LDL R3, [R1+0x14] ;  /* 0x0000140001037983 */ /* 0x008f280000100800 */
[----:B------:R3:W-:Y:S04]  /*64e0*/  STL [R1+0x28], R2 ;  /* 0x0000280201007387 */ /* 0x0007e80000100800 */
[----:B---3--:R-:W3:Y:S04]  /*64f0*/  LDL R2, [R1+0xc] ;  /* 0x00000c0001027983 */ /* 0x008ee80000100800 */
[----:B------:R1:W-:Y:S04]  /*6500*/  STL [R1+0x24], R0 ;  /* 0x0000240001007387 */ /* 0x0003e80000100800 */
[----:B0-----:R-:W3:Y:S04]  /*6510*/  LDL R71, [R1+0x4] ;  /* 0x0000040001477983 */ /* 0x001ee80000100800 */
[----:B------:R-:W3:Y:S04]  /*6520*/  LDL R252, [R1+0x8] ;  /* 0x0000080001fc7983 */ /* 0x000ee80000100800 */
[----:B-1----:R-:W3:Y:S04]  /*6530*/  LDL R0, [R1+0x10] ;  /* 0x0000100001007983 */ /* 0x002ee80000100800 */
[----:B------:R-:W3:Y:S01]  /*6540*/  LDL R133, [R1] ;  /* 0x0000000001857983 */ /* 0x000ee20000100800 */
[----:B------:R-:W-:-:S05]  /*6550*/  FSEL R132, R197, RZ, !P3 ;  /* 0x000000ffc5847208 */ /* 0x000fca0005800000 */
[--C-:B------:R-:W-:Y:S01]  /*6560*/  FADD.FTZ R68, R40, -R132.reuse ;  /* 0x8000008428447221 */ /* 0x100fe20000010000 */
[----:B------:R-:W-:-:S03]  /*6570*/  FADD.FTZ R69, R50, -R132 ;  /* 0x8000008432457221 */ /* 0x000fc60000010000 */
[C---:B------:R-:W-:Y:S01]  /*6580*/  FMUL.FTZ R68, R200.reuse, R68 ;  /* 0x00000044c8447220 */ /* 0x040fe20000410000 */
[----:B------:R-:W-:-:S03]  /*6590*/  FMUL.FTZ R69, R200, R69 ;  /* 0x00000045c8457220 */ /* 0x000fc60000410000 */
[----:B--2---:R-:W-:Y:S02]  /*65a0*/  FFMA.FTZ R68, R4, R68, R5 ;  /* 0x0000004404447223 */ /* 0x004fe40000010005 */
[----:B------:R2:W5:Y:S04]  /*65b0*/  LDL.LU R5, [R1+0x34] ;  /* 0x0000340001057983 */ /* 0x0005680000300800 */
[----:B------:R2:W5:Y:S01]  /*65c0*/  LDL.LU R4, [R1+0x30] ;  /* 0x0000300001047983 */ /* 0x0005620000300800 */
[----:B----4-:R-:W-:-:S03]  /*65d0*/  FFMA.FTZ R69, R70, R69, R3 ;  /* 0x0000004546457223 */ /* 0x010fc60000010003 */
[----:B------:R2:W5:Y:S02]  /*65e0*/  LDL.LU R3, [R1+0x2c] ;  /* 0x00002c0001037983 */ /* 0x0005640000300800 */
[----:B------:R-:W-:Y:S01]  /*65f0*/  F2FP.F16.F32.PACK_AB R68, R69, R68 ;  /* 0x000000444544723e */ /* 0x000fe200000000ff */
[----:B------:R-:W-:-:S04]  /*6600*/  FADD.FTZ R69, R51, -R132 ;  /* 0x8000008433457221 */ /* 0x000fc80000010000 */
[----:B------:R-:W-:-:S04]  /*6610*/  FMUL.FTZ R69, R200, R69 ;  /* 0x00000045c8457220 */ /* 0x000fc80000410000 */
[----:B---3--:R-:W-:Y:S02]  /*6620*/  FFMA.FTZ R69, R0, R69, R2 ;  /* 0x0000004500457223 */ /* 0x008fe40000010002 */
[----:B------:R2:W5:Y:S04]  /*6630*/  LDL.LU R2, [R1+0x28] ;  /* 0x0000280001027983 */ /* 0x0005680000300800 */
[----:B------:R2:W5:Y:S01]  /*6640*/  LDL.LU R0, [R1+0x24] ;  /* 0x0000240001007983 */ /* 0x0005620000300800 */
[----:B------:R-:W-:-:S04]  /*6650*/  FADD.FTZ R70, R82, -R132 ;  /* 0x8000008452467221 */ /* 0x000fc80000010000 */
[----:B------:R-:W-:-:S04]  /*6660*/  FMUL.FTZ R70, R200, R70 ;  /* 0x00000046c8467220 */ /* 0x000fc80000410000 */
[----:B------:R-:W-:Y:S01]  /*6670*/  FFMA.FTZ R70, R252, R70, R71 ;  /* 0x00000046fc467223 */ /* 0x000fe20000010047 */
[----:B------:R-:W-:-:S04]  /*6680*/  FADD.FTZ R71, R102, -R132 ;  /* 0x8000008466477221 */ /* 0x000fc80000010000 */
[----:B------:R-:W-:Y:S01]  /*6690*/  F2FP.F16.F32.PACK_AB R69, R70, R69 ;  /* 0x000000454645723e */ /* 0x000fe200000000ff */
[----:B------:R-:W-:Y:S01]  /*66a0*/  FADD.FTZ R70, R83, -R132 ;  /* 0x8000008453467221 */ /* 0x000fe20000010000 */
[----:B------:R-:W-:-:S03]  /*66b0*/  FMUL.FTZ R71, R200, R71 ;  /* 0x00000047c8477220 */ /* 0x000fc60000410000 */
[----:B------:R-:W-:Y:S01]  /*66c0*/  FMUL.FTZ R70, R200, R70 ;  /* 0x00000046c8467220 */ /* 0x000fe20000410000 */
[----:B------:R-:W-:-:S03]  /*66d0*/  FFMA.FTZ R71, R250, R71, R249 ;  /* 0x00000047fa477223 */ /* 0x000fc600000100f9 */
[----:B------:R-:W-:-:S05]  /*66e0*/  FFMA.FTZ R70, R133, R70, R251 ;  /* 0x0000004685467223 */ /* 0x000fca00000100fb */
[----:B------:R-:W-:Y:S01]  /*66f0*/  F2FP.F16.F32.PACK_AB R70, R71, R70 ;  /* 0x000000464746723e */ /* 0x000fe200000000ff */
[--C-:B------:R-:W-:Y:S01]  /*6700*/  FADD.FTZ R71, R103, -R132.reuse ;  /* 0x8000008467477221 */ /* 0x100fe20000010000 */
[----:B------:R-:W-:-:S03]  /*6710*/  FADD.FTZ R132, R123, -R132 ;  /* 0x800000847b847221 */ /* 0x000fc60000010000 */
[C---:B------:R-:W-:Y:S01]  /*6720*/  FMUL.FTZ R71, R200.reuse, R71 ;  /* 0x00000047c8477220 */ /* 0x040fe20000410000 */
[----:B------:R-:W-:-:S03]  /*6730*/  FMUL.FTZ R132, R200, R132 ;  /* 0x00000084c8847220 */ /* 0x000fc60000410000 */
[----:B------:R-:W-:Y:S01]  /*6740*/  FFMA.FTZ R71, R248, R71, R247 ;  /* 0x00000047f8477223 */ /* 0x000fe200000100f7 */
[----:B------:R-:W-:-:S05]  /*6750*/  FFMA.FTZ R132, R246, R132, R245 ;  /* 0x00000084f6847223 */ /* 0x000fca00000100f5 */
[----:B------:R-:W-:Y:S02]  /*6760*/  F2FP.F16.F32.PACK_AB R71, R132, R71 ;  /* 0x000000478447723e */ /* 0x000fe400000000ff */
[----:B------:R-:W0:Y:S02]  /*6770*/  LDC.64 R132, c[0x0][0x2b8] ;  /* 0x0000ae00ff847b82 */ /* 0x000e240000000a00 */
[----:B0-----:R-:W-:-:S05]  /*6780*/  IMAD.WIDE.U32 R132, R39, 0x10, R132 ;  /* 0x0000001027847825 */ /* 0x001fca00078e0084 */
[----:B------:R2:W-:Y:S01]  /*6790*/  STG.E.128 desc[UR4][R132.64], R68 ;  /* 0x0000004484007986 */ /* 0x0005e2000c101d04 */
[----:B------:R-:W-:-:S07]  /*67a0*/  IADD3 R39, R39, 0x20, RZ ;  /* 0x0000002027277810 */ /* 0x000fce0007ffe0ff */
.L_x_7974:
[----:B------:R-:W-:Y:S05]  /*67b0*/  BSYNC B0 ;  /* 0x0000000000007941 */ /* 0x000fea0003800000 */
.L_x_7973:
[----:B-----5:R-:W-:Y:S01]  /*67c0*/  ISETP.GE.U32.AND P4, PT, R0, 0x40, PT ;  /* 0x000000400000780c */ /* 0x020fe20003f86070 */
[----:B------:R-:W-:-:S12]  /*67d0*/  BSSY B0, `(.L_x_7975) ;  /* 0x0000023000007945 */ /* 0x000fd80003800000 */
[----:B------:R-:W-:Y:S05]  /*67e0*/  @!P4 BRA `(.L_x_7976) ;  /* 0x000000000084c947 */ /* 0x000fea0003800000 */
[----:B--2---:R-:W-:-:S05]  /*67f0*/  FSEL R132, R197, RZ, !P3 ;  /* 0x000000ffc5847208 */ /* 0x004fca0005800000 */
        /* <DEDUP_REMOVED lines=12> */
[----:B------:R-:W-:Y:S01]  /*68c0*/  F2FP.F16.F32.PACK_AB R68, R69, R68 ;  /* 0x000000444544723e */ /* 0x000fe200000000ff */
[----:B------:R-:W-:-:S04]  /*68d0*/  FADD.FTZ R69, R53, -R132 ;  /* 0x8000008435457221 */ /* 0x000fc80000010000 */
[----:B------:R-:W-:-:S04]  /*68e0*/  FMUL.FTZ R69, R200, R69 ;  /* 0x00000045c8457220 */ /* 0x000fc80000410000 */
[----:B------:R-:W-:-:S05]  /*68f0*/  FFMA.FTZ R69, R240, R69, R239 ;  /* 0x00000045f0457223 */ /* 0x000fca00000100ef */
[----:B------:R-:W-:Y:S01]  /*6900*/  F2FP.F16.F32.PACK_AB R69, R70, R69 ;  /* 0x000000454645723e */ /* 0x000fe200000000ff */
[----:B------:R-:W-:-:S04]  /*6910*/  FADD.FTZ R70, R85, -R132 ;  /* 0x8000008455467221 */ /* 0x000fc80000010000 */
[----:B------:R-:W-:-:S04]  /*6920*/  FMUL.FTZ R70, R200, R70 ;  /* 0x00000046c8467220 */ /* 0x000fc80000410000 */
        /* <DEDUP_REMOVED lines=10> */
[C---:B0-----:R-:W-:Y:S01]  /*69d0*/  IMAD.WIDE.U32 R132, R39.reuse, 0x10, R132 ;  /* 0x0000001027847825 */ /* 0x041fe200078e0084 */
[----:B------:R-:W-:-:S04]  /*69e0*/  IADD3 R39, R39, 0x20, RZ ;  /* 0x0000002027277810 */ /* 0x000fc80007ffe0ff */
[----:B------:R3:W-:Y:S03]  /*69f0*/  STG.E.128 desc[UR4][R132.64], R68 ;  /* 0x0000004484007986 */ /* 0x0007e6000c101d04 */
.L_x_7976:
[----:B------:R-:W-:Y:S05]  /*6a00*/  BSYNC B0 ;  /* 0x0000000000007941 */ /* 0x000fea0003800000 */
.L_x_7975:
[----:B------:R-:W-:Y:S01]  /*6a10*/  ISETP.GE.U32.AND P4, PT, R0, 0x60, PT ;  /* 0x000000600000780c */ /* 0x000fe20003f86070 */
[----:B------:R-:W-:-:S12]  /*6a20*/  BSSY B0, `(.L_x_7977) ;  /* 0x0000023000007945 */ /* 0x000fd80003800000 */
[----:B------:R-:W-:Y:S05]  /*6a30*/  @!P4 BRA `(.L_x_7978) ;  /* 0x000000000084c947 */ /* 0x000fea0003800000 */
[----:B--23--:R-:W-:-:S05]  /*6a40*/  FSEL R132, R197, RZ, !P3 ;  /* 0x000000ffc5847208 */ /* 0x00cfca0005800000 */
        /* <DEDUP_REMOVED lines=32> */
.L_x_7978:
[----:B------:R-:W-:Y:S05]  /*6c50*/  BSYNC B0 ;  /* 0x0000000000007941 */ /* 0x000fea0003800000 */
.L_x_7977:
        /* <DEDUP_REMOVED lines=36> */
.L_x_7980:
[----:B------:R-:W-:Y:S05]  /*6ea0*/  BSYNC B0 ;  /* 0x0000000000007941 */ /* 0x000fea0003800000 */
.L_x_7979:
        /* <DEDUP_REMOVED lines=37> */
.L_x_7982:
[----:B------:R-:W-:Y:S05]  /*7100*/  BSYNC B0 ;  /* 0x0000000000007941 */ /* 0x000fea0003800000 */
.L_x_7981:
        /* <DEDUP_REMOVED lines=37> */
.L_x_7984:
[----:B------:R-:W-:Y:S05]  /*7360*/  BSYNC B0 ;  /* 0x0000000000007941 */ /* 0x000fea0003800000 */
.L_x_7983:
        /* <DEDUP_REMOVED lines=37> */
.L_x_7986:
[----:B------:R-:W-:Y:S05]  /*75c0*/  BSYNC B0 ;  /* 0x0000000000007941 */ /* 0x000fea0003800000 */
.L_x_7985:
        /* <DEDUP_REMOVED lines=37> */
.L_x_7988:
[----:B------:R-:W-:Y:S05]  /*7820*/  BSYNC B0 ;  /* 0x0000000000007941 */ /* 0x000fea0003800000 */
.L_x_7987:
        /* <DEDUP_REMOVED lines=37> */
.L_x_7990:
[----:B------:R-:W-:Y:S05]  /*7a80*/  BSYNC B0 ;  /* 0x0000000000007941 */ /* 0x000fea0003800000 */
.L_x_7989:
        /* <DEDUP_REMOVED lines=29> */
[----:B------:R-:W-:-:S02]  /*7c60*/  F2FP.F16.F32.PACK_AB R69, R132, R200 ;  /* 0x000000c88445723e */ /* 0x000fc400000000ff */
[----:B------:R-:W-:Y:S02]  /*7c70*/  F2FP.F16.F32.PACK_AB R68, R133, R68 ;  /* 0x000000448544723e */ /* 0x000fe400000000ff */
[----:B------:R-:W0:Y:S01]  /*7c80*/  LDC.64 R132, c[0x0][0x2b8] ;  /* 0x0000ae00ff847b82 */ /* 0x000e220000000a00 */
[----:B------:R-:W-:Y:S02]  /*7c90*/  F2FP.F16.F32.PACK_AB R71, R252, R71 ;  /* 0x00000047fc47723e */ /* 0x000fe400000000ff */
[----:B------:R-:W-:Y:S01]  /*7ca0*/  F2FP.F16.F32.PACK_AB R70, R197, R70 ;  /* 0x00000046c546723e */ /* 0x000fe200000000ff */
[----:B0-----:R-:W-:-:S05]  /*7cb0*/  IMAD.WIDE.U32 R132, R39, 0x10, R132 ;  /* 0x0000001027847825 */ /* 0x001fca00078e0084 */
[----:B------:R0:W-:Y:S02]  /*7cc0*/  STG.E.128 desc[UR4][R132.64], R68 ;  /* 0x0000004484007986 */ /* 0x0001e4000c101d04 */
.L_x_7992:
[----:B------:R-:W-:Y:S05]  /*7cd0*/  BSYNC B0 ;  /* 0x0000000000007941 */ /* 0x000fea0003800000 */
.L_x_7991:
[----:B01234-:R-:W0:Y:S02]  /*7ce0*/  LDC.64 R68, c[0x0][0x210] ;  /* 0x00008400ff447b82 */ /* 0x01fe240000000a00 */
[----:B0-----:R-:W-:-:S04]  /*7cf0*/  LEA R38, R68, R38, 0x2 ;  /* 0x0000002644267211 */ /* 0x001fc800078e10ff */
[----:B------:R-:W-:-:S13]  /*7d00*/  ISETP.GE.AND P3, PT, R38, R69, PT ;  /* 0x000000452600720c */ /* 0x000fda0003f66270 */
[----:B------:R-:W-:Y:S05]  /*7d10*/  @!P3 BRA `(.L_x_7993) ;  /* 0xffffff980098b947 */ /* 0x000fea000383ffff */
[----:B------:R-:W-:Y:S05]  /*7d20*/  EXIT ;  /* 0x000000000000794d */ /* 0x000fea0003800000 */
.L_x_7972:
        /* <DEDUP_REMOVED lines=8> */
.L_x_7995:
[----:B------:R-:W-:Y:S05]  /*7db0*/  BSYNC B0 ;  /* 0x0000000000007941 */ /* 0x000fea0003800000 */
.L_x_7994:
        /* <DEDUP_REMOVED lines=9> */
.L_x_7996:
[----:B------:R-:W-:Y:S01]  /*7e50*/  HFMA2.MMA R70, -RZ, RZ, 0, 2.384185791015625e-07 ;  /* 0x00000004ff467435 */ /* 0x000fe200000001ff */
[----:B------:R-:W-:Y:S01]  /*7e60*/  FADD.FTZ R71, R71, R68 ;  /* 0x0000004447477221 */ /* 0x000fe20000010000 */
[----:B------:R-:W-:-:S04]  /*7e70*/  MOV R68, 0xffffffff ;  /* 0xffffffff00447802 */ /* 0x000fc80000000f00 */
[----:B------:R-:W-:-:S07]  /*7e80*/  MOV R133, R71 ;  /* 0x0000004700857202 */ /* 0x000fce0000000f00 */
[----:B------:R-:W-:Y:S05]  /*7e90*/  WARPSYNC.COLLECTIVE R68, `(.L_x_7997) ;  /* 0x0000000044087348 */ /* 0x000fea0003c00000 */
[----:B------:R0:W1:Y:S02]  /*7ea0*/  SHFL.BFLY P6, R68, R133, R70, R69 ;  /* 0x0c00004685447389 */ /* 0x00006400000c0045 */
[----:B01----:R-:W-:Y:S01]  /*7eb0*/  ENDCOLLECTIVE ;  /* 0x000000000000791b */ /* 0x003fe20003800000 */
.L_x_7997:
[----:B------:R-:W-:Y:S01]  /*7ec0*/  HFMA2.MMA R70, -RZ, RZ, 0, 4.76837158203125e-07 ;  /* 0x00000008ff467435 */ /* 0x000fe200000001ff */
[----:B------:R-:W-:Y:S01]  /*7ed0*/  FADD.FTZ R71, R71, R68 ;  /* 0x0000004447477221 */ /* 0x000fe20000010000 */
[----:B------:R-:W-:-:S04]  /*7ee0*/  MOV R68, 0xffffffff ;  /* 0xffffffff00447802 */ /* 0x000fc80000000f00 */
[----:B------:R-:W-:-:S07]  /*7ef0*/  MOV R133, R71 ;  /* 0x0000004700857202 */ /* 0x000fce0000000f00 */
[----:B------:R-:W-:Y:S05]  /*7f00*/  WARPSYNC.COLLECTIVE R68, `(.L_x_7998) ;  /* 0x0000000044087348 */ /* 0x000fea0003c00000 */
[----:B------:R0:W1:Y:S02]  /*7f10*/  SHFL.BFLY P6, R68, R133, R70, R69 ;  /* 0x0c00004685447389 */ /* 0x00006400000c0045 */
[----:B01----:R-:W-:Y:S01]  /*7f20*/  ENDCOLLECTIVE ;  /* 0x000000000000791b */ /* 0x003fe20003800000 */
.L_x_7998:
[----:B------:R-:W-:Y:S01]  /*7f30*/  HFMA2.MMA R70, -RZ, RZ, 0, 9.5367431640625e-07 ;  /* 0x00000010ff467435 */ /* 0x000fe200000001ff */
[----:B------:R-:W-:Y:S01]  /*7f40*/  FADD.FTZ R71, R71, R68 ;  /* 0x0000004447477221 */ /* 0x000fe20000010000 */
[----:B------:R-:W-:-:S04]  /*7f50*/  MOV R68, 0xffffffff ;  /* 0xffffffff00447802 */ /* 0x000fc80000000f00 */
[----:B------:R-:W-:-:S07]  /*7f60*/  MOV R133, R71 ;  /* 0x0000004700857202 */ /* 0x000fce0000000f00 */
[----:B------:R-:W-:Y:S05]  /*7f70*/  WARPSYNC.COLLECTIVE R68, `(.L_x_7999) ;  /* 0x0000000044087348 */ /* 0x000fea0003c00000 */
[----:B------:R0:W1:Y:S02]  /*7f80*/  SHFL.BFLY P6, R68, R133, R70, R69 ;  /* 0x0c00004685447389 */ /* 0x00006400000c0045 */
[----:B01----:R-:W-:Y:S01]  /*7f90*/  ENDCOLLECTIVE ;  /* 0x000000000000791b */ /* 0x003fe20003800000 */
.L_x_7999:
        /* <DEDUP_REMOVED lines=177> */
.L_x_8000:
[----:B------:R-:W-:Y:S01]  /*8ab0*/  HFMA2.MMA R70, -RZ, RZ, 0, 1.1920928955078125e-07 ;  /* 0x00000002ff467435 */ /* 0x000fe200000001ff */
[----:B------:R-:W-:Y:S01]  /*8ac0*/  FADD.FTZ R71, R71, R68 ;  /* 0x0000004447477221 */ /* 0x000fe20000010000 */
[----:B------:R-:W-:-:S04]  /*8ad0*/  MOV R68, 0xffffffff ;  /* 0xffffffff00447802 */ /* 0x000fc80000000f00 */
[----:B------:R-:W-:-:S07]  /*8ae0*/  MOV R133, R71 ;  /* 0x0000004700857202 */ /* 0x000fce0000000f00 */
[----:B------:R-:W-:Y:S05]  /*8af0*/  WARPSYNC.COLLECTIVE R68, `(.L_x_8001) ;  /* 0x0000000044087348 */ /* 0x000fea0003c00000 */
[----:B------:R0:W1:Y:S02]  /*8b00*/  SHFL.BFLY P6, R68, R133, R70, R69 ;  /* 0x0c00004685447389 */ /* 0x00006400000c0045 */
[----:B01----:R-:W-:Y:S01]  /*8b10*/  ENDCOLLECTIVE ;  /* 0x000000000000791b */ /* 0x003fe20003800000 */
.L_x_8001:
[----:B------:R-:W-:Y:S01]  /*8b20*/  HFMA2.MMA R70, -RZ, RZ, 0, 2.384185791015625e-07 ;  /* 0x00000004ff467435 */ /* 0x000fe200000001ff */
[----:B------:R-:W-:Y:S01]  /*8b30*/  FADD.FTZ R71, R71, R68 ;  /* 0x0000004447477221 */ /* 0x000fe20000010000 */
[----:B------:R-:W-:-:S04]  /*8b40*/  MOV R68, 0xffffffff ;  /* 0xffffffff00447802 */ /* 0x000fc80000000f00 */
[----:B------:R-:W-:-:S07]  /*8b50*/  MOV R133, R71 ;  /* 0x0000004700857202 */ /* 0x000fce0000000f00 */
[----:B------:R-:W-:Y:S05]  /*8b60*/  WARPSYNC.COLLECTIVE R68, `(.L_x_8002) ;  /* 0x0000000044087348 */ /* 0x000fea0003c00000 */
[----:B------:R0:W1:Y:S02]  /*8b70*/  SHFL.BFLY P6, R68, R133, R70, R69 ;  /* 0x0c00004685447389 */ /* 0x00006400000c0045 */
[----:B01----:R-:W-:Y:S01]  /*8b80*/  ENDCOLLECTIVE ;  /* 0x000000000000791b */ /* 0x003fe20003800000 */
.L_x_8002:
[----:B------:R-:W-:Y:S01]  /*8b90*/  HFMA2.MMA R70, -RZ, RZ, 0, 4.76837158203125e-07 ;  /* 0x00000008ff467435 */ /* 0x000fe200000001ff */
[----:B------:R-:W-:Y:S01]  /*8ba0*/  FADD.FTZ R71, R71, R68 ;  /* 0x0000004447477221 */ /* 0x000fe20000010000 */
[----:B------:R-:W-:-:S04]  /*8bb0*/  MOV R68, 0xffffffff ;  /* 0xffffffff00447802 */ /* 0x000fc80000000f00 */
[----:B------:R-:W-:-:S07]  /*8bc0*/  MOV R133, R71 ;  /* 0x0000004700857202 */ /* 0x000fce0000000f00 */
[----:B------:R-:W-:Y:S05]  /*8bd0*/  WARPSYNC.COLLECTIVE R68, `(.L_x_8003) ;  /* 0x0000000044087348 */ /* 0x000fea0003c00000 */
[----:B------:R0:W1:Y:S02]  /*8be0*/  SHFL.BFLY P6, R68, R133, R70, R69 ;  /* 0x0c00004685447389 */ /* 0x00006400000c0045 */
[----:B01----:R-:W-:Y:S01]  /*8bf0*/  ENDCOLLECTIVE ;  /* 0x000000000000791b */ /* 0x003fe20003800000 */
.L_x_8003:
[----:B------:R-:W-:Y:S01]  /*8c00*/  HFMA2.MMA R70, -RZ, RZ, 0, 9.5367431640625e-07 ;  /* 0x00000010ff467435 */ /* 0x000fe200000001ff */
[----:B------:R-:W-:Y:S01]  /*8c10*/  FADD.FTZ R71, R71, R68 ;  /* 0x0000004447477221 */ /* 0x000fe20000010000 */
[----:B------:R-:W-:-:S04]  /*8c20*/  MOV R68, 0xffffffff ;  /* 0xffffffff00447802 */ /* 0x000fc80000000f00 */
[----:B------:R-:W-:-:S07]  /*8c30*/  MOV R133, R71 ;  /* 0x0000004700857202 */ /* 0x000fce0000000f00 */
[----:B------:R-:W-:Y:S05]  /*8c40*/  WARPSYNC.COLLECTIVE R68, `(.L_x_8004) ;  /* 0x0000000044087348 */ /* 0x000fea0003c00000 */
[----:B------:R0:W1:Y:S02]  /*8c50*/  SHFL.BFLY P6, R68, R133, R70, R69 ;  /* 0x0c00004685447389 */ /* 0x00006400000c0045 */
[----:B01----:R-:W-:Y:S01]  /*8c60*/  ENDCOLLECTIVE ;  /* 0x000000000000791b */ /* 0x003fe20003800000 */
.L_x_8004:
[----:B------:R-:W-:Y:S05]  /*8c70*/  BRA `(.L_x_8005) ;  /* 0xffffffd400c07947 */ /* 0x000fea000383ffff */
.L_x_8006:
        /* <DEDUP_REMOVED lines=16> */
.L_x_72296:


//--------------------- .text._ZN10layer_norm13ln_fwd_kernelINS_13Kernel_traitsI6__halfS2_S2_S2_fjLj2560ELj1ELj4ELj1ELj16ENS_18Kernel_traits_baseILj2560ES2_S2_S2_S2_fjLj128EEEEELb0ELb0ELb0ELb1EEEvNS_9FwdParamsE --------------------------
	.section	.text._ZN10layer_norm13ln_fwd_kernelINS_13Kernel_traitsI6__halfS2_S2_S2_fjLj2560ELj1ELj4ELj1ELj16ENS_18Kernel_traits_baseILj2560ES2_S2_S2_S2_fjLj128EEEEELb0ELb0ELb0ELb1EEEvNS_9FwdParamsE,"ax",@progbits
	.align	128
        .global         _ZN10layer_norm13ln_fwd_kernelINS_13Kernel_traitsI6__halfS2_S2_S2_fjLj2560ELj1ELj4ELj1ELj16ENS_18Kernel_traits_baseILj2560ES2_S2_S2_S2_fjLj128EEEEELb0ELb0ELb0ELb1EEEvNS_9FwdParamsE
        .type           _ZN10layer_norm13ln_fwd_kernelINS_13Kernel_traitsI6__halfS2_S2_S2_fjLj2560ELj1ELj4ELj1ELj16ENS_18Kernel_traits_baseILj2560ES2_S2_S2_S2_fjLj128EEEEELb0ELb0ELb0ELb1EEEvNS_9FwdParamsE,@function
        .size           _ZN10layer_norm13ln_fwd_kernelINS_13Kernel_traitsI6__halfS2_S2_S2_fjLj2560ELj1ELj4ELj1ELj16ENS_18Kernel_traits_baseILj2560ES2_S2_S2_S2_fjLj128EEEEELb0ELb0ELb0ELb1EEEvNS_9FwdParamsE,(.L_x_72297 - _ZN10layer_norm13ln_fwd_kernelINS_13Kernel_traitsI6__halfS2_S2_S2_fjLj2560ELj1ELj4ELj1ELj16ENS_18Kernel_traits_baseILj2560ES2_S2_S2_S2_fjLj128EEEEELb0ELb0ELb0ELb1EEEvNS_9FwdParamsE)
        .other          _ZN10layer_norm13ln_fwd_kernelINS_13Kernel_traitsI6__halfS2_S2_S2_fjLj2560ELj1ELj4ELj1ELj16ENS_18Kernel_traits_baseILj2560ES2_S2_S2_S2_fjLj128EEEEELb0ELb0ELb0ELb1EEEvNS_9FwdParamsE,@"STO_CUDA_ENTRY STV_DEFAULT"
_ZN10layer_norm13ln_fwd_kernelINS_13Kernel_traitsI6__halfS2_S2_S2_fjLj2560ELj1ELj4ELj1ELj16ENS_18Kernel_traits_baseILj2560ES2_S2_S2_S2_fjLj128EEEEELb0ELb0ELb0ELb1EEEvNS_9FwdParamsE:
.text._ZN10layer_norm13ln_fwd_kernelINS_13Kernel_traitsI6__halfS2_S2_S2_fjLj2560ELj1ELj4ELj1ELj16ENS_18Kernel_traits_baseILj2560ES2_S2_S2_S2_fjLj128EEEEELb0ELb0ELb0ELb1EEEvNS_9FwdParamsE:
        /* <DEDUP_REMOVED lines=24> */
[----:B------:R-:W-:Y:S01]  /*0180*/  IADD3 R2, P0, R10, UR6, RZ ;  /* 0x000000060a027c10 */ /* 0x000fe2000ff1e0ff */
[----:B------:R0:W5:Y:S01]  /*0190*/  @P2 LDG.E.128 R88, desc[UR4][R8.64+0x1200] ;  /* 0x0012000408582981 */ /* 0x000162000c1e1d00 */
[----:B--2---:R-:W-:-:S04]  /*01a0*/  LEA R152, R3, R0, 0x2 ;  /* 0x0000000003987211 */ /* 0x004fc800078e10ff */
[----:B------:R-:W-:Y:S01]  /*01b0*/  ISETP.GE.AND P1, PT, R152, UR8, PT ;  /* 0x0000000898007c0c */ /* 0x000fe2000bf26270 */
[----:B------:R-:W-:Y:S01]  /*01c0*/  ULDC.64 UR8, c[0x0][0x230] ;  /* 0x00008c0000087ab9 */ /* 0x000fe20000000a00 */
[----:B------:R-:W-:Y:S02]  /*01d0*/  IADD3.X R3, RZ, UR7, RZ, P0, !PT ;  /* 0x00000007ff037c10 */ /* 0x000fe400087fe4ff */
[----:B-1----:R-:W-:-:S04]  /*01e0*/  LOP3.LUT P0, RZ, R112, UR8, RZ, 0xfc, !PT ;  /* 0x0000000870ff7c12 */ /* 0x002fc8000f80fcff */
[----:B------:R-:W-:-:S05]  /*01f0*/  LOP3.LUT P0, RZ, R113, UR9, RZ, 0xfc, P0 ;  /* 0x0000000971ff7c12 */ /* 0x000fca000800fcff */
[----:B0-----:R-:W-:Y:S08]  /*0200*/  @P1 EXIT ;  /* 0x000000000000194d */ /* 0x001ff00003800000 */
        /* <DEDUP_REMOVED lines=20> */
[----:B------:R-:W-:Y:S01]  /*0350*/  ISETP.NE.U32.AND P1, PT, R112, RZ, PT ;  /* 0x000000ff7000720c */ /* 0x000fe20003f25070 */
[--C-:B------:R-:W-:Y:S01]  /*0360*/  HADD2.F32 R121, -RZ, R12.reuse.H0_H0 ;  /* 0x2000000cff797230 */ /* 0x100fe20000004100 */
[----:B------:R-:W5:Y:S01]  /*0370*/  LDG.E.128 R84, desc[UR4][R2.64] ;  /* 0x0000000402547981 */ /* 0x000f62000c1e1d00 */
[----:B------:R-:W-:Y:S01]  /*0380*/  HADD2.F32 R120, -RZ, R12.H1_H1 ;  /* 0x3000000cff787230 */ /* 0x000fe20000004100 */
[----:B------:R-:W-:Y:S01]  /*0390*/  ULDC.U8 UR6, c[0x0][0x2a0] ;  /* 0x0000a80000067ab9 */ /* 0x000fe20000000000 */
[--C-:B------:R-:W-:Y:S01]  /*03a0*/  HADD2.F32 R47, -RZ, R13.reuse.H0_H0 ;  /* 0x2000000dff2f7230 */ /* 0x100fe20000004100 */
[----:B------:R-:W5:Y:S01]  /*03b0*/  LDG.E.128 R80, desc[UR4][R2.64+0x200] ;  /* 0x0002000402507981 */ /* 0x000f62000c1e1d00 */
[----:B------:R-:W-:Y:S01]  /*03c0*/  HADD2.F32 R46, -RZ, R13.H1_H1 ;  /* 0x3000000dff2e7230 */ /* 0x000fe20000004100 */
[----:B------:R-:W-:Y:S01]  /*03d0*/  ULDC UR7, c[0x0][0x2d8] ;  /* 0x0000b60000077ab9 */ /* 0x000fe20000000800 */
[--C-:B------:R-:W-:Y:S01]  /*03e0*/  HADD2.F32 R45, -RZ, R14.reuse.H0_H0 ;  /* 0x2000000eff2d7230 */ /* 0x100fe20000004100 */
[----:B------:R-:W5:Y:S01]  /*03f0*/  LDG.E.128 R76, desc[UR4][R2.64+0x400] ;  /* 0x00040004024c7981 */ /* 0x000f62000c1e1d00 */
[----:B------:R-:W-:Y:S01]  /*0400*/  HADD2.F32 R44, -RZ, R14.H1_H1 ;  /* 0x3000000eff2c7230 */ /* 0x000fe20000004100 */
[----:B------:R-:W-:Y:S01]  /*0410*/  ULDC.64 UR10, c[0x0][0x230] ;  /* 0x00008c00000a7ab9 */ /* 0x000fe20000000a00 */
[--C-:B------:R-:W-:Y:S01]  /*0420*/  HADD2.F32 R43, -RZ, R15.reuse.H0_H0 ;  /* 0x2000000fff2b7230 */ /* 0x100fe20000004100 */
[----:B------:R-:W5:Y:S01]  /*0430*/  LDG.E.128 R72, desc[UR4][R2.64+0x600] ;  /* 0x0006000402487981 */ /* 0x000f62000c1e1d00 */
[----:B------:R-:W-:Y:S01]  /*0440*/  HADD2.F32 R42, -RZ, R15.H1_H1 ;  /* 0x3000000fff2a7230 */ /* 0x000fe20000004100 */
[----:B------:R-:W-:Y:S01]  /*0450*/  ULDC.64 UR8, c[0x0][0x2b8] ;  /* 0x0000ae0000087ab9 */ /* 0x000fe20000000a00 */
[--C-:B------:R-:W-:Y:S01]  /*0460*/  HADD2.F32 R41, -RZ, R16.reuse.H0_H0 ;  /* 0x20000010ff297230 */ /* 0x100fe20000004100 */
[----:B------:R-:W5:Y:S01]  /*0470*/  LDG.E.128 R68, desc[UR4][R2.64+0x800] ;  /* 0x0008000402447981 */ /* 0x000f62000c1e1d00 */
[----:B------:R-:W-:-:S02]  /*0480*/  HADD2.F32 R40, -RZ, R16.H1_H1 ;  /* 0x30000010ff287230 */ /* 0x000fc40000004100 */
[--C-:B------:R-:W-:Y:S01]  /*0490*/  HADD2.F32 R39, -RZ, R17.reuse.H0_H0 ;  /* 0x20000011ff277230 */ /* 0x100fe20000004100 */
[----:B------:R-:W5:Y:S01]  /*04a0*/  LDG.E.128 R64, desc[UR4][R2.64+0xa00] ;  /* 0x000a000402407981 */ /* 0x000f62000c1e1d00 */
[----:B------:R-:W-:Y:S01]  /*04b0*/  HADD2.F32 R38, -RZ, R17.H1_H1 ;  /* 0x30000011ff267230 */ /* 0x000fe20000004100 */
[----:B------:R-:W-:Y:S01]  /*04c0*/  ISETP.NE.AND.EX P1, PT, R113, RZ, PT, P1 ;  /* 0x000000ff7100720c */ /* 0x000fe20003f25310 */
[--C-:B------:R-:W-:Y:S01]  /*04d0*/  HADD2.F32 R37, -RZ, R18.reuse.H0_H0 ;  /* 0x20000012ff257230 */ /* 0x100fe20000004100 */
[----:B------:R-:W5:Y:S01]  /*04e0*/  LDG.E.128 R60, desc[UR4][R2.64+0xc00] ;  /* 0x000c0004023c7981 */ /* 0x000f62000c1e1d00 */
[----:B------:R-:W-:Y:S02]  /*04f0*/  HADD2.F32 R36, -RZ, R18.H1_H1 ;  /* 0x30000012ff247230 */ /* 0x000fe40000004100 */
[--C-:B------:R-:W-:Y:S01]  /*0500*/  HADD2.F32 R35, -RZ, R19.reuse.H0_H0 ;  /* 0x20000013ff237230 */ /* 0x100fe20000004100 */
[----:B------:R-:W5:Y:S01]  /*0510*/  LDG.E.128 R56, desc[UR4][R2.64+0xe00] ;  /* 0x000e000402387981 */ /* 0x000f62000c1e1d00 */
[----:B------:R-:W-:-:S02]  /*0520*/  HADD2.F32 R34, -RZ, R19.H1_H1 ;  /* 0x30000013ff227230 */ /* 0x000fc40000004100 */
[--C-:B------:R-:W-:Y:S01]  /*0530*/  HADD2.F32 R33, -RZ, R20.reuse.H0_H0 ;  /* 0x20000014ff217230 */ /* 0x100fe20000004100 */
[----:B------:R-:W5:Y:S01]  /*0540*/  LDG.E.128 R52, desc[UR4][R2.64+0x1000] ;  /* 0x0010000402347981 */ /* 0x000f62000c1e1d00 */
[----:B------:R-:W-:Y:S02]  /*0550*/  HADD2.F32 R32, -RZ, R20.H1_H1 ;  /* 0x30000014ff207230 */ /* 0x000fe40000004100 */
[--C-:B------:R-:W-:Y:S01]  /*0560*/  HADD2.F32 R31, -RZ, R21.reuse.H0_H0 ;  /* 0x20000015ff1f7230 */ /* 0x100fe20000004100 */
[----:B------:R0:W5:Y:S01]  /*0570*/  LDG.E.128 R48, desc[UR4][R2.64+0x1200] ;  /* 0x0012000402307981 */ /* 0x000162000c1e1d00 */
[----:B------:R-:W-:Y:S01]  /*0580*/  HADD2.F32 R30, -RZ, R21.H1_H1 ;  /* 0x30000015ff1e7230 */ /* 0x000fe20000004100 */
[----:B------:R-:W-:Y:S01]  /*0590*/  ISETP.NE.AND P4, PT, RZ, UR6, PT ;  /* 0x00000006ff007c0c */ /* 0x000fe2000bf85270 */
[--C-:B------:R-:W-:Y:S01]  /*05a0*/  HADD2.F32 R29, -RZ, R22.reuse.H0_H0 ;  /* 0x20000016ff1d7230 */ /* 0x100fe20000004100 */
[----:B------:R-:W-:Y:S01]  /*05b0*/  ULDC UR6, c[0x0][0x218] ;  /* 0x0000860000067ab9 */ /* 0x000fe20000000800 */
[----:B------:R-:W-:-:S02]  /*05c0*/  HADD2.F32 R28, -RZ, R22.H1_H1 ;  /* 0x30000016ff1c7230 */ /* 0x000fc40000004100 */
[--C-:B------:R-:W-:Y:S02]  /*05d0*/  HADD2.F32 R27, -RZ, R23.reuse.H0_H0 ;  /* 0x20000017ff1b7230 */ /* 0x100fe40000004100 */
[----:B------:R-:W-:Y:S02]  /*05e0*/  HADD2.F32 R26, -RZ, R23.H1_H1 ;  /* 0x30000017ff1a7230 */ /* 0x000fe40000004100 */
[--C-:B------:R-:W-:Y:S02]  /*05f0*/  HADD2.F32 R17, -RZ, R4.reuse.H0_H0 ;  /* 0x20000004ff117230 */ /* 0x100fe40000004100 */
        /* <DEDUP_REMOVED lines=21> */
[--C-:B0-----:R-:W-:Y:S02]  /*0750*/  HADD2.F32 R3, -RZ, R107.reuse.H0_H0 ;  /* 0x2000006bff037230 */ /* 0x101fe40000004100 */
        /* <DEDUP_REMOVED lines=32> */
[----:B------:R-:W-:-:S07]  /*0960*/  HADD2.F32 R153, -RZ, R91.H1_H1 ;  /* 0x3000005bff997230 */ /* 0x000fce0000004100 */
.L_x_8248:
[----:B0-----:R-:W0:Y:S01]  /*0970*/  S2R R217, SR_TID.X ;  /* 0x0000000000d97919 */ /* 0x001e220000002100 */
[----:B------:R-:W1:Y:S01]  /*0980*/  @P1 LDC.64 R100, c[0x0][0x270] ;  /* 0x00009c00ff641b82 */ /* 0x000e620000000a00 */
        /* <DEDUP_REMOVED lines=17> */
[----:B------:R-:W-:-:S05]  /*0aa0*/  HFMA2.MMA R226, -RZ, RZ, 1.875, 0 ;  /* 0x3f800000ffe27435 */ /* 0x000fca00000001ff */
[----:B---3--:R-:W-:Y:S02]  /*0ab0*/  @P1 HADD2.F32 R226, -RZ, R100.H0_H0 ;  /* 0x20000064ffe21230 */ /* 0x008fe40000004100 */
[----:B--2---:R-:W-:-:S05]  /*0ac0*/  HADD2.F32 R105, -RZ, R96.H0_H0 ;  /* 0x20000060ff697230 */ /* 0x004fca0000004100 */
[----:B------:R-:W-:Y:S01]  /*0ad0*/  FMUL.FTZ R105, R105, R226 ;  /* 0x000000e269697220 */ /* 0x000fe20000410000 */
[----:B0-----:R-:W-:Y:S06]  /*0ae0*/  @P3 BRA `(.L_x_8007) ;  /* 0x0000000000083947 */ /* 0x001fec0003800000 */
[----:B------:R-:W-:Y:S05]  /*0af0*/  @P0 BRA `(.L_x_8008) ;  /* 0x00000000000c0947 */ /* 0x000fea0003800000 */
[----:B------:R-:W-:Y:S05]  /*0b00*/  BRA `(.L_x_8009) ;  /* 0x0000000000107947 */ /* 0x000fea0003800000 */
.L_x_8007:
[----:B-----5:R-:W-:-:S05]  /*0b10*/  HADD2.F32 R100, -RZ, R88.H0_H0 ;  /* 0x20000058ff647230 */ /* 0x020fca0000004100 */
[----:B------:R-:W-:-:S07]  /*0b20*/  FADD.FTZ R105, R105, R100 ;  /* 0x0000006469697221 */ /* 0x000fce0000010000 */
.L_x_8008:
[----:B------:R-:W-:-:S04]  /*0b30*/  F2FP.F16.F32.PACK_AB R100, RZ, R105 ;  /* 0x00000069ff64723e */ /* 0x000fc800000000ff */
[----:B------:R-:W-:-:S07]  /*0b40*/  PRMT R92, R100, 0x7610, R92 ;  /* 0x00007610645c7816 */ /* 0x000fce000000005c */
.L_x_8009:
[----:B------:R-:W-:-:S05]  /*0b50*/  HADD2.F32 R107, -RZ, R96.H1_H1 ;  /* 0x30000060ff6b7230 */ /* 0x000fca0000004100 */
[----:B------:R-:W-:Y:S01]  /*0b60*/  FMUL.FTZ R107, R107, R226 ;  /* 0x000000e26b6b7220 */ /* 0x000fe20000410000 */
[----:B------:R-:W-:Y:S06]  /*0b70*/  @P3 BRA `(.L_x_8010) ;  /* 0x0000000000083947 */ /* 0x000fec0003800000 */
[----:B------:R-:W-:Y:S05]  /*0b80*/  @P0 BRA `(.L_x_8011) ;  /* 0x00000000000c0947 */ /* 0x000fea0003800000 */
[----:B------:R-:W-:Y:S05]  /*0b90*/  BRA `(.L_x_8012) ;  /* 0x0000000000107947 */ /* 0x000fea0003800000 */
.L_x_8010:
[----:B-----5:R-:W-:-:S05]  /*0ba0*/  HADD2.F32 R96, -RZ, R88.H1_H1 ;  /* 0x30000058ff607230 */ /* 0x020fca0000004100 */
[----:B------:R-:W-:-:S07]  /*0bb0*/  FADD.FTZ R107, R107, R96 ;  /* 0x000000606b6b7221 */ /* 0x000fce0000010000 */
.L_x_8011:
[----:B------:R-:W-:-:S04]  /*0bc0*/  F2FP.F16.F32.PACK_AB R96, RZ, R107 ;  /* 0x0000006bff60723e */ /* 0x000fc800000000ff */
[----:B------:R-:W-:-:S07]  /*0bd0*/  PRMT R92, R92, 0x5410, R96 ;  /* 0x000054105c5c7816 */ /* 0x000fce0000000060 */
.L_x_8012:
[----:B------:R-:W-:-:S05]  /*0be0*/  HADD2.F32 R101, -RZ, R97.H0_H0 ;  /* 0x20000061ff657230 */ /* 0x000fca0000004100 */
[----:B------:R-:W-:Y:S01]  /*0bf0*/  FMUL.FTZ R106, R101, R226 ;  /* 0x000000e2656a7220 */ /* 0x000fe20000410000 */
[----:B------:R-:W-:Y:S06]  /*0c00*/  @P3 BRA `(.L_x_8013) ;  /* 0x0000000000083947 */ /* 0x000fec0003800000 */
[----:B------:R-:W-:Y:S05]  /*0c10*/  @P0 BRA `(.L_x_8014) ;  /* 0x00000000000c0947 */ /* 0x000fea0003800000 */
[----:B------:R-:W-:Y:S05]  /*0c20*/  BRA `(.L_x_8015) ;  /* 0x0000000000107947 */ /* 0x000fea0003800000 */
.L_x_8013:
[----:B-----5:R-:W-:-:S05]  /*0c30*/  HADD2.F32 R101, -RZ, R89.H0_H0 ;  /* 0x20000059ff657230 */ /* 0x020fca0000004100 */
[----:B------:R-:W-:-:S07]  /*0c40*/  FADD.FTZ R106, R106, R101 ;  /* 0x000000656a6a7221 */ /* 0x000fce0000010000 */
.L_x_8014:
[----:B------:R-:W-:-:S04]  /*0c50*/  F2FP.F16.F32.PACK_AB R96, RZ, R106 ;  /* 0x0000006aff60723e */ /* 0x000fc800000000ff */
[----:B------:R-:W-:-:S07]  /*0c60*/  PRMT R93, R96, 0x7610, R93 ;  /* 0x00007610605d7816 */ /* 0x000fce000000005d */
.L_x_8015:
[----:B------:R-:W-:-:S05]  /*0c70*/  HADD2.F32 R97, -RZ, R97.H1_H1 ;  /* 0x30000061ff617230 */ /* 0x000fca0000004100 */
[----:B------:R-:W-:Y:S01]  /*0c80*/  FMUL.FTZ R109, R97, R226 ;  /* 0x000000e2616d7220 */ /* 0x000fe20000410000 */
[----:B------:R-:W-:Y:S06]  /*0c90*/  @P3 BRA `(.L_x_8016) ;  /* 0x0000000000083947 */ /* 0x000fec0003800000 */
[----:B------:R-:W-:Y:S05]  /*0ca0*/  @P0 BRA `(.L_x_8017) ;  /* 0x00000000000c0947 */ /* 0x000fea0003800000 */
[----:B------:R-:W-:Y:S05]  /*0cb0*/  BRA `(.L_x_8018) ;  /* 0x0000000000107947 */ /* 0x000fea0003800000 */
.L_x_8016:
[----:B-----5:R-:W-:-:S05]  /*0cc0*/  HADD2.F32 R96, -RZ, R89.H1_H1 ;  /* 0x30000059ff607230 */ /* 0x020fca0000004100 */
[----:B------:R-:W-:-:S07]  /*0cd0*/  FADD.FTZ R109, R109, R96 ;  /* 0x000000606d6d7221 */ /* 0x000fce0000010000 */
.L_x_8017:
[----:B------:R-:W-:-:S04]  /*0ce0*/  F2FP.F16.F32.PACK_AB R96, RZ, R109 ;  /* 0x0000006dff60723e */ /* 0x000fc800000000ff */
[----:B------:R-:W-:-:S07]  /*0cf0*/  PRMT R93, R93, 0x5410, R96 ;  /* 0x000054105d5d7816 */ /* 0x000fce0000000060 */
.L_x_8018:
[----:B------:R-:W-:-:S05]  /*0d00*/  HADD2.F32 R97, -RZ, R98.H0_H0 ;  /* 0x20000062ff617230 */ /* 0x000fca0000004100 */
[----:B------:R-:W-:Y:S01]  /*0d10*/  FMUL.FTZ R108, R97, R226 ;  /* 0x000000e2616c7220 */ /* 0x000fe20000410000 */
[----:B------:R-:W-:Y:S06]  /*0d20*/  @P3 BRA `(.L_x_8019) ;  /* 0x0000000000083947 */ /* 0x000fec0003800000 */
[----:B------:R-:W-:Y:S05]  /*0d30*/  @P0 BRA `(.L_x_8020) ;  /* 0x00000000000c0947 */ /* 0x000fea0003800000 */
[----:B------:R-:W-:Y:S05]  /*0d40*/  BRA `(.L_x_8021) ;  /* 0x0000000000107947 */ /* 0x000fea0003800000 */
.L_x_8019:
[----:B-----5:R-:W-:-:S05]  /*0d50*/  HADD2.F32 R97, -RZ, R90.H0_H0 ;  /* 0x2000005aff617230 */ /* 0x020fca0000004100 */
[----:B------:R-:W-:-:S07]  /*0d60*/  FADD.FTZ R108, R108, R97 ;  /* 0x000000616c6c7221 */ /* 0x000fce0000010000 */
.L_x_8020:
[----:B------:R-:W-:-:S04]  /*0d70*/  F2FP.F16.F32.PACK_AB R96, RZ, R108 ;  /* 0x0000006cff60723e */ /* 0x000fc800000000ff */
[----:B------:R-:W-:-:S07]  /*0d80*/  PRMT R94, R96, 0x7610, R94 ;  /* 0x00007610605e7816 */ /* 0x000fce000000005e */
.L_x_8021:
[----:B------:R-:W-:-:S05]  /*0d90*/  HADD2.F32 R111, -RZ, R98.H1_H1 ;  /* 0x30000062ff6f7230 */ /* 0x000fca0000004100 */
[----:B------:R-:W-:Y:S01]  /*0da0*/  FMUL.FTZ R111, R111, R226 ;  /* 0x000000e26f6f7220 */ /* 0x000fe20000410000 */
[----:B------:R-:W-:Y:S06]  /*0db0*/  @P3 BRA `(.L_x_8022) ;  /* 0x0000000000083947 */ /* 0x000fec0003800000 */
[----:B------:R-:W-:Y:S05]  /*0dc0*/  @P0 BRA `(.L_x_8023) ;  /* 0x00000000000c0947 */ /* 0x000fea0003800000 */
[----:B------:R-:W-:Y:S05]  /*0dd0*/  BRA `(.L_x_8024) ;  /* 0x0000000000107947 */ /* 0x000fea0003800000 */
.L_x_8022:
[----:B-----5:R-:W-:-:S05]  /*0de0*/  HADD2.F32 R96, -RZ, R90.H1_H1 ;  /* 0x3000005aff607230 */ /* 0x020fca0000004100 */
[----:B------:R-:W-:-:S07]  /*0df0*/  FADD.FTZ R111, R111, R96 ;  /* 0x000000606f6f7221 */ /* 0x000fce0000010000 */
.L_x_8023:
[----:B------:R-:W-:-:S04]  /*0e00*/  F2FP.F16.F32.PACK_AB R96, RZ, R111 ;  /* 0x0000006fff60723e */ /* 0x000fc800000000ff */
[----:B------:R-:W-:-:S07]  /*0e10*/  PRMT R94, R94, 0x5410, R96 ;  /* 0x000054105e5e7816 */ /* 0x000fce0000000060 */
.L_x_8024:
[----:B------:R-:W-:-:S05]  /*0e20*/  HADD2.F32 R97, -RZ, R99.H0_H0 ;  /* 0x20000063ff617230 */ /* 0x000fca0000004100 */
[----:B------:R-:W-:Y:S01]  /*0e30*/  FMUL.FTZ R110, R97, R226 ;  /* 0x000000e2616e7220 */ /* 0x000fe20000410000 */
[----:B------:R-:W-:Y:S06]  /*0e40*/  @P3 BRA `(.L_x_8025) ;  /* 0x0000000000083947 */ /* 0x000fec0003800000 */
[----:B------:R-:W-:Y:S05]  /*0e50*/  @P0 BRA `(.L_x_8026) ;  /* 0x00000000000c0947 */ /* 0x000fea0003800000 */
[----:B------:R-:W-:Y:S05]  /*0e60*/  BRA `(.L_x_8027) ;  /* 0x0000000000107947 */ /* 0x000fea0003800000 */
.L_x_8025:
[----:B-----5:R-:W-:-:S05]  /*0e70*/  HADD2.F32 R97, -RZ, R91.H0_H0 ;  /* 0x2000005bff617230 */ /* 0x020fca0000004100 */
[----:B------:R-:W-:-:S07]  /*0e80*/  FADD.FTZ R110, R110, R97 ;  /* 0x000000616e6e7221 */ /* 0x000fce0000010000 */
.L_x_8026:
[----:B------:R-:W-:-:S04]  /*0e90*/  F2FP.F16.F32.PACK_AB R96, RZ, R110 ;  /* 0x0000006eff60723e */ /* 0x000fc800000000ff */
[----:B------:R-:W-:-:S07]  /*0ea0*/  PRMT R95, R96, 0x7610, R95 ;  /* 0x00007610605f7816 */ /* 0x000fce000000005f */
.L_x_8027:
[----:B------:R-:W-:-:S05]  /*0eb0*/  HADD2.F32 R99, -RZ, R99.H1_H1 ;  /* 0x30000063ff637230 */ /* 0x000fca0000004100 */
[----:B------:R-:W-:Y:S01]  /*0ec0*/  FMUL.FTZ R113, R99, R226 ;  /* 0x000000e263717220 */ /* 0x000fe20000410000 */
[----:B------:R-:W-:Y:S06]  /*0ed0*/  @P3 BRA `(.L_x_8028) ;  /* 0x0000000000083947 */ /* 0x000fec0003800000 */
[----:B------:R-:W-:Y:S05]  /*0ee0*/  @P0 BRA `(.L_x_8029) ;  /* 0x00000000000c0947 */ /* 0x000fea0003800000 */
[----:B------:R-:W-:Y:S05]  /*0ef0*/  BRA `(.L_x_8030) ;  /* 0x0000000000107947 */ /* 0x000fea0003800000 */
.L_x_8028:
[----:B-----5:R-:W-:-:S05]  /*0f00*/  HADD2.F32 R96, -RZ, R91.H1_H1 ;  /* 0x3000005bff607230 */ /* 0x020fca0000004100 */
[----:B------:R-:W-:-:S07]  /*0f10*/  FADD.FTZ R113, R113, R96 ;  /* 0x0000006071717221 */ /* 0x000fce0000010000 */
.L_x_8029:
[----:B------:R-:W-:-:S04]  /*0f20*/  F2FP.F16.F32.PACK_AB R96, RZ, R113 ;  /* 0x00000071ff60723e */ /* 0x000fc800000000ff */
[----:B------:R-:W-:-:S07]  /*0f30*/  PRMT R95, R95, 0x5410, R96 ;  /* 0x000054105f5f7816 */ /* 0x000fce0000000060 */
.L_x_8030:
        /* <DEDUP_REMOVED lines=10> */
[----:B--2---:R-:W-:-:S05]  /*0fe0*/  HADD2.F32 R101, -RZ, R96.H0_H0 ;  /* 0x20000060ff657230 */ /* 0x004fca0000004100 */
[----:B------:R-:W-:Y:S01]  /*0ff0*/  FMUL.FTZ R112, R101, R226 ;  /* 0x000000e265707220 */ /* 0x000fe20000410000 */
[----:B0-----:R-:W-:Y:S06]  /*1000*/  @P3 BRA `(.L_x_8031) ;  /* 0x0000000000083947 */ /* 0x001fec0003800000 */
[----:B------:R-:W-:Y:S05]  /*1010*/  @P0 BRA `(.L_x_8032) ;  /* 0x00000000000c0947 */ /* 0x000fea0003800000 */
[----:B------:R-:W-:Y:S05]  /*1020*/  BRA `(.L_x_8033) ;  /* 0x0000000000107947 */ /* 0x000fea0003800000 */
.L_x_8031:
[----:B-----5:R-:W-:-:S05]  /*1030*/  HADD2.F32 R101, -RZ, R88.H0_H0 ;  /* 0x20000058ff657230 */ /* 0x020fca0000004100 */
[----:B------:R-:W-:-:S07]  /*1040*/  FADD.FTZ R112, R101, R112 ;  /* 0x0000007065707221 */ /* 0x000fce0000010000 */
.L_x_8032:
[----:B------:R-:W-:-:S04]  /*1050*/  F2FP.F16.F32.PACK_AB R101, RZ, R112 ;  /* 0x00000070ff65723e */ /* 0x000fc800000000ff */
[----:B------:R-:W-:-:S07]  /*1060*/  PRMT R92, R101, 0x7610, R92 ;  /* 0x00007610655c7816 */ /* 0x000fce000000005c */
.L_x_8033:
[----:B------:R-:W-:-:S05]  /*1070*/  HADD2.F32 R115, -RZ, R96.H1_H1 ;  /* 0x30000060ff737230 */ /* 0x000fca0000004100 */
[----:B------:R-:W-:Y:S01]  /*1080*/  FMUL.FTZ R115, R115, R226 ;  /* 0x000000e273737220 */ /* 0x000fe20000410000 */
[----:B------:R-:W-:Y:S06]  /*1090*/  @P3 BRA `(.L_x_8034) ;  /* 0x0000000000083947 */ /* 0x000fec0003800000 */
[----:B------:R-:W-:Y:S05]  /*10a0*/  @P0 BRA `(.L_x_8035) ;  /* 0x00000000000c0947 */ /* 0x000fea0003800000 */
[----:B------:R-:W-:Y:S05]  /*10b0*/  BRA `(.L_x_8036) ;  /* 0x0000000000107947 */ /* 0x000fea0003800000 */
.L_x_8034:
[----:B-----5:R-:W-:-:S05]  /*10c0*/  HADD2.F32 R96, -RZ, R88.H1_H1 ;  /* 0x30000058ff607230 */ /* 0x020fca0000004100 */
[----:B------:R-:W-:-:S07]  /*10d0*/  FADD.FTZ R115, R96, R115 ;  /* 0x0000007360737221 */ /* 0x000fce0000010000 */
.L_x_8035:
[----:B------:R-:W-:-:S04]  /*10e0*/  F2FP.F16.F32.PACK_AB R96, RZ, R115 ;  /* 0x00000073ff60723e */ /* 0x000fc800000000ff */
[----:B------:R-:W-:-:S07]  /*10f0*/  PRMT R92, R92, 0x5410, R96 ;  /* 0x000054105c5c7816 */ /* 0x000fce0000000060 */
.L_x_8036:
[----:B------:R-:W-:-:S05]  /*1100*/  HADD2.F32 R101, -RZ, R97.H0_H0 ;  /* 0x20000061ff657230 */ /* 0x000fca0000004100 */
[----:B------:R-:W-:Y:S01]  /*1110*/  FMUL.FTZ R114, R101, R226 ;  /* 0x000000e265727220 */ /* 0x000fe20000410000 */
[----:B------:R-:W-:Y:S06]  /*1120*/  @P3 BRA `(.L_x_8037) ;  /* 0x0000000000083947 */ /* 0x000fec0003800000 */
[----:B------:R-:W-:Y:S05]  /*1130*/  @P0 BRA `(.L_x_8038) ;  /* 0x00000000000c0947 */ /* 0x000fea0003800000 */
[----:B------:R-:W-:Y:S05]  /*1140*/  BRA `(.L_x_8039) ;  /* 0x0000000000107947 */ /* 0x000fea0003800000 */
.L_x_8037:
[----:B-----5:R-:W-:-:S05]  /*1150*/  HADD2.F32 R101, -RZ, R89.H0_H0 ;  /* 0x20000059ff657230 */ /* 0x020fca0000004100 */
[----:B------:R-:W-:-:S07]  /*1160*/  FADD.FTZ R114, R101, R114 ;  /* 0x0000007265727221 */ /* 0x000fce0000010000 */
.L_x_8038:
[----:B------:R-:W-:-:S04]  /*1170*/  F2FP.F16.F32.PACK_AB R96, RZ, R114 ;  /* 0x00000072ff60723e */ /* 0x000fc800000000ff */
[----:B------:R-:W-:-:S07]  /*1180*/  PRMT R93, R96, 0x7610, R93 ;  /* 0x00007610605d7816 */ /* 0x000fce000000005d */
.L_x_8039:
[----:B------:R-:W-:-:S05]  /*1190*/  HADD2.F32 R97, -RZ, R97.H1_H1 ;  /* 0x30000061ff617230 */ /* 0x000fca0000004100 */
[----:B------:R-:W-:Y:S01]  /*11a0*/  FMUL.FTZ R117, R97, R226 ;  /* 0x000000e261757220 */ /* 0x000fe20000410000 */
[----:B------:R-:W-:Y:S06]  /*11b0*/  @P3 BRA `(.L_x_8040) ;  /* 0x0000000000083947 */ /* 0x000fec0003800000 */
[----:B------:R-:W-:Y:S05]  /*11c0*/  @P0 BRA `(.L_x_8041) ;  /* 0x00000000000c0947 */ /* 0x000fea0003800000 */
[----:B------:R-:W-:Y:S05]  /*11d0*/  BRA `(.L_x_8042) ;  /* 0x0000000000107947 */ /* 0x000fea0003800000 */
.L_x_8040:
[----:B-----5:R-:W-:-:S05]  /*11e0*/  HADD2.F32 R96, -RZ, R89.H1_H1 ;  /* 0x30000059ff607230 */ /* 0x020fca0000004100 */
[----:B------:R-:W-:-:S07]  /*11f0*/  FADD.FTZ R117, R96, R117 ;  /* 0x0000007560757221 */ /* 0x000fce0000010000 */
.L_x_8041:
[----:B------:R-:W-:-:S04]  /*1200*/  F2FP.F16.F32.PACK_AB R96, RZ, R117 ;  /* 0x00000075ff60723e */ /* 0x000fc800000000ff */
[----:B------:R-:W-:-:S07]  /*1210*/  PRMT R93, R93, 0x5410, R96 ;  /* 0x000054105d5d7816 */ /* 0x000fce0000000060 */
.L_x_8042:
[----:B------:R-:W-:-:S05]  /*1220*/  HADD2.F32 R97, -RZ, R98.H0_H0 ;  /* 0x20000062ff617230 */ /* 0x000fca0000004100 */
[----:B------:R-:W-:Y:S01]  /*1230*/  FMUL.FTZ R116, R97, R226 ;  /* 0x000000e261747220 */ /* 0x000fe20000410000 */
[----:B------:R-:W-:Y:S06]  /*1240*/  @P3 BRA `(.L_x_8043) ;  /* 0x0000000000083947 */ /* 0x000fec0003800000 */
[----:B------:R-:W-:Y:S05]  /*1250*/  @P0 BRA `(.L_x_8044) ;  /* 0x00000000000c0947 */ /* 0x000fea0003800000 */
[----:B------:R-:W-:Y:S05]  /*1260*/  BRA `(.L_x_8045) ;  /* 0x0000000000107947 */ /* 0x000fea0003800000 */
.L_x_8043:
[----:B-----5:R-:W-:-:S05]  /*1270*/  HADD2.F32 R97, -RZ, R90.H0_H0 ;  /* 0x2000005aff617230 */ /* 0x020fca0000004100 */
[----:B------:R-:W-:-:S07]  /*1280*/  FADD.FTZ R116, R97, R116 ;  /* 0x0000007461747221 */ /* 0x000fce0000010000 */
.L_x_8044:
[----:B------:R-:W-:-:S04]  /*1290*/  F2FP.F16.F32.PACK_AB R96, RZ, R116 ;  /* 0x00000074ff60723e */ /* 0x000fc800000000ff */
[----:B------:R-:W-:-:S07]  /*12a0*/  PRMT R94, R96, 0x7610, R94 ;  /* 0x00007610605e7816 */ /* 0x000fce000000005e */
.L_x_8045:
[----:B------:R-:W-:-:S05]  /*12b0*/  HADD2.F32 R119, -RZ, R98.H1_H1 ;  /* 0x30000062ff777230 */ /* 0x000fca0000004100 */
[----:B------:R-:W-:Y:S01]  /*12c0*/  FMUL.FTZ R119, R119, R226 ;  /* 0x000000e277777220 */ /* 0x000fe20000410000 */
[----:B------:R-:W-:Y:S06]  /*12d0*/  @P3 BRA `(.L_x_8046) ;  /* 0x0000000000083947 */ /* 0x000fec0003800000 */
[----:B------:R-:W-:Y:S05]  /*12e0*/  @P0 BRA `(.L_x_8047) ;  /* 0x00000000000c0947 */ /* 0x000fea0003800000 */
[----:B------:R-:W-:Y:S05]  /*12f0*/  BRA `(.L_x_8048) ;  /* 0x0000000000107947 */ /* 0x000fea0003800000 */
.L_x_8046:
[----:B-----5:R-:W-:-:S05]  /*1300*/  HADD2.F32 R96, -RZ, R90.H1_H1 ;  /* 0x3000005aff607230 */ /* 0x020fca0000004100 */
[----:B------:R-:W-:-:S07]  /*1310*/  FADD.FTZ R119, R96, R119 ;  /* 0x0000007760777221 */ /* 0x000fce0000010000 */
.L_x_8047:
[----:B------:R-:W-:-:S04]  /*1320*/  F2FP.F16.F32.PACK_AB R96, RZ, R119 ;  /* 0x00000077ff60723e */ /* 0x000fc800000000ff */
[----:B------:R-:W-:-:S07]  /*1330*/  PRMT R94, R94, 0x5410, R96 ;  /* 0x000054105e5e7816 */ /* 0x000fce0000000060 */
.L_x_8048:
[----:B------:R-:W-:-:S05]  /*1340*/  HADD2.F32 R97, -RZ, R99.H0_H0 ;  /* 0x20000063ff617230 */ /* 0x000fca0000004100 */
[----:B------:R-:W-:Y:S01]  /*1350*/  FMUL.FTZ R118, R97, R226 ;  /* 0x000000e261767220 */ /* 0x000fe20000410000 */
[----:B------:R-:W-:Y:S06]  /*1360*/  @P3 BRA `(.L_x_8049) ;  /* 0x0000000000083947 */ /* 0x000fec0003800000 */
[----:B------:R-:W-:Y:S05]  /*1370*/  @P0 BRA `(.L_x_8050) ;  /* 0x00000000000c0947 */ /* 0x000fea0003800000 */
[----:B------:R-:W-:Y:S05]  /*1380*/  BRA `(.L_x_8051) ;  /* 0x0000000000107947 */ /* 0x000fea0003800000 */
.L_x_8049:
[----:B-----5:R-:W-:-:S05]  /*1390*/  HADD2.F32 R97, -RZ, R91.H0_H0 ;  /* 0x2000005bff617230 */ /* 0x020fca0000004100 */
[----:B------:R-:W-:-:S07]  /*13a0*/  FADD.FTZ R118, R97, R118 ;  /* 0x0000007661767221 */ /* 0x000fce0000010000 */
.L_x_8050:
[----:B------:R-:W-:-:S04]  /*13b0*/  F2FP.F16.F32.PACK_AB R96, RZ, R118 ;  /* 0x00000076ff60723e */ /* 0x000fc800000000ff */
[----:B------:R-:W-:-:S07]  /*13c0*/  PRMT R95, R96, 0x7610, R95 ;  /* 0x00007610605f7816 */ /* 0x000fce000000005f */
.L_x_8051:
[----:B------:R-:W-:-:S05]  /*13d0*/  HADD2.F32 R99, -RZ, R99.H1_H1 ;  /* 0x30000063ff637230 */ /* 0x000fca0000004100 */
[----:B------:R-:W-:Y:S01]  /*13e0*/  FMUL.FTZ R157, R99, R226 ;  /* 0x000000e2639d7220 */ /* 0x000fe20000410000 */
[----:B------:R-:W-:Y:S06]  /*13f0*/  @P3 BRA `(.L_x_8052) ;  /* 0x0000000000083947 */ /* 0x000fec0003800000 */
[----:B------:R-:W-:Y:S05]  /*1400*/  @P0 BRA `(.L_x_8053) ;  /* 0x00000000000c0947 */ /* 0x000fea0003800000 */
[----:B------:R-:W-:Y:S05]  /*1410*/  BRA `(.L_x_8054) ;  /* 0x0000000000107947 */ /* 0x000fea0003800000 */
.L_x_8052:
[----:B-----5:R-:W-:-:S05]  /*1420*/  HADD2.F32 R96, -RZ, R91.H1_H1 ;  /* 0x3000005bff607230 */ /* 0x020fca0000004100 */
[----:B------:R-:W-:-:S07]  /*1430*/  FADD.FTZ R157, R96, R157 ;  /* 0x0000009d609d7221 */ /* 0x000fce0000010000 */
.L_x_8053:
[----:B------:R-:W-:-:S04]  /*1440*/  F2FP.F16.F32.PACK_AB R96, RZ, R157 ;  /* 0x0000009dff60723e */ /* 0x000fc800000000ff */
[----:B------:R-:W-:-:S07]  /*1450*/  PRMT R95, R95, 0x5410, R96 ;  /* 0x000054105f5f7816 */ /* 0x000fce0000000060 */
.L_x_8054:
        /* <DEDUP_REMOVED lines=14> */
.L_x_8055:
[----:B-----5:R-:W-:-:S05]  /*1540*/  HADD2.F32 R103, -RZ, R88.H0_H0 ;  /* 0x20000058ff677230 */ /* 0x020fca0000004100 */
[----:B------:R-:W-:-:S07]  /*1550*/  FADD.FTZ R158, R103, R158 ;  /* 0x0000009e679e7221 */ /* 0x000fce0000010000 */
.L_x_8056:
[----:B------:R-:W-:-:S04]  /*1560*/  F2FP.F16.F32.PACK_AB R102, RZ, R158 ;  /* 0x0000009eff66723e */ /* 0x000fc800000000ff */
[----:B------:R-:W-:-:S07]  /*1570*/  PRMT R92, R102, 0x7610, R92 ;  /* 0x00007610665c7816 */ /* 0x000fce000000005c */
.L_x_8057:
[----:B------:R-:W-:-:S05]  /*1580*/  HADD2.F32 R103, -RZ, R96.H1_H1 ;  /* 0x30000060ff677230 */ /* 0x000fca0000004100 */
[----:B------:R-:W-:Y:S01]  /*1590*/  FMUL.FTZ R160, R103, R226 ;  /* 0x000000e267a07220 */ /* 0x000fe20000410000 */
[----:B------:R-:W-:Y:S06]  /*15a0*/  @P3 BRA `(.L_x_8058) ;  /* 0x0000000000083947 */ /* 0x000fec0003800000 */
[----:B------:R-:W-:Y:S05]  /*15b0*/  @P0 BRA `(.L_x_8059) ;  /* 0x00000000000c0947 */ /* 0x000fea0003800000 */
[----:B------:R-:W-:Y:S05]  /*15c0*/  BRA `(.L_x_8060) ;  /* 0x0000000000107947 */ /* 0x000fea0003800000 */
.L_x_8058:
[----:B-----5:R-:W-:-:S05]  /*15d0*/  HADD2.F32 R103, -RZ, R88.H1_H1 ;  /* 0x30000058ff677230 */ /* 0x020fca0000004100 */
[----:B------:R-:W-:-:S07]  /*15e0*/  FADD.FTZ R160, R103, R160 ;  /* 0x000000a067a07221 */ /* 0x000fce0000010000 */
.L_x_8059:
[----:B------:R-:W-:-:S04]  /*15f0*/  F2FP.F16.F32.PACK_AB R96, RZ, R160 ;  /* 0x000000a0ff60723e */ /* 0x000fc800000000ff */
[----:B------:R-:W-:-:S07]  /*1600*/  PRMT R92, R92, 0x5410, R96 ;  /* 0x000054105c5c7816 */ /* 0x000fce0000000060 */
.L_x_8060:
[----:B------:R-:W-:-:S05]  /*1610*/  HADD2.F32 R159, -RZ, R97.H0_H0 ;  /* 0x20000061ff9f7230 */ /* 0x000fca0000004100 */
[----:B------:R-:W-:Y:S01]  /*1620*/  FMUL.FTZ R159, R159, R226 ;  /* 0x000000e29f9f7220 */ /* 0x000fe20000410000 */
[----:B------:R-:W-:Y:S06]  /*1630*/  @P3 BRA `(.L_x_8061) ;  /* 0x0000000000083947 */ /* 0x000fec0003800000 */
[----:B------:R-:W-:Y:S05]  /*1640*/  @P0 BRA `(.L_x_8062) ;  /* 0x00000000000c0947 */ /* 0x000fea0003800000 */
[----:B------:R-:W-:Y:S05]  /*1650*/  BRA `(.L_x_8063) ;  /* 0x0000000000107947 */ /* 0x000fea0003800000 */
.L_x_8061:
[----:B-----5:R-:W-:-:S05]  /*1660*/  HADD2.F32 R96, -RZ, R89.H0_H0 ;  /* 0x20000059ff607230 */ /* 0x020fca0000004100 */
[----:B------:R-:W-:-:S07]  /*1670*/  FADD.FTZ R159, R96, R159 ;  /* 0x0000009f609f7221 */ /* 0x000fce0000010000 */
.L_x_8062:
[----:B------:R-:W-:-:S04]  /*1680*/  F2FP.F16.F32.PACK_AB R96, RZ, R159 ;  /* 0x0000009fff60723e */ /* 0x000fc800000000ff */
[----:B------:R-:W-:-:S07]  /*1690*/  PRMT R93, R96, 0x7610, R93 ;  /* 0x00007610605d7816 */ /* 0x000fce000000005d */
.L_x_8063:
[----:B------:R-:W-:-:S05]  /*16a0*/  HADD2.F32 R97, -RZ, R97.H1_H1 ;  /* 0x30000061ff617230 */ /* 0x000fca0000004100 */
[----:B------:R-:W-:Y:S01]  /*16b0*/  FMUL.FTZ R162, R97, R226 ;  /* 0x000000e261a27220 */ /* 0x000fe20000410000 */
[----:B------:R-:W-:Y:S06]  /*16c0*/  @P3 BRA `(.L_x_8064) ;  /* 0x0000000000083947 */ /* 0x000fec0003800000 */
[----:B------:R-:W-:Y:S05]  /*16d0*/  @P0 BRA `(.L_x_8065) ;  /* 0x00000000000c0947 */ /* 0x000fea0003800000 */
[----:B------:R-:W-:Y:S05]  /*16e0*/  BRA `(.L_x_8066) ;  /* 0x0000000000107947 */ /* 0x000fea0003800000 */
.L_x_8064:
[----:B-----5:R-:W-:-:S05]  /*16f0*/  HADD2.F32 R97, -RZ, R89.H1_H1 ;  /* 0x30000059ff617230 */ /* 0x020fca0000004100 */
[----:B------:R-:W-:-:S07]  /*1700*/  FADD.FTZ R162, R97, R162 ;  /* 0x000000a261a27221 */ /* 0x000fce0000010000 */
.L_x_8065:
[----:B------:R-:W-:-:S04]  /*1710*/  F2FP.F16.F32.PACK_AB R96, RZ, R162 ;  /* 0x000000a2ff60723e */ /* 0x000fc800000000ff */
[----:B------:R-:W-:-:S07]  /*1720*/  PRMT R93, R93, 0x5410, R96 ;  /* 0x000054105d5d7816 */ /* 0x000fce0000000060 */
.L_x_8066:
[----:B------:R-:W-:-:S05]  /*1730*/  HADD2.F32 R161, -RZ, R98.H0_H0 ;  /* 0x20000062ffa17230 */ /* 0x000fca0000004100 */
[----:B------:R-:W-:Y:S01]  /*1740*/  FMUL.FTZ R161, R161, R226 ;  /* 0x000000e2a1a17220 */ /* 0x000fe20000410000 */
[----:B------:R-:W-:Y:S06]  /*1750*/  @P3 BRA `(.L_x_8067) ;  /* 0x0000000000083947 */ /* 0x000fec0003800000 */
[----:B------:R-:W-:Y:S05]  /*1760*/  @P0 BRA `(.L_x_8068) ;  /* 0x00000000000c0947 */ /* 0x000fea0003800000 */
[----:B------:R-:W-:Y:S05]  /*1770*/  BRA `(.L_x_8069) ;  /* 0x0000000000107947 */ /* 0x000fea0003800000 */
.L_x_8067:
[----:B-----5:R-:W-:-:S05]  /*1780*/  HADD2.F32 R96, -RZ, R90.H0_H0 ;  /* 0x2000005aff607230 */ /* 0x020fca0000004100 */
[----:B------:R-:W-:-:S07]  /*1790*/  FADD.FTZ R161, R96, R161 ;  /* 0x000000a160a17221 */ /* 0x000fce0000010000 */
.L_x_8068:
[----:B------:R-:W-:-:S04]  /*17a0*/  F2FP.F16.F32.PACK_AB R96, RZ, R161 ;  /* 0x000000a1ff60723e */ /* 0x000fc800000000ff */
[----:B------:R-:W-:-:S07]  /*17b0*/  PRMT R94, R96, 0x7610, R94 ;  /* 0x00007610605e7816 */ /* 0x000fce000000005e */
.L_x_8069:
[----:B------:R-:W-:-:S05]  /*17c0*/  HADD2.F32 R97, -RZ, R98.H1_H1 ;  /* 0x30000062ff617230 */ /* 0x000fca0000004100 */
[----:B------:R-:W-:Y:S01]  /*17d0*/  FMUL.FTZ R164, R97, R226 ;  /* 0x000000e261a47220 */ /* 0x000fe20000410000 */
[----:B------:R-:W-:Y:S06]  /*17e0*/  @P3 BRA `(.L_x_8070) ;  /* 0x0000000000083947 */ /* 0x000fec0003800000 */
[----:B------:R-:W-:Y:S05]  /*17f0*/  @P0 BRA `(.L_x_8071) ;  /* 0x00000000000c0947 */ /* 0x000fea0003800000 */
[----:B------:R-:W-:Y:S05]  /*1800*/  BRA `(.L_x_8072) ;  /* 0x0000000000107947 */ /* 0x000fea0003800000 */
.L_x_8070:
[----:B-----5:R-:W-:-:S05]  /*1810*/  HADD2.F32 R97, -RZ, R90.H1_H1 ;  /* 0x3000005aff617230 */ /* 0x020fca0000004100 */
[----:B------:R-:W-:-:S07]  /*1820*/  FADD.FTZ R164, R97, R164 ;  /* 0x000000a461a47221 */ /* 0x000fce0000010000 */
.L_x_8071:
[----:B------:R-:W-:-:S04]  /*1830*/  F2FP.F16.F32.PACK_AB R96, RZ, R164 ;  /* 0x000000a4ff60723e */ /* 0x000fc800000000ff */
[----:B------:R-:W-:-:S07]  /*1840*/  PRMT R94, R94, 0x5410, R96 ;  /* 0x000054105e5e7816 */ /* 0x000fce0000000060 */
.L_x_8072:
[----:B------:R-:W-:-:S05]  /*1850*/  HADD2.F32 R163, -RZ, R99.H0_H0 ;  /* 0x20000063ffa37230 */ /* 0x000fca0000004100 */
[----:B------:R-:W-:Y:S01]  /*1860*/  FMUL.FTZ R163, R163, R226 ;  /* 0x000000e2a3a37220 */ /* 0x000fe20000410000 */
[----:B------:R-:W-:Y:S06]  /*1870*/  @P3 BRA `(.L_x_8073) ;  /* 0x0000000000083947 */ /* 0x000fec0003800000 */
[----:B------:R-:W-:Y:S05]  /*1880*/  @P0 BRA `(.L_x_8074) ;  /* 0x00000000000c0947 */ /* 0x000fea0003800000 */
[----:B------:R-:W-:Y:S05]  /*1890*/  BRA `(.L_x_8075) ;  /* 0x0000000000107947 */ /* 0x000fea0003800000 */
.L_x_8073:
[----:B-----5:R-:W-:-:S05]  /*18a0*/  HADD2.F32 R96, -RZ, R91.H0_H0 ;  /* 0x2000005bff607230 */ /* 0x020fca0000004100 */
[----:B------:R-:W-:-:S07]  /*18b0*/  FADD.FTZ R163, R96, R163 ;  /* 0x000000a360a37221 */ /* 0x000fce0000010000 */
.L_x_8074:
[----:B------:R-:W-:-:S04]  /*18c0*/  F2FP.F16.F32.PACK_AB R96, RZ, R163 ;  /* 0x000000a3ff60723e */ /* 0x000fc800000000ff */
[----:B------:R-:W-:-:S07]  /*18d0*/  PRMT R95, R96, 0x7610, R95 ;  /* 0x00007610605f7816 */ /* 0x000fce000000005f */
.L_x_8075:
[----:B------:R-:W-:-:S05]  /*18e0*/  HADD2.F32 R99, -RZ, R99.H1_H1 ;  /* 0x30000063ff637230 */ /* 0x000fca0000004100 */
[----:B------:R-:W-:Y:S01]  /*18f0*/  FMUL.FTZ R167, R99, R226 ;  /* 0x000000e263a77220 */ /* 0x000fe20000410000 */
[----:B------:R-:W-:Y:S06]  /*1900*/  @P3 BRA `(.L_x_8076) ;  /* 0x0000000000083947 */ /* 0x000fec0003800000 */
[----:B------:R-:W-:Y:S05]  /*1910*/  @P0 BRA `(.L_x_8077) ;  /* 0x00000000000c0947 */ /* 0x000fea0003800000 */
[----:B------:R-:W-:Y:S05]  /*1920*/  BRA `(.L_x_8078) ;  /* 0x0000000000107947 */ /* 0x000fea0003800000 */
.L_x_8076:
[----:B-----5:R-:W-:-:S05]  /*1930*/  HADD2.F32 R96, -RZ, R91.H1_H1 ;  /* 0x3000005bff607230 */ /* 0x020fca0000004100 */
[----:B------:R-:W-:-:S07]  /*1940*/  FADD.FTZ R167, R96, R167 ;  /* 0x000000a760a77221 */ /* 0x000fce0000010000 */
.L_x_8077:
[----:B------:R-:W-:-:S04]  /*1950*/  F2FP.F16.F32.PACK_AB R96, RZ, R167 ;  /* 0x000000a7ff60723e */ /* 0x000fc800000000ff */
[----:B------:R-:W-:-:S07]  /*1960*/  PRMT R95, R95, 0x5410, R96 ;  /* 0x000054105f5f7816 */ /* 0x000fce0000000060 */
.L_x_8078:
        /* <DEDUP_REMOVED lines=14> */
.L_x_8079:
[----:B-----5:R-:W-:-:S05]  /*1a50*/  HADD2.F32 R103, -RZ, R88.H0_H0 ;  /* 0x20000058ff677230 */ /* 0x020fca0000004100 */
[----:B------:R-:W-:-:S07]  /*1a60*/  FADD.FTZ R166, R103, R166 ;  /* 0x000000a667a67221 */ /* 0x000fce0000010000 */
.L_x_8080:
[----:B------:R-:W-:-:S04]  /*1a70*/  F2FP.F16.F32.PACK_AB R103, RZ, R166 ;  /* 0x000000a6ff67723e */ /* 0x000fc800000000ff */
[----:B------:R-:W-:-:S07]  /*1a80*/  PRMT R92, R103, 0x7610, R92 ;  /* 0x00007610675c7816 */ /* 0x000fce000000005c */
.L_x_8081:
[----:B------:R-:W-:-:S05]  /*1a90*/  HADD2.F32 R169, -RZ, R96.H1_H1 ;  /* 0x30000060ffa97230 */ /* 0x000fca0000004100 */
[----:B------:R-:W-:Y:S01]  /*1aa0*/  FMUL.FTZ R169, R169, R226 ;  /* 0x000000e2a9a97220 */ /* 0x000fe20000410000 */
[----:B------:R-:W-:Y:S06]  /*1ab0*/  @P3 BRA `(.L_x_8082) ;  /* 0x0000000000083947 */ /* 0x000fec0003800000 */
[----:B------:R-:W-:Y:S05]  /*1ac0*/  @P0 BRA `(.L_x_8083) ;  /* 0x00000000000c0947 */ /* 0x000fea0003800000 */
[----:B------:R-:W-:Y:S05]  /*1ad0*/  BRA `(.L_x_8084) ;  /* 0x0000000000107947 */ /* 0x000fea0003800000 */
.L_x_8082:
[----:B-----5:R-:W-:-:S05]  /*1ae0*/  HADD2.F32 R96, -RZ, R88.H1_H1 ;  /* 0x30000058ff607230 */ /* 0x020fca0000004100 */
[----:B------:R-:W-:-:S07]  /*1af0*/  FADD.FTZ R169, R96, R169 ;  /* 0x000000a960a97221 */ /* 0x000fce0000010000 */
.L_x_8083:
[----:B------:R-:W-:-:S04]  /*1b00*/  F2FP.F16.F32.PACK_AB R96, RZ, R169 ;  /* 0x000000a9ff60723e */ /* 0x000fc800000000ff */
[----:B------:R-:W-:-:S07]  /*1b10*/  PRMT R92, R92, 0x5410, R96 ;  /* 0x000054105c5c7816 */ /* 0x000fce0000000060 */
.L_x_8084:
[----:B------:R-:W-:-:S05]  /*1b20*/  HADD2.F32 R103, -RZ, R97.H0_H0 ;  /* 0x20000061ff677230 */ /* 0x000fca0000004100 */
[----:B------:R-:W-:Y:S01]  /*1b30*/  FMUL.FTZ R168, R103, R226 ;  /* 0x000000e267a87220 */ /* 0x000fe20000410000 */
[----:B------:R-:W-:Y:S06]  /*1b40*/  @P3 BRA `(.L_x_8085) ;  /* 0x0000000000083947 */ /* 0x000fec0003800000 */
[----:B------:R-:W-:Y:S05]  /*1b50*/  @P0 BRA `(.L_x_8086) ;  /* 0x00000000000c0947 */ /* 0x000fea0003800000 */
[----:B------:R-:W-:Y:S05]  /*1b60*/  BRA `(.L_x_8087) ;  /* 0x0000000000107947 */ /* 0x000fea0003800000 */
.L_x_8085:
[----:B-----5:R-:W-:-:S05]  /*1b70*/  HADD2.F32 R103, -RZ, R89.H0_H0 ;  /* 0x20000059ff677230 */ /* 0x020fca0000004100 */
[----:B------:R-:W-:-:S07]  /*1b80*/  FADD.FTZ R168, R103, R168 ;  /* 0x000000a867a87221 */ /* 0x000fce0000010000 */
.L_x_8086:
[----:B------:R-:W-:-:S04]  /*1b90*/  F2FP.F16.F32.PACK_AB R96, RZ, R168 ;  /* 0x000000a8ff60723e */ /* 0x000fc800000000ff */
[----:B------:R-:W-:-:S07]  /*1ba0*/  PRMT R93, R96, 0x7610, R93 ;  /* 0x00007610605d7816 */ /* 0x000fce000000005d */
.L_x_8087:
[----:B------:R-:W-:-:S05]  /*1bb0*/  HADD2.F32 R97, -RZ, R97.H1_H1 ;  /* 0x30000061ff617230 */ /* 0x000fca0000004100 */
[----:B------:R-:W-:Y:S01]  /*1bc0*/  FMUL.FTZ R171, R97, R226 ;  /* 0x000000e261ab7220 */ /* 0x000fe20000410000 */
[----:B------:R-:W-:Y:S06]  /*1bd0*/  @P3 BRA `(.L_x_8088) ;  /* 0x0000000000083947 */ /* 0x000fec0003800000 */
[----:B------:R-:W-:Y:S05]  /*1be0*/  @P0 BRA `(.L_x_8089) ;  /* 0x00000000000c0947 */ /* 0x000fea0003800000 */
[----:B------:R-:W-:Y:S05]  /*1bf0*/  BRA `(.L_x_8090) ;  /* 0x0000000000107947 */ /* 0x000fea0003800000 */
.L_x_8088:
[----:B-----5:R-:W-:-:S05]  /*1c00*/  HADD2.F32 R96, -RZ, R89.H1_H1 ;  /* 0x30000059ff607230 */ /* 0x020fca0000004100 */
[----:B------:R-:W-:-:S07]  /*1c10*/  FADD.FTZ R171, R96, R171 ;  /* 0x000000ab60ab7221 */ /* 0x000fce0000010000 */
.L_x_8089:
[----:B------:R-:W-:-:S04]  /*1c20*/  F2FP.F16.F32.PACK_AB R96, RZ, R171 ;  /* 0x000000abff60723e */ /* 0x000fc800000000ff */
[----:B------:R-:W-:-:S07]  /*1c30*/  PRMT R93, R93, 0x5410, R96 ;  /* 0x000054105d5d7816 */ /* 0x000fce0000000060 */
.L_x_8090:
[----:B------:R-:W-:-:S05]  /*1c40*/  HADD2.F32 R97, -RZ, R98.H0_H0 ;  /* 0x20000062ff617230 */ /* 0x000fca0000004100 */
[----:B------:R-:W-:Y:S01]  /*1c50*/  FMUL.FTZ R170, R97, R226 ;  /* 0x000000e261aa7220 */ /* 0x000fe20000410000 */
[----:B------:R-:W-:Y:S06]  /*1c60*/  @P3 BRA `(.L_x_8091) ;  /* 0x0000000000083947 */ /* 0x000fec0003800000 */
[----:B------:R-:W-:Y:S05]  /*1c70*/  @P0 BRA `(.L_x_8092) ;  /* 0x00000000000c0947 */ /* 0x000fea0003800000 */
[----:B------:R-:W-:Y:S05]  /*1c80*/  BRA `(.L_x_8093) ;  /* 0x0000000000107947 */ /* 0x000fea0003800000 */
.L_x_8091:
[----:B-----5:R-:W-:-:S05]  /*1c90*/  HADD2.F32 R97, -RZ, R90.H0_H0 ;  /* 0x2000005aff617230 */ /* 0x020fca0000004100 */
[----:B------:R-:W-:-:S07]  /*1ca0*/  FADD.FTZ R170, R97, R170 ;  /* 0x000000aa61aa7221 */ /* 0x000fce0000010000 */
.L_x_8092:
[----:B------:R-:W-:-:S04]  /*1cb0*/  F2FP.F16.F32.PACK_AB R96, RZ, R170 ;  /* 0x000000aaff60723e */ /* 0x000fc800000000ff */
[----:B------:R-:W-:-:S07]  /*1cc0*/  PRMT R94, R96, 0x7610, R94 ;  /* 0x00007610605e7816 */ /* 0x000fce000000005e */
.L_x_8093:
[----:B------:R-:W-:-:S05]  /*1cd0*/  HADD2.F32 R173, -RZ, R98.H1_H1 ;  /* 0x30000062ffad7230 */ /* 0x000fca0000004100 */
[----:B------:R-:W-:Y:S01]  /*1ce0*/  FMUL.FTZ R173, R173, R226 ;  /* 0x000000e2adad7220 */ /* 0x000fe20000410000 */
[----:B------:R-:W-:Y:S06]  /*1cf0*/  @P3 BRA `(.L_x_8094) ;  /* 0x0000000000083947 */ /* 0x000fec0003800000 */
[----:B------:R-:W-:Y:S05]  /*1d00*/  @P0 BRA `(.L_x_8095) ;  /* 0x00000000000c0947 */ /* 0x000fea0003800000 */
[----:B------:R-:W-:Y:S05]  /*1d10*/  BRA `(.L_x_8096) ;  /* 0x0000000000107947 */ /* 0x000fea0003800000 */
.L_x_8094:
[----:B-----5:R-:W-:-:S05]  /*1d20*/  HADD2.F32 R96, -RZ, R90.H1_H1 ;  /* 0x3000005aff607230 */ /* 0x020fca0000004100 */
[----:B------:R-:W-:-:S07]  /*1d30*/  FADD.FTZ R173, R96, R173 ;  /* 0x000000ad60ad7221 */ /* 0x000fce0000010000 */
.L_x_8095:
[----:B------:R-:W-:-:S04]  /*1d40*/  F2FP.F16.F32.PACK_AB R96, RZ, R173 ;  /* 0x000000adff60723e */ /* 0x000fc800000000ff */
[----:B------:R-:W-:-:S07]  /*1d50*/  PRMT R94, R94, 0x5410, R96 ;  /* 0x000054105e5e7816 */ /* 0x000fce0000000060 */
.L_x_8096:
[----:B------:R-:W-:-:S05]  /*1d60*/  HADD2.F32 R97, -RZ, R99.H0_H0 ;  /* 0x20000063ff617230 */ /* 0x000fca0000004100 */
[----:B------:R-:W-:Y:S01]  /*1d70*/  FMUL.FTZ R172, R97, R226 ;  /* 0x000000e261ac7220 */ /* 0x000fe20000410000 */
[----:B------:R-:W-:Y:S06]  /*1d80*/  @P3 BRA `(.L_x_8097) ;  /* 0x0000000000083947 */ /* 0x000fec0003800000 */
[----:B------:R-:W-:Y:S05]  /*1d90*/  @P0 BRA `(.L_x_8098) ;  /* 0x00000000000c0947 */ /* 0x000fea0003800000 */
[----:B------:R-:W-:Y:S05]  /*1da0*/  BRA `(.L_x_8099) ;  /* 0x0000000000107947 */ /* 0x000fea0003800000 */
.L_x_8097:
[----:B-----5:R-:W-:-:S05]  /*1db0*/  HADD2.F32 R97, -RZ, R91.H0_H0 ;  /* 0x2000005bff617230 */ /* 0x020fca0000004100 */
[----:B------:R-:W-:-:S07]  /*1dc0*/  FADD.FTZ R172, R97, R172 ;  /* 0x000000ac61ac7221 */ /* 0x000fce0000010000 */
.L_x_8098:
[----:B------:R-:W-:-:S04]  /*1dd0*/  F2FP.F16.F32.PACK_AB R96, RZ, R172 ;  /* 0x000000acff60723e */ /* 0x000fc800000000ff */
[----:B------:R-:W-:-:S07]  /*1de0*/  PRMT R95, R96, 0x7610, R95 ;  /* 0x00007610605f7816 */ /* 0x000fce000000005f */
.L_x_8099:
[----:B------:R-:W-:-:S05]  /*1df0*/  HADD2.F32 R99, -RZ, R99.H1_H1 ;  /* 0x30000063ff637230 */ /* 0x000fca0000004100 */
[----:B------:R-:W-:Y:S01]  /*1e00*/  FMUL.FTZ R176, R99, R226 ;  /* 0x000000e263b07220 */ /* 0x000fe20000410000 */
[----:B------:R-:W-:Y:S06]  /*1e10*/  @P3 BRA `(.L_x_8100) ;  /* 0x0000000000083947 */ /* 0x000fec0003800000 */
[----:B------:R-:W-:Y:S05]  /*1e20*/  @P0 BRA `(.L_x_8101) ;  /* 0x00000000000c0947 */ /* 0x000fea0003800000 */
[----:B------:R-:W-:Y:S05]  /*1e30*/  BRA `(.L_x_8102) ;  /* 0x0000000000107947 */ /* 0x000fea0003800000 */
.L_x_8100:
[----:B-----5:R-:W-:-:S05]  /*1e40*/  HADD2.F32 R97, -RZ, R91.H1_H1 ;  /* 0x3000005bff617230 */ /* 0x020fca0000004100 */
[----:B------:R-:W-:-:S07]  /*1e50*/  FADD.FTZ R176, R97, R176 ;  /* 0x000000b061b07221 */ /* 0x000fce0000010000 */
.L_x_8101:
[----:B------:R-:W-:-:S04]  /*1e60*/  F2FP.F16.F32.PACK_AB R96, RZ, R176 ;  /* 0x000000b0ff60723e */ /* 0x000fc800000000ff */
[----:B------:R-:W-:-:S07]  /*1e70*/  PRMT R95, R95, 0x5410, R96 ;  /* 0x000054105f5f7816 */ /* 0x000fce0000000060 */
.L_x_8102:
        /* <DEDUP_REMOVED lines=14> */
.L_x_8103:
[----:B-----5:R-:W-:-:S05]  /*1f60*/  HADD2.F32 R155, -RZ, R88.H0_H0 ;  /* 0x20000058ff9b7230 */ /* 0x020fca0000004100 */
[----:B------:R-:W-:-:S07]  /*1f70*/  FADD.FTZ R174, R155, R174 ;  /* 0x000000ae9bae7221 */ /* 0x000fce0000010000 */
.L_x_8104:
[----:B------:R-:W-:-:S04]  /*1f80*/  F2FP.F16.F32.PACK_AB R154, RZ, R174 ;  /* 0x000000aeff9a723e */ /* 0x000fc800000000ff */
[----:B------:R-:W-:-:S07]  /*1f90*/  PRMT R92, R154, 0x7610, R92 ;  /* 0x000076109a5c7816 */ /* 0x000fce000000005c */
.L_x_8105:
[----:B------:R-:W-:-:S05]  /*1fa0*/  HADD2.F32 R155, -RZ, R96.H1_H1 ;  /* 0x30000060ff9b7230 */ /* 0x000fca0000004100 */
[----:B------:R-:W-:Y:S01]  /*1fb0*/  FMUL.FTZ R178, R155, R226 ;  /* 0x000000e29bb27220 */ /* 0x000fe20000410000 */
[----:B------:R-:W-:Y:S06]  /*1fc0*/  @P3 BRA `(.L_x_8106) ;  /* 0x0000000000083947 */ /* 0x000fec0003800000 */
[----:B------:R-:W-:Y:S05]  /*1fd0*/  @P0 BRA `(.L_x_8107) ;  /* 0x00000000000c0947 */ /* 0x000fea0003800000 */
[----:B------:R-:W-:Y:S05]  /*1fe0*/  BRA `(.L_x_8108) ;  /* 0x0000000000107947 */ /* 0x000fea0003800000 */
.L_x_8106:
[----:B-----5:R-:W-:-:S05]  /*1ff0*/  HADD2.F32 R155, -RZ, R88.H1_H1 ;  /* 0x30000058ff9b7230 */ /* 0x020fca0000004100 */
[----:B------:R-:W-:-:S07]  /*2000*/  FADD.FTZ R178, R155, R178 ;  /* 0x000000b29bb27221 */ /* 0x000fce0000010000 */
.L_x_8107:
[----:B------:R-:W-:-:S04]  /*2010*/  F2FP.F16.F32.PACK_AB R96, RZ, R178 ;  /* 0x000000b2ff60723e */ /* 0x000fc800000000ff */
[----:B------:R-:W-:-:S07]  /*2020*/  PRMT R92, R92, 0x5410, R96 ;  /* 0x000054105c5c7816 */ /* 0x000fce0000000060 */
.L_x_8108:
[----:B------:R-:W-:-:S05]  /*2030*/  HADD2.F32 R177, -RZ, R97.H0_H0 ;  /* 0x20000061ffb17230 */ /* 0x000fca0000004100 */
[----:B------:R-:W-:Y:S01]  /*2040*/  FMUL.FTZ R177, R177, R226 ;  /* 0x000000e2b1b17220 */ /* 0x000fe20000410000 */
[----:B------:R-:W-:Y:S06]  /*2050*/  @P3 BRA `(.L_x_8109) ;  /* 0x0000000000083947 */ /* 0x000fec0003800000 */
[----:B------:R-:W-:Y:S05]  /*2060*/  @P0 BRA `(.L_x_8110) ;  /* 0x00000000000c0947 */ /* 0x000fea0003800000 */
[----:B------:R-:W-:Y:S05]  /*2070*/  BRA `(.L_x_8111) ;  /* 0x0000000000107947 */ /* 0x000fea0003800000 */
.L_x_8109:
[----:B-----5:R-:W-:-:S05]  /*2080*/  HADD2.F32 R96, -RZ, R89.H0_H0 ;  /* 0x20000059ff607230 */ /* 0x020fca0000004100 */
[----:B------:R-:W-:-:S07]  /*2090*/  FADD.FTZ R177, R96, R177 ;  /* 0x000000b160b17221 */ /* 0x000fce0000010000 */
.L_x_8110:
[----:B------:R-:W-:-:S04]  /*20a0*/  F2FP.F16.F32.PACK_AB R96, RZ, R177 ;  /* 0x000000b1ff60723e */ /* 0x000fc800000000ff */
[----:B------:R-:W-:-:S07]  /*20b0*/  PRMT R93, R96, 0x7610, R93 ;  /* 0x00007610605d7816 */ /* 0x000fce000000005d */
.L_x_8111:
[----:B------:R-:W-:-:S05]  /*20c0*/  HADD2.F32 R97, -RZ, R97.H1_H1 ;  /* 0x30000061ff617230 */ /* 0x000fca0000004100 */
[----:B------:R-:W-:Y:S01]  /*20d0*/  FMUL.FTZ R180, R97, R226 ;  /* 0x000000e261b47220 */ /* 0x000fe20000410000 */
[----:B------:R-:W-:Y:S06]  /*20e0*/  @P3 BRA `(.L_x_8112) ;  /* 0x0000000000083947 */ /* 0x000fec0003800000 */
[----:B------:R-:W-:Y:S05]  /*20f0*/  @P0 BRA `(.L_x_8113) ;  /* 0x00000000000c0947 */ /* 0x000fea0003800000 */
[----:B------:R-:W-:Y:S05]  /*2100*/  BRA `(.L_x_8114) ;  /* 0x0000000000107947 */ /* 0x000fea0003800000 */
.L_x_8112:
[----:B-----5:R-:W-:-:S05]  /*2110*/  HADD2.F32 R97, -RZ, R89.H1_H1 ;  /* 0x30000059ff617230 */ /* 0x020fca0000004100 */
[----:B------:R-:W-:-:S07]  /*2120*/  FADD.FTZ R180, R97, R180 ;  /* 0x000000b461b47221 */ /* 0x000fce0000010000 */
.L_x_8113:
[----:B------:R-:W-:-:S04]  /*2130*/  F2FP.F16.F32.PACK_AB R96, RZ, R180 ;  /* 0x000000b4ff60723e */ /* 0x000fc800000000ff */
[----:B------:R-:W-:-:S07]  /*2140*/  PRMT R93, R93, 0x5410, R96 ;  /* 0x000054105d5d7816 */ /* 0x000fce0000000060 */
.L_x_8114:
[----:B------:R-:W-:-:S05]  /*2150*/  HADD2.F32 R179, -RZ, R98.H0_H0 ;  /* 0x20000062ffb37230 */ /* 0x000fca0000004100 */
[----:B------:R-:W-:Y:S01]  /*2160*/  FMUL.FTZ R179, R179, R226 ;  /* 0x000000e2b3b37220 */ /* 0x000fe20000410000 */
[----:B------:R-:W-:Y:S06]  /*2170*/  @P3 BRA `(.L_x_8115) ;  /* 0x0000000000083947 */ /* 0x000fec0003800000 */
[----:B------:R-:W-:Y:S05]  /*2180*/  @P0 BRA `(.L_x_8116) ;  /* 0x00000000000c0947 */ /* 0x000fea0003800000 */
[----:B------:R-:W-:Y:S05]  /*2190*/  BRA `(.L_x_8117) ;  /* 0x0000000000107947 */ /* 0x000fea0003800000 */
.L_x_8115:
[----:B-----5:R-:W-:-:S05]  /*21a0*/  HADD2.F32 R96, -RZ, R90.H0_H0 ;  /* 0x2000005aff607230 */ /* 0x020fca0000004100 */
[----:B------:R-:W-:-:S07]  /*21b0*/  FADD.FTZ R179, R96, R179 ;  /* 0x000000b360b37221 */ /* 0x000fce0000010000 */
.L_x_8116:
[----:B------:R-:W-:-:S04]  /*21c0*/  F2FP.F16.F32.PACK_AB R96, RZ, R179 ;  /* 0x000000b3ff60723e */ /* 0x000fc800000000ff */
[----:B------:R-:W-:-:S07]  /*21d0*/  PRMT R94, R96, 0x7610, R94 ;  /* 0x00007610605e7816 */ /* 0x000fce000000005e */
.L_x_8117:
[----:B------:R-:W-:-:S05]  /*21e0*/  HADD2.F32 R97, -RZ, R98.H1_H1 ;  /* 0x30000062ff617230 */ /* 0x000fca0000004100 */
[----:B------:R-:W-:Y:S01]  /*21f0*/  FMUL.FTZ R182, R97, R226 ;  /* 0x000000e261b67220 */ /* 0x000fe20000410000 */
[----:B------:R-:W-:Y:S06]  /*2200*/  @P3 BRA `(.L_x_8118) ;  /* 0x0000000000083947 */ /* 0x000fec0003800000 */
[----:B------:R-:W-:Y:S05]  /*2210*/  @P0 BRA `(.L_x_8119) ;  /* 0x00000000000c0947 */ /* 0x000fea0003800000 */
[----:B------:R-:W-:Y:S05]  /*2220*/  BRA `(.L_x_8120) ;  /* 0x0000000000107947 */ /* 0x000fea0003800000 */
.L_x_8118:
[----:B-----5:R-:W-:-:S05]  /*2230*/  HADD2.F32 R97, -RZ, R90.H1_H1 ;  /* 0x3000005aff617230 */ /* 0x020fca0000004100 */
[----:B------:R-:W-:-:S07]  /*2240*/  FADD.FTZ R182, R97, R182 ;  /* 0x000000b661b67221 */ /* 0x000fce0000010000 */
.L_x_8119:
[----:B------:R-:W-:-:S04]  /*2250*/  F2FP.F16.F32.PACK_AB R96, RZ, R182 ;  /* 0x000000b6ff60723e */ /* 0x000fc800000000ff */
[----:B------:R-:W-:-:S07]  /*2260*/  PRMT R94, R94, 0x5410, R96 ;  /* 0x000054105e5e7816 */ /* 0x000fce0000000060 */
.L_x_8120:
[----:B------:R-:W-:-:S05]  /*2270*/  HADD2.F32 R181, -RZ, R99.H0_H0 ;  /* 0x20000063ffb57230 */ /* 0x000fca0000004100 */
[----:B------:R-:W-:Y:S01]  /*2280*/  FMUL.FTZ R181, R181, R226 ;  /* 0x000000e2b5b57220 */ /* 0x000fe20000410000 */
[----:B------:R-:W-:Y:S06]  /*2290*/  @P3 BRA `(.L_x_8121) ;  /* 0x0000000000083947 */ /* 0x000fec0003800000 */
[----:B------:R-:W-:Y:S05]  /*22a0*/  @P0 BRA `(.L_x_8122) ;  /* 0x00000000000c0947 */ /* 0x000fea0003800000 */
[----:B------:R-:W-:Y:S05]  /*22b0*/  BRA `(.L_x_8123) ;  /* 0x0000000000107947 */ /* 0x000fea0003800000 */
.L_x_8121:
[----:B-----5:R-:W-:-:S05]  /*22c0*/  HADD2.F32 R96, -RZ, R91.H0_H0 ;  /* 0x2000005bff607230 */ /* 0x020fca0000004100 */
[----:B------:R-:W-:-:S07]  /*22d0*/  FADD.FTZ R181, R96, R181 ;  /* 0x000000b560b57221 */ /* 0x000fce0000010000 */
.L_x_8122:
[----:B------:R-:W-:-:S04]  /*22e0*/  F2FP.F16.F32.PACK_AB R96, RZ, R181 ;  /* 0x000000b5ff60723e */ /* 0x000fc800000000ff */
[----:B------:R-:W-:-:S07]  /*22f0*/  PRMT R95, R96, 0x7610, R95 ;  /* 0x00007610605f7816 */ /* 0x000fce000000005f */
.L_x_8123:
[----:B------:R-:W-:-:S05]  /*2300*/  HADD2.F32 R99, -RZ, R99.H1_H1 ;  /* 0x30000063ff637230 */ /* 0x000fca0000004100 */
[----:B------:R-:W-:Y:S01]  /*2310*/  FMUL.FTZ R184, R99, R226 ;  /* 0x000000e263b87220 */ /* 0x000fe20000410000 */
[----:B------:R-:W-:Y:S06]  /*2320*/  @P3 BRA `(.L_x_8124) ;  /* 0x0000000000083947 */ /* 0x000fec0003800000 */
[----:B------:R-:W-:Y:S05]  /*2330*/  @P0 BRA `(.L_x_8125) ;  /* 0x00000000000c0947 */ /* 0x000fea0003800000 */
[----:B------:R-:W-:Y:S05]  /*2340*/  BRA `(.L_x_8126) ;  /* 0x0000000000107947 */ /* 0x000fea0003800000 */
.L_x_8124:
[----:B-----5:R-:W-:-:S05]  /*2350*/  HADD2.F32 R97, -RZ, R91.H1_H1 ;  /* 0x3000005bff617230 */ /* 0x020fca0000004100 */
[----:B------:R-:W-:-:S07]  /*2360*/  FADD.FTZ R184, R97, R184 ;  /* 0x000000b861b87221 */ /* 0x000fce0000010000 */
.L_x_8125:
[----:B------:R-:W-:-:S04]  /*2370*/  F2FP.F16.F32.PACK_AB R96, RZ, R184 ;  /* 0x000000b8ff60723e */ /* 0x000fc800000000ff */
[----:B------:R-:W-:-:S07]  /*2380*/  PRMT R95, R95, 0x5410, R96 ;  /* 0x000054105f5f7816 */ /* 0x000fce0000000060 */
.L_x_8126:
        /* <DEDUP_REMOVED lines=14> */
.L_x_8127:
[----:B-----5:R-:W-:-:S05]  /*2470*/  HADD2.F32 R156, -RZ, R88.H0_H0 ;  /* 0x20000058ff9c7230 */ /* 0x020fca0000004100 */
[----:B------:R-:W-:-:S07]  /*2480*/  FADD.FTZ R183, R156, R183 ;  /* 0x000000b79cb77221 */ /* 0x000fce0000010000 */
.L_x_8128:
[----:B------:R-:W-:-:S04]  /*2490*/  F2FP.F16.F32.PACK_AB R155, RZ, R183 ;  /* 0x000000b7ff9b723e */ /* 0x000fc800000000ff */
[----:B------:R-:W-:-:S07]  /*24a0*/  PRMT R92, R155, 0x7610, R92 ;  /* 0x000076109b5c7816 */ /* 0x000fce000000005c */
.L_x_8129:
[----:B------:R-:W-:-:S05]  /*24b0*/  HADD2.F32 R155, -RZ, R96.H1_H1 ;  /* 0x30000060ff9b7230 */ /* 0x000fca0000004100 */
[----:B------:R-:W-:Y:S01]  /*24c0*/  FMUL.FTZ R186, R155, R226 ;  /* 0x000000e29bba7220 */ /* 0x000fe20000410000 */
[----:B------:R-:W-:Y:S06]  /*24d0*/  @P3 BRA `(.L_x_8130) ;  /* 0x0000000000083947 */ /* 0x000fec0003800000 */
[----:B------:R-:W-:Y:S05]  /*24e0*/  @P0 BRA `(.L_x_8131) ;  /* 0x00000000000c0947 */ /* 0x000fea0003800000 */
[----:B------:R-:W-:Y:S05]  /*24f0*/  BRA `(.L_x_8132) ;  /* 0x0000000000107947 */ /* 0x000fea0003800000 */
.L_x_8130:
[----:B-----5:R-:W-:-:S05]  /*2500*/  HADD2.F32 R155, -RZ, R88.H1_H1 ;  /* 0x30000058ff9b7230 */ /* 0x020fca0000004100 */
[----:B------:R-:W-:-:S07]  /*2510*/  FADD.FTZ R186, R155, R186 ;  /* 0x000000ba9bba7221 */ /* 0x000fce0000010000 */
.L_x_8131:
[----:B------:R-:W-:-:S04]  /*2520*/  F2FP.F16.F32.PACK_AB R96, RZ, R186 ;  /* 0x000000baff60723e */ /* 0x000fc800000000ff */
[----:B------:R-:W-:-:S07]  /*2530*/  PRMT R92, R92, 0x5410, R96 ;  /* 0x000054105c5c7816 */ /* 0x000fce0000000060 */
.L_x_8132:
[----:B------:R-:W-:-:S05]  /*2540*/  HADD2.F32 R185, -RZ, R97.H0_H0 ;  /* 0x20000061ffb97230 */ /* 0x000fca0000004100 */
[----:B------:R-:W-:Y:S01]  /*2550*/  FMUL.FTZ R185, R185, R226 ;  /* 0x000000e2b9b97220 */ /* 0x000fe20000410000 */
[----:B------:R-:W-:Y:S06]  /*2560*/  @P3 BRA `(.L_x_8133) ;  /* 0x0000000000083947 */ /* 0x000fec0003800000 */
[----:B------:R-:W-:Y:S05]  /*2570*/  @P0 BRA `(.L_x_8134) ;  /* 0x00000000000c0947 */ /* 0x000fea0003800000 */
[----:B------:R-:W-:Y:S05]  /*2580*/  BRA `(.L_x_8135) ;  /* 0x0000000000107947 */ /* 0x000fea0003800000 */
.L_x_8133:
[----:B-----5:R-:W-:-:S05]  /*2590*/  HADD2.F32 R96, -RZ, R89.H0_H0 ;  /* 0x20000059ff607230 */ /* 0x020fca0000004100 */
[----:B------:R-:W-:-:S07]  /*25a0*/  FADD.FTZ R185, R96, R185 ;  /* 0x000000b960b97221 */ /* 0x000fce0000010000 */
.L_x_8134:
[----:B------:R-:W-:-:S04]  /*25b0*/  F2FP.F16.F32.PACK_AB R96, RZ, R185 ;  /* 0x000000b9ff60723e */ /* 0x000fc800000000ff */
[----:B------:R-:W-:-:S07]  /*25c0*/  PRMT R93, R96, 0x7610, R93 ;  /* 0x00007610605d7816 */ /* 0x000fce000000005d */
.L_x_8135:
[----:B------:R-:W-:-:S05]  /*25d0*/  HADD2.F32 R97, -RZ, R97.H1_H1 ;  /* 0x30000061ff617230 */ /* 0x000fca0000004100 */
[----:B------:R-:W-:Y:S01]  /*25e0*/  FMUL.FTZ R188, R97, R226 ;  /* 0x000000e261bc7220 */ /* 0x000fe20000410000 */
[----:B------:R-:W-:Y:S06]  /*25f0*/  @P3 BRA `(.L_x_8136) ;  /* 0x0000000000083947 */ /* 0x000fec0003800000 */
[----:B------:R-:W-:Y:S05]  /*2600*/  @P0 BRA `(.L_x_8137) ;  /* 0x00000000000c0947 */ /* 0x000fea0003800000 */
[----:B------:R-:W-:Y:S05]  /*2610*/  BRA `(.L_x_8138) ;  /* 0x0000000000107947 */ /* 0x000fea0003800000 */
.L_x_8136:
[----:B-----5:R-:W-:-:S05]  /*2620*/  HADD2.F32 R97, -RZ, R89.H1_H1 ;  /* 0x30000059ff617230 */ /* 0x020fca0000004100 */
[----:B------:R-:W-:-:S07]  /*2630*/  FADD.FTZ R188, R97, R188 ;  /* 0x000000bc61bc7221 */ /* 0x000fce0000010000 */
.L_x_8137:
[----:B------:R-:W-:-:S04]  /*2640*/  F2FP.F16.F32.PACK_AB R96, RZ, R188 ;  /* 0x000000bcff60723e */ /* 0x000fc800000000ff */
[----:B------:R-:W-:-:S07]  /*2650*/  PRMT R93, R93, 0x5410, R96 ;  /* 0x000054105d5d7816 */ /* 0x000fce0000000060 */
.L_x_8138:
[----:B------:R-:W-:-:S05]  /*2660*/  HADD2.F32 R187, -RZ, R98.H0_H0 ;  /* 0x20000062ffbb7230 */ /* 0x000fca0000004100 */
[----:B------:R-:W-:Y:S01]  /*2670*/  FMUL.FTZ R187, R187, R226 ;  /* 0x000000e2bbbb7220 */ /* 0x000fe20000410000 */
[----:B------:R-:W-:Y:S06]  /*2680*/  @P3 BRA `(.L_x_8139) ;  /* 0x0000000000083947 */ /* 0x000fec0003800000 */
[----:B------:R-:W-:Y:S05]  /*2690*/  @P0 BRA `(.L_x_8140) ;  /* 0x00000000000c0947 */ /* 0x000fea0003800000 */
[----:B------:R-:W-:Y:S05]  /*26a0*/  BRA `(.L_x_8141) ;  /* 0x0000000000107947 */ /* 0x000fea0003800000 */
.L_x_8139:
[----:B-----5:R-:W-:-:S05]  /*26b0*/  HADD2.F32 R96, -RZ, R90.H0_H0 ;  /* 0x2000005aff607230 */ /* 0x020fca0000004100 */
[----:B------:R-:W-:-:S07]  /*26c0*/  FADD.FTZ R187, R96, R187 ;  /* 0x000000bb60bb7221 */ /* 0x000fce0000010000 */
.L_x_8140:
[----:B------:R-:W-:-:S04]  /*26d0*/  F2FP.F16.F32.PACK_AB R96, RZ, R187 ;  /* 0x000000bbff60723e */ /* 0x000fc800000000ff */
[----:B------:R-:W-:-:S07]  /*26e0*/  PRMT R94, R96, 0x7610, R94 ;  /* 0x00007610605e7816 */ /* 0x000fce000000005e */
.L_x_8141:
[----:B------:R-:W-:-:S05]  /*26f0*/  HADD2.F32 R189, -RZ, R98.H1_H1 ;  /* 0x30000062ffbd7230 */ /* 0x000fca0000004100 */
[----:B------:R-:W-:Y:S01]  /*2700*/  FMUL.FTZ R189, R189, R226 ;  /* 0x000000e2bdbd7220 */ /* 0x000fe20000410000 */
[----:B------:R-:W-:Y:S06]  /*2710*/  @P3 BRA `(.L_x_8142) ;  /* 0x0000000000083947 */ /* 0x000fec0003800000 */
[----:B------:R-:W-:Y:S05]  /*2720*/  @P0 BRA `(.L_x_8143) ;  /* 0x00000000000c0947 */ /* 0x000fea0003800000 */
[----:B------:R-:W-:Y:S05]  /*2730*/  BRA `(.L_x_8144) ;  /* 0x0000000000107947 */ /* 0x000fea0003800000 */
.L_x_8142:
[----:B-----5:R-:W-:-:S05]  /*2740*/  HADD2.F32 R96, -RZ, R90.H1_H1 ;  /* 0x3000005aff607230 */ /* 0x020fca0000004100 */
[----:B------:R-:W-:-:S07]  /*2750*/  FADD.FTZ R189, R96, R189 ;  /* 0x000000bd60bd7221 */ /* 0x000fce0000010000 */
.L_x_8143:
[----:B------:R-:W-:-:S04]  /*2760*/  F2FP.F16.F32.PACK_AB R96, RZ, R189 ;  /* 0x000000bdff60723e */ /* 0x000fc800000000ff */
[----:B------:R-:W-:-:S07]  /*2770*/  PRMT R94, R94, 0x5410, R96 ;  /* 0x000054105e5e7816 */ /* 0x000fce0000000060 */
.L_x_8144:
[----:B------:R-:W-:-:S05]  /*2780*/  HADD2.F32 R97, -RZ, R99.H0_H0 ;  /* 0x20000063ff617230 */ /* 0x000fca0000004100 */
[----:B------:R-:W-:Y:S01]  /*2790*/  FMUL.FTZ R190, R97, R226 ;  /* 0x000000e261be7220 */ /* 0x000fe20000410000 */
[----:B------:R-:W-:Y:S06]  /*27a0*/  @P3 BRA `(.L_x_8145) ;  /* 0x0000000000083947 */ /* 0x000fec0003800000 */
[----:B------:R-:W-:Y:S05]  /*27b0*/  @P0 BRA `(.L_x_8146) ;  /* 0x00000000000c0947 */ /* 0x000fea0003800000 */
[----:B------:R-:W-:Y:S05]  /*27c0*/  BRA `(.L_x_8147) ;  /* 0x0000000000107947 */ /* 0x000fea0003800000 */
.L_x_8145:
[----:B-----5:R-:W-:-:S05]  /*27d0*/  HADD2.F32 R97, -RZ, R91.H0_H0 ;  /* 0x2000005bff617230 */ /* 0x020fca0000004100 */
[----:B------:R-:W-:-:S07]  /*27e0*/  FADD.FTZ R190, R97, R190 ;  /* 0x000000be61be7221 */ /* 0x000fce0000010000 */
.L_x_8146:
[----:B------:R-:W-:-:S04]  /*27f0*/  F2FP.F16.F32.PACK_AB R96, RZ, R190 ;  /* 0x000000beff60723e */ /* 0x000fc800000000ff */
[----:B------:R-:W-:-:S07]  /*2800*/  PRMT R95, R96, 0x7610, R95 ;  /* 0x00007610605f7816 */ /* 0x000fce000000005f */
.L_x_8147:
[----:B------:R-:W-:-:S05]  /*2810*/  HADD2.F32 R99, -RZ, R99.H1_H1 ;  /* 0x30000063ff637230 */ /* 0x000fca0000004100 */
[----:B------:R-:W-:Y:S01]  /*2820*/  FMUL.FTZ R191, R99, R226 ;  /* 0x000000e263bf7220 */ /* 0x000fe20000410000 */
[----:B------:R-:W-:Y:S06]  /*2830*/  @P3 BRA `(.L_x_8148) ;  /* 0x0000000000083947 */ /* 0x000fec0003800000 */
[----:B------:R-:W-:Y:S05]  /*2840*/  @P0 BRA `(.L_x_8149) ;  /* 0x00000000000c0947 */ /* 0x000fea0003800000 */
[----:B------:R-:W-:Y:S05]  /*2850*/  BRA `(.L_x_8150) ;  /* 0x0000000000107947 */ /* 0x000fea0003800000 */
.L_x_8148:
[----:B-----5:R-:W-:-:S05]  /*2860*/  HADD2.F32 R96, -RZ, R91.H1_H1 ;  /* 0x3000005bff607230 */ /* 0x020fca0000004100 */
[----:B------:R-:W-:-:S07]  /*2870*/  FADD.FTZ R191, R96, R191 ;  /* 0x000000bf60bf7221 */ /* 0x000fce0000010000 */
.L_x_8149:
[----:B------:R-:W-:-:S04]  /*2880*/  F2FP.F16.F32.PACK_AB R96, RZ, R191 ;  /* 0x000000bfff60723e */ /* 0x000fc800000000ff */
[----:B------:R-:W-:-:S07]  /*2890*/  PRMT R95, R95, 0x5410, R96 ;  /* 0x000054105f5f7816 */ /* 0x000fce0000000060 */
.L_x_8150:
        /* <DEDUP_REMOVED lines=14> */
.L_x_8151:
[----:B-----5:R-:W-:-:S05]  /*2980*/  HADD2.F32 R165, -RZ, R88.H0_H0 ;  /* 0x20000058ffa57230 */ /* 0x020fca0000004100 */
[----:B------:R-:W-:-:S07]  /*2990*/  FADD.FTZ R192, R165, R192 ;  /* 0x000000c0a5c07221 */ /* 0x000fce0000010000 */
.L_x_8152:
[----:B------:R-:W-:-:S04]  /*29a0*/  F2FP.F16.F32.PACK_AB R156, RZ, R192 ;  /* 0x000000c0ff9c723e */ /* 0x000fc800000000ff */
[----:B------:R-:W-:-:S07]  /*29b0*/  PRMT R92, R156, 0x7610, R92 ;  /* 0x000076109c5c7816 */ /* 0x000fce000000005c */
.L_x_8153:
[----:B------:R-:W-:-:S05]  /*29c0*/  HADD2.F32 R165, -RZ, R96.H1_H1 ;  /* 0x30000060ffa57230 */ /* 0x000fca0000004100 */
[----:B------:R-:W-:Y:S01]  /*29d0*/  FMUL.FTZ R194, R165, R226 ;  /* 0x000000e2a5c27220 */ /* 0x000fe20000410000 */
[----:B------:R-:W-:Y:S06]  /*29e0*/  @P3 BRA `(.L_x_8154) ;  /* 0x0000000000083947 */ /* 0x000fec0003800000 */
[----:B------:R-:W-:Y:S05]  /*29f0*/  @P0 BRA `(.L_x_8155) ;  /* 0x00000000000c0947 */ /* 0x000fea0003800000 */
[----:B------:R-:W-:Y:S05]  /*2a00*/  BRA `(.L_x_8156) ;  /* 0x0000000000107947 */ /* 0x000fea0003800000 */
.L_x_8154:
[----:B-----5:R-:W-:-:S05]  /*2a10*/  HADD2.F32 R165, -RZ, R88.H1_H1 ;  /* 0x30000058ffa57230 */ /* 0x020fca0000004100 */
[----:B------:R-:W-:-:S07]  /*2a20*/  FADD.FTZ R194, R165, R194 ;  /* 0x000000c2a5c27221 */ /* 0x000fce0000010000 */
.L_x_8155:
[----:B------:R-:W-:-:S04]  /*2a30*/  F2FP.F16.F32.PACK_AB R96, RZ, R194 ;  /* 0x000000c2ff60723e */ /* 0x000fc800000000ff */
[----:B------:R-:W-:-:S07]  /*2a40*/  PRMT R92, R92, 0x5410, R96 ;  /* 0x000054105c5c7816 */ /* 0x000fce0000000060 */
.L_x_8156:
[----:B------:R-:W-:-:S05]  /*2a50*/  HADD2.F32 R193, -RZ, R97.H0_H0 ;  /* 0x20000061ffc17230 */ /* 0x000fca0000004100 */
[----:B------:R-:W-:Y:S01]  /*2a60*/  FMUL.FTZ R193, R193, R226 ;  /* 0x000000e2c1c17220 */ /* 0x000fe20000410000 */
[----:B------:R-:W-:Y:S06]  /*2a70*/  @P3 BRA `(.L_x_8157) ;  /* 0x0000000000083947 */ /* 0x000fec0003800000 */
[----:B------:R-:W-:Y:S05]  /*2a80*/  @P0 BRA `(.L_x_8158) ;  /* 0x00000000000c0947 */ /* 0x000fea0003800000 */
[----:B------:R-:W-:Y:S05]  /*2a90*/  BRA `(.L_x_8159) ;  /* 0x0000000000107947 */ /* 0x000fea0003800000 */
.L_x_8157:
[----:B-----5:R-:W-:-:S05]  /*2aa0*/  HADD2.F32 R96, -RZ, R89.H0_H0 ;  /* 0x20000059ff607230 */ /* 0x020fca0000004100 */
[----:B------:R-:W-:-:S07]  /*2ab0*/  FADD.FTZ R193, R96, R193 ;  /* 0x000000c160c17221 */ /* 0x000fce0000010000 */
.L_x_8158:
[----:B------:R-:W-:-:S04]  /*2ac0*/  F2FP.F16.F32.PACK_AB R96, RZ, R193 ;  /* 0x000000c1ff60723e */ /* 0x000fc800000000ff */
[----:B------:R-:W-:-:S07]  /*2ad0*/  PRMT R93, R96, 0x7610, R93 ;  /* 0x00007610605d7816 */ /* 0x000fce000000005d */
.L_x_8159:
[----:B------:R-:W-:-:S05]  /*2ae0*/  HADD2.F32 R97, -RZ, R97.H1_H1 ;  /* 0x30000061ff617230 */ /* 0x000fca0000004100 */
[----:B------:R-:W-:Y:S01]  /*2af0*/  FMUL.FTZ R196, R97, R226 ;  /* 0x000000e261c47220 */ /* 0x000fe20000410000 */
[----:B------:R-:W-:Y:S06]  /*2b00*/  @P3 BRA `(.L_x_8160) ;  /* 0x0000000000083947 */ /* 0x000fec0003800000 */
[----:B------:R-:W-:Y:S05]  /*2b10*/  @P0 BRA `(.L_x_8161) ;  /* 0x00000000000c0947 */ /* 0x000fea0003800000 */
[----:B------:R-:W-:Y:S05]  /*2b20*/  BRA `(.L_x_8162) ;  /* 0x0000000000107947 */ /* 0x000fea0003800000 */
.L_x_8160:
[----:B-----5:R-:W-:-:S05]  /*2b30*/  HADD2.F32 R97, -RZ, R89.H1_H1 ;  /* 0x30000059ff617230 */ /* 0x020fca0000004100 */
[----:B------:R-:W-:-:S07]  /*2b40*/  FADD.FTZ R196, R97, R196 ;  /* 0x000000c461c47221 */ /* 0x000fce0000010000 */
.L_x_8161:
[----:B------:R-:W-:-:S04]  /*2b50*/  F2FP.F16.F32.PACK_AB R96, RZ, R196 ;  /* 0x000000c4ff60723e */ /* 0x000fc800000000ff */
[----:B------:R-:W-:-:S07]  /*2b60*/  PRMT R93, R93, 0x5410, R96 ;  /* 0x000054105d5d7816 */ /* 0x000fce0000000060 */
.L_x_8162:
[----:B------:R-:W-:-:S05]  /*2b70*/  HADD2.F32 R195, -RZ, R98.H0_H0 ;  /* 0x20000062ffc37230 */ /* 0x000fca0000004100 */
[----:B------:R-:W-:Y:S01]  /*2b80*/  FMUL.FTZ R195, R195, R226 ;  /* 0x000000e2c3c37220 */ /* 0x000fe20000410000 */
[----:B------:R-:W-:Y:S06]  /*2b90*/  @P3 BRA `(.L_x_8163) ;  /* 0x0000000000083947 */ /* 0x000fec0003800000 */
[----:B------:R-:W-:Y:S05]  /*2ba0*/  @P0 BRA `(.L_x_8164) ;  /* 0x00000000000c0947 */ /* 0x000fea0003800000 */
[----:B------:R-:W-:Y:S05]  /*2bb0*/  BRA `(.L_x_8165) ;  /* 0x0000000000107947 */ /* 0x000fea0003800000 */
.L_x_8163:
[----:B-----5:R-:W-:-:S05]  /*2bc0*/  HADD2.F32 R96, -RZ, R90.H0_H0 ;  /* 0x2000005aff607230 */ /* 0x020fca0000004100 */
[----:B------:R-:W-:-:S07]  /*2bd0*/  FADD.FTZ R195, R96, R195 ;  /* 0x000000c360c37221 */ /* 0x000fce0000010000 */
.L_x_8164:
[----:B------:R-:W-:-:S04]  /*2be0*/  F2FP.F16.F32.PACK_AB R96, RZ, R195 ;  /* 0x000000c3ff60723e */ /* 0x000fc800000000ff */
[----:B------:R-:W-:-:S07]  /*2bf0*/  PRMT R94, R96, 0x7610, R94 ;  /* 0x00007610605e7816 */ /* 0x000fce000000005e */
.L_x_8165:
[----:B------:R-:W-:-:S05]  /*2c00*/  HADD2.F32 R97, -RZ, R98.H1_H1 ;  /* 0x30000062ff617230 */ /* 0x000fca0000004100 */
[----:B------:R-:W-:Y:S01]  /*2c10*/  FMUL.FTZ R198, R97, R226 ;  /* 0x000000e261c67220 */ /* 0x000fe20000410000 */
[----:B------:R-:W-:Y:S06]  /*2c20*/  @P3 BRA `(.L_x_8166) ;  /* 0x0000000000083947 */ /* 0x000fec0003800000 */
[----:B------:R-:W-:Y:S05]  /*2c30*/  @P0 BRA `(.L_x_8167) ;  /* 0x00000000000c0947 */ /* 0x000fea0003800000 */
[----:B------:R-:W-:Y:S05]  /*2c40*/  BRA `(.L_x_8168) ;  /* 0x0000000000107947 */ /* 0x000fea0003800000 */
.L_x_8166:
[----:B-----5:R-:W-:-:S05]  /*2c50*/  HADD2.F32 R97, -RZ, R90.H1_H1 ;  /* 0x3000005aff617230 */ /* 0x020fca0000004100 */
[----:B------:R-:W-:-:S07]  /*2c60*/  FADD.FTZ R198, R97, R198 ;  /* 0x000000c661c67221 */ /* 0x000fce0000010000 */
.L_x_8167:
[----:B------:R-:W-:-:S04]  /*2c70*/  F2FP.F16.F32.PACK_AB R96, RZ, R198 ;  /* 0x000000c6ff60723e */ /* 0x000fc800000000ff */
[----:B------:R-:W-:-:S07]  /*2c80*/  PRMT R94, R94, 0x5410, R96 ;  /* 0x000054105e5e7816 */ /* 0x000fce0000000060 */
.L_x_8168:
[----:B------:R-:W-:-:S05]  /*2c90*/  HADD2.F32 R197, -RZ, R99.H0_H0 ;  /* 0x20000063ffc57230 */ /* 0x000fca0000004100 */
[----:B------:R-:W-:Y:S01]  /*2ca0*/  FMUL.FTZ R197, R197, R226 ;  /* 0x000000e2c5c57220 */ /* 0x000fe20000410000 */
[----:B------:R-:W-:Y:S06]  /*2cb0*/  @P3 BRA `(.L_x_8169) ;  /* 0x0000000000083947 */ /* 0x000fec0003800000 */
[----:B------:R-:W-:Y:S05]  /*2cc0*/  @P0 BRA `(.L_x_8170) ;  /* 0x00000000000c0947 */ /* 0x000fea0003800000 */
[----:B------:R-:W-:Y:S05]  /*2cd0*/  BRA `(.L_x_8171) ;  /* 0x0000000000107947 */ /* 0x000fea0003800000 */
.L_x_8169:
[----:B-----5:R-:W-:-:S05]  /*2ce0*/  HADD2.F32 R96, -RZ, R91.H0_H0 ;  /* 0x2000005bff607230 */ /* 0x020fca0000004100 */
[----:B------:R-:W-:-:S07]  /*2cf0*/  FADD.FTZ R197, R96, R197 ;  /* 0x000000c560c57221 */ /* 0x000fce0000010000 */
.L_x_8170:
[----:B------:R-:W-:-:S04]  /*2d00*/  F2FP.F16.F32.PACK_AB R96, RZ, R197 ;  /* 0x000000c5ff60723e */ /* 0x000fc800000000ff */
[----:B------:R-:W-:-:S07]  /*2d10*/  PRMT R95, R96, 0x7610, R95 ;  /* 0x00007610605f7816 */ /* 0x000fce000000005f */
.L_x_8171:
[----:B------:R-:W-:-:S05]  /*2d20*/  HADD2.F32 R99, -RZ, R99.H1_H1 ;  /* 0x30000063ff637230 */ /* 0x000fca0000004100 */
[----:B------:R-:W-:Y:S01]  /*2d30*/  FMUL.FTZ R200, R99, R226 ;  /* 0x000000e263c87220 */ /* 0x000fe20000410000 */
[----:B------:R-:W-:Y:S06]  /*2d40*/  @P3 BRA `(.L_x_8172) ;  /* 0x0000000000083947 */ /* 0x000fec0003800000 */
[----:B------:R-:W-:Y:S05]  /*2d50*/  @P0 BRA `(.L_x_8173) ;  /* 0x00000000000c0947 */ /* 0x000fea0003800000 */
[----:B------:R-:W-:Y:S05]  /*2d60*/  BRA `(.L_x_8174) ;  /* 0x0000000000107947 */ /* 0x000fea0003800000 */
.L_x_8172:
[----:B-----5:R-:W-:-:S05]  /*2d70*/  HADD2.F32 R97, -RZ, R91.H1_H1 ;  /* 0x3000005bff617230 */ /* 0x020fca0000004100 */
[----:B------:R-:W-:-:S07]  /*2d80*/  FADD.FTZ R200, R97, R200 ;  /* 0x000000c861c87221 */ /* 0x000fce0000010000 */
.L_x_8173:
[----:B------:R-:W-:-:S04]  /*2d90*/  F2FP.F16.F32.PACK_AB R96, RZ, R200 ;  /* 0x000000c8ff60723e */ /* 0x000fc800000000ff */
[----:B------:R-:W-:-:S07]  /*2da0*/  PRMT R95, R95, 0x5410, R96 ;  /* 0x000054105f5f7816 */ /* 0x000fce0000000060 */
.L_x_8174:
        /* <DEDUP_REMOVED lines=14> */
.L_x_8175:
[----:B-----5:R-:W-:-:S05]  /*2e90*/  HADD2.F32 R202, -RZ, R88.H0_H0 ;  /* 0x20000058ffca7230 */ /* 0x020fca0000004100 */
[----:B------:R-:W-:-:S07]  /*2ea0*/  FADD.FTZ R199, R202, R199 ;  /* 0x000000c7cac77221 */ /* 0x000fce0000010000 */
.L_x_8176:
[----:B------:R-:W-:-:S04]  /*2eb0*/  F2FP.F16.F32.PACK_AB R165, RZ, R199 ;  /* 0x000000c7ffa5723e */ /* 0x000fc800000000ff */
[----:B------:R-:W-:-:S07]  /*2ec0*/  PRMT R92, R165, 0x7610, R92 ;  /* 0x00007610a55c7816 */ /* 0x000fce000000005c */
.L_x_8177:
[----:B------:R-:W-:-:S05]  /*2ed0*/  HADD2.F32 R165, -RZ, R96.H1_H1 ;  /* 0x30000060ffa57230 */ /* 0x000fca0000004100 */
[----:B------:R-:W-:Y:S01]  /*2ee0*/  FMUL.FTZ R202, R165, R226 ;  /* 0x000000e2a5ca7220 */ /* 0x000fe20000410000 */
[----:B------:R-:W-:Y:S06]  /*2ef0*/  @P3 BRA `(.L_x_8178) ;  /* 0x0000000000083947 */ /* 0x000fec0003800000 */
[----:B------:R-:W-:Y:S05]  /*2f00*/  @P0 BRA `(.L_x_8179) ;  /* 0x00000000000c0947 */ /* 0x000fea0003800000 */
[----:B------:R-:W-:Y:S05]  /*2f10*/  BRA `(.L_x_8180) ;  /* 0x0000000000107947 */ /* 0x000fea0003800000 */
.L_x_8178:
[----:B-----5:R-:W-:-:S05]  /*2f20*/  HADD2.F32 R165, -RZ, R88.H1_H1 ;  /* 0x30000058ffa57230 */ /* 0x020fca0000004100 */
[----:B------:R-:W-:-:S07]  /*2f30*/  FADD.FTZ R202, R165, R202 ;  /* 0x000000caa5ca7221 */ /* 0x000fce0000010000 */
.L_x_8179:
[----:B------:R-:W-:-:S04]  /*2f40*/  F2FP.F16.F32.PACK_AB R96, RZ, R202 ;  /* 0x000000caff60723e */ /* 0x000fc800000000ff */
[----:B------:R-:W-:-:S07]  /*2f50*/  PRMT R92, R92, 0x5410, R96 ;  /* 0x000054105c5c7816 */ /* 0x000fce0000000060 */
.L_x_8180:
[----:B------:R-:W-:-:S05]  /*2f60*/  HADD2.F32 R201, -RZ, R97.H0_H0 ;  /* 0x20000061ffc97230 */ /* 0x000fca0000004100 */
[----:B------:R-:W-:Y:S01]  /*2f70*/  FMUL.FTZ R201, R201, R226 ;  /* 0x000000e2c9c97220 */ /* 0x000fe20000410000 */
[----:B------:R-:W-:Y:S06]  /*2f80*/  @P3 BRA `(.L_x_8181) ;  /* 0x0000000000083947 */ /* 0x000fec0003800000 */
[----:B------:R-:W-:Y:S05]  /*2f90*/  @P0 BRA `(.L_x_8182) ;  /* 0x00000000000c0947 */ /* 0x000fea0003800000 */
[----:B------:R-:W-:Y:S05]  /*2fa0*/  BRA `(.L_x_8183) ;  /* 0x0000000000107947 */ /* 0x000fea0003800000 */
.L_x_8181:
[----:B-----5:R-:W-:-:S05]  /*2fb0*/  HADD2.F32 R96, -RZ, R89.H0_H0 ;  /* 0x20000059ff607230 */ /* 0x020fca0000004100 */
[----:B------:R-:W-:-:S07]  /*2fc0*/  FADD.FTZ R201, R96, R201 ;  /* 0x000000c960c97221 */ /* 0x000fce0000010000 */
.L_x_8182:
[----:B------:R-:W-:-:S04]  /*2fd0*/  F2FP.F16.F32.PACK_AB R96, RZ, R201 ;  /* 0x000000c9ff60723e */ /* 0x000fc800000000ff */
[----:B------:R-:W-:-:S07]  /*2fe0*/  PRMT R93, R96, 0x7610, R93 ;  /* 0x00007610605d7816 */ /* 0x000fce000000005d */
.L_x_8183:
[----:B------:R-:W-:-:S05]  /*2ff0*/  HADD2.F32 R97, -RZ, R97.H1_H1 ;  /* 0x30000061ff617230 */ /* 0x000fca0000004100 */
[----:B------:R-:W-:Y:S01]  /*3000*/  FMUL.FTZ R204, R97, R226 ;  /* 0x000000e261cc7220 */ /* 0x000fe20000410000 */
[----:B------:R-:W-:Y:S06]  /*3010*/  @P3 BRA `(.L_x_8184) ;  /* 0x0000000000083947 */ /* 0x000fec0003800000 */
[----:B------:R-:W-:Y:S05]  /*3020*/  @P0 BRA `(.L_x_8185) ;  /* 0x00000000000c0947 */ /* 0x000fea0003800000 */
[----:B------:R-:W-:Y:S05]  /*3030*/  BRA `(.L_x_8186) ;  /* 0x0000000000107947 */ /* 0x000fea0003800000 */
.L_x_8184:
[----:B-----5:R-:W-:-:S05]  /*3040*/  HADD2.F32 R97, -RZ, R89.H1_H1 ;  /* 0x30000059ff617230 */ /* 0x020fca0000004100 */
[----:B------:R-:W-:-:S07]  /*3050*/  FADD.FTZ R204, R97, R204 ;  /* 0x000000cc61cc7221 */ /* 0x000fce0000010000 */
.L_x_8185:
[----:B------:R-:W-:-:S04]  /*3060*/  F2FP.F16.F32.PACK_AB R96, RZ, R204 ;  /* 0x000000ccff60723e */ /* 0x000fc800000000ff */
[----:B------:R-:W-:-:S07]  /*3070*/  PRMT R93, R93, 0x5410, R96 ;  /* 0x000054105d5d7816 */ /* 0x000fce0000000060 */
.L_x_8186:
[----:B------:R-:W-:-:S05]  /*3080*/  HADD2.F32 R203, -RZ, R98.H0_H0 ;  /* 0x20000062ffcb7230 */ /* 0x000fca0000004100 */
[----:B------:R-:W-:Y:S01]  /*3090*/  FMUL.FTZ R203, R203, R226 ;  /* 0x000000e2cbcb7220 */ /* 0x000fe20000410000 */
[----:B------:R-:W-:Y:S06]  /*30a0*/  @P3 BRA `(.L_x_8187) ;  /* 0x0000000000083947 */ /* 0x000fec0003800000 */
[----:B------:R-:W-:Y:S05]  /*30b0*/  @P0 BRA `(.L_x_8188) ;  /* 0x00000000000c0947 */ /* 0x000fea0003800000 */
[----:B------:R-:W-:Y:S05]  /*30c0*/  BRA `(.L_x_8189) ;  /* 0x0000000000107947 */ /* 0x000fea0003800000 */
.L_x_8187:
[----:B-----5:R-:W-:-:S05]  /*30d0*/  HADD2.F32 R96, -RZ, R90.H0_H0 ;  /* 0x2000005aff607230 */ /* 0x020fca0000004100 */
[----:B------:R-:W-:-:S07]  /*30e0*/  FADD.FTZ R203, R96, R203 ;  /* 0x000000cb60cb7221 */ /* 0x000fce0000010000 */
.L_x_8188:
[----:B------:R-:W-:-:S04]  /*30f0*/  F2FP.F16.F32.PACK_AB R96, RZ, R203 ;  /* 0x000000cbff60723e */ /* 0x000fc800000000ff */
[----:B------:R-:W-:-:S07]  /*3100*/  PRMT R94, R96, 0x7610, R94 ;  /* 0x00007610605e7816 */ /* 0x000fce000000005e */
.L_x_8189:
[----:B------:R-:W-:-:S05]  /*3110*/  HADD2.F32 R205, -RZ, R98.H1_H1 ;  /* 0x30000062ffcd7230 */ /* 0x000fca0000004100 */
[----:B------:R-:W-:Y:S01]  /*3120*/  FMUL.FTZ R205, R205, R226 ;  /* 0x000000e2cdcd7220 */ /* 0x000fe20000410000 */
[----:B------:R-:W-:Y:S06]  /*3130*/  @P3 BRA `(.L_x_8190) ;  /* 0x0000000000083947 */ /* 0x000fec0003800000 */
[----:B------:R-:W-:Y:S05]  /*3140*/  @P0 BRA `(.L_x_8191) ;  /* 0x00000000000c0947 */ /* 0x000fea0003800000 */
[----:B------:R-:W-:Y:S05]  /*3150*/  BRA `(.L_x_8192) ;  /* 0x0000000000107947 */ /* 0x000fea0003800000 */
.L_x_8190:
[----:B-----5:R-:W-:-:S05]  /*3160*/  HADD2.F32 R96, -RZ, R90.H1_H1 ;  /* 0x3000005aff607230 */ /* 0x020fca0000004100 */
[----:B------:R-:W-:-:S07]  /*3170*/  FADD.FTZ R205, R96, R205 ;  /* 0x000000cd60cd7221 */ /* 0x000fce0000010000 */
.L_x_8191:
[----:B------:R-:W-:-:S04]  /*3180*/  F2FP.F16.F32.PACK_AB R96, RZ, R205 ;  /* 0x000000cdff60723e */ /* 0x000fc800000000ff */
[----:B------:R-:W-:-:S07]  /*3190*/  PRMT R94, R94, 0x5410, R96 ;  /* 0x000054105e5e7816 */ /* 0x000fce0000000060 */
.L_x_8192:
[----:B------:R-:W-:-:S05]  /*31a0*/  HADD2.F32 R97, -RZ, R99.H0_H0 ;  /* 0x20000063ff617230 */ /* 0x000fca0000004100 */
[----:B------:R-:W-:Y:S01]  /*31b0*/  FMUL.FTZ R206, R97, R226 ;  /* 0x000000e261ce7220 */ /* 0x000fe20000410000 */
[----:B------:R-:W-:Y:S06]  /*31c0*/  @P3 BRA `(.L_x_8193) ;  /* 0x0000000000083947 */ /* 0x000fec0003800000 */
[----:B------:R-:W-:Y:S05]  /*31d0*/  @P0 BRA `(.L_x_8194) ;  /* 0x00000000000c0947 */ /* 0x000fea0003800000 */
[----:B------:R-:W-:Y:S05]  /*31e0*/  BRA `(.L_x_8195) ;  /* 0x0000000000107947 */ /* 0x000fea0003800000 */
.L_x_8193:
[----:B-----5:R-:W-:-:S05]  /*31f0*/  HADD2.F32 R97, -RZ, R91.H0_H0 ;  /* 0x2000005bff617230 */ /* 0x020fca0000004100 */
[----:B------:R-:W-:-:S07]  /*3200*/  FADD.FTZ R206, R97, R206 ;  /* 0x000000ce61ce7221 */ /* 0x000fce0000010000 */
.L_x_8194:
[----:B------:R-:W-:-:S04]  /*3210*/  F2FP.F16.F32.PACK_AB R96, RZ, R206 ;  /* 0x000000ceff60723e */ /* 0x000fc800000000ff */
[----:B------:R-:W-:-:S07]  /*3220*/  PRMT R95, R96, 0x7610, R95 ;  /* 0x00007610605f7816 */ /* 0x000fce000000005f */
.L_x_8195:
[----:B------:R-:W-:-:S05]  /*3230*/  HADD2.F32 R99, -RZ, R99.H1_H1 ;  /* 0x30000063ff637230 */ /* 0x000fca0000004100 */
[----:B------:R-:W-:Y:S01]  /*3240*/  FMUL.FTZ R208, R99, R226 ;  /* 0x000000e263d07220 */ /* 0x000fe20000410000 */
[----:B------:R-:W-:Y:S06]  /*3250*/  @P3 BRA `(.L_x_8196) ;  /* 0x0000000000083947 */ /* 0x000fec0003800000 */
[----:B------:R-:W-:Y:S05]  /*3260*/  @P0 BRA `(.L_x_8197) ;  /* 0x00000000000c0947 */ /* 0x000fea0003800000 */
[----:B------:R-:W-:Y:S05]  /*3270*/  BRA `(.L_x_8198) ;  /* 0x0000000000107947 */ /* 0x000fea0003800000 */
.L_x_8196:
[----:B-----5:R-:W-:-:S05]  /*3280*/  HADD2.F32 R97, -RZ, R91.H1_H1 ;  /* 0x3000005bff617230 */ /* 0x020fca0000004100 */
[----:B------:R-:W-:-:S07]  /*3290*/  FADD.FTZ R208, R97, R208 ;  /* 0x000000d061d07221 */ /* 0x000fce0000010000 */
.L_x_8197:
[----:B------:R-:W-:-:S04]  /*32a0*/  F2FP.F16.F32.PACK_AB R96, RZ, R208 ;  /* 0x000000d0ff60723e */ /* 0x000fc800000000ff */
[----:B------:R-:W-:-:S07]  /*32b0*/  PRMT R95, R95, 0x5410, R96 ;  /* 0x000054105f5f7816 */ /* 0x000fce0000000060 */
.L_x_8198:
        /* <DEDUP_REMOVED lines=14> */
.L_x_8199:
[----:B-----5:R-:W-:-:S05]  /*33a0*/  HADD2.F32 R210, -RZ, R88.H0_H0 ;  /* 0x20000058ffd27230 */ /* 0x020fca0000004100 */
[----:B------:R-:W-:-:S07]  /*33b0*/  FADD.FTZ R207, R210, R207 ;  /* 0x000000cfd2cf7221 */ /* 0x000fce0000010000 */
.L_x_8200:
[----:B------:R-:W-:-:S04]  /*33c0*/  F2FP.F16.F32.PACK_AB R175, RZ, R207 ;  /* 0x000000cfffaf723e */ /* 0x000fc800000000ff */
[----:B------:R-:W-:-:S07]  /*33d0*/  PRMT R92, R175, 0x7610, R92 ;  /* 0x00007610af5c7816 */ /* 0x000fce000000005c */
.L_x_8201:
[----:B------:R-:W-:-:S05]  /*33e0*/  HADD2.F32 R175, -RZ, R96.H1_H1 ;  /* 0x30000060ffaf7230 */ /* 0x000fca0000004100 */
[----:B------:R-:W-:Y:S01]  /*33f0*/  FMUL.FTZ R210, R175, R226 ;  /* 0x000000e2afd27220 */ /* 0x000fe20000410000 */
[----:B------:R-:W-:Y:S06]  /*3400*/  @P3 BRA `(.L_x_8202) ;  /* 0x0000000000083947 */ /* 0x000fec0003800000 */
[----:B------:R-:W-:Y:S05]  /*3410*/  @P0 BRA `(.L_x_8203) ;  /* 0x00000000000c0947 */ /* 0x000fea0003800000 */
[----:B------:R-:W-:Y:S05]  /*3420*/  BRA `(.L_x_8204) ;  /* 0x0000000000107947 */ /* 0x000fea0003800000 */
.L_x_8202:
[----:B-----5:R-:W-:-:S05]  /*3430*/  HADD2.F32 R175, -RZ, R88.H1_H1 ;  /* 0x30000058ffaf7230 */ /* 0x020fca0000004100 */
[----:B------:R-:W-:-:S07]  /*3440*/  FADD.FTZ R210, R175, R210 ;  /* 0x000000d2afd27221 */ /* 0x000fce0000010000 */
.L_x_8203:
[----:B------:R-:W-:-:S04]  /*3450*/  F2FP.F16.F32.PACK_AB R96, RZ, R210 ;  /* 0x000000d2ff60723e */ /* 0x000fc800000000ff */
[----:B------:R-:W-:-:S07]  /*3460*/  PRMT R92, R92, 0x5410, R96 ;  /* 0x000054105c5c7816 */ /* 0x000fce0000000060 */
.L_x_8204:
[----:B------:R-:W-:-:S05]  /*3470*/  HADD2.F32 R209, -RZ, R97.H0_H0 ;  /* 0x20000061ffd17230 */ /* 0x000fca0000004100 */
[----:B------:R-:W-:Y:S01]  /*3480*/  FMUL.FTZ R209, R209, R226 ;  /* 0x000000e2d1d17220 */ /* 0x000fe20000410000 */
[----:B------:R-:W-:Y:S06]  /*3490*/  @P3 BRA `(.L_x_8205) ;  /* 0x0000000000083947 */ /* 0x000fec0003800000 */
[----:B------:R-:W-:Y:S05]  /*34a0*/  @P0 BRA `(.L_x_8206) ;  /* 0x00000000000c0947 */ /* 0x000fea0003800000 */
[----:B------:R-:W-:Y:S05]  /*34b0*/  BRA `(.L_x_8207) ;  /* 0x0000000000107947 */ /* 0x000fea0003800000 */
.L_x_8205:
[----:B-----5:R-:W-:-:S05]  /*34c0*/  HADD2.F32 R96, -RZ, R89.H0_H0 ;  /* 0x20000059ff607230 */ /* 0x020fca0000004100 */
[----:B------:R-:W-:-:S07]  /*34d0*/  FADD.FTZ R209, R96, R209 ;  /* 0x000000d160d17221 */ /* 0x000fce0000010000 */
.L_x_8206:
[----:B------:R-:W-:-:S04]  /*34e0*/  F2FP.F16.F32.PACK_AB R96, RZ, R209 ;  /* 0x000000d1ff60723e */ /* 0x000fc800000000ff */
[----:B------:R-:W-:-:S07]  /*34f0*/  PRMT R93, R96, 0x7610, R93 ;  /* 0x00007610605d7816 */ /* 0x000fce000000005d */
.L_x_8207:
[----:B------:R-:W-:-:S05]  /*3500*/  HADD2.F32 R97, -RZ, R97.H1_H1 ;  /* 0x30000061ff617230 */ /* 0x000fca0000004100 */
[----:B------:R-:W-:Y:S01]  /*3510*/  FMUL.FTZ R211, R97, R226 ;  /* 0x000000e261d37220 */ /* 0x000fe20000410000 */
[----:B------:R-:W-:Y:S06]  /*3520*/  @P3 BRA `(.L_x_8208) ;  /* 0x0000000000083947 */ /* 0x000fec0003800000 */
[----:B------:R-:W-:Y:S05]  /*3530*/  @P0 BRA `(.L_x_8209) ;  /* 0x00000000000c0947 */ /* 0x000fea0003800000 */
[----:B------:R-:W-:Y:S05]  /*3540*/  BRA `(.L_x_8210) ;  /* 0x0000000000107947 */ /* 0x000fea0003800000 */
.L_x_8208:
[----:B-----5:R-:W-:-:S05]  /*3550*/  HADD2.F32 R96, -RZ, R89.H1_H1 ;  /* 0x30000059ff607230 */ /* 0x020fca0000004100 */
[----:B------:R-:W-:-:S07]  /*3560*/  FADD.FTZ R211, R96, R211 ;  /* 0x000000d360d37221 */ /* 0x000fce0000010000 */
.L_x_8209:
[----:B------:R-:W-:-:S04]  /*3570*/  F2FP.F16.F32.PACK_AB R96, RZ, R211 ;  /* 0x000000d3ff60723e */ /* 0x000fc800000000ff */
[----:B------:R-:W-:-:S07]  /*3580*/  PRMT R93, R93, 0x5410, R96 ;  /* 0x000054105d5d7816 */ /* 0x000fce0000000060 */
.L_x_8210:
[----:B------:R-:W-:-:S05]  /*3590*/  HADD2.F32 R97, -RZ, R98.H0_H0 ;  /* 0x20000062ff617230 */ /* 0x000fca0000004100 */
[----:B------:R-:W-:Y:S01]  /*35a0*/  FMUL.FTZ R212, R97, R226 ;  /* 0x000000e261d47220 */ /* 0x000fe20000410000 */
[----:B------:R-:W-:Y:S06]  /*35b0*/  @P3 BRA `(.L_x_8211) ;  /* 0x0000000000083947 */ /* 0x000fec0003800000 */
[----:B------:R-:W-:Y:S05]  /*35c0*/  @P0 BRA `(.L_x_8212) ;  /* 0x00000000000c0947 */ /* 0x000fea0003800000 */
[----:B------:R-:W-:Y:S05]  /*35d0*/  BRA `(.L_x_8213) ;  /* 0x0000000000107947 */ /* 0x000fea0003800000 */
.L_x_8211:
[----:B-----5:R-:W-:-:S05]  /*35e0*/  HADD2.F32 R97, -RZ, R90.H0_H0 ;  /* 0x2000005aff617230 */ /* 0x020fca0000004100 */
[----:B------:R-:W-:-:S07]  /*35f0*/  FADD.FTZ R212, R97, R212 ;  /* 0x000000d461d47221 */ /* 0x000fce0000010000 */
.L_x_8212:
[----:B------:R-:W-:-:S04]  /*3600*/  F2FP.F16.F32.PACK_AB R96, RZ, R212 ;  /* 0x000000d4ff60723e */ /* 0x000fc800000000ff */
[----:B------:R-:W-:-:S07]  /*3610*/  PRMT R94, R96, 0x7610, R94 ;  /* 0x00007610605e7816 */ /* 0x000fce000000005e */
.L_x_8213:
[----:B------:R-:W-:-:S05]  /*3620*/  HADD2.F32 R97, -RZ, R98.H1_H1 ;  /* 0x30000062ff617230 */ /* 0x000fca0000004100 */
[----:B------:R-:W-:Y:S01]  /*3630*/  FMUL.FTZ R214, R97, R226 ;  /* 0x000000e261d67220 */ /* 0x000fe20000410000 */
[----:B------:R-:W-:Y:S06]  /*3640*/  @P3 BRA `(.L_x_8214) ;  /* 0x0000000000083947 */ /* 0x000fec0003800000 */
[----:B------:R-:W-:Y:S05]  /*3650*/  @P0 BRA `(.L_x_8215) ;  /* 0x00000000000c0947 */ /* 0x000fea0003800000 */
[----:B------:R-:W-:Y:S05]  /*3660*/  BRA `(.L_x_8216) ;  /* 0x0000000000107947 */ /* 0x000fea0003800000 */
.L_x_8214:
[----:B-----5:R-:W-:-:S05]  /*3670*/  HADD2.F32 R97, -RZ, R90.H1_H1 ;  /* 0x3000005aff617230 */ /* 0x020fca0000004100 */
[----:B------:R-:W-:-:S07]  /*3680*/  FADD.FTZ R214, R97, R214 ;  /* 0x000000d661d67221 */ /* 0x000fce0000010000 */
.L_x_8215:
[----:B------:R-:W-:-:S04]  /*3690*/  F2FP.F16.F32.PACK_AB R96, RZ, R214 ;  /* 0x000000d6ff60723e */ /* 0x000fc800000000ff */
[----:B------:R-:W-:-:S07]  /*36a0*/  PRMT R94, R94, 0x5410, R96 ;  /* 0x000054105e5e7816 */ /* 0x000fce0000000060 */
.L_x_8216:
[----:B------:R-:W-:-:S05]  /*36b0*/  HADD2.F32 R213, -RZ, R99.H0_H0 ;  /* 0x20000063ffd57230 */ /* 0x000fca0000004100 */
[----:B------:R-:W-:Y:S01]  /*36c0*/  FMUL.FTZ R213, R213, R226 ;  /* 0x000000e2d5d57220 */ /* 0x000fe20000410000 */
[----:B------:R-:W-:Y:S06]  /*36d0*/  @P3 BRA `(.L_x_8217) ;  /* 0x0000000000083947 */ /* 0x000fec0003800000 */
[----:B------:R-:W-:Y:S05]  /*36e0*/  @P0 BRA `(.L_x_8218) ;  /* 0x00000000000c0947 */ /* 0x000fea0003800000 */
[----:B------:R-:W-:Y:S05]  /*36f0*/  BRA `(.L_x_8219) ;  /* 0x0000000000107947 */ /* 0x000fea0003800000 */
.L_x_8217:
[----:B-----5:R-:W-:-:S05]  /*3700*/  HADD2.F32 R96, -RZ, R91.H0_H0 ;  /* 0x2000005bff607230 */ /* 0x020fca0000004100 */
[----:B------:R-:W-:-:S07]  /*3710*/  FADD.FTZ R213, R96, R213 ;  /* 0x000000d560d57221 */ /* 0x000fce0000010000 */
.L_x_8218:
[----:B------:R-:W-:-:S04]  /*3720*/  F2FP.F16.F32.PACK_AB R96, RZ, R213 ;  /* 0x000000d5ff60723e */ /* 0x000fc800000000ff */
[----:B------:R-:W-:-:S07]  /*3730*/  PRMT R95, R96, 0x7610, R95 ;  /* 0x00007610605f7816 */ /* 0x000fce000000005f */
.L_x_8219:
[----:B------:R-:W-:-:S05]  /*3740*/  HADD2.F32 R99, -RZ, R99.H1_H1 ;  /* 0x30000063ff637230 */ /* 0x000fca0000004100 */
[----:B------:R-:W-:Y:S01]  /*3750*/  FMUL.FTZ R216, R99, R226 ;  /* 0x000000e263d87220 */ /* 0x000fe20000410000 */
[----:B------:R-:W-:Y:S06]  /*3760*/  @P3 BRA `(.L_x_8220) ;  /* 0x0000000000083947 */ /* 0x000fec0003800000 */
[----:B------:R-:W-:Y:S05]  /*3770*/  @P0 BRA `(.L_x_8221) ;  /* 0x00000000000c0947 */ /* 0x000fea0003800000 */
[----:B------:R-:W-:Y:S05]  /*3780*/  BRA `(.L_x_8222) ;  /* 0x0000000000107947 */ /* 0x000fea0003800000 */
.L_x_8220:
[----:B-----5:R-:W-:-:S05]  /*3790*/  HADD2.F32 R97, -RZ, R91.H1_H1 ;  /* 0x3000005bff617230 */ /* 0x020fca0000004100 */
[----:B------:R-:W-:-:S07]  /*37a0*/  FADD.FTZ R216, R97, R216 ;  /* 0x000000d861d87221 */ /* 0x000fce0000010000 */
.L_x_8221:
[----:B------:R-:W-:-:S04]  /*37b0*/  F2FP.F16.F32.PACK_AB R96, RZ, R216 ;  /* 0x000000d8ff60723e */ /* 0x000fc800000000ff */
[----:B------:R-:W-:-:S07]  /*37c0*/  PRMT R95, R95, 0x5410, R96 ;  /* 0x000054105f5f7816 */ /* 0x000fce0000000060 */
.L_x_8222:
        /* <DEDUP_REMOVED lines=14> */
.L_x_8223:
[----:B-----5:R-:W-:-:S05]  /*38b0*/  HADD2.F32 R218, -RZ, R88.H0_H0 ;  /* 0x20000058ffda7230 */ /* 0x020fca0000004100 */
[----:B------:R-:W-:-:S07]  /*38c0*/  FADD.FTZ R215, R218, R215 ;  /* 0x000000d7dad77221 */ /* 0x000fce0000010000 */
.L_x_8224:
[----:B------:R-:W-:-:S04]  /*38d0*/  F2FP.F16.F32.PACK_AB R218, RZ, R215 ;  /* 0x000000d7ffda723e */ /* 0x000fc800000000ff */
[----:B------:R-:W-:-:S07]  /*38e0*/  PRMT R92, R218, 0x7610, R92 ;  /* 0x00007610da5c7816 */ /* 0x000fce000000005c */
.L_x_8225:
[----:B------:R-:W-:-:S05]  /*38f0*/  HADD2.F32 R219, -RZ, R96.H1_H1 ;  /* 0x30000060ffdb7230 */ /* 0x000fca0000004100 */
[----:B------:R-:W-:Y:S01]  /*3900*/  FMUL.FTZ R218, R219, R226 ;  /* 0x000000e2dbda7220 */ /* 0x000fe20000410000 */
[----:B------:R-:W-:Y:S06]  /*3910*/  @P3 BRA `(.L_x_8226) ;  /* 0x0000000000083947 */ /* 0x000fec0003800000 */
[----:B------:R-:W-:Y:S05]  /*3920*/  @P0 BRA `(.L_x_8227) ;  /* 0x00000000000c0947 */ /* 0x000fea0003800000 */
[----:B------:R-:W-:Y:S05]  /*3930*/  BRA `(.L_x_8228) ;  /* 0x0000000000107947 */ /* 0x000fea0003800000 */
.L_x_8226:
[----:B-----5:R-:W-:-:S05]  /*3940*/  HADD2.F32 R219, -RZ, R88.H1_H1 ;  /* 0x30000058ffdb7230 */ /* 0x020fca0000004100 */
[----:B------:R-:W-:-:S07]  /*3950*/  FADD.FTZ R218, R219, R218 ;  /* 0x000000dadbda7221 */ /* 0x000fce0000010000 */
.L_x_8227:
[----:B------:R-:W-:-:S04]  /*3960*/  F2FP.F16.F32.PACK_AB R96, RZ, R218 ;  /* 0x000000daff60723e */ /* 0x000fc800000000ff */
[----:B------:R-:W-:-:S07]  /*3970*/  PRMT R92, R92, 0x5410, R96 ;  /* 0x000054105c5c7816 */ /* 0x000fce0000000060 */
.L_x_8228:
[----:B------:R-:W-:-:S05]  /*3980*/  HADD2.F32 R219, -RZ, R97.H0_H0 ;  /* 0x20000061ffdb7230 */ /* 0x000fca0000004100 */
[----:B------:R-:W-:Y:S01]  /*3990*/  FMUL.FTZ R96, R219, R226 ;  /* 0x000000e2db607220 */ /* 0x000fe20000410000 */
[----:B------:R-:W-:Y:S06]  /*39a0*/  @P3 BRA `(.L_x_8229) ;  /* 0x0000000000083947 */ /* 0x000fec0003800000 */
[----:B------:R-:W-:Y:S05]  /*39b0*/  @P0 BRA `(.L_x_8230) ;  /* 0x00000000000c0947 */ /* 0x000fea0003800000 */
[----:B------:R-:W-:Y:S05]  /*39c0*/  BRA `(.L_x_8231) ;  /* 0x0000000000107947 */ /* 0x000fea0003800000 */
.L_x_8229:
[----:B-----5:R-:W-:-:S05]  /*39d0*/  HADD2.F32 R219, -RZ, R89.H0_H0 ;  /* 0x20000059ffdb7230 */ /* 0x020fca0000004100 */
[----:B------:R-:W-:-:S07]  /*39e0*/  FADD.FTZ R96, R219, R96 ;  /* 0x00000060db607221 */ /* 0x000fce0000010000 */
.L_x_8230:
[----:B------:R-:W-:-:S04]  /*39f0*/  F2FP.F16.F32.PACK_AB R219, RZ, R96 ;  /* 0x00000060ffdb723e */ /* 0x000fc800000000ff */
[----:B------:R-:W-:-:S07]  /*3a00*/  PRMT R93, R219, 0x7610, R93 ;  /* 0x00007610db5d7816 */ /* 0x000fce000000005d */
.L_x_8231:
[----:B------:R-:W-:-:S05]  /*3a10*/  HADD2.F32 R97, -RZ, R97.H1_H1 ;  /* 0x30000061ff617230 */ /* 0x000fca0000004100 */
[----:B------:R-:W-:Y:S01]  /*3a20*/  FMUL.FTZ R222, R97, R226 ;  /* 0x000000e261de7220 */ /* 0x000fe20000410000 */
[----:B------:R-:W-:Y:S06]  /*3a30*/  @P3 BRA `(.L_x_8232) ;  /* 0x0000000000083947 */ /* 0x000fec0003800000 */
[----:B------:R-:W-:Y:S05]  /*3a40*/  @P0 BRA `(.L_x_8233) ;  /* 0x00000000000c0947 */ /* 0x000fea0003800000 */
[----:B------:R-:W-:Y:S05]  /*3a50*/  BRA `(.L_x_8234) ;  /* 0x0000000000107947 */ /* 0x000fea0003800000 */
.L_x_8232:
[----:B-----5:R-:W-:-:S05]  /*3a60*/  HADD2.F32 R97, -RZ, R89.H1_H1 ;  /* 0x30000059ff617230 */ /* 0x020fca0000004100 */
[----:B------:R-:W-:-:S07]  /*3a70*/  FADD.FTZ R222, R97, R222 ;  /* 0x000000de61de7221 */ /* 0x000fce0000010000 */
.L_x_8233:
[----:B------:R-:W-:-:S04]  /*3a80*/  F2FP.F16.F32.PACK_AB R97, RZ, R222 ;  /* 0x000000deff61723e */ /* 0x000fc800000000ff */
[----:B------:R-:W-:-:S07]  /*3a90*/  PRMT R93, R93, 0x5410, R97 ;  /* 0x000054105d5d7816 */ /* 0x000fce0000000061 */
.L_x_8234:
[----:B------:R-:W-:-:S05]  /*3aa0*/  HADD2.F32 R97, -RZ, R98.H0_H0 ;  /* 0x20000062ff617230 */ /* 0x000fca0000004100 */
[----:B------:R-:W-:Y:S01]  /*3ab0*/  FMUL.FTZ R220, R97, R226 ;  /* 0x000000e261dc7220 */ /* 0x000fe20000410000 */
[----:B------:R-:W-:Y:S06]  /*3ac0*/  @P3 BRA `(.L_x_8235) ;  /* 0x0000000000083947 */ /* 0x000fec0003800000 */
[----:B------:R-:W-:Y:S05]  /*3ad0*/  @P0 BRA `(.L_x_8236) ;  /* 0x00000000000c0947 */ /* 0x000fea0003800000 */
[----:B------:R-:W-:Y:S05]  /*3ae0*/  BRA `(.L_x_8237) ;  /* 0x0000000000107947 */ /* 0x000fea0003800000 */
.L_x_8235:
[----:B-----5:R-:W-:-:S05]  /*3af0*/  HADD2.F32 R97, -RZ, R90.H0_H0 ;  /* 0x2000005aff617230 */ /* 0x020fca0000004100 */
[----:B------:R-:W-:-:S07]  /*3b00*/  FADD.FTZ R220, R97, R220 ;  /* 0x000000dc61dc7221 */ /* 0x000fce0000010000 */
.L_x_8236:
[----:B------:R-:W-:-:S04]  /*3b10*/  F2FP.F16.F32.PACK_AB R97, RZ, R220 ;  /* 0x000000dcff61723e */ /* 0x000fc800000000ff */
[----:B------:R-:W-:-:S07]  /*3b20*/  PRMT R94, R97, 0x7610, R94 ;  /* 0x00007610615e7816 */ /* 0x000fce000000005e */
.L_x_8237:
[----:B------:R-:W-:-:S05]  /*3b30*/  HADD2.F32 R97, -RZ, R98.H1_H1 ;  /* 0x30000062ff617230 */ /* 0x000fca0000004100 */
[----:B------:R-:W-:Y:S01]  /*3b40*/  FMUL.FTZ R224, R97, R226 ;  /* 0x000000e261e07220 */ /* 0x000fe20000410000 */
[----:B------:R-:W-:Y:S06]  /*3b50*/  @P3 BRA `(.L_x_8238) ;  /* 0x0000000000083947 */ /* 0x000fec0003800000 */
[----:B------:R-:W-:Y:S05]  /*3b60*/  @P0 BRA `(.L_x_8239) ;  /* 0x00000000000c0947 */ /* 0x000fea0003800000 */
[----:B------:R-:W-:Y:S05]  /*3b70*/  BRA `(.L_x_8240) ;  /* 0x0000000000107947 */ /* 0x000fea0003800000 */
.L_x_8238:
[----:B-----5:R-:W-:-:S05]  /*3b80*/  HADD2.F32 R97, -RZ, R90.H1_H1 ;  /* 0x3000005aff617230 */ /* 0x020fca0000004100 */
[----:B------:R-:W-:-:S07]  /*3b90*/  FADD.FTZ R224, R97, R224 ;  /* 0x000000e061e07221 */ /* 0x000fce0000010000 */
.L_x_8239:
[----:B------:R-:W-:-:S04]  /*3ba0*/  F2FP.F16.F32.PACK_AB R97, RZ, R224 ;  /* 0x000000e0ff61723e */ /* 0x000fc800000000ff */
[----:B------:R-:W-:-:S07]  /*3bb0*/  PRMT R94, R94, 0x5410, R97 ;  /* 0x000054105e5e7816 */ /* 0x000fce0000000061 */
.L_x_8240:
[----:B------:R-:W-:-:S05]  /*3bc0*/  HADD2.F32 R97, -RZ, R99.H0_H0 ;  /* 0x20000063ff617230 */ /* 0x000fca0000004100 */
[----:B------:R-:W-:Y:S01]  /*3bd0*/  FMUL.FTZ R98, R97, R226 ;  /* 0x000000e261627220 */ /* 0x000fe20000410000 */
[----:B------:R-:W-:Y:S06]  /*3be0*/  @P3 BRA `(.L_x_8241) ;  /* 0x0000000000083947 */ /* 0x000fec0003800000 */
[----:B------:R-:W-:Y:S05]  /*3bf0*/  @P0 BRA `(.L_x_8242) ;  /* 0x00000000000c0947 */ /* 0x000fea0003800000 */
[----:B------:R-:W-:Y:S05]  /*3c00*/  BRA `(.L_x_8243) ;  /* 0x0000000000107947 */ /* 0x000fea0003800000 */
.L_x_8241:
[----:B-----5:R-:W-:-:S05]  /*3c10*/  HADD2.F32 R97, -RZ, R91.H0_H0 ;  /* 0x2000005bff617230 */ /* 0x020fca0000004100 */
[----:B------:R-:W-:-:S07]  /*3c20*/  FADD.FTZ R98, R97, R98 ;  /* 0x0000006261627221 */ /* 0x000fce0000010000 */
.L_x_8242:
[----:B------:R-:W-:-:S04]  /*3c30*/  F2FP.F16.F32.PACK_AB R97, RZ, R98 ;  /* 0x00000062ff61723e */ /* 0x000fc800000000ff */
[----:B------:R-:W-:-:S07]  /*3c40*/  PRMT R95, R97, 0x7610, R95 ;  /* 0x00007610615f7816 */ /* 0x000fce000000005f */
.L_x_8243:
[----:B------:R-:W-:-:S05]  /*3c50*/  HADD2.F32 R99, -RZ, R99.H1_H1 ;  /* 0x30000063ff637230 */ /* 0x000fca0000004100 */
[----:B------:R-:W-:Y:S01]  /*3c60*/  FMUL.FTZ R226, R99, R226 ;  /* 0x000000e263e27220 */ /* 0x000fe20000410000 */
[----:B------:R-:W-:Y:S06]  /*3c70*/  @P3 BRA `(.L_x_8244) ;  /* 0x0000000000083947 */ /* 0x000fec0003800000 */
[----:B------:R-:W-:Y:S05]  /*3c80*/  @P0 BRA `(.L_x_8245) ;  /* 0x00000000000c0947 */ /* 0x000fea0003800000 */
[----:B------:R-:W-:Y:S05]  /*3c90*/  BRA `(.L_x_8246) ;  /* 0x0000000000107947 */ /* 0x000fea0003800000 */
.L_x_8244:
[----:B-----5:R-:W-:-:S05]  /*3ca0*/  HADD2.F32 R97, -RZ, R91.H1_H1 ;  /* 0x3000005bff617230 */ /* 0x020fca0000004100 */
[----:B------:R-:W-:-:S07]  /*3cb0*/  FADD.FTZ R226, R97, R226 ;  /* 0x000000e261e27221 */ /* 0x000fce0000010000 */
.L_x_8245:
[----:B------:R-:W-:-:S04]  /*3cc0*/  F2FP.F16.F32.PACK_AB R97, RZ, R226 ;  /* 0x000000e2ff61723e */ /* 0x000fc800000000ff */
[----:B------:R-:W-:-:S07]  /*3cd0*/  PRMT R95, R95, 0x5410, R97 ;  /* 0x000054105f5f7816 */ /* 0x000fce0000000061 */
.L_x_8246:
        /* <DEDUP_REMOVED lines=267> */
.L_x_8260:
[----:B------:R-:W-:Y:S01]  /*4d90*/  FMUL.FTZ R219, R217, R217 ;  /* 0x000000d9d9db7220 */ /* 0x000fe20000410000 */
[----:B-1----:R-:W-:Y:S01]  /*4da0*/  FADD.FTZ R232, R221, R232 ;  /* 0x000000e8dde87221 */ /* 0x002fe20000010000 */
[----:B------:R-:W-:Y:S01]  /*4db0*/  FSEL R97, R217, RZ, !P4 ;  /* 0x000000ffd9617208 */ /* 0x000fe20006000000 */
[----:B0-----:R-:W-:Y:S02]  /*4dc0*/  HADD2.F32 R221, -RZ, R50.H1_H1 ;  /* 0x30000032ffdd7230 */ /* 0x001fe40000004100 */
[----:B------:R-:W-:Y:S01]  /*4dd0*/  FSEL R228, R219, RZ, P4 ;  /* 0x000000ffdbe47208 */ /* 0x000fe20002000000 */
[----:B------:R-:W-:Y:S01]  /*4de0*/  FFMA.FTZ R99, R232, R99, UR7 ;  /* 0x00000007e8637e23 */ /* 0x000fe20008010063 */
        /* <DEDUP_REMOVED lines=82> */
[----:B0-----:R-:W-:-:S02]  /*5310*/  HADD2.F32 R99, -RZ, R87.H0_H0 ;  /* 0x20000057ff637230 */ /* 0x001fc40000004100 */
[C---:B-1----:R-:W-:Y:S01]  /*5320*/  FMUL.FTZ R110, R209.reuse, R110 ;  /* 0x0000006ed16e7220 */ /* 0x042fe20000410000 */
[----:B------:R-:W-:Y:S02]  /*5330*/  HADD2.F32 R213, -RZ, R87.H1_H1 ;  /* 0x30000057ffd57230 */ /* 0x000fe40000004100 */
[C---:B------:R-:W-:Y:S01]  /*5340*/  FMUL.FTZ R113, R209.reuse, R113 ;  /* 0x00000071d1717220 */ /* 0x040fe20000410000 */
[--C-:B------:R-:W-:Y:S02]  /*5350*/  HADD2.F32 R97, -RZ, R86.reuse.H0_H0 ;  /* 0x20000056ff617230 */ /* 0x100fe40000004100 */
[C---:B------:R-:W-:Y:S01]  /*5360*/  FMUL.FTZ R108, R209.reuse, R108 ;  /* 0x0000006cd16c7220 */ /* 0x040fe20000410000 */
[----:B------:R-:W-:Y:S02]  /*5370*/  HADD2.F32 R211, -RZ, R86.H1_H1 ;  /* 0x30000056ffd37230 */ /* 0x000fe40000004100 */
[----:B------:R-:W-:Y:S01]  /*5380*/  FMUL.FTZ R111, R209, R111 ;  /* 0x0000006fd16f7220 */ /* 0x000fe20000410000 */
[----:B------:R-:W-:Y:S01]  /*5390*/  FFMA.FTZ R110, R110, R99, R43 ;  /* 0x000000636e6e7223 */ /* 0x000fe2000001002b */
[----:B------:R-:W-:Y:S01]  /*53a0*/  FFMA.FTZ R99, R113, R213, R42 ;  /* 0x000000d571637223 */ /* 0x000fe2000001002a */
[----:B------:R-:W-:Y:S01]  /*53b0*/  FFMA.FTZ R97, R108, R97, R45 ;  /* 0x000000616c617223 */ /* 0x000fe2000001002d */
[----:B------:R-:W-:Y:S01]  /*53c0*/  FFMA.FTZ R108, R111, R211, R44 ;  /* 0x000000d36f6c7223 */ /* 0x000fe2000001002c */
[----:B------:R-:W-:-:S02]  /*53d0*/  HADD2.F32 R213, -RZ, R85.H1_H1 ;  /* 0x30000055ffd57230 */ /* 0x000fc40000004100 */
[C---:B------:R-:W-:Y:S01]  /*53e0*/  FMUL.FTZ R236, R209.reuse, R106 ;  /* 0x0000006ad1ec7220 */ /* 0x040fe20000410000 */
[--C-:B------:R-:W-:Y:S02]  /*53f0*/  HADD2.F32 R111, -RZ, R84.reuse.H0_H0 ;  /* 0x20000054ff6f7230 */ /* 0x100fe40000004100 */
[C---:B------:R-:W-:Y:S01]  /*5400*/  FMUL.FTZ R109, R209.reuse, R109 ;  /* 0x0000006dd16d7220 */ /* 0x040fe20000410000 */
[----:B------:R-:W-:Y:S02]  /*5410*/  HADD2.F32 R113, -RZ, R84.H1_H1 ;  /* 0x30000054ff717230 */ /* 0x000fe40000004100 */
[C---:B------:R-:W-:Y:S01]  /*5420*/  FMUL.FTZ R106, R209.reuse, R105 ;  /* 0x00000069d16a7220 */ /* 0x040fe20000410000 */
[----:B------:R-:W-:Y:S02]  /*5430*/  HADD2.F32 R211, -RZ, R85.H0_H0 ;  /* 0x20000055ffd37230 */ /* 0x000fe40000004100 */
[----:B------:R-:W-:Y:S01]  /*5440*/  FMUL.FTZ R105, R209, R107 ;  /* 0x0000006bd1697220 */ /* 0x000fe20000410000 */
[----:B------:R-:W-:Y:S01]  /*5450*/  FFMA.FTZ R107, R109, R213, R46 ;  /* 0x000000d56d6b7223 */ /* 0x000fe2000001002e */
[----:B------:R-:W-:Y:S01]  /*5460*/  FFMA.FTZ R106, R106, R111, R121 ;  /* 0x0000006f6a6a7223 */ /* 0x000fe20000010079 */
[----:B------:R-:W-:-:S02]  /*5470*/  HADD2.F32 R109, -RZ, R82.H0_H0 ;  /* 0x20000052ff6d7230 */ /* 0x000fc40000004100 */
[----:B------:R-:W-:Y:S01]  /*5480*/  FFMA.FTZ R105, R105, R113, R120 ;  /* 0x0000007169697223 */ /* 0x000fe20000010078 */
[----:B------:R-:W-:Y:S01]  /*5490*/  FFMA.FTZ R236, R236, R211, R47 ;  /* 0x000000d3ecec7223 */ /* 0x000fe2000001002f */
[--C-:B------:R-:W-:Y:S02]  /*54a0*/  HADD2.F32 R111, -RZ, R83.reuse.H0_H0 ;  /* 0x20000053ff6f7230 */ /* 0x100fe40000004100 */
[C---:B------:R-:W-:Y:S01]  /*54b0*/  FMUL.FTZ R116, R209.reuse, R116 ;  /* 0x00000074d1747220 */ /* 0x040fe20000410000 */
[----:B------:R-:W-:Y:S02]  /*54c0*/  HADD2.F32 R113, -RZ, R82.H1_H1 ;  /* 0x30000052ff717230 */ /* 0x000fe40000004100 */
[C---:B------:R-:W-:Y:S01]  /*54d0*/  FMUL.FTZ R118, R209.reuse, R118 ;  /* 0x00000076d1767220 */ /* 0x040fe20000410000 */
[----:B------:R-:W-:Y:S02]  /*54e0*/  HADD2.F32 R211, -RZ, R83.H1_H1 ;  /* 0x30000053ffd37230 */ /* 0x000fe40000004100 */
[C---:B------:R-:W-:Y:S01]  /*54f0*/  FMUL.FTZ R119, R209.reuse, R119 ;  /* 0x00000077d1777220 */ /* 0x040fe20000410000 */
[----:B------:R-:W-:Y:S01]  /*5500*/  FMUL.FTZ R157, R209, R157 ;  /* 0x0000009dd19d7220 */ /* 0x000fe20000410000 */
[----:B------:R-:W-:Y:S01]  /*5510*/  FFMA.FTZ R116, R116, R109, R37 ;  /* 0x0000006d74747223 */ /* 0x000fe20000010025 */
[----:B------:R-:W-:Y:S01]  /*5520*/  FFMA.FTZ R111, R118, R111, R35 ;  /* 0x0000006f766f7223 */ /* 0x000fe20000010023 */
[----:B------:R-:W-:Y:S01]  /*5530*/  FFMA.FTZ R109, R119, R113, R36 ;  /* 0x00000071776d7223 */ /* 0x000fe20000010024 */
[----:B------:R-:W-:Y:S01]  /*5540*/  FFMA.FTZ R118, R157, R211, R34 ;  /* 0x000000d39d767223 */ /* 0x000fe20000010022 */
[----:B------:R-:W-:-:S02]  /*5550*/  HADD2.F32 R113, -RZ, R80.H0_H0 ;  /* 0x20000050ff717230 */ /* 0x000fc40000004100 */
[C---:B------:R-:W-:Y:S01]  /*5560*/  FMUL.FTZ R211, R209.reuse, R117 ;  /* 0x00000075d1d37220 */ /* 0x040fe20000410000 */
[--C-:B------:R-:W-:Y:S02]  /*5570*/  HADD2.F32 R157, -RZ, R81.reuse.H0_H0 ;  /* 0x20000051ff9d7230 */ /* 0x100fe40000004100 */
[C---:B------:R-:W-:Y:S01]  /*5580*/  FMUL.FTZ R112, R209.reuse, R112 ;  /* 0x00000070d1707220 */ /* 0x040fe20000410000 */
[----:B------:R-:W-:Y:S02]  /*5590*/  HADD2.F32 R119, -RZ, R80.H1_H1 ;  /* 0x30000050ff777230 */ /* 0x000fe40000004100 */
[C---:B------:R-:W-:Y:S01]  /*55a0*/  FMUL.FTZ R114, R209.reuse, R114 ;  /* 0x00000072d1727220 */ /* 0x040fe20000410000 */
[----:B------:R-:W-:Y:S02]  /*55b0*/  HADD2.F32 R213, -RZ, R81.H1_H1 ;  /* 0x30000051ffd57230 */ /* 0x000fe40000004100 */
[C---:B------:R-:W-:Y:S01]  /*55c0*/  FMUL.FTZ R117, R209.reuse, R115 ;  /* 0x00000073d1757220 */ /* 0x040fe20000410000 */
[----:B------:R-:W-:Y:S01]  /*55d0*/  FFMA.FTZ R113, R112, R113, R41 ;  /* 0x0000007170717223 */ /* 0x000fe20000010029 */
[----:B------:R-:W-:Y:S01]  /*55e0*/  FFMA.FTZ R115, R114, R157, R39 ;  /* 0x0000009d72737223 */ /* 0x000fe20000010027 */
[----:B------:R-:W-:Y:S01]  /*55f0*/  FMUL.FTZ R240, R209, R161 ;  /* 0x000000a1d1f07220 */ /* 0x000fe20000410000 */
[----:B------:R-:W-:Y:S01]  /*5600*/  FFMA.FTZ R112, R117, R119, R40 ;  /* 0x0000007775707223 */ /* 0x000fe20000010028 */
[----:B------:R-:W-:Y:S01]  /*5610*/  FFMA.FTZ R114, R211, R213, R38 ;  /* 0x000000d5d3727223 */ /* 0x000fe20000010026 */
[----:B------:R-:W-:-:S02]  /*5620*/  HADD2.F32 R117, -RZ, R78.H0_H0 ;  /* 0x2000004eff757230 */ /* 0x000fc40000004100 */
[C---:B------:R-:W-:Y:S01]  /*5630*/  FMUL.FTZ R157, R209.reuse, R164 ;  /* 0x000000a4d19d7220 */ /* 0x040fe20000410000 */
[----:B------:R-:W-:Y:S02]  /*5640*/  HADD2.F32 R211, -RZ, R78.H1_H1 ;  /* 0x3000004effd37230 */ /* 0x000fe40000004100 */
[C---:B------:R-:W-:Y:S01]  /*5650*/  FMUL.FTZ R238, R209.reuse, R163 ;  /* 0x000000a3d1ee7220 */ /* 0x040fe20000410000 */
[--C-:B------:R-:W-:Y:S02]  /*5660*/  HADD2.F32 R119, -RZ, R79.reuse.H0_H0 ;  /* 0x2000004fff777230 */ /* 0x100fe40000004100 */
[----:B------:R-:W-:Y:S01]  /*5670*/  FMUL.FTZ R167, R209, R167 ;  /* 0x000000a7d1a77220 */ /* 0x000fe20000410000 */
[----:B------:R-:W-:Y:S02]  /*5680*/  HADD2.F32 R213, -RZ, R79.H1_H1 ;  /* 0x3000004fffd57230 */ /* 0x000fe40000004100 */
[----:B------:R-:W-:Y:S01]  /*5690*/  FFMA.FTZ R164, R240, R117, R29 ;  /* 0x00000075f0a47223 */ /* 0x000fe2000001001d */
[----:B------:R-:W-:Y:S01]  /*56a0*/  FFMA.FTZ R117, R157, R211, R28 ;  /* 0x000000d39d757223 */ /* 0x000fe2000001001c */
[----:B------:R-:W-:Y:S01]  /*56b0*/  FFMA.FTZ R238, R238, R119, R27 ;  /* 0x00000077eeee7223 */ /* 0x000fe2000001001b */
[----:B------:R-:W-:-:S02]  /*56c0*/  HADD2.F32 R157, -RZ, R76.H0_H0 ;  /* 0x2000004cff9d7230 */ /* 0x000fc40000004100 */
[----:B------:R-:W-:Y:S01]  /*56d0*/  FFMA.FTZ R119, R167, R213, R26 ;  /* 0x000000d5a7777223 */ /* 0x000fe2000001001a */
[----:B------:R-:W-:Y:S02]  /*56e0*/  HADD2.F32 R163, -RZ, R76.H1_H1 ;  /* 0x3000004cffa37230 */ /* 0x000fe40000004100 */
[C---:B------:R-:W-:Y:S01]  /*56f0*/  FMUL.FTZ R158, R209.reuse, R158 ;  /* 0x0000009ed19e7220 */ /* 0x040fe20000410000 */
[--C-:B------:R-:W-:Y:S02]  /*5700*/  HADD2.F32 R167, -RZ, R77.reuse.H0_H0 ;  /* 0x2000004dffa77230 */ /* 0x100fe40000004100 */
[C---:B------:R-:W-:Y:S01]  /*5710*/  FMUL.FTZ R161, R209.reuse, R160 ;  /* 0x000000a0d1a17220 */ /* 0x040fe20000410000 */
[C---:B------:R-:W-:Y:S01]  /*5720*/  FMUL.FTZ R240, R209.reuse, R159 ;  /* 0x0000009fd1f07220 */ /* 0x040fe20000410000 */
[----:B------:R-:W-:Y:S02]  /*5730*/  HADD2.F32 R211, -RZ, R77.H1_H1 ;  /* 0x3000004dffd37230 */ /* 0x000fe40000004100 */
[----:B------:R-:W-:Y:S01]  /*5740*/  FFMA.FTZ R158, R158, R157, R33 ;  /* 0x0000009d9e9e7223 */ /* 0x000fe20000010021 */
[----:B------:R-:W-:Y:S01]  /*5750*/  FMUL.FTZ R159, R209, R162 ;  /* 0x000000a2d19f7220 */ /* 0x000fe20000410000 */
[----:B------:R-:W-:Y:S01]  /*5760*/  FFMA.FTZ R157, R161, R163, R32 ;  /* 0x000000a3a19d7223 */ /* 0x000fe20000010020 */
[----:B------:R-:W-:Y:S01]  /*5770*/  FFMA.FTZ R160, R240, R167, R31 ;  /* 0x000000a7f0a07223 */ /* 0x000fe2000001001f */
[----:B------:R-:W-:-:S02]  /*5780*/  HADD2.F32 R161, -RZ, R74.H0_H0 ;  /* 0x2000004affa17230 */ /* 0x000fc40000004100 */
[C---:B------:R-:W-:Y:S01]  /*5790*/  FMUL.FTZ R162, R209.reuse, R170 ;  /* 0x000000aad1a27220 */ /* 0x040fe20000410000 */
[----:B------:R-:W-:Y:S02]  /*57a0*/  HADD2.F32 R167, -RZ, R74.H1_H1 ;  /* 0x3000004affa77230 */ /* 0x000fe40000004100 */
[----:B------:R-:W-:Y:S01]  /*57b0*/  FMUL.FTZ R173, R209, R173 ;  /* 0x000000add1ad7220 */ /* 0x000fe20000410000 */
[--C-:B------:R-:W-:Y:S02]  /*57c0*/  HADD2.F32 R163, -RZ, R75.reuse.H0_H0 ;  /* 0x2000004bffa37230 */ /* 0x100fe40000004100 */
[----:B------:R-:W-:Y:S01]  /*57d0*/  FFMA.FTZ R159, R159, R211, R30 ;  /* 0x000000d39f9f7223 */ /* 0x000fe2000001001e */
[----:B------:R-:W-:Y:S02]  /*57e0*/  HADD2.F32 R213, -RZ, R75.H1_H1 ;  /* 0x3000004bffd57230 */ /* 0x000fe40000004100 */
[C---:B------:R-:W-:Y:S01]  /*57f0*/  FMUL.FTZ R172, R209.reuse, R172 ;  /* 0x000000acd1ac7220 */ /* 0x040fe20000410000 */
[----:B------:R-:W-:Y:S01]  /*5800*/  FMUL.FTZ R211, R209, R176 ;  /* 0x000000b0d1d37220 */ /* 0x000fe20000410000 */
        /* <DEDUP_REMOVED lines=27> */
[----:B------:R-:W-:-:S02]  /*59c0*/  HADD2.F32 R213, -RZ, R69.H1_H1 ;  /* 0x30000045ffd57230 */ /* 0x000fc40000004100 */
[----:B------:R-:W-:Y:S01]  /*59d0*/  FMUL.FTZ R184, R209, R177 ;  /* 0x000000b1d1b87220 */ /* 0x000fe20000410000 */
[----:B------:R-:W-:Y:S01]  /*59e0*/  FFMA.FTZ R171, R179, R211, R12 ;  /* 0x000000d3b3ab7223 */ /* 0x000fe2000001000c */
[--C-:B------:R-:W-:Y:S02]  /*59f0*/  HADD2.F32 R181, -RZ, R68.reuse.H0_H0 ;  /* 0x20000044ffb57230 */ /* 0x100fe40000004100 */
[C---:B------:R-:W-:Y:S01]  /*5a00*/  FMUL.FTZ R177, R209.reuse, R180 ;  /* 0x000000b4d1b17220 */ /* 0x040fe20000410000 */
[----:B------:R-:W-:Y:S02]  /*5a10*/  HADD2.F32 R179, -RZ, R69.H0_H0 ;  /* 0x20000045ffb37230 */ /* 0x000fe40000004100 */
[C---:B------:R-:W-:Y:S01]  /*5a20*/  FMUL.FTZ R174, R209.reuse, R174 ;  /* 0x000000aed1ae7220 */ /* 0x040fe20000410000 */
[----:B------:R-:W-:Y:S02]  /*5a30*/  HADD2.F32 R182, -RZ, R68.H1_H1 ;  /* 0x30000044ffb67230 */ /* 0x000fe40000004100 */
        /* <DEDUP_REMOVED lines=12> */
[----:B------:R-:W-:Y:S01]  /*5b00*/  FMUL.FTZ R191, R209, R191 ;  /* 0x000000bfd1bf7220 */ /* 0x000fe20000410000 */
[----:B------:R-:W-:Y:S01]  /*5b10*/  FFMA.FTZ R181, R180, R181, R5 ;  /* 0x000000b5b4b57223 */ /* 0x000fe20000010005 */
[----:B------:R-:W-:Y:S01]  /*5b20*/  FFMA.FTZ R182, R182, R211, R3 ;  /* 0x000000d3b6b67223 */ /* 0x000fe20000010003 */
[----:B------:R-:W-:Y:S01]  /*5b30*/  FFMA.FTZ R180, R189, R184, R4 ;  /* 0x000000b8bdb47223 */ /* 0x000fe20000010004 */
[----:B------:R-:W-:-:S02]  /*5b40*/  HADD2.F32 R211, -RZ, R65.H1_H1 ;  /* 0x30000041ffd37230 */ /* 0x000fc40000004100 */
[----:B------:R-:W-:Y:S01]  /*5b50*/  FMUL.FTZ R240, R209, R185 ;  /* 0x000000b9d1f07220 */ /* 0x000fe20000410000 */
[--C-:B------:R-:W-:Y:S02]  /*5b60*/  HADD2.F32 R189, -RZ, R64.reuse.H0_H0 ;  /* 0x20000040ffbd7230 */ /* 0x100fe40000004100 */
[----:B------:R-:W-:Y:S01]  /*5b70*/  FFMA.FTZ R187, R191, R213, R2 ;  /* 0x000000d5bfbb7223 */ /* 0x000fe20000010002 */
[----:B------:R-:W-:Y:S02]  /*5b80*/  HADD2.F32 R190, -RZ, R64.H1_H1 ;  /* 0x30000040ffbe7230 */ /* 0x000fe40000004100 */
[C---:B------:R-:W-:Y:S01]  /*5b90*/  FMUL.FTZ R185, R209.reuse, R188 ;  /* 0x000000bcd1b97220 */ /* 0x040fe20000410000 */
[C---:B------:R-:W-:Y:S01]  /*5ba0*/  FMUL.FTZ R184, R209.reuse, R183 ;  /* 0x000000b7d1b87220 */ /* 0x040fe20000410000 */
[----:B------:R-:W-:Y:S02]  /*5bb0*/  HADD2.F32 R191, -RZ, R65.H0_H0 ;  /* 0x20000041ffbf7230 */ /* 0x000fe40000004100 */
[----:B------:R-:W-:Y:S01]  /*5bc0*/  FMUL.FTZ R183, R209, R186 ;  /* 0x000000bad1b77220 */ /* 0x000fe20000410000 */
[----:B------:R-:W-:Y:S01]  /*5bd0*/  FFMA.FTZ R185, R185, R211, R6 ;  /* 0x000000d3b9b97223 */ /* 0x000fe20000010006 */
[----:B------:R-:W-:Y:S01]  /*5be0*/  FFMA.FTZ R184, R184, R189, R9 ;  /* 0x000000bdb8b87223 */ /* 0x000fe20000010009 */
[----:B------:R-:W-:-:S02]  /*5bf0*/  HADD2.F32 R188, -RZ, R62.H0_H0 ;  /* 0x2000003effbc7230 */ /* 0x000fc40000004100 */
[----:B------:R-:W-:Y:S01]  /*5c00*/  FFMA.FTZ R183, R183, R190, R8 ;  /* 0x000000beb7b77223 */ /* 0x000fe20000010008 */
[----:B------:R-:W-:Y:S02]  /*5c10*/  HADD2.F32 R211, -RZ, R62.H1_H1 ;  /* 0x3000003effd37230 */ /* 0x000fe40000004100 */
[C---:B------:R-:W-:Y:S01]  /*5c20*/  FMUL.FTZ R189, R209.reuse, R195 ;  /* 0x000000c3d1bd7220 */ /* 0x040fe20000410000 */
[----:B------:R-:W-:Y:S01]  /*5c30*/  FFMA.FTZ R186, R240, R191, R7 ;  /* 0x000000bff0ba7223 */ /* 0x000fe20000010007 */
        /* <DEDUP_REMOVED lines=9> */
[----:B------:R-:W-:Y:S01]  /*5cd0*/  FFMA.FTZ R190, R200, R213, R129 ;  /* 0x000000d5c8be7223 */ /* 0x000fe20000010081 */
[----:B------:R-:W-:Y:S02]  /*5ce0*/  HADD2.F32 R197, -RZ, R60.H0_H0 ;  /* 0x2000003cffc57230 */ /* 0x000fe40000004100 */
[C---:B------:R-:W-:Y:S01]  /*5cf0*/  FMUL.FTZ R195, R209.reuse, R193 ;  /* 0x000000c1d1c37220 */ /* 0x040fe20000410000 */
[C---:B------:R-:W-:Y:S01]  /*5d00*/  FMUL.FTZ R196, R209.reuse, R196 ;  /* 0x000000c4d1c47220 */ /* 0x040fe20000410000 */
[----:B------:R-:W-:Y:S02]  /*5d10*/  HADD2.F32 R200, -RZ, R61.H0_H0 ;  /* 0x2000003dffc87230 */ /* 0x000fe40000004100 */
[C---:B------:R-:W-:Y:S01]  /*5d20*/  FMUL.FTZ R193, R209.reuse, R192 ;  /* 0x000000c0d1c17220 */ /* 0x040fe20000410000 */
[----:B------:R-:W-:Y:S01]  /*5d30*/  FMUL.FTZ R192, R209, R194 ;  /* 0x000000c2d1c07220 */ /* 0x000fe20000410000 */
[----:B------:R-:W-:Y:S01]  /*5d40*/  FFMA.FTZ R194, R196, R211, R125 ;  /* 0x000000d3c4c27223 */ /* 0x000fe2000001007d */
[----:B------:R-:W-:-:S02]  /*5d50*/  HADD2.F32 R196, -RZ, R58.H0_H0 ;  /* 0x2000003affc47230 */ /* 0x000fc40000004100 */
[----:B------:R-:W-:Y:S01]  /*5d60*/  FFMA.FTZ R193, R193, R197, R0 ;  /* 0x000000c5c1c17223 */ /* 0x000fe20000010000 */
[----:B------:R-:W-:Y:S02]  /*5d70*/  HADD2.F32 R198, -RZ, R60.H1_H1 ;  /* 0x3000003cffc67230 */ /* 0x000fe40000004100 */
[----:B------:R-:W-:Y:S01]  /*5d80*/  FFMA.FTZ R195, R195, R200, R122 ;  /* 0x000000c8c3c37223 */ /* 0x000fe2000001007a */
[----:B------:R-:W-:Y:S02]  /*5d90*/  HADD2.F32 R211, -RZ, R58.H1_H1 ;  /* 0x3000003affd37230 */ /* 0x000fe40000004100 */
[C---:B------:R-:W-:Y:S01]  /*5da0*/  FMUL.FTZ R197, R209.reuse, R203 ;  /* 0x000000cbd1c57220 */ /* 0x040fe20000410000 */
[----:B------:R-:W-:Y:S02]  /*5db0*/  HADD2.F32 R215, -RZ, R59.H1_H1 ;  /* 0x3000003bffd77230 */ /* 0x000fe40000004100 */
[C---:B------:R-:W-:Y:S01]  /*5dc0*/  FMUL.FTZ R200, R209.reuse, R205 ;  /* 0x000000cdd1c87220 */ /* 0x040fe20000410000 */
[C---:B------:R-:W-:Y:S01]  /*5dd0*/  FMUL.FTZ R208, R209.reuse, R208 ;  /* 0x000000d0d1d07220 */ /* 0x040fe20000410000 */
[----:B------:R-:W-:Y:S01]  /*5de0*/  FMUL.FTZ R213, R209, R206 ;  /* 0x000000ced1d57220 */ /* 0x000fe20000410000 */
[----:B------:R-:W-:Y:S01]  /*5df0*/  FFMA.FTZ R197, R197, R196, R132 ;  /* 0x000000c4c5c57223 */ /* 0x000fe20000010084 */
[----:B------:R-:W-:Y:S01]  /*5e00*/  FFMA.FTZ R192, R192, R198, R123 ;  /* 0x000000c6c0c07223 */ /* 0x000fe2000001007b */
[----:B------:R-:W-:Y:S01]  /*5e10*/  FFMA.FTZ R196, R200, R211, R135 ;  /* 0x000000d3c8c47223 */ /* 0x000fe20000010087 */
[----:B------:R-:W-:-:S02]  /*5e20*/  HADD2.F32 R206, -RZ, R57.H0_H0 ;  /* 0x20000039ffce7230 */ /* 0x000fc40000004100 */
[----:B------:R-:W-:Y:S01]  /*5e30*/  FFMA.FTZ R203, R208, R215, R137 ;  /* 0x000000d7d0cb7223 */ /* 0x000fe20000010089 */
[----:B------:R-:W-:Y:S02]  /*5e40*/  HADD2.F32 R198, -RZ, R59.H0_H0 ;  /* 0x2000003bffc67230 */ /* 0x000fe40000004100 */
[C---:B------:R-:W-:Y:S01]  /*5e50*/  FMUL.FTZ R201, R209.reuse, R201 ;  /* 0x000000c9d1c97220 */ /* 0x040fe20000410000 */
[----:B------:R-:W-:Y:S02]  /*5e60*/  HADD2.F32 R211, -RZ, R57.H1_H1 ;  /* 0x30000039ffd37230 */ /* 0x000fe40000004100 */
[C---:B------:R-:W-:Y:S01]  /*5e70*/  FMUL.FTZ R208, R209.reuse, R204 ;  /* 0x000000ccd1d07220 */ /* 0x040fe20000410000 */
[--C-:B------:R-:W-:Y:S02]  /*5e80*/  HADD2.F32 R200, -RZ, R56.reuse.H0_H0 ;  /* 0x20000038ffc87230 */ /* 0x100fe40000004100 */
[----:B------:R-:W-:Y:S01]  /*5e90*/  FMUL.FTZ R199, R209, R199 ;  /* 0x000000c7d1c77220 */ /* 0x000fe20000410000 */
[----:B------:R-:W-:-:S02]  /*5ea0*/  HADD2.F32 R205, -RZ, R56.H1_H1 ;  /* 0x30000038ffcd7230 */ /* 0x000fc40000004100 */
[----:B------:R-:W-:Y:S01]  /*5eb0*/  FMUL.FTZ R204, R209, R202 ;  /* 0x000000cad1cc7220 */ /* 0x000fe20000410000 */
[----:B------:R-:W-:Y:S01]  /*5ec0*/  FFMA.FTZ R202, R201, R206, R130 ;  /* 0x000000cec9ca7223 */ /* 0x000fe20000010082 */
[----:B------:R-:W-:Y:S01]  /*5ed0*/  FFMA.FTZ R198, R213, R198, R134 ;  /* 0x000000c6d5c67223 */ /* 0x000fe20000010086 */
[----:B------:R-:W-:Y:S01]  /*5ee0*/  FFMA.FTZ R201, R208, R211, R133 ;  /* 0x000000d3d0c97223 */ /* 0x000fe20000010085 */
[----:B------:R-:W-:Y:S01]  /*5ef0*/  FFMA.FTZ R200, R199, R200, R128 ;  /* 0x000000c8c7c87223 */ /* 0x000fe20000010080 */
[--C-:B------:R-:W-:Y:S02]  /*5f00*/  HADD2.F32 R206, -RZ, R55.reuse.H0_H0 ;  /* 0x20000037ffce7230 */ /* 0x100fe40000004100 */
[----:B------:R-:W-:Y:S01]  /*5f10*/  FFMA.FTZ R199, R204, R205, R131 ;  /* 0x000000cdccc77223 */ /* 0x000fe20000010083 */
[----:B------:R-:W-:Y:S02]  /*5f20*/  HADD2.F32 R213, -RZ, R55.H1_H1 ;  /* 0x30000037ffd57230 */ /* 0x000fe40000004100 */
[C---:B------:R-:W-:Y:S01]  /*5f30*/  FMUL.FTZ R211, R209.reuse, R232 ;  /* 0x000000e8d1d37220 */ /* 0x040fe20000410000 */
[----:B------:R-:W-:Y:S01]  /*5f40*/  FMUL.FTZ R224, R209, R224 ;  /* 0x000000e0d1e07220 */ /* 0x000fe20000410000 */
[----:B------:R-:W-:-:S02]  /*5f50*/  HADD2.F32 R204, -RZ, R54.H0_H0 ;  /* 0x20000036ffcc7230 */ /* 0x000fc40000004100 */
[C---:B------:R-:W-:Y:S01]  /*5f60*/  FMUL.FTZ R216, R209.reuse, R216 ;  /* 0x000000d8d1d87220 */ /* 0x040fe20000410000 */
[----:B------:R-:W-:Y:S02]  /*5f70*/  HADD2.F32 R208, -RZ, R54.H1_H1 ;  /* 0x30000036ffd07230 */ /* 0x000fe40000004100 */
[C---:B------:R-:W-:Y:S01]  /*5f80*/  FMUL.FTZ R205, R209.reuse, R212 ;  /* 0x000000d4d1cd7220 */ /* 0x040fe20000410000 */
[----:B------:R-:W-:Y:S01]  /*5f90*/  FMUL.FTZ R214, R209, R214 ;  /* 0x000000d6d1d67220 */ /* 0x000fe20000410000 */
[----:B------:R-:W-:Y:S01]  /*5fa0*/  FFMA.FTZ R211, R211, R206, R142 ;  /* 0x000000ced3d37223 */ /* 0x000fe2000001008e */
[----:B------:R-:W-:Y:S01]  /*5fb0*/  FFMA.FTZ R206, R216, R213, R145 ;  /* 0x000000d5d8ce7223 */ /* 0x000fe20000010091 */
[--C-:B------:R-:W-:Y:S02]  /*5fc0*/  HADD2.F32 R212, -RZ, R53.reuse.H0_H0 ;  /* 0x20000035ffd47230 */ /* 0x100fe40000004100 */
[----:B------:R-:W-:Y:S01]  /*5fd0*/  FFMA.FTZ R221, R224, R221, R151 ;  /* 0x000000dde0dd7223 */ /* 0x000fe20000010097 */
[----:B------:R-:W-:Y:S01]  /*5fe0*/  FFMA.FTZ R205, R205, R204, R140 ;  /* 0x000000cccdcd7223 */ /* 0x000fe2000001008c */
[----:B------:R-:W-:-:S02]  /*5ff0*/  HADD2.F32 R215, -RZ, R53.H1_H1 ;  /* 0x30000035ffd77230 */ /* 0x000fc40000004100 */
[C---:B------:R-:W-:Y:S01]  /*6000*/  FMUL.FTZ R213, R209.reuse, R228 ;  /* 0x000000e4d1d57220 */ /* 0x040fe20000410000 */
[----:B------:R-:W0:Y:S01]  /*6010*/  LDC.64 R224, c[0x0][0x2b8] ;  /* 0x0000ae00ffe07b82 */ /* 0x000e220000000a00 */
[----:B------:R-:W-:Y:S01]  /*6020*/  FFMA.FTZ R204, R214, R208, R143 ;  /* 0x000000d0d6cc7223 */ /* 0x000fe2000001008f */
[C---:B------:R-:W-:Y:S01]  /*6030*/  FMUL.FTZ R230, R209.reuse, R230 ;  /* 0x000000e6d1e67220 */ /* 0x040fe20000410000 */
[--C-:B------:R-:W-:Y:S02]  /*6040*/  HADD2.F32 R208, -RZ, R52.reuse.H0_H0 ;  /* 0x20000034ffd07230 */ /* 0x100fe40000004100 */
[C---:B------:R-:W-:Y:S01]  /*6050*/  FMUL.FTZ R207, R209.reuse, R207 ;  /* 0x000000cfd1cf7220 */ /* 0x040fe20000410000 */
[----:B------:R-:W-:Y:S02]  /*6060*/  HADD2.F32 R214, -RZ, R52.H1_H1 ;  /* 0x30000034ffd67230 */ /* 0x000fe40000004100 */
[----:B------:R-:W-:Y:S01]  /*6070*/  FMUL.FTZ R210, R209, R210 ;  /* 0x000000d2d1d27220 */ /* 0x000fe20000410000 */
[----:B------:R-:W-:Y:S01]  /*6080*/  FFMA.FTZ R213, R213, R212, R138 ;  /* 0x000000d4d5d57223 */ /* 0x000fe2000001008a */
[----:B------:R-:W-:Y:S01]  /*6090*/  FFMA.FTZ R212, R230, R215, R141 ;  /* 0x000000d7e6d47223 */ /* 0x000fe2000001008d */
[----:B------:R-:W-:Y:S01]  /*60a0*/  FMUL.FTZ R215, R209, R98 ;  /* 0x00000062d1d77220 */ /* 0x000fe20000410000 */
[----:B------:R-:W-:Y:S01]  /*60b0*/  FFMA.FTZ R208, R207, R208, R136 ;  /* 0x000000d0cfd07223 */ /* 0x000fe20000010088 */
[----:B------:R-:W1:Y:S01]  /*60c0*/  @!P2 LDC.64 R228, c[0x0][0x250] ;  /* 0x00009400ffe4ab82 */ /* 0x000e620000000a00 */
[----:B------:R-:W-:Y:S01]  /*60d0*/  FMUL.FTZ R98, R209, R226 ;  /* 0x000000e2d1627220 */ /* 0x000fe20000410000 */
[----:B------:R-:W-:Y:S01]  /*60e0*/  FFMA.FTZ R207, R210, R214, R139 ;  /* 0x000000d6d2cf7223 */ /* 0x000fe2000001008b */
[----:B------:R-:W-:-:S02]  /*60f0*/  HADD2.F32 R214, -RZ, R51.H0_H0 ;  /* 0x20000033ffd67230 */ /* 0x000fc40000004100 */
[C---:B------:R-:W-:Y:S01]  /*6100*/  FMUL.FTZ R219, R209.reuse, R220 ;  /* 0x000000dcd1db7220 */ /* 0x040fe20000410000 */
[----:B------:R-:W-:Y:S02]  /*6110*/  HADD2.F32 R216, -RZ, R51.H1_H1 ;  /* 0x30000033ffd87230 */ /* 0x000fe40000004100 */
[----:B------:R-:W-:Y:S01]  /*6120*/  FMUL.FTZ R222, R209, R222 ;  /* 0x000000ded1de7220 */ /* 0x000fe20000410000 */
[----:B------:R-:W-:Y:S01]  /*6130*/  HADD2.F32 R210, -RZ, R50.H0_H0 ;  /* 0x20000032ffd27230 */ /* 0x000fe20000004100 */
[----:B------:R-:W2:Y:S01]  /*6140*/  @!P2 LDC.64 R226, c[0x0][0x258] ;  /* 0x00009600ffe2ab82 */ /* 0x000ea20000000a00 */
[----:B------:R-:W-:Y:S01]  /*6150*/  FFMA.FTZ R215, R215, R214, R150 ;  /* 0x000000d6d7d77223 */ /* 0x000fe20000010096 */
[----:B------:R-:W-:Y:S01]  /*6160*/  FFMA.FTZ R214, R98, R216, R153 ;  /* 0x000000d862d67223 */ /* 0x000fe20000010099 */
[--C-:B------:R-:W-:Y:S02]  /*6170*/  HADD2.F32 R220, -RZ, R49.reuse.H0_H0 ;  /* 0x20000031ffdc7230 */ /* 0x100fe40000004100 */
[----:B------:R-:W-:Y:S01]  /*6180*/  FFMA.FTZ R210, R219, R210, R148 ;  /* 0x000000d2dbd27223 */ /* 0x000fe20000010094 */
[----:B------:R-:W-:-:S02]  /*6190*/  HADD2.F32 R98, -RZ, R49.H1_H1 ;  /* 0x30000031ff627230 */ /* 0x000fc40000004100 */
[----:B------:R-:W-:Y:S01]  /*61a0*/  FMUL.FTZ R219, R209, R96 ;  /* 0x00000060d1db7220 */ /* 0x000fe20000410000 */
[----:B------:R-:W-:Y:S01]  /*61b0*/  F2FP.F16.F32.PACK_AB R96, R105, R106 ;  /* 0x0000006a6960723e */ /* 0x000fe200000000ff */
[----:B------:R-:W-:Y:S01]  /*61c0*/  HADD2.F32 R216, -RZ, R48.H0_H0 ;  /* 0x20000030ffd87230 */ /* 0x000fe20000004100 */
[----:B------:R-:W-:Y:S01]  /*61d0*/  F2FP.F16.F32.PACK_AB R106, R109, R116 ;  /* 0x000000746d6a723e */ /* 0x000fe200000000ff */
[----:B------:R-:W-:Y:S01]  /*61e0*/  FFMA.FTZ R220, R219, R220, R146 ;  /* 0x000000dcdbdc7223 */ /* 0x000fe20000010092 */
[----:B------:R-:W-:Y:S01]  /*61f0*/  FFMA.FTZ R219, R222, R98, R149 ;  /* 0x00000062dedb7223 */ /* 0x000fe20000010095 */
[----:B------:R-:W-:Y:S01]  /*6200*/  F2FP.F16.F32.PACK_AB R98, R108, R97 ;  /* 0x000000616c62723e */ /* 0x000fe200000000ff */
[C---:B------:R-:W-:Y:S01]  /*6210*/  FMUL.FTZ R223, R209.reuse, R234 ;  /* 0x000000ead1df7220 */ /* 0x040fe20000410000 */
[----:B------:R-:W-:Y:S01]  /*6220*/  F2FP.F16.F32.PACK_AB R105, R114, R115 ;  /* 0x000000737269723e */ /* 0x000fe200000000ff */
[----:B------:R-:W-:Y:S01]  /*6230*/  FMUL.FTZ R218, R209, R218 ;  /* 0x000000dad1da7220 */ /* 0x000fe20000410000 */
[----:B------:R-:W-:Y:S01]  /*6240*/  F2FP.F16.F32.PACK_AB R109, R159, R160 ;  /* 0x000000a09f6d723e */ /* 0x000fe200000000ff */
[----:B-1----:R-:W-:Y:S01]  /*6250*/  @!P2 IMAD.WIDE R228, R152, 0x4, R228 ;  /* 0x0000000498e4a825 */ /* 0x002fe200078e02e4 */
[----:B------:R-:W-:-:S03]  /*6260*/  F2FP.F16.F32.PACK_AB R108, R157, R158 ;  /* 0x0000009e9d6c723e */ /* 0x000fc600000000ff */
[----:B------:R-:W-:Y:S01]  /*6270*/  FFMA.FTZ R216, R223, R216, R144 ;  /* 0x000000d8dfd87223 */ /* 0x000fe20000010090 */
[----:B------:R-:W-:Y:S01]  /*6280*/  F2FP.F16.F32.PACK_AB R114, R161, R162 ;  /* 0x000000a2a172723e */ /* 0x000fe200000000ff */
[--C-:B0-----:R-:W-:Y:S01]  /*6290*/  IMAD.WIDE.U32 R158, R154, 0x10, R224.reuse ;  /* 0x000000109a9e7825 */ /* 0x101fe200078e00e0 */
[C---:B------:R-:W-:Y:S01]  /*62a0*/  LEA R230, P3, R104.reuse, UR8, 0x4 ;  /* 0x0000000868e67c11 */ /* 0x040fe2000f8620ff */
[----:B------:R-:W-:Y:S01]  /*62b0*/  @!P2 STG.E desc[UR4][R228.64], R217 ;  /* 0x000000d9e400a986 */ /* 0x000fe2000c101904 */
[----:B------:R-:W-:Y:S01]  /*62c0*/  F2FP.F16.F32.PACK_AB R99, R99, R110 ;  /* 0x0000006e6363723e */ /* 0x000fe200000000ff */
[----:B------:R-:W-:Y:S01]  /*62d0*/  IMAD.WIDE.U32 R160, R155, 0x10, R224 ;  /* 0x000000109ba07825 */ /* 0x000fe200078e00e0 */
[----:B------:R-:W-:Y:S01]  /*62e0*/  LEA.HI.X R231, R104, UR9, RZ, 0x4, P3 ;  /* 0x0000000968e77c11 */ /* 0x000fe200098f24ff */
[----:B------:R-:W0:Y:S01]  /*62f0*/  LDC.64 R154, c[0x0][0x210] ;  /* 0x00008400ff9a7b82 */ /* 0x000e220000000a00 */
[----:B------:R-:W-:Y:S01]  /*6300*/  F2FP.F16.F32.PACK_AB R97, R107, R236 ;  /* 0x000000ec6b61723e */ /* 0x000fe200000000ff */
[----:B--2---:R-:W-:Y:S01]  /*6310*/  @!P2 IMAD.WIDE R226, R152, 0x4, R226 ;  /* 0x0000000498e2a825 */ /* 0x004fe200078e02e2 */
[----:B------:R-:W-:-:S02]  /*6320*/  F2FP.F16.F32.PACK_AB R104, R112, R113 ;  /* 0x000000717068723e */ /* 0x000fc400000000ff */
[----:B------:R-:W-:Y:S01]  /*6330*/  F2FP.F16.F32.PACK_AB R112, R166, R167 ;  /* 0x000000a7a670723e */ /* 0x000fe200000000ff */
[----:B------:R-:W-:Y:S01]  /*6340*/  HADD2.F32 R223, -RZ, R48.H1_H1 ;  /* 0x30000030ffdf7230 */ /* 0x000fe20000004100 */
[----:B------:R-:W-:Y:S01]  /*6350*/  F2FP.F16.F32.PACK_AB R107, R118, R111 ;  /* 0x0000006f766b723e */ /* 0x000fe200000000ff */
[--C-:B------:R-:W-:Y:S01]  /*6360*/  IMAD.WIDE.U32 R166, R100, 0x10, R224.reuse ;  /* 0x0000001064a67825 */ /* 0x100fe200078e00e0 */
[----:B------:R-:W-:Y:S01]  /*6370*/  F2FP.F16.F32.PACK_AB R113, R168, R169 ;  /* 0x000000a9a871723e */ /* 0x000fe200000000ff */
[----:B------:R-:W-:Y:S01]  /*6380*/  @!P2 STG.E desc[UR4][R226.64], R209 ;  /* 0x000000d1e200a986 */ /* 0x000fe2000c101904 */
[----:B------:R-:W-:Y:S01]  /*6390*/  F2FP.F16.F32.PACK_AB R111, R119, R238 ;  /* 0x000000ee776f723e */ /* 0x000fe200000000ff */
[----:B------:R-:W-:Y:S01]  /*63a0*/  IMAD.WIDE.U32 R168, R101, 0x10, R224 ;  /* 0x0000001065a87825 */ /* 0x000fe200078e00e0 */
[----:B------:R-:W-:-:S03]  /*63b0*/  F2FP.F16.F32.PACK_AB R110, R117, R164 ;  /* 0x000000a4756e723e */ /* 0x000fc600000000ff */
[----:B------:R-:W-:Y:S01]  /*63c0*/  FFMA.FTZ R223, R218, R223, R147 ;  /* 0x000000dfdadf7223 */ /* 0x000fe20000010093 */
[----:B------:R-:W-:Y:S01]  /*63d0*/  F2FP.F16.F32.PACK_AB R115, R163, R170 ;  /* 0x000000aaa373723e */ /* 0x000fe200000000ff */
[----:B------:R1:W-:Y:S01]  /*63e0*/  STG.E.128 desc[UR4][R230.64], R96 ;  /* 0x00000060e6007986 */ /* 0x0003e2000c101d04 */
[----:B------:R-:W-:Y:S01]  /*63f0*/  F2FP.F16.F32.PACK_AB R118, R171, R172 ;  /* 0x000000acab76723e */ /* 0x000fe200000000ff */
[--C-:B------:R-:W-:Y:S01]  /*6400*/  IMAD.WIDE.U32 R170, R102, 0x10, R224.reuse ;  /* 0x0000001066aa7825 */ /* 0x100fe200078e00e0 */
        /* <DEDUP_REMOVED lines=14> */
[----:B0-----:R-:W-:Y:S01]  /*64f0*/  LEA R152, R154, R152, 0x2 ;  /* 0x000000989a987211 */ /* 0x001fe200078e10ff */
[----:B------:R-:W-:Y:S01]  /*6500*/  IMAD.WIDE.U32 R224, R175, 0x10, R224 ;  /* 0x00000010afe07825 */ /* 0x000fe200078e00e0 */
[----:B-1----:R-:W-:-:S02]  /*6510*/  F2FP.F16.F32.PACK_AB R99, R187, R182 ;  /* 0x000000b6bb63723e */ /* 0x002fc400000000ff */
[----:B------:R-:W-:Y:S02]  /*6520*/  F2FP.F16.F32.PACK_AB R98, R180, R181 ;  /* 0x000000b5b462723e */ /* 0x000fe400000000ff */
[----:B------:R-:W-:Y:S02]  /*6530*/  F2FP.F16.F32.PACK_AB R97, R185, R186 ;  /* 0x000000bab961723e */ /* 0x000fe400000000ff */
[----:B------:R-:W-:Y:S02]  /*6540*/  F2FP.F16.F32.PACK_AB R96, R183, R184 ;  /* 0x000000b8b760723e */ /* 0x000fe400000000ff */
[----:B--2---:R-:W-:Y:S02]  /*6550*/  F2FP.F16.F32.PACK_AB R107, R203, R198 ;  /* 0x000000c6cb6b723e */ /* 0x004fe400000000ff */
[----:B------:R-:W-:Y:S01]  /*6560*/  F2FP.F16.F32.PACK_AB R106, R196, R197 ;  /* 0x000000c5c46a723e */ /* 0x000fe200000000ff */
[----:B------:R0:W-:Y:S01]  /*6570*/  STG.E.128 desc[UR4][R158.64], R96 ;  /* 0x000000609e007986 */ /* 0x0001e2000c101d04 */
[----:B------:R-:W-:-:S02]  /*6580*/  F2FP.F16.F32.PACK_AB R105, R201, R202 ;  /* 0x000000cac969723e */ /* 0x000fc400000000ff */
[----:B------:R-:W-:Y:S01]  /*6590*/  F2FP.F16.F32.PACK_AB R104, R199, R200 ;  /* 0x000000c8c768723e */ /* 0x000fe200000000ff */
[----:B------:R0:W-:Y:S01]  /*65a0*/  STG.E.128 desc[UR4][R160.64], R100 ;  /* 0x00000064a0007986 */ /* 0x0001e2000c101d04 */
[----:B---3--:R-:W-:Y:S02]  /*65b0*/  F2FP.F16.F32.PACK_AB R111, R206, R211 ;  /* 0x000000d3ce6f723e */ /* 0x008fe400000000ff */
[----:B------:R-:W-:Y:S01]  /*65c0*/  F2FP.F16.F32.PACK_AB R110, R204, R205 ;  /* 0x000000cdcc6e723e */ /* 0x000fe200000000ff */
[----:B------:R0:W-:Y:S01]  /*65d0*/  STG.E.128 desc[UR4][R156.64], R104 ;  /* 0x000000689c007986 */ /* 0x0001e2000c101d04 */
[----:B------:R-:W-:Y:S02]  /*65e0*/  F2FP.F16.F32.PACK_AB R109, R212, R213 ;  /* 0x000000d5d46d723e */ /* 0x000fe400000000ff */
[----:B------:R-:W-:Y:S02]  /*65f0*/  F2FP.F16.F32.PACK_AB R108, R207, R208 ;  /* 0x000000d0cf6c723e */ /* 0x000fe400000000ff */
[----:B----4-:R-:W-:-:S02]  /*6600*/  F2FP.F16.F32.PACK_AB R115, R214, R215 ;  /* 0x000000d7d673723e */ /* 0x010fc400000000ff */
[----:B------:R-:W-:Y:S01]  /*6610*/  F2FP.F16.F32.PACK_AB R114, R221, R210 ;  /* 0x000000d2dd72723e */ /* 0x000fe200000000ff */
[----:B------:R0:W-:Y:S01]  /*6620*/  STG.E.128 desc[UR4][R162.64], R108 ;  /* 0x0000006ca2007986 */ /* 0x0001e2000c101d04 */
[----:B------:R-:W-:Y:S02]  /*6630*/  F2FP.F16.F32.PACK_AB R113, R219, R220 ;  /* 0x000000dcdb71723e */ /* 0x000fe400000000ff */
[----:B------:R-:W-:Y:S02]  /*6640*/  F2FP.F16.F32.PACK_AB R112, R223, R216 ;  /* 0x000000d8df70723e */ /* 0x000fe400000000ff */
[----:B------:R-:W-:-:S03]  /*6650*/  ISETP.GE.AND P2, PT, R152, R155, PT ;  /* 0x0000009b9800720c */ /* 0x000fc60003f46270 */
[----:B------:R0:W-:Y:S10]  /*6660*/  STG.E.128 desc[UR4][R224.64], R112 ;  /* 0x00000070e0007986 */ /* 0x0001f4000c101d04 */
[----:B------:R-:W-:Y:S05]  /*6670*/  @!P2 BRA `(.L_x_8248) ;  /* 0xffffffa000bca947 */ /* 0x000fea000383ffff */
[----:B------:R-:W-:Y:S05]  /*6680*/  EXIT ;  /* 0x000000000000794d */ /* 0x000fea0003800000 */
.L_x_8247:
        /* <DEDUP_REMOVED lines=8> */
.L_x_8250:
[----:B------:R-:W-:Y:S05]  /*6710*/  BSYNC B0 ;  /* 0x0000000000007941 */ /* 0x000fea0003800000 */
.L_x_8249:
[----:B------:R-:W-:Y:S01]  /*6720*/  MOV R228, R232 ;  /* 0x000000e800e47202 */ /* 0x000fe20000000f00 */
[----:B------:R-:W-:Y:S01]  /*6730*/  HFMA2.MMA R225, -RZ, RZ, 0, 1.1920928955078125e-07 ;  /* 0x00000002ffe17435 */ /* 0x000fe200000001ff */
[----:B------:R-:W-:Y:S02]  /*6740*/  MOV R236, 0x1f ;  /* 0x0000001f00ec7802 */ /* 0x000fe40000000f00 */
[----:B------:R-:W-:Y:S01]  /*6750*/  MOV R223, 0xffffffff ;  /* 0xffffffff00df7802 */ /* 0x000fe20000000f00 */
[----:B------:R-:W-:-:S05]  /*6760*/  FADD.FTZ R228, R97, R228 ;  /* 0x000000e461e47221 */ /* 0x000fca0000010000 */
[----:B------:R-:W-:-:S07]  /*6770*/  MOV R234, R228 ;  /* 0x000000e400ea7202 */ /* 0x000fce0000000f00 */
[----:B------:R-:W-:Y:S05]  /*6780*/  WARPSYNC.COLLECTIVE R223, `(.L_x_8251) ;  /* 0x00000000df087348 */ /* 0x000fea0003c00000 */
[----:B------:R0:W1:Y:S02]  /*6790*/  SHFL.BFLY P3, R232, R234, R225, R236 ;  /* 0x0c0000e1eae87389 */ /* 0x00006400000600ec */
[----:B01----:R-:W-:Y:S01]  /*67a0*/  ENDCOLLECTIVE ;  /* 0x000000000000791b */ /* 0x003fe20003800000 */
.L_x_8251:
[----:B------:R-:W-:Y:S01]  /*67b0*/  HFMA2.MMA R225, -RZ, RZ, 0, 2.384185791015625e-07 ;  /* 0x00000004ffe17435 */ /* 0x000fe200000001ff */
[----:B------:R-:W-:-:S05]  /*67c0*/  MOV R99, R232 ;  /* 0x000000e800637202 */ /* 0x000fca0000000f00 */
[----:B------:R-:W-:-:S05]  /*67d0*/  FADD.FTZ R219, R228, R99 ;  /* 0x00000063e4db7221 */ /* 0x000fca0000010000 */
[----:B------:R-:W-:-:S07]  /*67e0*/  MOV R234, R219 ;  /* 0x000000db00ea7202 */ /* 0x000fce0000000f00 */
[----:B------:R-:W-:Y:S05]  /*67f0*/  WARPSYNC.COLLECTIVE R223, `(.L_x_8252) ;  /* 0x00000000df087348 */ /* 0x000fea0003c00000 */
[----:B------:R0:W1:Y:S02]  /*6800*/  SHFL.BFLY P3, R232, R234, R225, R236 ;  /* 0x0c0000e1eae87389 */ /* 0x00006400000600ec */
[----:B01----:R-:W-:Y:S01]  /*6810*/  ENDCOLLECTIVE ;  /* 0x000000000000791b */ /* 0x003fe20003800000 */
.L_x_8252:
[----:B------:R-:W-:Y:S01]  /*6820*/  HFMA2.MMA R225, -RZ, RZ, 0, 4.76837158203125e-07 ;  /* 0x00000008ffe17435 */ /* 0x000fe200000001ff */
[----:B------:R-:W-:-:S05]  /*6830*/  MOV R230, R232 ;  /* 0x000000e800e67202 */ /* 0x000fca0000000f00 */
[----:B------:R-:W-:-:S05]  /*6840*/  FADD.FTZ R230, R219, R230 ;  /* 0x000000e6dbe67221 */ /* 0x000fca0000010000 */
[----:B------:R-:W-:-:S07]  /*6850*/  MOV R234, R230 ;  /* 0x000000e600ea7202 */ /* 0x000fce0000000f00 */
[----:B------:R-:W-:Y:S05]  /*6860*/  WARPSYNC.COLLECTIVE R223, `(.L_x_8253) ;  /* 0x00000000df087348 */ /* 0x000fea0003c00000 */
[----:B------:R0:W1:Y:S02]  /*6870*/  SHFL.BFLY P3, R232, R234, R225, R236 ;  /* 0x0c0000e1eae87389 */ /* 0x00006400000600ec */
[----:B01----:R-:W-:Y:S01]  /*6880*/  ENDCOLLECTIVE ;  /* 0x000000000000791b */ /* 0x003fe20003800000 */
.L_x_8253:
[----:B------:R-:W-:Y:S01]  /*6890*/  HFMA2.MMA R225, -RZ, RZ, 0, 9.5367431640625e-07 ;  /* 0x00000010ffe17435 */ /* 0x000fe200000001ff */
[----:B------:R-:W-:-:S05]  /*68a0*/  MOV R99, R232 ;  /* 0x000000e800637202 */ /* 0x000fca0000000f00 */
[----:B------:R-:W-:Y:S02]  /*68b0*/  FADD.FTZ R221, R230, R99 ;  /* 0x00000063e6dd7221 */ /* 0x000fe40000010000 */
[----:B------:R-:W0:Y:S03]  /*68c0*/  LDC R99, c[0x0][0x290] ;  /* 0x0000a400ff637b82 */ /* 0x000e260000000800 */
[----:B------:R-:W-:-:S07]  /*68d0*/  MOV R234, R221 ;  /* 0x000000dd00ea7202 */ /* 0x000fce0000000f00 */
[----:B0-----:R-:W-:Y:S05]  /*68e0*/  WARPSYNC.COLLECTIVE R223, `(.L_x_8254) ;  /* 0x00000000df087348 */ /* 0x001fea0003c00000 */
[----:B------:R1:W2:Y:S02]  /*68f0*/  SHFL.BFLY P3, R232, R234, R225, R236 ;  /* 0x0c0000e1eae87389 */ /* 0x0002a400000600ec */
[----:B012---:R-:W-:Y:S01]  /*6900*/  ENDCOLLECTIVE ;  /* 0x000000000000791b */ /* 0x007fe20003800000 */
.L_x_8254:
        /* <DEDUP_REMOVED lines=167> */
.L_x_8255:
[----:B------:R-:W-:Y:S01]  /*7380*/  HFMA2.MMA R225, -RZ, RZ, 0, 1.1920928955078125e-07 ;  /* 0x00000002ffe17435 */ /* 0x000fe200000001ff */
[----:B------:R-:W-:-:S05]  /*7390*/  MOV R228, R232 ;  /* 0x000000e800e47202 */ /* 0x000fca0000000f00 */
[----:B------:R-:W-:-:S05]  /*73a0*/  FADD.FTZ R228, R97, R228 ;  /* 0x000000e461e47221 */ /* 0x000fca0000010000 */
[----:B------:R-:W-:-:S07]  /*73b0*/  MOV R234, R228 ;  /* 0x000000e400ea7202 */ /* 0x000fce0000000f00 */
[----:B------:R-:W-:Y:S05]  /*73c0*/  WARPSYNC.COLLECTIVE R223, `(.L_x_8256) ;  /* 0x00000000df087348 */ /* 0x000fea0003c00000 */
[----:B------:R0:W1:Y:S02]  /*73d0*/  SHFL.BFLY P3, R232, R234, R225, R236 ;  /* 0x0c0000e1eae87389 */ /* 0x00006400000600ec */
[----:B01----:R-:W-:Y:S01]  /*73e0*/  ENDCOLLECTIVE ;  /* 0x000000000000791b */ /* 0x003fe20003800000 */
.L_x_8256:
[----:B------:R-:W-:Y:S01]  /*73f0*/  HFMA2.MMA R225, -RZ, RZ, 0, 2.384185791015625e-07 ;  /* 0x00000004ffe17435 */ /* 0x000fe200000001ff */
[----:B------:R-:W-:-:S05]  /*7400*/  MOV R219, R232 ;  /* 0x000000e800db7202 */ /* 0x000fca0000000f00 */
[----:B------:R-:W-:-:S05]  /*7410*/  FADD.FTZ R219, R228, R219 ;  /* 0x000000dbe4db7221 */ /* 0x000fca0000010000 */
[----:B------:R-:W-:-:S07]  /*7420*/  MOV R234, R219 ;  /* 0x000000db00ea7202 */ /* 0x000fce0000000f00 */
[----:B------:R-:W-:Y:S05]  /*7430*/  WARPSYNC.COLLECTIVE R223, `(.L_x_8257) ;  /* 0x00000000df087348 */ /* 0x000fea0003c00000 */
[----:B------:R0:W1:Y:S02]  /*7440*/  SHFL.BFLY P3, R232, R234, R225, R236 ;  /* 0x0c0000e1eae87389 */ /* 0x00006400000600ec */
[----:B01----:R-:W-:Y:S01]  /*7450*/  ENDCOLLECTIVE ;  /* 0x000000000000791b */ /* 0x003fe20003800000 */
.L_x_8257:
[----:B------:R-:W-:Y:S01]  /*7460*/  HFMA2.MMA R225, -RZ, RZ, 0, 4.76837158203125e-07 ;  /* 0x00000008ffe17435 */ /* 0x000fe200000001ff */
[----:B------:R-:W-:-:S05]  /*7470*/  MOV R230, R232 ;  /* 0x000000e800e67202 */ /* 0x000fca0000000f00 */
[----:B------:R-:W-:-:S05]  /*7480*/  FADD.FTZ R230, R219, R230 ;  /* 0x000000e6dbe67221 */ /* 0x000fca0000010000 */
[----:B------:R-:W-:-:S07]  /*7490*/  MOV R234, R230 ;  /* 0x000000e600ea7202 */ /* 0x000fce0000000f00 */
[----:B------:R-:W-:Y:S05]  /*74a0*/  WARPSYNC.COLLECTIVE R223, `(.L_x_8258) ;  /* 0x00000000df087348 */ /* 0x000fea0003c00000 */
[----:B------:R0:W1:Y:S02]  /*74b0*/  SHFL.BFLY P3, R232, R234, R225, R236 ;  /* 0x0c0000e1eae87389 */ /* 0x00006400000600ec */
[----:B01----:R-:W-:Y:S01]  /*74c0*/  ENDCOLLECTIVE ;  /* 0x000000000000791b */ /* 0x003fe20003800000 */
.L_x_8258:
[----:B------:R-:W-:Y:S01]  /*74d0*/  HFMA2.MMA R225, -RZ, RZ, 0, 9.5367431640625e-07 ;  /* 0x00000010ffe17435 */ /* 0x000fe200000001ff */
[----:B------:R-:W-:-:S05]  /*74e0*/  MOV R221, R232 ;  /* 0x000000e800dd7202 */ /* 0x000fca0000000f00 */
[----:B------:R-:W-:-:S05]  /*74f0*/  FADD.FTZ R221, R230, R221 ;  /* 0x000000dde6dd7221 */ /* 0x000fca0000010000 */
[----:B------:R-:W-:-:S07]  /*7500*/  MOV R234, R221 ;  /* 0x000000dd00ea7202 */ /* 0x000fce0000000f00 */
[----:B------:R-:W-:Y:S05]  /*7510*/  WARPSYNC.COLLECTIVE R223, `(.L_x_8259) ;  /* 0x00000000df087348 */ /* 0x000fea0003c00000 */
[----:B------:R0:W1:Y:S02]  /*7520*/  SHFL.BFLY P3, R232, R234, R225, R236 ;  /* 0x0c0000e1eae87389 */ /* 0x00006400000600ec */
[----:B01----:R-:W-:Y:S01]  /*7530*/  ENDCOLLECTIVE ;  /* 0x000000000000791b */ /* 0x003fe20003800000 */
.L_x_8259:
[----:B------:R-:W-:Y:S05]  /*7540*/  BRA `(.L_x_8260) ;  /* 0xffffffd800107947 */ /* 0x000fea000383ffff */
.L_x_8261:
        /* <DEDUP_REMOVED lines=11> */
.L_x_72297:


//--------------------- .text._ZN10layer_norm13ln_fwd_kernelINS_13Kernel_traitsI6__halfS2_S2_S2_fjLj2560ELj1ELj4ELj1ELj16ENS_18Kernel_traits_baseILj2560ES2_S2_S2_S2_fjLj128EEEEELb0ELb0ELb1ELb0EEEvNS_9FwdParamsE --------------------------
	.section	.text._ZN10layer_norm13ln_fwd_kernelINS_13Kernel_traitsI6__halfS2_S2_S2_fjLj2560ELj1ELj4ELj1ELj16ENS_18Kernel_traits_baseILj2560ES2_S2_S2_S2_fjLj128EEEEELb0ELb0ELb1ELb0EEEvNS_9FwdParamsE,"ax",@progbits
	.align	128
        .global         _ZN10layer_norm13ln_fwd_kernelINS_13Kernel_traitsI6__halfS2_S2_S2_fjLj2560ELj1ELj4ELj1ELj16ENS_18Kernel_traits_baseILj2560ES2_S2_S2_S2_fjLj128EEEEELb0ELb0ELb1ELb0EEEvNS_9FwdParamsE
        .type           _ZN10layer_norm13ln_fwd_kernelINS_13Kernel_traitsI6__halfS2_S2_S2_fjLj2560ELj1ELj4ELj1ELj16ENS_18Kernel_traits_baseILj2560ES2_S2_S2_S2_fjLj128EEEEELb0ELb0ELb1ELb0EEEvNS_9FwdParamsE,@function
        .size           _ZN10layer_norm13ln_fwd_kernelINS_13Kernel_traitsI6__halfS2_S2_S2_fjLj2560ELj1ELj4ELj1ELj16ENS_18Kernel_traits_baseILj2560ES2_S2_S2_S2_fjLj128EEEEELb0ELb0ELb1ELb0EEEvNS_9FwdParamsE,(.L_x_72298 - _ZN10layer_norm13ln_fwd_kernelINS_13Kernel_traitsI6__halfS2_S2_S2_fjLj2560ELj1ELj4ELj1ELj16ENS_18Kernel_traits_baseILj2560ES2_S2_S2_S2_fjLj128EEEEELb0ELb0ELb1ELb0EEEvNS_9FwdParamsE)
        .other          _ZN10layer_norm13ln_fwd_kernelINS_13Kernel_traitsI6__halfS2_S2_S2_fjLj2560ELj1ELj4ELj1ELj16ENS_18Kernel_traits_baseILj2560ES2_S2_S2_S2_fjLj128EEEEELb0ELb0ELb1ELb0EEEvNS_9FwdParamsE,@"STO_CUDA_ENTRY STV_DEFAULT"
_ZN10layer_norm13ln_fwd_kernelINS_13Kernel_traitsI6__halfS2_S2_S2_fjLj2560ELj1ELj4ELj1ELj16ENS_18Kernel_traits_baseILj2560ES2_S2_S2_S2_fjLj128EEEEELb0ELb0ELb1ELb0EEEvNS_9FwdParamsE:
.text._ZN10layer_norm13ln_fwd_kernelINS_13Kernel_traitsI6__halfS2_S2_S2_fjLj2560ELj1ELj4ELj1ELj16ENS_18Kernel_traits_baseILj2560ES2_S2_S2_S2_fjLj128EEEEELb0ELb0ELb1ELb0EEEvNS_9FwdParamsE:
        /* <DEDUP_REMOVED lines=39> */
.L_x_8263:
[----:B------:R-:W-:Y:S05]  /*0270*/  BSYNC B0 ;  /* 0x0000000000007941 */ /* 0x000fea0003800000 */
.L_x_8262:
        /* <DEDUP_REMOVED lines=14> */
.L_x_8265:
[----:B------:R-:W-:Y:S05]  /*0360*/  BSYNC B0 ;  /* 0x0000000000007941 */ /* 0x000fea0003800000 */
.L_x_8264:
        /* <DEDUP_REMOVED lines=14> */
.L_x_8267:
[----:B------:R-:W-:Y:S05]  /*0450*/  BSYNC B0 ;  /* 0x0000000000007941 */ /* 0x000fea0003800000 */
.L_x_8266:
        /* <DEDUP_REMOVED lines=14> */
.L_x_8269:
[----:B------:R-:W-:Y:S05]  /*0540*/  BSYNC B0 ;  /* 0x0000000000007941 */ /* 0x000fea0003800000 */
.L_x_8268:
        /* <DEDUP_REMOVED lines=14> */
.L_x_8271:
[----:B------:R-:W-:Y:S05]  /*0630*/  BSYNC B0 ;  /* 0x0000000000007941 */ /* 0x000fea0003800000 */
.L_x_8270:
        /* <DEDUP_REMOVED lines=17> */
.L_x_8273:
[----:B------:R-:W-:Y:S05]  /*0750*/  BSYNC B0 ;  /* 0x0000000000007941 */ /* 0x000fea0003800000 */
.L_x_8272:
        /* <DEDUP_REMOVED lines=19> */
.L_x_8275:
[----:B------:R-:W-:Y:S05]  /*0890*/  BSYNC B0 ;  /* 0x0000000000007941 */ /* 0x000fea0003800000 */
.L_x_8274:
        /* <DEDUP_REMOVED lines=17> */
.L_x_8277:
[----:B------:R-:W-:Y:S05]  /*09b0*/  BSYNC B0 ;  /* 0x0000000000007941 */ /* 0x000fea0003800000 */
.L_x_8276:
        /* <DEDUP_REMOVED lines=17> */
.L_x_8279:
[----:B------:R-:W-:Y:S05]  /*0ad0*/  BSYNC B0 ;  /* 0x0000000000007941 */ /* 0x000fea0003800000 */
.L_x_8278:
        /* <DEDUP_REMOVED lines=16> */
.L_x_8281:
[----:B------:R-:W-:Y:S05]  /*0be0*/  BSYNC B0 ;  /* 0x0000000000007941 */ /* 0x000fea0003800000 */
.L_x_8280:
[----:B------:R-:W-:Y:S02]  /*0bf0*/  ULDC UR6, c[0x0][0x214] ;  /* 0x0000850000067ab9 */ /* 0x000fe40000000800 */
[----:B------:R-:W-:-:S13]  /*0c00*/  ISETP.GE.AND P1, PT, R76, UR6, PT ;  /* 0x000000064c007c0c */ /* 0x000fda000bf26270 */
[----:B------:R-:W-:Y:S05]  /*0c10*/  @P1 EXIT ;  /* 0x000000000000194d */ /* 0x000fea0003800000 */
[--C-:B-----5:R-:W-:Y:S01]  /*0c20*/  HADD2.F32 R79, -RZ, R84.reuse.H0_H0 ;  /* 0x20000054ff4f7230 */ /* 0x120fe20000004100 */
[----:B------:R-:W-:Y:S01]  /*0c30*/  ULDC.U8 UR6, c[0x0][0x2a0] ;  /* 0x0000a80000067ab9 */ /* 0x000fe20000000000 */
[----:B------:R-:W-:Y:S01]  /*0c40*/  HADD2.F32 R78, -RZ, R84.H1_H1 ;  /* 0x30000054ff4e7230 */ /* 0x000fe20000004100 */
[----:B------:R-:W-:Y:S01]  /*0c50*/  ISETP.NE.AND P1, PT, RZ, UR6, PT ;  /* 0x00000006ff007c0c */ /* 0x000fe2000bf25270 */
[----:B------:R-:W-:Y:S01]  /*0c60*/  HADD2.F32 R77, -RZ, R85.H0_H0 ;  /* 0x20000055ff4d7230 */ /* 0x000fe20000004100 */
[----:B------:R0:W-:Y:S01]  /*0c70*/  STL [R1+0x28], R79 ;  /* 0x0000284f01007387 */ /* 0x0001e20000100800 */
[--C-:B------:R-:W-:Y:S01]  /*0c80*/  HADD2.F32 R151, -RZ, R4.reuse.H0_H0 ;  /* 0x20000004ff977230 */ /* 0x100fe20000004100 */
[----:B------:R-:W-:Y:S01]  /*0c90*/  LOP3.LUT R3, R3, 0xffffffef, RZ, 0xc0, !PT ;  /* 0xffffffef03037812 */ /* 0x000fe200078ec0ff */
[----:B------:R-:W-:Y:S01]  /*0ca0*/  HADD2.F32 R149, -RZ, R4.H1_H1 ;  /* 0x30000004ff957230 */ /* 0x000fe20000004100 */
[----:B------:R1:W-:Y:S01]  /*0cb0*/  STL [R1+0x20], R78 ;  /* 0x0000204e01007387 */ /* 0x0003e20000100800 */
[--C-:B------:R-:W-:Y:S01]  /*0cc0*/  HADD2.F32 R147, -RZ, R5.reuse.H0_H0 ;  /* 0x20000005ff937230 */ /* 0x100fe20000004100 */
[----:B------:R-:W-:Y:S01]  /*0cd0*/  ULDC UR7, c[0x0][0x29c] ;  /* 0x0000a70000077ab9 */ /* 0x000fe20000000800 */
[----:B------:R-:W-:Y:S01]  /*0ce0*/  HADD2.F32 R145, -RZ, R5.H1_H1 ;  /* 0x30000005ff917230 */ /* 0x000fe20000004100 */
[----:B------:R2:W-:Y:S01]  /*0cf0*/  STL [R1+0x18], R77 ;  /* 0x0000184d01007387 */ /* 0x0005e20000100800 */
[--C-:B------:R-:W-:Y:S01]  /*0d00*/  HADD2.F32 R143, -RZ, R6.reuse.H0_H0 ;  /* 0x20000006ff8f7230 */ /* 0x100fe20000004100 */
[----:B------:R-:W-:Y:S01]  /*0d10*/  ULDC UR10, c[0x0][0x2d8] ;  /* 0x0000b600000a7ab9 */ /* 0x000fe20000000800 */
[----:B0-----:R-:W-:Y:S01]  /*0d20*/  HADD2.F32 R79, -RZ, R85.H1_H1 ;  /* 0x30000055ff4f7230 */ /* 0x001fe20000004100 */
[----:B------:R-:W-:Y:S01]  /*0d30*/  @P1 LOP3.LUT R3, R3, 0x10, RZ, 0xfc, !PT ;  /* 0x0000001003031812 */ /* 0x000fe200078efcff */
[----:B------:R-:W-:Y:S01]  /*0d40*/  HADD2.F32 R136, -RZ, R6.H1_H1 ;  /* 0x30000006ff887230 */ /* 0x000fe20000004100 */
[----:B------:R-:W-:Y:S01]  /*0d50*/  ULDC.64 UR8, c[0x0][0x230] ;  /* 0x00008c0000087ab9 */ /* 0x000fe20000000a00 */
[----:B-1----:R-:W-:Y:S01]  /*0d60*/  HADD2.F32 R78, -RZ, R86.H0_H0 ;  /* 0x20000056ff4e7230 */ /* 0x002fe20000004100 */
[----:B------:R0:W-:Y:S01]  /*0d70*/  STL [R1+0x10], R79 ;  /* 0x0000104f01007387 */ /* 0x0001e20000100800 */
[----:B------:R-:W-:-:S02]  /*0d80*/  HADD2.F32 R134, -RZ, R7.H0_H0 ;  /* 0x20000007ff867230 */ /* 0x000fc40000004100 */
[----:B--2---:R-:W-:Y:S01]  /*0d90*/  HADD2.F32 R77, -RZ, R86.H1_H1 ;  /* 0x30000056ff4d7230 */ /* 0x004fe20000004100 */
[----:B------:R1:W-:Y:S01]  /*0da0*/  STL [R1+0x8], R78 ;  /* 0x0000084e01007387 */ /* 0x0003e20000100800 */
[----:B------:R-:W-:Y:S02]  /*0db0*/  HADD2.F32 R4, -RZ, R7.H1_H1 ;  /* 0x30000007ff047230 */ /* 0x000fe40000004100 */
[--C-:B------:R-:W-:Y:S01]  /*0dc0*/  HADD2.F32 R150, -RZ, R8.reuse.H0_H0 ;  /* 0x20000008ff967230 */ /* 0x100fe20000004100 */
[----:B------:R2:W-:Y:S01]  /*0dd0*/  STL [R1], R77 ;  /* 0x0000004d01007387 */ /* 0x0005e20000100800 */
[----:B------:R-:W-:Y:S02]  /*0de0*/  HADD2.F32 R148, -RZ, R8.H1_H1 ;  /* 0x30000008ff947230 */ /* 0x000fe40000004100 */
[----:B0-----:R-:W-:Y:S02]  /*0df0*/  HADD2.F32 R79, -RZ, R81.H0_H0 ;  /* 0x20000051ff4f7230 */ /* 0x001fe40000004100 */
[----:B------:R-:W-:-:S02]  /*0e00*/  HADD2.F32 R146, -RZ, R9.H0_H0 ;  /* 0x20000009ff927230 */ /* 0x000fc40000004100 */
[--C-:B-1----:R-:W-:Y:S02]  /*0e10*/  HADD2.F32 R78, -RZ, R80.reuse.H0_H0 ;  /* 0x20000050ff4e7230 */ /* 0x102fe40000004100 */
[----:B------:R-:W-:Y:S02]  /*0e20*/  HADD2.F32 R144, -RZ, R9.H1_H1 ;  /* 0x30000009ff907230 */ /* 0x000fe40000004100 */
[----:B--2---:R-:W-:Y:S01]  /*0e30*/  HADD2.F32 R77, -RZ, R80.H1_H1 ;  /* 0x30000050ff4d7230 */ /* 0x004fe20000004100 */
[----:B------:R0:W-:Y:S01]  /*0e40*/  STL [R1+0x24], R78 ;  /* 0x0000244e01007387 */ /* 0x0001e20000100800 */
[--C-:B------:R-:W-:Y:S02]  /*0e50*/  HADD2.F32 R137, -RZ, R10.reuse.H0_H0 ;  /* 0x2000000aff897230 */ /* 0x100fe40000004100 */
[----:B------:R-:W-:Y:S01]  /*0e60*/  HADD2.F32 R135, -RZ, R10.H1_H1 ;  /* 0x3000000aff877230 */ /* 0x000fe20000004100 */
[----:B------:R1:W-:Y:S01]  /*0e70*/  STL [R1+0x1c], R77 ;  /* 0x00001c4d01007387 */ /* 0x0003e20000100800 */
[----:B------:R-:W-:-:S02]  /*0e80*/  HADD2.F32 R5, -RZ, R11.H0_H0 ;  /* 0x2000000bff057230 */ /* 0x000fc40000004100 */
[----:B------:R-:W-:Y:S01]  /*0e90*/  HADD2.F32 R6, -RZ, R11.H1_H1 ;  /* 0x3000000bff067230 */ /* 0x000fe20000004100 */
[----:B------:R2:W-:Y:S01]  /*0ea0*/  STL [R1+0x14], R79 ;  /* 0x0000144f01007387 */ /* 0x0005e20000100800 */
[--C-:B------:R-:W-:Y:S02]  /*0eb0*/  HADD2.F32 R7, -RZ, R12.reuse.H0_H0 ;  /* 0x2000000cff077230 */ /* 0x100fe40000004100 */
[----:B0-----:R-:W-:Y:S02]  /*0ec0*/  HADD2.F32 R78, -RZ, R81.H1_H1 ;  /* 0x30000051ff4e7230 */ /* 0x001fe40000004100 */
[----:B------:R-:W-:Y:S02]  /*0ed0*/  HADD2.F32 R8, -RZ, R12.H1_H1 ;  /* 0x3000000cff087230 */ /* 0x000fe40000004100 */
[----:B-1----:R-:W-:Y:S01]  /*0ee0*/  HADD2.F32 R77, -RZ, R82.H0_H0 ;  /* 0x20000052ff4d7230 */ /* 0x002fe20000004100 */
[----:B------:R2:W-:Y:S01]  /*0ef0*/  STL [R1+0xc], R78 ;  /* 0x00000c4e01007387 */ /* 0x0005e20000100800 */
        /* <DEDUP_REMOVED lines=54> */
[----:B------:R-:W-:Y:S01]  /*1260*/  HADD2.F32 R38, -RZ, R39.H1_H1 ;  /* 0x30000027ff267230 */ /* 0x000fe20000004100 */
[----:B------:R-:W-:Y:S01]  /*1270*/  MOV R39, R76 ;  /* 0x0000004c00277202 */ /* 0x000fe20000000f00 */
[----:B------:R-:W-:-:S02]  /*1280*/  HADD2.F32 R251, -RZ, R87.H0_H0 ;  /* 0x20000057fffb7230 */ /* 0x000fc40000004100 */
[----:B------:R-:W-:Y:S02]  /*1290*/  HADD2.F32 R249, -RZ, R87.H1_H1 ;  /* 0x30000057fff97230 */ /* 0x000fe40000004100 */
        /* <DEDUP_REMOVED lines=74> */
[----:B--2---:R-:W-:-:S07]  /*1740*/  HADD2.F32 R169, -RZ, R43.H1_H1 ;  /* 0x3000002bffa97230 */ /* 0x004fce0000004100 */
.L_x_8563:
[----:B------:R-:W0:Y:S08]  /*1750*/  LDC.64 R68, c[0x0][0x280] ;  /* 0x0000a000ff447b82 */ /* 0x000e300000000a00 */
[----:B------:R-:W1:Y:S01]  /*1760*/  LDC R70, c[0x0][0x218] ;  /* 0x00008600ff467b82 */ /* 0x000e620000000800 */
[----:B0-----:R-:W-:-:S05]  /*1770*/  IMAD.WIDE R68, R39, 0x4, R68 ;  /* 0x0000000427447825 */ /* 0x001fca00078e0244 */
[----:B------:R0:W2:Y:S02]  /*1780*/  LDG.E R140, desc[UR4][R68.64] ;  /* 0x00000004448c7981 */ /* 0x0000a4000c1e1900 */
[----:B0-----:R-:W0:Y:S01]  /*1790*/  LDC.64 R68, c[0x0][0x288] ;  /* 0x0000a200ff447b82 */ /* 0x001e220000000a00 */
[C---:B-1----:R-:W-:Y:S02]  /*17a0*/  IMAD R141, R39.reuse, R70, RZ ;  /* 0x00000046278d7224 */ /* 0x042fe400078e02ff */
[----:B0-----:R-:W-:-:S05]  /*17b0*/  IMAD.WIDE R68, R39, 0x4, R68 ;  /* 0x0000000427447825 */ /* 0x001fca00078e0244 */
[----:B------:R0:W5:Y:S01]  /*17c0*/  LDG.E R138, desc[UR4][R68.64] ;  /* 0x00000004448a7981 */ /* 0x000162000c1e1900 */
[----:B------:R-:W-:Y:S01]  /*17d0*/  HFMA2.MMA R142, -RZ, RZ, 0, 0 ;  /* 0x00000000ff8e7435 */ /* 0x000fe200000001ff */
[----:B------:R-:W-:Y:S01]  /*17e0*/  BSSY B0, `(.L_x_8282) ;  /* 0x0000078000007945 */ /* 0x000fe20003800000 */
        /* <DEDUP_REMOVED lines=26> */
[----:B-----5:R-:W-:Y:S01]  /*1990*/  HADD2.F32 R40, -RZ, R64.H0_H0 ;  /* 0x20000040ff287230 */ /* 0x020fe20000004100 */
[----:B------:R-:W-:Y:S06]  /*19a0*/  BRA `(.L_x_8286) ;  /* 0x0000000000107947 */ /* 0x000fec0003800000 */
.L_x_8285:
[----:B-----5:R-:W-:Y:S02]  /*19b0*/  HADD2.F32 R40, -RZ, R60.H0_H0 ;  /* 0x2000003cff287230 */ /* 0x020fe40000004100 */
[----:B------:R-:W-:-:S03]  /*19c0*/  @P2 HADD2.F32 R41, -RZ, R64.H0_H0 ;  /* 0x20000040ff292230 */ /* 0x000fc60000004100 */
[----:B------:R-:W-:-:S04]  /*19d0*/  FMUL.FTZ R40, R40, UR7 ;  /* 0x0000000728287c20 */ /* 0x000fc80008410000 */
[----:B------:R-:W-:-:S07]  /*19e0*/  @P2 FADD.FTZ R40, R41, R40 ;  /* 0x0000002829282221 */ /* 0x000fce0000010000 */
.L_x_8286:
[----:B------:R-:W-:Y:S05]  /*19f0*/  BSYNC B1 ;  /* 0x0000000000017941 */ /* 0x000fea0003800000 */
.L_x_8284:
[----:B------:R-:W-:Y:S04]  /*1a00*/  BSSY B1, `(.L_x_8287) ;  /* 0x000000a000017945 */ /* 0x000fe80003800000 */
[----:B------:R-:W-:Y:S05]  /*1a10*/  @P3 BRA `(.L_x_8288) ;  /* 0x0000000000103947 */ /* 0x000fea0003800000 */
[----:B------:R-:W-:Y:S01]  /*1a20*/  HFMA2.MMA R41, -RZ, RZ, 0, 0 ;  /* 0x00000000ff297435 */ /* 0x000fe200000001ff */
[----:B------:R-:W-:Y:S10]  /*1a30*/  @!P2 BRA `(.L_x_8289) ;  /* 0x000000000018a947 */ /* 0x000ff40003800000 */
[----:B-----5:R-:W-:Y:S01]  /*1a40*/  HADD2.F32 R41, -RZ, R64.H1_H1 ;  /* 0x30000040ff297230 */ /* 0x020fe20000004100 */
[----:B------:R-:W-:Y:S06]  /*1a50*/  BRA `(.L_x_8289) ;  /* 0x0000000000107947 */ /* 0x000fec0003800000 */
.L_x_8288:
[----:B-----5:R-:W-:Y:S02]  /*1a60*/  HADD2.F32 R41, -RZ, R60.H1_H1 ;  /* 0x3000003cff297230 */ /* 0x020fe40000004100 */
[----:B------:R-:W-:-:S03]  /*1a70*/  @P2 HADD2.F32 R42, -RZ, R64.H1_H1 ;  /* 0x30000040ff2a2230 */ /* 0x000fc60000004100 */
[----:B------:R-:W-:-:S04]  /*1a80*/  FMUL.FTZ R41, R41, UR7 ;  /* 0x0000000729297c20 */ /* 0x000fc80008410000 */
[----:B------:R-:W-:-:S07]  /*1a90*/  @P2 FADD.FTZ R41, R42, R41 ;  /* 0x000000292a292221 */ /* 0x000fce0000010000 */
.L_x_8289:
[----:B------:R-:W-:Y:S05]  /*1aa0*/  BSYNC B1 ;  /* 0x0000000000017941 */ /* 0x000fea0003800000 */
.L_x_8287:
[----:B------:R-:W-:Y:S04]  /*1ab0*/  BSSY B1, `(.L_x_8290) ;  /* 0x000000a000017945 */ /* 0x000fe80003800000 */
[----:B------:R-:W-:Y:S05]  /*1ac0*/  @P3 BRA `(.L_x_8291) ;  /* 0x0000000000103947 */ /* 0x000fea0003800000 */
[----:B------:R-:W-:Y:S01]  /*1ad0*/  MOV R42, RZ ;  /* 0x000000ff002a7202 */ /* 0x000fe20000000f00 */
[----:B------:R-:W-:Y:S06]  /*1ae0*/  @!P2 BRA `(.L_x_8292) ;  /* 0x000000000018a947 */ /* 0x000fec0003800000 */
[----:B-----5:R-:W-:Y:S01]  /*1af0*/  HADD2.F32 R42, -RZ, R65.H0_H0 ;  /* 0x20000041ff2a7230 */ /* 0x020fe20000004100 */
[----:B------:R-:W-:Y:S06]  /*1b00*/  BRA `(.L_x_8292) ;  /* 0x0000000000107947 */ /* 0x000fec0003800000 */
.L_x_8291:
[----:B-----5:R-:W-:Y:S02]  /*1b10*/  HADD2.F32 R42, -RZ, R61.H0_H0 ;  /* 0x2000003dff2a7230 */ /* 0x020fe40000004100 */
[----:B------:R-:W-:-:S03]  /*1b20*/  @P2 HADD2.F32 R43, -RZ, R65.H0_H0 ;  /* 0x20000041ff2b2230 */ /* 0x000fc60000004100 */
[----:B------:R-:W-:-:S04]  /*1b30*/  FMUL.FTZ R42, R42, UR7 ;  /* 0x000000072a2a7c20 */ /* 0x000fc80008410000 */
[----:B------:R-:W-:-:S07]  /*1b40*/  @P2 FADD.FTZ R42, R43, R42 ;  /* 0x0000002a2b2a2221 */ /* 0x000fce0000010000 */
.L_x_8292:
[----:B------:R-:W-:Y:S05]  /*1b50*/  BSYNC B1 ;  /* 0x0000000000017941 */ /* 0x000fea0003800000 */
.L_x_8290:
[----:B------:R-:W-:Y:S04]  /*1b60*/  BSSY B1, `(.L_x_8293) ;  /* 0x000000a000017945 */ /* 0x000fe80003800000 */
[----:B------:R-:W-:Y:S05]  /*1b70*/  @P3 BRA `(.L_x_8294) ;  /* 0x0000000000103947 */ /* 0x000fea0003800000 */
[----:B------:R-:W-:Y:S01]  /*1b80*/  HFMA2.MMA R43, -RZ, RZ, 0, 0 ;  /* 0x00000000ff2b7435 */ /* 0x000fe200000001ff */
[----:B------:R-:W-:Y:S10]  /*1b90*/  @!P2 BRA `(.L_x_8295) ;  /* 0x000000000018a947 */ /* 0x000ff40003800000 */
[----:B-----5:R-:W-:Y:S01]  /*1ba0*/  HADD2.F32 R43, -RZ, R65.H1_H1 ;  /* 0x30000041ff2b7230 */ /* 0x020fe20000004100 */
[----:B------:R-:W-:Y:S06]  /*1bb0*/  BRA `(.L_x_8295) ;  /* 0x0000000000107947 */ /* 0x000fec0003800000 */
.L_x_8294:
[----:B-----5:R-:W-:Y:S02]  /*1bc0*/  HADD2.F32 R43, -RZ, R61.H1_H1 ;  /* 0x3000003dff2b7230 */ /* 0x020fe40000004100 */
[----:B------:R-:W-:-:S03]  /*1bd0*/  @P2 HADD2.F32 R44, -RZ, R65.H1_H1 ;  /* 0x30000041ff2c2230 */ /* 0x000fc60000004100 */
[----:B------:R-:W-:-:S04]  /*1be0*/  FMUL.FTZ R43, R43, UR7 ;  /* 0x000000072b2b7c20 */ /* 0x000fc80008410000 */
[----:B------:R-:W-:-:S07]  /*1bf0*/  @P2 FADD.FTZ R43, R44, R43 ;  /* 0x0000002b2c2b2221 */ /* 0x000fce0000010000 */
.L_x_8295:
[----:B------:R-:W-:Y:S05]  /*1c00*/  BSYNC B1 ;  /* 0x0000000000017941 */ /* 0x000fea0003800000 */
.L_x_8293:
[----:B------:R-:W-:Y:S04]  /*1c10*/  BSSY B1, `(.L_x_8296) ;  /* 0x000000a000017945 */ /* 0x000fe80003800000 */
[----:B------:R-:W-:Y:S05]  /*1c20*/  @P3 BRA `(.L_x_8297) ;  /* 0x0000000000103947 */ /* 0x000fea0003800000 */
[----:B------:R-:W-:Y:S01]  /*1c30*/  MOV R44, RZ ;  /* 0x000000ff002c7202 */ /* 0x000fe20000000f00 */
[----:B------:R-:W-:Y:S06]  /*1c40*/  @!P2 BRA `(.L_x_8298) ;  /* 0x000000000018a947 */ /* 0x000fec0003800000 */
[----:B-----5:R-:W-:Y:S01]  /*1c50*/  HADD2.F32 R44, -RZ, R66.H0_H0 ;  /* 0x20000042ff2c7230 */ /* 0x020fe20000004100 */
[----:B------:R-:W-:Y:S06]  /*1c60*/  BRA `(.L_x_8298) ;  /* 0x0000000000107947 */ /* 0x000fec0003800000 */
.L_x_8297:
[----:B-----5:R-:W-:Y:S02]  /*1c70*/  HADD2.F32 R44, -RZ, R62.H0_H0 ;  /* 0x2000003eff2c7230 */ /* 0x020fe40000004100 */
[----:B------:R-:W-:-:S03]  /*1c80*/  @P2 HADD2.F32 R45, -RZ, R66.H0_H0 ;  /* 0x20000042ff2d2230 */ /* 0x000fc60000004100 */
[----:B------:R-:W-:-:S04]  /*1c90*/  FMUL.FTZ R44, R44, UR7 ;  /* 0x000000072c2c7c20 */ /* 0x000fc80008410000 */
[----:B------:R-:W-:-:S07]  /*1ca0*/  @P2 FADD.FTZ R44, R45, R44 ;  /* 0x0000002c2d2c2221 */ /* 0x000fce0000010000 */
.L_x_8298:
[----:B------:R-:W-:Y:S05]  /*1cb0*/  BSYNC B1 ;  /* 0x0000000000017941 */ /* 0x000fea0003800000 */
.L_x_8296:
[----:B------:R-:W-:Y:S04]  /*1cc0*/  BSSY B1, `(.L_x_8299) ;  /* 0x000000a000017945 */ /* 0x000fe80003800000 */
[----:B------:R-:W-:Y:S05]  /*1cd0*/  @P3 BRA `(.L_x_8300) ;  /* 0x0000000000103947 */ /* 0x000fea0003800000 */
[----:B------:R-:W-:Y:S01]  /*1ce0*/  HFMA2.MMA R45, -RZ, RZ, 0, 0 ;  /* 0x00000000ff2d7435 */ /* 0x000fe200000001ff */
[----:B------:R-:W-:Y:S10]  /*1cf0*/  @!P2 BRA `(.L_x_8301) ;  /* 0x000000000018a947 */ /* 0x000ff40003800000 */
[----:B-----5:R-:W-:Y:S01]  /*1d00*/  HADD2.F32 R45, -RZ, R66.H1_H1 ;  /* 0x30000042ff2d7230 */ /* 0x020fe20000004100 */
[----:B------:R-:W-:Y:S06]  /*1d10*/  BRA `(.L_x_8301) ;  /* 0x0000000000107947 */ /* 0x000fec0003800000 */
.L_x_8300:
[----:B-----5:R-:W-:Y:S02]  /*1d20*/  HADD2.F32 R45, -RZ, R62.H1_H1 ;  /* 0x3000003eff2d7230 */ /* 0x020fe40000004100 */
[----:B------:R-:W-:-:S03]  /*1d30*/  @P2 HADD2.F32 R46, -RZ, R66.H1_H1 ;  /* 0x30000042ff2e2230 */ /* 0x000fc60000004100 */
[----:B------:R-:W-:-:S04]  /*1d40*/  FMUL.FTZ R45, R45, UR7 ;  /* 0x000000072d2d7c20 */ /* 0x000fc80008410000 */
[----:B------:R-:W-:-:S07]  /*1d50*/  @P2 FADD.FTZ R45, R46, R45 ;  /* 0x0000002d2e2d2221 */ /* 0x000fce0000010000 */
.L_x_8301:
[----:B------:R-:W-:Y:S05]  /*1d60*/  BSYNC B1 ;  /* 0x0000000000017941 */ /* 0x000fea0003800000 */
.L_x_8299:
[----:B------:R-:W-:Y:S04]  /*1d70*/  BSSY B1, `(.L_x_8302) ;  /* 0x000000a000017945 */ /* 0x000fe80003800000 */
[----:B------:R-:W-:Y:S05]  /*1d80*/  @P3 BRA `(.L_x_8303) ;  /* 0x0000000000103947 */ /* 0x000fea0003800000 */
[----:B------:R-:W-:Y:S01]  /*1d90*/  MOV R46, RZ ;  /* 0x000000ff002e7202 */ /* 0x000fe20000000f00 */
[----:B------:R-:W-:Y:S06]  /*1da0*/  @!P2 BRA `(.L_x_8304) ;  /* 0x000000000018a947 */ /* 0x000fec0003800000 */
[----:B-----5:R-:W-:Y:S01]  /*1db0*/  HADD2.F32 R46, -RZ, R67.H0_H0 ;  /* 0x20000043ff2e7230 */ /* 0x020fe20000004100 */
[----:B------:R-:W-:Y:S06]  /*1dc0*/  BRA `(.L_x_8304) ;  /* 0x0000000000107947 */ /* 0x000fec0003800000 */
.L_x_8303:
[----:B-----5:R-:W-:Y:S02]  /*1dd0*/  HADD2.F32 R46, -RZ, R63.H0_H0 ;  /* 0x2000003fff2e7230 */ /* 0x020fe40000004100 */
[----:B------:R-:W-:-:S03]  /*1de0*/  @P2 HADD2.F32 R47, -RZ, R67.H0_H0 ;  /* 0x20000043ff2f2230 */ /* 0x000fc60000004100 */
[----:B------:R-:W-:-:S04]  /*1df0*/  FMUL.FTZ R46, R46, UR7 ;  /* 0x000000072e2e7c20 */ /* 0x000fc80008410000 */
[----:B------:R-:W-:-:S07]  /*1e00*/  @P2 FADD.FTZ R46, R47, R46 ;  /* 0x0000002e2f2e2221 */ /* 0x000fce0000010000 */
.L_x_8304:
[----:B------:R-:W-:Y:S05]  /*1e10*/  BSYNC B1 ;  /* 0x0000000000017941 */ /* 0x000fea0003800000 */
.L_x_8302:
[----:B------:R-:W-:Y:S04]  /*1e20*/  BSSY B1, `(.L_x_8305) ;  /* 0x000000a000017945 */ /* 0x000fe80003800000 */
[----:B------:R-:W-:Y:S05]  /*1e30*/  @P3 BRA `(.L_x_8306) ;  /* 0x0000000000103947 */ /* 0x000fea0003800000 */
[----:B------:R-:W-:Y:S01]  /*1e40*/  HFMA2.MMA R47, -RZ, RZ, 0, 0 ;  /* 0x00000000ff2f7435 */ /* 0x000fe200000001ff */
[----:B------:R-:W-:Y:S10]  /*1e50*/  @!P2 BRA `(.L_x_8307) ;  /* 0x000000000018a947 */ /* 0x000ff40003800000 */
[----:B-----5:R-:W-:Y:S01]  /*1e60*/  HADD2.F32 R47, -RZ, R67.H1_H1 ;  /* 0x30000043ff2f7230 */ /* 0x020fe20000004100 */
[----:B------:R-:W-:Y:S06]  /*1e70*/  BRA `(.L_x_8307) ;  /* 0x0000000000107947 */ /* 0x000fec0003800000 */
.L_x_8306:
[----:B-----5:R-:W-:Y:S02]  /*1e80*/  HADD2.F32 R47, -RZ, R63.H1_H1 ;  /* 0x3000003fff2f7230 */ /* 0x020fe40000004100 */
[----:B------:R-:W-:-:S03]  /*1e90*/  @P2 HADD2.F32 R68, -RZ, R67.H1_H1 ;  /* 0x30000043ff442230 */ /* 0x000fc60000004100 */
[----:B------:R-:W-:-:S04]  /*1ea0*/  FMUL.FTZ R47, R47, UR7 ;  /* 0x000000072f2f7c20 */ /* 0x000fc80008410000 */
[----:B------:R-:W-:-:S07]  /*1eb0*/  @P2 FADD.FTZ R47, R68, R47 ;  /* 0x0000002f442f2221 */ /* 0x000fce0000010000 */
.L_x_8307:
[----:B------:R-:W-:Y:S05]  /*1ec0*/  BSYNC B1 ;  /* 0x0000000000017941 */ /* 0x000fea0003800000 */
.L_x_8305:
[----:B------:R-:W0:Y:S01]  /*1ed0*/  LDC.64 R132, c[0x0][0x238] ;  /* 0x00008e00ff847b82 */ /* 0x000e220000000a00 */
[----:B------:R-:W-:Y:S02]  /*1ee0*/  F2FP.F16.F32.PACK_AB R71, R47, R46 ;  /* 0x0000002e2f47723e */ /* 0x000fe400000000ff */
[----:B------:R-:W-:Y:S02]  /*1ef0*/  F2FP.F16.F32.PACK_AB R70, R45, R44 ;  /* 0x0000002c2d46723e */ /* 0x000fe400000000ff */
[----:B------:R-:W-:Y:S02]  /*1f00*/  F2FP.F16.F32.PACK_AB R69, R43, R42 ;  /* 0x0000002a2b45723e */ /* 0x000fe400000000ff */
[----:B------:R-:W-:Y:S02]  /*1f10*/  F2FP.F16.F32.PACK_AB R68, R41, R40 ;  /* 0x000000282944723e */ /* 0x000fe400000000ff */
[----:B------:R-:W-:Y:S01]  /*1f20*/  IADD3 R142, R142, 0x20, RZ ;  /* 0x000000208e8e7810 */ /* 0x000fe20007ffe0ff */
[C---:B0-----:R-:W-:Y:S01]  /*1f30*/  IMAD.WIDE.U32 R132, R141.reuse, 0x10, R132 ;  /* 0x000000108d847825 */ /* 0x041fe200078e0084 */
[----:B------:R-:W-:-:S04]  /*1f40*/  IADD3 R141, R141, 0x20, RZ ;  /* 0x000000208d8d7810 */ /* 0x000fc80007ffe0ff */
[----:B------:R0:W-:Y:S03]  /*1f50*/  STG.E.128 desc[UR4][R132.64], R68 ;  /* 0x0000004484007986 */ /* 0x0001e6000c101d04 */
.L_x_8283:
[----:B------:R-:W-:Y:S05]  /*1f60*/  BSYNC B0 ;  /* 0x0000000000007941 */ /* 0x000fea0003800000 */
.L_x_8282:
        /* <DEDUP_REMOVED lines=14> */
[----:B------:R-:W-:Y:S01]  /*2050*/  MOV R48, RZ ;  /* 0x000000ff00307202 */ /* 0x000fe20000000f00 */
[----:B------:R-:W-:Y:S06]  /*2060*/  @!P2 BRA `(.L_x_8312) ;  /* 0x000000000018a947 */ /* 0x000fec0003800000 */
[----:B-----5:R-:W-:Y:S01]  /*2070*/  HADD2.F32 R48, -RZ, R64.H0_H0 ;  /* 0x20000040ff307230 */ /* 0x020fe20000004100 */
[----:B------:R-:W-:Y:S06]  /*2080*/  BRA `(.L_x_8312) ;  /* 0x0000000000107947 */ /* 0x000fec0003800000 */
.L_x_8311:
[----:B-----5:R-:W-:Y:S02]  /*2090*/  HADD2.F32 R48, -RZ, R60.H0_H0 ;  /* 0x2000003cff307230 */ /* 0x020fe40000004100 */
[----:B------:R-:W-:-:S03]  /*20a0*/  @P2 HADD2.F32 R49, -RZ, R64.H0_H0 ;  /* 0x20000040ff312230 */ /* 0x000fc60000004100 */
[----:B------:R-:W-:-:S04]  /*20b0*/  FMUL.FTZ R48, R48, UR7 ;  /* 0x0000000730307c20 */ /* 0x000fc80008410000 */
[----:B------:R-:W-:-:S07]  /*20c0*/  @P2 FADD.FTZ R48, R49, R48 ;  /* 0x0000003031302221 */ /* 0x000fce0000010000 */
.L_x_8312:
[----:B------:R-:W-:Y:S05]  /*20d0*/  BSYNC B1 ;  /* 0x0000000000017941 */ /* 0x000fea0003800000 */
.L_x_8310:
[----:B------:R-:W-:Y:S04]  /*20e0*/  BSSY B1, `(.L_x_8313) ;  /* 0x000000a000017945 */ /* 0x000fe80003800000 */
[----:B------:R-:W-:Y:S05]  /*20f0*/  @P3 BRA `(.L_x_8314) ;  /* 0x0000000000103947 */ /* 0x000fea0003800000 */
[----:B------:R-:W-:Y:S01]  /*2100*/  HFMA2.MMA R49, -RZ, RZ, 0, 0 ;  /* 0x00000000ff317435 */ /* 0x000fe200000001ff */
[----:B------:R-:W-:Y:S10]  /*2110*/  @!P2 BRA `(.L_x_8315) ;  /* 0x000000000018a947 */ /* 0x000ff40003800000 */
[----:B-----5:R-:W-:Y:S01]  /*2120*/  HADD2.F32 R49, -RZ, R64.H1_H1 ;  /* 0x30000040ff317230 */ /* 0x020fe20000004100 */
[----:B------:R-:W-:Y:S06]  /*2130*/  BRA `(.L_x_8315) ;  /* 0x0000000000107947 */ /* 0x000fec0003800000 */
.L_x_8314:
[----:B-----5:R-:W-:Y:S02]  /*2140*/  HADD2.F32 R49, -RZ, R60.H1_H1 ;  /* 0x3000003cff317230 */ /* 0x020fe40000004100 */
[----:B------:R-:W-:-:S03]  /*2150*/  @P2 HADD2.F32 R50, -RZ, R64.H1_H1 ;  /* 0x30000040ff322230 */ /* 0x000fc60000004100 */
[----:B------:R-:W-:-:S04]  /*2160*/  FMUL.FTZ R49, R49, UR7 ;  /* 0x0000000731317c20 */ /* 0x000fc80008410000 */
[----:B------:R-:W-:-:S07]  /*2170*/  @P2 FADD.FTZ R49, R50, R49 ;  /* 0x0000003132312221 */ /* 0x000fce0000010000 */
.L_x_8315:
[----:B------:R-:W-:Y:S05]  /*2180*/  BSYNC B1 ;  /* 0x0000000000017941 */ /* 0x000fea0003800000 */
.L_x_8313:
[----:B------:R-:W-:Y:S04]  /*2190*/  BSSY B1, `(.L_x_8316) ;  /* 0x000000a000017945 */ /* 0x000fe80003800000 */
[----:B------:R-:W-:Y:S05]  /*21a0*/  @P3 BRA `(.L_x_8317) ;  /* 0x0000000000103947 */ /* 0x000fea0003800000 */
[----:B------:R-:W-:Y:S01]  /*21b0*/  MOV R50, RZ ;  /* 0x000000ff00327202 */ /* 0x000fe20000000f00 */
[----:B------:R-:W-:Y:S06]  /*21c0*/  @!P2 BRA `(.L_x_8318) ;  /* 0x000000000018a947 */ /* 0x000fec0003800000 */
[----:B-----5:R-:W-:Y:S01]  /*21d0*/  HADD2.F32 R50, -RZ, R65.H0_H0 ;  /* 0x20000041ff327230 */ /* 0x020fe20000004100 */
[----:B------:R-:W-:Y:S06]  /*21e0*/  BRA `(.L_x_8318) ;  /* 0x0000000000107947 */ /* 0x000fec0003800000 */
.L_x_8317:
[----:B-----5:R-:W-:Y:S02]  /*21f0*/  HADD2.F32 R50, -RZ, R61.H0_H0 ;  /* 0x2000003dff327230 */ /* 0x020fe40000004100 */
[----:B------:R-:W-:-:S03]  /*2200*/  @P2 HADD2.F32 R51, -RZ, R65.H0_H0 ;  /* 0x20000041ff332230 */ /* 0x000fc60000004100 */
[----:B------:R-:W-:-:S04]  /*2210*/  FMUL.FTZ R50, R50, UR7 ;  /* 0x0000000732327c20 */ /* 0x000fc80008410000 */
[----:B------:R-:W-:-:S07]  /*2220*/  @P2 FADD.FTZ R50, R51, R50 ;  /* 0x0000003233322221 */ /* 0x000fce0000010000 */
.L_x_8318:
[----:B------:R-:W-:Y:S05]  /*2230*/  BSYNC B1 ;  /* 0x0000000000017941 */ /* 0x000fea0003800000 */
.L_x_8316:
[----:B------:R-:W-:Y:S04]  /*2240*/  BSSY B1, `(.L_x_8319) ;  /* 0x000000a000017945 */ /* 0x000fe80003800000 */
[----:B------:R-:W-:Y:S05]  /*2250*/  @P3 BRA `(.L_x_8320) ;  /* 0x0000000000103947 */ /* 0x000fea0003800000 */
[----:B------:R-:W-:Y:S01]  /*2260*/  HFMA2.MMA R51, -RZ, RZ, 0, 0 ;  /* 0x00000000ff337435 */ /* 0x000fe200000001ff */
[----:B------:R-:W-:Y:S10]  /*2270*/  @!P2 BRA `(.L_x_8321) ;  /* 0x000000000018a947 */ /* 0x000ff40003800000 */
[----:B-----5:R-:W-:Y:S01]  /*2280*/  HADD2.F32 R51, -RZ, R65.H1_H1 ;  /* 0x30000041ff337230 */ /* 0x020fe20000004100 */
[----:B------:R-:W-:Y:S06]  /*2290*/  BRA `(.L_x_8321) ;  /* 0x0000000000107947 */ /* 0x000fec0003800000 */
.L_x_8320:
[----:B-----5:R-:W-:Y:S02]  /*22a0*/  HADD2.F32 R51, -RZ, R61.H1_H1 ;  /* 0x3000003dff337230 */ /* 0x020fe40000004100 */
[----:B------:R-:W-:-:S03]  /*22b0*/  @P2 HADD2.F32 R52, -RZ, R65.H1_H1 ;  /* 0x30000041ff342230 */ /* 0x000fc60000004100 */
[----:B------:R-:W-:-:S04]  /*22c0*/  FMUL.FTZ R51, R51, UR7 ;  /* 0x0000000733337c20 */ /* 0x000fc80008410000 */
[----:B------:R-:W-:-:S07]  /*22d0*/  @P2 FADD.FTZ R51, R52, R51 ;  /* 0x0000003334332221 */ /* 0x000fce0000010000 */
.L_x_8321:
[----:B------:R-:W-:Y:S05]  /*22e0*/  BSYNC B1 ;  /* 0x0000000000017941 */ /* 0x000fea0003800000 */
.L_x_8319:
[----:B------:R-:W-:Y:S04]  /*22f0*/  BSSY B1, `(.L_x_8322) ;  /* 0x000000a000017945 */ /* 0x000fe80003800000 */
[----:B------:R-:W-:Y:S05]  /*2300*/  @P3 BRA `(.L_x_8323) ;  /* 0x0000000000103947 */ /* 0x000fea0003800000 */
[----:B------:R-:W-:Y:S01]  /*2310*/  MOV R52, RZ ;  /* 0x000000ff00347202 */ /* 0x000fe20000000f00 */
[----:B------:R-:W-:Y:S06]  /*2320*/  @!P2 BRA `(.L_x_8324) ;  /* 0x000000000018a947 */ /* 0x000fec0003800000 */
[----:B-----5:R-:W-:Y:S01]  /*2330*/  HADD2.F32 R52, -RZ, R66.H0_H0 ;  /* 0x20000042ff347230 */ /* 0x020fe20000004100 */
[----:B------:R-:W-:Y:S06]  /*2340*/  BRA `(.L_x_8324) ;  /* 0x0000000000107947 */ /* 0x000fec0003800000 */
.L_x_8323:
[----:B-----5:R-:W-:Y:S02]  /*2350*/  HADD2.F32 R52, -RZ, R62.H0_H0 ;  /* 0x2000003eff347230 */ /* 0x020fe40000004100 */
[----:B------:R-:W-:-:S03]  /*2360*/  @P2 HADD2.F32 R53, -RZ, R66.H0_H0 ;  /* 0x20000042ff352230 */ /* 0x000fc60000004100 */
[----:B------:R-:W-:-:S04]  /*2370*/  FMUL.FTZ R52, R52, UR7 ;  /* 0x0000000734347c20 */ /* 0x000fc80008410000 */
[----:B------:R-:W-:-:S07]  /*2380*/  @P2 FADD.FTZ R52, R53, R52 ;  /* 0x0000003435342221 */ /* 0x000fce0000010000 */
.L_x_8324:
[----:B------:R-:W-:Y:S05]  /*2390*/  BSYNC B1 ;  /* 0x0000000000017941 */ /* 0x000fea0003800000 */
.L_x_8322:
[----:B------:R-:W-:Y:S04]  /*23a0*/  BSSY B1, `(.L_x_8325) ;  /* 0x000000a000017945 */ /* 0x000fe80003800000 */
[----:B------:R-:W-:Y:S05]  /*23b0*/  @P3 BRA `(.L_x_8326) ;  /* 0x0000000000103947 */ /* 0x000fea0003800000 */
[----:B------:R-:W-:Y:S01]  /*23c0*/  HFMA2.MMA R53, -RZ, RZ, 0, 0 ;  /* 0x00000000ff357435 */ /* 0x000fe200000001ff */
[----:B------:R-:W-:Y:S10]  /*23d0*/  @!P2 BRA `(.L_x_8327) ;  /* 0x000000000018a947 */ /* 0x000ff40003800000 */
[----:B-----5:R-:W-:Y:S01]  /*23e0*/  HADD2.F32 R53, -RZ, R66.H1_H1 ;  /* 0x30000042ff357230 */ /* 0x020fe20000004100 */
[----:B------:R-:W-:Y:S06]  /*23f0*/  BRA `(.L_x_8327) ;  /* 0x0000000000107947 */ /* 0x000fec0003800000 */
.L_x_8326:
[----:B-----5:R-:W-:Y:S02]  /*2400*/  HADD2.F32 R53, -RZ, R62.H1_H1 ;  /* 0x3000003eff357230 */ /* 0x020fe40000004100 */
[----:B------:R-:W-:-:S03]  /*2410*/  @P2 HADD2.F32 R54, -RZ, R66.H1_H1 ;  /* 0x30000042ff362230 */ /* 0x000fc60000004100 */
[----:B------:R-:W-:-:S04]  /*2420*/  FMUL.FTZ R53, R53, UR7 ;  /* 0x0000000735357c20 */ /* 0x000fc80008410000 */
[----:B------:R-:W-:-:S07]  /*2430*/  @P2 FADD.FTZ R53, R54, R53 ;  /* 0x0000003536352221 */ /* 0x000fce0000010000 */
.L_x_8327:
[----:B------:R-:W-:Y:S05]  /*2440*/  BSYNC B1 ;  /* 0x0000000000017941 */ /* 0x000fea0003800000 */
.L_x_8325:
[----:B------:R-:W-:Y:S04]  /*2450*/  BSSY B1, `(.L_x_8328) ;  /* 0x000000a000017945 */ /* 0x000fe80003800000 */
[----:B------:R-:W-:Y:S05]  /*2460*/  @P3 BRA `(.L_x_8329) ;  /* 0x0000000000103947 */ /* 0x000fea0003800000 */
[----:B------:R-:W-:Y:S01]  /*2470*/  MOV R54, RZ ;  /* 0x000000ff00367202 */ /* 0x000fe20000000f00 */
[----:B------:R-:W-:Y:S06]  /*2480*/  @!P2 BRA `(.L_x_8330) ;  /* 0x000000000018a947 */ /* 0x000fec0003800000 */
[----:B-----5:R-:W-:Y:S01]  /*2490*/  HADD2.F32 R54, -RZ, R67.H0_H0 ;  /* 0x20000043ff367230 */ /* 0x020fe20000004100 */
[----:B------:R-:W-:Y:S06]  /*24a0*/  BRA `(.L_x_8330) ;  /* 0x0000000000107947 */ /* 0x000fec0003800000 */
.L_x_8329:
[----:B-----5:R-:W-:Y:S02]  /*24b0*/  HADD2.F32 R54, -RZ, R63.H0_H0 ;  /* 0x2000003fff367230 */ /* 0x020fe40000004100 */
[----:B------:R-:W-:-:S03]  /*24c0*/  @P2 HADD2.F32 R55, -RZ, R67.H0_H0 ;  /* 0x20000043ff372230 */ /* 0x000fc60000004100 */
[----:B------:R-:W-:-:S04]  /*24d0*/  FMUL.FTZ R54, R54, UR7 ;  /* 0x0000000736367c20 */ /* 0x000fc80008410000 */
[----:B------:R-:W-:-:S07]  /*24e0*/  @P2 FADD.FTZ R54, R55, R54 ;  /* 0x0000003637362221 */ /* 0x000fce0000010000 */
.L_x_8330:
[----:B------:R-:W-:Y:S05]  /*24f0*/  BSYNC B1 ;  /* 0x0000000000017941 */ /* 0x000fea0003800000 */
.L_x_8328:
[----:B------:R-:W-:Y:S04]  /*2500*/  BSSY B1, `(.L_x_8331) ;  /* 0x000000a000017945 */ /* 0x000fe80003800000 */
[----:B------:R-:W-:Y:S05]  /*2510*/  @P3 BRA `(.L_x_8332) ;  /* 0x0000000000103947 */ /* 0x000fea0003800000 */
[----:B------:R-:W-:Y:S01]  /*2520*/  HFMA2.MMA R55, -RZ, RZ, 0, 0 ;  /* 0x00000000ff377435 */ /* 0x000fe200000001ff */
[----:B------:R-:W-:Y:S10]  /*2530*/  @!P2 BRA `(.L_x_8333) ;  /* 0x000000000018a947 */ /* 0x000ff40003800000 */
[----:B-----5:R-:W-:Y:S01]  /*2540*/  HADD2.F32 R55, -RZ, R67.H1_H1 ;  /* 0x30000043ff377230 */ /* 0x020fe20000004100 */
[----:B------:R-:W-:Y:S06]  /*2550*/  BRA `(.L_x_8333) ;  /* 0x0000000000107947 */ /* 0x000fec0003800000 */
.L_x_8332:
[----:B-----5:R-:W-:Y:S02]  /*2560*/  HADD2.F32 R55, -RZ, R63.H1_H1 ;  /* 0x3000003fff377230 */ /* 0x020fe40000004100 */
[----:B0-----:R-:W-:-:S03]  /*2570*/  @P2 HADD2.F32 R68, -RZ, R67.H1_H1 ;  /* 0x30000043ff442230 */ /* 0x001fc60000004100 */
[----:B------:R-:W-:-:S04]  /*2580*/  FMUL.FTZ R55, R55, UR7 ;  /* 0x0000000737377c20 */ /* 0x000fc80008410000 */
[----:B------:R-:W-:-:S07]  /*2590*/  @P2 FADD.FTZ R55, R68, R55 ;  /* 0x0000003744372221 */ /* 0x000fce0000010000 */
.L_x_8333:
[----:B------:R-:W-:Y:S05]  /*25a0*/  BSYNC B1 ;  /* 0x0000000000017941 */ /* 0x000fea0003800000 */
.L_x_8331:
[----:B0-----:R-:W0:Y:S01]  /*25b0*/  LDC.64 R132, c[0x0][0x238] ;  /* 0x00008e00ff847b82 */ /* 0x001e220000000a00 */
        /* <DEDUP_REMOVED lines=8> */
.L_x_8309:
[----:B------:R-:W-:Y:S05]  /*2640*/  BSYNC B0 ;  /* 0x0000000000007941 */ /* 0x000fea0003800000 */
.L_x_8308:
        /* <DEDUP_REMOVED lines=15> */
[----:B------:R-:W-:Y:S06]  /*2740*/  @!P2 BRA `(.L_x_8338) ;  /* 0x000000000018a947 */ /* 0x000fec0003800000 */
[----:B-----5:R-:W-:Y:S01]  /*2750*/  HADD2.F32 R56, -RZ, R64.H0_H0 ;  /* 0x20000040ff387230 */ /* 0x020fe20000004100 */
[----:B------:R-:W-:Y:S06]  /*2760*/  BRA `(.L_x_8338) ;  /* 0x0000000000107947 */ /* 0x000fec0003800000 */
.L_x_8337:
[----:B-----5:R-:W-:Y:S02]  /*2770*/  HADD2.F32 R56, -RZ, R60.H0_H0 ;  /* 0x2000003cff387230 */ /* 0x020fe40000004100 */
[----:B------:R-:W-:-:S03]  /*2780*/  @P2 HADD2.F32 R57, -RZ, R64.H0_H0 ;  /* 0x20000040ff392230 */ /* 0x000fc60000004100 */
[----:B------:R-:W-:-:S04]  /*2790*/  FMUL.FTZ R56, R56, UR7 ;  /* 0x0000000738387c20 */ /* 0x000fc80008410000 */
[----:B------:R-:W-:-:S07]  /*27a0*/  @P2 FADD.FTZ R56, R57, R56 ;  /* 0x0000003839382221 */ /* 0x000fce0000010000 */
.L_x_8338:
[----:B------:R-:W-:Y:S05]  /*27b0*/  BSYNC B1 ;  /* 0x0000000000017941 */ /* 0x000fea0003800000 */
.L_x_8336:
[----:B------:R-:W-:Y:S04]  /*27c0*/  BSSY B1, `(.L_x_8339) ;  /* 0x000000a000017945 */ /* 0x000fe80003800000 */
[----:B------:R-:W-:Y:S05]  /*27d0*/  @P3 BRA `(.L_x_8340) ;  /* 0x0000000000103947 */ /* 0x000fea0003800000 */
[----:B------:R-:W-:Y:S01]  /*27e0*/  HFMA2.MMA R57, -RZ, RZ, 0, 0 ;  /* 0x00000000ff397435 */ /* 0x000fe200000001ff */
[----:B------:R-:W-:Y:S10]  /*27f0*/  @!P2 BRA `(.L_x_8341) ;  /* 0x000000000018a947 */ /* 0x000ff40003800000 */
[----:B-----5:R-:W-:Y:S01]  /*2800*/  HADD2.F32 R57, -RZ, R64.H1_H1 ;  /* 0x30000040ff397230 */ /* 0x020fe20000004100 */
[----:B------:R-:W-:Y:S06]  /*2810*/  BRA `(.L_x_8341) ;  /* 0x0000000000107947 */ /* 0x000fec0003800000 */
.L_x_8340:
[----:B-----5:R-:W-:Y:S02]  /*2820*/  HADD2.F32 R57, -RZ, R60.H1_H1 ;  /* 0x3000003cff397230 */ /* 0x020fe40000004100 */
[----:B------:R-:W-:-:S03]  /*2830*/  @P2 HADD2.F32 R58, -RZ, R64.H1_H1 ;  /* 0x30000040ff3a2230 */ /* 0x000fc60000004100 */
[----:B------:R-:W-:-:S04]  /*2840*/  FMUL.FTZ R57, R57, UR7 ;  /* 0x0000000739397c20 */ /* 0x000fc80008410000 */
[----:B------:R-:W-:-:S07]  /*2850*/  @P2 FADD.FTZ R57, R58, R57 ;  /* 0x000000393a392221 */ /* 0x000fce0000010000 */
.L_x_8341:
[----:B------:R-:W-:Y:S05]  /*2860*/  BSYNC B1 ;  /* 0x0000000000017941 */ /* 0x000fea0003800000 */
.L_x_8339:
[----:B------:R-:W-:Y:S04]  /*2870*/  BSSY B1, `(.L_x_8342) ;  /* 0x000000a000017945 */ /* 0x000fe80003800000 */
[----:B------:R-:W-:Y:S05]  /*2880*/  @P3 BRA `(.L_x_8343) ;  /* 0x0000000000103947 */ /* 0x000fea0003800000 */
[----:B------:R-:W-:Y:S01]  /*2890*/  MOV R58, RZ ;  /* 0x000000ff003a7202 */ /* 0x000fe20000000f00 */
[----:B------:R-:W-:Y:S06]  /*28a0*/  @!P2 BRA `(.L_x_8344) ;  /* 0x000000000018a947 */ /* 0x000fec0003800000 */
[----:B-----5:R-:W-:Y:S01]  /*28b0*/  HADD2.F32 R58, -RZ, R65.H0_H0 ;  /* 0x20000041ff3a7230 */ /* 0x020fe20000004100 */
[----:B------:R-:W-:Y:S06]  /*28c0*/  BRA `(.L_x_8344) ;  /* 0x0000000000107947 */ /* 0x000fec0003800000 */
.L_x_8343:
[----:B-----5:R-:W-:Y:S02]  /*28d0*/  HADD2.F32 R58, -RZ, R61.H0_H0 ;  /* 0x2000003dff3a7230 */ /* 0x020fe40000004100 */
[----:B------:R-:W-:-:S03]  /*28e0*/  @P2 HADD2.F32 R59, -RZ, R65.H0_H0 ;  /* 0x20000041ff3b2230 */ /* 0x000fc60000004100 */
[----:B------:R-:W-:-:S04]  /*28f0*/  FMUL.FTZ R58, R58, UR7 ;  /* 0x000000073a3a7c20 */ /* 0x000fc80008410000 */
[----:B------:R-:W-:-:S07]  /*2900*/  @P2 FADD.FTZ R58, R59, R58 ;  /* 0x0000003a3b3a2221 */ /* 0x000fce0000010000 */
.L_x_8344:
[----:B------:R-:W-:Y:S05]  /*2910*/  BSYNC B1 ;  /* 0x0000000000017941 */ /* 0x000fea0003800000 */
.L_x_8342:
[----:B------:R-:W-:Y:S04]  /*2920*/  BSSY B1, `(.L_x_8345) ;  /* 0x000000a000017945 */ /* 0x000fe80003800000 */
[----:B------:R-:W-:Y:S05]  /*2930*/  @P3 BRA `(.L_x_8346) ;  /* 0x0000000000103947 */ /* 0x000fea0003800000 */
[----:B------:R-:W-:Y:S01]  /*2940*/  HFMA2.MMA R59, -RZ, RZ, 0, 0 ;  /* 0x00000000ff3b7435 */ /* 0x000fe200000001ff */
[----:B------:R-:W-:Y:S10]  /*2950*/  @!P2 BRA `(.L_x_8347) ;  /* 0x000000000018a947 */ /* 0x000ff40003800000 */
[----:B-----5:R-:W-:Y:S01]  /*2960*/  HADD2.F32 R59, -RZ, R65.H1_H1 ;  /* 0x30000041ff3b7230 */ /* 0x020fe20000004100 */
[----:B------:R-:W-:Y:S06]  /*2970*/  BRA `(.L_x_8347) ;  /* 0x0000000000107947 */ /* 0x000fec0003800000 */
.L_x_8346:
[----:B-----5:R-:W-:Y:S02]  /*2980*/  HADD2.F32 R59, -RZ, R61.H1_H1 ;  /* 0x3000003dff3b7230 */ /* 0x020fe40000004100 */
[----:B01----:R-:W-:-:S03]  /*2990*/  @P2 HADD2.F32 R68, -RZ, R65.H1_H1 ;  /* 0x30000041ff442230 */ /* 0x003fc60000004100 */
[----:B------:R-:W-:-:S04]  /*29a0*/  FMUL.FTZ R59, R59, UR7 ;  /* 0x000000073b3b7c20 */ /* 0x000fc80008410000 */
[----:B------:R-:W-:-:S07]  /*29b0*/  @P2 FADD.FTZ R59, R68, R59 ;  /* 0x0000003b443b2221 */ /* 0x000fce0000010000 */
.L_x_8347:
[----:B------:R-:W-:Y:S05]  /*29c0*/  BSYNC B1 ;  /* 0x0000000000017941 */ /* 0x000fea0003800000 */
.L_x_8345:
[----:B------:R-:W-:Y:S04]  /*29d0*/  BSSY B1, `(.L_x_8348) ;  /* 0x000000a000017945 */ /* 0x000fe80003800000 */
[----:B------:R-:W-:Y:S05]  /*29e0*/  @P3 BRA `(.L_x_8349) ;  /* 0x0000000000103947 */ /* 0x000fea0003800000 */
[----:B------:R-:W-:Y:S01]  /*29f0*/  MOV R72, RZ ;  /* 0x000000ff00487202 */ /* 0x000fe20000000f00 */
[----:B------:R-:W-:Y:S06]  /*2a00*/  @!P2 BRA `(.L_x_8350) ;  /* 0x000000000018a947 */ /* 0x000fec0003800000 */
[----:B-----5:R-:W-:Y:S01]  /*2a10*/  HADD2.F32 R72, -RZ, R66.H0_H0 ;  /* 0x20000042ff487230 */ /* 0x020fe20000004100 */
[----:B------:R-:W-:Y:S06]  /*2a20*/  BRA `(.L_x_8350) ;  /* 0x0000000000107947 */ /* 0x000fec0003800000 */
.L_x_8349:
[----:B-----5:R-:W-:Y:S02]  /*2a30*/  HADD2.F32 R72, -RZ, R62.H0_H0 ;  /* 0x2000003eff487230 */ /* 0x020fe40000004100 */
[----:B01----:R-:W-:-:S03]  /*2a40*/  @P2 HADD2.F32 R68, -RZ, R66.H0_H0 ;  /* 0x20000042ff442230 */ /* 0x003fc60000004100 */
[----:B------:R-:W-:-:S04]  /*2a50*/  FMUL.FTZ R72, R72, UR7 ;  /* 0x0000000748487c20 */ /* 0x000fc80008410000 */
[----:B------:R-:W-:-:S07]  /*2a60*/  @P2 FADD.FTZ R72, R68, R72 ;  /* 0x0000004844482221 */ /* 0x000fce0000010000 */
.L_x_8350:
[----:B------:R-:W-:Y:S05]  /*2a70*/  BSYNC B1 ;  /* 0x0000000000017941 */ /* 0x000fea0003800000 */
.L_x_8348:
[----:B------:R-:W-:Y:S04]  /*2a80*/  BSSY B1, `(.L_x_8351) ;  /* 0x000000a000017945 */ /* 0x000fe80003800000 */
[----:B------:R-:W-:Y:S05]  /*2a90*/  @P3 BRA `(.L_x_8352) ;  /* 0x0000000000103947 */ /* 0x000fea0003800000 */
[----:B------:R-:W-:Y:S01]  /*2aa0*/  HFMA2.MMA R73, -RZ, RZ, 0, 0 ;  /* 0x00000000ff497435 */ /* 0x000fe200000001ff */
[----:B------:R-:W-:Y:S10]  /*2ab0*/  @!P2 BRA `(.L_x_8353) ;  /* 0x000000000018a947 */ /* 0x000ff40003800000 */
[----:B-----5:R-:W-:Y:S01]  /*2ac0*/  HADD2.F32 R73, -RZ, R66.H1_H1 ;  /* 0x30000042ff497230 */ /* 0x020fe20000004100 */
[----:B------:R-:W-:Y:S06]  /*2ad0*/  BRA `(.L_x_8353) ;  /* 0x0000000000107947 */ /* 0x000fec0003800000 */
.L_x_8352:
[----:B-----5:R-:W-:Y:S02]  /*2ae0*/  HADD2.F32 R73, -RZ, R62.H1_H1 ;  /* 0x3000003eff497230 */ /* 0x020fe40000004100 */
[----:B01----:R-:W-:-:S03]  /*2af0*/  @P2 HADD2.F32 R68, -RZ, R66.H1_H1 ;  /* 0x30000042ff442230 */ /* 0x003fc60000004100 */
[----:B------:R-:W-:-:S04]  /*2b00*/  FMUL.FTZ R73, R73, UR7 ;  /* 0x0000000749497c20 */ /* 0x000fc80008410000 */
[----:B------:R-:W-:-:S07]  /*2b10*/  @P2 FADD.FTZ R73, R68, R73 ;  /* 0x0000004944492221 */ /* 0x000fce0000010000 */
.L_x_8353:
[----:B------:R-:W-:Y:S05]  /*2b20*/  BSYNC B1 ;  /* 0x0000000000017941 */ /* 0x000fea0003800000 */
.L_x_8351:
[----:B------:R-:W-:Y:S04]  /*2b30*/  BSSY B1, `(.L_x_8354) ;  /* 0x000000a000017945 */ /* 0x000fe80003800000 */
[----:B------:R-:W-:Y:S05]  /*2b40*/  @P3 BRA `(.L_x_8355) ;  /* 0x0000000000103947 */ /* 0x000fea0003800000 */
[----:B------:R-:W-:Y:S01]  /*2b50*/  MOV R74, RZ ;  /* 0x000000ff004a7202 */ /* 0x000fe20000000f00 */
[----:B------:R-:W-:Y:S06]  /*2b60*/  @!P2 BRA `(.L_x_8356) ;  /* 0x000000000018a947 */ /* 0x000fec0003800000 */
[----:B-----5:R-:W-:Y:S01]  /*2b70*/  HADD2.F32 R74, -RZ, R67.H0_H0 ;  /* 0x20000043ff4a7230 */ /* 0x020fe20000004100 */
[----:B------:R-:W-:Y:S06]  /*2b80*/  BRA `(.L_x_8356) ;  /* 0x0000000000107947 */ /* 0x000fec0003800000 */
.L_x_8355:
[----:B-----5:R-:W-:Y:S02]  /*2b90*/  HADD2.F32 R74, -RZ, R63.H0_H0 ;  /* 0x2000003fff4a7230 */ /* 0x020fe40000004100 */
[----:B01----:R-:W-:-:S03]  /*2ba0*/  @P2 HADD2.F32 R68, -RZ, R67.H0_H0 ;  /* 0x20000043ff442230 */ /* 0x003fc60000004100 */
[----:B------:R-:W-:-:S04]  /*2bb0*/  FMUL.FTZ R74, R74, UR7 ;  /* 0x000000074a4a7c20 */ /* 0x000fc80008410000 */
[----:B------:R-:W-:-:S07]  /*2bc0*/  @P2 FADD.FTZ R74, R68, R74 ;  /* 0x0000004a444a2221 */ /* 0x000fce0000010000 */
.L_x_8356:
[----:B------:R-:W-:Y:S05]  /*2bd0*/  BSYNC B1 ;  /* 0x0000000000017941 */ /* 0x000fea0003800000 */
.L_x_8354:
[----:B------:R-:W-:Y:S04]  /*2be0*/  BSSY B1, `(.L_x_8357) ;  /* 0x000000a000017945 */ /* 0x000fe80003800000 */
[----:B------:R-:W-:Y:S05]  /*2bf0*/  @P3 BRA `(.L_x_8358) ;  /* 0x0000000000103947 */ /* 0x000fea0003800000 */
[----:B------:R-:W-:Y:S01]  /*2c00*/  HFMA2.MMA R75, -RZ, RZ, 0, 0 ;  /* 0x00000000ff4b7435 */ /* 0x000fe200000001ff */
[----:B------:R-:W-:Y:S10]  /*2c10*/  @!P2 BRA `(.L_x_8359) ;  /* 0x000000000018a947 */ /* 0x000ff40003800000 */
[----:B-----5:R-:W-:Y:S01]  /*2c20*/  HADD2.F32 R75, -RZ, R67.H1_H1 ;  /* 0x30000043ff4b7230 */ /* 0x020fe20000004100 */
[----:B------:R-:W-:Y:S06]  /*2c30*/  BRA `(.L_x_8359) ;  /* 0x0000000000107947 */ /* 0x000fec0003800000 */
.L_x_8358:
[----:B-----5:R-:W-:Y:S02]  /*2c40*/  HADD2.F32 R75, -RZ, R63.H1_H1 ;  /* 0x3000003fff4b7230 */ /* 0x020fe40000004100 */
[----:B01----:R-:W-:-:S03]  /*2c50*/  @P2 HADD2.F32 R68, -RZ, R67.H1_H1 ;  /* 0x30000043ff442230 */ /* 0x003fc60000004100 */
[----:B------:R-:W-:-:S04]  /*2c60*/  FMUL.FTZ R75, R75, UR7 ;  /* 0x000000074b4b7c20 */ /* 0x000fc80008410000 */
[----:B------:R-:W-:-:S07]  /*2c70*/  @P2 FADD.FTZ R75, R68, R75 ;  /* 0x0000004b444b2221 */ /* 0x000fce0000010000 */
.L_x_8359:
[----:B------:R-:W-:Y:S05]  /*2c80*/  BSYNC B1 ;  /* 0x0000000000017941 */ /* 0x000fea0003800000 */
.L_x_8357:
[----:B01----:R-:W0:Y:S01]  /*2c90*/  LDC.64 R132, c[0x0][0x238] ;  /* 0x00008e00ff847b82 */ /* 0x003e220000000a00 */
        /* <DEDUP_REMOVED lines=8> */
.L_x_8335:
[----:B------:R-:W-:Y:S05]  /*2d20*/  BSYNC B0 ;  /* 0x0000000000007941 */ /* 0x000fea0003800000 */
.L_x_8334:
        /* <DEDUP_REMOVED lines=18> */
.L_x_8363:
[----:B-----5:R-:W-:Y:S02]  /*2e50*/  HADD2.F32 R76, -RZ, R60.H0_H0 ;  /* 0x2000003cff4c7230 */ /* 0x020fe40000004100 */
[----:B------:R-:W-:-:S03]  /*2e60*/  @P2 HADD2.F32 R68, -RZ, R64.H0_H0 ;  /* 0x20000040ff442230 */ /* 0x000fc60000004100 */
[----:B------:R-:W-:-:S04]  /*2e70*/  FMUL.FTZ R76, R76, UR7 ;  /* 0x000000074c4c7c20 */ /* 0x000fc80008410000 */
[----:B------:R-:W-:-:S07]  /*2e80*/  @P2 FADD.FTZ R76, R68, R76 ;  /* 0x0000004c444c2221 */ /* 0x000fce0000010000 */
.L_x_8364:
[----:B------:R-:W-:Y:S05]  /*2e90*/  BSYNC B1 ;  /* 0x0000000000017941 */ /* 0x000fea0003800000 */
.L_x_8362:
[----:B------:R-:W-:Y:S04]  /*2ea0*/  BSSY B1, `(.L_x_8365) ;  /* 0x000000a000017945 */ /* 0x000fe80003800000 */
[----:B------:R-:W-:Y:S05]  /*2eb0*/  @P3 BRA `(.L_x_8366) ;  /* 0x0000000000103947 */ /* 0x000fea0003800000 */
[----:B------:R-:W-:Y:S01]  /*2ec0*/  HFMA2.MMA R77, -RZ, RZ, 0, 0 ;  /* 0x00000000ff4d7435 */ /* 0x000fe200000001ff */
[----:B------:R-:W-:Y:S10]  /*2ed0*/  @!P2 BRA `(.L_x_8367) ;  /* 0x000000000018a947 */ /* 0x000ff40003800000 */
[----:B-----5:R-:W-:Y:S01]  /*2ee0*/  HADD2.F32 R77, -RZ, R64.H1_H1 ;  /* 0x30000040ff4d7230 */ /* 0x020fe20000004100 */
[----:B------:R-:W-:Y:S06]  /*2ef0*/  BRA `(.L_x_8367) ;  /* 0x0000000000107947 */ /* 0x000fec0003800000 */
.L_x_8366:
[----:B-----5:R-:W-:Y:S02]  /*2f00*/  HADD2.F32 R77, -RZ, R60.H1_H1 ;  /* 0x3000003cff4d7230 */ /* 0x020fe40000004100 */
[----:B------:R-:W-:-:S03]  /*2f10*/  @P2 HADD2.F32 R68, -RZ, R64.H1_H1 ;  /* 0x30000040ff442230 */ /* 0x000fc60000004100 */
[----:B------:R-:W-:-:S04]  /*2f20*/  FMUL.FTZ R77, R77, UR7 ;  /* 0x000000074d4d7c20 */ /* 0x000fc80008410000 */
[----:B------:R-:W-:-:S07]  /*2f30*/  @P2 FADD.FTZ R77, R68, R77 ;  /* 0x0000004d444d2221 */ /* 0x000fce0000010000 */
.L_x_8367:
[----:B------:R-:W-:Y:S05]  /*2f40*/  BSYNC B1 ;  /* 0x0000000000017941 */ /* 0x000fea0003800000 */
.L_x_8365:
[----:B------:R-:W-:Y:S04]  /*2f50*/  BSSY B1, `(.L_x_8368) ;  /* 0x000000a000017945 */ /* 0x000fe80003800000 */
[----:B------:R-:W-:Y:S05]  /*2f60*/  @P3 BRA `(.L_x_8369) ;  /* 0x0000000000103947 */ /* 0x000fea0003800000 */
[----:B------:R-:W-:Y:S01]  /*2f70*/  MOV R78, RZ ;  /* 0x000000ff004e7202 */ /* 0x000fe20000000f00 */
[----:B------:R-:W-:Y:S06]  /*2f80*/  @!P2 BRA `(.L_x_8370) ;  /* 0x000000000018a947 */ /* 0x000fec0003800000 */
[----:B-----5:R-:W-:Y:S01]  /*2f90*/  HADD2.F32 R78, -RZ, R65.H0_H0 ;  /* 0x20000041ff4e7230 */ /* 0x020fe20000004100 */
[----:B------:R-:W-:Y:S06]  /*2fa0*/  BRA `(.L_x_8370) ;  /* 0x0000000000107947 */ /* 0x000fec0003800000 */
.L_x_8369:
[----:B-----5:R-:W-:Y:S02]  /*2fb0*/  HADD2.F32 R78, -RZ, R61.H0_H0 ;  /* 0x2000003dff4e7230 */ /* 0x020fe40000004100 */
[----:B------:R-:W-:-:S03]  /*2fc0*/  @P2 HADD2.F32 R68, -RZ, R65.H0_H0 ;  /* 0x20000041ff442230 */ /* 0x000fc60000004100 */
[----:B------:R-:W-:-:S04]  /*2fd0*/  FMUL.FTZ R78, R78, UR7 ;  /* 0x000000074e4e7c20 */ /* 0x000fc80008410000 */
[----:B------:R-:W-:-:S07]  /*2fe0*/  @P2 FADD.FTZ R78, R68, R78 ;  /* 0x0000004e444e2221 */ /* 0x000fce0000010000 */
.L_x_8370:
[----:B------:R-:W-:Y:S05]  /*2ff0*/  BSYNC B1 ;  /* 0x0000000000017941 */ /* 0x000fea0003800000 */
.L_x_8368:
[----:B------:R-:W-:Y:S04]  /*3000*/  BSSY B1, `(.L_x_8371) ;  /* 0x000000a000017945 */ /* 0x000fe80003800000 */
[----:B------:R-:W-:Y:S05]  /*3010*/  @P3 BRA `(.L_x_8372) ;  /* 0x0000000000103947 */ /* 0x000fea0003800000 */
[----:B------:R-:W-:Y:S01]  /*3020*/  HFMA2.MMA R79, -RZ, RZ, 0, 0 ;  /* 0x00000000ff4f7435 */ /* 0x000fe200000001ff */
[----:B------:R-:W-:Y:S10]  /*3030*/  @!P2 BRA `(.L_x_8373) ;  /* 0x000000000018a947 */ /* 0x000ff40003800000 */
[----:B-----5:R-:W-:Y:S01]  /*3040*/  HADD2.F32 R79, -RZ, R65.H1_H1 ;  /* 0x30000041ff4f7230 */ /* 0x020fe20000004100 */
[----:B------:R-:W-:Y:S06]  /*3050*/  BRA `(.L_x_8373) ;  /* 0x0000000000107947 */ /* 0x000fec0003800000 */
.L_x_8372:
[----:B-----5:R-:W-:Y:S02]  /*3060*/  HADD2.F32 R79, -RZ, R61.H1_H1 ;  /* 0x3000003dff4f7230 */ /* 0x020fe40000004100 */
[----:B------:R-:W-:-:S03]  /*3070*/  @P2 HADD2.F32 R68, -RZ, R65.H1_H1 ;  /* 0x30000041ff442230 */ /* 0x000fc60000004100 */
[----:B------:R-:W-:-:S04]  /*3080*/  FMUL.FTZ R79, R79, UR7 ;  /* 0x000000074f4f7c20 */ /* 0x000fc80008410000 */
[----:B------:R-:W-:-:S07]  /*3090*/  @P2 FADD.FTZ R79, R68, R79 ;  /* 0x0000004f444f2221 */ /* 0x000fce0000010000 */
.L_x_8373:
[----:B------:R-:W-:Y:S05]  /*30a0*/  BSYNC B1 ;  /* 0x0000000000017941 */ /* 0x000fea0003800000 */
.L_x_8371:
[----:B------:R-:W-:Y:S04]  /*30b0*/  BSSY B1, `(.L_x_8374) ;  /* 0x000000a000017945 */ /* 0x000fe80003800000 */
[----:B------:R-:W-:Y:S05]  /*30c0*/  @P3 BRA `(.L_x_8375) ;  /* 0x0000000000103947 */ /* 0x000fea0003800000 */
[----:B------:R-:W-:Y:S01]  /*30d0*/  MOV R80, RZ ;  /* 0x000000ff00507202 */ /* 0x000fe20000000f00 */
[----:B------:R-:W-:Y:S06]  /*30e0*/  @!P2 BRA `(.L_x_8376) ;  /* 0x000000000018a947 */ /* 0x000fec0003800000 */
[----:B-----5:R-:W-:Y:S01]  /*30f0*/  HADD2.F32 R80, -RZ, R66.H0_H0 ;  /* 0x20000042ff507230 */ /* 0x020fe20000004100 */
[----:B------:R-:W-:Y:S06]  /*3100*/  BRA `(.L_x_8376) ;  /* 0x0000000000107947 */ /* 0x000fec0003800000 */
.L_x_8375:
[----:B-----5:R-:W-:Y:S02]  /*3110*/  HADD2.F32 R80, -RZ, R62.H0_H0 ;  /* 0x2000003eff507230 */ /* 0x020fe40000004100 */
[----:B------:R-:W-:-:S03]  /*3120*/  @P2 HADD2.F32 R68, -RZ, R66.H0_H0 ;  /* 0x20000042ff442230 */ /* 0x000fc60000004100 */
[----:B------:R-:W-:-:S04]  /*3130*/  FMUL.FTZ R80, R80, UR7 ;  /* 0x0000000750507c20 */ /* 0x000fc80008410000 */
[----:B------:R-:W-:-:S07]  /*3140*/  @P2 FADD.FTZ R80, R68, R80 ;  /* 0x0000005044502221 */ /* 0x000fce0000010000 */
.L_x_8376:
[----:B------:R-:W-:Y:S05]  /*3150*/  BSYNC B1 ;  /* 0x0000000000017941 */ /* 0x000fea0003800000 */
.L_x_8374:
[----:B------:R-:W-:Y:S04]  /*3160*/  BSSY B1, `(.L_x_8377) ;  /* 0x000000a000017945 */ /* 0x000fe80003800000 */
[----:B------:R-:W-:Y:S05]  /*3170*/  @P3 BRA `(.L_x_8378) ;  /* 0x0000000000103947 */ /* 0x000fea0003800000 */
[----:B------:R-:W-:Y:S01]  /*3180*/  HFMA2.MMA R81, -RZ, RZ, 0, 0 ;  /* 0x00000000ff517435 */ /* 0x000fe200000001ff */
[----:B------:R-:W-:Y:S10]  /*3190*/  @!P2 BRA `(.L_x_8379) ;  /* 0x000000000018a947 */ /* 0x000ff40003800000 */
[----:B-----5:R-:W-:Y:S01]  /*31a0*/  HADD2.F32 R81, -RZ, R66.H1_H1 ;  /* 0x30000042ff517230 */ /* 0x020fe20000004100 */
[----:B------:R-:W-:Y:S06]  /*31b0*/  BRA `(.L_x_8379) ;  /* 0x0000000000107947 */ /* 0x000fec0003800000 */
.L_x_8378:
[----:B-----5:R-:W-:Y:S02]  /*31c0*/  HADD2.F32 R81, -RZ, R62.H1_H1 ;  /* 0x3000003eff517230 */ /* 0x020fe40000004100 */
[----:B------:R-:W-:-:S03]  /*31d0*/  @P2 HADD2.F32 R68, -RZ, R66.H1_H1 ;  /* 0x30000042ff442230 */ /* 0x000fc60000004100 */
[----:B------:R-:W-:-:S04]  /*31e0*/  FMUL.FTZ R81, R81, UR7 ;  /* 0x0000000751517c20 */ /* 0x000fc80008410000 */
[----:B------:R-:W-:-:S07]  /*31f0*/  @P2 FADD.FTZ R81, R68, R81 ;  /* 0x0000005144512221 */ /* 0x000fce0000010000 */
.L_x_8379:
[----:B------:R-:W-:Y:S05]  /*3200*/  BSYNC B1 ;  /* 0x0000000000017941 */ /* 0x000fea0003800000 */
.L_x_8377:
[----:B------:R-:W-:Y:S04]  /*3210*/  BSSY B1, `(.L_x_8380) ;  /* 0x000000a000017945 */ /* 0x000fe80003800000 */
[----:B------:R-:W-:Y:S05]  /*3220*/  @P3 BRA `(.L_x_8381) ;  /* 0x0000000000103947 */ /* 0x000fea0003800000 */
[----:B------:R-:W-:Y:S01]  /*3230*/  MOV R82, RZ ;  /* 0x000000ff00527202 */ /* 0x000fe20000000f00 */
[----:B------:R-:W-:Y:S06]  /*3240*/  @!P2 BRA `(.L_x_8382) ;  /* 0x000000000018a947 */ /* 0x000fec0003800000 */
[----:B-----5:R-:W-:Y:S01]  /*3250*/  HADD2.F32 R82, -RZ, R67.H0_H0 ;  /* 0x20000043ff527230 */ /* 0x020fe20000004100 */
[----:B------:R-:W-:Y:S06]  /*3260*/  BRA `(.L_x_8382) ;  /* 0x0000000000107947 */ /* 0x000fec0003800000 */
.L_x_8381:
[----:B-----5:R-:W-:Y:S02]  /*3270*/  HADD2.F32 R82, -RZ, R63.H0_H0 ;  /* 0x2000003fff527230 */ /* 0x020fe40000004100 */
[----:B------:R-:W-:-:S03]  /*3280*/  @P2 HADD2.F32 R68, -RZ, R67.H0_H0 ;  /* 0x20000043ff442230 */ /* 0x000fc60000004100 */
[----:B------:R-:W-:-:S04]  /*3290*/  FMUL.FTZ R82, R82, UR7 ;  /* 0x0000000752527c20 */ /* 0x000fc80008410000 */
[----:B------:R-:W-:-:S07]  /*32a0*/  @P2 FADD.FTZ R82, R68, R82 ;  /* 0x0000005244522221 */ /* 0x000fce0000010000 */
.L_x_8382:
[----:B------:R-:W-:Y:S05]  /*32b0*/  BSYNC B1 ;  /* 0x0000000000017941 */ /* 0x000fea0003800000 */
.L_x_8380:
[----:B------:R-:W-:Y:S04]  /*32c0*/  BSSY B1, `(.L_x_8383) ;  /* 0x000000a000017945 */ /* 0x000fe80003800000 */
[----:B------:R-:W-:Y:S05]  /*32d0*/  @P3 BRA `(.L_x_8384) ;  /* 0x0000000000103947 */ /* 0x000fea0003800000 */
[----:B------:R-:W-:Y:S01]  /*32e0*/  HFMA2.MMA R83, -RZ, RZ, 0, 0 ;  /* 0x00000000ff537435 */ /* 0x000fe200000001ff */
[----:B------:R-:W-:Y:S10]  /*32f0*/  @!P2 BRA `(.L_x_8385) ;  /* 0x000000000018a947 */ /* 0x000ff40003800000 */
[----:B-----5:R-:W-:Y:S01]  /*3300*/  HADD2.F32 R83, -RZ, R67.H1_H1 ;  /* 0x30000043ff537230 */ /* 0x020fe20000004100 */
[----:B------:R-:W-:Y:S06]  /*3310*/  BRA `(.L_x_8385) ;  /* 0x0000000000107947 */ /* 0x000fec0003800000 */
.L_x_8384:
[----:B-----5:R-:W-:Y:S02]  /*3320*/  HADD2.F32 R83, -RZ, R63.H1_H1 ;  /* 0x3000003fff537230 */ /* 0x020fe40000004100 */
[----:B------:R-:W-:-:S03]  /*3330*/  @P2 HADD2.F32 R68, -RZ, R67.H1_H1 ;  /* 0x30000043ff442230 */ /* 0x000fc60000004100 */
[----:B------:R-:W-:-:S04]  /*3340*/  FMUL.FTZ R83, R83, UR7 ;  /* 0x0000000753537c20 */ /* 0x000fc80008410000 */
[----:B------:R-:W-:-:S07]  /*3350*/  @P2 FADD.FTZ R83, R68, R83 ;  /* 0x0000005344532221 */ /* 0x000fce0000010000 */
.L_x_8385:
[----:B------:R-:W-:Y:S05]  /*3360*/  BSYNC B1 ;  /* 0x0000000000017941 */ /* 0x000fea0003800000 */
.L_x_8383:
        /* <DEDUP_REMOVED lines=9> */
.L_x_8361:
[----:B------:R-:W-:Y:S05]  /*3400*/  BSYNC B0 ;  /* 0x0000000000007941 */ /* 0x000fea0003800000 */
.L_x_8360:
        /* <DEDUP_REMOVED lines=18> */
.L_x_8389:
[----:B-----5:R-:W-:Y:S02]  /*3530*/  HADD2.F32 R84, -RZ, R60.H0_H0 ;  /* 0x2000003cff547230 */ /* 0x020fe40000004100 */
[----:B------:R-:W-:-:S03]  /*3540*/  @P2 HADD2.F32 R68, -RZ, R64.H0_H0 ;  /* 0x20000040ff442230 */ /* 0x000fc60000004100 */
[----:B------:R-:W-:-:S04]  /*3550*/  FMUL.FTZ R84, R84, UR7 ;  /* 0x0000000754547c20 */ /* 0x000fc80008410000 */
[----:B------:R-:W-:-:S07]  /*3560*/  @P2 FADD.FTZ R84, R68, R84 ;  /* 0x0000005444542221 */ /* 0x000fce0000010000 */
.L_x_8390:
[----:B------:R-:W-:Y:S05]  /*3570*/  BSYNC B1 ;  /* 0x0000000000017941 */ /* 0x000fea0003800000 */
.L_x_8388:
[----:B------:R-:W-:Y:S04]  /*3580*/  BSSY B1, `(.L_x_8391) ;  /* 0x000000a000017945 */ /* 0x000fe80003800000 */
[----:B------:R-:W-:Y:S05]  /*3590*/  @P3 BRA `(.L_x_8392) ;  /* 0x0000000000103947 */ /* 0x000fea0003800000 */
[----:B------:R-:W-:Y:S01]  /*35a0*/  HFMA2.MMA R85, -RZ, RZ, 0, 0 ;  /* 0x00000000ff557435 */ /* 0x000fe200000001ff */
[----:B------:R-:W-:Y:S10]  /*35b0*/  @!P2 BRA `(.L_x_8393) ;  /* 0x000000000018a947 */ /* 0x000ff40003800000 */
[----:B-----5:R-:W-:Y:S01]  /*35c0*/  HADD2.F32 R85, -RZ, R64.H1_H1 ;  /* 0x30000040ff557230 */ /* 0x020fe20000004100 */
[----:B------:R-:W-:Y:S06]  /*35d0*/  BRA `(.L_x_8393) ;  /* 0x0000000000107947 */ /* 0x000fec0003800000 */
.L_x_8392:
[----:B-----5:R-:W-:Y:S02]  /*35e0*/  HADD2.F32 R85, -RZ, R60.H1_H1 ;  /* 0x3000003cff557230 */ /* 0x020fe40000004100 */
[----:B------:R-:W-:-:S03]  /*35f0*/  @P2 HADD2.F32 R68, -RZ, R64.H1_H1 ;  /* 0x30000040ff442230 */ /* 0x000fc60000004100 */
[----:B------:R-:W-:-:S04]  /*3600*/  FMUL.FTZ R85, R85, UR7 ;  /* 0x0000000755557c20 */ /* 0x000fc80008410000 */
[----:B------:R-:W-:-:S07]  /*3610*/  @P2 FADD.FTZ R85, R68, R85 ;  /* 0x0000005544552221 */ /* 0x000fce0000010000 */
.L_x_8393:
[----:B------:R-:W-:Y:S05]  /*3620*/  BSYNC B1 ;  /* 0x0000000000017941 */ /* 0x000fea0003800000 */
.L_x_8391:
[----:B------:R-:W-:Y:S04]  /*3630*/  BSSY B1, `(.L_x_8394) ;  /* 0x000000a000017945 */ /* 0x000fe80003800000 */
[----:B------:R-:W-:Y:S05]  /*3640*/  @P3 BRA `(.L_x_8395) ;  /* 0x0000000000103947 */ /* 0x000fea0003800000 */
[----:B------:R-:W-:Y:S01]  /*3650*/  MOV R86, RZ ;  /* 0x000000ff00567202 */ /* 0x000fe20000000f00 */
[----:B------:R-:W-:Y:S06]  /*3660*/  @!P2 BRA `(.L_x_8396) ;  /* 0x000000000018a947 */ /* 0x000fec0003800000 */
[----:B-----5:R-:W-:Y:S01]  /*3670*/  HADD2.F32 R86, -RZ, R65.H0_H0 ;  /* 0x20000041ff567230 */ /* 0x020fe20000004100 */
[----:B------:R-:W-:Y:S06]  /*3680*/  BRA `(.L_x_8396) ;  /* 0x0000000000107947 */ /* 0x000fec0003800000 */
.L_x_8395:
[----:B-----5:R-:W-:Y:S02]  /*3690*/  HADD2.F32 R86, -RZ, R61.H0_H0 ;  /* 0x2000003dff567230 */ /* 0x020fe40000004100 */
[----:B------:R-:W-:-:S03]  /*36a0*/  @P2 HADD2.F32 R68, -RZ, R65.H0_H0 ;  /* 0x20000041ff442230 */ /* 0x000fc60000004100 */
[----:B------:R-:W-:-:S04]  /*36b0*/  FMUL.FTZ R86, R86, UR7 ;  /* 0x0000000756567c20 */ /* 0x000fc80008410000 */
[----:B------:R-:W-:-:S07]  /*36c0*/  @P2 FADD.FTZ R86, R68, R86 ;  /* 0x0000005644562221 */ /* 0x000fce0000010000 */
.L_x_8396:
[----:B------:R-:W-:Y:S05]  /*36d0*/  BSYNC B1 ;  /* 0x0000000000017941 */ /* 0x000fea0003800000 */
.L_x_8394:
[----:B------:R-:W-:Y:S04]  /*36e0*/  BSSY B1, `(.L_x_8397) ;  /* 0x000000a000017945 */ /* 0x000fe80003800000 */
[----:B------:R-:W-:Y:S05]  /*36f0*/  @P3 BRA `(.L_x_8398) ;  /* 0x0000000000103947 */ /* 0x000fea0003800000 */
[----:B------:R-:W-:Y:S01]  /*3700*/  HFMA2.MMA R87, -RZ, RZ, 0, 0 ;  /* 0x00000000ff577435 */ /* 0x000fe200000001ff */
[----:B------:R-:W-:Y:S10]  /*3710*/  @!P2 BRA `(.L_x_8399) ;  /* 0x000000000018a947 */ /* 0x000ff40003800000 */
[----:B-----5:R-:W-:Y:S01]  /*3720*/  HADD2.F32 R87, -RZ, R65.H1_H1 ;  /* 0x30000041ff577230 */ /* 0x020fe20000004100 */
[----:B------:R-:W-:Y:S06]  /*3730*/  BRA `(.L_x_8399) ;  /* 0x0000000000107947 */ /* 0x000fec0003800000 */
.L_x_8398:
[----:B-----5:R-:W-:Y:S02]  /*3740*/  HADD2.F32 R87, -RZ, R61.H1_H1 ;  /* 0x3000003dff577230 */ /* 0x020fe40000004100 */
[----:B------:R-:W-:-:S03]  /*3750*/  @P2 HADD2.F32 R68, -RZ, R65.H1_H1 ;  /* 0x30000041ff442230 */ /* 0x000fc60000004100 */
[----:B------:R-:W-:-:S04]  /*3760*/  FMUL.FTZ R87, R87, UR7 ;  /* 0x0000000757577c20 */ /* 0x000fc80008410000 */
[----:B------:R-:W-:-:S07]  /*3770*/  @P2 FADD.FTZ R87, R68, R87 ;  /* 0x0000005744572221 */ /* 0x000fce0000010000 */
.L_x_8399:
[----:B------:R-:W-:Y:S05]  /*3780*/  BSYNC B1 ;  /* 0x0000000000017941 */ /* 0x000fea0003800000 */
.L_x_8397:
[----:B------:R-:W-:Y:S04]  /*3790*/  BSSY B1, `(.L_x_8400) ;  /* 0x000000a000017945 */ /* 0x000fe80003800000 */
[----:B------:R-:W-:Y:S05]  /*37a0*/  @P3 BRA `(.L_x_8401) ;  /* 0x0000000000103947 */ /* 0x000fea0003800000 */
[----:B------:R-:W-:Y:S01]  /*37b0*/  MOV R88, RZ ;  /* 0x000000ff00587202 */ /* 0x000fe20000000f00 */
[----:B------:R-:W-:Y:S06]  /*37c0*/  @!P2 BRA `(.L_x_8402) ;  /* 0x000000000018a947 */ /* 0x000fec0003800000 */
[----:B-----5:R-:W-:Y:S01]  /*37d0*/  HADD2.F32 R88, -RZ, R66.H0_H0 ;  /* 0x20000042ff587230 */ /* 0x020fe20000004100 */
[----:B------:R-:W-:Y:S06]  /*37e0*/  BRA `(.L_x_8402) ;  /* 0x0000000000107947 */ /* 0x000fec0003800000 */
.L_x_8401:
[----:B-----5:R-:W-:Y:S02]  /*37f0*/  HADD2.F32 R88, -RZ, R62.H0_H0 ;  /* 0x2000003eff587230 */ /* 0x020fe40000004100 */
[----:B------:R-:W-:-:S03]  /*3800*/  @P2 HADD2.F32 R68, -RZ, R66.H0_H0 ;  /* 0x20000042ff442230 */ /* 0x000fc60000004100 */
[----:B------:R-:W-:-:S04]  /*3810*/  FMUL.FTZ R88, R88, UR7 ;  /* 0x0000000758587c20 */ /* 0x000fc80008410000 */
[----:B------:R-:W-:-:S07]  /*3820*/  @P2 FADD.FTZ R88, R68, R88 ;  /* 0x0000005844582221 */ /* 0x000fce0000010000 */
.L_x_8402:
[----:B------:R-:W-:Y:S05]  /*3830*/  BSYNC B1 ;  /* 0x0000000000017941 */ /* 0x000fea0003800000 */
.L_x_8400:
[----:B------:R-:W-:Y:S04]  /*3840*/  BSSY B1, `(.L_x_8403) ;  /* 0x000000a000017945 */ /* 0x000fe80003800000 */
[----:B------:R-:W-:Y:S05]  /*3850*/  @P3 BRA `(.L_x_8404) ;  /* 0x0000000000103947 */ /* 0x000fea0003800000 */
[----:B------:R-:W-:Y:S01]  /*3860*/  HFMA2.MMA R89, -RZ, RZ, 0, 0 ;  /* 0x00000000ff597435 */ /* 0x000fe200000001ff */
[----:B------:R-:W-:Y:S10]  /*3870*/  @!P2 BRA `(.L_x_8405) ;  /* 0x000000000018a947 */ /* 0x000ff40003800000 */
[----:B-----5:R-:W-:Y:S01]  /*3880*/  HADD2.F32 R89, -RZ, R66.H1_H1 ;  /* 0x30000042ff597230 */ /* 0x020fe20000004100 */
[----:B------:R-:W-:Y:S06]  /*3890*/  BRA `(.L_x_8405) ;  /* 0x0000000000107947 */ /* 0x000fec0003800000 */
.L_x_8404:
[----:B-----5:R-:W-:Y:S02]  /*38a0*/  HADD2.F32 R89, -RZ, R62.H1_H1 ;  /* 0x3000003eff597230 */ /* 0x020fe40000004100 */
[----:B------:R-:W-:-:S03]  /*38b0*/  @P2 HADD2.F32 R68, -RZ, R66.H1_H1 ;  /* 0x30000042ff442230 */ /* 0x000fc60000004100 */
[----:B------:R-:W-:-:S04]  /*38c0*/  FMUL.FTZ R89, R89, UR7 ;  /* 0x0000000759597c20 */ /* 0x000fc80008410000 */
[----:B------:R-:W-:-:S07]  /*38d0*/  @P2 FADD.FTZ R89, R68, R89 ;  /* 0x0000005944592221 */ /* 0x000fce0000010000 */
.L_x_8405:
[----:B------:R-:W-:Y:S05]  /*38e0*/  BSYNC B1 ;  /* 0x0000000000017941 */ /* 0x000fea0003800000 */
.L_x_8403:
[----:B------:R-:W-:Y:S04]  /*38f0*/  BSSY B1, `(.L_x_8406) ;  /* 0x000000a000017945 */ /* 0x000fe80003800000 */
[----:B------:R-:W-:Y:S05]  /*3900*/  @P3 BRA `(.L_x_8407) ;  /* 0x0000000000103947 */ /* 0x000fea0003800000 */
[----:B------:R-:W-:Y:S01]  /*3910*/  MOV R90, RZ ;  /* 0x000000ff005a7202 */ /* 0x000fe20000000f00 */
[----:B------:R-:W-:Y:S06]  /*3920*/  @!P2 BRA `(.L_x_8408) ;  /* 0x000000000018a947 */ /* 0x000fec0003800000 */
[----:B-----5:R-:W-:Y:S01]  /*3930*/  HADD2.F32 R90, -RZ, R67.H0_H0 ;  /* 0x20000043ff5a7230 */ /* 0x020fe20000004100 */
[----:B------:R-:W-:Y:S06]  /*3940*/  BRA `(.L_x_8408) ;  /* 0x0000000000107947 */ /* 0x000fec0003800000 */
.L_x_8407:
[----:B-----5:R-:W-:Y:S02]  /*3950*/  HADD2.F32 R90, -RZ, R63.H0_H0 ;  /* 0x2000003fff5a7230 */ /* 0x020fe40000004100 */
[----:B------:R-:W-:-:S03]  /*3960*/  @P2 HADD2.F32 R68, -RZ, R67.H0_H0 ;  /* 0x20000043ff442230 */ /* 0x000fc60000004100 */
[----:B------:R-:W-:-:S04]  /*3970*/  FMUL.FTZ R90, R90, UR7 ;  /* 0x000000075a5a7c20 */ /* 0x000fc80008410000 */
[----:B------:R-:W-:-:S07]  /*3980*/  @P2 FADD.FTZ R90, R68, R90 ;  /* 0x0000005a445a2221 */ /* 0x000fce0000010000 */
.L_x_8408:
[----:B------:R-:W-:Y:S05]  /*3990*/  BSYNC B1 ;  /* 0x0000000000017941 */ /* 0x000fea0003800000 */
.L_x_8406:
[----:B------:R-:W-:Y:S04]  /*39a0*/  BSSY B1, `(.L_x_8409) ;  /* 0x000000a000017945 */ /* 0x000fe80003800000 */
[----:B------:R-:W-:Y:S05]  /*39b0*/  @P3 BRA `(.L_x_8410) ;  /* 0x0000000000103947 */ /* 0x000fea0003800000 */
[----:B------:R-:W-:Y:S01]  /*39c0*/  HFMA2.MMA R91, -RZ, RZ, 0, 0 ;  /* 0x00000000ff5b7435 */ /* 0x000fe200000001ff */
[----:B------:R-:W-:Y:S10]  /*39d0*/  @!P2 BRA `(.L_x_8411) ;  /* 0x000000000018a947 */ /* 0x000ff40003800000 */
[----:B-----5:R-:W-:Y:S01]  /*39e0*/  HADD2.F32 R91, -RZ, R67.H1_H1 ;  /* 0x30000043ff5b7230 */ /* 0x020fe20000004100 */
[----:B------:R-:W-:Y:S06]  /*39f0*/  BRA `(.L_x_8411) ;  /* 0x0000000000107947 */ /* 0x000fec0003800000 */
.L_x_8410:
[----:B-----5:R-:W-:Y:S02]  /*3a00*/  HADD2.F32 R91, -RZ, R63.H1_H1 ;  /* 0x3000003fff5b7230 */ /* 0x020fe40000004100 */
[----:B------:R-:W-:-:S03]  /*3a10*/  @P2 HADD2.F32 R68, -RZ, R67.H1_H1 ;  /* 0x30000043ff442230 */ /* 0x000fc60000004100 */
[----:B------:R-:W-:-:S04]  /*3a20*/  FMUL.FTZ R91, R91, UR7 ;  /* 0x000000075b5b7c20 */ /* 0x000fc80008410000 */
[----:B------:R-:W-:-:S07]  /*3a30*/  @P2 FADD.FTZ R91, R68, R91 ;  /* 0x0000005b445b2221 */ /* 0x000fce0000010000 */
.L_x_8411:
[----:B------:R-:W-:Y:S05]  /*3a40*/  BSYNC B1 ;  /* 0x0000000000017941 */ /* 0x000fea0003800000 */
.L_x_8409:
        /* <DEDUP_REMOVED lines=9> */
.L_x_8387:
[----:B------:R-:W-:Y:S05]  /*3ae0*/  BSYNC B0 ;  /* 0x0000000000007941 */ /* 0x000fea0003800000 */
.L_x_8386:
        /* <DEDUP_REMOVED lines=18> */
.L_x_8415:
[----:B-----5:R-:W-:Y:S02]  /*3c10*/  HADD2.F32 R92, -RZ, R60.H0_H0 ;  /* 0x2000003cff5c7230 */ /* 0x020fe40000004100 */
[----:B------:R-:W-:-:S03]  /*3c20*/  @P2 HADD2.F32 R68, -RZ, R64.H0_H0 ;  /* 0x20000040ff442230 */ /* 0x000fc60000004100 */
[----:B------:R-:W-:-:S04]  /*3c30*/  FMUL.FTZ R92, R92, UR7 ;  /* 0x000000075c5c7c20 */ /* 0x000fc80008410000 */
[----:B------:R-:W-:-:S07]  /*3c40*/  @P2 FADD.FTZ R92, R68, R92 ;  /* 0x0000005c445c2221 */ /* 0x000fce0000010000 */
.L_x_8416:
[----:B------:R-:W-:Y:S05]  /*3c50*/  BSYNC B1 ;  /* 0x0000000000017941 */ /* 0x000fea0003800000 */
.L_x_8414:
[----:B------:R-:W-:Y:S04]  /*3c60*/  BSSY B1, `(.L_x_8417) ;  /* 0x000000a000017945 */ /* 0x000fe80003800000 */
[----:B------:R-:W-:Y:S05]  /*3c70*/  @P3 BRA `(.L_x_8418) ;  /* 0x0000000000103947 */ /* 0x000fea0003800000 */
[----:B------:R-:W-:Y:S01]  /*3c80*/  HFMA2.MMA R93, -RZ, RZ, 0, 0 ;  /* 0x00000000ff5d7435 */ /* 0x000fe200000001ff */
[----:B------:R-:W-:Y:S10]  /*3c90*/  @!P2 BRA `(.L_x_8419) ;  /* 0x000000000018a947 */ /* 0x000ff40003800000 */
[----:B-----5:R-:W-:Y:S01]  /*3ca0*/  HADD2.F32 R93, -RZ, R64.H1_H1 ;  /* 0x30000040ff5d7230 */ /* 0x020fe20000004100 */
[----:B------:R-:W-:Y:S06]  /*3cb0*/  BRA `(.L_x_8419) ;  /* 0x0000000000107947 */ /* 0x000fec0003800000 */
.L_x_8418:
[----:B-----5:R-:W-:Y:S02]  /*3cc0*/  HADD2.F32 R93, -RZ, R60.H1_H1 ;  /* 0x3000003cff5d7230 */ /* 0x020fe40000004100 */
[----:B------:R-:W-:-:S03]  /*3cd0*/  @P2 HADD2.F32 R68, -RZ, R64.H1_H1 ;  /* 0x30000040ff442230 */ /* 0x000fc60000004100 */
[----:B------:R-:W-:-:S04]  /*3ce0*/  FMUL.FTZ R93, R93, UR7 ;  /* 0x000000075d5d7c20 */ /* 0x000fc80008410000 */
[----:B------:R-:W-:-:S07]  /*3cf0*/  @P2 FADD.FTZ R93, R68, R93 ;  /* 0x0000005d445d2221 */ /* 0x000fce0000010000 */
.L_x_8419:
[----:B------:R-:W-:Y:S05]  /*3d00*/  BSYNC B1 ;  /* 0x0000000000017941 */ /* 0x000fea0003800000 */
.L_x_8417:
[----:B------:R-:W-:Y:S04]  /*3d10*/  BSSY B1, `(.L_x_8420) ;  /* 0x000000a000017945 */ /* 0x000fe80003800000 */
[----:B------:R-:W-:Y:S05]  /*3d20*/  @P3 BRA `(.L_x_8421) ;  /* 0x0000000000103947 */ /* 0x000fea0003800000 */
[----:B------:R-:W-:Y:S01]  /*3d30*/  MOV R94, RZ ;  /* 0x000000ff005e7202 */ /* 0x000fe20000000f00 */
[----:B------:R-:W-:Y:S06]  /*3d40*/  @!P2 BRA `(.L_x_8422) ;  /* 0x000000000018a947 */ /* 0x000fec0003800000 */
[----:B-----5:R-:W-:Y:S01]  /*3d50*/  HADD2.F32 R94, -RZ, R65.H0_H0 ;  /* 0x20000041ff5e7230 */ /* 0x020fe20000004100 */
[----:B------:R-:W-:Y:S06]  /*3d60*/  BRA `(.L_x_8422) ;  /* 0x0000000000107947 */ /* 0x000fec0003800000 */
.L_x_8421:
[----:B-----5:R-:W-:Y:S02]  /*3d70*/  HADD2.F32 R94, -RZ, R61.H0_H0 ;  /* 0x2000003dff5e7230 */ /* 0x020fe40000004100 */
[----:B------:R-:W-:-:S03]  /*3d80*/  @P2 HADD2.F32 R68, -RZ, R65.H0_H0 ;  /* 0x20000041ff442230 */ /* 0x000fc60000004100 */
[----:B------:R-:W-:-:S04]  /*3d90*/  FMUL.FTZ R94, R94, UR7 ;  /* 0x000000075e5e7c20 */ /* 0x000fc80008410000 */
[----:B------:R-:W-:-:S07]  /*3da0*/  @P2 FADD.FTZ R94, R68, R94 ;  /* 0x0000005e445e2221 */ /* 0x000fce0000010000 */
.L_x_8422:
[----:B------:R-:W-:Y:S05]  /*3db0*/  BSYNC B1 ;  /* 0x0000000000017941 */ /* 0x000fea0003800000 */
.L_x_8420:
[----:B------:R-:W-:Y:S04]  /*3dc0*/  BSSY B1, `(.L_x_8423) ;  /* 0x000000a000017945 */ /* 0x000fe80003800000 */
[----:B------:R-:W-:Y:S05]  /*3dd0*/  @P3 BRA `(.L_x_8424) ;  /* 0x0000000000103947 */ /* 0x000fea0003800000 */
[----:B------:R-:W-:Y:S01]  /*3de0*/  HFMA2.MMA R95, -RZ, RZ, 0, 0 ;  /* 0x00000000ff5f7435 */ /* 0x000fe200000001ff */
[----:B------:R-:W-:Y:S10]  /*3df0*/  @!P2 BRA `(.L_x_8425) ;  /* 0x000000000018a947 */ /* 0x000ff40003800000 */
[----:B-----5:R-:W-:Y:S01]  /*3e00*/  HADD2.F32 R95, -RZ, R65.H1_H1 ;  /* 0x30000041ff5f7230 */ /* 0x020fe20000004100 */
[----:B------:R-:W-:Y:S06]  /*3e10*/  BRA `(.L_x_8425) ;  /* 0x0000000000107947 */ /* 0x000fec0003800000 */
.L_x_8424:
[----:B-----5:R-:W-:Y:S02]  /*3e20*/  HADD2.F32 R95, -RZ, R61.H1_H1 ;  /* 0x3000003dff5f7230 */ /* 0x020fe40000004100 */
[----:B------:R-:W-:-:S03]  /*3e30*/  @P2 HADD2.F32 R68, -RZ, R65.H1_H1 ;  /* 0x30000041ff442230 */ /* 0x000fc60000004100 */
[----:B------:R-:W-:-:S04]  /*3e40*/  FMUL.FTZ R95, R95, UR7 ;  /* 0x000000075f5f7c20 */ /* 0x000fc80008410000 */
[----:B------:R-:W-:-:S07]  /*3e50*/  @P2 FADD.FTZ R95, R68, R95 ;  /* 0x0000005f445f2221 */ /* 0x000fce0000010000 */
.L_x_8425:
[----:B------:R-:W-:Y:S05]  /*3e60*/  BSYNC B1 ;  /* 0x0000000000017941 */ /* 0x000fea0003800000 */
.L_x_8423:
[----:B------:R-:W-:Y:S04]  /*3e70*/  BSSY B1, `(.L_x_8426) ;  /* 0x000000a000017945 */ /* 0x000fe80003800000 */
[----:B------:R-:W-:Y:S05]  /*3e80*/  @P3 BRA `(.L_x_8427) ;  /* 0x0000000000103947 */ /* 0x000fea0003800000 */
[----:B------:R-:W-:Y:S01]  /*3e90*/  MOV R96, RZ ;  /* 0x000000ff00607202 */ /* 0x000fe20000000f00 */
[----:B------:R-:W-:Y:S06]  /*3ea0*/  @!P2 BRA `(.L_x_8428) ;  /* 0x000000000018a947 */ /* 0x000fec0003800000 */
[----:B-----5:R-:W-:Y:S01]  /*3eb0*/  HADD2.F32 R96, -RZ, R66.H0_H0 ;  /* 0x20000042ff607230 */ /* 0x020fe20000004100 */
[----:B------:R-:W-:Y:S06]  /*3ec0*/  BRA `(.L_x_8428) ;  /* 0x0000000000107947 */ /* 0x000fec0003800000 */
.L_x_8427:
[----:B-----5:R-:W-:Y:S02]  /*3ed0*/  HADD2.F32 R96, -RZ, R62.H0_H0 ;  /* 0x2000003eff607230 */ /* 0x020fe40000004100 */
[----:B------:R-:W-:-:S03]  /*3ee0*/  @P2 HADD2.F32 R68, -RZ, R66.H0_H0 ;  /* 0x20000042ff442230 */ /* 0x000fc60000004100 */
[----:B------:R-:W-:-:S04]  /*3ef0*/  FMUL.FTZ R96, R96, UR7 ;  /* 0x0000000760607c20 */ /* 0x000fc80008410000 */
[----:B------:R-:W-:-:S07]  /*3f00*/  @P2 FADD.FTZ R96, R68, R96 ;  /* 0x0000006044602221 */ /* 0x000fce0000010000 */
.L_x_8428:
[----:B------:R-:W-:Y:S05]  /*3f10*/  BSYNC B1 ;  /* 0x0000000000017941 */ /* 0x000fea0003800000 */
.L_x_8426:
[----:B------:R-:W-:Y:S04]  /*3f20*/  BSSY B1, `(.L_x_8429) ;  /* 0x000000a000017945 */ /* 0x000fe80003800000 */
[----:B------:R-:W-:Y:S05]  /*3f30*/  @P3 BRA `(.L_x_8430) ;  /* 0x0000000000103947 */ /* 0x000fea0003800000 */
[----:B------:R-:W-:Y:S01]  /*3f40*/  HFMA2.MMA R97, -RZ, RZ, 0, 0 ;  /* 0x00000000ff617435 */ /* 0x000fe200000001ff */
[----:B------:R-:W-:Y:S10]  /*3f50*/  @!P2 BRA `(.L_x_8431) ;  /* 0x000000000018a947 */ /* 0x000ff40003800000 */
[----:B-----5:R-:W-:Y:S01]  /*3f60*/  HADD2.F32 R97, -RZ, R66.H1_H1 ;  /* 0x30000042ff617230 */ /* 0x020fe20000004100 */
[----:B------:R-:W-:Y:S06]  /*3f70*/  BRA `(.L_x_8431) ;  /* 0x0000000000107947 */ /* 0x000fec0003800000 */
.L_x_8430:
[----:B-----5:R-:W-:Y:S02]  /*3f80*/  HADD2.F32 R97, -RZ, R62.H1_H1 ;  /* 0x3000003eff617230 */ /* 0x020fe40000004100 */
[----:B------:R-:W-:-:S03]  /*3f90*/  @P2 HADD2.F32 R68, -RZ, R66.H1_H1 ;  /* 0x30000042ff442230 */ /* 0x000fc60000004100 */
[----:B------:R-:W-:-:S04]  /*3fa0*/  FMUL.FTZ R97, R97, UR7 ;  /* 0x0000000761617c20 */ /* 0x000fc80008410000 */
[----:B------:R-:W-:-:S07]  /*3fb0*/  @P2 FADD.FTZ R97, R68, R97 ;  /* 0x0000006144612221 */ /* 0x000fce0000010000 */
.L_x_8431:
[----:B------:R-:W-:Y:S05]  /*3fc0*/  BSYNC B1 ;  /* 0x0000000000017941 */ /* 0x000fea0003800000 */
.L_x_8429:
[----:B------:R-:W-:Y:S04]  /*3fd0*/  BSSY B1, `(.L_x_8432) ;  /* 0x000000a000017945 */ /* 0x000fe80003800000 */
[----:B------:R-:W-:Y:S05]  /*3fe0*/  @P3 BRA `(.L_x_8433) ;  /* 0x0000000000103947 */ /* 0x000fea0003800000 */
[----:B------:R-:W-:Y:S01]  /*3ff0*/  MOV R98, RZ ;  /* 0x000000ff00627202 */ /* 0x000fe20000000f00 */
[----:B------:R-:W-:Y:S06]  /*4000*/  @!P2 BRA `(.L_x_8434) ;  /* 0x000000000018a947 */ /* 0x000fec0003800000 */
[----:B-----5:R-:W-:Y:S01]  /*4010*/  HADD2.F32 R98, -RZ, R67.H0_H0 ;  /* 0x20000043ff627230 */ /* 0x020fe20000004100 */
[----:B------:R-:W-:Y:S06]  /*4020*/  BRA `(.L_x_8434) ;  /* 0x0000000000107947 */ /* 0x000fec0003800000 */
.L_x_8433:
[----:B-----5:R-:W-:Y:S02]  /*4030*/  HADD2.F32 R98, -RZ, R63.H0_H0 ;  /* 0x2000003fff627230 */ /* 0x020fe40000004100 */
[----:B------:R-:W-:-:S03]  /*4040*/  @P2 HADD2.F32 R68, -RZ, R67.H0_H0 ;  /* 0x20000043ff442230 */ /* 0x000fc60000004100 */
[----:B------:R-:W-:-:S04]  /*4050*/  FMUL.FTZ R98, R98, UR7 ;  /* 0x0000000762627c20 */ /* 0x000fc80008410000 */
[----:B------:R-:W-:-:S07]  /*4060*/  @P2 FADD.FTZ R98, R68, R98 ;  /* 0x0000006244622221 */ /* 0x000fce0000010000 */
.L_x_8434:
[----:B------:R-:W-:Y:S05]  /*4070*/  BSYNC B1 ;  /* 0x0000000000017941 */ /* 0x000fea0003800000 */
.L_x_8432:
[----:B------:R-:W-:Y:S04]  /*4080*/  BSSY B1, `(.L_x_8435) ;  /* 0x000000a000017945 */ /* 0x000fe80003800000 */
[----:B------:R-:W-:Y:S05]  /*4090*/  @P3 BRA `(.L_x_8436) ;  /* 0x0000000000103947 */ /* 0x000fea0003800000 */
[----:B------:R-:W-:Y:S01]  /*40a0*/  HFMA2.MMA R99, -RZ, RZ, 0, 0 ;  /* 0x00000000ff637435 */ /* 0x000fe200000001ff */
[----:B------:R-:W-:Y:S10]  /*40b0*/  @!P2 BRA `(.L_x_8437) ;  /* 0x000000000018a947 */ /* 0x000ff40003800000 */
[----:B-----5:R-:W-:Y:S01]  /*40c0*/  HADD2.F32 R99, -RZ, R67.H1_H1 ;  /* 0x30000043ff637230 */ /* 0x020fe20000004100 */
[----:B------:R-:W-:Y:S06]  /*40d0*/  BRA `(.L_x_8437) ;  /* 0x0000000000107947 */ /* 0x000fec0003800000 */
.L_x_8436:
[----:B-----5:R-:W-:Y:S02]  /*40e0*/  HADD2.F32 R99, -RZ, R63.H1_H1 ;  /* 0x3000003fff637230 */ /* 0x020fe40000004100 */
[----:B------:R-:W-:-:S03]  /*40f0*/  @P2 HADD2.F32 R68, -RZ, R67.H1_H1 ;  /* 0x30000043ff442230 */ /* 0x000fc60000004100 */
[----:B------:R-:W-:-:S04]  /*4100*/  FMUL.FTZ R99, R99, UR7 ;  /* 0x0000000763637c20 */ /* 0x000fc80008410000 */
[----:B------:R-:W-:-:S07]  /*4110*/  @P2 FADD.FTZ R99, R68, R99 ;  /* 0x0000006344632221 */ /* 0x000fce0000010000 */
.L_x_8437:
[----:B------:R-:W-:Y:S05]  /*4120*/  BSYNC B1 ;  /* 0x0000000000017941 */ /* 0x000fea0003800000 */
.L_x_8435:
        /* <DEDUP_REMOVED lines=9> */
.L_x_8413:
[----:B------:R-:W-:Y:S05]  /*41c0*/  BSYNC B0 ;  /* 0x0000000000007941 */ /* 0x000fea0003800000 */
.L_x_8412:
        /* <DEDUP_REMOVED lines=18> */
.L_x_8441:
[----:B-----5:R-:W-:Y:S02]  /*42f0*/  HADD2.F32 R100, -RZ, R60.H0_H0 ;  /* 0x2000003cff647230 */ /* 0x020fe40000004100 */
[----:B------:R-:W-:-:S03]  /*4300*/  @P2 HADD2.F32 R68, -RZ, R64.H0_H0 ;  /* 0x20000040ff442230 */ /* 0x000fc60000004100 */
[----:B------:R-:W-:-:S04]  /*4310*/  FMUL.FTZ R100, R100, UR7 ;  /* 0x0000000764647c20 */ /* 0x000fc80008410000 */
[----:B------:R-:W-:-:S07]  /*4320*/  @P2 FADD.FTZ R100, R68, R100 ;  /* 0x0000006444642221 */ /* 0x000fce0000010000 */
.L_x_8442:
[----:B------:R-:W-:Y:S05]  /*4330*/  BSYNC B1 ;  /* 0x0000000000017941 */ /* 0x000fea0003800000 */
.L_x_8440:
[----:B------:R-:W-:Y:S04]  /*4340*/  BSSY B1, `(.L_x_8443) ;  /* 0x000000a000017945 */ /* 0x000fe80003800000 */
[----:B------:R-:W-:Y:S05]  /*4350*/  @P3 BRA `(.L_x_8444) ;  /* 0x0000000000103947 */ /* 0x000fea0003800000 */
[----:B------:R-:W-:Y:S01]  /*4360*/  HFMA2.MMA R101, -RZ, RZ, 0, 0 ;  /* 0x00000000ff657435 */ /* 0x000fe200000001ff */
[----:B------:R-:W-:Y:S10]  /*4370*/  @!P2 BRA `(.L_x_8445) ;  /* 0x000000000018a947 */ /* 0x000ff40003800000 */
[----:B-----5:R-:W-:Y:S01]  /*4380*/  HADD2.F32 R101, -RZ, R64.H1_H1 ;  /* 0x30000040ff657230 */ /* 0x020fe20000004100 */
[----:B------:R-:W-:Y:S06]  /*4390*/  BRA `(.L_x_8445) ;  /* 0x0000000000107947 */ /* 0x000fec0003800000 */
.L_x_8444:
[----:B-----5:R-:W-:Y:S02]  /*43a0*/  HADD2.F32 R101, -RZ, R60.H1_H1 ;  /* 0x3000003cff657230 */ /* 0x020fe40000004100 */
[----:B------:R-:W-:-:S03]  /*43b0*/  @P2 HADD2.F32 R68, -RZ, R64.H1_H1 ;  /* 0x30000040ff442230 */ /* 0x000fc60000004100 */
[----:B------:R-:W-:-:S04]  /*43c0*/  FMUL.FTZ R101, R101, UR7 ;  /* 0x0000000765657c20 */ /* 0x000fc80008410000 */
[----:B------:R-:W-:-:S07]  /*43d0*/  @P2 FADD.FTZ R101, R68, R101 ;  /* 0x0000006544652221 */ /* 0x000fce0000010000 */
.L_x_8445:
[----:B------:R-:W-:Y:S05]  /*43e0*/  BSYNC B1 ;  /* 0x0000000000017941 */ /* 0x000fea0003800000 */
.L_x_8443:
[----:B------:R-:W-:Y:S04]  /*43f0*/  BSSY B1, `(.L_x_8446) ;  /* 0x000000a000017945 */ /* 0x000fe80003800000 */
[----:B------:R-:W-:Y:S05]  /*4400*/  @P3 BRA `(.L_x_8447) ;  /* 0x0000000000103947 */ /* 0x000fea0003800000 */
[----:B------:R-:W-:Y:S01]  /*4410*/  MOV R102, RZ ;  /* 0x000000ff00667202 */ /* 0x000fe20000000f00 */
[----:B------:R-:W-:Y:S06]  /*4420*/  @!P2 BRA `(.L_x_8448) ;  /* 0x000000000018a947 */ /* 0x000fec0003800000 */
[----:B-----5:R-:W-:Y:S01]  /*4430*/  HADD2.F32 R102, -RZ, R65.H0_H0 ;  /* 0x20000041ff667230 */ /* 0x020fe20000004100 */
[----:B------:R-:W-:Y:S06]  /*4440*/  BRA `(.L_x_8448) ;  /* 0x0000000000107947 */ /* 0x000fec0003800000 */
.L_x_8447:
[----:B-----5:R-:W-:Y:S02]  /*4450*/  HADD2.F32 R102, -RZ, R61.H0_H0 ;  /* 0x2000003dff667230 */ /* 0x020fe40000004100 */
[----:B------:R-:W-:-:S03]  /*4460*/  @P2 HADD2.F32 R68, -RZ, R65.H0_H0 ;  /* 0x20000041ff442230 */ /* 0x000fc60000004100 */
[----:B------:R-:W-:-:S04]  /*4470*/  FMUL.FTZ R102, R102, UR7 ;  /* 0x0000000766667c20 */ /* 0x000fc80008410000 */
[----:B------:R-:W-:-:S07]  /*4480*/  @P2 FADD.FTZ R102, R68, R102 ;  /* 0x0000006644662221 */ /* 0x000fce0000010000 */
.L_x_8448:
[----:B------:R-:W-:Y:S05]  /*4490*/  BSYNC B1 ;  /* 0x0000000000017941 */ /* 0x000fea0003800000 */
.L_x_8446:
[----:B------:R-:W-:Y:S04]  /*44a0*/  BSSY B1, `(.L_x_8449) ;  /* 0x000000a000017945 */ /* 0x000fe80003800000 */
[----:B------:R-:W-:Y:S05]  /*44b0*/  @P3 BRA `(.L_x_8450) ;  /* 0x0000000000103947 */ /* 0x000fea0003800000 */
[----:B------:R-:W-:Y:S01]  /*44c0*/  HFMA2.MMA R103, -RZ, RZ, 0, 0 ;  /* 0x00000000ff677435 */ /* 0x000fe200000001ff */
[----:B------:R-:W-:Y:S10]  /*44d0*/  @!P2 BRA `(.L_x_8451) ;  /* 0x000000000018a947 */ /* 0x000ff40003800000 */
[----:B-----5:R-:W-:Y:S01]  /*44e0*/  HADD2.F32 R103, -RZ, R65.H1_H1 ;  /* 0x30000041ff677230 */ /* 0x020fe20000004100 */
[----:B------:R-:W-:Y:S06]  /*44f0*/  BRA `(.L_x_8451) ;  /* 0x0000000000107947 */ /* 0x000fec0003800000 */
.L_x_8450:
[----:B-----5:R-:W-:Y:S02]  /*4500*/  HADD2.F32 R103, -RZ, R61.H1_H1 ;  /* 0x3000003dff677230 */ /* 0x020fe40000004100 */
[----:B------:R-:W-:-:S03]  /*4510*/  @P2 HADD2.F32 R68, -RZ, R65.H1_H1 ;  /* 0x30000041ff442230 */ /* 0x000fc60000004100 */
[----:B------:R-:W-:-:S04]  /*4520*/  FMUL.FTZ R103, R103, UR7 ;  /* 0x0000000767677c20 */ /* 0x000fc80008410000 */
[----:B------:R-:W-:-:S07]  /*4530*/  @P2 FADD.FTZ R103, R68, R103 ;  /* 0x0000006744672221 */ /* 0x000fce0000010000 */
.L_x_8451:
[----:B------:R-:W-:Y:S05]  /*4540*/  BSYNC B1 ;  /* 0x0000000000017941 */ /* 0x000fea0003800000 */
.L_x_8449:
[----:B------:R-:W-:Y:S04]  /*4550*/  BSSY B1, `(.L_x_8452) ;  /* 0x000000a000017945 */ /* 0x000fe80003800000 */
[----:B------:R-:W-:Y:S05]  /*4560*/  @P3 BRA `(.L_x_8453) ;  /* 0x0000000000103947 */ /* 0x000fea0003800000 */
[----:B------:R-:W-:Y:S01]  /*4570*/  MOV R104, RZ ;  /* 0x000000ff00687202 */ /* 0x000fe20000000f00 */
[----:B------:R-:W-:Y:S06]  /*4580*/  @!P2 BRA `(.L_x_8454) ;  /* 0x000000000018a947 */ /* 0x000fec0003800000 */
[----:B-----5:R-:W-:Y:S01]  /*4590*/  HADD2.F32 R104, -RZ, R66.H0_H0 ;  /* 0x20000042ff687230 */ /* 0x020fe20000004100 */
[----:B------:R-:W-:Y:S06]  /*45a0*/  BRA `(.L_x_8454) ;  /* 0x0000000000107947 */ /* 0x000fec0003800000 */
.L_x_8453:
[----:B-----5:R-:W-:Y:S02]  /*45b0*/  HADD2.F32 R104, -RZ, R62.H0_H0 ;  /* 0x2000003eff687230 */ /* 0x020fe40000004100 */
[----:B------:R-:W-:-:S03]  /*45c0*/  @P2 HADD2.F32 R68, -RZ, R66.H0_H0 ;  /* 0x20000042ff442230 */ /* 0x000fc60000004100 */
[----:B------:R-:W-:-:S04]  /*45d0*/  FMUL.FTZ R104, R104, UR7 ;  /* 0x0000000768687c20 */ /* 0x000fc80008410000 */
[----:B------:R-:W-:-:S07]  /*45e0*/  @P2 FADD.FTZ R104, R68, R104 ;  /* 0x0000006844682221 */ /* 0x000fce0000010000 */
.L_x_8454:
[----:B------:R-:W-:Y:S05]  /*45f0*/  BSYNC B1 ;  /* 0x0000000000017941 */ /* 0x000fea0003800000 */
.L_x_8452:
[----:B------:R-:W-:Y:S04]  /*4600*/  BSSY B1, `(.L_x_8455) ;  /* 0x000000a000017945 */ /* 0x000fe80003800000 */
[----:B------:R-:W-:Y:S05]  /*4610*/  @P3 BRA `(.L_x_8456) ;  /* 0x0000000000103947 */ /* 0x000fea0003800000 */
[----:B------:R-:W-:Y:S01]  /*4620*/  HFMA2.MMA R105, -RZ, RZ, 0, 0 ;  /* 0x00000000ff697435 */ /* 0x000fe200000001ff */
[----:B------:R-:W-:Y:S10]  /*4630*/  @!P2 BRA `(.L_x_8457) ;  /* 0x000000000018a947 */ /* 0x000ff40003800000 */
[----:B-----5:R-:W-:Y:S01]  /*4640*/  HADD2.F32 R105, -RZ, R66.H1_H1 ;  /* 0x30000042ff697230 */ /* 0x020fe20000004100 */
[----:B------:R-:W-:Y:S06]  /*4650*/  BRA `(.L_x_8457) ;  /* 0x0000000000107947 */ /* 0x000fec0003800000 */
.L_x_8456:
[----:B-----5:R-:W-:Y:S02]  /*4660*/  HADD2.F32 R105, -RZ, R62.H1_H1 ;  /* 0x3000003eff697230 */ /* 0x020fe40000004100 */
[----:B------:R-:W-:-:S03]  /*4670*/  @P2 HADD2.F32 R68, -RZ, R66.H1_H1 ;  /* 0x30000042ff442230 */ /* 0x000fc60000004100 */
[----:B------:R-:W-:-:S04]  /*4680*/  FMUL.FTZ R105, R105, UR7 ;  /* 0x0000000769697c20 */ /* 0x000fc80008410000 */
[----:B------:R-:W-:-:S07]  /*4690*/  @P2 FADD.FTZ R105, R68, R105 ;  /* 0x0000006944692221 */ /* 0x000fce0000010000 */
.L_x_8457:
[----:B------:R-:W-:Y:S05]  /*46a0*/  BSYNC B1 ;  /* 0x0000000000017941 */ /* 0x000fea0003800000 */
.L_x_8455:
[----:B------:R-:W-:Y:S04]  /*46b0*/  BSSY B1, `(.L_x_8458) ;  /* 0x000000a000017945 */ /* 0x000fe80003800000 */
[----:B------:R-:W-:Y:S05]  /*46c0*/  @P3 BRA `(.L_x_8459) ;  /* 0x0000000000103947 */ /* 0x000fea0003800000 */
[----:B------:R-:W-:Y:S01]  /*46d0*/  MOV R106, RZ ;  /* 0x000000ff006a7202 */ /* 0x000fe20000000f00 */
[----:B------:R-:W-:Y:S06]  /*46e0*/  @!P2 BRA `(.L_x_8460) ;  /* 0x000000000018a947 */ /* 0x000fec0003800000 */
[----:B-----5:R-:W-:Y:S01]  /*46f0*/  HADD2.F32 R106, -RZ, R67.H0_H0 ;  /* 0x20000043ff6a7230 */ /* 0x020fe20000004100 */
[----:B------:R-:W-:Y:S06]  /*4700*/  BRA `(.L_x_8460) ;  /* 0x0000000000107947 */ /* 0x000fec0003800000 */
.L_x_8459:
[----:B-----5:R-:W-:Y:S02]  /*4710*/  HADD2.F32 R106, -RZ, R63.H0_H0 ;  /* 0x2000003fff6a7230 */ /* 0x020fe40000004100 */
[----:B------:R-:W-:-:S03]  /*4720*/  @P2 HADD2.F32 R68, -RZ, R67.H0_H0 ;  /* 0x20000043ff442230 */ /* 0x000fc60000004100 */
[----:B------:R-:W-:-:S04]  /*4730*/  FMUL.FTZ R106, R106, UR7 ;  /* 0x000000076a6a7c20 */ /* 0x000fc80008410000 */
[----:B------:R-:W-:-:S07]  /*4740*/  @P2 FADD.FTZ R106, R68, R106 ;  /* 0x0000006a446a2221 */ /* 0x000fce0000010000 */
.L_x_8460:
[----:B------:R-:W-:Y:S05]  /*4750*/  BSYNC B1 ;  /* 0x0000000000017941 */ /* 0x000fea0003800000 */
.L_x_8458:
[----:B------:R-:W-:Y:S04]  /*4760*/  BSSY B1, `(.L_x_8461) ;  /* 0x000000a000017945 */ /* 0x000fe80003800000 */
[----:B------:R-:W-:Y:S05]  /*4770*/  @P3 BRA `(.L_x_8462) ;  /* 0x0000000000103947 */ /* 0x000fea0003800000 */
[----:B------:R-:W-:Y:S01]  /*4780*/  HFMA2.MMA R107, -RZ, RZ, 0, 0 ;  /* 0x00000000ff6b7435 */ /* 0x000fe200000001ff */
[----:B------:R-:W-:Y:S10]  /*4790*/  @!P2 BRA `(.L_x_8463) ;  /* 0x000000000018a947 */ /* 0x000ff40003800000 */
[----:B-----5:R-:W-:Y:S01]  /*47a0*/  HADD2.F32 R107, -RZ, R67.H1_H1 ;  /* 0x30000043ff6b7230 */ /* 0x020fe20000004100 */
[----:B------:R-:W-:Y:S06]  /*47b0*/  BRA `(.L_x_8463) ;  /* 0x0000000000107947 */ /* 0x000fec0003800000 */
.L_x_8462:
[----:B-----5:R-:W-:Y:S02]  /*47c0*/  HADD2.F32 R107, -RZ, R63.H1_H1 ;  /* 0x3000003fff6b7230 */ /* 0x020fe40000004100 */
[----:B------:R-:W-:-:S03]  /*47d0*/  @P2 HADD2.F32 R68, -RZ, R67.H1_H1 ;  /* 0x30000043ff442230 */ /* 0x000fc60000004100 */
[----:B------:R-:W-:-:S04]  /*47e0*/  FMUL.FTZ R107, R107, UR7 ;  /* 0x000000076b6b7c20 */ /* 0x000fc80008410000 */
[----:B------:R-:W-:-:S07]  /*47f0*/  @P2 FADD.FTZ R107, R68, R107 ;  /* 0x0000006b446b2221 */ /* 0x000fce0000010000 */
.L_x_8463:
[----:B------:R-:W-:Y:S05]  /*4800*/  BSYNC B1 ;  /* 0x0000000000017941 */ /* 0x000fea0003800000 */
.L_x_8461:
        /* <DEDUP_REMOVED lines=9> */
.L_x_8439:
[----:B------:R-:W-:Y:S05]  /*48a0*/  BSYNC B0 ;  /* 0x0000000000007941 */ /* 0x000fea0003800000 */
.L_x_8438:
        /* <DEDUP_REMOVED lines=18> */
.L_x_8467:
[----:B-----5:R-:W-:Y:S02]  /*49d0*/  HADD2.F32 R108, -RZ, R60.H0_H0 ;  /* 0x2000003cff6c7230 */ /* 0x020fe40000004100 */
[----:B------:R-:W-:-:S03]  /*49e0*/  @P2 HADD2.F32 R68, -RZ, R64.H0_H0 ;  /* 0x20000040ff442230 */ /* 0x000fc60000004100 */
[----:B------:R-:W-:-:S04]  /*49f0*/  FMUL.FTZ R108, R108, UR7 ;  /* 0x000000076c6c7c20 */ /* 0x000fc80008410000 */
[----:B------:R-:W-:-:S07]  /*4a00*/  @P2 FADD.FTZ R108, R68, R108 ;  /* 0x0000006c446c2221 */ /* 0x000fce0000010000 */
.L_x_8468:
[----:B------:R-:W-:Y:S05]  /*4a10*/  BSYNC B1 ;  /* 0x0000000000017941 */ /* 0x000fea0003800000 */
.L_x_8466:
[----:B------:R-:W-:Y:S04]  /*4a20*/  BSSY B1, `(.L_x_8469) ;  /* 0x000000a000017945 */ /* 0x000fe80003800000 */
[----:B------:R-:W-:Y:S05]  /*4a30*/  @P3 BRA `(.L_x_8470) ;  /* 0x0000000000103947 */ /* 0x000fea0003800000 */
[----:B------:R-:W-:Y:S01]  /*4a40*/  HFMA2.MMA R109, -RZ, RZ, 0, 0 ;  /* 0x00000000ff6d7435 */ /* 0x000fe200000001ff */
[----:B------:R-:W-:Y:S10]  /*4a50*/  @!P2 BRA `(.L_x_8471) ;  /* 0x000000000018a947 */ /* 0x000ff40003800000 */
[----:B-----5:R-:W-:Y:S01]  /*4a60*/  HADD2.F32 R109, -RZ, R64.H1_H1 ;  /* 0x30000040ff6d7230 */ /* 0x020fe20000004100 */
[----:B------:R-:W-:Y:S06]  /*4a70*/  BRA `(.L_x_8471) ;  /* 0x0000000000107947 */ /* 0x000fec0003800000 */
.L_x_8470:
[----:B-----5:R-:W-:Y:S02]  /*4a80*/  HADD2.F32 R109, -RZ, R60.H1_H1 ;  /* 0x3000003cff6d7230 */ /* 0x020fe40000004100 */
[----:B------:R-:W-:-:S03]  /*4a90*/  @P2 HADD2.F32 R68, -RZ, R64.H1_H1 ;  /* 0x30000040ff442230 */ /* 0x000fc60000004100 */
[----:B------:R-:W-:-:S04]  /*4aa0*/  FMUL.FTZ R109, R109, UR7 ;  /* 0x000000076d6d7c20 */ /* 0x000fc80008410000 */
[----:B------:R-:W-:-:S07]  /*4ab0*/  @P2 FADD.FTZ R109, R68, R109 ;  /* 0x0000006d446d2221 */ /* 0x000fce0000010000 */
.L_x_8471:
[----:B------:R-:W-:Y:S05]  /*4ac0*/  BSYNC B1 ;  /* 0x0000000000017941 */ /* 0x000fea0003800000 */
.L_x_8469:
[----:B------:R-:W-:Y:S04]  /*4ad0*/  BSSY B1, `(.L_x_8472) ;  /* 0x000000a000017945 */ /* 0x000fe80003800000 */
[----:B------:R-:W-:Y:S05]  /*4ae0*/  @P3 BRA `(.L_x_8473) ;  /* 0x0000000000103947 */ /* 0x000fea0003800000 */
[----:B------:R-:W-:Y:S01]  /*4af0*/  MOV R110, RZ ;  /* 0x000000ff006e7202 */ /* 0x000fe20000000f00 */
[----:B------:R-:W-:Y:S06]  /*4b00*/  @!P2 BRA `(.L_x_8474) ;  /* 0x000000000018a947 */ /* 0x000fec0003800000 */
[----:B-----5:R-:W-:Y:S01]  /*4b10*/  HADD2.F32 R110, -RZ, R65.H0_H0 ;  /* 0x20000041ff6e7230 */ /* 0x020fe20000004100 */
[----:B------:R-:W-:Y:S06]  /*4b20*/  BRA `(.L_x_8474) ;  /* 0x0000000000107947 */ /* 0x000fec0003800000 */
.L_x_8473:
[----:B-----5:R-:W-:Y:S02]  /*4b30*/  HADD2.F32 R110, -RZ, R61.H0_H0 ;  /* 0x2000003dff6e7230 */ /* 0x020fe40000004100 */
[----:B------:R-:W-:-:S03]  /*4b40*/  @P2 HADD2.F32 R68, -RZ, R65.H0_H0 ;  /* 0x20000041ff442230 */ /* 0x000fc60000004100 */
[----:B------:R-:W-:-:S04]  /*4b50*/  FMUL.FTZ R110, R110, UR7 ;  /* 0x000000076e6e7c20 */ /* 0x000fc80008410000 */
[----:B------:R-:W-:-:S07]  /*4b60*/  @P2 FADD.FTZ R110, R68, R110 ;  /* 0x0000006e446e2221 */ /* 0x000fce0000010000 */
.L_x_8474:
[----:B------:R-:W-:Y:S05]  /*4b70*/  BSYNC B1 ;  /* 0x0000000000017941 */ /* 0x000fea0003800000 */
.L_x_8472:
[----:B------:R-:W-:Y:S04]  /*4b80*/  BSSY B1, `(.L_x_8475) ;  /* 0x000000a000017945 */ /* 0x000fe80003800000 */
[----:B------:R-:W-:Y:S05]  /*4b90*/  @P3 BRA `(.L_x_8476) ;  /* 0x0000000000103947 */ /* 0x000fea0003800000 */
[----:B------:R-:W-:Y:S01]  /*4ba0*/  HFMA2.MMA R111, -RZ, RZ, 0, 0 ;  /* 0x00000000ff6f7435 */ /* 0x000fe200000001ff */
[----:B------:R-:W-:Y:S10]  /*4bb0*/  @!P2 BRA `(.L_x_8477) ;  /* 0x000000000018a947 */ /* 0x000ff40003800000 */
[----:B-----5:R-:W-:Y:S01]  /*4bc0*/  HADD2.F32 R111, -RZ, R65.H1_H1 ;  /* 0x30000041ff6f7230 */ /* 0x020fe20000004100 */
[----:B------:R-:W-:Y:S06]  /*4bd0*/  BRA `(.L_x_8477) ;  /* 0x0000000000107947 */ /* 0x000fec0003800000 */
.L_x_8476:
[----:B-----5:R-:W-:Y:S02]  /*4be0*/  HADD2.F32 R111, -RZ, R61.H1_H1 ;  /* 0x3000003dff6f7230 */ /* 0x020fe40000004100 */
[----:B------:R-:W-:-:S03]  /*4bf0*/  @P2 HADD2.F32 R68, -RZ, R65.H1_H1 ;  /* 0x30000041ff442230 */ /* 0x000fc60000004100 */
[----:B------:R-:W-:-:S04]  /*4c00*/  FMUL.FTZ R111, R111, UR7 ;  /* 0x000000076f6f7c20 */ /* 0x000fc80008410000 */
[----:B------:R-:W-:-:S07]  /*4c10*/  @P2 FADD.FTZ R111, R68, R111 ;  /* 0x0000006f446f2221 */ /* 0x000fce0000010000 */
.L_x_8477:
[----:B------:R-:W-:Y:S05]  /*4c20*/  BSYNC B1 ;  /* 0x0000000000017941 */ /* 0x000fea0003800000 */
.L_x_8475:
[----:B------:R-:W-:Y:S04]  /*4c30*/  BSSY B1, `(.L_x_8478) ;  /* 0x000000a000017945 */ /* 0x000fe80003800000 */
[----:B------:R-:W-:Y:S05]  /*4c40*/  @P3 BRA `(.L_x_8479) ;  /* 0x0000000000103947 */ /* 0x000fea0003800000 */
[----:B------:R-:W-:Y:S01]  /*4c50*/  MOV R112, RZ ;  /* 0x000000ff00707202 */ /* 0x000fe20000000f00 */
[----:B------:R-:W-:Y:S06]  /*4c60*/  @!P2 BRA `(.L_x_8480) ;  /* 0x000000000018a947 */ /* 0x000fec0003800000 */
[----:B-----5:R-:W-:Y:S01]  /*4c70*/  HADD2.F32 R112, -RZ, R66.H0_H0 ;  /* 0x20000042ff707230 */ /* 0x020fe20000004100 */
[----:B------:R-:W-:Y:S06]  /*4c80*/  BRA `(.L_x_8480) ;  /* 0x0000000000107947 */ /* 0x000fec0003800000 */
.L_x_8479:
[----:B-----5:R-:W-:Y:S02]  /*4c90*/  HADD2.F32 R112, -RZ, R62.H0_H0 ;  /* 0x2000003eff707230 */ /* 0x020fe40000004100 */
[----:B------:R-:W-:-:S03]  /*4ca0*/  @P2 HADD2.F32 R68, -RZ, R66.H0_H0 ;  /* 0x20000042ff442230 */ /* 0x000fc60000004100 */
[----:B------:R-:W-:-:S04]  /*4cb0*/  FMUL.FTZ R112, R112, UR7 ;  /* 0x0000000770707c20 */ /* 0x000fc80008410000 */
[----:B------:R-:W-:-:S07]  /*4cc0*/  @P2 FADD.FTZ R112, R68, R112 ;  /* 0x0000007044702221 */ /* 0x000fce0000010000 */
.L_x_8480:
[----:B------:R-:W-:Y:S05]  /*4cd0*/  BSYNC B1 ;  /* 0x0000000000017941 */ /* 0x000fea0003800000 */
.L_x_8478:
[----:B------:R-:W-:Y:S04]  /*4ce0*/  BSSY B1, `(.L_x_8481) ;  /* 0x000000a000017945 */ /* 0x000fe80003800000 */
[----:B------:R-:W-:Y:S05]  /*4cf0*/  @P3 BRA `(.L_x_8482) ;  /* 0x0000000000103947 */ /* 0x000fea0003800000 */
[----:B------:R-:W-:Y:S01]  /*4d00*/  HFMA2.MMA R113, -RZ, RZ, 0, 0 ;  /* 0x00000000ff717435 */ /* 0x000fe200000001ff */
[----:B------:R-:W-:Y:S10]  /*4d10*/  @!P2 BRA `(.L_x_8483) ;  /* 0x000000000018a947 */ /* 0x000ff40003800000 */
[----:B-----5:R-:W-:Y:S01]  /*4d20*/  HADD2.F32 R113, -RZ, R66.H1_H1 ;  /* 0x30000042ff717230 */ /* 0x020fe20000004100 */
[----:B------:R-:W-:Y:S06]  /*4d30*/  BRA `(.L_x_8483) ;  /* 0x0000000000107947 */ /* 0x000fec0003800000 */
.L_x_8482:
[----:B-----5:R-:W-:Y:S02]  /*4d40*/  HADD2.F32 R113, -RZ, R62.H1_H1 ;  /* 0x3000003eff717230 */ /* 0x020fe40000004100 */
[----:B------:R-:W-:-:S03]  /*4d50*/  @P2 HADD2.F32 R68, -RZ, R66.H1_H1 ;  /* 0x30000042ff442230 */ /* 0x000fc60000004100 */
[----:B------:R-:W-:-:S04]  /*4d60*/  FMUL.FTZ R113, R113, UR7 ;  /* 0x0000000771717c20 */ /* 0x000fc80008410000 */
[----:B------:R-:W-:-:S07]  /*4d70*/  @P2 FADD.FTZ R113, R68, R113 ;  /* 0x0000007144712221 */ /* 0x000fce0000010000 */
.L_x_8483:
[----:B------:R-:W-:Y:S05]  /*4d80*/  BSYNC B1 ;  /* 0x0000000000017941 */ /* 0x000fea0003800000 */
.L_x_8481:
[----:B------:R-:W-:Y:S04]  /*4d90*/  BSSY B1, `(.L_x_8484) ;  /* 0x000000a000017945 */ /* 0x000fe80003800000 */
[----:B------:R-:W-:Y:S05]  /*4da0*/  @P3 BRA `(.L_x_8485) ;  /* 0x0000000000103947 */ /* 0x000fea0003800000 */
[----:B------:R-:W-:Y:S01]  /*4db0*/  MOV R114, RZ ;  /* 0x000000ff00727202 */ /* 0x000fe20000000f00 */
[----:B------:R-:W-:Y:S06]  /*4dc0*/  @!P2 BRA `(.L_x_8486) ;  /* 0x000000000018a947 */ /* 0x000fec0003800000 */
[----:B-----5:R-:W-:Y:S01]  /*4dd0*/  HADD2.F32 R114, -RZ, R67.H0_H0 ;  /* 0x20000043ff727230 */ /* 0x020fe20000004100 */
[----:B------:R-:W-:Y:S06]  /*4de0*/  BRA `(.L_x_8486) ;  /* 0x0000000000107947 */ /* 0x000fec0003800000 */
.L_x_8485:
[----:B-----5:R-:W-:Y:S02]  /*4df0*/  HADD2.F32 R114, -RZ, R63.H0_H0 ;  /* 0x2000003fff727230 */ /* 0x020fe40000004100 */
[----:B------:R-:W-:-:S03]  /*4e00*/  @P2 HADD2.F32 R68, -RZ, R67.H0_H0 ;  /* 0x20000043ff442230 */ /* 0x000fc60000004100 */
[----:B------:R-:W-:-:S04]  /*4e10*/  FMUL.FTZ R114, R114, UR7 ;  /* 0x0000000772727c20 */ /* 0x000fc80008410000 */
[----:B------:R-:W-:-:S07]  /*4e20*/  @P2 FADD.FTZ R114, R68, R114 ;  /* 0x0000007244722221 */ /* 0x000fce0000010000 */
.L_x_8486:
[----:B------:R-:W-:Y:S05]  /*4e30*/  BSYNC B1 ;  /* 0x0000000000017941 */ /* 0x000fea0003800000 */
.L_x_8484:
[----:B------:R-:W-:Y:S04]  /*4e40*/  BSSY B1, `(.L_x_8487) ;  /* 0x000000a000017945 */ /* 0x000fe80003800000 */
[----:B------:R-:W-:Y:S05]  /*4e50*/  @P3 BRA `(.L_x_8488) ;  /* 0x0000000000103947 */ /* 0x000fea0003800000 */
[----:B------:R-:W-:Y:S01]  /*4e60*/  HFMA2.MMA R115, -RZ, RZ, 0, 0 ;  /* 0x00000000ff737435 */ /* 0x000fe200000001ff */
[----:B------:R-:W-:Y:S10]  /*4e70*/  @!P2 BRA `(.L_x_8489) ;  /* 0x000000000018a947 */ /* 0x000ff40003800000 */
[----:B-----5:R-:W-:Y:S01]  /*4e80*/  HADD2.F32 R115, -RZ, R67.H1_H1 ;  /* 0x30000043ff737230 */ /* 0x020fe20000004100 */
[----:B------:R-:W-:Y:S06]  /*4e90*/  BRA `(.L_x_8489) ;  /* 0x0000000000107947 */ /* 0x000fec0003800000 */
.L_x_8488:
[----:B-----5:R-:W-:Y:S02]  /*4ea0*/  HADD2.F32 R115, -RZ, R63.H1_H1 ;  /* 0x3000003fff737230 */ /* 0x020fe40000004100 */
[----:B------:R-:W-:-:S03]  /*4eb0*/  @P2 HADD2.F32 R68, -RZ, R67.H1_H1 ;  /* 0x30000043ff442230 */ /* 0x000fc60000004100 */
[----:B------:R-:W-:-:S04]  /*4ec0*/  FMUL.FTZ R115, R115, UR7 ;  /* 0x0000000773737c20 */ /* 0x000fc80008410000 */
[----:B------:R-:W-:-:S07]  /*4ed0*/  @P2 FADD.FTZ R115, R68, R115 ;  /* 0x0000007344732221 */ /* 0x000fce0000010000 */
.L_x_8489:
[----:B------:R-:W-:Y:S05]  /*4ee0*/  BSYNC B1 ;  /* 0x0000000000017941 */ /* 0x000fea0003800000 */
.L_x_8487:
        /* <DEDUP_REMOVED lines=9> */
.L_x_8465:
[----:B------:R-:W-:Y:S05]  /*4f80*/  BSYNC B0 ;  /* 0x0000000000007941 */ /* 0x000fea0003800000 */
.L_x_8464:
        /* <DEDUP_REMOVED lines=18> */
.L_x_8493:
[----:B-----5:R-:W-:Y:S02]  /*50b0*/  HADD2.F32 R116, -RZ, R60.H0_H0 ;  /* 0x2000003cff747230 */ /* 0x020fe40000004100 */
[----:B------:R-:W-:-:S03]  /*50c0*/  @P2 HADD2.F32 R68, -RZ, R64.H0_H0 ;  /* 0x20000040ff442230 */ /* 0x000fc60000004100 */
[----:B------:R-:W-:-:S04]  /*50d0*/  FMUL.FTZ R116, R116, UR7 ;  /* 0x0000000774747c20 */ /* 0x000fc80008410000 */
[----:B------:R-:W-:-:S07]  /*50e0*/  @P2 FADD.FTZ R116, R68, R116 ;  /* 0x0000007444742221 */ /* 0x000fce0000010000 */
.L_x_8494:
[----:B------:R-:W-:Y:S05]  /*50f0*/  BSYNC B1 ;  /* 0x0000000000017941 */ /* 0x000fea0003800000 */
.L_x_8492:
[----:B------:R-:W-:Y:S04]  /*5100*/  BSSY B1, `(.L_x_8495) ;  /* 0x000000a000017945 */ /* 0x000fe80003800000 */
[----:B------:R-:W-:Y:S05]  /*5110*/  @P3 BRA `(.L_x_8496) ;  /* 0x0000000000103947 */ /* 0x000fea0003800000 */
[----:B------:R-:W-:Y:S01]  /*5120*/  HFMA2.MMA R117, -RZ, RZ, 0, 0 ;  /* 0x00000000ff757435 */ /* 0x000fe200000001ff */
[----:B------:R-:W-:Y:S10]  /*5130*/  @!P2 BRA `(.L_x_8497) ;  /* 0x000000000018a947 */ /* 0x000ff40003800000 */
[----:B-----5:R-:W-:Y:S01]  /*5140*/  HADD2.F32 R117, -RZ, R64.H1_H1 ;  /* 0x30000040ff757230 */ /* 0x020fe20000004100 */
[----:B------:R-:W-:Y:S06]  /*5150*/  BRA `(.L_x_8497) ;  /* 0x0000000000107947 */ /* 0x000fec0003800000 */
.L_x_8496:
[----:B-----5:R-:W-:Y:S02]  /*5160*/  HADD2.F32 R117, -RZ, R60.H1_H1 ;  /* 0x3000003cff757230 */ /* 0x020fe40000004100 */
[----:B------:R-:W-:-:S03]  /*5170*/  @P2 HADD2.F32 R68, -RZ, R64.H1_H1 ;  /* 0x30000040ff442230 */ /* 0x000fc60000004100 */
[----:B------:R-:W-:-:S04]  /*5180*/  FMUL.FTZ R117, R117, UR7 ;  /* 0x0000000775757c20 */ /* 0x000fc80008410000 */
[----:B------:R-:W-:-:S07]  /*5190*/  @P2 FADD.FTZ R117, R68, R117 ;  /* 0x0000007544752221 */ /* 0x000fce0000010000 */
.L_x_8497:
[----:B------:R-:W-:Y:S05]  /*51a0*/  BSYNC B1 ;  /* 0x0000000000017941 */ /* 0x000fea0003800000 */
.L_x_8495:
[----:B------:R-:W-:Y:S04]  /*51b0*/  BSSY B1, `(.L_x_8498) ;  /* 0x000000a000017945 */ /* 0x000fe80003800000 */
[----:B------:R-:W-:Y:S05]  /*51c0*/  @P3 BRA `(.L_x_8499) ;  /* 0x0000000000103947 */ /* 0x000fea0003800000 */
[----:B------:R-:W-:Y:S01]  /*51d0*/  MOV R118, RZ ;  /* 0x000000ff00767202 */ /* 0x000fe20000000f00 */
[----:B------:R-:W-:Y:S06]  /*51e0*/  @!P2 BRA `(.L_x_8500) ;  /* 0x000000000018a947 */ /* 0x000fec0003800000 */
[----:B-----5:R-:W-:Y:S01]  /*51f0*/  HADD2.F32 R118, -RZ, R65.H0_H0 ;  /* 0x20000041ff767230 */ /* 0x020fe20000004100 */
[----:B------:R-:W-:Y:S06]  /*5200*/  BRA `(.L_x_8500) ;  /* 0x0000000000107947 */ /* 0x000fec0003800000 */
.L_x_8499:
[----:B-----5:R-:W-:Y:S02]  /*5210*/  HADD2.F32 R118, -RZ, R61.H0_H0 ;  /* 0x2000003dff767230 */ /* 0x020fe40000004100 */
[----:B------:R-:W-:-:S03]  /*5220*/  @P2 HADD2.F32 R68, -RZ, R65.H0_H0 ;  /* 0x20000041ff442230 */ /* 0x000fc60000004100 */
[----:B------:R-:W-:-:S04]  /*5230*/  FMUL.FTZ R118, R118, UR7 ;  /* 0x0000000776767c20 */ /* 0x000fc80008410000 */
[----:B------:R-:W-:-:S07]  /*5240*/  @P2 FADD.FTZ R118, R68, R118 ;  /* 0x0000007644762221 */ /* 0x000fce0000010000 */
.L_x_8500:
[----:B------:R-:W-:Y:S05]  /*5250*/  BSYNC B1 ;  /* 0x0000000000017941 */ /* 0x000fea0003800000 */
.L_x_8498:
[----:B------:R-:W-:Y:S04]  /*5260*/  BSSY B1, `(.L_x_8501) ;  /* 0x000000a000017945 */ /* 0x000fe80003800000 */
[----:B------:R-:W-:Y:S05]  /*5270*/  @P3 BRA `(.L_x_8502) ;  /* 0x0000000000103947 */ /* 0x000fea0003800000 */
[----:B------:R-:W-:Y:S01]  /*5280*/  HFMA2.MMA R119, -RZ, RZ, 0, 0 ;  /* 0x00000000ff777435 */ /* 0x000fe200000001ff */
[----:B------:R-:W-:Y:S10]  /*5290*/  @!P2 BRA `(.L_x_8503) ;  /* 0x000000000018a947 */ /* 0x000ff40003800000 */
[----:B-----5:R-:W-:Y:S01]  /*52a0*/  HADD2.F32 R119, -RZ, R65.H1_H1 ;  /* 0x30000041ff777230 */ /* 0x020fe20000004100 */
[----:B------:R-:W-:Y:S06]  /*52b0*/  BRA `(.L_x_8503) ;  /* 0x0000000000107947 */ /* 0x000fec0003800000 */
.L_x_8502:
[----:B-----5:R-:W-:Y:S02]  /*52c0*/  HADD2.F32 R119, -RZ, R61.H1_H1 ;  /* 0x3000003dff777230 */ /* 0x020fe40000004100 */
[----:B------:R-:W-:-:S03]  /*52d0*/  @P2 HADD2.F32 R68, -RZ, R65.H1_H1 ;  /* 0x30000041ff442230 */ /* 0x000fc60000004100 */
[----:B------:R-:W-:-:S04]  /*52e0*/  FMUL.FTZ R119, R119, UR7 ;  /* 0x0000000777777c20 */ /* 0x000fc80008410000 */
[----:B------:R-:W-:-:S07]  /*52f0*/  @P2 FADD.FTZ R119, R68, R119 ;  /* 0x0000007744772221 */ /* 0x000fce0000010000 */
.L_x_8503:
[----:B------:R-:W-:Y:S05]  /*5300*/  BSYNC B1 ;  /* 0x0000000000017941 */ /* 0x000fea0003800000 */
.L_x_8501:
[----:B------:R-:W-:Y:S04]  /*5310*/  BSSY B1, `(.L_x_8504) ;  /* 0x000000a000017945 */ /* 0x000fe80003800000 */
[----:B------:R-:W-:Y:S05]  /*5320*/  @P3 BRA `(.L_x_8505) ;  /* 0x0000000000103947 */ /* 0x000fea0003800000 */
[----:B------:R-:W-:Y:S01]  /*5330*/  MOV R120, RZ ;  /* 0x000000ff00787202 */ /* 0x000fe20000000f00 */
[----:B------:R-:W-:Y:S06]  /*5340*/  @!P2 BRA `(.L_x_8506) ;  /* 0x000000000018a947 */ /* 0x000fec0003800000 */
[----:B-----5:R-:W-:Y:S01]  /*5350*/  HADD2.F32 R120, -RZ, R66.H0_H0 ;  /* 0x20000042ff787230 */ /* 0x020fe20000004100 */
[----:B------:R-:W-:Y:S06]  /*5360*/  BRA `(.L_x_8506) ;  /* 0x0000000000107947 */ /* 0x000fec0003800000 */
.L_x_8505:
[----:B-----5:R-:W-:Y:S02]  /*5370*/  HADD2.F32 R120, -RZ, R62.H0_H0 ;  /* 0x2000003eff787230 */ /* 0x020fe40000004100 */
[----:B------:R-:W-:-:S03]  /*5380*/  @P2 HADD2.F32 R68, -RZ, R66.H0_H0 ;  /* 0x20000042ff442230 */ /* 0x000fc60000004100 */
[----:B------:R-:W-:-:S04]  /*5390*/  FMUL.FTZ R120, R120, UR7 ;  /* 0x0000000778787c20 */ /* 0x000fc80008410000 */
[----:B------:R-:W-:-:S07]  /*53a0*/  @P2 FADD.FTZ R120, R68, R120 ;  /* 0x0000007844782221 */ /* 0x000fce0000010000 */
.L_x_8506:
[----:B------:R-:W-:Y:S05]  /*53b0*/  BSYNC B1 ;  /* 0x0000000000017941 */ /* 0x000fea0003800000 */
.L_x_8504:
[----:B------:R-:W-:Y:S04]  /*53c0*/  BSSY B1, `(.L_x_8507) ;  /* 0x000000a000017945 */ /* 0x000fe80003800000 */
[----:B------:R-:W-:Y:S05]  /*53d0*/  @P3 BRA `(.L_x_8508) ;  /* 0x0000000000103947 */ /* 0x000fea0003800000 */
[----:B------:R-:W-:Y:S01]  /*53e0*/  HFMA2.MMA R121, -RZ, RZ, 0, 0 ;  /* 0x00000000ff797435 */ /* 0x000fe200000001ff */
[----:B------:R-:W-:Y:S10]  /*53f0*/  @!P2 BRA `(.L_x_8509) ;  /* 0x000000000018a947 */ /* 0x000ff40003800000 */
[----:B-----5:R-:W-:Y:S01]  /*5400*/  HADD2.F32 R121, -RZ, R66.H1_H1 ;  /* 0x30000042ff797230 */ /* 0x020fe20000004100 */
[----:B------:R-:W-:Y:S06]  /*5410*/  BRA `(.L_x_8509) ;  /* 0x0000000000107947 */ /* 0x000fec0003800000 */
.L_x_8508:
[----:B-----5:R-:W-:Y:S02]  /*5420*/  HADD2.F32 R121, -RZ, R62.H1_H1 ;  /* 0x3000003eff797230 */ /* 0x020fe40000004100 */
[----:B------:R-:W-:-:S03]  /*5430*/  @P2 HADD2.F32 R68, -RZ, R66.H1_H1 ;  /* 0x30000042ff442230 */ /* 0x000fc60000004100 */
[----:B------:R-:W-:-:S04]  /*5440*/  FMUL.FTZ R121, R121, UR7 ;  /* 0x0000000779797c20 */ /* 0x000fc80008410000 */
[----:B------:R-:W-:-:S07]  /*5450*/  @P2 FADD.FTZ R121, R68, R121 ;  /* 0x0000007944792221 */ /* 0x000fce0000010000 */
.L_x_8509:
[----:B------:R-:W-:Y:S05]  /*5460*/  BSYNC B1 ;  /* 0x0000000000017941 */ /* 0x000fea0003800000 */
.L_x_8507:
[----:B------:R-:W-:Y:S04]  /*5470*/  BSSY B1, `(.L_x_8510) ;  /* 0x000000a000017945 */ /* 0x000fe80003800000 */
[----:B------:R-:W-:Y:S05]  /*5480*/  @P3 BRA `(.L_x_8511) ;  /* 0x0000000000103947 */ /* 0x000fea0003800000 */
[----:B------:R-:W-:Y:S01]  /*5490*/  MOV R122, RZ ;  /* 0x000000ff007a7202 */ /* 0x000fe20000000f00 */
[----:B------:R-:W-:Y:S06]  /*54a0*/  @!P2 BRA `(.L_x_8512) ;  /* 0x000000000018a947 */ /* 0x000fec0003800000 */
[----:B-----5:R-:W-:Y:S01]  /*54b0*/  HADD2.F32 R122, -RZ, R67.H0_H0 ;  /* 0x20000043ff7a7230 */ /* 0x020fe20000004100 */
[----:B------:R-:W-:Y:S06]  /*54c0*/  BRA `(.L_x_8512) ;  /* 0x0000000000107947 */ /* 0x000fec0003800000 */
.L_x_8511:
[----:B-----5:R-:W-:Y:S02]  /*54d0*/  HADD2.F32 R122, -RZ, R63.H0_H0 ;  /* 0x2000003fff7a7230 */ /* 0x020fe40000004100 */
[----:B------:R-:W-:-:S03]  /*54e0*/  @P2 HADD2.F32 R68, -RZ, R67.H0_H0 ;  /* 0x20000043ff442230 */ /* 0x000fc60000004100 */
[----:B------:R-:W-:-:S04]  /*54f0*/  FMUL.FTZ R122, R122, UR7 ;  /* 0x000000077a7a7c20 */ /* 0x000fc80008410000 */
[----:B------:R-:W-:-:S07]  /*5500*/  @P2 FADD.FTZ R122, R68, R122 ;  /* 0x0000007a447a2221 */ /* 0x000fce0000010000 */
.L_x_8512:
[----:B------:R-:W-:Y:S05]  /*5510*/  BSYNC B1 ;  /* 0x0000000000017941 */ /* 0x000fea0003800000 */
.L_x_8510:
[----:B------:R-:W-:Y:S04]  /*5520*/  BSSY B1, `(.L_x_8513) ;  /* 0x000000a000017945 */ /* 0x000fe80003800000 */
[----:B------:R-:W-:Y:S05]  /*5530*/  @P3 BRA `(.L_x_8514) ;  /* 0x0000000000103947 */ /* 0x000fea0003800000 */
[----:B------:R-:W-:Y:S01]  /*5540*/  HFMA2.MMA R123, -RZ, RZ, 0, 0 ;  /* 0x00000000ff7b7435 */ /* 0x000fe200000001ff */
[----:B------:R-:W-:Y:S10]  /*5550*/  @!P2 BRA `(.L_x_8515) ;  /* 0x000000000018a947 */ /* 0x000ff40003800000 */
[----:B-----5:R-:W-:Y:S01]  /*5560*/  HADD2.F32 R123, -RZ, R67.H1_H1 ;  /* 0x30000043ff7b7230 */ /* 0x020fe20000004100 */
[----:B------:R-:W-:Y:S06]  /*5570*/  BRA `(.L_x_8515) ;  /* 0x0000000000107947 */ /* 0x000fec0003800000 */
.L_x_8514:
[----:B-----5:R-:W-:Y:S02]  /*5580*/  HADD2.F32 R123, -RZ, R63.H1_H1 ;  /* 0x3000003fff7b7230 */ /* 0x020fe40000004100 */
[----:B------:R-:W-:-:S03]  /*5590*/  @P2 HADD2.F32 R68, -RZ, R67.H1_H1 ;  /* 0x30000043ff442230 */ /* 0x000fc60000004100 */
[----:B------:R-:W-:-:S04]  /*55a0*/  FMUL.FTZ R123, R123, UR7 ;  /* 0x000000077b7b7c20 */ /* 0x000fc80008410000 */
[----:B------:R-:W-:-:S07]  /*55b0*/  @P2 FADD.FTZ R123, R68, R123 ;  /* 0x0000007b447b2221 */ /* 0x000fce0000010000 */
.L_x_8515:
[----:B------:R-:W-:Y:S05]  /*55c0*/  BSYNC B1 ;  /* 0x0000000000017941 */ /* 0x000fea0003800000 */
.L_x_8513:
        /* <DEDUP_REMOVED lines=9> */
.L_x_8491:
[----:B------:R-:W-:Y:S05]  /*5660*/  BSYNC B0 ;  /* 0x0000000000007941 */ /* 0x000fea0003800000 */
.L_x_8490:
        /* <DEDUP_REMOVED lines=18> */
.L_x_8519:
[----:B-----5:R-:W-:Y:S02]  /*5790*/  HADD2.F32 R124, -RZ, R60.H0_H0 ;  /* 0x2000003cff7c7230 */ /* 0x020fe40000004100 */
[----:B------:R-:W-:-:S03]  /*57a0*/  @P1 HADD2.F32 R69, -RZ, R64.H0_H0 ;  /* 0x20000040ff451230 */ /* 0x000fc60000004100 */
[----:B------:R-:W-:-:S04]  /*57b0*/  FMUL.FTZ R124, R124, UR7 ;  /* 0x000000077c7c7c20 */ /* 0x000fc80008410000 */
[----:B------:R-:W-:-:S07]  /*57c0*/  @P1 FADD.FTZ R124, R69, R124 ;  /* 0x0000007c457c1221 */ /* 0x000fce0000010000 */
.L_x_8520:
[----:B------:R-:W-:Y:S05]  /*57d0*/  BSYNC B1 ;  /* 0x0000000000017941 */ /* 0x000fea0003800000 */
.L_x_8518:
[----:B------:R-:W-:Y:S04]  /*57e0*/  BSSY B1, `(.L_x_8521) ;  /* 0x000000a000017945 */ /* 0x000fe80003800000 */
[----:B------:R-:W-:Y:S05]  /*57f0*/  @P2 BRA `(.L_x_8522) ;  /* 0x0000000000102947 */ /* 0x000fea0003800000 */
[----:B------:R-:W-:Y:S01]  /*5800*/  HFMA2.MMA R125, -RZ, RZ, 0, 0 ;  /* 0x00000000ff7d7435 */ /* 0x000fe200000001ff */
[----:B------:R-:W-:Y:S10]  /*5810*/  @!P1 BRA `(.L_x_8523) ;  /* 0x0000000000189947 */ /* 0x000ff40003800000 */
[----:B-----5:R-:W-:Y:S01]  /*5820*/  HADD2.F32 R125, -RZ, R64.H1_H1 ;  /* 0x30000040ff7d7230 */ /* 0x020fe20000004100 */
[----:B------:R-:W-:Y:S06]  /*5830*/  BRA `(.L_x_8523) ;  /* 0x0000000000107947 */ /* 0x000fec0003800000 */
.L_x_8522:
[----:B-----5:R-:W-:Y:S02]  /*5840*/  HADD2.F32 R125, -RZ, R60.H1_H1 ;  /* 0x3000003cff7d7230 */ /* 0x020fe40000004100 */
[----:B------:R-:W-:-:S03]  /*5850*/  @P1 HADD2.F32 R68, -RZ, R64.H1_H1 ;  /* 0x30000040ff441230 */ /* 0x000fc60000004100 */
[----:B------:R-:W-:-:S04]  /*5860*/  FMUL.FTZ R125, R125, UR7 ;  /* 0x000000077d7d7c20 */ /* 0x000fc80008410000 */
[----:B------:R-:W-:-:S07]  /*5870*/  @P1 FADD.FTZ R125, R68, R125 ;  /* 0x0000007d447d1221 */ /* 0x000fce0000010000 */
.L_x_8523:
[----:B------:R-:W-:Y:S05]  /*5880*/  BSYNC B1 ;  /* 0x0000000000017941 */ /* 0x000fea0003800000 */
.L_x_8521:
[----:B------:R-:W-:Y:S04]  /*5890*/  BSSY B1, `(.L_x_8524) ;  /* 0x000000a000017945 */ /* 0x000fe80003800000 */
[----:B------:R-:W-:Y:S05]  /*58a0*/  @P2 BRA `(.L_x_8525) ;  /* 0x0000000000102947 */ /* 0x000fea0003800000 */
[----:B------:R-:W-:Y:S01]  /*58b0*/  MOV R126, RZ ;  /* 0x000000ff007e7202 */ /* 0x000fe20000000f00 */
[----:B------:R-:W-:Y:S06]  /*58c0*/  @!P1 BRA `(.L_x_8526) ;  /* 0x0000000000189947 */ /* 0x000fec0003800000 */
[----:B-----5:R-:W-:Y:S01]  /*58d0*/  HADD2.F32 R126, -RZ, R65.H0_H0 ;  /* 0x20000041ff7e7230 */ /* 0x020fe20000004100 */
[----:B------:R-:W-:Y:S06]  /*58e0*/  BRA `(.L_x_8526) ;  /* 0x0000000000107947 */ /* 0x000fec0003800000 */
.L_x_8525:
[----:B-----5:R-:W-:Y:S02]  /*58f0*/  HADD2.F32 R126, -RZ, R61.H0_H0 ;  /* 0x2000003dff7e7230 */ /* 0x020fe40000004100 */
[----:B------:R-:W-:-:S03]  /*5900*/  @P1 HADD2.F32 R68, -RZ, R65.H0_H0 ;  /* 0x20000041ff441230 */ /* 0x000fc60000004100 */
[----:B------:R-:W-:-:S04]  /*5910*/  FMUL.FTZ R126, R126, UR7 ;  /* 0x000000077e7e7c20 */ /* 0x000fc80008410000 */
[----:B------:R-:W-:-:S07]  /*5920*/  @P1 FADD.FTZ R126, R68, R126 ;  /* 0x0000007e447e1221 */ /* 0x000fce0000010000 */
.L_x_8526:
[----:B------:R-:W-:Y:S05]  /*5930*/  BSYNC B1 ;  /* 0x0000000000017941 */ /* 0x000fea0003800000 */
.L_x_8524:
[----:B------:R-:W-:Y:S04]  /*5940*/  BSSY B1, `(.L_x_8527) ;  /* 0x000000a000017945 */ /* 0x000fe80003800000 */
[----:B------:R-:W-:Y:S05]  /*5950*/  @P2 BRA `(.L_x_8528) ;  /* 0x0000000000102947 */ /* 0x000fea0003800000 */
[----:B------:R-:W-:Y:S01]  /*5960*/  HFMA2.MMA R127, -RZ, RZ, 0, 0 ;  /* 0x00000000ff7f7435 */ /* 0x000fe200000001ff */
[----:B------:R-:W-:Y:S10]  /*5970*/  @!P1 BRA `(.L_x_8529) ;  /* 0x0000000000189947 */ /* 0x000ff40003800000 */
[----:B-----5:R-:W-:Y:S01]  /*5980*/  HADD2.F32 R127, -RZ, R65.H1_H1 ;  /* 0x30000041ff7f7230 */ /* 0x020fe20000004100 */
[----:B------:R-:W-:Y:S06]  /*5990*/  BRA `(.L_x_8529) ;  /* 0x0000000000107947 */ /* 0x000fec0003800000 */
.L_x_8528:
[----:B-----5:R-:W-:Y:S02]  /*59a0*/  HADD2.F32 R127, -RZ, R61.H1_H1 ;  /* 0x3000003dff7f7230 */ /* 0x020fe40000004100 */
[----:B------:R-:W-:-:S03]  /*59b0*/  @P1 HADD2.F32 R68, -RZ, R65.H1_H1 ;  /* 0x30000041ff441230 */ /* 0x000fc60000004100 */
[----:B------:R-:W-:-:S04]  /*59c0*/  FMUL.FTZ R127, R127, UR7 ;  /* 0x000000077f7f7c20 */ /* 0x000fc80008410000 */
[----:B------:R-:W-:-:S07]  /*59d0*/  @P1 FADD.FTZ R127, R68, R127 ;  /* 0x0000007f447f1221 */ /* 0x000fce0000010000 */
.L_x_8529:
[----:B------:R-:W-:Y:S05]  /*59e0*/  BSYNC B1 ;  /* 0x0000000000017941 */ /* 0x000fea0003800000 */
.L_x_8527:
[----:B------:R-:W-:Y:S04]  /*59f0*/  BSSY B1, `(.L_x_8530) ;  /* 0x000000a000017945 */ /* 0x000fe80003800000 */
[----:B------:R-:W-:Y:S05]  /*5a00*/  @P2 BRA `(.L_x_8531) ;  /* 0x0000000000102947 */ /* 0x000fea0003800000 */
[----:B------:R-:W-:Y:S01]  /*5a10*/  MOV R128, RZ ;  /* 0x000000ff00807202 */ /* 0x000fe20000000f00 */
[----:B------:R-:W-:Y:S06]  /*5a20*/  @!P1 BRA `(.L_x_8532) ;  /* 0x0000000000189947 */ /* 0x000fec0003800000 */
[----:B-----5:R-:W-:Y:S01]  /*5a30*/  HADD2.F32 R128, -RZ, R66.H0_H0 ;  /* 0x20000042ff807230 */ /* 0x020fe20000004100 */
[----:B------:R-:W-:Y:S06]  /*5a40*/  BRA `(.L_x_8532) ;  /* 0x0000000000107947 */ /* 0x000fec0003800000 */
.L_x_8531:
[----:B-----5:R-:W-:Y:S02]  /*5a50*/  HADD2.F32 R128, -RZ, R62.H0_H0 ;  /* 0x2000003eff807230 */ /* 0x020fe40000004100 */
[----:B------:R-:W-:-:S03]  /*5a60*/  @P1 HADD2.F32 R68, -RZ, R66.H0_H0 ;  /* 0x20000042ff441230 */ /* 0x000fc60000004100 */
[----:B------:R-:W-:-:S04]  /*5a70*/  FMUL.FTZ R128, R128, UR7 ;  /* 0x0000000780807c20 */ /* 0x000fc80008410000 */
[----:B------:R-:W-:-:S07]  /*5a80*/  @P1 FADD.FTZ R128, R68, R128 ;  /* 0x0000008044801221 */ /* 0x000fce0000010000 */
.L_x_8532:
[----:B------:R-:W-:Y:S05]  /*5a90*/  BSYNC B1 ;  /* 0x0000000000017941 */ /* 0x000fea0003800000 */
.L_x_8530:
[----:B------:R-:W-:Y:S04]  /*5aa0*/  BSSY B1, `(.L_x_8533) ;  /* 0x000000a000017945 */ /* 0x000fe80003800000 */
[----:B------:R-:W-:Y:S05]  /*5ab0*/  @P2 BRA `(.L_x_8534) ;  /* 0x0000000000102947 */ /* 0x000fea0003800000 */
[----:B------:R-:W-:Y:S01]  /*5ac0*/  HFMA2.MMA R129, -RZ, RZ, 0, 0 ;  /* 0x00000000ff817435 */ /* 0x000fe200000001ff */
[----:B------:R-:W-:Y:S10]  /*5ad0*/  @!P1 BRA `(.L_x_8535) ;  /* 0x0000000000189947 */ /* 0x000ff40003800000 */
[----:B-----5:R-:W-:Y:S01]  /*5ae0*/  HADD2.F32 R129, -RZ, R66.H1_H1 ;  /* 0x30000042ff817230 */ /* 0x020fe20000004100 */
[----:B------:R-:W-:Y:S06]  /*5af0*/  BRA `(.L_x_8535) ;  /* 0x0000000000107947 */ /* 0x000fec0003800000 */
.L_x_8534:
[----:B-----5:R-:W-:Y:S02]  /*5b00*/  HADD2.F32 R129, -RZ, R62.H1_H1 ;  /* 0x3000003eff817230 */ /* 0x020fe40000004100 */
[----:B------:R-:W-:-:S03]  /*5b10*/  @P1 HADD2.F32 R68, -RZ, R66.H1_H1 ;  /* 0x30000042ff441230 */ /* 0x000fc60000004100 */
[----:B------:R-:W-:-:S04]  /*5b20*/  FMUL.FTZ R129, R129, UR7 ;  /* 0x0000000781817c20 */ /* 0x000fc80008410000 */
[----:B------:R-:W-:-:S07]  /*5b30*/  @P1 FADD.FTZ R129, R68, R129 ;  /* 0x0000008144811221 */ /* 0x000fce0000010000 */
.L_x_8535:
[----:B------:R-:W-:Y:S05]  /*5b40*/  BSYNC B1 ;  /* 0x0000000000017941 */ /* 0x000fea0003800000 */
.L_x_8533:
[----:B------:R-:W-:Y:S04]  /*5b50*/  BSSY B1, `(.L_x_8536) ;  /* 0x000000a000017945 */ /* 0x000fe80003800000 */
[----:B------:R-:W-:Y:S05]  /*5b60*/  @P2 BRA `(.L_x_8537) ;  /* 0x0000000000102947 */ /* 0x000fea0003800000 */
[----:B------:R-:W-:Y:S01]  /*5b70*/  MOV R130, RZ ;  /* 0x000000ff00827202 */ /* 0x000fe20000000f00 */
[----:B------:R-:W-:Y:S06]  /*5b80*/  @!P1 BRA `(.L_x_8538) ;  /* 0x0000000000189947 */ /* 0x000fec0003800000 */
[----:B-----5:R-:W-:Y:S01]  /*5b90*/  HADD2.F32 R130, -RZ, R67.H0_H0 ;  /* 0x20000043ff827230 */ /* 0x020fe20000004100 */
[----:B------:R-:W-:Y:S06]  /*5ba0*/  BRA `(.L_x_8538) ;  /* 0x0000000000107947 */ /* 0x000fec0003800000 */
.L_x_8537:
[----:B-----5:R-:W-:Y:S02]  /*5bb0*/  HADD2.F32 R130, -RZ, R63.H0_H0 ;  /* 0x2000003fff827230 */ /* 0x020fe40000004100 */
[----:B------:R-:W-:-:S03]  /*5bc0*/  @P1 HADD2.F32 R68, -RZ, R67.H0_H0 ;  /* 0x20000043ff441230 */ /* 0x000fc60000004100 */
[----:B------:R-:W-:-:S04]  /*5bd0*/  FMUL.FTZ R130, R130, UR7 ;  /* 0x0000000782827c20 */ /* 0x000fc80008410000 */
[----:B------:R-:W-:-:S07]  /*5be0*/  @P1 FADD.FTZ R130, R68, R130 ;  /* 0x0000008244821221 */ /* 0x000fce0000010000 */
.L_x_8538:
[----:B------:R-:W-:Y:S05]  /*5bf0*/  BSYNC B1 ;  /* 0x0000000000017941 */ /* 0x000fea0003800000 */
.L_x_8536:
[----:B------:R-:W-:Y:S04]  /*5c00*/  BSSY B1, `(.L_x_8539) ;  /* 0x000000a000017945 */ /* 0x000fe80003800000 */
[----:B------:R-:W-:Y:S05]  /*5c10*/  @P2 BRA `(.L_x_8540) ;  /* 0x0000000000102947 */ /* 0x000fea0003800000 */
[----:B------:R-:W-:Y:S01]  /*5c20*/  HFMA2.MMA R131, -RZ, RZ, 0, 0 ;  /* 0x00000000ff837435 */ /* 0x000fe200000001ff */
[----:B------:R-:W-:Y:S10]  /*5c30*/  @!P1 BRA `(.L_x_8541) ;  /* 0x0000000000189947 */ /* 0x000ff40003800000 */
[----:B-----5:R-:W-:Y:S01]  /*5c40*/  HADD2.F32 R131, -RZ, R67.H1_H1 ;  /* 0x30000043ff837230 */ /* 0x020fe20000004100 */
[----:B------:R-:W-:Y:S06]  /*5c50*/  BRA `(.L_x_8541) ;  /* 0x0000000000107947 */ /* 0x000fec0003800000 */
.L_x_8540:
[----:B-----5:R-:W-:Y:S02]  /*5c60*/  HADD2.F32 R131, -RZ, R63.H1_H1 ;  /* 0x3000003fff837230 */ /* 0x020fe40000004100 */
[----:B------:R-:W-:-:S03]  /*5c70*/  @P1 HADD2.F32 R68, -RZ, R67.H1_H1 ;  /* 0x30000043ff441230 */ /* 0x000fc60000004100 */
[----:B------:R-:W-:-:S04]  /*5c80*/  FMUL.FTZ R131, R131, UR7 ;  /* 0x0000000783837c20 */ /* 0x000fc80008410000 */
[----:B------:R-:W-:-:S07]  /*5c90*/  @P1 FADD.FTZ R131, R68, R131 ;  /* 0x0000008344831221 */ /* 0x000fce0000010000 */
.L_x_8541:
[----:B------:R-:W-:Y:S05]  /*5ca0*/  BSYNC B1 ;  /* 0x0000000000017941 */ /* 0x000fea0003800000 */
.L_x_8539:
[----:B------:R-:W0:Y:S01]  /*5cb0*/  LDC.64 R132, c[0x0][0x238] ;  /* 0x00008e00ff847b82 */ /* 0x000e220000000a00 */
[----:B------:R-:W-:Y:S02]  /*5cc0*/  F2FP.F16.F32.PACK_AB R71, R131, R130 ;  /* 0x000000828347723e */ /* 0x000fe400000000ff */
[----:B------:R-:W-:Y:S02]  /*5cd0*/  F2FP.F16.F32.PACK_AB R70, R129, R128 ;  /* 0x000000808146723e */ /* 0x000fe400000000ff */
[----:B------:R-:W-:Y:S02]  /*5ce0*/  F2FP.F16.F32.PACK_AB R69, R127, R126 ;  /* 0x0000007e7f45723e */ /* 0x000fe400000000ff */
[----:B------:R-:W-:Y:S01]  /*5cf0*/  F2FP.F16.F32.PACK_AB R68, R125, R124 ;  /* 0x0000007c7d44723e */ /* 0x000fe200000000ff */
[----:B0-----:R-:W-:-:S05]  /*5d00*/  IMAD.WIDE.U32 R132, R141, 0x10, R132 ;  /* 0x000000108d847825 */ /* 0x001fca00078e0084 */
[----:B------:R0:W-:Y:S02]  /*5d10*/  STG.E.128 desc[UR4][R132.64], R68 ;  /* 0x0000004484007986 */ /* 0x0001e4000c101d04 */
.L_x_8517:
[----:B------:R-:W-:Y:S05]  /*5d20*/  BSYNC B0 ;  /* 0x0000000000007941 */ /* 0x000fea0003800000 */
.L_x_8516:
        /* <DEDUP_REMOVED lines=293> */
.L_x_8575:
        /* <DEDUP_REMOVED lines=28> */
[----:B------:R1:W-:Y:S04]  /*7140*/  STL [R1+0x40], R6 ;  /* 0x0000400601007387 */ /* 0x0003e80000100800 */
[----:B-1----:R-:W2:Y:S04]  /*7150*/  LDL R6, [R1+0x24] ;  /* 0x0000240001067983 */ /* 0x002ea80000100800 */
[----:B------:R1:W-:Y:S04]  /*7160*/  STL [R1+0x3c], R5 ;  /* 0x00003c0501007387 */ /* 0x0003e80000100800 */
[----:B-1----:R-:W2:Y:S04]  /*7170*/  LDL R5, [R1+0x28] ;  /* 0x0000280001057983 */ /* 0x002ea80000100800 */
[----:B------:R1:W-:Y:S04]  /*7180*/  STL [R1+0x38], R4 ;  /* 0x0000380401007387 */ /* 0x0003e80000100800 */
[----:B------:R-:W3:Y:S04]  /*7190*/  LDL R70, [R1+0x20] ;  /* 0x0000200001467983 */ /* 0x000ee80000100800 */
[----:B-1----:R-:W3:Y:S04]  /*71a0*/  LDL R4, [R1+0x1c] ;  /* 0x00001c0001047983 */ /* 0x002ee80000100800 */
[----:B------:R1:W-:Y:S04]  /*71b0*/  STL [R1+0x34], R3 ;  /* 0x0000340301007387 */ /* 0x0003e80000100800 */
[----:B-1----:R-:W4:Y:S04]  /*71c0*/  LDL R3, [R1+0x14] ;  /* 0x0000140001037983 */ /* 0x002f280000100800 */
[----:B------:R1:W-:Y:S04]  /*71d0*/  STL [R1+0x30], R2 ;  /* 0x0000300201007387 */ /* 0x0003e80000100800 */
[----:B-1----:R-:W4:Y:S04]  /*71e0*/  LDL R2, [R1+0x18] ;  /* 0x0000180001027983 */ /* 0x002f280000100800 */
[----:B------:R1:W-:Y:S04]  /*71f0*/  STL [R1+0x2c], R0 ;  /* 0x00002c0001007387 */ /* 0x0003e80000100800 */
[----:B0-----:R-:W4:Y:S04]  /*7200*/  LDL R71, [R1+0x10] ;  /* 0x0000100001477983 */ /* 0x001f280000100800 */
[----:B------:R-:W4:Y:S04]  /*7210*/  LDL R142, [R1+0x4] ;  /* 0x00000400018e7983 */ /* 0x000f280000100800 */
[----:B-1----:R-:W4:Y:S04]  /*7220*/  LDL R0, [R1+0xc] ;  /* 0x00000c0001007983 */ /* 0x002f280000100800 */
[----:B------:R-:W4:Y:S04]  /*7230*/  LDL R140, [R1+0x8] ;  /* 0x00000800018c7983 */ /* 0x000f280000100800 */
[----:B------:R-:W4:Y:S01]  /*7240*/  LDL R133, [R1] ;  /* 0x0000000001857983 */ /* 0x000f220000100800 */
        /* <DEDUP_REMOVED lines=8> */
[----:B---3--:R-:W-:Y:S01]  /*72d0*/  FFMA.FTZ R69, R70, R69, R4 ;  /* 0x0000004546457223 */ /* 0x008fe20000010004 */
[--C-:B------:R-:W-:Y:S02]  /*72e0*/  FADD.FTZ R70, R43, -R132.reuse ;  /* 0x800000842b467221 */ /* 0x100fe40000010000 */
[----:B------:R1:W5:Y:S02]  /*72f0*/  LDL.LU R4, [R1+0x38] ;  /* 0x0000380001047983 */ /* 0x0003640000300800 */
[----:B------:R-:W-:Y:S01]  /*7300*/  F2FP.F16.F32.PACK_AB R68, R69, R68 ;  /* 0x000000444544723e */ /* 0x000fe200000000ff */
[----:B------:R-:W-:Y:S01]  /*7310*/  FADD.FTZ R69, R42, -R132 ;  /* 0x800000842a457221 */ /* 0x000fe20000010000 */
[----:B------:R-:W-:-:S03]  /*7320*/  FMUL.FTZ R70, R139, R70 ;  /* 0x000000468b467220 */ /* 0x000fc60000410000 */
[----:B------:R-:W-:-:S04]  /*7330*/  FMUL.FTZ R69, R139, R69 ;  /* 0x000000458b457220 */ /* 0x000fc80000410000 */
[----:B----4-:R-:W-:Y:S02]  /*7340*/  FFMA.FTZ R69, R2, R69, R3 ;  /* 0x0000004502457223 */ /* 0x010fe40000010003 */
[----:B------:R1:W5:Y:S04]  /*7350*/  LDL.LU R3, [R1+0x34] ;  /* 0x0000340001037983 */ /* 0x0003680000300800 */
[----:B------:R1:W5:Y:S01]  /*7360*/  LDL.LU R2, [R1+0x30] ;  /* 0x0000300001027983 */ /* 0x0003620000300800 */
[----:B------:R-:W-:-:S03]  /*7370*/  FFMA.FTZ R70, R71, R70, R0 ;  /* 0x0000004647467223 */ /* 0x000fc60000010000 */
[----:B------:R1:W5:Y:S01]  /*7380*/  LDL.LU R0, [R1+0x2c] ;  /* 0x00002c0001007983 */ /* 0x0003620000300800 */
[--C-:B------:R-:W-:Y:S01]  /*7390*/  FADD.FTZ R71, R45, -R132.reuse ;  /* 0x800000842d477221 */ /* 0x100fe20000010000 */
[----:B------:R-:W-:Y:S01]  /*73a0*/  F2FP.F16.F32.PACK_AB R69, R70, R69 ;  /* 0x000000454645723e */ /* 0x000fe200000000ff */
[----:B------:R-:W-:Y:S02]  /*73b0*/  FADD.FTZ R70, R44, -R132 ;  /* 0x800000842c467221 */ /* 0x000fe40000010000 */
[C---:B------:R-:W-:Y:S02]  /*73c0*/  FMUL.FTZ R71, R139.reuse, R71 ;  /* 0x000000478b477220 */ /* 0x040fe40000410000 */
[----:B------:R-:W-:Y:S02]  /*73d0*/  FMUL.FTZ R70, R139, R70 ;  /* 0x000000468b467220 */ /* 0x000fe40000410000 */
[----:B------:R-:W-:Y:S02]  /*73e0*/  FFMA.FTZ R71, R133, R71, R252 ;  /* 0x0000004785477223 */ /* 0x000fe400000100fc */
        /* <DEDUP_REMOVED lines=13> */
.L_x_8546:
[----:B------:R-:W-:Y:S05]  /*74c0*/  BSYNC B1 ;  /* 0x0000000000017941 */ /* 0x000fea0003800000 */
.L_x_8545:
[----:B-----5:R-:W-:Y:S01]  /*74d0*/  LOP3.LUT P1, RZ, R3, 0x4000, RZ, 0xc0, !PT ;  /* 0x0000400003ff7812 */ /* 0x020fe2000782c0ff */
[----:B------:R-:W-:-:S12]  /*74e0*/  BSSY B1, `(.L_x_8547) ;  /* 0x0000023000017945 */ /* 0x000fd80003800000 */
[----:B------:R-:W-:Y:S05]  /*74f0*/  @!P1 BRA `(.L_x_8548) ;  /* 0x0000000000849947 */ /* 0x000fea0003800000 */
[----:B-1----:R-:W-:-:S05]  /*7500*/  FSEL R132, R141, RZ, !P2 ;  /* 0x000000ff8d847208 */ /* 0x002fca0005000000 */
        /* <DEDUP_REMOVED lines=32> */
.L_x_8548:
[----:B------:R-:W-:Y:S05]  /*7710*/  BSYNC B1 ;  /* 0x0000000000017941 */ /* 0x000fea0003800000 */
.L_x_8547:
        /* <DEDUP_REMOVED lines=36> */
.L_x_8550:
[----:B------:R-:W-:Y:S05]  /*7960*/  BSYNC B1 ;  /* 0x0000000000017941 */ /* 0x000fea0003800000 */
.L_x_8549:
        /* <DEDUP_REMOVED lines=36> */
.L_x_8552:
[----:B------:R-:W-:Y:S05]  /*7bb0*/  BSYNC B1 ;  /* 0x0000000000017941 */ /* 0x000fea0003800000 */
.L_x_8551:
        /* <DEDUP_REMOVED lines=36> */
.L_x_8554:
[----:B------:R-:W-:Y:S05]  /*7e00*/  BSYNC B1 ;  /* 0x0000000000017941 */ /* 0x000fea0003800000 */
.L_x_8553:
        /* <DEDUP_REMOVED lines=36> */
.L_x_8556:
[----:B------:R-:W-:Y:S05]  /*8050*/  BSYNC B1 ;  /* 0x0000000000017941 */ /* 0x000fea0003800000 */
.L_x_8555:
        /* <DEDUP_REMOVED lines=37> */
.L_x_8558:
[----:B------:R-:W-:Y:S05]  /*82b0*/  BSYNC B1 ;  /* 0x0000000000017941 */ /* 0x000fea0003800000 */
.L_x_8557:
        /* <DEDUP_REMOVED lines=37> */
.L_x_8560:
[----:B------:R-:W-:Y:S05]  /*8510*/  BSYNC B1 ;  /* 0x0000000000017941 */ /* 0x000fea0003800000 */
.L_x_8559:
        /* <DEDUP_REMOVED lines=37> */
.L_x_8562:
[----:B------:R-:W-:Y:S05]  /*8770*/  BSYNC B1 ;  /* 0x0000000000017941 */ /* 0x000fea0003800000 */
.L_x_8561:
        /* <DEDUP_REMOVED lines=35> */
.L_x_8544:
[----:B------:R-:W-:Y:S05]  /*89b0*/  BSYNC B0 ;  /* 0x0000000000007941 */ /* 0x000fea0003800000 */
.L_x_8543:
[----:B01234-:R-:W0:Y:S02]  /*89c0*/  LDC.64 R68, c[0x0][0x210] ;  /* 0x00008400ff447b82 */ /* 0x01fe240000000a00 */
[----:B0-----:R-:W-:-:S04]  /*89d0*/  LEA R39, R68, R39, 0x2 ;  /* 0x0000002744277211 */ /* 0x001fc800078e10ff */
[----:B------:R-:W-:-:S13]  /*89e0*/  ISETP.GE.AND P1, PT, R39, R69, PT ;  /* 0x000000452700720c */ /* 0x000fda0003f26270 */
[----:B------:R-:W-:Y:S05]  /*89f0*/  @!P1 BRA `(.L_x_8563) ;  /* 0xffffff8c00549947 */ /* 0x000fea000383ffff */
[----:B------:R-:W-:Y:S05]  /*8a00*/  EXIT ;  /* 0x000000000000794d */ /* 0x000fea0003800000 */
.L_x_8542:
        /* <DEDUP_REMOVED lines=8> */
.L_x_8565:
[----:B------:R-:W-:Y:S05]  /*8a90*/  BSYNC B0 ;  /* 0x0000000000007941 */ /* 0x000fea0003800000 */
.L_x_8564:
        /* <DEDUP_REMOVED lines=10> */
.L_x_8566:
        /* <DEDUP_REMOVED lines=9> */
.L_x_8567:
[----:B------:R-:W-:Y:S01]  /*8bd0*/  HFMA2.MMA R70, -RZ, RZ, 0, 4.76837158203125e-07 ;  /* 0x00000008ff467435 */ /* 0x000fe200000001ff */
[----:B------:R-:W-:Y:S01]  /*8be0*/  FADD.FTZ R71, R71, R68 ;  /* 0x0000004447477221 */ /* 0x000fe20000010000 */
[----:B------:R-:W-:-:S04]  /*8bf0*/  MOV R68, 0xffffffff ;  /* 0xffffffff00447802 */ /* 0x000fc80000000f00 */
[----:B------:R-:W-:-:S07]  /*8c00*/  MOV R133, R71 ;  /* 0x0000004700857202 */ /* 0x000fce0000000f00 */
[----:B------:R-:W-:Y:S05]  /*8c10*/  WARPSYNC.COLLECTIVE R68, `(.L_x_8568) ;  /* 0x0000000044087348 */ /* 0x000fea0003c00000 */
[----:B------:R0:W1:Y:S02]  /*8c20*/  SHFL.BFLY P6, R68, R133, R70, R69 ;  /* 0x0c00004685447389 */ /* 0x00006400000c0045 */
[----:B01----:R-:W-:Y:S01]  /*8c30*/  ENDCOLLECTIVE ;  /* 0x000000000000791b */ /* 0x003fe20003800000 */
.L_x_8568:
[----:B------:R-:W-:Y:S01]  /*8c40*/  HFMA2.MMA R70, -RZ, RZ, 0, 9.5367431640625e-07 ;  /* 0x00000010ff467435 */ /* 0x000fe200000001ff */
[----:B------:R-:W-:Y:S01]  /*8c50*/  FADD.FTZ R71, R71, R68 ;  /* 0x0000004447477221 */ /* 0x000fe20000010000 */
[----:B------:R-:W-:-:S04]  /*8c60*/  MOV R68, 0xffffffff ;  /* 0xffffffff00447802 */ /* 0x000fc80000000f00 */
[----:B------:R-:W-:-:S07]  /*8c70*/  MOV R133, R71 ;  /* 0x0000004700857202 */ /* 0x000fce0000000f00 */
[----:B------:R-:W-:Y:S05]  /*8c80*/  WARPSYNC.COLLECTIVE R68, `(.L_x_8569) ;  /* 0x0000000044087348 */ /* 0x000fea0003c00000 */
[----:B------:R0:W1:Y:S02]  /*8c90*/  SHFL.BFLY P6, R68, R133, R70, R69 ;  /* 0x0c00004685447389 */ /* 0x00006400000c0045 */
[----:B01----:R-:W-:Y:S01]  /*8ca0*/  ENDCOLLECTIVE ;  /* 0x000000000000791b */ /* 0x003fe20003800000 */
.L_x_8569:
        /* <DEDUP_REMOVED lines=174> */
.L_x_8570:
[----:B------:R-:W-:Y:S01]  /*9790*/  HFMA2.MMA R70, -RZ, RZ, 0, 1.1920928955078125e-07 ;  /* 0x00000002ff467435 */ /* 0x000fe200000001ff */
[----:B------:R-:W-:Y:S01]  /*97a0*/  FADD.FTZ R71, R71, R68 ;  /* 0x0000004447477221 */ /* 0x000fe20000010000 */
[----:B------:R-:W-:-:S04]  /*97b0*/  MOV R68, 0xffffffff ;  /* 0xffffffff00447802 */ /* 0x000fc80000000f00 */
[----:B------:R-:W-:-:S07]  /*97c0*/  MOV R133, R71 ;  /* 0x0000004700857202 */ /* 0x000fce0000000f00 */
[----:B------:R-:W-:Y:S05]  /*97d0*/  WARPSYNC.COLLECTIVE R68, `(.L_x_8571) ;  /* 0x0000000044087348 */ /* 0x000fea0003c00000 */
[----:B------:R0:W1:Y:S02]  /*97e0*/  SHFL.BFLY P6, R68, R133, R70, R69 ;  /* 0x0c00004685447389 */ /* 0x00006400000c0045 */
[----:B01----:R-:W-:Y:S01]  /*97f0*/  ENDCOLLECTIVE ;  /* 0x000000000000791b */ /* 0x003fe20003800000 */
.L_x_8571:
[----:B------:R-:W-:Y:S01]  /*9800*/  HFMA2.MMA R70, -RZ, RZ, 0, 2.384185791015625e-07 ;  /* 0x00000004ff467435 */ /* 0x000fe200000001ff */
[----:B------:R-:W-:Y:S01]  /*9810*/  FADD.FTZ R71, R71, R68 ;  /* 0x0000004447477221 */ /* 0x000fe20000010000 */
[----:B------:R-:W-:-:S04]  /*9820*/  MOV R68, 0xffffffff ;  /* 0xffffffff00447802 */ /* 0x000fc80000000f00 */
[----:B------:R-:W-:-:S07]  /*9830*/  MOV R133, R71 ;  /* 0x0000004700857202 */ /* 0x000fce0000000f00 */
[----:B------:R-:W-:Y:S05]  /*9840*/  WARPSYNC.COLLECTIVE R68, `(.L_x_8572) ;  /* 0x0000000044087348 */ /* 0x000fea0003c00000 */
[----:B------:R0:W1:Y:S02]  /*9850*/  SHFL.BFLY P6, R68, R133, R70, R69 ;  /* 0x0c00004685447389 */ /* 0x00006400000c0045 */
[----:B01----:R-:W-:Y:S01]  /*9860*/  ENDCOLLECTIVE ;  /* 0x000000000000791b */ /* 0x003fe20003800000 */
.L_x_8572:
[----:B------:R-:W-:Y:S01]  /*9870*/  HFMA2.MMA R70, -RZ, RZ, 0, 4.76837158203125e-07 ;  /* 0x00000008ff467435 */ /* 0x000fe200000001ff */
[----:B------:R-:W-:Y:S01]  /*9880*/  FADD.FTZ R71, R71, R68 ;  /* 0x0000004447477221 */ /* 0x000fe20000010000 */
[----:B------:R-:W-:-:S04]  /*9890*/  MOV R68, 0xffffffff ;  /* 0xffffffff00447802 */ /* 0x000fc80000000f00 */
[----:B------:R-:W-:-:S07]  /*98a0*/  MOV R133, R71 ;  /* 0x0000004700857202 */ /* 0x000fce0000000f00 */
[----:B------:R-:W-:Y:S05]  /*98b0*/  WARPSYNC.COLLECTIVE R68, `(.L_x_8573) ;  /* 0x0000000044087348 */ /* 0x000fea0003c00000 */
[----:B------:R0:W1:Y:S02]  /*98c0*/  SHFL.BFLY P6, R68, R133, R70, R69 ;  /* 0x0c00004685447389 */ /* 0x00006400000c0045 */
[----:B01----:R-:W-:Y:S01]  /*98d0*/  ENDCOLLECTIVE ;  /* 0x000000000000791b */ /* 0x003fe20003800000 */
.L_x_8573:
[----:B------:R-:W-:Y:S01]  /*98e0*/  HFMA2.MMA R70, -RZ, RZ, 0, 9.5367431640625e-07 ;  /* 0x00000010ff467435 */ /* 0x000fe200000001ff */
[----:B------:R-:W-:Y:S01]  /*98f0*/  FADD.FTZ R71, R71, R68 ;  /* 0x0000004447477221 */ /* 0x000fe20000010000 */
[----:B------:R-:W-:-:S04]  /*9900*/  MOV R68, 0xffffffff ;  /* 0xffffffff00447802 */ /* 0x000fc80000000f00 */
[----:B------:R-:W-:-:S07]  /*9910*/  MOV R133, R71 ;  /* 0x0000004700857202 */ /* 0x000fce0000000f00 */
[----:B------:R-:W-:Y:S05]  /*9920*/  WARPSYNC.COLLECTIVE R68, `(.L_x_8574) ;  /* 0x0000000044087348 */ /* 0x000fea0003c00000 */
[----:B------:R0:W1:Y:S02]  /*9930*/  SHFL.BFLY P6, R68, R133, R70, R69 ;  /* 0x0c00004685447389 */ /* 0x00006400000c0045 */
[----:B01----:R-:W-:Y:S01]  /*9940*/  ENDCOLLECTIVE ;  /* 0x000000000000791b */ /* 0x003fe20003800000 */
.L_x_8574:
[----:B------:R-:W-:Y:S05]  /*9950*/  BRA `(.L_x_8575) ;  /* 0xffffffd400887947 */ /* 0x000fea000383ffff */
.L_x_8576:
        /* <DEDUP_REMOVED lines=10> */
.L_x_72298:


//--------------------- .text._ZN10layer_norm13ln_fwd_kernelINS_13Kernel_traitsI6__halfS2_S2_S2_fjLj2560ELj1ELj4ELj1ELj16ENS_18Kernel_traits_baseILj2560ES2_S2_S2_S2_fjLj128EEEEELb0ELb0ELb1ELb1EEEvNS_9FwdParamsE --------------------------
	.section	.text._ZN10layer_norm13ln_fwd_kernelINS_13Kernel_traitsI6__halfS2_S2_S2_fjLj2560ELj1ELj4ELj1ELj16ENS_18Kernel_traits_baseILj2560ES2_S2_S2_S2_fjLj128EEEEELb0ELb0ELb1ELb1EEEvNS_9FwdParamsE,"ax",@progbits
	.align	128
        .global         _ZN10layer_norm13ln_fwd_kernelINS_13Kernel_traitsI6__halfS2_S2_S2_fjLj2560ELj1ELj4ELj1ELj16ENS_18Kernel_traits_baseILj2560ES2_S2_S2_S2_fjLj128EEEEELb0ELb0ELb1ELb1EEEvNS_9FwdParamsE
        .type           _ZN10layer_norm13ln_fwd_kernelINS_13Kernel_traitsI6__halfS2_S2_S2_fjLj2560ELj1ELj4ELj1ELj16ENS_18Kernel_traits_baseILj2560ES2_S2_S2_S2_fjLj128EEEEELb0ELb0ELb1ELb1EEEvNS_9FwdParamsE,@function
        .size           _ZN10layer_norm13ln_fwd_kernelINS_13Kernel_traitsI6__halfS2_S2_S2_fjLj2560ELj1ELj4ELj1ELj16ENS_18Kernel_traits_baseILj2560ES2_S2_S2_S2_fjLj128EEEEELb0ELb0ELb1ELb1EEEvNS_9FwdParamsE,(.L_x_72299 - _ZN10layer_norm13ln_fwd_kernelINS_13Kernel_traitsI6__halfS2_S2_S2_fjLj2560ELj1ELj4ELj1ELj16ENS_18Kernel_traits_baseILj2560ES2_S2_S2_S2_fjLj128EEEEELb0ELb0ELb1ELb1EEEvNS_9FwdParamsE)
        .other          _ZN10layer_norm13ln_fwd_kernelINS_13Kernel_traitsI6__halfS2_S2_S2_fjLj2560ELj1ELj4ELj1ELj16ENS_18Kernel_traits_baseILj2560ES2_S2_S2_S2_fjLj128EEEEELb0ELb0ELb1ELb1EEEvNS_9FwdParamsE,@"STO_CUDA_ENTRY STV_DEFAULT"
_ZN10layer_norm13ln_fwd_kernelINS_13Kernel_traitsI6__halfS2_S2_S2_fjLj2560ELj1ELj4ELj1ELj16ENS_18Kernel_traits_baseILj2560ES2_S2_S2_S2_fjLj128EEEEELb0ELb0ELb1ELb1EEEvNS_9FwdParamsE:
.text._ZN10layer_norm13ln_fwd_kernelINS_13Kernel_traitsI6__halfS2_S2_S2_fjLj2560ELj1ELj4ELj1ELj16ENS_18Kernel_traits_baseILj2560ES2_S2_S2_S2_fjLj128EEEEELb0ELb0ELb1ELb1EEEvNS_9FwdParamsE:
        /* <DEDUP_REMOVED lines=22> */
[----:B------:R-:W-:-:S03]  /*0160*/  SHF.R.U32.HI R0, RZ, 0x5, R153 ;  /* 0x00000005ff007819 */ /* 0x000fc60000011699 */
[----:B------:R0:W5:Y:S01]  /*0170*/  @P0 LDG.E.128 R88, desc[UR4][R2.64+0x1200] ;  /* 0x0012000402580981 */ /* 0x000162000c1e1d00 */
[----:B-1----:R-:W-:Y:S02]  /*0180*/  LEA R154, R5, R0, 0x2 ;  /* 0x00000000059a7211 */ /* 0x002fe400078e10ff */
[----:B------:R-:W-:Y:S02]  /*0190*/  IADD3 R6, P2, R6, UR6, RZ ;  /* 0x0000000606067c10 */ /* 0x000fe4000ff5e0ff */
[----:B------:R-:W-:Y:S02]  /*01a0*/  ISETP.GE.AND P1, PT, R154, UR8, PT ;  /* 0x000000089a007c0c */ /* 0x000fe4000bf26270 */
[----:B------:R-:W-:-:S11]  /*01b0*/  IADD3.X R7, RZ, UR7, RZ, P2, !PT ;  /* 0x00000007ff077c10 */ /* 0x000fd600097fe4ff */
        /* <DEDUP_REMOVED lines=10> */
[--C-:B------:R-:W-:Y:S01]  /*0260*/  HADD2.F32 R0, -RZ, R8.reuse.H0_H0 ;  /* 0x20000008ff007230 */ /* 0x100fe20000004100 */
[----:B------:R-:W-:Y:S01]  /*0270*/  @!P0 CS2R R40, SRZ ;  /* 0x0000000000288805 */ /* 0x000fe2000001ff00 */
[----:B------:R-:W-:Y:S01]  /*0280*/  HADD2.F32 R2, -RZ, R8.H1_H1 ;  /* 0x30000008ff027230 */ /* 0x000fe20000004100 */
[----:B------:R-:W5:Y:S01]  /*0290*/  LDG.E.128 R80, desc[UR4][R6.64+0x200] ;  /* 0x0002000406507981 */ /* 0x000f62000c1e1d00 */
[--C-:B------:R-:W-:Y:S01]  /*02a0*/  HADD2.F32 R3, -RZ, R9.reuse.H0_H0 ;  /* 0x20000009ff037230 */ /* 0x100fe20000004100 */
[----:B------:R-:W-:Y:S01]  /*02b0*/  @!P0 CS2R R42, SRZ ;  /* 0x00000000002a8805 */ /* 0x000fe2000001ff00 */
[----:B------:R-:W-:Y:S01]  /*02c0*/  HADD2.F32 R4, -RZ, R9.H1_H1 ;  /* 0x30000009ff047230 */ /* 0x000fe20000004100 */
[----:B------:R-:W5:Y:S01]  /*02d0*/  LDG.E.128 R76, desc[UR4][R6.64+0x400] ;  /* 0x00040004064c7981 */ /* 0x000f62000c1e1d00 */
[----:B------:R-:W-:Y:S01]  /*02e0*/  HADD2.F32 R5, -RZ, R10.H0_H0 ;  /* 0x2000000aff057230 */ /* 0x000fe20000004100 */
[----:B------:R-:W-:Y:S01]  /*02f0*/  @!P0 CS2R R104, SRZ ;  /* 0x0000000000688805 */ /* 0x000fe2000001ff00 */
[----:B------:R-:W-:Y:S01]  /*0300*/  HADD2.F32 R8, -RZ, R11.H1_H1 ;  /* 0x3000000bff087230 */ /* 0x000fe20000004100 */
[----:B------:R-:W5:Y:S01]  /*0310*/  LDG.E.128 R72, desc[UR4][R6.64+0x600] ;  /* 0x0006000406487981 */ /* 0x000f62000c1e1d00 */
[----:B------:R-:W-:Y:S01]  /*0320*/  HADD2.F32 R9, -RZ, R16.H0_H0 ;  /* 0x20000010ff097230 */ /* 0x000fe20000004100 */
[----:B------:R-:W-:-:S02]  /*0330*/  @!P0 CS2R R106, SRZ ;  /* 0x00000000006a8805 */ /* 0x000fc4000001ff00 */
[----:B------:R-:W5:Y:S01]  /*0340*/  LDG.E.128 R68, desc[UR4][R6.64+0x800] ;  /* 0x0008000406447981 */ /* 0x000f62000c1e1d00 */
[----:B------:R-:W-:Y:S01]  /*0350*/  HADD2.F32 R12, -RZ, R17.H1_H1 ;  /* 0x30000011ff0c7230 */ /* 0x000fe20000004100 */
[----:B------:R-:W-:Y:S02]  /*0360*/  @!P0 CS2R R100, SRZ ;  /* 0x0000000000648805 */ /* 0x000fe4000001ff00 */
[----:B------:R-:W5:Y:S01]  /*0370*/  LDG.E.128 R64, desc[UR4][R6.64+0xa00] ;  /* 0x000a000406407981 */ /* 0x000f62000c1e1d00 */
[--C-:B------:R-:W-:Y:S01]  /*0380*/  HADD2.F32 R13, -RZ, R18.reuse.H0_H0 ;  /* 0x20000012ff0d7230 */ /* 0x100fe20000004100 */
[----:B------:R-:W-:Y:S02]  /*0390*/  @!P0 CS2R R102, SRZ ;  /* 0x0000000000668805 */ /* 0x000fe4000001ff00 */
[----:B------:R-:W5:Y:S01]  /*03a0*/  LDG.E.128 R60, desc[UR4][R6.64+0xc00] ;  /* 0x000c0004063c7981 */ /* 0x000f62000c1e1d00 */
[----:B------:R-:W-:Y:S01]  /*03b0*/  HADD2.F32 R14, -RZ, R18.H1_H1 ;  /* 0x30000012ff0e7230 */ /* 0x000fe20000004100 */
[----:B------:R-:W-:-:S02]  /*03c0*/  @!P0 CS2R R96, SRZ ;  /* 0x0000000000608805 */ /* 0x000fc4000001ff00 */
[----:B------:R-:W5:Y:S01]  /*03d0*/  LDG.E.128 R56, desc[UR4][R6.64+0xe00] ;  /* 0x000e000406387981 */ /* 0x000f62000c1e1d00 */
[----:B------:R-:W-:Y:S02]  /*03e0*/  @!P0 CS2R R98, SRZ ;  /* 0x0000000000628805 */ /* 0x000fe4000001ff00 */
[----:B------:R-:W-:Y:S01]  /*03f0*/  @!P0 CS2R R92, SRZ ;  /* 0x00000000005c8805 */ /* 0x000fe2000001ff00 */
[----:B------:R-:W5:Y:S01]  /*0400*/  LDG.E.128 R52, desc[UR4][R6.64+0x1000] ;  /* 0x0010000406347981 */ /* 0x000f62000c1e1d00 */
[----:B------:R-:W-:Y:S02]  /*0410*/  @!P0 CS2R R94, SRZ ;  /* 0x00000000005e8805 */ /* 0x000fe4000001ff00 */
[----:B------:R-:W-:Y:S01]  /*0420*/  @!P0 CS2R R88, SRZ ;  /* 0x0000000000588805 */ /* 0x000fe2000001ff00 */
[----:B------:R0:W5:Y:S01]  /*0430*/  LDG.E.128 R48, desc[UR4][R6.64+0x1200] ;  /* 0x0012000406307981 */ /* 0x000162000c1e1d00 */
[----:B------:R-:W-:Y:S01]  /*0440*/  @!P0 CS2R R90, SRZ ;  /* 0x00000000005a8805 */ /* 0x000fe2000001ff00 */
[----:B------:R-:W-:Y:S01]  /*0450*/  HADD2.F32 R15, -RZ, R19.H0_H0 ;  /* 0x20000013ff0f7230 */ /* 0x000fe20000004100 */
[----:B------:R-:W-:Y:S01]  /*0460*/  ULDC.U8 UR6, c[0x0][0x2a0] ;  /* 0x0000a80000067ab9 */ /* 0x000fe20000000000 */
[----:B------:R-:W-:Y:S01]  /*0470*/  HADD2.F32 R18, -RZ, R24.H1_H1 ;  /* 0x30000018ff127230 */ /* 0x000fe20000004100 */
[----:B------:R-:W-:Y:S01]  /*0480*/  LOP3.LUT R153, R153, 0x1f, RZ, 0xc0, !PT ;  /* 0x0000001f99997812 */ /* 0x000fe200078ec0ff */
[----:B------:R-:W-:Y:S01]  /*0490*/  HADD2.F32 R20, -RZ, R25.H1_H1 ;  /* 0x30000019ff147230 */ /* 0x000fe20000004100 */
[----:B------:R-:W-:Y:S01]  /*04a0*/  ISETP.NE.AND P1, PT, RZ, UR6, PT ;  /* 0x00000006ff007c0c */ /* 0x000fe2000bf25270 */
[----:B------:R-:W-:Y:S01]  /*04b0*/  HADD2.F32 R21, -RZ, R26.H0_H0 ;  /* 0x2000001aff157230 */ /* 0x000fe20000004100 */
[----:B------:R-:W-:Y:S01]  /*04c0*/  ULDC UR8, c[0x0][0x29c] ;  /* 0x0000a70000087ab9 */ /* 0x000fe20000000800 */
[----:B0-----:R-:W-:Y:S01]  /*04d0*/  HADD2.F32 R6, -RZ, R10.H1_H1 ;  /* 0x3000000aff067230 */ /* 0x001fe20000004100 */
[----:B------:R-:W-:Y:S01]  /*04e0*/  ULDC UR9, c[0x0][0x2d8] ;  /* 0x0000b60000097ab9 */ /* 0x000fe20000000800 */
[----:B------:R-:W-:Y:S01]  /*04f0*/  HADD2.F32 R7, -RZ, R11.H0_H0 ;  /* 0x2000000bff077230 */ /* 0x000fe20000004100 */
[----:B------:R-:W-:Y:S01]  /*0500*/  ULDC.64 UR6, c[0x0][0x230] ;  /* 0x00008c0000067ab9 */ /* 0x000fe20000000a00 */
[----:B------:R-:W-:-:S02]  /*0510*/  HADD2.F32 R10, -RZ, R16.H1_H1 ;  /* 0x30000010ff0a7230 */ /* 0x000fc40000004100 */
[----:B------:R-:W-:Y:S02]  /*0520*/  HADD2.F32 R11, -RZ, R17.H0_H0 ;  /* 0x20000011ff0b7230 */ /* 0x000fe40000004100 */
[----:B------:R-:W-:Y:S02]  /*0530*/  HADD2.F32 R16, -RZ, R19.H1_H1 ;  /* 0x30000013ff107230 */ /* 0x000fe40000004100 */
[----:B------:R-:W-:Y:S02]  /*0540*/  HADD2.F32 R17, -RZ, R24.H0_H0 ;  /* 0x20000018ff117230 */ /* 0x000fe40000004100 */
[----:B------:R-:W-:Y:S02]  /*0550*/  HADD2.F32 R19, -RZ, R25.H0_H0 ;  /* 0x20000019ff137230 */ /* 0x000fe40000004100 */
        /* <DEDUP_REMOVED lines=58> */
[----:B------:R-:W-:-:S07]  /*0900*/  HADD2.F32 R152, -RZ, R91.H1_H1 ;  /* 0x3000005bff987230 */ /* 0x000fce0000004100 */
.L_x_8820:
        /* <DEDUP_REMOVED lines=32> */
[----:B-----5:R-:W-:Y:S01]  /*0b10*/  HADD2.F32 R109, -RZ, R88.H0_H0 ;  /* 0x20000058ff6d7230 */ /* 0x020fe20000004100 */
[----:B------:R-:W-:Y:S06]  /*0b20*/  BRA `(.L_x_8579) ;  /* 0x0000000000107947 */ /* 0x000fec0003800000 */
.L_x_8578:
[----:B-----5:R-:W-:Y:S02]  /*0b30*/  HADD2.F32 R109, -RZ, R92.H0_H0 ;  /* 0x2000005cff6d7230 */ /* 0x020fe40000004100 */
[----:B------:R-:W-:-:S03]  /*0b40*/  @P0 HADD2.F32 R96, -RZ, R88.H0_H0 ;  /* 0x20000058ff600230 */ /* 0x000fc60000004100 */
[----:B------:R-:W-:-:S04]  /*0b50*/  FMUL.FTZ R109, R109, UR8 ;  /* 0x000000086d6d7c20 */ /* 0x000fc80008410000 */
[----:B------:R-:W-:-:S07]  /*0b60*/  @P0 FADD.FTZ R109, R109, R96 ;  /* 0x000000606d6d0221 */ /* 0x000fce0000010000 */
.L_x_8579:
[----:B------:R-:W-:Y:S05]  /*0b70*/  BSYNC B0 ;  /* 0x0000000000007941 */ /* 0x000fea0003800000 */
.L_x_8577:
[----:B------:R-:W-:Y:S04]  /*0b80*/  BSSY B0, `(.L_x_8580) ;  /* 0x000000a000007945 */ /* 0x000fe80003800000 */
[----:B------:R-:W-:Y:S05]  /*0b90*/  @P3 BRA `(.L_x_8581) ;  /* 0x0000000000103947 */ /* 0x000fea0003800000 */
[----:B------:R-:W-:Y:S01]  /*0ba0*/  MOV R108, RZ ;  /* 0x000000ff006c7202 */ /* 0x000fe20000000f00 */
[----:B------:R-:W-:Y:S06]  /*0bb0*/  @!P0 BRA `(.L_x_8582) ;  /* 0x0000000000188947 */ /* 0x000fec0003800000 */
[----:B-----5:R-:W-:Y:S01]  /*0bc0*/  HADD2.F32 R108, -RZ, R88.H1_H1 ;  /* 0x30000058ff6c7230 */ /* 0x020fe20000004100 */
[----:B------:R-:W-:Y:S06]  /*0bd0*/  BRA `(.L_x_8582) ;  /* 0x0000000000107947 */ /* 0x000fec0003800000 */
.L_x_8581:
[----:B-----5:R-:W-:Y:S02]  /*0be0*/  HADD2.F32 R108, -RZ, R92.H1_H1 ;  /* 0x3000005cff6c7230 */ /* 0x020fe40000004100 */
[----:B------:R-:W-:-:S03]  /*0bf0*/  @P0 HADD2.F32 R97, -RZ, R88.H1_H1 ;  /* 0x30000058ff610230 */ /* 0x000fc60000004100 */
[----:B------:R-:W-:-:S04]  /*0c00*/  FMUL.FTZ R108, R108, UR8 ;  /* 0x000000086c6c7c20 */ /* 0x000fc80008410000 */
[----:B------:R-:W-:-:S07]  /*0c10*/  @P0 FADD.FTZ R108, R108, R97 ;  /* 0x000000616c6c0221 */ /* 0x000fce0000010000 */
.L_x_8582:
[----:B------:R-:W-:Y:S05]  /*0c20*/  BSYNC B0 ;  /* 0x0000000000007941 */ /* 0x000fea0003800000 */
.L_x_8580:
[----:B------:R-:W-:Y:S04]  /*0c30*/  BSSY B0, `(.L_x_8583) ;  /* 0x000000a000007945 */ /* 0x000fe80003800000 */
[----:B------:R-:W-:Y:S05]  /*0c40*/  @P3 BRA `(.L_x_8584) ;  /* 0x0000000000103947 */ /* 0x000fea0003800000 */
[----:B------:R-:W-:Y:S01]  /*0c50*/  HFMA2.MMA R107, -RZ, RZ, 0, 0 ;  /* 0x00000000ff6b7435 */ /* 0x000fe200000001ff */
[----:B------:R-:W-:Y:S10]  /*0c60*/  @!P0 BRA `(.L_x_8585) ;  /* 0x0000000000188947 */ /* 0x000ff40003800000 */
[----:B-----5:R-:W-:Y:S01]  /*0c70*/  HADD2.F32 R107, -RZ, R89.H0_H0 ;  /* 0x20000059ff6b7230 */ /* 0x020fe20000004100 */
[----:B------:R-:W-:Y:S06]  /*0c80*/  BRA `(.L_x_8585) ;  /* 0x0000000000107947 */ /* 0x000fec0003800000 */
.L_x_8584:
[----:B-----5:R-:W-:Y:S02]  /*0c90*/  HADD2.F32 R107, -RZ, R93.H0_H0 ;  /* 0x2000005dff6b7230 */ /* 0x020fe40000004100 */
[----:B------:R-:W-:-:S03]  /*0ca0*/  @P0 HADD2.F32 R96, -RZ, R89.H0_H0 ;  /* 0x20000059ff600230 */ /* 0x000fc60000004100 */
[----:B------:R-:W-:-:S04]  /*0cb0*/  FMUL.FTZ R107, R107, UR8 ;  /* 0x000000086b6b7c20 */ /* 0x000fc80008410000 */
[----:B------:R-:W-:-:S07]  /*0cc0*/  @P0 FADD.FTZ R107, R107, R96 ;  /* 0x000000606b6b0221 */ /* 0x000fce0000010000 */
.L_x_8585:
[----:B------:R-:W-:Y:S05]  /*0cd0*/  BSYNC B0 ;  /* 0x0000000000007941 */ /* 0x000fea0003800000 */
.L_x_8583:
[----:B------:R-:W-:Y:S04]  /*0ce0*/  BSSY B0, `(.L_x_8586) ;  /* 0x000000a000007945 */ /* 0x000fe80003800000 */
[----:B------:R-:W-:Y:S05]  /*0cf0*/  @P3 BRA `(.L_x_8587) ;  /* 0x0000000000103947 */ /* 0x000fea0003800000 */
[----:B------:R-:W-:Y:S01]  /*0d00*/  MOV R106, RZ ;  /* 0x000000ff006a7202 */ /* 0x000fe20000000f00 */
[----:B------:R-:W-:Y:S06]  /*0d10*/  @!P0 BRA `(.L_x_8588) ;  /* 0x0000000000188947 */ /* 0x000fec0003800000 */
[----:B-----5:R-:W-:Y:S01]  /*0d20*/  HADD2.F32 R106, -RZ, R89.H1_H1 ;  /* 0x30000059ff6a7230 */ /* 0x020fe20000004100 */
[----:B------:R-:W-:Y:S06]  /*0d30*/  BRA `(.L_x_8588) ;  /* 0x0000000000107947 */ /* 0x000fec0003800000 */
.L_x_8587:
[----:B-----5:R-:W-:Y:S02]  /*0d40*/  HADD2.F32 R106, -RZ, R93.H1_H1 ;  /* 0x3000005dff6a7230 */ /* 0x020fe40000004100 */
[----:B------:R-:W-:-:S03]  /*0d50*/  @P0 HADD2.F32 R97, -RZ, R89.H1_H1 ;  /* 0x30000059ff610230 */ /* 0x000fc60000004100 */
[----:B------:R-:W-:-:S04]  /*0d60*/  FMUL.FTZ R106, R106, UR8 ;  /* 0x000000086a6a7c20 */ /* 0x000fc80008410000 */
[----:B------:R-:W-:-:S07]  /*0d70*/  @P0 FADD.FTZ R106, R106, R97 ;  /* 0x000000616a6a0221 */ /* 0x000fce0000010000 */
.L_x_8588:
[----:B------:R-:W-:Y:S05]  /*0d80*/  BSYNC B0 ;  /* 0x0000000000007941 */ /* 0x000fea0003800000 */
.L_x_8586:
[----:B------:R-:W-:Y:S04]  /*0d90*/  BSSY B0, `(.L_x_8589) ;  /* 0x000000a000007945 */ /* 0x000fe80003800000 */
[----:B------:R-:W-:Y:S05]  /*0da0*/  @P3 BRA `(.L_x_8590) ;  /* 0x0000000000103947 */ /* 0x000fea0003800000 */
[----:B------:R-:W-:Y:S01]  /*0db0*/  HFMA2.MMA R105, -RZ, RZ, 0, 0 ;  /* 0x00000000ff697435 */ /* 0x000fe200000001ff */
[----:B------:R-:W-:Y:S10]  /*0dc0*/  @!P0 BRA `(.L_x_8591) ;  /* 0x0000000000188947 */ /* 0x000ff40003800000 */
[----:B-----5:R-:W-:Y:S01]  /*0dd0*/  HADD2.F32 R105, -RZ, R90.H0_H0 ;  /* 0x2000005aff697230 */ /* 0x020fe20000004100 */
[----:B------:R-:W-:Y:S06]  /*0de0*/  BRA `(.L_x_8591) ;  /* 0x0000000000107947 */ /* 0x000fec0003800000 */
.L_x_8590:
[----:B-----5:R-:W-:Y:S02]  /*0df0*/  HADD2.F32 R105, -RZ, R94.H0_H0 ;  /* 0x2000005eff697230 */ /* 0x020fe40000004100 */
[----:B------:R-:W-:-:S03]  /*0e00*/  @P0 HADD2.F32 R96, -RZ, R90.H0_H0 ;  /* 0x2000005aff600230 */ /* 0x000fc60000004100 */
[----:B------:R-:W-:-:S04]  /*0e10*/  FMUL.FTZ R105, R105, UR8 ;  /* 0x0000000869697c20 */ /* 0x000fc80008410000 */
[----:B------:R-:W-:-:S07]  /*0e20*/  @P0 FADD.FTZ R105, R105, R96 ;  /* 0x0000006069690221 */ /* 0x000fce0000010000 */
.L_x_8591:
[----:B------:R-:W-:Y:S05]  /*0e30*/  BSYNC B0 ;  /* 0x0000000000007941 */ /* 0x000fea0003800000 */
.L_x_8589:
[----:B------:R-:W-:Y:S04]  /*0e40*/  BSSY B0, `(.L_x_8592) ;  /* 0x000000a000007945 */ /* 0x000fe80003800000 */
[----:B------:R-:W-:Y:S05]  /*0e50*/  @P3 BRA `(.L_x_8593) ;  /* 0x0000000000103947 */ /* 0x000fea0003800000 */
[----:B------:R-:W-:Y:S01]  /*0e60*/  MOV R104, RZ ;  /* 0x000000ff00687202 */ /* 0x000fe20000000f00 */
[----:B------:R-:W-:Y:S06]  /*0e70*/  @!P0 BRA `(.L_x_8594) ;  /* 0x0000000000188947 */ /* 0x000fec0003800000 */
[----:B-----5:R-:W-:Y:S01]  /*0e80*/  HADD2.F32 R104, -RZ, R90.H1_H1 ;  /* 0x3000005aff687230 */ /* 0x020fe20000004100 */
[----:B------:R-:W-:Y:S06]  /*0e90*/  BRA `(.L_x_8594) ;  /* 0x0000000000107947 */ /* 0x000fec0003800000 */
.L_x_8593:
[----:B-----5:R-:W-:Y:S02]  /*0ea0*/  HADD2.F32 R104, -RZ, R94.H1_H1 ;  /* 0x3000005eff687230 */ /* 0x020fe40000004100 */
[----:B------:R-:W-:-:S03]  /*0eb0*/  @P0 HADD2.F32 R97, -RZ, R90.H1_H1 ;  /* 0x3000005aff610230 */ /* 0x000fc60000004100 */
[----:B------:R-:W-:-:S04]  /*0ec0*/  FMUL.FTZ R104, R104, UR8 ;  /* 0x0000000868687c20 */ /* 0x000fc80008410000 */
[----:B------:R-:W-:-:S07]  /*0ed0*/  @P0 FADD.FTZ R104, R104, R97 ;  /* 0x0000006168680221 */ /* 0x000fce0000010000 */
.L_x_8594:
[----:B------:R-:W-:Y:S05]  /*0ee0*/  BSYNC B0 ;  /* 0x0000000000007941 */ /* 0x000fea0003800000 */
.L_x_8592:
[----:B------:R-:W-:Y:S04]  /*0ef0*/  BSSY B0, `(.L_x_8595) ;  /* 0x000000a000007945 */ /* 0x000fe80003800000 */
[----:B------:R-:W-:Y:S05]  /*0f00*/  @P3 BRA `(.L_x_8596) ;  /* 0x0000000000103947 */ /* 0x000fea0003800000 */
[----:B------:R-:W-:Y:S01]  /*0f10*/  HFMA2.MMA R103, -RZ, RZ, 0, 0 ;  /* 0x00000000ff677435 */ /* 0x000fe200000001ff */
[----:B------:R-:W-:Y:S10]  /*0f20*/  @!P0 BRA `(.L_x_8597) ;  /* 0x0000000000188947 */ /* 0x000ff40003800000 */
[----:B-----5:R-:W-:Y:S01]  /*0f30*/  HADD2.F32 R103, -RZ, R91.H0_H0 ;  /* 0x2000005bff677230 */ /* 0x020fe20000004100 */
[----:B------:R-:W-:Y:S06]  /*0f40*/  BRA `(.L_x_8597) ;  /* 0x0000000000107947 */ /* 0x000fec0003800000 */
.L_x_8596:
[----:B-----5:R-:W-:Y:S02]  /*0f50*/  HADD2.F32 R103, -RZ, R95.H0_H0 ;  /* 0x2000005fff677230 */ /* 0x020fe40000004100 */
[----:B------:R-:W-:-:S03]  /*0f60*/  @P0 HADD2.F32 R96, -RZ, R91.H0_H0 ;  /* 0x2000005bff600230 */ /* 0x000fc60000004100 */
[----:B------:R-:W-:-:S04]  /*0f70*/  FMUL.FTZ R103, R103, UR8 ;  /* 0x0000000867677c20 */ /* 0x000fc80008410000 */
[----:B------:R-:W-:-:S07]  /*0f80*/  @P0 FADD.FTZ R103, R103, R96 ;  /* 0x0000006067670221 */ /* 0x000fce0000010000 */
.L_x_8597:
[----:B------:R-:W-:Y:S05]  /*0f90*/  BSYNC B0 ;  /* 0x0000000000007941 */ /* 0x000fea0003800000 */
.L_x_8595:
[----:B------:R-:W-:Y:S04]  /*0fa0*/  BSSY B0, `(.L_x_8598) ;  /* 0x000000a000007945 */ /* 0x000fe80003800000 */
[----:B------:R-:W-:Y:S05]  /*0fb0*/  @P3 BRA `(.L_x_8599) ;  /* 0x0000000000103947 */ /* 0x000fea0003800000 */
[----:B------:R-:W-:Y:S01]  /*0fc0*/  MOV R102, RZ ;  /* 0x000000ff00667202 */ /* 0x000fe20000000f00 */
[----:B------:R-:W-:Y:S06]  /*0fd0*/  @!P0 BRA `(.L_x_8600) ;  /* 0x0000000000188947 */ /* 0x000fec0003800000 */
[----:B-----5:R-:W-:Y:S01]  /*0fe0*/  HADD2.F32 R102, -RZ, R91.H1_H1 ;  /* 0x3000005bff667230 */ /* 0x020fe20000004100 */
[----:B------:R-:W-:Y:S06]  /*0ff0*/  BRA `(.L_x_8600) ;  /* 0x0000000000107947 */ /* 0x000fec0003800000 */
.L_x_8599:
[----:B-----5:R-:W-:Y:S02]  /*1000*/  HADD2.F32 R102, -RZ, R95.H1_H1 ;  /* 0x3000005fff667230 */ /* 0x020fe40000004100 */
[----:B------:R-:W-:-:S03]  /*1010*/  @P0 HADD2.F32 R97, -RZ, R91.H1_H1 ;  /* 0x3000005bff610230 */ /* 0x000fc60000004100 */
[----:B------:R-:W-:-:S04]  /*1020*/  FMUL.FTZ R102, R102, UR8 ;  /* 0x0000000866667c20 */ /* 0x000fc80008410000 */
[----:B------:R-:W-:-:S07]  /*1030*/  @P0 FADD.FTZ R102, R102, R97 ;  /* 0x0000006166660221 */ /* 0x000fce0000010000 */
.L_x_8600:
[----:B------:R-:W-:Y:S05]  /*1040*/  BSYNC B0 ;  /* 0x0000000000007941 */ /* 0x000fea0003800000 */
.L_x_8598:
[----:B------:R-:W0:Y:S01]  /*1050*/  LDC.64 R100, c[0x0][0x238] ;  /* 0x00008e00ff647b82 */ /* 0x000e220000000a00 */
[----:B------:R-:W-:Y:S02]  /*1060*/  @P2 IADD3 R155, R202, 0x20, RZ ;  /* 0x00000020ca9b2810 */ /* 0x000fe40007ffe0ff */
[----:B------:R-:W-:Y:S02]  /*1070*/  IADD3 R157, R203, 0x20, RZ ;  /* 0x00000020cb9d7810 */ /* 0x000fe40007ffe0ff */
[----:B------:R-:W-:Y:S02]  /*1080*/  F2FP.F16.F32.PACK_AB R99, R102, R103 ;  /* 0x000000676663723e */ /* 0x000fe400000000ff */
[----:B------:R-:W-:Y:S01]  /*1090*/  F2FP.F16.F32.PACK_AB R98, R104, R105 ;  /* 0x000000696862723e */ /* 0x000fe200000000ff */
[----:B------:R-:W1:Y:S01]  /*10a0*/  @P2 LDC.64 R118, c[0x0][0x220] ;  /* 0x00008800ff762b82 */ /* 0x000e620000000a00 */
[----:B------:R-:W-:Y:S02]  /*10b0*/  F2FP.F16.F32.PACK_AB R97, R106, R107 ;  /* 0x0000006b6a61723e */ /* 0x000fe400000000ff */
[----:B------:R-:W-:-:S05]  /*10c0*/  F2FP.F16.F32.PACK_AB R96, R108, R109 ;  /* 0x0000006d6c60723e */ /* 0x000fca00000000ff */
        /* <DEDUP_REMOVED lines=11> */
[----:B-----5:R-:W-:Y:S01]  /*1180*/  HADD2.F32 R161, -RZ, R88.H0_H0 ;  /* 0x20000058ffa17230 */ /* 0x020fe20000004100 */
[----:B------:R-:W-:Y:S06]  /*1190*/  BRA `(.L_x_8603) ;  /* 0x0000000000107947 */ /* 0x000fec0003800000 */
.L_x_8602:
[----:B-----5:R-:W-:Y:S02]  /*11a0*/  HADD2.F32 R161, -RZ, R92.H0_H0 ;  /* 0x2000005cffa17230 */ /* 0x020fe40000004100 */
[----:B0-----:R-:W-:-:S03]  /*11b0*/  @P0 HADD2.F32 R96, -RZ, R88.H0_H0 ;  /* 0x20000058ff600230 */ /* 0x001fc60000004100 */
[----:B------:R-:W-:-:S04]  /*11c0*/  FMUL.FTZ R161, R161, UR8 ;  /* 0x00000008a1a17c20 */ /* 0x000fc80008410000 */
[----:B------:R-:W-:-:S07]  /*11d0*/  @P0 FADD.FTZ R161, R96, R161 ;  /* 0x000000a160a10221 */ /* 0x000fce0000010000 */
.L_x_8603:
[----:B------:R-:W-:Y:S05]  /*11e0*/  BSYNC B0 ;  /* 0x0000000000007941 */ /* 0x000fea0003800000 */
.L_x_8601:
[----:B------:R-:W-:Y:S04]  /*11f0*/  BSSY B0, `(.L_x_8604) ;  /* 0x000000a000007945 */ /* 0x000fe80003800000 */
[----:B------:R-:W-:Y:S05]  /*1200*/  @P3 BRA `(.L_x_8605) ;  /* 0x0000000000103947 */ /* 0x000fea0003800000 */
[----:B------:R-:W-:Y:S01]  /*1210*/  MOV R160, RZ ;  /* 0x000000ff00a07202 */ /* 0x000fe20000000f00 */
[----:B------:R-:W-:Y:S06]  /*1220*/  @!P0 BRA `(.L_x_8606) ;  /* 0x0000000000188947 */ /* 0x000fec0003800000 */
[----:B-----5:R-:W-:Y:S01]  /*1230*/  HADD2.F32 R160, -RZ, R88.H1_H1 ;  /* 0x30000058ffa07230 */ /* 0x020fe20000004100 */
[----:B------:R-:W-:Y:S06]  /*1240*/  BRA `(.L_x_8606) ;  /* 0x0000000000107947 */ /* 0x000fec0003800000 */
.L_x_8605:
[----:B-----5:R-:W-:Y:S02]  /*1250*/  HADD2.F32 R160, -RZ, R92.H1_H1 ;  /* 0x3000005cffa07230 */ /* 0x020fe40000004100 */
[----:B0-----:R-:W-:-:S03]  /*1260*/  @P0 HADD2.F32 R97, -RZ, R88.H1_H1 ;  /* 0x30000058ff610230 */ /* 0x001fc60000004100 */
[----:B------:R-:W-:-:S04]  /*1270*/  FMUL.FTZ R160, R160, UR8 ;  /* 0x00000008a0a07c20 */ /* 0x000fc80008410000 */
[----:B------:R-:W-:-:S07]  /*1280*/  @P0 FADD.FTZ R160, R97, R160 ;  /* 0x000000a061a00221 */ /* 0x000fce0000010000 */
.L_x_8606:
[----:B------:R-:W-:Y:S05]  /*1290*/  BSYNC B0 ;  /* 0x0000000000007941 */ /* 0x000fea0003800000 */
.L_x_8604:
[----:B------:R-:W-:Y:S04]  /*12a0*/  BSSY B0, `(.L_x_8607) ;  /* 0x000000a000007945 */ /* 0x000fe80003800000 */
[----:B------:R-:W-:Y:S05]  /*12b0*/  @P3 BRA `(.L_x_8608) ;  /* 0x0000000000103947 */ /* 0x000fea0003800000 */
[----:B------:R-:W-:Y:S01]  /*12c0*/  HFMA2.MMA R159, -RZ, RZ, 0, 0 ;  /* 0x00000000ff9f7435 */ /* 0x000fe200000001ff */
[----:B------:R-:W-:Y:S10]  /*12d0*/  @!P0 BRA `(.L_x_8609) ;  /* 0x0000000000188947 */ /* 0x000ff40003800000 */
[----:B-----5:R-:W-:Y:S01]  /*12e0*/  HADD2.F32 R159, -RZ, R89.H0_H0 ;  /* 0x20000059ff9f7230 */ /* 0x020fe20000004100 */
[----:B------:R-:W-:Y:S06]  /*12f0*/  BRA `(.L_x_8609) ;  /* 0x0000000000107947 */ /* 0x000fec0003800000 */
.L_x_8608:
[----:B-----5:R-:W-:Y:S02]  /*1300*/  HADD2.F32 R159, -RZ, R93.H0_H0 ;  /* 0x2000005dff9f7230 */ /* 0x020fe40000004100 */
[----:B0-----:R-:W-:-:S03]  /*1310*/  @P0 HADD2.F32 R96, -RZ, R89.H0_H0 ;  /* 0x20000059ff600230 */ /* 0x001fc60000004100 */
[----:B------:R-:W-:-:S04]  /*1320*/  FMUL.FTZ R159, R159, UR8 ;  /* 0x000000089f9f7c20 */ /* 0x000fc80008410000 */
[----:B------:R-:W-:-:S07]  /*1330*/  @P0 FADD.FTZ R159, R96, R159 ;  /* 0x0000009f609f0221 */ /* 0x000fce0000010000 */
.L_x_8609:
[----:B------:R-:W-:Y:S05]  /*1340*/  BSYNC B0 ;  /* 0x0000000000007941 */ /* 0x000fea0003800000 */
.L_x_8607:
[----:B------:R-:W-:Y:S04]  /*1350*/  BSSY B0, `(.L_x_8610) ;  /* 0x000000a000007945 */ /* 0x000fe80003800000 */
[----:B------:R-:W-:Y:S05]  /*1360*/  @P3 BRA `(.L_x_8611) ;  /* 0x0000000000103947 */ /* 0x000fea0003800000 */
[----:B------:R-:W-:Y:S01]  /*1370*/  MOV R158, RZ ;  /* 0x000000ff009e7202 */ /* 0x000fe20000000f00 */
[----:B------:R-:W-:Y:S06]  /*1380*/  @!P0 BRA `(.L_x_8612) ;  /* 0x0000000000188947 */ /* 0x000fec0003800000 */
[----:B-----5:R-:W-:Y:S01]  /*1390*/  HADD2.F32 R158, -RZ, R89.H1_H1 ;  /* 0x30000059ff9e7230 */ /* 0x020fe20000004100 */
[----:B------:R-:W-:Y:S06]  /*13a0*/  BRA `(.L_x_8612) ;  /* 0x0000000000107947 */ /* 0x000fec0003800000 */
.L_x_8611:
[----:B-----5:R-:W-:Y:S02]  /*13b0*/  HADD2.F32 R158, -RZ, R93.H1_H1 ;  /* 0x3000005dff9e7230 */ /* 0x020fe40000004100 */
[----:B0-----:R-:W-:-:S03]  /*13c0*/  @P0 HADD2.F32 R97, -RZ, R89.H1_H1 ;  /* 0x30000059ff610230 */ /* 0x001fc60000004100 */
[----:B------:R-:W-:-:S04]  /*13d0*/  FMUL.FTZ R158, R158, UR8 ;  /* 0x000000089e9e7c20 */ /* 0x000fc80008410000 */
[----:B------:R-:W-:-:S07]  /*13e0*/  @P0 FADD.FTZ R158, R97, R158 ;  /* 0x0000009e619e0221 */ /* 0x000fce0000010000 */
.L_x_8612:
[----:B------:R-:W-:Y:S05]  /*13f0*/  BSYNC B0 ;  /* 0x0000000000007941 */ /* 0x000fea0003800000 */
.L_x_8610:
[----:B------:R-:W-:Y:S04]  /*1400*/  BSSY B0, `(.L_x_8613) ;  /* 0x000000a000007945 */ /* 0x000fe80003800000 */
[----:B------:R-:W-:Y:S05]  /*1410*/  @P3 BRA `(.L_x_8614) ;  /* 0x0000000000103947 */ /* 0x000fea0003800000 */
[----:B------:R-:W-:Y:S01]  /*1420*/  HFMA2.MMA R155, -RZ, RZ, 0, 0 ;  /* 0x00000000ff9b7435 */ /* 0x000fe200000001ff */
[----:B------:R-:W-:Y:S10]  /*1430*/  @!P0 BRA `(.L_x_8615) ;  /* 0x0000000000188947 */ /* 0x000ff40003800000 */
[----:B-----5:R-:W-:Y:S01]  /*1440*/  HADD2.F32 R155, -RZ, R90.H0_H0 ;  /* 0x2000005aff9b7230 */ /* 0x020fe20000004100 */
[----:B------:R-:W-:Y:S06]  /*1450*/  BRA `(.L_x_8615) ;  /* 0x0000000000107947 */ /* 0x000fec0003800000 */
.L_x_8614:
[----:B-----5:R-:W-:Y:S02]  /*1460*/  HADD2.F32 R155, -RZ, R94.H0_H0 ;  /* 0x2000005eff9b7230 */ /* 0x020fe40000004100 */
[----:B0-----:R-:W-:-:S03]  /*1470*/  @P0 HADD2.F32 R96, -RZ, R90.H0_H0 ;  /* 0x2000005aff600230 */ /* 0x001fc60000004100 */
[----:B------:R-:W-:-:S04]  /*1480*/  FMUL.FTZ R155, R155, UR8 ;  /* 0x000000089b9b7c20 */ /* 0x000fc80008410000 */
[----:B------:R-:W-:-:S07]  /*1490*/  @P0 FADD.FTZ R155, R96, R155 ;  /* 0x0000009b609b0221 */ /* 0x000fce0000010000 */
.L_x_8615:
[----:B------:R-:W-:Y:S05]  /*14a0*/  BSYNC B0 ;  /* 0x0000000000007941 */ /* 0x000fea0003800000 */
.L_x_8613:
[----:B------:R-:W-:Y:S04]  /*14b0*/  BSSY B0, `(.L_x_8616) ;  /* 0x000000a000007945 */ /* 0x000fe80003800000 */
[----:B------:R-:W-:Y:S05]  /*14c0*/  @P3 BRA `(.L_x_8617) ;  /* 0x0000000000103947 */ /* 0x000fea0003800000 */
[----:B0-----:R-:W-:Y:S01]  /*14d0*/  MOV R114, RZ ;  /* 0x000000ff00727202 */ /* 0x001fe20000000f00 */
[----:B------:R-:W-:Y:S06]  /*14e0*/  @!P0 BRA `(.L_x_8618) ;  /* 0x0000000000188947 */ /* 0x000fec0003800000 */
[----:B-----5:R-:W-:Y:S01]  /*14f0*/  HADD2.F32 R114, -RZ, R90.H1_H1 ;  /* 0x3000005aff727230 */ /* 0x020fe20000004100 */
[----:B------:R-:W-:Y:S06]  /*1500*/  BRA `(.L_x_8618) ;  /* 0x0000000000107947 */ /* 0x000fec0003800000 */
.L_x_8617:
[----:B0----5:R-:W-:Y:S02]  /*1510*/  HADD2.F32 R114, -RZ, R94.H1_H1 ;  /* 0x3000005eff727230 */ /* 0x021fe40000004100 */
[----:B------:R-:W-:-:S03]  /*1520*/  @P0 HADD2.F32 R97, -RZ, R90.H1_H1 ;  /* 0x3000005aff610230 */ /* 0x000fc60000004100 */
[----:B------:R-:W-:-:S04]  /*1530*/  FMUL.FTZ R114, R114, UR8 ;  /* 0x0000000872727c20 */ /* 0x000fc80008410000 */
[----:B------:R-:W-:-:S07]  /*1540*/  @P0 FADD.FTZ R114, R97, R114 ;  /* 0x0000007261720221 */ /* 0x000fce0000010000 */
.L_x_8618:
[----:B------:R-:W-:Y:S05]  /*1550*/  BSYNC B0 ;  /* 0x0000000000007941 */ /* 0x000fea0003800000 */
.L_x_8616:
[----:B------:R-:W-:Y:S04]  /*1560*/  BSSY B0, `(.L_x_8619) ;  /* 0x000000a000007945 */ /* 0x000fe80003800000 */
[----:B------:R-:W-:Y:S05]  /*1570*/  @P3 BRA `(.L_x_8620) ;  /* 0x0000000000103947 */ /* 0x000fea0003800000 */
[----:B------:R-:W-:Y:S01]  /*1580*/  HFMA2.MMA R115, -RZ, RZ, 0, 0 ;  /* 0x00000000ff737435 */ /* 0x000fe200000001ff */
[----:B------:R-:W-:Y:S10]  /*1590*/  @!P0 BRA `(.L_x_8621) ;  /* 0x0000000000188947 */ /* 0x000ff40003800000 */
[----:B-----5:R-:W-:Y:S01]  /*15a0*/  HADD2.F32 R115, -RZ, R91.H0_H0 ;  /* 0x2000005bff737230 */ /* 0x020fe20000004100 */
[----:B------:R-:W-:Y:S06]  /*15b0*/  BRA `(.L_x_8621) ;  /* 0x0000000000107947 */ /* 0x000fec0003800000 */
.L_x_8620:
[----:B-----5:R-:W-:Y:S02]  /*15c0*/  HADD2.F32 R115, -RZ, R95.H0_H0 ;  /* 0x2000005fff737230 */ /* 0x020fe40000004100 */
[----:B------:R-:W-:-:S03]  /*15d0*/  @P0 HADD2.F32 R96, -RZ, R91.H0_H0 ;  /* 0x2000005bff600230 */ /* 0x000fc60000004100 */
[----:B------:R-:W-:-:S04]  /*15e0*/  FMUL.FTZ R115, R115, UR8 ;  /* 0x0000000873737c20 */ /* 0x000fc80008410000 */
[----:B------:R-:W-:-:S07]  /*15f0*/  @P0 FADD.FTZ R115, R96, R115 ;  /* 0x0000007360730221 */ /* 0x000fce0000010000 */
.L_x_8621:
[----:B------:R-:W-:Y:S05]  /*1600*/  BSYNC B0 ;  /* 0x0000000000007941 */ /* 0x000fea0003800000 */
.L_x_8619:
[----:B------:R-:W-:Y:S04]  /*1610*/  BSSY B0, `(.L_x_8622) ;  /* 0x000000a000007945 */ /* 0x000fe80003800000 */
[----:B------:R-:W-:Y:S05]  /*1620*/  @P3 BRA `(.L_x_8623) ;  /* 0x0000000000103947 */ /* 0x000fea0003800000 */
[----:B------:R-:W-:Y:S01]  /*1630*/  MOV R112, RZ ;  /* 0x000000ff00707202 */ /* 0x000fe20000000f00 */
[----:B------:R-:W-:Y:S06]  /*1640*/  @!P0 BRA `(.L_x_8624) ;  /* 0x0000000000188947 */ /* 0x000fec0003800000 */
[----:B-----5:R-:W-:Y:S01]  /*1650*/  HADD2.F32 R112, -RZ, R91.H1_H1 ;  /* 0x3000005bff707230 */ /* 0x020fe20000004100 */
[----:B------:R-:W-:Y:S06]  /*1660*/  BRA `(.L_x_8624) ;  /* 0x0000000000107947 */ /* 0x000fec0003800000 */
.L_x_8623:
[----:B-----5:R-:W-:Y:S02]  /*1670*/  HADD2.F32 R112, -RZ, R95.H1_H1 ;  /* 0x3000005fff707230 */ /* 0x020fe40000004100 */
[----:B------:R-:W-:-:S03]  /*1680*/  @P0 HADD2.F32 R97, -RZ, R91.H1_H1 ;  /* 0x3000005bff610230 */ /* 0x000fc60000004100 */
[----:B------:R-:W-:-:S04]  /*1690*/  FMUL.FTZ R112, R112, UR8 ;  /* 0x0000000870707c20 */ /* 0x000fc80008410000 */
[----:B------:R-:W-:-:S07]  /*16a0*/  @P0 FADD.FTZ R112, R97, R112 ;  /* 0x0000007061700221 */ /* 0x000fce0000010000 */
.L_x_8624:
[----:B------:R-:W-:Y:S05]  /*16b0*/  BSYNC B0 ;  /* 0x0000000000007941 */ /* 0x000fea0003800000 */
.L_x_8622:
[----:B------:R-:W0:Y:S01]  /*16c0*/  @P2 LDC.64 R118, c[0x0][0x220] ;  /* 0x00008800ff762b82 */ /* 0x000e220000000a00 */
[----:B------:R-:W-:Y:S01]  /*16d0*/  @P2 IADD3 R163, R202, 0x40, RZ ;  /* 0x00000040caa32810 */ /* 0x000fe20007ffe0ff */
[----:B------:R-:W-:Y:S01]  /*16e0*/  IMAD.WIDE.U32 R156, R157, 0x10, R100 ;  /* 0x000000109d9c7825 */ /* 0x000fe200078e0064 */
[----:B------:R-:W-:Y:S02]  /*16f0*/  IADD3 R171, R203, 0x40, RZ ;  /* 0x00000040cbab7810 */ /* 0x000fe40007ffe0ff */
[----:B------:R-:W-:Y:S02]  /*1700*/  F2FP.F16.F32.PACK_AB R99, R112, R115 ;  /* 0x000000737063723e */ /* 0x000fe400000000ff */
[----:B------:R-:W-:Y:S01]  /*1710*/  F2FP.F16.F32.PACK_AB R98, R114, R155 ;  /* 0x0000009b7262723e */ /* 0x000fe200000000ff */
[----:B------:R-:W1:Y:S01]  /*1720*/  @P0 LDC.64 R116, c[0x0][0x230] ;  /* 0x00008c00ff740b82 */ /* 0x000e620000000a00 */
[----:B------:R-:W-:Y:S02]  /*1730*/  F2FP.F16.F32.PACK_AB R97, R158, R159 ;  /* 0x0000009f9e61723e */ /* 0x000fe400000000ff */
[----:B------:R-:W-:-:S05]  /*1740*/  F2FP.F16.F32.PACK_AB R96, R160, R161 ;  /* 0x000000a1a060723e */ /* 0x000fca00000000ff */
        /* <DEDUP_REMOVED lines=9> */
[----:B-----5:R-:W-:Y:S01]  /*17e0*/  HADD2.F32 R169, -RZ, R88.H0_H0 ;  /* 0x20000058ffa97230 */ /* 0x020fe20000004100 */
[----:B------:R-:W-:Y:S06]  /*17f0*/  BRA `(.L_x_8627) ;  /* 0x0000000000107947 */ /* 0x000fec0003800000 */
.L_x_8626:
[----:B-----5:R-:W-:Y:S02]  /*1800*/  HADD2.F32 R169, -RZ, R92.H0_H0 ;  /* 0x2000005cffa97230 */ /* 0x020fe40000004100 */
[----:B--2---:R-:W-:-:S03]  /*1810*/  @P0 HADD2.F32 R96, -RZ, R88.H0_H0 ;  /* 0x20000058ff600230 */ /* 0x004fc60000004100 */
[----:B------:R-:W-:-:S04]  /*1820*/  FMUL.FTZ R169, R169, UR8 ;  /* 0x00000008a9a97c20 */ /* 0x000fc80008410000 */
[----:B------:R-:W-:-:S07]  /*1830*/  @P0 FADD.FTZ R169, R96, R169 ;  /* 0x000000a960a90221 */ /* 0x000fce0000010000 */
.L_x_8627:
[----:B------:R-:W-:Y:S05]  /*1840*/  BSYNC B0 ;  /* 0x0000000000007941 */ /* 0x000fea0003800000 */
.L_x_8625:
[----:B------:R-:W-:Y:S04]  /*1850*/  BSSY B0, `(.L_x_8628) ;  /* 0x000000a000007945 */ /* 0x000fe80003800000 */
[----:B------:R-:W-:Y:S05]  /*1860*/  @P3 BRA `(.L_x_8629) ;  /* 0x0000000000103947 */ /* 0x000fea0003800000 */
[----:B------:R-:W-:Y:S01]  /*1870*/  MOV R168, RZ ;  /* 0x000000ff00a87202 */ /* 0x000fe20000000f00 */
[----:B------:R-:W-:Y:S06]  /*1880*/  @!P0 BRA `(.L_x_8630) ;  /* 0x0000000000188947 */ /* 0x000fec0003800000 */
[----:B-----5:R-:W-:Y:S01]  /*1890*/  HADD2.F32 R168, -RZ, R88.H1_H1 ;  /* 0x30000058ffa87230 */ /* 0x020fe20000004100 */
[----:B------:R-:W-:Y:S06]  /*18a0*/  BRA `(.L_x_8630) ;  /* 0x0000000000107947 */ /* 0x000fec0003800000 */
.L_x_8629:
[----:B-----5:R-:W-:Y:S02]  /*18b0*/  HADD2.F32 R168, -RZ, R92.H1_H1 ;  /* 0x3000005cffa87230 */ /* 0x020fe40000004100 */
[----:B--2---:R-:W-:-:S03]  /*18c0*/  @P0 HADD2.F32 R97, -RZ, R88.H1_H1 ;  /* 0x30000058ff610230 */ /* 0x004fc60000004100 */
[----:B------:R-:W-:-:S04]  /*18d0*/  FMUL.FTZ R168, R168, UR8 ;  /* 0x00000008a8a87c20 */ /* 0x000fc80008410000 */
[----:B------:R-:W-:-:S07]  /*18e0*/  @P0 FADD.FTZ R168, R97, R168 ;  /* 0x000000a861a80221 */ /* 0x000fce0000010000 */
.L_x_8630:
[----:B------:R-:W-:Y:S05]  /*18f0*/  BSYNC B0 ;  /* 0x0000000000007941 */ /* 0x000fea0003800000 */
.L_x_8628:
[----:B------:R-:W-:Y:S04]  /*1900*/  BSSY B0, `(.L_x_8631) ;  /* 0x000000a000007945 */ /* 0x000fe80003800000 */
[----:B------:R-:W-:Y:S05]  /*1910*/  @P3 BRA `(.L_x_8632) ;  /* 0x0000000000103947 */ /* 0x000fea0003800000 */
[----:B------:R-:W-:Y:S01]  /*1920*/  HFMA2.MMA R167, -RZ, RZ, 0, 0 ;  /* 0x00000000ffa77435 */ /* 0x000fe200000001ff */
[----:B------:R-:W-:Y:S10]  /*1930*/  @!P0 BRA `(.L_x_8633) ;  /* 0x0000000000188947 */ /* 0x000ff40003800000 */
[----:B-----5:R-:W-:Y:S01]  /*1940*/  HADD2.F32 R167, -RZ, R89.H0_H0 ;  /* 0x20000059ffa77230 */ /* 0x020fe20000004100 */
[----:B------:R-:W-:Y:S06]  /*1950*/  BRA `(.L_x_8633) ;  /* 0x0000000000107947 */ /* 0x000fec0003800000 */
.L_x_8632:
[----:B-----5:R-:W-:Y:S02]  /*1960*/  HADD2.F32 R167, -RZ, R93.H0_H0 ;  /* 0x2000005dffa77230 */ /* 0x020fe40000004100 */
[----:B--2---:R-:W-:-:S03]  /*1970*/  @P0 HADD2.F32 R96, -RZ, R89.H0_H0 ;  /* 0x20000059ff600230 */ /* 0x004fc60000004100 */
[----:B------:R-:W-:-:S04]  /*1980*/  FMUL.FTZ R167, R167, UR8 ;  /* 0x00000008a7a77c20 */ /* 0x000fc80008410000 */
[----:B------:R-:W-:-:S07]  /*1990*/  @P0 FADD.FTZ R167, R96, R167 ;  /* 0x000000a760a70221 */ /* 0x000fce0000010000 */
.L_x_8633:
[----:B------:R-:W-:Y:S05]  /*19a0*/  BSYNC B0 ;  /* 0x0000000000007941 */ /* 0x000fea0003800000 */
.L_x_8631:
[----:B------:R-:W-:Y:S04]  /*19b0*/  BSSY B0, `(.L_x_8634) ;  /* 0x000000a000007945 */ /* 0x000fe80003800000 */
[----:B------:R-:W-:Y:S05]  /*19c0*/  @P3 BRA `(.L_x_8635) ;  /* 0x0000000000103947 */ /* 0x000fea0003800000 */
[----:B------:R-:W-:Y:S01]  /*19d0*/  MOV R166, RZ ;  /* 0x000000ff00a67202 */ /* 0x000fe20000000f00 */
[----:B------:R-:W-:Y:S06]  /*19e0*/  @!P0 BRA `(.L_x_8636) ;  /* 0x0000000000188947 */ /* 0x000fec0003800000 */
[----:B-----5:R-:W-:Y:S01]  /*19f0*/  HADD2.F32 R166, -RZ, R89.H1_H1 ;  /* 0x30000059ffa67230 */ /* 0x020fe20000004100 */
[----:B------:R-:W-:Y:S06]  /*1a00*/  BRA `(.L_x_8636) ;  /* 0x0000000000107947 */ /* 0x000fec0003800000 */
.L_x_8635:
[----:B-----5:R-:W-:Y:S02]  /*1a10*/  HADD2.F32 R166, -RZ, R93.H1_H1 ;  /* 0x3000005dffa67230 */ /* 0x020fe40000004100 */
[----:B--2---:R-:W-:-:S03]  /*1a20*/  @P0 HADD2.F32 R97, -RZ, R89.H1_H1 ;  /* 0x30000059ff610230 */ /* 0x004fc60000004100 */
[----:B------:R-:W-:-:S04]  /*1a30*/  FMUL.FTZ R166, R166, UR8 ;  /* 0x00000008a6a67c20 */ /* 0x000fc80008410000 */
[----:B------:R-:W-:-:S07]  /*1a40*/  @P0 FADD.FTZ R166, R97, R166 ;  /* 0x000000a661a60221 */ /* 0x000fce0000010000 */
.L_x_8636:
[----:B------:R-:W-:Y:S05]  /*1a50*/  BSYNC B0 ;  /* 0x0000000000007941 */ /* 0x000fea0003800000 */
.L_x_8634:
[----:B------:R-:W-:Y:S04]  /*1a60*/  BSSY B0, `(.L_x_8637) ;  /* 0x000000a000007945 */ /* 0x000fe80003800000 */
[----:B------:R-:W-:Y:S05]  /*1a70*/  @P3 BRA `(.L_x_8638) ;  /* 0x0000000000103947 */ /* 0x000fea0003800000 */
[----:B------:R-:W-:Y:S01]  /*1a80*/  HFMA2.MMA R165, -RZ, RZ, 0, 0 ;  /* 0x00000000ffa57435 */ /* 0x000fe200000001ff */
[----:B------:R-:W-:Y:S10]  /*1a90*/  @!P0 BRA `(.L_x_8639) ;  /* 0x0000000000188947 */ /* 0x000ff40003800000 */
[----:B-----5:R-:W-:Y:S01]  /*1aa0*/  HADD2.F32 R165, -RZ, R90.H0_H0 ;  /* 0x2000005affa57230 */ /* 0x020fe20000004100 */
[----:B------:R-:W-:Y:S06]  /*1ab0*/  BRA `(.L_x_8639) ;  /* 0x0000000000107947 */ /* 0x000fec0003800000 */
.L_x_8638:
[----:B-----5:R-:W-:Y:S02]  /*1ac0*/  HADD2.F32 R165, -RZ, R94.H0_H0 ;  /* 0x2000005effa57230 */ /* 0x020fe40000004100 */
[----:B--2---:R-:W-:-:S03]  /*1ad0*/  @P0 HADD2.F32 R96, -RZ, R90.H0_H0 ;  /* 0x2000005aff600230 */ /* 0x004fc60000004100 */
[----:B------:R-:W-:-:S04]  /*1ae0*/  FMUL.FTZ R165, R165, UR8 ;  /* 0x00000008a5a57c20 */ /* 0x000fc80008410000 */
[----:B------:R-:W-:-:S07]  /*1af0*/  @P0 FADD.FTZ R165, R96, R165 ;  /* 0x000000a560a50221 */ /* 0x000fce0000010000 */
.L_x_8639:
[----:B------:R-:W-:Y:S05]  /*1b00*/  BSYNC B0 ;  /* 0x0000000000007941 */ /* 0x000fea0003800000 */
.L_x_8637:
[----:B------:R-:W-:Y:S04]  /*1b10*/  BSSY B0, `(.L_x_8640) ;  /* 0x000000a000007945 */ /* 0x000fe80003800000 */
[----:B------:R-:W-:Y:S05]  /*1b20*/  @P3 BRA `(.L_x_8641) ;  /* 0x0000000000103947 */ /* 0x000fea0003800000 */
[----:B------:R-:W-:Y:S01]  /*1b30*/  MOV R164, RZ ;  /* 0x000000ff00a47202 */ /* 0x000fe20000000f00 */
[----:B------:R-:W-:Y:S06]  /*1b40*/  @!P0 BRA `(.L_x_8642) ;  /* 0x0000000000188947 */ /* 0x000fec0003800000 */
[----:B-----5:R-:W-:Y:S01]  /*1b50*/  HADD2.F32 R164, -RZ, R90.H1_H1 ;  /* 0x3000005affa47230 */ /* 0x020fe20000004100 */
[----:B------:R-:W-:Y:S06]  /*1b60*/  BRA `(.L_x_8642) ;  /* 0x0000000000107947 */ /* 0x000fec0003800000 */
.L_x_8641:
[----:B-----5:R-:W-:Y:S02]  /*1b70*/  HADD2.F32 R164, -RZ, R94.H1_H1 ;  /* 0x3000005effa47230 */ /* 0x020fe40000004100 */
[----:B--2---:R-:W-:-:S03]  /*1b80*/  @P0 HADD2.F32 R97, -RZ, R90.H1_H1 ;  /* 0x3000005aff610230 */ /* 0x004fc60000004100 */
[----:B------:R-:W-:-:S04]  /*1b90*/  FMUL.FTZ R164, R164, UR8 ;  /* 0x00000008a4a47c20 */ /* 0x000fc80008410000 */
[----:B------:R-:W-:-:S07]  /*1ba0*/  @P0 FADD.FTZ R164, R97, R164 ;  /* 0x000000a461a40221 */ /* 0x000fce0000010000 */
.L_x_8642:
[----:B------:R-:W-:Y:S05]  /*1bb0*/  BSYNC B0 ;  /* 0x0000000000007941 */ /* 0x000fea0003800000 */
.L_x_8640:
[----:B------:R-:W-:Y:S04]  /*1bc0*/  BSSY B0, `(.L_x_8643) ;  /* 0x000000a000007945 */ /* 0x000fe80003800000 */
[----:B------:R-:W-:Y:S05]  /*1bd0*/  @P3 BRA `(.L_x_8644) ;  /* 0x0000000000103947 */ /* 0x000fea0003800000 */
[----:B------:R-:W-:Y:S01]  /*1be0*/  HFMA2.MMA R163, -RZ, RZ, 0, 0 ;  /* 0x00000000ffa37435 */ /* 0x000fe200000001ff */
[----:B------:R-:W-:Y:S10]  /*1bf0*/  @!P0 BRA `(.L_x_8645) ;  /* 0x0000000000188947 */ /* 0x000ff40003800000 */
[----:B-----5:R-:W-:Y:S01]  /*1c00*/  HADD2.F32 R163, -RZ, R91.H0_H0 ;  /* 0x2000005bffa37230 */ /* 0x020fe20000004100 */
[----:B------:R-:W-:Y:S06]  /*1c10*/  BRA `(.L_x_8645) ;  /* 0x0000000000107947 */ /* 0x000fec0003800000 */
.L_x_8644:
[----:B-----5:R-:W-:Y:S02]  /*1c20*/  HADD2.F32 R163, -RZ, R95.H0_H0 ;  /* 0x2000005fffa37230 */ /* 0x020fe40000004100 */
[----:B--2---:R-:W-:-:S03]  /*1c30*/  @P0 HADD2.F32 R96, -RZ, R91.H0_H0 ;  /* 0x2000005bff600230 */ /* 0x004fc60000004100 */
[----:B------:R-:W-:-:S04]  /*1c40*/  FMUL.FTZ R163, R163, UR8 ;  /* 0x00000008a3a37c20 */ /* 0x000fc80008410000 */
[----:B------:R-:W-:-:S07]  /*1c50*/  @P0 FADD.FTZ R163, R96, R163 ;  /* 0x000000a360a30221 */ /* 0x000fce0000010000 */
.L_x_8645:
[----:B------:R-:W-:Y:S05]  /*1c60*/  BSYNC B0 ;  /* 0x0000000000007941 */ /* 0x000fea0003800000 */
.L_x_8643:
[----:B------:R-:W-:Y:S04]  /*1c70*/  BSSY B0, `(.L_x_8646) ;  /* 0x000000a000007945 */ /* 0x000fe80003800000 */
[----:B------:R-:W-:Y:S05]  /*1c80*/  @P3 BRA `(.L_x_8647) ;  /* 0x0000000000103947 */ /* 0x000fea0003800000 */
[----:B------:R-:W-:Y:S01]  /*1c90*/  MOV R162, RZ ;  /* 0x000000ff00a27202 */ /* 0x000fe20000000f00 */
[----:B------:R-:W-:Y:S06]  /*1ca0*/  @!P0 BRA `(.L_x_8648) ;  /* 0x0000000000188947 */ /* 0x000fec0003800000 */
[----:B-----5:R-:W-:Y:S01]  /*1cb0*/  HADD2.F32 R162, -RZ, R91.H1_H1 ;  /* 0x3000005bffa27230 */ /* 0x020fe20000004100 */
[----:B------:R-:W-:Y:S06]  /*1cc0*/  BRA `(.L_x_8648) ;  /* 0x0000000000107947 */ /* 0x000fec0003800000 */
.L_x_8647:
[----:B-----5:R-:W-:Y:S02]  /*1cd0*/  HADD2.F32 R162, -RZ, R95.H1_H1 ;  /* 0x3000005fffa27230 */ /* 0x020fe40000004100 */
[----:B--2---:R-:W-:-:S03]  /*1ce0*/  @P0 HADD2.F32 R97, -RZ, R91.H1_H1 ;  /* 0x3000005bff610230 */ /* 0x004fc60000004100 */
[----:B------:R-:W-:-:S04]  /*1cf0*/  FMUL.FTZ R162, R162, UR8 ;  /* 0x00000008a2a27c20 */ /* 0x000fc80008410000 */
[----:B------:R-:W-:-:S07]  /*1d00*/  @P0 FADD.FTZ R162, R97, R162 ;  /* 0x000000a261a20221 */ /* 0x000fce0000010000 */
.L_x_8648:
[----:B------:R-:W-:Y:S05]  /*1d10*/  BSYNC B0 ;  /* 0x0000000000007941 */ /* 0x000fea0003800000 */
.L_x_8646:
[----:B--2---:R-:W0:Y:S01]  /*1d20*/  @P2 LDC.64 R118, c[0x0][0x220] ;  /* 0x00008800ff762b82 */ /* 0x004e220000000a00 */
[----:B------:R-:W-:Y:S01]  /*1d30*/  IMAD.WIDE.U32 R156, R171, 0x10, R100 ;  /* 0x00000010ab9c7825 */ /* 0x000fe200078e0064 */
[----:B------:R-:W-:Y:S02]  /*1d40*/  @P2 IADD3 R171, R202, 0x60, RZ ;  /* 0x00000060caab2810 */ /* 0x000fe40007ffe0ff */
[----:B------:R-:W-:Y:S02]  /*1d50*/  IADD3 R179, R203, 0x60, RZ ;  /* 0x00000060cbb37810 */ /* 0x000fe40007ffe0ff */
[----:B------:R-:W-:Y:S02]  /*1d60*/  F2FP.F16.F32.PACK_AB R99, R162, R163 ;  /* 0x000000a3a263723e */ /* 0x000fe400000000ff */
[----:B------:R-:W1:Y:S01]  /*1d70*/  @P0 LDC.64 R116, c[0x0][0x230] ;  /* 0x00008c00ff740b82 */ /* 0x000e620000000a00 */
[----:B------:R-:W-:Y:S02]  /*1d80*/  F2FP.F16.F32.PACK_AB R98, R164, R165 ;  /* 0x000000a5a462723e */ /* 0x000fe400000000ff */
[----:B------:R-:W-:-:S02]  /*1d90*/  F2FP.F16.F32.PACK_AB R97, R166, R167 ;  /* 0x000000a7a661723e */ /* 0x000fc400000000ff */
        /* <DEDUP_REMOVED lines=12> */
.L_x_8650:
[----:B-----5:R-:W-:Y:S02]  /*1e60*/  HADD2.F32 R177, -RZ, R92.H0_H0 ;  /* 0x2000005cffb17230 */ /* 0x020fe40000004100 */
[----:B--2---:R-:W-:-:S03]  /*1e70*/  @P0 HADD2.F32 R96, -RZ, R88.H0_H0 ;  /* 0x20000058ff600230 */ /* 0x004fc60000004100 */
[----:B------:R-:W-:-:S04]  /*1e80*/  FMUL.FTZ R177, R177, UR8 ;  /* 0x00000008b1b17c20 */ /* 0x000fc80008410000 */
[----:B------:R-:W-:-:S07]  /*1e90*/  @P0 FADD.FTZ R177, R96, R177 ;  /* 0x000000b160b10221 */ /* 0x000fce0000010000 */
.L_x_8651:
[----:B------:R-:W-:Y:S05]  /*1ea0*/  BSYNC B0 ;  /* 0x0000000000007941 */ /* 0x000fea0003800000 */
.L_x_8649:
[----:B------:R-:W-:Y:S04]  /*1eb0*/  BSSY B0, `(.L_x_8652) ;  /* 0x000000a000007945 */ /* 0x000fe80003800000 */
[----:B------:R-:W-:Y:S05]  /*1ec0*/  @P3 BRA `(.L_x_8653) ;  /* 0x0000000000103947 */ /* 0x000fea0003800000 */
[----:B------:R-:W-:Y:S01]  /*1ed0*/  MOV R176, RZ ;  /* 0x000000ff00b07202 */ /* 0x000fe20000000f00 */
[----:B------:R-:W-:Y:S06]  /*1ee0*/  @!P0 BRA `(.L_x_8654) ;  /* 0x0000000000188947 */ /* 0x000fec0003800000 */
[----:B-----5:R-:W-:Y:S01]  /*1ef0*/  HADD2.F32 R176, -RZ, R88.H1_H1 ;  /* 0x30000058ffb07230 */ /* 0x020fe20000004100 */
[----:B------:R-:W-:Y:S06]  /*1f00*/  BRA `(.L_x_8654) ;  /* 0x0000000000107947 */ /* 0x000fec0003800000 */
.L_x_8653:
[----:B-----5:R-:W-:Y:S02]  /*1f10*/  HADD2.F32 R176, -RZ, R92.H1_H1 ;  /* 0x3000005cffb07230 */ /* 0x020fe40000004100 */
[----:B--2---:R-:W-:-:S03]  /*1f20*/  @P0 HADD2.F32 R97, -RZ, R88.H1_H1 ;  /* 0x30000058ff610230 */ /* 0x004fc60000004100 */
[----:B------:R-:W-:-:S04]  /*1f30*/  FMUL.FTZ R176, R176, UR8 ;  /* 0x00000008b0b07c20 */ /* 0x000fc80008410000 */
[----:B------:R-:W-:-:S07]  /*1f40*/  @P0 FADD.FTZ R176, R97, R176 ;  /* 0x000000b061b00221 */ /* 0x000fce0000010000 */
.L_x_8654:
[----:B------:R-:W-:Y:S05]  /*1f50*/  BSYNC B0 ;  /* 0x0000000000007941 */ /* 0x000fea0003800000 */
.L_x_8652:
[----:B------:R-:W-:Y:S04]  /*1f60*/  BSSY B0, `(.L_x_8655) ;  /* 0x000000a000007945 */ /* 0x000fe80003800000 */
[----:B------:R-:W-:Y:S05]  /*1f70*/  @P3 BRA `(.L_x_8656) ;  /* 0x0000000000103947 */ /* 0x000fea0003800000 */
[----:B------:R-:W-:Y:S01]  /*1f80*/  HFMA2.MMA R175, -RZ, RZ, 0, 0 ;  /* 0x00000000ffaf7435 */ /* 0x000fe200000001ff */
[----:B------:R-:W-:Y:S10]  /*1f90*/  @!P0 BRA `(.L_x_8657) ;  /* 0x0000000000188947 */ /* 0x000ff40003800000 */
[----:B-----5:R-:W-:Y:S01]  /*1fa0*/  HADD2.F32 R175, -RZ, R89.H0_H0 ;  /* 0x20000059ffaf7230 */ /* 0x020fe20000004100 */
[----:B------:R-:W-:Y:S06]  /*1fb0*/  BRA `(.L_x_8657) ;  /* 0x0000000000107947 */ /* 0x000fec0003800000 */
.L_x_8656:
[----:B-----5:R-:W-:Y:S02]  /*1fc0*/  HADD2.F32 R175, -RZ, R93.H0_H0 ;  /* 0x2000005dffaf7230 */ /* 0x020fe40000004100 */
[----:B--2---:R-:W-:-:S03]  /*1fd0*/  @P0 HADD2.F32 R96, -RZ, R89.H0_H0 ;  /* 0x20000059ff600230 */ /* 0x004fc60000004100 */
[----:B------:R-:W-:-:S04]  /*1fe0*/  FMUL.FTZ R175, R175, UR8 ;  /* 0x00000008afaf7c20 */ /* 0x000fc80008410000 */
[----:B------:R-:W-:-:S07]  /*1ff0*/  @P0 FADD.FTZ R175, R96, R175 ;  /* 0x000000af60af0221 */ /* 0x000fce0000010000 */
.L_x_8657:
[----:B------:R-:W-:Y:S05]  /*2000*/  BSYNC B0 ;  /* 0x0000000000007941 */ /* 0x000fea0003800000 */
.L_x_8655:
[----:B------:R-:W-:Y:S04]  /*2010*/  BSSY B0, `(.L_x_8658) ;  /* 0x000000a000007945 */ /* 0x000fe80003800000 */
[----:B------:R-:W-:Y:S05]  /*2020*/  @P3 BRA `(.L_x_8659) ;  /* 0x0000000000103947 */ /* 0x000fea0003800000 */
[----:B------:R-:W-:Y:S01]  /*2030*/  MOV R174, RZ ;  /* 0x000000ff00ae7202 */ /* 0x000fe20000000f00 */
[----:B------:R-:W-:Y:S06]  /*2040*/  @!P0 BRA `(.L_x_8660) ;  /* 0x0000000000188947 */ /* 0x000fec0003800000 */
[----:B-----5:R-:W-:Y:S01]  /*2050*/  HADD2.F32 R174, -RZ, R89.H1_H1 ;  /* 0x30000059ffae7230 */ /* 0x020fe20000004100 */
[----:B------:R-:W-:Y:S06]  /*2060*/  BRA `(.L_x_8660) ;  /* 0x0000000000107947 */ /* 0x000fec0003800000 */
.L_x_8659:
[----:B-----5:R-:W-:Y:S02]  /*2070*/  HADD2.F32 R174, -RZ, R93.H1_H1 ;  /* 0x3000005dffae7230 */ /* 0x020fe40000004100 */
[----:B--2---:R-:W-:-:S03]  /*2080*/  @P0 HADD2.F32 R97, -RZ, R89.H1_H1 ;  /* 0x30000059ff610230 */ /* 0x004fc60000004100 */
[----:B------:R-:W-:-:S04]  /*2090*/  FMUL.FTZ R174, R174, UR8 ;  /* 0x00000008aeae7c20 */ /* 0x000fc80008410000 */
[----:B------:R-:W-:-:S07]  /*20a0*/  @P0 FADD.FTZ R174, R97, R174 ;  /* 0x000000ae61ae0221 */ /* 0x000fce0000010000 */
.L_x_8660:
[----:B------:R-:W-:Y:S05]  /*20b0*/  BSYNC B0 ;  /* 0x0000000000007941 */ /* 0x000fea0003800000 */
.L_x_8658:
[----:B------:R-:W-:Y:S04]  /*20c0*/  BSSY B0, `(.L_x_8661) ;  /* 0x000000a000007945 */ /* 0x000fe80003800000 */
[----:B------:R-:W-:Y:S05]  /*20d0*/  @P3 BRA `(.L_x_8662) ;  /* 0x0000000000103947 */ /* 0x000fea0003800000 */
[----:B------:R-:W-:Y:S01]  /*20e0*/  HFMA2.MMA R173, -RZ, RZ, 0, 0 ;  /* 0x00000000ffad7435 */ /* 0x000fe200000001ff */
[----:B------:R-:W-:Y:S10]  /*20f0*/  @!P0 BRA `(.L_x_8663) ;  /* 0x0000000000188947 */ /* 0x000ff40003800000 */
[----:B-----5:R-:W-:Y:S01]  /*2100*/  HADD2.F32 R173, -RZ, R90.H0_H0 ;  /* 0x2000005affad7230 */ /* 0x020fe20000004100 */
[----:B------:R-:W-:Y:S06]  /*2110*/  BRA `(.L_x_8663) ;  /* 0x0000000000107947 */ /* 0x000fec0003800000 */
.L_x_8662:
[----:B-----5:R-:W-:Y:S02]  /*2120*/  HADD2.F32 R173, -RZ, R94.H0_H0 ;  /* 0x2000005effad7230 */ /* 0x020fe40000004100 */
[----:B--2---:R-:W-:-:S03]  /*2130*/  @P0 HADD2.F32 R96, -RZ, R90.H0_H0 ;  /* 0x2000005aff600230 */ /* 0x004fc60000004100 */
[----:B------:R-:W-:-:S04]  /*2140*/  FMUL.FTZ R173, R173, UR8 ;  /* 0x00000008adad7c20 */ /* 0x000fc80008410000 */
[----:B------:R-:W-:-:S07]  /*2150*/  @P0 FADD.FTZ R173, R96, R173 ;  /* 0x000000ad60ad0221 */ /* 0x000fce0000010000 */
.L_x_8663:
[----:B------:R-:W-:Y:S05]  /*2160*/  BSYNC B0 ;  /* 0x0000000000007941 */ /* 0x000fea0003800000 */
.L_x_8661:
[----:B------:R-:W-:Y:S04]  /*2170*/  BSSY B0, `(.L_x_8664) ;  /* 0x000000a000007945 */ /* 0x000fe80003800000 */
[----:B------:R-:W-:Y:S05]  /*2180*/  @P3 BRA `(.L_x_8665) ;  /* 0x0000000000103947 */ /* 0x000fea0003800000 */
[----:B------:R-:W-:Y:S01]  /*2190*/  MOV R172, RZ ;  /* 0x000000ff00ac7202 */ /* 0x000fe20000000f00 */
[----:B------:R-:W-:Y:S06]  /*21a0*/  @!P0 BRA `(.L_x_8666) ;  /* 0x0000000000188947 */ /* 0x000fec0003800000 */
[----:B-----5:R-:W-:Y:S01]  /*21b0*/  HADD2.F32 R172, -RZ, R90.H1_H1 ;  /* 0x3000005affac7230 */ /* 0x020fe20000004100 */
[----:B------:R-:W-:Y:S06]  /*21c0*/  BRA `(.L_x_8666) ;  /* 0x0000000000107947 */ /* 0x000fec0003800000 */
.L_x_8665:
[----:B-----5:R-:W-:Y:S02]  /*21d0*/  HADD2.F32 R172, -RZ, R94.H1_H1 ;  /* 0x3000005effac7230 */ /* 0x020fe40000004100 */
[----:B--2---:R-:W-:-:S03]  /*21e0*/  @P0 HADD2.F32 R97, -RZ, R90.H1_H1 ;  /* 0x3000005aff610230 */ /* 0x004fc60000004100 */
[----:B------:R-:W-:-:S04]  /*21f0*/  FMUL.FTZ R172, R172, UR8 ;  /* 0x00000008acac7c20 */ /* 0x000fc80008410000 */
[----:B------:R-:W-:-:S07]  /*2200*/  @P0 FADD.FTZ R172, R97, R172 ;  /* 0x000000ac61ac0221 */ /* 0x000fce0000010000 */
.L_x_8666:
[----:B------:R-:W-:Y:S05]  /*2210*/  BSYNC B0 ;  /* 0x0000000000007941 */ /* 0x000fea0003800000 */
.L_x_8664:
[----:B------:R-:W-:Y:S04]  /*2220*/  BSSY B0, `(.L_x_8667) ;  /* 0x000000a000007945 */ /* 0x000fe80003800000 */
[----:B------:R-:W-:Y:S05]  /*2230*/  @P3 BRA `(.L_x_8668) ;  /* 0x0000000000103947 */ /* 0x000fea0003800000 */
[----:B------:R-:W-:Y:S01]  /*2240*/  HFMA2.MMA R171, -RZ, RZ, 0, 0 ;  /* 0x00000000ffab7435 */ /* 0x000fe200000001ff */
[----:B------:R-:W-:Y:S10]  /*2250*/  @!P0 BRA `(.L_x_8669) ;  /* 0x0000000000188947 */ /* 0x000ff40003800000 */
[----:B-----5:R-:W-:Y:S01]  /*2260*/  HADD2.F32 R171, -RZ, R91.H0_H0 ;  /* 0x2000005bffab7230 */ /* 0x020fe20000004100 */
[----:B------:R-:W-:Y:S06]  /*2270*/  BRA `(.L_x_8669) ;  /* 0x0000000000107947 */ /* 0x000fec0003800000 */
.L_x_8668:
[----:B-----5:R-:W-:Y:S02]  /*2280*/  HADD2.F32 R171, -RZ, R95.H0_H0 ;  /* 0x2000005fffab7230 */ /* 0x020fe40000004100 */
[----:B--2---:R-:W-:-:S03]  /*2290*/  @P0 HADD2.F32 R96, -RZ, R91.H0_H0 ;  /* 0x2000005bff600230 */ /* 0x004fc60000004100 */
[----:B------:R-:W-:-:S04]  /*22a0*/  FMUL.FTZ R171, R171, UR8 ;  /* 0x00000008abab7c20 */ /* 0x000fc80008410000 */
[----:B------:R-:W-:-:S07]  /*22b0*/  @P0 FADD.FTZ R171, R96, R171 ;  /* 0x000000ab60ab0221 */ /* 0x000fce0000010000 */
.L_x_8669:
[----:B------:R-:W-:Y:S05]  /*22c0*/  BSYNC B0 ;  /* 0x0000000000007941 */ /* 0x000fea0003800000 */
.L_x_8667:
[----:B------:R-:W-:Y:S04]  /*22d0*/  BSSY B0, `(.L_x_8670) ;  /* 0x000000a000007945 */ /* 0x000fe80003800000 */
[----:B------:R-:W-:Y:S05]  /*22e0*/  @P3 BRA `(.L_x_8671) ;  /* 0x0000000000103947 */ /* 0x000fea0003800000 */
[----:B------:R-:W-:Y:S01]  /*22f0*/  MOV R170, RZ ;  /* 0x000000ff00aa7202 */ /* 0x000fe20000000f00 */
[----:B------:R-:W-:Y:S06]  /*2300*/  @!P0 BRA `(.L_x_8672) ;  /* 0x0000000000188947 */ /* 0x000fec0003800000 */
[----:B-----5:R-:W-:Y:S01]  /*2310*/  HADD2.F32 R170, -RZ, R91.H1_H1 ;  /* 0x3000005bffaa7230 */ /* 0x020fe20000004100 */
[----:B------:R-:W-:Y:S06]  /*2320*/  BRA `(.L_x_8672) ;  /* 0x0000000000107947 */ /* 0x000fec0003800000 */
.L_x_8671:
[----:B-----5:R-:W-:Y:S02]  /*2330*/  HADD2.F32 R170, -RZ, R95.H1_H1 ;  /* 0x3000005fffaa7230 */ /* 0x020fe40000004100 */
[----:B--2---:R-:W-:-:S03]  /*2340*/  @P0 HADD2.F32 R97, -RZ, R91.H1_H1 ;  /* 0x3000005bff610230 */ /* 0x004fc60000004100 */
[----:B------:R-:W-:-:S04]  /*2350*/  FMUL.FTZ R170, R170, UR8 ;  /* 0x00000008aaaa7c20 */ /* 0x000fc80008410000 */
[----:B------:R-:W-:-:S07]  /*2360*/  @P0 FADD.FTZ R170, R97, R170 ;  /* 0x000000aa61aa0221 */ /* 0x000fce0000010000 */
.L_x_8672:
[----:B------:R-:W-:Y:S05]  /*2370*/  BSYNC B0 ;  /* 0x0000000000007941 */ /* 0x000fea0003800000 */
.L_x_8670:
        /* <DEDUP_REMOVED lines=20> */
.L_x_8674:
[----:B-----5:R-:W-:Y:S02]  /*24c0*/  HADD2.F32 R185, -RZ, R92.H0_H0 ;  /* 0x2000005cffb97230 */ /* 0x020fe40000004100 */
[----:B--2---:R-:W-:-:S03]  /*24d0*/  @P0 HADD2.F32 R96, -RZ, R88.H0_H0 ;  /* 0x20000058ff600230 */ /* 0x004fc60000004100 */
[----:B------:R-:W-:-:S04]  /*24e0*/  FMUL.FTZ R185, R185, UR8 ;  /* 0x00000008b9b97c20 */ /* 0x000fc80008410000 */
[----:B------:R-:W-:-:S07]  /*24f0*/  @P0 FADD.FTZ R185, R96, R185 ;  /* 0x000000b960b90221 */ /* 0x000fce0000010000 */
.L_x_8675:
[----:B------:R-:W-:Y:S05]  /*2500*/  BSYNC B0 ;  /* 0x0000000000007941 */ /* 0x000fea0003800000 */
.L_x_8673:
[----:B------:R-:W-:Y:S04]  /*2510*/  BSSY B0, `(.L_x_8676) ;  /* 0x000000a000007945 */ /* 0x000fe80003800000 */
[----:B------:R-:W-:Y:S05]  /*2520*/  @P3 BRA `(.L_x_8677) ;  /* 0x0000000000103947 */ /* 0x000fea0003800000 */
[----:B------:R-:W-:Y:S01]  /*2530*/  MOV R184, RZ ;  /* 0x000000ff00b87202 */ /* 0x000fe20000000f00 */
[----:B------:R-:W-:Y:S06]  /*2540*/  @!P0 BRA `(.L_x_8678) ;  /* 0x0000000000188947 */ /* 0x000fec0003800000 */
[----:B-----5:R-:W-:Y:S01]  /*2550*/  HADD2.F32 R184, -RZ, R88.H1_H1 ;  /* 0x30000058ffb87230 */ /* 0x020fe20000004100 */
[----:B------:R-:W-:Y:S06]  /*2560*/  BRA `(.L_x_8678) ;  /* 0x0000000000107947 */ /* 0x000fec0003800000 */
.L_x_8677:
[----:B-----5:R-:W-:Y:S02]  /*2570*/  HADD2.F32 R184, -RZ, R92.H1_H1 ;  /* 0x3000005cffb87230 */ /* 0x020fe40000004100 */
[----:B--2---:R-:W-:-:S03]  /*2580*/  @P0 HADD2.F32 R97, -RZ, R88.H1_H1 ;  /* 0x30000058ff610230 */ /* 0x004fc60000004100 */
[----:B------:R-:W-:-:S04]  /*2590*/  FMUL.FTZ R184, R184, UR8 ;  /* 0x00000008b8b87c20 */ /* 0x000fc80008410000 */
[----:B------:R-:W-:-:S07]  /*25a0*/  @P0 FADD.FTZ R184, R97, R184 ;  /* 0x000000b861b80221 */ /* 0x000fce0000010000 */
.L_x_8678:
[----:B------:R-:W-:Y:S05]  /*25b0*/  BSYNC B0 ;  /* 0x0000000000007941 */ /* 0x000fea0003800000 */
.L_x_8676:
[----:B------:R-:W-:Y:S04]  /*25c0*/  BSSY B0, `(.L_x_8679) ;  /* 0x000000a000007945 */ /* 0x000fe80003800000 */
[----:B------:R-:W-:Y:S05]  /*25d0*/  @P3 BRA `(.L_x_8680) ;  /* 0x0000000000103947 */ /* 0x000fea0003800000 */
[----:B------:R-:W-:Y:S01]  /*25e0*/  HFMA2.MMA R183, -RZ, RZ, 0, 0 ;  /* 0x00000000ffb77435 */ /* 0x000fe200000001ff */
[----:B------:R-:W-:Y:S10]  /*25f0*/  @!P0 BRA `(.L_x_8681) ;  /* 0x0000000000188947 */ /* 0x000ff40003800000 */
[----:B-----5:R-:W-:Y:S01]  /*2600*/  HADD2.F32 R183, -RZ, R89.H0_H0 ;  /* 0x20000059ffb77230 */ /* 0x020fe20000004100 */
[----:B------:R-:W-:Y:S06]  /*2610*/  BRA `(.L_x_8681) ;  /* 0x0000000000107947 */ /* 0x000fec0003800000 */
.L_x_8680:
[----:B-----5:R-:W-:Y:S02]  /*2620*/  HADD2.F32 R183, -RZ, R93.H0_H0 ;  /* 0x2000005dffb77230 */ /* 0x020fe40000004100 */
[----:B--2---:R-:W-:-:S03]  /*2630*/  @P0 HADD2.F32 R96, -RZ, R89.H0_H0 ;  /* 0x20000059ff600230 */ /* 0x004fc60000004100 */
[----:B------:R-:W-:-:S04]  /*2640*/  FMUL.FTZ R183, R183, UR8 ;  /* 0x00000008b7b77c20 */ /* 0x000fc80008410000 */
[----:B------:R-:W-:-:S07]  /*2650*/  @P0 FADD.FTZ R183, R96, R183 ;  /* 0x000000b760b70221 */ /* 0x000fce0000010000 */
.L_x_8681:
[----:B------:R-:W-:Y:S05]  /*2660*/  BSYNC B0 ;  /* 0x0000000000007941 */ /* 0x000fea0003800000 */
.L_x_8679:
[----:B------:R-:W-:Y:S04]  /*2670*/  BSSY B0, `(.L_x_8682) ;  /* 0x000000a000007945 */ /* 0x000fe80003800000 */
[----:B------:R-:W-:Y:S05]  /*2680*/  @P3 BRA `(.L_x_8683) ;  /* 0x0000000000103947 */ /* 0x000fea0003800000 */
[----:B------:R-:W-:Y:S01]  /*2690*/  MOV R182, RZ ;  /* 0x000000ff00b67202 */ /* 0x000fe20000000f00 */
[----:B------:R-:W-:Y:S06]  /*26a0*/  @!P0 BRA `(.L_x_8684) ;  /* 0x0000000000188947 */ /* 0x000fec0003800000 */
[----:B-----5:R-:W-:Y:S01]  /*26b0*/  HADD2.F32 R182, -RZ, R89.H1_H1 ;  /* 0x30000059ffb67230 */ /* 0x020fe20000004100 */
[----:B------:R-:W-:Y:S06]  /*26c0*/  BRA `(.L_x_8684) ;  /* 0x0000000000107947 */ /* 0x000fec0003800000 */
.L_x_8683:
[----:B-----5:R-:W-:Y:S02]  /*26d0*/  HADD2.F32 R182, -RZ, R93.H1_H1 ;  /* 0x3000005dffb67230 */ /* 0x020fe40000004100 */
[----:B--2---:R-:W-:-:S03]  /*26e0*/  @P0 HADD2.F32 R97, -RZ, R89.H1_H1 ;  /* 0x30000059ff610230 */ /* 0x004fc60000004100 */
[----:B------:R-:W-:-:S04]  /*26f0*/  FMUL.FTZ R182, R182, UR8 ;  /* 0x00000008b6b67c20 */ /* 0x000fc80008410000 */
[----:B------:R-:W-:-:S07]  /*2700*/  @P0 FADD.FTZ R182, R97, R182 ;  /* 0x000000b661b60221 */ /* 0x000fce0000010000 */
.L_x_8684:
[----:B------:R-:W-:Y:S05]  /*2710*/  BSYNC B0 ;  /* 0x0000000000007941 */ /* 0x000fea0003800000 */
.L_x_8682:
[----:B------:R-:W-:Y:S04]  /*2720*/  BSSY B0, `(.L_x_8685) ;  /* 0x000000a000007945 */ /* 0x000fe80003800000 */
[----:B------:R-:W-:Y:S05]  /*2730*/  @P3 BRA `(.L_x_8686) ;  /* 0x0000000000103947 */ /* 0x000fea0003800000 */
[----:B------:R-:W-:Y:S01]  /*2740*/  HFMA2.MMA R181, -RZ, RZ, 0, 0 ;  /* 0x00000000ffb57435 */ /* 0x000fe200000001ff */
[----:B------:R-:W-:Y:S10]  /*2750*/  @!P0 BRA `(.L_x_8687) ;  /* 0x0000000000188947 */ /* 0x000ff40003800000 */
[----:B-----5:R-:W-:Y:S01]  /*2760*/  HADD2.F32 R181, -RZ, R90.H0_H0 ;  /* 0x2000005affb57230 */ /* 0x020fe20000004100 */
[----:B------:R-:W-:Y:S06]  /*2770*/  BRA `(.L_x_8687) ;  /* 0x0000000000107947 */ /* 0x000fec0003800000 */
.L_x_8686:
[----:B-----5:R-:W-:Y:S02]  /*2780*/  HADD2.F32 R181, -RZ, R94.H0_H0 ;  /* 0x2000005effb57230 */ /* 0x020fe40000004100 */
[----:B--2---:R-:W-:-:S03]  /*2790*/  @P0 HADD2.F32 R96, -RZ, R90.H0_H0 ;  /* 0x2000005aff600230 */ /* 0x004fc60000004100 */
[----:B------:R-:W-:-:S04]  /*27a0*/  FMUL.FTZ R181, R181, UR8 ;  /* 0x00000008b5b57c20 */ /* 0x000fc80008410000 */
[----:B------:R-:W-:-:S07]  /*27b0*/  @P0 FADD.FTZ R181, R96, R181 ;  /* 0x000000b560b50221 */ /* 0x000fce0000010000 */
.L_x_8687:
[----:B------:R-:W-:Y:S05]  /*27c0*/  BSYNC B0 ;  /* 0x0000000000007941 */ /* 0x000fea0003800000 */
.L_x_8685:
[----:B------:R-:W-:Y:S04]  /*27d0*/  BSSY B0, `(.L_x_8688) ;  /* 0x000000a000007945 */ /* 0x000fe80003800000 */
[----:B------:R-:W-:Y:S05]  /*27e0*/  @P3 BRA `(.L_x_8689) ;  /* 0x0000000000103947 */ /* 0x000fea0003800000 */
[----:B------:R-:W-:Y:S01]  /*27f0*/  MOV R180, RZ ;  /* 0x000000ff00b47202 */ /* 0x000fe20000000f00 */
[----:B------:R-:W-:Y:S06]  /*2800*/  @!P0 BRA `(.L_x_8690) ;  /* 0x0000000000188947 */ /* 0x000fec0003800000 */
[----:B-----5:R-:W-:Y:S01]  /*2810*/  HADD2.F32 R180, -RZ, R90.H1_H1 ;  /* 0x3000005affb47230 */ /* 0x020fe20000004100 */
[----:B------:R-:W-:Y:S06]  /*2820*/  BRA `(.L_x_8690) ;  /* 0x0000000000107947 */ /* 0x000fec0003800000 */
.L_x_8689:
[----:B-----5:R-:W-:Y:S02]  /*2830*/  HADD2.F32 R180, -RZ, R94.H1_H1 ;  /* 0x3000005effb47230 */ /* 0x020fe40000004100 */
[----:B--2---:R-:W-:-:S03]  /*2840*/  @P0 HADD2.F32 R97, -RZ, R90.H1_H1 ;  /* 0x3000005aff610230 */ /* 0x004fc60000004100 */
[----:B------:R-:W-:-:S04]  /*2850*/  FMUL.FTZ R180, R180, UR8 ;  /* 0x00000008b4b47c20 */ /* 0x000fc80008410000 */
[----:B------:R-:W-:-:S07]  /*2860*/  @P0 FADD.FTZ R180, R97, R180 ;  /* 0x000000b461b40221 */ /* 0x000fce0000010000 */
.L_x_8690:
[----:B------:R-:W-:Y:S05]  /*2870*/  BSYNC B0 ;  /* 0x0000000000007941 */ /* 0x000fea0003800000 */
.L_x_8688:
[----:B------:R-:W-:Y:S04]  /*2880*/  BSSY B0, `(.L_x_8691) ;  /* 0x000000a000007945 */ /* 0x000fe80003800000 */
[----:B------:R-:W-:Y:S05]  /*2890*/  @P3 BRA `(.L_x_8692) ;  /* 0x0000000000103947 */ /* 0x000fea0003800000 */
[----:B------:R-:W-:Y:S01]  /*28a0*/  HFMA2.MMA R179, -RZ, RZ, 0, 0 ;  /* 0x00000000ffb37435 */ /* 0x000fe200000001ff */
[----:B------:R-:W-:Y:S10]  /*28b0*/  @!P0 BRA `(.L_x_8693) ;  /* 0x0000000000188947 */ /* 0x000ff40003800000 */
[----:B-----5:R-:W-:Y:S01]  /*28c0*/  HADD2.F32 R179, -RZ, R91.H0_H0 ;  /* 0x2000005bffb37230 */ /* 0x020fe20000004100 */
[----:B------:R-:W-:Y:S06]  /*28d0*/  BRA `(.L_x_8693) ;  /* 0x0000000000107947 */ /* 0x000fec0003800000 */
.L_x_8692:
[----:B-----5:R-:W-:Y:S02]  /*28e0*/  HADD2.F32 R179, -RZ, R95.H0_H0 ;  /* 0x2000005fffb37230 */ /* 0x020fe40000004100 */
[----:B--2---:R-:W-:-:S03]  /*28f0*/  @P0 HADD2.F32 R96, -RZ, R91.H0_H0 ;  /* 0x2000005bff600230 */ /* 0x004fc60000004100 */
[----:B------:R-:W-:-:S04]  /*2900*/  FMUL.FTZ R179, R179, UR8 ;  /* 0x00000008b3b37c20 */ /* 0x000fc80008410000 */
[----:B------:R-:W-:-:S07]  /*2910*/  @P0 FADD.FTZ R179, R96, R179 ;  /* 0x000000b360b30221 */ /* 0x000fce0000010000 */
.L_x_8693:
[----:B------:R-:W-:Y:S05]  /*2920*/  BSYNC B0 ;  /* 0x0000000000007941 */ /* 0x000fea0003800000 */
.L_x_8691:
[----:B------:R-:W-:Y:S04]  /*2930*/  BSSY B0, `(.L_x_8694) ;  /* 0x000000a000007945 */ /* 0x000fe80003800000 */
[----:B------:R-:W-:Y:S05]  /*2940*/  @P3 BRA `(.L_x_8695) ;  /* 0x0000000000103947 */ /* 0x000fea0003800000 */
[----:B------:R-:W-:Y:S01]  /*2950*/  MOV R178, RZ ;  /* 0x000000ff00b27202 */ /* 0x000fe20000000f00 */
[----:B------:R-:W-:Y:S06]  /*2960*/  @!P0 BRA `(.L_x_8696) ;  /* 0x0000000000188947 */ /* 0x000fec0003800000 */
[----:B-----5:R-:W-:Y:S01]  /*2970*/  HADD2.F32 R178, -RZ, R91.H1_H1 ;  /* 0x3000005bffb27230 */ /* 0x020fe20000004100 */
[----:B------:R-:W-:Y:S06]  /*2980*/  BRA `(.L_x_8696) ;  /* 0x0000000000107947 */ /* 0x000fec0003800000 */
.L_x_8695:
[----:B-----5:R-:W-:Y:S02]  /*2990*/  HADD2.F32 R178, -RZ, R95.H1_H1 ;  /* 0x3000005fffb27230 */ /* 0x020fe40000004100 */
[----:B--2---:R-:W-:-:S03]  /*29a0*/  @P0 HADD2.F32 R97, -RZ, R91.H1_H1 ;  /* 0x3000005bff610230 */ /* 0x004fc60000004100 */
[----:B------:R-:W-:-:S04]  /*29b0*/  FMUL.FTZ R178, R178, UR8 ;  /* 0x00000008b2b27c20 */ /* 0x000fc80008410000 */
[----:B------:R-:W-:-:S07]  /*29c0*/  @P0 FADD.FTZ R178, R97, R178 ;  /* 0x000000b261b20221 */ /* 0x000fce0000010000 */
.L_x_8696:
[----:B------:R-:W-:Y:S05]  /*29d0*/  BSYNC B0 ;  /* 0x0000000000007941 */ /* 0x000fea0003800000 */
.L_x_8694:
        /* <DEDUP_REMOVED lines=20> */
.L_x_8698:
[----:B-----5:R-:W-:Y:S02]  /*2b20*/  HADD2.F32 R186, -RZ, R92.H0_H0 ;  /* 0x2000005cffba7230 */ /* 0x020fe40000004100 */
[----:B--2---:R-:W-:-:S03]  /*2b30*/  @P0 HADD2.F32 R97, -RZ, R88.H0_H0 ;  /* 0x20000058ff610230 */ /* 0x004fc60000004100 */
[----:B------:R-:W-:-:S04]  /*2b40*/  FMUL.FTZ R186, R186, UR8 ;  /* 0x00000008baba7c20 */ /* 0x000fc80008410000 */
[----:B------:R-:W-:-:S07]  /*2b50*/  @P0 FADD.FTZ R186, R97, R186 ;  /* 0x000000ba61ba0221 */ /* 0x000fce0000010000 */
.L_x_8699:
[----:B------:R-:W-:Y:S05]  /*2b60*/  BSYNC B0 ;  /* 0x0000000000007941 */ /* 0x000fea0003800000 */
.L_x_8697:
[----:B------:R-:W-:Y:S04]  /*2b70*/  BSSY B0, `(.L_x_8700) ;  /* 0x000000a000007945 */ /* 0x000fe80003800000 */
[----:B------:R-:W-:Y:S05]  /*2b80*/  @P3 BRA `(.L_x_8701) ;  /* 0x0000000000103947 */ /* 0x000fea0003800000 */
[----:B------:R-:W-:Y:S01]  /*2b90*/  MOV R187, RZ ;  /* 0x000000ff00bb7202 */ /* 0x000fe20000000f00 */
[----:B------:R-:W-:Y:S06]  /*2ba0*/  @!P0 BRA `(.L_x_8702) ;  /* 0x0000000000188947 */ /* 0x000fec0003800000 */
[----:B-----5:R-:W-:Y:S01]  /*2bb0*/  HADD2.F32 R187, -RZ, R88.H1_H1 ;  /* 0x30000058ffbb7230 */ /* 0x020fe20000004100 */
[----:B------:R-:W-:Y:S06]  /*2bc0*/  BRA `(.L_x_8702) ;  /* 0x0000000000107947 */ /* 0x000fec0003800000 */
.L_x_8701:
[----:B-----5:R-:W-:Y:S02]  /*2bd0*/  HADD2.F32 R187, -RZ, R92.H1_H1 ;  /* 0x3000005cffbb7230 */ /* 0x020fe40000004100 */
[----:B--2---:R-:W-:-:S03]  /*2be0*/  @P0 HADD2.F32 R96, -RZ, R88.H1_H1 ;  /* 0x30000058ff600230 */ /* 0x004fc60000004100 */
[----:B------:R-:W-:-:S04]  /*2bf0*/  FMUL.FTZ R187, R187, UR8 ;  /* 0x00000008bbbb7c20 */ /* 0x000fc80008410000 */
[----:B------:R-:W-:-:S07]  /*2c00*/  @P0 FADD.FTZ R187, R96, R187 ;  /* 0x000000bb60bb0221 */ /* 0x000fce0000010000 */
.L_x_8702:
[----:B------:R-:W-:Y:S05]  /*2c10*/  BSYNC B0 ;  /* 0x0000000000007941 */ /* 0x000fea0003800000 */
.L_x_8700:
[----:B------:R-:W-:Y:S04]  /*2c20*/  BSSY B0, `(.L_x_8703) ;  /* 0x000000a000007945 */ /* 0x000fe80003800000 */
[----:B------:R-:W-:Y:S05]  /*2c30*/  @P3 BRA `(.L_x_8704) ;  /* 0x0000000000103947 */ /* 0x000fea0003800000 */
[----:B------:R-:W-:Y:S01]  /*2c40*/  HFMA2.MMA R188, -RZ, RZ, 0, 0 ;  /* 0x00000000ffbc7435 */ /* 0x000fe200000001ff */
[----:B------:R-:W-:Y:S10]  /*2c50*/  @!P0 BRA `(.L_x_8705) ;  /* 0x0000000000188947 */ /* 0x000ff40003800000 */
[----:B-----5:R-:W-:Y:S01]  /*2c60*/  HADD2.F32 R188, -RZ, R89.H0_H0 ;  /* 0x20000059ffbc7230 */ /* 0x020fe20000004100 */
[----:B------:R-:W-:Y:S06]  /*2c70*/  BRA `(.L_x_8705) ;  /* 0x0000000000107947 */ /* 0x000fec0003800000 */
.L_x_8704:
[----:B-----5:R-:W-:Y:S02]  /*2c80*/  HADD2.F32 R188, -RZ, R93.H0_H0 ;  /* 0x2000005dffbc7230 */ /* 0x020fe40000004100 */
[----:B--2---:R-:W-:-:S03]  /*2c90*/  @P0 HADD2.F32 R97, -RZ, R89.H0_H0 ;  /* 0x20000059ff610230 */ /* 0x004fc60000004100 */
[----:B------:R-:W-:-:S04]  /*2ca0*/  FMUL.FTZ R188, R188, UR8 ;  /* 0x00000008bcbc7c20 */ /* 0x000fc80008410000 */
[----:B------:R-:W-:-:S07]  /*2cb0*/  @P0 FADD.FTZ R188, R97, R188 ;  /* 0x000000bc61bc0221 */ /* 0x000fce0000010000 */
.L_x_8705:
[----:B------:R-:W-:Y:S05]  /*2cc0*/  BSYNC B0 ;  /* 0x0000000000007941 */ /* 0x000fea0003800000 */
.L_x_8703:
[----:B------:R-:W-:Y:S04]  /*2cd0*/  BSSY B0, `(.L_x_8706) ;  /* 0x000000a000007945 */ /* 0x000fe80003800000 */
[----:B------:R-:W-:Y:S05]  /*2ce0*/  @P3 BRA `(.L_x_8707) ;  /* 0x0000000000103947 */ /* 0x000fea0003800000 */
[----:B------:R-:W-:Y:S01]  /*2cf0*/  MOV R189, RZ ;  /* 0x000000ff00bd7202 */ /* 0x000fe20000000f00 */
[----:B------:R-:W-:Y:S06]  /*2d00*/  @!P0 BRA `(.L_x_8708) ;  /* 0x0000000000188947 */ /* 0x000fec0003800000 */
[----:B-----5:R-:W-:Y:S01]  /*2d10*/  HADD2.F32 R189, -RZ, R89.H1_H1 ;  /* 0x30000059ffbd7230 */ /* 0x020fe20000004100 */
[----:B------:R-:W-:Y:S06]  /*2d20*/  BRA `(.L_x_8708) ;  /* 0x0000000000107947 */ /* 0x000fec0003800000 */
.L_x_8707:
[----:B-----5:R-:W-:Y:S02]  /*2d30*/  HADD2.F32 R189, -RZ, R93.H1_H1 ;  /* 0x3000005dffbd7230 */ /* 0x020fe40000004100 */
[----:B--2---:R-:W-:-:S03]  /*2d40*/  @P0 HADD2.F32 R96, -RZ, R89.H1_H1 ;  /* 0x30000059ff600230 */ /* 0x004fc60000004100 */
[----:B------:R-:W-:-:S04]  /*2d50*/  FMUL.FTZ R189, R189, UR8 ;  /* 0x00000008bdbd7c20 */ /* 0x000fc80008410000 */
[----:B------:R-:W-:-:S07]  /*2d60*/  @P0 FADD.FTZ R189, R96, R189 ;  /* 0x000000bd60bd0221 */ /* 0x000fce0000010000 */
.L_x_8708:
[----:B------:R-:W-:Y:S05]  /*2d70*/  BSYNC B0 ;  /* 0x0000000000007941 */ /* 0x000fea0003800000 */
.L_x_8706:
[----:B------:R-:W-:Y:S04]  /*2d80*/  BSSY B0, `(.L_x_8709) ;  /* 0x000000a000007945 */ /* 0x000fe80003800000 */
[----:B------:R-:W-:Y:S05]  /*2d90*/  @P3 BRA `(.L_x_8710) ;  /* 0x0000000000103947 */ /* 0x000fea0003800000 */
[----:B------:R-:W-:Y:S01]  /*2da0*/  HFMA2.MMA R190, -RZ, RZ, 0, 0 ;  /* 0x00000000ffbe7435 */ /* 0x000fe200000001ff */
[----:B------:R-:W-:Y:S10]  /*2db0*/  @!P0 BRA `(.L_x_8711) ;  /* 0x0000000000188947 */ /* 0x000ff40003800000 */
[----:B-----5:R-:W-:Y:S01]  /*2dc0*/  HADD2.F32 R190, -RZ, R90.H0_H0 ;  /* 0x2000005affbe7230 */ /* 0x020fe20000004100 */
[----:B------:R-:W-:Y:S06]  /*2dd0*/  BRA `(.L_x_8711) ;  /* 0x0000000000107947 */ /* 0x000fec0003800000 */
.L_x_8710:
[----:B-----5:R-:W-:Y:S02]  /*2de0*/  HADD2.F32 R190, -RZ, R94.H0_H0 ;  /* 0x2000005effbe7230 */ /* 0x020fe40000004100 */
[----:B--2---:R-:W-:-:S03]  /*2df0*/  @P0 HADD2.F32 R97, -RZ, R90.H0_H0 ;  /* 0x2000005aff610230 */ /* 0x004fc60000004100 */
[----:B------:R-:W-:-:S04]  /*2e00*/  FMUL.FTZ R190, R190, UR8 ;  /* 0x00000008bebe7c20 */ /* 0x000fc80008410000 */
[----:B------:R-:W-:-:S07]  /*2e10*/  @P0 FADD.FTZ R190, R97, R190 ;  /* 0x000000be61be0221 */ /* 0x000fce0000010000 */
.L_x_8711:
[----:B------:R-:W-:Y:S05]  /*2e20*/  BSYNC B0 ;  /* 0x0000000000007941 */ /* 0x000fea0003800000 */
.L_x_8709:
[----:B------:R-:W-:Y:S04]  /*2e30*/  BSSY B0, `(.L_x_8712) ;  /* 0x000000a000007945 */ /* 0x000fe80003800000 */
[----:B------:R-:W-:Y:S05]  /*2e40*/  @P3 BRA `(.L_x_8713) ;  /* 0x0000000000103947 */ /* 0x000fea0003800000 */
[----:B------:R-:W-:Y:S01]  /*2e50*/  MOV R191, RZ ;  /* 0x000000ff00bf7202 */ /* 0x000fe20000000f00 */
[----:B------:R-:W-:Y:S06]  /*2e60*/  @!P0 BRA `(.L_x_8714) ;  /* 0x0000000000188947 */ /* 0x000fec0003800000 */
[----:B-----5:R-:W-:Y:S01]  /*2e70*/  HADD2.F32 R191, -RZ, R90.H1_H1 ;  /* 0x3000005affbf7230 */ /* 0x020fe20000004100 */
[----:B------:R-:W-:Y:S06]  /*2e80*/  BRA `(.L_x_8714) ;  /* 0x0000000000107947 */ /* 0x000fec0003800000 */
.L_x_8713:
[----:B-----5:R-:W-:Y:S02]  /*2e90*/  HADD2.F32 R191, -RZ, R94.H1_H1 ;  /* 0x3000005effbf7230 */ /* 0x020fe40000004100 */
[----:B--2---:R-:W-:-:S03]  /*2ea0*/  @P0 HADD2.F32 R96, -RZ, R90.H1_H1 ;  /* 0x3000005aff600230 */ /* 0x004fc60000004100 */
[----:B------:R-:W-:-:S04]  /*2eb0*/  FMUL.FTZ R191, R191, UR8 ;  /* 0x00000008bfbf7c20 */ /* 0x000fc80008410000 */
[----:B------:R-:W-:-:S07]  /*2ec0*/  @P0 FADD.FTZ R191, R96, R191 ;  /* 0x000000bf60bf0221 */ /* 0x000fce0000010000 */
.L_x_8714:
[----:B------:R-:W-:Y:S05]  /*2ed0*/  BSYNC B0 ;  /* 0x0000000000007941 */ /* 0x000fea0003800000 */
.L_x_8712:
[----:B------:R-:W-:Y:S04]  /*2ee0*/  BSSY B0, `(.L_x_8715) ;  /* 0x000000a000007945 */ /* 0x000fe80003800000 */
[----:B------:R-:W-:Y:S05]  /*2ef0*/  @P3 BRA `(.L_x_8716) ;  /* 0x0000000000103947 */ /* 0x000fea0003800000 */
[----:B------:R-:W-:Y:S01]  /*2f00*/  HFMA2.MMA R192, -RZ, RZ, 0, 0 ;  /* 0x00000000ffc07435 */ /* 0x000fe200000001ff */
[----:B------:R-:W-:Y:S10]  /*2f10*/  @!P0 BRA `(.L_x_8717) ;  /* 0x0000000000188947 */ /* 0x000ff40003800000 */
[----:B-----5:R-:W-:Y:S01]  /*2f20*/  HADD2.F32 R192, -RZ, R91.H0_H0 ;  /* 0x2000005bffc07230 */ /* 0x020fe20000004100 */
[----:B------:R-:W-:Y:S06]  /*2f30*/  BRA `(.L_x_8717) ;  /* 0x0000000000107947 */ /* 0x000fec0003800000 */
.L_x_8716:
[----:B-----5:R-:W-:Y:S02]  /*2f40*/  HADD2.F32 R192, -RZ, R95.H0_H0 ;  /* 0x2000005fffc07230 */ /* 0x020fe40000004100 */
[----:B--2---:R-:W-:-:S03]  /*2f50*/  @P0 HADD2.F32 R97, -RZ, R91.H0_H0 ;  /* 0x2000005bff610230 */ /* 0x004fc60000004100 */
[----:B------:R-:W-:-:S04]  /*2f60*/  FMUL.FTZ R192, R192, UR8 ;  /* 0x00000008c0c07c20 */ /* 0x000fc80008410000 */
[----:B------:R-:W-:-:S07]  /*2f70*/  @P0 FADD.FTZ R192, R97, R192 ;  /* 0x000000c061c00221 */ /* 0x000fce0000010000 */
.L_x_8717:
[----:B------:R-:W-:Y:S05]  /*2f80*/  BSYNC B0 ;  /* 0x0000000000007941 */ /* 0x000fea0003800000 */
.L_x_8715:
[----:B------:R-:W-:Y:S04]  /*2f90*/  BSSY B0, `(.L_x_8718) ;  /* 0x000000a000007945 */ /* 0x000fe80003800000 */
[----:B------:R-:W-:Y:S05]  /*2fa0*/  @P3 BRA `(.L_x_8719) ;  /* 0x0000000000103947 */ /* 0x000fea0003800000 */
[----:B------:R-:W-:Y:S01]  /*2fb0*/  MOV R193, RZ ;  /* 0x000000ff00c17202 */ /* 0x000fe20000000f00 */
[----:B------:R-:W-:Y:S06]  /*2fc0*/  @!P0 BRA `(.L_x_8720) ;  /* 0x0000000000188947 */ /* 0x000fec0003800000 */
[----:B-----5:R-:W-:Y:S01]  /*2fd0*/  HADD2.F32 R193, -RZ, R91.H1_H1 ;  /* 0x3000005bffc17230 */ /* 0x020fe20000004100 */
[----:B------:R-:W-:Y:S06]  /*2fe0*/  BRA `(.L_x_8720) ;  /* 0x0000000000107947 */ /* 0x000fec0003800000 */
.L_x_8719:
[----:B-----5:R-:W-:Y:S02]  /*2ff0*/  HADD2.F32 R193, -RZ, R95.H1_H1 ;  /* 0x3000005fffc17230 */ /* 0x020fe40000004100 */
[----:B--2---:R-:W-:-:S03]  /*3000*/  @P0 HADD2.F32 R96, -RZ, R91.H1_H1 ;  /* 0x3000005bff600230 */ /* 0x004fc60000004100 */
[----:B------:R-:W-:-:S04]  /*3010*/  FMUL.FTZ R193, R193, UR8 ;  /* 0x00000008c1c17c20 */ /* 0x000fc80008410000 */
[----:B------:R-:W-:-:S07]  /*3020*/  @P0 FADD.FTZ R193, R96, R193 ;  /* 0x000000c160c10221 */ /* 0x000fce0000010000 */
.L_x_8720:
[----:B------:R-:W-:Y:S05]  /*3030*/  BSYNC B0 ;  /* 0x0000000000007941 */ /* 0x000fea0003800000 */
.L_x_8718:
        /* <DEDUP_REMOVED lines=20> */
.L_x_8722:
[----:B-----5:R-:W-:Y:S02]  /*3180*/  HADD2.F32 R201, -RZ, R92.H0_H0 ;  /* 0x2000005cffc97230 */ /* 0x020fe40000004100 */
[----:B--2---:R-:W-:-:S03]  /*3190*/  @P0 HADD2.F32 R96, -RZ, R88.H0_H0 ;  /* 0x20000058ff600230 */ /* 0x004fc60000004100 */
[----:B------:R-:W-:-:S04]  /*31a0*/  FMUL.FTZ R201, R201, UR8 ;  /* 0x00000008c9c97c20 */ /* 0x000fc80008410000 */
[----:B------:R-:W-:-:S07]  /*31b0*/  @P0 FADD.FTZ R201, R96, R201 ;  /* 0x000000c960c90221 */ /* 0x000fce0000010000 */
.L_x_8723:
[----:B------:R-:W-:Y:S05]  /*31c0*/  BSYNC B0 ;  /* 0x0000000000007941 */ /* 0x000fea0003800000 */
.L_x_8721:
[----:B------:R-:W-:Y:S04]  /*31d0*/  BSSY B0, `(.L_x_8724) ;  /* 0x000000a000007945 */ /* 0x000fe80003800000 */
[----:B------:R-:W-:Y:S05]  /*31e0*/  @P3 BRA `(.L_x_8725) ;  /* 0x0000000000103947 */ /* 0x000fea0003800000 */
[----:B------:R-:W-:Y:S01]  /*31f0*/  MOV R200, RZ ;  /* 0x000000ff00c87202 */ /* 0x000fe20000000f00 */
[----:B------:R-:W-:Y:S06]  /*3200*/  @!P0 BRA `(.L_x_8726) ;  /* 0x0000000000188947 */ /* 0x000fec0003800000 */
[----:B-----5:R-:W-:Y:S01]  /*3210*/  HADD2.F32 R200, -RZ, R88.H1_H1 ;  /* 0x30000058ffc87230 */ /* 0x020fe20000004100 */
[----:B------:R-:W-:Y:S06]  /*3220*/  BRA `(.L_x_8726) ;  /* 0x0000000000107947 */ /* 0x000fec0003800000 */
.L_x_8725:
[----:B-----5:R-:W-:Y:S02]  /*3230*/  HADD2.F32 R200, -RZ, R92.H1_H1 ;  /* 0x3000005cffc87230 */ /* 0x020fe40000004100 */
[----:B--2---:R-:W-:-:S03]  /*3240*/  @P0 HADD2.F32 R97, -RZ, R88.H1_H1 ;  /* 0x30000058ff610230 */ /* 0x004fc60000004100 */
[----:B------:R-:W-:-:S04]  /*3250*/  FMUL.FTZ R200, R200, UR8 ;  /* 0x00000008c8c87c20 */ /* 0x000fc80008410000 */
[----:B------:R-:W-:-:S07]  /*3260*/  @P0 FADD.FTZ R200, R97, R200 ;  /* 0x000000c861c80221 */ /* 0x000fce0000010000 */
.L_x_8726:
[----:B------:R-:W-:Y:S05]  /*3270*/  BSYNC B0 ;  /* 0x0000000000007941 */ /* 0x000fea0003800000 */
.L_x_8724:
[----:B------:R-:W-:Y:S04]  /*3280*/  BSSY B0, `(.L_x_8727) ;  /* 0x000000a000007945 */ /* 0x000fe80003800000 */
[----:B------:R-:W-:Y:S05]  /*3290*/  @P3 BRA `(.L_x_8728) ;  /* 0x0000000000103947 */ /* 0x000fea0003800000 */
[----:B------:R-:W-:Y:S01]  /*32a0*/  HFMA2.MMA R199, -RZ, RZ, 0, 0 ;  /* 0x00000000ffc77435 */ /* 0x000fe200000001ff */
[----:B------:R-:W-:Y:S10]  /*32b0*/  @!P0 BRA `(.L_x_8729) ;  /* 0x0000000000188947 */ /* 0x000ff40003800000 */
[----:B-----5:R-:W-:Y:S01]  /*32c0*/  HADD2.F32 R199, -RZ, R89.H0_H0 ;  /* 0x20000059ffc77230 */ /* 0x020fe20000004100 */
[----:B------:R-:W-:Y:S06]  /*32d0*/  BRA `(.L_x_8729) ;  /* 0x0000000000107947 */ /* 0x000fec0003800000 */
.L_x_8728:
[----:B-----5:R-:W-:Y:S02]  /*32e0*/  HADD2.F32 R199, -RZ, R93.H0_H0 ;  /* 0x2000005dffc77230 */ /* 0x020fe40000004100 */
[----:B--2---:R-:W-:-:S03]  /*32f0*/  @P0 HADD2.F32 R96, -RZ, R89.H0_H0 ;  /* 0x20000059ff600230 */ /* 0x004fc60000004100 */
[----:B------:R-:W-:-:S04]  /*3300*/  FMUL.FTZ R199, R199, UR8 ;  /* 0x00000008c7c77c20 */ /* 0x000fc80008410000 */
[----:B------:R-:W-:-:S07]  /*3310*/  @P0 FADD.FTZ R199, R96, R199 ;  /* 0x000000c760c70221 */ /* 0x000fce0000010000 */
.L_x_8729:
[----:B------:R-:W-:Y:S05]  /*3320*/  BSYNC B0 ;  /* 0x0000000000007941 */ /* 0x000fea0003800000 */
.L_x_8727:
[----:B------:R-:W-:Y:S04]  /*3330*/  BSSY B0, `(.L_x_8730) ;  /* 0x000000a000007945 */ /* 0x000fe80003800000 */
[----:B------:R-:W-:Y:S05]  /*3340*/  @P3 BRA `(.L_x_8731) ;  /* 0x0000000000103947 */ /* 0x000fea0003800000 */
[----:B------:R-:W-:Y:S01]  /*3350*/  MOV R198, RZ ;  /* 0x000000ff00c67202 */ /* 0x000fe20000000f00 */
[----:B------:R-:W-:Y:S06]  /*3360*/  @!P0 BRA `(.L_x_8732) ;  /* 0x0000000000188947 */ /* 0x000fec0003800000 */
[----:B-----5:R-:W-:Y:S01]  /*3370*/  HADD2.F32 R198, -RZ, R89.H1_H1 ;  /* 0x30000059ffc67230 */ /* 0x020fe20000004100 */
[----:B------:R-:W-:Y:S06]  /*3380*/  BRA `(.L_x_8732) ;  /* 0x0000000000107947 */ /* 0x000fec0003800000 */
.L_x_8731:
[----:B-----5:R-:W-:Y:S02]  /*3390*/  HADD2.F32 R198, -RZ, R93.H1_H1 ;  /* 0x3000005dffc67230 */ /* 0x020fe40000004100 */
[----:B--2---:R-:W-:-:S03]  /*33a0*/  @P0 HADD2.F32 R97, -RZ, R89.H1_H1 ;  /* 0x30000059ff610230 */ /* 0x004fc60000004100 */
[----:B------:R-:W-:-:S04]  /*33b0*/  FMUL.FTZ R198, R198, UR8 ;  /* 0x00000008c6c67c20 */ /* 0x000fc80008410000 */
[----:B------:R-:W-:-:S07]  /*33c0*/  @P0 FADD.FTZ R198, R97, R198 ;  /* 0x000000c661c60221 */ /* 0x000fce0000010000 */
.L_x_8732:
[----:B------:R-:W-:Y:S05]  /*33d0*/  BSYNC B0 ;  /* 0x0000000000007941 */ /* 0x000fea0003800000 */
.L_x_8730:
[----:B------:R-:W-:Y:S04]  /*33e0*/  BSSY B0, `(.L_x_8733) ;  /* 0x000000a000007945 */ /* 0x000fe80003800000 */
[----:B------:R-:W-:Y:S05]  /*33f0*/  @P3 BRA `(.L_x_8734) ;  /* 0x0000000000103947 */ /* 0x000fea0003800000 */
[----:B------:R-:W-:Y:S01]  /*3400*/  HFMA2.MMA R197, -RZ, RZ, 0, 0 ;  /* 0x00000000ffc57435 */ /* 0x000fe200000001ff */
[----:B------:R-:W-:Y:S10]  /*3410*/  @!P0 BRA `(.L_x_8735) ;  /* 0x0000000000188947 */ /* 0x000ff40003800000 */
[----:B-----5:R-:W-:Y:S01]  /*3420*/  HADD2.F32 R197, -RZ, R90.H0_H0 ;  /* 0x2000005affc57230 */ /* 0x020fe20000004100 */
[----:B------:R-:W-:Y:S06]  /*3430*/  BRA `(.L_x_8735) ;  /* 0x0000000000107947 */ /* 0x000fec0003800000 */
.L_x_8734:
[----:B-----5:R-:W-:Y:S02]  /*3440*/  HADD2.F32 R197, -RZ, R94.H0_H0 ;  /* 0x2000005effc57230 */ /* 0x020fe40000004100 */
[----:B--2---:R-:W-:-:S03]  /*3450*/  @P0 HADD2.F32 R96, -RZ, R90.H0_H0 ;  /* 0x2000005aff600230 */ /* 0x004fc60000004100 */
[----:B------:R-:W-:-:S04]  /*3460*/  FMUL.FTZ R197, R197, UR8 ;  /* 0x00000008c5c57c20 */ /* 0x000fc80008410000 */
[----:B------:R-:W-:-:S07]  /*3470*/  @P0 FADD.FTZ R197, R96, R197 ;  /* 0x000000c560c50221 */ /* 0x000fce0000010000 */
.L_x_8735:
[----:B------:R-:W-:Y:S05]  /*3480*/  BSYNC B0 ;  /* 0x0000000000007941 */ /* 0x000fea0003800000 */
.L_x_8733:
[----:B------:R-:W-:Y:S04]  /*3490*/  BSSY B0, `(.L_x_8736) ;  /* 0x000000a000007945 */ /* 0x000fe80003800000 */
[----:B------:R-:W-:Y:S05]  /*34a0*/  @P3 BRA `(.L_x_8737) ;  /* 0x0000000000103947 */ /* 0x000fea0003800000 */
[----:B------:R-:W-:Y:S01]  /*34b0*/  MOV R196, RZ ;  /* 0x000000ff00c47202 */ /* 0x000fe20000000f00 */
[----:B------:R-:W-:Y:S06]  /*34c0*/  @!P0 BRA `(.L_x_8738) ;  /* 0x0000000000188947 */ /* 0x000fec0003800000 */
[----:B-----5:R-:W-:Y:S01]  /*34d0*/  HADD2.F32 R196, -RZ, R90.H1_H1 ;  /* 0x3000005affc47230 */ /* 0x020fe20000004100 */
[----:B------:R-:W-:Y:S06]  /*34e0*/  BRA `(.L_x_8738) ;  /* 0x0000000000107947 */ /* 0x000fec0003800000 */
.L_x_8737:
[----:B-----5:R-:W-:Y:S02]  /*34f0*/  HADD2.F32 R196, -RZ, R94.H1_H1 ;  /* 0x3000005effc47230 */ /* 0x020fe40000004100 */
[----:B--2---:R-:W-:-:S03]  /*3500*/  @P0 HADD2.F32 R97, -RZ, R90.H1_H1 ;  /* 0x3000005aff610230 */ /* 0x004fc60000004100 */
[----:B------:R-:W-:-:S04]  /*3510*/  FMUL.FTZ R196, R196, UR8 ;  /* 0x00000008c4c47c20 */ /* 0x000fc80008410000 */
[----:B------:R-:W-:-:S07]  /*3520*/  @P0 FADD.FTZ R196, R97, R196 ;  /* 0x000000c461c40221 */ /* 0x000fce0000010000 */
.L_x_8738:
[----:B------:R-:W-:Y:S05]  /*3530*/  BSYNC B0 ;  /* 0x0000000000007941 */ /* 0x000fea0003800000 */
.L_x_8736:
[----:B------:R-:W-:Y:S04]  /*3540*/  BSSY B0, `(.L_x_8739) ;  /* 0x000000a000007945 */ /* 0x000fe80003800000 */
[----:B------:R-:W-:Y:S05]  /*3550*/  @P3 BRA `(.L_x_8740) ;  /* 0x0000000000103947 */ /* 0x000fea0003800000 */
[----:B------:R-:W-:Y:S01]  /*3560*/  HFMA2.MMA R195, -RZ, RZ, 0, 0 ;  /* 0x00000000ffc37435 */ /* 0x000fe200000001ff */
[----:B------:R-:W-:Y:S10]  /*3570*/  @!P0 BRA `(.L_x_8741) ;  /* 0x0000000000188947 */ /* 0x000ff40003800000 */
[----:B-----5:R-:W-:Y:S01]  /*3580*/  HADD2.F32 R195, -RZ, R91.H0_H0 ;  /* 0x2000005bffc37230 */ /* 0x020fe20000004100 */
[----:B------:R-:W-:Y:S06]  /*3590*/  BRA `(.L_x_8741) ;  /* 0x0000000000107947 */ /* 0x000fec0003800000 */
.L_x_8740:
[----:B-----5:R-:W-:Y:S02]  /*35a0*/  HADD2.F32 R195, -RZ, R95.H0_H0 ;  /* 0x2000005fffc37230 */ /* 0x020fe40000004100 */
[----:B--2---:R-:W-:-:S03]  /*35b0*/  @P0 HADD2.F32 R96, -RZ, R91.H0_H0 ;  /* 0x2000005bff600230 */ /* 0x004fc60000004100 */
[----:B------:R-:W-:-:S04]  /*35c0*/  FMUL.FTZ R195, R195, UR8 ;  /* 0x00000008c3c37c20 */ /* 0x000fc80008410000 */
[----:B------:R-:W-:-:S07]  /*35d0*/  @P0 FADD.FTZ R195, R96, R195 ;  /* 0x000000c360c30221 */ /* 0x000fce0000010000 */
.L_x_8741:
[----:B------:R-:W-:Y:S05]  /*35e0*/  BSYNC B0 ;  /* 0x0000000000007941 */ /* 0x000fea0003800000 */
.L_x_8739:
[----:B------:R-:W-:Y:S04]  /*35f0*/  BSSY B0, `(.L_x_8742) ;  /* 0x000000a000007945 */ /* 0x000fe80003800000 */
[----:B------:R-:W-:Y:S05]  /*3600*/  @P3 BRA `(.L_x_8743) ;  /* 0x0000000000103947 */ /* 0x000fea0003800000 */
[----:B------:R-:W-:Y:S01]  /*3610*/  MOV R194, RZ ;  /* 0x000000ff00c27202 */ /* 0x000fe20000000f00 */
[----:B------:R-:W-:Y:S06]  /*3620*/  @!P0 BRA `(.L_x_8744) ;  /* 0x0000000000188947 */ /* 0x000fec0003800000 */
[----:B-----5:R-:W-:Y:S01]  /*3630*/  HADD2.F32 R194, -RZ, R91.H1_H1 ;  /* 0x3000005bffc27230 */ /* 0x020fe20000004100 */
[----:B------:R-:W-:Y:S06]  /*3640*/  BRA `(.L_x_8744) ;  /* 0x0000000000107947 */ /* 0x000fec0003800000 */
.L_x_8743:
[----:B-----5:R-:W-:Y:S02]  /*3650*/  HADD2.F32 R194, -RZ, R95.H1_H1 ;  /* 0x3000005fffc27230 */ /* 0x020fe40000004100 */
[----:B--2---:R-:W-:-:S03]  /*3660*/  @P0 HADD2.F32 R97, -RZ, R91.H1_H1 ;  /* 0x3000005bff610230 */ /* 0x004fc60000004100 */
[----:B------:R-:W-:-:S04]  /*3670*/  FMUL.FTZ R194, R194, UR8 ;  /* 0x00000008c2c27c20 */ /* 0x000fc80008410000 */
[----:B------:R-:W-:-:S07]  /*3680*/  @P0 FADD.FTZ R194, R97, R194 ;  /* 0x000000c261c20221 */ /* 0x000fce0000010000 */
.L_x_8744:
[----:B------:R-:W-:Y:S05]  /*3690*/  BSYNC B0 ;  /* 0x0000000000007941 */ /* 0x000fea0003800000 */
.L_x_8742:
        /* <DEDUP_REMOVED lines=20> */
.L_x_8746:
[----:B-----5:R-:W-:Y:S02]  /*37e0*/  HADD2.F32 R211, -RZ, R92.H0_H0 ;  /* 0x2000005cffd37230 */ /* 0x020fe40000004100 */
[----:B--2---:R-:W-:-:S03]  /*37f0*/  @P0 HADD2.F32 R96, -RZ, R88.H0_H0 ;  /* 0x20000058ff600230 */ /* 0x004fc60000004100 */
[----:B------:R-:W-:-:S04]  /*3800*/  FMUL.FTZ R211, R211, UR8 ;  /* 0x00000008d3d37c20 */ /* 0x000fc80008410000 */
[----:B------:R-:W-:-:S07]  /*3810*/  @P0 FADD.FTZ R211, R96, R211 ;  /* 0x000000d360d30221 */ /* 0x000fce0000010000 */
.L_x_8747:
[----:B------:R-:W-:Y:S05]  /*3820*/  BSYNC B0 ;  /* 0x0000000000007941 */ /* 0x000fea0003800000 */
.L_x_8745:
[----:B------:R-:W-:Y:S04]  /*3830*/  BSSY B0, `(.L_x_8748) ;  /* 0x000000a000007945 */ /* 0x000fe80003800000 */
[----:B------:R-:W-:Y:S05]  /*3840*/  @P3 BRA `(.L_x_8749) ;  /* 0x0000000000103947 */ /* 0x000fea0003800000 */
[----:B------:R-:W-:Y:S01]  /*3850*/  MOV R210, RZ ;  /* 0x000000ff00d27202 */ /* 0x000fe20000000f00 */
[----:B------:R-:W-:Y:S06]  /*3860*/  @!P0 BRA `(.L_x_8750) ;  /* 0x0000000000188947 */ /* 0x000fec0003800000 */
[----:B-----5:R-:W-:Y:S01]  /*3870*/  HADD2.F32 R210, -RZ, R88.H1_H1 ;  /* 0x30000058ffd27230 */ /* 0x020fe20000004100 */
[----:B------:R-:W-:Y:S06]  /*3880*/  BRA `(.L_x_8750) ;  /* 0x0000000000107947 */ /* 0x000fec0003800000 */
.L_x_8749:
[----:B-----5:R-:W-:Y:S02]  /*3890*/  HADD2.F32 R210, -RZ, R92.H1_H1 ;  /* 0x3000005cffd27230 */ /* 0x020fe40000004100 */
[----:B--2---:R-:W-:-:S03]  /*38a0*/  @P0 HADD2.F32 R97, -RZ, R88.H1_H1 ;  /* 0x30000058ff610230 */ /* 0x004fc60000004100 */
[----:B------:R-:W-:-:S04]  /*38b0*/  FMUL.FTZ R210, R210, UR8 ;  /* 0x00000008d2d27c20 */ /* 0x000fc80008410000 */
[----:B------:R-:W-:-:S07]  /*38c0*/  @P0 FADD.FTZ R210, R97, R210 ;  /* 0x000000d261d20221 */ /* 0x000fce0000010000 */
.L_x_8750:
[----:B------:R-:W-:Y:S05]  /*38d0*/  BSYNC B0 ;  /* 0x0000000000007941 */ /* 0x000fea0003800000 */
.L_x_8748:
[----:B------:R-:W-:Y:S04]  /*38e0*/  BSSY B0, `(.L_x_8751) ;  /* 0x000000a000007945 */ /* 0x000fe80003800000 */
[----:B------:R-:W-:Y:S05]  /*38f0*/  @P3 BRA `(.L_x_8752) ;  /* 0x0000000000103947 */ /* 0x000fea0003800000 */
[----:B------:R-:W-:Y:S01]  /*3900*/  HFMA2.MMA R209, -RZ, RZ, 0, 0 ;  /* 0x00000000ffd17435 */ /* 0x000fe200000001ff */
[----:B------:R-:W-:Y:S10]  /*3910*/  @!P0 BRA `(.L_x_8753) ;  /* 0x0000000000188947 */ /* 0x000ff40003800000 */
[----:B-----5:R-:W-:Y:S01]  /*3920*/  HADD2.F32 R209, -RZ, R89.H0_H0 ;  /* 0x20000059ffd17230 */ /* 0x020fe20000004100 */
[----:B------:R-:W-:Y:S06]  /*3930*/  BRA `(.L_x_8753) ;  /* 0x0000000000107947 */ /* 0x000fec0003800000 */
.L_x_8752:
[----:B-----5:R-:W-:Y:S02]  /*3940*/  HADD2.F32 R209, -RZ, R93.H0_H0 ;  /* 0x2000005dffd17230 */ /* 0x020fe40000004100 */
[----:B--2---:R-:W-:-:S03]  /*3950*/  @P0 HADD2.F32 R96, -RZ, R89.H0_H0 ;  /* 0x20000059ff600230 */ /* 0x004fc60000004100 */
[----:B------:R-:W-:-:S04]  /*3960*/  FMUL.FTZ R209, R209, UR8 ;  /* 0x00000008d1d17c20 */ /* 0x000fc80008410000 */
[----:B------:R-:W-:-:S07]  /*3970*/  @P0 FADD.FTZ R209, R96, R209 ;  /* 0x000000d160d10221 */ /* 0x000fce0000010000 */
.L_x_8753:
[----:B------:R-:W-:Y:S05]  /*3980*/  BSYNC B0 ;  /* 0x0000000000007941 */ /* 0x000fea0003800000 */
.L_x_8751:
[----:B------:R-:W-:Y:S04]  /*3990*/  BSSY B0, `(.L_x_8754) ;  /* 0x000000a000007945 */ /* 0x000fe80003800000 */
[----:B------:R-:W-:Y:S05]  /*39a0*/  @P3 BRA `(.L_x_8755) ;  /* 0x0000000000103947 */ /* 0x000fea0003800000 */
[----:B------:R-:W-:Y:S01]  /*39b0*/  MOV R208, RZ ;  /* 0x000000ff00d07202 */ /* 0x000fe20000000f00 */
[----:B------:R-:W-:Y:S06]  /*39c0*/  @!P0 BRA `(.L_x_8756) ;  /* 0x0000000000188947 */ /* 0x000fec0003800000 */
[----:B-----5:R-:W-:Y:S01]  /*39d0*/  HADD2.F32 R208, -RZ, R89.H1_H1 ;  /* 0x30000059ffd07230 */ /* 0x020fe20000004100 */
[----:B------:R-:W-:Y:S06]  /*39e0*/  BRA `(.L_x_8756) ;  /* 0x0000000000107947 */ /* 0x000fec0003800000 */
.L_x_8755:
[----:B-----5:R-:W-:Y:S02]  /*39f0*/  HADD2.F32 R208, -RZ, R93.H1_H1 ;  /* 0x3000005dffd07230 */ /* 0x020fe40000004100 */
[----:B--2---:R-:W-:-:S03]  /*3a00*/  @P0 HADD2.F32 R97, -RZ, R89.H1_H1 ;  /* 0x30000059ff610230 */ /* 0x004fc60000004100 */
[----:B------:R-:W-:-:S04]  /*3a10*/  FMUL.FTZ R208, R208, UR8 ;  /* 0x00000008d0d07c20 */ /* 0x000fc80008410000 */
[----:B------:R-:W-:-:S07]  /*3a20*/  @P0 FADD.FTZ R208, R97, R208 ;  /* 0x000000d061d00221 */ /* 0x000fce0000010000 */
.L_x_8756:
[----:B------:R-:W-:Y:S05]  /*3a30*/  BSYNC B0 ;  /* 0x0000000000007941 */ /* 0x000fea0003800000 */
.L_x_8754:
[----:B------:R-:W-:Y:S04]  /*3a40*/  BSSY B0, `(.L_x_8757) ;  /* 0x000000a000007945 */ /* 0x000fe80003800000 */
[----:B------:R-:W-:Y:S05]  /*3a50*/  @P3 BRA `(.L_x_8758) ;  /* 0x0000000000103947 */ /* 0x000fea0003800000 */
[----:B------:R-:W-:Y:S01]  /*3a60*/  HFMA2.MMA R207, -RZ, RZ, 0, 0 ;  /* 0x00000000ffcf7435 */ /* 0x000fe200000001ff */
[----:B------:R-:W-:Y:S10]  /*3a70*/  @!P0 BRA `(.L_x_8759) ;  /* 0x0000000000188947 */ /* 0x000ff40003800000 */
[----:B-----5:R-:W-:Y:S01]  /*3a80*/  HADD2.F32 R207, -RZ, R90.H0_H0 ;  /* 0x2000005affcf7230 */ /* 0x020fe20000004100 */
[----:B------:R-:W-:Y:S06]  /*3a90*/  BRA `(.L_x_8759) ;  /* 0x0000000000107947 */ /* 0x000fec0003800000 */
.L_x_8758:
[----:B-----5:R-:W-:Y:S02]  /*3aa0*/  HADD2.F32 R207, -RZ, R94.H0_H0 ;  /* 0x2000005effcf7230 */ /* 0x020fe40000004100 */
[----:B--2---:R-:W-:-:S03]  /*3ab0*/  @P0 HADD2.F32 R96, -RZ, R90.H0_H0 ;  /* 0x2000005aff600230 */ /* 0x004fc60000004100 */
[----:B------:R-:W-:-:S04]  /*3ac0*/  FMUL.FTZ R207, R207, UR8 ;  /* 0x00000008cfcf7c20 */ /* 0x000fc80008410000 */
[----:B------:R-:W-:-:S07]  /*3ad0*/  @P0 FADD.FTZ R207, R96, R207 ;  /* 0x000000cf60cf0221 */ /* 0x000fce0000010000 */
.L_x_8759:
[----:B------:R-:W-:Y:S05]  /*3ae0*/  BSYNC B0 ;  /* 0x0000000000007941 */ /* 0x000fea0003800000 */
.L_x_8757:
[----:B------:R-:W-:Y:S04]  /*3af0*/  BSSY B0, `(.L_x_8760) ;  /* 0x000000a000007945 */ /* 0x000fe80003800000 */
[----:B------:R-:W-:Y:S05]  /*3b00*/  @P3 BRA `(.L_x_8761) ;  /* 0x0000000000103947 */ /* 0x000fea0003800000 */
[----:B------:R-:W-:Y:S01]  /*3b10*/  MOV R206, RZ ;  /* 0x000000ff00ce7202 */ /* 0x000fe20000000f00 */
[----:B------:R-:W-:Y:S06]  /*3b20*/  @!P0 BRA `(.L_x_8762) ;  /* 0x0000000000188947 */ /* 0x000fec0003800000 */
[----:B-----5:R-:W-:Y:S01]  /*3b30*/  HADD2.F32 R206, -RZ, R90.H1_H1 ;  /* 0x3000005affce7230 */ /* 0x020fe20000004100 */
[----:B------:R-:W-:Y:S06]  /*3b40*/  BRA `(.L_x_8762) ;  /* 0x0000000000107947 */ /* 0x000fec0003800000 */
.L_x_8761:
[----:B-----5:R-:W-:Y:S02]  /*3b50*/  HADD2.F32 R206, -RZ, R94.H1_H1 ;  /* 0x3000005effce7230 */ /* 0x020fe40000004100 */
[----:B--2---:R-:W-:-:S03]  /*3b60*/  @P0 HADD2.F32 R97, -RZ, R90.H1_H1 ;  /* 0x3000005aff610230 */ /* 0x004fc60000004100 */
[----:B------:R-:W-:-:S04]  /*3b70*/  FMUL.FTZ R206, R206, UR8 ;  /* 0x00000008cece7c20 */ /* 0x000fc80008410000 */
[----:B------:R-:W-:-:S07]  /*3b80*/  @P0 FADD.FTZ R206, R97, R206 ;  /* 0x000000ce61ce0221 */ /* 0x000fce0000010000 */
.L_x_8762:
[----:B------:R-:W-:Y:S05]  /*3b90*/  BSYNC B0 ;  /* 0x0000000000007941 */ /* 0x000fea0003800000 */
.L_x_8760:
[----:B------:R-:W-:Y:S04]  /*3ba0*/  BSSY B0, `(.L_x_8763) ;  /* 0x000000a000007945 */ /* 0x000fe80003800000 */
[----:B------:R-:W-:Y:S05]  /*3bb0*/  @P3 BRA `(.L_x_8764) ;  /* 0x0000000000103947 */ /* 0x000fea0003800000 */
[----:B------:R-:W-:Y:S01]  /*3bc0*/  HFMA2.MMA R205, -RZ, RZ, 0, 0 ;  /* 0x00000000ffcd7435 */ /* 0x000fe200000001ff */
[----:B------:R-:W-:Y:S10]  /*3bd0*/  @!P0 BRA `(.L_x_8765) ;  /* 0x0000000000188947 */ /* 0x000ff40003800000 */
[----:B-----5:R-:W-:Y:S01]  /*3be0*/  HADD2.F32 R205, -RZ, R91.H0_H0 ;  /* 0x2000005bffcd7230 */ /* 0x020fe20000004100 */
[----:B------:R-:W-:Y:S06]  /*3bf0*/  BRA `(.L_x_8765) ;  /* 0x0000000000107947 */ /* 0x000fec0003800000 */
.L_x_8764:
[----:B-----5:R-:W-:Y:S02]  /*3c00*/  HADD2.F32 R205, -RZ, R95.H0_H0 ;  /* 0x2000005fffcd7230 */ /* 0x020fe40000004100 */
[----:B--2---:R-:W-:-:S03]  /*3c10*/  @P0 HADD2.F32 R96, -RZ, R91.H0_H0 ;  /* 0x2000005bff600230 */ /* 0x004fc60000004100 */
[----:B------:R-:W-:-:S04]  /*3c20*/  FMUL.FTZ R205, R205, UR8 ;  /* 0x00000008cdcd7c20 */ /* 0x000fc80008410000 */
[----:B------:R-:W-:-:S07]  /*3c30*/  @P0 FADD.FTZ R205, R96, R205 ;  /* 0x000000cd60cd0221 */ /* 0x000fce0000010000 */
.L_x_8765:
[----:B------:R-:W-:Y:S05]  /*3c40*/  BSYNC B0 ;  /* 0x0000000000007941 */ /* 0x000fea0003800000 */
.L_x_8763:
[----:B------:R-:W-:Y:S04]  /*3c50*/  BSSY B0, `(.L_x_8766) ;  /* 0x000000a000007945 */ /* 0x000fe80003800000 */
[----:B------:R-:W-:Y:S05]  /*3c60*/  @P3 BRA `(.L_x_8767) ;  /* 0x0000000000103947 */ /* 0x000fea0003800000 */
[----:B------:R-:W-:Y:S01]  /*3c70*/  MOV R204, RZ ;  /* 0x000000ff00cc7202 */ /* 0x000fe20000000f00 */
[----:B------:R-:W-:Y:S06]  /*3c80*/  @!P0 BRA `(.L_x_8768) ;  /* 0x0000000000188947 */ /* 0x000fec0003800000 */
[----:B-----5:R-:W-:Y:S01]  /*3c90*/  HADD2.F32 R204, -RZ, R91.H1_H1 ;  /* 0x3000005bffcc7230 */ /* 0x020fe20000004100 */
[----:B------:R-:W-:Y:S06]  /*3ca0*/  BRA `(.L_x_8768) ;  /* 0x0000000000107947 */ /* 0x000fec0003800000 */
.L_x_8767:
[----:B-----5:R-:W-:Y:S02]  /*3cb0*/  HADD2.F32 R204, -RZ, R95.H1_H1 ;  /* 0x3000005fffcc7230 */ /* 0x020fe40000004100 */
[----:B--2---:R-:W-:-:S03]  /*3cc0*/  @P0 HADD2.F32 R97, -RZ, R91.H1_H1 ;  /* 0x3000005bff610230 */ /* 0x004fc60000004100 */
[----:B------:R-:W-:-:S04]  /*3cd0*/  FMUL.FTZ R204, R204, UR8 ;  /* 0x00000008cccc7c20 */ /* 0x000fc80008410000 */
[----:B------:R-:W-:-:S07]  /*3ce0*/  @P0 FADD.FTZ R204, R97, R204 ;  /* 0x000000cc61cc0221 */ /* 0x000fce0000010000 */
.L_x_8768:
[----:B------:R-:W-:Y:S05]  /*3cf0*/  BSYNC B0 ;  /* 0x0000000000007941 */ /* 0x000fea0003800000 */
.L_x_8766:
        /* <DEDUP_REMOVED lines=20> */
.L_x_8770:
[----:B-----5:R-:W-:Y:S02]  /*3e40*/  HADD2.F32 R218, -RZ, R92.H0_H0 ;  /* 0x2000005cffda7230 */ /* 0x020fe40000004100 */
[----:B--2---:R-:W-:-:S03]  /*3e50*/  @P0 HADD2.F32 R97, -RZ, R88.H0_H0 ;  /* 0x20000058ff610230 */ /* 0x004fc60000004100 */
[----:B------:R-:W-:-:S04]  /*3e60*/  FMUL.FTZ R218, R218, UR8 ;  /* 0x00000008dada7c20 */ /* 0x000fc80008410000 */
[----:B------:R-:W-:-:S07]  /*3e70*/  @P0 FADD.FTZ R218, R97, R218 ;  /* 0x000000da61da0221 */ /* 0x000fce0000010000 */
.L_x_8771:
[----:B------:R-:W-:Y:S05]  /*3e80*/  BSYNC B0 ;  /* 0x0000000000007941 */ /* 0x000fea0003800000 */
.L_x_8769:
[----:B------:R-:W-:Y:S04]  /*3e90*/  BSSY B0, `(.L_x_8772) ;  /* 0x000000a000007945 */ /* 0x000fe80003800000 */
[----:B------:R-:W-:Y:S05]  /*3ea0*/  @P3 BRA `(.L_x_8773) ;  /* 0x0000000000103947 */ /* 0x000fea0003800000 */
[----:B------:R-:W-:Y:S01]  /*3eb0*/  MOV R217, RZ ;  /* 0x000000ff00d97202 */ /* 0x000fe20000000f00 */
[----:B------:R-:W-:Y:S06]  /*3ec0*/  @!P0 BRA `(.L_x_8774) ;  /* 0x0000000000188947 */ /* 0x000fec0003800000 */
[----:B-----5:R-:W-:Y:S01]  /*3ed0*/  HADD2.F32 R217, -RZ, R88.H1_H1 ;  /* 0x30000058ffd97230 */ /* 0x020fe20000004100 */
[----:B------:R-:W-:Y:S06]  /*3ee0*/  BRA `(.L_x_8774) ;  /* 0x0000000000107947 */ /* 0x000fec0003800000 */
.L_x_8773:
[----:B-----5:R-:W-:Y:S02]  /*3ef0*/  HADD2.F32 R217, -RZ, R92.H1_H1 ;  /* 0x3000005cffd97230 */ /* 0x020fe40000004100 */
[----:B--2---:R-:W-:-:S03]  /*3f00*/  @P0 HADD2.F32 R96, -RZ, R88.H1_H1 ;  /* 0x30000058ff600230 */ /* 0x004fc60000004100 */
[----:B------:R-:W-:-:S04]  /*3f10*/  FMUL.FTZ R217, R217, UR8 ;  /* 0x00000008d9d97c20 */ /* 0x000fc80008410000 */
[----:B------:R-:W-:-:S07]  /*3f20*/  @P0 FADD.FTZ R217, R96, R217 ;  /* 0x000000d960d90221 */ /* 0x000fce0000010000 */
.L_x_8774:
[----:B------:R-:W-:Y:S05]  /*3f30*/  BSYNC B0 ;  /* 0x0000000000007941 */ /* 0x000fea0003800000 */
.L_x_8772:
[----:B------:R-:W-:Y:S04]  /*3f40*/  BSSY B0, `(.L_x_8775) ;  /* 0x000000a000007945 */ /* 0x000fe80003800000 */
[----:B------:R-:W-:Y:S05]  /*3f50*/  @P3 BRA `(.L_x_8776) ;  /* 0x0000000000103947 */ /* 0x000fea0003800000 */
[----:B------:R-:W-:Y:S01]  /*3f60*/  HFMA2.MMA R215, -RZ, RZ, 0, 0 ;  /* 0x00000000ffd77435 */ /* 0x000fe200000001ff */
[----:B------:R-:W-:Y:S10]  /*3f70*/  @!P0 BRA `(.L_x_8777) ;  /* 0x0000000000188947 */ /* 0x000ff40003800000 */
[----:B-----5:R-:W-:Y:S01]  /*3f80*/  HADD2.F32 R215, -RZ, R89.H0_H0 ;  /* 0x20000059ffd77230 */ /* 0x020fe20000004100 */
[----:B------:R-:W-:Y:S06]  /*3f90*/  BRA `(.L_x_8777) ;  /* 0x0000000000107947 */ /* 0x000fec0003800000 */
.L_x_8776:
[----:B-----5:R-:W-:Y:S02]  /*3fa0*/  HADD2.F32 R215, -RZ, R93.H0_H0 ;  /* 0x2000005dffd77230 */ /* 0x020fe40000004100 */
[----:B--2---:R-:W-:-:S03]  /*3fb0*/  @P0 HADD2.F32 R96, -RZ, R89.H0_H0 ;  /* 0x20000059ff600230 */ /* 0x004fc60000004100 */
[----:B------:R-:W-:-:S04]  /*3fc0*/  FMUL.FTZ R215, R215, UR8 ;  /* 0x00000008d7d77c20 */ /* 0x000fc80008410000 */
[----:B------:R-:W-:-:S07]  /*3fd0*/  @P0 FADD.FTZ R215, R96, R215 ;  /* 0x000000d760d70221 */ /* 0x000fce0000010000 */
.L_x_8777:
[----:B------:R-:W-:Y:S05]  /*3fe0*/  BSYNC B0 ;  /* 0x0000000000007941 */ /* 0x000fea0003800000 */
.L_x_8775:
[----:B------:R-:W-:Y:S04]  /*3ff0*/  BSSY B0, `(.L_x_8778) ;  /* 0x000000a000007945 */ /* 0x000fe80003800000 */
[----:B------:R-:W-:Y:S05]  /*4000*/  @P3 BRA `(.L_x_8779) ;  /* 0x0000000000103947 */ /* 0x000fea0003800000 */
[----:B------:R-:W-:Y:S01]  /*4010*/  MOV R212, RZ ;  /* 0x000000ff00d47202 */ /* 0x000fe20000000f00 */
[----:B------:R-:W-:Y:S06]  /*4020*/  @!P0 BRA `(.L_x_8780) ;  /* 0x0000000000188947 */ /* 0x000fec0003800000 */
[----:B-----5:R-:W-:Y:S01]  /*4030*/  HADD2.F32 R212, -RZ, R89.H1_H1 ;  /* 0x30000059ffd47230 */ /* 0x020fe20000004100 */
[----:B------:R-:W-:Y:S06]  /*4040*/  BRA `(.L_x_8780) ;  /* 0x0000000000107947 */ /* 0x000fec0003800000 */
.L_x_8779:
[----:B-----5:R-:W-:Y:S02]  /*4050*/  HADD2.F32 R212, -RZ, R93.H1_H1 ;  /* 0x3000005dffd47230 */ /* 0x020fe40000004100 */
[----:B--2---:R-:W-:-:S03]  /*4060*/  @P0 HADD2.F32 R97, -RZ, R89.H1_H1 ;  /* 0x30000059ff610230 */ /* 0x004fc60000004100 */
[----:B------:R-:W-:-:S04]  /*4070*/  FMUL.FTZ R212, R212, UR8 ;  /* 0x00000008d4d47c20 */ /* 0x000fc80008410000 */
[----:B------:R-:W-:-:S07]  /*4080*/  @P0 FADD.FTZ R212, R97, R212 ;  /* 0x000000d461d40221 */ /* 0x000fce0000010000 */
.L_x_8780:
[----:B------:R-:W-:Y:S05]  /*4090*/  BSYNC B0 ;  /* 0x0000000000007941 */ /* 0x000fea0003800000 */
.L_x_8778:
[----:B------:R-:W-:Y:S04]  /*40a0*/  BSSY B0, `(.L_x_8781) ;  /* 0x000000a000007945 */ /* 0x000fe80003800000 */
[----:B------:R-:W-:Y:S05]  /*40b0*/  @P3 BRA `(.L_x_8782) ;  /* 0x0000000000103947 */ /* 0x000fea0003800000 */
[----:B------:R-:W-:Y:S01]  /*40c0*/  HFMA2.MMA R219, -RZ, RZ, 0, 0 ;  /* 0x00000000ffdb7435 */ /* 0x000fe200000001ff */
[----:B------:R-:W-:Y:S10]  /*40d0*/  @!P0 BRA `(.L_x_8783) ;  /* 0x0000000000188947 */ /* 0x000ff40003800000 */
[----:B-----5:R-:W-:Y:S01]  /*40e0*/  HADD2.F32 R219, -RZ, R90.H0_H0 ;  /* 0x2000005affdb7230 */ /* 0x020fe20000004100 */
[----:B------:R-:W-:Y:S06]  /*40f0*/  BRA `(.L_x_8783) ;  /* 0x0000000000107947 */ /* 0x000fec0003800000 */
.L_x_8782:
[----:B-----5:R-:W-:Y:S02]  /*4100*/  HADD2.F32 R219, -RZ, R94.H0_H0 ;  /* 0x2000005effdb7230 */ /* 0x020fe40000004100 */
[----:B--2---:R-:W-:-:S03]  /*4110*/  @P0 HADD2.F32 R96, -RZ, R90.H0_H0 ;  /* 0x2000005aff600230 */ /* 0x004fc60000004100 */
[----:B------:R-:W-:-:S04]  /*4120*/  FMUL.FTZ R219, R219, UR8 ;  /* 0x00000008dbdb7c20 */ /* 0x000fc80008410000 */
[----:B------:R-:W-:-:S07]  /*4130*/  @P0 FADD.FTZ R219, R96, R219 ;  /* 0x000000db60db0221 */ /* 0x000fce0000010000 */
.L_x_8783:
[----:B------:R-:W-:Y:S05]  /*4140*/  BSYNC B0 ;  /* 0x0000000000007941 */ /* 0x000fea0003800000 */
.L_x_8781:
[----:B------:R-:W-:Y:S04]  /*4150*/  BSSY B0, `(.L_x_8784) ;  /* 0x000000a000007945 */ /* 0x000fe80003800000 */
[----:B------:R-:W-:Y:S05]  /*4160*/  @P3 BRA `(.L_x_8785) ;  /* 0x0000000000103947 */ /* 0x000fea0003800000 */
[----:B------:R-:W-:Y:S01]  /*4170*/  MOV R214, RZ ;  /* 0x000000ff00d67202 */ /* 0x000fe20000000f00 */
[----:B------:R-:W-:Y:S06]  /*4180*/  @!P0 BRA `(.L_x_8786) ;  /* 0x0000000000188947 */ /* 0x000fec0003800000 */
[----:B-----5:R-:W-:Y:S01]  /*4190*/  HADD2.F32 R214, -RZ, R90.H1_H1 ;  /* 0x3000005affd67230 */ /* 0x020fe20000004100 */
[----:B------:R-:W-:Y:S06]  /*41a0*/  BRA `(.L_x_8786) ;  /* 0x0000000000107947 */ /* 0x000fec0003800000 */
.L_x_8785:
[----:B-----5:R-:W-:Y:S02]  /*41b0*/  HADD2.F32 R214, -RZ, R94.H1_H1 ;  /* 0x3000005effd67230 */ /* 0x020fe40000004100 */
[----:B--2---:R-:W-:-:S03]  /*41c0*/  @P0 HADD2.F32 R97, -RZ, R90.H1_H1 ;  /* 0x3000005aff610230 */ /* 0x004fc60000004100 */
[----:B------:R-:W-:-:S04]  /*41d0*/  FMUL.FTZ R214, R214, UR8 ;  /* 0x00000008d6d67c20 */ /* 0x000fc80008410000 */
[----:B------:R-:W-:-:S07]  /*41e0*/  @P0 FADD.FTZ R214, R97, R214 ;  /* 0x000000d661d60221 */ /* 0x000fce0000010000 */
.L_x_8786:
[----:B------:R-:W-:Y:S05]  /*41f0*/  BSYNC B0 ;  /* 0x0000000000007941 */ /* 0x000fea0003800000 */
.L_x_8784:
[----:B------:R-:W-:Y:S04]  /*4200*/  BSSY B0, `(.L_x_8787) ;  /* 0x000000a000007945 */ /* 0x000fe80003800000 */
[----:B------:R-:W-:Y:S05]  /*4210*/  @P3 BRA `(.L_x_8788) ;  /* 0x0000000000103947 */ /* 0x000fea0003800000 */
[----:B------:R-:W-:Y:S01]  /*4220*/  HFMA2.MMA R216, -RZ, RZ, 0, 0 ;  /* 0x00000000ffd87435 */ /* 0x000fe200000001ff */
[----:B------:R-:W-:Y:S10]  /*4230*/  @!P0 BRA `(.L_x_8789) ;  /* 0x0000000000188947 */ /* 0x000ff40003800000 */
[----:B-----5:R-:W-:Y:S01]  /*4240*/  HADD2.F32 R216, -RZ, R91.H0_H0 ;  /* 0x2000005bffd87230 */ /* 0x020fe20000004100 */
[----:B------:R-:W-:Y:S06]  /*4250*/  BRA `(.L_x_8789) ;  /* 0x0000000000107947 */ /* 0x000fec0003800000 */
.L_x_8788:
[----:B-----5:R-:W-:Y:S02]  /*4260*/  HADD2.F32 R216, -RZ, R95.H0_H0 ;  /* 0x2000005fffd87230 */ /* 0x020fe40000004100 */
[----:B--2---:R-:W-:-:S03]  /*4270*/  @P0 HADD2.F32 R97, -RZ, R91.H0_H0 ;  /* 0x2000005bff610230 */ /* 0x004fc60000004100 */
[----:B------:R-:W-:-:S04]  /*4280*/  FMUL.FTZ R216, R216, UR8 ;  /* 0x00000008d8d87c20 */ /* 0x000fc80008410000 */
[----:B------:R-:W-:-:S07]  /*4290*/  @P0 FADD.FTZ R216, R97, R216 ;  /* 0x000000d861d80221 */ /* 0x000fce0000010000 */
.L_x_8789:
[----:B------:R-:W-:Y:S05]  /*42a0*/  BSYNC B0 ;  /* 0x0000000000007941 */ /* 0x000fea0003800000 */
.L_x_8787:
[----:B------:R-:W-:Y:S04]  /*42b0*/  BSSY B0, `(.L_x_8790) ;  /* 0x000000a000007945 */ /* 0x000fe80003800000 */
[----:B------:R-:W-:Y:S05]  /*42c0*/  @P3 BRA `(.L_x_8791) ;  /* 0x0000000000103947 */ /* 0x000fea0003800000 */
[----:B------:R-:W-:Y:S01]  /*42d0*/  MOV R213, RZ ;  /* 0x000000ff00d57202 */ /* 0x000fe20000000f00 */
[----:B------:R-:W-:Y:S06]  /*42e0*/  @!P0 BRA `(.L_x_8792) ;  /* 0x0000000000188947 */ /* 0x000fec0003800000 */
[----:B-----5:R-:W-:Y:S01]  /*42f0*/  HADD2.F32 R213, -RZ, R91.H1_H1 ;  /* 0x3000005bffd57230 */ /* 0x020fe20000004100 */
[----:B------:R-:W-:Y:S06]  /*4300*/  BRA `(.L_x_8792) ;  /* 0x0000000000107947 */ /* 0x000fec0003800000 */
.L_x_8791:
[----:B-----5:R-:W-:Y:S02]  /*4310*/  HADD2.F32 R213, -RZ, R95.H1_H1 ;  /* 0x3000005fffd57230 */ /* 0x020fe40000004100 */
[----:B--2---:R-:W-:-:S03]  /*4320*/  @P0 HADD2.F32 R96, -RZ, R91.H1_H1 ;  /* 0x3000005bff600230 */ /* 0x004fc60000004100 */
[----:B------:R-:W-:-:S04]  /*4330*/  FMUL.FTZ R213, R213, UR8 ;  /* 0x00000008d5d57c20 */ /* 0x000fc80008410000 */
[----:B------:R-:W-:-:S07]  /*4340*/  @P0 FADD.FTZ R213, R96, R213 ;  /* 0x000000d560d50221 */ /* 0x000fce0000010000 */
.L_x_8792:
[----:B------:R-:W-:Y:S05]  /*4350*/  BSYNC B0 ;  /* 0x0000000000007941 */ /* 0x000fea0003800000 */
.L_x_8790:
[----:B--2---:R-:W0:Y:S01]  /*4360*/  @P2 LDC.64 R156, c[0x0][0x220] ;  /* 0x00008800ff9c2b82 */ /* 0x004e220000000a00 */
[----:B------:R-:W-:Y:S01]  /*4370*/  IADD3 R221, R203, 0x120, RZ ;  /* 0x00000120cbdd7810 */ /* 0x000fe20007ffe0ff */
[----:B------:R-:W-:Y:S01]  /*4380*/  IMAD.WIDE.U32 R118, R223, 0x10, R100 ;  /* 0x00000010df767825 */ /* 0x000fe200078e0064 */
[----:B------:R-:W-:Y:S02]  /*4390*/  @P2 IADD3 R203, R202, 0x120, RZ ;  /* 0x00000120cacb2810 */ /* 0x000fe40007ffe0ff */
        /* <DEDUP_REMOVED lines=16> */
.L_x_8794:
[----:B-----5:R-:W-:Y:S02]  /*44a0*/  HADD2.F32 R203, -RZ, R92.H0_H0 ;  /* 0x2000005cffcb7230 */ /* 0x020fe40000004100 */
[----:B--2---:R-:W-:-:S03]  /*44b0*/  @P0 HADD2.F32 R96, -RZ, R88.H0_H0 ;  /* 0x20000058ff600230 */ /* 0x004fc60000004100 */
[----:B------:R-:W-:-:S04]  /*44c0*/  FMUL.FTZ R203, R203, UR8 ;  /* 0x00000008cbcb7c20 */ /* 0x000fc80008410000 */
[----:B------:R-:W-:-:S07]  /*44d0*/  @P0 FADD.FTZ R203, R96, R203 ;  /* 0x000000cb60cb0221 */ /* 0x000fce0000010000 */
.L_x_8795:
[----:B------:R-:W-:Y:S05]  /*44e0*/  BSYNC B0 ;  /* 0x0000000000007941 */ /* 0x000fea0003800000 */
.L_x_8793:
[----:B------:R-:W-:Y:S04]  /*44f0*/  BSSY B0, `(.L_x_8796) ;  /* 0x000000a000007945 */ /* 0x000fe80003800000 */
[----:B------:R-:W-:Y:S05]  /*4500*/  @P3 BRA `(.L_x_8797) ;  /* 0x0000000000103947 */ /* 0x000fea0003800000 */
[----:B--2---:R-:W-:Y:S01]  /*4510*/  MOV R118, RZ ;  /* 0x000000ff00767202 */ /* 0x004fe20000000f00 */
[----:B------:R-:W-:Y:S06]  /*4520*/  @!P0 BRA `(.L_x_8798) ;  /* 0x0000000000188947 */ /* 0x000fec0003800000 */
[----:B-----5:R-:W-:Y:S01]  /*4530*/  HADD2.F32 R118, -RZ, R88.H1_H1 ;  /* 0x30000058ff767230 */ /* 0x020fe20000004100 */
[----:B------:R-:W-:Y:S06]  /*4540*/  BRA `(.L_x_8798) ;  /* 0x0000000000107947 */ /* 0x000fec0003800000 */
.L_x_8797:
[----:B--2--5:R-:W-:Y:S02]  /*4550*/  HADD2.F32 R118, -RZ, R92.H1_H1 ;  /* 0x3000005cff767230 */ /* 0x024fe40000004100 */
[----:B------:R-:W-:-:S03]  /*4560*/  @P0 HADD2.F32 R97, -RZ, R88.H1_H1 ;  /* 0x30000058ff610230 */ /* 0x000fc60000004100 */
[----:B------:R-:W-:-:S04]  /*4570*/  FMUL.FTZ R118, R118, UR8 ;  /* 0x0000000876767c20 */ /* 0x000fc80008410000 */
[----:B------:R-:W-:-:S07]  /*4580*/  @P0 FADD.FTZ R118, R97, R118 ;  /* 0x0000007661760221 */ /* 0x000fce0000010000 */
.L_x_8798:
[----:B------:R-:W-:Y:S05]  /*4590*/  BSYNC B0 ;  /* 0x0000000000007941 */ /* 0x000fea0003800000 */
.L_x_8796:
[----:B------:R-:W-:Y:S04]  /*45a0*/  BSSY B0, `(.L_x_8799) ;  /* 0x000000a000007945 */ /* 0x000fe80003800000 */
[----:B------:R-:W-:Y:S05]  /*45b0*/  @P3 BRA `(.L_x_8800) ;  /* 0x0000000000103947 */ /* 0x000fea0003800000 */
[----:B------:R-:W-:Y:S01]  /*45c0*/  HFMA2.MMA R119, -RZ, RZ, 0, 0 ;  /* 0x00000000ff777435 */ /* 0x000fe200000001ff */
[----:B------:R-:W-:Y:S10]  /*45d0*/  @!P0 BRA `(.L_x_8801) ;  /* 0x0000000000188947 */ /* 0x000ff40003800000 */
[----:B-----5:R-:W-:Y:S01]  /*45e0*/  HADD2.F32 R119, -RZ, R89.H0_H0 ;  /* 0x20000059ff777230 */ /* 0x020fe20000004100 */
[----:B------:R-:W-:Y:S06]  /*45f0*/  BRA `(.L_x_8801) ;  /* 0x0000000000107947 */ /* 0x000fec0003800000 */
.L_x_8800:
[----:B-----5:R-:W-:Y:S02]  /*4600*/  HADD2.F32 R119, -RZ, R93.H0_H0 ;  /* 0x2000005dff777230 */ /* 0x020fe40000004100 */
[----:B------:R-:W-:-:S03]  /*4610*/  @P0 HADD2.F32 R96, -RZ, R89.H0_H0 ;  /* 0x20000059ff600230 */ /* 0x000fc60000004100 */
[----:B------:R-:W-:-:S04]  /*4620*/  FMUL.FTZ R119, R119, UR8 ;  /* 0x0000000877777c20 */ /* 0x000fc80008410000 */
[----:B------:R-:W-:-:S07]  /*4630*/  @P0 FADD.FTZ R119, R96, R119 ;  /* 0x0000007760770221 */ /* 0x000fce0000010000 */
.L_x_8801:
[----:B------:R-:W-:Y:S05]  /*4640*/  BSYNC B0 ;  /* 0x0000000000007941 */ /* 0x000fea0003800000 */
.L_x_8799:
[----:B------:R-:W-:Y:S04]  /*4650*/  BSSY B0, `(.L_x_8802) ;  /* 0x000000a000007945 */ /* 0x000fe80003800000 */
[----:B------:R-:W-:Y:S05]  /*4660*/  @P3 BRA `(.L_x_8803) ;  /* 0x0000000000103947 */ /* 0x000fea0003800000 */
[----:B------:R-:W-:Y:S01]  /*4670*/  MOV R116, RZ ;  /* 0x000000ff00747202 */ /* 0x000fe20000000f00 */
[----:B------:R-:W-:Y:S06]  /*4680*/  @!P0 BRA `(.L_x_8804) ;  /* 0x0000000000188947 */ /* 0x000fec0003800000 */
[----:B-----5:R-:W-:Y:S01]  /*4690*/  HADD2.F32 R116, -RZ, R89.H1_H1 ;  /* 0x30000059ff747230 */ /* 0x020fe20000004100 */
[----:B------:R-:W-:Y:S06]  /*46a0*/  BRA `(.L_x_8804) ;  /* 0x0000000000107947 */ /* 0x000fec0003800000 */
.L_x_8803:
[----:B-----5:R-:W-:Y:S02]  /*46b0*/  HADD2.F32 R116, -RZ, R93.H1_H1 ;  /* 0x3000005dff747230 */ /* 0x020fe40000004100 */
[----:B------:R-:W-:-:S03]  /*46c0*/  @P0 HADD2.F32 R97, -RZ, R89.H1_H1 ;  /* 0x30000059ff610230 */ /* 0x000fc60000004100 */
[----:B------:R-:W-:-:S04]  /*46d0*/  FMUL.FTZ R116, R116, UR8 ;  /* 0x0000000874747c20 */ /* 0x000fc80008410000 */
[----:B------:R-:W-:-:S07]  /*46e0*/  @P0 FADD.FTZ R116, R97, R116 ;  /* 0x0000007461740221 */ /* 0x000fce0000010000 */
.L_x_8804:
[----:B------:R-:W-:Y:S05]  /*46f0*/  BSYNC B0 ;  /* 0x0000000000007941 */ /* 0x000fea0003800000 */
.L_x_8802:
[----:B------:R-:W-:Y:S04]  /*4700*/  BSSY B0, `(.L_x_8805) ;  /* 0x000000a000007945 */ /* 0x000fe80003800000 */
[----:B------:R-:W-:Y:S05]  /*4710*/  @P3 BRA `(.L_x_8806) ;  /* 0x0000000000103947 */ /* 0x000fea0003800000 */
[----:B------:R-:W-:Y:S01]  /*4720*/  HFMA2.MMA R156, -RZ, RZ, 0, 0 ;  /* 0x00000000ff9c7435 */ /* 0x000fe200000001ff */
[----:B------:R-:W-:Y:S10]  /*4730*/  @!P0 BRA `(.L_x_8807) ;  /* 0x0000000000188947 */ /* 0x000ff40003800000 */
[----:B-----5:R-:W-:Y:S01]  /*4740*/  HADD2.F32 R156, -RZ, R90.H0_H0 ;  /* 0x2000005aff9c7230 */ /* 0x020fe20000004100 */
[----:B------:R-:W-:Y:S06]  /*4750*/  BRA `(.L_x_8807) ;  /* 0x0000000000107947 */ /* 0x000fec0003800000 */
.L_x_8806:
[----:B-----5:R-:W-:Y:S02]  /*4760*/  HADD2.F32 R156, -RZ, R94.H0_H0 ;  /* 0x2000005eff9c7230 */ /* 0x020fe40000004100 */
[----:B------:R-:W-:-:S03]  /*4770*/  @P0 HADD2.F32 R97, -RZ, R90.H0_H0 ;  /* 0x2000005aff610230 */ /* 0x000fc60000004100 */
[----:B------:R-:W-:-:S04]  /*4780*/  FMUL.FTZ R156, R156, UR8 ;  /* 0x000000089c9c7c20 */ /* 0x000fc80008410000 */
[----:B------:R-:W-:-:S07]  /*4790*/  @P0 FADD.FTZ R156, R97, R156 ;  /* 0x0000009c619c0221 */ /* 0x000fce0000010000 */
.L_x_8807:
[----:B------:R-:W-:Y:S05]  /*47a0*/  BSYNC B0 ;  /* 0x0000000000007941 */ /* 0x000fea0003800000 */
.L_x_8805:
[----:B------:R-:W-:Y:S04]  /*47b0*/  BSSY B0, `(.L_x_8808) ;  /* 0x000000a000007945 */ /* 0x000fe80003800000 */
[----:B------:R-:W-:Y:S05]  /*47c0*/  @P3 BRA `(.L_x_8809) ;  /* 0x0000000000103947 */ /* 0x000fea0003800000 */
[----:B------:R-:W-:Y:S01]  /*47d0*/  MOV R117, RZ ;  /* 0x000000ff00757202 */ /* 0x000fe20000000f00 */
[----:B------:R-:W-:Y:S06]  /*47e0*/  @!P0 BRA `(.L_x_8810) ;  /* 0x0000000000188947 */ /* 0x000fec0003800000 */
[----:B-----5:R-:W-:Y:S01]  /*47f0*/  HADD2.F32 R117, -RZ, R90.H1_H1 ;  /* 0x3000005aff757230 */ /* 0x020fe20000004100 */
[----:B------:R-:W-:Y:S06]  /*4800*/  BRA `(.L_x_8810) ;  /* 0x0000000000107947 */ /* 0x000fec0003800000 */
.L_x_8809:
[----:B-----5:R-:W-:Y:S02]  /*4810*/  HADD2.F32 R117, -RZ, R94.H1_H1 ;  /* 0x3000005eff757230 */ /* 0x020fe40000004100 */
[----:B------:R-:W-:-:S03]  /*4820*/  @P0 HADD2.F32 R96, -RZ, R90.H1_H1 ;  /* 0x3000005aff600230 */ /* 0x000fc60000004100 */
[----:B------:R-:W-:-:S04]  /*4830*/  FMUL.FTZ R117, R117, UR8 ;  /* 0x0000000875757c20 */ /* 0x000fc80008410000 */
[----:B------:R-:W-:-:S07]  /*4840*/  @P0 FADD.FTZ R117, R96, R117 ;  /* 0x0000007560750221 */ /* 0x000fce0000010000 */
.L_x_8810:
[----:B------:R-:W-:Y:S05]  /*4850*/  BSYNC B0 ;  /* 0x0000000000007941 */ /* 0x000fea0003800000 */
.L_x_8808:
[----:B------:R-:W-:Y:S04]  /*4860*/  BSSY B0, `(.L_x_8811) ;  /* 0x000000a000007945 */ /* 0x000fe80003800000 */
[----:B------:R-:W-:Y:S05]  /*4870*/  @P3 BRA `(.L_x_8812) ;  /* 0x0000000000103947 */ /* 0x000fea0003800000 */
[----:B------:R-:W-:Y:S01]  /*4880*/  HFMA2.MMA R157, -RZ, RZ, 0, 0 ;  /* 0x00000000ff9d7435 */ /* 0x000fe200000001ff */
[----:B------:R-:W-:Y:S10]  /*4890*/  @!P0 BRA `(.L_x_8813) ;  /* 0x0000000000188947 */ /* 0x000ff40003800000 */
[----:B-----5:R-:W-:Y:S01]  /*48a0*/  HADD2.F32 R157, -RZ, R91.H0_H0 ;  /* 0x2000005bff9d7230 */ /* 0x020fe20000004100 */
[----:B------:R-:W-:Y:S06]  /*48b0*/  BRA `(.L_x_8813) ;  /* 0x0000000000107947 */ /* 0x000fec0003800000 */
.L_x_8812:
[----:B-----5:R-:W-:Y:S02]  /*48c0*/  HADD2.F32 R157, -RZ, R95.H0_H0 ;  /* 0x2000005fff9d7230 */ /* 0x020fe40000004100 */
[----:B------:R-:W-:-:S03]  /*48d0*/  @P0 HADD2.F32 R96, -RZ, R91.H0_H0 ;  /* 0x2000005bff600230 */ /* 0x000fc60000004100 */
[----:B------:R-:W-:-:S04]  /*48e0*/  FMUL.FTZ R157, R157, UR8 ;  /* 0x000000089d9d7c20 */ /* 0x000fc80008410000 */
[----:B------:R-:W-:-:S07]  /*48f0*/  @P0 FADD.FTZ R157, R96, R157 ;  /* 0x0000009d609d0221 */ /* 0x000fce0000010000 */
.L_x_8813:
[----:B------:R-:W-:Y:S05]  /*4900*/  BSYNC B0 ;  /* 0x0000000000007941 */ /* 0x000fea0003800000 */
.L_x_8811:
[----:B------:R-:W-:Y:S04]  /*4910*/  BSSY B0, `(.L_x_8814) ;  /* 0x000000a000007945 */ /* 0x000fe80003800000 */
[----:B------:R-:W-:Y:S05]  /*4920*/  @P3 BRA `(.L_x_8815) ;  /* 0x0000000000103947 */ /* 0x000fea0003800000 */
[----:B------:R-:W-:Y:S01]  /*4930*/  MOV R202, RZ ;  /* 0x000000ff00ca7202 */ /* 0x000fe20000000f00 */
[----:B------:R-:W-:Y:S06]  /*4940*/  @!P0 BRA `(.L_x_8816) ;  /* 0x0000000000188947 */ /* 0x000fec0003800000 */
[----:B-----5:R-:W-:Y:S01]  /*4950*/  HADD2.F32 R202, -RZ, R91.H1_H1 ;  /* 0x3000005bffca7230 */ /* 0x020fe20000004100 */
[----:B------:R-:W-:Y:S06]  /*4960*/  BRA `(.L_x_8816) ;  /* 0x0000000000107947 */ /* 0x000fec0003800000 */
.L_x_8815:
[----:B-----5:R-:W-:Y:S02]  /*4970*/  HADD2.F32 R202, -RZ, R95.H1_H1 ;  /* 0x3000005fffca7230 */ /* 0x020fe40000004100 */
[----:B------:R-:W-:-:S03]  /*4980*/  @P0 HADD2.F32 R97, -RZ, R91.H1_H1 ;  /* 0x3000005bff610230 */ /* 0x000fc60000004100 */
[----:B------:R-:W-:-:S04]  /*4990*/  FMUL.FTZ R202, R202, UR8 ;  /* 0x00000008caca7c20 */ /* 0x000fc80008410000 */
[----:B------:R-:W-:-:S07]  /*49a0*/  @P0 FADD.FTZ R202, R97, R202 ;  /* 0x000000ca61ca0221 */ /* 0x000fce0000010000 */
.L_x_8816:
[----:B------:R-:W-:Y:S05]  /*49b0*/  BSYNC B0 ;  /* 0x0000000000007941 */ /* 0x000fea0003800000 */
.L_x_8814:
[----:B------:R-:W-:Y:S01]  /*49c0*/  FADD.FTZ R97, RZ, R109 ;  /* 0x0000006dff617221 */ /* 0x000fe20000010000 */
[----:B------:R-:W-:Y:S01]  /*49d0*/  IMAD.WIDE.U32 R100, R221, 0x10, R100 ;  /* 0x00000010dd647825 */ /* 0x000fe200078e0064 */
[----:B------:R-:W-:Y:S01]  /*49e0*/  F2FP.F16.F32.PACK_AB R99, R202, R157 ;  /* 0x0000009dca63723e */ /* 0x000fe200000000ff */
[----:B------:R-:W-:Y:S02]  /*49f0*/  UMOV UR10, 0xffffffff ;  /* 0xffffffff000a7882 */ /* 0x000fe40000000000 */
[----:B------:R-:W-:Y:S01]  /*4a00*/  FADD.FTZ R96, R97, R108 ;  /* 0x0000006c61607221 */ /* 0x000fe20000010000 */
[----:B------:R-:W-:Y:S02]  /*4a10*/  F2FP.F16.F32.PACK_AB R98, R117, R156 ;  /* 0x0000009c7562723e */ /* 0x000fe400000000ff */
        /* <DEDUP_REMOVED lines=72> */
[----:B------:R-:W-:-:S03]  /*4ea0*/  F2FP.F16.F32.PACK_AB R96, R118, R203 ;  /* 0x000000cb7660723e */ /* 0x000fc600000000ff */
[----:B------:R-:W-:Y:S01]  /*4eb0*/  FADD.FTZ R220, R97, R118 ;  /* 0x0000007661dc7221 */ /* 0x000fe20000010000 */
[----:B------:R-:W-:-:S03]  /*4ec0*/  F2FP.F16.F32.PACK_AB R97, R116, R119 ;  /* 0x000000777461723e */ /* 0x000fc600000000ff */
        /* <DEDUP_REMOVED lines=189> */
.L_x_8832:
        /* <DEDUP_REMOVED lines=17> */
[----:B------:R-:W-:Y:S01]  /*5bb0*/  FSEL R96, R221, RZ, !P1 ;  /* 0x000000ffdd607208 */ /* 0x000fe20004800000 */
[----:B------:R-:W-:Y:S01]  /*5bc0*/  HADD2.F32 R99, -RZ, R87.H1_H1 ;  /* 0x30000057ff637230 */ /* 0x000fe20000004100 */
[----:B------:R-:W-:-:S03]  /*5bd0*/  IADD3 R98, R111, -0x1, RZ ;  /* 0xffffffff6f627810 */ /* 0x000fc60007ffe0ff */
[C---:B------:R-:W-:Y:S01]  /*5be0*/  FADD.FTZ R110, -R96.reuse, R105 ;  /* 0x00000069606e7221 */ /* 0x040fe20000010100 */
[----:B------:R-:W-:Y:S01]  /*5bf0*/  FADD.FTZ R108, -R96, R108 ;  /* 0x0000006c606c7221 */ /* 0x000fe20000010100 */
[----:B------:R-:W-:Y:S02]  /*5c00*/  IMAD R113, R98, R113, RZ ;  /* 0x0000007162717224 */ /* 0x000fe400078e02ff */
[C---:B------:R-:W-:Y:S01]  /*5c10*/  FADD.FTZ R98, -R96.reuse, R109 ;  /* 0x0000006d60627221 */ /* 0x040fe20000010100 */
[C---:B------:R-:W-:Y:S01]  /*5c20*/  FADD.FTZ R100, -R96.reuse, R107 ;  /* 0x0000006b60647221 */ /* 0x040fe20000010100 */
[C---:B------:R-:W-:Y:S01]  /*5c30*/  FADD.FTZ R106, -R96.reuse, R106 ;  /* 0x0000006a606a7221 */ /* 0x040fe20000010100 */
[C---:B------:R-:W-:Y:S01]  /*5c40*/  FADD.FTZ R104, -R96.reuse, R104 ;  /* 0x0000006860687221 */ /* 0x040fe20000010100 */
[C---:B0-----:R-:W-:Y:S01]  /*5c50*/  FADD.FTZ R220, -R96.reuse, R103 ;  /* 0x0000006760dc7221 */ /* 0x041fe20000010100 */
        /* <DEDUP_REMOVED lines=73> */
[----:B------:R-:W-:-:S02]  /*60f0*/  HADD2.F32 R96, -RZ, R86.H0_H0 ;  /* 0x20000056ff607230 */ /* 0x000fc40000004100 */
[C---:B------:R-:W-:Y:S01]  /*6100*/  FMUL.FTZ R110, R101.reuse, R110 ;  /* 0x0000006e656e7220 */ /* 0x040fe20000410000 */
[C---:B------:R-:W-:Y:S01]  /*6110*/  FMUL.FTZ R100, R101.reuse, R100 ;  /* 0x0000006465647220 */ /* 0x040fe20000410000 */
[C---:B------:R-:W-:Y:S01]  /*6120*/  FMUL.FTZ R169, R101.reuse, R162 ;  /* 0x000000a265a97220 */ /* 0x040fe20000410000 */
[C---:B------:R-:W-:Y:S01]  /*6130*/  FMUL.FTZ R226, R101.reuse, R226 ;  /* 0x000000e265e27220 */ /* 0x040fe20000410000 */
[----:B------:R-:W-:Y:S01]  /*6140*/  FFMA.FTZ R96, R110, R96, R5 ;  /* 0x000000606e607223 */ /* 0x000fe20000010005 */
[----:B------:R-:W-:Y:S02]  /*6150*/  HADD2.F32 R110, -RZ, R85.H0_H0 ;  /* 0x20000055ff6e7230 */ /* 0x000fe40000004100 */
[C---:B------:R-:W-:Y:S01]  /*6160*/  FMUL.FTZ R162, R101.reuse, R203 ;  /* 0x000000cb65a27220 */ /* 0x040fe20000410000 */
[C---:B------:R-:W-:Y:S01]  /*6170*/  FMUL.FTZ R203, R101.reuse, R118 ;  /* 0x0000007665cb7220 */ /* 0x040fe20000410000 */
[C---:B------:R-:W-:Y:S01]  /*6180*/  FMUL.FTZ R103, R101.reuse, R98 ;  /* 0x0000006265677220 */ /* 0x040fe20000410000 */
[----:B------:R-:W-:Y:S01]  /*6190*/  FMUL.FTZ R105, R101, R108 ;  /* 0x0000006c65697220 */ /* 0x000fe20000410000 */
[----:B------:R-:W-:Y:S01]  /*61a0*/  FFMA.FTZ R110, R100, R110, R3 ;  /* 0x0000006e646e7223 */ /* 0x000fe20000010003 */
[----:B------:R-:W-:-:S02]  /*61b0*/  HADD2.F32 R100, -RZ, R82.H0_H0 ;  /* 0x20000052ff647230 */ /* 0x000fc40000004100 */
        /* <DEDUP_REMOVED lines=73> */
[----:B------:R-:W-:Y:S01]  /*6650*/  HADD2.F32 R101, -RZ, R84.H0_H0 ;  /* 0x20000054ff657230 */ /* 0x000fe20000004100 */
[----:B------:R-:W-:Y:S01]  /*6660*/  SHF.R.S32.HI R166, RZ, 0x1f, R113 ;  /* 0x0000001fffa67819 */ /* 0x000fe20000011471 */
[----:B------:R-:W-:-:S02]  /*6670*/  HADD2.F32 R100, -RZ, R80.H0_H0 ;  /* 0x20000050ff647230 */ /* 0x000fc40000004100 */
[----:B------:R-:W-:Y:S01]  /*6680*/  FFMA.FTZ R99, R111, R99, R8 ;  /* 0x000000636f637223 */ /* 0x000fe20000010008 */
[----:B------:R-:W-:Y:S02]  /*6690*/  HADD2.F32 R170, -RZ, R81.H1_H1 ;  /* 0x30000051ffaa7230 */ /* 0x000fe40000004100 */
[----:B------:R-:W-:Y:S01]  /*66a0*/  FFMA.FTZ R103, R103, R101, R0 ;  /* 0x0000006567677223 */ /* 0x000fe20000010000 */
[----:B------:R-:W-:Y:S02]  /*66b0*/  HADD2.F32 R101, -RZ, R82.H1_H1 ;  /* 0x30000052ff657230 */ /* 0x000fe40000004100 */
[----:B------:R-:W-:Y:S01]  /*66c0*/  FFMA.FTZ R222, R222, R100, R9 ;  /* 0x00000064dede7223 */ /* 0x000fe20000010009 */
[----:B------:R-:W-:Y:S02]  /*66d0*/  HADD2.F32 R100, -RZ, R77.H0_H0 ;  /* 0x2000004dff647230 */ /* 0x000fe40000004100 */
[----:B------:R-:W-:Y:S01]  /*66e0*/  FFMA.FTZ R170, R155, R170, R12 ;  /* 0x000000aa9baa7223 */ /* 0x000fe2000001000c */
[----:B------:R-:W-:-:S02]  /*66f0*/  HADD2.F32 R155, -RZ, R78.H1_H1 ;  /* 0x3000004eff9b7230 */ /* 0x000fc40000004100 */
[----:B------:R-:W-:Y:S01]  /*6700*/  FFMA.FTZ R159, R159, R101, R14 ;  /* 0x000000659f9f7223 */ /* 0x000fe2000001000e */
[----:B------:R-:W-:Y:S02]  /*6710*/  HADD2.F32 R101, -RZ, R80.H1_H1 ;  /* 0x30000050ff657230 */ /* 0x000fe40000004100 */
[----:B------:R-:W-:Y:S01]  /*6720*/  FFMA.FTZ R232, R232, R100, R19 ;  /* 0x00000064e8e87223 */ /* 0x000fe20000010013 */
[----:B------:R-:W-:Y:S02]  /*6730*/  HADD2.F32 R100, -RZ, R76.H0_H0 ;  /* 0x2000004cff647230 */ /* 0x000fe40000004100 */
[----:B------:R-:W-:Y:S01]  /*6740*/  FFMA.FTZ R167, R167, R155, R22 ;  /* 0x0000009ba7a77223 */ /* 0x000fe20000010016 */
[----:B------:R-:W-:Y:S02]  /*6750*/  HADD2.F32 R157, -RZ, R86.H1_H1 ;  /* 0x30000056ff9d7230 */ /* 0x000fe40000004100 */
[----:B------:R-:W-:Y:S01]  /*6760*/  FFMA.FTZ R115, R115, R101, R10 ;  /* 0x0000006573737223 */ /* 0x000fe2000001000a */
[----:B------:R-:W-:-:S02]  /*6770*/  HADD2.F32 R101, -RZ, R77.H1_H1 ;  /* 0x3000004dff657230 */ /* 0x000fc40000004100 */
[----:B------:R-:W-:Y:S01]  /*6780*/  FFMA.FTZ R230, R230, R100, R17 ;  /* 0x00000064e6e67223 */ /* 0x000fe20000010011 */
[----:B------:R-:W-:Y:S02]  /*6790*/  HADD2.F32 R100, -RZ, R72.H0_H0 ;  /* 0x20000048ff647230 */ /* 0x000fe40000004100 */
[----:B------:R-:W-:Y:S01]  /*67a0*/  FFMA.FTZ R109, R109, R157, R6 ;  /* 0x0000009d6d6d7223 */ /* 0x000fe20000010006 */
[----:B------:R-:W-:Y:S02]  /*67b0*/  HADD2.F32 R172, -RZ, R79.H1_H1 ;  /* 0x3000004fffac7230 */ /* 0x000fe40000004100 */
[----:B------:R-:W-:Y:S01]  /*67c0*/  FFMA.FTZ R165, R165, R101, R20 ;  /* 0x00000065a5a57223 */ /* 0x000fe20000010014 */
[----:B------:R-:W-:Y:S02]  /*67d0*/  HADD2.F32 R101, -RZ, R76.H1_H1 ;  /* 0x3000004cff657230 */ /* 0x000fe40000004100 */
[----:B------:R-:W-:Y:S01]  /*67e0*/  FFMA.FTZ R238, R238, R100, R25 ;  /* 0x00000064eeee7223 */ /* 0x000fe20000010019 */
[----:B------:R-:W-:-:S02]  /*67f0*/  HADD2.F32 R100, -RZ, R69.H0_H0 ;  /* 0x20000045ff647230 */ /* 0x000fc40000004100 */
[----:B------:R-:W-:Y:S01]  /*6800*/  FFMA.FTZ R172, R169, R172, R24 ;  /* 0x000000aca9ac7223 */ /* 0x000fe20000010018 */
[--C-:B------:R-:W-:Y:S02]  /*6810*/  HADD2.F32 R155, -RZ, R75.reuse.H0_H0 ;  /* 0x2000004bff9b7230 */ /* 0x100fe40000004100 */
[----:B------:R-:W-:Y:S01]  /*6820*/  FFMA.FTZ R163, R163, R101, R18 ;  /* 0x00000065a3a37223 */ /* 0x000fe20000010012 */
[----:B------:R-:W-:Y:S02]  /*6830*/  HADD2.F32 R101, -RZ, R72.H1_H1 ;  /* 0x30000048ff657230 */ /* 0x000fe40000004100 */
[----:B------:R-:W-:Y:S01]  /*6840*/  FFMA.FTZ R248, R248, R100, R35 ;  /* 0x00000064f8f87223 */ /* 0x000fe20000010023 */
[----:B------:R-:W-:Y:S02]  /*6850*/  HADD2.F32 R100, -RZ, R68.H0_H0 ;  /* 0x20000044ff647230 */ /* 0x000fe40000004100 */
[----:B------:R-:W-:Y:S01]  /*6860*/  FFMA.FTZ R244, R244, R155, R31 ;  /* 0x0000009bf4f47223 */ /* 0x000fe2000001001f */
[----:B------:R-:W-:-:S02]  /*6870*/  HADD2.F32 R157, -RZ, R75.H1_H1 ;  /* 0x3000004bff9d7230 */ /* 0x000fc40000004100 */
[----:B------:R-:W-:Y:S01]  /*6880*/  FFMA.FTZ R171, R171, R101, R26 ;  /* 0x00000065abab7223 */ /* 0x000fe2000001001a */
[----:B------:R-:W-:Y:S02]  /*6890*/  HADD2.F32 R101, -RZ, R70.H0_H0 ;  /* 0x20000046ff657230 */ /* 0x000fe40000004100 */
[----:B------:R-:W-:Y:S01]  /*68a0*/  FFMA.FTZ R246, R246, R100, R33 ;  /* 0x00000064f6f67223 */ /* 0x000fe20000010021 */
[----:B------:R-:W-:Y:S02]  /*68b0*/  HADD2.F32 R100, -RZ, R64.H0_H0 ;  /* 0x20000040ff647230 */ /* 0x000fe40000004100 */
[----:B------:R-:W-:Y:S01]  /*68c0*/  FFMA.FTZ R177, R177, R157, R32 ;  /* 0x0000009db1b17223 */ /* 0x000fe20000010020 */
[----:B------:R-:W-:Y:S02]  /*68d0*/  HADD2.F32 R174, -RZ, R73.H1_H1 ;  /* 0x30000049ffae7230 */ /* 0x000fe40000004100 */
[----:B------:R-:W-:Y:S01]  /*68e0*/  FFMA.FTZ R250, R250, R101, R37 ;  /* 0x00000065fafa7223 */ /* 0x000fe20000010025 */
[----:B------:R-:W-:-:S02]  /*68f0*/  HADD2.F32 R101, -RZ, R68.H1_H1 ;  /* 0x30000044ff657230 */ /* 0x000fc40000004100 */
[----:B------:R-:W-:Y:S01]  /*6900*/  FFMA.FTZ R186, R186, R100, R41 ;  /* 0x00000064baba7223 */ /* 0x000fe20000010029 */
[----:B------:R-:W-:Y:S02]  /*6910*/  HADD2.F32 R100, -RZ, R64.H1_H1 ;  /* 0x30000040ff647230 */ /* 0x000fe40000004100 */
[----:B------:R-:W-:Y:S01]  /*6920*/  FFMA.FTZ R174, R173, R174, R28 ;  /* 0x000000aeadae7223 */ /* 0x000fe2000001001c */
[----:B------:R-:W-:Y:S02]  /*6930*/  HADD2.F32 R169, -RZ, R71.H1_H1 ;  /* 0x30000047ffa97230 */ /* 0x000fe40000004100 */
[----:B------:R-:W-:Y:S01]  /*6940*/  FFMA.FTZ R179, R179, R101, R34 ;  /* 0x00000065b3b37223 */ /* 0x000fe20000010022 */
[----:B------:R-:W-:Y:S02]  /*6950*/  HADD2.F32 R101, -RZ, R65.H0_H0 ;  /* 0x20000041ff657230 */ /* 0x000fe40000004100 */
[----:B------:R-:W-:Y:S01]  /*6960*/  FFMA.FTZ R187, R187, R100, R42 ;  /* 0x00000064bbbb7223 */ /* 0x000fe2000001002a */
[----:B------:R-:W-:-:S02]  /*6970*/  HADD2.F32 R100, -RZ, R59.H0_H0 ;  /* 0x2000003bff647230 */ /* 0x000fc40000004100 */
[----:B------:R-:W-:Y:S01]  /*6980*/  FFMA.FTZ R185, R185, R169, R40 ;  /* 0x000000a9b9b97223 */ /* 0x000fe20000010028 */
[----:B------:R-:W-:Y:S02]  /*6990*/  HADD2.F32 R155, -RZ, R74.H1_H1 ;  /* 0x3000004aff9b7230 */ /* 0x000fe40000004100 */
[----:B------:R-:W-:Y:S01]  /*69a0*/  FFMA.FTZ R188, R188, R101, R43 ;  /* 0x00000065bcbc7223 */ /* 0x000fe2000001002b */
[----:B------:R-:W-:Y:S02]  /*69b0*/  HADD2.F32 R101, -RZ, R59.H1_H1 ;  /* 0x3000003bff657230 */ /* 0x000fe40000004100 */
[----:B------:R-:W-:Y:S01]  /*69c0*/  FFMA.FTZ R158, R158, R100, R135 ;  /* 0x000000649e9e7223 */ /* 0x000fe20000010087 */
[----:B------:R-:W-:Y:S02]  /*69d0*/  HADD2.F32 R100, -RZ, R58.H1_H1 ;  /* 0x3000003aff647230 */ /* 0x000fe40000004100 */
[----:B------:R-:W-:Y:S01]  /*69e0*/  FFMA.FTZ R175, R175, R155, R30 ;  /* 0x0000009bafaf7223 */ /* 0x000fe2000001001e */
[----:B------:R-:W-:-:S02]  /*69f0*/  HADD2.F32 R157, -RZ, R71.H0_H0 ;  /* 0x20000047ff9d7230 */ /* 0x000fc40000004100 */
[----:B------:R-:W-:Y:S01]  /*6a00*/  FFMA.FTZ R205, R205, R101, R136 ;  /* 0x00000065cdcd7223 */ /* 0x000fe20000010088 */
[----:B------:R-:W-:Y:S02]  /*6a10*/  HADD2.F32 R173, -RZ, R60.H0_H0 ;  /* 0x2000003cffad7230 */ /* 0x000fe40000004100 */
[----:B------:R-:W-:Y:S01]  /*6a20*/  FFMA.FTZ R207, R207, R100, R134 ;  /* 0x00000064cfcf7223 */ /* 0x000fe20000010086 */
[----:B------:R-:W-:Y:S02]  /*6a30*/  HADD2.F32 R169, -RZ, R67.H1_H1 ;  /* 0x30000043ffa97230 */ /* 0x000fe40000004100 */
[----:B------:R-:W-:Y:S01]  /*6a40*/  FFMA.FTZ R252, R252, R157, R39 ;  /* 0x0000009dfcfc7223 */ /* 0x000fe20000010027 */
[--C-:B------:R-:W-:Y:S02]  /*6a50*/  HADD2.F32 R100, -RZ, R55.reuse.H0_H0 ;  /* 0x20000037ff647230 */ /* 0x100fe40000004100 */
        /* <DEDUP_REMOVED lines=9> */
[----:B------:R-:W-:Y:S01]  /*6af0*/  HADD2.F32 R169, -RZ, R66.H1_H1 ;  /* 0x30000042ffa97230 */ /* 0x000fe20000004100 */
[----:B------:R-:W0:Y:S01]  /*6b00*/  LDC.64 R100, c[0x0][0x2b8] ;  /* 0x0000ae00ff647b82 */ /* 0x000e220000000a00 */
[----:B------:R-:W-:-:S02]  /*6b10*/  HADD2.F32 R155, -RZ, R69.H1_H1 ;  /* 0x30000045ff9b7230 */ /* 0x000fc40000004100 */
[----:B------:R-:W-:Y:S01]  /*6b20*/  FFMA.FTZ R192, R192, R157, R47 ;  /* 0x0000009dc0c07223 */ /* 0x000fe2000001002f */
[----:B------:R-:W-:Y:S02]  /*6b30*/  HADD2.F32 R157, -RZ, R66.H0_H0 ;  /* 0x20000042ff9d7230 */ /* 0x000fe40000004100 */
[----:B------:R-:W-:Y:S01]  /*6b40*/  FFMA.FTZ R209, R209, R98, R132 ;  /* 0x00000062d1d17223 */ /* 0x000fe20000010084 */
[----:B------:R-:W-:Y:S01]  /*6b50*/  HADD2.F32 R98, -RZ, R54.H0_H0 ;  /* 0x20000036ff627230 */ /* 0x000fe20000004100 */
[----:B------:R-:W-:Y:S01]  /*6b60*/  LEA.HI R166, R166, R113, RZ, 0x3 ;  /* 0x00000071a6a67211 */ /* 0x000fe200078f18ff */
        /* <DEDUP_REMOVED lines=10> */
[----:B------:R-:W-:Y:S02]  /*6c10*/  HADD2.F32 R157, -RZ, R62.H0_H0 ;  /* 0x2000003eff9d7230 */ /* 0x000fe40000004100 */
[----:B------:R-:W-:Y:S01]  /*6c20*/  FFMA.FTZ R107, R107, R111, R4 ;  /* 0x0000006f6b6b7223 */ /* 0x000fe20000010004 */
[----:B------:R-:W-:-:S02]  /*6c30*/  HADD2.F32 R98, -RZ, R52.H0_H0 ;  /* 0x20000034ff627230 */ /* 0x000fc40000004100 */
[----:B------:R-:W-:Y:S01]  /*6c40*/  FFMA.FTZ R234, R234, R113, R21 ;  /* 0x00000071eaea7223 */ /* 0x000fe20000010015 */
[--C-:B------:R-:W-:Y:S02]  /*6c50*/  HADD2.F32 R105, -RZ, R83.reuse.H0_H0 ;  /* 0x20000053ff697230 */ /* 0x100fe40000004100 */
[----:B------:R-:W-:Y:S01]  /*6c60*/  FFMA.FTZ R169, R102, R169, R123 ;  /* 0x000000a966a97223 */ /* 0x000fe2000001007b */
[----:B------:R-:W-:Y:S02]  /*6c70*/  HADD2.F32 R111, -RZ, R83.H1_H1 ;  /* 0x30000053ff6f7230 */ /* 0x000fe40000004100 */
[----:B------:R-:W-:Y:S01]  /*6c80*/  FFMA.FTZ R189, R189, R155, R44 ;  /* 0x0000009bbdbd7223 */ /* 0x000fe2000001002c */
[----:B------:R-:W-:Y:S02]  /*6c90*/  HADD2.F32 R176, -RZ, R63.H1_H1 ;  /* 0x3000003fffb07230 */ /* 0x000fe40000004100 */
[----:B------:R-:W-:Y:S01]  /*6ca0*/  FFMA.FTZ R157, R104, R157, R125 ;  /* 0x0000009d689d7223 */ /* 0x000fe2000001007d */
[----:B------:R-:W-:-:S02]  /*6cb0*/  HADD2.F32 R196, -RZ, R56.H1_H1 ;  /* 0x30000038ffc47230 */ /* 0x000fc40000004100 */
[----:B------:R-:W-:Y:S01]  /*6cc0*/  FFMA.FTZ R218, R218, R98, R137 ;  /* 0x00000062dada7223 */ /* 0x000fe20000010089 */
[----:B------:R-:W-:Y:S02]  /*6cd0*/  HADD2.F32 R113, -RZ, R74.H0_H0 ;  /* 0x2000004aff717230 */ /* 0x000fe40000004100 */
[----:B------:R-:W-:Y:S01]  /*6ce0*/  FFMA.FTZ R228, R228, R105, R15 ;  /* 0x00000069e4e47223 */ /* 0x000fe2000001000f */
[----:B------:R-:W-:Y:S02]  /*6cf0*/  HADD2.F32 R102, -RZ, R53.H0_H0 ;  /* 0x20000035ff667230 */ /* 0x000fe40000004100 */
        /* <DEDUP_REMOVED lines=9> */
[----:B------:R-:W-:Y:S01]  /*6d90*/  HADD2.F32 R105, -RZ, R81.H0_H0 ;  /* 0x20000051ff697230 */ /* 0x000fe20000004100 */
[----:B------:R-:W-:Y:S01]  /*6da0*/  LEA.HI.SX32 R211, R166, R153, 0x1d ;  /* 0x00000099a6d37211 */ /* 0x000fe200078feaff */
[----:B------:R-:W-:Y:S02]  /*6db0*/  HADD2.F32 R198, -RZ, R51.H1_H1 ;  /* 0x30000033ffc67230 */ /* 0x000fe40000004100 */
        /* <DEDUP_REMOVED lines=11> */
[----:B------:R-:W-:Y:S01]  /*6e70*/  HADD2.F32 R194, -RZ, R57.H0_H0 ;  /* 0x20000039ffc27230 */ /* 0x000fe20000004100 */
[----:B------:R-:W-:Y:S01]  /*6e80*/  F2FP.F16.F32.PACK_AB R98, R109, R96 ;  /* 0x000000606d62723e */ /* 0x000fe200000000ff */
[----:B------:R-:W-:Y:S01]  /*6e90*/  HADD2.F32 R195, -RZ, R56.H0_H0 ;  /* 0x20000038ffc37230 */ /* 0x000fe20000004100 */
[----:B------:R-:W-:Y:S01]  /*6ea0*/  IADD3 R227, R211, 0x20, RZ ;  /* 0x00000020d3e37810 */ /* 0x000fe20007ffe0ff */
[----:B------:R-:W-:Y:S02]  /*6eb0*/  HADD2.F32 R113, -RZ, R73.H0_H0 ;  /* 0x20000049ff717230 */ /* 0x000fe40000004100 */
[----:B------:R-:W-:Y:S01]  /*6ec0*/  FFMA.FTZ R111, R236, R111, R23 ;  /* 0x0000006fec6f7223 */ /* 0x000fe20000010017 */
[----:B------:R-:W-:Y:S02]  /*6ed0*/  HADD2.F32 R102, -RZ, R50.H0_H0 ;  /* 0x20000032ff667230 */ /* 0x000fe40000004100 */
[----:B------:R-:W-:Y:S01]  /*6ee0*/  FFMA.FTZ R178, R197, R178, R126 ;  /* 0x000000b2c5b27223 */ /* 0x000fe2000001007e */
[----:B------:R-:W-:-:S02]  /*6ef0*/  HADD2.F32 R106, -RZ, R54.H1_H1 ;  /* 0x30000036ff6a7230 */ /* 0x000fc40000004100 */
[----:B------:R-:W-:Y:S01]  /*6f00*/  FFMA.FTZ R180, R199, R180, R124 ;  /* 0x000000b4c7b47223 */ /* 0x000fe2000001007c */
[----:B------:R-:W-:Y:S02]  /*6f10*/  HADD2.F32 R104, -RZ, R48.H1_H1 ;  /* 0x30000030ff687230 */ /* 0x000fe40000004100 */
[----:B------:R-:W-:Y:S01]  /*6f20*/  FFMA.FTZ R182, R201, R182, R122 ;  /* 0x000000b6c9b67223 */ /* 0x000fe2000001007a */
[----:B------:R-:W-:Y:S01]  /*6f30*/  FFMA.FTZ R184, R114, R184, R133 ;  /* 0x000000b872b87223 */ /* 0x000fe20000010085 */
[----:B------:R-:W-:Y:S01]  /*6f40*/  FFMA.FTZ R194, R112, R194, R131 ;  /* 0x000000c270c27223 */ /* 0x000fe20000010083 */
[----:B------:R-:W-:Y:S01]  /*6f50*/  FFMA.FTZ R195, R108, R195, R129 ;  /* 0x000000c36cc37223 */ /* 0x000fe20000010081 */
[----:B------:R-:W-:Y:S01]  /*6f60*/  F2FP.F16.F32.PACK_AB R97, R107, R110 ;  /* 0x0000006e6b61723e */ /* 0x000fe200000000ff */
[----:B------:R-:W-:Y:S01]  /*6f70*/  FFMA.FTZ R113, R240, R113, R27 ;  /* 0x00000071f0717223 */ /* 0x000fe2000001001b */
[----:B------:R-:W-:Y:S01]  /*6f80*/  F2FP.F16.F32.PACK_AB R96, R168, R103 ;  /* 0x00000067a860723e */ /* 0x000fe200000000ff */
[----:B------:R-:W-:Y:S01]  /*6f90*/  HADD2.F32 R197, -RZ, R51.H0_H0 ;  /* 0x20000033ffc57230 */ /* 0x000fe20000004100 */
[----:B------:R-:W-:Y:S01]  /*6fa0*/  IADD3 R225, R211, 0x40, RZ ;  /* 0x00000040d3e17810 */ /* 0x000fe20007ffe0ff */
[----:B------:R-:W-:-:S02]  /*6fb0*/  HADD2.F32 R199, -RZ, R50.H1_H1 ;  /* 0x30000032ffc77230 */ /* 0x000fc40000004100 */
[----:B------:R-:W-:Y:S01]  /*6fc0*/  FFMA.FTZ R156, R156, R102, R149 ;  /* 0x000000669c9c7223 */ /* 0x000fe20000010095 */
[--C-:B------:R-:W-:Y:S01]  /*6fd0*/  HADD2.F32 R168, -RZ, R49.reuse.H0_H0 ;  /* 0x20000031ffa87230 */ /* 0x100fe20000004100 */
[----:B------:R-:W-:Y:S01]  /*6fe0*/  F2FP.F16.F32.PACK_AB R110, R167, R234 ;  /* 0x000000eaa76e723e */ /* 0x000fe200000000ff */
[----:B------:R-:W-:Y:S01]  /*6ff0*/  HADD2.F32 R201, -RZ, R49.H1_H1 ;  /* 0x30000031ffc97230 */ /* 0x000fe20000004100 */
[----:B------:R-:W-:Y:S01]  /*7000*/  F2FP.F16.F32.PACK_AB R108, R163, R230 ;  /* 0x000000e6a36c723e */ /* 0x000fe200000000ff */
[----:B------:R-:W-:Y:S01]  /*7010*/  FFMA.FTZ R219, R219, R106, R142 ;  /* 0x0000006adbdb7223 */ /* 0x000fe2000001008e */
[----:B------:R-:W-:Y:S01]  /*7020*/  F2FP.F16.F32.PACK_AB R114, R175, R242 ;  /* 0x000000f2af72723e */ /* 0x000fe200000000ff */
[----:B------:R-:W-:Y:S01]  /*7030*/  HADD2.F32 R200, -RZ, R48.H0_H0 ;  /* 0x20000030ffc87230 */ /* 0x000fe20000004100 */
[----:B------:R-:W-:Y:S01]  /*7040*/  F2FP.F16.F32.PACK_AB R112, R171, R238 ;  /* 0x000000eeab70723e */ /* 0x000fe200000000ff */
[C---:B0-----:R-:W-:Y:S01]  /*7050*/  IMAD.WIDE.U32 R102, R211.reuse, 0x10, R100 ;  /* 0x00000010d3667825 */ /* 0x041fe200078e0064 */
[----:B------:R-:W-:-:S03]  /*7060*/  IADD3 R223, R211, 0x60, RZ ;  /* 0x00000060d3df7810 */ /* 0x000fc60007ffe0ff */
[----:B------:R-:W-:Y:S01]  /*7070*/  FFMA.FTZ R203, R203, R104, R146 ;  /* 0x00000068cbcb7223 */ /* 0x000fe20000010092 */
[----:B------:R-:W-:Y:S01]  /*7080*/  F2FP.F16.F32.PACK_AB R99, R99, R202 ;  /* 0x000000ca6363723e */ /* 0x000fe200000000ff */
[----:B------:R-:W-:Y:S01]  /*7090*/  IMAD.WIDE.U32 R224, R225, 0x10, R100 ;  /* 0x00000010e1e07825 */ /* 0x000fe200078e0064 */
[----:B------:R-:W-:-:S03]  /*70a0*/  IADD3 R221, R211, 0x80, RZ ;  /* 0x00000080d3dd7810 */ /* 0x000fc60007ffe0ff */
[----:B------:R-:W-:Y:S01]  /*70b0*/  FFMA.FTZ R197, R116, R197, R151 ;  /* 0x000000c574c57223 */ /* 0x000fe20000010097 */
[----:B------:R-:W-:Y:S01]  /*70c0*/  IADD3 R175, R211, 0xa0, RZ ;  /* 0x000000a0d3af7810 */ /* 0x000fe20007ffe0ff */
[----:B------:R-:W-:Y:S01]  /*70d0*/  FFMA.FTZ R199, R117, R199, R150 ;  /* 0x000000c775c77223 */ /* 0x000fe20000010096 */
[C---:B------:R-:W-:Y:S01]  /*70e0*/  IADD3 R171, R211.reuse, 0xc0, RZ ;  /* 0x000000c0d3ab7810 */ /* 0x040fe20007ffe0ff */
[----:B------:R-:W-:Y:S01]  /*70f0*/  FFMA.FTZ R168, R118, R168, R147 ;  /* 0x000000a876a87223 */ /* 0x000fe20000010093 */
[----:B------:R-:W-:Y:S01]  /*7100*/  IADD3 R167, R211, 0xe0, RZ ;  /* 0x000000e0d3a77810 */ /* 0x000fe20007ffe0ff */
[----:B------:R-:W-:Y:S01]  /*7110*/  FFMA.FTZ R201, R119, R201, R148 ;  /* 0x000000c977c97223 */ /* 0x000fe20000010094 */
[----:B------:R-:W-:Y:S01]  /*7120*/  IADD3 R163, R211, 0x100, RZ ;  /* 0x00000100d3a37810 */ /* 0x000fe20007ffe0ff */
[----:B------:R-:W-:Y:S01]  /*7130*/  FFMA.FTZ R200, R162, R200, R145 ;  /* 0x000000c8a2c87223 */ /* 0x000fe20000010091 */
[----:B------:R-:W-:Y:S01]  /*7140*/  F2FP.F16.F32.PACK_AB R106, R159, R226 ;  /* 0x000000e29f6a723e */ /* 0x000fe200000000ff */
[--C-:B------:R-:W-:Y:S01]  /*7150*/  IMAD.WIDE.U32 R226, R227, 0x10, R100.reuse ;  /* 0x00000010e3e27825 */ /* 0x100fe200078e0064 */
[----:B------:R-:W-:Y:S01]  /*7160*/  IADD3 R211, R211, 0x120, RZ ;  /* 0x00000120d3d37810 */ /* 0x000fe20007ffe0ff */
[----:B------:R0:W-:Y:S01]  /*7170*/  STG.E.128 desc[UR4][R102.64], R96 ;  /* 0x0000006066007986 */ /* 0x0001e2000c101d04 */
[----:B------:R-:W-:Y:S01]  /*7180*/  F2FP.F16.F32.PACK_AB R107, R161, R228 ;  /* 0x000000e4a16b723e */ /* 0x000fe200000000ff */
[----:B------:R-:W-:Y:S01]  /*7190*/  IMAD.WIDE.U32 R220, R221, 0x10, R100 ;  /* 0x00000010dddc7825 */ /* 0x000fe200078e0064 */
[----:B------:R-:W-:-:S02]  /*71a0*/  F2FP.F16.F32.PACK_AB R105, R170, R105 ;  /* 0x00000069aa69723e */ /* 0x000fc400000000ff */
[----:B------:R-:W-:Y:S01]  /*71b0*/  F2FP.F16.F32.PACK_AB R104, R115, R222 ;  /* 0x000000de7368723e */ /* 0x000fe200000000ff */
[--C-:B------:R-:W-:Y:S01]  /*71c0*/  IMAD.WIDE.U32 R222, R223, 0x10, R100.reuse ;  /* 0x00000010dfde7825 */ /* 0x100fe200078e0064 */
[----:B------:R-:W-:Y:S02]  /*71d0*/  F2FP.F16.F32.PACK_AB R111, R172, R111 ;  /* 0x0000006fac6f723e */ /* 0x000fe400000000ff */
        /* <DEDUP_REMOVED lines=13> */
[----:B------:R-:W-:Y:S01]  /*72b0*/  IMAD.WIDE.U32 R162, R163, 0x10, R100 ;  /* 0x00000010a3a27825 */ /* 0x000fe200078e0064 */
[----:B0-----:R-:W-:-:S02]  /*72c0*/  F2FP.F16.F32.PACK_AB R99, R193, R192 ;  /* 0x000000c0c163723e */ /* 0x001fc400000000ff */
[----:B------:R-:W-:Y:S01]  /*72d0*/  F2FP.F16.F32.PACK_AB R98, R191, R190 ;  /* 0x000000bebf62723e */ /* 0x000fe200000000ff */
[----:B------:R-:W-:Y:S01]  /*72e0*/  IMAD.WIDE.U32 R210, R211, 0x10, R100 ;  /* 0x00000010d3d27825 */ /* 0x000fe200078e0064 */
[----:B------:R-:W-:Y:S01]  /*72f0*/  F2FP.F16.F32.PACK_AB R97, R189, R188 ;  /* 0x000000bcbd61723e */ /* 0x000fe200000000ff */
[----:B------:R4:W-:Y:S01]  /*7300*/  STG.E.128 desc[UR4][R220.64], R116 ;  /* 0x00000074dc007986 */ /* 0x0009e2000c101d04 */
[----:B------:R-:W-:Y:S02]  /*7310*/  F2FP.F16.F32.PACK_AB R96, R187, R186 ;  /* 0x000000babb60723e */ /* 0x000fe400000000ff */
[----:B------:R-:W-:Y:S02]  /*7320*/  F2FP.F16.F32.PACK_AB R103, R176, R155 ;  /* 0x0000009bb067723e */ /* 0x000fe400000000ff */
[----:B------:R-:W-:Y:S01]  /*7330*/  F2FP.F16.F32.PACK_AB R102, R178, R157 ;  /* 0x0000009db266723e */ /* 0x000fe200000000ff */
[----:B------:R4:W-:Y:S01]  /*7340*/  STG.E.128 desc[UR4][R174.64], R96 ;  /* 0x00000060ae007986 */ /* 0x0009e2000c101d04 */
[----:B------:R-:W-:-:S02]  /*7350*/  F2FP.F16.F32.PACK_AB R101, R180, R169 ;  /* 0x000000a9b465723e */ /* 0x000fc400000000ff */
[----:B------:R-:W-:Y:S02]  /*7360*/  F2FP.F16.F32.PACK_AB R100, R182, R173 ;  /* 0x000000adb664723e */ /* 0x000fe400000000ff */
[----:B-1----:R-:W-:Y:S02]  /*7370*/  F2FP.F16.F32.PACK_AB R107, R205, R158 ;  /* 0x0000009ecd6b723e */ /* 0x002fe400000000ff */
[----:B------:R-:W-:Y:S01]  /*7380*/  F2FP.F16.F32.PACK_AB R106, R207, R184 ;  /* 0x000000b8cf6a723e */ /* 0x000fe200000000ff */
[----:B------:R4:W-:Y:S01]  /*7390*/  STG.E.128 desc[UR4][R170.64], R100 ;  /* 0x00000064aa007986 */ /* 0x0009e2000c101d04 */
[----:B------:R-:W-:Y:S02]  /*73a0*/  F2FP.F16.F32.PACK_AB R105, R209, R194 ;  /* 0x000000c2d169723e */ /* 0x000fe400000000ff */
[----:B------:R-:W-:Y:S02]  /*73b0*/  F2FP.F16.F32.PACK_AB R104, R196, R195 ;  /* 0x000000c3c468723e */ /* 0x000fe400000000ff */
[----:B--2---:R-:W-:-:S02]  /*73c0*/  F2FP.F16.F32.PACK_AB R111, R213, R216 ;  /* 0x000000d8d56f723e */ /* 0x004fc400000000ff */
[----:B------:R-:W-:Y:S01]  /*73d0*/  F2FP.F16.F32.PACK_AB R110, R219, R164 ;  /* 0x000000a4db6e723e */ /* 0x000fe200000000ff */
[----:B------:R4:W-:Y:S01]  /*73e0*/  STG.E.128 desc[UR4][R166.64], R104 ;  /* 0x00000068a6007986 */ /* 0x0009e2000c101d04 */
[----:B------:R-:W-:Y:S02]  /*73f0*/  F2FP.F16.F32.PACK_AB R109, R215, R160 ;  /* 0x000000a0d76d723e */ /* 0x000fe400000000ff */
[----:B------:R-:W-:Y:S02]  /*7400*/  F2FP.F16.F32.PACK_AB R108, R217, R218 ;  /* 0x000000dad96c723e */ /* 0x000fe400000000ff */
[----:B---3--:R-:W-:Y:S02]  /*7410*/  F2FP.F16.F32.PACK_AB R115, R198, R197 ;  /* 0x000000c5c673723e */ /* 0x008fe400000000ff */
[----:B------:R-:W-:Y:S01]  /*7420*/  F2FP.F16.F32.PACK_AB R114, R199, R156 ;  /* 0x0000009cc772723e */ /* 0x000fe200000000ff */
[----:B------:R4:W-:Y:S01]  /*7430*/  STG.E.128 desc[UR4][R162.64], R108 ;  /* 0x0000006ca2007986 */ /* 0x0009e2000c101d04 */
[----:B------:R-:W-:-:S02]  /*7440*/  F2FP.F16.F32.PACK_AB R113, R201, R168 ;  /* 0x000000a8c971723e */ /* 0x000fc400000000ff */
[----:B------:R-:W-:-:S05]  /*7450*/  F2FP.F16.F32.PACK_AB R112, R203, R200 ;  /* 0x000000c8cb70723e */ /* 0x000fca00000000ff */
[----:B------:R4:W-:Y:S02]  /*7460*/  STG.E.128 desc[UR4][R210.64], R112 ;  /* 0x00000070d2007986 */ /* 0x0009e4000c101d04 */
.L_x_8819:
[----:B------:R-:W-:Y:S05]  /*7470*/  BSYNC B0 ;  /* 0x0000000000007941 */ /* 0x000fea0003800000 */
.L_x_8818:
[----:B----4-:R-:W1:Y:S02]  /*7480*/  LDC.64 R96, c[0x0][0x210] ;  /* 0x00008400ff607b82 */ /* 0x010e640000000a00 */
[----:B-1----:R-:W-:-:S04]  /*7490*/  LEA R154, R96, R154, 0x2 ;  /* 0x0000009a609a7211 */ /* 0x002fc800078e10ff */
[----:B------:R-:W-:-:S13]  /*74a0*/  ISETP.GE.AND P0, PT, R154, R97, PT ;  /* 0x000000619a00720c */ /* 0x000fda0003f06270 */
[----:B------:R-:W-:Y:S05]  /*74b0*/  @!P0 BRA `(.L_x_8820) ;  /* 0xffffff9400148947 */ /* 0x000fea000383ffff */
[----:B------:R-:W-:Y:S05]  /*74c0*/  EXIT ;  /* 0x000000000000794d */ /* 0x000fea0003800000 */
.L_x_8817:
        /* <DEDUP_REMOVED lines=8> */
.L_x_8822:
[----:B------:R-:W-:Y:S05]  /*7550*/  BSYNC B0 ;  /* 0x0000000000007941 */ /* 0x000fea0003800000 */
.L_x_8821:
        /* <DEDUP_REMOVED lines=10> */
.L_x_8823:
[----:B------:R-:W-:Y:S01]  /*7600*/  HFMA2.MMA R224, -RZ, RZ, 0, 2.384185791015625e-07 ;  /* 0x00000004ffe07435 */ /* 0x000fe200000001ff */
[----:B------:R-:W-:-:S05]  /*7610*/  MOV R96, R223 ;  /* 0x000000df00607202 */ /* 0x000fca0000000f00 */
[----:B------:R-:W-:-:S05]  /*7620*/  FADD.FTZ R98, R97, R96 ;  /* 0x0000006061627221 */ /* 0x000fca0000010000 */
[----:B------:R-:W-:-:S07]  /*7630*/  MOV R225, R98 ;  /* 0x0000006200e17202 */ /* 0x000fce0000000f00 */
[----:B------:R-:W-:Y:S05]  /*7640*/  WARPSYNC.COLLECTIVE R222, `(.L_x_8824) ;  /* 0x00000000de087348 */ /* 0x000fea0003c00000 */
[----:B------:R0:W1:Y:S02]  /*7650*/  SHFL.BFLY P2, R223, R225, R224, R227 ;  /* 0x0c0000e0e1df7389 */ /* 0x00006400000400e3 */
[----:B01----:R-:W-:Y:S01]  /*7660*/  ENDCOLLECTIVE ;  /* 0x000000000000791b */ /* 0x003fe20003800000 */
.L_x_8824:
[----:B------:R-:W-:Y:S01]  /*7670*/  HFMA2.MMA R224, -RZ, RZ, 0, 4.76837158203125e-07 ;  /* 0x00000008ffe07435 */ /* 0x000fe200000001ff */
[----:B------:R-:W-:-:S05]  /*7680*/  MOV R99, R223 ;  /* 0x000000df00637202 */ /* 0x000fca0000000f00 */
[----:B------:R-:W-:-:S05]  /*7690*/  FADD.FTZ R99, R98, R99 ;  /* 0x0000006362637221 */ /* 0x000fca0000010000 */
[----:B------:R-:W-:-:S07]  /*76a0*/  MOV R225, R99 ;  /* 0x0000006300e17202 */ /* 0x000fce0000000f00 */
[----:B------:R-:W-:Y:S05]  /*76b0*/  WARPSYNC.COLLECTIVE R222, `(.L_x_8825) ;  /* 0x00000000de087348 */ /* 0x000fea0003c00000 */
[----:B------:R0:W1:Y:S02]  /*76c0*/  SHFL.BFLY P2, R223, R225, R224, R227 ;  /* 0x0c0000e0e1df7389 */ /* 0x00006400000400e3 */
[----:B01----:R-:W-:Y:S01]  /*76d0*/  ENDCOLLECTIVE ;  /* 0x000000000000791b */ /* 0x003fe20003800000 */
.L_x_8825:
[----:B------:R-:W-:Y:S01]  /*76e0*/  HFMA2.MMA R224, -RZ, RZ, 0, 9.5367431640625e-07 ;  /* 0x00000010ffe07435 */ /* 0x000fe200000001ff */
[----:B------:R-:W-:-:S05]  /*76f0*/  MOV R96, R223 ;  /* 0x000000df00607202 */ /* 0x000fca0000000f00 */
[----:B------:R-:W-:-:S05]  /*7700*/  FADD.FTZ R101, R99, R96 ;  /* 0x0000006063657221 */ /* 0x000fca0000010000 */
[----:B------:R-:W-:-:S07]  /*7710*/  MOV R225, R101 ;  /* 0x0000006500e17202 */ /* 0x000fce0000000f00 */
[----:B------:R-:W-:Y:S05]  /*7720*/  WARPSYNC.COLLECTIVE R222, `(.L_x_8826) ;  /* 0x00000000de087348 */ /* 0x000fea0003c00000 */
[----:B------:R0:W1:Y:S02]  /*7730*/  SHFL.BFLY P2, R223, R225, R224, R227 ;  /* 0x0c0000e0e1df7389 */ /* 0x00006400000400e3 */
[----:B01----:R-:W-:Y:S01]  /*7740*/  ENDCOLLECTIVE ;  /* 0x000000000000791b */ /* 0x003fe20003800000 */
.L_x_8826:
        /* <DEDUP_REMOVED lines=168> */
.L_x_8827:
[----:B------:R-:W-:Y:S01]  /*81d0*/  HFMA2.MMA R224, -RZ, RZ, 0, 1.1920928955078125e-07 ;  /* 0x00000002ffe07435 */ /* 0x000fe200000001ff */
[----:B------:R-:W-:-:S05]  /*81e0*/  MOV R97, R223 ;  /* 0x000000df00617202 */ /* 0x000fca0000000f00 */
[----:B------:R-:W-:-:S05]  /*81f0*/  FADD.FTZ R97, R96, R97 ;  /* 0x0000006160617221 */ /* 0x000fca0000010000 */
[----:B------:R-:W-:-:S07]  /*8200*/  MOV R225, R97 ;  /* 0x0000006100e17202 */ /* 0x000fce0000000f00 */
[----:B------:R-:W-:Y:S05]  /*8210*/  WARPSYNC.COLLECTIVE R222, `(.L_x_8828) ;  /* 0x00000000de087348 */ /* 0x000fea0003c00000 */
[----:B------:R0:W1:Y:S02]  /*8220*/  SHFL.BFLY P2, R223, R225, R224, R227 ;  /* 0x0c0000e0e1df7389 */ /* 0x00006400000400e3 */
[----:B01----:R-:W-:Y:S01]  /*8230*/  ENDCOLLECTIVE ;  /* 0x000000000000791b */ /* 0x003fe20003800000 */
.L_x_8828:
[----:B------:R-:W-:Y:S01]  /*8240*/  HFMA2.MMA R224, -RZ, RZ, 0, 2.384185791015625e-07 ;  /* 0x00000004ffe07435 */ /* 0x000fe200000001ff */
[----:B------:R-:W-:-:S05]  /*8250*/  MOV R98, R223 ;  /* 0x000000df00627202 */ /* 0x000fca0000000f00 */
[----:B------:R-:W-:-:S05]  /*8260*/  FADD.FTZ R98, R97, R98 ;  /* 0x0000006261627221 */ /* 0x000fca0000010000 */
[----:B------:R-:W-:-:S07]  /*8270*/  MOV R225, R98 ;  /* 0x0000006200e17202 */ /* 0x000fce0000000f00 */
[----:B------:R-:W-:Y:S05]  /*8280*/  WARPSYNC.COLLECTIVE R222, `(.L_x_8829) ;  /* 0x00000000de087348 */ /* 0x000fea0003c00000 */
[----:B------:R0:W1:Y:S02]  /*8290*/  SHFL.BFLY P2, R223, R225, R224, R227 ;  /* 0x0c0000e0e1df7389 */ /* 0x00006400000400e3 */
[----:B01----:R-:W-:Y:S01]  /*82a0*/  ENDCOLLECTIVE ;  /* 0x000000000000791b */ /* 0x003fe20003800000 */
.L_x_8829:
[----:B------:R-:W-:Y:S01]  /*82b0*/  HFMA2.MMA R224, -RZ, RZ, 0, 4.76837158203125e-07 ;  /* 0x00000008ffe07435 */ /* 0x000fe200000001ff */
[----:B------:R-:W-:-:S05]  /*82c0*/  MOV R99, R223 ;  /* 0x000000df00637202 */ /* 0x000fca0000000f00 */
[----:B------:R-:W-:-:S05]  /*82d0*/  FADD.FTZ R99, R98, R99 ;  /* 0x0000006362637221 */ /* 0x000fca0000010000 */
[----:B------:R-:W-:-:S07]  /*82e0*/  MOV R225, R99 ;  /* 0x0000006300e17202 */ /* 0x000fce0000000f00 */
[----:B------:R-:W-:Y:S05]  /*82f0*/  WARPSYNC.COLLECTIVE R222, `(.L_x_8830) ;  /* 0x00000000de087348 */ /* 0x000fea0003c00000 */
[----:B------:R0:W1:Y:S02]  /*8300*/  SHFL.BFLY P2, R223, R225, R224, R227 ;  /* 0x0c0000e0e1df7389 */ /* 0x00006400000400e3 */
[----:B01----:R-:W-:Y:S01]  /*8310*/  ENDCOLLECTIVE ;  /* 0x000000000000791b */ /* 0x003fe20003800000 */
.L_x_8830:
[----:B------:R-:W-:Y:S01]  /*8320*/  HFMA2.MMA R224, -RZ, RZ, 0, 9.5367431640625e-07 ;  /* 0x00000010ffe07435 */ /* 0x000fe200000001ff */
[----:B------:R-:W-:-:S05]  /*8330*/  MOV R220, R223 ;  /* 0x000000df00dc7202 */ /* 0x000fca0000000f00 */
[----:B------:R-:W-:-:S05]  /*8340*/  FADD.FTZ R220, R99, R220 ;  /* 0x000000dc63dc7221 */ /* 0x000fca0000010000 */
[----:B------:R-:W-:-:S07]  /*8350*/  MOV R225, R220 ;  /* 0x000000dc00e17202 */ /* 0x000fce0000000f00 */
[----:B------:R-:W-:Y:S05]  /*8360*/  WARPSYNC.COLLECTIVE R222, `(.L_x_8831) ;  /* 0x00000000de087348 */ /* 0x000fea0003c00000 */
[----:B------:R0:W1:Y:S02]  /*8370*/  SHFL.BFLY P2, R223, R225, R224, R227 ;  /* 0x0c0000e0e1df7389 */ /* 0x00006400000400e3 */
[----:B01----:R-:W-:Y:S01]  /*8380*/  ENDCOLLECTIVE ;  /* 0x000000000000791b */ /* 0x003fe20003800000 */
.L_x_8831:
[----:B------:R-:W-:Y:S01]  /*8390*/  MOV R101, R223 ;  /* 0x000000df00657202 */ /* 0x000fe20000000f00 */
[----:B------:R-:W-:Y:S06]  /*83a0*/  BRA `(.L_x_8832) ;  /* 0xffffffd400bc7947 */ /* 0x000fec000383ffff */
.L_x_8833:
        /* <DEDUP_REMOVED lines=13> */
.L_x_72299:


//--------------------- .text._ZN10layer_norm13ln_fwd_kernelINS_13Kernel_traitsI6__halfS2_S2_S2_fjLj2560ELj1ELj4ELj1ELj16ENS_18Kernel_traits_baseILj2560ES2_S2_S2_S2_fjLj128EEEEELb0ELb1ELb0ELb0EEEvNS_9FwdParamsE --------------------------
	.section	.text._ZN10layer_norm13ln_fwd_kernelINS_13Kernel_traitsI6__halfS2_S2_S2_fjLj2560ELj1ELj4ELj1ELj16ENS_18Kernel_traits_baseILj2560ES2_S2_S2_S2_fjLj128EEEEELb0ELb1ELb0ELb0EEEvNS_9FwdParamsE,"ax",@progbits
	.align	128
        .global         _ZN10layer_norm13ln_fwd_kernelINS_13Kernel_traitsI6__halfS2_S2_S2_fjLj2560ELj1ELj4ELj1ELj16ENS_18Kernel_traits_baseILj2560ES2_S2_S2_S2_fjLj128EEEEELb0ELb1ELb0ELb0EEEvNS_9FwdParamsE
        .type           _ZN10layer_norm13ln_fwd_kernelINS_13Kernel_traitsI6__halfS2_S2_S2_fjLj2560ELj1ELj4ELj1ELj16ENS_18Kernel_traits_baseILj2560ES2_S2_S2_S2_fjLj128EEEEELb0ELb1ELb0ELb0EEEvNS_9FwdParamsE,@function
        .size           _ZN10layer_norm13ln_fwd_kernelINS_13Kernel_traitsI6__halfS2_S2_S2_fjLj2560ELj1ELj4ELj1ELj16ENS_18Kernel_traits_baseILj2560ES2_S2_S2_S2_fjLj128EEEEELb0ELb1ELb0ELb0EEEvNS_9FwdParamsE,(.L_x_72300 - _ZN10layer_norm13ln_fwd_kernelINS_13Kernel_traitsI6__halfS2_S2_S2_fjLj2560ELj1ELj4ELj1ELj16ENS_18Kernel_traits_baseILj2560ES2_S2_S2_S2_fjLj128EEEEELb0ELb1ELb0ELb0EEEvNS_9FwdParamsE)
        .other          _ZN10layer_norm13ln_fwd_kernelINS_13Kernel_traitsI6__halfS2_S2_S2_fjLj2560ELj1ELj4ELj1ELj16ENS_18Kernel_traits_baseILj2560ES2_S2_S2_S2_fjLj128EEEEELb0ELb1ELb0ELb0EEEvNS_9FwdParamsE,@"STO_CUDA_ENTRY STV_DEFAULT"
_ZN10layer_norm13ln_fwd_kernelINS_13Kernel_traitsI6__halfS2_S2_S2_fjLj2560ELj1ELj4ELj1ELj16ENS_18Kernel_traits_baseILj2560ES2_S2_S2_S2_fjLj128EEEEELb0ELb1ELb0ELb0EEEvNS_9FwdParamsE:
.text._ZN10layer_norm13ln_fwd_kernelINS_13Kernel_traitsI6__halfS2_S2_S2_fjLj2560ELj1ELj4ELj1ELj16ENS_18Kernel_traits_baseILj2560ES2_S2_S2_S2_fjLj128EEEEELb0ELb1ELb0ELb0EEEvNS_9FwdParamsE:
        /* <DEDUP_REMOVED lines=37> */
[----:B------:R-:W5:Y:S04]  /*0250*/  LDG.E.128 R244, desc[UR4][R244.64] ;  /* 0x00000004f4f47981 */ /* 0x000f68000c1e1d00 */
[----:B------:R-:W5:Y:S01]  /*0260*/  LDG.E.128 R96, desc[UR4][R96.64] ;  /* 0x0000000460607981 */ /* 0x000f62000c1e1d00 */
[----:B------:R-:W-:Y:S02]  /*0270*/  LOP3.LUT R3, R3, 0x20, RZ, 0xfc, !PT ;  /* 0x0000002003037812 */ /* 0x000fe400078efcff */
[----:B------:R-:W-:Y:S02]  /*0280*/  @!P1 CS2R R52, SRZ ;  /* 0x0000000000349805 */ /* 0x000fe4000001ff00 */
[----:B0-----:R-:W-:-:S07]  /*0290*/  @!P1 CS2R R54, SRZ ;  /* 0x0000000000369805 */ /* 0x001fce000001ff00 */
.L_x_8835:
[----:B------:R-:W-:Y:S05]  /*02a0*/  BSYNC B0 ;  /* 0x0000000000007941 */ /* 0x000fea0003800000 */
.L_x_8834:
        /* <DEDUP_REMOVED lines=13> */
[----:B------:R0:W5:Y:S04]  /*0380*/  LDG.E.128 R228, desc[UR4][R6.64] ;  /* 0x0000000406e47981 */ /* 0x000168000c1e1d00 */
[----:B------:R-:W5:Y:S01]  /*0390*/  LDG.E.128 R92, desc[UR4][R92.64] ;  /* 0x000000045c5c7981 */ /* 0x000f62000c1e1d00 */
[----:B------:R-:W-:-:S02]  /*03a0*/  IADD3 R3, R3, 0x20, RZ ;  /* 0x0000002003037810 */ /* 0x000fc40007ffe0ff */
[----:B------:R-:W-:Y:S02]  /*03b0*/  @!P1 CS2R R48, SRZ ;  /* 0x0000000000309805 */ /* 0x000fe4000001ff00 */
[----:B0-----:R-:W-:-:S07]  /*03c0*/  @!P1 CS2R R50, SRZ ;  /* 0x0000000000329805 */ /* 0x001fce000001ff00 */
.L_x_8837:
[----:B------:R-:W-:Y:S05]  /*03d0*/  BSYNC B0 ;  /* 0x0000000000007941 */ /* 0x000fea0003800000 */
.L_x_8836:
        /* <DEDUP_REMOVED lines=18> */
.L_x_8839:
[----:B------:R-:W-:Y:S05]  /*0500*/  BSYNC B0 ;  /* 0x0000000000007941 */ /* 0x000fea0003800000 */
.L_x_8838:
        /* <DEDUP_REMOVED lines=18> */
.L_x_8841:
[----:B------:R-:W-:Y:S05]  /*0630*/  BSYNC B0 ;  /* 0x0000000000007941 */ /* 0x000fea0003800000 */
.L_x_8840:
        /* <DEDUP_REMOVED lines=18> */
.L_x_8843:
[----:B------:R-:W-:Y:S05]  /*0760*/  BSYNC B0 ;  /* 0x0000000000007941 */ /* 0x000fea0003800000 */
.L_x_8842:
        /* <DEDUP_REMOVED lines=12> */
[----:B------:R-:W5:-:S12]  /*0830*/  LDG.E.128 R72, desc[UR4][R72.64] ;  /* 0x0000000448487981 */ /* 0x000f58000c1e1d00 */
        /* <DEDUP_REMOVED lines=8> */
.L_x_8845:
[----:B------:R-:W-:Y:S05]  /*08c0*/  BSYNC B0 ;  /* 0x0000000000007941 */ /* 0x000fea0003800000 */
.L_x_8844:
        /* <DEDUP_REMOVED lines=23> */
.L_x_8847:
[----:B------:R-:W-:Y:S05]  /*0a40*/  BSYNC B0 ;  /* 0x0000000000007941 */ /* 0x000fea0003800000 */
.L_x_8846:
        /* <DEDUP_REMOVED lines=18> */
[----:B------:R-:W-:Y:S02]  /*0b70*/  IADD3 R3, R3, 0x20, RZ ;  /* 0x0000002003037810 */ /* 0x000fe40007ffe0ff */
[----:B------:R-:W-:Y:S02]  /*0b80*/  @!P1 CS2R R8, SRZ ;  /* 0x0000000000089805 */ /* 0x000fe4000001ff00 */
[----:B0-----:R-:W-:-:S07]  /*0b90*/  @!P1 CS2R R10, SRZ ;  /* 0x00000000000a9805 */ /* 0x001fce000001ff00 */
.L_x_8849:
[----:B------:R-:W-:Y:S05]  /*0ba0*/  BSYNC B0 ;  /* 0x0000000000007941 */ /* 0x000fea0003800000 */
.L_x_8848:
        /* <DEDUP_REMOVED lines=21> */
.L_x_8851:
[----:B------:R-:W-:Y:S05]  /*0d00*/  BSYNC B0 ;  /* 0x0000000000007941 */ /* 0x000fea0003800000 */
.L_x_8850:
        /* <DEDUP_REMOVED lines=18> */
[----:B------:R-:W-:Y:S02]  /*0e30*/  @!P1 CS2R R36, SRZ ;  /* 0x0000000000249805 */ /* 0x000fe4000001ff00 */
[----:B0-----:R-:W-:-:S07]  /*0e40*/  @!P1 CS2R R38, SRZ ;  /* 0x0000000000269805 */ /* 0x001fce000001ff00 */
.L_x_8853:
[----:B------:R-:W-:Y:S05]  /*0e50*/  BSYNC B0 ;  /* 0x0000000000007941 */ /* 0x000fea0003800000 */
.L_x_8852:
[----:B------:R-:W-:Y:S02]  /*0e60*/  ULDC UR6, c[0x0][0x214] ;  /* 0x0000850000067ab9 */ /* 0x000fe40000000800 */
[----:B------:R-:W-:-:S13]  /*0e70*/  ISETP.GE.AND P1, PT, R80, UR6, PT ;  /* 0x0000000650007c0c */ /* 0x000fda000bf26270 */
[----:B------:R-:W-:Y:S05]  /*0e80*/  @P1 EXIT ;  /* 0x000000000000194d */ /* 0x000fea0003800000 */
[--C-:B-----5:R-:W-:Y:S01]  /*0e90*/  HADD2.F32 R81, -RZ, R96.reuse.H0_H0 ;  /* 0x20000060ff517230 */ /* 0x120fe20000004100 */
[----:B------:R-:W-:Y:S01]  /*0ea0*/  ULDC.64 UR6, c[0x0][0x270] ;  /* 0x00009c0000067ab9 */ /* 0x000fe20000000a00 */
[----:B------:R-:W-:Y:S01]  /*0eb0*/  HADD2.F32 R3, -RZ, R96.H1_H1 ;  /* 0x30000060ff037230 */ /* 0x000fe20000004100 */
[----:B------:R-:W-:Y:S01]  /*0ec0*/  UISETP.NE.U32.AND UP0, UPT, UR6, URZ, UPT ;  /* 0x0000003f0600728c */ /* 0x000fe2000bf05070 */
[----:B------:R-:W-:Y:S01]  /*0ed0*/  HADD2.F32 R82, -RZ, R97.H0_H0 ;  /* 0x20000061ff527230 */ /* 0x000fe20000004100 */
[----:B------:R0:W-:Y:S01]  /*0ee0*/  STL [R1+0x150], R81 ;  /* 0x0001505101007387 */ /* 0x0001e20000100800 */
[----:B------:R-:W-:Y:S01]  /*0ef0*/  ULDC.U8 UR6, c[0x0][0x2a0] ;  /* 0x0000a80000067ab9 */ /* 0x000fe20000000000 */
[--C-:B------:R-:W-:Y:S01]  /*0f00*/  HADD2.F32 R144, -RZ, R4.reuse.H0_H0 ;  /* 0x20000004ff907230 */ /* 0x100fe20000004100 */
[----:B------:R-:W-:Y:S01]  /*0f10*/  ISETP.NE.AND P1, PT, RZ, UR6, PT ;  /* 0x00000006ff007c0c */ /* 0x000fe2000bf25270 */
[----:B------:R1:W-:Y:S01]  /*0f20*/  STL [R1+0x14c], R3 ;  /* 0x00014c0301007387 */ /* 0x0003e20000100800 */
[----:B------:R-:W-:Y:S01]  /*0f30*/  HADD2.F32 R142, -RZ, R4.H1_H1 ;  /* 0x30000004ff8e7230 */ /* 0x000fe20000004100 */
[----:B------:R-:W-:Y:S01]  /*0f40*/  LOP3.LUT R2, R2, 0xffffffdf, RZ, 0xc0, !PT ;  /* 0xffffffdf02027812 */ /* 0x000fe200078ec0ff */
[--C-:B------:R-:W-:Y:S01]  /*0f50*/  HADD2.F32 R140, -RZ, R5.reuse.H0_H0 ;  /* 0x20000005ff8c7230 */ /* 0x100fe20000004100 */
[----:B------:R2:W-:Y:S01]  /*0f60*/  STL [R1+0x148], R82 ;  /* 0x0001485201007387 */ /* 0x0005e20000100800 */
[----:B------:R-:W-:Y:S01]  /*0f70*/  HADD2.F32 R136, -RZ, R5.H1_H1 ;  /* 0x30000005ff887230 */ /* 0x000fe20000004100 */
[----:B------:R-:W-:Y:S01]  /*0f80*/  UISETP.NE.AND.EX UP0, UPT, UR7, URZ, UPT, UP0 ;  /* 0x0000003f0700728c */ /* 0x000fe2000bf05300 */
[----:B0-----:R-:W-:Y:S01]  /*0f90*/  HADD2.F32 R81, -RZ, R97.H1_H1 ;  /* 0x30000061ff517230 */ /* 0x001fe20000004100 */
[----:B------:R-:W-:Y:S01]  /*0fa0*/  ULDC UR13, c[0x0][0x218] ;  /* 0x00008600000d7ab9 */ /* 0x000fe20000000800 */
[----:B------:R-:W-:Y:S01]  /*0fb0*/  HADD2.F32 R134, -RZ, R6.H0_H0 ;  /* 0x20000006ff867230 */ /* 0x000fe20000004100 */
[----:B------:R-:W-:Y:S01]  /*0fc0*/  ULDC UR12, c[0x0][0x2d8] ;  /* 0x0000b600000c7ab9 */ /* 0x000fe20000000800 */
[----:B-1----:R-:W-:Y:S01]  /*0fd0*/  HADD2.F32 R3, -RZ, R98.H0_H0 ;  /* 0x20000062ff037230 */ /* 0x002fe20000004100 */
[----:B------:R0:W-:Y:S01]  /*0fe0*/  STL [R1+0x144], R81 ;  /* 0x0001445101007387 */ /* 0x0001e20000100800 */
[----:B------:R-:W-:Y:S01]  /*0ff0*/  HADD2.F32 R132, -RZ, R6.H1_H1 ;  /* 0x30000006ff847230 */ /* 0x000fe20000004100 */
[----:B------:R-:W-:Y:S01]  /*1000*/  @P1 LOP3.LUT R2, R2, 0x20, RZ, 0xfc, !PT ;  /* 0x0000002002021812 */ /* 0x000fe200078efcff */
[----:B--2---:R-:W-:Y:S01]  /*1010*/  HADD2.F32 R82, -RZ, R98.H1_H1 ;  /* 0x30000062ff527230 */ /* 0x004fe20000004100 */
[----:B------:R1:W-:Y:S01]  /*1020*/  STL [R1+0x140], R3 ;  /* 0x0001400301007387 */ /* 0x0003e20000100800 */
[----:B------:R-:W-:Y:S01]  /*1030*/  HADD2.F32 R4, -RZ, R7.H1_H1 ;  /* 0x30000007ff047230 */ /* 0x000fe20000004100 */
[----:B------:R-:W-:Y:S01]  /*1040*/  ULDC.64 UR8, c[0x0][0x230] ;  /* 0x00008c0000087ab9 */ /* 0x000fe20000000a00 */
[--C-:B------:R-:W-:Y:S01]  /*1050*/  HADD2.F32 R143, -RZ, R8.reuse.H0_H0 ;  /* 0x20000008ff8f7230 */ /* 0x100fe20000004100 */
[----:B------:R2:W-:Y:S01]  /*1060*/  STL [R1+0x13c], R82 ;  /* 0x00013c5201007387 */ /* 0x0005e20000100800 */
[----:B------:R-:W-:Y:S01]  /*1070*/  HADD2.F32 R141, -RZ, R8.H1_H1 ;  /* 0x30000008ff8d7230 */ /* 0x000fe20000004100 */
[----:B------:R-:W-:Y:S01]  /*1080*/  ULDC.64 UR10, c[0x0][0x238] ;  /* 0x00008e00000a7ab9 */ /* 0x000fe20000000a00 */
[----:B0-----:R-:W-:-:S02]  /*1090*/  HADD2.F32 R81, -RZ, R99.H0_H0 ;  /* 0x20000063ff517230 */ /* 0x001fc40000004100 */
[----:B------:R-:W-:Y:S02]  /*10a0*/  HADD2.F32 R137, -RZ, R9.H0_H0 ;  /* 0x20000009ff897230 */ /* 0x000fe40000004100 */
[----:B-1----:R-:W-:Y:S01]  /*10b0*/  HADD2.F32 R3, -RZ, R99.H1_H1 ;  /* 0x30000063ff037230 */ /* 0x002fe20000004100 */
[----:B------:R0:W-:Y:S01]  /*10c0*/  STL [R1+0x138], R81 ;  /* 0x0001385101007387 */ /* 0x0001e20000100800 */
[----:B------:R-:W-:Y:S02]  /*10d0*/  HADD2.F32 R135, -RZ, R9.H1_H1 ;  /* 0x30000009ff877230 */ /* 0x000fe40000004100 */
[----:B--2---:R-:W-:Y:S01]  /*10e0*/  HADD2.F32 R82, -RZ, R92.H0_H0 ;  /* 0x2000005cff527230 */ /* 0x004fe20000004100 */
[----:B------:R1:W-:Y:S01]  /*10f0*/  STL [R1+0x134], R3 ;  /* 0x0001340301007387 */ /* 0x0003e20000100800 */
[--C-:B------:R-:W-:Y:S02]  /*1100*/  HADD2.F32 R133, -RZ, R10.reuse.H0_H0 ;  /* 0x2000000aff857230 */ /* 0x100fe40000004100 */
[----:B------:R-:W-:Y:S01]  /*1110*/  HADD2.F32 R129, -RZ, R10.H1_H1 ;  /* 0x3000000aff817230 */ /* 0x000fe20000004100 */
[----:B------:R2:W-:Y:S01]  /*1120*/  STL [R1+0x130], R82 ;  /* 0x0001305201007387 */ /* 0x0005e20000100800 */
[----:B------:R-:W-:-:S02]  /*1130*/  HADD2.F32 R5, -RZ, R11.H0_H0 ;  /* 0x2000000bff057230 */ /* 0x000fc40000004100 */
[----:B0-----:R-:W-:Y:S02]  /*1140*/  HADD2.F32 R81, -RZ, R92.H1_H1 ;  /* 0x3000005cff517230 */ /* 0x001fe40000004100 */
[----:B------:R-:W-:Y:S02]  /*1150*/  HADD2.F32 R6, -RZ, R11.H1_H1 ;  /* 0x3000000bff067230 */ /* 0x000fe40000004100 */
[--C-:B-1----:R-:W-:Y:S01]  /*1160*/  HADD2.F32 R3, -RZ, R93.reuse.H0_H0 ;  /* 0x2000005dff037230 */ /* 0x102fe20000004100 */
[----:B------:R0:W-:Y:S01]  /*1170*/  STL [R1+0x12c], R81 ;  /* 0x00012c5101007387 */ /* 0x0001e20000100800 */
[----:B------:R-:W-:Y:S02]  /*1180*/  HADD2.F32 R8, -RZ, R12.H1_H1 ;  /* 0x3000000cff087230 */ /* 0x000fe40000004100 */
[----:B--2---:R-:W-:Y:S01]  /*1190*/  HADD2.F32 R82, -RZ, R93.H1_H1 ;  /* 0x3000005dff527230 */ /* 0x004fe20000004100 */
[----:B------:R1:W-:Y:S01]  /*11a0*/  STL [R1+0x128], R3 ;  /* 0x0001280301007387 */ /* 0x0003e20000100800 */
[----:B------:R-:W-:-:S02]  /*11b0*/  HADD2.F32 R160, -RZ, R148.H0_H0 ;  /* 0x20000094ffa07230 */ /* 0x000fc40000004100 */
[----:B------:R-:W-:Y:S01]  /*11c0*/  HADD2.F32 R158, -RZ, R148.H1_H1 ;  /* 0x30000094ff9e7230 */ /* 0x000fe20000004100 */
[----:B------:R2:W-:Y:S01]  /*11d0*/  STL [R1+0x124], R82 ;  /* 0x0001245201007387 */ /* 0x0005e20000100800 */
[--C-:B------:R-:W-:Y:S02]  /*11e0*/  HADD2.F32 R9, -RZ, R13.reuse.H0_H0 ;  /* 0x2000000dff097230 */ /* 0x100fe40000004100 */
[--C-:B0-----:R-:W-:Y:S02]  /*11f0*/  HADD2.F32 R81, -RZ, R94.reuse.H0_H0 ;  /* 0x2000005eff517230 */ /* 0x101fe40000004100 */
[----:B------:R-:W-:Y:S02]  /*1200*/  HADD2.F32 R10, -RZ, R13.H1_H1 ;  /* 0x3000000dff0a7230 */ /* 0x000fe40000004100 */
[----:B-1----:R-:W-:Y:S01]  /*1210*/  HADD2.F32 R3, -RZ, R94.H1_H1 ;  /* 0x3000005eff037230 */ /* 0x002fe20000004100 */
[----:B------:R0:W-:Y:S01]  /*1220*/  STL [R1+0x120], R81 ;  /* 0x0001205101007387 */ /* 0x0001e20000100800 */
[----:B------:R-:W-:-:S02]  /*1230*/  HADD2.F32 R11, -RZ, R14.H0_H0 ;  /* 0x2000000eff0b7230 */ /* 0x000fc40000004100 */
[----:B--2---:R-:W-:Y:S01]  /*1240*/  HADD2.F32 R82, -RZ, R95.H0_H0 ;  /* 0x2000005fff527230 */ /* 0x004fe20000004100 */
[----:B------:R1:W-:Y:S01]  /*1250*/  STL [R1+0x11c], R3 ;  /* 0x00011c0301007387 */ /* 0x0003e20000100800 */
[--C-:B------:R-:W-:Y:S02]  /*1260*/  HADD2.F32 R156, -RZ, R149.reuse.H0_H0 ;  /* 0x20000095ff9c7230 */ /* 0x100fe40000004100 */
[----:B------:R-:W-:Y:S01]  /*1270*/  HADD2.F32 R154, -RZ, R149.H1_H1 ;  /* 0x30000095ff9a7230 */ /* 0x000fe20000004100 */
[----:B------:R2:W-:Y:S01]  /*1280*/  STL [R1+0x118], R82 ;  /* 0x0001185201007387 */ /* 0x0005e20000100800 */
[----:B------:R-:W-:Y:S02]  /*1290*/  HADD2.F32 R148, -RZ, R151.H0_H0 ;  /* 0x20000097ff947230 */ /* 0x000fe40000004100 */
[----:B0-----:R-:W-:Y:S02]  /*12a0*/  HADD2.F32 R81, -RZ, R95.H1_H1 ;  /* 0x3000005fff517230 */ /* 0x001fe40000004100 */
[----:B------:R-:W-:-:S02]  /*12b0*/  HADD2.F32 R146, -RZ, R151.H1_H1 ;  /* 0x30000097ff927230 */ /* 0x000fc40000004100 */
[----:B-1----:R-:W-:Y:S01]  /*12c0*/  HADD2.F32 R3, -RZ, R88.H0_H0 ;  /* 0x20000058ff037230 */ /* 0x002fe20000004100 */
[----:B------:R0:W-:Y:S01]  /*12d0*/  STL [R1+0x114], R81 ;  /* 0x0001145101007387 */ /* 0x0001e20000100800 */
[----:B------:R-:W-:Y:S02]  /*12e0*/  HADD2.F32 R159, -RZ, R16.H0_H0 ;  /* 0x20000010ff9f7230 */ /* 0x000fe40000004100 */
[----:B--2---:R-:W-:Y:S01]  /*12f0*/  HADD2.F32 R82, -RZ, R88.H1_H1 ;  /* 0x30000058ff527230 */ /* 0x004fe20000004100 */
[----:B------:R1:W-:Y:S01]  /*1300*/  STL [R1+0x110], R3 ;  /* 0x0001100301007387 */ /* 0x0003e20000100800 */
[----:B------:R-:W-:Y:S02]  /*1310*/  HADD2.F32 R157, -RZ, R16.H1_H1 ;  /* 0x30000010ff9d7230 */ /* 0x000fe40000004100 */
[----:B------:R-:W-:Y:S01]  /*1320*/  HADD2.F32 R13, -RZ, R15.H0_H0 ;  /* 0x2000000fff0d7230 */ /* 0x000fe20000004100 */
[----:B------:R2:W-:Y:S01]  /*1330*/  STL [R1+0x10c], R82 ;  /* 0x00010c5201007387 */ /* 0x0005e20000100800 */
[----:B------:R-:W-:-:S02]  /*1340*/  HADD2.F32 R155, -RZ, R17.H0_H0 ;  /* 0x20000011ff9b7230 */ /* 0x000fc40000004100 */
[----:B0-----:R-:W-:Y:S02]  /*1350*/  HADD2.F32 R81, -RZ, R89.H0_H0 ;  /* 0x20000059ff517230 */ /* 0x001fe40000004100 */
[----:B------:R-:W-:Y:S02]  /*1360*/  HADD2.F32 R153, -RZ, R17.H1_H1 ;  /* 0x30000011ff997230 */ /* 0x000fe40000004100 */
[----:B-1----:R-:W-:Y:S01]  /*1370*/  HADD2.F32 R3, -RZ, R89.H1_H1 ;  /* 0x30000059ff037230 */ /* 0x002fe20000004100 */
[----:B------:R0:W-:Y:S01]  /*1380*/  STL [R1+0x108], R81 ;  /* 0x0001085101007387 */ /* 0x0001e20000100800 */
[----:B------:R-:W-:Y:S02]  /*1390*/  HADD2.F32 R151, -RZ, R18.H0_H0 ;  /* 0x20000012ff977230 */ /* 0x000fe40000004100 */
[----:B--2---:R-:W-:Y:S01]  /*13a0*/  HADD2.F32 R82, -RZ, R90.H0_H0 ;  /* 0x2000005aff527230 */ /* 0x004fe20000004100 */
[----:B------:R1:W-:Y:S01]  /*13b0*/  STL [R1+0x104], R3 ;  /* 0x0001040301007387 */ /* 0x0003e20000100800 */
[----:B------:R-:W-:-:S02]  /*13c0*/  HADD2.F32 R149, -RZ, R18.H1_H1 ;  /* 0x30000012ff957230 */ /* 0x000fc40000004100 */
[--C-:B------:R-:W-:Y:S01]  /*13d0*/  HADD2.F32 R147, -RZ, R19.reuse.H0_H0 ;  /* 0x20000013ff937230 */ /* 0x100fe20000004100 */
[----:B------:R2:W-:Y:S01]  /*13e0*/  STL [R1+0x100], R82 ;  /* 0x0001005201007387 */ /* 0x0005e20000100800 */
[----:B------:R-:W-:Y:S02]  /*13f0*/  HADD2.F32 R145, -RZ, R19.H1_H1 ;  /* 0x30000013ff917230 */ /* 0x000fe40000004100 */
[----:B0-----:R-:W-:Y:S02]  /*1400*/  HADD2.F32 R81, -RZ, R90.H1_H1 ;  /* 0x3000005aff517230 */ /* 0x001fe40000004100 */
[----:B------:R-:W-:Y:S02]  /*1410*/  HADD2.F32 R16, -RZ, R20.H1_H1 ;  /* 0x30000014ff107230 */ /* 0x000fe40000004100 */
[----:B-1----:R-:W-:Y:S01]  /*1420*/  HADD2.F32 R3, -RZ, R91.H0_H0 ;  /* 0x2000005bff037230 */ /* 0x002fe20000004100 */
[----:B------:R0:W-:Y:S01]  /*1430*/  STL [R1+0xfc], R81 ;  /* 0x0000fc5101007387 */ /* 0x0001e20000100800 */
[----:B------:R-:W-:-:S02]  /*1440*/  HADD2.F32 R176, -RZ, R164.H0_H0 ;  /* 0x200000a4ffb07230 */ /* 0x000fc40000004100 */
[----:B--2---:R-:W-:Y:S01]  /*1450*/  HADD2.F32 R82, -RZ, R91.H1_H1 ;  /* 0x3000005bff527230 */ /* 0x004fe20000004100 */
[----:B------:R1:W-:Y:S01]  /*1460*/  STL [R1+0xf8], R3 ;  /* 0x0000f80301007387 */ /* 0x0003e20000100800 */
[----:B------:R-:W-:Y:S02]  /*1470*/  HADD2.F32 R174, -RZ, R164.H1_H1 ;  /* 0x300000a4ffae7230 */ /* 0x000fe40000004100 */
[--C-:B------:R-:W-:Y:S01]  /*1480*/  HADD2.F32 R17, -RZ, R21.reuse.H0_H0 ;  /* 0x20000015ff117230 */ /* 0x100fe20000004100 */
[----:B------:R2:W-:Y:S01]  /*1490*/  STL [R1+0xf4], R82 ;  /* 0x0000f45201007387 */ /* 0x0005e20000100800 */
[----:B------:R-:W-:Y:S02]  /*14a0*/  HADD2.F32 R18, -RZ, R21.H1_H1 ;  /* 0x30000015ff127230 */ /* 0x000fe40000004100 */
[----:B0-----:R-:W-:Y:S02]  /*14b0*/  HADD2.F32 R81, -RZ, R84.H0_H0 ;  /* 0x20000054ff517230 */ /* 0x001fe40000004100 */
[----:B------:R-:W-:-:S02]  /*14c0*/  HADD2.F32 R19, -RZ, R22.H0_H0 ;  /* 0x20000016ff137230 */ /* 0x000fc40000004100 */
[----:B-1----:R-:W-:Y:S01]  /*14d0*/  HADD2.F32 R3, -RZ, R84.H1_H1 ;  /* 0x30000054ff037230 */ /* 0x002fe20000004100 */
[----:B------:R0:W-:Y:S01]  /*14e0*/  STL [R1+0xf0], R81 ;  /* 0x0000f05101007387 */ /* 0x0001e20000100800 */
[----:B------:R-:W-:Y:S02]  /*14f0*/  HADD2.F32 R172, -RZ, R165.H0_H0 ;  /* 0x200000a5ffac7230 */ /* 0x000fe40000004100 */
[----:B--2---:R-:W-:Y:S01]  /*1500*/  HADD2.F32 R82, -RZ, R85.H0_H0 ;  /* 0x20000055ff527230 */ /* 0x004fe20000004100 */
[----:B------:R1:W-:Y:S01]  /*1510*/  STL [R1+0xec], R3 ;  /* 0x0000ec0301007387 */ /* 0x0003e20000100800 */
[----:B------:R-:W-:Y:S02]  /*1520*/  HADD2.F32 R170, -RZ, R165.H1_H1 ;  /* 0x300000a5ffaa7230 */ /* 0x000fe40000004100 */
[--C-:B------:R-:W-:Y:S01]  /*1530*/  HADD2.F32 R164, -RZ, R167.reuse.H0_H0 ;  /* 0x200000a7ffa47230 */ /* 0x100fe20000004100 */
[----:B------:R2:W-:Y:S01]  /*1540*/  STL [R1+0xe8], R82 ;  /* 0x0000e85201007387 */ /* 0x0005e20000100800 */
[----:B------:R-:W-:-:S02]  /*1550*/  HADD2.F32 R162, -RZ, R167.H1_H1 ;  /* 0x300000a7ffa27230 */ /* 0x000fc40000004100 */
[----:B0-----:R-:W-:Y:S02]  /*1560*/  HADD2.F32 R81, -RZ, R85.H1_H1 ;  /* 0x30000055ff517230 */ /* 0x001fe40000004100 */
[----:B------:R-:W-:Y:S02]  /*1570*/  HADD2.F32 R175, -RZ, R24.H0_H0 ;  /* 0x20000018ffaf7230 */ /* 0x000fe40000004100 */
[----:B-1----:R-:W-:Y:S01]  /*1580*/  HADD2.F32 R3, -RZ, R86.H0_H0 ;  /* 0x20000056ff037230 */ /* 0x002fe20000004100 */
[----:B------:R0:W-:Y:S01]  /*1590*/  STL [R1+0xe4], R81 ;  /* 0x0000e45101007387 */ /* 0x0001e20000100800 */
[----:B------:R-:W-:Y:S02]  /*15a0*/  HADD2.F32 R173, -RZ, R24.H1_H1 ;  /* 0x30000018ffad7230 */ /* 0x000fe40000004100 */
[----:B--2---:R-:W-:Y:S01]  /*15b0*/  HADD2.F32 R82, -RZ, R86.H1_H1 ;  /* 0x30000056ff527230 */ /* 0x004fe20000004100 */
[----:B------:R1:W-:Y:S01]  /*15c0*/  STL [R1+0xe0], R3 ;  /* 0x0000e00301007387 */ /* 0x0003e20000100800 */
[----:B------:R-:W-:-:S02]  /*15d0*/  HADD2.F32 R21, -RZ, R23.H0_H0 ;  /* 0x20000017ff157230 */ /* 0x000fc40000004100 */
[--C-:B------:R-:W-:Y:S01]  /*15e0*/  HADD2.F32 R171, -RZ, R25.reuse.H0_H0 ;  /* 0x20000019ffab7230 */ /* 0x100fe20000004100 */
[----:B------:R2:W-:Y:S01]  /*15f0*/  STL [R1+0xdc], R82 ;  /* 0x0000dc5201007387 */ /* 0x0005e20000100800 */
[----:B------:R-:W-:Y:S02]  /*1600*/  HADD2.F32 R169, -RZ, R25.H1_H1 ;  /* 0x30000019ffa97230 */ /* 0x000fe40000004100 */
[--C-:B0-----:R-:W-:Y:S02]  /*1610*/  HADD2.F32 R81, -RZ, R87.reuse.H0_H0 ;  /* 0x20000057ff517230 */ /* 0x101fe40000004100 */
[--C-:B------:R-:W-:Y:S02]  /*1620*/  HADD2.F32 R167, -RZ, R26.reuse.H0_H0 ;  /* 0x2000001affa77230 */ /* 0x100fe40000004100 */
[----:B-1----:R-:W-:Y:S01]  /*1630*/  HADD2.F32 R3, -RZ, R87.H1_H1 ;  /* 0x30000057ff037230 */ /* 0x002fe20000004100 */
[----:B------:R0:W-:Y:S01]  /*1640*/  STL [R1+0xd8], R81 ;  /* 0x0000d85101007387 */ /* 0x0001e20000100800 */
[----:B------:R-:W-:-:S02]  /*1650*/  HADD2.F32 R165, -RZ, R26.H1_H1 ;  /* 0x3000001affa57230 */ /* 0x000fc40000004100 */
[----:B--2---:R-:W-:Y:S01]  /*1660*/  HADD2.F32 R82, -RZ, R76.H0_H0 ;  /* 0x2000004cff527230 */ /* 0x004fe20000004100 */
[----:B------:R1:W-:Y:S01]  /*1670*/  STL [R1+0xd4], R3 ;  /* 0x0000d40301007387 */ /* 0x0003e20000100800 */
[--C-:B------:R-:W-:Y:S02]  /*1680*/  HADD2.F32 R163, -RZ, R27.reuse.H0_H0 ;  /* 0x2000001bffa37230 */ /* 0x100fe40000004100 */
[----:B------:R-:W-:Y:S01]  /*1690*/  HADD2.F32 R161, -RZ, R27.H1_H1 ;  /* 0x3000001bffa17230 */ /* 0x000fe20000004100 */
[----:B------:R-:W-:Y:S01]  /*16a0*/  STL [R1+0xd0], R82 ;  /* 0x0000d05201007387 */ /* 0x000fe20000100800 */
[----:B------:R-:W-:Y:S02]  /*16b0*/  HADD2.F32 R24, -RZ, R28.H1_H1 ;  /* 0x3000001cff187230 */ /* 0x000fe40000004100 */
[----:B0-----:R-:W-:Y:S02]  /*16c0*/  HADD2.F32 R81, -RZ, R76.H1_H1 ;  /* 0x3000004cff517230 */ /* 0x001fe40000004100 */
[----:B------:R-:W-:-:S02]  /*16d0*/  HADD2.F32 R76, -RZ, R77.H1_H1 ;  /* 0x3000004dff4c7230 */ /* 0x000fc40000004100 */
[----:B-1----:R-:W-:Y:S01]  /*16e0*/  HADD2.F32 R3, -RZ, R77.H0_H0 ;  /* 0x2000004dff037230 */ /* 0x002fe20000004100 */
[----:B------:R-:W-:Y:S01]  /*16f0*/  STL [R1+0xcc], R81 ;  /* 0x0000cc5101007387 */ /* 0x000fe20000100800 */
[----:B------:R-:W-:Y:S02]  /*1700*/  HADD2.F32 R77, -RZ, R78.H0_H0 ;  /* 0x2000004eff4d7230 */ /* 0x000fe40000004100 */
[--C-:B------:R-:W-:Y:S01]  /*1710*/  HADD2.F32 R192, -RZ, R180.reuse.H0_H0 ;  /* 0x200000b4ffc07230 */ /* 0x100fe20000004100 */
[----:B------:R0:W-:Y:S01]  /*1720*/  STL [R1+0xc8], R3 ;  /* 0x0000c80301007387 */ /* 0x0001e20000100800 */
[----:B------:R-:W-:Y:S02]  /*1730*/  HADD2.F32 R190, -RZ, R180.H1_H1 ;  /* 0x300000b4ffbe7230 */ /* 0x000fe40000004100 */
[--C-:B------:R-:W-:Y:S01]  /*1740*/  HADD2.F32 R25, -RZ, R29.reuse.H0_H0 ;  /* 0x2000001dff197230 */ /* 0x100fe20000004100 */
[----:B------:R1:W-:Y:S01]  /*1750*/  STL [R1+0xc4], R76 ;  /* 0x0000c44c01007387 */ /* 0x0003e20000100800 */
[----:B------:R-:W-:-:S02]  /*1760*/  HADD2.F32 R26, -RZ, R29.H1_H1 ;  /* 0x3000001dff1a7230 */ /* 0x000fc40000004100 */
[----:B------:R-:W-:Y:S01]  /*1770*/  HADD2.F32 R27, -RZ, R30.H0_H0 ;  /* 0x2000001eff1b7230 */ /* 0x000fe20000004100 */
[----:B------:R2:W-:Y:S01]  /*1780*/  STL [R1+0xc0], R77 ;  /* 0x0000c04d01007387 */ /* 0x0005e20000100800 */
[--C-:B------:R-:W-:Y:S02]  /*1790*/  HADD2.F32 R188, -RZ, R181.reuse.H0_H0 ;  /* 0x200000b5ffbc7230 */ /* 0x100fe40000004100 */
        /* <DEDUP_REMOVED lines=9> */
[----:B------:R-:W-:Y:S01]  /*1830*/  STL [R1+0xb4], R77 ;  /* 0x0000b44d01007387 */ /* 0x000fe20000100800 */
[----:B------:R-:W-:Y:S02]  /*1840*/  HADD2.F32 R189, -RZ, R32.H1_H1 ;  /* 0x30000020ffbd7230 */ /* 0x000fe40000004100 */
[----:B0-----:R-:W-:Y:S02]  /*1850*/  HADD2.F32 R3, -RZ, R72.H0_H0 ;  /* 0x20000048ff037230 */ /* 0x001fe40000004100 */
[----:B------:R-:W-:-:S02]  /*1860*/  HADD2.F32 R29, -RZ, R31.H0_H0 ;  /* 0x2000001fff1d7230 */ /* 0x000fc40000004100 */
[----:B-1----:R-:W-:Y:S01]  /*1870*/  HADD2.F32 R76, -RZ, R72.H1_H1 ;  /* 0x30000048ff4c7230 */ /* 0x002fe20000004100 */
[----:B------:R0:W-:Y:S01]  /*1880*/  STL [R1+0xb0], R3 ;  /* 0x0000b00301007387 */ /* 0x0001e20000100800 */
[----:B------:R-:W-:Y:S02]  /*1890*/  HADD2.F32 R72, -RZ, R73.H0_H0 ;  /* 0x20000049ff487230 */ /* 0x000fe40000004100 */
[--C-:B------:R-:W-:Y:S01]  /*18a0*/  HADD2.F32 R187, -RZ, R33.reuse.H0_H0 ;  /* 0x20000021ffbb7230 */ /* 0x100fe20000004100 */
[----:B------:R-:W-:Y:S01]  /*18b0*/  STL [R1+0xac], R76 ;  /* 0x0000ac4c01007387 */ /* 0x000fe20000100800 */
[----:B------:R-:W-:Y:S02]  /*18c0*/  HADD2.F32 R185, -RZ, R33.H1_H1 ;  /* 0x30000021ffb97230 */ /* 0x000fe40000004100 */
[--C-:B------:R-:W-:Y:S01]  /*18d0*/  HADD2.F32 R183, -RZ, R34.reuse.H0_H0 ;  /* 0x20000022ffb77230 */ /* 0x100fe20000004100 */
[----:B------:R1:W-:Y:S01]  /*18e0*/  STL [R1+0xa8], R72 ;  /* 0x0000a84801007387 */ /* 0x0003e20000100800 */
[----:B------:R-:W-:-:S02]  /*18f0*/  HADD2.F32 R181, -RZ, R34.H1_H1 ;  /* 0x30000022ffb57230 */ /* 0x000fc40000004100 */
[----:B0-----:R-:W-:Y:S02]  /*1900*/  HADD2.F32 R3, -RZ, R73.H1_H1 ;  /* 0x30000049ff037230 */ /* 0x001fe40000004100 */
[--C-:B------:R-:W-:Y:S02]  /*1910*/  HADD2.F32 R73, -RZ, R74.reuse.H0_H0 ;  /* 0x2000004aff497230 */ /* 0x100fe40000004100 */
[--C-:B------:R-:W-:Y:S01]  /*1920*/  HADD2.F32 R179, -RZ, R35.reuse.H0_H0 ;  /* 0x20000023ffb37230 */ /* 0x100fe20000004100 */
[----:B------:R0:W-:Y:S01]  /*1930*/  STL [R1+0xa4], R3 ;  /* 0x0000a40301007387 */ /* 0x0001e20000100800 */
[----:B------:R-:W-:Y:S02]  /*1940*/  HADD2.F32 R177, -RZ, R35.H1_H1 ;  /* 0x30000023ffb17230 */ /* 0x000fe40000004100 */
[----:B-1----:R-:W-:Y:S01]  /*1950*/  HADD2.F32 R72, -RZ, R74.H1_H1 ;  /* 0x3000004aff487230 */ /* 0x002fe20000004100 */
[----:B------:R1:W-:Y:S01]  /*1960*/  STL [R1+0xa0], R73 ;  /* 0x0000a04901007387 */ /* 0x0003e20000100800 */
[----:B------:R-:W-:-:S02]  /*1970*/  HADD2.F32 R32, -RZ, R36.H1_H1 ;  /* 0x30000024ff207230 */ /* 0x000fc40000004100 */
        /* <DEDUP_REMOVED lines=9> */
[----:B------:R-:W-:Y:S01]  /*1a10*/  STL [R1+0x94], R73 ;  /* 0x0000944901007387 */ /* 0x000fe20000100800 */
[--C-:B------:R-:W-:Y:S02]  /*1a20*/  HADD2.F32 R208, -RZ, R196.reuse.H0_H0 ;  /* 0x200000c4ffd07230 */ /* 0x100fe40000004100 */
[----:B------:R-:W-:Y:S01]  /*1a30*/  HADD2.F32 R206, -RZ, R196.H1_H1 ;  /* 0x300000c4ffce7230 */ /* 0x000fe20000004100 */
[----:B------:R-:W-:Y:S01]  /*1a40*/  STL [R1+0x90], R72 ;  /* 0x0000904801007387 */ /* 0x000fe20000100800 */
[----:B------:R-:W-:Y:S02]  /*1a50*/  HADD2.F32 R33, -RZ, R37.H0_H0 ;  /* 0x20000025ff217230 */ /* 0x000fe40000004100 */
[----:B0-----:R-:W-:Y:S02]  /*1a60*/  HADD2.F32 R3, -RZ, R68.H1_H1 ;  /* 0x30000044ff037230 */ /* 0x001fe40000004100 */
[----:B------:R-:W-:-:S02]  /*1a70*/  HADD2.F32 R68, -RZ, R69.H0_H0 ;  /* 0x20000045ff447230 */ /* 0x000fc40000004100 */
[----:B------:R-:W-:Y:S01]  /*1a80*/  HADD2.F32 R69, -RZ, R69.H1_H1 ;  /* 0x30000045ff457230 */ /* 0x000fe20000004100 */
[----:B------:R0:W-:Y:S01]  /*1a90*/  STL [R1+0x8c], R3 ;  /* 0x00008c0301007387 */ /* 0x0001e20000100800 */
[----:B------:R-:W-:Y:S02]  /*1aa0*/  HADD2.F32 R34, -RZ, R37.H1_H1 ;  /* 0x30000025ff227230 */ /* 0x000fe40000004100 */
[----:B------:R-:W-:Y:S01]  /*1ab0*/  HADD2.F32 R35, -RZ, R38.H0_H0 ;  /* 0x20000026ff237230 */ /* 0x000fe20000004100 */
[----:B------:R1:W-:Y:S01]  /*1ac0*/  STL [R1+0x88], R68 ;  /* 0x0000884401007387 */ /* 0x0003e20000100800 */
[----:B------:R-:W-:Y:S02]  /*1ad0*/  HADD2.F32 R250, -RZ, R245.H1_H1 ;  /* 0x300000f5fffa7230 */ /* 0x000fe40000004100 */
[----:B------:R-:W-:Y:S01]  /*1ae0*/  HADD2.F32 R248, -RZ, R246.H0_H0 ;  /* 0x200000f6fff87230 */ /* 0x000fe20000004100 */
[----:B------:R2:W-:Y:S01]  /*1af0*/  STL [R1+0x84], R69 ;  /* 0x0000844501007387 */ /* 0x0005e20000100800 */
[----:B------:R-:W-:-:S02]  /*1b00*/  HADD2.F32 R242, -RZ, R247.H1_H1 ;  /* 0x300000f7fff27230 */ /* 0x000fc40000004100 */
[--C-:B0-----:R-:W-:Y:S02]  /*1b10*/  HADD2.F32 R3, -RZ, R70.reuse.H0_H0 ;  /* 0x20000046ff037230 */ /* 0x101fe40000004100 */
[--C-:B------:R-:W-:Y:S02]  /*1b20*/  HADD2.F32 R236, -RZ, R229.reuse.H0_H0 ;  /* 0x200000e5ffec7230 */ /* 0x100fe40000004100 */
[----:B-1----:R-:W-:Y:S01]  /*1b30*/  HADD2.F32 R68, -RZ, R70.H1_H1 ;  /* 0x30000046ff447230 */ /* 0x002fe20000004100 */
[----:B------:R0:W-:Y:S01]  /*1b40*/  STL [R1+0x80], R3 ;  /* 0x0000800301007387 */ /* 0x0001e20000100800 */
[----:B------:R-:W-:Y:S02]  /*1b50*/  HADD2.F32 R234, -RZ, R229.H1_H1 ;  /* 0x300000e5ffea7230 */ /* 0x000fe40000004100 */
[----:B--2---:R-:W-:Y:S01]  /*1b60*/  HADD2.F32 R69, -RZ, R71.H0_H0 ;  /* 0x20000047ff457230 */ /* 0x004fe20000004100 */
[----:B------:R1:W-:Y:S01]  /*1b70*/  STL [R1+0x7c], R68 ;  /* 0x00007c4401007387 */ /* 0x0003e20000100800 */
[----:B------:R-:W-:-:S02]  /*1b80*/  HADD2.F32 R232, -RZ, R230.H0_H0 ;  /* 0x200000e6ffe87230 */ /* 0x000fc40000004100 */
[--C-:B------:R-:W-:Y:S01]  /*1b90*/  HADD2.F32 R228, -RZ, R231.reuse.H0_H0 ;  /* 0x200000e7ffe47230 */ /* 0x100fe20000004100 */
[----:B------:R-:W-:Y:S01]  /*1ba0*/  STL [R1+0x78], R69 ;  /* 0x0000784501007387 */ /* 0x000fe20000100800 */
[----:B------:R-:W-:Y:S02]  /*1bb0*/  HADD2.F32 R226, -RZ, R231.H1_H1 ;  /* 0x300000e7ffe27230 */ /* 0x000fe40000004100 */
[----:B0-----:R-:W-:Y:S02]  /*1bc0*/  HADD2.F32 R3, -RZ, R71.H1_H1 ;  /* 0x30000047ff037230 */ /* 0x001fe40000004100 */
[----:B------:R-:W-:Y:S02]  /*1bd0*/  HADD2.F32 R220, -RZ, R213.H0_H0 ;  /* 0x200000d5ffdc7230 */ /* 0x000fe40000004100 */
[--C-:B-1----:R-:W-:Y:S01]  /*1be0*/  HADD2.F32 R68, -RZ, R64.reuse.H0_H0 ;  /* 0x20000040ff447230 */ /* 0x102fe20000004100 */
[----:B------:R0:W-:Y:S01]  /*1bf0*/  STL [R1+0x74], R3 ;  /* 0x0000740301007387 */ /* 0x0001e20000100800 */
[----:B------:R-:W-:-:S02]  /*1c00*/  HADD2.F32 R64, -RZ, R64.H1_H1 ;  /* 0x30000040ff407230 */ /* 0x000fc40000004100 */
[----:B------:R-:W-:Y:S01]  /*1c10*/  HADD2.F32 R218, -RZ, R213.H1_H1 ;  /* 0x300000d5ffda7230 */ /* 0x000fe20000004100 */
[----:B------:R-:W-:Y:S01]  /*1c20*/  STL [R1+0x70], R68 ;  /* 0x0000704401007387 */ /* 0x000fe20000100800 */
[----:B------:R-:W-:Y:S02]  /*1c30*/  HADD2.F32 R216, -RZ, R214.H0_H0 ;  /* 0x200000d6ffd87230 */ /* 0x000fe40000004100 */
[--C-:B------:R-:W-:Y:S01]  /*1c40*/  HADD2.F32 R212, -RZ, R215.reuse.H0_H0 ;  /* 0x200000d7ffd47230 */ /* 0x100fe20000004100 */
[----:B------:R1:W-:Y:S01]  /*1c50*/  STL [R1+0x6c], R64 ;  /* 0x00006c4001007387 */ /* 0x0003e20000100800 */
[----:B------:R-:W-:Y:S02]  /*1c60*/  HADD2.F32 R210, -RZ, R215.H1_H1 ;  /* 0x300000d7ffd27230 */ /* 0x000fe40000004100 */
[--C-:B0-----:R-:W-:Y:S02]  /*1c70*/  HADD2.F32 R3, -RZ, R65.reuse.H0_H0 ;  /* 0x20000041ff037230 */ /* 0x101fe40000004100 */
[----:B------:R-:W-:-:S02]  /*1c80*/  HADD2.F32 R65, -RZ, R65.H1_H1 ;  /* 0x30000041ff417230 */ /* 0x000fc40000004100 */
[--C-:B------:R-:W-:Y:S01]  /*1c90*/  HADD2.F32 R204, -RZ, R197.reuse.H0_H0 ;  /* 0x200000c5ffcc7230 */ /* 0x100fe20000004100 */
[----:B------:R0:W-:Y:S01]  /*1ca0*/  STL [R1+0x68], R3 ;  /* 0x0000680301007387 */ /* 0x0001e20000100800 */
[----:B------:R-:W-:Y:S02]  /*1cb0*/  HADD2.F32 R202, -RZ, R197.H1_H1 ;  /* 0x300000c5ffca7230 */ /* 0x000fe40000004100 */
[----:B-1----:R-:W-:Y:S01]  /*1cc0*/  HADD2.F32 R64, -RZ, R66.H0_H0 ;  /* 0x20000042ff407230 */ /* 0x002fe20000004100 */
[----:B------:R1:W-:Y:S01]  /*1cd0*/  STL [R1+0x64], R65 ;  /* 0x0000644101007387 */ /* 0x0003e20000100800 */
[----:B------:R-:W-:Y:S02]  /*1ce0*/  HADD2.F32 R200, -RZ, R198.H0_H0 ;  /* 0x200000c6ffc87230 */ /* 0x000fe40000004100 */
[--C-:B------:R-:W-:Y:S01]  /*1cf0*/  HADD2.F32 R196, -RZ, R199.reuse.H0_H0 ;  /* 0x200000c7ffc47230 */ /* 0x100fe20000004100 */
[----:B------:R2:W-:Y:S01]  /*1d00*/  STL [R1+0x60], R64 ;  /* 0x0000604001007387 */ /* 0x0005e20000100800 */
[----:B------:R-:W-:-:S02]  /*1d10*/  HADD2.F32 R194, -RZ, R199.H1_H1 ;  /* 0x300000c7ffc27230 */ /* 0x000fc40000004100 */
[----:B0-----:R-:W-:Y:S02]  /*1d20*/  HADD2.F32 R3, -RZ, R66.H1_H1 ;  /* 0x30000042ff037230 */ /* 0x001fe40000004100 */
[----:B------:R-:W-:Y:S02]  /*1d30*/  HADD2.F32 R184, -RZ, R182.H0_H0 ;  /* 0x200000b6ffb87230 */ /* 0x000fe40000004100 */
[--C-:B-1----:R-:W-:Y:S01]  /*1d40*/  HADD2.F32 R65, -RZ, R67.reuse.H0_H0 ;  /* 0x20000043ff417230 */ /* 0x102fe20000004100 */
[----:B------:R0:W-:Y:S01]  /*1d50*/  STL [R1+0x5c], R3 ;  /* 0x00005c0301007387 */ /* 0x0001e20000100800 */
[----:B------:R-:W-:Y:S02]  /*1d60*/  HADD2.F32 R168, -RZ, R166.H0_H0 ;  /* 0x200000a6ffa87230 */ /* 0x000fe40000004100 */
[----:B--2---:R-:W-:Y:S01]  /*1d70*/  HADD2.F32 R64, -RZ, R67.H1_H1 ;  /* 0x30000043ff407230 */ /* 0x004fe20000004100 */
[----:B------:R-:W-:Y:S01]  /*1d80*/  STL [R1+0x58], R65 ;  /* 0x0000584101007387 */ /* 0x000fe20000100800 */
[----:B------:R-:W-:-:S02]  /*1d90*/  HADD2.F32 R152, -RZ, R150.H0_H0 ;  /* 0x20000096ff987230 */ /* 0x000fc40000004100 */
[----:B------:R-:W-:Y:S01]  /*1da0*/  HADD2.F32 R37, -RZ, R39.H0_H0 ;  /* 0x20000027ff257230 */ /* 0x000fe20000004100 */
[----:B------:R1:W-:Y:S01]  /*1db0*/  STL [R1+0x54], R64 ;  /* 0x0000544001007387 */ /* 0x0003e20000100800 */
[----:B------:R-:W-:Y:S02]  /*1dc0*/  HADD2.F32 R246, -RZ, R246.H1_H1 ;  /* 0x300000f6fff67230 */ /* 0x000fe40000004100 */
[--C-:B0-----:R-:W-:Y:S02]  /*1dd0*/  HADD2.F32 R3, -RZ, R60.reuse.H0_H0 ;  /* 0x2000003cff037230 */ /* 0x101fe40000004100 */
[----:B------:R-:W-:Y:S02]  /*1de0*/  HADD2.F32 R60, -RZ, R60.H1_H1 ;  /* 0x3000003cff3c7230 */ /* 0x000fe40000004100 */
[--C-:B------:R-:W-:Y:S01]  /*1df0*/  HADD2.F32 R251, -RZ, R53.reuse.H0_H0 ;  /* 0x20000035fffb7230 */ /* 0x100fe20000004100 */
[----:B------:R0:W-:Y:S01]  /*1e00*/  STL [R1+0x50], R3 ;  /* 0x0000500301007387 */ /* 0x0001e20000100800 */
[----:B------:R-:W-:-:S02]  /*1e10*/  HADD2.F32 R249, -RZ, R53.H1_H1 ;  /* 0x30000035fff97230 */ /* 0x000fc40000004100 */
[----:B-1----:R-:W-:Y:S01]  /*1e20*/  HADD2.F32 R64, -RZ, R61.H0_H0 ;  /* 0x2000003dff407230 */ /* 0x002fe20000004100 */
        /* <DEDUP_REMOVED lines=8> */
[----:B------:R0:W-:Y:S01]  /*1eb0*/  STL [R1+0x44], R3 ;  /* 0x0000440301007387 */ /* 0x0001e20000100800 */
[--C-:B------:R-:W-:Y:S02]  /*1ec0*/  HADD2.F32 R239, -RZ, R48.reuse.H0_H0 ;  /* 0x20000030ffef7230 */ /* 0x100fe40000004100 */
[----:B------:R-:W-:Y:S01]  /*1ed0*/  HADD2.F32 R237, -RZ, R48.H1_H1 ;  /* 0x30000030ffed7230 */ /* 0x000fe20000004100 */
[----:B------:R1:W-:Y:S01]  /*1ee0*/  STL [R1+0x40], R60 ;  /* 0x0000403c01007387 */ /* 0x0003e20000100800 */
[--C-:B------:R-:W-:Y:S02]  /*1ef0*/  HADD2.F32 R235, -RZ, R49.reuse.H0_H0 ;  /* 0x20000031ffeb7230 */ /* 0x100fe40000004100 */
[----:B------:R-:W-:Y:S01]  /*1f00*/  HADD2.F32 R233, -RZ, R49.H1_H1 ;  /* 0x30000031ffe97230 */ /* 0x000fe20000004100 */
[----:B------:R2:W-:Y:S01]  /*1f10*/  STL [R1+0x3c], R61 ;  /* 0x00003c3d01007387 */ /* 0x0005e20000100800 */
[----:B------:R-:W-:-:S02]  /*1f20*/  HADD2.F32 R231, -RZ, R50.H0_H0 ;  /* 0x20000032ffe77230 */ /* 0x000fc40000004100 */
[--C-:B0-----:R-:W-:Y:S02]  /*1f30*/  HADD2.F32 R3, -RZ, R63.reuse.H0_H0 ;  /* 0x2000003fff037230 */ /* 0x101fe40000004100 */
[----:B------:R-:W-:Y:S02]  /*1f40*/  HADD2.F32 R229, -RZ, R50.H1_H1 ;  /* 0x30000032ffe57230 */ /* 0x000fe40000004100 */
[----:B-1----:R-:W-:Y:S01]  /*1f50*/  HADD2.F32 R60, -RZ, R63.H1_H1 ;  /* 0x3000003fff3c7230 */ /* 0x002fe20000004100 */
[----:B------:R0:W-:Y:S01]  /*1f60*/  STL [R1+0x38], R3 ;  /* 0x0000380301007387 */ /* 0x0001e20000100800 */
[--C-:B------:R-:W-:Y:S02]  /*1f70*/  HADD2.F32 R227, -RZ, R51.reuse.H0_H0 ;  /* 0x20000033ffe37230 */ /* 0x100fe40000004100 */
[----:B--2---:R-:W-:Y:S01]  /*1f80*/  HADD2.F32 R61, -RZ, R56.H0_H0 ;  /* 0x20000038ff3d7230 */ /* 0x004fe20000004100 */
[----:B------:R1:W-:Y:S01]  /*1f90*/  STL [R1+0x34], R60 ;  /* 0x0000343c01007387 */ /* 0x0003e20000100800 */
[----:B------:R-:W-:-:S02]  /*1fa0*/  HADD2.F32 R225, -RZ, R51.H1_H1 ;  /* 0x30000033ffe17230 */ /* 0x000fc40000004100 */
[----:B------:R-:W-:Y:S01]  /*1fb0*/  HADD2.F32 R214, -RZ, R214.H1_H1 ;  /* 0x300000d6ffd67230 */ /* 0x000fe20000004100 */
[----:B------:R-:W-:Y:S01]  /*1fc0*/  STL [R1+0x30], R61 ;  /* 0x0000303d01007387 */ /* 0x000fe20000100800 */
[----:B------:R-:W-:Y:S02]  /*1fd0*/  HADD2.F32 R223, -RZ, R44.H0_H0 ;  /* 0x2000002cffdf7230 */ /* 0x000fe40000004100 */
[----:B0-----:R-:W-:Y:S02]  /*1fe0*/  HADD2.F32 R3, -RZ, R56.H1_H1 ;  /* 0x30000038ff037230 */ /* 0x001fe40000004100 */
[--C-:B------:R-:W-:Y:S02]  /*1ff0*/  HADD2.F32 R56, -RZ, R57.reuse.H1_H1 ;  /* 0x30000039ff387230 */ /* 0x100fe40000004100 */
[----:B-1----:R-:W-:Y:S01]  /*2000*/  HADD2.F32 R60, -RZ, R57.H0_H0 ;  /* 0x20000039ff3c7230 */ /* 0x002fe20000004100 */
[----:B------:R0:W-:Y:S01]  /*2010*/  STL [R1+0x2c], R3 ;  /* 0x00002c0301007387 */ /* 0x0001e20000100800 */
[----:B------:R-:W-:-:S02]  /*2020*/  HADD2.F32 R57, -RZ, R58.H1_H1 ;  /* 0x3000003aff397230 */ /* 0x000fc40000004100 */
[----:B------:R-:W-:Y:S01]  /*2030*/  HADD2.F32 R221, -RZ, R44.H1_H1 ;  /* 0x3000002cffdd7230 */ /* 0x000fe20000004100 */
[----:B------:R-:W-:Y:S01]  /*2040*/  STL [R1+0x28], R60 ;  /* 0x0000283c01007387 */ /* 0x000fe20000100800 */
[--C-:B------:R-:W-:Y:S02]  /*2050*/  HADD2.F32 R219, -RZ, R45.reuse.H0_H0 ;  /* 0x2000002dffdb7230 */ /* 0x100fe40000004100 */
[----:B------:R-:W-:Y:S01]  /*2060*/  HADD2.F32 R217, -RZ, R45.H1_H1 ;  /* 0x3000002dffd97230 */ /* 0x000fe20000004100 */
[----:B------:R1:W-:Y:S01]  /*2070*/  STL [R1+0x24], R56 ;  /* 0x0000243801007387 */ /* 0x0003e20000100800 */
[----:B------:R-:W-:Y:S02]  /*2080*/  HADD2.F32 R215, -RZ, R46.H0_H0 ;  /* 0x2000002effd77230 */ /* 0x000fe40000004100 */
[----:B0-----:R-:W-:Y:S02]  /*2090*/  HADD2.F32 R3, -RZ, R58.H0_H0 ;  /* 0x2000003aff037230 */ /* 0x001fe40000004100 */
[----:B------:R-:W-:-:S02]  /*20a0*/  HADD2.F32 R213, -RZ, R46.H1_H1 ;  /* 0x3000002effd57230 */ /* 0x000fc40000004100 */
[--C-:B------:R-:W-:Y:S01]  /*20b0*/  HADD2.F32 R211, -RZ, R47.reuse.H0_H0 ;  /* 0x2000002fffd37230 */ /* 0x100fe20000004100 */
[----:B------:R0:W-:Y:S01]  /*20c0*/  STL [R1+0x20], R3 ;  /* 0x0000200301007387 */ /* 0x0001e20000100800 */
[----:B------:R-:W-:Y:S02]  /*20d0*/  HADD2.F32 R209, -RZ, R47.H1_H1 ;  /* 0x3000002fffd17230 */ /* 0x000fe40000004100 */
[----:B-1----:R-:W-:Y:S01]  /*20e0*/  HADD2.F32 R56, -RZ, R59.H0_H0 ;  /* 0x2000003bff387230 */ /* 0x002fe20000004100 */
[----:B------:R1:W-:Y:S01]  /*20f0*/  STL [R1+0x1c], R57 ;  /* 0x00001c3901007387 */ /* 0x0003e20000100800 */
[----:B------:R-:W-:Y:S02]  /*2100*/  HADD2.F32 R198, -RZ, R198.H1_H1 ;  /* 0x300000c6ffc67230 */ /* 0x000fe40000004100 */
[--C-:B------:R-:W-:Y:S01]  /*2110*/  HADD2.F32 R207, -RZ, R40.reuse.H0_H0 ;  /* 0x20000028ffcf7230 */ /* 0x100fe20000004100 */
[----:B------:R2:W-:Y:S01]  /*2120*/  STL [R1+0x18], R56 ;  /* 0x0000183801007387 */ /* 0x0005e20000100800 */
[----:B------:R-:W-:-:S02]  /*2130*/  HADD2.F32 R205, -RZ, R40.H1_H1 ;  /* 0x30000028ffcd7230 */ /* 0x000fc40000004100 */
[----:B0-----:R-:W-:Y:S02]  /*2140*/  HADD2.F32 R3, -RZ, R59.H1_H1 ;  /* 0x3000003bff037230 */ /* 0x001fe40000004100 */
[--C-:B------:R-:W-:Y:S02]  /*2150*/  HADD2.F32 R203, -RZ, R41.reuse.H0_H0 ;  /* 0x20000029ffcb7230 */ /* 0x100fe40000004100 */
[--C-:B-1----:R-:W-:Y:S01]  /*2160*/  HADD2.F32 R57, -RZ, R244.reuse.H0_H0 ;  /* 0x200000f4ff397230 */ /* 0x102fe20000004100 */
[----:B------:R0:W-:Y:S01]  /*2170*/  STL [R1+0x14], R3 ;  /* 0x0000140301007387 */ /* 0x0001e20000100800 */
[----:B------:R-:W-:Y:S02]  /*2180*/  HADD2.F32 R201, -RZ, R41.H1_H1 ;  /* 0x30000029ffc97230 */ /* 0x000fe40000004100 */
[----:B--2---:R-:W-:Y:S01]  /*2190*/  HADD2.F32 R56, -RZ, R244.H1_H1 ;  /* 0x300000f4ff387230 */ /* 0x004fe20000004100 */
[----:B------:R-:W-:Y:S01]  /*21a0*/  STL [R1+0x10], R57 ;  /* 0x0000103901007387 */ /* 0x000fe20000100800 */
[----:B------:R-:W-:-:S02]  /*21b0*/  HADD2.F32 R244, -RZ, R247.H0_H0 ;  /* 0x200000f7fff47230 */ /* 0x000fc40000004100 */
[----:B------:R-:W-:Y:S01]  /*21c0*/  HADD2.F32 R247, -RZ, R54.H0_H0 ;  /* 0x20000036fff77230 */ /* 0x000fe20000004100 */
[----:B------:R1:W-:Y:S01]  /*21d0*/  STL [R1+0x8], R56 ;  /* 0x0000083801007387 */ /* 0x0003e20000100800 */
[----:B------:R-:W-:Y:S02]  /*21e0*/  HADD2.F32 R199, -RZ, R42.H0_H0 ;  /* 0x2000002affc77230 */ /* 0x000fe40000004100 */
[----:B0-----:R-:W-:Y:S02]  /*21f0*/  HADD2.F32 R3, -RZ, R245.H0_H0 ;  /* 0x200000f5ff037230 */ /* 0x001fe40000004100 */
[----:B------:R-:W-:Y:S02]  /*2200*/  HADD2.F32 R245, -RZ, R54.H1_H1 ;  /* 0x30000036fff57230 */ /* 0x000fe40000004100 */
[----:B------:R-:W-:Y:S01]  /*2210*/  HADD2.F32 R197, -RZ, R42.H1_H1 ;  /* 0x3000002affc57230 */ /* 0x000fe20000004100 */
[----:B------:R0:W-:Y:S01]  /*2220*/  STL [R1], R3 ;  /* 0x0000000301007387 */ /* 0x0001e20000100800 */
[----:B------:R-:W-:-:S02]  /*2230*/  HADD2.F32 R195, -RZ, R43.H0_H0 ;  /* 0x2000002bffc37230 */ /* 0x000fc40000004100 */
[----:B-1----:R-:W-:Y:S02]  /*2240*/  HADD2.F32 R56, -RZ, R52.H0_H0 ;  /* 0x20000034ff387230 */ /* 0x002fe40000004100 */
[----:B------:R-:W-:Y:S02]  /*2250*/  HADD2.F32 R193, -RZ, R43.H1_H1 ;  /* 0x3000002bffc17230 */ /* 0x000fe40000004100 */
[----:B------:R-:W-:Y:S01]  /*2260*/  HADD2.F32 R182, -RZ, R182.H1_H1 ;  /* 0x300000b6ffb67230 */ /* 0x000fe20000004100 */
[----:B------:R-:W-:Y:S01]  /*2270*/  STL [R1+0xc], R56 ;  /* 0x00000c3801007387 */ /* 0x000fe20000100800 */
[----:B------:R-:W-:Y:S02]  /*2280*/  HADD2.F32 R166, -RZ, R166.H1_H1 ;  /* 0x300000a6ffa67230 */ /* 0x000fe40000004100 */
[----:B0-----:R-:W-:Y:S02]  /*2290*/  HADD2.F32 R3, -RZ, R52.H1_H1 ;  /* 0x30000034ff037230 */ /* 0x001fe40000004100 */
[----:B------:R-:W-:-:S03]  /*22a0*/  HADD2.F32 R150, -RZ, R150.H1_H1 ;  /* 0x30000096ff967230 */ /* 0x000fc60000004100 */
[----:B------:R0:W-:Y:S02]  /*22b0*/  STL [R1+0x4], R3 ;  /* 0x0000040301007387 */ /* 0x0001e40000100800 */
[----:B0-----:R-:W-:Y:S02]  /*22c0*/  HADD2.F32 R3, -RZ, R7.H0_H0 ;  /* 0x20000007ff037230 */ /* 0x001fe40000004100 */
[----:B------:R-:W-:Y:S02]  /*22d0*/  HADD2.F32 R7, -RZ, R12.H0_H0 ;  /* 0x2000000cff077230 */ /* 0x000fe40000004100 */
[----:B------:R-:W-:Y:S02]  /*22e0*/  HADD2.F32 R12, -RZ, R14.H1_H1 ;  /* 0x3000000eff0c7230 */ /* 0x000fe40000004100 */
[----:B------:R-:W-:Y:S02]  /*22f0*/  HADD2.F32 R14, -RZ, R15.H1_H1 ;  /* 0x3000000fff0e7230 */ /* 0x000fe40000004100 */
[----:B------:R-:W-:-:S02]  /*2300*/  HADD2.F32 R15, -RZ, R20.H0_H0 ;  /* 0x20000014ff0f7230 */ /* 0x000fc40000004100 */
[----:B------:R-:W-:Y:S02]  /*2310*/  HADD2.F32 R20, -RZ, R22.H1_H1 ;  /* 0x30000016ff147230 */ /* 0x000fe40000004100 */
[----:B------:R-:W-:Y:S02]  /*2320*/  HADD2.F32 R22, -RZ, R23.H1_H1 ;  /* 0x30000017ff167230 */ /* 0x000fe40000004100 */
[----:B------:R-:W-:Y:S02]  /*2330*/  HADD2.F32 R23, -RZ, R28.H0_H0 ;  /* 0x2000001cff177230 */ /* 0x000fe40000004100 */
[----:B------:R-:W-:Y:S02]  /*2340*/  HADD2.F32 R28, -RZ, R30.H1_H1 ;  /* 0x3000001eff1c7230 */ /* 0x000fe40000004100 */
[----:B------:R-:W-:Y:S02]  /*2350*/  HADD2.F32 R30, -RZ, R31.H1_H1 ;  /* 0x3000001fff1e7230 */ /* 0x000fe40000004100 */
[----:B------:R-:W-:-:S02]  /*2360*/  HADD2.F32 R31, -RZ, R36.H0_H0 ;  /* 0x20000024ff1f7230 */ /* 0x000fc40000004100 */
[----:B------:R-:W-:Y:S02]  /*2370*/  HADD2.F32 R36, -RZ, R38.H1_H1 ;  /* 0x30000026ff247230 */ /* 0x000fe40000004100 */
[----:B------:R-:W-:Y:S01]  /*2380*/  HADD2.F32 R38, -RZ, R39.H1_H1 ;  /* 0x30000027ff267230 */ /* 0x000fe20000004100 */
[----:B------:R-:W-:-:S07]  /*2390*/  MOV R39, R80 ;  /* 0x0000005000277202 */ /* 0x000fce0000000f00 */
.L_x_8895:
        /* <DEDUP_REMOVED lines=12> */
[----:B--2---:R-:W-:Y:S01]  /*2460*/  @P1 HADD2.F32 R138, -RZ, R68.H0_H0 ;  /* 0x20000044ff8a1230 */ /* 0x004fe20000004100 */
        /* <DEDUP_REMOVED lines=12> */
[C---:B------:R-:W-:Y:S01]  /*2530*/  @P1 LEA R42, P2, R40.reuse, UR8, 0x4 ;  /* 0x00000008282a1c11 */ /* 0x040fe2000f8420ff */
[----:B------:R-:W5:Y:S03]  /*2540*/  LDL R96, [R1+0x13c] ;  /* 0x00013c0001607983 */ /* 0x000f660000100800 */
[C---:B------:R-:W-:Y:S01]  /*2550*/  @P1 LEA.HI.X R43, R40.reuse, UR9, RZ, 0x4, P2 ;  /* 0x00000009282b1c11 */ /* 0x040fe200090f24ff */
[----:B0-----:R-:W-:-:S04]  /*2560*/  IMAD.WIDE.U32 R68, R40, 0x10, R68 ;  /* 0x0000001028447825 */ /* 0x001fc800078e0044 */
[----:B------:R0:W3:Y:S04]  /*2570*/  @P1 LDG.E.128 R64, desc[UR4][R42.64] ;  /* 0x000000042a401981 */ /* 0x0000e8000c1e1d00 */
[----:B------:R-:W2:Y:S02]  /*2580*/  LDG.E.128 R68, desc[UR4][R68.64] ;  /* 0x0000000444447981 */ /* 0x000ea4000c1e1d00 */
[----:B--2---:R-:W-:-:S05]  /*2590*/  HADD2.F32 R41, -RZ, R68.H0_H0 ;  /* 0x20000044ff297230 */ /* 0x004fca0000004100 */
[----:B------:R-:W-:Y:S01]  /*25a0*/  FMUL.FTZ R41, R41, R138 ;  /* 0x0000008a29297220 */ /* 0x000fe20000410000 */
[----:B------:R-:W-:-:S03]  /*25b0*/  HADD2.F32 R68, -RZ, R68.H1_H1 ;  /* 0x30000044ff447230 */ /* 0x000fc60000004100 */
[----:B------:R-:W-:Y:S02]  /*25c0*/  FMUL.FTZ R41, R130, R41 ;  /* 0x0000002982297220 */ /* 0x000fe40000410000 */
[----:B------:R-:W2:Y:S01]  /*25d0*/  LDL R130, [R1+0x140] ;  /* 0x0001400001827983 */ /* 0x000ea20000100800 */
[----:B0-----:R-:W-:Y:S02]  /*25e0*/  HADD2.F32 R43, -RZ, R69.H0_H0 ;  /* 0x20000045ff2b7230 */ /* 0x001fe40000004100 */
[----:B---3--:R-:W-:Y:S02]  /*25f0*/  @P1 HADD2.F32 R42, -RZ, R64.H0_H0 ;  /* 0x20000040ff2a1230 */ /* 0x008fe40000004100 */
[-C--:B------:R-:W-:Y:S01]  /*2600*/  FMUL.FTZ R68, R68, R138.reuse ;  /* 0x0000008a44447220 */ /* 0x080fe20000410000 */
[----:B------:R-:W-:Y:S02]  /*2610*/  FMUL.FTZ R43, R43, R138 ;  /* 0x0000008a2b2b7220 */ /* 0x000fe40000410000 */
[----:B------:R-:W-:Y:S01]  /*2620*/  @P1 FADD.FTZ R41, R42, R41 ;  /* 0x000000292a291221 */ /* 0x000fe20000010000 */
[----:B------:R-:W-:Y:S01]  /*2630*/  FMUL.FTZ R42, R97, R68 ;  /* 0x00000044612a7220 */ /* 0x000fe20000410000 */
[----:B----4-:R-:W-:Y:S01]  /*2640*/  FMUL.FTZ R43, R98, R43 ;  /* 0x0000002b622b7220 */ /* 0x010fe20000410000 */
[----:B------:R-:W3:Y:S04]  /*2650*/  LDL R97, [R1+0x138] ;  /* 0x0001380001617983 */ /* 0x000ee80000100800 */
[----:B------:R-:W4:Y:S01]  /*2660*/  LDL R98, [R1+0x134] ;  /* 0x0001340001627983 */ /* 0x000f220000100800 */
[----:B------:R-:W-:-:S02]  /*2670*/  @P1 HADD2.F32 R79, -RZ, R65.H0_H0 ;  /* 0x20000041ff4f1230 */ /* 0x000fc40000004100 */
[----:B------:R-:W-:-:S03]  /*2680*/  @P1 HADD2.F32 R68, -RZ, R64.H1_H1 ;  /* 0x30000040ff441230 */ /* 0x000fc60000004100 */
[----:B------:R-:W-:Y:S01]  /*2690*/  @P1 FADD.FTZ R43, R79, R43 ;  /* 0x0000002b4f2b1221 */ /* 0x000fe20000010000 */
[----:B------:R-:W-:Y:S02]  /*26a0*/  HADD2.F32 R79, -RZ, R69.H1_H1 ;  /* 0x30000045ff4f7230 */ /* 0x000fe40000004100 */
[--C-:B------:R-:W-:Y:S02]  /*26b0*/  HADD2.F32 R80, -RZ, R70.reuse.H0_H0 ;  /* 0x20000046ff507230 */ /* 0x100fe40000004100 */
[----:B------:R-:W-:Y:S01]  /*26c0*/  @P1 FADD.FTZ R42, R68, R42 ;  /* 0x0000002a442a1221 */ /* 0x000fe20000010000 */
[-C--:B------:R-:W-:Y:S01]  /*26d0*/  FMUL.FTZ R79, R79, R138.reuse ;  /* 0x0000008a4f4f7220 */ /* 0x080fe20000410000 */
[----:B------:R-:W-:Y:S02]  /*26e0*/  @P1 HADD2.F32 R68, -RZ, R65.H1_H1 ;  /* 0x30000041ff441230 */ /* 0x000fe40000004100 */
[----:B------:R-:W-:Y:S01]  /*26f0*/  FMUL.FTZ R80, R80, R138 ;  /* 0x0000008a50507220 */ /* 0x000fe20000410000 */
[----:B------:R-:W-:-:S02]  /*2700*/  HADD2.F32 R70, -RZ, R70.H1_H1 ;  /* 0x30000046ff467230 */ /* 0x000fc40000004100 */
[----:B-----5:R-:W-:Y:S01]  /*2710*/  FMUL.FTZ R79, R131, R79 ;  /* 0x0000004f834f7220 */ /* 0x020fe20000410000 */
[----:B------:R-:W-:-:S03]  /*2720*/  @P1 HADD2.F32 R69, -RZ, R66.H0_H0 ;  /* 0x20000042ff451230 */ /* 0x000fc60000004100 */
[----:B------:R-:W-:Y:S01]  /*2730*/  @P1 FADD.FTZ R79, R68, R79 ;  /* 0x0000004f444f1221 */ /* 0x000fe20000010000 */
[--C-:B------:R-:W-:Y:S02]  /*2740*/  HADD2.F32 R68, -RZ, R71.reuse.H0_H0 ;  /* 0x20000047ff447230 */ /* 0x100fe40000004100 */
[----:B------:R-:W-:Y:S01]  /*2750*/  FMUL.FTZ R70, R70, R138 ;  /* 0x0000008a46467220 */ /* 0x000fe20000410000 */
[----:B------:R-:W-:-:S03]  /*2760*/  HADD2.F32 R71, -RZ, R71.H1_H1 ;  /* 0x30000047ff477230 */ /* 0x000fc60000004100 */
[----:B------:R-:W-:Y:S01]  /*2770*/  FMUL.FTZ R96, R96, R70 ;  /* 0x0000004660607220 */ /* 0x000fe20000410000 */
[-C--:B------:R-:W-:Y:S01]  /*2780*/  FMUL.FTZ R68, R68, R138.reuse ;  /* 0x0000008a44447220 */ /* 0x080fe20000410000 */
[----:B------:R-:W-:Y:S01]  /*2790*/  FMUL.FTZ R71, R71, R138 ;  /* 0x0000008a47477220 */ /* 0x000fe20000410000 */
[----:B------:R-:W-:Y:S01]  /*27a0*/  IADD3 R139, R40, 0x20, RZ ;  /* 0x00000020288b7810 */ /* 0x000fe20007ffe0ff */
[----:B--2---:R-:W-:-:S04]  /*27b0*/  FMUL.FTZ R80, R130, R80 ;  /* 0x0000005082507220 */ /* 0x004fc80000410000 */
[----:B------:R-:W-:Y:S01]  /*27c0*/  @P1 FADD.FTZ R80, R69, R80 ;  /* 0x0000005045501221 */ /* 0x000fe20000010000 */
[----:B------:R-:W-:-:S05]  /*27d0*/  @P1 HADD2.F32 R69, -RZ, R66.H1_H1 ;  /* 0x30000042ff451230 */ /* 0x000fca0000004100 */
[----:B------:R-:W-:Y:S01]  /*27e0*/  @P1 FADD.FTZ R96, R69, R96 ;  /* 0x0000006045601221 */ /* 0x000fe20000010000 */
[----:B---3--:R-:W-:Y:S01]  /*27f0*/  FMUL.FTZ R97, R97, R68 ;  /* 0x0000004461617220 */ /* 0x008fe20000410000 */
[--C-:B------:R-:W-:Y:S02]  /*2800*/  @P1 HADD2.F32 R68, -RZ, R67.reuse.H0_H0 ;  /* 0x20000043ff441230 */ /* 0x100fe40000004100 */
[----:B------:R-:W-:Y:S02]  /*2810*/  @P1 HADD2.F32 R69, -RZ, R67.H1_H1 ;  /* 0x30000043ff451230 */ /* 0x000fe40000004100 */
[----:B----4-:R-:W-:Y:S01]  /*2820*/  FMUL.FTZ R98, R98, R71 ;  /* 0x0000004762627220 */ /* 0x010fe20000410000 */
[----:B------:R-:W-:-:S03]  /*2830*/  @P1 FADD.FTZ R97, R68, R97 ;  /* 0x0000006144611221 */ /* 0x000fc60000010000 */
[----:B------:R-:W-:Y:S01]  /*2840*/  @P1 FADD.FTZ R98, R69, R98 ;  /* 0x0000006245621221 */ /* 0x000fe20000010000 */
[----:B------:R-:W-:Y:S02]  /*2850*/  LEA R130, P1, R40, UR10, 0x4 ;  /* 0x0000000a28827c11 */ /* 0x000fe4000f8220ff */
[----:B------:R-:W-:Y:S02]  /*2860*/  F2FP.F16.F32.PACK_AB R70, R96, R80 ;  /* 0x000000506046723e */ /* 0x000fe400000000ff */
[----:B------:R-:W-:Y:S02]  /*2870*/  LEA.HI.X R131, R40, UR11, RZ, 0x4, P1 ;  /* 0x0000000b28837c11 */ /* 0x000fe400088f24ff */
[----:B------:R-:W-:Y:S02]  /*2880*/  F2FP.F16.F32.PACK_AB R69, R79, R43 ;  /* 0x0000002b4f45723e */ /* 0x000fe400000000ff */
[----:B------:R-:W-:Y:S02]  /*2890*/  F2FP.F16.F32.PACK_AB R68, R42, R41 ;  /* 0x000000292a44723e */ /* 0x000fe400000000ff */
[----:B------:R-:W-:-:S05]  /*28a0*/  F2FP.F16.F32.PACK_AB R71, R98, R97 ;  /* 0x000000616247723e */ /* 0x000fca00000000ff */
[----:B------:R0:W-:Y:S02]  /*28b0*/  STG.E.128 desc[UR4][R130.64], R68 ;  /* 0x0000004482007986 */ /* 0x0001e4000c101d04 */
.L_x_8855:
[----:B------:R-:W-:Y:S05]  /*28c0*/  BSYNC B0 ;  /* 0x0000000000007941 */ /* 0x000fea0003800000 */
.L_x_8854:
        /* <DEDUP_REMOVED lines=15> */
[----:B------:R-:W0:Y:S02]  /*29c0*/  LDG.E.128 R68, desc[UR4][R68.64] ;  /* 0x0000000444447981 */ /* 0x000e24000c1e1d00 */
[----:B0-----:R-:W-:-:S05]  /*29d0*/  HADD2.F32 R44, -RZ, R68.H0_H0 ;  /* 0x20000044ff2c7230 */ /* 0x001fca0000004100 */
[----:B------:R-:W-:Y:S01]  /*29e0*/  FMUL.FTZ R44, R44, R138 ;  /* 0x0000008a2c2c7220 */ /* 0x000fe20000410000 */
[----:B------:R-:W-:-:S03]  /*29f0*/  HADD2.F32 R68, -RZ, R68.H1_H1 ;  /* 0x30000044ff447230 */ /* 0x000fc60000004100 */
[----:B--2---:R-:W-:Y:S02]  /*2a00*/  FMUL.FTZ R44, R130, R44 ;  /* 0x0000002c822c7220 */ /* 0x004fe40000410000 */
[----:B------:R-:W2:Y:S01]  /*2a10*/  LDL R130, [R1+0x120] ;  /* 0x0001200001827983 */ /* 0x000ea20000100800 */
[----:B------:R-:W-:Y:S02]  /*2a20*/  HADD2.F32 R46, -RZ, R69.H0_H0 ;  /* 0x20000045ff2e7230 */ /* 0x000fe40000004100 */
        /* <DEDUP_REMOVED lines=43> */
[----:B------:R1:W-:Y:S01]  /*2ce0*/  STG.E.128 desc[UR4][R130.64], R68 ;  /* 0x0000004482007986 */ /* 0x0003e2000c101d04 */
[----:B------:R-:W-:-:S07]  /*2cf0*/  IADD3 R139, R139, 0x20, RZ ;  /* 0x000000208b8b7810 */ /* 0x000fce0007ffe0ff */
.L_x_8857:
[----:B------:R-:W-:Y:S05]  /*2d00*/  BSYNC B0 ;  /* 0x0000000000007941 */ /* 0x000fea0003800000 */
.L_x_8856:
[----:B------:R-:W-:Y:S01]  /*2d10*/  ISETP.GE.U32.AND P1, PT, R0, 0x60, PT ;  /* 0x000000600000780c */ /* 0x000fe20003f26070 */
[----:B------:R-:W-:-:S12]  /*2d20*/  BSSY B0, `(.L_x_8858) ;  /* 0x0000042000007945 */ /* 0x000fd80003800000 */
[----:B------:R-:W-:Y:S05]  /*2d30*/  @!P1 BRA `(.L_x_8859) ;  /* 0x0000000400009947 */ /* 0x000fea0003800000 */
[----:B01----:R-:W0:Y:S01]  /*2d40*/  LDC.64 R68, c[0x0][0x220] ;  /* 0x00008800ff447b82 */ /* 0x003e220000000a00 */
        /* <DEDUP_REMOVED lines=55> */
[C---:B------:R-:W-:Y:S02]  /*30c0*/  LEA R130, P1, R139.reuse, UR10, 0x4 ;  /* 0x0000000a8b827c11 */ /* 0x040fe4000f8220ff */
[----:B------:R-:W-:Y:S02]  /*30d0*/  F2FP.F16.F32.PACK_AB R70, R102, R84 ;  /* 0x000000546646723e */ /* 0x000fe400000000ff */
[----:B------:R-:W-:Y:S02]  /*30e0*/  LEA.HI.X R131, R139, UR11, RZ, 0x4, P1 ;  /* 0x0000000b8b837c11 */ /* 0x000fe400088f24ff */
[----:B------:R-:W-:Y:S02]  /*30f0*/  F2FP.F16.F32.PACK_AB R69, R83, R49 ;  /* 0x000000315345723e */ /* 0x000fe400000000ff */
[----:B------:R-:W-:Y:S02]  /*3100*/  F2FP.F16.F32.PACK_AB R68, R48, R47 ;  /* 0x0000002f3044723e */ /* 0x000fe400000000ff */
[----:B------:R-:W-:-:S05]  /*3110*/  F2FP.F16.F32.PACK_AB R71, R104, R103 ;  /* 0x000000676847723e */ /* 0x000fca00000000ff */
[----:B------:R2:W-:Y:S01]  /*3120*/  STG.E.128 desc[UR4][R130.64], R68 ;  /* 0x0000004482007986 */ /* 0x0005e2000c101d04 */
[----:B------:R-:W-:-:S07]  /*3130*/  IADD3 R139, R139, 0x20, RZ ;  /* 0x000000208b8b7810 */ /* 0x000fce0007ffe0ff */
.L_x_8859:
[----:B------:R-:W-:Y:S05]  /*3140*/  BSYNC B0 ;  /* 0x0000000000007941 */ /* 0x000fea0003800000 */
.L_x_8858:
        /* <DEDUP_REMOVED lines=67> */
.L_x_8861:
[----:B------:R-:W-:Y:S05]  /*3580*/  BSYNC B0 ;  /* 0x0000000000007941 */ /* 0x000fea0003800000 */
.L_x_8860:
[----:B------:R-:W-:Y:S01]  /*3590*/  ISETP.GE.U32.AND P1, PT, R0, 0xa0, PT ;  /* 0x000000a00000780c */ /* 0x000fe20003f26070 */
[----:B------:R-:W-:-:S12]  /*35a0*/  BSSY B0, `(.L_x_8862) ;  /* 0x0000042000007945 */ /* 0x000fd80003800000 */
[----:B------:R-:W-:Y:S05]  /*35b0*/  @!P1 BRA `(.L_x_8863) ;  /* 0x0000000400009947 */ /* 0x000fea0003800000 */
[----:B0123--:R-:W0:Y:S01]  /*35c0*/  LDC.64 R68, c[0x0][0x220] ;  /* 0x00008800ff447b82 */ /* 0x00fe220000000a00 */
        /* <DEDUP_REMOVED lines=63> */
.L_x_8863:
[----:B------:R-:W-:Y:S05]  /*39c0*/  BSYNC B0 ;  /* 0x0000000000007941 */ /* 0x000fea0003800000 */
.L_x_8862:
        /* <DEDUP_REMOVED lines=67> */
.L_x_8865:
[----:B------:R-:W-:Y:S05]  /*3e00*/  BSYNC B0 ;  /* 0x0000000000007941 */ /* 0x000fea0003800000 */
.L_x_8864:
[----:B------:R-:W-:Y:S01]  /*3e10*/  ISETP.GE.U32.AND P1, PT, R0, 0xe0, PT ;  /* 0x000000e00000780c */ /* 0x000fe20003f26070 */
[----:B------:R-:W-:-:S12]  /*3e20*/  BSSY B0, `(.L_x_8866) ;  /* 0x0000042000007945 */ /* 0x000fd80003800000 */
[----:B------:R-:W-:Y:S05]  /*3e30*/  @!P1 BRA `(.L_x_8867) ;  /* 0x0000000400009947 */ /* 0x000fea0003800000 */
[----:B------:R-:W5:Y:S01]  /*3e40*/  LDC.64 R60, c[0x0][0x220] ;  /* 0x00008800ff3c7b82 */ /* 0x000f620000000a00 */
[----:B01234-:R-:W2:Y:S04]  /*3e50*/  LDL R70, [R1+0x90] ;  /* 0x0000900001467983 */ /* 0x01fea80000100800 */
[----:B------:R-:W3:Y:S01]  /*3e60*/  LDL R71, [R1+0x88] ;  /* 0x0000880001477983 */ /* 0x000ee20000100800 */
[----:B------:R-:W-:-:S03]  /*3e70*/  ISETP.NE.U32.AND P1, PT, RZ, UR8, PT ;  /* 0x00000008ff007c0c */ /* 0x000fc6000bf25070 */
[----:B------:R-:W4:Y:S04]  /*3e80*/  LDL R131, [R1+0x8c] ;  /* 0x00008c0001837983 */ /* 0x000f280000100800 */
[----:B------:R-:W4:Y:S04]  /*3e90*/  LDL R130, [R1+0x84] ;  /* 0x0000840001827983 */ /* 0x000f280000100800 */
[----:B------:R-:W4:Y:S04]  /*3ea0*/  LDL R115, [R1+0x7c] ;  /* 0x00007c0001737983 */ /* 0x000f280000100800 */
[----:B------:R-:W4:Y:S01]  /*3eb0*/  LDL R114, [R1+0x78] ;  /* 0x0000780001727983 */ /* 0x000f220000100800 */
[----:B-----5:R-:W-:-:S06]  /*3ec0*/  IMAD.WIDE.U32 R60, R139, 0x10, R60 ;  /* 0x000000108b3c7825 */ /* 0x020fcc00078e003c */
[----:B------:R-:W5:Y:S01]  /*3ed0*/  LDG.E.128 R60, desc[UR4][R60.64] ;  /* 0x000000043c3c7981 */ /* 0x000f62000c1e1d00 */
[----:B------:R-:W-:-:S13]  /*3ee0*/  ISETP.NE.AND.EX P1, PT, RZ, UR9, PT, P1 ;  /* 0x00000009ff007c0c */ /* 0x000fda000bf25310 */
[----:B------:R-:W-:-:S04]  /*3ef0*/  @P1 LEA R68, P2, R139, UR8, 0x4 ;  /* 0x000000088b441c11 */ /* 0x000fc8000f8420ff */
[----:B------:R-:W-:-:S05]  /*3f00*/  @P1 LEA.HI.X R69, R139, UR9, RZ, 0x4, P2 ;  /* 0x000000098b451c11 */ /* 0x000fca00090f24ff */
[----:B------:R0:W4:Y:S01]  /*3f10*/  @P1 LDG.E.128 R64, desc[UR4][R68.64] ;  /* 0x0000000444401981 */ /* 0x000122000c1e1d00 */
[----:B-----5:R-:W-:-:S05]  /*3f20*/  HADD2.F32 R59, -RZ, R60.H0_H0 ;  /* 0x2000003cff3b7230 */ /* 0x020fca0000004100 */
[----:B------:R-:W-:-:S04]  /*3f30*/  FMUL.FTZ R59, R59, R138 ;  /* 0x0000008a3b3b7220 */ /* 0x000fc80000410000 */
[----:B--2---:R-:W-:Y:S02]  /*3f40*/  FMUL.FTZ R59, R70, R59 ;  /* 0x0000003b463b7220 */ /* 0x004fe40000410000 */
[----:B------:R-:W2:Y:S01]  /*3f50*/  LDL R70, [R1+0x80] ;  /* 0x0000800001467983 */ /* 0x000ea20000100800 */
[----:B------:R-:W-:-:S05]  /*3f60*/  HADD2.F32 R72, -RZ, R61.H0_H0 ;  /* 0x2000003dff487230 */ /* 0x000fca0000004100 */
[----:B------:R-:W-:-:S04]  /*3f70*/  FMUL.FTZ R72, R72, R138 ;  /* 0x0000008a48487220 */ /* 0x000fc80000410000 */
[----:B---3--:R-:W-:Y:S02]  /*3f80*/  FMUL.FTZ R72, R71, R72 ;  /* 0x0000004847487220 */ /* 0x008fe40000410000 */
[----:B------:R-:W3:Y:S01]  /*3f90*/  LDL R71, [R1+0x74] ;  /* 0x0000740001477983 */ /* 0x000ee20000100800 */
[----:B0-----:R-:W-:Y:S02]  /*3fa0*/  HADD2.F32 R68, -RZ, R60.H1_H1 ;  /* 0x3000003cff447230 */ /* 0x001fe40000004100 */
[----:B----4-:R-:W-:Y:S02]  /*3fb0*/  @P1 HADD2.F32 R69, -RZ, R65.H0_H0 ;  /* 0x20000041ff451230 */ /* 0x010fe40000004100 */
[----:B------:R-:W-:Y:S02]  /*3fc0*/  @P1 HADD2.F32 R60, -RZ, R64.H0_H0 ;  /* 0x20000040ff3c1230 */ /* 0x000fe40000004100 */
[----:B------:R-:W-:Y:S01]  /*3fd0*/  FMUL.FTZ R68, R68, R138 ;  /* 0x0000008a44447220 */ /* 0x000fe20000410000 */
[----:B------:R-:W-:Y:S01]  /*3fe0*/  @P1 FADD.FTZ R72, R69, R72 ;  /* 0x0000004845481221 */ /* 0x000fe20000010000 */
[----:B------:R-:W-:-:S02]  /*3ff0*/  HADD2.F32 R69, -RZ, R62.H0_H0 ;  /* 0x2000003eff457230 */ /* 0x000fc40000004100 */
[----:B------:R-:W-:Y:S01]  /*4000*/  @P1 FADD.FTZ R59, R60, R59 ;  /* 0x0000003b3c3b1221 */ /* 0x000fe20000010000 */
[----:B------:R-:W-:Y:S01]  /*4010*/  FMUL.FTZ R60, R131, R68 ;  /* 0x00000044833c7220 */ /* 0x000fe20000410000 */
[----:B------:R-:W-:Y:S02]  /*4020*/  @P1 HADD2.F32 R68, -RZ, R64.H1_H1 ;  /* 0x30000040ff441230 */ /* 0x000fe40000004100 */
[----:B------:R-:W-:Y:S02]  /*4030*/  HADD2.F32 R61, -RZ, R61.H1_H1 ;  /* 0x3000003dff3d7230 */ /* 0x000fe40000004100 */
[-C--:B------:R-:W-:Y:S01]  /*4040*/  FMUL.FTZ R69, R69, R138.reuse ;  /* 0x0000008a45457220 */ /* 0x080fe20000410000 */
[----:B------:R-:W-:Y:S01]  /*4050*/  @P1 FADD.FTZ R60, R68, R60 ;  /* 0x0000003c443c1221 */ /* 0x000fe20000010000 */
[----:B------:R-:W-:Y:S02]  /*4060*/  HADD2.F32 R68, -RZ, R62.H1_H1 ;  /* 0x3000003eff447230 */ /* 0x000fe40000004100 */
[----:B------:R-:W-:-:S04]  /*4070*/  FMUL.FTZ R61, R61, R138 ;  /* 0x0000008a3d3d7220 */ /* 0x000fc80000410000 */
[----:B------:R-:W-:Y:S01]  /*4080*/  FMUL.FTZ R61, R130, R61 ;  /* 0x0000003d823d7220 */ /* 0x000fe20000410000 */
[----:B--2---:R-:W-:Y:S01]  /*4090*/  FMUL.FTZ R62, R70, R69 ;  /* 0x00000045463e7220 */ /* 0x004fe20000410000 */
[----:B------:R-:W-:Y:S02]  /*40a0*/  @P1 HADD2.F32 R69, -RZ, R65.H1_H1 ;  /* 0x30000041ff451230 */ /* 0x000fe40000004100 */
[----:B------:R-:W-:-:S03]  /*40b0*/  @P1 HADD2.F32 R70, -RZ, R66.H0_H0 ;  /* 0x20000042ff461230 */ /* 0x000fc60000004100 */
[----:B------:R-:W-:Y:S01]  /*40c0*/  @P1 FADD.FTZ R61, R69, R61 ;  /* 0x0000003d453d1221 */ /* 0x000fe20000010000 */
[-C--:B------:R-:W-:Y:S01]  /*40d0*/  FMUL.FTZ R69, R68, R138.reuse ;  /* 0x0000008a44457220 */ /* 0x080fe20000410000 */
[--C-:B------:R-:W-:Y:S02]  /*40e0*/  HADD2.F32 R68, -RZ, R63.reuse.H0_H0 ;  /* 0x2000003fff447230 */ /* 0x100fe40000004100 */
[----:B------:R-:W-:Y:S01]  /*40f0*/  @P1 FADD.FTZ R62, R70, R62 ;  /* 0x0000003e463e1221 */ /* 0x000fe20000010000 */
[----:B------:R-:W-:Y:S02]  /*4100*/  HADD2.F32 R70, -RZ, R63.H1_H1 ;  /* 0x3000003fff467230 */ /* 0x000fe40000004100 */
[----:B------:R-:W-:Y:S01]  /*4110*/  FMUL.FTZ R63, R115, R69 ;  /* 0x00000045733f7220 */ /* 0x000fe20000410000 */
[----:B------:R-:W-:Y:S02]  /*4120*/  @P1 HADD2.F32 R69, -RZ, R66.H1_H1 ;  /* 0x30000042ff451230 */ /* 0x000fe40000004100 */
[-C--:B------:R-:W-:Y:S01]  /*4130*/  FMUL.FTZ R68, R68, R138.reuse ;  /* 0x0000008a44447220 */ /* 0x080fe20000410000 */
[----:B------:R-:W-:-:S02]  /*4140*/  FMUL.FTZ R70, R70, R138 ;  /* 0x0000008a46467220 */ /* 0x000fc40000410000 */
[----:B------:R-:W-:Y:S01]  /*4150*/  @P1 FADD.FTZ R63, R69, R63 ;  /* 0x0000003f453f1221 */ /* 0x000fe20000010000 */
[----:B------:R-:W-:Y:S01]  /*4160*/  FMUL.FTZ R114, R114, R68 ;  /* 0x0000004472727220 */ /* 0x000fe20000410000 */
[--C-:B------:R-:W-:Y:S02]  /*4170*/  @P1 HADD2.F32 R68, -RZ, R67.reuse.H0_H0 ;  /* 0x20000043ff441230 */ /* 0x100fe40000004100 */
[----:B---3--:R-:W-:Y:S01]  /*4180*/  FMUL.FTZ R115, R71, R70 ;  /* 0x0000004647737220 */ /* 0x008fe20000410000 */
[----:B------:R-:W-:Y:S02]  /*4190*/  @P1 HADD2.F32 R69, -RZ, R67.H1_H1 ;  /* 0x30000043ff451230 */ /* 0x000fe40000004100 */
        /* <DEDUP_REMOVED lines=10> */
.L_x_8867:
[----:B------:R-:W-:Y:S05]  /*4240*/  BSYNC B0 ;  /* 0x0000000000007941 */ /* 0x000fea0003800000 */
.L_x_8866:
[----:B------:R-:W-:Y:S01]  /*4250*/  ISETP.GE.U32.AND P1, PT, R0, 0x100, PT ;  /* 0x000001000000780c */ /* 0x000fe20003f26070 */
[----:B------:R-:W-:-:S12]  /*4260*/  BSSY B0, `(.L_x_8868) ;  /* 0x0000042000007945 */ /* 0x000fd80003800000 */
[----:B------:R-:W-:Y:S05]  /*4270*/  @!P1 BRA `(.L_x_8869) ;  /* 0x0000000400009947 */ /* 0x000fea0003800000 */
[----:B01234-:R-:W0:Y:S01]  /*4280*/  LDC.64 R68, c[0x0][0x220] ;  /* 0x00008800ff447b82 */ /* 0x01fe220000000a00 */
[----:B------:R-:W2:Y:S04]  /*4290*/  LDL R130, [R1+0x70] ;  /* 0x0000700001827983 */ /* 0x000ea80000100800 */
[----:B------:R-:W3:Y:S04]  /*42a0*/  LDL R117, [R1+0x6c] ;  /* 0x00006c0001757983 */ /* 0x000ee80000100800 */
[----:B------:R-:W4:Y:S01]  /*42b0*/  LDL R118, [R1+0x68] ;  /* 0x0000680001767983 */ /* 0x000f220000100800 */
[----:B------:R-:W-:-:S03]  /*42c0*/  ISETP.NE.U32.AND P1, PT, RZ, UR8, PT ;  /* 0x00000008ff007c0c */ /* 0x000fc6000bf25070 */
[----:B------:R-:W5:Y:S01]  /*42d0*/  LDL R131, [R1+0x64] ;  /* 0x0000640001837983 */ /* 0x000f620000100800 */
[----:B------:R-:W-:-:S03]  /*42e0*/  ISETP.NE.AND.EX P1, PT, RZ, UR9, PT, P1 ;  /* 0x00000009ff007c0c */ /* 0x000fc6000bf25310 */
[----:B------:R-:W5:Y:S01]  /*42f0*/  LDL R116, [R1+0x5c] ;  /* 0x00005c0001747983 */ /* 0x000f620000100800 */
[----:B0-----:R-:W-:-:S09]  /*4300*/  IMAD.WIDE.U32 R68, R139, 0x10, R68 ;  /* 0x000000108b447825 */ /* 0x001fd200078e0044 */
[C---:B------:R-:W-:Y:S01]  /*4310*/  @P1 LEA R74, P2, R139.reuse, UR8, 0x4 ;  /* 0x000000088b4a1c11 */ /* 0x040fe2000f8420ff */
[----:B------:R-:W2:Y:S03]  /*4320*/  LDG.E.128 R68, desc[UR4][R68.64] ;  /* 0x0000000444447981 */ /* 0x000ea6000c1e1d00 */
[----:B------:R-:W-:-:S05]  /*4330*/  @P1 LEA.HI.X R75, R139, UR9, RZ, 0x4, P2 ;  /* 0x000000098b4b1c11 */ /* 0x000fca00090f24ff */
[----:B------:R0:W5:Y:S01]  /*4340*/  @P1 LDG.E.128 R64, desc[UR4][R74.64] ;  /* 0x000000044a401981 */ /* 0x000162000c1e1d00 */
[----:B--2---:R-:W-:-:S05]  /*4350*/  HADD2.F32 R73, -RZ, R68.H0_H0 ;  /* 0x20000044ff497230 */ /* 0x004fca0000004100 */
[----:B------:R-:W-:Y:S01]  /*4360*/  FMUL.FTZ R73, R73, R138 ;  /* 0x0000008a49497220 */ /* 0x000fe20000410000 */
[----:B0-----:R-:W-:-:S03]  /*4370*/  HADD2.F32 R74, -RZ, R68.H1_H1 ;  /* 0x30000044ff4a7230 */ /* 0x001fc60000004100 */
[----:B------:R-:W-:Y:S02]  /*4380*/  FMUL.FTZ R73, R130, R73 ;  /* 0x0000004982497220 */ /* 0x000fe40000410000 */
[----:B------:R-:W2:Y:S01]  /*4390*/  LDL R130, [R1+0x60] ;  /* 0x0000600001827983 */ /* 0x000ea20000100800 */
[----:B------:R-:W-:Y:S02]  /*43a0*/  HADD2.F32 R75, -RZ, R69.H0_H0 ;  /* 0x20000045ff4b7230 */ /* 0x000fe40000004100 */
[----:B------:R-:W-:-:S03]  /*43b0*/  FMUL.FTZ R74, R74, R138 ;  /* 0x0000008a4a4a7220 */ /* 0x000fc60000410000 */
[----:B------:R-:W-:Y:S01]  /*43c0*/  FMUL.FTZ R75, R75, R138 ;  /* 0x0000008a4b4b7220 */ /* 0x000fe20000410000 */
[----:B---3--:R-:W-:Y:S02]  /*43d0*/  FMUL.FTZ R74, R117, R74 ;  /* 0x0000004a754a7220 */ /* 0x008fe40000410000 */
[----:B------:R-:W3:Y:S01]  /*43e0*/  LDL R117, [R1+0x58] ;  /* 0x0000580001757983 */ /* 0x000ee20000100800 */
[----:B----4-:R-:W-:-:S03]  /*43f0*/  FMUL.FTZ R75, R118, R75 ;  /* 0x0000004b764b7220 */ /* 0x010fc60000410000 */
[----:B------:R-:W4:Y:S01]  /*4400*/  LDL R118, [R1+0x54] ;  /* 0x0000540001767983 */ /* 0x000f220000100800 */
[----:B-----5:R-:W-:Y:S02]  /*4410*/  @P1 HADD2.F32 R91, -RZ, R65.H0_H0 ;  /* 0x20000041ff5b1230 */ /* 0x020fe40000004100 */
[----:B------:R-:W-:-:S03]  /*4420*/  @P1 HADD2.F32 R68, -RZ, R64.H0_H0 ;  /* 0x20000040ff441230 */ /* 0x000fc60000004100 */
[----:B------:R-:W-:Y:S01]  /*4430*/  @P1 FADD.FTZ R75, R91, R75 ;  /* 0x0000004b5b4b1221 */ /* 0x000fe20000010000 */
[----:B------:R-:W-:Y:S02]  /*4440*/  HADD2.F32 R91, -RZ, R69.H1_H1 ;  /* 0x30000045ff5b7230 */ /* 0x000fe40000004100 */
[----:B------:R-:W-:Y:S01]  /*4450*/  @P1 FADD.FTZ R73, R68, R73 ;  /* 0x0000004944491221 */ /* 0x000fe20000010000 */
[----:B------:R-:W-:Y:S02]  /*4460*/  @P1 HADD2.F32 R68, -RZ, R64.H1_H1 ;  /* 0x30000040ff441230 */ /* 0x000fe40000004100 */
[----:B------:R-:W-:Y:S02]  /*4470*/  HADD2.F32 R92, -RZ, R70.H0_H0 ;  /* 0x20000046ff5c7230 */ /* 0x000fe40000004100 */
[----:B------:R-:W-:Y:S01]  /*4480*/  FMUL.FTZ R91, R91, R138 ;  /* 0x0000008a5b5b7220 */ /* 0x000fe20000410000 */
[----:B------:R-:W-:Y:S01]  /*4490*/  @P1 FADD.FTZ R74, R68, R74 ;  /* 0x0000004a444a1221 */ /* 0x000fe20000010000 */
[----:B------:R-:W-:-:S02]  /*44a0*/  @P1 HADD2.F32 R68, -RZ, R65.H1_H1 ;  /* 0x30000041ff441230 */ /* 0x000fc40000004100 */
[-C--:B------:R-:W-:Y:S01]  /*44b0*/  FMUL.FTZ R92, R92, R138.reuse ;  /* 0x0000008a5c5c7220 */ /* 0x080fe20000410000 */
[----:B------:R-:W-:Y:S01]  /*44c0*/  FMUL.FTZ R91, R131, R91 ;  /* 0x0000005b835b7220 */ /* 0x000fe20000410000 */
[----:B------:R-:W-:Y:S02]  /*44d0*/  HADD2.F32 R70, -RZ, R70.H1_H1 ;  /* 0x30000046ff467230 */ /* 0x000fe40000004100 */
[----:B------:R-:W-:Y:S02]  /*44e0*/  @P1 HADD2.F32 R69, -RZ, R66.H0_H0 ;  /* 0x20000042ff451230 */ /* 0x000fe40000004100 */
        /* <DEDUP_REMOVED lines=9> */
[----:B------:R-:W-:Y:S02]  /*4580*/  @P1 HADD2.F32 R69, -RZ, R66.H1_H1 ;  /* 0x30000042ff451230 */ /* 0x000fe40000004100 */
[----:B---3--:R-:W-:-:S03]  /*4590*/  FMUL.FTZ R117, R117, R68 ;  /* 0x0000004475757220 */ /* 0x008fc60000410000 */
[----:B------:R-:W-:Y:S01]  /*45a0*/  @P1 FADD.FTZ R116, R69, R116 ;  /* 0x0000007445741221 */ /* 0x000fe20000010000 */
        /* <DEDUP_REMOVED lines=13> */
.L_x_8869:
[----:B------:R-:W-:Y:S05]  /*4680*/  BSYNC B0 ;  /* 0x0000000000007941 */ /* 0x000fea0003800000 */
.L_x_8868:
        /* <DEDUP_REMOVED lines=15> */
[----:B------:R2:W5:Y:S02]  /*4780*/  @P1 LDG.E.128 R64, desc[UR4][R76.64] ;  /* 0x000000044c401981 */ /* 0x000564000c1e1d00 */
[----:B--2---:R-:W-:-:S05]  /*4790*/  HADD2.F32 R76, -RZ, R68.H0_H0 ;  /* 0x20000044ff4c7230 */ /* 0x004fca0000004100 */
[----:B------:R-:W-:Y:S01]  /*47a0*/  FMUL.FTZ R76, R76, R138 ;  /* 0x0000008a4c4c7220 */ /* 0x000fe20000410000 */
[----:B------:R-:W-:-:S03]  /*47b0*/  HADD2.F32 R77, -RZ, R68.H1_H1 ;  /* 0x30000044ff4d7230 */ /* 0x000fc60000004100 */
        /* <DEDUP_REMOVED lines=48> */
.L_x_8871:
[----:B------:R-:W-:Y:S05]  /*4ac0*/  BSYNC B0 ;  /* 0x0000000000007941 */ /* 0x000fea0003800000 */
.L_x_8870:
[----:B------:R-:W-:Y:S01]  /*4ad0*/  ISETP.GE.U32.AND P1, PT, R0, 0x140, PT ;  /* 0x000001400000780c */ /* 0x000fe20003f26070 */
[----:B------:R-:W-:-:S12]  /*4ae0*/  BSSY B0, `(.L_x_8872) ;  /* 0x0000041000007945 */ /* 0x000fd80003800000 */
[----:B------:R-:W-:Y:S05]  /*4af0*/  @!P1 BRA `(.L_x_8873) ;  /* 0x0000000000fc9947 */ /* 0x000fea0003800000 */
[----:B01234-:R-:W0:Y:S01]  /*4b00*/  LDC.64 R68, c[0x0][0x220] ;  /* 0x00008800ff447b82 */ /* 0x01fe220000000a00 */
[----:B------:R-:W2:Y:S04]  /*4b10*/  LDL R131, [R1+0x20] ;  /* 0x0000200001837983 */ /* 0x000ea80000100800 */
[----:B------:R-:W3:Y:S01]  /*4b20*/  LDL R130, [R1+0x1c] ;  /* 0x00001c0001827983 */ /* 0x000ee20000100800 */
[----:B------:R-:W-:-:S04]  /*4b30*/  ISETP.NE.U32.AND P1, PT, RZ, UR8, PT ;  /* 0x00000008ff007c0c */ /* 0x000fc8000bf25070 */
[----:B------:R-:W-:-:S13]  /*4b40*/  ISETP.NE.AND.EX P1, PT, RZ, UR9, PT, P1 ;  /* 0x00000009ff007c0c */ /* 0x000fda000bf25310 */
[C---:B------:R-:W-:Y:S01]  /*4b50*/  @P1 LEA R122, P2, R139.reuse, UR8, 0x4 ;  /* 0x000000088b7a1c11 */ /* 0x040fe2000f8420ff */
[----:B0-----:R-:W-:-:S03]  /*4b60*/  IMAD.WIDE.U32 R68, R139, 0x10, R68 ;  /* 0x000000108b447825 */ /* 0x001fc600078e0044 */
[----:B------:R-:W-:-:S03]  /*4b70*/  @P1 LEA.HI.X R123, R139, UR9, RZ, 0x4, P2 ;  /* 0x000000098b7b1c11 */ /* 0x000fc600090f24ff */
[----:B------:R-:W4:Y:S04]  /*4b80*/  LDG.E.128 R68, desc[UR4][R68.64] ;  /* 0x0000000444447981 */ /* 0x000f28000c1e1d00 */
[----:B------:R4:W5:Y:S02]  /*4b90*/  @P1 LDG.E.128 R64, desc[UR4][R122.64] ;  /* 0x000000047a401981 */ /* 0x000964000c1e1d00 */
[--C-:B----4-:R-:W-:Y:S02]  /*4ba0*/  HADD2.F32 R122, -RZ, R68.reuse.H0_H0 ;  /* 0x20000044ff7a7230 */ /* 0x110fe40000004100 */
[----:B------:R-:W-:Y:S02]  /*4bb0*/  HADD2.F32 R123, -RZ, R68.H1_H1 ;  /* 0x30000044ff7b7230 */ /* 0x000fe40000004100 */
[----:B------:R-:W4:Y:S01]  /*4bc0*/  LDL R68, [R1+0x2c] ;  /* 0x00002c0001447983 */ /* 0x000f220000100800 */
[----:B------:R-:W-:-:S02]  /*4bd0*/  HADD2.F32 R124, -RZ, R69.H0_H0 ;  /* 0x20000045ff7c7230 */ /* 0x000fc40000004100 */
[----:B------:R-:W-:Y:S02]  /*4be0*/  HADD2.F32 R125, -RZ, R69.H1_H1 ;  /* 0x30000045ff7d7230 */ /* 0x000fe40000004100 */
[----:B------:R-:W2:Y:S01]  /*4bf0*/  LDL R69, [R1+0x30] ;  /* 0x0000300001457983 */ /* 0x000ea20000100800 */
[-C--:B------:R-:W-:Y:S01]  /*4c00*/  FMUL.FTZ R123, R123, R138.reuse ;  /* 0x0000008a7b7b7220 */ /* 0x080fe20000410000 */
[-C--:B------:R-:W-:Y:S01]  /*4c10*/  FMUL.FTZ R122, R122, R138.reuse ;  /* 0x0000008a7a7a7220 */ /* 0x080fe20000410000 */
[--C-:B------:R-:W-:Y:S02]  /*4c20*/  HADD2.F32 R126, -RZ, R70.reuse.H0_H0 ;  /* 0x20000046ff7e7230 */ /* 0x100fe40000004100 */
[-C--:B------:R-:W-:Y:S01]  /*4c30*/  FMUL.FTZ R124, R124, R138.reuse ;  /* 0x0000008a7c7c7220 */ /* 0x080fe20000410000 */
[----:B------:R-:W-:Y:S02]  /*4c40*/  HADD2.F32 R127, -RZ, R70.H1_H1 ;  /* 0x30000046ff7f7230 */ /* 0x000fe40000004100 */
[----:B------:R-:W-:Y:S01]  /*4c50*/  FMUL.FTZ R125, R125, R138 ;  /* 0x0000008a7d7d7220 */ /* 0x000fe20000410000 */
[----:B------:R-:W-:-:S02]  /*4c60*/  HADD2.F32 R128, -RZ, R71.H0_H0 ;  /* 0x20000047ff807230 */ /* 0x000fc40000004100 */
[-C--:B------:R-:W-:Y:S01]  /*4c70*/  FMUL.FTZ R126, R126, R138.reuse ;  /* 0x0000008a7e7e7220 */ /* 0x080fe20000410000 */
[----:B------:R-:W-:Y:S02]  /*4c80*/  HADD2.F32 R95, -RZ, R71.H1_H1 ;  /* 0x30000047ff5f7230 */ /* 0x000fe40000004100 */
[-C--:B------:R-:W-:Y:S01]  /*4c90*/  FMUL.FTZ R127, R127, R138.reuse ;  /* 0x0000008a7f7f7220 */ /* 0x080fe20000410000 */
[----:B------:R-:W3:Y:S01]  /*4ca0*/  LDL R71, [R1+0x18] ;  /* 0x0000180001477983 */ /* 0x000ee20000100800 */
[-C--:B------:R-:W-:Y:S01]  /*4cb0*/  FMUL.FTZ R128, R128, R138.reuse ;  /* 0x0000008a80807220 */ /* 0x080fe20000410000 */
[----:B------:R-:W-:Y:S02]  /*4cc0*/  FMUL.FTZ R95, R95, R138 ;  /* 0x0000008a5f5f7220 */ /* 0x000fe40000410000 */
[----:B------:R-:W3:Y:S04]  /*4cd0*/  LDL R70, [R1+0x14] ;  /* 0x0000140001467983 */ /* 0x000ee80000100800 */
[----:B------:R-:W3:Y:S01]  /*4ce0*/  LDL R138, [R1+0x24] ;  /* 0x00002400018a7983 */ /* 0x000ee20000100800 */
[----:B----4-:R-:W-:Y:S01]  /*4cf0*/  FMUL.FTZ R123, R68, R123 ;  /* 0x0000007b447b7220 */ /* 0x010fe20000410000 */
[----:B-----5:R-:W-:-:S02]  /*4d00*/  @P1 HADD2.F32 R68, -RZ, R64.H0_H0 ;  /* 0x20000040ff441230 */ /* 0x020fc40000004100 */
[----:B--2---:R-:W-:-:S04]  /*4d10*/  FMUL.FTZ R122, R69, R122 ;  /* 0x0000007a457a7220 */ /* 0x004fc80000410000 */
[----:B------:R-:W-:Y:S02]  /*4d20*/  @P1 FADD.FTZ R122, R68, R122 ;  /* 0x0000007a447a1221 */ /* 0x000fe40000010000 */
[----:B------:R-:W2:Y:S01]  /*4d30*/  LDL R68, [R1+0x28] ;  /* 0x0000280001447983 */ /* 0x000ea20000100800 */
[----:B------:R-:W-:-:S05]  /*4d40*/  @P1 HADD2.F32 R69, -RZ, R64.H1_H1 ;  /* 0x30000040ff451230 */ /* 0x000fca0000004100 */
[----:B------:R-:W-:Y:S01]  /*4d50*/  @P1 FADD.FTZ R123, R69, R123 ;  /* 0x0000007b457b1221 */ /* 0x000fe20000010000 */
[----:B------:R-:W-:Y:S02]  /*4d60*/  @P1 HADD2.F32 R69, -RZ, R65.H1_H1 ;  /* 0x30000041ff451230 */ /* 0x000fe40000004100 */
[----:B---3--:R-:W-:Y:S01]  /*4d70*/  FMUL.FTZ R125, R138, R125 ;  /* 0x0000007d8a7d7220 */ /* 0x008fe20000410000 */
[----:B------:R-:W-:Y:S01]  /*4d80*/  FMUL.FTZ R126, R131, R126 ;  /* 0x0000007e837e7220 */ /* 0x000fe20000410000 */
[----:B------:R-:W-:Y:S02]  /*4d90*/  FMUL.FTZ R127, R130, R127 ;  /* 0x0000007f827f7220 */ /* 0x000fe40000410000 */
[----:B------:R-:W-:Y:S01]  /*4da0*/  @P1 FADD.FTZ R125, R69, R125 ;  /* 0x0000007d457d1221 */ /* 0x000fe20000010000 */
[----:B------:R-:W-:Y:S02]  /*4db0*/  @P1 HADD2.F32 R69, -RZ, R66.H1_H1 ;  /* 0x30000042ff451230 */ /* 0x000fe40000004100 */
[----:B------:R-:W-:Y:S01]  /*4dc0*/  FMUL.FTZ R128, R71, R128 ;  /* 0x0000008047807220 */ /* 0x000fe20000410000 */
[----:B------:R-:W-:-:S02]  /*4dd0*/  FMUL.FTZ R95, R70, R95 ;  /* 0x0000005f465f7220 */ /* 0x000fc40000410000 */
[----:B------:R-:W-:Y:S01]  /*4de0*/  @P1 FADD.FTZ R127, R69, R127 ;  /* 0x0000007f457f1221 */ /* 0x000fe20000010000 */
[----:B------:R-:W-:-:S05]  /*4df0*/  @P1 HADD2.F32 R69, -RZ, R67.H1_H1 ;  /* 0x30000043ff451230 */ /* 0x000fca0000004100 */
[----:B------:R-:W-:Y:S01]  /*4e00*/  @P1 FADD.FTZ R95, R69, R95 ;  /* 0x0000005f455f1221 */ /* 0x000fe20000010000 */
[----:B--2---:R-:W-:Y:S01]  /*4e10*/  FMUL.FTZ R124, R68, R124 ;  /* 0x0000007c447c7220 */ /* 0x004fe20000410000 */
[----:B------:R-:W-:-:S05]  /*4e20*/  @P1 HADD2.F32 R68, -RZ, R65.H0_H0 ;  /* 0x20000041ff441230 */ /* 0x000fca0000004100 */
[----:B------:R-:W-:Y:S01]  /*4e30*/  @P1 FADD.FTZ R124, R68, R124 ;  /* 0x0000007c447c1221 */ /* 0x000fe20000010000 */
[----:B------:R-:W-:-:S05]  /*4e40*/  @P1 HADD2.F32 R68, -RZ, R66.H0_H0 ;  /* 0x20000042ff441230 */ /* 0x000fca0000004100 */
[----:B------:R-:W-:Y:S01]  /*4e50*/  @P1 FADD.FTZ R126, R68, R126 ;  /* 0x0000007e447e1221 */ /* 0x000fe20000010000 */
[----:B------:R-:W-:-:S05]  /*4e60*/  @P1 HADD2.F32 R68, -RZ, R67.H0_H0 ;  /* 0x20000043ff441230 */ /* 0x000fca0000004100 */
        /* <DEDUP_REMOVED lines=8> */
.L_x_8873:
[----:B------:R-:W-:Y:S05]  /*4ef0*/  BSYNC B0 ;  /* 0x0000000000007941 */ /* 0x000fea0003800000 */
.L_x_8872:
        /* <DEDUP_REMOVED lines=290> */
.L_x_8907:
        /* <DEDUP_REMOVED lines=16> */
[----:B------:R-:W3:Y:S04]  /*6220*/  LDL R70, [R1+0x10] ;  /* 0x0000100001467983 */ /* 0x000ee80000100800 */
[----:B0-----:R-:W4:Y:S04]  /*6230*/  LDL R71, [R1+0x4] ;  /* 0x0000040001477983 */ /* 0x001f280000100800 */
[----:B--2---:R-:W3:Y:S04]  /*6240*/  LDL R0, [R1+0xc] ;  /* 0x00000c0001007983 */ /* 0x004ee80000100800 */
[----:B------:R-:W4:Y:S04]  /*6250*/  LDL R252, [R1+0x8] ;  /* 0x0000080001fc7983 */ /* 0x000f280000100800 */
[----:B------:R-:W2:Y:S01]  /*6260*/  LDL R131, [R1] ;  /* 0x0000000001837983 */ /* 0x000ea20000100800 */
[----:B------:R-:W-:-:S05]  /*6270*/  FSEL R130, R139, RZ, !P1 ;  /* 0x000000ff8b827208 */ /* 0x000fca0004800000 */
[----:B-1----:R-:W-:-:S04]  /*6280*/  FADD.FTZ R68, R41, -R130 ;  /* 0x8000008229447221 */ /* 0x002fc80000010000 */
[----:B------:R-:W-:Y:S01]  /*6290*/  FMUL.FTZ R68, R138, R68 ;  /* 0x000000448a447220 */ /* 0x000fe20000410000 */
[----:B------:R-:W-:-:S04]  /*62a0*/  FADD.FTZ R69, R42, -R130 ;  /* 0x800000822a457221 */ /* 0x000fc80000010000 */
[----:B------:R-:W-:Y:S01]  /*62b0*/  FMUL.FTZ R69, R138, R69 ;  /* 0x000000458a457220 */ /* 0x000fe20000410000 */
[----:B---3--:R-:W-:Y:S02]  /*62c0*/  FFMA.FTZ R68, R70, R68, R0 ;  /* 0x0000004446447223 */ /* 0x008fe40000010000 */
[----:B------:R3:W5:Y:S01]  /*62d0*/  LDL.LU R0, [R1+0x154] ;  /* 0x0001540001007983 */ /* 0x0007620000300800 */
[----:B----4-:R-:W-:Y:S01]  /*62e0*/  FFMA.FTZ R69, R252, R69, R71 ;  /* 0x00000045fc457223 */ /* 0x010fe20000010047 */
[----:B------:R-:W-:-:S04]  /*62f0*/  FADD.FTZ R70, R79, -R130 ;  /* 0x800000824f467221 */ /* 0x000fc80000010000 */
[----:B------:R-:W-:Y:S01]  /*6300*/  F2FP.F16.F32.PACK_AB R68, R69, R68 ;  /* 0x000000444544723e */ /* 0x000fe200000000ff */
[----:B------:R-:W-:Y:S01]  /*6310*/  FADD.FTZ R69, R43, -R130 ;  /* 0x800000822b457221 */ /* 0x000fe20000010000 */
[----:B------:R-:W-:-:S03]  /*6320*/  FMUL.FTZ R70, R138, R70 ;  /* 0x000000468a467220 */ /* 0x000fc60000410000 */
[----:B------:R-:W-:Y:S01]  /*6330*/  FMUL.FTZ R69, R138, R69 ;  /* 0x000000458a457220 */ /* 0x000fe20000410000 */
[----:B------:R-:W-:-:S03]  /*6340*/  FFMA.FTZ R70, R250, R70, R249 ;  /* 0x00000046fa467223 */ /* 0x000fc600000100f9 */
[----:B--2---:R-:W-:Y:S01]  /*6350*/  FFMA.FTZ R69, R131, R69, R251 ;  /* 0x0000004583457223 */ /* 0x004fe200000100fb */
        /* <DEDUP_REMOVED lines=19> */
.L_x_8876:
[----:B------:R-:W-:Y:S05]  /*6490*/  BSYNC B0 ;  /* 0x0000000000007941 */ /* 0x000fea0003800000 */
.L_x_8875:
[----:B-----5:R-:W-:Y:S01]  /*64a0*/  ISETP.GE.U32.AND P2, PT, R0, 0x40, PT ;  /* 0x000000400000780c */ /* 0x020fe20003f46070 */
[----:B------:R-:W-:-:S12]  /*64b0*/  BSSY B0, `(.L_x_8877) ;  /* 0x0000023000007945 */ /* 0x000fd80003800000 */
[----:B------:R-:W-:Y:S05]  /*64c0*/  @!P2 BRA `(.L_x_8878) ;  /* 0x000000000084a947 */ /* 0x000fea0003800000 */
[----:B---3--:R-:W-:-:S05]  /*64d0*/  FSEL R130, R139, RZ, !P1 ;  /* 0x000000ff8b827208 */ /* 0x008fca0004800000 */
        /* <DEDUP_REMOVED lines=32> */
.L_x_8878:
[----:B------:R-:W-:Y:S05]  /*66e0*/  BSYNC B0 ;  /* 0x0000000000007941 */ /* 0x000fea0003800000 */
.L_x_8877:
        /* <DEDUP_REMOVED lines=36> */
.L_x_8880:
[----:B------:R-:W-:Y:S05]  /*6930*/  BSYNC B0 ;  /* 0x0000000000007941 */ /* 0x000fea0003800000 */
.L_x_8879:
        /* <DEDUP_REMOVED lines=36> */
.L_x_8882:
[----:B------:R-:W-:Y:S05]  /*6b80*/  BSYNC B0 ;  /* 0x0000000000007941 */ /* 0x000fea0003800000 */
.L_x_8881:
        /* <DEDUP_REMOVED lines=36> */
.L_x_8884:
[----:B------:R-:W-:Y:S05]  /*6dd0*/  BSYNC B0 ;  /* 0x0000000000007941 */ /* 0x000fea0003800000 */
.L_x_8883:
        /* <DEDUP_REMOVED lines=36> */
.L_x_8886:
[----:B------:R-:W-:Y:S05]  /*7020*/  BSYNC B0 ;  /* 0x0000000000007941 */ /* 0x000fea0003800000 */
.L_x_8885:
        /* <DEDUP_REMOVED lines=37> */
.L_x_8888:
[----:B------:R-:W-:Y:S05]  /*7280*/  BSYNC B0 ;  /* 0x0000000000007941 */ /* 0x000fea0003800000 */
.L_x_8887:
        /* <DEDUP_REMOVED lines=37> */
.L_x_8890:
[----:B------:R-:W-:Y:S05]  /*74e0*/  BSYNC B0 ;  /* 0x0000000000007941 */ /* 0x000fea0003800000 */
.L_x_8889:
        /* <DEDUP_REMOVED lines=37> */
.L_x_8892:
[----:B------:R-:W-:Y:S05]  /*7740*/  BSYNC B0 ;  /* 0x0000000000007941 */ /* 0x000fea0003800000 */
.L_x_8891:
        /* <DEDUP_REMOVED lines=28> */
[----:B------:R-:W-:Y:S01]  /*7910*/  F2FP.F16.F32.PACK_AB R71, R139, R71 ;  /* 0x000000478b47723e */ /* 0x000fe200000000ff */
[----:B------:R-:W-:Y:S01]  /*7920*/  FFMA.FTZ R130, R24, R130, R32 ;  /* 0x0000008218827223 */ /* 0x000fe20000010020 */
[----:B------:R-:W-:-:S02]  /*7930*/  F2FP.F16.F32.PACK_AB R70, R138, R70 ;  /* 0x000000468a46723e */ /* 0x000fc400000000ff */
[----:B------:R-:W0:Y:S01]  /*7940*/  LDC.64 R138, c[0x0][0x2b8] ;  /* 0x0000ae00ff8a7b82 */ /* 0x000e220000000a00 */
[----:B------:R-:W-:Y:S02]  /*7950*/  F2FP.F16.F32.PACK_AB R69, R131, R69 ;  /* 0x000000458345723e */ /* 0x000fe400000000ff */
[----:B------:R-:W-:Y:S01]  /*7960*/  F2FP.F16.F32.PACK_AB R68, R130, R68 ;  /* 0x000000448244723e */ /* 0x000fe200000000ff */
[----:B0-----:R-:W-:-:S05]  /*7970*/  IMAD.WIDE.U32 R130, R40, 0x10, R138 ;  /* 0x0000001028827825 */ /* 0x001fca00078e008a */
[----:B------:R0:W-:Y:S02]  /*7980*/  STG.E.128 desc[UR4][R130.64], R68 ;  /* 0x0000004482007986 */ /* 0x0001e4000c101d04 */
.L_x_8894:
[----:B------:R-:W-:Y:S05]  /*7990*/  BSYNC B0 ;  /* 0x0000000000007941 */ /* 0x000fea0003800000 */
.L_x_8893:
[----:B01234-:R-:W0:Y:S02]  /*79a0*/  LDC.64 R68, c[0x0][0x210] ;  /* 0x00008400ff447b82 */ /* 0x01fe240000000a00 */
[----:B0-----:R-:W-:-:S04]  /*79b0*/  LEA R39, R68, R39, 0x2 ;  /* 0x0000002744277211 */ /* 0x001fc800078e10ff */
[----:B------:R-:W-:-:S13]  /*79c0*/  ISETP.GE.AND P1, PT, R39, R69, PT ;  /* 0x000000452700720c */ /* 0x000fda0003f26270 */
[----:B------:R-:W-:Y:S05]  /*79d0*/  @!P1 BRA `(.L_x_8895) ;  /* 0xffffffa800709947 */ /* 0x000fea000383ffff */
[----:B------:R-:W-:Y:S05]  /*79e0*/  EXIT ;  /* 0x000000000000794d */ /* 0x000fea0003800000 */
.L_x_8874:
        /* <DEDUP_REMOVED lines=8> */
.L_x_8897:
[----:B------:R-:W-:Y:S05]  /*7a70*/  BSYNC B0 ;  /* 0x0000000000007941 */ /* 0x000fea0003800000 */
.L_x_8896:
        /* <DEDUP_REMOVED lines=9> */
.L_x_8898:
[----:B------:R-:W-:Y:S01]  /*7b10*/  HFMA2.MMA R70, -RZ, RZ, 0, 2.384185791015625e-07 ;  /* 0x00000004ff467435 */ /* 0x000fe200000001ff */
[----:B------:R-:W-:Y:S01]  /*7b20*/  FADD.FTZ R71, R71, R68 ;  /* 0x0000004447477221 */ /* 0x000fe20000010000 */
[----:B------:R-:W-:-:S04]  /*7b30*/  MOV R68, 0xffffffff ;  /* 0xffffffff00447802 */ /* 0x000fc80000000f00 */
[----:B------:R-:W-:-:S07]  /*7b40*/  MOV R131, R71 ;  /* 0x0000004700837202 */ /* 0x000fce0000000f00 */
[----:B------:R-:W-:Y:S05]  /*7b50*/  WARPSYNC.COLLECTIVE R68, `(.L_x_8899) ;  /* 0x0000000044087348 */ /* 0x000fea0003c00000 */
[----:B------:R0:W1:Y:S02]  /*7b60*/  SHFL.BFLY P6, R68, R131, R70, R69 ;  /* 0x0c00004683447389 */ /* 0x00006400000c0045 */
[----:B01----:R-:W-:Y:S01]  /*7b70*/  ENDCOLLECTIVE ;  /* 0x000000000000791b */ /* 0x003fe20003800000 */
.L_x_8899:
[----:B------:R-:W-:Y:S01]  /*7b80*/  HFMA2.MMA R70, -RZ, RZ, 0, 4.76837158203125e-07 ;  /* 0x00000008ff467435 */ /* 0x000fe200000001ff */
[----:B------:R-:W-:Y:S01]  /*7b90*/  FADD.FTZ R71, R71, R68 ;  /* 0x0000004447477221 */ /* 0x000fe20000010000 */
[----:B------:R-:W-:-:S04]  /*7ba0*/  MOV R68, 0xffffffff ;  /* 0xffffffff00447802 */ /* 0x000fc80000000f00 */
[----:B------:R-:W-:-:S07]  /*7bb0*/  MOV R131, R71 ;  /* 0x0000004700837202 */ /* 0x000fce0000000f00 */
[----:B------:R-:W-:Y:S05]  /*7bc0*/  WARPSYNC.COLLECTIVE R68, `(.L_x_8900) ;  /* 0x0000000044087348 */ /* 0x000fea0003c00000 */
[----:B------:R0:W1:Y:S02]  /*7bd0*/  SHFL.BFLY P6, R68, R131, R70, R69 ;  /* 0x0c00004683447389 */ /* 0x00006400000c0045 */
[----:B01----:R-:W-:Y:S01]  /*7be0*/  ENDCOLLECTIVE ;  /* 0x000000000000791b */ /* 0x003fe20003800000 */
.L_x_8900:
[----:B------:R-:W-:Y:S01]  /*7bf0*/  HFMA2.MMA R70, -RZ, RZ, 0, 9.5367431640625e-07 ;  /* 0x00000010ff467435 */ /* 0x000fe200000001ff */
[----:B------:R-:W-:Y:S01]  /*7c00*/  FADD.FTZ R71, R71, R68 ;  /* 0x0000004447477221 */ /* 0x000fe20000010000 */
[----:B------:R-:W-:-:S04]  /*7c10*/  MOV R68, 0xffffffff ;  /* 0xffffffff00447802 */ /* 0x000fc80000000f00 */
[----:B------:R-:W-:-:S07]  /*7c20*/  MOV R131, R71 ;  /* 0x0000004700837202 */ /* 0x000fce0000000f00 */
[----:B------:R-:W-:Y:S05]  /*7c30*/  WARPSYNC.COLLECTIVE R68, `(.L_x_8901) ;  /* 0x0000000044087348 */ /* 0x000fea0003c00000 */
[----:B------:R0:W1:Y:S02]  /*7c40*/  SHFL.BFLY P6, R68, R131, R70, R69 ;  /* 0x0c00004683447389 */ /* 0x00006400000c0045 */
[----:B01----:R-:W-:Y:S01]  /*7c50*/  ENDCOLLECTIVE ;  /* 0x000000000000791b */ /* 0x003fe20003800000 */
.L_x_8901:
        /* <DEDUP_REMOVED lines=175> */
.L_x_8902:
[----:B------:R-:W-:Y:S01]  /*8750*/  HFMA2.MMA R70, -RZ, RZ, 0, 1.1920928955078125e-07 ;  /* 0x00000002ff467435 */ /* 0x000fe200000001ff */
[----:B------:R-:W-:Y:S01]  /*8760*/  FADD.FTZ R71, R71, R68 ;  /* 0x0000004447477221 */ /* 0x000fe20000010000 */
[----:B------:R-:W-:-:S04]  /*8770*/  MOV R68, 0xffffffff ;  /* 0xffffffff00447802 */ /* 0x000fc80000000f00 */
[----:B------:R-:W-:-:S07]  /*8780*/  MOV R131, R71 ;  /* 0x0000004700837202 */ /* 0x000fce0000000f00 */
[----:B------:R-:W-:Y:S05]  /*8790*/  WARPSYNC.COLLECTIVE R68, `(.L_x_8903) ;  /* 0x0000000044087348 */ /* 0x000fea0003c00000 */
[----:B------:R0:W1:Y:S02]  /*87a0*/  SHFL.BFLY P6, R68, R131, R70, R69 ;  /* 0x0c00004683447389 */ /* 0x00006400000c0045 */
[----:B01----:R-:W-:Y:S01]  /*87b0*/  ENDCOLLECTIVE ;  /* 0x000000000000791b */ /* 0x003fe20003800000 */
.L_x_8903:
[----:B------:R-:W-:Y:S01]  /*87c0*/  HFMA2.MMA R70, -RZ, RZ, 0, 2.384185791015625e-07 ;  /* 0x00000004ff467435 */ /* 0x000fe200000001ff */
[----:B------:R-:W-:Y:S01]  /*87d0*/  FADD.FTZ R71, R71, R68 ;  /* 0x0000004447477221 */ /* 0x000fe20000010000 */
[----:B------:R-:W-:-:S04]  /*87e0*/  MOV R68, 0xffffffff ;  /* 0xffffffff00447802 */ /* 0x000fc80000000f00 */
[----:B------:R-:W-:-:S07]  /*87f0*/  MOV R131, R71 ;  /* 0x0000004700837202 */ /* 0x000fce0000000f00 */
[----:B------:R-:W-:Y:S05]  /*8800*/  WARPSYNC.COLLECTIVE R68, `(.L_x_8904) ;  /* 0x0000000044087348 */ /* 0x000fea0003c00000 */
[----:B------:R0:W1:Y:S02]  /*8810*/  SHFL.BFLY P6, R68, R131, R70, R69 ;  /* 0x0c00004683447389 */ /* 0x00006400000c0045 */
[----:B01----:R-:W-:Y:S01]  /*8820*/  ENDCOLLECTIVE ;  /* 0x000000000000791b */ /* 0x003fe20003800000 */
.L_x_8904:
[----:B------:R-:W-:Y:S01]  /*8830*/  HFMA2.MMA R70, -RZ, RZ, 0, 4.76837158203125e-07 ;  /* 0x00000008ff467435 */ /* 0x000fe200000001ff */
[----:B------:R-:W-:Y:S01]  /*8840*/  FADD.FTZ R71, R71, R68 ;  /* 0x0000004447477221 */ /* 0x000fe20000010000 */
[----:B------:R-:W-:-:S04]  /*8850*/  MOV R68, 0xffffffff ;  /* 0xffffffff00447802 */ /* 0x000fc80000000f00 */
[----:B------:R-:W-:-:S07]  /*8860*/  MOV R131, R71 ;  /* 0x0000004700837202 */ /* 0x000fce0000000f00 */
[----:B------:R-:W-:Y:S05]  /*8870*/  WARPSYNC.COLLECTIVE R68, `(.L_x_8905) ;  /* 0x0000000044087348 */ /* 0x000fea0003c00000 */
[----:B------:R0:W1:Y:S02]  /*8880*/  SHFL.BFLY P6, R68, R131, R70, R69 ;  /* 0x0c00004683447389 */ /* 0x00006400000c0045 */
[----:B01----:R-:W-:Y:S01]  /*8890*/  ENDCOLLECTIVE ;  /* 0x000000000000791b */ /* 0x003fe20003800000 */
.L_x_8905:
[----:B------:R-:W-:Y:S01]  /*88a0*/  HFMA2.MMA R70, -RZ, RZ, 0, 9.5367431640625e-07 ;  /* 0x00000010ff467435 */ /* 0x000fe200000001ff */
[----:B------:R-:W-:Y:S01]  /*88b0*/  FADD.FTZ R71, R71, R68 ;  /* 0x0000004447477221 */ /* 0x000fe20000010000 */
[----:B------:R-:W-:-:S04]  /*88c0*/  MOV R68, 0xffffffff ;  /* 0xffffffff00447802 */ /* 0x000fc80000000f00 */
[----:B------:R-:W-:-:S07]  /*88d0*/  MOV R131, R71 ;  /* 0x0000004700837202 */ /* 0x000fce0000000f00 */
[----:B------:R-:W-:Y:S05]  /*88e0*/  WARPSYNC.COLLECTIVE R68, `(.L_x_8906) ;  /* 0x0000000044087348 */ /* 0x000fea0003c00000 */
[----:B------:R0:W1:Y:S02]  /*88f0*/  SHFL.BFLY P6, R68, R131, R70, R69 ;  /* 0x0c00004683447389 */ /* 0x00006400000c0045 */
[----:B01----:R-:W-:Y:S01]  /*8900*/  ENDCOLLECTIVE ;  /* 0x000000000000791b */ /* 0x003fe20003800000 */
.L_x_8906:
[----:B------:R-:W-:Y:S05]  /*8910*/  BRA `(.L_x_8907) ;  /* 0xffffffd800007947 */ /* 0x000fea000383ffff */
.L_x_8908:
        /* <DEDUP_REMOVED lines=14> */
.L_x_72300:


//--------------------- .text._ZN10layer_norm13ln_fwd_kernelINS_13Kernel_traitsI6__halfS2_S2_S2_fjLj2560ELj1ELj4ELj1ELj16ENS_18Kernel_traits_baseILj2560ES2_S2_S2_S2_fjLj128EEEEELb0ELb1ELb0ELb1EEEvNS_9FwdParamsE --------------------------
	.section	.text._ZN10layer_norm13ln_fwd_kernelINS_13Kernel_traitsI6__halfS2_S2_S2_fjLj2560ELj1ELj4ELj1ELj16ENS_18Kernel_traits_baseILj2560ES2_S2_S2_S2_fjLj128EEEEELb0ELb1ELb0ELb1EEEvNS_9FwdParamsE,"ax",@progbits
	.align	128
        .global         _ZN10layer_norm13ln_fwd_kernelINS_13Kernel_traitsI6__halfS2_S2_S2_fjLj2560ELj1ELj4ELj1ELj16ENS_18Kernel_traits_baseILj2560ES2_S2_S2_S2_fjLj128EEEEELb0ELb1ELb0ELb1EEEvNS_9FwdParamsE
        .type           _ZN10layer_norm13ln_fwd_kernelINS_13Kernel_traitsI6__halfS2_S2_S2_fjLj2560ELj1ELj4ELj1ELj16ENS_18Kernel_traits_baseILj2560ES2_S2_S2_S2_fjLj128EEEEELb0ELb1ELb0ELb1EEEvNS_9FwdParamsE,@function
        .size           _ZN10layer_norm13ln_fwd_kernelINS_13Kernel_traitsI6__halfS2_S2_S2_fjLj2560ELj1ELj4ELj1ELj16ENS_18Kernel_traits_baseILj2560ES2_S2_S2_S2_fjLj128EEEEELb0ELb1ELb0ELb1EEEvNS_9FwdParamsE,(.L_x_72301 - _ZN10layer_norm13ln_fwd_kernelINS_13Kernel_traitsI6__halfS2_S2_S2_fjLj2560ELj1ELj4ELj1ELj16ENS_18Kernel_traits_baseILj2560ES2_S2_S2_S2_fjLj128EEEEELb0ELb1ELb0ELb1EEEvNS_9FwdParamsE)
        .other          _ZN10layer_norm13ln_fwd_kernelINS_13Kernel_traitsI6__halfS2_S2_S2_fjLj2560ELj1ELj4ELj1ELj16ENS_18Kernel_traits_baseILj2560ES2_S2_S2_S2_fjLj128EEEEELb0ELb1ELb0ELb1EEEvNS_9FwdParamsE,@"STO_CUDA_ENTRY STV_DEFAULT"
_ZN10layer_norm13ln_fwd_kernelINS_13Kernel_traitsI6__halfS2_S2_S2_fjLj2560ELj1ELj4ELj1ELj16ENS_18Kernel_traits_baseILj2560ES2_S2_S2_S2_fjLj128EEEEELb0ELb1ELb0ELb1EEEvNS_9FwdParamsE:
.text._ZN10layer_norm13ln_fwd_kernelINS_13Kernel_traitsI6__halfS2_S2_S2_fjLj2560ELj1ELj4ELj1ELj16ENS_18Kernel_traits_baseILj2560ES2_S2_S2_S2_fjLj128EEEEELb0ELb1ELb0ELb1EEEvNS_9FwdParamsE:
        /* <DEDUP_REMOVED lines=26> */
[----:B--2---:R-:W-:Y:S02]  /*01a0*/  LEA R40, R3, R0, 0x2 ;  /* 0x0000000003287211 */ /* 0x004fe400078e10ff */
[----:B------:R-:W-:Y:S02]  /*01b0*/  LOP3.LUT R14, R2, 0x1f, RZ, 0xc0, !PT ;  /* 0x0000001f020e7812 */ /* 0x000fe400078ec0ff */
[----:B------:R-:W-:Y:S02]  /*01c0*/  ISETP.GE.AND P1, PT, R40, UR10, PT ;  /* 0x0000000a28007c0c */ /* 0x000fe4000bf26270 */
[----:B------:R-:W-:Y:S02]  /*01d0*/  LEA R14, P3, R14, UR8, 0x4 ;  /* 0x000000080e0e7c11 */ /* 0x000fe4000f8620ff */
[----:B------:R-:W-:Y:S02]  /*01e0*/  IADD3 R2, P2, R15, UR6, RZ ;  /* 0x000000060f027c10 */ /* 0x000fe4000ff5e0ff */
[----:B------:R-:W-:-:S02]  /*01f0*/  IADD3.X R15, RZ, UR9, RZ, P3, !PT ;  /* 0x00000009ff0f7c10 */ /* 0x000fc40009ffe4ff */
[----:B------:R-:W-:-:S05]  /*0200*/  IADD3.X R3, RZ, UR7, RZ, P2, !PT ;  /* 0x00000007ff037c10 */ /* 0x000fca00097fe4ff */
[----:B0-----:R-:W-:Y:S05]  /*0210*/  @P1 EXIT ;  /* 0x000000000000194d */ /* 0x001fea0003800000 */
[----:B------:R-:W2:Y:S01]  /*0220*/  LDG.E.128 R36, desc[UR4][R14.64+0x1200] ;  /* 0x001200040e247981 */ /* 0x000ea2000c1e1d00 */
[----:B-----5:R-:W-:Y:S02]  /*0230*/  @!P0 CS2R R20, SRZ ;  /* 0x0000000000148805 */ /* 0x020fe4000001ff00 */
[----:B------:R-:W-:Y:S01]  /*0240*/  @!P0 CS2R R22, SRZ ;  /* 0x0000000000168805 */ /* 0x000fe2000001ff00 */
[----:B------:R-:W5:Y:S04]  /*0250*/  LDG.E.128 R84, desc[UR4][R2.64] ;  /* 0x0000000402547981 */ /* 0x000f68000c1e1d00 */
[----:B------:R-:W5:Y:S01]  /*0260*/  LDG.E.128 R88, desc[UR4][R2.64+0x200] ;  /* 0x0002000402587981 */ /* 0x000f62000c1e1d00 */
[----:B------:R-:W-:-:S03]  /*0270*/  HADD2.F32 R0, -RZ, R20.H1_H1 ;  /* 0x30000014ff007230 */ /* 0x000fc60000004100 */
        /* <DEDUP_REMOVED lines=17> */
[----:B0-----:R-:W-:Y:S01]  /*0390*/  HADD2.F32 R2, -RZ, R20.H0_H0 ;  /* 0x20000014ff027230 */ /* 0x001fe20000004100 */
[----:B------:R-:W-:Y:S01]  /*03a0*/  @!P0 CS2R R6, SRZ ;  /* 0x0000000000068805 */ /* 0x000fe2000001ff00 */
[----:B------:R-:W-:Y:S01]  /*03b0*/  HADD2.F32 R3, -RZ, R21.H0_H0 ;  /* 0x20000015ff037230 */ /* 0x000fe20000004100 */
[----:B------:R-:W-:Y:S02]  /*03c0*/  @!P0 CS2R R8, SRZ ;  /* 0x0000000000088805 */ /* 0x000fe4000001ff00 */
[----:B------:R-:W-:Y:S01]  /*03d0*/  @!P0 CS2R R16, SRZ ;  /* 0x0000000000108805 */ /* 0x000fe2000001ff00 */
[----:B------:R0:W-:Y:S01]  /*03e0*/  STL [R1+0x34], R2 ;  /* 0x0000340201007387 */ /* 0x0001e20000100800 */
[----:B------:R-:W-:-:S02]  /*03f0*/  @!P0 CS2R R24, SRZ ;  /* 0x0000000000188805 */ /* 0x000fc4000001ff00 */
[----:B------:R-:W-:Y:S02]  /*0400*/  @!P0 CS2R R32, SRZ ;  /* 0x0000000000208805 */ /* 0x000fe4000001ff00 */
[----:B------:R-:W-:Y:S01]  /*0410*/  @!P0 CS2R R10, SRZ ;  /* 0x00000000000a8805 */ /* 0x000fe2000001ff00 */
[----:B------:R1:W-:Y:S01]  /*0420*/  STL [R1+0x30], R0 ;  /* 0x0000300001007387 */ /* 0x0003e20000100800 */
[----:B------:R-:W-:Y:S02]  /*0430*/  @!P0 CS2R R18, SRZ ;  /* 0x0000000000128805 */ /* 0x000fe4000001ff00 */
[----:B------:R-:W-:Y:S02]  /*0440*/  @!P0 CS2R R26, SRZ ;  /* 0x00000000001a8805 */ /* 0x000fe4000001ff00 */
[----:B------:R-:W-:Y:S01]  /*0450*/  @!P0 CS2R R34, SRZ ;  /* 0x0000000000228805 */ /* 0x000fe2000001ff00 */
[----:B------:R-:W5:Y:S01]  /*0460*/  LDG.E.128 R48, desc[UR4][R14.64] ;  /* 0x000000040e307981 */ /* 0x000f62000c1e1d00 */
[----:B------:R-:W-:Y:S01]  /*0470*/  ULDC.64 UR6, c[0x0][0x270] ;  /* 0x00009c0000067ab9 */ /* 0x000fe20000000a00 */
[----:B0-----:R-:W-:Y:S01]  /*0480*/  HADD2.F32 R2, -RZ, R21.H1_H1 ;  /* 0x30000015ff027230 */ /* 0x001fe20000004100 */
[----:B------:R-:W-:Y:S01]  /*0490*/  ULDC.64 UR8, c[0x0][0x230] ;  /* 0x00008c0000087ab9 */ /* 0x000fe20000000a00 */
[----:B------:R-:W5:Y:S01]  /*04a0*/  LDG.E.128 R52, desc[UR4][R14.64+0x200] ;  /* 0x000200040e347981 */ /* 0x000f62000c1e1d00 */
[----:B------:R-:W-:Y:S01]  /*04b0*/  ULDC.64 UR10, c[0x0][0x238] ;  /* 0x00008e00000a7ab9 */ /* 0x000fe20000000a00 */
[--C-:B-1----:R-:W-:Y:S01]  /*04c0*/  HADD2.F32 R0, -RZ, R22.reuse.H0_H0 ;  /* 0x20000016ff007230 */ /* 0x102fe20000004100 */
[----:B------:R-:W-:Y:S01]  /*04d0*/  ULDC.64 UR12, c[0x0][0x2b8] ;  /* 0x0000ae00000c7ab9 */ /* 0x000fe20000000a00 */
[----:B------:R0:W-:Y:S04]  /*04e0*/  STL [R1+0x2c], R3 ;  /* 0x00002c0301007387 */ /* 0x0001e80000100800 */
[----:B------:R1:W-:Y:S04]  /*04f0*/  STL [R1+0x28], R2 ;  /* 0x0000280201007387 */ /* 0x0003e80000100800 */
[----:B------:R3:W-:Y:S01]  /*0500*/  STL [R1+0x24], R0 ;  /* 0x0000240001007387 */ /* 0x0007e20000100800 */
[----:B0-----:R-:W-:-:S03]  /*0510*/  HADD2.F32 R3, -RZ, R22.H1_H1 ;  /* 0x30000016ff037230 */ /* 0x001fc60000004100 */
[----:B------:R-:W5:Y:S01]  /*0520*/  LDG.E.128 R56, desc[UR4][R14.64+0x400] ;  /* 0x000400040e387981 */ /* 0x000f62000c1e1d00 */
[----:B-1----:R-:W-:-:S03]  /*0530*/  HADD2.F32 R2, -RZ, R23.H0_H0 ;  /* 0x20000017ff027230 */ /* 0x002fc60000004100 */
[----:B------:R-:W5:Y:S01]  /*0540*/  LDG.E.128 R60, desc[UR4][R14.64+0x600] ;  /* 0x000600040e3c7981 */ /* 0x000f62000c1e1d00 */
[----:B---3--:R-:W-:-:S03]  /*0550*/  HADD2.F32 R0, -RZ, R23.H1_H1 ;  /* 0x30000017ff007230 */ /* 0x008fc60000004100 */
[----:B------:R0:W-:Y:S04]  /*0560*/  STL [R1+0x20], R3 ;  /* 0x0000200301007387 */ /* 0x0001e80000100800 */
[----:B------:R1:W-:Y:S04]  /*0570*/  STL [R1+0x1c], R2 ;  /* 0x00001c0201007387 */ /* 0x0003e80000100800 */
[----:B------:R3:W-:Y:S01]  /*0580*/  STL [R1+0x18], R0 ;  /* 0x0000180001007387 */ /* 0x0007e20000100800 */
[----:B0-----:R-:W-:-:S03]  /*0590*/  HADD2.F32 R3, -RZ, R248.H0_H0 ;  /* 0x200000f8ff037230 */ /* 0x001fc60000004100 */
[----:B------:R-:W5:Y:S01]  /*05a0*/  LDG.E.128 R64, desc[UR4][R14.64+0x800] ;  /* 0x000800040e407981 */ /* 0x000f62000c1e1d00 */
[----:B-1----:R-:W-:-:S03]  /*05b0*/  HADD2.F32 R2, -RZ, R248.H1_H1 ;  /* 0x300000f8ff027230 */ /* 0x002fc60000004100 */
[----:B------:R-:W5:Y:S01]  /*05c0*/  LDG.E.128 R68, desc[UR4][R14.64+0xa00] ;  /* 0x000a00040e447981 */ /* 0x000f62000c1e1d00 */
[----:B---3--:R-:W-:-:S03]  /*05d0*/  HADD2.F32 R0, -RZ, R249.H0_H0 ;  /* 0x200000f9ff007230 */ /* 0x008fc60000004100 */
        /* <DEDUP_REMOVED lines=8> */
[----:B------:R-:W-:Y:S01]  /*0660*/  STL [R1+0x8], R3 ;  /* 0x0000080301007387 */ /* 0x000fe20000100800 */
[--C-:B------:R-:W-:Y:S02]  /*0670*/  HADD2.F32 R250, -RZ, R240.reuse.H0_H0 ;  /* 0x200000f0fffa7230 */ /* 0x100fe40000004100 */
[----:B------:R-:W-:Y:S01]  /*0680*/  HADD2.F32 R249, -RZ, R240.H1_H1 ;  /* 0x300000f0fff97230 */ /* 0x000fe20000004100 */
[----:B------:R-:W-:Y:S01]  /*0690*/  STL [R1+0x4], R2 ;  /* 0x0000040201007387 */ /* 0x000fe20000100800 */
[--C-:B------:R-:W-:Y:S02]  /*06a0*/  HADD2.F32 R248, -RZ, R241.reuse.H0_H0 ;  /* 0x200000f1fff87230 */ /* 0x100fe40000004100 */
[----:B------:R-:W-:Y:S01]  /*06b0*/  HADD2.F32 R247, -RZ, R241.H1_H1 ;  /* 0x300000f1fff77230 */ /* 0x000fe20000004100 */
[----:B------:R0:W5:Y:S01]  /*06c0*/  LDG.E.128 R80, desc[UR4][R14.64+0x1000] ;  /* 0x001000040e507981 */ /* 0x000162000c1e1d00 */
[--C-:B------:R-:W-:Y:S02]  /*06d0*/  HADD2.F32 R246, -RZ, R242.reuse.H0_H0 ;  /* 0x200000f2fff67230 */ /* 0x100fe40000004100 */
[----:B------:R-:W-:Y:S01]  /*06e0*/  HADD2.F32 R245, -RZ, R242.H1_H1 ;  /* 0x300000f2fff57230 */ /* 0x000fe20000004100 */
[----:B------:R1:W-:Y:S01]  /*06f0*/  STL [R1], R0 ;  /* 0x0000000001007387 */ /* 0x0003e20000100800 */
        /* <DEDUP_REMOVED lines=17> */
[----:B-1----:R-:W-:Y:S02]  /*0810*/  HADD2.F32 R0, -RZ, R6.H1_H1 ;  /* 0x30000006ff007230 */ /* 0x002fe40000004100 */
[----:B------:R-:W-:-:S02]  /*0820*/  HADD2.F32 R2, -RZ, R7.H0_H0 ;  /* 0x20000007ff027230 */ /* 0x000fc40000004100 */
[----:B------:R-:W-:Y:S01]  /*0830*/  HADD2.F32 R3, -RZ, R7.H1_H1 ;  /* 0x30000007ff037230 */ /* 0x000fe20000004100 */
[----:B------:R-:W-:Y:S01]  /*0840*/  ISETP.NE.U32.AND P0, PT, RZ, UR6, PT ;  /* 0x00000006ff007c0c */ /* 0x000fe2000bf05070 */
[--C-:B------:R-:W-:Y:S01]  /*0850*/  HADD2.F32 R4, -RZ, R8.reuse.H0_H0 ;  /* 0x20000008ff047230 */ /* 0x100fe20000004100 */
[----:B------:R-:W-:Y:S01]  /*0860*/  ULDC.U8 UR6, c[0x0][0x2a0] ;  /* 0x0000a80000067ab9 */ /* 0x000fe20000000000 */
[----:B------:R-:W-:Y:S02]  /*0870*/  HADD2.F32 R5, -RZ, R8.H1_H1 ;  /* 0x30000008ff057230 */ /* 0x000fe40000004100 */
[--C-:B------:R-:W-:Y:S02]  /*0880*/  HADD2.F32 R6, -RZ, R9.reuse.H0_H0 ;  /* 0x20000009ff067230 */ /* 0x100fe40000004100 */
[----:B------:R-:W-:Y:S02]  /*0890*/  HADD2.F32 R7, -RZ, R9.H1_H1 ;  /* 0x30000009ff077230 */ /* 0x000fe40000004100 */
[----:B------:R-:W-:-:S02]  /*08a0*/  HADD2.F32 R12, -RZ, R16.H0_H0 ;  /* 0x20000010ff0c7230 */ /* 0x000fc40000004100 */
[----:B------:R-:W-:Y:S02]  /*08b0*/  HADD2.F32 R13, -RZ, R16.H1_H1 ;  /* 0x30000010ff0d7230 */ /* 0x000fe40000004100 */
[--C-:B0-----:R-:W-:Y:S02]  /*08c0*/  HADD2.F32 R14, -RZ, R17.reuse.H0_H0 ;  /* 0x20000011ff0e7230 */ /* 0x101fe40000004100 */
        /* <DEDUP_REMOVED lines=17> */
[----:B------:R-:W-:Y:S02]  /*09e0*/  HADD2.F32 R252, -RZ, R251.H0_H0 ;  /* 0x200000fbfffc7230 */ /* 0x000fe40000004100 */
[----:B------:R-:W-:Y:S02]  /*09f0*/  HADD2.F32 R244, -RZ, R243.H0_H0 ;  /* 0x200000f3fff47230 */ /* 0x000fe40000004100 */
[----:B------:R-:W-:Y:S02]  /*0a00*/  HADD2.F32 R228, -RZ, R227.H0_H0 ;  /* 0x200000e3ffe47230 */ /* 0x000fe40000004100 */
[----:B------:R-:W-:Y:S02]  /*0a10*/  HADD2.F32 R212, -RZ, R211.H0_H0 ;  /* 0x200000d3ffd47230 */ /* 0x000fe40000004100 */
[----:B------:R-:W-:-:S02]  /*0a20*/  HADD2.F32 R10, -RZ, R11.H0_H0 ;  /* 0x2000000bff0a7230 */ /* 0x000fc40000004100 */
[----:B------:R-:W-:Y:S02]  /*0a30*/  HADD2.F32 R18, -RZ, R19.H0_H0 ;  /* 0x20000013ff127230 */ /* 0x000fe40000004100 */
[----:B------:R-:W-:Y:S02]  /*0a40*/  HADD2.F32 R26, -RZ, R27.H0_H0 ;  /* 0x2000001bff1a7230 */ /* 0x000fe40000004100 */
[----:B------:R-:W-:Y:S02]  /*0a50*/  HADD2.F32 R34, -RZ, R35.H0_H0 ;  /* 0x20000023ff227230 */ /* 0x000fe40000004100 */
[----:B------:R-:W-:Y:S02]  /*0a60*/  HADD2.F32 R251, -RZ, R251.H1_H1 ;  /* 0x300000fbfffb7230 */ /* 0x000fe40000004100 */
[----:B------:R-:W-:Y:S02]  /*0a70*/  HADD2.F32 R243, -RZ, R243.H1_H1 ;  /* 0x300000f3fff37230 */ /* 0x000fe40000004100 */
[----:B------:R-:W-:-:S02]  /*0a80*/  HADD2.F32 R227, -RZ, R227.H1_H1 ;  /* 0x300000e3ffe37230 */ /* 0x000fc40000004100 */
[----:B------:R-:W-:Y:S02]  /*0a90*/  HADD2.F32 R211, -RZ, R211.H1_H1 ;  /* 0x300000d3ffd37230 */ /* 0x000fe40000004100 */
[----:B------:R-:W-:Y:S02]  /*0aa0*/  HADD2.F32 R11, -RZ, R11.H1_H1 ;  /* 0x3000000bff0b7230 */ /* 0x000fe40000004100 */
[----:B------:R-:W-:Y:S02]  /*0ab0*/  HADD2.F32 R19, -RZ, R19.H1_H1 ;  /* 0x30000013ff137230 */ /* 0x000fe40000004100 */
[----:B------:R-:W-:Y:S02]  /*0ac0*/  HADD2.F32 R27, -RZ, R27.H1_H1 ;  /* 0x3000001bff1b7230 */ /* 0x000fe40000004100 */
[----:B------:R-:W-:Y:S01]  /*0ad0*/  HADD2.F32 R35, -RZ, R35.H1_H1 ;  /* 0x30000023ff237230 */ /* 0x000fe20000004100 */
[----:B------:R-:W-:Y:S01]  /*0ae0*/  ISETP.NE.AND.EX P0, PT, RZ, UR7, PT, P0 ;  /* 0x00000007ff007c0c */ /* 0x000fe2000bf05300 */
[----:B------:R-:W-:Y:S01]  /*0af0*/  ULDC UR7, c[0x0][0x2d8] ;  /* 0x0000b60000077ab9 */ /* 0x000fe20000000800 */
[----:B------:R-:W-:Y:S01]  /*0b00*/  ISETP.NE.AND P2, PT, RZ, UR6, PT ;  /* 0x00000006ff007c0c */ /* 0x000fe2000bf45270 */
[----:B------:R-:W-:Y:S01]  /*0b10*/  ULDC UR6, c[0x0][0x218] ;  /* 0x0000860000067ab9 */ /* 0x000fe20000000800 */
[----:B--2---:R-:W-:-:S02]  /*0b20*/  HADD2.F32 R213, -RZ, R36.H0_H0 ;  /* 0x20000024ffd57230 */ /* 0x004fc40000004100 */
[----:B------:R-:W-:Y:S01]  /*0b30*/  HADD2.F32 R199, -RZ, R36.H1_H1 ;  /* 0x30000024ffc77230 */ /* 0x000fe20000004100 */
[----:B------:R-:W-:Y:S01]  /*0b40*/  MOV R36, R40 ;  /* 0x0000002800247202 */ /* 0x000fe20000000f00 */
[--C-:B------:R-:W-:Y:S02]  /*0b50*/  HADD2.F32 R198, -RZ, R37.reuse.H0_H0 ;  /* 0x20000025ffc67230 */ /* 0x100fe40000004100 */
[----:B------:R-:W-:Y:S02]  /*0b60*/  HADD2.F32 R197, -RZ, R37.H1_H1 ;  /* 0x30000025ffc57230 */ /* 0x000fe40000004100 */
[--C-:B------:R-:W-:Y:S02]  /*0b70*/  HADD2.F32 R196, -RZ, R38.reuse.H0_H0 ;  /* 0x20000026ffc47230 */ /* 0x100fe40000004100 */
[----:B------:R-:W-:Y:S02]  /*0b80*/  HADD2.F32 R195, -RZ, R38.H1_H1 ;  /* 0x30000026ffc37230 */ /* 0x000fe40000004100 */
[----:B------:R-:W-:-:S02]  /*0b90*/  HADD2.F32 R185, -RZ, R39.H0_H0 ;  /* 0x20000027ffb97230 */ /* 0x000fc40000004100 */
[----:B------:R-:W-:-:S07]  /*0ba0*/  HADD2.F32 R184, -RZ, R39.H1_H1 ;  /* 0x30000027ffb87230 */ /* 0x000fce0000004100 */
.L_x_8910:
[----:B------:R-:W0:Y:S01]  /*0bb0*/  S2R R237, SR_TID.X ;  /* 0x0000000000ed7919 */ /* 0x000e220000002100 */
[----:B-1----:R-:W1:Y:S01]  /*0bc0*/  LDC.64 R230, c[0x0][0x220] ;  /* 0x00008800ffe67b82 */ /* 0x002e620000000a00 */
[----:B------:R-:W-:-:S07]  /*0bd0*/  IMAD R37, R36, UR6, RZ ;  /* 0x0000000624257c24 */ /* 0x000fce000f8e02ff */
[----:B------:R-:W2:Y:S01]  /*0be0*/  @P0 LDC.64 R38, c[0x0][0x270] ;  /* 0x00009c00ff260b82 */ /* 0x000ea20000000a00 */
[----:B------:R-:W-:Y:S02]  /*0bf0*/  SHF.R.S32.HI R40, RZ, 0x1f, R37 ;  /* 0x0000001fff287819 */ /* 0x000fe40000011425 */
[----:B------:R-:W-:Y:S02]  /*0c00*/  ISETP.NE.U32.AND P1, PT, RZ, UR8, PT ;  /* 0x00000008ff007c0c */ /* 0x000fe4000bf25070 */
[----:B------:R-:W-:Y:S02]  /*0c10*/  LEA.HI R37, R40, R37, RZ, 0x3 ;  /* 0x0000002528257211 */ /* 0x000fe400078f18ff */
[----:B------:R-:W-:Y:S01]  /*0c20*/  ISETP.NE.AND.EX P1, PT, RZ, UR9, PT, P1 ;  /* 0x00000009ff007c0c */ /* 0x000fe2000bf25310 */
[----:B------:R-:W-:Y:S01]  /*0c30*/  HFMA2.MMA R140, -RZ, RZ, 1.875, 0 ;  /* 0x3f800000ff8c7435 */ /* 0x000fe200000001ff */
[----:B-----5:R-:W-:Y:S01]  /*0c40*/  HADD2.F32 R126, -RZ, R48.H1_H1 ;  /* 0x30000030ff7e7230 */ /* 0x020fe20000004100 */
[----:B------:R-:W3:Y:S01]  /*0c50*/  LDC.64 R232, c[0x0][0x238] ;  /* 0x00008e00ffe87b82 */ /* 0x000ee20000000a00 */
[----:B0-----:R-:W-:Y:S01]  /*0c60*/  LOP3.LUT R237, R237, 0x1f, RZ, 0xc0, !PT ;  /* 0x0000001feded7812 */ /* 0x001fe200078ec0ff */
[----:B--2---:R-:W-:-:S03]  /*0c70*/  @P0 IMAD.WIDE R38, R36, 0x2, R38 ;  /* 0x0000000224260825 */ /* 0x004fc600078e0226 */
[----:B------:R-:W-:Y:S02]  /*0c80*/  LEA.HI.SX32 R37, R37, R237, 0x1d ;  /* 0x000000ed25257211 */ /* 0x000fe400078feaff */
[----:B------:R0:W2:Y:S03]  /*0c90*/  @P0 LDG.E.U16 R124, desc[UR4][R38.64] ;  /* 0x00000004267c0981 */ /* 0x0000a6000c1e1500 */
[----:B-1----:R-:W-:-:S06]  /*0ca0*/  IMAD.WIDE.U32 R40, R37, 0x10, R230 ;  /* 0x0000001025287825 */ /* 0x002fcc00078e00e6 */
[----:B------:R-:W4:Y:S01]  /*0cb0*/  LDG.E.128 R40, desc[UR4][R40.64] ;  /* 0x0000000428287981 */ /* 0x000f22000c1e1d00 */
[----:B0-----:R-:W-:-:S04]  /*0cc0*/  @P1 LEA R38, P3, R37, UR8, 0x4 ;  /* 0x0000000825261c11 */ /* 0x001fc8000f8620ff */
[----:B------:R-:W-:-:S05]  /*0cd0*/  @P1 LEA.HI.X R39, R37, UR9, RZ, 0x4, P3 ;  /* 0x0000000925271c11 */ /* 0x000fca00098f24ff */
[----:B------:R0:W3:Y:S01]  /*0ce0*/  @P1 LDG.E.128 R44, desc[UR4][R38.64] ;  /* 0x00000004262c1981 */ /* 0x0000e2000c1e1d00 */
[----:B------:R-:W-:Y:S02]  /*0cf0*/  HADD2.F32 R128, -RZ, R50.H1_H1 ;  /* 0x30000032ff807230 */ /* 0x000fe40000004100 */
[----:B0-----:R-:W-:Y:S02]  /*0d00*/  HADD2.F32 R38, -RZ, R49.H1_H1 ;  /* 0x30000031ff267230 */ /* 0x001fe40000004100 */
[----:B------:R-:W-:Y:S01]  /*0d10*/  HADD2.F32 R130, -RZ, R51.H1_H1 ;  /* 0x30000033ff827230 */ /* 0x000fe20000004100 */
[----:B------:R-:W-:Y:S01]  /*0d20*/  LEA R134, P3, R37, UR10, 0x4 ;  /* 0x0000000a25867c11 */ /* 0x000fe2000f8620ff */
[----:B--2---:R-:W-:Y:S02]  /*0d30*/  @P0 HADD2.F32 R140, -RZ, R124.H0_H0 ;  /* 0x2000007cff8c0230 */ /* 0x004fe40000004100 */
[----:B------:R-:W-:Y:S02]  /*0d40*/  HADD2.F32 R124, -RZ, R48.H0_H0 ;  /* 0x20000030ff7c7230 */ /* 0x000fe40000004100 */
[----:B----4-:R-:W-:-:S02]  /*0d50*/  HADD2.F32 R129, -RZ, R41.H0_H0 ;  /* 0x20000029ff817230 */ /* 0x010fc40000004100 */
[--C-:B------:R-:W-:Y:S02]  /*0d60*/  HADD2.F32 R125, -RZ, R40.reuse.H0_H0 ;  /* 0x20000028ff7d7230 */ /* 0x100fe40000004100 */
[----:B------:R-:W-:Y:S02]  /*0d70*/  HADD2.F32 R41, -RZ, R41.H1_H1 ;  /* 0x30000029ff297230 */ /* 0x000fe40000004100 */
[----:B------:R-:W-:Y:S02]  /*0d80*/  HADD2.F32 R127, -RZ, R40.H1_H1 ;  /* 0x30000028ff7f7230 */ /* 0x000fe40000004100 */
[-C--:B------:R-:W-:Y:S01]  /*0d90*/  FMUL.FTZ R125, R125, R140.reuse ;  /* 0x0000008c7d7d7220 */ /* 0x080fe20000410000 */
[--C-:B------:R-:W-:Y:S02]  /*0da0*/  HADD2.F32 R131, -RZ, R42.reuse.H0_H0 ;  /* 0x2000002aff837230 */ /* 0x100fe40000004100 */
[----:B------:R-:W-:Y:S01]  /*0db0*/  FMUL.FTZ R41, R41, R140 ;  /* 0x0000008c29297220 */ /* 0x000fe20000410000 */
[----:B------:R-:W-:-:S02]  /*0dc0*/  HADD2.F32 R133, -RZ, R42.H1_H1 ;  /* 0x3000002aff857230 */ /* 0x000fc40000004100 */
[----:B------:R-:W-:Y:S01]  /*0dd0*/  FMUL.FTZ R39, R125, R124 ;  /* 0x0000007c7d277220 */ /* 0x000fe20000410000 */
[----:B------:R-:W-:Y:S02]  /*0de0*/  HADD2.F32 R124, -RZ, R50.H0_H0 ;  /* 0x20000032ff7c7230 */ /* 0x000fe40000004100 */
[----:B------:R-:W-:Y:S01]  /*0df0*/  FMUL.FTZ R41, R41, R38 ;  /* 0x0000002629297220 */ /* 0x000fe20000410000 */
[----:B---3--:R-:W-:Y:S02]  /*0e00*/  @P1 HADD2.F32 R38, -RZ, R44.H0_H0 ;  /* 0x2000002cff261230 */ /* 0x008fe40000004100 */
[-C--:B------:R-:W-:Y:S01]  /*0e10*/  FMUL.FTZ R127, R127, R140.reuse ;  /* 0x0000008c7f7f7220 */ /* 0x080fe20000410000 */
[-C--:B------:R-:W-:Y:S01]  /*0e20*/  FMUL.FTZ R131, R131, R140.reuse ;  /* 0x0000008c83837220 */ /* 0x080fe20000410000 */
[----:B------:R-:W-:Y:S02]  /*0e30*/  HADD2.F32 R135, -RZ, R43.H0_H0 ;  /* 0x2000002bff877230 */ /* 0x000fe40000004100 */
[----:B------:R-:W-:Y:S01]  /*0e40*/  FMUL.FTZ R129, R129, R140 ;  /* 0x0000008c81817220 */ /* 0x000fe20000410000 */
[----:B------:R-:W-:-:S02]  /*0e50*/  HADD2.F32 R42, -RZ, R49.H0_H0 ;  /* 0x20000031ff2a7230 */ /* 0x000fc40000004100 */
[----:B------:R-:W-:Y:S01]  /*0e60*/  FMUL.FTZ R133, R133, R140 ;  /* 0x0000008c85857220 */ /* 0x000fe20000410000 */
[----:B------:R-:W-:Y:S02]  /*0e70*/  HADD2.F32 R137, -RZ, R43.H1_H1 ;  /* 0x3000002bff897230 */ /* 0x000fe40000004100 */
[----:B------:R-:W-:Y:S01]  /*0e80*/  FMUL.FTZ R40, R127, R126 ;  /* 0x0000007e7f287220 */ /* 0x000fe20000410000 */
[----:B------:R-:W-:Y:S01]  /*0e90*/  FMUL.FTZ R43, R131, R124 ;  /* 0x0000007c832b7220 */ /* 0x000fe20000410000 */
[----:B------:R-:W-:Y:S01]  /*0ea0*/  @P1 FADD.FTZ R39, R39, R38 ;  /* 0x0000002627271221 */ /* 0x000fe20000010000 */
[----:B------:R-:W-:Y:S02]  /*0eb0*/  HADD2.F32 R124, -RZ, R51.H0_H0 ;  /* 0x20000033ff7c7230 */ /* 0x000fe40000004100 */
[----:B------:R-:W-:Y:S01]  /*0ec0*/  FMUL.FTZ R42, R129, R42 ;  /* 0x0000002a812a7220 */ /* 0x000fe20000410000 */
[----:B------:R-:W-:Y:S02]  /*0ed0*/  @P1 HADD2.F32 R125, -RZ, R44.H1_H1 ;  /* 0x3000002cff7d1230 */ /* 0x000fe40000004100 */
[----:B------:R-:W-:Y:S01]  /*0ee0*/  FMUL.FTZ R135, R135, R140 ;  /* 0x0000008c87877220 */ /* 0x000fe20000410000 */
[----:B------:R-:W-:-:S02]  /*0ef0*/  @P1 HADD2.F32 R127, -RZ, R45.H0_H0 ;  /* 0x2000002dff7f1230 */ /* 0x000fc40000004100 */
[----:B------:R-:W-:Y:S02]  /*0f00*/  @P1 HADD2.F32 R38, -RZ, R46.H0_H0 ;  /* 0x2000002eff261230 */ /* 0x000fe40000004100 */
[----:B------:R-:W-:Y:S01]  /*0f10*/  FMUL.FTZ R128, R133, R128 ;  /* 0x0000008085807220 */ /* 0x000fe20000410000 */
[----:B------:R-:W-:Y:S01]  /*0f20*/  FMUL.FTZ R137, R137, R140 ;  /* 0x0000008c89897220 */ /* 0x000fe20000410000 */
[----:B------:R-:W0:Y:S01]  /*0f30*/  @P1 LDC.64 R132, c[0x0][0x230] ;  /* 0x00008c00ff841b82 */ /* 0x000e220000000a00 */
[----:B------:R-:W-:Y:S01]  /*0f40*/  FMUL.FTZ R129, R135, R124 ;  /* 0x0000007c87817220 */ /* 0x000fe20000410000 */
[----:B------:R-:W-:Y:S01]  /*0f50*/  @P1 FADD.FTZ R40, R40, R125 ;  /* 0x0000007d28281221 */ /* 0x000fe20000010000 */
[----:B------:R-:W-:Y:S01]  /*0f60*/  @P1 FADD.FTZ R42, R42, R127 ;  /* 0x0000007f2a2a1221 */ /* 0x000fe20000010000 */
[----:B------:R-:W-:Y:S01]  /*0f70*/  @P1 FADD.FTZ R43, R43, R38 ;  /* 0x000000262b2b1221 */ /* 0x000fe20000010000 */
[--C-:B------:R-:W-:Y:S02]  /*0f80*/  @P1 HADD2.F32 R124, -RZ, R47.reuse.H0_H0 ;  /* 0x2000002fff7c1230 */ /* 0x100fe40000004100 */
[----:B------:R-:W-:Y:S01]  /*0f90*/  FMUL.FTZ R130, R137, R130 ;  /* 0x0000008289827220 */ /* 0x000fe20000410000 */
[----:B------:R-:W-:-:S02]  /*0fa0*/  @P1 HADD2.F32 R127, -RZ, R47.H1_H1 ;  /* 0x3000002fff7f1230 */ /* 0x000fc40000004100 */
[----:B------:R-:W-:Y:S02]  /*0fb0*/  @P1 HADD2.F32 R125, -RZ, R46.H1_H1 ;  /* 0x3000002eff7d1230 */ /* 0x000fe40000004100 */
[----:B------:R-:W-:Y:S02]  /*0fc0*/  @P1 HADD2.F32 R38, -RZ, R45.H1_H1 ;  /* 0x3000002dff261230 */ /* 0x000fe40000004100 */
[----:B------:R-:W-:Y:S01]  /*0fd0*/  @P1 FADD.FTZ R129, R129, R124 ;  /* 0x0000007c81811221 */ /* 0x000fe20000010000 */
[----:B------:R-:W-:Y:S01]  /*0fe0*/  @P1 FADD.FTZ R130, R130, R127 ;  /* 0x0000007f82821221 */ /* 0x000fe20000010000 */
[----:B------:R-:W-:Y:S01]  /*0ff0*/  @P1 FADD.FTZ R128, R128, R125 ;  /* 0x0000007d80801221 */ /* 0x000fe20000010000 */
[----:B------:R-:W-:Y:S01]  /*1000*/  @P1 FADD.FTZ R41, R41, R38 ;  /* 0x0000002629291221 */ /* 0x000fe20000010000 */
[C---:B------:R-:W-:Y:S02]  /*1010*/  IADD3 R38, R37.reuse, 0x20, RZ ;  /* 0x0000002025267810 */ /* 0x040fe40007ffe0ff */
[----:B------:R-:W-:-:S02]  /*1020*/  LEA.HI.X R135, R37, UR11, RZ, 0x4, P3 ;  /* 0x0000000b25877c11 */ /* 0x000fc400098f24ff */
[----:B------:R-:W-:Y:S01]  /*1030*/  F2FP.F16.F32.PACK_AB R127, R130, R129 ;  /* 0x00000081827f723e */ /* 0x000fe200000000ff */
[----:B------:R-:W-:Y:S01]  /*1040*/  IMAD.WIDE.U32 R136, R38, 0x10, R230 ;  /* 0x0000001026887825 */ /* 0x000fe200078e00e6 */
[----:B------:R-:W-:Y:S02]  /*1050*/  F2FP.F16.F32.PACK_AB R126, R128, R43 ;  /* 0x0000002b807e723e */ /* 0x000fe400000000ff */
[----:B------:R-:W-:Y:S02]  /*1060*/  F2FP.F16.F32.PACK_AB R125, R41, R42 ;  /* 0x0000002a297d723e */ /* 0x000fe400000000ff */
[----:B------:R-:W-:-:S05]  /*1070*/  F2FP.F16.F32.PACK_AB R124, R40, R39 ;  /* 0x00000027287c723e */ /* 0x000fca00000000ff */
[----:B------:R1:W-:Y:S01]  /*1080*/  STG.E.128 desc[UR4][R134.64], R124 ;  /* 0x0000007c86007986 */ /* 0x0003e2000c101d04 */
[----:B0-----:R-:W-:-:S05]  /*1090*/  @P1 IMAD.WIDE.U32 R132, R38, 0x10, R132 ;  /* 0x0000001026841825 */ /* 0x001fca00078e0084 */
[----:B------:R-:W2:Y:S04]  /*10a0*/  @P1 LDG.E.128 R44, desc[UR4][R132.64] ;  /* 0x00000004842c1981 */ /* 0x000ea8000c1e1d00 */
[----:B-1----:R0:W3:Y:S01]  /*10b0*/  LDG.E.128 R124, desc[UR4][R136.64] ;  /* 0x00000004887c7981 */ /* 0x0020e2000c1e1d00 */
[--C-:B------:R-:W-:Y:S02]  /*10c0*/  HADD2.F32 R142, -RZ, R52.reuse.H1_H1 ;  /* 0x30000034ff8e7230 */ /* 0x100fe40000004100 */
[----:B------:R-:W-:Y:S02]  /*10d0*/  HADD2.F32 R138, -RZ, R52.H0_H0 ;  /* 0x20000034ff8a7230 */ /* 0x000fe40000004100 */
[----:B------:R-:W-:Y:S02]  /*10e0*/  HADD2.F32 R134, -RZ, R53.H1_H1 ;  /* 0x30000035ff867230 */ /* 0x000fe40000004100 */
[----:B0-----:R-:W-:-:S02]  /*10f0*/  HADD2.F32 R136, -RZ, R54.H1_H1 ;  /* 0x30000036ff887230 */ /* 0x001fc40000004100 */
[--C-:B---3--:R-:W-:Y:S02]  /*1100*/  HADD2.F32 R139, -RZ, R124.reuse.H1_H1 ;  /* 0x3000007cff8b7230 */ /* 0x108fe40000004100 */
[--C-:B------:R-:W-:Y:S02]  /*1110*/  HADD2.F32 R141, -RZ, R125.reuse.H0_H0 ;  /* 0x2000007dff8d7230 */ /* 0x100fe40000004100 */
[----:B------:R-:W-:Y:S02]  /*1120*/  HADD2.F32 R143, -RZ, R125.H1_H1 ;  /* 0x3000007dff8f7230 */ /* 0x000fe40000004100 */
[----:B------:R-:W-:Y:S02]  /*1130*/  HADD2.F32 R131, -RZ, R124.H0_H0 ;  /* 0x2000007cff837230 */ /* 0x000fe40000004100 */
[--C-:B------:R-:W-:Y:S02]  /*1140*/  HADD2.F32 R145, -RZ, R126.reuse.H0_H0 ;  /* 0x2000007eff917230 */ /* 0x100fe40000004100 */
[----:B------:R-:W-:-:S02]  /*1150*/  HADD2.F32 R125, -RZ, R126.H1_H1 ;  /* 0x3000007eff7d7230 */ /* 0x000fc40000004100 */
[-C--:B------:R-:W-:Y:S01]  /*1160*/  FMUL.FTZ R139, R139, R140.reuse ;  /* 0x0000008c8b8b7220 */ /* 0x080fe20000410000 */
[----:B------:R-:W-:Y:S02]  /*1170*/  HADD2.F32 R124, -RZ, R53.H0_H0 ;  /* 0x20000035ff7c7230 */ /* 0x000fe40000004100 */
[-C--:B------:R-:W-:Y:S01]  /*1180*/  FMUL.FTZ R141, R141, R140.reuse ;  /* 0x0000008c8d8d7220 */ /* 0x080fe20000410000 */
[----:B------:R-:W-:Y:S02]  /*1190*/  HADD2.F32 R126, -RZ, R54.H0_H0 ;  /* 0x20000036ff7e7230 */ /* 0x000fe40000004100 */
[-C--:B------:R-:W-:Y:S01]  /*11a0*/  FMUL.FTZ R131, R131, R140.reuse ;  /* 0x0000008c83837220 */ /* 0x080fe20000410000 */
[--C-:B------:R-:W-:Y:S02]  /*11b0*/  HADD2.F32 R137, -RZ, R127.reuse.H0_H0 ;  /* 0x2000007fff897230 */ /* 0x100fe40000004100 */
[-C--:B------:R-:W-:Y:S01]  /*11c0*/  FMUL.FTZ R145, R145, R140.reuse ;  /* 0x0000008c91917220 */ /* 0x080fe20000410000 */
[----:B------:R-:W-:Y:S01]  /*11d0*/  FMUL.FTZ R125, R125, R140 ;  /* 0x0000008c7d7d7220 */ /* 0x000fe20000410000 */
[----:B------:R-:W-:-:S02]  /*11e0*/  HADD2.F32 R127, -RZ, R127.H1_H1 ;  /* 0x3000007fff7f7230 */ /* 0x000fc40000004100 */
[----:B------:R-:W-:Y:S01]  /*11f0*/  FMUL.FTZ R132, R139, R142 ;  /* 0x0000008e8b847220 */ /* 0x000fe20000410000 */
[----:B------:R-:W-:Y:S01]  /*1200*/  FMUL.FTZ R143, R143, R140 ;  /* 0x0000008c8f8f7220 */ /* 0x000fe20000410000 */
[----:B--2---:R-:W-:Y:S02]  /*1210*/  @P1 HADD2.F32 R142, -RZ, R45.H0_H0 ;  /* 0x2000002dff8e1230 */ /* 0x004fe40000004100 */
[----:B------:R-:W-:Y:S01]  /*1220*/  FMUL.FTZ R133, R141, R124 ;  /* 0x0000007c8d857220 */ /* 0x000fe20000410000 */
[----:B------:R-:W-:Y:S01]  /*1230*/  FMUL.FTZ R131, R131, R138 ;  /* 0x0000008a83837220 */ /* 0x000fe20000410000 */
[----:B------:R-:W-:Y:S01]  /*1240*/  FMUL.FTZ R135, R145, R126 ;  /* 0x0000007e91877220 */ /* 0x000fe20000410000 */
[----:B------:R-:W-:Y:S01]  /*1250*/  FMUL.FTZ R136, R125, R136 ;  /* 0x000000887d887220 */ /* 0x000fe20000410000 */
[--C-:B------:R-:W-:Y:S02]  /*1260*/  HADD2.F32 R124, -RZ, R55.reuse.H0_H0 ;  /* 0x20000037ff7c7230 */ /* 0x100fe40000004100 */
[----:B------:R-:W-:Y:S01]  /*1270*/  FMUL.FTZ R137, R137, R140 ;  /* 0x0000008c89897220 */ /* 0x000fe20000410000 */
[----:B------:R-:W-:-:S02]  /*1280*/  HADD2.F32 R138, -RZ, R55.H1_H1 ;  /* 0x30000037ff8a7230 */ /* 0x000fc40000004100 */
[----:B------:R-:W-:Y:S01]  /*1290*/  FMUL.FTZ R127, R127, R140 ;  /* 0x0000008c7f7f7220 */ /* 0x000fe20000410000 */
[--C-:B------:R-:W-:Y:S02]  /*12a0*/  @P1 HADD2.F32 R126, -RZ, R44.reuse.H0_H0 ;  /* 0x2000002cff7e1230 */ /* 0x100fe40000004100 */
[----:B------:R-:W-:Y:S02]  /*12b0*/  @P1 HADD2.F32 R125, -RZ, R44.H1_H1 ;  /* 0x3000002cff7d1230 */ /* 0x000fe40000004100 */
[----:B------:R-:W-:Y:S01]  /*12c0*/  FMUL.FTZ R134, R143, R134 ;  /* 0x000000868f867220 */ /* 0x000fe20000410000 */
[----:B------:R-:W-:Y:S02]  /*12d0*/  @P1 FADD.FTZ R133, R142, R133 ;  /* 0x000000858e851221 */ /* 0x000fe40000010000 */
[----:B------:R-:W0:Y:S01]  /*12e0*/  @P1 LDC.64 R142, c[0x0][0x230] ;  /* 0x00008c00ff8e1b82 */ /* 0x000e220000000a00 */
[----:B------:R-:W-:Y:S01]  /*12f0*/  FMUL.FTZ R137, R137, R124 ;  /* 0x0000007c89897220 */ /* 0x000fe20000410000 */
[----:B------:R-:W-:Y:S01]  /*1300*/  FMUL.FTZ R138, R127, R138 ;  /* 0x0000008a7f8a7220 */ /* 0x000fe20000410000 */
[----:B------:R-:W-:Y:S01]  /*1310*/  @P1 FADD.FTZ R131, R126, R131 ;  /* 0x000000837e831221 */ /* 0x000fe20000010000 */
[----:B------:R-:W-:Y:S01]  /*1320*/  @P1 FADD.FTZ R132, R125, R132 ;  /* 0x000000847d841221 */ /* 0x000fe20000010000 */
[----:B------:R-:W-:-:S02]  /*1330*/  @P1 HADD2.F32 R124, -RZ, R46.H0_H0 ;  /* 0x2000002eff7c1230 */ /* 0x000fc40000004100 */
[--C-:B------:R-:W-:Y:S02]  /*1340*/  @P1 HADD2.F32 R126, -RZ, R47.reuse.H0_H0 ;  /* 0x2000002fff7e1230 */ /* 0x100fe40000004100 */
[----:B------:R-:W-:Y:S02]  /*1350*/  @P1 HADD2.F32 R139, -RZ, R47.H1_H1 ;  /* 0x3000002fff8b1230 */ /* 0x000fe40000004100 */
[----:B------:R-:W-:Y:S02]  /*1360*/  @P1 HADD2.F32 R127, -RZ, R46.H1_H1 ;  /* 0x3000002eff7f1230 */ /* 0x000fe40000004100 */
[----:B------:R-:W-:Y:S02]  /*1370*/  @P1 HADD2.F32 R125, -RZ, R45.H1_H1 ;  /* 0x3000002dff7d1230 */ /* 0x000fe40000004100 */
[----:B------:R-:W-:Y:S01]  /*1380*/  @P1 FADD.FTZ R135, R124, R135 ;  /* 0x000000877c871221 */ /* 0x000fe20000010000 */
[----:B------:R-:W-:Y:S01]  /*1390*/  @P1 FADD.FTZ R137, R126, R137 ;  /* 0x000000897e891221 */ /* 0x000fe20000010000 */
[----:B------:R-:W-:Y:S01]  /*13a0*/  @P1 FADD.FTZ R138, R139, R138 ;  /* 0x0000008a8b8a1221 */ /* 0x000fe20000010000 */
[----:B------:R-:W-:Y:S01]  /*13b0*/  @P1 FADD.FTZ R136, R127, R136 ;  /* 0x000000887f881221 */ /* 0x000fe20000010000 */
[----:B------:R-:W-:Y:S01]  /*13c0*/  @P1 FADD.FTZ R134, R125, R134 ;  /* 0x000000867d861221 */ /* 0x000fe20000010000 */
[----:B------:R-:W-:Y:S01]  /*13d0*/  IADD3 R139, R37, 0x40, RZ ;  /* 0x00000040258b7810 */ /* 0x000fe20007ffe0ff */
[----:B------:R-:W-:Y:S01]  /*13e0*/  IMAD.WIDE.U32 R144, R38, 0x10, R232 ;  /* 0x0000001026907825 */ /* 0x000fe200078e00e8 */
[----:B------:R-:W-:-:S02]  /*13f0*/  F2FP.F16.F32.PACK_AB R127, R138, R137 ;  /* 0x000000898a7f723e */ /* 0x000fc400000000ff */
[----:B------:R-:W-:Y:S01]  /*1400*/  F2FP.F16.F32.PACK_AB R126, R136, R135 ;  /* 0x00000087887e723e */ /* 0x000fe200000000ff */
[----:B------:R-:W-:Y:S01]  /*1410*/  IMAD.WIDE.U32 R146, R139, 0x10, R230 ;  /* 0x000000108b927825 */ /* 0x000fe200078e00e6 */
        /* <DEDUP_REMOVED lines=8> */
[----:B0-----:R-:W-:Y:S02]  /*14a0*/  HADD2.F32 R146, -RZ, R58.H1_H1 ;  /* 0x3000003aff927230 */ /* 0x001fe40000004100 */
[----:B------:R-:W-:-:S02]  /*14b0*/  HADD2.F32 R144, -RZ, R57.H1_H1 ;  /* 0x30000039ff907230 */ /* 0x000fc40000004100 */
        /* <DEDUP_REMOVED lines=24> */
[-C--:B------:R-:W-:Y:S01]  /*1640*/  FMUL.FTZ R127, R127, R140.reuse ;  /* 0x0000008c7f7f7220 */ /* 0x080fe20000410000 */
[--C-:B------:R-:W-:Y:S02]  /*1650*/  @P1 HADD2.F32 R126, -RZ, R44.reuse.H0_H0 ;  /* 0x2000002cff7e1230 */ /* 0x100fe40000004100 */
[----:B------:R-:W-:Y:S02]  /*1660*/  @P1 HADD2.F32 R125, -RZ, R44.H1_H1 ;  /* 0x3000002cff7d1230 */ /* 0x000fe40000004100 */
[----:B------:R-:W-:Y:S01]  /*1670*/  FMUL.FTZ R153, R153, R140 ;  /* 0x0000008c99997220 */ /* 0x000fe20000410000 */
[----:B------:R-:W-:Y:S01]  /*1680*/  @P1 FADD.FTZ R143, R150, R143 ;  /* 0x0000008f968f1221 */ /* 0x000fe20000010000 */
[----:B------:R-:W-:Y:S01]  /*1690*/  FMUL.FTZ R147, R147, R124 ;  /* 0x0000007c93937220 */ /* 0x000fe20000410000 */
[----:B------:R-:W0:Y:S01]  /*16a0*/  @P1 LDC.64 R150, c[0x0][0x230] ;  /* 0x00008c00ff961b82 */ /* 0x000e220000000a00 */
[----:B------:R-:W-:Y:S01]  /*16b0*/  FMUL.FTZ R148, R127, R148 ;  /* 0x000000947f947220 */ /* 0x000fe20000410000 */
[----:B------:R-:W-:Y:S01]  /*16c0*/  @P1 FADD.FTZ R141, R126, R141 ;  /* 0x0000008d7e8d1221 */ /* 0x000fe20000010000 */
[----:B------:R-:W-:Y:S01]  /*16d0*/  @P1 FADD.FTZ R142, R125, R142 ;  /* 0x0000008e7d8e1221 */ /* 0x000fe20000010000 */
[----:B------:R-:W-:-:S02]  /*16e0*/  @P1 HADD2.F32 R124, -RZ, R46.H0_H0 ;  /* 0x2000002eff7c1230 */ /* 0x000fc40000004100 */
[----:B------:R-:W-:Y:S01]  /*16f0*/  FMUL.FTZ R144, R153, R144 ;  /* 0x0000009099907220 */ /* 0x000fe20000410000 */
        /* <DEDUP_REMOVED lines=20> */
[--C-:B------:R-:W-:Y:S02]  /*1840*/  HADD2.F32 R156, -RZ, R60.reuse.H0_H0 ;  /* 0x2000003cff9c7230 */ /* 0x100fe40000004100 */
[----:B------:R-:W-:Y:S02]  /*1850*/  HADD2.F32 R158, -RZ, R60.H1_H1 ;  /* 0x3000003cff9e7230 */ /* 0x000fe40000004100 */
[----:B------:R-:W-:Y:S02]  /*1860*/  HADD2.F32 R152, -RZ, R61.H0_H0 ;  /* 0x2000003dff987230 */ /* 0x000fe40000004100 */
[----:B0-----:R-:W-:-:S02]  /*1870*/  HADD2.F32 R154, -RZ, R62.H0_H0 ;  /* 0x2000003eff9a7230 */ /* 0x001fc40000004100 */
[--C-:B---3--:R-:W-:Y:S02]  /*1880*/  HADD2.F32 R161, -RZ, R125.reuse.H0_H0 ;  /* 0x2000007dffa17230 */ /* 0x108fe40000004100 */
[----:B------:R-:W-:Y:S02]  /*1890*/  HADD2.F32 R163, -RZ, R125.H1_H1 ;  /* 0x3000007dffa37230 */ /* 0x000fe40000004100 */
[----:B------:R-:W-:Y:S02]  /*18a0*/  HADD2.F32 R125, -RZ, R126.H1_H1 ;  /* 0x3000007eff7d7230 */ /* 0x000fe40000004100 */
[--C-:B------:R-:W-:Y:S02]  /*18b0*/  HADD2.F32 R157, -RZ, R124.reuse.H0_H0 ;  /* 0x2000007cff9d7230 */ /* 0x100fe40000004100 */
[----:B------:R-:W-:Y:S02]  /*18c0*/  HADD2.F32 R159, -RZ, R124.H1_H1 ;  /* 0x3000007cff9f7230 */ /* 0x000fe40000004100 */
[----:B------:R-:W-:-:S02]  /*18d0*/  HADD2.F32 R165, -RZ, R126.H0_H0 ;  /* 0x2000007effa57230 */ /* 0x000fc40000004100 */
[-C--:B------:R-:W-:Y:S01]  /*18e0*/  FMUL.FTZ R163, R163, R140.reuse ;  /* 0x0000008ca3a37220 */ /* 0x080fe20000410000 */
[----:B------:R-:W-:Y:S02]  /*18f0*/  HADD2.F32 R124, -RZ, R61.H1_H1 ;  /* 0x3000003dff7c7230 */ /* 0x000fe40000004100 */
[-C--:B------:R-:W-:Y:S01]  /*1900*/  FMUL.FTZ R125, R125, R140.reuse ;  /* 0x0000008c7d7d7220 */ /* 0x080fe20000410000 */
[----:B------:R-:W-:Y:S02]  /*1910*/  HADD2.F32 R126, -RZ, R62.H1_H1 ;  /* 0x3000003eff7e7230 */ /* 0x000fe40000004100 */
[--C-:B------:R-:W-:Y:S02]  /*1920*/  HADD2.F32 R167, -RZ, R127.reuse.H0_H0 ;  /* 0x2000007fffa77230 */ /* 0x100fe40000004100 */
[-C--:B------:R-:W-:Y:S01]  /*1930*/  FMUL.FTZ R157, R157, R140.reuse ;  /* 0x0000008c9d9d7220 */ /* 0x080fe20000410000 */
[----:B------:R-:W-:Y:S02]  /*1940*/  HADD2.F32 R127, -RZ, R127.H1_H1 ;  /* 0x3000007fff7f7230 */ /* 0x000fe40000004100 */
[-C--:B------:R-:W-:Y:S01]  /*1950*/  FMUL.FTZ R159, R159, R140.reuse ;  /* 0x0000008c9f9f7220 */ /* 0x080fe20000410000 */
[----:B------:R-:W-:Y:S01]  /*1960*/  FMUL.FTZ R161, R161, R140 ;  /* 0x0000008ca1a17220 */ /* 0x000fe20000410000 */
[----:B------:R-:W-:Y:S01]  /*1970*/  FMUL.FTZ R153, R163, R124 ;  /* 0x0000007ca3997220 */ /* 0x000fe20000410000 */
[----:B------:R-:W-:Y:S01]  /*1980*/  FMUL.FTZ R155, R125, R126 ;  /* 0x0000007e7d9b7220 */ /* 0x000fe20000410000 */
[----:B------:R-:W-:-:S02]  /*1990*/  HADD2.F32 R124, -RZ, R63.H1_H1 ;  /* 0x3000003fff7c7230 */ /* 0x000fc40000004100 */
[----:B------:R-:W-:Y:S01]  /*19a0*/  FMUL.FTZ R150, R157, R156 ;  /* 0x0000009c9d967220 */ /* 0x000fe20000410000 */
[--C-:B--2---:R-:W-:Y:S02]  /*19b0*/  @P1 HADD2.F32 R125, -RZ, R44.reuse.H0_H0 ;  /* 0x2000002cff7d1230 */ /* 0x104fe40000004100 */
[----:B------:R-:W-:Y:S01]  /*19c0*/  FMUL.FTZ R151, R159, R158 ;  /* 0x0000009e9f977220 */ /* 0x000fe20000410000 */
[----:B------:R-:W-:Y:S02]  /*19d0*/  @P1 HADD2.F32 R126, -RZ, R44.H1_H1 ;  /* 0x3000002cff7e1230 */ /* 0x000fe40000004100 */
[----:B------:R-:W-:Y:S01]  /*19e0*/  FMUL.FTZ R127, R127, R140 ;  /* 0x0000008c7f7f7220 */ /* 0x000fe20000410000 */
[----:B------:R-:W-:Y:S01]  /*19f0*/  FMUL.FTZ R152, R161, R152 ;  /* 0x00000098a1987220 */ /* 0x000fe20000410000 */
[----:B------:R-:W-:Y:S02]  /*1a00*/  HADD2.F32 R156, -RZ, R63.H0_H0 ;  /* 0x2000003fff9c7230 */ /* 0x000fe40000004100 */
[-C--:B------:R-:W-:Y:S01]  /*1a10*/  FMUL.FTZ R165, R165, R140.reuse ;  /* 0x0000008ca5a57220 */ /* 0x080fe20000410000 */
        /* <DEDUP_REMOVED lines=8> */
[----:B------:R-:W-:Y:S01]  /*1aa0*/  FMUL.FTZ R156, R167, R156 ;  /* 0x0000009ca79c7220 */ /* 0x000fe20000410000 */
[--C-:B------:R-:W-:Y:S02]  /*1ab0*/  @P1 HADD2.F32 R127, -RZ, R47.reuse.H0_H0 ;  /* 0x2000002fff7f1230 */ /* 0x100fe40000004100 */
[----:B------:R-:W-:Y:S02]  /*1ac0*/  @P1 HADD2.F32 R158, -RZ, R47.H1_H1 ;  /* 0x3000002fff9e1230 */ /* 0x000fe40000004100 */
[----:B------:R-:W-:Y:S02]  /*1ad0*/  @P1 HADD2.F32 R126, -RZ, R46.H1_H1 ;  /* 0x3000002eff7e1230 */ /* 0x000fe40000004100 */
[----:B------:R-:W-:-:S02]  /*1ae0*/  @P1 HADD2.F32 R124, -RZ, R45.H1_H1 ;  /* 0x3000002dff7c1230 */ /* 0x000fc40000004100 */
[----:B------:R-:W-:Y:S01]  /*1af0*/  @P1 FADD.FTZ R152, R159, R152 ;  /* 0x000000989f981221 */ /* 0x000fe20000010000 */
[----:B------:R-:W-:Y:S01]  /*1b00*/  @P1 FADD.FTZ R154, R125, R154 ;  /* 0x0000009a7d9a1221 */ /* 0x000fe20000010000 */
[----:B------:R-:W-:Y:S01]  /*1b10*/  @P1 FADD.FTZ R156, R127, R156 ;  /* 0x0000009c7f9c1221 */ /* 0x000fe20000010000 */
[----:B------:R-:W-:Y:S01]  /*1b20*/  @P1 FADD.FTZ R157, R158, R157 ;  /* 0x0000009d9e9d1221 */ /* 0x000fe20000010000 */
[----:B------:R-:W-:Y:S01]  /*1b30*/  @P1 FADD.FTZ R155, R126, R155 ;  /* 0x0000009b7e9b1221 */ /* 0x000fe20000010000 */
[----:B------:R-:W-:Y:S01]  /*1b40*/  @P1 FADD.FTZ R153, R124, R153 ;  /* 0x000000997c991221 */ /* 0x000fe20000010000 */
[----:B------:R-:W-:Y:S01]  /*1b50*/  IADD3 R158, R37, 0x80, RZ ;  /* 0x00000080259e7810 */ /* 0x000fe20007ffe0ff */
[----:B------:R-:W-:Y:S01]  /*1b60*/  IMAD.WIDE.U32 R162, R149, 0x10, R232 ;  /* 0x0000001095a27825 */ /* 0x000fe200078e00e8 */
[----:B------:R-:W-:Y:S02]  /*1b70*/  F2FP.F16.F32.PACK_AB R127, R157, R156 ;  /* 0x0000009c9d7f723e */ /* 0x000fe400000000ff */
[----:B------:R-:W-:Y:S01]  /*1b80*/  F2FP.F16.F32.PACK_AB R126, R155, R154 ;  /* 0x0000009a9b7e723e */ /* 0x000fe200000000ff */
[----:B------:R-:W-:Y:S01]  /*1b90*/  IMAD.WIDE.U32 R164, R158, 0x10, R230 ;  /* 0x000000109ea47825 */ /* 0x000fe200078e00e6 */
[----:B------:R-:W-:-:S02]  /*1ba0*/  F2FP.F16.F32.PACK_AB R125, R153, R152 ;  /* 0x00000098997d723e */ /* 0x000fc400000000ff */
[----:B------:R-:W-:-:S05]  /*1bb0*/  F2FP.F16.F32.PACK_AB R124, R151, R150 ;  /* 0x00000096977c723e */ /* 0x000fca00000000ff */
[----:B------:R1:W-:Y:S01]  /*1bc0*/  STG.E.128 desc[UR4][R162.64], R124 ;  /* 0x0000007ca2007986 */ /* 0x0003e2000c101d04 */
[----:B0-----:R-:W-:-:S05]  /*1bd0*/  @P1 IMAD.WIDE.U32 R160, R158, 0x10, R160 ;  /* 0x000000109ea01825 */ /* 0x001fca00078e00a0 */
[----:B------:R-:W2:Y:S04]  /*1be0*/  @P1 LDG.E.128 R44, desc[UR4][R160.64] ;  /* 0x00000004a02c1981 */ /* 0x000ea8000c1e1d00 */
[----:B-1----:R0:W3:Y:S01]  /*1bf0*/  LDG.E.128 R124, desc[UR4][R164.64] ;  /* 0x00000004a47c7981 */ /* 0x0020e2000c1e1d00 */
[--C-:B------:R-:W-:Y:S02]  /*1c00*/  HADD2.F32 R166, -RZ, R64.reuse.H0_H0 ;  /* 0x20000040ffa67230 */ /* 0x100fe40000004100 */
[----:B------:R-:W-:Y:S02]  /*1c10*/  HADD2.F32 R168, -RZ, R64.H1_H1 ;  /* 0x30000040ffa87230 */ /* 0x000fe40000004100 */
[----:B------:R-:W-:Y:S02]  /*1c20*/  HADD2.F32 R172, -RZ, R67.H1_H1 ;  /* 0x30000043ffac7230 */ /* 0x000fe40000004100 */
[----:B0-----:R-:W-:-:S02]  /*1c30*/  HADD2.F32 R164, -RZ, R66.H1_H1 ;  /* 0x30000042ffa47230 */ /* 0x001fc40000004100 */
[----:B------:R-:W-:Y:S02]  /*1c40*/  HADD2.F32 R162, -RZ, R65.H1_H1 ;  /* 0x30000041ffa27230 */ /* 0x000fe40000004100 */
[--C-:B---3--:R-:W-:Y:S02]  /*1c50*/  HADD2.F32 R159, -RZ, R124.reuse.H0_H0 ;  /* 0x2000007cff9f7230 */ /* 0x108fe40000004100 */
[----:B------:R-:W-:Y:S02]  /*1c60*/  HADD2.F32 R167, -RZ, R124.H1_H1 ;  /* 0x3000007cffa77230 */ /* 0x000fe40000004100 */
[----:B------:R-:W-:Y:S02]  /*1c70*/  HADD2.F32 R165, -RZ, R127.H0_H0 ;  /* 0x2000007fffa57230 */ /* 0x000fe40000004100 */
[--C-:B------:R-:W-:Y:S02]  /*1c80*/  HADD2.F32 R169, -RZ, R125.reuse.H0_H0 ;  /* 0x2000007dffa97230 */ /* 0x100fe40000004100 */
[----:B------:R-:W-:-:S02]  /*1c90*/  HADD2.F32 R171, -RZ, R125.H1_H1 ;  /* 0x3000007dffab7230 */ /* 0x000fc40000004100 */
[----:B------:R-:W-:Y:S02]  /*1ca0*/  HADD2.F32 R127, -RZ, R127.H1_H1 ;  /* 0x3000007fff7f7230 */ /* 0x000fe40000004100 */
[--C-:B------:R-:W-:Y:S02]  /*1cb0*/  HADD2.F32 R173, -RZ, R126.reuse.H0_H0 ;  /* 0x2000007effad7230 */ /* 0x100fe40000004100 */
[----:B------:R-:W-:Y:S02]  /*1cc0*/  HADD2.F32 R125, -RZ, R126.H1_H1 ;  /* 0x3000007eff7d7230 */ /* 0x000fe40000004100 */
[-C--:B------:R-:W-:Y:S01]  /*1cd0*/  FMUL.FTZ R159, R159, R140.reuse ;  /* 0x0000008c9f9f7220 */ /* 0x080fe20000410000 */
[-C--:B------:R-:W-:Y:S01]  /*1ce0*/  FMUL.FTZ R167, R167, R140.reuse ;  /* 0x0000008ca7a77220 */ /* 0x080fe20000410000 */
[----:B------:R-:W-:Y:S02]  /*1cf0*/  HADD2.F32 R124, -RZ, R65.H0_H0 ;  /* 0x20000041ff7c7230 */ /* 0x000fe40000004100 */
[----:B------:R-:W-:Y:S01]  /*1d00*/  FMUL.FTZ R169, R169, R140 ;  /* 0x0000008ca9a97220 */ /* 0x000fe20000410000 */
[----:B------:R-:W-:-:S02]  /*1d10*/  HADD2.F32 R126, -RZ, R66.H0_H0 ;  /* 0x20000042ff7e7230 */ /* 0x000fc40000004100 */
[-C--:B------:R-:W-:Y:S01]  /*1d20*/  FMUL.FTZ R127, R127, R140.reuse ;  /* 0x0000008c7f7f7220 */ /* 0x080fe20000410000 */
[-C--:B------:R-:W-:Y:S01]  /*1d30*/  FMUL.FTZ R173, R173, R140.reuse ;  /* 0x0000008cadad7220 */ /* 0x080fe20000410000 */
[----:B------:R-:W-:Y:S01]  /*1d40*/  FMUL.FTZ R125, R125, R140 ;  /* 0x0000008c7d7d7220 */ /* 0x000fe20000410000 */
[----:B------:R-:W-:Y:S01]  /*1d50*/  FMUL.FTZ R159, R159, R166 ;  /* 0x000000a69f9f7220 */ /* 0x000fe20000410000 */
[----:B------:R-:W-:Y:S01]  /*1d60*/  FMUL.FTZ R160, R167, R168 ;  /* 0x000000a8a7a07220 */ /* 0x000fe20000410000 */
[----:B--2---:R-:W-:Y:S02]  /*1d70*/  @P1 HADD2.F32 R166, -RZ, R45.H0_H0 ;  /* 0x2000002dffa61230 */ /* 0x004fe40000004100 */
[----:B------:R-:W-:Y:S01]  /*1d80*/  FMUL.FTZ R161, R169, R124 ;  /* 0x0000007ca9a17220 */ /* 0x000fe20000410000 */
[----:B------:R-:W-:Y:S02]  /*1d90*/  @P1 HADD2.F32 R167, -RZ, R47.H1_H1 ;  /* 0x3000002fffa71230 */ /* 0x000fe40000004100 */
[----:B------:R-:W-:Y:S01]  /*1da0*/  FMUL.FTZ R172, R127, R172 ;  /* 0x000000ac7fac7220 */ /* 0x000fe20000410000 */
[----:B------:R-:W-:Y:S01]  /*1db0*/  FMUL.FTZ R163, R173, R126 ;  /* 0x0000007eada37220 */ /* 0x000fe20000410000 */
[----:B------:R-:W-:Y:S01]  /*1dc0*/  FMUL.FTZ R164, R125, R164 ;  /* 0x000000a47da47220 */ /* 0x000fe20000410000 */
[----:B------:R-:W-:-:S02]  /*1dd0*/  HADD2.F32 R124, -RZ, R67.H0_H0 ;  /* 0x20000043ff7c7230 */ /* 0x000fc40000004100 */
[-C--:B------:R-:W-:Y:S01]  /*1de0*/  FMUL.FTZ R165, R165, R140.reuse ;  /* 0x0000008ca5a57220 */ /* 0x080fe20000410000 */
[--C-:B------:R-:W-:Y:S02]  /*1df0*/  @P1 HADD2.F32 R126, -RZ, R44.reuse.H0_H0 ;  /* 0x2000002cff7e1230 */ /* 0x100fe40000004100 */
[----:B------:R-:W-:Y:S02]  /*1e00*/  @P1 HADD2.F32 R125, -RZ, R44.H1_H1 ;  /* 0x3000002cff7d1230 */ /* 0x000fe40000004100 */
[----:B------:R-:W-:Y:S01]  /*1e10*/  @P1 FADD.FTZ R161, R166, R161 ;  /* 0x000000a1a6a11221 */ /* 0x000fe20000010000 */
        /* <DEDUP_REMOVED lines=8> */
[----:B------:R-:W-:Y:S02]  /*1ea0*/  @P1 HADD2.F32 R126, -RZ, R47.H0_H0 ;  /* 0x2000002fff7e1230 */ /* 0x000fe40000004100 */
[----:B------:R-:W-:Y:S02]  /*1eb0*/  @P1 HADD2.F32 R127, -RZ, R46.H1_H1 ;  /* 0x3000002eff7f1230 */ /* 0x000fe40000004100 */
[----:B------:R-:W-:Y:S02]  /*1ec0*/  @P1 HADD2.F32 R125, -RZ, R45.H1_H1 ;  /* 0x3000002dff7d1230 */ /* 0x000fe40000004100 */
[----:B------:R-:W-:Y:S01]  /*1ed0*/  @P1 FADD.FTZ R163, R124, R163 ;  /* 0x000000a37ca31221 */ /* 0x000fe20000010000 */
[----:B------:R-:W-:Y:S01]  /*1ee0*/  @P1 FADD.FTZ R165, R126, R165 ;  /* 0x000000a57ea51221 */ /* 0x000fe20000010000 */
[----:B------:R-:W-:Y:S01]  /*1ef0*/  @P1 FADD.FTZ R164, R127, R164 ;  /* 0x000000a47fa41221 */ /* 0x000fe20000010000 */
[----:B------:R-:W-:Y:S01]  /*1f00*/  IADD3 R173, R37, 0xa0, RZ ;  /* 0x000000a025ad7810 */ /* 0x000fe20007ffe0ff */
[----:B------:R-:W-:Y:S01]  /*1f10*/  @P1 FADD.FTZ R162, R125, R162 ;  /* 0x000000a27da21221 */ /* 0x000fe20000010000 */
        /* <DEDUP_REMOVED lines=13> */
[----:B------:R-:W-:Y:S01]  /*1ff0*/  HADD2.F32 R180, -RZ, R70.H0_H0 ;  /* 0x20000046ffb47230 */ /* 0x000fe20000004100 */
[----:B------:R-:W-:-:S05]  /*2000*/  IADD3 R176, R37, 0xc0, RZ ;  /* 0x000000c025b07810 */ /* 0x000fca0007ffe0ff */
[----:B0-----:R-:W-:-:S04]  /*2010*/  IMAD.WIDE.U32 R170, R176, 0x10, R230 ;  /* 0x00000010b0aa7825 */ /* 0x001fc800078e00e6 */
[----:B--2---:R-:W-:Y:S02]  /*2020*/  @P1 HADD2.F32 R166, -RZ, R45.H0_H0 ;  /* 0x2000002dffa61230 */ /* 0x004fe40000004100 */
[----:B---3--:R-:W-:Y:S02]  /*2030*/  HADD2.F32 R175, -RZ, R124.H0_H0 ;  /* 0x2000007cffaf7230 */ /* 0x008fe40000004100 */
[--C-:B------:R-:W-:Y:S02]  /*2040*/  HADD2.F32 R179, -RZ, R125.reuse.H0_H0 ;  /* 0x2000007dffb37230 */ /* 0x100fe40000004100 */
[----:B------:R-:W-:Y:S02]  /*2050*/  HADD2.F32 R181, -RZ, R125.H1_H1 ;  /* 0x3000007dffb57230 */ /* 0x000fe40000004100 */
[----:B------:R-:W-:Y:S02]  /*2060*/  HADD2.F32 R125, -RZ, R126.H1_H1 ;  /* 0x3000007eff7d7230 */ /* 0x000fe40000004100 */
[----:B------:R-:W-:Y:S01]  /*2070*/  FMUL.FTZ R175, R175, R140 ;  /* 0x0000008cafaf7220 */ /* 0x000fe20000410000 */
[----:B------:R-:W-:-:S02]  /*2080*/  HADD2.F32 R177, -RZ, R124.H1_H1 ;  /* 0x3000007cffb17230 */ /* 0x000fc40000004100 */
[----:B------:R-:W-:Y:S02]  /*2090*/  HADD2.F32 R187, -RZ, R126.H0_H0 ;  /* 0x2000007effbb7230 */ /* 0x000fe40000004100 */
[-C--:B------:R-:W-:Y:S01]  /*20a0*/  FMUL.FTZ R179, R179, R140.reuse ;  /* 0x0000008cb3b37220 */ /* 0x080fe20000410000 */
[----:B------:R-:W-:Y:S02]  /*20b0*/  HADD2.F32 R124, -RZ, R69.H0_H0 ;  /* 0x20000045ff7c7230 */ /* 0x000fe40000004100 */
[----:B------:R-:W-:Y:S01]  /*20c0*/  FMUL.FTZ R125, R125, R140 ;  /* 0x0000008c7d7d7220 */ /* 0x000fe20000410000 */
[----:B------:R-:W-:Y:S02]  /*20d0*/  HADD2.F32 R126, -RZ, R70.H1_H1 ;  /* 0x30000046ff7e7230 */ /* 0x000fe40000004100 */
[--C-:B------:R-:W-:Y:S02]  /*20e0*/  HADD2.F32 R167, -RZ, R127.reuse.H0_H0 ;  /* 0x2000007fffa77230 */ /* 0x100fe40000004100 */
[----:B------:R-:W-:-:S02]  /*20f0*/  HADD2.F32 R127, -RZ, R127.H1_H1 ;  /* 0x3000007fff7f7230 */ /* 0x000fc40000004100 */
[----:B------:R-:W-:Y:S01]  /*2100*/  FMUL.FTZ R182, R175, R182 ;  /* 0x000000b6afb67220 */ /* 0x000fe20000410000 */
[----:B------:R-:W-:Y:S01]  /*2110*/  FMUL.FTZ R179, R179, R124 ;  /* 0x0000007cb3b37220 */ /* 0x000fe20000410000 */
[----:B------:R-:W-:Y:S01]  /*2120*/  FMUL.FTZ R175, R125, R126 ;  /* 0x0000007e7daf7220 */ /* 0x000fe20000410000 */
[-C--:B------:R-:W-:Y:S01]  /*2130*/  FMUL.FTZ R177, R177, R140.reuse ;  /* 0x0000008cb1b17220 */ /* 0x080fe20000410000 */
[-C--:B------:R-:W-:Y:S01]  /*2140*/  FMUL.FTZ R181, R181, R140.reuse ;  /* 0x0000008cb5b57220 */ /* 0x080fe20000410000 */
[--C-:B------:R-:W-:Y:S02]  /*2150*/  HADD2.F32 R124, -RZ, R71.reuse.H0_H0 ;  /* 0x20000047ff7c7230 */ /* 0x100fe40000004100 */
[-C--:B------:R-:W-:Y:S01]  /*2160*/  FMUL.FTZ R167, R167, R140.reuse ;  /* 0x0000008ca7a77220 */ /* 0x080fe20000410000 */
[----:B------:R-:W-:Y:S02]  /*2170*/  HADD2.F32 R126, -RZ, R71.H1_H1 ;  /* 0x30000047ff7e7230 */ /* 0x000fe40000004100 */
[----:B------:R-:W-:Y:S01]  /*2180*/  FMUL.FTZ R127, R127, R140 ;  /* 0x0000008c7f7f7220 */ /* 0x000fe20000410000 */
[----:B------:R-:W-:-:S02]  /*2190*/  @P1 HADD2.F32 R125, -RZ, R44.H0_H0 ;  /* 0x2000002cff7d1230 */ /* 0x000fc40000004100 */
[----:B------:R-:W-:Y:S01]  /*21a0*/  FMUL.FTZ R187, R187, R140 ;  /* 0x0000008cbbbb7220 */ /* 0x000fe20000410000 */
[----:B------:R-:W-:Y:S01]  /*21b0*/  FMUL.FTZ R178, R177, R178 ;  /* 0x000000b2b1b27220 */ /* 0x000fe20000410000 */
[----:B------:R-:W-:Y:S01]  /*21c0*/  FMUL.FTZ R174, R181, R174 ;  /* 0x000000aeb5ae7220 */ /* 0x000fe20000410000 */
[----:B------:R-:W-:Y:S01]  /*21d0*/  @P1 FADD.FTZ R179, R166, R179 ;  /* 0x000000b3a6b31221 */ /* 0x000fe20000010000 */
[----:B------:R-:W-:Y:S01]  /*21e0*/  FMUL.FTZ R181, R167, R124 ;  /* 0x0000007ca7b57220 */ /* 0x000fe20000410000 */
[----:B------:R-:W-:Y:S01]  /*21f0*/  FMUL.FTZ R177, R127, R126 ;  /* 0x0000007e7fb17220 */ /* 0x000fe20000410000 */
[----:B------:R-:W-:Y:S01]  /*2200*/  @P1 FADD.FTZ R182, R125, R182 ;  /* 0x000000b67db61221 */ /* 0x000fe20000010000 */
[----:B------:R-:W-:Y:S02]  /*2210*/  @P1 HADD2.F32 R166, -RZ, R47.H1_H1 ;  /* 0x3000002fffa61230 */ /* 0x000fe40000004100 */
[----:B------:R-:W-:Y:S01]  /*2220*/  FMUL.FTZ R180, R187, R180 ;  /* 0x000000b4bbb47220 */ /* 0x000fe20000410000 */
[----:B------:R-:W-:-:S02]  /*2230*/  @P1 HADD2.F32 R169, -RZ, R44.H1_H1 ;  /* 0x3000002cffa91230 */ /* 0x000fc40000004100 */
[--C-:B------:R-:W-:Y:S02]  /*2240*/  @P1 HADD2.F32 R127, -RZ, R46.reuse.H0_H0 ;  /* 0x2000002eff7f1230 */ /* 0x100fe40000004100 */
[----:B------:R-:W-:Y:S02]  /*2250*/  @P1 HADD2.F32 R126, -RZ, R47.H0_H0 ;  /* 0x2000002fff7e1230 */ /* 0x000fe40000004100 */
[----:B------:R-:W-:Y:S02]  /*2260*/  @P1 HADD2.F32 R124, -RZ, R46.H1_H1 ;  /* 0x3000002eff7c1230 */ /* 0x000fe40000004100 */
[----:B------:R-:W-:Y:S02]  /*2270*/  @P1 HADD2.F32 R125, -RZ, R45.H1_H1 ;  /* 0x3000002dff7d1230 */ /* 0x000fe40000004100 */
[----:B------:R-:W-:Y:S01]  /*2280*/  @P1 FADD.FTZ R177, R166, R177 ;  /* 0x000000b1a6b11221 */ /* 0x000fe20000010000 */
[----:B------:R-:W-:Y:S01]  /*2290*/  @P1 FADD.FTZ R178, R169, R178 ;  /* 0x000000b2a9b21221 */ /* 0x000fe20000010000 */
[----:B------:R-:W-:Y:S01]  /*22a0*/  @P1 FADD.FTZ R180, R127, R180 ;  /* 0x000000b47fb41221 */ /* 0x000fe20000010000 */
[----:B------:R-:W-:Y:S01]  /*22b0*/  @P1 FADD.FTZ R181, R126, R181 ;  /* 0x000000b57eb51221 */ /* 0x000fe20000010000 */
[----:B------:R-:W-:Y:S01]  /*22c0*/  @P1 FADD.FTZ R175, R124, R175 ;  /* 0x000000af7caf1221 */ /* 0x000fe20000010000 */
[----:B------:R-:W-:Y:S01]  /*22d0*/  @P1 FADD.FTZ R174, R125, R174 ;  /* 0x000000ae7dae1221 */ /* 0x000fe20000010000 */
[----:B------:R-:W0:Y:S01]  /*22e0*/  @P1 LDC.64 R166, c[0x0][0x230] ;  /* 0x00008c00ffa61b82 */ /* 0x000e220000000a00 */
[----:B------:R-:W-:Y:S01]  /*22f0*/  IMAD.WIDE.U32 R168, R173, 0x10, R232 ;  /* 0x00000010ada87825 */ /* 0x000fe200078e00e8 */
[----:B------:R-:W-:-:S02]  /*2300*/  F2FP.F16.F32.PACK_AB R127, R177, R181 ;  /* 0x000000b5b17f723e */ /* 0x000fc400000000ff */
[----:B------:R-:W-:Y:S02]  /*2310*/  F2FP.F16.F32.PACK_AB R126, R175, R180 ;  /* 0x000000b4af7e723e */ /* 0x000fe400000000ff */
[----:B------:R-:W-:Y:S02]  /*2320*/  F2FP.F16.F32.PACK_AB R125, R174, R179 ;  /* 0x000000b3ae7d723e */ /* 0x000fe400000000ff */
[----:B------:R-:W-:-:S05]  /*2330*/  F2FP.F16.F32.PACK_AB R124, R178, R182 ;  /* 0x000000b6b27c723e */ /* 0x000fca00000000ff */
[----:B------:R1:W-:Y:S04]  /*2340*/  STG.E.128 desc[UR4][R168.64], R124 ;  /* 0x0000007ca8007986 */ /* 0x0003e8000c101d04 */
[----:B-1----:R1:W2:Y:S01]  /*2350*/  LDG.E.128 R124, desc[UR4][R170.64] ;  /* 0x00000004aa7c7981 */ /* 0x0022a2000c1e1d00 */
[----:B0-----:R-:W-:-:S05]  /*2360*/  @P1 IMAD.WIDE.U32 R166, R176, 0x10, R166 ;  /* 0x00000010b0a61825 */ /* 0x001fca00078e00a6 */
[----:B------:R-:W3:Y:S01]  /*2370*/  @P1 LDG.E.128 R44, desc[UR4][R166.64] ;  /* 0x00000004a62c1981 */ /* 0x000ee2000c1e1d00 */
[--C-:B------:R-:W-:Y:S02]  /*2380*/  HADD2.F32 R186, -RZ, R72.reuse.H0_H0 ;  /* 0x20000048ffba7230 */ /* 0x100fe40000004100 */
[----:B------:R-:W-:Y:S02]  /*2390*/  HADD2.F32 R188, -RZ, R72.H1_H1 ;  /* 0x30000048ffbc7230 */ /* 0x000fe40000004100 */
[----:B------:R-:W-:Y:S02]  /*23a0*/  HADD2.F32 R192, -RZ, R75.H0_H0 ;  /* 0x2000004bffc07230 */ /* 0x000fe40000004100 */
[----:B------:R-:W-:Y:S01]  /*23b0*/  HADD2.F32 R190, -RZ, R74.H0_H0 ;  /* 0x2000004affbe7230 */ /* 0x000fe20000004100 */
[----:B------:R-:W-:-:S05]  /*23c0*/  IADD3 R194, R37, 0xe0, RZ ;  /* 0x000000e025c27810 */ /* 0x000fca0007ffe0ff */
[----:B-1----:R-:W-:-:S04]  /*23d0*/  IMAD.WIDE.U32 R170, R194, 0x10, R230 ;  /* 0x00000010c2aa7825 */ /* 0x002fc800078e00e6 */
[--C-:B--2---:R-:W-:Y:S02]  /*23e0*/  HADD2.F32 R187, -RZ, R124.reuse.H0_H0 ;  /* 0x2000007cffbb7230 */ /* 0x104fe40000004100 */
[----:B------:R-:W-:-:S03]  /*23f0*/  HADD2.F32 R189, -RZ, R124.H1_H1 ;  /* 0x3000007cffbd7230 */ /* 0x000fc60000004100 */
[-C--:B------:R-:W-:Y:S01]  /*2400*/  FMUL.FTZ R187, R187, R140.reuse ;  /* 0x0000008cbbbb7220 */ /* 0x080fe20000410000 */
[--C-:B------:R-:W-:Y:S02]  /*2410*/  HADD2.F32 R191, -RZ, R125.reuse.H0_H0 ;  /* 0x2000007dffbf7230 */ /* 0x100fe40000004100 */
[----:B------:R-:W-:Y:S01]  /*2420*/  FMUL.FTZ R189, R189, R140 ;  /* 0x0000008cbdbd7220 */ /* 0x000fe20000410000 */
[----:B------:R-:W-:Y:S02]  /*2430*/  HADD2.F32 R193, -RZ, R125.H1_H1 ;  /* 0x3000007dffc17230 */ /* 0x000fe40000004100 */
[----:B------:R-:W-:Y:S01]  /*2440*/  FMUL.FTZ R186, R187, R186 ;  /* 0x000000babbba7220 */ /* 0x000fe20000410000 */
[--C-:B------:R-:W-:Y:S02]  /*2450*/  HADD2.F32 R169, -RZ, R126.reuse.H1_H1 ;  /* 0x3000007effa97230 */ /* 0x100fe40000004100 */
[----:B------:R-:W-:Y:S01]  /*2460*/  FMUL.FTZ R187, R189, R188 ;  /* 0x000000bcbdbb7220 */ /* 0x000fe20000410000 */
[----:B------:R-:W-:-:S02]  /*2470*/  HADD2.F32 R201, -RZ, R126.H0_H0 ;  /* 0x2000007effc97230 */ /* 0x000fc40000004100 */
[-C--:B------:R-:W-:Y:S01]  /*2480*/  FMUL.FTZ R191, R191, R140.reuse ;  /* 0x0000008cbfbf7220 */ /* 0x080fe20000410000 */
[--C-:B------:R-:W-:Y:S02]  /*2490*/  HADD2.F32 R188, -RZ, R73.reuse.H0_H0 ;  /* 0x20000049ffbc7230 */ /* 0x100fe40000004100 */
[-C--:B------:R-:W-:Y:S01]  /*24a0*/  FMUL.FTZ R193, R193, R140.reuse ;  /* 0x0000008cc1c17220 */ /* 0x080fe20000410000 */
[----:B------:R-:W-:Y:S02]  /*24b0*/  HADD2.F32 R124, -RZ, R73.H1_H1 ;  /* 0x30000049ff7c7230 */ /* 0x000fe40000004100 */
[----:B------:R-:W-:Y:S01]  /*24c0*/  FMUL.FTZ R169, R169, R140 ;  /* 0x0000008ca9a97220 */ /* 0x000fe20000410000 */
[----:B------:R-:W-:Y:S02]  /*24d0*/  HADD2.F32 R126, -RZ, R74.H1_H1 ;  /* 0x3000004aff7e7230 */ /* 0x000fe40000004100 */
[--C-:B------:R-:W-:Y:S02]  /*24e0*/  HADD2.F32 R125, -RZ, R127.reuse.H0_H0 ;  /* 0x2000007fff7d7230 */ /* 0x100fe40000004100 */
[----:B------:R-:W-:-:S02]  /*24f0*/  HADD2.F32 R127, -RZ, R127.H1_H1 ;  /* 0x3000007fff7f7230 */ /* 0x000fc40000004100 */
[----:B------:R-:W-:Y:S01]  /*2500*/  FMUL.FTZ R188, R191, R188 ;  /* 0x000000bcbfbc7220 */ /* 0x000fe20000410000 */
[----:B------:R-:W-:Y:S01]  /*2510*/  FMUL.FTZ R189, R193, R124 ;  /* 0x0000007cc1bd7220 */ /* 0x000fe20000410000 */
[----:B------:R-:W-:Y:S01]  /*2520*/  FMUL.FTZ R191, R169, R126 ;  /* 0x0000007ea9bf7220 */ /* 0x000fe20000410000 */
[----:B------:R-:W-:Y:S02]  /*2530*/  HADD2.F32 R124, -RZ, R75.H1_H1 ;  /* 0x3000004bff7c7230 */ /* 0x000fe40000004100 */
[-C--:B------:R-:W-:Y:S01]  /*2540*/  FMUL.FTZ R125, R125, R140.reuse ;  /* 0x0000008c7d7d7220 */ /* 0x080fe20000410000 */
[--C-:B---3--:R-:W-:Y:S02]  /*2550*/  @P1 HADD2.F32 R126, -RZ, R44.reuse.H1_H1 ;  /* 0x3000002cff7e1230 */ /* 0x108fe40000004100 */
[-C--:B------:R-:W-:Y:S01]  /*2560*/  FMUL.FTZ R127, R127, R140.reuse ;  /* 0x0000008c7f7f7220 */ /* 0x080fe20000410000 */
[----:B------:R-:W-:Y:S01]  /*2570*/  FMUL.FTZ R201, R201, R140 ;  /* 0x0000008cc9c97220 */ /* 0x000fe20000410000 */
[----:B------:R-:W-:-:S02]  /*2580*/  @P1 HADD2.F32 R167, -RZ, R44.H0_H0 ;  /* 0x2000002cffa71230 */ /* 0x000fc40000004100 */
[----:B------:R-:W-:Y:S01]  /*2590*/  FMUL.FTZ R192, R125, R192 ;  /* 0x000000c07dc07220 */ /* 0x000fe20000410000 */
[----:B------:R-:W-:Y:S02]  /*25a0*/  @P1 HADD2.F32 R166, -RZ, R47.H1_H1 ;  /* 0x3000002fffa61230 */ /* 0x000fe40000004100 */
[----:B------:R-:W-:Y:S01]  /*25b0*/  FMUL.FTZ R193, R127, R124 ;  /* 0x0000007c7fc17220 */ /* 0x000fe20000410000 */
[----:B------:R-:W-:Y:S01]  /*25c0*/  @P1 FADD.FTZ R187, R126, R187 ;  /* 0x000000bb7ebb1221 */ /* 0x000fe20000010000 */
[----:B------:R-:W-:Y:S02]  /*25d0*/  @P1 HADD2.F32 R169, -RZ, R45.H0_H0 ;  /* 0x2000002dffa91230 */ /* 0x000fe40000004100 */
[----:B------:R-:W-:Y:S01]  /*25e0*/  FMUL.FTZ R190, R201, R190 ;  /* 0x000000bec9be7220 */ /* 0x000fe20000410000 */
[----:B------:R-:W-:Y:S02]  /*25f0*/  @P1 HADD2.F32 R125, -RZ, R46.H0_H0 ;  /* 0x2000002eff7d1230 */ /* 0x000fe40000004100 */
[----:B------:R-:W-:-:S02]  /*2600*/  @P1 HADD2.F32 R127, -RZ, R47.H0_H0 ;  /* 0x2000002fff7f1230 */ /* 0x000fc40000004100 */
[----:B------:R-:W-:Y:S02]  /*2610*/  @P1 HADD2.F32 R126, -RZ, R46.H1_H1 ;  /* 0x3000002eff7e1230 */ /* 0x000fe40000004100 */
[----:B------:R-:W-:Y:S02]  /*2620*/  @P1 HADD2.F32 R124, -RZ, R45.H1_H1 ;  /* 0x3000002dff7c1230 */ /* 0x000fe40000004100 */
[----:B------:R-:W-:Y:S01]  /*2630*/  @P1 FADD.FTZ R186, R167, R186 ;  /* 0x000000baa7ba1221 */ /* 0x000fe20000010000 */
[----:B------:R-:W-:Y:S01]  /*2640*/  @P1 FADD.FTZ R193, R166, R193 ;  /* 0x000000c1a6c11221 */ /* 0x000fe20000010000 */
[----:B------:R-:W-:Y:S01]  /*2650*/  @P1 FADD.FTZ R188, R169, R188 ;  /* 0x000000bca9bc1221 */ /* 0x000fe20000010000 */
[----:B------:R-:W0:Y:S01]  /*2660*/  @P1 LDC.64 R166, c[0x0][0x230] ;  /* 0x00008c00ffa61b82 */ /* 0x000e220000000a00 */
[----:B------:R-:W-:Y:S01]  /*2670*/  @P1 FADD.FTZ R190, R125, R190 ;  /* 0x000000be7dbe1221 */ /* 0x000fe20000010000 */
[----:B------:R-:W-:Y:S01]  /*2680*/  @P1 FADD.FTZ R192, R127, R192 ;  /* 0x000000c07fc01221 */ /* 0x000fe20000010000 */
[----:B------:R-:W-:Y:S01]  /*2690*/  @P1 FADD.FTZ R191, R126, R191 ;  /* 0x000000bf7ebf1221 */ /* 0x000fe20000010000 */
[----:B------:R-:W-:Y:S01]  /*26a0*/  @P1 FADD.FTZ R189, R124, R189 ;  /* 0x000000bd7cbd1221 */ /* 0x000fe20000010000 */
[----:B------:R-:W-:Y:S01]  /*26b0*/  IMAD.WIDE.U32 R168, R176, 0x10, R232 ;  /* 0x00000010b0a87825 */ /* 0x000fe200078e00e8 */
[----:B------:R-:W-:-:S02]  /*26c0*/  F2FP.F16.F32.PACK_AB R124, R187, R186 ;  /* 0x000000babb7c723e */ /* 0x000fc400000000ff */
[----:B------:R-:W-:Y:S02]  /*26d0*/  F2FP.F16.F32.PACK_AB R127, R193, R192 ;  /* 0x000000c0c17f723e */ /* 0x000fe400000000ff */
[----:B------:R-:W-:Y:S02]  /*26e0*/  F2FP.F16.F32.PACK_AB R126, R191, R190 ;  /* 0x000000bebf7e723e */ /* 0x000fe400000000ff */
[----:B------:R-:W-:-:S05]  /*26f0*/  F2FP.F16.F32.PACK_AB R125, R189, R188 ;  /* 0x000000bcbd7d723e */ /* 0x000fca00000000ff */
[----:B------:R1:W-:Y:S04]  /*2700*/  STG.E.128 desc[UR4][R168.64], R124 ;  /* 0x0000007ca8007986 */ /* 0x0003e8000c101d04 */
[----:B-1----:R-:W2:Y:S01]  /*2710*/  LDG.E.128 R124, desc[UR4][R170.64] ;  /* 0x00000004aa7c7981 */ /* 0x002ea2000c1e1d00 */
[----:B0-----:R-:W-:-:S05]  /*2720*/  @P1 IMAD.WIDE.U32 R166, R194, 0x10, R166 ;  /* 0x00000010c2a61825 */ /* 0x001fca00078e00a6 */
[----:B------:R0:W3:Y:S01]  /*2730*/  @P1 LDG.E.128 R44, desc[UR4][R166.64] ;  /* 0x00000004a62c1981 */ /* 0x0000e2000c1e1d00 */
[--C-:B------:R-:W-:Y:S02]  /*2740*/  HADD2.F32 R201, -RZ, R76.reuse.H1_H1 ;  /* 0x3000004cffc97230 */ /* 0x100fe40000004100 */
[----:B------:R-:W-:Y:S02]  /*2750*/  HADD2.F32 R202, -RZ, R76.H0_H0 ;  /* 0x2000004cffca7230 */ /* 0x000fe40000004100 */
[----:B------:R-:W-:Y:S02]  /*2760*/  HADD2.F32 R204, -RZ, R78.H1_H1 ;  /* 0x3000004effcc7230 */ /* 0x000fe40000004100 */
[----:B------:R-:W-:Y:S01]  /*2770*/  HADD2.F32 R206, -RZ, R79.H1_H1 ;  /* 0x3000004fffce7230 */ /* 0x000fe20000004100 */
[----:B------:R-:W-:Y:S01]  /*2780*/  IADD3 R207, R37, 0x100, RZ ;  /* 0x0000010025cf7810 */ /* 0x000fe20007ffe0ff */
[--C-:B--2---:R-:W-:Y:S02]  /*2790*/  HADD2.F32 R205, -RZ, R124.reuse.H1_H1 ;  /* 0x3000007cffcd7230 */ /* 0x104fe40000004100 */
[----:B------:R-:W-:-:S02]  /*27a0*/  HADD2.F32 R203, -RZ, R124.H0_H0 ;  /* 0x2000007cffcb7230 */ /* 0x000fc40000004100 */
[--C-:B0-----:R-:W-:Y:S02]  /*27b0*/  HADD2.F32 R166, -RZ, R125.reuse.H0_H0 ;  /* 0x2000007dffa67230 */ /* 0x101fe40000004100 */
[-C--:B------:R-:W-:Y:S01]  /*27c0*/  FMUL.FTZ R168, R205, R140.reuse ;  /* 0x0000008ccda87220 */ /* 0x080fe20000410000 */
[----:B------:R-:W-:Y:S02]  /*27d0*/  HADD2.F32 R167, -RZ, R125.H1_H1 ;  /* 0x3000007dffa77230 */ /* 0x000fe40000004100 */
[----:B------:R-:W-:Y:S01]  /*27e0*/  FMUL.FTZ R203, R203, R140 ;  /* 0x0000008ccbcb7220 */ /* 0x000fe20000410000 */
[--C-:B------:R-:W-:Y:S02]  /*27f0*/  HADD2.F32 R125, -RZ, R126.reuse.H0_H0 ;  /* 0x2000007eff7d7230 */ /* 0x100fe40000004100 */
[----:B------:R-:W-:Y:S02]  /*2800*/  HADD2.F32 R126, -RZ, R126.H1_H1 ;  /* 0x3000007eff7e7230 */ /* 0x000fe40000004100 */
[----:B------:R-:W-:Y:S01]  /*2810*/  FMUL.FTZ R171, R168, R201 ;  /* 0x000000c9a8ab7220 */ /* 0x000fe20000410000 */
[----:B------:R-:W-:-:S02]  /*2820*/  HADD2.F32 R124, -RZ, R127.H0_H0 ;  /* 0x2000007fff7c7230 */ /* 0x000fc40000004100 */
[----:B------:R-:W-:Y:S01]  /*2830*/  FMUL.FTZ R170, R203, R202 ;  /* 0x000000cacbaa7220 */ /* 0x000fe20000410000 */
[----:B------:R-:W-:Y:S02]  /*2840*/  HADD2.F32 R201, -RZ, R77.H0_H0 ;  /* 0x2000004dffc97230 */ /* 0x000fe40000004100 */
[-C--:B------:R-:W-:Y:S01]  /*2850*/  FMUL.FTZ R166, R166, R140.reuse ;  /* 0x0000008ca6a67220 */ /* 0x080fe20000410000 */
[----:B------:R-:W-:Y:S02]  /*2860*/  HADD2.F32 R127, -RZ, R127.H1_H1 ;  /* 0x3000007fff7f7230 */ /* 0x000fe40000004100 */
[-C--:B------:R-:W-:Y:S01]  /*2870*/  FMUL.FTZ R125, R125, R140.reuse ;  /* 0x0000008c7d7d7220 */ /* 0x080fe20000410000 */
[----:B------:R-:W-:Y:S02]  /*2880*/  HADD2.F32 R203, -RZ, R78.H0_H0 ;  /* 0x2000004effcb7230 */ /* 0x000fe40000004100 */
[-C--:B------:R-:W-:Y:S01]  /*2890*/  FMUL.FTZ R126, R126, R140.reuse ;  /* 0x0000008c7e7e7220 */ /* 0x080fe20000410000 */
[----:B------:R-:W-:Y:S01]  /*28a0*/  FMUL.FTZ R201, R166, R201 ;  /* 0x000000c9a6c97220 */ /* 0x000fe20000410000 */
[----:B------:R-:W-:Y:S01]  /*28b0*/  FMUL.FTZ R166, R127, R140 ;  /* 0x0000008c7fa67220 */ /* 0x000fe20000410000 */
[----:B------:R-:W-:-:S02]  /*28c0*/  HADD2.F32 R202, -RZ, R77.H1_H1 ;  /* 0x3000004dffca7230 */ /* 0x000fc40000004100 */
[----:B------:R-:W-:Y:S01]  /*28d0*/  FMUL.FTZ R203, R125, R203 ;  /* 0x000000cb7dcb7220 */ /* 0x000fe20000410000 */
[----:B------:R-:W-:Y:S01]  /*28e0*/  FMUL.FTZ R204, R126, R204 ;  /* 0x000000cc7ecc7220 */ /* 0x000fe20000410000 */
[----:B------:R-:W-:Y:S02]  /*28f0*/  HADD2.F32 R205, -RZ, R79.H0_H0 ;  /* 0x2000004fffcd7230 */ /* 0x000fe40000004100 */
[-C--:B------:R-:W-:Y:S01]  /*2900*/  FMUL.FTZ R167, R167, R140.reuse ;  /* 0x0000008ca7a77220 */ /* 0x080fe20000410000 */
[--C-:B---3--:R-:W-:Y:S02]  /*2910*/  @P1 HADD2.F32 R125, -RZ, R44.reuse.H0_H0 ;  /* 0x2000002cff7d1230 */ /* 0x108fe40000004100 */
[----:B------:R-:W-:Y:S01]  /*2920*/  FMUL.FTZ R124, R124, R140 ;  /* 0x0000008c7c7c7220 */ /* 0x000fe20000410000 */
[----:B------:R-:W-:Y:S02]  /*2930*/  @P1 HADD2.F32 R126, -RZ, R44.H1_H1 ;  /* 0x3000002cff7e1230 */ /* 0x000fe40000004100 */
[----:B------:R-:W-:-:S02]  /*2940*/  @P1 HADD2.F32 R127, -RZ, R45.H0_H0 ;  /* 0x2000002dff7f1230 */ /* 0x000fc40000004100 */
[----:B------:R-:W-:Y:S01]  /*2950*/  FMUL.FTZ R202, R167, R202 ;  /* 0x000000caa7ca7220 */ /* 0x000fe20000410000 */
[----:B------:R-:W-:Y:S01]  /*2960*/  FMUL.FTZ R205, R124, R205 ;  /* 0x000000cd7ccd7220 */ /* 0x000fe20000410000 */
[----:B------:R-:W-:Y:S01]  /*2970*/  @P1 FADD.FTZ R170, R125, R170 ;  /* 0x000000aa7daa1221 */ /* 0x000fe20000010000 */
[----:B------:R-:W-:Y:S01]  /*2980*/  @P1 FADD.FTZ R171, R126, R171 ;  /* 0x000000ab7eab1221 */ /* 0x000fe20000010000 */
[----:B------:R-:W-:Y:S01]  /*2990*/  @P1 FADD.FTZ R201, R127, R201 ;  /* 0x000000c97fc91221 */ /* 0x000fe20000010000 */
[----:B------:R-:W-:Y:S02]  /*29a0*/  @P1 HADD2.F32 R124, -RZ, R46.H0_H0 ;  /* 0x2000002eff7c1230 */ /* 0x000fe40000004100 */
[----:B------:R-:W-:Y:S01]  /*29b0*/  FMUL.FTZ R206, R166, R206 ;  /* 0x000000cea6ce7220 */ /* 0x000fe20000410000 */
[--C-:B------:R-:W-:Y:S02]  /*29c0*/  @P1 HADD2.F32 R126, -RZ, R47.reuse.H0_H0 ;  /* 0x2000002fff7e1230 */ /* 0x100fe40000004100 */
[----:B------:R-:W-:-:S02]  /*29d0*/  @P1 HADD2.F32 R167, -RZ, R47.H1_H1 ;  /* 0x3000002fffa71230 */ /* 0x000fc40000004100 */
[----:B------:R-:W-:Y:S02]  /*29e0*/  @P1 HADD2.F32 R127, -RZ, R46.H1_H1 ;  /* 0x3000002eff7f1230 */ /* 0x000fe40000004100 */
[----:B------:R-:W-:Y:S02]  /*29f0*/  @P1 HADD2.F32 R125, -RZ, R45.H1_H1 ;  /* 0x3000002dff7d1230 */ /* 0x000fe40000004100 */
[----:B------:R-:W-:Y:S01]  /*2a00*/  @P1 FADD.FTZ R203, R124, R203 ;  /* 0x000000cb7ccb1221 */ /* 0x000fe20000010000 */
        /* <DEDUP_REMOVED lines=8> */
[----:B------:R-:W-:Y:S01]  /*2a90*/  F2FP.F16.F32.PACK_AB R125, R202, R201 ;  /* 0x000000c9ca7d723e */ /* 0x000fe200000000ff */
[----:B------:R-:W-:-:S04]  /*2aa0*/  IMAD.WIDE.U32 R168, R207, 0x10, R230 ;  /* 0x00000010cfa87825 */ /* 0x000fc800078e00e6 */
[----:B------:R0:W-:Y:S02]  /*2ab0*/  STG.E.128 desc[UR4][R166.64], R124 ;  /* 0x0000007ca6007986 */ /* 0x0001e4000c101d04 */
[----:B0-----:R-:W0:Y:S02]  /*2ac0*/  @P1 LDC.64 R166, c[0x0][0x230] ;  /* 0x00008c00ffa61b82 */ /* 0x001e240000000a00 */
[----:B------:R1:W2:Y:S01]  /*2ad0*/  LDG.E.128 R124, desc[UR4][R168.64] ;  /* 0x00000004a87c7981 */ /* 0x0002a2000c1e1d00 */
[----:B0-----:R-:W-:-:S05]  /*2ae0*/  @P1 IMAD.WIDE.U32 R166, R207, 0x10, R166 ;  /* 0x00000010cfa61825 */ /* 0x001fca00078e00a6 */
[----:B------:R2:W3:Y:S01]  /*2af0*/  @P1 LDG.E.128 R44, desc[UR4][R166.64] ;  /* 0x00000004a62c1981 */ /* 0x0004e2000c1e1d00 */
[----:B------:R-:W-:Y:S02]  /*2b00*/  HADD2.F32 R218, -RZ, R81.H0_H0 ;  /* 0x20000051ffda7230 */ /* 0x000fe40000004100 */
[--C-:B------:R-:W-:Y:S02]  /*2b10*/  HADD2.F32 R221, -RZ, R83.reuse.H0_H0 ;  /* 0x20000053ffdd7230 */ /* 0x100fe40000004100 */
[--C-:B------:R-:W-:Y:S02]  /*2b20*/  HADD2.F32 R216, -RZ, R80.reuse.H0_H0 ;  /* 0x20000050ffd87230 */ /* 0x100fe40000004100 */
[----:B------:R-:W-:Y:S02]  /*2b30*/  HADD2.F32 R222, -RZ, R83.H1_H1 ;  /* 0x30000053ffde7230 */ /* 0x000fe40000004100 */
[----:B-1----:R-:W-:Y:S01]  /*2b40*/  HADD2.F32 R169, -RZ, R80.H1_H1 ;  /* 0x30000050ffa97230 */ /* 0x002fe20000004100 */
[----:B------:R-:W-:Y:S01]  /*2b50*/  IADD3 R168, R37, 0x120, RZ ;  /* 0x0000012025a87810 */ /* 0x000fe20007ffe0ff */
[----:B--2---:R-:W-:-:S02]  /*2b60*/  HADD2.F32 R167, -RZ, R124.H0_H0 ;  /* 0x2000007cffa77230 */ /* 0x004fc40000004100 */
[----:B------:R-:W-:Y:S02]  /*2b70*/  HADD2.F32 R166, -RZ, R124.H1_H1 ;  /* 0x3000007cffa67230 */ /* 0x000fe40000004100 */
[--C-:B------:R-:W-:Y:S02]  /*2b80*/  HADD2.F32 R124, -RZ, R125.reuse.H0_H0 ;  /* 0x2000007dff7c7230 */ /* 0x100fe40000004100 */
[----:B------:R-:W-:-:S03]  /*2b90*/  HADD2.F32 R217, -RZ, R125.H1_H1 ;  /* 0x3000007dffd97230 */ /* 0x000fc60000004100 */
[-C--:B------:R-:W-:Y:S01]  /*2ba0*/  FMUL.FTZ R125, R124, R140.reuse ;  /* 0x0000008c7c7d7220 */ /* 0x080fe20000410000 */
[----:B------:R-:W-:Y:S02]  /*2bb0*/  HADD2.F32 R124, -RZ, R81.H1_H1 ;  /* 0x30000051ff7c7230 */ /* 0x000fe40000004100 */
[----:B------:R-:W-:Y:S01]  /*2bc0*/  FMUL.FTZ R217, R217, R140 ;  /* 0x0000008cd9d97220 */ /* 0x000fe20000410000 */
[----:B------:R-:W-:-:S03]  /*2bd0*/  HADD2.F32 R220, -RZ, R126.H1_H1 ;  /* 0x3000007effdc7230 */ /* 0x000fc60000004100 */
[----:B------:R-:W-:Y:S01]  /*2be0*/  FMUL.FTZ R217, R217, R124 ;  /* 0x0000007cd9d97220 */ /* 0x000fe20000410000 */
[----:B------:R-:W-:Y:S02]  /*2bf0*/  HADD2.F32 R124, -RZ, R127.H0_H0 ;  /* 0x2000007fff7c7230 */ /* 0x000fe40000004100 */
[----:B------:R-:W-:Y:S01]  /*2c00*/  FMUL.FTZ R218, R125, R218 ;  /* 0x000000da7dda7220 */ /* 0x000fe20000410000 */
[----:B------:R-:W-:Y:S02]  /*2c10*/  HADD2.F32 R125, -RZ, R82.H1_H1 ;  /* 0x30000052ff7d7230 */ /* 0x000fe40000004100 */
[-C--:B------:R-:W-:Y:S01]  /*2c20*/  FMUL.FTZ R220, R220, R140.reuse ;  /* 0x0000008cdcdc7220 */ /* 0x080fe20000410000 */
[-C--:B------:R-:W-:Y:S01]  /*2c30*/  FMUL.FTZ R124, R124, R140.reuse ;  /* 0x0000008c7c7c7220 */ /* 0x080fe20000410000 */
[----:B------:R-:W-:Y:S01]  /*2c40*/  FMUL.FTZ R167, R167, R140 ;  /* 0x0000008ca7a77220 */ /* 0x000fe20000410000 */
[----:B------:R-:W-:Y:S02]  /*2c50*/  HADD2.F32 R219, -RZ, R126.H0_H0 ;  /* 0x2000007effdb7230 */ /* 0x000fe40000004100 */
[----:B------:R-:W-:Y:S01]  /*2c60*/  FMUL.FTZ R220, R220, R125 ;  /* 0x0000007ddcdc7220 */ /* 0x000fe20000410000 */
[----:B------:R-:W-:Y:S01]  /*2c70*/  FMUL.FTZ R221, R124, R221 ;  /* 0x000000dd7cdd7220 */ /* 0x000fe20000410000 */
[----:B------:R-:W-:Y:S01]  /*2c80*/  FMUL.FTZ R216, R167, R216 ;  /* 0x000000d8a7d87220 */ /* 0x000fe20000410000 */
[----:B---3--:R-:W-:-:S02]  /*2c90*/  @P1 HADD2.F32 R124, -RZ, R44.H0_H0 ;  /* 0x2000002cff7c1230 */ /* 0x008fc40000004100 */
[----:B------:R-:W-:Y:S02]  /*2ca0*/  @P1 HADD2.F32 R125, -RZ, R45.H0_H0 ;  /* 0x2000002dff7d1230 */ /* 0x000fe40000004100 */
[----:B------:R-:W-:Y:S01]  /*2cb0*/  FMUL.FTZ R219, R219, R140 ;  /* 0x0000008cdbdb7220 */ /* 0x000fe20000410000 */
[----:B------:R-:W-:Y:S02]  /*2cc0*/  HADD2.F32 R126, -RZ, R82.H0_H0 ;  /* 0x20000052ff7e7230 */ /* 0x000fe40000004100 */
[----:B------:R-:W-:Y:S01]  /*2cd0*/  @P1 FADD.FTZ R216, R124, R216 ;  /* 0x000000d87cd81221 */ /* 0x000fe20000010000 */
[----:B------:R-:W-:Y:S02]  /*2ce0*/  HADD2.F32 R127, -RZ, R127.H1_H1 ;  /* 0x3000007fff7f7230 */ /* 0x000fe40000004100 */
[----:B------:R-:W-:Y:S01]  /*2cf0*/  @P1 FADD.FTZ R218, R125, R218 ;  /* 0x000000da7dda1221 */ /* 0x000fe20000010000 */
[--C-:B------:R-:W-:Y:S02]  /*2d00*/  @P1 HADD2.F32 R124, -RZ, R46.reuse.H0_H0 ;  /* 0x2000002eff7c1230 */ /* 0x100fe40000004100 */
[----:B------:R-:W-:Y:S01]  /*2d10*/  FMUL.FTZ R219, R219, R126 ;  /* 0x0000007edbdb7220 */ /* 0x000fe20000410000 */
[----:B------:R-:W-:-:S02]  /*2d20*/  @P1 HADD2.F32 R125, -RZ, R46.H1_H1 ;  /* 0x3000002eff7d1230 */ /* 0x000fc40000004100 */
[----:B------:R-:W-:Y:S01]  /*2d30*/  FMUL.FTZ R127, R127, R140 ;  /* 0x0000008c7f7f7220 */ /* 0x000fe20000410000 */
[----:B------:R-:W-:Y:S01]  /*2d40*/  @P1 FADD.FTZ R219, R124, R219 ;  /* 0x000000db7cdb1221 */ /* 0x000fe20000010000 */
[--C-:B------:R-:W-:Y:S02]  /*2d50*/  @P1 HADD2.F32 R124, -RZ, R47.reuse.H0_H0 ;  /* 0x2000002fff7c1230 */ /* 0x100fe40000004100 */
[----:B------:R-:W-:Y:S01]  /*2d60*/  @P1 FADD.FTZ R220, R125, R220 ;  /* 0x000000dc7ddc1221 */ /* 0x000fe20000010000 */
[----:B------:R-:W-:Y:S02]  /*2d70*/  @P1 HADD2.F32 R125, -RZ, R47.H1_H1 ;  /* 0x3000002fff7d1230 */ /* 0x000fe40000004100 */
[----:B------:R-:W-:Y:S01]  /*2d80*/  FMUL.FTZ R222, R127, R222 ;  /* 0x000000de7fde7220 */ /* 0x000fe20000410000 */
[----:B------:R-:W-:Y:S01]  /*2d90*/  FMUL.FTZ R166, R166, R140 ;  /* 0x0000008ca6a67220 */ /* 0x000fe20000410000 */
[----:B------:R-:W-:Y:S01]  /*2da0*/  @P1 FADD.FTZ R221, R124, R221 ;  /* 0x000000dd7cdd1221 */ /* 0x000fe20000010000 */
[----:B------:R-:W-:-:S02]  /*2db0*/  @P1 HADD2.F32 R124, -RZ, R45.H1_H1 ;  /* 0x3000002dff7c1230 */ /* 0x000fc40000004100 */
[----:B------:R-:W-:Y:S01]  /*2dc0*/  @P1 FADD.FTZ R222, R125, R222 ;  /* 0x000000de7dde1221 */ /* 0x000fe20000010000 */
[----:B------:R-:W-:Y:S02]  /*2dd0*/  @P1 HADD2.F32 R125, -RZ, R44.H1_H1 ;  /* 0x3000002cff7d1230 */ /* 0x000fe40000004100 */
[----:B------:R-:W-:Y:S01]  /*2de0*/  FMUL.FTZ R169, R166, R169 ;  /* 0x000000a9a6a97220 */ /* 0x000fe20000410000 */
[----:B------:R-:W-:-:S03]  /*2df0*/  @P1 FADD.FTZ R217, R124, R217 ;  /* 0x000000d97cd91221 */ /* 0x000fc60000010000 */
[----:B------:R-:W-:Y:S01]  /*2e00*/  @P1 FADD.FTZ R169, R125, R169 ;  /* 0x000000a97da91221 */ /* 0x000fe20000010000 */
[----:B------:R-:W-:Y:S01]  /*2e10*/  F2FP.F16.F32.PACK_AB R127, R222, R221 ;  /* 0x000000ddde7f723e */ /* 0x000fe200000000ff */
[----:B------:R-:W-:Y:S01]  /*2e20*/  IMAD.WIDE.U32 R166, R207, 0x10, R232 ;  /* 0x00000010cfa67825 */ /* 0x000fe200078e00e8 */
[----:B------:R-:W-:Y:S02]  /*2e30*/  F2FP.F16.F32.PACK_AB R126, R220, R219 ;  /* 0x000000dbdc7e723e */ /* 0x000fe400000000ff */
[----:B------:R-:W-:Y:S02]  /*2e40*/  F2FP.F16.F32.PACK_AB R125, R217, R218 ;  /* 0x000000dad97d723e */ /* 0x000fe400000000ff */
[----:B------:R-:W-:-:S05]  /*2e50*/  F2FP.F16.F32.PACK_AB R124, R169, R216 ;  /* 0x000000d8a97c723e */ /* 0x000fca00000000ff */
[----:B------:R0:W-:Y:S02]  /*2e60*/  STG.E.128 desc[UR4][R166.64], R124 ;  /* 0x0000007ca6007986 */ /* 0x0001e4000c101d04 */
[----:B0-----:R-:W0:Y:S01]  /*2e70*/  @P1 LDC.64 R166, c[0x0][0x230] ;  /* 0x00008c00ffa61b82 */ /* 0x001e220000000a00 */
[----:B------:R-:W-:-:S06]  /*2e80*/  IMAD.WIDE.U32 R124, R168, 0x10, R230 ;  /* 0x00000010a87c7825 */ /* 0x000fcc00078e00e6 */
[----:B------:R-:W2:Y:S01]  /*2e90*/  LDG.E.128 R124, desc[UR4][R124.64] ;  /* 0x000000047c7c7981 */ /* 0x000ea2000c1e1d00 */
[----:B0-----:R-:W-:-:S05]  /*2ea0*/  @P1 IMAD.WIDE.U32 R166, R168, 0x10, R166 ;  /* 0x00000010a8a61825 */ /* 0x001fca00078e00a6 */
[----:B------:R0:W3:Y:S02]  /*2eb0*/  @P1 LDG.E.128 R44, desc[UR4][R166.64] ;  /* 0x00000004a62c1981 */ /* 0x0000e4000c1e1d00 */
[----:B0-----:R-:W0:Y:S02]  /*2ec0*/  LDC.64 R166, c[0x0][0x238] ;  /* 0x00008e00ffa67b82 */ /* 0x001e240000000a00 */
[----:B0-----:R-:W-:-:S04]  /*2ed0*/  IMAD.WIDE.U32 R166, R168, 0x10, R166 ;  /* 0x00000010a8a67825 */ /* 0x001fc800078e00a6 */
[--C-:B--2---:R-:W-:Y:S02]  /*2ee0*/  HADD2.F32 R235, -RZ, R124.reuse.H0_H0 ;  /* 0x2000007cffeb7230 */ /* 0x104fe40000004100 */
[----:B------:R-:W-:Y:S02]  /*2ef0*/  HADD2.F32 R231, -RZ, R124.H1_H1 ;  /* 0x3000007cffe77230 */ /* 0x000fe40000004100 */
[--C-:B------:R-:W-:Y:S02]  /*2f00*/  HADD2.F32 R232, -RZ, R125.reuse.H0_H0 ;  /* 0x2000007dffe87230 */ /* 0x100fe40000004100 */
[-C--:B------:R-:W-:Y:S01]  /*2f10*/  FMUL.FTZ R235, R235, R140.reuse ;  /* 0x0000008cebeb7220 */ /* 0x080fe20000410000 */
[--C-:B------:R-:W-:Y:S02]  /*2f20*/  HADD2.F32 R233, -RZ, R126.reuse.H0_H0 ;  /* 0x2000007effe97230 */ /* 0x100fe40000004100 */
[----:B------:R-:W-:Y:S02]  /*2f30*/  HADD2.F32 R124, -RZ, R125.H1_H1 ;  /* 0x3000007dff7c7230 */ /* 0x000fe40000004100 */
[----:B------:R-:W-:Y:S01]  /*2f40*/  FMUL.FTZ R235, R213, R235 ;  /* 0x000000ebd5eb7220 */ /* 0x000fe20000410000 */
[-C--:B------:R-:W-:Y:S01]  /*2f50*/  FMUL.FTZ R232, R232, R140.reuse ;  /* 0x0000008ce8e87220 */ /* 0x080fe20000410000 */
[----:B------:R-:W-:Y:S01]  /*2f60*/  FMUL.FTZ R233, R233, R140 ;  /* 0x0000008ce9e97220 */ /* 0x000fe20000410000 */
[----:B------:R-:W-:-:S02]  /*2f70*/  HADD2.F32 R229, -RZ, R126.H1_H1 ;  /* 0x3000007effe57230 */ /* 0x000fc40000004100 */
[----:B------:R-:W-:Y:S02]  /*2f80*/  HADD2.F32 R234, -RZ, R127.H0_H0 ;  /* 0x2000007fffea7230 */ /* 0x000fe40000004100 */
[----:B------:R-:W-:Y:S01]  /*2f90*/  FMUL.FTZ R232, R198, R232 ;  /* 0x000000e8c6e87220 */ /* 0x000fe20000410000 */
[----:B---3--:R-:W-:Y:S02]  /*2fa0*/  @P1 HADD2.F32 R125, -RZ, R44.H0_H0 ;  /* 0x2000002cff7d1230 */ /* 0x008fe40000004100 */
[----:B------:R-:W-:Y:S01]  /*2fb0*/  FMUL.FTZ R233, R196, R233 ;  /* 0x000000e9c4e97220 */ /* 0x000fe20000410000 */
[----:B------:R-:W-:Y:S02]  /*2fc0*/  @P1 HADD2.F32 R126, -RZ, R45.H0_H0 ;  /* 0x2000002dff7e1230 */ /* 0x000fe40000004100 */
[----:B------:R-:W-:Y:S01]  /*2fd0*/  @P1 FADD.FTZ R235, R125, R235 ;  /* 0x000000eb7deb1221 */ /* 0x000fe20000010000 */
[----:B------:R-:W-:Y:S02]  /*2fe0*/  @P1 HADD2.F32 R125, -RZ, R46.H0_H0 ;  /* 0x2000002eff7d1230 */ /* 0x000fe40000004100 */
[-C--:B------:R-:W-:Y:S01]  /*2ff0*/  FMUL.FTZ R229, R229, R140.reuse ;  /* 0x0000008ce5e57220 */ /* 0x080fe20000410000 */
[----:B------:R-:W-:Y:S01]  /*3000*/  FMUL.FTZ R234, R234, R140 ;  /* 0x0000008ceaea7220 */ /* 0x000fe20000410000 */
[----:B------:R-:W-:-:S02]  /*3010*/  HADD2.F32 R127, -RZ, R127.H1_H1 ;  /* 0x3000007fff7f7230 */ /* 0x000fc40000004100 */
[----:B------:R-:W-:Y:S01]  /*3020*/  @P1 FADD.FTZ R232, R126, R232 ;  /* 0x000000e87ee81221 */ /* 0x000fe20000010000 */
[----:B------:R-:W-:Y:S01]  /*3030*/  @P1 FADD.FTZ R233, R125, R233 ;  /* 0x000000e97de91221 */ /* 0x000fe20000010000 */
[----:B------:R-:W-:Y:S02]  /*3040*/  @P1 HADD2.F32 R126, -RZ, R46.H1_H1 ;  /* 0x3000002eff7e1230 */ /* 0x000fe40000004100 */
[----:B------:R-:W-:Y:S01]  /*3050*/  FMUL.FTZ R124, R124, R140 ;  /* 0x0000008c7c7c7220 */ /* 0x000fe20000410000 */
[--C-:B------:R-:W-:Y:S02]  /*3060*/  @P1 HADD2.F32 R125, -RZ, R47.reuse.H0_H0 ;  /* 0x2000002fff7d1230 */ /* 0x100fe40000004100 */
[----:B------:R-:W-:Y:S01]  /*3070*/  FMUL.FTZ R229, R195, R229 ;  /* 0x000000e5c3e57220 */ /* 0x000fe20000410000 */
[----:B------:R-:W-:Y:S01]  /*3080*/  FMUL.FTZ R234, R185, R234 ;  /* 0x000000eab9ea7220 */ /* 0x000fe20000410000 */
[-C--:B------:R-:W-:Y:S01]  /*3090*/  FMUL.FTZ R231, R231, R140.reuse ;  /* 0x0000008ce7e77220 */ /* 0x080fe20000410000 */
[----:B------:R-:W-:Y:S01]  /*30a0*/  FMUL.FTZ R127, R127, R140 ;  /* 0x0000008c7f7f7220 */ /* 0x000fe20000410000 */
[----:B------:R-:W-:Y:S01]  /*30b0*/  @P1 FADD.FTZ R229, R126, R229 ;  /* 0x000000e57ee51221 */ /* 0x000fe20000010000 */
[----:B------:R-:W-:Y:S01]  /*30c0*/  @P1 FADD.FTZ R234, R125, R234 ;  /* 0x000000ea7dea1221 */ /* 0x000fe20000010000 */
[----:B------:R-:W-:Y:S01]  /*30d0*/  FMUL.FTZ R140, R197, R124 ;  /* 0x0000007cc58c7220 */ /* 0x000fe20000410000 */
[----:B------:R-:W-:-:S02]  /*30e0*/  @P1 HADD2.F32 R126, -RZ, R47.H1_H1 ;  /* 0x3000002fff7e1230 */ /* 0x000fc40000004100 */
[----:B------:R-:W-:Y:S01]  /*30f0*/  FMUL.FTZ R230, R184, R127 ;  /* 0x0000007fb8e67220 */ /* 0x000fe20000410000 */
[----:B------:R-:W-:Y:S02]  /*3100*/  @P1 HADD2.F32 R124, -RZ, R45.H1_H1 ;  /* 0x3000002dff7c1230 */ /* 0x000fe40000004100 */
[----:B------:R-:W-:Y:S01]  /*3110*/  FMUL.FTZ R231, R199, R231 ;  /* 0x000000e7c7e77220 */ /* 0x000fe20000410000 */
[----:B------:R-:W-:Y:S02]  /*3120*/  @P1 HADD2.F32 R125, -RZ, R44.H1_H1 ;  /* 0x3000002cff7d1230 */ /* 0x000fe40000004100 */
[----:B------:R-:W-:Y:S01]  /*3130*/  @P1 FADD.FTZ R230, R126, R230 ;  /* 0x000000e67ee61221 */ /* 0x000fe20000010000 */
[----:B------:R-:W-:Y:S02]  /*3140*/  @P1 FADD.FTZ R140, R124, R140 ;  /* 0x0000008c7c8c1221 */ /* 0x000fe40000010000 */
[----:B------:R-:W-:Y:S02]  /*3150*/  @P1 FADD.FTZ R231, R125, R231 ;  /* 0x000000e77de71221 */ /* 0x000fe40000010000 */
[----:B------:R-:W-:-:S02]  /*3160*/  F2FP.F16.F32.PACK_AB R127, R230, R234 ;  /* 0x000000eae67f723e */ /* 0x000fc400000000ff */
[----:B------:R-:W-:Y:S02]  /*3170*/  F2FP.F16.F32.PACK_AB R126, R229, R233 ;  /* 0x000000e9e57e723e */ /* 0x000fe400000000ff */
[----:B------:R-:W-:Y:S02]  /*3180*/  F2FP.F16.F32.PACK_AB R125, R140, R232 ;  /* 0x000000e88c7d723e */ /* 0x000fe400000000ff */
[----:B------:R-:W-:-:S05]  /*3190*/  F2FP.F16.F32.PACK_AB R124, R231, R235 ;  /* 0x000000ebe77c723e */ /* 0x000fca00000000ff */
        /* <DEDUP_REMOVED lines=265> */
.L_x_8922:
[----:B-1----:R-:W-:Y:S01]  /*4230*/  FADD.FTZ R124, R127, R124 ;  /* 0x0000007c7f7c7221 */ /* 0x002fe20000010000 */
[----:B------:R-:W2:Y:S03]  /*4240*/  LDL R237, [R1+0x18] ;  /* 0x0000180001ed7983 */ /* 0x000ea60000100800 */
[----:B------:R-:W-:Y:S02]  /*4250*/  FFMA.FTZ R124, R124, R166, UR7 ;  /* 0x000000077c7c7e23 */ /* 0x000fe400080100a6 */
[----:B------:R-:W3:Y:S01]  /*4260*/  LDL R166, [R1+0x1c] ;  /* 0x00001c0001a67983 */ /* 0x000ee20000100800 */
[C---:B------:R-:W-:Y:S01]  /*4270*/  FMUL.FTZ R125, R167.reuse, R167 ;  /* 0x000000a7a77d7220 */ /* 0x040fe20000410000 */
[----:B0-----:R-:W-:-:S04]  /*4280*/  FSEL R127, R167, RZ, !P2 ;  /* 0x000000ffa77f7208 */ /* 0x001fc80005000000 */
[----:B------:R-:W-:Y:S01]  /*4290*/  FSEL R125, R125, RZ, P2 ;  /* 0x000000ff7d7d7208 */ /* 0x000fe20001000000 */
[----:B------:R-:W-:-:S04]  /*42a0*/  FADD.FTZ R130, -R127, R130 ;  /* 0x000000827f827221 */ /* 0x000fc80000010100 */
[----:B------:R-:W-:Y:S01]  /*42b0*/  FADD.FTZ R124, R124, R125 ;  /* 0x0000007d7c7c7221 */ /* 0x000fe20000010000 */
[----:B------:R-:W-:-:S03]  /*42c0*/  HADD2.F32 R125, -RZ, R87.H0_H0 ;  /* 0x20000057ff7d7230 */ /* 0x000fc60000004100 */
[----:B------:R0:W1:Y:S02]  /*42d0*/  MUFU.RSQ R126, R124 ;  /* 0x0000007c007e7308 */ /* 0x0000640000001400 */
[----:B0-----:R-:W-:-:S04]  /*42e0*/  FADD.FTZ R124, -R127, R129 ;  /* 0x000000817f7c7221 */ /* 0x001fc80000010100 */
[C---:B-1----:R-:W-:Y:S01]  /*42f0*/  FMUL.FTZ R124, R126.reuse, R124 ;  /* 0x0000007c7e7c7220 */ /* 0x042fe20000410000 */
[----:B------:R-:W-:-:S03]  /*4300*/  FMUL.FTZ R130, R126, R130 ;  /* 0x000000827e827220 */ /* 0x000fc60000410000 */
[----:B---3--:R-:W-:Y:S01]  /*4310*/  FFMA.FTZ R124, R124, R125, R166 ;  /* 0x0000007d7c7c7223 */ /* 0x008fe200000100a6 */
[----:B------:R-:W-:Y:S02]  /*4320*/  HADD2.F32 R125, -RZ, R87.H1_H1 ;  /* 0x30000057ff7d7230 */ /* 0x000fe40000004100 */
[C---:B------:R-:W-:Y:S01]  /*4330*/  FADD.FTZ R129, -R127.reuse, R43 ;  /* 0x0000002b7f817221 */ /* 0x040fe20000010100 */
[----:B------:R-:W-:Y:S01]  /*4340*/  FADD.FTZ R128, -R127, R128 ;  /* 0x000000807f807221 */ /* 0x000fe20000010100 */
[----:B------:R-:W3:Y:S01]  /*4350*/  LDL R166, [R1+0x28] ;  /* 0x0000280001a67983 */ /* 0x000ee20000100800 */
[----:B--2---:R-:W-:-:S03]  /*4360*/  FFMA.FTZ R125, R130, R125, R237 ;  /* 0x0000007d827d7223 */ /* 0x004fc600000100ed */
[----:B------:R-:W2:Y:S01]  /*4370*/  LDL R130, [R1+0x24] ;  /* 0x0000240001827983 */ /* 0x000ea20000100800 */
[----:B------:R-:W-:Y:S01]  /*4380*/  FMUL.FTZ R129, R126, R129 ;  /* 0x000000817e817220 */ /* 0x000fe20000410000 */
[----:B------:R-:W-:Y:S01]  /*4390*/  F2FP.F16.F32.PACK_AB R43, R125, R124 ;  /* 0x0000007c7d2b723e */ /* 0x000fe200000000ff */
[--C-:B------:R-:W-:Y:S01]  /*43a0*/  HADD2.F32 R124, -RZ, R86.reuse.H0_H0 ;  /* 0x20000056ff7c7230 */ /* 0x100fe20000004100 */
[----:B------:R-:W4:Y:S04]  /*43b0*/  LDL R237, [R1+0x2c] ;  /* 0x00002c0001ed7983 */ /* 0x000f280000100800 */
[----:B--2---:R-:W-:Y:S02]  /*43c0*/  FFMA.FTZ R124, R129, R124, R130 ;  /* 0x0000007c817c7223 */ /* 0x004fe40000010082 */
[----:B------:R-:W2:Y:S01]  /*43d0*/  LDL R129, [R1+0x20] ;  /* 0x0000200001817983 */ /* 0x000ea20000100800 */
[----:B------:R-:W-:-:S02]  /*43e0*/  HADD2.F32 R125, -RZ, R86.H1_H1 ;  /* 0x30000056ff7d7230 */ /* 0x000fc40000004100 */
[----:B------:R-:W-:Y:S01]  /*43f0*/  FMUL.FTZ R128, R126, R128 ;  /* 0x000000807e807220 */ /* 0x000fe20000410000 */
[----:B------:R-:W5:Y:S01]  /*4400*/  LDL R130, [R1+0x34] ;  /* 0x0000340001827983 */ /* 0x000f620000100800 */
[C---:B------:R-:W-:Y:S01]  /*4410*/  FADD.FTZ R41, -R127.reuse, R41 ;  /* 0x000000297f297221 */ /* 0x040fe20000010100 */
[----:B------:R-:W-:-:S03]  /*4420*/  FADD.FTZ R40, -R127, R40 ;  /* 0x000000287f287221 */ /* 0x000fc60000010100 */
[----:B------:R-:W-:Y:S01]  /*4430*/  FMUL.FTZ R41, R126, R41 ;  /* 0x000000297e297220 */ /* 0x000fe20000410000 */
[----:B--2---:R-:W-:Y:S02]  /*4440*/  FFMA.FTZ R125, R128, R125, R129 ;  /* 0x0000007d807d7223 */ /* 0x004fe40000010081 */
[----:B------:R-:W2:Y:S01]  /*4450*/  LDL R129, [R1+0x30] ;  /* 0x0000300001817983 */ /* 0x000ea20000100800 */
[----:B------:R-:W-:Y:S02]  /*4460*/  FADD.FTZ R128, -R127, R42 ;  /* 0x0000002a7f807221 */ /* 0x000fe40000010100 */
[----:B------:R-:W-:Y:S01]  /*4470*/  F2FP.F16.F32.PACK_AB R42, R125, R124 ;  /* 0x0000007c7d2a723e */ /* 0x000fe200000000ff */
[----:B------:R-:W-:Y:S02]  /*4480*/  HADD2.F32 R125, -RZ, R85.H0_H0 ;  /* 0x20000055ff7d7230 */ /* 0x000fe40000004100 */
[----:B------:R-:W-:Y:S01]  /*4490*/  FMUL.FTZ R124, R126, R128 ;  /* 0x000000807e7c7220 */ /* 0x000fe20000410000 */
[----:B------:R-:W-:-:S03]  /*44a0*/  FADD.FTZ R128, -R127, R39 ;  /* 0x000000277f807221 */ /* 0x000fc60000010100 */
[----:B----4-:R-:W-:Y:S01]  /*44b0*/  FFMA.FTZ R124, R124, R125, R237 ;  /* 0x0000007d7c7c7223 */ /* 0x010fe200000100ed */
[----:B------:R-:W-:Y:S02]  /*44c0*/  HADD2.F32 R125, -RZ, R85.H1_H1 ;  /* 0x30000055ff7d7230 */ /* 0x000fe40000004100 */
[----:B------:R-:W-:-:S03]  /*44d0*/  FMUL.FTZ R40, R126, R40 ;  /* 0x000000287e287220 */ /* 0x000fc60000410000 */
[----:B---3--:R-:W-:Y:S01]  /*44e0*/  FFMA.FTZ R39, R41, R125, R166 ;  /* 0x0000007d29277223 */ /* 0x008fe200000100a6 */
[----:B------:R-:W-:Y:S01]  /*44f0*/  FMUL.FTZ R125, R126, R128 ;  /* 0x000000807e7d7220 */ /* 0x000fe20000410000 */
[--C-:B------:R-:W-:Y:S02]  /*4500*/  HADD2.F32 R41, -RZ, R84.reuse.H0_H0 ;  /* 0x20000054ff297230 */ /* 0x100fe40000004100 */
[----:B------:R-:W-:-:S03]  /*4510*/  HADD2.F32 R128, -RZ, R84.H1_H1 ;  /* 0x30000054ff807230 */ /* 0x000fc60000004100 */
[----:B-----5:R-:W-:Y:S01]  /*4520*/  FFMA.FTZ R125, R125, R41, R130 ;  /* 0x000000297d7d7223 */ /* 0x020fe20000010082 */
        /* <DEDUP_REMOVED lines=71> */
[----:B------:R-:W-:-:S04]  /*49a0*/  FADD.FTZ R127, -R127, R230 ;  /* 0x000000e67f7f7221 */ /* 0x000fc80000010100 */
[C---:B------:R-:W-:Y:S02]  /*49b0*/  FMUL.FTZ R237, R126.reuse, R127 ;  /* 0x0000007f7eed7220 */ /* 0x040fe40000410000 */
[----:B------:R-:W3:Y:S01]  /*49c0*/  LDL R127, [R1] ;  /* 0x00000000017f7983 */ /* 0x000ee20000100800 */
[C---:B------:R-:W-:Y:S01]  /*49d0*/  FMUL.FTZ R230, R126.reuse, R140 ;  /* 0x0000008c7ee67220 */ /* 0x040fe20000410000 */
[C---:B------:R-:W-:Y:S01]  /*49e0*/  FMUL.FTZ R130, R126.reuse, R146 ;  /* 0x000000927e827220 */ /* 0x040fe20000410000 */
[C---:B------:R-:W-:Y:S01]  /*49f0*/  FMUL.FTZ R166, R126.reuse, R154 ;  /* 0x0000009a7ea67220 */ /* 0x040fe20000410000 */
[C---:B------:R-:W-:Y:S01]  /*4a00*/  FMUL.FTZ R154, R126.reuse, R159 ;  /* 0x0000009f7e9a7220 */ /* 0x040fe20000410000 */
[----:B------:R-:W-:Y:S01]  /*4a10*/  FMUL.FTZ R137, R126, R137 ;  /* 0x000000897e897220 */ /* 0x000fe20000410000 */
[----:B--2---:R-:W-:Y:S02]  /*4a20*/  FFMA.FTZ R128, R40, R128, R129 ;  /* 0x0000008028807223 */ /* 0x004fe40000010081 */
[----:B------:R-:W0:Y:S02]  /*4a30*/  @!P1 LDC.64 R40, c[0x0][0x250] ;  /* 0x00009400ff289b82 */ /* 0x000e240000000a00 */
[----:B0-----:R-:W-:-:S05]  /*4a40*/  @!P1 IMAD.WIDE R40, R36, 0x4, R40 ;  /* 0x0000000424289825 */ /* 0x001fca00078e0228 */
[----:B------:R0:W-:Y:S02]  /*4a50*/  @!P1 STG.E desc[UR4][R40.64], R167 ;  /* 0x000000a728009986 */ /* 0x0001e4000c101904 */
[----:B0-----:R-:W0:Y:S02]  /*4a60*/  @!P1 LDC.64 R40, c[0x0][0x258] ;  /* 0x00009600ff289b82 */ /* 0x001e240000000a00 */
[----:B0-----:R-:W-:-:S05]  /*4a70*/  @!P1 IMAD.WIDE R40, R36, 0x4, R40 ;  /* 0x0000000424289825 */ /* 0x001fca00078e0228 */
[----:B------:R0:W-:Y:S02]  /*4a80*/  @!P1 STG.E desc[UR4][R40.64], R126 ;  /* 0x0000007e28009986 */ /* 0x0001e4000c101904 */
[----:B0-----:R-:W-:Y:S02]  /*4a90*/  F2FP.F16.F32.PACK_AB R41, R39, R124 ;  /* 0x0000007c2729723e */ /* 0x001fe400000000ff */
[C---:B------:R-:W-:Y:S02]  /*4aa0*/  LEA R124, P1, R37.reuse, UR12, 0x4 ;  /* 0x0000000c257c7c11 */ /* 0x040fe4000f8220ff */
[----:B------:R-:W-:Y:S02]  /*4ab0*/  F2FP.F16.F32.PACK_AB R40, R128, R125 ;  /* 0x0000007d8028723e */ /* 0x000fe400000000ff */
[----:B------:R-:W-:-:S05]  /*4ac0*/  LEA.HI.X R125, R37, UR13, RZ, 0x4, P1 ;  /* 0x0000000d257d7c11 */ /* 0x000fca00088f24ff */
[----:B------:R0:W-:Y:S02]  /*4ad0*/  STG.E.128 desc[UR4][R124.64], R40 ;  /* 0x000000287c007986 */ /* 0x0001e4000c101d04 */
[----:B0-----:R-:W0:Y:S01]  /*4ae0*/  LDC.64 R42, c[0x0][0x2b8] ;  /* 0x0000ae00ff2a7b82 */ /* 0x001e220000000a00 */
[C---:B------:R-:W-:Y:S01]  /*4af0*/  FMUL.FTZ R37, R126.reuse, R141 ;  /* 0x0000008d7e257220 */ /* 0x040fe20000410000 */
[C---:B------:R-:W-:Y:S01]  /*4b00*/  FMUL.FTZ R128, R126.reuse, R144 ;  /* 0x000000907e807220 */ /* 0x040fe20000410000 */
[C---:B------:R-:W-:Y:S01]  /*4b10*/  FMUL.FTZ R129, R126.reuse, R145 ;  /* 0x000000917e817220 */ /* 0x040fe20000410000 */
[C---:B------:R-:W-:Y:S01]  /*4b20*/  FMUL.FTZ R41, R126.reuse, R148 ;  /* 0x000000947e297220 */ /* 0x040fe20000410000 */
[C---:B------:R-:W-:Y:S01]  /*4b30*/  FMUL.FTZ R124, R126.reuse, R142 ;  /* 0x0000008e7e7c7220 */ /* 0x040fe20000410000 */
[C---:B------:R-:W-:Y:S01]  /*4b40*/  FMUL.FTZ R125, R126.reuse, R143 ;  /* 0x0000008f7e7d7220 */ /* 0x040fe20000410000 */
[----:B------:R-:W-:Y:S01]  /*4b50*/  FMUL.FTZ R40, R126, R147 ;  /* 0x000000937e287220 */ /* 0x000fe20000410000 */
[----:B0-----:R-:W-:-:S04]  /*4b60*/  IMAD.WIDE.U32 R140, R38, 0x10, R42 ;  /* 0x00000010268c7825 */ /* 0x001fc800078e002a */
[----:B------:R-:W-:-:S04]  /*4b70*/  IMAD.WIDE.U32 R144, R149, 0x10, R42 ;  /* 0x0000001095907825 */ /* 0x000fc800078e002a */
[--C-:B------:R-:W-:Y:S02]  /*4b80*/  IMAD.WIDE.U32 R38, R194, 0x10, R42.reuse ;  /* 0x00000010c2267825 */ /* 0x100fe400078e002a */
[----:B------:R-:W2:Y:S02]  /*4b90*/  LDL R194, [R1+0x8] ;  /* 0x0000080001c27983 */ /* 0x000ea40000100800 */
[--C-:B------:R-:W-:Y:S02]  /*4ba0*/  IMAD.WIDE.U32 R148, R207, 0x10, R42.reuse ;  /* 0x00000010cf947825 */ /* 0x100fe400078e002a */
[----:B------:R-:W4:Y:S02]  /*4bb0*/  LDL R207, [R1+0xc] ;  /* 0x00000c0001cf7983 */ /* 0x000f240000100800 */
[--C-:B------:R-:W-:Y:S02]  /*4bc0*/  IMAD.WIDE.U32 R142, R139, 0x10, R42.reuse ;  /* 0x000000108b8e7825 */ /* 0x100fe400078e002a */
[----:B------:R-:W5:Y:S02]  /*4bd0*/  LDL R139, [R1+0x10] ;  /* 0x00001000018b7983 */ /* 0x000f640000100800 */
[----:B------:R-:W-:-:S02]  /*4be0*/  IMAD.WIDE.U32 R146, R173, 0x10, R42 ;  /* 0x00000010ad927825 */ /* 0x000fc400078e002a */
[----:B------:R-:W5:Y:S02]  /*4bf0*/  LDL R173, [R1+0x14] ;  /* 0x0000140001ad7983 */ /* 0x000f640000100800 */
[----:B------:R-:W-:Y:S01]  /*4c00*/  FMUL.FTZ R167, R126, R177 ;  /* 0x000000b17ea77220 */ /* 0x000fe20000410000 */
[----:B------:R-:W-:-:S04]  /*4c10*/  IMAD.WIDE.U32 R158, R158, 0x10, R42 ;  /* 0x000000109e9e7825 */ /* 0x000fc800078e002a */
[----:B------:R-:W-:-:S04]  /*4c20*/  IMAD.WIDE.U32 R176, R176, 0x10, R42 ;  /* 0x00000010b0b07825 */ /* 0x000fc800078e002a */
[----:B------:R-:W-:-:S05]  /*4c30*/  HADD2.F32 R43, -RZ, R91.H0_H0 ;  /* 0x2000005bff2b7230 */ /* 0x000fca0000004100 */
[----:B------:R-:W-:Y:S02]  /*4c40*/  FFMA.FTZ R43, R137, R43, R252 ;  /* 0x0000002b892b7223 */ /* 0x000fe400000100fc */
[----:B------:R-:W5:Y:S01]  /*4c50*/  LDL R137, [R1+0x4] ;  /* 0x0000040001897983 */ /* 0x000f620000100800 */
        /* <DEDUP_REMOVED lines=58> */
[----:B------:R-:W-:-:S05]  /*5000*/  HADD2.F32 R126, -RZ, R90.H1_H1 ;  /* 0x3000005aff7e7230 */ /* 0x000fca0000004100 */
[----:B---3--:R-:W-:Y:S01]  /*5010*/  FFMA.FTZ R136, R136, R126, R127 ;  /* 0x0000007e88887223 */ /* 0x008fe2000001007f */
[--C-:B------:R-:W-:Y:S02]  /*5020*/  HADD2.F32 R127, -RZ, R89.reuse.H0_H0 ;  /* 0x20000059ff7f7230 */ /* 0x100fe40000004100 */
[----:B------:R-:W-:Y:S02]  /*5030*/  HADD2.F32 R126, -RZ, R89.H1_H1 ;  /* 0x30000059ff7e7230 */ /* 0x000fe40000004100 */
[----:B------:R-:W-:-:S05]  /*5040*/  HADD2.F32 R42, -RZ, R91.H1_H1 ;  /* 0x3000005bff2a7230 */ /* 0x000fca0000004100 */
[----:B------:R-:W-:Y:S01]  /*5050*/  FFMA.FTZ R138, R138, R42, R251 ;  /* 0x0000002a8a8a7223 */ /* 0x000fe200000100fb */
[----:B------:R-:W-:-:S04]  /*5060*/  HADD2.F32 R42, -RZ, R90.H0_H0 ;  /* 0x2000005aff2a7230 */ /* 0x000fc80000004100 */
[----:B------:R-:W-:Y:S01]  /*5070*/  F2FP.F16.F32.PACK_AB R43, R138, R43 ;  /* 0x0000002b8a2b723e */ /* 0x000fe200000000ff */
[----:B------:R-:W-:-:S05]  /*5080*/  HADD2.F32 R138, -RZ, R106.H0_H0 ;  /* 0x2000006aff8a7230 */ /* 0x000fca0000004100 */
[----:B------:R-:W-:Y:S01]  /*5090*/  FFMA.FTZ R138, R180, R138, R183 ;  /* 0x0000008ab48a7223 */ /* 0x000fe200000100b7 */
[----:B--2---:R-:W-:Y:S01]  /*50a0*/  FFMA.FTZ R134, R134, R126, R194 ;  /* 0x0000007e86867223 */ /* 0x004fe200000100c2 */
[--C-:B------:R-:W-:Y:S02]  /*50b0*/  HADD2.F32 R126, -RZ, R88.reuse.H1_H1 ;  /* 0x30000058ff7e7230 */ /* 0x100fe40000004100 */
[----:B----4-:R-:W-:Y:S01]  /*50c0*/  FFMA.FTZ R133, R133, R127, R207 ;  /* 0x0000007f85857223 */ /* 0x010fe200000100cf */
[----:B------:R-:W-:Y:S02]  /*50d0*/  HADD2.F32 R127, -RZ, R88.H0_H0 ;  /* 0x20000058ff7f7230 */ /* 0x000fe40000004100 */
[----:B-----5:R-:W-:Y:S01]  /*50e0*/  FFMA.FTZ R132, R132, R126, R139 ;  /* 0x0000007e84847223 */ /* 0x020fe2000001008b */
[--C-:B------:R-:W-:Y:S02]  /*50f0*/  HADD2.F32 R126, -RZ, R95.reuse.H1_H1 ;  /* 0x3000005fff7e7230 */ /* 0x100fe40000004100 */
[----:B------:R-:W-:Y:S01]  /*5100*/  FFMA.FTZ R131, R131, R127, R173 ;  /* 0x0000007f83837223 */ /* 0x000fe200000100ad */
[----:B------:R-:W-:-:S02]  /*5110*/  HADD2.F32 R127, -RZ, R95.H0_H0 ;  /* 0x2000005fff7f7230 */ /* 0x000fc40000004100 */
[----:B------:R-:W-:-:S03]  /*5120*/  FFMA.FTZ R126, R41, R126, R243 ;  /* 0x0000007e297e7223 */ /* 0x000fc600000100f3 */
[----:B------:R-:W-:Y:S01]  /*5130*/  FFMA.FTZ R127, R40, R127, R244 ;  /* 0x0000007f287f7223 */ /* 0x000fe200000100f4 */
[----:B------:R-:W-:Y:S01]  /*5140*/  F2FP.F16.F32.PACK_AB R40, R132, R131 ;  /* 0x000000838428723e */ /* 0x000fe200000000ff */
[----:B------:R-:W-:-:S03]  /*5150*/  HADD2.F32 R131, -RZ, R94.H1_H1 ;  /* 0x3000005eff837230 */ /* 0x000fc60000004100 */
[----:B------:R-:W-:Y:S01]  /*5160*/  F2FP.F16.F32.PACK_AB R127, R126, R127 ;  /* 0x0000007f7e7f723e */ /* 0x000fe200000000ff */
[----:B------:R-:W-:Y:S02]  /*5170*/  HADD2.F32 R126, -RZ, R94.H0_H0 ;  /* 0x2000005eff7e7230 */ /* 0x000fe40000004100 */
[----:B------:R-:W-:Y:S01]  /*5180*/  FFMA.FTZ R130, R130, R131, R245 ;  /* 0x0000008382827223 */ /* 0x000fe200000100f5 */
[--C-:B------:R-:W-:Y:S02]  /*5190*/  HADD2.F32 R131, -RZ, R93.reuse.H0_H0 ;  /* 0x2000005dff837230 */ /* 0x100fe40000004100 */
[----:B------:R-:W-:Y:S01]  /*51a0*/  FFMA.FTZ R126, R129, R126, R246 ;  /* 0x0000007e817e7223 */ /* 0x000fe200000100f6 */
[----:B------:R-:W-:Y:S02]  /*51b0*/  HADD2.F32 R129, -RZ, R93.H1_H1 ;  /* 0x3000005dff817230 */ /* 0x000fe40000004100 */
[----:B------:R-:W-:Y:S01]  /*51c0*/  FFMA.FTZ R125, R125, R131, R248 ;  /* 0x000000837d7d7223 */ /* 0x000fe200000100f8 */
[----:B------:R-:W-:-:S02]  /*51d0*/  HADD2.F32 R131, -RZ, R92.H0_H0 ;  /* 0x2000005cff837230 */ /* 0x000fc40000004100 */
[----:B------:R-:W-:Y:S01]  /*51e0*/  FFMA.FTZ R128, R128, R129, R247 ;  /* 0x0000008180807223 */ /* 0x000fe200000100f7 */
[----:B------:R-:W-:Y:S02]  /*51f0*/  HADD2.F32 R129, -RZ, R92.H1_H1 ;  /* 0x3000005cff817230 */ /* 0x000fe40000004100 */
[----:B------:R-:W-:-:S03]  /*5200*/  FFMA.FTZ R37, R37, R131, R250 ;  /* 0x0000008325257223 */ /* 0x000fc600000100fa */
[----:B------:R-:W-:Y:S01]  /*5210*/  FFMA.FTZ R124, R124, R129, R249 ;  /* 0x000000817c7c7223 */ /* 0x000fe200000100f9 */
[----:B------:R-:W-:Y:S01]  /*5220*/  F2FP.F16.F32.PACK_AB R125, R128, R125 ;  /* 0x0000007d807d723e */ /* 0x000fe200000000ff */
[----:B------:R-:W-:-:S03]  /*5230*/  HADD2.F32 R128, -RZ, R97.H1_H1 ;  /* 0x30000061ff807230 */ /* 0x000fc60000004100 */
[----:B------:R-:W-:Y:S01]  /*5240*/  F2FP.F16.F32.PACK_AB R124, R124, R37 ;  /* 0x000000257c7c723e */ /* 0x000fe200000000ff */
[----:B------:R-:W-:Y:S02]  /*5250*/  HADD2.F32 R37, -RZ, R96.H0_H0 ;  /* 0x20000060ff257230 */ /* 0x000fe40000004100 */
[----:B------:R-:W-:-:S03]  /*5260*/  FFMA.FTZ R153, R153, R128, R239 ;  /* 0x0000008099997223 */ /* 0x000fc600000100ef */
[----:B------:R-:W-:Y:S01]  /*5270*/  FFMA.FTZ R128, R150, R37, R242 ;  /* 0x0000002596807223 */ /* 0x000fe200000100f2 */
[----:B------:R-:W-:-:S05]  /*5280*/  HADD2.F32 R37, -RZ, R103.H1_H1 ;  /* 0x30000067ff257230 */ /* 0x000fca0000004100 */
[----:B------:R-:W-:Y:S01]  /*5290*/  FFMA.FTZ R172, R172, R37, R211 ;  /* 0x00000025acac7223 */ /* 0x000fe200000100d3 */
[----:B------:R-:W-:Y:S02]  /*52a0*/  HADD2.F32 R37, -RZ, R102.H1_H1 ;  /* 0x30000066ff257230 */ /* 0x000fe40000004100 */
[----:B------:R-:W-:-:S03]  /*52b0*/  HADD2.F32 R132, -RZ, R98.H0_H0 ;  /* 0x20000062ff847230 */ /* 0x000fc60000004100 */
[----:B------:R-:W-:Y:S01]  /*52c0*/  FFMA.FTZ R164, R164, R37, R214 ;  /* 0x00000025a4a47223 */ /* 0x000fe200000100d6 */
[----:B------:R-:W-:Y:S02]  /*52d0*/  HADD2.F32 R37, -RZ, R101.H1_H1 ;  /* 0x30000065ff257230 */ /* 0x000fe40000004100 */
[----:B------:R-:W-:Y:S01]  /*52e0*/  FFMA.FTZ R166, R166, R132, R238 ;  /* 0x00000084a6a67223 */ /* 0x000fe200000100ee */
[----:B------:R-:W-:Y:S02]  /*52f0*/  HADD2.F32 R132, -RZ, R96.H1_H1 ;  /* 0x30000060ff847230 */ /* 0x000fe40000004100 */
[----:B------:R-:W-:Y:S01]  /*5300*/  FFMA.FTZ R162, R162, R37, R223 ;  /* 0x00000025a2a27223 */ /* 0x000fe200000100df */
[----:B------:R-:W-:Y:S02]  /*5310*/  HADD2.F32 R37, -RZ, R100.H0_H0 ;  /* 0x20000064ff257230 */ /* 0x000fe40000004100 */
[----:B------:R-:W-:Y:S01]  /*5320*/  FFMA.FTZ R151, R151, R132, R241 ;  /* 0x0000008497977223 */ /* 0x000fe200000100f1 */
[----:B------:R-:W-:-:S02]  /*5330*/  FFMA.FTZ R42, R135, R42, R137 ;  /* 0x0000002a872a7223 */ /* 0x000fc40000010089 */
[----:B------:R-:W-:Y:S01]  /*5340*/  FFMA.FTZ R132, R154, R37, R226 ;  /* 0x000000259a847223 */ /* 0x000fe200000100e2 */
[----:B------:R-:W-:Y:S02]  /*5350*/  HADD2.F32 R37, -RZ, R106.H1_H1 ;  /* 0x3000006aff257230 */ /* 0x000fe40000004100 */
[----:B------:R-:W-:Y:S01]  /*5360*/  F2FP.F16.F32.PACK_AB R42, R136, R42 ;  /* 0x0000002a882a723e */ /* 0x000fe200000000ff */
[----:B------:R-:W-:Y:S02]  /*5370*/  HADD2.F32 R136, -RZ, R100.H1_H1 ;  /* 0x30000064ff887230 */ /* 0x000fe40000004100 */
[----:B------:R-:W-:Y:S01]  /*5380*/  FFMA.FTZ R175, R175, R37, R0 ;  /* 0x00000025afaf7223 */ /* 0x000fe20000010000 */
[----:B------:R-:W-:Y:S02]  /*5390*/  HADD2.F32 R37, -RZ, R105.H1_H1 ;  /* 0x30000069ff257230 */ /* 0x000fe40000004100 */
[----:B------:R-:W-:Y:S01]  /*53a0*/  FFMA.FTZ R160, R160, R136, R225 ;  /* 0x00000088a0a07223 */ /* 0x000fe200000100e1 */
[----:B------:R-:W-:-:S02]  /*53b0*/  HADD2.F32 R136, -RZ, R107.H1_H1 ;  /* 0x3000006bff887230 */ /* 0x000fc40000004100 */
[--C-:B------:R-:W-:Y:S02]  /*53c0*/  HADD2.F32 R150, -RZ, R104.reuse.H1_H1 ;  /* 0x30000068ff967230 */ /* 0x100fe40000004100 */
[----:B------:R-:W-:Y:S01]  /*53d0*/  FFMA.FTZ R174, R174, R37, R200 ;  /* 0x00000025aeae7223 */ /* 0x000fe200000100c8 */
[----:B------:R-:W-:Y:S02]  /*53e0*/  HADD2.F32 R37, -RZ, R104.H0_H0 ;  /* 0x20000068ff257230 */ /* 0x000fe40000004100 */
[----:B------:R-:W-:Y:S01]  /*53f0*/  FFMA.FTZ R167, R167, R136, R3 ;  /* 0x00000088a7a77223 */ /* 0x000fe20000010003 */
[----:B------:R-:W-:Y:S01]  /*5400*/  FFMA.FTZ R178, R178, R150, R209 ;  /* 0x00000096b2b27223 */ /* 0x000fe200000100d1 */
[--C-:B------:R-:W-:Y:S02]  /*5410*/  HADD2.F32 R150, -RZ, R111.reuse.H1_H1 ;  /* 0x3000006fff967230 */ /* 0x100fe40000004100 */
[----:B------:R-:W-:Y:S01]  /*5420*/  FFMA.FTZ R136, R182, R37, R210 ;  /* 0x00000025b6887223 */ /* 0x000fe200000100d2 */
[----:B------:R-:W-:-:S02]  /*5430*/  HADD2.F32 R37, -RZ, R111.H0_H0 ;  /* 0x2000006fff257230 */ /* 0x000fc40000004100 */
[----:B------:R-:W-:Y:S01]  /*5440*/  FFMA.FTZ R193, R193, R150, R11 ;  /* 0x00000096c1c17223 */ /* 0x000fe2000001000b */
[--C-:B------:R-:W-:Y:S02]  /*5450*/  HADD2.F32 R150, -RZ, R110.reuse.H1_H1 ;  /* 0x3000006eff967230 */ /* 0x100fe40000004100 */
[----:B------:R-:W-:Y:S01]  /*5460*/  FFMA.FTZ R192, R192, R37, R10 ;  /* 0x00000025c0c07223 */ /* 0x000fe2000001000a */
[----:B------:R-:W-:Y:S02]  /*5470*/  HADD2.F32 R37, -RZ, R110.H0_H0 ;  /* 0x2000006eff257230 */ /* 0x000fe40000004100 */
        /* <DEDUP_REMOVED lines=28> */
[----:B------:R-:W-:Y:S02]  /*5640*/  HADD2.F32 R129, -RZ, R99.H1_H1 ;  /* 0x30000063ff817230 */ /* 0x000fe40000004100 */
[----:B------:R-:W-:Y:S01]  /*5650*/  FFMA.FTZ R222, R222, R150, R27 ;  /* 0x00000096dede7223 */ /* 0x000fe2000001001b */
[--C-:B------:R-:W-:Y:S02]  /*5660*/  HADD2.F32 R150, -RZ, R118.reuse.H1_H1 ;  /* 0x30000076ff967230 */ /* 0x100fe40000004100 */
        /* <DEDUP_REMOVED lines=14> */
[----:B------:R-:W-:Y:S02]  /*5750*/  HADD2.F32 R150, -RZ, R116.H1_H1 ;  /* 0x30000074ff967230 */ /* 0x000fe40000004100 */
[----:B------:R-:W-:Y:S01]  /*5760*/  FFMA.FTZ R131, R156, R131, R228 ;  /* 0x000000839c837223 */ /* 0x000fe200000100e4 */
[----:B------:R-:W-:Y:S01]  /*5770*/  FFMA.FTZ R129, R152, R129, R240 ;  /* 0x0000008198817223 */ /* 0x000fe200000100f0 */
[----:B------:R-:W-:Y:S01]  /*5780*/  FFMA.FTZ R216, R216, R37, R20 ;  /* 0x00000025d8d87223 */ /* 0x000fe20000010014 */
[--C-:B------:R-:W-:Y:S02]  /*5790*/  HADD2.F32 R37, -RZ, R123.reuse.H0_H0 ;  /* 0x2000007bff257230 */ /* 0x100fe40000004100 */
[----:B------:R-:W-:Y:S01]  /*57a0*/  FFMA.FTZ R169, R169, R150, R21 ;  /* 0x00000096a9a97223 */ /* 0x000fe20000010015 */
[----:B------:R-:W-:Y:S01]  /*57b0*/  HADD2.F32 R150, -RZ, R123.H1_H1 ;  /* 0x3000007bff967230 */ /* 0x000fe20000004100 */
[----:B------:R-:W-:Y:S02]  /*57c0*/  F2FP.F16.F32.PACK_AB R41, R134, R133 ;  /* 0x000000858629723e */ /* 0x000fe400000000ff */
[----:B------:R-:W-:Y:S01]  /*57d0*/  F2FP.F16.F32.PACK_AB R126, R130, R126 ;  /* 0x0000007e827e723e */ /* 0x000fe200000000ff */
[----:B------:R-:W-:Y:S01]  /*57e0*/  FFMA.FTZ R234, R234, R37, R34 ;  /* 0x00000025eaea7223 */ /* 0x000fe20000010022 */
[----:B------:R-:W-:Y:S01]  /*57f0*/  F2FP.F16.F32.PACK_AB R131, R157, R131 ;  /* 0x000000839d83723e */ /* 0x000fe200000000ff */
[----:B------:R-:W-:Y:S01]  /*5800*/  FFMA.FTZ R237, R237, R150, R35 ;  /* 0x00000096eded7223 */ /* 0x000fe20000010023 */
[----:B------:R-:W-:-:S02]  /*5810*/  F2FP.F16.F32.PACK_AB R130, R155, R166 ;  /* 0x000000a69b82723e */ /* 0x000fc400000000ff */
[----:B------:R-:W-:Y:S02]  /*5820*/  F2FP.F16.F32.PACK_AB R129, R153, R129 ;  /* 0x000000819981723e */ /* 0x000fe400000000ff */
[----:B------:R-:W-:Y:S01]  /*5830*/  F2FP.F16.F32.PACK_AB R128, R151, R128 ;  /* 0x000000809780723e */ /* 0x000fe200000000ff */
[--C-:B------:R-:W-:Y:S01]  /*5840*/  HADD2.F32 R37, -RZ, R122.reuse.H0_H0 ;  /* 0x2000007aff257230 */ /* 0x100fe20000004100 */
[----:B------:R-:W-:Y:S01]  /*5850*/  STG.E.128 desc[UR4][R140.64], R40 ;  /* 0x000000288c007986 */ /* 0x000fe2000c101d04 */
[----:B------:R-:W-:Y:S02]  /*5860*/  HADD2.F32 R150, -RZ, R122.H1_H1 ;  /* 0x3000007aff967230 */ /* 0x000fe40000004100 */
[----:B------:R-:W-:Y:S01]  /*5870*/  HADD2.F32 R135, -RZ, R103.H0_H0 ;  /* 0x20000067ff877230 */ /* 0x000fe20000004100 */
[----:B------:R-:W-:Y:S01]  /*5880*/  STG.E.128 desc[UR4][R142.64], R124 ;  /* 0x0000007c8e007986 */ /* 0x000fe2000c101d04 */
[----:B------:R-:W-:Y:S02]  /*5890*/  HADD2.F32 R134, -RZ, R102.H0_H0 ;  /* 0x20000066ff867230 */ /* 0x000fe40000004100 */
[----:B------:R-:W-:Y:S01]  /*58a0*/  HADD2.F32 R133, -RZ, R101.H0_H0 ;  /* 0x20000065ff857230 */ /* 0x000fe20000004100 */
[----:B------:R0:W-:Y:S01]  /*58b0*/  STG.E.128 desc[UR4][R144.64], R128 ;  /* 0x0000008090007986 */ /* 0x0001e2000c101d04 */
[----:B------:R-:W-:-:S02]  /*58c0*/  HADD2.F32 R139, -RZ, R107.H0_H0 ;  /* 0x2000006bff8b7230 */ /* 0x000fc40000004100 */
[----:B------:R-:W-:Y:S01]  /*58d0*/  FFMA.FTZ R233, R233, R37, R32 ;  /* 0x00000025e9e97223 */ /* 0x000fe20000010020 */
[----:B------:R-:W-:Y:S02]  /*58e0*/  HADD2.F32 R137, -RZ, R105.H0_H0 ;  /* 0x20000069ff897230 */ /* 0x000fe40000004100 */
[----:B------:R-:W-:Y:S01]  /*58f0*/  FFMA.FTZ R229, R229, R150, R33 ;  /* 0x00000096e5e57223 */ /* 0x000fe20000010021 */
[--C-:B------:R-:W-:Y:S02]  /*5900*/  HADD2.F32 R37, -RZ, R121.reuse.H0_H0 ;  /* 0x20000079ff257230 */ /* 0x100fe40000004100 */
[----:B------:R-:W-:Y:S02]  /*5910*/  HADD2.F32 R150, -RZ, R121.H1_H1 ;  /* 0x30000079ff967230 */ /* 0x000fe40000004100 */
[----:B------:R-:W-:Y:S01]  /*5920*/  FFMA.FTZ R135, R165, R135, R212 ;  /* 0x00000087a5877223 */ /* 0x000fe200000100d4 */
[----:B------:R-:W-:Y:S01]  /*5930*/  FFMA.FTZ R134, R163, R134, R215 ;  /* 0x00000086a3867223 */ /* 0x000fe200000100d7 */
[----:B------:R-:W-:Y:S01]  /*5940*/  FFMA.FTZ R133, R161, R133, R224 ;  /* 0x00000085a1857223 */ /* 0x000fe200000100e0 */
[----:B------:R-:W-:Y:S01]  /*5950*/  FFMA.FTZ R139, R181, R139, R2 ;  /* 0x0000008bb58b7223 */ /* 0x000fe20000010002 */
[----:B------:R-:W-:Y:S01]  /*5960*/  FFMA.FTZ R137, R179, R137, R208 ;  /* 0x00000089b3897223 */ /* 0x000fe200000100d0 */
[----:B0-----:R-:W0:Y:S01]  /*5970*/  LDC.64 R128, c[0x0][0x210] ;  /* 0x00008400ff807b82 */ /* 0x001e220000000a00 */
[----:B------:R-:W-:Y:S01]  /*5980*/  FFMA.FTZ R232, R232, R37, R30 ;  /* 0x00000025e8e87223 */ /* 0x000fe2000001001e */
[----:B------:R-:W-:Y:S01]  /*5990*/  FFMA.FTZ R230, R230, R150, R31 ;  /* 0x00000096e6e67223 */ /* 0x000fe2000001001f */
[--C-:B------:R-:W-:Y:S01]  /*59a0*/  HADD2.F32 R37, -RZ, R120.reuse.H0_H0 ;  /* 0x20000078ff257230 */ /* 0x100fe20000004100 */
[----:B------:R-:W-:Y:S01]  /*59b0*/  F2FP.F16.F32.PACK_AB R135, R172, R135 ;  /* 0x00000087ac87723e */ /* 0x000fe200000000ff */
[----:B------:R-:W-:Y:S01]  /*59c0*/  HADD2.F32 R150, -RZ, R120.H1_H1 ;  /* 0x30000078ff967230 */ /* 0x000fe20000004100 */
[----:B------:R-:W-:-:S02]  /*59d0*/  F2FP.F16.F32.PACK_AB R134, R164, R134 ;  /* 0x00000086a486723e */ /* 0x000fc400000000ff */
[----:B------:R-:W-:Y:S02]  /*59e0*/  F2FP.F16.F32.PACK_AB R133, R162, R133 ;  /* 0x00000085a285723e */ /* 0x000fe400000000ff */
[----:B------:R-:W-:Y:S02]  /*59f0*/  F2FP.F16.F32.PACK_AB R132, R160, R132 ;  /* 0x00000084a084723e */ /* 0x000fe400000000ff */
[----:B------:R-:W-:Y:S02]  /*5a00*/  F2FP.F16.F32.PACK_AB R139, R167, R139 ;  /* 0x0000008ba78b723e */ /* 0x000fe400000000ff */
[----:B------:R-:W-:Y:S02]  /*5a10*/  F2FP.F16.F32.PACK_AB R138, R175, R138 ;  /* 0x0000008aaf8a723e */ /* 0x000fe400000000ff */
[----:B------:R-:W-:Y:S02]  /*5a20*/  F2FP.F16.F32.PACK_AB R137, R174, R137 ;  /* 0x00000089ae89723e */ /* 0x000fe400000000ff */
[----:B------:R-:W-:Y:S01]  /*5a30*/  F2FP.F16.F32.PACK_AB R136, R178, R136 ;  /* 0x00000088b288723e */ /* 0x000fe200000000ff */
[----:B------:R-:W-:Y:S01]  /*5a40*/  FFMA.FTZ R235, R235, R37, R28 ;  /* 0x00000025ebeb7223 */ /* 0x000fe2000001001c */
[----:B------:R-:W-:Y:S01]  /*5a50*/  FFMA.FTZ R231, R231, R150, R29 ;  /* 0x00000096e7e77223 */ /* 0x000fe2000001001d */
[----:B------:R-:W-:Y:S01]  /*5a60*/  STG.E.128 desc[UR4][R158.64], R132 ;  /* 0x000000849e007986 */ /* 0x000fe2000c101d04 */
[----:B------:R-:W-:-:S02]  /*5a70*/  LEA R130, P1, R168, UR12, 0x4 ;  /* 0x0000000ca8827c11 */ /* 0x000fc4000f8220ff */
[----:B------:R-:W-:Y:S01]  /*5a80*/  F2FP.F16.F32.PACK_AB R143, R193, R192 ;  /* 0x000000c0c18f723e */ /* 0x000fe200000000ff */
[----:B------:R1:W-:Y:S01]  /*5a90*/  STG.E.128 desc[UR4][R146.64], R136 ;  /* 0x0000008892007986 */ /* 0x0003e2000c101d04 */
[----:B------:R-:W-:Y:S02]  /*5aa0*/  F2FP.F16.F32.PACK_AB R142, R191, R190 ;  /* 0x000000bebf8e723e */ /* 0x000fe400000000ff */
[----:B------:R-:W-:Y:S02]  /*5ab0*/  F2FP.F16.F32.PACK_AB R141, R189, R188 ;  /* 0x000000bcbd8d723e */ /* 0x000fe400000000ff */
[----:B------:R-:W-:Y:S02]  /*5ac0*/  F2FP.F16.F32.PACK_AB R140, R187, R186 ;  /* 0x000000babb8c723e */ /* 0x000fe400000000ff */
[----:B------:R-:W-:Y:S02]  /*5ad0*/  F2FP.F16.F32.PACK_AB R145, R202, R201 ;  /* 0x000000c9ca91723e */ /* 0x000fe400000000ff */
[----:B------:R-:W-:-:S02]  /*5ae0*/  F2FP.F16.F32.PACK_AB R144, R171, R170 ;  /* 0x000000aaab90723e */ /* 0x000fc400000000ff */
[----:B------:R-:W-:Y:S02]  /*5af0*/  F2FP.F16.F32.PACK_AB R43, R222, R221 ;  /* 0x000000ddde2b723e */ /* 0x000fe400000000ff */
[----:B------:R-:W-:Y:S02]  /*5b00*/  F2FP.F16.F32.PACK_AB R42, R220, R219 ;  /* 0x000000dbdc2a723e */ /* 0x000fe400000000ff */
[----:B------:R-:W-:Y:S02]  /*5b10*/  F2FP.F16.F32.PACK_AB R41, R217, R218 ;  /* 0x000000dad929723e */ /* 0x000fe400000000ff */
[----:B------:R-:W-:Y:S02]  /*5b20*/  F2FP.F16.F32.PACK_AB R40, R169, R216 ;  /* 0x000000d8a928723e */ /* 0x000fe400000000ff */
[----:B-1----:R-:W-:Y:S02]  /*5b30*/  F2FP.F16.F32.PACK_AB R147, R206, R205 ;  /* 0x000000cdce93723e */ /* 0x002fe400000000ff */
[----:B------:R-:W-:-:S02]  /*5b40*/  F2FP.F16.F32.PACK_AB R146, R204, R203 ;  /* 0x000000cbcc92723e */ /* 0x000fc400000000ff */
[----:B------:R-:W-:Y:S02]  /*5b50*/  F2FP.F16.F32.PACK_AB R127, R237, R234 ;  /* 0x000000eaed7f723e */ /* 0x000fe400000000ff */
[----:B------:R-:W-:Y:S02]  /*5b60*/  F2FP.F16.F32.PACK_AB R126, R229, R233 ;  /* 0x000000e9e57e723e */ /* 0x000fe400000000ff */
[----:B------:R-:W-:Y:S02]  /*5b70*/  F2FP.F16.F32.PACK_AB R125, R230, R232 ;  /* 0x000000e8e67d723e */ /* 0x000fe400000000ff */
[----:B------:R-:W-:Y:S02]  /*5b80*/  LEA.HI.X R131, R168, UR13, RZ, 0x4, P1 ;  /* 0x0000000da8837c11 */ /* 0x000fe400088f24ff */
[----:B------:R-:W-:Y:S01]  /*5b90*/  F2FP.F16.F32.PACK_AB R124, R231, R235 ;  /* 0x000000ebe77c723e */ /* 0x000fe200000000ff */
        /* <DEDUP_REMOVED lines=8> */
.L_x_8909:
        /* <DEDUP_REMOVED lines=8> */
.L_x_8912:
[----:B------:R-:W-:Y:S05]  /*5ca0*/  BSYNC B0 ;  /* 0x0000000000007941 */ /* 0x000fea0003800000 */
.L_x_8911:
        /* <DEDUP_REMOVED lines=9> */
.L_x_8913:
[----:B------:R-:W-:Y:S01]  /*5d40*/  HFMA2.MMA R126, -RZ, RZ, 0, 2.384185791015625e-07 ;  /* 0x00000004ff7e7435 */ /* 0x000fe200000001ff */
[----:B------:R-:W-:Y:S01]  /*5d50*/  FADD.FTZ R127, R127, R124 ;  /* 0x0000007c7f7f7221 */ /* 0x000fe20000010000 */
[----:B------:R-:W-:-:S04]  /*5d60*/  MOV R124, 0xffffffff ;  /* 0xffffffff007c7802 */ /* 0x000fc80000000f00 */
[----:B------:R-:W-:-:S07]  /*5d70*/  MOV R237, R127 ;  /* 0x0000007f00ed7202 */ /* 0x000fce0000000f00 */
[----:B------:R-:W-:Y:S05]  /*5d80*/  WARPSYNC.COLLECTIVE R124, `(.L_x_8914) ;  /* 0x000000007c087348 */ /* 0x000fea0003c00000 */
[----:B------:R0:W1:Y:S02]  /*5d90*/  SHFL.BFLY P3, R124, R237, R126, R125 ;  /* 0x0c00007eed7c7389 */ /* 0x000064000006007d */
[----:B01----:R-:W-:Y:S01]  /*5da0*/  ENDCOLLECTIVE ;  /* 0x000000000000791b */ /* 0x003fe20003800000 */
.L_x_8914:
[----:B------:R-:W-:Y:S01]  /*5db0*/  HFMA2.MMA R126, -RZ, RZ, 0, 4.76837158203125e-07 ;  /* 0x00000008ff7e7435 */ /* 0x000fe200000001ff */
[----:B------:R-:W-:Y:S01]  /*5dc0*/  FADD.FTZ R127, R127, R124 ;  /* 0x0000007c7f7f7221 */ /* 0x000fe20000010000 */
[----:B------:R-:W-:-:S04]  /*5dd0*/  MOV R124, 0xffffffff ;  /* 0xffffffff007c7802 */ /* 0x000fc80000000f00 */
[----:B------:R-:W-:-:S07]  /*5de0*/  MOV R237, R127 ;  /* 0x0000007f00ed7202 */ /* 0x000fce0000000f00 */
[----:B------:R-:W-:Y:S05]  /*5df0*/  WARPSYNC.COLLECTIVE R124, `(.L_x_8915) ;  /* 0x000000007c087348 */ /* 0x000fea0003c00000 */
[----:B------:R0:W1:Y:S02]  /*5e00*/  SHFL.BFLY P3, R124, R237, R126, R125 ;  /* 0x0c00007eed7c7389 */ /* 0x000064000006007d */
[----:B01----:R-:W-:Y:S01]  /*5e10*/  ENDCOLLECTIVE ;  /* 0x000000000000791b */ /* 0x003fe20003800000 */
.L_x_8915:
[----:B------:R-:W-:Y:S01]  /*5e20*/  HFMA2.MMA R126, -RZ, RZ, 0, 9.5367431640625e-07 ;  /* 0x00000010ff7e7435 */ /* 0x000fe200000001ff */
[----:B------:R-:W-:Y:S01]  /*5e30*/  FADD.FTZ R127, R127, R124 ;  /* 0x0000007c7f7f7221 */ /* 0x000fe20000010000 */
[----:B------:R-:W-:-:S04]  /*5e40*/  MOV R124, 0xffffffff ;  /* 0xffffffff007c7802 */ /* 0x000fc80000000f00 */
[----:B------:R-:W-:-:S07]  /*5e50*/  MOV R237, R127 ;  /* 0x0000007f00ed7202 */ /* 0x000fce0000000f00 */
[----:B------:R-:W-:Y:S05]  /*5e60*/  WARPSYNC.COLLECTIVE R124, `(.L_x_8916) ;  /* 0x000000007c087348 */ /* 0x000fea0003c00000 */
[----:B------:R0:W1:Y:S02]  /*5e70*/  SHFL.BFLY P3, R124, R237, R126, R125 ;  /* 0x0c00007eed7c7389 */ /* 0x000064000006007d */
[----:B01----:R-:W-:Y:S01]  /*5e80*/  ENDCOLLECTIVE ;  /* 0x000000000000791b */ /* 0x003fe20003800000 */
.L_x_8916:
        /* <DEDUP_REMOVED lines=169> */
.L_x_8917:
[----:B------:R-:W-:Y:S01]  /*6920*/  HFMA2.MMA R126, -RZ, RZ, 0, 1.1920928955078125e-07 ;  /* 0x00000002ff7e7435 */ /* 0x000fe200000001ff */
[----:B------:R-:W-:Y:S01]  /*6930*/  FADD.FTZ R127, R127, R124 ;  /* 0x0000007c7f7f7221 */ /* 0x000fe20000010000 */
[----:B------:R-:W-:-:S04]  /*6940*/  MOV R124, 0xffffffff ;  /* 0xffffffff007c7802 */ /* 0x000fc80000000f00 */
[----:B------:R-:W-:-:S07]  /*6950*/  MOV R237, R127 ;  /* 0x0000007f00ed7202 */ /* 0x000fce0000000f00 */
[----:B------:R-:W-:Y:S05]  /*6960*/  WARPSYNC.COLLECTIVE R124, `(.L_x_8918) ;  /* 0x000000007c087348 */ /* 0x000fea0003c00000 */
[----:B------:R0:W1:Y:S02]  /*6970*/  SHFL.BFLY P3, R124, R237, R126, R125 ;  /* 0x0c00007eed7c7389 */ /* 0x000064000006007d */
[----:B01----:R-:W-:Y:S01]  /*6980*/  ENDCOLLECTIVE ;  /* 0x000000000000791b */ /* 0x003fe20003800000 */
.L_x_8918:
[----:B------:R-:W-:Y:S01]  /*6990*/  HFMA2.MMA R126, -RZ, RZ, 0, 2.384185791015625e-07 ;  /* 0x00000004ff7e7435 */ /* 0x000fe200000001ff */
[----:B------:R-:W-:Y:S01]  /*69a0*/  FADD.FTZ R127, R127, R124 ;  /* 0x0000007c7f7f7221 */ /* 0x000fe20000010000 */
[----:B------:R-:W-:-:S04]  /*69b0*/  MOV R124, 0xffffffff ;  /* 0xffffffff007c7802 */ /* 0x000fc80000000f00 */
[----:B------:R-:W-:-:S07]  /*69c0*/  MOV R237, R127 ;  /* 0x0000007f00ed7202 */ /* 0x000fce0000000f00 */
[----:B------:R-:W-:Y:S05]  /*69d0*/  WARPSYNC.COLLECTIVE R124, `(.L_x_8919) ;  /* 0x000000007c087348 */ /* 0x000fea0003c00000 */
[----:B------:R0:W1:Y:S02]  /*69e0*/  SHFL.BFLY P3, R124, R237, R126, R125 ;  /* 0x0c00007eed7c7389 */ /* 0x000064000006007d */
[----:B01----:R-:W-:Y:S01]  /*69f0*/  ENDCOLLECTIVE ;  /* 0x000000000000791b */ /* 0x003fe20003800000 */
.L_x_8919:
[----:B------:R-:W-:Y:S01]  /*6a00*/  HFMA2.MMA R126, -RZ, RZ, 0, 4.76837158203125e-07 ;  /* 0x00000008ff7e7435 */ /* 0x000fe200000001ff */
[----:B------:R-:W-:Y:S01]  /*6a10*/  FADD.FTZ R127, R127, R124 ;  /* 0x0000007c7f7f7221 */ /* 0x000fe20000010000 */
[----:B------:R-:W-:-:S04]  /*6a20*/  MOV R124, 0xffffffff ;  /* 0xffffffff007c7802 */ /* 0x000fc80000000f00 */
[----:B------:R-:W-:-:S07]  /*6a30*/  MOV R237, R127 ;  /* 0x0000007f00ed7202 */ /* 0x000fce0000000f00 */
[----:B------:R-:W-:Y:S05]  /*6a40*/  WARPSYNC.COLLECTIVE R124, `(.L_x_8920) ;  /* 0x000000007c087348 */ /* 0x000fea0003c00000 */
[----:B------:R0:W1:Y:S02]  /*6a50*/  SHFL.BFLY P3, R124, R237, R126, R125 ;  /* 0x0c00007eed7c7389 */ /* 0x000064000006007d */
[----:B01----:R-:W-:Y:S01]  /*6a60*/  ENDCOLLECTIVE ;  /* 0x000000000000791b */ /* 0x003fe20003800000 */
.L_x_8920:
[----:B------:R-:W-:Y:S01]  /*6a70*/  HFMA2.MMA R126, -RZ, RZ, 0, 9.5367431640625e-07 ;  /* 0x00000010ff7e7435 */ /* 0x000fe200000001ff */
[----:B------:R-:W-:Y:S01]  /*6a80*/  FADD.FTZ R127, R127, R124 ;  /* 0x0000007c7f7f7221 */ /* 0x000fe20000010000 */
[----:B------:R-:W-:-:S04]  /*6a90*/  MOV R124, 0xffffffff ;  /* 0xffffffff007c7802 */ /* 0x000fc80000000f00 */
[----:B------:R-:W-:-:S07]  /*6aa0*/  MOV R237, R127 ;  /* 0x0000007f00ed7202 */ /* 0x000fce0000000f00 */
[----:B------:R-:W-:Y:S05]  /*6ab0*/  WARPSYNC.COLLECTIVE R124, `(.L_x_8921) ;  /* 0x000000007c087348 */ /* 0x000fea0003c00000 */
[----:B------:R0:W1:Y:S02]  /*6ac0*/  SHFL.BFLY P3, R124, R237, R126, R125 ;  /* 0x0c00007eed7c7389 */ /* 0x000064000006007d */
[----:B01----:R-:W-:Y:S01]  /*6ad0*/  ENDCOLLECTIVE ;  /* 0x000000000000791b */ /* 0x003fe20003800000 */
.L_x_8921:
[----:B------:R-:W-:Y:S05]  /*6ae0*/  BRA `(.L_x_8922) ;  /* 0xffffffd400d07947 */ /* 0x000fea000383ffff */
.L_x_8923:
        /* <DEDUP_REMOVED lines=9> */
.L_x_72301:


//--------------------- .text._ZN10layer_norm13ln_fwd_kernelINS_13Kernel_traitsI6__halfS2_S2_S2_fjLj2560ELj1ELj4ELj1ELj16ENS_18Kernel_traits_baseILj2560ES2_S2_S2_S2_fjLj128EEEEELb0ELb1ELb1ELb0EEEvNS_9FwdParamsE --------------------------
	.section	.text._ZN10layer_norm13ln_fwd_kernelINS_13Kernel_traitsI6__halfS2_S2_S2_fjLj2560ELj1ELj4ELj1ELj16ENS_18Kernel_traits_baseILj2560ES2_S2_S2_S2_fjLj128EEEEELb0ELb1ELb1ELb0EEEvNS_9FwdParamsE,"ax",@progbits
	.align	128
        .global         _ZN10layer_norm13ln_fwd_kernelINS_13Kernel_traitsI6__halfS2_S2_S2_fjLj2560ELj1ELj4ELj1ELj16ENS_18Kernel_traits_baseILj2560ES2_S2_S2_S2_fjLj128EEEEELb0ELb1ELb1ELb0EEEvNS_9FwdParamsE
        .type           _ZN10layer_norm13ln_fwd_kernelINS_13Kernel_traitsI6__halfS2_S2_S2_fjLj2560ELj1ELj4ELj1ELj16ENS_18Kernel_traits_baseILj2560ES2_S2_S2_S2_fjLj128EEEEELb0ELb1ELb1ELb0EEEvNS_9FwdParamsE,@function
        .size           _ZN10layer_norm13ln_fwd_kernelINS_13Kernel_traitsI6__halfS2_S2_S2_fjLj2560ELj1ELj4ELj1ELj16ENS_18Kernel_traits_baseILj2560ES2_S2_S2_S2_fjLj128EEEEELb0ELb1ELb1ELb0EEEvNS_9FwdParamsE,(.L_x_72302 - _ZN10layer_norm13ln_fwd_kernelINS_13Kernel_traitsI6__halfS2_S2_S2_fjLj2560ELj1ELj4ELj1ELj16ENS_18Kernel_traits_baseILj2560ES2_S2_S2_S2_fjLj128EEEEELb0ELb1ELb1ELb0EEEvNS_9FwdParamsE)
        .other          _ZN10layer_norm13ln_fwd_kernelINS_13Kernel_traitsI6__halfS2_S2_S2_fjLj2560ELj1ELj4ELj1ELj16ENS_18Kernel_traits_baseILj2560ES2_S2_S2_S2_fjLj128EEEEELb0ELb1ELb1ELb0EEEvNS_9FwdParamsE,@"STO_CUDA_ENTRY STV_DEFAULT"
_ZN10layer_norm13ln_fwd_kernelINS_13Kernel_traitsI6__halfS2_S2_S2_fjLj2560ELj1ELj4ELj1ELj16ENS_18Kernel_traits_baseILj2560ES2_S2_S2_S2_fjLj128EEEEELb0ELb1ELb1ELb0EEEvNS_9FwdParamsE:
.text._ZN10layer_norm13ln_fwd_kernelINS_13Kernel_traitsI6__halfS2_S2_S2_fjLj2560ELj1ELj4ELj1ELj16ENS_18Kernel_traits_baseILj2560ES2_S2_S2_S2_fjLj128EEEEELb0ELb1ELb1ELb0EEEvNS_9FwdParamsE:
        /* <DEDUP_REMOVED lines=43> */
.L_x_8925:
[----:B------:R-:W-:Y:S05]  /*02b0*/  BSYNC B0 ;  /* 0x0000000000007941 */ /* 0x000fea0003800000 */
.L_x_8924:
        /* <DEDUP_REMOVED lines=18> */
.L_x_8927:
[----:B------:R-:W-:Y:S05]  /*03e0*/  BSYNC B0 ;  /* 0x0000000000007941 */ /* 0x000fea0003800000 */
.L_x_8926:
        /* <DEDUP_REMOVED lines=18> */
.L_x_8929:
[----:B------:R-:W-:Y:S05]  /*0510*/  BSYNC B0 ;  /* 0x0000000000007941 */ /* 0x000fea0003800000 */
.L_x_8928:
        /* <DEDUP_REMOVED lines=18> */
.L_x_8931:
[----:B------:R-:W-:Y:S05]  /*0640*/  BSYNC B0 ;  /* 0x0000000000007941 */ /* 0x000fea0003800000 */
.L_x_8930:
        /* <DEDUP_REMOVED lines=18> */
.L_x_8933:
[----:B------:R-:W-:Y:S05]  /*0770*/  BSYNC B0 ;  /* 0x0000000000007941 */ /* 0x000fea0003800000 */
.L_x_8932:
        /* <DEDUP_REMOVED lines=21> */
.L_x_8935:
[----:B------:R-:W-:Y:S05]  /*08d0*/  BSYNC B0 ;  /* 0x0000000000007941 */ /* 0x000fea0003800000 */
.L_x_8934:
        /* <DEDUP_REMOVED lines=23> */
.L_x_8937:
[----:B------:R-:W-:Y:S05]  /*0a50*/  BSYNC B0 ;  /* 0x0000000000007941 */ /* 0x000fea0003800000 */
.L_x_8936:
        /* <DEDUP_REMOVED lines=21> */
.L_x_8939:
[----:B------:R-:W-:Y:S05]  /*0bb0*/  BSYNC B0 ;  /* 0x0000000000007941 */ /* 0x000fea0003800000 */
.L_x_8938:
        /* <DEDUP_REMOVED lines=21> */
.L_x_8941:
[----:B------:R-:W-:Y:S05]  /*0d10*/  BSYNC B0 ;  /* 0x0000000000007941 */ /* 0x000fea0003800000 */
.L_x_8940:
        /* <DEDUP_REMOVED lines=20> */
.L_x_8943:
[----:B------:R-:W-:Y:S05]  /*0e60*/  BSYNC B0 ;  /* 0x0000000000007941 */ /* 0x000fea0003800000 */
.L_x_8942:
        /* <DEDUP_REMOVED lines=47> */
[--C-:B------:R-:W-:Y:S02]  /*1160*/  HADD2.F32 R7, -RZ, R12.reuse.H0_H0 ;  /* 0x2000000cff077230 */ /* 0x100fe40000004100 */
[----:B--2---:R-:W-:Y:S01]  /*1170*/  HADD2.F32 R109, -RZ, R121.H1_H1 ;  /* 0x30000079ff6d7230 */ /* 0x004fe20000004100 */
[----:B------:R1:W-:Y:S01]  /*1180*/  STL [R1+0x140], R111 ;  /* 0x0001406f01007387 */ /* 0x0003e20000100800 */
[----:B------:R-:W-:-:S02]  /*1190*/  HADD2.F32 R8, -RZ, R12.H1_H1 ;  /* 0x3000000cff087230 */ /* 0x000fc40000004100 */
[--C-:B------:R-:W-:Y:S01]  /*11a0*/  HADD2.F32 R9, -RZ, R13.reuse.H0_H0 ;  /* 0x2000000dff097230 */ /* 0x100fe20000004100 */
[----:B------:R2:W-:Y:S01]  /*11b0*/  STL [R1+0x13c], R109 ;  /* 0x00013c6d01007387 */ /* 0x0005e20000100800 */
[----:B------:R-:W-:Y:S02]  /*11c0*/  HADD2.F32 R10, -RZ, R13.H1_H1 ;  /* 0x3000000dff0a7230 */ /* 0x000fe40000004100 */
[----:B0-----:R-:W-:Y:S02]  /*11d0*/  HADD2.F32 R110, -RZ, R122.H0_H0 ;  /* 0x2000007aff6e7230 */ /* 0x001fe40000004100 */
[----:B------:R-:W-:Y:S02]  /*11e0*/  HADD2.F32 R11, -RZ, R14.H0_H0 ;  /* 0x2000000eff0b7230 */ /* 0x000fe40000004100 */
[----:B-1----:R-:W-:Y:S01]  /*11f0*/  HADD2.F32 R111, -RZ, R122.H1_H1 ;  /* 0x3000007aff6f7230 */ /* 0x002fe20000004100 */
[----:B------:R0:W-:Y:S01]  /*1200*/  STL [R1+0x138], R110 ;  /* 0x0001386e01007387 */ /* 0x0001e20000100800 */
[----:B------:R-:W-:-:S02]  /*1210*/  HADD2.F32 R12, -RZ, R14.H1_H1 ;  /* 0x3000000eff0c7230 */ /* 0x000fc40000004100 */
        /* <DEDUP_REMOVED lines=8> */
[--C-:B-1----:R-:W-:Y:S01]  /*12a0*/  HADD2.F32 R111, -RZ, R116.reuse.H0_H0 ;  /* 0x20000074ff6f7230 */ /* 0x102fe20000004100 */
[----:B------:R0:W-:Y:S01]  /*12b0*/  STL [R1+0x12c], R110 ;  /* 0x00012c6e01007387 */ /* 0x0001e20000100800 */
[--C-:B------:R-:W-:Y:S02]  /*12c0*/  HADD2.F32 R162, -RZ, R17.reuse.H0_H0 ;  /* 0x20000011ffa27230 */ /* 0x100fe40000004100 */
[----:B--2---:R-:W-:Y:S01]  /*12d0*/  HADD2.F32 R109, -RZ, R116.H1_H1 ;  /* 0x30000074ff6d7230 */ /* 0x004fe20000004100 */
[----:B------:R1:W-:Y:S01]  /*12e0*/  STL [R1+0x128], R111 ;  /* 0x0001286f01007387 */ /* 0x0003e20000100800 */
[----:B------:R-:W-:Y:S02]  /*12f0*/  HADD2.F32 R160, -RZ, R17.H1_H1 ;  /* 0x30000011ffa07230 */ /* 0x000fe40000004100 */
[--C-:B------:R-:W-:Y:S01]  /*1300*/  HADD2.F32 R158, -RZ, R18.reuse.H0_H0 ;  /* 0x20000012ff9e7230 */ /* 0x100fe20000004100 */
[----:B------:R2:W-:Y:S01]  /*1310*/  STL [R1+0x124], R109 ;  /* 0x0001246d01007387 */ /* 0x0005e20000100800 */
[----:B------:R-:W-:-:S02]  /*1320*/  HADD2.F32 R156, -RZ, R18.H1_H1 ;  /* 0x30000012ff9c7230 */ /* 0x000fc40000004100 */
[----:B0-----:R-:W-:Y:S02]  /*1330*/  HADD2.F32 R110, -RZ, R117.H0_H0 ;  /* 0x20000075ff6e7230 */ /* 0x001fe40000004100 */
[----:B------:R-:W-:Y:S02]  /*1340*/  HADD2.F32 R154, -RZ, R19.H0_H0 ;  /* 0x20000013ff9a7230 */ /* 0x000fe40000004100 */
[----:B-1----:R-:W-:Y:S01]  /*1350*/  HADD2.F32 R111, -RZ, R117.H1_H1 ;  /* 0x30000075ff6f7230 */ /* 0x002fe20000004100 */
[----:B------:R0:W-:Y:S01]  /*1360*/  STL [R1+0x120], R110 ;  /* 0x0001206e01007387 */ /* 0x0001e20000100800 */
[----:B------:R-:W-:Y:S02]  /*1370*/  HADD2.F32 R152, -RZ, R19.H1_H1 ;  /* 0x30000013ff987230 */ /* 0x000fe40000004100 */
[----:B--2---:R-:W-:Y:S01]  /*1380*/  HADD2.F32 R109, -RZ, R118.H0_H0 ;  /* 0x20000076ff6d7230 */ /* 0x004fe20000004100 */
        /* <DEDUP_REMOVED lines=44> */
[----:B------:R-:W-:Y:S01]  /*1650*/  STL [R1+0xec], R111 ;  /* 0x0000ec6f01007387 */ /* 0x000fe20000100800 */
[--C-:B------:R-:W-:Y:S02]  /*1660*/  HADD2.F32 R27, -RZ, R30.reuse.H0_H0 ;  /* 0x2000001eff1b7230 */ /* 0x100fe40000004100 */
[----:B------:R-:W-:Y:S01]  /*1670*/  HADD2.F32 R28, -RZ, R30.H1_H1 ;  /* 0x3000001eff1c7230 */ /* 0x000fe20000004100 */
[----:B------:R1:W-:Y:S01]  /*1680*/  STL [R1+0xe8], R109 ;  /* 0x0000e86d01007387 */ /* 0x0003e20000100800 */
[----:B------:R-:W-:Y:S02]  /*1690*/  HADD2.F32 R182, -RZ, R32.H0_H0 ;  /* 0x20000020ffb67230 */ /* 0x000fe40000004100 */
[----:B0-----:R-:W-:Y:S02]  /*16a0*/  HADD2.F32 R110, -RZ, R104.H1_H1 ;  /* 0x30000068ff6e7230 */ /* 0x001fe40000004100 */
[----:B------:R-:W-:-:S02]  /*16b0*/  HADD2.F32 R104, -RZ, R105.H0_H0 ;  /* 0x20000069ff687230 */ /* 0x000fc40000004100 */
[----:B------:R-:W-:Y:S01]  /*16c0*/  HADD2.F32 R180, -RZ, R32.H1_H1 ;  /* 0x30000020ffb47230 */ /* 0x000fe20000004100 */
[----:B------:R-:W-:Y:S01]  /*16d0*/  STL [R1+0xe4], R110 ;  /* 0x0000e46e01007387 */ /* 0x000fe20000100800 */
[----:B------:R-:W-:Y:S02]  /*16e0*/  HADD2.F32 R29, -RZ, R31.H0_H0 ;  /* 0x2000001fff1d7230 */ /* 0x000fe40000004100 */
[----:B-1----:R-:W-:Y:S01]  /*16f0*/  HADD2.F32 R109, -RZ, R105.H1_H1 ;  /* 0x30000069ff6d7230 */ /* 0x002fe20000004100 */
[----:B------:R0:W-:Y:S01]  /*1700*/  STL [R1+0xe0], R104 ;  /* 0x0000e06801007387 */ /* 0x0001e20000100800 */
[----:B------:R-:W-:Y:S02]  /*1710*/  HADD2.F32 R105, -RZ, R106.H0_H0 ;  /* 0x2000006aff697230 */ /* 0x000fe40000004100 */
[----:B------:R-:W-:Y:S01]  /*1720*/  HADD2.F32 R30, -RZ, R31.H1_H1 ;  /* 0x3000001fff1e7230 */ /* 0x000fe20000004100 */
[----:B------:R-:W-:Y:S01]  /*1730*/  STL [R1+0xdc], R109 ;  /* 0x0000dc6d01007387 */ /* 0x000fe20000100800 */
[----:B------:R-:W-:-:S02]  /*1740*/  HADD2.F32 R178, -RZ, R33.H0_H0 ;  /* 0x20000021ffb27230 */ /* 0x000fc40000004100 */
[----:B------:R-:W-:Y:S01]  /*1750*/  HADD2.F32 R176, -RZ, R33.H1_H1 ;  /* 0x30000021ffb07230 */ /* 0x000fe20000004100 */
[----:B------:R1:W-:Y:S01]  /*1760*/  STL [R1+0xd8], R105 ;  /* 0x0000d86901007387 */ /* 0x0003e20000100800 */
[----:B------:R-:W-:Y:S02]  /*1770*/  HADD2.F32 R174, -RZ, R34.H0_H0 ;  /* 0x20000022ffae7230 */ /* 0x000fe40000004100 */
[----:B0-----:R-:W-:Y:S02]  /*1780*/  HADD2.F32 R104, -RZ, R106.H1_H1 ;  /* 0x3000006aff687230 */ /* 0x001fe40000004100 */
[----:B------:R-:W-:Y:S02]  /*1790*/  HADD2.F32 R106, -RZ, R107.H0_H0 ;  /* 0x2000006bff6a7230 */ /* 0x000fe40000004100 */
[----:B------:R-:W-:Y:S01]  /*17a0*/  HADD2.F32 R172, -RZ, R34.H1_H1 ;  /* 0x30000022ffac7230 */ /* 0x000fe20000004100 */
[----:B------:R0:W-:Y:S01]  /*17b0*/  STL [R1+0xd4], R104 ;  /* 0x0000d46801007387 */ /* 0x0001e20000100800 */
[----:B------:R-:W-:-:S02]  /*17c0*/  HADD2.F32 R170, -RZ, R35.H0_H0 ;  /* 0x20000023ffaa7230 */ /* 0x000fc40000004100 */
[----:B-1----:R-:W-:Y:S01]  /*17d0*/  HADD2.F32 R105, -RZ, R107.H1_H1 ;  /* 0x3000006bff697230 */ /* 0x002fe20000004100 */
[----:B------:R-:W-:Y:S01]  /*17e0*/  STL [R1+0xd0], R106 ;  /* 0x0000d06a01007387 */ /* 0x000fe20000100800 */
[----:B------:R-:W-:Y:S02]  /*17f0*/  HADD2.F32 R168, -RZ, R35.H1_H1 ;  /* 0x30000023ffa87230 */ /* 0x000fe40000004100 */
        /* <DEDUP_REMOVED lines=10> */
[--C-:B------:R-:W-:Y:S02]  /*18a0*/  HADD2.F32 R35, -RZ, R38.reuse.H0_H0 ;  /* 0x20000026ff237230 */ /* 0x100fe40000004100 */
[----:B------:R-:W-:Y:S01]  /*18b0*/  HADD2.F32 R36, -RZ, R38.H1_H1 ;  /* 0x30000026ff247230 */ /* 0x000fe20000004100 */
[----:B------:R-:W-:Y:S01]  /*18c0*/  STL [R1+0xc0], R105 ;  /* 0x0000c06901007387 */ /* 0x000fe20000100800 */
[----:B------:R-:W-:-:S02]  /*18d0*/  HADD2.F32 R37, -RZ, R39.H0_H0 ;  /* 0x20000027ff257230 */ /* 0x000fc40000004100 */
[----:B0-----:R-:W-:Y:S02]  /*18e0*/  HADD2.F32 R104, -RZ, R101.H1_H1 ;  /* 0x30000065ff687230 */ /* 0x001fe40000004100 */
[--C-:B------:R-:W-:Y:S02]  /*18f0*/  HADD2.F32 R101, -RZ, R102.reuse.H1_H1 ;  /* 0x30000066ff657230 */ /* 0x100fe40000004100 */
[----:B-1----:R-:W-:Y:S01]  /*1900*/  HADD2.F32 R100, -RZ, R102.H0_H0 ;  /* 0x20000066ff647230 */ /* 0x002fe20000004100 */
[----:B------:R-:W-:Y:S01]  /*1910*/  STL [R1+0xbc], R104 ;  /* 0x0000bc6801007387 */ /* 0x000fe20000100800 */
[----:B------:R-:W-:Y:S02]  /*1920*/  HADD2.F32 R102, -RZ, R103.H0_H0 ;  /* 0x20000067ff667230 */ /* 0x000fe40000004100 */
[----:B------:R-:W-:Y:S01]  /*1930*/  HADD2.F32 R38, -RZ, R39.H1_H1 ;  /* 0x30000027ff267230 */ /* 0x000fe20000004100 */
[----:B------:R0:W-:Y:S01]  /*1940*/  STL [R1+0xb8], R100 ;  /* 0x0000b86401007387 */ /* 0x0001e20000100800 */
[--C-:B------:R-:W-:Y:S01]  /*1950*/  HADD2.F32 R251, -RZ, R83.reuse.H0_H0 ;  /* 0x20000053fffb7230 */ /* 0x100fe20000004100 */
[----:B------:R-:W-:Y:S01]  /*1960*/  MOV R39, R108 ;  /* 0x0000006c00277202 */ /* 0x000fe20000000f00 */
[----:B------:R-:W-:Y:S01]  /*1970*/  HADD2.F32 R249, -RZ, R83.H1_H1 ;  /* 0x30000053fff97230 */ /* 0x000fe20000004100 */
[----:B------:R1:W-:Y:S01]  /*1980*/  STL [R1+0xb4], R101 ;  /* 0x0000b46501007387 */ /* 0x0003e20000100800 */
[----:B------:R-:W-:-:S02]  /*1990*/  HADD2.F32 R252, -RZ, R78.H1_H1 ;  /* 0x3000004efffc7230 */ /* 0x000fc40000004100 */
        /* <DEDUP_REMOVED lines=14> */
[--C-:B0-----:R-:W-:Y:S02]  /*1a80*/  HADD2.F32 R100, -RZ, R97.reuse.H0_H0 ;  /* 0x20000061ff647230 */ /* 0x101fe40000004100 */
[----:B------:R-:W-:-:S02]  /*1a90*/  HADD2.F32 R97, -RZ, R97.H1_H1 ;  /* 0x30000061ff617230 */ /* 0x000fc40000004100 */
[----:B------:R-:W-:Y:S01]  /*1aa0*/  HADD2.F32 R237, -RZ, R74.H1_H1 ;  /* 0x3000004affed7230 */ /* 0x000fe20000004100 */
[----:B------:R-:W-:Y:S01]  /*1ab0*/  STL [R1+0xa0], R100 ;  /* 0x0000a06401007387 */ /* 0x000fe20000100800 */
[--C-:B------:R-:W-:Y:S02]  /*1ac0*/  HADD2.F32 R235, -RZ, R75.reuse.H0_H0 ;  /* 0x2000004bffeb7230 */ /* 0x100fe40000004100 */
[--C-:B-1----:R-:W-:Y:S01]  /*1ad0*/  HADD2.F32 R96, -RZ, R98.reuse.H0_H0 ;  /* 0x20000062ff607230 */ /* 0x102fe20000004100 */
[----:B------:R0:W-:Y:S01]  /*1ae0*/  STL [R1+0x9c], R97 ;  /* 0x00009c6101007387 */ /* 0x0001e20000100800 */
[----:B------:R-:W-:Y:S02]  /*1af0*/  HADD2.F32 R98, -RZ, R98.H1_H1 ;  /* 0x30000062ff627230 */ /* 0x000fe40000004100 */
[----:B------:R-:W-:Y:S01]  /*1b00*/  HADD2.F32 R233, -RZ, R75.H1_H1 ;  /* 0x3000004bffe97230 */ /* 0x000fe20000004100 */
[----:B------:R1:W-:Y:S01]  /*1b10*/  STL [R1+0x98], R96 ;  /* 0x0000986001007387 */ /* 0x0003e20000100800 */
[----:B------:R-:W-:-:S02]  /*1b20*/  HADD2.F32 R246, -RZ, R68.H0_H0 ;  /* 0x20000044fff67230 */ /* 0x000fc40000004100 */
[----:B------:R-:W-:Y:S01]  /*1b30*/  HADD2.F32 R244, -RZ, R68.H1_H1 ;  /* 0x30000044fff47230 */ /* 0x000fe20000004100 */
[----:B------:R2:W-:Y:S01]  /*1b40*/  STL [R1+0x94], R98 ;  /* 0x0000946201007387 */ /* 0x0005e20000100800 */
[----:B------:R-:W-:Y:S02]  /*1b50*/  HADD2.F32 R242, -RZ, R69.H0_H0 ;  /* 0x20000045fff27230 */ /* 0x000fe40000004100 */
[----:B0-----:R-:W-:Y:S02]  /*1b60*/  HADD2.F32 R97, -RZ, R99.H0_H0 ;  /* 0x20000063ff617230 */ /* 0x001fe40000004100 */
[----:B------:R-:W-:Y:S02]  /*1b70*/  HADD2.F32 R240, -RZ, R69.H1_H1 ;  /* 0x30000045fff07230 */ /* 0x000fe40000004100 */
[----:B-1----:R-:W-:Y:S01]  /*1b80*/  HADD2.F32 R96, -RZ, R99.H1_H1 ;  /* 0x30000063ff607230 */ /* 0x002fe20000004100 */
[----:B------:R0:W-:Y:S01]  /*1b90*/  STL [R1+0x90], R97 ;  /* 0x0000906101007387 */ /* 0x0001e20000100800 */
[----:B------:R-:W-:-:S02]  /*1ba0*/  HADD2.F32 R238, -RZ, R70.H0_H0 ;  /* 0x20000046ffee7230 */ /* 0x000fc40000004100 */
[----:B--2---:R-:W-:Y:S01]  /*1bb0*/  HADD2.F32 R98, -RZ, R92.H0_H0 ;  /* 0x2000005cff627230 */ /* 0x004fe20000004100 */
[----:B------:R1:W-:Y:S01]  /*1bc0*/  STL [R1+0x8c], R96 ;  /* 0x00008c6001007387 */ /* 0x0003e20000100800 */
[----:B------:R-:W-:Y:S02]  /*1bd0*/  HADD2.F32 R236, -RZ, R70.H1_H1 ;  /* 0x30000046ffec7230 */ /* 0x000fe40000004100 */
[--C-:B------:R-:W-:Y:S01]  /*1be0*/  HADD2.F32 R234, -RZ, R71.reuse.H0_H0 ;  /* 0x20000047ffea7230 */ /* 0x100fe20000004100 */
[----:B------:R-:W-:Y:S01]  /*1bf0*/  STL [R1+0x88], R98 ;  /* 0x0000886201007387 */ /* 0x000fe20000100800 */
[----:B------:R-:W-:Y:S02]  /*1c00*/  HADD2.F32 R232, -RZ, R71.H1_H1 ;  /* 0x30000047ffe87230 */ /* 0x000fe40000004100 */
[----:B0-----:R-:W-:Y:S02]  /*1c10*/  HADD2.F32 R97, -RZ, R92.H1_H1 ;  /* 0x3000005cff617230 */ /* 0x001fe40000004100 */
[----:B------:R-:W-:-:S02]  /*1c20*/  HADD2.F32 R92, -RZ, R93.H1_H1 ;  /* 0x3000005dff5c7230 */ /* 0x000fc40000004100 */
[----:B-1----:R-:W-:Y:S01]  /*1c30*/  HADD2.F32 R96, -RZ, R93.H0_H0 ;  /* 0x2000005dff607230 */ /* 0x002fe20000004100 */
[----:B------:R-:W-:Y:S01]  /*1c40*/  STL [R1+0x84], R97 ;  /* 0x0000846101007387 */ /* 0x000fe20000100800 */
[--C-:B------:R-:W-:Y:S02]  /*1c50*/  HADD2.F32 R93, -RZ, R94.reuse.H0_H0 ;  /* 0x2000005eff5d7230 */ /* 0x100fe40000004100 */
[----:B------:R-:W-:Y:S01]  /*1c60*/  HADD2.F32 R94, -RZ, R94.H1_H1 ;  /* 0x3000005eff5e7230 */ /* 0x000fe20000004100 */
[----:B------:R-:W-:Y:S01]  /*1c70*/  STL [R1+0x80], R96 ;  /* 0x0000806001007387 */ /* 0x000fe20000100800 */
[--C-:B------:R-:W-:Y:S02]  /*1c80*/  HADD2.F32 R231, -RZ, R64.reuse.H0_H0 ;  /* 0x20000040ffe77230 */ /* 0x100fe40000004100 */
[----:B------:R-:W-:Y:S01]  /*1c90*/  HADD2.F32 R229, -RZ, R64.H1_H1 ;  /* 0x30000040ffe57230 */ /* 0x000fe20000004100 */
[----:B------:R0:W-:Y:S01]  /*1ca0*/  STL [R1+0x7c], R92 ;  /* 0x00007c5c01007387 */ /* 0x0001e20000100800 */
[----:B------:R-:W-:-:S02]  /*1cb0*/  HADD2.F32 R227, -RZ, R65.H0_H0 ;  /* 0x20000041ffe37230 */ /* 0x000fc40000004100 */
[----:B------:R-:W-:Y:S01]  /*1cc0*/  HADD2.F32 R225, -RZ, R65.H1_H1 ;  /* 0x30000041ffe17230 */ /* 0x000fe20000004100 */
[----:B------:R1:W-:Y:S01]  /*1cd0*/  STL [R1+0x78], R93 ;  /* 0x0000785d01007387 */ /* 0x0003e20000100800 */
[--C-:B------:R-:W-:Y:S02]  /*1ce0*/  HADD2.F32 R223, -RZ, R66.reuse.H0_H0 ;  /* 0x20000042ffdf7230 */ /* 0x100fe40000004100 */
[----:B------:R-:W-:Y:S01]  /*1cf0*/  HADD2.F32 R221, -RZ, R66.H1_H1 ;  /* 0x30000042ffdd7230 */ /* 0x000fe20000004100 */
[----:B------:R2:W-:Y:S01]  /*1d00*/  STL [R1+0x74], R94 ;  /* 0x0000745e01007387 */ /* 0x0005e20000100800 */
[----:B------:R-:W-:Y:S02]  /*1d10*/  HADD2.F32 R219, -RZ, R67.H0_H0 ;  /* 0x20000043ffdb7230 */ /* 0x000fe40000004100 */
[----:B0-----:R-:W-:Y:S02]  /*1d20*/  HADD2.F32 R92, -RZ, R95.H0_H0 ;  /* 0x2000005fff5c7230 */ /* 0x001fe40000004100 */
[----:B------:R-:W-:-:S02]  /*1d30*/  HADD2.F32 R217, -RZ, R67.H1_H1 ;  /* 0x30000043ffd97230 */ /* 0x000fc40000004100 */
[----:B-1----:R-:W-:Y:S01]  /*1d40*/  HADD2.F32 R93, -RZ, R95.H1_H1 ;  /* 0x3000005fff5d7230 */ /* 0x002fe20000004100 */
[----:B------:R0:W-:Y:S01]  /*1d50*/  STL [R1+0x70], R92 ;  /* 0x0000705c01007387 */ /* 0x0001e20000100800 */
[----:B------:R-:W-:Y:S02]  /*1d60*/  HADD2.F32 R230, -RZ, R60.H0_H0 ;  /* 0x2000003cffe67230 */ /* 0x000fe40000004100 */
[----:B--2---:R-:W-:Y:S01]  /*1d70*/  HADD2.F32 R94, -RZ, R88.H0_H0 ;  /* 0x20000058ff5e7230 */ /* 0x004fe20000004100 */
[----:B------:R1:W-:Y:S01]  /*1d80*/  STL [R1+0x6c], R93 ;  /* 0x00006c5d01007387 */ /* 0x0003e20000100800 */
[----:B------:R-:W-:Y:S02]  /*1d90*/  HADD2.F32 R228, -RZ, R60.H1_H1 ;  /* 0x3000003cffe47230 */ /* 0x000fe40000004100 */
[--C-:B------:R-:W-:Y:S01]  /*1da0*/  HADD2.F32 R226, -RZ, R61.reuse.H0_H0 ;  /* 0x2000003dffe27230 */ /* 0x100fe20000004100 */
[----:B------:R-:W-:Y:S01]  /*1db0*/  STL [R1+0x68], R94 ;  /* 0x0000685e01007387 */ /* 0x000fe20000100800 */
[----:B------:R-:W-:-:S02]  /*1dc0*/  HADD2.F32 R224, -RZ, R61.H1_H1 ;  /* 0x3000003dffe07230 */ /* 0x000fc40000004100 */
[----:B0-----:R-:W-:Y:S02]  /*1dd0*/  HADD2.F32 R92, -RZ, R88.H1_H1 ;  /* 0x30000058ff5c7230 */ /* 0x001fe40000004100 */
[--C-:B------:R-:W-:Y:S02]  /*1de0*/  HADD2.F32 R88, -RZ, R89.reuse.H1_H1 ;  /* 0x30000059ff587230 */ /* 0x100fe40000004100 */
[----:B-1----:R-:W-:Y:S01]  /*1df0*/  HADD2.F32 R93, -RZ, R89.H0_H0 ;  /* 0x20000059ff5d7230 */ /* 0x002fe20000004100 */
[----:B------:R0:W-:Y:S01]  /*1e00*/  STL [R1+0x64], R92 ;  /* 0x0000645c01007387 */ /* 0x0001e20000100800 */
[----:B------:R-:W-:Y:S02]  /*1e10*/  HADD2.F32 R89, -RZ, R90.H1_H1 ;  /* 0x3000005aff597230 */ /* 0x000fe40000004100 */
[--C-:B------:R-:W-:Y:S01]  /*1e20*/  HADD2.F32 R222, -RZ, R62.reuse.H0_H0 ;  /* 0x2000003effde7230 */ /* 0x100fe20000004100 */
[----:B------:R-:W-:Y:S01]  /*1e30*/  STL [R1+0x60], R93 ;  /* 0x0000605d01007387 */ /* 0x000fe20000100800 */
[----:B------:R-:W-:-:S02]  /*1e40*/  HADD2.F32 R220, -RZ, R62.H1_H1 ;  /* 0x3000003effdc7230 */ /* 0x000fc40000004100 */
[--C-:B------:R-:W-:Y:S01]  /*1e50*/  HADD2.F32 R218, -RZ, R63.reuse.H0_H0 ;  /* 0x2000003fffda7230 */ /* 0x100fe20000004100 */
[----:B------:R1:W-:Y:S01]  /*1e60*/  STL [R1+0x5c], R88 ;  /* 0x00005c5801007387 */ /* 0x0003e20000100800 */
[----:B------:R-:W-:Y:S02]  /*1e70*/  HADD2.F32 R216, -RZ, R63.H1_H1 ;  /* 0x3000003fffd87230 */ /* 0x000fe40000004100 */
[----:B0-----:R-:W-:Y:S02]  /*1e80*/  HADD2.F32 R92, -RZ, R90.H0_H0 ;  /* 0x2000005aff5c7230 */ /* 0x001fe40000004100 */
[----:B------:R-:W-:Y:S02]  /*1e90*/  HADD2.F32 R90, -RZ, R91.H1_H1 ;  /* 0x3000005bff5a7230 */ /* 0x000fe40000004100 */
[--C-:B------:R-:W-:Y:S01]  /*1ea0*/  HADD2.F32 R215, -RZ, R56.reuse.H0_H0 ;  /* 0x20000038ffd77230 */ /* 0x100fe20000004100 */
[----:B------:R-:W-:Y:S01]  /*1eb0*/  STL [R1+0x58], R92 ;  /* 0x0000585c01007387 */ /* 0x000fe20000100800 */
        /* <DEDUP_REMOVED lines=8> */
[----:B------:R-:W-:Y:S01]  /*1f40*/  STL [R1+0x4c], R90 ;  /* 0x00004c5a01007387 */ /* 0x000fe20000100800 */
[----:B------:R-:W-:-:S02]  /*1f50*/  HADD2.F32 R203, -RZ, R59.H0_H0 ;  /* 0x2000003bffcb7230 */ /* 0x000fc40000004100 */
[--C-:B0-----:R-:W-:Y:S02]  /*1f60*/  HADD2.F32 R89, -RZ, R84.reuse.H0_H0 ;  /* 0x20000054ff597230 */ /* 0x101fe40000004100 */
[----:B------:R-:W-:Y:S02]  /*1f70*/  HADD2.F32 R201, -RZ, R59.H1_H1 ;  /* 0x3000003bffc97230 */ /* 0x000fe40000004100 */
[----:B-1----:R-:W-:Y:S01]  /*1f80*/  HADD2.F32 R88, -RZ, R84.H1_H1 ;  /* 0x30000054ff587230 */ /* 0x002fe20000004100 */
        /* <DEDUP_REMOVED lines=14> */
[----:B------:R-:W-:Y:S01]  /*2070*/  STL [R1+0x38], R88 ;  /* 0x0000385801007387 */ /* 0x000fe20000100800 */
[--C-:B------:R-:W-:Y:S02]  /*2080*/  HADD2.F32 R86, -RZ, R87.reuse.H1_H1 ;  /* 0x30000057ff567230 */ /* 0x100fe40000004100 */
[----:B--2---:R-:W-:Y:S01]  /*2090*/  HADD2.F32 R85, -RZ, R87.H0_H0 ;  /* 0x20000057ff557230 */ /* 0x004fe20000004100 */
[----:B------:R0:W-:Y:S01]  /*20a0*/  STL [R1+0x34], R84 ;  /* 0x0000345401007387 */ /* 0x0001e20000100800 */
[--C-:B------:R-:W-:Y:S02]  /*20b0*/  HADD2.F32 R202, -RZ, R55.reuse.H0_H0 ;  /* 0x20000037ffca7230 */ /* 0x100fe40000004100 */
[----:B------:R-:W-:Y:S01]  /*20c0*/  HADD2.F32 R200, -RZ, R55.H1_H1 ;  /* 0x30000037ffc87230 */ /* 0x000fe20000004100 */
[----:B------:R1:W-:Y:S01]  /*20d0*/  STL [R1+0x30], R85 ;  /* 0x0000305501007387 */ /* 0x0003e20000100800 */
[----:B------:R-:W-:-:S02]  /*20e0*/  HADD2.F32 R199, -RZ, R48.H0_H0 ;  /* 0x20000030ffc77230 */ /* 0x000fc40000004100 */
[----:B------:R-:W-:Y:S01]  /*20f0*/  HADD2.F32 R197, -RZ, R48.H1_H1 ;  /* 0x30000030ffc57230 */ /* 0x000fe20000004100 */
[----:B------:R-:W-:Y:S01]  /*2100*/  STL [R1+0x2c], R86 ;  /* 0x00002c5601007387 */ /* 0x000fe20000100800 */
[--C-:B------:R-:W-:Y:S02]  /*2110*/  HADD2.F32 R195, -RZ, R49.reuse.H0_H0 ;  /* 0x20000031ffc37230 */ /* 0x100fe40000004100 */
[--C-:B0-----:R-:W-:Y:S02]  /*2120*/  HADD2.F32 R84, -RZ, R80.reuse.H0_H0 ;  /* 0x20000050ff547230 */ /* 0x101fe40000004100 */
[----:B------:R-:W-:Y:S02]  /*2130*/  HADD2.F32 R193, -RZ, R49.H1_H1 ;  /* 0x30000031ffc17230 */ /* 0x000fe40000004100 */
[----:B-1----:R-:W-:Y:S01]  /*2140*/  HADD2.F32 R85, -RZ, R80.H1_H1 ;  /* 0x30000050ff557230 */ /* 0x002fe20000004100 */
[----:B------:R0:W-:Y:S01]  /*2150*/  STL [R1+0x28], R84 ;  /* 0x0000285401007387 */ /* 0x0001e20000100800 */
[----:B------:R-:W-:-:S02]  /*2160*/  HADD2.F32 R80, -RZ, R81.H0_H0 ;  /* 0x20000051ff507230 */ /* 0x000fc40000004100 */
[--C-:B------:R-:W-:Y:S01]  /*2170*/  HADD2.F32 R191, -RZ, R50.reuse.H0_H0 ;  /* 0x20000032ffbf7230 */ /* 0x100fe20000004100 */
[----:B------:R-:W-:Y:S01]  /*2180*/  STL [R1+0x20], R85 ;  /* 0x0000205501007387 */ /* 0x000fe20000100800 */
[----:B------:R-:W-:Y:S02]  /*2190*/  HADD2.F32 R189, -RZ, R50.H1_H1 ;  /* 0x30000032ffbd7230 */ /* 0x000fe40000004100 */
[--C-:B------:R-:W-:Y:S01]  /*21a0*/  HADD2.F32 R187, -RZ, R51.reuse.H0_H0 ;  /* 0x20000033ffbb7230 */ /* 0x100fe20000004100 */
[----:B------:R1:W-:Y:S01]  /*21b0*/  STL [R1+0x18], R80 ;  /* 0x0000185001007387 */ /* 0x0003e20000100800 */
[----:B------:R-:W-:Y:S02]  /*21c0*/  HADD2.F32 R185, -RZ, R51.H1_H1 ;  /* 0x30000033ffb97230 */ /* 0x000fe40000004100 */
[----:B0-----:R-:W-:Y:S02]  /*21d0*/  HADD2.F32 R84, -RZ, R81.H1_H1 ;  /* 0x30000051ff547230 */ /* 0x001fe40000004100 */
[----:B------:R-:W-:-:S02]  /*21e0*/  HADD2.F32 R81, -RZ, R82.H0_H0 ;  /* 0x20000052ff517230 */ /* 0x000fc40000004100 */
[--C-:B------:R-:W-:Y:S01]  /*21f0*/  HADD2.F32 R198, -RZ, R44.reuse.H0_H0 ;  /* 0x2000002cffc67230 */ /* 0x100fe20000004100 */
[----:B------:R-:W-:Y:S01]  /*2200*/  STL [R1+0x10], R84 ;  /* 0x0000105401007387 */ /* 0x000fe20000100800 */
[----:B------:R-:W-:Y:S02]  /*2210*/  HADD2.F32 R196, -RZ, R44.H1_H1 ;  /* 0x3000002cffc47230 */ /* 0x000fe40000004100 */
[----:B-1----:R-:W-:Y:S01]  /*2220*/  HADD2.F32 R80, -RZ, R82.H1_H1 ;  /* 0x30000052ff507230 */ /* 0x002fe20000004100 */
[----:B------:R0:W-:Y:S01]  /*2230*/  STL [R1+0x8], R81 ;  /* 0x0000085101007387 */ /* 0x0001e20000100800 */
[--C-:B------:R-:W-:Y:S02]  /*2240*/  HADD2.F32 R194, -RZ, R45.reuse.H0_H0 ;  /* 0x2000002dffc27230 */ /* 0x100fe40000004100 */
[----:B------:R-:W-:Y:S01]  /*2250*/  HADD2.F32 R192, -RZ, R45.H1_H1 ;  /* 0x3000002dffc07230 */ /* 0x000fe20000004100 */
[----:B------:R1:W-:Y:S01]  /*2260*/  STL [R1], R80 ;  /* 0x0000005001007387 */ /* 0x0003e20000100800 */
[----:B------:R-:W-:-:S02]  /*2270*/  HADD2.F32 R190, -RZ, R46.H0_H0 ;  /* 0x2000002effbe7230 */ /* 0x000fc40000004100 */
[----:B------:R-:W-:Y:S02]  /*2280*/  HADD2.F32 R188, -RZ, R46.H1_H1 ;  /* 0x3000002effbc7230 */ /* 0x000fe40000004100 */
[----:B------:R-:W-:Y:S02]  /*2290*/  HADD2.F32 R186, -RZ, R47.H0_H0 ;  /* 0x2000002fffba7230 */ /* 0x000fe40000004100 */
[--C-:B0-----:R-:W-:Y:S02]  /*22a0*/  HADD2.F32 R81, -RZ, R76.reuse.H0_H0 ;  /* 0x2000004cff517230 */ /* 0x101fe40000004100 */
[----:B------:R-:W-:Y:S02]  /*22b0*/  HADD2.F32 R76, -RZ, R76.H1_H1 ;  /* 0x3000004cff4c7230 */ /* 0x000fe40000004100 */
[--C-:B-1----:R-:W-:Y:S01]  /*22c0*/  HADD2.F32 R80, -RZ, R77.reuse.H0_H0 ;  /* 0x2000004dff507230 */ /* 0x102fe20000004100 */
[----:B------:R-:W-:Y:S01]  /*22d0*/  STL [R1+0x24], R81 ;  /* 0x0000245101007387 */ /* 0x000fe20000100800 */
[----:B------:R-:W-:-:S02]  /*22e0*/  HADD2.F32 R77, -RZ, R77.H1_H1 ;  /* 0x3000004dff4d7230 */ /* 0x000fc40000004100 */
[----:B------:R-:W-:Y:S01]  /*22f0*/  HADD2.F32 R184, -RZ, R47.H1_H1 ;  /* 0x3000002fffb87230 */ /* 0x000fe20000004100 */
        /* <DEDUP_REMOVED lines=8> */
[----:B0-----:R-:W-:Y:S02]  /*2380*/  HADD2.F32 R76, -RZ, R78.H0_H0 ;  /* 0x2000004eff4c7230 */ /* 0x001fe40000004100 */
[----:B------:R-:W-:Y:S02]  /*2390*/  HADD2.F32 R173, -RZ, R42.H1_H1 ;  /* 0x3000002affad7230 */ /* 0x000fe40000004100 */
[--C-:B------:R-:W-:Y:S01]  /*23a0*/  HADD2.F32 R171, -RZ, R43.reuse.H0_H0 ;  /* 0x2000002bffab7230 */ /* 0x100fe20000004100 */
[----:B------:R1:W-:Y:S01]  /*23b0*/  STL [R1+0x4], R76 ;  /* 0x0000044c01007387 */ /* 0x0003e20000100800 */
[----:B------:R-:W-:-:S07]  /*23c0*/  HADD2.F32 R169, -RZ, R43.H1_H1 ;  /* 0x3000002bffa97230 */ /* 0x000fce0000004100 */
.L_x_9225:
[----:B------:R-:W0:Y:S08]  /*23d0*/  LDC.64 R68, c[0x0][0x280] ;  /* 0x0000a000ff447b82 */ /* 0x000e300000000a00 */
[----:B------:R-:W2:Y:S01]  /*23e0*/  LDC R70, c[0x0][0x218] ;  /* 0x00008600ff467b82 */ /* 0x000ea20000000800 */
[----:B0-----:R-:W-:-:S05]  /*23f0*/  IMAD.WIDE R68, R39, 0x4, R68 ;  /* 0x0000000427447825 */ /* 0x001fca00078e0244 */
[----:B------:R0:W3:Y:S02]  /*2400*/  LDG.E R140, desc[UR4][R68.64] ;  /* 0x00000004448c7981 */ /* 0x0000e4000c1e1900 */
[----:B0-----:R-:W0:Y:S01]  /*2410*/  LDC.64 R68, c[0x0][0x288] ;  /* 0x0000a200ff447b82 */ /* 0x001e220000000a00 */
[C---:B--2---:R-:W-:Y:S02]  /*2420*/  IMAD R141, R39.reuse, R70, RZ ;  /* 0x00000046278d7224 */ /* 0x044fe400078e02ff */
        /* <DEDUP_REMOVED lines=8> */
[----:B---3--:R-:W-:-:S13]  /*24b0*/  ISETP.GE.AND P1, PT, R140, 0x1, PT ;  /* 0x000000018c00780c */ /* 0x008fda0003f26270 */
        /* <DEDUP_REMOVED lines=23> */
.L_x_8947:
[----:B------:R-:W2:Y:S01]  /*2630*/  LDL R41, [R1+0x168] ;  /* 0x0001680001297983 */ /* 0x000ea20000100800 */
[----:B-----5:R-:W-:-:S05]  /*2640*/  HADD2.F32 R40, -RZ, R60.H0_H0 ;  /* 0x2000003cff287230 */ /* 0x020fca0000004100 */
[----:B------:R-:W-:-:S04]  /*2650*/  FMUL.FTZ R40, R40, UR7 ;  /* 0x0000000728287c20 */ /* 0x000fc80008410000 */
[----:B--2---:R-:W-:Y:S01]  /*2660*/  FMUL.FTZ R40, R41, R40 ;  /* 0x0000002829287220 */ /* 0x004fe20000410000 */
[----:B------:R-:W-:-:S05]  /*2670*/  @P2 HADD2.F32 R41, -RZ, R64.H0_H0 ;  /* 0x20000040ff292230 */ /* 0x000fca0000004100 */
[----:B------:R-:W-:-:S07]  /*2680*/  @P2 FADD.FTZ R40, R41, R40 ;  /* 0x0000002829282221 */ /* 0x000fce0000010000 */
.L_x_8948:
[----:B------:R-:W-:Y:S05]  /*2690*/  BSYNC B1 ;  /* 0x0000000000017941 */ /* 0x000fea0003800000 */
.L_x_8946:
[----:B------:R-:W-:Y:S04]  /*26a0*/  BSSY B1, `(.L_x_8949) ;  /* 0x000000c000017945 */ /* 0x000fe80003800000 */
[----:B------:R-:W-:Y:S05]  /*26b0*/  @P3 BRA `(.L_x_8950) ;  /* 0x0000000000103947 */ /* 0x000fea0003800000 */
[----:B------:R-:W-:Y:S01]  /*26c0*/  HFMA2.MMA R41, -RZ, RZ, 0, 0 ;  /* 0x00000000ff297435 */ /* 0x000fe200000001ff */
[----:B------:R-:W-:Y:S10]  /*26d0*/  @!P2 BRA `(.L_x_8951) ;  /* 0x000000000020a947 */ /* 0x000ff40003800000 */
[----:B-----5:R-:W-:Y:S01]  /*26e0*/  HADD2.F32 R41, -RZ, R64.H1_H1 ;  /* 0x30000040ff297230 */ /* 0x020fe20000004100 */
[----:B------:R-:W-:Y:S06]  /*26f0*/  BRA `(.L_x_8951) ;  /* 0x0000000000187947 */ /* 0x000fec0003800000 */
.L_x_8950:
[----:B------:R-:W2:Y:S01]  /*2700*/  LDL R42, [R1+0x164] ;  /* 0x00016400012a7983 */ /* 0x000ea20000100800 */
[----:B-----5:R-:W-:-:S05]  /*2710*/  HADD2.F32 R41, -RZ, R60.H1_H1 ;  /* 0x3000003cff297230 */ /* 0x020fca0000004100 */
[----:B------:R-:W-:-:S04]  /*2720*/  FMUL.FTZ R41, R41, UR7 ;  /* 0x0000000729297c20 */ /* 0x000fc80008410000 */
[----:B--2---:R-:W-:Y:S01]  /*2730*/  FMUL.FTZ R41, R42, R41 ;  /* 0x000000292a297220 */ /* 0x004fe20000410000 */
[----:B------:R-:W-:-:S05]  /*2740*/  @P2 HADD2.F32 R42, -RZ, R64.H1_H1 ;  /* 0x30000040ff2a2230 */ /* 0x000fca0000004100 */
[----:B------:R-:W-:-:S07]  /*2750*/  @P2 FADD.FTZ R41, R42, R41 ;  /* 0x000000292a292221 */ /* 0x000fce0000010000 */
.L_x_8951:
[----:B------:R-:W-:Y:S05]  /*2760*/  BSYNC B1 ;  /* 0x0000000000017941 */ /* 0x000fea0003800000 */
.L_x_8949:
[----:B------:R-:W-:Y:S04]  /*2770*/  BSSY B1, `(.L_x_8952) ;  /* 0x000000c000017945 */ /* 0x000fe80003800000 */
[----:B------:R-:W-:Y:S05]  /*2780*/  @P3 BRA `(.L_x_8953) ;  /* 0x0000000000103947 */ /* 0x000fea0003800000 */
[----:B------:R-:W-:Y:S01]  /*2790*/  MOV R42, RZ ;  /* 0x000000ff002a7202 */ /* 0x000fe20000000f00 */
[----:B------:R-:W-:Y:S06]  /*27a0*/  @!P2 BRA `(.L_x_8954) ;  /* 0x000000000020a947 */ /* 0x000fec0003800000 */
[----:B-----5:R-:W-:Y:S01]  /*27b0*/  HADD2.F32 R42, -RZ, R65.H0_H0 ;  /* 0x20000041ff2a7230 */ /* 0x020fe20000004100 */
[----:B------:R-:W-:Y:S06]  /*27c0*/  BRA `(.L_x_8954) ;  /* 0x0000000000187947 */ /* 0x000fec0003800000 */
.L_x_8953:
[----:B------:R-:W2:Y:S01]  /*27d0*/  LDL R43, [R1+0x160] ;  /* 0x00016000012b7983 */ /* 0x000ea20000100800 */
[----:B-----5:R-:W-:-:S05]  /*27e0*/  HADD2.F32 R42, -RZ, R61.H0_H0 ;  /* 0x2000003dff2a7230 */ /* 0x020fca0000004100 */
[----:B------:R-:W-:-:S04]  /*27f0*/  FMUL.FTZ R42, R42, UR7 ;  /* 0x000000072a2a7c20 */ /* 0x000fc80008410000 */
[----:B--2---:R-:W-:Y:S01]  /*2800*/  FMUL.FTZ R42, R43, R42 ;  /* 0x0000002a2b2a7220 */ /* 0x004fe20000410000 */
[----:B------:R-:W-:-:S05]  /*2810*/  @P2 HADD2.F32 R43, -RZ, R65.H0_H0 ;  /* 0x20000041ff2b2230 */ /* 0x000fca0000004100 */
[----:B------:R-:W-:-:S07]  /*2820*/  @P2 FADD.FTZ R42, R43, R42 ;  /* 0x0000002a2b2a2221 */ /* 0x000fce0000010000 */
.L_x_8954:
[----:B------:R-:W-:Y:S05]  /*2830*/  BSYNC B1 ;  /* 0x0000000000017941 */ /* 0x000fea0003800000 */
.L_x_8952:
[----:B------:R-:W-:Y:S04]  /*2840*/  BSSY B1, `(.L_x_8955) ;  /* 0x000000c000017945 */ /* 0x000fe80003800000 */
[----:B------:R-:W-:Y:S05]  /*2850*/  @P3 BRA `(.L_x_8956) ;  /* 0x0000000000103947 */ /* 0x000fea0003800000 */
[----:B------:R-:W-:Y:S01]  /*2860*/  HFMA2.MMA R43, -RZ, RZ, 0, 0 ;  /* 0x00000000ff2b7435 */ /* 0x000fe200000001ff */
[----:B------:R-:W-:Y:S10]  /*2870*/  @!P2 BRA `(.L_x_8957) ;  /* 0x000000000020a947 */ /* 0x000ff40003800000 */
[----:B-----5:R-:W-:Y:S01]  /*2880*/  HADD2.F32 R43, -RZ, R65.H1_H1 ;  /* 0x30000041ff2b7230 */ /* 0x020fe20000004100 */
[----:B------:R-:W-:Y:S06]  /*2890*/  BRA `(.L_x_8957) ;  /* 0x0000000000187947 */ /* 0x000fec0003800000 */
.L_x_8956:
[----:B------:R-:W2:Y:S01]  /*28a0*/  LDL R44, [R1+0x15c] ;  /* 0x00015c00012c7983 */ /* 0x000ea20000100800 */
[----:B-----5:R-:W-:-:S05]  /*28b0*/  HADD2.F32 R43, -RZ, R61.H1_H1 ;  /* 0x3000003dff2b7230 */ /* 0x020fca0000004100 */
[----:B------:R-:W-:-:S04]  /*28c0*/  FMUL.FTZ R43, R43, UR7 ;  /* 0x000000072b2b7c20 */ /* 0x000fc80008410000 */
[----:B--2---:R-:W-:Y:S01]  /*28d0*/  FMUL.FTZ R43, R44, R43 ;  /* 0x0000002b2c2b7220 */ /* 0x004fe20000410000 */
[----:B------:R-:W-:-:S05]  /*28e0*/  @P2 HADD2.F32 R44, -RZ, R65.H1_H1 ;  /* 0x30000041ff2c2230 */ /* 0x000fca0000004100 */
[----:B------:R-:W-:-:S07]  /*28f0*/  @P2 FADD.FTZ R43, R44, R43 ;  /* 0x0000002b2c2b2221 */ /* 0x000fce0000010000 */
.L_x_8957:
[----:B------:R-:W-:Y:S05]  /*2900*/  BSYNC B1 ;  /* 0x0000000000017941 */ /* 0x000fea0003800000 */
.L_x_8955:
[----:B------:R-:W-:Y:S04]  /*2910*/  BSSY B1, `(.L_x_8958) ;  /* 0x000000c000017945 */ /* 0x000fe80003800000 */
[----:B------:R-:W-:Y:S05]  /*2920*/  @P3 BRA `(.L_x_8959) ;  /* 0x0000000000103947 */ /* 0x000fea0003800000 */
[----:B------:R-:W-:Y:S01]  /*2930*/  MOV R44, RZ ;  /* 0x000000ff002c7202 */ /* 0x000fe20000000f00 */
[----:B------:R-:W-:Y:S06]  /*2940*/  @!P2 BRA `(.L_x_8960) ;  /* 0x000000000020a947 */ /* 0x000fec0003800000 */
[----:B-----5:R-:W-:Y:S01]  /*2950*/  HADD2.F32 R44, -RZ, R66.H0_H0 ;  /* 0x20000042ff2c7230 */ /* 0x020fe20000004100 */
[----:B------:R-:W-:Y:S06]  /*2960*/  BRA `(.L_x_8960) ;  /* 0x0000000000187947 */ /* 0x000fec0003800000 */
.L_x_8959:
[----:B------:R-:W2:Y:S01]  /*2970*/  LDL R45, [R1+0x158] ;  /* 0x00015800012d7983 */ /* 0x000ea20000100800 */
[----:B-----5:R-:W-:-:S05]  /*2980*/  HADD2.F32 R44, -RZ, R62.H0_H0 ;  /* 0x2000003eff2c7230 */ /* 0x020fca0000004100 */
[----:B------:R-:W-:-:S04]  /*2990*/  FMUL.FTZ R44, R44, UR7 ;  /* 0x000000072c2c7c20 */ /* 0x000fc80008410000 */
[----:B--2---:R-:W-:Y:S01]  /*29a0*/  FMUL.FTZ R44, R45, R44 ;  /* 0x0000002c2d2c7220 */ /* 0x004fe20000410000 */
[----:B------:R-:W-:-:S05]  /*29b0*/  @P2 HADD2.F32 R45, -RZ, R66.H0_H0 ;  /* 0x20000042ff2d2230 */ /* 0x000fca0000004100 */
[----:B------:R-:W-:-:S07]  /*29c0*/  @P2 FADD.FTZ R44, R45, R44 ;  /* 0x0000002c2d2c2221 */ /* 0x000fce0000010000 */
.L_x_8960:
[----:B------:R-:W-:Y:S05]  /*29d0*/  BSYNC B1 ;  /* 0x0000000000017941 */ /* 0x000fea0003800000 */
.L_x_8958:
[----:B------:R-:W-:Y:S04]  /*29e0*/  BSSY B1, `(.L_x_8961) ;  /* 0x000000c000017945 */ /* 0x000fe80003800000 */
[----:B------:R-:W-:Y:S05]  /*29f0*/  @P3 BRA `(.L_x_8962) ;  /* 0x0000000000103947 */ /* 0x000fea0003800000 */
[----:B------:R-:W-:Y:S01]  /*2a00*/  HFMA2.MMA R45, -RZ, RZ, 0, 0 ;  /* 0x00000000ff2d7435 */ /* 0x000fe200000001ff */
[----:B------:R-:W-:Y:S10]  /*2a10*/  @!P2 BRA `(.L_x_8963) ;  /* 0x000000000020a947 */ /* 0x000ff40003800000 */
[----:B-----5:R-:W-:Y:S01]  /*2a20*/  HADD2.F32 R45, -RZ, R66.H1_H1 ;  /* 0x30000042ff2d7230 */ /* 0x020fe20000004100 */
[----:B------:R-:W-:Y:S06]  /*2a30*/  BRA `(.L_x_8963) ;  /* 0x0000000000187947 */ /* 0x000fec0003800000 */
.L_x_8962:
[----:B------:R-:W2:Y:S01]  /*2a40*/  LDL R46, [R1+0x154] ;  /* 0x00015400012e7983 */ /* 0x000ea20000100800 */
[----:B-----5:R-:W-:-:S05]  /*2a50*/  HADD2.F32 R45, -RZ, R62.H1_H1 ;  /* 0x3000003eff2d7230 */ /* 0x020fca0000004100 */
[----:B------:R-:W-:-:S04]  /*2a60*/  FMUL.FTZ R45, R45, UR7 ;  /* 0x000000072d2d7c20 */ /* 0x000fc80008410000 */
[----:B--2---:R-:W-:Y:S01]  /*2a70*/  FMUL.FTZ R45, R46, R45 ;  /* 0x0000002d2e2d7220 */ /* 0x004fe20000410000 */
[----:B------:R-:W-:-:S05]  /*2a80*/  @P2 HADD2.F32 R46, -RZ, R66.H1_H1 ;  /* 0x30000042ff2e2230 */ /* 0x000fca0000004100 */
[----:B------:R-:W-:-:S07]  /*2a90*/  @P2 FADD.FTZ R45, R46, R45 ;  /* 0x0000002d2e2d2221 */ /* 0x000fce0000010000 */
.L_x_8963:
[----:B------:R-:W-:Y:S05]  /*2aa0*/  BSYNC B1 ;  /* 0x0000000000017941 */ /* 0x000fea0003800000 */
.L_x_8961:
[----:B------:R-:W-:Y:S04]  /*2ab0*/  BSSY B1, `(.L_x_8964) ;  /* 0x000000c000017945 */ /* 0x000fe80003800000 */
[----:B------:R-:W-:Y:S05]  /*2ac0*/  @P3 BRA `(.L_x_8965) ;  /* 0x0000000000103947 */ /* 0x000fea0003800000 */
[----:B------:R-:W-:Y:S01]  /*2ad0*/  MOV R46, RZ ;  /* 0x000000ff002e7202 */ /* 0x000fe20000000f00 */
[----:B------:R-:W-:Y:S06]  /*2ae0*/  @!P2 BRA `(.L_x_8966) ;  /* 0x000000000020a947 */ /* 0x000fec0003800000 */
[----:B-----5:R-:W-:Y:S01]  /*2af0*/  HADD2.F32 R46, -RZ, R67.H0_H0 ;  /* 0x20000043ff2e7230 */ /* 0x020fe20000004100 */
[----:B------:R-:W-:Y:S06]  /*2b00*/  BRA `(.L_x_8966) ;  /* 0x0000000000187947 */ /* 0x000fec0003800000 */
.L_x_8965:
[----:B------:R-:W2:Y:S01]  /*2b10*/  LDL R47, [R1+0x150] ;  /* 0x00015000012f7983 */ /* 0x000ea20000100800 */
[----:B-----5:R-:W-:-:S05]  /*2b20*/  HADD2.F32 R46, -RZ, R63.H0_H0 ;  /* 0x2000003fff2e7230 */ /* 0x020fca0000004100 */
[----:B------:R-:W-:-:S04]  /*2b30*/  FMUL.FTZ R46, R46, UR7 ;  /* 0x000000072e2e7c20 */ /* 0x000fc80008410000 */
[----:B--2---:R-:W-:Y:S01]  /*2b40*/  FMUL.FTZ R46, R47, R46 ;  /* 0x0000002e2f2e7220 */ /* 0x004fe20000410000 */
[----:B------:R-:W-:-:S05]  /*2b50*/  @P2 HADD2.F32 R47, -RZ, R67.H0_H0 ;  /* 0x20000043ff2f2230 */ /* 0x000fca0000004100 */
[----:B------:R-:W-:-:S07]  /*2b60*/  @P2 FADD.FTZ R46, R47, R46 ;  /* 0x0000002e2f2e2221 */ /* 0x000fce0000010000 */
.L_x_8966:
[----:B------:R-:W-:Y:S05]  /*2b70*/  BSYNC B1 ;  /* 0x0000000000017941 */ /* 0x000fea0003800000 */
.L_x_8964:
[----:B------:R-:W-:Y:S04]  /*2b80*/  BSSY B1, `(.L_x_8967) ;  /* 0x000000c000017945 */ /* 0x000fe80003800000 */
[----:B------:R-:W-:Y:S05]  /*2b90*/  @P3 BRA `(.L_x_8968) ;  /* 0x0000000000103947 */ /* 0x000fea0003800000 */
[----:B------:R-:W-:Y:S01]  /*2ba0*/  HFMA2.MMA R47, -RZ, RZ, 0, 0 ;  /* 0x00000000ff2f7435 */ /* 0x000fe200000001ff */
[----:B------:R-:W-:Y:S10]  /*2bb0*/  @!P2 BRA `(.L_x_8969) ;  /* 0x000000000020a947 */ /* 0x000ff40003800000 */
[----:B-----5:R-:W-:Y:S01]  /*2bc0*/  HADD2.F32 R47, -RZ, R67.H1_H1 ;  /* 0x30000043ff2f7230 */ /* 0x020fe20000004100 */
[----:B------:R-:W-:Y:S06]  /*2bd0*/  BRA `(.L_x_8969) ;  /* 0x0000000000187947 */ /* 0x000fec0003800000 */
.L_x_8968:
[----:B------:R-:W2:Y:S01]  /*2be0*/  LDL R68, [R1+0x14c] ;  /* 0x00014c0001447983 */ /* 0x000ea20000100800 */
[----:B-----5:R-:W-:-:S05]  /*2bf0*/  HADD2.F32 R47, -RZ, R63.H1_H1 ;  /* 0x3000003fff2f7230 */ /* 0x020fca0000004100 */
[----:B------:R-:W-:-:S04]  /*2c00*/  FMUL.FTZ R47, R47, UR7 ;  /* 0x000000072f2f7c20 */ /* 0x000fc80008410000 */
[----:B--2---:R-:W-:Y:S01]  /*2c10*/  FMUL.FTZ R47, R68, R47 ;  /* 0x0000002f442f7220 */ /* 0x004fe20000410000 */
[----:B------:R-:W-:-:S05]  /*2c20*/  @P2 HADD2.F32 R68, -RZ, R67.H1_H1 ;  /* 0x30000043ff442230 */ /* 0x000fca0000004100 */
[----:B------:R-:W-:-:S07]  /*2c30*/  @P2 FADD.FTZ R47, R68, R47 ;  /* 0x0000002f442f2221 */ /* 0x000fce0000010000 */
.L_x_8969:
[----:B------:R-:W-:Y:S05]  /*2c40*/  BSYNC B1 ;  /* 0x0000000000017941 */ /* 0x000fea0003800000 */
.L_x_8967:
        /* <DEDUP_REMOVED lines=9> */
.L_x_8945:
[----:B------:R-:W-:Y:S05]  /*2ce0*/  BSYNC B0 ;  /* 0x0000000000007941 */ /* 0x000fea0003800000 */
.L_x_8944:
        /* <DEDUP_REMOVED lines=18> */
.L_x_8973:
[----:B------:R-:W2:Y:S01]  /*2e10*/  LDL R49, [R1+0x148] ;  /* 0x0001480001317983 */ /* 0x000ea20000100800 */
[----:B-----5:R-:W-:-:S05]  /*2e20*/  HADD2.F32 R48, -RZ, R60.H0_H0 ;  /* 0x2000003cff307230 */ /* 0x020fca0000004100 */
[----:B------:R-:W-:-:S04]  /*2e30*/  FMUL.FTZ R48, R48, UR7 ;  /* 0x0000000730307c20 */ /* 0x000fc80008410000 */
[----:B--2---:R-:W-:Y:S01]  /*2e40*/  FMUL.FTZ R48, R49, R48 ;  /* 0x0000003031307220 */ /* 0x004fe20000410000 */
[----:B------:R-:W-:-:S05]  /*2e50*/  @P2 HADD2.F32 R49, -RZ, R64.H0_H0 ;  /* 0x20000040ff312230 */ /* 0x000fca0000004100 */
[----:B------:R-:W-:-:S07]  /*2e60*/  @P2 FADD.FTZ R48, R49, R48 ;  /* 0x0000003031302221 */ /* 0x000fce0000010000 */
.L_x_8974:
[----:B------:R-:W-:Y:S05]  /*2e70*/  BSYNC B1 ;  /* 0x0000000000017941 */ /* 0x000fea0003800000 */
.L_x_8972:
[----:B------:R-:W-:Y:S04]  /*2e80*/  BSSY B1, `(.L_x_8975) ;  /* 0x000000c000017945 */ /* 0x000fe80003800000 */
[----:B------:R-:W-:Y:S05]  /*2e90*/  @P3 BRA `(.L_x_8976) ;  /* 0x0000000000103947 */ /* 0x000fea0003800000 */
[----:B------:R-:W-:Y:S01]  /*2ea0*/  HFMA2.MMA R49, -RZ, RZ, 0, 0 ;  /* 0x00000000ff317435 */ /* 0x000fe200000001ff */
[----:B------:R-:W-:Y:S10]  /*2eb0*/  @!P2 BRA `(.L_x_8977) ;  /* 0x000000000020a947 */ /* 0x000ff40003800000 */
[----:B-----5:R-:W-:Y:S01]  /*2ec0*/  HADD2.F32 R49, -RZ, R64.H1_H1 ;  /* 0x30000040ff317230 */ /* 0x020fe20000004100 */
[----:B------:R-:W-:Y:S06]  /*2ed0*/  BRA `(.L_x_8977) ;  /* 0x0000000000187947 */ /* 0x000fec0003800000 */
.L_x_8976:
[----:B------:R-:W2:Y:S01]  /*2ee0*/  LDL R50, [R1+0x144] ;  /* 0x0001440001327983 */ /* 0x000ea20000100800 */
[----:B-----5:R-:W-:-:S05]  /*2ef0*/  HADD2.F32 R49, -RZ, R60.H1_H1 ;  /* 0x3000003cff317230 */ /* 0x020fca0000004100 */
[----:B------:R-:W-:-:S04]  /*2f00*/  FMUL.FTZ R49, R49, UR7 ;  /* 0x0000000731317c20 */ /* 0x000fc80008410000 */
[----:B--2---:R-:W-:Y:S01]  /*2f10*/  FMUL.FTZ R49, R50, R49 ;  /* 0x0000003132317220 */ /* 0x004fe20000410000 */
[----:B------:R-:W-:-:S05]  /*2f20*/  @P2 HADD2.F32 R50, -RZ, R64.H1_H1 ;  /* 0x30000040ff322230 */ /* 0x000fca0000004100 */
[----:B------:R-:W-:-:S07]  /*2f30*/  @P2 FADD.FTZ R49, R50, R49 ;  /* 0x0000003132312221 */ /* 0x000fce0000010000 */
.L_x_8977:
[----:B------:R-:W-:Y:S05]  /*2f40*/  BSYNC B1 ;  /* 0x0000000000017941 */ /* 0x000fea0003800000 */
.L_x_8975:
[----:B------:R-:W-:Y:S04]  /*2f50*/  BSSY B1, `(.L_x_8978) ;  /* 0x000000c000017945 */ /* 0x000fe80003800000 */
[----:B------:R-:W-:Y:S05]  /*2f60*/  @P3 BRA `(.L_x_8979) ;  /* 0x0000000000103947 */ /* 0x000fea0003800000 */
[----:B------:R-:W-:Y:S01]  /*2f70*/  MOV R50, RZ ;  /* 0x000000ff00327202 */ /* 0x000fe20000000f00 */
[----:B------:R-:W-:Y:S06]  /*2f80*/  @!P2 BRA `(.L_x_8980) ;  /* 0x000000000020a947 */ /* 0x000fec0003800000 */
[----:B-----5:R-:W-:Y:S01]  /*2f90*/  HADD2.F32 R50, -RZ, R65.H0_H0 ;  /* 0x20000041ff327230 */ /* 0x020fe20000004100 */
[----:B------:R-:W-:Y:S06]  /*2fa0*/  BRA `(.L_x_8980) ;  /* 0x0000000000187947 */ /* 0x000fec0003800000 */
.L_x_8979:
[----:B------:R-:W2:Y:S01]  /*2fb0*/  LDL R51, [R1+0x140] ;  /* 0x0001400001337983 */ /* 0x000ea20000100800 */
[----:B-----5:R-:W-:-:S05]  /*2fc0*/  HADD2.F32 R50, -RZ, R61.H0_H0 ;  /* 0x2000003dff327230 */ /* 0x020fca0000004100 */
[----:B------:R-:W-:-:S04]  /*2fd0*/  FMUL.FTZ R50, R50, UR7 ;  /* 0x0000000732327c20 */ /* 0x000fc80008410000 */
[----:B--2---:R-:W-:Y:S01]  /*2fe0*/  FMUL.FTZ R50, R51, R50 ;  /* 0x0000003233327220 */ /* 0x004fe20000410000 */
[----:B------:R-:W-:-:S05]  /*2ff0*/  @P2 HADD2.F32 R51, -RZ, R65.H0_H0 ;  /* 0x20000041ff332230 */ /* 0x000fca0000004100 */
[----:B------:R-:W-:-:S07]  /*3000*/  @P2 FADD.FTZ R50, R51, R50 ;  /* 0x0000003233322221 */ /* 0x000fce0000010000 */
.L_x_8980:
[----:B------:R-:W-:Y:S05]  /*3010*/  BSYNC B1 ;  /* 0x0000000000017941 */ /* 0x000fea0003800000 */
.L_x_8978:
[----:B------:R-:W-:Y:S04]  /*3020*/  BSSY B1, `(.L_x_8981) ;  /* 0x000000c000017945 */ /* 0x000fe80003800000 */
[----:B------:R-:W-:Y:S05]  /*3030*/  @P3 BRA `(.L_x_8982) ;  /* 0x0000000000103947 */ /* 0x000fea0003800000 */
[----:B------:R-:W-:Y:S01]  /*3040*/  HFMA2.MMA R51, -RZ, RZ, 0, 0 ;  /* 0x00000000ff337435 */ /* 0x000fe200000001ff */
[----:B------:R-:W-:Y:S10]  /*3050*/  @!P2 BRA `(.L_x_8983) ;  /* 0x000000000020a947 */ /* 0x000ff40003800000 */
[----:B-----5:R-:W-:Y:S01]  /*3060*/  HADD2.F32 R51, -RZ, R65.H1_H1 ;  /* 0x30000041ff337230 */ /* 0x020fe20000004100 */
[----:B------:R-:W-:Y:S06]  /*3070*/  BRA `(.L_x_8983) ;  /* 0x0000000000187947 */ /* 0x000fec0003800000 */
.L_x_8982:
[----:B------:R-:W2:Y:S01]  /*3080*/  LDL R52, [R1+0x13c] ;  /* 0x00013c0001347983 */ /* 0x000ea20000100800 */
[----:B-----5:R-:W-:-:S05]  /*3090*/  HADD2.F32 R51, -RZ, R61.H1_H1 ;  /* 0x3000003dff337230 */ /* 0x020fca0000004100 */
[----:B------:R-:W-:-:S04]  /*30a0*/  FMUL.FTZ R51, R51, UR7 ;  /* 0x0000000733337c20 */ /* 0x000fc80008410000 */
[----:B--2---:R-:W-:Y:S01]  /*30b0*/  FMUL.FTZ R51, R52, R51 ;  /* 0x0000003334337220 */ /* 0x004fe20000410000 */
[----:B------:R-:W-:-:S05]  /*30c0*/  @P2 HADD2.F32 R52, -RZ, R65.H1_H1 ;  /* 0x30000041ff342230 */ /* 0x000fca0000004100 */
[----:B------:R-:W-:-:S07]  /*30d0*/  @P2 FADD.FTZ R51, R52, R51 ;  /* 0x0000003334332221 */ /* 0x000fce0000010000 */
.L_x_8983:
[----:B------:R-:W-:Y:S05]  /*30e0*/  BSYNC B1 ;  /* 0x0000000000017941 */ /* 0x000fea0003800000 */
.L_x_8981:
[----:B------:R-:W-:Y:S04]  /*30f0*/  BSSY B1, `(.L_x_8984) ;  /* 0x000000c000017945 */ /* 0x000fe80003800000 */
[----:B------:R-:W-:Y:S05]  /*3100*/  @P3 BRA `(.L_x_8985) ;  /* 0x0000000000103947 */ /* 0x000fea0003800000 */
[----:B------:R-:W-:Y:S01]  /*3110*/  MOV R52, RZ ;  /* 0x000000ff00347202 */ /* 0x000fe20000000f00 */
[----:B------:R-:W-:Y:S06]  /*3120*/  @!P2 BRA `(.L_x_8986) ;  /* 0x000000000020a947 */ /* 0x000fec0003800000 */
[----:B-----5:R-:W-:Y:S01]  /*3130*/  HADD2.F32 R52, -RZ, R66.H0_H0 ;  /* 0x20000042ff347230 */ /* 0x020fe20000004100 */
[----:B------:R-:W-:Y:S06]  /*3140*/  BRA `(.L_x_8986) ;  /* 0x0000000000187947 */ /* 0x000fec0003800000 */
.L_x_8985:
[----:B------:R-:W2:Y:S01]  /*3150*/  LDL R53, [R1+0x138] ;  /* 0x0001380001357983 */ /* 0x000ea20000100800 */
[----:B-----5:R-:W-:-:S05]  /*3160*/  HADD2.F32 R52, -RZ, R62.H0_H0 ;  /* 0x2000003eff347230 */ /* 0x020fca0000004100 */
[----:B------:R-:W-:-:S04]  /*3170*/  FMUL.FTZ R52, R52, UR7 ;  /* 0x0000000734347c20 */ /* 0x000fc80008410000 */
[----:B--2---:R-:W-:Y:S01]  /*3180*/  FMUL.FTZ R52, R53, R52 ;  /* 0x0000003435347220 */ /* 0x004fe20000410000 */
[----:B------:R-:W-:-:S05]  /*3190*/  @P2 HADD2.F32 R53, -RZ, R66.H0_H0 ;  /* 0x20000042ff352230 */ /* 0x000fca0000004100 */
[----:B------:R-:W-:-:S07]  /*31a0*/  @P2 FADD.FTZ R52, R53, R52 ;  /* 0x0000003435342221 */ /* 0x000fce0000010000 */
.L_x_8986:
[----:B------:R-:W-:Y:S05]  /*31b0*/  BSYNC B1 ;  /* 0x0000000000017941 */ /* 0x000fea0003800000 */
.L_x_8984:
[----:B------:R-:W-:Y:S04]  /*31c0*/  BSSY B1, `(.L_x_8987) ;  /* 0x000000c000017945 */ /* 0x000fe80003800000 */
[----:B------:R-:W-:Y:S05]  /*31d0*/  @P3 BRA `(.L_x_8988) ;  /* 0x0000000000103947 */ /* 0x000fea0003800000 */
[----:B------:R-:W-:Y:S01]  /*31e0*/  HFMA2.MMA R53, -RZ, RZ, 0, 0 ;  /* 0x00000000ff357435 */ /* 0x000fe200000001ff */
[----:B------:R-:W-:Y:S10]  /*31f0*/  @!P2 BRA `(.L_x_8989) ;  /* 0x000000000020a947 */ /* 0x000ff40003800000 */
[----:B-----5:R-:W-:Y:S01]  /*3200*/  HADD2.F32 R53, -RZ, R66.H1_H1 ;  /* 0x30000042ff357230 */ /* 0x020fe20000004100 */
[----:B------:R-:W-:Y:S06]  /*3210*/  BRA `(.L_x_8989) ;  /* 0x0000000000187947 */ /* 0x000fec0003800000 */
.L_x_8988:
[----:B------:R-:W2:Y:S01]  /*3220*/  LDL R54, [R1+0x134] ;  /* 0x0001340001367983 */ /* 0x000ea20000100800 */
[----:B-----5:R-:W-:-:S05]  /*3230*/  HADD2.F32 R53, -RZ, R62.H1_H1 ;  /* 0x3000003eff357230 */ /* 0x020fca0000004100 */
[----:B------:R-:W-:-:S04]  /*3240*/  FMUL.FTZ R53, R53, UR7 ;  /* 0x0000000735357c20 */ /* 0x000fc80008410000 */
[----:B--2---:R-:W-:Y:S01]  /*3250*/  FMUL.FTZ R53, R54, R53 ;  /* 0x0000003536357220 */ /* 0x004fe20000410000 */
[----:B------:R-:W-:-:S05]  /*3260*/  @P2 HADD2.F32 R54, -RZ, R66.H1_H1 ;  /* 0x30000042ff362230 */ /* 0x000fca0000004100 */
[----:B------:R-:W-:-:S07]  /*3270*/  @P2 FADD.FTZ R53, R54, R53 ;  /* 0x0000003536352221 */ /* 0x000fce0000010000 */
.L_x_8989:
[----:B------:R-:W-:Y:S05]  /*3280*/  BSYNC B1 ;  /* 0x0000000000017941 */ /* 0x000fea0003800000 */
.L_x_8987:
[----:B------:R-:W-:Y:S04]  /*3290*/  BSSY B1, `(.L_x_8990) ;  /* 0x000000c000017945 */ /* 0x000fe80003800000 */
[----:B------:R-:W-:Y:S05]  /*32a0*/  @P3 BRA `(.L_x_8991) ;  /* 0x0000000000103947 */ /* 0x000fea0003800000 */
[----:B------:R-:W-:Y:S01]  /*32b0*/  MOV R54, RZ ;  /* 0x000000ff00367202 */ /* 0x000fe20000000f00 */
[----:B------:R-:W-:Y:S06]  /*32c0*/  @!P2 BRA `(.L_x_8992) ;  /* 0x000000000020a947 */ /* 0x000fec0003800000 */
[----:B-----5:R-:W-:Y:S01]  /*32d0*/  HADD2.F32 R54, -RZ, R67.H0_H0 ;  /* 0x20000043ff367230 */ /* 0x020fe20000004100 */
[----:B------:R-:W-:Y:S06]  /*32e0*/  BRA `(.L_x_8992) ;  /* 0x0000000000187947 */ /* 0x000fec0003800000 */
.L_x_8991:
[----:B------:R-:W2:Y:S01]  /*32f0*/  LDL R55, [R1+0x130] ;  /* 0x0001300001377983 */ /* 0x000ea20000100800 */
[----:B-----5:R-:W-:-:S05]  /*3300*/  HADD2.F32 R54, -RZ, R63.H0_H0 ;  /* 0x2000003fff367230 */ /* 0x020fca0000004100 */
[----:B------:R-:W-:-:S04]  /*3310*/  FMUL.FTZ R54, R54, UR7 ;  /* 0x0000000736367c20 */ /* 0x000fc80008410000 */
[----:B--2---:R-:W-:Y:S01]  /*3320*/  FMUL.FTZ R54, R55, R54 ;  /* 0x0000003637367220 */ /* 0x004fe20000410000 */
[----:B------:R-:W-:-:S05]  /*3330*/  @P2 HADD2.F32 R55, -RZ, R67.H0_H0 ;  /* 0x20000043ff372230 */ /* 0x000fca0000004100 */
[----:B------:R-:W-:-:S07]  /*3340*/  @P2 FADD.FTZ R54, R55, R54 ;  /* 0x0000003637362221 */ /* 0x000fce0000010000 */
.L_x_8992:
[----:B------:R-:W-:Y:S05]  /*3350*/  BSYNC B1 ;  /* 0x0000000000017941 */ /* 0x000fea0003800000 */
.L_x_8990:
[----:B------:R-:W-:Y:S04]  /*3360*/  BSSY B1, `(.L_x_8993) ;  /* 0x000000c000017945 */ /* 0x000fe80003800000 */
[----:B------:R-:W-:Y:S05]  /*3370*/  @P3 BRA `(.L_x_8994) ;  /* 0x0000000000103947 */ /* 0x000fea0003800000 */
[----:B------:R-:W-:Y:S01]  /*3380*/  HFMA2.MMA R55, -RZ, RZ, 0, 0 ;  /* 0x00000000ff377435 */ /* 0x000fe200000001ff */
[----:B------:R-:W-:Y:S10]  /*3390*/  @!P2 BRA `(.L_x_8995) ;  /* 0x000000000020a947 */ /* 0x000ff40003800000 */
[----:B-----5:R-:W-:Y:S01]  /*33a0*/  HADD2.F32 R55, -RZ, R67.H1_H1 ;  /* 0x30000043ff377230 */ /* 0x020fe20000004100 */
[----:B------:R-:W-:Y:S06]  /*33b0*/  BRA `(.L_x_8995) ;  /* 0x0000000000187947 */ /* 0x000fec0003800000 */
.L_x_8994:
[----:B0-----:R-:W2:Y:S01]  /*33c0*/  LDL R68, [R1+0x12c] ;  /* 0x00012c0001447983 */ /* 0x001ea20000100800 */
[----:B-----5:R-:W-:-:S05]  /*33d0*/  HADD2.F32 R55, -RZ, R63.H1_H1 ;  /* 0x3000003fff377230 */ /* 0x020fca0000004100 */
[----:B------:R-:W-:-:S04]  /*33e0*/  FMUL.FTZ R55, R55, UR7 ;  /* 0x0000000737377c20 */ /* 0x000fc80008410000 */
[----:B--2---:R-:W-:Y:S01]  /*33f0*/  FMUL.FTZ R55, R68, R55 ;  /* 0x0000003744377220 */ /* 0x004fe20000410000 */
[----:B------:R-:W-:-:S05]  /*3400*/  @P2 HADD2.F32 R68, -RZ, R67.H1_H1 ;  /* 0x30000043ff442230 */ /* 0x000fca0000004100 */
[----:B------:R-:W-:-:S07]  /*3410*/  @P2 FADD.FTZ R55, R68, R55 ;  /* 0x0000003744372221 */ /* 0x000fce0000010000 */
.L_x_8995:
[----:B------:R-:W-:Y:S05]  /*3420*/  BSYNC B1 ;  /* 0x0000000000017941 */ /* 0x000fea0003800000 */
.L_x_8993:
        /* <DEDUP_REMOVED lines=9> */
.L_x_8971:
[----:B------:R-:W-:Y:S05]  /*34c0*/  BSYNC B0 ;  /* 0x0000000000007941 */ /* 0x000fea0003800000 */
.L_x_8970:
[----:B------:R-:W-:Y:S01]  /*34d0*/  LOP3.LUT P2, RZ, R3, 0x2000, RZ, 0xc0, !PT ;  /* 0x0000200003ff7812 */ /* 0x000fe2000784c0ff */
[----:B------:R-:W-:-:S12]  /*34e0*/  BSSY B0, `(.L_x_8996) ;  /* 0x000007c000007945 */ /* 0x000fd80003800000 */
[----:B------:R-:W-:Y:S05]  /*34f0*/  @!P2 BRA `(.L_x_8997) ;  /* 0x0000000400e8a947 */ /* 0x000fea0003800000 */
[----:B------:R-:W3:Y:S01]  /*3500*/  @P1 LDC.64 R56, c[0x0][0x220] ;  /* 0x00008800ff381b82 */ /* 0x000ee20000000a00 */
[----:B------:R-:W-:-:S04]  /*3510*/  ISETP.NE.U32.AND P2, PT, RZ, UR8, PT ;  /* 0x00000008ff007c0c */ /* 0x000fc8000bf45070 */
[----:B------:R-:W-:Y:S01]  /*3520*/  ISETP.NE.AND.EX P2, PT, RZ, UR9, PT, P2 ;  /* 0x00000009ff007c0c */ /* 0x000fe2000bf45320 */
[----:B---3--:R-:W-:-:S05]  /*3530*/  @P1 IMAD.WIDE.U32 R56, R142, 0x10, R56 ;  /* 0x000000108e381825 */ /* 0x008fca00078e0038 */
[----:B-----5:R3:W5:Y:S07]  /*3540*/  @P1 LDG.E.128 R60, desc[UR4][R56.64] ;  /* 0x00000004383c1981 */ /* 0x02076e000c1e1d00 */
[----:B---3--:R-:W3:Y:S02]  /*3550*/  @P2 LDC.64 R56, c[0x0][0x230] ;  /* 0x00008c00ff382b82 */ /* 0x008ee40000000a00 */
[----:B---3--:R-:W-:-:S05]  /*3560*/  @P2 IMAD.WIDE.U32 R56, R141, 0x10, R56 ;  /* 0x000000108d382825 */ /* 0x008fca00078e0038 */
[----:B------:R3:W5:Y:S01]  /*3570*/  @P2 LDG.E.128 R64, desc[UR4][R56.64] ;  /* 0x0000000438402981 */ /* 0x000762000c1e1d00 */
[----:B------:R-:W-:Y:S01]  /*3580*/  ISETP.GT.AND P3, PT, R140, RZ, PT ;  /* 0x000000ff8c00720c */ /* 0x000fe20003f64270 */
[----:B------:R-:W-:-:S12]  /*3590*/  BSSY B1, `(.L_x_8998) ;  /* 0x000000c000017945 */ /* 0x000fd80003800000 */
[----:B---3--:R-:W-:Y:S05]  /*35a0*/  @P3 BRA `(.L_x_8999) ;  /* 0x0000000000103947 */ /* 0x008fea0003800000 */
[----:B------:R-:W-:Y:S01]  /*35b0*/  MOV R56, RZ ;  /* 0x000000ff00387202 */ /* 0x000fe20000000f00 */
[----:B------:R-:W-:Y:S06]  /*35c0*/  @!P2 BRA `(.L_x_9000) ;  /* 0x000000000020a947 */ /* 0x000fec0003800000 */
[----:B-----5:R-:W-:Y:S01]  /*35d0*/  HADD2.F32 R56, -RZ, R64.H0_H0 ;  /* 0x20000040ff387230 */ /* 0x020fe20000004100 */
[----:B------:R-:W-:Y:S06]  /*35e0*/  BRA `(.L_x_9000) ;  /* 0x0000000000187947 */ /* 0x000fec0003800000 */
.L_x_8999:
[----:B------:R-:W3:Y:S01]  /*35f0*/  LDL R57, [R1+0x128] ;  /* 0x0001280001397983 */ /* 0x000ee20000100800 */
[----:B-----5:R-:W-:-:S05]  /*3600*/  HADD2.F32 R56, -RZ, R60.H0_H0 ;  /* 0x2000003cff387230 */ /* 0x020fca0000004100 */
[----:B------:R-:W-:-:S04]  /*3610*/  FMUL.FTZ R56, R56, UR7 ;  /* 0x0000000738387c20 */ /* 0x000fc80008410000 */
[----:B---3--:R-:W-:Y:S01]  /*3620*/  FMUL.FTZ R56, R57, R56 ;  /* 0x0000003839387220 */ /* 0x008fe20000410000 */
[----:B------:R-:W-:-:S05]  /*3630*/  @P2 HADD2.F32 R57, -RZ, R64.H0_H0 ;  /* 0x20000040ff392230 */ /* 0x000fca0000004100 */
[----:B------:R-:W-:-:S07]  /*3640*/  @P2 FADD.FTZ R56, R57, R56 ;  /* 0x0000003839382221 */ /* 0x000fce0000010000 */
.L_x_9000:
[----:B------:R-:W-:Y:S05]  /*3650*/  BSYNC B1 ;  /* 0x0000000000017941 */ /* 0x000fea0003800000 */
.L_x_8998:
[----:B------:R-:W-:Y:S04]  /*3660*/  BSSY B1, `(.L_x_9001) ;  /* 0x000000c000017945 */ /* 0x000fe80003800000 */
[----:B------:R-:W-:Y:S05]  /*3670*/  @P3 BRA `(.L_x_9002) ;  /* 0x0000000000103947 */ /* 0x000fea0003800000 */
[----:B------:R-:W-:Y:S01]  /*3680*/  HFMA2.MMA R57, -RZ, RZ, 0, 0 ;  /* 0x00000000ff397435 */ /* 0x000fe200000001ff */
[----:B------:R-:W-:Y:S10]  /*3690*/  @!P2 BRA `(.L_x_9003) ;  /* 0x000000000020a947 */ /* 0x000ff40003800000 */
[----:B-----5:R-:W-:Y:S01]  /*36a0*/  HADD2.F32 R57, -RZ, R64.H1_H1 ;  /* 0x30000040ff397230 */ /* 0x020fe20000004100 */
[----:B------:R-:W-:Y:S06]  /*36b0*/  BRA `(.L_x_9003) ;  /* 0x0000000000187947 */ /* 0x000fec0003800000 */
.L_x_9002:
[----:B------:R-:W3:Y:S01]  /*36c0*/  LDL R58, [R1+0x124] ;  /* 0x00012400013a7983 */ /* 0x000ee20000100800 */
[----:B-----5:R-:W-:-:S05]  /*36d0*/  HADD2.F32 R57, -RZ, R60.H1_H1 ;  /* 0x3000003cff397230 */ /* 0x020fca0000004100 */
[----:B------:R-:W-:-:S04]  /*36e0*/  FMUL.FTZ R57, R57, UR7 ;  /* 0x0000000739397c20 */ /* 0x000fc80008410000 */
[----:B---3--:R-:W-:Y:S01]  /*36f0*/  FMUL.FTZ R57, R58, R57 ;  /* 0x000000393a397220 */ /* 0x008fe20000410000 */
[----:B------:R-:W-:-:S05]  /*3700*/  @P2 HADD2.F32 R58, -RZ, R64.H1_H1 ;  /* 0x30000040ff3a2230 */ /* 0x000fca0000004100 */
[----:B------:R-:W-:-:S07]  /*3710*/  @P2 FADD.FTZ R57, R58, R57 ;  /* 0x000000393a392221 */ /* 0x000fce0000010000 */
.L_x_9003:
[----:B------:R-:W-:Y:S05]  /*3720*/  BSYNC B1 ;  /* 0x0000000000017941 */ /* 0x000fea0003800000 */
.L_x_9001:
[----:B------:R-:W-:Y:S04]  /*3730*/  BSSY B1, `(.L_x_9004) ;  /* 0x000000c000017945 */ /* 0x000fe80003800000 */
[----:B------:R-:W-:Y:S05]  /*3740*/  @P3 BRA `(.L_x_9005) ;  /* 0x0000000000103947 */ /* 0x000fea0003800000 */
[----:B------:R-:W-:Y:S01]  /*3750*/  MOV R58, RZ ;  /* 0x000000ff003a7202 */ /* 0x000fe20000000f00 */
[----:B------:R-:W-:Y:S06]  /*3760*/  @!P2 BRA `(.L_x_9006) ;  /* 0x000000000020a947 */ /* 0x000fec0003800000 */
[----:B-----5:R-:W-:Y:S01]  /*3770*/  HADD2.F32 R58, -RZ, R65.H0_H0 ;  /* 0x20000041ff3a7230 */ /* 0x020fe20000004100 */
[----:B------:R-:W-:Y:S06]  /*3780*/  BRA `(.L_x_9006) ;  /* 0x0000000000187947 */ /* 0x000fec0003800000 */
.L_x_9005:
[----:B------:R-:W3:Y:S01]  /*3790*/  LDL R59, [R1+0x120] ;  /* 0x00012000013b7983 */ /* 0x000ee20000100800 */
[----:B-----5:R-:W-:-:S05]  /*37a0*/  HADD2.F32 R58, -RZ, R61.H0_H0 ;  /* 0x2000003dff3a7230 */ /* 0x020fca0000004100 */
[----:B------:R-:W-:-:S04]  /*37b0*/  FMUL.FTZ R58, R58, UR7 ;  /* 0x000000073a3a7c20 */ /* 0x000fc80008410000 */
[----:B---3--:R-:W-:Y:S01]  /*37c0*/  FMUL.FTZ R58, R59, R58 ;  /* 0x0000003a3b3a7220 */ /* 0x008fe20000410000 */
[----:B------:R-:W-:-:S05]  /*37d0*/  @P2 HADD2.F32 R59, -RZ, R65.H0_H0 ;  /* 0x20000041ff3b2230 */ /* 0x000fca0000004100 */
[----:B------:R-:W-:-:S07]  /*37e0*/  @P2 FADD.FTZ R58, R59, R58 ;  /* 0x0000003a3b3a2221 */ /* 0x000fce0000010000 */
.L_x_9006:
[----:B------:R-:W-:Y:S05]  /*37f0*/  BSYNC B1 ;  /* 0x0000000000017941 */ /* 0x000fea0003800000 */
.L_x_9004:
[----:B------:R-:W-:Y:S04]  /*3800*/  BSSY B1, `(.L_x_9007) ;  /* 0x000000c000017945 */ /* 0x000fe80003800000 */
[----:B------:R-:W-:Y:S05]  /*3810*/  @P3 BRA `(.L_x_9008) ;  /* 0x0000000000103947 */ /* 0x000fea0003800000 */
[----:B------:R-:W-:Y:S01]  /*3820*/  HFMA2.MMA R59, -RZ, RZ, 0, 0 ;  /* 0x00000000ff3b7435 */ /* 0x000fe200000001ff */
[----:B------:R-:W-:Y:S10]  /*3830*/  @!P2 BRA `(.L_x_9009) ;  /* 0x000000000020a947 */ /* 0x000ff40003800000 */
[----:B-----5:R-:W-:Y:S01]  /*3840*/  HADD2.F32 R59, -RZ, R65.H1_H1 ;  /* 0x30000041ff3b7230 */ /* 0x020fe20000004100 */
[----:B------:R-:W-:Y:S06]  /*3850*/  BRA `(.L_x_9009) ;  /* 0x0000000000187947 */ /* 0x000fec0003800000 */
.L_x_9008:
[----:B0-2---:R-:W2:Y:S01]  /*3860*/  LDL R68, [R1+0x11c] ;  /* 0x00011c0001447983 */ /* 0x005ea20000100800 */
[----:B-----5:R-:W-:-:S05]  /*3870*/  HADD2.F32 R59, -RZ, R61.H1_H1 ;  /* 0x3000003dff3b7230 */ /* 0x020fca0000004100 */
[----:B------:R-:W-:-:S04]  /*3880*/  FMUL.FTZ R59, R59, UR7 ;  /* 0x000000073b3b7c20 */ /* 0x000fc80008410000 */
[----:B--2---:R-:W-:Y:S01]  /*3890*/  FMUL.FTZ R59, R68, R59 ;  /* 0x0000003b443b7220 */ /* 0x004fe20000410000 */
[----:B------:R-:W-:-:S05]  /*38a0*/  @P2 HADD2.F32 R68, -RZ, R65.H1_H1 ;  /* 0x30000041ff442230 */ /* 0x000fca0000004100 */
[----:B------:R-:W-:-:S07]  /*38b0*/  @P2 FADD.FTZ R59, R68, R59 ;  /* 0x0000003b443b2221 */ /* 0x000fce0000010000 */
.L_x_9009:
[----:B------:R-:W-:Y:S05]  /*38c0*/  BSYNC B1 ;  /* 0x0000000000017941 */ /* 0x000fea0003800000 */
.L_x_9007:
[----:B------:R-:W-:Y:S04]  /*38d0*/  BSSY B1, `(.L_x_9010) ;  /* 0x000000c000017945 */ /* 0x000fe80003800000 */
[----:B------:R-:W-:Y:S05]  /*38e0*/  @P3 BRA `(.L_x_9011) ;  /* 0x0000000000103947 */ /* 0x000fea0003800000 */
[----:B------:R-:W-:Y:S01]  /*38f0*/  MOV R72, RZ ;  /* 0x000000ff00487202 */ /* 0x000fe20000000f00 */
[----:B------:R-:W-:Y:S06]  /*3900*/  @!P2 BRA `(.L_x_9012) ;  /* 0x000000000020a947 */ /* 0x000fec0003800000 */
[----:B-----5:R-:W-:Y:S01]  /*3910*/  HADD2.F32 R72, -RZ, R66.H0_H0 ;  /* 0x20000042ff487230 */ /* 0x020fe20000004100 */
[----:B------:R-:W-:Y:S06]  /*3920*/  BRA `(.L_x_9012) ;  /* 0x0000000000187947 */ /* 0x000fec0003800000 */
.L_x_9011:
[----:B0-2---:R-:W2:Y:S01]  /*3930*/  LDL R69, [R1+0x118] ;  /* 0x0001180001457983 */ /* 0x005ea20000100800 */
[----:B-----5:R-:W-:-:S05]  /*3940*/  HADD2.F32 R68, -RZ, R62.H0_H0 ;  /* 0x2000003eff447230 */ /* 0x020fca0000004100 */
[----:B------:R-:W-:-:S04]  /*3950*/  FMUL.FTZ R68, R68, UR7 ;  /* 0x0000000744447c20 */ /* 0x000fc80008410000 */
[----:B--2---:R-:W-:Y:S01]  /*3960*/  FMUL.FTZ R72, R69, R68 ;  /* 0x0000004445487220 */ /* 0x004fe20000410000 */
[----:B------:R-:W-:-:S05]  /*3970*/  @P2 HADD2.F32 R68, -RZ, R66.H0_H0 ;  /* 0x20000042ff442230 */ /* 0x000fca0000004100 */
[----:B------:R-:W-:-:S07]  /*3980*/  @P2 FADD.FTZ R72, R68, R72 ;  /* 0x0000004844482221 */ /* 0x000fce0000010000 */
.L_x_9012:
[----:B------:R-:W-:Y:S05]  /*3990*/  BSYNC B1 ;  /* 0x0000000000017941 */ /* 0x000fea0003800000 */
.L_x_9010:
[----:B------:R-:W-:Y:S04]  /*39a0*/  BSSY B1, `(.L_x_9013) ;  /* 0x000000c000017945 */ /* 0x000fe80003800000 */
[----:B------:R-:W-:Y:S05]  /*39b0*/  @P3 BRA `(.L_x_9014) ;  /* 0x0000000000103947 */ /* 0x000fea0003800000 */
[----:B------:R-:W-:Y:S01]  /*39c0*/  HFMA2.MMA R73, -RZ, RZ, 0, 0 ;  /* 0x00000000ff497435 */ /* 0x000fe200000001ff */
[----:B------:R-:W-:Y:S10]  /*39d0*/  @!P2 BRA `(.L_x_9015) ;  /* 0x000000000020a947 */ /* 0x000ff40003800000 */
[----:B-----5:R-:W-:Y:S01]  /*39e0*/  HADD2.F32 R73, -RZ, R66.H1_H1 ;  /* 0x30000042ff497230 */ /* 0x020fe20000004100 */
[----:B------:R-:W-:Y:S06]  /*39f0*/  BRA `(.L_x_9015) ;  /* 0x0000000000187947 */ /* 0x000fec0003800000 */
.L_x_9014:
[----:B0-2---:R-:W2:Y:S01]  /*3a00*/  LDL R69, [R1+0x114] ;  /* 0x0001140001457983 */ /* 0x005ea20000100800 */
[----:B-----5:R-:W-:-:S05]  /*3a10*/  HADD2.F32 R68, -RZ, R62.H1_H1 ;  /* 0x3000003eff447230 */ /* 0x020fca0000004100 */
[----:B------:R-:W-:-:S04]  /*3a20*/  FMUL.FTZ R68, R68, UR7 ;  /* 0x0000000744447c20 */ /* 0x000fc80008410000 */
[----:B--2---:R-:W-:Y:S01]  /*3a30*/  FMUL.FTZ R73, R69, R68 ;  /* 0x0000004445497220 */ /* 0x004fe20000410000 */
[----:B------:R-:W-:-:S05]  /*3a40*/  @P2 HADD2.F32 R68, -RZ, R66.H1_H1 ;  /* 0x30000042ff442230 */ /* 0x000fca0000004100 */
[----:B------:R-:W-:-:S07]  /*3a50*/  @P2 FADD.FTZ R73, R68, R73 ;  /* 0x0000004944492221 */ /* 0x000fce0000010000 */
.L_x_9015:
[----:B------:R-:W-:Y:S05]  /*3a60*/  BSYNC B1 ;  /* 0x0000000000017941 */ /* 0x000fea0003800000 */
.L_x_9013:
[----:B------:R-:W-:Y:S04]  /*3a70*/  BSSY B1, `(.L_x_9016) ;  /* 0x000000c000017945 */ /* 0x000fe80003800000 */
[----:B------:R-:W-:Y:S05]  /*3a80*/  @P3 BRA `(.L_x_9017) ;  /* 0x0000000000103947 */ /* 0x000fea0003800000 */
[----:B------:R-:W-:Y:S01]  /*3a90*/  MOV R74, RZ ;  /* 0x000000ff004a7202 */ /* 0x000fe20000000f00 */
[----:B------:R-:W-:Y:S06]  /*3aa0*/  @!P2 BRA `(.L_x_9018) ;  /* 0x000000000020a947 */ /* 0x000fec0003800000 */
[----:B-----5:R-:W-:Y:S01]  /*3ab0*/  HADD2.F32 R74, -RZ, R67.H0_H0 ;  /* 0x20000043ff4a7230 */ /* 0x020fe20000004100 */
[----:B------:R-:W-:Y:S06]  /*3ac0*/  BRA `(.L_x_9018) ;  /* 0x0000000000187947 */ /* 0x000fec0003800000 */
.L_x_9017:
[----:B0-2---:R-:W2:Y:S01]  /*3ad0*/  LDL R69, [R1+0x110] ;  /* 0x0001100001457983 */ /* 0x005ea20000100800 */
[----:B-----5:R-:W-:-:S05]  /*3ae0*/  HADD2.F32 R68, -RZ, R63.H0_H0 ;  /* 0x2000003fff447230 */ /* 0x020fca0000004100 */
[----:B------:R-:W-:-:S04]  /*3af0*/  FMUL.FTZ R68, R68, UR7 ;  /* 0x0000000744447c20 */ /* 0x000fc80008410000 */
[----:B--2---:R-:W-:Y:S01]  /*3b00*/  FMUL.FTZ R74, R69, R68 ;  /* 0x00000044454a7220 */ /* 0x004fe20000410000 */
[----:B------:R-:W-:-:S05]  /*3b10*/  @P2 HADD2.F32 R68, -RZ, R67.H0_H0 ;  /* 0x20000043ff442230 */ /* 0x000fca0000004100 */
[----:B------:R-:W-:-:S07]  /*3b20*/  @P2 FADD.FTZ R74, R68, R74 ;  /* 0x0000004a444a2221 */ /* 0x000fce0000010000 */
.L_x_9018:
[----:B------:R-:W-:Y:S05]  /*3b30*/  BSYNC B1 ;  /* 0x0000000000017941 */ /* 0x000fea0003800000 */
.L_x_9016:
[----:B------:R-:W-:Y:S04]  /*3b40*/  BSSY B1, `(.L_x_9019) ;  /* 0x000000c000017945 */ /* 0x000fe80003800000 */
[----:B------:R-:W-:Y:S05]  /*3b50*/  @P3 BRA `(.L_x_9020) ;  /* 0x0000000000103947 */ /* 0x000fea0003800000 */
[----:B------:R-:W-:Y:S01]  /*3b60*/  HFMA2.MMA R75, -RZ, RZ, 0, 0 ;  /* 0x00000000ff4b7435 */ /* 0x000fe200000001ff */
[----:B------:R-:W-:Y:S10]  /*3b70*/  @!P2 BRA `(.L_x_9021) ;  /* 0x000000000020a947 */ /* 0x000ff40003800000 */
[----:B-----5:R-:W-:Y:S01]  /*3b80*/  HADD2.F32 R75, -RZ, R67.H1_H1 ;  /* 0x30000043ff4b7230 */ /* 0x020fe20000004100 */
[----:B------:R-:W-:Y:S06]  /*3b90*/  BRA `(.L_x_9021) ;  /* 0x0000000000187947 */ /* 0x000fec0003800000 */
.L_x_9020:
[----:B0-2---:R-:W2:Y:S01]  /*3ba0*/  LDL R69, [R1+0x10c] ;  /* 0x00010c0001457983 */ /* 0x005ea20000100800 */
[----:B-----5:R-:W-:-:S05]  /*3bb0*/  HADD2.F32 R68, -RZ, R63.H1_H1 ;  /* 0x3000003fff447230 */ /* 0x020fca0000004100 */
[----:B------:R-:W-:-:S04]  /*3bc0*/  FMUL.FTZ R68, R68, UR7 ;  /* 0x0000000744447c20 */ /* 0x000fc80008410000 */
[----:B--2---:R-:W-:Y:S01]  /*3bd0*/  FMUL.FTZ R75, R69, R68 ;  /* 0x00000044454b7220 */ /* 0x004fe20000410000 */
[----:B------:R-:W-:-:S05]  /*3be0*/  @P2 HADD2.F32 R68, -RZ, R67.H1_H1 ;  /* 0x30000043ff442230 */ /* 0x000fca0000004100 */
[----:B------:R-:W-:-:S07]  /*3bf0*/  @P2 FADD.FTZ R75, R68, R75 ;  /* 0x0000004b444b2221 */ /* 0x000fce0000010000 */
.L_x_9021:
[----:B------:R-:W-:Y:S05]  /*3c00*/  BSYNC B1 ;  /* 0x0000000000017941 */ /* 0x000fea0003800000 */
.L_x_9019:
[----:B0-2---:R-:W0:Y:S01]  /*3c10*/  LDC.64 R132, c[0x0][0x238] ;  /* 0x00008e00ff847b82 */ /* 0x005e220000000a00 */
        /* <DEDUP_REMOVED lines=8> */
.L_x_8997:
[----:B------:R-:W-:Y:S05]  /*3ca0*/  BSYNC B0 ;  /* 0x0000000000007941 */ /* 0x000fea0003800000 */
.L_x_8996:
[----:B------:R-:W-:Y:S01]  /*3cb0*/  LOP3.LUT P2, RZ, R3, 0x1000, RZ, 0xc0, !PT ;  /* 0x0000100003ff7812 */ /* 0x000fe2000784c0ff */
[----:B------:R-:W-:-:S12]  /*3cc0*/  BSSY B0, `(.L_x_9022) ;  /* 0x000007c000007945 */ /* 0x000fd80003800000 */
[----:B------:R-:W-:Y:S05]  /*3cd0*/  @!P2 BRA `(.L_x_9023) ;  /* 0x0000000400e8a947 */ /* 0x000fea0003800000 */
[----:B0-23--:R-:W0:Y:S01]  /*3ce0*/  @P1 LDC.64 R68, c[0x0][0x220] ;  /* 0x00008800ff441b82 */ /* 0x00de220000000a00 */
        /* <DEDUP_REMOVED lines=10> */
[----:B-1----:R-:W-:Y:S01]  /*3d90*/  MOV R76, RZ ;  /* 0x000000ff004c7202 */ /* 0x002fe20000000f00 */
[----:B------:R-:W-:Y:S06]  /*3da0*/  @!P2 BRA `(.L_x_9026) ;  /* 0x000000000020a947 */ /* 0x000fec0003800000 */
[----:B-----5:R-:W-:Y:S01]  /*3db0*/  HADD2.F32 R76, -RZ, R64.H0_H0 ;  /* 0x20000040ff4c7230 */ /* 0x020fe20000004100 */
[----:B------:R-:W-:Y:S06]  /*3dc0*/  BRA `(.L_x_9026) ;  /* 0x0000000000187947 */ /* 0x000fec0003800000 */
.L_x_9025:
[----:B------:R-:W1:Y:S01]  /*3dd0*/  LDL R69, [R1+0x108] ;  /* 0x0001080001457983 */ /* 0x000e620000100800 */
[----:B-----5:R-:W-:-:S05]  /*3de0*/  HADD2.F32 R68, -RZ, R60.H0_H0 ;  /* 0x2000003cff447230 */ /* 0x020fca0000004100 */
[----:B------:R-:W-:-:S04]  /*3df0*/  FMUL.FTZ R68, R68, UR7 ;  /* 0x0000000744447c20 */ /* 0x000fc80008410000 */
[----:B-1----:R-:W-:Y:S01]  /*3e00*/  FMUL.FTZ R76, R69, R68 ;  /* 0x00000044454c7220 */ /* 0x002fe20000410000 */
[----:B------:R-:W-:-:S05]  /*3e10*/  @P2 HADD2.F32 R68, -RZ, R64.H0_H0 ;  /* 0x20000040ff442230 */ /* 0x000fca0000004100 */
[----:B------:R-:W-:-:S07]  /*3e20*/  @P2 FADD.FTZ R76, R68, R76 ;  /* 0x0000004c444c2221 */ /* 0x000fce0000010000 */
.L_x_9026:
[----:B------:R-:W-:Y:S05]  /*3e30*/  BSYNC B1 ;  /* 0x0000000000017941 */ /* 0x000fea0003800000 */
.L_x_9024:
[----:B------:R-:W-:Y:S04]  /*3e40*/  BSSY B1, `(.L_x_9027) ;  /* 0x000000c000017945 */ /* 0x000fe80003800000 */
[----:B------:R-:W-:Y:S05]  /*3e50*/  @P3 BRA `(.L_x_9028) ;  /* 0x0000000000103947 */ /* 0x000fea0003800000 */
[----:B------:R-:W-:Y:S01]  /*3e60*/  HFMA2.MMA R77, -RZ, RZ, 0, 0 ;  /* 0x00000000ff4d7435 */ /* 0x000fe200000001ff */
[----:B------:R-:W-:Y:S10]  /*3e70*/  @!P2 BRA `(.L_x_9029) ;  /* 0x000000000020a947 */ /* 0x000ff40003800000 */
[----:B-----5:R-:W-:Y:S01]  /*3e80*/  HADD2.F32 R77, -RZ, R64.H1_H1 ;  /* 0x30000040ff4d7230 */ /* 0x020fe20000004100 */
[----:B------:R-:W-:Y:S06]  /*3e90*/  BRA `(.L_x_9029) ;  /* 0x0000000000187947 */ /* 0x000fec0003800000 */
.L_x_9028:
[----:B------:R-:W2:Y:S01]  /*3ea0*/  LDL R69, [R1+0x104] ;  /* 0x0001040001457983 */ /* 0x000ea20000100800 */
[----:B-----5:R-:W-:-:S05]  /*3eb0*/  HADD2.F32 R68, -RZ, R60.H1_H1 ;  /* 0x3000003cff447230 */ /* 0x020fca0000004100 */
[----:B------:R-:W-:-:S04]  /*3ec0*/  FMUL.FTZ R68, R68, UR7 ;  /* 0x0000000744447c20 */ /* 0x000fc80008410000 */
[----:B--2---:R-:W-:Y:S01]  /*3ed0*/  FMUL.FTZ R77, R69, R68 ;  /* 0x00000044454d7220 */ /* 0x004fe20000410000 */
[----:B------:R-:W-:-:S05]  /*3ee0*/  @P2 HADD2.F32 R68, -RZ, R64.H1_H1 ;  /* 0x30000040ff442230 */ /* 0x000fca0000004100 */
[----:B------:R-:W-:-:S07]  /*3ef0*/  @P2 FADD.FTZ R77, R68, R77 ;  /* 0x0000004d444d2221 */ /* 0x000fce0000010000 */
.L_x_9029:
[----:B------:R-:W-:Y:S05]  /*3f00*/  BSYNC B1 ;  /* 0x0000000000017941 */ /* 0x000fea0003800000 */
.L_x_9027:
[----:B------:R-:W-:Y:S04]  /*3f10*/  BSSY B1, `(.L_x_9030) ;  /* 0x000000c000017945 */ /* 0x000fe80003800000 */
[----:B------:R-:W-:Y:S05]  /*3f20*/  @P3 BRA `(.L_x_9031) ;  /* 0x0000000000103947 */ /* 0x000fea0003800000 */
[----:B------:R-:W-:Y:S01]  /*3f30*/  MOV R78, RZ ;  /* 0x000000ff004e7202 */ /* 0x000fe20000000f00 */
[----:B------:R-:W-:Y:S06]  /*3f40*/  @!P2 BRA `(.L_x_9032) ;  /* 0x000000000020a947 */ /* 0x000fec0003800000 */
[----:B-----5:R-:W-:Y:S01]  /*3f50*/  HADD2.F32 R78, -RZ, R65.H0_H0 ;  /* 0x20000041ff4e7230 */ /* 0x020fe20000004100 */
[----:B------:R-:W-:Y:S06]  /*3f60*/  BRA `(.L_x_9032) ;  /* 0x0000000000187947 */ /* 0x000fec0003800000 */
.L_x_9031:
[----:B------:R-:W2:Y:S01]  /*3f70*/  LDL R69, [R1+0x100] ;  /* 0x0001000001457983 */ /* 0x000ea20000100800 */
[----:B-----5:R-:W-:-:S05]  /*3f80*/  HADD2.F32 R68, -RZ, R61.H0_H0 ;  /* 0x2000003dff447230 */ /* 0x020fca0000004100 */
[----:B------:R-:W-:-:S04]  /*3f90*/  FMUL.FTZ R68, R68, UR7 ;  /* 0x0000000744447c20 */ /* 0x000fc80008410000 */
[----:B--2---:R-:W-:Y:S01]  /*3fa0*/  FMUL.FTZ R78, R69, R68 ;  /* 0x00000044454e7220 */ /* 0x004fe20000410000 */
[----:B------:R-:W-:-:S05]  /*3fb0*/  @P2 HADD2.F32 R68, -RZ, R65.H0_H0 ;  /* 0x20000041ff442230 */ /* 0x000fca0000004100 */
[----:B------:R-:W-:-:S07]  /*3fc0*/  @P2 FADD.FTZ R78, R68, R78 ;  /* 0x0000004e444e2221 */ /* 0x000fce0000010000 */
.L_x_9032:
[----:B------:R-:W-:Y:S05]  /*3fd0*/  BSYNC B1 ;  /* 0x0000000000017941 */ /* 0x000fea0003800000 */
.L_x_9030:
[----:B------:R-:W-:Y:S04]  /*3fe0*/  BSSY B1, `(.L_x_9033) ;  /* 0x000000c000017945 */ /* 0x000fe80003800000 */
[----:B------:R-:W-:Y:S05]  /*3ff0*/  @P3 BRA `(.L_x_9034) ;  /* 0x0000000000103947 */ /* 0x000fea0003800000 */
[----:B------:R-:W-:Y:S01]  /*4000*/  HFMA2.MMA R79, -RZ, RZ, 0, 0 ;  /* 0x00000000ff4f7435 */ /* 0x000fe200000001ff */
[----:B------:R-:W-:Y:S10]  /*4010*/  @!P2 BRA `(.L_x_9035) ;  /* 0x000000000020a947 */ /* 0x000ff40003800000 */
[----:B-----5:R-:W-:Y:S01]  /*4020*/  HADD2.F32 R79, -RZ, R65.H1_H1 ;  /* 0x30000041ff4f7230 */ /* 0x020fe20000004100 */
[----:B------:R-:W-:Y:S06]  /*4030*/  BRA `(.L_x_9035) ;  /* 0x0000000000187947 */ /* 0x000fec0003800000 */
.L_x_9034:
[----:B------:R-:W2:Y:S01]  /*4040*/  LDL R69, [R1+0xfc] ;  /* 0x0000fc0001457983 */ /* 0x000ea20000100800 */
[----:B-----5:R-:W-:-:S05]  /*4050*/  HADD2.F32 R68, -RZ, R61.H1_H1 ;  /* 0x3000003dff447230 */ /* 0x020fca0000004100 */
[----:B------:R-:W-:-:S04]  /*4060*/  FMUL.FTZ R68, R68, UR7 ;  /* 0x0000000744447c20 */ /* 0x000fc80008410000 */
[----:B--2---:R-:W-:Y:S01]  /*4070*/  FMUL.FTZ R79, R69, R68 ;  /* 0x00000044454f7220 */ /* 0x004fe20000410000 */
[----:B------:R-:W-:-:S05]  /*4080*/  @P2 HADD2.F32 R68, -RZ, R65.H1_H1 ;  /* 0x30000041ff442230 */ /* 0x000fca0000004100 */
[----:B------:R-:W-:-:S07]  /*4090*/  @P2 FADD.FTZ R79, R68, R79 ;  /* 0x0000004f444f2221 */ /* 0x000fce0000010000 */
.L_x_9035:
[----:B------:R-:W-:Y:S05]  /*40a0*/  BSYNC B1 ;  /* 0x0000000000017941 */ /* 0x000fea0003800000 */
.L_x_9033:
[----:B------:R-:W-:Y:S04]  /*40b0*/  BSSY B1, `(.L_x_9036) ;  /* 0x000000c000017945 */ /* 0x000fe80003800000 */
[----:B------:R-:W-:Y:S05]  /*40c0*/  @P3 BRA `(.L_x_9037) ;  /* 0x0000000000103947 */ /* 0x000fea0003800000 */
[----:B------:R-:W-:Y:S01]  /*40d0*/  MOV R80, RZ ;  /* 0x000000ff00507202 */ /* 0x000fe20000000f00 */
[----:B------:R-:W-:Y:S06]  /*40e0*/  @!P2 BRA `(.L_x_9038) ;  /* 0x000000000020a947 */ /* 0x000fec0003800000 */
[----:B-----5:R-:W-:Y:S01]  /*40f0*/  HADD2.F32 R80, -RZ, R66.H0_H0 ;  /* 0x20000042ff507230 */ /* 0x020fe20000004100 */
[----:B------:R-:W-:Y:S06]  /*4100*/  BRA `(.L_x_9038) ;  /* 0x0000000000187947 */ /* 0x000fec0003800000 */
.L_x_9037:
[----:B------:R-:W2:Y:S01]  /*4110*/  LDL R69, [R1+0xf8] ;  /* 0x0000f80001457983 */ /* 0x000ea20000100800 */
[----:B-----5:R-:W-:-:S05]  /*4120*/  HADD2.F32 R68, -RZ, R62.H0_H0 ;  /* 0x2000003eff447230 */ /* 0x020fca0000004100 */
[----:B------:R-:W-:-:S04]  /*4130*/  FMUL.FTZ R68, R68, UR7 ;  /* 0x0000000744447c20 */ /* 0x000fc80008410000 */
[----:B--2---:R-:W-:Y:S01]  /*4140*/  FMUL.FTZ R80, R69, R68 ;  /* 0x0000004445507220 */ /* 0x004fe20000410000 */
[----:B------:R-:W-:-:S05]  /*4150*/  @P2 HADD2.F32 R68, -RZ, R66.H0_H0 ;  /* 0x20000042ff442230 */ /* 0x000fca0000004100 */
[----:B------:R-:W-:-:S07]  /*4160*/  @P2 FADD.FTZ R80, R68, R80 ;  /* 0x0000005044502221 */ /* 0x000fce0000010000 */
.L_x_9038:
[----:B------:R-:W-:Y:S05]  /*4170*/  BSYNC B1 ;  /* 0x0000000000017941 */ /* 0x000fea0003800000 */
.L_x_9036:
[----:B------:R-:W-:Y:S04]  /*4180*/  BSSY B1, `(.L_x_9039) ;  /* 0x000000c000017945 */ /* 0x000fe80003800000 */
[----:B------:R-:W-:Y:S05]  /*4190*/  @P3 BRA `(.L_x_9040) ;  /* 0x0000000000103947 */ /* 0x000fea0003800000 */
[----:B------:R-:W-:Y:S01]  /*41a0*/  HFMA2.MMA R81, -RZ, RZ, 0, 0 ;  /* 0x00000000ff517435 */ /* 0x000fe200000001ff */
[----:B------:R-:W-:Y:S10]  /*41b0*/  @!P2 BRA `(.L_x_9041) ;  /* 0x000000000020a947 */ /* 0x000ff40003800000 */
[----:B-----5:R-:W-:Y:S01]  /*41c0*/  HADD2.F32 R81, -RZ, R66.H1_H1 ;  /* 0x30000042ff517230 */ /* 0x020fe20000004100 */
[----:B------:R-:W-:Y:S06]  /*41d0*/  BRA `(.L_x_9041) ;  /* 0x0000000000187947 */ /* 0x000fec0003800000 */
.L_x_9040:
[----:B------:R-:W2:Y:S01]  /*41e0*/  LDL R69, [R1+0xf4] ;  /* 0x0000f40001457983 */ /* 0x000ea20000100800 */
[----:B-----5:R-:W-:-:S05]  /*41f0*/  HADD2.F32 R68, -RZ, R62.H1_H1 ;  /* 0x3000003eff447230 */ /* 0x020fca0000004100 */
[----:B------:R-:W-:-:S04]  /*4200*/  FMUL.FTZ R68, R68, UR7 ;  /* 0x0000000744447c20 */ /* 0x000fc80008410000 */
[----:B--2---:R-:W-:Y:S01]  /*4210*/  FMUL.FTZ R81, R69, R68 ;  /* 0x0000004445517220 */ /* 0x004fe20000410000 */
[----:B------:R-:W-:-:S05]  /*4220*/  @P2 HADD2.F32 R68, -RZ, R66.H1_H1 ;  /* 0x30000042ff442230 */ /* 0x000fca0000004100 */
[----:B------:R-:W-:-:S07]  /*4230*/  @P2 FADD.FTZ R81, R68, R81 ;  /* 0x0000005144512221 */ /* 0x000fce0000010000 */
.L_x_9041:
[----:B------:R-:W-:Y:S05]  /*4240*/  BSYNC B1 ;  /* 0x0000000000017941 */ /* 0x000fea0003800000 */
.L_x_9039:
[----:B------:R-:W-:Y:S04]  /*4250*/  BSSY B1, `(.L_x_9042) ;  /* 0x000000c000017945 */ /* 0x000fe80003800000 */
[----:B------:R-:W-:Y:S05]  /*4260*/  @P3 BRA `(.L_x_9043) ;  /* 0x0000000000103947 */ /* 0x000fea0003800000 */
[----:B------:R-:W-:Y:S01]  /*4270*/  MOV R82, RZ ;  /* 0x000000ff00527202 */ /* 0x000fe20000000f00 */
[----:B------:R-:W-:Y:S06]  /*4280*/  @!P2 BRA `(.L_x_9044) ;  /* 0x000000000020a947 */ /* 0x000fec0003800000 */
[----:B-----5:R-:W-:Y:S01]  /*4290*/  HADD2.F32 R82, -RZ, R67.H0_H0 ;  /* 0x20000043ff527230 */ /* 0x020fe20000004100 */
[----:B------:R-:W-:Y:S06]  /*42a0*/  BRA `(.L_x_9044) ;  /* 0x0000000000187947 */ /* 0x000fec0003800000 */
.L_x_9043:
[----:B------:R-:W2:Y:S01]  /*42b0*/  LDL R69, [R1+0xf0] ;  /* 0x0000f00001457983 */ /* 0x000ea20000100800 */
[----:B-----5:R-:W-:-:S05]  /*42c0*/  HADD2.F32 R68, -RZ, R63.H0_H0 ;  /* 0x2000003fff447230 */ /* 0x020fca0000004100 */
[----:B------:R-:W-:-:S04]  /*42d0*/  FMUL.FTZ R68, R68, UR7 ;  /* 0x0000000744447c20 */ /* 0x000fc80008410000 */
[----:B--2---:R-:W-:Y:S01]  /*42e0*/  FMUL.FTZ R82, R69, R68 ;  /* 0x0000004445527220 */ /* 0x004fe20000410000 */
[----:B------:R-:W-:-:S05]  /*42f0*/  @P2 HADD2.F32 R68, -RZ, R67.H0_H0 ;  /* 0x20000043ff442230 */ /* 0x000fca0000004100 */
[----:B------:R-:W-:-:S07]  /*4300*/  @P2 FADD.FTZ R82, R68, R82 ;  /* 0x0000005244522221 */ /* 0x000fce0000010000 */
.L_x_9044:
[----:B------:R-:W-:Y:S05]  /*4310*/  BSYNC B1 ;  /* 0x0000000000017941 */ /* 0x000fea0003800000 */
.L_x_9042:
[----:B------:R-:W-:Y:S04]  /*4320*/  BSSY B1, `(.L_x_9045) ;  /* 0x000000c000017945 */ /* 0x000fe80003800000 */
[----:B------:R-:W-:Y:S05]  /*4330*/  @P3 BRA `(.L_x_9046) ;  /* 0x0000000000103947 */ /* 0x000fea0003800000 */
[----:B------:R-:W-:Y:S01]  /*4340*/  HFMA2.MMA R83, -RZ, RZ, 0, 0 ;  /* 0x00000000ff537435 */ /* 0x000fe200000001ff */
[----:B------:R-:W-:Y:S10]  /*4350*/  @!P2 BRA `(.L_x_9047) ;  /* 0x000000000020a947 */ /* 0x000ff40003800000 */
[----:B-----5:R-:W-:Y:S01]  /*4360*/  HADD2.F32 R83, -RZ, R67.H1_H1 ;  /* 0x30000043ff537230 */ /* 0x020fe20000004100 */
[----:B------:R-:W-:Y:S06]  /*4370*/  BRA `(.L_x_9047) ;  /* 0x0000000000187947 */ /* 0x000fec0003800000 */
.L_x_9046:
[----:B------:R-:W2:Y:S01]  /*4380*/  LDL R69, [R1+0xec] ;  /* 0x0000ec0001457983 */ /* 0x000ea20000100800 */
[----:B-----5:R-:W-:-:S05]  /*4390*/  HADD2.F32 R68, -RZ, R63.H1_H1 ;  /* 0x3000003fff447230 */ /* 0x020fca0000004100 */
[----:B------:R-:W-:-:S04]  /*43a0*/  FMUL.FTZ R68, R68, UR7 ;  /* 0x0000000744447c20 */ /* 0x000fc80008410000 */
[----:B--2---:R-:W-:Y:S01]  /*43b0*/  FMUL.FTZ R83, R69, R68 ;  /* 0x0000004445537220 */ /* 0x004fe20000410000 */
[----:B------:R-:W-:-:S05]  /*43c0*/  @P2 HADD2.F32 R68, -RZ, R67.H1_H1 ;  /* 0x30000043ff442230 */ /* 0x000fca0000004100 */
[----:B------:R-:W-:-:S07]  /*43d0*/  @P2 FADD.FTZ R83, R68, R83 ;  /* 0x0000005344532221 */ /* 0x000fce0000010000 */
.L_x_9047:
[----:B------:R-:W-:Y:S05]  /*43e0*/  BSYNC B1 ;  /* 0x0000000000017941 */ /* 0x000fea0003800000 */
.L_x_9045:
        /* <DEDUP_REMOVED lines=9> */
.L_x_9023:
[----:B------:R-:W-:Y:S05]  /*4480*/  BSYNC B0 ;  /* 0x0000000000007941 */ /* 0x000fea0003800000 */
.L_x_9022:
[----:B------:R-:W-:Y:S01]  /*4490*/  LOP3.LUT P2, RZ, R3, 0x800, RZ, 0xc0, !PT ;  /* 0x0000080003ff7812 */ /* 0x000fe2000784c0ff */
[----:B------:R-:W-:-:S12]  /*44a0*/  BSSY B0, `(.L_x_9048) ;  /* 0x000007c000007945 */ /* 0x000fd80003800000 */
[----:B------:R-:W-:Y:S05]  /*44b0*/  @!P2 BRA `(.L_x_9049) ;  /* 0x0000000400e8a947 */ /* 0x000fea0003800000 */
[----:B0-234-:R-:W0:Y:S01]  /*44c0*/  @P1 LDC.64 R68, c[0x0][0x220] ;  /* 0x00008800ff441b82 */ /* 0x01de220000000a00 */
        /* <DEDUP_REMOVED lines=14> */
.L_x_9051:
[----:B------:R-:W2:Y:S01]  /*45b0*/  LDL R69, [R1+0xe8] ;  /* 0x0000e80001457983 */ /* 0x000ea20000100800 */
[----:B-----5:R-:W-:-:S05]  /*45c0*/  HADD2.F32 R68, -RZ, R60.H0_H0 ;  /* 0x2000003cff447230 */ /* 0x020fca0000004100 */
[----:B------:R-:W-:-:S04]  /*45d0*/  FMUL.FTZ R68, R68, UR7 ;  /* 0x0000000744447c20 */ /* 0x000fc80008410000 */
[----:B--2---:R-:W-:Y:S01]  /*45e0*/  FMUL.FTZ R84, R69, R68 ;  /* 0x0000004445547220 */ /* 0x004fe20000410000 */
[----:B------:R-:W-:-:S05]  /*45f0*/  @P2 HADD2.F32 R68, -RZ, R64.H0_H0 ;  /* 0x20000040ff442230 */ /* 0x000fca0000004100 */
[----:B------:R-:W-:-:S07]  /*4600*/  @P2 FADD.FTZ R84, R68, R84 ;  /* 0x0000005444542221 */ /* 0x000fce0000010000 */
.L_x_9052:
[----:B------:R-:W-:Y:S05]  /*4610*/  BSYNC B1 ;  /* 0x0000000000017941 */ /* 0x000fea0003800000 */
.L_x_9050:
[----:B------:R-:W-:Y:S04]  /*4620*/  BSSY B1, `(.L_x_9053) ;  /* 0x000000c000017945 */ /* 0x000fe80003800000 */
[----:B------:R-:W-:Y:S05]  /*4630*/  @P3 BRA `(.L_x_9054) ;  /* 0x0000000000103947 */ /* 0x000fea0003800000 */
[----:B------:R-:W-:Y:S01]  /*4640*/  HFMA2.MMA R85, -RZ, RZ, 0, 0 ;  /* 0x00000000ff557435 */ /* 0x000fe200000001ff */
[----:B------:R-:W-:Y:S10]  /*4650*/  @!P2 BRA `(.L_x_9055) ;  /* 0x000000000020a947 */ /* 0x000ff40003800000 */
[----:B-----5:R-:W-:Y:S01]  /*4660*/  HADD2.F32 R85, -RZ, R64.H1_H1 ;  /* 0x30000040ff557230 */ /* 0x020fe20000004100 */
[----:B------:R-:W-:Y:S06]  /*4670*/  BRA `(.L_x_9055) ;  /* 0x0000000000187947 */ /* 0x000fec0003800000 */
.L_x_9054:
[----:B------:R-:W2:Y:S01]  /*4680*/  LDL R69, [R1+0xe4] ;  /* 0x0000e40001457983 */ /* 0x000ea20000100800 */
[----:B-----5:R-:W-:-:S05]  /*4690*/  HADD2.F32 R68, -RZ, R60.H1_H1 ;  /* 0x3000003cff447230 */ /* 0x020fca0000004100 */
[----:B------:R-:W-:-:S04]  /*46a0*/  FMUL.FTZ R68, R68, UR7 ;  /* 0x0000000744447c20 */ /* 0x000fc80008410000 */
[----:B--2---:R-:W-:Y:S01]  /*46b0*/  FMUL.FTZ R85, R69, R68 ;  /* 0x0000004445557220 */ /* 0x004fe20000410000 */
[----:B------:R-:W-:-:S05]  /*46c0*/  @P2 HADD2.F32 R68, -RZ, R64.H1_H1 ;  /* 0x30000040ff442230 */ /* 0x000fca0000004100 */
[----:B------:R-:W-:-:S07]  /*46d0*/  @P2 FADD.FTZ R85, R68, R85 ;  /* 0x0000005544552221 */ /* 0x000fce0000010000 */
.L_x_9055:
[----:B------:R-:W-:Y:S05]  /*46e0*/  BSYNC B1 ;  /* 0x0000000000017941 */ /* 0x000fea0003800000 */
.L_x_9053:
[----:B------:R-:W-:Y:S04]  /*46f0*/  BSSY B1, `(.L_x_9056) ;  /* 0x000000c000017945 */ /* 0x000fe80003800000 */
[----:B------:R-:W-:Y:S05]  /*4700*/  @P3 BRA `(.L_x_9057) ;  /* 0x0000000000103947 */ /* 0x000fea0003800000 */
[----:B------:R-:W-:Y:S01]  /*4710*/  MOV R86, RZ ;  /* 0x000000ff00567202 */ /* 0x000fe20000000f00 */
[----:B------:R-:W-:Y:S06]  /*4720*/  @!P2 BRA `(.L_x_9058) ;  /* 0x000000000020a947 */ /* 0x000fec0003800000 */
[----:B-----5:R-:W-:Y:S01]  /*4730*/  HADD2.F32 R86, -RZ, R65.H0_H0 ;  /* 0x20000041ff567230 */ /* 0x020fe20000004100 */
[----:B------:R-:W-:Y:S06]  /*4740*/  BRA `(.L_x_9058) ;  /* 0x0000000000187947 */ /* 0x000fec0003800000 */
.L_x_9057:
[----:B------:R-:W2:Y:S01]  /*4750*/  LDL R69, [R1+0xe0] ;  /* 0x0000e00001457983 */ /* 0x000ea20000100800 */
[----:B-----5:R-:W-:-:S05]  /*4760*/  HADD2.F32 R68, -RZ, R61.H0_H0 ;  /* 0x2000003dff447230 */ /* 0x020fca0000004100 */
[----:B------:R-:W-:-:S04]  /*4770*/  FMUL.FTZ R68, R68, UR7 ;  /* 0x0000000744447c20 */ /* 0x000fc80008410000 */
[----:B--2---:R-:W-:Y:S01]  /*4780*/  FMUL.FTZ R86, R69, R68 ;  /* 0x0000004445567220 */ /* 0x004fe20000410000 */
[----:B------:R-:W-:-:S05]  /*4790*/  @P2 HADD2.F32 R68, -RZ, R65.H0_H0 ;  /* 0x20000041ff442230 */ /* 0x000fca0000004100 */
[----:B------:R-:W-:-:S07]  /*47a0*/  @P2 FADD.FTZ R86, R68, R86 ;  /* 0x0000005644562221 */ /* 0x000fce0000010000 */
.L_x_9058:
[----:B------:R-:W-:Y:S05]  /*47b0*/  BSYNC B1 ;  /* 0x0000000000017941 */ /* 0x000fea0003800000 */
.L_x_9056:
[----:B------:R-:W-:Y:S04]  /*47c0*/  BSSY B1, `(.L_x_9059) ;  /* 0x000000c000017945 */ /* 0x000fe80003800000 */
[----:B------:R-:W-:Y:S05]  /*47d0*/  @P3 BRA `(.L_x_9060) ;  /* 0x0000000000103947 */ /* 0x000fea0003800000 */
[----:B------:R-:W-:Y:S01]  /*47e0*/  HFMA2.MMA R87, -RZ, RZ, 0, 0 ;  /* 0x00000000ff577435 */ /* 0x000fe200000001ff */
[----:B------:R-:W-:Y:S10]  /*47f0*/  @!P2 BRA `(.L_x_9061) ;  /* 0x000000000020a947 */ /* 0x000ff40003800000 */
[----:B-----5:R-:W-:Y:S01]  /*4800*/  HADD2.F32 R87, -RZ, R65.H1_H1 ;  /* 0x30000041ff577230 */ /* 0x020fe20000004100 */
[----:B------:R-:W-:Y:S06]  /*4810*/  BRA `(.L_x_9061) ;  /* 0x0000000000187947 */ /* 0x000fec0003800000 */
.L_x_9060:
[----:B------:R-:W2:Y:S01]  /*4820*/  LDL R69, [R1+0xdc] ;  /* 0x0000dc0001457983 */ /* 0x000ea20000100800 */
[----:B-----5:R-:W-:-:S05]  /*4830*/  HADD2.F32 R68, -RZ, R61.H1_H1 ;  /* 0x3000003dff447230 */ /* 0x020fca0000004100 */
[----:B------:R-:W-:-:S04]  /*4840*/  FMUL.FTZ R68, R68, UR7 ;  /* 0x0000000744447c20 */ /* 0x000fc80008410000 */
[----:B--2---:R-:W-:Y:S01]  /*4850*/  FMUL.FTZ R87, R69, R68 ;  /* 0x0000004445577220 */ /* 0x004fe20000410000 */
[----:B------:R-:W-:-:S05]  /*4860*/  @P2 HADD2.F32 R68, -RZ, R65.H1_H1 ;  /* 0x30000041ff442230 */ /* 0x000fca0000004100 */
[----:B------:R-:W-:-:S07]  /*4870*/  @P2 FADD.FTZ R87, R68, R87 ;  /* 0x0000005744572221 */ /* 0x000fce0000010000 */
.L_x_9061:
[----:B------:R-:W-:Y:S05]  /*4880*/  BSYNC B1 ;  /* 0x0000000000017941 */ /* 0x000fea0003800000 */
.L_x_9059:
[----:B------:R-:W-:Y:S04]  /*4890*/  BSSY B1, `(.L_x_9062) ;  /* 0x000000c000017945 */ /* 0x000fe80003800000 */
[----:B------:R-:W-:Y:S05]  /*48a0*/  @P3 BRA `(.L_x_9063) ;  /* 0x0000000000103947 */ /* 0x000fea0003800000 */
[----:B------:R-:W-:Y:S01]  /*48b0*/  MOV R88, RZ ;  /* 0x000000ff00587202 */ /* 0x000fe20000000f00 */
[----:B------:R-:W-:Y:S06]  /*48c0*/  @!P2 BRA `(.L_x_9064) ;  /* 0x000000000020a947 */ /* 0x000fec0003800000 */
[----:B-----5:R-:W-:Y:S01]  /*48d0*/  HADD2.F32 R88, -RZ, R66.H0_H0 ;  /* 0x20000042ff587230 */ /* 0x020fe20000004100 */
[----:B------:R-:W-:Y:S06]  /*48e0*/  BRA `(.L_x_9064) ;  /* 0x0000000000187947 */ /* 0x000fec0003800000 */
.L_x_9063:
[----:B------:R-:W2:Y:S01]  /*48f0*/  LDL R69, [R1+0xd8] ;  /* 0x0000d80001457983 */ /* 0x000ea20000100800 */
[----:B-----5:R-:W-:-:S05]  /*4900*/  HADD2.F32 R68, -RZ, R62.H0_H0 ;  /* 0x2000003eff447230 */ /* 0x020fca0000004100 */
[----:B------:R-:W-:-:S04]  /*4910*/  FMUL.FTZ R68, R68, UR7 ;  /* 0x0000000744447c20 */ /* 0x000fc80008410000 */
[----:B--2---:R-:W-:Y:S01]  /*4920*/  FMUL.FTZ R88, R69, R68 ;  /* 0x0000004445587220 */ /* 0x004fe20000410000 */
[----:B------:R-:W-:-:S05]  /*4930*/  @P2 HADD2.F32 R68, -RZ, R66.H0_H0 ;  /* 0x20000042ff442230 */ /* 0x000fca0000004100 */
[----:B------:R-:W-:-:S07]  /*4940*/  @P2 FADD.FTZ R88, R68, R88 ;  /* 0x0000005844582221 */ /* 0x000fce0000010000 */
.L_x_9064:
[----:B------:R-:W-:Y:S05]  /*4950*/  BSYNC B1 ;  /* 0x0000000000017941 */ /* 0x000fea0003800000 */
.L_x_9062:
[----:B------:R-:W-:Y:S04]  /*4960*/  BSSY B1, `(.L_x_9065) ;  /* 0x000000c000017945 */ /* 0x000fe80003800000 */
[----:B------:R-:W-:Y:S05]  /*4970*/  @P3 BRA `(.L_x_9066) ;  /* 0x0000000000103947 */ /* 0x000fea0003800000 */
[----:B------:R-:W-:Y:S01]  /*4980*/  HFMA2.MMA R89, -RZ, RZ, 0, 0 ;  /* 0x00000000ff597435 */ /* 0x000fe200000001ff */
[----:B------:R-:W-:Y:S10]  /*4990*/  @!P2 BRA `(.L_x_9067) ;  /* 0x000000000020a947 */ /* 0x000ff40003800000 */
[----:B-----5:R-:W-:Y:S01]  /*49a0*/  HADD2.F32 R89, -RZ, R66.H1_H1 ;  /* 0x30000042ff597230 */ /* 0x020fe20000004100 */
[----:B------:R-:W-:Y:S06]  /*49b0*/  BRA `(.L_x_9067) ;  /* 0x0000000000187947 */ /* 0x000fec0003800000 */
.L_x_9066:
[----:B------:R-:W2:Y:S01]  /*49c0*/  LDL R69, [R1+0xd4] ;  /* 0x0000d40001457983 */ /* 0x000ea20000100800 */
[----:B-----5:R-:W-:-:S05]  /*49d0*/  HADD2.F32 R68, -RZ, R62.H1_H1 ;  /* 0x3000003eff447230 */ /* 0x020fca0000004100 */
[----:B------:R-:W-:-:S04]  /*49e0*/  FMUL.FTZ R68, R68, UR7 ;  /* 0x0000000744447c20 */ /* 0x000fc80008410000 */
[----:B--2---:R-:W-:Y:S01]  /*49f0*/  FMUL.FTZ R89, R69, R68 ;  /* 0x0000004445597220 */ /* 0x004fe20000410000 */
[----:B------:R-:W-:-:S05]  /*4a00*/  @P2 HADD2.F32 R68, -RZ, R66.H1_H1 ;  /* 0x30000042ff442230 */ /* 0x000fca0000004100 */
[----:B------:R-:W-:-:S07]  /*4a10*/  @P2 FADD.FTZ R89, R68, R89 ;  /* 0x0000005944592221 */ /* 0x000fce0000010000 */
.L_x_9067:
[----:B------:R-:W-:Y:S05]  /*4a20*/  BSYNC B1 ;  /* 0x0000000000017941 */ /* 0x000fea0003800000 */
.L_x_9065:
[----:B------:R-:W-:Y:S04]  /*4a30*/  BSSY B1, `(.L_x_9068) ;  /* 0x000000c000017945 */ /* 0x000fe80003800000 */
[----:B------:R-:W-:Y:S05]  /*4a40*/  @P3 BRA `(.L_x_9069) ;  /* 0x0000000000103947 */ /* 0x000fea0003800000 */
[----:B------:R-:W-:Y:S01]  /*4a50*/  MOV R90, RZ ;  /* 0x000000ff005a7202 */ /* 0x000fe20000000f00 */
[----:B------:R-:W-:Y:S06]  /*4a60*/  @!P2 BRA `(.L_x_9070) ;  /* 0x000000000020a947 */ /* 0x000fec0003800000 */
[----:B-----5:R-:W-:Y:S01]  /*4a70*/  HADD2.F32 R90, -RZ, R67.H0_H0 ;  /* 0x20000043ff5a7230 */ /* 0x020fe20000004100 */
[----:B------:R-:W-:Y:S06]  /*4a80*/  BRA `(.L_x_9070) ;  /* 0x0000000000187947 */ /* 0x000fec0003800000 */
.L_x_9069:
[----:B------:R-:W2:Y:S01]  /*4a90*/  LDL R69, [R1+0xd0] ;  /* 0x0000d00001457983 */ /* 0x000ea20000100800 */
[----:B-----5:R-:W-:-:S05]  /*4aa0*/  HADD2.F32 R68, -RZ, R63.H0_H0 ;  /* 0x2000003fff447230 */ /* 0x020fca0000004100 */
[----:B------:R-:W-:-:S04]  /*4ab0*/  FMUL.FTZ R68, R68, UR7 ;  /* 0x0000000744447c20 */ /* 0x000fc80008410000 */
[----:B--2---:R-:W-:Y:S01]  /*4ac0*/  FMUL.FTZ R90, R69, R68 ;  /* 0x00000044455a7220 */ /* 0x004fe20000410000 */
[----:B------:R-:W-:-:S05]  /*4ad0*/  @P2 HADD2.F32 R68, -RZ, R67.H0_H0 ;  /* 0x20000043ff442230 */ /* 0x000fca0000004100 */
[----:B------:R-:W-:-:S07]  /*4ae0*/  @P2 FADD.FTZ R90, R68, R90 ;  /* 0x0000005a445a2221 */ /* 0x000fce0000010000 */
.L_x_9070:
[----:B------:R-:W-:Y:S05]  /*4af0*/  BSYNC B1 ;  /* 0x0000000000017941 */ /* 0x000fea0003800000 */
.L_x_9068:
[----:B------:R-:W-:Y:S04]  /*4b00*/  BSSY B1, `(.L_x_9071) ;  /* 0x000000c000017945 */ /* 0x000fe80003800000 */
[----:B------:R-:W-:Y:S05]  /*4b10*/  @P3 BRA `(.L_x_9072) ;  /* 0x0000000000103947 */ /* 0x000fea0003800000 */
[----:B------:R-:W-:Y:S01]  /*4b20*/  HFMA2.MMA R91, -RZ, RZ, 0, 0 ;  /* 0x00000000ff5b7435 */ /* 0x000fe200000001ff */
[----:B------:R-:W-:Y:S10]  /*4b30*/  @!P2 BRA `(.L_x_9073) ;  /* 0x000000000020a947 */ /* 0x000ff40003800000 */
[----:B-----5:R-:W-:Y:S01]  /*4b40*/  HADD2.F32 R91, -RZ, R67.H1_H1 ;  /* 0x30000043ff5b7230 */ /* 0x020fe20000004100 */
[----:B------:R-:W-:Y:S06]  /*4b50*/  BRA `(.L_x_9073) ;  /* 0x0000000000187947 */ /* 0x000fec0003800000 */
.L_x_9072:
[----:B------:R-:W2:Y:S01]  /*4b60*/  LDL R69, [R1+0xcc] ;  /* 0x0000cc0001457983 */ /* 0x000ea20000100800 */
[----:B-----5:R-:W-:-:S05]  /*4b70*/  HADD2.F32 R68, -RZ, R63.H1_H1 ;  /* 0x3000003fff447230 */ /* 0x020fca0000004100 */
[----:B------:R-:W-:-:S04]  /*4b80*/  FMUL.FTZ R68, R68, UR7 ;  /* 0x0000000744447c20 */ /* 0x000fc80008410000 */
[----:B--2---:R-:W-:Y:S01]  /*4b90*/  FMUL.FTZ R91, R69, R68 ;  /* 0x00000044455b7220 */ /* 0x004fe20000410000 */
[----:B------:R-:W-:-:S05]  /*4ba0*/  @P2 HADD2.F32 R68, -RZ, R67.H1_H1 ;  /* 0x30000043ff442230 */ /* 0x000fca0000004100 */
[----:B------:R-:W-:-:S07]  /*4bb0*/  @P2 FADD.FTZ R91, R68, R91 ;  /* 0x0000005b445b2221 */ /* 0x000fce0000010000 */
.L_x_9073:
[----:B------:R-:W-:Y:S05]  /*4bc0*/  BSYNC B1 ;  /* 0x0000000000017941 */ /* 0x000fea0003800000 */
.L_x_9071:
        /* <DEDUP_REMOVED lines=9> */
.L_x_9049:
[----:B------:R-:W-:Y:S05]  /*4c60*/  BSYNC B0 ;  /* 0x0000000000007941 */ /* 0x000fea0003800000 */
.L_x_9048:
        /* <DEDUP_REMOVED lines=18> */
.L_x_9077:
[----:B------:R-:W2:Y:S01]  /*4d90*/  LDL R69, [R1+0xc8] ;  /* 0x0000c80001457983 */ /* 0x000ea20000100800 */
[----:B-----5:R-:W-:-:S05]  /*4da0*/  HADD2.F32 R68, -RZ, R60.H0_H0 ;  /* 0x2000003cff447230 */ /* 0x020fca0000004100 */
[----:B------:R-:W-:-:S04]  /*4db0*/  FMUL.FTZ R68, R68, UR7 ;  /* 0x0000000744447c20 */ /* 0x000fc80008410000 */
[----:B--2---:R-:W-:Y:S01]  /*4dc0*/  FMUL.FTZ R92, R69, R68 ;  /* 0x00000044455c7220 */ /* 0x004fe20000410000 */
[----:B------:R-:W-:-:S05]  /*4dd0*/  @P2 HADD2.F32 R68, -RZ, R64.H0_H0 ;  /* 0x20000040ff442230 */ /* 0x000fca0000004100 */
[----:B------:R-:W-:-:S07]  /*4de0*/  @P2 FADD.FTZ R92, R68, R92 ;  /* 0x0000005c445c2221 */ /* 0x000fce0000010000 */
.L_x_9078:
[----:B------:R-:W-:Y:S05]  /*4df0*/  BSYNC B1 ;  /* 0x0000000000017941 */ /* 0x000fea0003800000 */
.L_x_9076:
[----:B------:R-:W-:Y:S04]  /*4e00*/  BSSY B1, `(.L_x_9079) ;  /* 0x000000c000017945 */ /* 0x000fe80003800000 */
[----:B------:R-:W-:Y:S05]  /*4e10*/  @P3 BRA `(.L_x_9080) ;  /* 0x0000000000103947 */ /* 0x000fea0003800000 */
[----:B------:R-:W-:Y:S01]  /*4e20*/  HFMA2.MMA R93, -RZ, RZ, 0, 0 ;  /* 0x00000000ff5d7435 */ /* 0x000fe200000001ff */
[----:B------:R-:W-:Y:S10]  /*4e30*/  @!P2 BRA `(.L_x_9081) ;  /* 0x000000000020a947 */ /* 0x000ff40003800000 */
[----:B-----5:R-:W-:Y:S01]  /*4e40*/  HADD2.F32 R93, -RZ, R64.H1_H1 ;  /* 0x30000040ff5d7230 */ /* 0x020fe20000004100 */
[----:B------:R-:W-:Y:S06]  /*4e50*/  BRA `(.L_x_9081) ;  /* 0x0000000000187947 */ /* 0x000fec0003800000 */
.L_x_9080:
[----:B------:R-:W2:Y:S01]  /*4e60*/  LDL R69, [R1+0xc4] ;  /* 0x0000c40001457983 */ /* 0x000ea20000100800 */
[----:B-----5:R-:W-:-:S05]  /*4e70*/  HADD2.F32 R68, -RZ, R60.H1_H1 ;  /* 0x3000003cff447230 */ /* 0x020fca0000004100 */
[----:B------:R-:W-:-:S04]  /*4e80*/  FMUL.FTZ R68, R68, UR7 ;  /* 0x0000000744447c20 */ /* 0x000fc80008410000 */
[----:B--2---:R-:W-:Y:S01]  /*4e90*/  FMUL.FTZ R93, R69, R68 ;  /* 0x00000044455d7220 */ /* 0x004fe20000410000 */
[----:B------:R-:W-:-:S05]  /*4ea0*/  @P2 HADD2.F32 R68, -RZ, R64.H1_H1 ;  /* 0x30000040ff442230 */ /* 0x000fca0000004100 */
[----:B------:R-:W-:-:S07]  /*4eb0*/  @P2 FADD.FTZ R93, R68, R93 ;  /* 0x0000005d445d2221 */ /* 0x000fce0000010000 */
.L_x_9081:
[----:B------:R-:W-:Y:S05]  /*4ec0*/  BSYNC B1 ;  /* 0x0000000000017941 */ /* 0x000fea0003800000 */
.L_x_9079:
[----:B------:R-:W-:Y:S04]  /*4ed0*/  BSSY B1, `(.L_x_9082) ;  /* 0x000000c000017945 */ /* 0x000fe80003800000 */
[----:B------:R-:W-:Y:S05]  /*4ee0*/  @P3 BRA `(.L_x_9083) ;  /* 0x0000000000103947 */ /* 0x000fea0003800000 */
[----:B------:R-:W-:Y:S01]  /*4ef0*/  MOV R94, RZ ;  /* 0x000000ff005e7202 */ /* 0x000fe20000000f00 */
[----:B------:R-:W-:Y:S06]  /*4f00*/  @!P2 BRA `(.L_x_9084) ;  /* 0x000000000020a947 */ /* 0x000fec0003800000 */
[----:B-----5:R-:W-:Y:S01]  /*4f10*/  HADD2.F32 R94, -RZ, R65.H0_H0 ;  /* 0x20000041ff5e7230 */ /* 0x020fe20000004100 */
[----:B------:R-:W-:Y:S06]  /*4f20*/  BRA `(.L_x_9084) ;  /* 0x0000000000187947 */ /* 0x000fec0003800000 */
.L_x_9083:
[----:B------:R-:W2:Y:S01]  /*4f30*/  LDL R69, [R1+0xc0] ;  /* 0x0000c00001457983 */ /* 0x000ea20000100800 */
[----:B-----5:R-:W-:-:S05]  /*4f40*/  HADD2.F32 R68, -RZ, R61.H0_H0 ;  /* 0x2000003dff447230 */ /* 0x020fca0000004100 */
[----:B------:R-:W-:-:S04]  /*4f50*/  FMUL.FTZ R68, R68, UR7 ;  /* 0x0000000744447c20 */ /* 0x000fc80008410000 */
[----:B--2---:R-:W-:Y:S01]  /*4f60*/  FMUL.FTZ R94, R69, R68 ;  /* 0x00000044455e7220 */ /* 0x004fe20000410000 */
[----:B------:R-:W-:-:S05]  /*4f70*/  @P2 HADD2.F32 R68, -RZ, R65.H0_H0 ;  /* 0x20000041ff442230 */ /* 0x000fca0000004100 */
[----:B------:R-:W-:-:S07]  /*4f80*/  @P2 FADD.FTZ R94, R68, R94 ;  /* 0x0000005e445e2221 */ /* 0x000fce0000010000 */
.L_x_9084:
[----:B------:R-:W-:Y:S05]  /*4f90*/  BSYNC B1 ;  /* 0x0000000000017941 */ /* 0x000fea0003800000 */
.L_x_9082:
[----:B------:R-:W-:Y:S04]  /*4fa0*/  BSSY B1, `(.L_x_9085) ;  /* 0x000000c000017945 */ /* 0x000fe80003800000 */
[----:B------:R-:W-:Y:S05]  /*4fb0*/  @P3 BRA `(.L_x_9086) ;  /* 0x0000000000103947 */ /* 0x000fea0003800000 */
[----:B------:R-:W-:Y:S01]  /*4fc0*/  HFMA2.MMA R95, -RZ, RZ, 0, 0 ;  /* 0x00000000ff5f7435 */ /* 0x000fe200000001ff */
[----:B------:R-:W-:Y:S10]  /*4fd0*/  @!P2 BRA `(.L_x_9087) ;  /* 0x000000000020a947 */ /* 0x000ff40003800000 */
[----:B-----5:R-:W-:Y:S01]  /*4fe0*/  HADD2.F32 R95, -RZ, R65.H1_H1 ;  /* 0x30000041ff5f7230 */ /* 0x020fe20000004100 */
[----:B------:R-:W-:Y:S06]  /*4ff0*/  BRA `(.L_x_9087) ;  /* 0x0000000000187947 */ /* 0x000fec0003800000 */
.L_x_9086:
[----:B------:R-:W2:Y:S01]  /*5000*/  LDL R69, [R1+0xbc] ;  /* 0x0000bc0001457983 */ /* 0x000ea20000100800 */
[----:B-----5:R-:W-:-:S05]  /*5010*/  HADD2.F32 R68, -RZ, R61.H1_H1 ;  /* 0x3000003dff447230 */ /* 0x020fca0000004100 */
[----:B------:R-:W-:-:S04]  /*5020*/  FMUL.FTZ R68, R68, UR7 ;  /* 0x0000000744447c20 */ /* 0x000fc80008410000 */
[----:B--2---:R-:W-:Y:S01]  /*5030*/  FMUL.FTZ R95, R69, R68 ;  /* 0x00000044455f7220 */ /* 0x004fe20000410000 */
[----:B------:R-:W-:-:S05]  /*5040*/  @P2 HADD2.F32 R68, -RZ, R65.H1_H1 ;  /* 0x30000041ff442230 */ /* 0x000fca0000004100 */
[----:B------:R-:W-:-:S07]  /*5050*/  @P2 FADD.FTZ R95, R68, R95 ;  /* 0x0000005f445f2221 */ /* 0x000fce0000010000 */
.L_x_9087:
[----:B------:R-:W-:Y:S05]  /*5060*/  BSYNC B1 ;  /* 0x0000000000017941 */ /* 0x000fea0003800000 */
.L_x_9085:
[----:B------:R-:W-:Y:S04]  /*5070*/  BSSY B1, `(.L_x_9088) ;  /* 0x000000c000017945 */ /* 0x000fe80003800000 */
[----:B------:R-:W-:Y:S05]  /*5080*/  @P3 BRA `(.L_x_9089) ;  /* 0x0000000000103947 */ /* 0x000fea0003800000 */
[----:B------:R-:W-:Y:S01]  /*5090*/  MOV R96, RZ ;  /* 0x000000ff00607202 */ /* 0x000fe20000000f00 */
[----:B------:R-:W-:Y:S06]  /*50a0*/  @!P2 BRA `(.L_x_9090) ;  /* 0x000000000020a947 */ /* 0x000fec0003800000 */
[----:B-----5:R-:W-:Y:S01]  /*50b0*/  HADD2.F32 R96, -RZ, R66.H0_H0 ;  /* 0x20000042ff607230 */ /* 0x020fe20000004100 */
[----:B------:R-:W-:Y:S06]  /*50c0*/  BRA `(.L_x_9090) ;  /* 0x0000000000187947 */ /* 0x000fec0003800000 */
.L_x_9089:
[----:B------:R-:W2:Y:S01]  /*50d0*/  LDL R69, [R1+0xb8] ;  /* 0x0000b80001457983 */ /* 0x000ea20000100800 */
[----:B-----5:R-:W-:-:S05]  /*50e0*/  HADD2.F32 R68, -RZ, R62.H0_H0 ;  /* 0x2000003eff447230 */ /* 0x020fca0000004100 */
[----:B------:R-:W-:-:S04]  /*50f0*/  FMUL.FTZ R68, R68, UR7 ;  /* 0x0000000744447c20 */ /* 0x000fc80008410000 */
[----:B--2---:R-:W-:Y:S01]  /*5100*/  FMUL.FTZ R96, R69, R68 ;  /* 0x0000004445607220 */ /* 0x004fe20000410000 */
[----:B------:R-:W-:-:S05]  /*5110*/  @P2 HADD2.F32 R68, -RZ, R66.H0_H0 ;  /* 0x20000042ff442230 */ /* 0x000fca0000004100 */
[----:B------:R-:W-:-:S07]  /*5120*/  @P2 FADD.FTZ R96, R68, R96 ;  /* 0x0000006044602221 */ /* 0x000fce0000010000 */
.L_x_9090:
[----:B------:R-:W-:Y:S05]  /*5130*/  BSYNC B1 ;  /* 0x0000000000017941 */ /* 0x000fea0003800000 */
.L_x_9088:
[----:B------:R-:W-:Y:S04]  /*5140*/  BSSY B1, `(.L_x_9091) ;  /* 0x000000c000017945 */ /* 0x000fe80003800000 */
[----:B------:R-:W-:Y:S05]  /*5150*/  @P3 BRA `(.L_x_9092) ;  /* 0x0000000000103947 */ /* 0x000fea0003800000 */
[----:B------:R-:W-:Y:S01]  /*5160*/  HFMA2.MMA R97, -RZ, RZ, 0, 0 ;  /* 0x00000000ff617435 */ /* 0x000fe200000001ff */
[----:B------:R-:W-:Y:S10]  /*5170*/  @!P2 BRA `(.L_x_9093) ;  /* 0x000000000020a947 */ /* 0x000ff40003800000 */
[----:B-----5:R-:W-:Y:S01]  /*5180*/  HADD2.F32 R97, -RZ, R66.H1_H1 ;  /* 0x30000042ff617230 */ /* 0x020fe20000004100 */
[----:B------:R-:W-:Y:S06]  /*5190*/  BRA `(.L_x_9093) ;  /* 0x0000000000187947 */ /* 0x000fec0003800000 */
.L_x_9092:
[----:B------:R-:W2:Y:S01]  /*51a0*/  LDL R69, [R1+0xb4] ;  /* 0x0000b40001457983 */ /* 0x000ea20000100800 */
[----:B-----5:R-:W-:-:S05]  /*51b0*/  HADD2.F32 R68, -RZ, R62.H1_H1 ;  /* 0x3000003eff447230 */ /* 0x020fca0000004100 */
[----:B------:R-:W-:-:S04]  /*51c0*/  FMUL.FTZ R68, R68, UR7 ;  /* 0x0000000744447c20 */ /* 0x000fc80008410000 */
[----:B--2---:R-:W-:Y:S01]  /*51d0*/  FMUL.FTZ R97, R69, R68 ;  /* 0x0000004445617220 */ /* 0x004fe20000410000 */
[----:B------:R-:W-:-:S05]  /*51e0*/  @P2 HADD2.F32 R68, -RZ, R66.H1_H1 ;  /* 0x30000042ff442230 */ /* 0x000fca0000004100 */
[----:B------:R-:W-:-:S07]  /*51f0*/  @P2 FADD.FTZ R97, R68, R97 ;  /* 0x0000006144612221 */ /* 0x000fce0000010000 */
.L_x_9093:
[----:B------:R-:W-:Y:S05]  /*5200*/  BSYNC B1 ;  /* 0x0000000000017941 */ /* 0x000fea0003800000 */
.L_x_9091:
[----:B------:R-:W-:Y:S04]  /*5210*/  BSSY B1, `(.L_x_9094) ;  /* 0x000000c000017945 */ /* 0x000fe80003800000 */
[----:B------:R-:W-:Y:S05]  /*5220*/  @P3 BRA `(.L_x_9095) ;  /* 0x0000000000103947 */ /* 0x000fea0003800000 */
[----:B------:R-:W-:Y:S01]  /*5230*/  MOV R98, RZ ;  /* 0x000000ff00627202 */ /* 0x000fe20000000f00 */
[----:B------:R-:W-:Y:S06]  /*5240*/  @!P2 BRA `(.L_x_9096) ;  /* 0x000000000020a947 */ /* 0x000fec0003800000 */
[----:B-----5:R-:W-:Y:S01]  /*5250*/  HADD2.F32 R98, -RZ, R67.H0_H0 ;  /* 0x20000043ff627230 */ /* 0x020fe20000004100 */
[----:B------:R-:W-:Y:S06]  /*5260*/  BRA `(.L_x_9096) ;  /* 0x0000000000187947 */ /* 0x000fec0003800000 */
.L_x_9095:
[----:B------:R-:W2:Y:S01]  /*5270*/  LDL R69, [R1+0xb0] ;  /* 0x0000b00001457983 */ /* 0x000ea20000100800 */
[----:B-----5:R-:W-:-:S05]  /*5280*/  HADD2.F32 R68, -RZ, R63.H0_H0 ;  /* 0x2000003fff447230 */ /* 0x020fca0000004100 */
[----:B------:R-:W-:-:S04]  /*5290*/  FMUL.FTZ R68, R68, UR7 ;  /* 0x0000000744447c20 */ /* 0x000fc80008410000 */
[----:B--2---:R-:W-:Y:S01]  /*52a0*/  FMUL.FTZ R98, R69, R68 ;  /* 0x0000004445627220 */ /* 0x004fe20000410000 */
[----:B------:R-:W-:-:S05]  /*52b0*/  @P2 HADD2.F32 R68, -RZ, R67.H0_H0 ;  /* 0x20000043ff442230 */ /* 0x000fca0000004100 */
[----:B------:R-:W-:-:S07]  /*52c0*/  @P2 FADD.FTZ R98, R68, R98 ;  /* 0x0000006244622221 */ /* 0x000fce0000010000 */
.L_x_9096:
[----:B------:R-:W-:Y:S05]  /*52d0*/  BSYNC B1 ;  /* 0x0000000000017941 */ /* 0x000fea0003800000 */
.L_x_9094:
[----:B------:R-:W-:Y:S04]  /*52e0*/  BSSY B1, `(.L_x_9097) ;  /* 0x000000c000017945 */ /* 0x000fe80003800000 */
[----:B------:R-:W-:Y:S05]  /*52f0*/  @P3 BRA `(.L_x_9098) ;  /* 0x0000000000103947 */ /* 0x000fea0003800000 */
[----:B------:R-:W-:Y:S01]  /*5300*/  HFMA2.MMA R99, -RZ, RZ, 0, 0 ;  /* 0x00000000ff637435 */ /* 0x000fe200000001ff */
[----:B------:R-:W-:Y:S10]  /*5310*/  @!P2 BRA `(.L_x_9099) ;  /* 0x000000000020a947 */ /* 0x000ff40003800000 */
[----:B-----5:R-:W-:Y:S01]  /*5320*/  HADD2.F32 R99, -RZ, R67.H1_H1 ;  /* 0x30000043ff637230 */ /* 0x020fe20000004100 */
[----:B------:R-:W-:Y:S06]  /*5330*/  BRA `(.L_x_9099) ;  /* 0x0000000000187947 */ /* 0x000fec0003800000 */
.L_x_9098:
[----:B------:R-:W2:Y:S01]  /*5340*/  LDL R69, [R1+0xac] ;  /* 0x0000ac0001457983 */ /* 0x000ea20000100800 */
[----:B-----5:R-:W-:-:S05]  /*5350*/  HADD2.F32 R68, -RZ, R63.H1_H1 ;  /* 0x3000003fff447230 */ /* 0x020fca0000004100 */
[----:B------:R-:W-:-:S04]  /*5360*/  FMUL.FTZ R68, R68, UR7 ;  /* 0x0000000744447c20 */ /* 0x000fc80008410000 */
[----:B--2---:R-:W-:Y:S01]  /*5370*/  FMUL.FTZ R99, R69, R68 ;  /* 0x0000004445637220 */ /* 0x004fe20000410000 */
[----:B------:R-:W-:-:S05]  /*5380*/  @P2 HADD2.F32 R68, -RZ, R67.H1_H1 ;  /* 0x30000043ff442230 */ /* 0x000fca0000004100 */
[----:B------:R-:W-:-:S07]  /*5390*/  @P2 FADD.FTZ R99, R68, R99 ;  /* 0x0000006344632221 */ /* 0x000fce0000010000 */
.L_x_9099:
[----:B------:R-:W-:Y:S05]  /*53a0*/  BSYNC B1 ;  /* 0x0000000000017941 */ /* 0x000fea0003800000 */
.L_x_9097:
        /* <DEDUP_REMOVED lines=9> */
.L_x_9075:
[----:B------:R-:W-:Y:S05]  /*5440*/  BSYNC B0 ;  /* 0x0000000000007941 */ /* 0x000fea0003800000 */
.L_x_9074:
        /* <DEDUP_REMOVED lines=18> */
.L_x_9103:
[----:B------:R-:W2:Y:S01]  /*5570*/  LDL R69, [R1+0xa8] ;  /* 0x0000a80001457983 */ /* 0x000ea20000100800 */
[----:B-----5:R-:W-:-:S05]  /*5580*/  HADD2.F32 R68, -RZ, R60.H0_H0 ;  /* 0x2000003cff447230 */ /* 0x020fca0000004100 */
[----:B------:R-:W-:-:S04]  /*5590*/  FMUL.FTZ R68, R68, UR7 ;  /* 0x0000000744447c20 */ /* 0x000fc80008410000 */
[----:B--2---:R-:W-:Y:S01]  /*55a0*/  FMUL.FTZ R100, R69, R68 ;  /* 0x0000004445647220 */ /* 0x004fe20000410000 */
[----:B------:R-:W-:-:S05]  /*55b0*/  @P2 HADD2.F32 R68, -RZ, R64.H0_H0 ;  /* 0x20000040ff442230 */ /* 0x000fca0000004100 */
[----:B------:R-:W-:-:S07]  /*55c0*/  @P2 FADD.FTZ R100, R68, R100 ;  /* 0x0000006444642221 */ /* 0x000fce0000010000 */
.L_x_9104:
[----:B------:R-:W-:Y:S05]  /*55d0*/  BSYNC B1 ;  /* 0x0000000000017941 */ /* 0x000fea0003800000 */
.L_x_9102:
[----:B------:R-:W-:Y:S04]  /*55e0*/  BSSY B1, `(.L_x_9105) ;  /* 0x000000c000017945 */ /* 0x000fe80003800000 */
[----:B------:R-:W-:Y:S05]  /*55f0*/  @P3 BRA `(.L_x_9106) ;  /* 0x0000000000103947 */ /* 0x000fea0003800000 */
[----:B------:R-:W-:Y:S01]  /*5600*/  HFMA2.MMA R101, -RZ, RZ, 0, 0 ;  /* 0x00000000ff657435 */ /* 0x000fe200000001ff */
[----:B------:R-:W-:Y:S10]  /*5610*/  @!P2 BRA `(.L_x_9107) ;  /* 0x000000000020a947 */ /* 0x000ff40003800000 */
[----:B-----5:R-:W-:Y:S01]  /*5620*/  HADD2.F32 R101, -RZ, R64.H1_H1 ;  /* 0x30000040ff657230 */ /* 0x020fe20000004100 */
[----:B------:R-:W-:Y:S06]  /*5630*/  BRA `(.L_x_9107) ;  /* 0x0000000000187947 */ /* 0x000fec0003800000 */
.L_x_9106:
[----:B------:R-:W2:Y:S01]  /*5640*/  LDL R69, [R1+0xa4] ;  /* 0x0000a40001457983 */ /* 0x000ea20000100800 */
[----:B-----5:R-:W-:-:S05]  /*5650*/  HADD2.F32 R68, -RZ, R60.H1_H1 ;  /* 0x3000003cff447230 */ /* 0x020fca0000004100 */
[----:B------:R-:W-:-:S04]  /*5660*/  FMUL.FTZ R68, R68, UR7 ;  /* 0x0000000744447c20 */ /* 0x000fc80008410000 */
[----:B--2---:R-:W-:Y:S01]  /*5670*/  FMUL.FTZ R101, R69, R68 ;  /* 0x0000004445657220 */ /* 0x004fe20000410000 */
[----:B------:R-:W-:-:S05]  /*5680*/  @P2 HADD2.F32 R68, -RZ, R64.H1_H1 ;  /* 0x30000040ff442230 */ /* 0x000fca0000004100 */
[----:B------:R-:W-:-:S07]  /*5690*/  @P2 FADD.FTZ R101, R68, R101 ;  /* 0x0000006544652221 */ /* 0x000fce0000010000 */
.L_x_9107:
[----:B------:R-:W-:Y:S05]  /*56a0*/  BSYNC B1 ;  /* 0x0000000000017941 */ /* 0x000fea0003800000 */
.L_x_9105:
[----:B------:R-:W-:Y:S04]  /*56b0*/  BSSY B1, `(.L_x_9108) ;  /* 0x000000c000017945 */ /* 0x000fe80003800000 */
[----:B------:R-:W-:Y:S05]  /*56c0*/  @P3 BRA `(.L_x_9109) ;  /* 0x0000000000103947 */ /* 0x000fea0003800000 */
[----:B------:R-:W-:Y:S01]  /*56d0*/  MOV R102, RZ ;  /* 0x000000ff00667202 */ /* 0x000fe20000000f00 */
[----:B------:R-:W-:Y:S06]  /*56e0*/  @!P2 BRA `(.L_x_9110) ;  /* 0x000000000020a947 */ /* 0x000fec0003800000 */
[----:B-----5:R-:W-:Y:S01]  /*56f0*/  HADD2.F32 R102, -RZ, R65.H0_H0 ;  /* 0x20000041ff667230 */ /* 0x020fe20000004100 */
[----:B------:R-:W-:Y:S06]  /*5700*/  BRA `(.L_x_9110) ;  /* 0x0000000000187947 */ /* 0x000fec0003800000 */
.L_x_9109:
[----:B------:R-:W2:Y:S01]  /*5710*/  LDL R69, [R1+0xa0] ;  /* 0x0000a00001457983 */ /* 0x000ea20000100800 */
[----:B-----5:R-:W-:-:S05]  /*5720*/  HADD2.F32 R68, -RZ, R61.H0_H0 ;  /* 0x2000003dff447230 */ /* 0x020fca0000004100 */
[----:B------:R-:W-:-:S04]  /*5730*/  FMUL.FTZ R68, R68, UR7 ;  /* 0x0000000744447c20 */ /* 0x000fc80008410000 */
[----:B--2---:R-:W-:Y:S01]  /*5740*/  FMUL.FTZ R102, R69, R68 ;  /* 0x0000004445667220 */ /* 0x004fe20000410000 */
[----:B------:R-:W-:-:S05]  /*5750*/  @P2 HADD2.F32 R68, -RZ, R65.H0_H0 ;  /* 0x20000041ff442230 */ /* 0x000fca0000004100 */
[----:B------:R-:W-:-:S07]  /*5760*/  @P2 FADD.FTZ R102, R68, R102 ;  /* 0x0000006644662221 */ /* 0x000fce0000010000 */
.L_x_9110:
[----:B------:R-:W-:Y:S05]  /*5770*/  BSYNC B1 ;  /* 0x0000000000017941 */ /* 0x000fea0003800000 */
.L_x_9108:
[----:B------:R-:W-:Y:S04]  /*5780*/  BSSY B1, `(.L_x_9111) ;  /* 0x000000c000017945 */ /* 0x000fe80003800000 */
[----:B------:R-:W-:Y:S05]  /*5790*/  @P3 BRA `(.L_x_9112) ;  /* 0x0000000000103947 */ /* 0x000fea0003800000 */
[----:B------:R-:W-:Y:S01]  /*57a0*/  HFMA2.MMA R103, -RZ, RZ, 0, 0 ;  /* 0x00000000ff677435 */ /* 0x000fe200000001ff */
[----:B------:R-:W-:Y:S10]  /*57b0*/  @!P2 BRA `(.L_x_9113) ;  /* 0x000000000020a947 */ /* 0x000ff40003800000 */
[----:B-----5:R-:W-:Y:S01]  /*57c0*/  HADD2.F32 R103, -RZ, R65.H1_H1 ;  /* 0x30000041ff677230 */ /* 0x020fe20000004100 */
[----:B------:R-:W-:Y:S06]  /*57d0*/  BRA `(.L_x_9113) ;  /* 0x0000000000187947 */ /* 0x000fec0003800000 */
.L_x_9112:
[----:B------:R-:W2:Y:S01]  /*57e0*/  LDL R69, [R1+0x9c] ;  /* 0x00009c0001457983 */ /* 0x000ea20000100800 */
[----:B-----5:R-:W-:-:S05]  /*57f0*/  HADD2.F32 R68, -RZ, R61.H1_H1 ;  /* 0x3000003dff447230 */ /* 0x020fca0000004100 */
[----:B------:R-:W-:-:S04]  /*5800*/  FMUL.FTZ R68, R68, UR7 ;  /* 0x0000000744447c20 */ /* 0x000fc80008410000 */
[----:B--2---:R-:W-:Y:S01]  /*5810*/  FMUL.FTZ R103, R69, R68 ;  /* 0x0000004445677220 */ /* 0x004fe20000410000 */
[----:B------:R-:W-:-:S05]  /*5820*/  @P2 HADD2.F32 R68, -RZ, R65.H1_H1 ;  /* 0x30000041ff442230 */ /* 0x000fca0000004100 */
[----:B------:R-:W-:-:S07]  /*5830*/  @P2 FADD.FTZ R103, R68, R103 ;  /* 0x0000006744672221 */ /* 0x000fce0000010000 */
.L_x_9113:
[----:B------:R-:W-:Y:S05]  /*5840*/  BSYNC B1 ;  /* 0x0000000000017941 */ /* 0x000fea0003800000 */
.L_x_9111:
[----:B------:R-:W-:Y:S04]  /*5850*/  BSSY B1, `(.L_x_9114) ;  /* 0x000000c000017945 */ /* 0x000fe80003800000 */
[----:B------:R-:W-:Y:S05]  /*5860*/  @P3 BRA `(.L_x_9115) ;  /* 0x0000000000103947 */ /* 0x000fea0003800000 */
[----:B------:R-:W-:Y:S01]  /*5870*/  MOV R104, RZ ;  /* 0x000000ff00687202 */ /* 0x000fe20000000f00 */
[----:B------:R-:W-:Y:S06]  /*5880*/  @!P2 BRA `(.L_x_9116) ;  /* 0x000000000020a947 */ /* 0x000fec0003800000 */
[----:B-----5:R-:W-:Y:S01]  /*5890*/  HADD2.F32 R104, -RZ, R66.H0_H0 ;  /* 0x20000042ff687230 */ /* 0x020fe20000004100 */
[----:B------:R-:W-:Y:S06]  /*58a0*/  BRA `(.L_x_9116) ;  /* 0x0000000000187947 */ /* 0x000fec0003800000 */
.L_x_9115:
[----:B------:R-:W2:Y:S01]  /*58b0*/  LDL R69, [R1+0x98] ;  /* 0x0000980001457983 */ /* 0x000ea20000100800 */
[----:B-----5:R-:W-:-:S05]  /*58c0*/  HADD2.F32 R68, -RZ, R62.H0_H0 ;  /* 0x2000003eff447230 */ /* 0x020fca0000004100 */
[----:B------:R-:W-:-:S04]  /*58d0*/  FMUL.FTZ R68, R68, UR7 ;  /* 0x0000000744447c20 */ /* 0x000fc80008410000 */
[----:B--2---:R-:W-:Y:S01]  /*58e0*/  FMUL.FTZ R104, R69, R68 ;  /* 0x0000004445687220 */ /* 0x004fe20000410000 */
[----:B------:R-:W-:-:S05]  /*58f0*/  @P2 HADD2.F32 R68, -RZ, R66.H0_H0 ;  /* 0x20000042ff442230 */ /* 0x000fca0000004100 */
[----:B------:R-:W-:-:S07]  /*5900*/  @P2 FADD.FTZ R104, R68, R104 ;  /* 0x0000006844682221 */ /* 0x000fce0000010000 */
.L_x_9116:
[----:B------:R-:W-:Y:S05]  /*5910*/  BSYNC B1 ;  /* 0x0000000000017941 */ /* 0x000fea0003800000 */
.L_x_9114:
[----:B------:R-:W-:Y:S04]  /*5920*/  BSSY B1, `(.L_x_9117) ;  /* 0x000000c000017945 */ /* 0x000fe80003800000 */
[----:B------:R-:W-:Y:S05]  /*5930*/  @P3 BRA `(.L_x_9118) ;  /* 0x0000000000103947 */ /* 0x000fea0003800000 */
[----:B------:R-:W-:Y:S01]  /*5940*/  HFMA2.MMA R105, -RZ, RZ, 0, 0 ;  /* 0x00000000ff697435 */ /* 0x000fe200000001ff */
[----:B------:R-:W-:Y:S10]  /*5950*/  @!P2 BRA `(.L_x_9119) ;  /* 0x000000000020a947 */ /* 0x000ff40003800000 */
[----:B-----5:R-:W-:Y:S01]  /*5960*/  HADD2.F32 R105, -RZ, R66.H1_H1 ;  /* 0x30000042ff697230 */ /* 0x020fe20000004100 */
[----:B------:R-:W-:Y:S06]  /*5970*/  BRA `(.L_x_9119) ;  /* 0x0000000000187947 */ /* 0x000fec0003800000 */
.L_x_9118:
[----:B------:R-:W2:Y:S01]  /*5980*/  LDL R69, [R1+0x94] ;  /* 0x0000940001457983 */ /* 0x000ea20000100800 */
[----:B-----5:R-:W-:-:S05]  /*5990*/  HADD2.F32 R68, -RZ, R62.H1_H1 ;  /* 0x3000003eff447230 */ /* 0x020fca0000004100 */
[----:B------:R-:W-:-:S04]  /*59a0*/  FMUL.FTZ R68, R68, UR7 ;  /* 0x0000000744447c20 */ /* 0x000fc80008410000 */
[----:B--2---:R-:W-:Y:S01]  /*59b0*/  FMUL.FTZ R105, R69, R68 ;  /* 0x0000004445697220 */ /* 0x004fe20000410000 */
[----:B------:R-:W-:-:S05]  /*59c0*/  @P2 HADD2.F32 R68, -RZ, R66.H1_H1 ;  /* 0x30000042ff442230 */ /* 0x000fca0000004100 */
[----:B------:R-:W-:-:S07]  /*59d0*/  @P2 FADD.FTZ R105, R68, R105 ;  /* 0x0000006944692221 */ /* 0x000fce0000010000 */
.L_x_9119:
[----:B------:R-:W-:Y:S05]  /*59e0*/  BSYNC B1 ;  /* 0x0000000000017941 */ /* 0x000fea0003800000 */
.L_x_9117:
[----:B------:R-:W-:Y:S04]  /*59f0*/  BSSY B1, `(.L_x_9120) ;  /* 0x000000c000017945 */ /* 0x000fe80003800000 */
[----:B------:R-:W-:Y:S05]  /*5a00*/  @P3 BRA `(.L_x_9121) ;  /* 0x0000000000103947 */ /* 0x000fea0003800000 */
[----:B------:R-:W-:Y:S01]  /*5a10*/  MOV R106, RZ ;  /* 0x000000ff006a7202 */ /* 0x000fe20000000f00 */
[----:B------:R-:W-:Y:S06]  /*5a20*/  @!P2 BRA `(.L_x_9122) ;  /* 0x000000000020a947 */ /* 0x000fec0003800000 */
[----:B-----5:R-:W-:Y:S01]  /*5a30*/  HADD2.F32 R106, -RZ, R67.H0_H0 ;  /* 0x20000043ff6a7230 */ /* 0x020fe20000004100 */
[----:B------:R-:W-:Y:S06]  /*5a40*/  BRA `(.L_x_9122) ;  /* 0x0000000000187947 */ /* 0x000fec0003800000 */
.L_x_9121:
[----:B------:R-:W2:Y:S01]  /*5a50*/  LDL R69, [R1+0x90] ;  /* 0x0000900001457983 */ /* 0x000ea20000100800 */
[----:B-----5:R-:W-:-:S05]  /*5a60*/  HADD2.F32 R68, -RZ, R63.H0_H0 ;  /* 0x2000003fff447230 */ /* 0x020fca0000004100 */
[----:B------:R-:W-:-:S04]  /*5a70*/  FMUL.FTZ R68, R68, UR7 ;  /* 0x0000000744447c20 */ /* 0x000fc80008410000 */
[----:B--2---:R-:W-:Y:S01]  /*5a80*/  FMUL.FTZ R106, R69, R68 ;  /* 0x00000044456a7220 */ /* 0x004fe20000410000 */
[----:B------:R-:W-:-:S05]  /*5a90*/  @P2 HADD2.F32 R68, -RZ, R67.H0_H0 ;  /* 0x20000043ff442230 */ /* 0x000fca0000004100 */
[----:B------:R-:W-:-:S07]  /*5aa0*/  @P2 FADD.FTZ R106, R68, R106 ;  /* 0x0000006a446a2221 */ /* 0x000fce0000010000 */
.L_x_9122:
[----:B------:R-:W-:Y:S05]  /*5ab0*/  BSYNC B1 ;  /* 0x0000000000017941 */ /* 0x000fea0003800000 */
.L_x_9120:
[----:B------:R-:W-:Y:S04]  /*5ac0*/  BSSY B1, `(.L_x_9123) ;  /* 0x000000c000017945 */ /* 0x000fe80003800000 */
[----:B------:R-:W-:Y:S05]  /*5ad0*/  @P3 BRA `(.L_x_9124) ;  /* 0x0000000000103947 */ /* 0x000fea0003800000 */
[----:B------:R-:W-:Y:S01]  /*5ae0*/  HFMA2.MMA R107, -RZ, RZ, 0, 0 ;  /* 0x00000000ff6b7435 */ /* 0x000fe200000001ff */
[----:B------:R-:W-:Y:S10]  /*5af0*/  @!P2 BRA `(.L_x_9125) ;  /* 0x000000000020a947 */ /* 0x000ff40003800000 */
[----:B-----5:R-:W-:Y:S01]  /*5b00*/  HADD2.F32 R107, -RZ, R67.H1_H1 ;  /* 0x30000043ff6b7230 */ /* 0x020fe20000004100 */
[----:B------:R-:W-:Y:S06]  /*5b10*/  BRA `(.L_x_9125) ;  /* 0x0000000000187947 */ /* 0x000fec0003800000 */
.L_x_9124:
[----:B------:R-:W2:Y:S01]  /*5b20*/  LDL R69, [R1+0x8c] ;  /* 0x00008c0001457983 */ /* 0x000ea20000100800 */
[----:B-----5:R-:W-:-:S05]  /*5b30*/  HADD2.F32 R68, -RZ, R63.H1_H1 ;  /* 0x3000003fff447230 */ /* 0x020fca0000004100 */
[----:B------:R-:W-:-:S04]  /*5b40*/  FMUL.FTZ R68, R68, UR7 ;  /* 0x0000000744447c20 */ /* 0x000fc80008410000 */
[----:B--2---:R-:W-:Y:S01]  /*5b50*/  FMUL.FTZ R107, R69, R68 ;  /* 0x00000044456b7220 */ /* 0x004fe20000410000 */
[----:B------:R-:W-:-:S05]  /*5b60*/  @P2 HADD2.F32 R68, -RZ, R67.H1_H1 ;  /* 0x30000043ff442230 */ /* 0x000fca0000004100 */
[----:B------:R-:W-:-:S07]  /*5b70*/  @P2 FADD.FTZ R107, R68, R107 ;  /* 0x0000006b446b2221 */ /* 0x000fce0000010000 */
.L_x_9125:
[----:B------:R-:W-:Y:S05]  /*5b80*/  BSYNC B1 ;  /* 0x0000000000017941 */ /* 0x000fea0003800000 */
.L_x_9123:
        /* <DEDUP_REMOVED lines=9> */
.L_x_9101:
[----:B------:R-:W-:Y:S05]  /*5c20*/  BSYNC B0 ;  /* 0x0000000000007941 */ /* 0x000fea0003800000 */
.L_x_9100:
        /* <DEDUP_REMOVED lines=18> */
.L_x_9129:
[----:B------:R-:W2:Y:S01]  /*5d50*/  LDL R69, [R1+0x88] ;  /* 0x0000880001457983 */ /* 0x000ea20000100800 */
[----:B-----5:R-:W-:-:S05]  /*5d60*/  HADD2.F32 R68, -RZ, R60.H0_H0 ;  /* 0x2000003cff447230 */ /* 0x020fca0000004100 */
[----:B------:R-:W-:-:S04]  /*5d70*/  FMUL.FTZ R68, R68, UR7 ;  /* 0x0000000744447c20 */ /* 0x000fc80008410000 */
[----:B--2---:R-:W-:Y:S01]  /*5d80*/  FMUL.FTZ R108, R69, R68 ;  /* 0x00000044456c7220 */ /* 0x004fe20000410000 */
[----:B------:R-:W-:-:S05]  /*5d90*/  @P2 HADD2.F32 R68, -RZ, R64.H0_H0 ;  /* 0x20000040ff442230 */ /* 0x000fca0000004100 */
[----:B------:R-:W-:-:S07]  /*5da0*/  @P2 FADD.FTZ R108, R68, R108 ;  /* 0x0000006c446c2221 */ /* 0x000fce0000010000 */
.L_x_9130:
[----:B------:R-:W-:Y:S05]  /*5db0*/  BSYNC B1 ;  /* 0x0000000000017941 */ /* 0x000fea0003800000 */
.L_x_9128:
[----:B------:R-:W-:Y:S04]  /*5dc0*/  BSSY B1, `(.L_x_9131) ;  /* 0x000000c000017945 */ /* 0x000fe80003800000 */
[----:B------:R-:W-:Y:S05]  /*5dd0*/  @P3 BRA `(.L_x_9132) ;  /* 0x0000000000103947 */ /* 0x000fea0003800000 */
[----:B------:R-:W-:Y:S01]  /*5de0*/  HFMA2.MMA R109, -RZ, RZ, 0, 0 ;  /* 0x00000000ff6d7435 */ /* 0x000fe200000001ff */
[----:B------:R-:W-:Y:S10]  /*5df0*/  @!P2 BRA `(.L_x_9133) ;  /* 0x000000000020a947 */ /* 0x000ff40003800000 */
[----:B-----5:R-:W-:Y:S01]  /*5e00*/  HADD2.F32 R109, -RZ, R64.H1_H1 ;  /* 0x30000040ff6d7230 */ /* 0x020fe20000004100 */
[----:B------:R-:W-:Y:S06]  /*5e10*/  BRA `(.L_x_9133) ;  /* 0x0000000000187947 */ /* 0x000fec0003800000 */
.L_x_9132:
[----:B------:R-:W2:Y:S01]  /*5e20*/  LDL R69, [R1+0x84] ;  /* 0x0000840001457983 */ /* 0x000ea20000100800 */
[----:B-----5:R-:W-:-:S05]  /*5e30*/  HADD2.F32 R68, -RZ, R60.H1_H1 ;  /* 0x3000003cff447230 */ /* 0x020fca0000004100 */
[----:B------:R-:W-:-:S04]  /*5e40*/  FMUL.FTZ R68, R68, UR7 ;  /* 0x0000000744447c20 */ /* 0x000fc80008410000 */
[----:B--2---:R-:W-:Y:S01]  /*5e50*/  FMUL.FTZ R109, R69, R68 ;  /* 0x00000044456d7220 */ /* 0x004fe20000410000 */
[----:B------:R-:W-:-:S05]  /*5e60*/  @P2 HADD2.F32 R68, -RZ, R64.H1_H1 ;  /* 0x30000040ff442230 */ /* 0x000fca0000004100 */
[----:B------:R-:W-:-:S07]  /*5e70*/  @P2 FADD.FTZ R109, R68, R109 ;  /* 0x0000006d446d2221 */ /* 0x000fce0000010000 */
.L_x_9133:
[----:B------:R-:W-:Y:S05]  /*5e80*/  BSYNC B1 ;  /* 0x0000000000017941 */ /* 0x000fea0003800000 */
.L_x_9131:
[----:B------:R-:W-:Y:S04]  /*5e90*/  BSSY B1, `(.L_x_9134) ;  /* 0x000000c000017945 */ /* 0x000fe80003800000 */
[----:B------:R-:W-:Y:S05]  /*5ea0*/  @P3 BRA `(.L_x_9135) ;  /* 0x0000000000103947 */ /* 0x000fea0003800000 */
[----:B------:R-:W-:Y:S01]  /*5eb0*/  MOV R110, RZ ;  /* 0x000000ff006e7202 */ /* 0x000fe20000000f00 */
[----:B------:R-:W-:Y:S06]  /*5ec0*/  @!P2 BRA `(.L_x_9136) ;  /* 0x000000000020a947 */ /* 0x000fec0003800000 */
[----:B-----5:R-:W-:Y:S01]  /*5ed0*/  HADD2.F32 R110, -RZ, R65.H0_H0 ;  /* 0x20000041ff6e7230 */ /* 0x020fe20000004100 */
[----:B------:R-:W-:Y:S06]  /*5ee0*/  BRA `(.L_x_9136) ;  /* 0x0000000000187947 */ /* 0x000fec0003800000 */
.L_x_9135:
[----:B------:R-:W2:Y:S01]  /*5ef0*/  LDL R69, [R1+0x80] ;  /* 0x0000800001457983 */ /* 0x000ea20000100800 */
[----:B-----5:R-:W-:-:S05]  /*5f00*/  HADD2.F32 R68, -RZ, R61.H0_H0 ;  /* 0x2000003dff447230 */ /* 0x020fca0000004100 */
[----:B------:R-:W-:-:S04]  /*5f10*/  FMUL.FTZ R68, R68, UR7 ;  /* 0x0000000744447c20 */ /* 0x000fc80008410000 */
[----:B--2---:R-:W-:Y:S01]  /*5f20*/  FMUL.FTZ R110, R69, R68 ;  /* 0x00000044456e7220 */ /* 0x004fe20000410000 */
[----:B------:R-:W-:-:S05]  /*5f30*/  @P2 HADD2.F32 R68, -RZ, R65.H0_H0 ;  /* 0x20000041ff442230 */ /* 0x000fca0000004100 */
[----:B------:R-:W-:-:S07]  /*5f40*/  @P2 FADD.FTZ R110, R68, R110 ;  /* 0x0000006e446e2221 */ /* 0x000fce0000010000 */
.L_x_9136:
[----:B------:R-:W-:Y:S05]  /*5f50*/  BSYNC B1 ;  /* 0x0000000000017941 */ /* 0x000fea0003800000 */
.L_x_9134:
[----:B------:R-:W-:Y:S04]  /*5f60*/  BSSY B1, `(.L_x_9137) ;  /* 0x000000c000017945 */ /* 0x000fe80003800000 */
[----:B------:R-:W-:Y:S05]  /*5f70*/  @P3 BRA `(.L_x_9138) ;  /* 0x0000000000103947 */ /* 0x000fea0003800000 */
[----:B------:R-:W-:Y:S01]  /*5f80*/  HFMA2.MMA R111, -RZ, RZ, 0, 0 ;  /* 0x00000000ff6f7435 */ /* 0x000fe200000001ff */
[----:B------:R-:W-:Y:S10]  /*5f90*/  @!P2 BRA `(.L_x_9139) ;  /* 0x000000000020a947 */ /* 0x000ff40003800000 */
[----:B-----5:R-:W-:Y:S01]  /*5fa0*/  HADD2.F32 R111, -RZ, R65.H1_H1 ;  /* 0x30000041ff6f7230 */ /* 0x020fe20000004100 */
[----:B------:R-:W-:Y:S06]  /*5fb0*/  BRA `(.L_x_9139) ;  /* 0x0000000000187947 */ /* 0x000fec0003800000 */
.L_x_9138:
[----:B------:R-:W2:Y:S01]  /*5fc0*/  LDL R69, [R1+0x7c] ;  /* 0x00007c0001457983 */ /* 0x000ea20000100800 */
[----:B-----5:R-:W-:-:S05]  /*5fd0*/  HADD2.F32 R68, -RZ, R61.H1_H1 ;  /* 0x3000003dff447230 */ /* 0x020fca0000004100 */
[----:B------:R-:W-:-:S04]  /*5fe0*/  FMUL.FTZ R68, R68, UR7 ;  /* 0x0000000744447c20 */ /* 0x000fc80008410000 */
[----:B--2---:R-:W-:Y:S01]  /*5ff0*/  FMUL.FTZ R111, R69, R68 ;  /* 0x00000044456f7220 */ /* 0x004fe20000410000 */
[----:B------:R-:W-:-:S05]  /*6000*/  @P2 HADD2.F32 R68, -RZ, R65.H1_H1 ;  /* 0x30000041ff442230 */ /* 0x000fca0000004100 */
[----:B------:R-:W-:-:S07]  /*6010*/  @P2 FADD.FTZ R111, R68, R111 ;  /* 0x0000006f446f2221 */ /* 0x000fce0000010000 */
.L_x_9139:
[----:B------:R-:W-:Y:S05]  /*6020*/  BSYNC B1 ;  /* 0x0000000000017941 */ /* 0x000fea0003800000 */
.L_x_9137:
[----:B------:R-:W-:Y:S04]  /*6030*/  BSSY B1, `(.L_x_9140) ;  /* 0x000000c000017945 */ /* 0x000fe80003800000 */
[----:B------:R-:W-:Y:S05]  /*6040*/  @P3 BRA `(.L_x_9141) ;  /* 0x0000000000103947 */ /* 0x000fea0003800000 */
[----:B------:R-:W-:Y:S01]  /*6050*/  MOV R112, RZ ;  /* 0x000000ff00707202 */ /* 0x000fe20000000f00 */
[----:B------:R-:W-:Y:S06]  /*6060*/  @!P2 BRA `(.L_x_9142) ;  /* 0x000000000020a947 */ /* 0x000fec0003800000 */
[----:B-----5:R-:W-:Y:S01]  /*6070*/  HADD2.F32 R112, -RZ, R66.H0_H0 ;  /* 0x20000042ff707230 */ /* 0x020fe20000004100 */
[----:B------:R-:W-:Y:S06]  /*6080*/  BRA `(.L_x_9142) ;  /* 0x0000000000187947 */ /* 0x000fec0003800000 */
.L_x_9141:
[----:B------:R-:W2:Y:S01]  /*6090*/  LDL R69, [R1+0x78] ;  /* 0x0000780001457983 */ /* 0x000ea20000100800 */
[----:B-----5:R-:W-:-:S05]  /*60a0*/  HADD2.F32 R68, -RZ, R62.H0_H0 ;  /* 0x2000003eff447230 */ /* 0x020fca0000004100 */
[----:B------:R-:W-:-:S04]  /*60b0*/  FMUL.FTZ R68, R68, UR7 ;  /* 0x0000000744447c20 */ /* 0x000fc80008410000 */
[----:B--2---:R-:W-:Y:S01]  /*60c0*/  FMUL.FTZ R112, R69, R68 ;  /* 0x0000004445707220 */ /* 0x004fe20000410000 */
[----:B------:R-:W-:-:S05]  /*60d0*/  @P2 HADD2.F32 R68, -RZ, R66.H0_H0 ;  /* 0x20000042ff442230 */ /* 0x000fca0000004100 */
[----:B------:R-:W-:-:S07]  /*60e0*/  @P2 FADD.FTZ R112, R68, R112 ;  /* 0x0000007044702221 */ /* 0x000fce0000010000 */
.L_x_9142:
[----:B------:R-:W-:Y:S05]  /*60f0*/  BSYNC B1 ;  /* 0x0000000000017941 */ /* 0x000fea0003800000 */
.L_x_9140:
[----:B------:R-:W-:Y:S04]  /*6100*/  BSSY B1, `(.L_x_9143) ;  /* 0x000000c000017945 */ /* 0x000fe80003800000 */
[----:B------:R-:W-:Y:S05]  /*6110*/  @P3 BRA `(.L_x_9144) ;  /* 0x0000000000103947 */ /* 0x000fea0003800000 */
[----:B------:R-:W-:Y:S01]  /*6120*/  HFMA2.MMA R113, -RZ, RZ, 0, 0 ;  /* 0x00000000ff717435 */ /* 0x000fe200000001ff */
[----:B------:R-:W-:Y:S10]  /*6130*/  @!P2 BRA `(.L_x_9145) ;  /* 0x000000000020a947 */ /* 0x000ff40003800000 */
[----:B-----5:R-:W-:Y:S01]  /*6140*/  HADD2.F32 R113, -RZ, R66.H1_H1 ;  /* 0x30000042ff717230 */ /* 0x020fe20000004100 */
[----:B------:R-:W-:Y:S06]  /*6150*/  BRA `(.L_x_9145) ;  /* 0x0000000000187947 */ /* 0x000fec0003800000 */
.L_x_9144:
[----:B------:R-:W2:Y:S01]  /*6160*/  LDL R69, [R1+0x74] ;  /* 0x0000740001457983 */ /* 0x000ea20000100800 */
[----:B-----5:R-:W-:-:S05]  /*6170*/  HADD2.F32 R68, -RZ, R62.H1_H1 ;  /* 0x3000003eff447230 */ /* 0x020fca0000004100 */
[----:B------:R-:W-:-:S04]  /*6180*/  FMUL.FTZ R68, R68, UR7 ;  /* 0x0000000744447c20 */ /* 0x000fc80008410000 */
[----:B--2---:R-:W-:Y:S01]  /*6190*/  FMUL.FTZ R113, R69, R68 ;  /* 0x0000004445717220 */ /* 0x004fe20000410000 */
[----:B------:R-:W-:-:S05]  /*61a0*/  @P2 HADD2.F32 R68, -RZ, R66.H1_H1 ;  /* 0x30000042ff442230 */ /* 0x000fca0000004100 */
[----:B------:R-:W-:-:S07]  /*61b0*/  @P2 FADD.FTZ R113, R68, R113 ;  /* 0x0000007144712221 */ /* 0x000fce0000010000 */
.L_x_9145:
[----:B------:R-:W-:Y:S05]  /*61c0*/  BSYNC B1 ;  /* 0x0000000000017941 */ /* 0x000fea0003800000 */
.L_x_9143:
[----:B------:R-:W-:Y:S04]  /*61d0*/  BSSY B1, `(.L_x_9146) ;  /* 0x000000c000017945 */ /* 0x000fe80003800000 */
[----:B------:R-:W-:Y:S05]  /*61e0*/  @P3 BRA `(.L_x_9147) ;  /* 0x0000000000103947 */ /* 0x000fea0003800000 */
[----:B------:R-:W-:Y:S01]  /*61f0*/  MOV R114, RZ ;  /* 0x000000ff00727202 */ /* 0x000fe20000000f00 */
[----:B------:R-:W-:Y:S06]  /*6200*/  @!P2 BRA `(.L_x_9148) ;  /* 0x000000000020a947 */ /* 0x000fec0003800000 */
[----:B-----5:R-:W-:Y:S01]  /*6210*/  HADD2.F32 R114, -RZ, R67.H0_H0 ;  /* 0x20000043ff727230 */ /* 0x020fe20000004100 */
[----:B------:R-:W-:Y:S06]  /*6220*/  BRA `(.L_x_9148) ;  /* 0x0000000000187947 */ /* 0x000fec0003800000 */
.L_x_9147:
[----:B------:R-:W2:Y:S01]  /*6230*/  LDL R69, [R1+0x70] ;  /* 0x0000700001457983 */ /* 0x000ea20000100800 */
[----:B-----5:R-:W-:-:S05]  /*6240*/  HADD2.F32 R68, -RZ, R63.H0_H0 ;  /* 0x2000003fff447230 */ /* 0x020fca0000004100 */
[----:B------:R-:W-:-:S04]  /*6250*/  FMUL.FTZ R68, R68, UR7 ;  /* 0x0000000744447c20 */ /* 0x000fc80008410000 */
[----:B--2---:R-:W-:Y:S01]  /*6260*/  FMUL.FTZ R114, R69, R68 ;  /* 0x0000004445727220 */ /* 0x004fe20000410000 */
[----:B------:R-:W-:-:S05]  /*6270*/  @P2 HADD2.F32 R68, -RZ, R67.H0_H0 ;  /* 0x20000043ff442230 */ /* 0x000fca0000004100 */
[----:B------:R-:W-:-:S07]  /*6280*/  @P2 FADD.FTZ R114, R68, R114 ;  /* 0x0000007244722221 */ /* 0x000fce0000010000 */
.L_x_9148:
[----:B------:R-:W-:Y:S05]  /*6290*/  BSYNC B1 ;  /* 0x0000000000017941 */ /* 0x000fea0003800000 */
.L_x_9146:
[----:B------:R-:W-:Y:S04]  /*62a0*/  BSSY B1, `(.L_x_9149) ;  /* 0x000000c000017945 */ /* 0x000fe80003800000 */
[----:B------:R-:W-:Y:S05]  /*62b0*/  @P3 BRA `(.L_x_9150) ;  /* 0x0000000000103947 */ /* 0x000fea0003800000 */
[----:B------:R-:W-:Y:S01]  /*62c0*/  HFMA2.MMA R115, -RZ, RZ, 0, 0 ;  /* 0x00000000ff737435 */ /* 0x000fe200000001ff */
[----:B------:R-:W-:Y:S10]  /*62d0*/  @!P2 BRA `(.L_x_9151) ;  /* 0x000000000020a947 */ /* 0x000ff40003800000 */
[----:B-----5:R-:W-:Y:S01]  /*62e0*/  HADD2.F32 R115, -RZ, R67.H1_H1 ;  /* 0x30000043ff737230 */ /* 0x020fe20000004100 */
[----:B------:R-:W-:Y:S06]  /*62f0*/  BRA `(.L_x_9151) ;  /* 0x0000000000187947 */ /* 0x000fec0003800000 */
.L_x_9150:
[----:B------:R-:W2:Y:S01]  /*6300*/  LDL R69, [R1+0x6c] ;  /* 0x00006c0001457983 */ /* 0x000ea20000100800 */
[----:B-----5:R-:W-:-:S05]  /*6310*/  HADD2.F32 R68, -RZ, R63.H1_H1 ;  /* 0x3000003fff447230 */ /* 0x020fca0000004100 */
[----:B------:R-:W-:-:S04]  /*6320*/  FMUL.FTZ R68, R68, UR7 ;  /* 0x0000000744447c20 */ /* 0x000fc80008410000 */
[----:B--2---:R-:W-:Y:S01]  /*6330*/  FMUL.FTZ R115, R69, R68 ;  /* 0x0000004445737220 */ /* 0x004fe20000410000 */
[----:B------:R-:W-:-:S05]  /*6340*/  @P2 HADD2.F32 R68, -RZ, R67.H1_H1 ;  /* 0x30000043ff442230 */ /* 0x000fca0000004100 */
[----:B------:R-:W-:-:S07]  /*6350*/  @P2 FADD.FTZ R115, R68, R115 ;  /* 0x0000007344732221 */ /* 0x000fce0000010000 */
.L_x_9151:
[----:B------:R-:W-:Y:S05]  /*6360*/  BSYNC B1 ;  /* 0x0000000000017941 */ /* 0x000fea0003800000 */
.L_x_9149:
        /* <DEDUP_REMOVED lines=9> */
.L_x_9127:
[----:B------:R-:W-:Y:S05]  /*6400*/  BSYNC B0 ;  /* 0x0000000000007941 */ /* 0x000fea0003800000 */
.L_x_9126:
        /* <DEDUP_REMOVED lines=18> */
.L_x_9155:
[----:B------:R-:W2:Y:S01]  /*6530*/  LDL R69, [R1+0x68] ;  /* 0x0000680001457983 */ /* 0x000ea20000100800 */
[----:B-----5:R-:W-:-:S05]  /*6540*/  HADD2.F32 R68, -RZ, R60.H0_H0 ;  /* 0x2000003cff447230 */ /* 0x020fca0000004100 */
[----:B------:R-:W-:-:S04]  /*6550*/  FMUL.FTZ R68, R68, UR7 ;  /* 0x0000000744447c20 */ /* 0x000fc80008410000 */
[----:B--2---:R-:W-:Y:S01]  /*6560*/  FMUL.FTZ R116, R69, R68 ;  /* 0x0000004445747220 */ /* 0x004fe20000410000 */
[----:B------:R-:W-:-:S05]  /*6570*/  @P2 HADD2.F32 R68, -RZ, R64.H0_H0 ;  /* 0x20000040ff442230 */ /* 0x000fca0000004100 */
[----:B------:R-:W-:-:S07]  /*6580*/  @P2 FADD.FTZ R116, R68, R116 ;  /* 0x0000007444742221 */ /* 0x000fce0000010000 */
.L_x_9156:
[----:B------:R-:W-:Y:S05]  /*6590*/  BSYNC B1 ;  /* 0x0000000000017941 */ /* 0x000fea0003800000 */
.L_x_9154:
[----:B------:R-:W-:Y:S04]  /*65a0*/  BSSY B1, `(.L_x_9157) ;  /* 0x000000c000017945 */ /* 0x000fe80003800000 */
[----:B------:R-:W-:Y:S05]  /*65b0*/  @P3 BRA `(.L_x_9158) ;  /* 0x0000000000103947 */ /* 0x000fea0003800000 */
[----:B------:R-:W-:Y:S01]  /*65c0*/  HFMA2.MMA R117, -RZ, RZ, 0, 0 ;  /* 0x00000000ff757435 */ /* 0x000fe200000001ff */
[----:B------:R-:W-:Y:S10]  /*65d0*/  @!P2 BRA `(.L_x_9159) ;  /* 0x000000000020a947 */ /* 0x000ff40003800000 */
[----:B-----5:R-:W-:Y:S01]  /*65e0*/  HADD2.F32 R117, -RZ, R64.H1_H1 ;  /* 0x30000040ff757230 */ /* 0x020fe20000004100 */
[----:B------:R-:W-:Y:S06]  /*65f0*/  BRA `(.L_x_9159) ;  /* 0x0000000000187947 */ /* 0x000fec0003800000 */
.L_x_9158:
[----:B------:R-:W2:Y:S01]  /*6600*/  LDL R69, [R1+0x64] ;  /* 0x0000640001457983 */ /* 0x000ea20000100800 */
[----:B-----5:R-:W-:-:S05]  /*6610*/  HADD2.F32 R68, -RZ, R60.H1_H1 ;  /* 0x3000003cff447230 */ /* 0x020fca0000004100 */
[----:B------:R-:W-:-:S04]  /*6620*/  FMUL.FTZ R68, R68, UR7 ;  /* 0x0000000744447c20 */ /* 0x000fc80008410000 */
[----:B--2---:R-:W-:Y:S01]  /*6630*/  FMUL.FTZ R117, R69, R68 ;  /* 0x0000004445757220 */ /* 0x004fe20000410000 */
[----:B------:R-:W-:-:S05]  /*6640*/  @P2 HADD2.F32 R68, -RZ, R64.H1_H1 ;  /* 0x30000040ff442230 */ /* 0x000fca0000004100 */
[----:B------:R-:W-:-:S07]  /*6650*/  @P2 FADD.FTZ R117, R68, R117 ;  /* 0x0000007544752221 */ /* 0x000fce0000010000 */
.L_x_9159:
[----:B------:R-:W-:Y:S05]  /*6660*/  BSYNC B1 ;  /* 0x0000000000017941 */ /* 0x000fea0003800000 */
.L_x_9157:
[----:B------:R-:W-:Y:S04]  /*6670*/  BSSY B1, `(.L_x_9160) ;  /* 0x000000c000017945 */ /* 0x000fe80003800000 */
[----:B------:R-:W-:Y:S05]  /*6680*/  @P3 BRA `(.L_x_9161) ;  /* 0x0000000000103947 */ /* 0x000fea0003800000 */
[----:B------:R-:W-:Y:S01]  /*6690*/  MOV R118, RZ ;  /* 0x000000ff00767202 */ /* 0x000fe20000000f00 */
[----:B------:R-:W-:Y:S06]  /*66a0*/  @!P2 BRA `(.L_x_9162) ;  /* 0x000000000020a947 */ /* 0x000fec0003800000 */
[----:B-----5:R-:W-:Y:S01]  /*66b0*/  HADD2.F32 R118, -RZ, R65.H0_H0 ;  /* 0x20000041ff767230 */ /* 0x020fe20000004100 */
[----:B------:R-:W-:Y:S06]  /*66c0*/  BRA `(.L_x_9162) ;  /* 0x0000000000187947 */ /* 0x000fec0003800000 */
.L_x_9161:
[----:B------:R-:W2:Y:S01]  /*66d0*/  LDL R69, [R1+0x60] ;  /* 0x0000600001457983 */ /* 0x000ea20000100800 */
[----:B-----5:R-:W-:-:S05]  /*66e0*/  HADD2.F32 R68, -RZ, R61.H0_H0 ;  /* 0x2000003dff447230 */ /* 0x020fca0000004100 */
[----:B------:R-:W-:-:S04]  /*66f0*/  FMUL.FTZ R68, R68, UR7 ;  /* 0x0000000744447c20 */ /* 0x000fc80008410000 */
[----:B--2---:R-:W-:Y:S01]  /*6700*/  FMUL.FTZ R118, R69, R68 ;  /* 0x0000004445767220 */ /* 0x004fe20000410000 */
[----:B------:R-:W-:-:S05]  /*6710*/  @P2 HADD2.F32 R68, -RZ, R65.H0_H0 ;  /* 0x20000041ff442230 */ /* 0x000fca0000004100 */
[----:B------:R-:W-:-:S07]  /*6720*/  @P2 FADD.FTZ R118, R68, R118 ;  /* 0x0000007644762221 */ /* 0x000fce0000010000 */
.L_x_9162:
[----:B------:R-:W-:Y:S05]  /*6730*/  BSYNC B1 ;  /* 0x0000000000017941 */ /* 0x000fea0003800000 */
.L_x_9160:
[----:B------:R-:W-:Y:S04]  /*6740*/  BSSY B1, `(.L_x_9163) ;  /* 0x000000c000017945 */ /* 0x000fe80003800000 */
[----:B------:R-:W-:Y:S05]  /*6750*/  @P3 BRA `(.L_x_9164) ;  /* 0x0000000000103947 */ /* 0x000fea0003800000 */
[----:B------:R-:W-:Y:S01]  /*6760*/  HFMA2.MMA R119, -RZ, RZ, 0, 0 ;  /* 0x00000000ff777435 */ /* 0x000fe200000001ff */
[----:B------:R-:W-:Y:S10]  /*6770*/  @!P2 BRA `(.L_x_9165) ;  /* 0x000000000020a947 */ /* 0x000ff40003800000 */
[----:B-----5:R-:W-:Y:S01]  /*6780*/  HADD2.F32 R119, -RZ, R65.H1_H1 ;  /* 0x30000041ff777230 */ /* 0x020fe20000004100 */
[----:B------:R-:W-:Y:S06]  /*6790*/  BRA `(.L_x_9165) ;  /* 0x0000000000187947 */ /* 0x000fec0003800000 */
.L_x_9164:
[----:B------:R-:W2:Y:S01]  /*67a0*/  LDL R69, [R1+0x5c] ;  /* 0x00005c0001457983 */ /* 0x000ea20000100800 */
[----:B-----5:R-:W-:-:S05]  /*67b0*/  HADD2.F32 R68, -RZ, R61.H1_H1 ;  /* 0x3000003dff447230 */ /* 0x020fca0000004100 */
[----:B------:R-:W-:-:S04]  /*67c0*/  FMUL.FTZ R68, R68, UR7 ;  /* 0x0000000744447c20 */ /* 0x000fc80008410000 */
[----:B--2---:R-:W-:Y:S01]  /*67d0*/  FMUL.FTZ R119, R69, R68 ;  /* 0x0000004445777220 */ /* 0x004fe20000410000 */
[----:B------:R-:W-:-:S05]  /*67e0*/  @P2 HADD2.F32 R68, -RZ, R65.H1_H1 ;  /* 0x30000041ff442230 */ /* 0x000fca0000004100 */
[----:B------:R-:W-:-:S07]  /*67f0*/  @P2 FADD.FTZ R119, R68, R119 ;  /* 0x0000007744772221 */ /* 0x000fce0000010000 */
.L_x_9165:
[----:B------:R-:W-:Y:S05]  /*6800*/  BSYNC B1 ;  /* 0x0000000000017941 */ /* 0x000fea0003800000 */
.L_x_9163:
[----:B------:R-:W-:Y:S04]  /*6810*/  BSSY B1, `(.L_x_9166) ;  /* 0x000000c000017945 */ /* 0x000fe80003800000 */
[----:B------:R-:W-:Y:S05]  /*6820*/  @P3 BRA `(.L_x_9167) ;  /* 0x0000000000103947 */ /* 0x000fea0003800000 */
[----:B------:R-:W-:Y:S01]  /*6830*/  MOV R120, RZ ;  /* 0x000000ff00787202 */ /* 0x000fe20000000f00 */
[----:B------:R-:W-:Y:S06]  /*6840*/  @!P2 BRA `(.L_x_9168) ;  /* 0x000000000020a947 */ /* 0x000fec0003800000 */
[----:B-----5:R-:W-:Y:S01]  /*6850*/  HADD2.F32 R120, -RZ, R66.H0_H0 ;  /* 0x20000042ff787230 */ /* 0x020fe20000004100 */
[----:B------:R-:W-:Y:S06]  /*6860*/  BRA `(.L_x_9168) ;  /* 0x0000000000187947 */ /* 0x000fec0003800000 */
.L_x_9167:
[----:B------:R-:W2:Y:S01]  /*6870*/  LDL R69, [R1+0x58] ;  /* 0x0000580001457983 */ /* 0x000ea20000100800 */
[----:B-----5:R-:W-:-:S05]  /*6880*/  HADD2.F32 R68, -RZ, R62.H0_H0 ;  /* 0x2000003eff447230 */ /* 0x020fca0000004100 */
[----:B------:R-:W-:-:S04]  /*6890*/  FMUL.FTZ R68, R68, UR7 ;  /* 0x0000000744447c20 */ /* 0x000fc80008410000 */
[----:B--2---:R-:W-:Y:S01]  /*68a0*/  FMUL.FTZ R120, R69, R68 ;  /* 0x0000004445787220 */ /* 0x004fe20000410000 */
[----:B------:R-:W-:-:S05]  /*68b0*/  @P2 HADD2.F32 R68, -RZ, R66.H0_H0 ;  /* 0x20000042ff442230 */ /* 0x000fca0000004100 */
[----:B------:R-:W-:-:S07]  /*68c0*/  @P2 FADD.FTZ R120, R68, R120 ;  /* 0x0000007844782221 */ /* 0x000fce0000010000 */
.L_x_9168:
[----:B------:R-:W-:Y:S05]  /*68d0*/  BSYNC B1 ;  /* 0x0000000000017941 */ /* 0x000fea0003800000 */
.L_x_9166:
[----:B------:R-:W-:Y:S04]  /*68e0*/  BSSY B1, `(.L_x_9169) ;  /* 0x000000c000017945 */ /* 0x000fe80003800000 */
[----:B------:R-:W-:Y:S05]  /*68f0*/  @P3 BRA `(.L_x_9170) ;  /* 0x0000000000103947 */ /* 0x000fea0003800000 */
[----:B------:R-:W-:Y:S01]  /*6900*/  HFMA2.MMA R121, -RZ, RZ, 0, 0 ;  /* 0x00000000ff797435 */ /* 0x000fe200000001ff */
[----:B------:R-:W-:Y:S10]  /*6910*/  @!P2 BRA `(.L_x_9171) ;  /* 0x000000000020a947 */ /* 0x000ff40003800000 */
[----:B-----5:R-:W-:Y:S01]  /*6920*/  HADD2.F32 R121, -RZ, R66.H1_H1 ;  /* 0x30000042ff797230 */ /* 0x020fe20000004100 */
[----:B------:R-:W-:Y:S06]  /*6930*/  BRA `(.L_x_9171) ;  /* 0x0000000000187947 */ /* 0x000fec0003800000 */
.L_x_9170:
[----:B------:R-:W2:Y:S01]  /*6940*/  LDL R69, [R1+0x54] ;  /* 0x0000540001457983 */ /* 0x000ea20000100800 */
[----:B-----5:R-:W-:-:S05]  /*6950*/  HADD2.F32 R68, -RZ, R62.H1_H1 ;  /* 0x3000003eff447230 */ /* 0x020fca0000004100 */
[----:B------:R-:W-:-:S04]  /*6960*/  FMUL.FTZ R68, R68, UR7 ;  /* 0x0000000744447c20 */ /* 0x000fc80008410000 */
[----:B--2---:R-:W-:Y:S01]  /*6970*/  FMUL.FTZ R121, R69, R68 ;  /* 0x0000004445797220 */ /* 0x004fe20000410000 */
[----:B------:R-:W-:-:S05]  /*6980*/  @P2 HADD2.F32 R68, -RZ, R66.H1_H1 ;  /* 0x30000042ff442230 */ /* 0x000fca0000004100 */
[----:B------:R-:W-:-:S07]  /*6990*/  @P2 FADD.FTZ R121, R68, R121 ;  /* 0x0000007944792221 */ /* 0x000fce0000010000 */
.L_x_9171:
[----:B------:R-:W-:Y:S05]  /*69a0*/  BSYNC B1 ;  /* 0x0000000000017941 */ /* 0x000fea0003800000 */
.L_x_9169:
[----:B------:R-:W-:Y:S04]  /*69b0*/  BSSY B1, `(.L_x_9172) ;  /* 0x000000c000017945 */ /* 0x000fe80003800000 */
[----:B------:R-:W-:Y:S05]  /*69c0*/  @P3 BRA `(.L_x_9173) ;  /* 0x0000000000103947 */ /* 0x000fea0003800000 */
[----:B------:R-:W-:Y:S01]  /*69d0*/  MOV R122, RZ ;  /* 0x000000ff007a7202 */ /* 0x000fe20000000f00 */
[----:B------:R-:W-:Y:S06]  /*69e0*/  @!P2 BRA `(.L_x_9174) ;  /* 0x000000000020a947 */ /* 0x000fec0003800000 */
[----:B-----5:R-:W-:Y:S01]  /*69f0*/  HADD2.F32 R122, -RZ, R67.H0_H0 ;  /* 0x20000043ff7a7230 */ /* 0x020fe20000004100 */
[----:B------:R-:W-:Y:S06]  /*6a00*/  BRA `(.L_x_9174) ;  /* 0x0000000000187947 */ /* 0x000fec0003800000 */
.L_x_9173:
[----:B------:R-:W2:Y:S01]  /*6a10*/  LDL R69, [R1+0x50] ;  /* 0x0000500001457983 */ /* 0x000ea20000100800 */
[----:B-----5:R-:W-:-:S05]  /*6a20*/  HADD2.F32 R68, -RZ, R63.H0_H0 ;  /* 0x2000003fff447230 */ /* 0x020fca0000004100 */
[----:B------:R-:W-:-:S04]  /*6a30*/  FMUL.FTZ R68, R68, UR7 ;  /* 0x0000000744447c20 */ /* 0x000fc80008410000 */
[----:B--2---:R-:W-:Y:S01]  /*6a40*/  FMUL.FTZ R122, R69, R68 ;  /* 0x00000044457a7220 */ /* 0x004fe20000410000 */
[----:B------:R-:W-:-:S05]  /*6a50*/  @P2 HADD2.F32 R68, -RZ, R67.H0_H0 ;  /* 0x20000043ff442230 */ /* 0x000fca0000004100 */
[----:B------:R-:W-:-:S07]  /*6a60*/  @P2 FADD.FTZ R122, R68, R122 ;  /* 0x0000007a447a2221 */ /* 0x000fce0000010000 */
.L_x_9174:
[----:B------:R-:W-:Y:S05]  /*6a70*/  BSYNC B1 ;  /* 0x0000000000017941 */ /* 0x000fea0003800000 */
.L_x_9172:
[----:B------:R-:W-:Y:S04]  /*6a80*/  BSSY B1, `(.L_x_9175) ;  /* 0x000000c000017945 */ /* 0x000fe80003800000 */
[----:B------:R-:W-:Y:S05]  /*6a90*/  @P3 BRA `(.L_x_9176) ;  /* 0x0000000000103947 */ /* 0x000fea0003800000 */
[----:B------:R-:W-:Y:S01]  /*6aa0*/  HFMA2.MMA R123, -RZ, RZ, 0, 0 ;  /* 0x00000000ff7b7435 */ /* 0x000fe200000001ff */
[----:B------:R-:W-:Y:S10]  /*6ab0*/  @!P2 BRA `(.L_x_9177) ;  /* 0x000000000020a947 */ /* 0x000ff40003800000 */
[----:B-----5:R-:W-:Y:S01]  /*6ac0*/  HADD2.F32 R123, -RZ, R67.H1_H1 ;  /* 0x30000043ff7b7230 */ /* 0x020fe20000004100 */
[----:B------:R-:W-:Y:S06]  /*6ad0*/  BRA `(.L_x_9177) ;  /* 0x0000000000187947 */ /* 0x000fec0003800000 */
.L_x_9176:
[----:B------:R-:W2:Y:S01]  /*6ae0*/  LDL R69, [R1+0x4c] ;  /* 0x00004c0001457983 */ /* 0x000ea20000100800 */
[----:B-----5:R-:W-:-:S05]  /*6af0*/  HADD2.F32 R68, -RZ, R63.H1_H1 ;  /* 0x3000003fff447230 */ /* 0x020fca0000004100 */
[----:B------:R-:W-:-:S04]  /*6b00*/  FMUL.FTZ R68, R68, UR7 ;  /* 0x0000000744447c20 */ /* 0x000fc80008410000 */
[----:B--2---:R-:W-:Y:S01]  /*6b10*/  FMUL.FTZ R123, R69, R68 ;  /* 0x00000044457b7220 */ /* 0x004fe20000410000 */
[----:B------:R-:W-:-:S05]  /*6b20*/  @P2 HADD2.F32 R68, -RZ, R67.H1_H1 ;  /* 0x30000043ff442230 */ /* 0x000fca0000004100 */
[----:B------:R-:W-:-:S07]  /*6b30*/  @P2 FADD.FTZ R123, R68, R123 ;  /* 0x0000007b447b2221 */ /* 0x000fce0000010000 */
.L_x_9177:
[----:B------:R-:W-:Y:S05]  /*6b40*/  BSYNC B1 ;  /* 0x0000000000017941 */ /* 0x000fea0003800000 */
.L_x_9175:
        /* <DEDUP_REMOVED lines=9> */
.L_x_9153:
[----:B------:R-:W-:Y:S05]  /*6be0*/  BSYNC B0 ;  /* 0x0000000000007941 */ /* 0x000fea0003800000 */
.L_x_9152:
[----:B------:R-:W-:Y:S01]  /*6bf0*/  LOP3.LUT P2, RZ, R3, 0x40, RZ, 0xc0, !PT ;  /* 0x0000004003ff7812 */ /* 0x000fe2000784c0ff */
[----:B------:R-:W-:-:S12]  /*6c00*/  BSSY B0, `(.L_x_9178) ;  /* 0x000007a000007945 */ /* 0x000fd80003800000 */
[----:B------:R-:W-:Y:S05]  /*6c10*/  @!P2 BRA `(.L_x_9179) ;  /* 0x0000000400e0a947 */ /* 0x000fea0003800000 */
[----:B0-234-:R-:W0:Y:S02]  /*6c20*/  @P1 LDC.64 R68, c[0x0][0x220] ;  /* 0x00008800ff441b82 */ /* 0x01de240000000a00 */
        /* <DEDUP_REMOVED lines=14> */
.L_x_9181:
[----:B------:R-:W2:Y:S01]  /*6d10*/  LDL R69, [R1+0x48] ;  /* 0x0000480001457983 */ /* 0x000ea20000100800 */
[----:B-----5:R-:W-:-:S05]  /*6d20*/  HADD2.F32 R68, -RZ, R60.H0_H0 ;  /* 0x2000003cff447230 */ /* 0x020fca0000004100 */
[----:B------:R-:W-:-:S04]  /*6d30*/  FMUL.FTZ R68, R68, UR7 ;  /* 0x0000000744447c20 */ /* 0x000fc80008410000 */
[----:B--2---:R-:W-:Y:S01]  /*6d40*/  FMUL.FTZ R124, R69, R68 ;  /* 0x00000044457c7220 */ /* 0x004fe20000410000 */
[----:B------:R-:W-:-:S05]  /*6d50*/  @P1 HADD2.F32 R68, -RZ, R64.H0_H0 ;  /* 0x20000040ff441230 */ /* 0x000fca0000004100 */
[----:B------:R-:W-:-:S07]  /*6d60*/  @P1 FADD.FTZ R124, R68, R124 ;  /* 0x0000007c447c1221 */ /* 0x000fce0000010000 */
.L_x_9182:
[----:B------:R-:W-:Y:S05]  /*6d70*/  BSYNC B1 ;  /* 0x0000000000017941 */ /* 0x000fea0003800000 */
.L_x_9180:
[----:B------:R-:W-:Y:S04]  /*6d80*/  BSSY B1, `(.L_x_9183) ;  /* 0x000000c000017945 */ /* 0x000fe80003800000 */
[----:B------:R-:W-:Y:S05]  /*6d90*/  @P2 BRA `(.L_x_9184) ;  /* 0x0000000000102947 */ /* 0x000fea0003800000 */
[----:B------:R-:W-:Y:S01]  /*6da0*/  HFMA2.MMA R125, -RZ, RZ, 0, 0 ;  /* 0x00000000ff7d7435 */ /* 0x000fe200000001ff */
[----:B------:R-:W-:Y:S10]  /*6db0*/  @!P1 BRA `(.L_x_9185) ;  /* 0x0000000000209947 */ /* 0x000ff40003800000 */
[----:B-----5:R-:W-:Y:S01]  /*6dc0*/  HADD2.F32 R125, -RZ, R64.H1_H1 ;  /* 0x30000040ff7d7230 */ /* 0x020fe20000004100 */
[----:B------:R-:W-:Y:S06]  /*6dd0*/  BRA `(.L_x_9185) ;  /* 0x0000000000187947 */ /* 0x000fec0003800000 */
.L_x_9184:
[----:B------:R-:W2:Y:S01]  /*6de0*/  LDL R69, [R1+0x44] ;  /* 0x0000440001457983 */ /* 0x000ea20000100800 */
[----:B-----5:R-:W-:-:S05]  /*6df0*/  HADD2.F32 R68, -RZ, R60.H1_H1 ;  /* 0x3000003cff447230 */ /* 0x020fca0000004100 */
[----:B------:R-:W-:-:S04]  /*6e00*/  FMUL.FTZ R68, R68, UR7 ;  /* 0x0000000744447c20 */ /* 0x000fc80008410000 */
[----:B--2---:R-:W-:Y:S01]  /*6e10*/  FMUL.FTZ R125, R69, R68 ;  /* 0x00000044457d7220 */ /* 0x004fe20000410000 */
[----:B------:R-:W-:-:S05]  /*6e20*/  @P1 HADD2.F32 R68, -RZ, R64.H1_H1 ;  /* 0x30000040ff441230 */ /* 0x000fca0000004100 */
[----:B------:R-:W-:-:S07]  /*6e30*/  @P1 FADD.FTZ R125, R68, R125 ;  /* 0x0000007d447d1221 */ /* 0x000fce0000010000 */
.L_x_9185:
[----:B------:R-:W-:Y:S05]  /*6e40*/  BSYNC B1 ;  /* 0x0000000000017941 */ /* 0x000fea0003800000 */
.L_x_9183:
[----:B------:R-:W-:Y:S04]  /*6e50*/  BSSY B1, `(.L_x_9186) ;  /* 0x000000c000017945 */ /* 0x000fe80003800000 */
[----:B------:R-:W-:Y:S05]  /*6e60*/  @P2 BRA `(.L_x_9187) ;  /* 0x0000000000102947 */ /* 0x000fea0003800000 */
[----:B------:R-:W-:Y:S01]  /*6e70*/  MOV R126, RZ ;  /* 0x000000ff007e7202 */ /* 0x000fe20000000f00 */
[----:B------:R-:W-:Y:S06]  /*6e80*/  @!P1 BRA `(.L_x_9188) ;  /* 0x0000000000209947 */ /* 0x000fec0003800000 */
[----:B-----5:R-:W-:Y:S01]  /*6e90*/  HADD2.F32 R126, -RZ, R65.H0_H0 ;  /* 0x20000041ff7e7230 */ /* 0x020fe20000004100 */
[----:B------:R-:W-:Y:S06]  /*6ea0*/  BRA `(.L_x_9188) ;  /* 0x0000000000187947 */ /* 0x000fec0003800000 */
.L_x_9187:
[----:B------:R-:W2:Y:S01]  /*6eb0*/  LDL R69, [R1+0x40] ;  /* 0x0000400001457983 */ /* 0x000ea20000100800 */
[----:B-----5:R-:W-:-:S05]  /*6ec0*/  HADD2.F32 R68, -RZ, R61.H0_H0 ;  /* 0x2000003dff447230 */ /* 0x020fca0000004100 */
[----:B------:R-:W-:-:S04]  /*6ed0*/  FMUL.FTZ R68, R68, UR7 ;  /* 0x0000000744447c20 */ /* 0x000fc80008410000 */
[----:B--2---:R-:W-:Y:S01]  /*6ee0*/  FMUL.FTZ R126, R69, R68 ;  /* 0x00000044457e7220 */ /* 0x004fe20000410000 */
[----:B------:R-:W-:-:S05]  /*6ef0*/  @P1 HADD2.F32 R68, -RZ, R65.H0_H0 ;  /* 0x20000041ff441230 */ /* 0x000fca0000004100 */
[----:B------:R-:W-:-:S07]  /*6f00*/  @P1 FADD.FTZ R126, R68, R126 ;  /* 0x0000007e447e1221 */ /* 0x000fce0000010000 */
.L_x_9188:
[----:B------:R-:W-:Y:S05]  /*6f10*/  BSYNC B1 ;  /* 0x0000000000017941 */ /* 0x000fea0003800000 */
.L_x_9186:
[----:B------:R-:W-:Y:S04]  /*6f20*/  BSSY B1, `(.L_x_9189) ;  /* 0x000000c000017945 */ /* 0x000fe80003800000 */
[----:B------:R-:W-:Y:S05]  /*6f30*/  @P2 BRA `(.L_x_9190) ;  /* 0x0000000000102947 */ /* 0x000fea0003800000 */
[----:B------:R-:W-:Y:S01]  /*6f40*/  HFMA2.MMA R127, -RZ, RZ, 0, 0 ;  /* 0x00000000ff7f7435 */ /* 0x000fe200000001ff */
[----:B------:R-:W-:Y:S10]  /*6f50*/  @!P1 BRA `(.L_x_9191) ;  /* 0x0000000000209947 */ /* 0x000ff40003800000 */
[----:B-----5:R-:W-:Y:S01]  /*6f60*/  HADD2.F32 R127, -RZ, R65.H1_H1 ;  /* 0x30000041ff7f7230 */ /* 0x020fe20000004100 */
[----:B------:R-:W-:Y:S06]  /*6f70*/  BRA `(.L_x_9191) ;  /* 0x0000000000187947 */ /* 0x000fec0003800000 */
.L_x_9190:
[----:B------:R-:W2:Y:S01]  /*6f80*/  LDL R69, [R1+0x3c] ;  /* 0x00003c0001457983 */ /* 0x000ea20000100800 */
[----:B-----5:R-:W-:-:S05]  /*6f90*/  HADD2.F32 R68, -RZ, R61.H1_H1 ;  /* 0x3000003dff447230 */ /* 0x020fca0000004100 */
[----:B------:R-:W-:-:S04]  /*6fa0*/  FMUL.FTZ R68, R68, UR7 ;  /* 0x0000000744447c20 */ /* 0x000fc80008410000 */
[----:B--2---:R-:W-:Y:S01]  /*6fb0*/  FMUL.FTZ R127, R69, R68 ;  /* 0x00000044457f7220 */ /* 0x004fe20000410000 */
[----:B------:R-:W-:-:S05]  /*6fc0*/  @P1 HADD2.F32 R68, -RZ, R65.H1_H1 ;  /* 0x30000041ff441230 */ /* 0x000fca0000004100 */
[----:B------:R-:W-:-:S07]  /*6fd0*/  @P1 FADD.FTZ R127, R68, R127 ;  /* 0x0000007f447f1221 */ /* 0x000fce0000010000 */
.L_x_9191:
[----:B------:R-:W-:Y:S05]  /*6fe0*/  BSYNC B1 ;  /* 0x0000000000017941 */ /* 0x000fea0003800000 */
.L_x_9189:
[----:B------:R-:W-:Y:S04]  /*6ff0*/  BSSY B1, `(.L_x_9192) ;  /* 0x000000c000017945 */ /* 0x000fe80003800000 */
[----:B------:R-:W-:Y:S05]  /*7000*/  @P2 BRA `(.L_x_9193) ;  /* 0x0000000000102947 */ /* 0x000fea0003800000 */
[----:B------:R-:W-:Y:S01]  /*7010*/  MOV R128, RZ ;  /* 0x000000ff00807202 */ /* 0x000fe20000000f00 */
[----:B------:R-:W-:Y:S06]  /*7020*/  @!P1 BRA `(.L_x_9194) ;  /* 0x0000000000209947 */ /* 0x000fec0003800000 */
[----:B-----5:R-:W-:Y:S01]  /*7030*/  HADD2.F32 R128, -RZ, R66.H0_H0 ;  /* 0x20000042ff807230 */ /* 0x020fe20000004100 */
[----:B------:R-:W-:Y:S06]  /*7040*/  BRA `(.L_x_9194) ;  /* 0x0000000000187947 */ /* 0x000fec0003800000 */
.L_x_9193:
[----:B------:R-:W2:Y:S01]  /*7050*/  LDL R69, [R1+0x38] ;  /* 0x0000380001457983 */ /* 0x000ea20000100800 */
[----:B-----5:R-:W-:-:S05]  /*7060*/  HADD2.F32 R68, -RZ, R62.H0_H0 ;  /* 0x2000003eff447230 */ /* 0x020fca0000004100 */
[----:B------:R-:W-:-:S04]  /*7070*/  FMUL.FTZ R68, R68, UR7 ;  /* 0x0000000744447c20 */ /* 0x000fc80008410000 */
[----:B--2---:R-:W-:Y:S01]  /*7080*/  FMUL.FTZ R128, R69, R68 ;  /* 0x0000004445807220 */ /* 0x004fe20000410000 */
[----:B------:R-:W-:-:S05]  /*7090*/  @P1 HADD2.F32 R68, -RZ, R66.H0_H0 ;  /* 0x20000042ff441230 */ /* 0x000fca0000004100 */
[----:B------:R-:W-:-:S07]  /*70a0*/  @P1 FADD.FTZ R128, R68, R128 ;  /* 0x0000008044801221 */ /* 0x000fce0000010000 */
.L_x_9194:
[----:B------:R-:W-:Y:S05]  /*70b0*/  BSYNC B1 ;  /* 0x0000000000017941 */ /* 0x000fea0003800000 */
.L_x_9192:
[----:B------:R-:W-:Y:S04]  /*70c0*/  BSSY B1, `(.L_x_9195) ;  /* 0x000000c000017945 */ /* 0x000fe80003800000 */
[----:B------:R-:W-:Y:S05]  /*70d0*/  @P2 BRA `(.L_x_9196) ;  /* 0x0000000000102947 */ /* 0x000fea0003800000 */
[----:B------:R-:W-:Y:S01]  /*70e0*/  HFMA2.MMA R129, -RZ, RZ, 0, 0 ;  /* 0x00000000ff817435 */ /* 0x000fe200000001ff */
[----:B------:R-:W-:Y:S10]  /*70f0*/  @!P1 BRA `(.L_x_9197) ;  /* 0x0000000000209947 */ /* 0x000ff40003800000 */
[----:B-----5:R-:W-:Y:S01]  /*7100*/  HADD2.F32 R129, -RZ, R66.H1_H1 ;  /* 0x30000042ff817230 */ /* 0x020fe20000004100 */
[----:B------:R-:W-:Y:S06]  /*7110*/  BRA `(.L_x_9197) ;  /* 0x0000000000187947 */ /* 0x000fec0003800000 */
.L_x_9196:
[----:B------:R-:W2:Y:S01]  /*7120*/  LDL R69, [R1+0x34] ;  /* 0x0000340001457983 */ /* 0x000ea20000100800 */
[----:B-----5:R-:W-:-:S05]  /*7130*/  HADD2.F32 R68, -RZ, R62.H1_H1 ;  /* 0x3000003eff447230 */ /* 0x020fca0000004100 */
[----:B------:R-:W-:-:S04]  /*7140*/  FMUL.FTZ R68, R68, UR7 ;  /* 0x0000000744447c20 */ /* 0x000fc80008410000 */
[----:B--2---:R-:W-:Y:S01]  /*7150*/  FMUL.FTZ R129, R69, R68 ;  /* 0x0000004445817220 */ /* 0x004fe20000410000 */
[----:B------:R-:W-:-:S05]  /*7160*/  @P1 HADD2.F32 R68, -RZ, R66.H1_H1 ;  /* 0x30000042ff441230 */ /* 0x000fca0000004100 */
[----:B------:R-:W-:-:S07]  /*7170*/  @P1 FADD.FTZ R129, R68, R129 ;  /* 0x0000008144811221 */ /* 0x000fce0000010000 */
.L_x_9197:
[----:B------:R-:W-:Y:S05]  /*7180*/  BSYNC B1 ;  /* 0x0000000000017941 */ /* 0x000fea0003800000 */
.L_x_9195:
[----:B------:R-:W-:Y:S04]  /*7190*/  BSSY B1, `(.L_x_9198) ;  /* 0x000000c000017945 */ /* 0x000fe80003800000 */
[----:B------:R-:W-:Y:S05]  /*71a0*/  @P2 BRA `(.L_x_9199) ;  /* 0x0000000000102947 */ /* 0x000fea0003800000 */
[----:B------:R-:W-:Y:S01]  /*71b0*/  MOV R130, RZ ;  /* 0x000000ff00827202 */ /* 0x000fe20000000f00 */
[----:B------:R-:W-:Y:S06]  /*71c0*/  @!P1 BRA `(.L_x_9200) ;  /* 0x0000000000209947 */ /* 0x000fec0003800000 */
[----:B-----5:R-:W-:Y:S01]  /*71d0*/  HADD2.F32 R130, -RZ, R67.H0_H0 ;  /* 0x20000043ff827230 */ /* 0x020fe20000004100 */
[----:B------:R-:W-:Y:S06]  /*71e0*/  BRA `(.L_x_9200) ;  /* 0x0000000000187947 */ /* 0x000fec0003800000 */
.L_x_9199:
[----:B------:R-:W2:Y:S01]  /*71f0*/  LDL R69, [R1+0x30] ;  /* 0x0000300001457983 */ /* 0x000ea20000100800 */
[----:B-----5:R-:W-:-:S05]  /*7200*/  HADD2.F32 R68, -RZ, R63.H0_H0 ;  /* 0x2000003fff447230 */ /* 0x020fca0000004100 */
[----:B------:R-:W-:-:S04]  /*7210*/  FMUL.FTZ R68, R68, UR7 ;  /* 0x0000000744447c20 */ /* 0x000fc80008410000 */
[----:B--2---:R-:W-:Y:S01]  /*7220*/  FMUL.FTZ R130, R69, R68 ;  /* 0x0000004445827220 */ /* 0x004fe20000410000 */
[----:B------:R-:W-:-:S05]  /*7230*/  @P1 HADD2.F32 R68, -RZ, R67.H0_H0 ;  /* 0x20000043ff441230 */ /* 0x000fca0000004100 */
[----:B------:R-:W-:-:S07]  /*7240*/  @P1 FADD.FTZ R130, R68, R130 ;  /* 0x0000008244821221 */ /* 0x000fce0000010000 */
.L_x_9200:
[----:B------:R-:W-:Y:S05]  /*7250*/  BSYNC B1 ;  /* 0x0000000000017941 */ /* 0x000fea0003800000 */
.L_x_9198:
[----:B------:R-:W-:Y:S04]  /*7260*/  BSSY B1, `(.L_x_9201) ;  /* 0x000000c000017945 */ /* 0x000fe80003800000 */
[----:B------:R-:W-:Y:S05]  /*7270*/  @P2 BRA `(.L_x_9202) ;  /* 0x0000000000102947 */ /* 0x000fea0003800000 */
[----:B------:R-:W-:Y:S01]  /*7280*/  HFMA2.MMA R131, -RZ, RZ, 0, 0 ;  /* 0x00000000ff837435 */ /* 0x000fe200000001ff */
[----:B------:R-:W-:Y:S10]  /*7290*/  @!P1 BRA `(.L_x_9203) ;  /* 0x0000000000209947 */ /* 0x000ff40003800000 */
[----:B-----5:R-:W-:Y:S01]  /*72a0*/  HADD2.F32 R131, -RZ, R67.H1_H1 ;  /* 0x30000043ff837230 */ /* 0x020fe20000004100 */
[----:B------:R-:W-:Y:S06]  /*72b0*/  BRA `(.L_x_9203) ;  /* 0x0000000000187947 */ /* 0x000fec0003800000 */
.L_x_9202:
[----:B------:R-:W2:Y:S01]  /*72c0*/  LDL R69, [R1+0x2c] ;  /* 0x00002c0001457983 */ /* 0x000ea20000100800 */
[----:B-----5:R-:W-:-:S05]  /*72d0*/  HADD2.F32 R68, -RZ, R63.H1_H1 ;  /* 0x3000003fff447230 */ /* 0x020fca0000004100 */
[----:B------:R-:W-:-:S04]  /*72e0*/  FMUL.FTZ R68, R68, UR7 ;  /* 0x0000000744447c20 */ /* 0x000fc80008410000 */
[----:B--2---:R-:W-:Y:S01]  /*72f0*/  FMUL.FTZ R131, R69, R68 ;  /* 0x0000004445837220 */ /* 0x004fe20000410000 */
[----:B------:R-:W-:-:S05]  /*7300*/  @P1 HADD2.F32 R68, -RZ, R67.H1_H1 ;  /* 0x30000043ff441230 */ /* 0x000fca0000004100 */
[----:B------:R-:W-:-:S07]  /*7310*/  @P1 FADD.FTZ R131, R68, R131 ;  /* 0x0000008344831221 */ /* 0x000fce0000010000 */
.L_x_9203:
[----:B------:R-:W-:Y:S05]  /*7320*/  BSYNC B1 ;  /* 0x0000000000017941 */ /* 0x000fea0003800000 */
.L_x_9201:
[----:B------:R-:W0:Y:S01]  /*7330*/  LDC.64 R132, c[0x0][0x238] ;  /* 0x00008e00ff847b82 */ /* 0x000e220000000a00 */
[----:B------:R-:W-:Y:S02]  /*7340*/  F2FP.F16.F32.PACK_AB R71, R131, R130 ;  /* 0x000000828347723e */ /* 0x000fe400000000ff */
[----:B------:R-:W-:Y:S02]  /*7350*/  F2FP.F16.F32.PACK_AB R70, R129, R128 ;  /* 0x000000808146723e */ /* 0x000fe400000000ff */
[----:B------:R-:W-:Y:S02]  /*7360*/  F2FP.F16.F32.PACK_AB R69, R127, R126 ;  /* 0x0000007e7f45723e */ /* 0x000fe400000000ff */
[----:B------:R-:W-:Y:S01]  /*7370*/  F2FP.F16.F32.PACK_AB R68, R125, R124 ;  /* 0x0000007c7d44723e */ /* 0x000fe200000000ff */
[----:B0-----:R-:W-:-:S05]  /*7380*/  IMAD.WIDE.U32 R132, R141, 0x10, R132 ;  /* 0x000000108d847825 */ /* 0x001fca00078e0084 */
[----:B------:R0:W-:Y:S02]  /*7390*/  STG.E.128 desc[UR4][R132.64], R68 ;  /* 0x0000004484007986 */ /* 0x0001e4000c101d04 */
.L_x_9179:
[----:B------:R-:W-:Y:S05]  /*73a0*/  BSYNC B0 ;  /* 0x0000000000007941 */ /* 0x000fea0003800000 */
.L_x_9178:
[----:B0-234-:R-:W-:Y:S01]  /*73b0*/  FADD.FTZ R68, RZ, R40 ;  /* 0x00000028ff447221 */ /* 0x01dfe20000010000 */
        /* <DEDUP_REMOVED lines=104> */
[----:B------:R-:W2:Y:S01]  /*7a40*/  LDC R132, c[0x0][0x290] ;  /* 0x0000a400ff847b82 */ /* 0x000ea20000000800 */
        /* <DEDUP_REMOVED lines=13> */
[----:B--2---:R-:W-:-:S04]  /*7b20*/  FMUL.FTZ R141, R68, R132 ;  /* 0x00000084448d7220 */ /* 0x004fc80000410000 */
        /* <DEDUP_REMOVED lines=172> */
[----:B------:R0:W2:Y:S02]  /*85f0*/  SHFL.BFLY PT, R68, R71, 0x10, 0x1f ;  /* 0x0e001f0047447f89 */ /* 0x0000a400000e0000 */
.L_x_9237:
[----:B------:R-:W-:Y:S01]  /*8600*/  LOP3.LUT P3, RZ, R140, 0x1f, RZ, 0xc0, !PT ;  /* 0x0000001f8cff7812 */ /* 0x000fe2000786c0ff */
[----:B--2---:R-:W-:Y:S01]  /*8610*/  FADD.FTZ R68, R71, R68 ;  /* 0x0000004447447221 */ /* 0x004fe20000010000 */
[----:B------:R-:W-:Y:S01]  /*8620*/  LOP3.LUT P2, RZ, R3, 0x10, RZ, 0xc0, !PT ;  /* 0x0000001003ff7812 */ /* 0x000fe2000784c0ff */
[----:B------:R-:W-:Y:S02]  /*8630*/  BSSY B0, `(.L_x_9205) ;  /* 0x00001a0000007945 */ /* 0x000fe40003800000 */
[----:B------:R-:W-:-:S08]  /*8640*/  FFMA.FTZ R70, R68, R132, UR10 ;  /* 0x0000000a44467e23 */ /* 0x000fd00008010084 */
[----:B------:R-:W2:Y:S02]  /*8650*/  @!P3 LDC.64 R68, c[0x0][0x250] ;  /* 0x00009400ff44bb82 */ /* 0x000ea40000000a00 */
[----:B--2---:R-:W-:-:S04]  /*8660*/  @!P3 LEA R68, P1, R39, R68, 0x2 ;  /* 0x000000442744b211 */ /* 0x004fc800078210ff */
[----:B------:R-:W-:-:S05]  /*8670*/  @!P3 LEA.HI.X R69, R39, R69, R139, 0x2, P1 ;  /* 0x000000452745b211 */ /* 0x000fca00008f148b */
[----:B------:R2:W-:Y:S02]  /*8680*/  @!P3 STG.E desc[UR4][R68.64], R141 ;  /* 0x0000008d4400b986 */ /* 0x0005e4000c101904 */
[----:B--2---:R-:W-:-:S05]  /*8690*/  FMUL.FTZ R68, R141, R141 ;  /* 0x0000008d8d447220 */ /* 0x004fca0000410000 */
[----:B------:R-:W-:-:S05]  /*86a0*/  FSEL R68, R68, RZ, P2 ;  /* 0x000000ff44447208 */ /* 0x000fca0001000000 */
[----:B------:R-:W-:Y:S02]  /*86b0*/  FADD.FTZ R70, R70, R68 ;  /* 0x0000004446467221 */ /* 0x000fe40000010000 */
[----:B------:R-:W2:Y:S02]  /*86c0*/  @!P3 LDC.64 R68, c[0x0][0x258] ;  /* 0x00009600ff44bb82 */ /* 0x000ea40000000a00 */
[----:B--2---:R-:W-:-:S04]  /*86d0*/  @!P3 LEA R68, P1, R39, R68, 0x2 ;  /* 0x000000442744b211 */ /* 0x004fc800078210ff */
[----:B------:R-:W-:Y:S02]  /*86e0*/  @!P3 LEA.HI.X R69, R39, R69, R139, 0x2, P1 ;  /* 0x000000452745b211 */ /* 0x000fe400008f148b */
[----:B------:R-:W2:Y:S01]  /*86f0*/  MUFU.RSQ R139, R70 ;  /* 0x00000046008b7308 */ /* 0x000ea20000001400 */
[----:B-----5:R-:W-:Y:S02]  /*8700*/  ISETP.GE.AND P1, PT, R138, 0x1, PT ;  /* 0x000000018a00780c */ /* 0x020fe40003f26270 */
[----:B--2---:R2:W-:Y:S11]  /*8710*/  @!P3 STG.E desc[UR4][R68.64], R139 ;  /* 0x0000008b4400b986 */ /* 0x0045f6000c101904 */
[----:B------:R-:W-:Y:S05]  /*8720*/  @!P1 BRA `(.L_x_9206) ;  /* 0x0000001800409947 */ /* 0x000fea0003800000 */
[----:B------:R-:W3:Y:S01]  /*8730*/  LDC R133, c[0x0][0x218] ;  /* 0x00008600ff857b82 */ /* 0x000ee20000000800 */
[----:B------:R-:W-:Y:S01]  /*8740*/  IADD3 R0, R138, -0x1, RZ ;  /* 0xffffffff8a007810 */ /* 0x000fe20007ffe0ff */
[----:B------:R-:W-:Y:S04]  /*8750*/  BSSY B1, `(.L_x_9207) ;  /* 0x000003f000017945 */ /* 0x000fe80003800000 */
[----:B---3--:R-:W-:-:S05]  /*8760*/  IMAD R0, R0, R133, RZ ;  /* 0x0000008500007224 */ /* 0x008fca00078e02ff */
[----:B--2---:R-:W-:-:S04]  /*8770*/  SHF.R.S32.HI R68, RZ, 0x1f, R0 ;  /* 0x0000001fff447819 */ /* 0x004fc80000011400 */
[----:B------:R-:W-:Y:S02]  /*8780*/  LEA.HI R68, R68, R0, RZ, 0x3 ;  /* 0x0000000044447211 */ /* 0x000fe400078f18ff */
[----:B------:R-:W-:-:S04]  /*8790*/  LOP3.LUT R0, R140, 0x1f, RZ, 0xc0, !PT ;  /* 0x0000001f8c007812 */ /* 0x000fc800078ec0ff */
[----:B------:R-:W-:Y:S01]  /*87a0*/  LEA.HI.SX32 R138, R68, R0, 0x1d ;  /* 0x00000000448a7211 */ /* 0x000fe200078feaff */
[----:B------:R-:W-:Y:S06]  /*87b0*/  @!P0 BRA `(.L_x_9208) ;  /* 0x0000000000e08947 */ /* 0x000fec0003800000 */
        /* <DEDUP_REMOVED lines=11> */
[----:B------:R0:W-:Y:S04]  /*8870*/  STL [R1+0x16c], R0 ;  /* 0x00016c0001007387 */ /* 0x0001e80000100800 */
[----:B------:R-:W3:Y:S04]  /*8880*/  LDL R71, [R1+0x10] ;  /* 0x0000100001477983 */ /* 0x000ee80000100800 */
[----:B------:R-:W3:Y:S04]  /*8890*/  LDL R142, [R1+0x4] ;  /* 0x00000400018e7983 */ /* 0x000ee80000100800 */
[----:B0-----:R-:W3:Y:S04]  /*88a0*/  LDL R0, [R1+0xc] ;  /* 0x00000c0001007983 */ /* 0x001ee80000100800 */
[----:B------:R-:W3:Y:S04]  /*88b0*/  LDL R140, [R1+0x8] ;  /* 0x00000800018c7983 */ /* 0x000ee80000100800 */
        /* <DEDUP_REMOVED lines=9> */
[----:B----4-:R-:W-:Y:S01]  /*8950*/  FFMA.FTZ R69, R70, R69, R4 ;  /* 0x0000004546457223 */ /* 0x010fe20000010004 */
[--C-:B------:R-:W-:Y:S02]  /*8960*/  FADD.FTZ R70, R43, -R132.reuse ;  /* 0x800000842b467221 */ /* 0x100fe40000010000 */
[----:B------:R2:W5:Y:S02]  /*8970*/  LDL.LU R4, [R1+0x178] ;  /* 0x0001780001047983 */ /* 0x0005640000300800 */
[----:B------:R-:W-:Y:S01]  /*8980*/  F2FP.F16.F32.PACK_AB R68, R69, R68 ;  /* 0x000000444544723e */ /* 0x000fe200000000ff */
[----:B------:R-:W-:Y:S01]  /*8990*/  FADD.FTZ R69, R42, -R132 ;  /* 0x800000842a457221 */ /* 0x000fe20000010000 */
[----:B------:R-:W-:-:S03]  /*89a0*/  FMUL.FTZ R70, R139, R70 ;  /* 0x000000468b467220 */ /* 0x000fc60000410000 */
[----:B------:R-:W-:-:S04]  /*89b0*/  FMUL.FTZ R69, R139, R69 ;  /* 0x000000458b457220 */ /* 0x000fc80000410000 */
[----:B---3--:R-:W-:Y:S02]  /*89c0*/  FFMA.FTZ R69, R2, R69, R3 ;  /* 0x0000004502457223 */ /* 0x008fe40000010003 */
        /* <DEDUP_REMOVED lines=23> */
.L_x_9208:
[----:B------:R-:W-:Y:S05]  /*8b40*/  BSYNC B1 ;  /* 0x0000000000017941 */ /* 0x000fea0003800000 */
.L_x_9207:
[----:B-----5:R-:W-:Y:S01]  /*8b50*/  LOP3.LUT P1, RZ, R3, 0x4000, RZ, 0xc0, !PT ;  /* 0x0000400003ff7812 */ /* 0x020fe2000782c0ff */
[----:B------:R-:W-:-:S12]  /*8b60*/  BSSY B1, `(.L_x_9209) ;  /* 0x0000023000017945 */ /* 0x000fd80003800000 */
[----:B------:R-:W-:Y:S05]  /*8b70*/  @!P1 BRA `(.L_x_9210) ;  /* 0x0000000000849947 */ /* 0x000fea0003800000 */
[----:B--2---:R-:W-:-:S05]  /*8b80*/  FSEL R132, R141, RZ, !P2 ;  /* 0x000000ff8d847208 */ /* 0x004fca0005000000 */
        /* <DEDUP_REMOVED lines=32> */
.L_x_9210:
[----:B------:R-:W-:Y:S05]  /*8d90*/  BSYNC B1 ;  /* 0x0000000000017941 */ /* 0x000fea0003800000 */
.L_x_9209:
[----:B------:R-:W-:Y:S01]  /*8da0*/  LOP3.LUT P1, RZ, R3, 0x2000, RZ, 0xc0, !PT ;  /* 0x0000200003ff7812 */ /* 0x000fe2000782c0ff */
[----:B------:R-:W-:-:S12]  /*8db0*/  BSSY B1, `(.L_x_9211) ;  /* 0x0000023000017945 */ /* 0x000fd80003800000 */
[----:B------:R-:W-:Y:S05]  /*8dc0*/  @!P1 BRA `(.L_x_9212) ;  /* 0x0000000000849947 */ /* 0x000fea0003800000 */
[----:B--23--:R-:W-:-:S05]  /*8dd0*/  FSEL R132, R141, RZ, !P2 ;  /* 0x000000ff8d847208 */ /* 0x00cfca0005000000 */
        /* <DEDUP_REMOVED lines=32> */
.L_x_9212:
[----:B------:R-:W-:Y:S05]  /*8fe0*/  BSYNC B1 ;  /* 0x0000000000017941 */ /* 0x000fea0003800000 */
.L_x_9211:
[----:B------:R-:W-:Y:S01]  /*8ff0*/  LOP3.LUT P1, RZ, R3, 0x1000, RZ, 0xc0, !PT ;  /* 0x0000100003ff7812 */ /* 0x000fe2000782c0ff */
[----:B------:R-:W-:-:S12]  /*9000*/  BSSY B1, `(.L_x_9213) ;  /* 0x0000023000017945 */ /* 0x000fd80003800000 */
[----:B------:R-:W-:Y:S05]  /*9010*/  @!P1 BRA `(.L_x_9214) ;  /* 0x0000000000849947 */ /* 0x000fea0003800000 */
[----:B--234-:R-:W-:-:S05]  /*9020*/  FSEL R132, R141, RZ, !P2 ;  /* 0x000000ff8d847208 */ /* 0x01cfca0005000000 */
        /* <DEDUP_REMOVED lines=32> */
.L_x_9214:
[----:B------:R-:W-:Y:S05]  /*9230*/  BSYNC B1 ;  /* 0x0000000000017941 */ /* 0x000fea0003800000 */
.L_x_9213:
[----:B------:R-:W-:Y:S01]  /*9240*/  LOP3.LUT P1, RZ, R3, 0x800, RZ, 0xc0, !PT ;  /* 0x0000080003ff7812 */ /* 0x000fe2000782c0ff */
[----:B------:R-:W-:-:S12]  /*9250*/  BSSY B1, `(.L_x_9215) ;  /* 0x0000023000017945 */ /* 0x000fd80003800000 */
[----:B------:R-:W-:Y:S05]  /*9260*/  @!P1 BRA `(.L_x_9216) ;  /* 0x0000000000849947 */ /* 0x000fea0003800000 */
[----:B0-234-:R-:W-:-:S05]  /*9270*/  FSEL R132, R141, RZ, !P2 ;  /* 0x000000ff8d847208 */ /* 0x01dfca0005000000 */
        /* <DEDUP_REMOVED lines=32> */
.L_x_9216:
[----:B------:R-:W-:Y:S05]  /*9480*/  BSYNC B1 ;  /* 0x0000000000017941 */ /* 0x000fea0003800000 */
.L_x_9215:
        /* <DEDUP_REMOVED lines=36> */
.L_x_9218:
[----:B------:R-:W-:Y:S05]  /*96d0*/  BSYNC B1 ;  /* 0x0000000000017941 */ /* 0x000fea0003800000 */
.L_x_9217:
[----:B------:R-:W-:Y:S01]  /*96e0*/  LOP3.LUT P1, RZ, R3, 0x200, RZ, 0xc0, !PT ;  /* 0x0000020003ff7812 */ /* 0x000fe2000782c0ff */
[----:B------:R-:W-:-:S12]  /*96f0*/  BSSY B1, `(.L_x_9219) ;  /* 0x0000024000017945 */ /* 0x000fd80003800000 */
[----:B------:R-:W-:Y:S05]  /*9700*/  @!P1 BRA `(.L_x_9220) ;  /* 0x0000000000889947 */ /* 0x000fea0003800000 */
[----:B------:R-:W-:-:S04]  /*9710*/  LOP3.LUT P1, RZ, R3, 0x10, RZ, 0xc0, !PT ;  /* 0x0000001003ff7812 */ /* 0x000fc8000782c0ff */
        /* <DEDUP_REMOVED lines=33> */
.L_x_9220:
[----:B------:R-:W-:Y:S05]  /*9930*/  BSYNC B1 ;  /* 0x0000000000017941 */ /* 0x000fea0003800000 */
.L_x_9219:
        /* <DEDUP_REMOVED lines=37> */
.L_x_9222:
[----:B------:R-:W-:Y:S05]  /*9b90*/  BSYNC B1 ;  /* 0x0000000000017941 */ /* 0x000fea0003800000 */
.L_x_9221:
        /* <DEDUP_REMOVED lines=37> */
.L_x_9224:
[----:B------:R-:W-:Y:S05]  /*9df0*/  BSYNC B1 ;  /* 0x0000000000017941 */ /* 0x000fea0003800000 */
.L_x_9223:
[----:B------:R-:W-:-:S13]  /*9e00*/  LOP3.LUT P1, RZ, R3, 0x40, RZ, 0xc0, !PT ;  /* 0x0000004003ff7812 */ /* 0x000fda000782c0ff */
[----:B------:R-:W-:Y:S05]  /*9e10*/  @!P1 BRA `(.L_x_9206) ;  /* 0x0000000000849947 */ /* 0x000fea0003800000 */
[----:B------:R-:W-:-:S04]  /*9e20*/  LOP3.LUT P1, RZ, R3, 0x10, RZ, 0xc0, !PT ;  /* 0x0000001003ff7812 */ /* 0x000fc8000782c0ff */
[----:B------:R-:W-:-:S05]  /*9e30*/  FSEL R140, R141, RZ, !P1 ;  /* 0x000000ff8d8c7208 */ /* 0x000fca0004800000 */
[--C-:B0-234-:R-:W-:Y:S01]  /*9e40*/  FADD.FTZ R68, R124, -R140.reuse ;  /* 0x8000008c7c447221 */ /* 0x11dfe20000010000 */
        /* <DEDUP_REMOVED lines=19> */
[----:B------:R-:W-:Y:S01]  /*9f80*/  F2FP.F16.F32.PACK_AB R71, R140, R71 ;  /* 0x000000478c47723e */ /* 0x000fe200000000ff */
[----:B------:R-:W-:Y:S01]  /*9f90*/  FFMA.FTZ R133, R26, R133, R34 ;  /* 0x000000851a857223 */ /* 0x000fe20000010022 */
[----:B------:R-:W0:Y:S01]  /*9fa0*/  LDC.64 R140, c[0x0][0x2b8] ;  /* 0x0000ae00ff8c7b82 */ /* 0x000e220000000a00 */
[----:B------:R-:W-:Y:S01]  /*9fb0*/  FFMA.FTZ R68, R23, R68, R31 ;  /* 0x0000004417447223 */ /* 0x000fe2000001001f */
[----:B------:R-:W-:Y:S01]  /*9fc0*/  FFMA.FTZ R132, R24, R132, R32 ;  /* 0x0000008418847223 */ /* 0x000fe20000010020 */
[----:B------:R-:W-:Y:S01]  /*9fd0*/  FFMA.FTZ R70, R27, R70, R35 ;  /* 0x000000461b467223 */ /* 0x000fe20000010023 */
[----:B------:R-:W-:-:S03]  /*9fe0*/  F2FP.F16.F32.PACK_AB R69, R133, R69 ;  /* 0x000000458545723e */ /* 0x000fc600000000ff */
[----:B------:R-:W-:Y:S02]  /*9ff0*/  F2FP.F16.F32.PACK_AB R68, R132, R68 ;  /* 0x000000448444723e */ /* 0x000fe400000000ff */
[----:B------:R-:W-:Y:S01]  /*a000*/  F2FP.F16.F32.PACK_AB R70, R139, R70 ;  /* 0x000000468b46723e */ /* 0x000fe200000000ff */
[----:B0-----:R-:W-:-:S05]  /*a010*/  IMAD.WIDE.U32 R132, R138, 0x10, R140 ;  /* 0x000000108a847825 */ /* 0x001fca00078e008c */
[----:B------:R0:W-:Y:S02]  /*a020*/  STG.E.128 desc[UR4][R132.64], R68 ;  /* 0x0000004484007986 */ /* 0x0001e4000c101d04 */
.L_x_9206:
[----:B------:R-:W-:Y:S05]  /*a030*/  BSYNC B0 ;  /* 0x0000000000007941 */ /* 0x000fea0003800000 */
.L_x_9205:
[----:B0-234-:R-:W0:Y:S02]  /*a040*/  LDC.64 R68, c[0x0][0x210] ;  /* 0x00008400ff447b82 */ /* 0x01de240000000a00 */
[----:B0-----:R-:W-:-:S04]  /*a050*/  LEA R39, R68, R39, 0x2 ;  /* 0x0000002744277211 */ /* 0x001fc800078e10ff */
[----:B------:R-:W-:-:S13]  /*a060*/  ISETP.GE.AND P1, PT, R39, R69, PT ;  /* 0x000000452700720c */ /* 0x000fda0003f26270 */
[----:B------:R-:W-:Y:S05]  /*a070*/  @!P1 BRA `(.L_x_9225) ;  /* 0xffffff8000d49947 */ /* 0x000fea000383ffff */
[----:B------:R-:W-:Y:S05]  /*a080*/  EXIT ;  /* 0x000000000000794d */ /* 0x000fea0003800000 */
.L_x_9204:
[----:B------:R-:W-:Y:S01]  /*a090*/  HFMA2.MMA R70, -RZ, RZ, 0, 5.9604644775390625e-08 ;  /* 0x00000001ff467435 */ /* 0x000fe200000001ff */
[----:B------:R-:W-:Y:S01]  /*a0a0*/  BSSY B0, `(.L_x_9226) ;  /* 0x0000007000007945 */ /* 0x000fe20003800000 */
[----:B------:R-:W-:Y:S02]  /*a0b0*/  MOV R133, R71 ;  /* 0x0000004700857202 */ /* 0x000fe40000000f00 */
[----:B------:R-:W-:Y:S02]  /*a0c0*/  MOV R69, 0x1f ;  /* 0x0000001f00457802 */ /* 0x000fe40000000f00 */
[----:B------:R-:W-:-:S07]  /*a0d0*/  MOV R68, 0xffffffff ;  /* 0xffffffff00447802 */ /* 0x000fce0000000f00 */
[----:B-1---5:R-:W-:Y:S05]  /*a0e0*/  WARPSYNC.COLLECTIVE R68, `(.L_x_9227) ;  /* 0x0000000044087348 */ /* 0x022fea0003c00000 */
[----:B------:R0:W2:Y:S02]  /*a0f0*/  SHFL.BFLY P6, R68, R133, R70, R69 ;  /* 0x0c00004685447389 */ /* 0x0000a400000c0045 */
[----:B012--5:R-:W-:Y:S01]  /*a100*/  ENDCOLLECTIVE ;  /* 0x000000000000791b */ /* 0x027fe20003800000 */
.L_x_9227:
[----:B------:R-:W-:Y:S05]  /*a110*/  BSYNC B0 ;  /* 0x0000000000007941 */ /* 0x000fea0003800000 */
.L_x_9226:
        /* <DEDUP_REMOVED lines=10> */
.L_x_9228:
        /* <DEDUP_REMOVED lines=9> */
.L_x_9229:
[----:B------:R-:W-:Y:S01]  /*a250*/  HFMA2.MMA R70, -RZ, RZ, 0, 4.76837158203125e-07 ;  /* 0x00000008ff467435 */ /* 0x000fe200000001ff */
[----:B------:R-:W-:Y:S01]  /*a260*/  FADD.FTZ R71, R71, R68 ;  /* 0x0000004447477221 */ /* 0x000fe20000010000 */
[----:B------:R-:W-:-:S04]  /*a270*/  MOV R68, 0xffffffff ;  /* 0xffffffff00447802 */ /* 0x000fc80000000f00 */
[----:B------:R-:W-:-:S07]  /*a280*/  MOV R133, R71 ;  /* 0x0000004700857202 */ /* 0x000fce0000000f00 */
[----:B------:R-:W-:Y:S05]  /*a290*/  WARPSYNC.COLLECTIVE R68, `(.L_x_9230) ;  /* 0x0000000044087348 */ /* 0x000fea0003c00000 */
[----:B------:R0:W1:Y:S02]  /*a2a0*/  SHFL.BFLY P6, R68, R133, R70, R69 ;  /* 0x0c00004685447389 */ /* 0x00006400000c0045 */
[----:B01----:R-:W-:Y:S01]  /*a2b0*/  ENDCOLLECTIVE ;  /* 0x000000000000791b */ /* 0x003fe20003800000 */
.L_x_9230:
[----:B------:R-:W-:Y:S01]  /*a2c0*/  HFMA2.MMA R70, -RZ, RZ, 0, 9.5367431640625e-07 ;  /* 0x00000010ff467435 */ /* 0x000fe200000001ff */
[----:B------:R-:W-:Y:S01]  /*a2d0*/  FADD.FTZ R71, R71, R68 ;  /* 0x0000004447477221 */ /* 0x000fe20000010000 */
[----:B------:R-:W-:-:S04]  /*a2e0*/  MOV R68, 0xffffffff ;  /* 0xffffffff00447802 */ /* 0x000fc80000000f00 */
[----:B------:R-:W-:-:S07]  /*a2f0*/  MOV R133, R71 ;  /* 0x0000004700857202 */ /* 0x000fce0000000f00 */
[----:B------:R-:W-:Y:S05]  /*a300*/  WARPSYNC.COLLECTIVE R68, `(.L_x_9231) ;  /* 0x0000000044087348 */ /* 0x000fea0003c00000 */
[----:B------:R0:W1:Y:S02]  /*a310*/  SHFL.BFLY P6, R68, R133, R70, R69 ;  /* 0x0c00004685447389 */ /* 0x00006400000c0045 */
[----:B01----:R-:W-:Y:S01]  /*a320*/  ENDCOLLECTIVE ;  /* 0x000000000000791b */ /* 0x003fe20003800000 */
.L_x_9231:
        /* <DEDUP_REMOVED lines=174> */
.L_x_9232:
[----:B------:R-:W-:Y:S01]  /*ae10*/  HFMA2.MMA R70, -RZ, RZ, 0, 1.1920928955078125e-07 ;  /* 0x00000002ff467435 */ /* 0x000fe200000001ff */
[----:B------:R-:W-:Y:S01]  /*ae20*/  FADD.FTZ R71, R71, R68 ;  /* 0x0000004447477221 */ /* 0x000fe20000010000 */
[----:B------:R-:W-:-:S04]  /*ae30*/  MOV R68, 0xffffffff ;  /* 0xffffffff00447802 */ /* 0x000fc80000000f00 */
[----:B------:R-:W-:-:S07]  /*ae40*/  MOV R133, R71 ;  /* 0x0000004700857202 */ /* 0x000fce0000000f00 */
[----:B------:R-:W-:Y:S05]  /*ae50*/  WARPSYNC.COLLECTIVE R68, `(.L_x_9233) ;  /* 0x0000000044087348 */ /* 0x000fea0003c00000 */
[----:B------:R0:W1:Y:S02]  /*ae60*/  SHFL.BFLY P6, R68, R133, R70, R69 ;  /* 0x0c00004685447389 */ /* 0x00006400000c0045 */
[----:B01----:R-:W-:Y:S01]  /*ae70*/  ENDCOLLECTIVE ;  /* 0x000000000000791b */ /* 0x003fe20003800000 */
.L_x_9233:
[----:B------:R-:W-:Y:S01]  /*ae80*/  HFMA2.MMA R70, -RZ, RZ, 0, 2.384185791015625e-07 ;  /* 0x00000004ff467435 */ /* 0x000fe200000001ff */
[----:B------:R-:W-:Y:S01]  /*ae90*/  FADD.FTZ R71, R71, R68 ;  /* 0x0000004447477221 */ /* 0x000fe20000010000 */
[----:B------:R-:W-:-:S04]  /*aea0*/  MOV R68, 0xffffffff ;  /* 0xffffffff00447802 */ /* 0x000fc80000000f00 */
[----:B------:R-:W-:-:S07]  /*aeb0*/  MOV R133, R71 ;  /* 0x0000004700857202 */ /* 0x000fce0000000f00 */
[----:B------:R-:W-:Y:S05]  /*aec0*/  WARPSYNC.COLLECTIVE R68, `(.L_x_9234) ;  /* 0x0000000044087348 */ /* 0x000fea0003c00000 */
[----:B------:R0:W1:Y:S02]  /*aed0*/  SHFL.BFLY P6, R68, R133, R70, R69 ;  /* 0x0c00004685447389 */ /* 0x00006400000c0045 */
[----:B01----:R-:W-:Y:S01]  /*aee0*/  ENDCOLLECTIVE ;  /* 0x000000000000791b */ /* 0x003fe20003800000 */
.L_x_9234:
[----:B------:R-:W-:Y:S01]  /*aef0*/  HFMA2.MMA R70, -RZ, RZ, 0, 4.76837158203125e-07 ;  /* 0x00000008ff467435 */ /* 0x000fe200000001ff */
[----:B------:R-:W-:Y:S01]  /*af00*/  FADD.FTZ R71, R71, R68 ;  /* 0x0000004447477221 */ /* 0x000fe20000010000 */
[----:B------:R-:W-:-:S04]  /*af10*/  MOV R68, 0xffffffff ;  /* 0xffffffff00447802 */ /* 0x000fc80000000f00 */
[----:B------:R-:W-:-:S07]  /*af20*/  MOV R133, R71 ;  /* 0x0000004700857202 */ /* 0x000fce0000000f00 */
[----:B------:R-:W-:Y:S05]  /*af30*/  WARPSYNC.COLLECTIVE R68, `(.L_x_9235) ;  /* 0x0000000044087348 */ /* 0x000fea0003c00000 */
[----:B------:R0:W1:Y:S02]  /*af40*/  SHFL.BFLY P6, R68, R133, R70, R69 ;  /* 0x0c00004685447389 */ /* 0x00006400000c0045 */
[----:B01----:R-:W-:Y:S01]  /*af50*/  ENDCOLLECTIVE ;  /* 0x000000000000791b */ /* 0x003fe20003800000 */
.L_x_9235:
[----:B------:R-:W-:Y:S01]  /*af60*/  HFMA2.MMA R70, -RZ, RZ, 0, 9.5367431640625e-07 ;  /* 0x00000010ff467435 */ /* 0x000fe200000001ff */
[----:B------:R-:W-:Y:S01]  /*af70*/  FADD.FTZ R71, R71, R68 ;  /* 0x0000004447477221 */ /* 0x000fe20000010000 */
[----:B------:R-:W-:-:S04]  /*af80*/  MOV R68, 0xffffffff ;  /* 0xffffffff00447802 */ /* 0x000fc80000000f00 */
[----:B------:R-:W-:-:S07]  /*af90*/  MOV R133, R71 ;  /* 0x0000004700857202 */ /* 0x000fce0000000f00 */
[----:B------:R-:W-:Y:S05]  /*afa0*/  WARPSYNC.COLLECTIVE R68, `(.L_x_9236) ;  /* 0x0000000044087348 */ /* 0x000fea0003c00000 */
[----:B------:R0:W1:Y:S02]  /*afb0*/  SHFL.BFLY P6, R68, R133, R70, R69 ;  /* 0x0c00004685447389 */ /* 0x00006400000c0045 */
[----:B01----:R-:W-:Y:S01]  /*afc0*/  ENDCOLLECTIVE ;  /* 0x000000000000791b */ /* 0x003fe20003800000 */
.L_x_9236:
[----:B------:R-:W-:Y:S05]  /*afd0*/  BRA `(.L_x_9237) ;  /* 0xffffffd400887947 */ /* 0x000fea000383ffff */
.L_x_9238:
        /* <DEDUP_REMOVED lines=10> */
.L_x_72302:


//--------------------- .text._ZN10layer_norm13ln_fwd_kernelINS_13Kernel_traitsI6__halfS2_S2_S2_fjLj2560ELj1ELj4ELj1ELj16ENS_18Kernel_traits_baseILj2560ES2_S2_S2_S2_fjLj128EEEEELb0ELb1ELb1ELb1EEEvNS_9FwdParamsE --------------------------
	.section	.text._ZN10layer_norm13ln_fwd_kernelINS_13Kernel_traitsI6__halfS2_S2_S2_fjLj2560ELj1ELj4ELj1ELj16ENS_18Kernel_traits_baseILj2560ES2_S2_S2_S2_fjLj128EEEEELb0ELb1ELb1ELb1EEEvNS_9FwdParamsE,"ax",@progbits
	.align	128
        .global         _ZN10layer_norm13ln_fwd_kernelINS_13Kernel_traitsI6__halfS2_S2_S2_fjLj2560ELj1ELj4ELj1ELj16ENS_18Kernel_traits_baseILj2560ES2_S2_S2_S2_fjLj128EEEEELb0ELb1ELb1ELb1EEEvNS_9FwdParamsE
        .type           _ZN10layer_norm13ln_fwd_kernelINS_13Kernel_traitsI6__halfS2_S2_S2_fjLj2560ELj1ELj4ELj1ELj16ENS_18Kernel_traits_baseILj2560ES2_S2_S2_S2_fjLj128EEEEELb0ELb1ELb1ELb1EEEvNS_9FwdParamsE,@function
        .size           _ZN10layer_norm13ln_fwd_kernelINS_13Kernel_traitsI6__halfS2_S2_S2_fjLj2560ELj1ELj4ELj1ELj16ENS_18Kernel_traits_baseILj2560ES2_S2_S2_S2_fjLj128EEEEELb0ELb1ELb1ELb1EEEvNS_9FwdParamsE,(.L_x_72303 - _ZN10layer_norm13ln_fwd_kernelINS_13Kernel_traitsI6__halfS2_S2_S2_fjLj2560ELj1ELj4ELj1ELj16ENS_18Kernel_traits_baseILj2560ES2_S2_S2_S2_fjLj128EEEEELb0ELb1ELb1ELb1EEEvNS_9FwdParamsE)
        .other          _ZN10layer_norm13ln_fwd_kernelINS_13Kernel_traitsI6__halfS2_S2_S2_fjLj2560ELj1ELj4ELj1ELj16ENS_18Kernel_traits_baseILj2560ES2_S2_S2_S2_fjLj128EEEEELb0ELb1ELb1ELb1EEEvNS_9FwdParamsE,@"STO_CUDA_ENTRY STV_DEFAULT"
_ZN10layer_norm13ln_fwd_kernelINS_13Kernel_traitsI6__halfS2_S2_S2_fjLj2560ELj1ELj4ELj1ELj16ENS_18Kernel_traits_baseILj2560ES2_S2_S2_S2_fjLj128EEEEELb0ELb1ELb1ELb1EEEvNS_9FwdParamsE:
.text._ZN10layer_norm13ln_fwd_kernelINS_13Kernel_traitsI6__halfS2_S2_S2_fjLj2560ELj1ELj4ELj1ELj16ENS_18Kernel_traits_baseILj2560ES2_S2_S2_S2_fjLj128EEEEELb0ELb1ELb1ELb1EEEvNS_9FwdParamsE:
[----:B------:R-:W0:Y:S01]  /*0000*/  LDC R1, c[0x0][0x28] ;  /* 0x00000a00ff017b82 */ /* 0x000e220000000800 */
[----:B------:R-:W1:Y:S01]  /*0010*/  S2R R2, SR_TID.X ;  /* 0x0000000000027919 */ /* 0x000e620000002100 */
[----:B------:R-:W-:Y:S01]  /*0020*/  ULDC.64 UR4, c[0x0][0x2c8] ;  /* 0x0000b20000047ab9 */ /* 0x000fe20000000a00 */
[----:B------:R-:W-:Y:S01]  /*0030*/  ULDC.64 UR8, c[0x0][0x278] ;  /* 0x00009e0000087ab9 */ /* 0x000fe20000000a00 */
[----:B------:R-:W-:Y:S01]  /*0040*/  ISETP.NE.U32.AND P0, PT, RZ, UR4, PT ;  /* 0x00000004ff007c0c */ /* 0x000fe2000bf05070 */
[----:B------:R-:W-:Y:S01]  /*0050*/  ULDC.64 UR6, c[0x0][0x260] ;  /* 0x0000980000067ab9 */ /* 0x000fe20000000a00 */
[----:B------:R-:W2:Y:S01]  /*0060*/  S2R R3, SR_CTAID.X ;  /* 0x0000000000037919 */ /* 0x000ea20000002500 */
[----:B------:R-:W-:Y:S01]  /*0070*/  ULDC UR10, c[0x0][0x214] ;  /* 0x00008500000a7ab9 */ /* 0x000fe20000000800 */
[----:B------:R-:W-:Y:S02]  /*0080*/  ISETP.NE.AND.EX P0, PT, RZ, UR5, PT, P0 ;  /* 0x00000005ff007c0c */ /* 0x000fe4000bf05300 */
[----:B0-----:R-:W-:-:S02]  /*0090*/  IADD3 R1, R1, -0x18, RZ ;  /* 0xffffffe801017810 */ /* 0x001fc40007ffe0ff */
[----:B-1----:R-:W-:-:S04]  /*00a0*/  SHF.L.U32 R0, R2, 0x4, RZ ;  /* 0x0000000402007819 */ /* 0x002fc800000006ff */
[----:B------:R-:W-:-:S04]  /*00b0*/  LOP3.LUT R24, R0, 0x1f0, RZ, 0xc0, !PT ;  /* 0x000001f000187812 */ /* 0x000fc800078ec0ff */
[----:B------:R-:W-:Y:S02]  /*00c0*/  IADD3 R28, P1, R24, UR4, RZ ;  /* 0x00000004181c7c10 */ /* 0x000fe4000ff3e0ff */
[----:B------:R-:W-:Y:S02]  /*00d0*/  LOP3.LUT R25, R2, 0x1f, RZ, 0xc0, !PT ;  /* 0x0000001f02197812 */ /* 0x000fe400078ec0ff */
[----:B------:R-:W-:Y:S01]  /*00e0*/  IADD3.X R29, RZ, UR5, RZ, P1, !PT ;  /* 0x00000005ff1d7c10 */ /* 0x000fe20008ffe4ff */
[----:B------:R-:W-:Y:S01]  /*00f0*/  ULDC.64 UR4, c[0x0][0x208] ;  /* 0x0000820000047ab9 */ /* 0x000fe20000000a00 */
[----:B------:R-:W-:Y:S02]  /*0100*/  SHF.R.U32.HI R0, RZ, 0x5, R2 ;  /* 0x00000005ff007819 */ /* 0x000fe40000011602 */
[----:B------:R-:W-:Y:S01]  /*0110*/  LEA R30, P3, R25, UR8, 0x4 ;  /* 0x00000008191e7c11 */ /* 0x000fe2000f8620ff */
[----:B------:R0:W5:Y:S01]  /*0120*/  @P0 LDG.E.128 R36, desc[UR4][R28.64] ;  /* 0x000000041c240981 */ /* 0x000162000c1e1d00 */
[----:B------:R-:W-:-:S03]  /*0130*/  IADD3 R2, P2, R24, UR6, RZ ;  /* 0x0000000618027c10 */ /* 0x000fc6000ff5e0ff */
[----:B------:R0:W5:Y:S04]  /*0140*/  @P0 LDG.E.128 R120, desc[UR4][R28.64+0x200] ;  /* 0x000200041c780981 */ /* 0x000168000c1e1d00 */
[----:B------:R0:W5:Y:S04]  /*0150*/  @P0 LDG.E.128 R124, desc[UR4][R28.64+0x400] ;  /* 0x000400041c7c0981 */ /* 0x000168000c1e1d00 */
[----:B------:R0:W5:Y:S04]  /*0160*/  @P0 LDG.E.128 R20, desc[UR4][R28.64+0x600] ;  /* 0x000600041c140981 */ /* 0x000168000c1e1d00 */
[----:B------:R0:W5:Y:S04]  /*0170*/  @P0 LDG.E.128 R12, desc[UR4][R28.64+0x800] ;  /* 0x000800041c0c0981 */ /* 0x000168000c1e1d00 */
[----:B------:R0:W5:Y:S04]  /*0180*/  @P0 LDG.E.128 R4, desc[UR4][R28.64+0xa00] ;  /* 0x000a00041c040981 */ /* 0x000168000c1e1d00 */
[----:B------:R0:W5:Y:S04]  /*0190*/  @P0 LDG.E.128 R8, desc[UR4][R28.64+0xc00] ;  /* 0x000c00041c080981 */ /* 0x000168000c1e1d00 */
[----:B------:R0:W5:Y:S01]  /*01a0*/  @P0 LDG.E.128 R16, desc[UR4][R28.64+0xe00] ;  /* 0x000e00041c100981 */ /* 0x000162000c1e1d00 */
[----:B--2---:R-:W-:-:S03]  /*01b0*/  LEA R128, R3, R0, 0x2 ;  /* 0x0000000003807211 */ /* 0x004fc600078e10ff */
[----:B------:R0:W5:Y:S01]  /*01c0*/  @P0 LDG.E.128 R24, desc[UR4][R28.64+0x1000] ;  /* 0x001000041c180981 */ /* 0x000162000c1e1d00 */
[----:B------:R-:W-:-:S03]  /*01d0*/  ISETP.GE.AND P1, PT, R128, UR10, PT ;  /* 0x0000000a80007c0c */ /* 0x000fc6000bf26270 */
[----:B------:R0:W5:Y:S01]  /*01e0*/  @P0 LDG.E.128 R32, desc[UR4][R28.64+0x1200] ;  /* 0x001200041c200981 */ /* 0x000162000c1e1d00 */
[----:B------:R-:W-:Y:S02]  /*01f0*/  IADD3.X R31, RZ, UR9, RZ, P3, !PT ;  /* 0x00000009ff1f7c10 */ /* 0x000fe40009ffe4ff */
[----:B------:R-:W-:-:S07]  /*0200*/  IADD3.X R3, RZ, UR7, RZ, P2, !PT ;  /* 0x00000007ff037c10 */ /* 0x000fce00097fe4ff */
[----:B0-----:R-:W-:Y:S05]  /*0210*/  @P1 EXIT ;  /* 0x000000000000194d */ /* 0x001fea0003800000 */
[----:B-----5:R-:W-:Y:S01]  /*0220*/  @!P0 CS2R R36, SRZ ;  /* 0x0000000000248805 */ /* 0x020fe2000001ff00 */
[----:B------:R-:W5:Y:S01]  /*0230*/  LDG.E.128 R40, desc[UR4][R2.64] ;  /* 0x0000000402287981 */ /* 0x000f62000c1e1d00 */
[----:B------:R-:W-:-:S03]  /*0240*/  @!P0 CS2R R38, SRZ ;  /* 0x0000000000268805 */ /* 0x000fc6000001ff00 */
        /* <DEDUP_REMOVED lines=33> */
[----:B------:R-:W-:Y:S01]  /*0460*/  ULDC.U8 UR6, c[0x0][0x2a0] ;  /* 0x0000a80000067ab9 */ /* 0x000fe20000000000 */
[----:B0-----:R-:W-:Y:S01]  /*0470*/  HADD2.F32 R2, -RZ, R37.H1_H1 ;  /* 0x30000025ff027230 */ /* 0x001fe20000004100 */
[----:B------:R-:W-:Y:S01]  /*0480*/  ULDC UR8, c[0x0][0x29c] ;  /* 0x0000a70000087ab9 */ /* 0x000fe20000000800 */
[----:B------:R-:W5:Y:S01]  /*0490*/  LDG.E.128 R84, desc[UR4][R30.64+0x200] ;  /* 0x000200041e547981 */ /* 0x000f62000c1e1d00 */
[----:B------:R-:W-:Y:S01]  /*04a0*/  ULDC UR9, c[0x0][0x2d8] ;  /* 0x0000b60000097ab9 */ /* 0x000fe20000000800 */
[----:B-1----:R-:W-:-:S02]  /*04b0*/  HADD2.F32 R0, -RZ, R38.H0_H0 ;  /* 0x20000026ff007230 */ /* 0x002fc40000004100 */
[----:B------:R-:W-:Y:S01]  /*04c0*/  STL [R1+0x8], R3 ;  /* 0x0000080301007387 */ /* 0x000fe20000100800 */
[--C-:B------:R-:W-:Y:S02]  /*04d0*/  HADD2.F32 R195, -RZ, R4.reuse.H0_H0 ;  /* 0x20000004ffc37230 */ /* 0x100fe40000004100 */
[----:B------:R-:W-:Y:S01]  /*04e0*/  HADD2.F32 R194, -RZ, R4.H1_H1 ;  /* 0x30000004ffc27230 */ /* 0x000fe20000004100 */
[----:B------:R0:W-:Y:S01]  /*04f0*/  STL [R1+0x4], R2 ;  /* 0x0000040201007387 */ /* 0x0001e20000100800 */
[--C-:B------:R-:W-:Y:S02]  /*0500*/  HADD2.F32 R193, -RZ, R5.reuse.H0_H0 ;  /* 0x20000005ffc17230 */ /* 0x100fe40000004100 */
[----:B------:R-:W-:Y:S01]  /*0510*/  HADD2.F32 R188, -RZ, R5.H1_H1 ;  /* 0x30000005ffbc7230 */ /* 0x000fe20000004100 */
[----:B------:R1:W-:Y:S01]  /*0520*/  STL [R1], R0 ;  /* 0x0000000001007387 */ /* 0x0003e20000100800 */
[--C-:B------:R-:W-:Y:S02]  /*0530*/  HADD2.F32 R187, -RZ, R6.reuse.H0_H0 ;  /* 0x20000006ffbb7230 */ /* 0x100fe40000004100 */
[----:B------:R-:W-:Y:S01]  /*0540*/  HADD2.F32 R186, -RZ, R6.H1_H1 ;  /* 0x30000006ffba7230 */ /* 0x000fe20000004100 */
[----:B------:R-:W5:Y:S01]  /*0550*/  LDG.E.128 R88, desc[UR4][R30.64+0x400] ;  /* 0x000400041e587981 */ /* 0x000f62000c1e1d00 */
[----:B------:R-:W-:-:S02]  /*0560*/  HADD2.F32 R185, -RZ, R7.H0_H0 ;  /* 0x20000007ffb97230 */ /* 0x000fc40000004100 */
[--C-:B0-----:R-:W-:Y:S01]  /*0570*/  HADD2.F32 R2, -RZ, R8.reuse.H0_H0 ;  /* 0x20000008ff027230 */ /* 0x101fe20000004100 */
[----:B------:R-:W5:Y:S01]  /*0580*/  LDG.E.128 R92, desc[UR4][R30.64+0x600] ;  /* 0x000600041e5c7981 */ /* 0x000f62000c1e1d00 */
[----:B------:R-:W-:Y:S02]  /*0590*/  HADD2.F32 R3, -RZ, R8.H1_H1 ;  /* 0x30000008ff037230 */ /* 0x000fe40000004100 */
[----:B-1----:R-:W-:Y:S01]  /*05a0*/  HADD2.F32 R0, -RZ, R7.H1_H1 ;  /* 0x30000007ff007230 */ /* 0x002fe20000004100 */
[----:B------:R-:W5:Y:S01]  /*05b0*/  LDG.E.128 R96, desc[UR4][R30.64+0x800] ;  /* 0x000800041e607981 */ /* 0x000f62000c1e1d00 */
[--C-:B------:R-:W-:Y:S02]  /*05c0*/  HADD2.F32 R4, -RZ, R9.reuse.H0_H0 ;  /* 0x20000009ff047230 */ /* 0x100fe40000004100 */
[----:B------:R-:W-:Y:S01]  /*05d0*/  HADD2.F32 R5, -RZ, R9.H1_H1 ;  /* 0x30000009ff057230 */ /* 0x000fe20000004100 */
[----:B------:R-:W5:Y:S01]  /*05e0*/  LDG.E.128 R100, desc[UR4][R30.64+0xa00] ;  /* 0x000a00041e647981 */ /* 0x000f62000c1e1d00 */
[----:B------:R-:W-:-:S02]  /*05f0*/  HADD2.F32 R219, -RZ, R12.H0_H0 ;  /* 0x2000000cffdb7230 */ /* 0x000fc40000004100 */
[----:B------:R-:W-:Y:S01]  /*0600*/  HADD2.F32 R210, -RZ, R12.H1_H1 ;  /* 0x3000000cffd27230 */ /* 0x000fe20000004100 */
[----:B------:R-:W5:Y:S01]  /*0610*/  LDG.E.128 R104, desc[UR4][R30.64+0xc00] ;  /* 0x000c00041e687981 */ /* 0x000f62000c1e1d00 */
[--C-:B------:R-:W-:Y:S02]  /*0620*/  HADD2.F32 R209, -RZ, R13.reuse.H0_H0 ;  /* 0x2000000dffd17230 */ /* 0x100fe40000004100 */
[----:B------:R-:W-:Y:S01]  /*0630*/  HADD2.F32 R208, -RZ, R13.H1_H1 ;  /* 0x3000000dffd07230 */ /* 0x000fe20000004100 */
[----:B------:R-:W5:Y:S01]  /*0640*/  LDG.E.128 R108, desc[UR4][R30.64+0xe00] ;  /* 0x000e00041e6c7981 */ /* 0x000f62000c1e1d00 */
[--C-:B------:R-:W-:Y:S02]  /*0650*/  HADD2.F32 R6, -RZ, R10.reuse.H0_H0 ;  /* 0x2000000aff067230 */ /* 0x100fe40000004100 */
[----:B------:R-:W-:Y:S01]  /*0660*/  HADD2.F32 R7, -RZ, R10.H1_H1 ;  /* 0x3000000aff077230 */ /* 0x000fe20000004100 */
[----:B------:R-:W5:Y:S01]  /*0670*/  LDG.E.128 R112, desc[UR4][R30.64+0x1000] ;  /* 0x001000041e707981 */ /* 0x000f62000c1e1d00 */
[----:B------:R-:W-:-:S02]  /*0680*/  HADD2.F32 R8, -RZ, R11.H0_H0 ;  /* 0x2000000bff087230 */ /* 0x000fc40000004100 */
[----:B------:R-:W-:Y:S01]  /*0690*/  HADD2.F32 R9, -RZ, R11.H1_H1 ;  /* 0x3000000bff097230 */ /* 0x000fe20000004100 */
[----:B------:R0:W5:Y:S01]  /*06a0*/  LDG.E.128 R116, desc[UR4][R30.64+0x1200] ;  /* 0x001200041e747981 */ /* 0x000162000c1e1d00 */
[--C-:B------:R-:W-:Y:S01]  /*06b0*/  HADD2.F32 R207, -RZ, R14.reuse.H0_H0 ;  /* 0x2000000effcf7230 */ /* 0x100fe20000004100 */
[----:B------:R-:W-:Y:S01]  /*06c0*/  ISETP.NE.AND P1, PT, RZ, UR6, PT ;  /* 0x00000006ff007c0c */ /* 0x000fe2000bf25270 */
[----:B------:R-:W-:Y:S01]  /*06d0*/  HADD2.F32 R206, -RZ, R14.H1_H1 ;  /* 0x3000000effce7230 */ /* 0x000fe20000004100 */
[----:B------:R-:W-:Y:S01]  /*06e0*/  ULDC.64 UR6, c[0x0][0x230] ;  /* 0x00008c0000067ab9 */ /* 0x000fe20000000a00 */
        /* <DEDUP_REMOVED lines=30> */
[--C-:B0-----:R-:W-:Y:S02]  /*08d0*/  HADD2.F32 R30, -RZ, R34.reuse.H0_H0 ;  /* 0x20000022ff1e7230 */ /* 0x101fe40000004100 */
[----:B------:R-:W-:Y:S01]  /*08e0*/  HADD2.F32 R31, -RZ, R34.H1_H1 ;  /* 0x30000022ff1f7230 */ /* 0x000fe20000004100 */
[----:B------:R-:W-:Y:S01]  /*08f0*/  MOV R34, R128 ;  /* 0x0000008000227202 */ /* 0x000fe20000000f00 */
        /* <DEDUP_REMOVED lines=20> */
[----:B------:R-:W-:-:S07]  /*0a40*/  HADD2.F32 R33, -RZ, R35.H1_H1 ;  /* 0x30000023ff217230 */ /* 0x000fce0000004100 */
.L_x_9482:
        /* <DEDUP_REMOVED lines=34> */
[----:B-----5:R-:W-:Y:S01]  /*0c70*/  HADD2.F32 R35, -RZ, R120.H0_H0 ;  /* 0x20000078ff237230 */ /* 0x020fe20000004100 */
[----:B------:R-:W-:Y:S06]  /*0c80*/  BRA `(.L_x_9241) ;  /* 0x0000000000187947 */ /* 0x000fec0003800000 */
.L_x_9240:
[----:B-----5:R-:W-:Y:S02]  /*0c90*/  HADD2.F32 R35, -RZ, R124.H0_H0 ;  /* 0x2000007cff237230 */ /* 0x020fe40000004100 */
[----:B------:R-:W-:Y:S02]  /*0ca0*/  HADD2.F32 R36, -RZ, R80.H0_H0 ;  /* 0x20000050ff247230 */ /* 0x000fe40000004100 */
[----:B------:R-:W-:Y:S02]  /*0cb0*/  @P0 HADD2.F32 R38, -RZ, R120.H0_H0 ;  /* 0x20000078ff260230 */ /* 0x000fe40000004100 */
[----:B------:R-:W-:-:S04]  /*0cc0*/  FMUL.FTZ R35, R35, UR8 ;  /* 0x0000000823237c20 */ /* 0x000fc80008410000 */
[----:B------:R-:W-:-:S04]  /*0cd0*/  FMUL.FTZ R35, R35, R36 ;  /* 0x0000002423237220 */ /* 0x000fc80000410000 */
[----:B------:R-:W-:-:S07]  /*0ce0*/  @P0 FADD.FTZ R35, R35, R38 ;  /* 0x0000002623230221 */ /* 0x000fce0000010000 */
.L_x_9241:
[----:B------:R-:W-:Y:S05]  /*0cf0*/  BSYNC B0 ;  /* 0x0000000000007941 */ /* 0x000fea0003800000 */
.L_x_9239:
[----:B------:R-:W-:Y:S04]  /*0d00*/  BSSY B0, `(.L_x_9242) ;  /* 0x000000c000007945 */ /* 0x000fe80003800000 */
[----:B------:R-:W-:Y:S05]  /*0d10*/  @P3 BRA `(.L_x_9243) ;  /* 0x0000000000103947 */ /* 0x000fea0003800000 */
[----:B------:R-:W-:Y:S01]  /*0d20*/  MOV R36, RZ ;  /* 0x000000ff00247202 */ /* 0x000fe20000000f00 */
[----:B------:R-:W-:Y:S06]  /*0d30*/  @!P0 BRA `(.L_x_9244) ;  /* 0x0000000000208947 */ /* 0x000fec0003800000 */
[----:B-----5:R-:W-:Y:S01]  /*0d40*/  HADD2.F32 R36, -RZ, R120.H1_H1 ;  /* 0x30000078ff247230 */ /* 0x020fe20000004100 */
[----:B------:R-:W-:Y:S06]  /*0d50*/  BRA `(.L_x_9244) ;  /* 0x0000000000187947 */ /* 0x000fec0003800000 */
.L_x_9243:
[----:B-----5:R-:W-:Y:S02]  /*0d60*/  HADD2.F32 R36, -RZ, R124.H1_H1 ;  /* 0x3000007cff247230 */ /* 0x020fe40000004100 */
[----:B------:R-:W-:Y:S02]  /*0d70*/  HADD2.F32 R37, -RZ, R80.H1_H1 ;  /* 0x30000050ff257230 */ /* 0x000fe40000004100 */
[----:B------:R-:W-:Y:S02]  /*0d80*/  @P0 HADD2.F32 R39, -RZ, R120.H1_H1 ;  /* 0x30000078ff270230 */ /* 0x000fe40000004100 */
[----:B------:R-:W-:-:S04]  /*0d90*/  FMUL.FTZ R36, R36, UR8 ;  /* 0x0000000824247c20 */ /* 0x000fc80008410000 */
[----:B------:R-:W-:-:S04]  /*0da0*/  FMUL.FTZ R36, R36, R37 ;  /* 0x0000002524247220 */ /* 0x000fc80000410000 */
[----:B------:R-:W-:-:S07]  /*0db0*/  @P0 FADD.FTZ R36, R36, R39 ;  /* 0x0000002724240221 */ /* 0x000fce0000010000 */
.L_x_9244:
[----:B------:R-:W-:Y:S05]  /*0dc0*/  BSYNC B0 ;  /* 0x0000000000007941 */ /* 0x000fea0003800000 */
.L_x_9242:
[----:B------:R-:W-:Y:S04]  /*0dd0*/  BSSY B0, `(.L_x_9245) ;  /* 0x000000c000007945 */ /* 0x000fe80003800000 */
[----:B------:R-:W-:Y:S05]  /*0de0*/  @P3 BRA `(.L_x_9246) ;  /* 0x0000000000103947 */ /* 0x000fea0003800000 */
[----:B------:R-:W-:Y:S01]  /*0df0*/  HFMA2.MMA R37, -RZ, RZ, 0, 0 ;  /* 0x00000000ff257435 */ /* 0x000fe200000001ff */
[----:B------:R-:W-:Y:S10]  /*0e00*/  @!P0 BRA `(.L_x_9247) ;  /* 0x0000000000208947 */ /* 0x000ff40003800000 */
[----:B-----5:R-:W-:Y:S01]  /*0e10*/  HADD2.F32 R37, -RZ, R121.H0_H0 ;  /* 0x20000079ff257230 */ /* 0x020fe20000004100 */
[----:B------:R-:W-:Y:S06]  /*0e20*/  BRA `(.L_x_9247) ;  /* 0x0000000000187947 */ /* 0x000fec0003800000 */
.L_x_9246:
[----:B-----5:R-:W-:Y:S02]  /*0e30*/  HADD2.F32 R37, -RZ, R125.H0_H0 ;  /* 0x2000007dff257230 */ /* 0x020fe40000004100 */
[----:B------:R-:W-:Y:S02]  /*0e40*/  HADD2.F32 R38, -RZ, R81.H0_H0 ;  /* 0x20000051ff267230 */ /* 0x000fe40000004100 */
[----:B------:R-:W-:Y:S02]  /*0e50*/  @P0 HADD2.F32 R128, -RZ, R121.H0_H0 ;  /* 0x20000079ff800230 */ /* 0x000fe40000004100 */
[----:B------:R-:W-:-:S04]  /*0e60*/  FMUL.FTZ R37, R37, UR8 ;  /* 0x0000000825257c20 */ /* 0x000fc80008410000 */
[----:B------:R-:W-:-:S04]  /*0e70*/  FMUL.FTZ R37, R37, R38 ;  /* 0x0000002625257220 */ /* 0x000fc80000410000 */
[----:B------:R-:W-:-:S07]  /*0e80*/  @P0 FADD.FTZ R37, R37, R128 ;  /* 0x0000008025250221 */ /* 0x000fce0000010000 */
.L_x_9247:
[----:B------:R-:W-:Y:S05]  /*0e90*/  BSYNC B0 ;  /* 0x0000000000007941 */ /* 0x000fea0003800000 */
.L_x_9245:
[----:B------:R-:W-:Y:S04]  /*0ea0*/  BSSY B0, `(.L_x_9248) ;  /* 0x000000c000007945 */ /* 0x000fe80003800000 */
[----:B------:R-:W-:Y:S05]  /*0eb0*/  @P3 BRA `(.L_x_9249) ;  /* 0x0000000000103947 */ /* 0x000fea0003800000 */
[----:B------:R-:W-:Y:S01]  /*0ec0*/  MOV R38, RZ ;  /* 0x000000ff00267202 */ /* 0x000fe20000000f00 */
[----:B------:R-:W-:Y:S06]  /*0ed0*/  @!P0 BRA `(.L_x_9250) ;  /* 0x0000000000208947 */ /* 0x000fec0003800000 */
[----:B-----5:R-:W-:Y:S01]  /*0ee0*/  HADD2.F32 R38, -RZ, R121.H1_H1 ;  /* 0x30000079ff267230 */ /* 0x020fe20000004100 */
[----:B------:R-:W-:Y:S06]  /*0ef0*/  BRA `(.L_x_9250) ;  /* 0x0000000000187947 */ /* 0x000fec0003800000 */
.L_x_9249:
[----:B-----5:R-:W-:Y:S02]  /*0f00*/  HADD2.F32 R38, -RZ, R125.H1_H1 ;  /* 0x3000007dff267230 */ /* 0x020fe40000004100 */
[----:B------:R-:W-:Y:S02]  /*0f10*/  HADD2.F32 R39, -RZ, R81.H1_H1 ;  /* 0x30000051ff277230 */ /* 0x000fe40000004100 */
[----:B------:R-:W-:Y:S02]  /*0f20*/  @P0 HADD2.F32 R129, -RZ, R121.H1_H1 ;  /* 0x30000079ff810230 */ /* 0x000fe40000004100 */
[----:B------:R-:W-:-:S04]  /*0f30*/  FMUL.FTZ R38, R38, UR8 ;  /* 0x0000000826267c20 */ /* 0x000fc80008410000 */
[----:B------:R-:W-:-:S04]  /*0f40*/  FMUL.FTZ R38, R38, R39 ;  /* 0x0000002726267220 */ /* 0x000fc80000410000 */
[----:B------:R-:W-:-:S07]  /*0f50*/  @P0 FADD.FTZ R38, R38, R129 ;  /* 0x0000008126260221 */ /* 0x000fce0000010000 */
.L_x_9250:
[----:B------:R-:W-:Y:S05]  /*0f60*/  BSYNC B0 ;  /* 0x0000000000007941 */ /* 0x000fea0003800000 */
.L_x_9248:
[----:B------:R-:W-:Y:S04]  /*0f70*/  BSSY B0, `(.L_x_9251) ;  /* 0x000000c000007945 */ /* 0x000fe80003800000 */
[----:B------:R-:W-:Y:S05]  /*0f80*/  @P3 BRA `(.L_x_9252) ;  /* 0x0000000000103947 */ /* 0x000fea0003800000 */
[----:B------:R-:W-:Y:S01]  /*0f90*/  HFMA2.MMA R134, -RZ, RZ, 0, 0 ;  /* 0x00000000ff867435 */ /* 0x000fe200000001ff */
[----:B------:R-:W-:Y:S10]  /*0fa0*/  @!P0 BRA `(.L_x_9253) ;  /* 0x0000000000208947 */ /* 0x000ff40003800000 */
[----:B-----5:R-:W-:Y:S01]  /*0fb0*/  HADD2.F32 R134, -RZ, R122.H0_H0 ;  /* 0x2000007aff867230 */ /* 0x020fe20000004100 */
[----:B------:R-:W-:Y:S06]  /*0fc0*/  BRA `(.L_x_9253) ;  /* 0x0000000000187947 */ /* 0x000fec0003800000 */
.L_x_9252:
[----:B-----5:R-:W-:Y:S02]  /*0fd0*/  HADD2.F32 R39, -RZ, R126.H0_H0 ;  /* 0x2000007eff277230 */ /* 0x020fe40000004100 */
[----:B------:R-:W-:Y:S02]  /*0fe0*/  HADD2.F32 R134, -RZ, R82.H0_H0 ;  /* 0x20000052ff867230 */ /* 0x000fe40000004100 */
[----:B------:R-:W-:Y:S02]  /*0ff0*/  @P0 HADD2.F32 R129, -RZ, R122.H0_H0 ;  /* 0x2000007aff810230 */ /* 0x000fe40000004100 */
[----:B------:R-:W-:-:S04]  /*1000*/  FMUL.FTZ R39, R39, UR8 ;  /* 0x0000000827277c20 */ /* 0x000fc80008410000 */
[----:B------:R-:W-:-:S04]  /*1010*/  FMUL.FTZ R134, R39, R134 ;  /* 0x0000008627867220 */ /* 0x000fc80000410000 */
[----:B------:R-:W-:-:S07]  /*1020*/  @P0 FADD.FTZ R134, R134, R129 ;  /* 0x0000008186860221 */ /* 0x000fce0000010000 */
.L_x_9253:
[----:B------:R-:W-:Y:S05]  /*1030*/  BSYNC B0 ;  /* 0x0000000000007941 */ /* 0x000fea0003800000 */
.L_x_9251:
[----:B------:R-:W-:Y:S04]  /*1040*/  BSSY B0, `(.L_x_9254) ;  /* 0x000000c000007945 */ /* 0x000fe80003800000 */
[----:B------:R-:W-:Y:S05]  /*1050*/  @P3 BRA `(.L_x_9255) ;  /* 0x0000000000103947 */ /* 0x000fea0003800000 */
[----:B------:R-:W-:Y:S01]  /*1060*/  MOV R39, RZ ;  /* 0x000000ff00277202 */ /* 0x000fe20000000f00 */
[----:B------:R-:W-:Y:S06]  /*1070*/  @!P0 BRA `(.L_x_9256) ;  /* 0x0000000000208947 */ /* 0x000fec0003800000 */
[----:B-----5:R-:W-:Y:S01]  /*1080*/  HADD2.F32 R39, -RZ, R122.H1_H1 ;  /* 0x3000007aff277230 */ /* 0x020fe20000004100 */
[----:B------:R-:W-:Y:S06]  /*1090*/  BRA `(.L_x_9256) ;  /* 0x0000000000187947 */ /* 0x000fec0003800000 */
.L_x_9255:
[----:B-----5:R-:W-:Y:S02]  /*10a0*/  HADD2.F32 R39, -RZ, R126.H1_H1 ;  /* 0x3000007eff277230 */ /* 0x020fe40000004100 */
[----:B------:R-:W-:Y:S02]  /*10b0*/  HADD2.F32 R128, -RZ, R82.H1_H1 ;  /* 0x30000052ff807230 */ /* 0x000fe40000004100 */
[----:B------:R-:W-:Y:S02]  /*10c0*/  @P0 HADD2.F32 R130, -RZ, R122.H1_H1 ;  /* 0x3000007aff820230 */ /* 0x000fe40000004100 */
[----:B------:R-:W-:-:S04]  /*10d0*/  FMUL.FTZ R39, R39, UR8 ;  /* 0x0000000827277c20 */ /* 0x000fc80008410000 */
[----:B------:R-:W-:-:S04]  /*10e0*/  FMUL.FTZ R39, R39, R128 ;  /* 0x0000008027277220 */ /* 0x000fc80000410000 */
[----:B------:R-:W-:-:S07]  /*10f0*/  @P0 FADD.FTZ R39, R39, R130 ;  /* 0x0000008227270221 */ /* 0x000fce0000010000 */
.L_x_9256:
[----:B------:R-:W-:Y:S05]  /*1100*/  BSYNC B0 ;  /* 0x0000000000007941 */ /* 0x000fea0003800000 */
.L_x_9254:
[----:B------:R-:W-:Y:S04]  /*1110*/  BSSY B0, `(.L_x_9257) ;  /* 0x000000c000007945 */ /* 0x000fe80003800000 */
[----:B------:R-:W-:Y:S05]  /*1120*/  @P3 BRA `(.L_x_9258) ;  /* 0x0000000000103947 */ /* 0x000fea0003800000 */
[----:B------:R-:W-:Y:S01]  /*1130*/  HFMA2.MMA R135, -RZ, RZ, 0, 0 ;  /* 0x00000000ff877435 */ /* 0x000fe200000001ff */
[----:B------:R-:W-:Y:S10]  /*1140*/  @!P0 BRA `(.L_x_9259) ;  /* 0x0000000000208947 */ /* 0x000ff40003800000 */
[----:B-----5:R-:W-:Y:S01]  /*1150*/  HADD2.F32 R135, -RZ, R123.H0_H0 ;  /* 0x2000007bff877230 */ /* 0x020fe20000004100 */
[----:B------:R-:W-:Y:S06]  /*1160*/  BRA `(.L_x_9259) ;  /* 0x0000000000187947 */ /* 0x000fec0003800000 */
.L_x_9258:
[----:B-----5:R-:W-:Y:S02]  /*1170*/  HADD2.F32 R128, -RZ, R127.H0_H0 ;  /* 0x2000007fff807230 */ /* 0x020fe40000004100 */
[----:B------:R-:W-:Y:S02]  /*1180*/  HADD2.F32 R135, -RZ, R83.H0_H0 ;  /* 0x20000053ff877230 */ /* 0x000fe40000004100 */
[----:B------:R-:W-:Y:S02]  /*1190*/  @P0 HADD2.F32 R130, -RZ, R123.H0_H0 ;  /* 0x2000007bff820230 */ /* 0x000fe40000004100 */
[----:B------:R-:W-:-:S04]  /*11a0*/  FMUL.FTZ R128, R128, UR8 ;  /* 0x0000000880807c20 */ /* 0x000fc80008410000 */
[----:B------:R-:W-:-:S04]  /*11b0*/  FMUL.FTZ R135, R128, R135 ;  /* 0x0000008780877220 */ /* 0x000fc80000410000 */
[----:B------:R-:W-:-:S07]  /*11c0*/  @P0 FADD.FTZ R135, R135, R130 ;  /* 0x0000008287870221 */ /* 0x000fce0000010000 */
.L_x_9259:
[----:B------:R-:W-:Y:S05]  /*11d0*/  BSYNC B0 ;  /* 0x0000000000007941 */ /* 0x000fea0003800000 */
.L_x_9257:
[----:B------:R-:W-:Y:S04]  /*11e0*/  BSSY B0, `(.L_x_9260) ;  /* 0x000000c000007945 */ /* 0x000fe80003800000 */
[----:B------:R-:W-:Y:S05]  /*11f0*/  @P3 BRA `(.L_x_9261) ;  /* 0x0000000000103947 */ /* 0x000fea0003800000 */
[----:B------:R-:W-:Y:S01]  /*1200*/  MOV R136, RZ ;  /* 0x000000ff00887202 */ /* 0x000fe20000000f00 */
[----:B------:R-:W-:Y:S06]  /*1210*/  @!P0 BRA `(.L_x_9262) ;  /* 0x0000000000208947 */ /* 0x000fec0003800000 */
[----:B-----5:R-:W-:Y:S01]  /*1220*/  HADD2.F32 R136, -RZ, R123.H1_H1 ;  /* 0x3000007bff887230 */ /* 0x020fe20000004100 */
[----:B------:R-:W-:Y:S06]  /*1230*/  BRA `(.L_x_9262) ;  /* 0x0000000000187947 */ /* 0x000fec0003800000 */
.L_x_9261:
[----:B-----5:R-:W-:Y:S02]  /*1240*/  HADD2.F32 R128, -RZ, R127.H1_H1 ;  /* 0x3000007fff807230 */ /* 0x020fe40000004100 */
[----:B------:R-:W-:Y:S02]  /*1250*/  HADD2.F32 R129, -RZ, R83.H1_H1 ;  /* 0x30000053ff817230 */ /* 0x000fe40000004100 */
[----:B------:R-:W-:Y:S02]  /*1260*/  @P0 HADD2.F32 R131, -RZ, R123.H1_H1 ;  /* 0x3000007bff830230 */ /* 0x000fe40000004100 */
[----:B------:R-:W-:-:S04]  /*1270*/  FMUL.FTZ R128, R128, UR8 ;  /* 0x0000000880807c20 */ /* 0x000fc80008410000 */
[----:B------:R-:W-:-:S04]  /*1280*/  FMUL.FTZ R136, R128, R129 ;  /* 0x0000008180887220 */ /* 0x000fc80000410000 */
[----:B------:R-:W-:-:S07]  /*1290*/  @P0 FADD.FTZ R136, R136, R131 ;  /* 0x0000008388880221 */ /* 0x000fce0000010000 */
.L_x_9262:
[----:B------:R-:W-:Y:S05]  /*12a0*/  BSYNC B0 ;  /* 0x0000000000007941 */ /* 0x000fea0003800000 */
.L_x_9260:
        /* <DEDUP_REMOVED lines=21> */
.L_x_9264:
[----:B0----5:R-:W-:Y:S02]  /*1400*/  HADD2.F32 R128, -RZ, R124.H0_H0 ;  /* 0x2000007cff807230 */ /* 0x021fe40000004100 */
[----:B------:R-:W-:Y:S02]  /*1410*/  HADD2.F32 R137, -RZ, R84.H0_H0 ;  /* 0x20000054ff897230 */ /* 0x000fe40000004100 */
[----:B------:R-:W-:Y:S02]  /*1420*/  @P0 HADD2.F32 R130, -RZ, R120.H0_H0 ;  /* 0x20000078ff820230 */ /* 0x000fe40000004100 */
[----:B------:R-:W-:-:S04]  /*1430*/  FMUL.FTZ R128, R128, UR8 ;  /* 0x0000000880807c20 */ /* 0x000fc80008410000 */
[----:B------:R-:W-:-:S04]  /*1440*/  FMUL.FTZ R137, R128, R137 ;  /* 0x0000008980897220 */ /* 0x000fc80000410000 */
[----:B------:R-:W-:-:S07]  /*1450*/  @P0 FADD.FTZ R137, R130, R137 ;  /* 0x0000008982890221 */ /* 0x000fce0000010000 */
.L_x_9265:
[----:B------:R-:W-:Y:S05]  /*1460*/  BSYNC B0 ;  /* 0x0000000000007941 */ /* 0x000fea0003800000 */
.L_x_9263:
[----:B------:R-:W-:Y:S04]  /*1470*/  BSSY B0, `(.L_x_9266) ;  /* 0x000000c000007945 */ /* 0x000fe80003800000 */
[----:B------:R-:W-:Y:S05]  /*1480*/  @P3 BRA `(.L_x_9267) ;  /* 0x0000000000103947 */ /* 0x000fea0003800000 */
[----:B0-----:R-:W-:Y:S01]  /*1490*/  MOV R138, RZ ;  /* 0x000000ff008a7202 */ /* 0x001fe20000000f00 */
[----:B------:R-:W-:Y:S06]  /*14a0*/  @!P0 BRA `(.L_x_9268) ;  /* 0x0000000000208947 */ /* 0x000fec0003800000 */
[----:B-----5:R-:W-:Y:S01]  /*14b0*/  HADD2.F32 R138, -RZ, R120.H1_H1 ;  /* 0x30000078ff8a7230 */ /* 0x020fe20000004100 */
[----:B------:R-:W-:Y:S06]  /*14c0*/  BRA `(.L_x_9268) ;  /* 0x0000000000187947 */ /* 0x000fec0003800000 */
.L_x_9267:
[----:B0----5:R-:W-:Y:S02]  /*14d0*/  HADD2.F32 R128, -RZ, R124.H1_H1 ;  /* 0x3000007cff807230 */ /* 0x021fe40000004100 */
[----:B------:R-:W-:Y:S02]  /*14e0*/  HADD2.F32 R138, -RZ, R84.H1_H1 ;  /* 0x30000054ff8a7230 */ /* 0x000fe40000004100 */
[----:B------:R-:W-:Y:S02]  /*14f0*/  @P0 HADD2.F32 R131, -RZ, R120.H1_H1 ;  /* 0x30000078ff830230 */ /* 0x000fe40000004100 */
[----:B------:R-:W-:-:S04]  /*1500*/  FMUL.FTZ R129, R128, UR8 ;  /* 0x0000000880817c20 */ /* 0x000fc80008410000 */
[----:B------:R-:W-:-:S04]  /*1510*/  FMUL.FTZ R138, R129, R138 ;  /* 0x0000008a818a7220 */ /* 0x000fc80000410000 */
[----:B------:R-:W-:-:S07]  /*1520*/  @P0 FADD.FTZ R138, R131, R138 ;  /* 0x0000008a838a0221 */ /* 0x000fce0000010000 */
.L_x_9268:
[----:B------:R-:W-:Y:S05]  /*1530*/  BSYNC B0 ;  /* 0x0000000000007941 */ /* 0x000fea0003800000 */
.L_x_9266:
[----:B------:R-:W-:Y:S04]  /*1540*/  BSSY B0, `(.L_x_9269) ;  /* 0x000000c000007945 */ /* 0x000fe80003800000 */
[----:B------:R-:W-:Y:S05]  /*1550*/  @P3 BRA `(.L_x_9270) ;  /* 0x0000000000103947 */ /* 0x000fea0003800000 */
[----:B------:R-:W-:Y:S01]  /*1560*/  HFMA2.MMA R139, -RZ, RZ, 0, 0 ;  /* 0x00000000ff8b7435 */ /* 0x000fe200000001ff */
[----:B------:R-:W-:Y:S10]  /*1570*/  @!P0 BRA `(.L_x_9271) ;  /* 0x0000000000208947 */ /* 0x000ff40003800000 */
[----:B-----5:R-:W-:Y:S01]  /*1580*/  HADD2.F32 R139, -RZ, R121.H0_H0 ;  /* 0x20000079ff8b7230 */ /* 0x020fe20000004100 */
[----:B------:R-:W-:Y:S06]  /*1590*/  BRA `(.L_x_9271) ;  /* 0x0000000000187947 */ /* 0x000fec0003800000 */
.L_x_9270:
[----:B-----5:R-:W-:Y:S02]  /*15a0*/  HADD2.F32 R128, -RZ, R125.H0_H0 ;  /* 0x2000007dff807230 */ /* 0x020fe40000004100 */
[----:B------:R-:W-:Y:S02]  /*15b0*/  HADD2.F32 R139, -RZ, R85.H0_H0 ;  /* 0x20000055ff8b7230 */ /* 0x000fe40000004100 */
[----:B------:R-:W-:Y:S02]  /*15c0*/  @P0 HADD2.F32 R130, -RZ, R121.H0_H0 ;  /* 0x20000079ff820230 */ /* 0x000fe40000004100 */
[----:B------:R-:W-:-:S04]  /*15d0*/  FMUL.FTZ R128, R128, UR8 ;  /* 0x0000000880807c20 */ /* 0x000fc80008410000 */
[----:B------:R-:W-:-:S04]  /*15e0*/  FMUL.FTZ R139, R128, R139 ;  /* 0x0000008b808b7220 */ /* 0x000fc80000410000 */
[----:B------:R-:W-:-:S07]  /*15f0*/  @P0 FADD.FTZ R139, R130, R139 ;  /* 0x0000008b828b0221 */ /* 0x000fce0000010000 */
.L_x_9271:
[----:B------:R-:W-:Y:S05]  /*1600*/  BSYNC B0 ;  /* 0x0000000000007941 */ /* 0x000fea0003800000 */
.L_x_9269:
[----:B------:R-:W-:Y:S04]  /*1610*/  BSSY B0, `(.L_x_9272) ;  /* 0x000000c000007945 */ /* 0x000fe80003800000 */
[----:B------:R-:W-:Y:S05]  /*1620*/  @P3 BRA `(.L_x_9273) ;  /* 0x0000000000103947 */ /* 0x000fea0003800000 */
[----:B------:R-:W-:Y:S01]  /*1630*/  MOV R140, RZ ;  /* 0x000000ff008c7202 */ /* 0x000fe20000000f00 */
[----:B------:R-:W-:Y:S06]  /*1640*/  @!P0 BRA `(.L_x_9274) ;  /* 0x0000000000208947 */ /* 0x000fec0003800000 */
[----:B-----5:R-:W-:Y:S01]  /*1650*/  HADD2.F32 R140, -RZ, R121.H1_H1 ;  /* 0x30000079ff8c7230 */ /* 0x020fe20000004100 */
[----:B------:R-:W-:Y:S06]  /*1660*/  BRA `(.L_x_9274) ;  /* 0x0000000000187947 */ /* 0x000fec0003800000 */
.L_x_9273:
[----:B-----5:R-:W-:Y:S02]  /*1670*/  HADD2.F32 R128, -RZ, R125.H1_H1 ;  /* 0x3000007dff807230 */ /* 0x020fe40000004100 */
[----:B------:R-:W-:Y:S02]  /*1680*/  HADD2.F32 R140, -RZ, R85.H1_H1 ;  /* 0x30000055ff8c7230 */ /* 0x000fe40000004100 */
[----:B------:R-:W-:Y:S02]  /*1690*/  @P0 HADD2.F32 R131, -RZ, R121.H1_H1 ;  /* 0x30000079ff830230 */ /* 0x000fe40000004100 */
[----:B------:R-:W-:-:S04]  /*16a0*/  FMUL.FTZ R129, R128, UR8 ;  /* 0x0000000880817c20 */ /* 0x000fc80008410000 */
[----:B------:R-:W-:-:S04]  /*16b0*/  FMUL.FTZ R140, R129, R140 ;  /* 0x0000008c818c7220 */ /* 0x000fc80000410000 */
[----:B------:R-:W-:-:S07]  /*16c0*/  @P0 FADD.FTZ R140, R131, R140 ;  /* 0x0000008c838c0221 */ /* 0x000fce0000010000 */
.L_x_9274:
[----:B------:R-:W-:Y:S05]  /*16d0*/  BSYNC B0 ;  /* 0x0000000000007941 */ /* 0x000fea0003800000 */
.L_x_9272:
[----:B------:R-:W-:Y:S04]  /*16e0*/  BSSY B0, `(.L_x_9275) ;  /* 0x000000c000007945 */ /* 0x000fe80003800000 */
[----:B------:R-:W-:Y:S05]  /*16f0*/  @P3 BRA `(.L_x_9276) ;  /* 0x0000000000103947 */ /* 0x000fea0003800000 */
[----:B------:R-:W-:Y:S01]  /*1700*/  HFMA2.MMA R141, -RZ, RZ, 0, 0 ;  /* 0x00000000ff8d7435 */ /* 0x000fe200000001ff */
[----:B------:R-:W-:Y:S10]  /*1710*/  @!P0 BRA `(.L_x_9277) ;  /* 0x0000000000208947 */ /* 0x000ff40003800000 */
[----:B-----5:R-:W-:Y:S01]  /*1720*/  HADD2.F32 R141, -RZ, R122.H0_H0 ;  /* 0x2000007aff8d7230 */ /* 0x020fe20000004100 */
[----:B------:R-:W-:Y:S06]  /*1730*/  BRA `(.L_x_9277) ;  /* 0x0000000000187947 */ /* 0x000fec0003800000 */
.L_x_9276:
[----:B-----5:R-:W-:Y:S02]  /*1740*/  HADD2.F32 R128, -RZ, R126.H0_H0 ;  /* 0x2000007eff807230 */ /* 0x020fe40000004100 */
[----:B------:R-:W-:Y:S02]  /*1750*/  HADD2.F32 R141, -RZ, R86.H0_H0 ;  /* 0x20000056ff8d7230 */ /* 0x000fe40000004100 */
[----:B------:R-:W-:Y:S02]  /*1760*/  @P0 HADD2.F32 R130, -RZ, R122.H0_H0 ;  /* 0x2000007aff820230 */ /* 0x000fe40000004100 */
[----:B------:R-:W-:-:S04]  /*1770*/  FMUL.FTZ R128, R128, UR8 ;  /* 0x0000000880807c20 */ /* 0x000fc80008410000 */
[----:B------:R-:W-:-:S04]  /*1780*/  FMUL.FTZ R141, R128, R141 ;  /* 0x0000008d808d7220 */ /* 0x000fc80000410000 */
[----:B------:R-:W-:-:S07]  /*1790*/  @P0 FADD.FTZ R141, R130, R141 ;  /* 0x0000008d828d0221 */ /* 0x000fce0000010000 */
.L_x_9277:
[----:B------:R-:W-:Y:S05]  /*17a0*/  BSYNC B0 ;  /* 0x0000000000007941 */ /* 0x000fea0003800000 */
.L_x_9275:
[----:B------:R-:W-:Y:S04]  /*17b0*/  BSSY B0, `(.L_x_9278) ;  /* 0x000000c000007945 */ /* 0x000fe80003800000 */
[----:B------:R-:W-:Y:S05]  /*17c0*/  @P3 BRA `(.L_x_9279) ;  /* 0x0000000000103947 */ /* 0x000fea0003800000 */
[----:B------:R-:W-:Y:S01]  /*17d0*/  MOV R142, RZ ;  /* 0x000000ff008e7202 */ /* 0x000fe20000000f00 */
[----:B------:R-:W-:Y:S06]  /*17e0*/  @!P0 BRA `(.L_x_9280) ;  /* 0x0000000000208947 */ /* 0x000fec0003800000 */
[----:B-----5:R-:W-:Y:S01]  /*17f0*/  HADD2.F32 R142, -RZ, R122.H1_H1 ;  /* 0x3000007aff8e7230 */ /* 0x020fe20000004100 */
[----:B------:R-:W-:Y:S06]  /*1800*/  BRA `(.L_x_9280) ;  /* 0x0000000000187947 */ /* 0x000fec0003800000 */
.L_x_9279:
[----:B-----5:R-:W-:Y:S02]  /*1810*/  HADD2.F32 R128, -RZ, R126.H1_H1 ;  /* 0x3000007eff807230 */ /* 0x020fe40000004100 */
[----:B------:R-:W-:Y:S02]  /*1820*/  HADD2.F32 R142, -RZ, R86.H1_H1 ;  /* 0x30000056ff8e7230 */ /* 0x000fe40000004100 */
[----:B------:R-:W-:Y:S02]  /*1830*/  @P0 HADD2.F32 R131, -RZ, R122.H1_H1 ;  /* 0x3000007aff830230 */ /* 0x000fe40000004100 */
[----:B------:R-:W-:-:S04]  /*1840*/  FMUL.FTZ R129, R128, UR8 ;  /* 0x0000000880817c20 */ /* 0x000fc80008410000 */
[----:B------:R-:W-:-:S04]  /*1850*/  FMUL.FTZ R142, R129, R142 ;  /* 0x0000008e818e7220 */ /* 0x000fc80000410000 */
[----:B------:R-:W-:-:S07]  /*1860*/  @P0 FADD.FTZ R142, R131, R142 ;  /* 0x0000008e838e0221 */ /* 0x000fce0000010000 */
.L_x_9280:
[----:B------:R-:W-:Y:S05]  /*1870*/  BSYNC B0 ;  /* 0x0000000000007941 */ /* 0x000fea0003800000 */
.L_x_9278:
[----:B------:R-:W-:Y:S04]  /*1880*/  BSSY B0, `(.L_x_9281) ;  /* 0x000000c000007945 */ /* 0x000fe80003800000 */
[----:B------:R-:W-:Y:S05]  /*1890*/  @P3 BRA `(.L_x_9282) ;  /* 0x0000000000103947 */ /* 0x000fea0003800000 */
[----:B------:R-:W-:Y:S01]  /*18a0*/  HFMA2.MMA R143, -RZ, RZ, 0, 0 ;  /* 0x00000000ff8f7435 */ /* 0x000fe200000001ff */
[----:B------:R-:W-:Y:S10]  /*18b0*/  @!P0 BRA `(.L_x_9283) ;  /* 0x0000000000208947 */ /* 0x000ff40003800000 */
[----:B-----5:R-:W-:Y:S01]  /*18c0*/  HADD2.F32 R143, -RZ, R123.H0_H0 ;  /* 0x2000007bff8f7230 */ /* 0x020fe20000004100 */
[----:B------:R-:W-:Y:S06]  /*18d0*/  BRA `(.L_x_9283) ;  /* 0x0000000000187947 */ /* 0x000fec0003800000 */
.L_x_9282:
[----:B-----5:R-:W-:Y:S02]  /*18e0*/  HADD2.F32 R128, -RZ, R127.H0_H0 ;  /* 0x2000007fff807230 */ /* 0x020fe40000004100 */
[----:B------:R-:W-:Y:S02]  /*18f0*/  HADD2.F32 R143, -RZ, R87.H0_H0 ;  /* 0x20000057ff8f7230 */ /* 0x000fe40000004100 */
[----:B------:R-:W-:Y:S02]  /*1900*/  @P0 HADD2.F32 R130, -RZ, R123.H0_H0 ;  /* 0x2000007bff820230 */ /* 0x000fe40000004100 */
[----:B------:R-:W-:-:S04]  /*1910*/  FMUL.FTZ R128, R128, UR8 ;  /* 0x0000000880807c20 */ /* 0x000fc80008410000 */
[----:B------:R-:W-:-:S04]  /*1920*/  FMUL.FTZ R143, R128, R143 ;  /* 0x0000008f808f7220 */ /* 0x000fc80000410000 */
[----:B------:R-:W-:-:S07]  /*1930*/  @P0 FADD.FTZ R143, R130, R143 ;  /* 0x0000008f828f0221 */ /* 0x000fce0000010000 */
.L_x_9283:
[----:B------:R-:W-:Y:S05]  /*1940*/  BSYNC B0 ;  /* 0x0000000000007941 */ /* 0x000fea0003800000 */
.L_x_9281:
[----:B------:R-:W-:Y:S04]  /*1950*/  BSSY B0, `(.L_x_9284) ;  /* 0x000000c000007945 */ /* 0x000fe80003800000 */
[----:B------:R-:W-:Y:S05]  /*1960*/  @P3 BRA `(.L_x_9285) ;  /* 0x0000000000103947 */ /* 0x000fea0003800000 */
[----:B------:R-:W-:Y:S01]  /*1970*/  MOV R144, RZ ;  /* 0x000000ff00907202 */ /* 0x000fe20000000f00 */
[----:B------:R-:W-:Y:S06]  /*1980*/  @!P0 BRA `(.L_x_9286) ;  /* 0x0000000000208947 */ /* 0x000fec0003800000 */
[----:B-----5:R-:W-:Y:S01]  /*1990*/  HADD2.F32 R144, -RZ, R123.H1_H1 ;  /* 0x3000007bff907230 */ /* 0x020fe20000004100 */
[----:B------:R-:W-:Y:S06]  /*19a0*/  BRA `(.L_x_9286) ;  /* 0x0000000000187947 */ /* 0x000fec0003800000 */
.L_x_9285:
[----:B-----5:R-:W-:Y:S02]  /*19b0*/  HADD2.F32 R128, -RZ, R127.H1_H1 ;  /* 0x3000007fff807230 */ /* 0x020fe40000004100 */
[----:B------:R-:W-:Y:S02]  /*19c0*/  HADD2.F32 R144, -RZ, R87.H1_H1 ;  /* 0x30000057ff907230 */ /* 0x000fe40000004100 */
[----:B------:R-:W-:Y:S02]  /*19d0*/  @P0 HADD2.F32 R131, -RZ, R123.H1_H1 ;  /* 0x3000007bff830230 */ /* 0x000fe40000004100 */
[----:B------:R-:W-:-:S04]  /*19e0*/  FMUL.FTZ R129, R128, UR8 ;  /* 0x0000000880817c20 */ /* 0x000fc80008410000 */
[----:B------:R-:W-:-:S04]  /*19f0*/  FMUL.FTZ R144, R129, R144 ;  /* 0x0000009081907220 */ /* 0x000fc80000410000 */
[----:B------:R-:W-:-:S07]  /*1a00*/  @P0 FADD.FTZ R144, R131, R144 ;  /* 0x0000009083900221 */ /* 0x000fce0000010000 */
.L_x_9286:
[----:B------:R-:W-:Y:S05]  /*1a10*/  BSYNC B0 ;  /* 0x0000000000007941 */ /* 0x000fea0003800000 */
.L_x_9284:
        /* <DEDUP_REMOVED lines=20> */
.L_x_9288:
[----:B--2--5:R-:W-:Y:S02]  /*1b60*/  HADD2.F32 R128, -RZ, R124.H0_H0 ;  /* 0x2000007cff807230 */ /* 0x024fe40000004100 */
[----:B------:R-:W-:Y:S02]  /*1b70*/  HADD2.F32 R145, -RZ, R88.H0_H0 ;  /* 0x20000058ff917230 */ /* 0x000fe40000004100 */
[----:B------:R-:W-:Y:S02]  /*1b80*/  @P0 HADD2.F32 R130, -RZ, R120.H0_H0 ;  /* 0x20000078ff820230 */ /* 0x000fe40000004100 */
[----:B------:R-:W-:-:S04]  /*1b90*/  FMUL.FTZ R128, R128, UR8 ;  /* 0x0000000880807c20 */ /* 0x000fc80008410000 */
[----:B------:R-:W-:-:S04]  /*1ba0*/  FMUL.FTZ R145, R128, R145 ;  /* 0x0000009180917220 */ /* 0x000fc80000410000 */
[----:B------:R-:W-:-:S07]  /*1bb0*/  @P0 FADD.FTZ R145, R130, R145 ;  /* 0x0000009182910221 */ /* 0x000fce0000010000 */
.L_x_9289:
[----:B------:R-:W-:Y:S05]  /*1bc0*/  BSYNC B0 ;  /* 0x0000000000007941 */ /* 0x000fea0003800000 */
.L_x_9287:
[----:B------:R-:W-:Y:S04]  /*1bd0*/  BSSY B0, `(.L_x_9290) ;  /* 0x000000c000007945 */ /* 0x000fe80003800000 */
[----:B------:R-:W-:Y:S05]  /*1be0*/  @P3 BRA `(.L_x_9291) ;  /* 0x0000000000103947 */ /* 0x000fea0003800000 */
[----:B--2---:R-:W-:Y:S01]  /*1bf0*/  MOV R146, RZ ;  /* 0x000000ff00927202 */ /* 0x004fe20000000f00 */
[----:B------:R-:W-:Y:S06]  /*1c00*/  @!P0 BRA `(.L_x_9292) ;  /* 0x0000000000208947 */ /* 0x000fec0003800000 */
[----:B-----5:R-:W-:Y:S01]  /*1c10*/  HADD2.F32 R146, -RZ, R120.H1_H1 ;  /* 0x30000078ff927230 */ /* 0x020fe20000004100 */
[----:B------:R-:W-:Y:S06]  /*1c20*/  BRA `(.L_x_9292) ;  /* 0x0000000000187947 */ /* 0x000fec0003800000 */
.L_x_9291:
[----:B--2--5:R-:W-:Y:S02]  /*1c30*/  HADD2.F32 R128, -RZ, R124.H1_H1 ;  /* 0x3000007cff807230 */ /* 0x024fe40000004100 */
[----:B------:R-:W-:Y:S02]  /*1c40*/  HADD2.F32 R146, -RZ, R88.H1_H1 ;  /* 0x30000058ff927230 */ /* 0x000fe40000004100 */
[----:B------:R-:W-:Y:S02]  /*1c50*/  @P0 HADD2.F32 R131, -RZ, R120.H1_H1 ;  /* 0x30000078ff830230 */ /* 0x000fe40000004100 */
[----:B------:R-:W-:-:S04]  /*1c60*/  FMUL.FTZ R129, R128, UR8 ;  /* 0x0000000880817c20 */ /* 0x000fc80008410000 */
[----:B------:R-:W-:-:S04]  /*1c70*/  FMUL.FTZ R146, R129, R146 ;  /* 0x0000009281927220 */ /* 0x000fc80000410000 */
[----:B------:R-:W-:-:S07]  /*1c80*/  @P0 FADD.FTZ R146, R131, R146 ;  /* 0x0000009283920221 */ /* 0x000fce0000010000 */
.L_x_9292:
[----:B------:R-:W-:Y:S05]  /*1c90*/  BSYNC B0 ;  /* 0x0000000000007941 */ /* 0x000fea0003800000 */
.L_x_9290:
[----:B------:R-:W-:Y:S04]  /*1ca0*/  BSSY B0, `(.L_x_9293) ;  /* 0x000000c000007945 */ /* 0x000fe80003800000 */
[----:B------:R-:W-:Y:S05]  /*1cb0*/  @P3 BRA `(.L_x_9294) ;  /* 0x0000000000103947 */ /* 0x000fea0003800000 */
[----:B------:R-:W-:Y:S01]  /*1cc0*/  HFMA2.MMA R147, -RZ, RZ, 0, 0 ;  /* 0x00000000ff937435 */ /* 0x000fe200000001ff */
[----:B------:R-:W-:Y:S10]  /*1cd0*/  @!P0 BRA `(.L_x_9295) ;  /* 0x0000000000208947 */ /* 0x000ff40003800000 */
[----:B-----5:R-:W-:Y:S01]  /*1ce0*/  HADD2.F32 R147, -RZ, R121.H0_H0 ;  /* 0x20000079ff937230 */ /* 0x020fe20000004100 */
[----:B------:R-:W-:Y:S06]  /*1cf0*/  BRA `(.L_x_9295) ;  /* 0x0000000000187947 */ /* 0x000fec0003800000 */
.L_x_9294:
[----:B-----5:R-:W-:Y:S02]  /*1d00*/  HADD2.F32 R128, -RZ, R125.H0_H0 ;  /* 0x2000007dff807230 */ /* 0x020fe40000004100 */
[----:B------:R-:W-:Y:S02]  /*1d10*/  HADD2.F32 R147, -RZ, R89.H0_H0 ;  /* 0x20000059ff937230 */ /* 0x000fe40000004100 */
[----:B------:R-:W-:Y:S02]  /*1d20*/  @P0 HADD2.F32 R130, -RZ, R121.H0_H0 ;  /* 0x20000079ff820230 */ /* 0x000fe40000004100 */
[----:B------:R-:W-:-:S04]  /*1d30*/  FMUL.FTZ R128, R128, UR8 ;  /* 0x0000000880807c20 */ /* 0x000fc80008410000 */
[----:B------:R-:W-:-:S04]  /*1d40*/  FMUL.FTZ R147, R128, R147 ;  /* 0x0000009380937220 */ /* 0x000fc80000410000 */
[----:B------:R-:W-:-:S07]  /*1d50*/  @P0 FADD.FTZ R147, R130, R147 ;  /* 0x0000009382930221 */ /* 0x000fce0000010000 */
.L_x_9295:
[----:B------:R-:W-:Y:S05]  /*1d60*/  BSYNC B0 ;  /* 0x0000000000007941 */ /* 0x000fea0003800000 */
.L_x_9293:
[----:B------:R-:W-:Y:S04]  /*1d70*/  BSSY B0, `(.L_x_9296) ;  /* 0x000000c000007945 */ /* 0x000fe80003800000 */
[----:B------:R-:W-:Y:S05]  /*1d80*/  @P3 BRA `(.L_x_9297) ;  /* 0x0000000000103947 */ /* 0x000fea0003800000 */
[----:B------:R-:W-:Y:S01]  /*1d90*/  MOV R148, RZ ;  /* 0x000000ff00947202 */ /* 0x000fe20000000f00 */
[----:B------:R-:W-:Y:S06]  /*1da0*/  @!P0 BRA `(.L_x_9298) ;  /* 0x0000000000208947 */ /* 0x000fec0003800000 */
[----:B-----5:R-:W-:Y:S01]  /*1db0*/  HADD2.F32 R148, -RZ, R121.H1_H1 ;  /* 0x30000079ff947230 */ /* 0x020fe20000004100 */
[----:B------:R-:W-:Y:S06]  /*1dc0*/  BRA `(.L_x_9298) ;  /* 0x0000000000187947 */ /* 0x000fec0003800000 */
.L_x_9297:
[----:B-----5:R-:W-:Y:S02]  /*1dd0*/  HADD2.F32 R128, -RZ, R125.H1_H1 ;  /* 0x3000007dff807230 */ /* 0x020fe40000004100 */
[----:B------:R-:W-:Y:S02]  /*1de0*/  HADD2.F32 R148, -RZ, R89.H1_H1 ;  /* 0x30000059ff947230 */ /* 0x000fe40000004100 */
[----:B------:R-:W-:Y:S02]  /*1df0*/  @P0 HADD2.F32 R131, -RZ, R121.H1_H1 ;  /* 0x30000079ff830230 */ /* 0x000fe40000004100 */
[----:B------:R-:W-:-:S04]  /*1e00*/  FMUL.FTZ R129, R128, UR8 ;  /* 0x0000000880817c20 */ /* 0x000fc80008410000 */
[----:B------:R-:W-:-:S04]  /*1e10*/  FMUL.FTZ R148, R129, R148 ;  /* 0x0000009481947220 */ /* 0x000fc80000410000 */
[----:B------:R-:W-:-:S07]  /*1e20*/  @P0 FADD.FTZ R148, R131, R148 ;  /* 0x0000009483940221 */ /* 0x000fce0000010000 */
.L_x_9298:
[----:B------:R-:W-:Y:S05]  /*1e30*/  BSYNC B0 ;  /* 0x0000000000007941 */ /* 0x000fea0003800000 */
.L_x_9296:
[----:B------:R-:W-:Y:S04]  /*1e40*/  BSSY B0, `(.L_x_9299) ;  /* 0x000000c000007945 */ /* 0x000fe80003800000 */
[----:B------:R-:W-:Y:S05]  /*1e50*/  @P3 BRA `(.L_x_9300) ;  /* 0x0000000000103947 */ /* 0x000fea0003800000 */
[----:B------:R-:W-:Y:S01]  /*1e60*/  HFMA2.MMA R149, -RZ, RZ, 0, 0 ;  /* 0x00000000ff957435 */ /* 0x000fe200000001ff */
[----:B------:R-:W-:Y:S10]  /*1e70*/  @!P0 BRA `(.L_x_9301) ;  /* 0x0000000000208947 */ /* 0x000ff40003800000 */
[----:B-----5:R-:W-:Y:S01]  /*1e80*/  HADD2.F32 R149, -RZ, R122.H0_H0 ;  /* 0x2000007aff957230 */ /* 0x020fe20000004100 */
[----:B------:R-:W-:Y:S06]  /*1e90*/  BRA `(.L_x_9301) ;  /* 0x0000000000187947 */ /* 0x000fec0003800000 */
.L_x_9300:
[----:B-----5:R-:W-:Y:S02]  /*1ea0*/  HADD2.F32 R128, -RZ, R126.H0_H0 ;  /* 0x2000007eff807230 */ /* 0x020fe40000004100 */
[----:B------:R-:W-:Y:S02]  /*1eb0*/  HADD2.F32 R149, -RZ, R90.H0_H0 ;  /* 0x2000005aff957230 */ /* 0x000fe40000004100 */
[----:B------:R-:W-:Y:S02]  /*1ec0*/  @P0 HADD2.F32 R130, -RZ, R122.H0_H0 ;  /* 0x2000007aff820230 */ /* 0x000fe40000004100 */
[----:B------:R-:W-:-:S04]  /*1ed0*/  FMUL.FTZ R128, R128, UR8 ;  /* 0x0000000880807c20 */ /* 0x000fc80008410000 */
[----:B------:R-:W-:-:S04]  /*1ee0*/  FMUL.FTZ R149, R128, R149 ;  /* 0x0000009580957220 */ /* 0x000fc80000410000 */
[----:B------:R-:W-:-:S07]  /*1ef0*/  @P0 FADD.FTZ R149, R130, R149 ;  /* 0x0000009582950221 */ /* 0x000fce0000010000 */
.L_x_9301:
[----:B------:R-:W-:Y:S05]  /*1f00*/  BSYNC B0 ;  /* 0x0000000000007941 */ /* 0x000fea0003800000 */
.L_x_9299:
[----:B------:R-:W-:Y:S04]  /*1f10*/  BSSY B0, `(.L_x_9302) ;  /* 0x000000c000007945 */ /* 0x000fe80003800000 */
[----:B------:R-:W-:Y:S05]  /*1f20*/  @P3 BRA `(.L_x_9303) ;  /* 0x0000000000103947 */ /* 0x000fea0003800000 */
[----:B------:R-:W-:Y:S01]  /*1f30*/  MOV R150, RZ ;  /* 0x000000ff00967202 */ /* 0x000fe20000000f00 */
[----:B------:R-:W-:Y:S06]  /*1f40*/  @!P0 BRA `(.L_x_9304) ;  /* 0x0000000000208947 */ /* 0x000fec0003800000 */
[----:B-----5:R-:W-:Y:S01]  /*1f50*/  HADD2.F32 R150, -RZ, R122.H1_H1 ;  /* 0x3000007aff967230 */ /* 0x020fe20000004100 */
[----:B------:R-:W-:Y:S06]  /*1f60*/  BRA `(.L_x_9304) ;  /* 0x0000000000187947 */ /* 0x000fec0003800000 */
.L_x_9303:
[----:B-----5:R-:W-:Y:S02]  /*1f70*/  HADD2.F32 R128, -RZ, R126.H1_H1 ;  /* 0x3000007eff807230 */ /* 0x020fe40000004100 */
[----:B------:R-:W-:Y:S02]  /*1f80*/  HADD2.F32 R150, -RZ, R90.H1_H1 ;  /* 0x3000005aff967230 */ /* 0x000fe40000004100 */
[----:B------:R-:W-:Y:S02]  /*1f90*/  @P0 HADD2.F32 R131, -RZ, R122.H1_H1 ;  /* 0x3000007aff830230 */ /* 0x000fe40000004100 */
[----:B------:R-:W-:-:S04]  /*1fa0*/  FMUL.FTZ R129, R128, UR8 ;  /* 0x0000000880817c20 */ /* 0x000fc80008410000 */
[----:B------:R-:W-:-:S04]  /*1fb0*/  FMUL.FTZ R150, R129, R150 ;  /* 0x0000009681967220 */ /* 0x000fc80000410000 */
[----:B------:R-:W-:-:S07]  /*1fc0*/  @P0 FADD.FTZ R150, R131, R150 ;  /* 0x0000009683960221 */ /* 0x000fce0000010000 */
.L_x_9304:
[----:B------:R-:W-:Y:S05]  /*1fd0*/  BSYNC B0 ;  /* 0x0000000000007941 */ /* 0x000fea0003800000 */
.L_x_9302:
[----:B------:R-:W-:Y:S04]  /*1fe0*/  BSSY B0, `(.L_x_9305) ;  /* 0x000000c000007945 */ /* 0x000fe80003800000 */
[----:B------:R-:W-:Y:S05]  /*1ff0*/  @P3 BRA `(.L_x_9306) ;  /* 0x0000000000103947 */ /* 0x000fea0003800000 */
[----:B------:R-:W-:Y:S01]  /*2000*/  HFMA2.MMA R151, -RZ, RZ, 0, 0 ;  /* 0x00000000ff977435 */ /* 0x000fe200000001ff */
[----:B------:R-:W-:Y:S10]  /*2010*/  @!P0 BRA `(.L_x_9307) ;  /* 0x0000000000208947 */ /* 0x000ff40003800000 */
[----:B-----5:R-:W-:Y:S01]  /*2020*/  HADD2.F32 R151, -RZ, R123.H0_H0 ;  /* 0x2000007bff977230 */ /* 0x020fe20000004100 */
[----:B------:R-:W-:Y:S06]  /*2030*/  BRA `(.L_x_9307) ;  /* 0x0000000000187947 */ /* 0x000fec0003800000 */
.L_x_9306:
[----:B-----5:R-:W-:Y:S02]  /*2040*/  HADD2.F32 R128, -RZ, R127.H0_H0 ;  /* 0x2000007fff807230 */ /* 0x020fe40000004100 */
[----:B------:R-:W-:Y:S02]  /*2050*/  HADD2.F32 R151, -RZ, R91.H0_H0 ;  /* 0x2000005bff977230 */ /* 0x000fe40000004100 */
[----:B------:R-:W-:Y:S02]  /*2060*/  @P0 HADD2.F32 R130, -RZ, R123.H0_H0 ;  /* 0x2000007bff820230 */ /* 0x000fe40000004100 */
[----:B------:R-:W-:-:S04]  /*2070*/  FMUL.FTZ R128, R128, UR8 ;  /* 0x0000000880807c20 */ /* 0x000fc80008410000 */
[----:B------:R-:W-:-:S04]  /*2080*/  FMUL.FTZ R151, R128, R151 ;  /* 0x0000009780977220 */ /* 0x000fc80000410000 */
[----:B------:R-:W-:-:S07]  /*2090*/  @P0 FADD.FTZ R151, R130, R151 ;  /* 0x0000009782970221 */ /* 0x000fce0000010000 */
.L_x_9307:
[----:B------:R-:W-:Y:S05]  /*20a0*/  BSYNC B0 ;  /* 0x0000000000007941 */ /* 0x000fea0003800000 */
.L_x_9305:
[----:B------:R-:W-:Y:S04]  /*20b0*/  BSSY B0, `(.L_x_9308) ;  /* 0x000000c000007945 */ /* 0x000fe80003800000 */
[----:B------:R-:W-:Y:S05]  /*20c0*/  @P3 BRA `(.L_x_9309) ;  /* 0x0000000000103947 */ /* 0x000fea0003800000 */
[----:B------:R-:W-:Y:S01]  /*20d0*/  MOV R152, RZ ;  /* 0x000000ff00987202 */ /* 0x000fe20000000f00 */
[----:B------:R-:W-:Y:S06]  /*20e0*/  @!P0 BRA `(.L_x_9310) ;  /* 0x0000000000208947 */ /* 0x000fec0003800000 */
[----:B-----5:R-:W-:Y:S01]  /*20f0*/  HADD2.F32 R152, -RZ, R123.H1_H1 ;  /* 0x3000007bff987230 */ /* 0x020fe20000004100 */
[----:B------:R-:W-:Y:S06]  /*2100*/  BRA `(.L_x_9310) ;  /* 0x0000000000187947 */ /* 0x000fec0003800000 */
.L_x_9309:
[----:B-----5:R-:W-:Y:S02]  /*2110*/  HADD2.F32 R128, -RZ, R127.H1_H1 ;  /* 0x3000007fff807230 */ /* 0x020fe40000004100 */
[----:B------:R-:W-:Y:S02]  /*2120*/  HADD2.F32 R152, -RZ, R91.H1_H1 ;  /* 0x3000005bff987230 */ /* 0x000fe40000004100 */
[----:B------:R-:W-:Y:S02]  /*2130*/  @P0 HADD2.F32 R131, -RZ, R123.H1_H1 ;  /* 0x3000007bff830230 */ /* 0x000fe40000004100 */
[----:B------:R-:W-:-:S04]  /*2140*/  FMUL.FTZ R129, R128, UR8 ;  /* 0x0000000880817c20 */ /* 0x000fc80008410000 */
[----:B------:R-:W-:-:S04]  /*2150*/  FMUL.FTZ R152, R129, R152 ;  /* 0x0000009881987220 */ /* 0x000fc80000410000 */
[----:B------:R-:W-:-:S07]  /*2160*/  @P0 FADD.FTZ R152, R131, R152 ;  /* 0x0000009883980221 */ /* 0x000fce0000010000 */
.L_x_9310:
[----:B------:R-:W-:Y:S05]  /*2170*/  BSYNC B0 ;  /* 0x0000000000007941 */ /* 0x000fea0003800000 */
.L_x_9308:
        /* <DEDUP_REMOVED lines=20> */
.L_x_9312:
[----:B--2--5:R-:W-:Y:S02]  /*22c0*/  HADD2.F32 R128, -RZ, R124.H0_H0 ;  /* 0x2000007cff807230 */ /* 0x024fe40000004100 */
[----:B------:R-:W-:Y:S02]  /*22d0*/  HADD2.F32 R153, -RZ, R92.H0_H0 ;  /* 0x2000005cff997230 */ /* 0x000fe40000004100 */
[----:B------:R-:W-:Y:S02]  /*22e0*/  @P0 HADD2.F32 R130, -RZ, R120.H0_H0 ;  /* 0x20000078ff820230 */ /* 0x000fe40000004100 */
[----:B------:R-:W-:-:S04]  /*22f0*/  FMUL.FTZ R128, R128, UR8 ;  /* 0x0000000880807c20 */ /* 0x000fc80008410000 */
[----:B------:R-:W-:-:S04]  /*2300*/  FMUL.FTZ R153, R128, R153 ;  /* 0x0000009980997220 */ /* 0x000fc80000410000 */
[----:B------:R-:W-:-:S07]  /*2310*/  @P0 FADD.FTZ R153, R130, R153 ;  /* 0x0000009982990221 */ /* 0x000fce0000010000 */
.L_x_9313:
[----:B------:R-:W-:Y:S05]  /*2320*/  BSYNC B0 ;  /* 0x0000000000007941 */ /* 0x000fea0003800000 */
.L_x_9311:
[----:B------:R-:W-:Y:S04]  /*2330*/  BSSY B0, `(.L_x_9314) ;  /* 0x000000c000007945 */ /* 0x000fe80003800000 */
[----:B------:R-:W-:Y:S05]  /*2340*/  @P3 BRA `(.L_x_9315) ;  /* 0x0000000000103947 */ /* 0x000fea0003800000 */
[----:B--2---:R-:W-:Y:S01]  /*2350*/  MOV R154, RZ ;  /* 0x000000ff009a7202 */ /* 0x004fe20000000f00 */
[----:B------:R-:W-:Y:S06]  /*2360*/  @!P0 BRA `(.L_x_9316) ;  /* 0x0000000000208947 */ /* 0x000fec0003800000 */
[----:B-----5:R-:W-:Y:S01]  /*2370*/  HADD2.F32 R154, -RZ, R120.H1_H1 ;  /* 0x30000078ff9a7230 */ /* 0x020fe20000004100 */
[----:B------:R-:W-:Y:S06]  /*2380*/  BRA `(.L_x_9316) ;  /* 0x0000000000187947 */ /* 0x000fec0003800000 */
.L_x_9315:
[----:B--2--5:R-:W-:Y:S02]  /*2390*/  HADD2.F32 R128, -RZ, R124.H1_H1 ;  /* 0x3000007cff807230 */ /* 0x024fe40000004100 */
[----:B------:R-:W-:Y:S02]  /*23a0*/  HADD2.F32 R154, -RZ, R92.H1_H1 ;  /* 0x3000005cff9a7230 */ /* 0x000fe40000004100 */
[----:B------:R-:W-:Y:S02]  /*23b0*/  @P0 HADD2.F32 R131, -RZ, R120.H1_H1 ;  /* 0x30000078ff830230 */ /* 0x000fe40000004100 */
[----:B------:R-:W-:-:S04]  /*23c0*/  FMUL.FTZ R129, R128, UR8 ;  /* 0x0000000880817c20 */ /* 0x000fc80008410000 */
[----:B------:R-:W-:-:S04]  /*23d0*/  FMUL.FTZ R154, R129, R154 ;  /* 0x0000009a819a7220 */ /* 0x000fc80000410000 */
[----:B------:R-:W-:-:S07]  /*23e0*/  @P0 FADD.FTZ R154, R131, R154 ;  /* 0x0000009a839a0221 */ /* 0x000fce0000010000 */
.L_x_9316:
[----:B------:R-:W-:Y:S05]  /*23f0*/  BSYNC B0 ;  /* 0x0000000000007941 */ /* 0x000fea0003800000 */
.L_x_9314:
[----:B------:R-:W-:Y:S04]  /*2400*/  BSSY B0, `(.L_x_9317) ;  /* 0x000000c000007945 */ /* 0x000fe80003800000 */
[----:B------:R-:W-:Y:S05]  /*2410*/  @P3 BRA `(.L_x_9318) ;  /* 0x0000000000103947 */ /* 0x000fea0003800000 */
[----:B------:R-:W-:Y:S01]  /*2420*/  HFMA2.MMA R155, -RZ, RZ, 0, 0 ;  /* 0x00000000ff9b7435 */ /* 0x000fe200000001ff */
[----:B------:R-:W-:Y:S10]  /*2430*/  @!P0 BRA `(.L_x_9319) ;  /* 0x0000000000208947 */ /* 0x000ff40003800000 */
[----:B-----5:R-:W-:Y:S01]  /*2440*/  HADD2.F32 R155, -RZ, R121.H0_H0 ;  /* 0x20000079ff9b7230 */ /* 0x020fe20000004100 */
[----:B------:R-:W-:Y:S06]  /*2450*/  BRA `(.L_x_9319) ;  /* 0x0000000000187947 */ /* 0x000fec0003800000 */
.L_x_9318:
[----:B-----5:R-:W-:Y:S02]  /*2460*/  HADD2.F32 R128, -RZ, R125.H0_H0 ;  /* 0x2000007dff807230 */ /* 0x020fe40000004100 */
[----:B------:R-:W-:Y:S02]  /*2470*/  HADD2.F32 R155, -RZ, R93.H0_H0 ;  /* 0x2000005dff9b7230 */ /* 0x000fe40000004100 */
[----:B------:R-:W-:Y:S02]  /*2480*/  @P0 HADD2.F32 R130, -RZ, R121.H0_H0 ;  /* 0x20000079ff820230 */ /* 0x000fe40000004100 */
[----:B------:R-:W-:-:S04]  /*2490*/  FMUL.FTZ R128, R128, UR8 ;  /* 0x0000000880807c20 */ /* 0x000fc80008410000 */
[----:B------:R-:W-:-:S04]  /*24a0*/  FMUL.FTZ R155, R128, R155 ;  /* 0x0000009b809b7220 */ /* 0x000fc80000410000 */
[----:B------:R-:W-:-:S07]  /*24b0*/  @P0 FADD.FTZ R155, R130, R155 ;  /* 0x0000009b829b0221 */ /* 0x000fce0000010000 */
.L_x_9319:
[----:B------:R-:W-:Y:S05]  /*24c0*/  BSYNC B0 ;  /* 0x0000000000007941 */ /* 0x000fea0003800000 */
.L_x_9317:
[----:B------:R-:W-:Y:S04]  /*24d0*/  BSSY B0, `(.L_x_9320) ;  /* 0x000000c000007945 */ /* 0x000fe80003800000 */
[----:B------:R-:W-:Y:S05]  /*24e0*/  @P3 BRA `(.L_x_9321) ;  /* 0x0000000000103947 */ /* 0x000fea0003800000 */
[----:B------:R-:W-:Y:S01]  /*24f0*/  MOV R156, RZ ;  /* 0x000000ff009c7202 */ /* 0x000fe20000000f00 */
[----:B------:R-:W-:Y:S06]  /*2500*/  @!P0 BRA `(.L_x_9322) ;  /* 0x0000000000208947 */ /* 0x000fec0003800000 */
[----:B-----5:R-:W-:Y:S01]  /*2510*/  HADD2.F32 R156, -RZ, R121.H1_H1 ;  /* 0x30000079ff9c7230 */ /* 0x020fe20000004100 */
[----:B------:R-:W-:Y:S06]  /*2520*/  BRA `(.L_x_9322) ;  /* 0x0000000000187947 */ /* 0x000fec0003800000 */
.L_x_9321:
[----:B-----5:R-:W-:Y:S02]  /*2530*/  HADD2.F32 R128, -RZ, R125.H1_H1 ;  /* 0x3000007dff807230 */ /* 0x020fe40000004100 */
[----:B------:R-:W-:Y:S02]  /*2540*/  HADD2.F32 R156, -RZ, R93.H1_H1 ;  /* 0x3000005dff9c7230 */ /* 0x000fe40000004100 */
[----:B------:R-:W-:Y:S02]  /*2550*/  @P0 HADD2.F32 R131, -RZ, R121.H1_H1 ;  /* 0x30000079ff830230 */ /* 0x000fe40000004100 */
[----:B------:R-:W-:-:S04]  /*2560*/  FMUL.FTZ R129, R128, UR8 ;  /* 0x0000000880817c20 */ /* 0x000fc80008410000 */
[----:B------:R-:W-:-:S04]  /*2570*/  FMUL.FTZ R156, R129, R156 ;  /* 0x0000009c819c7220 */ /* 0x000fc80000410000 */
[----:B------:R-:W-:-:S07]  /*2580*/  @P0 FADD.FTZ R156, R131, R156 ;  /* 0x0000009c839c0221 */ /* 0x000fce0000010000 */
.L_x_9322:
[----:B------:R-:W-:Y:S05]  /*2590*/  BSYNC B0 ;  /* 0x0000000000007941 */ /* 0x000fea0003800000 */
.L_x_9320:
[----:B------:R-:W-:Y:S04]  /*25a0*/  BSSY B0, `(.L_x_9323) ;  /* 0x000000c000007945 */ /* 0x000fe80003800000 */
[----:B------:R-:W-:Y:S05]  /*25b0*/  @P3 BRA `(.L_x_9324) ;  /* 0x0000000000103947 */ /* 0x000fea0003800000 */
[----:B------:R-:W-:Y:S01]  /*25c0*/  HFMA2.MMA R157, -RZ, RZ, 0, 0 ;  /* 0x00000000ff9d7435 */ /* 0x000fe200000001ff */
[----:B------:R-:W-:Y:S10]  /*25d0*/  @!P0 BRA `(.L_x_9325) ;  /* 0x0000000000208947 */ /* 0x000ff40003800000 */
[----:B-----5:R-:W-:Y:S01]  /*25e0*/  HADD2.F32 R157, -RZ, R122.H0_H0 ;  /* 0x2000007aff9d7230 */ /* 0x020fe20000004100 */
[----:B------:R-:W-:Y:S06]  /*25f0*/  BRA `(.L_x_9325) ;  /* 0x0000000000187947 */ /* 0x000fec0003800000 */
.L_x_9324:
[----:B-----5:R-:W-:Y:S02]  /*2600*/  HADD2.F32 R128, -RZ, R126.H0_H0 ;  /* 0x2000007eff807230 */ /* 0x020fe40000004100 */
[----:B------:R-:W-:Y:S02]  /*2610*/  HADD2.F32 R157, -RZ, R94.H0_H0 ;  /* 0x2000005eff9d7230 */ /* 0x000fe40000004100 */
[----:B------:R-:W-:Y:S02]  /*2620*/  @P0 HADD2.F32 R130, -RZ, R122.H0_H0 ;  /* 0x2000007aff820230 */ /* 0x000fe40000004100 */
[----:B------:R-:W-:-:S04]  /*2630*/  FMUL.FTZ R128, R128, UR8 ;  /* 0x0000000880807c20 */ /* 0x000fc80008410000 */
[----:B------:R-:W-:-:S04]  /*2640*/  FMUL.FTZ R157, R128, R157 ;  /* 0x0000009d809d7220 */ /* 0x000fc80000410000 */
[----:B------:R-:W-:-:S07]  /*2650*/  @P0 FADD.FTZ R157, R130, R157 ;  /* 0x0000009d829d0221 */ /* 0x000fce0000010000 */
.L_x_9325:
[----:B------:R-:W-:Y:S05]  /*2660*/  BSYNC B0 ;  /* 0x0000000000007941 */ /* 0x000fea0003800000 */
.L_x_9323:
[----:B------:R-:W-:Y:S04]  /*2670*/  BSSY B0, `(.L_x_9326) ;  /* 0x000000c000007945 */ /* 0x000fe80003800000 */
[----:B------:R-:W-:Y:S05]  /*2680*/  @P3 BRA `(.L_x_9327) ;  /* 0x0000000000103947 */ /* 0x000fea0003800000 */
[----:B------:R-:W-:Y:S01]  /*2690*/  MOV R158, RZ ;  /* 0x000000ff009e7202 */ /* 0x000fe20000000f00 */
[----:B------:R-:W-:Y:S06]  /*26a0*/  @!P0 BRA `(.L_x_9328) ;  /* 0x0000000000208947 */ /* 0x000fec0003800000 */
[----:B-----5:R-:W-:Y:S01]  /*26b0*/  HADD2.F32 R158, -RZ, R122.H1_H1 ;  /* 0x3000007aff9e7230 */ /* 0x020fe20000004100 */
[----:B------:R-:W-:Y:S06]  /*26c0*/  BRA `(.L_x_9328) ;  /* 0x0000000000187947 */ /* 0x000fec0003800000 */
.L_x_9327:
[----:B-----5:R-:W-:Y:S02]  /*26d0*/  HADD2.F32 R128, -RZ, R126.H1_H1 ;  /* 0x3000007eff807230 */ /* 0x020fe40000004100 */
[----:B------:R-:W-:Y:S02]  /*26e0*/  HADD2.F32 R158, -RZ, R94.H1_H1 ;  /* 0x3000005eff9e7230 */ /* 0x000fe40000004100 */
[----:B------:R-:W-:Y:S02]  /*26f0*/  @P0 HADD2.F32 R131, -RZ, R122.H1_H1 ;  /* 0x3000007aff830230 */ /* 0x000fe40000004100 */
[----:B------:R-:W-:-:S04]  /*2700*/  FMUL.FTZ R129, R128, UR8 ;  /* 0x0000000880817c20 */ /* 0x000fc80008410000 */
[----:B------:R-:W-:-:S04]  /*2710*/  FMUL.FTZ R158, R129, R158 ;  /* 0x0000009e819e7220 */ /* 0x000fc80000410000 */
[----:B------:R-:W-:-:S07]  /*2720*/  @P0 FADD.FTZ R158, R131, R158 ;  /* 0x0000009e839e0221 */ /* 0x000fce0000010000 */
.L_x_9328:
[----:B------:R-:W-:Y:S05]  /*2730*/  BSYNC B0 ;  /* 0x0000000000007941 */ /* 0x000fea0003800000 */
.L_x_9326:
[----:B------:R-:W-:Y:S04]  /*2740*/  BSSY B0, `(.L_x_9329) ;  /* 0x000000c000007945 */ /* 0x000fe80003800000 */
[----:B------:R-:W-:Y:S05]  /*2750*/  @P3 BRA `(.L_x_9330) ;  /* 0x0000000000103947 */ /* 0x000fea0003800000 */
[----:B------:R-:W-:Y:S01]  /*2760*/  HFMA2.MMA R159, -RZ, RZ, 0, 0 ;  /* 0x00000000ff9f7435 */ /* 0x000fe200000001ff */
[----:B------:R-:W-:Y:S10]  /*2770*/  @!P0 BRA `(.L_x_9331) ;  /* 0x0000000000208947 */ /* 0x000ff40003800000 */
[----:B-----5:R-:W-:Y:S01]  /*2780*/  HADD2.F32 R159, -RZ, R123.H0_H0 ;  /* 0x2000007bff9f7230 */ /* 0x020fe20000004100 */
[----:B------:R-:W-:Y:S06]  /*2790*/  BRA `(.L_x_9331) ;  /* 0x0000000000187947 */ /* 0x000fec0003800000 */
.L_x_9330:
[----:B-----5:R-:W-:Y:S02]  /*27a0*/  HADD2.F32 R128, -RZ, R127.H0_H0 ;  /* 0x2000007fff807230 */ /* 0x020fe40000004100 */
[----:B------:R-:W-:Y:S02]  /*27b0*/  HADD2.F32 R159, -RZ, R95.H0_H0 ;  /* 0x2000005fff9f7230 */ /* 0x000fe40000004100 */
[----:B------:R-:W-:Y:S02]  /*27c0*/  @P0 HADD2.F32 R130, -RZ, R123.H0_H0 ;  /* 0x2000007bff820230 */ /* 0x000fe40000004100 */
[----:B------:R-:W-:-:S04]  /*27d0*/  FMUL.FTZ R128, R128, UR8 ;  /* 0x0000000880807c20 */ /* 0x000fc80008410000 */
[----:B------:R-:W-:-:S04]  /*27e0*/  FMUL.FTZ R159, R128, R159 ;  /* 0x0000009f809f7220 */ /* 0x000fc80000410000 */
[----:B------:R-:W-:-:S07]  /*27f0*/  @P0 FADD.FTZ R159, R130, R159 ;  /* 0x0000009f829f0221 */ /* 0x000fce0000010000 */
.L_x_9331:
[----:B------:R-:W-:Y:S05]  /*2800*/  BSYNC B0 ;  /* 0x0000000000007941 */ /* 0x000fea0003800000 */
.L_x_9329:
[----:B------:R-:W-:Y:S04]  /*2810*/  BSSY B0, `(.L_x_9332) ;  /* 0x000000c000007945 */ /* 0x000fe80003800000 */
[----:B------:R-:W-:Y:S05]  /*2820*/  @P3 BRA `(.L_x_9333) ;  /* 0x0000000000103947 */ /* 0x000fea0003800000 */
[----:B------:R-:W-:Y:S01]  /*2830*/  MOV R160, RZ ;  /* 0x000000ff00a07202 */ /* 0x000fe20000000f00 */
[----:B------:R-:W-:Y:S06]  /*2840*/  @!P0 BRA `(.L_x_9334) ;  /* 0x0000000000208947 */ /* 0x000fec0003800000 */
[----:B-----5:R-:W-:Y:S01]  /*2850*/  HADD2.F32 R160, -RZ, R123.H1_H1 ;  /* 0x3000007bffa07230 */ /* 0x020fe20000004100 */
[----:B------:R-:W-:Y:S06]  /*2860*/  BRA `(.L_x_9334) ;  /* 0x0000000000187947 */ /* 0x000fec0003800000 */
.L_x_9333:
[----:B-----5:R-:W-:Y:S02]  /*2870*/  HADD2.F32 R128, -RZ, R127.H1_H1 ;  /* 0x3000007fff807230 */ /* 0x020fe40000004100 */
[----:B------:R-:W-:Y:S02]  /*2880*/  HADD2.F32 R160, -RZ, R95.H1_H1 ;  /* 0x3000005fffa07230 */ /* 0x000fe40000004100 */
[----:B------:R-:W-:Y:S02]  /*2890*/  @P0 HADD2.F32 R131, -RZ, R123.H1_H1 ;  /* 0x3000007bff830230 */ /* 0x000fe40000004100 */
[----:B------:R-:W-:-:S04]  /*28a0*/  FMUL.FTZ R129, R128, UR8 ;  /* 0x0000000880817c20 */ /* 0x000fc80008410000 */
[----:B------:R-:W-:-:S04]  /*28b0*/  FMUL.FTZ R160, R129, R160 ;  /* 0x000000a081a07220 */ /* 0x000fc80000410000 */
[----:B------:R-:W-:-:S07]  /*28c0*/  @P0 FADD.FTZ R160, R131, R160 ;  /* 0x000000a083a00221 */ /* 0x000fce0000010000 */
.L_x_9334:
[----:B------:R-:W-:Y:S05]  /*28d0*/  BSYNC B0 ;  /* 0x0000000000007941 */ /* 0x000fea0003800000 */
.L_x_9332:
        /* <DEDUP_REMOVED lines=20> */
.L_x_9336:
[----:B--2--5:R-:W-:Y:S02]  /*2a20*/  HADD2.F32 R128, -RZ, R124.H0_H0 ;  /* 0x2000007cff807230 */ /* 0x024fe40000004100 */
[----:B------:R-:W-:Y:S02]  /*2a30*/  HADD2.F32 R163, -RZ, R96.H0_H0 ;  /* 0x20000060ffa37230 */ /* 0x000fe40000004100 */
[----:B------:R-:W-:Y:S02]  /*2a40*/  @P0 HADD2.F32 R130, -RZ, R120.H0_H0 ;  /* 0x20000078ff820230 */ /* 0x000fe40000004100 */
[----:B------:R-:W-:-:S04]  /*2a50*/  FMUL.FTZ R128, R128, UR8 ;  /* 0x0000000880807c20 */ /* 0x000fc80008410000 */
[----:B------:R-:W-:-:S04]  /*2a60*/  FMUL.FTZ R163, R128, R163 ;  /* 0x000000a380a37220 */ /* 0x000fc80000410000 */
[----:B------:R-:W-:-:S07]  /*2a70*/  @P0 FADD.FTZ R163, R130, R163 ;  /* 0x000000a382a30221 */ /* 0x000fce0000010000 */
.L_x_9337:
[----:B------:R-:W-:Y:S05]  /*2a80*/  BSYNC B0 ;  /* 0x0000000000007941 */ /* 0x000fea0003800000 */
.L_x_9335:
[----:B------:R-:W-:Y:S04]  /*2a90*/  BSSY B0, `(.L_x_9338) ;  /* 0x000000c000007945 */ /* 0x000fe80003800000 */
[----:B------:R-:W-:Y:S05]  /*2aa0*/  @P3 BRA `(.L_x_9339) ;  /* 0x0000000000103947 */ /* 0x000fea0003800000 */
[----:B--2---:R-:W-:Y:S01]  /*2ab0*/  MOV R164, RZ ;  /* 0x000000ff00a47202 */ /* 0x004fe20000000f00 */
[----:B------:R-:W-:Y:S06]  /*2ac0*/  @!P0 BRA `(.L_x_9340) ;  /* 0x0000000000208947 */ /* 0x000fec0003800000 */
[----:B-----5:R-:W-:Y:S01]  /*2ad0*/  HADD2.F32 R164, -RZ, R120.H1_H1 ;  /* 0x30000078ffa47230 */ /* 0x020fe20000004100 */
[----:B------:R-:W-:Y:S06]  /*2ae0*/  BRA `(.L_x_9340) ;  /* 0x0000000000187947 */ /* 0x000fec0003800000 */
.L_x_9339:
[----:B--2--5:R-:W-:Y:S02]  /*2af0*/  HADD2.F32 R128, -RZ, R124.H1_H1 ;  /* 0x3000007cff807230 */ /* 0x024fe40000004100 */
[----:B------:R-:W-:Y:S02]  /*2b00*/  HADD2.F32 R164, -RZ, R96.H1_H1 ;  /* 0x30000060ffa47230 */ /* 0x000fe40000004100 */
[----:B------:R-:W-:Y:S02]  /*2b10*/  @P0 HADD2.F32 R131, -RZ, R120.H1_H1 ;  /* 0x30000078ff830230 */ /* 0x000fe40000004100 */
[----:B------:R-:W-:-:S04]  /*2b20*/  FMUL.FTZ R129, R128, UR8 ;  /* 0x0000000880817c20 */ /* 0x000fc80008410000 */
[----:B------:R-:W-:-:S04]  /*2b30*/  FMUL.FTZ R164, R129, R164 ;  /* 0x000000a481a47220 */ /* 0x000fc80000410000 */
[----:B------:R-:W-:-:S07]  /*2b40*/  @P0 FADD.FTZ R164, R131, R164 ;  /* 0x000000a483a40221 */ /* 0x000fce0000010000 */
.L_x_9340:
[----:B------:R-:W-:Y:S05]  /*2b50*/  BSYNC B0 ;  /* 0x0000000000007941 */ /* 0x000fea0003800000 */
.L_x_9338:
[----:B------:R-:W-:Y:S04]  /*2b60*/  BSSY B0, `(.L_x_9341) ;  /* 0x000000c000007945 */ /* 0x000fe80003800000 */
[----:B------:R-:W-:Y:S05]  /*2b70*/  @P3 BRA `(.L_x_9342) ;  /* 0x0000000000103947 */ /* 0x000fea0003800000 */
[----:B------:R-:W-:Y:S01]  /*2b80*/  HFMA2.MMA R165, -RZ, RZ, 0, 0 ;  /* 0x00000000ffa57435 */ /* 0x000fe200000001ff */
[----:B------:R-:W-:Y:S10]  /*2b90*/  @!P0 BRA `(.L_x_9343) ;  /* 0x0000000000208947 */ /* 0x000ff40003800000 */
[----:B-----5:R-:W-:Y:S01]  /*2ba0*/  HADD2.F32 R165, -RZ, R121.H0_H0 ;  /* 0x20000079ffa57230 */ /* 0x020fe20000004100 */
[----:B------:R-:W-:Y:S06]  /*2bb0*/  BRA `(.L_x_9343) ;  /* 0x0000000000187947 */ /* 0x000fec0003800000 */
.L_x_9342:
[----:B-----5:R-:W-:Y:S02]  /*2bc0*/  HADD2.F32 R128, -RZ, R125.H0_H0 ;  /* 0x2000007dff807230 */ /* 0x020fe40000004100 */
[----:B------:R-:W-:Y:S02]  /*2bd0*/  HADD2.F32 R165, -RZ, R97.H0_H0 ;  /* 0x20000061ffa57230 */ /* 0x000fe40000004100 */
[----:B------:R-:W-:Y:S02]  /*2be0*/  @P0 HADD2.F32 R130, -RZ, R121.H0_H0 ;  /* 0x20000079ff820230 */ /* 0x000fe40000004100 */
[----:B------:R-:W-:-:S04]  /*2bf0*/  FMUL.FTZ R128, R128, UR8 ;  /* 0x0000000880807c20 */ /* 0x000fc80008410000 */
[----:B------:R-:W-:-:S04]  /*2c00*/  FMUL.FTZ R165, R128, R165 ;  /* 0x000000a580a57220 */ /* 0x000fc80000410000 */
[----:B------:R-:W-:-:S07]  /*2c10*/  @P0 FADD.FTZ R165, R130, R165 ;  /* 0x000000a582a50221 */ /* 0x000fce0000010000 */
.L_x_9343:
[----:B------:R-:W-:Y:S05]  /*2c20*/  BSYNC B0 ;  /* 0x0000000000007941 */ /* 0x000fea0003800000 */
.L_x_9341:
[----:B------:R-:W-:Y:S04]  /*2c30*/  BSSY B0, `(.L_x_9344) ;  /* 0x000000c000007945 */ /* 0x000fe80003800000 */
[----:B------:R-:W-:Y:S05]  /*2c40*/  @P3 BRA `(.L_x_9345) ;  /* 0x0000000000103947 */ /* 0x000fea0003800000 */
[----:B------:R-:W-:Y:S01]  /*2c50*/  MOV R166, RZ ;  /* 0x000000ff00a67202 */ /* 0x000fe20000000f00 */
[----:B------:R-:W-:Y:S06]  /*2c60*/  @!P0 BRA `(.L_x_9346) ;  /* 0x0000000000208947 */ /* 0x000fec0003800000 */
[----:B-----5:R-:W-:Y:S01]  /*2c70*/  HADD2.F32 R166, -RZ, R121.H1_H1 ;  /* 0x30000079ffa67230 */ /* 0x020fe20000004100 */
[----:B------:R-:W-:Y:S06]  /*2c80*/  BRA `(.L_x_9346) ;  /* 0x0000000000187947 */ /* 0x000fec0003800000 */
.L_x_9345:
[----:B-----5:R-:W-:Y:S02]  /*2c90*/  HADD2.F32 R128, -RZ, R125.H1_H1 ;  /* 0x3000007dff807230 */ /* 0x020fe40000004100 */
[----:B------:R-:W-:Y:S02]  /*2ca0*/  HADD2.F32 R166, -RZ, R97.H1_H1 ;  /* 0x30000061ffa67230 */ /* 0x000fe40000004100 */
[----:B------:R-:W-:Y:S02]  /*2cb0*/  @P0 HADD2.F32 R131, -RZ, R121.H1_H1 ;  /* 0x30000079ff830230 */ /* 0x000fe40000004100 */
[----:B------:R-:W-:-:S04]  /*2cc0*/  FMUL.FTZ R129, R128, UR8 ;  /* 0x0000000880817c20 */ /* 0x000fc80008410000 */
[----:B------:R-:W-:-:S04]  /*2cd0*/  FMUL.FTZ R166, R129, R166 ;  /* 0x000000a681a67220 */ /* 0x000fc80000410000 */
[----:B------:R-:W-:-:S07]  /*2ce0*/  @P0 FADD.FTZ R166, R131, R166 ;  /* 0x000000a683a60221 */ /* 0x000fce0000010000 */
.L_x_9346:
[----:B------:R-:W-:Y:S05]  /*2cf0*/  BSYNC B0 ;  /* 0x0000000000007941 */ /* 0x000fea0003800000 */
.L_x_9344:
[----:B------:R-:W-:Y:S04]  /*2d00*/  BSSY B0, `(.L_x_9347) ;  /* 0x000000c000007945 */ /* 0x000fe80003800000 */
[----:B------:R-:W-:Y:S05]  /*2d10*/  @P3 BRA `(.L_x_9348) ;  /* 0x0000000000103947 */ /* 0x000fea0003800000 */
[----:B------:R-:W-:Y:S01]  /*2d20*/  HFMA2.MMA R167, -RZ, RZ, 0, 0 ;  /* 0x00000000ffa77435 */ /* 0x000fe200000001ff */
[----:B------:R-:W-:Y:S10]  /*2d30*/  @!P0 BRA `(.L_x_9349) ;  /* 0x0000000000208947 */ /* 0x000ff40003800000 */
[----:B-----5:R-:W-:Y:S01]  /*2d40*/  HADD2.F32 R167, -RZ, R122.H0_H0 ;  /* 0x2000007affa77230 */ /* 0x020fe20000004100 */
[----:B------:R-:W-:Y:S06]  /*2d50*/  BRA `(.L_x_9349) ;  /* 0x0000000000187947 */ /* 0x000fec0003800000 */
.L_x_9348:
[----:B-----5:R-:W-:Y:S02]  /*2d60*/  HADD2.F32 R128, -RZ, R126.H0_H0 ;  /* 0x2000007eff807230 */ /* 0x020fe40000004100 */
[----:B------:R-:W-:Y:S02]  /*2d70*/  HADD2.F32 R167, -RZ, R98.H0_H0 ;  /* 0x20000062ffa77230 */ /* 0x000fe40000004100 */
[----:B------:R-:W-:Y:S02]  /*2d80*/  @P0 HADD2.F32 R130, -RZ, R122.H0_H0 ;  /* 0x2000007aff820230 */ /* 0x000fe40000004100 */
[----:B------:R-:W-:-:S04]  /*2d90*/  FMUL.FTZ R128, R128, UR8 ;  /* 0x0000000880807c20 */ /* 0x000fc80008410000 */
[----:B------:R-:W-:-:S04]  /*2da0*/  FMUL.FTZ R167, R128, R167 ;  /* 0x000000a780a77220 */ /* 0x000fc80000410000 */
[----:B------:R-:W-:-:S07]  /*2db0*/  @P0 FADD.FTZ R167, R130, R167 ;  /* 0x000000a782a70221 */ /* 0x000fce0000010000 */
.L_x_9349:
[----:B------:R-:W-:Y:S05]  /*2dc0*/  BSYNC B0 ;  /* 0x0000000000007941 */ /* 0x000fea0003800000 */
.L_x_9347:
[----:B------:R-:W-:Y:S04]  /*2dd0*/  BSSY B0, `(.L_x_9350) ;  /* 0x000000c000007945 */ /* 0x000fe80003800000 */
[----:B------:R-:W-:Y:S05]  /*2de0*/  @P3 BRA `(.L_x_9351) ;  /* 0x0000000000103947 */ /* 0x000fea0003800000 */
[----:B------:R-:W-:Y:S01]  /*2df0*/  MOV R168, RZ ;  /* 0x000000ff00a87202 */ /* 0x000fe20000000f00 */
[----:B------:R-:W-:Y:S06]  /*2e00*/  @!P0 BRA `(.L_x_9352) ;  /* 0x0000000000208947 */ /* 0x000fec0003800000 */
[----:B-----5:R-:W-:Y:S01]  /*2e10*/  HADD2.F32 R168, -RZ, R122.H1_H1 ;  /* 0x3000007affa87230 */ /* 0x020fe20000004100 */
[----:B------:R-:W-:Y:S06]  /*2e20*/  BRA `(.L_x_9352) ;  /* 0x0000000000187947 */ /* 0x000fec0003800000 */
.L_x_9351:
[----:B-----5:R-:W-:Y:S02]  /*2e30*/  HADD2.F32 R128, -RZ, R126.H1_H1 ;  /* 0x3000007eff807230 */ /* 0x020fe40000004100 */
[----:B------:R-:W-:Y:S02]  /*2e40*/  HADD2.F32 R168, -RZ, R98.H1_H1 ;  /* 0x30000062ffa87230 */ /* 0x000fe40000004100 */
[----:B------:R-:W-:Y:S02]  /*2e50*/  @P0 HADD2.F32 R131, -RZ, R122.H1_H1 ;  /* 0x3000007aff830230 */ /* 0x000fe40000004100 */
[----:B------:R-:W-:-:S04]  /*2e60*/  FMUL.FTZ R129, R128, UR8 ;  /* 0x0000000880817c20 */ /* 0x000fc80008410000 */
[----:B------:R-:W-:-:S04]  /*2e70*/  FMUL.FTZ R168, R129, R168 ;  /* 0x000000a881a87220 */ /* 0x000fc80000410000 */
[----:B------:R-:W-:-:S07]  /*2e80*/  @P0 FADD.FTZ R168, R131, R168 ;  /* 0x000000a883a80221 */ /* 0x000fce0000010000 */
.L_x_9352:
[----:B------:R-:W-:Y:S05]  /*2e90*/  BSYNC B0 ;  /* 0x0000000000007941 */ /* 0x000fea0003800000 */
.L_x_9350:
[----:B------:R-:W-:Y:S04]  /*2ea0*/  BSSY B0, `(.L_x_9353) ;  /* 0x000000c000007945 */ /* 0x000fe80003800000 */
[----:B------:R-:W-:Y:S05]  /*2eb0*/  @P3 BRA `(.L_x_9354) ;  /* 0x0000000000103947 */ /* 0x000fea0003800000 */
[----:B------:R-:W-:Y:S01]  /*2ec0*/  HFMA2.MMA R169, -RZ, RZ, 0, 0 ;  /* 0x00000000ffa97435 */ /* 0x000fe200000001ff */
[----:B------:R-:W-:Y:S10]  /*2ed0*/  @!P0 BRA `(.L_x_9355) ;  /* 0x0000000000208947 */ /* 0x000ff40003800000 */
[----:B-----5:R-:W-:Y:S01]  /*2ee0*/  HADD2.F32 R169, -RZ, R123.H0_H0 ;  /* 0x2000007bffa97230 */ /* 0x020fe20000004100 */
[----:B------:R-:W-:Y:S06]  /*2ef0*/  BRA `(.L_x_9355) ;  /* 0x0000000000187947 */ /* 0x000fec0003800000 */
.L_x_9354:
[----:B-----5:R-:W-:Y:S02]  /*2f00*/  HADD2.F32 R128, -RZ, R127.H0_H0 ;  /* 0x2000007fff807230 */ /* 0x020fe40000004100 */
[----:B------:R-:W-:Y:S02]  /*2f10*/  HADD2.F32 R169, -RZ, R99.H0_H0 ;  /* 0x20000063ffa97230 */ /* 0x000fe40000004100 */
[----:B------:R-:W-:Y:S02]  /*2f20*/  @P0 HADD2.F32 R130, -RZ, R123.H0_H0 ;  /* 0x2000007bff820230 */ /* 0x000fe40000004100 */
[----:B------:R-:W-:-:S04]  /*2f30*/  FMUL.FTZ R128, R128, UR8 ;  /* 0x0000000880807c20 */ /* 0x000fc80008410000 */
[----:B------:R-:W-:-:S04]  /*2f40*/  FMUL.FTZ R169, R128, R169 ;  /* 0x000000a980a97220 */ /* 0x000fc80000410000 */
[----:B------:R-:W-:-:S07]  /*2f50*/  @P0 FADD.FTZ R169, R130, R169 ;  /* 0x000000a982a90221 */ /* 0x000fce0000010000 */
.L_x_9355:
[----:B------:R-:W-:Y:S05]  /*2f60*/  BSYNC B0 ;  /* 0x0000000000007941 */ /* 0x000fea0003800000 */
.L_x_9353:
[----:B------:R-:W-:Y:S04]  /*2f70*/  BSSY B0, `(.L_x_9356) ;  /* 0x000000c000007945 */ /* 0x000fe80003800000 */
[----:B------:R-:W-:Y:S05]  /*2f80*/  @P3 BRA `(.L_x_9357) ;  /* 0x0000000000103947 */ /* 0x000fea0003800000 */
[----:B------:R-:W-:Y:S01]  /*2f90*/  MOV R176, RZ ;  /* 0x000000ff00b07202 */ /* 0x000fe20000000f00 */
[----:B------:R-:W-:Y:S06]  /*2fa0*/  @!P0 BRA `(.L_x_9358) ;  /* 0x0000000000208947 */ /* 0x000fec0003800000 */
[----:B-----5:R-:W-:Y:S01]  /*2fb0*/  HADD2.F32 R176, -RZ, R123.H1_H1 ;  /* 0x3000007bffb07230 */ /* 0x020fe20000004100 */
[----:B------:R-:W-:Y:S06]  /*2fc0*/  BRA `(.L_x_9358) ;  /* 0x0000000000187947 */ /* 0x000fec0003800000 */
.L_x_9357:
[----:B-----5:R-:W-:Y:S02]  /*2fd0*/  HADD2.F32 R128, -RZ, R127.H1_H1 ;  /* 0x3000007fff807230 */ /* 0x020fe40000004100 */
[----:B------:R-:W-:Y:S02]  /*2fe0*/  HADD2.F32 R176, -RZ, R99.H1_H1 ;  /* 0x30000063ffb07230 */ /* 0x000fe40000004100 */
[----:B------:R-:W-:Y:S02]  /*2ff0*/  @P0 HADD2.F32 R131, -RZ, R123.H1_H1 ;  /* 0x3000007bff830230 */ /* 0x000fe40000004100 */
[----:B------:R-:W-:-:S04]  /*3000*/  FMUL.FTZ R129, R128, UR8 ;  /* 0x0000000880817c20 */ /* 0x000fc80008410000 */
[----:B------:R-:W-:-:S04]  /*3010*/  FMUL.FTZ R176, R129, R176 ;  /* 0x000000b081b07220 */ /* 0x000fc80000410000 */
[----:B------:R-:W-:-:S07]  /*3020*/  @P0 FADD.FTZ R176, R131, R176 ;  /* 0x000000b083b00221 */ /* 0x000fce0000010000 */
.L_x_9358:
[----:B------:R-:W-:Y:S05]  /*3030*/  BSYNC B0 ;  /* 0x0000000000007941 */ /* 0x000fea0003800000 */
.L_x_9356:
        /* <DEDUP_REMOVED lines=20> */
.L_x_9360:
[----:B--2--5:R-:W-:Y:S02]  /*3180*/  HADD2.F32 R128, -RZ, R124.H0_H0 ;  /* 0x2000007cff807230 */ /* 0x024fe40000004100 */
[----:B------:R-:W-:Y:S02]  /*3190*/  HADD2.F32 R177, -RZ, R100.H0_H0 ;  /* 0x20000064ffb17230 */ /* 0x000fe40000004100 */
[----:B------:R-:W-:Y:S02]  /*31a0*/  @P0 HADD2.F32 R130, -RZ, R120.H0_H0 ;  /* 0x20000078ff820230 */ /* 0x000fe40000004100 */
[----:B------:R-:W-:-:S04]  /*31b0*/  FMUL.FTZ R128, R128, UR8 ;  /* 0x0000000880807c20 */ /* 0x000fc80008410000 */
[----:B------:R-:W-:-:S04]  /*31c0*/  FMUL.FTZ R177, R128, R177 ;  /* 0x000000b180b17220 */ /* 0x000fc80000410000 */
[----:B------:R-:W-:-:S07]  /*31d0*/  @P0 FADD.FTZ R177, R130, R177 ;  /* 0x000000b182b10221 */ /* 0x000fce0000010000 */
.L_x_9361:
[----:B------:R-:W-:Y:S05]  /*31e0*/  BSYNC B0 ;  /* 0x0000000000007941 */ /* 0x000fea0003800000 */
.L_x_9359:
[----:B------:R-:W-:Y:S04]  /*31f0*/  BSSY B0, `(.L_x_9362) ;  /* 0x000000c000007945 */ /* 0x000fe80003800000 */
[----:B------:R-:W-:Y:S05]  /*3200*/  @P3 BRA `(.L_x_9363) ;  /* 0x0000000000103947 */ /* 0x000fea0003800000 */
[----:B------:R-:W-:Y:S01]  /*3210*/  MOV R178, RZ ;  /* 0x000000ff00b27202 */ /* 0x000fe20000000f00 */
[----:B------:R-:W-:Y:S06]  /*3220*/  @!P0 BRA `(.L_x_9364) ;  /* 0x0000000000208947 */ /* 0x000fec0003800000 */
[----:B-----5:R-:W-:Y:S01]  /*3230*/  HADD2.F32 R178, -RZ, R120.H1_H1 ;  /* 0x30000078ffb27230 */ /* 0x020fe20000004100 */
[----:B------:R-:W-:Y:S06]  /*3240*/  BRA `(.L_x_9364) ;  /* 0x0000000000187947 */ /* 0x000fec0003800000 */
.L_x_9363:
[----:B--2--5:R-:W-:Y:S02]  /*3250*/  HADD2.F32 R128, -RZ, R124.H1_H1 ;  /* 0x3000007cff807230 */ /* 0x024fe40000004100 */
[----:B------:R-:W-:Y:S02]  /*3260*/  HADD2.F32 R178, -RZ, R100.H1_H1 ;  /* 0x30000064ffb27230 */ /* 0x000fe40000004100 */
[----:B------:R-:W-:Y:S02]  /*3270*/  @P0 HADD2.F32 R131, -RZ, R120.H1_H1 ;  /* 0x30000078ff830230 */ /* 0x000fe40000004100 */
[----:B------:R-:W-:-:S04]  /*3280*/  FMUL.FTZ R129, R128, UR8 ;  /* 0x0000000880817c20 */ /* 0x000fc80008410000 */
[----:B------:R-:W-:-:S04]  /*3290*/  FMUL.FTZ R178, R129, R178 ;  /* 0x000000b281b27220 */ /* 0x000fc80000410000 */
[----:B------:R-:W-:-:S07]  /*32a0*/  @P0 FADD.FTZ R178, R131, R178 ;  /* 0x000000b283b20221 */ /* 0x000fce0000010000 */
.L_x_9364:
[----:B------:R-:W-:Y:S05]  /*32b0*/  BSYNC B0 ;  /* 0x0000000000007941 */ /* 0x000fea0003800000 */
.L_x_9362:
[----:B------:R-:W-:Y:S04]  /*32c0*/  BSSY B0, `(.L_x_9365) ;  /* 0x000000c000007945 */ /* 0x000fe80003800000 */
[----:B------:R-:W-:Y:S05]  /*32d0*/  @P3 BRA `(.L_x_9366) ;  /* 0x0000000000103947 */ /* 0x000fea0003800000 */
[----:B------:R-:W-:Y:S01]  /*32e0*/  HFMA2.MMA R179, -RZ, RZ, 0, 0 ;  /* 0x00000000ffb37435 */ /* 0x000fe200000001ff */
[----:B------:R-:W-:Y:S10]  /*32f0*/  @!P0 BRA `(.L_x_9367) ;  /* 0x0000000000208947 */ /* 0x000ff40003800000 */
[----:B-----5:R-:W-:Y:S01]  /*3300*/  HADD2.F32 R179, -RZ, R121.H0_H0 ;  /* 0x20000079ffb37230 */ /* 0x020fe20000004100 */
[----:B------:R-:W-:Y:S06]  /*3310*/  BRA `(.L_x_9367) ;  /* 0x0000000000187947 */ /* 0x000fec0003800000 */
.L_x_9366:
[----:B--2--5:R-:W-:Y:S02]  /*3320*/  HADD2.F32 R128, -RZ, R125.H0_H0 ;  /* 0x2000007dff807230 */ /* 0x024fe40000004100 */
[----:B------:R-:W-:Y:S02]  /*3330*/  HADD2.F32 R179, -RZ, R101.H0_H0 ;  /* 0x20000065ffb37230 */ /* 0x000fe40000004100 */
[----:B------:R-:W-:Y:S02]  /*3340*/  @P0 HADD2.F32 R130, -RZ, R121.H0_H0 ;  /* 0x20000079ff820230 */ /* 0x000fe40000004100 */
[----:B------:R-:W-:-:S04]  /*3350*/  FMUL.FTZ R128, R128, UR8 ;  /* 0x0000000880807c20 */ /* 0x000fc80008410000 */
[----:B------:R-:W-:-:S04]  /*3360*/  FMUL.FTZ R179, R128, R179 ;  /* 0x000000b380b37220 */ /* 0x000fc80000410000 */
[----:B------:R-:W-:-:S07]  /*3370*/  @P0 FADD.FTZ R179, R130, R179 ;  /* 0x000000b382b30221 */ /* 0x000fce0000010000 */
.L_x_9367:
[----:B------:R-:W-:Y:S05]  /*3380*/  BSYNC B0 ;  /* 0x0000000000007941 */ /* 0x000fea0003800000 */
.L_x_9365:
[----:B------:R-:W-:Y:S04]  /*3390*/  BSSY B0, `(.L_x_9368) ;  /* 0x000000c000007945 */ /* 0x000fe80003800000 */
[----:B------:R-:W-:Y:S05]  /*33a0*/  @P3 BRA `(.L_x_9369) ;  /* 0x0000000000103947 */ /* 0x000fea0003800000 */
[----:B------:R-:W-:Y:S01]  /*33b0*/  MOV R180, RZ ;  /* 0x000000ff00b47202 */ /* 0x000fe20000000f00 */
[----:B------:R-:W-:Y:S06]  /*33c0*/  @!P0 BRA `(.L_x_9370) ;  /* 0x0000000000208947 */ /* 0x000fec0003800000 */
[----:B-----5:R-:W-:Y:S01]  /*33d0*/  HADD2.F32 R180, -RZ, R121.H1_H1 ;  /* 0x30000079ffb47230 */ /* 0x020fe20000004100 */
[----:B------:R-:W-:Y:S06]  /*33e0*/  BRA `(.L_x_9370) ;  /* 0x0000000000187947 */ /* 0x000fec0003800000 */
.L_x_9369:
[----:B--2--5:R-:W-:Y:S02]  /*33f0*/  HADD2.F32 R128, -RZ, R125.H1_H1 ;  /* 0x3000007dff807230 */ /* 0x024fe40000004100 */
[----:B------:R-:W-:Y:S02]  /*3400*/  HADD2.F32 R180, -RZ, R101.H1_H1 ;  /* 0x30000065ffb47230 */ /* 0x000fe40000004100 */
[----:B------:R-:W-:Y:S02]  /*3410*/  @P0 HADD2.F32 R131, -RZ, R121.H1_H1 ;  /* 0x30000079ff830230 */ /* 0x000fe40000004100 */
[----:B------:R-:W-:-:S04]  /*3420*/  FMUL.FTZ R129, R128, UR8 ;  /* 0x0000000880817c20 */ /* 0x000fc80008410000 */
[----:B------:R-:W-:-:S04]  /*3430*/  FMUL.FTZ R180, R129, R180 ;  /* 0x000000b481b47220 */ /* 0x000fc80000410000 */
[----:B------:R-:W-:-:S07]  /*3440*/  @P0 FADD.FTZ R180, R131, R180 ;  /* 0x000000b483b40221 */ /* 0x000fce0000010000 */
.L_x_9370:
[----:B------:R-:W-:Y:S05]  /*3450*/  BSYNC B0 ;  /* 0x0000000000007941 */ /* 0x000fea0003800000 */
.L_x_9368:
[----:B------:R-:W-:Y:S04]  /*3460*/  BSSY B0, `(.L_x_9371) ;  /* 0x000000c000007945 */ /* 0x000fe80003800000 */
[----:B------:R-:W-:Y:S05]  /*3470*/  @P3 BRA `(.L_x_9372) ;  /* 0x0000000000103947 */ /* 0x000fea0003800000 */
[----:B------:R-:W-:Y:S01]  /*3480*/  HFMA2.MMA R181, -RZ, RZ, 0, 0 ;  /* 0x00000000ffb57435 */ /* 0x000fe200000001ff */
[----:B------:R-:W-:Y:S10]  /*3490*/  @!P0 BRA `(.L_x_9373) ;  /* 0x0000000000208947 */ /* 0x000ff40003800000 */
[----:B-----5:R-:W-:Y:S01]  /*34a0*/  HADD2.F32 R181, -RZ, R122.H0_H0 ;  /* 0x2000007affb57230 */ /* 0x020fe20000004100 */
[----:B------:R-:W-:Y:S06]  /*34b0*/  BRA `(.L_x_9373) ;  /* 0x0000000000187947 */ /* 0x000fec0003800000 */
.L_x_9372:
[----:B--2--5:R-:W-:Y:S02]  /*34c0*/  HADD2.F32 R128, -RZ, R126.H0_H0 ;  /* 0x2000007eff807230 */ /* 0x024fe40000004100 */
[----:B------:R-:W-:Y:S02]  /*34d0*/  HADD2.F32 R181, -RZ, R102.H0_H0 ;  /* 0x20000066ffb57230 */ /* 0x000fe40000004100 */
[----:B------:R-:W-:Y:S02]  /*34e0*/  @P0 HADD2.F32 R130, -RZ, R122.H0_H0 ;  /* 0x2000007aff820230 */ /* 0x000fe40000004100 */
[----:B------:R-:W-:-:S04]  /*34f0*/  FMUL.FTZ R128, R128, UR8 ;  /* 0x0000000880807c20 */ /* 0x000fc80008410000 */
[----:B------:R-:W-:-:S04]  /*3500*/  FMUL.FTZ R181, R128, R181 ;  /* 0x000000b580b57220 */ /* 0x000fc80000410000 */
[----:B------:R-:W-:-:S07]  /*3510*/  @P0 FADD.FTZ R181, R130, R181 ;  /* 0x000000b582b50221 */ /* 0x000fce0000010000 */
.L_x_9373:
[----:B------:R-:W-:Y:S05]  /*3520*/  BSYNC B0 ;  /* 0x0000000000007941 */ /* 0x000fea0003800000 */
.L_x_9371:
[----:B------:R-:W-:Y:S04]  /*3530*/  BSSY B0, `(.L_x_9374) ;  /* 0x000000c000007945 */ /* 0x000fe80003800000 */
[----:B------:R-:W-:Y:S05]  /*3540*/  @P3 BRA `(.L_x_9375) ;  /* 0x0000000000103947 */ /* 0x000fea0003800000 */
[----:B------:R-:W-:Y:S01]  /*3550*/  MOV R182, RZ ;  /* 0x000000ff00b67202 */ /* 0x000fe20000000f00 */
[----:B------:R-:W-:Y:S06]  /*3560*/  @!P0 BRA `(.L_x_9376) ;  /* 0x0000000000208947 */ /* 0x000fec0003800000 */
[----:B-----5:R-:W-:Y:S01]  /*3570*/  HADD2.F32 R182, -RZ, R122.H1_H1 ;  /* 0x3000007affb67230 */ /* 0x020fe20000004100 */
[----:B------:R-:W-:Y:S06]  /*3580*/  BRA `(.L_x_9376) ;  /* 0x0000000000187947 */ /* 0x000fec0003800000 */
.L_x_9375:
[----:B--2--5:R-:W-:Y:S02]  /*3590*/  HADD2.F32 R128, -RZ, R126.H1_H1 ;  /* 0x3000007eff807230 */ /* 0x024fe40000004100 */
[----:B------:R-:W-:Y:S02]  /*35a0*/  HADD2.F32 R182, -RZ, R102.H1_H1 ;  /* 0x30000066ffb67230 */ /* 0x000fe40000004100 */
[----:B------:R-:W-:Y:S02]  /*35b0*/  @P0 HADD2.F32 R131, -RZ, R122.H1_H1 ;  /* 0x3000007aff830230 */ /* 0x000fe40000004100 */
[----:B------:R-:W-:-:S04]  /*35c0*/  FMUL.FTZ R129, R128, UR8 ;  /* 0x0000000880817c20 */ /* 0x000fc80008410000 */
[----:B------:R-:W-:-:S04]  /*35d0*/  FMUL.FTZ R182, R129, R182 ;  /* 0x000000b681b67220 */ /* 0x000fc80000410000 */
[----:B------:R-:W-:-:S07]  /*35e0*/  @P0 FADD.FTZ R182, R131, R182 ;  /* 0x000000b683b60221 */ /* 0x000fce0000010000 */
.L_x_9376:
[----:B------:R-:W-:Y:S05]  /*35f0*/  BSYNC B0 ;  /* 0x0000000000007941 */ /* 0x000fea0003800000 */
.L_x_9374:
[----:B------:R-:W-:Y:S04]  /*3600*/  BSSY B0, `(.L_x_9377) ;  /* 0x000000c000007945 */ /* 0x000fe80003800000 */
[----:B------:R-:W-:Y:S05]  /*3610*/  @P3 BRA `(.L_x_9378) ;  /* 0x0000000000103947 */ /* 0x000fea0003800000 */
[----:B------:R-:W-:Y:S01]  /*3620*/  HFMA2.MMA R183, -RZ, RZ, 0, 0 ;  /* 0x00000000ffb77435 */ /* 0x000fe200000001ff */
[----:B------:R-:W-:Y:S10]  /*3630*/  @!P0 BRA `(.L_x_9379) ;  /* 0x0000000000208947 */ /* 0x000ff40003800000 */
[----:B-----5:R-:W-:Y:S01]  /*3640*/  HADD2.F32 R183, -RZ, R123.H0_H0 ;  /* 0x2000007bffb77230 */ /* 0x020fe20000004100 */
[----:B------:R-:W-:Y:S06]  /*3650*/  BRA `(.L_x_9379) ;  /* 0x0000000000187947 */ /* 0x000fec0003800000 */
.L_x_9378:
[----:B--2--5:R-:W-:Y:S02]  /*3660*/  HADD2.F32 R128, -RZ, R127.H0_H0 ;  /* 0x2000007fff807230 */ /* 0x024fe40000004100 */
[----:B------:R-:W-:Y:S02]  /*3670*/  HADD2.F32 R183, -RZ, R103.H0_H0 ;  /* 0x20000067ffb77230 */ /* 0x000fe40000004100 */
[----:B------:R-:W-:Y:S02]  /*3680*/  @P0 HADD2.F32 R130, -RZ, R123.H0_H0 ;  /* 0x2000007bff820230 */ /* 0x000fe40000004100 */
[----:B------:R-:W-:-:S04]  /*3690*/  FMUL.FTZ R128, R128, UR8 ;  /* 0x0000000880807c20 */ /* 0x000fc80008410000 */
[----:B------:R-:W-:-:S04]  /*36a0*/  FMUL.FTZ R183, R128, R183 ;  /* 0x000000b780b77220 */ /* 0x000fc80000410000 */
[----:B------:R-:W-:-:S07]  /*36b0*/  @P0 FADD.FTZ R183, R130, R183 ;  /* 0x000000b782b70221 */ /* 0x000fce0000010000 */
.L_x_9379:
[----:B------:R-:W-:Y:S05]  /*36c0*/  BSYNC B0 ;  /* 0x0000000000007941 */ /* 0x000fea0003800000 */
.L_x_9377:
[----:B------:R-:W-:Y:S04]  /*36d0*/  BSSY B0, `(.L_x_9380) ;  /* 0x000000c000007945 */ /* 0x000fe80003800000 */
[----:B------:R-:W-:Y:S05]  /*36e0*/  @P3 BRA `(.L_x_9381) ;  /* 0x0000000000103947 */ /* 0x000fea0003800000 */
[----:B------:R-:W-:Y:S01]  /*36f0*/  MOV R184, RZ ;  /* 0x000000ff00b87202 */ /* 0x000fe20000000f00 */
[----:B------:R-:W-:Y:S06]  /*3700*/  @!P0 BRA `(.L_x_9382) ;  /* 0x0000000000208947 */ /* 0x000fec0003800000 */
[----:B-----5:R-:W-:Y:S01]  /*3710*/  HADD2.F32 R184, -RZ, R123.H1_H1 ;  /* 0x3000007bffb87230 */ /* 0x020fe20000004100 */
[----:B------:R-:W-:Y:S06]  /*3720*/  BRA `(.L_x_9382) ;  /* 0x0000000000187947 */ /* 0x000fec0003800000 */
.L_x_9381:
[----:B--2--5:R-:W-:Y:S02]  /*3730*/  HADD2.F32 R128, -RZ, R127.H1_H1 ;  /* 0x3000007fff807230 */ /* 0x024fe40000004100 */
[----:B------:R-:W-:Y:S02]  /*3740*/  HADD2.F32 R184, -RZ, R103.H1_H1 ;  /* 0x30000067ffb87230 */ /* 0x000fe40000004100 */
[----:B------:R-:W-:Y:S02]  /*3750*/  @P0 HADD2.F32 R131, -RZ, R123.H1_H1 ;  /* 0x3000007bff830230 */ /* 0x000fe40000004100 */
[----:B------:R-:W-:-:S04]  /*3760*/  FMUL.FTZ R129, R128, UR8 ;  /* 0x0000000880817c20 */ /* 0x000fc80008410000 */
[----:B------:R-:W-:-:S04]  /*3770*/  FMUL.FTZ R184, R129, R184 ;  /* 0x000000b881b87220 */ /* 0x000fc80000410000 */
[----:B------:R-:W-:-:S07]  /*3780*/  @P0 FADD.FTZ R184, R131, R184 ;  /* 0x000000b883b80221 */ /* 0x000fce0000010000 */
.L_x_9382:
[----:B------:R-:W-:Y:S05]  /*3790*/  BSYNC B0 ;  /* 0x0000000000007941 */ /* 0x000fea0003800000 */
.L_x_9380:
        /* <DEDUP_REMOVED lines=20> */
.L_x_9384:
[----:B--2--5:R-:W-:Y:S02]  /*38e0*/  HADD2.F32 R128, -RZ, R124.H0_H0 ;  /* 0x2000007cff807230 */ /* 0x024fe40000004100 */
[----:B------:R-:W-:Y:S02]  /*38f0*/  HADD2.F32 R192, -RZ, R104.H0_H0 ;  /* 0x20000068ffc07230 */ /* 0x000fe40000004100 */
[----:B------:R-:W-:Y:S02]  /*3900*/  @P0 HADD2.F32 R131, -RZ, R120.H0_H0 ;  /* 0x20000078ff830230 */ /* 0x000fe40000004100 */
[----:B------:R-:W-:-:S04]  /*3910*/  FMUL.FTZ R129, R128, UR8 ;  /* 0x0000000880817c20 */ /* 0x000fc80008410000 */
[----:B------:R-:W-:-:S04]  /*3920*/  FMUL.FTZ R192, R129, R192 ;  /* 0x000000c081c07220 */ /* 0x000fc80000410000 */
[----:B------:R-:W-:-:S07]  /*3930*/  @P0 FADD.FTZ R192, R131, R192 ;  /* 0x000000c083c00221 */ /* 0x000fce0000010000 */
.L_x_9385:
[----:B------:R-:W-:Y:S05]  /*3940*/  BSYNC B0 ;  /* 0x0000000000007941 */ /* 0x000fea0003800000 */
.L_x_9383:
[----:B------:R-:W-:Y:S04]  /*3950*/  BSSY B0, `(.L_x_9386) ;  /* 0x000000c000007945 */ /* 0x000fe80003800000 */
[----:B------:R-:W-:Y:S05]  /*3960*/  @P3 BRA `(.L_x_9387) ;  /* 0x0000000000103947 */ /* 0x000fea0003800000 */
[----:B------:R-:W-:Y:S01]  /*3970*/  MOV R191, RZ ;  /* 0x000000ff00bf7202 */ /* 0x000fe20000000f00 */
[----:B------:R-:W-:Y:S06]  /*3980*/  @!P0 BRA `(.L_x_9388) ;  /* 0x0000000000208947 */ /* 0x000fec0003800000 */
[----:B-----5:R-:W-:Y:S01]  /*3990*/  HADD2.F32 R191, -RZ, R120.H1_H1 ;  /* 0x30000078ffbf7230 */ /* 0x020fe20000004100 */
[----:B------:R-:W-:Y:S06]  /*39a0*/  BRA `(.L_x_9388) ;  /* 0x0000000000187947 */ /* 0x000fec0003800000 */
.L_x_9387:
[----:B--2--5:R-:W-:Y:S02]  /*39b0*/  HADD2.F32 R128, -RZ, R124.H1_H1 ;  /* 0x3000007cff807230 */ /* 0x024fe40000004100 */
[----:B------:R-:W-:Y:S02]  /*39c0*/  HADD2.F32 R191, -RZ, R104.H1_H1 ;  /* 0x30000068ffbf7230 */ /* 0x000fe40000004100 */
[----:B------:R-:W-:Y:S02]  /*39d0*/  @P0 HADD2.F32 R130, -RZ, R120.H1_H1 ;  /* 0x30000078ff820230 */ /* 0x000fe40000004100 */
[----:B------:R-:W-:-:S04]  /*39e0*/  FMUL.FTZ R128, R128, UR8 ;  /* 0x0000000880807c20 */ /* 0x000fc80008410000 */
[----:B------:R-:W-:-:S04]  /*39f0*/  FMUL.FTZ R191, R128, R191 ;  /* 0x000000bf80bf7220 */ /* 0x000fc80000410000 */
[----:B------:R-:W-:-:S07]  /*3a00*/  @P0 FADD.FTZ R191, R130, R191 ;  /* 0x000000bf82bf0221 */ /* 0x000fce0000010000 */
.L_x_9388:
[----:B------:R-:W-:Y:S05]  /*3a10*/  BSYNC B0 ;  /* 0x0000000000007941 */ /* 0x000fea0003800000 */
.L_x_9386:
[----:B------:R-:W-:Y:S04]  /*3a20*/  BSSY B0, `(.L_x_9389) ;  /* 0x000000c000007945 */ /* 0x000fe80003800000 */
[----:B------:R-:W-:Y:S05]  /*3a30*/  @P3 BRA `(.L_x_9390) ;  /* 0x0000000000103947 */ /* 0x000fea0003800000 */
[----:B--2---:R-:W-:Y:S01]  /*3a40*/  HFMA2.MMA R172, -RZ, RZ, 0, 0 ;  /* 0x00000000ffac7435 */ /* 0x004fe200000001ff */
[----:B------:R-:W-:Y:S10]  /*3a50*/  @!P0 BRA `(.L_x_9391) ;  /* 0x0000000000208947 */ /* 0x000ff40003800000 */
[----:B-----5:R-:W-:Y:S01]  /*3a60*/  HADD2.F32 R172, -RZ, R121.H0_H0 ;  /* 0x20000079ffac7230 */ /* 0x020fe20000004100 */
[----:B------:R-:W-:Y:S06]  /*3a70*/  BRA `(.L_x_9391) ;  /* 0x0000000000187947 */ /* 0x000fec0003800000 */
.L_x_9390:
[----:B--2--5:R-:W-:Y:S02]  /*3a80*/  HADD2.F32 R128, -RZ, R125.H0_H0 ;  /* 0x2000007dff807230 */ /* 0x024fe40000004100 */
[----:B------:R-:W-:Y:S02]  /*3a90*/  HADD2.F32 R172, -RZ, R105.H0_H0 ;  /* 0x20000069ffac7230 */ /* 0x000fe40000004100 */
[----:B------:R-:W-:Y:S02]  /*3aa0*/  @P0 HADD2.F32 R131, -RZ, R121.H0_H0 ;  /* 0x20000079ff830230 */ /* 0x000fe40000004100 */
[----:B------:R-:W-:-:S04]  /*3ab0*/  FMUL.FTZ R129, R128, UR8 ;  /* 0x0000000880817c20 */ /* 0x000fc80008410000 */
[----:B------:R-:W-:-:S04]  /*3ac0*/  FMUL.FTZ R172, R129, R172 ;  /* 0x000000ac81ac7220 */ /* 0x000fc80000410000 */
[----:B------:R-:W-:-:S07]  /*3ad0*/  @P0 FADD.FTZ R172, R131, R172 ;  /* 0x000000ac83ac0221 */ /* 0x000fce0000010000 */
.L_x_9391:
[----:B------:R-:W-:Y:S05]  /*3ae0*/  BSYNC B0 ;  /* 0x0000000000007941 */ /* 0x000fea0003800000 */
.L_x_9389:
[----:B------:R-:W-:Y:S04]  /*3af0*/  BSSY B0, `(.L_x_9392) ;  /* 0x000000c000007945 */ /* 0x000fe80003800000 */
[----:B------:R-:W-:Y:S05]  /*3b00*/  @P3 BRA `(.L_x_9393) ;  /* 0x0000000000103947 */ /* 0x000fea0003800000 */
[----:B------:R-:W-:Y:S01]  /*3b10*/  MOV R175, RZ ;  /* 0x000000ff00af7202 */ /* 0x000fe20000000f00 */
[----:B------:R-:W-:Y:S06]  /*3b20*/  @!P0 BRA `(.L_x_9394) ;  /* 0x0000000000208947 */ /* 0x000fec0003800000 */
[----:B-----5:R-:W-:Y:S01]  /*3b30*/  HADD2.F32 R175, -RZ, R121.H1_H1 ;  /* 0x30000079ffaf7230 */ /* 0x020fe20000004100 */
[----:B------:R-:W-:Y:S06]  /*3b40*/  BRA `(.L_x_9394) ;  /* 0x0000000000187947 */ /* 0x000fec0003800000 */
.L_x_9393:
[----:B-----5:R-:W-:Y:S02]  /*3b50*/  HADD2.F32 R128, -RZ, R125.H1_H1 ;  /* 0x3000007dff807230 */ /* 0x020fe40000004100 */
[----:B------:R-:W-:Y:S02]  /*3b60*/  HADD2.F32 R175, -RZ, R105.H1_H1 ;  /* 0x30000069ffaf7230 */ /* 0x000fe40000004100 */
[----:B------:R-:W-:Y:S02]  /*3b70*/  @P0 HADD2.F32 R130, -RZ, R121.H1_H1 ;  /* 0x30000079ff820230 */ /* 0x000fe40000004100 */
[----:B------:R-:W-:-:S04]  /*3b80*/  FMUL.FTZ R128, R128, UR8 ;  /* 0x0000000880807c20 */ /* 0x000fc80008410000 */
[----:B------:R-:W-:-:S04]  /*3b90*/  FMUL.FTZ R175, R128, R175 ;  /* 0x000000af80af7220 */ /* 0x000fc80000410000 */
[----:B------:R-:W-:-:S07]  /*3ba0*/  @P0 FADD.FTZ R175, R130, R175 ;  /* 0x000000af82af0221 */ /* 0x000fce0000010000 */
.L_x_9394:
[----:B------:R-:W-:Y:S05]  /*3bb0*/  BSYNC B0 ;  /* 0x0000000000007941 */ /* 0x000fea0003800000 */
.L_x_9392:
[----:B------:R-:W-:Y:S04]  /*3bc0*/  BSSY B0, `(.L_x_9395) ;  /* 0x000000c000007945 */ /* 0x000fe80003800000 */
[----:B------:R-:W-:Y:S05]  /*3bd0*/  @P3 BRA `(.L_x_9396) ;  /* 0x0000000000103947 */ /* 0x000fea0003800000 */
[----:B------:R-:W-:Y:S01]  /*3be0*/  HFMA2.MMA R173, -RZ, RZ, 0, 0 ;  /* 0x00000000ffad7435 */ /* 0x000fe200000001ff */
[----:B------:R-:W-:Y:S10]  /*3bf0*/  @!P0 BRA `(.L_x_9397) ;  /* 0x0000000000208947 */ /* 0x000ff40003800000 */
[----:B-----5:R-:W-:Y:S01]  /*3c00*/  HADD2.F32 R173, -RZ, R122.H0_H0 ;  /* 0x2000007affad7230 */ /* 0x020fe20000004100 */
[----:B------:R-:W-:Y:S06]  /*3c10*/  BRA `(.L_x_9397) ;  /* 0x0000000000187947 */ /* 0x000fec0003800000 */
.L_x_9396:
[----:B-----5:R-:W-:Y:S02]  /*3c20*/  HADD2.F32 R128, -RZ, R126.H0_H0 ;  /* 0x2000007eff807230 */ /* 0x020fe40000004100 */
[----:B------:R-:W-:Y:S02]  /*3c30*/  HADD2.F32 R173, -RZ, R106.H0_H0 ;  /* 0x2000006affad7230 */ /* 0x000fe40000004100 */
[----:B------:R-:W-:Y:S02]  /*3c40*/  @P0 HADD2.F32 R130, -RZ, R122.H0_H0 ;  /* 0x2000007aff820230 */ /* 0x000fe40000004100 */
[----:B------:R-:W-:-:S04]  /*3c50*/  FMUL.FTZ R128, R128, UR8 ;  /* 0x0000000880807c20 */ /* 0x000fc80008410000 */
[----:B------:R-:W-:-:S04]  /*3c60*/  FMUL.FTZ R173, R128, R173 ;  /* 0x000000ad80ad7220 */ /* 0x000fc80000410000 */
[----:B------:R-:W-:-:S07]  /*3c70*/  @P0 FADD.FTZ R173, R130, R173 ;  /* 0x000000ad82ad0221 */ /* 0x000fce0000010000 */
.L_x_9397:
[----:B------:R-:W-:Y:S05]  /*3c80*/  BSYNC B0 ;  /* 0x0000000000007941 */ /* 0x000fea0003800000 */
.L_x_9395:
[----:B------:R-:W-:Y:S04]  /*3c90*/  BSSY B0, `(.L_x_9398) ;  /* 0x000000c000007945 */ /* 0x000fe80003800000 */
[----:B------:R-:W-:Y:S05]  /*3ca0*/  @P3 BRA `(.L_x_9399) ;  /* 0x0000000000103947 */ /* 0x000fea0003800000 */
[----:B------:R-:W-:Y:S01]  /*3cb0*/  MOV R189, RZ ;  /* 0x000000ff00bd7202 */ /* 0x000fe20000000f00 */
[----:B------:R-:W-:Y:S06]  /*3cc0*/  @!P0 BRA `(.L_x_9400) ;  /* 0x0000000000208947 */ /* 0x000fec0003800000 */
[----:B-----5:R-:W-:Y:S01]  /*3cd0*/  HADD2.F32 R189, -RZ, R122.H1_H1 ;  /* 0x3000007affbd7230 */ /* 0x020fe20000004100 */
[----:B------:R-:W-:Y:S06]  /*3ce0*/  BRA `(.L_x_9400) ;  /* 0x0000000000187947 */ /* 0x000fec0003800000 */
.L_x_9399:
[----:B-----5:R-:W-:Y:S02]  /*3cf0*/  HADD2.F32 R128, -RZ, R126.H1_H1 ;  /* 0x3000007eff807230 */ /* 0x020fe40000004100 */
[----:B------:R-:W-:Y:S02]  /*3d00*/  HADD2.F32 R189, -RZ, R106.H1_H1 ;  /* 0x3000006affbd7230 */ /* 0x000fe40000004100 */
[----:B------:R-:W-:Y:S02]  /*3d10*/  @P0 HADD2.F32 R130, -RZ, R122.H1_H1 ;  /* 0x3000007aff820230 */ /* 0x000fe40000004100 */
[----:B------:R-:W-:-:S04]  /*3d20*/  FMUL.FTZ R128, R128, UR8 ;  /* 0x0000000880807c20 */ /* 0x000fc80008410000 */
[----:B------:R-:W-:-:S04]  /*3d30*/  FMUL.FTZ R189, R128, R189 ;  /* 0x000000bd80bd7220 */ /* 0x000fc80000410000 */
[----:B------:R-:W-:-:S07]  /*3d40*/  @P0 FADD.FTZ R189, R130, R189 ;  /* 0x000000bd82bd0221 */ /* 0x000fce0000010000 */
.L_x_9400:
[----:B------:R-:W-:Y:S05]  /*3d50*/  BSYNC B0 ;  /* 0x0000000000007941 */ /* 0x000fea0003800000 */
.L_x_9398:
[----:B------:R-:W-:Y:S04]  /*3d60*/  BSSY B0, `(.L_x_9401) ;  /* 0x000000c000007945 */ /* 0x000fe80003800000 */
[----:B------:R-:W-:Y:S05]  /*3d70*/  @P3 BRA `(.L_x_9402) ;  /* 0x0000000000103947 */ /* 0x000fea0003800000 */
[----:B------:R-:W-:Y:S01]  /*3d80*/  HFMA2.MMA R174, -RZ, RZ, 0, 0 ;  /* 0x00000000ffae7435 */ /* 0x000fe200000001ff */
[----:B------:R-:W-:Y:S10]  /*3d90*/  @!P0 BRA `(.L_x_9403) ;  /* 0x0000000000208947 */ /* 0x000ff40003800000 */
[----:B-----5:R-:W-:Y:S01]  /*3da0*/  HADD2.F32 R174, -RZ, R123.H0_H0 ;  /* 0x2000007bffae7230 */ /* 0x020fe20000004100 */
[----:B------:R-:W-:Y:S06]  /*3db0*/  BRA `(.L_x_9403) ;  /* 0x0000000000187947 */ /* 0x000fec0003800000 */
.L_x_9402:
[----:B-----5:R-:W-:Y:S02]  /*3dc0*/  HADD2.F32 R128, -RZ, R127.H0_H0 ;  /* 0x2000007fff807230 */ /* 0x020fe40000004100 */
[----:B------:R-:W-:-:S03]  /*3dd0*/  HADD2.F32 R174, -RZ, R107.H0_H0 ;  /* 0x2000006bffae7230 */ /* 0x000fc60000004100 */
[----:B------:R-:W-:-:S04]  /*3de0*/  FMUL.FTZ R129, R128, UR8 ;  /* 0x0000000880817c20 */ /* 0x000fc80008410000 */
[----:B------:R-:W-:Y:S01]  /*3df0*/  FMUL.FTZ R174, R129, R174 ;  /* 0x000000ae81ae7220 */ /* 0x000fe20000410000 */
[----:B------:R-:W-:-:S05]  /*3e00*/  @P0 HADD2.F32 R129, -RZ, R123.H0_H0 ;  /* 0x2000007bff810230 */ /* 0x000fca0000004100 */
[----:B------:R-:W-:-:S07]  /*3e10*/  @P0 FADD.FTZ R174, R129, R174 ;  /* 0x000000ae81ae0221 */ /* 0x000fce0000010000 */
.L_x_9403:
[----:B------:R-:W-:Y:S05]  /*3e20*/  BSYNC B0 ;  /* 0x0000000000007941 */ /* 0x000fea0003800000 */
.L_x_9401:
[----:B------:R-:W-:Y:S04]  /*3e30*/  BSSY B0, `(.L_x_9404) ;  /* 0x000000c000007945 */ /* 0x000fe80003800000 */
[----:B------:R-:W-:Y:S05]  /*3e40*/  @P3 BRA `(.L_x_9405) ;  /* 0x0000000000103947 */ /* 0x000fea0003800000 */
[----:B------:R-:W-:Y:S01]  /*3e50*/  MOV R190, RZ ;  /* 0x000000ff00be7202 */ /* 0x000fe20000000f00 */
[----:B------:R-:W-:Y:S06]  /*3e60*/  @!P0 BRA `(.L_x_9406) ;  /* 0x0000000000208947 */ /* 0x000fec0003800000 */
[----:B-----5:R-:W-:Y:S01]  /*3e70*/  HADD2.F32 R190, -RZ, R123.H1_H1 ;  /* 0x3000007bffbe7230 */ /* 0x020fe20000004100 */
[----:B------:R-:W-:Y:S06]  /*3e80*/  BRA `(.L_x_9406) ;  /* 0x0000000000187947 */ /* 0x000fec0003800000 */
.L_x_9405:
[----:B-----5:R-:W-:Y:S02]  /*3e90*/  HADD2.F32 R128, -RZ, R127.H1_H1 ;  /* 0x3000007fff807230 */ /* 0x020fe40000004100 */
[----:B------:R-:W-:-:S03]  /*3ea0*/  HADD2.F32 R190, -RZ, R107.H1_H1 ;  /* 0x3000006bffbe7230 */ /* 0x000fc60000004100 */
[----:B------:R-:W-:-:S04]  /*3eb0*/  FMUL.FTZ R129, R128, UR8 ;  /* 0x0000000880817c20 */ /* 0x000fc80008410000 */
[----:B------:R-:W-:Y:S01]  /*3ec0*/  FMUL.FTZ R190, R129, R190 ;  /* 0x000000be81be7220 */ /* 0x000fe20000410000 */
[----:B------:R-:W-:-:S05]  /*3ed0*/  @P0 HADD2.F32 R129, -RZ, R123.H1_H1 ;  /* 0x3000007bff810230 */ /* 0x000fca0000004100 */
[----:B------:R-:W-:-:S07]  /*3ee0*/  @P0 FADD.FTZ R190, R129, R190 ;  /* 0x000000be81be0221 */ /* 0x000fce0000010000 */
.L_x_9406:
[----:B------:R-:W-:Y:S05]  /*3ef0*/  BSYNC B0 ;  /* 0x0000000000007941 */ /* 0x000fea0003800000 */
.L_x_9404:
[----:B------:R-:W-:Y:S01]  /*3f00*/  IMAD.WIDE.U32 R170, R197, 0x10, R228 ;  /* 0x00000010c5aa7825 */ /* 0x000fe200078e00e4 */
[----:B------:R-:W-:Y:S02]  /*3f10*/  F2FP.F16.F32.PACK_AB R131, R190, R174 ;  /* 0x000000aebe83723e */ /* 0x000fe400000000ff */
[----:B------:R-:W-:Y:S02]  /*3f20*/  F2FP.F16.F32.PACK_AB R130, R189, R173 ;  /* 0x000000adbd82723e */ /* 0x000fe400000000ff */
[----:B------:R-:W-:Y:S02]  /*3f30*/  F2FP.F16.F32.PACK_AB R129, R175, R172 ;  /* 0x000000acaf81723e */ /* 0x000fe400000000ff */
[----:B------:R-:W-:Y:S02]  /*3f40*/  F2FP.F16.F32.PACK_AB R128, R191, R192 ;  /* 0x000000c0bf80723e */ /* 0x000fe400000000ff */
        /* <DEDUP_REMOVED lines=15> */
.L_x_9408:
[----:B0----5:R-:W-:Y:S02]  /*4040*/  HADD2.F32 R128, -RZ, R124.H0_H0 ;  /* 0x2000007cff807230 */ /* 0x021fe40000004100 */
[----:B------:R-:W-:-:S03]  /*4050*/  HADD2.F32 R197, -RZ, R108.H0_H0 ;  /* 0x2000006cffc57230 */ /* 0x000fc60000004100 */
[----:B------:R-:W-:-:S04]  /*4060*/  FMUL.FTZ R128, R128, UR8 ;  /* 0x0000000880807c20 */ /* 0x000fc80008410000 */
[----:B------:R-:W-:Y:S01]  /*4070*/  FMUL.FTZ R197, R128, R197 ;  /* 0x000000c580c57220 */ /* 0x000fe20000410000 */
[----:B------:R-:W-:-:S05]  /*4080*/  @P0 HADD2.F32 R128, -RZ, R120.H0_H0 ;  /* 0x20000078ff800230 */ /* 0x000fca0000004100 */
[----:B------:R-:W-:-:S07]  /*4090*/  @P0 FADD.FTZ R197, R128, R197 ;  /* 0x000000c580c50221 */ /* 0x000fce0000010000 */
.L_x_9409:
[----:B------:R-:W-:Y:S05]  /*40a0*/  BSYNC B0 ;  /* 0x0000000000007941 */ /* 0x000fea0003800000 */
.L_x_9407:
[----:B------:R-:W-:Y:S04]  /*40b0*/  BSSY B0, `(.L_x_9410) ;  /* 0x000000c000007945 */ /* 0x000fe80003800000 */
[----:B------:R-:W-:Y:S05]  /*40c0*/  @P3 BRA `(.L_x_9411) ;  /* 0x0000000000103947 */ /* 0x000fea0003800000 */
[----:B------:R-:W-:Y:S01]  /*40d0*/  MOV R198, RZ ;  /* 0x000000ff00c67202 */ /* 0x000fe20000000f00 */
[----:B------:R-:W-:Y:S06]  /*40e0*/  @!P0 BRA `(.L_x_9412) ;  /* 0x0000000000208947 */ /* 0x000fec0003800000 */
[----:B-----5:R-:W-:Y:S01]  /*40f0*/  HADD2.F32 R198, -RZ, R120.H1_H1 ;  /* 0x30000078ffc67230 */ /* 0x020fe20000004100 */
[----:B------:R-:W-:Y:S06]  /*4100*/  BRA `(.L_x_9412) ;  /* 0x0000000000187947 */ /* 0x000fec0003800000 */
.L_x_9411:
[----:B0----5:R-:W-:Y:S02]  /*4110*/  HADD2.F32 R128, -RZ, R124.H1_H1 ;  /* 0x3000007cff807230 */ /* 0x021fe40000004100 */
[----:B------:R-:W-:-:S03]  /*4120*/  HADD2.F32 R198, -RZ, R108.H1_H1 ;  /* 0x3000006cffc67230 */ /* 0x000fc60000004100 */
[----:B------:R-:W-:-:S04]  /*4130*/  FMUL.FTZ R129, R128, UR8 ;  /* 0x0000000880817c20 */ /* 0x000fc80008410000 */
[----:B------:R-:W-:Y:S01]  /*4140*/  FMUL.FTZ R198, R129, R198 ;  /* 0x000000c681c67220 */ /* 0x000fe20000410000 */
[----:B------:R-:W-:-:S05]  /*4150*/  @P0 HADD2.F32 R129, -RZ, R120.H1_H1 ;  /* 0x30000078ff810230 */ /* 0x000fca0000004100 */
[----:B------:R-:W-:-:S07]  /*4160*/  @P0 FADD.FTZ R198, R129, R198 ;  /* 0x000000c681c60221 */ /* 0x000fce0000010000 */
.L_x_9412:
[----:B------:R-:W-:Y:S05]  /*4170*/  BSYNC B0 ;  /* 0x0000000000007941 */ /* 0x000fea0003800000 */
.L_x_9410:
[----:B------:R-:W-:Y:S04]  /*4180*/  BSSY B0, `(.L_x_9413) ;  /* 0x000000c000007945 */ /* 0x000fe80003800000 */
[----:B------:R-:W-:Y:S05]  /*4190*/  @P3 BRA `(.L_x_9414) ;  /* 0x0000000000103947 */ /* 0x000fea0003800000 */
[----:B------:R-:W-:Y:S01]  /*41a0*/  HFMA2.MMA R199, -RZ, RZ, 0, 0 ;  /* 0x00000000ffc77435 */ /* 0x000fe200000001ff */
[----:B------:R-:W-:Y:S10]  /*41b0*/  @!P0 BRA `(.L_x_9415) ;  /* 0x0000000000208947 */ /* 0x000ff40003800000 */
[----:B-----5:R-:W-:Y:S01]  /*41c0*/  HADD2.F32 R199, -RZ, R121.H0_H0 ;  /* 0x20000079ffc77230 */ /* 0x020fe20000004100 */
[----:B------:R-:W-:Y:S06]  /*41d0*/  BRA `(.L_x_9415) ;  /* 0x0000000000187947 */ /* 0x000fec0003800000 */
.L_x_9414:
[----:B0----5:R-:W-:Y:S02]  /*41e0*/  HADD2.F32 R128, -RZ, R125.H0_H0 ;  /* 0x2000007dff807230 */ /* 0x021fe40000004100 */
[----:B------:R-:W-:-:S03]  /*41f0*/  HADD2.F32 R199, -RZ, R109.H0_H0 ;  /* 0x2000006dffc77230 */ /* 0x000fc60000004100 */
[----:B------:R-:W-:-:S04]  /*4200*/  FMUL.FTZ R128, R128, UR8 ;  /* 0x0000000880807c20 */ /* 0x000fc80008410000 */
[----:B------:R-:W-:Y:S01]  /*4210*/  FMUL.FTZ R199, R128, R199 ;  /* 0x000000c780c77220 */ /* 0x000fe20000410000 */
[----:B------:R-:W-:-:S05]  /*4220*/  @P0 HADD2.F32 R128, -RZ, R121.H0_H0 ;  /* 0x20000079ff800230 */ /* 0x000fca0000004100 */
[----:B------:R-:W-:-:S07]  /*4230*/  @P0 FADD.FTZ R199, R128, R199 ;  /* 0x000000c780c70221 */ /* 0x000fce0000010000 */
.L_x_9415:
[----:B------:R-:W-:Y:S05]  /*4240*/  BSYNC B0 ;  /* 0x0000000000007941 */ /* 0x000fea0003800000 */
.L_x_9413:
[----:B------:R-:W-:Y:S04]  /*4250*/  BSSY B0, `(.L_x_9416) ;  /* 0x000000c000007945 */ /* 0x000fe80003800000 */
[----:B------:R-:W-:Y:S05]  /*4260*/  @P3 BRA `(.L_x_9417) ;  /* 0x0000000000103947 */ /* 0x000fea0003800000 */
[----:B------:R-:W-:Y:S01]  /*4270*/  MOV R200, RZ ;  /* 0x000000ff00c87202 */ /* 0x000fe20000000f00 */
[----:B------:R-:W-:Y:S06]  /*4280*/  @!P0 BRA `(.L_x_9418) ;  /* 0x0000000000208947 */ /* 0x000fec0003800000 */
[----:B-----5:R-:W-:Y:S01]  /*4290*/  HADD2.F32 R200, -RZ, R121.H1_H1 ;  /* 0x30000079ffc87230 */ /* 0x020fe20000004100 */
[----:B------:R-:W-:Y:S06]  /*42a0*/  BRA `(.L_x_9418) ;  /* 0x0000000000187947 */ /* 0x000fec0003800000 */
.L_x_9417:
[----:B0----5:R-:W-:Y:S02]  /*42b0*/  HADD2.F32 R128, -RZ, R125.H1_H1 ;  /* 0x3000007dff807230 */ /* 0x021fe40000004100 */
[----:B------:R-:W-:-:S03]  /*42c0*/  HADD2.F32 R200, -RZ, R109.H1_H1 ;  /* 0x3000006dffc87230 */ /* 0x000fc60000004100 */
[----:B------:R-:W-:-:S04]  /*42d0*/  FMUL.FTZ R129, R128, UR8 ;  /* 0x0000000880817c20 */ /* 0x000fc80008410000 */
[----:B------:R-:W-:Y:S01]  /*42e0*/  FMUL.FTZ R200, R129, R200 ;  /* 0x000000c881c87220 */ /* 0x000fe20000410000 */
[----:B------:R-:W-:-:S05]  /*42f0*/  @P0 HADD2.F32 R129, -RZ, R121.H1_H1 ;  /* 0x30000079ff810230 */ /* 0x000fca0000004100 */
[----:B------:R-:W-:-:S07]  /*4300*/  @P0 FADD.FTZ R200, R129, R200 ;  /* 0x000000c881c80221 */ /* 0x000fce0000010000 */
.L_x_9418:
[----:B------:R-:W-:Y:S05]  /*4310*/  BSYNC B0 ;  /* 0x0000000000007941 */ /* 0x000fea0003800000 */
.L_x_9416:
[----:B------:R-:W-:Y:S04]  /*4320*/  BSSY B0, `(.L_x_9419) ;  /* 0x000000c000007945 */ /* 0x000fe80003800000 */
[----:B------:R-:W-:Y:S05]  /*4330*/  @P3 BRA `(.L_x_9420) ;  /* 0x0000000000103947 */ /* 0x000fea0003800000 */
[----:B------:R-:W-:Y:S01]  /*4340*/  HFMA2.MMA R201, -RZ, RZ, 0, 0 ;  /* 0x00000000ffc97435 */ /* 0x000fe200000001ff */
[----:B------:R-:W-:Y:S10]  /*4350*/  @!P0 BRA `(.L_x_9421) ;  /* 0x0000000000208947 */ /* 0x000ff40003800000 */
[----:B-----5:R-:W-:Y:S01]  /*4360*/  HADD2.F32 R201, -RZ, R122.H0_H0 ;  /* 0x2000007affc97230 */ /* 0x020fe20000004100 */
[----:B------:R-:W-:Y:S06]  /*4370*/  BRA `(.L_x_9421) ;  /* 0x0000000000187947 */ /* 0x000fec0003800000 */
.L_x_9420:
[----:B0----5:R-:W-:Y:S02]  /*4380*/  HADD2.F32 R128, -RZ, R126.H0_H0 ;  /* 0x2000007eff807230 */ /* 0x021fe40000004100 */
[----:B------:R-:W-:-:S03]  /*4390*/  HADD2.F32 R201, -RZ, R110.H0_H0 ;  /* 0x2000006effc97230 */ /* 0x000fc60000004100 */
[----:B------:R-:W-:-:S04]  /*43a0*/  FMUL.FTZ R128, R128, UR8 ;  /* 0x0000000880807c20 */ /* 0x000fc80008410000 */
[----:B------:R-:W-:Y:S01]  /*43b0*/  FMUL.FTZ R201, R128, R201 ;  /* 0x000000c980c97220 */ /* 0x000fe20000410000 */
[----:B------:R-:W-:-:S05]  /*43c0*/  @P0 HADD2.F32 R128, -RZ, R122.H0_H0 ;  /* 0x2000007aff800230 */ /* 0x000fca0000004100 */
[----:B------:R-:W-:-:S07]  /*43d0*/  @P0 FADD.FTZ R201, R128, R201 ;  /* 0x000000c980c90221 */ /* 0x000fce0000010000 */
.L_x_9421:
[----:B------:R-:W-:Y:S05]  /*43e0*/  BSYNC B0 ;  /* 0x0000000000007941 */ /* 0x000fea0003800000 */
.L_x_9419:
[----:B------:R-:W-:Y:S04]  /*43f0*/  BSSY B0, `(.L_x_9422) ;  /* 0x000000c000007945 */ /* 0x000fe80003800000 */
[----:B------:R-:W-:Y:S05]  /*4400*/  @P3 BRA `(.L_x_9423) ;  /* 0x0000000000103947 */ /* 0x000fea0003800000 */
[----:B------:R-:W-:Y:S01]  /*4410*/  MOV R202, RZ ;  /* 0x000000ff00ca7202 */ /* 0x000fe20000000f00 */
[----:B------:R-:W-:Y:S06]  /*4420*/  @!P0 BRA `(.L_x_9424) ;  /* 0x0000000000208947 */ /* 0x000fec0003800000 */
[----:B-----5:R-:W-:Y:S01]  /*4430*/  HADD2.F32 R202, -RZ, R122.H1_H1 ;  /* 0x3000007affca7230 */ /* 0x020fe20000004100 */
[----:B------:R-:W-:Y:S06]  /*4440*/  BRA `(.L_x_9424) ;  /* 0x0000000000187947 */ /* 0x000fec0003800000 */
.L_x_9423:
[----:B0----5:R-:W-:Y:S02]  /*4450*/  HADD2.F32 R128, -RZ, R126.H1_H1 ;  /* 0x3000007eff807230 */ /* 0x021fe40000004100 */
[----:B------:R-:W-:-:S03]  /*4460*/  HADD2.F32 R202, -RZ, R110.H1_H1 ;  /* 0x3000006effca7230 */ /* 0x000fc60000004100 */
[----:B------:R-:W-:-:S04]  /*4470*/  FMUL.FTZ R129, R128, UR8 ;  /* 0x0000000880817c20 */ /* 0x000fc80008410000 */
[----:B------:R-:W-:Y:S01]  /*4480*/  FMUL.FTZ R202, R129, R202 ;  /* 0x000000ca81ca7220 */ /* 0x000fe20000410000 */
[----:B------:R-:W-:-:S05]  /*4490*/  @P0 HADD2.F32 R129, -RZ, R122.H1_H1 ;  /* 0x3000007aff810230 */ /* 0x000fca0000004100 */
[----:B------:R-:W-:-:S07]  /*44a0*/  @P0 FADD.FTZ R202, R129, R202 ;  /* 0x000000ca81ca0221 */ /* 0x000fce0000010000 */
.L_x_9424:
[----:B------:R-:W-:Y:S05]  /*44b0*/  BSYNC B0 ;  /* 0x0000000000007941 */ /* 0x000fea0003800000 */
.L_x_9422:
[----:B------:R-:W-:Y:S04]  /*44c0*/  BSSY B0, `(.L_x_9425) ;  /* 0x000000c000007945 */ /* 0x000fe80003800000 */
[----:B------:R-:W-:Y:S05]  /*44d0*/  @P3 BRA `(.L_x_9426) ;  /* 0x0000000000103947 */ /* 0x000fea0003800000 */
[----:B------:R-:W-:Y:S01]  /*44e0*/  HFMA2.MMA R203, -RZ, RZ, 0, 0 ;  /* 0x00000000ffcb7435 */ /* 0x000fe200000001ff */
[----:B------:R-:W-:Y:S10]  /*44f0*/  @!P0 BRA `(.L_x_9427) ;  /* 0x0000000000208947 */ /* 0x000ff40003800000 */
[----:B-----5:R-:W-:Y:S01]  /*4500*/  HADD2.F32 R203, -RZ, R123.H0_H0 ;  /* 0x2000007bffcb7230 */ /* 0x020fe20000004100 */
[----:B------:R-:W-:Y:S06]  /*4510*/  BRA `(.L_x_9427) ;  /* 0x0000000000187947 */ /* 0x000fec0003800000 */
.L_x_9426:
[----:B0----5:R-:W-:Y:S02]  /*4520*/  HADD2.F32 R128, -RZ, R127.H0_H0 ;  /* 0x2000007fff807230 */ /* 0x021fe40000004100 */
[----:B------:R-:W-:-:S03]  /*4530*/  HADD2.F32 R203, -RZ, R111.H0_H0 ;  /* 0x2000006fffcb7230 */ /* 0x000fc60000004100 */
[----:B------:R-:W-:-:S04]  /*4540*/  FMUL.FTZ R128, R128, UR8 ;  /* 0x0000000880807c20 */ /* 0x000fc80008410000 */
[----:B------:R-:W-:Y:S01]  /*4550*/  FMUL.FTZ R203, R128, R203 ;  /* 0x000000cb80cb7220 */ /* 0x000fe20000410000 */
[----:B------:R-:W-:-:S05]  /*4560*/  @P0 HADD2.F32 R128, -RZ, R123.H0_H0 ;  /* 0x2000007bff800230 */ /* 0x000fca0000004100 */
[----:B------:R-:W-:-:S07]  /*4570*/  @P0 FADD.FTZ R203, R128, R203 ;  /* 0x000000cb80cb0221 */ /* 0x000fce0000010000 */
.L_x_9427:
[----:B------:R-:W-:Y:S05]  /*4580*/  BSYNC B0 ;  /* 0x0000000000007941 */ /* 0x000fea0003800000 */
.L_x_9425:
[----:B------:R-:W-:Y:S04]  /*4590*/  BSSY B0, `(.L_x_9428) ;  /* 0x000000c000007945 */ /* 0x000fe80003800000 */
[----:B------:R-:W-:Y:S05]  /*45a0*/  @P3 BRA `(.L_x_9429) ;  /* 0x0000000000103947 */ /* 0x000fea0003800000 */
[----:B------:R-:W-:Y:S01]  /*45b0*/  MOV R204, RZ ;  /* 0x000000ff00cc7202 */ /* 0x000fe20000000f00 */
[----:B------:R-:W-:Y:S06]  /*45c0*/  @!P0 BRA `(.L_x_9430) ;  /* 0x0000000000208947 */ /* 0x000fec0003800000 */
[----:B-----5:R-:W-:Y:S01]  /*45d0*/  HADD2.F32 R204, -RZ, R123.H1_H1 ;  /* 0x3000007bffcc7230 */ /* 0x020fe20000004100 */
[----:B------:R-:W-:Y:S06]  /*45e0*/  BRA `(.L_x_9430) ;  /* 0x0000000000187947 */ /* 0x000fec0003800000 */
.L_x_9429:
[----:B0----5:R-:W-:Y:S02]  /*45f0*/  HADD2.F32 R128, -RZ, R127.H1_H1 ;  /* 0x3000007fff807230 */ /* 0x021fe40000004100 */
[----:B------:R-:W-:-:S03]  /*4600*/  HADD2.F32 R204, -RZ, R111.H1_H1 ;  /* 0x3000006fffcc7230 */ /* 0x000fc60000004100 */
[----:B------:R-:W-:-:S04]  /*4610*/  FMUL.FTZ R129, R128, UR8 ;  /* 0x0000000880817c20 */ /* 0x000fc80008410000 */
[----:B------:R-:W-:Y:S01]  /*4620*/  FMUL.FTZ R204, R129, R204 ;  /* 0x000000cc81cc7220 */ /* 0x000fe20000410000 */
[----:B------:R-:W-:-:S05]  /*4630*/  @P0 HADD2.F32 R129, -RZ, R123.H1_H1 ;  /* 0x3000007bff810230 */ /* 0x000fca0000004100 */
[----:B------:R-:W-:-:S07]  /*4640*/  @P0 FADD.FTZ R204, R129, R204 ;  /* 0x000000cc81cc0221 */ /* 0x000fce0000010000 */
.L_x_9430:
[----:B------:R-:W-:Y:S05]  /*4650*/  BSYNC B0 ;  /* 0x0000000000007941 */ /* 0x000fea0003800000 */
.L_x_9428:
[----:B------:R-:W-:Y:S01]  /*4660*/  IMAD.WIDE.U32 R170, R211, 0x10, R228 ;  /* 0x00000010d3aa7825 */ /* 0x000fe200078e00e4 */
[----:B0-----:R-:W-:Y:S02]  /*4670*/  F2FP.F16.F32.PACK_AB R131, R204, R203 ;  /* 0x000000cbcc83723e */ /* 0x001fe400000000ff */
        /* <DEDUP_REMOVED lines=18> */
.L_x_9432:
[----:B0----5:R-:W-:Y:S02]  /*47a0*/  HADD2.F32 R128, -RZ, R124.H0_H0 ;  /* 0x2000007cff807230 */ /* 0x021fe40000004100 */
[----:B------:R-:W-:-:S03]  /*47b0*/  HADD2.F32 R211, -RZ, R112.H0_H0 ;  /* 0x20000070ffd37230 */ /* 0x000fc60000004100 */
[----:B------:R-:W-:-:S04]  /*47c0*/  FMUL.FTZ R128, R128, UR8 ;  /* 0x0000000880807c20 */ /* 0x000fc80008410000 */
[----:B------:R-:W-:Y:S01]  /*47d0*/  FMUL.FTZ R211, R128, R211 ;  /* 0x000000d380d37220 */ /* 0x000fe20000410000 */
[----:B------:R-:W-:-:S05]  /*47e0*/  @P0 HADD2.F32 R128, -RZ, R120.H0_H0 ;  /* 0x20000078ff800230 */ /* 0x000fca0000004100 */
[----:B------:R-:W-:-:S07]  /*47f0*/  @P0 FADD.FTZ R211, R128, R211 ;  /* 0x000000d380d30221 */ /* 0x000fce0000010000 */
.L_x_9433:
[----:B------:R-:W-:Y:S05]  /*4800*/  BSYNC B0 ;  /* 0x0000000000007941 */ /* 0x000fea0003800000 */
.L_x_9431:
[----:B------:R-:W-:Y:S04]  /*4810*/  BSSY B0, `(.L_x_9434) ;  /* 0x000000c000007945 */ /* 0x000fe80003800000 */
[----:B------:R-:W-:Y:S05]  /*4820*/  @P3 BRA `(.L_x_9435) ;  /* 0x0000000000103947 */ /* 0x000fea0003800000 */
[----:B------:R-:W-:Y:S01]  /*4830*/  MOV R212, RZ ;  /* 0x000000ff00d47202 */ /* 0x000fe20000000f00 */
[----:B------:R-:W-:Y:S06]  /*4840*/  @!P0 BRA `(.L_x_9436) ;  /* 0x0000000000208947 */ /* 0x000fec0003800000 */
[----:B-----5:R-:W-:Y:S01]  /*4850*/  HADD2.F32 R212, -RZ, R120.H1_H1 ;  /* 0x30000078ffd47230 */ /* 0x020fe20000004100 */
[----:B------:R-:W-:Y:S06]  /*4860*/  BRA `(.L_x_9436) ;  /* 0x0000000000187947 */ /* 0x000fec0003800000 */
.L_x_9435:
[----:B0----5:R-:W-:Y:S02]  /*4870*/  HADD2.F32 R128, -RZ, R124.H1_H1 ;  /* 0x3000007cff807230 */ /* 0x021fe40000004100 */
[----:B------:R-:W-:-:S03]  /*4880*/  HADD2.F32 R212, -RZ, R112.H1_H1 ;  /* 0x30000070ffd47230 */ /* 0x000fc60000004100 */
[----:B------:R-:W-:-:S04]  /*4890*/  FMUL.FTZ R129, R128, UR8 ;  /* 0x0000000880817c20 */ /* 0x000fc80008410000 */
[----:B------:R-:W-:Y:S01]  /*48a0*/  FMUL.FTZ R212, R129, R212 ;  /* 0x000000d481d47220 */ /* 0x000fe20000410000 */
[----:B------:R-:W-:-:S05]  /*48b0*/  @P0 HADD2.F32 R129, -RZ, R120.H1_H1 ;  /* 0x30000078ff810230 */ /* 0x000fca0000004100 */
[----:B------:R-:W-:-:S07]  /*48c0*/  @P0 FADD.FTZ R212, R129, R212 ;  /* 0x000000d481d40221 */ /* 0x000fce0000010000 */
.L_x_9436:
[----:B------:R-:W-:Y:S05]  /*48d0*/  BSYNC B0 ;  /* 0x0000000000007941 */ /* 0x000fea0003800000 */
.L_x_9434:
[----:B------:R-:W-:Y:S04]  /*48e0*/  BSSY B0, `(.L_x_9437) ;  /* 0x000000c000007945 */ /* 0x000fe80003800000 */
[----:B------:R-:W-:Y:S05]  /*48f0*/  @P3 BRA `(.L_x_9438) ;  /* 0x0000000000103947 */ /* 0x000fea0003800000 */
[----:B------:R-:W-:Y:S01]  /*4900*/  HFMA2.MMA R213, -RZ, RZ, 0, 0 ;  /* 0x00000000ffd57435 */ /* 0x000fe200000001ff */
[----:B------:R-:W-:Y:S10]  /*4910*/  @!P0 BRA `(.L_x_9439) ;  /* 0x0000000000208947 */ /* 0x000ff40003800000 */
[----:B-----5:R-:W-:Y:S01]  /*4920*/  HADD2.F32 R213, -RZ, R121.H0_H0 ;  /* 0x20000079ffd57230 */ /* 0x020fe20000004100 */
[----:B------:R-:W-:Y:S06]  /*4930*/  BRA `(.L_x_9439) ;  /* 0x0000000000187947 */ /* 0x000fec0003800000 */
.L_x_9438:
[----:B0----5:R-:W-:Y:S02]  /*4940*/  HADD2.F32 R128, -RZ, R125.H0_H0 ;  /* 0x2000007dff807230 */ /* 0x021fe40000004100 */
[----:B------:R-:W-:-:S03]  /*4950*/  HADD2.F32 R213, -RZ, R113.H0_H0 ;  /* 0x20000071ffd57230 */ /* 0x000fc60000004100 */
[----:B------:R-:W-:-:S04]  /*4960*/  FMUL.FTZ R128, R128, UR8 ;  /* 0x0000000880807c20 */ /* 0x000fc80008410000 */
[----:B------:R-:W-:Y:S01]  /*4970*/  FMUL.FTZ R213, R128, R213 ;  /* 0x000000d580d57220 */ /* 0x000fe20000410000 */
[----:B------:R-:W-:-:S05]  /*4980*/  @P0 HADD2.F32 R128, -RZ, R121.H0_H0 ;  /* 0x20000079ff800230 */ /* 0x000fca0000004100 */
[----:B------:R-:W-:-:S07]  /*4990*/  @P0 FADD.FTZ R213, R128, R213 ;  /* 0x000000d580d50221 */ /* 0x000fce0000010000 */
.L_x_9439:
[----:B------:R-:W-:Y:S05]  /*49a0*/  BSYNC B0 ;  /* 0x0000000000007941 */ /* 0x000fea0003800000 */
.L_x_9437:
[----:B------:R-:W-:Y:S04]  /*49b0*/  BSSY B0, `(.L_x_9440) ;  /* 0x000000c000007945 */ /* 0x000fe80003800000 */
[----:B------:R-:W-:Y:S05]  /*49c0*/  @P3 BRA `(.L_x_9441) ;  /* 0x0000000000103947 */ /* 0x000fea0003800000 */
[----:B------:R-:W-:Y:S01]  /*49d0*/  MOV R214, RZ ;  /* 0x000000ff00d67202 */ /* 0x000fe20000000f00 */
[----:B------:R-:W-:Y:S06]  /*49e0*/  @!P0 BRA `(.L_x_9442) ;  /* 0x0000000000208947 */ /* 0x000fec0003800000 */
[----:B-----5:R-:W-:Y:S01]  /*49f0*/  HADD2.F32 R214, -RZ, R121.H1_H1 ;  /* 0x30000079ffd67230 */ /* 0x020fe20000004100 */
[----:B------:R-:W-:Y:S06]  /*4a00*/  BRA `(.L_x_9442) ;  /* 0x0000000000187947 */ /* 0x000fec0003800000 */
.L_x_9441:
[----:B0----5:R-:W-:Y:S02]  /*4a10*/  HADD2.F32 R128, -RZ, R125.H1_H1 ;  /* 0x3000007dff807230 */ /* 0x021fe40000004100 */
[----:B------:R-:W-:-:S03]  /*4a20*/  HADD2.F32 R214, -RZ, R113.H1_H1 ;  /* 0x30000071ffd67230 */ /* 0x000fc60000004100 */
[----:B------:R-:W-:-:S04]  /*4a30*/  FMUL.FTZ R129, R128, UR8 ;  /* 0x0000000880817c20 */ /* 0x000fc80008410000 */
[----:B------:R-:W-:Y:S01]  /*4a40*/  FMUL.FTZ R214, R129, R214 ;  /* 0x000000d681d67220 */ /* 0x000fe20000410000 */
[----:B------:R-:W-:-:S05]  /*4a50*/  @P0 HADD2.F32 R129, -RZ, R121.H1_H1 ;  /* 0x30000079ff810230 */ /* 0x000fca0000004100 */
[----:B------:R-:W-:-:S07]  /*4a60*/  @P0 FADD.FTZ R214, R129, R214 ;  /* 0x000000d681d60221 */ /* 0x000fce0000010000 */
.L_x_9442:
[----:B------:R-:W-:Y:S05]  /*4a70*/  BSYNC B0 ;  /* 0x0000000000007941 */ /* 0x000fea0003800000 */
.L_x_9440:
[----:B------:R-:W-:Y:S04]  /*4a80*/  BSSY B0, `(.L_x_9443) ;  /* 0x000000c000007945 */ /* 0x000fe80003800000 */
[----:B------:R-:W-:Y:S05]  /*4a90*/  @P3 BRA `(.L_x_9444) ;  /* 0x0000000000103947 */ /* 0x000fea0003800000 */
[----:B------:R-:W-:Y:S01]  /*4aa0*/  HFMA2.MMA R215, -RZ, RZ, 0, 0 ;  /* 0x00000000ffd77435 */ /* 0x000fe200000001ff */
[----:B------:R-:W-:Y:S10]  /*4ab0*/  @!P0 BRA `(.L_x_9445) ;  /* 0x0000000000208947 */ /* 0x000ff40003800000 */
[----:B-----5:R-:W-:Y:S01]  /*4ac0*/  HADD2.F32 R215, -RZ, R122.H0_H0 ;  /* 0x2000007affd77230 */ /* 0x020fe20000004100 */
[----:B------:R-:W-:Y:S06]  /*4ad0*/  BRA `(.L_x_9445) ;  /* 0x0000000000187947 */ /* 0x000fec0003800000 */
.L_x_9444:
[----:B0----5:R-:W-:Y:S02]  /*4ae0*/  HADD2.F32 R128, -RZ, R126.H0_H0 ;  /* 0x2000007eff807230 */ /* 0x021fe40000004100 */
[----:B------:R-:W-:-:S03]  /*4af0*/  HADD2.F32 R215, -RZ, R114.H0_H0 ;  /* 0x20000072ffd77230 */ /* 0x000fc60000004100 */
[----:B------:R-:W-:-:S04]  /*4b00*/  FMUL.FTZ R128, R128, UR8 ;  /* 0x0000000880807c20 */ /* 0x000fc80008410000 */
[----:B------:R-:W-:Y:S01]  /*4b10*/  FMUL.FTZ R215, R128, R215 ;  /* 0x000000d780d77220 */ /* 0x000fe20000410000 */
[----:B------:R-:W-:-:S05]  /*4b20*/  @P0 HADD2.F32 R128, -RZ, R122.H0_H0 ;  /* 0x2000007aff800230 */ /* 0x000fca0000004100 */
[----:B------:R-:W-:-:S07]  /*4b30*/  @P0 FADD.FTZ R215, R128, R215 ;  /* 0x000000d780d70221 */ /* 0x000fce0000010000 */
.L_x_9445:
[----:B------:R-:W-:Y:S05]  /*4b40*/  BSYNC B0 ;  /* 0x0000000000007941 */ /* 0x000fea0003800000 */
.L_x_9443:
[----:B------:R-:W-:Y:S04]  /*4b50*/  BSSY B0, `(.L_x_9446) ;  /* 0x000000c000007945 */ /* 0x000fe80003800000 */
[----:B------:R-:W-:Y:S05]  /*4b60*/  @P3 BRA `(.L_x_9447) ;  /* 0x0000000000103947 */ /* 0x000fea0003800000 */
[----:B------:R-:W-:Y:S01]  /*4b70*/  MOV R216, RZ ;  /* 0x000000ff00d87202 */ /* 0x000fe20000000f00 */
[----:B------:R-:W-:Y:S06]  /*4b80*/  @!P0 BRA `(.L_x_9448) ;  /* 0x0000000000208947 */ /* 0x000fec0003800000 */
[----:B-----5:R-:W-:Y:S01]  /*4b90*/  HADD2.F32 R216, -RZ, R122.H1_H1 ;  /* 0x3000007affd87230 */ /* 0x020fe20000004100 */
[----:B------:R-:W-:Y:S06]  /*4ba0*/  BRA `(.L_x_9448) ;  /* 0x0000000000187947 */ /* 0x000fec0003800000 */
.L_x_9447:
[----:B0----5:R-:W-:Y:S02]  /*4bb0*/  HADD2.F32 R128, -RZ, R126.H1_H1 ;  /* 0x3000007eff807230 */ /* 0x021fe40000004100 */
[----:B------:R-:W-:-:S03]  /*4bc0*/  HADD2.F32 R216, -RZ, R114.H1_H1 ;  /* 0x30000072ffd87230 */ /* 0x000fc60000004100 */
[----:B------:R-:W-:-:S04]  /*4bd0*/  FMUL.FTZ R129, R128, UR8 ;  /* 0x0000000880817c20 */ /* 0x000fc80008410000 */
[----:B------:R-:W-:Y:S01]  /*4be0*/  FMUL.FTZ R216, R129, R216 ;  /* 0x000000d881d87220 */ /* 0x000fe20000410000 */
[----:B------:R-:W-:-:S05]  /*4bf0*/  @P0 HADD2.F32 R129, -RZ, R122.H1_H1 ;  /* 0x3000007aff810230 */ /* 0x000fca0000004100 */
[----:B------:R-:W-:-:S07]  /*4c00*/  @P0 FADD.FTZ R216, R129, R216 ;  /* 0x000000d881d80221 */ /* 0x000fce0000010000 */
.L_x_9448:
[----:B------:R-:W-:Y:S05]  /*4c10*/  BSYNC B0 ;  /* 0x0000000000007941 */ /* 0x000fea0003800000 */
.L_x_9446:
[----:B------:R-:W-:Y:S04]  /*4c20*/  BSSY B0, `(.L_x_9449) ;  /* 0x000000c000007945 */ /* 0x000fe80003800000 */
[----:B------:R-:W-:Y:S05]  /*4c30*/  @P3 BRA `(.L_x_9450) ;  /* 0x0000000000103947 */ /* 0x000fea0003800000 */
[----:B------:R-:W-:Y:S01]  /*4c40*/  HFMA2.MMA R217, -RZ, RZ, 0, 0 ;  /* 0x00000000ffd97435 */ /* 0x000fe200000001ff */
[----:B------:R-:W-:Y:S10]  /*4c50*/  @!P0 BRA `(.L_x_9451) ;  /* 0x0000000000208947 */ /* 0x000ff40003800000 */
[----:B-----5:R-:W-:Y:S01]  /*4c60*/  HADD2.F32 R217, -RZ, R123.H0_H0 ;  /* 0x2000007bffd97230 */ /* 0x020fe20000004100 */
[----:B------:R-:W-:Y:S06]  /*4c70*/  BRA `(.L_x_9451) ;  /* 0x0000000000187947 */ /* 0x000fec0003800000 */
.L_x_9450:
[----:B0----5:R-:W-:Y:S02]  /*4c80*/  HADD2.F32 R128, -RZ, R127.H0_H0 ;  /* 0x2000007fff807230 */ /* 0x021fe40000004100 */
[----:B------:R-:W-:-:S03]  /*4c90*/  HADD2.F32 R217, -RZ, R115.H0_H0 ;  /* 0x20000073ffd97230 */ /* 0x000fc60000004100 */
[----:B------:R-:W-:-:S04]  /*4ca0*/  FMUL.FTZ R128, R128, UR8 ;  /* 0x0000000880807c20 */ /* 0x000fc80008410000 */
[----:B------:R-:W-:Y:S01]  /*4cb0*/  FMUL.FTZ R217, R128, R217 ;  /* 0x000000d980d97220 */ /* 0x000fe20000410000 */
[----:B------:R-:W-:-:S05]  /*4cc0*/  @P0 HADD2.F32 R128, -RZ, R123.H0_H0 ;  /* 0x2000007bff800230 */ /* 0x000fca0000004100 */
[----:B------:R-:W-:-:S07]  /*4cd0*/  @P0 FADD.FTZ R217, R128, R217 ;  /* 0x000000d980d90221 */ /* 0x000fce0000010000 */
.L_x_9451:
[----:B------:R-:W-:Y:S05]  /*4ce0*/  BSYNC B0 ;  /* 0x0000000000007941 */ /* 0x000fea0003800000 */
.L_x_9449:
[----:B------:R-:W-:Y:S04]  /*4cf0*/  BSSY B0, `(.L_x_9452) ;  /* 0x000000c000007945 */ /* 0x000fe80003800000 */
[----:B------:R-:W-:Y:S05]  /*4d00*/  @P3 BRA `(.L_x_9453) ;  /* 0x0000000000103947 */ /* 0x000fea0003800000 */
[----:B------:R-:W-:Y:S01]  /*4d10*/  MOV R218, RZ ;  /* 0x000000ff00da7202 */ /* 0x000fe20000000f00 */
[----:B------:R-:W-:Y:S06]  /*4d20*/  @!P0 BRA `(.L_x_9454) ;  /* 0x0000000000208947 */ /* 0x000fec0003800000 */
[----:B-----5:R-:W-:Y:S01]  /*4d30*/  HADD2.F32 R218, -RZ, R123.H1_H1 ;  /* 0x3000007bffda7230 */ /* 0x020fe20000004100 */
[----:B------:R-:W-:Y:S06]  /*4d40*/  BRA `(.L_x_9454) ;  /* 0x0000000000187947 */ /* 0x000fec0003800000 */
.L_x_9453:
[----:B0----5:R-:W-:Y:S02]  /*4d50*/  HADD2.F32 R128, -RZ, R127.H1_H1 ;  /* 0x3000007fff807230 */ /* 0x021fe40000004100 */
[----:B------:R-:W-:-:S03]  /*4d60*/  HADD2.F32 R218, -RZ, R115.H1_H1 ;  /* 0x30000073ffda7230 */ /* 0x000fc60000004100 */
[----:B------:R-:W-:-:S04]  /*4d70*/  FMUL.FTZ R129, R128, UR8 ;  /* 0x0000000880817c20 */ /* 0x000fc80008410000 */
[----:B------:R-:W-:Y:S01]  /*4d80*/  FMUL.FTZ R218, R129, R218 ;  /* 0x000000da81da7220 */ /* 0x000fe20000410000 */
[----:B------:R-:W-:-:S05]  /*4d90*/  @P0 HADD2.F32 R129, -RZ, R123.H1_H1 ;  /* 0x3000007bff810230 */ /* 0x000fca0000004100 */
[----:B------:R-:W-:-:S07]  /*4da0*/  @P0 FADD.FTZ R218, R129, R218 ;  /* 0x000000da81da0221 */ /* 0x000fce0000010000 */
.L_x_9454:
[----:B------:R-:W-:Y:S05]  /*4db0*/  BSYNC B0 ;  /* 0x0000000000007941 */ /* 0x000fea0003800000 */
.L_x_9452:
        /* <DEDUP_REMOVED lines=20> */
.L_x_9456:
[----:B0----5:R-:W-:Y:S02]  /*4f00*/  HADD2.F32 R128, -RZ, R124.H0_H0 ;  /* 0x2000007cff807230 */ /* 0x021fe40000004100 */
[----:B------:R-:W-:-:S03]  /*4f10*/  HADD2.F32 R161, -RZ, R116.H0_H0 ;  /* 0x20000074ffa17230 */ /* 0x000fc60000004100 */
[----:B------:R-:W-:-:S04]  /*4f20*/  FMUL.FTZ R128, R128, UR8 ;  /* 0x0000000880807c20 */ /* 0x000fc80008410000 */
[----:B------:R-:W-:Y:S01]  /*4f30*/  FMUL.FTZ R161, R128, R161 ;  /* 0x000000a180a17220 */ /* 0x000fe20000410000 */
[----:B------:R-:W-:-:S05]  /*4f40*/  @P0 HADD2.F32 R128, -RZ, R120.H0_H0 ;  /* 0x20000078ff800230 */ /* 0x000fca0000004100 */
[----:B------:R-:W-:-:S07]  /*4f50*/  @P0 FADD.FTZ R161, R128, R161 ;  /* 0x000000a180a10221 */ /* 0x000fce0000010000 */
.L_x_9457:
[----:B------:R-:W-:Y:S05]  /*4f60*/  BSYNC B0 ;  /* 0x0000000000007941 */ /* 0x000fea0003800000 */
.L_x_9455:
[----:B------:R-:W-:Y:S04]  /*4f70*/  BSSY B0, `(.L_x_9458) ;  /* 0x000000c000007945 */ /* 0x000fe80003800000 */
[----:B------:R-:W-:Y:S05]  /*4f80*/  @P3 BRA `(.L_x_9459) ;  /* 0x0000000000103947 */ /* 0x000fea0003800000 */
[----:B------:R-:W-:Y:S01]  /*4f90*/  MOV R162, RZ ;  /* 0x000000ff00a27202 */ /* 0x000fe20000000f00 */
[----:B------:R-:W-:Y:S06]  /*4fa0*/  @!P0 BRA `(.L_x_9460) ;  /* 0x0000000000208947 */ /* 0x000fec0003800000 */
[----:B-----5:R-:W-:Y:S01]  /*4fb0*/  HADD2.F32 R162, -RZ, R120.H1_H1 ;  /* 0x30000078ffa27230 */ /* 0x020fe20000004100 */
[----:B------:R-:W-:Y:S06]  /*4fc0*/  BRA `(.L_x_9460) ;  /* 0x0000000000187947 */ /* 0x000fec0003800000 */
.L_x_9459:
[----:B0----5:R-:W-:Y:S02]  /*4fd0*/  HADD2.F32 R128, -RZ, R124.H1_H1 ;  /* 0x3000007cff807230 */ /* 0x021fe40000004100 */
[----:B------:R-:W-:-:S03]  /*4fe0*/  HADD2.F32 R162, -RZ, R116.H1_H1 ;  /* 0x30000074ffa27230 */ /* 0x000fc60000004100 */
[----:B------:R-:W-:-:S04]  /*4ff0*/  FMUL.FTZ R129, R128, UR8 ;  /* 0x0000000880817c20 */ /* 0x000fc80008410000 */
[----:B------:R-:W-:Y:S01]  /*5000*/  FMUL.FTZ R162, R129, R162 ;  /* 0x000000a281a27220 */ /* 0x000fe20000410000 */
[----:B------:R-:W-:-:S05]  /*5010*/  @P0 HADD2.F32 R129, -RZ, R120.H1_H1 ;  /* 0x30000078ff810230 */ /* 0x000fca0000004100 */
[----:B------:R-:W-:-:S07]  /*5020*/  @P0 FADD.FTZ R162, R129, R162 ;  /* 0x000000a281a20221 */ /* 0x000fce0000010000 */
.L_x_9460:
[----:B------:R-:W-:Y:S05]  /*5030*/  BSYNC B0 ;  /* 0x0000000000007941 */ /* 0x000fea0003800000 */
.L_x_9458:
[----:B------:R-:W-:Y:S04]  /*5040*/  BSSY B0, `(.L_x_9461) ;  /* 0x000000c000007945 */ /* 0x000fe80003800000 */
[----:B------:R-:W-:Y:S05]  /*5050*/  @P3 BRA `(.L_x_9462) ;  /* 0x0000000000103947 */ /* 0x000fea0003800000 */
[----:B------:R-:W-:Y:S01]  /*5060*/  HFMA2.MMA R227, -RZ, RZ, 0, 0 ;  /* 0x00000000ffe37435 */ /* 0x000fe200000001ff */
[----:B------:R-:W-:Y:S10]  /*5070*/  @!P0 BRA `(.L_x_9463) ;  /* 0x0000000000208947 */ /* 0x000ff40003800000 */
[----:B-----5:R-:W-:Y:S01]  /*5080*/  HADD2.F32 R227, -RZ, R121.H0_H0 ;  /* 0x20000079ffe37230 */ /* 0x020fe20000004100 */
[----:B------:R-:W-:Y:S06]  /*5090*/  BRA `(.L_x_9463) ;  /* 0x0000000000187947 */ /* 0x000fec0003800000 */
.L_x_9462:
[----:B0----5:R-:W-:Y:S02]  /*50a0*/  HADD2.F32 R128, -RZ, R125.H0_H0 ;  /* 0x2000007dff807230 */ /* 0x021fe40000004100 */
[----:B------:R-:W-:-:S03]  /*50b0*/  HADD2.F32 R227, -RZ, R117.H0_H0 ;  /* 0x20000075ffe37230 */ /* 0x000fc60000004100 */
[----:B------:R-:W-:-:S04]  /*50c0*/  FMUL.FTZ R128, R128, UR8 ;  /* 0x0000000880807c20 */ /* 0x000fc80008410000 */
[----:B------:R-:W-:Y:S01]  /*50d0*/  FMUL.FTZ R227, R128, R227 ;  /* 0x000000e380e37220 */ /* 0x000fe20000410000 */
[----:B------:R-:W-:-:S05]  /*50e0*/  @P0 HADD2.F32 R128, -RZ, R121.H0_H0 ;  /* 0x20000079ff800230 */ /* 0x000fca0000004100 */
[----:B------:R-:W-:-:S07]  /*50f0*/  @P0 FADD.FTZ R227, R128, R227 ;  /* 0x000000e380e30221 */ /* 0x000fce0000010000 */
.L_x_9463:
[----:B------:R-:W-:Y:S05]  /*5100*/  BSYNC B0 ;  /* 0x0000000000007941 */ /* 0x000fea0003800000 */
.L_x_9461:
[----:B------:R-:W-:Y:S04]  /*5110*/  BSSY B0, `(.L_x_9464) ;  /* 0x000000c000007945 */ /* 0x000fe80003800000 */
[----:B------:R-:W-:Y:S05]  /*5120*/  @P3 BRA `(.L_x_9465) ;  /* 0x0000000000103947 */ /* 0x000fea0003800000 */
[----:B------:R-:W-:Y:S01]  /*5130*/  MOV R228, RZ ;  /* 0x000000ff00e47202 */ /* 0x000fe20000000f00 */
[----:B------:R-:W-:Y:S06]  /*5140*/  @!P0 BRA `(.L_x_9466) ;  /* 0x0000000000208947 */ /* 0x000fec0003800000 */
[----:B-----5:R-:W-:Y:S01]  /*5150*/  HADD2.F32 R228, -RZ, R121.H1_H1 ;  /* 0x30000079ffe47230 */ /* 0x020fe20000004100 */
[----:B------:R-:W-:Y:S06]  /*5160*/  BRA `(.L_x_9466) ;  /* 0x0000000000187947 */ /* 0x000fec0003800000 */
.L_x_9465:
[----:B-----5:R-:W-:Y:S02]  /*5170*/  HADD2.F32 R228, -RZ, R125.H1_H1 ;  /* 0x3000007dffe47230 */ /* 0x020fe40000004100 */
[----:B0-----:R-:W-:-:S03]  /*5180*/  HADD2.F32 R128, -RZ, R117.H1_H1 ;  /* 0x30000075ff807230 */ /* 0x001fc60000004100 */
[----:B------:R-:W-:-:S04]  /*5190*/  FMUL.FTZ R228, R228, UR8 ;  /* 0x00000008e4e47c20 */ /* 0x000fc80008410000 */
[----:B------:R-:W-:Y:S01]  /*51a0*/  FMUL.FTZ R228, R228, R128 ;  /* 0x00000080e4e47220 */ /* 0x000fe20000410000 */
[----:B------:R-:W-:-:S05]  /*51b0*/  @P0 HADD2.F32 R128, -RZ, R121.H1_H1 ;  /* 0x30000079ff800230 */ /* 0x000fca0000004100 */
[----:B------:R-:W-:-:S07]  /*51c0*/  @P0 FADD.FTZ R228, R128, R228 ;  /* 0x000000e480e40221 */ /* 0x000fce0000010000 */
.L_x_9466:
[----:B------:R-:W-:Y:S05]  /*51d0*/  BSYNC B0 ;  /* 0x0000000000007941 */ /* 0x000fea0003800000 */
.L_x_9464:
[----:B------:R-:W-:Y:S04]  /*51e0*/  BSSY B0, `(.L_x_9467) ;  /* 0x000000c000007945 */ /* 0x000fe80003800000 */
[----:B------:R-:W-:Y:S05]  /*51f0*/  @P3 BRA `(.L_x_9468) ;  /* 0x0000000000103947 */ /* 0x000fea0003800000 */
[----:B------:R-:W-:Y:S01]  /*5200*/  HFMA2.MMA R229, -RZ, RZ, 0, 0 ;  /* 0x00000000ffe57435 */ /* 0x000fe200000001ff */
[----:B------:R-:W-:Y:S10]  /*5210*/  @!P0 BRA `(.L_x_9469) ;  /* 0x0000000000208947 */ /* 0x000ff40003800000 */
[----:B-----5:R-:W-:Y:S01]  /*5220*/  HADD2.F32 R229, -RZ, R122.H0_H0 ;  /* 0x2000007affe57230 */ /* 0x020fe20000004100 */
[----:B------:R-:W-:Y:S06]  /*5230*/  BRA `(.L_x_9469) ;  /* 0x0000000000187947 */ /* 0x000fec0003800000 */
.L_x_9468:
[----:B-----5:R-:W-:Y:S02]  /*5240*/  HADD2.F32 R229, -RZ, R126.H0_H0 ;  /* 0x2000007effe57230 */ /* 0x020fe40000004100 */
[----:B0-----:R-:W-:-:S03]  /*5250*/  HADD2.F32 R128, -RZ, R118.H0_H0 ;  /* 0x20000076ff807230 */ /* 0x001fc60000004100 */
[----:B------:R-:W-:-:S04]  /*5260*/  FMUL.FTZ R229, R229, UR8 ;  /* 0x00000008e5e57c20 */ /* 0x000fc80008410000 */
[----:B------:R-:W-:Y:S01]  /*5270*/  FMUL.FTZ R229, R229, R128 ;  /* 0x00000080e5e57220 */ /* 0x000fe20000410000 */
[----:B------:R-:W-:-:S05]  /*5280*/  @P0 HADD2.F32 R128, -RZ, R122.H0_H0 ;  /* 0x2000007aff800230 */ /* 0x000fca0000004100 */
[----:B------:R-:W-:-:S07]  /*5290*/  @P0 FADD.FTZ R229, R128, R229 ;  /* 0x000000e580e50221 */ /* 0x000fce0000010000 */
.L_x_9469:
[----:B------:R-:W-:Y:S05]  /*52a0*/  BSYNC B0 ;  /* 0x0000000000007941 */ /* 0x000fea0003800000 */
.L_x_9467:
[----:B------:R-:W-:Y:S04]  /*52b0*/  BSSY B0, `(.L_x_9470) ;  /* 0x000000c000007945 */ /* 0x000fe80003800000 */
[----:B------:R-:W-:Y:S05]  /*52c0*/  @P3 BRA `(.L_x_9471) ;  /* 0x0000000000103947 */ /* 0x000fea0003800000 */
[----:B------:R-:W-:Y:S01]  /*52d0*/  MOV R230, RZ ;  /* 0x000000ff00e67202 */ /* 0x000fe20000000f00 */
[----:B------:R-:W-:Y:S06]  /*52e0*/  @!P0 BRA `(.L_x_9472) ;  /* 0x0000000000208947 */ /* 0x000fec0003800000 */
[----:B-----5:R-:W-:Y:S01]  /*52f0*/  HADD2.F32 R230, -RZ, R122.H1_H1 ;  /* 0x3000007affe67230 */ /* 0x020fe20000004100 */
[----:B------:R-:W-:Y:S06]  /*5300*/  BRA `(.L_x_9472) ;  /* 0x0000000000187947 */ /* 0x000fec0003800000 */
.L_x_9471:
[----:B-----5:R-:W-:Y:S02]  /*5310*/  HADD2.F32 R230, -RZ, R126.H1_H1 ;  /* 0x3000007effe67230 */ /* 0x020fe40000004100 */
[----:B0-----:R-:W-:-:S03]  /*5320*/  HADD2.F32 R128, -RZ, R118.H1_H1 ;  /* 0x30000076ff807230 */ /* 0x001fc60000004100 */
[----:B------:R-:W-:-:S04]  /*5330*/  FMUL.FTZ R230, R230, UR8 ;  /* 0x00000008e6e67c20 */ /* 0x000fc80008410000 */
[----:B------:R-:W-:Y:S01]  /*5340*/  FMUL.FTZ R230, R230, R128 ;  /* 0x00000080e6e67220 */ /* 0x000fe20000410000 */
[----:B------:R-:W-:-:S05]  /*5350*/  @P0 HADD2.F32 R128, -RZ, R122.H1_H1 ;  /* 0x3000007aff800230 */ /* 0x000fca0000004100 */
[----:B------:R-:W-:-:S07]  /*5360*/  @P0 FADD.FTZ R230, R128, R230 ;  /* 0x000000e680e60221 */ /* 0x000fce0000010000 */
.L_x_9472:
[----:B------:R-:W-:Y:S05]  /*5370*/  BSYNC B0 ;  /* 0x0000000000007941 */ /* 0x000fea0003800000 */
.L_x_9470:
[----:B------:R-:W-:Y:S04]  /*5380*/  BSSY B0, `(.L_x_9473) ;  /* 0x000000c000007945 */ /* 0x000fe80003800000 */
[----:B------:R-:W-:Y:S05]  /*5390*/  @P3 BRA `(.L_x_9474) ;  /* 0x0000000000103947 */ /* 0x000fea0003800000 */
[----:B------:R-:W-:Y:S01]  /*53a0*/  HFMA2.MMA R231, -RZ, RZ, 0, 0 ;  /* 0x00000000ffe77435 */ /* 0x000fe200000001ff */
[----:B------:R-:W-:Y:S10]  /*53b0*/  @!P0 BRA `(.L_x_9475) ;  /* 0x0000000000208947 */ /* 0x000ff40003800000 */
[----:B-----5:R-:W-:Y:S01]  /*53c0*/  HADD2.F32 R231, -RZ, R123.H0_H0 ;  /* 0x2000007bffe77230 */ /* 0x020fe20000004100 */
[----:B------:R-:W-:Y:S06]  /*53d0*/  BRA `(.L_x_9475) ;  /* 0x0000000000187947 */ /* 0x000fec0003800000 */
.L_x_9474:
[----:B-----5:R-:W-:Y:S02]  /*53e0*/  HADD2.F32 R231, -RZ, R127.H0_H0 ;  /* 0x2000007fffe77230 */ /* 0x020fe40000004100 */
[----:B0-----:R-:W-:-:S03]  /*53f0*/  HADD2.F32 R128, -RZ, R119.H0_H0 ;  /* 0x20000077ff807230 */ /* 0x001fc60000004100 */
[----:B------:R-:W-:-:S04]  /*5400*/  FMUL.FTZ R231, R231, UR8 ;  /* 0x00000008e7e77c20 */ /* 0x000fc80008410000 */
[----:B------:R-:W-:Y:S01]  /*5410*/  FMUL.FTZ R231, R231, R128 ;  /* 0x00000080e7e77220 */ /* 0x000fe20000410000 */
[----:B------:R-:W-:-:S05]  /*5420*/  @P0 HADD2.F32 R128, -RZ, R123.H0_H0 ;  /* 0x2000007bff800230 */ /* 0x000fca0000004100 */
[----:B------:R-:W-:-:S07]  /*5430*/  @P0 FADD.FTZ R231, R128, R231 ;  /* 0x000000e780e70221 */ /* 0x000fce0000010000 */
.L_x_9475:
[----:B------:R-:W-:Y:S05]  /*5440*/  BSYNC B0 ;  /* 0x0000000000007941 */ /* 0x000fea0003800000 */
.L_x_9473:
[----:B------:R-:W-:Y:S04]  /*5450*/  BSSY B0, `(.L_x_9476) ;  /* 0x000000c000007945 */ /* 0x000fe80003800000 */
[----:B------:R-:W-:Y:S05]  /*5460*/  @P3 BRA `(.L_x_9477) ;  /* 0x0000000000103947 */ /* 0x000fea0003800000 */
[----:B------:R-:W-:Y:S01]  /*5470*/  MOV R232, RZ ;  /* 0x000000ff00e87202 */ /* 0x000fe20000000f00 */
[----:B------:R-:W-:Y:S06]  /*5480*/  @!P0 BRA `(.L_x_9478) ;  /* 0x0000000000208947 */ /* 0x000fec0003800000 */
[----:B-----5:R-:W-:Y:S01]  /*5490*/  HADD2.F32 R232, -RZ, R123.H1_H1 ;  /* 0x3000007bffe87230 */ /* 0x020fe20000004100 */
[----:B------:R-:W-:Y:S06]  /*54a0*/  BRA `(.L_x_9478) ;  /* 0x0000000000187947 */ /* 0x000fec0003800000 */
.L_x_9477:
[----:B-----5:R-:W-:Y:S02]  /*54b0*/  HADD2.F32 R232, -RZ, R127.H1_H1 ;  /* 0x3000007fffe87230 */ /* 0x020fe40000004100 */
[----:B0-----:R-:W-:-:S03]  /*54c0*/  HADD2.F32 R128, -RZ, R119.H1_H1 ;  /* 0x30000077ff807230 */ /* 0x001fc60000004100 */
[----:B------:R-:W-:-:S04]  /*54d0*/  FMUL.FTZ R232, R232, UR8 ;  /* 0x00000008e8e87c20 */ /* 0x000fc80008410000 */
[----:B------:R-:W-:Y:S01]  /*54e0*/  FMUL.FTZ R232, R232, R128 ;  /* 0x00000080e8e87220 */ /* 0x000fe20000410000 */
[----:B------:R-:W-:-:S05]  /*54f0*/  @P0 HADD2.F32 R128, -RZ, R123.H1_H1 ;  /* 0x3000007bff800230 */ /* 0x000fca0000004100 */
[----:B------:R-:W-:-:S07]  /*5500*/  @P0 FADD.FTZ R232, R128, R232 ;  /* 0x000000e880e80221 */ /* 0x000fce0000010000 */
.L_x_9478:
[----:B------:R-:W-:Y:S05]  /*5510*/  BSYNC B0 ;  /* 0x0000000000007941 */ /* 0x000fea0003800000 */
.L_x_9476:
[----:B0-----:R-:W0:Y:S01]  /*5520*/  LDC.64 R128, c[0x0][0x238] ;  /* 0x00008e00ff807b82 */ /* 0x001e220000000a00 */
[----:B------:R-:W-:Y:S01]  /*5530*/  F2FP.F16.F32.PACK_AB R131, R232, R231 ;  /* 0x000000e7e883723e */ /* 0x000fe200000000ff */
[----:B------:R-:W-:Y:S01]  /*5540*/  UMOV UR10, 0xffffffff ;  /* 0xffffffff000a7882 */ /* 0x000fe20000000000 */
[----:B------:R-:W-:Y:S01]  /*5550*/  F2FP.F16.F32.PACK_AB R130, R230, R229 ;  /* 0x000000e5e682723e */ /* 0x000fe200000000ff */
[----:B0-----:R-:W-:Y:S01]  /*5560*/  IMAD.WIDE.U32 R170, R170, 0x10, R128 ;  /* 0x00000010aaaa7825 */ /* 0x001fe200078e0080 */
[----:B------:R-:W-:Y:S02]  /*5570*/  F2FP.F16.F32.PACK_AB R129, R228, R227 ;  /* 0x000000e3e481723e */ /* 0x000fe400000000ff */
[----:B------:R-:W-:-:S05]  /*5580*/  F2FP.F16.F32.PACK_AB R128, R162, R161 ;  /* 0x000000a1a280723e */ /* 0x000fca00000000ff */
        /* <DEDUP_REMOVED lines=266> */
.L_x_9494:
        /* <DEDUP_REMOVED lines=19> */
[----:B------:R-:W0:Y:S01]  /*6760*/  LDC R171, c[0x0][0x218] ;  /* 0x00008600ffab7b82 */ /* 0x000e220000000800 */
[----:B------:R-:W-:Y:S02]  /*6770*/  IADD3 R133, R132, -0x1, RZ ;  /* 0xffffffff84857810 */ /* 0x000fe40007ffe0ff */
[----:B------:R-:W-:Y:S01]  /*6780*/  FSEL R132, R131, RZ, !P1 ;  /* 0x000000ff83847208 */ /* 0x000fe20004800000 */
[----:B------:R-:W-:-:S04]  /*6790*/  HADD2.F32 R129, -RZ, R43.H0_H0 ;  /* 0x2000002bff817230 */ /* 0x000fc80000004100 */
[C---:B------:R-:W-:Y:S01]  /*67a0*/  FADD.FTZ R128, -R132.reuse, R135 ;  /* 0x0000008784807221 */ /* 0x040fe20000010100 */
[C---:B------:R-:W-:Y:S01]  /*67b0*/  FADD.FTZ R136, -R132.reuse, R136 ;  /* 0x0000008884887221 */ /* 0x040fe20000010100 */
[----:B------:R-:W-:Y:S01]  /*67c0*/  FADD.FTZ R134, -R132, R134 ;  /* 0x0000008684867221 */ /* 0x000fe20000010100 */
[----:B------:R-:W3:Y:S01]  /*67d0*/  LDL R135, [R1+0xc] ;  /* 0x00000c0001877983 */ /* 0x000ee20000100800 */
[C---:B------:R-:W-:Y:S01]  /*67e0*/  FMUL.FTZ R128, R170.reuse, R128 ;  /* 0x00000080aa807220 */ /* 0x040fe20000410000 */
[----:B------:R-:W-:-:S03]  /*67f0*/  FMUL.FTZ R136, R170, R136 ;  /* 0x00000088aa887220 */ /* 0x000fc60000410000 */
[----:B------:R-:W-:Y:S01]  /*6800*/  FFMA.FTZ R128, R128, R129, R251 ;  /* 0x0000008180807223 */ /* 0x000fe200000100fb */
[----:B------:R-:W-:Y:S02]  /*6810*/  HADD2.F32 R129, -RZ, R43.H1_H1 ;  /* 0x3000002bff817230 */ /* 0x000fe40000004100 */
[----:B0-----:R-:W-:Y:S02]  /*6820*/  IMAD R133, R133, R171, RZ ;  /* 0x000000ab85857224 */ /* 0x001fe400078e02ff */
[----:B------:R-:W4:Y:S01]  /*6830*/  LDL R171, [R1+0x4] ;  /* 0x0000040001ab7983 */ /* 0x000f220000100800 */
[----:B------:R-:W-:Y:S01]  /*6840*/  FFMA.FTZ R129, R136, R129, R250 ;  /* 0x0000008188817223 */ /* 0x000fe200000100fa */
[----:B------:R-:W-:Y:S02]  /*6850*/  FMUL.FTZ R134, R170, R134 ;  /* 0x00000086aa867220 */ /* 0x000fe40000410000 */
[----:B------:R-:W3:Y:S02]  /*6860*/  LDL R136, [R1+0x10] ;  /* 0x0000100001887983 */ /* 0x000ee40000100800 */
[----:B------:R-:W-:Y:S01]  /*6870*/  F2FP.F16.F32.PACK_AB R131, R129, R128 ;  /* 0x000000808183723e */ /* 0x000fe200000000ff */
[----:B------:R-:W-:-:S02]  /*6880*/  HADD2.F32 R128, -RZ, R42.H0_H0 ;  /* 0x2000002aff807230 */ /* 0x000fc40000004100 */
[----:B------:R-:W-:-:S03]  /*6890*/  FADD.FTZ R39, -R132, R39 ;  /* 0x0000002784277221 */ /* 0x000fc60000010100 */
[----:B--2---:R-:W-:Y:S02]  /*68a0*/  FFMA.FTZ R128, R134, R128, R130 ;  /* 0x0000008086807223 */ /* 0x004fe40000010082 */
[----:B------:R-:W2:Y:S01]  /*68b0*/  LDL R134, [R1+0x8] ;  /* 0x0000080001867983 */ /* 0x000ea20000100800 */
[----:B------:R-:W-:Y:S02]  /*68c0*/  HADD2.F32 R129, -RZ, R42.H1_H1 ;  /* 0x3000002aff817230 */ /* 0x000fe40000004100 */
[----:B------:R-:W-:-:S04]  /*68d0*/  FMUL.FTZ R39, R170, R39 ;  /* 0x00000027aa277220 */ /* 0x000fc80000410000 */
[----:B------:R-:W-:-:S05]  /*68e0*/  FFMA.FTZ R39, R39, R129, R252 ;  /* 0x0000008127277223 */ /* 0x000fca00000100fc */
[----:B------:R-:W-:Y:S01]  /*68f0*/  F2FP.F16.F32.PACK_AB R130, R39, R128 ;  /* 0x000000802782723e */ /* 0x000fe200000000ff */
[----:B------:R-:W-:Y:S01]  /*6900*/  FADD.FTZ R39, -R132, R38 ;  /* 0x0000002684277221 */ /* 0x000fe20000010100 */
[----:B------:R-:W-:-:S03]  /*6910*/  HADD2.F32 R38, -RZ, R41.H1_H1 ;  /* 0x30000029ff267230 */ /* 0x000fc60000004100 */
[----:B------:R-:W-:-:S04]  /*6920*/  FMUL.FTZ R39, R170, R39 ;  /* 0x00000027aa277220 */ /* 0x000fc80000410000 */
[----:B----4-:R-:W-:Y:S02]  /*6930*/  FFMA.FTZ R38, R39, R38, R171 ;  /* 0x0000002627267223 */ /* 0x010fe400000100ab */
[----:B------:R-:W0:Y:S01]  /*6940*/  S2R R171, SR_TID.X ;  /* 0x0000000000ab7919 */ /* 0x000e220000002100 */
[C---:B------:R-:W-:Y:S01]  /*6950*/  FADD.FTZ R37, -R132.reuse, R37 ;  /* 0x0000002584257221 */ /* 0x040fe20000010100 */
[----:B------:R-:W-:Y:S01]  /*6960*/  FADD.FTZ R39, -R132, R36 ;  /* 0x0000002484277221 */ /* 0x000fe20000010100 */
[----:B------:R-:W-:Y:S02]  /*6970*/  HADD2.F32 R128, -RZ, R41.H0_H0 ;  /* 0x20000029ff807230 */ /* 0x000fe40000004100 */
[----:B------:R-:W-:Y:S02]  /*6980*/  HADD2.F32 R36, -RZ, R40.H1_H1 ;  /* 0x30000028ff247230 */ /* 0x000fe40000004100 */
[C---:B------:R-:W-:Y:S01]  /*6990*/  FMUL.FTZ R37, R170.reuse, R37 ;  /* 0x00000025aa257220 */ /* 0x040fe20000410000 */
[----:B------:R-:W-:-:S04]  /*69a0*/  FMUL.FTZ R39, R170, R39 ;  /* 0x00000027aa277220 */ /* 0x000fc80000410000 */
[----:B---3--:R-:W-:Y:S01]  /*69b0*/  FFMA.FTZ R39, R39, R36, R135 ;  /* 0x0000002427277223 */ /* 0x008fe20000010087 */
[----:B------:R-:W-:Y:S01]  /*69c0*/  FADD.FTZ R35, -R132, R35 ;  /* 0x0000002384237221 */ /* 0x000fe20000010100 */
[----:B------:R-:W-:-:S03]  /*69d0*/  SHF.R.S32.HI R36, RZ, 0x1f, R133 ;  /* 0x0000001fff247819 */ /* 0x000fc60000011485 */
[----:B------:R-:W-:Y:S01]  /*69e0*/  FMUL.FTZ R35, R170, R35 ;  /* 0x00000023aa237220 */ /* 0x000fe20000410000 */
[C---:B------:R-:W-:Y:S01]  /*69f0*/  FADD.FTZ R143, -R132.reuse, R143 ;  /* 0x0000008f848f7221 */ /* 0x040fe20000010100 */
[----:B0-----:R-:W-:Y:S01]  /*6a00*/  LOP3.LUT R171, R171, 0x1f, RZ, 0xc0, !PT ;  /* 0x0000001fabab7812 */ /* 0x001fe200078ec0ff */
        /* <DEDUP_REMOVED lines=27> */
[----:B------:R-:W-:Y:S02]  /*6bc0*/  FADD.FTZ R189, -R132, R189 ;  /* 0x000000bd84bd7221 */ /* 0x000fe40000010100 */
[C---:B------:R-:W-:Y:S01]  /*6bd0*/  FMUL.FTZ R190, R170.reuse, R190 ;  /* 0x000000beaabe7220 */ /* 0x040fe20000410000 */
[C---:B------:R-:W-:Y:S01]  /*6be0*/  FMUL.FTZ R146, R170.reuse, R146 ;  /* 0x00000092aa927220 */ /* 0x040fe20000410000 */
[----:B------:R-:W-:Y:S01]  /*6bf0*/  FMUL.FTZ R189, R170, R189 ;  /* 0x000000bdaabd7220 */ /* 0x000fe20000410000 */
[C---:B------:R-:W-:Y:S01]  /*6c00*/  FADD.FTZ R160, -R132.reuse, R160 ;  /* 0x000000a084a07221 */ /* 0x040fe20000010100 */
[C---:B------:R-:W-:Y:S01]  /*6c10*/  FADD.FTZ R175, -R132.reuse, R175 ;  /* 0x000000af84af7221 */ /* 0x040fe20000010100 */
[----:B------:R-:W-:-:S02]  /*6c20*/  FADD.FTZ R192, -R132, R192 ;  /* 0x000000c084c07221 */ /* 0x000fc40000010100 */
[C---:B------:R-:W-:Y:S01]  /*6c30*/  FMUL.FTZ R160, R170.reuse, R160 ;  /* 0x000000a0aaa07220 */ /* 0x040fe20000410000 */
[----:B------:R-:W-:Y:S01]  /*6c40*/  FMUL.FTZ R175, R170, R175 ;  /* 0x000000afaaaf7220 */ /* 0x000fe20000410000 */
[----:B------:R-:W-:Y:S01]  /*6c50*/  FADD.FTZ R158, -R132, R158 ;  /* 0x0000009e849e7221 */ /* 0x000fe20000010100 */
[----:B------:R-:W-:Y:S01]  /*6c60*/  FMUL.FTZ R192, R170, R192 ;  /* 0x000000c0aac07220 */ /* 0x000fe20000410000 */
[----:B------:R-:W-:Y:S02]  /*6c70*/  FADD.FTZ R204, -R132, R204 ;  /* 0x000000cc84cc7221 */ /* 0x000fe40000010100 */
[----:B------:R-:W-:Y:S01]  /*6c80*/  FMUL.FTZ R158, R170, R158 ;  /* 0x0000009eaa9e7220 */ /* 0x000fe20000410000 */
[----:B------:R-:W-:Y:S01]  /*6c90*/  FADD.FTZ R156, -R132, R156 ;  /* 0x0000009c849c7221 */ /* 0x000fe20000010100 */
[----:B------:R-:W-:Y:S01]  /*6ca0*/  FMUL.FTZ R204, R170, R204 ;  /* 0x000000ccaacc7220 */ /* 0x000fe20000410000 */
[C---:B------:R-:W-:Y:S01]  /*6cb0*/  FADD.FTZ R199, -R132.reuse, R199 ;  /* 0x000000c784c77221 */ /* 0x040fe20000010100 */
[----:B------:R-:W-:Y:S01]  /*6cc0*/  FADD.FTZ R202, -R132, R202 ;  /* 0x000000ca84ca7221 */ /* 0x000fe20000010100 */
[----:B------:R-:W-:Y:S01]  /*6cd0*/  FMUL.FTZ R156, R170, R156 ;  /* 0x0000009caa9c7220 */ /* 0x000fe20000410000 */
[----:B------:R-:W-:Y:S01]  /*6ce0*/  FADD.FTZ R154, -R132, R154 ;  /* 0x0000009a849a7221 */ /* 0x000fe20000010100 */
[C---:B------:R-:W-:Y:S01]  /*6cf0*/  FMUL.FTZ R199, R170.reuse, R199 ;  /* 0x000000c7aac77220 */ /* 0x040fe20000410000 */
        /* <DEDUP_REMOVED lines=9> */
[----:B--2---:R-:W-:-:S02]  /*6d90*/  FFMA.FTZ R37, R37, R128, R134 ;  /* 0x0000008025257223 */ /* 0x004fc40000010086 */
[----:B------:R-:W0:Y:S01]  /*6da0*/  LDC.64 R134, c[0x0][0x2b8] ;  /* 0x0000ae00ff867b82 */ /* 0x000e220000000a00 */
[----:B------:R-:W-:-:S05]  /*6db0*/  HADD2.F32 R128, -RZ, R40.H0_H0 ;  /* 0x20000028ff807230 */ /* 0x000fca0000004100 */
[----:B------:R-:W-:Y:S01]  /*6dc0*/  FFMA.FTZ R128, R35, R128, R136 ;  /* 0x0000008023807223 */ /* 0x000fe20000010088 */
[----:B------:R-:W-:-:S04]  /*6dd0*/  LEA.HI R35, R36, R133, RZ, 0x3 ;  /* 0x0000008524237211 */ /* 0x000fc800078f18ff */
[----:B------:R-:W-:Y:S02]  /*6de0*/  LEA.HI.SX32 R35, R35, R171, 0x1d ;  /* 0x000000ab23237211 */ /* 0x000fe400078feaff */
[----:B------:R-:W-:Y:S02]  /*6df0*/  F2FP.F16.F32.PACK_AB R129, R38, R37 ;  /* 0x000000252681723e */ /* 0x000fe400000000ff */
[----:B------:R-:W-:Y:S01]  /*6e00*/  F2FP.F16.F32.PACK_AB R128, R39, R128 ;  /* 0x000000802780723e */ /* 0x000fe200000000ff */
[----:B------:R-:W-:Y:S01]  /*6e10*/  FADD.FTZ R39, -R132, R144 ;  /* 0x0000009084277221 */ /* 0x000fe20000010100 */
[----:B0-----:R-:W-:-:S04]  /*6e20*/  IMAD.WIDE.U32 R36, R35, 0x10, R134 ;  /* 0x0000001023247825 */ /* 0x001fc800078e0086 */
[C---:B------:R-:W-:Y:S01]  /*6e30*/  FMUL.FTZ R38, R170.reuse, R143 ;  /* 0x0000008faa267220 */ /* 0x040fe20000410000 */
[----:B------:R0:W-:Y:S01]  /*6e40*/  STG.E.128 desc[UR4][R36.64], R128 ;  /* 0x0000008024007986 */ /* 0x0001e2000c101d04 */
[----:B------:R-:W-:Y:S01]  /*6e50*/  FMUL.FTZ R133, R170, R39 ;  /* 0x00000027aa857220 */ /* 0x000fe20000410000 */
[--C-:B------:R-:W-:Y:S02]  /*6e60*/  HADD2.F32 R39, -RZ, R47.reuse.H0_H0 ;  /* 0x2000002fff277230 */ /* 0x100fe40000004100 */
[----:B------:R-:W-:-:S03]  /*6e70*/  HADD2.F32 R134, -RZ, R47.H1_H1 ;  /* 0x3000002fff867230 */ /* 0x000fc60000004100 */
[----:B------:R-:W-:Y:S01]  /*6e80*/  FFMA.FTZ R38, R38, R39, R243 ;  /* 0x0000002726267223 */ /* 0x000fe200000100f3 */
[----:B0-----:R-:W-:Y:S02]  /*6e90*/  FADD.FTZ R37, -R132, R142 ;  /* 0x0000008e84257221 */ /* 0x001fe40000010100 */
[----:B------:R-:W0:Y:S02]  /*6ea0*/  LDC.64 R142, c[0x0][0x2b8] ;  /* 0x0000ae00ff8e7b82 */ /* 0x000e240000000a00 */
[C---:B------:R-:W-:Y:S01]  /*6eb0*/  FMUL.FTZ R129, R170.reuse, R37 ;  /* 0x00000025aa817220 */ /* 0x040fe20000410000 */
[----:B------:R-:W-:Y:S02]  /*6ec0*/  HADD2.F32 R37, -RZ, R45.H0_H0 ;  /* 0x2000002dff257230 */ /* 0x000fe40000004100 */
[----:B------:R-:W-:Y:S01]  /*6ed0*/  FMUL.FTZ R128, R170, R139 ;  /* 0x0000008baa807220 */ /* 0x000fe20000410000 */
[----:B------:R-:W-:Y:S01]  /*6ee0*/  FADD.FTZ R131, -R132, R140 ;  /* 0x0000008c84837221 */ /* 0x000fe20000010100 */
[----:B------:R-:W-:-:S02]  /*6ef0*/  FFMA.FTZ R39, R133, R134, R242 ;  /* 0x0000008685277223 */ /* 0x000fc400000100f2 */
[----:B------:R-:W-:Y:S01]  /*6f00*/  FFMA.FTZ R37, R128, R37, R247 ;  /* 0x0000002580257223 */ /* 0x000fe200000100f7 */
[----:B------:R-:W-:Y:S02]  /*6f10*/  HADD2.F32 R128, -RZ, R45.H1_H1 ;  /* 0x3000002dff807230 */ /* 0x000fe40000004100 */
[C---:B------:R-:W-:Y:S01]  /*6f20*/  FMUL.FTZ R133, R170.reuse, R131 ;  /* 0x00000083aa857220 */ /* 0x040fe20000410000 */
[--C-:B------:R-:W-:Y:S02]  /*6f30*/  HADD2.F32 R36, -RZ, R46.reuse.H0_H0 ;  /* 0x2000002eff247230 */ /* 0x100fe40000004100 */
[----:B------:R-:W-:Y:S01]  /*6f40*/  FMUL.FTZ R134, R170, R141 ;  /* 0x0000008daa867220 */ /* 0x000fe20000410000 */
[----:B------:R-:W-:Y:S02]  /*6f50*/  HADD2.F32 R130, -RZ, R46.H1_H1 ;  /* 0x3000002eff827230 */ /* 0x000fe40000004100 */
[----:B------:R-:W-:Y:S01]  /*6f60*/  FADD.FTZ R131, -R132, R138 ;  /* 0x0000008a84837221 */ /* 0x000fe20000010100 */
[----:B------:R-:W-:Y:S01]  /*6f70*/  FFMA.FTZ R128, R133, R128, R246 ;  /* 0x0000008085807223 */ /* 0x000fe200000100f6 */
[----:B------:R-:W-:Y:S01]  /*6f80*/  FFMA.FTZ R36, R134, R36, R245 ;  /* 0x0000002486247223 */ /* 0x000fe200000100f5 */
[----:B------:R-:W-:-:S02]  /*6f90*/  HADD2.F32 R134, -RZ, R44.H1_H1 ;  /* 0x3000002cff867230 */ /* 0x000fc40000004100 */
[C---:B------:R-:W-:Y:S01]  /*6fa0*/  FMUL.FTZ R133, R170.reuse, R131 ;  /* 0x00000083aa857220 */ /* 0x040fe20000410000 */
[----:B------:R-:W-:Y:S01]  /*6fb0*/  FFMA.FTZ R129, R129, R130, R244 ;  /* 0x0000008281817223 */ /* 0x000fe200000100f4 */
[----:B------:R-:W-:Y:S02]  /*6fc0*/  HADD2.F32 R131, -RZ, R44.H0_H0 ;  /* 0x2000002cff837230 */ /* 0x000fe40000004100 */
[----:B------:R-:W-:Y:S01]  /*6fd0*/  FMUL.FTZ R130, R170, R137 ;  /* 0x00000089aa827220 */ /* 0x000fe20000410000 */
[----:B------:R-:W-:Y:S01]  /*6fe0*/  F2FP.F16.F32.PACK_AB R37, R128, R37 ;  /* 0x000000258025723e */ /* 0x000fe200000000ff */
[----:B------:R-:W-:Y:S01]  /*6ff0*/  FFMA.FTZ R133, R133, R134, R248 ;  /* 0x0000008685857223 */ /* 0x000fe200000100f8 */
[----:B------:R-:W-:Y:S01]  /*7000*/  IADD3 R128, R35, 0x20, RZ ;  /* 0x0000002023807810 */ /* 0x000fe20007ffe0ff */
[----:B------:R-:W-:Y:S01]  /*7010*/  FFMA.FTZ R130, R130, R131, R249 ;  /* 0x0000008382827223 */ /* 0x000fe200000100f9 */
[----:B------:R-:W-:Y:S02]  /*7020*/  F2FP.F16.F32.PACK_AB R39, R39, R38 ;  /* 0x000000262727723e */ /* 0x000fe400000000ff */
[----:B------:R-:W-:Y:S01]  /*7030*/  F2FP.F16.F32.PACK_AB R38, R129, R36 ;  /* 0x000000248126723e */ /* 0x000fe200000000ff */
[----:B0-----:R-:W-:Y:S01]  /*7040*/  IMAD.WIDE.U32 R128, R128, 0x10, R142 ;  /* 0x0000001080807825 */ /* 0x001fe200078e008e */
[----:B------:R-:W-:-:S05]  /*7050*/  F2FP.F16.F32.PACK_AB R36, R133, R130 ;  /* 0x000000828524723e */ /* 0x000fca00000000ff */
[----:B------:R0:W-:Y:S01]  /*7060*/  STG.E.128 desc[UR4][R128.64], R36 ;  /* 0x0000002480007986 */ /* 0x0001e2000c101d04 */
[----:B------:R-:W-:Y:S02]  /*7070*/  HADD2.F32 R130, -RZ, R49.H1_H1 ;  /* 0x30000031ff827230 */ /* 0x000fe40000004100 */
[C---:B------:R-:W-:Y:S01]  /*7080*/  FMUL.FTZ R131, R170.reuse, R148 ;  /* 0x00000094aa837220 */ /* 0x040fe20000410000 */
[--C-:B0-----:R-:W-:Y:S02]  /*7090*/  HADD2.F32 R37, -RZ, R51.reuse.H0_H0 ;  /* 0x20000033ff257230 */ /* 0x101fe40000004100 */
[C---:B------:R-:W-:Y:S01]  /*70a0*/  FMUL.FTZ R36, R170.reuse, R151 ;  /* 0x00000097aa247220 */ /* 0x040fe20000410000 */
[----:B------:R-:W-:Y:S02]  /*70b0*/  HADD2.F32 R38, -RZ, R51.H1_H1 ;  /* 0x30000033ff267230 */ /* 0x000fe40000004100 */
[----:B------:R-:W-:Y:S01]  /*70c0*/  FMUL.FTZ R39, R170, R152 ;  /* 0x00000098aa277220 */ /* 0x000fe20000410000 */
[----:B------:R-:W-:Y:S01]  /*70d0*/  FFMA.FTZ R36, R36, R37, R235 ;  /* 0x0000002524247223 */ /* 0x000fe200000100eb */
[----:B------:R-:W-:-:S02]  /*70e0*/  HADD2.F32 R37, -RZ, R50.H0_H0 ;  /* 0x20000032ff257230 */ /* 0x000fc40000004100 */
[----:B------:R-:W-:Y:S01]  /*70f0*/  FFMA.FTZ R39, R39, R38, R234 ;  /* 0x0000002627277223 */ /* 0x000fe200000100ea */
[C---:B------:R-:W-:Y:S01]  /*7100*/  FMUL.FTZ R38, R170.reuse, R149 ;  /* 0x00000095aa267220 */ /* 0x040fe20000410000 */
[----:B------:R-:W-:Y:S02]  /*7110*/  HADD2.F32 R128, -RZ, R50.H1_H1 ;  /* 0x30000032ff807230 */ /* 0x000fe40000004100 */
[----:B------:R-:W-:Y:S01]  /*7120*/  FMUL.FTZ R129, R170, R150 ;  /* 0x00000096aa817220 */ /* 0x000fe20000410000 */
[----:B------:R-:W-:-:S03]  /*7130*/  FFMA.FTZ R37, R38, R37, R237 ;  /* 0x0000002526257223 */ /* 0x000fc600000100ed */
[----:B------:R-:W-:Y:S01]  /*7140*/  FFMA.FTZ R38, R129, R128, R236 ;  /* 0x0000008081267223 */ /* 0x000fe200000100ec */
[----:B------:R-:W-:Y:S02]  /*7150*/  HADD2.F32 R129, -RZ, R49.H0_H0 ;  /* 0x20000031ff817230 */ /* 0x000fe40000004100 */
[----:B------:R-:W-:-:S04]  /*7160*/  FMUL.FTZ R128, R170, R147 ;  /* 0x00000093aa807220 */ /* 0x000fc80000410000 */
[----:B------:R-:W-:Y:S01]  /*7170*/  FFMA.FTZ R129, R128, R129, R239 ;  /* 0x0000008180817223 */ /* 0x000fe200000100ef */
[----:B------:R-:W-:Y:S01]  /*7180*/  FFMA.FTZ R128, R131, R130, R238 ;  /* 0x0000008283807223 */ /* 0x000fe200000100ee */
[----:B------:R-:W-:-:S04]  /*7190*/  F2FP.F16.F32.PACK_AB R38, R38, R37 ;  /* 0x000000252626723e */ /* 0x000fc800000000ff */
[----:B------:R-:W-:Y:S01]  /*71a0*/  F2FP.F16.F32.PACK_AB R37, R128, R129 ;  /* 0x000000818025723e */ /* 0x000fe200000000ff */
[----:B------:R-:W-:-:S05]  /*71b0*/  HADD2.F32 R128, -RZ, R55.H0_H0 ;  /* 0x20000037ff807230 */ /* 0x000fca0000004100 */
[----:B------:R-:W-:Y:S01]  /*71c0*/  FFMA.FTZ R139, R159, R128, R221 ;  /* 0x000000809f8b7223 */ /* 0x000fe200000100dd */
        /* <DEDUP_REMOVED lines=14> */
[----:B------:R-:W-:Y:S02]  /*72b0*/  HADD2.F32 R128, -RZ, R67.H1_H1 ;  /* 0x30000043ff807230 */ /* 0x000fe40000004100 */
[----:B------:R-:W-:-:S03]  /*72c0*/  HADD2.F32 R129, -RZ, R48.H1_H1 ;  /* 0x30000030ff817230 */ /* 0x000fc60000004100 */
[----:B------:R-:W-:Y:S01]  /*72d0*/  FFMA.FTZ R190, R190, R128, R9 ;  /* 0x00000080bebe7223 */ /* 0x000fe20000010009 */
[----:B------:R-:W-:Y:S02]  /*72e0*/  HADD2.F32 R128, -RZ, R66.H1_H1 ;  /* 0x30000042ff807230 */ /* 0x000fe40000004100 */
[----:B------:R-:W-:Y:S01]  /*72f0*/  FFMA.FTZ R146, R146, R129, R240 ;  /* 0x0000008192927223 */ /* 0x000fe200000100f0 */
[----:B------:R-:W-:Y:S02]  /*7300*/  HADD2.F32 R129, -RZ, R55.H1_H1 ;  /* 0x30000037ff817230 */ /* 0x000fe40000004100 */
[----:B------:R-:W-:Y:S01]  /*7310*/  FFMA.FTZ R189, R189, R128, R7 ;  /* 0x00000080bdbd7223 */ /* 0x000fe20000010007 */
[----:B------:R-:W-:Y:S02]  /*7320*/  HADD2.F32 R128, -RZ, R65.H1_H1 ;  /* 0x30000041ff807230 */ /* 0x000fe40000004100 */
[----:B------:R-:W-:Y:S02]  /*7330*/  HADD2.F32 R133, -RZ, R64.H0_H0 ;  /* 0x20000040ff857230 */ /* 0x000fe40000004100 */
[----:B------:R-:W-:Y:S01]  /*7340*/  FFMA.FTZ R160, R160, R129, R220 ;  /* 0x00000081a0a07223 */ /* 0x000fe200000100dc */
[----:B------:R-:W-:-:S02]  /*7350*/  HADD2.F32 R129, -RZ, R54.H1_H1 ;  /* 0x30000036ff817230 */ /* 0x000fc40000004100 */
[----:B------:R-:W-:Y:S01]  /*7360*/  FFMA.FTZ R175, R175, R128, R5 ;  /* 0x00000080afaf7223 */ /* 0x000fe20000010005 */
[----:B------:R-:W-:Y:S01]  /*7370*/  FFMA.FTZ R128, R192, R133, R2 ;  /* 0x00000085c0807223 */ /* 0x000fe20000010002 */
[----:B------:R-:W-:Y:S02]  /*7380*/  HADD2.F32 R133, -RZ, R71.H1_H1 ;  /* 0x30000047ff857230 */ /* 0x000fe40000004100 */
[----:B------:R-:W-:Y:S01]  /*7390*/  FFMA.FTZ R158, R158, R129, R222 ;  /* 0x000000819e9e7223 */ /* 0x000fe200000100de */
[----:B------:R-:W-:Y:S02]  /*73a0*/  HADD2.F32 R129, -RZ, R53.H1_H1 ;  /* 0x30000035ff817230 */ /* 0x000fe40000004100 */
[----:B------:R-:W-:Y:S01]  /*73b0*/  FFMA.FTZ R204, R204, R133, R17 ;  /* 0x00000085cccc7223 */ /* 0x000fe20000010011 */
[----:B------:R-:W-:Y:S02]  /*73c0*/  HADD2.F32 R133, -RZ, R69.H0_H0 ;  /* 0x20000045ff857230 */ /* 0x000fe40000004100 */
        /* <DEDUP_REMOVED lines=9> */
[----:B------:R-:W-:Y:S01]  /*7460*/  FMUL.FTZ R176, R170, R176 ;  /* 0x000000b0aab07220 */ /* 0x000fe20000410000 */
[----:B------:R-:W-:Y:S01]  /*7470*/  FFMA.FTZ R197, R197, R133, R10 ;  /* 0x00000085c5c57223 */ /* 0x000fe2000001000a */
[----:B------:R-:W-:Y:S01]  /*7480*/  FFMA.FTZ R200, R200, R144, R13 ;  /* 0x00000090c8c87223 */ /* 0x000fe2000001000d */
[----:B------:R-:W-:Y:S02]  /*7490*/  HADD2.F32 R133, -RZ, R75.H0_H0 ;  /* 0x2000004bff857230 */ /* 0x000fe40000004100 */
[----:B------:R-:W-:Y:S01]  /*74a0*/  FADD.FTZ R168, -R132, R168 ;  /* 0x000000a884a87221 */ /* 0x000fe20000010100 */
[C---:B------:R-:W-:Y:S01]  /*74b0*/  FMUL.FTZ R217, R170.reuse, R217 ;  /* 0x000000d9aad97220 */ /* 0x040fe20000410000 */
[----:B------:R-:W-:Y:S02]  /*74c0*/  HADD2.F32 R144, -RZ, R68.H1_H1 ;  /* 0x30000044ff907230 */ /* 0x000fe40000004100 */
[----:B------:R-:W-:Y:S01]  /*74d0*/  FMUL.FTZ R198, R170, R198 ;  /* 0x000000c6aac67220 */ /* 0x000fe20000410000 */
[----:B------:R-:W-:Y:S01]  /*74e0*/  FADD.FTZ R215, -R132, R215 ;  /* 0x000000d784d77221 */ /* 0x000fe20000010100 */
[----:B------:R-:W-:Y:S01]  /*74f0*/  FFMA.FTZ R176, R176, R129, R196 ;  /* 0x00000081b0b07223 */ /* 0x000fe200000100c4 */
[----:B------:R-:W-:Y:S01]  /*7500*/  FADD.FTZ R218, -R132, R218 ;  /* 0x000000da84da7221 */ /* 0x000fe20000010100 */
        /* <DEDUP_REMOVED lines=41> */
[----:B------:R-:W-:Y:S01]  /*77a0*/  FFMA.FTZ R218, R218, R144, R25 ;  /* 0x00000090dada7223 */ /* 0x000fe20000010019 */
[----:B------:R-:W-:-:S02]  /*77b0*/  HADD2.F32 R133, -RZ, R73.H0_H0 ;  /* 0x20000049ff857230 */ /* 0x000fc40000004100 */
[----:B------:R-:W-:Y:S01]  /*77c0*/  FADD.FTZ R132, -R132, R232 ;  /* 0x000000e884847221 */ /* 0x000fe20000010100 */
[C---:B------:R-:W-:Y:S01]  /*77d0*/  FMUL.FTZ R213, R170.reuse, R213 ;  /* 0x000000d5aad57220 */ /* 0x040fe20000410000 */
[----:B------:R-:W-:Y:S02]  /*77e0*/  HADD2.F32 R144, -RZ, R74.H1_H1 ;  /* 0x3000004aff907230 */ /* 0x000fe40000004100 */
[----:B------:R-:W-:Y:S01]  /*77f0*/  FMUL.FTZ R216, R170, R216 ;  /* 0x000000d8aad87220 */ /* 0x000fe20000410000 */
[----:B------:R-:W-:Y:S01]  /*7800*/  FFMA.FTZ R166, R166, R129, R208 ;  /* 0x00000081a6a67223 */ /* 0x000fe200000100d0 */
[----:B------:R-:W-:Y:S02]  /*7810*/  HADD2.F32 R129, -RZ, R56.H1_H1 ;  /* 0x30000038ff817230 */ /* 0x000fe40000004100 */
        /* <DEDUP_REMOVED lines=29> */
[----:B------:R-:W-:Y:S01]  /*79f0*/  HADD2.F32 R133, -RZ, R72.H0_H0 ;  /* 0x20000048ff857230 */ /* 0x000fe20000004100 */
[----:B------:R-:W0:Y:S01]  /*7a00*/  LDC.64 R170, c[0x0][0x2b8] ;  /* 0x0000ae00ffaa7b82 */ /* 0x000e220000000a00 */
[----:B------:R-:W-:-:S02]  /*7a10*/  HADD2.F32 R144, -RZ, R73.H1_H1 ;  /* 0x30000049ff907230 */ /* 0x000fc40000004100 */
[----:B------:R-:W-:Y:S01]  /*7a20*/  FFMA.FTZ R164, R164, R129, R210 ;  /* 0x00000081a4a47223 */ /* 0x000fe200000100d2 */
[----:B------:R-:W-:Y:S02]  /*7a30*/  HADD2.F32 R129, -RZ, R63.H1_H1 ;  /* 0x3000003fff817230 */ /* 0x000fe40000004100 */
[----:B------:R-:W-:Y:S01]  /*7a40*/  FFMA.FTZ R211, R211, R133, R18 ;  /* 0x00000085d3d37223 */ /* 0x000fe20000010012 */
[--C-:B------:R-:W-:Y:S02]  /*7a50*/  HADD2.F32 R133, -RZ, R79.reuse.H0_H0 ;  /* 0x2000004fff857230 */ /* 0x100fe40000004100 */
[----:B------:R-:W-:Y:S01]  /*7a60*/  FFMA.FTZ R214, R214, R144, R21 ;  /* 0x00000090d6d67223 */ /* 0x000fe20000010015 */
[----:B------:R-:W-:Y:S02]  /*7a70*/  HADD2.F32 R144, -RZ, R72.H1_H1 ;  /* 0x30000048ff907230 */ /* 0x000fe40000004100 */
[----:B------:R-:W-:Y:S02]  /*7a80*/  HADD2.F32 R155, -RZ, R79.H1_H1 ;  /* 0x3000004fff9b7230 */ /* 0x000fe40000004100 */
[----:B------:R-:W-:Y:S01]  /*7a90*/  FFMA.FTZ R184, R184, R129, R0 ;  /* 0x00000081b8b87223 */ /* 0x000fe20000010000 */
[----:B------:R-:W-:-:S02]  /*7aa0*/  HADD2.F32 R129, -RZ, R62.H1_H1 ;  /* 0x3000003eff817230 */ /* 0x000fc40000004100 */
[----:B------:R-:W-:Y:S01]  /*7ab0*/  FFMA.FTZ R231, R231, R133, R32 ;  /* 0x00000085e7e77223 */ /* 0x000fe20000010020 */
[----:B------:R-:W-:Y:S01]  /*7ac0*/  FFMA.FTZ R212, R212, R144, R19 ;  /* 0x00000090d4d47223 */ /* 0x000fe20000010013 */
[--C-:B------:R-:W-:Y:S02]  /*7ad0*/  HADD2.F32 R133, -RZ, R78.reuse.H0_H0 ;  /* 0x2000004eff857230 */ /* 0x100fe40000004100 */
[----:B------:R-:W-:Y:S01]  /*7ae0*/  FFMA.FTZ R155, R132, R155, R33 ;  /* 0x0000009b849b7223 */ /* 0x000fe20000010021 */
[----:B------:R-:W-:Y:S01]  /*7af0*/  F2FP.F16.F32.PACK_AB R39, R39, R36 ;  /* 0x000000242727723e */ /* 0x000fe200000000ff */
[----:B------:R-:W-:Y:S02]  /*7b00*/  HADD2.F32 R144, -RZ, R78.H1_H1 ;  /* 0x3000004eff907230 */ /* 0x000fe40000004100 */
        /* <DEDUP_REMOVED lines=8> */
[----:B------:R-:W-:Y:S01]  /*7b90*/  FFMA.FTZ R36, R145, R36, R241 ;  /* 0x0000002491247223 */ /* 0x000fe200000100f1 */
[----:B------:R-:W-:Y:S01]  /*7ba0*/  IADD3 R132, R35, 0x40, RZ ;  /* 0x0000004023847810 */ /* 0x000fe20007ffe0ff */
[----:B------:R-:W-:Y:S02]  /*7bb0*/  HADD2.F32 R144, -RZ, R76.H0_H0 ;  /* 0x2000004cff907230 */ /* 0x000fe40000004100 */
[----:B------:R-:W-:Y:S01]  /*7bc0*/  FFMA.FTZ R180, R180, R129, R188 ;  /* 0x00000081b4b47223 */ /* 0x000fe200000100bc */
[----:B------:R-:W-:-:S02]  /*7bd0*/  HADD2.F32 R138, -RZ, R54.H0_H0 ;  /* 0x20000036ff8a7230 */ /* 0x000fc40000004100 */
[----:B------:R-:W-:Y:S02]  /*7be0*/  HADD2.F32 R136, -RZ, R52.H0_H0 ;  /* 0x20000034ff887230 */ /* 0x000fe40000004100 */
[----:B------:R-:W-:Y:S02]  /*7bf0*/  HADD2.F32 R145, -RZ, R76.H1_H1 ;  /* 0x3000004cff917230 */ /* 0x000fe40000004100 */
[----:B------:R-:W-:Y:S02]  /*7c00*/  HADD2.F32 R142, -RZ, R58.H0_H0 ;  /* 0x2000003aff8e7230 */ /* 0x000fe40000004100 */
[----:B------:R-:W-:Y:S02]  /*7c10*/  HADD2.F32 R140, -RZ, R56.H0_H0 ;  /* 0x20000038ff8c7230 */ /* 0x000fe40000004100 */
[----:B------:R-:W-:Y:S01]  /*7c20*/  FFMA.FTZ R228, R228, R133, R29 ;  /* 0x00000085e4e47223 */ /* 0x000fe2000001001d */
[----:B------:R-:W-:Y:S01]  /*7c30*/  HADD2.F32 R129, -RZ, R60.H1_H1 ;  /* 0x3000003cff817230 */ /* 0x000fe20000004100 */
[----:B------:R-:W-:Y:S01]  /*7c40*/  F2FP.F16.F32.PACK_AB R36, R146, R36 ;  /* 0x000000249224723e */ /* 0x000fe200000000ff */
[----:B------:R-:W-:-:S02]  /*7c50*/  HADD2.F32 R134, -RZ, R64.H1_H1 ;  /* 0x30000040ff867230 */ /* 0x000fc40000004100 */
[----:B------:R-:W-:Y:S01]  /*7c60*/  FFMA.FTZ R161, R161, R144, R26 ;  /* 0x00000090a1a17223 */ /* 0x000fe2000001001a */
[----:B0-----:R-:W-:-:S04]  /*7c70*/  IMAD.WIDE.U32 R132, R132, 0x10, R170 ;  /* 0x0000001084847825 */ /* 0x001fc800078e00aa */
[----:B------:R-:W-:Y:S01]  /*7c80*/  FFMA.FTZ R138, R157, R138, R223 ;  /* 0x0000008a9d8a7223 */ /* 0x000fe200000100df */
[----:B------:R-:W-:Y:S01]  /*7c90*/  FFMA.FTZ R136, R153, R136, R233 ;  /* 0x0000008899887223 */ /* 0x000fe200000100e9 */
[----:B------:R-:W-:Y:S01]  /*7ca0*/  FFMA.FTZ R162, R162, R145, R27 ;  /* 0x00000091a2a27223 */ /* 0x000fe2000001001b */
[----:B------:R-:W-:Y:S01]  /*7cb0*/  IADD3 R144, R35, 0x60, RZ ;  /* 0x0000006023907810 */ /* 0x000fe20007ffe0ff */
[----:B------:R-:W-:Y:S01]  /*7cc0*/  FFMA.FTZ R142, R167, R142, R207 ;  /* 0x0000008ea78e7223 */ /* 0x000fe200000100cf */
[----:B------:R-:W-:Y:S01]  /*7cd0*/  FFMA.FTZ R140, R163, R140, R219 ;  /* 0x0000008ca38c7223 */ /* 0x000fe200000100db */
[----:B------:R-:W-:Y:S01]  /*7ce0*/  IADD3 R145, R35, 0x80, RZ ;  /* 0x0000008023917810 */ /* 0x000fe20007ffe0ff */
[----:B------:R-:W-:Y:S01]  /*7cf0*/  FFMA.FTZ R178, R178, R129, R194 ;  /* 0x00000081b2b27223 */ /* 0x000fe200000100c2 */
[----:B------:R-:W-:Y:S02]  /*7d00*/  HADD2.F32 R131, -RZ, R67.H0_H0 ;  /* 0x20000043ff837230 */ /* 0x000fe40000004100 */
[----:B------:R-:W-:Y:S01]  /*7d10*/  FFMA.FTZ R191, R191, R134, R3 ;  /* 0x00000086bfbf7223 */ /* 0x000fe20000010003 */
[----:B------:R-:W-:Y:S01]  /*7d20*/  HADD2.F32 R130, -RZ, R66.H0_H0 ;  /* 0x20000042ff827230 */ /* 0x000fe20000004100 */
[----:B------:R0:W-:Y:S01]  /*7d30*/  STG.E.128 desc[UR4][R132.64], R36 ;  /* 0x0000002484007986 */ /* 0x0001e2000c101d04 */
[----:B------:R-:W-:Y:S01]  /*7d40*/  HADD2.F32 R129, -RZ, R65.H0_H0 ;  /* 0x20000041ff817230 */ /* 0x000fe20000004100 */
[----:B------:R-:W-:Y:S01]  /*7d50*/  F2FP.F16.F32.PACK_AB R139, R160, R139 ;  /* 0x0000008ba08b723e */ /* 0x000fe200000000ff */
[----:B------:R-:W-:Y:S01]  /*7d60*/  HADD2.F32 R135, -RZ, R71.H0_H0 ;  /* 0x20000047ff877230 */ /* 0x000fe20000004100 */
[----:B------:R-:W-:Y:S01]  /*7d70*/  F2FP.F16.F32.PACK_AB R138, R158, R138 ;  /* 0x0000008a9e8a723e */ /* 0x000fe200000000ff */
[----:B------:R-:W-:Y:S01]  /*7d80*/  HADD2.F32 R134, -RZ, R70.H0_H0 ;  /* 0x20000046ff867230 */ /* 0x000fe20000004100 */
[----:B------:R-:W-:-:S02]  /*7d90*/  F2FP.F16.F32.PACK_AB R137, R156, R137 ;  /* 0x000000899c89723e */ /* 0x000fc400000000ff */
[----:B------:R-:W-:Y:S02]  /*7da0*/  F2FP.F16.F32.PACK_AB R136, R154, R136 ;  /* 0x000000889a88723e */ /* 0x000fe400000000ff */
[----:B------:R-:W-:Y:S02]  /*7db0*/  F2FP.F16.F32.PACK_AB R143, R176, R143 ;  /* 0x0000008fb08f723e */ /* 0x000fe400000000ff */
[----:B------:R-:W-:Y:S02]  /*7dc0*/  F2FP.F16.F32.PACK_AB R142, R168, R142 ;  /* 0x0000008ea88e723e */ /* 0x000fe400000000ff */
[----:B------:R-:W-:Y:S02]  /*7dd0*/  F2FP.F16.F32.PACK_AB R141, R166, R141 ;  /* 0x0000008da68d723e */ /* 0x000fe400000000ff */
[----:B------:R-:W-:Y:S01]  /*7de0*/  F2FP.F16.F32.PACK_AB R140, R164, R140 ;  /* 0x0000008ca48c723e */ /* 0x000fe200000000ff */
[----:B0-----:R-:W-:Y:S01]  /*7df0*/  IMAD.WIDE.U32 R36, R144, 0x10, R170 ;  /* 0x0000001090247825 */ /* 0x001fe200078e00aa */
[----:B------:R-:W-:-:S03]  /*7e00*/  IADD3 R132, R35, 0xa0, RZ ;  /* 0x000000a023847810 */ /* 0x000fc60007ffe0ff */
[----:B------:R-:W-:Y:S01]  /*7e10*/  FFMA.FTZ R131, R174, R131, R8 ;  /* 0x00000083ae837223 */ /* 0x000fe20000010008 */
[----:B------:R-:W-:-:S04]  /*7e20*/  IMAD.WIDE.U32 R38, R145, 0x10, R170 ;  /* 0x0000001091267825 */ /* 0x000fc800078e00aa */
[----:B------:R-:W-:Y:S01]  /*7e30*/  FFMA.FTZ R130, R173, R130, R6 ;  /* 0x00000082ad827223 */ /* 0x000fe20000010006 */
[----:B------:R-:W-:Y:S01]  /*7e40*/  FFMA.FTZ R129, R172, R129, R4 ;  /* 0x00000081ac817223 */ /* 0x000fe20000010004 */
[----:B------:R-:W-:Y:S01]  /*7e50*/  IADD3 R146, R35, 0xc0, RZ ;  /* 0x000000c023927810 */ /* 0x000fe20007ffe0ff */
[----:B------:R-:W-:Y:S01]  /*7e60*/  FFMA.FTZ R135, R203, R135, R16 ;  /* 0x00000087cb877223 */ /* 0x000fe20000010010 */
[----:B------:R-:W-:Y:S01]  /*7e70*/  FFMA.FTZ R134, R201, R134, R14 ;  /* 0x00000086c9867223 */ /* 0x000fe2000001000e */
[C---:B------:R-:W-:Y:S01]  /*7e80*/  IADD3 R148, R35.reuse, 0xe0, RZ ;  /* 0x000000e023947810 */ /* 0x040fe20007ffe0ff */
[----:B------:R0:W-:Y:S01]  /*7e90*/  STG.E.128 desc[UR4][R36.64], R136 ;  /* 0x0000008824007986 */ /* 0x0001e2000c101d04 */
[C---:B------:R-:W-:Y:S01]  /*7ea0*/  IADD3 R150, R35.reuse, 0x100, RZ ;  /* 0x0000010023967810 */ /* 0x040fe20007ffe0ff */
        /* <DEDUP_REMOVED lines=10> */
[----:B------:R-:W-:Y:S01]  /*7f50*/  IMAD.WIDE.U32 R150, R150, 0x10, R170 ;  /* 0x0000001096967825 */ /* 0x000fe200078e00aa */
[----:B------:R-:W-:Y:S02]  /*7f60*/  F2FP.F16.F32.PACK_AB R134, R202, R134 ;  /* 0x00000086ca86723e */ /* 0x000fe400000000ff */
[----:B0-----:R-:W-:Y:S02]  /*7f70*/  F2FP.F16.F32.PACK_AB R37, R180, R179 ;  /* 0x000000b3b425723e */ /* 0x001fe400000000ff */
[----:B------:R-:W-:-:S02]  /*7f80*/  F2FP.F16.F32.PACK_AB R36, R178, R177 ;  /* 0x000000b1b224723e */ /* 0x000fc400000000ff */
[----:B-1----:R-:W-:Y:S02]  /*7f90*/  F2FP.F16.F32.PACK_AB R39, R184, R183 ;  /* 0x000000b7b827723e */ /* 0x002fe400000000ff */
[----:B------:R-:W-:Y:S02]  /*7fa0*/  F2FP.F16.F32.PACK_AB R38, R182, R181 ;  /* 0x000000b5b626723e */ /* 0x000fe400000000ff */
[----:B------:R-:W-:Y:S02]  /*7fb0*/  F2FP.F16.F32.PACK_AB R133, R200, R199 ;  /* 0x000000c7c885723e */ /* 0x000fe400000000ff */
[----:B------:R-:W-:Y:S01]  /*7fc0*/  F2FP.F16.F32.PACK_AB R132, R198, R197 ;  /* 0x000000c5c684723e */ /* 0x000fe200000000ff */
[----:B------:R-:W-:Y:S01]  /*7fd0*/  IMAD.WIDE.U32 R152, R152, 0x10, R170 ;  /* 0x0000001098987825 */ /* 0x000fe200078e00aa */
[----:B------:R-:W-:Y:S02]  /*7fe0*/  F2FP.F16.F32.PACK_AB R139, R218, R217 ;  /* 0x000000d9da8b723e */ /* 0x000fe400000000ff */
[----:B------:R-:W-:-:S02]  /*7ff0*/  F2FP.F16.F32.PACK_AB R138, R216, R215 ;  /* 0x000000d7d88a723e */ /* 0x000fc400000000ff */
[----:B------:R-:W-:Y:S02]  /*8000*/  F2FP.F16.F32.PACK_AB R137, R214, R213 ;  /* 0x000000d5d689723e */ /* 0x000fe400000000ff */
[----:B------:R-:W-:Y:S01]  /*8010*/  F2FP.F16.F32.PACK_AB R136, R212, R211 ;  /* 0x000000d3d488723e */ /* 0x000fe200000000ff */
[----:B------:R0:W-:Y:S01]  /*8020*/  STG.E.128 desc[UR4][R144.64], R36 ;  /* 0x0000002490007986 */ /* 0x0001e2000c101d04 */
[----:B------:R-:W-:Y:S02]  /*8030*/  F2FP.F16.F32.PACK_AB R143, R155, R231 ;  /* 0x000000e79b8f723e */ /* 0x000fe400000000ff */
[----:B------:R-:W-:Y:S02]  /*8040*/  F2FP.F16.F32.PACK_AB R142, R230, R229 ;  /* 0x000000e5e68e723e */ /* 0x000fe400000000ff */
[----:B------:R-:W-:Y:S02]  /*8050*/  F2FP.F16.F32.PACK_AB R141, R228, R227 ;  /* 0x000000e3e48d723e */ /* 0x000fe400000000ff */
[----:B------:R-:W-:Y:S01]  /*8060*/  F2FP.F16.F32.PACK_AB R140, R162, R161 ;  /* 0x000000a1a28c723e */ /* 0x000fe200000000ff */
[----:B------:R0:W-:Y:S04]  /*8070*/  STG.E.128 desc[UR4][R146.64], R128 ;  /* 0x0000008092007986 */ /* 0x0001e8000c101d04 */
[----:B------:R0:W-:Y:S04]  /*8080*/  STG.E.128 desc[UR4][R148.64], R132 ;  /* 0x0000008494007986 */ /* 0x0001e8000c101d04 */
[----:B------:R0:W-:Y:S04]  /*8090*/  STG.E.128 desc[UR4][R150.64], R136 ;  /* 0x0000008896007986 */ /* 0x0001e8000c101d04 */
[----:B------:R0:W-:Y:S02]  /*80a0*/  STG.E.128 desc[UR4][R152.64], R140 ;  /* 0x0000008c98007986 */ /* 0x0001e4000c101d04 */
.L_x_9481:
[----:B------:R-:W-:Y:S05]  /*80b0*/  BSYNC B0 ;  /* 0x0000000000007941 */ /* 0x000fea0003800000 */
.L_x_9480:
[----:B0-----:R-:W0:Y:S02]  /*80c0*/  LDC.64 R36, c[0x0][0x210] ;  /* 0x00008400ff247b82 */ /* 0x001e240000000a00 */
[----:B0-----:R-:W-:-:S04]  /*80d0*/  LEA R34, R36, R34, 0x2 ;  /* 0x0000002224227211 */ /* 0x001fc800078e10ff */
[----:B------:R-:W-:-:S13]  /*80e0*/  ISETP.GE.AND P0, PT, R34, R37, PT ;  /* 0x000000252200720c */ /* 0x000fda0003f06270 */
[----:B------:R-:W-:Y:S05]  /*80f0*/  @!P0 BRA `(.L_x_9482) ;  /* 0xffffff8800548947 */ /* 0x000fea000383ffff */
[----:B------:R-:W-:Y:S05]  /*8100*/  EXIT ;  /* 0x000000000000794d */ /* 0x000fea0003800000 */
.L_x_9479:
        /* <DEDUP_REMOVED lines=8> */
.L_x_9484:
[----:B------:R-:W-:Y:S05]  /*8190*/  BSYNC B0 ;  /* 0x0000000000007941 */ /* 0x000fea0003800000 */
.L_x_9483:
        /* <DEDUP_REMOVED lines=9> */
.L_x_9485:
[----:B------:R-:W-:Y:S01]  /*8230*/  HFMA2.MMA R130, -RZ, RZ, 0, 2.384185791015625e-07 ;  /* 0x00000004ff827435 */ /* 0x000fe200000001ff */
[----:B------:R-:W-:Y:S01]  /*8240*/  FADD.FTZ R131, R131, R128 ;  /* 0x0000008083837221 */ /* 0x000fe20000010000 */
[----:B------:R-:W-:-:S04]  /*8250*/  MOV R128, 0xffffffff ;  /* 0xffffffff00807802 */ /* 0x000fc80000000f00 */
[----:B------:R-:W-:-:S07]  /*8260*/  MOV R171, R131 ;  /* 0x0000008300ab7202 */ /* 0x000fce0000000f00 */
[----:B------:R-:W-:Y:S05]  /*8270*/  WARPSYNC.COLLECTIVE R128, `(.L_x_9486) ;  /* 0x0000000080087348 */ /* 0x000fea0003c00000 */
[----:B------:R0:W1:Y:S02]  /*8280*/  SHFL.BFLY P2, R128, R171, R130, R129 ;  /* 0x0c000082ab807389 */ /* 0x0000640000040081 */
[----:B01----:R-:W-:Y:S01]  /*8290*/  ENDCOLLECTIVE ;  /* 0x000000000000791b */ /* 0x003fe20003800000 */
.L_x_9486:
[----:B------:R-:W-:Y:S01]  /*82a0*/  HFMA2.MMA R130, -RZ, RZ, 0, 4.76837158203125e-07 ;  /* 0x00000008ff827435 */ /* 0x000fe200000001ff */
[----:B------:R-:W-:Y:S01]  /*82b0*/  FADD.FTZ R131, R131, R128 ;  /* 0x0000008083837221 */ /* 0x000fe20000010000 */
[----:B------:R-:W-:-:S04]  /*82c0*/  MOV R128, 0xffffffff ;  /* 0xffffffff00807802 */ /* 0x000fc80000000f00 */
[----:B------:R-:W-:-:S07]  /*82d0*/  MOV R171, R131 ;  /* 0x0000008300ab7202 */ /* 0x000fce0000000f00 */
[----:B------:R-:W-:Y:S05]  /*82e0*/  WARPSYNC.COLLECTIVE R128, `(.L_x_9487) ;  /* 0x0000000080087348 */ /* 0x000fea0003c00000 */
[----:B------:R0:W1:Y:S02]  /*82f0*/  SHFL.BFLY P2, R128, R171, R130, R129 ;  /* 0x0c000082ab807389 */ /* 0x0000640000040081 */
[----:B01----:R-:W-:Y:S01]  /*8300*/  ENDCOLLECTIVE ;  /* 0x000000000000791b */ /* 0x003fe20003800000 */
.L_x_9487:
[----:B------:R-:W-:Y:S01]  /*8310*/  HFMA2.MMA R130, -RZ, RZ, 0, 9.5367431640625e-07 ;  /* 0x00000010ff827435 */ /* 0x000fe200000001ff */
[----:B------:R-:W-:Y:S01]  /*8320*/  FADD.FTZ R131, R131, R128 ;  /* 0x0000008083837221 */ /* 0x000fe20000010000 */
[----:B------:R-:W-:-:S04]  /*8330*/  MOV R128, 0xffffffff ;  /* 0xffffffff00807802 */ /* 0x000fc80000000f00 */
[----:B------:R-:W-:-:S07]  /*8340*/  MOV R171, R131 ;  /* 0x0000008300ab7202 */ /* 0x000fce0000000f00 */
[----:B------:R-:W-:Y:S05]  /*8350*/  WARPSYNC.COLLECTIVE R128, `(.L_x_9488) ;  /* 0x0000000080087348 */ /* 0x000fea0003c00000 */
[----:B------:R0:W1:Y:S02]  /*8360*/  SHFL.BFLY P2, R128, R171, R130, R129 ;  /* 0x0c000082ab807389 */ /* 0x0000640000040081 */
[----:B01----:R-:W-:Y:S01]  /*8370*/  ENDCOLLECTIVE ;  /* 0x000000000000791b */ /* 0x003fe20003800000 */
.L_x_9488:
        /* <DEDUP_REMOVED lines=169> */
.L_x_9489:
[----:B------:R-:W-:Y:S01]  /*8e10*/  HFMA2.MMA R130, -RZ, RZ, 0, 1.1920928955078125e-07 ;  /* 0x00000002ff827435 */ /* 0x000fe200000001ff */
[----:B------:R-:W-:Y:S01]  /*8e20*/  FADD.FTZ R170, R170, R128 ;  /* 0x00000080aaaa7221 */ /* 0x000fe20000010000 */
[----:B------:R-:W-:-:S04]  /*8e30*/  MOV R128, 0xffffffff ;  /* 0xffffffff00807802 */ /* 0x000fc80000000f00 */
[----:B------:R-:W-:-:S07]  /*8e40*/  MOV R171, R170 ;  /* 0x000000aa00ab7202 */ /* 0x000fce0000000f00 */
[----:B------:R-:W-:Y:S05]  /*8e50*/  WARPSYNC.COLLECTIVE R128, `(.L_x_9490) ;  /* 0x0000000080087348 */ /* 0x000fea0003c00000 */
[----:B------:R0:W1:Y:S02]  /*8e60*/  SHFL.BFLY P2, R128, R171, R130, R129 ;  /* 0x0c000082ab807389 */ /* 0x0000640000040081 */
[----:B01----:R-:W-:Y:S01]  /*8e70*/  ENDCOLLECTIVE ;  /* 0x000000000000791b */ /* 0x003fe20003800000 */
.L_x_9490:
[----:B------:R-:W-:Y:S01]  /*8e80*/  HFMA2.MMA R130, -RZ, RZ, 0, 2.384185791015625e-07 ;  /* 0x00000004ff827435 */ /* 0x000fe200000001ff */
[----:B------:R-:W-:Y:S01]  /*8e90*/  FADD.FTZ R170, R170, R128 ;  /* 0x00000080aaaa7221 */ /* 0x000fe20000010000 */
[----:B------:R-:W-:-:S04]  /*8ea0*/  MOV R128, 0xffffffff ;  /* 0xffffffff00807802 */ /* 0x000fc80000000f00 */
[----:B------:R-:W-:-:S07]  /*8eb0*/  MOV R171, R170 ;  /* 0x000000aa00ab7202 */ /* 0x000fce0000000f00 */
[----:B------:R-:W-:Y:S05]  /*8ec0*/  WARPSYNC.COLLECTIVE R128, `(.L_x_9491) ;  /* 0x0000000080087348 */ /* 0x000fea0003c00000 */
[----:B------:R0:W1:Y:S02]  /*8ed0*/  SHFL.BFLY P2, R128, R171, R130, R129 ;  /* 0x0c000082ab807389 */ /* 0x0000640000040081 */
[----:B01----:R-:W-:Y:S01]  /*8ee0*/  ENDCOLLECTIVE ;  /* 0x000000000000791b */ /* 0x003fe20003800000 */
.L_x_9491:
[----:B------:R-:W-:Y:S01]  /*8ef0*/  HFMA2.MMA R130, -RZ, RZ, 0, 4.76837158203125e-07 ;  /* 0x00000008ff827435 */ /* 0x000fe200000001ff */
[----:B------:R-:W-:Y:S01]  /*8f00*/  FADD.FTZ R170, R170, R128 ;  /* 0x00000080aaaa7221 */ /* 0x000fe20000010000 */
[----:B------:R-:W-:-:S04]  /*8f10*/  MOV R128, 0xffffffff ;  /* 0xffffffff00807802 */ /* 0x000fc80000000f00 */
[----:B------:R-:W-:-:S07]  /*8f20*/  MOV R171, R170 ;  /* 0x000000aa00ab7202 */ /* 0x000fce0000000f00 */
[----:B------:R-:W-:Y:S05]  /*8f30*/  WARPSYNC.COLLECTIVE R128, `(.L_x_9492) ;  /* 0x0000000080087348 */ /* 0x000fea0003c00000 */
[----:B------:R0:W1:Y:S02]  /*8f40*/  SHFL.BFLY P2, R128, R171, R130, R129 ;  /* 0x0c000082ab807389 */ /* 0x0000640000040081 */
[----:B01----:R-:W-:Y:S01]  /*8f50*/  ENDCOLLECTIVE ;  /* 0x000000000000791b */ /* 0x003fe20003800000 */
.L_x_9492:
[----:B------:R-:W-:Y:S01]  /*8f60*/  HFMA2.MMA R130, -RZ, RZ, 0, 9.5367431640625e-07 ;  /* 0x00000010ff827435 */ /* 0x000fe200000001ff */
[----:B------:R-:W-:Y:S01]  /*8f70*/  FADD.FTZ R170, R170, R128 ;  /* 0x00000080aaaa7221 */ /* 0x000fe20000010000 */
[----:B------:R-:W-:-:S04]  /*8f80*/  MOV R128, 0xffffffff ;  /* 0xffffffff00807802 */ /* 0x000fc80000000f00 */
[----:B------:R-:W-:-:S07]  /*8f90*/  MOV R171, R170 ;  /* 0x000000aa00ab7202 */ /* 0x000fce0000000f00 */
[----:B------:R-:W-:Y:S05]  /*8fa0*/  WARPSYNC.COLLECTIVE R128, `(.L_x_9493) ;  /* 0x0000000080087348 */ /* 0x000fea0003c00000 */
[----:B------:R0:W1:Y:S02]  /*8fb0*/  SHFL.BFLY P2, R128, R171, R130, R129 ;  /* 0x0c000082ab807389 */ /* 0x0000640000040081 */
[----:B01----:R-:W-:Y:S01]  /*8fc0*/  ENDCOLLECTIVE ;  /* 0x000000000000791b */ /* 0x003fe20003800000 */
.L_x_9493:
[----:B------:R-:W-:Y:S05]  /*8fd0*/  BRA `(.L_x_9494) ;  /* 0xffffffd400947947 */ /* 0x000fea000383ffff */
.L_x_9495:
        /* <DEDUP_REMOVED lines=10> */
.L_x_72303:


//--------------------- .text._ZN10layer_norm13ln_fwd_kernelINS_13Kernel_traitsI6__halfS2_S2_S2_fjLj2560ELj1ELj4ELj1ELj16ENS_18Kernel_traits_baseILj2560ES2_S2_S2_S2_fjLj128EEEEELb1ELb0ELb0ELb0EEEvNS_9FwdParamsE --------------------------
	.section	.text._ZN10layer_norm13ln_fwd_kernelINS_13Kernel_traitsI6__halfS2_S2_S2_fjLj2560ELj1ELj4ELj1ELj16ENS_18Kernel_traits_baseILj2560ES2_S2_S2_S2_fjLj128EEEEELb1ELb0ELb0ELb0EEEvNS_9FwdParamsE,"ax",@progbits
	.align	128
        .global         _ZN10layer_norm13ln_fwd_kernelINS_13Kernel_traitsI6__halfS2_S2_S2_fjLj2560ELj1ELj4ELj1ELj16ENS_18Kernel_traits_baseILj2560ES2_S2_S2_S2_fjLj128EEEEELb1ELb0ELb0ELb0EEEvNS_9FwdParamsE
        .type           _ZN10layer_norm13ln_fwd_kernelINS_13Kernel_traitsI6__halfS2_S2_S2_fjLj2560ELj1ELj4ELj1ELj16ENS_18Kernel_traits_baseILj2560ES2_S2_S2_S2_fjLj128EEEEELb1ELb0ELb0ELb0EEEvNS_9FwdParamsE,@function
        .size           _ZN10layer_norm13ln_fwd_kernelINS_13Kernel_traitsI6__halfS2_S2_S2_fjLj2560ELj1ELj4ELj1ELj16ENS_18Kernel_traits_baseILj2560ES2_S2_S2_S2_fjLj128EEEEELb1ELb0ELb0ELb0EEEvNS_9FwdParamsE,(.L_x_72304 - _ZN10layer_norm13ln_fwd_kernelINS_13Kernel_traitsI6__halfS2_S2_S2_fjLj2560ELj1ELj4ELj1ELj16ENS_18Kernel_traits_baseILj2560ES2_S2_S2_S2_fjLj128EEEEELb1ELb0ELb0ELb0EEEvNS_9FwdParamsE)
        .other          _ZN10layer_norm13ln_fwd_kernelINS_13Kernel_traitsI6__halfS2_S2_S2_fjLj2560ELj1ELj4ELj1ELj16ENS_18Kernel_traits_baseILj2560ES2_S2_S2_S2_fjLj128EEEEELb1ELb0ELb0ELb0EEEvNS_9FwdParamsE,@"STO_CUDA_ENTRY STV_DEFAULT"
_ZN10layer_norm13ln_fwd_kernelINS_13Kernel_traitsI6__halfS2_S2_S2_fjLj2560ELj1ELj4ELj1ELj16ENS_18Kernel_traits_baseILj2560ES2_S2_S2_S2_fjLj128EEEEELb1ELb0ELb0ELb0EEEvNS_9FwdParamsE:
.text._ZN10layer_norm13ln_fwd_kernelINS_13Kernel_traitsI6__halfS2_S2_S2_fjLj2560ELj1ELj4ELj1ELj16ENS_18Kernel_traits_baseILj2560ES2_S2_S2_S2_fjLj128EEEEELb1ELb0ELb0ELb0EEEvNS_9FwdParamsE:
        /* <DEDUP_REMOVED lines=8> */
[----:B0-----:R-:W-:Y:S01]  /*0080*/  IADD3 R1, R1, -0x60, RZ ;  /* 0xffffffa001017810 */ /* 0x001fe20007ffe0ff */
        /* <DEDUP_REMOVED lines=8> */
[----:B0-----:R-:W-:-:S06]  /*0110*/  @P0 MOV R7, R47 ;  /* 0x0000002f00070202 */ /* 0x001fcc0000000f00 */
        /* <DEDUP_REMOVED lines=17> */
[----:B------:R-:W-:Y:S01]  /*0230*/  UIADD3 UR23, UR6, 0x78dde6e4, URZ ;  /* 0x78dde6e406177890 */ /* 0x000fe2000fffe03f */
[----:B------:R-:W-:Y:S01]  /*0240*/  @P0 IMAD.X R47, RZ, RZ, R7, P1 ;  /* 0x000000ffff2f0224 */ /* 0x000fe200008e0607 */
[----:B------:R-:W-:Y:S02]  /*0250*/  UIADD3 UR24, UR7, -0x126145ec, URZ ;  /* 0xed9eba1407187890 */ /* 0x000fe4000fffe03f */
[----:B------:R-:W-:Y:S02]  /*0260*/  UIADD3 UR26, UR7, -0x56f99767, URZ ;  /* 0xa9066899071a7890 */ /* 0x000fe4000fffe03f */
        /* <DEDUP_REMOVED lines=61> */
[----:B------:R-:W-:Y:S02]  /*0640*/  LOP3.LUT R67, R67, 0x20, RZ, 0xfc, !PT ;  /* 0x0000002043437812 */ /* 0x000fe400078efcff */
[----:B------:R-:W-:Y:S02]  /*0650*/  @!P0 CS2R R56, SRZ ;  /* 0x0000000000388805 */ /* 0x000fe4000001ff00 */
[----:B0-----:R-:W-:-:S07]  /*0660*/  @!P0 CS2R R58, SRZ ;  /* 0x00000000003a8805 */ /* 0x001fce000001ff00 */
.L_x_9497:
[----:B------:R-:W-:Y:S05]  /*0670*/  BSYNC B0 ;  /* 0x0000000000007941 */ /* 0x000fea0003800000 */
.L_x_9496:
        /* <DEDUP_REMOVED lines=14> */
.L_x_9499:
[----:B------:R-:W-:Y:S05]  /*0760*/  BSYNC B0 ;  /* 0x0000000000007941 */ /* 0x000fea0003800000 */
.L_x_9498:
        /* <DEDUP_REMOVED lines=11> */
[----:B------:R-:W-:Y:S01]  /*0820*/  VIADD R67, R67, 0x20 ;  /* 0x0000002043437836 */ /* 0x000fe20000000000 */
[----:B------:R-:W-:Y:S02]  /*0830*/  @!P0 CS2R R40, SRZ ;  /* 0x0000000000288805 */ /* 0x000fe4000001ff00 */
[----:B0-----:R-:W-:-:S07]  /*0840*/  @!P0 CS2R R42, SRZ ;  /* 0x00000000002a8805 */ /* 0x001fce000001ff00 */
.L_x_9501:
[----:B------:R-:W-:Y:S05]  /*0850*/  BSYNC B0 ;  /* 0x0000000000007941 */ /* 0x000fea0003800000 */
.L_x_9500:
        /* <DEDUP_REMOVED lines=14> */
.L_x_9503:
[----:B------:R-:W-:Y:S05]  /*0940*/  BSYNC B0 ;  /* 0x0000000000007941 */ /* 0x000fea0003800000 */
.L_x_9502:
        /* <DEDUP_REMOVED lines=14> */
.L_x_9505:
[----:B------:R-:W-:Y:S05]  /*0a30*/  BSYNC B0 ;  /* 0x0000000000007941 */ /* 0x000fea0003800000 */
.L_x_9504:
        /* <DEDUP_REMOVED lines=23> */
.L_x_9507:
[----:B------:R-:W-:Y:S05]  /*0bb0*/  BSYNC B0 ;  /* 0x0000000000007941 */ /* 0x000fea0003800000 */
.L_x_9506:
        /* <DEDUP_REMOVED lines=22> */
.L_x_9509:
[----:B------:R-:W-:Y:S05]  /*0d20*/  BSYNC B0 ;  /* 0x0000000000007941 */ /* 0x000fea0003800000 */
.L_x_9508:
        /* <DEDUP_REMOVED lines=17> */
.L_x_9511:
[----:B------:R-:W-:Y:S05]  /*0e40*/  BSYNC B0 ;  /* 0x0000000000007941 */ /* 0x000fea0003800000 */
.L_x_9510:
        /* <DEDUP_REMOVED lines=18> */
.L_x_9513:
[----:B------:R-:W-:Y:S05]  /*0f70*/  BSYNC B0 ;  /* 0x0000000000007941 */ /* 0x000fea0003800000 */
.L_x_9512:
        /* <DEDUP_REMOVED lines=16> */
.L_x_9515:
[----:B------:R-:W-:Y:S05]  /*1080*/  BSYNC B0 ;  /* 0x0000000000007941 */ /* 0x000fea0003800000 */
.L_x_9514:
[----:B------:R-:W-:Y:S01]  /*1090*/  ULDC UR8, c[0x0][0x214] ;  /* 0x0000850000087ab9 */ /* 0x000fe20000000800 */
[----:B------:R-:W-:Y:S02]  /*10a0*/  LOP3.LUT R45, R45, UR32, R54, 0x96, !PT ;  /* 0x000000202d2d7c12 */ /* 0x000fe4000f8e9636 */
[----:B------:R-:W-:-:S13]  /*10b0*/  ISETP.GE.AND P0, PT, R6, UR8, PT ;  /* 0x0000000806007c0c */ /* 0x000fda000bf06270 */
[----:B------:R-:W-:Y:S05]  /*10c0*/  @P0 EXIT ;  /* 0x000000000000094d */ /* 0x000fea0003800000 */
[--C-:B-----5:R-:W-:Y:S01]  /*10d0*/  HADD2.F32 R53, -RZ, R60.reuse.H0_H0 ;  /* 0x2000003cff357230 */ /* 0x120fe20000004100 */
[----:B------:R-:W-:Y:S01]  /*10e0*/  ULDC.64 UR8, c[0x0][0x270] ;  /* 0x00009c0000087ab9 */ /* 0x000fe20000000a00 */
[----:B------:R-:W-:Y:S01]  /*10f0*/  HADD2.F32 R7, -RZ, R60.H1_H1 ;  /* 0x3000003cff077230 */ /* 0x000fe20000004100 */
[----:B------:R-:W-:Y:S01]  /*1100*/  BSSY B0, `(.L_x_9516) ;  /* 0x000202e000007945 */ /* 0x000fe20003800000 */
[----:B------:R-:W-:Y:S01]  /*1110*/  HADD2.F32 R54, -RZ, R61.H0_H0 ;  /* 0x2000003dff367230 */ /* 0x000fe20000004100 */
[----:B------:R0:W-:Y:S01]  /*1120*/  STL [R1+0x40], R53 ;  /* 0x0000403501007387 */ /* 0x0001e20000100800 */
[--C-:B------:R-:W-:Y:S01]  /*1130*/  HADD2.F32 R233, -RZ, R221.reuse.H0_H0 ;  /* 0x200000ddffe97230 */ /* 0x100fe20000004100 */
[----:B------:R-:W-:Y:S01]  /*1140*/  UISETP.NE.U32.AND UP0, UPT, UR8, URZ, UPT ;  /* 0x0000003f0800728c */ /* 0x000fe2000bf05070 */
[----:B------:R-:W-:Y:S01]  /*1150*/  HADD2.F32 R231, -RZ, R221.H1_H1 ;  /* 0x300000ddffe77230 */ /* 0x000fe20000004100 */
[----:B------:R1:W-:Y:S01]  /*1160*/  STL [R1+0x38], R7 ;  /* 0x0000380701007387 */ /* 0x0003e20000100800 */
[--C-:B------:R-:W-:Y:S01]  /*1170*/  HADD2.F32 R221, -RZ, R204.reuse.H0_H0 ;  /* 0x200000ccffdd7230 */ /* 0x100fe20000004100 */
[----:B------:R-:W-:Y:S01]  /*1180*/  ULDC.U8 UR8, c[0x0][0x2a0] ;  /* 0x0000a80000087ab9 */ /* 0x000fe20000000000 */
[----:B------:R-:W-:Y:S01]  /*1190*/  HADD2.F32 R219, -RZ, R204.H1_H1 ;  /* 0x300000ccffdb7230 */ /* 0x000fe20000004100 */
[----:B------:R2:W-:Y:S01]  /*11a0*/  STL [R1+0x30], R54 ;  /* 0x0000303601007387 */ /* 0x0005e20000100800 */
[--C-:B------:R-:W-:Y:S01]  /*11b0*/  HADD2.F32 R197, -RZ, R190.reuse.H0_H0 ;  /* 0x200000beffc57230 */ /* 0x100fe20000004100 */
[----:B------:R-:W-:Y:S01]  /*11c0*/  UISETP.NE.AND.EX UP0, UPT, UR9, URZ, UPT, UP0 ;  /* 0x0000003f0900728c */ /* 0x000fe2000bf05300 */
[----:B0-----:R-:W-:Y:S01]  /*11d0*/  HADD2.F32 R53, -RZ, R61.H1_H1 ;  /* 0x3000003dff357230 */ /* 0x001fe20000004100 */
[----:B------:R-:W-:Y:S01]  /*11e0*/  ULDC UR35, c[0x0][0x218] ;  /* 0x0000860000237ab9 */ /* 0x000fe20000000800 */
[----:B------:R-:W-:Y:S01]  /*11f0*/  HADD2.F32 R195, -RZ, R190.H1_H1 ;  /* 0x300000beffc37230 */ /* 0x000fe20000004100 */
[----:B------:R-:W-:Y:S01]  /*1200*/  ULDC UR16, c[0x0][0x2d8] ;  /* 0x0000b60000107ab9 */ /* 0x000fe20000000800 */
[----:B-1----:R-:W-:Y:S01]  /*1210*/  HADD2.F32 R7, -RZ, R62.H0_H0 ;  /* 0x2000003eff077230 */ /* 0x002fe20000004100 */
[----:B------:R0:W-:Y:S01]  /*1220*/  STL [R1+0x28], R53 ;  /* 0x0000283501007387 */ /* 0x0001e20000100800 */
[----:B------:R-:W-:Y:S01]  /*1230*/  HADD2.F32 R204, -RZ, R32.H0_H0 ;  /* 0x20000020ffcc7230 */ /* 0x000fe20000004100 */
[----:B------:R-:W-:Y:S01]  /*1240*/  UISETP.NE.AND UP1, UPT, UR8, URZ, UPT ;  /* 0x0000003f0800728c */ /* 0x000fe2000bf25270 */
        /* <DEDUP_REMOVED lines=8> */
[----:B0-----:R-:W-:Y:S01]  /*12d0*/  HADD2.F32 R53, -RZ, R63.H0_H0 ;  /* 0x2000003fff357230 */ /* 0x001fe20000004100 */
[----:B------:R-:W-:Y:S01]  /*12e0*/  ULDC.64 UR14, c[0x0][0x240] ;  /* 0x00009000000e7ab9 */ /* 0x000fe20000000a00 */
        /* <DEDUP_REMOVED lines=12> */
[----:B-1----:R-:W-:Y:S01]  /*13b0*/  HADD2.F32 R7, -RZ, R57.H0_H0 ;  /* 0x20000039ff077230 */ /* 0x002fe20000004100 */
[----:B------:R0:W-:Y:S01]  /*13c0*/  STL [R1+0x34], R53 ;  /* 0x0000343501007387 */ /* 0x0001e20000100800 */
[----:B------:R-:W-:Y:S02]  /*13d0*/  HADD2.F32 R201, -RZ, R189.H0_H0 ;  /* 0x200000bdffc97230 */ /* 0x000fe40000004100 */
[----:B--2---:R-:W-:Y:S01]  /*13e0*/  HADD2.F32 R54, -RZ, R57.H1_H1 ;  /* 0x30000039ff367230 */ /* 0x004fe20000004100 */
[----:B------:R1:W-:Y:S01]  /*13f0*/  STL [R1+0x2c], R7 ;  /* 0x00002c0701007387 */ /* 0x0003e20000100800 */
[----:B------:R-:W-:-:S02]  /*1400*/  HADD2.F32 R199, -RZ, R189.H1_H1 ;  /* 0x300000bdffc77230 */ /* 0x000fc40000004100 */
[----:B------:R-:W-:Y:S01]  /*1410*/  IMAD R33, R52, -0x2daee0ad, RZ ;  /* 0xd2511f5334217824 */ /* 0x000fe200078e02ff */
[----:B------:R2:W-:Y:S01]  /*1420*/  STL [R1+0x24], R54 ;  /* 0x0000243601007387 */ /* 0x0005e20000100800 */
[----:B------:R-:W-:Y:S02]  /*1430*/  IMAD R32, R47, -0x326172a9, RZ ;  /* 0xcd9e8d572f207824 */ /* 0x000fe400078e02ff */
[----:B0-----:R-:W-:Y:S02]  /*1440*/  HADD2.F32 R53, -RZ, R58.H0_H0 ;  /* 0x2000003aff357230 */ /* 0x001fe40000004100 */
[----:B------:R-:W-:-:S03]  /*1450*/  IMAD.HI.U32 R35, R45, -0x326172a9, RZ ;  /* 0xcd9e8d572d237827 */ /* 0x000fc600078e00ff */
[----:B------:R0:W-:Y:S01]  /*1460*/  STL [R1+0x1c], R53 ;  /* 0x00001c3501007387 */ /* 0x0001e20000100800 */
[----:B-1----:R-:W-:Y:S01]  /*1470*/  HADD2.F32 R7, -RZ, R58.H1_H1 ;  /* 0x3000003aff077230 */ /* 0x002fe20000004100 */
[----:B------:R-:W-:Y:S01]  /*1480*/  LOP3.LUT R32, R35, UR33, R32, 0x96, !PT ;  /* 0x0000002123207c12 */ /* 0x000fe2000f8e9620 */
[--C-:B--2---:R-:W-:Y:S02]  /*1490*/  HADD2.F32 R54, -RZ, R59.reuse.H0_H0 ;  /* 0x2000003bff367230 */ /* 0x104fe40000004100 */
[----:B------:R-:W-:Y:S01]  /*14a0*/  IMAD.HI.U32 R34, R44, -0x2daee0ad, RZ ;  /* 0xd2511f532c227827 */ /* 0x000fe200078e00ff */
[----:B------:R1:W-:Y:S03]  /*14b0*/  STL [R1+0x14], R7 ;  /* 0x0000140701007387 */ /* 0x0003e60000100800 */
[--C-:B------:R-:W-:Y:S01]  /*14c0*/  HADD2.F32 R205, -RZ, R188.reuse.H0_H0 ;  /* 0x200000bcffcd7230 */ /* 0x100fe20000004100 */
[----:B------:R-:W-:Y:S01]  /*14d0*/  STL [R1+0xc], R54 ;  /* 0x00000c3601007387 */ /* 0x000fe20000100800 */
[----:B0-----:R-:W-:Y:S01]  /*14e0*/  HADD2.F32 R53, -RZ, R59.H1_H1 ;  /* 0x3000003bff357230 */ /* 0x001fe20000004100 */
[----:B------:R-:W-:Y:S01]  /*14f0*/  LOP3.LUT R33, R34, UR34, R33, 0x96, !PT ;  /* 0x0000002222217c12 */ /* 0x000fe2000f8e9621 */
[----:B------:R-:W-:Y:S01]  /*1500*/  HADD2.F32 R203, -RZ, R188.H1_H1 ;  /* 0x300000bcffcb7230 */ /* 0x000fe20000004100 */
[----:B------:R-:W-:Y:S01]  /*1510*/  LOP3.LUT R34, R46, 0x3, RZ, 0xc0, !PT ;  /* 0x000000032e227812 */ /* 0x000fe200078ec0ff */
[----:B------:R-:W-:Y:S01]  /*1520*/  HADD2.F32 R189, -RZ, R172.H0_H0 ;  /* 0x200000acffbd7230 */ /* 0x000fe20000004100 */
[----:B------:R-:W-:Y:S01]  /*1530*/  STL [R1+0x4], R53 ;  /* 0x0000043501007387 */ /* 0x000fe20000100800 */
[----:B-1----:R-:W-:-:S02]  /*1540*/  HADD2.F32 R7, -RZ, R236.H0_H0 ;  /* 0x200000ecff077230 */ /* 0x002fc40000004100 */
[----:B------:R-:W-:Y:S02]  /*1550*/  HADD2.F32 R187, -RZ, R172.H1_H1 ;  /* 0x300000acffbb7230 */ /* 0x000fe40000004100 */
[--C-:B------:R-:W-:Y:S01]  /*1560*/  HADD2.F32 R181, -RZ, R174.reuse.H0_H0 ;  /* 0x200000aeffb57230 */ /* 0x100fe20000004100 */
[----:B------:R0:W-:Y:S01]  /*1570*/  STL [R1], R7 ;  /* 0x0000000701007387 */ /* 0x0001e20000100800 */
        /* <DEDUP_REMOVED lines=53> */
[----:B------:R-:W-:Y:S02]  /*18d0*/  HADD2.F32 R251, -RZ, R236.H1_H1 ;  /* 0x300000ecfffb7230 */ /* 0x000fe40000004100 */
[--C-:B------:R-:W-:Y:S02]  /*18e0*/  HADD2.F32 R245, -RZ, R238.reuse.H0_H0 ;  /* 0x200000eefff57230 */ /* 0x100fe40000004100 */
[----:B------:R-:W-:Y:S02]  /*18f0*/  HADD2.F32 R243, -RZ, R238.H1_H1 ;  /* 0x300000eefff37230 */ /* 0x000fe40000004100 */
[----:B------:R-:W-:Y:S02]  /*1900*/  HADD2.F32 R241, -RZ, R239.H0_H0 ;  /* 0x200000effff17230 */ /* 0x000fe40000004100 */
[----:B------:R-:W-:-:S02]  /*1910*/  HADD2.F32 R229, -RZ, R222.H0_H0 ;  /* 0x200000deffe57230 */ /* 0x000fc40000004100 */
[----:B------:R-:W-:Y:S02]  /*1920*/  HADD2.F32 R227, -RZ, R222.H1_H1 ;  /* 0x300000deffe37230 */ /* 0x000fe40000004100 */
[----:B------:R-:W-:Y:S02]  /*1930*/  HADD2.F32 R225, -RZ, R223.H0_H0 ;  /* 0x200000dfffe17230 */ /* 0x000fe40000004100 */
[--C-:B------:R-:W-:Y:S02]  /*1940*/  HADD2.F32 R213, -RZ, R206.reuse.H0_H0 ;  /* 0x200000ceffd57230 */ /* 0x100fe40000004100 */
[----:B------:R-:W-:Y:S02]  /*1950*/  HADD2.F32 R211, -RZ, R206.H1_H1 ;  /* 0x300000ceffd37230 */ /* 0x000fe40000004100 */
[----:B------:R-:W-:Y:S02]  /*1960*/  HADD2.F32 R209, -RZ, R207.H0_H0 ;  /* 0x200000cfffd17230 */ /* 0x000fe40000004100 */
[----:B------:R-:W-:-:S02]  /*1970*/  HADD2.F32 R220, -RZ, R36.H0_H0 ;  /* 0x20000024ffdc7230 */ /* 0x000fc40000004100 */
[----:B------:R-:W-:Y:S02]  /*1980*/  HADD2.F32 R218, -RZ, R36.H1_H1 ;  /* 0x30000024ffda7230 */ /* 0x000fe40000004100 */
[--C-:B------:R-:W-:Y:S02]  /*1990*/  HADD2.F32 R212, -RZ, R38.reuse.H0_H0 ;  /* 0x20000026ffd47230 */ /* 0x100fe40000004100 */
[----:B------:R-:W-:Y:S02]  /*19a0*/  HADD2.F32 R210, -RZ, R38.H1_H1 ;  /* 0x30000026ffd27230 */ /* 0x000fe40000004100 */
[----:B------:R-:W-:Y:S02]  /*19b0*/  HADD2.F32 R193, -RZ, R191.H0_H0 ;  /* 0x200000bfffc17230 */ /* 0x000fe40000004100 */
[----:B------:R-:W-:Y:S02]  /*19c0*/  HADD2.F32 R177, -RZ, R175.H0_H0 ;  /* 0x200000afffb17230 */ /* 0x000fe40000004100 */
[----:B------:R-:W-:-:S02]  /*19d0*/  HADD2.F32 R161, -RZ, R159.H0_H0 ;  /* 0x2000009fffa17230 */ /* 0x000fc40000004100 */
[--C-:B------:R-:W-:Y:S02]  /*19e0*/  HADD2.F32 R153, -RZ, R141.reuse.H0_H0 ;  /* 0x2000008dff997230 */ /* 0x100fe40000004100 */
[----:B------:R-:W-:Y:S02]  /*19f0*/  HADD2.F32 R151, -RZ, R141.H1_H1 ;  /* 0x3000008dff977230 */ /* 0x000fe40000004100 */
[----:B------:R-:W-:Y:S02]  /*1a00*/  HADD2.F32 R145, -RZ, R143.H0_H0 ;  /* 0x2000008fff917230 */ /* 0x000fe40000004100 */
[--C-:B------:R-:W-:Y:S02]  /*1a10*/  HADD2.F32 R156, -RZ, R8.reuse.H0_H0 ;  /* 0x20000008ff9c7230 */ /* 0x100fe40000004100 */
[----:B------:R-:W-:Y:S02]  /*1a20*/  HADD2.F32 R154, -RZ, R8.H1_H1 ;  /* 0x30000008ff9a7230 */ /* 0x000fe40000004100 */
[----:B------:R-:W-:-:S02]  /*1a30*/  HADD2.F32 R152, -RZ, R9.H0_H0 ;  /* 0x20000009ff987230 */ /* 0x000fc40000004100 */
[----:B------:R-:W-:Y:S02]  /*1a40*/  HADD2.F32 R150, -RZ, R9.H1_H1 ;  /* 0x30000009ff967230 */ /* 0x000fe40000004100 */
[--C-:B------:R-:W-:Y:S02]  /*1a50*/  HADD2.F32 R148, -RZ, R10.reuse.H0_H0 ;  /* 0x2000000aff947230 */ /* 0x100fe40000004100 */
[----:B------:R-:W-:Y:S02]  /*1a60*/  HADD2.F32 R146, -RZ, R10.H1_H1 ;  /* 0x3000000aff927230 */ /* 0x000fe40000004100 */
[----:B------:R-:W-:Y:S02]  /*1a70*/  HADD2.F32 R133, -RZ, R129.H0_H0 ;  /* 0x20000081ff857230 */ /* 0x000fe40000004100 */
[----:B------:R-:W-:Y:S02]  /*1a80*/  HADD2.F32 R14, -RZ, R15.H0_H0 ;  /* 0x2000000fff0e7230 */ /* 0x000fe40000004100 */
[----:B------:R-:W-:-:S02]  /*1a90*/  HADD2.F32 R22, -RZ, R23.H0_H0 ;  /* 0x20000017ff167230 */ /* 0x000fc40000004100 */
[----:B------:R-:W-:Y:S02]  /*1aa0*/  HADD2.F32 R30, -RZ, R31.H0_H0 ;  /* 0x2000001fff1e7230 */ /* 0x000fe40000004100 */
        /* <DEDUP_REMOVED lines=21> */
[--C-:B------:R-:W-:Y:S02]  /*1c00*/  HADD2.F32 R208, -RZ, R39.reuse.H0_H0 ;  /* 0x20000027ffd07230 */ /* 0x100fe40000004100 */
[----:B------:R-:W-:-:S02]  /*1c10*/  HADD2.F32 R206, -RZ, R39.H1_H1 ;  /* 0x30000027ffce7230 */ /* 0x000fc40000004100 */
[----:B------:R-:W-:Y:S02]  /*1c20*/  HADD2.F32 R191, -RZ, R191.H1_H1 ;  /* 0x300000bfffbf7230 */ /* 0x000fe40000004100 */
[----:B------:R-:W-:Y:S02]  /*1c30*/  HADD2.F32 R175, -RZ, R175.H1_H1 ;  /* 0x300000afffaf7230 */ /* 0x000fe40000004100 */
[----:B------:R-:W-:Y:S02]  /*1c40*/  HADD2.F32 R159, -RZ, R159.H1_H1 ;  /* 0x3000009fff9f7230 */ /* 0x000fe40000004100 */
[----:B------:R-:W-:Y:S02]  /*1c50*/  HADD2.F32 R143, -RZ, R143.H1_H1 ;  /* 0x3000008fff8f7230 */ /* 0x000fe40000004100 */
[--C-:B------:R-:W-:Y:S02]  /*1c60*/  HADD2.F32 R141, -RZ, R128.reuse.H0_H0 ;  /* 0x20000080ff8d7230 */ /* 0x100fe40000004100 */
[----:B------:R-:W-:-:S02]  /*1c70*/  HADD2.F32 R135, -RZ, R128.H1_H1 ;  /* 0x30000080ff877230 */ /* 0x000fc40000004100 */
[----:B------:R-:W-:Y:S02]  /*1c80*/  HADD2.F32 R129, -RZ, R129.H1_H1 ;  /* 0x30000081ff817230 */ /* 0x000fe40000004100 */
[--C-:B0-----:R-:W-:Y:S02]  /*1c90*/  HADD2.F32 R7, -RZ, R130.reuse.H0_H0 ;  /* 0x20000082ff077230 */ /* 0x101fe40000004100 */
[----:B------:R-:W-:Y:S02]  /*1ca0*/  HADD2.F32 R8, -RZ, R130.H1_H1 ;  /* 0x30000082ff087230 */ /* 0x000fe40000004100 */
[--C-:B------:R-:W-:Y:S02]  /*1cb0*/  HADD2.F32 R9, -RZ, R131.reuse.H0_H0 ;  /* 0x20000083ff097230 */ /* 0x100fe40000004100 */
[----:B------:R-:W-:Y:S02]  /*1cc0*/  HADD2.F32 R10, -RZ, R131.H1_H1 ;  /* 0x30000083ff0a7230 */ /* 0x000fe40000004100 */
[----:B------:R-:W-:-:S02]  /*1cd0*/  HADD2.F32 R15, -RZ, R15.H1_H1 ;  /* 0x3000000fff0f7230 */ /* 0x000fc40000004100 */
[----:B------:R-:W-:Y:S02]  /*1ce0*/  HADD2.F32 R23, -RZ, R23.H1_H1 ;  /* 0x30000017ff177230 */ /* 0x000fe40000004100 */
[----:B------:R-:W-:Y:S02]  /*1cf0*/  HADD2.F32 R31, -RZ, R31.H1_H1 ;  /* 0x3000001fff1f7230 */ /* 0x000fe40000004100 */
[----:B------:R-:W-:Y:S02]  /*1d00*/  IMAD R36, R45, -0x326172a9, RZ ;  /* 0xcd9e8d572d247824 */ /* 0x000fe400078e02ff */
[----:B------:R-:W-:Y:S02]  /*1d10*/  IMAD R38, R44, -0x2daee0ad, RZ ;  /* 0xd2511f532c267824 */ /* 0x000fe400078e02ff */
[----:B------:R-:W-:-:S07]  /*1d20*/  IMAD.MOV.U32 R35, RZ, RZ, RZ ;  /* 0x000000ffff237224 */ /* 0x000fce00078e00ff */
.L_x_10118:
[----:B------:R-:W-:Y:S01]  /*1d30*/  PLOP3.LUT P0, PT, PT, PT, UP0, 0x80, 0x0 ;  /* 0x000000000000781c */ /* 0x000fe20003f0f008 */
[----:B------:R-:W-:Y:S01]  /*1d40*/  HFMA2.MMA R68, -RZ, RZ, 0, 1.1920928955078125e-07 ;  /* 0x00000002ff447435 */ /* 0x000fe200000001ff */
[----:B------:R-:W-:Y:S01]  /*1d50*/  @UP0 ULDC.64 UR8, c[0x0][0x270] ;  /* 0x00009c0000080ab9 */ /* 0x000fe20000000a00 */
[----:B------:R-:W-:-:S10]  /*1d60*/  LOP3.LUT P1, RZ, R5, 0x10, RZ, 0xc0, !PT ;  /* 0x0000001005ff7812 */ /* 0x000fd4000782c0ff */
[----:B------:R-:W-:Y:S01]  /*1d70*/  @P0 IMAD.WIDE R68, R6, R68, UR8 ;  /* 0x0000000806440e25 */ /* 0x000fe2000f8e0244 */
[----:B------:R-:W-:-:S13]  /*1d80*/  PLOP3.LUT P0, PT, PT, PT, UP0, 0x80, 0x0 ;  /* 0x000000000000781c */ /* 0x000fda0003f0f008 */
[----:B------:R-:W2:Y:S01]  /*1d90*/  @P0 LDG.E.U16 R68, desc[UR4][R68.64] ;  /* 0x0000000444440981 */ /* 0x000ea2000c1e1500 */
[----:B------:R-:W-:Y:S01]  /*1da0*/  PLOP3.LUT P0, PT, PT, PT, UP0, 0x80, 0x0 ;  /* 0x000000000000781c */ /* 0x000fe20003f0f008 */
[----:B------:R-:W-:Y:S01]  /*1db0*/  IMAD R37, R6, UR35, RZ ;  /* 0x0000002306257c24 */ /* 0x000fe2000f8e02ff */
[----:B------:R-:W-:Y:S01]  /*1dc0*/  BSSY B1, `(.L_x_9517) ;  /* 0x00002e0000017945 */ /* 0x000fe20003800000 */
[----:B------:R-:W-:-:S10]  /*1dd0*/  IMAD.MOV.U32 R127, RZ, RZ, 0x3f800000 ;  /* 0x3f800000ff7f7424 */ /* 0x000fd400078e00ff */
[----:B--2---:R-:W-:Y:S01]  /*1de0*/  @P0 HADD2.F32 R127, -RZ, R68.H0_H0 ;  /* 0x20000044ff7f0230 */ /* 0x004fe20000004100 */
        /* <DEDUP_REMOVED lines=27> */
.L_x_9520:
[----:B------:R-:W-:-:S07]  /*1fa0*/  IMAD.MOV.U32 R77, RZ, RZ, R36 ;  /* 0x000000ffff4d7224 */ /* 0x000fce00078e0024 */
.L_x_9521:
[----:B------:R-:W-:Y:S05]  /*1fb0*/  BSYNC B2 ;  /* 0x0000000000027941 */ /* 0x000fea0003800000 */
.L_x_9519:
        /* <DEDUP_REMOVED lines=16> */
.L_x_9525:
[----:B------:R-:W-:Y:S05]  /*20c0*/  BSYNC B3 ;  /* 0x0000000000037941 */ /* 0x000fea0003800000 */
.L_x_9524:
        /* <DEDUP_REMOVED lines=41> */
[----:B------:R-:W-:Y:S01]  /*2360*/  HFMA2.MMA R40, -RZ, RZ, 0, 0 ;  /* 0x00000000ff287435 */ /* 0x000fe200000001ff */
[----:B------:R-:W-:-:S10]  /*2370*/  LOP3.LUT R32, R41, UR33, R32, 0x96, !PT ;  /* 0x0000002129207c12 */ /* 0x000fd4000f8e9620 */
.L_x_9523:
[----:B------:R-:W-:Y:S05]  /*2380*/  BSYNC B2 ;  /* 0x0000000000027941 */ /* 0x000fea0003800000 */
.L_x_9522:
[----:B------:R-:W0:Y:S01]  /*2390*/  LDC R118, c[0x0][0x294] ;  /* 0x0000a500ff767b82 */ /* 0x000e220000000800 */
[----:B------:R-:W-:Y:S01]  /*23a0*/  I2FP.F32.U32 R34, R77 ;  /* 0x0000004d00227245 */ /* 0x000fe20000201000 */
[----:B------:R-:W-:Y:S01]  /*23b0*/  IMAD.MOV.U32 R128, RZ, RZ, 0x2f800000 ;  /* 0x2f800000ff807424 */ /* 0x000fe200078e00ff */
[----:B------:R-:W-:Y:S01]  /*23c0*/  LOP3.LUT R5, R5, 0xfffffffb, RZ, 0xc0, !PT ;  /* 0xfffffffb05057812 */ /* 0x000fe200078ec0ff */
[----:B------:R-:W-:Y:S01]  /*23d0*/  BSSY B2, `(.L_x_9526) ;  /* 0x0000017000027945 */ /* 0x000fe20003800000 */
[----:B------:R-:W-:Y:S01]  /*23e0*/  IADD3 R41, R40, 0x1, RZ ;  /* 0x0000000128297810 */ /* 0x000fe20007ffe0ff */
[----:B------:R-:W-:Y:S02]  /*23f0*/  FFMA.FTZ R34, R34, R128, 1.1641532182693481445e-10 ;  /* 0x2f00000022227423 */ /* 0x000fe40000010080 */
[----:B------:R-:W1:Y:S03]  /*2400*/  LDC R136, c[0x0][0x298] ;  /* 0x0000a600ff887b82 */ /* 0x000e660000000800 */
[----:B0-----:R-:W-:Y:S01]  /*2410*/  FSETP.GTU.FTZ.AND P1, PT, R34, R118, PT ;  /* 0x000000762200720b */ /* 0x001fe20003f3c000 */
[----:B-----5:R-:W-:-:S05]  /*2420*/  HADD2.F32 R34, -RZ, R68.H0_H0 ;  /* 0x20000044ff227230 */ /* 0x020fca0000004100 */
[----:B------:R-:W-:-:S04]  /*2430*/  FMUL.FTZ R34, R34, R127 ;  /* 0x0000007f22227220 */ /* 0x000fc80000410000 */
[----:B-1----:R-:W-:-:S03]  /*2440*/  FMUL.FTZ R34, R34, R136 ;  /* 0x0000008822227220 */ /* 0x002fc60000410000 */
[----:B------:R-:W-:Y:S02]  /*2450*/  @P1 LOP3.LUT R5, R5, 0x4, RZ, 0xfc, !PT ;  /* 0x0000000405051812 */ /* 0x000fe400078efcff */
[----:B------:R-:W-:Y:S01]  /*2460*/  FSEL R39, R34, RZ, !P1 ;  /* 0x000000ff22277208 */ /* 0x000fe20004800000 */
[----:B------:R-:W-:Y:S01]  /*2470*/  @P0 HADD2.F32 R34, -RZ, R64.H0_H0 ;  /* 0x20000040ff220230 */ /* 0x000fe20000004100 */
[----:B------:R-:W-:-:S04]  /*2480*/  ISETP.NE.AND P1, PT, R40, 0x1, PT ;  /* 0x000000012800780c */ /* 0x000fc80003f25270 */
[----:B------:R-:W-:-:S09]  /*2490*/  @P0 FADD.FTZ R39, R34, R39 ;  /* 0x0000002722270221 */ /* 0x000fd20000010000 */
        /* <DEDUP_REMOVED lines=9> */
.L_x_9527:
[----:B------:R-:W-:-:S07]  /*2530*/  MOV R34, R36 ;  /* 0x0000002400227202 */ /* 0x000fce0000000f00 */
.L_x_9528:
[----:B------:R-:W-:Y:S05]  /*2540*/  BSYNC B2 ;  /* 0x0000000000027941 */ /* 0x000fea0003800000 */
.L_x_9526:
        /* <DEDUP_REMOVED lines=16> */
.L_x_9532:
[----:B------:R-:W-:Y:S05]  /*2650*/  BSYNC B3 ;  /* 0x0000000000037941 */ /* 0x000fea0003800000 */
.L_x_9531:
        /* <DEDUP_REMOVED lines=44> */
.L_x_9530:
[----:B------:R-:W-:Y:S05]  /*2920*/  BSYNC B2 ;  /* 0x0000000000027941 */ /* 0x000fea0003800000 */
.L_x_9529:
[----:B------:R-:W-:Y:S01]  /*2930*/  I2FP.F32.U32 R34, R34 ;  /* 0x0000002200227245 */ /* 0x000fe20000201000 */
[----:B------:R-:W-:Y:S01]  /*2940*/  HADD2.F32 R68, -RZ, R68.H1_H1 ;  /* 0x30000044ff447230 */ /* 0x000fe20000004100 */
[----:B------:R-:W-:Y:S01]  /*2950*/  LOP3.LUT R5, R5, 0xfffffffd, RZ, 0xc0, !PT ;  /* 0xfffffffd05057812 */ /* 0x000fe200078ec0ff */
[----:B------:R-:W-:Y:S02]  /*2960*/  BSSY B2, `(.L_x_9533) ;  /* 0x0000015000027945 */ /* 0x000fe40003800000 */
[----:B------:R-:W-:Y:S01]  /*2970*/  FFMA.FTZ R34, R34, R128, 1.1641532182693481445e-10 ;  /* 0x2f00000022227423 */ /* 0x000fe20000010080 */
[----:B------:R-:W-:-:S04]  /*2980*/  FMUL.FTZ R68, R68, R127 ;  /* 0x0000007f44447220 */ /* 0x000fc80000410000 */
[----:B------:R-:W-:Y:S01]  /*2990*/  FSETP.GTU.FTZ.AND P1, PT, R34, R118, PT ;  /* 0x000000762200720b */ /* 0x000fe20003f3c000 */
[----:B------:R-:W-:Y:S01]  /*29a0*/  FMUL.FTZ R68, R68, R136 ;  /* 0x0000008844447220 */ /* 0x000fe20000410000 */
[----:B------:R-:W-:-:S04]  /*29b0*/  @P0 HADD2.F32 R34, -RZ, R64.H1_H1 ;  /* 0x30000040ff220230 */ /* 0x000fc80000004100 */
[----:B------:R-:W-:Y:S01]  /*29c0*/  FSEL R40, R68, RZ, !P1 ;  /* 0x000000ff44287208 */ /* 0x000fe20004800000 */
[----:B------:R-:W-:-:S04]  /*29d0*/  VIADD R68, R41, 0x1 ;  /* 0x0000000129447836 */ /* 0x000fc80000000000 */
[----:B------:R-:W-:Y:S02]  /*29e0*/  @P0 FADD.FTZ R40, R34, R40 ;  /* 0x0000002822280221 */ /* 0x000fe40000010000 */
[----:B------:R-:W-:Y:S02]  /*29f0*/  @P1 LOP3.LUT R5, R5, 0x2, RZ, 0xfc, !PT ;  /* 0x0000000205051812 */ /* 0x000fe400078efcff */
[----:B------:R-:W-:-:S13]  /*2a00*/  ISETP.NE.AND P1, PT, R41, 0x1, PT ;  /* 0x000000012900780c */ /* 0x000fda0003f25270 */
        /* <DEDUP_REMOVED lines=9> */
.L_x_9534:
[----:B------:R-:W-:-:S07]  /*2aa0*/  IMAD.MOV.U32 R34, RZ, RZ, R36 ;  /* 0x000000ffff227224 */ /* 0x000fce00078e0024 */
.L_x_9535:
[----:B------:R-:W-:Y:S05]  /*2ab0*/  BSYNC B2 ;  /* 0x0000000000027941 */ /* 0x000fea0003800000 */
.L_x_9533:
        /* <DEDUP_REMOVED lines=16> */
.L_x_9539:
[----:B------:R-:W-:Y:S05]  /*2bc0*/  BSYNC B3 ;  /* 0x0000000000037941 */ /* 0x000fea0003800000 */
.L_x_9538:
        /* <DEDUP_REMOVED lines=44> */
.L_x_9537:
[----:B------:R-:W-:Y:S05]  /*2e90*/  BSYNC B2 ;  /* 0x0000000000027941 */ /* 0x000fea0003800000 */
.L_x_9536:
[----:B------:R-:W-:Y:S01]  /*2ea0*/  I2FP.F32.U32 R34, R34 ;  /* 0x0000002200227245 */ /* 0x000fe20000201000 */
[----:B------:R-:W-:Y:S01]  /*2eb0*/  BSSY B2, `(.L_x_9540) ;  /* 0x0000015000027945 */ /* 0x000fe20003800000 */
[C---:B------:R-:W-:Y:S02]  /*2ec0*/  ISETP.NE.AND P2, PT, R68.reuse, 0x1, PT ;  /* 0x000000014400780c */ /* 0x040fe40003f45270 */
[----:B------:R-:W-:Y:S01]  /*2ed0*/  IADD3 R78, R68, 0x1, RZ ;  /* 0x00000001444e7810 */ /* 0x000fe20007ffe0ff */
[----:B------:R-:W-:-:S05]  /*2ee0*/  FFMA.FTZ R34, R34, R128, 1.1641532182693481445e-10 ;  /* 0x2f00000022227423 */ /* 0x000fca0000010080 */
[----:B------:R-:W-:Y:S01]  /*2ef0*/  FSETP.GTU.FTZ.AND P1, PT, R34, R118, PT ;  /* 0x000000762200720b */ /* 0x000fe20003f3c000 */
[----:B------:R-:W-:-:S05]  /*2f00*/  HADD2.F32 R34, -RZ, R69.H0_H0 ;  /* 0x20000045ff227230 */ /* 0x000fca0000004100 */
[----:B------:R-:W-:-:S04]  /*2f10*/  FMUL.FTZ R34, R34, R127 ;  /* 0x0000007f22227220 */ /* 0x000fc80000410000 */
[----:B------:R-:W-:-:S05]  /*2f20*/  FMUL.FTZ R34, R34, R136 ;  /* 0x0000008822227220 */ /* 0x000fca0000410000 */
[----:B------:R-:W-:Y:S01]  /*2f30*/  FSEL R41, R34, RZ, !P1 ;  /* 0x000000ff22297208 */ /* 0x000fe20004800000 */
[----:B------:R-:W-:-:S05]  /*2f40*/  @P0 HADD2.F32 R34, -RZ, R65.H0_H0 ;  /* 0x20000041ff220230 */ /* 0x000fca0000004100 */
        /* <DEDUP_REMOVED lines=10> */
.L_x_9541:
[----:B------:R-:W-:-:S07]  /*2ff0*/  MOV R34, R36 ;  /* 0x0000002400227202 */ /* 0x000fce0000000f00 */
.L_x_9542:
[----:B------:R-:W-:Y:S05]  /*3000*/  BSYNC B2 ;  /* 0x0000000000027941 */ /* 0x000fea0003800000 */
.L_x_9540:
        /* <DEDUP_REMOVED lines=16> */
.L_x_9546:
[----:B------:R-:W-:Y:S05]  /*3110*/  BSYNC B3 ;  /* 0x0000000000037941 */ /* 0x000fea0003800000 */
.L_x_9545:
        /* <DEDUP_REMOVED lines=44> */
.L_x_9544:
[----:B------:R-:W-:Y:S05]  /*33e0*/  BSYNC B2 ;  /* 0x0000000000027941 */ /* 0x000fea0003800000 */
.L_x_9543:
[----:B------:R-:W-:Y:S01]  /*33f0*/  I2FP.F32.U32 R34, R34 ;  /* 0x0000002200227245 */ /* 0x000fe20000201000 */
[----:B------:R-:W-:Y:S01]  /*3400*/  HADD2.F32 R69, -RZ, R69.H1_H1 ;  /* 0x30000045ff457230 */ /* 0x000fe20000004100 */
[C---:B------:R-:W-:Y:S01]  /*3410*/  ISETP.NE.AND P3, PT, R78.reuse, 0x1, PT ;  /* 0x000000014e00780c */ /* 0x040fe20003f65270 */
[----:B------:R-:W-:Y:S01]  /*3420*/  BSSY B2, `(.L_x_9547) ;  /* 0x0000013000027945 */ /* 0x000fe20003800000 */
[----:B------:R-:W-:Y:S02]  /*3430*/  VIADD R68, R78, 0x1 ;  /* 0x000000014e447836 */ /* 0x000fe40000000000 */
[----:B------:R-:W-:Y:S01]  /*3440*/  FFMA.FTZ R34, R34, R128, 1.1641532182693481445e-10 ;  /* 0x2f00000022227423 */ /* 0x000fe20000010080 */
[----:B------:R-:W-:-:S04]  /*3450*/  FMUL.FTZ R69, R69, R127 ;  /* 0x0000007f45457220 */ /* 0x000fc80000410000 */
[----:B------:R-:W-:Y:S01]  /*3460*/  FMUL.FTZ R69, R69, R136 ;  /* 0x0000008845457220 */ /* 0x000fe20000410000 */
[----:B------:R-:W-:Y:S01]  /*3470*/  FSETP.GTU.FTZ.AND P2, PT, R34, R118, PT ;  /* 0x000000762200720b */ /* 0x000fe20003f5c000 */
[----:B------:R-:W-:-:S03]  /*3480*/  @P0 HADD2.F32 R34, -RZ, R65.H1_H1 ;  /* 0x30000041ff220230 */ /* 0x000fc60000004100 */
        /* <DEDUP_REMOVED lines=11> */
.L_x_9548:
[----:B------:R-:W-:-:S07]  /*3540*/  IMAD.MOV.U32 R34, RZ, RZ, R36 ;  /* 0x000000ffff227224 */ /* 0x000fce00078e0024 */
.L_x_9549:
[----:B------:R-:W-:Y:S05]  /*3550*/  BSYNC B2 ;  /* 0x0000000000027941 */ /* 0x000fea0003800000 */
.L_x_9547:
        /* <DEDUP_REMOVED lines=16> */
.L_x_9553:
[----:B------:R-:W-:Y:S05]  /*3660*/  BSYNC B3 ;  /* 0x0000000000037941 */ /* 0x000fea0003800000 */
.L_x_9552:
        /* <DEDUP_REMOVED lines=44> */
.L_x_9551:
[----:B------:R-:W-:Y:S05]  /*3930*/  BSYNC B2 ;  /* 0x0000000000027941 */ /* 0x000fea0003800000 */
.L_x_9550:
        /* <DEDUP_REMOVED lines=21> */
.L_x_9555:
[----:B------:R-:W-:-:S07]  /*3a90*/  MOV R34, R36 ;  /* 0x0000002400227202 */ /* 0x000fce0000000f00 */
.L_x_9556:
[----:B------:R-:W-:Y:S05]  /*3aa0*/  BSYNC B2 ;  /* 0x0000000000027941 */ /* 0x000fea0003800000 */
.L_x_9554:
        /* <DEDUP_REMOVED lines=16> */
.L_x_9560:
[----:B------:R-:W-:Y:S05]  /*3bb0*/  BSYNC B3 ;  /* 0x0000000000037941 */ /* 0x000fea0003800000 */
.L_x_9559:
        /* <DEDUP_REMOVED lines=44> */
.L_x_9558:
[----:B------:R-:W-:Y:S05]  /*3e80*/  BSYNC B2 ;  /* 0x0000000000027941 */ /* 0x000fea0003800000 */
.L_x_9557:
        /* <DEDUP_REMOVED lines=21> */
.L_x_9562:
[----:B------:R-:W-:-:S07]  /*3fe0*/  IMAD.MOV.U32 R34, RZ, RZ, R36 ;  /* 0x000000ffff227224 */ /* 0x000fce00078e0024 */
.L_x_9563:
[----:B------:R-:W-:Y:S05]  /*3ff0*/  BSYNC B2 ;  /* 0x0000000000027941 */ /* 0x000fea0003800000 */
.L_x_9561:
        /* <DEDUP_REMOVED lines=16> */
.L_x_9567:
[----:B------:R-:W-:Y:S05]  /*4100*/  BSYNC B3 ;  /* 0x0000000000037941 */ /* 0x000fea0003800000 */
.L_x_9566:
        /* <DEDUP_REMOVED lines=44> */
.L_x_9565:
[----:B------:R-:W-:Y:S05]  /*43d0*/  BSYNC B2 ;  /* 0x0000000000027941 */ /* 0x000fea0003800000 */
.L_x_9564:
[----:B------:R-:W-:Y:S01]  /*43e0*/  I2FP.F32.U32 R34, R34 ;  /* 0x0000002200227245 */ /* 0x000fe20000201000 */
[----:B------:R-:W-:Y:S01]  /*43f0*/  BSSY B2, `(.L_x_9568) ;  /* 0x0000015000027945 */ /* 0x000fe20003800000 */
[----:B------:R-:W-:-:S03]  /*4400*/  ISETP.NE.AND P6, PT, R68, 0x1, PT ;  /* 0x000000014400780c */ /* 0x000fc60003fc5270 */
        /* <DEDUP_REMOVED lines=18> */
.L_x_9569:
[----:B------:R-:W-:-:S07]  /*4530*/  MOV R70, R36 ;  /* 0x0000002400467202 */ /* 0x000fce0000000f00 */
.L_x_9570:
[----:B------:R-:W-:Y:S05]  /*4540*/  BSYNC B2 ;  /* 0x0000000000027941 */ /* 0x000fea0003800000 */
.L_x_9568:
        /* <DEDUP_REMOVED lines=19> */
.L_x_9574:
[----:B------:R-:W-:Y:S05]  /*4680*/  BSYNC B3 ;  /* 0x0000000000037941 */ /* 0x000fea0003800000 */
.L_x_9573:
        /* <DEDUP_REMOVED lines=44> */
.L_x_9572:
[----:B------:R-:W-:Y:S05]  /*4950*/  BSYNC B2 ;  /* 0x0000000000027941 */ /* 0x000fea0003800000 */
.L_x_9571:
[----:B------:R-:W-:Y:S01]  /*4960*/  I2FP.F32.U32 R68, R70 ;  /* 0x0000004600447245 */ /* 0x000fe20000201000 */
[----:B------:R-:W-:Y:S01]  /*4970*/  HADD2.F32 R71, -RZ, R71.H1_H1 ;  /* 0x30000047ff477230 */ /* 0x000fe20000004100 */
[----:B------:R-:W-:Y:S02]  /*4980*/  F2FP.F16.F32.PACK_AB R70, R97, R78 ;  /* 0x0000004e6146723e */ /* 0x000fe400000000ff */
[----:B------:R-:W-:Y:S01]  /*4990*/  F2FP.F16.F32.PACK_AB R69, R77, R41 ;  /* 0x000000294d45723e */ /* 0x000fe200000000ff */
[----:B------:R-:W-:Y:S01]  /*49a0*/  FFMA.FTZ R68, R68, R128, 1.1641532182693481445e-10 ;  /* 0x2f00000044447423 */ /* 0x000fe20000010080 */
[----:B------:R-:W-:Y:S01]  /*49b0*/  FMUL.FTZ R71, R71, R127 ;  /* 0x0000007f47477220 */ /* 0x000fe20000410000 */
[----:B------:R-:W-:-:S03]  /*49c0*/  VIADD R128, R37, 0x20 ;  /* 0x0000002025807836 */ /* 0x000fc60000000000 */
[----:B------:R-:W-:Y:S01]  /*49d0*/  FMUL.FTZ R71, R71, R136 ;  /* 0x0000008847477220 */ /* 0x000fe20000410000 */
[----:B------:R-:W-:Y:S01]  /*49e0*/  FSETP.GTU.FTZ.AND P6, PT, R68, R118, PT ;  /* 0x000000764400720b */ /* 0x000fe20003fdc000 */
[----:B------:R-:W-:-:S03]  /*49f0*/  @P0 HADD2.F32 R68, -RZ, R67.H1_H1 ;  /* 0x30000043ff440230 */ /* 0x000fc60000004100 */
[----:B------:R-:W-:-:S05]  /*4a00*/  FSEL R118, R71, RZ, !P6 ;  /* 0x000000ff47767208 */ /* 0x000fca0007000000 */
[----:B------:R-:W-:Y:S01]  /*4a10*/  @P0 FADD.FTZ R118, R68, R118 ;  /* 0x0000007644760221 */ /* 0x000fe20000010000 */
[C---:B------:R-:W-:Y:S02]  /*4a20*/  LEA R130, P0, R37.reuse, UR12, 0x4 ;  /* 0x0000000c25827c11 */ /* 0x040fe4000f8020ff */
[----:B------:R-:W-:Y:S02]  /*4a30*/  F2FP.F16.F32.PACK_AB R68, R40, R39 ;  /* 0x000000272844723e */ /* 0x000fe400000000ff */
[----:B------:R-:W-:Y:S02]  /*4a40*/  LEA.HI.X R131, R37, UR13, RZ, 0x4, P0 ;  /* 0x0000000d25837c11 */ /* 0x000fe400080f24ff */
[----:B------:R-:W-:Y:S02]  /*4a50*/  F2FP.F16.F32.PACK_AB R71, R118, R98 ;  /* 0x000000627647723e */ /* 0x000fe400000000ff */
        /* <DEDUP_REMOVED lines=22> */
.L_x_9518:
[----:B------:R-:W-:Y:S05]  /*4bc0*/  BSYNC B1 ;  /* 0x0000000000017941 */ /* 0x000fea0003800000 */
.L_x_9517:
        /* <DEDUP_REMOVED lines=23> */
.L_x_9578:
[----:B------:R-:W-:-:S07]  /*4d40*/  MOV R44, R36 ;  /* 0x00000024002c7202 */ /* 0x000fce0000000f00 */
.L_x_9579:
[----:B------:R-:W-:Y:S05]  /*4d50*/  BSYNC B2 ;  /* 0x0000000000027941 */ /* 0x000fea0003800000 */
.L_x_9577:
        /* <DEDUP_REMOVED lines=16> */
.L_x_9583:
[----:B------:R-:W-:Y:S05]  /*4e60*/  BSYNC B3 ;  /* 0x0000000000037941 */ /* 0x000fea0003800000 */
.L_x_9582:
        /* <DEDUP_REMOVED lines=44> */
.L_x_9581:
[----:B------:R-:W-:Y:S05]  /*5130*/  BSYNC B2 ;  /* 0x0000000000027941 */ /* 0x000fea0003800000 */
.L_x_9580:
        /* <DEDUP_REMOVED lines=26> */
.L_x_9585:
[----:B------:R-:W-:-:S07]  /*52e0*/  MOV R34, R36 ;  /* 0x0000002400227202 */ /* 0x000fce0000000f00 */
.L_x_9586:
[----:B------:R-:W-:Y:S05]  /*52f0*/  BSYNC B2 ;  /* 0x0000000000027941 */ /* 0x000fea0003800000 */
.L_x_9584:
        /* <DEDUP_REMOVED lines=16> */
.L_x_9590:
[----:B------:R-:W-:Y:S05]  /*5400*/  BSYNC B3 ;  /* 0x0000000000037941 */ /* 0x000fea0003800000 */
.L_x_9589:
        /* <DEDUP_REMOVED lines=44> */
.L_x_9588:
[----:B------:R-:W-:Y:S05]  /*56d0*/  BSYNC B2 ;  /* 0x0000000000027941 */ /* 0x000fea0003800000 */
.L_x_9587:
        /* <DEDUP_REMOVED lines=23> */
.L_x_9592:
[----:B------:R-:W-:-:S07]  /*5850*/  IMAD.MOV.U32 R34, RZ, RZ, R36 ;  /* 0x000000ffff227224 */ /* 0x000fce00078e0024 */
.L_x_9593:
[----:B------:R-:W-:Y:S05]  /*5860*/  BSYNC B2 ;  /* 0x0000000000027941 */ /* 0x000fea0003800000 */
.L_x_9591:
        /* <DEDUP_REMOVED lines=16> */
.L_x_9597:
[----:B------:R-:W-:Y:S05]  /*5970*/  BSYNC B3 ;  /* 0x0000000000037941 */ /* 0x000fea0003800000 */
.L_x_9596:
        /* <DEDUP_REMOVED lines=44> */
.L_x_9595:
[----:B------:R-:W-:Y:S05]  /*5c40*/  BSYNC B2 ;  /* 0x0000000000027941 */ /* 0x000fea0003800000 */
.L_x_9594:
        /* <DEDUP_REMOVED lines=21> */
.L_x_9599:
[----:B------:R-:W-:-:S07]  /*5da0*/  MOV R34, R36 ;  /* 0x0000002400227202 */ /* 0x000fce0000000f00 */
.L_x_9600:
[----:B------:R-:W-:Y:S05]  /*5db0*/  BSYNC B2 ;  /* 0x0000000000027941 */ /* 0x000fea0003800000 */
.L_x_9598:
        /* <DEDUP_REMOVED lines=16> */
.L_x_9604:
[----:B------:R-:W-:Y:S05]  /*5ec0*/  BSYNC B3 ;  /* 0x0000000000037941 */ /* 0x000fea0003800000 */
.L_x_9603:
        /* <DEDUP_REMOVED lines=44> */
.L_x_9602:
[----:B------:R-:W-:Y:S05]  /*6190*/  BSYNC B2 ;  /* 0x0000000000027941 */ /* 0x000fea0003800000 */
.L_x_9601:
        /* <DEDUP_REMOVED lines=21> */
.L_x_9606:
[----:B------:R-:W-:-:S07]  /*62f0*/  IMAD.MOV.U32 R34, RZ, RZ, R36 ;  /* 0x000000ffff227224 */ /* 0x000fce00078e0024 */
.L_x_9607:
[----:B------:R-:W-:Y:S05]  /*6300*/  BSYNC B2 ;  /* 0x0000000000027941 */ /* 0x000fea0003800000 */
.L_x_9605:
        /* <DEDUP_REMOVED lines=16> */
.L_x_9611:
[----:B------:R-:W-:Y:S05]  /*6410*/  BSYNC B3 ;  /* 0x0000000000037941 */ /* 0x000fea0003800000 */
.L_x_9610:
        /* <DEDUP_REMOVED lines=44> */
.L_x_9609:
[----:B------:R-:W-:Y:S05]  /*66e0*/  BSYNC B2 ;  /* 0x0000000000027941 */ /* 0x000fea0003800000 */
.L_x_9608:
        /* <DEDUP_REMOVED lines=21> */
.L_x_9613:
[----:B------:R-:W-:-:S07]  /*6840*/  MOV R34, R36 ;  /* 0x0000002400227202 */ /* 0x000fce0000000f00 */
.L_x_9614:
[----:B------:R-:W-:Y:S05]  /*6850*/  BSYNC B2 ;  /* 0x0000000000027941 */ /* 0x000fea0003800000 */
.L_x_9612:
        /* <DEDUP_REMOVED lines=16> */
.L_x_9618:
[----:B------:R-:W-:Y:S05]  /*6960*/  BSYNC B3 ;  /* 0x0000000000037941 */ /* 0x000fea0003800000 */
.L_x_9617:
        /* <DEDUP_REMOVED lines=44> */
.L_x_9616:
[----:B------:R-:W-:Y:S05]  /*6c30*/  BSYNC B2 ;  /* 0x0000000000027941 */ /* 0x000fea0003800000 */
.L_x_9615:
        /* <DEDUP_REMOVED lines=21> */
.L_x_9620:
[----:B------:R-:W-:-:S07]  /*6d90*/  IMAD.MOV.U32 R34, RZ, RZ, R36 ;  /* 0x000000ffff227224 */ /* 0x000fce00078e0024 */
.L_x_9621:
[----:B------:R-:W-:Y:S05]  /*6da0*/  BSYNC B2 ;  /* 0x0000000000027941 */ /* 0x000fea0003800000 */
.L_x_9619:
        /* <DEDUP_REMOVED lines=16> */
.L_x_9625:
[----:B------:R-:W-:Y:S05]  /*6eb0*/  BSYNC B3 ;  /* 0x0000000000037941 */ /* 0x000fea0003800000 */
.L_x_9624:
        /* <DEDUP_REMOVED lines=44> */
.L_x_9623:
[----:B------:R-:W-:Y:S05]  /*7180*/  BSYNC B2 ;  /* 0x0000000000027941 */ /* 0x000fea0003800000 */
.L_x_9622:
        /* <DEDUP_REMOVED lines=21> */
.L_x_9627:
[----:B------:R-:W-:-:S07]  /*72e0*/  MOV R70, R36 ;  /* 0x0000002400467202 */ /* 0x000fce0000000f00 */
.L_x_9628:
[----:B------:R-:W-:Y:S05]  /*72f0*/  BSYNC B2 ;  /* 0x0000000000027941 */ /* 0x000fea0003800000 */
.L_x_9626:
        /* <DEDUP_REMOVED lines=19> */
.L_x_9632:
[----:B------:R-:W-:Y:S05]  /*7430*/  BSYNC B3 ;  /* 0x0000000000037941 */ /* 0x000fea0003800000 */
.L_x_9631:
        /* <DEDUP_REMOVED lines=44> */
.L_x_9630:
[----:B------:R-:W-:Y:S05]  /*7700*/  BSYNC B2 ;  /* 0x0000000000027941 */ /* 0x000fea0003800000 */
.L_x_9629:
[----:B------:R-:W-:Y:S01]  /*7710*/  I2FP.F32.U32 R68, R70 ;  /* 0x0000004600447245 */ /* 0x000fe20000201000 */
[----:B------:R-:W-:Y:S01]  /*7720*/  HADD2.F32 R71, -RZ, R71.H1_H1 ;  /* 0x30000047ff477230 */ /* 0x000fe20000004100 */
[----:B------:R-:W-:Y:S02]  /*7730*/  F2FP.F16.F32.PACK_AB R70, R99, R80 ;  /* 0x000000506346723e */ /* 0x000fe400000000ff */
[----:B------:R-:W-:Y:S01]  /*7740*/  F2FP.F16.F32.PACK_AB R69, R79, R44 ;  /* 0x0000002c4f45723e */ /* 0x000fe200000000ff */
[----:B------:R-:W-:Y:S01]  /*7750*/  FFMA.FTZ R68, R68, R136, 1.1641532182693481445e-10 ;  /* 0x2f00000044447423 */ /* 0x000fe20000010088 */
[----:B------:R-:W-:-:S04]  /*7760*/  FMUL.FTZ R71, R71, R127 ;  /* 0x0000007f47477220 */ /* 0x000fc80000410000 */
        /* <DEDUP_REMOVED lines=29> */
[C---:B------:R-:W-:Y:S01]  /*7940*/  LEA.HI.X R69, R128.reuse, UR15, RZ, 0x3, P0 ;  /* 0x0000000f80457c11 */ /* 0x040fe200080f1cff */
[----:B------:R-:W-:-:S04]  /*7950*/  VIADD R128, R128, 0x20 ;  /* 0x0000002080807836 */ /* 0x000fc80000000000 */
[----:B------:R1:W-:Y:S04]  /*7960*/  STG.E.64 desc[UR4][R68.64], R70 ;  /* 0x0000004644007986 */ /* 0x0003e8000c101b04 */
.L_x_9576:
[----:B------:R-:W-:Y:S05]  /*7970*/  BSYNC B1 ;  /* 0x0000000000017941 */ /* 0x000fea0003800000 */
.L_x_9575:
        /* <DEDUP_REMOVED lines=23> */
.L_x_9636:
[----:B------:R-:W-:-:S07]  /*7af0*/  MOV R45, R36 ;  /* 0x00000024002d7202 */ /* 0x000fce0000000f00 */
.L_x_9637:
[----:B------:R-:W-:Y:S05]  /*7b00*/  BSYNC B2 ;  /* 0x0000000000027941 */ /* 0x000fea0003800000 */
.L_x_9635:
        /* <DEDUP_REMOVED lines=16> */
.L_x_9641:
[----:B------:R-:W-:Y:S05]  /*7c10*/  BSYNC B3 ;  /* 0x0000000000037941 */ /* 0x000fea0003800000 */
.L_x_9640:
        /* <DEDUP_REMOVED lines=44> */
.L_x_9639:
[----:B------:R-:W-:Y:S05]  /*7ee0*/  BSYNC B2 ;  /* 0x0000000000027941 */ /* 0x000fea0003800000 */
.L_x_9638:
        /* <DEDUP_REMOVED lines=26> */
.L_x_9643:
[----:B------:R-:W-:-:S07]  /*8090*/  MOV R34, R36 ;  /* 0x0000002400227202 */ /* 0x000fce0000000f00 */
.L_x_9644:
[----:B------:R-:W-:Y:S05]  /*80a0*/  BSYNC B2 ;  /* 0x0000000000027941 */ /* 0x000fea0003800000 */
.L_x_9642:
        /* <DEDUP_REMOVED lines=16> */
.L_x_9648:
[----:B------:R-:W-:Y:S05]  /*81b0*/  BSYNC B3 ;  /* 0x0000000000037941 */ /* 0x000fea0003800000 */
.L_x_9647:
        /* <DEDUP_REMOVED lines=44> */
.L_x_9646:
[----:B------:R-:W-:Y:S05]  /*8480*/  BSYNC B2 ;  /* 0x0000000000027941 */ /* 0x000fea0003800000 */
.L_x_9645:
        /* <DEDUP_REMOVED lines=23> */
.L_x_9650:
[----:B------:R-:W-:-:S07]  /*8600*/  IMAD.MOV.U32 R34, RZ, RZ, R36 ;  /* 0x000000ffff227224 */ /* 0x000fce00078e0024 */
.L_x_9651:
[----:B------:R-:W-:Y:S05]  /*8610*/  BSYNC B2 ;  /* 0x0000000000027941 */ /* 0x000fea0003800000 */
.L_x_9649:
        /* <DEDUP_REMOVED lines=16> */
.L_x_9655:
[----:B------:R-:W-:Y:S05]  /*8720*/  BSYNC B3 ;  /* 0x0000000000037941 */ /* 0x000fea0003800000 */
.L_x_9654:
        /* <DEDUP_REMOVED lines=44> */
.L_x_9653:
[----:B------:R-:W-:Y:S05]  /*89f0*/  BSYNC B2 ;  /* 0x0000000000027941 */ /* 0x000fea0003800000 */
.L_x_9652:
        /* <DEDUP_REMOVED lines=21> */
.L_x_9657:
[----:B------:R-:W-:-:S07]  /*8b50*/  MOV R34, R36 ;  /* 0x0000002400227202 */ /* 0x000fce0000000f00 */
.L_x_9658:
[----:B------:R-:W-:Y:S05]  /*8b60*/  BSYNC B2 ;  /* 0x0000000000027941 */ /* 0x000fea0003800000 */
.L_x_9656:
        /* <DEDUP_REMOVED lines=16> */
.L_x_9662:
[----:B------:R-:W-:Y:S05]  /*8c70*/  BSYNC B3 ;  /* 0x0000000000037941 */ /* 0x000fea0003800000 */
.L_x_9661:
        /* <DEDUP_REMOVED lines=44> */
.L_x_9660:
[----:B------:R-:W-:Y:S05]  /*8f40*/  BSYNC B2 ;  /* 0x0000000000027941 */ /* 0x000fea0003800000 */
.L_x_9659:
        /* <DEDUP_REMOVED lines=21> */
.L_x_9664:
[----:B------:R-:W-:-:S07]  /*90a0*/  IMAD.MOV.U32 R34, RZ, RZ, R36 ;  /* 0x000000ffff227224 */ /* 0x000fce00078e0024 */
.L_x_9665:
[----:B------:R-:W-:Y:S05]  /*90b0*/  BSYNC B2 ;  /* 0x0000000000027941 */ /* 0x000fea0003800000 */
.L_x_9663:
        /* <DEDUP_REMOVED lines=16> */
.L_x_9669:
[----:B------:R-:W-:Y:S05]  /*91c0*/  BSYNC B3 ;  /* 0x0000000000037941 */ /* 0x000fea0003800000 */
.L_x_9668:
        /* <DEDUP_REMOVED lines=44> */
.L_x_9667:
[----:B------:R-:W-:Y:S05]  /*9490*/  BSYNC B2 ;  /* 0x0000000000027941 */ /* 0x000fea0003800000 */
.L_x_9666:
        /* <DEDUP_REMOVED lines=21> */
.L_x_9671:
[----:B------:R-:W-:-:S07]  /*95f0*/  MOV R34, R36 ;  /* 0x0000002400227202 */ /* 0x000fce0000000f00 */
.L_x_9672:
[----:B------:R-:W-:Y:S05]  /*9600*/  BSYNC B2 ;  /* 0x0000000000027941 */ /* 0x000fea0003800000 */
.L_x_9670:
        /* <DEDUP_REMOVED lines=16> */
.L_x_9676:
[----:B------:R-:W-:Y:S05]  /*9710*/  BSYNC B3 ;  /* 0x0000000000037941 */ /* 0x000fea0003800000 */
.L_x_9675:
        /* <DEDUP_REMOVED lines=44> */
.L_x_9674:
[----:B------:R-:W-:Y:S05]  /*99e0*/  BSYNC B2 ;  /* 0x0000000000027941 */ /* 0x000fea0003800000 */
.L_x_9673:
        /* <DEDUP_REMOVED lines=21> */
.L_x_9678:
[----:B------:R-:W-:-:S07]  /*9b40*/  IMAD.MOV.U32 R34, RZ, RZ, R36 ;  /* 0x000000ffff227224 */ /* 0x000fce00078e0024 */
.L_x_9679:
[----:B------:R-:W-:Y:S05]  /*9b50*/  BSYNC B2 ;  /* 0x0000000000027941 */ /* 0x000fea0003800000 */
.L_x_9677:
        /* <DEDUP_REMOVED lines=16> */
.L_x_9683:
[----:B------:R-:W-:Y:S05]  /*9c60*/  BSYNC B3 ;  /* 0x0000000000037941 */ /* 0x000fea0003800000 */
.L_x_9682:
        /* <DEDUP_REMOVED lines=44> */
.L_x_9681:
[----:B------:R-:W-:Y:S05]  /*9f30*/  BSYNC B2 ;  /* 0x0000000000027941 */ /* 0x000fea0003800000 */
.L_x_9680:
        /* <DEDUP_REMOVED lines=21> */
.L_x_9685:
[----:B------:R-:W-:-:S07]  /*a090*/  MOV R70, R36 ;  /* 0x0000002400467202 */ /* 0x000fce0000000f00 */
.L_x_9686:
[----:B------:R-:W-:Y:S05]  /*a0a0*/  BSYNC B2 ;  /* 0x0000000000027941 */ /* 0x000fea0003800000 */
.L_x_9684:
        /* <DEDUP_REMOVED lines=19> */
.L_x_9690:
[----:B------:R-:W-:Y:S05]  /*a1e0*/  BSYNC B3 ;  /* 0x0000000000037941 */ /* 0x000fea0003800000 */
.L_x_9689:
        /* <DEDUP_REMOVED lines=44> */
.L_x_9688:
[----:B------:R-:W-:Y:S05]  /*a4b0*/  BSYNC B2 ;  /* 0x0000000000027941 */ /* 0x000fea0003800000 */
.L_x_9687:
        /* <DEDUP_REMOVED lines=11> */
[----:B------:R-:W-:Y:S02]  /*a570*/  LEA R130, P0, R128, UR12, 0x4 ;  /* 0x0000000c80827c11 */ /* 0x000fe4000f8020ff */
        /* <DEDUP_REMOVED lines=26> */
.L_x_9634:
[----:B------:R-:W-:Y:S05]  /*a720*/  BSYNC B1 ;  /* 0x0000000000017941 */ /* 0x000fea0003800000 */
.L_x_9633:
        /* <DEDUP_REMOVED lines=23> */
.L_x_9694:
[----:B------:R-:W-:-:S07]  /*a8a0*/  MOV R50, R36 ;  /* 0x0000002400327202 */ /* 0x000fce0000000f00 */
.L_x_9695:
[----:B------:R-:W-:Y:S05]  /*a8b0*/  BSYNC B2 ;  /* 0x0000000000027941 */ /* 0x000fea0003800000 */
.L_x_9693:
        /* <DEDUP_REMOVED lines=16> */
.L_x_9699:
[----:B------:R-:W-:Y:S05]  /*a9c0*/  BSYNC B3 ;  /* 0x0000000000037941 */ /* 0x000fea0003800000 */
.L_x_9698:
        /* <DEDUP_REMOVED lines=44> */
.L_x_9697:
[----:B------:R-:W-:Y:S05]  /*ac90*/  BSYNC B2 ;  /* 0x0000000000027941 */ /* 0x000fea0003800000 */
.L_x_9696:
        /* <DEDUP_REMOVED lines=26> */
.L_x_9701:
[----:B------:R-:W-:-:S07]  /*ae40*/  MOV R34, R36 ;  /* 0x0000002400227202 */ /* 0x000fce0000000f00 */
.L_x_9702:
[----:B------:R-:W-:Y:S05]  /*ae50*/  BSYNC B2 ;  /* 0x0000000000027941 */ /* 0x000fea0003800000 */
.L_x_9700:
        /* <DEDUP_REMOVED lines=16> */
.L_x_9706:
[----:B------:R-:W-:Y:S05]  /*af60*/  BSYNC B3 ;  /* 0x0000000000037941 */ /* 0x000fea0003800000 */
.L_x_9705:
        /* <DEDUP_REMOVED lines=44> */
.L_x_9704:
[----:B------:R-:W-:Y:S05]  /*b230*/  BSYNC B2 ;  /* 0x0000000000027941 */ /* 0x000fea0003800000 */
.L_x_9703:
        /* <DEDUP_REMOVED lines=23> */
.L_x_9708:
[----:B------:R-:W-:-:S07]  /*b3b0*/  IMAD.MOV.U32 R34, RZ, RZ, R36 ;  /* 0x000000ffff227224 */ /* 0x000fce00078e0024 */
.L_x_9709:
[----:B------:R-:W-:Y:S05]  /*b3c0*/  BSYNC B2 ;  /* 0x0000000000027941 */ /* 0x000fea0003800000 */
.L_x_9707:
        /* <DEDUP_REMOVED lines=16> */
.L_x_9713:
[----:B------:R-:W-:Y:S05]  /*b4d0*/  BSYNC B3 ;  /* 0x0000000000037941 */ /* 0x000fea0003800000 */
.L_x_9712:
        /* <DEDUP_REMOVED lines=44> */
.L_x_9711:
[----:B------:R-:W-:Y:S05]  /*b7a0*/  BSYNC B2 ;  /* 0x0000000000027941 */ /* 0x000fea0003800000 */
.L_x_9710:
        /* <DEDUP_REMOVED lines=21> */
.L_x_9715:
[----:B------:R-:W-:-:S07]  /*b900*/  MOV R34, R36 ;  /* 0x0000002400227202 */ /* 0x000fce0000000f00 */
.L_x_9716:
[----:B------:R-:W-:Y:S05]  /*b910*/  BSYNC B2 ;  /* 0x0000000000027941 */ /* 0x000fea0003800000 */
.L_x_9714:
        /* <DEDUP_REMOVED lines=16> */
.L_x_9720:
[----:B------:R-:W-:Y:S05]  /*ba20*/  BSYNC B3 ;  /* 0x0000000000037941 */ /* 0x000fea0003800000 */
.L_x_9719:
        /* <DEDUP_REMOVED lines=44> */
.L_x_9718:
[----:B------:R-:W-:Y:S05]  /*bcf0*/  BSYNC B2 ;  /* 0x0000000000027941 */ /* 0x000fea0003800000 */
.L_x_9717:
        /* <DEDUP_REMOVED lines=21> */
.L_x_9722:
[----:B------:R-:W-:-:S07]  /*be50*/  IMAD.MOV.U32 R34, RZ, RZ, R36 ;  /* 0x000000ffff227224 */ /* 0x000fce00078e0024 */
.L_x_9723:
[----:B------:R-:W-:Y:S05]  /*be60*/  BSYNC B2 ;  /* 0x0000000000027941 */ /* 0x000fea0003800000 */
.L_x_9721:
        /* <DEDUP_REMOVED lines=16> */
.L_x_9727:
[----:B------:R-:W-:Y:S05]  /*bf70*/  BSYNC B3 ;  /* 0x0000000000037941 */ /* 0x000fea0003800000 */
.L_x_9726:
        /* <DEDUP_REMOVED lines=44> */
.L_x_9725:
[----:B------:R-:W-:Y:S05]  /*c240*/  BSYNC B2 ;  /* 0x0000000000027941 */ /* 0x000fea0003800000 */
.L_x_9724:
        /* <DEDUP_REMOVED lines=21> */
.L_x_9729:
[----:B------:R-:W-:-:S07]  /*c3a0*/  MOV R34, R36 ;  /* 0x0000002400227202 */ /* 0x000fce0000000f00 */
.L_x_9730:
[----:B------:R-:W-:Y:S05]  /*c3b0*/  BSYNC B2 ;  /* 0x0000000000027941 */ /* 0x000fea0003800000 */
.L_x_9728:
        /* <DEDUP_REMOVED lines=16> */
.L_x_9734:
[----:B------:R-:W-:Y:S05]  /*c4c0*/  BSYNC B3 ;  /* 0x0000000000037941 */ /* 0x000fea0003800000 */
.L_x_9733:
        /* <DEDUP_REMOVED lines=44> */
.L_x_9732:
[----:B------:R-:W-:Y:S05]  /*c790*/  BSYNC B2 ;  /* 0x0000000000027941 */ /* 0x000fea0003800000 */
.L_x_9731:
        /* <DEDUP_REMOVED lines=21> */
.L_x_9736:
[----:B------:R-:W-:-:S07]  /*c8f0*/  IMAD.MOV.U32 R34, RZ, RZ, R36 ;  /* 0x000000ffff227224 */ /* 0x000fce00078e0024 */
.L_x_9737:
[----:B------:R-:W-:Y:S05]  /*c900*/  BSYNC B2 ;  /* 0x0000000000027941 */ /* 0x000fea0003800000 */
.L_x_9735:
        /* <DEDUP_REMOVED lines=16> */
.L_x_9741:
[----:B------:R-:W-:Y:S05]  /*ca10*/  BSYNC B3 ;  /* 0x0000000000037941 */ /* 0x000fea0003800000 */
.L_x_9740:
        /* <DEDUP_REMOVED lines=44> */
.L_x_9739:
[----:B------:R-:W-:Y:S05]  /*cce0*/  BSYNC B2 ;  /* 0x0000000000027941 */ /* 0x000fea0003800000 */
.L_x_9738:
        /* <DEDUP_REMOVED lines=21> */
.L_x_9743:
[----:B------:R-:W-:-:S07]  /*ce40*/  MOV R70, R36 ;  /* 0x0000002400467202 */ /* 0x000fce0000000f00 */
.L_x_9744:
[----:B------:R-:W-:Y:S05]  /*ce50*/  BSYNC B2 ;  /* 0x0000000000027941 */ /* 0x000fea0003800000 */
.L_x_9742:
        /* <DEDUP_REMOVED lines=19> */
.L_x_9748:
[----:B------:R-:W-:Y:S05]  /*cf90*/  BSYNC B3 ;  /* 0x0000000000037941 */ /* 0x000fea0003800000 */
.L_x_9747:
        /* <DEDUP_REMOVED lines=44> */
.L_x_9746:
[----:B------:R-:W-:Y:S05]  /*d260*/  BSYNC B2 ;  /* 0x0000000000027941 */ /* 0x000fea0003800000 */
.L_x_9745:
        /* <DEDUP_REMOVED lines=38> */
.L_x_9692:
[----:B------:R-:W-:Y:S05]  /*d4d0*/  BSYNC B1 ;  /* 0x0000000000017941 */ /* 0x000fea0003800000 */
.L_x_9691:
        /* <DEDUP_REMOVED lines=23> */
.L_x_9752:
[----:B------:R-:W-:-:S07]  /*d650*/  MOV R51, R36 ;  /* 0x0000002400337202 */ /* 0x000fce0000000f00 */
.L_x_9753:
[----:B------:R-:W-:Y:S05]  /*d660*/  BSYNC B2 ;  /* 0x0000000000027941 */ /* 0x000fea0003800000 */
.L_x_9751:
        /* <DEDUP_REMOVED lines=16> */
.L_x_9757:
[----:B------:R-:W-:Y:S05]  /*d770*/  BSYNC B3 ;  /* 0x0000000000037941 */ /* 0x000fea0003800000 */
.L_x_9756:
        /* <DEDUP_REMOVED lines=44> */
.L_x_9755:
[----:B------:R-:W-:Y:S05]  /*da40*/  BSYNC B2 ;  /* 0x0000000000027941 */ /* 0x000fea0003800000 */
.L_x_9754:
        /* <DEDUP_REMOVED lines=26> */
.L_x_9759:
[----:B------:R-:W-:-:S07]  /*dbf0*/  MOV R34, R36 ;  /* 0x0000002400227202 */ /* 0x000fce0000000f00 */
.L_x_9760:
[----:B------:R-:W-:Y:S05]  /*dc00*/  BSYNC B2 ;  /* 0x0000000000027941 */ /* 0x000fea0003800000 */
.L_x_9758:
        /* <DEDUP_REMOVED lines=16> */
.L_x_9764:
[----:B------:R-:W-:Y:S05]  /*dd10*/  BSYNC B3 ;  /* 0x0000000000037941 */ /* 0x000fea0003800000 */
.L_x_9763:
        /* <DEDUP_REMOVED lines=44> */
.L_x_9762:
[----:B------:R-:W-:Y:S05]  /*dfe0*/  BSYNC B2 ;  /* 0x0000000000027941 */ /* 0x000fea0003800000 */
.L_x_9761:
        /* <DEDUP_REMOVED lines=23> */
.L_x_9766:
[----:B------:R-:W-:-:S07]  /*e160*/  IMAD.MOV.U32 R34, RZ, RZ, R36 ;  /* 0x000000ffff227224 */ /* 0x000fce00078e0024 */
.L_x_9767:
[----:B------:R-:W-:Y:S05]  /*e170*/  BSYNC B2 ;  /* 0x0000000000027941 */ /* 0x000fea0003800000 */
.L_x_9765:
        /* <DEDUP_REMOVED lines=16> */
.L_x_9771:
[----:B------:R-:W-:Y:S05]  /*e280*/  BSYNC B3 ;  /* 0x0000000000037941 */ /* 0x000fea0003800000 */
.L_x_9770:
        /* <DEDUP_REMOVED lines=44> */
.L_x_9769:
[----:B------:R-:W-:Y:S05]  /*e550*/  BSYNC B2 ;  /* 0x0000000000027941 */ /* 0x000fea0003800000 */
.L_x_9768:
        /* <DEDUP_REMOVED lines=21> */
.L_x_9773:
[----:B------:R-:W-:-:S07]  /*e6b0*/  MOV R34, R36 ;  /* 0x0000002400227202 */ /* 0x000fce0000000f00 */
.L_x_9774:
[----:B------:R-:W-:Y:S05]  /*e6c0*/  BSYNC B2 ;  /* 0x0000000000027941 */ /* 0x000fea0003800000 */
.L_x_9772:
        /* <DEDUP_REMOVED lines=16> */
.L_x_9778:
[----:B------:R-:W-:Y:S05]  /*e7d0*/  BSYNC B3 ;  /* 0x0000000000037941 */ /* 0x000fea0003800000 */
.L_x_9777:
        /* <DEDUP_REMOVED lines=44> */
.L_x_9776:
[----:B------:R-:W-:Y:S05]  /*eaa0*/  BSYNC B2 ;  /* 0x0000000000027941 */ /* 0x000fea0003800000 */
.L_x_9775:
        /* <DEDUP_REMOVED lines=21> */
.L_x_9780:
[----:B------:R-:W-:-:S07]  /*ec00*/  IMAD.MOV.U32 R34, RZ, RZ, R36 ;  /* 0x000000ffff227224 */ /* 0x000fce00078e0024 */
.L_x_9781:
[----:B------:R-:W-:Y:S05]  /*ec10*/  BSYNC B2 ;  /* 0x0000000000027941 */ /* 0x000fea0003800000 */
.L_x_9779:
        /* <DEDUP_REMOVED lines=16> */
.L_x_9785:
[----:B------:R-:W-:Y:S05]  /*ed20*/  BSYNC B3 ;  /* 0x0000000000037941 */ /* 0x000fea0003800000 */
.L_x_9784:
        /* <DEDUP_REMOVED lines=44> */
.L_x_9783:
[----:B------:R-:W-:Y:S05]  /*eff0*/  BSYNC B2 ;  /* 0x0000000000027941 */ /* 0x000fea0003800000 */
.L_x_9782:
        /* <DEDUP_REMOVED lines=21> */
.L_x_9787:
[----:B------:R-:W-:-:S07]  /*f150*/  MOV R34, R36 ;  /* 0x0000002400227202 */ /* 0x000fce0000000f00 */
.L_x_9788:
[----:B------:R-:W-:Y:S05]  /*f160*/  BSYNC B2 ;  /* 0x0000000000027941 */ /* 0x000fea0003800000 */
.L_x_9786:
        /* <DEDUP_REMOVED lines=16> */
.L_x_9792:
[----:B------:R-:W-:Y:S05]  /*f270*/  BSYNC B3 ;  /* 0x0000000000037941 */ /* 0x000fea0003800000 */
.L_x_9791:
        /* <DEDUP_REMOVED lines=44> */
.L_x_9790:
[----:B------:R-:W-:Y:S05]  /*f540*/  BSYNC B2 ;  /* 0x0000000000027941 */ /* 0x000fea0003800000 */
.L_x_9789:
        /* <DEDUP_REMOVED lines=21> */
.L_x_9794:
[----:B------:R-:W-:-:S07]  /*f6a0*/  IMAD.MOV.U32 R34, RZ, RZ, R36 ;  /* 0x000000ffff227224 */ /* 0x000fce00078e0024 */
.L_x_9795:
[----:B------:R-:W-:Y:S05]  /*f6b0*/  BSYNC B2 ;  /* 0x0000000000027941 */ /* 0x000fea0003800000 */
.L_x_9793:
        /* <DEDUP_REMOVED lines=16> */
.L_x_9799:
[----:B------:R-:W-:Y:S05]  /*f7c0*/  BSYNC B3 ;  /* 0x0000000000037941 */ /* 0x000fea0003800000 */
.L_x_9798:
        /* <DEDUP_REMOVED lines=44> */
.L_x_9797:
[----:B------:R-:W-:Y:S05]  /*fa90*/  BSYNC B2 ;  /* 0x0000000000027941 */ /* 0x000fea0003800000 */
.L_x_9796:
        /* <DEDUP_REMOVED lines=21> */
.L_x_9801:
[----:B------:R-:W-:-:S07]  /*fbf0*/  MOV R70, R36 ;  /* 0x0000002400467202 */ /* 0x000fce0000000f00 */
.L_x_9802:
[----:B------:R-:W-:Y:S05]  /*fc00*/  BSYNC B2 ;  /* 0x0000000000027941 */ /* 0x000fea0003800000 */
.L_x_9800:
        /* <DEDUP_REMOVED lines=19> */
.L_x_9806:
[----:B------:R-:W-:Y:S05]  /*fd40*/  BSYNC B3 ;  /* 0x0000000000037941 */ /* 0x000fea0003800000 */
.L_x_9805:
        /* <DEDUP_REMOVED lines=44> */
.L_x_9804:
[----:B------:R-:W-:Y:S05]  /*10010*/  BSYNC B2 ;  /* 0x0000000000027941 */ /* 0x000fea0003800000 */
.L_x_9803:
        /* <DEDUP_REMOVED lines=38> */
.L_x_9750:
[----:B------:R-:W-:Y:S05]  /*10280*/  BSYNC B1 ;  /* 0x0000000000017941 */ /* 0x000fea0003800000 */
.L_x_9749:
        /* <DEDUP_REMOVED lines=23> */
.L_x_9810:
[----:B------:R-:W-:-:S07]  /*10400*/  MOV R56, R36 ;  /* 0x0000002400387202 */ /* 0x000fce0000000f00 */
.L_x_9811:
[----:B------:R-:W-:Y:S05]  /*10410*/  BSYNC B2 ;  /* 0x0000000000027941 */ /* 0x000fea0003800000 */
.L_x_9809:
        /* <DEDUP_REMOVED lines=16> */
.L_x_9815:
[----:B------:R-:W-:Y:S05]  /*10520*/  BSYNC B3 ;  /* 0x0000000000037941 */ /* 0x000fea0003800000 */
.L_x_9814:
        /* <DEDUP_REMOVED lines=44> */
.L_x_9813:
[----:B------:R-:W-:Y:S05]  /*107f0*/  BSYNC B2 ;  /* 0x0000000000027941 */ /* 0x000fea0003800000 */
.L_x_9812:
        /* <DEDUP_REMOVED lines=26> */
.L_x_9817:
[----:B------:R-:W-:-:S07]  /*109a0*/  MOV R34, R36 ;  /* 0x0000002400227202 */ /* 0x000fce0000000f00 */
.L_x_9818:
[----:B------:R-:W-:Y:S05]  /*109b0*/  BSYNC B2 ;  /* 0x0000000000027941 */ /* 0x000fea0003800000 */
.L_x_9816:
        /* <DEDUP_REMOVED lines=16> */
.L_x_9822:
[----:B------:R-:W-:Y:S05]  /*10ac0*/  BSYNC B3 ;  /* 0x0000000000037941 */ /* 0x000fea0003800000 */
.L_x_9821:
        /* <DEDUP_REMOVED lines=44> */
.L_x_9820:
[----:B------:R-:W-:Y:S05]  /*10d90*/  BSYNC B2 ;  /* 0x0000000000027941 */ /* 0x000fea0003800000 */
.L_x_9819:
        /* <DEDUP_REMOVED lines=23> */
.L_x_9824:
[----:B------:R-:W-:-:S07]  /*10f10*/  IMAD.MOV.U32 R34, RZ, RZ, R36 ;  /* 0x000000ffff227224 */ /* 0x000fce00078e0024 */
.L_x_9825:
[----:B------:R-:W-:Y:S05]  /*10f20*/  BSYNC B2 ;  /* 0x0000000000027941 */ /* 0x000fea0003800000 */
.L_x_9823:
        /* <DEDUP_REMOVED lines=16> */
.L_x_9829:
[----:B------:R-:W-:Y:S05]  /*11030*/  BSYNC B3 ;  /* 0x0000000000037941 */ /* 0x000fea0003800000 */
.L_x_9828:
        /* <DEDUP_REMOVED lines=44> */
.L_x_9827:
[----:B------:R-:W-:Y:S05]  /*11300*/  BSYNC B2 ;  /* 0x0000000000027941 */ /* 0x000fea0003800000 */
.L_x_9826:
        /* <DEDUP_REMOVED lines=21> */
.L_x_9831:
[----:B------:R-:W-:-:S07]  /*11460*/  MOV R34, R36 ;  /* 0x0000002400227202 */ /* 0x000fce0000000f00 */
.L_x_9832:
[----:B------:R-:W-:Y:S05]  /*11470*/  BSYNC B2 ;  /* 0x0000000000027941 */ /* 0x000fea0003800000 */
.L_x_9830:
        /* <DEDUP_REMOVED lines=16> */
.L_x_9836:
[----:B------:R-:W-:Y:S05]  /*11580*/  BSYNC B3 ;  /* 0x0000000000037941 */ /* 0x000fea0003800000 */
.L_x_9835:
        /* <DEDUP_REMOVED lines=44> */
.L_x_9834:
[----:B------:R-:W-:Y:S05]  /*11850*/  BSYNC B2 ;  /* 0x0000000000027941 */ /* 0x000fea0003800000 */
.L_x_9833:
        /* <DEDUP_REMOVED lines=21> */
.L_x_9838:
[----:B------:R-:W-:-:S07]  /*119b0*/  IMAD.MOV.U32 R34, RZ, RZ, R36 ;  /* 0x000000ffff227224 */ /* 0x000fce00078e0024 */
.L_x_9839:
[----:B------:R-:W-:Y:S05]  /*119c0*/  BSYNC B2 ;  /* 0x0000000000027941 */ /* 0x000fea0003800000 */
.L_x_9837:
        /* <DEDUP_REMOVED lines=16> */
.L_x_9843:
[----:B------:R-:W-:Y:S05]  /*11ad0*/  BSYNC B3 ;  /* 0x0000000000037941 */ /* 0x000fea0003800000 */
.L_x_9842:
        /* <DEDUP_REMOVED lines=44> */
.L_x_9841:
[----:B------:R-:W-:Y:S05]  /*11da0*/  BSYNC B2 ;  /* 0x0000000000027941 */ /* 0x000fea0003800000 */
.L_x_9840:
        /* <DEDUP_REMOVED lines=21> */
.L_x_9845:
[----:B------:R-:W-:-:S07]  /*11f00*/  MOV R34, R36 ;  /* 0x0000002400227202 */ /* 0x000fce0000000f00 */
.L_x_9846:
[----:B------:R-:W-:Y:S05]  /*11f10*/  BSYNC B2 ;  /* 0x0000000000027941 */ /* 0x000fea0003800000 */
.L_x_9844:
        /* <DEDUP_REMOVED lines=16> */
.L_x_9850:
[----:B------:R-:W-:Y:S05]  /*12020*/  BSYNC B3 ;  /* 0x0000000000037941 */ /* 0x000fea0003800000 */
.L_x_9849:
        /* <DEDUP_REMOVED lines=44> */
.L_x_9848:
[----:B------:R-:W-:Y:S05]  /*122f0*/  BSYNC B2 ;  /* 0x0000000000027941 */ /* 0x000fea0003800000 */
.L_x_9847:
        /* <DEDUP_REMOVED lines=21> */
.L_x_9852:
[----:B------:R-:W-:-:S07]  /*12450*/  IMAD.MOV.U32 R34, RZ, RZ, R36 ;  /* 0x000000ffff227224 */ /* 0x000fce00078e0024 */
.L_x_9853:
[----:B------:R-:W-:Y:S05]  /*12460*/  BSYNC B2 ;  /* 0x0000000000027941 */ /* 0x000fea0003800000 */
.L_x_9851:
        /* <DEDUP_REMOVED lines=16> */
.L_x_9857:
[----:B------:R-:W-:Y:S05]  /*12570*/  BSYNC B3 ;  /* 0x0000000000037941 */ /* 0x000fea0003800000 */
.L_x_9856:
        /* <DEDUP_REMOVED lines=44> */
.L_x_9855:
[----:B------:R-:W-:Y:S05]  /*12840*/  BSYNC B2 ;  /* 0x0000000000027941 */ /* 0x000fea0003800000 */
.L_x_9854:
        /* <DEDUP_REMOVED lines=21> */
.L_x_9859:
[----:B------:R-:W-:-:S07]  /*129a0*/  MOV R70, R36 ;  /* 0x0000002400467202 */ /* 0x000fce0000000f00 */
.L_x_9860:
[----:B------:R-:W-:Y:S05]  /*129b0*/  BSYNC B2 ;  /* 0x0000000000027941 */ /* 0x000fea0003800000 */
.L_x_9858:
        /* <DEDUP_REMOVED lines=19> */
.L_x_9864:
[----:B------:R-:W-:Y:S05]  /*12af0*/  BSYNC B3 ;  /* 0x0000000000037941 */ /* 0x000fea0003800000 */
.L_x_9863:
        /* <DEDUP_REMOVED lines=44> */
.L_x_9862:
[----:B------:R-:W-:Y:S05]  /*12dc0*/  BSYNC B2 ;  /* 0x0000000000027941 */ /* 0x000fea0003800000 */
.L_x_9861:
        /* <DEDUP_REMOVED lines=38> */
.L_x_9808:
[----:B------:R-:W-:Y:S05]  /*13030*/  BSYNC B1 ;  /* 0x0000000000017941 */ /* 0x000fea0003800000 */
.L_x_9807:
        /* <DEDUP_REMOVED lines=23> */
.L_x_9868:
[----:B------:R-:W-:-:S07]  /*131b0*/  MOV R57, R36 ;  /* 0x0000002400397202 */ /* 0x000fce0000000f00 */
.L_x_9869:
[----:B------:R-:W-:Y:S05]  /*131c0*/  BSYNC B2 ;  /* 0x0000000000027941 */ /* 0x000fea0003800000 */
.L_x_9867:
        /* <DEDUP_REMOVED lines=16> */
.L_x_9873:
[----:B------:R-:W-:Y:S05]  /*132d0*/  BSYNC B3 ;  /* 0x0000000000037941 */ /* 0x000fea0003800000 */
.L_x_9872:
        /* <DEDUP_REMOVED lines=44> */
.L_x_9871:
[----:B------:R-:W-:Y:S05]  /*135a0*/  BSYNC B2 ;  /* 0x0000000000027941 */ /* 0x000fea0003800000 */
.L_x_9870:
        /* <DEDUP_REMOVED lines=26> */
.L_x_9875:
[----:B------:R-:W-:-:S07]  /*13750*/  MOV R34, R36 ;  /* 0x0000002400227202 */ /* 0x000fce0000000f00 */
.L_x_9876:
[----:B------:R-:W-:Y:S05]  /*13760*/  BSYNC B2 ;  /* 0x0000000000027941 */ /* 0x000fea0003800000 */
.L_x_9874:
        /* <DEDUP_REMOVED lines=16> */
.L_x_9880:
[----:B------:R-:W-:Y:S05]  /*13870*/  BSYNC B3 ;  /* 0x0000000000037941 */ /* 0x000fea0003800000 */
.L_x_9879:
        /* <DEDUP_REMOVED lines=44> */
.L_x_9878:
[----:B------:R-:W-:Y:S05]  /*13b40*/  BSYNC B2 ;  /* 0x0000000000027941 */ /* 0x000fea0003800000 */
.L_x_9877:
        /* <DEDUP_REMOVED lines=23> */
.L_x_9882:
[----:B------:R-:W-:-:S07]  /*13cc0*/  IMAD.MOV.U32 R34, RZ, RZ, R36 ;  /* 0x000000ffff227224 */ /* 0x000fce00078e0024 */
.L_x_9883:
[----:B------:R-:W-:Y:S05]  /*13cd0*/  BSYNC B2 ;  /* 0x0000000000027941 */ /* 0x000fea0003800000 */
.L_x_9881:
        /* <DEDUP_REMOVED lines=16> */
.L_x_9887:
[----:B------:R-:W-:Y:S05]  /*13de0*/  BSYNC B3 ;  /* 0x0000000000037941 */ /* 0x000fea0003800000 */
.L_x_9886:
        /* <DEDUP_REMOVED lines=44> */
.L_x_9885:
[----:B------:R-:W-:Y:S05]  /*140b0*/  BSYNC B2 ;  /* 0x0000000000027941 */ /* 0x000fea0003800000 */
.L_x_9884:
        /* <DEDUP_REMOVED lines=21> */
.L_x_9889:
[----:B------:R-:W-:-:S07]  /*14210*/  MOV R34, R36 ;  /* 0x0000002400227202 */ /* 0x000fce0000000f00 */
.L_x_9890:
[----:B------:R-:W-:Y:S05]  /*14220*/  BSYNC B2 ;  /* 0x0000000000027941 */ /* 0x000fea0003800000 */
.L_x_9888:
        /* <DEDUP_REMOVED lines=14> */
[----:B------:R-:W-:-:S05]  /*14310*/  @P3 IADD3 R32, R35, RZ, RZ ;  /* 0x000000ff23203210 */ /* 0x000fca0007ffe0ff */
[----:B------:R-:W-:-:S07]  /*14320*/  @!P2 IMAD.MOV.U32 R35, RZ, RZ, R32 ;  /* 0x000000ffff23a224 */ /* 0x000fce00078e0020 */
.L_x_9894:
[----:B------:R-:W-:Y:S05]  /*14330*/  BSYNC B3 ;  /* 0x0000000000037941 */ /* 0x000fea0003800000 */
.L_x_9893:
        /* <DEDUP_REMOVED lines=44> */
.L_x_9892:
[----:B------:R-:W-:Y:S05]  /*14600*/  BSYNC B2 ;  /* 0x0000000000027941 */ /* 0x000fea0003800000 */
.L_x_9891:
[----:B------:R-:W-:Y:S01]  /*14610*/  I2FP.F32.U32 R34, R34 ;  /* 0x0000002200227245 */ /* 0x000fe20000201000 */
[----:B------:R-:W-:Y:S01]  /*14620*/  HADD2.F32 R69, -RZ, R69.H1_H1 ;  /* 0x30000045ff457230 */ /* 0x000fe20000004100 */
[C---:B------:R-:W-:Y:S01]  /*14630*/  ISETP.NE.AND P3, PT, R90.reuse, 0x1, PT ;  /* 0x000000015a00780c */ /* 0x040fe20003f65270 */
[----:B------:R-:W-:Y:S01]  /*14640*/  BSSY B2, `(.L_x_9895) ;  /* 0x0000013000027945 */ /* 0x000fe20003800000 */
[----:B------:R-:W-:Y:S01]  /*14650*/  IADD3 R68, R90, 0x1, RZ ;  /* 0x000000015a447810 */ /* 0x000fe20007ffe0ff */
        /* <DEDUP_REMOVED lines=14> */
[----:B------:R-:W-:Y:S01]  /*14740*/  MOV R34, R38 ;  /* 0x0000002600227202 */ /* 0x000fe20000000f00 */
[----:B------:R-:W-:Y:S06]  /*14750*/  BRA `(.L_x_9897) ;  /* 0x0000000000047947 */ /* 0x000fec0003800000 */
.L_x_9896:
[----:B------:R-:W-:-:S07]  /*14760*/  IMAD.MOV.U32 R34, RZ, RZ, R36 ;  /* 0x000000ffff227224 */ /* 0x000fce00078e0024 */
.L_x_9897:
[----:B------:R-:W-:Y:S05]  /*14770*/  BSYNC B2 ;  /* 0x0000000000027941 */ /* 0x000fea0003800000 */
.L_x_9895:
        /* <DEDUP_REMOVED lines=16> */
.L_x_9901:
[----:B------:R-:W-:Y:S05]  /*14880*/  BSYNC B3 ;  /* 0x0000000000037941 */ /* 0x000fea0003800000 */
.L_x_9900:
        /* <DEDUP_REMOVED lines=44> */
.L_x_9899:
[----:B------:R-:W-:Y:S05]  /*14b50*/  BSYNC B2 ;  /* 0x0000000000027941 */ /* 0x000fea0003800000 */
.L_x_9898:
        /* <DEDUP_REMOVED lines=21> */
.L_x_9903:
[----:B------:R-:W-:-:S07]  /*14cb0*/  IMAD.MOV.U32 R34, RZ, RZ, R36 ;  /* 0x000000ffff227224 */ /* 0x000fce00078e0024 */
.L_x_9904:
[----:B------:R-:W-:Y:S05]  /*14cc0*/  BSYNC B2 ;  /* 0x0000000000027941 */ /* 0x000fea0003800000 */
.L_x_9902:
        /* <DEDUP_REMOVED lines=16> */
.L_x_9908:
[----:B------:R-:W-:Y:S05]  /*14dd0*/  BSYNC B3 ;  /* 0x0000000000037941 */ /* 0x000fea0003800000 */
.L_x_9907:
        /* <DEDUP_REMOVED lines=44> */
.L_x_9906:
[----:B------:R-:W-:Y:S05]  /*150a0*/  BSYNC B2 ;  /* 0x0000000000027941 */ /* 0x000fea0003800000 */
.L_x_9905:
        /* <DEDUP_REMOVED lines=21> */
.L_x_9910:
[----:B------:R-:W-:-:S07]  /*15200*/  IMAD.MOV.U32 R34, RZ, RZ, R36 ;  /* 0x000000ffff227224 */ /* 0x000fce00078e0024 */
.L_x_9911:
[----:B------:R-:W-:Y:S05]  /*15210*/  BSYNC B2 ;  /* 0x0000000000027941 */ /* 0x000fea0003800000 */
.L_x_9909:
        /* <DEDUP_REMOVED lines=16> */
.L_x_9915:
[----:B------:R-:W-:Y:S05]  /*15320*/  BSYNC B3 ;  /* 0x0000000000037941 */ /* 0x000fea0003800000 */
.L_x_9914:
        /* <DEDUP_REMOVED lines=44> */
.L_x_9913:
[----:B------:R-:W-:Y:S05]  /*155f0*/  BSYNC B2 ;  /* 0x0000000000027941 */ /* 0x000fea0003800000 */
.L_x_9912:
        /* <DEDUP_REMOVED lines=21> */
.L_x_9917:
[----:B------:R-:W-:-:S07]  /*15750*/  IMAD.MOV.U32 R70, RZ, RZ, R36 ;  /* 0x000000ffff467224 */ /* 0x000fce00078e0024 */
.L_x_9918:
[----:B------:R-:W-:Y:S05]  /*15760*/  BSYNC B2 ;  /* 0x0000000000027941 */ /* 0x000fea0003800000 */
.L_x_9916:
        /* <DEDUP_REMOVED lines=8> */
[----:B------:R-:W-:Y:S02]  /*157f0*/  IADD3 R2, R2, 0x1, RZ ;  /* 0x0000000102027810 */ /* 0x000fe40007ffe0ff */
[----:B------:R-:W-:Y:S02]  /*15800*/  LOP3.LUT R5, R5, 0xffffbfff, RZ, 0xc0, !PT ;  /* 0xffffbfff05057812 */ /* 0x000fe400078ec0ff */
[----:B------:R-:W-:Y:S02]  /*15810*/  ISETP.NE.AND P6, PT, R2, RZ, PT ;  /* 0x000000ff0200720c */ /* 0x000fe40003fc5270 */
[----:B------:R-:W-:-:S11]  /*15820*/  @P0 LOP3.LUT R5, R5, 0x4000, RZ, 0xfc, !PT ;  /* 0x0000400005050812 */ /* 0x000fd600078efcff */
[----:B------:R-:W-:Y:S01]  /*15830*/  @!P6 VIADD R0, R0, 0x1 ;  /* 0x000000010000e836 */ /* 0x000fe20000000000 */
[----:B------:R-:W-:Y:S02]  /*15840*/  @!P6 IADD3 R32, R35, 0x1, RZ ;  /* 0x000000012320e810 */ /* 0x000fe40007ffe0ff */
[----:B------:R-:W-:Y:S02]  /*15850*/  @!P6 MOV R2, RZ ;  /* 0x000000ff0002e202 */ /* 0x000fe40000000f00 */
[----:B------:R-:W-:-:S13]  /*15860*/  ISETP.NE.AND P0, PT, R0, RZ, !P6 ;  /* 0x000000ff0000720c */ /* 0x000fda0007705270 */
[----:B------:R-:W-:Y:S02]  /*15870*/  @P0 IADD3 R32, R35, RZ, RZ ;  /* 0x000000ff23200210 */ /* 0x000fe40007ffe0ff */
[----:B------:R-:W-:-:S03]  /*15880*/  LOP3.LUT P0, RZ, R5, 0x4000, RZ, 0xc0, !PT ;  /* 0x0000400005ff7812 */ /* 0x000fc6000780c0ff */
[----:B------:R-:W-:-:S10]  /*15890*/  @!P6 IMAD.MOV.U32 R35, RZ, RZ, R32 ;  /* 0x000000ffff23e224 */ /* 0x000fd400078e0020 */
.L_x_9922:
[----:B------:R-:W-:Y:S05]  /*158a0*/  BSYNC B3 ;  /* 0x0000000000037941 */ /* 0x000fea0003800000 */
.L_x_9921:
        /* <DEDUP_REMOVED lines=44> */
.L_x_9920:
[----:B------:R-:W-:Y:S05]  /*15b70*/  BSYNC B2 ;  /* 0x0000000000027941 */ /* 0x000fea0003800000 */
.L_x_9919:
        /* <DEDUP_REMOVED lines=38> */
.L_x_9866:
[----:B------:R-:W-:Y:S05]  /*15de0*/  BSYNC B1 ;  /* 0x0000000000017941 */ /* 0x000fea0003800000 */
.L_x_9865:
        /* <DEDUP_REMOVED lines=18> */
[----:B------:R-:W-:Y:S02]  /*15f10*/  ISETP.NE.AND P1, PT, R34, 0x3, PT ;  /* 0x000000032200780c */ /* 0x000fe40003f25270 */
[----:B------:R-:W-:-:S11]  /*15f20*/  MOV R58, R32 ;  /* 0x00000020003a7202 */ /* 0x000fd60000000f00 */
[----:B------:R-:W-:Y:S05]  /*15f30*/  @P1 BRA `(.L_x_9927) ;  /* 0x00000000000c1947 */ /* 0x000fea0003800000 */
[----:B------:R-:W-:Y:S01]  /*15f40*/  IMAD.MOV.U32 R58, RZ, RZ, R38 ;  /* 0x000000ffff3a7224 */ /* 0x000fe200078e0026 */
[----:B------:R-:W-:Y:S06]  /*15f50*/  BRA `(.L_x_9927) ;  /* 0x0000000000047947 */ /* 0x000fec0003800000 */
.L_x_9926:
[----:B------:R-:W-:-:S07]  /*15f60*/  MOV R58, R36 ;  /* 0x00000024003a7202 */ /* 0x000fce0000000f00 */
.L_x_9927:
[----:B------:R-:W-:Y:S05]  /*15f70*/  BSYNC B2 ;  /* 0x0000000000027941 */ /* 0x000fea0003800000 */
.L_x_9925:
        /* <DEDUP_REMOVED lines=10> */
[----:B------:R-:W-:Y:S02]  /*16020*/  @!P1 IADD3 R0, R0, 0x1, RZ ;  /* 0x0000000100009810 */ /* 0x000fe40007ffe0ff */
[----:B------:R-:W-:Y:S02]  /*16030*/  @!P1 IADD3 R32, R35, 0x1, RZ ;  /* 0x0000000123209810 */ /* 0x000fe40007ffe0ff */
[----:B------:R-:W-:Y:S02]  /*16040*/  ISETP.NE.AND P2, PT, R0, RZ, !P1 ;  /* 0x000000ff0000720c */ /* 0x000fe40004f45270 */
[----:B------:R-:W-:-:S11]  /*16050*/  @!P1 MOV R2, RZ ;  /* 0x000000ff00029202 */ /* 0x000fd60000000f00 */
[----:B------:R-:W-:-:S05]  /*16060*/  @P2 IMAD.MOV R32, RZ, RZ, R35 ;  /* 0x000000ffff202224 */ /* 0x000fca00078e0223 */
[----:B------:R-:W-:-:S07]  /*16070*/  @!P1 MOV R35, R32 ;  /* 0x0000002000239202 */ /* 0x000fce0000000f00 */
.L_x_9931:
[----:B------:R-:W-:Y:S05]  /*16080*/  BSYNC B3 ;  /* 0x0000000000037941 */ /* 0x000fea0003800000 */
.L_x_9930:
        /* <DEDUP_REMOVED lines=44> */
.L_x_9929:
[----:B------:R-:W-:Y:S05]  /*16350*/  BSYNC B2 ;  /* 0x0000000000027941 */ /* 0x000fea0003800000 */
.L_x_9928:
        /* <DEDUP_REMOVED lines=26> */
.L_x_9933:
[----:B------:R-:W-:-:S07]  /*16500*/  MOV R34, R36 ;  /* 0x0000002400227202 */ /* 0x000fce0000000f00 */
.L_x_9934:
[----:B------:R-:W-:Y:S05]  /*16510*/  BSYNC B2 ;  /* 0x0000000000027941 */ /* 0x000fea0003800000 */
.L_x_9932:
        /* <DEDUP_REMOVED lines=10> */
[----:B------:R-:W-:Y:S01]  /*165c0*/  @!P1 IADD3 R0, R0, 0x1, RZ ;  /* 0x0000000100009810 */ /* 0x000fe20007ffe0ff */
[----:B------:R-:W-:Y:S02]  /*165d0*/  @!P1 VIADD R32, R35, 0x1 ;  /* 0x0000000123209836 */ /* 0x000fe40000000000 */
[----:B------:R-:W-:Y:S01]  /*165e0*/  @!P1 IMAD.MOV.U32 R2, RZ, RZ, RZ ;  /* 0x000000ffff029224 */ /* 0x000fe200078e00ff */
[----:B------:R-:W-:-:S13]  /*165f0*/  ISETP.NE.AND P2, PT, R0, RZ, !P1 ;  /* 0x000000ff0000720c */ /* 0x000fda0004f45270 */
[----:B------:R-:W-:-:S04]  /*16600*/  @P2 IADD3 R32, R35, RZ, RZ ;  /* 0x000000ff23202210 */ /* 0x000fc80007ffe0ff */
[----:B------:R-:W-:-:S07]  /*16610*/  @!P1 MOV R35, R32 ;  /* 0x0000002000239202 */ /* 0x000fce0000000f00 */
.L_x_9938:
[----:B------:R-:W-:Y:S05]  /*16620*/  BSYNC B3 ;  /* 0x0000000000037941 */ /* 0x000fea0003800000 */
.L_x_9937:
        /* <DEDUP_REMOVED lines=41> */
[----:B------:R-:W-:-:S05]  /*168c0*/  IMAD.WIDE.U32 R130, R36, -0x326172a9, RZ ;  /* 0xcd9e8d5724827825 */ /* 0x000fca00078e00ff */
[----:B------:R-:W-:Y:S02]  /*168d0*/  LOP3.LUT R32, R131, UR33, R32, 0x96, !PT ;  /* 0x0000002183207c12 */ /* 0x000fe4000f8e9620 */
[----:B------:R-:W-:-:S07]  /*168e0*/  MOV R36, R130 ;  /* 0x0000008200247202 */ /* 0x000fce0000000f00 */
.L_x_9936:
[----:B------:R-:W-:Y:S05]  /*168f0*/  BSYNC B2 ;  /* 0x0000000000027941 */ /* 0x000fea0003800000 */
.L_x_9935:
        /* <DEDUP_REMOVED lines=9> */
[----:B------:R-:W-:Y:S02]  /*16990*/  FSEL R63, R68, RZ, !P1 ;  /* 0x000000ff443f7208 */ /* 0x000fe40004800000 */
[----:B------:R-:W-:-:S03]  /*169a0*/  IADD3 R68, R72, 0x1, RZ ;  /* 0x0000000148447810 */ /* 0x000fc60007ffe0ff */
        /* <DEDUP_REMOVED lines=12> */
.L_x_9940:
[----:B------:R-:W-:-:S07]  /*16a70*/  MOV R34, R36 ;  /* 0x0000002400227202 */ /* 0x000fce0000000f00 */
.L_x_9941:
[----:B------:R-:W-:Y:S05]  /*16a80*/  BSYNC B2 ;  /* 0x0000000000027941 */ /* 0x000fea0003800000 */
.L_x_9939:
        /* <DEDUP_REMOVED lines=16> */
.L_x_9945:
[----:B------:R-:W-:Y:S05]  /*16b90*/  BSYNC B3 ;  /* 0x0000000000037941 */ /* 0x000fea0003800000 */
.L_x_9944:
        /* <DEDUP_REMOVED lines=44> */
.L_x_9943:
[----:B------:R-:W-:Y:S05]  /*16e60*/  BSYNC B2 ;  /* 0x0000000000027941 */ /* 0x000fea0003800000 */
.L_x_9942:
        /* <DEDUP_REMOVED lines=21> */
.L_x_9947:
[----:B------:R-:W-:-:S07]  /*16fc0*/  MOV R34, R36 ;  /* 0x0000002400227202 */ /* 0x000fce0000000f00 */
.L_x_9948:
[----:B------:R-:W-:Y:S05]  /*16fd0*/  BSYNC B2 ;  /* 0x0000000000027941 */ /* 0x000fea0003800000 */
.L_x_9946:
        /* <DEDUP_REMOVED lines=16> */
.L_x_9952:
[----:B------:R-:W-:Y:S05]  /*170e0*/  BSYNC B3 ;  /* 0x0000000000037941 */ /* 0x000fea0003800000 */
.L_x_9951:
        /* <DEDUP_REMOVED lines=44> */
.L_x_9950:
[----:B------:R-:W-:Y:S05]  /*173b0*/  BSYNC B2 ;  /* 0x0000000000027941 */ /* 0x000fea0003800000 */
.L_x_9949:
        /* <DEDUP_REMOVED lines=21> */
.L_x_9954:
[----:B------:R-:W-:-:S07]  /*17510*/  MOV R34, R36 ;  /* 0x0000002400227202 */ /* 0x000fce0000000f00 */
.L_x_9955:
[----:B------:R-:W-:Y:S05]  /*17520*/  BSYNC B2 ;  /* 0x0000000000027941 */ /* 0x000fea0003800000 */
.L_x_9953:
        /* <DEDUP_REMOVED lines=16> */
.L_x_9959:
[----:B------:R-:W-:Y:S05]  /*17630*/  BSYNC B3 ;  /* 0x0000000000037941 */ /* 0x000fea0003800000 */
.L_x_9958:
        /* <DEDUP_REMOVED lines=40> */
[----:B------:R-:W-:-:S03]  /*178c0*/  IMAD.WIDE.U32 R68, R36, -0x326172a9, RZ ;  /* 0xcd9e8d5724447825 */ /* 0x000fc600078e00ff */
[----:B------:R-:W-:Y:S01]  /*178d0*/  MOV R36, R68 ;  /* 0x0000004400247202 */ /* 0x000fe20000000f00 */
[----:B------:R-:W-:Y:S01]  /*178e0*/  IMAD.MOV.U32 R68, RZ, RZ, RZ ;  /* 0x000000ffff447224 */ /* 0x000fe200078e00ff */
[----:B------:R-:W-:-:S07]  /*178f0*/  LOP3.LUT R32, R69, UR33, R32, 0x96, !PT ;  /* 0x0000002145207c12 */ /* 0x000fce000f8e9620 */
.L_x_9957:
[----:B------:R-:W-:Y:S05]  /*17900*/  BSYNC B2 ;  /* 0x0000000000027941 */ /* 0x000fea0003800000 */
.L_x_9956:
        /* <DEDUP_REMOVED lines=21> */
.L_x_9961:
[----:B------:R-:W-:-:S07]  /*17a60*/  MOV R34, R36 ;  /* 0x0000002400227202 */ /* 0x000fce0000000f00 */
.L_x_9962:
[----:B------:R-:W-:Y:S05]  /*17a70*/  BSYNC B2 ;  /* 0x0000000000027941 */ /* 0x000fea0003800000 */
.L_x_9960:
        /* <DEDUP_REMOVED lines=16> */
.L_x_9966:
[----:B------:R-:W-:Y:S05]  /*17b80*/  BSYNC B3 ;  /* 0x0000000000037941 */ /* 0x000fea0003800000 */
.L_x_9965:
        /* <DEDUP_REMOVED lines=41> */
[----:B------:R-:W-:Y:S01]  /*17e20*/  LOP3.LUT R32, R69, UR33, R32, 0x96, !PT ;  /* 0x0000002145207c12 */ /* 0x000fe2000f8e9620 */
[----:B------:R-:W-:Y:S01]  /*17e30*/  IMAD.MOV.U32 R69, RZ, RZ, RZ ;  /* 0x000000ffff457224 */ /* 0x000fe200078e00ff */
[----:B------:R-:W-:-:S07]  /*17e40*/  MOV R36, R68 ;  /* 0x0000004400247202 */ /* 0x000fce0000000f00 */
.L_x_9964:
[----:B------:R-:W-:Y:S05]  /*17e50*/  BSYNC B2 ;  /* 0x0000000000027941 */ /* 0x000fea0003800000 */
.L_x_9963:
        /* <DEDUP_REMOVED lines=21> */
.L_x_9968:
[----:B------:R-:W-:-:S07]  /*17fb0*/  MOV R34, R36 ;  /* 0x0000002400227202 */ /* 0x000fce0000000f00 */
.L_x_9969:
[----:B------:R-:W-:Y:S05]  /*17fc0*/  BSYNC B2 ;  /* 0x0000000000027941 */ /* 0x000fea0003800000 */
.L_x_9967:
        /* <DEDUP_REMOVED lines=16> */
.L_x_9973:
[----:B------:R-:W-:Y:S05]  /*180d0*/  BSYNC B3 ;  /* 0x0000000000037941 */ /* 0x000fea0003800000 */
.L_x_9972:
        /* <DEDUP_REMOVED lines=44> */
.L_x_9971:
[----:B------:R-:W-:Y:S05]  /*183a0*/  BSYNC B2 ;  /* 0x0000000000027941 */ /* 0x000fea0003800000 */
.L_x_9970:
        /* <DEDUP_REMOVED lines=21> */
.L_x_9975:
[----:B------:R-:W-:-:S07]  /*18500*/  MOV R70, R36 ;  /* 0x0000002400467202 */ /* 0x000fce0000000f00 */
.L_x_9976:
[----:B------:R-:W-:Y:S05]  /*18510*/  BSYNC B2 ;  /* 0x0000000000027941 */ /* 0x000fea0003800000 */
.L_x_9974:
        /* <DEDUP_REMOVED lines=12> */
[----:B------:R-:W-:Y:S01]  /*185e0*/  @!P6 IADD3 R0, R0, 0x1, RZ ;  /* 0x000000010000e810 */ /* 0x000fe20007ffe0ff */
[----:B------:R-:W-:Y:S02]  /*185f0*/  @!P6 VIADD R32, R35, 0x1 ;  /* 0x000000012320e836 */ /* 0x000fe40000000000 */
[----:B------:R-:W-:Y:S01]  /*18600*/  @!P6 IMAD.MOV.U32 R2, RZ, RZ, RZ ;  /* 0x000000ffff02e224 */ /* 0x000fe200078e00ff */
[----:B------:R-:W-:-:S13]  /*18610*/  ISETP.NE.AND P0, PT, R0, RZ, !P6 ;  /* 0x000000ff0000720c */ /* 0x000fda0007705270 */
[----:B------:R-:W-:Y:S02]  /*18620*/  @P0 IADD3 R32, R35, RZ, RZ ;  /* 0x000000ff23200210 */ /* 0x000fe40007ffe0ff */
[----:B------:R-:W-:Y:S02]  /*18630*/  LOP3.LUT P0, RZ, R5, 0x4000, RZ, 0xc0, !PT ;  /* 0x0000400005ff7812 */ /* 0x000fe4000780c0ff */
[----:B------:R-:W-:-:S11]  /*18640*/  @!P6 MOV R35, R32 ;  /* 0x000000200023e202 */ /* 0x000fd60000000f00 */
.L_x_9980:
[----:B------:R-:W-:Y:S05]  /*18650*/  BSYNC B3 ;  /* 0x0000000000037941 */ /* 0x000fea0003800000 */
.L_x_9979:
        /* <DEDUP_REMOVED lines=41> */
[----:B------:R-:W-:Y:S01]  /*188f0*/  IMAD.MOV.U32 R34, RZ, RZ, RZ ;  /* 0x000000ffff227224 */ /* 0x000fe200078e00ff */
[----:B------:R-:W-:Y:S02]  /*18900*/  LOP3.LUT R32, R69, UR33, R32, 0x96, !PT ;  /* 0x0000002145207c12 */ /* 0x000fe4000f8e9620 */
[----:B------:R-:W-:-:S07]  /*18910*/  MOV R36, R68 ;  /* 0x0000004400247202 */ /* 0x000fce0000000f00 */
.L_x_9978:
[----:B------:R-:W-:Y:S05]  /*18920*/  BSYNC B2 ;  /* 0x0000000000027941 */ /* 0x000fea0003800000 */
.L_x_9977:
        /* <DEDUP_REMOVED lines=38> */
.L_x_9924:
[----:B------:R-:W-:Y:S05]  /*18b90*/  BSYNC B1 ;  /* 0x0000000000017941 */ /* 0x000fea0003800000 */
.L_x_9923:
        /* <DEDUP_REMOVED lines=23> */
.L_x_9984:
[----:B------:R-:W-:-:S07]  /*18d10*/  IMAD.MOV.U32 R59, RZ, RZ, R36 ;  /* 0x000000ffff3b7224 */ /* 0x000fce00078e0024 */
.L_x_9985:
[----:B------:R-:W-:Y:S05]  /*18d20*/  BSYNC B2 ;  /* 0x0000000000027941 */ /* 0x000fea0003800000 */
.L_x_9983:
        /* <DEDUP_REMOVED lines=16> */
.L_x_9989:
[----:B------:R-:W-:Y:S05]  /*18e30*/  BSYNC B3 ;  /* 0x0000000000037941 */ /* 0x000fea0003800000 */
.L_x_9988:
        /* <DEDUP_REMOVED lines=44> */
.L_x_9987:
[----:B------:R-:W-:Y:S05]  /*19100*/  BSYNC B2 ;  /* 0x0000000000027941 */ /* 0x000fea0003800000 */
.L_x_9986:
[----:B------:R-:W0:Y:S01]  /*19110*/  LDC R126, c[0x0][0x294] ;  /* 0x0000a500ff7e7b82 */ /* 0x000e220000000800 */
[----:B------:R-:W-:Y:S01]  /*19120*/  I2FP.F32.U32 R34, R59 ;  /* 0x0000003b00227245 */ /* 0x000fe20000201000 */
[----:B------:R-:W-:Y:S01]  /*19130*/  BSSY B2, `(.L_x_9990) ;  /* 0x0000019000027945 */ /* 0x000fe20003800000 */
[----:B------:R-:W-:Y:S01]  /*19140*/  MOV R136, 0x2f800000 ;  /* 0x2f80000000887802 */ /* 0x000fe20000000f00 */
[----:B------:R-:W-:Y:S01]  /*19150*/  VIADD R74, R73, 0x1 ;  /* 0x00000001494a7836 */ /* 0x000fe20000000000 */
[----:B------:R-:W-:-:S03]  /*19160*/  LOP3.LUT R5, R5, 0xfffffffb, RZ, 0xc0, !PT ;  /* 0xfffffffb05057812 */ /* 0x000fc600078ec0ff */
[----:B------:R-:W1:Y:S01]  /*19170*/  LDC R137, c[0x0][0x298] ;  /* 0x0000a600ff897b82 */ /* 0x000e620000000800 */
[----:B------:R-:W-:-:S05]  /*19180*/  FFMA.FTZ R34, R34, R136, 1.1641532182693481445e-10 ;  /* 0x2f00000022227423 */ /* 0x000fca0000010088 */
        /* <DEDUP_REMOVED lines=18> */
.L_x_9991:
[----:B------:R-:W-:-:S07]  /*192b0*/  MOV R34, R36 ;  /* 0x0000002400227202 */ /* 0x000fce0000000f00 */
.L_x_9992:
[----:B------:R-:W-:Y:S05]  /*192c0*/  BSYNC B2 ;  /* 0x0000000000027941 */ /* 0x000fea0003800000 */
.L_x_9990:
        /* <DEDUP_REMOVED lines=16> */
.L_x_9996:
[----:B------:R-:W-:Y:S05]  /*193d0*/  BSYNC B3 ;  /* 0x0000000000037941 */ /* 0x000fea0003800000 */
.L_x_9995:
        /* <DEDUP_REMOVED lines=44> */
.L_x_9994:
[----:B------:R-:W-:Y:S05]  /*196a0*/  BSYNC B2 ;  /* 0x0000000000027941 */ /* 0x000fea0003800000 */
.L_x_9993:
        /* <DEDUP_REMOVED lines=23> */
.L_x_9998:
[----:B------:R-:W-:-:S07]  /*19820*/  MOV R34, R36 ;  /* 0x0000002400227202 */ /* 0x000fce0000000f00 */
.L_x_9999:
[----:B------:R-:W-:Y:S05]  /*19830*/  BSYNC B2 ;  /* 0x0000000000027941 */ /* 0x000fea0003800000 */
.L_x_9997:
        /* <DEDUP_REMOVED lines=16> */
.L_x_10003:
[----:B------:R-:W-:Y:S05]  /*19940*/  BSYNC B3 ;  /* 0x0000000000037941 */ /* 0x000fea0003800000 */
.L_x_10002:
        /* <DEDUP_REMOVED lines=44> */
.L_x_10001:
[----:B------:R-:W-:Y:S05]  /*19c10*/  BSYNC B2 ;  /* 0x0000000000027941 */ /* 0x000fea0003800000 */
.L_x_10000:
[----:B------:R-:W-:Y:S01]  /*19c20*/  I2FP.F32.U32 R34, R34 ;  /* 0x0000002200227245 */ /* 0x000fe20000201000 */
[----:B------:R-:W-:Y:S01]  /*19c30*/  BSSY B2, `(.L_x_10004) ;  /* 0x0000015000027945 */ /* 0x000fe20003800000 */
[C---:B------:R-:W-:Y:S01]  /*19c40*/  ISETP.NE.AND P2, PT, R68.reuse, 0x1, PT ;  /* 0x000000014400780c */ /* 0x040fe20003f45270 */
[----:B------:R-:W-:Y:S02]  /*19c50*/  VIADD R94, R68, 0x1 ;  /* 0x00000001445e7836 */ /* 0x000fe40000000000 */
        /* <DEDUP_REMOVED lines=17> */
.L_x_10005:
[----:B------:R-:W-:-:S07]  /*19d70*/  MOV R34, R36 ;  /* 0x0000002400227202 */ /* 0x000fce0000000f00 */
.L_x_10006:
[----:B------:R-:W-:Y:S05]  /*19d80*/  BSYNC B2 ;  /* 0x0000000000027941 */ /* 0x000fea0003800000 */
.L_x_10004:
        /* <DEDUP_REMOVED lines=16> */
.L_x_10010:
[----:B------:R-:W-:Y:S05]  /*19e90*/  BSYNC B3 ;  /* 0x0000000000037941 */ /* 0x000fea0003800000 */
.L_x_10009:
        /* <DEDUP_REMOVED lines=44> */
.L_x_10008:
[----:B------:R-:W-:Y:S05]  /*1a160*/  BSYNC B2 ;  /* 0x0000000000027941 */ /* 0x000fea0003800000 */
.L_x_10007:
        /* <DEDUP_REMOVED lines=21> */
.L_x_10012:
[----:B------:R-:W-:-:S07]  /*1a2c0*/  MOV R34, R36 ;  /* 0x0000002400227202 */ /* 0x000fce0000000f00 */
.L_x_10013:
[----:B------:R-:W-:Y:S05]  /*1a2d0*/  BSYNC B2 ;  /* 0x0000000000027941 */ /* 0x000fea0003800000 */
.L_x_10011:
        /* <DEDUP_REMOVED lines=16> */
.L_x_10017:
[----:B------:R-:W-:Y:S05]  /*1a3e0*/  BSYNC B3 ;  /* 0x0000000000037941 */ /* 0x000fea0003800000 */
.L_x_10016:
        /* <DEDUP_REMOVED lines=42> */
[----:B------:R-:W-:Y:S01]  /*1a690*/  HFMA2.MMA R68, -RZ, RZ, 0, 0 ;  /* 0x00000000ff447435 */ /* 0x000fe200000001ff */
[----:B------:R-:W-:-:S10]  /*1a6a0*/  LOP3.LUT R32, R69, UR33, R32, 0x96, !PT ;  /* 0x0000002145207c12 */ /* 0x000fd4000f8e9620 */
.L_x_10015:
[----:B------:R-:W-:Y:S05]  /*1a6b0*/  BSYNC B2 ;  /* 0x0000000000027941 */ /* 0x000fea0003800000 */
.L_x_10014:
        /* <DEDUP_REMOVED lines=21> */
.L_x_10019:
[----:B------:R-:W-:-:S07]  /*1a810*/  MOV R34, R36 ;  /* 0x0000002400227202 */ /* 0x000fce0000000f00 */
.L_x_10020:
[----:B------:R-:W-:Y:S05]  /*1a820*/  BSYNC B2 ;  /* 0x0000000000027941 */ /* 0x000fea0003800000 */
.L_x_10018:
        /* <DEDUP_REMOVED lines=16> */
.L_x_10024:
[----:B------:R-:W-:Y:S05]  /*1a930*/  BSYNC B3 ;  /* 0x0000000000037941 */ /* 0x000fea0003800000 */
.L_x_10023:
        /* <DEDUP_REMOVED lines=42> */
[----:B------:R-:W-:Y:S01]  /*1abe0*/  HFMA2.MMA R69, -RZ, RZ, 0, 0 ;  /* 0x00000000ff457435 */ /* 0x000fe200000001ff */
[----:B------:R-:W-:-:S10]  /*1abf0*/  MOV R36, R68 ;  /* 0x0000004400247202 */ /* 0x000fd40000000f00 */
.L_x_10022:
[----:B------:R-:W-:Y:S05]  /*1ac00*/  BSYNC B2 ;  /* 0x0000000000027941 */ /* 0x000fea0003800000 */
.L_x_10021:
        /* <DEDUP_REMOVED lines=21> */
.L_x_10026:
[----:B------:R-:W-:-:S07]  /*1ad60*/  MOV R34, R36 ;  /* 0x0000002400227202 */ /* 0x000fce0000000f00 */
.L_x_10027:
[----:B------:R-:W-:Y:S05]  /*1ad70*/  BSYNC B2 ;  /* 0x0000000000027941 */ /* 0x000fea0003800000 */
.L_x_10025:
        /* <DEDUP_REMOVED lines=16> */
.L_x_10031:
[----:B------:R-:W-:Y:S05]  /*1ae80*/  BSYNC B3 ;  /* 0x0000000000037941 */ /* 0x000fea0003800000 */
.L_x_10030:
        /* <DEDUP_REMOVED lines=44> */
.L_x_10029:
[----:B------:R-:W-:Y:S05]  /*1b150*/  BSYNC B2 ;  /* 0x0000000000027941 */ /* 0x000fea0003800000 */
.L_x_10028:
        /* <DEDUP_REMOVED lines=11> */
[----:B------:R-:W-:Y:S01]  /*1b210*/  VIADD R34, R68, 0x1 ;  /* 0x0000000144227836 */ /* 0x000fe20000000000 */
        /* <DEDUP_REMOVED lines=9> */
.L_x_10033:
[----:B------:R-:W-:-:S07]  /*1b2b0*/  MOV R70, R36 ;  /* 0x0000002400467202 */ /* 0x000fce0000000f00 */
.L_x_10034:
[----:B------:R-:W-:Y:S05]  /*1b2c0*/  BSYNC B2 ;  /* 0x0000000000027941 */ /* 0x000fea0003800000 */
.L_x_10032:
        /* <DEDUP_REMOVED lines=12> */
[----:B------:R-:W-:Y:S02]  /*1b390*/  @!P6 IADD3 R0, R0, 0x1, RZ ;  /* 0x000000010000e810 */ /* 0x000fe40007ffe0ff */
[----:B------:R-:W-:Y:S02]  /*1b3a0*/  @!P6 IADD3 R32, R35, 0x1, RZ ;  /* 0x000000012320e810 */ /* 0x000fe40007ffe0ff */
[----:B------:R-:W-:Y:S02]  /*1b3b0*/  ISETP.NE.AND P0, PT, R0, RZ, !P6 ;  /* 0x000000ff0000720c */ /* 0x000fe40007705270 */
[----:B------:R-:W-:-:S11]  /*1b3c0*/  @!P6 MOV R2, RZ ;  /* 0x000000ff0002e202 */ /* 0x000fd60000000f00 */
[----:B------:R-:W-:Y:S01]  /*1b3d0*/  @P0 IMAD.MOV R32, RZ, RZ, R35 ;  /* 0x000000ffff200224 */ /* 0x000fe200078e0223 */
[----:B------:R-:W-:-:S04]  /*1b3e0*/  LOP3.LUT P0, RZ, R5, 0x4000, RZ, 0xc0, !PT ;  /* 0x0000400005ff7812 */ /* 0x000fc8000780c0ff */
[----:B------:R-:W-:-:S09]  /*1b3f0*/  @!P6 MOV R35, R32 ;  /* 0x000000200023e202 */ /* 0x000fd20000000f00 */
.L_x_10038:
[----:B------:R-:W-:Y:S05]  /*1b400*/  BSYNC B3 ;  /* 0x0000000000037941 */ /* 0x000fea0003800000 */
.L_x_10037:
        /* <DEDUP_REMOVED lines=41> */
[----:B------:R-:W-:-:S04]  /*1b6a0*/  HFMA2.MMA R34, -RZ, RZ, 0, 0 ;  /* 0x00000000ff227435 */ /* 0x000fc800000001ff */
[----:B------:R-:W-:Y:S02]  /*1b6b0*/  LOP3.LUT R32, R69, UR33, R32, 0x96, !PT ;  /* 0x0000002145207c12 */ /* 0x000fe4000f8e9620 */
[----:B------:R-:W-:-:S07]  /*1b6c0*/  MOV R36, R68 ;  /* 0x0000004400247202 */ /* 0x000fce0000000f00 */
.L_x_10036:
[----:B------:R-:W-:Y:S05]  /*1b6d0*/  BSYNC B2 ;  /* 0x0000000000027941 */ /* 0x000fea0003800000 */
.L_x_10035:
        /* <DEDUP_REMOVED lines=38> */
.L_x_9982:
[----:B------:R-:W-:Y:S05]  /*1b940*/  BSYNC B1 ;  /* 0x0000000000017941 */ /* 0x000fea0003800000 */
.L_x_9981:
        /* <DEDUP_REMOVED lines=23> */
.L_x_10042:
[----:B------:R-:W-:-:S07]  /*1bac0*/  MOV R60, R36 ;  /* 0x00000024003c7202 */ /* 0x000fce0000000f00 */
.L_x_10043:
[----:B------:R-:W-:Y:S05]  /*1bad0*/  BSYNC B2 ;  /* 0x0000000000027941 */ /* 0x000fea0003800000 */
.L_x_10041:
        /* <DEDUP_REMOVED lines=16> */
.L_x_10047:
[----:B------:R-:W-:Y:S05]  /*1bbe0*/  BSYNC B3 ;  /* 0x0000000000037941 */ /* 0x000fea0003800000 */
.L_x_10046:
        /* <DEDUP_REMOVED lines=44> */
.L_x_10045:
[----:B------:R-:W-:Y:S05]  /*1beb0*/  BSYNC B2 ;  /* 0x0000000000027941 */ /* 0x000fea0003800000 */
.L_x_10044:
[----:B------:R-:W0:Y:S01]  /*1bec0*/  LDC R117, c[0x0][0x294] ;  /* 0x0000a500ff757b82 */ /* 0x000e220000000800 */
[----:B------:R-:W-:Y:S01]  /*1bed0*/  HFMA2.MMA R136, -RZ, RZ, 0.1171875, 0 ;  /* 0x2f800000ff887435 */ /* 0x000fe200000001ff */
[----:B------:R-:W-:Y:S01]  /*1bee0*/  I2FP.F32.U32 R34, R60 ;  /* 0x0000003c00227245 */ /* 0x000fe20000201000 */
[----:B------:R-:W-:Y:S01]  /*1bef0*/  BSSY B2, `(.L_x_10048) ;  /* 0x0000018000027945 */ /* 0x000fe20003800000 */
[----:B------:R-:W-:Y:S02]  /*1bf00*/  LOP3.LUT R5, R5, 0xfffffffb, RZ, 0xc0, !PT ;  /* 0xfffffffb05057812 */ /* 0x000fe400078ec0ff */
[----:B------:R-:W-:Y:S02]  /*1bf10*/  IADD3 R76, R75, 0x1, RZ ;  /* 0x000000014b4c7810 */ /* 0x000fe40007ffe0ff */
[----:B------:R-:W1:Y:S03]  /*1bf20*/  LDC R137, c[0x0][0x298] ;  /* 0x0000a600ff897b82 */ /* 0x000e660000000800 */
        /* <DEDUP_REMOVED lines=19> */
.L_x_10049:
[----:B------:R-:W-:-:S07]  /*1c060*/  IMAD.MOV.U32 R34, RZ, RZ, R36 ;  /* 0x000000ffff227224 */ /* 0x000fce00078e0024 */
.L_x_10050:
[----:B------:R-:W-:Y:S05]  /*1c070*/  BSYNC B2 ;  /* 0x0000000000027941 */ /* 0x000fea0003800000 */
.L_x_10048:
        /* <DEDUP_REMOVED lines=16> */
.L_x_10054:
[----:B------:R-:W-:Y:S05]  /*1c180*/  BSYNC B3 ;  /* 0x0000000000037941 */ /* 0x000fea0003800000 */
.L_x_10053:
        /* <DEDUP_REMOVED lines=44> */
.L_x_10052:
[----:B------:R-:W-:Y:S05]  /*1c450*/  BSYNC B2 ;  /* 0x0000000000027941 */ /* 0x000fea0003800000 */
.L_x_10051:
        /* <DEDUP_REMOVED lines=23> */
.L_x_10056:
[----:B------:R-:W-:-:S07]  /*1c5d0*/  IMAD.MOV.U32 R34, RZ, RZ, R36 ;  /* 0x000000ffff227224 */ /* 0x000fce00078e0024 */
.L_x_10057:
[----:B------:R-:W-:Y:S05]  /*1c5e0*/  BSYNC B2 ;  /* 0x0000000000027941 */ /* 0x000fea0003800000 */
.L_x_10055:
        /* <DEDUP_REMOVED lines=16> */
.L_x_10061:
[----:B------:R-:W-:Y:S05]  /*1c6f0*/  BSYNC B3 ;  /* 0x0000000000037941 */ /* 0x000fea0003800000 */
.L_x_10060:
        /* <DEDUP_REMOVED lines=44> */
.L_x_10059:
[----:B------:R-:W-:Y:S05]  /*1c9c0*/  BSYNC B2 ;  /* 0x0000000000027941 */ /* 0x000fea0003800000 */
.L_x_10058:
        /* <DEDUP_REMOVED lines=21> */
.L_x_10063:
[----:B------:R-:W-:-:S07]  /*1cb20*/  IMAD.MOV.U32 R34, RZ, RZ, R36 ;  /* 0x000000ffff227224 */ /* 0x000fce00078e0024 */
.L_x_10064:
[----:B------:R-:W-:Y:S05]  /*1cb30*/  BSYNC B2 ;  /* 0x0000000000027941 */ /* 0x000fea0003800000 */
.L_x_10062:
        /* <DEDUP_REMOVED lines=16> */
.L_x_10068:
[----:B------:R-:W-:Y:S05]  /*1cc40*/  BSYNC B3 ;  /* 0x0000000000037941 */ /* 0x000fea0003800000 */
.L_x_10067:
        /* <DEDUP_REMOVED lines=44> */
.L_x_10066:
[----:B------:R-:W-:Y:S05]  /*1cf10*/  BSYNC B2 ;  /* 0x0000000000027941 */ /* 0x000fea0003800000 */
.L_x_10065:
        /* <DEDUP_REMOVED lines=21> */
.L_x_10070:
[----:B------:R-:W-:-:S07]  /*1d070*/  IMAD.MOV.U32 R34, RZ, RZ, R36 ;  /* 0x000000ffff227224 */ /* 0x000fce00078e0024 */
.L_x_10071:
[----:B------:R-:W-:Y:S05]  /*1d080*/  BSYNC B2 ;  /* 0x0000000000027941 */ /* 0x000fea0003800000 */
.L_x_10069:
        /* <DEDUP_REMOVED lines=16> */
.L_x_10075:
[----:B------:R-:W-:Y:S05]  /*1d190*/  BSYNC B3 ;  /* 0x0000000000037941 */ /* 0x000fea0003800000 */
.L_x_10074:
        /* <DEDUP_REMOVED lines=44> */
.L_x_10073:
[----:B------:R-:W-:Y:S05]  /*1d460*/  BSYNC B2 ;  /* 0x0000000000027941 */ /* 0x000fea0003800000 */
.L_x_10072:
        /* <DEDUP_REMOVED lines=21> */
.L_x_10077:
[----:B------:R-:W-:-:S07]  /*1d5c0*/  IMAD.MOV.U32 R34, RZ, RZ, R36 ;  /* 0x000000ffff227224 */ /* 0x000fce00078e0024 */
.L_x_10078:
[----:B------:R-:W-:Y:S05]  /*1d5d0*/  BSYNC B2 ;  /* 0x0000000000027941 */ /* 0x000fea0003800000 */
.L_x_10076:
        /* <DEDUP_REMOVED lines=16> */
.L_x_10082:
[----:B------:R-:W-:Y:S05]  /*1d6e0*/  BSYNC B3 ;  /* 0x0000000000037941 */ /* 0x000fea0003800000 */
.L_x_10081:
        /* <DEDUP_REMOVED lines=44> */
.L_x_10080:
[----:B------:R-:W-:Y:S05]  /*1d9b0*/  BSYNC B2 ;  /* 0x0000000000027941 */ /* 0x000fea0003800000 */
.L_x_10079:
        /* <DEDUP_REMOVED lines=21> */
.L_x_10084:
[----:B------:R-:W-:-:S07]  /*1db10*/  IMAD.MOV.U32 R34, RZ, RZ, R36 ;  /* 0x000000ffff227224 */ /* 0x000fce00078e0024 */
.L_x_10085:
[----:B------:R-:W-:Y:S05]  /*1db20*/  BSYNC B2 ;  /* 0x0000000000027941 */ /* 0x000fea0003800000 */
.L_x_10083:
        /* <DEDUP_REMOVED lines=16> */
.L_x_10089:
[----:B------:R-:W-:Y:S05]  /*1dc30*/  BSYNC B3 ;  /* 0x0000000000037941 */ /* 0x000fea0003800000 */
.L_x_10088:
        /* <DEDUP_REMOVED lines=44> */
.L_x_10087:
[----:B------:R-:W-:Y:S05]  /*1df00*/  BSYNC B2 ;  /* 0x0000000000027941 */ /* 0x000fea0003800000 */
.L_x_10086:
        /* <DEDUP_REMOVED lines=21> */
.L_x_10091:
[----:B------:R-:W-:-:S07]  /*1e060*/  IMAD.MOV.U32 R70, RZ, RZ, R36 ;  /* 0x000000ffff467224 */ /* 0x000fce00078e0024 */
.L_x_10092:
[----:B------:R-:W-:Y:S05]  /*1e070*/  BSYNC B2 ;  /* 0x0000000000027941 */ /* 0x000fea0003800000 */
.L_x_10090:
        /* <DEDUP_REMOVED lines=19> */
.L_x_10096:
[----:B------:R-:W-:Y:S05]  /*1e1b0*/  BSYNC B3 ;  /* 0x0000000000037941 */ /* 0x000fea0003800000 */
.L_x_10095:
        /* <DEDUP_REMOVED lines=44> */
.L_x_10094:
[----:B------:R-:W-:Y:S05]  /*1e480*/  BSYNC B2 ;  /* 0x0000000000027941 */ /* 0x000fea0003800000 */
.L_x_10093:
        /* <DEDUP_REMOVED lines=37> */
.L_x_10040:
[----:B------:R-:W-:Y:S05]  /*1e6e0*/  BSYNC B1 ;  /* 0x0000000000017941 */ /* 0x000fea0003800000 */
.L_x_10039:
        /* <DEDUP_REMOVED lines=294> */
.L_x_10130:
        /* <DEDUP_REMOVED lines=18> */
[----:B------:R-:W3:Y:S04]  /*1fa70*/  LDL R136, [R1+0x34] ;  /* 0x0000340001887983 */ /* 0x000ee80000100800 */
[----:B------:R-:W3:Y:S04]  /*1fa80*/  LDL R131, [R1+0x38] ;  /* 0x0000380001837983 */ /* 0x000ee80000100800 */
[----:B------:R4:W-:Y:S04]  /*1fa90*/  STL [R1+0x58], R6 ;  /* 0x0000580601007387 */ /* 0x0009e80000100800 */
[----:B----4-:R-:W4:Y:S04]  /*1faa0*/  LDL R6, [R1+0x2c] ;  /* 0x00002c0001067983 */ /* 0x010f280000100800 */
[----:B------:R0:W-:Y:S04]  /*1fab0*/  STL [R1+0x54], R5 ;  /* 0x0000540501007387 */ /* 0x0001e80000100800 */
[----:B0-----:R-:W4:Y:S04]  /*1fac0*/  LDL R5, [R1+0x30] ;  /* 0x0000300001057983 */ /* 0x001f280000100800 */
[----:B------:R0:W-:Y:S04]  /*1fad0*/  STL [R1+0x50], R4 ;  /* 0x0000500401007387 */ /* 0x0001e80000100800 */
[----:B------:R-:W4:Y:S04]  /*1fae0*/  LDL R71, [R1+0x28] ;  /* 0x0000280001477983 */ /* 0x000f280000100800 */
[----:B0-----:R-:W4:Y:S04]  /*1faf0*/  LDL R4, [R1+0x24] ;  /* 0x0000240001047983 */ /* 0x001f280000100800 */
[----:B------:R0:W-:Y:S04]  /*1fb00*/  STL [R1+0x4c], R3 ;  /* 0x00004c0301007387 */ /* 0x0001e80000100800 */
[----:B------:R1:W-:Y:S04]  /*1fb10*/  STL [R1+0x48], R2 ;  /* 0x0000480201007387 */ /* 0x0003e80000100800 */
[----:B------:R1:W-:Y:S04]  /*1fb20*/  STL [R1+0x44], R0 ;  /* 0x0000440001007387 */ /* 0x0003e80000100800 */
[----:B0-----:R-:W4:Y:S04]  /*1fb30*/  LDL R3, [R1+0x1c] ;  /* 0x00001c0001037983 */ /* 0x001f280000100800 */
[----:B-1----:R-:W4:Y:S04]  /*1fb40*/  LDL R2, [R1+0x20] ;  /* 0x0000200001027983 */ /* 0x002f280000100800 */
[----:B------:R-:W4:Y:S04]  /*1fb50*/  LDL R0, [R1+0x14] ;  /* 0x0000140001007983 */ /* 0x000f280000100800 */
[----:B------:R-:W4:Y:S01]  /*1fb60*/  LDL R139, [R1+0x18] ;  /* 0x00001800018b7983 */ /* 0x000f220000100800 */
[----:B------:R-:W-:-:S04]  /*1fb70*/  PLOP3.LUT P0, PT, PT, PT, UP1, 0x40, 0x0 ;  /* 0x000000000000781c */ /* 0x000fc80003f0e818 */
[----:B------:R-:W-:-:S05]  /*1fb80*/  FSEL R130, R127, RZ, P0 ;  /* 0x000000ff7f827208 */ /* 0x000fca0000000000 */
[--C-:B------:R-:W-:Y:S01]  /*1fb90*/  FADD.FTZ R68, R39, -R130.reuse ;  /* 0x8000008227447221 */ /* 0x100fe20000010000 */
[----:B------:R-:W-:-:S03]  /*1fba0*/  FADD.FTZ R69, R40, -R130 ;  /* 0x8000008228457221 */ /* 0x000fc60000010000 */
[C---:B------:R-:W-:Y:S01]  /*1fbb0*/  FMUL.FTZ R68, R128.reuse, R68 ;  /* 0x0000004480447220 */ /* 0x040fe20000410000 */
[----:B------:R-:W-:Y:S01]  /*1fbc0*/  FMUL.FTZ R69, R128, R69 ;  /* 0x0000004580457220 */ /* 0x000fe20000410000 */
[----:B------:R-:W-:-:S04]  /*1fbd0*/  FADD.FTZ R70, R77, -R130 ;  /* 0x800000824d467221 */ /* 0x000fc80000010000 */
[----:B------:R-:W-:Y:S01]  /*1fbe0*/  FMUL.FTZ R70, R128, R70 ;  /* 0x0000004680467220 */ /* 0x000fe20000410000 */
[----:B--2---:R-:W-:Y:S02]  /*1fbf0*/  FFMA.FTZ R68, R137, R68, R138 ;  /* 0x0000004489447223 */ /* 0x004fe4000001008a */
[----:B------:R-:W2:Y:S04]  /*1fc00*/  LDL R138, [R1+0xc] ;  /* 0x00000c00018a7983 */ /* 0x000ea80000100800 */
[----:B------:R-:W2:Y:S01]  /*1fc10*/  LDL R137, [R1+0x10] ;  /* 0x0000100001897983 */ /* 0x000ea20000100800 */
[----:B---3--:R-:W-:-:S03]  /*1fc20*/  FFMA.FTZ R69, R131, R69, R136 ;  /* 0x0000004583457223 */ /* 0x008fc60000010088 */
[----:B------:R-:W3:Y:S04]  /*1fc30*/  LDL R136, [R1+0x4] ;  /* 0x0000040001887983 */ /* 0x000ee80000100800 */
[----:B------:R-:W3:Y:S01]  /*1fc40*/  LDL R131, [R1+0x8] ;  /* 0x0000080001837983 */ /* 0x000ee20000100800 */
[----:B------:R-:W-:Y:S01]  /*1fc50*/  F2FP.F16.F32.PACK_AB R68, R69, R68 ;  /* 0x000000444544723e */ /* 0x000fe200000000ff */
[----:B------:R-:W-:-:S04]  /*1fc60*/  FADD.FTZ R69, R41, -R130 ;  /* 0x8000008229457221 */ /* 0x000fc80000010000 */
[----:B------:R-:W-:-:S04]  /*1fc70*/  FMUL.FTZ R69, R128, R69 ;  /* 0x0000004580457220 */ /* 0x000fc80000410000 */
[----:B----4-:R-:W-:Y:S02]  /*1fc80*/  FFMA.FTZ R69, R5, R69, R6 ;  /* 0x0000004505457223 */ /* 0x010fe40000010006 */
[----:B------:R4:W5:Y:S04]  /*1fc90*/  LDL.LU R6, [R1+0x58] ;  /* 0x0000580001067983 */ /* 0x0009680000300800 */
[----:B------:R4:W5:Y:S01]  /*1fca0*/  LDL.LU R5, [R1+0x54] ;  /* 0x0000540001057983 */ /* 0x0009620000300800 */
[----:B------:R-:W-:Y:S01]  /*1fcb0*/  FFMA.FTZ R70, R71, R70, R4 ;  /* 0x0000004647467223 */ /* 0x000fe20000010004 */
[--C-:B------:R-:W-:Y:S02]  /*1fcc0*/  FADD.FTZ R71, R97, -R130.reuse ;  /* 0x8000008261477221 */ /* 0x100fe40000010000 */
[----:B------:R4:W5:Y:S02]  /*1fcd0*/  LDL.LU R4, [R1+0x50] ;  /* 0x0000500001047983 */ /* 0x0009640000300800 */
[----:B------:R-:W-:Y:S01]  /*1fce0*/  F2FP.F16.F32.PACK_AB R69, R70, R69 ;  /* 0x000000454645723e */ /* 0x000fe200000000ff */
[----:B------:R-:W-:Y:S01]  /*1fcf0*/  FADD.FTZ R70, R78, -R130 ;  /* 0x800000824e467221 */ /* 0x000fe20000010000 */
[----:B------:R-:W-:-:S03]  /*1fd00*/  FMUL.FTZ R71, R128, R71 ;  /* 0x0000004780477220 */ /* 0x000fc60000410000 */
[----:B------:R-:W-:-:S04]  /*1fd10*/  FMUL.FTZ R70, R128, R70 ;  /* 0x0000004680467220 */ /* 0x000fc80000410000 */
[----:B------:R-:W-:Y:S02]  /*1fd20*/  FFMA.FTZ R70, R2, R70, R3 ;  /* 0x0000004602467223 */ /* 0x000fe40000010003 */
[----:B------:R4:W5:Y:S04]  /*1fd30*/  LDL.LU R3, [R1+0x4c] ;  /* 0x00004c0001037983 */ /* 0x0009680000300800 */
[----:B------:R4:W5:Y:S01]  /*1fd40*/  LDL.LU R2, [R1+0x48] ;  /* 0x0000480001027983 */ /* 0x0009620000300800 */
[----:B------:R-:W-:-:S03]  /*1fd50*/  FFMA.FTZ R71, R139, R71, R0 ;  /* 0x000000478b477223 */ /* 0x000fc60000010000 */
[----:B------:R4:W5:Y:S02]  /*1fd60*/  LDL.LU R0, [R1+0x44] ;  /* 0x0000440001007983 */ /* 0x0009640000300800 */
[----:B------:R-:W-:Y:S01]  /*1fd70*/  F2FP.F16.F32.PACK_AB R70, R71, R70 ;  /* 0x000000464746723e */ /* 0x000fe200000000ff */
[--C-:B------:R-:W-:Y:S01]  /*1fd80*/  FADD.FTZ R71, R98, -R130.reuse ;  /* 0x8000008262477221 */ /* 0x100fe20000010000 */
[----:B------:R-:W-:-:S03]  /*1fd90*/  FADD.FTZ R130, R118, -R130 ;  /* 0x8000008276827221 */ /* 0x000fc60000010000 */
[C---:B------:R-:W-:Y:S01]  /*1fda0*/  FMUL.FTZ R71, R128.reuse, R71 ;  /* 0x0000004780477220 */ /* 0x040fe20000410000 */
[----:B------:R-:W-:-:S03]  /*1fdb0*/  FMUL.FTZ R130, R128, R130 ;  /* 0x0000008280827220 */ /* 0x000fc60000410000 */
[----:B--2---:R-:W-:Y:S01]  /*1fdc0*/  FFMA.FTZ R71, R137, R71, R138 ;  /* 0x0000004789477223 */ /* 0x004fe2000001008a */
[----:B---3--:R-:W-:-:S05]  /*1fdd0*/  FFMA.FTZ R130, R131, R130, R136 ;  /* 0x0000008283827223 */ /* 0x008fca0000010088 */
[----:B------:R-:W-:Y:S02]  /*1fde0*/  F2FP.F16.F32.PACK_AB R71, R130, R71 ;  /* 0x000000478247723e */ /* 0x000fe400000000ff */
[----:B------:R-:W0:Y:S02]  /*1fdf0*/  LDC.64 R130, c[0x0][0x2b8] ;  /* 0x0000ae00ff827b82 */ /* 0x000e240000000a00 */
[----:B0-----:R-:W-:-:S05]  /*1fe00*/  IMAD.WIDE.U32 R130, R37, 0x10, R130 ;  /* 0x0000001025827825 */ /* 0x001fca00078e0082 */
[----:B------:R4:W-:Y:S01]  /*1fe10*/  STG.E.128 desc[UR4][R130.64], R68 ;  /* 0x0000004482007986 */ /* 0x0009e2000c101d04 */
[----:B------:R-:W-:-:S07]  /*1fe20*/  IADD3 R37, R37, 0x20, RZ ;  /* 0x0000002025257810 */ /* 0x000fce0007ffe0ff */
.L_x_10099:
[----:B------:R-:W-:Y:S05]  /*1fe30*/  BSYNC B1 ;  /* 0x0000000000017941 */ /* 0x000fea0003800000 */
.L_x_10098:
[----:B-----5:R-:W-:Y:S01]  /*1fe40*/  LOP3.LUT P0, RZ, R5, 0x2000, RZ, 0xc0, !PT ;  /* 0x0000200005ff7812 */ /* 0x020fe2000780c0ff */
[----:B------:R-:W-:-:S12]  /*1fe50*/  BSSY B1, `(.L_x_10100) ;  /* 0x0000025000017945 */ /* 0x000fd80003800000 */
[----:B------:R-:W-:Y:S05]  /*1fe60*/  @!P0 BRA `(.L_x_10101) ;  /* 0x00000000008c8947 */ /* 0x000fea0003800000 */
[----:B----4-:R-:W2:Y:S01]  /*1fe70*/  LDL R70, [R1] ;  /* 0x0000000001467983 */ /* 0x010ea20000100800 */
[----:B------:R-:W-:-:S04]  /*1fe80*/  PLOP3.LUT P0, PT, PT, PT, UP1, 0x40, 0x0 ;  /* 0x000000000000781c */ /* 0x000fc80003f0e818 */
[----:B------:R-:W-:-:S05]  /*1fe90*/  FSEL R130, R127, RZ, P0 ;  /* 0x000000ff7f827208 */ /* 0x000fca0000000000 */
        /* <DEDUP_REMOVED lines=29> */
[----:B0-----:R-:W-:-:S04]  /*20070*/  IMAD.WIDE.U32 R130, R37, 0x10, R130 ;  /* 0x0000001025827825 */ /* 0x001fc800078e0082 */
[----:B------:R-:W-:Y:S01]  /*20080*/  VIADD R37, R37, 0x20 ;  /* 0x0000002025257836 */ /* 0x000fe20000000000 */
[----:B------:R2:W-:Y:S06]  /*20090*/  STG.E.128 desc[UR4][R130.64], R68 ;  /* 0x0000004482007986 */ /* 0x0005ec000c101d04 */
.L_x_10101:
[----:B------:R-:W-:Y:S05]  /*200a0*/  BSYNC B1 ;  /* 0x0000000000017941 */ /* 0x000fea0003800000 */
.L_x_10100:
[----:B------:R-:W-:Y:S01]  /*200b0*/  LOP3.LUT P0, RZ, R5, 0x1000, RZ, 0xc0, !PT ;  /* 0x0000100005ff7812 */ /* 0x000fe2000780c0ff */
[----:B------:R-:W-:-:S12]  /*200c0*/  BSSY B1, `(.L_x_10102) ;  /* 0x0000024000017945 */ /* 0x000fd80003800000 */
[----:B------:R-:W-:Y:S05]  /*200d0*/  @!P0 BRA `(.L_x_10103) ;  /* 0x0000000000888947 */ /* 0x000fea0003800000 */
[----:B------:R-:W-:-:S04]  /*200e0*/  PLOP3.LUT P0, PT, PT, PT, UP1, 0x40, 0x0 ;  /* 0x000000000000781c */ /* 0x000fc80003f0e818 */
[----:B--2-4-:R-:W-:-:S05]  /*200f0*/  FSEL R130, R127, RZ, P0 ;  /* 0x000000ff7f827208 */ /* 0x014fca0000000000 */
        /* <DEDUP_REMOVED lines=32> */
.L_x_10103:
[----:B------:R-:W-:Y:S05]  /*20300*/  BSYNC B1 ;  /* 0x0000000000017941 */ /* 0x000fea0003800000 */
.L_x_10102:
[----:B------:R-:W-:Y:S01]  /*20310*/  LOP3.LUT P0, RZ, R5, 0x800, RZ, 0xc0, !PT ;  /* 0x0000080005ff7812 */ /* 0x000fe2000780c0ff */
[----:B------:R-:W-:-:S12]  /*20320*/  BSSY B1, `(.L_x_10104) ;  /* 0x0000024000017945 */ /* 0x000fd80003800000 */
[----:B------:R-:W-:Y:S05]  /*20330*/  @!P0 BRA `(.L_x_10105) ;  /* 0x0000000000888947 */ /* 0x000fea0003800000 */
[----:B------:R-:W-:-:S04]  /*20340*/  PLOP3.LUT P0, PT, PT, PT, UP1, 0x40, 0x0 ;  /* 0x000000000000781c */ /* 0x000fc80003f0e818 */
[----:B--234-:R-:W-:-:S05]  /*20350*/  FSEL R130, R127, RZ, P0 ;  /* 0x000000ff7f827208 */ /* 0x01cfca0000000000 */
        /* <DEDUP_REMOVED lines=32> */
.L_x_10105:
[----:B------:R-:W-:Y:S05]  /*20560*/  BSYNC B1 ;  /* 0x0000000000017941 */ /* 0x000fea0003800000 */
.L_x_10104:
[----:B------:R-:W-:Y:S01]  /*20570*/  LOP3.LUT P0, RZ, R5, 0x400, RZ, 0xc0, !PT ;  /* 0x0000040005ff7812 */ /* 0x000fe2000780c0ff */
[----:B------:R-:W-:-:S12]  /*20580*/  BSSY B1, `(.L_x_10106) ;  /* 0x0000024000017945 */ /* 0x000fd80003800000 */
[----:B------:R-:W-:Y:S05]  /*20590*/  @!P0 BRA `(.L_x_10107) ;  /* 0x0000000000888947 */ /* 0x000fea0003800000 */
[----:B------:R-:W-:-:S04]  /*205a0*/  PLOP3.LUT P0, PT, PT, PT, UP1, 0x40, 0x0 ;  /* 0x000000000000781c */ /* 0x000fc80003f0e818 */
[----:B0-234-:R-:W-:-:S05]  /*205b0*/  FSEL R130, R127, RZ, P0 ;  /* 0x000000ff7f827208 */ /* 0x01dfca0000000000 */
        /* <DEDUP_REMOVED lines=32> */
.L_x_10107:
[----:B------:R-:W-:Y:S05]  /*207c0*/  BSYNC B1 ;  /* 0x0000000000017941 */ /* 0x000fea0003800000 */
.L_x_10106:
        /* <DEDUP_REMOVED lines=37> */
.L_x_10109:
[----:B------:R-:W-:Y:S05]  /*20a20*/  BSYNC B1 ;  /* 0x0000000000017941 */ /* 0x000fea0003800000 */
.L_x_10108:
        /* <DEDUP_REMOVED lines=37> */
.L_x_10111:
[----:B------:R-:W-:Y:S05]  /*20c80*/  BSYNC B1 ;  /* 0x0000000000017941 */ /* 0x000fea0003800000 */
.L_x_10110:
        /* <DEDUP_REMOVED lines=37> */
.L_x_10113:
[----:B------:R-:W-:Y:S05]  /*20ee0*/  BSYNC B1 ;  /* 0x0000000000017941 */ /* 0x000fea0003800000 */
.L_x_10112:
        /* <DEDUP_REMOVED lines=37> */
.L_x_10115:
[----:B------:R-:W-:Y:S05]  /*21140*/  BSYNC B1 ;  /* 0x0000000000017941 */ /* 0x000fea0003800000 */
.L_x_10114:
[----:B------:R-:W-:Y:S01]  /*21150*/  LOP3.LUT P0, RZ, R5, 0x20, RZ, 0xc0, !PT ;  /* 0x0000002005ff7812 */ /* 0x000fe2000780c0ff */
[----:B------:R-:W-:-:S12]  /*21160*/  BSSY B1, `(.L_x_10116) ;  /* 0x0000023000017945 */ /* 0x000fd80003800000 */
[----:B------:R-:W-:Y:S05]  /*21170*/  @!P0 BRA `(.L_x_10117) ;  /* 0x0000000000848947 */ /* 0x000fea0003800000 */
[----:B------:R-:W-:-:S04]  /*21180*/  PLOP3.LUT P0, PT, PT, PT, UP1, 0x40, 0x0 ;  /* 0x000000000000781c */ /* 0x000fc80003f0e818 */
[----:B------:R-:W-:-:S05]  /*21190*/  FSEL R136, R127, RZ, P0 ;  /* 0x000000ff7f887208 */ /* 0x000fca0000000000 */
        /* <DEDUP_REMOVED lines=31> */
.L_x_10117:
[----:B------:R-:W-:Y:S05]  /*21390*/  BSYNC B1 ;  /* 0x0000000000017941 */ /* 0x000fea0003800000 */
.L_x_10116:
[----:B01234-:R-:W0:Y:S02]  /*213a0*/  LDC.64 R68, c[0x0][0x210] ;  /* 0x00008400ff447b82 */ /* 0x01fe240000000a00 */
[----:B0-----:R-:W-:-:S04]  /*213b0*/  LEA R6, R68, R6, 0x2 ;  /* 0x0000000644067211 */ /* 0x001fc800078e10ff */
[----:B------:R-:W-:-:S13]  /*213c0*/  ISETP.GE.AND P0, PT, R6, R69, PT ;  /* 0x000000450600720c */ /* 0x000fda0003f06270 */
[----:B------:R-:W-:Y:S05]  /*213d0*/  @!P0 BRA `(.L_x_10118) ;  /* 0xfffffe0800548947 */ /* 0x000fea000383ffff */
[----:B------:R-:W-:Y:S05]  /*213e0*/  BSYNC B0 ;  /* 0x0000000000007941 */ /* 0x000fea0003800000 */
.L_x_9516:
[----:B------:R-:W-:Y:S05]  /*213f0*/  EXIT ;  /* 0x000000000000794d */ /* 0x000fea0003800000 */
.L_x_10097:
[----:B------:R-:W-:Y:S01]  /*21400*/  HFMA2.MMA R70, -RZ, RZ, 0, 5.9604644775390625e-08 ;  /* 0x00000001ff467435 */ /* 0x000fe200000001ff */
[----:B------:R-:W-:Y:S01]  /*21410*/  BSSY B1, `(.L_x_10119) ;  /* 0x0000007000017945 */ /* 0x000fe20003800000 */
[----:B------:R-:W-:Y:S01]  /*21420*/  IMAD.MOV.U32 R131, RZ, RZ, R71 ;  /* 0x000000ffff837224 */ /* 0x000fe200078e0047 */
[----:B------:R-:W-:Y:S01]  /*21430*/  MOV R69, 0x1f ;  /* 0x0000001f00457802 */ /* 0x000fe20000000f00 */
[----:B------:R-:W-:-:S07]  /*21440*/  IMAD.MOV.U32 R68, RZ, RZ, -0x1 ;  /* 0xffffffffff447424 */ /* 0x000fce00078e00ff */
[----:B------:R-:W-:Y:S05]  /*21450*/  WARPSYNC.COLLECTIVE R68, `(.L_x_10120) ;  /* 0x0000000044087348 */ /* 0x000fea0003c00000 */
[----:B------:R0:W1:Y:S02]  /*21460*/  SHFL.BFLY P6, R68, R131, R70, R69 ;  /* 0x0c00004683447389 */ /* 0x00006400000c0045 */
[----:B01----:R-:W-:Y:S01]  /*21470*/  ENDCOLLECTIVE ;  /* 0x000000000000791b */ /* 0x003fe20003800000 */
.L_x_10120:
[----:B------:R-:W-:Y:S05]  /*21480*/  BSYNC B1 ;  /* 0x0000000000017941 */ /* 0x000fea0003800000 */
.L_x_10119:
[----:B------:R-:W-:Y:S01]  /*21490*/  FADD.FTZ R71, R71, R68 ;  /* 0x0000004447477221 */ /* 0x000fe20000010000 */
[----:B------:R-:W-:Y:S01]  /*214a0*/  HFMA2.MMA R70, -RZ, RZ, 0, 1.1920928955078125e-07 ;  /* 0x00000002ff467435 */ /* 0x000fe200000001ff */
        /* <DEDUP_REMOVED lines=8> */
.L_x_10121:
        /* <DEDUP_REMOVED lines=9> */
.L_x_10122:
[----:B------:R-:W-:Y:S02]  /*215c0*/  IMAD.MOV.U32 R70, RZ, RZ, 0x8 ;  /* 0x00000008ff467424 */ /* 0x000fe400078e00ff */
[----:B------:R-:W-:Y:S01]  /*215d0*/  FADD.FTZ R71, R71, R68 ;  /* 0x0000004447477221 */ /* 0x000fe20000010000 */
[----:B------:R-:W-:-:S04]  /*215e0*/  MOV R68, 0xffffffff ;  /* 0xffffffff00447802 */ /* 0x000fc80000000f00 */
[----:B------:R-:W-:-:S07]  /*215f0*/  MOV R131, R71 ;  /* 0x0000004700837202 */ /* 0x000fce0000000f00 */
[----:B------:R-:W-:Y:S05]  /*21600*/  WARPSYNC.COLLECTIVE R68, `(.L_x_10123) ;  /* 0x0000000044087348 */ /* 0x000fea0003c00000 */
[----:B------:R0:W1:Y:S02]  /*21610*/  SHFL.BFLY P6, R68, R131, R70, R69 ;  /* 0x0c00004683447389 */ /* 0x00006400000c0045 */
[----:B01----:R-:W-:Y:S01]  /*21620*/  ENDCOLLECTIVE ;  /* 0x000000000000791b */ /* 0x003fe20003800000 */
.L_x_10123:
[----:B------:R-:W-:Y:S02]  /*21630*/  IMAD.MOV.U32 R70, RZ, RZ, 0x10 ;  /* 0x00000010ff467424 */ /* 0x000fe400078e00ff */
[----:B------:R-:W-:Y:S01]  /*21640*/  FADD.FTZ R71, R71, R68 ;  /* 0x0000004447477221 */ /* 0x000fe20000010000 */
[----:B------:R-:W-:-:S04]  /*21650*/  MOV R68, 0xffffffff ;  /* 0xffffffff00447802 */ /* 0x000fc80000000f00 */
[----:B------:R-:W-:-:S07]  /*21660*/  MOV R131, R71 ;  /* 0x0000004700837202 */ /* 0x000fce0000000f00 */
[----:B------:R-:W-:Y:S05]  /*21670*/  WARPSYNC.COLLECTIVE R68, `(.L_x_10124) ;  /* 0x0000000044087348 */ /* 0x000fea0003c00000 */
[----:B------:R0:W1:Y:S02]  /*21680*/  SHFL.BFLY P6, R68, R131, R70, R69 ;  /* 0x0c00004683447389 */ /* 0x00006400000c0045 */
[----:B01----:R-:W-:Y:S01]  /*21690*/  ENDCOLLECTIVE ;  /* 0x000000000000791b */ /* 0x003fe20003800000 */
.L_x_10124:
[----:B------:R-:W-:Y:S02]  /*216a0*/  IMAD.MOV.U32 R70, RZ, RZ, 0x1 ;  /* 0x00000001ff467424 */ /* 0x000fe400078e00ff */
        /* <DEDUP_REMOVED lines=168> */
[----:B------:R-:W-:Y:S01]  /*22130*/  HFMA2.MMA R69, -RZ, RZ, 0, 1.847743988037109375e-06 ;  /* 0x0000001fff457435 */ /* 0x000fe200000001ff */
[----:B------:R-:W-:-:S03]  /*22140*/  MOV R68, 0xffffffff ;  /* 0xffffffff00447802 */ /* 0x000fc60000000f00 */
[----:B------:R-:W-:-:S07]  /*22150*/  MOV R131, R71 ;  /* 0x0000004700837202 */ /* 0x000fce0000000f00 */
[----:B------:R-:W-:Y:S05]  /*22160*/  WARPSYNC.COLLECTIVE R68, `(.L_x_10125) ;  /* 0x0000000044087348 */ /* 0x000fea0003c00000 */
[----:B------:R0:W1:Y:S02]  /*22170*/  SHFL.BFLY P6, R68, R131, R70, R69 ;  /* 0x0c00004683447389 */ /* 0x00006400000c0045 */
[----:B01----:R-:W-:Y:S01]  /*22180*/  ENDCOLLECTIVE ;  /* 0x000000000000791b */ /* 0x003fe20003800000 */
.L_x_10125:
[----:B------:R-:W-:Y:S01]  /*22190*/  HFMA2.MMA R70, -RZ, RZ, 0, 1.1920928955078125e-07 ;  /* 0x00000002ff467435 */ /* 0x000fe200000001ff */
[----:B------:R-:W-:Y:S01]  /*221a0*/  FADD.FTZ R71, R71, R68 ;  /* 0x0000004447477221 */ /* 0x000fe20000010000 */
[----:B------:R-:W-:-:S03]  /*221b0*/  MOV R68, 0xffffffff ;  /* 0xffffffff00447802 */ /* 0x000fc60000000f00 */
[----:B------:R-:W-:-:S07]  /*221c0*/  IMAD.MOV.U32 R131, RZ, RZ, R71 ;  /* 0x000000ffff837224 */ /* 0x000fce00078e0047 */
[----:B------:R-:W-:Y:S05]  /*221d0*/  WARPSYNC.COLLECTIVE R68, `(.L_x_10126) ;  /* 0x0000000044087348 */ /* 0x000fea0003c00000 */
[----:B------:R0:W1:Y:S02]  /*221e0*/  SHFL.BFLY P6, R68, R131, R70, R69 ;  /* 0x0c00004683447389 */ /* 0x00006400000c0045 */
[----:B01----:R-:W-:Y:S01]  /*221f0*/  ENDCOLLECTIVE ;  /* 0x000000000000791b */ /* 0x003fe20003800000 */
.L_x_10126:
[----:B------:R-:W-:Y:S01]  /*22200*/  HFMA2.MMA R70, -RZ, RZ, 0, 2.384185791015625e-07 ;  /* 0x00000004ff467435 */ /* 0x000fe200000001ff */
[----:B------:R-:W-:Y:S01]  /*22210*/  FADD.FTZ R71, R71, R68 ;  /* 0x0000004447477221 */ /* 0x000fe20000010000 */
[----:B------:R-:W-:-:S03]  /*22220*/  MOV R68, 0xffffffff ;  /* 0xffffffff00447802 */ /* 0x000fc60000000f00 */
[----:B------:R-:W-:-:S07]  /*22230*/  IMAD.MOV.U32 R131, RZ, RZ, R71 ;  /* 0x000000ffff837224 */ /* 0x000fce00078e0047 */
[----:B------:R-:W-:Y:S05]  /*22240*/  WARPSYNC.COLLECTIVE R68, `(.L_x_10127) ;  /* 0x0000000044087348 */ /* 0x000fea0003c00000 */
[----:B------:R0:W1:Y:S02]  /*22250*/  SHFL.BFLY P6, R68, R131, R70, R69 ;  /* 0x0c00004683447389 */ /* 0x00006400000c0045 */
[----:B01----:R-:W-:Y:S01]  /*22260*/  ENDCOLLECTIVE ;  /* 0x000000000000791b */ /* 0x003fe20003800000 */
.L_x_10127:
[----:B------:R-:W-:Y:S01]  /*22270*/  HFMA2.MMA R70, -RZ, RZ, 0, 4.76837158203125e-07 ;  /* 0x00000008ff467435 */ /* 0x000fe200000001ff */
[----:B------:R-:W-:Y:S01]  /*22280*/  FADD.FTZ R71, R71, R68 ;  /* 0x0000004447477221 */ /* 0x000fe20000010000 */
[----:B------:R-:W-:-:S03]  /*22290*/  MOV R68, 0xffffffff ;  /* 0xffffffff00447802 */ /* 0x000fc60000000f00 */
[----:B------:R-:W-:-:S07]  /*222a0*/  IMAD.MOV.U32 R131, RZ, RZ, R71 ;  /* 0x000000ffff837224 */ /* 0x000fce00078e0047 */
[----:B------:R-:W-:Y:S05]  /*222b0*/  WARPSYNC.COLLECTIVE R68, `(.L_x_10128) ;  /* 0x0000000044087348 */ /* 0x000fea0003c00000 */
[----:B------:R0:W1:Y:S02]  /*222c0*/  SHFL.BFLY P6, R68, R131, R70, R69 ;  /* 0x0c00004683447389 */ /* 0x00006400000c0045 */
[----:B01----:R-:W-:Y:S01]  /*222d0*/  ENDCOLLECTIVE ;  /* 0x000000000000791b */ /* 0x003fe20003800000 */
.L_x_10128:
[----:B------:R-:W-:Y:S01]  /*222e0*/  HFMA2.MMA R70, -RZ, RZ, 0, 9.5367431640625e-07 ;  /* 0x00000010ff467435 */ /* 0x000fe200000001ff */
[----:B------:R-:W-:Y:S01]  /*222f0*/  FADD.FTZ R71, R71, R68 ;  /* 0x0000004447477221 */ /* 0x000fe20000010000 */
[----:B------:R-:W-:-:S03]  /*22300*/  MOV R68, 0xffffffff ;  /* 0xffffffff00447802 */ /* 0x000fc60000000f00 */
[----:B------:R-:W-:-:S07]  /*22310*/  IMAD.MOV.U32 R131, RZ, RZ, R71 ;  /* 0x000000ffff837224 */ /* 0x000fce00078e0047 */
[----:B------:R-:W-:Y:S05]  /*22320*/  WARPSYNC.COLLECTIVE R68, `(.L_x_10129) ;  /* 0x0000000044087348 */ /* 0x000fea0003c00000 */
[----:B------:R0:W1:Y:S02]  /*22330*/  SHFL.BFLY P6, R68, R131, R70, R69 ;  /* 0x0c00004683447389 */ /* 0x00006400000c0045 */
[----:B01----:R-:W-:Y:S01]  /*22340*/  ENDCOLLECTIVE ;  /* 0x000000000000791b */ /* 0x003fe20003800000 */
.L_x_10129:
[----:B------:R-:W-:Y:S05]  /*22350*/  BRA `(.L_x_10130) ;  /* 0xffffffd4007c7947 */ /* 0x000fea000383ffff */
.L_x_10131:
        /* <DEDUP_REMOVED lines=10> */
.L_x_72304:


//--------------------- .text._ZN10layer_norm13ln_fwd_kernelINS_13Kernel_traitsI6__halfS2_S2_S2_fjLj2560ELj1ELj4ELj1ELj16ENS_18Kernel_traits_baseILj2560ES2_S2_S2_S2_fjLj128EEEEELb1ELb0ELb0ELb1EEEvNS_9FwdParamsE --------------------------
	.section	.text._ZN10layer_norm13ln_fwd_kernelINS_13Kernel_traitsI6__halfS2_S2_S2_fjLj2560ELj1ELj4ELj1ELj16ENS_18Kernel_traits_baseILj2560ES2_S2_S2_S2_fjLj128EEEEELb1ELb0ELb0ELb1EEEvNS_9FwdParamsE,"ax",@progbits
	.align	128
        .global         _ZN10layer_norm13ln_fwd_kernelINS_13Kernel_traitsI6__halfS2_S2_S2_fjLj2560ELj1ELj4ELj1ELj16ENS_18Kernel_traits_baseILj2560ES2_S2_S2_S2_fjLj128EEEEELb1ELb0ELb0ELb1EEEvNS_9FwdParamsE
        .type           _ZN10layer_norm13ln_fwd_kernelINS_13Kernel_traitsI6__halfS2_S2_S2_fjLj2560ELj1ELj4ELj1ELj16ENS_18Kernel_traits_baseILj2560ES2_S2_S2_S2_fjLj128EEEEELb1ELb0ELb0ELb1EEEvNS_9FwdParamsE,@function
        .size           _ZN10layer_norm13ln_fwd_kernelINS_13Kernel_traitsI6__halfS2_S2_S2_fjLj2560ELj1ELj4ELj1ELj16ENS_18Kernel_traits_baseILj2560ES2_S2_S2_S2_fjLj128EEEEELb1ELb0ELb0ELb1EEEvNS_9FwdParamsE,(.L_x_72305 - _ZN10layer_norm13ln_fwd_kernelINS_13Kernel_traitsI6__halfS2_S2_S2_fjLj2560ELj1ELj4ELj1ELj16ENS_18Kernel_traits_baseILj2560ES2_S2_S2_S2_fjLj128EEEEELb1ELb0ELb0ELb1EEEvNS_9FwdParamsE)
        .other          _ZN10layer_norm13ln_fwd_kernelINS_13Kernel_traitsI6__halfS2_S2_S2_fjLj2560ELj1ELj4ELj1ELj16ENS_18Kernel_traits_baseILj2560ES2_S2_S2_S2_fjLj128EEEEELb1ELb0ELb0ELb1EEEvNS_9FwdParamsE,@"STO_CUDA_ENTRY STV_DEFAULT"
_ZN10layer_norm13ln_fwd_kernelINS_13Kernel_traitsI6__halfS2_S2_S2_fjLj2560ELj1ELj4ELj1ELj16ENS_18Kernel_traits_baseILj2560ES2_S2_S2_S2_fjLj128EEEEELb1ELb0ELb0ELb1EEEvNS_9FwdParamsE:
.text._ZN10layer_norm13ln_fwd_kernelINS_13Kernel_traitsI6__halfS2_S2_S2_fjLj2560ELj1ELj4ELj1ELj16ENS_18Kernel_traits_baseILj2560ES2_S2_S2_S2_fjLj128EEEEELb1ELb0ELb0ELb1EEEvNS_9FwdParamsE:
[----:B------:R-:W-:Y:S08]  /*0000*/  LDC R1, c[0x0][0x28] ;  /* 0x00000a00ff017b82 */ /* 0x000ff00000000800 */
[----:B------:R-:W0:Y:S01]  /*0010*/  LDC R181, c[0x0][0x2e8] ;  /* 0x0000ba00ffb57b82 */ /* 0x000e220000000800 */
[----:B------:R-:W-:Y:S01]  /*0020*/  ULDC.U8 UR4, c[0x0][0x2f4] ;  /* 0x0000bd0000047ab9 */ /* 0x000fe20000000000 */
[----:B------:R-:W-:Y:S01]  /*0030*/  ULDC.64 UR6, c[0x0][0x2e0] ;  /* 0x0000b80000067ab9 */ /* 0x000fe20000000a00 */
[----:B------:R-:W-:Y:S01]  /*0040*/  ISETP.NE.AND P1, PT, RZ, UR4, PT ;  /* 0x00000004ff007c0c */ /* 0x000fe2000bf25270 */
[----:B------:R-:W-:Y:S01]  /*0050*/  IMAD.U32 R3, RZ, RZ, UR7 ;  /* 0x00000007ff037e24 */ /* 0x000fe2000f8e00ff */
[----:B------:R-:W-:Y:S01]  /*0060*/  MOV R2, UR6 ;  /* 0x0000000600027c02 */ /* 0x000fe20008000f00 */
[----:B------:R-:W-:-:S02]  /*0070*/  ULDC.64 UR4, c[0x0][0x208] ;  /* 0x0000820000047ab9 */ /* 0x000fc40000000a00 */
[----:B------:R-:W1:Y:S01]  /*0080*/  LDC R24, c[0x0][0x2ec] ;  /* 0x0000bb00ff187b82 */ /* 0x000e620000000800 */
[----:B------:R-:W2:Y:S01]  /*0090*/  S2R R42, SR_TID.X ;  /* 0x00000000002a7919 */ /* 0x000ea20000002100 */
[----:B------:R-:W-:Y:S01]  /*00a0*/  ULDC.64 UR8, c[0x0][0x2c8] ;  /* 0x0000b20000087ab9 */ /* 0x000fe20000000a00 */
[----:B------:R-:W-:-:S05]  /*00b0*/  ULDC UR10, c[0x0][0x214] ;  /* 0x00008500000a7ab9 */ /* 0x000fca0000000800 */
[----:B------:R-:W3:Y:S01]  /*00c0*/  @P1 LDG.E.64 R2, desc[UR4][R2.64] ;  /* 0x0000000402021981 */ /* 0x000ee2000c1e1b00 */
[----:B------:R-:W4:Y:S01]  /*00d0*/  @P1 LDC R25, c[0x0][0x2f0] ;  /* 0x0000bc00ff191b82 */ /* 0x000f220000000800 */
[----:B0-----:R-:W-:Y:S01]  /*00e0*/  @P1 MOV R4, R181 ;  /* 0x000000b500041202 */ /* 0x001fe20000000f00 */
[----:B-1----:R-:W-:-:S05]  /*00f0*/  @P1 IMAD.MOV.U32 R5, RZ, RZ, R24 ;  /* 0x000000ffff051224 */ /* 0x002fca00078e0018 */
[----:B------:R-:W4:Y:S01]  /*0100*/  @P1 LDG.E.64 R20, desc[UR4][R4.64] ;  /* 0x0000000404141981 */ /* 0x000f22000c1e1b00 */
[----:B------:R-:W0:Y:S01]  /*0110*/  S2R R29, SR_CTAID.X ;  /* 0x00000000001d7919 */ /* 0x000e220000002500 */
[----:B--2---:R-:W-:-:S04]  /*0120*/  SHF.L.U32 R0, R42, 0x4, RZ ;  /* 0x000000042a007819 */ /* 0x004fc800000006ff */
[----:B------:R-:W-:-:S04]  /*0130*/  LOP3.LUT R28, R0, 0x1f0, RZ, 0xc0, !PT ;  /* 0x000001f0001c7812 */ /* 0x000fc800078ec0ff */
[----:B------:R-:W-:-:S05]  /*0140*/  IADD3 R22, P2, R28, UR8, RZ ;  /* 0x000000081c167c10 */ /* 0x000fca000ff5e0ff */
[----:B------:R-:W-:Y:S01]  /*0150*/  IMAD.X R23, RZ, RZ, UR9, P2 ;  /* 0x00000009ff177e24 */ /* 0x000fe200090e06ff */
[----:B------:R-:W-:Y:S01]  /*0160*/  ISETP.NE.U32.AND P0, PT, RZ, UR8, PT ;  /* 0x00000008ff007c0c */ /* 0x000fe2000bf05070 */
[----:B------:R-:W-:Y:S02]  /*0170*/  ULDC UR8, c[0x0][0x0] ;  /* 0x0000000000087ab9 */ /* 0x000fe40000000800 */
[--C-:B0-----:R-:W-:Y:S01]  /*0180*/  IMAD R161, R29, UR8, R42.reuse ;  /* 0x000000081da17c24 */ /* 0x101fe2000f8e022a */
[----:B------:R-:W-:Y:S01]  /*0190*/  ISETP.NE.AND.EX P0, PT, RZ, UR9, PT, P0 ;  /* 0x00000009ff007c0c */ /* 0x000fe2000bf05300 */
[----:B------:R-:W-:Y:S01]  /*01a0*/  ULDC.64 UR8, c[0x0][0x260] ;  /* 0x0000980000087ab9 */ /* 0x000fe20000000a00 */
[----:B------:R-:W-:-:S05]  /*01b0*/  SHF.R.U32.HI R42, RZ, 0x5, R42 ;  /* 0x00000005ff2a7819 */ /* 0x000fca000001162a */
[----:B------:R-:W-:-:S06]  /*01c0*/  IMAD R42, R29, 0x4, R42 ;  /* 0x000000041d2a7824 */ /* 0x000fcc00078e022a */
        /* <DEDUP_REMOVED lines=9> */
[----:B------:R0:W5:Y:S01]  /*0260*/  @P0 LDG.E.128 R88, desc[UR4][R22.64+0x1200] ;  /* 0x0012000416580981 */ /* 0x000162000c1e1d00 */
[----:B---3--:R-:W-:-:S02]  /*0270*/  @P1 R2UR UR6, R2 ;  /* 0x00000000020612ca */ /* 0x008fc400000e0000 */
[----:B------:R-:W-:Y:S02]  /*0280*/  @P1 R2UR UR7, R3 ;  /* 0x00000000030712ca */ /* 0x000fe400000e0000 */
[----:B----4-:R-:W-:-:S04]  /*0290*/  @P1 IADD3 R181, P2, R20, R25, RZ ;  /* 0x0000001914b51210 */ /* 0x010fc80007f5e0ff */
[----:B------:R-:W-:-:S04]  /*02a0*/  @P1 IADD3.X R24, RZ, R21, RZ, P2, !PT ;  /* 0x00000015ff181210 */ /* 0x000fc800017fe4ff */
        /* <DEDUP_REMOVED lines=36> */
[----:B------:R-:W-:Y:S01]  /*04f0*/  UIADD3 UR30, UR6, -0x4ab325aa, URZ ;  /* 0xb54cda56061e7890 */ /* 0x000fe2000fffe03f */
[----:B------:R-:W-:Y:S01]  /*0500*/  IMAD.WIDE.U32 R20, R21, -0x326172a9, RZ ;  /* 0xcd9e8d5715147825 */ /* 0x000fe200078e00ff */
[----:B------:R-:W-:-:S03]  /*0510*/  UIADD3 UR31, UR7, 0x646e171e, URZ ;  /* 0x646e171e071f7890 */ /* 0x000fc6000fffe03f */
[----:B------:R-:W-:Y:S01]  /*0520*/  IMAD.WIDE.U32 R2, R2, -0x2daee0ad, RZ ;  /* 0xd2511f5302027825 */ /* 0x000fe200078e00ff */
[----:B------:R-:W-:-:S04]  /*0530*/  LOP3.LUT R25, R21, UR30, R26, 0x96, !PT ;  /* 0x0000001e15197c12 */ /* 0x000fc8000f8e961a */
[----:B------:R-:W-:Y:S01]  /*0540*/  LOP3.LUT R0, R3, UR31, R24, 0x96, !PT ;  /* 0x0000001f03007c12 */ /* 0x000fe2000f8e9618 */
[----:B------:R-:W-:Y:S01]  /*0550*/  UIADD3 UR32, UR6, 0x5384540f, URZ ;  /* 0x5384540f06207890 */ /* 0x000fe2000fffe03f */
[----:B------:R-:W-:Y:S01]  /*0560*/  IMAD.WIDE.U32 R24, R25, -0x2daee0ad, RZ ;  /* 0xd2511f5319187825 */ /* 0x000fe200078e00ff */
[----:B------:R-:W-:Y:S01]  /*0570*/  UIADD3 UR33, UR7, 0x1fd5c5a3, URZ ;  /* 0x1fd5c5a307217890 */ /* 0x000fe2000fffe03f */
[----:B------:R-:W-:Y:S02]  /*0580*/  ISETP.GE.AND P1, PT, R42, UR10, PT ;  /* 0x0000000a2a007c0c */ /* 0x000fe4000bf26270 */
[----:B0-----:R-:W-:-:S03]  /*0590*/  IMAD.WIDE.U32 R22, R0, -0x326172a9, RZ ;  /* 0xcd9e8d5700167825 */ /* 0x001fc600078e00ff */
        /* <DEDUP_REMOVED lines=31> */
[--C-:B------:R-:W-:Y:S01]  /*0790*/  HADD2.F32 R145, -RZ, R88.reuse.H0_H0 ;  /* 0x20000058ff917230 */ /* 0x100fe20000004100 */
[----:B------:R-:W-:Y:S01]  /*07a0*/  UIADD3 UR36, UR6, -0x700cb87f, URZ ;  /* 0x8ff3478106247890 */ /* 0x000fe2000fffe03f */
[----:B------:R-:W-:Y:S01]  /*07b0*/  HADD2.F32 R148, -RZ, R88.H1_H1 ;  /* 0x30000058ff947230 */ /* 0x000fe20000004100 */
[----:B------:R-:W-:Y:S01]  /*07c0*/  UIADD3 UR37, UR7, -0x695add53, URZ ;  /* 0x96a522ad07257890 */ /* 0x000fe2000fffe03f */
[--C-:B------:R-:W-:Y:S01]  /*07d0*/  HADD2.F32 R147, -RZ, R89.reuse.H0_H0 ;  /* 0x20000059ff937230 */ /* 0x100fe20000004100 */
[----:B------:R-:W-:Y:S01]  /*07e0*/  ULDC.64 UR8, c[0x0][0x270] ;  /* 0x00009c0000087ab9 */ /* 0x000fe20000000a00 */
[----:B------:R-:W-:Y:S01]  /*07f0*/  HADD2.F32 R150, -RZ, R89.H1_H1 ;  /* 0x30000059ff967230 */ /* 0x000fe20000004100 */
[----:B------:R-:W5:Y:S01]  /*0800*/  LDG.E.128 R84, desc[UR4][R2.64] ;  /* 0x0000000402547981 */ /* 0x000f62000c1e1d00 */
[----:B------:R-:W-:-:S02]  /*0810*/  IMAD R153, R153, -0x2daee0ad, RZ ;  /* 0xd2511f5399997824 */ /* 0x000fc400078e02ff */
[----:B------:R-:W-:Y:S01]  /*0820*/  IMAD R154, R154, -0x326172a9, RZ ;  /* 0xcd9e8d579a9a7824 */ /* 0x000fe200078e02ff */
[----:B------:R-:W5:Y:S01]  /*0830*/  LDG.E.128 R80, desc[UR4][R2.64+0x200] ;  /* 0x0002000402507981 */ /* 0x000f62000c1e1d00 */
[----:B------:R-:W-:Y:S01]  /*0840*/  IMAD.HI.U32 R89, R158, -0x326172a9, RZ ;  /* 0xcd9e8d579e597827 */ /* 0x000fe200078e00ff */
[----:B------:R-:W-:Y:S02]  /*0850*/  BSSY B0, `(.L_x_10132) ;  /* 0x0001f1a000007945 */ /* 0x000fe40003800000 */
[----:B------:R-:W5:Y:S01]  /*0860*/  LDG.E.128 R76, desc[UR4][R2.64+0x400] ;  /* 0x00040004024c7981 */ /* 0x000f62000c1e1d00 */
[----:B------:R-:W-:Y:S01]  /*0870*/  IMAD.HI.U32 R88, R160, -0x2daee0ad, RZ ;  /* 0xd2511f53a0587827 */ /* 0x000fe200078e00ff */
[----:B------:R-:W-:Y:S02]  /*0880*/  UISETP.NE.U32.AND UP0, UPT, UR8, URZ, UPT ;  /* 0x0000003f0800728c */ /* 0x000fe4000bf05070 */
[----:B------:R-:W5:Y:S01]  /*0890*/  LDG.E.128 R72, desc[UR4][R2.64+0x600] ;  /* 0x0006000402487981 */ /* 0x000f62000c1e1d00 */
[--C-:B------:R-:W-:Y:S01]  /*08a0*/  HADD2.F32 R37, -RZ, R18.reuse.H0_H0 ;  /* 0x20000012ff257230 */ /* 0x100fe20000004100 */
[----:B------:R-:W-:Y:S01]  /*08b0*/  LOP3.LUT R181, R181, 0x3, RZ, 0xc0, !PT ;  /* 0x00000003b5b57812 */ /* 0x000fe200078ec0ff */
[----:B------:R-:W-:Y:S01]  /*08c0*/  HADD2.F32 R36, -RZ, R18.H1_H1 ;  /* 0x30000012ff247230 */ /* 0x000fe20000004100 */
[----:B------:R-:W5:Y:S01]  /*08d0*/  LDG.E.128 R68, desc[UR4][R2.64+0x800] ;  /* 0x0008000402447981 */ /* 0x000f62000c1e1d00 */
[--C-:B------:R-:W-:Y:S01]  /*08e0*/  HADD2.F32 R35, -RZ, R19.reuse.H0_H0 ;  /* 0x20000013ff237230 */ /* 0x100fe20000004100 */
[----:B------:R-:W-:Y:S01]  /*08f0*/  ULDC UR10, c[0x0][0x218] ;  /* 0x00008600000a7ab9 */ /* 0x000fe20000000800 */
[----:B------:R-:W-:Y:S01]  /*0900*/  HADD2.F32 R34, -RZ, R19.H1_H1 ;  /* 0x30000013ff227230 */ /* 0x000fe20000004100 */
[----:B------:R-:W5:Y:S01]  /*0910*/  LDG.E.128 R64, desc[UR4][R2.64+0xa00] ;  /* 0x000a000402407981 */ /* 0x000f62000c1e1d00 */
[--C-:B------:R-:W-:Y:S01]  /*0920*/  HADD2.F32 R41, -RZ, R16.reuse.H0_H0 ;  /* 0x20000010ff297230 */ /* 0x100fe20000004100 */
[----:B------:R-:W-:Y:S01]  /*0930*/  ULDC UR11, c[0x0][0x2d8] ;  /* 0x0000b600000b7ab9 */ /* 0x000fe20000000800 */
[----:B------:R-:W-:Y:S01]  /*0940*/  HADD2.F32 R40, -RZ, R16.H1_H1 ;  /* 0x30000010ff287230 */ /* 0x000fe20000004100 */
[----:B------:R-:W5:Y:S01]  /*0950*/  LDG.E.128 R60, desc[UR4][R2.64+0xc00] ;  /* 0x000c0004023c7981 */ /* 0x000f62000c1e1d00 */
[--C-:B------:R-:W-:Y:S01]  /*0960*/  HADD2.F32 R39, -RZ, R17.reuse.H0_H0 ;  /* 0x20000011ff277230 */ /* 0x100fe20000004100 */
[----:B------:R-:W-:Y:S01]  /*0970*/  ULDC.64 UR12, c[0x0][0x230] ;  /* 0x00008c00000c7ab9 */ /* 0x000fe20000000a00 */
        /* <DEDUP_REMOVED lines=9> */
[----:B------:R0:W5:Y:S01]  /*0a10*/  LDG.E.128 R48, desc[UR4][R2.64+0x1200] ;  /* 0x0012000402307981 */ /* 0x000162000c1e1d00 */
[--C-:B------:R-:W-:Y:S01]  /*0a20*/  HADD2.F32 R29, -RZ, R14.reuse.H0_H0 ;  /* 0x2000000eff1d7230 */ /* 0x100fe20000004100 */
[----:B------:R-:W-:Y:S01]  /*0a30*/  LOP3.LUT R154, R89, UR36, R154, 0x96, !PT ;  /* 0x00000024599a7c12 */ /* 0x000fe2000f8e969a */
[----:B------:R-:W-:Y:S01]  /*0a40*/  HADD2.F32 R28, -RZ, R14.H1_H1 ;  /* 0x3000000eff1c7230 */ /* 0x000fe20000004100 */
[----:B------:R-:W-:Y:S01]  /*0a50*/  LOP3.LUT R153, R88, UR37, R153, 0x96, !PT ;  /* 0x0000002558997c12 */ /* 0x000fe2000f8e9699 */
[--C-:B------:R-:W-:Y:S01]  /*0a60*/  HADD2.F32 R27, -RZ, R15.reuse.H0_H0 ;  /* 0x2000000fff1b7230 */ /* 0x100fe20000004100 */
[----:B------:R-:W-:Y:S01]  /*0a70*/  ULDC.U8 UR8, c[0x0][0x2a0] ;  /* 0x0000a80000087ab9 */ /* 0x000fe20000000000 */
[----:B------:R-:W-:Y:S01]  /*0a80*/  HADD2.F32 R26, -RZ, R15.H1_H1 ;  /* 0x3000000fff1a7230 */ /* 0x000fe20000004100 */
[----:B------:R-:W-:Y:S01]  /*0a90*/  UISETP.NE.AND.EX UP0, UPT, UR9, URZ, UPT, UP0 ;  /* 0x0000003f0900728c */ /* 0x000fe2000bf05300 */
[--C-:B------:R-:W-:Y:S01]  /*0aa0*/  HADD2.F32 R21, -RZ, R10.reuse.H0_H0 ;  /* 0x2000000aff157230 */ /* 0x100fe20000004100 */
[----:B------:R-:W-:Y:S01]  /*0ab0*/  UISETP.NE.AND UP1, UPT, UR8, URZ, UPT ;  /* 0x0000003f0800728c */ /* 0x000fe2000bf25270 */
[----:B------:R-:W-:Y:S01]  /*0ac0*/  HADD2.F32 R20, -RZ, R10.H1_H1 ;  /* 0x3000000aff147230 */ /* 0x000fe20000004100 */
[----:B------:R-:W-:Y:S01]  /*0ad0*/  ULDC.64 UR18, c[0x0][0x2b8] ;  /* 0x0000ae0000127ab9 */ /* 0x000fe20000000a00 */
        /* <DEDUP_REMOVED lines=58> */
[----:B------:R-:W-:Y:S02]  /*0e80*/  IMAD R158, R158, -0x326172a9, RZ ;  /* 0xcd9e8d579e9e7824 */ /* 0x000fe400078e02ff */
[----:B------:R-:W-:Y:S02]  /*0e90*/  IMAD R160, R160, -0x2daee0ad, RZ ;  /* 0xd2511f53a0a07824 */ /* 0x000fe400078e02ff */
[----:B------:R-:W-:-:S07]  /*0ea0*/  IMAD.MOV.U32 R159, RZ, RZ, RZ ;  /* 0x000000ffff9f7224 */ /* 0x000fce00078e00ff */
.L_x_10694:
[----:B------:R-:W0:Y:S01]  /*0eb0*/  S2R R99, SR_TID.X ;  /* 0x0000000000637919 */ /* 0x000e220000002100 */
[----:B------:R-:W1:Y:S01]  /*0ec0*/  LDC.64 R228, c[0x0][0x220] ;  /* 0x00008800ffe47b82 */ /* 0x000e620000000a00 */
[----:B------:R-:W-:Y:S01]  /*0ed0*/  IMAD R92, R42, UR10, RZ ;  /* 0x0000000a2a5c7c24 */ /* 0x000fe2000f8e02ff */
[----:B------:R-:W-:Y:S01]  /*0ee0*/  ISETP.NE.U32.AND P0, PT, RZ, UR12, PT ;  /* 0x0000000cff007c0c */ /* 0x000fe2000bf05070 */
[----:B------:R-:W-:Y:S01]  /*0ef0*/  @UP0 ULDC.64 UR8, c[0x0][0x270] ;  /* 0x00009c0000080ab9 */ /* 0x000fe20000000a00 */
[----:B------:R-:W-:Y:S01]  /*0f00*/  PLOP3.LUT P1, PT, PT, PT, UP0, 0x80, 0x0 ;  /* 0x000000000000781c */ /* 0x000fe20003f2f008 */
[----:B------:R-:W-:Y:S01]  /*0f10*/  IMAD.U32 R101, RZ, RZ, UR9 ;  /* 0x00000009ff657e24 */ /* 0x000fe2000f8e00ff */
[----:B------:R-:W-:Y:S02]  /*0f20*/  ISETP.NE.AND.EX P0, PT, RZ, UR13, PT, P0 ;  /* 0x0000000dff007c0c */ /* 0x000fe4000bf05300 */
[----:B------:R-:W-:Y:S02]  /*0f30*/  SHF.R.S32.HI R93, RZ, 0x1f, R92 ;  /* 0x0000001fff5d7819 */ /* 0x000fe4000001145c */
[----:B------:R-:W-:-:S02]  /*0f40*/  PLOP3.LUT P2, PT, PT, PT, UP0, 0x80, 0x0 ;  /* 0x000000000000781c */ /* 0x000fc40003f4f008 */
[----:B------:R-:W-:Y:S02]  /*0f50*/  LEA.HI R96, R93, R92, RZ, 0x3 ;  /* 0x0000005c5d607211 */ /* 0x000fe400078f18ff */
[----:B------:R-:W-:-:S05]  /*0f60*/  MOV R100, UR8 ;  /* 0x0000000800647c02 */ /* 0x000fca0008000f00 */
        /* <DEDUP_REMOVED lines=14> */
[----:B--2---:R-:W-:Y:S01]  /*1050*/  @P2 HADD2.F32 R106, -RZ, R100.H0_H0 ;  /* 0x20000064ff6a2230 */ /* 0x004fe20000004100 */
        /* <DEDUP_REMOVED lines=9> */
.L_x_10134:
[----:B------:R-:W-:-:S07]  /*10f0*/  IMAD.MOV.U32 R97, RZ, RZ, R158 ;  /* 0x000000ffff617224 */ /* 0x000fce00078e009e */
.L_x_10135:
[----:B------:R-:W-:Y:S05]  /*1100*/  BSYNC B1 ;  /* 0x0000000000017941 */ /* 0x000fea0003800000 */
.L_x_10133:
        /* <DEDUP_REMOVED lines=16> */
.L_x_10139:
[----:B------:R-:W-:Y:S05]  /*1210*/  BSYNC B2 ;  /* 0x0000000000027941 */ /* 0x000fea0003800000 */
.L_x_10138:
        /* <DEDUP_REMOVED lines=40> */
[----:B------:R-:W-:Y:S02]  /*14a0*/  HFMA2.MMA R104, -RZ, RZ, 0, 0 ;  /* 0x00000000ff687435 */ /* 0x000fe400000001ff */
[----:B------:R-:W-:Y:S01]  /*14b0*/  IMAD.MOV.U32 R158, RZ, RZ, R108 ;  /* 0x000000ffff9e7224 */ /* 0x000fe200078e006c */
[----:B------:R-:W-:Y:S02]  /*14c0*/  LOP3.LUT R153, R103, UR37, R100, 0x96, !PT ;  /* 0x0000002567997c12 */ /* 0x000fe4000f8e9664 */
[----:B------:R-:W-:-:S07]  /*14d0*/  MOV R160, R102 ;  /* 0x0000006600a07202 */ /* 0x000fce0000000f00 */
.L_x_10137:
[----:B------:R-:W-:Y:S05]  /*14e0*/  BSYNC B1 ;  /* 0x0000000000017941 */ /* 0x000fea0003800000 */
.L_x_10136:
[----:B------:R-:W0:Y:S01]  /*14f0*/  LDC R107, c[0x0][0x298] ;  /* 0x0000a600ff6b7b82 */ /* 0x000e220000000800 */
[----:B------:R-:W-:Y:S01]  /*1500*/  I2FP.F32.U32 R98, R97 ;  /* 0x0000006100627245 */ /* 0x000fe20000201000 */
[----:B------:R-:W-:Y:S01]  /*1510*/  IMAD.MOV.U32 R109, RZ, RZ, 0x2f800000 ;  /* 0x2f800000ff6d7424 */ /* 0x000fe200078e00ff */
[----:B------:R-:W-:Y:S01]  /*1520*/  ISETP.NE.AND P1, PT, R104, 0x1, PT ;  /* 0x000000016800780c */ /* 0x000fe20003f25270 */
[----:B-----5:R-:W-:Y:S01]  /*1530*/  HADD2.F32 R101, -RZ, R92.H0_H0 ;  /* 0x2000005cff657230 */ /* 0x020fe20000004100 */
[----:B------:R-:W-:Y:S01]  /*1540*/  BSSY B1, `(.L_x_10140) ;  /* 0x0000015000017945 */ /* 0x000fe20003800000 */
[----:B------:R-:W-:Y:S01]  /*1550*/  FFMA.FTZ R97, R98, R109, 1.1641532182693481445e-10 ;  /* 0x2f00000062617423 */ /* 0x000fe2000001006d */
[----:B------:R-:W-:Y:S01]  /*1560*/  IADD3 R102, R104, 0x1, RZ ;  /* 0x0000000168667810 */ /* 0x000fe20007ffe0ff */
[----:B------:R-:W1:Y:S01]  /*1570*/  LDC R108, c[0x0][0x294] ;  /* 0x0000a500ff6c7b82 */ /* 0x000e620000000800 */
[----:B------:R-:W-:Y:S01]  /*1580*/  FMUL.FTZ R98, R101, R106 ;  /* 0x0000006a65627220 */ /* 0x000fe20000410000 */
[----:B------:R-:W-:-:S03]  /*1590*/  @P0 HADD2.F32 R101, -RZ, R88.H0_H0 ;  /* 0x20000058ff650230 */ /* 0x000fc60000004100 */
[----:B0-----:R-:W-:Y:S01]  /*15a0*/  FMUL.FTZ R98, R98, R107 ;  /* 0x0000006b62627220 */ /* 0x001fe20000410000 */
[----:B-1----:R-:W-:-:S04]  /*15b0*/  FSETP.GTU.FTZ.AND P2, PT, R97, R108, PT ;  /* 0x0000006c6100720b */ /* 0x002fc80003f5c000 */
        /* <DEDUP_REMOVED lines=12> */
.L_x_10141:
[----:B------:R-:W-:-:S07]  /*1680*/  MOV R114, R158 ;  /* 0x0000009e00727202 */ /* 0x000fce0000000f00 */
.L_x_10142:
[----:B------:R-:W-:Y:S05]  /*1690*/  BSYNC B1 ;  /* 0x0000000000017941 */ /* 0x000fea0003800000 */
.L_x_10140:
        /* <DEDUP_REMOVED lines=11> */
[----:B------:R-:W-:Y:S01]  /*1750*/  @!P1 VIADD R100, R159, 0x1 ;  /* 0x000000019f649836 */ /* 0x000fe20000000000 */
[----:B------:R-:W-:Y:S02]  /*1760*/  @!P1 MOV R157, RZ ;  /* 0x000000ff009d9202 */ /* 0x000fe40000000f00 */
[----:B------:R-:W-:-:S13]  /*1770*/  ISETP.NE.AND P2, PT, R161, RZ, !P1 ;  /* 0x000000ffa100720c */ /* 0x000fda0004f45270 */
[----:B------:R-:W-:-:S05]  /*1780*/  @P2 IADD3 R100, R159, RZ, RZ ;  /* 0x000000ff9f642210 */ /* 0x000fca0007ffe0ff */
[----:B------:R-:W-:-:S07]  /*1790*/  @!P1 IMAD.MOV.U32 R159, RZ, RZ, R100 ;  /* 0x000000ffff9f9224 */ /* 0x000fce00078e0064 */
.L_x_10146:
[----:B------:R-:W-:Y:S05]  /*17a0*/  BSYNC B2 ;  /* 0x0000000000027941 */ /* 0x000fea0003800000 */
.L_x_10145:
        /* <DEDUP_REMOVED lines=40> */
[----:B------:R-:W-:Y:S02]  /*1a30*/  MOV R158, R104 ;  /* 0x00000068009e7202 */ /* 0x000fe40000000f00 */
[----:B------:R-:W-:Y:S01]  /*1a40*/  MOV R160, R102 ;  /* 0x0000006600a07202 */ /* 0x000fe20000000f00 */
[----:B------:R-:W-:Y:S01]  /*1a50*/  IMAD.MOV.U32 R102, RZ, RZ, RZ ;  /* 0x000000ffff667224 */ /* 0x000fe200078e00ff */
[----:B------:R-:W-:-:S07]  /*1a60*/  LOP3.LUT R153, R103, UR37, R100, 0x96, !PT ;  /* 0x0000002567997c12 */ /* 0x000fce000f8e9664 */
.L_x_10144:
[----:B------:R-:W-:Y:S05]  /*1a70*/  BSYNC B1 ;  /* 0x0000000000017941 */ /* 0x000fea0003800000 */
.L_x_10143:
[----:B------:R-:W-:Y:S01]  /*1a80*/  I2FP.F32.U32 R100, R114 ;  /* 0x0000007200647245 */ /* 0x000fe20000201000 */
[----:B------:R-:W-:Y:S01]  /*1a90*/  HADD2.F32 R103, -RZ, R92.H1_H1 ;  /* 0x3000005cff677230 */ /* 0x000fe20000004100 */
[C---:B------:R-:W-:Y:S01]  /*1aa0*/  ISETP.NE.AND P1, PT, R102.reuse, 0x1, PT ;  /* 0x000000016600780c */ /* 0x040fe20003f25270 */
[----:B------:R-:W-:Y:S01]  /*1ab0*/  BSSY B1, `(.L_x_10147) ;  /* 0x0000014000017945 */ /* 0x000fe20003800000 */
[----:B------:R-:W-:Y:S01]  /*1ac0*/  IADD3 R104, R102, 0x1, RZ ;  /* 0x0000000166687810 */ /* 0x000fe20007ffe0ff */
[----:B------:R-:W-:Y:S01]  /*1ad0*/  FFMA.FTZ R101, R100, R109, 1.1641532182693481445e-10 ;  /* 0x2f00000064657423 */ /* 0x000fe2000001006d */
[----:B------:R-:W-:Y:S01]  /*1ae0*/  FMUL.FTZ R92, R103, R106 ;  /* 0x0000006a675c7220 */ /* 0x000fe20000410000 */
[----:B------:R-:W-:-:S03]  /*1af0*/  @P0 HADD2.F32 R100, -RZ, R88.H1_H1 ;  /* 0x30000058ff640230 */ /* 0x000fc60000004100 */
        /* <DEDUP_REMOVED lines=14> */
.L_x_10148:
[----:B------:R-:W-:-:S07]  /*1be0*/  MOV R92, R158 ;  /* 0x0000009e005c7202 */ /* 0x000fce0000000f00 */
.L_x_10149:
[----:B------:R-:W-:Y:S05]  /*1bf0*/  BSYNC B1 ;  /* 0x0000000000017941 */ /* 0x000fea0003800000 */
.L_x_10147:
        /* <DEDUP_REMOVED lines=16> */
.L_x_10153:
[----:B------:R-:W-:Y:S05]  /*1d00*/  BSYNC B2 ;  /* 0x0000000000027941 */ /* 0x000fea0003800000 */
.L_x_10152:
        /* <DEDUP_REMOVED lines=41> */
[----:B------:R-:W-:Y:S01]  /*1fa0*/  LOP3.LUT R153, R103, UR37, R104, 0x96, !PT ;  /* 0x0000002567997c12 */ /* 0x000fe2000f8e9668 */
[----:B------:R-:W-:Y:S01]  /*1fb0*/  IMAD.MOV.U32 R104, RZ, RZ, RZ ;  /* 0x000000ffff687224 */ /* 0x000fe200078e00ff */
[----:B------:R-:W-:-:S07]  /*1fc0*/  MOV R160, R102 ;  /* 0x0000006600a07202 */ /* 0x000fce0000000f00 */
.L_x_10151:
[----:B------:R-:W-:Y:S05]  /*1fd0*/  BSYNC B1 ;  /* 0x0000000000017941 */ /* 0x000fea0003800000 */
.L_x_10150:
[----:B------:R-:W-:Y:S01]  /*1fe0*/  I2FP.F32.U32 R92, R92 ;  /* 0x0000005c005c7245 */ /* 0x000fe20000201000 */
[----:B------:R-:W-:Y:S01]  /*1ff0*/  HADD2.F32 R105, -RZ, R93.H0_H0 ;  /* 0x2000005dff697230 */ /* 0x000fe20000004100 */
[----:B------:R-:W-:Y:S01]  /*2000*/  ISETP.NE.AND P2, PT, R104, 0x1, PT ;  /* 0x000000016800780c */ /* 0x000fe20003f45270 */
[----:B------:R-:W-:Y:S02]  /*2010*/  BSSY B1, `(.L_x_10154) ;  /* 0x0000013000017945 */ /* 0x000fe40003800000 */
[----:B------:R-:W-:Y:S01]  /*2020*/  FFMA.FTZ R103, R92, R109, 1.1641532182693481445e-10 ;  /* 0x2f0000005c677423 */ /* 0x000fe2000001006d */
[----:B------:R-:W-:Y:S01]  /*2030*/  FMUL.FTZ R92, R105, R106 ;  /* 0x0000006a695c7220 */ /* 0x000fe20000410000 */
[----:B------:R-:W-:-:S03]  /*2040*/  IADD3 R105, R104, 0x1, RZ ;  /* 0x0000000168697810 */ /* 0x000fc60007ffe0ff */
[----:B------:R-:W-:Y:S01]  /*2050*/  FMUL.FTZ R92, R92, R107 ;  /* 0x0000006b5c5c7220 */ /* 0x000fe20000410000 */
[----:B------:R-:W-:Y:S01]  /*2060*/  FSETP.GTU.FTZ.AND P1, PT, R103, R108, PT ;  /* 0x0000006c6700720b */ /* 0x000fe20003f3c000 */
[----:B------:R-:W-:-:S03]  /*2070*/  @P0 HADD2.F32 R103, -RZ, R89.H0_H0 ;  /* 0x20000059ff670230 */ /* 0x000fc60000004100 */
        /* <DEDUP_REMOVED lines=11> */
.L_x_10155:
[----:B------:R-:W-:-:S07]  /*2130*/  MOV R92, R158 ;  /* 0x0000009e005c7202 */ /* 0x000fce0000000f00 */
.L_x_10156:
[----:B------:R-:W-:Y:S05]  /*2140*/  BSYNC B1 ;  /* 0x0000000000017941 */ /* 0x000fea0003800000 */
.L_x_10154:
        /* <DEDUP_REMOVED lines=16> */
.L_x_10160:
[----:B------:R-:W-:Y:S05]  /*2250*/  BSYNC B2 ;  /* 0x0000000000027941 */ /* 0x000fea0003800000 */
.L_x_10159:
        /* <DEDUP_REMOVED lines=40> */
[----:B------:R-:W-:Y:S02]  /*24e0*/  LOP3.LUT R154, R111, UR36, R112, 0x96, !PT ;  /* 0x000000246f9a7c12 */ /* 0x000fe4000f8e9670 */
[----:B------:R-:W-:Y:S02]  /*24f0*/  MOV R158, R110 ;  /* 0x0000006e009e7202 */ /* 0x000fe40000000f00 */
[----:B------:R-:W-:Y:S02]  /*2500*/  LOP3.LUT R153, R103, UR37, R104, 0x96, !PT ;  /* 0x0000002567997c12 */ /* 0x000fe4000f8e9668 */
[----:B------:R-:W-:-:S07]  /*2510*/  MOV R160, R102 ;  /* 0x0000006600a07202 */ /* 0x000fce0000000f00 */
.L_x_10158:
[----:B------:R-:W-:Y:S05]  /*2520*/  BSYNC B1 ;  /* 0x0000000000017941 */ /* 0x000fea0003800000 */
.L_x_10157:
[----:B------:R-:W-:Y:S01]  /*2530*/  I2FP.F32.U32 R92, R92 ;  /* 0x0000005c005c7245 */ /* 0x000fe20000201000 */
[----:B------:R-:W-:Y:S01]  /*2540*/  HADD2.F32 R103, -RZ, R93.H1_H1 ;  /* 0x3000005dff677230 */ /* 0x000fe20000004100 */
[----:B------:R-:W-:Y:S01]  /*2550*/  ISETP.NE.AND P3, PT, R105, 0x1, PT ;  /* 0x000000016900780c */ /* 0x000fe20003f65270 */
[----:B------:R-:W-:Y:S01]  /*2560*/  @P0 HADD2.F32 R102, -RZ, R89.H1_H1 ;  /* 0x30000059ff660230 */ /* 0x000fe20000004100 */
[----:B------:R-:W-:Y:S01]  /*2570*/  BSSY B1, `(.L_x_10161) ;  /* 0x0000012000017945 */ /* 0x000fe20003800000 */
[----:B------:R-:W-:Y:S01]  /*2580*/  FFMA.FTZ R93, R92, R109, 1.1641532182693481445e-10 ;  /* 0x2f0000005c5d7423 */ /* 0x000fe2000001006d */
[----:B------:R-:W-:Y:S01]  /*2590*/  FMUL.FTZ R92, R103, R106 ;  /* 0x0000006a675c7220 */ /* 0x000fe20000410000 */
[----:B------:R-:W-:-:S03]  /*25a0*/  IADD3 R104, R105, 0x1, RZ ;  /* 0x0000000169687810 */ /* 0x000fc60007ffe0ff */
        /* <DEDUP_REMOVED lines=13> */
.L_x_10162:
[----:B------:R-:W-:-:S07]  /*2680*/  MOV R102, R158 ;  /* 0x0000009e00667202 */ /* 0x000fce0000000f00 */
.L_x_10163:
[----:B------:R-:W-:Y:S05]  /*2690*/  BSYNC B1 ;  /* 0x0000000000017941 */ /* 0x000fea0003800000 */
.L_x_10161:
        /* <DEDUP_REMOVED lines=16> */
.L_x_10167:
[----:B------:R-:W-:Y:S05]  /*27a0*/  BSYNC B2 ;  /* 0x0000000000027941 */ /* 0x000fea0003800000 */
.L_x_10166:
        /* <DEDUP_REMOVED lines=44> */
.L_x_10165:
[----:B------:R-:W-:Y:S05]  /*2a70*/  BSYNC B1 ;  /* 0x0000000000017941 */ /* 0x000fea0003800000 */
.L_x_10164:
[----:B------:R-:W-:Y:S01]  /*2a80*/  I2FP.F32.U32 R92, R102 ;  /* 0x00000066005c7245 */ /* 0x000fe20000201000 */
[----:B------:R-:W-:Y:S01]  /*2a90*/  HADD2.F32 R105, -RZ, R94.H0_H0 ;  /* 0x2000005eff697230 */ /* 0x000fe20000004100 */
[C---:B------:R-:W-:Y:S01]  /*2aa0*/  ISETP.NE.AND P4, PT, R104.reuse, 0x1, PT ;  /* 0x000000016800780c */ /* 0x040fe20003f85270 */
[----:B------:R-:W-:Y:S01]  /*2ab0*/  BSSY B1, `(.L_x_10168) ;  /* 0x0000013000017945 */ /* 0x000fe20003800000 */
[----:B------:R-:W-:Y:S01]  /*2ac0*/  IADD3 R110, R104, 0x1, RZ ;  /* 0x00000001686e7810 */ /* 0x000fe20007ffe0ff */
[----:B------:R-:W-:Y:S01]  /*2ad0*/  FFMA.FTZ R93, R92, R109, 1.1641532182693481445e-10 ;  /* 0x2f0000005c5d7423 */ /* 0x000fe2000001006d */
[----:B------:R-:W-:-:S04]  /*2ae0*/  FMUL.FTZ R92, R105, R106 ;  /* 0x0000006a695c7220 */ /* 0x000fc80000410000 */
        /* <DEDUP_REMOVED lines=14> */
.L_x_10169:
[----:B------:R-:W-:-:S07]  /*2bd0*/  MOV R114, R158 ;  /* 0x0000009e00727202 */ /* 0x000fce0000000f00 */
.L_x_10170:
[----:B------:R-:W-:Y:S05]  /*2be0*/  BSYNC B1 ;  /* 0x0000000000017941 */ /* 0x000fea0003800000 */
.L_x_10168:
        /* <DEDUP_REMOVED lines=16> */
.L_x_10174:
[----:B------:R-:W-:Y:S05]  /*2cf0*/  BSYNC B2 ;  /* 0x0000000000027941 */ /* 0x000fea0003800000 */
.L_x_10173:
        /* <DEDUP_REMOVED lines=41> */
[----:B------:R-:W-:Y:S01]  /*2f90*/  IMAD.MOV.U32 R110, RZ, RZ, RZ ;  /* 0x000000ffff6e7224 */ /* 0x000fe200078e00ff */
[----:B------:R-:W-:Y:S02]  /*2fa0*/  LOP3.LUT R153, R93, UR37, R104, 0x96, !PT ;  /* 0x000000255d997c12 */ /* 0x000fe4000f8e9668 */
[----:B------:R-:W-:-:S07]  /*2fb0*/  MOV R160, R92 ;  /* 0x0000005c00a07202 */ /* 0x000fce0000000f00 */
.L_x_10172:
[----:B------:R-:W-:Y:S05]  /*2fc0*/  BSYNC B1 ;  /* 0x0000000000017941 */ /* 0x000fea0003800000 */
.L_x_10171:
        /* <DEDUP_REMOVED lines=21> */
.L_x_10176:
[----:B------:R-:W-:-:S07]  /*3120*/  MOV R94, R158 ;  /* 0x0000009e005e7202 */ /* 0x000fce0000000f00 */
.L_x_10177:
[----:B------:R-:W-:Y:S05]  /*3130*/  BSYNC B1 ;  /* 0x0000000000017941 */ /* 0x000fea0003800000 */
.L_x_10175:
        /* <DEDUP_REMOVED lines=16> */
.L_x_10181:
[----:B------:R-:W-:Y:S05]  /*3240*/  BSYNC B2 ;  /* 0x0000000000027941 */ /* 0x000fea0003800000 */
.L_x_10180:
        /* <DEDUP_REMOVED lines=44> */
.L_x_10179:
[----:B------:R-:W-:Y:S05]  /*3510*/  BSYNC B1 ;  /* 0x0000000000017941 */ /* 0x000fea0003800000 */
.L_x_10178:
[----:B------:R-:W-:Y:S01]  /*3520*/  I2FP.F32.U32 R92, R94 ;  /* 0x0000005e005c7245 */ /* 0x000fe20000201000 */
[----:B------:R-:W-:Y:S01]  /*3530*/  HADD2.F32 R111, -RZ, R95.H0_H0 ;  /* 0x2000005fff6f7230 */ /* 0x000fe20000004100 */
[C---:B------:R-:W-:Y:S01]  /*3540*/  ISETP.NE.AND P6, PT, R112.reuse, 0x1, PT ;  /* 0x000000017000780c */ /* 0x040fe20003fc5270 */
[----:B------:R-:W-:Y:S01]  /*3550*/  BSSY B1, `(.L_x_10182) ;  /* 0x0000013000017945 */ /* 0x000fe20003800000 */
[----:B------:R-:W-:Y:S01]  /*3560*/  IADD3 R164, R112, 0x1, RZ ;  /* 0x0000000170a47810 */ /* 0x000fe20007ffe0ff */
[----:B------:R-:W-:Y:S01]  /*3570*/  FFMA.FTZ R93, R92, R109, 1.1641532182693481445e-10 ;  /* 0x2f0000005c5d7423 */ /* 0x000fe2000001006d */
[----:B------:R-:W-:Y:S01]  /*3580*/  FMUL.FTZ R92, R111, R106 ;  /* 0x0000006a6f5c7220 */ /* 0x000fe20000410000 */
[----:B------:R-:W-:-:S03]  /*3590*/  @P0 HADD2.F32 R111, -RZ, R91.H0_H0 ;  /* 0x2000005bff6f0230 */ /* 0x000fc60000004100 */
        /* <DEDUP_REMOVED lines=13> */
.L_x_10183:
[----:B------:R-:W-:-:S07]  /*3670*/  MOV R94, R158 ;  /* 0x0000009e005e7202 */ /* 0x000fce0000000f00 */
.L_x_10184:
[----:B------:R-:W-:Y:S05]  /*3680*/  BSYNC B1 ;  /* 0x0000000000017941 */ /* 0x000fea0003800000 */
.L_x_10182:
        /* <DEDUP_REMOVED lines=18> */
.L_x_10188:
[----:B------:R-:W-:Y:S05]  /*37b0*/  BSYNC B2 ;  /* 0x0000000000027941 */ /* 0x000fea0003800000 */
.L_x_10187:
        /* <DEDUP_REMOVED lines=42> */
[----:B------:R-:W-:Y:S02]  /*3a60*/  LOP3.LUT R153, R93, UR37, R110, 0x96, !PT ;  /* 0x000000255d997c12 */ /* 0x000fe4000f8e966e */
[----:B------:R-:W-:-:S07]  /*3a70*/  MOV R160, R92 ;  /* 0x0000005c00a07202 */ /* 0x000fce0000000f00 */
.L_x_10186:
[----:B------:R-:W-:Y:S05]  /*3a80*/  BSYNC B1 ;  /* 0x0000000000017941 */ /* 0x000fea0003800000 */
.L_x_10185:
[----:B------:R-:W-:Y:S01]  /*3a90*/  I2FP.F32.U32 R92, R94 ;  /* 0x0000005e005c7245 */ /* 0x000fe20000201000 */
[----:B------:R-:W-:Y:S01]  /*3aa0*/  HADD2.F32 R95, -RZ, R95.H1_H1 ;  /* 0x3000005fff5f7230 */ /* 0x000fe20000004100 */
[----:B------:R-:W-:Y:S01]  /*3ab0*/  SEL R118, RZ, 0x10000, P5 ;  /* 0x00010000ff767807 */ /* 0x000fe20002800000 */
[----:B------:R-:W0:Y:S01]  /*3ac0*/  @P0 LDC.64 R112, c[0x0][0x230] ;  /* 0x00008c00ff700b82 */ /* 0x000e220000000a00 */
[----:B------:R-:W-:Y:S01]  /*3ad0*/  ISETP.NE.AND P5, PT, R116, RZ, PT ;  /* 0x000000ff7400720c */ /* 0x000fe20003fa5270 */
[----:B------:R-:W-:Y:S01]  /*3ae0*/  FFMA.FTZ R93, R92, R109, 1.1641532182693481445e-10 ;  /* 0x2f0000005c5d7423 */ /* 0x000fe2000001006d */
[----:B------:R-:W-:Y:S01]  /*3af0*/  SEL R92, RZ, 0x1, P2 ;  /* 0x00000001ff5c7807 */ /* 0x000fe20001000000 */
[----:B------:R-:W-:Y:S01]  /*3b00*/  FMUL.FTZ R94, R95, R106 ;  /* 0x0000006a5f5e7220 */ /* 0x000fe20000410000 */
[----:B------:R-:W-:Y:S02]  /*3b10*/  SEL R114, RZ, 0x1, P1 ;  /* 0x00000001ff727807 */ /* 0x000fe40000800000 */
[----:B------:R-:W-:Y:S01]  /*3b20*/  SEL R110, RZ, 0x1, P5 ;  /* 0x00000001ff6e7807 */ /* 0x000fe20002800000 */
[----:B------:R-:W-:Y:S01]  /*3b30*/  FMUL.FTZ R94, R94, R107 ;  /* 0x0000006b5e5e7220 */ /* 0x000fe20000410000 */
[----:B------:R-:W-:Y:S01]  /*3b40*/  FSETP.GTU.FTZ.AND P2, PT, R93, R108, PT ;  /* 0x0000006c5d00720b */ /* 0x000fe20003f5c000 */
[----:B------:R-:W-:Y:S01]  /*3b50*/  IMAD.WIDE.U32 R92, R92, 0x1000000, RZ ;  /* 0x010000005c5c7825 */ /* 0x000fe200078e00ff */
[----:B------:R-:W-:-:S02]  /*3b60*/  ISETP.NE.AND P6, PT, R97, RZ, PT ;  /* 0x000000ff6100720c */ /* 0x000fc40003fc5270 */
[----:B------:R-:W-:Y:S01]  /*3b70*/  SEL R95, RZ, 0x100, P4 ;  /* 0x00000100ff5f7807 */ /* 0x000fe20002000000 */
[----:B------:R-:W-:Y:S01]  /*3b80*/  IMAD.WIDE.U32 R114, R114, 0x10000, RZ ;  /* 0x0001000072727825 */ /* 0x000fe200078e00ff */
[----:B------:R-:W-:Y:S02]  /*3b90*/  SEL R119, RZ, 0x1000000, P2 ;  /* 0x01000000ff777807 */ /* 0x000fe40001000000 */
[----:B------:R-:W-:Y:S01]  /*3ba0*/  SEL R117, RZ, 0x1, P6 ;  /* 0x00000001ff757807 */ /* 0x000fe20003000000 */
[----:B------:R-:W-:Y:S01]  /*3bb0*/  IMAD.WIDE.U32 R110, R110, 0x100, RZ ;  /* 0x000001006e6e7825 */ /* 0x000fe200078e00ff */
[----:B------:R-:W-:Y:S02]  /*3bc0*/  LOP3.LUT R95, R95, R119, R118, 0xfe, !PT ;  /* 0x000000775f5f7212 */ /* 0x000fe400078efe76 */
[----:B------:R-:W-:Y:S01]  /*3bd0*/  LEA R118, P1, R96, UR14, 0x4 ;  /* 0x0000000e60767c11 */ /* 0x000fe2000f8220ff */
[----:B------:R-:W-:Y:S01]  /*3be0*/  @P0 HADD2.F32 R97, -RZ, R91.H1_H1 ;  /* 0x3000005bff610230 */ /* 0x000fe20000004100 */
[----:B------:R-:W-:-:S02]  /*3bf0*/  LOP3.LUT R116, R110, R92, R114, 0xfe, !PT ;  /* 0x0000005c6e747212 */ /* 0x000fc400078efe72 */
[----:B------:R-:W-:Y:S02]  /*3c00*/  FSEL R110, R94, RZ, !P2 ;  /* 0x000000ff5e6e7208 */ /* 0x000fe40005000000 */
[----:B------:R-:W-:Y:S02]  /*3c10*/  SEL R92, RZ, 0x1, P3 ;  /* 0x00000001ff5c7807 */ /* 0x000fe40001800000 */
[----:B------:R-:W-:Y:S01]  /*3c20*/  LOP3.LUT R116, R116, R117, RZ, 0xfc, !PT ;  /* 0x0000007574747212 */ /* 0x000fe200078efcff */
[----:B------:R-:W-:Y:S01]  /*3c30*/  @P0 FADD.FTZ R110, R110, R97 ;  /* 0x000000616e6e0221 */ /* 0x000fe20000010000 */
[----:B------:R-:W-:Y:S02]  /*3c40*/  LOP3.LUT R117, R93, R95, R92, 0xfe, !PT ;  /* 0x0000005f5d757212 */ /* 0x000fe400078efe5c */
[----:B------:R-:W-:Y:S02]  /*3c50*/  F2FP.F16.F32.PACK_AB R94, R105, R102 ;  /* 0x00000066695e723e */ /* 0x000fe400000000ff */
[----:B------:R-:W-:-:S02]  /*3c60*/  F2FP.F16.F32.PACK_AB R93, R103, R100 ;  /* 0x00000064675d723e */ /* 0x000fc400000000ff */
[----:B------:R-:W-:Y:S02]  /*3c70*/  F2FP.F16.F32.PACK_AB R92, R101, R98 ;  /* 0x00000062655c723e */ /* 0x000fe400000000ff */
[----:B------:R-:W-:Y:S02]  /*3c80*/  LEA.HI.X R119, R96, UR15, RZ, 0x4, P1 ;  /* 0x0000000f60777c11 */ /* 0x000fe400088f24ff */
[----:B------:R-:W-:Y:S02]  /*3c90*/  F2FP.F16.F32.PACK_AB R95, R110, R104 ;  /* 0x000000686e5f723e */ /* 0x000fe400000000ff */
[C---:B------:R-:W-:Y:S02]  /*3ca0*/  IADD3 R97, R96.reuse, 0x20, RZ ;  /* 0x0000002060617810 */ /* 0x040fe40007ffe0ff */
[C---:B------:R-:W-:Y:S01]  /*3cb0*/  LEA R114, P2, R96.reuse, UR16, 0x3 ;  /* 0x0000001060727c11 */ /* 0x040fe2000f8418ff */
[----:B------:R1:W-:Y:S01]  /*3cc0*/  STG.E.128 desc[UR4][R118.64], R92 ;  /* 0x0000005c76007986 */ /* 0x0003e2000c101d04 */
[----:B------:R-:W-:Y:S01]  /*3cd0*/  LOP3.LUT R117, R111, R117, R115, 0xfe, !PT ;  /* 0x000000756f757212 */ /* 0x000fe200078efe73 */
[----:B0-----:R-:W-:Y:S01]  /*3ce0*/  @P0 IMAD.WIDE.U32 R112, R97, 0x10, R112 ;  /* 0x0000001061700825 */ /* 0x001fe200078e0070 */
[----:B------:R-:W-:-:S05]  /*3cf0*/  LEA.HI.X R115, R96, UR17, RZ, 0x3, P2 ;  /* 0x0000001160737c11 */ /* 0x000fca00090f1cff */
[----:B------:R0:W-:Y:S04]  /*3d00*/  STG.E.64 desc[UR4][R114.64], R116 ;  /* 0x0000007472007986 */ /* 0x0001e8000c101b04 */
[----:B------:R0:W5:Y:S01]  /*3d10*/  @P0 LDG.E.128 R88, desc[UR4][R112.64] ;  /* 0x0000000470580981 */ /* 0x000162000c1e1d00 */
[----:B-1----:R-:W-:-:S06]  /*3d20*/  IMAD.WIDE.U32 R92, R97, 0x10, R228 ;  /* 0x00000010615c7825 */ /* 0x002fcc00078e00e4 */
        /* <DEDUP_REMOVED lines=13> */
.L_x_10190:
[----:B------:R-:W-:-:S07]  /*3e00*/  IMAD.MOV.U32 R111, RZ, RZ, R158 ;  /* 0x000000ffff6f7224 */ /* 0x000fce00078e009e */
.L_x_10191:
[----:B------:R-:W-:Y:S05]  /*3e10*/  BSYNC B1 ;  /* 0x0000000000017941 */ /* 0x000fea0003800000 */
.L_x_10189:
        /* <DEDUP_REMOVED lines=11> */
[----:B------:R-:W-:Y:S01]  /*3ed0*/  @!P1 IADD3 R112, R159, 0x1, RZ ;  /* 0x000000019f709810 */ /* 0x000fe20007ffe0ff */
[----:B------:R-:W-:-:S03]  /*3ee0*/  @!P1 IMAD.MOV.U32 R157, RZ, RZ, RZ ;  /* 0x000000ffff9d9224 */ /* 0x000fc600078e00ff */
[----:B------:R-:W-:-:S13]  /*3ef0*/  ISETP.NE.AND P2, PT, R161, RZ, !P1 ;  /* 0x000000ffa100720c */ /* 0x000fda0004f45270 */
[----:B------:R-:W-:-:S04]  /*3f00*/  @P2 IADD3 R112, R159, RZ, RZ ;  /* 0x000000ff9f702210 */ /* 0x000fc80007ffe0ff */
[----:B------:R-:W-:-:S07]  /*3f10*/  @!P1 MOV R159, R112 ;  /* 0x00000070009f9202 */ /* 0x000fce0000000f00 */
.L_x_10195:
[----:B------:R-:W-:Y:S05]  /*3f20*/  BSYNC B2 ;  /* 0x0000000000027941 */ /* 0x000fea0003800000 */
.L_x_10194:
        /* <DEDUP_REMOVED lines=44> */
.L_x_10193:
[----:B------:R-:W-:Y:S05]  /*41f0*/  BSYNC B1 ;  /* 0x0000000000017941 */ /* 0x000fea0003800000 */
.L_x_10192:
[----:B------:R-:W-:Y:S01]  /*4200*/  I2FP.F32.U32 R112, R111 ;  /* 0x0000006f00707245 */ /* 0x000fe20000201000 */
[----:B-----5:R-:W-:Y:S01]  /*4210*/  HADD2.F32 R113, -RZ, R92.H0_H0 ;  /* 0x2000005cff717230 */ /* 0x020fe20000004100 */
        /* <DEDUP_REMOVED lines=20> */
.L_x_10197:
[----:B------:R-:W-:-:S07]  /*4360*/  IMAD.MOV.U32 R113, RZ, RZ, R158 ;  /* 0x000000ffff717224 */ /* 0x000fce00078e009e */
.L_x_10198:
[----:B------:R-:W-:Y:S05]  /*4370*/  BSYNC B1 ;  /* 0x0000000000017941 */ /* 0x000fea0003800000 */
.L_x_10196:
        /* <DEDUP_REMOVED lines=16> */
.L_x_10202:
[----:B------:R-:W-:Y:S05]  /*4480*/  BSYNC B2 ;  /* 0x0000000000027941 */ /* 0x000fea0003800000 */
.L_x_10201:
        /* <DEDUP_REMOVED lines=44> */
.L_x_10200:
[----:B------:R-:W-:Y:S05]  /*4750*/  BSYNC B1 ;  /* 0x0000000000017941 */ /* 0x000fea0003800000 */
.L_x_10199:
        /* <DEDUP_REMOVED lines=22> */
.L_x_10204:
[----:B------:R-:W-:-:S07]  /*48c0*/  IMAD.MOV.U32 R92, RZ, RZ, R158 ;  /* 0x000000ffff5c7224 */ /* 0x000fce00078e009e */
.L_x_10205:
[----:B------:R-:W-:Y:S05]  /*48d0*/  BSYNC B1 ;  /* 0x0000000000017941 */ /* 0x000fea0003800000 */
.L_x_10203:
        /* <DEDUP_REMOVED lines=16> */
.L_x_10209:
[----:B------:R-:W-:Y:S05]  /*49e0*/  BSYNC B2 ;  /* 0x0000000000027941 */ /* 0x000fea0003800000 */
.L_x_10208:
        /* <DEDUP_REMOVED lines=44> */
.L_x_10207:
[----:B------:R-:W-:Y:S05]  /*4cb0*/  BSYNC B1 ;  /* 0x0000000000017941 */ /* 0x000fea0003800000 */
.L_x_10206:
[----:B------:R-:W-:Y:S01]  /*4cc0*/  I2FP.F32.U32 R92, R92 ;  /* 0x0000005c005c7245 */ /* 0x000fe20000201000 */
[----:B------:R-:W-:Y:S01]  /*4cd0*/  HADD2.F32 R115, -RZ, R93.H0_H0 ;  /* 0x2000005dff737230 */ /* 0x000fe20000004100 */
[----:B------:R-:W-:Y:S01]  /*4ce0*/  ISETP.NE.AND P2, PT, R117, 0x1, PT ;  /* 0x000000017500780c */ /* 0x000fe20003f45270 */
[----:B------:R-:W-:Y:S01]  /*4cf0*/  @P0 HADD2.F32 R116, -RZ, R89.H0_H0 ;  /* 0x20000059ff740230 */ /* 0x000fe20000004100 */
        /* <DEDUP_REMOVED lines=17> */
.L_x_10211:
[----:B------:R-:W-:-:S07]  /*4e10*/  IMAD.MOV.U32 R92, RZ, RZ, R158 ;  /* 0x000000ffff5c7224 */ /* 0x000fce00078e009e */
.L_x_10212:
[----:B------:R-:W-:Y:S05]  /*4e20*/  BSYNC B1 ;  /* 0x0000000000017941 */ /* 0x000fea0003800000 */
.L_x_10210:
        /* <DEDUP_REMOVED lines=16> */
.L_x_10216:
[----:B------:R-:W-:Y:S05]  /*4f30*/  BSYNC B2 ;  /* 0x0000000000027941 */ /* 0x000fea0003800000 */
.L_x_10215:
        /* <DEDUP_REMOVED lines=44> */
.L_x_10214:
[----:B------:R-:W-:Y:S05]  /*5200*/  BSYNC B1 ;  /* 0x0000000000017941 */ /* 0x000fea0003800000 */
.L_x_10213:
        /* <DEDUP_REMOVED lines=21> */
.L_x_10218:
[----:B------:R-:W-:-:S07]  /*5360*/  IMAD.MOV.U32 R115, RZ, RZ, R158 ;  /* 0x000000ffff737224 */ /* 0x000fce00078e009e */
.L_x_10219:
[----:B------:R-:W-:Y:S05]  /*5370*/  BSYNC B1 ;  /* 0x0000000000017941 */ /* 0x000fea0003800000 */
.L_x_10217:
        /* <DEDUP_REMOVED lines=16> */
.L_x_10223:
[----:B------:R-:W-:Y:S05]  /*5480*/  BSYNC B2 ;  /* 0x0000000000027941 */ /* 0x000fea0003800000 */
.L_x_10222:
        /* <DEDUP_REMOVED lines=44> */
.L_x_10221:
[----:B------:R-:W-:Y:S05]  /*5750*/  BSYNC B1 ;  /* 0x0000000000017941 */ /* 0x000fea0003800000 */
.L_x_10220:
        /* <DEDUP_REMOVED lines=21> */
.L_x_10225:
[----:B------:R-:W-:-:S07]  /*58b0*/  IMAD.MOV.U32 R117, RZ, RZ, R158 ;  /* 0x000000ffff757224 */ /* 0x000fce00078e009e */
.L_x_10226:
[----:B------:R-:W-:Y:S05]  /*58c0*/  BSYNC B1 ;  /* 0x0000000000017941 */ /* 0x000fea0003800000 */
.L_x_10224:
        /* <DEDUP_REMOVED lines=16> */
.L_x_10230:
[----:B------:R-:W-:Y:S05]  /*59d0*/  BSYNC B2 ;  /* 0x0000000000027941 */ /* 0x000fea0003800000 */
.L_x_10229:
        /* <DEDUP_REMOVED lines=44> */
.L_x_10228:
[----:B------:R-:W-:Y:S05]  /*5ca0*/  BSYNC B1 ;  /* 0x0000000000017941 */ /* 0x000fea0003800000 */
.L_x_10227:
        /* <DEDUP_REMOVED lines=21> */
.L_x_10232:
[----:B------:R-:W-:-:S07]  /*5e00*/  IMAD.MOV.U32 R94, RZ, RZ, R158 ;  /* 0x000000ffff5e7224 */ /* 0x000fce00078e009e */
.L_x_10233:
[----:B------:R-:W-:Y:S05]  /*5e10*/  BSYNC B1 ;  /* 0x0000000000017941 */ /* 0x000fea0003800000 */
.L_x_10231:
        /* <DEDUP_REMOVED lines=16> */
.L_x_10237:
[----:B------:R-:W-:Y:S05]  /*5f20*/  BSYNC B2 ;  /* 0x0000000000027941 */ /* 0x000fea0003800000 */
.L_x_10236:
        /* <DEDUP_REMOVED lines=11> */
[----:B------:R-:W-:Y:S01]  /*5fe0*/  IMAD.WIDE.U32 R164, R119, -0x326172a9, RZ ;  /* 0xcd9e8d5777a47825 */ /* 0x000fe200078e00ff */
[----:B------:R-:W-:-:S04]  /*5ff0*/  HFMA2.MMA R119, -RZ, RZ, 0, 0 ;  /* 0x00000000ff777435 */ /* 0x000fc800000001ff */
        /* <DEDUP_REMOVED lines=31> */
.L_x_10235:
[----:B------:R-:W-:Y:S05]  /*61f0*/  BSYNC B1 ;  /* 0x0000000000017941 */ /* 0x000fea0003800000 */
.L_x_10234:
        /* <DEDUP_REMOVED lines=21> */
.L_x_10239:
[----:B------:R-:W-:-:S07]  /*6350*/  IMAD.MOV.U32 R94, RZ, RZ, R158 ;  /* 0x000000ffff5e7224 */ /* 0x000fce00078e009e */
.L_x_10240:
[----:B------:R-:W-:Y:S05]  /*6360*/  BSYNC B1 ;  /* 0x0000000000017941 */ /* 0x000fea0003800000 */
.L_x_10238:
        /* <DEDUP_REMOVED lines=9> */
[----:B------:R-:W-:Y:S02]  /*6400*/  P2R R92, PR, RZ, 0x1 ;  /* 0x00000001ff5c7803 */ /* 0x000fe40000000000 */
[----:B------:R-:W-:-:S13]  /*6410*/  ISETP.NE.AND P6, PT, R157, RZ, PT ;  /* 0x000000ff9d00720c */ /* 0x000fda0003fc5270 */
[----:B------:R-:W-:Y:S01]  /*6420*/  @!P6 VIADD R161, R161, 0x1 ;  /* 0x00000001a1a1e836 */ /* 0x000fe20000000000 */
[----:B------:R-:W-:Y:S01]  /*6430*/  @!P6 IADD3 R93, R159, 0x1, RZ ;  /* 0x000000019f5de810 */ /* 0x000fe20007ffe0ff */
[----:B------:R-:W-:-:S03]  /*6440*/  @!P6 IMAD.MOV.U32 R157, RZ, RZ, RZ ;  /* 0x000000ffff9de224 */ /* 0x000fc600078e00ff */
[----:B------:R-:W-:-:S13]  /*6450*/  ISETP.NE.AND P0, PT, R161, RZ, !P6 ;  /* 0x000000ffa100720c */ /* 0x000fda0007705270 */
[----:B------:R-:W-:Y:S02]  /*6460*/  @P0 IADD3 R93, R159, RZ, RZ ;  /* 0x000000ff9f5d0210 */ /* 0x000fe40007ffe0ff */
[----:B------:R-:W-:Y:S02]  /*6470*/  ISETP.NE.AND P0, PT, R92, RZ, PT ;  /* 0x000000ff5c00720c */ /* 0x000fe40003f05270 */
[----:B------:R-:W-:-:S11]  /*6480*/  @!P6 MOV R159, R93 ;  /* 0x0000005d009fe202 */ /* 0x000fd60000000f00 */
.L_x_10244:
[----:B------:R-:W-:Y:S05]  /*6490*/  BSYNC B2 ;  /* 0x0000000000027941 */ /* 0x000fea0003800000 */
.L_x_10243:
        /* <DEDUP_REMOVED lines=44> */
.L_x_10242:
[----:B------:R-:W-:Y:S05]  /*6760*/  BSYNC B1 ;  /* 0x0000000000017941 */ /* 0x000fea0003800000 */
.L_x_10241:
[----:B------:R-:W-:Y:S01]  /*6770*/  I2FP.F32.U32 R92, R94 ;  /* 0x0000005e005c7245 */ /* 0x000fe20000201000 */
[----:B------:R-:W-:Y:S01]  /*6780*/  HADD2.F32 R95, -RZ, R95.H1_H1 ;  /* 0x3000005fff5f7230 */ /* 0x000fe20000004100 */
[----:B------:R-:W-:Y:S01]  /*6790*/  SEL R170, RZ, 0x10000, P5 ;  /* 0x00010000ffaa7807 */ /* 0x000fe20002800000 */
[----:B------:R-:W0:Y:S01]  /*67a0*/  LDC.64 R236, c[0x0][0x238] ;  /* 0x00008e00ffec7b82 */ /* 0x000e220000000a00 */
[----:B------:R-:W-:Y:S01]  /*67b0*/  ISETP.NE.AND P5, PT, R163, RZ, PT ;  /* 0x000000ffa300720c */ /* 0x000fe20003fa5270 */
[----:B------:R-:W-:Y:S01]  /*67c0*/  FFMA.FTZ R93, R92, R109, 1.1641532182693481445e-10 ;  /* 0x2f0000005c5d7423 */ /* 0x000fe2000001006d */
[----:B------:R-:W-:Y:S01]  /*67d0*/  SEL R92, RZ, 0x1, P2 ;  /* 0x00000001ff5c7807 */ /* 0x000fe20001000000 */
[----:B------:R-:W-:Y:S01]  /*67e0*/  FMUL.FTZ R94, R95, R106 ;  /* 0x0000006a5f5e7220 */ /* 0x000fe20000410000 */
[----:B------:R-:W-:Y:S01]  /*67f0*/  SEL R168, RZ, 0x1, P1 ;  /* 0x00000001ffa87807 */ /* 0x000fe20000800000 */
[----:B------:R-:W-:Y:S01]  /*6800*/  @P0 HADD2.F32 R172, -RZ, R91.H1_H1 ;  /* 0x3000005bffac0230 */ /* 0x000fe20000004100 */
[----:B------:R-:W-:Y:S01]  /*6810*/  SEL R164, RZ, 0x1, P5 ;  /* 0x00000001ffa47807 */ /* 0x000fe20002800000 */
[----:B------:R-:W1:Y:S01]  /*6820*/  LDC.64 R234, c[0x0][0x240] ;  /* 0x00009000ffea7b82 */ /* 0x000e620000000a00 */
[----:B------:R-:W-:Y:S01]  /*6830*/  FSETP.GTU.FTZ.AND P2, PT, R93, R108, PT ;  /* 0x0000006c5d00720b */ /* 0x000fe20003f5c000 */
[----:B------:R-:W-:Y:S01]  /*6840*/  FMUL.FTZ R94, R94, R107 ;  /* 0x0000006b5e5e7220 */ /* 0x000fe20000410000 */
[----:B------:R-:W-:Y:S01]  /*6850*/  IMAD.WIDE.U32 R92, R92, 0x1000000, RZ ;  /* 0x010000005c5c7825 */ /* 0x000fe200078e00ff */
[----:B------:R-:W-:-:S02]  /*6860*/  ISETP.NE.AND P6, PT, R111, RZ, PT ;  /* 0x000000ff6f00720c */ /* 0x000fc40003fc5270 */
[----:B------:R-:W-:Y:S01]  /*6870*/  SEL R111, RZ, 0x100, P4 ;  /* 0x00000100ff6f7807 */ /* 0x000fe20002000000 */
[----:B------:R-:W-:Y:S01]  /*6880*/  IMAD.WIDE.U32 R168, R168, 0x10000, RZ ;  /* 0x00010000a8a87825 */ /* 0x000fe200078e00ff */
[----:B------:R-:W2:Y:S01]  /*6890*/  @P0 LDC.64 R166, c[0x0][0x230] ;  /* 0x00008c00ffa60b82 */ /* 0x000ea20000000a00 */
[----:B------:R-:W-:Y:S02]  /*68a0*/  SEL R163, RZ, 0x1000000, P2 ;  /* 0x01000000ffa37807 */ /* 0x000fe40001000000 */
[----:B------:R-:W-:Y:S01]  /*68b0*/  IMAD.WIDE.U32 R164, R164, 0x100, RZ ;  /* 0x00000100a4a47825 */ /* 0x000fe200078e00ff */
[----:B------:R-:W-:Y:S02]  /*68c0*/  FSEL R119, R94, RZ, !P2 ;  /* 0x000000ff5e777208 */ /* 0x000fe40005000000 */
[----:B------:R-:W-:Y:S02]  /*68d0*/  SEL R95, RZ, 0x1, P6 ;  /* 0x00000001ff5f7807 */ /* 0x000fe40003000000 */
[----:B------:R-:W-:Y:S01]  /*68e0*/  LOP3.LUT R164, R164, R92, R168, 0xfe, !PT ;  /* 0x0000005ca4a47212 */ /* 0x000fe200078efea8 */
[----:B------:R-:W-:Y:S01]  /*68f0*/  @P0 FADD.FTZ R119, R172, R119 ;  /* 0x00000077ac770221 */ /* 0x000fe20000010000 */
[----:B------:R-:W-:Y:S01]  /*6900*/  LOP3.LUT R92, R111, R163, R170, 0xfe, !PT ;  /* 0x000000a36f5c7212 */ /* 0x000fe200078efeaa */
[----:B0-----:R-:W-:Y:S01]  /*6910*/  IMAD.WIDE.U32 R172, R97, 0x10, R236 ;  /* 0x0000001061ac7825 */ /* 0x001fe200078e00ec */
[----:B------:R-:W-:-:S02]  /*6920*/  SEL R163, RZ, 0x1, P3 ;  /* 0x00000001ffa37807 */ /* 0x000fc40001800000 */
[----:B------:R-:W-:Y:S02]  /*6930*/  IADD3 R111, R96, 0x40, RZ ;  /* 0x00000040606f7810 */ /* 0x000fe40007ffe0ff */
[----:B------:R-:W-:Y:S01]  /*6940*/  LOP3.LUT R163, R93, R92, R163, 0xfe, !PT ;  /* 0x0000005c5da37212 */ /* 0x000fe200078efea3 */
[----:B-1----:R-:W-:Y:S01]  /*6950*/  IMAD.WIDE.U32 R170, R97, 0x8, R234 ;  /* 0x0000000861aa7825 */ /* 0x002fe200078e00ea */
[----:B------:R-:W-:Y:S02]  /*6960*/  LOP3.LUT R164, R164, R95, RZ, 0xfc, !PT ;  /* 0x0000005fa4a47212 */ /* 0x000fe400078efcff */
[----:B------:R-:W-:Y:S02]  /*6970*/  F2FP.F16.F32.PACK_AB R94, R118, R115 ;  /* 0x00000073765e723e */ /* 0x000fe400000000ff */
[----:B------:R-:W-:Y:S02]  /*6980*/  F2FP.F16.F32.PACK_AB R93, R116, R113 ;  /* 0x00000071745d723e */ /* 0x000fe400000000ff */
[----:B------:R-:W-:Y:S01]  /*6990*/  F2FP.F16.F32.PACK_AB R92, R114, R112 ;  /* 0x00000070725c723e */ /* 0x000fe200000000ff */
[----:B--2---:R-:W-:Y:S01]  /*69a0*/  @P0 IMAD.WIDE.U32 R166, R111, 0x10, R166 ;  /* 0x000000106fa60825 */ /* 0x004fe200078e00a6 */
[----:B------:R-:W-:-:S02]  /*69b0*/  F2FP.F16.F32.PACK_AB R95, R119, R117 ;  /* 0x00000075775f723e */ /* 0x000fc400000000ff */
[----:B------:R-:W-:Y:S01]  /*69c0*/  LOP3.LUT R165, R165, R163, R169, 0xfe, !PT ;  /* 0x000000a3a5a57212 */ /* 0x000fe200078efea9 */
[----:B------:R-:W-:Y:S02]  /*69d0*/  IMAD.WIDE.U32 R168, R111, 0x10, R228 ;  /* 0x000000106fa87825 */ /* 0x000fe400078e00e4 */
[----:B------:R0:W-:Y:S04]  /*69e0*/  STG.E.128 desc[UR4][R172.64], R92 ;  /* 0x0000005cac007986 */ /* 0x0001e8000c101d04 */
[----:B------:R1:W-:Y:S04]  /*69f0*/  STG.E.64 desc[UR4][R170.64], R164 ;  /* 0x000000a4aa007986 */ /* 0x0003e8000c101b04 */
[----:B------:R1:W5:Y:S04]  /*6a00*/  @P0 LDG.E.128 R88, desc[UR4][R166.64] ;  /* 0x00000004a6580981 */ /* 0x000368000c1e1d00 */
[----:B0-----:R1:W5:Y:S01]  /*6a10*/  LDG.E.128 R92, desc[UR4][R168.64] ;  /* 0x00000004a85c7981 */ /* 0x001362000c1e1d00 */
[C---:B------:R-:W-:Y:S01]  /*6a20*/  ISETP.NE.AND P1, PT, R175.reuse, 0x1, PT ;  /* 0x00000001af00780c */ /* 0x040fe20003f25270 */
[----:B------:R-:W-:Y:S01]  /*6a30*/  BSSY B1, `(.L_x_10245) ;  /* 0x000000c000017945 */ /* 0x000fe20003800000 */
[----:B------:R-:W-:-:S11]  /*6a40*/  VIADD R174, R175, 0x1 ;  /* 0x00000001afae7836 */ /* 0x000fd60000000000 */
[----:B-1----:R-:W-:Y:S05]  /*6a50*/  @!P1 BRA `(.L_x_10246) ;  /* 0x0000000000209947 */ /* 0x002fea0003800000 */
        /* <DEDUP_REMOVED lines=8> */
.L_x_10246:
[----:B------:R-:W-:-:S07]  /*6ae0*/  MOV R163, R158 ;  /* 0x0000009e00a37202 */ /* 0x000fce0000000f00 */
.L_x_10247:
[----:B------:R-:W-:Y:S05]  /*6af0*/  BSYNC B1 ;  /* 0x0000000000017941 */ /* 0x000fea0003800000 */
.L_x_10245:
        /* <DEDUP_REMOVED lines=16> */
.L_x_10251:
[----:B------:R-:W-:Y:S05]  /*6c00*/  BSYNC B2 ;  /* 0x0000000000027941 */ /* 0x000fea0003800000 */
.L_x_10250:
        /* <DEDUP_REMOVED lines=44> */
.L_x_10249:
[----:B------:R-:W-:Y:S05]  /*6ed0*/  BSYNC B1 ;  /* 0x0000000000017941 */ /* 0x000fea0003800000 */
.L_x_10248:
[----:B------:R-:W-:Y:S01]  /*6ee0*/  I2FP.F32.U32 R164, R163 ;  /* 0x000000a300a47245 */ /* 0x000fe20000201000 */
[----:B-----5:R-:W-:Y:S01]  /*6ef0*/  HADD2.F32 R165, -RZ, R92.H0_H0 ;  /* 0x2000005cffa57230 */ /* 0x020fe20000004100 */
[C---:B------:R-:W-:Y:S01]  /*6f00*/  ISETP.NE.AND P1, PT, R174.reuse, 0x1, PT ;  /* 0x00000001ae00780c */ /* 0x040fe20003f25270 */
[----:B------:R-:W-:Y:S01]  /*6f10*/  BSSY B1, `(.L_x_10252) ;  /* 0x0000014000017945 */ /* 0x000fe20003800000 */
[----:B------:R-:W-:Y:S02]  /*6f20*/  VIADD R168, R174, 0x1 ;  /* 0x00000001aea87836 */ /* 0x000fe40000000000 */
        /* <DEDUP_REMOVED lines=17> */
.L_x_10253:
[----:B------:R-:W-:-:S07]  /*7040*/  MOV R165, R158 ;  /* 0x0000009e00a57202 */ /* 0x000fce0000000f00 */
.L_x_10254:
[----:B------:R-:W-:Y:S05]  /*7050*/  BSYNC B1 ;  /* 0x0000000000017941 */ /* 0x000fea0003800000 */
.L_x_10252:
        /* <DEDUP_REMOVED lines=16> */
.L_x_10258:
[----:B------:R-:W-:Y:S05]  /*7160*/  BSYNC B2 ;  /* 0x0000000000027941 */ /* 0x000fea0003800000 */
.L_x_10257:
        /* <DEDUP_REMOVED lines=43> */
[----:B------:R-:W-:-:S10]  /*7420*/  MOV R160, R166 ;  /* 0x000000a600a07202 */ /* 0x000fd40000000f00 */
.L_x_10256:
[----:B------:R-:W-:Y:S05]  /*7430*/  BSYNC B1 ;  /* 0x0000000000017941 */ /* 0x000fea0003800000 */
.L_x_10255:
        /* <DEDUP_REMOVED lines=22> */
.L_x_10260:
[----:B------:R-:W-:-:S07]  /*75a0*/  MOV R92, R158 ;  /* 0x0000009e005c7202 */ /* 0x000fce0000000f00 */
.L_x_10261:
[----:B------:R-:W-:Y:S05]  /*75b0*/  BSYNC B1 ;  /* 0x0000000000017941 */ /* 0x000fea0003800000 */
.L_x_10259:
        /* <DEDUP_REMOVED lines=16> */
.L_x_10265:
[----:B------:R-:W-:Y:S05]  /*76c0*/  BSYNC B2 ;  /* 0x0000000000027941 */ /* 0x000fea0003800000 */
.L_x_10264:
        /* <DEDUP_REMOVED lines=44> */
.L_x_10263:
[----:B------:R-:W-:Y:S05]  /*7990*/  BSYNC B1 ;  /* 0x0000000000017941 */ /* 0x000fea0003800000 */
.L_x_10262:
[----:B------:R-:W-:Y:S01]  /*79a0*/  I2FP.F32.U32 R92, R92 ;  /* 0x0000005c005c7245 */ /* 0x000fe20000201000 */
[----:B------:R-:W-:Y:S01]  /*79b0*/  HADD2.F32 R167, -RZ, R93.H0_H0 ;  /* 0x2000005dffa77230 */ /* 0x000fe20000004100 */
[----:B------:R-:W-:Y:S01]  /*79c0*/  ISETP.NE.AND P2, PT, R169, 0x1, PT ;  /* 0x00000001a900780c */ /* 0x000fe20003f45270 */
[----:B------:R-:W-:Y:S01]  /*79d0*/  @P0 HADD2.F32 R168, -RZ, R89.H0_H0 ;  /* 0x20000059ffa80230 */ /* 0x000fe20000004100 */
[----:B------:R-:W-:Y:S01]  /*79e0*/  BSSY B1, `(.L_x_10266) ;  /* 0x0000012000017945 */ /* 0x000fe20003800000 */
[----:B------:R-:W-:Y:S01]  /*79f0*/  FFMA.FTZ R165, R92, R109, 1.1641532182693481445e-10 ;  /* 0x2f0000005ca57423 */ /* 0x000fe2000001006d */
[----:B------:R-:W-:Y:S01]  /*7a00*/  FMUL.FTZ R92, R167, R106 ;  /* 0x0000006aa75c7220 */ /* 0x000fe20000410000 */
[----:B------:R-:W-:-:S03]  /*7a10*/  VIADD R170, R169, 0x1 ;  /* 0x00000001a9aa7836 */ /* 0x000fc60000000000 */
        /* <DEDUP_REMOVED lines=13> */
.L_x_10267:
[----:B------:R-:W-:-:S07]  /*7af0*/  MOV R92, R158 ;  /* 0x0000009e005c7202 */ /* 0x000fce0000000f00 */
.L_x_10268:
[----:B------:R-:W-:Y:S05]  /*7b00*/  BSYNC B1 ;  /* 0x0000000000017941 */ /* 0x000fea0003800000 */
.L_x_10266:
        /* <DEDUP_REMOVED lines=16> */
.L_x_10272:
[----:B------:R-:W-:Y:S05]  /*7c10*/  BSYNC B2 ;  /* 0x0000000000027941 */ /* 0x000fea0003800000 */
.L_x_10271:
        /* <DEDUP_REMOVED lines=44> */
.L_x_10270:
[----:B------:R-:W-:Y:S05]  /*7ee0*/  BSYNC B1 ;  /* 0x0000000000017941 */ /* 0x000fea0003800000 */
.L_x_10269:
        /* <DEDUP_REMOVED lines=21> */
.L_x_10274:
[----:B------:R-:W-:-:S07]  /*8040*/  MOV R167, R158 ;  /* 0x0000009e00a77202 */ /* 0x000fce0000000f00 */
.L_x_10275:
[----:B------:R-:W-:Y:S05]  /*8050*/  BSYNC B1 ;  /* 0x0000000000017941 */ /* 0x000fea0003800000 */
.L_x_10273:
        /* <DEDUP_REMOVED lines=16> */
.L_x_10279:
[----:B------:R-:W-:Y:S05]  /*8160*/  BSYNC B2 ;  /* 0x0000000000027941 */ /* 0x000fea0003800000 */
.L_x_10278:
        /* <DEDUP_REMOVED lines=40> */
[----:B------:R-:W-:-:S03]  /*83f0*/  LOP3.LUT R154, R173, UR36, R174, 0x96, !PT ;  /* 0x00000024ad9a7c12 */ /* 0x000fc6000f8e96ae */
[----:B------:R-:W-:Y:S01]  /*8400*/  IMAD.MOV.U32 R158, RZ, RZ, R172 ;  /* 0x000000ffff9e7224 */ /* 0x000fe200078e00ac */
[----:B------:R-:W-:Y:S02]  /*8410*/  LOP3.LUT R153, R93, UR37, R170, 0x96, !PT ;  /* 0x000000255d997c12 */ /* 0x000fe4000f8e96aa */
[----:B------:R-:W-:-:S07]  /*8420*/  MOV R160, R92 ;  /* 0x0000005c00a07202 */ /* 0x000fce0000000f00 */
.L_x_10277:
[----:B------:R-:W-:Y:S05]  /*8430*/  BSYNC B1 ;  /* 0x0000000000017941 */ /* 0x000fea0003800000 */
.L_x_10276:
        /* <DEDUP_REMOVED lines=21> */
.L_x_10281:
[----:B------:R-:W-:-:S07]  /*8590*/  MOV R169, R158 ;  /* 0x0000009e00a97202 */ /* 0x000fce0000000f00 */
.L_x_10282:
[----:B------:R-:W-:Y:S05]  /*85a0*/  BSYNC B1 ;  /* 0x0000000000017941 */ /* 0x000fea0003800000 */
.L_x_10280:
        /* <DEDUP_REMOVED lines=16> */
.L_x_10286:
[----:B------:R-:W-:Y:S05]  /*86b0*/  BSYNC B2 ;  /* 0x0000000000027941 */ /* 0x000fea0003800000 */
.L_x_10285:
        /* <DEDUP_REMOVED lines=42> */
[----:B------:R-:W-:Y:S02]  /*8960*/  LOP3.LUT R153, R93, UR37, R170, 0x96, !PT ;  /* 0x000000255d997c12 */ /* 0x000fe4000f8e96aa */
[----:B------:R-:W-:-:S08]  /*8970*/  MOV R160, R92 ;  /* 0x0000005c00a07202 */ /* 0x000fd00000000f00 */
.L_x_10284:
[----:B------:R-:W-:Y:S05]  /*8980*/  BSYNC B1 ;  /* 0x0000000000017941 */ /* 0x000fea0003800000 */
.L_x_10283:
        /* <DEDUP_REMOVED lines=21> */
.L_x_10288:
[----:B------:R-:W-:-:S07]  /*8ae0*/  MOV R94, R158 ;  /* 0x0000009e005e7202 */ /* 0x000fce0000000f00 */
.L_x_10289:
[----:B------:R-:W-:Y:S05]  /*8af0*/  BSYNC B1 ;  /* 0x0000000000017941 */ /* 0x000fea0003800000 */
.L_x_10287:
        /* <DEDUP_REMOVED lines=16> */
.L_x_10293:
[----:B------:R-:W-:Y:S05]  /*8c00*/  BSYNC B2 ;  /* 0x0000000000027941 */ /* 0x000fea0003800000 */
.L_x_10292:
        /* <DEDUP_REMOVED lines=44> */
.L_x_10291:
[----:B------:R-:W-:Y:S05]  /*8ed0*/  BSYNC B1 ;  /* 0x0000000000017941 */ /* 0x000fea0003800000 */
.L_x_10290:
        /* <DEDUP_REMOVED lines=21> */
.L_x_10295:
[----:B------:R-:W-:-:S07]  /*9030*/  MOV R94, R158 ;  /* 0x0000009e005e7202 */ /* 0x000fce0000000f00 */
.L_x_10296:
[----:B------:R-:W-:Y:S05]  /*9040*/  BSYNC B1 ;  /* 0x0000000000017941 */ /* 0x000fea0003800000 */
.L_x_10294:
        /* <DEDUP_REMOVED lines=11> */
[----:B------:R-:W-:Y:S02]  /*9100*/  @!P6 IADD3 R161, R161, 0x1, RZ ;  /* 0x00000001a1a1e810 */ /* 0x000fe40007ffe0ff */
[----:B------:R-:W-:Y:S02]  /*9110*/  @!P6 IADD3 R93, R159, 0x1, RZ ;  /* 0x000000019f5de810 */ /* 0x000fe40007ffe0ff */
[----:B------:R-:W-:Y:S02]  /*9120*/  ISETP.NE.AND P0, PT, R161, RZ, !P6 ;  /* 0x000000ffa100720c */ /* 0x000fe40007705270 */
[----:B------:R-:W-:-:S11]  /*9130*/  @!P6 MOV R157, RZ ;  /* 0x000000ff009de202 */ /* 0x000fd60000000f00 */
[----:B------:R-:W-:Y:S01]  /*9140*/  @P0 IMAD.MOV R93, RZ, RZ, R159 ;  /* 0x000000ffff5d0224 */ /* 0x000fe200078e029f */
[----:B------:R-:W-:-:S04]  /*9150*/  ISETP.NE.AND P0, PT, R92, RZ, PT ;  /* 0x000000ff5c00720c */ /* 0x000fc80003f05270 */
[----:B------:R-:W-:-:S09]  /*9160*/  @!P6 MOV R159, R93 ;  /* 0x0000005d009fe202 */ /* 0x000fd20000000f00 */
.L_x_10300:
[----:B------:R-:W-:Y:S05]  /*9170*/  BSYNC B2 ;  /* 0x0000000000027941 */ /* 0x000fea0003800000 */
.L_x_10299:
        /* <DEDUP_REMOVED lines=44> */
.L_x_10298:
[----:B------:R-:W-:Y:S05]  /*9440*/  BSYNC B1 ;  /* 0x0000000000017941 */ /* 0x000fea0003800000 */
.L_x_10297:
        /* <DEDUP_REMOVED lines=8> */
[----:B------:R-:W-:Y:S01]  /*94d0*/  SEL R176, RZ, 0x1, P1 ;  /* 0x00000001ffb07807 */ /* 0x000fe20000800000 */
[----:B------:R-:W-:Y:S01]  /*94e0*/  @P0 HADD2.F32 R182, -RZ, R91.H1_H1 ;  /* 0x3000005bffb60230 */ /* 0x000fe20000004100 */
        /* <DEDUP_REMOVED lines=8> */
[----:B------:R-:W-:Y:S01]  /*9570*/  FSEL R171, R94, RZ, !P2 ;  /* 0x000000ff5eab7208 */ /* 0x000fe20005000000 */
[----:B------:R-:W-:Y:S01]  /*9580*/  IMAD.WIDE.U32 R172, R172, 0x100, RZ ;  /* 0x00000100acac7825 */ /* 0x000fe200078e00ff */
[----:B------:R-:W-:Y:S02]  /*9590*/  SEL R179, RZ, 0x1, P3 ;  /* 0x00000001ffb37807 */ /* 0x000fe40001800000 */
[----:B------:R-:W-:Y:S01]  /*95a0*/  SEL R95, RZ, 0x1, P6 ;  /* 0x00000001ff5f7807 */ /* 0x000fe20003000000 */
[----:B------:R-:W-:Y:S01]  /*95b0*/  @P0 FADD.FTZ R171, R182, R171 ;  /* 0x000000abb6ab0221 */ /* 0x000fe20000010000 */
[----:B------:R-:W-:-:S02]  /*95c0*/  LOP3.LUT R172, R172, R92, R176, 0xfe, !PT ;  /* 0x0000005cacac7212 */ /* 0x000fc400078efeb0 */
[----:B------:R-:W-:Y:S01]  /*95d0*/  LOP3.LUT R92, R163, R178, R180, 0xfe, !PT ;  /* 0x000000b2a35c7212 */ /* 0x000fe200078efeb4 */
[----:B------:R-:W-:Y:S01]  /*95e0*/  VIADD R163, R96, 0x60 ;  /* 0x0000006060a37836 */ /* 0x000fe20000000000 */
[----:B------:R-:W-:Y:S01]  /*95f0*/  LOP3.LUT R172, R172, R95, RZ, 0xfc, !PT ;  /* 0x0000005facac7212 */ /* 0x000fe200078efcff */
[----:B------:R-:W-:Y:S01]  /*9600*/  IMAD.WIDE.U32 R180, R111, 0x10, R236 ;  /* 0x000000106fb47825 */ /* 0x000fe200078e00ec */
[----:B------:R-:W-:Y:S02]  /*9610*/  LOP3.LUT R179, R93, R92, R179, 0xfe, !PT ;  /* 0x0000005c5db37212 */ /* 0x000fe400078efeb3 */
[----:B------:R-:W-:Y:S01]  /*9620*/  F2FP.F16.F32.PACK_AB R94, R170, R167 ;  /* 0x000000a7aa5e723e */ /* 0x000fe200000000ff */
[----:B0-----:R-:W-:Y:S01]  /*9630*/  @P0 IMAD.WIDE.U32 R174, R163, 0x10, R174 ;  /* 0x00000010a3ae0825 */ /* 0x001fe200078e00ae */
[----:B------:R-:W-:Y:S02]  /*9640*/  F2FP.F16.F32.PACK_AB R93, R168, R165 ;  /* 0x000000a5a85d723e */ /* 0x000fe400000000ff */
[----:B------:R-:W-:-:S02]  /*9650*/  F2FP.F16.F32.PACK_AB R92, R166, R164 ;  /* 0x000000a4a65c723e */ /* 0x000fc400000000ff */
[----:B------:R-:W-:Y:S02]  /*9660*/  F2FP.F16.F32.PACK_AB R95, R171, R169 ;  /* 0x000000a9ab5f723e */ /* 0x000fe400000000ff */
[----:B------:R-:W-:Y:S01]  /*9670*/  LOP3.LUT R173, R173, R179, R177, 0xfe, !PT ;  /* 0x000000b3adad7212 */ /* 0x000fe200078efeb1 */
[----:B------:R-:W-:Y:S02]  /*9680*/  IMAD.WIDE.U32 R178, R111, 0x8, R234 ;  /* 0x000000086fb27825 */ /* 0x000fe400078e00ea */
[----:B------:R0:W-:Y:S02]  /*9690*/  STG.E.128 desc[UR4][R180.64], R92 ;  /* 0x0000005cb4007986 */ /* 0x0001e4000c101d04 */
[----:B------:R-:W-:Y:S02]  /*96a0*/  IMAD.WIDE.U32 R176, R163, 0x10, R228 ;  /* 0x00000010a3b07825 */ /* 0x000fe400078e00e4 */
[----:B------:R1:W-:Y:S04]  /*96b0*/  STG.E.64 desc[UR4][R178.64], R172 ;  /* 0x000000acb2007986 */ /* 0x0003e8000c101b04 */
[----:B------:R1:W5:Y:S04]  /*96c0*/  @P0 LDG.E.128 R88, desc[UR4][R174.64] ;  /* 0x00000004ae580981 */ /* 0x000368000c1e1d00 */
[----:B0-----:R1:W5:Y:S01]  /*96d0*/  LDG.E.128 R92, desc[UR4][R176.64] ;  /* 0x00000004b05c7981 */ /* 0x001362000c1e1d00 */
[C---:B------:R-:W-:Y:S01]  /*96e0*/  ISETP.NE.AND P1, PT, R183.reuse, 0x1, PT ;  /* 0x00000001b700780c */ /* 0x040fe20003f25270 */
[----:B------:R-:W-:Y:S01]  /*96f0*/  BSSY B1, `(.L_x_10301) ;  /* 0x000000c000017945 */ /* 0x000fe20003800000 */
[----:B------:R-:W-:-:S11]  /*9700*/  IADD3 R182, R183, 0x1, RZ ;  /* 0x00000001b7b67810 */ /* 0x000fd60007ffe0ff */
        /* <DEDUP_REMOVED lines=9> */
.L_x_10302:
[----:B------:R-:W-:-:S07]  /*97a0*/  MOV R180, R158 ;  /* 0x0000009e00b47202 */ /* 0x000fce0000000f00 */
.L_x_10303:
[----:B------:R-:W-:Y:S05]  /*97b0*/  BSYNC B1 ;  /* 0x0000000000017941 */ /* 0x000fea0003800000 */
.L_x_10301:
        /* <DEDUP_REMOVED lines=16> */
.L_x_10307:
[----:B------:R-:W-:Y:S05]  /*98c0*/  BSYNC B2 ;  /* 0x0000000000027941 */ /* 0x000fea0003800000 */
.L_x_10306:
        /* <DEDUP_REMOVED lines=44> */
.L_x_10305:
[----:B------:R-:W-:Y:S05]  /*9b90*/  BSYNC B1 ;  /* 0x0000000000017941 */ /* 0x000fea0003800000 */
.L_x_10304:
[----:B------:R-:W-:Y:S01]  /*9ba0*/  I2FP.F32.U32 R172, R180 ;  /* 0x000000b400ac7245 */ /* 0x000fe20000201000 */
[----:B-----5:R-:W-:Y:S01]  /*9bb0*/  HADD2.F32 R175, -RZ, R92.H0_H0 ;  /* 0x2000005cffaf7230 */ /* 0x020fe20000004100 */
        /* <DEDUP_REMOVED lines=20> */
.L_x_10309:
[----:B------:R-:W-:-:S07]  /*9d00*/  MOV R183, R158 ;  /* 0x0000009e00b77202 */ /* 0x000fce0000000f00 */
.L_x_10310:
[----:B------:R-:W-:Y:S05]  /*9d10*/  BSYNC B1 ;  /* 0x0000000000017941 */ /* 0x000fea0003800000 */
.L_x_10308:
        /* <DEDUP_REMOVED lines=16> */
.L_x_10314:
[----:B------:R-:W-:Y:S05]  /*9e20*/  BSYNC B2 ;  /* 0x0000000000027941 */ /* 0x000fea0003800000 */
.L_x_10313:
        /* <DEDUP_REMOVED lines=44> */
.L_x_10312:
[----:B------:R-:W-:Y:S05]  /*a0f0*/  BSYNC B1 ;  /* 0x0000000000017941 */ /* 0x000fea0003800000 */
.L_x_10311:
        /* <DEDUP_REMOVED lines=22> */
.L_x_10316:
[----:B------:R-:W-:-:S07]  /*a260*/  MOV R92, R158 ;  /* 0x0000009e005c7202 */ /* 0x000fce0000000f00 */
.L_x_10317:
[----:B------:R-:W-:Y:S05]  /*a270*/  BSYNC B1 ;  /* 0x0000000000017941 */ /* 0x000fea0003800000 */
.L_x_10315:
        /* <DEDUP_REMOVED lines=16> */
.L_x_10321:
[----:B------:R-:W-:Y:S05]  /*a380*/  BSYNC B2 ;  /* 0x0000000000027941 */ /* 0x000fea0003800000 */
.L_x_10320:
        /* <DEDUP_REMOVED lines=44> */
.L_x_10319:
[----:B------:R-:W-:Y:S05]  /*a650*/  BSYNC B1 ;  /* 0x0000000000017941 */ /* 0x000fea0003800000 */
.L_x_10318:
        /* <DEDUP_REMOVED lines=21> */
.L_x_10323:
[----:B------:R-:W-:-:S07]  /*a7b0*/  MOV R92, R158 ;  /* 0x0000009e005c7202 */ /* 0x000fce0000000f00 */
.L_x_10324:
[----:B------:R-:W-:Y:S05]  /*a7c0*/  BSYNC B1 ;  /* 0x0000000000017941 */ /* 0x000fea0003800000 */
.L_x_10322:
        /* <DEDUP_REMOVED lines=16> */
.L_x_10328:
[----:B------:R-:W-:Y:S05]  /*a8d0*/  BSYNC B2 ;  /* 0x0000000000027941 */ /* 0x000fea0003800000 */
.L_x_10327:
        /* <DEDUP_REMOVED lines=44> */
.L_x_10326:
[----:B------:R-:W-:Y:S05]  /*aba0*/  BSYNC B1 ;  /* 0x0000000000017941 */ /* 0x000fea0003800000 */
.L_x_10325:
        /* <DEDUP_REMOVED lines=21> */
.L_x_10330:
[----:B------:R-:W-:-:S07]  /*ad00*/  MOV R176, R158 ;  /* 0x0000009e00b07202 */ /* 0x000fce0000000f00 */
.L_x_10331:
[----:B------:R-:W-:Y:S05]  /*ad10*/  BSYNC B1 ;  /* 0x0000000000017941 */ /* 0x000fea0003800000 */
.L_x_10329:
        /* <DEDUP_REMOVED lines=16> */
.L_x_10335:
[----:B------:R-:W-:Y:S05]  /*ae20*/  BSYNC B2 ;  /* 0x0000000000027941 */ /* 0x000fea0003800000 */
.L_x_10334:
        /* <DEDUP_REMOVED lines=44> */
.L_x_10333:
[----:B------:R-:W-:Y:S05]  /*b0f0*/  BSYNC B1 ;  /* 0x0000000000017941 */ /* 0x000fea0003800000 */
.L_x_10332:
        /* <DEDUP_REMOVED lines=21> */
.L_x_10337:
[----:B------:R-:W-:-:S07]  /*b250*/  MOV R184, R158 ;  /* 0x0000009e00b87202 */ /* 0x000fce0000000f00 */
.L_x_10338:
[----:B------:R-:W-:Y:S05]  /*b260*/  BSYNC B1 ;  /* 0x0000000000017941 */ /* 0x000fea0003800000 */
.L_x_10336:
        /* <DEDUP_REMOVED lines=16> */
.L_x_10342:
[----:B------:R-:W-:Y:S05]  /*b370*/  BSYNC B2 ;  /* 0x0000000000027941 */ /* 0x000fea0003800000 */
.L_x_10341:
        /* <DEDUP_REMOVED lines=44> */
.L_x_10340:
[----:B------:R-:W-:Y:S05]  /*b640*/  BSYNC B1 ;  /* 0x0000000000017941 */ /* 0x000fea0003800000 */
.L_x_10339:
        /* <DEDUP_REMOVED lines=21> */
.L_x_10344:
[----:B------:R-:W-:-:S07]  /*b7a0*/  MOV R94, R158 ;  /* 0x0000009e005e7202 */ /* 0x000fce0000000f00 */
.L_x_10345:
[----:B------:R-:W-:Y:S05]  /*b7b0*/  BSYNC B1 ;  /* 0x0000000000017941 */ /* 0x000fea0003800000 */
.L_x_10343:
        /* <DEDUP_REMOVED lines=16> */
.L_x_10349:
[----:B------:R-:W-:Y:S05]  /*b8c0*/  BSYNC B2 ;  /* 0x0000000000027941 */ /* 0x000fea0003800000 */
.L_x_10348:
        /* <DEDUP_REMOVED lines=44> */
.L_x_10347:
[----:B------:R-:W-:Y:S05]  /*bb90*/  BSYNC B1 ;  /* 0x0000000000017941 */ /* 0x000fea0003800000 */
.L_x_10346:
        /* <DEDUP_REMOVED lines=21> */
.L_x_10351:
[----:B------:R-:W-:-:S07]  /*bcf0*/  MOV R94, R158 ;  /* 0x0000009e005e7202 */ /* 0x000fce0000000f00 */
.L_x_10352:
[----:B------:R-:W-:Y:S05]  /*bd00*/  BSYNC B1 ;  /* 0x0000000000017941 */ /* 0x000fea0003800000 */
.L_x_10350:
        /* <DEDUP_REMOVED lines=18> */
.L_x_10356:
[----:B------:R-:W-:Y:S05]  /*be30*/  BSYNC B2 ;  /* 0x0000000000027941 */ /* 0x000fea0003800000 */
.L_x_10355:
        /* <DEDUP_REMOVED lines=44> */
.L_x_10354:
[----:B------:R-:W-:Y:S05]  /*c100*/  BSYNC B1 ;  /* 0x0000000000017941 */ /* 0x000fea0003800000 */
.L_x_10353:
        /* <DEDUP_REMOVED lines=19> */
[----:B------:R-:W-:-:S04]  /*c240*/  IMAD.WIDE.U32 R180, R180, 0x100, RZ ;  /* 0x00000100b4b47825 */ /* 0x000fc800078e00ff */
[----:B------:R-:W-:Y:S01]  /*c250*/  IMAD.WIDE.U32 R190, R163, 0x10, R236 ;  /* 0x00000010a3be7825 */ /* 0x000fe200078e00ec */
[----:B------:R-:W-:Y:S02]  /*c260*/  LOP3.LUT R182, R180, R92, R182, 0xfe, !PT ;  /* 0x0000005cb4b67212 */ /* 0x000fe400078efeb6 */
[----:B------:R-:W-:Y:S02]  /*c270*/  FSEL R180, R94, RZ, !P2 ;  /* 0x000000ff5eb47208 */ /* 0x000fe40005000000 */
[----:B------:R-:W-:Y:S02]  /*c280*/  LOP3.LUT R92, R172, R186, R187, 0xfe, !PT ;  /* 0x000000baac5c7212 */ /* 0x000fe400078efebb */
[----:B------:R-:W-:Y:S01]  /*c290*/  SEL R187, RZ, 0x1, P3 ;  /* 0x00000001ffbb7807 */ /* 0x000fe20001800000 */
[----:B------:R-:W-:Y:S01]  /*c2a0*/  @P0 FADD.FTZ R180, R189, R180 ;  /* 0x000000b4bdb40221 */ /* 0x000fe20000010000 */
[----:B------:R-:W-:Y:S01]  /*c2b0*/  IADD3 R172, R96, 0x80, RZ ;  /* 0x0000008060ac7810 */ /* 0x000fe20007ffe0ff */
[----:B------:R-:W-:Y:S01]  /*c2c0*/  IMAD.WIDE.U32 R188, R163, 0x8, R234 ;  /* 0x00000008a3bc7825 */ /* 0x000fe200078e00ea */
[----:B------:R-:W-:-:S02]  /*c2d0*/  LOP3.LUT R187, R93, R92, R187, 0xfe, !PT ;  /* 0x0000005c5dbb7212 */ /* 0x000fc400078efebb */
[----:B------:R-:W-:Y:S01]  /*c2e0*/  LOP3.LUT R182, R182, R95, RZ, 0xfc, !PT ;  /* 0x0000005fb6b67212 */ /* 0x000fe200078efcff */
[----:B0-----:R-:W-:Y:S01]  /*c2f0*/  @P0 IMAD.WIDE.U32 R184, R172, 0x10, R184 ;  /* 0x00000010acb80825 */ /* 0x001fe200078e00b8 */
[----:B------:R-:W-:Y:S02]  /*c300*/  F2FP.F16.F32.PACK_AB R94, R179, R176 ;  /* 0x000000b0b35e723e */ /* 0x000fe400000000ff */
[----:B------:R-:W-:Y:S02]  /*c310*/  F2FP.F16.F32.PACK_AB R93, R177, R174 ;  /* 0x000000aeb15d723e */ /* 0x000fe400000000ff */
[----:B------:R-:W-:Y:S02]  /*c320*/  F2FP.F16.F32.PACK_AB R92, R175, R173 ;  /* 0x000000adaf5c723e */ /* 0x000fe400000000ff */
[----:B------:R-:W-:Y:S02]  /*c330*/  F2FP.F16.F32.PACK_AB R95, R180, R178 ;  /* 0x000000b2b45f723e */ /* 0x000fe400000000ff */
[----:B------:R-:W-:Y:S01]  /*c340*/  LOP3.LUT R183, R181, R187, R183, 0xfe, !PT ;  /* 0x000000bbb5b77212 */ /* 0x000fe200078efeb7 */
[----:B------:R-:W-:-:S02]  /*c350*/  IMAD.WIDE.U32 R186, R172, 0x10, R228 ;  /* 0x00000010acba7825 */ /* 0x000fc400078e00e4 */
[----:B------:R0:W-:Y:S04]  /*c360*/  STG.E.128 desc[UR4][R190.64], R92 ;  /* 0x0000005cbe007986 */ /* 0x0001e8000c101d04 */
        /* <DEDUP_REMOVED lines=15> */
.L_x_10358:
[----:B------:R-:W-:-:S07]  /*c460*/  IMAD.MOV.U32 R181, RZ, RZ, R158 ;  /* 0x000000ffffb57224 */ /* 0x000fce00078e009e */
.L_x_10359:
[----:B------:R-:W-:Y:S05]  /*c470*/  BSYNC B1 ;  /* 0x0000000000017941 */ /* 0x000fea0003800000 */
.L_x_10357:
        /* <DEDUP_REMOVED lines=16> */
.L_x_10363:
[----:B------:R-:W-:Y:S05]  /*c580*/  BSYNC B2 ;  /* 0x0000000000027941 */ /* 0x000fea0003800000 */
.L_x_10362:
        /* <DEDUP_REMOVED lines=44> */
.L_x_10361:
[----:B------:R-:W-:Y:S05]  /*c850*/  BSYNC B1 ;  /* 0x0000000000017941 */ /* 0x000fea0003800000 */
.L_x_10360:
        /* <DEDUP_REMOVED lines=22> */
.L_x_10365:
[----:B------:R-:W-:-:S07]  /*c9c0*/  IMAD.MOV.U32 R182, RZ, RZ, R158 ;  /* 0x000000ffffb67224 */ /* 0x000fce00078e009e */
.L_x_10366:
[----:B------:R-:W-:Y:S05]  /*c9d0*/  BSYNC B1 ;  /* 0x0000000000017941 */ /* 0x000fea0003800000 */
.L_x_10364:
        /* <DEDUP_REMOVED lines=16> */
.L_x_10370:
[----:B------:R-:W-:Y:S05]  /*cae0*/  BSYNC B2 ;  /* 0x0000000000027941 */ /* 0x000fea0003800000 */
.L_x_10369:
        /* <DEDUP_REMOVED lines=44> */
.L_x_10368:
[----:B------:R-:W-:Y:S05]  /*cdb0*/  BSYNC B1 ;  /* 0x0000000000017941 */ /* 0x000fea0003800000 */
.L_x_10367:
        /* <DEDUP_REMOVED lines=22> */
.L_x_10372:
[----:B------:R-:W-:-:S07]  /*cf20*/  IMAD.MOV.U32 R92, RZ, RZ, R158 ;  /* 0x000000ffff5c7224 */ /* 0x000fce00078e009e */
.L_x_10373:
[----:B------:R-:W-:Y:S05]  /*cf30*/  BSYNC B1 ;  /* 0x0000000000017941 */ /* 0x000fea0003800000 */
.L_x_10371:
        /* <DEDUP_REMOVED lines=16> */
.L_x_10377:
[----:B------:R-:W-:Y:S05]  /*d040*/  BSYNC B2 ;  /* 0x0000000000027941 */ /* 0x000fea0003800000 */
.L_x_10376:
        /* <DEDUP_REMOVED lines=44> */
.L_x_10375:
[----:B------:R-:W-:Y:S05]  /*d310*/  BSYNC B1 ;  /* 0x0000000000017941 */ /* 0x000fea0003800000 */
.L_x_10374:
        /* <DEDUP_REMOVED lines=21> */
.L_x_10379:
[----:B------:R-:W-:-:S07]  /*d470*/  IMAD.MOV.U32 R92, RZ, RZ, R158 ;  /* 0x000000ffff5c7224 */ /* 0x000fce00078e009e */
.L_x_10380:
[----:B------:R-:W-:Y:S05]  /*d480*/  BSYNC B1 ;  /* 0x0000000000017941 */ /* 0x000fea0003800000 */
.L_x_10378:
        /* <DEDUP_REMOVED lines=16> */
.L_x_10384:
[----:B------:R-:W-:Y:S05]  /*d590*/  BSYNC B2 ;  /* 0x0000000000027941 */ /* 0x000fea0003800000 */
.L_x_10383:
        /* <DEDUP_REMOVED lines=44> */
.L_x_10382:
[----:B------:R-:W-:Y:S05]  /*d860*/  BSYNC B1 ;  /* 0x0000000000017941 */ /* 0x000fea0003800000 */
.L_x_10381:
        /* <DEDUP_REMOVED lines=21> */
.L_x_10386:
[----:B------:R-:W-:-:S07]  /*d9c0*/  IMAD.MOV.U32 R189, RZ, RZ, R158 ;  /* 0x000000ffffbd7224 */ /* 0x000fce00078e009e */
.L_x_10387:
[----:B------:R-:W-:Y:S05]  /*d9d0*/  BSYNC B1 ;  /* 0x0000000000017941 */ /* 0x000fea0003800000 */
.L_x_10385:
        /* <DEDUP_REMOVED lines=16> */
.L_x_10391:
[----:B------:R-:W-:Y:S05]  /*dae0*/  BSYNC B2 ;  /* 0x0000000000027941 */ /* 0x000fea0003800000 */
.L_x_10390:
        /* <DEDUP_REMOVED lines=44> */
.L_x_10389:
[----:B------:R-:W-:Y:S05]  /*ddb0*/  BSYNC B1 ;  /* 0x0000000000017941 */ /* 0x000fea0003800000 */
.L_x_10388:
        /* <DEDUP_REMOVED lines=21> */
.L_x_10393:
[----:B------:R-:W-:-:S07]  /*df10*/  IMAD.MOV.U32 R186, RZ, RZ, R158 ;  /* 0x000000ffffba7224 */ /* 0x000fce00078e009e */
.L_x_10394:
[----:B------:R-:W-:Y:S05]  /*df20*/  BSYNC B1 ;  /* 0x0000000000017941 */ /* 0x000fea0003800000 */
.L_x_10392:
        /* <DEDUP_REMOVED lines=16> */
.L_x_10398:
[----:B------:R-:W-:Y:S05]  /*e030*/  BSYNC B2 ;  /* 0x0000000000027941 */ /* 0x000fea0003800000 */
.L_x_10397:
        /* <DEDUP_REMOVED lines=44> */
.L_x_10396:
[----:B------:R-:W-:Y:S05]  /*e300*/  BSYNC B1 ;  /* 0x0000000000017941 */ /* 0x000fea0003800000 */
.L_x_10395:
        /* <DEDUP_REMOVED lines=21> */
.L_x_10400:
[----:B------:R-:W-:-:S07]  /*e460*/  IMAD.MOV.U32 R94, RZ, RZ, R158 ;  /* 0x000000ffff5e7224 */ /* 0x000fce00078e009e */
.L_x_10401:
[----:B------:R-:W-:Y:S05]  /*e470*/  BSYNC B1 ;  /* 0x0000000000017941 */ /* 0x000fea0003800000 */
.L_x_10399:
        /* <DEDUP_REMOVED lines=16> */
.L_x_10405:
[----:B------:R-:W-:Y:S05]  /*e580*/  BSYNC B2 ;  /* 0x0000000000027941 */ /* 0x000fea0003800000 */
.L_x_10404:
        /* <DEDUP_REMOVED lines=44> */
.L_x_10403:
[----:B------:R-:W-:Y:S05]  /*e850*/  BSYNC B1 ;  /* 0x0000000000017941 */ /* 0x000fea0003800000 */
.L_x_10402:
        /* <DEDUP_REMOVED lines=21> */
.L_x_10407:
[----:B------:R-:W-:-:S07]  /*e9b0*/  IMAD.MOV.U32 R94, RZ, RZ, R158 ;  /* 0x000000ffff5e7224 */ /* 0x000fce00078e009e */
.L_x_10408:
[----:B------:R-:W-:Y:S05]  /*e9c0*/  BSYNC B1 ;  /* 0x0000000000017941 */ /* 0x000fea0003800000 */
.L_x_10406:
        /* <DEDUP_REMOVED lines=18> */
.L_x_10412:
[----:B------:R-:W-:Y:S05]  /*eaf0*/  BSYNC B2 ;  /* 0x0000000000027941 */ /* 0x000fea0003800000 */
.L_x_10411:
        /* <DEDUP_REMOVED lines=44> */
.L_x_10410:
[----:B------:R-:W-:Y:S05]  /*edc0*/  BSYNC B1 ;  /* 0x0000000000017941 */ /* 0x000fea0003800000 */
.L_x_10409:
        /* <DEDUP_REMOVED lines=21> */
[----:B------:R-:W-:Y:S01]  /*ef20*/  F2FP.F16.F32.PACK_AB R94, R190, R187 ;  /* 0x000000bbbe5e723e */ /* 0x000fe200000000ff */
[----:B------:R-:W-:Y:S01]  /*ef30*/  @P0 FADD.FTZ R191, R198, R191 ;  /* 0x000000bfc6bf0221 */ /* 0x000fe20000010000 */
[----:B------:R-:W-:Y:S01]  /*ef40*/  LOP3.LUT R192, R192, R92, R196, 0xfe, !PT ;  /* 0x0000005cc0c07212 */ /* 0x000fe200078efec4 */
[----:B------:R-:W-:Y:S01]  /*ef50*/  IMAD.WIDE.U32 R200, R172, 0x10, R236 ;  /* 0x00000010acc87825 */ /* 0x000fe200078e00ec */
[----:B------:R-:W-:-:S02]  /*ef60*/  LOP3.LUT R92, R181, R182, R186, 0xfe, !PT ;  /* 0x000000b6b55c7212 */ /* 0x000fc400078efeba */
[----:B------:R-:W-:Y:S01]  /*ef70*/  SEL R181, RZ, 0x1, P3 ;  /* 0x00000001ffb57807 */ /* 0x000fe20001800000 */
[----:B------:R-:W-:Y:S01]  /*ef80*/  IMAD.WIDE.U32 R198, R172, 0x8, R234 ;  /* 0x00000008acc67825 */ /* 0x000fe200078e00ea */
[----:B------:R-:W-:Y:S02]  /*ef90*/  IADD3 R182, R96, 0xa0, RZ ;  /* 0x000000a060b67810 */ /* 0x000fe40007ffe0ff */
[----:B------:R-:W-:Y:S02]  /*efa0*/  LOP3.LUT R181, R93, R92, R181, 0xfe, !PT ;  /* 0x0000005c5db57212 */ /* 0x000fe400078efeb5 */
[----:B------:R-:W-:Y:S01]  /*efb0*/  LOP3.LUT R192, R192, R95, RZ, 0xfc, !PT ;  /* 0x0000005fc0c07212 */ /* 0x000fe200078efcff */
[----:B0-----:R-:W-:Y:S01]  /*efc0*/  @P0 IMAD.WIDE.U32 R194, R182, 0x10, R194 ;  /* 0x00000010b6c20825 */ /* 0x001fe200078e00c2 */
[----:B------:R-:W-:Y:S02]  /*efd0*/  F2FP.F16.F32.PACK_AB R93, R188, R184 ;  /* 0x000000b8bc5d723e */ /* 0x000fe400000000ff */
[----:B------:R-:W-:-:S02]  /*efe0*/  F2FP.F16.F32.PACK_AB R92, R185, R183 ;  /* 0x000000b7b95c723e */ /* 0x000fc400000000ff */
[----:B------:R-:W-:Y:S02]  /*eff0*/  F2FP.F16.F32.PACK_AB R95, R191, R189 ;  /* 0x000000bdbf5f723e */ /* 0x000fe400000000ff */
        /* <DEDUP_REMOVED lines=18> */
.L_x_10414:
[----:B------:R-:W-:-:S07]  /*f120*/  MOV R181, R158 ;  /* 0x0000009e00b57202 */ /* 0x000fce0000000f00 */
.L_x_10415:
[----:B------:R-:W-:Y:S05]  /*f130*/  BSYNC B1 ;  /* 0x0000000000017941 */ /* 0x000fea0003800000 */
.L_x_10413:
        /* <DEDUP_REMOVED lines=16> */
.L_x_10419:
[----:B------:R-:W-:Y:S05]  /*f240*/  BSYNC B2 ;  /* 0x0000000000027941 */ /* 0x000fea0003800000 */
.L_x_10418:
        /* <DEDUP_REMOVED lines=44> */
.L_x_10417:
[----:B------:R-:W-:Y:S05]  /*f510*/  BSYNC B1 ;  /* 0x0000000000017941 */ /* 0x000fea0003800000 */
.L_x_10416:
[----:B------:R-:W-:Y:S01]  /*f520*/  I2FP.F32.U32 R192, R181 ;  /* 0x000000b500c07245 */ /* 0x000fe20000201000 */
[----:B-----5:R-:W-:Y:S01]  /*f530*/  HADD2.F32 R193, -RZ, R92.H0_H0 ;  /* 0x2000005cffc17230 */ /* 0x020fe20000004100 */
[----:B------:R-:W-:Y:S01]  /*f540*/  ISETP.NE.AND P1, PT, R186, 0x1, PT ;  /* 0x00000001ba00780c */ /* 0x000fe20003f25270 */
[----:B------:R-:W-:Y:S01]  /*f550*/  @P0 HADD2.F32 R194, -RZ, R88.H0_H0 ;  /* 0x20000058ffc20230 */ /* 0x000fe20000004100 */
[----:B------:R-:W-:Y:S01]  /*f560*/  LOP3.LUT R162, R162, 0xfffffffb, RZ, 0xc0, !PT ;  /* 0xfffffffba2a27812 */ /* 0x000fe200078ec0ff */
[----:B------:R-:W-:Y:S01]  /*f570*/  FFMA.FTZ R181, R192, R109, 1.1641532182693481445e-10 ;  /* 0x2f000000c0b57423 */ /* 0x000fe2000001006d */
[----:B------:R-:W-:Y:S01]  /*f580*/  FMUL.FTZ R192, R193, R106 ;  /* 0x0000006ac1c07220 */ /* 0x000fe20000410000 */
[----:B------:R-:W-:Y:S03]  /*f590*/  BSSY B1, `(.L_x_10420) ;  /* 0x0000011000017945 */ /* 0x000fe60003800000 */
[----:B------:R-:W-:Y:S01]  /*f5a0*/  FSETP.GTU.FTZ.AND P2, PT, R181, R108, PT ;  /* 0x0000006cb500720b */ /* 0x000fe20003f5c000 */
[----:B------:R-:W-:-:S05]  /*f5b0*/  FMUL.FTZ R192, R192, R107 ;  /* 0x0000006bc0c07220 */ /* 0x000fca0000410000 */
[----:B------:R-:W-:Y:S01]  /*f5c0*/  FSEL R193, R192, RZ, !P2 ;  /* 0x000000ffc0c17208 */ /* 0x000fe20005000000 */
[----:B------:R-:W-:-:S04]  /*f5d0*/  VIADD R192, R186, 0x1 ;  /* 0x00000001bac07836 */ /* 0x000fc80000000000 */
[----:B------:R-:W-:Y:S02]  /*f5e0*/  @P0 FADD.FTZ R193, R194, R193 ;  /* 0x000000c1c2c10221 */ /* 0x000fe40000010000 */
[----:B------:R-:W-:Y:S01]  /*f5f0*/  @P2 LOP3.LUT R162, R162, 0x4, RZ, 0xfc, !PT ;  /* 0x00000004a2a22812 */ /* 0x000fe200078efcff */
        /* <DEDUP_REMOVED lines=9> */
.L_x_10421:
[----:B------:R-:W-:-:S07]  /*f690*/  MOV R181, R158 ;  /* 0x0000009e00b57202 */ /* 0x000fce0000000f00 */
.L_x_10422:
[----:B------:R-:W-:Y:S05]  /*f6a0*/  BSYNC B1 ;  /* 0x0000000000017941 */ /* 0x000fea0003800000 */
.L_x_10420:
        /* <DEDUP_REMOVED lines=16> */
.L_x_10426:
[----:B------:R-:W-:Y:S05]  /*f7b0*/  BSYNC B2 ;  /* 0x0000000000027941 */ /* 0x000fea0003800000 */
.L_x_10425:
        /* <DEDUP_REMOVED lines=44> */
.L_x_10424:
[----:B------:R-:W-:Y:S05]  /*fa80*/  BSYNC B1 ;  /* 0x0000000000017941 */ /* 0x000fea0003800000 */
.L_x_10423:
[----:B------:R-:W-:Y:S01]  /*fa90*/  I2FP.F32.U32 R186, R181 ;  /* 0x000000b500ba7245 */ /* 0x000fe20000201000 */
[----:B------:R-:W-:Y:S01]  /*faa0*/  HADD2.F32 R195, -RZ, R92.H1_H1 ;  /* 0x3000005cffc37230 */ /* 0x000fe20000004100 */
[C---:B------:R-:W-:Y:S01]  /*fab0*/  ISETP.NE.AND P1, PT, R192.reuse, 0x1, PT ;  /* 0x00000001c000780c */ /* 0x040fe20003f25270 */
[----:B------:R-:W-:Y:S01]  /*fac0*/  BSSY B1, `(.L_x_10427) ;  /* 0x0000014000017945 */ /* 0x000fe20003800000 */
[----:B------:R-:W-:Y:S02]  /*fad0*/  VIADD R196, R192, 0x1 ;  /* 0x00000001c0c47836 */ /* 0x000fe40000000000 */
        /* <DEDUP_REMOVED lines=17> */
.L_x_10428:
[----:B------:R-:W-:-:S07]  /*fbf0*/  MOV R92, R158 ;  /* 0x0000009e005c7202 */ /* 0x000fce0000000f00 */
.L_x_10429:
[----:B------:R-:W-:Y:S05]  /*fc00*/  BSYNC B1 ;  /* 0x0000000000017941 */ /* 0x000fea0003800000 */
.L_x_10427:
        /* <DEDUP_REMOVED lines=16> */
.L_x_10433:
[----:B------:R-:W-:Y:S05]  /*fd10*/  BSYNC B2 ;  /* 0x0000000000027941 */ /* 0x000fea0003800000 */
.L_x_10432:
        /* <DEDUP_REMOVED lines=42> */
[----:B------:R-:W-:Y:S01]  /*ffc0*/  HFMA2.MMA R196, -RZ, RZ, 0, 0 ;  /* 0x00000000ffc47435 */ /* 0x000fe200000001ff */
[----:B------:R-:W-:-:S10]  /*ffd0*/  LOP3.LUT R153, R197, UR37, R198, 0x96, !PT ;  /* 0x00000025c5997c12 */ /* 0x000fd4000f8e96c6 */
.L_x_10431:
[----:B------:R-:W-:Y:S05]  /*ffe0*/  BSYNC B1 ;  /* 0x0000000000017941 */ /* 0x000fea0003800000 */
.L_x_10430:
[----:B------:R-:W-:Y:S01]  /*fff0*/  I2FP.F32.U32 R92, R92 ;  /* 0x0000005c005c7245 */ /* 0x000fe20000201000 */
[----:B------:R-:W-:Y:S01]  /*10000*/  HADD2.F32 R199, -RZ, R93.H0_H0 ;  /* 0x2000005dffc77230 */ /* 0x000fe20000004100 */
[C---:B------:R-:W-:Y:S01]  /*10010*/  ISETP.NE.AND P2, PT, R196.reuse, 0x1, PT ;  /* 0x00000001c400780c */ /* 0x040fe20003f45270 */
[----:B------:R-:W-:Y:S01]  /*10020*/  BSSY B1, `(.L_x_10434) ;  /* 0x0000013000017945 */ /* 0x000fe20003800000 */
[----:B------:R-:W-:Y:S02]  /*10030*/  VIADD R192, R196, 0x1 ;  /* 0x00000001c4c07836 */ /* 0x000fe40000000000 */
        /* <DEDUP_REMOVED lines=16> */
.L_x_10435:
[----:B------:R-:W-:-:S07]  /*10140*/  MOV R92, R158 ;  /* 0x0000009e005c7202 */ /* 0x000fce0000000f00 */
.L_x_10436:
[----:B------:R-:W-:Y:S05]  /*10150*/  BSYNC B1 ;  /* 0x0000000000017941 */ /* 0x000fea0003800000 */
.L_x_10434:
        /* <DEDUP_REMOVED lines=16> */
.L_x_10440:
[----:B------:R-:W-:Y:S05]  /*10260*/  BSYNC B2 ;  /* 0x0000000000027941 */ /* 0x000fea0003800000 */
.L_x_10439:
        /* <DEDUP_REMOVED lines=44> */
.L_x_10438:
[----:B------:R-:W-:Y:S05]  /*10530*/  BSYNC B1 ;  /* 0x0000000000017941 */ /* 0x000fea0003800000 */
.L_x_10437:
[----:B------:R-:W-:Y:S01]  /*10540*/  I2FP.F32.U32 R92, R92 ;  /* 0x0000005c005c7245 */ /* 0x000fe20000201000 */
[----:B------:R-:W-:Y:S01]  /*10550*/  HADD2.F32 R197, -RZ, R93.H1_H1 ;  /* 0x3000005dffc57230 */ /* 0x000fe20000004100 */
[----:B------:R-:W-:Y:S01]  /*10560*/  ISETP.NE.AND P3, PT, R192, 0x1, PT ;  /* 0x00000001c000780c */ /* 0x000fe20003f65270 */
[----:B------:R-:W-:Y:S01]  /*10570*/  @P0 HADD2.F32 R186, -RZ, R89.H1_H1 ;  /* 0x30000059ffba0230 */ /* 0x000fe20000004100 */
        /* <DEDUP_REMOVED lines=17> */
.L_x_10442:
[----:B------:R-:W-:-:S07]  /*10690*/  MOV R186, R158 ;  /* 0x0000009e00ba7202 */ /* 0x000fce0000000f00 */
.L_x_10443:
[----:B------:R-:W-:Y:S05]  /*106a0*/  BSYNC B1 ;  /* 0x0000000000017941 */ /* 0x000fea0003800000 */
.L_x_10441:
        /* <DEDUP_REMOVED lines=16> */
.L_x_10447:
[----:B------:R-:W-:Y:S05]  /*107b0*/  BSYNC B2 ;  /* 0x0000000000027941 */ /* 0x000fea0003800000 */
.L_x_10446:
        /* <DEDUP_REMOVED lines=44> */
.L_x_10445:
[----:B------:R-:W-:Y:S05]  /*10a80*/  BSYNC B1 ;  /* 0x0000000000017941 */ /* 0x000fea0003800000 */
.L_x_10444:
        /* <DEDUP_REMOVED lines=21> */
.L_x_10449:
[----:B------:R-:W-:-:S07]  /*10be0*/  MOV R186, R158 ;  /* 0x0000009e00ba7202 */ /* 0x000fce0000000f00 */
.L_x_10450:
[----:B------:R-:W-:Y:S05]  /*10bf0*/  BSYNC B1 ;  /* 0x0000000000017941 */ /* 0x000fea0003800000 */
.L_x_10448:
        /* <DEDUP_REMOVED lines=16> */
.L_x_10454:
[----:B------:R-:W-:Y:S05]  /*10d00*/  BSYNC B2 ;  /* 0x0000000000027941 */ /* 0x000fea0003800000 */
.L_x_10453:
        /* <DEDUP_REMOVED lines=44> */
.L_x_10452:
[----:B------:R-:W-:Y:S05]  /*10fd0*/  BSYNC B1 ;  /* 0x0000000000017941 */ /* 0x000fea0003800000 */
.L_x_10451:
        /* <DEDUP_REMOVED lines=21> */
.L_x_10456:
[----:B------:R-:W-:-:S07]  /*11130*/  MOV R94, R158 ;  /* 0x0000009e005e7202 */ /* 0x000fce0000000f00 */
.L_x_10457:
[----:B------:R-:W-:Y:S05]  /*11140*/  BSYNC B1 ;  /* 0x0000000000017941 */ /* 0x000fea0003800000 */
.L_x_10455:
        /* <DEDUP_REMOVED lines=16> */
.L_x_10461:
[----:B------:R-:W-:Y:S05]  /*11250*/  BSYNC B2 ;  /* 0x0000000000027941 */ /* 0x000fea0003800000 */
.L_x_10460:
        /* <DEDUP_REMOVED lines=44> */
.L_x_10459:
[----:B------:R-:W-:Y:S05]  /*11520*/  BSYNC B1 ;  /* 0x0000000000017941 */ /* 0x000fea0003800000 */
.L_x_10458:
[----:B------:R-:W-:Y:S01]  /*11530*/  I2FP.F32.U32 R92, R94 ;  /* 0x0000005e005c7245 */ /* 0x000fe20000201000 */
[----:B------:R-:W-:Y:S01]  /*11540*/  HADD2.F32 R201, -RZ, R95.H0_H0 ;  /* 0x2000005fffc97230 */ /* 0x000fe20000004100 */
        /* <DEDUP_REMOVED lines=19> */
.L_x_10463:
[----:B------:R-:W-:-:S07]  /*11680*/  MOV R94, R158 ;  /* 0x0000009e005e7202 */ /* 0x000fce0000000f00 */
.L_x_10464:
[----:B------:R-:W-:Y:S05]  /*11690*/  BSYNC B1 ;  /* 0x0000000000017941 */ /* 0x000fea0003800000 */
.L_x_10462:
        /* <DEDUP_REMOVED lines=18> */
.L_x_10468:
[----:B------:R-:W-:Y:S05]  /*117c0*/  BSYNC B2 ;  /* 0x0000000000027941 */ /* 0x000fea0003800000 */
.L_x_10467:
        /* <DEDUP_REMOVED lines=44> */
.L_x_10466:
[----:B------:R-:W-:Y:S05]  /*11a90*/  BSYNC B1 ;  /* 0x0000000000017941 */ /* 0x000fea0003800000 */
.L_x_10465:
        /* <DEDUP_REMOVED lines=14> */
[----:B------:R-:W-:-:S02]  /*11b80*/  SEL R181, RZ, 0x100, P4 ;  /* 0x00000100ffb57807 */ /* 0x000fc40002000000 */
[----:B------:R-:W-:Y:S01]  /*11b90*/  SEL R192, RZ, 0x1000000, P2 ;  /* 0x01000000ffc07807 */ /* 0x000fe20001000000 */
[----:B------:R-:W-:Y:S01]  /*11ba0*/  IMAD.WIDE.U32 R202, R202, 0x10000, RZ ;  /* 0x00010000caca7825 */ /* 0x000fe200078e00ff */
[----:B------:R-:W-:-:S03]  /*11bb0*/  LOP3.LUT P6, RZ, R162, 0x4, RZ, 0xc0, !PT ;  /* 0x00000004a2ff7812 */ /* 0x000fc600078cc0ff */
[----:B------:R-:W-:Y:S01]  /*11bc0*/  IMAD.WIDE.U32 R200, R200, 0x100, RZ ;  /* 0x00000100c8c87825 */ /* 0x000fe200078e00ff */
[----:B------:R-:W-:-:S03]  /*11bd0*/  SEL R95, RZ, 0x1, P6 ;  /* 0x00000001ff5f7807 */ /* 0x000fc60003000000 */
[----:B------:R-:W-:Y:S01]  /*11be0*/  IMAD.WIDE.U32 R210, R182, 0x10, R236 ;  /* 0x00000010b6d27825 */ /* 0x000fe200078e00ec */
[----:B------:R-:W-:Y:S02]  /*11bf0*/  LOP3.LUT R202, R200, R92, R202, 0xfe, !PT ;  /* 0x0000005cc8ca7212 */ /* 0x000fe400078efeca */
[----:B------:R-:W-:Y:S01]  /*11c00*/  FSEL R200, R94, RZ, !P2 ;  /* 0x000000ff5ec87208 */ /* 0x000fe20005000000 */
[----:B------:R-:W-:Y:S01]  /*11c10*/  IMAD.WIDE.U32 R208, R182, 0x8, R234 ;  /* 0x00000008b6d07825 */ /* 0x000fe200078e00ea */
[----:B------:R-:W-:Y:S02]  /*11c20*/  LOP3.LUT R92, R181, R192, R186, 0xfe, !PT ;  /* 0x000000c0b55c7212 */ /* 0x000fe400078efeba */
[----:B------:R-:W-:Y:S01]  /*11c30*/  SEL R181, RZ, 0x1, P3 ;  /* 0x00000001ffb57807 */ /* 0x000fe20001800000 */
[----:B------:R-:W-:Y:S01]  /*11c40*/  @P0 FADD.FTZ R200, R207, R200 ;  /* 0x000000c8cfc80221 */ /* 0x000fe20000010000 */
[----:B------:R-:W-:Y:S01]  /*11c50*/  VIADD R192, R96, 0xc0 ;  /* 0x000000c060c07836 */ /* 0x000fe20000000000 */
[----:B------:R-:W-:-:S02]  /*11c60*/  LOP3.LUT R202, R202, R95, RZ, 0xfc, !PT ;  /* 0x0000005fcaca7212 */ /* 0x000fc400078efcff */
[----:B------:R-:W-:Y:S01]  /*11c70*/  LOP3.LUT R181, R93, R92, R181, 0xfe, !PT ;  /* 0x0000005c5db57212 */ /* 0x000fe200078efeb5 */
[C---:B0-----:R-:W-:Y:S01]  /*11c80*/  @P0 IMAD.WIDE.U32 R204, R192.reuse, 0x10, R204 ;  /* 0x00000010c0cc0825 */ /* 0x041fe200078e00cc */
[----:B------:R-:W-:Y:S02]  /*11c90*/  F2FP.F16.F32.PACK_AB R94, R199, R196 ;  /* 0x000000c4c75e723e */ /* 0x000fe400000000ff */
[----:B------:R-:W-:Y:S01]  /*11ca0*/  F2FP.F16.F32.PACK_AB R93, R197, R194 ;  /* 0x000000c2c55d723e */ /* 0x000fe200000000ff */
[----:B------:R-:W-:Y:S01]  /*11cb0*/  IMAD.WIDE.U32 R206, R192, 0x10, R228 ;  /* 0x00000010c0ce7825 */ /* 0x000fe200078e00e4 */
[----:B------:R-:W-:Y:S02]  /*11cc0*/  F2FP.F16.F32.PACK_AB R92, R195, R193 ;  /* 0x000000c1c35c723e */ /* 0x000fe400000000ff */
[----:B------:R-:W-:Y:S02]  /*11cd0*/  F2FP.F16.F32.PACK_AB R95, R200, R198 ;  /* 0x000000c6c85f723e */ /* 0x000fe400000000ff */
[----:B------:R-:W-:-:S03]  /*11ce0*/  LOP3.LUT R203, R201, R181, R203, 0xfe, !PT ;  /* 0x000000b5c9cb7212 */ /* 0x000fc600078efecb */
        /* <DEDUP_REMOVED lines=16> */
.L_x_10470:
[----:B------:R-:W-:-:S07]  /*11df0*/  MOV R181, R158 ;  /* 0x0000009e00b57202 */ /* 0x000fce0000000f00 */
.L_x_10471:
[----:B------:R-:W-:Y:S05]  /*11e00*/  BSYNC B1 ;  /* 0x0000000000017941 */ /* 0x000fea0003800000 */
.L_x_10469:
        /* <DEDUP_REMOVED lines=16> */
.L_x_10475:
[----:B------:R-:W-:Y:S05]  /*11f10*/  BSYNC B2 ;  /* 0x0000000000027941 */ /* 0x000fea0003800000 */
.L_x_10474:
        /* <DEDUP_REMOVED lines=44> */
.L_x_10473:
[----:B------:R-:W-:Y:S05]  /*121e0*/  BSYNC B1 ;  /* 0x0000000000017941 */ /* 0x000fea0003800000 */
.L_x_10472:
[----:B------:R-:W-:Y:S01]  /*121f0*/  I2FP.F32.U32 R202, R181 ;  /* 0x000000b500ca7245 */ /* 0x000fe20000201000 */
[----:B-----5:R-:W-:Y:S01]  /*12200*/  HADD2.F32 R201, -RZ, R92.H0_H0 ;  /* 0x2000005cffc97230 */ /* 0x020fe20000004100 */
[----:B------:R-:W-:Y:S01]  /*12210*/  ISETP.NE.AND P1, PT, R186, 0x1, PT ;  /* 0x00000001ba00780c */ /* 0x000fe20003f25270 */
[----:B------:R-:W-:Y:S01]  /*12220*/  BSSY B1, `(.L_x_10476) ;  /* 0x0000015000017945 */ /* 0x000fe20003800000 */
[----:B------:R-:W-:Y:S01]  /*12230*/  LOP3.LUT R162, R162, 0xfffffffb, RZ, 0xc0, !PT ;  /* 0xfffffffba2a27812 */ /* 0x000fe200078ec0ff */
[----:B------:R-:W-:Y:S01]  /*12240*/  FFMA.FTZ R181, R202, R109, 1.1641532182693481445e-10 ;  /* 0x2f000000cab57423 */ /* 0x000fe2000001006d */
[----:B------:R-:W-:Y:S01]  /*12250*/  FMUL.FTZ R202, R201, R106 ;  /* 0x0000006ac9ca7220 */ /* 0x000fe20000410000 */
[----:B------:R-:W-:-:S03]  /*12260*/  IADD3 R203, R186, 0x1, RZ ;  /* 0x00000001bacb7810 */ /* 0x000fc60007ffe0ff */
[----:B------:R-:W-:Y:S01]  /*12270*/  FSETP.GTU.FTZ.AND P2, PT, R181, R108, PT ;  /* 0x0000006cb500720b */ /* 0x000fe20003f5c000 */
[----:B------:R-:W-:Y:S01]  /*12280*/  FMUL.FTZ R202, R202, R107 ;  /* 0x0000006bcaca7220 */ /* 0x000fe20000410000 */
[----:B------:R-:W-:-:S04]  /*12290*/  @P0 HADD2.F32 R181, -RZ, R88.H0_H0 ;  /* 0x20000058ffb50230 */ /* 0x000fc80000004100 */
        /* <DEDUP_REMOVED lines=12> */
.L_x_10477:
[----:B------:R-:W-:-:S07]  /*12360*/  MOV R181, R158 ;  /* 0x0000009e00b57202 */ /* 0x000fce0000000f00 */
.L_x_10478:
[----:B------:R-:W-:Y:S05]  /*12370*/  BSYNC B1 ;  /* 0x0000000000017941 */ /* 0x000fea0003800000 */
.L_x_10476:
        /* <DEDUP_REMOVED lines=16> */
.L_x_10482:
[----:B------:R-:W-:Y:S05]  /*12480*/  BSYNC B2 ;  /* 0x0000000000027941 */ /* 0x000fea0003800000 */
.L_x_10481:
        /* <DEDUP_REMOVED lines=44> */
.L_x_10480:
[----:B------:R-:W-:Y:S05]  /*12750*/  BSYNC B1 ;  /* 0x0000000000017941 */ /* 0x000fea0003800000 */
.L_x_10479:
[----:B------:R-:W-:Y:S01]  /*12760*/  I2FP.F32.U32 R186, R181 ;  /* 0x000000b500ba7245 */ /* 0x000fe20000201000 */
[----:B------:R-:W-:Y:S01]  /*12770*/  HADD2.F32 R201, -RZ, R92.H1_H1 ;  /* 0x3000005cffc97230 */ /* 0x000fe20000004100 */
        /* <DEDUP_REMOVED lines=8> */
[----:B------:R-:W-:-:S04]  /*12800*/  @P0 HADD2.F32 R181, -RZ, R88.H1_H1 ;  /* 0x30000058ffb50230 */ /* 0x000fc80000004100 */
        /* <DEDUP_REMOVED lines=12> */
.L_x_10484:
[----:B------:R-:W-:-:S07]  /*128d0*/  MOV R92, R158 ;  /* 0x0000009e005c7202 */ /* 0x000fce0000000f00 */
.L_x_10485:
[----:B------:R-:W-:Y:S05]  /*128e0*/  BSYNC B1 ;  /* 0x0000000000017941 */ /* 0x000fea0003800000 */
.L_x_10483:
        /* <DEDUP_REMOVED lines=16> */
.L_x_10489:
[----:B------:R-:W-:Y:S05]  /*129f0*/  BSYNC B2 ;  /* 0x0000000000027941 */ /* 0x000fea0003800000 */
.L_x_10488:
        /* <DEDUP_REMOVED lines=44> */
.L_x_10487:
[----:B------:R-:W-:Y:S05]  /*12cc0*/  BSYNC B1 ;  /* 0x0000000000017941 */ /* 0x000fea0003800000 */
.L_x_10486:
        /* <DEDUP_REMOVED lines=21> */
.L_x_10491:
[----:B------:R-:W-:-:S07]  /*12e20*/  MOV R92, R158 ;  /* 0x0000009e005c7202 */ /* 0x000fce0000000f00 */
.L_x_10492:
[----:B------:R-:W-:Y:S05]  /*12e30*/  BSYNC B1 ;  /* 0x0000000000017941 */ /* 0x000fea0003800000 */
.L_x_10490:
        /* <DEDUP_REMOVED lines=16> */
.L_x_10496:
[----:B------:R-:W-:Y:S05]  /*12f40*/  BSYNC B2 ;  /* 0x0000000000027941 */ /* 0x000fea0003800000 */
.L_x_10495:
        /* <DEDUP_REMOVED lines=44> */
.L_x_10494:
[----:B------:R-:W-:Y:S05]  /*13210*/  BSYNC B1 ;  /* 0x0000000000017941 */ /* 0x000fea0003800000 */
.L_x_10493:
        /* <DEDUP_REMOVED lines=21> */
.L_x_10498:
[----:B------:R-:W-:-:S07]  /*13370*/  MOV R181, R158 ;  /* 0x0000009e00b57202 */ /* 0x000fce0000000f00 */
.L_x_10499:
[----:B------:R-:W-:Y:S05]  /*13380*/  BSYNC B1 ;  /* 0x0000000000017941 */ /* 0x000fea0003800000 */
.L_x_10497:
        /* <DEDUP_REMOVED lines=16> */
.L_x_10503:
[----:B------:R-:W-:Y:S05]  /*13490*/  BSYNC B2 ;  /* 0x0000000000027941 */ /* 0x000fea0003800000 */
.L_x_10502:
        /* <DEDUP_REMOVED lines=44> */
.L_x_10501:
[----:B------:R-:W-:Y:S05]  /*13760*/  BSYNC B1 ;  /* 0x0000000000017941 */ /* 0x000fea0003800000 */
.L_x_10500:
        /* <DEDUP_REMOVED lines=21> */
.L_x_10505:
[----:B------:R-:W-:-:S07]  /*138c0*/  MOV R181, R158 ;  /* 0x0000009e00b57202 */ /* 0x000fce0000000f00 */
.L_x_10506:
[----:B------:R-:W-:Y:S05]  /*138d0*/  BSYNC B1 ;  /* 0x0000000000017941 */ /* 0x000fea0003800000 */
.L_x_10504:
        /* <DEDUP_REMOVED lines=16> */
.L_x_10510:
[----:B------:R-:W-:Y:S05]  /*139e0*/  BSYNC B2 ;  /* 0x0000000000027941 */ /* 0x000fea0003800000 */
.L_x_10509:
        /* <DEDUP_REMOVED lines=44> */
.L_x_10508:
[----:B------:R-:W-:Y:S05]  /*13cb0*/  BSYNC B1 ;  /* 0x0000000000017941 */ /* 0x000fea0003800000 */
.L_x_10507:
        /* <DEDUP_REMOVED lines=21> */
.L_x_10512:
[----:B------:R-:W-:-:S07]  /*13e10*/  MOV R94, R158 ;  /* 0x0000009e005e7202 */ /* 0x000fce0000000f00 */
.L_x_10513:
[----:B------:R-:W-:Y:S05]  /*13e20*/  BSYNC B1 ;  /* 0x0000000000017941 */ /* 0x000fea0003800000 */
.L_x_10511:
        /* <DEDUP_REMOVED lines=16> */
.L_x_10517:
[----:B------:R-:W-:Y:S05]  /*13f30*/  BSYNC B2 ;  /* 0x0000000000027941 */ /* 0x000fea0003800000 */
.L_x_10516:
        /* <DEDUP_REMOVED lines=44> */
.L_x_10515:
[----:B------:R-:W-:Y:S05]  /*14200*/  BSYNC B1 ;  /* 0x0000000000017941 */ /* 0x000fea0003800000 */
.L_x_10514:
        /* <DEDUP_REMOVED lines=21> */
.L_x_10519:
[----:B------:R-:W-:-:S07]  /*14360*/  MOV R94, R158 ;  /* 0x0000009e005e7202 */ /* 0x000fce0000000f00 */
.L_x_10520:
[----:B------:R-:W-:Y:S05]  /*14370*/  BSYNC B1 ;  /* 0x0000000000017941 */ /* 0x000fea0003800000 */
.L_x_10518:
        /* <DEDUP_REMOVED lines=18> */
.L_x_10524:
[----:B------:R-:W-:Y:S05]  /*144a0*/  BSYNC B2 ;  /* 0x0000000000027941 */ /* 0x000fea0003800000 */
.L_x_10523:
        /* <DEDUP_REMOVED lines=44> */
.L_x_10522:
[----:B------:R-:W-:Y:S05]  /*14770*/  BSYNC B1 ;  /* 0x0000000000017941 */ /* 0x000fea0003800000 */
.L_x_10521:
[----:B------:R-:W-:Y:S01]  /*14780*/  I2FP.F32.U32 R92, R94 ;  /* 0x0000005e005c7245 */ /* 0x000fe20000201000 */
[----:B------:R-:W-:Y:S01]  /*14790*/  HADD2.F32 R95, -RZ, R95.H1_H1 ;  /* 0x3000005fff5f7230 */ /* 0x000fe20000004100 */
[----:B------:R-:W-:Y:S01]  /*147a0*/  SEL R186, RZ, 0x10000, P5 ;  /* 0x00010000ffba7807 */ /* 0x000fe20002800000 */
[----:B------:R-:W0:Y:S01]  /*147b0*/  @P0 LDC.64 R212, c[0x0][0x230] ;  /* 0x00008c00ffd40b82 */ /* 0x000e220000000a00 */
[----:B------:R-:W-:Y:S01]  /*147c0*/  LOP3.LUT P5, RZ, R162, 0x2, RZ, 0xc0, !PT ;  /* 0x00000002a2ff7812 */ /* 0x000fe200078ac0ff */
        /* <DEDUP_REMOVED lines=12> */
[----:B------:R-:W-:Y:S02]  /*14890*/  FSEL R209, R94, RZ, !P2 ;  /* 0x000000ff5ed17208 */ /* 0x000fe40005000000 */
[----:B------:R-:W-:Y:S01]  /*148a0*/  LOP3.LUT P6, RZ, R162, 0x4, RZ, 0xc0, !PT ;  /* 0x00000004a2ff7812 */ /* 0x000fe200078cc0ff */
[----:B------:R-:W-:Y:S01]  /*148b0*/  IMAD.WIDE.U32 R210, R210, 0x100, RZ ;  /* 0x00000100d2d27825 */ /* 0x000fe200078e00ff */
[----:B------:R-:W-:-:S03]  /*148c0*/  F2FP.F16.F32.PACK_AB R94, R208, R205 ;  /* 0x000000cdd05e723e */ /* 0x000fc600000000ff */
[----:B------:R-:W-:Y:S01]  /*148d0*/  @P0 FADD.FTZ R209, R216, R209 ;  /* 0x000000d1d8d10221 */ /* 0x000fe20000010000 */
[----:B------:R-:W-:Y:S01]  /*148e0*/  SEL R95, RZ, 0x1, P6 ;  /* 0x00000001ff5f7807 */ /* 0x000fe20003000000 */
[----:B------:R-:W-:Y:S01]  /*148f0*/  IMAD.WIDE.U32 R218, R192, 0x10, R236 ;  /* 0x00000010c0da7825 */ /* 0x000fe200078e00ec */
[----:B------:R-:W-:Y:S02]  /*14900*/  LOP3.LUT R210, R210, R92, R214, 0xfe, !PT ;  /* 0x0000005cd2d27212 */ /* 0x000fe400078efed6 */
[----:B------:R-:W-:Y:S01]  /*14910*/  LOP3.LUT R92, R181, R201, R186, 0xfe, !PT ;  /* 0x000000c9b55c7212 */ /* 0x000fe200078efeba */
[----:B------:R-:W-:Y:S01]  /*14920*/  IMAD.WIDE.U32 R216, R192, 0x8, R234 ;  /* 0x00000008c0d87825 */ /* 0x000fe200078e00ea */
[----:B------:R-:W-:Y:S02]  /*14930*/  SEL R181, RZ, 0x1, P3 ;  /* 0x00000001ffb57807 */ /* 0x000fe40001800000 */
[----:B------:R-:W-:Y:S02]  /*14940*/  IADD3 R201, R96, 0xe0, RZ ;  /* 0x000000e060c97810 */ /* 0x000fe40007ffe0ff */
[----:B------:R-:W-:-:S02]  /*14950*/  LOP3.LUT R181, R93, R92, R181, 0xfe, !PT ;  /* 0x0000005c5db57212 */ /* 0x000fc400078efeb5 */
[----:B------:R-:W-:Y:S01]  /*14960*/  LOP3.LUT R210, R210, R95, RZ, 0xfc, !PT ;  /* 0x0000005fd2d27212 */ /* 0x000fe200078efcff */
[----:B0-----:R-:W-:Y:S01]  /*14970*/  @P0 IMAD.WIDE.U32 R212, R201, 0x10, R212 ;  /* 0x00000010c9d40825 */ /* 0x001fe200078e00d4 */
[----:B------:R-:W-:Y:S02]  /*14980*/  F2FP.F16.F32.PACK_AB R93, R206, R203 ;  /* 0x000000cbce5d723e */ /* 0x000fe400000000ff */
[----:B------:R-:W-:Y:S02]  /*14990*/  F2FP.F16.F32.PACK_AB R92, R204, R202 ;  /* 0x000000cacc5c723e */ /* 0x000fe400000000ff */
        /* <DEDUP_REMOVED lines=19> */
.L_x_10526:
[----:B------:R-:W-:-:S07]  /*14ad0*/  IMAD.MOV.U32 R181, RZ, RZ, R158 ;  /* 0x000000ffffb57224 */ /* 0x000fce00078e009e */
.L_x_10527:
[----:B------:R-:W-:Y:S05]  /*14ae0*/  BSYNC B1 ;  /* 0x0000000000017941 */ /* 0x000fea0003800000 */
.L_x_10525:
        /* <DEDUP_REMOVED lines=16> */
.L_x_10531:
[----:B------:R-:W-:Y:S05]  /*14bf0*/  BSYNC B2 ;  /* 0x0000000000027941 */ /* 0x000fea0003800000 */
.L_x_10530:
        /* <DEDUP_REMOVED lines=44> */
.L_x_10529:
[----:B------:R-:W-:Y:S05]  /*14ec0*/  BSYNC B1 ;  /* 0x0000000000017941 */ /* 0x000fea0003800000 */
.L_x_10528:
        /* <DEDUP_REMOVED lines=23> */
.L_x_10533:
[----:B------:R-:W-:-:S07]  /*15040*/  IMAD.MOV.U32 R181, RZ, RZ, R158 ;  /* 0x000000ffffb57224 */ /* 0x000fce00078e009e */
.L_x_10534:
[----:B------:R-:W-:Y:S05]  /*15050*/  BSYNC B1 ;  /* 0x0000000000017941 */ /* 0x000fea0003800000 */
.L_x_10532:
        /* <DEDUP_REMOVED lines=16> */
.L_x_10538:
[----:B------:R-:W-:Y:S05]  /*15160*/  BSYNC B2 ;  /* 0x0000000000027941 */ /* 0x000fea0003800000 */
.L_x_10537:
        /* <DEDUP_REMOVED lines=44> */
.L_x_10536:
[----:B------:R-:W-:Y:S05]  /*15430*/  BSYNC B1 ;  /* 0x0000000000017941 */ /* 0x000fea0003800000 */
.L_x_10535:
[----:B------:R-:W-:Y:S01]  /*15440*/  I2FP.F32.U32 R186, R181 ;  /* 0x000000b500ba7245 */ /* 0x000fe20000201000 */
[----:B------:R-:W-:Y:S01]  /*15450*/  HADD2.F32 R213, -RZ, R92.H1_H1 ;  /* 0x3000005cffd57230 */ /* 0x000fe20000004100 */
[----:B------:R-:W-:Y:S01]  /*15460*/  ISETP.NE.AND P1, PT, R210, 0x1, PT ;  /* 0x00000001d200780c */ /* 0x000fe20003f25270 */
[----:B------:R-:W-:Y:S01]  /*15470*/  BSSY B1, `(.L_x_10539) ;  /* 0x0000015000017945 */ /* 0x000fe20003800000 */
[----:B------:R-:W-:Y:S01]  /*15480*/  LOP3.LUT R162, R162, 0xfffffffd, RZ, 0xc0, !PT ;  /* 0xfffffffda2a27812 */ /* 0x000fe200078ec0ff */
[----:B------:R-:W-:Y:S01]  /*15490*/  FFMA.FTZ R181, R186, R109, 1.1641532182693481445e-10 ;  /* 0x2f000000bab57423 */ /* 0x000fe2000001006d */
[----:B------:R-:W-:Y:S01]  /*154a0*/  FMUL.FTZ R92, R213, R106 ;  /* 0x0000006ad55c7220 */ /* 0x000fe20000410000 */
[----:B------:R-:W-:Y:S01]  /*154b0*/  @P0 HADD2.F32 R186, -RZ, R88.H1_H1 ;  /* 0x30000058ffba0230 */ /* 0x000fe20000004100 */
[----:B------:R-:W-:Y:S02]  /*154c0*/  IADD3 R214, R210, 0x1, RZ ;  /* 0x00000001d2d67810 */ /* 0x000fe40007ffe0ff */
[----:B------:R-:W-:Y:S01]  /*154d0*/  FSETP.GTU.FTZ.AND P2, PT, R181, R108, PT ;  /* 0x0000006cb500720b */ /* 0x000fe20003f5c000 */
[----:B------:R-:W-:-:S05]  /*154e0*/  FMUL.FTZ R92, R92, R107 ;  /* 0x0000006b5c5c7220 */ /* 0x000fca0000410000 */
        /* <DEDUP_REMOVED lines=12> */
.L_x_10540:
[----:B------:R-:W-:-:S07]  /*155b0*/  IMAD.MOV.U32 R92, RZ, RZ, R158 ;  /* 0x000000ffff5c7224 */ /* 0x000fce00078e009e */
.L_x_10541:
[----:B------:R-:W-:Y:S05]  /*155c0*/  BSYNC B1 ;  /* 0x0000000000017941 */ /* 0x000fea0003800000 */
.L_x_10539:
        /* <DEDUP_REMOVED lines=16> */
.L_x_10545:
[----:B------:R-:W-:Y:S05]  /*156d0*/  BSYNC B2 ;  /* 0x0000000000027941 */ /* 0x000fea0003800000 */
.L_x_10544:
        /* <DEDUP_REMOVED lines=44> */
.L_x_10543:
[----:B------:R-:W-:Y:S05]  /*159a0*/  BSYNC B1 ;  /* 0x0000000000017941 */ /* 0x000fea0003800000 */
.L_x_10542:
        /* <DEDUP_REMOVED lines=21> */
.L_x_10547:
[----:B------:R-:W-:-:S07]  /*15b00*/  IMAD.MOV.U32 R92, RZ, RZ, R158 ;  /* 0x000000ffff5c7224 */ /* 0x000fce00078e009e */
.L_x_10548:
[----:B------:R-:W-:Y:S05]  /*15b10*/  BSYNC B1 ;  /* 0x0000000000017941 */ /* 0x000fea0003800000 */
.L_x_10546:
        /* <DEDUP_REMOVED lines=16> */
.L_x_10552:
[----:B------:R-:W-:Y:S05]  /*15c20*/  BSYNC B2 ;  /* 0x0000000000027941 */ /* 0x000fea0003800000 */
.L_x_10551:
        /* <DEDUP_REMOVED lines=44> */
.L_x_10550:
[----:B------:R-:W-:Y:S05]  /*15ef0*/  BSYNC B1 ;  /* 0x0000000000017941 */ /* 0x000fea0003800000 */
.L_x_10549:
        /* <DEDUP_REMOVED lines=21> */
.L_x_10554:
[----:B------:R-:W-:-:S07]  /*16050*/  IMAD.MOV.U32 R181, RZ, RZ, R158 ;  /* 0x000000ffffb57224 */ /* 0x000fce00078e009e */
.L_x_10555:
[----:B------:R-:W-:Y:S05]  /*16060*/  BSYNC B1 ;  /* 0x0000000000017941 */ /* 0x000fea0003800000 */
.L_x_10553:
        /* <DEDUP_REMOVED lines=16> */
.L_x_10559:
[----:B------:R-:W-:Y:S05]  /*16170*/  BSYNC B2 ;  /* 0x0000000000027941 */ /* 0x000fea0003800000 */
.L_x_10558:
        /* <DEDUP_REMOVED lines=44> */
.L_x_10557:
[----:B------:R-:W-:Y:S05]  /*16440*/  BSYNC B1 ;  /* 0x0000000000017941 */ /* 0x000fea0003800000 */
.L_x_10556:
        /* <DEDUP_REMOVED lines=21> */
.L_x_10561:
[----:B------:R-:W-:-:S07]  /*165a0*/  IMAD.MOV.U32 R181, RZ, RZ, R158 ;  /* 0x000000ffffb57224 */ /* 0x000fce00078e009e */
.L_x_10562:
[----:B------:R-:W-:Y:S05]  /*165b0*/  BSYNC B1 ;  /* 0x0000000000017941 */ /* 0x000fea0003800000 */
.L_x_10560:
        /* <DEDUP_REMOVED lines=16> */
.L_x_10566:
[----:B------:R-:W-:Y:S05]  /*166c0*/  BSYNC B2 ;  /* 0x0000000000027941 */ /* 0x000fea0003800000 */
.L_x_10565:
        /* <DEDUP_REMOVED lines=44> */
.L_x_10564:
[----:B------:R-:W-:Y:S05]  /*16990*/  BSYNC B1 ;  /* 0x0000000000017941 */ /* 0x000fea0003800000 */
.L_x_10563:
        /* <DEDUP_REMOVED lines=21> */
.L_x_10568:
[----:B------:R-:W-:-:S07]  /*16af0*/  IMAD.MOV.U32 R94, RZ, RZ, R158 ;  /* 0x000000ffff5e7224 */ /* 0x000fce00078e009e */
.L_x_10569:
[----:B------:R-:W-:Y:S05]  /*16b00*/  BSYNC B1 ;  /* 0x0000000000017941 */ /* 0x000fea0003800000 */
.L_x_10567:
        /* <DEDUP_REMOVED lines=16> */
.L_x_10573:
[----:B------:R-:W-:Y:S05]  /*16c10*/  BSYNC B2 ;  /* 0x0000000000027941 */ /* 0x000fea0003800000 */
.L_x_10572:
        /* <DEDUP_REMOVED lines=44> */
.L_x_10571:
[----:B------:R-:W-:Y:S05]  /*16ee0*/  BSYNC B1 ;  /* 0x0000000000017941 */ /* 0x000fea0003800000 */
.L_x_10570:
        /* <DEDUP_REMOVED lines=21> */
.L_x_10575:
[----:B------:R-:W-:-:S07]  /*17040*/  IMAD.MOV.U32 R94, RZ, RZ, R158 ;  /* 0x000000ffff5e7224 */ /* 0x000fce00078e009e */
.L_x_10576:
[----:B------:R-:W-:Y:S05]  /*17050*/  BSYNC B1 ;  /* 0x0000000000017941 */ /* 0x000fea0003800000 */
.L_x_10574:
        /* <DEDUP_REMOVED lines=18> */
.L_x_10580:
[----:B------:R-:W-:Y:S05]  /*17180*/  BSYNC B2 ;  /* 0x0000000000027941 */ /* 0x000fea0003800000 */
.L_x_10579:
        /* <DEDUP_REMOVED lines=44> */
.L_x_10578:
[----:B------:R-:W-:Y:S05]  /*17450*/  BSYNC B1 ;  /* 0x0000000000017941 */ /* 0x000fea0003800000 */
.L_x_10577:
        /* <DEDUP_REMOVED lines=20> */
[C---:B------:R-:W-:Y:S01]  /*175a0*/  IMAD.WIDE.U32 R230, R201.reuse, 0x10, R236 ;  /* 0x00000010c9e67825 */ /* 0x040fe200078e00ec */
[----:B------:R-:W-:Y:S02]  /*175b0*/  LOP3.LUT R220, R218, R92, R220, 0xfe, !PT ;  /* 0x0000005cdadc7212 */ /* 0x000fe400078efedc */
[----:B------:R-:W-:Y:S01]  /*175c0*/  FSEL R218, R94, RZ, !P2 ;  /* 0x000000ff5eda7208 */ /* 0x000fe20005000000 */
[----:B------:R-:W-:Y:S01]  /*175d0*/  IMAD.WIDE.U32 R226, R201, 0x8, R234 ;  /* 0x00000008c9e27825 */ /* 0x000fe200078e00ea */
[----:B------:R-:W-:Y:S02]  /*175e0*/  LOP3.LUT R92, R181, R224, R210, 0xfe, !PT ;  /* 0x000000e0b55c7212 */ /* 0x000fe400078efed2 */
[----:B------:R-:W-:Y:S01]  /*175f0*/  SEL R181, RZ, 0x1, P3 ;  /* 0x00000001ffb57807 */ /* 0x000fe20001800000 */
[----:B------:R-:W-:Y:S01]  /*17600*/  @P0 FADD.FTZ R218, R225, R218 ;  /* 0x000000dae1da0221 */ /* 0x000fe20000010000 */
[----:B------:R-:W-:Y:S02]  /*17610*/  IADD3 R210, R96, 0x100, RZ ;  /* 0x0000010060d27810 */ /* 0x000fe40007ffe0ff */
[----:B------:R-:W-:-:S02]  /*17620*/  LOP3.LUT R181, R93, R92, R181, 0xfe, !PT ;  /* 0x0000005c5db57212 */ /* 0x000fc400078efeb5 */
[----:B------:R-:W-:Y:S01]  /*17630*/  LOP3.LUT R220, R220, R95, RZ, 0xfc, !PT ;  /* 0x0000005fdcdc7212 */ /* 0x000fe200078efcff */
        /* <DEDUP_REMOVED lines=23> */
.L_x_10582:
[----:B------:R-:W-:-:S07]  /*177b0*/  MOV R181, R158 ;  /* 0x0000009e00b57202 */ /* 0x000fce0000000f00 */
.L_x_10583:
[----:B------:R-:W-:Y:S05]  /*177c0*/  BSYNC B1 ;  /* 0x0000000000017941 */ /* 0x000fea0003800000 */
.L_x_10581:
        /* <DEDUP_REMOVED lines=16> */
.L_x_10587:
[----:B------:R-:W-:Y:S05]  /*178d0*/  BSYNC B2 ;  /* 0x0000000000027941 */ /* 0x000fea0003800000 */
.L_x_10586:
        /* <DEDUP_REMOVED lines=44> */
.L_x_10585:
[----:B------:R-:W-:Y:S05]  /*17ba0*/  BSYNC B1 ;  /* 0x0000000000017941 */ /* 0x000fea0003800000 */
.L_x_10584:
[----:B------:R-:W-:Y:S01]  /*17bb0*/  I2FP.F32.U32 R186, R181 ;  /* 0x000000b500ba7245 */ /* 0x000fe20000201000 */
[----:B-----5:R-:W-:Y:S01]  /*17bc0*/  HADD2.F32 R219, -RZ, R92.H0_H0 ;  /* 0x2000005cffdb7230 */ /* 0x020fe20000004100 */
[----:B------:R-:W-:Y:S01]  /*17bd0*/  ISETP.NE.AND P1, PT, R232, 0x1, PT ;  /* 0x00000001e800780c */ /* 0x000fe20003f25270 */
[----:B------:R-:W-:Y:S01]  /*17be0*/  @P0 HADD2.F32 R220, -RZ, R88.H0_H0 ;  /* 0x20000058ffdc0230 */ /* 0x000fe20000004100 */
[----:B------:R-:W-:Y:S01]  /*17bf0*/  LOP3.LUT R162, R162, 0xfffffffb, RZ, 0xc0, !PT ;  /* 0xfffffffba2a27812 */ /* 0x000fe200078ec0ff */
[----:B------:R-:W-:Y:S01]  /*17c00*/  FFMA.FTZ R181, R186, R109, 1.1641532182693481445e-10 ;  /* 0x2f000000bab57423 */ /* 0x000fe2000001006d */
[----:B------:R-:W-:Y:S01]  /*17c10*/  FMUL.FTZ R186, R219, R106 ;  /* 0x0000006adbba7220 */ /* 0x000fe20000410000 */
[----:B------:R-:W-:Y:S01]  /*17c20*/  BSSY B1, `(.L_x_10588) ;  /* 0x0000011000017945 */ /* 0x000fe20003800000 */
[----:B------:R-:W-:Y:S02]  /*17c30*/  VIADD R222, R232, 0x1 ;  /* 0x00000001e8de7836 */ /* 0x000fe40000000000 */
[----:B------:R-:W-:Y:S01]  /*17c40*/  FSETP.GTU.FTZ.AND P2, PT, R181, R108, PT ;  /* 0x0000006cb500720b */ /* 0x000fe20003f5c000 */
[----:B------:R-:W-:-:S05]  /*17c50*/  FMUL.FTZ R186, R186, R107 ;  /* 0x0000006bbaba7220 */ /* 0x000fca0000410000 */
[----:B------:R-:W-:-:S05]  /*17c60*/  FSEL R219, R186, RZ, !P2 ;  /* 0x000000ffbadb7208 */ /* 0x000fca0005000000 */
        /* <DEDUP_REMOVED lines=11> */
.L_x_10589:
[----:B------:R-:W-:-:S07]  /*17d20*/  MOV R181, R158 ;  /* 0x0000009e00b57202 */ /* 0x000fce0000000f00 */
.L_x_10590:
[----:B------:R-:W-:Y:S05]  /*17d30*/  BSYNC B1 ;  /* 0x0000000000017941 */ /* 0x000fea0003800000 */
.L_x_10588:
        /* <DEDUP_REMOVED lines=16> */
.L_x_10594:
[----:B------:R-:W-:Y:S05]  /*17e40*/  BSYNC B2 ;  /* 0x0000000000027941 */ /* 0x000fea0003800000 */
.L_x_10593:
        /* <DEDUP_REMOVED lines=44> */
.L_x_10592:
[----:B------:R-:W-:Y:S05]  /*18110*/  BSYNC B1 ;  /* 0x0000000000017941 */ /* 0x000fea0003800000 */
.L_x_10591:
[----:B------:R-:W-:Y:S01]  /*18120*/  I2FP.F32.U32 R186, R181 ;  /* 0x000000b500ba7245 */ /* 0x000fe20000201000 */
[----:B------:R-:W-:Y:S01]  /*18130*/  HADD2.F32 R221, -RZ, R92.H1_H1 ;  /* 0x3000005cffdd7230 */ /* 0x000fe20000004100 */
[----:B------:R-:W-:Y:S01]  /*18140*/  ISETP.NE.AND P1, PT, R222, 0x1, PT ;  /* 0x00000001de00780c */ /* 0x000fe20003f25270 */
[----:B------:R-:W-:Y:S01]  /*18150*/  BSSY B1, `(.L_x_10595) ;  /* 0x0000015000017945 */ /* 0x000fe20003800000 */
[----:B------:R-:W-:Y:S01]  /*18160*/  LOP3.LUT R162, R162, 0xfffffffd, RZ, 0xc0, !PT ;  /* 0xfffffffda2a27812 */ /* 0x000fe200078ec0ff */
[----:B------:R-:W-:Y:S01]  /*18170*/  FFMA.FTZ R181, R186, R109, 1.1641532182693481445e-10 ;  /* 0x2f000000bab57423 */ /* 0x000fe2000001006d */
[----:B------:R-:W-:Y:S01]  /*18180*/  FMUL.FTZ R92, R221, R106 ;  /* 0x0000006add5c7220 */ /* 0x000fe20000410000 */
[----:B------:R-:W-:Y:S02]  /*18190*/  @P0 HADD2.F32 R186, -RZ, R88.H1_H1 ;  /* 0x30000058ffba0230 */ /* 0x000fe40000004100 */
[----:B------:R-:W-:Y:S01]  /*181a0*/  VIADD R224, R222, 0x1 ;  /* 0x00000001dee07836 */ /* 0x000fe20000000000 */
        /* <DEDUP_REMOVED lines=14> */
.L_x_10596:
[----:B------:R-:W-:-:S07]  /*18290*/  MOV R92, R158 ;  /* 0x0000009e005c7202 */ /* 0x000fce0000000f00 */
.L_x_10597:
[----:B------:R-:W-:Y:S05]  /*182a0*/  BSYNC B1 ;  /* 0x0000000000017941 */ /* 0x000fea0003800000 */
.L_x_10595:
        /* <DEDUP_REMOVED lines=16> */
.L_x_10601:
[----:B------:R-:W-:Y:S05]  /*183b0*/  BSYNC B2 ;  /* 0x0000000000027941 */ /* 0x000fea0003800000 */
.L_x_10600:
        /* <DEDUP_REMOVED lines=44> */
.L_x_10599:
[----:B------:R-:W-:Y:S05]  /*18680*/  BSYNC B1 ;  /* 0x0000000000017941 */ /* 0x000fea0003800000 */
.L_x_10598:
        /* <DEDUP_REMOVED lines=21> */
.L_x_10603:
[----:B------:R-:W-:-:S07]  /*187e0*/  MOV R92, R158 ;  /* 0x0000009e005c7202 */ /* 0x000fce0000000f00 */
.L_x_10604:
[----:B------:R-:W-:Y:S05]  /*187f0*/  BSYNC B1 ;  /* 0x0000000000017941 */ /* 0x000fea0003800000 */
.L_x_10602:
        /* <DEDUP_REMOVED lines=16> */
.L_x_10608:
[----:B------:R-:W-:Y:S05]  /*18900*/  BSYNC B2 ;  /* 0x0000000000027941 */ /* 0x000fea0003800000 */
.L_x_10607:
        /* <DEDUP_REMOVED lines=44> */
.L_x_10606:
[----:B------:R-:W-:Y:S05]  /*18bd0*/  BSYNC B1 ;  /* 0x0000000000017941 */ /* 0x000fea0003800000 */
.L_x_10605:
        /* <DEDUP_REMOVED lines=21> */
.L_x_10610:
[----:B------:R-:W-:-:S07]  /*18d30*/  MOV R181, R158 ;  /* 0x0000009e00b57202 */ /* 0x000fce0000000f00 */
.L_x_10611:
[----:B------:R-:W-:Y:S05]  /*18d40*/  BSYNC B1 ;  /* 0x0000000000017941 */ /* 0x000fea0003800000 */
.L_x_10609:
        /* <DEDUP_REMOVED lines=16> */
.L_x_10615:
[----:B------:R-:W-:Y:S05]  /*18e50*/  BSYNC B2 ;  /* 0x0000000000027941 */ /* 0x000fea0003800000 */
.L_x_10614:
        /* <DEDUP_REMOVED lines=44> */
.L_x_10613:
[----:B------:R-:W-:Y:S05]  /*19120*/  BSYNC B1 ;  /* 0x0000000000017941 */ /* 0x000fea0003800000 */
.L_x_10612:
        /* <DEDUP_REMOVED lines=21> */
.L_x_10617:
[----:B------:R-:W-:-:S07]  /*19280*/  MOV R181, R158 ;  /* 0x0000009e00b57202 */ /* 0x000fce0000000f00 */
.L_x_10618:
[----:B------:R-:W-:Y:S05]  /*19290*/  BSYNC B1 ;  /* 0x0000000000017941 */ /* 0x000fea0003800000 */
.L_x_10616:
        /* <DEDUP_REMOVED lines=16> */
.L_x_10622:
[----:B------:R-:W-:Y:S05]  /*193a0*/  BSYNC B2 ;  /* 0x0000000000027941 */ /* 0x000fea0003800000 */
.L_x_10621:
        /* <DEDUP_REMOVED lines=44> */
.L_x_10620:
[----:B------:R-:W-:Y:S05]  /*19670*/  BSYNC B1 ;  /* 0x0000000000017941 */ /* 0x000fea0003800000 */
.L_x_10619:
        /* <DEDUP_REMOVED lines=21> */
.L_x_10624:
[----:B------:R-:W-:-:S07]  /*197d0*/  MOV R94, R158 ;  /* 0x0000009e005e7202 */ /* 0x000fce0000000f00 */
.L_x_10625:
[----:B------:R-:W-:Y:S05]  /*197e0*/  BSYNC B1 ;  /* 0x0000000000017941 */ /* 0x000fea0003800000 */
.L_x_10623:
        /* <DEDUP_REMOVED lines=16> */
.L_x_10629:
[----:B------:R-:W-:Y:S05]  /*198f0*/  BSYNC B2 ;  /* 0x0000000000027941 */ /* 0x000fea0003800000 */
.L_x_10628:
        /* <DEDUP_REMOVED lines=44> */
.L_x_10627:
[----:B------:R-:W-:Y:S05]  /*19bc0*/  BSYNC B1 ;  /* 0x0000000000017941 */ /* 0x000fea0003800000 */
.L_x_10626:
        /* <DEDUP_REMOVED lines=21> */
.L_x_10631:
[----:B------:R-:W-:-:S07]  /*19d20*/  MOV R94, R158 ;  /* 0x0000009e005e7202 */ /* 0x000fce0000000f00 */
.L_x_10632:
[----:B------:R-:W-:Y:S05]  /*19d30*/  BSYNC B1 ;  /* 0x0000000000017941 */ /* 0x000fea0003800000 */
.L_x_10630:
        /* <DEDUP_REMOVED lines=18> */
.L_x_10636:
[----:B------:R-:W-:Y:S05]  /*19e60*/  BSYNC B2 ;  /* 0x0000000000027941 */ /* 0x000fea0003800000 */
.L_x_10635:
        /* <DEDUP_REMOVED lines=44> */
.L_x_10634:
[----:B------:R-:W-:Y:S05]  /*1a130*/  BSYNC B1 ;  /* 0x0000000000017941 */ /* 0x000fea0003800000 */
.L_x_10633:
[----:B------:R-:W-:Y:S01]  /*1a140*/  I2FP.F32.U32 R92, R94 ;  /* 0x0000005e005c7245 */ /* 0x000fe20000201000 */
[----:B------:R-:W-:Y:S01]  /*1a150*/  HADD2.F32 R95, -RZ, R95.H1_H1 ;  /* 0x3000005fff5f7230 */ /* 0x000fe20000004100 */
[----:B------:R-:W-:Y:S01]  /*1a160*/  SEL R227, RZ, 0x10000, P5 ;  /* 0x00010000ffe37807 */ /* 0x000fe20002800000 */
[----:B------:R-:W-:Y:S01]  /*1a170*/  IMAD.WIDE.U32 R230, R210, 0x10, R236 ;  /* 0x00000010d2e67825 */ /* 0x000fe200078e00ec */
[----:B------:R-:W-:-:S03]  /*1a180*/  F2FP.F16.F32.PACK_AB R94, R225, R223 ;  /* 0x000000dfe15e723e */ /* 0x000fc600000000ff */
[----:B------:R-:W-:Y:S01]  /*1a190*/  FFMA.FTZ R93, R92, R109, 1.1641532182693481445e-10 ;  /* 0x2f0000005c5d7423 */ /* 0x000fe2000001006d */
[----:B------:R-:W-:Y:S01]  /*1a1a0*/  FMUL.FTZ R92, R95, R106 ;  /* 0x0000006a5f5c7220 */ /* 0x000fe20000410000 */
[----:B------:R-:W-:Y:S02]  /*1a1b0*/  SEL R238, RZ, 0x100, P4 ;  /* 0x00000100ffee7807 */ /* 0x000fe40002000000 */
[----:B------:R-:W-:Y:S01]  /*1a1c0*/  SEL R232, RZ, 0x1, P2 ;  /* 0x00000001ffe87807 */ /* 0x000fe20001000000 */
[----:B------:R-:W-:Y:S01]  /*1a1d0*/  FMUL.FTZ R92, R92, R107 ;  /* 0x0000006b5c5c7220 */ /* 0x000fe20000410000 */
[----:B------:R-:W-:Y:S01]  /*1a1e0*/  FSETP.GTU.FTZ.AND P5, PT, R93, R108, PT ;  /* 0x0000006c5d00720b */ /* 0x000fe20003fbc000 */
[----:B------:R-:W-:Y:S01]  /*1a1f0*/  @P0 HADD2.F32 R93, -RZ, R91.H1_H1 ;  /* 0x3000005bff5d0230 */ /* 0x000fe20000004100 */
[----:B------:R-:W-:Y:S01]  /*1a200*/  SEL R239, RZ, 0x1, P3 ;  /* 0x00000001ffef7807 */ /* 0x000fe20001800000 */
[----:B------:R-:W-:Y:S01]  /*1a210*/  IMAD.WIDE.U32 R232, R232, 0x1000000, RZ ;  /* 0x01000000e8e87825 */ /* 0x000fe200078e00ff */
[----:B------:R-:W-:-:S02]  /*1a220*/  FSEL R226, R92, RZ, !P5 ;  /* 0x000000ff5ce27208 */ /* 0x000fc40006800000 */
[----:B------:R-:W-:Y:S02]  /*1a230*/  F2FP.F16.F32.PACK_AB R92, R221, R219 ;  /* 0x000000dbdd5c723e */ /* 0x000fe400000000ff */
[----:B------:R-:W-:Y:S01]  /*1a240*/  SEL R186, RZ, 0x1000000, P5 ;  /* 0x01000000ffba7807 */ /* 0x000fe20002800000 */
[----:B------:R-:W-:Y:S01]  /*1a250*/  @P0 FADD.FTZ R226, R93, R226 ;  /* 0x000000e25de20221 */ /* 0x000fe20000010000 */
[----:B------:R-:W-:Y:S02]  /*1a260*/  F2FP.F16.F32.PACK_AB R93, R222, R220 ;  /* 0x000000dcde5d723e */ /* 0x000fe400000000ff */
[----:B------:R-:W-:Y:S02]  /*1a270*/  LOP3.LUT P5, RZ, R162, 0x2, RZ, 0xc0, !PT ;  /* 0x00000002a2ff7812 */ /* 0x000fe400078ac0ff */
[----:B------:R-:W-:Y:S02]  /*1a280*/  F2FP.F16.F32.PACK_AB R95, R226, R224 ;  /* 0x000000e0e25f723e */ /* 0x000fe400000000ff */
[----:B------:R-:W-:-:S02]  /*1a290*/  LOP3.LUT R238, R238, R186, R227, 0xfe, !PT ;  /* 0x000000baeeee7212 */ /* 0x000fc400078efee3 */
[----:B------:R-:W-:Y:S01]  /*1a2a0*/  SEL R186, RZ, 0x1, P1 ;  /* 0x00000001ffba7807 */ /* 0x000fe20000800000 */
[----:B------:R0:W-:Y:S01]  /*1a2b0*/  STG.E.128 desc[UR4][R230.64], R92 ;  /* 0x0000005ce6007986 */ /* 0x0001e2000c101d04 */
[----:B------:R-:W-:Y:S02]  /*1a2c0*/  SEL R227, RZ, 0x1, P5 ;  /* 0x00000001ffe37807 */ /* 0x000fe40002800000 */
[----:B------:R-:W-:Y:S02]  /*1a2d0*/  LOP3.LUT P6, RZ, R162, 0x4, RZ, 0xc0, !PT ;  /* 0x00000004a2ff7812 */ /* 0x000fe400078cc0ff */
[----:B------:R-:W-:Y:S01]  /*1a2e0*/  LOP3.LUT R233, R233, R238, R239, 0xfe, !PT ;  /* 0x000000eee9e97212 */ /* 0x000fe200078efeef */
[----:B0-----:R-:W0:Y:S01]  /*1a2f0*/  @P0 LDC.64 R92, c[0x0][0x230] ;  /* 0x00008c00ff5c0b82 */ /* 0x001e220000000a00 */
[----:B------:R-:W-:-:S04]  /*1a300*/  IMAD.WIDE.U32 R230, R186, 0x10000, RZ ;  /* 0x00010000bae67825 */ /* 0x000fc800078e00ff */
[----:B------:R-:W-:Y:S01]  /*1a310*/  IMAD.WIDE.U32 R94, R227, 0x100, RZ ;  /* 0x00000100e35e7825 */ /* 0x000fe200078e00ff */
[----:B------:R-:W-:-:S03]  /*1a320*/  SEL R227, RZ, 0x1, P6 ;  /* 0x00000001ffe37807 */ /* 0x000fc60003000000 */
[----:B------:R-:W-:Y:S01]  /*1a330*/  VIADD R186, R96, 0x120 ;  /* 0x0000012060ba7836 */ /* 0x000fe20000000000 */
[----:B------:R-:W-:Y:S02]  /*1a340*/  LOP3.LUT R232, R94, R232, R230, 0xfe, !PT ;  /* 0x000000e85ee87212 */ /* 0x000fe400078efee6 */
[----:B------:R-:W-:Y:S01]  /*1a350*/  LOP3.LUT R95, R95, R233, R231, 0xfe, !PT ;  /* 0x000000e95f5f7212 */ /* 0x000fe200078efee7 */
[----:B------:R-:W-:Y:S01]  /*1a360*/  IMAD.WIDE.U32 R230, R210, 0x8, R234 ;  /* 0x00000008d2e67825 */ /* 0x000fe200078e00ea */
[----:B------:R-:W-:-:S03]  /*1a370*/  LOP3.LUT R94, R232, R227, RZ, 0xfc, !PT ;  /* 0x000000e3e85e7212 */ /* 0x000fc600078efcff */
[C---:B------:R-:W-:Y:S02]  /*1a380*/  IMAD.WIDE.U32 R228, R186.reuse, 0x10, R228 ;  /* 0x00000010bae47825 */ /* 0x040fe400078e00e4 */
[----:B------:R1:W-:Y:S02]  /*1a390*/  STG.E.64 desc[UR4][R230.64], R94 ;  /* 0x0000005ee6007986 */ /* 0x0003e4000c101b04 */
[----:B0-----:R-:W-:-:S05]  /*1a3a0*/  @P0 IMAD.WIDE.U32 R92, R186, 0x10, R92 ;  /* 0x00000010ba5c0825 */ /* 0x001fca00078e005c */
[----:B------:R0:W5:Y:S04]  /*1a3b0*/  @P0 LDG.E.128 R88, desc[UR4][R92.64] ;  /* 0x000000045c580981 */ /* 0x000168000c1e1d00 */
[----:B-1----:R0:W5:Y:S01]  /*1a3c0*/  LDG.E.128 R92, desc[UR4][R228.64] ;  /* 0x00000004e45c7981 */ /* 0x002162000c1e1d00 */
[C---:B------:R-:W-:Y:S01]  /*1a3d0*/  ISETP.NE.AND P1, PT, R181.reuse, 0x1, PT ;  /* 0x00000001b500780c */ /* 0x040fe20003f25270 */
[----:B------:R-:W-:Y:S01]  /*1a3e0*/  BSSY B1, `(.L_x_10637) ;  /* 0x000000c000017945 */ /* 0x000fe20003800000 */
[----:B------:R-:W-:-:S11]  /*1a3f0*/  IADD3 R232, R181, 0x1, RZ ;  /* 0x00000001b5e87810 */ /* 0x000fd60007ffe0ff */
        /* <DEDUP_REMOVED lines=9> */
.L_x_10638:
[----:B------:R-:W-:-:S07]  /*1a490*/  MOV R227, R158 ;  /* 0x0000009e00e37202 */ /* 0x000fce0000000f00 */
.L_x_10639:
[----:B------:R-:W-:Y:S05]  /*1a4a0*/  BSYNC B1 ;  /* 0x0000000000017941 */ /* 0x000fea0003800000 */
.L_x_10637:
        /* <DEDUP_REMOVED lines=16> */
.L_x_10643:
[----:B------:R-:W-:Y:S05]  /*1a5b0*/  BSYNC B2 ;  /* 0x0000000000027941 */ /* 0x000fea0003800000 */
.L_x_10642:
        /* <DEDUP_REMOVED lines=44> */
.L_x_10641:
[----:B------:R-:W-:Y:S05]  /*1a880*/  BSYNC B1 ;  /* 0x0000000000017941 */ /* 0x000fea0003800000 */
.L_x_10640:
        /* <DEDUP_REMOVED lines=8> */
[----:B------:R-:W-:Y:S02]  /*1a910*/  IADD3 R231, R232, 0x1, RZ ;  /* 0x00000001e8e77810 */ /* 0x000fe40007ffe0ff */
        /* <DEDUP_REMOVED lines=14> */
.L_x_10645:
[----:B------:R-:W-:-:S07]  /*1aa00*/  MOV R181, R158 ;  /* 0x0000009e00b57202 */ /* 0x000fce0000000f00 */
.L_x_10646:
[----:B------:R-:W-:Y:S05]  /*1aa10*/  BSYNC B1 ;  /* 0x0000000000017941 */ /* 0x000fea0003800000 */
.L_x_10644:
        /* <DEDUP_REMOVED lines=16> */
.L_x_10650:
[----:B------:R-:W-:Y:S05]  /*1ab20*/  BSYNC B2 ;  /* 0x0000000000027941 */ /* 0x000fea0003800000 */
.L_x_10649:
        /* <DEDUP_REMOVED lines=44> */
.L_x_10648:
[----:B------:R-:W-:Y:S05]  /*1adf0*/  BSYNC B1 ;  /* 0x0000000000017941 */ /* 0x000fea0003800000 */
.L_x_10647:
        /* <DEDUP_REMOVED lines=23> */
.L_x_10652:
[----:B------:R-:W-:-:S07]  /*1af70*/  MOV R92, R158 ;  /* 0x0000009e005c7202 */ /* 0x000fce0000000f00 */
.L_x_10653:
[----:B------:R-:W-:Y:S05]  /*1af80*/  BSYNC B1 ;  /* 0x0000000000017941 */ /* 0x000fea0003800000 */
.L_x_10651:
        /* <DEDUP_REMOVED lines=16> */
.L_x_10657:
[----:B------:R-:W-:Y:S05]  /*1b090*/  BSYNC B2 ;  /* 0x0000000000027941 */ /* 0x000fea0003800000 */
.L_x_10656:
        /* <DEDUP_REMOVED lines=44> */
.L_x_10655:
[----:B------:R-:W-:Y:S05]  /*1b360*/  BSYNC B1 ;  /* 0x0000000000017941 */ /* 0x000fea0003800000 */
.L_x_10654:
        /* <DEDUP_REMOVED lines=21> */
.L_x_10659:
[----:B------:R-:W-:-:S07]  /*1b4c0*/  MOV R92, R158 ;  /* 0x0000009e005c7202 */ /* 0x000fce0000000f00 */
.L_x_10660:
[----:B------:R-:W-:Y:S05]  /*1b4d0*/  BSYNC B1 ;  /* 0x0000000000017941 */ /* 0x000fea0003800000 */
.L_x_10658:
        /* <DEDUP_REMOVED lines=16> */
.L_x_10664:
[----:B------:R-:W-:Y:S05]  /*1b5e0*/  BSYNC B2 ;  /* 0x0000000000027941 */ /* 0x000fea0003800000 */
.L_x_10663:
        /* <DEDUP_REMOVED lines=44> */
.L_x_10662:
[----:B------:R-:W-:Y:S05]  /*1b8b0*/  BSYNC B1 ;  /* 0x0000000000017941 */ /* 0x000fea0003800000 */
.L_x_10661:
        /* <DEDUP_REMOVED lines=21> */
.L_x_10666:
[----:B------:R-:W-:-:S07]  /*1ba10*/  MOV R181, R158 ;  /* 0x0000009e00b57202 */ /* 0x000fce0000000f00 */
.L_x_10667:
[----:B------:R-:W-:Y:S05]  /*1ba20*/  BSYNC B1 ;  /* 0x0000000000017941 */ /* 0x000fea0003800000 */
.L_x_10665:
        /* <DEDUP_REMOVED lines=16> */
.L_x_10671:
[----:B------:R-:W-:Y:S05]  /*1bb30*/  BSYNC B2 ;  /* 0x0000000000027941 */ /* 0x000fea0003800000 */
.L_x_10670:
        /* <DEDUP_REMOVED lines=44> */
.L_x_10669:
[----:B------:R-:W-:Y:S05]  /*1be00*/  BSYNC B1 ;  /* 0x0000000000017941 */ /* 0x000fea0003800000 */
.L_x_10668:
[----:B------:R-:W-:Y:S01]  /*1be10*/  I2FP.F32.U32 R92, R181 ;  /* 0x000000b5005c7245 */ /* 0x000fe20000201000 */
[----:B------:R-:W-:Y:S01]  /*1be20*/  HADD2.F32 R181, -RZ, R94.H0_H0 ;  /* 0x2000005effb57230 */ /* 0x000fe20000004100 */
[----:B------:R-:W-:Y:S01]  /*1be30*/  ISETP.NE.AND P4, PT, R233, 0x1, PT ;  /* 0x00000001e900780c */ /* 0x000fe20003f85270 */
[----:B------:R-:W-:Y:S01]  /*1be40*/  @P0 HADD2.F32 R232, -RZ, R90.H0_H0 ;  /* 0x2000005affe80230 */ /* 0x000fe20000004100 */
[----:B------:R-:W-:Y:S01]  /*1be50*/  BSSY B1, `(.L_x_10672) ;  /* 0x0000012000017945 */ /* 0x000fe20003800000 */
[----:B------:R-:W-:Y:S01]  /*1be60*/  FFMA.FTZ R93, R92, R109, 1.1641532182693481445e-10 ;  /* 0x2f0000005c5d7423 */ /* 0x000fe2000001006d */
[----:B------:R-:W-:-:S04]  /*1be70*/  FMUL.FTZ R92, R181, R106 ;  /* 0x0000006ab55c7220 */ /* 0x000fc80000410000 */
[----:B------:R-:W-:Y:S01]  /*1be80*/  FMUL.FTZ R92, R92, R107 ;  /* 0x0000006b5c5c7220 */ /* 0x000fe20000410000 */
[----:B------:R-:W-:-:S04]  /*1be90*/  FSETP.GTU.FTZ.AND P3, PT, R93, R108, PT ;  /* 0x0000006c5d00720b */ /* 0x000fc80003f7c000 */
[----:B------:R-:W-:-:S05]  /*1bea0*/  FSEL R231, R92, RZ, !P3 ;  /* 0x000000ff5ce77208 */ /* 0x000fca0005800000 */
        /* <DEDUP_REMOVED lines=11> */
.L_x_10673:
[----:B------:R-:W-:-:S07]  /*1bf60*/  MOV R181, R158 ;  /* 0x0000009e00b57202 */ /* 0x000fce0000000f00 */
.L_x_10674:
[----:B------:R-:W-:Y:S05]  /*1bf70*/  BSYNC B1 ;  /* 0x0000000000017941 */ /* 0x000fea0003800000 */
.L_x_10672:
        /* <DEDUP_REMOVED lines=16> */
.L_x_10678:
[----:B------:R-:W-:Y:S05]  /*1c080*/  BSYNC B2 ;  /* 0x0000000000027941 */ /* 0x000fea0003800000 */
.L_x_10677:
        /* <DEDUP_REMOVED lines=40> */
[----:B------:R-:W-:-:S04]  /*1c310*/  MOV R158, R238 ;  /* 0x000000ee009e7202 */ /* 0x000fc80000000f00 */
[----:B------:R-:W-:Y:S01]  /*1c320*/  LOP3.LUT R153, R93, UR37, R232, 0x96, !PT ;  /* 0x000000255d997c12 */ /* 0x000fe2000f8e96e8 */
[----:B------:R-:W-:Y:S01]  /*1c330*/  IMAD.MOV.U32 R232, RZ, RZ, RZ ;  /* 0x000000ffffe87224 */ /* 0x000fe200078e00ff */
[----:B------:R-:W-:-:S07]  /*1c340*/  MOV R160, R92 ;  /* 0x0000005c00a07202 */ /* 0x000fce0000000f00 */
.L_x_10676:
[----:B------:R-:W-:Y:S05]  /*1c350*/  BSYNC B1 ;  /* 0x0000000000017941 */ /* 0x000fea0003800000 */
.L_x_10675:
        /* <DEDUP_REMOVED lines=21> */
.L_x_10680:
[----:B------:R-:W-:-:S07]  /*1c4b0*/  MOV R94, R158 ;  /* 0x0000009e005e7202 */ /* 0x000fce0000000f00 */
.L_x_10681:
[----:B------:R-:W-:Y:S05]  /*1c4c0*/  BSYNC B1 ;  /* 0x0000000000017941 */ /* 0x000fea0003800000 */
.L_x_10679:
        /* <DEDUP_REMOVED lines=16> */
.L_x_10685:
[----:B------:R-:W-:Y:S05]  /*1c5d0*/  BSYNC B2 ;  /* 0x0000000000027941 */ /* 0x000fea0003800000 */
.L_x_10684:
        /* <DEDUP_REMOVED lines=44> */
.L_x_10683:
[----:B------:R-:W-:Y:S05]  /*1c8a0*/  BSYNC B1 ;  /* 0x0000000000017941 */ /* 0x000fea0003800000 */
.L_x_10682:
        /* <DEDUP_REMOVED lines=21> */
.L_x_10687:
[----:B------:R-:W-:-:S07]  /*1ca00*/  MOV R94, R158 ;  /* 0x0000009e005e7202 */ /* 0x000fce0000000f00 */
.L_x_10688:
[----:B------:R-:W-:Y:S05]  /*1ca10*/  BSYNC B1 ;  /* 0x0000000000017941 */ /* 0x000fea0003800000 */
.L_x_10686:
        /* <DEDUP_REMOVED lines=18> */
.L_x_10692:
[----:B------:R-:W-:Y:S05]  /*1cb40*/  BSYNC B2 ;  /* 0x0000000000027941 */ /* 0x000fea0003800000 */
.L_x_10691:
        /* <DEDUP_REMOVED lines=41> */
[----:B------:R-:W-:-:S05]  /*1cde0*/  IMAD.WIDE.U32 R92, R153, -0x2daee0ad, RZ ;  /* 0xd2511f53995c7825 */ /* 0x000fca00078e00ff */
[----:B------:R-:W-:Y:S02]  /*1cdf0*/  LOP3.LUT R153, R93, UR37, R238, 0x96, !PT ;  /* 0x000000255d997c12 */ /* 0x000fe4000f8e96ee */
[----:B------:R-:W-:-:S07]  /*1ce00*/  MOV R160, R92 ;  /* 0x0000005c00a07202 */ /* 0x000fce0000000f00 */
.L_x_10690:
[----:B------:R-:W-:Y:S05]  /*1ce10*/  BSYNC B1 ;  /* 0x0000000000017941 */ /* 0x000fea0003800000 */
.L_x_10689:
[----:B------:R-:W-:Y:S01]  /*1ce20*/  I2FP.F32.U32 R92, R94 ;  /* 0x0000005e005c7245 */ /* 0x000fe20000201000 */
[----:B------:R-:W-:Y:S01]  /*1ce30*/  HADD2.F32 R95, -RZ, R95.H1_H1 ;  /* 0x3000005fff5f7230 */ /* 0x000fe20000004100 */
[----:B------:R-:W-:Y:S01]  /*1ce40*/  SEL R238, RZ, 0x10000, P5 ;  /* 0x00010000ffee7807 */ /* 0x000fe20002800000 */
[----:B------:R-:W-:Y:S01]  /*1ce50*/  @P0 HADD2.F32 R93, -RZ, R91.H1_H1 ;  /* 0x3000005bff5d0230 */ /* 0x000fe20000004100 */
[----:B------:R-:W-:Y:S01]  /*1ce60*/  F2FP.F16.F32.PACK_AB R94, R233, R231 ;  /* 0x000000e7e95e723e */ /* 0x000fe200000000ff */
[----:B------:R-:W-:Y:S01]  /*1ce70*/  FFMA.FTZ R109, R92, R109, 1.1641532182693481445e-10 ;  /* 0x2f0000005c6d7423 */ /* 0x000fe2000001006d */
[----:B------:R-:W-:Y:S01]  /*1ce80*/  FMUL.FTZ R106, R95, R106 ;  /* 0x0000006a5f6a7220 */ /* 0x000fe20000410000 */
[----:B------:R-:W-:Y:S01]  /*1ce90*/  IMAD.WIDE.U32 R236, R186, 0x10, R236 ;  /* 0x00000010baec7825 */ /* 0x000fe200078e00ec */
[----:B------:R-:W-:Y:S01]  /*1cea0*/  F2FP.F16.F32.PACK_AB R92, R228, R227 ;  /* 0x000000e3e45c723e */ /* 0x000fe200000000ff */
[----:B------:R-:W-:Y:S01]  /*1ceb0*/  UMOV UR8, 0xffffffff ;  /* 0xffffffff00087882 */ /* 0x000fe20000000000 */
[----:B------:R-:W-:Y:S01]  /*1cec0*/  FSETP.GTU.FTZ.AND P5, PT, R109, R108, PT ;  /* 0x0000006c6d00720b */ /* 0x000fe20003fbc000 */
[----:B------:R-:W-:Y:S01]  /*1ced0*/  FADD.FTZ R108, RZ, R98 ;  /* 0x00000062ff6c7221 */ /* 0x000fe20000010000 */
[----:B------:R-:W-:Y:S01]  /*1cee0*/  FMUL.FTZ R106, R106, R107 ;  /* 0x0000006b6a6a7220 */ /* 0x000fe20000410000 */
[----:B------:R-:W-:Y:S01]  /*1cef0*/  LOP3.LUT P6, RZ, R162, 0x4, RZ, 0xc0, !PT ;  /* 0x00000004a2ff7812 */ /* 0x000fe200078cc0ff */
[----:B------:R-:W-:-:S04]  /*1cf00*/  IMAD.WIDE.U32 R234, R186, 0x8, R234 ;  /* 0x00000008baea7825 */ /* 0x000fc800078e00ea */
[----:B------:R-:W-:Y:S01]  /*1cf10*/  FADD.FTZ R107, R108, R101 ;  /* 0x000000656c6b7221 */ /* 0x000fe20000010000 */
[----:B------:R-:W-:-:S03]  /*1cf20*/  FSEL R106, R106, RZ, !P5 ;  /* 0x000000ff6a6a7208 */ /* 0x000fc60006800000 */
[----:B------:R-:W-:Y:S02]  /*1cf30*/  FADD.FTZ R108, R107, R100 ;  /* 0x000000646b6c7221 */ /* 0x000fe40000010000 */
[----:B------:R-:W-:Y:S02]  /*1cf40*/  @P0 FADD.FTZ R106, R93, R106 ;  /* 0x0000006a5d6a0221 */ /* 0x000fe40000010000 */
[----:B------:R-:W-:Y:S01]  /*1cf50*/  FADD.FTZ R107, R108, R103 ;  /* 0x000000676c6b7221 */ /* 0x000fe20000010000 */
[----:B------:R-:W-:Y:S02]  /*1cf60*/  F2FP.F16.F32.PACK_AB R93, R230, R229 ;  /* 0x000000e5e65d723e */ /* 0x000fe400000000ff */
[----:B------:R-:W-:Y:S01]  /*1cf70*/  LOP3.LUT P0, RZ, R162, 0x2, RZ, 0xc0, !PT ;  /* 0x00000002a2ff7812 */ /* 0x000fe2000780c0ff */
        /* <DEDUP_REMOVED lines=8> */
[----:B0-----:R-:W-:Y:S01]  /*1d000*/  FADD.FTZ R93, R108, R113 ;  /* 0x000000716c5d7221 */ /* 0x001fe20000010000 */
[----:B------:R-:W-:Y:S02]  /*1d010*/  SEL R108, RZ, 0x1, P2 ;  /* 0x00000001ff6c7807 */ /* 0x000fe40001000000 */
[----:B------:R-:W-:Y:S01]  /*1d020*/  SEL R95, RZ, 0x100, P4 ;  /* 0x00000100ff5f7807 */ /* 0x000fe20002000000 */
[----:B------:R-:W-:Y:S01]  /*1d030*/  FADD.FTZ R92, R93, R116 ;  /* 0x000000745d5c7221 */ /* 0x000fe20000010000 */
[----:B------:R-:W-:Y:S01]  /*1d040*/  SEL R94, RZ, 0x1000000, P5 ;  /* 0x01000000ff5e7807 */ /* 0x000fe20002800000 */
[----:B------:R-:W-:-:S04]  /*1d050*/  IMAD.WIDE.U32 R108, R108, 0x1000000, RZ ;  /* 0x010000006c6c7825 */ /* 0x000fc800078e00ff */
[----:B------:R-:W-:Y:S01]  /*1d060*/  FADD.FTZ R93, R92, R115 ;  /* 0x000000735c5d7221 */ /* 0x000fe20000010000 */
[----:B------:R-:W-:Y:S02]  /*1d070*/  LOP3.LUT R238, R95, R94, R238, 0xfe, !PT ;  /* 0x0000005e5fee7212 */ /* 0x000fe400078efeee */
[----:B------:R-:W-:Y:S01]  /*1d080*/  SEL R95, RZ, 0x1, P3 ;  /* 0x00000001ff5f7807 */ /* 0x000fe20001800000 */
[----:B------:R-:W-:Y:S01]  /*1d090*/  FADD.FTZ R92, R93, R118 ;  /* 0x000000765d5c7221 */ /* 0x000fe20000010000 */
[----:B------:R-:W-:Y:S02]  /*1d0a0*/  SEL R94, RZ, 0x1, P1 ;  /* 0x00000001ff5e7807 */ /* 0x000fe40000800000 */
[----:B------:R-:W-:Y:S01]  /*1d0b0*/  LOP3.LUT R109, R109, R238, R95, 0xfe, !PT ;  /* 0x000000ee6d6d7212 */ /* 0x000fe200078efe5f */
        /* <DEDUP_REMOVED lines=57> */
[----:B------:R-:W-:Y:S02]  /*1d450*/  SEL R92, RZ, 0x1, P0 ;  /* 0x00000001ff5c7807 */ /* 0x000fe40000000000 */
[----:B------:R-:W-:Y:S01]  /*1d460*/  ISETP.NE.AND P0, PT, R99, RZ, PT ;  /* 0x000000ff6300720c */ /* 0x000fe20003f05270 */
[----:B------:R-:W-:Y:S02]  /*1d470*/  FADD.FTZ R107, R93, R224 ;  /* 0x000000e05d6b7221 */ /* 0x000fe40000010000 */
        /* <DEDUP_REMOVED lines=30> */
[----:B------:R-:W-:Y:S02]  /*1d660*/  FADD.FTZ R107, -R99, R100 ;  /* 0x00000064636b7221 */ /* 0x000fe40000010100 */
[----:B------:R-:W-:-:S04]  /*1d670*/  FFMA.FTZ R92, R92, R92, RZ ;  /* 0x0000005c5c5c7223 */ /* 0x000fc800000100ff */
        /* <DEDUP_REMOVED lines=165> */
.L_x_10706:
[C---:B------:R-:W-:Y:S01]  /*1e0d0*/  FMUL.FTZ R94, R99.reuse, R99 ;  /* 0x00000063635e7220 */ /* 0x040fe20000410000 */
[----:B------:R-:W-:Y:S01]  /*1e0e0*/  PLOP3.LUT P1, PT, PT, PT, UP1, 0x40, 0x0 ;  /* 0x000000000000781c */ /* 0x000fe20003f2e818 */
[----:B-1----:R-:W-:Y:S01]  /*1e0f0*/  FADD.FTZ R92, R108, R109 ;  /* 0x0000006d6c5c7221 */ /* 0x002fe20000010000 */
[----:B------:R-:W-:Y:S01]  /*1e100*/  PLOP3.LUT P2, PT, PT, PT, UP1, 0x40, 0x0 ;  /* 0x000000000000781c */ /* 0x000fe20003f4e818 */
[--C-:B0-----:R-:W-:Y:S01]  /*1e110*/  HADD2.F32 R108, -RZ, R87.reuse.H1_H1 ;  /* 0x30000057ff6c7230 */ /* 0x101fe20000004100 */
[----:B------:R-:W-:Y:S01]  /*1e120*/  FSEL R95, R94, RZ, !P1 ;  /* 0x000000ff5e5f7208 */ /* 0x000fe20004800000 */
[----:B------:R-:W-:Y:S01]  /*1e130*/  FFMA.FTZ R92, R92, R93, UR11 ;  /* 0x0000000b5c5c7e23 */ /* 0x000fe2000801005d */
[----:B------:R-:W-:Y:S01]  /*1e140*/  FSEL R93, R99, RZ, P2 ;  /* 0x000000ff635d7208 */ /* 0x000fe20001000000 */
[----:B------:R-:W-:Y:S01]  /*1e150*/  HADD2.F32 R94, -RZ, R86.H0_H0 ;  /* 0x20000056ff5e7230 */ /* 0x000fe20000004100 */
[----:B------:R-:W0:Y:S01]  /*1e160*/  @!P0 LDC.64 R236, c[0x0][0x258] ;  /* 0x00009600ffec8b82 */ /* 0x000e220000000a00 */
[----:B------:R-:W-:Y:S01]  /*1e170*/  FADD.FTZ R92, R92, R95 ;  /* 0x0000005f5c5c7221 */ /* 0x000fe20000010000 */
[----:B------:R-:W-:-:S02]  /*1e180*/  HADD2.F32 R95, -RZ, R87.H0_H0 ;  /* 0x20000057ff5f7230 */ /* 0x000fc40000004100 */
[C---:B------:R-:W-:Y:S01]  /*1e190*/  FADD.FTZ R102, -R93.reuse, R102 ;  /* 0x000000665d667221 */ /* 0x040fe20000010100 */
[C---:B------:R-:W-:Y:S01]  /*1e1a0*/  FADD.FTZ R110, -R93.reuse, R110 ;  /* 0x0000006e5d6e7221 */ /* 0x040fe20000010100 */
[----:B------:R-:W1:Y:S01]  /*1e1b0*/  MUFU.RSQ R107, R92 ;  /* 0x0000005c006b7308 */ /* 0x000e620000001400 */
        /* <DEDUP_REMOVED lines=78> */
[----:B------:R-:W-:-:S02]  /*1e6a0*/  HADD2.F32 R106, -RZ, R86.H1_H1 ;  /* 0x30000056ff6a7230 */ /* 0x000fc40000004100 */
[C---:B-1----:R-:W-:Y:S01]  /*1e6b0*/  FMUL.FTZ R109, R107.reuse, R110 ;  /* 0x0000006e6b6d7220 */ /* 0x042fe20000410000 */
[C---:B------:R-:W-:Y:S01]  /*1e6c0*/  FMUL.FTZ R92, R107.reuse, R102 ;  /* 0x000000666b5c7220 */ /* 0x040fe20000410000 */
[C---:B------:R-:W-:Y:S01]  /*1e6d0*/  FMUL.FTZ R105, R107.reuse, R105 ;  /* 0x000000696b697220 */ /* 0x040fe20000410000 */
[----:B------:R-:W-:Y:S01]  /*1e6e0*/  FMUL.FTZ R104, R107, R104 ;  /* 0x000000686b687220 */ /* 0x000fe20000410000 */
[----:B------:R-:W-:Y:S01]  /*1e6f0*/  FFMA.FTZ R102, R109, R108, R34 ;  /* 0x0000006c6d667223 */ /* 0x000fe20000010022 */
[----:B------:R-:W-:Y:S01]  /*1e700*/  FFMA.FTZ R92, R92, R94, R37 ;  /* 0x0000005e5c5c7223 */ /* 0x000fe20000010025 */
[----:B------:R-:W-:Y:S01]  /*1e710*/  FFMA.FTZ R94, R105, R106, R36 ;  /* 0x0000006a695e7223 */ /* 0x000fe20000010024 */
[----:B------:R-:W-:Y:S02]  /*1e720*/  HADD2.F32 R108, -RZ, R85.H0_H0 ;  /* 0x20000055ff6c7230 */ /* 0x000fe40000004100 */
[----:B------:R-:W-:Y:S01]  /*1e730*/  FFMA.FTZ R95, R104, R95, R35 ;  /* 0x0000005f685f7223 */ /* 0x000fe20000010023 */
[----:B------:R-:W-:-:S02]  /*1e740*/  HADD2.F32 R106, -RZ, R84.H1_H1 ;  /* 0x30000054ff6a7230 */ /* 0x000fc40000004100 */
[C---:B------:R-:W-:Y:S01]  /*1e750*/  FMUL.FTZ R100, R107.reuse, R100 ;  /* 0x000000646b647220 */ /* 0x040fe20000410000 */
[----:B------:R-:W-:Y:S02]  /*1e760*/  HADD2.F32 R104, -RZ, R84.H0_H0 ;  /* 0x20000054ff687230 */ /* 0x000fe40000004100 */
        /* <DEDUP_REMOVED lines=69> */
[----:B------:R-:W-:Y:S02]  /*1ebc0*/  HADD2.F32 R179, -RZ, R73.H1_H1 ;  /* 0x30000049ffb37230 */ /* 0x000fe40000004100 */
[C---:B------:R-:W-:Y:S01]  /*1ebd0*/  FMUL.FTZ R175, R107.reuse, R175 ;  /* 0x000000af6baf7220 */ /* 0x040fe20000410000 */
[----:B------:R-:W-:Y:S02]  /*1ebe0*/  HADD2.F32 R234, -RZ, R77.H1_H1 ;  /* 0x3000004dffea7230 */ /* 0x000fe40000004100 */
[----:B------:R-:W-:Y:S01]  /*1ebf0*/  FMUL.FTZ R177, R107, R177 ;  /* 0x000000b16bb17220 */ /* 0x000fe20000410000 */
[----:B------:R-:W-:-:S02]  /*1ec00*/  HADD2.F32 R178, -RZ, R73.H0_H0 ;  /* 0x20000049ffb27230 */ /* 0x000fc40000004100 */
[----:B------:R-:W-:Y:S01]  /*1ec10*/  FMUL.FTZ R174, R107, R174 ;  /* 0x000000ae6bae7220 */ /* 0x000fe20000410000 */
[----:B------:R-:W-:Y:S01]  /*1ec20*/  FFMA.FTZ R171, R170, R171, R17 ;  /* 0x000000abaaab7223 */ /* 0x000fe20000010011 */
[----:B------:R-:W-:Y:S01]  /*1ec30*/  FFMA.FTZ R170, R175, R176, R16 ;  /* 0x000000b0afaa7223 */ /* 0x000fe20000010010 */
[----:B------:R-:W-:Y:S01]  /*1ec40*/  FFMA.FTZ R173, R177, R179, R14 ;  /* 0x000000b3b1ad7223 */ /* 0x000fe2000001000e */
[--C-:B------:R-:W-:Y:S02]  /*1ec50*/  HADD2.F32 R175, -RZ, R70.reuse.H0_H0 ;  /* 0x20000046ffaf7230 */ /* 0x100fe40000004100 */
[----:B------:R-:W-:Y:S01]  /*1ec60*/  FFMA.FTZ R164, R235, R234, R22 ;  /* 0x000000eaeba47223 */ /* 0x000fe20000010016 */
[----:B------:R-:W-:Y:S01]  /*1ec70*/  FFMA.FTZ R174, R174, R178, R15 ;  /* 0x000000b2aeae7223 */ /* 0x000fe2000001000f */
[----:B------:R-:W-:Y:S02]  /*1ec80*/  HADD2.F32 R177, -RZ, R71.H0_H0 ;  /* 0x20000047ffb17230 */ /* 0x000fe40000004100 */
[----:B------:R-:W-:Y:S01]  /*1ec90*/  FMUL.FTZ R176, R107, R187 ;  /* 0x000000bb6bb07220 */ /* 0x000fe20000410000 */
[----:B------:R-:W-:-:S02]  /*1eca0*/  HADD2.F32 R180, -RZ, R70.H1_H1 ;  /* 0x30000046ffb47230 */ /* 0x000fc40000004100 */
        /* <DEDUP_REMOVED lines=8> */
[----:B------:R-:W-:Y:S02]  /*1ed30*/  HADD2.F32 R190, -RZ, R69.H1_H1 ;  /* 0x30000045ffbe7230 */ /* 0x000fe40000004100 */
[----:B------:R-:W-:Y:S01]  /*1ed40*/  FMUL.FTZ R191, R107, R188 ;  /* 0x000000bc6bbf7220 */ /* 0x000fe20000410000 */
[----:B------:R-:W-:-:S02]  /*1ed50*/  HADD2.F32 R179, -RZ, R68.H0_H0 ;  /* 0x20000044ffb37230 */ /* 0x000fc40000004100 */
[C---:B------:R-:W-:Y:S01]  /*1ed60*/  FMUL.FTZ R180, R107.reuse, R183 ;  /* 0x000000b76bb47220 */ /* 0x040fe20000410000 */
[----:B------:R-:W-:Y:S02]  /*1ed70*/  HADD2.F32 R187, -RZ, R68.H1_H1 ;  /* 0x30000044ffbb7230 */ /* 0x000fe40000004100 */
[C---:B------:R-:W-:Y:S01]  /*1ed80*/  FMUL.FTZ R185, R107.reuse, R185 ;  /* 0x000000b96bb97220 */ /* 0x040fe20000410000 */
[----:B------:R-:W-:Y:S02]  /*1ed90*/  HADD2.F32 R189, -RZ, R69.H0_H0 ;  /* 0x20000045ffbd7230 */ /* 0x000fe40000004100 */
[----:B------:R-:W-:Y:S01]  /*1eda0*/  FMUL.FTZ R184, R107, R184 ;  /* 0x000000b86bb87220 */ /* 0x000fe20000410000 */
[----:B------:R-:W-:Y:S01]  /*1edb0*/  FFMA.FTZ R183, R191, R190, R6 ;  /* 0x000000bebfb77223 */ /* 0x000fe20000010006 */
[----:B------:R-:W-:Y:S01]  /*1edc0*/  FFMA.FTZ R180, R180, R179, R9 ;  /* 0x000000b3b4b47223 */ /* 0x000fe20000010009 */
[----:B------:R-:W-:Y:S01]  /*1edd0*/  FFMA.FTZ R179, R185, R187, R8 ;  /* 0x000000bbb9b37223 */ /* 0x000fe20000010008 */
[----:B------:R-:W-:-:S02]  /*1ede0*/  HADD2.F32 R190, -RZ, R66.H1_H1 ;  /* 0x30000042ffbe7230 */ /* 0x000fc40000004100 */
[C---:B------:R-:W-:Y:S01]  /*1edf0*/  FMUL.FTZ R185, R107.reuse, R199 ;  /* 0x000000c76bb97220 */ /* 0x040fe20000410000 */
[--C-:B------:R-:W-:Y:S02]  /*1ee00*/  HADD2.F32 R188, -RZ, R67.reuse.H1_H1 ;  /* 0x30000043ffbc7230 */ /* 0x100fe40000004100 */
[----:B------:R-:W-:Y:S01]  /*1ee10*/  FFMA.FTZ R184, R184, R189, R7 ;  /* 0x000000bdb8b87223 */ /* 0x000fe20000010007 */
[----:B------:R-:W-:Y:S02]  /*1ee20*/  HADD2.F32 R187, -RZ, R66.H0_H0 ;  /* 0x20000042ffbb7230 */ /* 0x000fe40000004100 */
[C---:B------:R-:W-:Y:S01]  /*1ee30*/  FMUL.FTZ R191, R107.reuse, R200 ;  /* 0x000000c86bbf7220 */ /* 0x040fe20000410000 */
[C---:B------:R-:W-:Y:S01]  /*1ee40*/  FMUL.FTZ R196, R107.reuse, R196 ;  /* 0x000000c46bc47220 */ /* 0x040fe20000410000 */
[----:B------:R-:W-:Y:S02]  /*1ee50*/  HADD2.F32 R189, -RZ, R67.H0_H0 ;  /* 0x20000043ffbd7230 */ /* 0x000fe40000004100 */
[----:B------:R-:W-:Y:S01]  /*1ee60*/  FMUL.FTZ R198, R107, R198 ;  /* 0x000000c66bc67220 */ /* 0x000fe20000410000 */
[----:B------:R-:W-:Y:S01]  /*1ee70*/  FFMA.FTZ R185, R185, R190, R120 ;  /* 0x000000beb9b97223 */ /* 0x000fe20000010078 */
[----:B------:R-:W-:Y:S01]  /*1ee80*/  FFMA.FTZ R188, R191, R188, R122 ;  /* 0x000000bcbfbc7223 */ /* 0x000fe2000001007a */
[----:B------:R-:W-:Y:S01]  /*1ee90*/  FFMA.FTZ R187, R196, R187, R45 ;  /* 0x000000bbc4bb7223 */ /* 0x000fe2000001002d */
[----:B------:R-:W-:-:S02]  /*1eea0*/  HADD2.F32 R190, -RZ, R64.H0_H0 ;  /* 0x20000040ffbe7230 */ /* 0x000fc40000004100 */
[C---:B------:R-:W-:Y:S01]  /*1eeb0*/  FMUL.FTZ R191, R107.reuse, R193 ;  /* 0x000000c16bbf7220 */ /* 0x040fe20000410000 */
[----:B------:R-:W-:Y:S02]  /*1eec0*/  HADD2.F32 R196, -RZ, R64.H1_H1 ;  /* 0x30000040ffc47230 */ /* 0x000fe40000004100 */
[----:B------:R-:W-:Y:S01]  /*1eed0*/  FFMA.FTZ R189, R198, R189, R47 ;  /* 0x000000bdc6bd7223 */ /* 0x000fe2000001002f */
[--C-:B------:R-:W-:Y:S02]  /*1eee0*/  HADD2.F32 R199, -RZ, R65.reuse.H1_H1 ;  /* 0x30000041ffc77230 */ /* 0x100fe40000004100 */
[C---:B------:R-:W-:Y:S01]  /*1eef0*/  FMUL.FTZ R195, R107.reuse, R195 ;  /* 0x000000c36bc37220 */ /* 0x040fe20000410000 */
[----:B------:R-:W-:Y:S02]  /*1ef00*/  HADD2.F32 R198, -RZ, R65.H0_H0 ;  /* 0x20000041ffc67230 */ /* 0x000fe40000004100 */
        /* <DEDUP_REMOVED lines=43> */
[--C-:B------:R-:W-:Y:S02]  /*1f1c0*/  HADD2.F32 R217, -RZ, R57.reuse.H1_H1 ;  /* 0x30000039ffd97230 */ /* 0x100fe40000004100 */
[C---:B------:R-:W-:Y:S01]  /*1f1d0*/  FMUL.FTZ R213, R107.reuse, R213 ;  /* 0x000000d56bd57220 */ /* 0x040fe20000410000 */
[----:B------:R-:W-:Y:S02]  /*1f1e0*/  HADD2.F32 R216, -RZ, R57.H0_H0 ;  /* 0x20000039ffd87230 */ /* 0x000fe40000004100 */
[----:B------:R-:W-:Y:S01]  /*1f1f0*/  FMUL.FTZ R215, R107, R215 ;  /* 0x000000d76bd77220 */ /* 0x000fe20000410000 */
[----:B------:R-:W-:-:S02]  /*1f200*/  HADD2.F32 R234, -RZ, R61.H1_H1 ;  /* 0x3000003dffea7230 */ /* 0x000fc40000004100 */
[----:B------:R-:W-:Y:S01]  /*1f210*/  FMUL.FTZ R212, R107, R212 ;  /* 0x000000d46bd47220 */ /* 0x000fe20000410000 */
[----:B------:R-:W-:Y:S01]  /*1f220*/  FFMA.FTZ R209, R208, R209, R129 ;  /* 0x000000d1d0d17223 */ /* 0x000fe20000010081 */
[----:B------:R-:W-:Y:S01]  /*1f230*/  FFMA.FTZ R208, R213, R214, R132 ;  /* 0x000000d6d5d07223 */ /* 0x000fe20000010084 */
[----:B------:R-:W-:Y:S01]  /*1f240*/  FFMA.FTZ R211, R215, R217, R134 ;  /* 0x000000d9d7d37223 */ /* 0x000fe20000010086 */
[--C-:B------:R-:W-:Y:S02]  /*1f250*/  HADD2.F32 R213, -RZ, R54.reuse.H0_H0 ;  /* 0x20000036ffd57230 */ /* 0x100fe40000004100 */
[----:B------:R-:W-:Y:S01]  /*1f260*/  FFMA.FTZ R212, R212, R216, R131 ;  /* 0x000000d8d4d47223 */ /* 0x000fe20000010083 */
[----:B------:R-:W-:Y:S02]  /*1f270*/  HADD2.F32 R215, -RZ, R55.H0_H0 ;  /* 0x20000037ffd77230 */ /* 0x000fe40000004100 */
[----:B------:R-:W-:Y:S01]  /*1f280*/  FMUL.FTZ R214, R107, R223 ;  /* 0x000000df6bd67220 */ /* 0x000fe20000410000 */
[----:B------:R-:W-:-:S02]  /*1f290*/  HADD2.F32 R217, -RZ, R54.H1_H1 ;  /* 0x30000036ffd97230 */ /* 0x000fc40000004100 */
[----:B------:R-:W-:Y:S01]  /*1f2a0*/  FFMA.FTZ R202, R235, R234, R126 ;  /* 0x000000eaebca7223 */ /* 0x000fe2000001007e */
[----:B------:R-:W-:Y:S02]  /*1f2b0*/  HADD2.F32 R218, -RZ, R55.H1_H1 ;  /* 0x30000037ffda7230 */ /* 0x000fe40000004100 */
[C---:B------:R-:W-:Y:S01]  /*1f2c0*/  FMUL.FTZ R216, R107.reuse, R224 ;  /* 0x000000e06bd87220 */ /* 0x040fe20000410000 */
        /* <DEDUP_REMOVED lines=8> */
[----:B------:R-:W-:Y:S02]  /*1f350*/  HADD2.F32 R223, -RZ, R52.H1_H1 ;  /* 0x30000034ffdf7230 */ /* 0x000fe40000004100 */
[C---:B------:R-:W-:Y:S01]  /*1f360*/  FMUL.FTZ R221, R107.reuse, R221 ;  /* 0x000000dd6bdd7220 */ /* 0x040fe20000410000 */
[--C-:B------:R-:W-:Y:S02]  /*1f370*/  HADD2.F32 R226, -RZ, R53.reuse.H1_H1 ;  /* 0x30000035ffe27230 */ /* 0x100fe40000004100 */
[----:B------:R-:W-:Y:S01]  /*1f380*/  FMUL.FTZ R225, R107, R222 ;  /* 0x000000de6be17220 */ /* 0x000fe20000410000 */
[----:B------:R-:W-:Y:S01]  /*1f390*/  FFMA.FTZ R218, R218, R217, R137 ;  /* 0x000000d9dada7223 */ /* 0x000fe20000010089 */
[----:B------:R-:W-:Y:S01]  /*1f3a0*/  FFMA.FTZ R217, R221, R223, R140 ;  /* 0x000000dfddd97223 */ /* 0x000fe2000001008c */
[----:B------:R-:W1:Y:S01]  /*1f3b0*/  @!P0 LDC.64 R234, c[0x0][0x250] ;  /* 0x00009400ffea8b82 */ /* 0x000e620000000a00 */
[----:B------:R-:W-:-:S02]  /*1f3c0*/  HADD2.F32 R224, -RZ, R53.H0_H0 ;  /* 0x20000035ffe07230 */ /* 0x000fc40000004100 */
[----:B------:R-:W-:Y:S01]  /*1f3d0*/  FFMA.FTZ R219, R225, R226, R142 ;  /* 0x000000e2e1db7223 */ /* 0x000fe2000001008e */
[--C-:B------:R-:W-:Y:S02]  /*1f3e0*/  HADD2.F32 R221, -RZ, R50.reuse.H0_H0 ;  /* 0x20000032ffdd7230 */ /* 0x100fe40000004100 */
[C---:B------:R-:W-:Y:S01]  /*1f3f0*/  FMUL.FTZ R220, R107.reuse, R220 ;  /* 0x000000dc6bdc7220 */ /* 0x040fe20000410000 */
[----:B------:R-:W-:Y:S02]  /*1f400*/  HADD2.F32 R225, -RZ, R50.H1_H1 ;  /* 0x30000032ffe17230 */ /* 0x000fe40000004100 */
[C---:B------:R-:W-:Y:S01]  /*1f410*/  FMUL.FTZ R222, R107.reuse, R231 ;  /* 0x000000e76bde7220 */ /* 0x040fe20000410000 */
[C---:B------:R-:W-:Y:S01]  /*1f420*/  FMUL.FTZ R233, R107.reuse, R233 ;  /* 0x000000e96be97220 */ /* 0x040fe20000410000 */
[----:B------:R-:W-:Y:S01]  /*1f430*/  FFMA.FTZ R220, R220, R224, R139 ;  /* 0x000000e0dcdc7223 */ /* 0x000fe2000001008b */
[----:B------:R-:W-:Y:S01]  /*1f440*/  FMUL.FTZ R224, R107, R232 ;  /* 0x000000e86be07220 */ /* 0x000fe20000410000 */
[----:B------:R-:W-:Y:S01]  /*1f450*/  FFMA.FTZ R222, R222, R221, R149 ;  /* 0x000000dddede7223 */ /* 0x000fe20000010095 */
[----:B------:R-:W-:Y:S01]  /*1f460*/  FFMA.FTZ R221, R233, R225, R152 ;  /* 0x000000e1e9dd7223 */ /* 0x000fe20000010098 */
[--C-:B------:R-:W-:Y:S01]  /*1f470*/  HADD2.F32 R223, -RZ, R51.reuse.H0_H0 ;  /* 0x20000033ffdf7230 */ /* 0x100fe20000004100 */
[----:B------:R-:W2:Y:S01]  /*1f480*/  LDC.64 R232, c[0x0][0x2b8] ;  /* 0x0000ae00ffe87b82 */ /* 0x000ea20000000a00 */
[----:B------:R-:W-:-:S02]  /*1f490*/  HADD2.F32 R238, -RZ, R51.H1_H1 ;  /* 0x30000033ffee7230 */ /* 0x000fc40000004100 */
[C---:B------:R-:W-:Y:S01]  /*1f4a0*/  FMUL.FTZ R226, R107.reuse, R93 ;  /* 0x0000005d6be27220 */ /* 0x040fe20000410000 */
[--C-:B------:R-:W-:Y:S02]  /*1f4b0*/  HADD2.F32 R93, -RZ, R49.reuse.H0_H0 ;  /* 0x20000031ff5d7230 */ /* 0x100fe40000004100 */
[----:B------:R-:W-:Y:S01]  /*1f4c0*/  FFMA.FTZ R224, R224, R223, R151 ;  /* 0x000000dfe0e07223 */ /* 0x000fe20000010097 */
[----:B------:R-:W-:Y:S01]  /*1f4d0*/  F2FP.F16.F32.PACK_AB R95, R102, R95 ;  /* 0x0000005f665f723e */ /* 0x000fe200000000ff */
[----:B------:R-:W-:Y:S01]  /*1f4e0*/  FFMA.FTZ R223, R226, R238, R155 ;  /* 0x000000eee2df7223 */ /* 0x000fe2000001009b */
[C---:B------:R-:W-:Y:S01]  /*1f4f0*/  FMUL.FTZ R226, R107.reuse, R229 ;  /* 0x000000e56be27220 */ /* 0x040fe20000410000 */
[C---:B------:R-:W-:Y:S01]  /*1f500*/  FMUL.FTZ R229, R107.reuse, R230 ;  /* 0x000000e66be57220 */ /* 0x040fe20000410000 */
[----:B------:R-:W-:Y:S01]  /*1f510*/  HADD2.F32 R230, -RZ, R49.H1_H1 ;  /* 0x30000031ffe67230 */ /* 0x000fe20000004100 */
[----:B------:R-:W-:Y:S01]  /*1f520*/  LEA R102, P1, R96, UR18, 0x4 ;  /* 0x0000001260667c11 */ /* 0x000fe2000f8220ff */
[----:B------:R-:W-:Y:S01]  /*1f530*/  FMUL.FTZ R238, R107, R227 ;  /* 0x000000e36bee7220 */ /* 0x000fe20000410000 */
[----:B------:R-:W-:Y:S01]  /*1f540*/  FFMA.FTZ R227, R226, R93, R147 ;  /* 0x0000005de2e37223 */ /* 0x000fe20000010093 */
[----:B-1----:R-:W-:Y:S01]  /*1f550*/  @!P0 IMAD.WIDE R234, R42, 0x4, R234 ;  /* 0x000000042aea8825 */ /* 0x002fe200078e02ea */
[----:B------:R-:W-:-:S03]  /*1f560*/  F2FP.F16.F32.PACK_AB R94, R94, R92 ;  /* 0x0000005c5e5e723e */ /* 0x000fc600000000ff */
[----:B------:R-:W-:Y:S01]  /*1f570*/  FFMA.FTZ R226, R229, R230, R150 ;  /* 0x000000e6e5e27223 */ /* 0x000fe20000010096 */
[----:B------:R-:W-:Y:S01]  /*1f580*/  F2FP.F16.F32.PACK_AB R93, R103, R101 ;  /* 0x00000065675d723e */ /* 0x000fe200000000ff */
[----:B0-----:R-:W-:Y:S01]  /*1f590*/  @!P0 IMAD.WIDE R236, R42, 0x4, R236 ;  /* 0x000000042aec8825 */ /* 0x001fe200078e02ec */
[----:B------:R-:W-:-:S03]  /*1f5a0*/  LEA.HI.X R103, R96, UR19, RZ, 0x4, P1 ;  /* 0x0000001360677c11 */ /* 0x000fc600088f24ff */
[----:B------:R-:W-:Y:S01]  /*1f5b0*/  FMUL.FTZ R101, R107, R228 ;  /* 0x000000e46b657220 */ /* 0x000fe20000410000 */
[----:B------:R-:W-:Y:S01]  /*1f5c0*/  F2FP.F16.F32.PACK_AB R92, R100, R98 ;  /* 0x00000062645c723e */ /* 0x000fe200000000ff */
[--C-:B------:R-:W-:Y:S01]  /*1f5d0*/  HADD2.F32 R225, -RZ, R48.reuse.H0_H0 ;  /* 0x20000030ffe17230 */ /* 0x100fe20000004100 */
[----:B------:R0:W-:Y:S01]  /*1f5e0*/  @!P0 STG.E desc[UR4][R234.64], R99 ;  /* 0x00000063ea008986 */ /* 0x0001e2000c101904 */
[----:B------:R-:W-:Y:S01]  /*1f5f0*/  HADD2.F32 R229, -RZ, R48.H1_H1 ;  /* 0x30000030ffe57230 */ /* 0x000fe20000004100 */
[----:B------:R-:W-:Y:S01]  /*1f600*/  F2FP.F16.F32.PACK_AB R98, R114, R115 ;  /* 0x000000737262723e */ /* 0x000fe200000000ff */
[----:B--2---:R-:W-:Y:S01]  /*1f610*/  IMAD.WIDE.U32 R240, R163, 0x10, R232 ;  /* 0x00000010a3f07825 */ /* 0x004fe200078e00e8 */
[----:B------:R1:W-:Y:S03]  /*1f620*/  @!P0 STG.E desc[UR4][R236.64], R107 ;  /* 0x0000006bec008986 */ /* 0x0003e6000c101904 */
[----:B------:R-:W-:Y:S01]  /*1f630*/  FFMA.FTZ R225, R238, R225, R145 ;  /* 0x000000e1eee17223 */ /* 0x000fe20000010091 */
[----:B------:R-:W-:Y:S01]  /*1f640*/  FFMA.FTZ R228, R101, R229, R148 ;  /* 0x000000e565e47223 */ /* 0x000fe20000010094 */
[----:B------:R-:W-:Y:S01]  /*1f650*/  IMAD.WIDE.U32 R238, R111, 0x10, R232 ;  /* 0x000000106fee7825 */ /* 0x000fe200078e00e8 */
[----:B------:R2:W-:Y:S01]  /*1f660*/  STG.E.128 desc[UR4][R102.64], R92 ;  /* 0x0000005c66007986 */ /* 0x0005e2000c101d04 */
[----:B------:R-:W-:-:S02]  /*1f670*/  F2FP.F16.F32.PACK_AB R96, R118, R119 ;  /* 0x000000777660723e */ /* 0x000fc400000000ff */
[----:B------:R-:W-:Y:S01]  /*1f680*/  F2FP.F16.F32.PACK_AB R101, R173, R174 ;  /* 0x000000aead65723e */ /* 0x000fe200000000ff */
[--C-:B------:R-:W-:Y:S01]  /*1f690*/  IMAD.WIDE.U32 R242, R172, 0x10, R232.reuse ;  /* 0x00000010acf27825 */ /* 0x100fe200078e00e8 */
[----:B0-----:R-:W-:Y:S02]  /*1f6a0*/  F2FP.F16.F32.PACK_AB R99, R116, R117 ;  /* 0x000000757463723e */ /* 0x001fe400000000ff */
[----:B------:R-:W-:Y:S01]  /*1f6b0*/  F2FP.F16.F32.PACK_AB R100, R170, R171 ;  /* 0x000000abaa64723e */ /* 0x000fe200000000ff */
[--C-:B-1----:R-:W-:Y:S01]  /*1f6c0*/  IMAD.WIDE.U32 R236, R97, 0x10, R232.reuse ;  /* 0x0000001061ec7825 */ /* 0x102fe200078e00e8 */
[----:B------:R-:W-:Y:S02]  /*1f6d0*/  F2FP.F16.F32.PACK_AB R97, R164, R165 ;  /* 0x000000a5a461723e */ /* 0x000fe400000000ff */
[----:B------:R-:W-:Y:S01]  /*1f6e0*/  F2FP.F16.F32.PACK_AB R107, R177, R178 ;  /* 0x000000b2b16b723e */ /* 0x000fe200000000ff */
[----:B------:R-:W-:Y:S01]  /*1f6f0*/  IMAD.WIDE.U32 R244, R182, 0x10, R232 ;  /* 0x00000010b6f47825 */ /* 0x000fe200078e00e8 */
[----:B------:R-:W-:-:S02]  /*1f700*/  F2FP.F16.F32.PACK_AB R111, R188, R189 ;  /* 0x000000bdbc6f723e */ /* 0x000fc400000000ff */
[----:B------:R-:W-:Y:S01]  /*1f710*/  F2FP.F16.F32.PACK_AB R115, R198, R197 ;  /* 0x000000c5c673723e */ /* 0x000fe200000000ff */
[--C-:B------:R-:W-:Y:S01]  /*1f720*/  IMAD.WIDE.U32 R230, R192, 0x10, R232.reuse ;  /* 0x00000010c0e67825 */ /* 0x100fe200078e00e8 */
[----:B------:R-:W-:Y:S02]  /*1f730*/  F2FP.F16.F32.PACK_AB R114, R195, R196 ;  /* 0x000000c4c372723e */ /* 0x000fe400000000ff */
[----:B--2---:R-:W-:Y:S01]  /*1f740*/  F2FP.F16.F32.PACK_AB R95, R106, R108 ;  /* 0x0000006c6a5f723e */ /* 0x004fe200000000ff */
[--C-:B------:R-:W-:Y:S01]  /*1f750*/  IMAD.WIDE.U32 R234, R201, 0x10, R232.reuse ;  /* 0x00000010c9ea7825 */ /* 0x100fe200078e00e8 */
[----:B------:R-:W-:Y:S02]  /*1f760*/  F2FP.F16.F32.PACK_AB R94, R104, R105 ;  /* 0x00000069685e723e */ /* 0x000fe400000000ff */
[----:B------:R-:W-:Y:S01]  /*1f770*/  F2FP.F16.F32.PACK_AB R93, R112, R113 ;  /* 0x00000071705d723e */ /* 0x000fe200000000ff */
[----:B------:R-:W-:Y:S01]  /*1f780*/  IMAD.WIDE.U32 R232, R210, 0x10, R232 ;  /* 0x00000010d2e87825 */ /* 0x000fe200078e00e8 */
[----:B------:R-:W-:-:S02]  /*1f790*/  F2FP.F16.F32.PACK_AB R92, R109, R110 ;  /* 0x0000006e6d5c723e */ /* 0x000fc400000000ff */
[----:B------:R-:W-:Y:S02]  /*1f7a0*/  F2FP.F16.F32.PACK_AB R103, R168, R169 ;  /* 0x000000a9a867723e */ /* 0x000fe400000000ff */
[----:B------:R-:W-:Y:S01]  /*1f7b0*/  F2FP.F16.F32.PACK_AB R102, R166, R167 ;  /* 0x000000a7a666723e */ /* 0x000fe200000000ff */
[----:B------:R0:W-:Y:S01]  /*1f7c0*/  STG.E.128 desc[UR4][R236.64], R92 ;  /* 0x0000005cec007986 */ /* 0x0001e2000c101d04 */
[----:B------:R-:W-:Y:S02]  /*1f7d0*/  F2FP.F16.F32.PACK_AB R106, R175, R176 ;  /* 0x000000b0af6a723e */ /* 0x000fe400000000ff */
[----:B------:R-:W-:Y:S01]  /*1f7e0*/  F2FP.F16.F32.PACK_AB R105, R183, R184 ;  /* 0x000000b8b769723e */ /* 0x000fe200000000ff */
[----:B------:R-:W-:Y:S01]  /*1f7f0*/  STG.E.128 desc[UR4][R238.64], R96 ;  /* 0x00000060ee007986 */ /* 0x000fe2000c101d04 */
[----:B------:R-:W-:Y:S02]  /*1f800*/  F2FP.F16.F32.PACK_AB R104, R179, R180 ;  /* 0x000000b4b368723e */ /* 0x000fe400000000ff */
[----:B------:R-:W-:Y:S01]  /*1f810*/  F2FP.F16.F32.PACK_AB R110, R185, R187 ;  /* 0x000000bbb96e723e */ /* 0x000fe200000000ff */
[----:B------:R1:W-:Y:S01]  /*1f820*/  STG.E.128 desc[UR4][R240.64], R100 ;  /* 0x00000064f0007986 */ /* 0x0003e2000c101d04 */
[----:B------:R-:W-:-:S02]  /*1f830*/  F2FP.F16.F32.PACK_AB R109, R193, R194 ;  /* 0x000000c2c16d723e */ /* 0x000fc400000000ff */
[----:B------:R-:W-:Y:S01]  /*1f840*/  F2FP.F16.F32.PACK_AB R108, R190, R191 ;  /* 0x000000bfbe6c723e */ /* 0x000fe200000000ff */
[----:B------:R2:W-:Y:S01]  /*1f850*/  STG.E.128 desc[UR4][R242.64], R104 ;  /* 0x00000068f2007986 */ /* 0x0005e2000c101d04 */
[----:B------:R-:W-:Y:S02]  /*1f860*/  F2FP.F16.F32.PACK_AB R113, R202, R203 ;  /* 0x000000cbca71723e */ /* 0x000fe400000000ff */
[----:B------:R-:W-:Y:S01]  /*1f870*/  F2FP.F16.F32.PACK_AB R112, R200, R199 ;  /* 0x000000c7c870723e */ /* 0x000fe200000000ff */
[----:B------:R2:W-:Y:S01]  /*1f880*/  STG.E.128 desc[UR4][R244.64], R108 ;  /* 0x0000006cf4007986 */ /* 0x0005e2000c101d04 */
[----:B------:R-:W-:Y:S02]  /*1f890*/  F2FP.F16.F32.PACK_AB R119, R206, R207 ;  /* 0x000000cfce77723e */ /* 0x000fe400000000ff */
[----:B------:R-:W-:Y:S01]  /*1f8a0*/  F2FP.F16.F32.PACK_AB R118, R204, R205 ;  /* 0x000000cdcc76723e */ /* 0x000fe200000000ff */
[----:B------:R2:W-:Y:S01]  /*1f8b0*/  STG.E.128 desc[UR4][R230.64], R112 ;  /* 0x00000070e6007986 */ /* 0x0005e2000c101d04 */
[----:B------:R-:W-:-:S02]  /*1f8c0*/  F2FP.F16.F32.PACK_AB R117, R211, R212 ;  /* 0x000000d4d375723e */ /* 0x000fc400000000ff */
[----:B------:R-:W-:Y:S02]  /*1f8d0*/  F2FP.F16.F32.PACK_AB R116, R208, R209 ;  /* 0x000000d1d074723e */ /* 0x000fe400000000ff */
[----:B0-----:R-:W-:Y:S01]  /*1f8e0*/  F2FP.F16.F32.PACK_AB R95, R215, R216 ;  /* 0x000000d8d75f723e */ /* 0x001fe200000000ff */
[----:B-1----:R-:W0:Y:S01]  /*1f8f0*/  LDC.64 R100, c[0x0][0x210] ;  /* 0x00008400ff647b82 */ /* 0x002e220000000a00 */
[----:B------:R-:W-:Y:S01]  /*1f900*/  LEA R102, P0, R186, UR18, 0x4 ;  /* 0x00000012ba667c11 */ /* 0x000fe2000f8020ff */
[----:B------:R2:W-:Y:S01]  /*1f910*/  STG.E.128 desc[UR4][R234.64], R116 ;  /* 0x00000074ea007986 */ /* 0x0005e2000c101d04 */
[----:B------:R-:W-:Y:S02]  /*1f920*/  F2FP.F16.F32.PACK_AB R94, R213, R214 ;  /* 0x000000d6d55e723e */ /* 0x000fe400000000ff */
[----:B------:R-:W-:Y:S02]  /*1f930*/  F2FP.F16.F32.PACK_AB R93, R219, R220 ;  /* 0x000000dcdb5d723e */ /* 0x000fe400000000ff */
[----:B------:R-:W-:-:S02]  /*1f940*/  F2FP.F16.F32.PACK_AB R92, R217, R218 ;  /* 0x000000dad95c723e */ /* 0x000fc400000000ff */
[----:B------:R-:W-:Y:S02]  /*1f950*/  F2FP.F16.F32.PACK_AB R99, R223, R224 ;  /* 0x000000e0df63723e */ /* 0x000fe400000000ff */
[----:B------:R-:W-:Y:S01]  /*1f960*/  F2FP.F16.F32.PACK_AB R98, R221, R222 ;  /* 0x000000dedd62723e */ /* 0x000fe200000000ff */
[----:B------:R2:W-:Y:S01]  /*1f970*/  STG.E.128 desc[UR4][R232.64], R92 ;  /* 0x0000005ce8007986 */ /* 0x0005e2000c101d04 */
[----:B------:R-:W-:Y:S02]  /*1f980*/  F2FP.F16.F32.PACK_AB R97, R226, R227 ;  /* 0x000000e3e261723e */ /* 0x000fe400000000ff */
[----:B------:R-:W-:Y:S02]  /*1f990*/  LEA.HI.X R103, R186, UR19, RZ, 0x4, P0 ;  /* 0x00000013ba677c11 */ /* 0x000fe400080f24ff */
[----:B------:R-:W-:-:S05]  /*1f9a0*/  F2FP.F16.F32.PACK_AB R96, R228, R225 ;  /* 0x000000e1e460723e */ /* 0x000fca00000000ff */
[----:B------:R2:W-:Y:S01]  /*1f9b0*/  STG.E.128 desc[UR4][R102.64], R96 ;  /* 0x0000006066007986 */ /* 0x0005e2000c101d04 */
[----:B0-----:R-:W-:-:S04]  /*1f9c0*/  LEA R42, R100, R42, 0x2 ;  /* 0x0000002a642a7211 */ /* 0x001fc800078e10ff */
[----:B------:R-:W-:-:S13]  /*1f9d0*/  ISETP.GE.AND P0, PT, R42, R101, PT ;  /* 0x000000652a00720c */ /* 0x000fda0003f06270 */
[----:B--2---:R-:W-:Y:S05]  /*1f9e0*/  @!P0 BRA `(.L_x_10694) ;  /* 0xfffffe1400308947 */ /* 0x004fea000383ffff */
[----:B------:R-:W-:Y:S05]  /*1f9f0*/  BSYNC B0 ;  /* 0x0000000000007941 */ /* 0x000fea0003800000 */
.L_x_10132:
[----:B------:R-:W-:Y:S05]  /*1fa00*/  EXIT ;  /* 0x000000000000794d */ /* 0x000fea0003800000 */
.L_x_10693:
[----:B------:R-:W-:Y:S01]  /*1fa10*/  HFMA2.MMA R239, -RZ, RZ, 0, 1.847743988037109375e-06 ;  /* 0x0000001fffef7435 */ /* 0x000fe200000001ff */
[----:B------:R-:W-:Y:S01]  /*1fa20*/  BSSY B1, `(.L_x_10695) ;  /* 0x0000007000017945 */ /* 0x000fe20003800000 */
[----:B------:R-:W-:Y:S01]  /*1fa30*/  MOV R237, R95 ;  /* 0x0000005f00ed7202 */ /* 0x000fe20000000f00 */
[----:B------:R-:W-:Y:S01]  /*1fa40*/  IMAD.MOV.U32 R236, RZ, RZ, 0x1 ;  /* 0x00000001ffec7424 */ /* 0x000fe200078e00ff */
[----:B------:R-:W-:-:S07]  /*1fa50*/  MOV R234, 0xffffffff ;  /* 0xffffffff00ea7802 */ /* 0x000fce0000000f00 */
[----:B------:R-:W-:Y:S05]  /*1fa60*/  WARPSYNC.COLLECTIVE R234, `(.L_x_10696) ;  /* 0x00000000ea087348 */ /* 0x000fea0003c00000 */
[----:B------:R0:W1:Y:S02]  /*1fa70*/  SHFL.BFLY P1, R235, R237, R236, R239 ;  /* 0x0c0000ecedeb7389 */ /* 0x00006400000200ef */
[----:B01----:R-:W-:Y:S01]  /*1fa80*/  ENDCOLLECTIVE ;  /* 0x000000000000791b */ /* 0x003fe20003800000 */
.L_x_10696:
[----:B------:R-:W-:Y:S05]  /*1fa90*/  BSYNC B1 ;  /* 0x0000000000017941 */ /* 0x000fea0003800000 */
.L_x_10695:
[----:B------:R-:W-:Y:S01]  /*1faa0*/  IMAD.MOV.U32 R92, RZ, RZ, R235 ;  /* 0x000000ffff5c7224 */ /* 0x000fe200078e00eb */
[----:B------:R-:W-:Y:S01]  /*1fab0*/  HFMA2.MMA R236, -RZ, RZ, 0, 1.1920928955078125e-07 ;  /* 0x00000002ffec7435 */ /* 0x000fe200000001ff */
[----:B------:R-:W-:Y:S01]  /*1fac0*/  IMAD.MOV.U32 R239, RZ, RZ, 0x1f ;  /* 0x0000001fffef7424 */ /* 0x000fe200078e00ff */
[----:B------:R-:W-:Y:S01]  /*1fad0*/  MOV R234, 0xffffffff ;  /* 0xffffffff00ea7802 */ /* 0x000fe20000000f00 */
[----:B------:R-:W-:-:S05]  /*1fae0*/  FADD.FTZ R94, R95, R92 ;  /* 0x0000005c5f5e7221 */ /* 0x000fca0000010000 */
[----:B------:R-:W-:-:S07]  /*1faf0*/  MOV R237, R94 ;  /* 0x0000005e00ed7202 */ /* 0x000fce0000000f00 */
[----:B------:R-:W-:Y:S05]  /*1fb00*/  WARPSYNC.COLLECTIVE R234, `(.L_x_10697) ;  /* 0x00000000ea087348 */ /* 0x000fea0003c00000 */
[----:B------:R0:W1:Y:S02]  /*1fb10*/  SHFL.BFLY P1, R235, R237, R236, R239 ;  /* 0x0c0000ecedeb7389 */ /* 0x00006400000200ef */
[----:B01----:R-:W-:Y:S01]  /*1fb20*/  ENDCOLLECTIVE ;  /* 0x000000000000791b */ /* 0x003fe20003800000 */
.L_x_10697:
[----:B------:R-:W-:Y:S01]  /*1fb30*/  HFMA2.MMA R236, -RZ, RZ, 0, 2.384185791015625e-07 ;  /* 0x00000004ffec7435 */ /* 0x000fe200000001ff */
[----:B------:R-:W-:-:S05]  /*1fb40*/  MOV R93, R235 ;  /* 0x000000eb005d7202 */ /* 0x000fca0000000f00 */
[----:B------:R-:W-:-:S04]  /*1fb50*/  FADD.FTZ R107, R94, R93 ;  /* 0x0000005d5e6b7221 */ /* 0x000fc80000010000 */
[----:B------:R-:W-:-:S07]  /*1fb60*/  IMAD.MOV.U32 R237, RZ, RZ, R107 ;  /* 0x000000ffffed7224 */ /* 0x000fce00078e006b */
[----:B------:R-:W-:Y:S05]  /*1fb70*/  WARPSYNC.COLLECTIVE R234, `(.L_x_10698) ;  /* 0x00000000ea087348 */ /* 0x000fea0003c00000 */
[----:B------:R0:W1:Y:S02]  /*1fb80*/  SHFL.BFLY P1, R235, R237, R236, R239 ;  /* 0x0c0000ecedeb7389 */ /* 0x00006400000200ef */
[----:B01----:R-:W-:Y:S01]  /*1fb90*/  ENDCOLLECTIVE ;  /* 0x000000000000791b */ /* 0x003fe20003800000 */
.L_x_10698:
[----:B------:R-:W-:Y:S01]  /*1fba0*/  HFMA2.MMA R236, -RZ, RZ, 0, 4.76837158203125e-07 ;  /* 0x00000008ffec7435 */ /* 0x000fe200000001ff */
[----:B------:R-:W-:-:S05]  /*1fbb0*/  MOV R92, R235 ;  /* 0x000000eb005c7202 */ /* 0x000fca0000000f00 */
[----:B------:R-:W-:-:S04]  /*1fbc0*/  FADD.FTZ R108, R107, R92 ;  /* 0x0000005c6b6c7221 */ /* 0x000fc80000010000 */
[----:B------:R-:W-:-:S07]  /*1fbd0*/  IMAD.MOV.U32 R237, RZ, RZ, R108 ;  /* 0x000000ffffed7224 */ /* 0x000fce00078e006c */
[----:B------:R-:W-:Y:S05]  /*1fbe0*/  WARPSYNC.COLLECTIVE R234, `(.L_x_10699) ;  /* 0x00000000ea087348 */ /* 0x000fea0003c00000 */
[----:B------:R0:W1:Y:S02]  /*1fbf0*/  SHFL.BFLY P1, R235, R237, R236, R239 ;  /* 0x0c0000ecedeb7389 */ /* 0x00006400000200ef */
[----:B01----:R-:W-:Y:S01]  /*1fc00*/  ENDCOLLECTIVE ;  /* 0x000000000000791b */ /* 0x003fe20003800000 */
.L_x_10699:
[----:B------:R-:W-:Y:S01]  /*1fc10*/  HFMA2.MMA R236, -RZ, RZ, 0, 9.5367431640625e-07 ;  /* 0x00000010ffec7435 */ /* 0x000fe200000001ff */
[----:B------:R-:W-:-:S05]  /*1fc20*/  MOV R93, R235 ;  /* 0x000000eb005d7202 */ /* 0x000fca0000000f00 */
[----:B------:R-:W-:Y:S02]  /*1fc30*/  FADD.FTZ R109, R108, R93 ;  /* 0x0000005d6c6d7221 */ /* 0x000fe40000010000 */
[----:B------:R-:W0:Y:S02]  /*1fc40*/  LDC R93, c[0x0][0x290] ;  /* 0x0000a400ff5d7b82 */ /* 0x000e240000000800 */
[----:B------:R-:W-:-:S07]  /*1fc50*/  IMAD.MOV.U32 R237, RZ, RZ, R109 ;  /* 0x000000ffffed7224 */ /* 0x000fce00078e006d */
[----:B0-----:R-:W-:Y:S05]  /*1fc60*/  WARPSYNC.COLLECTIVE R234, `(.L_x_10700) ;  /* 0x00000000ea087348 */ /* 0x001fea0003c00000 */
[----:B------:R1:W2:Y:S02]  /*1fc70*/  SHFL.BFLY P1, R235, R237, R236, R239 ;  /* 0x0c0000ecedeb7389 */ /* 0x0002a400000200ef */
[----:B012---:R-:W-:Y:S01]  /*1fc80*/  ENDCOLLECTIVE ;  /* 0x000000000000791b */ /* 0x007fe20003800000 */
.L_x_10700:
        /* <DEDUP_REMOVED lines=168> */
.L_x_10701:
[----:B------:R-:W-:Y:S01]  /*20710*/  HFMA2.MMA R236, -RZ, RZ, 0, 1.1920928955078125e-07 ;  /* 0x00000002ffec7435 */ /* 0x000fe200000001ff */
[----:B------:R-:W-:-:S05]  /*20720*/  MOV R95, R235 ;  /* 0x000000eb005f7202 */ /* 0x000fca0000000f00 */
[----:B------:R-:W-:-:S04]  /*20730*/  FADD.FTZ R95, R92, R95 ;  /* 0x0000005f5c5f7221 */ /* 0x000fc80000010000 */
[----:B------:R-:W-:-:S07]  /*20740*/  IMAD.MOV.U32 R237, RZ, RZ, R95 ;  /* 0x000000ffffed7224 */ /* 0x000fce00078e005f */
[----:B------:R-:W-:Y:S05]  /*20750*/  WARPSYNC.COLLECTIVE R234, `(.L_x_10702) ;  /* 0x00000000ea087348 */ /* 0x000fea0003c00000 */
[----:B------:R0:W1:Y:S02]  /*20760*/  SHFL.BFLY P1, R235, R237, R236, R239 ;  /* 0x0c0000ecedeb7389 */ /* 0x00006400000200ef */
[----:B01----:R-:W-:Y:S01]  /*20770*/  ENDCOLLECTIVE ;  /* 0x000000000000791b */ /* 0x003fe20003800000 */
.L_x_10702:
[----:B------:R-:W-:Y:S01]  /*20780*/  HFMA2.MMA R236, -RZ, RZ, 0, 2.384185791015625e-07 ;  /* 0x00000004ffec7435 */ /* 0x000fe200000001ff */
[----:B------:R-:W-:-:S05]  /*20790*/  MOV R94, R235 ;  /* 0x000000eb005e7202 */ /* 0x000fca0000000f00 */
[----:B------:R-:W-:-:S04]  /*207a0*/  FADD.FTZ R94, R95, R94 ;  /* 0x0000005e5f5e7221 */ /* 0x000fc80000010000 */
[----:B------:R-:W-:-:S07]  /*207b0*/  IMAD.MOV.U32 R237, RZ, RZ, R94 ;  /* 0x000000ffffed7224 */ /* 0x000fce00078e005e */
[----:B------:R-:W-:Y:S05]  /*207c0*/  WARPSYNC.COLLECTIVE R234, `(.L_x_10703) ;  /* 0x00000000ea087348 */ /* 0x000fea0003c00000 */
[----:B------:R0:W1:Y:S02]  /*207d0*/  SHFL.BFLY P1, R235, R237, R236, R239 ;  /* 0x0c0000ecedeb7389 */ /* 0x00006400000200ef */
[----:B01----:R-:W-:Y:S01]  /*207e0*/  ENDCOLLECTIVE ;  /* 0x000000000000791b */ /* 0x003fe20003800000 */
.L_x_10703:
[----:B------:R-:W-:Y:S01]  /*207f0*/  HFMA2.MMA R236, -RZ, RZ, 0, 4.76837158203125e-07 ;  /* 0x00000008ffec7435 */ /* 0x000fe200000001ff */
[----:B------:R-:W-:-:S05]  /*20800*/  MOV R107, R235 ;  /* 0x000000eb006b7202 */ /* 0x000fca0000000f00 */
[----:B------:R-:W-:-:S04]  /*20810*/  FADD.FTZ R107, R94, R107 ;  /* 0x0000006b5e6b7221 */ /* 0x000fc80000010000 */
[----:B------:R-:W-:-:S07]  /*20820*/  IMAD.MOV.U32 R237, RZ, RZ, R107 ;  /* 0x000000ffffed7224 */ /* 0x000fce00078e006b */
[----:B------:R-:W-:Y:S05]  /*20830*/  WARPSYNC.COLLECTIVE R234, `(.L_x_10704) ;  /* 0x00000000ea087348 */ /* 0x000fea0003c00000 */
[----:B------:R0:W1:Y:S02]  /*20840*/  SHFL.BFLY P1, R235, R237, R236, R239 ;  /* 0x0c0000ecedeb7389 */ /* 0x00006400000200ef */
[----:B01----:R-:W-:Y:S01]  /*20850*/  ENDCOLLECTIVE ;  /* 0x000000000000791b */ /* 0x003fe20003800000 */
.L_x_10704:
[----:B------:R-:W-:Y:S01]  /*20860*/  HFMA2.MMA R236, -RZ, RZ, 0, 9.5367431640625e-07 ;  /* 0x00000010ffec7435 */ /* 0x000fe200000001ff */
[----:B------:R-:W-:-:S05]  /*20870*/  MOV R108, R235 ;  /* 0x000000eb006c7202 */ /* 0x000fca0000000f00 */
[----:B------:R-:W-:-:S04]  /*20880*/  FADD.FTZ R108, R107, R108 ;  /* 0x0000006c6b6c7221 */ /* 0x000fc80000010000 */
[----:B------:R-:W-:-:S07]  /*20890*/  IMAD.MOV.U32 R237, RZ, RZ, R108 ;  /* 0x000000ffffed7224 */ /* 0x000fce00078e006c */
[----:B------:R-:W-:Y:S05]  /*208a0*/  WARPSYNC.COLLECTIVE R234, `(.L_x_10705) ;  /* 0x00000000ea087348 */ /* 0x000fea0003c00000 */
[----:B------:R0:W1:Y:S02]  /*208b0*/  SHFL.BFLY P1, R235, R237, R236, R239 ;  /* 0x0c0000ecedeb7389 */ /* 0x00006400000200ef */
[----:B01----:R-:W-:Y:S01]  /*208c0*/  ENDCOLLECTIVE ;  /* 0x000000000000791b */ /* 0x003fe20003800000 */
.L_x_10705:
[----:B------:R-:W-:Y:S01]  /*208d0*/  MOV R109, R235 ;  /* 0x000000eb006d7202 */ /* 0x000fe20000000f00 */
[----:B------:R-:W-:Y:S06]  /*208e0*/  BRA `(.L_x_10706) ;  /* 0xffffffd400f87947 */ /* 0x000fec000383ffff */
.L_x_10707:
        /* <DEDUP_REMOVED lines=9> */
.L_x_72305:


//--------------------- .text._ZN10layer_norm13ln_fwd_kernelINS_13Kernel_traitsI6__halfS2_S2_S2_fjLj2560ELj1ELj4ELj1ELj16ENS_18Kernel_traits_baseILj2560ES2_S2_S2_S2_fjLj128EEEEELb1ELb0ELb1ELb0EEEvNS_9FwdParamsE --------------------------
	.section	.text._ZN10layer_norm13ln_fwd_kernelINS_13Kernel_traitsI6__halfS2_S2_S2_fjLj2560ELj1ELj4ELj1ELj16ENS_18Kernel_traits_baseILj2560ES2_S2_S2_S2_fjLj128EEEEELb1ELb0ELb1ELb0EEEvNS_9FwdParamsE,"ax",@progbits
	.align	128
        .global         _ZN10layer_norm13ln_fwd_kernelINS_13Kernel_traitsI6__halfS2_S2_S2_fjLj2560ELj1ELj4ELj1ELj16ENS_18Kernel_traits_baseILj2560ES2_S2_S2_S2_fjLj128EEEEELb1ELb0ELb1ELb0EEEvNS_9FwdParamsE
        .type           _ZN10layer_norm13ln_fwd_kernelINS_13Kernel_traitsI6__halfS2_S2_S2_fjLj2560ELj1ELj4ELj1ELj16ENS_18Kernel_traits_baseILj2560ES2_S2_S2_S2_fjLj128EEEEELb1ELb0ELb1ELb0EEEvNS_9FwdParamsE,@function
        .size           _ZN10layer_norm13ln_fwd_kernelINS_13Kernel_traitsI6__halfS2_S2_S2_fjLj2560ELj1ELj4ELj1ELj16ENS_18Kernel_traits_baseILj2560ES2_S2_S2_S2_fjLj128EEEEELb1ELb0ELb1ELb0EEEvNS_9FwdParamsE,(.L_x_72306 - _ZN10layer_norm13ln_fwd_kernelINS_13Kernel_traitsI6__halfS2_S2_S2_fjLj2560ELj1ELj4ELj1ELj16ENS_18Kernel_traits_baseILj2560ES2_S2_S2_S2_fjLj128EEEEELb1ELb0ELb1ELb0EEEvNS_9FwdParamsE)
        .other          _ZN10layer_norm13ln_fwd_kernelINS_13Kernel_traitsI6__halfS2_S2_S2_fjLj2560ELj1ELj4ELj1ELj16ENS_18Kernel_traits_baseILj2560ES2_S2_S2_S2_fjLj128EEEEELb1ELb0ELb1ELb0EEEvNS_9FwdParamsE,@"STO_CUDA_ENTRY STV_DEFAULT"
_ZN10layer_norm13ln_fwd_kernelINS_13Kernel_traitsI6__halfS2_S2_S2_fjLj2560ELj1ELj4ELj1ELj16ENS_18Kernel_traits_baseILj2560ES2_S2_S2_S2_fjLj128EEEEELb1ELb0ELb1ELb0EEEvNS_9FwdParamsE:
.text._ZN10layer_norm13ln_fwd_kernelINS_13Kernel_traitsI6__halfS2_S2_S2_fjLj2560ELj1ELj4ELj1ELj16ENS_18Kernel_traits_baseILj2560ES2_S2_S2_S2_fjLj128EEEEELb1ELb0ELb1ELb0EEEvNS_9FwdParamsE:
[----:B------:R-:W0:Y:S08]  /*0000*/  LDC R1, c[0x0][0x28] ;  /* 0x00000a00ff017b82 */ /* 0x000e300000000800 */
[----:B------:R-:W1:Y:S01]  /*0010*/  LDC R50, c[0x0][0x2e8] ;  /* 0x0000ba00ff327b82 */ /* 0x000e620000000800 */
[----:B------:R-:W-:Y:S01]  /*0020*/  ULDC.U8 UR4, c[0x0][0x2f4] ;  /* 0x0000bd0000047ab9 */ /* 0x000fe20000000000 */
[----:B------:R-:W-:Y:S01]  /*0030*/  ULDC.64 UR6, c[0x0][0x208] ;  /* 0x0000820000067ab9 */ /* 0x000fe20000000a00 */
[----:B------:R-:W-:Y:S01]  /*0040*/  ISETP.NE.AND P0, PT, RZ, UR4, PT ;  /* 0x00000004ff007c0c */ /* 0x000fe2000bf05270 */
[----:B------:R-:W-:Y:S01]  /*0050*/  ULDC.64 UR4, c[0x0][0x2e0] ;  /* 0x0000b80000047ab9 */ /* 0x000fe20000000a00 */
[----:B0-----:R-:W-:Y:S01]  /*0060*/  IADD3 R1, R1, -0x90, RZ ;  /* 0xffffff7001017810 */ /* 0x001fe20007ffe0ff */
[----:B------:R-:W-:Y:S01]  /*0070*/  IMAD.U32 R2, RZ, RZ, UR4 ;  /* 0x00000004ff027e24 */ /* 0x000fe2000f8e00ff */
[----:B------:R-:W-:Y:S01]  /*0080*/  MOV R3, UR5 ;  /* 0x0000000500037c02 */ /* 0x000fe20008000f00 */
        /* <DEDUP_REMOVED lines=8> */
[----:B0-----:R-:W-:-:S06]  /*0110*/  @P0 MOV R5, R51 ;  /* 0x0000003300050202 */ /* 0x001fcc0000000f00 */
        /* <DEDUP_REMOVED lines=14> */
[----:B------:R-:W-:Y:S02]  /*0200*/  UIADD3 UR20, UR4, 0x78dde6e4, URZ ;  /* 0x78dde6e404147890 */ /* 0x000fe4000fffe03f */
[----:B------:R-:W-:Y:S01]  /*0210*/  @P0 IMAD.X R51, RZ, RZ, R5, P1 ;  /* 0x000000ffff330224 */ /* 0x000fe200008e0605 */
[----:B------:R-:W-:Y:S02]  /*0220*/  UIADD3 UR21, UR5, -0x126145ec, URZ ;  /* 0xed9eba1405157890 */ /* 0x000fe4000fffe03f */
[----:B------:R-:W-:Y:S02]  /*0230*/  UIADD3 UR23, UR5, -0x56f99767, URZ ;  /* 0xa906689905177890 */ /* 0x000fe4000fffe03f */
[--C-:B------:R-:W-:Y:S01]  /*0240*/  SHF.R.U32.HI R2, RZ, 0x2, R51.reuse ;  /* 0x00000002ff027819 */ /* 0x100fe20000011633 */
[----:B------:R-:W-:Y:S01]  /*0250*/  UIADD3 UR22, UR4, 0x1715609d, URZ ;  /* 0x1715609d04167890 */ /* 0x000fe2000fffe03f */
[----:B------:R-:W-:Y:S01]  /*0260*/  SHF.R.U64 R3, R50, 0x2, R51 ;  /* 0x0000000232037819 */ /* 0x000fe20000001233 */
[----:B------:R-:W-:-:S02]  /*0270*/  UIADD3 UR24, UR4, -0x4ab325aa, URZ ;  /* 0xb54cda5604187890 */ /* 0x000fc4000fffe03f */
[----:B------:R-:W-:Y:S01]  /*0280*/  LOP3.LUT R10, R9, UR4, R2, 0x96, !PT ;  /* 0x00000004090a7c12 */ /* 0x000fe2000f8e9602 */
[----:B------:R-:W-:Y:S01]  /*0290*/  UIADD3 UR25, UR5, 0x646e171e, URZ ;  /* 0x646e171e05197890 */ /* 0x000fe2000fffe03f */
[----:B------:R-:W-:Y:S01]  /*02a0*/  IMAD.WIDE.U32 R4, R3, -0x2daee0ad, RZ ;  /* 0xd2511f5303047825 */ /* 0x000fe200078e00ff */
[----:B------:R-:W-:Y:S02]  /*02b0*/  UIADD3 UR26, UR4, 0x5384540f, URZ ;  /* 0x5384540f041a7890 */ /* 0x000fe4000fffe03f */
        /* <DEDUP_REMOVED lines=24> */
[----:B------:R-:W-:-:S02]  /*0440*/  MOV R71, R4 ;  /* 0x0000000400477202 */ /* 0x000fc40000000f00 */
[----:B------:R-:W-:Y:S02]  /*0450*/  LOP3.LUT R8, R11, UR21, R8, 0x96, !PT ;  /* 0x000000150b087c12 */ /* 0x000fe4000f8e9608 */
[----:B------:R-:W-:Y:S02]  /*0460*/  LOP3.LUT R16, R71, 0x1f, RZ, 0x3c, !PT ;  /* 0x0000001f47107812 */ /* 0x000fe400078e3cff */
[----:B------:R-:W-:Y:S01]  /*0470*/  LOP3.LUT R52, R13, UR23, R10, 0x96, !PT ;  /* 0x000000170d347c12 */ /* 0x000fe2000f8e960a */
[----:B------:R-:W-:Y:S01]  /*0480*/  IMAD.WIDE.U32 R8, R8, -0x326172a9, RZ ;  /* 0xcd9e8d5708087825 */ /* 0x000fe200078e00ff */
[----:B------:R-:W-:-:S03]  /*0490*/  LEA.HI.SX32 R5, R5, R16, 0x1d ;  /* 0x0000001005057211 */ /* 0x000fc600078feaff */
[----:B------:R-:W-:Y:S01]  /*04a0*/  IMAD.WIDE.U32 R52, R52, -0x326172a9, RZ ;  /* 0xcd9e8d5734347825 */ /* 0x000fe200078e00ff */
[C---:B------:R-:W-:Y:S02]  /*04b0*/  ISETP.GE.U32.AND P6, PT, R5.reuse, 0x40, PT ;  /* 0x000000400500780c */ /* 0x040fe40003fc6070 */
[C---:B------:R-:W-:Y:S02]  /*04c0*/  ISETP.GE.U32.AND P5, PT, R5.reuse, 0x60, PT ;  /* 0x000000600500780c */ /* 0x040fe40003fa6070 */
[C---:B------:R-:W-:Y:S02]  /*04d0*/  ISETP.GE.U32.AND P4, PT, R5.reuse, 0x80, PT ;  /* 0x000000800500780c */ /* 0x040fe40003f86070 */
[C---:B------:R-:W-:Y:S02]  /*04e0*/  LOP3.LUT P0, RZ, R5.reuse, 0xffffffe0, RZ, 0xc0, !PT ;  /* 0xffffffe005ff7812 */ /* 0x040fe4000780c0ff */
[----:B------:R-:W-:Y:S02]  /*04f0*/  ISETP.GE.U32.AND P3, PT, R5, 0xa0, PT ;  /* 0x000000a00500780c */ /* 0x000fe40003f66070 */
[----:B------:R-:W-:-:S02]  /*0500*/  LOP3.LUT R14, R9, UR22, R14, 0x96, !PT ;  /* 0x00000016090e7c12 */ /* 0x000fc4000f8e960e */
[----:B------:R-:W-:Y:S02]  /*0510*/  LOP3.LUT R54, R53, UR24, R8, 0x96, !PT ;  /* 0x0000001835367c12 */ /* 0x000fe4000f8e9608 */
        /* <DEDUP_REMOVED lines=20> */
.L_x_10709:
[----:B------:R-:W-:Y:S05]  /*0660*/  BSYNC B0 ;  /* 0x0000000000007941 */ /* 0x000fea0003800000 */
.L_x_10708:
        /* <DEDUP_REMOVED lines=14> */
.L_x_10711:
[----:B------:R-:W-:Y:S05]  /*0750*/  BSYNC B0 ;  /* 0x0000000000007941 */ /* 0x000fea0003800000 */
.L_x_10710:
        /* <DEDUP_REMOVED lines=14> */
.L_x_10713:
[----:B------:R-:W-:Y:S05]  /*0840*/  BSYNC B0 ;  /* 0x0000000000007941 */ /* 0x000fea0003800000 */
.L_x_10712:
        /* <DEDUP_REMOVED lines=14> */
.L_x_10715:
[----:B------:R-:W-:Y:S05]  /*0930*/  BSYNC B0 ;  /* 0x0000000000007941 */ /* 0x000fea0003800000 */
.L_x_10714:
        /* <DEDUP_REMOVED lines=14> */
.L_x_10717:
[----:B------:R-:W-:Y:S05]  /*0a20*/  BSYNC B0 ;  /* 0x0000000000007941 */ /* 0x000fea0003800000 */
.L_x_10716:
        /* <DEDUP_REMOVED lines=23> */
.L_x_10719:
[----:B------:R-:W-:Y:S05]  /*0ba0*/  BSYNC B0 ;  /* 0x0000000000007941 */ /* 0x000fea0003800000 */
.L_x_10718:
        /* <DEDUP_REMOVED lines=22> */
.L_x_10721:
[----:B------:R-:W-:Y:S05]  /*0d10*/  BSYNC B0 ;  /* 0x0000000000007941 */ /* 0x000fea0003800000 */
.L_x_10720:
        /* <DEDUP_REMOVED lines=17> */
.L_x_10723:
[----:B------:R-:W-:Y:S05]  /*0e30*/  BSYNC B0 ;  /* 0x0000000000007941 */ /* 0x000fea0003800000 */
.L_x_10722:
        /* <DEDUP_REMOVED lines=18> */
.L_x_10725:
[----:B------:R-:W-:Y:S05]  /*0f60*/  BSYNC B0 ;  /* 0x0000000000007941 */ /* 0x000fea0003800000 */
.L_x_10724:
        /* <DEDUP_REMOVED lines=16> */
.L_x_10727:
[----:B------:R-:W-:Y:S05]  /*1070*/  BSYNC B0 ;  /* 0x0000000000007941 */ /* 0x000fea0003800000 */
.L_x_10726:
[----:B------:R-:W-:Y:S01]  /*1080*/  ULDC UR8, c[0x0][0x214] ;  /* 0x0000850000087ab9 */ /* 0x000fe20000000800 */
[----:B------:R-:W-:Y:S02]  /*1090*/  LOP3.LUT R49, R49, UR29, R54, 0x96, !PT ;  /* 0x0000001d31317c12 */ /* 0x000fe4000f8e9636 */
[----:B------:R-:W-:-:S13]  /*10a0*/  ISETP.GE.AND P1, PT, R7, UR8, PT ;  /* 0x0000000807007c0c */ /* 0x000fda000bf26270 */
[----:B------:R-:W-:Y:S05]  /*10b0*/  @P1 EXIT ;  /* 0x000000000000194d */ /* 0x000fea0003800000 */
[--C-:B-----5:R-:W-:Y:S01]  /*10c0*/  HADD2.F32 R53, -RZ, R64.reuse.H0_H0 ;  /* 0x20000040ff357230 */ /* 0x120fe20000004100 */
[----:B------:R-:W-:Y:S01]  /*10d0*/  BSSY B0, `(.L_x_10728) ;  /* 0x0002391000007945 */ /* 0x000fe20003800000 */
[----:B------:R-:W-:Y:S01]  /*10e0*/  HADD2.F32 R54, -RZ, R64.H1_H1 ;  /* 0x30000040ff367230 */ /* 0x000fe20000004100 */
[----:B------:R-:W-:Y:S01]  /*10f0*/  ULDC.U8 UR8, c[0x0][0x2a0] ;  /* 0x0000a80000087ab9 */ /* 0x000fe20000000000 */
[----:B------:R-:W-:Y:S01]  /*1100*/  HADD2.F32 R55, -RZ, R65.H0_H0 ;  /* 0x20000041ff377230 */ /* 0x000fe20000004100 */
[----:B------:R0:W-:Y:S01]  /*1110*/  STL [R1+0x70], R53 ;  /* 0x0000703501007387 */ /* 0x0001e20000100800 */
[--C-:B------:R-:W-:Y:S01]  /*1120*/  HADD2.F32 R151, -RZ, R8.reuse.H0_H0 ;  /* 0x20000008ff977230 */ /* 0x100fe20000004100 */
[----:B------:R-:W-:Y:S01]  /*1130*/  UISETP.NE.AND UP0, UPT, UR8, URZ, UPT ;  /* 0x0000003f0800728c */ /* 0x000fe2000bf05270 */
[----:B------:R-:W-:Y:S01]  /*1140*/  HADD2.F32 R149, -RZ, R8.H1_H1 ;  /* 0x30000008ff957230 */ /* 0x000fe20000004100 */
[----:B------:R1:W-:Y:S01]  /*1150*/  STL [R1+0x68], R54 ;  /* 0x0000683601007387 */ /* 0x0003e20000100800 */
[--C-:B------:R-:W-:Y:S01]  /*1160*/  HADD2.F32 R147, -RZ, R9.reuse.H0_H0 ;  /* 0x20000009ff937230 */ /* 0x100fe20000004100 */
[----:B------:R-:W-:Y:S01]  /*1170*/  ULDC UR10, c[0x0][0x294] ;  /* 0x0000a500000a7ab9 */ /* 0x000fe20000000800 */
[----:B------:R-:W-:Y:S01]  /*1180*/  HADD2.F32 R145, -RZ, R9.H1_H1 ;  /* 0x30000009ff917230 */ /* 0x000fe20000004100 */
[----:B------:R2:W-:Y:S01]  /*1190*/  STL [R1+0x60], R55 ;  /* 0x0000603701007387 */ /* 0x0005e20000100800 */
[----:B------:R-:W-:Y:S01]  /*11a0*/  HADD2.F32 R179, -RZ, R25.H0_H0 ;  /* 0x20000019ffb37230 */ /* 0x000fe20000004100 */
[----:B------:R-:W-:Y:S01]  /*11b0*/  ULDC UR11, c[0x0][0x2d8] ;  /* 0x0000b600000b7ab9 */ /* 0x000fe20000000800 */
[----:B0-----:R-:W-:Y:S01]  /*11c0*/  HADD2.F32 R53, -RZ, R65.H1_H1 ;  /* 0x30000041ff357230 */ /* 0x001fe20000004100 */
[----:B------:R-:W-:Y:S01]  /*11d0*/  ULDC.64 UR12, c[0x0][0x298] ;  /* 0x0000a600000c7ab9 */ /* 0x000fe20000000a00 */
        /* <DEDUP_REMOVED lines=21> */
[----:B------:R-:W-:-:S02]  /*1330*/  IMAD R52, R52, -0x2daee0ad, RZ ;  /* 0xd2511f5334347824 */ /* 0x000fc400078e02ff */
[----:B0-----:R-:W-:Y:S02]  /*1340*/  HADD2.F32 R53, -RZ, R60.H1_H1 ;  /* 0x3000003cff357230 */ /* 0x001fe40000004100 */
[----:B------:R-:W-:-:S03]  /*1350*/  IMAD.HI.U32 R25, R48, -0x2daee0ad, RZ ;  /* 0xd2511f5330197827 */ /* 0x000fc600078e00ff */
[----:B------:R0:W-:Y:S01]  /*1360*/  STL [R1+0x64], R53 ;  /* 0x0000643501007387 */ /* 0x0001e20000100800 */
[--C-:B-1----:R-:W-:Y:S02]  /*1370*/  HADD2.F32 R54, -RZ, R61.reuse.H0_H0 ;  /* 0x2000003dff367230 */ /* 0x102fe40000004100 */
[----:B--2---:R-:W-:Y:S02]  /*1380*/  HADD2.F32 R55, -RZ, R61.H1_H1 ;  /* 0x3000003dff377230 */ /* 0x004fe40000004100 */
[--C-:B------:R-:W-:Y:S01]  /*1390*/  HADD2.F32 R183, -RZ, R24.reuse.H0_H0 ;  /* 0x20000018ffb77230 */ /* 0x100fe20000004100 */
[----:B------:R1:W-:Y:S01]  /*13a0*/  STL [R1+0x5c], R54 ;  /* 0x00005c3601007387 */ /* 0x0003e20000100800 */
[----:B------:R-:W-:Y:S02]  /*13b0*/  HADD2.F32 R181, -RZ, R24.H1_H1 ;  /* 0x30000018ffb57230 */ /* 0x000fe40000004100 */
[----:B------:R-:W-:Y:S01]  /*13c0*/  HADD2.F32 R168, -RZ, R156.H0_H0 ;  /* 0x2000009cffa87230 */ /* 0x000fe20000004100 */
[----:B------:R2:W-:Y:S01]  /*13d0*/  STL [R1+0x54], R55 ;  /* 0x0000543701007387 */ /* 0x0005e20000100800 */
[----:B0-----:R-:W-:-:S02]  /*13e0*/  HADD2.F32 R53, -RZ, R62.H0_H0 ;  /* 0x2000003eff357230 */ /* 0x001fc40000004100 */
[----:B------:R-:W-:Y:S02]  /*13f0*/  HADD2.F32 R166, -RZ, R156.H1_H1 ;  /* 0x3000009cffa67230 */ /* 0x000fe40000004100 */
[--C-:B------:R-:W-:Y:S01]  /*1400*/  HADD2.F32 R15, -RZ, R21.reuse.H0_H0 ;  /* 0x20000015ff0f7230 */ /* 0x100fe20000004100 */
[----:B------:R0:W-:Y:S01]  /*1410*/  STL [R1+0x4c], R53 ;  /* 0x00004c3501007387 */ /* 0x0001e20000100800 */
[----:B-1----:R-:W-:Y:S02]  /*1420*/  HADD2.F32 R54, -RZ, R62.H1_H1 ;  /* 0x3000003eff367230 */ /* 0x002fe40000004100 */
[----:B------:R-:W-:Y:S02]  /*1430*/  HADD2.F32 R16, -RZ, R21.H1_H1 ;  /* 0x30000015ff107230 */ /* 0x000fe40000004100 */
[----:B--2---:R-:W-:Y:S01]  /*1440*/  HADD2.F32 R55, -RZ, R63.H0_H0 ;  /* 0x2000003fff377230 */ /* 0x004fe20000004100 */
[----:B------:R1:W-:Y:S01]  /*1450*/  STL [R1+0x44], R54 ;  /* 0x0000443601007387 */ /* 0x0003e20000100800 */
[----:B------:R-:W-:-:S02]  /*1460*/  HADD2.F32 R164, -RZ, R157.H0_H0 ;  /* 0x2000009dffa47230 */ /* 0x000fc40000004100 */
[----:B------:R-:W-:Y:S01]  /*1470*/  HADD2.F32 R162, -RZ, R157.H1_H1 ;  /* 0x3000009dffa27230 */ /* 0x000fe20000004100 */
[----:B------:R2:W-:Y:S01]  /*1480*/  STL [R1+0x3c], R55 ;  /* 0x00003c3701007387 */ /* 0x0005e20000100800 */
[----:B0-----:R-:W-:Y:S02]  /*1490*/  HADD2.F32 R53, -RZ, R63.H1_H1 ;  /* 0x3000003fff357230 */ /* 0x001fe40000004100 */
[--C-:B------:R-:W-:Y:S02]  /*14a0*/  HADD2.F32 R156, -RZ, R159.reuse.H0_H0 ;  /* 0x2000009fff9c7230 */ /* 0x100fe40000004100 */
[----:B------:R-:W-:Y:S01]  /*14b0*/  HADD2.F32 R154, -RZ, R159.H1_H1 ;  /* 0x3000009fff9a7230 */ /* 0x000fe20000004100 */
[----:B------:R0:W-:Y:S01]  /*14c0*/  STL [R1+0x34], R53 ;  /* 0x0000343501007387 */ /* 0x0001e20000100800 */
[----:B-1----:R-:W-:Y:S02]  /*14d0*/  HADD2.F32 R54, -RZ, R56.H0_H0 ;  /* 0x20000038ff367230 */ /* 0x002fe40000004100 */
[----:B------:R-:W-:-:S02]  /*14e0*/  HADD2.F32 R152, -RZ, R140.H0_H0 ;  /* 0x2000008cff987230 */ /* 0x000fc40000004100 */
[----:B--2---:R-:W-:Y:S01]  /*14f0*/  HADD2.F32 R55, -RZ, R56.H1_H1 ;  /* 0x30000038ff377230 */ /* 0x004fe20000004100 */
[----:B------:R1:W-:Y:S01]  /*1500*/  STL [R1+0x30], R54 ;  /* 0x0000303601007387 */ /* 0x0003e20000100800 */
[----:B------:R-:W-:Y:S02]  /*1510*/  HADD2.F32 R150, -RZ, R140.H1_H1 ;  /* 0x3000008cff967230 */ /* 0x000fe40000004100 */
[----:B------:R-:W-:Y:S01]  /*1520*/  IMAD R21, R51, -0x326172a9, RZ ;  /* 0xcd9e8d5733157824 */ /* 0x000fe200078e02ff */
[----:B------:R2:W-:Y:S01]  /*1530*/  STL [R1+0x28], R55 ;  /* 0x0000283701007387 */ /* 0x0005e20000100800 */
[----:B0-----:R-:W-:Y:S02]  /*1540*/  HADD2.F32 R53, -RZ, R57.H0_H0 ;  /* 0x20000039ff357230 */ /* 0x001fe40000004100 */
[----:B------:R-:W-:-:S03]  /*1550*/  IMAD.HI.U32 R24, R49, -0x326172a9, RZ ;  /* 0xcd9e8d5731187827 */ /* 0x000fc600078e00ff */
[----:B------:R0:W-:Y:S01]  /*1560*/  STL [R1+0x20], R53 ;  /* 0x0000203501007387 */ /* 0x0001e20000100800 */
[----:B-1----:R-:W-:Y:S01]  /*1570*/  HADD2.F32 R54, -RZ, R57.H1_H1 ;  /* 0x30000039ff367230 */ /* 0x002fe20000004100 */
[----:B------:R-:W-:Y:S01]  /*1580*/  LOP3.LUT R21, R24, UR30, R21, 0x96, !PT ;  /* 0x0000001e18157c12 */ /* 0x000fe2000f8e9615 */
[--C-:B------:R-:W-:Y:S02]  /*1590*/  HADD2.F32 R163, -RZ, R17.reuse.H0_H0 ;  /* 0x20000011ffa37230 */ /* 0x100fe40000004100 */
[----:B--2---:R-:W-:Y:S01]  /*15a0*/  HADD2.F32 R55, -RZ, R58.H0_H0 ;  /* 0x2000003aff377230 */ /* 0x004fe20000004100 */
[----:B------:R1:W-:Y:S01]  /*15b0*/  STL [R1+0x18], R54 ;  /* 0x0000183601007387 */ /* 0x0003e20000100800 */
[----:B------:R-:W-:Y:S02]  /*15c0*/  HADD2.F32 R161, -RZ, R17.H1_H1 ;  /* 0x30000011ffa17230 */ /* 0x000fe40000004100 */
[----:B------:R-:W-:Y:S01]  /*15d0*/  HADD2.F32 R159, -RZ, R18.H0_H0 ;  /* 0x20000012ff9f7230 */ /* 0x000fe20000004100 */
[----:B------:R-:W-:Y:S01]  /*15e0*/  STL [R1+0x10], R55 ;  /* 0x0000103701007387 */ /* 0x000fe20000100800 */
[----:B0-----:R-:W-:-:S02]  /*15f0*/  HADD2.F32 R53, -RZ, R58.H1_H1 ;  /* 0x3000003aff357230 */ /* 0x001fc40000004100 */
[----:B------:R-:W-:Y:S02]  /*1600*/  HADD2.F32 R157, -RZ, R18.H1_H1 ;  /* 0x30000012ff9d7230 */ /* 0x000fe40000004100 */
[----:B------:R-:W-:Y:S01]  /*1610*/  HADD2.F32 R148, -RZ, R141.H0_H0 ;  /* 0x2000008dff947230 */ /* 0x000fe20000004100 */
[----:B------:R0:W-:Y:S01]  /*1620*/  STL [R1+0x8], R53 ;  /* 0x0000083501007387 */ /* 0x0001e20000100800 */
[----:B-1----:R-:W-:Y:S02]  /*1630*/  HADD2.F32 R54, -RZ, R59.H0_H0 ;  /* 0x2000003bff367230 */ /* 0x002fe40000004100 */
[----:B------:R-:W-:Y:S02]  /*1640*/  HADD2.F32 R146, -RZ, R141.H1_H1 ;  /* 0x3000008dff927230 */ /* 0x000fe40000004100 */
[--C-:B------:R-:W-:Y:S01]  /*1650*/  HADD2.F32 R140, -RZ, R143.reuse.H0_H0 ;  /* 0x2000008fff8c7230 */ /* 0x100fe20000004100 */
[----:B------:R1:W-:Y:S01]  /*1660*/  STL [R1], R54 ;  /* 0x0000003601007387 */ /* 0x0003e20000100800 */
[----:B------:R-:W-:-:S02]  /*1670*/  HADD2.F32 R138, -RZ, R143.H1_H1 ;  /* 0x3000008fff8a7230 */ /* 0x000fc40000004100 */
[----:B------:R-:W-:Y:S02]  /*1680*/  HADD2.F32 R143, -RZ, R10.H0_H0 ;  /* 0x2000000aff8f7230 */ /* 0x000fe40000004100 */
[----:B0-----:R-:W-:Y:S02]  /*1690*/  HADD2.F32 R53, -RZ, R44.H0_H0 ;  /* 0x2000002cff357230 */ /* 0x001fe40000004100 */
[----:B------:R-:W-:Y:S02]  /*16a0*/  HADD2.F32 R141, -RZ, R10.H1_H1 ;  /* 0x3000000aff8d7230 */ /* 0x000fe40000004100 */
[----:B------:R-:W-:Y:S01]  /*16b0*/  HADD2.F32 R139, -RZ, R11.H0_H0 ;  /* 0x2000000bff8b7230 */ /* 0x000fe20000004100 */
[----:B------:R0:W-:Y:S01]  /*16c0*/  STL [R1+0x2c], R53 ;  /* 0x00002c3501007387 */ /* 0x0001e20000100800 */
[----:B-1----:R-:W-:Y:S02]  /*16d0*/  HADD2.F32 R54, -RZ, R44.H1_H1 ;  /* 0x3000002cff367230 */ /* 0x002fe40000004100 */
[----:B------:R-:W-:-:S02]  /*16e0*/  HADD2.F32 R44, -RZ, R45.H0_H0 ;  /* 0x2000002dff2c7230 */ /* 0x000fc40000004100 */
[----:B------:R-:W-:Y:S01]  /*16f0*/  HADD2.F32 R137, -RZ, R11.H1_H1 ;  /* 0x3000000bff897230 */ /* 0x000fe20000004100 */
[----:B------:R-:W-:Y:S01]  /*1700*/  STL [R1+0x24], R54 ;  /* 0x0000243601007387 */ /* 0x000fe20000100800 */
[--C-:B------:R-:W-:Y:S02]  /*1710*/  HADD2.F32 R17, -RZ, R22.reuse.H0_H0 ;  /* 0x20000016ff117230 */ /* 0x100fe40000004100 */
[----:B------:R-:W-:Y:S01]  /*1720*/  HADD2.F32 R18, -RZ, R22.H1_H1 ;  /* 0x30000016ff127230 */ /* 0x000fe20000004100 */
[----:B------:R1:W-:Y:S01]  /*1730*/  STL [R1+0x1c], R44 ;  /* 0x00001c2c01007387 */ /* 0x0003e20000100800 */
[----:B0-----:R-:W-:Y:S01]  /*1740*/  HADD2.F32 R53, -RZ, R45.H1_H1 ;  /* 0x3000002dff357230 */ /* 0x001fe20000004100 */
[----:B------:R-:W-:Y:S01]  /*1750*/  LOP3.LUT R22, R25, UR31, R52, 0x96, !PT ;  /* 0x0000001f19167c12 */ /* 0x000fe2000f8e9634 */
[----:B------:R-:W-:Y:S01]  /*1760*/  HADD2.F32 R45, -RZ, R46.H0_H0 ;  /* 0x2000002eff2d7230 */ /* 0x000fe20000004100 */
[----:B------:R-:W-:Y:S01]  /*1770*/  HFMA2.MMA R25, -RZ, RZ, 0, 0 ;  /* 0x00000000ff197435 */ /* 0x000fe200000001ff */
[--C-:B------:R-:W-:Y:S01]  /*1780*/  HADD2.F32 R184, -RZ, R172.reuse.H0_H0 ;  /* 0x200000acffb87230 */ /* 0x100fe20000004100 */
[----:B------:R0:W-:Y:S01]  /*1790*/  STL [R1+0x14], R53 ;  /* 0x0000143501007387 */ /* 0x0001e20000100800 */
[----:B------:R-:W-:-:S02]  /*17a0*/  HADD2.F32 R182, -RZ, R172.H1_H1 ;  /* 0x300000acffb67230 */ /* 0x000fc40000004100 */
[----:B------:R-:W-:Y:S01]  /*17b0*/  HADD2.F32 R10, -RZ, R14.H0_H0 ;  /* 0x2000000eff0a7230 */ /* 0x000fe20000004100 */
[----:B------:R0:W-:Y:S01]  /*17c0*/  STL [R1+0xc], R45 ;  /* 0x00000c2d01007387 */ /* 0x0001e20000100800 */
[----:B-1----:R-:W-:Y:S02]  /*17d0*/  HADD2.F32 R44, -RZ, R46.H1_H1 ;  /* 0x3000002eff2c7230 */ /* 0x002fe40000004100 */
[----:B------:R-:W-:Y:S02]  /*17e0*/  HADD2.F32 R11, -RZ, R14.H1_H1 ;  /* 0x3000000eff0b7230 */ /* 0x000fe40000004100 */
[--C-:B------:R-:W-:Y:S01]  /*17f0*/  HADD2.F32 R248, -RZ, R236.reuse.H0_H0 ;  /* 0x200000ecfff87230 */ /* 0x100fe20000004100 */
[----:B------:R0:W-:Y:S01]  /*1800*/  STL [R1+0x4], R44 ;  /* 0x0000042c01007387 */ /* 0x0001e20000100800 */
        /* <DEDUP_REMOVED lines=26> */
[----:B------:R-:W-:Y:S02]  /*19b0*/  HADD2.F32 R210, -RZ, R205.H1_H1 ;  /* 0x300000cdffd27230 */ /* 0x000fe40000004100 */
[----:B------:R-:W-:Y:S02]  /*19c0*/  HADD2.F32 R208, -RZ, R206.H0_H0 ;  /* 0x200000ceffd07230 */ /* 0x000fe40000004100 */
[--C-:B------:R-:W-:Y:S02]  /*19d0*/  HADD2.F32 R204, -RZ, R207.reuse.H0_H0 ;  /* 0x200000cfffcc7230 */ /* 0x100fe40000004100 */
[----:B------:R-:W-:Y:S02]  /*19e0*/  HADD2.F32 R202, -RZ, R207.H1_H1 ;  /* 0x300000cfffca7230 */ /* 0x000fe40000004100 */
[--C-:B------:R-:W-:Y:S02]  /*19f0*/  HADD2.F32 R196, -RZ, R189.reuse.H0_H0 ;  /* 0x200000bdffc47230 */ /* 0x100fe40000004100 */
[----:B------:R-:W-:-:S02]  /*1a00*/  HADD2.F32 R194, -RZ, R189.H1_H1 ;  /* 0x300000bdffc27230 */ /* 0x000fc40000004100 */
[----:B------:R-:W-:Y:S02]  /*1a10*/  HADD2.F32 R192, -RZ, R190.H0_H0 ;  /* 0x200000beffc07230 */ /* 0x000fe40000004100 */
[--C-:B------:R-:W-:Y:S02]  /*1a20*/  HADD2.F32 R188, -RZ, R191.reuse.H0_H0 ;  /* 0x200000bfffbc7230 */ /* 0x100fe40000004100 */
[----:B------:R-:W-:Y:S02]  /*1a30*/  HADD2.F32 R186, -RZ, R191.H1_H1 ;  /* 0x300000bfffba7230 */ /* 0x000fe40000004100 */
[----:B------:R-:W-:Y:S02]  /*1a40*/  HADD2.F32 R176, -RZ, R174.H0_H0 ;  /* 0x200000aeffb07230 */ /* 0x000fe40000004100 */
[--C-:B------:R-:W-:Y:S02]  /*1a50*/  HADD2.F32 R175, -RZ, R26.reuse.H0_H0 ;  /* 0x2000001affaf7230 */ /* 0x100fe40000004100 */
[----:B------:R-:W-:-:S02]  /*1a60*/  HADD2.F32 R173, -RZ, R26.H1_H1 ;  /* 0x3000001affad7230 */ /* 0x000fc40000004100 */
[----:B------:R-:W-:Y:S02]  /*1a70*/  HADD2.F32 R160, -RZ, R158.H0_H0 ;  /* 0x2000009effa07230 */ /* 0x000fe40000004100 */
[----:B------:R-:W-:Y:S02]  /*1a80*/  HADD2.F32 R144, -RZ, R142.H0_H0 ;  /* 0x2000008eff907230 */ /* 0x000fe40000004100 */
[--C-:B------:R-:W-:Y:S02]  /*1a90*/  HADD2.F32 R19, -RZ, R23.reuse.H0_H0 ;  /* 0x20000017ff137230 */ /* 0x100fe40000004100 */
[----:B------:R-:W-:Y:S01]  /*1aa0*/  HADD2.F32 R20, -RZ, R23.H1_H1 ;  /* 0x30000017ff147230 */ /* 0x000fe20000004100 */
[----:B------:R-:W-:Y:S01]  /*1ab0*/  LOP3.LUT R23, R50, 0x3, RZ, 0xc0, !PT ;  /* 0x0000000332177812 */ /* 0x000fe200078ec0ff */
        /* <DEDUP_REMOVED lines=42> */
[----:B------:R-:W-:Y:S02]  /*1d60*/  HADD2.F32 R158, -RZ, R158.H1_H1 ;  /* 0x3000009eff9e7230 */ /* 0x000fe40000004100 */
[----:B------:R-:W-:-:S02]  /*1d70*/  HADD2.F32 R142, -RZ, R142.H1_H1 ;  /* 0x3000008eff8e7230 */ /* 0x000fc40000004100 */
[----:B------:R-:W-:Y:S02]  /*1d80*/  IMAD R24, R49, -0x326172a9, RZ ;  /* 0xcd9e8d5731187824 */ /* 0x000fe400078e02ff */
[----:B0-----:R-:W-:-:S07]  /*1d90*/  IMAD R26, R48, -0x2daee0ad, RZ ;  /* 0xd2511f53301a7824 */ /* 0x001fce00078e02ff */
.L_x_11588:
[----:B------:R-:W0:Y:S08]  /*1da0*/  LDC.64 R130, c[0x0][0x280] ;  /* 0x0000a000ff827b82 */ /* 0x000e300000000a00 */
[----:B------:R-:W1:Y:S08]  /*1db0*/  LDC.64 R68, c[0x0][0x288] ;  /* 0x0000a200ff447b82 */ /* 0x000e700000000a00 */
[----:B------:R-:W2:Y:S01]  /*1dc0*/  LDC R70, c[0x0][0x218] ;  /* 0x00008600ff467b82 */ /* 0x000ea20000000800 */
[----:B0-----:R-:W-:-:S06]  /*1dd0*/  IMAD.WIDE R130, R7, 0x4, R130 ;  /* 0x0000000407827825 */ /* 0x001fcc00078e0282 */
[----:B------:R2:W3:Y:S01]  /*1de0*/  LDG.E R130, desc[UR6][R130.64] ;  /* 0x0000000682827981 */ /* 0x0004e2000c1e1900 */
[----:B-1----:R-:W-:-:S05]  /*1df0*/  IMAD.WIDE R68, R7, 0x4, R68 ;  /* 0x0000000407447825 */ /* 0x002fca00078e0244 */
[----:B------:R0:W5:Y:S01]  /*1e00*/  LDG.E R127, desc[UR6][R68.64] ;  /* 0x00000006447f7981 */ /* 0x000162000c1e1900 */
[----:B------:R-:W-:Y:S01]  /*1e10*/  BSSY B1, `(.L_x_10729) ;  /* 0x0000338000017945 */ /* 0x000fe20003800000 */
[----:B------:R-:W-:Y:S01]  /*1e20*/  MOV R128, RZ ;  /* 0x000000ff00807202 */ /* 0x000fe20000000f00 */
[----:B--2---:R-:W-:Y:S01]  /*1e30*/  IMAD R131, R7, R70, RZ ;  /* 0x0000004607837224 */ /* 0x004fe200078e02ff */
[----:B------:R-:W-:-:S04]  /*1e40*/  SHF.R.S32.HI R129, RZ, 0x1f, R7 ;  /* 0x0000001fff817819 */ /* 0x000fc80000011407 */
        /* <DEDUP_REMOVED lines=27> */
[----:B-----5:R-:W-:Y:S01]  /*2000*/  HADD2.F32 R27, -RZ, R64.H0_H0 ;  /* 0x20000040ff1b7230 */ /* 0x020fe20000004100 */
[----:B------:R-:W-:Y:S06]  /*2010*/  BRA `(.L_x_10733) ;  /* 0x0000000400587947 */ /* 0x000fec0003800000 */
.L_x_10732:
        /* <DEDUP_REMOVED lines=12> */
.L_x_10735:
[----:B------:R-:W-:-:S07]  /*20e0*/  MOV R31, R24 ;  /* 0x00000018001f7202 */ /* 0x000fce0000000f00 */
.L_x_10736:
[----:B------:R-:W-:Y:S05]  /*20f0*/  BSYNC B3 ;  /* 0x0000000000037941 */ /* 0x000fea0003800000 */
.L_x_10734:
        /* <DEDUP_REMOVED lines=16> */
.L_x_10740:
[----:B------:R-:W-:Y:S05]  /*2200*/  BSYNC B4 ;  /* 0x0000000000047941 */ /* 0x000fea0003800000 */
.L_x_10739:
        /* <DEDUP_REMOVED lines=43> */
.L_x_10738:
[----:B------:R-:W-:Y:S05]  /*24c0*/  BSYNC B3 ;  /* 0x0000000000037941 */ /* 0x000fea0003800000 */
.L_x_10737:
[----:B------:R-:W-:Y:S01]  /*24d0*/  HFMA2.MMA R27, -RZ, RZ, 0.1171875, 0 ;  /* 0x2f800000ff1b7435 */ /* 0x000fe200000001ff */
[----:B------:R-:W-:-:S09]  /*24e0*/  I2FP.F32.U32 R23, R31 ;  /* 0x0000001f00177245 */ /* 0x000fd20000201000 */
[----:B------:R-:W-:-:S05]  /*24f0*/  FFMA.FTZ R23, R23, R27, 1.1641532182693481445e-10 ;  /* 0x2f00000017177423 */ /* 0x000fca000001001b */
[----:B------:R-:W-:Y:S01]  /*2500*/  FSETP.GTU.FTZ.AND P4, PT, R23, UR10, PT ;  /* 0x0000000a17007c0b */ /* 0x000fe2000bf9c000 */
[----:B-----5:R-:W-:-:S03]  /*2510*/  HADD2.F32 R23, -RZ, R60.H0_H0 ;  /* 0x2000003cff177230 */ /* 0x020fc60000004100 */
[----:B------:R-:W-:Y:S02]  /*2520*/  SEL R28, RZ, 0x1, P4 ;  /* 0x00000001ff1c7807 */ /* 0x000fe40002000000 */
[----:B------:R-:W-:-:S04]  /*2530*/  FMUL.FTZ R23, R23, UR13 ;  /* 0x0000000d17177c20 */ /* 0x000fc80008410000 */
[----:B------:R-:W-:-:S05]  /*2540*/  FMUL.FTZ R23, R23, UR12 ;  /* 0x0000000c17177c20 */ /* 0x000fca0008410000 */
[----:B------:R-:W-:Y:S01]  /*2550*/  FSEL R27, R23, RZ, !P4 ;  /* 0x000000ff171b7208 */ /* 0x000fe20006000000 */
[----:B------:R-:W-:-:S05]  /*2560*/  @P2 HADD2.F32 R23, -RZ, R64.H0_H0 ;  /* 0x20000040ff172230 */ /* 0x000fca0000004100 */
[----:B------:R-:W-:-:S07]  /*2570*/  @P2 FADD.FTZ R27, R23, R27 ;  /* 0x0000001b171b2221 */ /* 0x000fce0000010000 */
.L_x_10733:
[----:B------:R-:W-:Y:S05]  /*2580*/  BSYNC B2 ;  /* 0x0000000000027941 */ /* 0x000fea0003800000 */
.L_x_10731:
[----:B------:R-:W-:Y:S04]  /*2590*/  BSSY B2, `(.L_x_10741) ;  /* 0x000005f000027945 */ /* 0x000fe80003800000 */
[----:B------:R-:W-:Y:S05]  /*25a0*/  @P3 BRA `(.L_x_10742) ;  /* 0x0000000000183947 */ /* 0x000fea0003800000 */
[----:B------:R-:W-:Y:S01]  /*25b0*/  IMAD.MOV.U32 R29, RZ, RZ, RZ ;  /* 0x000000ffff1d7224 */ /* 0x000fe200078e00ff */
[----:B------:R-:W-:Y:S01]  /*25c0*/  MOV R23, R33 ;  /* 0x0000002100177202 */ /* 0x000fe20000000f00 */
[----:B------:R-:W-:Y:S06]  /*25d0*/  @!P2 BRA `(.L_x_10743) ;  /* 0x000000040068a947 */ /* 0x000fec0003800000 */
[----:B------:R-:W-:Y:S02]  /*25e0*/  IMAD.MOV.U32 R23, RZ, RZ, R33 ;  /* 0x000000ffff177224 */ /* 0x000fe400078e0021 */
[----:B-----5:R-:W-:Y:S01]  /*25f0*/  HADD2.F32 R29, -RZ, R64.H1_H1 ;  /* 0x30000040ff1d7230 */ /* 0x020fe20000004100 */
[----:B------:R-:W-:Y:S06]  /*2600*/  BRA `(.L_x_10743) ;  /* 0x00000004005c7947 */ /* 0x000fec0003800000 */
.L_x_10742:
        /* <DEDUP_REMOVED lines=12> */
.L_x_10745:
[----:B------:R-:W-:-:S07]  /*26d0*/  MOV R29, R24 ;  /* 0x00000018001d7202 */ /* 0x000fce0000000f00 */
.L_x_10746:
[----:B------:R-:W-:Y:S05]  /*26e0*/  BSYNC B3 ;  /* 0x0000000000037941 */ /* 0x000fea0003800000 */
.L_x_10744:
        /* <DEDUP_REMOVED lines=16> */
.L_x_10750:
[----:B------:R-:W-:Y:S05]  /*27f0*/  BSYNC B4 ;  /* 0x0000000000047941 */ /* 0x000fea0003800000 */
.L_x_10749:
        /* <DEDUP_REMOVED lines=44> */
.L_x_10748:
[----:B------:R-:W-:Y:S05]  /*2ac0*/  BSYNC B3 ;  /* 0x0000000000037941 */ /* 0x000fea0003800000 */
.L_x_10747:
[----:B------:R-:W-:Y:S01]  /*2ad0*/  I2FP.F32.U32 R29, R29 ;  /* 0x0000001d001d7245 */ /* 0x000fe20000201000 */
[----:B------:R-:W-:-:S04]  /*2ae0*/  IMAD.MOV.U32 R30, RZ, RZ, 0x2f800000 ;  /* 0x2f800000ff1e7424 */ /* 0x000fc800078e00ff */
[----:B------:R-:W-:Y:S01]  /*2af0*/  FFMA.FTZ R29, R29, R30, 1.1641532182693481445e-10 ;  /* 0x2f0000001d1d7423 */ /* 0x000fe2000001001e */
[----:B-----5:R-:W-:-:S04]  /*2b00*/  @P2 HADD2.F32 R30, -RZ, R64.H1_H1 ;  /* 0x30000040ff1e2230 */ /* 0x020fc80000004100 */
[----:B------:R-:W-:Y:S01]  /*2b10*/  FSETP.GTU.FTZ.AND P4, PT, R29, UR10, PT ;  /* 0x0000000a1d007c0b */ /* 0x000fe2000bf9c000 */
[----:B------:R-:W-:-:S05]  /*2b20*/  HADD2.F32 R29, -RZ, R60.H1_H1 ;  /* 0x3000003cff1d7230 */ /* 0x000fca0000004100 */
[----:B------:R-:W-:-:S04]  /*2b30*/  FMUL.FTZ R29, R29, UR13 ;  /* 0x0000000d1d1d7c20 */ /* 0x000fc80008410000 */
[----:B------:R-:W-:-:S05]  /*2b40*/  FMUL.FTZ R29, R29, UR12 ;  /* 0x0000000c1d1d7c20 */ /* 0x000fca0008410000 */
[----:B------:R-:W-:-:S05]  /*2b50*/  FSEL R29, R29, RZ, !P4 ;  /* 0x000000ff1d1d7208 */ /* 0x000fca0006000000 */
[----:B------:R-:W-:Y:S01]  /*2b60*/  @P2 FADD.FTZ R29, R30, R29 ;  /* 0x0000001d1e1d2221 */ /* 0x000fe20000010000 */
[----:B------:R-:W-:-:S07]  /*2b70*/  SEL R30, RZ, 0x1, P4 ;  /* 0x00000001ff1e7807 */ /* 0x000fce0002000000 */
.L_x_10743:
[----:B------:R-:W-:Y:S05]  /*2b80*/  BSYNC B2 ;  /* 0x0000000000027941 */ /* 0x000fea0003800000 */
.L_x_10741:
[----:B------:R-:W-:Y:S04]  /*2b90*/  BSSY B2, `(.L_x_10751) ;  /* 0x000005f000027945 */ /* 0x000fe80003800000 */
[----:B------:R-:W-:Y:S05]  /*2ba0*/  @P3 BRA `(.L_x_10752) ;  /* 0x0000000000183947 */ /* 0x000fea0003800000 */
[----:B------:R-:W-:Y:S01]  /*2bb0*/  MOV R31, RZ ;  /* 0x000000ff001f7202 */ /* 0x000fe20000000f00 */
[----:B------:R-:W-:Y:S01]  /*2bc0*/  IMAD.MOV.U32 R35, RZ, RZ, R23 ;  /* 0x000000ffff237224 */ /* 0x000fe200078e0017 */
[----:B------:R-:W-:Y:S06]  /*2bd0*/  @!P2 BRA `(.L_x_10753) ;  /* 0x000000040068a947 */ /* 0x000fec0003800000 */
[----:B------:R-:W-:Y:S01]  /*2be0*/  MOV R35, R23 ;  /* 0x0000001700237202 */ /* 0x000fe20000000f00 */
[----:B-----5:R-:W-:Y:S01]  /*2bf0*/  HADD2.F32 R31, -RZ, R65.H0_H0 ;  /* 0x20000041ff1f7230 */ /* 0x020fe20000004100 */
[----:B------:R-:W-:Y:S06]  /*2c00*/  BRA `(.L_x_10753) ;  /* 0x00000004005c7947 */ /* 0x000fec0003800000 */
.L_x_10752:
        /* <DEDUP_REMOVED lines=12> */
.L_x_10755:
[----:B------:R-:W-:-:S07]  /*2cd0*/  IMAD.MOV.U32 R31, RZ, RZ, R24 ;  /* 0x000000ffff1f7224 */ /* 0x000fce00078e0018 */
.L_x_10756:
[----:B------:R-:W-:Y:S05]  /*2ce0*/  BSYNC B3 ;  /* 0x0000000000037941 */ /* 0x000fea0003800000 */
.L_x_10754:
        /* <DEDUP_REMOVED lines=16> */
.L_x_10760:
[----:B------:R-:W-:Y:S05]  /*2df0*/  BSYNC B4 ;  /* 0x0000000000047941 */ /* 0x000fea0003800000 */
.L_x_10759:
        /* <DEDUP_REMOVED lines=44> */
.L_x_10758:
[----:B------:R-:W-:Y:S05]  /*30c0*/  BSYNC B3 ;  /* 0x0000000000037941 */ /* 0x000fea0003800000 */
.L_x_10757:
[----:B------:R-:W-:Y:S01]  /*30d0*/  I2FP.F32.U32 R23, R31 ;  /* 0x0000001f00177245 */ /* 0x000fe20000201000 */
[----:B------:R-:W-:-:S10]  /*30e0*/  HFMA2.MMA R31, -RZ, RZ, 0.1171875, 0 ;  /* 0x2f800000ff1f7435 */ /* 0x000fd400000001ff */
        /* <DEDUP_REMOVED lines=9> */
.L_x_10753:
[----:B------:R-:W-:Y:S05]  /*3180*/  BSYNC B2 ;  /* 0x0000000000027941 */ /* 0x000fea0003800000 */
.L_x_10751:
        /* <DEDUP_REMOVED lines=8> */
.L_x_10762:
        /* <DEDUP_REMOVED lines=12> */
.L_x_10765:
[----:B------:R-:W-:-:S07]  /*32d0*/  MOV R33, R24 ;  /* 0x0000001800217202 */ /* 0x000fce0000000f00 */
.L_x_10766:
[----:B------:R-:W-:Y:S05]  /*32e0*/  BSYNC B3 ;  /* 0x0000000000037941 */ /* 0x000fea0003800000 */
.L_x_10764:
        /* <DEDUP_REMOVED lines=16> */
.L_x_10770:
[----:B------:R-:W-:Y:S05]  /*33f0*/  BSYNC B4 ;  /* 0x0000000000047941 */ /* 0x000fea0003800000 */
.L_x_10769:
        /* <DEDUP_REMOVED lines=44> */
.L_x_10768:
[----:B------:R-:W-:Y:S05]  /*36c0*/  BSYNC B3 ;  /* 0x0000000000037941 */ /* 0x000fea0003800000 */
.L_x_10767:
        /* <DEDUP_REMOVED lines=11> */
.L_x_10763:
[----:B------:R-:W-:Y:S05]  /*3780*/  BSYNC B2 ;  /* 0x0000000000027941 */ /* 0x000fea0003800000 */
.L_x_10761:
        /* <DEDUP_REMOVED lines=8> */
.L_x_10772:
        /* <DEDUP_REMOVED lines=12> */
.L_x_10775:
[----:B------:R-:W-:-:S07]  /*38d0*/  IMAD.MOV.U32 R35, RZ, RZ, R24 ;  /* 0x000000ffff237224 */ /* 0x000fce00078e0018 */
.L_x_10776:
[----:B------:R-:W-:Y:S05]  /*38e0*/  BSYNC B3 ;  /* 0x0000000000037941 */ /* 0x000fea0003800000 */
.L_x_10774:
        /* <DEDUP_REMOVED lines=16> */
.L_x_10780:
[----:B------:R-:W-:Y:S05]  /*39f0*/  BSYNC B4 ;  /* 0x0000000000047941 */ /* 0x000fea0003800000 */
.L_x_10779:
        /* <DEDUP_REMOVED lines=44> */
.L_x_10778:
[----:B------:R-:W-:Y:S05]  /*3cc0*/  BSYNC B3 ;  /* 0x0000000000037941 */ /* 0x000fea0003800000 */
.L_x_10777:
        /* <DEDUP_REMOVED lines=11> */
.L_x_10773:
[----:B------:R-:W-:Y:S05]  /*3d80*/  BSYNC B2 ;  /* 0x0000000000027941 */ /* 0x000fea0003800000 */
.L_x_10771:
        /* <DEDUP_REMOVED lines=8> */
.L_x_10782:
        /* <DEDUP_REMOVED lines=12> */
.L_x_10785:
[----:B------:R-:W-:-:S07]  /*3ed0*/  MOV R37, R24 ;  /* 0x0000001800257202 */ /* 0x000fce0000000f00 */
.L_x_10786:
[----:B------:R-:W-:Y:S05]  /*3ee0*/  BSYNC B3 ;  /* 0x0000000000037941 */ /* 0x000fea0003800000 */
.L_x_10784:
        /* <DEDUP_REMOVED lines=16> */
.L_x_10790:
[----:B------:R-:W-:Y:S05]  /*3ff0*/  BSYNC B4 ;  /* 0x0000000000047941 */ /* 0x000fea0003800000 */
.L_x_10789:
        /* <DEDUP_REMOVED lines=44> */
.L_x_10788:
[----:B------:R-:W-:Y:S05]  /*42c0*/  BSYNC B3 ;  /* 0x0000000000037941 */ /* 0x000fea0003800000 */
.L_x_10787:
        /* <DEDUP_REMOVED lines=11> */
.L_x_10783:
[----:B------:R-:W-:Y:S05]  /*4380*/  BSYNC B2 ;  /* 0x0000000000027941 */ /* 0x000fea0003800000 */
.L_x_10781:
        /* <DEDUP_REMOVED lines=8> */
.L_x_10792:
        /* <DEDUP_REMOVED lines=12> */
.L_x_10795:
[----:B------:R-:W-:-:S07]  /*44d0*/  IMAD.MOV.U32 R39, RZ, RZ, R24 ;  /* 0x000000ffff277224 */ /* 0x000fce00078e0018 */
.L_x_10796:
[----:B------:R-:W-:Y:S05]  /*44e0*/  BSYNC B3 ;  /* 0x0000000000037941 */ /* 0x000fea0003800000 */
.L_x_10794:
        /* <DEDUP_REMOVED lines=16> */
.L_x_10800:
[----:B------:R-:W-:Y:S05]  /*45f0*/  BSYNC B4 ;  /* 0x0000000000047941 */ /* 0x000fea0003800000 */
.L_x_10799:
        /* <DEDUP_REMOVED lines=44> */
.L_x_10798:
[----:B------:R-:W-:Y:S05]  /*48c0*/  BSYNC B3 ;  /* 0x0000000000037941 */ /* 0x000fea0003800000 */
.L_x_10797:
        /* <DEDUP_REMOVED lines=11> */
.L_x_10793:
[----:B------:R-:W-:Y:S05]  /*4980*/  BSYNC B2 ;  /* 0x0000000000027941 */ /* 0x000fea0003800000 */
.L_x_10791:
        /* <DEDUP_REMOVED lines=8> */
.L_x_10802:
        /* <DEDUP_REMOVED lines=12> */
.L_x_10805:
[----:B------:R-:W-:-:S07]  /*4ad0*/  MOV R41, R24 ;  /* 0x0000001800297202 */ /* 0x000fce0000000f00 */
.L_x_10806:
[----:B------:R-:W-:Y:S05]  /*4ae0*/  BSYNC B3 ;  /* 0x0000000000037941 */ /* 0x000fea0003800000 */
.L_x_10804:
        /* <DEDUP_REMOVED lines=16> */
.L_x_10810:
[----:B------:R-:W-:Y:S05]  /*4bf0*/  BSYNC B4 ;  /* 0x0000000000047941 */ /* 0x000fea0003800000 */
.L_x_10809:
        /* <DEDUP_REMOVED lines=44> */
.L_x_10808:
[----:B------:R-:W-:Y:S05]  /*4ec0*/  BSYNC B3 ;  /* 0x0000000000037941 */ /* 0x000fea0003800000 */
.L_x_10807:
        /* <DEDUP_REMOVED lines=11> */
.L_x_10803:
[----:B------:R-:W-:Y:S05]  /*4f80*/  BSYNC B2 ;  /* 0x0000000000027941 */ /* 0x000fea0003800000 */
.L_x_10801:
[----:B------:R-:W0:Y:S01]  /*4f90*/  LDC.64 R132, c[0x0][0x238] ;  /* 0x00008e00ff847b82 */ /* 0x000e220000000a00 */
[----:B------:R-:W-:Y:S01]  /*4fa0*/  F2FP.F16.F32.PACK_AB R71, R41, R39 ;  /* 0x000000272947723e */ /* 0x000fe200000000ff */
[----:B------:R-:W-:Y:S01]  /*4fb0*/  BSSY B2, `(.L_x_10811) ;  /* 0x000001b000027945 */ /* 0x000fe20003800000 */
[----:B------:R-:W-:Y:S02]  /*4fc0*/  F2FP.F16.F32.PACK_AB R70, R37, R35 ;  /* 0x000000232546723e */ /* 0x000fe400000000ff */
[----:B------:R-:W-:Y:S02]  /*4fd0*/  F2FP.F16.F32.PACK_AB R69, R33, R31 ;  /* 0x0000001f2145723e */ /* 0x000fe400000000ff */
[----:B------:R-:W-:Y:S01]  /*4fe0*/  F2FP.F16.F32.PACK_AB R68, R29, R27 ;  /* 0x0000001b1d44723e */ /* 0x000fe200000000ff */
        /* <DEDUP_REMOVED lines=23> */
.L_x_10812:
[----:B------:R-:W-:Y:S05]  /*5160*/  BSYNC B2 ;  /* 0x0000000000027941 */ /* 0x000fea0003800000 */
.L_x_10811:
[----:B------:R-:W-:Y:S01]  /*5170*/  VIADD R131, R131, 0x20 ;  /* 0x0000002083837836 */ /* 0x000fe20000000000 */
[----:B------:R-:W-:-:S07]  /*5180*/  IADD3 R128, R128, 0x20, RZ ;  /* 0x0000002080807810 */ /* 0x000fce0007ffe0ff */
.L_x_10730:
[----:B------:R-:W-:Y:S05]  /*5190*/  BSYNC B1 ;  /* 0x0000000000017941 */ /* 0x000fea0003800000 */
.L_x_10729:
        /* <DEDUP_REMOVED lines=18> */
[----:B-----5:R-:W-:Y:S01]  /*52c0*/  HADD2.F32 R43, -RZ, R64.H0_H0 ;  /* 0x20000040ff2b7230 */ /* 0x020fe20000004100 */
[----:B------:R-:W-:Y:S06]  /*52d0*/  BRA `(.L_x_10817) ;  /* 0x00000004005c7947 */ /* 0x000fec0003800000 */
.L_x_10816:
        /* <DEDUP_REMOVED lines=12> */
.L_x_10819:
[----:B------:R-:W-:-:S07]  /*53a0*/  MOV R28, R24 ;  /* 0x00000018001c7202 */ /* 0x000fce0000000f00 */
.L_x_10820:
[----:B------:R-:W-:Y:S05]  /*53b0*/  BSYNC B3 ;  /* 0x0000000000037941 */ /* 0x000fea0003800000 */
.L_x_10818:
        /* <DEDUP_REMOVED lines=16> */
.L_x_10824:
[----:B------:R-:W-:Y:S05]  /*54c0*/  BSYNC B4 ;  /* 0x0000000000047941 */ /* 0x000fea0003800000 */
.L_x_10823:
        /* <DEDUP_REMOVED lines=44> */
.L_x_10822:
[----:B------:R-:W-:Y:S05]  /*5790*/  BSYNC B3 ;  /* 0x0000000000037941 */ /* 0x000fea0003800000 */
.L_x_10821:
[----:B------:R-:W-:Y:S01]  /*57a0*/  I2FP.F32.U32 R23, R28 ;  /* 0x0000001c00177245 */ /* 0x000fe20000201000 */
[----:B------:R-:W-:-:S04]  /*57b0*/  IMAD.MOV.U32 R28, RZ, RZ, 0x2f800000 ;  /* 0x2f800000ff1c7424 */ /* 0x000fc800078e00ff */
        /* <DEDUP_REMOVED lines=9> */
.L_x_10817:
[----:B------:R-:W-:Y:S05]  /*5850*/  BSYNC B2 ;  /* 0x0000000000027941 */ /* 0x000fea0003800000 */
.L_x_10815:
[----:B------:R-:W-:Y:S04]  /*5860*/  BSSY B2, `(.L_x_10825) ;  /* 0x000005f000027945 */ /* 0x000fe80003800000 */
[----:B------:R-:W-:Y:S05]  /*5870*/  @P3 BRA `(.L_x_10826) ;  /* 0x0000000000183947 */ /* 0x000fea0003800000 */
[----:B------:R-:W-:Y:S01]  /*5880*/  MOV R44, RZ ;  /* 0x000000ff002c7202 */ /* 0x000fe20000000f00 */
[----:B------:R-:W-:Y:S01]  /*5890*/  IMAD.MOV.U32 R23, RZ, RZ, R45 ;  /* 0x000000ffff177224 */ /* 0x000fe200078e002d */
[----:B------:R-:W-:Y:S06]  /*58a0*/  @!P2 BRA `(.L_x_10827) ;  /* 0x000000040068a947 */ /* 0x000fec0003800000 */
[----:B------:R-:W-:Y:S01]  /*58b0*/  MOV R23, R45 ;  /* 0x0000002d00177202 */ /* 0x000fe20000000f00 */
[----:B-----5:R-:W-:Y:S01]  /*58c0*/  HADD2.F32 R44, -RZ, R64.H1_H1 ;  /* 0x30000040ff2c7230 */ /* 0x020fe20000004100 */
[----:B------:R-:W-:Y:S06]  /*58d0*/  BRA `(.L_x_10827) ;  /* 0x00000004005c7947 */ /* 0x000fec0003800000 */
.L_x_10826:
        /* <DEDUP_REMOVED lines=12> */
.L_x_10829:
[----:B------:R-:W-:-:S07]  /*59a0*/  IMAD.MOV.U32 R30, RZ, RZ, R24 ;  /* 0x000000ffff1e7224 */ /* 0x000fce00078e0018 */
.L_x_10830:
[----:B------:R-:W-:Y:S05]  /*59b0*/  BSYNC B3 ;  /* 0x0000000000037941 */ /* 0x000fea0003800000 */
.L_x_10828:
        /* <DEDUP_REMOVED lines=16> */
.L_x_10834:
[----:B------:R-:W-:Y:S05]  /*5ac0*/  BSYNC B4 ;  /* 0x0000000000047941 */ /* 0x000fea0003800000 */
.L_x_10833:
        /* <DEDUP_REMOVED lines=44> */
.L_x_10832:
[----:B------:R-:W-:Y:S05]  /*5d90*/  BSYNC B3 ;  /* 0x0000000000037941 */ /* 0x000fea0003800000 */
.L_x_10831:
[----:B------:R-:W-:Y:S01]  /*5da0*/  HFMA2.MMA R44, -RZ, RZ, 0.1171875, 0 ;  /* 0x2f800000ff2c7435 */ /* 0x000fe200000001ff */
[----:B------:R-:W-:-:S09]  /*5db0*/  I2FP.F32.U32 R30, R30 ;  /* 0x0000001e001e7245 */ /* 0x000fd20000201000 */
[----:B------:R-:W-:-:S05]  /*5dc0*/  FFMA.FTZ R30, R30, R44, 1.1641532182693481445e-10 ;  /* 0x2f0000001e1e7423 */ /* 0x000fca000001002c */
[----:B------:R-:W-:Y:S01]  /*5dd0*/  FSETP.GTU.FTZ.AND P4, PT, R30, UR10, PT ;  /* 0x0000000a1e007c0b */ /* 0x000fe2000bf9c000 */
[----:B-----5:R-:W-:-:S05]  /*5de0*/  HADD2.F32 R30, -RZ, R60.H1_H1 ;  /* 0x3000003cff1e7230 */ /* 0x020fca0000004100 */
[----:B------:R-:W-:-:S04]  /*5df0*/  FMUL.FTZ R30, R30, UR13 ;  /* 0x0000000d1e1e7c20 */ /* 0x000fc80008410000 */
[----:B------:R-:W-:-:S05]  /*5e00*/  FMUL.FTZ R30, R30, UR12 ;  /* 0x0000000c1e1e7c20 */ /* 0x000fca0008410000 */
[----:B------:R-:W-:Y:S01]  /*5e10*/  FSEL R44, R30, RZ, !P4 ;  /* 0x000000ff1e2c7208 */ /* 0x000fe20006000000 */
[----:B------:R-:W-:-:S05]  /*5e20*/  @P2 HADD2.F32 R30, -RZ, R64.H1_H1 ;  /* 0x30000040ff1e2230 */ /* 0x000fca0000004100 */
[----:B------:R-:W-:Y:S01]  /*5e30*/  @P2 FADD.FTZ R44, R30, R44 ;  /* 0x0000002c1e2c2221 */ /* 0x000fe20000010000 */
[----:B------:R-:W-:-:S07]  /*5e40*/  SEL R30, RZ, 0x1, P4 ;  /* 0x00000001ff1e7807 */ /* 0x000fce0002000000 */
.L_x_10827:
[----:B------:R-:W-:Y:S05]  /*5e50*/  BSYNC B2 ;  /* 0x0000000000027941 */ /* 0x000fea0003800000 */
.L_x_10825:
[----:B------:R-:W-:Y:S04]  /*5e60*/  BSSY B2, `(.L_x_10835) ;  /* 0x000005f000027945 */ /* 0x000fe80003800000 */
[----:B------:R-:W-:Y:S05]  /*5e70*/  @P3 BRA `(.L_x_10836) ;  /* 0x0000000000183947 */ /* 0x000fea0003800000 */
[----:B------:R-:W-:Y:S01]  /*5e80*/  IMAD.MOV.U32 R45, RZ, RZ, RZ ;  /* 0x000000ffff2d7224 */ /* 0x000fe200078e00ff */
[----:B------:R-:W-:Y:S01]  /*5e90*/  MOV R47, R23 ;  /* 0x00000017002f7202 */ /* 0x000fe20000000f00 */
[----:B------:R-:W-:Y:S06]  /*5ea0*/  @!P2 BRA `(.L_x_10837) ;  /* 0x000000040068a947 */ /* 0x000fec0003800000 */
[----:B------:R-:W-:Y:S02]  /*5eb0*/  IMAD.MOV.U32 R47, RZ, RZ, R23 ;  /* 0x000000ffff2f7224 */ /* 0x000fe400078e0017 */
[----:B-----5:R-:W-:Y:S01]  /*5ec0*/  HADD2.F32 R45, -RZ, R65.H0_H0 ;  /* 0x20000041ff2d7230 */ /* 0x020fe20000004100 */
[----:B------:R-:W-:Y:S06]  /*5ed0*/  BRA `(.L_x_10837) ;  /* 0x00000004005c7947 */ /* 0x000fec0003800000 */
.L_x_10836:
        /* <DEDUP_REMOVED lines=12> */
.L_x_10839:
[----:B------:R-:W-:-:S07]  /*5fa0*/  MOV R32, R24 ;  /* 0x0000001800207202 */ /* 0x000fce0000000f00 */
.L_x_10840:
[----:B------:R-:W-:Y:S05]  /*5fb0*/  BSYNC B3 ;  /* 0x0000000000037941 */ /* 0x000fea0003800000 */
.L_x_10838:
        /* <DEDUP_REMOVED lines=16> */
.L_x_10844:
[----:B------:R-:W-:Y:S05]  /*60c0*/  BSYNC B4 ;  /* 0x0000000000047941 */ /* 0x000fea0003800000 */
.L_x_10843:
        /* <DEDUP_REMOVED lines=44> */
.L_x_10842:
[----:B------:R-:W-:Y:S05]  /*6390*/  BSYNC B3 ;  /* 0x0000000000037941 */ /* 0x000fea0003800000 */
.L_x_10841:
        /* <DEDUP_REMOVED lines=11> */
.L_x_10837:
[----:B------:R-:W-:Y:S05]  /*6450*/  BSYNC B2 ;  /* 0x0000000000027941 */ /* 0x000fea0003800000 */
.L_x_10835:
        /* <DEDUP_REMOVED lines=8> */
.L_x_10846:
        /* <DEDUP_REMOVED lines=12> */
.L_x_10849:
[----:B------:R-:W-:-:S07]  /*65a0*/  IMAD.MOV.U32 R34, RZ, RZ, R24 ;  /* 0x000000ffff227224 */ /* 0x000fce00078e0018 */
.L_x_10850:
[----:B------:R-:W-:Y:S05]  /*65b0*/  BSYNC B3 ;  /* 0x0000000000037941 */ /* 0x000fea0003800000 */
.L_x_10848:
        /* <DEDUP_REMOVED lines=16> */
.L_x_10854:
[----:B------:R-:W-:Y:S05]  /*66c0*/  BSYNC B4 ;  /* 0x0000000000047941 */ /* 0x000fea0003800000 */
.L_x_10853:
        /* <DEDUP_REMOVED lines=44> */
.L_x_10852:
[----:B------:R-:W-:Y:S05]  /*6990*/  BSYNC B3 ;  /* 0x0000000000037941 */ /* 0x000fea0003800000 */
.L_x_10851:
        /* <DEDUP_REMOVED lines=11> */
.L_x_10847:
[----:B------:R-:W-:Y:S05]  /*6a50*/  BSYNC B2 ;  /* 0x0000000000027941 */ /* 0x000fea0003800000 */
.L_x_10845:
        /* <DEDUP_REMOVED lines=8> */
.L_x_10856:
        /* <DEDUP_REMOVED lines=12> */
.L_x_10859:
[----:B------:R-:W-:-:S07]  /*6ba0*/  MOV R36, R24 ;  /* 0x0000001800247202 */ /* 0x000fce0000000f00 */
.L_x_10860:
[----:B------:R-:W-:Y:S05]  /*6bb0*/  BSYNC B3 ;  /* 0x0000000000037941 */ /* 0x000fea0003800000 */
.L_x_10858:
        /* <DEDUP_REMOVED lines=16> */
.L_x_10864:
[----:B------:R-:W-:Y:S05]  /*6cc0*/  BSYNC B4 ;  /* 0x0000000000047941 */ /* 0x000fea0003800000 */
.L_x_10863:
[----:B------:R-:W-:Y:S01]  /*6cd0*/  LOP3.LUT R48, R48, UR5, R25, 0x96, !PT ;  /* 0x0000000530307c12 */ /* 0x000fe2000f8e9619 */
[----:B01----:R-:W-:-:S04]  /*6ce0*/  IMAD.HI.U32 R68, R0, -0x326172a9, RZ ;  /* 0xcd9e8d5700447827 */ /* 0x003fc800078e00ff */
        /* <DEDUP_REMOVED lines=42> */
.L_x_10862:
[----:B------:R-:W-:Y:S05]  /*6f90*/  BSYNC B3 ;  /* 0x0000000000037941 */ /* 0x000fea0003800000 */
.L_x_10861:
        /* <DEDUP_REMOVED lines=11> */
.L_x_10857:
[----:B------:R-:W-:Y:S05]  /*7050*/  BSYNC B2 ;  /* 0x0000000000027941 */ /* 0x000fea0003800000 */
.L_x_10855:
        /* <DEDUP_REMOVED lines=8> */
.L_x_10866:
        /* <DEDUP_REMOVED lines=12> */
.L_x_10869:
[----:B------:R-:W-:-:S07]  /*71a0*/  IMAD.MOV.U32 R38, RZ, RZ, R24 ;  /* 0x000000ffff267224 */ /* 0x000fce00078e0018 */
.L_x_10870:
[----:B------:R-:W-:Y:S05]  /*71b0*/  BSYNC B3 ;  /* 0x0000000000037941 */ /* 0x000fea0003800000 */
.L_x_10868:
        /* <DEDUP_REMOVED lines=16> */
.L_x_10874:
[----:B------:R-:W-:Y:S05]  /*72c0*/  BSYNC B4 ;  /* 0x0000000000047941 */ /* 0x000fea0003800000 */
.L_x_10873:
        /* <DEDUP_REMOVED lines=44> */
.L_x_10872:
[----:B------:R-:W-:Y:S05]  /*7590*/  BSYNC B3 ;  /* 0x0000000000037941 */ /* 0x000fea0003800000 */
.L_x_10871:
        /* <DEDUP_REMOVED lines=11> */
.L_x_10867:
[----:B------:R-:W-:Y:S05]  /*7650*/  BSYNC B2 ;  /* 0x0000000000027941 */ /* 0x000fea0003800000 */
.L_x_10865:
[----:B------:R-:W-:Y:S04]  /*7660*/  BSSY B2, `(.L_x_10875) ;  /* 0x000005f000027945 */ /* 0x000fe80003800000 */
[----:B------:R-:W-:Y:S05]  /*7670*/  @P3 BRA `(.L_x_10876) ;  /* 0x0000000000183947 */ /* 0x000fea0003800000 */
[----:B------:R-:W-:Y:S01]  /*7680*/  IMAD.MOV.U32 R49, RZ, RZ, RZ ;  /* 0x000000ffff317224 */ /* 0x000fe200078e00ff */
[----:B01----:R-:W-:Y:S01]  /*7690*/  MOV R68, R23 ;  /* 0x0000001700447202 */ /* 0x003fe20000000f00 */
[----:B------:R-:W-:Y:S06]  /*76a0*/  @!P2 BRA `(.L_x_10877) ;  /* 0x000000040068a947 */ /* 0x000fec0003800000 */
[----:B------:R-:W-:Y:S02]  /*76b0*/  IMAD.MOV.U32 R68, RZ, RZ, R23 ;  /* 0x000000ffff447224 */ /* 0x000fe400078e0017 */
[----:B-----5:R-:W-:Y:S01]  /*76c0*/  HADD2.F32 R49, -RZ, R67.H0_H0 ;  /* 0x20000043ff317230 */ /* 0x020fe20000004100 */
[----:B------:R-:W-:Y:S06]  /*76d0*/  BRA `(.L_x_10877) ;  /* 0x00000004005c7947 */ /* 0x000fec0003800000 */
.L_x_10876:
[C---:B------:R-:W-:Y:S01]  /*76e0*/  ISETP.NE.AND P4, PT, R23.reuse, 0x1, PT ;  /* 0x000000011700780c */ /* 0x040fe20003f85270 */
[----:B------:R-:W-:Y:S01]  /*76f0*/  BSSY B3, `(.L_x_10878) ;  /* 0x000000c000037945 */ /* 0x000fe20003800000 */
[----:B01----:R-:W-:-:S11]  /*7700*/  IADD3 R68, R23, 0x1, RZ ;  /* 0x0000000117447810 */ /* 0x003fd60007ffe0ff */
        /* <DEDUP_REMOVED lines=9> */
.L_x_10879:
[----:B------:R-:W-:-:S07]  /*77a0*/  MOV R40, R24 ;  /* 0x0000001800287202 */ /* 0x000fce0000000f00 */
.L_x_10880:
[----:B------:R-:W-:Y:S05]  /*77b0*/  BSYNC B3 ;  /* 0x0000000000037941 */ /* 0x000fea0003800000 */
.L_x_10878:
        /* <DEDUP_REMOVED lines=16> */
.L_x_10884:
[----:B------:R-:W-:Y:S05]  /*78c0*/  BSYNC B4 ;  /* 0x0000000000047941 */ /* 0x000fea0003800000 */
.L_x_10883:
        /* <DEDUP_REMOVED lines=44> */
.L_x_10882:
[----:B------:R-:W-:Y:S05]  /*7b90*/  BSYNC B3 ;  /* 0x0000000000037941 */ /* 0x000fea0003800000 */
.L_x_10881:
        /* <DEDUP_REMOVED lines=11> */
.L_x_10877:
[----:B------:R-:W-:Y:S05]  /*7c50*/  BSYNC B2 ;  /* 0x0000000000027941 */ /* 0x000fea0003800000 */
.L_x_10875:
        /* <DEDUP_REMOVED lines=8> */
.L_x_10886:
        /* <DEDUP_REMOVED lines=12> */
.L_x_10889:
[----:B------:R-:W-:-:S07]  /*7da0*/  IMAD.MOV.U32 R42, RZ, RZ, R24 ;  /* 0x000000ffff2a7224 */ /* 0x000fce00078e0018 */
.L_x_10890:
[----:B------:R-:W-:Y:S05]  /*7db0*/  BSYNC B3 ;  /* 0x0000000000037941 */ /* 0x000fea0003800000 */
.L_x_10888:
        /* <DEDUP_REMOVED lines=16> */
.L_x_10894:
[----:B------:R-:W-:Y:S05]  /*7ec0*/  BSYNC B4 ;  /* 0x0000000000047941 */ /* 0x000fea0003800000 */
.L_x_10893:
        /* <DEDUP_REMOVED lines=44> */
.L_x_10892:
[----:B------:R-:W-:Y:S05]  /*8190*/  BSYNC B3 ;  /* 0x0000000000037941 */ /* 0x000fea0003800000 */
.L_x_10891:
        /* <DEDUP_REMOVED lines=11> */
.L_x_10887:
[----:B------:R-:W-:Y:S05]  /*8250*/  BSYNC B2 ;  /* 0x0000000000027941 */ /* 0x000fea0003800000 */
.L_x_10885:
        /* <DEDUP_REMOVED lines=29> */
.L_x_10896:
[----:B------:R-:W-:Y:S05]  /*8430*/  BSYNC B2 ;  /* 0x0000000000027941 */ /* 0x000fea0003800000 */
.L_x_10895:
[----:B------:R-:W-:Y:S01]  /*8440*/  IADD3 R131, R131, 0x20, RZ ;  /* 0x0000002083837810 */ /* 0x000fe20007ffe0ff */
[----:B------:R-:W-:-:S07]  /*8450*/  VIADD R128, R128, 0x20 ;  /* 0x0000002080807836 */ /* 0x000fce0000000000 */
.L_x_10814:
[----:B------:R-:W-:Y:S05]  /*8460*/  BSYNC B1 ;  /* 0x0000000000017941 */ /* 0x000fea0003800000 */
.L_x_10813:
        /* <DEDUP_REMOVED lines=17> */
[----:B------:R-:W-:Y:S01]  /*8580*/  MOV R53, R23 ;  /* 0x0000001700357202 */ /* 0x000fe20000000f00 */
[----:B-----5:R-:W-:Y:S01]  /*8590*/  HADD2.F32 R51, -RZ, R64.H0_H0 ;  /* 0x20000040ff337230 */ /* 0x020fe20000004100 */
[----:B------:R-:W-:Y:S06]  /*85a0*/  BRA `(.L_x_10901) ;  /* 0x00000004005c7947 */ /* 0x000fec0003800000 */
.L_x_10900:
        /* <DEDUP_REMOVED lines=12> */
.L_x_10903:
[----:B------:R-:W-:-:S07]  /*8670*/  IMAD.MOV.U32 R28, RZ, RZ, R24 ;  /* 0x000000ffff1c7224 */ /* 0x000fce00078e0018 */
.L_x_10904:
[----:B------:R-:W-:Y:S05]  /*8680*/  BSYNC B3 ;  /* 0x0000000000037941 */ /* 0x000fea0003800000 */
.L_x_10902:
        /* <DEDUP_REMOVED lines=16> */
.L_x_10908:
[----:B------:R-:W-:Y:S05]  /*8790*/  BSYNC B4 ;  /* 0x0000000000047941 */ /* 0x000fea0003800000 */
.L_x_10907:
        /* <DEDUP_REMOVED lines=44> */
.L_x_10906:
[----:B------:R-:W-:Y:S05]  /*8a60*/  BSYNC B3 ;  /* 0x0000000000037941 */ /* 0x000fea0003800000 */
.L_x_10905:
        /* <DEDUP_REMOVED lines=11> */
.L_x_10901:
[----:B------:R-:W-:Y:S05]  /*8b20*/  BSYNC B2 ;  /* 0x0000000000027941 */ /* 0x000fea0003800000 */
.L_x_10899:
        /* <DEDUP_REMOVED lines=8> */
.L_x_10910:
        /* <DEDUP_REMOVED lines=12> */
.L_x_10913:
[----:B------:R-:W-:-:S07]  /*8c70*/  MOV R30, R24 ;  /* 0x00000018001e7202 */ /* 0x000fce0000000f00 */
.L_x_10914:
[----:B------:R-:W-:Y:S05]  /*8c80*/  BSYNC B3 ;  /* 0x0000000000037941 */ /* 0x000fea0003800000 */
.L_x_10912:
        /* <DEDUP_REMOVED lines=16> */
.L_x_10918:
[----:B------:R-:W-:Y:S05]  /*8d90*/  BSYNC B4 ;  /* 0x0000000000047941 */ /* 0x000fea0003800000 */
.L_x_10917:
        /* <DEDUP_REMOVED lines=44> */
.L_x_10916:
[----:B------:R-:W-:Y:S05]  /*9060*/  BSYNC B3 ;  /* 0x0000000000037941 */ /* 0x000fea0003800000 */
.L_x_10915:
[----:B------:R-:W-:Y:S01]  /*9070*/  I2FP.F32.U32 R30, R30 ;  /* 0x0000001e001e7245 */ /* 0x000fe20000201000 */
[----:B------:R-:W-:-:S04]  /*9080*/  IMAD.MOV.U32 R52, RZ, RZ, 0x2f800000 ;  /* 0x2f800000ff347424 */ /* 0x000fc800078e00ff */
        /* <DEDUP_REMOVED lines=9> */
.L_x_10911:
[----:B------:R-:W-:Y:S05]  /*9120*/  BSYNC B2 ;  /* 0x0000000000027941 */ /* 0x000fea0003800000 */
.L_x_10909:
        /* <DEDUP_REMOVED lines=8> */
.L_x_10920:
        /* <DEDUP_REMOVED lines=12> */
.L_x_10923:
[----:B------:R-:W-:-:S07]  /*9270*/  IMAD.MOV.U32 R32, RZ, RZ, R24 ;  /* 0x000000ffff207224 */ /* 0x000fce00078e0018 */
.L_x_10924:
[----:B------:R-:W-:Y:S05]  /*9280*/  BSYNC B3 ;  /* 0x0000000000037941 */ /* 0x000fea0003800000 */
.L_x_10922:
        /* <DEDUP_REMOVED lines=16> */
.L_x_10928:
[----:B------:R-:W-:Y:S05]  /*9390*/  BSYNC B4 ;  /* 0x0000000000047941 */ /* 0x000fea0003800000 */
.L_x_10927:
        /* <DEDUP_REMOVED lines=44> */
.L_x_10926:
[----:B------:R-:W-:Y:S05]  /*9660*/  BSYNC B3 ;  /* 0x0000000000037941 */ /* 0x000fea0003800000 */
.L_x_10925:
        /* <DEDUP_REMOVED lines=11> */
.L_x_10921:
[----:B------:R-:W-:Y:S05]  /*9720*/  BSYNC B2 ;  /* 0x0000000000027941 */ /* 0x000fea0003800000 */
.L_x_10919:
        /* <DEDUP_REMOVED lines=8> */
.L_x_10930:
        /* <DEDUP_REMOVED lines=12> */
.L_x_10933:
[----:B------:R-:W-:-:S07]  /*9870*/  MOV R34, R24 ;  /* 0x0000001800227202 */ /* 0x000fce0000000f00 */
.L_x_10934:
[----:B------:R-:W-:Y:S05]  /*9880*/  BSYNC B3 ;  /* 0x0000000000037941 */ /* 0x000fea0003800000 */
.L_x_10932:
        /* <DEDUP_REMOVED lines=16> */
.L_x_10938:
[----:B------:R-:W-:Y:S05]  /*9990*/  BSYNC B4 ;  /* 0x0000000000047941 */ /* 0x000fea0003800000 */
.L_x_10937:
        /* <DEDUP_REMOVED lines=44> */
.L_x_10936:
[----:B------:R-:W-:Y:S05]  /*9c60*/  BSYNC B3 ;  /* 0x0000000000037941 */ /* 0x000fea0003800000 */
.L_x_10935:
        /* <DEDUP_REMOVED lines=11> */
.L_x_10931:
[----:B------:R-:W-:Y:S05]  /*9d20*/  BSYNC B2 ;  /* 0x0000000000027941 */ /* 0x000fea0003800000 */
.L_x_10929:
        /* <DEDUP_REMOVED lines=8> */
.L_x_10940:
        /* <DEDUP_REMOVED lines=12> */
.L_x_10943:
[----:B------:R-:W-:-:S07]  /*9e70*/  IMAD.MOV.U32 R36, RZ, RZ, R24 ;  /* 0x000000ffff247224 */ /* 0x000fce00078e0018 */
.L_x_10944:
[----:B------:R-:W-:Y:S05]  /*9e80*/  BSYNC B3 ;  /* 0x0000000000037941 */ /* 0x000fea0003800000 */
.L_x_10942:
        /* <DEDUP_REMOVED lines=16> */
.L_x_10948:
[----:B------:R-:W-:Y:S05]  /*9f90*/  BSYNC B4 ;  /* 0x0000000000047941 */ /* 0x000fea0003800000 */
.L_x_10947:
        /* <DEDUP_REMOVED lines=44> */
.L_x_10946:
[----:B------:R-:W-:Y:S05]  /*a260*/  BSYNC B3 ;  /* 0x0000000000037941 */ /* 0x000fea0003800000 */
.L_x_10945:
        /* <DEDUP_REMOVED lines=11> */
.L_x_10941:
[----:B------:R-:W-:Y:S05]  /*a320*/  BSYNC B2 ;  /* 0x0000000000027941 */ /* 0x000fea0003800000 */
.L_x_10939:
        /* <DEDUP_REMOVED lines=8> */
.L_x_10950:
        /* <DEDUP_REMOVED lines=12> */
.L_x_10953:
[----:B------:R-:W-:-:S07]  /*a470*/  MOV R38, R24 ;  /* 0x0000001800267202 */ /* 0x000fce0000000f00 */
.L_x_10954:
[----:B------:R-:W-:Y:S05]  /*a480*/  BSYNC B3 ;  /* 0x0000000000037941 */ /* 0x000fea0003800000 */
.L_x_10952:
        /* <DEDUP_REMOVED lines=16> */
.L_x_10958:
[----:B------:R-:W-:Y:S05]  /*a590*/  BSYNC B4 ;  /* 0x0000000000047941 */ /* 0x000fea0003800000 */
.L_x_10957:
        /* <DEDUP_REMOVED lines=44> */
.L_x_10956:
[----:B------:R-:W-:Y:S05]  /*a860*/  BSYNC B3 ;  /* 0x0000000000037941 */ /* 0x000fea0003800000 */
.L_x_10955:
        /* <DEDUP_REMOVED lines=11> */
.L_x_10951:
[----:B------:R-:W-:Y:S05]  /*a920*/  BSYNC B2 ;  /* 0x0000000000027941 */ /* 0x000fea0003800000 */
.L_x_10949:
[----:B------:R-:W-:Y:S04]  /*a930*/  BSSY B2, `(.L_x_10959) ;  /* 0x000005f000027945 */ /* 0x000fe80003800000 */
[----:B------:R-:W-:Y:S05]  /*a940*/  @P3 BRA `(.L_x_10960) ;  /* 0x0000000000183947 */ /* 0x000fea0003800000 */
[----:B------:R-:W-:Y:S01]  /*a950*/  MOV R57, RZ ;  /* 0x000000ff00397202 */ /* 0x000fe20000000f00 */
[----:B01----:R-:W-:Y:S01]  /*a960*/  IMAD.MOV.U32 R68, RZ, RZ, R23 ;  /* 0x000000ffff447224 */ /* 0x003fe200078e0017 */
[----:B------:R-:W-:Y:S06]  /*a970*/  @!P2 BRA `(.L_x_10961) ;  /* 0x000000040068a947 */ /* 0x000fec0003800000 */
[----:B------:R-:W-:Y:S01]  /*a980*/  MOV R68, R23 ;  /* 0x0000001700447202 */ /* 0x000fe20000000f00 */
[----:B-----5:R-:W-:Y:S01]  /*a990*/  HADD2.F32 R57, -RZ, R67.H0_H0 ;  /* 0x20000043ff397230 */ /* 0x020fe20000004100 */
[----:B------:R-:W-:Y:S06]  /*a9a0*/  BRA `(.L_x_10961) ;  /* 0x00000004005c7947 */ /* 0x000fec0003800000 */
.L_x_10960:
        /* <DEDUP_REMOVED lines=12> */
.L_x_10963:
[----:B------:R-:W-:-:S07]  /*aa70*/  IMAD.MOV.U32 R40, RZ, RZ, R24 ;  /* 0x000000ffff287224 */ /* 0x000fce00078e0018 */
.L_x_10964:
[----:B------:R-:W-:Y:S05]  /*aa80*/  BSYNC B3 ;  /* 0x0000000000037941 */ /* 0x000fea0003800000 */
.L_x_10962:
        /* <DEDUP_REMOVED lines=16> */
.L_x_10968:
[----:B------:R-:W-:Y:S05]  /*ab90*/  BSYNC B4 ;  /* 0x0000000000047941 */ /* 0x000fea0003800000 */
.L_x_10967:
        /* <DEDUP_REMOVED lines=44> */
.L_x_10966:
[----:B------:R-:W-:Y:S05]  /*ae60*/  BSYNC B3 ;  /* 0x0000000000037941 */ /* 0x000fea0003800000 */
.L_x_10965:
        /* <DEDUP_REMOVED lines=11> */
.L_x_10961:
[----:B------:R-:W-:Y:S05]  /*af20*/  BSYNC B2 ;  /* 0x0000000000027941 */ /* 0x000fea0003800000 */
.L_x_10959:
        /* <DEDUP_REMOVED lines=8> */
.L_x_10970:
        /* <DEDUP_REMOVED lines=12> */
.L_x_10973:
[----:B------:R-:W-:-:S07]  /*b070*/  MOV R42, R24 ;  /* 0x00000018002a7202 */ /* 0x000fce0000000f00 */
.L_x_10974:
[----:B------:R-:W-:Y:S05]  /*b080*/  BSYNC B3 ;  /* 0x0000000000037941 */ /* 0x000fea0003800000 */
.L_x_10972:
        /* <DEDUP_REMOVED lines=16> */
.L_x_10978:
[----:B------:R-:W-:Y:S05]  /*b190*/  BSYNC B4 ;  /* 0x0000000000047941 */ /* 0x000fea0003800000 */
.L_x_10977:
        /* <DEDUP_REMOVED lines=44> */
.L_x_10976:
[----:B------:R-:W-:Y:S05]  /*b460*/  BSYNC B3 ;  /* 0x0000000000037941 */ /* 0x000fea0003800000 */
.L_x_10975:
        /* <DEDUP_REMOVED lines=11> */
.L_x_10971:
[----:B------:R-:W-:Y:S05]  /*b520*/  BSYNC B2 ;  /* 0x0000000000027941 */ /* 0x000fea0003800000 */
.L_x_10969:
        /* <DEDUP_REMOVED lines=29> */
.L_x_10980:
[----:B------:R-:W-:Y:S05]  /*b700*/  BSYNC B2 ;  /* 0x0000000000027941 */ /* 0x000fea0003800000 */
.L_x_10979:
[----:B------:R-:W-:Y:S01]  /*b710*/  VIADD R131, R131, 0x20 ;  /* 0x0000002083837836 */ /* 0x000fe20000000000 */
[----:B------:R-:W-:-:S07]  /*b720*/  IADD3 R128, R128, 0x20, RZ ;  /* 0x0000002080807810 */ /* 0x000fce0007ffe0ff */
.L_x_10898:
[----:B------:R-:W-:Y:S05]  /*b730*/  BSYNC B1 ;  /* 0x0000000000017941 */ /* 0x000fea0003800000 */
.L_x_10897:
        /* <DEDUP_REMOVED lines=20> */
.L_x_10984:
        /* <DEDUP_REMOVED lines=12> */
.L_x_10987:
[----:B------:R-:W-:-:S07]  /*b940*/  MOV R28, R24 ;  /* 0x00000018001c7202 */ /* 0x000fce0000000f00 */
.L_x_10988:
[----:B------:R-:W-:Y:S05]  /*b950*/  BSYNC B3 ;  /* 0x0000000000037941 */ /* 0x000fea0003800000 */
.L_x_10986:
        /* <DEDUP_REMOVED lines=16> */
.L_x_10992:
[----:B------:R-:W-:Y:S05]  /*ba60*/  BSYNC B4 ;  /* 0x0000000000047941 */ /* 0x000fea0003800000 */
.L_x_10991:
        /* <DEDUP_REMOVED lines=44> */
.L_x_10990:
[----:B------:R-:W-:Y:S05]  /*bd30*/  BSYNC B3 ;  /* 0x0000000000037941 */ /* 0x000fea0003800000 */
.L_x_10989:
        /* <DEDUP_REMOVED lines=11> */
.L_x_10985:
[----:B------:R-:W-:Y:S05]  /*bdf0*/  BSYNC B2 ;  /* 0x0000000000027941 */ /* 0x000fea0003800000 */
.L_x_10983:
        /* <DEDUP_REMOVED lines=8> */
.L_x_10994:
        /* <DEDUP_REMOVED lines=12> */
.L_x_10997:
[----:B------:R-:W-:-:S07]  /*bf40*/  IMAD.MOV.U32 R30, RZ, RZ, R24 ;  /* 0x000000ffff1e7224 */ /* 0x000fce00078e0018 */
.L_x_10998:
[----:B------:R-:W-:Y:S05]  /*bf50*/  BSYNC B3 ;  /* 0x0000000000037941 */ /* 0x000fea0003800000 */
.L_x_10996:
        /* <DEDUP_REMOVED lines=16> */
.L_x_11002:
[----:B------:R-:W-:Y:S05]  /*c060*/  BSYNC B4 ;  /* 0x0000000000047941 */ /* 0x000fea0003800000 */
.L_x_11001:
        /* <DEDUP_REMOVED lines=44> */
.L_x_11000:
[----:B------:R-:W-:Y:S05]  /*c330*/  BSYNC B3 ;  /* 0x0000000000037941 */ /* 0x000fea0003800000 */
.L_x_10999:
        /* <DEDUP_REMOVED lines=11> */
.L_x_10995:
[----:B------:R-:W-:Y:S05]  /*c3f0*/  BSYNC B2 ;  /* 0x0000000000027941 */ /* 0x000fea0003800000 */
.L_x_10993:
        /* <DEDUP_REMOVED lines=8> */
.L_x_11004:
        /* <DEDUP_REMOVED lines=12> */
.L_x_11007:
[----:B------:R-:W-:-:S07]  /*c540*/  MOV R32, R24 ;  /* 0x0000001800207202 */ /* 0x000fce0000000f00 */
.L_x_11008:
[----:B------:R-:W-:Y:S05]  /*c550*/  BSYNC B3 ;  /* 0x0000000000037941 */ /* 0x000fea0003800000 */
.L_x_11006:
        /* <DEDUP_REMOVED lines=16> */
.L_x_11012:
[----:B------:R-:W-:Y:S05]  /*c660*/  BSYNC B4 ;  /* 0x0000000000047941 */ /* 0x000fea0003800000 */
.L_x_11011:
        /* <DEDUP_REMOVED lines=44> */
.L_x_11010:
[----:B------:R-:W-:Y:S05]  /*c930*/  BSYNC B3 ;  /* 0x0000000000037941 */ /* 0x000fea0003800000 */
.L_x_11009:
        /* <DEDUP_REMOVED lines=11> */
.L_x_11005:
[----:B------:R-:W-:Y:S05]  /*c9f0*/  BSYNC B2 ;  /* 0x0000000000027941 */ /* 0x000fea0003800000 */
.L_x_11003:
        /* <DEDUP_REMOVED lines=8> */
.L_x_11014:
        /* <DEDUP_REMOVED lines=12> */
.L_x_11017:
[----:B------:R-:W-:-:S07]  /*cb40*/  IMAD.MOV.U32 R34, RZ, RZ, R24 ;  /* 0x000000ffff227224 */ /* 0x000fce00078e0018 */
.L_x_11018:
[----:B------:R-:W-:Y:S05]  /*cb50*/  BSYNC B3 ;  /* 0x0000000000037941 */ /* 0x000fea0003800000 */
.L_x_11016:
        /* <DEDUP_REMOVED lines=16> */
.L_x_11022:
[----:B------:R-:W-:Y:S05]  /*cc60*/  BSYNC B4 ;  /* 0x0000000000047941 */ /* 0x000fea0003800000 */
.L_x_11021:
        /* <DEDUP_REMOVED lines=44> */
.L_x_11020:
[----:B------:R-:W-:Y:S05]  /*cf30*/  BSYNC B3 ;  /* 0x0000000000037941 */ /* 0x000fea0003800000 */
.L_x_11019:
        /* <DEDUP_REMOVED lines=11> */
.L_x_11015:
[----:B------:R-:W-:Y:S05]  /*cff0*/  BSYNC B2 ;  /* 0x0000000000027941 */ /* 0x000fea0003800000 */
.L_x_11013:
        /* <DEDUP_REMOVED lines=8> */
.L_x_11024:
        /* <DEDUP_REMOVED lines=12> */
.L_x_11027:
[----:B------:R-:W-:-:S07]  /*d140*/  MOV R36, R24 ;  /* 0x0000001800247202 */ /* 0x000fce0000000f00 */
.L_x_11028:
[----:B------:R-:W-:Y:S05]  /*d150*/  BSYNC B3 ;  /* 0x0000000000037941 */ /* 0x000fea0003800000 */
.L_x_11026:
        /* <DEDUP_REMOVED lines=16> */
.L_x_11032:
[----:B------:R-:W-:Y:S05]  /*d260*/  BSYNC B4 ;  /* 0x0000000000047941 */ /* 0x000fea0003800000 */
.L_x_11031:
        /* <DEDUP_REMOVED lines=44> */
.L_x_11030:
[----:B------:R-:W-:Y:S05]  /*d530*/  BSYNC B3 ;  /* 0x0000000000037941 */ /* 0x000fea0003800000 */
.L_x_11029:
        /* <DEDUP_REMOVED lines=11> */
.L_x_11025:
[----:B------:R-:W-:Y:S05]  /*d5f0*/  BSYNC B2 ;  /* 0x0000000000027941 */ /* 0x000fea0003800000 */
.L_x_11023:
        /* <DEDUP_REMOVED lines=8> */
.L_x_11034:
        /* <DEDUP_REMOVED lines=12> */
.L_x_11037:
[----:B------:R-:W-:-:S07]  /*d740*/  IMAD.MOV.U32 R38, RZ, RZ, R24 ;  /* 0x000000ffff267224 */ /* 0x000fce00078e0018 */
.L_x_11038:
[----:B------:R-:W-:Y:S05]  /*d750*/  BSYNC B3 ;  /* 0x0000000000037941 */ /* 0x000fea0003800000 */
.L_x_11036:
        /* <DEDUP_REMOVED lines=16> */
.L_x_11042:
[----:B------:R-:W-:Y:S05]  /*d860*/  BSYNC B4 ;  /* 0x0000000000047941 */ /* 0x000fea0003800000 */
.L_x_11041:
        /* <DEDUP_REMOVED lines=44> */
.L_x_11040:
[----:B------:R-:W-:Y:S05]  /*db30*/  BSYNC B3 ;  /* 0x0000000000037941 */ /* 0x000fea0003800000 */
.L_x_11039:
        /* <DEDUP_REMOVED lines=11> */
.L_x_11035:
[----:B------:R-:W-:Y:S05]  /*dbf0*/  BSYNC B2 ;  /* 0x0000000000027941 */ /* 0x000fea0003800000 */
.L_x_11033:
        /* <DEDUP_REMOVED lines=8> */
.L_x_11044:
        /* <DEDUP_REMOVED lines=12> */
.L_x_11047:
[----:B------:R-:W-:-:S07]  /*dd40*/  MOV R40, R24 ;  /* 0x0000001800287202 */ /* 0x000fce0000000f00 */
.L_x_11048:
[----:B------:R-:W-:Y:S05]  /*dd50*/  BSYNC B3 ;  /* 0x0000000000037941 */ /* 0x000fea0003800000 */
.L_x_11046:
        /* <DEDUP_REMOVED lines=16> */
.L_x_11052:
[----:B------:R-:W-:Y:S05]  /*de60*/  BSYNC B4 ;  /* 0x0000000000047941 */ /* 0x000fea0003800000 */
.L_x_11051:
        /* <DEDUP_REMOVED lines=44> */
.L_x_11050:
[----:B------:R-:W-:Y:S05]  /*e130*/  BSYNC B3 ;  /* 0x0000000000037941 */ /* 0x000fea0003800000 */
.L_x_11049:
        /* <DEDUP_REMOVED lines=11> */
.L_x_11045:
[----:B------:R-:W-:Y:S05]  /*e1f0*/  BSYNC B2 ;  /* 0x0000000000027941 */ /* 0x000fea0003800000 */
.L_x_11043:
        /* <DEDUP_REMOVED lines=8> */
.L_x_11054:
        /* <DEDUP_REMOVED lines=12> */
.L_x_11057:
[----:B------:R-:W-:-:S07]  /*e340*/  IMAD.MOV.U32 R42, RZ, RZ, R24 ;  /* 0x000000ffff2a7224 */ /* 0x000fce00078e0018 */
.L_x_11058:
[----:B------:R-:W-:Y:S05]  /*e350*/  BSYNC B3 ;  /* 0x0000000000037941 */ /* 0x000fea0003800000 */
.L_x_11056:
        /* <DEDUP_REMOVED lines=16> */
.L_x_11062:
[----:B------:R-:W-:Y:S05]  /*e460*/  BSYNC B4 ;  /* 0x0000000000047941 */ /* 0x000fea0003800000 */
.L_x_11061:
        /* <DEDUP_REMOVED lines=44> */
.L_x_11060:
[----:B------:R-:W-:Y:S05]  /*e730*/  BSYNC B3 ;  /* 0x0000000000037941 */ /* 0x000fea0003800000 */
.L_x_11059:
        /* <DEDUP_REMOVED lines=11> */
.L_x_11055:
[----:B------:R-:W-:Y:S05]  /*e7f0*/  BSYNC B2 ;  /* 0x0000000000027941 */ /* 0x000fea0003800000 */
.L_x_11053:
        /* <DEDUP_REMOVED lines=29> */
.L_x_11064:
[----:B------:R-:W-:Y:S05]  /*e9d0*/  BSYNC B2 ;  /* 0x0000000000027941 */ /* 0x000fea0003800000 */
.L_x_11063:
[----:B------:R-:W-:Y:S01]  /*e9e0*/  IADD3 R131, R131, 0x20, RZ ;  /* 0x0000002083837810 */ /* 0x000fe20007ffe0ff */
[----:B------:R-:W-:-:S07]  /*e9f0*/  VIADD R128, R128, 0x20 ;  /* 0x0000002080807836 */ /* 0x000fce0000000000 */
.L_x_10982:
[----:B------:R-:W-:Y:S05]  /*ea00*/  BSYNC B1 ;  /* 0x0000000000017941 */ /* 0x000fea0003800000 */
.L_x_10981:
        /* <DEDUP_REMOVED lines=18> */
[----:B-----5:R-:W-:Y:S01]  /*eb30*/  HADD2.F32 R79, -RZ, R64.H0_H0 ;  /* 0x20000040ff4f7230 */ /* 0x020fe20000004100 */
[----:B------:R-:W-:Y:S06]  /*eb40*/  BRA `(.L_x_11069) ;  /* 0x00000004005c7947 */ /* 0x000fec0003800000 */
.L_x_11068:
        /* <DEDUP_REMOVED lines=12> */
.L_x_11071:
[----:B------:R-:W-:-:S07]  /*ec10*/  MOV R28, R24 ;  /* 0x00000018001c7202 */ /* 0x000fce0000000f00 */
.L_x_11072:
[----:B------:R-:W-:Y:S05]  /*ec20*/  BSYNC B3 ;  /* 0x0000000000037941 */ /* 0x000fea0003800000 */
.L_x_11070:
        /* <DEDUP_REMOVED lines=16> */
.L_x_11076:
[----:B------:R-:W-:Y:S05]  /*ed30*/  BSYNC B4 ;  /* 0x0000000000047941 */ /* 0x000fea0003800000 */
.L_x_11075:
        /* <DEDUP_REMOVED lines=44> */
.L_x_11074:
[----:B------:R-:W-:Y:S05]  /*f000*/  BSYNC B3 ;  /* 0x0000000000037941 */ /* 0x000fea0003800000 */
.L_x_11073:
        /* <DEDUP_REMOVED lines=11> */
.L_x_11069:
[----:B------:R-:W-:Y:S05]  /*f0c0*/  BSYNC B2 ;  /* 0x0000000000027941 */ /* 0x000fea0003800000 */
.L_x_11067:
[----:B------:R-:W-:Y:S04]  /*f0d0*/  BSSY B2, `(.L_x_11077) ;  /* 0x000005f000027945 */ /* 0x000fe80003800000 */
[----:B------:R-:W-:Y:S05]  /*f0e0*/  @P3 BRA `(.L_x_11078) ;  /* 0x0000000000183947 */ /* 0x000fea0003800000 */
[----:B------:R-:W-:Y:S02]  /*f0f0*/  MOV R80, RZ ;  /* 0x000000ff00507202 */ /* 0x000fe40000000f00 */
[----:B------:R-:W-:Y:S01]  /*f100*/  MOV R23, R68 ;  /* 0x0000004400177202 */ /* 0x000fe20000000f00 */
[----:B------:R-:W-:Y:S06]  /*f110*/  @!P2 BRA `(.L_x_11079) ;  /* 0x000000040068a947 */ /* 0x000fec0003800000 */
[----:B------:R-:W-:Y:S02]  /*f120*/  IMAD.MOV.U32 R23, RZ, RZ, R68 ;  /* 0x000000ffff177224 */ /* 0x000fe400078e0044 */
[----:B-----5:R-:W-:Y:S01]  /*f130*/  HADD2.F32 R80, -RZ, R64.H1_H1 ;  /* 0x30000040ff507230 */ /* 0x020fe20000004100 */
[----:B------:R-:W-:Y:S06]  /*f140*/  BRA `(.L_x_11079) ;  /* 0x00000004005c7947 */ /* 0x000fec0003800000 */
.L_x_11078:
        /* <DEDUP_REMOVED lines=12> */
.L_x_11081:
[----:B------:R-:W-:-:S07]  /*f210*/  MOV R30, R24 ;  /* 0x00000018001e7202 */ /* 0x000fce0000000f00 */
.L_x_11082:
[----:B------:R-:W-:Y:S05]  /*f220*/  BSYNC B3 ;  /* 0x0000000000037941 */ /* 0x000fea0003800000 */
.L_x_11080:
        /* <DEDUP_REMOVED lines=16> */
.L_x_11086:
[----:B------:R-:W-:Y:S05]  /*f330*/  BSYNC B4 ;  /* 0x0000000000047941 */ /* 0x000fea0003800000 */
.L_x_11085:
        /* <DEDUP_REMOVED lines=41> */
[----:B------:R-:W-:-:S05]  /*f5d0*/  IMAD.WIDE.U32 R68, R21, -0x326172a9, RZ ;  /* 0xcd9e8d5715447825 */ /* 0x000fca00078e00ff */
[----:B------:R-:W-:Y:S02]  /*f5e0*/  LOP3.LUT R21, R69, UR30, R70, 0x96, !PT ;  /* 0x0000001e45157c12 */ /* 0x000fe4000f8e9646 */
[----:B------:R-:W-:-:S07]  /*f5f0*/  MOV R24, R68 ;  /* 0x0000004400187202 */ /* 0x000fce0000000f00 */
.L_x_11084:
[----:B------:R-:W-:Y:S05]  /*f600*/  BSYNC B3 ;  /* 0x0000000000037941 */ /* 0x000fea0003800000 */
.L_x_11083:
        /* <DEDUP_REMOVED lines=11> */
.L_x_11079:
[----:B------:R-:W-:Y:S05]  /*f6c0*/  BSYNC B2 ;  /* 0x0000000000027941 */ /* 0x000fea0003800000 */
.L_x_11077:
        /* <DEDUP_REMOVED lines=8> */
.L_x_11088:
        /* <DEDUP_REMOVED lines=12> */
.L_x_11091:
[----:B------:R-:W-:-:S07]  /*f810*/  IMAD.MOV.U32 R32, RZ, RZ, R24 ;  /* 0x000000ffff207224 */ /* 0x000fce00078e0018 */
.L_x_11092:
[----:B------:R-:W-:Y:S05]  /*f820*/  BSYNC B3 ;  /* 0x0000000000037941 */ /* 0x000fea0003800000 */
.L_x_11090:
        /* <DEDUP_REMOVED lines=16> */
.L_x_11096:
[----:B------:R-:W-:Y:S05]  /*f930*/  BSYNC B4 ;  /* 0x0000000000047941 */ /* 0x000fea0003800000 */
.L_x_11095:
        /* <DEDUP_REMOVED lines=44> */
.L_x_11094:
[----:B------:R-:W-:Y:S05]  /*fc00*/  BSYNC B3 ;  /* 0x0000000000037941 */ /* 0x000fea0003800000 */
.L_x_11093:
[----:B------:R-:W-:Y:S02]  /*fc10*/  I2FP.F32.U32 R23, R32 ;  /* 0x0000002000177245 */ /* 0x000fe40000201000 */
[----:B------:R-:W-:-:S05]  /*fc20*/  MOV R32, 0x2f800000 ;  /* 0x2f80000000207802 */ /* 0x000fca0000000f00 */
        /* <DEDUP_REMOVED lines=9> */
.L_x_11089:
[----:B------:R-:W-:Y:S05]  /*fcc0*/  BSYNC B2 ;  /* 0x0000000000027941 */ /* 0x000fea0003800000 */
.L_x_11087:
[----:B------:R-:W-:Y:S04]  /*fcd0*/  BSSY B2, `(.L_x_11097) ;  /* 0x000005f000027945 */ /* 0x000fe80003800000 */
[----:B------:R-:W-:Y:S05]  /*fce0*/  @P3 BRA `(.L_x_11098) ;  /* 0x0000000000183947 */ /* 0x000fea0003800000 */
[----:B------:R-:W-:Y:S01]  /*fcf0*/  IMAD.MOV.U32 R82, RZ, RZ, RZ ;  /* 0x000000ffff527224 */ /* 0x000fe200078e00ff */
[----:B------:R-:W-:Y:S01]  /*fd00*/  MOV R23, R68 ;  /* 0x0000004400177202 */ /* 0x000fe20000000f00 */
[----:B------:R-:W-:Y:S06]  /*fd10*/  @!P2 BRA `(.L_x_11099) ;  /* 0x000000040068a947 */ /* 0x000fec0003800000 */
[----:B------:R-:W-:Y:S01]  /*fd20*/  MOV R23, R68 ;  /* 0x0000004400177202 */ /* 0x000fe20000000f00 */
[----:B-----5:R-:W-:Y:S01]  /*fd30*/  HADD2.F32 R82, -RZ, R65.H1_H1 ;  /* 0x30000041ff527230 */ /* 0x020fe20000004100 */
[----:B------:R-:W-:Y:S06]  /*fd40*/  BRA `(.L_x_11099) ;  /* 0x00000004005c7947 */ /* 0x000fec0003800000 */
.L_x_11098:
        /* <DEDUP_REMOVED lines=12> */
.L_x_11101:
[----:B------:R-:W-:-:S07]  /*fe10*/  MOV R34, R24 ;  /* 0x0000001800227202 */ /* 0x000fce0000000f00 */
.L_x_11102:
[----:B------:R-:W-:Y:S05]  /*fe20*/  BSYNC B3 ;  /* 0x0000000000037941 */ /* 0x000fea0003800000 */
.L_x_11100:
        /* <DEDUP_REMOVED lines=16> */
.L_x_11106:
[----:B------:R-:W-:Y:S05]  /*ff30*/  BSYNC B4 ;  /* 0x0000000000047941 */ /* 0x000fea0003800000 */
.L_x_11105:
        /* <DEDUP_REMOVED lines=41> */
[----:B------:R-:W-:-:S05]  /*101d0*/  IMAD.WIDE.U32 R68, R21, -0x326172a9, RZ ;  /* 0xcd9e8d5715447825 */ /* 0x000fca00078e00ff */
[----:B------:R-:W-:Y:S02]  /*101e0*/  LOP3.LUT R21, R69, UR30, R70, 0x96, !PT ;  /* 0x0000001e45157c12 */ /* 0x000fe4000f8e9646 */
[----:B------:R-:W-:-:S07]  /*101f0*/  MOV R24, R68 ;  /* 0x0000004400187202 */ /* 0x000fce0000000f00 */
.L_x_11104:
[----:B------:R-:W-:Y:S05]  /*10200*/  BSYNC B3 ;  /* 0x0000000000037941 */ /* 0x000fea0003800000 */
.L_x_11103:
        /* <DEDUP_REMOVED lines=11> */
.L_x_11099:
[----:B------:R-:W-:Y:S05]  /*102c0*/  BSYNC B2 ;  /* 0x0000000000027941 */ /* 0x000fea0003800000 */
.L_x_11097:
[----:B------:R-:W-:Y:S04]  /*102d0*/  BSSY B2, `(.L_x_11107) ;  /* 0x000005f000027945 */ /* 0x000fe80003800000 */
[----:B------:R-:W-:Y:S05]  /*102e0*/  @P3 BRA `(.L_x_11108) ;  /* 0x0000000000183947 */ /* 0x000fea0003800000 */
[----:B------:R-:W-:Y:S02]  /*102f0*/  MOV R83, RZ ;  /* 0x000000ff00537202 */ /* 0x000fe40000000f00 */
[----:B------:R-:W-:Y:S01]  /*10300*/  MOV R68, R23 ;  /* 0x0000001700447202 */ /* 0x000fe20000000f00 */
[----:B------:R-:W-:Y:S06]  /*10310*/  @!P2 BRA `(.L_x_11109) ;  /* 0x000000040068a947 */ /* 0x000fec0003800000 */
[----:B------:R-:W-:Y:S02]  /*10320*/  IMAD.MOV.U32 R68, RZ, RZ, R23 ;  /* 0x000000ffff447224 */ /* 0x000fe400078e0017 */
[----:B-----5:R-:W-:Y:S01]  /*10330*/  HADD2.F32 R83, -RZ, R66.H0_H0 ;  /* 0x20000042ff537230 */ /* 0x020fe20000004100 */
[----:B------:R-:W-:Y:S06]  /*10340*/  BRA `(.L_x_11109) ;  /* 0x00000004005c7947 */ /* 0x000fec0003800000 */
.L_x_11108:
        /* <DEDUP_REMOVED lines=12> */
.L_x_11111:
[----:B------:R-:W-:-:S07]  /*10410*/  MOV R36, R24 ;  /* 0x0000001800247202 */ /* 0x000fce0000000f00 */
.L_x_11112:
[----:B------:R-:W-:Y:S05]  /*10420*/  BSYNC B3 ;  /* 0x0000000000037941 */ /* 0x000fea0003800000 */
.L_x_11110:
        /* <DEDUP_REMOVED lines=16> */
.L_x_11116:
[----:B------:R-:W-:Y:S05]  /*10530*/  BSYNC B4 ;  /* 0x0000000000047941 */ /* 0x000fea0003800000 */
.L_x_11115:
        /* <DEDUP_REMOVED lines=44> */
.L_x_11114:
[----:B------:R-:W-:Y:S05]  /*10800*/  BSYNC B3 ;  /* 0x0000000000037941 */ /* 0x000fea0003800000 */
.L_x_11113:
        /* <DEDUP_REMOVED lines=11> */
.L_x_11109:
[----:B------:R-:W-:Y:S05]  /*108c0*/  BSYNC B2 ;  /* 0x0000000000027941 */ /* 0x000fea0003800000 */
.L_x_11107:
        /* <DEDUP_REMOVED lines=8> */
.L_x_11118:
        /* <DEDUP_REMOVED lines=12> */
.L_x_11121:
[----:B------:R-:W-:-:S07]  /*10a10*/  IMAD.MOV.U32 R38, RZ, RZ, R24 ;  /* 0x000000ffff267224 */ /* 0x000fce00078e0018 */
.L_x_11122:
[----:B------:R-:W-:Y:S05]  /*10a20*/  BSYNC B3 ;  /* 0x0000000000037941 */ /* 0x000fea0003800000 */
.L_x_11120:
        /* <DEDUP_REMOVED lines=16> */
.L_x_11126:
[----:B------:R-:W-:Y:S05]  /*10b30*/  BSYNC B4 ;  /* 0x0000000000047941 */ /* 0x000fea0003800000 */
.L_x_11125:
        /* <DEDUP_REMOVED lines=44> */
.L_x_11124:
[----:B------:R-:W-:Y:S05]  /*10e00*/  BSYNC B3 ;  /* 0x0000000000037941 */ /* 0x000fea0003800000 */
.L_x_11123:
[----:B------:R-:W-:Y:S02]  /*10e10*/  I2FP.F32.U32 R38, R38 ;  /* 0x0000002600267245 */ /* 0x000fe40000201000 */
[----:B------:R-:W-:-:S05]  /*10e20*/  MOV R68, 0x2f800000 ;  /* 0x2f80000000447802 */ /* 0x000fca0000000f00 */
        /* <DEDUP_REMOVED lines=9> */
.L_x_11119:
[----:B------:R-:W-:Y:S05]  /*10ec0*/  BSYNC B2 ;  /* 0x0000000000027941 */ /* 0x000fea0003800000 */
.L_x_11117:
[----:B------:R-:W-:Y:S04]  /*10ed0*/  BSSY B2, `(.L_x_11127) ;  /* 0x000005f000027945 */ /* 0x000fe80003800000 */
[----:B------:R-:W-:Y:S05]  /*10ee0*/  @P3 BRA `(.L_x_11128) ;  /* 0x0000000000183947 */ /* 0x000fea0003800000 */
[----:B------:R-:W-:Y:S01]  /*10ef0*/  IMAD.MOV.U32 R85, RZ, RZ, RZ ;  /* 0x000000ffff557224 */ /* 0x000fe200078e00ff */
[----:B------:R-:W-:Y:S01]  /*10f00*/  MOV R68, R23 ;  /* 0x0000001700447202 */ /* 0x000fe20000000f00 */
[----:B------:R-:W-:Y:S06]  /*10f10*/  @!P2 BRA `(.L_x_11129) ;  /* 0x000000040068a947 */ /* 0x000fec0003800000 */
[----:B------:R-:W-:Y:S01]  /*10f20*/  MOV R68, R23 ;  /* 0x0000001700447202 */ /* 0x000fe20000000f00 */
[----:B-----5:R-:W-:Y:S01]  /*10f30*/  HADD2.F32 R85, -RZ, R67.H0_H0 ;  /* 0x20000043ff557230 */ /* 0x020fe20000004100 */
[----:B------:R-:W-:Y:S06]  /*10f40*/  BRA `(.L_x_11129) ;  /* 0x00000004005c7947 */ /* 0x000fec0003800000 */
.L_x_11128:
        /* <DEDUP_REMOVED lines=12> */
.L_x_11131:
[----:B------:R-:W-:-:S07]  /*11010*/  MOV R40, R24 ;  /* 0x0000001800287202 */ /* 0x000fce0000000f00 */
.L_x_11132:
[----:B------:R-:W-:Y:S05]  /*11020*/  BSYNC B3 ;  /* 0x0000000000037941 */ /* 0x000fea0003800000 */
.L_x_11130:
        /* <DEDUP_REMOVED lines=16> */
.L_x_11136:
[----:B------:R-:W-:Y:S05]  /*11130*/  BSYNC B4 ;  /* 0x0000000000047941 */ /* 0x000fea0003800000 */
.L_x_11135:
        /* <DEDUP_REMOVED lines=44> */
.L_x_11134:
[----:B------:R-:W-:Y:S05]  /*11400*/  BSYNC B3 ;  /* 0x0000000000037941 */ /* 0x000fea0003800000 */
.L_x_11133:
        /* <DEDUP_REMOVED lines=11> */
.L_x_11129:
[----:B------:R-:W-:Y:S05]  /*114c0*/  BSYNC B2 ;  /* 0x0000000000027941 */ /* 0x000fea0003800000 */
.L_x_11127:
        /* <DEDUP_REMOVED lines=8> */
.L_x_11138:
        /* <DEDUP_REMOVED lines=12> */
.L_x_11141:
[----:B------:R-:W-:-:S07]  /*11610*/  MOV R42, R24 ;  /* 0x00000018002a7202 */ /* 0x000fce0000000f00 */
.L_x_11142:
[----:B------:R-:W-:Y:S05]  /*11620*/  BSYNC B3 ;  /* 0x0000000000037941 */ /* 0x000fea0003800000 */
.L_x_11140:
        /* <DEDUP_REMOVED lines=16> */
.L_x_11146:
[----:B------:R-:W-:Y:S05]  /*11730*/  BSYNC B4 ;  /* 0x0000000000047941 */ /* 0x000fea0003800000 */
.L_x_11145:
        /* <DEDUP_REMOVED lines=44> */
.L_x_11144:
[----:B------:R-:W-:Y:S05]  /*11a00*/  BSYNC B3 ;  /* 0x0000000000037941 */ /* 0x000fea0003800000 */
.L_x_11143:
        /* <DEDUP_REMOVED lines=11> */
.L_x_11139:
[----:B------:R-:W-:Y:S05]  /*11ac0*/  BSYNC B2 ;  /* 0x0000000000027941 */ /* 0x000fea0003800000 */
.L_x_11137:
        /* <DEDUP_REMOVED lines=29> */
.L_x_11148:
[----:B------:R-:W-:Y:S05]  /*11ca0*/  BSYNC B2 ;  /* 0x0000000000027941 */ /* 0x000fea0003800000 */
.L_x_11147:
[----:B------:R-:W-:Y:S01]  /*11cb0*/  VIADD R131, R131, 0x20 ;  /* 0x0000002083837836 */ /* 0x000fe20000000000 */
[----:B------:R-:W-:-:S07]  /*11cc0*/  IADD3 R128, R128, 0x20, RZ ;  /* 0x0000002080807810 */ /* 0x000fce0007ffe0ff */
.L_x_11066:
[----:B------:R-:W-:Y:S05]  /*11cd0*/  BSYNC B1 ;  /* 0x0000000000017941 */ /* 0x000fea0003800000 */
.L_x_11065:
        /* <DEDUP_REMOVED lines=20> */
.L_x_11152:
        /* <DEDUP_REMOVED lines=12> */
.L_x_11155:
[----:B------:R-:W-:-:S07]  /*11ee0*/  IMAD.MOV.U32 R28, RZ, RZ, R24 ;  /* 0x000000ffff1c7224 */ /* 0x000fce00078e0018 */
.L_x_11156:
[----:B------:R-:W-:Y:S05]  /*11ef0*/  BSYNC B3 ;  /* 0x0000000000037941 */ /* 0x000fea0003800000 */
.L_x_11154:
        /* <DEDUP_REMOVED lines=16> */
.L_x_11160:
[----:B------:R-:W-:Y:S05]  /*12000*/  BSYNC B4 ;  /* 0x0000000000047941 */ /* 0x000fea0003800000 */
.L_x_11159:
        /* <DEDUP_REMOVED lines=44> */
.L_x_11158:
[----:B------:R-:W-:Y:S05]  /*122d0*/  BSYNC B3 ;  /* 0x0000000000037941 */ /* 0x000fea0003800000 */
.L_x_11157:
        /* <DEDUP_REMOVED lines=11> */
.L_x_11153:
[----:B------:R-:W-:Y:S05]  /*12390*/  BSYNC B2 ;  /* 0x0000000000027941 */ /* 0x000fea0003800000 */
.L_x_11151:
        /* <DEDUP_REMOVED lines=8> */
.L_x_11162:
        /* <DEDUP_REMOVED lines=12> */
.L_x_11165:
[----:B------:R-:W-:-:S07]  /*124e0*/  MOV R30, R24 ;  /* 0x00000018001e7202 */ /* 0x000fce0000000f00 */
.L_x_11166:
[----:B------:R-:W-:Y:S05]  /*124f0*/  BSYNC B3 ;  /* 0x0000000000037941 */ /* 0x000fea0003800000 */
.L_x_11164:
        /* <DEDUP_REMOVED lines=16> */
.L_x_11170:
[----:B------:R-:W-:Y:S05]  /*12600*/  BSYNC B4 ;  /* 0x0000000000047941 */ /* 0x000fea0003800000 */
.L_x_11169:
        /* <DEDUP_REMOVED lines=44> */
.L_x_11168:
[----:B------:R-:W-:Y:S05]  /*128d0*/  BSYNC B3 ;  /* 0x0000000000037941 */ /* 0x000fea0003800000 */
.L_x_11167:
        /* <DEDUP_REMOVED lines=11> */
.L_x_11163:
[----:B------:R-:W-:Y:S05]  /*12990*/  BSYNC B2 ;  /* 0x0000000000027941 */ /* 0x000fea0003800000 */
.L_x_11161:
        /* <DEDUP_REMOVED lines=8> */
.L_x_11172:
        /* <DEDUP_REMOVED lines=12> */
.L_x_11175:
[----:B------:R-:W-:-:S07]  /*12ae0*/  MOV R32, R24 ;  /* 0x0000001800207202 */ /* 0x000fce0000000f00 */
.L_x_11176:
[----:B------:R-:W-:Y:S05]  /*12af0*/  BSYNC B3 ;  /* 0x0000000000037941 */ /* 0x000fea0003800000 */
.L_x_11174:
        /* <DEDUP_REMOVED lines=16> */
.L_x_11180:
[----:B------:R-:W-:Y:S05]  /*12c00*/  BSYNC B4 ;  /* 0x0000000000047941 */ /* 0x000fea0003800000 */
.L_x_11179:
        /* <DEDUP_REMOVED lines=44> */
.L_x_11178:
[----:B------:R-:W-:Y:S05]  /*12ed0*/  BSYNC B3 ;  /* 0x0000000000037941 */ /* 0x000fea0003800000 */
.L_x_11177:
        /* <DEDUP_REMOVED lines=11> */
.L_x_11173:
[----:B------:R-:W-:Y:S05]  /*12f90*/  BSYNC B2 ;  /* 0x0000000000027941 */ /* 0x000fea0003800000 */
.L_x_11171:
        /* <DEDUP_REMOVED lines=8> */
.L_x_11182:
        /* <DEDUP_REMOVED lines=12> */
.L_x_11185:
[----:B------:R-:W-:-:S07]  /*130e0*/  IMAD.MOV.U32 R34, RZ, RZ, R24 ;  /* 0x000000ffff227224 */ /* 0x000fce00078e0018 */
.L_x_11186:
[----:B------:R-:W-:Y:S05]  /*130f0*/  BSYNC B3 ;  /* 0x0000000000037941 */ /* 0x000fea0003800000 */
.L_x_11184:
        /* <DEDUP_REMOVED lines=16> */
.L_x_11190:
[----:B------:R-:W-:Y:S05]  /*13200*/  BSYNC B4 ;  /* 0x0000000000047941 */ /* 0x000fea0003800000 */
.L_x_11189:
        /* <DEDUP_REMOVED lines=44> */
.L_x_11188:
[----:B------:R-:W-:Y:S05]  /*134d0*/  BSYNC B3 ;  /* 0x0000000000037941 */ /* 0x000fea0003800000 */
.L_x_11187:
        /* <DEDUP_REMOVED lines=11> */
.L_x_11183:
[----:B------:R-:W-:Y:S05]  /*13590*/  BSYNC B2 ;  /* 0x0000000000027941 */ /* 0x000fea0003800000 */
.L_x_11181:
        /* <DEDUP_REMOVED lines=8> */
.L_x_11192:
        /* <DEDUP_REMOVED lines=12> */
.L_x_11195:
[----:B------:R-:W-:-:S07]  /*136e0*/  MOV R36, R24 ;  /* 0x0000001800247202 */ /* 0x000fce0000000f00 */
.L_x_11196:
[----:B------:R-:W-:Y:S05]  /*136f0*/  BSYNC B3 ;  /* 0x0000000000037941 */ /* 0x000fea0003800000 */
.L_x_11194:
        /* <DEDUP_REMOVED lines=16> */
.L_x_11200:
[----:B------:R-:W-:Y:S05]  /*13800*/  BSYNC B4 ;  /* 0x0000000000047941 */ /* 0x000fea0003800000 */
.L_x_11199:
        /* <DEDUP_REMOVED lines=44> */
.L_x_11198:
[----:B------:R-:W-:Y:S05]  /*13ad0*/  BSYNC B3 ;  /* 0x0000000000037941 */ /* 0x000fea0003800000 */
.L_x_11197:
        /* <DEDUP_REMOVED lines=11> */
.L_x_11193:
[----:B------:R-:W-:Y:S05]  /*13b90*/  BSYNC B2 ;  /* 0x0000000000027941 */ /* 0x000fea0003800000 */
.L_x_11191:
        /* <DEDUP_REMOVED lines=8> */
.L_x_11202:
        /* <DEDUP_REMOVED lines=12> */
.L_x_11205:
[----:B------:R-:W-:-:S07]  /*13ce0*/  MOV R38, R24 ;  /* 0x0000001800267202 */ /* 0x000fce0000000f00 */
.L_x_11206:
[----:B------:R-:W-:Y:S05]  /*13cf0*/  BSYNC B3 ;  /* 0x0000000000037941 */ /* 0x000fea0003800000 */
.L_x_11204:
        /* <DEDUP_REMOVED lines=16> */
.L_x_11210:
[----:B------:R-:W-:Y:S05]  /*13e00*/  BSYNC B4 ;  /* 0x0000000000047941 */ /* 0x000fea0003800000 */
.L_x_11209:
        /* <DEDUP_REMOVED lines=44> */
.L_x_11208:
[----:B------:R-:W-:Y:S05]  /*140d0*/  BSYNC B3 ;  /* 0x0000000000037941 */ /* 0x000fea0003800000 */
.L_x_11207:
        /* <DEDUP_REMOVED lines=11> */
.L_x_11203:
[----:B------:R-:W-:Y:S05]  /*14190*/  BSYNC B2 ;  /* 0x0000000000027941 */ /* 0x000fea0003800000 */
.L_x_11201:
        /* <DEDUP_REMOVED lines=8> */
.L_x_11212:
        /* <DEDUP_REMOVED lines=12> */
.L_x_11215:
[----:B------:R-:W-:-:S07]  /*142e0*/  IMAD.MOV.U32 R40, RZ, RZ, R24 ;  /* 0x000000ffff287224 */ /* 0x000fce00078e0018 */
.L_x_11216:
[----:B------:R-:W-:Y:S05]  /*142f0*/  BSYNC B3 ;  /* 0x0000000000037941 */ /* 0x000fea0003800000 */
.L_x_11214:
        /* <DEDUP_REMOVED lines=16> */
.L_x_11220:
[----:B------:R-:W-:Y:S05]  /*14400*/  BSYNC B4 ;  /* 0x0000000000047941 */ /* 0x000fea0003800000 */
.L_x_11219:
        /* <DEDUP_REMOVED lines=44> */
.L_x_11218:
[----:B------:R-:W-:Y:S05]  /*146d0*/  BSYNC B3 ;  /* 0x0000000000037941 */ /* 0x000fea0003800000 */
.L_x_11217:
        /* <DEDUP_REMOVED lines=11> */
.L_x_11213:
[----:B------:R-:W-:Y:S05]  /*14790*/  BSYNC B2 ;  /* 0x0000000000027941 */ /* 0x000fea0003800000 */
.L_x_11211:
        /* <DEDUP_REMOVED lines=8> */
.L_x_11222:
        /* <DEDUP_REMOVED lines=12> */
.L_x_11225:
[----:B------:R-:W-:-:S07]  /*148e0*/  MOV R42, R24 ;  /* 0x00000018002a7202 */ /* 0x000fce0000000f00 */
.L_x_11226:
[----:B------:R-:W-:Y:S05]  /*148f0*/  BSYNC B3 ;  /* 0x0000000000037941 */ /* 0x000fea0003800000 */
.L_x_11224:
        /* <DEDUP_REMOVED lines=16> */
.L_x_11230:
[----:B------:R-:W-:Y:S05]  /*14a00*/  BSYNC B4 ;  /* 0x0000000000047941 */ /* 0x000fea0003800000 */
.L_x_11229:
        /* <DEDUP_REMOVED lines=44> */
.L_x_11228:
[----:B------:R-:W-:Y:S05]  /*14cd0*/  BSYNC B3 ;  /* 0x0000000000037941 */ /* 0x000fea0003800000 */
.L_x_11227:
        /* <DEDUP_REMOVED lines=11> */
.L_x_11223:
[----:B------:R-:W-:Y:S05]  /*14d90*/  BSYNC B2 ;  /* 0x0000000000027941 */ /* 0x000fea0003800000 */
.L_x_11221:
        /* <DEDUP_REMOVED lines=29> */
.L_x_11232:
[----:B------:R-:W-:Y:S05]  /*14f70*/  BSYNC B2 ;  /* 0x0000000000027941 */ /* 0x000fea0003800000 */
.L_x_11231:
[----:B------:R-:W-:Y:S01]  /*14f80*/  IADD3 R131, R131, 0x20, RZ ;  /* 0x0000002083837810 */ /* 0x000fe20007ffe0ff */
[----:B------:R-:W-:-:S07]  /*14f90*/  VIADD R128, R128, 0x20 ;  /* 0x0000002080807836 */ /* 0x000fce0000000000 */
.L_x_11150:
[----:B------:R-:W-:Y:S05]  /*14fa0*/  BSYNC B1 ;  /* 0x0000000000017941 */ /* 0x000fea0003800000 */
.L_x_11149:
        /* <DEDUP_REMOVED lines=14> */
[----:B------:R-:W-:Y:S02]  /*15090*/  MOV R95, RZ ;  /* 0x000000ff005f7202 */ /* 0x000fe40000000f00 */
[----:B------:R-:W-:Y:S01]  /*150a0*/  MOV R68, R23 ;  /* 0x0000001700447202 */ /* 0x000fe20000000f00 */
[----:B------:R-:W-:Y:S06]  /*150b0*/  @!P2 BRA `(.L_x_11237) ;  /* 0x000000040068a947 */ /* 0x000fec0003800000 */
[----:B------:R-:W-:Y:S02]  /*150c0*/  IMAD.MOV.U32 R68, RZ, RZ, R23 ;  /* 0x000000ffff447224 */ /* 0x000fe400078e0017 */
[----:B-----5:R-:W-:Y:S01]  /*150d0*/  HADD2.F32 R95, -RZ, R64.H0_H0 ;  /* 0x20000040ff5f7230 */ /* 0x020fe20000004100 */
[----:B------:R-:W-:Y:S06]  /*150e0*/  BRA `(.L_x_11237) ;  /* 0x00000004005c7947 */ /* 0x000fec0003800000 */
.L_x_11236:
        /* <DEDUP_REMOVED lines=12> */
.L_x_11239:
[----:B------:R-:W-:-:S07]  /*151b0*/  MOV R28, R24 ;  /* 0x00000018001c7202 */ /* 0x000fce0000000f00 */
.L_x_11240:
[----:B------:R-:W-:Y:S05]  /*151c0*/  BSYNC B3 ;  /* 0x0000000000037941 */ /* 0x000fea0003800000 */
.L_x_11238:
        /* <DEDUP_REMOVED lines=16> */
.L_x_11244:
[----:B------:R-:W-:Y:S05]  /*152d0*/  BSYNC B4 ;  /* 0x0000000000047941 */ /* 0x000fea0003800000 */
.L_x_11243:
        /* <DEDUP_REMOVED lines=44> */
.L_x_11242:
[----:B------:R-:W-:Y:S05]  /*155a0*/  BSYNC B3 ;  /* 0x0000000000037941 */ /* 0x000fea0003800000 */
.L_x_11241:
        /* <DEDUP_REMOVED lines=11> */
.L_x_11237:
[----:B------:R-:W-:Y:S05]  /*15660*/  BSYNC B2 ;  /* 0x0000000000027941 */ /* 0x000fea0003800000 */
.L_x_11235:
        /* <DEDUP_REMOVED lines=8> */
.L_x_11246:
        /* <DEDUP_REMOVED lines=12> */
.L_x_11249:
[----:B------:R-:W-:-:S07]  /*157b0*/  IMAD.MOV.U32 R30, RZ, RZ, R24 ;  /* 0x000000ffff1e7224 */ /* 0x000fce00078e0018 */
.L_x_11250:
[----:B------:R-:W-:Y:S05]  /*157c0*/  BSYNC B3 ;  /* 0x0000000000037941 */ /* 0x000fea0003800000 */
.L_x_11248:
        /* <DEDUP_REMOVED lines=16> */
.L_x_11254:
[----:B------:R-:W-:Y:S05]  /*158d0*/  BSYNC B4 ;  /* 0x0000000000047941 */ /* 0x000fea0003800000 */
.L_x_11253:
        /* <DEDUP_REMOVED lines=44> */
.L_x_11252:
[----:B------:R-:W-:Y:S05]  /*15ba0*/  BSYNC B3 ;  /* 0x0000000000037941 */ /* 0x000fea0003800000 */
.L_x_11251:
        /* <DEDUP_REMOVED lines=11> */
.L_x_11247:
[----:B------:R-:W-:Y:S05]  /*15c60*/  BSYNC B2 ;  /* 0x0000000000027941 */ /* 0x000fea0003800000 */
.L_x_11245:
        /* <DEDUP_REMOVED lines=8> */
.L_x_11256:
        /* <DEDUP_REMOVED lines=12> */
.L_x_11259:
[----:B------:R-:W-:-:S07]  /*15db0*/  MOV R32, R24 ;  /* 0x0000001800207202 */ /* 0x000fce0000000f00 */
.L_x_11260:
[----:B------:R-:W-:Y:S05]  /*15dc0*/  BSYNC B3 ;  /* 0x0000000000037941 */ /* 0x000fea0003800000 */
.L_x_11258:
        /* <DEDUP_REMOVED lines=16> */
.L_x_11264:
[----:B------:R-:W-:Y:S05]  /*15ed0*/  BSYNC B4 ;  /* 0x0000000000047941 */ /* 0x000fea0003800000 */
.L_x_11263:
        /* <DEDUP_REMOVED lines=44> */
.L_x_11262:
[----:B------:R-:W-:Y:S05]  /*161a0*/  BSYNC B3 ;  /* 0x0000000000037941 */ /* 0x000fea0003800000 */
.L_x_11261:
        /* <DEDUP_REMOVED lines=11> */
.L_x_11257:
[----:B------:R-:W-:Y:S05]  /*16260*/  BSYNC B2 ;  /* 0x0000000000027941 */ /* 0x000fea0003800000 */
.L_x_11255:
        /* <DEDUP_REMOVED lines=8> */
.L_x_11266:
        /* <DEDUP_REMOVED lines=12> */
.L_x_11269:
[----:B------:R-:W-:-:S07]  /*163b0*/  MOV R34, R24 ;  /* 0x0000001800227202 */ /* 0x000fce0000000f00 */
.L_x_11270:
[----:B------:R-:W-:Y:S05]  /*163c0*/  BSYNC B3 ;  /* 0x0000000000037941 */ /* 0x000fea0003800000 */
.L_x_11268:
        /* <DEDUP_REMOVED lines=16> */
.L_x_11274:
[----:B------:R-:W-:Y:S05]  /*164d0*/  BSYNC B4 ;  /* 0x0000000000047941 */ /* 0x000fea0003800000 */
.L_x_11273:
        /* <DEDUP_REMOVED lines=44> */
.L_x_11272:
[----:B------:R-:W-:Y:S05]  /*167a0*/  BSYNC B3 ;  /* 0x0000000000037941 */ /* 0x000fea0003800000 */
.L_x_11271:
        /* <DEDUP_REMOVED lines=11> */
.L_x_11267:
[----:B------:R-:W-:Y:S05]  /*16860*/  BSYNC B2 ;  /* 0x0000000000027941 */ /* 0x000fea0003800000 */
.L_x_11265:
        /* <DEDUP_REMOVED lines=8> */
.L_x_11276:
        /* <DEDUP_REMOVED lines=12> */
.L_x_11279:
[----:B------:R-:W-:-:S07]  /*169b0*/  IMAD.MOV.U32 R36, RZ, RZ, R24 ;  /* 0x000000ffff247224 */ /* 0x000fce00078e0018 */
.L_x_11280:
[----:B------:R-:W-:Y:S05]  /*169c0*/  BSYNC B3 ;  /* 0x0000000000037941 */ /* 0x000fea0003800000 */
.L_x_11278:
        /* <DEDUP_REMOVED lines=16> */
.L_x_11284:
[----:B------:R-:W-:Y:S05]  /*16ad0*/  BSYNC B4 ;  /* 0x0000000000047941 */ /* 0x000fea0003800000 */
.L_x_11283:
        /* <DEDUP_REMOVED lines=44> */
.L_x_11282:
[----:B------:R-:W-:Y:S05]  /*16da0*/  BSYNC B3 ;  /* 0x0000000000037941 */ /* 0x000fea0003800000 */
.L_x_11281:
        /* <DEDUP_REMOVED lines=11> */
.L_x_11277:
[----:B------:R-:W-:Y:S05]  /*16e60*/  BSYNC B2 ;  /* 0x0000000000027941 */ /* 0x000fea0003800000 */
.L_x_11275:
        /* <DEDUP_REMOVED lines=8> */
.L_x_11286:
        /* <DEDUP_REMOVED lines=12> */
.L_x_11289:
[----:B------:R-:W-:-:S07]  /*16fb0*/  MOV R38, R24 ;  /* 0x0000001800267202 */ /* 0x000fce0000000f00 */
.L_x_11290:
[----:B------:R-:W-:Y:S05]  /*16fc0*/  BSYNC B3 ;  /* 0x0000000000037941 */ /* 0x000fea0003800000 */
.L_x_11288:
        /* <DEDUP_REMOVED lines=16> */
.L_x_11294:
[----:B------:R-:W-:Y:S05]  /*170d0*/  BSYNC B4 ;  /* 0x0000000000047941 */ /* 0x000fea0003800000 */
.L_x_11293:
        /* <DEDUP_REMOVED lines=44> */
.L_x_11292:
[----:B------:R-:W-:Y:S05]  /*173a0*/  BSYNC B3 ;  /* 0x0000000000037941 */ /* 0x000fea0003800000 */
.L_x_11291:
        /* <DEDUP_REMOVED lines=11> */
.L_x_11287:
[----:B------:R-:W-:Y:S05]  /*17460*/  BSYNC B2 ;  /* 0x0000000000027941 */ /* 0x000fea0003800000 */
.L_x_11285:
        /* <DEDUP_REMOVED lines=8> */
.L_x_11296:
        /* <DEDUP_REMOVED lines=12> */
.L_x_11299:
[----:B------:R-:W-:-:S07]  /*175b0*/  MOV R40, R24 ;  /* 0x0000001800287202 */ /* 0x000fce0000000f00 */
.L_x_11300:
[----:B------:R-:W-:Y:S05]  /*175c0*/  BSYNC B3 ;  /* 0x0000000000037941 */ /* 0x000fea0003800000 */
.L_x_11298:
        /* <DEDUP_REMOVED lines=16> */
.L_x_11304:
[----:B------:R-:W-:Y:S05]  /*176d0*/  BSYNC B4 ;  /* 0x0000000000047941 */ /* 0x000fea0003800000 */
.L_x_11303:
        /* <DEDUP_REMOVED lines=44> */
.L_x_11302:
[----:B------:R-:W-:Y:S05]  /*179a0*/  BSYNC B3 ;  /* 0x0000000000037941 */ /* 0x000fea0003800000 */
.L_x_11301:
        /* <DEDUP_REMOVED lines=11> */
.L_x_11297:
[----:B------:R-:W-:Y:S05]  /*17a60*/  BSYNC B2 ;  /* 0x0000000000027941 */ /* 0x000fea0003800000 */
.L_x_11295:
        /* <DEDUP_REMOVED lines=8> */
.L_x_11306:
        /* <DEDUP_REMOVED lines=12> */
.L_x_11309:
[----:B------:R-:W-:-:S07]  /*17bb0*/  IMAD.MOV.U32 R42, RZ, RZ, R24 ;  /* 0x000000ffff2a7224 */ /* 0x000fce00078e0018 */
.L_x_11310:
[----:B------:R-:W-:Y:S05]  /*17bc0*/  BSYNC B3 ;  /* 0x0000000000037941 */ /* 0x000fea0003800000 */
.L_x_11308:
        /* <DEDUP_REMOVED lines=16> */
.L_x_11314:
[----:B------:R-:W-:Y:S05]  /*17cd0*/  BSYNC B4 ;  /* 0x0000000000047941 */ /* 0x000fea0003800000 */
.L_x_11313:
        /* <DEDUP_REMOVED lines=44> */
.L_x_11312:
[----:B------:R-:W-:Y:S05]  /*17fa0*/  BSYNC B3 ;  /* 0x0000000000037941 */ /* 0x000fea0003800000 */
.L_x_11311:
        /* <DEDUP_REMOVED lines=11> */
.L_x_11307:
[----:B------:R-:W-:Y:S05]  /*18060*/  BSYNC B2 ;  /* 0x0000000000027941 */ /* 0x000fea0003800000 */
.L_x_11305:
        /* <DEDUP_REMOVED lines=29> */
.L_x_11316:
[----:B------:R-:W-:Y:S05]  /*18240*/  BSYNC B2 ;  /* 0x0000000000027941 */ /* 0x000fea0003800000 */
.L_x_11315:
[----:B------:R-:W-:Y:S02]  /*18250*/  IADD3 R131, R131, 0x20, RZ ;  /* 0x0000002083837810 */ /* 0x000fe40007ffe0ff */
[----:B------:R-:W-:-:S07]  /*18260*/  IADD3 R128, R128, 0x20, RZ ;  /* 0x0000002080807810 */ /* 0x000fce0007ffe0ff */
.L_x_11234:
[----:B------:R-:W-:Y:S05]  /*18270*/  BSYNC B1 ;  /* 0x0000000000017941 */ /* 0x000fea0003800000 */
.L_x_11233:
        /* <DEDUP_REMOVED lines=17> */
[----:B------:R-:W-:Y:S01]  /*18390*/  MOV R68, R23 ;  /* 0x0000001700447202 */ /* 0x000fe20000000f00 */
[----:B-----5:R-:W-:Y:S01]  /*183a0*/  HADD2.F32 R103, -RZ, R64.H0_H0 ;  /* 0x20000040ff677230 */ /* 0x020fe20000004100 */
[----:B------:R-:W-:Y:S06]  /*183b0*/  BRA `(.L_x_11321) ;  /* 0x00000004005c7947 */ /* 0x000fec0003800000 */
.L_x_11320:
        /* <DEDUP_REMOVED lines=12> */
.L_x_11323:
[----:B------:R-:W-:-:S07]  /*18480*/  MOV R28, R24 ;  /* 0x00000018001c7202 */ /* 0x000fce0000000f00 */
.L_x_11324:
[----:B------:R-:W-:Y:S05]  /*18490*/  BSYNC B3 ;  /* 0x0000000000037941 */ /* 0x000fea0003800000 */
.L_x_11322:
        /* <DEDUP_REMOVED lines=16> */
.L_x_11328:
[----:B------:R-:W-:Y:S05]  /*185a0*/  BSYNC B4 ;  /* 0x0000000000047941 */ /* 0x000fea0003800000 */
.L_x_11327:
        /* <DEDUP_REMOVED lines=44> */
.L_x_11326:
[----:B------:R-:W-:Y:S05]  /*18870*/  BSYNC B3 ;  /* 0x0000000000037941 */ /* 0x000fea0003800000 */
.L_x_11325:
        /* <DEDUP_REMOVED lines=11> */
.L_x_11321:
[----:B------:R-:W-:Y:S05]  /*18930*/  BSYNC B2 ;  /* 0x0000000000027941 */ /* 0x000fea0003800000 */
.L_x_11319:
        /* <DEDUP_REMOVED lines=8> */
.L_x_11330:
        /* <DEDUP_REMOVED lines=12> */
.L_x_11333:
[----:B------:R-:W-:-:S07]  /*18a80*/  MOV R30, R24 ;  /* 0x00000018001e7202 */ /* 0x000fce0000000f00 */
.L_x_11334:
[----:B------:R-:W-:Y:S05]  /*18a90*/  BSYNC B3 ;  /* 0x0000000000037941 */ /* 0x000fea0003800000 */
.L_x_11332:
        /* <DEDUP_REMOVED lines=16> */
.L_x_11338:
[----:B------:R-:W-:Y:S05]  /*18ba0*/  BSYNC B4 ;  /* 0x0000000000047941 */ /* 0x000fea0003800000 */
.L_x_11337:
        /* <DEDUP_REMOVED lines=44> */
.L_x_11336:
[----:B------:R-:W-:Y:S05]  /*18e70*/  BSYNC B3 ;  /* 0x0000000000037941 */ /* 0x000fea0003800000 */
.L_x_11335:
        /* <DEDUP_REMOVED lines=11> */
.L_x_11331:
[----:B------:R-:W-:Y:S05]  /*18f30*/  BSYNC B2 ;  /* 0x0000000000027941 */ /* 0x000fea0003800000 */
.L_x_11329:
        /* <DEDUP_REMOVED lines=8> */
.L_x_11340:
        /* <DEDUP_REMOVED lines=12> */
.L_x_11343:
[----:B------:R-:W-:-:S07]  /*19080*/  IMAD.MOV.U32 R32, RZ, RZ, R24 ;  /* 0x000000ffff207224 */ /* 0x000fce00078e0018 */
.L_x_11344:
[----:B------:R-:W-:Y:S05]  /*19090*/  BSYNC B3 ;  /* 0x0000000000037941 */ /* 0x000fea0003800000 */
.L_x_11342:
        /* <DEDUP_REMOVED lines=16> */
.L_x_11348:
[----:B------:R-:W-:Y:S05]  /*191a0*/  BSYNC B4 ;  /* 0x0000000000047941 */ /* 0x000fea0003800000 */
.L_x_11347:
        /* <DEDUP_REMOVED lines=44> */
.L_x_11346:
[----:B------:R-:W-:Y:S05]  /*19470*/  BSYNC B3 ;  /* 0x0000000000037941 */ /* 0x000fea0003800000 */
.L_x_11345:
        /* <DEDUP_REMOVED lines=11> */
.L_x_11341:
[----:B------:R-:W-:Y:S05]  /*19530*/  BSYNC B2 ;  /* 0x0000000000027941 */ /* 0x000fea0003800000 */
.L_x_11339:
        /* <DEDUP_REMOVED lines=8> */
.L_x_11350:
        /* <DEDUP_REMOVED lines=12> */
.L_x_11353:
[----:B------:R-:W-:-:S07]  /*19680*/  MOV R34, R24 ;  /* 0x0000001800227202 */ /* 0x000fce0000000f00 */
.L_x_11354:
[----:B------:R-:W-:Y:S05]  /*19690*/  BSYNC B3 ;  /* 0x0000000000037941 */ /* 0x000fea0003800000 */
.L_x_11352:
        /* <DEDUP_REMOVED lines=16> */
.L_x_11358:
[----:B------:R-:W-:Y:S05]  /*197a0*/  BSYNC B4 ;  /* 0x0000000000047941 */ /* 0x000fea0003800000 */
.L_x_11357:
        /* <DEDUP_REMOVED lines=44> */
.L_x_11356:
[----:B------:R-:W-:Y:S05]  /*19a70*/  BSYNC B3 ;  /* 0x0000000000037941 */ /* 0x000fea0003800000 */
.L_x_11355:
        /* <DEDUP_REMOVED lines=11> */
.L_x_11351:
[----:B------:R-:W-:Y:S05]  /*19b30*/  BSYNC B2 ;  /* 0x0000000000027941 */ /* 0x000fea0003800000 */
.L_x_11349:
        /* <DEDUP_REMOVED lines=8> */
.L_x_11360:
        /* <DEDUP_REMOVED lines=12> */
.L_x_11363:
[----:B------:R-:W-:-:S07]  /*19c80*/  MOV R36, R24 ;  /* 0x0000001800247202 */ /* 0x000fce0000000f00 */
.L_x_11364:
[----:B------:R-:W-:Y:S05]  /*19c90*/  BSYNC B3 ;  /* 0x0000000000037941 */ /* 0x000fea0003800000 */
.L_x_11362:
        /* <DEDUP_REMOVED lines=16> */
.L_x_11368:
[----:B------:R-:W-:Y:S05]  /*19da0*/  BSYNC B4 ;  /* 0x0000000000047941 */ /* 0x000fea0003800000 */
.L_x_11367:
        /* <DEDUP_REMOVED lines=44> */
.L_x_11366:
[----:B------:R-:W-:Y:S05]  /*1a070*/  BSYNC B3 ;  /* 0x0000000000037941 */ /* 0x000fea0003800000 */
.L_x_11365:
        /* <DEDUP_REMOVED lines=11> */
.L_x_11361:
[----:B------:R-:W-:Y:S05]  /*1a130*/  BSYNC B2 ;  /* 0x0000000000027941 */ /* 0x000fea0003800000 */
.L_x_11359:
        /* <DEDUP_REMOVED lines=8> */
.L_x_11370:
        /* <DEDUP_REMOVED lines=12> */
.L_x_11373:
[----:B------:R-:W-:-:S07]  /*1a280*/  IMAD.MOV.U32 R38, RZ, RZ, R24 ;  /* 0x000000ffff267224 */ /* 0x000fce00078e0018 */
.L_x_11374:
[----:B------:R-:W-:Y:S05]  /*1a290*/  BSYNC B3 ;  /* 0x0000000000037941 */ /* 0x000fea0003800000 */
.L_x_11372:
        /* <DEDUP_REMOVED lines=16> */
.L_x_11378:
[----:B------:R-:W-:Y:S05]  /*1a3a0*/  BSYNC B4 ;  /* 0x0000000000047941 */ /* 0x000fea0003800000 */
.L_x_11377:
        /* <DEDUP_REMOVED lines=44> */
.L_x_11376:
[----:B------:R-:W-:Y:S05]  /*1a670*/  BSYNC B3 ;  /* 0x0000000000037941 */ /* 0x000fea0003800000 */
.L_x_11375:
        /* <DEDUP_REMOVED lines=11> */
.L_x_11371:
[----:B------:R-:W-:Y:S05]  /*1a730*/  BSYNC B2 ;  /* 0x0000000000027941 */ /* 0x000fea0003800000 */
.L_x_11369:
        /* <DEDUP_REMOVED lines=8> */
.L_x_11380:
        /* <DEDUP_REMOVED lines=12> */
.L_x_11383:
[----:B------:R-:W-:-:S07]  /*1a880*/  MOV R40, R24 ;  /* 0x0000001800287202 */ /* 0x000fce0000000f00 */
.L_x_11384:
[----:B------:R-:W-:Y:S05]  /*1a890*/  BSYNC B3 ;  /* 0x0000000000037941 */ /* 0x000fea0003800000 */
.L_x_11382:
        /* <DEDUP_REMOVED lines=16> */
.L_x_11388:
[----:B------:R-:W-:Y:S05]  /*1a9a0*/  BSYNC B4 ;  /* 0x0000000000047941 */ /* 0x000fea0003800000 */
.L_x_11387:
        /* <DEDUP_REMOVED lines=44> */
.L_x_11386:
[----:B------:R-:W-:Y:S05]  /*1ac70*/  BSYNC B3 ;  /* 0x0000000000037941 */ /* 0x000fea0003800000 */
.L_x_11385:
        /* <DEDUP_REMOVED lines=11> */
.L_x_11381:
[----:B------:R-:W-:Y:S05]  /*1ad30*/  BSYNC B2 ;  /* 0x0000000000027941 */ /* 0x000fea0003800000 */
.L_x_11379:
        /* <DEDUP_REMOVED lines=8> */
.L_x_11390:
        /* <DEDUP_REMOVED lines=12> */
.L_x_11393:
[----:B------:R-:W-:-:S07]  /*1ae80*/  MOV R42, R24 ;  /* 0x00000018002a7202 */ /* 0x000fce0000000f00 */
.L_x_11394:
[----:B------:R-:W-:Y:S05]  /*1ae90*/  BSYNC B3 ;  /* 0x0000000000037941 */ /* 0x000fea0003800000 */
.L_x_11392:
        /* <DEDUP_REMOVED lines=16> */
.L_x_11398:
[----:B------:R-:W-:Y:S05]  /*1afa0*/  BSYNC B4 ;  /* 0x0000000000047941 */ /* 0x000fea0003800000 */
.L_x_11397:
        /* <DEDUP_REMOVED lines=44> */
.L_x_11396:
[----:B------:R-:W-:Y:S05]  /*1b270*/  BSYNC B3 ;  /* 0x0000000000037941 */ /* 0x000fea0003800000 */
.L_x_11395:
        /* <DEDUP_REMOVED lines=11> */
.L_x_11391:
[----:B------:R-:W-:Y:S05]  /*1b330*/  BSYNC B2 ;  /* 0x0000000000027941 */ /* 0x000fea0003800000 */
.L_x_11389:
        /* <DEDUP_REMOVED lines=29> */
.L_x_11400:
[----:B------:R-:W-:Y:S05]  /*1b510*/  BSYNC B2 ;  /* 0x0000000000027941 */ /* 0x000fea0003800000 */
.L_x_11399:
[----:B------:R-:W-:Y:S01]  /*1b520*/  VIADD R131, R131, 0x20 ;  /* 0x0000002083837836 */ /* 0x000fe20000000000 */
[----:B------:R-:W-:-:S07]  /*1b530*/  IADD3 R128, R128, 0x20, RZ ;  /* 0x0000002080807810 */ /* 0x000fce0007ffe0ff */
.L_x_11318:
[----:B------:R-:W-:Y:S05]  /*1b540*/  BSYNC B1 ;  /* 0x0000000000017941 */ /* 0x000fea0003800000 */
.L_x_11317:
        /* <DEDUP_REMOVED lines=20> */
.L_x_11404:
        /* <DEDUP_REMOVED lines=12> */
.L_x_11407:
[----:B------:R-:W-:-:S07]  /*1b750*/  IMAD.MOV.U32 R28, RZ, RZ, R24 ;  /* 0x000000ffff1c7224 */ /* 0x000fce00078e0018 */
.L_x_11408:
[----:B------:R-:W-:Y:S05]  /*1b760*/  BSYNC B3 ;  /* 0x0000000000037941 */ /* 0x000fea0003800000 */
.L_x_11406:
        /* <DEDUP_REMOVED lines=16> */
.L_x_11412:
[----:B------:R-:W-:Y:S05]  /*1b870*/  BSYNC B4 ;  /* 0x0000000000047941 */ /* 0x000fea0003800000 */
.L_x_11411:
        /* <DEDUP_REMOVED lines=44> */
.L_x_11410:
[----:B------:R-:W-:Y:S05]  /*1bb40*/  BSYNC B3 ;  /* 0x0000000000037941 */ /* 0x000fea0003800000 */
.L_x_11409:
        /* <DEDUP_REMOVED lines=11> */
.L_x_11405:
[----:B------:R-:W-:Y:S05]  /*1bc00*/  BSYNC B2 ;  /* 0x0000000000027941 */ /* 0x000fea0003800000 */
.L_x_11403:
        /* <DEDUP_REMOVED lines=8> */
.L_x_11414:
        /* <DEDUP_REMOVED lines=12> */
.L_x_11417:
[----:B------:R-:W-:-:S07]  /*1bd50*/  MOV R30, R24 ;  /* 0x00000018001e7202 */ /* 0x000fce0000000f00 */
.L_x_11418:
[----:B------:R-:W-:Y:S05]  /*1bd60*/  BSYNC B3 ;  /* 0x0000000000037941 */ /* 0x000fea0003800000 */
.L_x_11416:
        /* <DEDUP_REMOVED lines=16> */
.L_x_11422:
[----:B------:R-:W-:Y:S05]  /*1be70*/  BSYNC B4 ;  /* 0x0000000000047941 */ /* 0x000fea0003800000 */
.L_x_11421:
        /* <DEDUP_REMOVED lines=44> */
.L_x_11420:
[----:B------:R-:W-:Y:S05]  /*1c140*/  BSYNC B3 ;  /* 0x0000000000037941 */ /* 0x000fea0003800000 */
.L_x_11419:
        /* <DEDUP_REMOVED lines=11> */
.L_x_11415:
[----:B------:R-:W-:Y:S05]  /*1c200*/  BSYNC B2 ;  /* 0x0000000000027941 */ /* 0x000fea0003800000 */
.L_x_11413:
        /* <DEDUP_REMOVED lines=8> */
.L_x_11424:
        /* <DEDUP_REMOVED lines=12> */
.L_x_11427:
[----:B------:R-:W-:-:S07]  /*1c350*/  MOV R32, R24 ;  /* 0x0000001800207202 */ /* 0x000fce0000000f00 */
.L_x_11428:
[----:B------:R-:W-:Y:S05]  /*1c360*/  BSYNC B3 ;  /* 0x0000000000037941 */ /* 0x000fea0003800000 */
.L_x_11426:
        /* <DEDUP_REMOVED lines=16> */
.L_x_11432:
[----:B------:R-:W-:Y:S05]  /*1c470*/  BSYNC B4 ;  /* 0x0000000000047941 */ /* 0x000fea0003800000 */
.L_x_11431:
        /* <DEDUP_REMOVED lines=44> */
.L_x_11430:
[----:B------:R-:W-:Y:S05]  /*1c740*/  BSYNC B3 ;  /* 0x0000000000037941 */ /* 0x000fea0003800000 */
.L_x_11429:
        /* <DEDUP_REMOVED lines=11> */
.L_x_11425:
[----:B------:R-:W-:Y:S05]  /*1c800*/  BSYNC B2 ;  /* 0x0000000000027941 */ /* 0x000fea0003800000 */
.L_x_11423:
        /* <DEDUP_REMOVED lines=8> */
.L_x_11434:
        /* <DEDUP_REMOVED lines=12> */
.L_x_11437:
[----:B------:R-:W-:-:S07]  /*1c950*/  IMAD.MOV.U32 R34, RZ, RZ, R24 ;  /* 0x000000ffff227224 */ /* 0x000fce00078e0018 */
.L_x_11438:
[----:B------:R-:W-:Y:S05]  /*1c960*/  BSYNC B3 ;  /* 0x0000000000037941 */ /* 0x000fea0003800000 */
.L_x_11436:
        /* <DEDUP_REMOVED lines=16> */
.L_x_11442:
[----:B------:R-:W-:Y:S05]  /*1ca70*/  BSYNC B4 ;  /* 0x0000000000047941 */ /* 0x000fea0003800000 */
.L_x_11441:
        /* <DEDUP_REMOVED lines=44> */
.L_x_11440:
[----:B------:R-:W-:Y:S05]  /*1cd40*/  BSYNC B3 ;  /* 0x0000000000037941 */ /* 0x000fea0003800000 */
.L_x_11439:
        /* <DEDUP_REMOVED lines=11> */
.L_x_11435:
[----:B------:R-:W-:Y:S05]  /*1ce00*/  BSYNC B2 ;  /* 0x0000000000027941 */ /* 0x000fea0003800000 */
.L_x_11433:
        /* <DEDUP_REMOVED lines=8> */
.L_x_11444:
        /* <DEDUP_REMOVED lines=12> */
.L_x_11447:
[----:B------:R-:W-:-:S07]  /*1cf50*/  MOV R36, R24 ;  /* 0x0000001800247202 */ /* 0x000fce0000000f00 */
.L_x_11448:
[----:B------:R-:W-:Y:S05]  /*1cf60*/  BSYNC B3 ;  /* 0x0000000000037941 */ /* 0x000fea0003800000 */
.L_x_11446:
        /* <DEDUP_REMOVED lines=16> */
.L_x_11452:
[----:B------:R-:W-:Y:S05]  /*1d070*/  BSYNC B4 ;  /* 0x0000000000047941 */ /* 0x000fea0003800000 */
.L_x_11451:
        /* <DEDUP_REMOVED lines=44> */
.L_x_11450:
[----:B------:R-:W-:Y:S05]  /*1d340*/  BSYNC B3 ;  /* 0x0000000000037941 */ /* 0x000fea0003800000 */
.L_x_11449:
        /* <DEDUP_REMOVED lines=11> */
.L_x_11445:
[----:B------:R-:W-:Y:S05]  /*1d400*/  BSYNC B2 ;  /* 0x0000000000027941 */ /* 0x000fea0003800000 */
.L_x_11443:
        /* <DEDUP_REMOVED lines=8> */
.L_x_11454:
        /* <DEDUP_REMOVED lines=12> */
.L_x_11457:
[----:B------:R-:W-:-:S07]  /*1d550*/  MOV R38, R24 ;  /* 0x0000001800267202 */ /* 0x000fce0000000f00 */
.L_x_11458:
[----:B------:R-:W-:Y:S05]  /*1d560*/  BSYNC B3 ;  /* 0x0000000000037941 */ /* 0x000fea0003800000 */
.L_x_11456:
        /* <DEDUP_REMOVED lines=16> */
.L_x_11462:
[----:B------:R-:W-:Y:S05]  /*1d670*/  BSYNC B4 ;  /* 0x0000000000047941 */ /* 0x000fea0003800000 */
.L_x_11461:
        /* <DEDUP_REMOVED lines=44> */
.L_x_11460:
[----:B------:R-:W-:Y:S05]  /*1d940*/  BSYNC B3 ;  /* 0x0000000000037941 */ /* 0x000fea0003800000 */
.L_x_11459:
        /* <DEDUP_REMOVED lines=11> */
.L_x_11455:
[----:B------:R-:W-:Y:S05]  /*1da00*/  BSYNC B2 ;  /* 0x0000000000027941 */ /* 0x000fea0003800000 */
.L_x_11453:
        /* <DEDUP_REMOVED lines=8> */
.L_x_11464:
        /* <DEDUP_REMOVED lines=12> */
.L_x_11467:
[----:B------:R-:W-:-:S07]  /*1db50*/  IMAD.MOV.U32 R40, RZ, RZ, R24 ;  /* 0x000000ffff287224 */ /* 0x000fce00078e0018 */
.L_x_11468:
[----:B------:R-:W-:Y:S05]  /*1db60*/  BSYNC B3 ;  /* 0x0000000000037941 */ /* 0x000fea0003800000 */
.L_x_11466:
        /* <DEDUP_REMOVED lines=16> */
.L_x_11472:
[----:B------:R-:W-:Y:S05]  /*1dc70*/  BSYNC B4 ;  /* 0x0000000000047941 */ /* 0x000fea0003800000 */
.L_x_11471:
        /* <DEDUP_REMOVED lines=44> */
.L_x_11470:
[----:B------:R-:W-:Y:S05]  /*1df40*/  BSYNC B3 ;  /* 0x0000000000037941 */ /* 0x000fea0003800000 */
.L_x_11469:
        /* <DEDUP_REMOVED lines=11> */
.L_x_11465:
[----:B------:R-:W-:Y:S05]  /*1e000*/  BSYNC B2 ;  /* 0x0000000000027941 */ /* 0x000fea0003800000 */
.L_x_11463:
        /* <DEDUP_REMOVED lines=8> */
.L_x_11474:
        /* <DEDUP_REMOVED lines=12> */
.L_x_11477:
[----:B------:R-:W-:-:S07]  /*1e150*/  MOV R42, R24 ;  /* 0x00000018002a7202 */ /* 0x000fce0000000f00 */
.L_x_11478:
[----:B------:R-:W-:Y:S05]  /*1e160*/  BSYNC B3 ;  /* 0x0000000000037941 */ /* 0x000fea0003800000 */
.L_x_11476:
        /* <DEDUP_REMOVED lines=16> */
.L_x_11482:
[----:B------:R-:W-:Y:S05]  /*1e270*/  BSYNC B4 ;  /* 0x0000000000047941 */ /* 0x000fea0003800000 */
.L_x_11481:
        /* <DEDUP_REMOVED lines=44> */
.L_x_11480:
[----:B------:R-:W-:Y:S05]  /*1e540*/  BSYNC B3 ;  /* 0x0000000000037941 */ /* 0x000fea0003800000 */
.L_x_11479:
        /* <DEDUP_REMOVED lines=11> */
.L_x_11475:
[----:B------:R-:W-:Y:S05]  /*1e600*/  BSYNC B2 ;  /* 0x0000000000027941 */ /* 0x000fea0003800000 */
.L_x_11473:
        /* <DEDUP_REMOVED lines=29> */
.L_x_11484:
[----:B------:R-:W-:Y:S05]  /*1e7e0*/  BSYNC B2 ;  /* 0x0000000000027941 */ /* 0x000fea0003800000 */
.L_x_11483:
[----:B------:R-:W-:Y:S01]  /*1e7f0*/  IADD3 R131, R131, 0x20, RZ ;  /* 0x0000002083837810 */ /* 0x000fe20007ffe0ff */
[----:B------:R-:W-:-:S07]  /*1e800*/  VIADD R128, R128, 0x20 ;  /* 0x0000002080807836 */ /* 0x000fce0000000000 */
.L_x_11402:
[----:B------:R-:W-:Y:S05]  /*1e810*/  BSYNC B1 ;  /* 0x0000000000017941 */ /* 0x000fea0003800000 */
.L_x_11401:
        /* <DEDUP_REMOVED lines=20> */
.L_x_11488:
        /* <DEDUP_REMOVED lines=12> */
.L_x_11491:
[----:B------:R-:W-:-:S07]  /*1ea20*/  MOV R28, R24 ;  /* 0x00000018001c7202 */ /* 0x000fce0000000f00 */
.L_x_11492:
[----:B------:R-:W-:Y:S05]  /*1ea30*/  BSYNC B3 ;  /* 0x0000000000037941 */ /* 0x000fea0003800000 */
.L_x_11490:
        /* <DEDUP_REMOVED lines=16> */
.L_x_11496:
[----:B------:R-:W-:Y:S05]  /*1eb40*/  BSYNC B4 ;  /* 0x0000000000047941 */ /* 0x000fea0003800000 */
.L_x_11495:
        /* <DEDUP_REMOVED lines=44> */
.L_x_11494:
[----:B------:R-:W-:Y:S05]  /*1ee10*/  BSYNC B3 ;  /* 0x0000000000037941 */ /* 0x000fea0003800000 */
.L_x_11493:
        /* <DEDUP_REMOVED lines=11> */
.L_x_11489:
[----:B------:R-:W-:Y:S05]  /*1eed0*/  BSYNC B2 ;  /* 0x0000000000027941 */ /* 0x000fea0003800000 */
.L_x_11487:
        /* <DEDUP_REMOVED lines=8> */
.L_x_11498:
        /* <DEDUP_REMOVED lines=12> */
.L_x_11501:
[----:B------:R-:W-:-:S07]  /*1f020*/  IMAD.MOV.U32 R30, RZ, RZ, R24 ;  /* 0x000000ffff1e7224 */ /* 0x000fce00078e0018 */
.L_x_11502:
[----:B------:R-:W-:Y:S05]  /*1f030*/  BSYNC B3 ;  /* 0x0000000000037941 */ /* 0x000fea0003800000 */
.L_x_11500:
        /* <DEDUP_REMOVED lines=16> */
.L_x_11506:
[----:B------:R-:W-:Y:S05]  /*1f140*/  BSYNC B4 ;  /* 0x0000000000047941 */ /* 0x000fea0003800000 */
.L_x_11505:
        /* <DEDUP_REMOVED lines=44> */
.L_x_11504:
[----:B------:R-:W-:Y:S05]  /*1f410*/  BSYNC B3 ;  /* 0x0000000000037941 */ /* 0x000fea0003800000 */
.L_x_11503:
        /* <DEDUP_REMOVED lines=11> */
.L_x_11499:
[----:B------:R-:W-:Y:S05]  /*1f4d0*/  BSYNC B2 ;  /* 0x0000000000027941 */ /* 0x000fea0003800000 */
.L_x_11497:
        /* <DEDUP_REMOVED lines=8> */
.L_x_11508:
        /* <DEDUP_REMOVED lines=12> */
.L_x_11511:
[----:B------:R-:W-:-:S07]  /*1f620*/  MOV R32, R24 ;  /* 0x0000001800207202 */ /* 0x000fce0000000f00 */
.L_x_11512:
[----:B------:R-:W-:Y:S05]  /*1f630*/  BSYNC B3 ;  /* 0x0000000000037941 */ /* 0x000fea0003800000 */
.L_x_11510:
        /* <DEDUP_REMOVED lines=16> */
.L_x_11516:
[----:B------:R-:W-:Y:S05]  /*1f740*/  BSYNC B4 ;  /* 0x0000000000047941 */ /* 0x000fea0003800000 */
.L_x_11515:
        /* <DEDUP_REMOVED lines=44> */
.L_x_11514:
[----:B------:R-:W-:Y:S05]  /*1fa10*/  BSYNC B3 ;  /* 0x0000000000037941 */ /* 0x000fea0003800000 */
.L_x_11513:
        /* <DEDUP_REMOVED lines=11> */
.L_x_11509:
[----:B------:R-:W-:Y:S05]  /*1fad0*/  BSYNC B2 ;  /* 0x0000000000027941 */ /* 0x000fea0003800000 */
.L_x_11507:
        /* <DEDUP_REMOVED lines=8> */
.L_x_11518:
        /* <DEDUP_REMOVED lines=12> */
.L_x_11521:
[----:B------:R-:W-:-:S07]  /*1fc20*/  MOV R34, R24 ;  /* 0x0000001800227202 */ /* 0x000fce0000000f00 */
.L_x_11522:
[----:B------:R-:W-:Y:S05]  /*1fc30*/  BSYNC B3 ;  /* 0x0000000000037941 */ /* 0x000fea0003800000 */
.L_x_11520:
        /* <DEDUP_REMOVED lines=16> */
.L_x_11526:
[----:B------:R-:W-:Y:S05]  /*1fd40*/  BSYNC B4 ;  /* 0x0000000000047941 */ /* 0x000fea0003800000 */
.L_x_11525:
        /* <DEDUP_REMOVED lines=44> */
.L_x_11524:
[----:B------:R-:W-:Y:S05]  /*20010*/  BSYNC B3 ;  /* 0x0000000000037941 */ /* 0x000fea0003800000 */
.L_x_11523:
        /* <DEDUP_REMOVED lines=11> */
.L_x_11519:
[----:B------:R-:W-:Y:S05]  /*200d0*/  BSYNC B2 ;  /* 0x0000000000027941 */ /* 0x000fea0003800000 */
.L_x_11517:
        /* <DEDUP_REMOVED lines=8> */
.L_x_11528:
        /* <DEDUP_REMOVED lines=12> */
.L_x_11531:
[----:B------:R-:W-:-:S07]  /*20220*/  IMAD.MOV.U32 R36, RZ, RZ, R24 ;  /* 0x000000ffff247224 */ /* 0x000fce00078e0018 */
.L_x_11532:
[----:B------:R-:W-:Y:S05]  /*20230*/  BSYNC B3 ;  /* 0x0000000000037941 */ /* 0x000fea0003800000 */
.L_x_11530:
        /* <DEDUP_REMOVED lines=16> */
.L_x_11536:
[----:B------:R-:W-:Y:S05]  /*20340*/  BSYNC B4 ;  /* 0x0000000000047941 */ /* 0x000fea0003800000 */
.L_x_11535:
        /* <DEDUP_REMOVED lines=44> */
.L_x_11534:
[----:B------:R-:W-:Y:S05]  /*20610*/  BSYNC B3 ;  /* 0x0000000000037941 */ /* 0x000fea0003800000 */
.L_x_11533:
        /* <DEDUP_REMOVED lines=11> */
.L_x_11529:
[----:B------:R-:W-:Y:S05]  /*206d0*/  BSYNC B2 ;  /* 0x0000000000027941 */ /* 0x000fea0003800000 */
.L_x_11527:
        /* <DEDUP_REMOVED lines=8> */
.L_x_11538:
        /* <DEDUP_REMOVED lines=12> */
.L_x_11541:
[----:B------:R-:W-:-:S07]  /*20820*/  MOV R38, R24 ;  /* 0x0000001800267202 */ /* 0x000fce0000000f00 */
.L_x_11542:
[----:B------:R-:W-:Y:S05]  /*20830*/  BSYNC B3 ;  /* 0x0000000000037941 */ /* 0x000fea0003800000 */
.L_x_11540:
        /* <DEDUP_REMOVED lines=16> */
.L_x_11546:
[----:B------:R-:W-:Y:S05]  /*20940*/  BSYNC B4 ;  /* 0x0000000000047941 */ /* 0x000fea0003800000 */
.L_x_11545:
        /* <DEDUP_REMOVED lines=44> */
.L_x_11544:
[----:B------:R-:W-:Y:S05]  /*20c10*/  BSYNC B3 ;  /* 0x0000000000037941 */ /* 0x000fea0003800000 */
.L_x_11543:
        /* <DEDUP_REMOVED lines=11> */
.L_x_11539:
[----:B------:R-:W-:Y:S05]  /*20cd0*/  BSYNC B2 ;  /* 0x0000000000027941 */ /* 0x000fea0003800000 */
.L_x_11537:
        /* <DEDUP_REMOVED lines=8> */
.L_x_11548:
        /* <DEDUP_REMOVED lines=12> */
.L_x_11551:
[----:B------:R-:W-:-:S07]  /*20e20*/  MOV R40, R24 ;  /* 0x0000001800287202 */ /* 0x000fce0000000f00 */
.L_x_11552:
[----:B------:R-:W-:Y:S05]  /*20e30*/  BSYNC B3 ;  /* 0x0000000000037941 */ /* 0x000fea0003800000 */
.L_x_11550:
        /* <DEDUP_REMOVED lines=16> */
.L_x_11556:
[----:B------:R-:W-:Y:S05]  /*20f40*/  BSYNC B4 ;  /* 0x0000000000047941 */ /* 0x000fea0003800000 */
.L_x_11555:
        /* <DEDUP_REMOVED lines=44> */
.L_x_11554:
[----:B------:R-:W-:Y:S05]  /*21210*/  BSYNC B3 ;  /* 0x0000000000037941 */ /* 0x000fea0003800000 */
.L_x_11553:
        /* <DEDUP_REMOVED lines=11> */
.L_x_11549:
[----:B------:R-:W-:Y:S05]  /*212d0*/  BSYNC B2 ;  /* 0x0000000000027941 */ /* 0x000fea0003800000 */
.L_x_11547:
        /* <DEDUP_REMOVED lines=8> */
.L_x_11558:
        /* <DEDUP_REMOVED lines=12> */
.L_x_11561:
[----:B------:R-:W-:-:S07]  /*21420*/  IMAD.MOV.U32 R42, RZ, RZ, R24 ;  /* 0x000000ffff2a7224 */ /* 0x000fce00078e0018 */
.L_x_11562:
[----:B------:R-:W-:Y:S05]  /*21430*/  BSYNC B3 ;  /* 0x0000000000037941 */ /* 0x000fea0003800000 */
.L_x_11560:
        /* <DEDUP_REMOVED lines=16> */
.L_x_11566:
[----:B------:R-:W-:Y:S05]  /*21540*/  BSYNC B4 ;  /* 0x0000000000047941 */ /* 0x000fea0003800000 */
.L_x_11565:
        /* <DEDUP_REMOVED lines=44> */
.L_x_11564:
[----:B------:R-:W-:Y:S05]  /*21810*/  BSYNC B3 ;  /* 0x0000000000037941 */ /* 0x000fea0003800000 */
.L_x_11563:
        /* <DEDUP_REMOVED lines=11> */
.L_x_11559:
[----:B------:R-:W-:Y:S05]  /*218d0*/  BSYNC B2 ;  /* 0x0000000000027941 */ /* 0x000fea0003800000 */
.L_x_11557:
[----:B------:R-:W0:Y:S01]  /*218e0*/  LDC.64 R68, c[0x0][0x238] ;  /* 0x00008e00ff447b82 */ /* 0x000e220000000a00 */
[----:B------:R-:W-:Y:S02]  /*218f0*/  F2FP.F16.F32.PACK_AB R71, R126, R125 ;  /* 0x0000007d7e47723e */ /* 0x000fe400000000ff */
[----:B------:R-:W-:Y:S01]  /*21900*/  F2FP.F16.F32.PACK_AB R70, R124, R123 ;  /* 0x0000007b7c46723e */ /* 0x000fe200000000ff */
[----:B0-----:R-:W-:Y:S01]  /*21910*/  IMAD.WIDE.U32 R130, R131, 0x10, R68 ;  /* 0x0000001083827825 */ /* 0x001fe200078e0044 */
[----:B------:R-:W-:Y:S02]  /*21920*/  F2FP.F16.F32.PACK_AB R69, R122, R121 ;  /* 0x000000797a45723e */ /* 0x000fe400000000ff */
[----:B------:R-:W-:-:S05]  /*21930*/  F2FP.F16.F32.PACK_AB R68, R120, R119 ;  /* 0x000000777844723e */ /* 0x000fca00000000ff */
[----:B------:R2:W-:Y:S01]  /*21940*/  STG.E.128 desc[UR6][R130.64], R68 ;  /* 0x0000004482007986 */ /* 0x0005e2000c101d06 */
[----:B------:R-:W-:Y:S05]  /*21950*/  @!P1 BRA `(.L_x_11486) ;  /* 0x0000000000509947 */ /* 0x000fea0003800000 */
[----:B--2---:R-:W-:Y:S01]  /*21960*/  IMAD.U32 R68, R40, 0x10000, RZ ;  /* 0x0001000028447824 */ /* 0x004fe200078e00ff */
        /* <DEDUP_REMOVED lines=14> */
[----:B------:R-:W-:Y:S02]  /*21a50*/  LOP3.LUT R131, R69, R131, RZ, 0xfc, !PT ;  /* 0x0000008345837212 */ /* 0x000fe400078efcff */
[----:B------:R-:W0:Y:S01]  /*21a60*/  LDC.64 R68, c[0x0][0x240] ;  /* 0x00009000ff447b82 */ /* 0x000e220000000a00 */
[----:B------:R-:W-:Y:S01]  /*21a70*/  LOP3.LUT R130, R70, 0xff, R28, 0xf8, !PT ;  /* 0x000000ff46827812 */ /* 0x000fe200078ef81c */
[----:B0-----:R-:W-:-:S05]  /*21a80*/  IMAD.WIDE.U32 R68, R128, 0x8, R68 ;  /* 0x0000000880447825 */ /* 0x001fca00078e0044 */
[----:B------:R3:W-:Y:S02]  /*21a90*/  STG.E.64 desc[UR6][R68.64], R130 ;  /* 0x0000008244007986 */ /* 0x0007e4000c101b06 */
.L_x_11486:
[----:B------:R-:W-:Y:S05]  /*21aa0*/  BSYNC B1 ;  /* 0x0000000000017941 */ /* 0x000fea0003800000 */
.L_x_11485:
        /* <DEDUP_REMOVED lines=293> */
.L_x_11600:
        /* <DEDUP_REMOVED lines=30> */
[----:B------:R-:W3:Y:S04]  /*22ee0*/  LDL R70, [R1+0x64] ;  /* 0x0000640001467983 */ /* 0x000ee80000100800 */
[----:B------:R-:W3:Y:S04]  /*22ef0*/  LDL R132, [R1+0x68] ;  /* 0x0000680001847983 */ /* 0x000ee80000100800 */
[----:B------:R1:W-:Y:S04]  /*22f00*/  STL [R1+0x8c], R7 ;  /* 0x00008c0701007387 */ /* 0x0003e80000100800 */
[----:B-1----:R-:W4:Y:S04]  /*22f10*/  LDL R7, [R1+0x5c] ;  /* 0x00005c0001077983 */ /* 0x002f280000100800 */
[----:B------:R1:W-:Y:S04]  /*22f20*/  STL [R1+0x88], R6 ;  /* 0x0000880601007387 */ /* 0x0003e80000100800 */
[----:B-1----:R-:W4:Y:S04]  /*22f30*/  LDL R6, [R1+0x60] ;  /* 0x0000600001067983 */ /* 0x002f280000100800 */
[----:B------:R1:W-:Y:S04]  /*22f40*/  STL [R1+0x84], R5 ;  /* 0x0000840501007387 */ /* 0x0003e80000100800 */
[----:B0-----:R-:W4:Y:S04]  /*22f50*/  LDL R71, [R1+0x58] ;  /* 0x0000580001477983 */ /* 0x001f280000100800 */
[----:B-1----:R-:W4:Y:S04]  /*22f60*/  LDL R5, [R1+0x54] ;  /* 0x0000540001057983 */ /* 0x002f280000100800 */
[----:B------:R0:W-:Y:S04]  /*22f70*/  STL [R1+0x80], R4 ;  /* 0x0000800401007387 */ /* 0x0001e80000100800 */
[----:B------:R1:W-:Y:S04]  /*22f80*/  STL [R1+0x7c], R3 ;  /* 0x00007c0301007387 */ /* 0x0003e80000100800 */
[----:B------:R1:W-:Y:S04]  /*22f90*/  STL [R1+0x78], R2 ;  /* 0x0000780201007387 */ /* 0x0003e80000100800 */
[----:B------:R1:W-:Y:S04]  /*22fa0*/  STL [R1+0x74], R0 ;  /* 0x0000740001007387 */ /* 0x0003e80000100800 */
[----:B0-----:R-:W4:Y:S04]  /*22fb0*/  LDL R4, [R1+0x4c] ;  /* 0x00004c0001047983 */ /* 0x001f280000100800 */
[----:B-1----:R-:W4:Y:S04]  /*22fc0*/  LDL R3, [R1+0x50] ;  /* 0x0000500001037983 */ /* 0x002f280000100800 */
[----:B------:R-:W4:Y:S04]  /*22fd0*/  LDL R2, [R1+0x44] ;  /* 0x0000440001027983 */ /* 0x000f280000100800 */
[----:B------:R-:W4:Y:S01]  /*22fe0*/  LDL R0, [R1+0x48] ;  /* 0x0000480001007983 */ /* 0x000f220000100800 */
[----:B------:R-:W-:-:S03]  /*22ff0*/  PLOP3.LUT P1, PT, PT, PT, UP0, 0x40, 0x0 ;  /* 0x000000000000781c */ /* 0x000fc60003f2e808 */
[----:B------:R-:W4:Y:S01]  /*23000*/  LDL R252, [R1+0x3c] ;  /* 0x00003c0001fc7983 */ /* 0x000f220000100800 */
[----:B------:R-:W-:-:S05]  /*23010*/  FSEL R128, R130, RZ, P1 ;  /* 0x000000ff82807208 */ /* 0x000fca0000800000 */
[--C-:B------:R-:W-:Y:S01]  /*23020*/  FADD.FTZ R68, R27, -R128.reuse ;  /* 0x800000801b447221 */ /* 0x100fe20000010000 */
[----:B------:R-:W-:-:S03]  /*23030*/  FADD.FTZ R69, R29, -R128 ;  /* 0x800000801d457221 */ /* 0x000fc60000010000 */
[C---:B------:R-:W-:Y:S01]  /*23040*/  FMUL.FTZ R68, R131.reuse, R68 ;  /* 0x0000004483447220 */ /* 0x040fe20000410000 */
[----:B------:R-:W-:-:S03]  /*23050*/  FMUL.FTZ R69, R131, R69 ;  /* 0x0000004583457220 */ /* 0x000fc60000410000 */
[----:B--2---:R-:W-:Y:S02]  /*23060*/  FFMA.FTZ R68, R133, R68, R129 ;  /* 0x0000004485447223 */ /* 0x004fe40000010081 */
[----:B------:R-:W2:Y:S04]  /*23070*/  LDL R133, [R1+0x40] ;  /* 0x0000400001857983 */ /* 0x000ea80000100800 */
[----:B------:R-:W2:Y:S01]  /*23080*/  LDL R129, [R1+0x38] ;  /* 0x0000380001817983 */ /* 0x000ea20000100800 */
[----:B---3--:R-:W-:-:S03]  /*23090*/  FFMA.FTZ R69, R132, R69, R70 ;  /* 0x0000004584457223 */ /* 0x008fc60000010046 */
[----:B------:R-:W3:Y:S01]  /*230a0*/  LDL R132, [R1+0x34] ;  /* 0x0000340001847983 */ /* 0x000ee20000100800 */
[--C-:B------:R-:W-:Y:S01]  /*230b0*/  FADD.FTZ R70, R33, -R128.reuse ;  /* 0x8000008021467221 */ /* 0x100fe20000010000 */
[----:B------:R-:W-:Y:S01]  /*230c0*/  F2FP.F16.F32.PACK_AB R68, R69, R68 ;  /* 0x000000444544723e */ /* 0x000fe200000000ff */
[----:B------:R-:W-:Y:S02]  /*230d0*/  FADD.FTZ R69, R31, -R128 ;  /* 0x800000801f457221 */ /* 0x000fe40000010000 */
[C---:B------:R-:W-:Y:S02]  /*230e0*/  FMUL.FTZ R70, R131.reuse, R70 ;  /* 0x0000004683467220 */ /* 0x040fe40000410000 */
        /* <DEDUP_REMOVED lines=15> */
[----:B------:R1:W5:Y:S04]  /*231e0*/  LDL.LU R2, [R1+0x78] ;  /* 0x0000780001027983 */ /* 0x0003680000300800 */
[----:B------:R1:W5:Y:S01]  /*231f0*/  LDL.LU R0, [R1+0x74] ;  /* 0x0000740001007983 */ /* 0x0003620000300800 */
        /* <DEDUP_REMOVED lines=12> */
.L_x_11571:
[----:B------:R-:W-:Y:S05]  /*232c0*/  BSYNC B2 ;  /* 0x0000000000027941 */ /* 0x000fea0003800000 */
.L_x_11570:
[----:B-----5:R-:W-:Y:S01]  /*232d0*/  LOP3.LUT P1, RZ, R6, 0x2000, RZ, 0xc0, !PT ;  /* 0x0000200006ff7812 */ /* 0x020fe2000782c0ff */
[----:B------:R-:W-:-:S12]  /*232e0*/  BSSY B2, `(.L_x_11572) ;  /* 0x000003d000027945 */ /* 0x000fd80003800000 */
[----:B------:R-:W-:Y:S05]  /*232f0*/  @!P1 BRA `(.L_x_11573) ;  /* 0x0000000000ec9947 */ /* 0x000fea0003800000 */
[----:B------:R2:W-:Y:S04]  /*23300*/  STL [R1+0x88], R6 ;  /* 0x0000880601007387 */ /* 0x0005e80000100800 */
[----:B--2---:R-:W2:Y:S04]  /*23310*/  LDL R6, [R1+0x2c] ;  /* 0x00002c0001067983 */ /* 0x004ea80000100800 */
[----:B------:R3:W-:Y:S04]  /*23320*/  STL [R1+0x84], R5 ;  /* 0x0000840501007387 */ /* 0x0007e80000100800 */
[----:B-1----:R-:W4:Y:S04]  /*23330*/  LDL R129, [R1+0x24] ;  /* 0x0000240001817983 */ /* 0x002f280000100800 */
[----:B------:R-:W4:Y:S04]  /*23340*/  LDL R70, [R1+0x28] ;  /* 0x0000280001467983 */ /* 0x000f280000100800 */
[----:B---3--:R-:W2:Y:S04]  /*23350*/  LDL R5, [R1+0x30] ;  /* 0x0000300001057983 */ /* 0x008ea80000100800 */
[----:B------:R1:W-:Y:S04]  /*23360*/  STL [R1+0x80], R4 ;  /* 0x0000800401007387 */ /* 0x0003e80000100800 */
[----:B-1----:R-:W3:Y:S04]  /*23370*/  LDL R4, [R1+0x1c] ;  /* 0x00001c0001047983 */ /* 0x002ee80000100800 */
[----:B------:R1:W-:Y:S04]  /*23380*/  STL [R1+0x7c], R3 ;  /* 0x00007c0301007387 */ /* 0x0003e80000100800 */
[----:B-1----:R-:W3:Y:S04]  /*23390*/  LDL R3, [R1+0x20] ;  /* 0x0000200001037983 */ /* 0x002ee80000100800 */
[----:B------:R1:W-:Y:S04]  /*233a0*/  STL [R1+0x78], R2 ;  /* 0x0000780201007387 */ /* 0x0003e80000100800 */
[----:B0-----:R-:W3:Y:S04]  /*233b0*/  LDL R71, [R1+0x18] ;  /* 0x0000180001477983 */ /* 0x001ee80000100800 */
[----:B-1----:R-:W3:Y:S04]  /*233c0*/  LDL R2, [R1+0x14] ;  /* 0x0000140001027983 */ /* 0x002ee80000100800 */
[----:B------:R0:W-:Y:S04]  /*233d0*/  STL [R1+0x74], R0 ;  /* 0x0000740001007387 */ /* 0x0001e80000100800 */
[----:B------:R-:W3:Y:S01]  /*233e0*/  LDL R252, [R1+0x10] ;  /* 0x0000100001fc7983 */ /* 0x000ee20000100800 */
[----:B------:R-:W-:-:S03]  /*233f0*/  PLOP3.LUT P1, PT, PT, PT, UP0, 0x40, 0x0 ;  /* 0x000000000000781c */ /* 0x000fc60003f2e808 */
[----:B------:R-:W3:Y:S04]  /*23400*/  LDL R133, [R1+0x4] ;  /* 0x0000040001857983 */ /* 0x000ee80000100800 */
[----:B0-----:R-:W3:Y:S01]  /*23410*/  LDL R0, [R1+0xc] ;  /* 0x00000c0001007983 */ /* 0x001ee20000100800 */
[----:B------:R-:W-:-:S03]  /*23420*/  FSEL R128, R130, RZ, P1 ;  /* 0x000000ff82807208 */ /* 0x000fc60000800000 */
[----:B------:R-:W3:Y:S02]  /*23430*/  LDL R132, [R1+0x8] ;  /* 0x0000080001847983 */ /* 0x000ee40000100800 */
[--C-:B------:R-:W-:Y:S01]  /*23440*/  FADD.FTZ R68, R43, -R128.reuse ;  /* 0x800000802b447221 */ /* 0x100fe20000010000 */
[----:B------:R-:W-:-:S03]  /*23450*/  FADD.FTZ R69, R44, -R128 ;  /* 0x800000802c457221 */ /* 0x000fc60000010000 */
[C---:B------:R-:W-:Y:S01]  /*23460*/  FMUL.FTZ R68, R131.reuse, R68 ;  /* 0x0000004483447220 */ /* 0x040fe20000410000 */
[----:B------:R-:W-:-:S04]  /*23470*/  FMUL.FTZ R69, R131, R69 ;  /* 0x0000004583457220 */ /* 0x000fc80000410000 */
[----:B----4-:R-:W-:Y:S01]  /*23480*/  FFMA.FTZ R69, R70, R69, R129 ;  /* 0x0000004546457223 */ /* 0x010fe20000010081 */
[----:B--2---:R-:W-:Y:S02]  /*23490*/  FFMA.FTZ R68, R5, R68, R6 ;  /* 0x0000004405447223 */ /* 0x004fe40000010006 */
[----:B------:R2:W5:Y:S04]  /*234a0*/  LDL.LU R6, [R1+0x88] ;  /* 0x0000880001067983 */ /* 0x0005680000300800 */
[----:B------:R2:W5:Y:S04]  /*234b0*/  LDL.LU R5, [R1+0x84] ;  /* 0x0000840001057983 */ /* 0x0005680000300800 */
[----:B------:R-:W4:Y:S01]  /*234c0*/  LDL R129, [R1] ;  /* 0x0000000001817983 */ /* 0x000f220000100800 */
[----:B------:R-:W-:Y:S01]  /*234d0*/  F2FP.F16.F32.PACK_AB R68, R69, R68 ;  /* 0x000000444544723e */ /* 0x000fe200000000ff */
[--C-:B------:R-:W-:Y:S01]  /*234e0*/  FADD.FTZ R69, R45, -R128.reuse ;  /* 0x800000802d457221 */ /* 0x100fe20000010000 */
[----:B------:R-:W-:-:S03]  /*234f0*/  FADD.FTZ R70, R46, -R128 ;  /* 0x800000802e467221 */ /* 0x000fc60000010000 */
[C---:B------:R-:W-:Y:S01]  /*23500*/  FMUL.FTZ R69, R131.reuse, R69 ;  /* 0x0000004583457220 */ /* 0x040fe20000410000 */
[----:B------:R-:W-:-:S03]  /*23510*/  FMUL.FTZ R70, R131, R70 ;  /* 0x0000004683467220 */ /* 0x000fc60000410000 */
[----:B---3--:R-:W-:Y:S02]  /*23520*/  FFMA.FTZ R69, R3, R69, R4 ;  /* 0x0000004503457223 */ /* 0x008fe40000010004 */
[----:B------:R2:W5:Y:S04]  /*23530*/  LDL.LU R4, [R1+0x80] ;  /* 0x0000800001047983 */ /* 0x0005680000300800 */
[----:B------:R2:W5:Y:S01]  /*23540*/  LDL.LU R3, [R1+0x7c] ;  /* 0x00007c0001037983 */ /* 0x0005620000300800 */
[----:B------:R-:W-:-:S03]  /*23550*/  FFMA.FTZ R70, R71, R70, R2 ;  /* 0x0000004647467223 */ /* 0x000fc60000010002 */
[----:B------:R2:W5:Y:S02]  /*23560*/  LDL.LU R2, [R1+0x78] ;  /* 0x0000780001027983 */ /* 0x0005640000300800 */
[----:B------:R-:W-:Y:S01]  /*23570*/  F2FP.F16.F32.PACK_AB R69, R70, R69 ;  /* 0x000000454645723e */ /* 0x000fe200000000ff */
[----:B------:R-:W-:-:S04]  /*23580*/  FADD.FTZ R70, R47, -R128 ;  /* 0x800000802f467221 */ /* 0x000fc80000010000 */
[----:B------:R-:W-:-:S04]  /*23590*/  FMUL.FTZ R70, R131, R70 ;  /* 0x0000004683467220 */ /* 0x000fc80000410000 */
[----:B------:R-:W-:Y:S02]  /*235a0*/  FFMA.FTZ R70, R252, R70, R0 ;  /* 0x00000046fc467223 */ /* 0x000fe40000010000 */
[----:B------:R2:W5:Y:S01]  /*235b0*/  LDL.LU R0, [R1+0x74] ;  /* 0x0000740001007983 */ /* 0x0005620000300800 */
[----:B------:R-:W-:-:S04]  /*235c0*/  FADD.FTZ R71, R48, -R128 ;  /* 0x8000008030477221 */ /* 0x000fc80000010000 */
[----:B------:R-:W-:-:S04]  /*235d0*/  FMUL.FTZ R71, R131, R71 ;  /* 0x0000004783477220 */ /* 0x000fc80000410000 */
[----:B------:R-:W-:-:S05]  /*235e0*/  FFMA.FTZ R71, R132, R71, R133 ;  /* 0x0000004784477223 */ /* 0x000fca0000010085 */
[----:B------:R-:W-:Y:S01]  /*235f0*/  F2FP.F16.F32.PACK_AB R70, R71, R70 ;  /* 0x000000464746723e */ /* 0x000fe200000000ff */
[--C-:B------:R-:W-:Y:S01]  /*23600*/  FADD.FTZ R71, R49, -R128.reuse ;  /* 0x8000008031477221 */ /* 0x100fe20000010000 */
[----:B------:R-:W-:-:S03]  /*23610*/  FADD.FTZ R128, R50, -R128 ;  /* 0x8000008032807221 */ /* 0x000fc60000010000 */
[C---:B------:R-:W-:Y:S01]  /*23620*/  FMUL.FTZ R71, R131.reuse, R71 ;  /* 0x0000004783477220 */ /* 0x040fe20000410000 */
[----:B------:R-:W-:-:S04]  /*23630*/  FMUL.FTZ R128, R131, R128 ;  /* 0x0000008083807220 */ /* 0x000fc80000410000 */
[----:B------:R-:W-:Y:S01]  /*23640*/  FFMA.FTZ R128, R250, R128, R249 ;  /* 0x00000080fa807223 */ /* 0x000fe200000100f9 */
[----:B----4-:R-:W-:-:S05]  /*23650*/  FFMA.FTZ R71, R129, R71, R251 ;  /* 0x0000004781477223 */ /* 0x010fca00000100fb */
[----:B------:R-:W-:Y:S02]  /*23660*/  F2FP.F16.F32.PACK_AB R71, R128, R71 ;  /* 0x000000478047723e */ /* 0x000fe400000000ff */
[----:B------:R-:W0:Y:S02]  /*23670*/  LDC.64 R128, c[0x0][0x2b8] ;  /* 0x0000ae00ff807b82 */ /* 0x000e240000000a00 */
[----:B0-----:R-:W-:-:S05]  /*23680*/  IMAD.WIDE.U32 R128, R127, 0x10, R128 ;  /* 0x000000107f807825 */ /* 0x001fca00078e0080 */
[----:B------:R2:W-:Y:S01]  /*23690*/  STG.E.128 desc[UR6][R128.64], R68 ;  /* 0x0000004480007986 */ /* 0x0005e2000c101d06 */
[----:B------:R-:W-:-:S07]  /*236a0*/  VIADD R127, R127, 0x20 ;  /* 0x000000207f7f7836 */ /* 0x000fce0000000000 */
.L_x_11573:
[----:B------:R-:W-:Y:S05]  /*236b0*/  BSYNC B2 ;  /* 0x0000000000027941 */ /* 0x000fea0003800000 */
.L_x_11572:
[----:B-----5:R-:W-:Y:S01]  /*236c0*/  LOP3.LUT P1, RZ, R6, 0x1000, RZ, 0xc0, !PT ;  /* 0x0000100006ff7812 */ /* 0x020fe2000782c0ff */
[----:B------:R-:W-:-:S12]  /*236d0*/  BSSY B2, `(.L_x_11574) ;  /* 0x0000024000027945 */ /* 0x000fd80003800000 */
[----:B------:R-:W-:Y:S05]  /*236e0*/  @!P1 BRA `(.L_x_11575) ;  /* 0x0000000000889947 */ /* 0x000fea0003800000 */
[----:B------:R-:W-:-:S04]  /*236f0*/  PLOP3.LUT P1, PT, PT, PT, UP0, 0x40, 0x0 ;  /* 0x000000000000781c */ /* 0x000fc80003f2e808 */
[----:B-12---:R-:W-:-:S05]  /*23700*/  FSEL R128, R130, RZ, P1 ;  /* 0x000000ff82807208 */ /* 0x006fca0000800000 */
        /* <DEDUP_REMOVED lines=32> */
.L_x_11575:
[----:B------:R-:W-:Y:S05]  /*23910*/  BSYNC B2 ;  /* 0x0000000000027941 */ /* 0x000fea0003800000 */
.L_x_11574:
[----:B------:R-:W-:Y:S01]  /*23920*/  LOP3.LUT P1, RZ, R6, 0x800, RZ, 0xc0, !PT ;  /* 0x0000080006ff7812 */ /* 0x000fe2000782c0ff */
[----:B------:R-:W-:-:S12]  /*23930*/  BSSY B2, `(.L_x_11576) ;  /* 0x0000024000027945 */ /* 0x000fd80003800000 */
[----:B------:R-:W-:Y:S05]  /*23940*/  @!P1 BRA `(.L_x_11577) ;  /* 0x0000000000889947 */ /* 0x000fea0003800000 */
[----:B------:R-:W-:-:S04]  /*23950*/  PLOP3.LUT P1, PT, PT, PT, UP0, 0x40, 0x0 ;  /* 0x000000000000781c */ /* 0x000fc80003f2e808 */
[----:B-123--:R-:W-:-:S05]  /*23960*/  FSEL R128, R130, RZ, P1 ;  /* 0x000000ff82807208 */ /* 0x00efca0000800000 */
        /* <DEDUP_REMOVED lines=32> */
.L_x_11577:
[----:B------:R-:W-:Y:S05]  /*23b70*/  BSYNC B2 ;  /* 0x0000000000027941 */ /* 0x000fea0003800000 */
.L_x_11576:
[----:B------:R-:W-:Y:S01]  /*23b80*/  LOP3.LUT P1, RZ, R6, 0x400, RZ, 0xc0, !PT ;  /* 0x0000040006ff7812 */ /* 0x000fe2000782c0ff */
[----:B------:R-:W-:-:S12]  /*23b90*/  BSSY B2, `(.L_x_11578) ;  /* 0x0000024000027945 */ /* 0x000fd80003800000 */
[----:B------:R-:W-:Y:S05]  /*23ba0*/  @!P1 BRA `(.L_x_11579) ;  /* 0x0000000000889947 */ /* 0x000fea0003800000 */
[----:B------:R-:W-:-:S04]  /*23bb0*/  PLOP3.LUT P1, PT, PT, PT, UP0, 0x40, 0x0 ;  /* 0x000000000000781c */ /* 0x000fc80003f2e808 */
[----:B-1234-:R-:W-:-:S05]  /*23bc0*/  FSEL R128, R130, RZ, P1 ;  /* 0x000000ff82807208 */ /* 0x01efca0000800000 */
        /* <DEDUP_REMOVED lines=32> */
.L_x_11579:
[----:B------:R-:W-:Y:S05]  /*23dd0*/  BSYNC B2 ;  /* 0x0000000000027941 */ /* 0x000fea0003800000 */
.L_x_11578:
        /* <DEDUP_REMOVED lines=37> */
.L_x_11581:
[----:B------:R-:W-:Y:S05]  /*24030*/  BSYNC B2 ;  /* 0x0000000000027941 */ /* 0x000fea0003800000 */
.L_x_11580:
        /* <DEDUP_REMOVED lines=37> */
.L_x_11583:
[----:B------:R-:W-:Y:S05]  /*24290*/  BSYNC B2 ;  /* 0x0000000000027941 */ /* 0x000fea0003800000 */
.L_x_11582:
        /* <DEDUP_REMOVED lines=37> */
.L_x_11585:
[----:B------:R-:W-:Y:S05]  /*244f0*/  BSYNC B2 ;  /* 0x0000000000027941 */ /* 0x000fea0003800000 */
.L_x_11584:
        /* <DEDUP_REMOVED lines=37> */
.L_x_11587:
[----:B------:R-:W-:Y:S05]  /*24750*/  BSYNC B2 ;  /* 0x0000000000027941 */ /* 0x000fea0003800000 */
.L_x_11586:
        /* <DEDUP_REMOVED lines=35> */
.L_x_11569:
[----:B------:R-:W-:Y:S05]  /*24990*/  BSYNC B1 ;  /* 0x0000000000017941 */ /* 0x000fea0003800000 */
.L_x_11568:
[----:B01234-:R-:W0:Y:S02]  /*249a0*/  LDC.64 R68, c[0x0][0x210] ;  /* 0x00008400ff447b82 */ /* 0x01fe240000000a00 */
[----:B0-----:R-:W-:-:S04]  /*249b0*/  LEA R7, R68, R7, 0x2 ;  /* 0x0000000744077211 */ /* 0x001fc800078e10ff */
[----:B------:R-:W-:-:S13]  /*249c0*/  ISETP.GE.AND P1, PT, R7, R69, PT ;  /* 0x000000450700720c */ /* 0x000fda0003f26270 */
[----:B------:R-:W-:Y:S05]  /*249d0*/  @!P1 BRA `(.L_x_11588) ;  /* 0xfffffdd000f09947 */ /* 0x000fea000383ffff */
[----:B------:R-:W-:Y:S05]  /*249e0*/  BSYNC B0 ;  /* 0x0000000000007941 */ /* 0x000fea0003800000 */
.L_x_10728:
[----:B------:R-:W-:Y:S05]  /*249f0*/  EXIT ;  /* 0x000000000000794d */ /* 0x000fea0003800000 */
.L_x_11567:
[----:B------:R-:W-:Y:S01]  /*24a00*/  HFMA2.MMA R70, -RZ, RZ, 0, 5.9604644775390625e-08 ;  /* 0x00000001ff467435 */ /* 0x000fe200000001ff */
[----:B------:R-:W-:Y:S01]  /*24a10*/  BSSY B1, `(.L_x_11589) ;  /* 0x0000007000017945 */ /* 0x000fe20003800000 */
[----:B------:R-:W-:Y:S01]  /*24a20*/  IMAD.MOV.U32 R131, RZ, RZ, R71 ;  /* 0x000000ffff837224 */ /* 0x000fe200078e0047 */
[----:B------:R-:W-:Y:S01]  /*24a30*/  MOV R69, 0x1f ;  /* 0x0000001f00457802 */ /* 0x000fe20000000f00 */
[----:B------:R-:W-:-:S07]  /*24a40*/  IMAD.MOV.U32 R68, RZ, RZ, -0x1 ;  /* 0xffffffffff447424 */ /* 0x000fce00078e00ff */
[----:B-----5:R-:W-:Y:S05]  /*24a50*/  WARPSYNC.COLLECTIVE R68, `(.L_x_11590) ;  /* 0x0000000044087348 */ /* 0x020fea0003c00000 */
[----:B------:R0:W1:Y:S02]  /*24a60*/  SHFL.BFLY P6, R68, R131, R70, R69 ;  /* 0x0c00004683447389 */ /* 0x00006400000c0045 */
[----:B01---5:R-:W-:Y:S01]  /*24a70*/  ENDCOLLECTIVE ;  /* 0x000000000000791b */ /* 0x023fe20003800000 */
.L_x_11590:
[----:B------:R-:W-:Y:S05]  /*24a80*/  BSYNC B1 ;  /* 0x0000000000017941 */ /* 0x000fea0003800000 */
.L_x_11589:
        /* <DEDUP_REMOVED lines=10> */
.L_x_11591:
        /* <DEDUP_REMOVED lines=9> */
.L_x_11592:
[----:B------:R-:W-:Y:S02]  /*24bc0*/  IMAD.MOV.U32 R70, RZ, RZ, 0x8 ;  /* 0x00000008ff467424 */ /* 0x000fe400078e00ff */
[----:B------:R-:W-:Y:S01]  /*24bd0*/  FADD.FTZ R71, R71, R68 ;  /* 0x0000004447477221 */ /* 0x000fe20000010000 */
[----:B------:R-:W-:-:S04]  /*24be0*/  MOV R68, 0xffffffff ;  /* 0xffffffff00447802 */ /* 0x000fc80000000f00 */
[----:B------:R-:W-:-:S07]  /*24bf0*/  MOV R131, R71 ;  /* 0x0000004700837202 */ /* 0x000fce0000000f00 */
[----:B------:R-:W-:Y:S05]  /*24c00*/  WARPSYNC.COLLECTIVE R68, `(.L_x_11593) ;  /* 0x0000000044087348 */ /* 0x000fea0003c00000 */
[----:B------:R0:W1:Y:S02]  /*24c10*/  SHFL.BFLY P6, R68, R131, R70, R69 ;  /* 0x0c00004683447389 */ /* 0x00006400000c0045 */
[----:B01----:R-:W-:Y:S01]  /*24c20*/  ENDCOLLECTIVE ;  /* 0x000000000000791b */ /* 0x003fe20003800000 */
.L_x_11593:
[----:B------:R-:W-:Y:S02]  /*24c30*/  IMAD.MOV.U32 R70, RZ, RZ, 0x10 ;  /* 0x00000010ff467424 */ /* 0x000fe400078e00ff */
[----:B------:R-:W-:Y:S01]  /*24c40*/  FADD.FTZ R71, R71, R68 ;  /* 0x0000004447477221 */ /* 0x000fe20000010000 */
[----:B------:R-:W-:-:S04]  /*24c50*/  MOV R68, 0xffffffff ;  /* 0xffffffff00447802 */ /* 0x000fc80000000f00 */
[----:B------:R-:W-:-:S07]  /*24c60*/  MOV R131, R71 ;  /* 0x0000004700837202 */ /* 0x000fce0000000f00 */
[----:B------:R-:W-:Y:S05]  /*24c70*/  WARPSYNC.COLLECTIVE R68, `(.L_x_11594) ;  /* 0x0000000044087348 */ /* 0x000fea0003c00000 */
[----:B------:R0:W1:Y:S02]  /*24c80*/  SHFL.BFLY P6, R68, R131, R70, R69 ;  /* 0x0c00004683447389 */ /* 0x00006400000c0045 */
[----:B01----:R-:W-:Y:S01]  /*24c90*/  ENDCOLLECTIVE ;  /* 0x000000000000791b */ /* 0x003fe20003800000 */
.L_x_11594:
        /* <DEDUP_REMOVED lines=174> */
.L_x_11595:
[----:B------:R-:W-:Y:S01]  /*25780*/  HFMA2.MMA R70, -RZ, RZ, 0, 1.1920928955078125e-07 ;  /* 0x00000002ff467435 */ /* 0x000fe200000001ff */
[----:B------:R-:W-:Y:S01]  /*25790*/  FADD.FTZ R71, R71, R68 ;  /* 0x0000004447477221 */ /* 0x000fe20000010000 */
[----:B------:R-:W-:-:S03]  /*257a0*/  MOV R68, 0xffffffff ;  /* 0xffffffff00447802 */ /* 0x000fc60000000f00 */
[----:B------:R-:W-:-:S07]  /*257b0*/  IMAD.MOV.U32 R131, RZ, RZ, R71 ;  /* 0x000000ffff837224 */ /* 0x000fce00078e0047 */
[----:B------:R-:W-:Y:S05]  /*257c0*/  WARPSYNC.COLLECTIVE R68, `(.L_x_11596) ;  /* 0x0000000044087348 */ /* 0x000fea0003c00000 */
[----:B------:R0:W1:Y:S02]  /*257d0*/  SHFL.BFLY P6, R68, R131, R70, R69 ;  /* 0x0c00004683447389 */ /* 0x00006400000c0045 */
[----:B01----:R-:W-:Y:S01]  /*257e0*/  ENDCOLLECTIVE ;  /* 0x000000000000791b */ /* 0x003fe20003800000 */
.L_x_11596:
[----:B------:R-:W-:Y:S01]  /*257f0*/  HFMA2.MMA R70, -RZ, RZ, 0, 2.384185791015625e-07 ;  /* 0x00000004ff467435 */ /* 0x000fe200000001ff */
[----:B------:R-:W-:Y:S01]  /*25800*/  FADD.FTZ R71, R71, R68 ;  /* 0x0000004447477221 */ /* 0x000fe20000010000 */
[----:B------:R-:W-:-:S03]  /*25810*/  MOV R68, 0xffffffff ;  /* 0xffffffff00447802 */ /* 0x000fc60000000f00 */
[----:B------:R-:W-:-:S07]  /*25820*/  IMAD.MOV.U32 R131, RZ, RZ, R71 ;  /* 0x000000ffff837224 */ /* 0x000fce00078e0047 */
[----:B------:R-:W-:Y:S05]  /*25830*/  WARPSYNC.COLLECTIVE R68, `(.L_x_11597) ;  /* 0x0000000044087348 */ /* 0x000fea0003c00000 */
[----:B------:R0:W1:Y:S02]  /*25840*/  SHFL.BFLY P6, R68, R131, R70, R69 ;  /* 0x0c00004683447389 */ /* 0x00006400000c0045 */
[----:B01----:R-:W-:Y:S01]  /*25850*/  ENDCOLLECTIVE ;  /* 0x000000000000791b */ /* 0x003fe20003800000 */
.L_x_11597:
[----:B------:R-:W-:Y:S01]  /*25860*/  HFMA2.MMA R70, -RZ, RZ, 0, 4.76837158203125e-07 ;  /* 0x00000008ff467435 */ /* 0x000fe200000001ff */
[----:B------:R-:W-:Y:S01]  /*25870*/  FADD.FTZ R71, R71, R68 ;  /* 0x0000004447477221 */ /* 0x000fe20000010000 */
[----:B------:R-:W-:-:S03]  /*25880*/  MOV R68, 0xffffffff ;  /* 0xffffffff00447802 */ /* 0x000fc60000000f00 */
[----:B------:R-:W-:-:S07]  /*25890*/  IMAD.MOV.U32 R131, RZ, RZ, R71 ;  /* 0x000000ffff837224 */ /* 0x000fce00078e0047 */
[----:B------:R-:W-:Y:S05]  /*258a0*/  WARPSYNC.COLLECTIVE R68, `(.L_x_11598) ;  /* 0x0000000044087348 */ /* 0x000fea0003c00000 */
[----:B------:R0:W1:Y:S02]  /*258b0*/  SHFL.BFLY P6, R68, R131, R70, R69 ;  /* 0x0c00004683447389 */ /* 0x00006400000c0045 */
[----:B01----:R-:W-:Y:S01]  /*258c0*/  ENDCOLLECTIVE ;  /* 0x000000000000791b */ /* 0x003fe20003800000 */
.L_x_11598:
[----:B------:R-:W-:Y:S01]  /*258d0*/  HFMA2.MMA R70, -RZ, RZ, 0, 9.5367431640625e-07 ;  /* 0x00000010ff467435 */ /* 0x000fe200000001ff */
[----:B------:R-:W-:Y:S01]  /*258e0*/  FADD.FTZ R71, R71, R68 ;  /* 0x0000004447477221 */ /* 0x000fe20000010000 */
[----:B------:R-:W-:-:S03]  /*258f0*/  MOV R68, 0xffffffff ;  /* 0xffffffff00447802 */ /* 0x000fc60000000f00 */
[----:B------:R-:W-:-:S07]  /*25900*/  IMAD.MOV.U32 R131, RZ, RZ, R71 ;  /* 0x000000ffff837224 */ /* 0x000fce00078e0047 */
[----:B------:R-:W-:Y:S05]  /*25910*/  WARPSYNC.COLLECTIVE R68, `(.L_x_11599) ;  /* 0x0000000044087348 */ /* 0x000fea0003c00000 */
[----:B------:R0:W1:Y:S02]  /*25920*/  SHFL.BFLY P6, R68, R131, R70, R69 ;  /* 0x0c00004683447389 */ /* 0x00006400000c0045 */
[----:B01----:R-:W-:Y:S01]  /*25930*/  ENDCOLLECTIVE ;  /* 0x000000000000791b */ /* 0x003fe20003800000 */
.L_x_11599:
[----:B------:R-:W-:Y:S05]  /*25940*/  BRA `(.L_x_11600) ;  /* 0xffffffd000ec7947 */ /* 0x000fea000383ffff */
.L_x_11601:
        /* <DEDUP_REMOVED lines=11> */
.L_x_72306:


//--------------------- .text._ZN10layer_norm13ln_fwd_kernelINS_13Kernel_traitsI6__halfS2_S2_S2_fjLj2560ELj1ELj4ELj1ELj16ENS_18Kernel_traits_baseILj2560ES2_S2_S2_S2_fjLj128EEEEELb1ELb0ELb1ELb1EEEvNS_9FwdParamsE --------------------------
	.section	.text._ZN10layer_norm13ln_fwd_kernelINS_13Kernel_traitsI6__halfS2_S2_S2_fjLj2560ELj1ELj4ELj1ELj16ENS_18Kernel_traits_baseILj2560ES2_S2_S2_S2_fjLj128EEEEELb1ELb0ELb1ELb1EEEvNS_9FwdParamsE,"ax",@progbits
	.align	128
        .global         _ZN10layer_norm13ln_fwd_kernelINS_13Kernel_traitsI6__halfS2_S2_S2_fjLj2560ELj1ELj4ELj1ELj16ENS_18Kernel_traits_baseILj2560ES2_S2_S2_S2_fjLj128EEEEELb1ELb0ELb1ELb1EEEvNS_9FwdParamsE
        .type           _ZN10layer_norm13ln_fwd_kernelINS_13Kernel_traitsI6__halfS2_S2_S2_fjLj2560ELj1ELj4ELj1ELj16ENS_18Kernel_traits_baseILj2560ES2_S2_S2_S2_fjLj128EEEEELb1ELb0ELb1ELb1EEEvNS_9FwdParamsE,@function
        .size           _ZN10layer_norm13ln_fwd_kernelINS_13Kernel_traitsI6__halfS2_S2_S2_fjLj2560ELj1ELj4ELj1ELj16ENS_18Kernel_traits_baseILj2560ES2_S2_S2_S2_fjLj128EEEEELb1ELb0ELb1ELb1EEEvNS_9FwdParamsE,(.L_x_72307 - _ZN10layer_norm13ln_fwd_kernelINS_13Kernel_traitsI6__halfS2_S2_S2_fjLj2560ELj1ELj4ELj1ELj16ENS_18Kernel_traits_baseILj2560ES2_S2_S2_S2_fjLj128EEEEELb1ELb0ELb1ELb1EEEvNS_9FwdParamsE)
        .other          _ZN10layer_norm13ln_fwd_kernelINS_13Kernel_traitsI6__halfS2_S2_S2_fjLj2560ELj1ELj4ELj1ELj16ENS_18Kernel_traits_baseILj2560ES2_S2_S2_S2_fjLj128EEEEELb1ELb0ELb1ELb1EEEvNS_9FwdParamsE,@"STO_CUDA_ENTRY STV_DEFAULT"
_ZN10layer_norm13ln_fwd_kernelINS_13Kernel_traitsI6__halfS2_S2_S2_fjLj2560ELj1ELj4ELj1ELj16ENS_18Kernel_traits_baseILj2560ES2_S2_S2_S2_fjLj128EEEEELb1ELb0ELb1ELb1EEEvNS_9FwdParamsE:
.text._ZN10layer_norm13ln_fwd_kernelINS_13Kernel_traitsI6__halfS2_S2_S2_fjLj2560ELj1ELj4ELj1ELj16ENS_18Kernel_traits_baseILj2560ES2_S2_S2_S2_fjLj128EEEEELb1ELb0ELb1ELb1EEEvNS_9FwdParamsE:
[----:B------:R-:W-:Y:S08]  /*0000*/  LDC R1, c[0x0][0x28] ;  /* 0x00000a00ff017b82 */ /* 0x000ff00000000800 */
[----:B------:R-:W0:Y:S01]  /*0010*/  LDC R172, c[0x0][0x2e8] ;  /* 0x0000ba00ffac7b82 */ /* 0x000e220000000800 */
[----:B------:R-:W-:Y:S01]  /*0020*/  ULDC.U8 UR4, c[0x0][0x2f4] ;  /* 0x0000bd0000047ab9 */ /* 0x000fe20000000000 */
[----:B------:R-:W-:Y:S01]  /*0030*/  ULDC.64 UR6, c[0x0][0x208] ;  /* 0x0000820000067ab9 */ /* 0x000fe20000000a00 */
[----:B------:R-:W-:Y:S01]  /*0040*/  ISETP.NE.AND P1, PT, RZ, UR4, PT ;  /* 0x00000004ff007c0c */ /* 0x000fe2000bf25270 */
[----:B------:R-:W-:-:S04]  /*0050*/  ULDC.64 UR4, c[0x0][0x2e0] ;  /* 0x0000b80000047ab9 */ /* 0x000fc80000000a00 */
[----:B------:R-:W1:Y:S01]  /*0060*/  LDC R173, c[0x0][0x2ec] ;  /* 0x0000bb00ffad7b82 */ /* 0x000e620000000800 */
[----:B------:R-:W-:Y:S01]  /*0070*/  MOV R2, UR4 ;  /* 0x0000000400027c02 */ /* 0x000fe20008000f00 */
[----:B------:R-:W-:Y:S01]  /*0080*/  IMAD.U32 R3, RZ, RZ, UR5 ;  /* 0x00000005ff037e24 */ /* 0x000fe2000f8e00ff */
[----:B------:R-:W2:Y:S01]  /*0090*/  S2R R43, SR_TID.X ;  /* 0x00000000002b7919 */ /* 0x000ea20000002100 */
[----:B------:R-:W-:Y:S01]  /*00a0*/  ULDC.64 UR8, c[0x0][0x2c8] ;  /* 0x0000b20000087ab9 */ /* 0x000fe20000000a00 */
[----:B------:R-:W-:-:S03]  /*00b0*/  ULDC UR10, c[0x0][0x214] ;  /* 0x00008500000a7ab9 */ /* 0x000fc60000000800 */
[----:B------:R-:W3:Y:S01]  /*00c0*/  @P1 LDG.E.64 R2, desc[UR6][R2.64] ;  /* 0x0000000602021981 */ /* 0x000ee2000c1e1b00 */
[----:B0-----:R-:W-:Y:S01]  /*00d0*/  @P1 MOV R4, R172 ;  /* 0x000000ac00041202 */ /* 0x001fe20000000f00 */
[----:B-1----:R-:W-:-:S05]  /*00e0*/  @P1 IMAD.MOV.U32 R5, RZ, RZ, R173 ;  /* 0x000000ffff051224 */ /* 0x002fca00078e00ad */
[----:B------:R0:W4:Y:S01]  /*00f0*/  @P1 LDG.E.64 R20, desc[UR6][R4.64] ;  /* 0x0000000604141981 */ /* 0x000122000c1e1b00 */
[----:B--2---:R-:W-:-:S04]  /*0100*/  SHF.L.U32 R0, R43, 0x4, RZ ;  /* 0x000000042b007819 */ /* 0x004fc800000006ff */
[----:B------:R-:W-:Y:S01]  /*0110*/  LOP3.LUT R28, R0, 0x1f0, RZ, 0xc0, !PT ;  /* 0x000001f0001c7812 */ /* 0x000fe200078ec0ff */
[----:B0-----:R-:W4:Y:S01]  /*0120*/  @P1 LDC R5, c[0x0][0x2f0] ;  /* 0x0000bc00ff051b82 */ /* 0x001f220000000800 */
[----:B------:R-:W0:Y:S02]  /*0130*/  S2R R0, SR_CTAID.X ;  /* 0x0000000000007919 */ /* 0x000e240000002500 */
[----:B------:R-:W-:-:S05]  /*0140*/  IADD3 R22, P2, R28, UR8, RZ ;  /* 0x000000081c167c10 */ /* 0x000fca000ff5e0ff */
[----:B------:R-:W-:Y:S01]  /*0150*/  IMAD.X R23, RZ, RZ, UR9, P2 ;  /* 0x00000009ff177e24 */ /* 0x000fe200090e06ff */
[----:B------:R-:W-:Y:S01]  /*0160*/  ISETP.NE.U32.AND P0, PT, RZ, UR8, PT ;  /* 0x00000008ff007c0c */ /* 0x000fe2000bf05070 */
[----:B------:R-:W-:Y:S02]  /*0170*/  ULDC UR8, c[0x0][0x0] ;  /* 0x0000000000087ab9 */ /* 0x000fe40000000800 */
[C-C-:B0-----:R-:W-:Y:S01]  /*0180*/  IMAD R168, R0.reuse, UR8, R43.reuse ;  /* 0x0000000800a87c24 */ /* 0x141fe2000f8e022b */
[----:B------:R-:W-:Y:S02]  /*0190*/  SHF.R.U32.HI R42, RZ, 0x5, R43 ;  /* 0x00000005ff2a7819 */ /* 0x000fe4000001162b */
[----:B------:R-:W-:Y:S01]  /*01a0*/  ISETP.NE.AND.EX P0, PT, RZ, UR9, PT, P0 ;  /* 0x00000009ff007c0c */ /* 0x000fe2000bf05300 */
[----:B------:R-:W-:Y:S02]  /*01b0*/  ULDC.64 UR8, c[0x0][0x260] ;  /* 0x0000980000087ab9 */ /* 0x000fe40000000a00 */
[----:B------:R-:W-:-:S10]  /*01c0*/  IMAD R42, R0, 0x4, R42 ;  /* 0x00000004002a7824 */ /* 0x000fd400078e022a */
        /* <DEDUP_REMOVED lines=9> */
[----:B---3--:R-:W-:-:S02]  /*0260*/  @P1 R2UR UR4, R2 ;  /* 0x00000000020412ca */ /* 0x008fc400000e0000 */
[----:B------:R-:W-:Y:S02]  /*0270*/  @P1 R2UR UR5, R3 ;  /* 0x00000000030512ca */ /* 0x000fe400000e0000 */
[----:B----4-:R-:W-:-:S11]  /*0280*/  @P1 IADD3 R172, P2, R20, R5, RZ ;  /* 0x0000000514ac1210 */ /* 0x010fd60007f5e0ff */
[----:B------:R-:W-:Y:S01]  /*0290*/  UIADD3 UR15, UR5, -0x4498517b, URZ ;  /* 0xbb67ae85050f7890 */ /* 0x000fe2000fffe03f */
[----:B------:R0:W5:Y:S01]  /*02a0*/  @P0 LDG.E.128 R4, desc[UR6][R22.64+0x600] ;  /* 0x0006000616040981 */ /* 0x000162000c1e1d00 */
[----:B------:R-:W-:-:S04]  /*02b0*/  @P1 IADD3.X R173, RZ, R21, RZ, P2, !PT ;  /* 0x00000015ffad1210 */ /* 0x000fc800017fe4ff */
[--C-:B------:R-:W-:Y:S01]  /*02c0*/  SHF.R.U64 R167, R172, 0x2, R173.reuse ;  /* 0x00000002aca77819 */ /* 0x100fe200000012ad */
[----:B------:R-:W-:Y:S01]  /*02d0*/  IMAD.WIDE.U32 R20, R168, -0x326172a9, RZ ;  /* 0xcd9e8d57a8147825 */ /* 0x000fe200078e00ff */
[----:B------:R-:W-:-:S03]  /*02e0*/  SHF.R.U32.HI R165, RZ, 0x2, R173 ;  /* 0x00000002ffa57819 */ /* 0x000fc600000116ad */
[----:B------:R-:W-:Y:S01]  /*02f0*/  IMAD.WIDE.U32 R2, R167, -0x2daee0ad, RZ ;  /* 0xd2511f53a7027825 */ /* 0x000fe200078e00ff */
[----:B------:R-:W-:-:S04]  /*0300*/  LOP3.LUT R24, R21, UR4, R165, 0x96, !PT ;  /* 0x0000000415187c12 */ /* 0x000fc8000f8e96a5 */
        /* <DEDUP_REMOVED lines=46> */
[----:B0-----:R-:W-:Y:S02]  /*05f0*/  IMAD.HI.U32 R23, R170, -0x326172a9, RZ ;  /* 0xcd9e8d57aa177827 */ /* 0x001fe400078e00ff */
        /* <DEDUP_REMOVED lines=14> */
[----:B------:R-:W-:Y:S01]  /*06e0*/  @!P0 CS2R R16, SRZ ;  /* 0x0000000000108805 */ /* 0x000fe2000001ff00 */
[----:B------:R-:W-:Y:S01]  /*06f0*/  HADD2.F32 R36, -RZ, R18.H1_H1 ;  /* 0x30000012ff247230 */ /* 0x000fe20000004100 */
[----:B------:R-:W-:Y:S01]  /*0700*/  @!P0 CS2R R14, SRZ ;  /* 0x00000000000e8805 */ /* 0x000fe2000001ff00 */
[--C-:B------:R-:W-:Y:S01]  /*0710*/  HADD2.F32 R35, -RZ, R19.reuse.H0_H0 ;  /* 0x20000013ff237230 */ /* 0x100fe20000004100 */
[----:B------:R-:W5:Y:S01]  /*0720*/  LDG.E.128 R84, desc[UR6][R2.64] ;  /* 0x0000000602547981 */ /* 0x000f62000c1e1d00 */
        /* <DEDUP_REMOVED lines=35> */
[----:B------:R0:W5:Y:S01]  /*0960*/  LDG.E.128 R48, desc[UR6][R2.64+0x1200] ;  /* 0x0012000602307981 */ /* 0x000162000c1e1d00 */
[----:B------:R-:W-:Y:S01]  /*0970*/  HADD2.F32 R8, -RZ, R44.H1_H1 ;  /* 0x3000002cff087230 */ /* 0x000fe20000004100 */
[----:B------:R-:W-:Y:S01]  /*0980*/  @!P0 CS2R R94, SRZ ;  /* 0x00000000005e8805 */ /* 0x000fe2000001ff00 */
[--C-:B------:R-:W-:Y:S01]  /*0990*/  HADD2.F32 R7, -RZ, R45.reuse.H0_H0 ;  /* 0x2000002dff077230 */ /* 0x100fe20000004100 */
[----:B------:R-:W-:Y:S01]  /*09a0*/  UIADD3 UR30, UR4, -0x700cb87f, URZ ;  /* 0x8ff34781041e7890 */ /* 0x000fe2000fffe03f */
[----:B------:R-:W-:Y:S01]  /*09b0*/  HADD2.F32 R6, -RZ, R45.H1_H1 ;  /* 0x3000002dff067230 */ /* 0x000fe20000004100 */
[----:B------:R-:W-:Y:S01]  /*09c0*/  UIADD3 UR31, UR5, -0x695add53, URZ ;  /* 0x96a522ad051f7890 */ /* 0x000fe2000fffe03f */
[--C-:B------:R-:W-:Y:S01]  /*09d0*/  HADD2.F32 R0, -RZ, R88.reuse.H0_H0 ;  /* 0x20000058ff007230 */ /* 0x100fe20000004100 */
[----:B------:R-:W-:Y:S01]  /*09e0*/  BSSY B0, `(.L_x_11602) ;  /* 0x000227c000007945 */ /* 0x000fe20003800000 */
[----:B------:R-:W-:Y:S01]  /*09f0*/  HADD2.F32 R45, -RZ, R88.H1_H1 ;  /* 0x30000058ff2d7230 */ /* 0x000fe20000004100 */
[----:B------:R-:W-:Y:S01]  /*0a00*/  ULDC.U8 UR8, c[0x0][0x2a0] ;  /* 0x0000a80000087ab9 */ /* 0x000fe20000000000 */
[--C-:B0-----:R-:W-:Y:S01]  /*0a10*/  HADD2.F32 R3, -RZ, R47.reuse.H0_H0 ;  /* 0x2000002fff037230 */ /* 0x101fe20000004100 */
[----:B------:R-:W-:Y:S01]  /*0a20*/  LOP3.LUT R172, R172, 0x3, RZ, 0xc0, !PT ;  /* 0x00000003acac7812 */ /* 0x000fe200078ec0ff */
[----:B------:R-:W-:Y:S01]  /*0a30*/  HADD2.F32 R2, -RZ, R47.H1_H1 ;  /* 0x3000002fff027230 */ /* 0x000fe20000004100 */
[----:B------:R-:W-:Y:S01]  /*0a40*/  LOP3.LUT R162, R43, 0x1f, RZ, 0xc0, !PT ;  /* 0x0000001f2ba27812 */ /* 0x000fe200078ec0ff */
[--C-:B------:R-:W-:Y:S01]  /*0a50*/  HADD2.F32 R44, -RZ, R89.reuse.H0_H0 ;  /* 0x20000059ff2c7230 */ /* 0x100fe20000004100 */
[----:B------:R-:W-:Y:S01]  /*0a60*/  ISETP.NE.AND P1, PT, RZ, UR8, PT ;  /* 0x00000008ff007c0c */ /* 0x000fe2000bf25270 */
[----:B------:R-:W-:Y:S01]  /*0a70*/  HADD2.F32 R47, -RZ, R89.H1_H1 ;  /* 0x30000059ff2f7230 */ /* 0x000fe20000004100 */
[----:B------:R-:W-:Y:S01]  /*0a80*/  ULDC UR10, c[0x0][0x294] ;  /* 0x0000a500000a7ab9 */ /* 0x000fe20000000800 */
[----:B------:R-:W-:Y:S01]  /*0a90*/  IMAD R169, R169, -0x2daee0ad, RZ ;  /* 0xd2511f53a9a97824 */ /* 0x000fe200078e02ff */
[----:B------:R-:W-:Y:S01]  /*0aa0*/  ULDC UR11, c[0x0][0x2d8] ;  /* 0x0000b600000b7ab9 */ /* 0x000fe20000000800 */
[----:B------:R-:W-:Y:S01]  /*0ab0*/  IMAD R170, R170, -0x326172a9, RZ ;  /* 0xcd9e8d57aaaa7824 */ /* 0x000fe200078e02ff */
[----:B------:R-:W-:Y:S01]  /*0ac0*/  ULDC.64 UR12, c[0x0][0x298] ;  /* 0x0000a600000c7ab9 */ /* 0x000fe20000000a00 */
[----:B------:R-:W-:Y:S01]  /*0ad0*/  IMAD.HI.U32 R89, R166, -0x326172a9, RZ ;  /* 0xcd9e8d57a6597827 */ /* 0x000fe200078e00ff */
[----:B------:R-:W-:-:S03]  /*0ae0*/  ULDC.64 UR8, c[0x0][0x230] ;  /* 0x00008c0000087ab9 */ /* 0x000fc60000000a00 */
[----:B------:R-:W-:Y:S01]  /*0af0*/  IMAD.HI.U32 R88, R164, -0x2daee0ad, RZ ;  /* 0xd2511f53a4587827 */ /* 0x000fe200078e00ff */
[----:B------:R-:W-:-:S03]  /*0b00*/  LOP3.LUT R170, R89, UR30, R170, 0x96, !PT ;  /* 0x0000001e59aa7c12 */ /* 0x000fc6000f8e96aa */
[--C-:B------:R-:W-:Y:S01]  /*0b10*/  HADD2.F32 R41, -RZ, R16.reuse.H0_H0 ;  /* 0x20000010ff297230 */ /* 0x100fe20000004100 */
[----:B------:R-:W-:Y:S01]  /*0b20*/  LOP3.LUT R169, R88, UR31, R169, 0x96, !PT ;  /* 0x0000001f58a97c12 */ /* 0x000fe2000f8e96a9 */
        /* <DEDUP_REMOVED lines=49> */
[----:B------:R-:W-:Y:S02]  /*0e40*/  IMAD R166, R166, -0x326172a9, RZ ;  /* 0xcd9e8d57a6a67824 */ /* 0x000fe400078e02ff */
[----:B------:R-:W-:Y:S02]  /*0e50*/  IMAD R164, R164, -0x2daee0ad, RZ ;  /* 0xd2511f53a4a47824 */ /* 0x000fe400078e02ff */
[----:B------:R-:W-:-:S07]  /*0e60*/  IMAD.MOV.U32 R163, RZ, RZ, RZ ;  /* 0x000000ffffa37224 */ /* 0x000fce00078e00ff */
.L_x_12426:
        /* <DEDUP_REMOVED lines=19> */
[----:B------:R-:W-:Y:S02]  /*0fa0*/  @P2 IADD3 R106, R102, -0x1, RZ ;  /* 0xffffffff666a2810 */ /* 0x000fe40007ffe0ff */
        /* <DEDUP_REMOVED lines=13> */
[----:B------:R-:W-:Y:S01]  /*1080*/  MOV R96, R172 ;  /* 0x000000ac00607202 */ /* 0x000fe20000000f00 */
[----:B-----5:R-:W-:Y:S01]  /*1090*/  HADD2.F32 R107, -RZ, R88.H0_H0 ;  /* 0x20000058ff6b7230 */ /* 0x020fe20000004100 */
[----:B------:R-:W-:Y:S06]  /*10a0*/  BRA `(.L_x_11605) ;  /* 0x00000004005c7947 */ /* 0x000fec0003800000 */
.L_x_11604:
        /* <DEDUP_REMOVED lines=12> */
.L_x_11607:
[----:B------:R-:W-:-:S07]  /*1170*/  IMAD.MOV.U32 R104, RZ, RZ, R166 ;  /* 0x000000ffff687224 */ /* 0x000fce00078e00a6 */
.L_x_11608:
[----:B------:R-:W-:Y:S05]  /*1180*/  BSYNC B2 ;  /* 0x0000000000027941 */ /* 0x000fea0003800000 */
.L_x_11606:
        /* <DEDUP_REMOVED lines=16> */
.L_x_11612:
[----:B------:R-:W-:Y:S05]  /*1290*/  BSYNC B3 ;  /* 0x0000000000037941 */ /* 0x000fea0003800000 */
.L_x_11611:
        /* <DEDUP_REMOVED lines=44> */
.L_x_11610:
[----:B------:R-:W-:Y:S05]  /*1560*/  BSYNC B2 ;  /* 0x0000000000027941 */ /* 0x000fea0003800000 */
.L_x_11609:
[----:B------:R-:W-:Y:S01]  /*1570*/  HFMA2.MMA R100, -RZ, RZ, 0.1171875, 0 ;  /* 0x2f800000ff647435 */ /* 0x000fe200000001ff */
[----:B------:R-:W-:Y:S01]  /*1580*/  I2FP.F32.U32 R97, R104 ;  /* 0x0000006800617245 */ /* 0x000fe20000201000 */
[----:B-----5:R-:W-:-:S05]  /*1590*/  HADD2.F32 R98, -RZ, R92.H0_H0 ;  /* 0x2000005cff627230 */ /* 0x020fca0000004100 */
[----:B------:R-:W-:-:S03]  /*15a0*/  FMUL.FTZ R98, R98, UR13 ;  /* 0x0000000d62627c20 */ /* 0x000fc60008410000 */
[----:B------:R-:W-:Y:S01]  /*15b0*/  FFMA.FTZ R97, R97, R100, 1.1641532182693481445e-10 ;  /* 0x2f00000061617423 */ /* 0x000fe20000010064 */
[----:B------:R-:W-:Y:S01]  /*15c0*/  FMUL.FTZ R98, R98, UR12 ;  /* 0x0000000c62627c20 */ /* 0x000fe20008410000 */
[----:B------:R-:W-:-:S03]  /*15d0*/  @P0 HADD2.F32 R100, -RZ, R88.H0_H0 ;  /* 0x20000058ff640230 */ /* 0x000fc60000004100 */
[----:B------:R-:W-:-:S04]  /*15e0*/  FSETP.GTU.FTZ.AND P4, PT, R97, UR10, PT ;  /* 0x0000000a61007c0b */ /* 0x000fc8000bf9c000 */
[----:B------:R-:W-:Y:S02]  /*15f0*/  FSEL R107, R98, RZ, !P4 ;  /* 0x000000ff626b7208 */ /* 0x000fe40006000000 */
[----:B------:R-:W-:-:S03]  /*1600*/  SEL R161, RZ, 0x1, P4 ;  /* 0x00000001ffa17807 */ /* 0x000fc60002000000 */
[----:B------:R-:W-:-:S07]  /*1610*/  @P0 FADD.FTZ R107, R107, R100 ;  /* 0x000000646b6b0221 */ /* 0x000fce0000010000 */
.L_x_11605:
[----:B------:R-:W-:Y:S05]  /*1620*/  BSYNC B1 ;  /* 0x0000000000017941 */ /* 0x000fea0003800000 */
.L_x_11603:
        /* <DEDUP_REMOVED lines=8> */
.L_x_11614:
        /* <DEDUP_REMOVED lines=12> */
.L_x_11617:
[----:B------:R-:W-:-:S07]  /*1770*/  MOV R104, R166 ;  /* 0x000000a600687202 */ /* 0x000fce0000000f00 */
.L_x_11618:
[----:B------:R-:W-:Y:S05]  /*1780*/  BSYNC B2 ;  /* 0x0000000000027941 */ /* 0x000fea0003800000 */
.L_x_11616:
        /* <DEDUP_REMOVED lines=16> */
.L_x_11622:
[----:B------:R-:W-:Y:S05]  /*1890*/  BSYNC B3 ;  /* 0x0000000000037941 */ /* 0x000fea0003800000 */
.L_x_11621:
        /* <DEDUP_REMOVED lines=44> */
.L_x_11620:
[----:B------:R-:W-:Y:S05]  /*1b60*/  BSYNC B2 ;  /* 0x0000000000027941 */ /* 0x000fea0003800000 */
.L_x_11619:
[----:B------:R-:W-:Y:S01]  /*1b70*/  I2FP.F32.U32 R96, R104 ;  /* 0x0000006800607245 */ /* 0x000fe20000201000 */
[----:B-----5:R-:W-:Y:S02]  /*1b80*/  HADD2.F32 R98, -RZ, R92.H1_H1 ;  /* 0x3000005cff627230 */ /* 0x020fe40000004100 */
[----:B------:R-:W-:-:S03]  /*1b90*/  IMAD.MOV.U32 R99, RZ, RZ, 0x2f800000 ;  /* 0x2f800000ff637424 */ /* 0x000fc600078e00ff */
[----:B------:R-:W-:Y:S01]  /*1ba0*/  FMUL.FTZ R98, R98, UR13 ;  /* 0x0000000d62627c20 */ /* 0x000fe20008410000 */
[----:B------:R-:W-:Y:S01]  /*1bb0*/  FFMA.FTZ R96, R96, R99, 1.1641532182693481445e-10 ;  /* 0x2f00000060607423 */ /* 0x000fe20000010063 */
[----:B------:R-:W-:Y:S02]  /*1bc0*/  @P0 HADD2.F32 R99, -RZ, R88.H1_H1 ;  /* 0x30000058ff630230 */ /* 0x000fe40000004100 */
[----:B------:R-:W-:Y:S02]  /*1bd0*/  FMUL.FTZ R98, R98, UR12 ;  /* 0x0000000c62627c20 */ /* 0x000fe40008410000 */
[----:B------:R-:W-:-:S04]  /*1be0*/  FSETP.GTU.FTZ.AND P4, PT, R96, UR10, PT ;  /* 0x0000000a60007c0b */ /* 0x000fc8000bf9c000 */
[----:B------:R-:W-:Y:S02]  /*1bf0*/  FSEL R106, R98, RZ, !P4 ;  /* 0x000000ff626a7208 */ /* 0x000fe40006000000 */
[----:B------:R-:W-:-:S03]  /*1c00*/  SEL R160, RZ, 0x1, P4 ;  /* 0x00000001ffa07807 */ /* 0x000fc60002000000 */
[----:B------:R-:W-:-:S07]  /*1c10*/  @P0 FADD.FTZ R106, R106, R99 ;  /* 0x000000636a6a0221 */ /* 0x000fce0000010000 */
.L_x_11615:
[----:B------:R-:W-:Y:S05]  /*1c20*/  BSYNC B1 ;  /* 0x0000000000017941 */ /* 0x000fea0003800000 */
.L_x_11613:
        /* <DEDUP_REMOVED lines=8> */
.L_x_11624:
        /* <DEDUP_REMOVED lines=12> */
.L_x_11627:
[----:B------:R-:W-:-:S07]  /*1d70*/  IMAD.MOV.U32 R104, RZ, RZ, R166 ;  /* 0x000000ffff687224 */ /* 0x000fce00078e00a6 */
.L_x_11628:
[----:B------:R-:W-:Y:S05]  /*1d80*/  BSYNC B2 ;  /* 0x0000000000027941 */ /* 0x000fea0003800000 */
.L_x_11626:
        /* <DEDUP_REMOVED lines=16> */
.L_x_11632:
[----:B------:R-:W-:Y:S05]  /*1e90*/  BSYNC B3 ;  /* 0x0000000000037941 */ /* 0x000fea0003800000 */
.L_x_11631:
        /* <DEDUP_REMOVED lines=44> */
.L_x_11630:
[----:B------:R-:W-:Y:S05]  /*2160*/  BSYNC B2 ;  /* 0x0000000000027941 */ /* 0x000fea0003800000 */
.L_x_11629:
        /* <DEDUP_REMOVED lines=11> */
.L_x_11625:
[----:B------:R-:W-:Y:S05]  /*2220*/  BSYNC B1 ;  /* 0x0000000000017941 */ /* 0x000fea0003800000 */
.L_x_11623:
        /* <DEDUP_REMOVED lines=8> */
.L_x_11634:
        /* <DEDUP_REMOVED lines=12> */
.L_x_11637:
[----:B------:R-:W-:-:S07]  /*2370*/  MOV R104, R166 ;  /* 0x000000a600687202 */ /* 0x000fce0000000f00 */
.L_x_11638:
[----:B------:R-:W-:Y:S05]  /*2380*/  BSYNC B2 ;  /* 0x0000000000027941 */ /* 0x000fea0003800000 */
.L_x_11636:
        /* <DEDUP_REMOVED lines=16> */
.L_x_11642:
[----:B------:R-:W-:Y:S05]  /*2490*/  BSYNC B3 ;  /* 0x0000000000037941 */ /* 0x000fea0003800000 */
.L_x_11641:
        /* <DEDUP_REMOVED lines=44> */
.L_x_11640:
[----:B------:R-:W-:Y:S05]  /*2760*/  BSYNC B2 ;  /* 0x0000000000027941 */ /* 0x000fea0003800000 */
.L_x_11639:
        /* <DEDUP_REMOVED lines=11> */
.L_x_11635:
[----:B------:R-:W-:Y:S05]  /*2820*/  BSYNC B1 ;  /* 0x0000000000017941 */ /* 0x000fea0003800000 */
.L_x_11633:
        /* <DEDUP_REMOVED lines=8> */
.L_x_11644:
        /* <DEDUP_REMOVED lines=12> */
.L_x_11647:
[----:B------:R-:W-:-:S07]  /*2970*/  IMAD.MOV.U32 R110, RZ, RZ, R166 ;  /* 0x000000ffff6e7224 */ /* 0x000fce00078e00a6 */
.L_x_11648:
[----:B------:R-:W-:Y:S05]  /*2980*/  BSYNC B2 ;  /* 0x0000000000027941 */ /* 0x000fea0003800000 */
.L_x_11646:
        /* <DEDUP_REMOVED lines=16> */
.L_x_11652:
[----:B------:R-:W-:Y:S05]  /*2a90*/  BSYNC B3 ;  /* 0x0000000000037941 */ /* 0x000fea0003800000 */
.L_x_11651:
        /* <DEDUP_REMOVED lines=44> */
.L_x_11650:
[----:B------:R-:W-:Y:S05]  /*2d60*/  BSYNC B2 ;  /* 0x0000000000027941 */ /* 0x000fea0003800000 */
.L_x_11649:
        /* <DEDUP_REMOVED lines=11> */
.L_x_11645:
[----:B------:R-:W-:Y:S05]  /*2e20*/  BSYNC B1 ;  /* 0x0000000000017941 */ /* 0x000fea0003800000 */
.L_x_11643:
        /* <DEDUP_REMOVED lines=8> */
.L_x_11654:
        /* <DEDUP_REMOVED lines=12> */
.L_x_11657:
[----:B------:R-:W-:-:S07]  /*2f70*/  MOV R102, R166 ;  /* 0x000000a600667202 */ /* 0x000fce0000000f00 */
.L_x_11658:
[----:B------:R-:W-:Y:S05]  /*2f80*/  BSYNC B2 ;  /* 0x0000000000027941 */ /* 0x000fea0003800000 */
.L_x_11656:
        /* <DEDUP_REMOVED lines=16> */
.L_x_11662:
[----:B------:R-:W-:Y:S05]  /*3090*/  BSYNC B3 ;  /* 0x0000000000037941 */ /* 0x000fea0003800000 */
.L_x_11661:
        /* <DEDUP_REMOVED lines=44> */
.L_x_11660:
[----:B------:R-:W-:Y:S05]  /*3360*/  BSYNC B2 ;  /* 0x0000000000027941 */ /* 0x000fea0003800000 */
.L_x_11659:
        /* <DEDUP_REMOVED lines=11> */
.L_x_11655:
[----:B------:R-:W-:Y:S05]  /*3420*/  BSYNC B1 ;  /* 0x0000000000017941 */ /* 0x000fea0003800000 */
.L_x_11653:
        /* <DEDUP_REMOVED lines=8> */
.L_x_11664:
        /* <DEDUP_REMOVED lines=12> */
.L_x_11667:
[----:B------:R-:W-:-:S07]  /*3570*/  IMAD.MOV.U32 R112, RZ, RZ, R166 ;  /* 0x000000ffff707224 */ /* 0x000fce00078e00a6 */
.L_x_11668:
[----:B------:R-:W-:Y:S05]  /*3580*/  BSYNC B2 ;  /* 0x0000000000027941 */ /* 0x000fea0003800000 */
.L_x_11666:
        /* <DEDUP_REMOVED lines=16> */
.L_x_11672:
[----:B------:R-:W-:Y:S05]  /*3690*/  BSYNC B3 ;  /* 0x0000000000037941 */ /* 0x000fea0003800000 */
.L_x_11671:
        /* <DEDUP_REMOVED lines=44> */
.L_x_11670:
[----:B------:R-:W-:Y:S05]  /*3960*/  BSYNC B2 ;  /* 0x0000000000027941 */ /* 0x000fea0003800000 */
.L_x_11669:
        /* <DEDUP_REMOVED lines=11> */
.L_x_11665:
[----:B------:R-:W-:Y:S05]  /*3a20*/  BSYNC B1 ;  /* 0x0000000000017941 */ /* 0x000fea0003800000 */
.L_x_11663:
        /* <DEDUP_REMOVED lines=8> */
.L_x_11674:
        /* <DEDUP_REMOVED lines=12> */
.L_x_11677:
[----:B------:R-:W-:-:S07]  /*3b70*/  MOV R100, R166 ;  /* 0x000000a600647202 */ /* 0x000fce0000000f00 */
.L_x_11678:
[----:B------:R-:W-:Y:S05]  /*3b80*/  BSYNC B2 ;  /* 0x0000000000027941 */ /* 0x000fea0003800000 */
.L_x_11676:
        /* <DEDUP_REMOVED lines=14> */
[----:B------:R-:W-:-:S05]  /*3c70*/  @P5 IMAD.MOV R96, RZ, RZ, R163 ;  /* 0x000000ffff605224 */ /* 0x000fca00078e02a3 */
[----:B------:R-:W-:-:S07]  /*3c80*/  @!P4 MOV R163, R96 ;  /* 0x0000006000a3c202 */ /* 0x000fce0000000f00 */
.L_x_11682:
[----:B------:R-:W-:Y:S05]  /*3c90*/  BSYNC B3 ;  /* 0x0000000000037941 */ /* 0x000fea0003800000 */
.L_x_11681:
        /* <DEDUP_REMOVED lines=44> */
.L_x_11680:
[----:B------:R-:W-:Y:S05]  /*3f60*/  BSYNC B2 ;  /* 0x0000000000027941 */ /* 0x000fea0003800000 */
.L_x_11679:
        /* <DEDUP_REMOVED lines=11> */
.L_x_11675:
[----:B------:R-:W-:Y:S05]  /*4020*/  BSYNC B1 ;  /* 0x0000000000017941 */ /* 0x000fea0003800000 */
.L_x_11673:
[----:B------:R-:W0:Y:S01]  /*4030*/  LDC.64 R236, c[0x0][0x238] ;  /* 0x00008e00ffec7b82 */ /* 0x000e220000000a00 */
[----:B------:R-:W-:Y:S01]  /*4040*/  F2FP.F16.F32.PACK_AB R99, R100, R101 ;  /* 0x000000656463723e */ /* 0x000fe200000000ff */
[----:B------:R-:W-:Y:S01]  /*4050*/  BSSY B1, `(.L_x_11683) ;  /* 0x0000021000017945 */ /* 0x000fe20003800000 */
[----:B------:R-:W-:Y:S02]  /*4060*/  F2FP.F16.F32.PACK_AB R98, R102, R103 ;  /* 0x000000676662723e */ /* 0x000fe400000000ff */
[----:B------:R-:W-:Y:S02]  /*4070*/  F2FP.F16.F32.PACK_AB R97, R104, R105 ;  /* 0x000000696861723e */ /* 0x000fe400000000ff */
[----:B------:R-:W-:Y:S01]  /*4080*/  F2FP.F16.F32.PACK_AB R96, R106, R107 ;  /* 0x0000006b6a60723e */ /* 0x000fe200000000ff */
[----:B------:R-:W1:Y:S01]  /*4090*/  @P2 LDC.64 R112, c[0x0][0x220] ;  /* 0x00008800ff702b82 */ /* 0x000e620000000a00 */
[----:B------:R-:W-:Y:S02]  /*40a0*/  IADD3 R181, R228, 0x20, RZ ;  /* 0x00000020e4b57810 */ /* 0x000fe40007ffe0ff */
[----:B------:R-:W-:-:S05]  /*40b0*/  IADD3 R175, R227, 0x20, RZ ;  /* 0x00000020e3af7810 */ /* 0x000fca0007ffe0ff */
        /* <DEDUP_REMOVED lines=26> */
.L_x_11684:
[----:B------:R-:W-:Y:S05]  /*4260*/  BSYNC B1 ;  /* 0x0000000000017941 */ /* 0x000fea0003800000 */
.L_x_11683:
[----:B-----5:R2:W5:Y:S04]  /*4270*/  @P2 LDG.E.128 R92, desc[UR6][R112.64] ;  /* 0x00000006705c2981 */ /* 0x020568000c1e1d00 */
[----:B------:R2:W5:Y:S01]  /*4280*/  @P0 LDG.E.128 R88, desc[UR6][R110.64] ;  /* 0x000000066e580981 */ /* 0x000562000c1e1d00 */
[----:B------:R-:W-:Y:S04]  /*4290*/  BSSY B1, `(.L_x_11685) ;  /* 0x000005f000017945 */ /* 0x000fe80003800000 */
[----:B------:R-:W-:Y:S05]  /*42a0*/  @P3 BRA `(.L_x_11686) ;  /* 0x0000000000183947 */ /* 0x000fea0003800000 */
[----:B------:R-:W-:Y:S02]  /*42b0*/  MOV R117, RZ ;  /* 0x000000ff00757202 */ /* 0x000fe40000000f00 */
[----:B01----:R-:W-:Y:S01]  /*42c0*/  MOV R96, R118 ;  /* 0x0000007600607202 */ /* 0x003fe20000000f00 */
[----:B------:R-:W-:Y:S06]  /*42d0*/  @!P0 BRA `(.L_x_11687) ;  /* 0x0000000400688947 */ /* 0x000fec0003800000 */
[----:B------:R-:W-:Y:S02]  /*42e0*/  IMAD.MOV.U32 R96, RZ, RZ, R118 ;  /* 0x000000ffff607224 */ /* 0x000fe400078e0076 */
[----:B-----5:R-:W-:Y:S01]  /*42f0*/  HADD2.F32 R117, -RZ, R88.H0_H0 ;  /* 0x20000058ff757230 */ /* 0x020fe20000004100 */
[----:B------:R-:W-:Y:S06]  /*4300*/  BRA `(.L_x_11687) ;  /* 0x00000004005c7947 */ /* 0x000fec0003800000 */
.L_x_11686:
[C---:B------:R-:W-:Y:S01]  /*4310*/  ISETP.NE.AND P4, PT, R118.reuse, 0x1, PT ;  /* 0x000000017600780c */ /* 0x040fe20003f85270 */
[----:B------:R-:W-:Y:S01]  /*4320*/  BSSY B2, `(.L_x_11688) ;  /* 0x000000c000027945 */ /* 0x000fe20003800000 */
[----:B01----:R-:W-:-:S11]  /*4330*/  IADD3 R96, R118, 0x1, RZ ;  /* 0x0000000176607810 */ /* 0x003fd60007ffe0ff */
        /* <DEDUP_REMOVED lines=9> */
.L_x_11689:
[----:B------:R-:W-:-:S07]  /*43d0*/  MOV R114, R166 ;  /* 0x000000a600727202 */ /* 0x000fce0000000f00 */
.L_x_11690:
[----:B------:R-:W-:Y:S05]  /*43e0*/  BSYNC B2 ;  /* 0x0000000000027941 */ /* 0x000fea0003800000 */
.L_x_11688:
        /* <DEDUP_REMOVED lines=16> */
.L_x_11694:
[----:B------:R-:W-:Y:S05]  /*44f0*/  BSYNC B3 ;  /* 0x0000000000037941 */ /* 0x000fea0003800000 */
.L_x_11693:
[----:B------:R-:W-:Y:S01]  /*4500*/  IMAD.HI.U32 R96, R168, -0x326172a9, RZ ;  /* 0xcd9e8d57a8607827 */ /* 0x000fe200078e00ff */
[----:B------:R-:W-:-:S03]  /*4510*/  LOP3.LUT R97, R98, UR5, R163, 0x96, !PT ;  /* 0x0000000562617c12 */ /* 0x000fc6000f8e96a3 */
[----:B------:R-:W-:Y:S01]  /*4520*/  IMAD R99, R168, -0x326172a9, RZ ;  /* 0xcd9e8d57a8637824 */ /* 0x000fe200078e02ff */
[----:B--2---:R-:W-:Y:S01]  /*4530*/  LOP3.LUT R110, R96, UR4, R165, 0x96, !PT ;  /* 0x00000004606e7c12 */ /* 0x004fe2000f8e96a5 */
        /* <DEDUP_REMOVED lines=40> */
.L_x_11692:
[----:B------:R-:W-:Y:S05]  /*47c0*/  BSYNC B2 ;  /* 0x0000000000027941 */ /* 0x000fea0003800000 */
.L_x_11691:
        /* <DEDUP_REMOVED lines=11> */
.L_x_11687:
[----:B------:R-:W-:Y:S05]  /*4880*/  BSYNC B1 ;  /* 0x0000000000017941 */ /* 0x000fea0003800000 */
.L_x_11685:
        /* <DEDUP_REMOVED lines=8> */
.L_x_11696:
        /* <DEDUP_REMOVED lines=12> */
.L_x_11699:
[----:B------:R-:W-:-:S07]  /*49d0*/  IMAD.MOV.U32 R114, RZ, RZ, R166 ;  /* 0x000000ffff727224 */ /* 0x000fce00078e00a6 */
.L_x_11700:
[----:B------:R-:W-:Y:S05]  /*49e0*/  BSYNC B2 ;  /* 0x0000000000027941 */ /* 0x000fea0003800000 */
.L_x_11698:
        /* <DEDUP_REMOVED lines=16> */
.L_x_11704:
[----:B------:R-:W-:Y:S05]  /*4af0*/  BSYNC B3 ;  /* 0x0000000000037941 */ /* 0x000fea0003800000 */
.L_x_11703:
        /* <DEDUP_REMOVED lines=44> */
.L_x_11702:
[----:B------:R-:W-:Y:S05]  /*4dc0*/  BSYNC B2 ;  /* 0x0000000000027941 */ /* 0x000fea0003800000 */
.L_x_11701:
[----:B------:R-:W-:Y:S01]  /*4dd0*/  I2FP.F32.U32 R96, R114 ;  /* 0x0000007200607245 */ /* 0x000fe20000201000 */
[----:B-----5:R-:W-:Y:S01]  /*4de0*/  HADD2.F32 R98, -RZ, R92.H1_H1 ;  /* 0x3000005cff627230 */ /* 0x020fe20000004100 */
[----:B------:R-:W-:-:S04]  /*4df0*/  MOV R99, 0x2f800000 ;  /* 0x2f80000000637802 */ /* 0x000fc80000000f00 */
        /* <DEDUP_REMOVED lines=8> */
.L_x_11697:
[----:B------:R-:W-:Y:S05]  /*4e80*/  BSYNC B1 ;  /* 0x0000000000017941 */ /* 0x000fea0003800000 */
.L_x_11695:
        /* <DEDUP_REMOVED lines=8> */
.L_x_11706:
        /* <DEDUP_REMOVED lines=12> */
.L_x_11709:
[----:B------:R-:W-:-:S07]  /*4fd0*/  MOV R114, R166 ;  /* 0x000000a600727202 */ /* 0x000fce0000000f00 */
.L_x_11710:
[----:B------:R-:W-:Y:S05]  /*4fe0*/  BSYNC B2 ;  /* 0x0000000000027941 */ /* 0x000fea0003800000 */
.L_x_11708:
        /* <DEDUP_REMOVED lines=16> */
.L_x_11714:
[----:B------:R-:W-:Y:S05]  /*50f0*/  BSYNC B3 ;  /* 0x0000000000037941 */ /* 0x000fea0003800000 */
.L_x_11713:
        /* <DEDUP_REMOVED lines=44> */
.L_x_11712:
[----:B------:R-:W-:Y:S05]  /*53c0*/  BSYNC B2 ;  /* 0x0000000000027941 */ /* 0x000fea0003800000 */
.L_x_11711:
[----:B------:R-:W-:Y:S01]  /*53d0*/  I2FP.F32.U32 R97, R114 ;  /* 0x0000007200617245 */ /* 0x000fe20000201000 */
[----:B-----5:R-:W-:Y:S02]  /*53e0*/  HADD2.F32 R99, -RZ, R93.H0_H0 ;  /* 0x2000005dff637230 */ /* 0x020fe40000004100 */
[----:B------:R-:W-:-:S03]  /*53f0*/  IMAD.MOV.U32 R98, RZ, RZ, 0x2f800000 ;  /* 0x2f800000ff627424 */ /* 0x000fc600078e00ff */
[----:B------:R-:W-:Y:S01]  /*5400*/  FMUL.FTZ R99, R99, UR13 ;  /* 0x0000000d63637c20 */ /* 0x000fe20008410000 */
[----:B------:R-:W-:Y:S01]  /*5410*/  FFMA.FTZ R97, R97, R98, 1.1641532182693481445e-10 ;  /* 0x2f00000061617423 */ /* 0x000fe20000010062 */
[----:B------:R-:W-:Y:S02]  /*5420*/  @P0 HADD2.F32 R98, -RZ, R89.H0_H0 ;  /* 0x20000059ff620230 */ /* 0x000fe40000004100 */
[----:B------:R-:W-:Y:S02]  /*5430*/  FMUL.FTZ R99, R99, UR12 ;  /* 0x0000000c63637c20 */ /* 0x000fe40008410000 */
[----:B------:R-:W-:-:S04]  /*5440*/  FSETP.GTU.FTZ.AND P4, PT, R97, UR10, PT ;  /* 0x0000000a61007c0b */ /* 0x000fc8000bf9c000 */
[----:B------:R-:W-:Y:S02]  /*5450*/  FSEL R115, R99, RZ, !P4 ;  /* 0x000000ff63737208 */ /* 0x000fe40006000000 */
[----:B------:R-:W-:-:S03]  /*5460*/  SEL R159, RZ, 0x1, P4 ;  /* 0x00000001ff9f7807 */ /* 0x000fc60002000000 */
[----:B------:R-:W-:-:S07]  /*5470*/  @P0 FADD.FTZ R115, R98, R115 ;  /* 0x0000007362730221 */ /* 0x000fce0000010000 */
.L_x_11707:
[----:B------:R-:W-:Y:S05]  /*5480*/  BSYNC B1 ;  /* 0x0000000000017941 */ /* 0x000fea0003800000 */
.L_x_11705:
        /* <DEDUP_REMOVED lines=8> */
.L_x_11716:
        /* <DEDUP_REMOVED lines=12> */
.L_x_11719:
[----:B------:R-:W-:-:S07]  /*55d0*/  MOV R114, R166 ;  /* 0x000000a600727202 */ /* 0x000fce0000000f00 */
.L_x_11720:
[----:B------:R-:W-:Y:S05]  /*55e0*/  BSYNC B2 ;  /* 0x0000000000027941 */ /* 0x000fea0003800000 */
.L_x_11718:
        /* <DEDUP_REMOVED lines=16> */
.L_x_11724:
[----:B------:R-:W-:Y:S05]  /*56f0*/  BSYNC B3 ;  /* 0x0000000000037941 */ /* 0x000fea0003800000 */
.L_x_11723:
        /* <DEDUP_REMOVED lines=44> */
.L_x_11722:
[----:B------:R-:W-:Y:S05]  /*59c0*/  BSYNC B2 ;  /* 0x0000000000027941 */ /* 0x000fea0003800000 */
.L_x_11721:
[----:B------:R-:W-:Y:S01]  /*59d0*/  HFMA2.MMA R99, -RZ, RZ, 0.1171875, 0 ;  /* 0x2f800000ff637435 */ /* 0x000fe200000001ff */
[----:B------:R-:W-:Y:S01]  /*59e0*/  I2FP.F32.U32 R96, R114 ;  /* 0x0000007200607245 */ /* 0x000fe20000201000 */
[----:B-----5:R-:W-:-:S05]  /*59f0*/  HADD2.F32 R98, -RZ, R93.H1_H1 ;  /* 0x3000005dff627230 */ /* 0x020fca0000004100 */
[----:B------:R-:W-:-:S03]  /*5a00*/  FMUL.FTZ R98, R98, UR13 ;  /* 0x0000000d62627c20 */ /* 0x000fc60008410000 */
[----:B------:R-:W-:Y:S01]  /*5a10*/  FFMA.FTZ R96, R96, R99, 1.1641532182693481445e-10 ;  /* 0x2f00000060607423 */ /* 0x000fe20000010063 */
[----:B------:R-:W-:Y:S01]  /*5a20*/  FMUL.FTZ R98, R98, UR12 ;  /* 0x0000000c62627c20 */ /* 0x000fe20008410000 */
[----:B------:R-:W-:-:S03]  /*5a30*/  @P0 HADD2.F32 R99, -RZ, R89.H1_H1 ;  /* 0x30000059ff630230 */ /* 0x000fc60000004100 */
[----:B------:R-:W-:-:S04]  /*5a40*/  FSETP.GTU.FTZ.AND P4, PT, R96, UR10, PT ;  /* 0x0000000a60007c0b */ /* 0x000fc8000bf9c000 */
[----:B------:R-:W-:Y:S02]  /*5a50*/  FSEL R114, R98, RZ, !P4 ;  /* 0x000000ff62727208 */ /* 0x000fe40006000000 */
[----:B------:R-:W-:-:S03]  /*5a60*/  SEL R158, RZ, 0x1, P4 ;  /* 0x00000001ff9e7807 */ /* 0x000fc60002000000 */
[----:B------:R-:W-:-:S07]  /*5a70*/  @P0 FADD.FTZ R114, R99, R114 ;  /* 0x0000007263720221 */ /* 0x000fce0000010000 */
.L_x_11717:
[----:B------:R-:W-:Y:S05]  /*5a80*/  BSYNC B1 ;  /* 0x0000000000017941 */ /* 0x000fea0003800000 */
.L_x_11715:
[----:B------:R-:W-:Y:S04]  /*5a90*/  BSSY B1, `(.L_x_11725) ;  /* 0x000005f000017945 */ /* 0x000fe80003800000 */
[----:B------:R-:W-:Y:S05]  /*5aa0*/  @P3 BRA `(.L_x_11726) ;  /* 0x0000000000183947 */ /* 0x000fea0003800000 */
[----:B--2---:R-:W-:Y:S01]  /*5ab0*/  MOV R113, RZ ;  /* 0x000000ff00717202 */ /* 0x004fe20000000f00 */
[----:B------:R-:W-:Y:S01]  /*5ac0*/  IMAD.MOV.U32 R96, RZ, RZ, R97 ;  /* 0x000000ffff607224 */ /* 0x000fe200078e0061 */
[----:B------:R-:W-:Y:S06]  /*5ad0*/  @!P0 BRA `(.L_x_11727) ;  /* 0x0000000400688947 */ /* 0x000fec0003800000 */
[----:B------:R-:W-:Y:S01]  /*5ae0*/  MOV R96, R97 ;  /* 0x0000006100607202 */ /* 0x000fe20000000f00 */
[----:B-----5:R-:W-:Y:S01]  /*5af0*/  HADD2.F32 R113, -RZ, R90.H0_H0 ;  /* 0x2000005aff717230 */ /* 0x020fe20000004100 */
[----:B------:R-:W-:Y:S06]  /*5b00*/  BRA `(.L_x_11727) ;  /* 0x00000004005c7947 */ /* 0x000fec0003800000 */
.L_x_11726:
        /* <DEDUP_REMOVED lines=12> */
.L_x_11729:
[----:B------:R-:W-:-:S07]  /*5bd0*/  IMAD.MOV.U32 R118, RZ, RZ, R166 ;  /* 0x000000ffff767224 */ /* 0x000fce00078e00a6 */
.L_x_11730:
[----:B------:R-:W-:Y:S05]  /*5be0*/  BSYNC B2 ;  /* 0x0000000000027941 */ /* 0x000fea0003800000 */
.L_x_11728:
        /* <DEDUP_REMOVED lines=16> */
.L_x_11734:
[----:B------:R-:W-:Y:S05]  /*5cf0*/  BSYNC B3 ;  /* 0x0000000000037941 */ /* 0x000fea0003800000 */
.L_x_11733:
        /* <DEDUP_REMOVED lines=44> */
.L_x_11732:
[----:B------:R-:W-:Y:S05]  /*5fc0*/  BSYNC B2 ;  /* 0x0000000000027941 */ /* 0x000fea0003800000 */
.L_x_11731:
[----:B------:R-:W-:Y:S01]  /*5fd0*/  I2FP.F32.U32 R97, R118 ;  /* 0x0000007600617245 */ /* 0x000fe20000201000 */
[----:B-----5:R-:W-:Y:S01]  /*5fe0*/  HADD2.F32 R99, -RZ, R94.H0_H0 ;  /* 0x2000005eff637230 */ /* 0x020fe20000004100 */
[----:B------:R-:W-:-:S04]  /*5ff0*/  MOV R98, 0x2f800000 ;  /* 0x2f80000000627802 */ /* 0x000fc80000000f00 */
[----:B------:R-:W-:Y:S01]  /*6000*/  FMUL.FTZ R99, R99, UR13 ;  /* 0x0000000d63637c20 */ /* 0x000fe20008410000 */
[----:B------:R-:W-:Y:S01]  /*6010*/  FFMA.FTZ R97, R97, R98, 1.1641532182693481445e-10 ;  /* 0x2f00000061617423 */ /* 0x000fe20000010062 */
[----:B------:R-:W-:Y:S02]  /*6020*/  @P0 HADD2.F32 R98, -RZ, R90.H0_H0 ;  /* 0x2000005aff620230 */ /* 0x000fe40000004100 */
[----:B------:R-:W-:Y:S02]  /*6030*/  FMUL.FTZ R99, R99, UR12 ;  /* 0x0000000c63637c20 */ /* 0x000fe40008410000 */
[----:B------:R-:W-:-:S04]  /*6040*/  FSETP.GTU.FTZ.AND P4, PT, R97, UR10, PT ;  /* 0x0000000a61007c0b */ /* 0x000fc8000bf9c000 */
[----:B--2---:R-:W-:Y:S02]  /*6050*/  FSEL R113, R99, RZ, !P4 ;  /* 0x000000ff63717208 */ /* 0x004fe40006000000 */
[----:B------:R-:W-:-:S03]  /*6060*/  SEL R157, RZ, 0x1, P4 ;  /* 0x00000001ff9d7807 */ /* 0x000fc60002000000 */
[----:B------:R-:W-:-:S07]  /*6070*/  @P0 FADD.FTZ R113, R98, R113 ;  /* 0x0000007162710221 */ /* 0x000fce0000010000 */
.L_x_11727:
[----:B------:R-:W-:Y:S05]  /*6080*/  BSYNC B1 ;  /* 0x0000000000017941 */ /* 0x000fea0003800000 */
.L_x_11725:
        /* <DEDUP_REMOVED lines=8> */
.L_x_11736:
        /* <DEDUP_REMOVED lines=12> */
.L_x_11739:
[----:B------:R-:W-:-:S07]  /*61d0*/  MOV R112, R166 ;  /* 0x000000a600707202 */ /* 0x000fce0000000f00 */
.L_x_11740:
[----:B------:R-:W-:Y:S05]  /*61e0*/  BSYNC B2 ;  /* 0x0000000000027941 */ /* 0x000fea0003800000 */
.L_x_11738:
        /* <DEDUP_REMOVED lines=16> */
.L_x_11744:
[----:B------:R-:W-:Y:S05]  /*62f0*/  BSYNC B3 ;  /* 0x0000000000037941 */ /* 0x000fea0003800000 */
.L_x_11743:
        /* <DEDUP_REMOVED lines=44> */
.L_x_11742:
[----:B------:R-:W-:Y:S05]  /*65c0*/  BSYNC B2 ;  /* 0x0000000000027941 */ /* 0x000fea0003800000 */
.L_x_11741:
        /* <DEDUP_REMOVED lines=11> */
.L_x_11737:
[----:B------:R-:W-:Y:S05]  /*6680*/  BSYNC B1 ;  /* 0x0000000000017941 */ /* 0x000fea0003800000 */
.L_x_11735:
        /* <DEDUP_REMOVED lines=8> */
.L_x_11746:
        /* <DEDUP_REMOVED lines=12> */
.L_x_11749:
[----:B------:R-:W-:-:S07]  /*67d0*/  MOV R155, R166 ;  /* 0x000000a6009b7202 */ /* 0x000fce0000000f00 */
.L_x_11750:
[----:B------:R-:W-:Y:S05]  /*67e0*/  BSYNC B2 ;  /* 0x0000000000027941 */ /* 0x000fea0003800000 */
.L_x_11748:
        /* <DEDUP_REMOVED lines=16> */
.L_x_11754:
[----:B------:R-:W-:Y:S05]  /*68f0*/  BSYNC B3 ;  /* 0x0000000000037941 */ /* 0x000fea0003800000 */
.L_x_11753:
        /* <DEDUP_REMOVED lines=44> */
.L_x_11752:
[----:B------:R-:W-:Y:S05]  /*6bc0*/  BSYNC B2 ;  /* 0x0000000000027941 */ /* 0x000fea0003800000 */
.L_x_11751:
        /* <DEDUP_REMOVED lines=11> */
.L_x_11747:
[----:B------:R-:W-:Y:S05]  /*6c80*/  BSYNC B1 ;  /* 0x0000000000017941 */ /* 0x000fea0003800000 */
.L_x_11745:
        /* <DEDUP_REMOVED lines=8> */
.L_x_11756:
        /* <DEDUP_REMOVED lines=12> */
.L_x_11759:
[----:B------:R-:W-:-:S07]  /*6dd0*/  IMAD.MOV.U32 R110, RZ, RZ, R166 ;  /* 0x000000ffff6e7224 */ /* 0x000fce00078e00a6 */
.L_x_11760:
[----:B------:R-:W-:Y:S05]  /*6de0*/  BSYNC B2 ;  /* 0x0000000000027941 */ /* 0x000fea0003800000 */
.L_x_11758:
        /* <DEDUP_REMOVED lines=16> */
.L_x_11764:
[----:B------:R-:W-:Y:S05]  /*6ef0*/  BSYNC B3 ;  /* 0x0000000000037941 */ /* 0x000fea0003800000 */
.L_x_11763:
        /* <DEDUP_REMOVED lines=44> */
.L_x_11762:
[----:B------:R-:W-:Y:S05]  /*71c0*/  BSYNC B2 ;  /* 0x0000000000027941 */ /* 0x000fea0003800000 */
.L_x_11761:
        /* <DEDUP_REMOVED lines=11> */
.L_x_11757:
[----:B------:R-:W-:Y:S05]  /*7280*/  BSYNC B1 ;  /* 0x0000000000017941 */ /* 0x000fea0003800000 */
.L_x_11755:
[----:B------:R-:W-:Y:S01]  /*7290*/  IMAD.WIDE.U32 R174, R175, 0x10, R236 ;  /* 0x00000010afae7825 */ /* 0x000fe200078e00ec */
[----:B------:R-:W-:Y:S01]  /*72a0*/  F2FP.F16.F32.PACK_AB R99, R110, R111 ;  /* 0x0000006f6e63723e */ /* 0x000fe200000000ff */
[----:B------:R-:W0:Y:S01]  /*72b0*/  @P2 LDC.64 R172, c[0x0][0x220] ;  /* 0x00008800ffac2b82 */ /* 0x000e220000000a00 */
[----:B------:R-:W-:Y:S01]  /*72c0*/  F2FP.F16.F32.PACK_AB R98, R112, R113 ;  /* 0x000000717062723e */ /* 0x000fe200000000ff */
[----:B------:R-:W-:Y:S01]  /*72d0*/  VIADD R179, R228, 0x40 ;  /* 0x00000040e4b37836 */ /* 0x000fe20000000000 */
[----:B------:R-:W-:Y:S01]  /*72e0*/  F2FP.F16.F32.PACK_AB R97, R114, R115 ;  /* 0x000000737261723e */ /* 0x000fe200000000ff */
[----:B------:R-:W-:Y:S01]  /*72f0*/  BSSY B1, `(.L_x_11765) ;  /* 0x000001c000017945 */ /* 0x000fe20003800000 */
[----:B------:R-:W-:Y:S02]  /*7300*/  F2FP.F16.F32.PACK_AB R96, R116, R117 ;  /* 0x000000757460723e */ /* 0x000fe400000000ff */
[----:B------:R-:W-:Y:S01]  /*7310*/  IADD3 R185, R227, 0x40, RZ ;  /* 0x00000040e3b97810 */ /* 0x000fe20007ffe0ff */
[----:B------:R-:W1:Y:S02]  /*7320*/  @P0 LDC.64 R118, c[0x0][0x230] ;  /* 0x00008c00ff760b82 */ /* 0x000e640000000a00 */
[----:B------:R2:W-:Y:S01]  /*7330*/  STG.E.128 desc[UR6][R174.64], R96 ;  /* 0x00000060ae007986 */ /* 0x0005e2000c101d06 */
        /* <DEDUP_REMOVED lines=23> */
.L_x_11766:
[----:B------:R-:W-:Y:S05]  /*74b0*/  BSYNC B1 ;  /* 0x0000000000017941 */ /* 0x000fea0003800000 */
.L_x_11765:
[----:B-----5:R1:W5:Y:S04]  /*74c0*/  @P2 LDG.E.128 R92, desc[UR6][R172.64] ;  /* 0x00000006ac5c2981 */ /* 0x020368000c1e1d00 */
[----:B------:R1:W5:Y:S01]  /*74d0*/  @P0 LDG.E.128 R88, desc[UR6][R118.64] ;  /* 0x0000000676580981 */ /* 0x000362000c1e1d00 */
[----:B------:R-:W-:Y:S04]  /*74e0*/  BSSY B1, `(.L_x_11767) ;  /* 0x000005f000017945 */ /* 0x000fe80003800000 */
[----:B------:R-:W-:Y:S05]  /*74f0*/  @P3 BRA `(.L_x_11768) ;  /* 0x0000000000183947 */ /* 0x000fea0003800000 */
[----:B------:R-:W-:Y:S01]  /*7500*/  IMAD.MOV.U32 R178, RZ, RZ, RZ ;  /* 0x000000ffffb27224 */ /* 0x000fe200078e00ff */
[----:B0-----:R-:W-:Y:S01]  /*7510*/  MOV R96, R180 ;  /* 0x000000b400607202 */ /* 0x001fe20000000f00 */
[----:B------:R-:W-:Y:S06]  /*7520*/  @!P0 BRA `(.L_x_11769) ;  /* 0x0000000400688947 */ /* 0x000fec0003800000 */
[----:B------:R-:W-:Y:S01]  /*7530*/  MOV R96, R180 ;  /* 0x000000b400607202 */ /* 0x000fe20000000f00 */
[----:B-----5:R-:W-:Y:S01]  /*7540*/  HADD2.F32 R178, -RZ, R88.H0_H0 ;  /* 0x20000058ffb27230 */ /* 0x020fe20000004100 */
[----:B------:R-:W-:Y:S06]  /*7550*/  BRA `(.L_x_11769) ;  /* 0x00000004005c7947 */ /* 0x000fec0003800000 */
.L_x_11768:
[C---:B------:R-:W-:Y:S01]  /*7560*/  ISETP.NE.AND P4, PT, R180.reuse, 0x1, PT ;  /* 0x00000001b400780c */ /* 0x040fe20003f85270 */
[----:B------:R-:W-:Y:S01]  /*7570*/  BSSY B2, `(.L_x_11770) ;  /* 0x000000c000027945 */ /* 0x000fe20003800000 */
[----:B0-----:R-:W-:-:S11]  /*7580*/  VIADD R96, R180, 0x1 ;  /* 0x00000001b4607836 */ /* 0x001fd60000000000 */
        /* <DEDUP_REMOVED lines=9> */
.L_x_11771:
[----:B------:R-:W-:-:S07]  /*7620*/  MOV R161, R166 ;  /* 0x000000a600a17202 */ /* 0x000fce0000000f00 */
.L_x_11772:
[----:B------:R-:W-:Y:S05]  /*7630*/  BSYNC B2 ;  /* 0x0000000000027941 */ /* 0x000fea0003800000 */
.L_x_11770:
        /* <DEDUP_REMOVED lines=16> */
.L_x_11776:
[----:B------:R-:W-:Y:S05]  /*7740*/  BSYNC B3 ;  /* 0x0000000000037941 */ /* 0x000fea0003800000 */
.L_x_11775:
[----:B------:R-:W-:Y:S01]  /*7750*/  IMAD.HI.U32 R96, R168, -0x326172a9, RZ ;  /* 0xcd9e8d57a8607827 */ /* 0x000fe200078e00ff */
[----:B------:R-:W-:-:S03]  /*7760*/  LOP3.LUT R97, R98, UR5, R163, 0x96, !PT ;  /* 0x0000000562617c12 */ /* 0x000fc6000f8e96a3 */
[----:B------:R-:W-:Y:S01]  /*7770*/  IMAD R99, R168, -0x326172a9, RZ ;  /* 0xcd9e8d57a8637824 */ /* 0x000fe200078e02ff */
[----:B-1----:R-:W-:Y:S01]  /*7780*/  LOP3.LUT R118, R96, UR4, R165, 0x96, !PT ;  /* 0x0000000460767c12 */ /* 0x002fe2000f8e96a5 */
        /* <DEDUP_REMOVED lines=40> */
.L_x_11774:
[----:B------:R-:W-:Y:S05]  /*7a10*/  BSYNC B2 ;  /* 0x0000000000027941 */ /* 0x000fea0003800000 */
.L_x_11773:
[----:B------:R-:W-:Y:S01]  /*7a20*/  I2FP.F32.U32 R97, R161 ;  /* 0x000000a100617245 */ /* 0x000fe20000201000 */
[----:B-----5:R-:W-:Y:S02]  /*7a30*/  HADD2.F32 R99, -RZ, R92.H0_H0 ;  /* 0x2000005cff637230 */ /* 0x020fe40000004100 */
[----:B------:R-:W-:-:S03]  /*7a40*/  IMAD.MOV.U32 R98, RZ, RZ, 0x2f800000 ;  /* 0x2f800000ff627424 */ /* 0x000fc600078e00ff */
[----:B------:R-:W-:Y:S01]  /*7a50*/  FMUL.FTZ R99, R99, UR13 ;  /* 0x0000000d63637c20 */ /* 0x000fe20008410000 */
[----:B------:R-:W-:-:S03]  /*7a60*/  FFMA.FTZ R97, R97, R98, 1.1641532182693481445e-10 ;  /* 0x2f00000061617423 */ /* 0x000fc60000010062 */
[----:B------:R-:W-:Y:S02]  /*7a70*/  FMUL.FTZ R99, R99, UR12 ;  /* 0x0000000c63637c20 */ /* 0x000fe40008410000 */
[----:B------:R-:W-:Y:S01]  /*7a80*/  FSETP.GTU.FTZ.AND P4, PT, R97, UR10, PT ;  /* 0x0000000a61007c0b */ /* 0x000fe2000bf9c000 */
[----:B------:R-:W-:-:S03]  /*7a90*/  @P0 HADD2.F32 R97, -RZ, R88.H0_H0 ;  /* 0x20000058ff610230 */ /* 0x000fc60000004100 */
[----:B------:R-:W-:Y:S02]  /*7aa0*/  FSEL R178, R99, RZ, !P4 ;  /* 0x000000ff63b27208 */ /* 0x000fe40006000000 */
[----:B------:R-:W-:-:S03]  /*7ab0*/  SEL R161, RZ, 0x1, P4 ;  /* 0x00000001ffa17807 */ /* 0x000fc60002000000 */
[----:B------:R-:W-:-:S07]  /*7ac0*/  @P0 FADD.FTZ R178, R97, R178 ;  /* 0x000000b261b20221 */ /* 0x000fce0000010000 */
.L_x_11769:
[----:B------:R-:W-:Y:S05]  /*7ad0*/  BSYNC B1 ;  /* 0x0000000000017941 */ /* 0x000fea0003800000 */
.L_x_11767:
        /* <DEDUP_REMOVED lines=8> */
.L_x_11778:
        /* <DEDUP_REMOVED lines=12> */
.L_x_11781:
[----:B------:R-:W-:-:S07]  /*7c20*/  MOV R160, R166 ;  /* 0x000000a600a07202 */ /* 0x000fce0000000f00 */
.L_x_11782:
[----:B------:R-:W-:Y:S05]  /*7c30*/  BSYNC B2 ;  /* 0x0000000000027941 */ /* 0x000fea0003800000 */
.L_x_11780:
        /* <DEDUP_REMOVED lines=16> */
.L_x_11786:
[----:B------:R-:W-:Y:S05]  /*7d40*/  BSYNC B3 ;  /* 0x0000000000037941 */ /* 0x000fea0003800000 */
.L_x_11785:
        /* <DEDUP_REMOVED lines=44> */
.L_x_11784:
[----:B------:R-:W-:Y:S05]  /*8010*/  BSYNC B2 ;  /* 0x0000000000027941 */ /* 0x000fea0003800000 */
.L_x_11783:
[----:B------:R-:W-:Y:S01]  /*8020*/  HFMA2.MMA R99, -RZ, RZ, 0.1171875, 0 ;  /* 0x2f800000ff637435 */ /* 0x000fe200000001ff */
[----:B------:R-:W-:Y:S01]  /*8030*/  I2FP.F32.U32 R96, R160 ;  /* 0x000000a000607245 */ /* 0x000fe20000201000 */
[----:B-----5:R-:W-:-:S05]  /*8040*/  HADD2.F32 R98, -RZ, R92.H1_H1 ;  /* 0x3000005cff627230 */ /* 0x020fca0000004100 */
[----:B------:R-:W-:-:S03]  /*8050*/  FMUL.FTZ R98, R98, UR13 ;  /* 0x0000000d62627c20 */ /* 0x000fc60008410000 */
[----:B------:R-:W-:Y:S01]  /*8060*/  FFMA.FTZ R96, R96, R99, 1.1641532182693481445e-10 ;  /* 0x2f00000060607423 */ /* 0x000fe20000010063 */
[----:B------:R-:W-:-:S04]  /*8070*/  FMUL.FTZ R98, R98, UR12 ;  /* 0x0000000c62627c20 */ /* 0x000fc80008410000 */
[----:B------:R-:W-:Y:S01]  /*8080*/  FSETP.GTU.FTZ.AND P4, PT, R96, UR10, PT ;  /* 0x0000000a60007c0b */ /* 0x000fe2000bf9c000 */
[----:B------:R-:W-:-:S03]  /*8090*/  @P0 HADD2.F32 R96, -RZ, R88.H1_H1 ;  /* 0x30000058ff600230 */ /* 0x000fc60000004100 */
[----:B------:R-:W-:Y:S02]  /*80a0*/  FSEL R177, R98, RZ, !P4 ;  /* 0x000000ff62b17208 */ /* 0x000fe40006000000 */
[----:B------:R-:W-:-:S03]  /*80b0*/  SEL R160, RZ, 0x1, P4 ;  /* 0x00000001ffa07807 */ /* 0x000fc60002000000 */
[----:B------:R-:W-:-:S07]  /*80c0*/  @P0 FADD.FTZ R177, R96, R177 ;  /* 0x000000b160b10221 */ /* 0x000fce0000010000 */
.L_x_11779:
[----:B------:R-:W-:Y:S05]  /*80d0*/  BSYNC B1 ;  /* 0x0000000000017941 */ /* 0x000fea0003800000 */
.L_x_11777:
        /* <DEDUP_REMOVED lines=8> */
.L_x_11788:
        /* <DEDUP_REMOVED lines=12> */
.L_x_11791:
[----:B------:R-:W-:-:S07]  /*8220*/  IMAD.MOV.U32 R159, RZ, RZ, R166 ;  /* 0x000000ffff9f7224 */ /* 0x000fce00078e00a6 */
.L_x_11792:
[----:B------:R-:W-:Y:S05]  /*8230*/  BSYNC B2 ;  /* 0x0000000000027941 */ /* 0x000fea0003800000 */
.L_x_11790:
        /* <DEDUP_REMOVED lines=16> */
.L_x_11796:
[----:B------:R-:W-:Y:S05]  /*8340*/  BSYNC B3 ;  /* 0x0000000000037941 */ /* 0x000fea0003800000 */
.L_x_11795:
        /* <DEDUP_REMOVED lines=44> */
.L_x_11794:
[----:B------:R-:W-:Y:S05]  /*8610*/  BSYNC B2 ;  /* 0x0000000000027941 */ /* 0x000fea0003800000 */
.L_x_11793:
[----:B------:R-:W-:Y:S01]  /*8620*/  I2FP.F32.U32 R97, R159 ;  /* 0x0000009f00617245 */ /* 0x000fe20000201000 */
[----:B-----5:R-:W-:Y:S01]  /*8630*/  HADD2.F32 R99, -RZ, R93.H0_H0 ;  /* 0x2000005dff637230 */ /* 0x020fe20000004100 */
[----:B------:R-:W-:-:S04]  /*8640*/  MOV R98, 0x2f800000 ;  /* 0x2f80000000627802 */ /* 0x000fc80000000f00 */
        /* <DEDUP_REMOVED lines=8> */
.L_x_11789:
[----:B------:R-:W-:Y:S05]  /*86d0*/  BSYNC B1 ;  /* 0x0000000000017941 */ /* 0x000fea0003800000 */
.L_x_11787:
        /* <DEDUP_REMOVED lines=8> */
.L_x_11798:
        /* <DEDUP_REMOVED lines=12> */
.L_x_11801:
[----:B------:R-:W-:-:S07]  /*8820*/  MOV R158, R166 ;  /* 0x000000a6009e7202 */ /* 0x000fce0000000f00 */
.L_x_11802:
[----:B------:R-:W-:Y:S05]  /*8830*/  BSYNC B2 ;  /* 0x0000000000027941 */ /* 0x000fea0003800000 */
.L_x_11800:
        /* <DEDUP_REMOVED lines=16> */
.L_x_11806:
[----:B------:R-:W-:Y:S05]  /*8940*/  BSYNC B3 ;  /* 0x0000000000037941 */ /* 0x000fea0003800000 */
.L_x_11805:
        /* <DEDUP_REMOVED lines=44> */
.L_x_11804:
[----:B------:R-:W-:Y:S05]  /*8c10*/  BSYNC B2 ;  /* 0x0000000000027941 */ /* 0x000fea0003800000 */
.L_x_11803:
[----:B------:R-:W-:Y:S01]  /*8c20*/  I2FP.F32.U32 R96, R158 ;  /* 0x0000009e00607245 */ /* 0x000fe20000201000 */
[----:B-----5:R-:W-:Y:S02]  /*8c30*/  HADD2.F32 R98, -RZ, R93.H1_H1 ;  /* 0x3000005dff627230 */ /* 0x020fe40000004100 */
[----:B------:R-:W-:-:S03]  /*8c40*/  IMAD.MOV.U32 R99, RZ, RZ, 0x2f800000 ;  /* 0x2f800000ff637424 */ /* 0x000fc600078e00ff */
[----:B------:R-:W-:Y:S01]  /*8c50*/  FMUL.FTZ R98, R98, UR13 ;  /* 0x0000000d62627c20 */ /* 0x000fe20008410000 */
[----:B------:R-:W-:-:S03]  /*8c60*/  FFMA.FTZ R96, R96, R99, 1.1641532182693481445e-10 ;  /* 0x2f00000060607423 */ /* 0x000fc60000010063 */
[----:B------:R-:W-:Y:S02]  /*8c70*/  FMUL.FTZ R98, R98, UR12 ;  /* 0x0000000c62627c20 */ /* 0x000fe40008410000 */
[----:B------:R-:W-:Y:S01]  /*8c80*/  FSETP.GTU.FTZ.AND P4, PT, R96, UR10, PT ;  /* 0x0000000a60007c0b */ /* 0x000fe2000bf9c000 */
[----:B------:R-:W-:-:S03]  /*8c90*/  @P0 HADD2.F32 R96, -RZ, R89.H1_H1 ;  /* 0x30000059ff600230 */ /* 0x000fc60000004100 */
[----:B------:R-:W-:Y:S02]  /*8ca0*/  FSEL R175, R98, RZ, !P4 ;  /* 0x000000ff62af7208 */ /* 0x000fe40006000000 */
[----:B------:R-:W-:-:S03]  /*8cb0*/  SEL R158, RZ, 0x1, P4 ;  /* 0x00000001ff9e7807 */ /* 0x000fc60002000000 */
[----:B------:R-:W-:-:S07]  /*8cc0*/  @P0 FADD.FTZ R175, R96, R175 ;  /* 0x000000af60af0221 */ /* 0x000fce0000010000 */
.L_x_11799:
[----:B------:R-:W-:Y:S05]  /*8cd0*/  BSYNC B1 ;  /* 0x0000000000017941 */ /* 0x000fea0003800000 */
.L_x_11797:
        /* <DEDUP_REMOVED lines=8> */
.L_x_11808:
        /* <DEDUP_REMOVED lines=12> */
.L_x_11811:
[----:B------:R-:W-:-:S07]  /*8e20*/  MOV R157, R166 ;  /* 0x000000a6009d7202 */ /* 0x000fce0000000f00 */
.L_x_11812:
[----:B------:R-:W-:Y:S05]  /*8e30*/  BSYNC B2 ;  /* 0x0000000000027941 */ /* 0x000fea0003800000 */
.L_x_11810:
        /* <DEDUP_REMOVED lines=16> */
.L_x_11816:
[----:B------:R-:W-:Y:S05]  /*8f40*/  BSYNC B3 ;  /* 0x0000000000037941 */ /* 0x000fea0003800000 */
.L_x_11815:
        /* <DEDUP_REMOVED lines=44> */
.L_x_11814:
[----:B------:R-:W-:Y:S05]  /*9210*/  BSYNC B2 ;  /* 0x0000000000027941 */ /* 0x000fea0003800000 */
.L_x_11813:
[----:B------:R-:W-:Y:S01]  /*9220*/  HFMA2.MMA R98, -RZ, RZ, 0.1171875, 0 ;  /* 0x2f800000ff627435 */ /* 0x000fe200000001ff */
[----:B------:R-:W-:Y:S01]  /*9230*/  I2FP.F32.U32 R97, R157 ;  /* 0x0000009d00617245 */ /* 0x000fe20000201000 */
[----:B-----5:R-:W-:-:S05]  /*9240*/  HADD2.F32 R99, -RZ, R94.H0_H0 ;  /* 0x2000005eff637230 */ /* 0x020fca0000004100 */
[----:B------:R-:W-:-:S03]  /*9250*/  FMUL.FTZ R99, R99, UR13 ;  /* 0x0000000d63637c20 */ /* 0x000fc60008410000 */
[----:B------:R-:W-:Y:S01]  /*9260*/  FFMA.FTZ R97, R97, R98, 1.1641532182693481445e-10 ;  /* 0x2f00000061617423 */ /* 0x000fe20000010062 */
[----:B------:R-:W-:-:S04]  /*9270*/  FMUL.FTZ R99, R99, UR12 ;  /* 0x0000000c63637c20 */ /* 0x000fc80008410000 */
[----:B------:R-:W-:Y:S01]  /*9280*/  FSETP.GTU.FTZ.AND P4, PT, R97, UR10, PT ;  /* 0x0000000a61007c0b */ /* 0x000fe2000bf9c000 */
[----:B------:R-:W-:-:S03]  /*9290*/  @P0 HADD2.F32 R97, -RZ, R90.H0_H0 ;  /* 0x2000005aff610230 */ /* 0x000fc60000004100 */
[----:B------:R-:W-:Y:S02]  /*92a0*/  FSEL R174, R99, RZ, !P4 ;  /* 0x000000ff63ae7208 */ /* 0x000fe40006000000 */
[----:B------:R-:W-:-:S03]  /*92b0*/  SEL R157, RZ, 0x1, P4 ;  /* 0x00000001ff9d7807 */ /* 0x000fc60002000000 */
[----:B------:R-:W-:-:S07]  /*92c0*/  @P0 FADD.FTZ R174, R97, R174 ;  /* 0x000000ae61ae0221 */ /* 0x000fce0000010000 */
.L_x_11809:
[----:B------:R-:W-:Y:S05]  /*92d0*/  BSYNC B1 ;  /* 0x0000000000017941 */ /* 0x000fea0003800000 */
.L_x_11807:
[----:B------:R-:W-:Y:S04]  /*92e0*/  BSSY B1, `(.L_x_11817) ;  /* 0x000005f000017945 */ /* 0x000fe80003800000 */
[----:B------:R-:W-:Y:S05]  /*92f0*/  @P3 BRA `(.L_x_11818) ;  /* 0x0000000000183947 */ /* 0x000fea0003800000 */
[----:B-1----:R-:W-:Y:S01]  /*9300*/  MOV R173, RZ ;  /* 0x000000ff00ad7202 */ /* 0x002fe20000000f00 */
[----:B------:R-:W-:Y:S01]  /*9310*/  IMAD.MOV.U32 R97, RZ, RZ, R96 ;  /* 0x000000ffff617224 */ /* 0x000fe200078e0060 */
[----:B------:R-:W-:Y:S06]  /*9320*/  @!P0 BRA `(.L_x_11819) ;  /* 0x0000000400688947 */ /* 0x000fec0003800000 */
[----:B------:R-:W-:Y:S01]  /*9330*/  MOV R97, R96 ;  /* 0x0000006000617202 */ /* 0x000fe20000000f00 */
[----:B-----5:R-:W-:Y:S01]  /*9340*/  HADD2.F32 R173, -RZ, R90.H1_H1 ;  /* 0x3000005affad7230 */ /* 0x020fe20000004100 */
[----:B------:R-:W-:Y:S06]  /*9350*/  BRA `(.L_x_11819) ;  /* 0x00000004005c7947 */ /* 0x000fec0003800000 */
.L_x_11818:
        /* <DEDUP_REMOVED lines=12> */
.L_x_11821:
[----:B------:R-:W-:-:S07]  /*9420*/  IMAD.MOV.U32 R156, RZ, RZ, R166 ;  /* 0x000000ffff9c7224 */ /* 0x000fce00078e00a6 */
.L_x_11822:
[----:B------:R-:W-:Y:S05]  /*9430*/  BSYNC B2 ;  /* 0x0000000000027941 */ /* 0x000fea0003800000 */
.L_x_11820:
        /* <DEDUP_REMOVED lines=16> */
.L_x_11826:
[----:B------:R-:W-:Y:S05]  /*9540*/  BSYNC B3 ;  /* 0x0000000000037941 */ /* 0x000fea0003800000 */
.L_x_11825:
        /* <DEDUP_REMOVED lines=44> */
.L_x_11824:
[----:B------:R-:W-:Y:S05]  /*9810*/  BSYNC B2 ;  /* 0x0000000000027941 */ /* 0x000fea0003800000 */
.L_x_11823:
[----:B------:R-:W-:Y:S01]  /*9820*/  I2FP.F32.U32 R96, R156 ;  /* 0x0000009c00607245 */ /* 0x000fe20000201000 */
[----:B-----5:R-:W-:Y:S01]  /*9830*/  HADD2.F32 R98, -RZ, R94.H1_H1 ;  /* 0x3000005eff627230 */ /* 0x020fe20000004100 */
[----:B------:R-:W-:-:S04]  /*9840*/  MOV R99, 0x2f800000 ;  /* 0x2f80000000637802 */ /* 0x000fc80000000f00 */
[----:B------:R-:W-:Y:S01]  /*9850*/  FMUL.FTZ R98, R98, UR13 ;  /* 0x0000000d62627c20 */ /* 0x000fe20008410000 */
[----:B------:R-:W-:-:S03]  /*9860*/  FFMA.FTZ R96, R96, R99, 1.1641532182693481445e-10 ;  /* 0x2f00000060607423 */ /* 0x000fc60000010063 */
[----:B------:R-:W-:Y:S02]  /*9870*/  FMUL.FTZ R98, R98, UR12 ;  /* 0x0000000c62627c20 */ /* 0x000fe40008410000 */
[----:B------:R-:W-:Y:S01]  /*9880*/  FSETP.GTU.FTZ.AND P4, PT, R96, UR10, PT ;  /* 0x0000000a60007c0b */ /* 0x000fe2000bf9c000 */
[----:B------:R-:W-:-:S03]  /*9890*/  @P0 HADD2.F32 R96, -RZ, R90.H1_H1 ;  /* 0x3000005aff600230 */ /* 0x000fc60000004100 */
[----:B-1----:R-:W-:Y:S02]  /*98a0*/  FSEL R173, R98, RZ, !P4 ;  /* 0x000000ff62ad7208 */ /* 0x002fe40006000000 */
[----:B------:R-:W-:-:S03]  /*98b0*/  SEL R156, RZ, 0x1, P4 ;  /* 0x00000001ff9c7807 */ /* 0x000fc60002000000 */
[----:B------:R-:W-:-:S07]  /*98c0*/  @P0 FADD.FTZ R173, R96, R173 ;  /* 0x000000ad60ad0221 */ /* 0x000fce0000010000 */
.L_x_11819:
[----:B------:R-:W-:Y:S05]  /*98d0*/  BSYNC B1 ;  /* 0x0000000000017941 */ /* 0x000fea0003800000 */
.L_x_11817:
        /* <DEDUP_REMOVED lines=8> */
.L_x_11828:
        /* <DEDUP_REMOVED lines=12> */
.L_x_11831:
[----:B------:R-:W-:-:S07]  /*9a20*/  MOV R155, R166 ;  /* 0x000000a6009b7202 */ /* 0x000fce0000000f00 */
.L_x_11832:
[----:B------:R-:W-:Y:S05]  /*9a30*/  BSYNC B2 ;  /* 0x0000000000027941 */ /* 0x000fea0003800000 */
.L_x_11830:
        /* <DEDUP_REMOVED lines=16> */
.L_x_11836:
[----:B------:R-:W-:Y:S05]  /*9b40*/  BSYNC B3 ;  /* 0x0000000000037941 */ /* 0x000fea0003800000 */
.L_x_11835:
        /* <DEDUP_REMOVED lines=44> */
.L_x_11834:
[----:B------:R-:W-:Y:S05]  /*9e10*/  BSYNC B2 ;  /* 0x0000000000027941 */ /* 0x000fea0003800000 */
.L_x_11833:
        /* <DEDUP_REMOVED lines=11> */
.L_x_11829:
[----:B------:R-:W-:Y:S05]  /*9ed0*/  BSYNC B1 ;  /* 0x0000000000017941 */ /* 0x000fea0003800000 */
.L_x_11827:
        /* <DEDUP_REMOVED lines=8> */
.L_x_11838:
        /* <DEDUP_REMOVED lines=12> */
.L_x_11841:
[----:B------:R-:W-:-:S07]  /*a020*/  MOV R118, R166 ;  /* 0x000000a600767202 */ /* 0x000fce0000000f00 */
.L_x_11842:
[----:B------:R-:W-:Y:S05]  /*a030*/  BSYNC B2 ;  /* 0x0000000000027941 */ /* 0x000fea0003800000 */
.L_x_11840:
        /* <DEDUP_REMOVED lines=16> */
.L_x_11846:
[----:B------:R-:W-:Y:S05]  /*a140*/  BSYNC B3 ;  /* 0x0000000000037941 */ /* 0x000fea0003800000 */
.L_x_11845:
        /* <DEDUP_REMOVED lines=44> */
.L_x_11844:
[----:B------:R-:W-:Y:S05]  /*a410*/  BSYNC B2 ;  /* 0x0000000000027941 */ /* 0x000fea0003800000 */
.L_x_11843:
        /* <DEDUP_REMOVED lines=11> */
.L_x_11839:
[----:B------:R-:W-:Y:S05]  /*a4d0*/  BSYNC B1 ;  /* 0x0000000000017941 */ /* 0x000fea0003800000 */
.L_x_11837:
        /* <DEDUP_REMOVED lines=34> */
.L_x_11848:
[----:B------:R-:W-:Y:S05]  /*a700*/  BSYNC B1 ;  /* 0x0000000000017941 */ /* 0x000fea0003800000 */
.L_x_11847:
        /* <DEDUP_REMOVED lines=8> */
[----:B-----5:R-:W-:Y:S01]  /*a790*/  HADD2.F32 R186, -RZ, R88.H0_H0 ;  /* 0x20000058ffba7230 */ /* 0x020fe20000004100 */
[----:B------:R-:W-:Y:S06]  /*a7a0*/  BRA `(.L_x_11851) ;  /* 0x00000004005c7947 */ /* 0x000fec0003800000 */
.L_x_11850:
        /* <DEDUP_REMOVED lines=12> */
.L_x_11853:
[----:B------:R-:W-:-:S07]  /*a870*/  IMAD.MOV.U32 R161, RZ, RZ, R166 ;  /* 0x000000ffffa17224 */ /* 0x000fce00078e00a6 */
.L_x_11854:
[----:B------:R-:W-:Y:S05]  /*a880*/  BSYNC B2 ;  /* 0x0000000000027941 */ /* 0x000fea0003800000 */
.L_x_11852:
        /* <DEDUP_REMOVED lines=16> */
.L_x_11858:
[----:B------:R-:W-:Y:S05]  /*a990*/  BSYNC B3 ;  /* 0x0000000000037941 */ /* 0x000fea0003800000 */
.L_x_11857:
        /* <DEDUP_REMOVED lines=44> */
.L_x_11856:
[----:B------:R-:W-:Y:S05]  /*ac60*/  BSYNC B2 ;  /* 0x0000000000027941 */ /* 0x000fea0003800000 */
.L_x_11855:
        /* <DEDUP_REMOVED lines=11> */
.L_x_11851:
[----:B------:R-:W-:Y:S05]  /*ad20*/  BSYNC B1 ;  /* 0x0000000000017941 */ /* 0x000fea0003800000 */
.L_x_11849:
        /* <DEDUP_REMOVED lines=8> */
.L_x_11860:
        /* <DEDUP_REMOVED lines=12> */
.L_x_11863:
[----:B------:R-:W-:-:S07]  /*ae70*/  MOV R160, R166 ;  /* 0x000000a600a07202 */ /* 0x000fce0000000f00 */
.L_x_11864:
[----:B------:R-:W-:Y:S05]  /*ae80*/  BSYNC B2 ;  /* 0x0000000000027941 */ /* 0x000fea0003800000 */
.L_x_11862:
        /* <DEDUP_REMOVED lines=16> */
.L_x_11868:
[----:B------:R-:W-:Y:S05]  /*af90*/  BSYNC B3 ;  /* 0x0000000000037941 */ /* 0x000fea0003800000 */
.L_x_11867:
        /* <DEDUP_REMOVED lines=44> */
.L_x_11866:
[----:B------:R-:W-:Y:S05]  /*b260*/  BSYNC B2 ;  /* 0x0000000000027941 */ /* 0x000fea0003800000 */
.L_x_11865:
        /* <DEDUP_REMOVED lines=11> */
.L_x_11861:
[----:B------:R-:W-:Y:S05]  /*b320*/  BSYNC B1 ;  /* 0x0000000000017941 */ /* 0x000fea0003800000 */
.L_x_11859:
        /* <DEDUP_REMOVED lines=8> */
.L_x_11870:
        /* <DEDUP_REMOVED lines=12> */
.L_x_11873:
[----:B------:R-:W-:-:S07]  /*b470*/  MOV R159, R166 ;  /* 0x000000a6009f7202 */ /* 0x000fce0000000f00 */
.L_x_11874:
[----:B------:R-:W-:Y:S05]  /*b480*/  BSYNC B2 ;  /* 0x0000000000027941 */ /* 0x000fea0003800000 */
.L_x_11872:
        /* <DEDUP_REMOVED lines=16> */
.L_x_11878:
[----:B------:R-:W-:Y:S05]  /*b590*/  BSYNC B3 ;  /* 0x0000000000037941 */ /* 0x000fea0003800000 */
.L_x_11877:
        /* <DEDUP_REMOVED lines=44> */
.L_x_11876:
[----:B------:R-:W-:Y:S05]  /*b860*/  BSYNC B2 ;  /* 0x0000000000027941 */ /* 0x000fea0003800000 */
.L_x_11875:
        /* <DEDUP_REMOVED lines=11> */
.L_x_11871:
[----:B------:R-:W-:Y:S05]  /*b920*/  BSYNC B1 ;  /* 0x0000000000017941 */ /* 0x000fea0003800000 */
.L_x_11869:
        /* <DEDUP_REMOVED lines=8> */
.L_x_11880:
        /* <DEDUP_REMOVED lines=12> */
.L_x_11883:
[----:B------:R-:W-:-:S07]  /*ba70*/  IMAD.MOV.U32 R158, RZ, RZ, R166 ;  /* 0x000000ffff9e7224 */ /* 0x000fce00078e00a6 */
.L_x_11884:
[----:B------:R-:W-:Y:S05]  /*ba80*/  BSYNC B2 ;  /* 0x0000000000027941 */ /* 0x000fea0003800000 */
.L_x_11882:
        /* <DEDUP_REMOVED lines=16> */
.L_x_11888:
[----:B------:R-:W-:Y:S05]  /*bb90*/  BSYNC B3 ;  /* 0x0000000000037941 */ /* 0x000fea0003800000 */
.L_x_11887:
        /* <DEDUP_REMOVED lines=44> */
.L_x_11886:
[----:B------:R-:W-:Y:S05]  /*be60*/  BSYNC B2 ;  /* 0x0000000000027941 */ /* 0x000fea0003800000 */
.L_x_11885:
        /* <DEDUP_REMOVED lines=11> */
.L_x_11881:
[----:B------:R-:W-:Y:S05]  /*bf20*/  BSYNC B1 ;  /* 0x0000000000017941 */ /* 0x000fea0003800000 */
.L_x_11879:
        /* <DEDUP_REMOVED lines=8> */
.L_x_11890:
        /* <DEDUP_REMOVED lines=12> */
.L_x_11893:
[----:B------:R-:W-:-:S07]  /*c070*/  MOV R157, R166 ;  /* 0x000000a6009d7202 */ /* 0x000fce0000000f00 */
.L_x_11894:
[----:B------:R-:W-:Y:S05]  /*c080*/  BSYNC B2 ;  /* 0x0000000000027941 */ /* 0x000fea0003800000 */
.L_x_11892:
        /* <DEDUP_REMOVED lines=16> */
.L_x_11898:
[----:B------:R-:W-:Y:S05]  /*c190*/  BSYNC B3 ;  /* 0x0000000000037941 */ /* 0x000fea0003800000 */
.L_x_11897:
        /* <DEDUP_REMOVED lines=44> */
.L_x_11896:
[----:B------:R-:W-:Y:S05]  /*c460*/  BSYNC B2 ;  /* 0x0000000000027941 */ /* 0x000fea0003800000 */
.L_x_11895:
        /* <DEDUP_REMOVED lines=11> */
.L_x_11891:
[----:B------:R-:W-:Y:S05]  /*c520*/  BSYNC B1 ;  /* 0x0000000000017941 */ /* 0x000fea0003800000 */
.L_x_11889:
        /* <DEDUP_REMOVED lines=8> */
.L_x_11900:
        /* <DEDUP_REMOVED lines=12> */
.L_x_11903:
[----:B------:R-:W-:-:S07]  /*c670*/  MOV R156, R166 ;  /* 0x000000a6009c7202 */ /* 0x000fce0000000f00 */
.L_x_11904:
[----:B------:R-:W-:Y:S05]  /*c680*/  BSYNC B2 ;  /* 0x0000000000027941 */ /* 0x000fea0003800000 */
.L_x_11902:
        /* <DEDUP_REMOVED lines=16> */
.L_x_11908:
[----:B------:R-:W-:Y:S05]  /*c790*/  BSYNC B3 ;  /* 0x0000000000037941 */ /* 0x000fea0003800000 */
.L_x_11907:
        /* <DEDUP_REMOVED lines=44> */
.L_x_11906:
[----:B------:R-:W-:Y:S05]  /*ca60*/  BSYNC B2 ;  /* 0x0000000000027941 */ /* 0x000fea0003800000 */
.L_x_11905:
        /* <DEDUP_REMOVED lines=11> */
.L_x_11901:
[----:B------:R-:W-:Y:S05]  /*cb20*/  BSYNC B1 ;  /* 0x0000000000017941 */ /* 0x000fea0003800000 */
.L_x_11899:
        /* <DEDUP_REMOVED lines=8> */
.L_x_11910:
        /* <DEDUP_REMOVED lines=12> */
.L_x_11913:
[----:B------:R-:W-:-:S07]  /*cc70*/  IMAD.MOV.U32 R155, RZ, RZ, R166 ;  /* 0x000000ffff9b7224 */ /* 0x000fce00078e00a6 */
.L_x_11914:
[----:B------:R-:W-:Y:S05]  /*cc80*/  BSYNC B2 ;  /* 0x0000000000027941 */ /* 0x000fea0003800000 */
.L_x_11912:
        /* <DEDUP_REMOVED lines=16> */
.L_x_11918:
[----:B------:R-:W-:Y:S05]  /*cd90*/  BSYNC B3 ;  /* 0x0000000000037941 */ /* 0x000fea0003800000 */
.L_x_11917:
        /* <DEDUP_REMOVED lines=44> */
.L_x_11916:
[----:B------:R-:W-:Y:S05]  /*d060*/  BSYNC B2 ;  /* 0x0000000000027941 */ /* 0x000fea0003800000 */
.L_x_11915:
        /* <DEDUP_REMOVED lines=11> */
.L_x_11911:
[----:B------:R-:W-:Y:S05]  /*d120*/  BSYNC B1 ;  /* 0x0000000000017941 */ /* 0x000fea0003800000 */
.L_x_11909:
        /* <DEDUP_REMOVED lines=8> */
.L_x_11920:
        /* <DEDUP_REMOVED lines=12> */
.L_x_11923:
[----:B------:R-:W-:-:S07]  /*d270*/  MOV R154, R166 ;  /* 0x000000a6009a7202 */ /* 0x000fce0000000f00 */
.L_x_11924:
[----:B------:R-:W-:Y:S05]  /*d280*/  BSYNC B2 ;  /* 0x0000000000027941 */ /* 0x000fea0003800000 */
.L_x_11922:
        /* <DEDUP_REMOVED lines=16> */
.L_x_11928:
[----:B------:R-:W-:Y:S05]  /*d390*/  BSYNC B3 ;  /* 0x0000000000037941 */ /* 0x000fea0003800000 */
.L_x_11927:
        /* <DEDUP_REMOVED lines=44> */
.L_x_11926:
[----:B------:R-:W-:Y:S05]  /*d660*/  BSYNC B2 ;  /* 0x0000000000027941 */ /* 0x000fea0003800000 */
.L_x_11925:
        /* <DEDUP_REMOVED lines=11> */
.L_x_11921:
[----:B------:R-:W-:Y:S05]  /*d720*/  BSYNC B1 ;  /* 0x0000000000017941 */ /* 0x000fea0003800000 */
.L_x_11919:
[----:B------:R-:W-:Y:S01]  /*d730*/  IMAD.WIDE.U32 R192, R193, 0x10, R236 ;  /* 0x00000010c1c07825 */ /* 0x000fe200078e00ec */
[----:B------:R-:W-:Y:S01]  /*d740*/  F2FP.F16.F32.PACK_AB R99, R179, R180 ;  /* 0x000000b4b363723e */ /* 0x000fe200000000ff */
[----:B------:R-:W0:Y:S01]  /*d750*/  @P2 LDC.64 R190, c[0x0][0x220] ;  /* 0x00008800ffbe2b82 */ /* 0x000e220000000a00 */
[----:B------:R-:W-:Y:S01]  /*d760*/  F2FP.F16.F32.PACK_AB R98, R181, R182 ;  /* 0x000000b6b562723e */ /* 0x000fe200000000ff */
[----:B------:R-:W-:Y:S01]  /*d770*/  BSSY B1, `(.L_x_11929) ;  /* 0x000001e000017945 */ /* 0x000fe20003800000 */
[----:B------:R-:W-:Y:S02]  /*d780*/  F2FP.F16.F32.PACK_AB R97, R183, R184 ;  /* 0x000000b8b761723e */ /* 0x000fe400000000ff */
[----:B------:R-:W-:Y:S02]  /*d790*/  F2FP.F16.F32.PACK_AB R96, R185, R186 ;  /* 0x000000bab960723e */ /* 0x000fe400000000ff */
[----:B------:R-:W-:Y:S01]  /*d7a0*/  IADD3 R195, R228, 0x80, RZ ;  /* 0x00000080e4c37810 */ /* 0x000fe20007ffe0ff */
[----:B------:R-:W1:Y:S01]  /*d7b0*/  @P0 LDC.64 R188, c[0x0][0x230] ;  /* 0x00008c00ffbc0b82 */ /* 0x000e620000000a00 */
[----:B------:R-:W-:Y:S01]  /*d7c0*/  IADD3 R201, R227, 0x80, RZ ;  /* 0x00000080e3c97810 */ /* 0x000fe20007ffe0ff */
[----:B------:R2:W-:Y:S02]  /*d7d0*/  STG.E.128 desc[UR6][R192.64], R96 ;  /* 0x00000060c0007986 */ /* 0x0005e4000c101d06 */
        /* <DEDUP_REMOVED lines=23> */
.L_x_11930:
[----:B------:R-:W-:Y:S05]  /*d950*/  BSYNC B1 ;  /* 0x0000000000017941 */ /* 0x000fea0003800000 */
.L_x_11929:
[----:B-----5:R1:W5:Y:S04]  /*d960*/  @P2 LDG.E.128 R92, desc[UR6][R190.64] ;  /* 0x00000006be5c2981 */ /* 0x020368000c1e1d00 */
[----:B------:R1:W5:Y:S01]  /*d970*/  @P0 LDG.E.128 R88, desc[UR6][R188.64] ;  /* 0x00000006bc580981 */ /* 0x000362000c1e1d00 */
[----:B------:R-:W-:Y:S04]  /*d980*/  BSSY B1, `(.L_x_11931) ;  /* 0x000005f000017945 */ /* 0x000fe80003800000 */
[----:B------:R-:W-:Y:S05]  /*d990*/  @P3 BRA `(.L_x_11932) ;  /* 0x0000000000183947 */ /* 0x000fea0003800000 */
[----:B------:R-:W-:Y:S02]  /*d9a0*/  MOV R194, RZ ;  /* 0x000000ff00c27202 */ /* 0x000fe40000000f00 */
[----:B0-----:R-:W-:Y:S01]  /*d9b0*/  MOV R96, R172 ;  /* 0x000000ac00607202 */ /* 0x001fe20000000f00 */
[----:B------:R-:W-:Y:S06]  /*d9c0*/  @!P0 BRA `(.L_x_11933) ;  /* 0x0000000400688947 */ /* 0x000fec0003800000 */
[----:B------:R-:W-:Y:S02]  /*d9d0*/  IMAD.MOV.U32 R96, RZ, RZ, R172 ;  /* 0x000000ffff607224 */ /* 0x000fe400078e00ac */
[----:B-----5:R-:W-:Y:S01]  /*d9e0*/  HADD2.F32 R194, -RZ, R88.H0_H0 ;  /* 0x20000058ffc27230 */ /* 0x020fe20000004100 */
[----:B------:R-:W-:Y:S06]  /*d9f0*/  BRA `(.L_x_11933) ;  /* 0x00000004005c7947 */ /* 0x000fec0003800000 */
.L_x_11932:
[C---:B------:R-:W-:Y:S01]  /*da00*/  ISETP.NE.AND P4, PT, R172.reuse, 0x1, PT ;  /* 0x00000001ac00780c */ /* 0x040fe20003f85270 */
[----:B------:R-:W-:Y:S01]  /*da10*/  BSSY B2, `(.L_x_11934) ;  /* 0x000000c000027945 */ /* 0x000fe20003800000 */
[----:B0-----:R-:W-:-:S11]  /*da20*/  IADD3 R96, R172, 0x1, RZ ;  /* 0x00000001ac607810 */ /* 0x001fd60007ffe0ff */
        /* <DEDUP_REMOVED lines=9> */
.L_x_11935:
[----:B------:R-:W-:-:S07]  /*dac0*/  MOV R161, R166 ;  /* 0x000000a600a17202 */ /* 0x000fce0000000f00 */
.L_x_11936:
[----:B------:R-:W-:Y:S05]  /*dad0*/  BSYNC B2 ;  /* 0x0000000000027941 */ /* 0x000fea0003800000 */
.L_x_11934:
        /* <DEDUP_REMOVED lines=16> */
.L_x_11940:
[----:B------:R-:W-:Y:S05]  /*dbe0*/  BSYNC B3 ;  /* 0x0000000000037941 */ /* 0x000fea0003800000 */
.L_x_11939:
        /* <DEDUP_REMOVED lines=44> */
.L_x_11938:
[----:B------:R-:W-:Y:S05]  /*deb0*/  BSYNC B2 ;  /* 0x0000000000027941 */ /* 0x000fea0003800000 */
.L_x_11937:
        /* <DEDUP_REMOVED lines=11> */
.L_x_11933:
[----:B------:R-:W-:Y:S05]  /*df70*/  BSYNC B1 ;  /* 0x0000000000017941 */ /* 0x000fea0003800000 */
.L_x_11931:
        /* <DEDUP_REMOVED lines=8> */
.L_x_11942:
        /* <DEDUP_REMOVED lines=12> */
.L_x_11945:
[----:B------:R-:W-:-:S07]  /*e0c0*/  IMAD.MOV.U32 R160, RZ, RZ, R166 ;  /* 0x000000ffffa07224 */ /* 0x000fce00078e00a6 */
.L_x_11946:
[----:B------:R-:W-:Y:S05]  /*e0d0*/  BSYNC B2 ;  /* 0x0000000000027941 */ /* 0x000fea0003800000 */
.L_x_11944:
        /* <DEDUP_REMOVED lines=16> */
.L_x_11950:
[----:B------:R-:W-:Y:S05]  /*e1e0*/  BSYNC B3 ;  /* 0x0000000000037941 */ /* 0x000fea0003800000 */
.L_x_11949:
        /* <DEDUP_REMOVED lines=44> */
.L_x_11948:
[----:B------:R-:W-:Y:S05]  /*e4b0*/  BSYNC B2 ;  /* 0x0000000000027941 */ /* 0x000fea0003800000 */
.L_x_11947:
        /* <DEDUP_REMOVED lines=11> */
.L_x_11943:
[----:B------:R-:W-:Y:S05]  /*e570*/  BSYNC B1 ;  /* 0x0000000000017941 */ /* 0x000fea0003800000 */
.L_x_11941:
        /* <DEDUP_REMOVED lines=8> */
.L_x_11952:
        /* <DEDUP_REMOVED lines=12> */
.L_x_11955:
[----:B------:R-:W-:-:S07]  /*e6c0*/  MOV R159, R166 ;  /* 0x000000a6009f7202 */ /* 0x000fce0000000f00 */
.L_x_11956:
[----:B------:R-:W-:Y:S05]  /*e6d0*/  BSYNC B2 ;  /* 0x0000000000027941 */ /* 0x000fea0003800000 */
.L_x_11954:
        /* <DEDUP_REMOVED lines=16> */
.L_x_11960:
[----:B------:R-:W-:Y:S05]  /*e7e0*/  BSYNC B3 ;  /* 0x0000000000037941 */ /* 0x000fea0003800000 */
.L_x_11959:
        /* <DEDUP_REMOVED lines=44> */
.L_x_11958:
[----:B------:R-:W-:Y:S05]  /*eab0*/  BSYNC B2 ;  /* 0x0000000000027941 */ /* 0x000fea0003800000 */
.L_x_11957:
        /* <DEDUP_REMOVED lines=11> */
.L_x_11953:
[----:B------:R-:W-:Y:S05]  /*eb70*/  BSYNC B1 ;  /* 0x0000000000017941 */ /* 0x000fea0003800000 */
.L_x_11951:
[----:B------:R-:W-:Y:S04]  /*eb80*/  BSSY B1, `(.L_x_11961) ;  /* 0x000005f000017945 */ /* 0x000fe80003800000 */
[----:B------:R-:W-:Y:S05]  /*eb90*/  @P3 BRA `(.L_x_11962) ;  /* 0x0000000000183947 */ /* 0x000fea0003800000 */
[----:B-1----:R-:W-:Y:S02]  /*eba0*/  MOV R191, RZ ;  /* 0x000000ff00bf7202 */ /* 0x002fe40000000f00 */
[----:B------:R-:W-:Y:S01]  /*ebb0*/  MOV R97, R96 ;  /* 0x0000006000617202 */ /* 0x000fe20000000f00 */
[----:B------:R-:W-:Y:S06]  /*ebc0*/  @!P0 BRA `(.L_x_11963) ;  /* 0x0000000400688947 */ /* 0x000fec0003800000 */
[----:B------:R-:W-:Y:S02]  /*ebd0*/  IMAD.MOV.U32 R97, RZ, RZ, R96 ;  /* 0x000000ffff617224 */ /* 0x000fe400078e0060 */
[----:B-----5:R-:W-:Y:S01]  /*ebe0*/  HADD2.F32 R191, -RZ, R89.H1_H1 ;  /* 0x30000059ffbf7230 */ /* 0x020fe20000004100 */
[----:B------:R-:W-:Y:S06]  /*ebf0*/  BRA `(.L_x_11963) ;  /* 0x00000004005c7947 */ /* 0x000fec0003800000 */
.L_x_11962:
        /* <DEDUP_REMOVED lines=12> */
.L_x_11965:
[----:B------:R-:W-:-:S07]  /*ecc0*/  MOV R158, R166 ;  /* 0x000000a6009e7202 */ /* 0x000fce0000000f00 */
.L_x_11966:
[----:B------:R-:W-:Y:S05]  /*ecd0*/  BSYNC B2 ;  /* 0x0000000000027941 */ /* 0x000fea0003800000 */
.L_x_11964:
        /* <DEDUP_REMOVED lines=16> */
.L_x_11970:
[----:B------:R-:W-:Y:S05]  /*ede0*/  BSYNC B3 ;  /* 0x0000000000037941 */ /* 0x000fea0003800000 */
.L_x_11969:
        /* <DEDUP_REMOVED lines=44> */
.L_x_11968:
[----:B------:R-:W-:Y:S05]  /*f0b0*/  BSYNC B2 ;  /* 0x0000000000027941 */ /* 0x000fea0003800000 */
.L_x_11967:
        /* <DEDUP_REMOVED lines=8> */
[----:B-1----:R-:W-:Y:S02]  /*f140*/  FSEL R191, R98, RZ, !P4 ;  /* 0x000000ff62bf7208 */ /* 0x002fe40006000000 */
[----:B------:R-:W-:-:S03]  /*f150*/  SEL R158, RZ, 0x1, P4 ;  /* 0x00000001ff9e7807 */ /* 0x000fc60002000000 */
[----:B------:R-:W-:-:S07]  /*f160*/  @P0 FADD.FTZ R191, R96, R191 ;  /* 0x000000bf60bf0221 */ /* 0x000fce0000010000 */
.L_x_11963:
[----:B------:R-:W-:Y:S05]  /*f170*/  BSYNC B1 ;  /* 0x0000000000017941 */ /* 0x000fea0003800000 */
.L_x_11961:
        /* <DEDUP_REMOVED lines=8> */
.L_x_11972:
        /* <DEDUP_REMOVED lines=12> */
.L_x_11975:
[----:B------:R-:W-:-:S07]  /*f2c0*/  IMAD.MOV.U32 R157, RZ, RZ, R166 ;  /* 0x000000ffff9d7224 */ /* 0x000fce00078e00a6 */
.L_x_11976:
[----:B------:R-:W-:Y:S05]  /*f2d0*/  BSYNC B2 ;  /* 0x0000000000027941 */ /* 0x000fea0003800000 */
.L_x_11974:
        /* <DEDUP_REMOVED lines=16> */
.L_x_11980:
[----:B------:R-:W-:Y:S05]  /*f3e0*/  BSYNC B3 ;  /* 0x0000000000037941 */ /* 0x000fea0003800000 */
.L_x_11979:
        /* <DEDUP_REMOVED lines=44> */
.L_x_11978:
[----:B------:R-:W-:Y:S05]  /*f6b0*/  BSYNC B2 ;  /* 0x0000000000027941 */ /* 0x000fea0003800000 */
.L_x_11977:
        /* <DEDUP_REMOVED lines=11> */
.L_x_11973:
[----:B------:R-:W-:Y:S05]  /*f770*/  BSYNC B1 ;  /* 0x0000000000017941 */ /* 0x000fea0003800000 */
.L_x_11971:
        /* <DEDUP_REMOVED lines=8> */
.L_x_11982:
        /* <DEDUP_REMOVED lines=12> */
.L_x_11985:
[----:B------:R-:W-:-:S07]  /*f8c0*/  MOV R156, R166 ;  /* 0x000000a6009c7202 */ /* 0x000fce0000000f00 */
.L_x_11986:
[----:B------:R-:W-:Y:S05]  /*f8d0*/  BSYNC B2 ;  /* 0x0000000000027941 */ /* 0x000fea0003800000 */
.L_x_11984:
        /* <DEDUP_REMOVED lines=16> */
.L_x_11990:
[----:B------:R-:W-:Y:S05]  /*f9e0*/  BSYNC B3 ;  /* 0x0000000000037941 */ /* 0x000fea0003800000 */
.L_x_11989:
        /* <DEDUP_REMOVED lines=44> */
.L_x_11988:
[----:B------:R-:W-:Y:S05]  /*fcb0*/  BSYNC B2 ;  /* 0x0000000000027941 */ /* 0x000fea0003800000 */
.L_x_11987:
        /* <DEDUP_REMOVED lines=11> */
.L_x_11983:
[----:B------:R-:W-:Y:S05]  /*fd70*/  BSYNC B1 ;  /* 0x0000000000017941 */ /* 0x000fea0003800000 */
.L_x_11981:
        /* <DEDUP_REMOVED lines=8> */
.L_x_11992:
        /* <DEDUP_REMOVED lines=12> */
.L_x_11995:
[----:B------:R-:W-:-:S07]  /*fec0*/  MOV R155, R166 ;  /* 0x000000a6009b7202 */ /* 0x000fce0000000f00 */
.L_x_11996:
[----:B------:R-:W-:Y:S05]  /*fed0*/  BSYNC B2 ;  /* 0x0000000000027941 */ /* 0x000fea0003800000 */
.L_x_11994:
        /* <DEDUP_REMOVED lines=16> */
.L_x_12000:
[----:B------:R-:W-:Y:S05]  /*ffe0*/  BSYNC B3 ;  /* 0x0000000000037941 */ /* 0x000fea0003800000 */
.L_x_11999:
        /* <DEDUP_REMOVED lines=44> */
.L_x_11998:
[----:B------:R-:W-:Y:S05]  /*102b0*/  BSYNC B2 ;  /* 0x0000000000027941 */ /* 0x000fea0003800000 */
.L_x_11997:
        /* <DEDUP_REMOVED lines=11> */
.L_x_11993:
[----:B------:R-:W-:Y:S05]  /*10370*/  BSYNC B1 ;  /* 0x0000000000017941 */ /* 0x000fea0003800000 */
.L_x_11991:
        /* <DEDUP_REMOVED lines=8> */
.L_x_12002:
        /* <DEDUP_REMOVED lines=12> */
.L_x_12005:
[----:B------:R-:W-:-:S07]  /*104c0*/  IMAD.MOV.U32 R154, RZ, RZ, R166 ;  /* 0x000000ffff9a7224 */ /* 0x000fce00078e00a6 */
.L_x_12006:
[----:B------:R-:W-:Y:S05]  /*104d0*/  BSYNC B2 ;  /* 0x0000000000027941 */ /* 0x000fea0003800000 */
.L_x_12004:
        /* <DEDUP_REMOVED lines=16> */
.L_x_12010:
[----:B------:R-:W-:Y:S05]  /*105e0*/  BSYNC B3 ;  /* 0x0000000000037941 */ /* 0x000fea0003800000 */
.L_x_12009:
        /* <DEDUP_REMOVED lines=44> */
.L_x_12008:
[----:B------:R-:W-:Y:S05]  /*108b0*/  BSYNC B2 ;  /* 0x0000000000027941 */ /* 0x000fea0003800000 */
.L_x_12007:
        /* <DEDUP_REMOVED lines=11> */
.L_x_12003:
[----:B------:R-:W-:Y:S05]  /*10970*/  BSYNC B1 ;  /* 0x0000000000017941 */ /* 0x000fea0003800000 */
.L_x_12001:
        /* <DEDUP_REMOVED lines=34> */
.L_x_12012:
[----:B------:R-:W-:Y:S05]  /*10ba0*/  BSYNC B1 ;  /* 0x0000000000017941 */ /* 0x000fea0003800000 */
.L_x_12011:
        /* <DEDUP_REMOVED lines=10> */
.L_x_12014:
        /* <DEDUP_REMOVED lines=12> */
.L_x_12017:
[----:B------:R-:W-:-:S07]  /*10d10*/  MOV R161, R166 ;  /* 0x000000a600a17202 */ /* 0x000fce0000000f00 */
.L_x_12018:
[----:B------:R-:W-:Y:S05]  /*10d20*/  BSYNC B2 ;  /* 0x0000000000027941 */ /* 0x000fea0003800000 */
.L_x_12016:
        /* <DEDUP_REMOVED lines=16> */
.L_x_12022:
[----:B------:R-:W-:Y:S05]  /*10e30*/  BSYNC B3 ;  /* 0x0000000000037941 */ /* 0x000fea0003800000 */
.L_x_12021:
        /* <DEDUP_REMOVED lines=44> */
.L_x_12020:
[----:B------:R-:W-:Y:S05]  /*11100*/  BSYNC B2 ;  /* 0x0000000000027941 */ /* 0x000fea0003800000 */
.L_x_12019:
        /* <DEDUP_REMOVED lines=11> */
.L_x_12015:
[----:B------:R-:W-:Y:S05]  /*111c0*/  BSYNC B1 ;  /* 0x0000000000017941 */ /* 0x000fea0003800000 */
.L_x_12013:
        /* <DEDUP_REMOVED lines=8> */
.L_x_12024:
        /* <DEDUP_REMOVED lines=12> */
.L_x_12027:
[----:B------:R-:W-:-:S07]  /*11310*/  MOV R160, R166 ;  /* 0x000000a600a07202 */ /* 0x000fce0000000f00 */
.L_x_12028:
[----:B------:R-:W-:Y:S05]  /*11320*/  BSYNC B2 ;  /* 0x0000000000027941 */ /* 0x000fea0003800000 */
.L_x_12026:
        /* <DEDUP_REMOVED lines=16> */
.L_x_12032:
[----:B------:R-:W-:Y:S05]  /*11430*/  BSYNC B3 ;  /* 0x0000000000037941 */ /* 0x000fea0003800000 */
.L_x_12031:
        /* <DEDUP_REMOVED lines=44> */
.L_x_12030:
[----:B------:R-:W-:Y:S05]  /*11700*/  BSYNC B2 ;  /* 0x0000000000027941 */ /* 0x000fea0003800000 */
.L_x_12029:
        /* <DEDUP_REMOVED lines=11> */
.L_x_12025:
[----:B------:R-:W-:Y:S05]  /*117c0*/  BSYNC B1 ;  /* 0x0000000000017941 */ /* 0x000fea0003800000 */
.L_x_12023:
        /* <DEDUP_REMOVED lines=8> */
.L_x_12034:
        /* <DEDUP_REMOVED lines=12> */
.L_x_12037:
[----:B------:R-:W-:-:S07]  /*11910*/  IMAD.MOV.U32 R159, RZ, RZ, R166 ;  /* 0x000000ffff9f7224 */ /* 0x000fce00078e00a6 */
.L_x_12038:
[----:B------:R-:W-:Y:S05]  /*11920*/  BSYNC B2 ;  /* 0x0000000000027941 */ /* 0x000fea0003800000 */
.L_x_12036:
        /* <DEDUP_REMOVED lines=16> */
.L_x_12042:
[----:B------:R-:W-:Y:S05]  /*11a30*/  BSYNC B3 ;  /* 0x0000000000037941 */ /* 0x000fea0003800000 */
.L_x_12041:
        /* <DEDUP_REMOVED lines=44> */
.L_x_12040:
[----:B------:R-:W-:Y:S05]  /*11d00*/  BSYNC B2 ;  /* 0x0000000000027941 */ /* 0x000fea0003800000 */
.L_x_12039:
        /* <DEDUP_REMOVED lines=11> */
.L_x_12035:
[----:B------:R-:W-:Y:S05]  /*11dc0*/  BSYNC B1 ;  /* 0x0000000000017941 */ /* 0x000fea0003800000 */
.L_x_12033:
[----:B------:R-:W-:Y:S04]  /*11dd0*/  BSSY B1, `(.L_x_12043) ;  /* 0x000005f000017945 */ /* 0x000fe80003800000 */
[----:B------:R-:W-:Y:S05]  /*11de0*/  @P3 BRA `(.L_x_12044) ;  /* 0x0000000000183947 */ /* 0x000fea0003800000 */
[----:B-1----:R-:W-:Y:S01]  /*11df0*/  IMAD.MOV.U32 R199, RZ, RZ, RZ ;  /* 0x000000ffffc77224 */ /* 0x002fe200078e00ff */
[----:B------:R-:W-:Y:S01]  /*11e00*/  MOV R97, R96 ;  /* 0x0000006000617202 */ /* 0x000fe20000000f00 */
[----:B------:R-:W-:Y:S06]  /*11e10*/  @!P0 BRA `(.L_x_12045) ;  /* 0x0000000400688947 */ /* 0x000fec0003800000 */
[----:B------:R-:W-:Y:S01]  /*11e20*/  MOV R97, R96 ;  /* 0x0000006000617202 */ /* 0x000fe20000000f00 */
[----:B-----5:R-:W-:Y:S01]  /*11e30*/  HADD2.F32 R199, -RZ, R89.H1_H1 ;  /* 0x30000059ffc77230 */ /* 0x020fe20000004100 */
[----:B------:R-:W-:Y:S06]  /*11e40*/  BRA `(.L_x_12045) ;  /* 0x00000004005c7947 */ /* 0x000fec0003800000 */
.L_x_12044:
        /* <DEDUP_REMOVED lines=12> */
.L_x_12047:
[----:B------:R-:W-:-:S07]  /*11f10*/  MOV R158, R166 ;  /* 0x000000a6009e7202 */ /* 0x000fce0000000f00 */
.L_x_12048:
[----:B------:R-:W-:Y:S05]  /*11f20*/  BSYNC B2 ;  /* 0x0000000000027941 */ /* 0x000fea0003800000 */
.L_x_12046:
        /* <DEDUP_REMOVED lines=16> */
.L_x_12052:
[----:B------:R-:W-:Y:S05]  /*12030*/  BSYNC B3 ;  /* 0x0000000000037941 */ /* 0x000fea0003800000 */
.L_x_12051:
        /* <DEDUP_REMOVED lines=44> */
.L_x_12050:
[----:B------:R-:W-:Y:S05]  /*12300*/  BSYNC B2 ;  /* 0x0000000000027941 */ /* 0x000fea0003800000 */
.L_x_12049:
        /* <DEDUP_REMOVED lines=11> */
.L_x_12045:
[----:B------:R-:W-:Y:S05]  /*123c0*/  BSYNC B1 ;  /* 0x0000000000017941 */ /* 0x000fea0003800000 */
.L_x_12043:
        /* <DEDUP_REMOVED lines=8> */
.L_x_12054:
        /* <DEDUP_REMOVED lines=12> */
.L_x_12057:
[----:B------:R-:W-:-:S07]  /*12510*/  MOV R157, R166 ;  /* 0x000000a6009d7202 */ /* 0x000fce0000000f00 */
.L_x_12058:
[----:B------:R-:W-:Y:S05]  /*12520*/  BSYNC B2 ;  /* 0x0000000000027941 */ /* 0x000fea0003800000 */
.L_x_12056:
        /* <DEDUP_REMOVED lines=16> */
.L_x_12062:
[----:B------:R-:W-:Y:S05]  /*12630*/  BSYNC B3 ;  /* 0x0000000000037941 */ /* 0x000fea0003800000 */
.L_x_12061:
        /* <DEDUP_REMOVED lines=44> */
.L_x_12060:
[----:B------:R-:W-:Y:S05]  /*12900*/  BSYNC B2 ;  /* 0x0000000000027941 */ /* 0x000fea0003800000 */
.L_x_12059:
        /* <DEDUP_REMOVED lines=11> */
.L_x_12055:
[----:B------:R-:W-:Y:S05]  /*129c0*/  BSYNC B1 ;  /* 0x0000000000017941 */ /* 0x000fea0003800000 */
.L_x_12053:
        /* <DEDUP_REMOVED lines=8> */
.L_x_12064:
        /* <DEDUP_REMOVED lines=12> */
.L_x_12067:
[----:B------:R-:W-:-:S07]  /*12b10*/  IMAD.MOV.U32 R156, RZ, RZ, R166 ;  /* 0x000000ffff9c7224 */ /* 0x000fce00078e00a6 */
.L_x_12068:
[----:B------:R-:W-:Y:S05]  /*12b20*/  BSYNC B2 ;  /* 0x0000000000027941 */ /* 0x000fea0003800000 */
.L_x_12066:
        /* <DEDUP_REMOVED lines=16> */
.L_x_12072:
[----:B------:R-:W-:Y:S05]  /*12c30*/  BSYNC B3 ;  /* 0x0000000000037941 */ /* 0x000fea0003800000 */
.L_x_12071:
        /* <DEDUP_REMOVED lines=44> */
.L_x_12070:
[----:B------:R-:W-:Y:S05]  /*12f00*/  BSYNC B2 ;  /* 0x0000000000027941 */ /* 0x000fea0003800000 */
.L_x_12069:
        /* <DEDUP_REMOVED lines=11> */
.L_x_12065:
[----:B------:R-:W-:Y:S05]  /*12fc0*/  BSYNC B1 ;  /* 0x0000000000017941 */ /* 0x000fea0003800000 */
.L_x_12063:
        /* <DEDUP_REMOVED lines=8> */
.L_x_12074:
        /* <DEDUP_REMOVED lines=12> */
.L_x_12077:
[----:B------:R-:W-:-:S07]  /*13110*/  MOV R155, R166 ;  /* 0x000000a6009b7202 */ /* 0x000fce0000000f00 */
.L_x_12078:
[----:B------:R-:W-:Y:S05]  /*13120*/  BSYNC B2 ;  /* 0x0000000000027941 */ /* 0x000fea0003800000 */
.L_x_12076:
        /* <DEDUP_REMOVED lines=16> */
.L_x_12082:
[----:B------:R-:W-:Y:S05]  /*13230*/  BSYNC B3 ;  /* 0x0000000000037941 */ /* 0x000fea0003800000 */
.L_x_12081:
        /* <DEDUP_REMOVED lines=44> */
.L_x_12080:
[----:B------:R-:W-:Y:S05]  /*13500*/  BSYNC B2 ;  /* 0x0000000000027941 */ /* 0x000fea0003800000 */
.L_x_12079:
        /* <DEDUP_REMOVED lines=11> */
.L_x_12075:
[----:B------:R-:W-:Y:S05]  /*135c0*/  BSYNC B1 ;  /* 0x0000000000017941 */ /* 0x000fea0003800000 */
.L_x_12073:
        /* <DEDUP_REMOVED lines=8> */
.L_x_12084:
        /* <DEDUP_REMOVED lines=12> */
.L_x_12087:
[----:B------:R-:W-:-:S07]  /*13710*/  MOV R154, R166 ;  /* 0x000000a6009a7202 */ /* 0x000fce0000000f00 */
.L_x_12088:
[----:B------:R-:W-:Y:S05]  /*13720*/  BSYNC B2 ;  /* 0x0000000000027941 */ /* 0x000fea0003800000 */
.L_x_12086:
        /* <DEDUP_REMOVED lines=16> */
.L_x_12092:
[----:B------:R-:W-:Y:S05]  /*13830*/  BSYNC B3 ;  /* 0x0000000000037941 */ /* 0x000fea0003800000 */
.L_x_12091:
        /* <DEDUP_REMOVED lines=44> */
.L_x_12090:
[----:B------:R-:W-:Y:S05]  /*13b00*/  BSYNC B2 ;  /* 0x0000000000027941 */ /* 0x000fea0003800000 */
.L_x_12089:
        /* <DEDUP_REMOVED lines=11> */
.L_x_12085:
[----:B------:R-:W-:Y:S05]  /*13bc0*/  BSYNC B1 ;  /* 0x0000000000017941 */ /* 0x000fea0003800000 */
.L_x_12083:
        /* <DEDUP_REMOVED lines=34> */
.L_x_12094:
[----:B------:R-:W-:Y:S05]  /*13df0*/  BSYNC B1 ;  /* 0x0000000000017941 */ /* 0x000fea0003800000 */
.L_x_12093:
        /* <DEDUP_REMOVED lines=10> */
.L_x_12096:
        /* <DEDUP_REMOVED lines=12> */
.L_x_12099:
[----:B------:R-:W-:-:S07]  /*13f60*/  IMAD.MOV.U32 R161, RZ, RZ, R166 ;  /* 0x000000ffffa17224 */ /* 0x000fce00078e00a6 */
.L_x_12100:
[----:B------:R-:W-:Y:S05]  /*13f70*/  BSYNC B2 ;  /* 0x0000000000027941 */ /* 0x000fea0003800000 */
.L_x_12098:
        /* <DEDUP_REMOVED lines=16> */
.L_x_12104:
[----:B------:R-:W-:Y:S05]  /*14080*/  BSYNC B3 ;  /* 0x0000000000037941 */ /* 0x000fea0003800000 */
.L_x_12103:
        /* <DEDUP_REMOVED lines=44> */
.L_x_12102:
[----:B------:R-:W-:Y:S05]  /*14350*/  BSYNC B2 ;  /* 0x0000000000027941 */ /* 0x000fea0003800000 */
.L_x_12101:
        /* <DEDUP_REMOVED lines=11> */
.L_x_12097:
[----:B------:R-:W-:Y:S05]  /*14410*/  BSYNC B1 ;  /* 0x0000000000017941 */ /* 0x000fea0003800000 */
.L_x_12095:
        /* <DEDUP_REMOVED lines=8> */
.L_x_12106:
        /* <DEDUP_REMOVED lines=12> */
.L_x_12109:
[----:B------:R-:W-:-:S07]  /*14560*/  MOV R160, R166 ;  /* 0x000000a600a07202 */ /* 0x000fce0000000f00 */
.L_x_12110:
[----:B------:R-:W-:Y:S05]  /*14570*/  BSYNC B2 ;  /* 0x0000000000027941 */ /* 0x000fea0003800000 */
.L_x_12108:
        /* <DEDUP_REMOVED lines=16> */
.L_x_12114:
[----:B------:R-:W-:Y:S05]  /*14680*/  BSYNC B3 ;  /* 0x0000000000037941 */ /* 0x000fea0003800000 */
.L_x_12113:
        /* <DEDUP_REMOVED lines=44> */
.L_x_12112:
[----:B------:R-:W-:Y:S05]  /*14950*/  BSYNC B2 ;  /* 0x0000000000027941 */ /* 0x000fea0003800000 */
.L_x_12111:
        /* <DEDUP_REMOVED lines=11> */
.L_x_12107:
[----:B------:R-:W-:Y:S05]  /*14a10*/  BSYNC B1 ;  /* 0x0000000000017941 */ /* 0x000fea0003800000 */
.L_x_12105:
[----:B------:R-:W-:Y:S04]  /*14a20*/  BSSY B1, `(.L_x_12115) ;  /* 0x000005f000017945 */ /* 0x000fe80003800000 */
[----:B------:R-:W-:Y:S05]  /*14a30*/  @P3 BRA `(.L_x_12116) ;  /* 0x0000000000183947 */ /* 0x000fea0003800000 */
[----:B-1----:R-:W-:Y:S02]  /*14a40*/  MOV R207, RZ ;  /* 0x000000ff00cf7202 */ /* 0x002fe40000000f00 */
[----:B------:R-:W-:Y:S01]  /*14a50*/  MOV R96, R97 ;  /* 0x0000006100607202 */ /* 0x000fe20000000f00 */
[----:B------:R-:W-:Y:S06]  /*14a60*/  @!P0 BRA `(.L_x_12117) ;  /* 0x0000000400688947 */ /* 0x000fec0003800000 */
[----:B------:R-:W-:Y:S02]  /*14a70*/  IMAD.MOV.U32 R96, RZ, RZ, R97 ;  /* 0x000000ffff607224 */ /* 0x000fe400078e0061 */
[----:B-----5:R-:W-:Y:S01]  /*14a80*/  HADD2.F32 R207, -RZ, R89.H0_H0 ;  /* 0x20000059ffcf7230 */ /* 0x020fe20000004100 */
[----:B------:R-:W-:Y:S06]  /*14a90*/  BRA `(.L_x_12117) ;  /* 0x00000004005c7947 */ /* 0x000fec0003800000 */
.L_x_12116:
        /* <DEDUP_REMOVED lines=12> */
.L_x_12119:
[----:B------:R-:W-:-:S07]  /*14b60*/  MOV R159, R166 ;  /* 0x000000a6009f7202 */ /* 0x000fce0000000f00 */
.L_x_12120:
[----:B------:R-:W-:Y:S05]  /*14b70*/  BSYNC B2 ;  /* 0x0000000000027941 */ /* 0x000fea0003800000 */
.L_x_12118:
        /* <DEDUP_REMOVED lines=16> */
.L_x_12124:
[----:B------:R-:W-:Y:S05]  /*14c80*/  BSYNC B3 ;  /* 0x0000000000037941 */ /* 0x000fea0003800000 */
.L_x_12123:
        /* <DEDUP_REMOVED lines=44> */
.L_x_12122:
[----:B------:R-:W-:Y:S05]  /*14f50*/  BSYNC B2 ;  /* 0x0000000000027941 */ /* 0x000fea0003800000 */
.L_x_12121:
        /* <DEDUP_REMOVED lines=8> */
[----:B-1----:R-:W-:Y:S02]  /*14fe0*/  FSEL R207, R99, RZ, !P4 ;  /* 0x000000ff63cf7208 */ /* 0x002fe40006000000 */
[----:B------:R-:W-:-:S03]  /*14ff0*/  SEL R159, RZ, 0x1, P4 ;  /* 0x00000001ff9f7807 */ /* 0x000fc60002000000 */
[----:B------:R-:W-:-:S07]  /*15000*/  @P0 FADD.FTZ R207, R98, R207 ;  /* 0x000000cf62cf0221 */ /* 0x000fce0000010000 */
.L_x_12117:
[----:B------:R-:W-:Y:S05]  /*15010*/  BSYNC B1 ;  /* 0x0000000000017941 */ /* 0x000fea0003800000 */
.L_x_12115:
        /* <DEDUP_REMOVED lines=8> */
.L_x_12126:
        /* <DEDUP_REMOVED lines=12> */
.L_x_12129:
[----:B------:R-:W-:-:S07]  /*15160*/  IMAD.MOV.U32 R158, RZ, RZ, R166 ;  /* 0x000000ffff9e7224 */ /* 0x000fce00078e00a6 */
.L_x_12130:
[----:B------:R-:W-:Y:S05]  /*15170*/  BSYNC B2 ;  /* 0x0000000000027941 */ /* 0x000fea0003800000 */
.L_x_12128:
        /* <DEDUP_REMOVED lines=16> */
.L_x_12134:
[----:B------:R-:W-:Y:S05]  /*15280*/  BSYNC B3 ;  /* 0x0000000000037941 */ /* 0x000fea0003800000 */
.L_x_12133:
        /* <DEDUP_REMOVED lines=44> */
.L_x_12132:
[----:B------:R-:W-:Y:S05]  /*15550*/  BSYNC B2 ;  /* 0x0000000000027941 */ /* 0x000fea0003800000 */
.L_x_12131:
        /* <DEDUP_REMOVED lines=11> */
.L_x_12127:
[----:B------:R-:W-:Y:S05]  /*15610*/  BSYNC B1 ;  /* 0x0000000000017941 */ /* 0x000fea0003800000 */
.L_x_12125:
        /* <DEDUP_REMOVED lines=8> */
.L_x_12136:
        /* <DEDUP_REMOVED lines=12> */
.L_x_12139:
[----:B------:R-:W-:-:S07]  /*15760*/  MOV R157, R166 ;  /* 0x000000a6009d7202 */ /* 0x000fce0000000f00 */
.L_x_12140:
[----:B------:R-:W-:Y:S05]  /*15770*/  BSYNC B2 ;  /* 0x0000000000027941 */ /* 0x000fea0003800000 */
.L_x_12138:
        /* <DEDUP_REMOVED lines=16> */
.L_x_12144:
[----:B------:R-:W-:Y:S05]  /*15880*/  BSYNC B3 ;  /* 0x0000000000037941 */ /* 0x000fea0003800000 */
.L_x_12143:
        /* <DEDUP_REMOVED lines=44> */
.L_x_12142:
[----:B------:R-:W-:Y:S05]  /*15b50*/  BSYNC B2 ;  /* 0x0000000000027941 */ /* 0x000fea0003800000 */
.L_x_12141:
        /* <DEDUP_REMOVED lines=11> */
.L_x_12137:
[----:B------:R-:W-:Y:S05]  /*15c10*/  BSYNC B1 ;  /* 0x0000000000017941 */ /* 0x000fea0003800000 */
.L_x_12135:
        /* <DEDUP_REMOVED lines=8> */
.L_x_12146:
        /* <DEDUP_REMOVED lines=12> */
.L_x_12149:
[----:B------:R-:W-:-:S07]  /*15d60*/  MOV R156, R166 ;  /* 0x000000a6009c7202 */ /* 0x000fce0000000f00 */
.L_x_12150:
[----:B------:R-:W-:Y:S05]  /*15d70*/  BSYNC B2 ;  /* 0x0000000000027941 */ /* 0x000fea0003800000 */
.L_x_12148:
        /* <DEDUP_REMOVED lines=16> */
.L_x_12154:
[----:B------:R-:W-:Y:S05]  /*15e80*/  BSYNC B3 ;  /* 0x0000000000037941 */ /* 0x000fea0003800000 */
.L_x_12153:
        /* <DEDUP_REMOVED lines=44> */
.L_x_12152:
[----:B------:R-:W-:Y:S05]  /*16150*/  BSYNC B2 ;  /* 0x0000000000027941 */ /* 0x000fea0003800000 */
.L_x_12151:
        /* <DEDUP_REMOVED lines=11> */
.L_x_12147:
[----:B------:R-:W-:Y:S05]  /*16210*/  BSYNC B1 ;  /* 0x0000000000017941 */ /* 0x000fea0003800000 */
.L_x_12145:
        /* <DEDUP_REMOVED lines=8> */
.L_x_12156:
        /* <DEDUP_REMOVED lines=12> */
.L_x_12159:
[----:B------:R-:W-:-:S07]  /*16360*/  IMAD.MOV.U32 R155, RZ, RZ, R166 ;  /* 0x000000ffff9b7224 */ /* 0x000fce00078e00a6 */
.L_x_12160:
[----:B------:R-:W-:Y:S05]  /*16370*/  BSYNC B2 ;  /* 0x0000000000027941 */ /* 0x000fea0003800000 */
.L_x_12158:
        /* <DEDUP_REMOVED lines=16> */
.L_x_12164:
[----:B------:R-:W-:Y:S05]  /*16480*/  BSYNC B3 ;  /* 0x0000000000037941 */ /* 0x000fea0003800000 */
.L_x_12163:
        /* <DEDUP_REMOVED lines=44> */
.L_x_12162:
[----:B------:R-:W-:Y:S05]  /*16750*/  BSYNC B2 ;  /* 0x0000000000027941 */ /* 0x000fea0003800000 */
.L_x_12161:
        /* <DEDUP_REMOVED lines=11> */
.L_x_12157:
[----:B------:R-:W-:Y:S05]  /*16810*/  BSYNC B1 ;  /* 0x0000000000017941 */ /* 0x000fea0003800000 */
.L_x_12155:
        /* <DEDUP_REMOVED lines=8> */
.L_x_12166:
        /* <DEDUP_REMOVED lines=12> */
.L_x_12169:
[----:B------:R-:W-:-:S07]  /*16960*/  MOV R154, R166 ;  /* 0x000000a6009a7202 */ /* 0x000fce0000000f00 */
.L_x_12170:
[----:B------:R-:W-:Y:S05]  /*16970*/  BSYNC B2 ;  /* 0x0000000000027941 */ /* 0x000fea0003800000 */
.L_x_12168:
        /* <DEDUP_REMOVED lines=16> */
.L_x_12174:
[----:B------:R-:W-:Y:S05]  /*16a80*/  BSYNC B3 ;  /* 0x0000000000037941 */ /* 0x000fea0003800000 */
.L_x_12173:
        /* <DEDUP_REMOVED lines=44> */
.L_x_12172:
[----:B------:R-:W-:Y:S05]  /*16d50*/  BSYNC B2 ;  /* 0x0000000000027941 */ /* 0x000fea0003800000 */
.L_x_12171:
        /* <DEDUP_REMOVED lines=11> */
.L_x_12167:
[----:B------:R-:W-:Y:S05]  /*16e10*/  BSYNC B1 ;  /* 0x0000000000017941 */ /* 0x000fea0003800000 */
.L_x_12165:
        /* <DEDUP_REMOVED lines=34> */
.L_x_12176:
[----:B------:R-:W-:Y:S05]  /*17040*/  BSYNC B1 ;  /* 0x0000000000017941 */ /* 0x000fea0003800000 */
.L_x_12175:
        /* <DEDUP_REMOVED lines=10> */
.L_x_12178:
        /* <DEDUP_REMOVED lines=12> */
.L_x_12181:
[----:B------:R-:W-:-:S07]  /*171b0*/  MOV R161, R166 ;  /* 0x000000a600a17202 */ /* 0x000fce0000000f00 */
.L_x_12182:
[----:B------:R-:W-:Y:S05]  /*171c0*/  BSYNC B2 ;  /* 0x0000000000027941 */ /* 0x000fea0003800000 */
.L_x_12180:
        /* <DEDUP_REMOVED lines=16> */
.L_x_12186:
[----:B------:R-:W-:Y:S05]  /*172d0*/  BSYNC B3 ;  /* 0x0000000000037941 */ /* 0x000fea0003800000 */
.L_x_12185:
        /* <DEDUP_REMOVED lines=44> */
.L_x_12184:
[----:B------:R-:W-:Y:S05]  /*175a0*/  BSYNC B2 ;  /* 0x0000000000027941 */ /* 0x000fea0003800000 */
.L_x_12183:
        /* <DEDUP_REMOVED lines=11> */
.L_x_12179:
[----:B------:R-:W-:Y:S05]  /*17660*/  BSYNC B1 ;  /* 0x0000000000017941 */ /* 0x000fea0003800000 */
.L_x_12177:
        /* <DEDUP_REMOVED lines=8> */
.L_x_12188:
        /* <DEDUP_REMOVED lines=12> */
.L_x_12191:
[----:B------:R-:W-:-:S07]  /*177b0*/  IMAD.MOV.U32 R160, RZ, RZ, R166 ;  /* 0x000000ffffa07224 */ /* 0x000fce00078e00a6 */
.L_x_12192:
[----:B------:R-:W-:Y:S05]  /*177c0*/  BSYNC B2 ;  /* 0x0000000000027941 */ /* 0x000fea0003800000 */
.L_x_12190:
        /* <DEDUP_REMOVED lines=16> */
.L_x_12196:
[----:B------:R-:W-:Y:S05]  /*178d0*/  BSYNC B3 ;  /* 0x0000000000037941 */ /* 0x000fea0003800000 */
.L_x_12195:
        /* <DEDUP_REMOVED lines=44> */
.L_x_12194:
[----:B------:R-:W-:Y:S05]  /*17ba0*/  BSYNC B2 ;  /* 0x0000000000027941 */ /* 0x000fea0003800000 */
.L_x_12193:
        /* <DEDUP_REMOVED lines=11> */
.L_x_12189:
[----:B------:R-:W-:Y:S05]  /*17c60*/  BSYNC B1 ;  /* 0x0000000000017941 */ /* 0x000fea0003800000 */
.L_x_12187:
        /* <DEDUP_REMOVED lines=8> */
.L_x_12198:
        /* <DEDUP_REMOVED lines=12> */
.L_x_12201:
[----:B------:R-:W-:-:S07]  /*17db0*/  MOV R159, R166 ;  /* 0x000000a6009f7202 */ /* 0x000fce0000000f00 */
.L_x_12202:
[----:B------:R-:W-:Y:S05]  /*17dc0*/  BSYNC B2 ;  /* 0x0000000000027941 */ /* 0x000fea0003800000 */
.L_x_12200:
        /* <DEDUP_REMOVED lines=16> */
.L_x_12206:
[----:B------:R-:W-:Y:S05]  /*17ed0*/  BSYNC B3 ;  /* 0x0000000000037941 */ /* 0x000fea0003800000 */
.L_x_12205:
        /* <DEDUP_REMOVED lines=44> */
.L_x_12204:
[----:B------:R-:W-:Y:S05]  /*181a0*/  BSYNC B2 ;  /* 0x0000000000027941 */ /* 0x000fea0003800000 */
.L_x_12203:
        /* <DEDUP_REMOVED lines=11> */
.L_x_12199:
[----:B------:R-:W-:Y:S05]  /*18260*/  BSYNC B1 ;  /* 0x0000000000017941 */ /* 0x000fea0003800000 */
.L_x_12197:
        /* <DEDUP_REMOVED lines=8> */
.L_x_12208:
        /* <DEDUP_REMOVED lines=12> */
.L_x_12211:
[----:B------:R-:W-:-:S07]  /*183b0*/  MOV R158, R166 ;  /* 0x000000a6009e7202 */ /* 0x000fce0000000f00 */
.L_x_12212:
[----:B------:R-:W-:Y:S05]  /*183c0*/  BSYNC B2 ;  /* 0x0000000000027941 */ /* 0x000fea0003800000 */
.L_x_12210:
        /* <DEDUP_REMOVED lines=16> */
.L_x_12216:
[----:B------:R-:W-:Y:S05]  /*184d0*/  BSYNC B3 ;  /* 0x0000000000037941 */ /* 0x000fea0003800000 */
.L_x_12215:
        /* <DEDUP_REMOVED lines=44> */
.L_x_12214:
[----:B------:R-:W-:Y:S05]  /*187a0*/  BSYNC B2 ;  /* 0x0000000000027941 */ /* 0x000fea0003800000 */
.L_x_12213:
        /* <DEDUP_REMOVED lines=11> */
.L_x_12209:
[----:B------:R-:W-:Y:S05]  /*18860*/  BSYNC B1 ;  /* 0x0000000000017941 */ /* 0x000fea0003800000 */
.L_x_12207:
        /* <DEDUP_REMOVED lines=8> */
.L_x_12218:
        /* <DEDUP_REMOVED lines=12> */
.L_x_12221:
[----:B------:R-:W-:-:S07]  /*189b0*/  IMAD.MOV.U32 R157, RZ, RZ, R166 ;  /* 0x000000ffff9d7224 */ /* 0x000fce00078e00a6 */
.L_x_12222:
[----:B------:R-:W-:Y:S05]  /*189c0*/  BSYNC B2 ;  /* 0x0000000000027941 */ /* 0x000fea0003800000 */
.L_x_12220:
        /* <DEDUP_REMOVED lines=16> */
.L_x_12226:
[----:B------:R-:W-:Y:S05]  /*18ad0*/  BSYNC B3 ;  /* 0x0000000000037941 */ /* 0x000fea0003800000 */
.L_x_12225:
        /* <DEDUP_REMOVED lines=44> */
.L_x_12224:
[----:B------:R-:W-:Y:S05]  /*18da0*/  BSYNC B2 ;  /* 0x0000000000027941 */ /* 0x000fea0003800000 */
.L_x_12223:
        /* <DEDUP_REMOVED lines=11> */
.L_x_12219:
[----:B------:R-:W-:Y:S05]  /*18e60*/  BSYNC B1 ;  /* 0x0000000000017941 */ /* 0x000fea0003800000 */
.L_x_12217:
        /* <DEDUP_REMOVED lines=8> */
.L_x_12228:
        /* <DEDUP_REMOVED lines=12> */
.L_x_12231:
[----:B------:R-:W-:-:S07]  /*18fb0*/  MOV R156, R166 ;  /* 0x000000a6009c7202 */ /* 0x000fce0000000f00 */
.L_x_12232:
[----:B------:R-:W-:Y:S05]  /*18fc0*/  BSYNC B2 ;  /* 0x0000000000027941 */ /* 0x000fea0003800000 */
.L_x_12230:
        /* <DEDUP_REMOVED lines=16> */
.L_x_12236:
[----:B------:R-:W-:Y:S05]  /*190d0*/  BSYNC B3 ;  /* 0x0000000000037941 */ /* 0x000fea0003800000 */
.L_x_12235:
        /* <DEDUP_REMOVED lines=44> */
.L_x_12234:
[----:B------:R-:W-:Y:S05]  /*193a0*/  BSYNC B2 ;  /* 0x0000000000027941 */ /* 0x000fea0003800000 */
.L_x_12233:
        /* <DEDUP_REMOVED lines=11> */
.L_x_12229:
[----:B------:R-:W-:Y:S05]  /*19460*/  BSYNC B1 ;  /* 0x0000000000017941 */ /* 0x000fea0003800000 */
.L_x_12227:
        /* <DEDUP_REMOVED lines=8> */
.L_x_12238:
        /* <DEDUP_REMOVED lines=12> */
.L_x_12241:
[----:B------:R-:W-:-:S07]  /*195b0*/  MOV R155, R166 ;  /* 0x000000a6009b7202 */ /* 0x000fce0000000f00 */
.L_x_12242:
[----:B------:R-:W-:Y:S05]  /*195c0*/  BSYNC B2 ;  /* 0x0000000000027941 */ /* 0x000fea0003800000 */
.L_x_12240:
        /* <DEDUP_REMOVED lines=16> */
.L_x_12246:
[----:B------:R-:W-:Y:S05]  /*196d0*/  BSYNC B3 ;  /* 0x0000000000037941 */ /* 0x000fea0003800000 */
.L_x_12245:
        /* <DEDUP_REMOVED lines=44> */
.L_x_12244:
[----:B------:R-:W-:Y:S05]  /*199a0*/  BSYNC B2 ;  /* 0x0000000000027941 */ /* 0x000fea0003800000 */
.L_x_12243:
        /* <DEDUP_REMOVED lines=11> */
.L_x_12239:
[----:B------:R-:W-:Y:S05]  /*19a60*/  BSYNC B1 ;  /* 0x0000000000017941 */ /* 0x000fea0003800000 */
.L_x_12237:
        /* <DEDUP_REMOVED lines=8> */
.L_x_12248:
        /* <DEDUP_REMOVED lines=12> */
.L_x_12251:
[----:B------:R-:W-:-:S07]  /*19bb0*/  IMAD.MOV.U32 R154, RZ, RZ, R166 ;  /* 0x000000ffff9a7224 */ /* 0x000fce00078e00a6 */
.L_x_12252:
[----:B------:R-:W-:Y:S05]  /*19bc0*/  BSYNC B2 ;  /* 0x0000000000027941 */ /* 0x000fea0003800000 */
.L_x_12250:
        /* <DEDUP_REMOVED lines=16> */
.L_x_12256:
[----:B------:R-:W-:Y:S05]  /*19cd0*/  BSYNC B3 ;  /* 0x0000000000037941 */ /* 0x000fea0003800000 */
.L_x_12255:
        /* <DEDUP_REMOVED lines=44> */
.L_x_12254:
[----:B------:R-:W-:Y:S05]  /*19fa0*/  BSYNC B2 ;  /* 0x0000000000027941 */ /* 0x000fea0003800000 */
.L_x_12253:
        /* <DEDUP_REMOVED lines=11> */
.L_x_12249:
[----:B------:R-:W-:Y:S05]  /*1a060*/  BSYNC B1 ;  /* 0x0000000000017941 */ /* 0x000fea0003800000 */
.L_x_12247:
        /* <DEDUP_REMOVED lines=14> */
[----:B------:R-:W-:Y:S02]  /*1a150*/  SHF.L.U32 R96, R155, 0x10, RZ ;  /* 0x000000109b607819 */ /* 0x000fe400000006ff */
[----:B------:R-:W-:Y:S02]  /*1a160*/  LOP3.LUT R98, R154, 0xffff, RZ, 0xc0, !PT ;  /* 0x0000ffff9a627812 */ /* 0x000fe400078ec0ff */
[----:B------:R-:W-:Y:S02]  /*1a170*/  LOP3.LUT R99, R96, 0xff0000, RZ, 0xc0, !PT ;  /* 0x00ff000060637812 */ /* 0x000fe400078ec0ff */
[----:B------:R-:W0:Y:S01]  /*1a180*/  LDC.64 R96, c[0x0][0x240] ;  /* 0x00009000ff607b82 */ /* 0x000e220000000a00 */
[----:B------:R-:W-:Y:S02]  /*1a190*/  PRMT R225, R156, 0x7104, RZ ;  /* 0x000071049ce17816 */ /* 0x000fe400000000ff */
[----:B------:R-:W-:Y:S02]  /*1a1a0*/  PRMT R98, R99, 0x4210, R98 ;  /* 0x0000421063627816 */ /* 0x000fe40000000062 */
[----:B------:R-:W-:-:S02]  /*1a1b0*/  LOP3.LUT R230, R158, 0xff, RZ, 0xc0, !PT ;  /* 0x000000ff9ee67812 */ /* 0x000fc400078ec0ff */
        /* <DEDUP_REMOVED lines=13> */
.L_x_12258:
[----:B------:R-:W-:Y:S05]  /*1a290*/  BSYNC B1 ;  /* 0x0000000000017941 */ /* 0x000fea0003800000 */
.L_x_12257:
        /* <DEDUP_REMOVED lines=10> */
.L_x_12260:
        /* <DEDUP_REMOVED lines=12> */
.L_x_12263:
[----:B------:R-:W-:-:S07]  /*1a400*/  MOV R161, R166 ;  /* 0x000000a600a17202 */ /* 0x000fce0000000f00 */
.L_x_12264:
[----:B------:R-:W-:Y:S05]  /*1a410*/  BSYNC B2 ;  /* 0x0000000000027941 */ /* 0x000fea0003800000 */
.L_x_12262:
        /* <DEDUP_REMOVED lines=16> */
.L_x_12268:
[----:B------:R-:W-:Y:S05]  /*1a520*/  BSYNC B3 ;  /* 0x0000000000037941 */ /* 0x000fea0003800000 */
.L_x_12267:
        /* <DEDUP_REMOVED lines=44> */
.L_x_12266:
[----:B------:R-:W-:Y:S05]  /*1a7f0*/  BSYNC B2 ;  /* 0x0000000000027941 */ /* 0x000fea0003800000 */
.L_x_12265:
        /* <DEDUP_REMOVED lines=11> */
.L_x_12261:
[----:B------:R-:W-:Y:S05]  /*1a8b0*/  BSYNC B1 ;  /* 0x0000000000017941 */ /* 0x000fea0003800000 */
.L_x_12259:
        /* <DEDUP_REMOVED lines=8> */
.L_x_12270:
        /* <DEDUP_REMOVED lines=12> */
.L_x_12273:
[----:B------:R-:W-:-:S07]  /*1aa00*/  MOV R160, R166 ;  /* 0x000000a600a07202 */ /* 0x000fce0000000f00 */
.L_x_12274:
[----:B------:R-:W-:Y:S05]  /*1aa10*/  BSYNC B2 ;  /* 0x0000000000027941 */ /* 0x000fea0003800000 */
.L_x_12272:
        /* <DEDUP_REMOVED lines=16> */
.L_x_12278:
[----:B------:R-:W-:Y:S05]  /*1ab20*/  BSYNC B3 ;  /* 0x0000000000037941 */ /* 0x000fea0003800000 */
.L_x_12277:
        /* <DEDUP_REMOVED lines=44> */
.L_x_12276:
[----:B------:R-:W-:Y:S05]  /*1adf0*/  BSYNC B2 ;  /* 0x0000000000027941 */ /* 0x000fea0003800000 */
.L_x_12275:
        /* <DEDUP_REMOVED lines=11> */
.L_x_12271:
[----:B------:R-:W-:Y:S05]  /*1aeb0*/  BSYNC B1 ;  /* 0x0000000000017941 */ /* 0x000fea0003800000 */
.L_x_12269:
[----:B------:R-:W-:Y:S04]  /*1aec0*/  BSSY B1, `(.L_x_12279) ;  /* 0x000005f000017945 */ /* 0x000fe80003800000 */
[----:B------:R-:W-:Y:S05]  /*1aed0*/  @P3 BRA `(.L_x_12280) ;  /* 0x0000000000183947 */ /* 0x000fea0003800000 */
[----:B-1----:R-:W-:Y:S01]  /*1aee0*/  MOV R221, RZ ;  /* 0x000000ff00dd7202 */ /* 0x002fe20000000f00 */
[----:B------:R-:W-:Y:S01]  /*1aef0*/  IMAD.MOV.U32 R96, RZ, RZ, R97 ;  /* 0x000000ffff607224 */ /* 0x000fe200078e0061 */
[----:B------:R-:W-:Y:S06]  /*1af00*/  @!P0 BRA `(.L_x_12281) ;  /* 0x0000000400688947 */ /* 0x000fec0003800000 */
[----:B------:R-:W-:Y:S01]  /*1af10*/  MOV R96, R97 ;  /* 0x0000006100607202 */ /* 0x000fe20000000f00 */
[----:B-----5:R-:W-:Y:S01]  /*1af20*/  HADD2.F32 R221, -RZ, R89.H0_H0 ;  /* 0x20000059ffdd7230 */ /* 0x020fe20000004100 */
[----:B------:R-:W-:Y:S06]  /*1af30*/  BRA `(.L_x_12281) ;  /* 0x00000004005c7947 */ /* 0x000fec0003800000 */
.L_x_12280:
        /* <DEDUP_REMOVED lines=12> */
.L_x_12283:
[----:B------:R-:W-:-:S07]  /*1b000*/  IMAD.MOV.U32 R159, RZ, RZ, R166 ;  /* 0x000000ffff9f7224 */ /* 0x000fce00078e00a6 */
.L_x_12284:
[----:B------:R-:W-:Y:S05]  /*1b010*/  BSYNC B2 ;  /* 0x0000000000027941 */ /* 0x000fea0003800000 */
.L_x_12282:
        /* <DEDUP_REMOVED lines=16> */
.L_x_12288:
[----:B------:R-:W-:Y:S05]  /*1b120*/  BSYNC B3 ;  /* 0x0000000000037941 */ /* 0x000fea0003800000 */
.L_x_12287:
        /* <DEDUP_REMOVED lines=44> */
.L_x_12286:
[----:B------:R-:W-:Y:S05]  /*1b3f0*/  BSYNC B2 ;  /* 0x0000000000027941 */ /* 0x000fea0003800000 */
.L_x_12285:
        /* <DEDUP_REMOVED lines=8> */
[----:B-1----:R-:W-:Y:S02]  /*1b480*/  FSEL R221, R99, RZ, !P4 ;  /* 0x000000ff63dd7208 */ /* 0x002fe40006000000 */
[----:B------:R-:W-:-:S03]  /*1b490*/  SEL R159, RZ, 0x1, P4 ;  /* 0x00000001ff9f7807 */ /* 0x000fc60002000000 */
[----:B------:R-:W-:-:S07]  /*1b4a0*/  @P0 FADD.FTZ R221, R98, R221 ;  /* 0x000000dd62dd0221 */ /* 0x000fce0000010000 */
.L_x_12281:
[----:B------:R-:W-:Y:S05]  /*1b4b0*/  BSYNC B1 ;  /* 0x0000000000017941 */ /* 0x000fea0003800000 */
.L_x_12279:
        /* <DEDUP_REMOVED lines=8> */
.L_x_12290:
        /* <DEDUP_REMOVED lines=12> */
.L_x_12293:
[----:B------:R-:W-:-:S07]  /*1b600*/  MOV R158, R166 ;  /* 0x000000a6009e7202 */ /* 0x000fce0000000f00 */
.L_x_12294:
[----:B------:R-:W-:Y:S05]  /*1b610*/  BSYNC B2 ;  /* 0x0000000000027941 */ /* 0x000fea0003800000 */
.L_x_12292:
        /* <DEDUP_REMOVED lines=16> */
.L_x_12298:
[----:B------:R-:W-:Y:S05]  /*1b720*/  BSYNC B3 ;  /* 0x0000000000037941 */ /* 0x000fea0003800000 */
.L_x_12297:
        /* <DEDUP_REMOVED lines=44> */
.L_x_12296:
[----:B------:R-:W-:Y:S05]  /*1b9f0*/  BSYNC B2 ;  /* 0x0000000000027941 */ /* 0x000fea0003800000 */
.L_x_12295:
        /* <DEDUP_REMOVED lines=11> */
.L_x_12291:
[----:B------:R-:W-:Y:S05]  /*1bab0*/  BSYNC B1 ;  /* 0x0000000000017941 */ /* 0x000fea0003800000 */
.L_x_12289:
        /* <DEDUP_REMOVED lines=8> */
.L_x_12300:
        /* <DEDUP_REMOVED lines=12> */
.L_x_12303:
[----:B------:R-:W-:-:S07]  /*1bc00*/  MOV R157, R166 ;  /* 0x000000a6009d7202 */ /* 0x000fce0000000f00 */
.L_x_12304:
[----:B------:R-:W-:Y:S05]  /*1bc10*/  BSYNC B2 ;  /* 0x0000000000027941 */ /* 0x000fea0003800000 */
.L_x_12302:
        /* <DEDUP_REMOVED lines=16> */
.L_x_12308:
[----:B------:R-:W-:Y:S05]  /*1bd20*/  BSYNC B3 ;  /* 0x0000000000037941 */ /* 0x000fea0003800000 */
.L_x_12307:
        /* <DEDUP_REMOVED lines=44> */
.L_x_12306:
[----:B------:R-:W-:Y:S05]  /*1bff0*/  BSYNC B2 ;  /* 0x0000000000027941 */ /* 0x000fea0003800000 */
.L_x_12305:
        /* <DEDUP_REMOVED lines=11> */
.L_x_12301:
[----:B------:R-:W-:Y:S05]  /*1c0b0*/  BSYNC B1 ;  /* 0x0000000000017941 */ /* 0x000fea0003800000 */
.L_x_12299:
        /* <DEDUP_REMOVED lines=8> */
.L_x_12310:
        /* <DEDUP_REMOVED lines=12> */
.L_x_12313:
[----:B------:R-:W-:-:S07]  /*1c200*/  IMAD.MOV.U32 R156, RZ, RZ, R166 ;  /* 0x000000ffff9c7224 */ /* 0x000fce00078e00a6 */
.L_x_12314:
[----:B------:R-:W-:Y:S05]  /*1c210*/  BSYNC B2 ;  /* 0x0000000000027941 */ /* 0x000fea0003800000 */
.L_x_12312:
        /* <DEDUP_REMOVED lines=16> */
.L_x_12318:
[----:B------:R-:W-:Y:S05]  /*1c320*/  BSYNC B3 ;  /* 0x0000000000037941 */ /* 0x000fea0003800000 */
.L_x_12317:
        /* <DEDUP_REMOVED lines=44> */
.L_x_12316:
[----:B------:R-:W-:Y:S05]  /*1c5f0*/  BSYNC B2 ;  /* 0x0000000000027941 */ /* 0x000fea0003800000 */
.L_x_12315:
        /* <DEDUP_REMOVED lines=11> */
.L_x_12311:
[----:B------:R-:W-:Y:S05]  /*1c6b0*/  BSYNC B1 ;  /* 0x0000000000017941 */ /* 0x000fea0003800000 */
.L_x_12309:
        /* <DEDUP_REMOVED lines=8> */
.L_x_12320:
        /* <DEDUP_REMOVED lines=12> */
.L_x_12323:
[----:B------:R-:W-:-:S07]  /*1c800*/  MOV R155, R166 ;  /* 0x000000a6009b7202 */ /* 0x000fce0000000f00 */
.L_x_12324:
[----:B------:R-:W-:Y:S05]  /*1c810*/  BSYNC B2 ;  /* 0x0000000000027941 */ /* 0x000fea0003800000 */
.L_x_12322:
        /* <DEDUP_REMOVED lines=16> */
.L_x_12328:
[----:B------:R-:W-:Y:S05]  /*1c920*/  BSYNC B3 ;  /* 0x0000000000037941 */ /* 0x000fea0003800000 */
.L_x_12327:
        /* <DEDUP_REMOVED lines=44> */
.L_x_12326:
[----:B------:R-:W-:Y:S05]  /*1cbf0*/  BSYNC B2 ;  /* 0x0000000000027941 */ /* 0x000fea0003800000 */
.L_x_12325:
        /* <DEDUP_REMOVED lines=11> */
.L_x_12321:
[----:B------:R-:W-:Y:S05]  /*1ccb0*/  BSYNC B1 ;  /* 0x0000000000017941 */ /* 0x000fea0003800000 */
.L_x_12319:
        /* <DEDUP_REMOVED lines=8> */
.L_x_12330:
        /* <DEDUP_REMOVED lines=12> */
.L_x_12333:
[----:B------:R-:W-:-:S07]  /*1ce00*/  MOV R154, R166 ;  /* 0x000000a6009a7202 */ /* 0x000fce0000000f00 */
.L_x_12334:
[----:B------:R-:W-:Y:S05]  /*1ce10*/  BSYNC B2 ;  /* 0x0000000000027941 */ /* 0x000fea0003800000 */
.L_x_12332:
        /* <DEDUP_REMOVED lines=16> */
.L_x_12338:
[----:B------:R-:W-:Y:S05]  /*1cf20*/  BSYNC B3 ;  /* 0x0000000000037941 */ /* 0x000fea0003800000 */
.L_x_12337:
        /* <DEDUP_REMOVED lines=44> */
.L_x_12336:
[----:B------:R-:W-:Y:S05]  /*1d1f0*/  BSYNC B2 ;  /* 0x0000000000027941 */ /* 0x000fea0003800000 */
.L_x_12335:
        /* <DEDUP_REMOVED lines=11> */
.L_x_12331:
[----:B------:R-:W-:Y:S05]  /*1d2b0*/  BSYNC B1 ;  /* 0x0000000000017941 */ /* 0x000fea0003800000 */
.L_x_12329:
        /* <DEDUP_REMOVED lines=24> */
[----:B------:R-:W-:Y:S02]  /*1d440*/  LOP3.LUT R227, R98, 0xff, R157, 0xf8, !PT ;  /* 0x000000ff62e37812 */ /* 0x000fe400078ef89d */
[----:B------:R-:W-:Y:S01]  /*1d450*/  LOP3.LUT R98, R160, 0xff, RZ, 0xc0, !PT ;  /* 0x000000ffa0627812 */ /* 0x000fe200078ec0ff */
        /* <DEDUP_REMOVED lines=8> */
.L_x_12340:
[----:B------:R-:W-:Y:S05]  /*1d4e0*/  BSYNC B1 ;  /* 0x0000000000017941 */ /* 0x000fea0003800000 */
.L_x_12339:
[----:B-----5:R1:W5:Y:S04]  /*1d4f0*/  @P2 LDG.E.128 R92, desc[UR6][R232.64] ;  /* 0x00000006e85c2981 */ /* 0x020368000c1e1d00 */
[----:B------:R1:W5:Y:S01]  /*1d500*/  @P0 LDG.E.128 R88, desc[UR6][R238.64] ;  /* 0x00000006ee580981 */ /* 0x000362000c1e1d00 */
[----:B------:R-:W-:Y:S04]  /*1d510*/  BSSY B1, `(.L_x_12341) ;  /* 0x000005f000017945 */ /* 0x000fe80003800000 */
[----:B------:R-:W-:Y:S05]  /*1d520*/  @P3 BRA `(.L_x_12342) ;  /* 0x0000000000183947 */ /* 0x000fea0003800000 */
[----:B-1----:R-:W-:Y:S01]  /*1d530*/  MOV R233, RZ ;  /* 0x000000ff00e97202 */ /* 0x002fe20000000f00 */
[----:B0-----:R-:W-:Y:S01]  /*1d540*/  IMAD.MOV.U32 R96, RZ, RZ, R172 ;  /* 0x000000ffff607224 */ /* 0x001fe200078e00ac */
[----:B------:R-:W-:Y:S06]  /*1d550*/  @!P0 BRA `(.L_x_12343) ;  /* 0x0000000400688947 */ /* 0x000fec0003800000 */
[----:B------:R-:W-:Y:S01]  /*1d560*/  MOV R96, R172 ;  /* 0x000000ac00607202 */ /* 0x000fe20000000f00 */
[----:B-----5:R-:W-:Y:S01]  /*1d570*/  HADD2.F32 R233, -RZ, R88.H0_H0 ;  /* 0x20000058ffe97230 */ /* 0x020fe20000004100 */
[----:B------:R-:W-:Y:S06]  /*1d580*/  BRA `(.L_x_12343) ;  /* 0x00000004005c7947 */ /* 0x000fec0003800000 */
.L_x_12342:
        /* <DEDUP_REMOVED lines=12> */
.L_x_12345:
[----:B------:R-:W-:-:S07]  /*1d650*/  IMAD.MOV.U32 R161, RZ, RZ, R166 ;  /* 0x000000ffffa17224 */ /* 0x000fce00078e00a6 */
.L_x_12346:
[----:B------:R-:W-:Y:S05]  /*1d660*/  BSYNC B2 ;  /* 0x0000000000027941 */ /* 0x000fea0003800000 */
.L_x_12344:
        /* <DEDUP_REMOVED lines=16> */
.L_x_12350:
[----:B------:R-:W-:Y:S05]  /*1d770*/  BSYNC B3 ;  /* 0x0000000000037941 */ /* 0x000fea0003800000 */
.L_x_12349:
        /* <DEDUP_REMOVED lines=44> */
.L_x_12348:
[----:B------:R-:W-:Y:S05]  /*1da40*/  BSYNC B2 ;  /* 0x0000000000027941 */ /* 0x000fea0003800000 */
.L_x_12347:
        /* <DEDUP_REMOVED lines=11> */
.L_x_12343:
[----:B------:R-:W-:Y:S05]  /*1db00*/  BSYNC B1 ;  /* 0x0000000000017941 */ /* 0x000fea0003800000 */
.L_x_12341:
        /* <DEDUP_REMOVED lines=8> */
.L_x_12352:
        /* <DEDUP_REMOVED lines=12> */
.L_x_12355:
[----:B------:R-:W-:-:S07]  /*1dc50*/  MOV R160, R166 ;  /* 0x000000a600a07202 */ /* 0x000fce0000000f00 */
.L_x_12356:
[----:B------:R-:W-:Y:S05]  /*1dc60*/  BSYNC B2 ;  /* 0x0000000000027941 */ /* 0x000fea0003800000 */
.L_x_12354:
        /* <DEDUP_REMOVED lines=16> */
.L_x_12360:
[----:B------:R-:W-:Y:S05]  /*1dd70*/  BSYNC B3 ;  /* 0x0000000000037941 */ /* 0x000fea0003800000 */
.L_x_12359:
        /* <DEDUP_REMOVED lines=44> */
.L_x_12358:
[----:B------:R-:W-:Y:S05]  /*1e040*/  BSYNC B2 ;  /* 0x0000000000027941 */ /* 0x000fea0003800000 */
.L_x_12357:
        /* <DEDUP_REMOVED lines=11> */
.L_x_12353:
[----:B------:R-:W-:Y:S05]  /*1e100*/  BSYNC B1 ;  /* 0x0000000000017941 */ /* 0x000fea0003800000 */
.L_x_12351:
        /* <DEDUP_REMOVED lines=8> */
.L_x_12362:
        /* <DEDUP_REMOVED lines=12> */
.L_x_12365:
[----:B------:R-:W-:-:S07]  /*1e250*/  MOV R159, R166 ;  /* 0x000000a6009f7202 */ /* 0x000fce0000000f00 */
.L_x_12366:
[----:B------:R-:W-:Y:S05]  /*1e260*/  BSYNC B2 ;  /* 0x0000000000027941 */ /* 0x000fea0003800000 */
.L_x_12364:
        /* <DEDUP_REMOVED lines=16> */
.L_x_12370:
[----:B------:R-:W-:Y:S05]  /*1e370*/  BSYNC B3 ;  /* 0x0000000000037941 */ /* 0x000fea0003800000 */
.L_x_12369:
        /* <DEDUP_REMOVED lines=44> */
.L_x_12368:
[----:B------:R-:W-:Y:S05]  /*1e640*/  BSYNC B2 ;  /* 0x0000000000027941 */ /* 0x000fea0003800000 */
.L_x_12367:
        /* <DEDUP_REMOVED lines=11> */
.L_x_12363:
[----:B------:R-:W-:Y:S05]  /*1e700*/  BSYNC B1 ;  /* 0x0000000000017941 */ /* 0x000fea0003800000 */
.L_x_12361:
        /* <DEDUP_REMOVED lines=8> */
.L_x_12372:
        /* <DEDUP_REMOVED lines=12> */
.L_x_12375:
[----:B------:R-:W-:-:S07]  /*1e850*/  IMAD.MOV.U32 R158, RZ, RZ, R166 ;  /* 0x000000ffff9e7224 */ /* 0x000fce00078e00a6 */
.L_x_12376:
[----:B------:R-:W-:Y:S05]  /*1e860*/  BSYNC B2 ;  /* 0x0000000000027941 */ /* 0x000fea0003800000 */
.L_x_12374:
        /* <DEDUP_REMOVED lines=16> */
.L_x_12380:
[----:B------:R-:W-:Y:S05]  /*1e970*/  BSYNC B3 ;  /* 0x0000000000037941 */ /* 0x000fea0003800000 */
.L_x_12379:
        /* <DEDUP_REMOVED lines=44> */
.L_x_12378:
[----:B------:R-:W-:Y:S05]  /*1ec40*/  BSYNC B2 ;  /* 0x0000000000027941 */ /* 0x000fea0003800000 */
.L_x_12377:
        /* <DEDUP_REMOVED lines=11> */
.L_x_12373:
[----:B------:R-:W-:Y:S05]  /*1ed00*/  BSYNC B1 ;  /* 0x0000000000017941 */ /* 0x000fea0003800000 */
.L_x_12371:
        /* <DEDUP_REMOVED lines=8> */
.L_x_12382:
        /* <DEDUP_REMOVED lines=12> */
.L_x_12385:
[----:B------:R-:W-:-:S07]  /*1ee50*/  MOV R157, R166 ;  /* 0x000000a6009d7202 */ /* 0x000fce0000000f00 */
.L_x_12386:
[----:B------:R-:W-:Y:S05]  /*1ee60*/  BSYNC B2 ;  /* 0x0000000000027941 */ /* 0x000fea0003800000 */
.L_x_12384:
        /* <DEDUP_REMOVED lines=16> */
.L_x_12390:
[----:B------:R-:W-:Y:S05]  /*1ef70*/  BSYNC B3 ;  /* 0x0000000000037941 */ /* 0x000fea0003800000 */
.L_x_12389:
        /* <DEDUP_REMOVED lines=44> */
.L_x_12388:
[----:B------:R-:W-:Y:S05]  /*1f240*/  BSYNC B2 ;  /* 0x0000000000027941 */ /* 0x000fea0003800000 */
.L_x_12387:
        /* <DEDUP_REMOVED lines=11> */
.L_x_12383:
[----:B------:R-:W-:Y:S05]  /*1f300*/  BSYNC B1 ;  /* 0x0000000000017941 */ /* 0x000fea0003800000 */
.L_x_12381:
        /* <DEDUP_REMOVED lines=8> */
.L_x_12392:
        /* <DEDUP_REMOVED lines=12> */
.L_x_12395:
[----:B------:R-:W-:-:S07]  /*1f450*/  MOV R156, R166 ;  /* 0x000000a6009c7202 */ /* 0x000fce0000000f00 */
.L_x_12396:
[----:B------:R-:W-:Y:S05]  /*1f460*/  BSYNC B2 ;  /* 0x0000000000027941 */ /* 0x000fea0003800000 */
.L_x_12394:
        /* <DEDUP_REMOVED lines=16> */
.L_x_12400:
[----:B------:R-:W-:Y:S05]  /*1f570*/  BSYNC B3 ;  /* 0x0000000000037941 */ /* 0x000fea0003800000 */
.L_x_12399:
        /* <DEDUP_REMOVED lines=44> */
.L_x_12398:
[----:B------:R-:W-:Y:S05]  /*1f840*/  BSYNC B2 ;  /* 0x0000000000027941 */ /* 0x000fea0003800000 */
.L_x_12397:
        /* <DEDUP_REMOVED lines=11> */
.L_x_12393:
[----:B------:R-:W-:Y:S05]  /*1f900*/  BSYNC B1 ;  /* 0x0000000000017941 */ /* 0x000fea0003800000 */
.L_x_12391:
        /* <DEDUP_REMOVED lines=8> */
.L_x_12402:
        /* <DEDUP_REMOVED lines=12> */
.L_x_12405:
[----:B------:R-:W-:-:S07]  /*1fa50*/  IMAD.MOV.U32 R155, RZ, RZ, R166 ;  /* 0x000000ffff9b7224 */ /* 0x000fce00078e00a6 */
.L_x_12406:
[----:B------:R-:W-:Y:S05]  /*1fa60*/  BSYNC B2 ;  /* 0x0000000000027941 */ /* 0x000fea0003800000 */
.L_x_12404:
        /* <DEDUP_REMOVED lines=16> */
.L_x_12410:
[----:B------:R-:W-:Y:S05]  /*1fb70*/  BSYNC B3 ;  /* 0x0000000000037941 */ /* 0x000fea0003800000 */
.L_x_12409:
        /* <DEDUP_REMOVED lines=44> */
.L_x_12408:
[----:B------:R-:W-:Y:S05]  /*1fe40*/  BSYNC B2 ;  /* 0x0000000000027941 */ /* 0x000fea0003800000 */
.L_x_12407:
        /* <DEDUP_REMOVED lines=11> */
.L_x_12403:
[----:B------:R-:W-:Y:S05]  /*1ff00*/  BSYNC B1 ;  /* 0x0000000000017941 */ /* 0x000fea0003800000 */
.L_x_12401:
        /* <DEDUP_REMOVED lines=8> */
.L_x_12412:
        /* <DEDUP_REMOVED lines=12> */
.L_x_12415:
[----:B------:R-:W-:-:S07]  /*20050*/  MOV R154, R166 ;  /* 0x000000a6009a7202 */ /* 0x000fce0000000f00 */
.L_x_12416:
[----:B------:R-:W-:Y:S05]  /*20060*/  BSYNC B2 ;  /* 0x0000000000027941 */ /* 0x000fea0003800000 */
.L_x_12414:
        /* <DEDUP_REMOVED lines=16> */
.L_x_12420:
[----:B------:R-:W-:Y:S05]  /*20170*/  BSYNC B3 ;  /* 0x0000000000037941 */ /* 0x000fea0003800000 */
.L_x_12419:
        /* <DEDUP_REMOVED lines=44> */
.L_x_12418:
[----:B------:R-:W-:Y:S05]  /*20440*/  BSYNC B2 ;  /* 0x0000000000027941 */ /* 0x000fea0003800000 */
.L_x_12417:
        /* <DEDUP_REMOVED lines=11> */
.L_x_12413:
[----:B------:R-:W-:Y:S05]  /*20500*/  BSYNC B1 ;  /* 0x0000000000017941 */ /* 0x000fea0003800000 */
.L_x_12411:
[----:B------:R-:W-:Y:S01]  /*20510*/  FADD.FTZ R239, RZ, R107 ;  /* 0x0000006bffef7221 */ /* 0x000fe20000010000 */
[----:B------:R-:W-:Y:S01]  /*20520*/  IMAD.WIDE.U32 R236, R241, 0x10, R236 ;  /* 0x00000010f1ec7825 */ /* 0x000fe200078e00ec */
[----:B------:R-:W-:Y:S01]  /*20530*/  F2FP.F16.F32.PACK_AB R99, R229, R234 ;  /* 0x000000eae563723e */ /* 0x000fe200000000ff */
[----:B------:R-:W-:Y:S02]  /*20540*/  BSSY B1, `(.L_x_12421) ;  /* 0x0000069000017945 */ /* 0x000fe40003800000 */
[----:B------:R-:W-:Y:S01]  /*20550*/  FADD.FTZ R238, R239, R106 ;  /* 0x0000006aefee7221 */ /* 0x000fe20000010000 */
[----:B------:R-:W-:Y:S02]  /*20560*/  F2FP.F16.F32.PACK_AB R98, R228, R231 ;  /* 0x000000e7e462723e */ /* 0x000fe400000000ff */
[----:B------:R-:W-:Y:S01]  /*20570*/  F2FP.F16.F32.PACK_AB R97, R227, R232 ;  /* 0x000000e8e361723e */ /* 0x000fe200000000ff */
[----:B------:R-:W-:Y:S01]  /*20580*/  FADD.FTZ R239, R238, R105 ;  /* 0x00000069eeef7221 */ /* 0x000fe20000010000 */
[----:B------:R-:W-:-:S02]  /*20590*/  F2FP.F16.F32.PACK_AB R96, R230, R233 ;  /* 0x000000e9e660723e */ /* 0x000fc400000000ff */
[----:B------:R-:W-:Y:S01]  /*205a0*/  LOP3.LUT P0, RZ, R43, 0x1f, RZ, 0xc0, !PT ;  /* 0x0000001f2bff7812 */ /* 0x000fe2000780c0ff */
[----:B------:R-:W-:Y:S02]  /*205b0*/  FADD.FTZ R238, R239, R104 ;  /* 0x00000068efee7221 */ /* 0x000fe40000010000 */
[----:B------:R0:W-:Y:S02]  /*205c0*/  STG.E.128 desc[UR6][R236.64], R96 ;  /* 0x00000060ec007986 */ /* 0x0001e4000c101d06 */
        /* <DEDUP_REMOVED lines=76> */
[----:B------:R-:W-:Y:S02]  /*20a90*/  SHF.L.U32 R96, R155, 0x10, RZ ;  /* 0x000000109b607819 */ /* 0x000fe400000006ff */
        /* <DEDUP_REMOVED lines=9> */
[----:B------:R-:W0:Y:S02]  /*20b30*/  LDC.64 R96, c[0x0][0x240] ;  /* 0x00009000ff607b82 */ /* 0x000e240000000a00 */
[----:B------:R-:W-:Y:S02]  /*20b40*/  LOP3.LUT R241, R98, 0xff, R157, 0xf8, !PT ;  /* 0x000000ff62f17812 */ /* 0x000fe400078ef89d */
[----:B------:R-:W-:Y:S02]  /*20b50*/  LOP3.LUT R98, R160, 0xff, RZ, 0xc0, !PT ;  /* 0x000000ffa0627812 */ /* 0x000fe400078ec0ff */
[----:B------:R-:W-:-:S03]  /*20b60*/  LOP3.LUT R241, R237, R241, R239, 0xfe, !PT ;  /* 0x000000f1edf17212 */ /* 0x000fc600078efeef */
[----:B------:R-:W-:-:S03]  /*20b70*/  IMAD.WIDE.U32 R98, R98, 0x100, RZ ;  /* 0x0000010062627825 */ /* 0x000fc600078e00ff */
[----:B------:R-:W-:Y:S02]  /*20b80*/  LOP3.LUT R236, R98, R238, R236, 0xfe, !PT ;  /* 0x000000ee62ec7212 */ /* 0x000fe400078efeec */
[----:B------:R-:W-:Y:S02]  /*20b90*/  LOP3.LUT R99, R241, R99, RZ, 0xfc, !PT ;  /* 0x00000063f1637212 */ /* 0x000fe400078efcff */
[----:B------:R-:W-:Y:S01]  /*20ba0*/  LOP3.LUT R98, R236, 0xff, R161, 0xf8, !PT ;  /* 0x000000ffec627812 */ /* 0x000fe200078ef8a1 */
[----:B0-----:R-:W-:-:S05]  /*20bb0*/  IMAD.WIDE.U32 R96, R235, 0x8, R96 ;  /* 0x00000008eb607825 */ /* 0x001fca00078e0060 */
[----:B------:R0:W-:Y:S02]  /*20bc0*/  STG.E.64 desc[UR6][R96.64], R98 ;  /* 0x0000006260007986 */ /* 0x0001e4000c101b06 */
.L_x_12422:
[----:B------:R-:W-:Y:S05]  /*20bd0*/  BSYNC B1 ;  /* 0x0000000000017941 */ /* 0x000fea0003800000 */
.L_x_12421:
        /* <DEDUP_REMOVED lines=185> */
.L_x_12438:
        /* <DEDUP_REMOVED lines=17> */
[----:B------:R-:W-:Y:S01]  /*21880*/  FSEL R96, R237, RZ, !P1 ;  /* 0x000000ffed607208 */ /* 0x000fe20004800000 */
[--C-:B------:R-:W-:Y:S01]  /*21890*/  HADD2.F32 R97, -RZ, R87.reuse.H1_H1 ;  /* 0x30000057ff617230 */ /* 0x100fe20000004100 */
[----:B------:R-:W-:Y:S01]  /*218a0*/  IADD3 R108, R108, -0x1, RZ ;  /* 0xffffffff6c6c7810 */ /* 0x000fe20007ffe0ff */
[----:B------:R-:W-:Y:S02]  /*218b0*/  HADD2.F32 R99, -RZ, R87.H0_H0 ;  /* 0x20000057ff637230 */ /* 0x000fe40000004100 */
        /* <DEDUP_REMOVED lines=9> */
[----:B------:R-:W-:-:S02]  /*21950*/  IMAD R109, R108, R109, RZ ;  /* 0x0000006d6c6d7224 */ /* 0x000fc400078e02ff */
[C---:B------:R-:W-:Y:S01]  /*21960*/  FADD.FTZ R210, -R96.reuse, R210 ;  /* 0x000000d260d27221 */ /* 0x040fe20000010100 */
[C---:B------:R-:W-:Y:S01]  /*21970*/  FMUL.FTZ R117, R235.reuse, R110 ;  /* 0x0000006eeb757220 */ /* 0x040fe20000410000 */
[C---:B------:R-:W-:Y:S01]  /*21980*/  FADD.FTZ R108, -R96.reuse, R105 ;  /* 0x00000069606c7221 */ /* 0x040fe20000010100 */
[C---:B------:R-:W-:Y:S01]  /*21990*/  FADD.FTZ R236, -R96.reuse, R101 ;  /* 0x0000006560ec7221 */ /* 0x040fe20000010100 */
[C---:B------:R-:W-:Y:S01]  /*219a0*/  FMUL.FTZ R110, R235.reuse, R209 ;  /* 0x000000d1eb6e7220 */ /* 0x040fe20000410000 */
[----:B------:R-:W-:Y:S01]  /*219b0*/  FADD.FTZ R104, -R96, R104 ;  /* 0x0000006860687221 */ /* 0x000fe20000010100 */
[C---:B------:R-:W-:Y:S01]  /*219c0*/  FMUL.FTZ R101, R235.reuse, R106 ;  /* 0x0000006aeb657220 */ /* 0x040fe20000410000 */
[C---:B------:R-:W-:Y:S01]  /*219d0*/  FMUL.FTZ R209, R235.reuse, R206 ;  /* 0x000000ceebd17220 */ /* 0x040fe20000410000 */
[----:B------:R-:W-:Y:S01]  /*219e0*/  FMUL.FTZ R106, R235, R195 ;  /* 0x000000c3eb6a7220 */ /* 0x000fe20000410000 */
[----:B------:R-:W-:Y:S01]  /*219f0*/  FFMA.FTZ R206, R107, R97, R34 ;  /* 0x000000616bce7223 */ /* 0x000fe20000010022 */
[----:B------:R-:W-:Y:S01]  /*21a00*/  FMUL.FTZ R195, R235, R210 ;  /* 0x000000d2ebc37220 */ /* 0x000fe20000410000 */
[----:B------:R-:W-:-:S02]  /*21a10*/  HADD2.F32 R97, -RZ, R85.H0_H0 ;  /* 0x20000055ff617230 */ /* 0x000fc40000004100 */
[C---:B------:R-:W-:Y:S01]  /*21a20*/  FADD.FTZ R162, -R96.reuse, R103 ;  /* 0x0000006760a27221 */ /* 0x040fe20000010100 */
[C---:B------:R-:W-:Y:S01]  /*21a30*/  FMUL.FTZ R108, R235.reuse, R108 ;  /* 0x0000006ceb6c7220 */ /* 0x040fe20000410000 */
[----:B------:R-:W-:Y:S02]  /*21a40*/  HADD2.F32 R210, -RZ, R85.H1_H1 ;  /* 0x30000055ffd27230 */ /* 0x000fe40000004100 */
[C---:B------:R-:W-:Y:S01]  /*21a50*/  FMUL.FTZ R103, R235.reuse, R104 ;  /* 0x00000068eb677220 */ /* 0x040fe20000410000 */
[----:B------:R-:W-:Y:S02]  /*21a60*/  HADD2.F32 R107, -RZ, R84.H0_H0 ;  /* 0x20000054ff6b7230 */ /* 0x000fe40000004100 */
[----:B------:R-:W-:Y:S01]  /*21a70*/  FMUL.FTZ R98, R235, R98 ;  /* 0x00000062eb627220 */ /* 0x000fe20000410000 */
[----:B------:R-:W-:Y:S01]  /*21a80*/  FADD.FTZ R240, -R96, R115 ;  /* 0x0000007360f07221 */ /* 0x000fe20000010100 */
[----:B------:R-:W-:Y:S01]  /*21a90*/  FFMA.FTZ R97, R108, R97, R39 ;  /* 0x000000616c617223 */ /* 0x000fe20000010027 */
[----:B------:R-:W-:Y:S01]  /*21aa0*/  FFMA.FTZ R108, R103, R210, R38 ;  /* 0x000000d2676c7223 */ /* 0x000fe20000010026 */
[----:B------:R-:W-:Y:S01]  /*21ab0*/  FFMA.FTZ R103, R98, R107, R41 ;  /* 0x0000006b62677223 */ /* 0x000fe20000010029 */
[----:B------:R-:W-:-:S02]  /*21ac0*/  HADD2.F32 R210, -RZ, R83.H1_H1 ;  /* 0x30000053ffd27230 */ /* 0x000fc40000004100 */
[----:B------:R-:W-:Y:S01]  /*21ad0*/  FMUL.FTZ R240, R235, R240 ;  /* 0x000000f0ebf07220 */ /* 0x000fe20000410000 */
[--C-:B------:R-:W-:Y:S02]  /*21ae0*/  HADD2.F32 R98, -RZ, R81.reuse.H0_H0 ;  /* 0x20000051ff627230 */ /* 0x100fe40000004100 */
[C---:B------:R-:W-:Y:S01]  /*21af0*/  FADD.FTZ R114, -R96.reuse, R114 ;  /* 0x0000007260727221 */ /* 0x040fe20000010100 */
[----:B------:R-:W-:Y:S01]  /*21b00*/  FADD.FTZ R242, -R96, R113 ;  /* 0x0000007160f27221 */ /* 0x000fe20000010100 */
[----:B------:R-:W-:Y:S01]  /*21b10*/  FFMA.FTZ R210, R117, R210, R26 ;  /* 0x000000d275d27223 */ /* 0x000fe2000001001a */
[----:B------:R-:W-:Y:S02]  /*21b20*/  HADD2.F32 R117, -RZ, R81.H1_H1 ;  /* 0x30000051ff757230 */ /* 0x000fe40000004100 */
[----:B------:R-:W-:Y:S01]  /*21b30*/  FFMA.FTZ R240, R240, R98, R31 ;  /* 0x00000062f0f07223 */ /* 0x000fe2000001001f */
[----:B------:R-:W-:Y:S01]  /*21b40*/  FADD.FTZ R116, -R96, R116 ;  /* 0x0000007460747221 */ /* 0x000fe20000010100 */
[----:B------:R-:W-:Y:S01]  /*21b50*/  FMUL.FTZ R113, R235, R114 ;  /* 0x00000072eb717220 */ /* 0x000fe20000410000 */
[----:B------:R-:W-:-:S02]  /*21b60*/  HADD2.F32 R98, -RZ, R80.H0_H0 ;  /* 0x20000050ff627230 */ /* 0x000fc40000004100 */
[C---:B------:R-:W-:Y:S01]  /*21b70*/  FADD.FTZ R215, -R96.reuse, R215 ;  /* 0x000000d760d77221 */ /* 0x040fe20000010100 */
[C---:B------:R-:W-:Y:S01]  /*21b80*/  FMUL.FTZ R238, R235.reuse, R238 ;  /* 0x000000eeebee7220 */ /* 0x040fe20000410000 */
[C---:B------:R-:W-:Y:S01]  /*21b90*/  FADD.FTZ R248, -R96.reuse, R175 ;  /* 0x000000af60f87221 */ /* 0x040fe20000010100 */
[C---:B------:R-:W-:Y:S01]  /*21ba0*/  FADD.FTZ R214, -R96.reuse, R214 ;  /* 0x000000d660d67221 */ /* 0x040fe20000010100 */
[C---:B------:R-:W-:Y:S01]  /*21bb0*/  FADD.FTZ R244, -R96.reuse, R111 ;  /* 0x0000006f60f47221 */ /* 0x040fe20000010100 */
[C---:B------:R-:W-:Y:S01]  /*21bc0*/  FADD.FTZ R178, -R96.reuse, R178 ;  /* 0x000000b260b27221 */ /* 0x040fe20000010100 */
[C---:B------:R-:W-:Y:S01]  /*21bd0*/  FADD.FTZ R118, -R96.reuse, R118 ;  /* 0x0000007660767221 */ /* 0x040fe20000010100 */
[----:B------:R-:W-:Y:S01]  /*21be0*/  FMUL.FTZ R111, R235, R116 ;  /* 0x00000074eb6f7220 */ /* 0x000fe20000410000 */
[----:B------:R-:W-:Y:S01]  /*21bf0*/  FFMA.FTZ R113, R113, R117, R30 ;  /* 0x0000007571717223 */ /* 0x000fe2000001001e */
[----:B------:R-:W-:Y:S01]  /*21c00*/  FADD.FTZ R250, -R96, R173 ;  /* 0x000000ad60fa7221 */ /* 0x000fe20000010100 */
[----:B------:R-:W-:Y:S01]  /*21c10*/  FMUL.FTZ R116, R235, R215 ;  /* 0x000000d7eb747220 */ /* 0x000fe20000410000 */
[----:B------:R-:W-:Y:S01]  /*21c20*/  FFMA.FTZ R238, R238, R98, R33 ;  /* 0x00000062eeee7223 */ /* 0x000fe20000010021 */
[----:B------:R-:W-:-:S02]  /*21c30*/  HADD2.F32 R117, -RZ, R77.H1_H1 ;  /* 0x3000004dff757230 */ /* 0x000fc40000004100 */
[C---:B------:R-:W-:Y:S01]  /*21c40*/  FMUL.FTZ R173, R235.reuse, R248 ;  /* 0x000000f8ebad7220 */ /* 0x040fe20000410000 */
[C---:B------:R-:W-:Y:S01]  /*21c50*/  FMUL.FTZ R215, R235.reuse, R214 ;  /* 0x000000d6ebd77220 */ /* 0x040fe20000410000 */
[----:B------:R-:W-:Y:S02]  /*21c60*/  HADD2.F32 R98, -RZ, R76.H0_H0 ;  /* 0x2000004cff627230 */ /* 0x000fe40000004100 */
[C---:B------:R-:W-:Y:S01]  /*21c70*/  FADD.FTZ R246, -R96.reuse, R177 ;  /* 0x000000b160f67221 */ /* 0x040fe20000010100 */
[C---:B------:R-:W-:Y:S01]  /*21c80*/  FMUL.FTZ R178, R235.reuse, R178 ;  /* 0x000000b2ebb27220 */ /* 0x040fe20000410000 */
[----:B------:R-:W-:Y:S02]  /*21c90*/  HADD2.F32 R214, -RZ, R79.H1_H1 ;  /* 0x3000004fffd67230 */ /* 0x000fe40000004100 */
[----:B------:R-:W-:Y:S01]  /*21ca0*/  FADD.FTZ R181, -R96, R181 ;  /* 0x000000b560b57221 */ /* 0x000fe20000010100 */
[----:B------:R-:W-:Y:S01]  /*21cb0*/  FMUL.FTZ R177, R235, R118 ;  /* 0x00000076ebb17220 */ /* 0x000fe20000410000 */
[----:B------:R-:W-:Y:S01]  /*21cc0*/  FFMA.FTZ R173, R173, R117, R22 ;  /* 0x00000075adad7223 */ /* 0x000fe20000010016 */
[----:B------:R-:W-:Y:S01]  /*21cd0*/  FFMA.FTZ R178, R178, R98, R25 ;  /* 0x00000062b2b27223 */ /* 0x000fe20000010019 */
[----:B------:R-:W-:-:S02]  /*21ce0*/  HADD2.F32 R117, -RZ, R74.H1_H1 ;  /* 0x3000004aff757230 */ /* 0x000fc40000004100 */
[C---:B------:R-:W-:Y:S01]  /*21cf0*/  FADD.FTZ R252, -R96.reuse, R119 ;  /* 0x0000007760fc7221 */ /* 0x040fe20000010100 */
[----:B------:R-:W-:Y:S01]  /*21d00*/  FMUL.FTZ R181, R235, R181 ;  /* 0x000000b5ebb57220 */ /* 0x000fe20000410000 */
[----:B------:R-:W-:Y:S01]  /*21d10*/  FFMA.FTZ R177, R177, R214, R18 ;  /* 0x000000d6b1b17223 */ /* 0x000fe20000010012 */
[----:B------:R-:W-:Y:S02]  /*21d20*/  HADD2.F32 R98, -RZ, R76.H1_H1 ;  /* 0x3000004cff627230 */ /* 0x000fe40000004100 */
[C---:B------:R-:W-:Y:S01]  /*21d30*/  FMUL.FTZ R119, R235.reuse, R246 ;  /* 0x000000f6eb777220 */ /* 0x040fe20000410000 */
[----:B------:R-:W-:Y:S02]  /*21d40*/  HADD2.F32 R214, -RZ, R78.H1_H1 ;  /* 0x3000004effd67230 */ /* 0x000fe40000004100 */
[C---:B------:R-:W-:Y:S01]  /*21d50*/  FADD.FTZ R112, -R96.reuse, R112 ;  /* 0x0000007060707221 */ /* 0x040fe20000010100 */
[C---:B------:R-:W-:Y:S01]  /*21d60*/  FADD.FTZ R184, -R96.reuse, R184 ;  /* 0x000000b860b87221 */ /* 0x040fe20000010100 */
        /* <DEDUP_REMOVED lines=54> */
[----:B------:R-:W-:Y:S01]  /*220d0*/  FFMA.FTZ R119, R119, R98, R24 ;  /* 0x0000006277777223 */ /* 0x000fe20000010018 */
[----:B------:R-:W-:Y:S02]  /*220e0*/  HADD2.F32 R117, -RZ, R73.H0_H0 ;  /* 0x20000049ff757230 */ /* 0x000fe40000004100 */
[C---:B------:R-:W-:Y:S01]  /*220f0*/  FMUL.FTZ R162, R235.reuse, R162 ;  /* 0x000000a2eba27220 */ /* 0x040fe20000410000 */
[C---:B------:R-:W-:Y:S01]  /*22100*/  FMUL.FTZ R115, R235.reuse, R112 ;  /* 0x00000070eb737220 */ /* 0x040fe20000410000 */
[----:B------:R-:W-:Y:S01]  /*22110*/  FMUL.FTZ R184, R235, R184 ;  /* 0x000000b8ebb87220 */ /* 0x000fe20000410000 */
[----:B------:R-:W-:Y:S01]  /*22120*/  FFMA.FTZ R175, R175, R214, R20 ;  /* 0x000000d6afaf7223 */ /* 0x000fe20000010014 */
[----:B------:R-:W-:Y:S02]  /*22130*/  HADD2.F32 R98, -RZ, R72.H0_H0 ;  /* 0x20000048ff627230 */ /* 0x000fe40000004100 */
[C---:B------:R-:W-:Y:S01]  /*22140*/  FMUL.FTZ R186, R235.reuse, R186 ;  /* 0x000000baebba7220 */ /* 0x040fe20000410000 */
[----:B------:R-:W-:Y:S01]  /*22150*/  FMUL.FTZ R112, R235, R203 ;  /* 0x000000cbeb707220 */ /* 0x000fe20000410000 */
[----:B------:R-:W-:-:S02]  /*22160*/  HADD2.F32 R214, -RZ, R75.H1_H1 ;  /* 0x3000004bffd67230 */ /* 0x000fc40000004100 */
[C---:B------:R-:W-:Y:S01]  /*22170*/  FMUL.FTZ R179, R235.reuse, R179 ;  /* 0x000000b3ebb37220 */ /* 0x040fe20000410000 */
[C---:B------:R-:W-:Y:S01]  /*22180*/  FMUL.FTZ R203, R235.reuse, R208 ;  /* 0x000000d0ebcb7220 */ /* 0x040fe20000410000 */
[----:B------:R-:W-:Y:S02]  /*22190*/  HADD2.F32 R208, -RZ, R86.H1_H1 ;  /* 0x30000056ffd07230 */ /* 0x000fe40000004100 */
[C---:B------:R-:W-:Y:S01]  /*221a0*/  FMUL.FTZ R105, R235.reuse, R102 ;  /* 0x00000066eb697220 */ /* 0x040fe20000410000 */
[----:B------:R-:W-:Y:S01]  /*221b0*/  FFMA.FTZ R96, R162, R96, R37 ;  /* 0x00000060a2607223 */ /* 0x000fe20000010025 */
[----:B------:R-:W-:Y:S01]  /*221c0*/  FFMA.FTZ R184, R184, R117, R15 ;  /* 0x00000075b8b87223 */ /* 0x000fe2000001000f */
[----:B------:R-:W-:Y:S01]  /*221d0*/  SHF.R.S32.HI R162, RZ, 0x1f, R109 ;  /* 0x0000001fffa27819 */ /* 0x000fe2000001146d */
[----:B------:R-:W-:Y:S01]  /*221e0*/  FFMA.FTZ R186, R186, R98, R17 ;  /* 0x00000062baba7223 */ /* 0x000fe20000010011 */
[--C-:B------:R-:W-:Y:S02]  /*221f0*/  HADD2.F32 R117, -RZ, R69.reuse.H0_H0 ;  /* 0x20000045ff757230 */ /* 0x100fe40000004100 */
[----:B------:R-:W-:Y:S01]  /*22200*/  FMUL.FTZ R192, R235, R192 ;  /* 0x000000c0ebc07220 */ /* 0x000fe20000410000 */
[----:B------:R-:W-:Y:S01]  /*22210*/  FFMA.FTZ R179, R179, R214, R10 ;  /* 0x000000d6b3b37223 */ /* 0x000fe2000001000a */
[----:B------:R-:W-:-:S02]  /*22220*/  HADD2.F32 R98, -RZ, R69.H1_H1 ;  /* 0x30000045ff627230 */ /* 0x000fc40000004100 */
[C---:B------:R-:W-:Y:S01]  /*22230*/  FMUL.FTZ R191, R235.reuse, R191 ;  /* 0x000000bfebbf7220 */ /* 0x040fe20000410000 */
[----:B------:R-:W-:Y:S02]  /*22240*/  HADD2.F32 R214, -RZ, R71.H0_H0 ;  /* 0x20000047ffd67230 */ /* 0x000fe40000004100 */
[----:B------:R-:W-:Y:S01]  /*22250*/  FMUL.FTZ R188, R235, R188 ;  /* 0x000000bcebbc7220 */ /* 0x000fe20000410000 */
[----:B------:R-:W-:Y:S01]  /*22260*/  FFMA.FTZ R105, R105, R208, R36 ;  /* 0x000000d069697223 */ /* 0x000fe20000010024 */
[----:B------:R-:W-:Y:S01]  /*22270*/  HADD2.F32 R208, -RZ, R84.H1_H1 ;  /* 0x30000054ffd07230 */ /* 0x000fe20000004100 */
[----:B------:R-:W-:Y:S01]  /*22280*/  LEA.HI R109, R162, R109, RZ, 0x3 ;  /* 0x0000006da26d7211 */ /* 0x000fe200078f18ff */
[----:B------:R-:W-:Y:S02]  /*22290*/  HADD2.F32 R162, -RZ, R82.H1_H1 ;  /* 0x30000052ffa27230 */ /* 0x000fe40000004100 */
[----:B------:R-:W-:Y:S01]  /*222a0*/  FFMA.FTZ R117, R192, R117, R7 ;  /* 0x00000075c0757223 */ /* 0x000fe20000010007 */
[----:B------:R-:W-:Y:S01]  /*222b0*/  FFMA.FTZ R192, R191, R98, R6 ;  /* 0x00000062bfc07223 */ /* 0x000fe20000010006 */
[----:B------:R-:W-:Y:S01]  /*222c0*/  FFMA.FTZ R188, R188, R214, R3 ;  /* 0x000000d6bcbc7223 */ /* 0x000fe20000010003 */
[----:B------:R-:W-:-:S02]  /*222d0*/  HADD2.F32 R98, -RZ, R68.H0_H0 ;  /* 0x20000044ff627230 */ /* 0x000fc40000004100 */
[C---:B------:R-:W-:Y:S01]  /*222e0*/  FMUL.FTZ R194, R235.reuse, R194 ;  /* 0x000000c2ebc27220 */ /* 0x040fe20000410000 */
[----:B------:R-:W-:Y:S02]  /*222f0*/  HADD2.F32 R214, -RZ, R71.H1_H1 ;  /* 0x30000047ffd67230 */ /* 0x000fe40000004100 */
[----:B------:R-:W-:Y:S01]  /*22300*/  FMUL.FTZ R187, R235, R187 ;  /* 0x000000bbebbb7220 */ /* 0x000fe20000410000 */
[----:B------:R-:W-:Y:S01]  /*22310*/  FFMA.FTZ R208, R101, R208, R40 ;  /* 0x000000d065d07223 */ /* 0x000fe20000010028 */
[----:B------:R-:W-:Y:S02]  /*22320*/  HADD2.F32 R101, -RZ, R82.H0_H0 ;  /* 0x20000052ff657230 */ /* 0x000fe40000004100 */
[----:B------:R-:W-:Y:S01]  /*22330*/  FFMA.FTZ R115, R115, R162, R28 ;  /* 0x000000a273737223 */ /* 0x000fe2000001001c */
[C---:B------:R-:W-:Y:S01]  /*22340*/  FMUL.FTZ R242, R235.reuse, R242 ;  /* 0x000000f2ebf27220 */ /* 0x040fe20000410000 */
[----:B------:R-:W-:Y:S02]  /*22350*/  HADD2.F32 R162, -RZ, R79.H0_H0 ;  /* 0x2000004fffa27230 */ /* 0x000fe40000004100 */
[C---:B------:R-:W-:Y:S01]  /*22360*/  FMUL.FTZ R252, R235.reuse, R252 ;  /* 0x000000fcebfc7220 */ /* 0x040fe20000410000 */
[C---:B------:R-:W-:Y:S01]  /*22370*/  FMUL.FTZ R118, R235.reuse, R211 ;  /* 0x000000d3eb767220 */ /* 0x040fe20000410000 */
[----:B------:R-:W-:Y:S01]  /*22380*/  FFMA.FTZ R194, R194, R98, R9 ;  /* 0x00000062c2c27223 */ /* 0x000fe20000010009 */
[----:B------:R-:W-:Y:S01]  /*22390*/  FMUL.FTZ R211, R235, R216 ;  /* 0x000000d8ebd37220 */ /* 0x000fe20000410000 */
[----:B------:R-:W-:Y:S01]  /*223a0*/  FFMA.FTZ R187, R187, R214, R2 ;  /* 0x000000d6bbbb7223 */ /* 0x000fe20000010002 */
[----:B------:R-:W-:-:S02]  /*223b0*/  HADD2.F32 R98, -RZ, R64.H0_H0 ;  /* 0x20000040ff627230 */ /* 0x000fc40000004100 */
[C---:B------:R-:W-:Y:S01]  /*223c0*/  FMUL.FTZ R237, R235.reuse, R202 ;  /* 0x000000caebed7220 */ /* 0x040fe20000410000 */
[----:B------:R-:W-:Y:S02]  /*223d0*/  HADD2.F32 R214, -RZ, R67.H1_H1 ;  /* 0x30000043ffd67230 */ /* 0x000fe40000004100 */
[----:B------:R-:W-:Y:S01]  /*223e0*/  FMUL.FTZ R104, R235, R197 ;  /* 0x000000c5eb687220 */ /* 0x000fe20000410000 */
[----:B------:R-:W-:Y:S02]  /*223f0*/  HADD2.F32 R216, -RZ, R66.H1_H1 ;  /* 0x30000042ffd87230 */ /* 0x000fe40000004100 */
[----:B------:R-:W-:Y:S01]  /*22400*/  FFMA.FTZ R242, R242, R101, R29 ;  /* 0x00000065f2f27223 */ /* 0x000fe2000001001d */
[----:B------:R-:W-:Y:S02]  /*22410*/  HADD2.F32 R101, -RZ, R80.H1_H1 ;  /* 0x30000050ff657230 */ /* 0x000fe40000004100 */
[----:B------:R-:W-:Y:S01]  /*22420*/  FFMA.FTZ R252, R252, R162, R19 ;  /* 0x000000a2fcfc7223 */ /* 0x000fe20000010013 */
[----:B------:R-:W-:-:S02]  /*22430*/  HADD2.F32 R162, -RZ, R78.H0_H0 ;  /* 0x2000004effa27230 */ /* 0x000fc40000004100 */
[----:B------:R-:W-:Y:S01]  /*22440*/  FMUL.FTZ R174, R235, R174 ;  /* 0x000000aeebae7220 */ /* 0x000fe20000410000 */
[----:B------:R-:W-:Y:S01]  /*22450*/  FFMA.FTZ R237, R237, R98, R0 ;  /* 0x00000062eded7223 */ /* 0x000fe20000010000 */
[----:B------:R-:W-:Y:S01]  /*22460*/  FFMA.FTZ R214, R106, R214, R123 ;  /* 0x000000d66ad67223 */ /* 0x000fe2000001007b */
[----:B------:R-:W-:Y:S01]  /*22470*/  FFMA.FTZ R216, R104, R216, R121 ;  /* 0x000000d868d87223 */ /* 0x000fe20000010079 */
[----:B------:R-:W-:Y:S02]  /*22480*/  HADD2.F32 R98, -RZ, R62.H0_H0 ;  /* 0x2000003eff627230 */ /* 0x000fe40000004100 */
[C---:B------:R-:W-:Y:S01]  /*22490*/  FMUL.FTZ R100, R235.reuse, R201 ;  /* 0x000000c9eb647220 */ /* 0x040fe20000410000 */
[----:B------:R-:W-:Y:S02]  /*224a0*/  HADD2.F32 R106, -RZ, R65.H0_H0 ;  /* 0x20000041ff6a7230 */ /* 0x000fe40000004100 */
[----:B------:R-:W-:Y:S01]  /*224b0*/  FMUL.FTZ R201, R235, R200 ;  /* 0x000000c8ebc97220 */ /* 0x000fe20000410000 */
[----:B------:R-:W-:-:S02]  /*224c0*/  HADD2.F32 R104, -RZ, R63.H0_H0 ;  /* 0x2000003fff687230 */ /* 0x000fc40000004100 */
[----:B------:R-:W-:Y:S01]  /*224d0*/  FFMA.FTZ R111, R111, R101, R32 ;  /* 0x000000656f6f7223 */ /* 0x000fe20000010020 */
[----:B------:R-:W-:Y:S02]  /*224e0*/  HADD2.F32 R101, -RZ, R77.H0_H0 ;  /* 0x2000004dff657230 */ /* 0x000fe40000004100 */
[----:B------:R-:W-:Y:S01]  /*224f0*/  FFMA.FTZ R174, R174, R162, R21 ;  /* 0x000000a2aeae7223 */ /* 0x000fe20000010015 */
        /* <DEDUP_REMOVED lines=10> */
[----:B------:R-:W-:Y:S02]  /*225a0*/  HADD2.F32 R106, -RZ, R59.H0_H0 ;  /* 0x2000003bff6a7230 */ /* 0x000fe40000004100 */
[----:B------:R-:W-:Y:S01]  /*225b0*/  FFMA.FTZ R180, R180, R162, R11 ;  /* 0x000000a2b4b47223 */ /* 0x000fe2000001000b */
[----:B------:R-:W-:Y:S02]  /*225c0*/  HADD2.F32 R101, -RZ, R74.H0_H0 ;  /* 0x2000004aff657230 */ /* 0x000fe40000004100 */
[C---:B------:R-:W-:Y:S01]  /*225d0*/  FMUL.FTZ R182, R235.reuse, R182 ;  /* 0x000000b6ebb67220 */ /* 0x040fe20000410000 */
[----:B------:R-:W-:Y:S01]  /*225e0*/  FMUL.FTZ R102, R235, R199 ;  /* 0x000000c7eb667220 */ /* 0x000fe20000410000 */
[----:B------:R-:W-:-:S02]  /*225f0*/  HADD2.F32 R162, -RZ, R73.H1_H1 ;  /* 0x30000049ffa27230 */ /* 0x000fc40000004100 */
[C---:B------:R-:W-:Y:S01]  /*22600*/  FMUL.FTZ R183, R235.reuse, R183 ;  /* 0x000000b7ebb77220 */ /* 0x040fe20000410000 */
[----:B------:R-:W-:Y:S01]  /*22610*/  FMUL.FTZ R199, R235, R198 ;  /* 0x000000c6ebc77220 */ /* 0x000fe20000410000 */
[----:B------:R-:W-:Y:S01]  /*22620*/  FFMA.FTZ R195, R195, R98, R122 ;  /* 0x00000062c3c37223 */ /* 0x000fe2000001007a */
[C---:B------:R-:W-:Y:S01]  /*22630*/  FMUL.FTZ R114, R235.reuse, R205 ;  /* 0x000000cdeb727220 */ /* 0x040fe20000410000 */
[----:B------:R-:W-:Y:S01]  /*22640*/  FMUL.FTZ R198, R235, R219 ;  /* 0x000000dbebc67220 */ /* 0x000fe20000410000 */
[----:B------:R-:W-:Y:S01]  /*22650*/  FFMA.FTZ R204, R204, R104, R127 ;  /* 0x00000068cccc7223 */ /* 0x000fe2000001007f */
[----:B------:R-:W-:Y:S01]  /*22660*/  FFMA.FTZ R211, R211, R106, R136 ;  /* 0x0000006ad3d37223 */ /* 0x000fe20000010088 */
[----:B------:R-:W-:Y:S02]  /*22670*/  HADD2.F32 R98, -RZ, R56.H0_H0 ;  /* 0x20000038ff627230 */ /* 0x000fe40000004100 */
[C---:B------:R-:W-:Y:S01]  /*22680*/  FMUL.FTZ R205, R235.reuse, R218 ;  /* 0x000000daebcd7220 */ /* 0x040fe20000410000 */
[----:B------:R-:W-:Y:S01]  /*22690*/  FMUL.FTZ R219, R235, R232 ;  /* 0x000000e8ebdb7220 */ /* 0x000fe20000410000 */
[----:B------:R-:W-:-:S02]  /*226a0*/  HADD2.F32 R106, -RZ, R58.H0_H0 ;  /* 0x2000003aff6a7230 */ /* 0x000fc40000004100 */
[C---:B------:R-:W-:Y:S01]  /*226b0*/  FMUL.FTZ R217, R235.reuse, R217 ;  /* 0x000000d9ebd97220 */ /* 0x040fe20000410000 */
[----:B------:R-:W-:Y:S02]  /*226c0*/  HADD2.F32 R104, -RZ, R57.H0_H0 ;  /* 0x20000039ff687230 */ /* 0x000fe40000004100 */
[----:B------:R-:W-:Y:S01]  /*226d0*/  FFMA.FTZ R182, R182, R101, R13 ;  /* 0x00000065b6b67223 */ /* 0x000fe2000001000d */
[----:B------:R-:W-:Y:S02]  /*226e0*/  HADD2.F32 R232, -RZ, R60.H1_H1 ;  /* 0x3000003cffe87230 */ /* 0x000fe40000004100 */
[----:B------:R-:W-:Y:S01]  /*226f0*/  FMUL.FTZ R244, R235, R244 ;  /* 0x000000f4ebf47220 */ /* 0x000fe20000410000 */
[----:B------:R-:W-:Y:S02]  /*22700*/  HADD2.F32 R107, -RZ, R83.H0_H0 ;  /* 0x20000053ff6b7230 */ /* 0x000fe40000004100 */
[----:B------:R-:W-:Y:S01]  /*22710*/  FFMA.FTZ R183, R183, R162, R14 ;  /* 0x000000a2b7b77223 */ /* 0x000fe2000001000e */
[----:B------:R-:W-:-:S02]  /*22720*/  HADD2.F32 R101, -RZ, R72.H1_H1 ;  /* 0x30000048ff657230 */ /* 0x000fc40000004100 */
[C---:B------:R-:W-:Y:S01]  /*22730*/  FMUL.FTZ R185, R235.reuse, R185 ;  /* 0x000000b9ebb97220 */ /* 0x040fe20000410000 */
[----:B------:R-:W-:Y:S02]  /*22740*/  HADD2.F32 R162, -RZ, R70.H1_H1 ;  /* 0x30000046ffa27230 */ /* 0x000fe40000004100 */
[C---:B------:R-:W-:Y:S01]  /*22750*/  FMUL.FTZ R189, R235.reuse, R189 ;  /* 0x000000bdebbd7220 */ /* 0x040fe20000410000 */
[----:B------:R-:W-:Y:S01]  /*22760*/  FMUL.FTZ R197, R235, R196 ;  /* 0x000000c4ebc57220 */ /* 0x000fe20000410000 */
[----:B------:R-:W-:Y:S01]  /*22770*/  FFMA.FTZ R205, R205, R98, R130 ;  /* 0x00000062cdcd7223 */ /* 0x000fe20000010082 */
[----:B------:R-:W-:Y:S01]  /*22780*/  FMUL.FTZ R196, R235, R213 ;  /* 0x000000d5ebc47220 */ /* 0x000fe20000410000 */
[----:B------:R-:W-:Y:S01]  /*22790*/  FFMA.FTZ R217, R217, R106, R134 ;  /* 0x0000006ad9d97223 */ /* 0x000fe20000010086 */
[----:B------:R-:W-:Y:S01]  /*227a0*/  FFMA.FTZ R215, R215, R104, R132 ;  /* 0x00000068d7d77223 */ /* 0x000fe20000010084 */
[----:B------:R-:W-:Y:S02]  /*227b0*/  HADD2.F32 R98, -RZ, R54.H0_H0 ;  /* 0x20000036ff627230 */ /* 0x000fe40000004100 */
[----:B------:R-:W-:Y:S01]  /*227c0*/  FMUL.FTZ R213, R235, R222 ;  /* 0x000000deebd57220 */ /* 0x000fe20000410000 */
[----:B------:R-:W-:Y:S01]  /*227d0*/  FFMA.FTZ R232, R110, R232, R125 ;  /* 0x000000e86ee87223 */ /* 0x000fe2000001007d */
[----:B------:R-:W-:-:S02]  /*227e0*/  HADD2.F32 R106, -RZ, R55.H0_H0 ;  /* 0x20000037ff6a7230 */ /* 0x000fc40000004100 */
[----:B------:R-:W-:Y:S01]  /*227f0*/  FMUL.FTZ R223, R235, R223 ;  /* 0x000000dfebdf7220 */ /* 0x000fe20000410000 */
[----:B------:R-:W-:Y:S02]  /*22800*/  HADD2.F32 R104, -RZ, R54.H1_H1 ;  /* 0x30000036ff687230 */ /* 0x000fe40000004100 */
[----:B------:R-:W-:Y:S01]  /*22810*/  FFMA.FTZ R107, R244, R107, R27 ;  /* 0x0000006bf46b7223 */ /* 0x000fe2000001001b */
[----:B------:R-:W-:Y:S01]  /*22820*/  FFMA.FTZ R185, R185, R101, R16 ;  /* 0x00000065b9b97223 */ /* 0x000fe20000010010 */
[----:B------:R-:W-:Y:S02]  /*22830*/  HADD2.F32 R110, -RZ, R58.H1_H1 ;  /* 0x3000003aff6e7230 */ /* 0x000fe40000004100 */
[----:B------:R-:W-:Y:S01]  /*22840*/  FMUL.FTZ R212, R235, R212 ;  /* 0x000000d4ebd47220 */ /* 0x000fe20000410000 */
[----:B------:R-:W-:Y:S02]  /*22850*/  HADD2.F32 R101, -RZ, R70.H0_H0 ;  /* 0x20000046ff657230 */ /* 0x000fe40000004100 */
[----:B------:R-:W-:Y:S01]  /*22860*/  FFMA.FTZ R189, R189, R162, R4 ;  /* 0x000000a2bdbd7223 */ /* 0x000fe20000010004 */
[----:B------:R-:W0:Y:S01]  /*22870*/  LDC.64 R244, c[0x0][0x2b8] ;  /* 0x0000ae00fff47b82 */ /* 0x000e220000000a00 */
[----:B------:R-:W-:Y:S01]  /*22880*/  FMUL.FTZ R190, R235, R190 ;  /* 0x000000beebbe7220 */ /* 0x000fe20000410000 */
[----:B------:R-:W-:-:S02]  /*22890*/  HADD2.F32 R162, -RZ, R66.H0_H0 ;  /* 0x20000042ffa27230 */ /* 0x000fc40000004100 */
[----:B------:R-:W-:Y:S01]  /*228a0*/  FFMA.FTZ R213, R213, R98, R142 ;  /* 0x00000062d5d57223 */ /* 0x000fe2000001008e */
[----:B------:R-:W-:Y:S01]  /*228b0*/  FFMA.FTZ R223, R223, R106, R144 ;  /* 0x0000006adfdf7223 */ /* 0x000fe20000010090 */
[----:B------:R-:W-:Y:S01]  /*228c0*/  FFMA.FTZ R198, R198, R104, R145 ;  /* 0x00000068c6c67223 */ /* 0x000fe20000010091 */
[--C-:B------:R-:W-:Y:S02]  /*228d0*/  HADD2.F32 R98, -RZ, R52.reuse.H0_H0 ;  /* 0x20000034ff627230 */ /* 0x100fe40000004100 */
[C---:B------:R-:W-:Y:S01]  /*228e0*/  FMUL.FTZ R225, R235.reuse, R225 ;  /* 0x000000e1ebe17220 */ /* 0x040fe20000410000 */
[----:B------:R-:W-:Y:S01]  /*228f0*/  FFMA.FTZ R212, R212, R110, R137 ;  /* 0x0000006ed4d47223 */ /* 0x000fe20000010089 */
[----:B------:R-:W-:Y:S02]  /*22900*/  HADD2.F32 R106, -RZ, R53.H0_H0 ;  /* 0x20000035ff6a7230 */ /* 0x000fe40000004100 */
[----:B------:R-:W-:Y:S01]  /*22910*/  FMUL.FTZ R226, R235, R226 ;  /* 0x000000e2ebe27220 */ /* 0x000fe20000410000 */
[----:B------:R-:W-:-:S02]  /*22920*/  HADD2.F32 R104, -RZ, R52.H1_H1 ;  /* 0x30000034ff687230 */ /* 0x000fc40000004100 */
[C---:B------:R-:W-:Y:S01]  /*22930*/  FMUL.FTZ R221, R235.reuse, R221 ;  /* 0x000000ddebdd7220 */ /* 0x040fe20000410000 */
[----:B------:R-:W-:Y:S01]  /*22940*/  FFMA.FTZ R190, R190, R101, R5 ;  /* 0x00000065bebe7223 */ /* 0x000fe20000010005 */
[----:B------:R-:W-:Y:S02]  /*22950*/  HADD2.F32 R110, -RZ, R55.H1_H1 ;  /* 0x30000037ff6e7230 */ /* 0x000fe40000004100 */
[----:B------:R-:W-:Y:S01]  /*22960*/  FMUL.FTZ R224, R235, R224 ;  /* 0x000000e0ebe07220 */ /* 0x000fe20000410000 */
[----:B------:R-:W-:Y:S02]  /*22970*/  HADD2.F32 R101, -RZ, R68.H1_H1 ;  /* 0x30000044ff657230 */ /* 0x000fe40000004100 */
[----:B------:R-:W-:Y:S01]  /*22980*/  FFMA.FTZ R199, R199, R162, R46 ;  /* 0x000000a2c7c77223 */ /* 0x000fe2000001002e */
[----:B------:R-:W-:Y:S01]  /*22990*/  FMUL.FTZ R193, R235, R193 ;  /* 0x000000c1ebc17220 */ /* 0x000fe20000410000 */
[----:B------:R-:W-:Y:S02]  /*229a0*/  HADD2.F32 R162, -RZ, R65.H1_H1 ;  /* 0x30000041ffa27230 */ /* 0x000fe40000004100 */
[----:B------:R-:W-:Y:S01]  /*229b0*/  FFMA.FTZ R225, R225, R98, R138 ;  /* 0x00000062e1e17223 */ /* 0x000fe2000001008a */
[----:B------:R-:W-:Y:S01]  /*229c0*/  FFMA.FTZ R221, R221, R106, R140 ;  /* 0x0000006adddd7223 */ /* 0x000fe2000001008c */
[----:B------:R-:W-:Y:S01]  /*229d0*/  FFMA.FTZ R226, R226, R104, R141 ;  /* 0x00000068e2e27223 */ /* 0x000fe2000001008d */
[----:B------:R-:W-:-:S02]  /*229e0*/  HADD2.F32 R98, -RZ, R50.H0_H0 ;  /* 0x20000032ff627230 */ /* 0x000fc40000004100 */
[C---:B------:R-:W-:Y:S01]  /*229f0*/  FMUL.FTZ R200, R235.reuse, R227 ;  /* 0x000000e3ebc87220 */ /* 0x040fe20000410000 */
[C---:B------:R-:W-:Y:S01]  /*22a00*/  FMUL.FTZ R231, R235.reuse, R231 ;  /* 0x000000e7ebe77220 */ /* 0x040fe20000410000 */
[----:B------:R-:W-:Y:S02]  /*22a10*/  HADD2.F32 R222, -RZ, R62.H1_H1 ;  /* 0x3000003effde7230 */ /* 0x000fe40000004100 */
[----:B------:R-:W-:Y:S01]  /*22a20*/  FFMA.FTZ R224, R224, R110, R147 ;  /* 0x0000006ee0e07223 */ /* 0x000fe20000010093 */
[----:B------:R-:W-:Y:S02]  /*22a30*/  HADD2.F32 R106, -RZ, R51.H0_H0 ;  /* 0x20000033ff6a7230 */ /* 0x000fe40000004100 */
[C---:B------:R-:W-:Y:S01]  /*22a40*/  FMUL.FTZ R228, R235.reuse, R228 ;  /* 0x000000e4ebe47220 */ /* 0x040fe20000410000 */
[----:B------:R-:W-:Y:S02]  /*22a50*/  HADD2.F32 R104, -RZ, R50.H1_H1 ;  /* 0x30000032ff687230 */ /* 0x000fe40000004100 */
[----:B------:R-:W-:Y:S01]  /*22a60*/  FMUL.FTZ R227, R235, R234 ;  /* 0x000000eaebe37220 */ /* 0x000fe20000410000 */
[----:B------:R-:W-:Y:S01]  /*22a70*/  FFMA.FTZ R193, R193, R101, R8 ;  /* 0x00000065c1c17223 */ /* 0x000fe20000010008 */
[----:B------:R-:W-:-:S02]  /*22a80*/  HADD2.F32 R110, -RZ, R53.H1_H1 ;  /* 0x30000035ff6e7230 */ /* 0x000fc40000004100 */
[----:B------:R-:W-:Y:S01]  /*22a90*/  FMUL.FTZ R220, R235, R220 ;  /* 0x000000dcebdc7220 */ /* 0x000fe20000410000 */
[----:B------:R-:W-:Y:S02]  /*22aa0*/  HADD2.F32 R101, -RZ, R64.H1_H1 ;  /* 0x30000040ff657230 */ /* 0x000fe40000004100 */
[----:B------:R-:W-:Y:S01]  /*22ab0*/  FFMA.FTZ R102, R102, R162, R47 ;  /* 0x000000a266667223 */ /* 0x000fe2000001002f */
[----:B------:R-:W-:Y:S01]  /*22ac0*/  LOP3.LUT R162, R43, 0x1f, RZ, 0xc0, !PT ;  /* 0x0000001f2ba27812 */ /* 0x000fe200078ec0ff */
[----:B------:R-:W-:Y:S01]  /*22ad0*/  FMUL.FTZ R236, R235, R236 ;  /* 0x000000ecebec7220 */ /* 0x000fe20000410000 */
[----:B------:R-:W-:Y:S01]  /*22ae0*/  F2FP.F16.F32.PACK_AB R97, R108, R97 ;  /* 0x000000616c61723e */ /* 0x000fe200000000ff */
[----:B------:R-:W-:Y:S01]  /*22af0*/  FFMA.FTZ R231, R231, R98, R150 ;  /* 0x00000062e7e77223 */ /* 0x000fe20000010096 */
[----:B------:R-:W-:Y:S02]  /*22b00*/  HADD2.F32 R108, -RZ, R49.H1_H1 ;  /* 0x30000031ff6c7230 */ /* 0x000fe40000004100 */
[----:B------:R-:W-:Y:S01]  /*22b10*/  FFMA.FTZ R222, R112, R222, R129 ;  /* 0x000000de70de7223 */ /* 0x000fe20000010081 */
[----:B------:R-:W-:-:S02]  /*22b20*/  HADD2.F32 R234, -RZ, R57.H1_H1 ;  /* 0x30000039ffea7230 */ /* 0x000fc40000004100 */
[----:B------:R-:W-:Y:S01]  /*22b30*/  FFMA.FTZ R227, R227, R106, R152 ;  /* 0x0000006ae3e37223 */ /* 0x000fe20000010098 */
[----:B------:R-:W-:Y:S01]  /*22b40*/  FFMA.FTZ R228, R228, R104, R153 ;  /* 0x00000068e4e47223 */ /* 0x000fe20000010099 */
[----:B------:R-:W-:Y:S01]  /*22b50*/  F2FP.F16.F32.PACK_AB R98, R105, R96 ;  /* 0x000000606962723e */ /* 0x000fe200000000ff */
[----:B------:R-:W-:Y:S02]  /*22b60*/  HADD2.F32 R112, -RZ, R59.H1_H1 ;  /* 0x3000003bff707230 */ /* 0x000fe40000004100 */
[----:B------:R-:W-:Y:S01]  /*22b70*/  FFMA.FTZ R220, R220, R110, R143 ;  /* 0x0000006edcdc7223 */ /* 0x000fe2000001008f */
[----:B------:R-:W-:Y:S01]  /*22b80*/  F2FP.F16.F32.PACK_AB R96, R208, R103 ;  /* 0x00000067d060723e */ /* 0x000fe200000000ff */
[----:B------:R-:W-:Y:S02]  /*22b90*/  HADD2.F32 R106, -RZ, R49.H0_H0 ;  /* 0x20000031ff6a7230 */ /* 0x000fe40000004100 */
[----:B------:R-:W-:Y:S01]  /*22ba0*/  FMUL.FTZ R233, R235, R233 ;  /* 0x000000e9ebe97220 */ /* 0x000fe20000410000 */
[----:B------:R-:W-:-:S02]  /*22bb0*/  HADD2.F32 R104, -RZ, R48.H0_H0 ;  /* 0x20000030ff687230 */ /* 0x000fc40000004100 */
[----:B------:R-:W-:Y:S01]  /*22bc0*/  FMUL.FTZ R230, R235, R230 ;  /* 0x000000e6ebe67220 */ /* 0x000fe20000410000 */
[----:B------:R-:W-:Y:S02]  /*22bd0*/  HADD2.F32 R105, -RZ, R48.H1_H1 ;  /* 0x30000030ff697230 */ /* 0x000fe40000004100 */
[----:B------:R-:W-:Y:S01]  /*22be0*/  FFMA.FTZ R100, R100, R101, R45 ;  /* 0x0000006564647223 */ /* 0x000fe2000001002d */
[----:B------:R-:W-:Y:S01]  /*22bf0*/  HADD2.F32 R218, -RZ, R63.H1_H1 ;  /* 0x3000003fffda7230 */ /* 0x000fe20000004100 */
[----:B------:R-:W-:Y:S01]  /*22c00*/  LEA.HI.SX32 R103, R109, R162, 0x1d ;  /* 0x000000a26d677211 */ /* 0x000fe200078feaff */
[----:B------:R-:W-:Y:S02]  /*22c10*/  HADD2.F32 R110, -RZ, R51.H1_H1 ;  /* 0x30000033ff6e7230 */ /* 0x000fe40000004100 */
[----:B------:R-:W-:Y:S01]  /*22c20*/  FMUL.FTZ R202, R235, R229 ;  /* 0x000000e5ebca7220 */ /* 0x000fe20000410000 */
[----:B------:R-:W-:Y:S01]  /*22c30*/  FFMA.FTZ R99, R236, R99, R35 ;  /* 0x00000063ec637223 */ /* 0x000fe20000010023 */
[----:B------:R-:W-:-:S02]  /*22c40*/  HADD2.F32 R101, -RZ, R61.H0_H0 ;  /* 0x2000003dff657230 */ /* 0x000fc40000004100 */
[----:B------:R-:W-:Y:S01]  /*22c50*/  FMUL.FTZ R207, R235, R207 ;  /* 0x000000cfebcf7220 */ /* 0x000fe20000410000 */
[----:B------:R-:W-:Y:S01]  /*22c60*/  FFMA.FTZ R200, R200, R108, R151 ;  /* 0x0000006cc8c87223 */ /* 0x000fe20000010097 */
[----:B------:R-:W-:Y:S02]  /*22c70*/  HADD2.F32 R191, -RZ, R67.H0_H0 ;  /* 0x20000043ffbf7230 */ /* 0x000fe40000004100 */
[----:B------:R-:W-:Y:S01]  /*22c80*/  FFMA.FTZ R234, R118, R234, R135 ;  /* 0x000000ea76ea7223 */ /* 0x000fe20000010087 */
[----:B------:R-:W-:Y:S01]  /*22c90*/  F2FP.F16.F32.PACK_AB R108, R119, R178 ;  /* 0x000000b2776c723e */ /* 0x000fe200000000ff */
[----:B------:R-:W-:Y:S01]  /*22ca0*/  FFMA.FTZ R196, R196, R112, R139 ;  /* 0x00000070c4c47223 */ /* 0x000fe2000001008b */
[----:B------:R-:W-:Y:S01]  /*22cb0*/  FFMA.FTZ R219, R219, R106, R148 ;  /* 0x0000006adbdb7223 */ /* 0x000fe20000010094 */
[----:B------:R-:W-:Y:S01]  /*22cc0*/  FFMA.FTZ R233, R233, R104, R146 ;  /* 0x00000068e9e97223 */ /* 0x000fe20000010092 */
[----:B------:R-:W-:Y:S01]  /*22cd0*/  FFMA.FTZ R230, R230, R105, R149 ;  /* 0x00000069e6e67223 */ /* 0x000fe20000010095 */
[----:B------:R-:W-:Y:S01]  /*22ce0*/  F2FP.F16.F32.PACK_AB R119, R187, R188 ;  /* 0x000000bcbb77723e */ /* 0x000fe200000000ff */
[----:B------:R-:W-:Y:S01]  /*22cf0*/  FFMA.FTZ R218, R114, R218, R131 ;  /* 0x000000da72da7223 */ /* 0x000fe20000010083 */
[----:B------:R-:W-:Y:S01]  /*22d00*/  F2FP.F16.F32.PACK_AB R118, R189, R190 ;  /* 0x000000bebd76723e */ /* 0x000fe200000000ff */
[----:B------:R-:W-:-:S02]  /*22d10*/  HADD2.F32 R236, -RZ, R56.H1_H1 ;  /* 0x30000038ffec7230 */ /* 0x000fc40000004100 */
[----:B------:R-:W-:Y:S01]  /*22d20*/  FFMA.FTZ R202, R202, R110, R171 ;  /* 0x0000006ecaca7223 */ /* 0x000fe200000100ab */
[----:B------:R-:W-:Y:S01]  /*22d30*/  F2FP.F16.F32.PACK_AB R106, R115, R242 ;  /* 0x000000f2736a723e */ /* 0x000fe200000000ff */
[----:B------:R-:W-:Y:S01]  /*22d40*/  VIADD R189, R103, 0x20 ;  /* 0x0000002067bd7836 */ /* 0x000fe20000000000 */
[----:B------:R-:W-:Y:S01]  /*22d50*/  F2FP.F16.F32.PACK_AB R105, R113, R240 ;  /* 0x000000f07169723e */ /* 0x000fe200000000ff */
[----:B------:R-:W-:Y:S01]  /*22d60*/  FFMA.FTZ R101, R207, R101, R124 ;  /* 0x00000065cf657223 */ /* 0x000fe2000001007c */
[----:B------:R-:W-:Y:S01]  /*22d70*/  F2FP.F16.F32.PACK_AB R104, R111, R238 ;  /* 0x000000ee6f68723e */ /* 0x000fe200000000ff */
[----:B------:R-:W-:Y:S01]  /*22d80*/  FFMA.FTZ R197, R197, R191, R120 ;  /* 0x000000bfc5c57223 */ /* 0x000fe20000010078 */
[----:B------:R-:W-:Y:S01]  /*22d90*/  F2FP.F16.F32.PACK_AB R112, R185, R186 ;  /* 0x000000bab970723e */ /* 0x000fe200000000ff */
[----:B0-----:R-:W-:Y:S01]  /*22da0*/  IMAD.WIDE.U32 R188, R189, 0x10, R244 ;  /* 0x00000010bdbc7825 */ /* 0x001fe200078e00f4 */
[----:B------:R-:W-:-:S03]  /*22db0*/  IADD3 R187, R103, 0x40, RZ ;  /* 0x0000004067bb7810 */ /* 0x000fc60007ffe0ff */
[----:B------:R-:W-:Y:S01]  /*22dc0*/  FFMA.FTZ R236, R116, R236, R133 ;  /* 0x000000ec74ec7223 */ /* 0x000fe20000010085 */
[----:B------:R-:W-:Y:S01]  /*22dd0*/  F2FP.F16.F32.PACK_AB R99, R206, R99 ;  /* 0x00000063ce63723e */ /* 0x000fe200000000ff */
[--C-:B------:R-:W-:Y:S01]  /*22de0*/  IMAD.WIDE.U32 R206, R103, 0x10, R244.reuse ;  /* 0x0000001067ce7825 */ /* 0x100fe200078e00f4 */
[----:B------:R-:W-:Y:S02]  /*22df0*/  F2FP.F16.F32.PACK_AB R111, R177, R252 ;  /* 0x000000fcb16f723e */ /* 0x000fe400000000ff */
[----:B------:R-:W-:Y:S01]  /*22e00*/  F2FP.F16.F32.PACK_AB R110, R175, R174 ;  /* 0x000000aeaf6e723e */ /* 0x000fe200000000ff */
[----:B------:R-:W-:Y:S01]  /*22e10*/  VIADD R177, R103, 0xe0 ;  /* 0x000000e067b17836 */ /* 0x000fe20000000000 */
[----:B------:R-:W-:Y:S01]  /*22e20*/  F2FP.F16.F32.PACK_AB R115, R179, R180 ;  /* 0x000000b4b373723e */ /* 0x000fe200000000ff */
[----:B------:R-:W-:Y:S01]  /*22e30*/  IMAD.WIDE.U32 R186, R187, 0x10, R244 ;  /* 0x00000010bbba7825 */ /* 0x000fe200078e00f4 */
[----:B------:R-:W-:Y:S01]  /*22e40*/  F2FP.F16.F32.PACK_AB R114, R181, R182 ;  /* 0x000000b6b572723e */ /* 0x000fe200000000ff */
[----:B------:R0:W-:Y:S01]  /*22e50*/  STG.E.128 desc[UR6][R206.64], R96 ;  /* 0x00000060ce007986 */ /* 0x0001e2000c101d06 */
[----:B------:R-:W-:Y:S01]  /*22e60*/  F2FP.F16.F32.PACK_AB R113, R183, R184 ;  /* 0x000000b8b771723e */ /* 0x000fe200000000ff */
[C---:B------:R-:W-:Y:S01]  /*22e70*/  VIADD R183, R103.reuse, 0x80 ;  /* 0x0000008067b77836 */ /* 0x040fe20000000000 */
[----:B------:R-:W-:-:S02]  /*22e80*/  IADD3 R185, R103, 0x60, RZ ;  /* 0x0000006067b97810 */ /* 0x000fc40007ffe0ff */
[----:B------:R-:W-:Y:S01]  /*22e90*/  IADD3 R181, R103, 0xa0, RZ ;  /* 0x000000a067b57810 */ /* 0x000fe20007ffe0ff */
[--C-:B------:R-:W-:Y:S01]  /*22ea0*/  IMAD.WIDE.U32 R182, R183, 0x10, R244.reuse ;  /* 0x00000010b7b67825 */ /* 0x100fe200078e00f4 */
[C---:B------:R-:W-:Y:S02]  /*22eb0*/  IADD3 R179, R103.reuse, 0xc0, RZ ;  /* 0x000000c067b37810 */ /* 0x040fe40007ffe0ff */
[----:B------:R-:W-:Y:S01]  /*22ec0*/  IADD3 R175, R103, 0x100, RZ ;  /* 0x0000010067af7810 */ /* 0x000fe20007ffe0ff */
[--C-:B------:R-:W-:Y:S01]  /*22ed0*/  IMAD.WIDE.U32 R184, R185, 0x10, R244.reuse ;  /* 0x00000010b9b87825 */ /* 0x100fe200078e00f4 */
[----:B------:R-:W-:Y:S02]  /*22ee0*/  IADD3 R103, R103, 0x120, RZ ;  /* 0x0000012067677810 */ /* 0x000fe40007ffe0ff */
[----:B------:R-:W-:Y:S01]  /*22ef0*/  F2FP.F16.F32.PACK_AB R107, R210, R107 ;  /* 0x0000006bd26b723e */ /* 0x000fe200000000ff */
[----:B------:R-:W-:Y:S01]  /*22f00*/  IMAD.WIDE.U32 R180, R181, 0x10, R244 ;  /* 0x00000010b5b47825 */ /* 0x000fe200078e00f4 */
[----:B------:R-:W-:-:S02]  /*22f10*/  F2FP.F16.F32.PACK_AB R109, R173, R176 ;  /* 0x000000b0ad6d723e */ /* 0x000fc400000000ff */
[----:B------:R-:W-:Y:S01]  /*22f20*/  F2FP.F16.F32.PACK_AB R117, R192, R117 ;  /* 0x00000075c075723e */ /* 0x000fe200000000ff */
[--C-:B------:R-:W-:Y:S01]  /*22f30*/  IMAD.WIDE.U32 R178, R179, 0x10, R244.reuse ;  /* 0x00000010b3b27825 */ /* 0x100fe200078e00f4 */
[----:B------:R-:W-:Y:S01]  /*22f40*/  F2FP.F16.F32.PACK_AB R116, R193, R194 ;  /* 0x000000c2c174723e */ /* 0x000fe200000000ff */
[----:B------:R1:W-:Y:S01]  /*22f50*/  STG.E.128 desc[UR6][R188.64], R104 ;  /* 0x00000068bc007986 */ /* 0x0003e2000c101d06 */
[----:B0-----:R-:W-:Y:S01]  /*22f60*/  F2FP.F16.F32.PACK_AB R99, R214, R197 ;  /* 0x000000c5d663723e */ /* 0x001fe200000000ff */
        /* <DEDUP_REMOVED lines=9> */
[----:B------:R-:W-:Y:S01]  /*23000*/  F2FP.F16.F32.PACK_AB R103, R218, R203 ;  /* 0x000000cbda67723e */ /* 0x000fe200000000ff */
[----:B------:R3:W-:Y:S01]  /*23010*/  STG.E.128 desc[UR6][R182.64], R116 ;  /* 0x00000074b6007986 */ /* 0x0007e2000c101d06 */
[----:B------:R-:W-:-:S02]  /*23020*/  F2FP.F16.F32.PACK_AB R101, R204, R101 ;  /* 0x00000065cc65723e */ /* 0x000fc400000000ff */
[----:B------:R-:W-:Y:S01]  /*23030*/  F2FP.F16.F32.PACK_AB R100, R232, R195 ;  /* 0x000000c3e864723e */ /* 0x000fe200000000ff */
[----:B------:R3:W-:Y:S01]  /*23040*/  STG.E.128 desc[UR6][R180.64], R96 ;  /* 0x00000060b4007986 */ /* 0x0007e2000c101d06 */
[----:B-1----:R-:W-:Y:S02]  /*23050*/  F2FP.F16.F32.PACK_AB R107, R196, R211 ;  /* 0x000000d3c46b723e */ /* 0x002fe400000000ff */
[----:B------:R-:W-:Y:S01]  /*23060*/  F2FP.F16.F32.PACK_AB R106, R212, R217 ;  /* 0x000000d9d46a723e */ /* 0x000fe200000000ff */
[----:B------:R3:W-:Y:S01]  /*23070*/  STG.E.128 desc[UR6][R178.64], R100 ;  /* 0x00000064b2007986 */ /* 0x0007e2000c101d06 */
[----:B------:R-:W-:Y:S02]  /*23080*/  F2FP.F16.F32.PACK_AB R105, R234, R215 ;  /* 0x000000d7ea69723e */ /* 0x000fe400000000ff */
[----:B------:R-:W-:Y:S02]  /*23090*/  F2FP.F16.F32.PACK_AB R104, R236, R205 ;  /* 0x000000cdec68723e */ /* 0x000fe400000000ff */
[----:B0-----:R-:W-:-:S02]  /*230a0*/  F2FP.F16.F32.PACK_AB R111, R224, R223 ;  /* 0x000000dfe06f723e */ /* 0x001fc400000000ff */
[----:B------:R-:W-:Y:S01]  /*230b0*/  F2FP.F16.F32.PACK_AB R110, R198, R213 ;  /* 0x000000d5c66e723e */ /* 0x000fe200000000ff */
[----:B------:R3:W-:Y:S01]  /*230c0*/  STG.E.128 desc[UR6][R176.64], R104 ;  /* 0x00000068b0007986 */ /* 0x0007e2000c101d06 */
[----:B------:R-:W-:Y:S02]  /*230d0*/  F2FP.F16.F32.PACK_AB R109, R220, R221 ;  /* 0x000000dddc6d723e */ /* 0x000fe400000000ff */
[----:B------:R-:W-:Y:S02]  /*230e0*/  F2FP.F16.F32.PACK_AB R108, R226, R225 ;  /* 0x000000e1e26c723e */ /* 0x000fe400000000ff */
[----:B--2---:R-:W-:Y:S02]  /*230f0*/  F2FP.F16.F32.PACK_AB R115, R202, R227 ;  /* 0x000000e3ca73723e */ /* 0x004fe400000000ff */
[----:B------:R-:W-:Y:S01]  /*23100*/  F2FP.F16.F32.PACK_AB R114, R228, R231 ;  /* 0x000000e7e472723e */ /* 0x000fe200000000ff */
[----:B------:R3:W-:Y:S01]  /*23110*/  STG.E.128 desc[UR6][R174.64], R108 ;  /* 0x0000006cae007986 */ /* 0x0007e2000c101d06 */
[----:B------:R-:W-:-:S02]  /*23120*/  F2FP.F16.F32.PACK_AB R113, R200, R219 ;  /* 0x000000dbc871723e */ /* 0x000fc400000000ff */
[----:B------:R-:W-:-:S05]  /*23130*/  F2FP.F16.F32.PACK_AB R112, R230, R233 ;  /* 0x000000e9e670723e */ /* 0x000fca00000000ff */
[----:B------:R3:W-:Y:S02]  /*23140*/  STG.E.128 desc[UR6][R244.64], R112 ;  /* 0x00000070f4007986 */ /* 0x0007e4000c101d06 */
.L_x_12425:
[----:B------:R-:W-:Y:S05]  /*23150*/  BSYNC B1 ;  /* 0x0000000000017941 */ /* 0x000fea0003800000 */
.L_x_12424:
[----:B---3--:R-:W0:Y:S02]  /*23160*/  LDC.64 R96, c[0x0][0x210] ;  /* 0x00008400ff607b82 */ /* 0x008e240000000a00 */
[----:B0-----:R-:W-:-:S05]  /*23170*/  IMAD R42, R96, 0x4, R42 ;  /* 0x00000004602a7824 */ /* 0x001fca00078e022a */
[----:B------:R-:W-:-:S13]  /*23180*/  ISETP.GE.AND P0, PT, R42, R97, PT ;  /* 0x000000612a00720c */ /* 0x000fda0003f06270 */
[----:B------:R-:W-:Y:S05]  /*23190*/  @!P0 BRA `(.L_x_12426) ;  /* 0xfffffddc00348947 */ /* 0x000fea000383ffff */
[----:B------:R-:W-:Y:S05]  /*231a0*/  BSYNC B0 ;  /* 0x0000000000007941 */ /* 0x000fea0003800000 */
.L_x_11602:
[----:B------:R-:W-:Y:S05]  /*231b0*/  EXIT ;  /* 0x000000000000794d */ /* 0x000fea0003800000 */
.L_x_12423:
[----:B------:R-:W-:Y:S01]  /*231c0*/  HFMA2.MMA R242, -RZ, RZ, 0, 5.9604644775390625e-08 ;  /* 0x00000001fff27435 */ /* 0x000fe200000001ff */
[----:B------:R-:W-:Y:S01]  /*231d0*/  BSSY B1, `(.L_x_12427) ;  /* 0x0000006000017945 */ /* 0x000fe20003800000 */
[----:B------:R-:W-:Y:S01]  /*231e0*/  MOV R243, 0x1f ;  /* 0x0000001f00f37802 */ /* 0x000fe20000000f00 */
[----:B------:R-:W-:-:S08]  /*231f0*/  IMAD.MOV.U32 R241, RZ, RZ, -0x1 ;  /* 0xfffffffffff17424 */ /* 0x000fd000078e00ff */
[----:B0----5:R-:W-:Y:S05]  /*23200*/  WARPSYNC.COLLECTIVE R241, `(.L_x_12428) ;  /* 0x00000000f1087348 */ /* 0x021fea0003c00000 */
[----:B------:R1:W2:Y:S02]  /*23210*/  SHFL.BFLY P2, R239, R240, R242, R243 ;  /* 0x0c0000f2f0ef7389 */ /* 0x0002a400000400f3 */
[----:B012--5:R-:W-:Y:S01]  /*23220*/  ENDCOLLECTIVE ;  /* 0x000000000000791b */ /* 0x027fe20003800000 */
.L_x_12428:
[----:B------:R-:W-:Y:S05]  /*23230*/  BSYNC B1 ;  /* 0x0000000000017941 */ /* 0x000fea0003800000 */
.L_x_12427:
[----:B------:R-:W-:Y:S01]  /*23240*/  MOV R97, R239 ;  /* 0x000000ef00617202 */ /* 0x000fe20000000f00 */
[----:B------:R-:W-:Y:S01]  /*23250*/  HFMA2.MMA R243, -RZ, RZ, 0, 1.847743988037109375e-06 ;  /* 0x0000001ffff37435 */ /* 0x000fe200000001ff */
[----:B------:R-:W-:Y:S01]  /*23260*/  IMAD.MOV.U32 R242, RZ, RZ, 0x2 ;  /* 0x00000002fff27424 */ /* 0x000fe200078e00ff */
[----:B------:R-:W-:Y:S02]  /*23270*/  MOV R241, 0xffffffff ;  /* 0xffffffff00f17802 */ /* 0x000fe40000000f00 */
[----:B------:R-:W-:-:S05]  /*23280*/  FADD.FTZ R98, R240, R97 ;  /* 0x00000061f0627221 */ /* 0x000fca0000010000 */
[----:B------:R-:W-:-:S07]  /*23290*/  MOV R240, R98 ;  /* 0x0000006200f07202 */ /* 0x000fce0000000f00 */
[----:B------:R-:W-:Y:S05]  /*232a0*/  WARPSYNC.COLLECTIVE R241, `(.L_x_12429) ;  /* 0x00000000f1087348 */ /* 0x000fea0003c00000 */
[----:B------:R0:W1:Y:S02]  /*232b0*/  SHFL.BFLY P2, R239, R240, R242, R243 ;  /* 0x0c0000f2f0ef7389 */ /* 0x00006400000400f3 */
[----:B01----:R-:W-:Y:S01]  /*232c0*/  ENDCOLLECTIVE ;  /* 0x000000000000791b */ /* 0x003fe20003800000 */
.L_x_12429:
[----:B------:R-:W-:Y:S01]  /*232d0*/  HFMA2.MMA R242, -RZ, RZ, 0, 2.384185791015625e-07 ;  /* 0x00000004fff27435 */ /* 0x000fe200000001ff */
[----:B------:R-:W-:-:S04]  /*232e0*/  IMAD.MOV.U32 R97, RZ, RZ, R239 ;  /* 0x000000ffff617224 */ /* 0x000fc800078e00ef */
[----:B------:R-:W-:Y:S02]  /*232f0*/  FADD.FTZ R99, R98, R97 ;  /* 0x0000006162637221 */ /* 0x000fe40000010000 */
[----:B------:R-:W0:Y:S03]  /*23300*/  LDC R97, c[0x0][0x290] ;  /* 0x0000a400ff617b82 */ /* 0x000e260000000800 */
[----:B------:R-:W-:-:S07]  /*23310*/  MOV R240, R99 ;  /* 0x0000006300f07202 */ /* 0x000fce0000000f00 */
[----:B0-----:R-:W-:Y:S05]  /*23320*/  WARPSYNC.COLLECTIVE R241, `(.L_x_12430) ;  /* 0x00000000f1087348 */ /* 0x001fea0003c00000 */
[----:B------:R1:W2:Y:S02]  /*23330*/  SHFL.BFLY P2, R239, R240, R242, R243 ;  /* 0x0c0000f2f0ef7389 */ /* 0x0002a400000400f3 */
[----:B012---:R-:W-:Y:S01]  /*23340*/  ENDCOLLECTIVE ;  /* 0x000000000000791b */ /* 0x007fe20003800000 */
.L_x_12430:
[----:B------:R-:W-:Y:S01]  /*23350*/  HFMA2.MMA R242, -RZ, RZ, 0, 4.76837158203125e-07 ;  /* 0x00000008fff27435 */ /* 0x000fe200000001ff */
[----:B------:R-:W-:-:S04]  /*23360*/  IMAD.MOV.U32 R96, RZ, RZ, R239 ;  /* 0x000000ffff607224 */ /* 0x000fc800078e00ef */
[----:B------:R-:W-:-:S05]  /*23370*/  FADD.FTZ R235, R99, R96 ;  /* 0x0000006063eb7221 */ /* 0x000fca0000010000 */
[----:B------:R-:W-:-:S07]  /*23380*/  MOV R240, R235 ;  /* 0x000000eb00f07202 */ /* 0x000fce0000000f00 */
[----:B------:R-:W-:Y:S05]  /*23390*/  WARPSYNC.COLLECTIVE R241, `(.L_x_12431) ;  /* 0x00000000f1087348 */ /* 0x000fea0003c00000 */
[----:B------:R0:W1:Y:S02]  /*233a0*/  SHFL.BFLY P2, R239, R240, R242, R243 ;  /* 0x0c0000f2f0ef7389 */ /* 0x00006400000400f3 */
[----:B01----:R-:W-:Y:S01]  /*233b0*/  ENDCOLLECTIVE ;  /* 0x000000000000791b */ /* 0x003fe20003800000 */
.L_x_12431:
[----:B------:R-:W-:Y:S01]  /*233c0*/  HFMA2.MMA R242, -RZ, RZ, 0, 9.5367431640625e-07 ;  /* 0x00000010fff27435 */ /* 0x000fe200000001ff */
[----:B------:R-:W-:-:S04]  /*233d0*/  IMAD.MOV.U32 R96, RZ, RZ, R239 ;  /* 0x000000ffff607224 */ /* 0x000fc800078e00ef */
[----:B------:R-:W-:-:S05]  /*233e0*/  FADD.FTZ R238, R235, R96 ;  /* 0x00000060ebee7221 */ /* 0x000fca0000010000 */
[----:B------:R-:W-:-:S07]  /*233f0*/  MOV R240, R238 ;  /* 0x000000ee00f07202 */ /* 0x000fce0000000f00 */
[----:B------:R-:W-:Y:S05]  /*23400*/  WARPSYNC.COLLECTIVE R241, `(.L_x_12432) ;  /* 0x00000000f1087348 */ /* 0x000fea0003c00000 */
[----:B------:R0:W1:Y:S02]  /*23410*/  SHFL.BFLY P2, R239, R240, R242, R243 ;  /* 0x0c0000f2f0ef7389 */ /* 0x00006400000400f3 */
[----:B01----:R-:W-:Y:S01]  /*23420*/  ENDCOLLECTIVE ;  /* 0x000000000000791b */ /* 0x003fe20003800000 */
.L_x_12432:
[----:B------:R-:W-:Y:S01]  /*23430*/  HFMA2.MMA R242, -RZ, RZ, 0, 5.9604644775390625e-08 ;  /* 0x00000001fff27435 */ /* 0x000fe200000001ff */
[----:B------:R-:W-:-:S04]  /*23440*/  IMAD.MOV.U32 R237, RZ, RZ, R239 ;  /* 0x000000ffffed7224 */ /* 0x000fc800078e00ef */
        /* <DEDUP_REMOVED lines=166> */
.L_x_12433:
[----:B------:R-:W-:Y:S01]  /*23eb0*/  HFMA2.MMA R242, -RZ, RZ, 0, 1.1920928955078125e-07 ;  /* 0x00000002fff27435 */ /* 0x000fe200000001ff */
[----:B------:R-:W-:-:S04]  /*23ec0*/  IMAD.MOV.U32 R99, RZ, RZ, R239 ;  /* 0x000000ffff637224 */ /* 0x000fc800078e00ef */
[----:B------:R-:W-:-:S05]  /*23ed0*/  FADD.FTZ R99, R96, R99 ;  /* 0x0000006360637221 */ /* 0x000fca0000010000 */
[----:B------:R-:W-:-:S07]  /*23ee0*/  MOV R240, R99 ;  /* 0x0000006300f07202 */ /* 0x000fce0000000f00 */
[----:B------:R-:W-:Y:S05]  /*23ef0*/  WARPSYNC.COLLECTIVE R241, `(.L_x_12434) ;  /* 0x00000000f1087348 */ /* 0x000fea0003c00000 */
[----:B------:R0:W1:Y:S02]  /*23f00*/  SHFL.BFLY P2, R239, R240, R242, R243 ;  /* 0x0c0000f2f0ef7389 */ /* 0x00006400000400f3 */
[----:B01----:R-:W-:Y:S01]  /*23f10*/  ENDCOLLECTIVE ;  /* 0x000000000000791b */ /* 0x003fe20003800000 */
.L_x_12434:
[----:B------:R-:W-:Y:S01]  /*23f20*/  HFMA2.MMA R242, -RZ, RZ, 0, 2.384185791015625e-07 ;  /* 0x00000004fff27435 */ /* 0x000fe200000001ff */
[----:B------:R-:W-:-:S04]  /*23f30*/  IMAD.MOV.U32 R98, RZ, RZ, R239 ;  /* 0x000000ffff627224 */ /* 0x000fc800078e00ef */
[----:B------:R-:W-:-:S05]  /*23f40*/  FADD.FTZ R98, R99, R98 ;  /* 0x0000006263627221 */ /* 0x000fca0000010000 */
[----:B------:R-:W-:-:S07]  /*23f50*/  MOV R240, R98 ;  /* 0x0000006200f07202 */ /* 0x000fce0000000f00 */
[----:B------:R-:W-:Y:S05]  /*23f60*/  WARPSYNC.COLLECTIVE R241, `(.L_x_12435) ;  /* 0x00000000f1087348 */ /* 0x000fea0003c00000 */
[----:B------:R0:W1:Y:S02]  /*23f70*/  SHFL.BFLY P2, R239, R240, R242, R243 ;  /* 0x0c0000f2f0ef7389 */ /* 0x00006400000400f3 */
[----:B01----:R-:W-:Y:S01]  /*23f80*/  ENDCOLLECTIVE ;  /* 0x000000000000791b */ /* 0x003fe20003800000 */
.L_x_12435:
[----:B------:R-:W-:Y:S01]  /*23f90*/  HFMA2.MMA R242, -RZ, RZ, 0, 4.76837158203125e-07 ;  /* 0x00000008fff27435 */ /* 0x000fe200000001ff */
[----:B------:R-:W-:-:S04]  /*23fa0*/  IMAD.MOV.U32 R235, RZ, RZ, R239 ;  /* 0x000000ffffeb7224 */ /* 0x000fc800078e00ef */
[----:B------:R-:W-:-:S05]  /*23fb0*/  FADD.FTZ R235, R98, R235 ;  /* 0x000000eb62eb7221 */ /* 0x000fca0000010000 */
[----:B------:R-:W-:-:S07]  /*23fc0*/  MOV R240, R235 ;  /* 0x000000eb00f07202 */ /* 0x000fce0000000f00 */
[----:B------:R-:W-:Y:S05]  /*23fd0*/  WARPSYNC.COLLECTIVE R241, `(.L_x_12436) ;  /* 0x00000000f1087348 */ /* 0x000fea0003c00000 */
[----:B------:R0:W1:Y:S02]  /*23fe0*/  SHFL.BFLY P2, R239, R240, R242, R243 ;  /* 0x0c0000f2f0ef7389 */ /* 0x00006400000400f3 */
[----:B01----:R-:W-:Y:S01]  /*23ff0*/  ENDCOLLECTIVE ;  /* 0x000000000000791b */ /* 0x003fe20003800000 */
.L_x_12436:
[----:B------:R-:W-:Y:S01]  /*24000*/  HFMA2.MMA R242, -RZ, RZ, 0, 9.5367431640625e-07 ;  /* 0x00000010fff27435 */ /* 0x000fe200000001ff */
[----:B------:R-:W-:-:S04]  /*24010*/  IMAD.MOV.U32 R238, RZ, RZ, R239 ;  /* 0x000000ffffee7224 */ /* 0x000fc800078e00ef */
[----:B------:R-:W-:-:S05]  /*24020*/  FADD.FTZ R238, R235, R238 ;  /* 0x000000eeebee7221 */ /* 0x000fca0000010000 */
[----:B------:R-:W-:-:S07]  /*24030*/  MOV R240, R238 ;  /* 0x000000ee00f07202 */ /* 0x000fce0000000f00 */
[----:B------:R-:W-:Y:S05]  /*24040*/  WARPSYNC.COLLECTIVE R241, `(.L_x_12437) ;  /* 0x00000000f1087348 */ /* 0x000fea0003c00000 */
[----:B------:R0:W1:Y:S02]  /*24050*/  SHFL.BFLY P2, R239, R240, R242, R243 ;  /* 0x0c0000f2f0ef7389 */ /* 0x00006400000400f3 */
[----:B01----:R-:W-:Y:S01]  /*24060*/  ENDCOLLECTIVE ;  /* 0x000000000000791b */ /* 0x003fe20003800000 */
.L_x_12437:
[----:B------:R-:W-:Y:S05]  /*24070*/  BRA `(.L_x_12438) ;  /* 0xffffffd400bc7947 */ /* 0x000fea000383ffff */
.L_x_12439:
        /* <DEDUP_REMOVED lines=16> */
.L_x_72307:


//--------------------- .text._ZN10layer_norm13ln_fwd_kernelINS_13Kernel_traitsI6__halfS2_S2_S2_fjLj2560ELj1ELj4ELj1ELj16ENS_18Kernel_traits_baseILj2560ES2_S2_S2_S2_fjLj128EEEEELb1ELb1ELb0ELb0EEEvNS_9FwdParamsE --------------------------
	.section	.text._ZN10layer_norm13ln_fwd_kernelINS_13Kernel_traitsI6__halfS2_S2_S2_fjLj2560ELj1ELj4ELj1ELj16ENS_18Kernel_traits_baseILj2560ES2_S2_S2_S2_fjLj128EEEEELb1ELb1ELb0ELb0EEEvNS_9FwdParamsE,"ax",@progbits
	.align	128
        .global         _ZN10layer_norm13ln_fwd_kernelINS_13Kernel_traitsI6__halfS2_S2_S2_fjLj2560ELj1ELj4ELj1ELj16ENS_18Kernel_traits_baseILj2560ES2_S2_S2_S2_fjLj128EEEEELb1ELb1ELb0ELb0EEEvNS_9FwdParamsE
        .type           _ZN10layer_norm13ln_fwd_kernelINS_13Kernel_traitsI6__halfS2_S2_S2_fjLj2560ELj1ELj4ELj1ELj16ENS_18Kernel_traits_baseILj2560ES2_S2_S2_S2_fjLj128EEEEELb1ELb1ELb0ELb0EEEvNS_9FwdParamsE,@function
        .size           _ZN10layer_norm13ln_fwd_kernelINS_13Kernel_traitsI6__halfS2_S2_S2_fjLj2560ELj1ELj4ELj1ELj16ENS_18Kernel_traits_baseILj2560ES2_S2_S2_S2_fjLj128EEEEELb1ELb1ELb0ELb0EEEvNS_9FwdParamsE,(.L_x_72308 - _ZN10layer_norm13ln_fwd_kernelINS_13Kernel_traitsI6__halfS2_S2_S2_fjLj2560ELj1ELj4ELj1ELj16ENS_18Kernel_traits_baseILj2560ES2_S2_S2_S2_fjLj128EEEEELb1ELb1ELb0ELb0EEEvNS_9FwdParamsE)
        .other          _ZN10layer_norm13ln_fwd_kernelINS_13Kernel_traitsI6__halfS2_S2_S2_fjLj2560ELj1ELj4ELj1ELj16ENS_18Kernel_traits_baseILj2560ES2_S2_S2_S2_fjLj128EEEEELb1ELb1ELb0ELb0EEEvNS_9FwdParamsE,@"STO_CUDA_ENTRY STV_DEFAULT"
_ZN10layer_norm13ln_fwd_kernelINS_13Kernel_traitsI6__halfS2_S2_S2_fjLj2560ELj1ELj4ELj1ELj16ENS_18Kernel_traits_baseILj2560ES2_S2_S2_S2_fjLj128EEEEELb1ELb1ELb0ELb0EEEvNS_9FwdParamsE:
.text._ZN10layer_norm13ln_fwd_kernelINS_13Kernel_traitsI6__halfS2_S2_S2_fjLj2560ELj1ELj4ELj1ELj16ENS_18Kernel_traits_baseILj2560ES2_S2_S2_S2_fjLj128EEEEELb1ELb1ELb0ELb0EEEvNS_9FwdParamsE:
        /* <DEDUP_REMOVED lines=107> */
.L_x_12441:
[----:B------:R-:W-:Y:S05]  /*06b0*/  BSYNC B0 ;  /* 0x0000000000007941 */ /* 0x000fea0003800000 */
.L_x_12440:
        /* <DEDUP_REMOVED lines=18> */
.L_x_12443:
[----:B------:R-:W-:Y:S05]  /*07e0*/  BSYNC B0 ;  /* 0x0000000000007941 */ /* 0x000fea0003800000 */
.L_x_12442:
        /* <DEDUP_REMOVED lines=15> */
[----:B------:R-:W-:Y:S01]  /*08e0*/  VIADD R91, R91, 0x20 ;  /* 0x000000205b5b7836 */ /* 0x000fe20000000000 */
[----:B------:R-:W-:-:S02]  /*08f0*/  @!P0 CS2R R60, SRZ ;  /* 0x00000000003c8805 */ /* 0x000fc4000001ff00 */
[----:B0-----:R-:W-:-:S07]  /*0900*/  @!P0 CS2R R62, SRZ ;  /* 0x00000000003e8805 */ /* 0x001fce000001ff00 */
.L_x_12445:
[----:B------:R-:W-:Y:S05]  /*0910*/  BSYNC B0 ;  /* 0x0000000000007941 */ /* 0x000fea0003800000 */
.L_x_12444:
        /* <DEDUP_REMOVED lines=18> */
.L_x_12447:
[----:B------:R-:W-:Y:S05]  /*0a40*/  BSYNC B0 ;  /* 0x0000000000007941 */ /* 0x000fea0003800000 */
.L_x_12446:
        /* <DEDUP_REMOVED lines=18> */
.L_x_12449:
[----:B------:R-:W-:Y:S05]  /*0b70*/  BSYNC B0 ;  /* 0x0000000000007941 */ /* 0x000fea0003800000 */
.L_x_12448:
        /* <DEDUP_REMOVED lines=27> */
.L_x_12451:
[----:B------:R-:W-:Y:S05]  /*0d30*/  BSYNC B0 ;  /* 0x0000000000007941 */ /* 0x000fea0003800000 */
.L_x_12450:
        /* <DEDUP_REMOVED lines=26> */
.L_x_12453:
[----:B------:R-:W-:Y:S05]  /*0ee0*/  BSYNC B0 ;  /* 0x0000000000007941 */ /* 0x000fea0003800000 */
.L_x_12452:
        /* <DEDUP_REMOVED lines=18> */
[----:B------:R-:W-:Y:S01]  /*1010*/  VIADD R91, R91, 0x20 ;  /* 0x000000205b5b7836 */ /* 0x000fe20000000000 */
[----:B------:R-:W-:Y:S02]  /*1020*/  @!P0 CS2R R12, SRZ ;  /* 0x00000000000c8805 */ /* 0x000fe4000001ff00 */
[----:B0-----:R-:W-:-:S07]  /*1030*/  @!P0 CS2R R14, SRZ ;  /* 0x00000000000e8805 */ /* 0x001fce000001ff00 */
.L_x_12455:
[----:B------:R-:W-:Y:S05]  /*1040*/  BSYNC B0 ;  /* 0x0000000000007941 */ /* 0x000fea0003800000 */
.L_x_12454:
        /* <DEDUP_REMOVED lines=22> */
.L_x_12457:
[----:B------:R-:W-:Y:S05]  /*11b0*/  BSYNC B0 ;  /* 0x0000000000007941 */ /* 0x000fea0003800000 */
.L_x_12456:
        /* <DEDUP_REMOVED lines=20> */
.L_x_12459:
[----:B------:R-:W-:Y:S05]  /*1300*/  BSYNC B0 ;  /* 0x0000000000007941 */ /* 0x000fea0003800000 */
.L_x_12458:
        /* <DEDUP_REMOVED lines=8> */
[--C-:B------:R-:W-:Y:S01]  /*1390*/  HADD2.F32 R133, -RZ, R125.reuse.H0_H0 ;  /* 0x2000007dff857230 */ /* 0x100fe20000004100 */
        /* <DEDUP_REMOVED lines=8> */
[----:B------:R-:W-:Y:S01]  /*1420*/  STL [R1+0x180], R133 ;  /* 0x0001808501007387 */ /* 0x000fe20000100800 */
[----:B------:R-:W-:Y:S01]  /*1430*/  IMAD R8, R7, -0x2daee0ad, RZ ;  /* 0xd2511f5307087824 */ /* 0x000fe200078e02ff */
[----:B------:R-:W-:Y:S01]  /*1440*/  UISETP.NE.AND.EX UP0, UPT, UR27, URZ, UPT, UP0 ;  /* 0x0000003f1b00728c */ /* 0x000fe2000bf05300 */
[----:B0-----:R-:W-:Y:S01]  /*1450*/  HADD2.F32 R132, -RZ, R125.H1_H1 ;  /* 0x3000007dff847230 */ /* 0x001fe20000004100 */
[----:B------:R-:W-:Y:S01]  /*1460*/  ULDC UR36, c[0x0][0x218] ;  /* 0x0000860000247ab9 */ /* 0x000fe20000000800 */
[--C-:B------:R-:W-:Y:S01]  /*1470*/  HADD2.F32 R125, -RZ, R126.reuse.H1_H1 ;  /* 0x3000007eff7d7230 */ /* 0x100fe20000004100 */
[----:B------:R-:W-:Y:S01]  /*1480*/  ULDC UR34, c[0x0][0x2d8] ;  /* 0x0000b60000227ab9 */ /* 0x000fe20000000800 */
[----:B-1----:R-:W-:Y:S01]  /*1490*/  HADD2.F32 R124, -RZ, R126.H0_H0 ;  /* 0x2000007eff7c7230 */ /* 0x002fe20000004100 */
[----:B------:R-:W-:Y:S01]  /*14a0*/  STL [R1+0x17c], R132 ;  /* 0x00017c8401007387 */ /* 0x000fe20000100800 */
[----:B------:R-:W-:Y:S01]  /*14b0*/  HADD2.F32 R126, -RZ, R127.H0_H0 ;  /* 0x2000007fff7e7230 */ /* 0x000fe20000004100 */
[----:B------:R-:W-:Y:S01]  /*14c0*/  UISETP.NE.AND UP1, UPT, UR25, URZ, UPT ;  /* 0x0000003f1900728c */ /* 0x000fe2000bf25270 */
[----:B------:R-:W-:Y:S01]  /*14d0*/  IMAD R7, R75, -0x326172a9, RZ ;  /* 0xcd9e8d574b077824 */ /* 0x000fe200078e02ff */
[----:B------:R0:W-:Y:S01]  /*14e0*/  STL [R1+0x178], R124 ;  /* 0x0001787c01007387 */ /* 0x0001e20000100800 */
[----:B------:R-:W-:Y:S01]  /*14f0*/  IMAD.HI.U32 R20, R73, -0x326172a9, RZ ;  /* 0xcd9e8d5749147827 */ /* 0x000fe200078e00ff */
[----:B------:R-:W-:Y:S01]  /*1500*/  ULDC.64 UR28, c[0x0][0x230] ;  /* 0x00008c00001c7ab9 */ /* 0x000fe20000000a00 */
[----:B------:R-:W-:Y:S01]  /*1510*/  ULDC.64 UR30, c[0x0][0x238] ;  /* 0x00008e00001e7ab9 */ /* 0x000fe20000000a00 */
[----:B------:R1:W-:Y:S01]  /*1520*/  STL [R1+0x174], R125 ;  /* 0x0001747d01007387 */ /* 0x0003e20000100800 */
[--C-:B------:R-:W-:Y:S01]  /*1530*/  HADD2.F32 R155, -RZ, R9.reuse.H0_H0 ;  /* 0x20000009ff9b7230 */ /* 0x100fe20000004100 */
[----:B------:R-:W-:Y:S01]  /*1540*/  LOP3.LUT R7, R20, UR24, R7, 0x96, !PT ;  /* 0x0000001814077c12 */ /* 0x000fe2000f8e9607 */
[----:B------:R-:W-:Y:S01]  /*1550*/  HADD2.F32 R153, -RZ, R9.H1_H1 ;  /* 0x30000009ff997230 */ /* 0x000fe20000004100 */
[----:B------:R-:W-:Y:S01]  /*1560*/  STL [R1+0x170], R126 ;  /* 0x0001707e01007387 */ /* 0x000fe20000100800 */
[----:B------:R-:W-:Y:S01]  /*1570*/  HADD2.F32 R154, -RZ, R13.H0_H0 ;  /* 0x2000000dff9a7230 */ /* 0x000fe20000004100 */
[----:B------:R-:W-:Y:S01]  /*1580*/  ULDC.64 UR32, c[0x0][0x240] ;  /* 0x0000900000207ab9 */ /* 0x000fe20000000a00 */
[----:B0-----:R-:W-:-:S02]  /*1590*/  HADD2.F32 R124, -RZ, R127.H1_H1 ;  /* 0x3000007fff7c7230 */ /* 0x001fc40000004100 */
[----:B------:R-:W-:Y:S02]  /*15a0*/  HADD2.F32 R152, -RZ, R13.H1_H1 ;  /* 0x3000000dff987230 */ /* 0x000fe40000004100 */
[--C-:B-1----:R-:W-:Y:S01]  /*15b0*/  HADD2.F32 R125, -RZ, R120.reuse.H0_H0 ;  /* 0x20000078ff7d7230 */ /* 0x102fe20000004100 */
[----:B------:R0:W-:Y:S01]  /*15c0*/  STL [R1+0x16c], R124 ;  /* 0x00016c7c01007387 */ /* 0x0001e20000100800 */
[----:B------:R-:W-:Y:S02]  /*15d0*/  HADD2.F32 R120, -RZ, R120.H1_H1 ;  /* 0x30000078ff787230 */ /* 0x000fe40000004100 */
[----:B------:R-:W-:Y:S01]  /*15e0*/  IMAD.HI.U32 R9, R72, -0x2daee0ad, RZ ;  /* 0xd2511f5348097827 */ /* 0x000fe200078e00ff */
[----:B------:R-:W-:Y:S03]  /*15f0*/  STL [R1+0x168], R125 ;  /* 0x0001687d01007387 */ /* 0x000fe60000100800 */
[--C-:B------:R-:W-:Y:S01]  /*1600*/  HADD2.F32 R150, -RZ, R14.reuse.H0_H0 ;  /* 0x2000000eff967230 */ /* 0x100fe20000004100 */
[----:B------:R1:W-:Y:S01]  /*1610*/  STL [R1+0x164], R120 ;  /* 0x0001647801007387 */ /* 0x0003e20000100800 */
[----:B------:R-:W-:Y:S01]  /*1620*/  HADD2.F32 R148, -RZ, R14.H1_H1 ;  /* 0x3000000eff947230 */ /* 0x000fe20000004100 */
[----:B------:R-:W-:Y:S01]  /*1630*/  LOP3.LUT R8, R9, UR35, R8, 0x96, !PT ;  /* 0x0000002309087c12 */ /* 0x000fe2000f8e9608 */
[----:B0-----:R-:W-:-:S02]  /*1640*/  HADD2.F32 R124, -RZ, R121.H0_H0 ;  /* 0x20000079ff7c7230 */ /* 0x001fc40000004100 */
[----:B------:R-:W-:Y:S02]  /*1650*/  HADD2.F32 R121, -RZ, R121.H1_H1 ;  /* 0x30000079ff797230 */ /* 0x000fe40000004100 */
[--C-:B------:R-:W-:Y:S01]  /*1660*/  HADD2.F32 R146, -RZ, R15.reuse.H0_H0 ;  /* 0x2000000fff927230 */ /* 0x100fe20000004100 */
[----:B------:R-:W-:Y:S01]  /*1670*/  STL [R1+0x160], R124 ;  /* 0x0001607c01007387 */ /* 0x000fe20000100800 */
[----:B------:R-:W-:Y:S02]  /*1680*/  HADD2.F32 R144, -RZ, R15.H1_H1 ;  /* 0x3000000fff907230 */ /* 0x000fe40000004100 */
[--C-:B-1----:R-:W-:Y:S01]  /*1690*/  HADD2.F32 R120, -RZ, R122.reuse.H0_H0 ;  /* 0x2000007aff787230 */ /* 0x102fe20000004100 */
[----:B------:R0:W-:Y:S01]  /*16a0*/  STL [R1+0x15c], R121 ;  /* 0x00015c7901007387 */ /* 0x0001e20000100800 */
[----:B------:R-:W-:Y:S02]  /*16b0*/  HADD2.F32 R122, -RZ, R122.H1_H1 ;  /* 0x3000007aff7a7230 */ /* 0x000fe40000004100 */
[--C-:B------:R-:W-:Y:S01]  /*16c0*/  HADD2.F32 R142, -RZ, R16.reuse.H0_H0 ;  /* 0x20000010ff8e7230 */ /* 0x100fe20000004100 */
        /* <DEDUP_REMOVED lines=15> */
[----:B------:R-:W-:Y:S02]  /*17c0*/  HADD2.F32 R16, -RZ, R19.H0_H0 ;  /* 0x20000013ff107230 */ /* 0x000fe40000004100 */
[----:B0-----:R-:W-:Y:S02]  /*17d0*/  HADD2.F32 R121, -RZ, R116.H1_H1 ;  /* 0x30000074ff797230 */ /* 0x001fe40000004100 */
[----:B------:R-:W-:-:S02]  /*17e0*/  HADD2.F32 R116, -RZ, R117.H1_H1 ;  /* 0x30000075ff747230 */ /* 0x000fc40000004100 */
[----:B-1----:R-:W-:Y:S01]  /*17f0*/  HADD2.F32 R120, -RZ, R117.H0_H0 ;  /* 0x20000075ff787230 */ /* 0x002fe20000004100 */
[----:B------:R-:W-:Y:S01]  /*1800*/  STL [R1+0x144], R121 ;  /* 0x0001447901007387 */ /* 0x000fe20000100800 */
[--C-:B------:R-:W-:Y:S02]  /*1810*/  HADD2.F32 R117, -RZ, R118.reuse.H0_H0 ;  /* 0x20000076ff757230 */ /* 0x100fe40000004100 */
[----:B------:R-:W-:Y:S01]  /*1820*/  HADD2.F32 R118, -RZ, R118.H1_H1 ;  /* 0x30000076ff767230 */ /* 0x000fe20000004100 */
[----:B------:R-:W-:Y:S01]  /*1830*/  STL [R1+0x140], R120 ;  /* 0x0001407801007387 */ /* 0x000fe20000100800 */
[----:B------:R-:W-:Y:S02]  /*1840*/  HADD2.F32 R17, -RZ, R19.H1_H1 ;  /* 0x30000013ff117230 */ /* 0x000fe40000004100 */
[--C-:B------:R-:W-:Y:S01]  /*1850*/  HADD2.F32 R166, -RZ, R22.reuse.H0_H0 ;  /* 0x20000016ffa67230 */ /* 0x100fe20000004100 */
[----:B------:R0:W-:Y:S01]  /*1860*/  STL [R1+0x13c], R116 ;  /* 0x00013c7401007387 */ /* 0x0001e20000100800 */
[----:B------:R-:W-:-:S02]  /*1870*/  HADD2.F32 R164, -RZ, R22.H1_H1 ;  /* 0x30000016ffa47230 */ /* 0x000fc40000004100 */
[--C-:B------:R-:W-:Y:S01]  /*1880*/  HADD2.F32 R162, -RZ, R23.reuse.H0_H0 ;  /* 0x20000017ffa27230 */ /* 0x100fe20000004100 */
        /* <DEDUP_REMOVED lines=19> */
[----:B------:R0:W-:Y:S01]  /*19c0*/  STL [R1+0x124], R116 ;  /* 0x0001247401007387 */ /* 0x0001e20000100800 */
[----:B------:R-:W-:Y:S02]  /*19d0*/  HADD2.F32 R113, -RZ, R114.H1_H1 ;  /* 0x30000072ff717230 */ /* 0x000fe40000004100 */
[----:B------:R-:W-:Y:S01]  /*19e0*/  HADD2.F32 R169, -RZ, R29.H1_H1 ;  /* 0x3000001dffa97230 */ /* 0x000fe20000004100 */
[----:B------:R-:W-:Y:S01]  /*19f0*/  STL [R1+0x120], R117 ;  /* 0x0001207501007387 */ /* 0x000fe20000100800 */
[----:B------:R-:W-:-:S02]  /*1a00*/  HADD2.F32 R22, -RZ, R26.H0_H0 ;  /* 0x2000001aff167230 */ /* 0x000fc40000004100 */
[----:B------:R-:W-:Y:S01]  /*1a10*/  HADD2.F32 R23, -RZ, R26.H1_H1 ;  /* 0x3000001aff177230 */ /* 0x000fe20000004100 */
[----:B------:R1:W-:Y:S01]  /*1a20*/  STL [R1+0x11c], R112 ;  /* 0x00011c7001007387 */ /* 0x0003e20000100800 */
[----:B------:R-:W-:Y:S02]  /*1a30*/  HADD2.F32 R24, -RZ, R27.H0_H0 ;  /* 0x2000001bff187230 */ /* 0x000fe40000004100 */
[----:B0-----:R-:W-:Y:S02]  /*1a40*/  HADD2.F32 R116, -RZ, R114.H0_H0 ;  /* 0x20000072ff747230 */ /* 0x001fe40000004100 */
[----:B------:R-:W-:Y:S02]  /*1a50*/  HADD2.F32 R114, -RZ, R115.H1_H1 ;  /* 0x30000073ff727230 */ /* 0x000fe40000004100 */
[----:B------:R-:W-:Y:S01]  /*1a60*/  HADD2.F32 R25, -RZ, R27.H1_H1 ;  /* 0x3000001bff197230 */ /* 0x000fe20000004100 */
[----:B------:R-:W-:Y:S01]  /*1a70*/  STL [R1+0x118], R116 ;  /* 0x0001187401007387 */ /* 0x000fe20000100800 */
[----:B------:R-:W-:-:S02]  /*1a80*/  HADD2.F32 R167, -RZ, R30.H0_H0 ;  /* 0x2000001effa77230 */ /* 0x000fc40000004100 */
[----:B-1----:R-:W-:Y:S01]  /*1a90*/  HADD2.F32 R112, -RZ, R115.H0_H0 ;  /* 0x20000073ff707230 */ /* 0x002fe20000004100 */
[----:B------:R0:W-:Y:S01]  /*1aa0*/  STL [R1+0x114], R113 ;  /* 0x0001147101007387 */ /* 0x0001e20000100800 */
[----:B------:R-:W-:Y:S02]  /*1ab0*/  HADD2.F32 R165, -RZ, R30.H1_H1 ;  /* 0x3000001effa57230 */ /* 0x000fe40000004100 */
[--C-:B------:R-:W-:Y:S01]  /*1ac0*/  HADD2.F32 R163, -RZ, R31.reuse.H0_H0 ;  /* 0x2000001fffa37230 */ /* 0x100fe20000004100 */
[----:B------:R1:W-:Y:S01]  /*1ad0*/  STL [R1+0x110], R112 ;  /* 0x0001107001007387 */ /* 0x0003e20000100800 */
[----:B------:R-:W-:Y:S02]  /*1ae0*/  HADD2.F32 R161, -RZ, R31.H1_H1 ;  /* 0x3000001fffa17230 */ /* 0x000fe40000004100 */
[--C-:B------:R-:W-:Y:S01]  /*1af0*/  HADD2.F32 R26, -RZ, R32.reuse.H0_H0 ;  /* 0x20000020ff1a7230 */ /* 0x100fe20000004100 */
[----:B------:R-:W-:Y:S01]  /*1b00*/  STL [R1+0x10c], R114 ;  /* 0x00010c7201007387 */ /* 0x000fe20000100800 */
[----:B------:R-:W-:-:S02]  /*1b10*/  HADD2.F32 R27, -RZ, R32.H1_H1 ;  /* 0x30000020ff1b7230 */ /* 0x000fc40000004100 */
[--C-:B0-----:R-:W-:Y:S02]  /*1b20*/  HADD2.F32 R113, -RZ, R108.reuse.H0_H0 ;  /* 0x2000006cff717230 */ /* 0x101fe40000004100 */
[----:B------:R-:W-:Y:S02]  /*1b30*/  HADD2.F32 R28, -RZ, R33.H0_H0 ;  /* 0x20000021ff1c7230 */ /* 0x000fe40000004100 */
[----:B-1----:R-:W-:Y:S01]  /*1b40*/  HADD2.F32 R112, -RZ, R108.H1_H1 ;  /* 0x3000006cff707230 */ /* 0x002fe20000004100 */
[----:B------:R-:W-:Y:S01]  /*1b50*/  STL [R1+0x108], R113 ;  /* 0x0001087101007387 */ /* 0x000fe20000100800 */
[--C-:B------:R-:W-:Y:S02]  /*1b60*/  HADD2.F32 R108, -RZ, R109.reuse.H0_H0 ;  /* 0x2000006dff6c7230 */ /* 0x100fe40000004100 */
[----:B------:R-:W-:Y:S01]  /*1b70*/  HADD2.F32 R109, -RZ, R109.H1_H1 ;  /* 0x3000006dff6d7230 */ /* 0x000fe20000004100 */
        /* <DEDUP_REMOVED lines=11> */
[----:B------:R-:W-:Y:S01]  /*1c30*/  STL [R1+0xf8], R112 ;  /* 0x0000f87001007387 */ /* 0x000fe20000100800 */
[--C-:B------:R-:W-:Y:S02]  /*1c40*/  HADD2.F32 R110, -RZ, R111.reuse.H1_H1 ;  /* 0x3000006fff6e7230 */ /* 0x100fe40000004100 */
[----:B--2---:R-:W-:Y:S01]  /*1c50*/  HADD2.F32 R109, -RZ, R111.H0_H0 ;  /* 0x2000006fff6d7230 */ /* 0x004fe20000004100 */
[----:B------:R0:W-:Y:S01]  /*1c60*/  STL [R1+0xf4], R108 ;  /* 0x0000f46c01007387 */ /* 0x0001e20000100800 */
[----:B------:R-:W-:Y:S02]  /*1c70*/  HADD2.F32 R149, -RZ, R10.H1_H1 ;  /* 0x3000000aff957230 */ /* 0x000fe40000004100 */
[--C-:B------:R-:W-:Y:S01]  /*1c80*/  HADD2.F32 R147, -RZ, R11.reuse.H0_H0 ;  /* 0x2000000bff937230 */ /* 0x100fe20000004100 */
[----:B------:R1:W-:Y:S01]  /*1c90*/  STL [R1+0xf0], R109 ;  /* 0x0000f06d01007387 */ /* 0x0003e20000100800 */
[----:B------:R-:W-:-:S02]  /*1ca0*/  HADD2.F32 R145, -RZ, R11.H1_H1 ;  /* 0x3000000bff917230 */ /* 0x000fc40000004100 */
[--C-:B------:R-:W-:Y:S01]  /*1cb0*/  HADD2.F32 R158, -RZ, R12.reuse.H0_H0 ;  /* 0x2000000cff9e7230 */ /* 0x100fe20000004100 */
[----:B------:R-:W-:Y:S01]  /*1cc0*/  STL [R1+0xec], R110 ;  /* 0x0000ec6e01007387 */ /* 0x000fe20000100800 */
[----:B------:R-:W-:Y:S02]  /*1cd0*/  HADD2.F32 R156, -RZ, R12.H1_H1 ;  /* 0x3000000cff9c7230 */ /* 0x000fe40000004100 */
[--C-:B0-----:R-:W-:Y:S02]  /*1ce0*/  HADD2.F32 R108, -RZ, R104.reuse.H0_H0 ;  /* 0x20000068ff6c7230 */ /* 0x101fe40000004100 */
[----:B------:R-:W-:Y:S02]  /*1cf0*/  HADD2.F32 R133, -RZ, R129.H0_H0 ;  /* 0x20000081ff857230 */ /* 0x000fe40000004100 */
[----:B-1----:R-:W-:Y:S01]  /*1d00*/  HADD2.F32 R109, -RZ, R104.H1_H1 ;  /* 0x30000068ff6d7230 */ /* 0x002fe20000004100 */
[----:B------:R0:W-:Y:S01]  /*1d10*/  STL [R1+0xe8], R108 ;  /* 0x0000e86c01007387 */ /* 0x0001e20000100800 */
[----:B------:R-:W-:-:S02]  /*1d20*/  HADD2.F32 R104, -RZ, R105.H0_H0 ;  /* 0x20000069ff687230 */ /* 0x000fc40000004100 */
[--C-:B------:R-:W-:Y:S01]  /*1d30*/  HADD2.F32 R30, -RZ, R34.reuse.H0_H0 ;  /* 0x20000022ff1e7230 */ /* 0x100fe20000004100 */
[----:B------:R-:W-:Y:S01]  /*1d40*/  STL [R1+0xe4], R109 ;  /* 0x0000e46d01007387 */ /* 0x000fe20000100800 */
[----:B------:R-:W-:Y:S01]  /*1d50*/  HADD2.F32 R31, -RZ, R34.H1_H1 ;  /* 0x30000022ff1f7230 */ /* 0x000fe20000004100 */
[----:B------:R-:W-:Y:S01]  /*1d60*/  LOP3.LUT R34, R74, 0x3, RZ, 0xc0, !PT ;  /* 0x000000034a227812 */ /* 0x000fe200078ec0ff */
        /* <DEDUP_REMOVED lines=10> */
[----:B------:R-:W-:Y:S02]  /*1e10*/  HADD2.F32 R106, -RZ, R107.H0_H0 ;  /* 0x2000006bff6a7230 */ /* 0x000fe40000004100 */
[--C-:B------:R-:W-:Y:S01]  /*1e20*/  HADD2.F32 R247, -RZ, R78.reuse.H0_H0 ;  /* 0x2000004efff77230 */ /* 0x100fe20000004100 */
[----:B------:R1:W-:Y:S01]  /*1e30*/  STL [R1+0xd4], R104 ;  /* 0x0000d46801007387 */ /* 0x0003e20000100800 */
[----:B------:R-:W-:-:S02]  /*1e40*/  HADD2.F32 R245, -RZ, R78.H1_H1 ;  /* 0x3000004efff57230 */ /* 0x000fc40000004100 */
[--C-:B------:R-:W-:Y:S01]  /*1e50*/  HADD2.F32 R243, -RZ, R79.reuse.H0_H0 ;  /* 0x2000004ffff37230 */ /* 0x100fe20000004100 */
[----:B------:R-:W-:Y:S01]  /*1e60*/  STL [R1+0xd0], R106 ;  /* 0x0000d06a01007387 */ /* 0x000fe20000100800 */
[----:B------:R-:W-:Y:S02]  /*1e70*/  HADD2.F32 R241, -RZ, R79.H1_H1 ;  /* 0x3000004ffff17230 */ /* 0x000fe40000004100 */
[----:B0-----:R-:W-:Y:S02]  /*1e80*/  HADD2.F32 R105, -RZ, R107.H1_H1 ;  /* 0x3000006bff697230 */ /* 0x001fe40000004100 */
[----:B------:R-:W-:Y:S02]  /*1e90*/  HADD2.F32 R252, -RZ, R68.H1_H1 ;  /* 0x30000044fffc7230 */ /* 0x000fe40000004100 */
[--C-:B-1----:R-:W-:Y:S01]  /*1ea0*/  HADD2.F32 R104, -RZ, R100.reuse.H0_H0 ;  /* 0x20000064ff687230 */ /* 0x102fe20000004100 */
        /* <DEDUP_REMOVED lines=14> */
[----:B------:R-:W-:Y:S01]  /*1f90*/  STL [R1+0xbc], R104 ;  /* 0x0000bc6801007387 */ /* 0x000fe20000100800 */
[----:B------:R-:W-:Y:S02]  /*1fa0*/  HADD2.F32 R102, -RZ, R103.H0_H0 ;  /* 0x20000067ff667230 */ /* 0x000fe40000004100 */
[----:B------:R-:W-:Y:S01]  /*1fb0*/  HADD2.F32 R240, -RZ, R71.H1_H1 ;  /* 0x30000047fff07230 */ /* 0x000fe20000004100 */
[----:B------:R0:W-:Y:S01]  /*1fc0*/  STL [R1+0xb8], R100 ;  /* 0x0000b86401007387 */ /* 0x0001e20000100800 */
[----:B------:R-:W-:-:S02]  /*1fd0*/  HADD2.F32 R239, -RZ, R64.H0_H0 ;  /* 0x20000040ffef7230 */ /* 0x000fc40000004100 */
[----:B------:R-:W-:Y:S01]  /*1fe0*/  HADD2.F32 R237, -RZ, R64.H1_H1 ;  /* 0x30000040ffed7230 */ /* 0x000fe20000004100 */
[----:B------:R1:W-:Y:S01]  /*1ff0*/  STL [R1+0xb4], R101 ;  /* 0x0000b46501007387 */ /* 0x0003e20000100800 */
[--C-:B------:R-:W-:Y:S02]  /*2000*/  HADD2.F32 R235, -RZ, R65.reuse.H0_H0 ;  /* 0x20000041ffeb7230 */ /* 0x100fe40000004100 */
[----:B------:R-:W-:Y:S01]  /*2010*/  HADD2.F32 R233, -RZ, R65.H1_H1 ;  /* 0x30000041ffe97230 */ /* 0x000fe20000004100 */
[----:B------:R-:W-:Y:S01]  /*2020*/  STL [R1+0xb0], R102 ;  /* 0x0000b06601007387 */ /* 0x000fe20000100800 */
[--C-:B------:R-:W-:Y:S02]  /*2030*/  HADD2.F32 R231, -RZ, R66.reuse.H0_H0 ;  /* 0x20000042ffe77230 */ /* 0x100fe40000004100 */
[----:B0-----:R-:W-:Y:S02]  /*2040*/  HADD2.F32 R100, -RZ, R103.H1_H1 ;  /* 0x30000067ff647230 */ /* 0x001fe40000004100 */
[----:B------:R-:W-:-:S02]  /*2050*/  HADD2.F32 R229, -RZ, R66.H1_H1 ;  /* 0x30000042ffe57230 */ /* 0x000fc40000004100 */
[--C-:B-1----:R-:W-:Y:S01]  /*2060*/  HADD2.F32 R101, -RZ, R96.reuse.H0_H0 ;  /* 0x20000060ff657230 */ /* 0x102fe20000004100 */
[----:B------:R0:W-:Y:S01]  /*2070*/  STL [R1+0xac], R100 ;  /* 0x0000ac6401007387 */ /* 0x0001e20000100800 */
[----:B------:R-:W-:Y:S02]  /*2080*/  HADD2.F32 R96, -RZ, R96.H1_H1 ;  /* 0x30000060ff607230 */ /* 0x000fe40000004100 */
[--C-:B------:R-:W-:Y:S01]  /*2090*/  HADD2.F32 R227, -RZ, R67.reuse.H0_H0 ;  /* 0x20000043ffe37230 */ /* 0x100fe20000004100 */
[----:B------:R-:W-:Y:S01]  /*20a0*/  STL [R1+0xa8], R101 ;  /* 0x0000a86501007387 */ /* 0x000fe20000100800 */
[----:B------:R-:W-:Y:S02]  /*20b0*/  HADD2.F32 R225, -RZ, R67.H1_H1 ;  /* 0x30000043ffe17230 */ /* 0x000fe40000004100 */
[--C-:B------:R-:W-:Y:S01]  /*20c0*/  HADD2.F32 R238, -RZ, R60.reuse.H0_H0 ;  /* 0x2000003cffee7230 */ /* 0x100fe20000004100 */
[----:B------:R1:W-:Y:S01]  /*20d0*/  STL [R1+0xa4], R96 ;  /* 0x0000a46001007387 */ /* 0x0003e20000100800 */
[----:B------:R-:W-:-:S02]  /*20e0*/  HADD2.F32 R236, -RZ, R60.H1_H1 ;  /* 0x3000003cffec7230 */ /* 0x000fc40000004100 */
[--C-:B0-----:R-:W-:Y:S02]  /*20f0*/  HADD2.F32 R100, -RZ, R97.reuse.H0_H0 ;  /* 0x20000061ff647230 */ /* 0x101fe40000004100 */
[----:B------:R-:W-:Y:S02]  /*2100*/  HADD2.F32 R97, -RZ, R97.H1_H1 ;  /* 0x30000061ff617230 */ /* 0x000fe40000004100 */
[--C-:B------:R-:W-:Y:S01]  /*2110*/  HADD2.F32 R234, -RZ, R61.reuse.H0_H0 ;  /* 0x2000003dffea7230 */ /* 0x100fe20000004100 */
[----:B------:R-:W-:Y:S01]  /*2120*/  STL [R1+0xa0], R100 ;  /* 0x0000a06401007387 */ /* 0x000fe20000100800 */
        /* <DEDUP_REMOVED lines=25> */
[--C-:B------:R-:W-:Y:S02]  /*22c0*/  HADD2.F32 R93, -RZ, R94.reuse.H0_H0 ;  /* 0x2000005eff5d7230 */ /* 0x100fe40000004100 */
[----:B------:R-:W-:Y:S01]  /*22d0*/  HADD2.F32 R94, -RZ, R94.H1_H1 ;  /* 0x3000005eff5e7230 */ /* 0x000fe20000004100 */
[----:B------:R-:W-:Y:S01]  /*22e0*/  STL [R1+0x80], R96 ;  /* 0x0000806001007387 */ /* 0x000fe20000100800 */
[----:B------:R-:W-:-:S02]  /*22f0*/  HADD2.F32 R213, -RZ, R58.H1_H1 ;  /* 0x3000003affd57230 */ /* 0x000fc40000004100 */
[--C-:B------:R-:W-:Y:S01]  /*2300*/  HADD2.F32 R211, -RZ, R59.reuse.H0_H0 ;  /* 0x2000003bffd37230 */ /* 0x100fe20000004100 */
[----:B------:R0:W-:Y:S01]  /*2310*/  STL [R1+0x7c], R92 ;  /* 0x00007c5c01007387 */ /* 0x0001e20000100800 */
[----:B------:R-:W-:Y:S02]  /*2320*/  HADD2.F32 R209, -RZ, R59.H1_H1 ;  /* 0x3000003bffd17230 */ /* 0x000fe40000004100 */
[--C-:B------:R-:W-:Y:S01]  /*2330*/  HADD2.F32 R222, -RZ, R52.reuse.H0_H0 ;  /* 0x20000034ffde7230 */ /* 0x100fe20000004100 */
[----:B------:R1:W-:Y:S01]  /*2340*/  STL [R1+0x78], R93 ;  /* 0x0000785d01007387 */ /* 0x0003e20000100800 */
[----:B------:R-:W-:Y:S02]  /*2350*/  HADD2.F32 R220, -RZ, R52.H1_H1 ;  /* 0x30000034ffdc7230 */ /* 0x000fe40000004100 */
[--C-:B------:R-:W-:Y:S01]  /*2360*/  HADD2.F32 R218, -RZ, R53.reuse.H0_H0 ;  /* 0x20000035ffda7230 */ /* 0x100fe20000004100 */
        /* <DEDUP_REMOVED lines=26> */
[----:B------:R-:W-:Y:S01]  /*2510*/  HADD2.F32 R197, -RZ, R50.H1_H1 ;  /* 0x30000032ffc57230 */ /* 0x000fe20000004100 */
[----:B------:R-:W-:Y:S01]  /*2520*/  STL [R1+0x58], R92 ;  /* 0x0000585c01007387 */ /* 0x000fe20000100800 */
[----:B------:R-:W-:Y:S02]  /*2530*/  HADD2.F32 R195, -RZ, R51.H0_H0 ;  /* 0x20000033ffc37230 */ /* 0x000fe40000004100 */
[----:B-1----:R-:W-:Y:S01]  /*2540*/  HADD2.F32 R88, -RZ, R91.H0_H0 ;  /* 0x2000005bff587230 */ /* 0x002fe20000004100 */
        /* <DEDUP_REMOVED lines=8> */
[----:B0-----:R-:W-:Y:S02]  /*25d0*/  HADD2.F32 R89, -RZ, R84.H0_H0 ;  /* 0x20000054ff597230 */ /* 0x001fe40000004100 */
[----:B------:R-:W-:Y:S02]  /*25e0*/  HADD2.F32 R198, -RZ, R46.H0_H0 ;  /* 0x2000002effc67230 */ /* 0x000fe40000004100 */
[----:B-1----:R-:W-:Y:S01]  /*25f0*/  HADD2.F32 R88, -RZ, R84.H1_H1 ;  /* 0x30000054ff587230 */ /* 0x002fe20000004100 */
[----:B------:R-:W-:Y:S01]  /*2600*/  STL [R1+0x48], R89 ;  /* 0x0000485901007387 */ /* 0x000fe20000100800 */
[----:B------:R-:W-:-:S02]  /*2610*/  HADD2.F32 R84, -RZ, R85.H0_H0 ;  /* 0x20000055ff547230 */ /* 0x000fc40000004100 */
[----:B------:R-:W-:Y:S01]  /*2620*/  HADD2.F32 R85, -RZ, R85.H1_H1 ;  /* 0x30000055ff557230 */ /* 0x000fe20000004100 */
        /* <DEDUP_REMOVED lines=9> */
[----:B------:R-:W-:Y:S02]  /*26c0*/  HADD2.F32 R187, -RZ, R41.H0_H0 ;  /* 0x20000029ffbb7230 */ /* 0x000fe40000004100 */
[----:B-1----:R-:W-:Y:S01]  /*26d0*/  HADD2.F32 R84, -RZ, R86.H1_H1 ;  /* 0x30000056ff547230 */ /* 0x002fe20000004100 */
[----:B------:R-:W-:Y:S01]  /*26e0*/  STL [R1+0x28], R88 ;  /* 0x0000285801007387 */ /* 0x000fe20000100800 */
[--C-:B------:R-:W-:Y:S02]  /*26f0*/  HADD2.F32 R86, -RZ, R87.reuse.H1_H1 ;  /* 0x30000057ff567230 */ /* 0x100fe40000004100 */
[----:B--2---:R-:W-:Y:S01]  /*2700*/  HADD2.F32 R85, -RZ, R87.H0_H0 ;  /* 0x20000057ff557230 */ /* 0x004fe20000004100 */
[----:B------:R0:W-:Y:S01]  /*2710*/  STL [R1+0x20], R84 ;  /* 0x0000205401007387 */ /* 0x0001e20000100800 */
[----:B------:R-:W-:-:S02]  /*2720*/  HADD2.F32 R185, -RZ, R41.H1_H1 ;  /* 0x30000029ffb97230 */ /* 0x000fc40000004100 */
[--C-:B------:R-:W-:Y:S01]  /*2730*/  HADD2.F32 R183, -RZ, R42.reuse.H0_H0 ;  /* 0x2000002affb77230 */ /* 0x100fe20000004100 */
        /* <DEDUP_REMOVED lines=10> */
[----:B------:R-:W-:Y:S01]  /*27e0*/  HADD2.F32 R184, -RZ, R37.H1_H1 ;  /* 0x30000025ffb87230 */ /* 0x000fe20000004100 */
[----:B------:R-:W-:Y:S01]  /*27f0*/  STL [R1+0x3c], R85 ;  /* 0x00003c5501007387 */ /* 0x000fe20000100800 */
[--C-:B------:R-:W-:Y:S02]  /*2800*/  HADD2.F32 R178, -RZ, R39.reuse.H0_H0 ;  /* 0x20000027ffb27230 */ /* 0x100fe40000004100 */
[----:B------:R-:W-:Y:S01]  /*2810*/  HADD2.F32 R176, -RZ, R39.H1_H1 ;  /* 0x30000027ffb07230 */ /* 0x000fe20000004100 */
[----:B------:R1:W-:Y:S01]  /*2820*/  STL [R1+0x34], R80 ;  /* 0x0000345001007387 */ /* 0x0003e20000100800 */
[----:B------:R-:W-:-:S02]  /*2830*/  HADD2.F32 R143, -RZ, R128.H0_H0 ;  /* 0x20000080ff8f7230 */ /* 0x000fc40000004100 */
[----:B0-----:R-:W-:Y:S02]  /*2840*/  HADD2.F32 R84, -RZ, R81.H1_H1 ;  /* 0x30000051ff547230 */ /* 0x001fe40000004100 */
[----:B------:R-:W-:Y:S02]  /*2850*/  HADD2.F32 R81, -RZ, R82.H0_H0 ;  /* 0x20000052ff517230 */ /* 0x000fe40000004100 */
[----:B------:R-:W-:Y:S01]  /*2860*/  HADD2.F32 R135, -RZ, R128.H1_H1 ;  /* 0x30000080ff877230 */ /* 0x000fe20000004100 */
[----:B------:R-:W-:Y:S01]  /*2870*/  STL [R1+0x2c], R84 ;  /* 0x00002c5401007387 */ /* 0x000fe20000100800 */
[----:B------:R-:W-:Y:S02]  /*2880*/  HADD2.F32 R129, -RZ, R129.H1_H1 ;  /* 0x30000081ff817230 */ /* 0x000fe40000004100 */
[----:B-1----:R-:W-:Y:S01]  /*2890*/  HADD2.F32 R80, -RZ, R82.H1_H1 ;  /* 0x30000052ff507230 */ /* 0x002fe20000004100 */
[----:B------:R0:W-:Y:S01]  /*28a0*/  STL [R1+0x24], R81 ;  /* 0x0000245101007387 */ /* 0x0001e20000100800 */
[----:B------:R-:W-:-:S02]  /*28b0*/  HADD2.F32 R82, -RZ, R83.H0_H0 ;  /* 0x20000053ff527230 */ /* 0x000fc40000004100 */
[--C-:B------:R-:W-:Y:S01]  /*28c0*/  HADD2.F32 R9, -RZ, R130.reuse.H0_H0 ;  /* 0x20000082ff097230 */ /* 0x100fe20000004100 */
[----:B------:R1:W-:Y:S01]  /*28d0*/  STL [R1+0x1c], R80 ;  /* 0x00001c5001007387 */ /* 0x0003e20000100800 */
[----:B------:R-:W-:Y:S02]  /*28e0*/  HADD2.F32 R10, -RZ, R130.H1_H1 ;  /* 0x30000082ff0a7230 */ /* 0x000fe40000004100 */
[--C-:B------:R-:W-:Y:S01]  /*28f0*/  HADD2.F32 R11, -RZ, R131.reuse.H0_H0 ;  /* 0x20000083ff0b7230 */ /* 0x100fe20000004100 */
[----:B------:R-:W-:Y:S01]  /*2900*/  STL [R1+0x14], R82 ;  /* 0x0000145201007387 */ /* 0x000fe20000100800 */
[----:B------:R-:W-:Y:S02]  /*2910*/  HADD2.F32 R12, -RZ, R131.H1_H1 ;  /* 0x30000083ff0c7230 */ /* 0x000fe40000004100 */
[----:B0-----:R-:W-:Y:S02]  /*2920*/  HADD2.F32 R81, -RZ, R83.H1_H1 ;  /* 0x30000053ff517230 */ /* 0x001fe40000004100 */
[----:B------:R-:W-:-:S02]  /*2930*/  IMAD R36, R73, -0x326172a9, RZ ;  /* 0xcd9e8d5749247824 */ /* 0x000fc400078e02ff */
[--C-:B-1----:R-:W-:Y:S01]  /*2940*/  HADD2.F32 R80, -RZ, R76.reuse.H0_H0 ;  /* 0x2000004cff507230 */ /* 0x102fe20000004100 */
[----:B------:R-:W-:Y:S01]  /*2950*/  STL [R1+0xc], R81 ;  /* 0x00000c5101007387 */ /* 0x000fe20000100800 */
[----:B------:R-:W-:Y:S02]  /*2960*/  HADD2.F32 R76, -RZ, R76.H1_H1 ;  /* 0x3000004cff4c7230 */ /* 0x000fe40000004100 */
[----:B------:R-:W-:Y:S01]  /*2970*/  IMAD R38, R72, -0x2daee0ad, RZ ;  /* 0xd2511f5348267824 */ /* 0x000fe200078e02ff */
[----:B------:R-:W-:Y:S01]  /*2980*/  STL [R1+0x8], R80 ;  /* 0x0000085001007387 */ /* 0x000fe20000100800 */
[----:B------:R-:W-:-:S03]  /*2990*/  IMAD.MOV.U32 R35, RZ, RZ, RZ ;  /* 0x000000ffff237224 */ /* 0x000fc600078e00ff */
[----:B------:R0:W-:Y:S02]  /*29a0*/  STL [R1], R76 ;  /* 0x0000004c01007387 */ /* 0x0001e40000100800 */
[----:B0-----:R-:W-:-:S05]  /*29b0*/  HADD2.F32 R76, -RZ, R68.H0_H0 ;  /* 0x20000044ff4c7230 */ /* 0x001fca0000004100 */
[----:B------:R0:W-:Y:S02]  /*29c0*/  STL [R1+0x4], R76 ;  /* 0x0000044c01007387 */ /* 0x0001e40000100800 */
.L_x_13062:
        /* <DEDUP_REMOVED lines=14> */
[----:B------:R-:W1:Y:S02]  /*2ab0*/  S2R R68, SR_TID.X ;  /* 0x0000000000447919 */ /* 0x000e640000002100 */
[----:B-1----:R-:W-:-:S04]  /*2ac0*/  LOP3.LUT R70, R68, 0x1f, RZ, 0xc0, !PT ;  /* 0x0000001f44467812 */ /* 0x002fc800078ec0ff */
[----:B------:R-:W-:-:S04]  /*2ad0*/  LEA.HI.SX32 R37, R37, R70, 0x1d ;  /* 0x0000004625257211 */ /* 0x000fc800078feaff */
[----:B------:R-:W-:Y:S01]  /*2ae0*/  MOV R128, R37 ;  /* 0x0000002500807202 */ /* 0x000fe20000000f00 */
[----:B-----5:R-:W-:Y:S06]  /*2af0*/  @!P1 BRA `(.L_x_12462) ;  /* 0x0000002c00989947 */ /* 0x020fec0003800000 */
[----:B------:R-:W1:Y:S01]  /*2b00*/  LDC.64 R68, c[0x0][0x220] ;  /* 0x00008800ff447b82 */ /* 0x000e620000000a00 */
[----:B------:R-:W-:-:S04]  /*2b10*/  ISETP.NE.U32.AND P0, PT, RZ, UR28, PT ;  /* 0x0000001cff007c0c */ /* 0x000fc8000bf05070 */
[----:B------:R-:W-:-:S13]  /*2b20*/  ISETP.NE.AND.EX P0, PT, RZ, UR29, PT, P0 ;  /* 0x0000001dff007c0c */ /* 0x000fda000bf05300 */
[----:B------:R-:W-:-:S04]  /*2b30*/  @P0 LEA R40, P1, R37, UR28, 0x4 ;  /* 0x0000001c25280c11 */ /* 0x000fc8000f8220ff */
[C---:B------:R-:W-:Y:S01]  /*2b40*/  @P0 LEA.HI.X R41, R37.reuse, UR29, RZ, 0x4, P1 ;  /* 0x0000001d25290c11 */ /* 0x040fe200088f24ff */
[----:B-1----:R-:W-:Y:S01]  /*2b50*/  IMAD.WIDE.U32 R68, R37, 0x10, R68 ;  /* 0x0000001025447825 */ /* 0x002fe200078e0044 */
[C---:B------:R-:W-:Y:S01]  /*2b60*/  ISETP.NE.AND P1, PT, R34.reuse, 0x1, PT ;  /* 0x000000012200780c */ /* 0x040fe20003f25270 */
[----:B------:R-:W-:Y:S02]  /*2b70*/  BSSY B2, `(.L_x_12463) ;  /* 0x000000e000027945 */ /* 0x000fe40003800000 */
[----:B------:R1:W5:Y:S04]  /*2b80*/  @P0 LDG.E.128 R64, desc[UR4][R40.64] ;  /* 0x0000000428400981 */ /* 0x000368000c1e1d00 */
[----:B------:R-:W5:Y:S01]  /*2b90*/  LDG.E.128 R68, desc[UR4][R68.64] ;  /* 0x0000000444447981 */ /* 0x000f62000c1e1d00 */
[----:B-1----:R-:W-:-:S05]  /*2ba0*/  VIADD R40, R34, 0x1 ;  /* 0x0000000122287836 */ /* 0x002fca0000000000 */
        /* <DEDUP_REMOVED lines=9> */
.L_x_12464:
[----:B------:R-:W-:-:S07]  /*2c40*/  IMAD.MOV.U32 R77, RZ, RZ, R36 ;  /* 0x000000ffff4d7224 */ /* 0x000fce00078e0024 */
.L_x_12465:
[----:B------:R-:W-:Y:S05]  /*2c50*/  BSYNC B2 ;  /* 0x0000000000027941 */ /* 0x000fea0003800000 */
.L_x_12463:
        /* <DEDUP_REMOVED lines=16> */
.L_x_12469:
[----:B------:R-:W-:Y:S05]  /*2d60*/  BSYNC B3 ;  /* 0x0000000000037941 */ /* 0x000fea0003800000 */
.L_x_12468:
        /* <DEDUP_REMOVED lines=43> */
.L_x_12467:
[----:B------:R-:W-:Y:S05]  /*3020*/  BSYNC B2 ;  /* 0x0000000000027941 */ /* 0x000fea0003800000 */
.L_x_12466:
[----:B------:R-:W2:Y:S01]  /*3030*/  LDL R41, [R1+0x188] ;  /* 0x0001880001297983 */ /* 0x000ea20000100800 */
[----:B------:R-:W1:Y:S01]  /*3040*/  LDC R118, c[0x0][0x294] ;  /* 0x0000a500ff767b82 */ /* 0x000e620000000800 */
[----:B------:R-:W-:Y:S01]  /*3050*/  I2FP.F32.U32 R34, R77 ;  /* 0x0000004d00227245 */ /* 0x000fe20000201000 */
[----:B------:R-:W-:Y:S01]  /*3060*/  IMAD.MOV.U32 R138, RZ, RZ, 0x2f800000 ;  /* 0x2f800000ff8a7424 */ /* 0x000fe200078e00ff */
[----:B------:R-:W-:Y:S01]  /*3070*/  LOP3.LUT R5, R5, 0xfffffffb, RZ, 0xc0, !PT ;  /* 0xfffffffb05057812 */ /* 0x000fe200078ec0ff */
[----:B-----5:R-:W-:Y:S01]  /*3080*/  HADD2.F32 R39, -RZ, R68.H0_H0 ;  /* 0x20000044ff277230 */ /* 0x020fe20000004100 */
[----:B------:R-:W-:Y:S01]  /*3090*/  BSSY B2, `(.L_x_12470) ;  /* 0x0000017000027945 */ /* 0x000fe20003800000 */
[----:B------:R-:W-:Y:S02]  /*30a0*/  FFMA.FTZ R34, R34, R138, 1.1641532182693481445e-10 ;  /* 0x2f00000022227423 */ /* 0x000fe4000001008a */
[----:B------:R-:W3:Y:S01]  /*30b0*/  LDC R128, c[0x0][0x298] ;  /* 0x0000a600ff807b82 */ /* 0x000ee20000000800 */
[----:B------:R-:W-:-:S02]  /*30c0*/  FMUL.FTZ R39, R39, R127 ;  /* 0x0000007f27277220 */ /* 0x000fc40000410000 */
[----:B-1----:R-:W-:Y:S01]  /*30d0*/  FSETP.GTU.FTZ.AND P1, PT, R34, R118, PT ;  /* 0x000000762200720b */ /* 0x002fe20003f3c000 */
[----:B------:R-:W-:Y:S02]  /*30e0*/  @P0 HADD2.F32 R34, -RZ, R64.H0_H0 ;  /* 0x20000040ff220230 */ /* 0x000fe40000004100 */
[----:B---3--:R-:W-:-:S10]  /*30f0*/  FMUL.FTZ R39, R39, R128 ;  /* 0x0000008027277220 */ /* 0x008fd40000410000 */
[----:B------:R-:W-:Y:S02]  /*3100*/  @P1 LOP3.LUT R5, R5, 0x4, RZ, 0xfc, !PT ;  /* 0x0000000405051812 */ /* 0x000fe400078efcff */
[----:B------:R-:W-:Y:S02]  /*3110*/  FSEL R39, R39, RZ, !P1 ;  /* 0x000000ff27277208 */ /* 0x000fe40004800000 */
[----:B------:R-:W-:-:S03]  /*3120*/  ISETP.NE.AND P1, PT, R40, 0x1, PT ;  /* 0x000000012800780c */ /* 0x000fc60003f25270 */
[----:B--2---:R-:W-:Y:S01]  /*3130*/  FMUL.FTZ R39, R41, R39 ;  /* 0x0000002729277220 */ /* 0x004fe20000410000 */
[----:B------:R-:W-:-:S03]  /*3140*/  IADD3 R41, R40, 0x1, RZ ;  /* 0x0000000128297810 */ /* 0x000fc60007ffe0ff */
        /* <DEDUP_REMOVED lines=10> */
.L_x_12471:
[----:B------:R-:W-:-:S07]  /*31f0*/  MOV R34, R36 ;  /* 0x0000002400227202 */ /* 0x000fce0000000f00 */
.L_x_12472:
[----:B------:R-:W-:Y:S05]  /*3200*/  BSYNC B2 ;  /* 0x0000000000027941 */ /* 0x000fea0003800000 */
.L_x_12470:
        /* <DEDUP_REMOVED lines=16> */
.L_x_12476:
[----:B------:R-:W-:Y:S05]  /*3310*/  BSYNC B3 ;  /* 0x0000000000037941 */ /* 0x000fea0003800000 */
.L_x_12475:
        /* <DEDUP_REMOVED lines=44> */
.L_x_12474:
[----:B------:R-:W-:Y:S05]  /*35e0*/  BSYNC B2 ;  /* 0x0000000000027941 */ /* 0x000fea0003800000 */
.L_x_12473:
[----:B------:R-:W2:Y:S01]  /*35f0*/  LDL R40, [R1+0x184] ;  /* 0x0001840001287983 */ /* 0x000ea20000100800 */
        /* <DEDUP_REMOVED lines=9> */
[----:B------:R-:W-:-:S07]  /*3690*/  FSEL R68, R68, RZ, !P1 ;  /* 0x000000ff44447208 */ /* 0x000fce0004800000 */
[----:B------:R-:W-:Y:S02]  /*36a0*/  @P1 LOP3.LUT R5, R5, 0x2, RZ, 0xfc, !PT ;  /* 0x0000000205051812 */ /* 0x000fe400078efcff */
[C---:B------:R-:W-:Y:S01]  /*36b0*/  ISETP.NE.AND P1, PT, R41.reuse, 0x1, PT ;  /* 0x000000012900780c */ /* 0x040fe20003f25270 */
        /* <DEDUP_REMOVED lines=12> */
.L_x_12478:
[----:B------:R-:W-:-:S07]  /*3780*/  IMAD.MOV.U32 R34, RZ, RZ, R36 ;  /* 0x000000ffff227224 */ /* 0x000fce00078e0024 */
.L_x_12479:
[----:B------:R-:W-:Y:S05]  /*3790*/  BSYNC B2 ;  /* 0x0000000000027941 */ /* 0x000fea0003800000 */
.L_x_12477:
        /* <DEDUP_REMOVED lines=16> */
.L_x_12483:
[----:B------:R-:W-:Y:S05]  /*38a0*/  BSYNC B3 ;  /* 0x0000000000037941 */ /* 0x000fea0003800000 */
.L_x_12482:
        /* <DEDUP_REMOVED lines=44> */
.L_x_12481:
[----:B------:R-:W-:Y:S05]  /*3b70*/  BSYNC B2 ;  /* 0x0000000000027941 */ /* 0x000fea0003800000 */
.L_x_12480:
[----:B------:R-:W2:Y:S01]  /*3b80*/  LDL R41, [R1+0x180] ;  /* 0x0001800001297983 */ /* 0x000ea20000100800 */
        /* <DEDUP_REMOVED lines=9> */
[----:B------:R-:W-:-:S05]  /*3c20*/  FSEL R34, R34, RZ, !P1 ;  /* 0x000000ff22227208 */ /* 0x000fca0004800000 */
[----:B--2---:R-:W-:Y:S01]  /*3c30*/  FMUL.FTZ R41, R41, R34 ;  /* 0x0000002229297220 */ /* 0x004fe20000410000 */
        /* <DEDUP_REMOVED lines=11> */
.L_x_12485:
[----:B------:R-:W-:-:S07]  /*3cf0*/  MOV R34, R36 ;  /* 0x0000002400227202 */ /* 0x000fce0000000f00 */
.L_x_12486:
[----:B------:R-:W-:Y:S05]  /*3d00*/  BSYNC B2 ;  /* 0x0000000000027941 */ /* 0x000fea0003800000 */
.L_x_12484:
        /* <DEDUP_REMOVED lines=16> */
.L_x_12490:
[----:B------:R-:W-:Y:S05]  /*3e10*/  BSYNC B3 ;  /* 0x0000000000037941 */ /* 0x000fea0003800000 */
.L_x_12489:
        /* <DEDUP_REMOVED lines=44> */
.L_x_12488:
[----:B------:R-:W-:Y:S05]  /*40e0*/  BSYNC B2 ;  /* 0x0000000000027941 */ /* 0x000fea0003800000 */
.L_x_12487:
[----:B------:R-:W2:Y:S01]  /*40f0*/  LDL R68, [R1+0x17c] ;  /* 0x00017c0001447983 */ /* 0x000ea20000100800 */
[----:B------:R-:W-:Y:S01]  /*4100*/  I2FP.F32.U32 R34, R34 ;  /* 0x0000002200227245 */ /* 0x000fe20000201000 */
[----:B------:R-:W-:Y:S01]  /*4110*/  HADD2.F32 R69, -RZ, R69.H1_H1 ;  /* 0x30000045ff457230 */ /* 0x000fe20000004100 */
[----:B------:R-:W-:Y:S01]  /*4120*/  ISETP.NE.AND P3, PT, R78, 0x1, PT ;  /* 0x000000014e00780c */ /* 0x000fe20003f65270 */
[----:B------:R-:W-:Y:S02]  /*4130*/  BSSY B2, `(.L_x_12491) ;  /* 0x0000014000027945 */ /* 0x000fe40003800000 */
[----:B------:R-:W-:Y:S01]  /*4140*/  FFMA.FTZ R34, R34, R138, 1.1641532182693481445e-10 ;  /* 0x2f00000022227423 */ /* 0x000fe2000001008a */
[----:B------:R-:W-:-:S04]  /*4150*/  FMUL.FTZ R69, R69, R127 ;  /* 0x0000007f45457220 */ /* 0x000fc80000410000 */
[----:B------:R-:W-:Y:S01]  /*4160*/  FMUL.FTZ R69, R69, R128 ;  /* 0x0000008045457220 */ /* 0x000fe20000410000 */
[----:B------:R-:W-:Y:S01]  /*4170*/  FSETP.GTU.FTZ.AND P2, PT, R34, R118, PT ;  /* 0x000000762200720b */ /* 0x000fe20003f5c000 */
[----:B------:R-:W-:-:S03]  /*4180*/  @P0 HADD2.F32 R34, -RZ, R65.H1_H1 ;  /* 0x30000041ff220230 */ /* 0x000fc60000004100 */
[----:B------:R-:W-:-:S05]  /*4190*/  FSEL R69, R69, RZ, !P2 ;  /* 0x000000ff45457208 */ /* 0x000fca0005000000 */
[----:B--2---:R-:W-:Y:S01]  /*41a0*/  FMUL.FTZ R77, R68, R69 ;  /* 0x00000045444d7220 */ /* 0x004fe20000410000 */
[----:B------:R-:W-:-:S03]  /*41b0*/  VIADD R68, R78, 0x1 ;  /* 0x000000014e447836 */ /* 0x000fc60000000000 */
        /* <DEDUP_REMOVED lines=10> */
.L_x_12492:
[----:B------:R-:W-:-:S07]  /*4260*/  IMAD.MOV.U32 R34, RZ, RZ, R36 ;  /* 0x000000ffff227224 */ /* 0x000fce00078e0024 */
.L_x_12493:
[----:B------:R-:W-:Y:S05]  /*4270*/  BSYNC B2 ;  /* 0x0000000000027941 */ /* 0x000fea0003800000 */
.L_x_12491:
        /* <DEDUP_REMOVED lines=16> */
.L_x_12497:
[----:B------:R-:W-:Y:S05]  /*4380*/  BSYNC B3 ;  /* 0x0000000000037941 */ /* 0x000fea0003800000 */
.L_x_12496:
        /* <DEDUP_REMOVED lines=44> */
.L_x_12495:
[----:B------:R-:W-:Y:S05]  /*4650*/  BSYNC B2 ;  /* 0x0000000000027941 */ /* 0x000fea0003800000 */
.L_x_12494:
[----:B------:R-:W2:Y:S01]  /*4660*/  LDL R69, [R1+0x178] ;  /* 0x0001780001457983 */ /* 0x000ea20000100800 */
        /* <DEDUP_REMOVED lines=8> */
[----:B------:R-:W-:-:S05]  /*46f0*/  FSEL R34, R34, RZ, !P3 ;  /* 0x000000ff22227208 */ /* 0x000fca0005800000 */
[----:B--2---:R-:W-:Y:S01]  /*4700*/  FMUL.FTZ R78, R69, R34 ;  /* 0x00000022454e7220 */ /* 0x004fe20000410000 */
[----:B------:R-:W-:Y:S01]  /*4710*/  @P0 HADD2.F32 R34, -RZ, R66.H0_H0 ;  /* 0x20000042ff220230 */ /* 0x000fe20000004100 */
[----:B------:R-:W-:-:S04]  /*4720*/  IADD3 R69, R68, 0x1, RZ ;  /* 0x0000000144457810 */ /* 0x000fc80007ffe0ff */
        /* <DEDUP_REMOVED lines=10> */
.L_x_12499:
[----:B------:R-:W-:-:S07]  /*47d0*/  MOV R34, R36 ;  /* 0x0000002400227202 */ /* 0x000fce0000000f00 */
.L_x_12500:
[----:B------:R-:W-:Y:S05]  /*47e0*/  BSYNC B2 ;  /* 0x0000000000027941 */ /* 0x000fea0003800000 */
.L_x_12498:
        /* <DEDUP_REMOVED lines=16> */
.L_x_12504:
[----:B------:R-:W-:Y:S05]  /*48f0*/  BSYNC B3 ;  /* 0x0000000000037941 */ /* 0x000fea0003800000 */
.L_x_12503:
        /* <DEDUP_REMOVED lines=44> */
.L_x_12502:
[----:B------:R-:W-:Y:S05]  /*4bc0*/  BSYNC B2 ;  /* 0x0000000000027941 */ /* 0x000fea0003800000 */
.L_x_12501:
        /* <DEDUP_REMOVED lines=23> */
.L_x_12506:
[----:B------:R-:W-:-:S07]  /*4d40*/  IMAD.MOV.U32 R34, RZ, RZ, R36 ;  /* 0x000000ffff227224 */ /* 0x000fce00078e0024 */
.L_x_12507:
[----:B------:R-:W-:Y:S05]  /*4d50*/  BSYNC B2 ;  /* 0x0000000000027941 */ /* 0x000fea0003800000 */
.L_x_12505:
        /* <DEDUP_REMOVED lines=16> */
.L_x_12511:
[----:B------:R-:W-:Y:S05]  /*4e60*/  BSYNC B3 ;  /* 0x0000000000037941 */ /* 0x000fea0003800000 */
.L_x_12510:
        /* <DEDUP_REMOVED lines=44> */
.L_x_12509:
[----:B------:R-:W-:Y:S05]  /*5130*/  BSYNC B2 ;  /* 0x0000000000027941 */ /* 0x000fea0003800000 */
.L_x_12508:
        /* <DEDUP_REMOVED lines=23> */
.L_x_12513:
[----:B------:R-:W-:-:S07]  /*52b0*/  MOV R70, R36 ;  /* 0x0000002400467202 */ /* 0x000fce0000000f00 */
.L_x_12514:
[----:B------:R-:W-:Y:S05]  /*52c0*/  BSYNC B2 ;  /* 0x0000000000027941 */ /* 0x000fea0003800000 */
.L_x_12512:
        /* <DEDUP_REMOVED lines=19> */
.L_x_12518:
[----:B------:R-:W-:Y:S05]  /*5400*/  BSYNC B3 ;  /* 0x0000000000037941 */ /* 0x000fea0003800000 */
.L_x_12517:
        /* <DEDUP_REMOVED lines=44> */
.L_x_12516:
[----:B------:R-:W-:Y:S05]  /*56d0*/  BSYNC B2 ;  /* 0x0000000000027941 */ /* 0x000fea0003800000 */
.L_x_12515:
[----:B------:R-:W2:Y:S01]  /*56e0*/  LDL R69, [R1+0x16c] ;  /* 0x00016c0001457983 */ /* 0x000ea20000100800 */
[----:B------:R-:W-:Y:S01]  /*56f0*/  I2FP.F32.U32 R68, R70 ;  /* 0x0000004600447245 */ /* 0x000fe20000201000 */
[----:B------:R-:W-:Y:S01]  /*5700*/  HADD2.F32 R71, -RZ, R71.H1_H1 ;  /* 0x30000047ff477230 */ /* 0x000fe20000004100 */
[----:B------:R-:W-:-:S03]  /*5710*/  F2FP.F16.F32.PACK_AB R70, R97, R78 ;  /* 0x0000004e6146723e */ /* 0x000fc600000000ff */
[----:B------:R-:W-:Y:S01]  /*5720*/  FFMA.FTZ R68, R68, R138, 1.1641532182693481445e-10 ;  /* 0x2f00000044447423 */ /* 0x000fe2000001008a */
[----:B------:R-:W-:-:S04]  /*5730*/  FMUL.FTZ R71, R71, R127 ;  /* 0x0000007f47477220 */ /* 0x000fc80000410000 */
[----:B------:R-:W-:Y:S01]  /*5740*/  FMUL.FTZ R71, R71, R128 ;  /* 0x0000008047477220 */ /* 0x000fe20000410000 */
[----:B------:R-:W-:Y:S01]  /*5750*/  FSETP.GTU.FTZ.AND P6, PT, R68, R118, PT ;  /* 0x000000764400720b */ /* 0x000fe20003fdc000 */
[----:B------:R-:W-:Y:S01]  /*5760*/  @P0 HADD2.F32 R68, -RZ, R67.H1_H1 ;  /* 0x30000043ff440230 */ /* 0x000fe20000004100 */
[----:B------:R-:W-:Y:S02]  /*5770*/  SEL R128, RZ, 0x10000, P5 ;  /* 0x00010000ff807807 */ /* 0x000fe40002800000 */
[----:B------:R-:W-:Y:S02]  /*5780*/  FSEL R71, R71, RZ, !P6 ;  /* 0x000000ff47477208 */ /* 0x000fe40007000000 */
[----:B------:R-:W-:-:S03]  /*5790*/  LOP3.LUT P5, RZ, R5, 0x2, RZ, 0xc0, !PT ;  /* 0x0000000205ff7812 */ /* 0x000fc600078ac0ff */
[----:B--2---:R-:W-:Y:S01]  /*57a0*/  FMUL.FTZ R118, R69, R71 ;  /* 0x0000004745767220 */ /* 0x004fe20000410000 */
[----:B------:R-:W-:-:S03]  /*57b0*/  F2FP.F16.F32.PACK_AB R69, R77, R41 ;  /* 0x000000294d45723e */ /* 0x000fc600000000ff */
[----:B------:R-:W-:Y:S01]  /*57c0*/  @P0 FADD.FTZ R118, R68, R118 ;  /* 0x0000007644760221 */ /* 0x000fe20000010000 */
[C---:B------:R-:W-:Y:S02]  /*57d0*/  LEA R130, P0, R37.reuse, UR30, 0x4 ;  /* 0x0000001e25827c11 */ /* 0x040fe4000f8020ff */
[----:B------:R-:W-:Y:S02]  /*57e0*/  F2FP.F16.F32.PACK_AB R68, R40, R39 ;  /* 0x000000272844723e */ /* 0x000fe400000000ff */
[----:B------:R-:W-:Y:S02]  /*57f0*/  LEA.HI.X R131, R37, UR31, RZ, 0x4, P0 ;  /* 0x0000001f25837c11 */ /* 0x000fe400080f24ff */
[----:B------:R-:W-:Y:S02]  /*5800*/  F2FP.F16.F32.PACK_AB R71, R118, R98 ;  /* 0x000000627647723e */ /* 0x000fe400000000ff */
[----:B------:R-:W-:-:S03]  /*5810*/  LOP3.LUT P0, RZ, R5, 0x4, RZ, 0xc0, !PT ;  /* 0x0000000405ff7812 */ /* 0x000fc6000780c0ff */
[----:B------:R1:W-:Y:S02]  /*5820*/  STG.E.128 desc[UR4][R130.64], R68 ;  /* 0x0000004482007986 */ /* 0x0003e4000c101d04 */
[----:B-1----:R-:W-:Y:S02]  /*5830*/  SEL R69, RZ, 0x100, P4 ;  /* 0x00000100ff457807 */ /* 0x002fe40002000000 */
        /* <DEDUP_REMOVED lines=12> */
[----:B------:R-:W-:Y:S02]  /*5900*/  LEA R68, P0, R37, UR32, 0x3 ;  /* 0x0000002025447c11 */ /* 0x000fe4000f8018ff */
[----:B------:R-:W-:Y:S02]  /*5910*/  LOP3.LUT R71, R131, R69, R71, 0xfe, !PT ;  /* 0x0000004583477212 */ /* 0x000fe400078efe47 */
[C---:B------:R-:W-:Y:S02]  /*5920*/  LEA.HI.X R69, R37.reuse, UR33, RZ, 0x3, P0 ;  /* 0x0000002125457c11 */ /* 0x040fe400080f1cff */
[----:B------:R-:W-:Y:S01]  /*5930*/  LOP3.LUT R70, R70, R128, RZ, 0xfc, !PT ;  /* 0x0000008046467212 */ /* 0x000fe200078efcff */
[----:B------:R-:W-:-:S04]  /*5940*/  VIADD R128, R37, 0x20 ;  /* 0x0000002025807836 */ /* 0x000fc80000000000 */
[----:B------:R1:W-:Y:S03]  /*5950*/  STG.E.64 desc[UR4][R68.64], R70 ;  /* 0x0000004644007986 */ /* 0x0003e6000c101b04 */
.L_x_12462:
[----:B------:R-:W-:Y:S05]  /*5960*/  BSYNC B1 ;  /* 0x0000000000017941 */ /* 0x000fea0003800000 */
.L_x_12461:
[----:B------:R-:W-:Y:S01]  /*5970*/  LOP3.LUT P0, RZ, R5, 0x2000, RZ, 0xc0, !PT ;  /* 0x0000200005ff7812 */ /* 0x000fe2000780c0ff */
[----:B------:R-:W-:-:S12]  /*5980*/  BSSY B1, `(.L_x_12519) ;  /* 0x00002e9000017945 */ /* 0x000fd80003800000 */
[----:B------:R-:W-:Y:S05]  /*5990*/  @!P0 BRA `(.L_x_12520) ;  /* 0x0000002c009c8947 */ /* 0x000fea0003800000 */
[----:B-1----:R-:W1:Y:S01]  /*59a0*/  LDC.64 R68, c[0x0][0x220] ;  /* 0x00008800ff447b82 */ /* 0x002e620000000a00 */
        /* <DEDUP_REMOVED lines=9> */
[----:B-1----:R-:W-:-:S05]  /*5a40*/  IADD3 R43, R34, 0x1, RZ ;  /* 0x00000001222b7810 */ /* 0x002fca0007ffe0ff */
        /* <DEDUP_REMOVED lines=9> */
.L_x_12522:
[----:B------:R-:W-:-:S07]  /*5ae0*/  MOV R44, R36 ;  /* 0x00000024002c7202 */ /* 0x000fce0000000f00 */
.L_x_12523:
[----:B------:R-:W-:Y:S05]  /*5af0*/  BSYNC B2 ;  /* 0x0000000000027941 */ /* 0x000fea0003800000 */
.L_x_12521:
        /* <DEDUP_REMOVED lines=16> */
.L_x_12527:
[----:B------:R-:W-:Y:S05]  /*5c00*/  BSYNC B3 ;  /* 0x0000000000037941 */ /* 0x000fea0003800000 */
.L_x_12526:
        /* <DEDUP_REMOVED lines=44> */
.L_x_12525:
[----:B------:R-:W-:Y:S05]  /*5ed0*/  BSYNC B2 ;  /* 0x0000000000027941 */ /* 0x000fea0003800000 */
.L_x_12524:
[----:B------:R-:W2:Y:S01]  /*5ee0*/  LDL R79, [R1+0x168] ;  /* 0x00016800014f7983 */ /* 0x000ea20000100800 */
[----:B------:R-:W1:Y:S01]  /*5ef0*/  LDC R119, c[0x0][0x294] ;  /* 0x0000a500ff777b82 */ /* 0x000e620000000800 */
[----:B------:R-:W-:Y:S01]  /*5f00*/  I2FP.F32.U32 R34, R44 ;  /* 0x0000002c00227245 */ /* 0x000fe20000201000 */
[----:B------:R-:W-:Y:S01]  /*5f10*/  IMAD.MOV.U32 R139, RZ, RZ, 0x2f800000 ;  /* 0x2f800000ff8b7424 */ /* 0x000fe200078e00ff */
[----:B------:R-:W-:Y:S01]  /*5f20*/  LOP3.LUT R5, R5, 0xfffffffb, RZ, 0xc0, !PT ;  /* 0xfffffffb05057812 */ /* 0x000fe200078ec0ff */
[----:B-----5:R-:W-:Y:S01]  /*5f30*/  HADD2.F32 R42, -RZ, R68.H0_H0 ;  /* 0x20000044ff2a7230 */ /* 0x020fe20000004100 */
[----:B------:R-:W-:Y:S01]  /*5f40*/  BSSY B2, `(.L_x_12528) ;  /* 0x0000017000027945 */ /* 0x000fe20003800000 */
[----:B------:R-:W-:Y:S01]  /*5f50*/  FFMA.FTZ R34, R34, R139, 1.1641532182693481445e-10 ;  /* 0x2f00000022227423 */ /* 0x000fe2000001008b */
[----:B------:R-:W-:Y:S01]  /*5f60*/  IADD3 R44, R43, 0x1, RZ ;  /* 0x000000012b2c7810 */ /* 0x000fe20007ffe0ff */
        /* <DEDUP_REMOVED lines=8> */
[----:B--2---:R-:W-:-:S04]  /*5ff0*/  FMUL.FTZ R42, R79, R42 ;  /* 0x0000002a4f2a7220 */ /* 0x004fc80000410000 */
        /* <DEDUP_REMOVED lines=10> */
.L_x_12529:
[----:B------:R-:W-:-:S07]  /*60a0*/  MOV R34, R36 ;  /* 0x0000002400227202 */ /* 0x000fce0000000f00 */
.L_x_12530:
[----:B------:R-:W-:Y:S05]  /*60b0*/  BSYNC B2 ;  /* 0x0000000000027941 */ /* 0x000fea0003800000 */
.L_x_12528:
        /* <DEDUP_REMOVED lines=16> */
.L_x_12534:
[----:B------:R-:W-:Y:S05]  /*61c0*/  BSYNC B3 ;  /* 0x0000000000037941 */ /* 0x000fea0003800000 */
.L_x_12533:
        /* <DEDUP_REMOVED lines=44> */
.L_x_12532:
[----:B------:R-:W-:Y:S05]  /*6490*/  BSYNC B2 ;  /* 0x0000000000027941 */ /* 0x000fea0003800000 */
.L_x_12531:
        /* <DEDUP_REMOVED lines=25> */
.L_x_12536:
[----:B------:R-:W-:-:S07]  /*6630*/  IMAD.MOV.U32 R34, RZ, RZ, R36 ;  /* 0x000000ffff227224 */ /* 0x000fce00078e0024 */
.L_x_12537:
[----:B------:R-:W-:Y:S05]  /*6640*/  BSYNC B2 ;  /* 0x0000000000027941 */ /* 0x000fea0003800000 */
.L_x_12535:
        /* <DEDUP_REMOVED lines=16> */
.L_x_12541:
[----:B------:R-:W-:Y:S05]  /*6750*/  BSYNC B3 ;  /* 0x0000000000037941 */ /* 0x000fea0003800000 */
.L_x_12540:
        /* <DEDUP_REMOVED lines=44> */
.L_x_12539:
[----:B------:R-:W-:Y:S05]  /*6a20*/  BSYNC B2 ;  /* 0x0000000000027941 */ /* 0x000fea0003800000 */
.L_x_12538:
        /* <DEDUP_REMOVED lines=23> */
.L_x_12543:
[----:B------:R-:W-:-:S07]  /*6ba0*/  MOV R34, R36 ;  /* 0x0000002400227202 */ /* 0x000fce0000000f00 */
.L_x_12544:
[----:B------:R-:W-:Y:S05]  /*6bb0*/  BSYNC B2 ;  /* 0x0000000000027941 */ /* 0x000fea0003800000 */
.L_x_12542:
        /* <DEDUP_REMOVED lines=16> */
.L_x_12548:
[----:B------:R-:W-:Y:S05]  /*6cc0*/  BSYNC B3 ;  /* 0x0000000000037941 */ /* 0x000fea0003800000 */
.L_x_12547:
        /* <DEDUP_REMOVED lines=44> */
.L_x_12546:
[----:B------:R-:W-:Y:S05]  /*6f90*/  BSYNC B2 ;  /* 0x0000000000027941 */ /* 0x000fea0003800000 */
.L_x_12545:
        /* <DEDUP_REMOVED lines=23> */
.L_x_12550:
[----:B------:R-:W-:-:S07]  /*7110*/  IMAD.MOV.U32 R34, RZ, RZ, R36 ;  /* 0x000000ffff227224 */ /* 0x000fce00078e0024 */
.L_x_12551:
[----:B------:R-:W-:Y:S05]  /*7120*/  BSYNC B2 ;  /* 0x0000000000027941 */ /* 0x000fea0003800000 */
.L_x_12549:
        /* <DEDUP_REMOVED lines=16> */
.L_x_12555:
[----:B------:R-:W-:Y:S05]  /*7230*/  BSYNC B3 ;  /* 0x0000000000037941 */ /* 0x000fea0003800000 */
.L_x_12554:
        /* <DEDUP_REMOVED lines=44> */
.L_x_12553:
[----:B------:R-:W-:Y:S05]  /*7500*/  BSYNC B2 ;  /* 0x0000000000027941 */ /* 0x000fea0003800000 */
.L_x_12552:
        /* <DEDUP_REMOVED lines=23> */
.L_x_12557:
[----:B------:R-:W-:-:S07]  /*7680*/  MOV R34, R36 ;  /* 0x0000002400227202 */ /* 0x000fce0000000f00 */
.L_x_12558:
[----:B------:R-:W-:Y:S05]  /*7690*/  BSYNC B2 ;  /* 0x0000000000027941 */ /* 0x000fea0003800000 */
.L_x_12556:
        /* <DEDUP_REMOVED lines=16> */
.L_x_12562:
[----:B------:R-:W-:Y:S05]  /*77a0*/  BSYNC B3 ;  /* 0x0000000000037941 */ /* 0x000fea0003800000 */
.L_x_12561:
        /* <DEDUP_REMOVED lines=44> */
.L_x_12560:
[----:B------:R-:W-:Y:S05]  /*7a70*/  BSYNC B2 ;  /* 0x0000000000027941 */ /* 0x000fea0003800000 */
.L_x_12559:
        /* <DEDUP_REMOVED lines=23> */
.L_x_12564:
[----:B------:R-:W-:-:S07]  /*7bf0*/  IMAD.MOV.U32 R34, RZ, RZ, R36 ;  /* 0x000000ffff227224 */ /* 0x000fce00078e0024 */
.L_x_12565:
[----:B------:R-:W-:Y:S05]  /*7c00*/  BSYNC B2 ;  /* 0x0000000000027941 */ /* 0x000fea0003800000 */
.L_x_12563:
        /* <DEDUP_REMOVED lines=16> */
.L_x_12569:
[----:B------:R-:W-:Y:S05]  /*7d10*/  BSYNC B3 ;  /* 0x0000000000037941 */ /* 0x000fea0003800000 */
.L_x_12568:
        /* <DEDUP_REMOVED lines=44> */
.L_x_12567:
[----:B------:R-:W-:Y:S05]  /*7fe0*/  BSYNC B2 ;  /* 0x0000000000027941 */ /* 0x000fea0003800000 */
.L_x_12566:
        /* <DEDUP_REMOVED lines=23> */
.L_x_12571:
[----:B------:R-:W-:-:S07]  /*8160*/  MOV R70, R36 ;  /* 0x0000002400467202 */ /* 0x000fce0000000f00 */
.L_x_12572:
[----:B------:R-:W-:Y:S05]  /*8170*/  BSYNC B2 ;  /* 0x0000000000027941 */ /* 0x000fea0003800000 */
.L_x_12570:
        /* <DEDUP_REMOVED lines=19> */
.L_x_12576:
[----:B------:R-:W-:Y:S05]  /*82b0*/  BSYNC B3 ;  /* 0x0000000000037941 */ /* 0x000fea0003800000 */
.L_x_12575:
        /* <DEDUP_REMOVED lines=44> */
.L_x_12574:
[----:B------:R-:W-:Y:S05]  /*8580*/  BSYNC B2 ;  /* 0x0000000000027941 */ /* 0x000fea0003800000 */
.L_x_12573:
        /* <DEDUP_REMOVED lines=8> */
[----:B------:R-:W-:-:S03]  /*8610*/  @P0 HADD2.F32 R68, -RZ, R67.H1_H1 ;  /* 0x30000043ff440230 */ /* 0x000fc60000004100 */
[----:B------:R-:W-:-:S05]  /*8620*/  FSEL R71, R71, RZ, !P6 ;  /* 0x000000ff47477208 */ /* 0x000fca0007000000 */
        /* <DEDUP_REMOVED lines=30> */
.L_x_12520:
[----:B------:R-:W-:Y:S05]  /*8810*/  BSYNC B1 ;  /* 0x0000000000017941 */ /* 0x000fea0003800000 */
.L_x_12519:
[----:B------:R-:W-:Y:S01]  /*8820*/  LOP3.LUT P0, RZ, R5, 0x1000, RZ, 0xc0, !PT ;  /* 0x0000100005ff7812 */ /* 0x000fe2000780c0ff */
[----:B------:R-:W-:-:S12]  /*8830*/  BSSY B1, `(.L_x_12577) ;  /* 0x00002e9000017945 */ /* 0x000fd80003800000 */
[----:B------:R-:W-:Y:S05]  /*8840*/  @!P0 BRA `(.L_x_12578) ;  /* 0x0000002c009c8947 */ /* 0x000fea0003800000 */
[----:B-12---:R-:W1:Y:S01]  /*8850*/  LDC.64 R68, c[0x0][0x220] ;  /* 0x00008800ff447b82 */ /* 0x006e620000000a00 */
        /* <DEDUP_REMOVED lines=19> */
.L_x_12580:
[----:B------:R-:W-:-:S07]  /*8990*/  MOV R45, R36 ;  /* 0x00000024002d7202 */ /* 0x000fce0000000f00 */
.L_x_12581:
[----:B------:R-:W-:Y:S05]  /*89a0*/  BSYNC B2 ;  /* 0x0000000000027941 */ /* 0x000fea0003800000 */
.L_x_12579:
        /* <DEDUP_REMOVED lines=16> */
.L_x_12585:
[----:B------:R-:W-:Y:S05]  /*8ab0*/  BSYNC B3 ;  /* 0x0000000000037941 */ /* 0x000fea0003800000 */
.L_x_12584:
        /* <DEDUP_REMOVED lines=44> */
.L_x_12583:
[----:B------:R-:W-:Y:S05]  /*8d80*/  BSYNC B2 ;  /* 0x0000000000027941 */ /* 0x000fea0003800000 */
.L_x_12582:
        /* <DEDUP_REMOVED lines=28> */
.L_x_12587:
[----:B------:R-:W-:-:S07]  /*8f50*/  MOV R34, R36 ;  /* 0x0000002400227202 */ /* 0x000fce0000000f00 */
.L_x_12588:
[----:B------:R-:W-:Y:S05]  /*8f60*/  BSYNC B2 ;  /* 0x0000000000027941 */ /* 0x000fea0003800000 */
.L_x_12586:
        /* <DEDUP_REMOVED lines=16> */
.L_x_12592:
[----:B------:R-:W-:Y:S05]  /*9070*/  BSYNC B3 ;  /* 0x0000000000037941 */ /* 0x000fea0003800000 */
.L_x_12591:
        /* <DEDUP_REMOVED lines=44> */
.L_x_12590:
[----:B------:R-:W-:Y:S05]  /*9340*/  BSYNC B2 ;  /* 0x0000000000027941 */ /* 0x000fea0003800000 */
.L_x_12589:
        /* <DEDUP_REMOVED lines=25> */
.L_x_12594:
[----:B------:R-:W-:-:S07]  /*94e0*/  IMAD.MOV.U32 R34, RZ, RZ, R36 ;  /* 0x000000ffff227224 */ /* 0x000fce00078e0024 */
.L_x_12595:
[----:B------:R-:W-:Y:S05]  /*94f0*/  BSYNC B2 ;  /* 0x0000000000027941 */ /* 0x000fea0003800000 */
.L_x_12593:
        /* <DEDUP_REMOVED lines=16> */
.L_x_12599:
[----:B------:R-:W-:Y:S05]  /*9600*/  BSYNC B3 ;  /* 0x0000000000037941 */ /* 0x000fea0003800000 */
.L_x_12598:
        /* <DEDUP_REMOVED lines=44> */
.L_x_12597:
[----:B------:R-:W-:Y:S05]  /*98d0*/  BSYNC B2 ;  /* 0x0000000000027941 */ /* 0x000fea0003800000 */
.L_x_12596:
        /* <DEDUP_REMOVED lines=23> */
.L_x_12601:
[----:B------:R-:W-:-:S07]  /*9a50*/  MOV R34, R36 ;  /* 0x0000002400227202 */ /* 0x000fce0000000f00 */
.L_x_12602:
[----:B------:R-:W-:Y:S05]  /*9a60*/  BSYNC B2 ;  /* 0x0000000000027941 */ /* 0x000fea0003800000 */
.L_x_12600:
        /* <DEDUP_REMOVED lines=16> */
.L_x_12606:
[----:B------:R-:W-:Y:S05]  /*9b70*/  BSYNC B3 ;  /* 0x0000000000037941 */ /* 0x000fea0003800000 */
.L_x_12605:
        /* <DEDUP_REMOVED lines=44> */
.L_x_12604:
[----:B------:R-:W-:Y:S05]  /*9e40*/  BSYNC B2 ;  /* 0x0000000000027941 */ /* 0x000fea0003800000 */
.L_x_12603:
        /* <DEDUP_REMOVED lines=23> */
.L_x_12608:
[----:B------:R-:W-:-:S07]  /*9fc0*/  IMAD.MOV.U32 R34, RZ, RZ, R36 ;  /* 0x000000ffff227224 */ /* 0x000fce00078e0024 */
.L_x_12609:
[----:B------:R-:W-:Y:S05]  /*9fd0*/  BSYNC B2 ;  /* 0x0000000000027941 */ /* 0x000fea0003800000 */
.L_x_12607:
        /* <DEDUP_REMOVED lines=16> */
.L_x_12613:
[----:B------:R-:W-:Y:S05]  /*a0e0*/  BSYNC B3 ;  /* 0x0000000000037941 */ /* 0x000fea0003800000 */
.L_x_12612:
        /* <DEDUP_REMOVED lines=44> */
.L_x_12611:
[----:B------:R-:W-:Y:S05]  /*a3b0*/  BSYNC B2 ;  /* 0x0000000000027941 */ /* 0x000fea0003800000 */
.L_x_12610:
        /* <DEDUP_REMOVED lines=23> */
.L_x_12615:
[----:B------:R-:W-:-:S07]  /*a530*/  MOV R34, R36 ;  /* 0x0000002400227202 */ /* 0x000fce0000000f00 */
.L_x_12616:
[----:B------:R-:W-:Y:S05]  /*a540*/  BSYNC B2 ;  /* 0x0000000000027941 */ /* 0x000fea0003800000 */
.L_x_12614:
        /* <DEDUP_REMOVED lines=16> */
.L_x_12620:
[----:B------:R-:W-:Y:S05]  /*a650*/  BSYNC B3 ;  /* 0x0000000000037941 */ /* 0x000fea0003800000 */
.L_x_12619:
        /* <DEDUP_REMOVED lines=44> */
.L_x_12618:
[----:B------:R-:W-:Y:S05]  /*a920*/  BSYNC B2 ;  /* 0x0000000000027941 */ /* 0x000fea0003800000 */
.L_x_12617:
        /* <DEDUP_REMOVED lines=23> */
.L_x_12622:
[----:B------:R-:W-:-:S07]  /*aaa0*/  IMAD.MOV.U32 R34, RZ, RZ, R36 ;  /* 0x000000ffff227224 */ /* 0x000fce00078e0024 */
.L_x_12623:
[----:B------:R-:W-:Y:S05]  /*aab0*/  BSYNC B2 ;  /* 0x0000000000027941 */ /* 0x000fea0003800000 */
.L_x_12621:
        /* <DEDUP_REMOVED lines=16> */
.L_x_12627:
[----:B------:R-:W-:Y:S05]  /*abc0*/  BSYNC B3 ;  /* 0x0000000000037941 */ /* 0x000fea0003800000 */
.L_x_12626:
        /* <DEDUP_REMOVED lines=44> */
.L_x_12625:
[----:B------:R-:W-:Y:S05]  /*ae90*/  BSYNC B2 ;  /* 0x0000000000027941 */ /* 0x000fea0003800000 */
.L_x_12624:
        /* <DEDUP_REMOVED lines=23> */
.L_x_12629:
[----:B------:R-:W-:-:S07]  /*b010*/  MOV R70, R36 ;  /* 0x0000002400467202 */ /* 0x000fce0000000f00 */
.L_x_12630:
[----:B------:R-:W-:Y:S05]  /*b020*/  BSYNC B2 ;  /* 0x0000000000027941 */ /* 0x000fea0003800000 */
.L_x_12628:
        /* <DEDUP_REMOVED lines=19> */
.L_x_12634:
[----:B------:R-:W-:Y:S05]  /*b160*/  BSYNC B3 ;  /* 0x0000000000037941 */ /* 0x000fea0003800000 */
.L_x_12633:
        /* <DEDUP_REMOVED lines=44> */
.L_x_12632:
[----:B------:R-:W-:Y:S05]  /*b430*/  BSYNC B2 ;  /* 0x0000000000027941 */ /* 0x000fea0003800000 */
.L_x_12631:
        /* <DEDUP_REMOVED lines=13> */
[----:B------:R-:W-:Y:S02]  /*b510*/  LEA R130, P0, R128, UR30, 0x4 ;  /* 0x0000001e80827c11 */ /* 0x000fe4000f8020ff */
        /* <DEDUP_REMOVED lines=26> */
.L_x_12578:
[----:B------:R-:W-:Y:S05]  /*b6c0*/  BSYNC B1 ;  /* 0x0000000000017941 */ /* 0x000fea0003800000 */
.L_x_12577:
[----:B------:R-:W-:Y:S01]  /*b6d0*/  LOP3.LUT P0, RZ, R5, 0x800, RZ, 0xc0, !PT ;  /* 0x0000080005ff7812 */ /* 0x000fe2000780c0ff */
[----:B------:R-:W-:-:S12]  /*b6e0*/  BSSY B1, `(.L_x_12635) ;  /* 0x00002e9000017945 */ /* 0x000fd80003800000 */
[----:B------:R-:W-:Y:S05]  /*b6f0*/  @!P0 BRA `(.L_x_12636) ;  /* 0x0000002c009c8947 */ /* 0x000fea0003800000 */
[----:B-123--:R-:W1:Y:S01]  /*b700*/  LDC.64 R68, c[0x0][0x220] ;  /* 0x00008800ff447b82 */ /* 0x00ee620000000a00 */
        /* <DEDUP_REMOVED lines=19> */
.L_x_12638:
[----:B------:R-:W-:-:S07]  /*b840*/  MOV R50, R36 ;  /* 0x0000002400327202 */ /* 0x000fce0000000f00 */
.L_x_12639:
[----:B------:R-:W-:Y:S05]  /*b850*/  BSYNC B2 ;  /* 0x0000000000027941 */ /* 0x000fea0003800000 */
.L_x_12637:
        /* <DEDUP_REMOVED lines=16> */
.L_x_12643:
[----:B------:R-:W-:Y:S05]  /*b960*/  BSYNC B3 ;  /* 0x0000000000037941 */ /* 0x000fea0003800000 */
.L_x_12642:
        /* <DEDUP_REMOVED lines=44> */
.L_x_12641:
[----:B------:R-:W-:Y:S05]  /*bc30*/  BSYNC B2 ;  /* 0x0000000000027941 */ /* 0x000fea0003800000 */
.L_x_12640:
[----:B------:R-:W2:Y:S01]  /*bc40*/  LDL R83, [R1+0x128] ;  /* 0x0001280001537983 */ /* 0x000ea20000100800 */
[----:B------:R-:W1:Y:S01]  /*bc50*/  LDC R121, c[0x0][0x294] ;  /* 0x0000a500ff797b82 */ /* 0x000e620000000800 */
[----:B------:R-:W-:Y:S01]  /*bc60*/  HFMA2.MMA R139, -RZ, RZ, 0.1171875, 0 ;  /* 0x2f800000ff8b7435 */ /* 0x000fe200000001ff */
[----:B------:R-:W-:Y:S01]  /*bc70*/  I2FP.F32.U32 R34, R50 ;  /* 0x0000003200227245 */ /* 0x000fe20000201000 */
[----:B-----5:R-:W-:Y:S01]  /*bc80*/  HADD2.F32 R48, -RZ, R68.H0_H0 ;  /* 0x20000044ff307230 */ /* 0x020fe20000004100 */
[----:B------:R-:W-:Y:S01]  /*bc90*/  LOP3.LUT R5, R5, 0xfffffffb, RZ, 0xc0, !PT ;  /* 0xfffffffb05057812 */ /* 0x000fe200078ec0ff */
[----:B------:R-:W-:Y:S01]  /*bca0*/  BSSY B2, `(.L_x_12644) ;  /* 0x0000017000027945 */ /* 0x000fe20003800000 */
[----:B------:R-:W-:Y:S02]  /*bcb0*/  IADD3 R50, R49, 0x1, RZ ;  /* 0x0000000131327810 */ /* 0x000fe40007ffe0ff */
[----:B------:R-:W3:Y:S01]  /*bcc0*/  LDC R138, c[0x0][0x298] ;  /* 0x0000a600ff8a7b82 */ /* 0x000ee20000000800 */
[----:B------:R-:W-:-:S02]  /*bcd0*/  FMUL.FTZ R48, R48, R127 ;  /* 0x0000007f30307220 */ /* 0x000fc40000410000 */
[----:B------:R-:W-:-:S05]  /*bce0*/  FFMA.FTZ R34, R34, R139, 1.1641532182693481445e-10 ;  /* 0x2f00000022227423 */ /* 0x000fca000001008b */
        /* <DEDUP_REMOVED lines=17> */
.L_x_12645:
[----:B------:R-:W-:-:S07]  /*be00*/  IMAD.MOV.U32 R34, RZ, RZ, R36 ;  /* 0x000000ffff227224 */ /* 0x000fce00078e0024 */
.L_x_12646:
[----:B------:R-:W-:Y:S05]  /*be10*/  BSYNC B2 ;  /* 0x0000000000027941 */ /* 0x000fea0003800000 */
.L_x_12644:
        /* <DEDUP_REMOVED lines=16> */
.L_x_12650:
[----:B------:R-:W-:Y:S05]  /*bf20*/  BSYNC B3 ;  /* 0x0000000000037941 */ /* 0x000fea0003800000 */
.L_x_12649:
        /* <DEDUP_REMOVED lines=44> */
.L_x_12648:
[----:B------:R-:W-:Y:S05]  /*c1f0*/  BSYNC B2 ;  /* 0x0000000000027941 */ /* 0x000fea0003800000 */
.L_x_12647:
        /* <DEDUP_REMOVED lines=14> */
[----:B------:R-:W-:-:S03]  /*c2e0*/  IADD3 R68, R50, 0x1, RZ ;  /* 0x0000000132447810 */ /* 0x000fc60007ffe0ff */
        /* <DEDUP_REMOVED lines=10> */
.L_x_12652:
[----:B------:R-:W-:-:S07]  /*c390*/  IMAD.MOV.U32 R34, RZ, RZ, R36 ;  /* 0x000000ffff227224 */ /* 0x000fce00078e0024 */
.L_x_12653:
[----:B------:R-:W-:Y:S05]  /*c3a0*/  BSYNC B2 ;  /* 0x0000000000027941 */ /* 0x000fea0003800000 */
.L_x_12651:
        /* <DEDUP_REMOVED lines=16> */
.L_x_12657:
[----:B------:R-:W-:Y:S05]  /*c4b0*/  BSYNC B3 ;  /* 0x0000000000037941 */ /* 0x000fea0003800000 */
.L_x_12656:
        /* <DEDUP_REMOVED lines=44> */
.L_x_12655:
[----:B------:R-:W-:Y:S05]  /*c780*/  BSYNC B2 ;  /* 0x0000000000027941 */ /* 0x000fea0003800000 */
.L_x_12654:
        /* <DEDUP_REMOVED lines=23> */
.L_x_12659:
[----:B------:R-:W-:-:S07]  /*c900*/  IMAD.MOV.U32 R34, RZ, RZ, R36 ;  /* 0x000000ffff227224 */ /* 0x000fce00078e0024 */
.L_x_12660:
[----:B------:R-:W-:Y:S05]  /*c910*/  BSYNC B2 ;  /* 0x0000000000027941 */ /* 0x000fea0003800000 */
.L_x_12658:
        /* <DEDUP_REMOVED lines=16> */
.L_x_12664:
[----:B------:R-:W-:Y:S05]  /*ca20*/  BSYNC B3 ;  /* 0x0000000000037941 */ /* 0x000fea0003800000 */
.L_x_12663:
        /* <DEDUP_REMOVED lines=44> */
.L_x_12662:
[----:B------:R-:W-:Y:S05]  /*ccf0*/  BSYNC B2 ;  /* 0x0000000000027941 */ /* 0x000fea0003800000 */
.L_x_12661:
        /* <DEDUP_REMOVED lines=12> */
[----:B------:R-:W-:-:S03]  /*cdc0*/  IADD3 R68, R84, 0x1, RZ ;  /* 0x0000000154447810 */ /* 0x000fc60007ffe0ff */
        /* <DEDUP_REMOVED lines=10> */
.L_x_12666:
[----:B------:R-:W-:-:S07]  /*ce70*/  IMAD.MOV.U32 R34, RZ, RZ, R36 ;  /* 0x000000ffff227224 */ /* 0x000fce00078e0024 */
.L_x_12667:
[----:B------:R-:W-:Y:S05]  /*ce80*/  BSYNC B2 ;  /* 0x0000000000027941 */ /* 0x000fea0003800000 */
.L_x_12665:
        /* <DEDUP_REMOVED lines=16> */
.L_x_12671:
[----:B------:R-:W-:Y:S05]  /*cf90*/  BSYNC B3 ;  /* 0x0000000000037941 */ /* 0x000fea0003800000 */
.L_x_12670:
        /* <DEDUP_REMOVED lines=44> */
.L_x_12669:
[----:B------:R-:W-:Y:S05]  /*d260*/  BSYNC B2 ;  /* 0x0000000000027941 */ /* 0x000fea0003800000 */
.L_x_12668:
        /* <DEDUP_REMOVED lines=23> */
.L_x_12673:
[----:B------:R-:W-:-:S07]  /*d3e0*/  IMAD.MOV.U32 R34, RZ, RZ, R36 ;  /* 0x000000ffff227224 */ /* 0x000fce00078e0024 */
.L_x_12674:
[----:B------:R-:W-:Y:S05]  /*d3f0*/  BSYNC B2 ;  /* 0x0000000000027941 */ /* 0x000fea0003800000 */
.L_x_12672:
        /* <DEDUP_REMOVED lines=16> */
.L_x_12678:
[----:B------:R-:W-:Y:S05]  /*d500*/  BSYNC B3 ;  /* 0x0000000000037941 */ /* 0x000fea0003800000 */
.L_x_12677:
        /* <DEDUP_REMOVED lines=44> */
.L_x_12676:
[----:B------:R-:W-:Y:S05]  /*d7d0*/  BSYNC B2 ;  /* 0x0000000000027941 */ /* 0x000fea0003800000 */
.L_x_12675:
        /* <DEDUP_REMOVED lines=23> */
.L_x_12680:
[----:B------:R-:W-:-:S07]  /*d950*/  IMAD.MOV.U32 R34, RZ, RZ, R36 ;  /* 0x000000ffff227224 */ /* 0x000fce00078e0024 */
.L_x_12681:
[----:B------:R-:W-:Y:S05]  /*d960*/  BSYNC B2 ;  /* 0x0000000000027941 */ /* 0x000fea0003800000 */
.L_x_12679:
        /* <DEDUP_REMOVED lines=16> */
.L_x_12685:
[----:B------:R-:W-:Y:S05]  /*da70*/  BSYNC B3 ;  /* 0x0000000000037941 */ /* 0x000fea0003800000 */
.L_x_12684:
        /* <DEDUP_REMOVED lines=44> */
.L_x_12683:
[----:B------:R-:W-:Y:S05]  /*dd40*/  BSYNC B2 ;  /* 0x0000000000027941 */ /* 0x000fea0003800000 */
.L_x_12682:
        /* <DEDUP_REMOVED lines=23> */
.L_x_12687:
[----:B------:R-:W-:-:S07]  /*dec0*/  IMAD.MOV.U32 R70, RZ, RZ, R36 ;  /* 0x000000ffff467224 */ /* 0x000fce00078e0024 */
.L_x_12688:
[----:B------:R-:W-:Y:S05]  /*ded0*/  BSYNC B2 ;  /* 0x0000000000027941 */ /* 0x000fea0003800000 */
.L_x_12686:
        /* <DEDUP_REMOVED lines=19> */
.L_x_12692:
[----:B------:R-:W-:Y:S05]  /*e010*/  BSYNC B3 ;  /* 0x0000000000037941 */ /* 0x000fea0003800000 */
.L_x_12691:
        /* <DEDUP_REMOVED lines=44> */
.L_x_12690:
[----:B------:R-:W-:Y:S05]  /*e2e0*/  BSYNC B2 ;  /* 0x0000000000027941 */ /* 0x000fea0003800000 */
.L_x_12689:
        /* <DEDUP_REMOVED lines=36> */
[----:B------:R-:W-:Y:S02]  /*e530*/  LEA.HI.X R69, R128, UR33, RZ, 0x3, P0 ;  /* 0x0000002180457c11 */ /* 0x000fe400080f1cff */
[----:B------:R-:W-:-:S02]  /*e540*/  LOP3.LUT R70, R70, R130, RZ, 0xfc, !PT ;  /* 0x0000008246467212 */ /* 0x000fc400078efcff */
[----:B------:R-:W-:-:S03]  /*e550*/  IADD3 R128, R128, 0x20, RZ ;  /* 0x0000002080807810 */ /* 0x000fc60007ffe0ff */
[----:B------:R4:W-:Y:S04]  /*e560*/  STG.E.64 desc[UR4][R68.64], R70 ;  /* 0x0000004644007986 */ /* 0x0009e8000c101b04 */
.L_x_12636:
[----:B------:R-:W-:Y:S05]  /*e570*/  BSYNC B1 ;  /* 0x0000000000017941 */ /* 0x000fea0003800000 */
.L_x_12635:
[----:B------:R-:W-:Y:S01]  /*e580*/  LOP3.LUT P0, RZ, R5, 0x400, RZ, 0xc0, !PT ;  /* 0x0000040005ff7812 */ /* 0x000fe2000780c0ff */
[----:B------:R-:W-:-:S12]  /*e590*/  BSSY B1, `(.L_x_12693) ;  /* 0x00002e9000017945 */ /* 0x000fd80003800000 */
[----:B------:R-:W-:Y:S05]  /*e5a0*/  @!P0 BRA `(.L_x_12694) ;  /* 0x0000002c009c8947 */ /* 0x000fea0003800000 */
[----:B-1234-:R-:W1:Y:S01]  /*e5b0*/  LDC.64 R68, c[0x0][0x220] ;  /* 0x00008800ff447b82 */ /* 0x01ee620000000a00 */
        /* <DEDUP_REMOVED lines=19> */
.L_x_12696:
[----:B------:R-:W-:-:S07]  /*e6f0*/  MOV R51, R36 ;  /* 0x0000002400337202 */ /* 0x000fce0000000f00 */
.L_x_12697:
[----:B------:R-:W-:Y:S05]  /*e700*/  BSYNC B2 ;  /* 0x0000000000027941 */ /* 0x000fea0003800000 */
.L_x_12695:
        /* <DEDUP_REMOVED lines=16> */
.L_x_12701:
[----:B------:R-:W-:Y:S05]  /*e810*/  BSYNC B3 ;  /* 0x0000000000037941 */ /* 0x000fea0003800000 */
.L_x_12700:
        /* <DEDUP_REMOVED lines=44> */
.L_x_12699:
[----:B------:R-:W-:Y:S05]  /*eae0*/  BSYNC B2 ;  /* 0x0000000000027941 */ /* 0x000fea0003800000 */
.L_x_12698:
        /* <DEDUP_REMOVED lines=28> */
.L_x_12703:
[----:B------:R-:W-:-:S07]  /*ecb0*/  MOV R34, R36 ;  /* 0x0000002400227202 */ /* 0x000fce0000000f00 */
.L_x_12704:
[----:B------:R-:W-:Y:S05]  /*ecc0*/  BSYNC B2 ;  /* 0x0000000000027941 */ /* 0x000fea0003800000 */
.L_x_12702:
        /* <DEDUP_REMOVED lines=16> */
.L_x_12708:
[----:B------:R-:W-:Y:S05]  /*edd0*/  BSYNC B3 ;  /* 0x0000000000037941 */ /* 0x000fea0003800000 */
.L_x_12707:
        /* <DEDUP_REMOVED lines=44> */
.L_x_12706:
[----:B------:R-:W-:Y:S05]  /*f0a0*/  BSYNC B2 ;  /* 0x0000000000027941 */ /* 0x000fea0003800000 */
.L_x_12705:
        /* <DEDUP_REMOVED lines=25> */
.L_x_12710:
[----:B------:R-:W-:-:S07]  /*f240*/  MOV R34, R36 ;  /* 0x0000002400227202 */ /* 0x000fce0000000f00 */
.L_x_12711:
[----:B------:R-:W-:Y:S05]  /*f250*/  BSYNC B2 ;  /* 0x0000000000027941 */ /* 0x000fea0003800000 */
.L_x_12709:
        /* <DEDUP_REMOVED lines=16> */
.L_x_12715:
[----:B------:R-:W-:Y:S05]  /*f360*/  BSYNC B3 ;  /* 0x0000000000037941 */ /* 0x000fea0003800000 */
.L_x_12714:
        /* <DEDUP_REMOVED lines=44> */
.L_x_12713:
[----:B------:R-:W-:Y:S05]  /*f630*/  BSYNC B2 ;  /* 0x0000000000027941 */ /* 0x000fea0003800000 */
.L_x_12712:
        /* <DEDUP_REMOVED lines=23> */
.L_x_12717:
[----:B------:R-:W-:-:S07]  /*f7b0*/  MOV R34, R36 ;  /* 0x0000002400227202 */ /* 0x000fce0000000f00 */
.L_x_12718:
[----:B------:R-:W-:Y:S05]  /*f7c0*/  BSYNC B2 ;  /* 0x0000000000027941 */ /* 0x000fea0003800000 */
.L_x_12716:
        /* <DEDUP_REMOVED lines=16> */
.L_x_12722:
[----:B------:R-:W-:Y:S05]  /*f8d0*/  BSYNC B3 ;  /* 0x0000000000037941 */ /* 0x000fea0003800000 */
.L_x_12721:
        /* <DEDUP_REMOVED lines=44> */
.L_x_12720:
[----:B------:R-:W-:Y:S05]  /*fba0*/  BSYNC B2 ;  /* 0x0000000000027941 */ /* 0x000fea0003800000 */
.L_x_12719:
        /* <DEDUP_REMOVED lines=23> */
.L_x_12724:
[----:B------:R-:W-:-:S07]  /*fd20*/  MOV R34, R36 ;  /* 0x0000002400227202 */ /* 0x000fce0000000f00 */
.L_x_12725:
[----:B------:R-:W-:Y:S05]  /*fd30*/  BSYNC B2 ;  /* 0x0000000000027941 */ /* 0x000fea0003800000 */
.L_x_12723:
        /* <DEDUP_REMOVED lines=16> */
.L_x_12729:
[----:B------:R-:W-:Y:S05]  /*fe40*/  BSYNC B3 ;  /* 0x0000000000037941 */ /* 0x000fea0003800000 */
.L_x_12728:
        /* <DEDUP_REMOVED lines=44> */
.L_x_12727:
[----:B------:R-:W-:Y:S05]  /*10110*/  BSYNC B2 ;  /* 0x0000000000027941 */ /* 0x000fea0003800000 */
.L_x_12726:
        /* <DEDUP_REMOVED lines=23> */
.L_x_12731:
[----:B------:R-:W-:-:S07]  /*10290*/  MOV R34, R36 ;  /* 0x0000002400227202 */ /* 0x000fce0000000f00 */
.L_x_12732:
[----:B------:R-:W-:Y:S05]  /*102a0*/  BSYNC B2 ;  /* 0x0000000000027941 */ /* 0x000fea0003800000 */
.L_x_12730:
        /* <DEDUP_REMOVED lines=16> */
.L_x_12736:
[----:B------:R-:W-:Y:S05]  /*103b0*/  BSYNC B3 ;  /* 0x0000000000037941 */ /* 0x000fea0003800000 */
.L_x_12735:
        /* <DEDUP_REMOVED lines=44> */
.L_x_12734:
[----:B------:R-:W-:Y:S05]  /*10680*/  BSYNC B2 ;  /* 0x0000000000027941 */ /* 0x000fea0003800000 */
.L_x_12733:
        /* <DEDUP_REMOVED lines=23> */
.L_x_12738:
[----:B------:R-:W-:-:S07]  /*10800*/  MOV R34, R36 ;  /* 0x0000002400227202 */ /* 0x000fce0000000f00 */
.L_x_12739:
[----:B------:R-:W-:Y:S05]  /*10810*/  BSYNC B2 ;  /* 0x0000000000027941 */ /* 0x000fea0003800000 */
.L_x_12737:
        /* <DEDUP_REMOVED lines=16> */
.L_x_12743:
[----:B------:R-:W-:Y:S05]  /*10920*/  BSYNC B3 ;  /* 0x0000000000037941 */ /* 0x000fea0003800000 */
.L_x_12742:
        /* <DEDUP_REMOVED lines=44> */
.L_x_12741:
[----:B------:R-:W-:Y:S05]  /*10bf0*/  BSYNC B2 ;  /* 0x0000000000027941 */ /* 0x000fea0003800000 */
.L_x_12740:
        /* <DEDUP_REMOVED lines=23> */
.L_x_12745:
[----:B------:R-:W-:-:S07]  /*10d70*/  MOV R70, R36 ;  /* 0x0000002400467202 */ /* 0x000fce0000000f00 */
.L_x_12746:
[----:B------:R-:W-:Y:S05]  /*10d80*/  BSYNC B2 ;  /* 0x0000000000027941 */ /* 0x000fea0003800000 */
.L_x_12744:
        /* <DEDUP_REMOVED lines=19> */
.L_x_12750:
[----:B------:R-:W-:Y:S05]  /*10ec0*/  BSYNC B3 ;  /* 0x0000000000037941 */ /* 0x000fea0003800000 */
.L_x_12749:
        /* <DEDUP_REMOVED lines=44> */
.L_x_12748:
[----:B------:R-:W-:Y:S05]  /*11190*/  BSYNC B2 ;  /* 0x0000000000027941 */ /* 0x000fea0003800000 */
.L_x_12747:
        /* <DEDUP_REMOVED lines=40> */
.L_x_12694:
[----:B------:R-:W-:Y:S05]  /*11420*/  BSYNC B1 ;  /* 0x0000000000017941 */ /* 0x000fea0003800000 */
.L_x_12693:
        /* <DEDUP_REMOVED lines=23> */
.L_x_12754:
[----:B------:R-:W-:-:S07]  /*115a0*/  IMAD.MOV.U32 R56, RZ, RZ, R36 ;  /* 0x000000ffff387224 */ /* 0x000fce00078e0024 */
.L_x_12755:
[----:B------:R-:W-:Y:S05]  /*115b0*/  BSYNC B2 ;  /* 0x0000000000027941 */ /* 0x000fea0003800000 */
.L_x_12753:
        /* <DEDUP_REMOVED lines=16> */
.L_x_12759:
[----:B------:R-:W-:Y:S05]  /*116c0*/  BSYNC B3 ;  /* 0x0000000000037941 */ /* 0x000fea0003800000 */
.L_x_12758:
        /* <DEDUP_REMOVED lines=44> */
.L_x_12757:
[----:B------:R-:W-:Y:S05]  /*11990*/  BSYNC B2 ;  /* 0x0000000000027941 */ /* 0x000fea0003800000 */
.L_x_12756:
[----:B------:R-:W2:Y:S01]  /*119a0*/  LDL R87, [R1+0xe8] ;  /* 0x0000e80001577983 */ /* 0x000ea20000100800 */
[----:B------:R-:W1:Y:S01]  /*119b0*/  LDC R123, c[0x0][0x294] ;  /* 0x0000a500ff7b7b82 */ /* 0x000e620000000800 */
[----:B------:R-:W-:Y:S01]  /*119c0*/  I2FP.F32.U32 R34, R56 ;  /* 0x0000003800227245 */ /* 0x000fe20000201000 */
[----:B-----5:R-:W-:Y:S01]  /*119d0*/  HADD2.F32 R54, -RZ, R68.H0_H0 ;  /* 0x20000044ff367230 */ /* 0x020fe20000004100 */
[----:B------:R-:W-:Y:S01]  /*119e0*/  MOV R139, 0x2f800000 ;  /* 0x2f800000008b7802 */ /* 0x000fe20000000f00 */
[----:B------:R-:W-:Y:S01]  /*119f0*/  BSSY B2, `(.L_x_12760) ;  /* 0x0000018000027945 */ /* 0x000fe20003800000 */
[----:B------:R-:W-:Y:S01]  /*11a00*/  LOP3.LUT R5, R5, 0xfffffffb, RZ, 0xc0, !PT ;  /* 0xfffffffb05057812 */ /* 0x000fe200078ec0ff */
[----:B------:R-:W-:Y:S02]  /*11a10*/  VIADD R56, R55, 0x1 ;  /* 0x0000000137387836 */ /* 0x000fe40000000000 */
[----:B------:R-:W-:Y:S01]  /*11a20*/  FMUL.FTZ R54, R54, R127 ;  /* 0x0000007f36367220 */ /* 0x000fe20000410000 */
[----:B------:R-:W3:Y:S01]  /*11a30*/  LDC R138, c[0x0][0x298] ;  /* 0x0000a600ff8a7b82 */ /* 0x000ee20000000800 */
        /* <DEDUP_REMOVED lines=18> */
.L_x_12761:
[----:B------:R-:W-:-:S07]  /*11b60*/  MOV R34, R36 ;  /* 0x0000002400227202 */ /* 0x000fce0000000f00 */
.L_x_12762:
[----:B------:R-:W-:Y:S05]  /*11b70*/  BSYNC B2 ;  /* 0x0000000000027941 */ /* 0x000fea0003800000 */
.L_x_12760:
        /* <DEDUP_REMOVED lines=16> */
.L_x_12766:
[----:B------:R-:W-:Y:S05]  /*11c80*/  BSYNC B3 ;  /* 0x0000000000037941 */ /* 0x000fea0003800000 */
.L_x_12765:
        /* <DEDUP_REMOVED lines=44> */
.L_x_12764:
[----:B------:R-:W-:Y:S05]  /*11f50*/  BSYNC B2 ;  /* 0x0000000000027941 */ /* 0x000fea0003800000 */
.L_x_12763:
        /* <DEDUP_REMOVED lines=25> */
.L_x_12768:
[----:B------:R-:W-:-:S07]  /*120f0*/  MOV R34, R36 ;  /* 0x0000002400227202 */ /* 0x000fce0000000f00 */
.L_x_12769:
[----:B------:R-:W-:Y:S05]  /*12100*/  BSYNC B2 ;  /* 0x0000000000027941 */ /* 0x000fea0003800000 */
.L_x_12767:
        /* <DEDUP_REMOVED lines=16> */
.L_x_12773:
[----:B------:R-:W-:Y:S05]  /*12210*/  BSYNC B3 ;  /* 0x0000000000037941 */ /* 0x000fea0003800000 */
.L_x_12772:
        /* <DEDUP_REMOVED lines=44> */
.L_x_12771:
[----:B------:R-:W-:Y:S05]  /*124e0*/  BSYNC B2 ;  /* 0x0000000000027941 */ /* 0x000fea0003800000 */
.L_x_12770:
[----:B------:R-:W2:Y:S01]  /*124f0*/  LDL R56, [R1+0xe0] ;  /* 0x0000e00001387983 */ /* 0x000ea20000100800 */
        /* <DEDUP_REMOVED lines=22> */
.L_x_12775:
[----:B------:R-:W-:-:S07]  /*12660*/  MOV R34, R36 ;  /* 0x0000002400227202 */ /* 0x000fce0000000f00 */
.L_x_12776:
[----:B------:R-:W-:Y:S05]  /*12670*/  BSYNC B2 ;  /* 0x0000000000027941 */ /* 0x000fea0003800000 */
.L_x_12774:
        /* <DEDUP_REMOVED lines=16> */
.L_x_12780:
[----:B------:R-:W-:Y:S05]  /*12780*/  BSYNC B3 ;  /* 0x0000000000037941 */ /* 0x000fea0003800000 */
.L_x_12779:
        /* <DEDUP_REMOVED lines=44> */
.L_x_12778:
[----:B------:R-:W-:Y:S05]  /*12a50*/  BSYNC B2 ;  /* 0x0000000000027941 */ /* 0x000fea0003800000 */
.L_x_12777:
        /* <DEDUP_REMOVED lines=23> */
.L_x_12782:
[----:B------:R-:W-:-:S07]  /*12bd0*/  MOV R34, R36 ;  /* 0x0000002400227202 */ /* 0x000fce0000000f00 */
.L_x_12783:
[----:B------:R-:W-:Y:S05]  /*12be0*/  BSYNC B2 ;  /* 0x0000000000027941 */ /* 0x000fea0003800000 */
.L_x_12781:
        /* <DEDUP_REMOVED lines=16> */
.L_x_12787:
[----:B------:R-:W-:Y:S05]  /*12cf0*/  BSYNC B3 ;  /* 0x0000000000037941 */ /* 0x000fea0003800000 */
.L_x_12786:
        /* <DEDUP_REMOVED lines=44> */
.L_x_12785:
[----:B------:R-:W-:Y:S05]  /*12fc0*/  BSYNC B2 ;  /* 0x0000000000027941 */ /* 0x000fea0003800000 */
.L_x_12784:
        /* <DEDUP_REMOVED lines=11> */
[----:B------:R-:W-:Y:S02]  /*13080*/  @P0 HADD2.F32 R34, -RZ, R66.H0_H0 ;  /* 0x20000042ff220230 */ /* 0x000fe40000004100 */
        /* <DEDUP_REMOVED lines=11> */
.L_x_12789:
[----:B------:R-:W-:-:S07]  /*13140*/  MOV R34, R36 ;  /* 0x0000002400227202 */ /* 0x000fce0000000f00 */
.L_x_12790:
[----:B------:R-:W-:Y:S05]  /*13150*/  BSYNC B2 ;  /* 0x0000000000027941 */ /* 0x000fea0003800000 */
.L_x_12788:
        /* <DEDUP_REMOVED lines=16> */
.L_x_12794:
[----:B------:R-:W-:Y:S05]  /*13260*/  BSYNC B3 ;  /* 0x0000000000037941 */ /* 0x000fea0003800000 */
.L_x_12793:
        /* <DEDUP_REMOVED lines=44> */
.L_x_12792:
[----:B------:R-:W-:Y:S05]  /*13530*/  BSYNC B2 ;  /* 0x0000000000027941 */ /* 0x000fea0003800000 */
.L_x_12791:
        /* <DEDUP_REMOVED lines=23> */
.L_x_12796:
[----:B------:R-:W-:-:S07]  /*136b0*/  MOV R34, R36 ;  /* 0x0000002400227202 */ /* 0x000fce0000000f00 */
.L_x_12797:
[----:B------:R-:W-:Y:S05]  /*136c0*/  BSYNC B2 ;  /* 0x0000000000027941 */ /* 0x000fea0003800000 */
.L_x_12795:
        /* <DEDUP_REMOVED lines=16> */
.L_x_12801:
[----:B------:R-:W-:Y:S05]  /*137d0*/  BSYNC B3 ;  /* 0x0000000000037941 */ /* 0x000fea0003800000 */
.L_x_12800:
        /* <DEDUP_REMOVED lines=44> */
.L_x_12799:
[----:B------:R-:W-:Y:S05]  /*13aa0*/  BSYNC B2 ;  /* 0x0000000000027941 */ /* 0x000fea0003800000 */
.L_x_12798:
        /* <DEDUP_REMOVED lines=23> */
.L_x_12803:
[----:B------:R-:W-:-:S07]  /*13c20*/  MOV R70, R36 ;  /* 0x0000002400467202 */ /* 0x000fce0000000f00 */
.L_x_12804:
[----:B------:R-:W-:Y:S05]  /*13c30*/  BSYNC B2 ;  /* 0x0000000000027941 */ /* 0x000fea0003800000 */
.L_x_12802:
        /* <DEDUP_REMOVED lines=19> */
.L_x_12808:
[----:B------:R-:W-:Y:S05]  /*13d70*/  BSYNC B3 ;  /* 0x0000000000037941 */ /* 0x000fea0003800000 */
.L_x_12807:
        /* <DEDUP_REMOVED lines=44> */
.L_x_12806:
[----:B------:R-:W-:Y:S05]  /*14040*/  BSYNC B2 ;  /* 0x0000000000027941 */ /* 0x000fea0003800000 */
.L_x_12805:
        /* <DEDUP_REMOVED lines=40> */
.L_x_12752:
[----:B------:R-:W-:Y:S05]  /*142d0*/  BSYNC B1 ;  /* 0x0000000000017941 */ /* 0x000fea0003800000 */
.L_x_12751:
[----:B------:R-:W-:Y:S01]  /*142e0*/  LOP3.LUT P0, RZ, R5, 0x100, RZ, 0xc0, !PT ;  /* 0x0000010005ff7812 */ /* 0x000fe2000780c0ff */
[----:B------:R-:W-:-:S12]  /*142f0*/  BSSY B1, `(.L_x_12809) ;  /* 0x00002e9000017945 */ /* 0x000fd80003800000 */
[----:B------:R-:W-:Y:S05]  /*14300*/  @!P0 BRA `(.L_x_12810) ;  /* 0x0000002c009c8947 */ /* 0x000fea0003800000 */
[----:B------:R-:W-:Y:S01]  /*14310*/  ISETP.NE.U32.AND P0, PT, RZ, UR28, PT ;  /* 0x0000001cff007c0c */ /* 0x000fe2000bf05070 */
[----:B-1234-:R-:W1:Y:S03]  /*14320*/  LDC.64 R70, c[0x0][0x220] ;  /* 0x00008800ff467b82 */ /* 0x01ee660000000a00 */
[----:B------:R-:W-:-:S13]  /*14330*/  ISETP.NE.AND.EX P0, PT, RZ, UR29, PT, P0 ;  /* 0x0000001dff007c0c */ /* 0x000fda000bf05300 */
[----:B------:R-:W-:-:S04]  /*14340*/  @P0 LEA R68, P1, R128, UR28, 0x4 ;  /* 0x0000001c80440c11 */ /* 0x000fc8000f8220ff */
[----:B------:R-:W-:-:S05]  /*14350*/  @P0 LEA.HI.X R69, R128, UR29, RZ, 0x4, P1 ;  /* 0x0000001d80450c11 */ /* 0x000fca00088f24ff */
[----:B------:R1:W5:Y:S02]  /*14360*/  @P0 LDG.E.128 R64, desc[UR4][R68.64] ;  /* 0x0000000444400981 */ /* 0x000364000c1e1d00 */
[----:B-1----:R-:W-:-:S06]  /*14370*/  IMAD.WIDE.U32 R68, R128, 0x10, R70 ;  /* 0x0000001080447825 */ /* 0x002fcc00078e0046 */
        /* <DEDUP_REMOVED lines=13> */
.L_x_12812:
[----:B------:R-:W-:-:S07]  /*14450*/  MOV R57, R36 ;  /* 0x0000002400397202 */ /* 0x000fce0000000f00 */
.L_x_12813:
[----:B------:R-:W-:Y:S05]  /*14460*/  BSYNC B2 ;  /* 0x0000000000027941 */ /* 0x000fea0003800000 */
.L_x_12811:
        /* <DEDUP_REMOVED lines=16> */
.L_x_12817:
[----:B------:R-:W-:Y:S05]  /*14570*/  BSYNC B3 ;  /* 0x0000000000037941 */ /* 0x000fea0003800000 */
.L_x_12816:
        /* <DEDUP_REMOVED lines=44> */
.L_x_12815:
[----:B------:R-:W-:Y:S05]  /*14840*/  BSYNC B2 ;  /* 0x0000000000027941 */ /* 0x000fea0003800000 */
.L_x_12814:
[----:B------:R-:W2:Y:S01]  /*14850*/  LDL R62, [R1+0xc8] ;  /* 0x0000c800013e7983 */ /* 0x000ea20000100800 */
[----:B------:R-:W1:Y:S01]  /*14860*/  LDC R124, c[0x0][0x294] ;  /* 0x0000a500ff7c7b82 */ /* 0x000e620000000800 */
[----:B------:R-:W-:Y:S01]  /*14870*/  HFMA2.MMA R139, -RZ, RZ, 0.1171875, 0 ;  /* 0x2f800000ff8b7435 */ /* 0x000fe200000001ff */
[----:B------:R-:W-:Y:S01]  /*14880*/  I2FP.F32.U32 R34, R57 ;  /* 0x0000003900227245 */ /* 0x000fe20000201000 */
[----:B-----5:R-:W-:Y:S01]  /*14890*/  HADD2.F32 R57, -RZ, R68.H0_H0 ;  /* 0x20000044ff397230 */ /* 0x020fe20000004100 */
[----:B------:R-:W-:Y:S01]  /*148a0*/  LOP3.LUT R5, R5, 0xfffffffb, RZ, 0xc0, !PT ;  /* 0xfffffffb05057812 */ /* 0x000fe200078ec0ff */
[----:B------:R-:W-:Y:S03]  /*148b0*/  BSSY B2, `(.L_x_12818) ;  /* 0x0000017000027945 */ /* 0x000fe60003800000 */
        /* <DEDUP_REMOVED lines=21> */
.L_x_12819:
[----:B------:R-:W-:-:S07]  /*14a10*/  IMAD.MOV.U32 R34, RZ, RZ, R36 ;  /* 0x000000ffff227224 */ /* 0x000fce00078e0024 */
.L_x_12820:
[----:B------:R-:W-:Y:S05]  /*14a20*/  BSYNC B2 ;  /* 0x0000000000027941 */ /* 0x000fea0003800000 */
.L_x_12818:
        /* <DEDUP_REMOVED lines=16> */
.L_x_12824:
[----:B------:R-:W-:Y:S05]  /*14b30*/  BSYNC B3 ;  /* 0x0000000000037941 */ /* 0x000fea0003800000 */
.L_x_12823:
        /* <DEDUP_REMOVED lines=44> */
.L_x_12822:
[----:B------:R-:W-:Y:S05]  /*14e00*/  BSYNC B2 ;  /* 0x0000000000027941 */ /* 0x000fea0003800000 */
.L_x_12821:
        /* <DEDUP_REMOVED lines=25> */
.L_x_12826:
[----:B------:R-:W-:-:S07]  /*14fa0*/  IMAD.MOV.U32 R34, RZ, RZ, R36 ;  /* 0x000000ffff227224 */ /* 0x000fce00078e0024 */
.L_x_12827:
[----:B------:R-:W-:Y:S05]  /*14fb0*/  BSYNC B2 ;  /* 0x0000000000027941 */ /* 0x000fea0003800000 */
.L_x_12825:
        /* <DEDUP_REMOVED lines=16> */
.L_x_12831:
[----:B------:R-:W-:Y:S05]  /*150c0*/  BSYNC B3 ;  /* 0x0000000000037941 */ /* 0x000fea0003800000 */
.L_x_12830:
        /* <DEDUP_REMOVED lines=44> */
.L_x_12829:
[----:B------:R-:W-:Y:S05]  /*15390*/  BSYNC B2 ;  /* 0x0000000000027941 */ /* 0x000fea0003800000 */
.L_x_12828:
        /* <DEDUP_REMOVED lines=23> */
.L_x_12833:
[----:B------:R-:W-:-:S07]  /*15510*/  IMAD.MOV.U32 R34, RZ, RZ, R36 ;  /* 0x000000ffff227224 */ /* 0x000fce00078e0024 */
.L_x_12834:
[----:B------:R-:W-:Y:S05]  /*15520*/  BSYNC B2 ;  /* 0x0000000000027941 */ /* 0x000fea0003800000 */
.L_x_12832:
        /* <DEDUP_REMOVED lines=16> */
.L_x_12838:
[----:B------:R-:W-:Y:S05]  /*15630*/  BSYNC B3 ;  /* 0x0000000000037941 */ /* 0x000fea0003800000 */
.L_x_12837:
        /* <DEDUP_REMOVED lines=44> */
.L_x_12836:
[----:B------:R-:W-:Y:S05]  /*15900*/  BSYNC B2 ;  /* 0x0000000000027941 */ /* 0x000fea0003800000 */
.L_x_12835:
        /* <DEDUP_REMOVED lines=23> */
.L_x_12840:
[----:B------:R-:W-:-:S07]  /*15a80*/  IMAD.MOV.U32 R34, RZ, RZ, R36 ;  /* 0x000000ffff227224 */ /* 0x000fce00078e0024 */
.L_x_12841:
[----:B------:R-:W-:Y:S05]  /*15a90*/  BSYNC B2 ;  /* 0x0000000000027941 */ /* 0x000fea0003800000 */
.L_x_12839:
        /* <DEDUP_REMOVED lines=16> */
.L_x_12845:
[----:B------:R-:W-:Y:S05]  /*15ba0*/  BSYNC B3 ;  /* 0x0000000000037941 */ /* 0x000fea0003800000 */
.L_x_12844:
        /* <DEDUP_REMOVED lines=44> */
.L_x_12843:
[----:B------:R-:W-:Y:S05]  /*15e70*/  BSYNC B2 ;  /* 0x0000000000027941 */ /* 0x000fea0003800000 */
.L_x_12842:
        /* <DEDUP_REMOVED lines=23> */
.L_x_12847:
[----:B------:R-:W-:-:S07]  /*15ff0*/  IMAD.MOV.U32 R34, RZ, RZ, R36 ;  /* 0x000000ffff227224 */ /* 0x000fce00078e0024 */
.L_x_12848:
[----:B------:R-:W-:Y:S05]  /*16000*/  BSYNC B2 ;  /* 0x0000000000027941 */ /* 0x000fea0003800000 */
.L_x_12846:
        /* <DEDUP_REMOVED lines=16> */
.L_x_12852:
[----:B------:R-:W-:Y:S05]  /*16110*/  BSYNC B3 ;  /* 0x0000000000037941 */ /* 0x000fea0003800000 */
.L_x_12851:
        /* <DEDUP_REMOVED lines=44> */
.L_x_12850:
[----:B------:R-:W-:Y:S05]  /*163e0*/  BSYNC B2 ;  /* 0x0000000000027941 */ /* 0x000fea0003800000 */
.L_x_12849:
        /* <DEDUP_REMOVED lines=23> */
.L_x_12854:
[----:B------:R-:W-:-:S07]  /*16560*/  IMAD.MOV.U32 R34, RZ, RZ, R36 ;  /* 0x000000ffff227224 */ /* 0x000fce00078e0024 */
.L_x_12855:
[----:B------:R-:W-:Y:S05]  /*16570*/  BSYNC B2 ;  /* 0x0000000000027941 */ /* 0x000fea0003800000 */
.L_x_12853:
        /* <DEDUP_REMOVED lines=16> */
.L_x_12859:
[----:B------:R-:W-:Y:S05]  /*16680*/  BSYNC B3 ;  /* 0x0000000000037941 */ /* 0x000fea0003800000 */
.L_x_12858:
        /* <DEDUP_REMOVED lines=44> */
.L_x_12857:
[----:B------:R-:W-:Y:S05]  /*16950*/  BSYNC B2 ;  /* 0x0000000000027941 */ /* 0x000fea0003800000 */
.L_x_12856:
        /* <DEDUP_REMOVED lines=23> */
.L_x_12861:
[----:B------:R-:W-:-:S07]  /*16ad0*/  IMAD.MOV.U32 R70, RZ, RZ, R36 ;  /* 0x000000ffff467224 */ /* 0x000fce00078e0024 */
.L_x_12862:
[----:B------:R-:W-:Y:S05]  /*16ae0*/  BSYNC B2 ;  /* 0x0000000000027941 */ /* 0x000fea0003800000 */
.L_x_12860:
        /* <DEDUP_REMOVED lines=19> */
.L_x_12866:
[----:B------:R-:W-:Y:S05]  /*16c20*/  BSYNC B3 ;  /* 0x0000000000037941 */ /* 0x000fea0003800000 */
.L_x_12865:
        /* <DEDUP_REMOVED lines=44> */
.L_x_12864:
[----:B------:R-:W-:Y:S05]  /*16ef0*/  BSYNC B2 ;  /* 0x0000000000027941 */ /* 0x000fea0003800000 */
.L_x_12863:
        /* <DEDUP_REMOVED lines=40> */
.L_x_12810:
[----:B------:R-:W-:Y:S05]  /*17180*/  BSYNC B1 ;  /* 0x0000000000017941 */ /* 0x000fea0003800000 */
.L_x_12809:
        /* <DEDUP_REMOVED lines=23> */
.L_x_12870:
[----:B------:R-:W-:-:S07]  /*17300*/  MOV R58, R36 ;  /* 0x00000024003a7202 */ /* 0x000fce0000000f00 */
.L_x_12871:
[----:B------:R-:W-:Y:S05]  /*17310*/  BSYNC B2 ;  /* 0x0000000000027941 */ /* 0x000fea0003800000 */
.L_x_12869:
        /* <DEDUP_REMOVED lines=16> */
.L_x_12875:
[----:B------:R-:W-:Y:S05]  /*17420*/  BSYNC B3 ;  /* 0x0000000000037941 */ /* 0x000fea0003800000 */
.L_x_12874:
        /* <DEDUP_REMOVED lines=44> */
.L_x_12873:
[----:B------:R-:W-:Y:S05]  /*176f0*/  BSYNC B2 ;  /* 0x0000000000027941 */ /* 0x000fea0003800000 */
.L_x_12872:
        /* <DEDUP_REMOVED lines=28> */
.L_x_12877:
[----:B------:R-:W-:-:S07]  /*178c0*/  MOV R34, R36 ;  /* 0x0000002400227202 */ /* 0x000fce0000000f00 */
.L_x_12878:
[----:B------:R-:W-:Y:S05]  /*178d0*/  BSYNC B2 ;  /* 0x0000000000027941 */ /* 0x000fea0003800000 */
.L_x_12876:
        /* <DEDUP_REMOVED lines=16> */
.L_x_12882:
[----:B------:R-:W-:Y:S05]  /*179e0*/  BSYNC B3 ;  /* 0x0000000000037941 */ /* 0x000fea0003800000 */
.L_x_12881:
        /* <DEDUP_REMOVED lines=44> */
.L_x_12880:
[----:B------:R-:W-:Y:S05]  /*17cb0*/  BSYNC B2 ;  /* 0x0000000000027941 */ /* 0x000fea0003800000 */
.L_x_12879:
        /* <DEDUP_REMOVED lines=25> */
.L_x_12884:
[----:B------:R-:W-:-:S07]  /*17e50*/  MOV R34, R36 ;  /* 0x0000002400227202 */ /* 0x000fce0000000f00 */
.L_x_12885:
[----:B------:R-:W-:Y:S05]  /*17e60*/  BSYNC B2 ;  /* 0x0000000000027941 */ /* 0x000fea0003800000 */
.L_x_12883:
        /* <DEDUP_REMOVED lines=16> */
.L_x_12889:
[----:B------:R-:W-:Y:S05]  /*17f70*/  BSYNC B3 ;  /* 0x0000000000037941 */ /* 0x000fea0003800000 */
.L_x_12888:
        /* <DEDUP_REMOVED lines=44> */
.L_x_12887:
[----:B------:R-:W-:Y:S05]  /*18240*/  BSYNC B2 ;  /* 0x0000000000027941 */ /* 0x000fea0003800000 */
.L_x_12886:
        /* <DEDUP_REMOVED lines=23> */
.L_x_12891:
[----:B------:R-:W-:-:S07]  /*183c0*/  MOV R34, R36 ;  /* 0x0000002400227202 */ /* 0x000fce0000000f00 */
.L_x_12892:
[----:B------:R-:W-:Y:S05]  /*183d0*/  BSYNC B2 ;  /* 0x0000000000027941 */ /* 0x000fea0003800000 */
.L_x_12890:
        /* <DEDUP_REMOVED lines=16> */
.L_x_12896:
[----:B------:R-:W-:Y:S05]  /*184e0*/  BSYNC B3 ;  /* 0x0000000000037941 */ /* 0x000fea0003800000 */
.L_x_12895:
        /* <DEDUP_REMOVED lines=44> */
.L_x_12894:
[----:B------:R-:W-:Y:S05]  /*187b0*/  BSYNC B2 ;  /* 0x0000000000027941 */ /* 0x000fea0003800000 */
.L_x_12893:
        /* <DEDUP_REMOVED lines=23> */
.L_x_12898:
[----:B------:R-:W-:-:S07]  /*18930*/  MOV R34, R36 ;  /* 0x0000002400227202 */ /* 0x000fce0000000f00 */
.L_x_12899:
[----:B------:R-:W-:Y:S05]  /*18940*/  BSYNC B2 ;  /* 0x0000000000027941 */ /* 0x000fea0003800000 */
.L_x_12897:
        /* <DEDUP_REMOVED lines=16> */
.L_x_12903:
[----:B------:R-:W-:Y:S05]  /*18a50*/  BSYNC B3 ;  /* 0x0000000000037941 */ /* 0x000fea0003800000 */
.L_x_12902:
        /* <DEDUP_REMOVED lines=44> */
.L_x_12901:
[----:B------:R-:W-:Y:S05]  /*18d20*/  BSYNC B2 ;  /* 0x0000000000027941 */ /* 0x000fea0003800000 */
.L_x_12900:
        /* <DEDUP_REMOVED lines=23> */
.L_x_12905:
[----:B------:R-:W-:-:S07]  /*18ea0*/  MOV R34, R36 ;  /* 0x0000002400227202 */ /* 0x000fce0000000f00 */
.L_x_12906:
[----:B------:R-:W-:Y:S05]  /*18eb0*/  BSYNC B2 ;  /* 0x0000000000027941 */ /* 0x000fea0003800000 */
.L_x_12904:
        /* <DEDUP_REMOVED lines=16> */
.L_x_12910:
[----:B------:R-:W-:Y:S05]  /*18fc0*/  BSYNC B3 ;  /* 0x0000000000037941 */ /* 0x000fea0003800000 */
.L_x_12909:
        /* <DEDUP_REMOVED lines=44> */
.L_x_12908:
[----:B------:R-:W-:Y:S05]  /*19290*/  BSYNC B2 ;  /* 0x0000000000027941 */ /* 0x000fea0003800000 */
.L_x_12907:
        /* <DEDUP_REMOVED lines=23> */
.L_x_12912:
[----:B------:R-:W-:-:S07]  /*19410*/  MOV R34, R36 ;  /* 0x0000002400227202 */ /* 0x000fce0000000f00 */
.L_x_12913:
[----:B------:R-:W-:Y:S05]  /*19420*/  BSYNC B2 ;  /* 0x0000000000027941 */ /* 0x000fea0003800000 */
.L_x_12911:
        /* <DEDUP_REMOVED lines=16> */
.L_x_12917:
[----:B------:R-:W-:Y:S05]  /*19530*/  BSYNC B3 ;  /* 0x0000000000037941 */ /* 0x000fea0003800000 */
.L_x_12916:
        /* <DEDUP_REMOVED lines=44> */
.L_x_12915:
[----:B------:R-:W-:Y:S05]  /*19800*/  BSYNC B2 ;  /* 0x0000000000027941 */ /* 0x000fea0003800000 */
.L_x_12914:
        /* <DEDUP_REMOVED lines=23> */
.L_x_12919:
[----:B------:R-:W-:-:S07]  /*19980*/  MOV R70, R36 ;  /* 0x0000002400467202 */ /* 0x000fce0000000f00 */
.L_x_12920:
[----:B------:R-:W-:Y:S05]  /*19990*/  BSYNC B2 ;  /* 0x0000000000027941 */ /* 0x000fea0003800000 */
.L_x_12918:
        /* <DEDUP_REMOVED lines=19> */
.L_x_12924:
[----:B------:R-:W-:Y:S05]  /*19ad0*/  BSYNC B3 ;  /* 0x0000000000037941 */ /* 0x000fea0003800000 */
.L_x_12923:
        /* <DEDUP_REMOVED lines=44> */
.L_x_12922:
[----:B------:R-:W-:Y:S05]  /*19da0*/  BSYNC B2 ;  /* 0x0000000000027941 */ /* 0x000fea0003800000 */
.L_x_12921:
        /* <DEDUP_REMOVED lines=40> */
.L_x_12868:
[----:B------:R-:W-:Y:S05]  /*1a030*/  BSYNC B1 ;  /* 0x0000000000017941 */ /* 0x000fea0003800000 */
.L_x_12867:
        /* <DEDUP_REMOVED lines=23> */
.L_x_12928:
[----:B------:R-:W-:-:S07]  /*1a1b0*/  IMAD.MOV.U32 R59, RZ, RZ, R36 ;  /* 0x000000ffff3b7224 */ /* 0x000fce00078e0024 */
.L_x_12929:
[----:B------:R-:W-:Y:S05]  /*1a1c0*/  BSYNC B2 ;  /* 0x0000000000027941 */ /* 0x000fea0003800000 */
.L_x_12927:
        /* <DEDUP_REMOVED lines=16> */
.L_x_12933:
[----:B------:R-:W-:Y:S05]  /*1a2d0*/  BSYNC B3 ;  /* 0x0000000000037941 */ /* 0x000fea0003800000 */
.L_x_12932:
        /* <DEDUP_REMOVED lines=44> */
.L_x_12931:
[----:B------:R-:W-:Y:S05]  /*1a5a0*/  BSYNC B2 ;  /* 0x0000000000027941 */ /* 0x000fea0003800000 */
.L_x_12930:
[----:B------:R-:W2:Y:S01]  /*1a5b0*/  LDL R74, [R1+0x88] ;  /* 0x00008800014a7983 */ /* 0x000ea20000100800 */
[----:B------:R-:W1:Y:S01]  /*1a5c0*/  LDC R126, c[0x0][0x294] ;  /* 0x0000a500ff7e7b82 */ /* 0x000e620000000800 */
[----:B------:R-:W-:Y:S01]  /*1a5d0*/  I2FP.F32.U32 R34, R59 ;  /* 0x0000003b00227245 */ /* 0x000fe20000201000 */
[----:B-----5:R-:W-:Y:S01]  /*1a5e0*/  HADD2.F32 R59, -RZ, R68.H0_H0 ;  /* 0x20000044ff3b7230 */ /* 0x020fe20000004100 */
[----:B------:R-:W-:Y:S01]  /*1a5f0*/  MOV R139, 0x2f800000 ;  /* 0x2f800000008b7802 */ /* 0x000fe20000000f00 */
[----:B------:R-:W-:Y:S01]  /*1a600*/  BSSY B2, `(.L_x_12934) ;  /* 0x0000018000027945 */ /* 0x000fe20003800000 */
[----:B------:R-:W-:Y:S02]  /*1a610*/  LOP3.LUT R5, R5, 0xfffffffb, RZ, 0xc0, !PT ;  /* 0xfffffffb05057812 */ /* 0x000fe400078ec0ff */
        /* <DEDUP_REMOVED lines=10> */
[----:B------:R-:W-:-:S03]  /*1a6c0*/  VIADD R74, R73, 0x1 ;  /* 0x00000001494a7836 */ /* 0x000fc60000000000 */
        /* <DEDUP_REMOVED lines=10> */
.L_x_12935:
[----:B------:R-:W-:-:S07]  /*1a770*/  MOV R34, R36 ;  /* 0x0000002400227202 */ /* 0x000fce0000000f00 */
.L_x_12936:
[----:B------:R-:W-:Y:S05]  /*1a780*/  BSYNC B2 ;  /* 0x0000000000027941 */ /* 0x000fea0003800000 */
.L_x_12934:
        /* <DEDUP_REMOVED lines=16> */
.L_x_12940:
[----:B------:R-:W-:Y:S05]  /*1a890*/  BSYNC B3 ;  /* 0x0000000000037941 */ /* 0x000fea0003800000 */
.L_x_12939:
        /* <DEDUP_REMOVED lines=44> */
.L_x_12938:
[----:B------:R-:W-:Y:S05]  /*1ab60*/  BSYNC B2 ;  /* 0x0000000000027941 */ /* 0x000fea0003800000 */
.L_x_12937:
        /* <DEDUP_REMOVED lines=25> */
.L_x_12942:
[----:B------:R-:W-:-:S07]  /*1ad00*/  MOV R34, R36 ;  /* 0x0000002400227202 */ /* 0x000fce0000000f00 */
.L_x_12943:
[----:B------:R-:W-:Y:S05]  /*1ad10*/  BSYNC B2 ;  /* 0x0000000000027941 */ /* 0x000fea0003800000 */
.L_x_12941:
        /* <DEDUP_REMOVED lines=16> */
.L_x_12947:
[----:B------:R-:W-:Y:S05]  /*1ae20*/  BSYNC B3 ;  /* 0x0000000000037941 */ /* 0x000fea0003800000 */
.L_x_12946:
        /* <DEDUP_REMOVED lines=44> */
.L_x_12945:
[----:B------:R-:W-:Y:S05]  /*1b0f0*/  BSYNC B2 ;  /* 0x0000000000027941 */ /* 0x000fea0003800000 */
.L_x_12944:
        /* <DEDUP_REMOVED lines=23> */
.L_x_12949:
[----:B------:R-:W-:-:S07]  /*1b270*/  MOV R34, R36 ;  /* 0x0000002400227202 */ /* 0x000fce0000000f00 */
.L_x_12950:
[----:B------:R-:W-:Y:S05]  /*1b280*/  BSYNC B2 ;  /* 0x0000000000027941 */ /* 0x000fea0003800000 */
.L_x_12948:
        /* <DEDUP_REMOVED lines=16> */
.L_x_12954:
[----:B------:R-:W-:Y:S05]  /*1b390*/  BSYNC B3 ;  /* 0x0000000000037941 */ /* 0x000fea0003800000 */
.L_x_12953:
        /* <DEDUP_REMOVED lines=44> */
.L_x_12952:
[----:B------:R-:W-:Y:S05]  /*1b660*/  BSYNC B2 ;  /* 0x0000000000027941 */ /* 0x000fea0003800000 */
.L_x_12951:
        /* <DEDUP_REMOVED lines=23> */
.L_x_12956:
[----:B------:R-:W-:-:S07]  /*1b7e0*/  MOV R34, R36 ;  /* 0x0000002400227202 */ /* 0x000fce0000000f00 */
.L_x_12957:
[----:B------:R-:W-:Y:S05]  /*1b7f0*/  BSYNC B2 ;  /* 0x0000000000027941 */ /* 0x000fea0003800000 */
.L_x_12955:
        /* <DEDUP_REMOVED lines=16> */
.L_x_12961:
[----:B------:R-:W-:Y:S05]  /*1b900*/  BSYNC B3 ;  /* 0x0000000000037941 */ /* 0x000fea0003800000 */
.L_x_12960:
        /* <DEDUP_REMOVED lines=44> */
.L_x_12959:
[----:B------:R-:W-:Y:S05]  /*1bbd0*/  BSYNC B2 ;  /* 0x0000000000027941 */ /* 0x000fea0003800000 */
.L_x_12958:
        /* <DEDUP_REMOVED lines=23> */
.L_x_12963:
[----:B------:R-:W-:-:S07]  /*1bd50*/  MOV R34, R36 ;  /* 0x0000002400227202 */ /* 0x000fce0000000f00 */
.L_x_12964:
[----:B------:R-:W-:Y:S05]  /*1bd60*/  BSYNC B2 ;  /* 0x0000000000027941 */ /* 0x000fea0003800000 */
.L_x_12962:
        /* <DEDUP_REMOVED lines=16> */
.L_x_12968:
[----:B------:R-:W-:Y:S05]  /*1be70*/  BSYNC B3 ;  /* 0x0000000000037941 */ /* 0x000fea0003800000 */
.L_x_12967:
        /* <DEDUP_REMOVED lines=44> */
.L_x_12966:
[----:B------:R-:W-:Y:S05]  /*1c140*/  BSYNC B2 ;  /* 0x0000000000027941 */ /* 0x000fea0003800000 */
.L_x_12965:
        /* <DEDUP_REMOVED lines=23> */
.L_x_12970:
[----:B------:R-:W-:-:S07]  /*1c2c0*/  MOV R34, R36 ;  /* 0x0000002400227202 */ /* 0x000fce0000000f00 */
.L_x_12971:
[----:B------:R-:W-:Y:S05]  /*1c2d0*/  BSYNC B2 ;  /* 0x0000000000027941 */ /* 0x000fea0003800000 */
.L_x_12969:
        /* <DEDUP_REMOVED lines=16> */
.L_x_12975:
[----:B------:R-:W-:Y:S05]  /*1c3e0*/  BSYNC B3 ;  /* 0x0000000000037941 */ /* 0x000fea0003800000 */
.L_x_12974:
        /* <DEDUP_REMOVED lines=44> */
.L_x_12973:
[----:B------:R-:W-:Y:S05]  /*1c6b0*/  BSYNC B2 ;  /* 0x0000000000027941 */ /* 0x000fea0003800000 */
.L_x_12972:
        /* <DEDUP_REMOVED lines=23> */
.L_x_12977:
[----:B------:R-:W-:-:S07]  /*1c830*/  MOV R70, R36 ;  /* 0x0000002400467202 */ /* 0x000fce0000000f00 */
.L_x_12978:
[----:B------:R-:W-:Y:S05]  /*1c840*/  BSYNC B2 ;  /* 0x0000000000027941 */ /* 0x000fea0003800000 */
.L_x_12976:
        /* <DEDUP_REMOVED lines=19> */
.L_x_12982:
[----:B------:R-:W-:Y:S05]  /*1c980*/  BSYNC B3 ;  /* 0x0000000000037941 */ /* 0x000fea0003800000 */
.L_x_12981:
        /* <DEDUP_REMOVED lines=44> */
.L_x_12980:
[----:B------:R-:W-:Y:S05]  /*1cc50*/  BSYNC B2 ;  /* 0x0000000000027941 */ /* 0x000fea0003800000 */
.L_x_12979:
        /* <DEDUP_REMOVED lines=40> */
.L_x_12926:
[----:B------:R-:W-:Y:S05]  /*1cee0*/  BSYNC B1 ;  /* 0x0000000000017941 */ /* 0x000fea0003800000 */
.L_x_12925:
        /* <DEDUP_REMOVED lines=23> */
.L_x_12986:
[----:B------:R-:W-:-:S07]  /*1d060*/  MOV R60, R36 ;  /* 0x00000024003c7202 */ /* 0x000fce0000000f00 */
.L_x_12987:
[----:B------:R-:W-:Y:S05]  /*1d070*/  BSYNC B2 ;  /* 0x0000000000027941 */ /* 0x000fea0003800000 */
.L_x_12985:
        /* <DEDUP_REMOVED lines=16> */
.L_x_12991:
[----:B------:R-:W-:Y:S05]  /*1d180*/  BSYNC B3 ;  /* 0x0000000000037941 */ /* 0x000fea0003800000 */
.L_x_12990:
        /* <DEDUP_REMOVED lines=44> */
.L_x_12989:
[----:B------:R-:W-:Y:S05]  /*1d450*/  BSYNC B2 ;  /* 0x0000000000027941 */ /* 0x000fea0003800000 */
.L_x_12988:
[----:B0-----:R-:W2:Y:S01]  /*1d460*/  LDL R76, [R1+0x68] ;  /* 0x00006800014c7983 */ /* 0x001ea20000100800 */
[----:B------:R-:W0:Y:S01]  /*1d470*/  LDC R138, c[0x0][0x294] ;  /* 0x0000a500ff8a7b82 */ /* 0x000e220000000800 */
[----:B------:R-:W-:Y:S01]  /*1d480*/  HFMA2.MMA R140, -RZ, RZ, 0.1171875, 0 ;  /* 0x2f800000ff8c7435 */ /* 0x000fe200000001ff */
[----:B------:R-:W-:Y:S01]  /*1d490*/  I2FP.F32.U32 R34, R60 ;  /* 0x0000003c00227245 */ /* 0x000fe20000201000 */
[----:B-----5:R-:W-:Y:S01]  /*1d4a0*/  HADD2.F32 R60, -RZ, R68.H0_H0 ;  /* 0x20000044ff3c7230 */ /* 0x020fe20000004100 */
[----:B------:R-:W-:Y:S01]  /*1d4b0*/  LOP3.LUT R5, R5, 0xfffffffb, RZ, 0xc0, !PT ;  /* 0xfffffffb05057812 */ /* 0x000fe200078ec0ff */
[----:B------:R-:W-:Y:S03]  /*1d4c0*/  BSSY B2, `(.L_x_12992) ;  /* 0x0000017000027945 */ /* 0x000fe60003800000 */
[----:B------:R-:W1:Y:S01]  /*1d4d0*/  LDC R139, c[0x0][0x298] ;  /* 0x0000a600ff8b7b82 */ /* 0x000e620000000800 */
[----:B------:R-:W-:-:S02]  /*1d4e0*/  FMUL.FTZ R60, R60, R127 ;  /* 0x0000007f3c3c7220 */ /* 0x000fc40000410000 */
[----:B------:R-:W-:-:S05]  /*1d4f0*/  FFMA.FTZ R34, R34, R140, 1.1641532182693481445e-10 ;  /* 0x2f00000022227423 */ /* 0x000fca000001008c */
[----:B0-----:R-:W-:Y:S01]  /*1d500*/  FSETP.GTU.FTZ.AND P1, PT, R34, R138, PT ;  /* 0x0000008a2200720b */ /* 0x001fe20003f3c000 */
[----:B------:R-:W-:Y:S02]  /*1d510*/  @P0 HADD2.F32 R34, -RZ, R64.H0_H0 ;  /* 0x20000040ff220230 */ /* 0x000fe40000004100 */
[----:B-1----:R-:W-:-:S10]  /*1d520*/  FMUL.FTZ R60, R60, R139 ;  /* 0x0000008b3c3c7220 */ /* 0x002fd40000410000 */
        /* <DEDUP_REMOVED lines=15> */
.L_x_12993:
[----:B------:R-:W-:-:S07]  /*1d620*/  IMAD.MOV.U32 R34, RZ, RZ, R36 ;  /* 0x000000ffff227224 */ /* 0x000fce00078e0024 */
.L_x_12994:
[----:B------:R-:W-:Y:S05]  /*1d630*/  BSYNC B2 ;  /* 0x0000000000027941 */ /* 0x000fea0003800000 */
.L_x_12992:
        /* <DEDUP_REMOVED lines=16> */
.L_x_12998:
[----:B------:R-:W-:Y:S05]  /*1d740*/  BSYNC B3 ;  /* 0x0000000000037941 */ /* 0x000fea0003800000 */
.L_x_12997:
        /* <DEDUP_REMOVED lines=44> */
.L_x_12996:
[----:B------:R-:W-:Y:S05]  /*1da10*/  BSYNC B2 ;  /* 0x0000000000027941 */ /* 0x000fea0003800000 */
.L_x_12995:
        /* <DEDUP_REMOVED lines=25> */
.L_x_13000:
[----:B------:R-:W-:-:S07]  /*1dbb0*/  IMAD.MOV.U32 R34, RZ, RZ, R36 ;  /* 0x000000ffff227224 */ /* 0x000fce00078e0024 */
.L_x_13001:
[----:B------:R-:W-:Y:S05]  /*1dbc0*/  BSYNC B2 ;  /* 0x0000000000027941 */ /* 0x000fea0003800000 */
.L_x_12999:
        /* <DEDUP_REMOVED lines=16> */
.L_x_13005:
[----:B------:R-:W-:Y:S05]  /*1dcd0*/  BSYNC B3 ;  /* 0x0000000000037941 */ /* 0x000fea0003800000 */
.L_x_13004:
        /* <DEDUP_REMOVED lines=44> */
.L_x_13003:
[----:B------:R-:W-:Y:S05]  /*1dfa0*/  BSYNC B2 ;  /* 0x0000000000027941 */ /* 0x000fea0003800000 */
.L_x_13002:
        /* <DEDUP_REMOVED lines=23> */
.L_x_13007:
[----:B------:R-:W-:-:S07]  /*1e120*/  IMAD.MOV.U32 R34, RZ, RZ, R36 ;  /* 0x000000ffff227224 */ /* 0x000fce00078e0024 */
.L_x_13008:
[----:B------:R-:W-:Y:S05]  /*1e130*/  BSYNC B2 ;  /* 0x0000000000027941 */ /* 0x000fea0003800000 */
.L_x_13006:
        /* <DEDUP_REMOVED lines=16> */
.L_x_13012:
[----:B------:R-:W-:Y:S05]  /*1e240*/  BSYNC B3 ;  /* 0x0000000000037941 */ /* 0x000fea0003800000 */
.L_x_13011:
        /* <DEDUP_REMOVED lines=44> */
.L_x_13010:
[----:B------:R-:W-:Y:S05]  /*1e510*/  BSYNC B2 ;  /* 0x0000000000027941 */ /* 0x000fea0003800000 */
.L_x_13009:
        /* <DEDUP_REMOVED lines=23> */
.L_x_13014:
[----:B------:R-:W-:-:S07]  /*1e690*/  IMAD.MOV.U32 R34, RZ, RZ, R36 ;  /* 0x000000ffff227224 */ /* 0x000fce00078e0024 */
.L_x_13015:
[----:B------:R-:W-:Y:S05]  /*1e6a0*/  BSYNC B2 ;  /* 0x0000000000027941 */ /* 0x000fea0003800000 */
.L_x_13013:
        /* <DEDUP_REMOVED lines=16> */
.L_x_13019:
[----:B------:R-:W-:Y:S05]  /*1e7b0*/  BSYNC B3 ;  /* 0x0000000000037941 */ /* 0x000fea0003800000 */
.L_x_13018:
        /* <DEDUP_REMOVED lines=44> */
.L_x_13017:
[----:B------:R-:W-:Y:S05]  /*1ea80*/  BSYNC B2 ;  /* 0x0000000000027941 */ /* 0x000fea0003800000 */
.L_x_13016:
        /* <DEDUP_REMOVED lines=23> */
.L_x_13021:
[----:B------:R-:W-:-:S07]  /*1ec00*/  IMAD.MOV.U32 R34, RZ, RZ, R36 ;  /* 0x000000ffff227224 */ /* 0x000fce00078e0024 */
.L_x_13022:
[----:B------:R-:W-:Y:S05]  /*1ec10*/  BSYNC B2 ;  /* 0x0000000000027941 */ /* 0x000fea0003800000 */
.L_x_13020:
        /* <DEDUP_REMOVED lines=16> */
.L_x_13026:
[----:B------:R-:W-:Y:S05]  /*1ed20*/  BSYNC B3 ;  /* 0x0000000000037941 */ /* 0x000fea0003800000 */
.L_x_13025:
        /* <DEDUP_REMOVED lines=44> */
.L_x_13024:
[----:B------:R-:W-:Y:S05]  /*1eff0*/  BSYNC B2 ;  /* 0x0000000000027941 */ /* 0x000fea0003800000 */
.L_x_13023:
        /* <DEDUP_REMOVED lines=23> */
.L_x_13028:
[----:B------:R-:W-:-:S07]  /*1f170*/  IMAD.MOV.U32 R34, RZ, RZ, R36 ;  /* 0x000000ffff227224 */ /* 0x000fce00078e0024 */
.L_x_13029:
[----:B------:R-:W-:Y:S05]  /*1f180*/  BSYNC B2 ;  /* 0x0000000000027941 */ /* 0x000fea0003800000 */
.L_x_13027:
        /* <DEDUP_REMOVED lines=16> */
.L_x_13033:
[----:B------:R-:W-:Y:S05]  /*1f290*/  BSYNC B3 ;  /* 0x0000000000037941 */ /* 0x000fea0003800000 */
.L_x_13032:
        /* <DEDUP_REMOVED lines=44> */
.L_x_13031:
[----:B------:R-:W-:Y:S05]  /*1f560*/  BSYNC B2 ;  /* 0x0000000000027941 */ /* 0x000fea0003800000 */
.L_x_13030:
        /* <DEDUP_REMOVED lines=23> */
.L_x_13035:
[----:B------:R-:W-:-:S07]  /*1f6e0*/  IMAD.MOV.U32 R70, RZ, RZ, R36 ;  /* 0x000000ffff467224 */ /* 0x000fce00078e0024 */
.L_x_13036:
[----:B------:R-:W-:Y:S05]  /*1f6f0*/  BSYNC B2 ;  /* 0x0000000000027941 */ /* 0x000fea0003800000 */
.L_x_13034:
        /* <DEDUP_REMOVED lines=19> */
.L_x_13040:
[----:B------:R-:W-:Y:S05]  /*1f830*/  BSYNC B3 ;  /* 0x0000000000037941 */ /* 0x000fea0003800000 */
.L_x_13039:
        /* <DEDUP_REMOVED lines=44> */
.L_x_13038:
[----:B------:R-:W-:Y:S05]  /*1fb00*/  BSYNC B2 ;  /* 0x0000000000027941 */ /* 0x000fea0003800000 */
.L_x_13037:
[----:B------:R-:W2:Y:S01]  /*1fb10*/  LDL R69, [R1+0x4c] ;  /* 0x00004c0001457983 */ /* 0x000ea20000100800 */
[----:B------:R-:W-:Y:S01]  /*1fb20*/  I2FP.F32.U32 R68, R70 ;  /* 0x0000004600447245 */ /* 0x000fe20000201000 */
[----:B------:R-:W-:Y:S01]  /*1fb30*/  HADD2.F32 R71, -RZ, R71.H1_H1 ;  /* 0x30000047ff477230 */ /* 0x000fe20000004100 */
[----:B------:R-:W-:-:S03]  /*1fb40*/  F2FP.F16.F32.PACK_AB R70, R115, R96 ;  /* 0x000000607346723e */ /* 0x000fc600000000ff */
[----:B------:R-:W-:Y:S01]  /*1fb50*/  FFMA.FTZ R68, R68, R140, 1.1641532182693481445e-10 ;  /* 0x2f00000044447423 */ /* 0x000fe2000001008c */
[----:B------:R-:W-:Y:S01]  /*1fb60*/  FMUL.FTZ R71, R71, R127 ;  /* 0x0000007f47477220 */ /* 0x000fe20000410000 */
[----:B------:R-:W-:Y:S02]  /*1fb70*/  SEL R127, RZ, 0x10000, P5 ;  /* 0x00010000ff7f7807 */ /* 0x000fe40002800000 */
[----:B------:R-:W-:Y:S01]  /*1fb80*/  LOP3.LUT P5, RZ, R5, 0x2, RZ, 0xc0, !PT ;  /* 0x0000000205ff7812 */ /* 0x000fe200078ac0ff */
        /* <DEDUP_REMOVED lines=31> */
.L_x_12984:
[----:B------:R-:W-:Y:S05]  /*1fd80*/  BSYNC B1 ;  /* 0x0000000000017941 */ /* 0x000fea0003800000 */
.L_x_12983:
        /* <DEDUP_REMOVED lines=294> */
.L_x_13074:
        /* <DEDUP_REMOVED lines=28> */
[----:B------:R-:W4:Y:S01]  /*211b0*/  LDL R141, [R1+0x28] ;  /* 0x00002800018d7983 */ /* 0x000f220000100800 */
[----:B------:R-:W-:-:S03]  /*211c0*/  PLOP3.LUT P0, PT, PT, PT, UP1, 0x40, 0x0 ;  /* 0x000000000000781c */ /* 0x000fc60003f0e818 */
[----:B------:R-:W4:Y:S04]  /*211d0*/  LDL R140, [R1+0x1c] ;  /* 0x00001c00018c7983 */ /* 0x000f280000100800 */
[----:B0-----:R-:W4:Y:S01]  /*211e0*/  LDL R0, [R1+0x24] ;  /* 0x0000240001007983 */ /* 0x001f220000100800 */
[----:B------:R-:W-:-:S03]  /*211f0*/  FSEL R130, R127, RZ, P0 ;  /* 0x000000ff7f827208 */ /* 0x000fc60000000000 */
[----:B------:R-:W4:Y:S02]  /*21200*/  LDL R139, [R1+0x20] ;  /* 0x00002000018b7983 */ /* 0x000f240000100800 */
[--C-:B-1----:R-:W-:Y:S01]  /*21210*/  FADD.FTZ R68, R39, -R130.reuse ;  /* 0x8000008227447221 */ /* 0x102fe20000010000 */
        /* <DEDUP_REMOVED lines=39> */
.L_x_13043:
[----:B------:R-:W-:Y:S05]  /*21490*/  BSYNC B1 ;  /* 0x0000000000017941 */ /* 0x000fea0003800000 */
.L_x_13042:
[----:B------:R-:W-:Y:S01]  /*214a0*/  LOP3.LUT P0, RZ, R5, 0x2000, RZ, 0xc0, !PT ;  /* 0x0000200005ff7812 */ /* 0x000fe2000780c0ff */
[----:B------:R-:W-:-:S12]  /*214b0*/  BSSY B1, `(.L_x_13044) ;  /* 0x0000027000017945 */ /* 0x000fd80003800000 */
[----:B------:R-:W-:Y:S05]  /*214c0*/  @!P0 BRA `(.L_x_13045) ;  /* 0x0000000000948947 */ /* 0x000fea0003800000 */
[----:B----4-:R-:W2:Y:S04]  /*214d0*/  LDL R131, [R1+0x4] ;  /* 0x0000040001837983 */ /* 0x010ea80000100800 */
[----:B0-----:R-:W2:Y:S04]  /*214e0*/  LDL R71, [R1+0x8] ;  /* 0x0000080001477983 */ /* 0x001ea80000100800 */
[----:B------:R-:W3:Y:S01]  /*214f0*/  LDL R70, [R1] ;  /* 0x0000000001467983 */ /* 0x000ee20000100800 */
[----:B------:R-:W-:-:S04]  /*21500*/  PLOP3.LUT P0, PT, PT, PT, UP1, 0x40, 0x0 ;  /* 0x000000000000781c */ /* 0x000fc80003f0e818 */
[----:B------:R-:W-:-:S05]  /*21510*/  FSEL R130, R127, RZ, P0 ;  /* 0x000000ff7f827208 */ /* 0x000fca0000000000 */
[--C-:B-1----:R-:W-:Y:S01]  /*21520*/  FADD.FTZ R68, R42, -R130.reuse ;  /* 0x800000822a447221 */ /* 0x102fe20000010000 */
[----:B------:R-:W-:-:S03]  /*21530*/  FADD.FTZ R69, R43, -R130 ;  /* 0x800000822b457221 */ /* 0x000fc60000010000 */
[C---:B------:R-:W-:Y:S01]  /*21540*/  FMUL.FTZ R68, R128.reuse, R68 ;  /* 0x0000004480447220 */ /* 0x040fe20000410000 */
[----:B------:R-:W-:-:S03]  /*21550*/  FMUL.FTZ R69, R128, R69 ;  /* 0x0000004580457220 */ /* 0x000fc60000410000 */
[----:B--2---:R-:W-:Y:S01]  /*21560*/  FFMA.FTZ R68, R71, R68, R131 ;  /* 0x0000004447447223 */ /* 0x004fe20000010083 */
[----:B------:R-:W-:Y:S01]  /*21570*/  FADD.FTZ R71, R99, -R130 ;  /* 0x8000008263477221 */ /* 0x000fe20000010000 */
[----:B---3--:R-:W-:Y:S01]  /*21580*/  FFMA.FTZ R69, R70, R69, R252 ;  /* 0x0000004546457223 */ /* 0x008fe200000100fc */
[--C-:B------:R-:W-:Y:S02]  /*21590*/  FADD.FTZ R70, R79, -R130.reuse ;  /* 0x800000824f467221 */ /* 0x100fe40000010000 */
[----:B------:R-:W-:Y:S02]  /*215a0*/  FMUL.FTZ R71, R128, R71 ;  /* 0x0000004780477220 */ /* 0x000fe40000410000 */
[----:B------:R-:W-:Y:S01]  /*215b0*/  F2FP.F16.F32.PACK_AB R68, R69, R68 ;  /* 0x000000444544723e */ /* 0x000fe200000000ff */
[----:B------:R-:W-:Y:S01]  /*215c0*/  FADD.FTZ R69, R44, -R130 ;  /* 0x800000822c457221 */ /* 0x000fe20000010000 */
[----:B------:R-:W-:Y:S01]  /*215d0*/  FMUL.FTZ R70, R128, R70 ;  /* 0x0000004680467220 */ /* 0x000fe20000410000 */
[----:B------:R-:W-:-:S02]  /*215e0*/  FFMA.FTZ R71, R245, R71, R244 ;  /* 0x00000047f5477223 */ /* 0x000fc400000100f4 */
        /* <DEDUP_REMOVED lines=19> */
.L_x_13045:
[----:B------:R-:W-:Y:S05]  /*21720*/  BSYNC B1 ;  /* 0x0000000000017941 */ /* 0x000fea0003800000 */
.L_x_13044:
        /* <DEDUP_REMOVED lines=37> */
.L_x_13047:
[----:B------:R-:W-:Y:S05]  /*21980*/  BSYNC B1 ;  /* 0x0000000000017941 */ /* 0x000fea0003800000 */
.L_x_13046:
        /* <DEDUP_REMOVED lines=37> */
.L_x_13049:
[----:B------:R-:W-:Y:S05]  /*21be0*/  BSYNC B1 ;  /* 0x0000000000017941 */ /* 0x000fea0003800000 */
.L_x_13048:
        /* <DEDUP_REMOVED lines=37> */
.L_x_13051:
[----:B------:R-:W-:Y:S05]  /*21e40*/  BSYNC B1 ;  /* 0x0000000000017941 */ /* 0x000fea0003800000 */
.L_x_13050:
        /* <DEDUP_REMOVED lines=37> */
.L_x_13053:
[----:B------:R-:W-:Y:S05]  /*220a0*/  BSYNC B1 ;  /* 0x0000000000017941 */ /* 0x000fea0003800000 */
.L_x_13052:
        /* <DEDUP_REMOVED lines=37> */
.L_x_13055:
[----:B------:R-:W-:Y:S05]  /*22300*/  BSYNC B1 ;  /* 0x0000000000017941 */ /* 0x000fea0003800000 */
.L_x_13054:
        /* <DEDUP_REMOVED lines=37> */
.L_x_13057:
[----:B------:R-:W-:Y:S05]  /*22560*/  BSYNC B1 ;  /* 0x0000000000017941 */ /* 0x000fea0003800000 */
.L_x_13056:
        /* <DEDUP_REMOVED lines=37> */
.L_x_13059:
[----:B------:R-:W-:Y:S05]  /*227c0*/  BSYNC B1 ;  /* 0x0000000000017941 */ /* 0x000fea0003800000 */
.L_x_13058:
        /* <DEDUP_REMOVED lines=22> */
[C---:B------:R-:W-:Y:S01]  /*22930*/  FMUL.FTZ R68, R128.reuse, R68 ;  /* 0x0000004480447220 */ /* 0x040fe20000410000 */
[C---:B------:R-:W-:Y:S01]  /*22940*/  FMUL.FTZ R127, R128.reuse, R127 ;  /* 0x0000007f807f7220 */ /* 0x040fe20000410000 */
[----:B------:R-:W-:Y:S01]  /*22950*/  FMUL.FTZ R69, R128, R69 ;  /* 0x0000004580457220 */ /* 0x000fe20000410000 */
[----:B------:R-:W-:Y:S01]  /*22960*/  FFMA.FTZ R128, R21, R71, R29 ;  /* 0x0000004715807223 */ /* 0x000fe2000001001d */
[----:B------:R-:W-:Y:S01]  /*22970*/  F2FP.F16.F32.PACK_AB R71, R136, R131 ;  /* 0x000000838847723e */ /* 0x000fe200000000ff */
[----:B------:R-:W-:Y:S01]  /*22980*/  FFMA.FTZ R68, R18, R68, R26 ;  /* 0x0000004412447223 */ /* 0x000fe2000001001a */
[----:B------:R-:W-:Y:S01]  /*22990*/  F2FP.F16.F32.PACK_AB R70, R130, R70 ;  /* 0x000000468246723e */ /* 0x000fe200000000ff */
[----:B------:R-:W-:Y:S01]  /*229a0*/  FFMA.FTZ R69, R20, R69, R28 ;  /* 0x0000004514457223 */ /* 0x000fe2000001001c */
[----:B------:R-:W0:Y:S01]  /*229b0*/  LDC.64 R130, c[0x0][0x2b8] ;  /* 0x0000ae00ff827b82 */ /* 0x000e220000000a00 */
[----:B------:R-:W-:-:S03]  /*229c0*/  FFMA.FTZ R127, R19, R127, R27 ;  /* 0x0000007f137f7223 */ /* 0x000fc6000001001b */
[----:B------:R-:W-:Y:S02]  /*229d0*/  F2FP.F16.F32.PACK_AB R69, R128, R69 ;  /* 0x000000458045723e */ /* 0x000fe400000000ff */
[----:B------:R-:W-:Y:S01]  /*229e0*/  F2FP.F16.F32.PACK_AB R68, R127, R68 ;  /* 0x000000447f44723e */ /* 0x000fe200000000ff */
[----:B0-----:R-:W-:-:S05]  /*229f0*/  IMAD.WIDE.U32 R130, R37, 0x10, R130 ;  /* 0x0000001025827825 */ /* 0x001fca00078e0082 */
[----:B------:R0:W-:Y:S02]  /*22a00*/  STG.E.128 desc[UR4][R130.64], R68 ;  /* 0x0000004482007986 */ /* 0x0001e4000c101d04 */
.L_x_13061:
[----:B------:R-:W-:Y:S05]  /*22a10*/  BSYNC B1 ;  /* 0x0000000000017941 */ /* 0x000fea0003800000 */
.L_x_13060:
[----:B01234-:R-:W0:Y:S02]  /*22a20*/  LDC.64 R68, c[0x0][0x210] ;  /* 0x00008400ff447b82 */ /* 0x01fe240000000a00 */
[----:B0-----:R-:W-:-:S04]  /*22a30*/  LEA R6, R68, R6, 0x2 ;  /* 0x0000000644067211 */ /* 0x001fc800078e10ff */
[----:B------:R-:W-:-:S13]  /*22a40*/  ISETP.GE.AND P0, PT, R6, R69, PT ;  /* 0x000000450600720c */ /* 0x000fda0003f06270 */
[----:B------:R-:W-:Y:S05]  /*22a50*/  @!P0 BRA `(.L_x_13062) ;  /* 0xfffffdfc00dc8947 */ /* 0x000fea000383ffff */
[----:B------:R-:W-:Y:S05]  /*22a60*/  BSYNC B0 ;  /* 0x0000000000007941 */ /* 0x000fea0003800000 */
.L_x_12460:
[----:B------:R-:W-:Y:S05]  /*22a70*/  EXIT ;  /* 0x000000000000794d */ /* 0x000fea0003800000 */
.L_x_13041:
        /* <DEDUP_REMOVED lines=8> */
.L_x_13064:
[----:B------:R-:W-:Y:S05]  /*22b00*/  BSYNC B1 ;  /* 0x0000000000017941 */ /* 0x000fea0003800000 */
.L_x_13063:
        /* <DEDUP_REMOVED lines=10> */
.L_x_13065:
        /* <DEDUP_REMOVED lines=9> */
.L_x_13066:
[----:B------:R-:W-:Y:S02]  /*22c40*/  IMAD.MOV.U32 R70, RZ, RZ, 0x8 ;  /* 0x00000008ff467424 */ /* 0x000fe400078e00ff */
[----:B------:R-:W-:Y:S01]  /*22c50*/  FADD.FTZ R71, R71, R68 ;  /* 0x0000004447477221 */ /* 0x000fe20000010000 */
[----:B------:R-:W-:-:S04]  /*22c60*/  MOV R68, 0xffffffff ;  /* 0xffffffff00447802 */ /* 0x000fc80000000f00 */
[----:B------:R-:W-:-:S07]  /*22c70*/  MOV R131, R71 ;  /* 0x0000004700837202 */ /* 0x000fce0000000f00 */
[----:B------:R-:W-:Y:S05]  /*22c80*/  WARPSYNC.COLLECTIVE R68, `(.L_x_13067) ;  /* 0x0000000044087348 */ /* 0x000fea0003c00000 */
[----:B------:R0:W1:Y:S02]  /*22c90*/  SHFL.BFLY P6, R68, R131, R70, R69 ;  /* 0x0c00004683447389 */ /* 0x00006400000c0045 */
[----:B01----:R-:W-:Y:S01]  /*22ca0*/  ENDCOLLECTIVE ;  /* 0x000000000000791b */ /* 0x003fe20003800000 */
.L_x_13067:
[----:B------:R-:W-:Y:S02]  /*22cb0*/  IMAD.MOV.U32 R70, RZ, RZ, 0x10 ;  /* 0x00000010ff467424 */ /* 0x000fe400078e00ff */
[----:B------:R-:W-:Y:S01]  /*22cc0*/  FADD.FTZ R71, R71, R68 ;  /* 0x0000004447477221 */ /* 0x000fe20000010000 */
[----:B------:R-:W-:-:S04]  /*22cd0*/  MOV R68, 0xffffffff ;  /* 0xffffffff00447802 */ /* 0x000fc80000000f00 */
[----:B------:R-:W-:-:S07]  /*22ce0*/  MOV R131, R71 ;  /* 0x0000004700837202 */ /* 0x000fce0000000f00 */
[----:B------:R-:W-:Y:S05]  /*22cf0*/  WARPSYNC.COLLECTIVE R68, `(.L_x_13068) ;  /* 0x0000000044087348 */ /* 0x000fea0003c00000 */
[----:B------:R0:W1:Y:S02]  /*22d00*/  SHFL.BFLY P6, R68, R131, R70, R69 ;  /* 0x0c00004683447389 */ /* 0x00006400000c0045 */
[----:B01----:R-:W-:Y:S01]  /*22d10*/  ENDCOLLECTIVE ;  /* 0x000000000000791b */ /* 0x003fe20003800000 */
.L_x_13068:
        /* <DEDUP_REMOVED lines=175> */
.L_x_13069:
[----:B------:R-:W-:Y:S01]  /*23810*/  HFMA2.MMA R70, -RZ, RZ, 0, 1.1920928955078125e-07 ;  /* 0x00000002ff467435 */ /* 0x000fe200000001ff */
[----:B------:R-:W-:Y:S01]  /*23820*/  FADD.FTZ R71, R71, R68 ;  /* 0x0000004447477221 */ /* 0x000fe20000010000 */
[----:B------:R-:W-:-:S03]  /*23830*/  MOV R68, 0xffffffff ;  /* 0xffffffff00447802 */ /* 0x000fc60000000f00 */
[----:B------:R-:W-:-:S07]  /*23840*/  IMAD.MOV.U32 R131, RZ, RZ, R71 ;  /* 0x000000ffff837224 */ /* 0x000fce00078e0047 */
[----:B------:R-:W-:Y:S05]  /*23850*/  WARPSYNC.COLLECTIVE R68, `(.L_x_13070) ;  /* 0x0000000044087348 */ /* 0x000fea0003c00000 */
[----:B------:R0:W1:Y:S02]  /*23860*/  SHFL.BFLY P6, R68, R131, R70, R69 ;  /* 0x0c00004683447389 */ /* 0x00006400000c0045 */
[----:B01----:R-:W-:Y:S01]  /*23870*/  ENDCOLLECTIVE ;  /* 0x000000000000791b */ /* 0x003fe20003800000 */
.L_x_13070:
[----:B------:R-:W-:Y:S01]  /*23880*/  HFMA2.MMA R70, -RZ, RZ, 0, 2.384185791015625e-07 ;  /* 0x00000004ff467435 */ /* 0x000fe200000001ff */
[----:B------:R-:W-:Y:S01]  /*23890*/  FADD.FTZ R71, R71, R68 ;  /* 0x0000004447477221 */ /* 0x000fe20000010000 */
[----:B------:R-:W-:-:S03]  /*238a0*/  MOV R68, 0xffffffff ;  /* 0xffffffff00447802 */ /* 0x000fc60000000f00 */
[----:B------:R-:W-:-:S07]  /*238b0*/  IMAD.MOV.U32 R131, RZ, RZ, R71 ;  /* 0x000000ffff837224 */ /* 0x000fce00078e0047 */
[----:B------:R-:W-:Y:S05]  /*238c0*/  WARPSYNC.COLLECTIVE R68, `(.L_x_13071) ;  /* 0x0000000044087348 */ /* 0x000fea0003c00000 */
[----:B------:R0:W1:Y:S02]  /*238d0*/  SHFL.BFLY P6, R68, R131, R70, R69 ;  /* 0x0c00004683447389 */ /* 0x00006400000c0045 */
[----:B01----:R-:W-:Y:S01]  /*238e0*/  ENDCOLLECTIVE ;  /* 0x000000000000791b */ /* 0x003fe20003800000 */
.L_x_13071:
[----:B------:R-:W-:Y:S01]  /*238f0*/  HFMA2.MMA R70, -RZ, RZ, 0, 4.76837158203125e-07 ;  /* 0x00000008ff467435 */ /* 0x000fe200000001ff */
[----:B------:R-:W-:Y:S01]  /*23900*/  FADD.FTZ R71, R71, R68 ;  /* 0x0000004447477221 */ /* 0x000fe20000010000 */
[----:B------:R-:W-:-:S03]  /*23910*/  MOV R68, 0xffffffff ;  /* 0xffffffff00447802 */ /* 0x000fc60000000f00 */
[----:B------:R-:W-:-:S07]  /*23920*/  IMAD.MOV.U32 R131, RZ, RZ, R71 ;  /* 0x000000ffff837224 */ /* 0x000fce00078e0047 */
[----:B------:R-:W-:Y:S05]  /*23930*/  WARPSYNC.COLLECTIVE R68, `(.L_x_13072) ;  /* 0x0000000044087348 */ /* 0x000fea0003c00000 */
[----:B------:R0:W1:Y:S02]  /*23940*/  SHFL.BFLY P6, R68, R131, R70, R69 ;  /* 0x0c00004683447389 */ /* 0x00006400000c0045 */
[----:B01----:R-:W-:Y:S01]  /*23950*/  ENDCOLLECTIVE ;  /* 0x000000000000791b */ /* 0x003fe20003800000 */
.L_x_13072:
[----:B------:R-:W-:Y:S01]  /*23960*/  HFMA2.MMA R70, -RZ, RZ, 0, 9.5367431640625e-07 ;  /* 0x00000010ff467435 */ /* 0x000fe200000001ff */
[----:B------:R-:W-:Y:S01]  /*23970*/  FADD.FTZ R71, R71, R68 ;  /* 0x0000004447477221 */ /* 0x000fe20000010000 */
[----:B------:R-:W-:-:S03]  /*23980*/  MOV R68, 0xffffffff ;  /* 0xffffffff00447802 */ /* 0x000fc60000000f00 */
[----:B------:R-:W-:-:S07]  /*23990*/  IMAD.MOV.U32 R131, RZ, RZ, R71 ;  /* 0x000000ffff837224 */ /* 0x000fce00078e0047 */
[----:B------:R-:W-:Y:S05]  /*239a0*/  WARPSYNC.COLLECTIVE R68, `(.L_x_13073) ;  /* 0x0000000044087348 */ /* 0x000fea0003c00000 */
[----:B------:R0:W1:Y:S02]  /*239b0*/  SHFL.BFLY P6, R68, R131, R70, R69 ;  /* 0x0c00004683447389 */ /* 0x00006400000c0045 */
[----:B01----:R-:W-:Y:S01]  /*239c0*/  ENDCOLLECTIVE ;  /* 0x000000000000791b */ /* 0x003fe20003800000 */
.L_x_13073:
[----:B------:R-:W-:Y:S05]  /*239d0*/  BRA `(.L_x_13074) ;  /* 0xffffffd400847947 */ /* 0x000fea000383ffff */
.L_x_13075:
        /* <DEDUP_REMOVED lines=10> */
.L_x_72308:


//--------------------- .text._ZN10layer_norm13ln_fwd_kernelINS_13Kernel_traitsI6__halfS2_S2_S2_fjLj2560ELj1ELj4ELj1ELj16ENS_18Kernel_traits_baseILj2560ES2_S2_S2_S2_fjLj128EEEEELb1ELb1ELb0ELb1EEEvNS_9FwdParamsE --------------------------
	.section	.text._ZN10layer_norm13ln_fwd_kernelINS_13Kernel_traitsI6__halfS2_S2_S2_fjLj2560ELj1ELj4ELj1ELj16ENS_18Kernel_traits_baseILj2560ES2_S2_S2_S2_fjLj128EEEEELb1ELb1ELb0ELb1EEEvNS_9FwdParamsE,"ax",@progbits
	.align	128
        .global         _ZN10layer_norm13ln_fwd_kernelINS_13Kernel_traitsI6__halfS2_S2_S2_fjLj2560ELj1ELj4ELj1ELj16ENS_18Kernel_traits_baseILj2560ES2_S2_S2_S2_fjLj128EEEEELb1ELb1ELb0ELb1EEEvNS_9FwdParamsE
        .type           _ZN10layer_norm13ln_fwd_kernelINS_13Kernel_traitsI6__halfS2_S2_S2_fjLj2560ELj1ELj4ELj1ELj16ENS_18Kernel_traits_baseILj2560ES2_S2_S2_S2_fjLj128EEEEELb1ELb1ELb0ELb1EEEvNS_9FwdParamsE,@function
        .size           _ZN10layer_norm13ln_fwd_kernelINS_13Kernel_traitsI6__halfS2_S2_S2_fjLj2560ELj1ELj4ELj1ELj16ENS_18Kernel_traits_baseILj2560ES2_S2_S2_S2_fjLj128EEEEELb1ELb1ELb0ELb1EEEvNS_9FwdParamsE,(.L_x_72309 - _ZN10layer_norm13ln_fwd_kernelINS_13Kernel_traitsI6__halfS2_S2_S2_fjLj2560ELj1ELj4ELj1ELj16ENS_18Kernel_traits_baseILj2560ES2_S2_S2_S2_fjLj128EEEEELb1ELb1ELb0ELb1EEEvNS_9FwdParamsE)
        .other          _ZN10layer_norm13ln_fwd_kernelINS_13Kernel_traitsI6__halfS2_S2_S2_fjLj2560ELj1ELj4ELj1ELj16ENS_18Kernel_traits_baseILj2560ES2_S2_S2_S2_fjLj128EEEEELb1ELb1ELb0ELb1EEEvNS_9FwdParamsE,@"STO_CUDA_ENTRY STV_DEFAULT"
_ZN10layer_norm13ln_fwd_kernelINS_13Kernel_traitsI6__halfS2_S2_S2_fjLj2560ELj1ELj4ELj1ELj16ENS_18Kernel_traits_baseILj2560ES2_S2_S2_S2_fjLj128EEEEELb1ELb1ELb0ELb1EEEvNS_9FwdParamsE:
.text._ZN10layer_norm13ln_fwd_kernelINS_13Kernel_traitsI6__halfS2_S2_S2_fjLj2560ELj1ELj4ELj1ELj16ENS_18Kernel_traits_baseILj2560ES2_S2_S2_S2_fjLj128EEEEELb1ELb1ELb0ELb1EEEvNS_9FwdParamsE:
[----:B------:R-:W0:Y:S08]  /*0000*/  LDC R1, c[0x0][0x28] ;  /* 0x00000a00ff017b82 */ /* 0x000e300000000800 */
[----:B------:R-:W1:Y:S01]  /*0010*/  LDC R24, c[0x0][0x2e8] ;  /* 0x0000ba00ff187b82 */ /* 0x000e620000000800 */
[----:B------:R-:W-:Y:S01]  /*0020*/  ULDC.U8 UR4, c[0x0][0x2f4] ;  /* 0x0000bd0000047ab9 */ /* 0x000fe20000000000 */
[----:B------:R-:W-:Y:S01]  /*0030*/  ULDC.64 UR6, c[0x0][0x2e0] ;  /* 0x0000b80000067ab9 */ /* 0x000fe20000000a00 */
[----:B------:R-:W-:Y:S01]  /*0040*/  ISETP.NE.AND P1, PT, RZ, UR4, PT ;  /* 0x00000004ff007c0c */ /* 0x000fe2000bf25270 */
[----:B------:R-:W-:Y:S01]  /*0050*/  ULDC.64 UR4, c[0x0][0x208] ;  /* 0x0000820000047ab9 */ /* 0x000fe20000000a00 */
[----:B------:R-:W-:-:S02]  /*0060*/  MOV R2, UR6 ;  /* 0x0000000600027c02 */ /* 0x000fc40008000f00 */
[----:B0-----:R-:W-:Y:S01]  /*0070*/  IADD3 R1, R1, -0x68, RZ ;  /* 0xffffff9801017810 */ /* 0x001fe20007ffe0ff */
[----:B------:R-:W1:Y:S01]  /*0080*/  LDC R25, c[0x0][0x2ec] ;  /* 0x0000bb00ff197b82 */ /* 0x000e620000000800 */
[----:B------:R-:W-:Y:S01]  /*0090*/  MOV R3, UR7 ;  /* 0x0000000700037c02 */ /* 0x000fe20008000f00 */
[----:B------:R-:W0:Y:S01]  /*00a0*/  S2R R36, SR_TID.X ;  /* 0x0000000000247919 */ /* 0x000e220000002100 */
[----:B------:R-:W-:Y:S01]  /*00b0*/  ULDC.64 UR8, c[0x0][0x2c8] ;  /* 0x0000b20000087ab9 */ /* 0x000fe20000000a00 */
[----:B------:R-:W-:-:S04]  /*00c0*/  ULDC UR10, c[0x0][0x214] ;  /* 0x00008500000a7ab9 */ /* 0x000fc80000000800 */
        /* <DEDUP_REMOVED lines=41> */
[----:B------:R-:W-:Y:S01]  /*0360*/  UIADD3 UR26, UR7, 0x32370b8f, URZ ;  /* 0x32370b8f071a7890 */ /* 0x000fe2000fffe03f */
[----:B------:R0:W5:Y:S02]  /*0370*/  @P0 LDG.E.128 R12, desc[UR4][R6.64+0x800] ;  /* 0x00080004060c0981 */ /* 0x000164000c1e1d00 */
        /* <DEDUP_REMOVED lines=18> */
[----:B------:R-:W-:-:S04]  /*04a0*/  UIADD3 UR32, UR7, 0x646e171e, URZ ;  /* 0x646e171e07207890 */ /* 0x000fc8000fffe03f */
[----:B------:R-:W-:Y:S01]  /*04b0*/  IMAD.WIDE.U32 R4, R4, -0x2daee0ad, RZ ;  /* 0xd2511f5304047825 */ /* 0x000fe200078e00ff */
[----:B------:R-:W-:-:S04]  /*04c0*/  UIADD3 UR31, UR6, -0x4ab325aa, URZ ;  /* 0xb54cda56061f7890 */ /* 0x000fc8000fffe03f */
[----:B------:R-:W-:Y:S01]  /*04d0*/  LOP3.LUT R34, R5, UR32, R10, 0x96, !PT ;  /* 0x0000002005227c12 */ /* 0x000fe2000f8e960a */
[----:B------:R-:W-:Y:S01]  /*04e0*/  UIADD3 UR33, UR6, 0x5384540f, URZ ;  /* 0x5384540f06217890 */ /* 0x000fe2000fffe03f */
[----:B------:R-:W-:-:S04]  /*04f0*/  IMAD.WIDE.U32 R8, R9, -0x326172a9, RZ ;  /* 0xcd9e8d5709087825 */ /* 0x000fc800078e00ff */
[----:B------:R-:W-:Y:S01]  /*0500*/  IMAD.WIDE.U32 R34, R34, -0x326172a9, RZ ;  /* 0xcd9e8d5722227825 */ /* 0x000fe200078e00ff */
[----:B------:R-:W-:-:S04]  /*0510*/  LOP3.LUT R26, R9, UR31, R26, 0x96, !PT ;  /* 0x0000001f091a7c12 */ /* 0x000fc8000f8e961a */
[----:B------:R-:W-:Y:S02]  /*0520*/  LOP3.LUT R172, R35, UR33, R8, 0x96, !PT ;  /* 0x0000002123ac7c12 */ /* 0x000fe4000f8e9608 */
[----:B------:R0:W5:Y:S01]  /*0530*/  @P0 LDG.E.128 R8, desc[UR4][R6.64+0x1200] ;  /* 0x0012000406080981 */ /* 0x000162000c1e1d00 */
[----:B------:R-:W-:Y:S01]  /*0540*/  SHF.R.U32.HI R5, RZ, 0x5, R36 ;  /* 0x00000005ff057819 */ /* 0x000fe20000011624 */
[----:B------:R-:W-:-:S03]  /*0550*/  UIADD3 UR34, UR7, 0x1fd5c5a3, URZ ;  /* 0x1fd5c5a307227890 */ /* 0x000fc6000fffe03f */
[----:B------:R-:W-:Y:S01]  /*0560*/  LEA R177, R177, R5, 0x2 ;  /* 0x00000005b1b17211 */ /* 0x000fe200078e10ff */
[----:B------:R-:W-:-:S03]  /*0570*/  IMAD.WIDE.U32 R26, R26, -0x2daee0ad, RZ ;  /* 0xd2511f531a1a7825 */ /* 0x000fc600078e00ff */
[----:B------:R-:W-:Y:S02]  /*0580*/  ISETP.GE.AND P1, PT, R177, UR10, PT ;  /* 0x0000000ab1007c0c */ /* 0x000fe4000bf26270 */
[----:B------:R-:W-:Y:S01]  /*0590*/  LOP3.LUT R169, R27, UR34, R4, 0x96, !PT ;  /* 0x000000221ba97c12 */ /* 0x000fe2000f8e9604 */
[----:B------:R-:W-:Y:S01]  /*05a0*/  UIADD3 UR35, UR6, -0xe443238, URZ ;  /* 0xf1bbcdc806237890 */ /* 0x000fe2000fffe03f */
[----:B------:R-:W-:Y:S01]  /*05b0*/  IMAD.HI.U32 R5, R172, -0x2daee0ad, RZ ;  /* 0xd2511f53ac057827 */ /* 0x000fe200078e00ff */
[----:B------:R-:W-:Y:S01]  /*05c0*/  UIADD3 UR36, UR7, -0x24c28bd8, URZ ;  /* 0xdb3d742807247890 */ /* 0x000fe2000fffe03f */
[----:B------:R-:W-:Y:S02]  /*05d0*/  LEA R32, P2, R37, UR8, 0x4 ;  /* 0x0000000825207c11 */ /* 0x000fe4000f8420ff */
[----:B------:R-:W-:Y:S02]  /*05e0*/  IMAD.HI.U32 R25, R169, -0x326172a9, RZ ;  /* 0xcd9e8d57a9197827 */ /* 0x000fe400078e00ff */
[----:B------:R-:W-:-:S02]  /*05f0*/  IADD3.X R33, RZ, UR9, RZ, P2, !PT ;  /* 0x00000009ff217c10 */ /* 0x000fc400097fe4ff */
[----:B------:R-:W-:Y:S02]  /*0600*/  LOP3.LUT R168, R5, UR36, R26, 0x96, !PT ;  /* 0x0000002405a87c12 */ /* 0x000fe4000f8e961a */
[----:B------:R-:W-:Y:S01]  /*0610*/  LOP3.LUT R25, R25, UR35, R34, 0x96, !PT ;  /* 0x0000002319197c12 */ /* 0x000fe2000f8e9622 */
[----:B0-----:R-:W-:Y:S06]  /*0620*/  @P1 EXIT ;  /* 0x000000000000194d */ /* 0x001fec0003800000 */
[----:B------:R-:W-:Y:S01]  /*0630*/  SHF.L.U32 R4, R36, 0x4, RZ ;  /* 0x0000000424047819 */ /* 0x000fe200000006ff */
        /* <DEDUP_REMOVED lines=41> */
[----:B------:R-:W-:Y:S01]  /*08d0*/  UIADD3 UR37, UR6, -0x700cb87f, URZ ;  /* 0x8ff3478106257890 */ /* 0x000fe2000fffe03f */
[----:B------:R-:W-:Y:S01]  /*08e0*/  IMAD R169, R169, -0x326172a9, RZ ;  /* 0xcd9e8d57a9a97824 */ /* 0x000fe200078e02ff */
[----:B------:R-:W-:Y:S01]  /*08f0*/  UIADD3 UR38, UR7, -0x695add53, URZ ;  /* 0x96a522ad07267890 */ /* 0x000fe2000fffe03f */
[----:B------:R-:W5:Y:S01]  /*0900*/  LDG.E.128 R60, desc[UR4][R26.64+0xc00] ;  /* 0x000c00041a3c7981 */ /* 0x000f62000c1e1d00 */
[----:B------:R-:W-:Y:S01]  /*0910*/  IMAD R172, R172, -0x2daee0ad, RZ ;  /* 0xd2511f53acac7824 */ /* 0x000fe200078e02ff */
[----:B------:R-:W-:Y:S01]  /*0920*/  ULDC.64 UR8, c[0x0][0x270] ;  /* 0x00009c0000087ab9 */ /* 0x000fe20000000a00 */
[----:B------:R-:W-:Y:S01]  /*0930*/  LOP3.LUT R175, R24, 0x3, RZ, 0xc0, !PT ;  /* 0x0000000318af7812 */ /* 0x000fe200078ec0ff */
[----:B------:R-:W5:Y:S01]  /*0940*/  LDG.E.128 R56, desc[UR4][R26.64+0xe00] ;  /* 0x000e00041a387981 */ /* 0x000f62000c1e1d00 */
[----:B------:R-:W-:Y:S01]  /*0950*/  IMAD R174, R25, -0x2daee0ad, RZ ;  /* 0xd2511f5319ae7824 */ /* 0x000fe200078e02ff */
[----:B------:R-:W-:Y:S01]  /*0960*/  ULDC UR18, c[0x0][0x218] ;  /* 0x0000860000127ab9 */ /* 0x000fe20000000800 */
[----:B------:R-:W-:Y:S01]  /*0970*/  ULDC.U8 UR19, c[0x0][0x2a0] ;  /* 0x0000a80000137ab9 */ /* 0x000fe20000000000 */
[----:B------:R-:W5:Y:S01]  /*0980*/  LDG.E.128 R52, desc[UR4][R26.64+0x1000] ;  /* 0x001000041a347981 */ /* 0x000f62000c1e1d00 */
[----:B------:R-:W-:Y:S01]  /*0990*/  ULDC UR20, c[0x0][0x2d8] ;  /* 0x0000b60000147ab9 */ /* 0x000fe20000000800 */
[----:B------:R-:W-:Y:S01]  /*09a0*/  ULDC.64 UR10, c[0x0][0x238] ;  /* 0x00008e00000a7ab9 */ /* 0x000fe20000000a00 */
[----:B------:R-:W-:Y:S01]  /*09b0*/  ULDC.64 UR12, c[0x0][0x240] ;  /* 0x00009000000c7ab9 */ /* 0x000fe20000000a00 */
[----:B------:R0:W5:Y:S01]  /*09c0*/  LDG.E.128 R48, desc[UR4][R26.64+0x1200] ;  /* 0x001200041a307981 */ /* 0x000162000c1e1d00 */
[----:B------:R-:W-:Y:S01]  /*09d0*/  ULDC.64 UR14, c[0x0][0x2b8] ;  /* 0x0000ae00000e7ab9 */ /* 0x000fe20000000a00 */
[----:B0-----:R-:W-:-:S02]  /*09e0*/  HADD2.F32 R27, -RZ, R28.H0_H0 ;  /* 0x2000001cff1b7230 */ /* 0x001fc40000004100 */
[----:B------:R-:W-:Y:S02]  /*09f0*/  HADD2.F32 R26, -RZ, R28.H1_H1 ;  /* 0x3000001cff1a7230 */ /* 0x000fe40000004100 */
[--C-:B------:R-:W-:Y:S01]  /*0a00*/  HADD2.F32 R28, -RZ, R29.reuse.H0_H0 ;  /* 0x2000001dff1c7230 */ /* 0x100fe20000004100 */
[----:B------:R0:W-:Y:S04]  /*0a10*/  STL [R1+0x64], R27 ;  /* 0x0000641b01007387 */ /* 0x0001e80000100800 */
[----:B------:R1:W-:Y:S01]  /*0a20*/  STL [R1+0x60], R26 ;  /* 0x0000601a01007387 */ /* 0x0003e20000100800 */
[----:B0-----:R-:W-:-:S03]  /*0a30*/  HADD2.F32 R27, -RZ, R29.H1_H1 ;  /* 0x3000001dff1b7230 */ /* 0x001fc60000004100 */
[----:B------:R0:W-:Y:S01]  /*0a40*/  STL [R1+0x5c], R28 ;  /* 0x00005c1c01007387 */ /* 0x0001e20000100800 */
[----:B-1----:R-:W-:-:S03]  /*0a50*/  HADD2.F32 R26, -RZ, R30.H0_H0 ;  /* 0x2000001eff1a7230 */ /* 0x002fc60000004100 */
[----:B------:R1:W-:Y:S04]  /*0a60*/  STL [R1+0x58], R27 ;  /* 0x0000581b01007387 */ /* 0x0003e80000100800 */
[----:B------:R3:W-:Y:S01]  /*0a70*/  STL [R1+0x54], R26 ;  /* 0x0000541a01007387 */ /* 0x0007e20000100800 */
[----:B0-----:R-:W-:Y:S02]  /*0a80*/  HADD2.F32 R28, -RZ, R30.H1_H1 ;  /* 0x3000001eff1c7230 */ /* 0x001fe40000004100 */
[----:B-1----:R-:W-:-:S03]  /*0a90*/  HADD2.F32 R27, -RZ, R31.H0_H0 ;  /* 0x2000001fff1b7230 */ /* 0x002fc60000004100 */
[----:B------:R-:W-:Y:S01]  /*0aa0*/  STL [R1+0x50], R28 ;  /* 0x0000501c01007387 */ /* 0x000fe20000100800 */
[----:B---3--:R-:W-:-:S03]  /*0ab0*/  HADD2.F32 R26, -RZ, R31.H1_H1 ;  /* 0x3000001fff1a7230 */ /* 0x008fc60000004100 */
[----:B------:R0:W-:Y:S04]  /*0ac0*/  STL [R1+0x4c], R27 ;  /* 0x00004c1b01007387 */ /* 0x0001e80000100800 */
[----:B------:R1:W-:Y:S01]  /*0ad0*/  STL [R1+0x48], R26 ;  /* 0x0000481a01007387 */ /* 0x0003e20000100800 */
[--C-:B0-----:R-:W-:Y:S02]  /*0ae0*/  HADD2.F32 R27, -RZ, R20.reuse.H0_H0 ;  /* 0x20000014ff1b7230 */ /* 0x101fe40000004100 */
[----:B------:R-:W-:Y:S02]  /*0af0*/  HADD2.F32 R20, -RZ, R20.H1_H1 ;  /* 0x30000014ff147230 */ /* 0x000fe40000004100 */
[--C-:B-1----:R-:W-:Y:S02]  /*0b00*/  HADD2.F32 R26, -RZ, R21.reuse.H0_H0 ;  /* 0x20000015ff1a7230 */ /* 0x102fe40000004100 */
[----:B------:R-:W-:Y:S01]  /*0b10*/  HADD2.F32 R21, -RZ, R21.H1_H1 ;  /* 0x30000015ff157230 */ /* 0x000fe20000004100 */
[----:B------:R-:W-:Y:S04]  /*0b20*/  STL [R1+0x44], R27 ;  /* 0x0000441b01007387 */ /* 0x000fe80000100800 */
[----:B------:R0:W-:Y:S04]  /*0b30*/  STL [R1+0x40], R20 ;  /* 0x0000401401007387 */ /* 0x0001e80000100800 */
[----:B------:R-:W-:Y:S04]  /*0b40*/  STL [R1+0x3c], R26 ;  /* 0x00003c1a01007387 */ /* 0x000fe80000100800 */
[----:B------:R1:W-:Y:S01]  /*0b50*/  STL [R1+0x38], R21 ;  /* 0x0000381501007387 */ /* 0x0003e20000100800 */
[----:B0-----:R-:W-:-:S02]  /*0b60*/  HADD2.F32 R20, -RZ, R22.H0_H0 ;  /* 0x20000016ff147230 */ /* 0x001fc40000004100 */
[----:B------:R-:W-:-:S03]  /*0b70*/  HADD2.F32 R22, -RZ, R22.H1_H1 ;  /* 0x30000016ff167230 */ /* 0x000fc60000004100 */
[----:B------:R0:W-:Y:S01]  /*0b80*/  STL [R1+0x34], R20 ;  /* 0x0000341401007387 */ /* 0x0001e20000100800 */
[----:B-1----:R-:W-:-:S03]  /*0b90*/  HADD2.F32 R21, -RZ, R23.H0_H0 ;  /* 0x20000017ff157230 */ /* 0x002fc60000004100 */
[----:B------:R-:W-:Y:S04]  /*0ba0*/  STL [R1+0x30], R22 ;  /* 0x0000301601007387 */ /* 0x000fe80000100800 */
[----:B------:R1:W-:Y:S01]  /*0bb0*/  STL [R1+0x2c], R21 ;  /* 0x00002c1501007387 */ /* 0x0003e20000100800 */
[----:B0-----:R-:W-:Y:S02]  /*0bc0*/  HADD2.F32 R20, -RZ, R23.H1_H1 ;  /* 0x30000017ff147230 */ /* 0x001fe40000004100 */
[--C-:B-1----:R-:W-:Y:S02]  /*0bd0*/  HADD2.F32 R21, -RZ, R16.reuse.H0_H0 ;  /* 0x20000010ff157230 */ /* 0x102fe40000004100 */
[----:B------:R-:W-:Y:S01]  /*0be0*/  HADD2.F32 R16, -RZ, R16.H1_H1 ;  /* 0x30000010ff107230 */ /* 0x000fe20000004100 */
[----:B------:R0:W-:Y:S04]  /*0bf0*/  STL [R1+0x28], R20 ;  /* 0x0000281401007387 */ /* 0x0001e80000100800 */
[----:B------:R-:W-:Y:S04]  /*0c00*/  STL [R1+0x24], R21 ;  /* 0x0000241501007387 */ /* 0x000fe80000100800 */
[----:B------:R1:W-:Y:S01]  /*0c10*/  STL [R1+0x20], R16 ;  /* 0x0000201001007387 */ /* 0x0003e20000100800 */
[----:B0-----:R-:W-:-:S02]  /*0c20*/  HADD2.F32 R20, -RZ, R17.H0_H0 ;  /* 0x20000011ff147230 */ /* 0x001fc40000004100 */
[----:B------:R-:W-:-:S03]  /*0c30*/  HADD2.F32 R17, -RZ, R17.H1_H1 ;  /* 0x30000011ff117230 */ /* 0x000fc60000004100 */
[----:B------:R-:W-:Y:S01]  /*0c40*/  STL [R1+0x1c], R20 ;  /* 0x00001c1401007387 */ /* 0x000fe20000100800 */
[----:B-1----:R-:W-:-:S03]  /*0c50*/  HADD2.F32 R16, -RZ, R18.H0_H0 ;  /* 0x20000012ff107230 */ /* 0x002fc60000004100 */
[----:B------:R0:W-:Y:S01]  /*0c60*/  STL [R1+0x18], R17 ;  /* 0x0000181101007387 */ /* 0x0001e20000100800 */
[----:B------:R-:W-:-:S03]  /*0c70*/  HADD2.F32 R18, -RZ, R18.H1_H1 ;  /* 0x30000012ff127230 */ /* 0x000fc60000004100 */
[----:B------:R1:W-:Y:S01]  /*0c80*/  STL [R1+0x14], R16 ;  /* 0x0000141001007387 */ /* 0x0003e20000100800 */
[----:B0-----:R-:W-:-:S03]  /*0c90*/  HADD2.F32 R17, -RZ, R19.H0_H0 ;  /* 0x20000013ff117230 */ /* 0x001fc60000004100 */
[----:B------:R-:W-:Y:S01]  /*0ca0*/  STL [R1+0x10], R18 ;  /* 0x0000101201007387 */ /* 0x000fe20000100800 */
[----:B-1----:R-:W-:-:S03]  /*0cb0*/  HADD2.F32 R16, -RZ, R19.H1_H1 ;  /* 0x30000013ff107230 */ /* 0x002fc60000004100 */
[----:B------:R0:W-:Y:S04]  /*0cc0*/  STL [R1+0xc], R17 ;  /* 0x00000c1101007387 */ /* 0x0001e80000100800 */
[----:B------:R1:W-:Y:S01]  /*0cd0*/  STL [R1+0x8], R16 ;  /* 0x0000081001007387 */ /* 0x0003e20000100800 */
[--C-:B0-----:R-:W-:Y:S02]  /*0ce0*/  HADD2.F32 R17, -RZ, R244.reuse.H0_H0 ;  /* 0x200000f4ff117230 */ /* 0x101fe40000004100 */
[----:B-1----:R-:W-:-:S03]  /*0cf0*/  HADD2.F32 R16, -RZ, R244.H1_H1 ;  /* 0x300000f4ff107230 */ /* 0x002fc60000004100 */
[----:B------:R0:W-:Y:S04]  /*0d00*/  STL [R1+0x4], R17 ;  /* 0x0000041101007387 */ /* 0x0001e80000100800 */
[----:B------:R0:W-:Y:S01]  /*0d10*/  STL [R1], R16 ;  /* 0x0000001001007387 */ /* 0x0001e20000100800 */
        /* <DEDUP_REMOVED lines=28> */
[----:B------:R-:W-:Y:S01]  /*0ee0*/  IMAD.HI.U32 R8, R168, -0x326172a9, RZ ;  /* 0xcd9e8d57a8087827 */ /* 0x000fe200078e00ff */
[----:B------:R-:W-:-:S03]  /*0ef0*/  UISETP.NE.U32.AND UP0, UPT, UR8, URZ, UPT ;  /* 0x0000003f0800728c */ /* 0x000fc6000bf05070 */
[----:B------:R-:W-:Y:S01]  /*0f00*/  IMAD.HI.U32 R9, R25, -0x2daee0ad, RZ ;  /* 0xd2511f5319097827 */ /* 0x000fe200078e00ff */
[----:B------:R-:W-:Y:S01]  /*0f10*/  BSSY B0, `(.L_x_13076) ;  /* 0x0001f05000007945 */ /* 0x000fe20003800000 */
[----:B------:R-:W-:Y:S02]  /*0f20*/  LOP3.LUT R169, R8, UR37, R169, 0x96, !PT ;  /* 0x0000002508a97c12 */ /* 0x000fe4000f8e96a9 */
[--C-:B------:R-:W-:Y:S01]  /*0f30*/  HADD2.F32 R252, -RZ, R245.reuse.H0_H0 ;  /* 0x200000f5fffc7230 */ /* 0x100fe20000004100 */
[----:B------:R-:W-:Y:S01]  /*0f40*/  LOP3.LUT R172, R9, UR38, R172, 0x96, !PT ;  /* 0x0000002609ac7c12 */ /* 0x000fe2000f8e96ac */
[----:B------:R-:W-:Y:S02]  /*0f50*/  HADD2.F32 R251, -RZ, R245.H1_H1 ;  /* 0x300000f5fffb7230 */ /* 0x000fe40000004100 */
[--C-:B------:R-:W-:Y:S02]  /*0f60*/  HADD2.F32 R250, -RZ, R246.reuse.H0_H0 ;  /* 0x200000f6fffa7230 */ /* 0x100fe40000004100 */
[----:B------:R-:W-:-:S02]  /*0f70*/  HADD2.F32 R249, -RZ, R246.H1_H1 ;  /* 0x300000f6fff97230 */ /* 0x000fc40000004100 */
[----:B------:R-:W-:Y:S02]  /*0f80*/  HADD2.F32 R248, -RZ, R247.H0_H0 ;  /* 0x200000f7fff87230 */ /* 0x000fe40000004100 */
[----:B------:R-:W-:Y:S02]  /*0f90*/  HADD2.F32 R224, -RZ, R223.H0_H0 ;  /* 0x200000dfffe07230 */ /* 0x000fe40000004100 */
[----:B------:R-:W-:Y:S02]  /*0fa0*/  HADD2.F32 R216, -RZ, R215.H0_H0 ;  /* 0x200000d7ffd87230 */ /* 0x000fe40000004100 */
[----:B------:R-:W-:Y:S02]  /*0fb0*/  HADD2.F32 R208, -RZ, R207.H0_H0 ;  /* 0x200000cfffd07230 */ /* 0x000fe40000004100 */
[----:B------:R-:W-:Y:S02]  /*0fc0*/  HADD2.F32 R200, -RZ, R199.H0_H0 ;  /* 0x200000c7ffc87230 */ /* 0x000fe40000004100 */
        /* <DEDUP_REMOVED lines=9> */
[----:B------:R-:W-:Y:S02]  /*1060*/  HADD2.F32 R223, -RZ, R223.H1_H1 ;  /* 0x300000dfffdf7230 */ /* 0x000fe40000004100 */
[--C-:B--2---:R-:W-:Y:S02]  /*1070*/  HADD2.F32 R240, -RZ, R4.reuse.H0_H0 ;  /* 0x20000004fff07230 */ /* 0x104fe40000004100 */
[----:B------:R-:W-:Y:S01]  /*1080*/  HADD2.F32 R231, -RZ, R4.H1_H1 ;  /* 0x30000004ffe77230 */ /* 0x000fe20000004100 */
[----:B------:R-:W-:Y:S01]  /*1090*/  HFMA2.MMA R4, -RZ, RZ, 0, 0 ;  /* 0x00000000ff047435 */ /* 0x000fe200000001ff */
[----:B------:R-:W-:-:S02]  /*10a0*/  HADD2.F32 R215, -RZ, R215.H1_H1 ;  /* 0x300000d7ffd77230 */ /* 0x000fc40000004100 */
        /* <DEDUP_REMOVED lines=12> */
[----:B------:R-:W-:Y:S01]  /*1170*/  IMAD R168, R168, -0x326172a9, RZ ;  /* 0xcd9e8d57a8a87824 */ /* 0x000fe200078e02ff */
[----:B------:R-:W-:-:S03]  /*1180*/  UISETP.NE.AND.EX UP0, UPT, UR9, URZ, UPT, UP0 ;  /* 0x0000003f0900728c */ /* 0x000fc6000bf05300 */
[----:B0-----:R-:W-:-:S08]  /*1190*/  ULDC.64 UR8, c[0x0][0x230] ;  /* 0x00008c0000087ab9 */ /* 0x001fd00000000a00 */
.L_x_13638:
[----:B------:R-:W0:Y:S01]  /*11a0*/  S2R R7, SR_TID.X ;  /* 0x0000000000077919 */ /* 0x000e220000002100 */
[----:B-1----:R-:W1:Y:S01]  /*11b0*/  LDC.64 R170, c[0x0][0x220] ;  /* 0x00008800ffaa7b82 */ /* 0x002e620000000a00 */
[----:B------:R-:W-:Y:S01]  /*11c0*/  ISETP.NE.U32.AND P0, PT, RZ, UR8, PT ;  /* 0x00000008ff007c0c */ /* 0x000fe2000bf05070 */
[----:B------:R-:W-:Y:S01]  /*11d0*/  IMAD R5, R177, UR18, RZ ;  /* 0x00000012b1057c24 */ /* 0x000fe2000f8e02ff */
[----:B------:R-:W-:Y:S01]  /*11e0*/  PLOP3.LUT P1, PT, PT, PT, UP0, 0x80, 0x0 ;  /* 0x000000000000781c */ /* 0x000fe20003f2f008 */
[----:B------:R-:W-:Y:S01]  /*11f0*/  @UP0 ULDC.64 UR16, c[0x0][0x270] ;  /* 0x00009c0000100ab9 */ /* 0x000fe20000000a00 */
[----:B------:R-:W-:Y:S02]  /*1200*/  ISETP.NE.AND.EX P0, PT, RZ, UR9, PT, P0 ;  /* 0x00000009ff007c0c */ /* 0x000fe4000bf05300 */
[----:B------:R-:W-:Y:S02]  /*1210*/  SHF.R.S32.HI R6, RZ, 0x1f, R5 ;  /* 0x0000001fff067819 */ /* 0x000fe40000011405 */
[----:B------:R-:W-:-:S02]  /*1220*/  PLOP3.LUT P2, PT, PT, PT, UP0, 0x80, 0x0 ;  /* 0x000000000000781c */ /* 0x000fc40003f4f008 */
[----:B------:R-:W-:Y:S02]  /*1230*/  LEA.HI R5, R6, R5, RZ, 0x3 ;  /* 0x0000000506057211 */ /* 0x000fe400078f18ff */
[----:B------:R-:W-:Y:S02]  /*1240*/  MOV R8, UR16 ;  /* 0x0000001000087c02 */ /* 0x000fe40008000f00 */
[----:B------:R-:W-:-:S03]  /*1250*/  MOV R9, UR17 ;  /* 0x0000001100097c02 */ /* 0x000fc60008000f00 */
[----:B------:R-:W-:-:S05]  /*1260*/  @P1 IMAD.WIDE R8, R177, 0x2, R8 ;  /* 0x00000002b1081825 */ /* 0x000fca00078e0208 */
        /* <DEDUP_REMOVED lines=12> */
[----:B--2---:R-:W-:Y:S01]  /*1330*/  @P2 HADD2.F32 R131, -RZ, R12.H0_H0 ;  /* 0x2000000cff832230 */ /* 0x004fe20000004100 */
[----:B------:R-:W-:Y:S01]  /*1340*/  IADD3 R12, R175, 0x1, RZ ;  /* 0x00000001af0c7810 */ /* 0x000fe20007ffe0ff */
[----:B0-----:R-:W-:Y:S06]  /*1350*/  @!P1 BRA `(.L_x_13078) ;  /* 0x0000000000209947 */ /* 0x001fec0003800000 */
        /* <DEDUP_REMOVED lines=8> */
.L_x_13078:
[----:B------:R-:W-:-:S07]  /*13e0*/  MOV R18, R168 ;  /* 0x000000a800127202 */ /* 0x000fce0000000f00 */
.L_x_13079:
[----:B------:R-:W-:Y:S05]  /*13f0*/  BSYNC B1 ;  /* 0x0000000000017941 */ /* 0x000fea0003800000 */
.L_x_13077:
        /* <DEDUP_REMOVED lines=16> */
.L_x_13083:
[----:B------:R-:W-:Y:S05]  /*1500*/  BSYNC B2 ;  /* 0x0000000000027941 */ /* 0x000fea0003800000 */
.L_x_13082:
        /* <DEDUP_REMOVED lines=42> */
.L_x_13081:
[----:B------:R-:W-:Y:S05]  /*17b0*/  BSYNC B1 ;  /* 0x0000000000017941 */ /* 0x000fea0003800000 */
.L_x_13080:
[----:B------:R-:W0:Y:S01]  /*17c0*/  LDC R187, c[0x0][0x298] ;  /* 0x0000a600ffbb7b82 */ /* 0x000e220000000800 */
[----:B------:R-:W-:Y:S01]  /*17d0*/  I2FP.F32.U32 R6, R18 ;  /* 0x0000001200067245 */ /* 0x000fe20000201000 */
[----:B-----5:R-:W-:Y:S01]  /*17e0*/  HADD2.F32 R14, -RZ, R8.H0_H0 ;  /* 0x20000008ff0e7230 */ /* 0x020fe20000004100 */
[----:B------:R-:W-:Y:S01]  /*17f0*/  MOV R189, 0x2f800000 ;  /* 0x2f80000000bd7802 */ /* 0x000fe20000000f00 */
[----:B------:R-:W-:Y:S01]  /*1800*/  @P0 HADD2.F32 R13, -RZ, R44.H0_H0 ;  /* 0x2000002cff0d0230 */ /* 0x000fe20000004100 */
[----:B------:R-:W-:Y:S02]  /*1810*/  BSSY B1, `(.L_x_13084) ;  /* 0x0000017000017945 */ /* 0x000fe40003800000 */
[----:B------:R-:W-:Y:S01]  /*1820*/  FMUL.FTZ R14, R14, R131 ;  /* 0x000000830e0e7220 */ /* 0x000fe20000410000 */
[----:B------:R-:W1:Y:S01]  /*1830*/  LDC R188, c[0x0][0x294] ;  /* 0x0000a500ffbc7b82 */ /* 0x000e620000000800 */
[----:B------:R-:W-:Y:S02]  /*1840*/  FFMA.FTZ R7, R6, R189, 1.1641532182693481445e-10 ;  /* 0x2f00000006077423 */ /* 0x000fe400000100bd */
[----:B0-----:R-:W-:-:S03]  /*1850*/  FMUL.FTZ R14, R14, R187 ;  /* 0x000000bb0e0e7220 */ /* 0x001fc60000410000 */
[----:B-1----:R-:W-:Y:S01]  /*1860*/  FSETP.GTU.FTZ.AND P1, PT, R7, R188, PT ;  /* 0x000000bc0700720b */ /* 0x002fe20003f3c000 */
[----:B------:R-:W-:-:S03]  /*1870*/  HADD2.F32 R7, -RZ, R120.H0_H0 ;  /* 0x20000078ff077230 */ /* 0x000fc60000004100 */
[----:B------:R-:W-:Y:S02]  /*1880*/  P2R R16, PR, RZ, 0x2 ;  /* 0x00000002ff107803 */ /* 0x000fe40000000000 */
[----:B------:R-:W-:Y:S02]  /*1890*/  FSEL R14, R14, RZ, !P1 ;  /* 0x000000ff0e0e7208 */ /* 0x000fe40004800000 */
[----:B------:R-:W-:-:S03]  /*18a0*/  ISETP.NE.AND P1, PT, R12, 0x1, PT ;  /* 0x000000010c00780c */ /* 0x000fc60003f25270 */
[----:B------:R-:W-:Y:S01]  /*18b0*/  FMUL.FTZ R32, R14, R7 ;  /* 0x000000070e207220 */ /* 0x000fe20000410000 */
        /* <DEDUP_REMOVED lines=11> */
.L_x_13085:
[----:B------:R-:W-:-:S07]  /*1970*/  MOV R17, R168 ;  /* 0x000000a800117202 */ /* 0x000fce0000000f00 */
.L_x_13086:
[----:B------:R-:W-:Y:S05]  /*1980*/  BSYNC B1 ;  /* 0x0000000000017941 */ /* 0x000fea0003800000 */
.L_x_13084:
        /* <DEDUP_REMOVED lines=10> */
[----:B------:R-:W-:Y:S02]  /*1a30*/  @!P1 IADD3 R0, R0, 0x1, RZ ;  /* 0x0000000100009810 */ /* 0x000fe40007ffe0ff */
[----:B------:R-:W-:Y:S02]  /*1a40*/  @!P1 IADD3 R6, R4, 0x1, RZ ;  /* 0x0000000104069810 */ /* 0x000fe40007ffe0ff */
[----:B------:R-:W-:Y:S02]  /*1a50*/  ISETP.NE.AND P2, PT, R0, RZ, !P1 ;  /* 0x000000ff0000720c */ /* 0x000fe40004f45270 */
[----:B------:R-:W-:-:S11]  /*1a60*/  @!P1 MOV R3, RZ ;  /* 0x000000ff00039202 */ /* 0x000fd60000000f00 */
[----:B------:R-:W-:-:S05]  /*1a70*/  @P2 IMAD.MOV R6, RZ, RZ, R4 ;  /* 0x000000ffff062224 */ /* 0x000fca00078e0204 */
[----:B------:R-:W-:-:S07]  /*1a80*/  @!P1 MOV R4, R6 ;  /* 0x0000000600049202 */ /* 0x000fce0000000f00 */
.L_x_13090:
[----:B------:R-:W-:Y:S05]  /*1a90*/  BSYNC B2 ;  /* 0x0000000000027941 */ /* 0x000fea0003800000 */
.L_x_13089:
        /* <DEDUP_REMOVED lines=42> */
.L_x_13088:
[----:B------:R-:W-:Y:S05]  /*1d40*/  BSYNC B1 ;  /* 0x0000000000017941 */ /* 0x000fea0003800000 */
.L_x_13087:
[----:B------:R-:W-:Y:S01]  /*1d50*/  I2FP.F32.U32 R6, R17 ;  /* 0x0000001100067245 */ /* 0x000fe20000201000 */
[----:B------:R-:W-:Y:S01]  /*1d60*/  HADD2.F32 R8, -RZ, R8.H1_H1 ;  /* 0x30000008ff087230 */ /* 0x000fe20000004100 */
[----:B------:R-:W-:Y:S01]  /*1d70*/  BSSY B1, `(.L_x_13091) ;  /* 0x0000017000017945 */ /* 0x000fe20003800000 */
[----:B------:R-:W-:Y:S02]  /*1d80*/  HADD2.F32 R33, -RZ, R120.H1_H1 ;  /* 0x30000078ff217230 */ /* 0x000fe40000004100 */
[----:B------:R-:W-:Y:S01]  /*1d90*/  FFMA.FTZ R7, R6, R189, 1.1641532182693481445e-10 ;  /* 0x2f00000006077423 */ /* 0x000fe200000100bd */
[----:B------:R-:W-:Y:S01]  /*1da0*/  FMUL.FTZ R8, R8, R131 ;  /* 0x0000008308087220 */ /* 0x000fe20000410000 */
[----:B------:R-:W-:Y:S02]  /*1db0*/  @P0 HADD2.F32 R6, -RZ, R44.H1_H1 ;  /* 0x3000002cff060230 */ /* 0x000fe40000004100 */
[----:B------:R-:W-:Y:S02]  /*1dc0*/  VIADD R12, R14, 0x1 ;  /* 0x000000010e0c7836 */ /* 0x000fe40000000000 */
[----:B------:R-:W-:Y:S01]  /*1dd0*/  FMUL.FTZ R8, R8, R187 ;  /* 0x000000bb08087220 */ /* 0x000fe20000410000 */
[----:B------:R-:W-:-:S04]  /*1de0*/  FSETP.GTU.FTZ.AND P1, PT, R7, R188, PT ;  /* 0x000000bc0700720b */ /* 0x000fc80003f3c000 */
        /* <DEDUP_REMOVED lines=12> */
[----:B------:R-:W-:Y:S01]  /*1eb0*/  MOV R8, R174 ;  /* 0x000000ae00087202 */ /* 0x000fe20000000f00 */
[----:B------:R-:W-:Y:S06]  /*1ec0*/  BRA `(.L_x_13093) ;  /* 0x0000000000047947 */ /* 0x000fec0003800000 */
.L_x_13092:
[----:B------:R-:W-:-:S07]  /*1ed0*/  IMAD.MOV.U32 R8, RZ, RZ, R168 ;  /* 0x000000ffff087224 */ /* 0x000fce00078e00a8 */
.L_x_13093:
[----:B------:R-:W-:Y:S05]  /*1ee0*/  BSYNC B1 ;  /* 0x0000000000017941 */ /* 0x000fea0003800000 */
.L_x_13091:
        /* <DEDUP_REMOVED lines=10> */
[----:B------:R-:W-:Y:S01]  /*1f90*/  @!P1 IADD3 R0, R0, 0x1, RZ ;  /* 0x0000000100009810 */ /* 0x000fe20007ffe0ff */
[----:B------:R-:W-:Y:S01]  /*1fa0*/  @!P1 VIADD R6, R4, 0x1 ;  /* 0x0000000104069836 */ /* 0x000fe20000000000 */
[----:B------:R-:W-:Y:S02]  /*1fb0*/  @!P1 MOV R3, RZ ;  /* 0x000000ff00039202 */ /* 0x000fe40000000f00 */
[----:B------:R-:W-:-:S13]  /*1fc0*/  ISETP.NE.AND P2, PT, R0, RZ, !P1 ;  /* 0x000000ff0000720c */ /* 0x000fda0004f45270 */
[----:B------:R-:W-:-:S04]  /*1fd0*/  @P2 IADD3 R6, R4, RZ, RZ ;  /* 0x000000ff04062210 */ /* 0x000fc80007ffe0ff */
[----:B------:R-:W-:-:S07]  /*1fe0*/  @!P1 MOV R4, R6 ;  /* 0x0000000600049202 */ /* 0x000fce0000000f00 */
.L_x_13097:
[----:B------:R-:W-:Y:S05]  /*1ff0*/  BSYNC B2 ;  /* 0x0000000000027941 */ /* 0x000fea0003800000 */
.L_x_13096:
        /* <DEDUP_REMOVED lines=42> */
.L_x_13095:
[----:B------:R-:W-:Y:S05]  /*22a0*/  BSYNC B1 ;  /* 0x0000000000017941 */ /* 0x000fea0003800000 */
.L_x_13094:
        /* <DEDUP_REMOVED lines=9> */
[----:B------:R-:W-:Y:S01]  /*2340*/  FSETP.GTU.FTZ.AND P1, PT, R7, R188, PT ;  /* 0x000000bc0700720b */ /* 0x000fe20003f3c000 */
[----:B------:R-:W-:-:S03]  /*2350*/  HADD2.F32 R7, -RZ, R121.H0_H0 ;  /* 0x20000079ff077230 */ /* 0x000fc60000004100 */
[----:B------:R-:W-:-:S05]  /*2360*/  FSEL R8, R8, RZ, !P1 ;  /* 0x000000ff08087208 */ /* 0x000fca0004800000 */
[----:B------:R-:W-:-:S04]  /*2370*/  FMUL.FTZ R42, R8, R7 ;  /* 0x00000007082a7220 */ /* 0x000fc80000410000 */
        /* <DEDUP_REMOVED lines=10> */
.L_x_13099:
[----:B------:R-:W-:-:S07]  /*2420*/  MOV R8, R168 ;  /* 0x000000a800087202 */ /* 0x000fce0000000f00 */
.L_x_13100:
[----:B------:R-:W-:Y:S05]  /*2430*/  BSYNC B1 ;  /* 0x0000000000017941 */ /* 0x000fea0003800000 */
.L_x_13098:
        /* <DEDUP_REMOVED lines=16> */
.L_x_13104:
[----:B------:R-:W-:Y:S05]  /*2540*/  BSYNC B2 ;  /* 0x0000000000027941 */ /* 0x000fea0003800000 */
.L_x_13103:
        /* <DEDUP_REMOVED lines=42> */
.L_x_13102:
[----:B------:R-:W-:Y:S05]  /*27f0*/  BSYNC B1 ;  /* 0x0000000000017941 */ /* 0x000fea0003800000 */
.L_x_13101:
        /* <DEDUP_REMOVED lines=9> */
[----:B------:R-:W-:Y:S01]  /*2890*/  FSETP.GTU.FTZ.AND P2, PT, R7, R188, PT ;  /* 0x000000bc0700720b */ /* 0x000fe20003f5c000 */
[----:B------:R-:W-:-:S03]  /*28a0*/  HADD2.F32 R7, -RZ, R121.H1_H1 ;  /* 0x30000079ff077230 */ /* 0x000fc60000004100 */
        /* <DEDUP_REMOVED lines=12> */
.L_x_13106:
[----:B------:R-:W-:-:S07]  /*2970*/  MOV R18, R168 ;  /* 0x000000a800127202 */ /* 0x000fce0000000f00 */
.L_x_13107:
[----:B------:R-:W-:Y:S05]  /*2980*/  BSYNC B1 ;  /* 0x0000000000017941 */ /* 0x000fea0003800000 */
.L_x_13105:
        /* <DEDUP_REMOVED lines=11> */
[----:B------:R-:W-:Y:S01]  /*2a40*/  @!P3 IMAD.MOV.U32 R3, RZ, RZ, RZ ;  /* 0x000000ffff03b224 */ /* 0x000fe200078e00ff */
[----:B------:R-:W-:Y:S02]  /*2a50*/  @!P3 IADD3 R6, R4, 0x1, RZ ;  /* 0x000000010406b810 */ /* 0x000fe40007ffe0ff */
[----:B------:R-:W-:-:S13]  /*2a60*/  ISETP.NE.AND P4, PT, R0, RZ, !P3 ;  /* 0x000000ff0000720c */ /* 0x000fda0005f85270 */
[----:B------:R-:W-:-:S04]  /*2a70*/  @P4 IADD3 R6, R4, RZ, RZ ;  /* 0x000000ff04064210 */ /* 0x000fc80007ffe0ff */
[----:B------:R-:W-:-:S07]  /*2a80*/  @!P3 MOV R4, R6 ;  /* 0x000000060004b202 */ /* 0x000fce0000000f00 */
.L_x_13111:
[----:B------:R-:W-:Y:S05]  /*2a90*/  BSYNC B2 ;  /* 0x0000000000027941 */ /* 0x000fea0003800000 */
.L_x_13110:
        /* <DEDUP_REMOVED lines=42> */
.L_x_13109:
[----:B------:R-:W-:Y:S05]  /*2d40*/  BSYNC B1 ;  /* 0x0000000000017941 */ /* 0x000fea0003800000 */
.L_x_13108:
[----:B------:R-:W-:Y:S01]  /*2d50*/  I2FP.F32.U32 R6, R18 ;  /* 0x0000001200067245 */ /* 0x000fe20000201000 */
[----:B------:R-:W-:Y:S01]  /*2d60*/  HADD2.F32 R8, -RZ, R10.H0_H0 ;  /* 0x2000000aff087230 */ /* 0x000fe20000004100 */
[----:B------:R-:W-:Y:S01]  /*2d70*/  ISETP.NE.AND P4, PT, R12, 0x1, PT ;  /* 0x000000010c00780c */ /* 0x000fe20003f85270 */
[----:B------:R-:W-:Y:S01]  /*2d80*/  HADD2.F32 R43, -RZ, R122.H0_H0 ;  /* 0x2000007aff2b7230 */ /* 0x000fe20000004100 */
[----:B------:R-:W-:Y:S01]  /*2d90*/  BSSY B1, `(.L_x_13112) ;  /* 0x0000014000017945 */ /* 0x000fe20003800000 */
[----:B------:R-:W-:Y:S01]  /*2da0*/  FFMA.FTZ R7, R6, R189, 1.1641532182693481445e-10 ;  /* 0x2f00000006077423 */ /* 0x000fe200000100bd */
[----:B------:R-:W-:Y:S01]  /*2db0*/  FMUL.FTZ R8, R8, R131 ;  /* 0x0000008308087220 */ /* 0x000fe20000410000 */
[----:B------:R-:W-:-:S03]  /*2dc0*/  @P0 HADD2.F32 R6, -RZ, R46.H0_H0 ;  /* 0x2000002eff060230 */ /* 0x000fc60000004100 */
[----:B------:R-:W-:Y:S01]  /*2dd0*/  FMUL.FTZ R8, R8, R187 ;  /* 0x000000bb08087220 */ /* 0x000fe20000410000 */
[----:B------:R-:W-:-:S04]  /*2de0*/  FSETP.GTU.FTZ.AND P3, PT, R7, R188, PT ;  /* 0x000000bc0700720b */ /* 0x000fc80003f7c000 */
[----:B------:R-:W-:-:S05]  /*2df0*/  FSEL R8, R8, RZ, !P3 ;  /* 0x000000ff08087208 */ /* 0x000fca0005800000 */
[----:B------:R-:W-:Y:S01]  /*2e00*/  FMUL.FTZ R43, R8, R43 ;  /* 0x0000002b082b7220 */ /* 0x000fe20000410000 */
        /* <DEDUP_REMOVED lines=11> */
.L_x_13113:
[----:B------:R-:W-:-:S07]  /*2ec0*/  MOV R18, R168 ;  /* 0x000000a800127202 */ /* 0x000fce0000000f00 */
.L_x_13114:
[----:B------:R-:W-:Y:S05]  /*2ed0*/  BSYNC B1 ;  /* 0x0000000000017941 */ /* 0x000fea0003800000 */
.L_x_13112:
        /* <DEDUP_REMOVED lines=16> */
.L_x_13118:
[----:B------:R-:W-:Y:S05]  /*2fe0*/  BSYNC B2 ;  /* 0x0000000000027941 */ /* 0x000fea0003800000 */
.L_x_13117:
        /* <DEDUP_REMOVED lines=42> */
.L_x_13116:
[----:B------:R-:W-:Y:S05]  /*3290*/  BSYNC B1 ;  /* 0x0000000000017941 */ /* 0x000fea0003800000 */
.L_x_13115:
[----:B------:R-:W-:Y:S01]  /*32a0*/  I2FP.F32.U32 R6, R18 ;  /* 0x0000001200067245 */ /* 0x000fe20000201000 */
[----:B------:R-:W-:Y:S01]  /*32b0*/  HADD2.F32 R10, -RZ, R10.H1_H1 ;  /* 0x3000000aff0a7230 */ /* 0x000fe20000004100 */
[----:B------:R-:W-:Y:S01]  /*32c0*/  ISETP.NE.AND P5, PT, R8, 0x1, PT ;  /* 0x000000010800780c */ /* 0x000fe20003fa5270 */
[----:B------:R-:W-:Y:S01]  /*32d0*/  HADD2.F32 R41, -RZ, R122.H1_H1 ;  /* 0x3000007aff297230 */ /* 0x000fe20000004100 */
[----:B------:R-:W-:Y:S01]  /*32e0*/  BSSY B1, `(.L_x_13119) ;  /* 0x0000014000017945 */ /* 0x000fe20003800000 */
[----:B------:R-:W-:Y:S01]  /*32f0*/  FFMA.FTZ R7, R6, R189, 1.1641532182693481445e-10 ;  /* 0x2f00000006077423 */ /* 0x000fe200000100bd */
[----:B------:R-:W-:Y:S01]  /*3300*/  FMUL.FTZ R10, R10, R131 ;  /* 0x000000830a0a7220 */ /* 0x000fe20000410000 */
[----:B------:R-:W-:Y:S02]  /*3310*/  @P0 HADD2.F32 R6, -RZ, R46.H1_H1 ;  /* 0x3000002eff060230 */ /* 0x000fe40000004100 */
[----:B------:R-:W-:Y:S02]  /*3320*/  VIADD R12, R8, 0x1 ;  /* 0x00000001080c7836 */ /* 0x000fe40000000000 */
[----:B------:R-:W-:Y:S01]  /*3330*/  FMUL.FTZ R10, R10, R187 ;  /* 0x000000bb0a0a7220 */ /* 0x000fe20000410000 */
[----:B------:R-:W-:-:S04]  /*3340*/  FSETP.GTU.FTZ.AND P4, PT, R7, R188, PT ;  /* 0x000000bc0700720b */ /* 0x000fc80003f9c000 */
        /* <DEDUP_REMOVED lines=12> */
.L_x_13120:
[----:B------:R-:W-:-:S07]  /*3410*/  IMAD.MOV.U32 R10, RZ, RZ, R168 ;  /* 0x000000ffff0a7224 */ /* 0x000fce00078e00a8 */
.L_x_13121:
[----:B------:R-:W-:Y:S05]  /*3420*/  BSYNC B1 ;  /* 0x0000000000017941 */ /* 0x000fea0003800000 */
.L_x_13119:
        /* <DEDUP_REMOVED lines=16> */
.L_x_13125:
[----:B------:R-:W-:Y:S05]  /*3530*/  BSYNC B2 ;  /* 0x0000000000027941 */ /* 0x000fea0003800000 */
.L_x_13124:
        /* <DEDUP_REMOVED lines=42> */
.L_x_13123:
[----:B------:R-:W-:Y:S05]  /*37e0*/  BSYNC B1 ;  /* 0x0000000000017941 */ /* 0x000fea0003800000 */
.L_x_13122:
[----:B------:R-:W-:Y:S01]  /*37f0*/  I2FP.F32.U32 R6, R10 ;  /* 0x0000000a00067245 */ /* 0x000fe20000201000 */
[----:B------:R-:W-:Y:S01]  /*3800*/  HADD2.F32 R8, -RZ, R11.H0_H0 ;  /* 0x2000000bff087230 */ /* 0x000fe20000004100 */
[----:B------:R-:W-:Y:S01]  /*3810*/  ISETP.NE.AND P6, PT, R12, 0x1, PT ;  /* 0x000000010c00780c */ /* 0x000fe20003fc5270 */
[----:B------:R-:W-:Y:S01]  /*3820*/  HADD2.F32 R9, -RZ, R123.H0_H0 ;  /* 0x2000007bff097230 */ /* 0x000fe20000004100 */
[----:B------:R-:W-:Y:S01]  /*3830*/  BSSY B1, `(.L_x_13126) ;  /* 0x0000014000017945 */ /* 0x000fe20003800000 */
[----:B------:R-:W-:Y:S01]  /*3840*/  FFMA.FTZ R7, R6, R189, 1.1641532182693481445e-10 ;  /* 0x2f00000006077423 */ /* 0x000fe200000100bd */
[----:B------:R-:W-:Y:S01]  /*3850*/  FMUL.FTZ R8, R8, R131 ;  /* 0x0000008308087220 */ /* 0x000fe20000410000 */
[----:B------:R-:W-:-:S03]  /*3860*/  IADD3 R20, R12, 0x1, RZ ;  /* 0x000000010c147810 */ /* 0x000fc60007ffe0ff */
[----:B------:R-:W-:Y:S01]  /*3870*/  FMUL.FTZ R8, R8, R187 ;  /* 0x000000bb08087220 */ /* 0x000fe20000410000 */
[----:B------:R-:W-:Y:S01]  /*3880*/  FSETP.GTU.FTZ.AND P5, PT, R7, R188, PT ;  /* 0x000000bc0700720b */ /* 0x000fe20003fbc000 */
[----:B------:R-:W-:-:S03]  /*3890*/  @P0 HADD2.F32 R7, -RZ, R47.H0_H0 ;  /* 0x2000002fff070230 */ /* 0x000fc60000004100 */
        /* <DEDUP_REMOVED lines=12> */
.L_x_13127:
[----:B------:R-:W-:-:S07]  /*3960*/  MOV R10, R168 ;  /* 0x000000a8000a7202 */ /* 0x000fce0000000f00 */
.L_x_13128:
[----:B------:R-:W-:Y:S05]  /*3970*/  BSYNC B1 ;  /* 0x0000000000017941 */ /* 0x000fea0003800000 */
.L_x_13126:
        /* <DEDUP_REMOVED lines=15> */
[----:B------:R-:W-:Y:S02]  /*3a70*/  @P0 IADD3 R8, R4, RZ, RZ ;  /* 0x000000ff04080210 */ /* 0x000fe40007ffe0ff */
[----:B------:R-:W-:-:S03]  /*3a80*/  ISETP.NE.AND P0, PT, R6, RZ, PT ;  /* 0x000000ff0600720c */ /* 0x000fc60003f05270 */
[----:B------:R-:W-:-:S10]  /*3a90*/  @!P6 IMAD.MOV.U32 R4, RZ, RZ, R8 ;  /* 0x000000ffff04e224 */ /* 0x000fd400078e0008 */
.L_x_13132:
[----:B------:R-:W-:Y:S05]  /*3aa0*/  BSYNC B2 ;  /* 0x0000000000027941 */ /* 0x000fea0003800000 */
.L_x_13131:
        /* <DEDUP_REMOVED lines=42> */
.L_x_13130:
[----:B------:R-:W-:Y:S05]  /*3d50*/  BSYNC B1 ;  /* 0x0000000000017941 */ /* 0x000fea0003800000 */
.L_x_13129:
[----:B------:R-:W-:Y:S01]  /*3d60*/  I2FP.F32.U32 R6, R10 ;  /* 0x0000000a00067245 */ /* 0x000fe20000201000 */
[----:B------:R-:W-:Y:S01]  /*3d70*/  HADD2.F32 R129, -RZ, R123.H1_H1 ;  /* 0x3000007bff817230 */ /* 0x000fe20000004100 */
[----:B------:R-:W-:Y:S02]  /*3d80*/  SEL R13, RZ, 0x100, P4 ;  /* 0x00000100ff0d7807 */ /* 0x000fe40002000000 */
[----:B------:R-:W-:Y:S01]  /*3d90*/  SEL R12, RZ, 0x10000, P5 ;  /* 0x00010000ff0c7807 */ /* 0x000fe20002800000 */
[----:B------:R-:W-:Y:S01]  /*3da0*/  FFMA.FTZ R7, R6, R189, 1.1641532182693481445e-10 ;  /* 0x2f00000006077423 */ /* 0x000fe200000100bd */
[----:B------:R-:W-:Y:S01]  /*3db0*/  HADD2.F32 R6, -RZ, R11.H1_H1 ;  /* 0x3000000bff067230 */ /* 0x000fe20000004100 */
[----:B------:R-:W-:Y:S02]  /*3dc0*/  ISETP.NE.AND P5, PT, R17, RZ, PT ;  /* 0x000000ff1100720c */ /* 0x000fe40003fa5270 */
[----:B------:R-:W-:Y:S02]  /*3dd0*/  ISETP.NE.AND P6, PT, R16, RZ, PT ;  /* 0x000000ff1000720c */ /* 0x000fe40003fc5270 */
[----:B------:R-:W-:Y:S01]  /*3de0*/  FSETP.GTU.FTZ.AND P4, PT, R7, R188, PT ;  /* 0x000000bc0700720b */ /* 0x000fe20003f9c000 */
[----:B------:R-:W-:Y:S01]  /*3df0*/  FMUL.FTZ R8, R6, R131 ;  /* 0x0000008306087220 */ /* 0x000fe20000410000 */
[----:B------:R-:W-:-:S02]  /*3e00*/  SEL R9, RZ, 0x1, P2 ;  /* 0x00000001ff097807 */ /* 0x000fc40001000000 */
[----:B------:R-:W-:Y:S01]  /*3e10*/  SEL R7, RZ, 0x1000000, P4 ;  /* 0x01000000ff077807 */ /* 0x000fe20002000000 */
[----:B------:R-:W-:Y:S01]  /*3e20*/  FMUL.FTZ R10, R8, R187 ;  /* 0x000000bb080a7220 */ /* 0x000fe20000410000 */
[----:B------:R-:W-:Y:S01]  /*3e30*/  SEL R14, RZ, 0x1, P1 ;  /* 0x00000001ff0e7807 */ /* 0x000fe20000800000 */
[----:B------:R-:W-:Y:S01]  /*3e40*/  IMAD.WIDE.U32 R8, R9, 0x1000000, RZ ;  /* 0x0100000009087825 */ /* 0x000fe200078e00ff */
[----:B------:R-:W-:Y:S02]  /*3e50*/  LOP3.LUT R13, R13, R7, R12, 0xfe, !PT ;  /* 0x000000070d0d7212 */ /* 0x000fe400078efe0c */
[----:B------:R-:W0:Y:S01]  /*3e60*/  @P0 LDC.64 R6, c[0x0][0x230] ;  /* 0x00008c00ff060b82 */ /* 0x000e220000000a00 */
[----:B------:R-:W-:Y:S01]  /*3e70*/  SEL R16, RZ, 0x1, P5 ;  /* 0x00000001ff107807 */ /* 0x000fe20002800000 */
[----:B------:R-:W-:Y:S01]  /*3e80*/  IMAD.WIDE.U32 R14, R14, 0x10000, RZ ;  /* 0x000100000e0e7825 */ /* 0x000fe200078e00ff */
[----:B------:R-:W-:Y:S02]  /*3e90*/  FSEL R10, R10, RZ, !P4 ;  /* 0x000000ff0a0a7208 */ /* 0x000fe40006000000 */
[----:B------:R-:W-:Y:S01]  /*3ea0*/  SEL R11, RZ, 0x1, P6 ;  /* 0x00000001ff0b7807 */ /* 0x000fe20003000000 */
[----:B------:R-:W-:Y:S01]  /*3eb0*/  IMAD.WIDE.U32 R16, R16, 0x100, RZ ;  /* 0x0000010010107825 */ /* 0x000fe200078e00ff */
[----:B------:R-:W-:-:S03]  /*3ec0*/  SEL R19, RZ, 0x1, P3 ;  /* 0x00000001ff137807 */ /* 0x000fc60001800000 */
[----:B------:R-:W-:Y:S01]  /*3ed0*/  FMUL.FTZ R129, R10, R129 ;  /* 0x000000810a817220 */ /* 0x000fe20000410000 */
[----:B------:R-:W-:Y:S01]  /*3ee0*/  F2FP.F16.F32.PACK_AB R10, R41, R43 ;  /* 0x0000002b290a723e */ /* 0x000fe200000000ff */
[----:B------:R-:W-:Y:S01]  /*3ef0*/  @P0 HADD2.F32 R12, -RZ, R47.H1_H1 ;  /* 0x3000002fff0c0230 */ /* 0x000fe20000004100 */
[----:B------:R-:W-:Y:S02]  /*3f00*/  LOP3.LUT R14, R16, R8, R14, 0xfe, !PT ;  /* 0x00000008100e7212 */ /* 0x000fe400078efe0e */
[----:B------:R-:W-:Y:S02]  /*3f10*/  LOP3.LUT R19, R9, R13, R19, 0xfe, !PT ;  /* 0x0000000d09137212 */ /* 0x000fe400078efe13 */
[----:B------:R-:W-:Y:S01]  /*3f20*/  @P0 FADD.FTZ R129, R129, R12 ;  /* 0x0000000c81810221 */ /* 0x000fe20000010000 */
[----:B------:R-:W-:Y:S02]  /*3f30*/  LEA R12, P1, R5, UR10, 0x4 ;  /* 0x0000000a050c7c11 */ /* 0x000fe4000f8220ff */
[----:B------:R-:W-:-:S02]  /*3f40*/  LOP3.LUT R14, R14, R11, RZ, 0xfc, !PT ;  /* 0x0000000b0e0e7212 */ /* 0x000fc400078efcff */
[----:B------:R-:W-:Y:S02]  /*3f50*/  F2FP.F16.F32.PACK_AB R9, R34, R42 ;  /* 0x0000002a2209723e */ /* 0x000fe400000000ff */
[----:B------:R-:W-:Y:S02]  /*3f60*/  F2FP.F16.F32.PACK_AB R8, R33, R32 ;  /* 0x000000202108723e */ /* 0x000fe400000000ff */
[----:B------:R-:W-:Y:S02]  /*3f70*/  LEA.HI.X R13, R5, UR11, RZ, 0x4, P1 ;  /* 0x0000000b050d7c11 */ /* 0x000fe400088f24ff */
[----:B------:R-:W-:Y:S02]  /*3f80*/  F2FP.F16.F32.PACK_AB R11, R129, R128 ;  /* 0x00000080810b723e */ /* 0x000fe400000000ff */
        /* <DEDUP_REMOVED lines=12> */
[----:B------:R-:W-:-:S11]  /*4050*/  IADD3 R19, R20, 0x1, RZ ;  /* 0x0000000114137810 */ /* 0x000fd60007ffe0ff */
[----:B--2---:R-:W-:Y:S05]  /*4060*/  @!P1 BRA `(.L_x_13134) ;  /* 0x0000000000209947 */ /* 0x004fea0003800000 */
        /* <DEDUP_REMOVED lines=8> */
.L_x_13134:
[----:B------:R-:W-:-:S07]  /*40f0*/  MOV R18, R168 ;  /* 0x000000a800127202 */ /* 0x000fce0000000f00 */
.L_x_13135:
[----:B------:R-:W-:Y:S05]  /*4100*/  BSYNC B1 ;  /* 0x0000000000017941 */ /* 0x000fea0003800000 */
.L_x_13133:
        /* <DEDUP_REMOVED lines=16> */
.L_x_13139:
[----:B------:R-:W-:Y:S05]  /*4210*/  BSYNC B2 ;  /* 0x0000000000027941 */ /* 0x000fea0003800000 */
.L_x_13138:
        /* <DEDUP_REMOVED lines=42> */
.L_x_13137:
[----:B------:R-:W-:Y:S05]  /*44c0*/  BSYNC B1 ;  /* 0x0000000000017941 */ /* 0x000fea0003800000 */
.L_x_13136:
[----:B------:R-:W-:Y:S01]  /*44d0*/  I2FP.F32.U32 R6, R18 ;  /* 0x0000001200067245 */ /* 0x000fe20000201000 */
[----:B-----5:R-:W-:Y:S01]  /*44e0*/  HADD2.F32 R8, -RZ, R12.H0_H0 ;  /* 0x2000000cff087230 */ /* 0x020fe20000004100 */
[----:B------:R-:W-:Y:S01]  /*44f0*/  BSSY B1, `(.L_x_13140) ;  /* 0x0000017000017945 */ /* 0x000fe20003800000 */
[----:B------:R-:W-:Y:S02]  /*4500*/  @P0 HADD2.F32 R9, -RZ, R44.H0_H0 ;  /* 0x2000002cff090230 */ /* 0x000fe40000004100 */
[----:B------:R-:W-:Y:S01]  /*4510*/  FFMA.FTZ R7, R6, R189, 1.1641532182693481445e-10 ;  /* 0x2f00000006077423 */ /* 0x000fe200000100bd */
[----:B------:R-:W-:Y:S01]  /*4520*/  FMUL.FTZ R8, R8, R131 ;  /* 0x0000008308087220 */ /* 0x000fe20000410000 */
[----:B------:R-:W-:-:S03]  /*4530*/  VIADD R10, R19, 0x1 ;  /* 0x00000001130a7836 */ /* 0x000fc60000000000 */
[----:B------:R-:W-:Y:S01]  /*4540*/  FMUL.FTZ R8, R8, R187 ;  /* 0x000000bb08087220 */ /* 0x000fe20000410000 */
[----:B------:R-:W-:Y:S01]  /*4550*/  FSETP.GTU.FTZ.AND P1, PT, R7, R188, PT ;  /* 0x000000bc0700720b */ /* 0x000fe20003f3c000 */
[----:B------:R-:W-:-:S03]  /*4560*/  HADD2.F32 R7, -RZ, R116.H0_H0 ;  /* 0x20000074ff077230 */ /* 0x000fc60000004100 */
        /* <DEDUP_REMOVED lines=14> */
.L_x_13141:
[----:B------:R-:W-:-:S07]  /*4650*/  IMAD.MOV.U32 R7, RZ, RZ, R168 ;  /* 0x000000ffff077224 */ /* 0x000fce00078e00a8 */
.L_x_13142:
[----:B------:R-:W-:Y:S05]  /*4660*/  BSYNC B1 ;  /* 0x0000000000017941 */ /* 0x000fea0003800000 */
.L_x_13140:
        /* <DEDUP_REMOVED lines=16> */
.L_x_13146:
[----:B------:R-:W-:Y:S05]  /*4770*/  BSYNC B2 ;  /* 0x0000000000027941 */ /* 0x000fea0003800000 */
.L_x_13145:
        /* <DEDUP_REMOVED lines=42> */
.L_x_13144:
[----:B------:R-:W-:Y:S05]  /*4a20*/  BSYNC B1 ;  /* 0x0000000000017941 */ /* 0x000fea0003800000 */
.L_x_13143:
[----:B------:R-:W-:Y:S01]  /*4a30*/  I2FP.F32.U32 R8, R7 ;  /* 0x0000000700087245 */ /* 0x000fe20000201000 */
[----:B------:R-:W-:Y:S01]  /*4a40*/  HADD2.F32 R12, -RZ, R12.H1_H1 ;  /* 0x3000000cff0c7230 */ /* 0x000fe20000004100 */
[----:B------:R-:W-:Y:S01]  /*4a50*/  BSSY B1, `(.L_x_13147) ;  /* 0x0000017000017945 */ /* 0x000fe20003800000 */
[----:B------:R-:W-:Y:S02]  /*4a60*/  IADD3 R16, R10, 0x1, RZ ;  /* 0x000000010a107810 */ /* 0x000fe40007ffe0ff */
[----:B------:R-:W-:Y:S01]  /*4a70*/  FFMA.FTZ R7, R8, R189, 1.1641532182693481445e-10 ;  /* 0x2f00000008077423 */ /* 0x000fe200000100bd */
[----:B------:R-:W-:Y:S01]  /*4a80*/  FMUL.FTZ R12, R12, R131 ;  /* 0x000000830c0c7220 */ /* 0x000fe20000410000 */
[----:B------:R-:W-:-:S03]  /*4a90*/  @P0 HADD2.F32 R8, -RZ, R44.H1_H1 ;  /* 0x3000002cff080230 */ /* 0x000fc60000004100 */
[----:B------:R-:W-:Y:S01]  /*4aa0*/  FMUL.FTZ R12, R12, R187 ;  /* 0x000000bb0c0c7220 */ /* 0x000fe20000410000 */
[----:B------:R-:W-:Y:S01]  /*4ab0*/  FSETP.GTU.FTZ.AND P1, PT, R7, R188, PT ;  /* 0x000000bc0700720b */ /* 0x000fe20003f3c000 */
[----:B------:R-:W-:-:S03]  /*4ac0*/  HADD2.F32 R7, -RZ, R116.H1_H1 ;  /* 0x30000074ff077230 */ /* 0x000fc60000004100 */
        /* <DEDUP_REMOVED lines=14> */
.L_x_13148:
[----:B------:R-:W-:-:S07]  /*4bb0*/  MOV R12, R168 ;  /* 0x000000a8000c7202 */ /* 0x000fce0000000f00 */
.L_x_13149:
[----:B------:R-:W-:Y:S05]  /*4bc0*/  BSYNC B1 ;  /* 0x0000000000017941 */ /* 0x000fea0003800000 */
.L_x_13147:
        /* <DEDUP_REMOVED lines=16> */
.L_x_13153:
[----:B------:R-:W-:Y:S05]  /*4cd0*/  BSYNC B2 ;  /* 0x0000000000027941 */ /* 0x000fea0003800000 */
.L_x_13152:
        /* <DEDUP_REMOVED lines=42> */
.L_x_13151:
[----:B------:R-:W-:Y:S05]  /*4f80*/  BSYNC B1 ;  /* 0x0000000000017941 */ /* 0x000fea0003800000 */
.L_x_13150:
        /* <DEDUP_REMOVED lines=23> */
.L_x_13155:
[----:B------:R-:W-:-:S07]  /*5100*/  MOV R9, R168 ;  /* 0x000000a800097202 */ /* 0x000fce0000000f00 */
.L_x_13156:
[----:B------:R-:W-:Y:S05]  /*5110*/  BSYNC B1 ;  /* 0x0000000000017941 */ /* 0x000fea0003800000 */
.L_x_13154:
        /* <DEDUP_REMOVED lines=16> */
.L_x_13160:
[----:B------:R-:W-:Y:S05]  /*5220*/  BSYNC B2 ;  /* 0x0000000000027941 */ /* 0x000fea0003800000 */
.L_x_13159:
        /* <DEDUP_REMOVED lines=42> */
.L_x_13158:
[----:B------:R-:W-:Y:S05]  /*54d0*/  BSYNC B1 ;  /* 0x0000000000017941 */ /* 0x000fea0003800000 */
.L_x_13157:
        /* <DEDUP_REMOVED lines=9> */
[----:B------:R-:W-:Y:S01]  /*5570*/  FSETP.GTU.FTZ.AND P2, PT, R9, R188, PT ;  /* 0x000000bc0900720b */ /* 0x000fe20003f5c000 */
[----:B------:R-:W-:-:S03]  /*5580*/  HADD2.F32 R9, -RZ, R117.H1_H1 ;  /* 0x30000075ff097230 */ /* 0x000fc60000004100 */
        /* <DEDUP_REMOVED lines=12> */
.L_x_13162:
[----:B------:R-:W-:-:S07]  /*5650*/  MOV R20, R168 ;  /* 0x000000a800147202 */ /* 0x000fce0000000f00 */
.L_x_13163:
[----:B------:R-:W-:Y:S05]  /*5660*/  BSYNC B1 ;  /* 0x0000000000017941 */ /* 0x000fea0003800000 */
.L_x_13161:
        /* <DEDUP_REMOVED lines=16> */
.L_x_13167:
[----:B------:R-:W-:Y:S05]  /*5770*/  BSYNC B2 ;  /* 0x0000000000027941 */ /* 0x000fea0003800000 */
.L_x_13166:
        /* <DEDUP_REMOVED lines=42> */
.L_x_13165:
[----:B------:R-:W-:Y:S05]  /*5a20*/  BSYNC B1 ;  /* 0x0000000000017941 */ /* 0x000fea0003800000 */
.L_x_13164:
        /* <DEDUP_REMOVED lines=23> */
.L_x_13169:
[----:B------:R-:W-:-:S07]  /*5ba0*/  IMAD.MOV.U32 R11, RZ, RZ, R168 ;  /* 0x000000ffff0b7224 */ /* 0x000fce00078e00a8 */
.L_x_13170:
[----:B------:R-:W-:Y:S05]  /*5bb0*/  BSYNC B1 ;  /* 0x0000000000017941 */ /* 0x000fea0003800000 */
.L_x_13168:
        /* <DEDUP_REMOVED lines=16> */
.L_x_13174:
[----:B------:R-:W-:Y:S05]  /*5cc0*/  BSYNC B2 ;  /* 0x0000000000027941 */ /* 0x000fea0003800000 */
.L_x_13173:
        /* <DEDUP_REMOVED lines=42> */
.L_x_13172:
[----:B------:R-:W-:Y:S05]  /*5f70*/  BSYNC B1 ;  /* 0x0000000000017941 */ /* 0x000fea0003800000 */
.L_x_13171:
        /* <DEDUP_REMOVED lines=23> */
.L_x_13176:
[----:B------:R-:W-:-:S07]  /*60f0*/  MOV R14, R168 ;  /* 0x000000a8000e7202 */ /* 0x000fce0000000f00 */
.L_x_13177:
[----:B------:R-:W-:Y:S05]  /*6100*/  BSYNC B1 ;  /* 0x0000000000017941 */ /* 0x000fea0003800000 */
.L_x_13175:
        /* <DEDUP_REMOVED lines=16> */
.L_x_13181:
[----:B------:R-:W-:Y:S05]  /*6210*/  BSYNC B2 ;  /* 0x0000000000027941 */ /* 0x000fea0003800000 */
.L_x_13180:
        /* <DEDUP_REMOVED lines=42> */
.L_x_13179:
[----:B------:R-:W-:Y:S05]  /*64c0*/  BSYNC B1 ;  /* 0x0000000000017941 */ /* 0x000fea0003800000 */
.L_x_13178:
        /* <DEDUP_REMOVED lines=23> */
.L_x_13183:
[----:B------:R-:W-:-:S07]  /*6640*/  MOV R13, R168 ;  /* 0x000000a8000d7202 */ /* 0x000fce0000000f00 */
.L_x_13184:
[----:B------:R-:W-:Y:S05]  /*6650*/  BSYNC B1 ;  /* 0x0000000000017941 */ /* 0x000fea0003800000 */
.L_x_13182:
        /* <DEDUP_REMOVED lines=12> */
[----:B------:R-:W-:Y:S01]  /*6720*/  @!P6 IMAD.MOV.U32 R3, RZ, RZ, RZ ;  /* 0x000000ffff03e224 */ /* 0x000fe200078e00ff */
[----:B------:R-:W-:Y:S02]  /*6730*/  @!P6 IADD3 R16, R4, 0x1, RZ ;  /* 0x000000010410e810 */ /* 0x000fe40007ffe0ff */
[----:B------:R-:W-:-:S13]  /*6740*/  ISETP.NE.AND P0, PT, R0, RZ, !P6 ;  /* 0x000000ff0000720c */ /* 0x000fda0007705270 */
[----:B------:R-:W-:Y:S02]  /*6750*/  @P0 IADD3 R16, R4, RZ, RZ ;  /* 0x000000ff04100210 */ /* 0x000fe40007ffe0ff */
[----:B------:R-:W-:Y:S02]  /*6760*/  ISETP.NE.AND P0, PT, R14, RZ, PT ;  /* 0x000000ff0e00720c */ /* 0x000fe40003f05270 */
[----:B------:R-:W-:-:S11]  /*6770*/  @!P6 MOV R4, R16 ;  /* 0x000000100004e202 */ /* 0x000fd60000000f00 */
.L_x_13188:
[----:B------:R-:W-:Y:S05]  /*6780*/  BSYNC B2 ;  /* 0x0000000000027941 */ /* 0x000fea0003800000 */
.L_x_13187:
        /* <DEDUP_REMOVED lines=42> */
.L_x_13186:
[----:B------:R-:W-:Y:S05]  /*6a30*/  BSYNC B1 ;  /* 0x0000000000017941 */ /* 0x000fea0003800000 */
.L_x_13185:
[----:B------:R-:W-:Y:S01]  /*6a40*/  I2FP.F32.U32 R14, R13 ;  /* 0x0000000d000e7245 */ /* 0x000fe20000201000 */
[----:B------:R-:W0:Y:S01]  /*6a50*/  LDC.64 R162, c[0x0][0x238] ;  /* 0x00008e00ffa27b82 */ /* 0x000e220000000a00 */
[----:B------:R-:W-:Y:S01]  /*6a60*/  SEL R20, RZ, 0x100, P4 ;  /* 0x00000100ff147807 */ /* 0x000fe20002000000 */
[----:B------:R-:W-:Y:S01]  /*6a70*/  HADD2.F32 R18, -RZ, R119.H1_H1 ;  /* 0x30000077ff127230 */ /* 0x000fe20000004100 */
[----:B------:R-:W-:Y:S01]  /*6a80*/  SEL R17, RZ, 0x10000, P5 ;  /* 0x00010000ff117807 */ /* 0x000fe20002800000 */
[----:B------:R-:W-:Y:S01]  /*6a90*/  FFMA.FTZ R13, R14, R189, 1.1641532182693481445e-10 ;  /* 0x2f0000000e0d7423 */ /* 0x000fe200000100bd */
[----:B------:R-:W-:Y:S01]  /*6aa0*/  HADD2.F32 R14, -RZ, R15.H1_H1 ;  /* 0x3000000fff0e7230 */ /* 0x000fe20000004100 */
[----:B------:R-:W-:Y:S01]  /*6ab0*/  ISETP.NE.AND P6, PT, R24, RZ, PT ;  /* 0x000000ff1800720c */ /* 0x000fe20003fc5270 */
[----:B------:R-:W-:Y:S01]  /*6ac0*/  @P0 HADD2.F32 R26, -RZ, R47.H1_H1 ;  /* 0x3000002fff1a0230 */ /* 0x000fe20000004100 */
[----:B------:R-:W-:Y:S01]  /*6ad0*/  ISETP.NE.AND P5, PT, R25, RZ, PT ;  /* 0x000000ff1900720c */ /* 0x000fe20003fa5270 */
[----:B------:R-:W1:Y:S01]  /*6ae0*/  LDC.64 R160, c[0x0][0x240] ;  /* 0x00009000ffa07b82 */ /* 0x000e620000000a00 */
[----:B------:R-:W-:Y:S01]  /*6af0*/  FSETP.GTU.FTZ.AND P4, PT, R13, R188, PT ;  /* 0x000000bc0d00720b */ /* 0x000fe20003f9c000 */
[----:B------:R-:W-:Y:S01]  /*6b00*/  FMUL.FTZ R14, R14, R131 ;  /* 0x000000830e0e7220 */ /* 0x000fe20000410000 */
[----:B------:R-:W-:-:S02]  /*6b10*/  SEL R16, RZ, 0x1, P2 ;  /* 0x00000001ff107807 */ /* 0x000fc40001000000 */
[----:B------:R-:W-:Y:S02]  /*6b20*/  SEL R13, RZ, 0x1000000, P4 ;  /* 0x01000000ff0d7807 */ /* 0x000fe40002000000 */
[----:B------:R-:W-:Y:S01]  /*6b30*/  SEL R15, RZ, 0x1, P1 ;  /* 0x00000001ff0f7807 */ /* 0x000fe20000800000 */
[----:B------:R-:W2:Y:S01]  /*6b40*/  @P0 LDC.64 R24, c[0x0][0x230] ;  /* 0x00008c00ff180b82 */ /* 0x000ea20000000a00 */
[----:B------:R-:W-:Y:S01]  /*6b50*/  LOP3.LUT R20, R20, R13, R17, 0xfe, !PT ;  /* 0x0000000d14147212 */ /* 0x000fe200078efe11 */
[----:B------:R-:W-:Y:S01]  /*6b60*/  FMUL.FTZ R13, R14, R187 ;  /* 0x000000bb0e0d7220 */ /* 0x000fe20000410000 */
[----:B------:R-:W-:Y:S01]  /*6b70*/  SEL R22, RZ, 0x1, P5 ;  /* 0x00000001ff167807 */ /* 0x000fe20002800000 */
[----:B------:R-:W-:Y:S01]  /*6b80*/  IMAD.WIDE.U32 R16, R16, 0x1000000, RZ ;  /* 0x0100000010107825 */ /* 0x000fe200078e00ff */
[----:B------:R-:W-:Y:S02]  /*6b90*/  SEL R27, RZ, 0x1, P3 ;  /* 0x00000001ff1b7807 */ /* 0x000fe40001800000 */
[----:B------:R-:W-:Y:S01]  /*6ba0*/  FSEL R13, R13, RZ, !P4 ;  /* 0x000000ff0d0d7208 */ /* 0x000fe20006000000 */
[----:B------:R-:W-:Y:S01]  /*6bb0*/  IMAD.WIDE.U32 R14, R15, 0x10000, RZ ;  /* 0x000100000f0e7825 */ /* 0x000fe200078e00ff */
[----:B------:R-:W-:-:S02]  /*6bc0*/  SEL R19, RZ, 0x1, P6 ;  /* 0x00000001ff137807 */ /* 0x000fc40003000000 */
[----:B------:R-:W-:Y:S01]  /*6bd0*/  LOP3.LUT R27, R17, R20, R27, 0xfe, !PT ;  /* 0x00000014111b7212 */ /* 0x000fe200078efe1b */
[----:B------:R-:W-:-:S04]  /*6be0*/  IMAD.WIDE.U32 R22, R22, 0x100, RZ ;  /* 0x0000010016167825 */ /* 0x000fc800078e00ff */
[----:B------:R-:W-:Y:S01]  /*6bf0*/  FMUL.FTZ R13, R13, R18 ;  /* 0x000000120d0d7220 */ /* 0x000fe20000410000 */
[----:B------:R-:W-:Y:S02]  /*6c00*/  IADD3 R185, R5, 0x40, RZ ;  /* 0x0000004005b97810 */ /* 0x000fe40007ffe0ff */
[----:B------:R-:W-:Y:S01]  /*6c10*/  F2FP.F16.F32.PACK_AB R18, R11, R10 ;  /* 0x0000000a0b12723e */ /* 0x000fe200000000ff */
[----:B------:R-:W-:Y:S01]  /*6c20*/  @P0 FADD.FTZ R13, R26, R13 ;  /* 0x0000000d1a0d0221 */ /* 0x000fe20000010000 */
[----:B------:R-:W-:Y:S01]  /*6c30*/  LOP3.LUT R14, R22, R16, R14, 0xfe, !PT ;  /* 0x00000010160e7212 */ /* 0x000fe200078efe0e */
[----:B0-----:R-:W-:Y:S01]  /*6c40*/  IMAD.WIDE.U32 R20, R186, 0x10, R162 ;  /* 0x00000010ba147825 */ /* 0x001fe200078e00a2 */
[----:B------:R-:W-:Y:S02]  /*6c50*/  F2FP.F16.F32.PACK_AB R17, R9, R8 ;  /* 0x000000080911723e */ /* 0x000fe400000000ff */
[----:B------:R-:W-:Y:S02]  /*6c60*/  LOP3.LUT R14, R14, R19, RZ, 0xfc, !PT ;  /* 0x000000130e0e7212 */ /* 0x000fe400078efcff */
[----:B------:R-:W-:Y:S01]  /*6c70*/  F2FP.F16.F32.PACK_AB R16, R7, R6 ;  /* 0x000000060710723e */ /* 0x000fe200000000ff */
[----:B--2---:R-:W-:Y:S01]  /*6c80*/  @P0 IMAD.WIDE.U32 R24, R185, 0x10, R24 ;  /* 0x00000010b9180825 */ /* 0x004fe200078e0018 */
[----:B------:R-:W-:-:S02]  /*6c90*/  F2FP.F16.F32.PACK_AB R19, R13, R12 ;  /* 0x0000000c0d13723e */ /* 0x000fc400000000ff */
[----:B------:R-:W-:Y:S01]  /*6ca0*/  LOP3.LUT R15, R23, R27, R15, 0xfe, !PT ;  /* 0x0000001b170f7212 */ /* 0x000fe200078efe0f */
[----:B-1----:R-:W-:Y:S02]  /*6cb0*/  IMAD.WIDE.U32 R22, R186, 0x8, R160 ;  /* 0x00000008ba167825 */ /* 0x002fe400078e00a0 */
[----:B------:R-:W-:Y:S02]  /*6cc0*/  STG.E.128 desc[UR4][R20.64], R16 ;  /* 0x0000001014007986 */ /* 0x000fe4000c101d04 */
[----:B------:R-:W-:Y:S02]  /*6cd0*/  IMAD.WIDE.U32 R26, R185, 0x10, R170 ;  /* 0x00000010b91a7825 */ /* 0x000fe400078e00aa */
        /* <DEDUP_REMOVED lines=15> */
.L_x_13190:
[----:B------:R-:W-:-:S07]  /*6dd0*/  IMAD.MOV.U32 R26, RZ, RZ, R168 ;  /* 0x000000ffff1a7224 */ /* 0x000fce00078e00a8 */
.L_x_13191:
[----:B------:R-:W-:Y:S05]  /*6de0*/  BSYNC B1 ;  /* 0x0000000000017941 */ /* 0x000fea0003800000 */
.L_x_13189:
        /* <DEDUP_REMOVED lines=16> */
.L_x_13195:
[----:B------:R-:W-:Y:S05]  /*6ef0*/  BSYNC B2 ;  /* 0x0000000000027941 */ /* 0x000fea0003800000 */
.L_x_13194:
        /* <DEDUP_REMOVED lines=42> */
.L_x_13193:
[----:B------:R-:W-:Y:S05]  /*71a0*/  BSYNC B1 ;  /* 0x0000000000017941 */ /* 0x000fea0003800000 */
.L_x_13192:
[----:B------:R-:W-:Y:S01]  /*71b0*/  I2FP.F32.U32 R14, R26 ;  /* 0x0000001a000e7245 */ /* 0x000fe20000201000 */
[----:B-----5:R-:W-:Y:S01]  /*71c0*/  HADD2.F32 R16, -RZ, R20.H0_H0 ;  /* 0x20000014ff107230 */ /* 0x020fe20000004100 */
[----:B------:R-:W-:Y:S01]  /*71d0*/  BSSY B1, `(.L_x_13196) ;  /* 0x0000017000017945 */ /* 0x000fe20003800000 */
[----:B------:R-:W-:Y:S01]  /*71e0*/  @P0 HADD2.F32 R17, -RZ, R44.H0_H0 ;  /* 0x2000002cff110230 */ /* 0x000fe20000004100 */
[----:B------:R-:W-:Y:S01]  /*71f0*/  IADD3 R18, R28, 0x1, RZ ;  /* 0x000000011c127810 */ /* 0x000fe20007ffe0ff */
[----:B------:R-:W-:Y:S01]  /*7200*/  FFMA.FTZ R15, R14, R189, 1.1641532182693481445e-10 ;  /* 0x2f0000000e0f7423 */ /* 0x000fe200000100bd */
[----:B------:R-:W-:-:S04]  /*7210*/  FMUL.FTZ R16, R16, R131 ;  /* 0x0000008310107220 */ /* 0x000fc80000410000 */
        /* <DEDUP_REMOVED lines=17> */
.L_x_13197:
[----:B------:R-:W-:-:S07]  /*7330*/  MOV R15, R168 ;  /* 0x000000a8000f7202 */ /* 0x000fce0000000f00 */
.L_x_13198:
[----:B------:R-:W-:Y:S05]  /*7340*/  BSYNC B1 ;  /* 0x0000000000017941 */ /* 0x000fea0003800000 */
.L_x_13196:
        /* <DEDUP_REMOVED lines=16> */
.L_x_13202:
[----:B------:R-:W-:Y:S05]  /*7450*/  BSYNC B2 ;  /* 0x0000000000027941 */ /* 0x000fea0003800000 */
.L_x_13201:
        /* <DEDUP_REMOVED lines=42> */
.L_x_13200:
[----:B------:R-:W-:Y:S05]  /*7700*/  BSYNC B1 ;  /* 0x0000000000017941 */ /* 0x000fea0003800000 */
.L_x_13199:
        /* <DEDUP_REMOVED lines=24> */
.L_x_13204:
[----:B------:R-:W-:-:S07]  /*7890*/  MOV R20, R168 ;  /* 0x000000a800147202 */ /* 0x000fce0000000f00 */
.L_x_13205:
[----:B------:R-:W-:Y:S05]  /*78a0*/  BSYNC B1 ;  /* 0x0000000000017941 */ /* 0x000fea0003800000 */
.L_x_13203:
        /* <DEDUP_REMOVED lines=16> */
.L_x_13209:
[----:B------:R-:W-:Y:S05]  /*79b0*/  BSYNC B2 ;  /* 0x0000000000027941 */ /* 0x000fea0003800000 */
.L_x_13208:
        /* <DEDUP_REMOVED lines=42> */
.L_x_13207:
[----:B------:R-:W-:Y:S05]  /*7c60*/  BSYNC B1 ;  /* 0x0000000000017941 */ /* 0x000fea0003800000 */
.L_x_13206:
        /* <DEDUP_REMOVED lines=23> */
.L_x_13211:
[----:B------:R-:W-:-:S07]  /*7de0*/  MOV R17, R168 ;  /* 0x000000a800117202 */ /* 0x000fce0000000f00 */
.L_x_13212:
[----:B------:R-:W-:Y:S05]  /*7df0*/  BSYNC B1 ;  /* 0x0000000000017941 */ /* 0x000fea0003800000 */
.L_x_13210:
        /* <DEDUP_REMOVED lines=16> */
.L_x_13216:
[----:B------:R-:W-:Y:S05]  /*7f00*/  BSYNC B2 ;  /* 0x0000000000027941 */ /* 0x000fea0003800000 */
.L_x_13215:
        /* <DEDUP_REMOVED lines=42> */
.L_x_13214:
[----:B------:R-:W-:Y:S05]  /*81b0*/  BSYNC B1 ;  /* 0x0000000000017941 */ /* 0x000fea0003800000 */
.L_x_13213:
        /* <DEDUP_REMOVED lines=23> */
.L_x_13218:
[----:B------:R-:W-:-:S07]  /*8330*/  IMAD.MOV.U32 R28, RZ, RZ, R168 ;  /* 0x000000ffff1c7224 */ /* 0x000fce00078e00a8 */
.L_x_13219:
[----:B------:R-:W-:Y:S05]  /*8340*/  BSYNC B1 ;  /* 0x0000000000017941 */ /* 0x000fea0003800000 */
.L_x_13217:
        /* <DEDUP_REMOVED lines=16> */
.L_x_13223:
[----:B------:R-:W-:Y:S05]  /*8450*/  BSYNC B2 ;  /* 0x0000000000027941 */ /* 0x000fea0003800000 */
.L_x_13222:
        /* <DEDUP_REMOVED lines=42> */
.L_x_13221:
[----:B------:R-:W-:Y:S05]  /*8700*/  BSYNC B1 ;  /* 0x0000000000017941 */ /* 0x000fea0003800000 */
.L_x_13220:
        /* <DEDUP_REMOVED lines=23> */
.L_x_13225:
[----:B------:R-:W-:-:S07]  /*8880*/  MOV R19, R168 ;  /* 0x000000a800137202 */ /* 0x000fce0000000f00 */
.L_x_13226:
[----:B------:R-:W-:Y:S05]  /*8890*/  BSYNC B1 ;  /* 0x0000000000017941 */ /* 0x000fea0003800000 */
.L_x_13224:
        /* <DEDUP_REMOVED lines=16> */
.L_x_13230:
[----:B------:R-:W-:Y:S05]  /*89a0*/  BSYNC B2 ;  /* 0x0000000000027941 */ /* 0x000fea0003800000 */
.L_x_13229:
        /* <DEDUP_REMOVED lines=42> */
.L_x_13228:
[----:B------:R-:W-:Y:S05]  /*8c50*/  BSYNC B1 ;  /* 0x0000000000017941 */ /* 0x000fea0003800000 */
.L_x_13227:
        /* <DEDUP_REMOVED lines=23> */
.L_x_13232:
[----:B------:R-:W-:-:S07]  /*8dd0*/  MOV R22, R168 ;  /* 0x000000a800167202 */ /* 0x000fce0000000f00 */
.L_x_13233:
[----:B------:R-:W-:Y:S05]  /*8de0*/  BSYNC B1 ;  /* 0x0000000000017941 */ /* 0x000fea0003800000 */
.L_x_13231:
        /* <DEDUP_REMOVED lines=16> */
.L_x_13237:
[----:B------:R-:W-:Y:S05]  /*8ef0*/  BSYNC B2 ;  /* 0x0000000000027941 */ /* 0x000fea0003800000 */
.L_x_13236:
        /* <DEDUP_REMOVED lines=42> */
.L_x_13235:
[----:B------:R-:W-:Y:S05]  /*91a0*/  BSYNC B1 ;  /* 0x0000000000017941 */ /* 0x000fea0003800000 */
.L_x_13234:
        /* <DEDUP_REMOVED lines=23> */
.L_x_13239:
[----:B------:R-:W-:-:S07]  /*9320*/  MOV R21, R168 ;  /* 0x000000a800157202 */ /* 0x000fce0000000f00 */
.L_x_13240:
[----:B------:R-:W-:Y:S05]  /*9330*/  BSYNC B1 ;  /* 0x0000000000017941 */ /* 0x000fea0003800000 */
.L_x_13238:
        /* <DEDUP_REMOVED lines=18> */
.L_x_13244:
[----:B------:R-:W-:Y:S05]  /*9460*/  BSYNC B2 ;  /* 0x0000000000027941 */ /* 0x000fea0003800000 */
.L_x_13243:
        /* <DEDUP_REMOVED lines=42> */
.L_x_13242:
[----:B------:R-:W-:Y:S05]  /*9710*/  BSYNC B1 ;  /* 0x0000000000017941 */ /* 0x000fea0003800000 */
.L_x_13241:
[----:B------:R-:W-:Y:S01]  /*9720*/  I2FP.F32.U32 R22, R21 ;  /* 0x0000001500167245 */ /* 0x000fe20000201000 */
[----:B------:R-:W0:Y:S01]  /*9730*/  @P0 LDC.64 R38, c[0x0][0x230] ;  /* 0x00008c00ff260b82 */ /* 0x000e220000000a00 */
[----:B------:R-:W-:Y:S01]  /*9740*/  SEL R28, RZ, 0x100, P4 ;  /* 0x00000100ff1c7807 */ /* 0x000fe20002000000 */
[----:B------:R-:W-:Y:S01]  /*9750*/  HADD2.F32 R26, -RZ, R115.H1_H1 ;  /* 0x30000073ff1a7230 */ /* 0x000fe20000004100 */
[----:B------:R-:W-:Y:S01]  /*9760*/  SEL R25, RZ, 0x10000, P5 ;  /* 0x00010000ff197807 */ /* 0x000fe20002800000 */
[----:B------:R-:W-:Y:S01]  /*9770*/  FFMA.FTZ R21, R22, R189, 1.1641532182693481445e-10 ;  /* 0x2f00000016157423 */ /* 0x000fe200000100bd */
[----:B------:R-:W-:Y:S01]  /*9780*/  HADD2.F32 R22, -RZ, R23.H1_H1 ;  /* 0x30000017ff167230 */ /* 0x000fe20000004100 */
[----:B------:R-:W-:Y:S01]  /*9790*/  ISETP.NE.AND P5, PT, R35, RZ, PT ;  /* 0x000000ff2300720c */ /* 0x000fe20003fa5270 */
[----:B------:R-:W-:Y:S01]  /*97a0*/  VIADD R184, R5, 0x60 ;  /* 0x0000006005b87836 */ /* 0x000fe20000000000 */
[----:B------:R-:W-:Y:S02]  /*97b0*/  SEL R24, RZ, 0x1, P2 ;  /* 0x00000001ff187807 */ /* 0x000fe40001000000 */
[----:B------:R-:W-:Y:S01]  /*97c0*/  FSETP.GTU.FTZ.AND P4, PT, R21, R188, PT ;  /* 0x000000bc1500720b */ /* 0x000fe20003f9c000 */
[----:B------:R-:W-:Y:S01]  /*97d0*/  FMUL.FTZ R22, R22, R131 ;  /* 0x0000008316167220 */ /* 0x000fe20000410000 */
[----:B------:R-:W-:Y:S01]  /*97e0*/  SEL R23, RZ, 0x1, P1 ;  /* 0x00000001ff177807 */ /* 0x000fe20000800000 */
[----:B------:R-:W-:Y:S01]  /*97f0*/  IMAD.WIDE.U32 R124, R184, 0x10, R170 ;  /* 0x00000010b87c7825 */ /* 0x000fe200078e00aa */
[----:B------:R-:W-:-:S02]  /*9800*/  SEL R21, RZ, 0x1000000, P4 ;  /* 0x01000000ff157807 */ /* 0x000fc40002000000 */
[----:B------:R-:W-:Y:S02]  /*9810*/  SEL R36, RZ, 0x1, P5 ;  /* 0x00000001ff247807 */ /* 0x000fe40002800000 */
[----:B------:R-:W-:Y:S01]  /*9820*/  LOP3.LUT R28, R28, R21, R25, 0xfe, !PT ;  /* 0x000000151c1c7212 */ /* 0x000fe200078efe19 */
[----:B------:R-:W-:Y:S01]  /*9830*/  FMUL.FTZ R21, R22, R187 ;  /* 0x000000bb16157220 */ /* 0x000fe20000410000 */
[----:B------:R-:W-:Y:S01]  /*9840*/  ISETP.NE.AND P6, PT, R30, RZ, PT ;  /* 0x000000ff1e00720c */ /* 0x000fe20003fc5270 */
        /* <DEDUP_REMOVED lines=8> */
[----:B------:R-:W-:Y:S01]  /*98d0*/  F2FP.F16.F32.PACK_AB R26, R19, R18 ;  /* 0x00000012131a723e */ /* 0x000fe200000000ff */
[----:B------:R-:W-:Y:S01]  /*98e0*/  @P0 HADD2.F32 R30, -RZ, R47.H1_H1 ;  /* 0x3000002fff1e0230 */ /* 0x000fe20000004100 */
[----:B------:R-:W-:Y:S01]  /*98f0*/  LOP3.LUT R22, R36, R24, R22, 0xfe, !PT ;  /* 0x0000001824167212 */ /* 0x000fe200078efe16 */
[----:B------:R-:W-:Y:S01]  /*9900*/  IMAD.WIDE.U32 R28, R185, 0x10, R162 ;  /* 0x00000010b91c7825 */ /* 0x000fe200078e00a2 */
[----:B------:R-:W-:-:S03]  /*9910*/  F2FP.F16.F32.PACK_AB R25, R17, R16 ;  /* 0x000000101119723e */ /* 0x000fc600000000ff */
[----:B------:R-:W-:Y:S01]  /*9920*/  @P0 FADD.FTZ R21, R30, R21 ;  /* 0x000000151e150221 */ /* 0x000fe20000010000 */
[----:B------:R-:W-:Y:S01]  /*9930*/  LOP3.LUT R22, R22, R27, RZ, 0xfc, !PT ;  /* 0x0000001b16167212 */ /* 0x000fe200078efcff */
[----:B0-----:R-:W-:Y:S01]  /*9940*/  @P0 IMAD.WIDE.U32 R38, R184, 0x10, R38 ;  /* 0x00000010b8260825 */ /* 0x001fe200078e0026 */
[----:B------:R-:W-:Y:S02]  /*9950*/  F2FP.F16.F32.PACK_AB R24, R15, R14 ;  /* 0x0000000e0f18723e */ /* 0x000fe400000000ff */
[----:B------:R-:W-:Y:S02]  /*9960*/  F2FP.F16.F32.PACK_AB R27, R21, R20 ;  /* 0x00000014151b723e */ /* 0x000fe400000000ff */
[----:B------:R-:W-:Y:S01]  /*9970*/  LOP3.LUT R23, R37, R35, R23, 0xfe, !PT ;  /* 0x0000002325177212 */ /* 0x000fe200078efe17 */
[----:B------:R-:W-:Y:S02]  /*9980*/  IMAD.WIDE.U32 R36, R185, 0x8, R160 ;  /* 0x00000008b9247825 */ /* 0x000fe400078e00a0 */
[----:B------:R-:W-:Y:S04]  /*9990*/  STG.E.128 desc[UR4][R28.64], R24 ;  /* 0x000000181c007986 */ /* 0x000fe8000c101d04 */
        /* <DEDUP_REMOVED lines=15> */
.L_x_13246:
[----:B------:R-:W-:-:S07]  /*9a90*/  MOV R30, R168 ;  /* 0x000000a8001e7202 */ /* 0x000fce0000000f00 */
.L_x_13247:
[----:B------:R-:W-:Y:S05]  /*9aa0*/  BSYNC B1 ;  /* 0x0000000000017941 */ /* 0x000fea0003800000 */
.L_x_13245:
        /* <DEDUP_REMOVED lines=16> */
.L_x_13251:
[----:B------:R-:W-:Y:S05]  /*9bb0*/  BSYNC B2 ;  /* 0x0000000000027941 */ /* 0x000fea0003800000 */
.L_x_13250:
        /* <DEDUP_REMOVED lines=42> */
.L_x_13249:
[----:B------:R-:W-:Y:S05]  /*9e60*/  BSYNC B1 ;  /* 0x0000000000017941 */ /* 0x000fea0003800000 */
.L_x_13248:
        /* <DEDUP_REMOVED lines=24> */
.L_x_13253:
[----:B------:R-:W-:-:S07]  /*9ff0*/  MOV R23, R168 ;  /* 0x000000a800177202 */ /* 0x000fce0000000f00 */
.L_x_13254:
[----:B------:R-:W-:Y:S05]  /*a000*/  BSYNC B1 ;  /* 0x0000000000017941 */ /* 0x000fea0003800000 */
.L_x_13252:
        /* <DEDUP_REMOVED lines=16> */
.L_x_13258:
[----:B------:R-:W-:Y:S05]  /*a110*/  BSYNC B2 ;  /* 0x0000000000027941 */ /* 0x000fea0003800000 */
.L_x_13257:
        /* <DEDUP_REMOVED lines=42> */
.L_x_13256:
[----:B------:R-:W-:Y:S05]  /*a3c0*/  BSYNC B1 ;  /* 0x0000000000017941 */ /* 0x000fea0003800000 */
.L_x_13255:
        /* <DEDUP_REMOVED lines=24> */
.L_x_13260:
[----:B------:R-:W-:-:S07]  /*a550*/  MOV R28, R168 ;  /* 0x000000a8001c7202 */ /* 0x000fce0000000f00 */
.L_x_13261:
[----:B------:R-:W-:Y:S05]  /*a560*/  BSYNC B1 ;  /* 0x0000000000017941 */ /* 0x000fea0003800000 */
.L_x_13259:
        /* <DEDUP_REMOVED lines=16> */
.L_x_13265:
[----:B------:R-:W-:Y:S05]  /*a670*/  BSYNC B2 ;  /* 0x0000000000027941 */ /* 0x000fea0003800000 */
.L_x_13264:
        /* <DEDUP_REMOVED lines=42> */
.L_x_13263:
[----:B------:R-:W-:Y:S05]  /*a920*/  BSYNC B1 ;  /* 0x0000000000017941 */ /* 0x000fea0003800000 */
.L_x_13262:
[----:B------:R-:W-:Y:S01]  /*a930*/  I2FP.F32.U32 R24, R28 ;  /* 0x0000001c00187245 */ /* 0x000fe20000201000 */
[----:B------:R-:W-:Y:S01]  /*a940*/  HADD2.F32 R26, -RZ, R37.H0_H0 ;  /* 0x20000025ff1a7230 */ /* 0x000fe20000004100 */
[C---:B------:R-:W-:Y:S01]  /*a950*/  ISETP.NE.AND P2, PT, R35.reuse, 0x1, PT ;  /* 0x000000012300780c */ /* 0x040fe20003f45270 */
        /* <DEDUP_REMOVED lines=20> */
.L_x_13267:
[----:B------:R-:W-:-:S07]  /*aaa0*/  IMAD.MOV.U32 R25, RZ, RZ, R168 ;  /* 0x000000ffff197224 */ /* 0x000fce00078e00a8 */
.L_x_13268:
[----:B------:R-:W-:Y:S05]  /*aab0*/  BSYNC B1 ;  /* 0x0000000000017941 */ /* 0x000fea0003800000 */
.L_x_13266:
        /* <DEDUP_REMOVED lines=16> */
.L_x_13272:
[----:B------:R-:W-:Y:S05]  /*abc0*/  BSYNC B2 ;  /* 0x0000000000027941 */ /* 0x000fea0003800000 */
.L_x_13271:
        /* <DEDUP_REMOVED lines=42> */
.L_x_13270:
[----:B------:R-:W-:Y:S05]  /*ae70*/  BSYNC B1 ;  /* 0x0000000000017941 */ /* 0x000fea0003800000 */
.L_x_13269:
        /* <DEDUP_REMOVED lines=23> */
.L_x_13274:
[----:B------:R-:W-:-:S07]  /*aff0*/  MOV R28, R168 ;  /* 0x000000a8001c7202 */ /* 0x000fce0000000f00 */
.L_x_13275:
[----:B------:R-:W-:Y:S05]  /*b000*/  BSYNC B1 ;  /* 0x0000000000017941 */ /* 0x000fea0003800000 */
.L_x_13273:
        /* <DEDUP_REMOVED lines=16> */
.L_x_13279:
[----:B------:R-:W-:Y:S05]  /*b110*/  BSYNC B2 ;  /* 0x0000000000027941 */ /* 0x000fea0003800000 */
.L_x_13278:
        /* <DEDUP_REMOVED lines=42> */
.L_x_13277:
[----:B------:R-:W-:Y:S05]  /*b3c0*/  BSYNC B1 ;  /* 0x0000000000017941 */ /* 0x000fea0003800000 */
.L_x_13276:
[----:B------:R-:W-:Y:S01]  /*b3d0*/  I2FP.F32.U32 R26, R28 ;  /* 0x0000001c001a7245 */ /* 0x000fe20000201000 */
[----:B------:R-:W-:Y:S01]  /*b3e0*/  HADD2.F32 R28, -RZ, R38.H0_H0 ;  /* 0x20000026ff1c7230 */ /* 0x000fe20000004100 */
[C---:B------:R-:W-:Y:S01]  /*b3f0*/  ISETP.NE.AND P4, PT, R37.reuse, 0x1, PT ;  /* 0x000000012500780c */ /* 0x040fe20003f85270 */
        /* <DEDUP_REMOVED lines=20> */
.L_x_13281:
[----:B------:R-:W-:-:S07]  /*b540*/  MOV R27, R168 ;  /* 0x000000a8001b7202 */ /* 0x000fce0000000f00 */
.L_x_13282:
[----:B------:R-:W-:Y:S05]  /*b550*/  BSYNC B1 ;  /* 0x0000000000017941 */ /* 0x000fea0003800000 */
.L_x_13280:
        /* <DEDUP_REMOVED lines=14> */
[----:B------:R-:W-:-:S05]  /*b640*/  @P5 IADD3 R28, R4, RZ, RZ ;  /* 0x000000ff041c5210 */ /* 0x000fca0007ffe0ff */
[----:B------:R-:W-:-:S07]  /*b650*/  @!P4 IMAD.MOV.U32 R4, RZ, RZ, R28 ;  /* 0x000000ffff04c224 */ /* 0x000fce00078e001c */
.L_x_13286:
[----:B------:R-:W-:Y:S05]  /*b660*/  BSYNC B2 ;  /* 0x0000000000027941 */ /* 0x000fea0003800000 */
.L_x_13285:
        /* <DEDUP_REMOVED lines=41> */
[----:B------:R-:W-:-:S08]  /*b900*/  LOP3.LUT R172, R175, UR38, R172, 0x96, !PT ;  /* 0x00000026afac7c12 */ /* 0x000fd0000f8e96ac */
.L_x_13284:
[----:B------:R-:W-:Y:S05]  /*b910*/  BSYNC B1 ;  /* 0x0000000000017941 */ /* 0x000fea0003800000 */
.L_x_13283:
[----:B------:R-:W-:Y:S01]  /*b920*/  I2FP.F32.U32 R28, R27 ;  /* 0x0000001b001c7245 */ /* 0x000fe20000201000 */
[----:B------:R-:W-:Y:S01]  /*b930*/  HADD2.F32 R38, -RZ, R38.H1_H1 ;  /* 0x30000026ff267230 */ /* 0x000fe20000004100 */
[----:B------:R-:W-:Y:S01]  /*b940*/  ISETP.NE.AND P5, PT, R36, 0x1, PT ;  /* 0x000000012400780c */ /* 0x000fe20003fa5270 */
[----:B------:R-:W-:Y:S02]  /*b950*/  BSSY B1, `(.L_x_13287) ;  /* 0x0000015000017945 */ /* 0x000fe40003800000 */
[----:B------:R-:W-:Y:S01]  /*b960*/  FFMA.FTZ R27, R28, R189, 1.1641532182693481445e-10 ;  /* 0x2f0000001c1b7423 */ /* 0x000fe200000100bd */
[----:B------:R-:W-:Y:S01]  /*b970*/  FMUL.FTZ R38, R38, R131 ;  /* 0x0000008326267220 */ /* 0x000fe20000410000 */
[----:B------:R-:W-:-:S03]  /*b980*/  @P0 HADD2.F32 R28, -RZ, R46.H1_H1 ;  /* 0x3000002eff1c0230 */ /* 0x000fc60000004100 */
[----:B------:R-:W-:Y:S01]  /*b990*/  FMUL.FTZ R38, R38, R187 ;  /* 0x000000bb26267220 */ /* 0x000fe20000410000 */
[----:B------:R-:W-:Y:S01]  /*b9a0*/  FSETP.GTU.FTZ.AND P4, PT, R27, R188, PT ;  /* 0x000000bc1b00720b */ /* 0x000fe20003f9c000 */
[----:B------:R-:W-:-:S03]  /*b9b0*/  HADD2.F32 R27, -RZ, R110.H1_H1 ;  /* 0x3000006eff1b7230 */ /* 0x000fc60000004100 */
        /* <DEDUP_REMOVED lines=13> */
.L_x_13288:
[----:B------:R-:W-:-:S07]  /*ba90*/  MOV R28, R168 ;  /* 0x000000a8001c7202 */ /* 0x000fce0000000f00 */
.L_x_13289:
[----:B------:R-:W-:Y:S05]  /*baa0*/  BSYNC B1 ;  /* 0x0000000000017941 */ /* 0x000fea0003800000 */
.L_x_13287:
        /* <DEDUP_REMOVED lines=16> */
.L_x_13293:
[----:B------:R-:W-:Y:S05]  /*bbb0*/  BSYNC B2 ;  /* 0x0000000000027941 */ /* 0x000fea0003800000 */
.L_x_13292:
        /* <DEDUP_REMOVED lines=42> */
.L_x_13291:
[----:B------:R-:W-:Y:S05]  /*be60*/  BSYNC B1 ;  /* 0x0000000000017941 */ /* 0x000fea0003800000 */
.L_x_13290:
[----:B------:R-:W-:Y:S01]  /*be70*/  I2FP.F32.U32 R28, R28 ;  /* 0x0000001c001c7245 */ /* 0x000fe20000201000 */
[----:B------:R-:W-:Y:S01]  /*be80*/  HADD2.F32 R36, -RZ, R39.H0_H0 ;  /* 0x20000027ff247230 */ /* 0x000fe20000004100 */
[----:B------:R-:W-:Y:S01]  /*be90*/  ISETP.NE.AND P6, PT, R38, 0x1, PT ;  /* 0x000000012600780c */ /* 0x000fe20003fc5270 */
[----:B------:R-:W-:Y:S01]  /*bea0*/  HADD2.F32 R37, -RZ, R111.H0_H0 ;  /* 0x2000006fff257230 */ /* 0x000fe20000004100 */
[----:B------:R-:W-:Y:S01]  /*beb0*/  BSSY B1, `(.L_x_13294) ;  /* 0x0000014000017945 */ /* 0x000fe20003800000 */
[----:B------:R-:W-:Y:S01]  /*bec0*/  FFMA.FTZ R35, R28, R189, 1.1641532182693481445e-10 ;  /* 0x2f0000001c237423 */ /* 0x000fe200000100bd */
[----:B------:R-:W-:Y:S01]  /*bed0*/  FMUL.FTZ R36, R36, R131 ;  /* 0x0000008324247220 */ /* 0x000fe20000410000 */
[----:B------:R-:W-:-:S03]  /*bee0*/  VIADD R40, R38, 0x1 ;  /* 0x0000000126287836 */ /* 0x000fc60000000000 */
        /* <DEDUP_REMOVED lines=15> */
.L_x_13295:
[----:B------:R-:W-:-:S07]  /*bfe0*/  IMAD.MOV.U32 R35, RZ, RZ, R168 ;  /* 0x000000ffff237224 */ /* 0x000fce00078e00a8 */
.L_x_13296:
[----:B------:R-:W-:Y:S05]  /*bff0*/  BSYNC B1 ;  /* 0x0000000000017941 */ /* 0x000fea0003800000 */
.L_x_13294:
        /* <DEDUP_REMOVED lines=16> */
[----:B------:R-:W-:Y:S02]  /*c100*/  ISETP.NE.AND P0, PT, R36, RZ, PT ;  /* 0x000000ff2400720c */ /* 0x000fe40003f05270 */
[----:B------:R-:W-:-:S11]  /*c110*/  @!P6 MOV R4, R38 ;  /* 0x000000260004e202 */ /* 0x000fd60000000f00 */
.L_x_13300:
[----:B------:R-:W-:Y:S05]  /*c120*/  BSYNC B2 ;  /* 0x0000000000027941 */ /* 0x000fea0003800000 */
.L_x_13299:
        /* <DEDUP_REMOVED lines=42> */
.L_x_13298:
[----:B------:R-:W-:Y:S05]  /*c3d0*/  BSYNC B1 ;  /* 0x0000000000017941 */ /* 0x000fea0003800000 */
.L_x_13297:
[----:B------:R-:W-:Y:S01]  /*c3e0*/  I2FP.F32.U32 R36, R35 ;  /* 0x0000002300247245 */ /* 0x000fe20000201000 */
[----:B------:R-:W-:Y:S01]  /*c3f0*/  HADD2.F32 R38, -RZ, R39.H1_H1 ;  /* 0x30000027ff267230 */ /* 0x000fe20000004100 */
[----:B------:R-:W-:Y:S01]  /*c400*/  ISETP.NE.AND P6, PT, R29, RZ, PT ;  /* 0x000000ff1d00720c */ /* 0x000fe20003fc5270 */
[----:B------:R-:W-:Y:S01]  /*c410*/  IMAD.WIDE.U32 R124, R184, 0x10, R162 ;  /* 0x00000010b87c7825 */ /* 0x000fe200078e00a2 */
[----:B------:R-:W-:-:S03]  /*c420*/  SEL R126, RZ, 0x10000, P5 ;  /* 0x00010000ff7e7807 */ /* 0x000fc60002800000 */
[----:B------:R-:W-:Y:S01]  /*c430*/  FFMA.FTZ R29, R36, R189, 1.1641532182693481445e-10 ;  /* 0x2f000000241d7423 */ /* 0x000fe200000100bd */
[----:B------:R-:W-:Y:S01]  /*c440*/  FMUL.FTZ R38, R38, R131 ;  /* 0x0000008326267220 */ /* 0x000fe20000410000 */
[----:B------:R-:W-:Y:S02]  /*c450*/  F2FP.F16.F32.PACK_AB R37, R25, R24 ;  /* 0x000000181925723e */ /* 0x000fe400000000ff */
[----:B------:R-:W-:Y:S01]  /*c460*/  F2FP.F16.F32.PACK_AB R36, R23, R22 ;  /* 0x000000161724723e */ /* 0x000fe200000000ff */
[----:B------:R-:W-:Y:S01]  /*c470*/  FMUL.FTZ R38, R38, R187 ;  /* 0x000000bb26267220 */ /* 0x000fe20000410000 */
[----:B------:R-:W-:Y:S01]  /*c480*/  FSETP.GTU.FTZ.AND P5, PT, R29, R188, PT ;  /* 0x000000bc1d00720b */ /* 0x000fe20003fbc000 */
[----:B------:R-:W-:Y:S01]  /*c490*/  HADD2.F32 R29, -RZ, R111.H1_H1 ;  /* 0x3000006fff1d7230 */ /* 0x000fe20000004100 */
[----:B------:R-:W-:Y:S02]  /*c4a0*/  SEL R127, RZ, 0x100, P4 ;  /* 0x00000100ff7f7807 */ /* 0x000fe40002000000 */
[----:B------:R-:W-:-:S02]  /*c4b0*/  FSEL R38, R38, RZ, !P5 ;  /* 0x000000ff26267208 */ /* 0x000fc40006800000 */
[----:B------:R-:W-:Y:S02]  /*c4c0*/  SEL R35, RZ, 0x1000000, P5 ;  /* 0x01000000ff237807 */ /* 0x000fe40002800000 */
[----:B------:R-:W-:Y:S01]  /*c4d0*/  ISETP.NE.AND P5, PT, R30, RZ, PT ;  /* 0x000000ff1e00720c */ /* 0x000fe20003fa5270 */
[----:B------:R-:W-:Y:S02]  /*c4e0*/  @P0 HADD2.F32 R30, -RZ, R47.H1_H1 ;  /* 0x3000002fff1e0230 */ /* 0x000fe40000004100 */
[----:B------:R-:W-:Y:S01]  /*c4f0*/  FMUL.FTZ R29, R38, R29 ;  /* 0x0000001d261d7220 */ /* 0x000fe20000410000 */
[----:B------:R-:W-:Y:S02]  /*c500*/  F2FP.F16.F32.PACK_AB R38, R27, R26 ;  /* 0x0000001a1b26723e */ /* 0x000fe400000000ff */
[----:B------:R-:W-:Y:S01]  /*c510*/  LOP3.LUT R127, R127, R35, R126, 0xfe, !PT ;  /* 0x000000237f7f7212 */ /* 0x000fe200078efe7e */
[----:B------:R-:W-:Y:S01]  /*c520*/  @P0 FADD.FTZ R29, R30, R29 ;  /* 0x0000001d1e1d0221 */ /* 0x000fe20000010000 */
[----:B------:R-:W-:-:S02]  /*c530*/  SEL R30, RZ, 0x1, P2 ;  /* 0x00000001ff1e7807 */ /* 0x000fc40001000000 */
[----:B------:R-:W-:Y:S02]  /*c540*/  SEL R35, RZ, 0x1, P3 ;  /* 0x00000001ff237807 */ /* 0x000fe40001800000 */
[----:B------:R-:W-:Y:S02]  /*c550*/  F2FP.F16.F32.PACK_AB R39, R29, R28 ;  /* 0x0000001c1d27723e */ /* 0x000fe400000000ff */
[----:B------:R-:W-:Y:S02]  /*c560*/  SEL R126, RZ, 0x1, P5 ;  /* 0x00000001ff7e7807 */ /* 0x000fe40002800000 */
[----:B------:R-:W-:Y:S01]  /*c570*/  IADD3 R183, R5, 0x80, RZ ;  /* 0x0000008005b77810 */ /* 0x000fe20007ffe0ff */
[----:B------:R0:W-:Y:S02]  /*c580*/  STG.E.128 desc[UR4][R124.64], R36 ;  /* 0x000000247c007986 */ /* 0x0001e4000c101d04 */
[----:B0-----:R-:W0:Y:S01]  /*c590*/  @P0 LDC.64 R124, c[0x0][0x230] ;  /* 0x00008c00ff7c0b82 */ /* 0x001e220000000a00 */
[----:B------:R-:W-:Y:S01]  /*c5a0*/  IMAD.WIDE.U32 R36, R30, 0x1000000, RZ ;  /* 0x010000001e247825 */ /* 0x000fe200078e00ff */
[----:B------:R-:W-:-:S04]  /*c5b0*/  SEL R30, RZ, 0x1, P1 ;  /* 0x00000001ff1e7807 */ /* 0x000fc80000800000 */
[----:B------:R-:W-:Y:S01]  /*c5c0*/  LOP3.LUT R35, R37, R127, R35, 0xfe, !PT ;  /* 0x0000007f25237212 */ /* 0x000fe200078efe23 */
[----:B------:R-:W-:-:S04]  /*c5d0*/  IMAD.WIDE.U32 R38, R30, 0x10000, RZ ;  /* 0x000100001e267825 */ /* 0x000fc800078e00ff */
        /* <DEDUP_REMOVED lines=10> */
[----:B------:R-:W5:Y:S01]  /*c680*/  LDG.E.128 R124, desc[UR4][R126.64] ;  /* 0x000000047e7c7981 */ /* 0x000f62000c1e1d00 */
        /* <DEDUP_REMOVED lines=12> */
.L_x_13302:
[----:B------:R-:W-:-:S07]  /*c750*/  MOV R30, R168 ;  /* 0x000000a8001e7202 */ /* 0x000fce0000000f00 */
.L_x_13303:
[----:B------:R-:W-:Y:S05]  /*c760*/  BSYNC B1 ;  /* 0x0000000000017941 */ /* 0x000fea0003800000 */
.L_x_13301:
        /* <DEDUP_REMOVED lines=16> */
.L_x_13307:
[----:B------:R-:W-:Y:S05]  /*c870*/  BSYNC B2 ;  /* 0x0000000000027941 */ /* 0x000fea0003800000 */
.L_x_13306:
        /* <DEDUP_REMOVED lines=42> */
.L_x_13305:
[----:B------:R-:W-:Y:S05]  /*cb20*/  BSYNC B1 ;  /* 0x0000000000017941 */ /* 0x000fea0003800000 */
.L_x_13304:
        /* <DEDUP_REMOVED lines=24> */
.L_x_13309:
[----:B------:R-:W-:-:S07]  /*ccb0*/  MOV R35, R168 ;  /* 0x000000a800237202 */ /* 0x000fce0000000f00 */
.L_x_13310:
[----:B------:R-:W-:Y:S05]  /*ccc0*/  BSYNC B1 ;  /* 0x0000000000017941 */ /* 0x000fea0003800000 */
.L_x_13308:
        /* <DEDUP_REMOVED lines=16> */
.L_x_13314:
[----:B------:R-:W-:Y:S05]  /*cdd0*/  BSYNC B2 ;  /* 0x0000000000027941 */ /* 0x000fea0003800000 */
.L_x_13313:
        /* <DEDUP_REMOVED lines=42> */
.L_x_13312:
[----:B------:R-:W-:Y:S05]  /*d080*/  BSYNC B1 ;  /* 0x0000000000017941 */ /* 0x000fea0003800000 */
.L_x_13311:
[----:B------:R-:W-:Y:S01]  /*d090*/  I2FP.F32.U32 R36, R35 ;  /* 0x0000002300247245 */ /* 0x000fe20000201000 */
[----:B------:R-:W-:Y:S01]  /*d0a0*/  HADD2.F32 R124, -RZ, R124.H1_H1 ;  /* 0x3000007cff7c7230 */ /* 0x000fe20000004100 */
[----:B------:R-:W-:Y:S03]  /*d0b0*/  BSSY B1, `(.L_x_13315) ;  /* 0x0000017000017945 */ /* 0x000fe60003800000 */
        /* <DEDUP_REMOVED lines=9> */
[----:B------:R-:W-:Y:S01]  /*d150*/  FMUL.FTZ R35, R124, R35 ;  /* 0x000000237c237220 */ /* 0x000fe20000410000 */
        /* <DEDUP_REMOVED lines=11> */
.L_x_13316:
[----:B------:R-:W-:-:S07]  /*d210*/  IMAD.MOV.U32 R40, RZ, RZ, R168 ;  /* 0x000000ffff287224 */ /* 0x000fce00078e00a8 */
.L_x_13317:
[----:B------:R-:W-:Y:S05]  /*d220*/  BSYNC B1 ;  /* 0x0000000000017941 */ /* 0x000fea0003800000 */
.L_x_13315:
        /* <DEDUP_REMOVED lines=16> */
.L_x_13321:
[----:B------:R-:W-:Y:S05]  /*d330*/  BSYNC B2 ;  /* 0x0000000000027941 */ /* 0x000fea0003800000 */
.L_x_13320:
        /* <DEDUP_REMOVED lines=42> */
.L_x_13319:
[----:B------:R-:W-:Y:S05]  /*d5e0*/  BSYNC B1 ;  /* 0x0000000000017941 */ /* 0x000fea0003800000 */
.L_x_13318:
        /* <DEDUP_REMOVED lines=8> */
[----:B------:R-:W-:Y:S01]  /*d670*/  FSETP.GTU.FTZ.AND P1, PT, R37, R188, PT ;  /* 0x000000bc2500720b */ /* 0x000fe20003f3c000 */
[----:B------:R-:W-:-:S03]  /*d680*/  HADD2.F32 R37, -RZ, R105.H0_H0 ;  /* 0x20000069ff257230 */ /* 0x000fc60000004100 */
[----:B------:R-:W-:-:S05]  /*d690*/  FSEL R38, R38, RZ, !P1 ;  /* 0x000000ff26267208 */ /* 0x000fca0004800000 */
[----:B------:R-:W-:-:S04]  /*d6a0*/  FMUL.FTZ R36, R38, R37 ;  /* 0x0000002526247220 */ /* 0x000fc80000410000 */
[----:B------:R-:W-:Y:S01]  /*d6b0*/  @P0 FADD.FTZ R36, R39, R36 ;  /* 0x0000002427240221 */ /* 0x000fe20000010000 */
[----:B------:R-:W-:Y:S01]  /*d6c0*/  IADD3 R39, R124, 0x1, RZ ;  /* 0x000000017c277810 */ /* 0x000fe20007ffe0ff */
        /* <DEDUP_REMOVED lines=9> */
.L_x_13323:
[----:B------:R-:W-:-:S07]  /*d760*/  MOV R37, R168 ;  /* 0x000000a800257202 */ /* 0x000fce0000000f00 */
.L_x_13324:
[----:B------:R-:W-:Y:S05]  /*d770*/  BSYNC B1 ;  /* 0x0000000000017941 */ /* 0x000fea0003800000 */
.L_x_13322:
        /* <DEDUP_REMOVED lines=16> */
.L_x_13328:
[----:B------:R-:W-:Y:S05]  /*d880*/  BSYNC B2 ;  /* 0x0000000000027941 */ /* 0x000fea0003800000 */
.L_x_13327:
        /* <DEDUP_REMOVED lines=42> */
.L_x_13326:
[----:B------:R-:W-:Y:S05]  /*db30*/  BSYNC B1 ;  /* 0x0000000000017941 */ /* 0x000fea0003800000 */
.L_x_13325:
        /* <DEDUP_REMOVED lines=23> */
.L_x_13330:
[----:B------:R-:W-:-:S07]  /*dcb0*/  MOV R40, R168 ;  /* 0x000000a800287202 */ /* 0x000fce0000000f00 */
.L_x_13331:
[----:B------:R-:W-:Y:S05]  /*dcc0*/  BSYNC B1 ;  /* 0x0000000000017941 */ /* 0x000fea0003800000 */
.L_x_13329:
        /* <DEDUP_REMOVED lines=16> */
.L_x_13335:
[----:B------:R-:W-:Y:S05]  /*ddd0*/  BSYNC B2 ;  /* 0x0000000000027941 */ /* 0x000fea0003800000 */
.L_x_13334:
        /* <DEDUP_REMOVED lines=42> */
.L_x_13333:
[----:B------:R-:W-:Y:S05]  /*e080*/  BSYNC B1 ;  /* 0x0000000000017941 */ /* 0x000fea0003800000 */
.L_x_13332:
        /* <DEDUP_REMOVED lines=9> */
[----:B------:R-:W-:-:S03]  /*e120*/  HADD2.F32 R39, -RZ, R106.H0_H0 ;  /* 0x2000006aff277230 */ /* 0x000fc60000004100 */
[----:B------:R-:W-:-:S05]  /*e130*/  FSEL R40, R40, RZ, !P3 ;  /* 0x000000ff28287208 */ /* 0x000fca0005800000 */
[----:B------:R-:W-:Y:S01]  /*e140*/  FMUL.FTZ R38, R40, R39 ;  /* 0x0000002728267220 */ /* 0x000fe20000410000 */
        /* <DEDUP_REMOVED lines=11> */
.L_x_13337:
[----:B------:R-:W-:-:S07]  /*e200*/  MOV R39, R168 ;  /* 0x000000a800277202 */ /* 0x000fce0000000f00 */
.L_x_13338:
[----:B------:R-:W-:Y:S05]  /*e210*/  BSYNC B1 ;  /* 0x0000000000017941 */ /* 0x000fea0003800000 */
.L_x_13336:
        /* <DEDUP_REMOVED lines=16> */
.L_x_13342:
[----:B------:R-:W-:Y:S05]  /*e320*/  BSYNC B2 ;  /* 0x0000000000027941 */ /* 0x000fea0003800000 */
.L_x_13341:
        /* <DEDUP_REMOVED lines=42> */
.L_x_13340:
[----:B------:R-:W-:Y:S05]  /*e5d0*/  BSYNC B1 ;  /* 0x0000000000017941 */ /* 0x000fea0003800000 */
.L_x_13339:
        /* <DEDUP_REMOVED lines=9> */
[----:B------:R-:W-:-:S03]  /*e670*/  HADD2.F32 R39, -RZ, R106.H1_H1 ;  /* 0x3000006aff277230 */ /* 0x000fc60000004100 */
[----:B------:R-:W-:-:S05]  /*e680*/  FSEL R126, R126, RZ, !P4 ;  /* 0x000000ff7e7e7208 */ /* 0x000fca0006000000 */
[----:B------:R-:W-:Y:S01]  /*e690*/  FMUL.FTZ R40, R126, R39 ;  /* 0x000000277e287220 */ /* 0x000fe20000410000 */
[----:B------:R-:W-:-:S05]  /*e6a0*/  @P0 HADD2.F32 R39, -RZ, R46.H1_H1 ;  /* 0x3000002eff270230 */ /* 0x000fca0000004100 */
        /* <DEDUP_REMOVED lines=10> */
.L_x_13344:
[----:B------:R-:W-:-:S07]  /*e750*/  IMAD.MOV.U32 R39, RZ, RZ, R168 ;  /* 0x000000ffff277224 */ /* 0x000fce00078e00a8 */
.L_x_13345:
[----:B------:R-:W-:Y:S05]  /*e760*/  BSYNC B1 ;  /* 0x0000000000017941 */ /* 0x000fea0003800000 */
.L_x_13343:
        /* <DEDUP_REMOVED lines=16> */
.L_x_13349:
[----:B------:R-:W-:Y:S05]  /*e870*/  BSYNC B2 ;  /* 0x0000000000027941 */ /* 0x000fea0003800000 */
.L_x_13348:
        /* <DEDUP_REMOVED lines=42> */
.L_x_13347:
[----:B------:R-:W-:Y:S05]  /*eb20*/  BSYNC B1 ;  /* 0x0000000000017941 */ /* 0x000fea0003800000 */
.L_x_13346:
        /* <DEDUP_REMOVED lines=23> */
.L_x_13351:
[----:B------:R-:W-:-:S07]  /*eca0*/  MOV R126, R168 ;  /* 0x000000a8007e7202 */ /* 0x000fce0000000f00 */
.L_x_13352:
[----:B------:R-:W-:Y:S05]  /*ecb0*/  BSYNC B1 ;  /* 0x0000000000017941 */ /* 0x000fea0003800000 */
.L_x_13350:
        /* <DEDUP_REMOVED lines=18> */
.L_x_13356:
[----:B------:R-:W-:Y:S05]  /*ede0*/  BSYNC B2 ;  /* 0x0000000000027941 */ /* 0x000fea0003800000 */
.L_x_13355:
        /* <DEDUP_REMOVED lines=40> */
[----:B------:R-:W-:-:S05]  /*f070*/  IMAD.WIDE.U32 R174, R174, -0x2daee0ad, RZ ;  /* 0xd2511f53aeae7825 */ /* 0x000fca00078e00ff */
[----:B------:R-:W-:-:S07]  /*f080*/  LOP3.LUT R172, R175, UR38, R172, 0x96, !PT ;  /* 0x00000026afac7c12 */ /* 0x000fce000f8e96ac */
.L_x_13354:
[----:B------:R-:W-:Y:S05]  /*f090*/  BSYNC B1 ;  /* 0x0000000000017941 */ /* 0x000fea0003800000 */
.L_x_13353:
[----:B------:R-:W-:Y:S01]  /*f0a0*/  I2FP.F32.U32 R124, R126 ;  /* 0x0000007e007c7245 */ /* 0x000fe20000201000 */
[----:B------:R-:W-:Y:S01]  /*f0b0*/  HADD2.F32 R126, -RZ, R127.H1_H1 ;  /* 0x3000007fff7e7230 */ /* 0x000fe20000004100 */
[----:B------:R-:W-:Y:S01]  /*f0c0*/  SEL R135, RZ, 0x10000, P5 ;  /* 0x00010000ff877807 */ /* 0x000fe20002800000 */
[----:B------:R-:W-:Y:S01]  /*f0d0*/  IMAD.WIDE.U32 R132, R183, 0x10, R162 ;  /* 0x00000010b7847825 */ /* 0x000fe200078e00a2 */
[----:B------:R-:W-:-:S03]  /*f0e0*/  ISETP.NE.AND P6, PT, R130, RZ, PT ;  /* 0x000000ff8200720c */ /* 0x000fc60003fc5270 */
[----:B------:R-:W-:Y:S01]  /*f0f0*/  FFMA.FTZ R125, R124, R189, 1.1641532182693481445e-10 ;  /* 0x2f0000007c7d7423 */ /* 0x000fe200000100bd */
[----:B------:R-:W-:Y:S01]  /*f100*/  FMUL.FTZ R126, R126, R131 ;  /* 0x000000837e7e7220 */ /* 0x000fe20000410000 */
[----:B------:R-:W-:Y:S02]  /*f110*/  F2FP.F16.F32.PACK_AB R124, R35, R30 ;  /* 0x0000001e237c723e */ /* 0x000fe400000000ff */
[----:B------:R-:W-:Y:S01]  /*f120*/  IADD3 R182, R5, 0xa0, RZ ;  /* 0x000000a005b67810 */ /* 0x000fe20007ffe0ff */
[----:B------:R-:W-:Y:S01]  /*f130*/  FMUL.FTZ R126, R126, R187 ;  /* 0x000000bb7e7e7220 */ /* 0x000fe20000410000 */
[----:B------:R-:W-:Y:S01]  /*f140*/  FSETP.GTU.FTZ.AND P5, PT, R125, R188, PT ;  /* 0x000000bc7d00720b */ /* 0x000fe20003fbc000 */
[----:B------:R-:W-:-:S03]  /*f150*/  HADD2.F32 R125, -RZ, R107.H1_H1 ;  /* 0x3000006bff7d7230 */ /* 0x000fc60000004100 */
[----:B------:R-:W-:Y:S02]  /*f160*/  FSEL R126, R126, RZ, !P5 ;  /* 0x000000ff7e7e7208 */ /* 0x000fe40006800000 */
[----:B------:R-:W-:Y:S02]  /*f170*/  SEL R137, RZ, 0x1000000, P5 ;  /* 0x01000000ff897807 */ /* 0x000fe40002800000 */
[----:B------:R-:W-:Y:S01]  /*f180*/  ISETP.NE.AND P5, PT, R136, RZ, PT ;  /* 0x000000ff8800720c */ /* 0x000fe20003fa5270 */
[----:B------:R-:W-:Y:S01]  /*f190*/  FMUL.FTZ R130, R126, R125 ;  /* 0x0000007d7e827220 */ /* 0x000fe20000410000 */
[----:B------:R-:W-:Y:S01]  /*f1a0*/  @P0 HADD2.F32 R125, -RZ, R47.H1_H1 ;  /* 0x3000002fff7d0230 */ /* 0x000fe20000004100 */
[----:B------:R-:W-:Y:S02]  /*f1b0*/  SEL R136, RZ, 0x100, P4 ;  /* 0x00000100ff887807 */ /* 0x000fe40002000000 */
[----:B------:R-:W-:Y:S02]  /*f1c0*/  F2FP.F16.F32.PACK_AB R126, R40, R38 ;  /* 0x00000026287e723e */ /* 0x000fe400000000ff */
[----:B------:R-:W-:Y:S01]  /*f1d0*/  @P0 FADD.FTZ R130, R125, R130 ;  /* 0x000000827d820221 */ /* 0x000fe20000010000 */
[----:B------:R-:W-:-:S02]  /*f1e0*/  F2FP.F16.F32.PACK_AB R125, R37, R36 ;  /* 0x00000024257d723e */ /* 0x000fc400000000ff */
[----:B------:R-:W-:Y:S02]  /*f1f0*/  LOP3.LUT R136, R136, R137, R135, 0xfe, !PT ;  /* 0x0000008988887212 */ /* 0x000fe400078efe87 */
[----:B------:R-:W-:Y:S02]  /*f200*/  F2FP.F16.F32.PACK_AB R127, R130, R39 ;  /* 0x00000027827f723e */ /* 0x000fe400000000ff */
[----:B------:R-:W-:Y:S02]  /*f210*/  SEL R135, RZ, 0x1, P2 ;  /* 0x00000001ff877807 */ /* 0x000fe40001000000 */
[----:B------:R-:W-:Y:S01]  /*f220*/  SEL R137, RZ, 0x1, P3 ;  /* 0x00000001ff897807 */ /* 0x000fe20001800000 */
[----:B------:R0:W-:Y:S02]  /*f230*/  STG.E.128 desc[UR4][R132.64], R124 ;  /* 0x0000007c84007986 */ /* 0x0001e4000c101d04 */
        /* <DEDUP_REMOVED lines=29> */
.L_x_13358:
[----:B------:R-:W-:-:S07]  /*f410*/  MOV R138, R168 ;  /* 0x000000a8008a7202 */ /* 0x000fce0000000f00 */
.L_x_13359:
[----:B------:R-:W-:Y:S05]  /*f420*/  BSYNC B1 ;  /* 0x0000000000017941 */ /* 0x000fea0003800000 */
.L_x_13357:
        /* <DEDUP_REMOVED lines=16> */
.L_x_13363:
[----:B------:R-:W-:Y:S05]  /*f530*/  BSYNC B2 ;  /* 0x0000000000027941 */ /* 0x000fea0003800000 */
.L_x_13362:
        /* <DEDUP_REMOVED lines=42> */
.L_x_13361:
[----:B------:R-:W-:Y:S05]  /*f7e0*/  BSYNC B1 ;  /* 0x0000000000017941 */ /* 0x000fea0003800000 */
.L_x_13360:
[----:B------:R-:W-:Y:S01]  /*f7f0*/  I2FP.F32.U32 R132, R138 ;  /* 0x0000008a00847245 */ /* 0x000fe20000201000 */
[----:B-----5:R-:W-:Y:S01]  /*f800*/  HADD2.F32 R134, -RZ, R124.H0_H0 ;  /* 0x2000007cff867230 */ /* 0x020fe20000004100 */
[----:B------:R-:W-:Y:S01]  /*f810*/  LOP3.LUT R31, R31, 0xfffffffb, RZ, 0xc0, !PT ;  /* 0xfffffffb1f1f7812 */ /* 0x000fe200078ec0ff */
[----:B------:R-:W-:Y:S01]  /*f820*/  BSSY B1, `(.L_x_13364) ;  /* 0x0000017000017945 */ /* 0x000fe20003800000 */
[----:B------:R-:W-:Y:S02]  /*f830*/  VIADD R136, R135, 0x1 ;  /* 0x0000000187887836 */ /* 0x000fe40000000000 */
[----:B------:R-:W-:Y:S01]  /*f840*/  FFMA.FTZ R133, R132, R189, 1.1641532182693481445e-10 ;  /* 0x2f00000084857423 */ /* 0x000fe200000100bd */
[----:B------:R-:W-:-:S04]  /*f850*/  FMUL.FTZ R134, R134, R131 ;  /* 0x0000008386867220 */ /* 0x000fc80000410000 */
[----:B------:R-:W-:Y:S01]  /*f860*/  FSETP.GTU.FTZ.AND P1, PT, R133, R188, PT ;  /* 0x000000bc8500720b */ /* 0x000fe20003f3c000 */
[----:B------:R-:W-:Y:S01]  /*f870*/  FMUL.FTZ R134, R134, R187 ;  /* 0x000000bb86867220 */ /* 0x000fe20000410000 */
[----:B------:R-:W-:-:S04]  /*f880*/  HADD2.F32 R133, -RZ, R100.H0_H0 ;  /* 0x20000064ff857230 */ /* 0x000fc80000004100 */
[----:B------:R-:W-:-:S05]  /*f890*/  FSEL R134, R134, RZ, !P1 ;  /* 0x000000ff86867208 */ /* 0x000fca0004800000 */
[----:B------:R-:W-:Y:S01]  /*f8a0*/  FMUL.FTZ R132, R134, R133 ;  /* 0x0000008586847220 */ /* 0x000fe20000410000 */
[----:B------:R-:W-:Y:S01]  /*f8b0*/  @P0 HADD2.F32 R133, -RZ, R44.H0_H0 ;  /* 0x2000002cff850230 */ /* 0x000fe20000004100 */
[----:B------:R-:W-:Y:S02]  /*f8c0*/  @P1 LOP3.LUT R31, R31, 0x4, RZ, 0xfc, !PT ;  /* 0x000000041f1f1812 */ /* 0x000fe400078efcff */
[----:B------:R-:W-:Y:S02]  /*f8d0*/  ISETP.NE.AND P1, PT, R135, 0x1, PT ;  /* 0x000000018700780c */ /* 0x000fe40003f25270 */
[----:B------:R-:W-:-:S11]  /*f8e0*/  @P0 FADD.FTZ R132, R133, R132 ;  /* 0x0000008485840221 */ /* 0x000fd60000010000 */
        /* <DEDUP_REMOVED lines=9> */
.L_x_13365:
[----:B------:R-:W-:-:S07]  /*f980*/  IMAD.MOV.U32 R133, RZ, RZ, R168 ;  /* 0x000000ffff857224 */ /* 0x000fce00078e00a8 */
.L_x_13366:
[----:B------:R-:W-:Y:S05]  /*f990*/  BSYNC B1 ;  /* 0x0000000000017941 */ /* 0x000fea0003800000 */
.L_x_13364:
        /* <DEDUP_REMOVED lines=16> */
.L_x_13370:
[----:B------:R-:W-:Y:S05]  /*faa0*/  BSYNC B2 ;  /* 0x0000000000027941 */ /* 0x000fea0003800000 */
.L_x_13369:
        /* <DEDUP_REMOVED lines=42> */
.L_x_13368:
[----:B------:R-:W-:Y:S05]  /*fd50*/  BSYNC B1 ;  /* 0x0000000000017941 */ /* 0x000fea0003800000 */
.L_x_13367:
[----:B------:R-:W-:Y:S01]  /*fd60*/  I2FP.F32.U32 R134, R133 ;  /* 0x0000008500867245 */ /* 0x000fe20000201000 */
[----:B------:R-:W-:Y:S01]  /*fd70*/  HADD2.F32 R124, -RZ, R124.H1_H1 ;  /* 0x3000007cff7c7230 */ /* 0x000fe20000004100 */
[----:B------:R-:W-:Y:S01]  /*fd80*/  LOP3.LUT R31, R31, 0xfffffffd, RZ, 0xc0, !PT ;  /* 0xfffffffd1f1f7812 */ /* 0x000fe200078ec0ff */
[----:B------:R-:W-:Y:S01]  /*fd90*/  BSSY B1, `(.L_x_13371) ;  /* 0x0000017000017945 */ /* 0x000fe20003800000 */
[----:B------:R-:W-:Y:S01]  /*fda0*/  IADD3 R137, R136, 0x1, RZ ;  /* 0x0000000188897810 */ /* 0x000fe20007ffe0ff */
[----:B------:R-:W-:Y:S01]  /*fdb0*/  FFMA.FTZ R133, R134, R189, 1.1641532182693481445e-10 ;  /* 0x2f00000086857423 */ /* 0x000fe200000100bd */
[----:B------:R-:W-:-:S04]  /*fdc0*/  FMUL.FTZ R124, R124, R131 ;  /* 0x000000837c7c7220 */ /* 0x000fc80000410000 */
[----:B------:R-:W-:Y:S01]  /*fdd0*/  FSETP.GTU.FTZ.AND P1, PT, R133, R188, PT ;  /* 0x000000bc8500720b */ /* 0x000fe20003f3c000 */
[----:B------:R-:W-:Y:S01]  /*fde0*/  FMUL.FTZ R124, R124, R187 ;  /* 0x000000bb7c7c7220 */ /* 0x000fe20000410000 */
[----:B------:R-:W-:-:S04]  /*fdf0*/  HADD2.F32 R133, -RZ, R100.H1_H1 ;  /* 0x30000064ff857230 */ /* 0x000fc80000004100 */
[----:B------:R-:W-:-:S05]  /*fe00*/  FSEL R124, R124, RZ, !P1 ;  /* 0x000000ff7c7c7208 */ /* 0x000fca0004800000 */
[----:B------:R-:W-:Y:S01]  /*fe10*/  FMUL.FTZ R133, R124, R133 ;  /* 0x000000857c857220 */ /* 0x000fe20000410000 */
[----:B------:R-:W-:Y:S01]  /*fe20*/  @P0 HADD2.F32 R124, -RZ, R44.H1_H1 ;  /* 0x3000002cff7c0230 */ /* 0x000fe20000004100 */
        /* <DEDUP_REMOVED lines=12> */
.L_x_13372:
[----:B------:R-:W-:-:S07]  /*fef0*/  MOV R124, R168 ;  /* 0x000000a8007c7202 */ /* 0x000fce0000000f00 */
.L_x_13373:
[----:B------:R-:W-:Y:S05]  /*ff00*/  BSYNC B1 ;  /* 0x0000000000017941 */ /* 0x000fea0003800000 */
.L_x_13371:
        /* <DEDUP_REMOVED lines=16> */
.L_x_13377:
[----:B------:R-:W-:Y:S05]  /*10010*/  BSYNC B2 ;  /* 0x0000000000027941 */ /* 0x000fea0003800000 */
.L_x_13376:
        /* <DEDUP_REMOVED lines=42> */
.L_x_13375:
[----:B------:R-:W-:Y:S05]  /*102c0*/  BSYNC B1 ;  /* 0x0000000000017941 */ /* 0x000fea0003800000 */
.L_x_13374:
        /* <DEDUP_REMOVED lines=23> */
.L_x_13379:
[----:B------:R-:W-:-:S07]  /*10440*/  MOV R124, R168 ;  /* 0x000000a8007c7202 */ /* 0x000fce0000000f00 */
.L_x_13380:
[----:B------:R-:W-:Y:S05]  /*10450*/  BSYNC B1 ;  /* 0x0000000000017941 */ /* 0x000fea0003800000 */
.L_x_13378:
        /* <DEDUP_REMOVED lines=16> */
.L_x_13384:
[----:B------:R-:W-:Y:S05]  /*10560*/  BSYNC B2 ;  /* 0x0000000000027941 */ /* 0x000fea0003800000 */
.L_x_13383:
        /* <DEDUP_REMOVED lines=42> */
.L_x_13382:
[----:B------:R-:W-:Y:S05]  /*10810*/  BSYNC B1 ;  /* 0x0000000000017941 */ /* 0x000fea0003800000 */
.L_x_13381:
[----:B------:R-:W-:Y:S01]  /*10820*/  I2FP.F32.U32 R124, R124 ;  /* 0x0000007c007c7245 */ /* 0x000fe20000201000 */
[----:B------:R-:W-:Y:S01]  /*10830*/  HADD2.F32 R136, -RZ, R125.H1_H1 ;  /* 0x3000007dff887230 */ /* 0x000fe20000004100 */
[----:B------:R-:W-:Y:S01]  /*10840*/  ISETP.NE.AND P3, PT, R138, 0x1, PT ;  /* 0x000000018a00780c */ /* 0x000fe20003f65270 */
[----:B------:R-:W-:Y:S01]  /*10850*/  HADD2.F32 R135, -RZ, R101.H1_H1 ;  /* 0x30000065ff877230 */ /* 0x000fe20000004100 */
[----:B------:R-:W-:Y:S01]  /*10860*/  BSSY B1, `(.L_x_13385) ;  /* 0x0000014000017945 */ /* 0x000fe20003800000 */
[----:B------:R-:W-:Y:S01]  /*10870*/  FFMA.FTZ R125, R124, R189, 1.1641532182693481445e-10 ;  /* 0x2f0000007c7d7423 */ /* 0x000fe200000100bd */
[----:B------:R-:W-:Y:S01]  /*10880*/  FMUL.FTZ R136, R136, R131 ;  /* 0x0000008388887220 */ /* 0x000fe20000410000 */
[----:B------:R-:W-:Y:S01]  /*10890*/  @P0 HADD2.F32 R124, -RZ, R45.H1_H1 ;  /* 0x3000002dff7c0230 */ /* 0x000fe20000004100 */
[----:B------:R-:W-:Y:S02]  /*108a0*/  IADD3 R139, R138, 0x1, RZ ;  /* 0x000000018a8b7810 */ /* 0x000fe40007ffe0ff */
[----:B------:R-:W-:Y:S01]  /*108b0*/  FMUL.FTZ R136, R136, R187 ;  /* 0x000000bb88887220 */ /* 0x000fe20000410000 */
[----:B------:R-:W-:-:S04]  /*108c0*/  FSETP.GTU.FTZ.AND P2, PT, R125, R188, PT ;  /* 0x000000bc7d00720b */ /* 0x000fc80003f5c000 */
        /* <DEDUP_REMOVED lines=12> */
.L_x_13386:
[----:B------:R-:W-:-:S07]  /*10990*/  MOV R140, R168 ;  /* 0x000000a8008c7202 */ /* 0x000fce0000000f00 */
.L_x_13387:
[----:B------:R-:W-:Y:S05]  /*109a0*/  BSYNC B1 ;  /* 0x0000000000017941 */ /* 0x000fea0003800000 */
.L_x_13385:
        /* <DEDUP_REMOVED lines=16> */
.L_x_13391:
[----:B------:R-:W-:Y:S05]  /*10ab0*/  BSYNC B2 ;  /* 0x0000000000027941 */ /* 0x000fea0003800000 */
.L_x_13390:
        /* <DEDUP_REMOVED lines=28> */
[----:B------:R-:W-:-:S04]  /*10c80*/  HFMA2.MMA R139, -RZ, RZ, 0, 0 ;  /* 0x00000000ff8b7435 */ /* 0x000fc800000001ff */
        /* <DEDUP_REMOVED lines=13> */
.L_x_13389:
[----:B------:R-:W-:Y:S05]  /*10d60*/  BSYNC B1 ;  /* 0x0000000000017941 */ /* 0x000fea0003800000 */
.L_x_13388:
        /* <DEDUP_REMOVED lines=23> */
.L_x_13393:
[----:B------:R-:W-:-:S07]  /*10ee0*/  IMAD.MOV.U32 R137, RZ, RZ, R168 ;  /* 0x000000ffff897224 */ /* 0x000fce00078e00a8 */
.L_x_13394:
[----:B------:R-:W-:Y:S05]  /*10ef0*/  BSYNC B1 ;  /* 0x0000000000017941 */ /* 0x000fea0003800000 */
.L_x_13392:
        /* <DEDUP_REMOVED lines=16> */
.L_x_13398:
[----:B------:R-:W-:Y:S05]  /*11000*/  BSYNC B2 ;  /* 0x0000000000027941 */ /* 0x000fea0003800000 */
.L_x_13397:
        /* <DEDUP_REMOVED lines=42> */
.L_x_13396:
[----:B------:R-:W-:Y:S05]  /*112b0*/  BSYNC B1 ;  /* 0x0000000000017941 */ /* 0x000fea0003800000 */
.L_x_13395:
        /* <DEDUP_REMOVED lines=23> */
.L_x_13400:
[----:B------:R-:W-:-:S07]  /*11430*/  MOV R126, R168 ;  /* 0x000000a8007e7202 */ /* 0x000fce0000000f00 */
.L_x_13401:
[----:B------:R-:W-:Y:S05]  /*11440*/  BSYNC B1 ;  /* 0x0000000000017941 */ /* 0x000fea0003800000 */
.L_x_13399:
        /* <DEDUP_REMOVED lines=16> */
.L_x_13405:
[----:B------:R-:W-:Y:S05]  /*11550*/  BSYNC B2 ;  /* 0x0000000000027941 */ /* 0x000fea0003800000 */
.L_x_13404:
        /* <DEDUP_REMOVED lines=42> */
.L_x_13403:
[----:B------:R-:W-:Y:S05]  /*11800*/  BSYNC B1 ;  /* 0x0000000000017941 */ /* 0x000fea0003800000 */
.L_x_13402:
        /* <DEDUP_REMOVED lines=23> */
.L_x_13407:
[----:B------:R-:W-:-:S07]  /*11980*/  MOV R126, R168 ;  /* 0x000000a8007e7202 */ /* 0x000fce0000000f00 */
.L_x_13408:
[----:B------:R-:W-:Y:S05]  /*11990*/  BSYNC B1 ;  /* 0x0000000000017941 */ /* 0x000fea0003800000 */
.L_x_13406:
        /* <DEDUP_REMOVED lines=15> */
[----:B------:R-:W-:Y:S02]  /*11a90*/  @P0 IADD3 R139, R4, RZ, RZ ;  /* 0x000000ff048b0210 */ /* 0x000fe40007ffe0ff */
[----:B------:R-:W-:-:S03]  /*11aa0*/  ISETP.NE.AND P0, PT, R124, RZ, PT ;  /* 0x000000ff7c00720c */ /* 0x000fc60003f05270 */
[----:B------:R-:W-:-:S10]  /*11ab0*/  @!P6 IMAD.MOV.U32 R4, RZ, RZ, R139 ;  /* 0x000000ffff04e224 */ /* 0x000fd400078e008b */
.L_x_13412:
[----:B------:R-:W-:Y:S05]  /*11ac0*/  BSYNC B2 ;  /* 0x0000000000027941 */ /* 0x000fea0003800000 */
.L_x_13411:
        /* <DEDUP_REMOVED lines=42> */
.L_x_13410:
[----:B------:R-:W-:Y:S05]  /*11d70*/  BSYNC B1 ;  /* 0x0000000000017941 */ /* 0x000fea0003800000 */
.L_x_13409:
[----:B------:R-:W-:Y:S01]  /*11d80*/  I2FP.F32.U32 R124, R126 ;  /* 0x0000007e007c7245 */ /* 0x000fe20000201000 */
[----:B------:R-:W-:Y:S01]  /*11d90*/  HADD2.F32 R126, -RZ, R127.H1_H1 ;  /* 0x3000007fff7e7230 */ /* 0x000fe20000004100 */
[----:B------:R-:W-:Y:S01]  /*11da0*/  SEL R143, RZ, 0x10000, P5 ;  /* 0x00010000ff8f7807 */ /* 0x000fe20002800000 */
[----:B------:R-:W-:Y:S01]  /*11db0*/  HADD2.F32 R139, -RZ, R103.H1_H1 ;  /* 0x30000067ff8b7230 */ /* 0x000fe20000004100 */
[----:B------:R-:W-:Y:S01]  /*11dc0*/  SEL R144, RZ, 0x100, P4 ;  /* 0x00000100ff907807 */ /* 0x000fe20002000000 */
[----:B------:R-:W-:Y:S01]  /*11dd0*/  FFMA.FTZ R125, R124, R189, 1.1641532182693481445e-10 ;  /* 0x2f0000007c7d7423 */ /* 0x000fe200000100bd */
[----:B------:R-:W-:Y:S01]  /*11de0*/  FMUL.FTZ R126, R126, R131 ;  /* 0x000000837e7e7220 */ /* 0x000fe20000410000 */
[----:B------:R-:W-:Y:S01]  /*11df0*/  @P0 HADD2.F32 R124, -RZ, R47.H1_H1 ;  /* 0x3000002fff7c0230 */ /* 0x000fe20000004100 */
[----:B------:R-:W-:Y:S01]  /*11e00*/  LOP3.LUT P5, RZ, R31, 0x4, RZ, 0xc0, !PT ;  /* 0x000000041fff7812 */ /* 0x000fe200078ac0ff */
[----:B------:R-:W-:-:S04]  /*11e10*/  IMAD.WIDE.U32 R140, R182, 0x10, R162 ;  /* 0x00000010b68c7825 */ /* 0x000fc800078e00a2 */
[----:B------:R-:W-:Y:S01]  /*11e20*/  FMUL.FTZ R126, R126, R187 ;  /* 0x000000bb7e7e7220 */ /* 0x000fe20000410000 */
[----:B------:R-:W-:Y:S02]  /*11e30*/  FSETP.GTU.FTZ.AND P6, PT, R125, R188, PT ;  /* 0x000000bc7d00720b */ /* 0x000fe40003fdc000 */
[----:B------:R-:W-:Y:S02]  /*11e40*/  F2FP.F16.F32.PACK_AB R125, R135, R134 ;  /* 0x00000086877d723e */ /* 0x000fe400000000ff */
[----:B------:R-:W-:Y:S02]  /*11e50*/  FSEL R126, R126, RZ, !P6 ;  /* 0x000000ff7e7e7208 */ /* 0x000fe40007000000 */
[----:B------:R-:W-:Y:S02]  /*11e60*/  SEL R145, RZ, 0x1000000, P6 ;  /* 0x01000000ff917807 */ /* 0x000fe40003000000 */
[----:B------:R-:W-:Y:S01]  /*11e70*/  LOP3.LUT P6, RZ, R31, 0x2, RZ, 0xc0, !PT ;  /* 0x000000021fff7812 */ /* 0x000fe200078cc0ff */
[----:B------:R-:W-:Y:S01]  /*11e80*/  FMUL.FTZ R139, R126, R139 ;  /* 0x0000008b7e8b7220 */ /* 0x000fe20000410000 */
[----:B------:R-:W-:-:S02]  /*11e90*/  F2FP.F16.F32.PACK_AB R126, R137, R136 ;  /* 0x00000088897e723e */ /* 0x000fc400000000ff */
[----:B------:R-:W-:Y:S01]  /*11ea0*/  LOP3.LUT R144, R144, R145, R143, 0xfe, !PT ;  /* 0x0000009190907212 */ /* 0x000fe200078efe8f */
[----:B------:R-:W-:Y:S01]  /*11eb0*/  @P0 FADD.FTZ R139, R124, R139 ;  /* 0x0000008b7c8b0221 */ /* 0x000fe20000010000 */
[----:B------:R-:W-:Y:S02]  /*11ec0*/  F2FP.F16.F32.PACK_AB R124, R133, R132 ;  /* 0x00000084857c723e */ /* 0x000fe400000000ff */
[----:B------:R-:W-:Y:S02]  /*11ed0*/  SEL R143, RZ, 0x1, P2 ;  /* 0x00000001ff8f7807 */ /* 0x000fe40001000000 */
[----:B------:R-:W-:Y:S02]  /*11ee0*/  F2FP.F16.F32.PACK_AB R127, R139, R138 ;  /* 0x0000008a8b7f723e */ /* 0x000fe400000000ff */
[----:B------:R-:W-:Y:S02]  /*11ef0*/  SEL R145, RZ, 0x1, P6 ;  /* 0x00000001ff917807 */ /* 0x000fe40003000000 */
[----:B------:R-:W-:Y:S01]  /*11f00*/  IADD3 R181, R5, 0xc0, RZ ;  /* 0x000000c005b57810 */ /* 0x000fe20007ffe0ff */
[----:B------:R0:W-:Y:S02]  /*11f10*/  STG.E.128 desc[UR4][R140.64], R124 ;  /* 0x0000007c8c007986 */ /* 0x0001e4000c101d04 */
[----:B0-----:R-:W-:Y:S01]  /*11f20*/  IMAD.WIDE.U32 R124, R143, 0x1000000, RZ ;  /* 0x010000008f7c7825 */ /* 0x001fe200078e00ff */
[----:B------:R-:W-:-:S03]  /*11f30*/  SEL R143, RZ, 0x1, P3 ;  /* 0x00000001ff8f7807 */ /* 0x000fc60001800000 */
[----:B------:R-:W-:Y:S01]  /*11f40*/  IMAD.WIDE.U32 R140, R145, 0x100, RZ ;  /* 0x00000100918c7825 */ /* 0x000fe200078e00ff */
[----:B------:R-:W-:Y:S02]  /*11f50*/  LOP3.LUT R143, R125, R144, R143, 0xfe, !PT ;  /* 0x000000907d8f7212 */ /* 0x000fe400078efe8f */
        /* <DEDUP_REMOVED lines=25> */
.L_x_13414:
[----:B------:R-:W-:-:S07]  /*120f0*/  IMAD.MOV.U32 R146, RZ, RZ, R168 ;  /* 0x000000ffff927224 */ /* 0x000fce00078e00a8 */
.L_x_13415:
[----:B------:R-:W-:Y:S05]  /*12100*/  BSYNC B1 ;  /* 0x0000000000017941 */ /* 0x000fea0003800000 */
.L_x_13413:
        /* <DEDUP_REMOVED lines=16> */
.L_x_13419:
[----:B------:R-:W-:Y:S05]  /*12210*/  BSYNC B2 ;  /* 0x0000000000027941 */ /* 0x000fea0003800000 */
.L_x_13418:
        /* <DEDUP_REMOVED lines=34> */
[----:B------:R-:W-:-:S05]  /*12440*/  IMAD.WIDE.U32 R172, R172, -0x2daee0ad, RZ ;  /* 0xd2511f53acac7825 */ /* 0x000fca00078e00ff */
[----:B------:R-:W-:Y:S01]  /*12450*/  LOP3.LUT R168, R173, UR36, R140, 0x96, !PT ;  /* 0x00000024ada87c12 */ /* 0x000fe2000f8e968c */
[----:B------:R-:W-:-:S04]  /*12460*/  IMAD.WIDE.U32 R140, R141, -0x326172a9, RZ ;  /* 0xcd9e8d578d8c7825 */ /* 0x000fc800078e00ff */
[----:B------:R-:W-:Y:S01]  /*12470*/  IMAD.WIDE.U32 R168, R168, -0x326172a9, RZ ;  /* 0xcd9e8d57a8a87825 */ /* 0x000fe200078e00ff */
[----:B------:R-:W-:-:S04]  /*12480*/  LOP3.LUT R174, R141, UR35, R142, 0x96, !PT ;  /* 0x000000238dae7c12 */ /* 0x000fc8000f8e968e */
[----:B------:R-:W-:Y:S01]  /*12490*/  LOP3.LUT R169, R169, UR37, R140, 0x96, !PT ;  /* 0x00000025a9a97c12 */ /* 0x000fe2000f8e968c */
[----:B------:R-:W-:-:S05]  /*124a0*/  IMAD.WIDE.U32 R174, R174, -0x2daee0ad, RZ ;  /* 0xd2511f53aeae7825 */ /* 0x000fca00078e00ff */
[----:B------:R-:W-:-:S07]  /*124b0*/  LOP3.LUT R172, R175, UR38, R172, 0x96, !PT ;  /* 0x00000026afac7c12 */ /* 0x000fce000f8e96ac */
.L_x_13417:
[----:B------:R-:W-:Y:S05]  /*124c0*/  BSYNC B1 ;  /* 0x0000000000017941 */ /* 0x000fea0003800000 */
.L_x_13416:
[----:B------:R-:W-:Y:S01]  /*124d0*/  I2FP.F32.U32 R140, R146 ;  /* 0x00000092008c7245 */ /* 0x000fe20000201000 */
[----:B------:R-:W-:Y:S01]  /*124e0*/  BSSY B1, `(.L_x_13420) ;  /* 0x0000019000017945 */ /* 0x000fe20003800000 */
[----:B------:R-:W-:Y:S02]  /*124f0*/  LOP3.LUT R31, R31, 0xfffffffb, RZ, 0xc0, !PT ;  /* 0xfffffffb1f1f7812 */ /* 0x000fe400078ec0ff */
[----:B------:R-:W-:Y:S01]  /*12500*/  IADD3 R142, R143, 0x1, RZ ;  /* 0x000000018f8e7810 */ /* 0x000fe20007ffe0ff */
[----:B------:R-:W-:Y:S01]  /*12510*/  FFMA.FTZ R141, R140, R189, 1.1641532182693481445e-10 ;  /* 0x2f0000008c8d7423 */ /* 0x000fe200000100bd */
[----:B-----5:R-:W-:-:S04]  /*12520*/  HADD2.F32 R140, -RZ, R124.H0_H0 ;  /* 0x2000007cff8c7230 */ /* 0x020fc80000004100 */
[----:B------:R-:W-:Y:S01]  /*12530*/  FSETP.GTU.FTZ.AND P1, PT, R141, R188, PT ;  /* 0x000000bc8d00720b */ /* 0x000fe20003f3c000 */
[----:B------:R-:W-:Y:S01]  /*12540*/  FMUL.FTZ R140, R140, R131 ;  /* 0x000000838c8c7220 */ /* 0x000fe20000410000 */
[----:B------:R-:W-:-:S03]  /*12550*/  HADD2.F32 R141, -RZ, R96.H0_H0 ;  /* 0x20000060ff8d7230 */ /* 0x000fc60000004100 */
[----:B------:R-:W-:-:S05]  /*12560*/  FMUL.FTZ R140, R140, R187 ;  /* 0x000000bb8c8c7220 */ /* 0x000fca0000410000 */
[----:B------:R-:W-:-:S03]  /*12570*/  FSEL R140, R140, RZ, !P1 ;  /* 0x000000ff8c8c7208 */ /* 0x000fc60004800000 */
[----:B------:R-:W-:Y:S02]  /*12580*/  @P1 LOP3.LUT R31, R31, 0x4, RZ, 0xfc, !PT ;  /* 0x000000041f1f1812 */ /* 0x000fe400078efcff */
[----:B------:R-:W-:Y:S01]  /*12590*/  ISETP.NE.AND P1, PT, R143, 0x1, PT ;  /* 0x000000018f00780c */ /* 0x000fe20003f25270 */
[----:B------:R-:W-:Y:S01]  /*125a0*/  FMUL.FTZ R140, R140, R141 ;  /* 0x0000008d8c8c7220 */ /* 0x000fe20000410000 */
[----:B------:R-:W-:-:S05]  /*125b0*/  @P0 HADD2.F32 R141, -RZ, R44.H0_H0 ;  /* 0x2000002cff8d0230 */ /* 0x000fca0000004100 */
        /* <DEDUP_REMOVED lines=10> */
.L_x_13421:
[----:B------:R-:W-:-:S07]  /*12660*/  MOV R141, R168 ;  /* 0x000000a8008d7202 */ /* 0x000fce0000000f00 */
.L_x_13422:
[----:B------:R-:W-:Y:S05]  /*12670*/  BSYNC B1 ;  /* 0x0000000000017941 */ /* 0x000fea0003800000 */
.L_x_13420:
        /* <DEDUP_REMOVED lines=16> */
.L_x_13426:
[----:B------:R-:W-:Y:S05]  /*12780*/  BSYNC B2 ;  /* 0x0000000000027941 */ /* 0x000fea0003800000 */
.L_x_13425:
        /* <DEDUP_REMOVED lines=42> */
.L_x_13424:
[----:B------:R-:W-:Y:S05]  /*12a30*/  BSYNC B1 ;  /* 0x0000000000017941 */ /* 0x000fea0003800000 */
.L_x_13423:
        /* <DEDUP_REMOVED lines=25> */
.L_x_13428:
[----:B------:R-:W-:-:S07]  /*12bd0*/  MOV R124, R168 ;  /* 0x000000a8007c7202 */ /* 0x000fce0000000f00 */
.L_x_13429:
[----:B------:R-:W-:Y:S05]  /*12be0*/  BSYNC B1 ;  /* 0x0000000000017941 */ /* 0x000fea0003800000 */
.L_x_13427:
        /* <DEDUP_REMOVED lines=16> */
.L_x_13433:
[----:B------:R-:W-:Y:S05]  /*12cf0*/  BSYNC B2 ;  /* 0x0000000000027941 */ /* 0x000fea0003800000 */
.L_x_13432:
        /* <DEDUP_REMOVED lines=42> */
.L_x_13431:
[----:B------:R-:W-:Y:S05]  /*12fa0*/  BSYNC B1 ;  /* 0x0000000000017941 */ /* 0x000fea0003800000 */
.L_x_13430:
[----:B------:R-:W-:Y:S01]  /*12fb0*/  I2FP.F32.U32 R124, R124 ;  /* 0x0000007c007c7245 */ /* 0x000fe20000201000 */
[----:B------:R-:W-:Y:S01]  /*12fc0*/  BSSY B1, `(.L_x_13434) ;  /* 0x0000017000017945 */ /* 0x000fe20003800000 */
[C---:B------:R-:W-:Y:S02]  /*12fd0*/  ISETP.NE.AND P2, PT, R143.reuse, 0x1, PT ;  /* 0x000000018f00780c */ /* 0x040fe40003f45270 */
[----:B------:R-:W-:Y:S01]  /*12fe0*/  IADD3 R144, R143, 0x1, RZ ;  /* 0x000000018f907810 */ /* 0x000fe20007ffe0ff */
[----:B------:R-:W-:Y:S01]  /*12ff0*/  FFMA.FTZ R145, R124, R189, 1.1641532182693481445e-10 ;  /* 0x2f0000007c917423 */ /* 0x000fe200000100bd */
[----:B------:R-:W-:-:S04]  /*13000*/  HADD2.F32 R124, -RZ, R125.H0_H0 ;  /* 0x2000007dff7c7230 */ /* 0x000fc80000004100 */
[----:B------:R-:W-:Y:S01]  /*13010*/  FSETP.GTU.FTZ.AND P1, PT, R145, R188, PT ;  /* 0x000000bc9100720b */ /* 0x000fe20003f3c000 */
[----:B------:R-:W-:Y:S01]  /*13020*/  FMUL.FTZ R124, R124, R131 ;  /* 0x000000837c7c7220 */ /* 0x000fe20000410000 */
[----:B------:R-:W-:-:S03]  /*13030*/  HADD2.F32 R145, -RZ, R97.H0_H0 ;  /* 0x20000061ff917230 */ /* 0x000fc60000004100 */
[----:B------:R-:W-:-:S05]  /*13040*/  FMUL.FTZ R124, R124, R187 ;  /* 0x000000bb7c7c7220 */ /* 0x000fca0000410000 */
        /* <DEDUP_REMOVED lines=13> */
.L_x_13435:
[----:B------:R-:W-:-:S07]  /*13120*/  MOV R124, R168 ;  /* 0x000000a8007c7202 */ /* 0x000fce0000000f00 */
.L_x_13436:
[----:B------:R-:W-:Y:S05]  /*13130*/  BSYNC B1 ;  /* 0x0000000000017941 */ /* 0x000fea0003800000 */
.L_x_13434:
        /* <DEDUP_REMOVED lines=16> */
.L_x_13440:
[----:B------:R-:W-:Y:S05]  /*13240*/  BSYNC B2 ;  /* 0x0000000000027941 */ /* 0x000fea0003800000 */
.L_x_13439:
        /* <DEDUP_REMOVED lines=42> */
.L_x_13438:
[----:B------:R-:W-:Y:S05]  /*134f0*/  BSYNC B1 ;  /* 0x0000000000017941 */ /* 0x000fea0003800000 */
.L_x_13437:
[----:B------:R-:W-:Y:S01]  /*13500*/  I2FP.F32.U32 R124, R124 ;  /* 0x0000007c007c7245 */ /* 0x000fe20000201000 */
[----:B------:R-:W-:Y:S01]  /*13510*/  BSSY B1, `(.L_x_13441) ;  /* 0x0000017000017945 */ /* 0x000fe20003800000 */
[----:B------:R-:W-:-:S03]  /*13520*/  ISETP.NE.AND P3, PT, R144, 0x1, PT ;  /* 0x000000019000780c */ /* 0x000fc60003f65270 */
[----:B------:R-:W-:Y:S01]  /*13530*/  FFMA.FTZ R143, R124, R189, 1.1641532182693481445e-10 ;  /* 0x2f0000007c8f7423 */ /* 0x000fe200000100bd */
[----:B------:R-:W-:-:S04]  /*13540*/  HADD2.F32 R124, -RZ, R125.H1_H1 ;  /* 0x3000007dff7c7230 */ /* 0x000fc80000004100 */
[----:B------:R-:W-:Y:S01]  /*13550*/  FSETP.GTU.FTZ.AND P2, PT, R143, R188, PT ;  /* 0x000000bc8f00720b */ /* 0x000fe20003f5c000 */
[----:B------:R-:W-:Y:S01]  /*13560*/  FMUL.FTZ R124, R124, R131 ;  /* 0x000000837c7c7220 */ /* 0x000fe20000410000 */
[----:B------:R-:W-:-:S03]  /*13570*/  HADD2.F32 R143, -RZ, R97.H1_H1 ;  /* 0x30000061ff8f7230 */ /* 0x000fc60000004100 */
[----:B------:R-:W-:-:S05]  /*13580*/  FMUL.FTZ R124, R124, R187 ;  /* 0x000000bb7c7c7220 */ /* 0x000fca0000410000 */
[----:B------:R-:W-:-:S05]  /*13590*/  FSEL R124, R124, RZ, !P2 ;  /* 0x000000ff7c7c7208 */ /* 0x000fca0005000000 */
[----:B------:R-:W-:Y:S01]  /*135a0*/  FMUL.FTZ R143, R124, R143 ;  /* 0x0000008f7c8f7220 */ /* 0x000fe20000410000 */
[----:B------:R-:W-:-:S05]  /*135b0*/  @P0 HADD2.F32 R124, -RZ, R45.H1_H1 ;  /* 0x3000002dff7c0230 */ /* 0x000fca0000004100 */
        /* <DEDUP_REMOVED lines=11> */
.L_x_13442:
[----:B------:R-:W-:-:S07]  /*13670*/  IMAD.MOV.U32 R148, RZ, RZ, R168 ;  /* 0x000000ffff947224 */ /* 0x000fce00078e00a8 */
.L_x_13443:
[----:B------:R-:W-:Y:S05]  /*13680*/  BSYNC B1 ;  /* 0x0000000000017941 */ /* 0x000fea0003800000 */
.L_x_13441:
        /* <DEDUP_REMOVED lines=16> */
.L_x_13447:
[----:B------:R-:W-:Y:S05]  /*13790*/  BSYNC B2 ;  /* 0x0000000000027941 */ /* 0x000fea0003800000 */
.L_x_13446:
        /* <DEDUP_REMOVED lines=42> */
.L_x_13445:
[----:B------:R-:W-:Y:S05]  /*13a40*/  BSYNC B1 ;  /* 0x0000000000017941 */ /* 0x000fea0003800000 */
.L_x_13444:
[----:B------:R-:W-:Y:S01]  /*13a50*/  I2FP.F32.U32 R144, R148 ;  /* 0x0000009400907245 */ /* 0x000fe20000201000 */
[----:B------:R-:W-:Y:S01]  /*13a60*/  BSSY B1, `(.L_x_13448) ;  /* 0x0000017000017945 */ /* 0x000fe20003800000 */
[----:B------:R-:W-:-:S03]  /*13a70*/  ISETP.NE.AND P4, PT, R124, 0x1, PT ;  /* 0x000000017c00780c */ /* 0x000fc60003f85270 */
        /* <DEDUP_REMOVED lines=20> */
.L_x_13449:
[----:B------:R-:W-:-:S07]  /*13bc0*/  MOV R145, R168 ;  /* 0x000000a800917202 */ /* 0x000fce0000000f00 */
.L_x_13450:
[----:B------:R-:W-:Y:S05]  /*13bd0*/  BSYNC B1 ;  /* 0x0000000000017941 */ /* 0x000fea0003800000 */
.L_x_13448:
        /* <DEDUP_REMOVED lines=16> */
.L_x_13454:
[----:B------:R-:W-:Y:S05]  /*13ce0*/  BSYNC B2 ;  /* 0x0000000000027941 */ /* 0x000fea0003800000 */
.L_x_13453:
        /* <DEDUP_REMOVED lines=42> */
.L_x_13452:
[----:B------:R-:W-:Y:S05]  /*13f90*/  BSYNC B1 ;  /* 0x0000000000017941 */ /* 0x000fea0003800000 */
.L_x_13451:
        /* <DEDUP_REMOVED lines=23> */
.L_x_13456:
[----:B------:R-:W-:-:S07]  /*14110*/  MOV R126, R168 ;  /* 0x000000a8007e7202 */ /* 0x000fce0000000f00 */
.L_x_13457:
[----:B------:R-:W-:Y:S05]  /*14120*/  BSYNC B1 ;  /* 0x0000000000017941 */ /* 0x000fea0003800000 */
.L_x_13455:
        /* <DEDUP_REMOVED lines=16> */
.L_x_13461:
[----:B------:R-:W-:Y:S05]  /*14230*/  BSYNC B2 ;  /* 0x0000000000027941 */ /* 0x000fea0003800000 */
.L_x_13460:
        /* <DEDUP_REMOVED lines=42> */
.L_x_13459:
[----:B------:R-:W-:Y:S05]  /*144e0*/  BSYNC B1 ;  /* 0x0000000000017941 */ /* 0x000fea0003800000 */
.L_x_13458:
        /* <DEDUP_REMOVED lines=10> */
[----:B------:R-:W-:-:S05]  /*14590*/  HADD2.F32 R125, -RZ, R99.H0_H0 ;  /* 0x20000063ff7d7230 */ /* 0x000fca0000004100 */
        /* <DEDUP_REMOVED lines=12> */
.L_x_13463:
[----:B------:R-:W-:-:S07]  /*14660*/  MOV R126, R168 ;  /* 0x000000a8007e7202 */ /* 0x000fce0000000f00 */
.L_x_13464:
[----:B------:R-:W-:Y:S05]  /*14670*/  BSYNC B1 ;  /* 0x0000000000017941 */ /* 0x000fea0003800000 */
.L_x_13462:
        /* <DEDUP_REMOVED lines=19> */
.L_x_13468:
[----:B------:R-:W-:Y:S05]  /*147b0*/  BSYNC B2 ;  /* 0x0000000000027941 */ /* 0x000fea0003800000 */
.L_x_13467:
        /* <DEDUP_REMOVED lines=33> */
[----:B------:R-:W-:-:S04]  /*149d0*/  HFMA2.MMA R150, -RZ, RZ, 0, 0 ;  /* 0x00000000ff967435 */ /* 0x000fc800000001ff */
        /* <DEDUP_REMOVED lines=8> */
.L_x_13466:
[----:B------:R-:W-:Y:S05]  /*14a60*/  BSYNC B1 ;  /* 0x0000000000017941 */ /* 0x000fea0003800000 */
.L_x_13465:
[----:B------:R-:W-:Y:S01]  /*14a70*/  I2FP.F32.U32 R124, R126 ;  /* 0x0000007e007c7245 */ /* 0x000fe20000201000 */
[----:B------:R-:W-:Y:S01]  /*14a80*/  HADD2.F32 R127, -RZ, R127.H1_H1 ;  /* 0x3000007fff7f7230 */ /* 0x000fe20000004100 */
[----:B------:R-:W-:Y:S01]  /*14a90*/  F2FP.F16.F32.PACK_AB R126, R145, R144 ;  /* 0x00000090917e723e */ /* 0x000fe200000000ff */
[----:B------:R-:W-:Y:S01]  /*14aa0*/  HADD2.F32 R147, -RZ, R99.H1_H1 ;  /* 0x30000063ff937230 */ /* 0x000fe20000004100 */
[----:B------:R-:W-:Y:S01]  /*14ab0*/  F2FP.F16.F32.PACK_AB R125, R143, R142 ;  /* 0x0000008e8f7d723e */ /* 0x000fe200000000ff */
[----:B------:R-:W-:Y:S01]  /*14ac0*/  FFMA.FTZ R124, R124, R189, 1.1641532182693481445e-10 ;  /* 0x2f0000007c7c7423 */ /* 0x000fe200000100bd */
[----:B------:R-:W-:Y:S01]  /*14ad0*/  FMUL.FTZ R127, R127, R131 ;  /* 0x000000837f7f7220 */ /* 0x000fe20000410000 */
[----:B------:R-:W-:-:S04]  /*14ae0*/  IMAD.WIDE.U32 R148, R181, 0x10, R162 ;  /* 0x00000010b5947825 */ /* 0x000fc800078e00a2 */
[----:B------:R-:W-:Y:S01]  /*14af0*/  FMUL.FTZ R127, R127, R187 ;  /* 0x000000bb7f7f7220 */ /* 0x000fe20000410000 */
[----:B------:R-:W-:Y:S01]  /*14b00*/  FSETP.GTU.FTZ.AND P6, PT, R124, R188, PT ;  /* 0x000000bc7c00720b */ /* 0x000fe20003fdc000 */
[----:B------:R-:W-:Y:S02]  /*14b10*/  @P0 HADD2.F32 R124, -RZ, R47.H1_H1 ;  /* 0x3000002fff7c0230 */ /* 0x000fe40000004100 */
[----:B------:R-:W-:Y:S01]  /*14b20*/  VIADD R180, R5, 0xe0 ;  /* 0x000000e005b47836 */ /* 0x000fe20000000000 */
[----:B------:R-:W-:-:S05]  /*14b30*/  FSEL R127, R127, RZ, !P6 ;  /* 0x000000ff7f7f7208 */ /* 0x000fca0007000000 */
[----:B------:R-:W-:-:S04]  /*14b40*/  FMUL.FTZ R147, R127, R147 ;  /* 0x000000937f937220 */ /* 0x000fc80000410000 */
[----:B------:R-:W-:Y:S01]  /*14b50*/  @P0 FADD.FTZ R147, R124, R147 ;  /* 0x000000937c930221 */ /* 0x000fe20000010000 */
[----:B------:R-:W-:-:S04]  /*14b60*/  F2FP.F16.F32.PACK_AB R124, R141, R140 ;  /* 0x0000008c8d7c723e */ /* 0x000fc800000000ff */
[----:B------:R-:W-:-:S05]  /*14b70*/  F2FP.F16.F32.PACK_AB R127, R147, R146 ;  /* 0x00000092937f723e */ /* 0x000fca00000000ff */
        /* <DEDUP_REMOVED lines=38> */
.L_x_13470:
[----:B------:R-:W-:-:S07]  /*14de0*/  MOV R154, R168 ;  /* 0x000000a8009a7202 */ /* 0x000fce0000000f00 */
.L_x_13471:
[----:B------:R-:W-:Y:S05]  /*14df0*/  BSYNC B1 ;  /* 0x0000000000017941 */ /* 0x000fea0003800000 */
.L_x_13469:
        /* <DEDUP_REMOVED lines=16> */
.L_x_13475:
[----:B------:R-:W-:Y:S05]  /*14f00*/  BSYNC B2 ;  /* 0x0000000000027941 */ /* 0x000fea0003800000 */
.L_x_13474:
        /* <DEDUP_REMOVED lines=42> */
.L_x_13473:
[----:B------:R-:W-:Y:S05]  /*151b0*/  BSYNC B1 ;  /* 0x0000000000017941 */ /* 0x000fea0003800000 */
.L_x_13472:
[----:B------:R-:W-:Y:S01]  /*151c0*/  I2FP.F32.U32 R148, R154 ;  /* 0x0000009a00947245 */ /* 0x000fe20000201000 */
[----:B------:R-:W-:Y:S01]  /*151d0*/  HADD2.F32 R149, -RZ, R92.H0_H0 ;  /* 0x2000005cff957230 */ /* 0x000fe20000004100 */
[----:B------:R-:W-:Y:S01]  /*151e0*/  LOP3.LUT R31, R31, 0xfffffffb, RZ, 0xc0, !PT ;  /* 0xfffffffb1f1f7812 */ /* 0x000fe200078ec0ff */
[----:B------:R-:W-:Y:S01]  /*151f0*/  BSSY B1, `(.L_x_13476) ;  /* 0x0000017000017945 */ /* 0x000fe20003800000 */
[----:B------:R-:W-:Y:S01]  /*15200*/  IADD3 R150, R151, 0x1, RZ ;  /* 0x0000000197967810 */ /* 0x000fe20007ffe0ff */
[----:B------:R-:W-:-:S05]  /*15210*/  FFMA.FTZ R148, R148, R189, 1.1641532182693481445e-10 ;  /* 0x2f00000094947423 */ /* 0x000fca00000100bd */
[----:B------:R-:W-:Y:S01]  /*15220*/  FSETP.GTU.FTZ.AND P1, PT, R148, R188, PT ;  /* 0x000000bc9400720b */ /* 0x000fe20003f3c000 */
[----:B-----5:R-:W-:-:S05]  /*15230*/  HADD2.F32 R148, -RZ, R124.H0_H0 ;  /* 0x2000007cff947230 */ /* 0x020fca0000004100 */
[----:B------:R-:W-:-:S04]  /*15240*/  FMUL.FTZ R148, R148, R131 ;  /* 0x0000008394947220 */ /* 0x000fc80000410000 */
[----:B------:R-:W-:-:S03]  /*15250*/  FMUL.FTZ R148, R148, R187 ;  /* 0x000000bb94947220 */ /* 0x000fc60000410000 */
[----:B------:R-:W-:Y:S02]  /*15260*/  @P1 LOP3.LUT R31, R31, 0x4, RZ, 0xfc, !PT ;  /* 0x000000041f1f1812 */ /* 0x000fe400078efcff */
[----:B------:R-:W-:Y:S02]  /*15270*/  FSEL R148, R148, RZ, !P1 ;  /* 0x000000ff94947208 */ /* 0x000fe40004800000 */
[----:B------:R-:W-:-:S03]  /*15280*/  ISETP.NE.AND P1, PT, R151, 0x1, PT ;  /* 0x000000019700780c */ /* 0x000fc60003f25270 */
[----:B------:R-:W-:Y:S01]  /*15290*/  FMUL.FTZ R148, R148, R149 ;  /* 0x0000009594947220 */ /* 0x000fe20000410000 */
[----:B------:R-:W-:-:S05]  /*152a0*/  @P0 HADD2.F32 R149, -RZ, R44.H0_H0 ;  /* 0x2000002cff950230 */ /* 0x000fca0000004100 */
        /* <DEDUP_REMOVED lines=10> */
.L_x_13477:
[----:B------:R-:W-:-:S07]  /*15350*/  MOV R149, R168 ;  /* 0x000000a800957202 */ /* 0x000fce0000000f00 */
.L_x_13478:
[----:B------:R-:W-:Y:S05]  /*15360*/  BSYNC B1 ;  /* 0x0000000000017941 */ /* 0x000fea0003800000 */
.L_x_13476:
        /* <DEDUP_REMOVED lines=16> */
.L_x_13482:
[----:B------:R-:W-:Y:S05]  /*15470*/  BSYNC B2 ;  /* 0x0000000000027941 */ /* 0x000fea0003800000 */
.L_x_13481:
        /* <DEDUP_REMOVED lines=42> */
.L_x_13480:
[----:B------:R-:W-:Y:S05]  /*15720*/  BSYNC B1 ;  /* 0x0000000000017941 */ /* 0x000fea0003800000 */
.L_x_13479:
        /* <DEDUP_REMOVED lines=8> */
[----:B------:R-:W-:-:S05]  /*157b0*/  FMUL.FTZ R124, R124, R187 ;  /* 0x000000bb7c7c7220 */ /* 0x000fca0000410000 */
[----:B------:R-:W-:Y:S01]  /*157c0*/  FSEL R149, R124, RZ, !P1 ;  /* 0x000000ff7c957208 */ /* 0x000fe20004800000 */
[----:B------:R-:W-:-:S05]  /*157d0*/  HADD2.F32 R124, -RZ, R92.H1_H1 ;  /* 0x3000005cff7c7230 */ /* 0x000fca0000004100 */
[----:B------:R-:W-:Y:S01]  /*157e0*/  FMUL.FTZ R149, R149, R124 ;  /* 0x0000007c95957220 */ /* 0x000fe20000410000 */
[----:B------:R-:W-:Y:S01]  /*157f0*/  @P1 LOP3.LUT R31, R31, 0x2, RZ, 0xfc, !PT ;  /* 0x000000021f1f1812 */ /* 0x000fe200078efcff */
[----:B------:R-:W-:Y:S01]  /*15800*/  @P0 HADD2.F32 R124, -RZ, R44.H1_H1 ;  /* 0x3000002cff7c0230 */ /* 0x000fe20000004100 */
        /* <DEDUP_REMOVED lines=11> */
.L_x_13484:
[----:B------:R-:W-:-:S07]  /*158c0*/  MOV R124, R168 ;  /* 0x000000a8007c7202 */ /* 0x000fce0000000f00 */
.L_x_13485:
[----:B------:R-:W-:Y:S05]  /*158d0*/  BSYNC B1 ;  /* 0x0000000000017941 */ /* 0x000fea0003800000 */
.L_x_13483:
        /* <DEDUP_REMOVED lines=16> */
.L_x_13489:
[----:B------:R-:W-:Y:S05]  /*159e0*/  BSYNC B2 ;  /* 0x0000000000027941 */ /* 0x000fea0003800000 */
.L_x_13488:
        /* <DEDUP_REMOVED lines=42> */
.L_x_13487:
[----:B------:R-:W-:Y:S05]  /*15c90*/  BSYNC B1 ;  /* 0x0000000000017941 */ /* 0x000fea0003800000 */
.L_x_13486:
        /* <DEDUP_REMOVED lines=23> */
.L_x_13491:
[----:B------:R-:W-:-:S07]  /*15e10*/  IMAD.MOV.U32 R124, RZ, RZ, R168 ;  /* 0x000000ffff7c7224 */ /* 0x000fce00078e00a8 */
.L_x_13492:
[----:B------:R-:W-:Y:S05]  /*15e20*/  BSYNC B1 ;  /* 0x0000000000017941 */ /* 0x000fea0003800000 */
.L_x_13490:
        /* <DEDUP_REMOVED lines=16> */
.L_x_13496:
[----:B------:R-:W-:Y:S05]  /*15f30*/  BSYNC B2 ;  /* 0x0000000000027941 */ /* 0x000fea0003800000 */
.L_x_13495:
        /* <DEDUP_REMOVED lines=42> */
.L_x_13494:
[----:B------:R-:W-:Y:S05]  /*161e0*/  BSYNC B1 ;  /* 0x0000000000017941 */ /* 0x000fea0003800000 */
.L_x_13493:
        /* <DEDUP_REMOVED lines=23> */
.L_x_13498:
[----:B------:R-:W-:-:S07]  /*16360*/  MOV R156, R168 ;  /* 0x000000a8009c7202 */ /* 0x000fce0000000f00 */
.L_x_13499:
[----:B------:R-:W-:Y:S05]  /*16370*/  BSYNC B1 ;  /* 0x0000000000017941 */ /* 0x000fea0003800000 */
.L_x_13497:
        /* <DEDUP_REMOVED lines=16> */
.L_x_13503:
[----:B------:R-:W-:Y:S05]  /*16480*/  BSYNC B2 ;  /* 0x0000000000027941 */ /* 0x000fea0003800000 */
.L_x_13502:
        /* <DEDUP_REMOVED lines=42> */
.L_x_13501:
[----:B------:R-:W-:Y:S05]  /*16730*/  BSYNC B1 ;  /* 0x0000000000017941 */ /* 0x000fea0003800000 */
.L_x_13500:
        /* <DEDUP_REMOVED lines=23> */
.L_x_13505:
[----:B------:R-:W-:-:S07]  /*168b0*/  MOV R153, R168 ;  /* 0x000000a800997202 */ /* 0x000fce0000000f00 */
.L_x_13506:
[----:B------:R-:W-:Y:S05]  /*168c0*/  BSYNC B1 ;  /* 0x0000000000017941 */ /* 0x000fea0003800000 */
.L_x_13504:
        /* <DEDUP_REMOVED lines=16> */
.L_x_13510:
[----:B------:R-:W-:Y:S05]  /*169d0*/  BSYNC B2 ;  /* 0x0000000000027941 */ /* 0x000fea0003800000 */
.L_x_13509:
        /* <DEDUP_REMOVED lines=42> */
.L_x_13508:
[----:B------:R-:W-:Y:S05]  /*16c80*/  BSYNC B1 ;  /* 0x0000000000017941 */ /* 0x000fea0003800000 */
.L_x_13507:
        /* <DEDUP_REMOVED lines=23> */
.L_x_13512:
[----:B------:R-:W-:-:S07]  /*16e00*/  MOV R126, R168 ;  /* 0x000000a8007e7202 */ /* 0x000fce0000000f00 */
.L_x_13513:
[----:B------:R-:W-:Y:S05]  /*16e10*/  BSYNC B1 ;  /* 0x0000000000017941 */ /* 0x000fea0003800000 */
.L_x_13511:
        /* <DEDUP_REMOVED lines=16> */
.L_x_13517:
[----:B------:R-:W-:Y:S05]  /*16f20*/  BSYNC B2 ;  /* 0x0000000000027941 */ /* 0x000fea0003800000 */
.L_x_13516:
        /* <DEDUP_REMOVED lines=42> */
.L_x_13515:
[----:B------:R-:W-:Y:S05]  /*171d0*/  BSYNC B1 ;  /* 0x0000000000017941 */ /* 0x000fea0003800000 */
.L_x_13514:
        /* <DEDUP_REMOVED lines=23> */
.L_x_13519:
[----:B------:R-:W-:-:S07]  /*17350*/  IMAD.MOV.U32 R126, RZ, RZ, R168 ;  /* 0x000000ffff7e7224 */ /* 0x000fce00078e00a8 */
.L_x_13520:
[----:B------:R-:W-:Y:S05]  /*17360*/  BSYNC B1 ;  /* 0x0000000000017941 */ /* 0x000fea0003800000 */
.L_x_13518:
        /* <DEDUP_REMOVED lines=12> */
[----:B------:R-:W-:Y:S01]  /*17430*/  @!P6 IADD3 R0, R0, 0x1, RZ ;  /* 0x000000010000e810 */ /* 0x000fe20007ffe0ff */
[----:B------:R-:W-:Y:S01]  /*17440*/  @!P6 VIADD R124, R4, 0x1 ;  /* 0x00000001047ce836 */ /* 0x000fe20000000000 */
[----:B------:R-:W-:Y:S02]  /*17450*/  @!P6 MOV R3, RZ ;  /* 0x000000ff0003e202 */ /* 0x000fe40000000f00 */
[----:B------:R-:W-:-:S13]  /*17460*/  ISETP.NE.AND P0, PT, R0, RZ, !P6 ;  /* 0x000000ff0000720c */ /* 0x000fda0007705270 */
[----:B------:R-:W-:Y:S02]  /*17470*/  @P0 IADD3 R124, R4, RZ, RZ ;  /* 0x000000ff047c0210 */ /* 0x000fe40007ffe0ff */
[----:B------:R-:W-:Y:S02]  /*17480*/  LOP3.LUT P0, RZ, R31, 0x8, RZ, 0xc0, !PT ;  /* 0x000000081fff7812 */ /* 0x000fe4000780c0ff */
[----:B------:R-:W-:-:S11]  /*17490*/  @!P6 MOV R4, R124 ;  /* 0x0000007c0004e202 */ /* 0x000fd60000000f00 */
.L_x_13524:
[----:B------:R-:W-:Y:S05]  /*174a0*/  BSYNC B2 ;  /* 0x0000000000027941 */ /* 0x000fea0003800000 */
.L_x_13523:
        /* <DEDUP_REMOVED lines=42> */
.L_x_13522:
[----:B------:R-:W-:Y:S05]  /*17750*/  BSYNC B1 ;  /* 0x0000000000017941 */ /* 0x000fea0003800000 */
.L_x_13521:
[----:B------:R-:W-:Y:S01]  /*17760*/  I2FP.F32.U32 R124, R126 ;  /* 0x0000007e007c7245 */ /* 0x000fe20000201000 */
[----:B------:R-:W-:Y:S01]  /*17770*/  HADD2.F32 R127, -RZ, R127.H1_H1 ;  /* 0x3000007fff7f7230 */ /* 0x000fe20000004100 */
[----:B------:R-:W-:Y:S01]  /*17780*/  F2FP.F16.F32.PACK_AB R126, R153, R152 ;  /* 0x00000098997e723e */ /* 0x000fe200000000ff */
[----:B------:R-:W-:Y:S01]  /*17790*/  HADD2.F32 R155, -RZ, R95.H1_H1 ;  /* 0x3000005fff9b7230 */ /* 0x000fe20000004100 */
[----:B------:R-:W-:Y:S01]  /*177a0*/  F2FP.F16.F32.PACK_AB R125, R151, R150 ;  /* 0x00000096977d723e */ /* 0x000fe200000000ff */
[----:B------:R-:W-:Y:S01]  /*177b0*/  FFMA.FTZ R124, R124, R189, 1.1641532182693481445e-10 ;  /* 0x2f0000007c7c7423 */ /* 0x000fe200000100bd */
[----:B------:R-:W-:Y:S01]  /*177c0*/  FMUL.FTZ R127, R127, R131 ;  /* 0x000000837f7f7220 */ /* 0x000fe20000410000 */
[----:B------:R-:W-:Y:S01]  /*177d0*/  IMAD.WIDE.U32 R156, R180, 0x10, R162 ;  /* 0x00000010b49c7825 */ /* 0x000fe200078e00a2 */
[----:B------:R-:W-:-:S03]  /*177e0*/  IADD3 R178, R5, 0x100, RZ ;  /* 0x0000010005b27810 */ /* 0x000fc60007ffe0ff */
[----:B------:R-:W-:Y:S01]  /*177f0*/  FMUL.FTZ R127, R127, R187 ;  /* 0x000000bb7f7f7220 */ /* 0x000fe20000410000 */
[----:B------:R-:W-:Y:S01]  /*17800*/  FSETP.GTU.FTZ.AND P6, PT, R124, R188, PT ;  /* 0x000000bc7c00720b */ /* 0x000fe20003fdc000 */
[----:B------:R-:W-:-:S03]  /*17810*/  @P0 HADD2.F32 R124, -RZ, R47.H1_H1 ;  /* 0x3000002fff7c0230 */ /* 0x000fc60000004100 */
        /* <DEDUP_REMOVED lines=43> */
.L_x_13526:
[----:B------:R-:W-:-:S07]  /*17ad0*/  MOV R162, R168 ;  /* 0x000000a800a27202 */ /* 0x000fce0000000f00 */
.L_x_13527:
[----:B------:R-:W-:Y:S05]  /*17ae0*/  BSYNC B1 ;  /* 0x0000000000017941 */ /* 0x000fea0003800000 */
.L_x_13525:
        /* <DEDUP_REMOVED lines=16> */
.L_x_13531:
[----:B------:R-:W-:Y:S05]  /*17bf0*/  BSYNC B2 ;  /* 0x0000000000027941 */ /* 0x000fea0003800000 */
.L_x_13530:
        /* <DEDUP_REMOVED lines=42> */
.L_x_13529:
[----:B------:R-:W-:Y:S05]  /*17ea0*/  BSYNC B1 ;  /* 0x0000000000017941 */ /* 0x000fea0003800000 */
.L_x_13528:
        /* <DEDUP_REMOVED lines=25> */
.L_x_13533:
[----:B------:R-:W-:-:S07]  /*18040*/  MOV R157, R168 ;  /* 0x000000a8009d7202 */ /* 0x000fce0000000f00 */
.L_x_13534:
[----:B------:R-:W-:Y:S05]  /*18050*/  BSYNC B1 ;  /* 0x0000000000017941 */ /* 0x000fea0003800000 */
.L_x_13532:
        /* <DEDUP_REMOVED lines=16> */
.L_x_13538:
[----:B------:R-:W-:Y:S05]  /*18160*/  BSYNC B2 ;  /* 0x0000000000027941 */ /* 0x000fea0003800000 */
.L_x_13537:
        /* <DEDUP_REMOVED lines=42> */
.L_x_13536:
[----:B------:R-:W-:Y:S05]  /*18410*/  BSYNC B1 ;  /* 0x0000000000017941 */ /* 0x000fea0003800000 */
.L_x_13535:
[----:B------:R-:W-:Y:S01]  /*18420*/  I2FP.F32.U32 R157, R157 ;  /* 0x0000009d009d7245 */ /* 0x000fe20000201000 */
[----:B------:R-:W-:Y:S01]  /*18430*/  HADD2.F32 R124, -RZ, R124.H1_H1 ;  /* 0x3000007cff7c7230 */ /* 0x000fe20000004100 */
[----:B------:R-:W-:Y:S01]  /*18440*/  LOP3.LUT R31, R31, 0xfffffffd, RZ, 0xc0, !PT ;  /* 0xfffffffd1f1f7812 */ /* 0x000fe200078ec0ff */
[----:B------:R-:W-:Y:S01]  /*18450*/  BSSY B1, `(.L_x_13539) ;  /* 0x0000017000017945 */ /* 0x000fe20003800000 */
[----:B------:R-:W-:Y:S02]  /*18460*/  VIADD R159, R158, 0x1 ;  /* 0x000000019e9f7836 */ /* 0x000fe40000000000 */
        /* <DEDUP_REMOVED lines=20> */
.L_x_13540:
[----:B------:R-:W-:-:S07]  /*185b0*/  IMAD.MOV.U32 R124, RZ, RZ, R168 ;  /* 0x000000ffff7c7224 */ /* 0x000fce00078e00a8 */
.L_x_13541:
[----:B------:R-:W-:Y:S05]  /*185c0*/  BSYNC B1 ;  /* 0x0000000000017941 */ /* 0x000fea0003800000 */
.L_x_13539:
        /* <DEDUP_REMOVED lines=16> */
.L_x_13545:
[----:B------:R-:W-:Y:S05]  /*186d0*/  BSYNC B2 ;  /* 0x0000000000027941 */ /* 0x000fea0003800000 */
.L_x_13544:
        /* <DEDUP_REMOVED lines=42> */
.L_x_13543:
[----:B------:R-:W-:Y:S05]  /*18980*/  BSYNC B1 ;  /* 0x0000000000017941 */ /* 0x000fea0003800000 */
.L_x_13542:
        /* <DEDUP_REMOVED lines=23> */
.L_x_13547:
[----:B------:R-:W-:-:S07]  /*18b00*/  MOV R124, R168 ;  /* 0x000000a8007c7202 */ /* 0x000fce0000000f00 */
.L_x_13548:
[----:B------:R-:W-:Y:S05]  /*18b10*/  BSYNC B1 ;  /* 0x0000000000017941 */ /* 0x000fea0003800000 */
.L_x_13546:
        /* <DEDUP_REMOVED lines=16> */
.L_x_13552:
[----:B------:R-:W-:Y:S05]  /*18c20*/  BSYNC B2 ;  /* 0x0000000000027941 */ /* 0x000fea0003800000 */
.L_x_13551:
        /* <DEDUP_REMOVED lines=42> */
.L_x_13550:
[----:B------:R-:W-:Y:S05]  /*18ed0*/  BSYNC B1 ;  /* 0x0000000000017941 */ /* 0x000fea0003800000 */
.L_x_13549:
        /* <DEDUP_REMOVED lines=23> */
.L_x_13554:
[----:B------:R-:W-:-:S07]  /*19050*/  MOV R164, R168 ;  /* 0x000000a800a47202 */ /* 0x000fce0000000f00 */
.L_x_13555:
[----:B------:R-:W-:Y:S05]  /*19060*/  BSYNC B1 ;  /* 0x0000000000017941 */ /* 0x000fea0003800000 */
.L_x_13553:
        /* <DEDUP_REMOVED lines=16> */
.L_x_13559:
[----:B------:R-:W-:Y:S05]  /*19170*/  BSYNC B2 ;  /* 0x0000000000027941 */ /* 0x000fea0003800000 */
.L_x_13558:
        /* <DEDUP_REMOVED lines=42> */
.L_x_13557:
[----:B------:R-:W-:Y:S05]  /*19420*/  BSYNC B1 ;  /* 0x0000000000017941 */ /* 0x000fea0003800000 */
.L_x_13556:
        /* <DEDUP_REMOVED lines=23> */
.L_x_13561:
[----:B------:R-:W-:-:S07]  /*195a0*/  MOV R161, R168 ;  /* 0x000000a800a17202 */ /* 0x000fce0000000f00 */
.L_x_13562:
[----:B------:R-:W-:Y:S05]  /*195b0*/  BSYNC B1 ;  /* 0x0000000000017941 */ /* 0x000fea0003800000 */
.L_x_13560:
        /* <DEDUP_REMOVED lines=16> */
.L_x_13566:
[----:B------:R-:W-:Y:S05]  /*196c0*/  BSYNC B2 ;  /* 0x0000000000027941 */ /* 0x000fea0003800000 */
.L_x_13565:
        /* <DEDUP_REMOVED lines=42> */
.L_x_13564:
[----:B------:R-:W-:Y:S05]  /*19970*/  BSYNC B1 ;  /* 0x0000000000017941 */ /* 0x000fea0003800000 */
.L_x_13563:
        /* <DEDUP_REMOVED lines=23> */
.L_x_13568:
[----:B------:R-:W-:-:S07]  /*19af0*/  IMAD.MOV.U32 R126, RZ, RZ, R168 ;  /* 0x000000ffff7e7224 */ /* 0x000fce00078e00a8 */
.L_x_13569:
[----:B------:R-:W-:Y:S05]  /*19b00*/  BSYNC B1 ;  /* 0x0000000000017941 */ /* 0x000fea0003800000 */
.L_x_13567:
        /* <DEDUP_REMOVED lines=16> */
.L_x_13573:
[----:B------:R-:W-:Y:S05]  /*19c10*/  BSYNC B2 ;  /* 0x0000000000027941 */ /* 0x000fea0003800000 */
.L_x_13572:
        /* <DEDUP_REMOVED lines=42> */
.L_x_13571:
[----:B------:R-:W-:Y:S05]  /*19ec0*/  BSYNC B1 ;  /* 0x0000000000017941 */ /* 0x000fea0003800000 */
.L_x_13570:
        /* <DEDUP_REMOVED lines=23> */
.L_x_13575:
[----:B------:R-:W-:-:S07]  /*1a040*/  MOV R126, R168 ;  /* 0x000000a8007e7202 */ /* 0x000fce0000000f00 */
.L_x_13576:
[----:B------:R-:W-:Y:S05]  /*1a050*/  BSYNC B1 ;  /* 0x0000000000017941 */ /* 0x000fea0003800000 */
.L_x_13574:
        /* <DEDUP_REMOVED lines=16> */
[----:B------:R-:W-:Y:S02]  /*1a160*/  @P0 IADD3 R124, R4, RZ, RZ ;  /* 0x000000ff047c0210 */ /* 0x000fe40007ffe0ff */
[----:B------:R-:W-:Y:S02]  /*1a170*/  LOP3.LUT P0, RZ, R31, 0x8, RZ, 0xc0, !PT ;  /* 0x000000081fff7812 */ /* 0x000fe4000780c0ff */
[----:B------:R-:W-:-:S11]  /*1a180*/  @!P6 MOV R4, R124 ;  /* 0x0000007c0004e202 */ /* 0x000fd60000000f00 */
.L_x_13580:
[----:B------:R-:W-:Y:S05]  /*1a190*/  BSYNC B2 ;  /* 0x0000000000027941 */ /* 0x000fea0003800000 */
.L_x_13579:
        /* <DEDUP_REMOVED lines=42> */
.L_x_13578:
[----:B------:R-:W-:Y:S05]  /*1a440*/  BSYNC B1 ;  /* 0x0000000000017941 */ /* 0x000fea0003800000 */
.L_x_13577:
[----:B------:R-:W-:Y:S01]  /*1a450*/  I2FP.F32.U32 R124, R126 ;  /* 0x0000007e007c7245 */ /* 0x000fe20000201000 */
[----:B------:R-:W-:Y:S01]  /*1a460*/  HADD2.F32 R127, -RZ, R127.H1_H1 ;  /* 0x3000007fff7f7230 */ /* 0x000fe20000004100 */
[----:B------:R-:W0:Y:S01]  /*1a470*/  LDC.64 R164, c[0x0][0x238] ;  /* 0x00008e00ffa47b82 */ /* 0x000e220000000a00 */
[----:B------:R-:W-:Y:S01]  /*1a480*/  HADD2.F32 R163, -RZ, R91.H1_H1 ;  /* 0x3000005bffa37230 */ /* 0x000fe20000004100 */
[----:B------:R-:W-:Y:S01]  /*1a490*/  F2FP.F16.F32.PACK_AB R126, R161, R160 ;  /* 0x000000a0a17e723e */ /* 0x000fe200000000ff */
[----:B------:R-:W-:Y:S01]  /*1a4a0*/  FFMA.FTZ R124, R124, R189, 1.1641532182693481445e-10 ;  /* 0x2f0000007c7c7423 */ /* 0x000fe200000100bd */
[----:B------:R-:W-:Y:S01]  /*1a4b0*/  FMUL.FTZ R127, R127, R131 ;  /* 0x000000837f7f7220 */ /* 0x000fe20000410000 */
[----:B------:R-:W-:Y:S02]  /*1a4c0*/  F2FP.F16.F32.PACK_AB R125, R159, R158 ;  /* 0x0000009e9f7d723e */ /* 0x000fe400000000ff */
[----:B------:R-:W-:Y:S01]  /*1a4d0*/  IADD3 R176, R5, 0x120, RZ ;  /* 0x0000012005b07810 */ /* 0x000fe20007ffe0ff */
[----:B------:R-:W-:Y:S01]  /*1a4e0*/  FMUL.FTZ R127, R127, R187 ;  /* 0x000000bb7f7f7220 */ /* 0x000fe20000410000 */
[----:B------:R-:W-:Y:S01]  /*1a4f0*/  FSETP.GTU.FTZ.AND P6, PT, R124, R188, PT ;  /* 0x000000bc7c00720b */ /* 0x000fe20003fdc000 */
[----:B------:R-:W-:-:S03]  /*1a500*/  @P0 HADD2.F32 R124, -RZ, R47.H1_H1 ;  /* 0x3000002fff7c0230 */ /* 0x000fc60000004100 */
[----:B------:R-:W-:-:S05]  /*1a510*/  FSEL R127, R127, RZ, !P6 ;  /* 0x000000ff7f7f7208 */ /* 0x000fca0007000000 */
[----:B------:R-:W-:-:S04]  /*1a520*/  FMUL.FTZ R163, R127, R163 ;  /* 0x000000a37fa37220 */ /* 0x000fc80000410000 */
[----:B------:R-:W-:Y:S01]  /*1a530*/  @P0 FADD.FTZ R163, R124, R163 ;  /* 0x000000a37ca30221 */ /* 0x000fe20000010000 */
[----:B------:R-:W-:Y:S01]  /*1a540*/  F2FP.F16.F32.PACK_AB R124, R157, R156 ;  /* 0x0000009c9d7c723e */ /* 0x000fe200000000ff */
[----:B0-----:R-:W-:-:S03]  /*1a550*/  IMAD.WIDE.U32 R164, R178, 0x10, R164 ;  /* 0x00000010b2a47825 */ /* 0x001fc600078e00a4 */
[----:B------:R-:W-:-:S05]  /*1a560*/  F2FP.F16.F32.PACK_AB R127, R163, R162 ;  /* 0x000000a2a37f723e */ /* 0x000fca00000000ff */
        /* <DEDUP_REMOVED lines=16> */
[----:B------:R-:W-:Y:S02]  /*1a670*/  SEL R126, RZ, 0x1, P5 ;  /* 0x00000001ff7e7807 */ /* 0x000fe40002800000 */
[----:B------:R-:W-:Y:S02]  /*1a680*/  LOP3.LUT R125, R125, R165, R127, 0xfe, !PT ;  /* 0x000000a57d7d7212 */ /* 0x000fe400078efe7f */
[----:B------:R-:W-:Y:S01]  /*1a690*/  LOP3.LUT R124, R124, R126, RZ, 0xfc, !PT ;  /* 0x0000007e7c7c7212 */ /* 0x000fe200078efcff */
[----:B------:R-:W0:Y:S08]  /*1a6a0*/  @P0 LDC.64 R164, c[0x0][0x230] ;  /* 0x00008c00ffa40b82 */ /* 0x000e300000000a00 */
[----:B------:R-:W1:Y:S02]  /*1a6b0*/  LDC.64 R126, c[0x0][0x240] ;  /* 0x00009000ff7e7b82 */ /* 0x000e640000000a00 */
[----:B-1----:R-:W-:-:S05]  /*1a6c0*/  IMAD.WIDE.U32 R126, R178, 0x8, R126 ;  /* 0x00000008b27e7825 */ /* 0x002fca00078e007e */
[----:B------:R0:W-:Y:S02]  /*1a6d0*/  STG.E.64 desc[UR4][R126.64], R124 ;  /* 0x0000007c7e007986 */ /* 0x0001e4000c101b04 */
[----:B0-----:R-:W-:-:S05]  /*1a6e0*/  @P0 IMAD.WIDE.U32 R124, R176, 0x10, R164 ;  /* 0x00000010b07c0825 */ /* 0x001fca00078e00a4 */
        /* <DEDUP_REMOVED lines=15> */
.L_x_13582:
[----:B------:R-:W-:-:S07]  /*1a7e0*/  MOV R170, R168 ;  /* 0x000000a800aa7202 */ /* 0x000fce0000000f00 */
.L_x_13583:
[----:B------:R-:W-:Y:S05]  /*1a7f0*/  BSYNC B1 ;  /* 0x0000000000017941 */ /* 0x000fea0003800000 */
.L_x_13581:
        /* <DEDUP_REMOVED lines=16> */
.L_x_13587:
[----:B------:R-:W-:Y:S05]  /*1a900*/  BSYNC B2 ;  /* 0x0000000000027941 */ /* 0x000fea0003800000 */
.L_x_13586:
        /* <DEDUP_REMOVED lines=38> */
[----:B------:R-:W-:Y:S01]  /*1ab70*/  IMAD.WIDE.U32 R174, R174, -0x2daee0ad, RZ ;  /* 0xd2511f53aeae7825 */ /* 0x000fe200078e00ff */
[----:B------:R-:W-:Y:S02]  /*1ab80*/  LOP3.LUT R169, R167, UR37, R164, 0x96, !PT ;  /* 0x00000025a7a97c12 */ /* 0x000fe4000f8e96a4 */
[----:B------:R-:W-:Y:S01]  /*1ab90*/  MOV R168, R166 ;  /* 0x000000a600a87202 */ /* 0x000fe20000000f00 */
[----:B------:R-:W-:Y:S01]  /*1aba0*/  IMAD.MOV.U32 R167, RZ, RZ, RZ ;  /* 0x000000ffffa77224 */ /* 0x000fe200078e00ff */
[----:B------:R-:W-:-:S07]  /*1abb0*/  LOP3.LUT R172, R175, UR38, R172, 0x96, !PT ;  /* 0x00000026afac7c12 */ /* 0x000fce000f8e96ac */
.L_x_13585:
[----:B------:R-:W-:Y:S05]  /*1abc0*/  BSYNC B1 ;  /* 0x0000000000017941 */ /* 0x000fea0003800000 */
.L_x_13584:
[----:B------:R-:W-:Y:S01]  /*1abd0*/  I2FP.F32.U32 R164, R170 ;  /* 0x000000aa00a47245 */ /* 0x000fe20000201000 */
[----:B-----5:R-:W-:Y:S01]  /*1abe0*/  @P0 HADD2.F32 R165, -RZ, R44.H0_H0 ;  /* 0x2000002cffa50230 */ /* 0x020fe20000004100 */
[----:B------:R-:W-:Y:S01]  /*1abf0*/  LOP3.LUT R31, R31, 0xfffffffb, RZ, 0xc0, !PT ;  /* 0xfffffffb1f1f7812 */ /* 0x000fe200078ec0ff */
[----:B------:R-:W-:Y:S01]  /*1ac00*/  BSSY B1, `(.L_x_13588) ;  /* 0x0000016000017945 */ /* 0x000fe20003800000 */
[----:B------:R-:W-:Y:S01]  /*1ac10*/  IADD3 R166, R167, 0x1, RZ ;  /* 0x00000001a7a67810 */ /* 0x000fe20007ffe0ff */
[----:B------:R-:W-:-:S05]  /*1ac20*/  FFMA.FTZ R164, R164, R189, 1.1641532182693481445e-10 ;  /* 0x2f000000a4a47423 */ /* 0x000fca00000100bd */
[----:B------:R-:W-:Y:S01]  /*1ac30*/  FSETP.GTU.FTZ.AND P1, PT, R164, R188, PT ;  /* 0x000000bca400720b */ /* 0x000fe20003f3c000 */
[----:B------:R-:W-:-:S05]  /*1ac40*/  HADD2.F32 R164, -RZ, R124.H0_H0 ;  /* 0x2000007cffa47230 */ /* 0x000fca0000004100 */
[----:B------:R-:W-:-:S04]  /*1ac50*/  FMUL.FTZ R164, R164, R131 ;  /* 0x00000083a4a47220 */ /* 0x000fc80000410000 */
[----:B------:R-:W-:-:S03]  /*1ac60*/  FMUL.FTZ R164, R164, R187 ;  /* 0x000000bba4a47220 */ /* 0x000fc60000410000 */
[----:B------:R-:W-:Y:S02]  /*1ac70*/  @P1 LOP3.LUT R31, R31, 0x4, RZ, 0xfc, !PT ;  /* 0x000000041f1f1812 */ /* 0x000fe400078efcff */
        /* <DEDUP_REMOVED lines=13> */
.L_x_13589:
[----:B------:R-:W-:-:S07]  /*1ad50*/  MOV R165, R168 ;  /* 0x000000a800a57202 */ /* 0x000fce0000000f00 */
.L_x_13590:
[----:B------:R-:W-:Y:S05]  /*1ad60*/  BSYNC B1 ;  /* 0x0000000000017941 */ /* 0x000fea0003800000 */
.L_x_13588:
        /* <DEDUP_REMOVED lines=16> */
.L_x_13594:
[----:B------:R-:W-:Y:S05]  /*1ae70*/  BSYNC B2 ;  /* 0x0000000000027941 */ /* 0x000fea0003800000 */
.L_x_13593:
        /* <DEDUP_REMOVED lines=41> */
[----:B------:R-:W-:-:S08]  /*1b110*/  LOP3.LUT R172, R175, UR38, R172, 0x96, !PT ;  /* 0x00000026afac7c12 */ /* 0x000fd0000f8e96ac */
.L_x_13592:
[----:B------:R-:W-:Y:S05]  /*1b120*/  BSYNC B1 ;  /* 0x0000000000017941 */ /* 0x000fea0003800000 */
.L_x_13591:
        /* <DEDUP_REMOVED lines=24> */
.L_x_13596:
[----:B------:R-:W-:-:S07]  /*1b2b0*/  MOV R124, R168 ;  /* 0x000000a8007c7202 */ /* 0x000fce0000000f00 */
.L_x_13597:
[----:B------:R-:W-:Y:S05]  /*1b2c0*/  BSYNC B1 ;  /* 0x0000000000017941 */ /* 0x000fea0003800000 */
.L_x_13595:
        /* <DEDUP_REMOVED lines=16> */
.L_x_13601:
[----:B------:R-:W-:Y:S05]  /*1b3d0*/  BSYNC B2 ;  /* 0x0000000000027941 */ /* 0x000fea0003800000 */
.L_x_13600:
        /* <DEDUP_REMOVED lines=40> */
[----:B------:R-:W-:-:S04]  /*1b660*/  MOV R174, R170 ;  /* 0x000000aa00ae7202 */ /* 0x000fc80000000f00 */
[----:B------:R-:W-:Y:S01]  /*1b670*/  LOP3.LUT R169, R167, UR37, R168, 0x96, !PT ;  /* 0x00000025a7a97c12 */ /* 0x000fe2000f8e96a8 */
[----:B------:R-:W-:Y:S01]  /*1b680*/  HFMA2.MMA R167, -RZ, RZ, 0, 0 ;  /* 0x00000000ffa77435 */ /* 0x000fe200000001ff */
[----:B------:R-:W-:-:S10]  /*1b690*/  IMAD.MOV.U32 R168, RZ, RZ, R166 ;  /* 0x000000ffffa87224 */ /* 0x000fd400078e00a6 */
.L_x_13599:
[----:B------:R-:W-:Y:S05]  /*1b6a0*/  BSYNC B1 ;  /* 0x0000000000017941 */ /* 0x000fea0003800000 */
.L_x_13598:
        /* <DEDUP_REMOVED lines=22> */
.L_x_13603:
[----:B------:R-:W-:-:S07]  /*1b810*/  MOV R124, R168 ;  /* 0x000000a8007c7202 */ /* 0x000fce0000000f00 */
.L_x_13604:
[----:B------:R-:W-:Y:S05]  /*1b820*/  BSYNC B1 ;  /* 0x0000000000017941 */ /* 0x000fea0003800000 */
.L_x_13602:
        /* <DEDUP_REMOVED lines=16> */
.L_x_13608:
[----:B------:R-:W-:Y:S05]  /*1b930*/  BSYNC B2 ;  /* 0x0000000000027941 */ /* 0x000fea0003800000 */
.L_x_13607:
        /* <DEDUP_REMOVED lines=40> */
[----:B------:R-:W-:-:S05]  /*1bbc0*/  IMAD.WIDE.U32 R168, R171, -0x326172a9, RZ ;  /* 0xcd9e8d57aba87825 */ /* 0x000fca00078e00ff */
[----:B------:R-:W-:Y:S01]  /*1bbd0*/  LOP3.LUT R169, R169, UR37, R166, 0x96, !PT ;  /* 0x00000025a9a97c12 */ /* 0x000fe2000f8e96a6 */
[----:B------:R-:W-:-:S07]  /*1bbe0*/  IMAD.MOV.U32 R166, RZ, RZ, RZ ;  /* 0x000000ffffa67224 */ /* 0x000fce00078e00ff */
.L_x_13606:
[----:B------:R-:W-:Y:S05]  /*1bbf0*/  BSYNC B1 ;  /* 0x0000000000017941 */ /* 0x000fea0003800000 */
.L_x_13605:
        /* <DEDUP_REMOVED lines=22> */
.L_x_13610:
[----:B------:R-:W-:-:S07]  /*1bd60*/  IMAD.MOV.U32 R175, RZ, RZ, R168 ;  /* 0x000000ffffaf7224 */ /* 0x000fce00078e00a8 */
.L_x_13611:
[----:B------:R-:W-:Y:S05]  /*1bd70*/  BSYNC B1 ;  /* 0x0000000000017941 */ /* 0x000fea0003800000 */
.L_x_13609:
        /* <DEDUP_REMOVED lines=16> */
.L_x_13615:
[----:B------:R-:W-:Y:S05]  /*1be80*/  BSYNC B2 ;  /* 0x0000000000027941 */ /* 0x000fea0003800000 */
.L_x_13614:
        /* <DEDUP_REMOVED lines=44> */
.L_x_13613:
[----:B------:R-:W-:Y:S05]  /*1c150*/  BSYNC B1 ;  /* 0x0000000000017941 */ /* 0x000fea0003800000 */
.L_x_13612:
        /* <DEDUP_REMOVED lines=22> */
.L_x_13617:
[----:B------:R-:W-:-:S07]  /*1c2c0*/  IMAD.MOV.U32 R179, RZ, RZ, R168 ;  /* 0x000000ffffb37224 */ /* 0x000fce00078e00a8 */
.L_x_13618:
[----:B------:R-:W-:Y:S05]  /*1c2d0*/  BSYNC B1 ;  /* 0x0000000000017941 */ /* 0x000fea0003800000 */
.L_x_13616:
        /* <DEDUP_REMOVED lines=16> */
.L_x_13622:
[----:B------:R-:W-:Y:S05]  /*1c3e0*/  BSYNC B2 ;  /* 0x0000000000027941 */ /* 0x000fea0003800000 */
.L_x_13621:
        /* <DEDUP_REMOVED lines=42> */
[----:B------:R-:W-:Y:S01]  /*1c690*/  IMAD.MOV.U32 R125, RZ, RZ, RZ ;  /* 0x000000ffff7d7224 */ /* 0x000fe200078e00ff */
[----:B------:R-:W-:-:S07]  /*1c6a0*/  MOV R168, R124 ;  /* 0x0000007c00a87202 */ /* 0x000fce0000000f00 */
.L_x_13620:
[----:B------:R-:W-:Y:S05]  /*1c6b0*/  BSYNC B1 ;  /* 0x0000000000017941 */ /* 0x000fea0003800000 */
.L_x_13619:
        /* <DEDUP_REMOVED lines=22> */
.L_x_13624:
[----:B------:R-:W-:-:S07]  /*1c820*/  IMAD.MOV.U32 R126, RZ, RZ, R168 ;  /* 0x000000ffff7e7224 */ /* 0x000fce00078e00a8 */
.L_x_13625:
[----:B------:R-:W-:Y:S05]  /*1c830*/  BSYNC B1 ;  /* 0x0000000000017941 */ /* 0x000fea0003800000 */
.L_x_13623:
        /* <DEDUP_REMOVED lines=16> */
.L_x_13629:
[----:B------:R-:W-:Y:S05]  /*1c940*/  BSYNC B2 ;  /* 0x0000000000027941 */ /* 0x000fea0003800000 */
.L_x_13628:
        /* <DEDUP_REMOVED lines=40> */
[----:B------:R-:W-:Y:S02]  /*1cbd0*/  MOV R174, R168 ;  /* 0x000000a800ae7202 */ /* 0x000fe40000000f00 */
[----:B------:R-:W-:Y:S01]  /*1cbe0*/  MOV R168, R124 ;  /* 0x0000007c00a87202 */ /* 0x000fe20000000f00 */
[----:B------:R-:W-:Y:S01]  /*1cbf0*/  IMAD.MOV.U32 R124, RZ, RZ, RZ ;  /* 0x000000ffff7c7224 */ /* 0x000fe200078e00ff */
[----:B------:R-:W-:-:S07]  /*1cc00*/  LOP3.LUT R169, R125, UR37, R166, 0x96, !PT ;  /* 0x000000257da97c12 */ /* 0x000fce000f8e96a6 */
.L_x_13627:
[----:B------:R-:W-:Y:S05]  /*1cc10*/  BSYNC B1 ;  /* 0x0000000000017941 */ /* 0x000fea0003800000 */
.L_x_13626:
        /* <DEDUP_REMOVED lines=22> */
.L_x_13631:
[----:B------:R-:W-:-:S07]  /*1cd80*/  IMAD.MOV.U32 R126, RZ, RZ, R168 ;  /* 0x000000ffff7e7224 */ /* 0x000fce00078e00a8 */
.L_x_13632:
[----:B------:R-:W-:Y:S05]  /*1cd90*/  BSYNC B1 ;  /* 0x0000000000017941 */ /* 0x000fea0003800000 */
.L_x_13630:
        /* <DEDUP_REMOVED lines=19> */
.L_x_13636:
[----:B------:R-:W-:Y:S05]  /*1ced0*/  BSYNC B2 ;  /* 0x0000000000027941 */ /* 0x000fea0003800000 */
.L_x_13635:
        /* <DEDUP_REMOVED lines=24> */
[----:B------:R-:W-:Y:S01]  /*1d060*/  LOP3.LUT R168, R175, UR29, R124, 0x96, !PT ;  /* 0x0000001dafa87c12 */ /* 0x000fe2000f8e967c */
[----:B------:R-:W-:Y:S02]  /*1d070*/  IMAD.MOV.U32 R175, RZ, RZ, RZ ;  /* 0x000000ffffaf7224 */ /* 0x000fe400078e00ff */
        /* <DEDUP_REMOVED lines=16> */
[----:B------:R-:W-:Y:S02]  /*1d180*/  LOP3.LUT R169, R125, UR37, R166, 0x96, !PT ;  /* 0x000000257da97c12 */ /* 0x000fe4000f8e96a6 */
[----:B------:R-:W-:-:S07]  /*1d190*/  MOV R168, R124 ;  /* 0x0000007c00a87202 */ /* 0x000fce0000000f00 */
.L_x_13634:
[----:B------:R-:W-:Y:S05]  /*1d1a0*/  BSYNC B1 ;  /* 0x0000000000017941 */ /* 0x000fea0003800000 */
.L_x_13633:
[----:B------:R-:W-:Y:S01]  /*1d1b0*/  I2FP.F32.U32 R124, R126 ;  /* 0x0000007e007c7245 */ /* 0x000fe20000201000 */
[----:B------:R-:W-:Y:S01]  /*1d1c0*/  HADD2.F32 R127, -RZ, R127.H1_H1 ;  /* 0x3000007fff7f7230 */ /* 0x000fe20000004100 */
[----:B------:R-:W0:Y:S01]  /*1d1d0*/  LDC.64 R166, c[0x0][0x238] ;  /* 0x00008e00ffa67b82 */ /* 0x000e220000000a00 */
[----:B------:R-:W-:Y:S01]  /*1d1e0*/  F2FP.F16.F32.PACK_AB R126, R179, R173 ;  /* 0x000000adb37e723e */ /* 0x000fe200000000ff */
[----:B------:R-:W-:Y:S01]  /*1d1f0*/  UMOV UR16, 0xffffffff ;  /* 0xffffffff00107882 */ /* 0x000fe20000000000 */
[----:B------:R-:W-:Y:S01]  /*1d200*/  FFMA.FTZ R124, R124, R189, 1.1641532182693481445e-10 ;  /* 0x2f0000007c7c7423 */ /* 0x000fe200000100bd */
[----:B------:R-:W-:Y:S01]  /*1d210*/  FMUL.FTZ R127, R127, R131 ;  /* 0x000000837f7f7220 */ /* 0x000fe20000410000 */
[----:B------:R-:W-:-:S03]  /*1d220*/  F2FP.F16.F32.PACK_AB R125, R171, R170 ;  /* 0x000000aaab7d723e */ /* 0x000fc600000000ff */
[----:B------:R-:W-:Y:S01]  /*1d230*/  FMUL.FTZ R127, R127, R187 ;  /* 0x000000bb7f7f7220 */ /* 0x000fe20000410000 */
[----:B------:R-:W-:Y:S01]  /*1d240*/  FSETP.GTU.FTZ.AND P6, PT, R124, R188, PT ;  /* 0x000000bc7c00720b */ /* 0x000fe20003fdc000 */
[----:B------:R-:W-:Y:S01]  /*1d250*/  @P0 HADD2.F32 R124, -RZ, R47.H1_H1 ;  /* 0x3000002fff7c0230 */ /* 0x000fe20000004100 */
[----:B------:R-:W1:Y:S02]  /*1d260*/  LDC.64 R188, c[0x0][0x240] ;  /* 0x00009000ffbc7b82 */ /* 0x000e640000000a00 */
[----:B------:R-:W-:-:S05]  /*1d270*/  FSEL R127, R127, RZ, !P6 ;  /* 0x000000ff7f7f7208 */ /* 0x000fca0007000000 */
[----:B------:R-:W-:-:S04]  /*1d280*/  FMUL.FTZ R131, R225, R127 ;  /* 0x0000007fe1837220 */ /* 0x000fc80000410000 */
[----:B------:R-:W-:Y:S01]  /*1d290*/  @P0 FADD.FTZ R131, R124, R131 ;  /* 0x000000837c830221 */ /* 0x000fe20000010000 */
[----:B------:R-:W-:Y:S01]  /*1d2a0*/  F2FP.F16.F32.PACK_AB R124, R165, R164 ;  /* 0x000000a4a57c723e */ /* 0x000fe200000000ff */
[----:B0-----:R-:W-:Y:S01]  /*1d2b0*/  IMAD.WIDE.U32 R166, R176, 0x10, R166 ;  /* 0x00000010b0a67825 */ /* 0x001fe200078e00a6 */
[----:B------:R-:W-:Y:S02]  /*1d2c0*/  LOP3.LUT P0, RZ, R31, 0x4, RZ, 0xc0, !PT ;  /* 0x000000041fff7812 */ /* 0x000fe4000780c0ff */
        /* <DEDUP_REMOVED lines=13> */
[----:B------:R-:W-:-:S04]  /*1d3a0*/  IMAD.WIDE.U32 R126, R126, 0x10000, RZ ;  /* 0x000100007e7e7825 */ /* 0x000fc800078e00ff */
[----:B------:R-:W-:-:S03]  /*1d3b0*/  IMAD.WIDE.U32 R124, R124, 0x100, RZ ;  /* 0x000001007c7c7825 */ /* 0x000fc600078e00ff */
[----:B------:R-:W-:Y:S02]  /*1d3c0*/  LOP3.LUT R166, R124, R166, R126, 0xfe, !PT ;  /* 0x000000a67ca67212 */ /* 0x000fe400078efe7e */
[----:B------:R-:W-:Y:S02]  /*1d3d0*/  SEL R124, RZ, 0x1, P0 ;  /* 0x00000001ff7c7807 */ /* 0x000fe40000000000 */
[----:B------:R-:W-:Y:S01]  /*1d3e0*/  LOP3.LUT R125, R125, R167, R127, 0xfe, !PT ;  /* 0x000000a77d7d7212 */ /* 0x000fe200078efe7f */
[----:B-1----:R-:W-:Y:S01]  /*1d3f0*/  IMAD.WIDE.U32 R126, R176, 0x8, R188 ;  /* 0x00000008b07e7825 */ /* 0x002fe200078e00bc */
[----:B------:R-:W-:Y:S01]  /*1d400*/  LOP3.LUT R124, R166, R124, RZ, 0xfc, !PT ;  /* 0x0000007ca67c7212 */ /* 0x000fe200078efcff */
[----:B------:R-:W0:Y:S04]  /*1d410*/  S2R R189, SR_TID.X ;  /* 0x0000000000bd7919 */ /* 0x000e280000002100 */
[----:B------:R1:W-:Y:S02]  /*1d420*/  STG.E.64 desc[UR4][R126.64], R124 ;  /* 0x0000007c7e007986 */ /* 0x0003e4000c101b04 */
[----:B-1----:R-:W-:-:S04]  /*1d430*/  FADD.FTZ R124, RZ, R32 ;  /* 0x00000020ff7c7221 */ /* 0x002fc80000010000 */
        /* <DEDUP_REMOVED lines=263> */
.L_x_13650:
[----:B------:R-:W2:Y:S01]  /*1e4b0*/  LDL R189, [R1+0x4c] ;  /* 0x00004c0001bd7983 */ /* 0x000ea20000100800 */
[----:B------:R-:W-:Y:S01]  /*1e4c0*/  FMUL.FTZ R125, R187, R187 ;  /* 0x000000bbbb7d7220 */ /* 0x000fe20000410000 */
[----:B------:R-:W-:Y:S01]  /*1e4d0*/  ISETP.NE.AND P0, PT, RZ, UR19, PT ;  /* 0x00000013ff007c0c */ /* 0x000fe2000bf05270 */
[----:B-1----:R-:W-:Y:S01]  /*1e4e0*/  FADD.FTZ R124, R127, R124 ;  /* 0x0000007c7f7c7221 */ /* 0x002fe20000010000 */
[----:B------:R-:W3:Y:S02]  /*1e4f0*/  LDL R188, [R1+0x48] ;  /* 0x0000480001bc7983 */ /* 0x000ee40000100800 */
[----:B------:R-:W-:Y:S01]  /*1e500*/  FSEL R125, R125, RZ, P0 ;  /* 0x000000ff7d7d7208 */ /* 0x000fe20000000000 */
[----:B------:R-:W-:Y:S01]  /*1e510*/  FFMA.FTZ R124, R124, R166, UR20 ;  /* 0x000000147c7c7e23 */ /* 0x000fe200080100a6 */
[----:B------:R-:W-:Y:S01]  /*1e520*/  FSEL R167, R187, RZ, !P0 ;  /* 0x000000ffbba77208 */ /* 0x000fe20004000000 */
[----:B------:R-:W4:Y:S02]  /*1e530*/  LDL R126, [R1+0x50] ;  /* 0x00005000017e7983 */ /* 0x000f240000100800 */
[----:B------:R-:W-:-:S04]  /*1e540*/  FADD.FTZ R124, R124, R125 ;  /* 0x0000007d7c7c7221 */ /* 0x000fc80000010000 */
[----:B------:R1:W5:Y:S02]  /*1e550*/  MUFU.RSQ R166, R124 ;  /* 0x0000007c00a67308 */ /* 0x0003640000001400 */
[C---:B-1----:R-:W-:Y:S02]  /*1e560*/  FADD.FTZ R124, -R167.reuse, R128 ;  /* 0x00000080a77c7221 */ /* 0x042fe40000010100 */
[----:B------:R-:W4:Y:S01]  /*1e570*/  LDL R128, [R1+0x54] ;  /* 0x0000540001807983 */ /* 0x000f220000100800 */
[----:B------:R-:W-:Y:S02]  /*1e580*/  HADD2.F32 R125, -RZ, R87.H0_H0 ;  /* 0x20000057ff7d7230 */ /* 0x000fe40000004100 */
[----:B------:R-:W-:Y:S01]  /*1e590*/  FADD.FTZ R129, -R167, R129 ;  /* 0x00000081a7817221 */ /* 0x000fe20000010100 */
[----:B-----5:R-:W-:-:S03]  /*1e5a0*/  FMUL.FTZ R124, R166, R124 ;  /* 0x0000007ca67c7220 */ /* 0x020fc60000410000 */
[----:B------:R-:W-:Y:S01]  /*1e5b0*/  FMUL.FTZ R129, R166, R129 ;  /* 0x00000081a6817220 */ /* 0x000fe20000410000 */
[----:B------:R-:W-:-:S04]  /*1e5c0*/  FADD.FTZ R43, -R167, R43 ;  /* 0x0000002ba72b7221 */ /* 0x000fc80000010100 */
[----:B------:R-:W-:Y:S01]  /*1e5d0*/  FMUL.FTZ R43, R166, R43 ;  /* 0x0000002ba62b7220 */ /* 0x000fe20000410000 */
[----:B--2---:R-:W-:Y:S01]  /*1e5e0*/  FFMA.FTZ R124, R124, R125, R189 ;  /* 0x0000007d7c7c7223 */ /* 0x004fe200000100bd */
[----:B------:R-:W-:Y:S01]  /*1e5f0*/  HADD2.F32 R125, -RZ, R87.H1_H1 ;  /* 0x30000057ff7d7230 */ /* 0x000fe20000004100 */
[----:B------:R-:W2:Y:S04]  /*1e600*/  LDL R189, [R1+0x5c] ;  /* 0x00005c0001bd7983 */ /* 0x000ea80000100800 */
[----:B---3--:R-:W-:Y:S02]  /*1e610*/  FFMA.FTZ R125, R129, R125, R188 ;  /* 0x0000007d817d7223 */ /* 0x008fe400000100bc */
[----:B------:R-:W3:Y:S03]  /*1e620*/  LDL R188, [R1+0x58] ;  /* 0x0000580001bc7983 */ /* 0x000ee60000100800 */
[----:B0-----:R-:W-:Y:S01]  /*1e630*/  F2FP.F16.F32.PACK_AB R127, R125, R124 ;  /* 0x0000007c7d7f723e */ /* 0x001fe200000000ff */
[----:B------:R-:W-:Y:S01]  /*1e640*/  HADD2.F32 R124, -RZ, R86.H0_H0 ;  /* 0x20000056ff7c7230 */ /* 0x000fe20000004100 */
[----:B------:R-:W5:Y:S04]  /*1e650*/  LDL R129, [R1+0x64] ;  /* 0x0000640001817983 */ /* 0x000f680000100800 */
[----:B----4-:R-:W-:-:S02]  /*1e660*/  FFMA.FTZ R43, R43, R124, R128 ;  /* 0x0000007c2b2b7223 */ /* 0x010fc40000010080 */
[----:B------:R-:W4:Y:S01]  /*1e670*/  LDL R128, [R1+0x60] ;  /* 0x0000600001807983 */ /* 0x000f220000100800 */
[----:B------:R-:W-:Y:S01]  /*1e680*/  FADD.FTZ R41, -R167, R41 ;  /* 0x00000029a7297221 */ /* 0x000fe20000010100 */
[----:B------:R-:W-:-:S03]  /*1e690*/  HADD2.F32 R124, -RZ, R86.H1_H1 ;  /* 0x30000056ff7c7230 */ /* 0x000fc60000004100 */
[----:B------:R-:W-:Y:S01]  /*1e6a0*/  FMUL.FTZ R41, R166, R41 ;  /* 0x00000029a6297220 */ /* 0x000fe20000410000 */
[----:B------:R-:W-:-:S03]  /*1e6b0*/  FADD.FTZ R34, -R167, R34 ;  /* 0x00000022a7227221 */ /* 0x000fc60000010100 */
[----:B------:R-:W-:Y:S01]  /*1e6c0*/  FFMA.FTZ R41, R41, R124, R126 ;  /* 0x0000007c29297223 */ /* 0x000fe2000001007e */
[----:B------:R-:W-:Y:S01]  /*1e6d0*/  FADD.FTZ R32, -R167, R32 ;  /* 0x00000020a7207221 */ /* 0x000fe20000010100 */
[----:B------:R-:W-:Y:S02]  /*1e6e0*/  HADD2.F32 R124, -RZ, R84.H0_H0 ;  /* 0x20000054ff7c7230 */ /* 0x000fe40000004100 */
[C---:B------:R-:W-:Y:S01]  /*1e6f0*/  FMUL.FTZ R34, R166.reuse, R34 ;  /* 0x00000022a6227220 */ /* 0x040fe20000410000 */
[----:B------:R-:W-:Y:S01]  /*1e700*/  F2FP.F16.F32.PACK_AB R126, R41, R43 ;  /* 0x0000002b297e723e */ /* 0x000fe200000000ff */
[----:B------:R-:W-:Y:S02]  /*1e710*/  HADD2.F32 R41, -RZ, R85.H1_H1 ;  /* 0x30000055ff297230 */ /* 0x000fe40000004100 */
[----:B------:R-:W-:Y:S01]  /*1e720*/  FMUL.FTZ R32, R166, R32 ;  /* 0x00000020a6207220 */ /* 0x000fe20000410000 */
[----:B------:R-:W-:-:S04]  /*1e730*/  FADD.FTZ R33, -R167, R33 ;  /* 0x00000021a7217221 */ /* 0x000fc80000010100 */
[----:B------:R-:W-:Y:S01]  /*1e740*/  FMUL.FTZ R33, R166, R33 ;  /* 0x00000021a6217220 */ /* 0x000fe20000410000 */
[----:B------:R-:W-:Y:S01]  /*1e750*/  FADD.FTZ R42, -R167, R42 ;  /* 0x0000002aa72a7221 */ /* 0x000fe20000010100 */
[----:B------:R-:W-:-:S03]  /*1e760*/  HADD2.F32 R125, -RZ, R85.H0_H0 ;  /* 0x20000055ff7d7230 */ /* 0x000fc60000004100 */
        /* <DEDUP_REMOVED lines=72> */
[----:B------:R-:W-:-:S02]  /*1ebf0*/  FADD.FTZ R131, -R167, R131 ;  /* 0x00000083a7837221 */ /* 0x000fc40000010100 */
[----:B------:R-:W4:Y:S01]  /*1ec00*/  LDL R167, [R1+0x30] ;  /* 0x0000300001a77983 */ /* 0x000f220000100800 */
[----:B---3--:R-:W-:Y:S01]  /*1ec10*/  FFMA.FTZ R34, R34, R41, R188 ;  /* 0x0000002922227223 */ /* 0x008fe200000100bc */
[----:B------:R-:W-:Y:S02]  /*1ec20*/  HADD2.F32 R41, -RZ, R84.H1_H1 ;  /* 0x30000054ff297230 */ /* 0x000fe40000004100 */
[----:B-----5:R-:W-:Y:S01]  /*1ec30*/  FFMA.FTZ R124, R32, R124, R129 ;  /* 0x0000007c207c7223 */ /* 0x020fe20000010081 */
[----:B--2---:R-:W-:Y:S01]  /*1ec40*/  FFMA.FTZ R125, R42, R125, R189 ;  /* 0x0000007d2a7d7223 */ /* 0x004fe200000100bd */
[----:B------:R-:W2:Y:S04]  /*1ec50*/  LDL R129, [R1+0x2c] ;  /* 0x00002c0001817983 */ /* 0x000ea80000100800 */
[----:B------:R-:W3:Y:S01]  /*1ec60*/  LDL R188, [R1+0x34] ;  /* 0x0000340001bc7983 */ /* 0x000ee20000100800 */
[----:B----4-:R-:W-:-:S03]  /*1ec70*/  FFMA.FTZ R41, R33, R41, R128 ;  /* 0x0000002921297223 */ /* 0x010fc60000010080 */
[----:B------:R-:W4:Y:S01]  /*1ec80*/  LDL R128, [R1+0x28] ;  /* 0x0000280001807983 */ /* 0x000f220000100800 */
[----:B------:R-:W0:Y:S02]  /*1ec90*/  @!P1 LDC.64 R32, c[0x0][0x250] ;  /* 0x00009400ff209b82 */ /* 0x000e240000000a00 */
[----:B0-----:R-:W-:-:S05]  /*1eca0*/  @!P1 IMAD.WIDE R32, R177, 0x4, R32 ;  /* 0x00000004b1209825 */ /* 0x001fca00078e0220 */
[----:B------:R0:W-:Y:S02]  /*1ecb0*/  @!P1 STG.E desc[UR4][R32.64], R187 ;  /* 0x000000bb20009986 */ /* 0x0001e4000c101904 */
[----:B0-----:R-:W0:Y:S01]  /*1ecc0*/  @!P1 LDC.64 R32, c[0x0][0x258] ;  /* 0x00009600ff209b82 */ /* 0x001e220000000a00 */
[----:B------:R-:W-:Y:S02]  /*1ecd0*/  F2FP.F16.F32.PACK_AB R125, R34, R125 ;  /* 0x0000007d227d723e */ /* 0x000fe400000000ff */
[----:B------:R-:W-:Y:S01]  /*1ece0*/  F2FP.F16.F32.PACK_AB R124, R41, R124 ;  /* 0x0000007c297c723e */ /* 0x000fe200000000ff */
[----:B0-----:R-:W-:-:S05]  /*1ecf0*/  @!P1 IMAD.WIDE R32, R177, 0x4, R32 ;  /* 0x00000004b1209825 */ /* 0x001fca00078e0220 */
[----:B------:R0:W-:Y:S02]  /*1ed00*/  @!P1 STG.E desc[UR4][R32.64], R166 ;  /* 0x000000a620009986 */ /* 0x0001e4000c101904 */
[----:B0-----:R-:W-:-:S04]  /*1ed10*/  LEA R32, P0, R5, UR14, 0x4 ;  /* 0x0000000e05207c11 */ /* 0x001fc8000f8020ff */
[----:B------:R-:W-:-:S05]  /*1ed20*/  LEA.HI.X R33, R5, UR15, RZ, 0x4, P0 ;  /* 0x0000000f05217c11 */ /* 0x000fca00080f24ff */
[----:B------:R0:W-:Y:S04]  /*1ed30*/  STG.E.128 desc[UR4][R32.64], R124 ;  /* 0x0000007c20007986 */ /* 0x0001e8000c101d04 */
[----:B0-----:R-:W5:Y:S01]  /*1ed40*/  LDL R126, [R1+0x3c] ;  /* 0x00003c00017e7983 */ /* 0x001f620000100800 */
[C---:B------:R-:W-:Y:S01]  /*1ed50*/  FMUL.FTZ R42, R166.reuse, R28 ;  /* 0x0000001ca62a7220 */ /* 0x040fe20000410000 */
[C---:B------:R-:W-:Y:S01]  /*1ed60*/  FMUL.FTZ R41, R166.reuse, R11 ;  /* 0x0000000ba6297220 */ /* 0x040fe20000410000 */
[--C-:B------:R-:W-:Y:S02]  /*1ed70*/  HADD2.F32 R28, -RZ, R83.reuse.H0_H0 ;  /* 0x20000053ff1c7230 */ /* 0x100fe40000004100 */
        /* <DEDUP_REMOVED lines=70> */
[----:B------:R-:W-:Y:S01]  /*1f1e0*/  HADD2.F32 R125, -RZ, R83.H1_H1 ;  /* 0x30000053ff7d7230 */ /* 0x000fe20000004100 */
[----:B------:R-:W5:Y:S01]  /*1f1f0*/  LDL R166, [R1+0x38] ;  /* 0x0000380001a67983 */ /* 0x000f620000100800 */
[----:B------:R-:W0:Y:S03]  /*1f200*/  LDC.64 R14, c[0x0][0x2b8] ;  /* 0x0000ae00ff0e7b82 */ /* 0x000e260000000a00 */
[----:B------:R-:W5:Y:S01]  /*1f210*/  LDL R127, [R1+0xc] ;  /* 0x00000c00017f7983 */ /* 0x000f620000100800 */
[----:B--2---:R-:W-:-:S03]  /*1f220*/  FFMA.FTZ R11, R11, R28, R129 ;  /* 0x0000001c0b0b7223 */ /* 0x004fc60000010081 */
[----:B------:R-:W2:Y:S01]  /*1f230*/  LDL R129, [R1+0x44] ;  /* 0x0000440001817983 */ /* 0x000ea20000100800 */
[----:B----4-:R-:W-:-:S03]  /*1f240*/  FFMA.FTZ R125, R32, R125, R128 ;  /* 0x0000007d207d7223 */ /* 0x010fc60000010080 */
[----:B------:R-:W4:Y:S02]  /*1f250*/  LDL R128, [R1+0x40] ;  /* 0x0000400001807983 */ /* 0x000f240000100800 */
[----:B------:R-:W-:Y:S02]  /*1f260*/  F2FP.F16.F32.PACK_AB R11, R125, R11 ;  /* 0x0000000b7d0b723e */ /* 0x000fe400000000ff */
[----:B------:R-:W4:Y:S01]  /*1f270*/  LDL R125, [R1+0x10] ;  /* 0x00001000017d7983 */ /* 0x000f220000100800 */
[----:B0-----:R-:W-:-:S04]  /*1f280*/  IMAD.WIDE.U32 R32, R185, 0x10, R14 ;  /* 0x00000010b9207825 */ /* 0x001fc800078e000e */
[----:B------:R-:W-:-:S04]  /*1f290*/  IMAD.WIDE.U32 R34, R183, 0x10, R14 ;  /* 0x00000010b7227825 */ /* 0x000fc800078e000e */
[----:B------:R-:W-:-:S04]  /*1f2a0*/  IMAD.WIDE.U32 R28, R181, 0x10, R14 ;  /* 0x00000010b51c7825 */ /* 0x000fc800078e000e */
[----:B------:R-:W-:-:S04]  /*1f2b0*/  IMAD.WIDE.U32 R186, R186, 0x10, R14 ;  /* 0x00000010baba7825 */ /* 0x000fc800078e000e */
[----:B------:R-:W-:-:S04]  /*1f2c0*/  IMAD.WIDE.U32 R184, R184, 0x10, R14 ;  /* 0x00000010b8b87825 */ /* 0x000fc800078e000e */
[----:B------:R-:W-:-:S04]  /*1f2d0*/  IMAD.WIDE.U32 R182, R182, 0x10, R14 ;  /* 0x00000010b6b67825 */ /* 0x000fc800078e000e */
[----:B------:R-:W-:-:S04]  /*1f2e0*/  IMAD.WIDE.U32 R180, R180, 0x10, R14 ;  /* 0x00000010b4b47825 */ /* 0x000fc800078e000e */
[----:B------:R-:W-:-:S04]  /*1f2f0*/  IMAD.WIDE.U32 R178, R178, 0x10, R14 ;  /* 0x00000010b2b27825 */ /* 0x000fc800078e000e */
[--C-:B------:R-:W-:Y:S02]  /*1f300*/  HADD2.F32 R15, -RZ, R82.reuse.H0_H0 ;  /* 0x20000052ff0f7230 */ /* 0x100fe40000004100 */
[----:B------:R-:W-:-:S03]  /*1f310*/  HADD2.F32 R14, -RZ, R82.H1_H1 ;  /* 0x30000052ff0e7230 */ /* 0x000fc60000004100 */
[----:B---3--:R-:W-:Y:S01]  /*1f320*/  FFMA.FTZ R10, R10, R15, R188 ;  /* 0x0000000f0a0a7223 */ /* 0x008fe200000100bc */
[----:B------:R-:W-:Y:S02]  /*1f330*/  HADD2.F32 R15, -RZ, R81.H0_H0 ;  /* 0x20000051ff0f7230 */ /* 0x000fe40000004100 */
[----:B------:R-:W-:Y:S02]  /*1f340*/  FFMA.FTZ R41, R41, R14, R167 ;  /* 0x0000000e29297223 */ /* 0x000fe400000100a7 */
[----:B------:R-:W3:Y:S01]  /*1f350*/  LDL R167, [R1+0x8] ;  /* 0x0000080001a77983 */ /* 0x000ee20000100800 */
[----:B-----5:R-:W-:-:S03]  /*1f360*/  FFMA.FTZ R8, R8, R15, R126 ;  /* 0x0000000f08087223 */ /* 0x020fc6000001007e */
[----:B------:R-:W5:Y:S01]  /*1f370*/  LDL R126, [R1+0x14] ;  /* 0x00001400017e7983 */ /* 0x000f620000100800 */
[----:B------:R-:W-:Y:S02]  /*1f380*/  HADD2.F32 R14, -RZ, R81.H1_H1 ;  /* 0x30000051ff0e7230 */ /* 0x000fe40000004100 */
[----:B------:R-:W-:-:S03]  /*1f390*/  HADD2.F32 R15, -RZ, R80.H0_H0 ;  /* 0x20000050ff0f7230 */ /* 0x000fc60000004100 */
[----:B------:R-:W-:Y:S01]  /*1f3a0*/  FFMA.FTZ R9, R9, R14, R166 ;  /* 0x0000000e09097223 */ /* 0x000fe200000100a6 */
[----:B------:R-:W-:Y:S01]  /*1f3b0*/  HADD2.F32 R14, -RZ, R80.H1_H1 ;  /* 0x30000050ff0e7230 */ /* 0x000fe20000004100 */
[----:B------:R-:W5:Y:S01]  /*1f3c0*/  LDL R166, [R1+0x1c] ;  /* 0x00001c0001a67983 */ /* 0x000f620000100800 */
[----:B--2---:R-:W-:Y:S01]  /*1f3d0*/  FFMA.FTZ R6, R6, R15, R129 ;  /* 0x0000000f06067223 */ /* 0x004fe20000010081 */
[----:B------:R-:W-:Y:S02]  /*1f3e0*/  HADD2.F32 R15, -RZ, R79.H0_H0 ;  /* 0x2000004fff0f7230 */ /* 0x000fe40000004100 */
[----:B------:R-:W2:Y:S03]  /*1f3f0*/  LDL R129, [R1+0x18] ;  /* 0x0000180001817983 */ /* 0x000ea60000100800 */
[----:B------:R-:W-:Y:S02]  /*1f400*/  FFMA.FTZ R15, R20, R15, R127 ;  /* 0x0000000f140f7223 */ /* 0x000fe4000001007f */
[----:B------:R-:W2:Y:S01]  /*1f410*/  LDL R127, [R1+0x20] ;  /* 0x00002000017f7983 */ /* 0x000ea20000100800 */
[----:B------:R-:W-:-:S02]  /*1f420*/  HADD2.F32 R20, -RZ, R78.H1_H1 ;  /* 0x3000004eff147230 */ /* 0x000fc40000004100 */
[----:B----4-:R-:W-:Y:S02]  /*1f430*/  FFMA.FTZ R7, R7, R14, R128 ;  /* 0x0000000e07077223 */ /* 0x010fe40000010080 */
[----:B------:R-:W4:Y:S01]  /*1f440*/  LDL R128, [R1+0x24] ;  /* 0x0000240001807983 */ /* 0x000f220000100800 */
[----:B------:R-:W-:-:S03]  /*1f450*/  FFMA.FTZ R19, R19, R20, R125 ;  /* 0x0000001413137223 */ /* 0x000fc6000001007d */
[----:B------:R-:W4:Y:S01]  /*1f460*/  LDL R125, [R1] ;  /* 0x00000000017d7983 */ /* 0x000f220000100800 */
[----:B------:R-:W-:-:S05]  /*1f470*/  HADD2.F32 R14, -RZ, R79.H1_H1 ;  /* 0x3000004fff0e7230 */ /* 0x000fca0000004100 */
[----:B---3--:R-:W-:Y:S01]  /*1f480*/  FFMA.FTZ R13, R13, R14, R167 ;  /* 0x0000000e0d0d7223 */ /* 0x008fe200000100a7 */
[----:B------:R-:W-:-:S05]  /*1f490*/  HADD2.F32 R14, -RZ, R78.H0_H0 ;  /* 0x2000004eff0e7230 */ /* 0x000fca0000004100 */
[----:B-----5:R-:W-:Y:S02]  /*1f4a0*/  FFMA.FTZ R14, R18, R14, R126 ;  /* 0x0000000e120e7223 */ /* 0x020fe4000001007e */
[----:B------:R-:W3:Y:S01]  /*1f4b0*/  LDL R126, [R1+0x4] ;  /* 0x00000400017e7983 */ /* 0x000ee20000100800 */
[----:B------:R-:W-:Y:S02]  /*1f4c0*/  F2FP.F16.F32.PACK_AB R9, R9, R8 ;  /* 0x000000080909723e */ /* 0x000fe400000000ff */
[----:B------:R-:W-:Y:S01]  /*1f4d0*/  F2FP.F16.F32.PACK_AB R8, R7, R6 ;  /* 0x000000060708723e */ /* 0x000fe200000000ff */
[----:B------:R-:W-:Y:S02]  /*1f4e0*/  HADD2.F32 R6, -RZ, R77.H1_H1 ;  /* 0x3000004dff067230 */ /* 0x000fe40000004100 */
[----:B------:R-:W-:Y:S02]  /*1f4f0*/  HADD2.F32 R7, -RZ, R76.H0_H0 ;  /* 0x2000004cff077230 */ /* 0x000fe40000004100 */
[----:B------:R-:W-:-:S05]  /*1f500*/  HADD2.F32 R20, -RZ, R68.H0_H0 ;  /* 0x20000044ff147230 */ /* 0x000fca0000004100 */
[----:B------:R-:W-:Y:S01]  /*1f510*/  FFMA.FTZ R20, R30, R20, R246 ;  /* 0x000000141e147223 */ /* 0x000fe200000100f6 */
[----:B------:R-:W-:Y:S01]  /*1f520*/  F2FP.F16.F32.PACK_AB R15, R13, R15 ;  /* 0x0000000f0d0f723e */ /* 0x000fe200000000ff */
[----:B------:R-:W-:Y:S02]  /*1f530*/  HADD2.F32 R13, -RZ, R77.H0_H0 ;  /* 0x2000004dff0d7230 */ /* 0x000fe40000004100 */
[----:B------:R-:W-:Y:S01]  /*1f540*/  HADD2.F32 R18, -RZ, R74.H0_H0 ;  /* 0x2000004aff127230 */ /* 0x000fe20000004100 */
[----:B------:R-:W-:Y:S01]  /*1f550*/  F2FP.F16.F32.PACK_AB R14, R19, R14 ;  /* 0x0000000e130e723e */ /* 0x000fe200000000ff */
[----:B------:R-:W-:-:S03]  /*1f560*/  HADD2.F32 R19, -RZ, R75.H0_H0 ;  /* 0x2000004bff137230 */ /* 0x000fc60000004100 */
[----:B------:R-:W-:Y:S01]  /*1f570*/  FFMA.FTZ R18, R26, R18, R250 ;  /* 0x000000121a127223 */ /* 0x000fe200000100fa */
[----:B--2---:R-:W-:Y:S01]  /*1f580*/  FFMA.FTZ R17, R17, R6, R129 ;  /* 0x0000000611117223 */ /* 0x004fe20000010081 */
[----:B------:R-:W-:-:S05]  /*1f590*/  HADD2.F32 R6, -RZ, R76.H1_H1 ;  /* 0x3000004cff067230 */ /* 0x000fca0000004100 */
[----:B------:R-:W-:Y:S01]  /*1f5a0*/  FFMA.FTZ R12, R12, R6, R127 ;  /* 0x000000060c0c7223 */ /* 0x000fe2000001007f */
[----:B----4-:R-:W-:-:S05]  /*1f5b0*/  FFMA.FTZ R5, R5, R7, R128 ;  /* 0x0000000705057223 */ /* 0x010fca0000010080 */
[----:B------:R-:W-:Y:S01]  /*1f5c0*/  F2FP.F16.F32.PACK_AB R12, R12, R5 ;  /* 0x000000050c0c723e */ /* 0x000fe200000000ff */
[----:B------:R-:W-:-:S05]  /*1f5d0*/  HADD2.F32 R5, -RZ, R72.H1_H1 ;  /* 0x30000048ff057230 */ /* 0x000fca0000004100 */
[----:B------:R-:W-:Y:S01]  /*1f5e0*/  FFMA.FTZ R23, R23, R5, R125 ;  /* 0x0000000517177223 */ /* 0x000fe2000001007d */
[----:B------:R-:W-:-:S05]  /*1f5f0*/  HADD2.F32 R5, -RZ, R71.H1_H1 ;  /* 0x30000047ff057230 */ /* 0x000fca0000004100 */
[----:B------:R-:W-:Y:S01]  /*1f600*/  FFMA.FTZ R130, R130, R5, R238 ;  /* 0x0000000582827223 */ /* 0x000fe200000100ee */
[----:B------:R-:W-:-:S05]  /*1f610*/  HADD2.F32 R5, -RZ, R70.H1_H1 ;  /* 0x30000046ff057230 */ /* 0x000fca0000004100 */
[----:B------:R-:W-:Y:S01]  /*1f620*/  FFMA.FTZ R40, R40, R5, R241 ;  /* 0x0000000528287223 */ /* 0x000fe200000100f1 */
[----:B------:R-:W-:-:S05]  /*1f630*/  HADD2.F32 R5, -RZ, R69.H1_H1 ;  /* 0x30000045ff057230 */ /* 0x000fca0000004100 */
[----:B------:R-:W-:Y:S01]  /*1f640*/  FFMA.FTZ R37, R37, R5, R243 ;  /* 0x0000000525257223 */ /* 0x000fe200000100f3 */
[----:B------:R-:W-:-:S05]  /*1f650*/  HADD2.F32 R5, -RZ, R68.H1_H1 ;  /* 0x30000044ff057230 */ /* 0x000fca0000004100 */
[----:B------:R-:W-:-:S05]  /*1f660*/  FFMA.FTZ R5, R21, R5, R245 ;  /* 0x0000000515057223 */ /* 0x000fca00000100f5 */
[----:B------:R-:W-:Y:S01]  /*1f670*/  F2FP.F16.F32.PACK_AB R20, R5, R20 ;  /* 0x000000140514723e */ /* 0x000fe200000000ff */
        /* <DEDUP_REMOVED lines=17> */
[----:B------:R-:W-:-:S02]  /*1f790*/  HADD2.F32 R6, -RZ, R69.H0_H0 ;  /* 0x20000045ff067230 */ /* 0x000fc40000004100 */
[----:B------:R-:W-:Y:S01]  /*1f7a0*/  FFMA.FTZ R147, R147, R5, R215 ;  /* 0x0000000593937223 */ /* 0x000fe200000100d7 */
[--C-:B------:R-:W-:Y:S02]  /*1f7b0*/  HADD2.F32 R5, -RZ, R62.reuse.H1_H1 ;  /* 0x3000003eff057230 */ /* 0x100fe40000004100 */
        /* <DEDUP_REMOVED lines=47> */
[----:B------:R-:W-:Y:S02]  /*1fab0*/  HADD2.F32 R16, -RZ, R72.H0_H0 ;  /* 0x20000048ff107230 */ /* 0x000fe40000004100 */
[----:B------:R-:W-:Y:S01]  /*1fac0*/  FFMA.FTZ R131, R131, R5, R190 ;  /* 0x0000000583837223 */ /* 0x000fe200000100be */
[----:B------:R-:W-:Y:S02]  /*1fad0*/  HADD2.F32 R6, -RZ, R48.H0_H0 ;  /* 0x20000030ff067230 */ /* 0x000fe40000004100 */
[----:B------:R-:W-:Y:S02]  /*1fae0*/  HADD2.F32 R5, -RZ, R50.H1_H1 ;  /* 0x30000032ff057230 */ /* 0x000fe40000004100 */
[----:B------:R-:W-:Y:S01]  /*1faf0*/  FFMA.FTZ R24, R24, R7, R252 ;  /* 0x0000000718187223 */ /* 0x000fe200000100fc */
[----:B---3--:R-:W-:Y:S01]  /*1fb00*/  FFMA.FTZ R16, R22, R16, R126 ;  /* 0x0000001016107223 */ /* 0x008fe2000001007e */
[----:B------:R-:W-:-:S02]  /*1fb10*/  HADD2.F32 R22, -RZ, R70.H0_H0 ;  /* 0x20000046ff167230 */ /* 0x000fc40000004100 */
[----:B------:R-:W-:Y:S01]  /*1fb20*/  FFMA.FTZ R164, R164, R6, R198 ;  /* 0x00000006a4a47223 */ /* 0x000fe200000100c6 */
[----:B------:R-:W-:Y:S01]  /*1fb30*/  FFMA.FTZ R124, R124, R5, R193 ;  /* 0x000000057c7c7223 */ /* 0x000fe200000100c1 */
[----:B------:R-:W0:Y:S01]  /*1fb40*/  LDC.64 R6, c[0x0][0x210] ;  /* 0x00008400ff067b82 */ /* 0x000e220000000a00 */
[----:B------:R-:W-:Y:S01]  /*1fb50*/  F2FP.F16.F32.PACK_AB R13, R17, R13 ;  /* 0x0000000d110d723e */ /* 0x000fe200000000ff */
[----:B------:R-:W-:Y:S02]  /*1fb60*/  HADD2.F32 R5, -RZ, R49.H1_H1 ;  /* 0x30000031ff057230 */ /* 0x000fe40000004100 */
[----:B------:R-:W-:Y:S01]  /*1fb70*/  FFMA.FTZ R19, R42, R19, R248 ;  /* 0x000000132a137223 */ /* 0x000fe200000100f8 */
[----:B------:R-:W-:Y:S01]  /*1fb80*/  F2FP.F16.F32.PACK_AB R18, R27, R18 ;  /* 0x000000121b12723e */ /* 0x000fe200000000ff */
[----:B------:R-:W-:Y:S01]  /*1fb90*/  FFMA.FTZ R22, R38, R22, R242 ;  /* 0x0000001626167223 */ /* 0x000fe200000100f2 */
[----:B------:R-:W-:Y:S01]  /*1fba0*/  F2FP.F16.F32.PACK_AB R17, R25, R24 ;  /* 0x000000181911723e */ /* 0x000fe200000000ff */
[----:B------:R-:W-:Y:S01]  /*1fbb0*/  HADD2.F32 R27, -RZ, R67.H0_H0 ;  /* 0x20000043ff1b7230 */ /* 0x000fe20000004100 */
[----:B------:R-:W-:Y:S01]  /*1fbc0*/  F2FP.F16.F32.PACK_AB R16, R23, R16 ;  /* 0x000000101710723e */ /* 0x000fe200000000ff */
[----:B------:R-:W-:Y:S01]  /*1fbd0*/  HADD2.F32 R26, -RZ, R66.H0_H0 ;  /* 0x20000042ff1a7230 */ /* 0x000fe20000004100 */
[----:B------:R-:W-:Y:S01]  /*1fbe0*/  F2FP.F16.F32.PACK_AB R23, R130, R39 ;  /* 0x000000278217723e */ /* 0x000fe200000000ff */
[----:B------:R-:W-:Y:S01]  /*1fbf0*/  HADD2.F32 R25, -RZ, R65.H0_H0 ;  /* 0x20000041ff197230 */ /* 0x000fe20000004100 */
[----:B------:R-:W-:Y:S01]  /*1fc00*/  F2FP.F16.F32.PACK_AB R21, R37, R36 ;  /* 0x000000242515723e */ /* 0x000fe200000000ff */
[----:B------:R-:W-:Y:S01]  /*1fc10*/  HADD2.F32 R24, -RZ, R64.H0_H0 ;  /* 0x20000040ff187230 */ /* 0x000fe20000004100 */
[----:B------:R-:W-:Y:S01]  /*1fc20*/  F2FP.F16.F32.PACK_AB R10, R41, R10 ;  /* 0x0000000a290a723e */ /* 0x000fe200000000ff */
[----:B------:R-:W-:-:S02]  /*1fc30*/  HADD2.F32 R39, -RZ, R59.H0_H0 ;  /* 0x2000003bff277230 */ /* 0x000fc40000004100 */
[----:B------:R-:W-:Y:S01]  /*1fc40*/  FFMA.FTZ R171, R171, R5, R195 ;  /* 0x00000005abab7223 */ /* 0x000fe200000100c3 */
[----:B------:R-:W-:Y:S02]  /*1fc50*/  HADD2.F32 R38, -RZ, R58.H0_H0 ;  /* 0x2000003aff267230 */ /* 0x000fe40000004100 */
[----:B------:R-:W-:Y:S02]  /*1fc60*/  HADD2.F32 R37, -RZ, R57.H0_H0 ;  /* 0x20000039ff257230 */ /* 0x000fe40000004100 */
[----:B------:R-:W-:Y:S01]  /*1fc70*/  HADD2.F32 R36, -RZ, R56.H0_H0 ;  /* 0x20000038ff247230 */ /* 0x000fe20000004100 */
[----:B------:R-:W-:Y:S01]  /*1fc80*/  F2FP.F16.F32.PACK_AB R19, R43, R19 ;  /* 0x000000132b13723e */ /* 0x000fe200000000ff */
[----:B------:R-:W-:Y:S01]  /*1fc90*/  HADD2.F32 R5, -RZ, R48.H1_H1 ;  /* 0x30000030ff057230 */ /* 0x000fe20000004100 */
[----:B------:R-:W-:Y:S01]  /*1fca0*/  F2FP.F16.F32.PACK_AB R22, R40, R22 ;  /* 0x000000162816723e */ /* 0x000fe200000000ff */
        /* <DEDUP_REMOVED lines=8> */
[----:B------:R-:W-:Y:S01]  /*1fd30*/  STG.E.128 desc[UR4][R186.64], R8 ;  /* 0x00000008ba007986 */ /* 0x000fe2000c101d04 */
[----:B------:R-:W-:Y:S01]  /*1fd40*/  FFMA.FTZ R165, R165, R5, R197 ;  /* 0x00000005a5a57223 */ /* 0x000fe200000100c5 */
[----:B------:R-:W-:-:S02]  /*1fd50*/  F2FP.F16.F32.PACK_AB R27, R139, R27 ;  /* 0x0000001b8b1b723e */ /* 0x000fc400000000ff */
[----:B------:R1:W-:Y:S01]  /*1fd60*/  STG.E.128 desc[UR4][R32.64], R12 ;  /* 0x0000000c20007986 */ /* 0x0003e2000c101d04 */
[----:B------:R-:W-:Y:S02]  /*1fd70*/  F2FP.F16.F32.PACK_AB R26, R137, R26 ;  /* 0x0000001a891a723e */ /* 0x000fe400000000ff */
[----:B------:R-:W-:Y:S01]  /*1fd80*/  F2FP.F16.F32.PACK_AB R25, R135, R25 ;  /* 0x000000198719723e */ /* 0x000fe200000000ff */
[----:B------:R2:W-:Y:S01]  /*1fd90*/  STG.E.128 desc[UR4][R184.64], R16 ;  /* 0x00000010b8007986 */ /* 0x0005e2000c101d04 */
[----:B------:R-:W-:-:S03]  /*1fda0*/  F2FP.F16.F32.PACK_AB R24, R133, R24 ;  /* 0x000000188518723e */ /* 0x000fc600000000ff */
[----:B------:R3:W-:Y:S01]  /*1fdb0*/  STG.E.128 desc[UR4][R34.64], R20 ;  /* 0x0000001422007986 */ /* 0x0007e2000c101d04 */
[----:B------:R-:W-:Y:S02]  /*1fdc0*/  F2FP.F16.F32.PACK_AB R39, R155, R39 ;  /* 0x000000279b27723e */ /* 0x000fe400000000ff */
[----:B------:R-:W-:Y:S02]  /*1fdd0*/  F2FP.F16.F32.PACK_AB R38, R153, R38 ;  /* 0x000000269926723e */ /* 0x000fe400000000ff */
[----:B------:R-:W-:Y:S02]  /*1fde0*/  F2FP.F16.F32.PACK_AB R37, R151, R37 ;  /* 0x000000259725723e */ /* 0x000fe400000000ff */
[----:B------:R-:W-:Y:S02]  /*1fdf0*/  F2FP.F16.F32.PACK_AB R36, R149, R36 ;  /* 0x000000249524723e */ /* 0x000fe400000000ff */
[----:B-1----:R-:W-:Y:S02]  /*1fe00*/  F2FP.F16.F32.PACK_AB R33, R143, R142 ;  /* 0x0000008e8f21723e */ /* 0x002fe400000000ff */
[----:B------:R-:W-:-:S02]  /*1fe10*/  F2FP.F16.F32.PACK_AB R32, R141, R140 ;  /* 0x0000008c8d20723e */ /* 0x000fc400000000ff */
[----:B--2---:R-:W-:Y:S02]  /*1fe20*/  LEA R16, P0, R176, UR14, 0x4 ;  /* 0x0000000eb0107c11 */ /* 0x004fe4000f8020ff */
[----:B------:R-:W-:Y:S02]  /*1fe30*/  F2FP.F16.F32.PACK_AB R11, R163, R162 ;  /* 0x000000a2a30b723e */ /* 0x000fe400000000ff */
[----:B---3--:R-:W-:Y:S02]  /*1fe40*/  F2FP.F16.F32.PACK_AB R35, R147, R146 ;  /* 0x000000929323723e */ /* 0x008fe400000000ff */
[----:B------:R-:W-:Y:S02]  /*1fe50*/  F2FP.F16.F32.PACK_AB R34, R145, R144 ;  /* 0x000000909122723e */ /* 0x000fe400000000ff */
[----:B------:R-:W-:Y:S02]  /*1fe60*/  F2FP.F16.F32.PACK_AB R10, R161, R160 ;  /* 0x000000a0a10a723e */ /* 0x000fe400000000ff */
[----:B------:R-:W-:-:S02]  /*1fe70*/  F2FP.F16.F32.PACK_AB R9, R159, R158 ;  /* 0x0000009e9f09723e */ /* 0x000fc400000000ff */
[----:B------:R-:W-:Y:S01]  /*1fe80*/  F2FP.F16.F32.PACK_AB R8, R157, R156 ;  /* 0x0000009c9d08723e */ /* 0x000fe200000000ff */
[----:B------:R1:W-:Y:S01]  /*1fe90*/  STG.E.128 desc[UR4][R182.64], R24 ;  /* 0x00000018b6007986 */ /* 0x0003e2000c101d04 */
        /* <DEDUP_REMOVED lines=12> */
[----:B------:R-:W-:Y:S05]  /*1ff60*/  BSYNC B0 ;  /* 0x0000000000007941 */ /* 0x000fea0003800000 */
.L_x_13076:
[----:B------:R-:W-:Y:S05]  /*1ff70*/  EXIT ;  /* 0x000000000000794d */ /* 0x000fea0003800000 */
.L_x_13637:
[----:B------:R-:W-:Y:S01]  /*1ff80*/  HFMA2.MMA R126, -RZ, RZ, 0, 5.9604644775390625e-08 ;  /* 0x00000001ff7e7435 */ /* 0x000fe200000001ff */
[----:B------:R-:W-:Y:S01]  /*1ff90*/  BSSY B1, `(.L_x_13639) ;  /* 0x0000007000017945 */ /* 0x000fe20003800000 */
[----:B------:R-:W-:Y:S01]  /*1ffa0*/  MOV R167, R127 ;  /* 0x0000007f00a77202 */ /* 0x000fe20000000f00 */
[----:B------:R-:W-:Y:S01]  /*1ffb0*/  IMAD.MOV.U32 R124, RZ, RZ, -0x1 ;  /* 0xffffffffff7c7424 */ /* 0x000fe200078e00ff */
[----:B------:R-:W-:-:S07]  /*1ffc0*/  MOV R125, 0x1f ;  /* 0x0000001f007d7802 */ /* 0x000fce0000000f00 */
[----:B------:R-:W-:Y:S05]  /*1ffd0*/  WARPSYNC.COLLECTIVE R124, `(.L_x_13640) ;  /* 0x000000007c087348 */ /* 0x000fea0003c00000 */
[----:B------:R0:W1:Y:S02]  /*1ffe0*/  SHFL.BFLY P0, R124, R167, R126, R125 ;  /* 0x0c00007ea77c7389 */ /* 0x000064000000007d */
[----:B01----:R-:W-:Y:S01]  /*1fff0*/  ENDCOLLECTIVE ;  /* 0x000000000000791b */ /* 0x003fe20003800000 */
.L_x_13640:
[----:B------:R-:W-:Y:S05]  /*20000*/  BSYNC B1 ;  /* 0x0000000000017941 */ /* 0x000fea0003800000 */
.L_x_13639:
        /* <DEDUP_REMOVED lines=9> */
.L_x_13641:
[----:B------:R-:W-:Y:S01]  /*200a0*/  HFMA2.MMA R126, -RZ, RZ, 0, 2.384185791015625e-07 ;  /* 0x00000004ff7e7435 */ /* 0x000fe200000001ff */
[----:B------:R-:W-:Y:S01]  /*200b0*/  FADD.FTZ R127, R127, R124 ;  /* 0x0000007c7f7f7221 */ /* 0x000fe20000010000 */
[----:B------:R-:W-:-:S03]  /*200c0*/  MOV R124, 0xffffffff ;  /* 0xffffffff007c7802 */ /* 0x000fc60000000f00 */
[----:B------:R-:W-:-:S07]  /*200d0*/  IMAD.MOV.U32 R167, RZ, RZ, R127 ;  /* 0x000000ffffa77224 */ /* 0x000fce00078e007f */
[----:B------:R-:W-:Y:S05]  /*200e0*/  WARPSYNC.COLLECTIVE R124, `(.L_x_13642) ;  /* 0x000000007c087348 */ /* 0x000fea0003c00000 */
[----:B------:R0:W1:Y:S02]  /*200f0*/  SHFL.BFLY P0, R124, R167, R126, R125 ;  /* 0x0c00007ea77c7389 */ /* 0x000064000000007d */
[----:B01----:R-:W-:Y:S01]  /*20100*/  ENDCOLLECTIVE ;  /* 0x000000000000791b */ /* 0x003fe20003800000 */
.L_x_13642:
[----:B------:R-:W-:Y:S01]  /*20110*/  HFMA2.MMA R126, -RZ, RZ, 0, 4.76837158203125e-07 ;  /* 0x00000008ff7e7435 */ /* 0x000fe200000001ff */
[----:B------:R-:W-:Y:S01]  /*20120*/  FADD.FTZ R127, R127, R124 ;  /* 0x0000007c7f7f7221 */ /* 0x000fe20000010000 */
[----:B------:R-:W-:-:S04]  /*20130*/  IMAD.MOV.U32 R124, RZ, RZ, -0x1 ;  /* 0xffffffffff7c7424 */ /* 0x000fc800078e00ff */
[----:B------:R-:W-:-:S07]  /*20140*/  MOV R167, R127 ;  /* 0x0000007f00a77202 */ /* 0x000fce0000000f00 */
[----:B------:R-:W-:Y:S05]  /*20150*/  WARPSYNC.COLLECTIVE R124, `(.L_x_13643) ;  /* 0x000000007c087348 */ /* 0x000fea0003c00000 */
[----:B------:R0:W1:Y:S02]  /*20160*/  SHFL.BFLY P0, R124, R167, R126, R125 ;  /* 0x0c00007ea77c7389 */ /* 0x000064000000007d */
[----:B01----:R-:W-:Y:S01]  /*20170*/  ENDCOLLECTIVE ;  /* 0x000000000000791b */ /* 0x003fe20003800000 */
.L_x_13643:
[----:B------:R-:W-:Y:S01]  /*20180*/  HFMA2.MMA R126, -RZ, RZ, 0, 9.5367431640625e-07 ;  /* 0x00000010ff7e7435 */ /* 0x000fe200000001ff */
[----:B------:R-:W-:Y:S01]  /*20190*/  FADD.FTZ R127, R127, R124 ;  /* 0x0000007c7f7f7221 */ /* 0x000fe20000010000 */
[----:B------:R-:W-:-:S04]  /*201a0*/  MOV R124, 0xffffffff ;  /* 0xffffffff007c7802 */ /* 0x000fc80000000f00 */
[----:B------:R-:W-:-:S07]  /*201b0*/  MOV R167, R127 ;  /* 0x0000007f00a77202 */ /* 0x000fce0000000f00 */
[----:B------:R-:W-:Y:S05]  /*201c0*/  WARPSYNC.COLLECTIVE R124, `(.L_x_13644) ;  /* 0x000000007c087348 */ /* 0x000fea0003c00000 */
[----:B------:R0:W1:Y:S02]  /*201d0*/  SHFL.BFLY P0, R124, R167, R126, R125 ;  /* 0x0c00007ea77c7389 */ /* 0x000064000000007d */
[----:B01----:R-:W-:Y:S01]  /*201e0*/  ENDCOLLECTIVE ;  /* 0x000000000000791b */ /* 0x003fe20003800000 */
.L_x_13644:
[----:B------:R-:W-:Y:S02]  /*201f0*/  IMAD.MOV.U32 R126, RZ, RZ, 0x1 ;  /* 0x00000001ff7e7424 */ /* 0x000fe400078e00ff */
        /* <DEDUP_REMOVED lines=161> */
[----:B------:R-:W-:-:S03]  /*20c10*/  HFMA2.MMA R125, -RZ, RZ, 0, 1.847743988037109375e-06 ;  /* 0x0000001fff7d7435 */ /* 0x000fc600000001ff */
[----:B------:R-:W-:Y:S01]  /*20c20*/  FFMA.FTZ R127, R127, R127, R124 ;  /* 0x0000007f7f7f7223 */ /* 0x000fe2000001007c */
[----:B------:R-:W-:-:S04]  /*20c30*/  MOV R124, 0xffffffff ;  /* 0xffffffff007c7802 */ /* 0x000fc80000000f00 */
[----:B------:R-:W-:-:S07]  /*20c40*/  MOV R167, R127 ;  /* 0x0000007f00a77202 */ /* 0x000fce0000000f00 */
[----:B------:R-:W-:Y:S05]  /*20c50*/  WARPSYNC.COLLECTIVE R124, `(.L_x_13645) ;  /* 0x000000007c087348 */ /* 0x000fea0003c00000 */
[----:B------:R0:W1:Y:S02]  /*20c60*/  SHFL.BFLY P0, R124, R167, R126, R125 ;  /* 0x0c00007ea77c7389 */ /* 0x000064000000007d */
[----:B01----:R-:W-:Y:S01]  /*20c70*/  ENDCOLLECTIVE ;  /* 0x000000000000791b */ /* 0x003fe20003800000 */
.L_x_13645:
[----:B------:R-:W-:Y:S01]  /*20c80*/  HFMA2.MMA R126, -RZ, RZ, 0, 1.1920928955078125e-07 ;  /* 0x00000002ff7e7435 */ /* 0x000fe200000001ff */
[----:B------:R-:W-:Y:S01]  /*20c90*/  FADD.FTZ R127, R127, R124 ;  /* 0x0000007c7f7f7221 */ /* 0x000fe20000010000 */
[----:B------:R-:W-:-:S04]  /*20ca0*/  IMAD.MOV.U32 R124, RZ, RZ, -0x1 ;  /* 0xffffffffff7c7424 */ /* 0x000fc800078e00ff */
[----:B------:R-:W-:-:S07]  /*20cb0*/  MOV R167, R127 ;  /* 0x0000007f00a77202 */ /* 0x000fce0000000f00 */
[----:B------:R-:W-:Y:S05]  /*20cc0*/  WARPSYNC.COLLECTIVE R124, `(.L_x_13646) ;  /* 0x000000007c087348 */ /* 0x000fea0003c00000 */
[----:B------:R0:W1:Y:S02]  /*20cd0*/  SHFL.BFLY P0, R124, R167, R126, R125 ;  /* 0x0c00007ea77c7389 */ /* 0x000064000000007d */
[----:B01----:R-:W-:Y:S01]  /*20ce0*/  ENDCOLLECTIVE ;  /* 0x000000000000791b */ /* 0x003fe20003800000 */
.L_x_13646:
[----:B------:R-:W-:Y:S01]  /*20cf0*/  HFMA2.MMA R126, -RZ, RZ, 0, 2.384185791015625e-07 ;  /* 0x00000004ff7e7435 */ /* 0x000fe200000001ff */
[----:B------:R-:W-:Y:S01]  /*20d00*/  FADD.FTZ R127, R127, R124 ;  /* 0x0000007c7f7f7221 */ /* 0x000fe20000010000 */
[----:B------:R-:W-:-:S04]  /*20d10*/  MOV R124, 0xffffffff ;  /* 0xffffffff007c7802 */ /* 0x000fc80000000f00 */
[----:B------:R-:W-:-:S07]  /*20d20*/  MOV R167, R127 ;  /* 0x0000007f00a77202 */ /* 0x000fce0000000f00 */
[----:B------:R-:W-:Y:S05]  /*20d30*/  WARPSYNC.COLLECTIVE R124, `(.L_x_13647) ;  /* 0x000000007c087348 */ /* 0x000fea0003c00000 */
[----:B------:R0:W1:Y:S02]  /*20d40*/  SHFL.BFLY P0, R124, R167, R126, R125 ;  /* 0x0c00007ea77c7389 */ /* 0x000064000000007d */
[----:B01----:R-:W-:Y:S01]  /*20d50*/  ENDCOLLECTIVE ;  /* 0x000000000000791b */ /* 0x003fe20003800000 */
.L_x_13647:
[----:B------:R-:W-:Y:S02]  /*20d60*/  IMAD.MOV.U32 R126, RZ, RZ, 0x8 ;  /* 0x00000008ff7e7424 */ /* 0x000fe400078e00ff */
[----:B------:R-:W-:Y:S01]  /*20d70*/  FADD.FTZ R127, R127, R124 ;  /* 0x0000007c7f7f7221 */ /* 0x000fe20000010000 */
[----:B------:R-:W-:-:S04]  /*20d80*/  MOV R124, 0xffffffff ;  /* 0xffffffff007c7802 */ /* 0x000fc80000000f00 */
[----:B------:R-:W-:-:S07]  /*20d90*/  MOV R167, R127 ;  /* 0x0000007f00a77202 */ /* 0x000fce0000000f00 */
[----:B------:R-:W-:Y:S05]  /*20da0*/  WARPSYNC.COLLECTIVE R124, `(.L_x_13648) ;  /* 0x000000007c087348 */ /* 0x000fea0003c00000 */
[----:B------:R0:W1:Y:S02]  /*20db0*/  SHFL.BFLY P0, R124, R167, R126, R125 ;  /* 0x0c00007ea77c7389 */ /* 0x000064000000007d */
[----:B01----:R-:W-:Y:S01]  /*20dc0*/  ENDCOLLECTIVE ;  /* 0x000000000000791b */ /* 0x003fe20003800000 */
.L_x_13648:
[----:B------:R-:W-:Y:S01]  /*20dd0*/  HFMA2.MMA R126, -RZ, RZ, 0, 9.5367431640625e-07 ;  /* 0x00000010ff7e7435 */ /* 0x000fe200000001ff */
[----:B------:R-:W-:Y:S01]  /*20de0*/  FADD.FTZ R127, R127, R124 ;  /* 0x0000007c7f7f7221 */ /* 0x000fe20000010000 */
[----:B------:R-:W-:-:S04]  /*20df0*/  MOV R124, 0xffffffff ;  /* 0xffffffff007c7802 */ /* 0x000fc80000000f00 */
[----:B------:R-:W-:-:S07]  /*20e00*/  MOV R167, R127 ;  /* 0x0000007f00a77202 */ /* 0x000fce0000000f00 */
[----:B------:R-:W-:Y:S05]  /*20e10*/  WARPSYNC.COLLECTIVE R124, `(.L_x_13649) ;  /* 0x000000007c087348 */ /* 0x000fea0003c00000 */
[----:B------:R0:W1:Y:S02]  /*20e20*/  SHFL.BFLY P0, R124, R167, R126, R125 ;  /* 0x0c00007ea77c7389 */ /* 0x000064000000007d */
[----:B01----:R-:W-:Y:S01]  /*20e30*/  ENDCOLLECTIVE ;  /* 0x000000000000791b */ /* 0x003fe20003800000 */
.L_x_13649:
[----:B------:R-:W-:Y:S05]  /*20e40*/  BRA `(.L_x_13650) ;  /* 0xffffffd400987947 */ /* 0x000fea000383ffff */
.L_x_13651:
        /* <DEDUP_REMOVED lines=11> */
.L_x_72309:


//--------------------- .text._ZN10layer_norm13ln_fwd_kernelINS_13Kernel_traitsI6__halfS2_S2_S2_fjLj2560ELj1ELj4ELj1ELj16ENS_18Kernel_traits_baseILj2560ES2_S2_S2_S2_fjLj128EEEEELb1ELb1ELb1ELb0EEEvNS_9FwdParamsE --------------------------
	.section	.text._ZN10layer_norm13ln_fwd_kernelINS_13Kernel_traitsI6__halfS2_S2_S2_fjLj2560ELj1ELj4ELj1ELj16ENS_18Kernel_traits_baseILj2560ES2_S2_S2_S2_fjLj128EEEEELb1ELb1ELb1ELb0EEEvNS_9FwdParamsE,"ax",@progbits
	.align	128
        .global         _ZN10layer_norm13ln_fwd_kernelINS_13Kernel_traitsI6__halfS2_S2_S2_fjLj2560ELj1ELj4ELj1ELj16ENS_18Kernel_traits_baseILj2560ES2_S2_S2_S2_fjLj128EEEEELb1ELb1ELb1ELb0EEEvNS_9FwdParamsE
        .type           _ZN10layer_norm13ln_fwd_kernelINS_13Kernel_traitsI6__halfS2_S2_S2_fjLj2560ELj1ELj4ELj1ELj16ENS_18Kernel_traits_baseILj2560ES2_S2_S2_S2_fjLj128EEEEELb1ELb1ELb1ELb0EEEvNS_9FwdParamsE,@function
        .size           _ZN10layer_norm13ln_fwd_kernelINS_13Kernel_traitsI6__halfS2_S2_S2_fjLj2560ELj1ELj4ELj1ELj16ENS_18Kernel_traits_baseILj2560ES2_S2_S2_S2_fjLj128EEEEELb1ELb1ELb1ELb0EEEvNS_9FwdParamsE,(.L_x_72310 - _ZN10layer_norm13ln_fwd_kernelINS_13Kernel_traitsI6__halfS2_S2_S2_fjLj2560ELj1ELj4ELj1ELj16ENS_18Kernel_traits_baseILj2560ES2_S2_S2_S2_fjLj128EEEEELb1ELb1ELb1ELb0EEEvNS_9FwdParamsE)
        .other          _ZN10layer_norm13ln_fwd_kernelINS_13Kernel_traitsI6__halfS2_S2_S2_fjLj2560ELj1ELj4ELj1ELj16ENS_18Kernel_traits_baseILj2560ES2_S2_S2_S2_fjLj128EEEEELb1ELb1ELb1ELb0EEEvNS_9FwdParamsE,@"STO_CUDA_ENTRY STV_DEFAULT"
_ZN10layer_norm13ln_fwd_kernelINS_13Kernel_traitsI6__halfS2_S2_S2_fjLj2560ELj1ELj4ELj1ELj16ENS_18Kernel_traits_baseILj2560ES2_S2_S2_S2_fjLj128EEEEELb1ELb1ELb1ELb0EEEvNS_9FwdParamsE:
.text._ZN10layer_norm13ln_fwd_kernelINS_13Kernel_traitsI6__halfS2_S2_S2_fjLj2560ELj1ELj4ELj1ELj16ENS_18Kernel_traits_baseILj2560ES2_S2_S2_S2_fjLj128EEEEELb1ELb1ELb1ELb0EEEvNS_9FwdParamsE:
        /* <DEDUP_REMOVED lines=106> */
.L_x_13653:
[----:B------:R-:W-:Y:S05]  /*06a0*/  BSYNC B0 ;  /* 0x0000000000007941 */ /* 0x000fea0003800000 */
.L_x_13652:
        /* <DEDUP_REMOVED lines=18> */
.L_x_13655:
[----:B------:R-:W-:Y:S05]  /*07d0*/  BSYNC B0 ;  /* 0x0000000000007941 */ /* 0x000fea0003800000 */
.L_x_13654:
        /* <DEDUP_REMOVED lines=18> */
.L_x_13657:
[----:B------:R-:W-:Y:S05]  /*0900*/  BSYNC B0 ;  /* 0x0000000000007941 */ /* 0x000fea0003800000 */
.L_x_13656:
        /* <DEDUP_REMOVED lines=18> */
.L_x_13659:
[----:B------:R-:W-:Y:S05]  /*0a30*/  BSYNC B0 ;  /* 0x0000000000007941 */ /* 0x000fea0003800000 */
.L_x_13658:
        /* <DEDUP_REMOVED lines=18> */
.L_x_13661:
[----:B------:R-:W-:Y:S05]  /*0b60*/  BSYNC B0 ;  /* 0x0000000000007941 */ /* 0x000fea0003800000 */
.L_x_13660:
        /* <DEDUP_REMOVED lines=27> */
.L_x_13663:
[----:B------:R-:W-:Y:S05]  /*0d20*/  BSYNC B0 ;  /* 0x0000000000007941 */ /* 0x000fea0003800000 */
.L_x_13662:
        /* <DEDUP_REMOVED lines=26> */
.L_x_13665:
[----:B------:R-:W-:Y:S05]  /*0ed0*/  BSYNC B0 ;  /* 0x0000000000007941 */ /* 0x000fea0003800000 */
.L_x_13664:
        /* <DEDUP_REMOVED lines=21> */
.L_x_13667:
[----:B------:R-:W-:Y:S05]  /*1030*/  BSYNC B0 ;  /* 0x0000000000007941 */ /* 0x000fea0003800000 */
.L_x_13666:
        /* <DEDUP_REMOVED lines=22> */
.L_x_13669:
[----:B------:R-:W-:Y:S05]  /*11a0*/  BSYNC B0 ;  /* 0x0000000000007941 */ /* 0x000fea0003800000 */
.L_x_13668:
        /* <DEDUP_REMOVED lines=20> */
.L_x_13671:
[----:B------:R-:W-:Y:S05]  /*12f0*/  BSYNC B0 ;  /* 0x0000000000007941 */ /* 0x000fea0003800000 */
.L_x_13670:
        /* <DEDUP_REMOVED lines=11> */
[----:B------:R-:W-:Y:S01]  /*13b0*/  ULDC UR28, c[0x0][0x294] ;  /* 0x0000a500001c7ab9 */ /* 0x000fe20000000800 */
[----:B------:R-:W-:Y:S01]  /*13c0*/  HADD2.F32 R182, -RZ, R172.H1_H1 ;  /* 0x300000acffb67230 */ /* 0x000fe20000004100 */
[----:B------:R1:W-:Y:S01]  /*13d0*/  STL [R1+0x1ac], R71 ;  /* 0x0001ac4701007387 */ /* 0x0003e20000100800 */
[--C-:B------:R-:W-:Y:S01]  /*13e0*/  HADD2.F32 R180, -RZ, R173.reuse.H0_H0 ;  /* 0x200000adffb47230 */ /* 0x100fe20000004100 */
[----:B------:R-:W-:Y:S01]  /*13f0*/  ULDC UR29, c[0x0][0x2d8] ;  /* 0x0000b600001d7ab9 */ /* 0x000fe20000000800 */
[----:B------:R-:W-:Y:S01]  /*1400*/  HADD2.F32 R178, -RZ, R173.H1_H1 ;  /* 0x300000adffb27230 */ /* 0x000fe20000004100 */
[----:B------:R2:W-:Y:S01]  /*1410*/  STL [R1+0x1a8], R69 ;  /* 0x0001a84501007387 */ /* 0x0005e20000100800 */
[----:B------:R-:W-:Y:S01]  /*1420*/  HADD2.F32 R172, -RZ, R175.H0_H0 ;  /* 0x200000afffac7230 */ /* 0x000fe20000004100 */
[----:B------:R-:W-:Y:S01]  /*1430*/  UISETP.NE.AND UP0, UPT, UR25, URZ, UPT ;  /* 0x0000003f1900728c */ /* 0x000fe2000bf05270 */
        /* <DEDUP_REMOVED lines=25> */
[----:B------:R-:W-:Y:S02]  /*15d0*/  IMAD R8, R68, -0x326172a9, RZ ;  /* 0xcd9e8d5744087824 */ /* 0x000fe400078e02ff */
[----:B-1----:R-:W-:Y:S01]  /*15e0*/  HADD2.F32 R71, -RZ, R101.H0_H0 ;  /* 0x20000065ff477230 */ /* 0x002fe20000004100 */
[----:B------:R0:W-:Y:S01]  /*15f0*/  STL [R1+0x18c], R70 ;  /* 0x00018c4601007387 */ /* 0x0001e20000100800 */
[----:B------:R-:W-:-:S03]  /*1600*/  IMAD.HI.U32 R11, R49, -0x326172a9, RZ ;  /* 0xcd9e8d57310b7827 */ /* 0x000fc600078e00ff */
[----:B------:R1:W-:Y:S01]  /*1610*/  STL [R1+0x188], R71 ;  /* 0x0001884701007387 */ /* 0x0003e20000100800 */
[----:B--2---:R-:W-:Y:S01]  /*1620*/  HADD2.F32 R69, -RZ, R101.H1_H1 ;  /* 0x30000065ff457230 */ /* 0x004fe20000004100 */
[----:B------:R-:W-:Y:S01]  /*1630*/  LOP3.LUT R8, R11, UR24, R8, 0x96, !PT ;  /* 0x000000180b087c12 */ /* 0x000fe2000f8e9608 */
[----:B------:R-:W-:-:S03]  /*1640*/  IMAD.HI.U32 R10, R48, -0x2daee0ad, RZ ;  /* 0xd2511f53300a7827 */ /* 0x000fc600078e00ff */
[----:B------:R2:W-:Y:S01]  /*1650*/  STL [R1+0x184], R69 ;  /* 0x0001844501007387 */ /* 0x0005e20000100800 */
[----:B0-----:R-:W-:Y:S01]  /*1660*/  HADD2.F32 R70, -RZ, R102.H0_H0 ;  /* 0x20000066ff467230 */ /* 0x001fe20000004100 */
[----:B------:R-:W-:Y:S01]  /*1670*/  LOP3.LUT R9, R10, UR32, R9, 0x96, !PT ;  /* 0x000000200a097c12 */ /* 0x000fe2000f8e9609 */
[----:B------:R-:W-:Y:S02]  /*1680*/  HADD2.F32 R152, -RZ, R140.H0_H0 ;  /* 0x2000008cff987230 */ /* 0x000fe40000004100 */
[----:B-1----:R-:W-:Y:S01]  /*1690*/  HADD2.F32 R71, -RZ, R102.H1_H1 ;  /* 0x30000066ff477230 */ /* 0x002fe20000004100 */
[----:B------:R0:W-:Y:S01]  /*16a0*/  STL [R1+0x180], R70 ;  /* 0x0001804601007387 */ /* 0x0001e20000100800 */
[----:B------:R-:W-:Y:S02]  /*16b0*/  HADD2.F32 R150, -RZ, R140.H1_H1 ;  /* 0x3000008cff967230 */ /* 0x000fe40000004100 */
[----:B------:R-:W-:Y:S01]  /*16c0*/  HADD2.F32 R148, -RZ, R141.H0_H0 ;  /* 0x2000008dff947230 */ /* 0x000fe20000004100 */
[----:B------:R1:W-:Y:S01]  /*16d0*/  STL [R1+0x17c], R71 ;  /* 0x00017c4701007387 */ /* 0x0003e20000100800 */
[----:B--2---:R-:W-:-:S02]  /*16e0*/  HADD2.F32 R69, -RZ, R103.H0_H0 ;  /* 0x20000067ff457230 */ /* 0x004fc40000004100 */
[----:B------:R-:W-:Y:S02]  /*16f0*/  HADD2.F32 R146, -RZ, R141.H1_H1 ;  /* 0x3000008dff927230 */ /* 0x000fe40000004100 */
[----:B------:R-:W-:Y:S01]  /*1700*/  HADD2.F32 R140, -RZ, R143.H0_H0 ;  /* 0x2000008fff8c7230 */ /* 0x000fe20000004100 */
[----:B------:R2:W-:Y:S01]  /*1710*/  STL [R1+0x178], R69 ;  /* 0x0001784501007387 */ /* 0x0005e20000100800 */
[----:B0-----:R-:W-:Y:S02]  /*1720*/  HADD2.F32 R70, -RZ, R103.H1_H1 ;  /* 0x30000067ff467230 */ /* 0x001fe40000004100 */
[----:B------:R-:W-:Y:S02]  /*1730*/  HADD2.F32 R138, -RZ, R143.H1_H1 ;  /* 0x3000008fff8a7230 */ /* 0x000fe40000004100 */
[----:B-1----:R-:W-:Y:S01]  /*1740*/  HADD2.F32 R71, -RZ, R96.H0_H0 ;  /* 0x20000060ff477230 */ /* 0x002fe20000004100 */
[----:B------:R0:W-:Y:S01]  /*1750*/  STL [R1+0x174], R70 ;  /* 0x0001744601007387 */ /* 0x0001e20000100800 */
[----:B------:R-:W-:-:S02]  /*1760*/  HADD2.F32 R151, -RZ, R16.H0_H0 ;  /* 0x20000010ff977230 */ /* 0x000fc40000004100 */
[----:B------:R-:W-:Y:S01]  /*1770*/  HADD2.F32 R149, -RZ, R16.H1_H1 ;  /* 0x30000010ff957230 */ /* 0x000fe20000004100 */
[----:B------:R1:W-:Y:S01]  /*1780*/  STL [R1+0x170], R71 ;  /* 0x0001704701007387 */ /* 0x0003e20000100800 */
[----:B--2---:R-:W-:Y:S02]  /*1790*/  HADD2.F32 R69, -RZ, R96.H1_H1 ;  /* 0x30000060ff457230 */ /* 0x004fe40000004100 */
[--C-:B------:R-:W-:Y:S02]  /*17a0*/  HADD2.F32 R168, -RZ, R156.reuse.H0_H0 ;  /* 0x2000009cffa87230 */ /* 0x100fe40000004100 */
[----:B------:R-:W-:Y:S01]  /*17b0*/  HADD2.F32 R166, -RZ, R156.H1_H1 ;  /* 0x3000009cffa67230 */ /* 0x000fe20000004100 */
[----:B------:R2:W-:Y:S01]  /*17c0*/  STL [R1+0x16c], R69 ;  /* 0x00016c4501007387 */ /* 0x0005e20000100800 */
[----:B0-----:R-:W-:Y:S02]  /*17d0*/  HADD2.F32 R70, -RZ, R97.H0_H0 ;  /* 0x20000061ff467230 */ /* 0x001fe40000004100 */
[----:B------:R-:W-:-:S02]  /*17e0*/  HADD2.F32 R163, -RZ, R25.H0_H0 ;  /* 0x20000019ffa37230 */ /* 0x000fc40000004100 */
[----:B-1----:R-:W-:Y:S01]  /*17f0*/  HADD2.F32 R71, -RZ, R97.H1_H1 ;  /* 0x30000061ff477230 */ /* 0x002fe20000004100 */
[----:B------:R0:W-:Y:S01]  /*1800*/  STL [R1+0x168], R70 ;  /* 0x0001684601007387 */ /* 0x0001e20000100800 */
[----:B------:R-:W-:Y:S01]  /*1810*/  HADD2.F32 R161, -RZ, R25.H1_H1 ;  /* 0x30000019ffa17230 */ /* 0x000fe20000004100 */
[----:B------:R-:W-:Y:S01]  /*1820*/  HFMA2.MMA R25, -RZ, RZ, 0, 0 ;  /* 0x00000000ff197435 */ /* 0x000fe200000001ff */
[--C-:B------:R-:W-:Y:S01]  /*1830*/  HADD2.F32 R147, -RZ, R17.reuse.H0_H0 ;  /* 0x20000011ff937230 */ /* 0x100fe20000004100 */
[----:B------:R1:W-:Y:S01]  /*1840*/  STL [R1+0x164], R71 ;  /* 0x0001644701007387 */ /* 0x0003e20000100800 */
[----:B--2---:R-:W-:Y:S02]  /*1850*/  HADD2.F32 R69, -RZ, R98.H0_H0 ;  /* 0x20000062ff457230 */ /* 0x004fe40000004100 */
[----:B------:R-:W-:Y:S02]  /*1860*/  HADD2.F32 R145, -RZ, R17.H1_H1 ;  /* 0x30000011ff917230 */ /* 0x000fe40000004100 */
[----:B------:R-:W-:Y:S01]  /*1870*/  HADD2.F32 R143, -RZ, R18.H0_H0 ;  /* 0x20000012ff8f7230 */ /* 0x000fe20000004100 */
[----:B------:R2:W-:Y:S01]  /*1880*/  STL [R1+0x160], R69 ;  /* 0x0001604501007387 */ /* 0x0005e20000100800 */
[----:B0-----:R-:W-:-:S02]  /*1890*/  HADD2.F32 R70, -RZ, R98.H1_H1 ;  /* 0x30000062ff467230 */ /* 0x001fc40000004100 */
[----:B------:R-:W-:Y:S02]  /*18a0*/  HADD2.F32 R141, -RZ, R18.H1_H1 ;  /* 0x30000012ff8d7230 */ /* 0x000fe40000004100 */
[----:B-1----:R-:W-:Y:S01]  /*18b0*/  HADD2.F32 R71, -RZ, R99.H0_H0 ;  /* 0x20000063ff477230 */ /* 0x002fe20000004100 */
[----:B------:R0:W-:Y:S01]  /*18c0*/  STL [R1+0x15c], R70 ;  /* 0x00015c4601007387 */ /* 0x0001e20000100800 */
[--C-:B------:R-:W-:Y:S02]  /*18d0*/  HADD2.F32 R139, -RZ, R19.reuse.H0_H0 ;  /* 0x20000013ff8b7230 */ /* 0x100fe40000004100 */
[----:B------:R-:W-:Y:S01]  /*18e0*/  HADD2.F32 R137, -RZ, R19.H1_H1 ;  /* 0x30000013ff897230 */ /* 0x000fe20000004100 */
[----:B------:R1:W-:Y:S01]  /*18f0*/  STL [R1+0x158], R71 ;  /* 0x0001584701007387 */ /* 0x0003e20000100800 */
[----:B--2---:R-:W-:Y:S02]  /*1900*/  HADD2.F32 R69, -RZ, R99.H1_H1 ;  /* 0x30000063ff457230 */ /* 0x004fe40000004100 */
[----:B------:R-:W-:-:S02]  /*1910*/  HADD2.F32 R136, -RZ, R12.H0_H0 ;  /* 0x2000000cff887230 */ /* 0x000fc40000004100 */
[----:B------:R-:W-:Y:S01]  /*1920*/  HADD2.F32 R134, -RZ, R12.H1_H1 ;  /* 0x3000000cff867230 */ /* 0x000fe20000004100 */
[----:B------:R2:W-:Y:S01]  /*1930*/  STL [R1+0x154], R69 ;  /* 0x0001544501007387 */ /* 0x0005e20000100800 */
[--C-:B0-----:R-:W-:Y:S02]  /*1940*/  HADD2.F32 R70, -RZ, R92.reuse.H0_H0 ;  /* 0x2000005cff467230 */ /* 0x101fe40000004100 */
[--C-:B------:R-:W-:Y:S02]  /*1950*/  HADD2.F32 R10, -RZ, R13.reuse.H0_H0 ;  /* 0x2000000dff0a7230 */ /* 0x100fe40000004100 */
[----:B-1----:R-:W-:Y:S01]  /*1960*/  HADD2.F32 R71, -RZ, R92.H1_H1 ;  /* 0x3000005cff477230 */ /* 0x002fe20000004100 */
[----:B------:R0:W-:Y:S01]  /*1970*/  STL [R1+0x150], R70 ;  /* 0x0001504601007387 */ /* 0x0001e20000100800 */
[----:B------:R-:W-:Y:S02]  /*1980*/  HADD2.F32 R11, -RZ, R13.H1_H1 ;  /* 0x3000000dff0b7230 */ /* 0x000fe40000004100 */
[----:B------:R-:W-:Y:S01]  /*1990*/  HADD2.F32 R135, -RZ, R20.H0_H0 ;  /* 0x20000014ff877230 */ /* 0x000fe20000004100 */
[----:B------:R1:W-:Y:S01]  /*19a0*/  STL [R1+0x14c], R71 ;  /* 0x00014c4701007387 */ /* 0x0003e20000100800 */
[----:B--2---:R-:W-:-:S02]  /*19b0*/  HADD2.F32 R69, -RZ, R93.H0_H0 ;  /* 0x2000005dff457230 */ /* 0x004fc40000004100 */
[----:B------:R-:W-:Y:S02]  /*19c0*/  HADD2.F32 R16, -RZ, R20.H1_H1 ;  /* 0x30000014ff107230 */ /* 0x000fe40000004100 */
[--C-:B------:R-:W-:Y:S01]  /*19d0*/  HADD2.F32 R248, -RZ, R236.reuse.H0_H0 ;  /* 0x200000ecfff87230 */ /* 0x100fe20000004100 */
        /* <DEDUP_REMOVED lines=16> */
[----:B------:R-:W-:Y:S02]  /*1ae0*/  HADD2.F32 R198, -RZ, R188.H1_H1 ;  /* 0x300000bcffc67230 */ /* 0x000fe40000004100 */
[--C-:B------:R-:W-:Y:S01]  /*1af0*/  HADD2.F32 R164, -RZ, R157.reuse.H0_H0 ;  /* 0x2000009dffa47230 */ /* 0x100fe20000004100 */
[----:B------:R1:W-:Y:S01]  /*1b00*/  STL [R1+0x134], R71 ;  /* 0x0001344701007387 */ /* 0x0003e20000100800 */
[--C-:B--2---:R-:W-:Y:S02]  /*1b10*/  HADD2.F32 R69, -RZ, R88.reuse.H0_H0 ;  /* 0x20000058ff457230 */ /* 0x104fe40000004100 */
[----:B------:R-:W-:Y:S02]  /*1b20*/  HADD2.F32 R162, -RZ, R157.H1_H1 ;  /* 0x3000009dffa27230 */ /* 0x000fe40000004100 */
[----:B------:R-:W-:Y:S01]  /*1b30*/  HADD2.F32 R156, -RZ, R159.H0_H0 ;  /* 0x2000009fff9c7230 */ /* 0x000fe20000004100 */
[----:B------:R2:W-:Y:S01]  /*1b40*/  STL [R1+0x130], R69 ;  /* 0x0001304501007387 */ /* 0x0005e20000100800 */
[----:B0-----:R-:W-:-:S02]  /*1b50*/  HADD2.F32 R70, -RZ, R88.H1_H1 ;  /* 0x30000058ff467230 */ /* 0x001fc40000004100 */
[----:B------:R-:W-:Y:S02]  /*1b60*/  HADD2.F32 R154, -RZ, R159.H1_H1 ;  /* 0x3000009fff9a7230 */ /* 0x000fe40000004100 */
[--C-:B-1----:R-:W-:Y:S01]  /*1b70*/  HADD2.F32 R71, -RZ, R89.reuse.H0_H0 ;  /* 0x20000059ff477230 */ /* 0x102fe20000004100 */
        /* <DEDUP_REMOVED lines=8> */
[----:B0-----:R-:W-:Y:S02]  /*1c00*/  HADD2.F32 R70, -RZ, R90.H0_H0 ;  /* 0x2000005aff467230 */ /* 0x001fe40000004100 */
        /* <DEDUP_REMOVED lines=11> */
[--C-:B------:R-:W-:Y:S02]  /*1cc0*/  HADD2.F32 R236, -RZ, R239.reuse.H0_H0 ;  /* 0x200000efffec7230 */ /* 0x100fe40000004100 */
[----:B-1----:R-:W-:Y:S01]  /*1cd0*/  HADD2.F32 R71, -RZ, R84.H0_H0 ;  /* 0x20000054ff477230 */ /* 0x002fe20000004100 */
[----:B------:R0:W-:Y:S01]  /*1ce0*/  STL [R1+0x114], R70 ;  /* 0x0001144601007387 */ /* 0x0001e20000100800 */
[----:B------:R-:W-:-:S02]  /*1cf0*/  HADD2.F32 R234, -RZ, R239.H1_H1 ;  /* 0x300000efffea7230 */ /* 0x000fc40000004100 */
[--C-:B------:R-:W-:Y:S01]  /*1d00*/  HADD2.F32 R228, -RZ, R221.reuse.H0_H0 ;  /* 0x200000ddffe47230 */ /* 0x100fe20000004100 */
[----:B------:R1:W-:Y:S01]  /*1d10*/  STL [R1+0x110], R71 ;  /* 0x0001104701007387 */ /* 0x0003e20000100800 */
[----:B--2---:R-:W-:Y:S02]  /*1d20*/  HADD2.F32 R69, -RZ, R84.H1_H1 ;  /* 0x30000054ff457230 */ /* 0x004fe40000004100 */
[----:B------:R-:W-:Y:S02]  /*1d30*/  HADD2.F32 R226, -RZ, R221.H1_H1 ;  /* 0x300000ddffe27230 */ /* 0x000fe40000004100 */
[----:B------:R-:W-:Y:S01]  /*1d40*/  HADD2.F32 R224, -RZ, R222.H0_H0 ;  /* 0x200000deffe07230 */ /* 0x000fe20000004100 */
        /* <DEDUP_REMOVED lines=8> */
[----:B--2---:R-:W-:Y:S02]  /*1dd0*/  HADD2.F32 R69, -RZ, R86.H0_H0 ;  /* 0x20000056ff457230 */ /* 0x004fe40000004100 */
[----:B------:R-:W-:Y:S02]  /*1de0*/  HADD2.F32 R210, -RZ, R205.H1_H1 ;  /* 0x300000cdffd27230 */ /* 0x000fe40000004100 */
[----:B------:R-:W-:Y:S01]  /*1df0*/  HADD2.F32 R208, -RZ, R206.H0_H0 ;  /* 0x200000ceffd07230 */ /* 0x000fe20000004100 */
[----:B------:R2:W-:Y:S01]  /*1e00*/  STL [R1+0x100], R69 ;  /* 0x0001004501007387 */ /* 0x0005e20000100800 */
[----:B0-----:R-:W-:-:S02]  /*1e10*/  HADD2.F32 R70, -RZ, R86.H1_H1 ;  /* 0x30000056ff467230 */ /* 0x001fc40000004100 */
[----:B------:R-:W-:Y:S02]  /*1e20*/  HADD2.F32 R204, -RZ, R207.H0_H0 ;  /* 0x200000cfffcc7230 */ /* 0x000fe40000004100 */
[----:B-1----:R-:W-:Y:S01]  /*1e30*/  HADD2.F32 R71, -RZ, R87.H0_H0 ;  /* 0x20000057ff477230 */ /* 0x002fe20000004100 */
[----:B------:R0:W-:Y:S01]  /*1e40*/  STL [R1+0xfc], R70 ;  /* 0x0000fc4601007387 */ /* 0x0001e20000100800 */
[----:B------:R-:W-:Y:S02]  /*1e50*/  HADD2.F32 R202, -RZ, R207.H1_H1 ;  /* 0x300000cfffca7230 */ /* 0x000fe40000004100 */
[----:B------:R-:W-:Y:S01]  /*1e60*/  HADD2.F32 R196, -RZ, R189.H0_H0 ;  /* 0x200000bdffc47230 */ /* 0x000fe20000004100 */
[----:B------:R1:W-:Y:S01]  /*1e70*/  STL [R1+0xf8], R71 ;  /* 0x0000f84701007387 */ /* 0x0003e20000100800 */
[----:B--2---:R-:W-:Y:S02]  /*1e80*/  HADD2.F32 R69, -RZ, R87.H1_H1 ;  /* 0x30000057ff457230 */ /* 0x004fe40000004100 */
[----:B------:R-:W-:-:S02]  /*1e90*/  HADD2.F32 R194, -RZ, R189.H1_H1 ;  /* 0x300000bdffc27230 */ /* 0x000fc40000004100 */
[----:B------:R-:W-:Y:S01]  /*1ea0*/  HADD2.F32 R192, -RZ, R190.H0_H0 ;  /* 0x200000beffc07230 */ /* 0x000fe20000004100 */
        /* <DEDUP_REMOVED lines=9> */
[----:B------:R-:W-:Y:S02]  /*1f40*/  HADD2.F32 R160, -RZ, R158.H0_H0 ;  /* 0x2000009effa07230 */ /* 0x000fe40000004100 */
        /* <DEDUP_REMOVED lines=10> */
[----:B------:R-:W-:Y:S02]  /*1ff0*/  HADD2.F32 R144, -RZ, R142.H0_H0 ;  /* 0x2000008eff907230 */ /* 0x000fe40000004100 */
[----:B------:R-:W-:Y:S01]  /*2000*/  HADD2.F32 R14, -RZ, R15.H0_H0 ;  /* 0x2000000fff0e7230 */ /* 0x000fe20000004100 */
[----:B------:R2:W-:Y:S01]  /*2010*/  STL [R1+0xdc], R69 ;  /* 0x0000dc4501007387 */ /* 0x0005e20000100800 */
[----:B0-----:R-:W-:Y:S02]  /*2020*/  HADD2.F32 R70, -RZ, R83.H0_H0 ;  /* 0x20000053ff467230 */ /* 0x001fe40000004100 */
[----:B------:R-:W-:-:S02]  /*2030*/  HADD2.F32 R21, -RZ, R23.H0_H0 ;  /* 0x20000017ff157230 */ /* 0x000fc40000004100 */
[----:B-1----:R-:W-:Y:S01]  /*2040*/  HADD2.F32 R71, -RZ, R83.H1_H1 ;  /* 0x30000053ff477230 */ /* 0x002fe20000004100 */
[----:B------:R0:W-:Y:S01]  /*2050*/  STL [R1+0xd8], R70 ;  /* 0x0000d84601007387 */ /* 0x0001e20000100800 */
[----:B------:R-:W-:Y:S01]  /*2060*/  HADD2.F32 R22, -RZ, R23.H1_H1 ;  /* 0x30000017ff167230 */ /* 0x000fe20000004100 */
[----:B------:R-:W-:Y:S01]  /*2070*/  LOP3.LUT R23, R50, 0x3, RZ, 0xc0, !PT ;  /* 0x0000000332177812 */ /* 0x000fe200078ec0ff */
[----:B------:R-:W-:Y:S01]  /*2080*/  HADD2.F32 R250, -RZ, R55.H1_H1 ;  /* 0x30000037fffa7230 */ /* 0x000fe20000004100 */
[----:B------:R1:W-:Y:S01]  /*2090*/  STL [R1+0xd4], R71 ;  /* 0x0000d44701007387 */ /* 0x0003e20000100800 */
[--C-:B--2---:R-:W-:Y:S02]  /*20a0*/  HADD2.F32 R69, -RZ, R76.reuse.H0_H0 ;  /* 0x2000004cff457230 */ /* 0x104fe40000004100 */
[--C-:B------:R-:W-:Y:S02]  /*20b0*/  HADD2.F32 R251, -RZ, R47.reuse.H0_H0 ;  /* 0x2000002ffffb7230 */ /* 0x100fe40000004100 */
[----:B------:R-:W-:Y:S01]  /*20c0*/  HADD2.F32 R249, -RZ, R47.H1_H1 ;  /* 0x3000002ffff97230 */ /* 0x000fe20000004100 */
        /* <DEDUP_REMOVED lines=21> */
[----:B------:R-:W-:Y:S01]  /*2220*/  HADD2.F32 R222, -RZ, R222.H1_H1 ;  /* 0x300000deffde7230 */ /* 0x000fe20000004100 */
[----:B------:R2:W-:Y:S01]  /*2230*/  STL [R1+0xb8], R69 ;  /* 0x0000b84501007387 */ /* 0x0005e20000100800 */
[----:B0-----:R-:W-:Y:S02]  /*2240*/  HADD2.F32 R70, -RZ, R79.H1_H1 ;  /* 0x3000004fff467230 */ /* 0x001fe40000004100 */
[----:B------:R-:W-:Y:S02]  /*2250*/  HADD2.F32 R231, -RZ, R36.H0_H0 ;  /* 0x20000024ffe77230 */ /* 0x000fe40000004100 */
[----:B-1----:R-:W-:Y:S01]  /*2260*/  HADD2.F32 R71, -RZ, R72.H0_H0 ;  /* 0x20000048ff477230 */ /* 0x002fe20000004100 */
[----:B------:R0:W-:Y:S01]  /*2270*/  STL [R1+0xb4], R70 ;  /* 0x0000b44601007387 */ /* 0x0001e20000100800 */
[----:B------:R-:W-:-:S02]  /*2280*/  HADD2.F32 R229, -RZ, R36.H1_H1 ;  /* 0x30000024ffe57230 */ /* 0x000fc40000004100 */
[--C-:B------:R-:W-:Y:S01]  /*2290*/  HADD2.F32 R227, -RZ, R37.reuse.H0_H0 ;  /* 0x20000025ffe37230 */ /* 0x100fe20000004100 */
[----:B------:R1:W-:Y:S01]  /*22a0*/  STL [R1+0xb0], R71 ;  /* 0x0000b04701007387 */ /* 0x0003e20000100800 */
[----:B--2---:R-:W-:Y:S02]  /*22b0*/  HADD2.F32 R69, -RZ, R72.H1_H1 ;  /* 0x30000048ff457230 */ /* 0x004fe40000004100 */
[----:B------:R-:W-:Y:S02]  /*22c0*/  HADD2.F32 R225, -RZ, R37.H1_H1 ;  /* 0x30000025ffe17230 */ /* 0x000fe40000004100 */
[--C-:B------:R-:W-:Y:S01]  /*22d0*/  HADD2.F32 R223, -RZ, R38.reuse.H0_H0 ;  /* 0x20000026ffdf7230 */ /* 0x100fe20000004100 */
[----:B------:R2:W-:Y:S01]  /*22e0*/  STL [R1+0xac], R69 ;  /* 0x0000ac4501007387 */ /* 0x0005e20000100800 */
[----:B0-----:R-:W-:Y:S02]  /*22f0*/  HADD2.F32 R70, -RZ, R73.H0_H0 ;  /* 0x20000049ff467230 */ /* 0x001fe40000004100 */
[----:B------:R-:W-:-:S02]  /*2300*/  HADD2.F32 R221, -RZ, R38.H1_H1 ;  /* 0x30000026ffdd7230 */ /* 0x000fc40000004100 */
[----:B-1----:R-:W-:Y:S01]  /*2310*/  HADD2.F32 R71, -RZ, R73.H1_H1 ;  /* 0x30000049ff477230 */ /* 0x002fe20000004100 */
[----:B------:R0:W-:Y:S01]  /*2320*/  STL [R1+0xa8], R70 ;  /* 0x0000a84601007387 */ /* 0x0001e20000100800 */
[--C-:B------:R-:W-:Y:S02]  /*2330*/  HADD2.F32 R219, -RZ, R39.reuse.H0_H0 ;  /* 0x20000027ffdb7230 */ /* 0x100fe40000004100 */
[----:B------:R-:W-:Y:S01]  /*2340*/  HADD2.F32 R217, -RZ, R39.H1_H1 ;  /* 0x30000027ffd97230 */ /* 0x000fe20000004100 */
        /* <DEDUP_REMOVED lines=11> */
[----:B------:R-:W-:Y:S01]  /*2400*/  STL [R1+0x98], R71 ;  /* 0x0000984701007387 */ /* 0x000fe20000100800 */
[----:B--2---:R-:W-:Y:S02]  /*2410*/  HADD2.F32 R69, -RZ, R75.H1_H1 ;  /* 0x3000004bff457230 */ /* 0x004fe40000004100 */
[----:B------:R-:W-:-:S02]  /*2420*/  HADD2.F32 R207, -RZ, R34.H0_H0 ;  /* 0x20000022ffcf7230 */ /* 0x000fc40000004100 */
[----:B------:R-:W-:Y:S01]  /*2430*/  HADD2.F32 R205, -RZ, R34.H1_H1 ;  /* 0x30000022ffcd7230 */ /* 0x000fe20000004100 */
[----:B------:R1:W-:Y:S01]  /*2440*/  STL [R1+0x94], R69 ;  /* 0x0000944501007387 */ /* 0x0003e20000100800 */
[--C-:B0-----:R-:W-:Y:S02]  /*2450*/  HADD2.F32 R70, -RZ, R64.reuse.H0_H0 ;  /* 0x20000040ff467230 */ /* 0x101fe40000004100 */
[----:B------:R-:W-:Y:S02]  /*2460*/  HADD2.F32 R64, -RZ, R64.H1_H1 ;  /* 0x30000040ff407230 */ /* 0x000fe40000004100 */
[--C-:B------:R-:W-:Y:S01]  /*2470*/  HADD2.F32 R203, -RZ, R35.reuse.H0_H0 ;  /* 0x20000023ffcb7230 */ /* 0x100fe20000004100 */
[----:B------:R-:W-:Y:S01]  /*2480*/  STL [R1+0x90], R70 ;  /* 0x0000904601007387 */ /* 0x000fe20000100800 */
[----:B------:R-:W-:Y:S02]  /*2490*/  HADD2.F32 R201, -RZ, R35.H1_H1 ;  /* 0x30000023ffc97230 */ /* 0x000fe40000004100 */
[----:B------:R-:W-:Y:S01]  /*24a0*/  HADD2.F32 R190, -RZ, R190.H1_H1 ;  /* 0x300000beffbe7230 */ /* 0x000fe20000004100 */
[----:B------:R0:W-:Y:S01]  /*24b0*/  STL [R1+0x8c], R64 ;  /* 0x00008c4001007387 */ /* 0x0001e20000100800 */
[----:B-1----:R-:W-:-:S02]  /*24c0*/  HADD2.F32 R69, -RZ, R65.H0_H0 ;  /* 0x20000041ff457230 */ /* 0x002fc40000004100 */
[----:B------:R-:W-:Y:S02]  /*24d0*/  HADD2.F32 R65, -RZ, R65.H1_H1 ;  /* 0x30000041ff417230 */ /* 0x000fe40000004100 */
[--C-:B------:R-:W-:Y:S01]  /*24e0*/  HADD2.F32 R199, -RZ, R28.reuse.H0_H0 ;  /* 0x2000001cffc77230 */ /* 0x100fe20000004100 */
[----:B------:R-:W-:Y:S01]  /*24f0*/  STL [R1+0x88], R69 ;  /* 0x0000884501007387 */ /* 0x000fe20000100800 */
[----:B------:R-:W-:Y:S02]  /*2500*/  HADD2.F32 R197, -RZ, R28.H1_H1 ;  /* 0x3000001cffc57230 */ /* 0x000fe40000004100 */
[----:B------:R-:W-:Y:S01]  /*2510*/  HADD2.F32 R195, -RZ, R29.H0_H0 ;  /* 0x2000001dffc37230 */ /* 0x000fe20000004100 */
[----:B------:R1:W-:Y:S01]  /*2520*/  STL [R1+0x84], R65 ;  /* 0x0000844101007387 */ /* 0x0003e20000100800 */
[--C-:B0-----:R-:W-:Y:S02]  /*2530*/  HADD2.F32 R64, -RZ, R66.reuse.H0_H0 ;  /* 0x20000042ff407230 */ /* 0x101fe40000004100 */
[----:B------:R-:W-:-:S02]  /*2540*/  HADD2.F32 R66, -RZ, R66.H1_H1 ;  /* 0x30000042ff427230 */ /* 0x000fc40000004100 */
[----:B------:R-:W-:Y:S01]  /*2550*/  HADD2.F32 R193, -RZ, R29.H1_H1 ;  /* 0x3000001dffc17230 */ /* 0x000fe20000004100 */
[----:B------:R0:W-:Y:S01]  /*2560*/  STL [R1+0x80], R64 ;  /* 0x0000804001007387 */ /* 0x0001e20000100800 */
[--C-:B------:R-:W-:Y:S02]  /*2570*/  HADD2.F32 R191, -RZ, R30.reuse.H0_H0 ;  /* 0x2000001effbf7230 */ /* 0x100fe40000004100 */
[----:B------:R-:W-:Y:S01]  /*2580*/  HADD2.F32 R189, -RZ, R30.H1_H1 ;  /* 0x3000001effbd7230 */ /* 0x000fe20000004100 */
[----:B------:R2:W-:Y:S01]  /*2590*/  STL [R1+0x7c], R66 ;  /* 0x00007c4201007387 */ /* 0x0005e20000100800 */
[----:B-1----:R-:W-:Y:S02]  /*25a0*/  HADD2.F32 R65, -RZ, R67.H0_H0 ;  /* 0x20000043ff417230 */ /* 0x002fe40000004100 */
[--C-:B------:R-:W-:Y:S02]  /*25b0*/  HADD2.F32 R187, -RZ, R31.reuse.H0_H0 ;  /* 0x2000001fffbb7230 */ /* 0x100fe40000004100 */
[----:B------:R-:W-:Y:S01]  /*25c0*/  HADD2.F32 R185, -RZ, R31.H1_H1 ;  /* 0x3000001fffb97230 */ /* 0x000fe20000004100 */
[----:B------:R1:W-:Y:S01]  /*25d0*/  STL [R1+0x78], R65 ;  /* 0x0000784101007387 */ /* 0x0003e20000100800 */
[----:B0-----:R-:W-:-:S02]  /*25e0*/  HADD2.F32 R64, -RZ, R67.H1_H1 ;  /* 0x30000043ff407230 */ /* 0x001fc40000004100 */
[----:B------:R-:W-:Y:S02]  /*25f0*/  HADD2.F32 R174, -RZ, R174.H1_H1 ;  /* 0x300000aeffae7230 */ /* 0x000fe40000004100 */
[----:B--2---:R-:W-:Y:S01]  /*2600*/  HADD2.F32 R66, -RZ, R60.H0_H0 ;  /* 0x2000003cff427230 */ /* 0x004fe20000004100 */
[----:B------:R0:W-:Y:S01]  /*2610*/  STL [R1+0x74], R64 ;  /* 0x0000744001007387 */ /* 0x0001e20000100800 */
[----:B------:R-:W-:Y:S02]  /*2620*/  HADD2.F32 R158, -RZ, R158.H1_H1 ;  /* 0x3000009eff9e7230 */ /* 0x000fe40000004100 */
[----:B------:R-:W-:Y:S01]  /*2630*/  HADD2.F32 R155, -RZ, R27.H0_H0 ;  /* 0x2000001bff9b7230 */ /* 0x000fe20000004100 */
[----:B------:R-:W-:Y:S01]  /*2640*/  STL [R1+0x70], R66 ;  /* 0x0000704201007387 */ /* 0x000fe20000100800 */
[----:B-1----:R-:W-:Y:S02]  /*2650*/  HADD2.F32 R65, -RZ, R60.H1_H1 ;  /* 0x3000003cff417230 */ /* 0x002fe40000004100 */
[----:B------:R-:W-:-:S02]  /*2660*/  HADD2.F32 R60, -RZ, R61.H1_H1 ;  /* 0x3000003dff3c7230 */ /* 0x000fc40000004100 */
[----:B------:R-:W-:Y:S01]  /*2670*/  HADD2.F32 R153, -RZ, R27.H1_H1 ;  /* 0x3000001bff997230 */ /* 0x000fe20000004100 */
[----:B------:R-:W-:Y:S01]  /*2680*/  STL [R1+0x68], R65 ;  /* 0x0000684101007387 */ /* 0x000fe20000100800 */
[----:B0-----:R-:W-:Y:S02]  /*2690*/  HADD2.F32 R64, -RZ, R61.H0_H0 ;  /* 0x2000003dff407230 */ /* 0x001fe40000004100 */
[--C-:B------:R-:W-:Y:S02]  /*26a0*/  HADD2.F32 R61, -RZ, R62.reuse.H0_H0 ;  /* 0x2000003eff3d7230 */ /* 0x100fe40000004100 */
[----:B------:R-:W-:Y:S01]  /*26b0*/  HADD2.F32 R62, -RZ, R62.H1_H1 ;  /* 0x3000003eff3e7230 */ /* 0x000fe20000004100 */
[----:B------:R-:W-:Y:S01]  /*26c0*/  STL [R1+0x60], R64 ;  /* 0x0000604001007387 */ /* 0x000fe20000100800 */
[----:B------:R-:W-:Y:S02]  /*26d0*/  HADD2.F32 R142, -RZ, R142.H1_H1 ;  /* 0x3000008eff8e7230 */ /* 0x000fe40000004100 */
[----:B------:R-:W-:Y:S01]  /*26e0*/  HADD2.F32 R15, -RZ, R15.H1_H1 ;  /* 0x3000000fff0f7230 */ /* 0x000fe20000004100 */
[----:B------:R0:W-:Y:S01]  /*26f0*/  STL [R1+0x58], R60 ;  /* 0x0000583c01007387 */ /* 0x0001e20000100800 */
[----:B------:R-:W-:-:S02]  /*2700*/  IMAD R24, R49, -0x326172a9, RZ ;  /* 0xcd9e8d5731187824 */ /* 0x000fc400078e02ff */
[----:B------:R-:W-:Y:S01]  /*2710*/  IMAD R26, R48, -0x2daee0ad, RZ ;  /* 0xd2511f53301a7824 */ /* 0x000fe200078e02ff */
[----:B------:R1:W-:Y:S04]  /*2720*/  STL [R1+0x50], R61 ;  /* 0x0000503d01007387 */ /* 0x0003e80000100800 */
[----:B------:R2:W-:Y:S01]  /*2730*/  STL [R1+0x48], R62 ;  /* 0x0000483e01007387 */ /* 0x0005e20000100800 */
[--C-:B0-----:R-:W-:Y:S02]  /*2740*/  HADD2.F32 R60, -RZ, R63.reuse.H0_H0 ;  /* 0x2000003fff3c7230 */ /* 0x101fe40000004100 */
[----:B-1----:R-:W-:-:S03]  /*2750*/  HADD2.F32 R61, -RZ, R63.H1_H1 ;  /* 0x3000003fff3d7230 */ /* 0x002fc60000004100 */
[----:B------:R0:W-:Y:S01]  /*2760*/  STL [R1+0x40], R60 ;  /* 0x0000403c01007387 */ /* 0x0001e20000100800 */
[----:B--2---:R-:W-:-:S03]  /*2770*/  HADD2.F32 R62, -RZ, R56.H0_H0 ;  /* 0x20000038ff3e7230 */ /* 0x004fc60000004100 */
[----:B------:R1:W-:Y:S04]  /*2780*/  STL [R1+0x38], R61 ;  /* 0x0000383d01007387 */ /* 0x0003e80000100800 */
[----:B------:R-:W-:Y:S01]  /*2790*/  STL [R1+0x6c], R62 ;  /* 0x00006c3e01007387 */ /* 0x000fe20000100800 */
[----:B0-----:R-:W-:Y:S02]  /*27a0*/  HADD2.F32 R60, -RZ, R56.H1_H1 ;  /* 0x30000038ff3c7230 */ /* 0x001fe40000004100 */
[--C-:B------:R-:W-:Y:S02]  /*27b0*/  HADD2.F32 R56, -RZ, R57.reuse.H1_H1 ;  /* 0x30000039ff387230 */ /* 0x100fe40000004100 */
[----:B-1----:R-:W-:Y:S01]  /*27c0*/  HADD2.F32 R61, -RZ, R57.H0_H0 ;  /* 0x20000039ff3d7230 */ /* 0x002fe20000004100 */
[----:B------:R0:W-:Y:S01]  /*27d0*/  STL [R1+0x64], R60 ;  /* 0x0000643c01007387 */ /* 0x0001e20000100800 */
[----:B------:R-:W-:-:S03]  /*27e0*/  HADD2.F32 R57, -RZ, R58.H1_H1 ;  /* 0x3000003aff397230 */ /* 0x000fc60000004100 */
[----:B------:R-:W-:Y:S04]  /*27f0*/  STL [R1+0x5c], R61 ;  /* 0x00005c3d01007387 */ /* 0x000fe80000100800 */
[----:B------:R1:W-:Y:S01]  /*2800*/  STL [R1+0x54], R56 ;  /* 0x0000543801007387 */ /* 0x0003e20000100800 */
[----:B0-----:R-:W-:Y:S02]  /*2810*/  HADD2.F32 R60, -RZ, R58.H0_H0 ;  /* 0x2000003aff3c7230 */ /* 0x001fe40000004100 */
[----:B------:R-:W-:-:S03]  /*2820*/  HADD2.F32 R58, -RZ, R59.H1_H1 ;  /* 0x3000003bff3a7230 */ /* 0x000fc60000004100 */
[----:B------:R-:W-:Y:S01]  /*2830*/  STL [R1+0x4c], R60 ;  /* 0x00004c3c01007387 */ /* 0x000fe20000100800 */
[----:B-1----:R-:W-:-:S03]  /*2840*/  HADD2.F32 R56, -RZ, R59.H0_H0 ;  /* 0x2000003bff387230 */ /* 0x002fc60000004100 */
[----:B------:R0:W-:Y:S04]  /*2850*/  STL [R1+0x44], R57 ;  /* 0x0000443901007387 */ /* 0x0001e80000100800 */
[----:B------:R1:W-:Y:S04]  /*2860*/  STL [R1+0x3c], R56 ;  /* 0x00003c3801007387 */ /* 0x0003e80000100800 */
[----:B------:R-:W-:Y:S01]  /*2870*/  STL [R1+0x34], R58 ;  /* 0x0000343a01007387 */ /* 0x000fe20000100800 */
[--C-:B0-----:R-:W-:Y:S02]  /*2880*/  HADD2.F32 R57, -RZ, R52.reuse.H0_H0 ;  /* 0x20000034ff397230 */ /* 0x101fe40000004100 */
[----:B-1----:R-:W-:-:S03]  /*2890*/  HADD2.F32 R56, -RZ, R52.H1_H1 ;  /* 0x30000034ff387230 */ /* 0x002fc60000004100 */
[----:B------:R-:W-:Y:S01]  /*28a0*/  STL [R1+0x30], R57 ;  /* 0x0000303901007387 */ /* 0x000fe20000100800 */
[--C-:B------:R-:W-:Y:S02]  /*28b0*/  HADD2.F32 R52, -RZ, R53.reuse.H0_H0 ;  /* 0x20000035ff347230 */ /* 0x100fe40000004100 */
[----:B------:R-:W-:Y:S01]  /*28c0*/  HADD2.F32 R53, -RZ, R53.H1_H1 ;  /* 0x30000035ff357230 */ /* 0x000fe20000004100 */
[----:B------:R0:W-:Y:S04]  /*28d0*/  STL [R1+0x28], R56 ;  /* 0x0000283801007387 */ /* 0x0001e80000100800 */
[----:B------:R1:W-:Y:S04]  /*28e0*/  STL [R1+0x20], R52 ;  /* 0x0000203401007387 */ /* 0x0003e80000100800 */
[----:B------:R2:W-:Y:S01]  /*28f0*/  STL [R1+0x18], R53 ;  /* 0x0000183501007387 */ /* 0x0005e20000100800 */
[----:B0-----:R-:W-:-:S02]  /*2900*/  HADD2.F32 R56, -RZ, R54.H0_H0 ;  /* 0x20000036ff387230 */ /* 0x001fc40000004100 */
[----:B-1----:R-:W-:-:S03]  /*2910*/  HADD2.F32 R52, -RZ, R54.H1_H1 ;  /* 0x30000036ff347230 */ /* 0x002fc60000004100 */
[----:B------:R-:W-:Y:S01]  /*2920*/  STL [R1+0x10], R56 ;  /* 0x0000103801007387 */ /* 0x000fe20000100800 */
[----:B--2---:R-:W-:-:S03]  /*2930*/  HADD2.F32 R53, -RZ, R55.H0_H0 ;  /* 0x20000037ff357230 */ /* 0x004fc60000004100 */
[----:B------:R0:W-:Y:S04]  /*2940*/  STL [R1+0x8], R52 ;  /* 0x0000083401007387 */ /* 0x0001e80000100800 */
[----:B------:R1:W-:Y:S01]  /*2950*/  STL [R1], R53 ;  /* 0x0000003501007387 */ /* 0x0003e20000100800 */
[--C-:B0-----:R-:W-:Y:S02]  /*2960*/  HADD2.F32 R52, -RZ, R44.reuse.H0_H0 ;  /* 0x2000002cff347230 */ /* 0x101fe40000004100 */
[----:B-1----:R-:W-:-:S03]  /*2970*/  HADD2.F32 R53, -RZ, R44.H1_H1 ;  /* 0x3000002cff357230 */ /* 0x002fc60000004100 */
[----:B------:R0:W-:Y:S01]  /*2980*/  STL [R1+0x2c], R52 ;  /* 0x00002c3401007387 */ /* 0x0001e20000100800 */
[----:B------:R-:W-:-:S03]  /*2990*/  HADD2.F32 R44, -RZ, R45.H0_H0 ;  /* 0x2000002dff2c7230 */ /* 0x000fc60000004100 */
[----:B------:R-:W-:Y:S04]  /*29a0*/  STL [R1+0x24], R53 ;  /* 0x0000243501007387 */ /* 0x000fe80000100800 */
[----:B------:R1:W-:Y:S01]  /*29b0*/  STL [R1+0x1c], R44 ;  /* 0x00001c2c01007387 */ /* 0x0003e20000100800 */
[----:B0-----:R-:W-:Y:S02]  /*29c0*/  HADD2.F32 R52, -RZ, R45.H1_H1 ;  /* 0x3000002dff347230 */ /* 0x001fe40000004100 */
[----:B------:R-:W-:-:S03]  /*29d0*/  HADD2.F32 R45, -RZ, R46.H0_H0 ;  /* 0x2000002eff2d7230 */ /* 0x000fc60000004100 */
[----:B------:R0:W-:Y:S01]  /*29e0*/  STL [R1+0x14], R52 ;  /* 0x0000143401007387 */ /* 0x0001e20000100800 */
[----:B-1----:R-:W-:-:S03]  /*29f0*/  HADD2.F32 R44, -RZ, R46.H1_H1 ;  /* 0x3000002eff2c7230 */ /* 0x002fc60000004100 */
[----:B------:R0:W-:Y:S04]  /*2a00*/  STL [R1+0xc], R45 ;  /* 0x00000c2d01007387 */ /* 0x0001e80000100800 */
[----:B------:R0:W-:Y:S02]  /*2a10*/  STL [R1+0x4], R44 ;  /* 0x0000042c01007387 */ /* 0x0001e40000100800 */
.L_x_14532:
[----:B------:R-:W1:Y:S08]  /*2a20*/  LDC.64 R130, c[0x0][0x280] ;  /* 0x0000a000ff827b82 */ /* 0x000e700000000a00 */
[----:B------:R-:W2:Y:S08]  /*2a30*/  LDC.64 R68, c[0x0][0x288] ;  /* 0x0000a200ff447b82 */ /* 0x000eb00000000a00 */
[----:B------:R-:W3:Y:S01]  /*2a40*/  LDC R70, c[0x0][0x218] ;  /* 0x00008600ff467b82 */ /* 0x000ee20000000800 */
[----:B-1----:R-:W-:-:S06]  /*2a50*/  IMAD.WIDE R130, R7, 0x4, R130 ;  /* 0x0000000407827825 */ /* 0x002fcc00078e0282 */
[----:B------:R3:W4:Y:S01]  /*2a60*/  LDG.E R130, desc[UR6][R130.64] ;  /* 0x0000000682827981 */ /* 0x000722000c1e1900 */
[----:B--2---:R-:W-:-:S05]  /*2a70*/  IMAD.WIDE R68, R7, 0x4, R68 ;  /* 0x0000000407447825 */ /* 0x004fca00078e0244 */
[----:B------:R1:W5:Y:S01]  /*2a80*/  LDG.E R127, desc[UR6][R68.64] ;  /* 0x00000006447f7981 */ /* 0x000362000c1e1900 */
[----:B------:R-:W-:Y:S01]  /*2a90*/  BSSY B1, `(.L_x_13673) ;  /* 0x0000348000017945 */ /* 0x000fe20003800000 */
[----:B------:R-:W-:Y:S01]  /*2aa0*/  MOV R128, RZ ;  /* 0x000000ff00807202 */ /* 0x000fe20000000f00 */
[----:B---3--:R-:W-:Y:S01]  /*2ab0*/  IMAD R131, R7, R70, RZ ;  /* 0x0000004607837224 */ /* 0x008fe200078e02ff */
[----:B------:R-:W-:-:S04]  /*2ac0*/  SHF.R.S32.HI R129, RZ, 0x1f, R7 ;  /* 0x0000001fff817819 */ /* 0x000fc80000011407 */
[----:B-1----:R-:W-:-:S04]  /*2ad0*/  SHF.R.S32.HI R68, RZ, 0x1f, R131 ;  /* 0x0000001fff447819 */ /* 0x002fc80000011483 */
[----:B------:R-:W-:-:S04]  /*2ae0*/  LEA.HI R131, R68, R131, RZ, 0x3 ;  /* 0x0000008344837211 */ /* 0x000fc800078f18ff */
[----:B------:R-:W-:Y:S02]  /*2af0*/  LEA.HI.SX32 R131, R131, R4, 0x1d ;  /* 0x0000000483837211 */ /* 0x000fe400078feaff */
[----:B----4-:R-:W-:-:S13]  /*2b00*/  ISETP.GE.AND P1, PT, R130, 0x1, PT ;  /* 0x000000018200780c */ /* 0x010fda0003f26270 */
[----:B------:R-:W-:-:S04]  /*2b10*/  @P1 VIADD R68, R130, 0xffffffff ;  /* 0xffffffff82441836 */ /* 0x000fc80000000000 */
[----:B------:R-:W-:Y:S02]  /*2b20*/  @P1 IMAD R68, R68, R70, RZ ;  /* 0x0000004644441224 */ /* 0x000fe400078e02ff */
[----:B------:R-:W1:Y:S03]  /*2b30*/  S2R R70, SR_TID.X ;  /* 0x0000000000467919 */ /* 0x000e660000002100 */
[----:B------:R-:W-:-:S04]  /*2b40*/  @P1 SHF.R.S32.HI R69, RZ, 0x1f, R68 ;  /* 0x0000001fff451819 */ /* 0x000fc80000011444 */
[----:B------:R-:W-:Y:S02]  /*2b50*/  @P1 LEA.HI R68, R69, R68, RZ, 0x3 ;  /* 0x0000004445441211 */ /* 0x000fe400078f18ff */
[----:B-1----:R-:W-:-:S04]  /*2b60*/  @P1 LOP3.LUT R4, R70, 0x1f, RZ, 0xc0, !PT ;  /* 0x0000001f46041812 */ /* 0x002fc800078ec0ff */
[----:B------:R-:W-:Y:S01]  /*2b70*/  @P1 LEA.HI.SX32 R128, R68, R4, 0x1d ;  /* 0x0000000444801211 */ /* 0x000fe200078feaff */
[----:B------:R-:W-:Y:S06]  /*2b80*/  @!P0 BRA `(.L_x_13674) ;  /* 0x0000003000e08947 */ /* 0x000fec0003800000 */
[----:B------:R-:W1:Y:S01]  /*2b90*/  @P1 LDC.64 R68, c[0x0][0x220] ;  /* 0x00008800ff441b82 */ /* 0x000e620000000a00 */
[----:B------:R-:W-:-:S04]  /*2ba0*/  ISETP.NE.U32.AND P2, PT, RZ, UR26, PT ;  /* 0x0000001aff007c0c */ /* 0x000fc8000bf45070 */
[----:B------:R-:W-:Y:S01]  /*2bb0*/  ISETP.NE.AND.EX P2, PT, RZ, UR27, PT, P2 ;  /* 0x0000001bff007c0c */ /* 0x000fe2000bf45320 */
[----:B-1----:R-:W-:-:S05]  /*2bc0*/  @P1 IMAD.WIDE.U32 R68, R128, 0x10, R68 ;  /* 0x0000001080441825 */ /* 0x002fca00078e0044 */
[----:B------:R1:W5:Y:S07]  /*2bd0*/  @P1 LDG.E.128 R60, desc[UR6][R68.64] ;  /* 0x00000006443c1981 */ /* 0x00036e000c1e1d00 */
[----:B-1----:R-:W1:Y:S02]  /*2be0*/  @P2 LDC.64 R68, c[0x0][0x230] ;  /* 0x00008c00ff442b82 */ /* 0x002e640000000a00 */
[----:B-1----:R-:W-:-:S05]  /*2bf0*/  @P2 IMAD.WIDE.U32 R68, R131, 0x10, R68 ;  /* 0x0000001083442825 */ /* 0x002fca00078e0044 */
[----:B------:R1:W5:Y:S01]  /*2c00*/  @P2 LDG.E.128 R64, desc[UR6][R68.64] ;  /* 0x0000000644402981 */ /* 0x000362000c1e1d00 */
[----:B------:R-:W-:Y:S01]  /*2c10*/  ISETP.GT.AND P3, PT, R130, RZ, PT ;  /* 0x000000ff8200720c */ /* 0x000fe20003f64270 */
[----:B------:R-:W-:-:S12]  /*2c20*/  BSSY B2, `(.L_x_13675) ;  /* 0x0000060000027945 */ /* 0x000fd80003800000 */
[----:B-1----:R-:W-:Y:S05]  /*2c30*/  @P3 BRA `(.L_x_13676) ;  /* 0x0000000000183947 */ /* 0x002fea0003800000 */
[----:B------:R-:W-:Y:S01]  /*2c40*/  IMAD.MOV.U32 R27, RZ, RZ, RZ ;  /* 0x000000ffff1b7224 */ /* 0x000fe200078e00ff */
[----:B------:R-:W-:Y:S01]  /*2c50*/  MOV R35, R23 ;  /* 0x0000001700237202 */ /* 0x000fe20000000f00 */
[----:B------:R-:W-:Y:S06]  /*2c60*/  @!P2 BRA `(.L_x_13677) ;  /* 0x00000004006ca947 */ /* 0x000fec0003800000 */
[----:B------:R-:W-:Y:S02]  /*2c70*/  IMAD.MOV.U32 R35, RZ, RZ, R23 ;  /* 0x000000ffff237224 */ /* 0x000fe400078e0017 */
[----:B-----5:R-:W-:Y:S01]  /*2c80*/  HADD2.F32 R27, -RZ, R64.H0_H0 ;  /* 0x20000040ff1b7230 */ /* 0x020fe20000004100 */
[----:B------:R-:W-:Y:S06]  /*2c90*/  BRA `(.L_x_13677) ;  /* 0x0000000400607947 */ /* 0x000fec0003800000 */
.L_x_13676:
        /* <DEDUP_REMOVED lines=12> */
.L_x_13679:
[----:B------:R-:W-:-:S07]  /*2d60*/  MOV R31, R24 ;  /* 0x00000018001f7202 */ /* 0x000fce0000000f00 */
.L_x_13680:
[----:B------:R-:W-:Y:S05]  /*2d70*/  BSYNC B3 ;  /* 0x0000000000037941 */ /* 0x000fea0003800000 */
.L_x_13678:
        /* <DEDUP_REMOVED lines=16> */
.L_x_13684:
[----:B------:R-:W-:Y:S05]  /*2e80*/  BSYNC B4 ;  /* 0x0000000000047941 */ /* 0x000fea0003800000 */
.L_x_13683:
        /* <DEDUP_REMOVED lines=41> */
[----:B------:R-:W-:Y:S02]  /*3120*/  LOP3.LUT R8, R29, UR24, R8, 0x96, !PT ;  /* 0x000000181d087c12 */ /* 0x000fe4000f8e9608 */
[----:B------:R-:W-:-:S07]  /*3130*/  MOV R24, R28 ;  /* 0x0000001c00187202 */ /* 0x000fce0000000f00 */
.L_x_13682:
[----:B------:R-:W-:Y:S05]  /*3140*/  BSYNC B3 ;  /* 0x0000000000037941 */ /* 0x000fea0003800000 */
.L_x_13681:
[----:B------:R-:W2:Y:S01]  /*3150*/  LDL R28, [R1+0x1b0] ;  /* 0x0001b000011c7983 */ /* 0x000ea20000100800 */
[----:B------:R-:W-:Y:S01]  /*3160*/  HFMA2.MMA R27, -RZ, RZ, 0.1171875, 0 ;  /* 0x2f800000ff1b7435 */ /* 0x000fe200000001ff */
[----:B------:R-:W-:-:S09]  /*3170*/  I2FP.F32.U32 R23, R31 ;  /* 0x0000001f00177245 */ /* 0x000fd20000201000 */
[----:B------:R-:W-:-:S05]  /*3180*/  FFMA.FTZ R23, R23, R27, 1.1641532182693481445e-10 ;  /* 0x2f00000017177423 */ /* 0x000fca000001001b */
[----:B------:R-:W-:Y:S01]  /*3190*/  FSETP.GTU.FTZ.AND P4, PT, R23, UR28, PT ;  /* 0x0000001c17007c0b */ /* 0x000fe2000bf9c000 */
[----:B-----5:R-:W-:-:S05]  /*31a0*/  HADD2.F32 R23, -RZ, R60.H0_H0 ;  /* 0x2000003cff177230 */ /* 0x020fca0000004100 */
[----:B------:R-:W-:-:S04]  /*31b0*/  FMUL.FTZ R23, R23, UR31 ;  /* 0x0000001f17177c20 */ /* 0x000fc80008410000 */
[----:B------:R-:W-:-:S05]  /*31c0*/  FMUL.FTZ R23, R23, UR30 ;  /* 0x0000001e17177c20 */ /* 0x000fca0008410000 */
[----:B------:R-:W-:-:S05]  /*31d0*/  FSEL R23, R23, RZ, !P4 ;  /* 0x000000ff17177208 */ /* 0x000fca0006000000 */
[----:B--2---:R-:W-:Y:S01]  /*31e0*/  FMUL.FTZ R27, R28, R23 ;  /* 0x000000171c1b7220 */ /* 0x004fe20000410000 */
[----:B------:R-:W-:Y:S01]  /*31f0*/  @P2 HADD2.F32 R23, -RZ, R64.H0_H0 ;  /* 0x20000040ff172230 */ /* 0x000fe20000004100 */
[----:B------:R-:W-:-:S04]  /*3200*/  SEL R28, RZ, 0x1, P4 ;  /* 0x00000001ff1c7807 */ /* 0x000fc80002000000 */
[----:B------:R-:W-:-:S07]  /*3210*/  @P2 FADD.FTZ R27, R23, R27 ;  /* 0x0000001b171b2221 */ /* 0x000fce0000010000 */
.L_x_13677:
[----:B------:R-:W-:Y:S05]  /*3220*/  BSYNC B2 ;  /* 0x0000000000027941 */ /* 0x000fea0003800000 */
.L_x_13675:
        /* <DEDUP_REMOVED lines=8> */
.L_x_13686:
        /* <DEDUP_REMOVED lines=12> */
.L_x_13689:
[----:B------:R-:W-:-:S07]  /*3370*/  MOV R23, R24 ;  /* 0x0000001800177202 */ /* 0x000fce0000000f00 */
.L_x_13690:
[----:B------:R-:W-:Y:S05]  /*3380*/  BSYNC B3 ;  /* 0x0000000000037941 */ /* 0x000fea0003800000 */
.L_x_13688:
        /* <DEDUP_REMOVED lines=16> */
.L_x_13694:
[----:B------:R-:W-:Y:S05]  /*3490*/  BSYNC B4 ;  /* 0x0000000000047941 */ /* 0x000fea0003800000 */
.L_x_13693:
        /* <DEDUP_REMOVED lines=44> */
.L_x_13692:
[----:B------:R-:W-:Y:S05]  /*3760*/  BSYNC B3 ;  /* 0x0000000000037941 */ /* 0x000fea0003800000 */
.L_x_13691:
[----:B------:R-:W2:Y:S01]  /*3770*/  LDL R30, [R1+0x1ac] ;  /* 0x0001ac00011e7983 */ /* 0x000ea20000100800 */
[----:B------:R-:W-:Y:S01]  /*3780*/  I2FP.F32.U32 R23, R23 ;  /* 0x0000001700177245 */ /* 0x000fe20000201000 */
[----:B------:R-:W-:-:S04]  /*3790*/  IMAD.MOV.U32 R29, RZ, RZ, 0x2f800000 ;  /* 0x2f800000ff1d7424 */ /* 0x000fc800078e00ff */
[----:B------:R-:W-:-:S05]  /*37a0*/  FFMA.FTZ R23, R23, R29, 1.1641532182693481445e-10 ;  /* 0x2f00000017177423 */ /* 0x000fca000001001d */
[----:B------:R-:W-:Y:S01]  /*37b0*/  FSETP.GTU.FTZ.AND P4, PT, R23, UR28, PT ;  /* 0x0000001c17007c0b */ /* 0x000fe2000bf9c000 */
[----:B-----5:R-:W-:-:S05]  /*37c0*/  HADD2.F32 R23, -RZ, R60.H1_H1 ;  /* 0x3000003cff177230 */ /* 0x020fca0000004100 */
[----:B------:R-:W-:-:S04]  /*37d0*/  FMUL.FTZ R23, R23, UR31 ;  /* 0x0000001f17177c20 */ /* 0x000fc80008410000 */
[----:B------:R-:W-:-:S05]  /*37e0*/  FMUL.FTZ R23, R23, UR30 ;  /* 0x0000001e17177c20 */ /* 0x000fca0008410000 */
[----:B------:R-:W-:-:S05]  /*37f0*/  FSEL R23, R23, RZ, !P4 ;  /* 0x000000ff17177208 */ /* 0x000fca0006000000 */
[----:B--2---:R-:W-:Y:S01]  /*3800*/  FMUL.FTZ R29, R30, R23 ;  /* 0x000000171e1d7220 */ /* 0x004fe20000410000 */
[----:B------:R-:W-:Y:S01]  /*3810*/  @P2 HADD2.F32 R23, -RZ, R64.H1_H1 ;  /* 0x30000040ff172230 */ /* 0x000fe20000004100 */
[----:B------:R-:W-:-:S04]  /*3820*/  SEL R30, RZ, 0x1, P4 ;  /* 0x00000001ff1e7807 */ /* 0x000fc80002000000 */
[----:B------:R-:W-:-:S07]  /*3830*/  @P2 FADD.FTZ R29, R23, R29 ;  /* 0x0000001d171d2221 */ /* 0x000fce0000010000 */
.L_x_13687:
[----:B------:R-:W-:Y:S05]  /*3840*/  BSYNC B2 ;  /* 0x0000000000027941 */ /* 0x000fea0003800000 */
.L_x_13685:
        /* <DEDUP_REMOVED lines=8> */
.L_x_13696:
        /* <DEDUP_REMOVED lines=12> */
.L_x_13699:
[----:B------:R-:W-:-:S07]  /*3990*/  IMAD.MOV.U32 R23, RZ, RZ, R24 ;  /* 0x000000ffff177224 */ /* 0x000fce00078e0018 */
.L_x_13700:
[----:B------:R-:W-:Y:S05]  /*39a0*/  BSYNC B3 ;  /* 0x0000000000037941 */ /* 0x000fea0003800000 */
.L_x_13698:
        /* <DEDUP_REMOVED lines=16> */
.L_x_13704:
[----:B------:R-:W-:Y:S05]  /*3ab0*/  BSYNC B4 ;  /* 0x0000000000047941 */ /* 0x000fea0003800000 */
.L_x_13703:
        /* <DEDUP_REMOVED lines=44> */
.L_x_13702:
[----:B------:R-:W-:Y:S05]  /*3d80*/  BSYNC B3 ;  /* 0x0000000000037941 */ /* 0x000fea0003800000 */
.L_x_13701:
        /* <DEDUP_REMOVED lines=13> */
.L_x_13697:
[----:B------:R-:W-:Y:S05]  /*3e60*/  BSYNC B2 ;  /* 0x0000000000027941 */ /* 0x000fea0003800000 */
.L_x_13695:
        /* <DEDUP_REMOVED lines=8> */
.L_x_13706:
        /* <DEDUP_REMOVED lines=12> */
.L_x_13709:
[----:B------:R-:W-:-:S07]  /*3fb0*/  MOV R23, R24 ;  /* 0x0000001800177202 */ /* 0x000fce0000000f00 */
.L_x_13710:
[----:B------:R-:W-:Y:S05]  /*3fc0*/  BSYNC B3 ;  /* 0x0000000000037941 */ /* 0x000fea0003800000 */
.L_x_13708:
        /* <DEDUP_REMOVED lines=16> */
.L_x_13714:
[----:B------:R-:W-:Y:S05]  /*40d0*/  BSYNC B4 ;  /* 0x0000000000047941 */ /* 0x000fea0003800000 */
.L_x_13713:
        /* <DEDUP_REMOVED lines=44> */
.L_x_13712:
[----:B------:R-:W-:Y:S05]  /*43a0*/  BSYNC B3 ;  /* 0x0000000000037941 */ /* 0x000fea0003800000 */
.L_x_13711:
        /* <DEDUP_REMOVED lines=13> */
.L_x_13707:
[----:B------:R-:W-:Y:S05]  /*4480*/  BSYNC B2 ;  /* 0x0000000000027941 */ /* 0x000fea0003800000 */
.L_x_13705:
        /* <DEDUP_REMOVED lines=8> */
.L_x_13716:
        /* <DEDUP_REMOVED lines=12> */
.L_x_13719:
[----:B------:R-:W-:-:S07]  /*45d0*/  IMAD.MOV.U32 R23, RZ, RZ, R24 ;  /* 0x000000ffff177224 */ /* 0x000fce00078e0018 */
.L_x_13720:
[----:B------:R-:W-:Y:S05]  /*45e0*/  BSYNC B3 ;  /* 0x0000000000037941 */ /* 0x000fea0003800000 */
.L_x_13718:
        /* <DEDUP_REMOVED lines=16> */
.L_x_13724:
[----:B------:R-:W-:Y:S05]  /*46f0*/  BSYNC B4 ;  /* 0x0000000000047941 */ /* 0x000fea0003800000 */
.L_x_13723:
        /* <DEDUP_REMOVED lines=44> */
.L_x_13722:
[----:B------:R-:W-:Y:S05]  /*49c0*/  BSYNC B3 ;  /* 0x0000000000037941 */ /* 0x000fea0003800000 */
.L_x_13721:
        /* <DEDUP_REMOVED lines=13> */
.L_x_13717:
[----:B------:R-:W-:Y:S05]  /*4aa0*/  BSYNC B2 ;  /* 0x0000000000027941 */ /* 0x000fea0003800000 */
.L_x_13715:
        /* <DEDUP_REMOVED lines=8> */
.L_x_13726:
        /* <DEDUP_REMOVED lines=12> */
.L_x_13729:
[----:B------:R-:W-:-:S07]  /*4bf0*/  MOV R23, R24 ;  /* 0x0000001800177202 */ /* 0x000fce0000000f00 */
.L_x_13730:
[----:B------:R-:W-:Y:S05]  /*4c00*/  BSYNC B3 ;  /* 0x0000000000037941 */ /* 0x000fea0003800000 */
.L_x_13728:
        /* <DEDUP_REMOVED lines=16> */
.L_x_13734:
[----:B------:R-:W-:Y:S05]  /*4d10*/  BSYNC B4 ;  /* 0x0000000000047941 */ /* 0x000fea0003800000 */
.L_x_13733:
        /* <DEDUP_REMOVED lines=44> */
.L_x_13732:
[----:B------:R-:W-:Y:S05]  /*4fe0*/  BSYNC B3 ;  /* 0x0000000000037941 */ /* 0x000fea0003800000 */
.L_x_13731:
        /* <DEDUP_REMOVED lines=13> */
.L_x_13727:
[----:B------:R-:W-:Y:S05]  /*50c0*/  BSYNC B2 ;  /* 0x0000000000027941 */ /* 0x000fea0003800000 */
.L_x_13725:
        /* <DEDUP_REMOVED lines=8> */
.L_x_13736:
        /* <DEDUP_REMOVED lines=12> */
.L_x_13739:
[----:B------:R-:W-:-:S07]  /*5210*/  IMAD.MOV.U32 R23, RZ, RZ, R24 ;  /* 0x000000ffff177224 */ /* 0x000fce00078e0018 */
.L_x_13740:
[----:B------:R-:W-:Y:S05]  /*5220*/  BSYNC B3 ;  /* 0x0000000000037941 */ /* 0x000fea0003800000 */
.L_x_13738:
        /* <DEDUP_REMOVED lines=16> */
.L_x_13744:
[----:B------:R-:W-:Y:S05]  /*5330*/  BSYNC B4 ;  /* 0x0000000000047941 */ /* 0x000fea0003800000 */
.L_x_13743:
        /* <DEDUP_REMOVED lines=44> */
.L_x_13742:
[----:B------:R-:W-:Y:S05]  /*5600*/  BSYNC B3 ;  /* 0x0000000000037941 */ /* 0x000fea0003800000 */
.L_x_13741:
        /* <DEDUP_REMOVED lines=13> */
.L_x_13737:
[----:B------:R-:W-:Y:S05]  /*56e0*/  BSYNC B2 ;  /* 0x0000000000027941 */ /* 0x000fea0003800000 */
.L_x_13735:
        /* <DEDUP_REMOVED lines=8> */
.L_x_13746:
        /* <DEDUP_REMOVED lines=12> */
.L_x_13749:
[----:B------:R-:W-:-:S07]  /*5830*/  MOV R41, R24 ;  /* 0x0000001800297202 */ /* 0x000fce0000000f00 */
.L_x_13750:
[----:B------:R-:W-:Y:S05]  /*5840*/  BSYNC B3 ;  /* 0x0000000000037941 */ /* 0x000fea0003800000 */
.L_x_13748:
        /* <DEDUP_REMOVED lines=16> */
.L_x_13754:
[----:B------:R-:W-:Y:S05]  /*5950*/  BSYNC B4 ;  /* 0x0000000000047941 */ /* 0x000fea0003800000 */
.L_x_13753:
        /* <DEDUP_REMOVED lines=44> */
.L_x_13752:
[----:B------:R-:W-:Y:S05]  /*5c20*/  BSYNC B3 ;  /* 0x0000000000037941 */ /* 0x000fea0003800000 */
.L_x_13751:
[----:B------:R-:W2:Y:S01]  /*5c30*/  LDL R68, [R1+0x194] ;  /* 0x0001940001447983 */ /* 0x000ea20000100800 */
        /* <DEDUP_REMOVED lines=9> */
[----:B--2---:R-:W-:-:S04]  /*5cd0*/  FMUL.FTZ R41, R68, R41 ;  /* 0x0000002944297220 */ /* 0x004fc80000410000 */
[----:B------:R-:W-:Y:S01]  /*5ce0*/  @P2 FADD.FTZ R41, R42, R41 ;  /* 0x000000292a292221 */ /* 0x000fe20000010000 */
[----:B------:R-:W-:-:S07]  /*5cf0*/  SEL R42, RZ, 0x1, P3 ;  /* 0x00000001ff2a7807 */ /* 0x000fce0001800000 */
.L_x_13747:
[----:B------:R-:W-:Y:S05]  /*5d00*/  BSYNC B2 ;  /* 0x0000000000027941 */ /* 0x000fea0003800000 */
.L_x_13745:
[----:B------:R-:W1:Y:S01]  /*5d10*/  LDC.64 R132, c[0x0][0x238] ;  /* 0x00008e00ff847b82 */ /* 0x000e620000000a00 */
[----:B------:R-:W-:Y:S01]  /*5d20*/  F2FP.F16.F32.PACK_AB R71, R41, R39 ;  /* 0x000000272947723e */ /* 0x000fe200000000ff */
[----:B------:R-:W-:Y:S01]  /*5d30*/  BSSY B2, `(.L_x_13755) ;  /* 0x000001b000027945 */ /* 0x000fe20003800000 */
[----:B------:R-:W-:Y:S02]  /*5d40*/  F2FP.F16.F32.PACK_AB R70, R37, R35 ;  /* 0x000000232546723e */ /* 0x000fe400000000ff */
[----:B------:R-:W-:Y:S02]  /*5d50*/  F2FP.F16.F32.PACK_AB R69, R33, R31 ;  /* 0x0000001f2145723e */ /* 0x000fe400000000ff */
[----:B------:R-:W-:Y:S01]  /*5d60*/  F2FP.F16.F32.PACK_AB R68, R29, R27 ;  /* 0x0000001b1d44723e */ /* 0x000fe200000000ff */
[----:B-1----:R-:W-:-:S05]  /*5d70*/  IMAD.WIDE.U32 R132, R131, 0x10, R132 ;  /* 0x0000001083847825 */ /* 0x002fca00078e0084 */
[----:B------:R1:W-:Y:S01]  /*5d80*/  STG.E.128 desc[UR6][R132.64], R68 ;  /* 0x0000004484007986 */ /* 0x0003e2000c101d06 */
[----:B------:R-:W-:Y:S05]  /*5d90*/  @!P1 BRA `(.L_x_13756) ;  /* 0x0000000000509947 */ /* 0x000fea0003800000 */
[----:B-1----:R-:W-:Y:S02]  /*5da0*/  SHF.L.U32 R68, R40, 0x10, RZ ;  /* 0x0000001028447819 */ /* 0x002fe400000006ff */
        /* <DEDUP_REMOVED lines=14> */
[----:B------:R-:W1:Y:S01]  /*5e90*/  LDC.64 R70, c[0x0][0x240] ;  /* 0x00009000ff467b82 */ /* 0x000e620000000a00 */
[----:B------:R-:W-:Y:S02]  /*5ea0*/  LOP3.LUT R133, R252, R133, RZ, 0xfc, !PT ;  /* 0x00000085fc857212 */ /* 0x000fe400078efcff */
[----:B------:R-:W-:Y:S01]  /*5eb0*/  LOP3.LUT R132, R68, 0xff, R28, 0xf8, !PT ;  /* 0x000000ff44847812 */ /* 0x000fe200078ef81c */
[----:B-1----:R-:W-:-:S05]  /*5ec0*/  IMAD.WIDE.U32 R68, R128, 0x8, R70 ;  /* 0x0000000880447825 */ /* 0x002fca00078e0046 */
[----:B------:R2:W-:Y:S02]  /*5ed0*/  STG.E.64 desc[UR6][R68.64], R132 ;  /* 0x0000008444007986 */ /* 0x0005e4000c101b06 */
.L_x_13756:
[----:B------:R-:W-:Y:S05]  /*5ee0*/  BSYNC B2 ;  /* 0x0000000000027941 */ /* 0x000fea0003800000 */
.L_x_13755:
[----:B------:R-:W-:Y:S01]  /*5ef0*/  VIADD R131, R131, 0x20 ;  /* 0x0000002083837836 */ /* 0x000fe20000000000 */
[----:B------:R-:W-:-:S07]  /*5f00*/  IADD3 R128, R128, 0x20, RZ ;  /* 0x0000002080807810 */ /* 0x000fce0007ffe0ff */
.L_x_13674:
[----:B------:R-:W-:Y:S05]  /*5f10*/  BSYNC B1 ;  /* 0x0000000000017941 */ /* 0x000fea0003800000 */
.L_x_13673:
[----:B------:R-:W-:Y:S01]  /*5f20*/  LOP3.LUT P2, RZ, R6, 0x2000, RZ, 0xc0, !PT ;  /* 0x0000200006ff7812 */ /* 0x000fe2000784c0ff */
[----:B------:R-:W-:-:S12]  /*5f30*/  BSSY B1, `(.L_x_13757) ;  /* 0x000033b000017945 */ /* 0x000fd80003800000 */
[----:B------:R-:W-:Y:S05]  /*5f40*/  @!P2 BRA `(.L_x_13758) ;  /* 0x0000003000e4a947 */ /* 0x000fea0003800000 */
[----:B0-----:R-:W0:Y:S01]  /*5f50*/  @P1 LDC.64 R44, c[0x0][0x220] ;  /* 0x00008800ff2c1b82 */ /* 0x001e220000000a00 */
        /* <DEDUP_REMOVED lines=16> */
.L_x_13760:
        /* <DEDUP_REMOVED lines=12> */
.L_x_13763:
[----:B------:R-:W-:-:S07]  /*6120*/  MOV R28, R24 ;  /* 0x00000018001c7202 */ /* 0x000fce0000000f00 */
.L_x_13764:
[----:B------:R-:W-:Y:S05]  /*6130*/  BSYNC B3 ;  /* 0x0000000000037941 */ /* 0x000fea0003800000 */
.L_x_13762:
        /* <DEDUP_REMOVED lines=16> */
.L_x_13768:
[----:B------:R-:W-:Y:S05]  /*6240*/  BSYNC B4 ;  /* 0x0000000000047941 */ /* 0x000fea0003800000 */
.L_x_13767:
        /* <DEDUP_REMOVED lines=44> */
.L_x_13766:
[----:B------:R-:W-:Y:S05]  /*6510*/  BSYNC B3 ;  /* 0x0000000000037941 */ /* 0x000fea0003800000 */
.L_x_13765:
[----:B------:R-:W3:Y:S01]  /*6520*/  LDL R43, [R1+0x190] ;  /* 0x00019000012b7983 */ /* 0x000ee20000100800 */
        /* <DEDUP_REMOVED lines=8> */
[----:B------:R-:W-:-:S05]  /*65b0*/  FSEL R23, R23, RZ, !P4 ;  /* 0x000000ff17177208 */ /* 0x000fca0006000000 */
[----:B---3--:R-:W-:Y:S01]  /*65c0*/  FMUL.FTZ R43, R43, R23 ;  /* 0x000000172b2b7220 */ /* 0x008fe20000410000 */
[----:B------:R-:W-:-:S05]  /*65d0*/  @P2 HADD2.F32 R23, -RZ, R64.H0_H0 ;  /* 0x20000040ff172230 */ /* 0x000fca0000004100 */
[----:B------:R-:W-:-:S07]  /*65e0*/  @P2 FADD.FTZ R43, R23, R43 ;  /* 0x0000002b172b2221 */ /* 0x000fce0000010000 */
.L_x_13761:
[----:B------:R-:W-:Y:S05]  /*65f0*/  BSYNC B2 ;  /* 0x0000000000027941 */ /* 0x000fea0003800000 */
.L_x_13759:
        /* <DEDUP_REMOVED lines=8> */
.L_x_13770:
        /* <DEDUP_REMOVED lines=12> */
.L_x_13773:
[----:B------:R-:W-:-:S07]  /*6740*/  IMAD.MOV.U32 R23, RZ, RZ, R24 ;  /* 0x000000ffff177224 */ /* 0x000fce00078e0018 */
.L_x_13774:
[----:B------:R-:W-:Y:S05]  /*6750*/  BSYNC B3 ;  /* 0x0000000000037941 */ /* 0x000fea0003800000 */
.L_x_13772:
        /* <DEDUP_REMOVED lines=16> */
.L_x_13778:
[----:B------:R-:W-:Y:S05]  /*6860*/  BSYNC B4 ;  /* 0x0000000000047941 */ /* 0x000fea0003800000 */
.L_x_13777:
        /* <DEDUP_REMOVED lines=44> */
.L_x_13776:
[----:B------:R-:W-:Y:S05]  /*6b30*/  BSYNC B3 ;  /* 0x0000000000037941 */ /* 0x000fea0003800000 */
.L_x_13775:
[----:B------:R-:W3:Y:S01]  /*6b40*/  LDL R44, [R1+0x18c] ;  /* 0x00018c00012c7983 */ /* 0x000ee20000100800 */
[----:B------:R-:W-:Y:S01]  /*6b50*/  HFMA2.MMA R30, -RZ, RZ, 0.1171875, 0 ;  /* 0x2f800000ff1e7435 */ /* 0x000fe200000001ff */
[----:B------:R-:W-:-:S09]  /*6b60*/  I2FP.F32.U32 R23, R23 ;  /* 0x0000001700177245 */ /* 0x000fd20000201000 */
[----:B------:R-:W-:-:S05]  /*6b70*/  FFMA.FTZ R23, R23, R30, 1.1641532182693481445e-10 ;  /* 0x2f00000017177423 */ /* 0x000fca000001001e */
[----:B------:R-:W-:Y:S01]  /*6b80*/  FSETP.GTU.FTZ.AND P4, PT, R23, UR28, PT ;  /* 0x0000001c17007c0b */ /* 0x000fe2000bf9c000 */
[----:B-----5:R-:W-:-:S03]  /*6b90*/  HADD2.F32 R23, -RZ, R60.H1_H1 ;  /* 0x3000003cff177230 */ /* 0x020fc60000004100 */
[----:B------:R-:W-:Y:S02]  /*6ba0*/  SEL R30, RZ, 0x1, P4 ;  /* 0x00000001ff1e7807 */ /* 0x000fe40002000000 */
[----:B------:R-:W-:-:S04]  /*6bb0*/  FMUL.FTZ R23, R23, UR31 ;  /* 0x0000001f17177c20 */ /* 0x000fc80008410000 */
[----:B------:R-:W-:-:S05]  /*6bc0*/  FMUL.FTZ R23, R23, UR30 ;  /* 0x0000001e17177c20 */ /* 0x000fca0008410000 */
[----:B------:R-:W-:-:S05]  /*6bd0*/  FSEL R23, R23, RZ, !P4 ;  /* 0x000000ff17177208 */ /* 0x000fca0006000000 */
[----:B---3--:R-:W-:Y:S01]  /*6be0*/  FMUL.FTZ R44, R44, R23 ;  /* 0x000000172c2c7220 */ /* 0x008fe20000410000 */
[----:B------:R-:W-:-:S05]  /*6bf0*/  @P2 HADD2.F32 R23, -RZ, R64.H1_H1 ;  /* 0x30000040ff172230 */ /* 0x000fca0000004100 */
[----:B------:R-:W-:-:S07]  /*6c00*/  @P2 FADD.FTZ R44, R23, R44 ;  /* 0x0000002c172c2221 */ /* 0x000fce0000010000 */
.L_x_13771:
[----:B------:R-:W-:Y:S05]  /*6c10*/  BSYNC B2 ;  /* 0x0000000000027941 */ /* 0x000fea0003800000 */
.L_x_13769:
        /* <DEDUP_REMOVED lines=8> */
.L_x_13780:
        /* <DEDUP_REMOVED lines=12> */
.L_x_13783:
[----:B------:R-:W-:-:S07]  /*6d60*/  MOV R23, R24 ;  /* 0x0000001800177202 */ /* 0x000fce0000000f00 */
.L_x_13784:
[----:B------:R-:W-:Y:S05]  /*6d70*/  BSYNC B3 ;  /* 0x0000000000037941 */ /* 0x000fea0003800000 */
.L_x_13782:
        /* <DEDUP_REMOVED lines=16> */
.L_x_13788:
[----:B------:R-:W-:Y:S05]  /*6e80*/  BSYNC B4 ;  /* 0x0000000000047941 */ /* 0x000fea0003800000 */
.L_x_13787:
        /* <DEDUP_REMOVED lines=44> */
.L_x_13786:
[----:B------:R-:W-:Y:S05]  /*7150*/  BSYNC B3 ;  /* 0x0000000000037941 */ /* 0x000fea0003800000 */
.L_x_13785:
[----:B------:R-:W3:Y:S01]  /*7160*/  LDL R45, [R1+0x188] ;  /* 0x00018800012d7983 */ /* 0x000ee20000100800 */
        /* <DEDUP_REMOVED lines=12> */
.L_x_13781:
[----:B------:R-:W-:Y:S05]  /*7230*/  BSYNC B2 ;  /* 0x0000000000027941 */ /* 0x000fea0003800000 */
.L_x_13779:
        /* <DEDUP_REMOVED lines=8> */
.L_x_13790:
        /* <DEDUP_REMOVED lines=12> */
.L_x_13793:
[----:B------:R-:W-:-:S07]  /*7380*/  MOV R23, R24 ;  /* 0x0000001800177202 */ /* 0x000fce0000000f00 */
.L_x_13794:
[----:B------:R-:W-:Y:S05]  /*7390*/  BSYNC B3 ;  /* 0x0000000000037941 */ /* 0x000fea0003800000 */
.L_x_13792:
        /* <DEDUP_REMOVED lines=16> */
.L_x_13798:
[----:B------:R-:W-:Y:S05]  /*74a0*/  BSYNC B4 ;  /* 0x0000000000047941 */ /* 0x000fea0003800000 */
.L_x_13797:
        /* <DEDUP_REMOVED lines=44> */
.L_x_13796:
[----:B------:R-:W-:Y:S05]  /*7770*/  BSYNC B3 ;  /* 0x0000000000037941 */ /* 0x000fea0003800000 */
.L_x_13795:
[----:B------:R-:W3:Y:S01]  /*7780*/  LDL R46, [R1+0x184] ;  /* 0x00018400012e7983 */ /* 0x000ee20000100800 */
[----:B------:R-:W-:Y:S01]  /*7790*/  I2FP.F32.U32 R23, R23 ;  /* 0x0000001700177245 */ /* 0x000fe20000201000 */
[----:B------:R-:W-:-:S04]  /*77a0*/  IMAD.MOV.U32 R34, RZ, RZ, 0x2f800000 ;  /* 0x2f800000ff227424 */ /* 0x000fc800078e00ff */
        /* <DEDUP_REMOVED lines=10> */
.L_x_13791:
[----:B------:R-:W-:Y:S05]  /*7850*/  BSYNC B2 ;  /* 0x0000000000027941 */ /* 0x000fea0003800000 */
.L_x_13789:
        /* <DEDUP_REMOVED lines=8> */
.L_x_13800:
        /* <DEDUP_REMOVED lines=12> */
.L_x_13803:
[----:B------:R-:W-:-:S07]  /*79a0*/  MOV R23, R24 ;  /* 0x0000001800177202 */ /* 0x000fce0000000f00 */
.L_x_13804:
[----:B------:R-:W-:Y:S05]  /*79b0*/  BSYNC B3 ;  /* 0x0000000000037941 */ /* 0x000fea0003800000 */
.L_x_13802:
        /* <DEDUP_REMOVED lines=16> */
.L_x_13808:
[----:B------:R-:W-:Y:S05]  /*7ac0*/  BSYNC B4 ;  /* 0x0000000000047941 */ /* 0x000fea0003800000 */
.L_x_13807:
[----:B------:R-:W-:Y:S01]  /*7ad0*/  LOP3.LUT R48, R48, UR5, R25, 0x96, !PT ;  /* 0x0000000530307c12 */ /* 0x000fe2000f8e9619 */
[----:B------:R-:W-:-:S04]  /*7ae0*/  IMAD.HI.U32 R8, R0, -0x326172a9, RZ ;  /* 0xcd9e8d5700087827 */ /* 0x000fc800078e00ff */
[----:B-12---:R-:W-:Y:S01]  /*7af0*/  IMAD R68, R0, -0x326172a9, RZ ;  /* 0xcd9e8d5700447824 */ /* 0x006fe200078e02ff */
        /* <DEDUP_REMOVED lines=41> */
.L_x_13806:
[----:B------:R-:W-:Y:S05]  /*7d90*/  BSYNC B3 ;  /* 0x0000000000037941 */ /* 0x000fea0003800000 */
.L_x_13805:
[----:B------:R-:W3:Y:S01]  /*7da0*/  LDL R47, [R1+0x180] ;  /* 0x00018000012f7983 */ /* 0x000ee20000100800 */
        /* <DEDUP_REMOVED lines=12> */
.L_x_13801:
[----:B------:R-:W-:Y:S05]  /*7e70*/  BSYNC B2 ;  /* 0x0000000000027941 */ /* 0x000fea0003800000 */
.L_x_13799:
        /* <DEDUP_REMOVED lines=8> */
.L_x_13810:
        /* <DEDUP_REMOVED lines=12> */
.L_x_13813:
[----:B------:R-:W-:-:S07]  /*7fc0*/  IMAD.MOV.U32 R23, RZ, RZ, R24 ;  /* 0x000000ffff177224 */ /* 0x000fce00078e0018 */
.L_x_13814:
[----:B------:R-:W-:Y:S05]  /*7fd0*/  BSYNC B3 ;  /* 0x0000000000037941 */ /* 0x000fea0003800000 */
.L_x_13812:
        /* <DEDUP_REMOVED lines=16> */
.L_x_13818:
[----:B------:R-:W-:Y:S05]  /*80e0*/  BSYNC B4 ;  /* 0x0000000000047941 */ /* 0x000fea0003800000 */
.L_x_13817:
[----:B------:R-:W-:Y:S01]  /*80f0*/  LOP3.LUT R48, R48, UR5, R25, 0x96, !PT ;  /* 0x0000000530307c12 */ /* 0x000fe2000f8e9619 */
[----:B------:R-:W-:Y:S01]  /*8100*/  IMAD.HI.U32 R8, R0, -0x326172a9, RZ ;  /* 0xcd9e8d5700087827 */ /* 0x000fe200078e00ff */
[----:B------:R-:W-:-:S03]  /*8110*/  HFMA2.MMA R50, -RZ, RZ, 0, 0 ;  /* 0x00000000ff327435 */ /* 0x000fc600000001ff */
        /* <DEDUP_REMOVED lines=41> */
.L_x_13816:
[----:B------:R-:W-:Y:S05]  /*83b0*/  BSYNC B3 ;  /* 0x0000000000037941 */ /* 0x000fea0003800000 */
.L_x_13815:
[----:B------:R-:W3:Y:S01]  /*83c0*/  LDL R48, [R1+0x17c] ;  /* 0x00017c0001307983 */ /* 0x000ee20000100800 */
[----:B------:R-:W-:Y:S02]  /*83d0*/  I2FP.F32.U32 R23, R23 ;  /* 0x0000001700177245 */ /* 0x000fe40000201000 */
[----:B------:R-:W-:-:S05]  /*83e0*/  MOV R38, 0x2f800000 ;  /* 0x2f80000000267802 */ /* 0x000fca0000000f00 */
        /* <DEDUP_REMOVED lines=10> */
.L_x_13811:
[----:B------:R-:W-:Y:S05]  /*8490*/  BSYNC B2 ;  /* 0x0000000000027941 */ /* 0x000fea0003800000 */
.L_x_13809:
[----:B------:R-:W-:Y:S04]  /*84a0*/  BSSY B2, `(.L_x_13819) ;  /* 0x0000061000027945 */ /* 0x000fe80003800000 */
[----:B------:R-:W-:Y:S05]  /*84b0*/  @P3 BRA `(.L_x_13820) ;  /* 0x0000000000183947 */ /* 0x000fea0003800000 */
[----:B------:R-:W-:Y:S01]  /*84c0*/  IMAD.MOV.U32 R49, RZ, RZ, RZ ;  /* 0x000000ffff317224 */ /* 0x000fe200078e00ff */
[----:B-12---:R-:W-:Y:S01]  /*84d0*/  MOV R68, R50 ;  /* 0x0000003200447202 */ /* 0x006fe20000000f00 */
[----:B------:R-:W-:Y:S06]  /*84e0*/  @!P2 BRA `(.L_x_13821) ;  /* 0x000000040070a947 */ /* 0x000fec0003800000 */
[----:B------:R-:W-:Y:S01]  /*84f0*/  MOV R68, R50 ;  /* 0x0000003200447202 */ /* 0x000fe20000000f00 */
[----:B-----5:R-:W-:Y:S01]  /*8500*/  HADD2.F32 R49, -RZ, R67.H0_H0 ;  /* 0x20000043ff317230 */ /* 0x020fe20000004100 */
[----:B------:R-:W-:Y:S06]  /*8510*/  BRA `(.L_x_13821) ;  /* 0x0000000400647947 */ /* 0x000fec0003800000 */
.L_x_13820:
[C---:B------:R-:W-:Y:S01]  /*8520*/  ISETP.NE.AND P4, PT, R50.reuse, 0x1, PT ;  /* 0x000000013200780c */ /* 0x040fe20003f85270 */
[----:B------:R-:W-:Y:S01]  /*8530*/  BSSY B3, `(.L_x_13822) ;  /* 0x000000c000037945 */ /* 0x000fe20003800000 */
[----:B-12---:R-:W-:-:S11]  /*8540*/  VIADD R68, R50, 0x1 ;  /* 0x0000000132447836 */ /* 0x006fd60000000000 */
        /* <DEDUP_REMOVED lines=9> */
.L_x_13823:
[----:B------:R-:W-:-:S07]  /*85e0*/  MOV R23, R24 ;  /* 0x0000001800177202 */ /* 0x000fce0000000f00 */
.L_x_13824:
[----:B------:R-:W-:Y:S05]  /*85f0*/  BSYNC B3 ;  /* 0x0000000000037941 */ /* 0x000fea0003800000 */
.L_x_13822:
        /* <DEDUP_REMOVED lines=16> */
.L_x_13828:
[----:B------:R-:W-:Y:S05]  /*8700*/  BSYNC B4 ;  /* 0x0000000000047941 */ /* 0x000fea0003800000 */
.L_x_13827:
        /* <DEDUP_REMOVED lines=44> */
.L_x_13826:
[----:B------:R-:W-:Y:S05]  /*89d0*/  BSYNC B3 ;  /* 0x0000000000037941 */ /* 0x000fea0003800000 */
.L_x_13825:
[----:B------:R-:W2:Y:S01]  /*89e0*/  LDL R49, [R1+0x178] ;  /* 0x0001780001317983 */ /* 0x000ea20000100800 */
        /* <DEDUP_REMOVED lines=9> */
[----:B--2---:R-:W-:Y:S01]  /*8a80*/  FMUL.FTZ R49, R49, R23 ;  /* 0x0000001731317220 */ /* 0x004fe20000410000 */
[----:B------:R-:W-:-:S05]  /*8a90*/  @P2 HADD2.F32 R23, -RZ, R67.H0_H0 ;  /* 0x20000043ff172230 */ /* 0x000fca0000004100 */
[----:B------:R-:W-:-:S07]  /*8aa0*/  @P2 FADD.FTZ R49, R23, R49 ;  /* 0x0000003117312221 */ /* 0x000fce0000010000 */
.L_x_13821:
[----:B------:R-:W-:Y:S05]  /*8ab0*/  BSYNC B2 ;  /* 0x0000000000027941 */ /* 0x000fea0003800000 */
.L_x_13819:
        /* <DEDUP_REMOVED lines=8> */
.L_x_13830:
        /* <DEDUP_REMOVED lines=12> */
.L_x_13833:
[----:B------:R-:W-:-:S07]  /*8c00*/  MOV R42, R24 ;  /* 0x00000018002a7202 */ /* 0x000fce0000000f00 */
.L_x_13834:
[----:B------:R-:W-:Y:S05]  /*8c10*/  BSYNC B3 ;  /* 0x0000000000037941 */ /* 0x000fea0003800000 */
.L_x_13832:
        /* <DEDUP_REMOVED lines=16> */
.L_x_13838:
[----:B------:R-:W-:Y:S05]  /*8d20*/  BSYNC B4 ;  /* 0x0000000000047941 */ /* 0x000fea0003800000 */
.L_x_13837:
        /* <DEDUP_REMOVED lines=44> */
.L_x_13836:
[----:B------:R-:W-:Y:S05]  /*8ff0*/  BSYNC B3 ;  /* 0x0000000000037941 */ /* 0x000fea0003800000 */
.L_x_13835:
[----:B------:R-:W2:Y:S01]  /*9000*/  LDL R68, [R1+0x174] ;  /* 0x0001740001447983 */ /* 0x000ea20000100800 */
[----:B------:R-:W-:Y:S01]  /*9010*/  HFMA2.MMA R50, -RZ, RZ, 0.1171875, 0 ;  /* 0x2f800000ff327435 */ /* 0x000fe200000001ff */
[----:B------:R-:W-:-:S09]  /*9020*/  I2FP.F32.U32 R42, R42 ;  /* 0x0000002a002a7245 */ /* 0x000fd20000201000 */
[----:B------:R-:W-:-:S05]  /*9030*/  FFMA.FTZ R42, R42, R50, 1.1641532182693481445e-10 ;  /* 0x2f0000002a2a7423 */ /* 0x000fca0000010032 */
[----:B------:R-:W-:Y:S01]  /*9040*/  FSETP.GTU.FTZ.AND P3, PT, R42, UR28, PT ;  /* 0x0000001c2a007c0b */ /* 0x000fe2000bf7c000 */
[----:B-----5:R-:W-:-:S05]  /*9050*/  HADD2.F32 R42, -RZ, R63.H1_H1 ;  /* 0x3000003fff2a7230 */ /* 0x020fca0000004100 */
[----:B------:R-:W-:-:S04]  /*9060*/  FMUL.FTZ R42, R42, UR31 ;  /* 0x0000001f2a2a7c20 */ /* 0x000fc80008410000 */
[----:B------:R-:W-:-:S05]  /*9070*/  FMUL.FTZ R42, R42, UR30 ;  /* 0x0000001e2a2a7c20 */ /* 0x000fca0008410000 */
[----:B------:R-:W-:-:S05]  /*9080*/  FSEL R42, R42, RZ, !P3 ;  /* 0x000000ff2a2a7208 */ /* 0x000fca0005800000 */
[----:B--2---:R-:W-:Y:S01]  /*9090*/  FMUL.FTZ R50, R68, R42 ;  /* 0x0000002a44327220 */ /* 0x004fe20000410000 */
[----:B------:R-:W-:-:S05]  /*90a0*/  @P2 HADD2.F32 R42, -RZ, R67.H1_H1 ;  /* 0x30000043ff2a2230 */ /* 0x000fca0000004100 */
[----:B------:R-:W-:Y:S01]  /*90b0*/  @P2 FADD.FTZ R50, R42, R50 ;  /* 0x000000322a322221 */ /* 0x000fe20000010000 */
[----:B------:R-:W-:-:S07]  /*90c0*/  SEL R42, RZ, 0x1, P3 ;  /* 0x00000001ff2a7807 */ /* 0x000fce0001800000 */
.L_x_13831:
[----:B------:R-:W-:Y:S05]  /*90d0*/  BSYNC B2 ;  /* 0x0000000000027941 */ /* 0x000fea0003800000 */
.L_x_13829:
        /* <DEDUP_REMOVED lines=29> */
.L_x_13840:
[----:B------:R-:W-:Y:S05]  /*92b0*/  BSYNC B2 ;  /* 0x0000000000027941 */ /* 0x000fea0003800000 */
.L_x_13839:
[----:B------:R-:W-:Y:S01]  /*92c0*/  VIADD R131, R131, 0x20 ;  /* 0x0000002083837836 */ /* 0x000fe20000000000 */
[----:B------:R-:W-:-:S07]  /*92d0*/  IADD3 R128, R128, 0x20, RZ ;  /* 0x0000002080807810 */ /* 0x000fce0007ffe0ff */
.L_x_13758:
[----:B------:R-:W-:Y:S05]  /*92e0*/  BSYNC B1 ;  /* 0x0000000000017941 */ /* 0x000fea0003800000 */
.L_x_13757:
        /* <DEDUP_REMOVED lines=20> */
.L_x_13844:
        /* <DEDUP_REMOVED lines=12> */
.L_x_13847:
[----:B------:R-:W-:-:S07]  /*94f0*/  IMAD.MOV.U32 R28, RZ, RZ, R24 ;  /* 0x000000ffff1c7224 */ /* 0x000fce00078e0018 */
.L_x_13848:
[----:B------:R-:W-:Y:S05]  /*9500*/  BSYNC B3 ;  /* 0x0000000000037941 */ /* 0x000fea0003800000 */
.L_x_13846:
        /* <DEDUP_REMOVED lines=16> */
.L_x_13852:
[----:B------:R-:W-:Y:S05]  /*9610*/  BSYNC B4 ;  /* 0x0000000000047941 */ /* 0x000fea0003800000 */
.L_x_13851:
        /* <DEDUP_REMOVED lines=44> */
.L_x_13850:
[----:B------:R-:W-:Y:S05]  /*98e0*/  BSYNC B3 ;  /* 0x0000000000037941 */ /* 0x000fea0003800000 */
.L_x_13849:
        /* <DEDUP_REMOVED lines=13> */
.L_x_13845:
[----:B------:R-:W-:Y:S05]  /*99c0*/  BSYNC B2 ;  /* 0x0000000000027941 */ /* 0x000fea0003800000 */
.L_x_13843:
        /* <DEDUP_REMOVED lines=8> */
.L_x_13854:
        /* <DEDUP_REMOVED lines=12> */
.L_x_13857:
[----:B------:R-:W-:-:S07]  /*9b10*/  MOV R23, R24 ;  /* 0x0000001800177202 */ /* 0x000fce0000000f00 */
.L_x_13858:
[----:B------:R-:W-:Y:S05]  /*9b20*/  BSYNC B3 ;  /* 0x0000000000037941 */ /* 0x000fea0003800000 */
.L_x_13856:
        /* <DEDUP_REMOVED lines=16> */
.L_x_13862:
[----:B------:R-:W-:Y:S05]  /*9c30*/  BSYNC B4 ;  /* 0x0000000000047941 */ /* 0x000fea0003800000 */
.L_x_13861:
        /* <DEDUP_REMOVED lines=44> */
.L_x_13860:
[----:B------:R-:W-:Y:S05]  /*9f00*/  BSYNC B3 ;  /* 0x0000000000037941 */ /* 0x000fea0003800000 */
.L_x_13859:
        /* <DEDUP_REMOVED lines=13> */
.L_x_13855:
[----:B------:R-:W-:Y:S05]  /*9fe0*/  BSYNC B2 ;  /* 0x0000000000027941 */ /* 0x000fea0003800000 */
.L_x_13853:
        /* <DEDUP_REMOVED lines=8> */
.L_x_13864:
        /* <DEDUP_REMOVED lines=12> */
.L_x_13867:
[----:B------:R-:W-:-:S07]  /*a130*/  MOV R23, R24 ;  /* 0x0000001800177202 */ /* 0x000fce0000000f00 */
.L_x_13868:
[----:B------:R-:W-:Y:S05]  /*a140*/  BSYNC B3 ;  /* 0x0000000000037941 */ /* 0x000fea0003800000 */
.L_x_13866:
        /* <DEDUP_REMOVED lines=16> */
.L_x_13872:
[----:B------:R-:W-:Y:S05]  /*a250*/  BSYNC B4 ;  /* 0x0000000000047941 */ /* 0x000fea0003800000 */
.L_x_13871:
        /* <DEDUP_REMOVED lines=44> */
.L_x_13870:
[----:B------:R-:W-:Y:S05]  /*a520*/  BSYNC B3 ;  /* 0x0000000000037941 */ /* 0x000fea0003800000 */
.L_x_13869:
        /* <DEDUP_REMOVED lines=13> */
.L_x_13865:
[----:B------:R-:W-:Y:S05]  /*a600*/  BSYNC B2 ;  /* 0x0000000000027941 */ /* 0x000fea0003800000 */
.L_x_13863:
        /* <DEDUP_REMOVED lines=8> */
.L_x_13874:
        /* <DEDUP_REMOVED lines=12> */
.L_x_13877:
[----:B------:R-:W-:-:S07]  /*a750*/  IMAD.MOV.U32 R23, RZ, RZ, R24 ;  /* 0x000000ffff177224 */ /* 0x000fce00078e0018 */
.L_x_13878:
[----:B------:R-:W-:Y:S05]  /*a760*/  BSYNC B3 ;  /* 0x0000000000037941 */ /* 0x000fea0003800000 */
.L_x_13876:
        /* <DEDUP_REMOVED lines=16> */
.L_x_13882:
[----:B------:R-:W-:Y:S05]  /*a870*/  BSYNC B4 ;  /* 0x0000000000047941 */ /* 0x000fea0003800000 */
.L_x_13881:
        /* <DEDUP_REMOVED lines=39> */
[----:B------:R-:W-:Y:S01]  /*aaf0*/  HFMA2.MMA R56, -RZ, RZ, 0, 0 ;  /* 0x00000000ff387435 */ /* 0x000fe200000001ff */
[----:B------:R-:W-:Y:S01]  /*ab00*/  MOV R26, R54 ;  /* 0x00000036001a7202 */ /* 0x000fe20000000f00 */
[----:B------:R-:W-:-:S04]  /*ab10*/  IMAD.WIDE.U32 R54, R24, -0x326172a9, RZ ;  /* 0xcd9e8d5718367825 */ /* 0x000fc800078e00ff */
[----:B------:R-:W-:Y:S01]  /*ab20*/  IMAD.MOV.U32 R24, RZ, RZ, R54 ;  /* 0x000000ffff187224 */ /* 0x000fe200078e0036 */
[----:B------:R-:W-:-:S07]  /*ab30*/  LOP3.LUT R8, R55, UR24, R8, 0x96, !PT ;  /* 0x0000001837087c12 */ /* 0x000fce000f8e9608 */
.L_x_13880:
[----:B------:R-:W-:Y:S05]  /*ab40*/  BSYNC B3 ;  /* 0x0000000000037941 */ /* 0x000fea0003800000 */
.L_x_13879:
        /* <DEDUP_REMOVED lines=13> */
.L_x_13875:
[----:B------:R-:W-:Y:S05]  /*ac20*/  BSYNC B2 ;  /* 0x0000000000027941 */ /* 0x000fea0003800000 */
.L_x_13873:
        /* <DEDUP_REMOVED lines=8> */
.L_x_13884:
        /* <DEDUP_REMOVED lines=12> */
.L_x_13887:
[----:B------:R-:W-:-:S07]  /*ad70*/  MOV R23, R24 ;  /* 0x0000001800177202 */ /* 0x000fce0000000f00 */
.L_x_13888:
[----:B------:R-:W-:Y:S05]  /*ad80*/  BSYNC B3 ;  /* 0x0000000000037941 */ /* 0x000fea0003800000 */
.L_x_13886:
        /* <DEDUP_REMOVED lines=16> */
.L_x_13892:
[----:B------:R-:W-:Y:S05]  /*ae90*/  BSYNC B4 ;  /* 0x0000000000047941 */ /* 0x000fea0003800000 */
.L_x_13891:
        /* <DEDUP_REMOVED lines=44> */
.L_x_13890:
[----:B------:R-:W-:Y:S05]  /*b160*/  BSYNC B3 ;  /* 0x0000000000037941 */ /* 0x000fea0003800000 */
.L_x_13889:
        /* <DEDUP_REMOVED lines=13> */
.L_x_13885:
[----:B------:R-:W-:Y:S05]  /*b240*/  BSYNC B2 ;  /* 0x0000000000027941 */ /* 0x000fea0003800000 */
.L_x_13883:
        /* <DEDUP_REMOVED lines=8> */
.L_x_13894:
        /* <DEDUP_REMOVED lines=12> */
.L_x_13897:
[----:B------:R-:W-:-:S07]  /*b390*/  MOV R23, R24 ;  /* 0x0000001800177202 */ /* 0x000fce0000000f00 */
.L_x_13898:
[----:B------:R-:W-:Y:S05]  /*b3a0*/  BSYNC B3 ;  /* 0x0000000000037941 */ /* 0x000fea0003800000 */
.L_x_13896:
        /* <DEDUP_REMOVED lines=16> */
.L_x_13902:
[----:B------:R-:W-:Y:S05]  /*b4b0*/  BSYNC B4 ;  /* 0x0000000000047941 */ /* 0x000fea0003800000 */
.L_x_13901:
        /* <DEDUP_REMOVED lines=44> */
.L_x_13900:
[----:B------:R-:W-:Y:S05]  /*b780*/  BSYNC B3 ;  /* 0x0000000000037941 */ /* 0x000fea0003800000 */
.L_x_13899:
        /* <DEDUP_REMOVED lines=13> */
.L_x_13895:
[----:B------:R-:W-:Y:S05]  /*b860*/  BSYNC B2 ;  /* 0x0000000000027941 */ /* 0x000fea0003800000 */
.L_x_13893:
[----:B------:R-:W-:Y:S04]  /*b870*/  BSSY B2, `(.L_x_13903) ;  /* 0x0000061000027945 */ /* 0x000fe80003800000 */
[----:B------:R-:W-:Y:S05]  /*b880*/  @P3 BRA `(.L_x_13904) ;  /* 0x0000000000183947 */ /* 0x000fea0003800000 */
[----:B------:R-:W-:Y:S01]  /*b890*/  MOV R57, RZ ;  /* 0x000000ff00397202 */ /* 0x000fe20000000f00 */
[----:B-12---:R-:W-:Y:S01]  /*b8a0*/  IMAD.MOV.U32 R68, RZ, RZ, R58 ;  /* 0x000000ffff447224 */ /* 0x006fe200078e003a */
[----:B------:R-:W-:Y:S06]  /*b8b0*/  @!P2 BRA `(.L_x_13905) ;  /* 0x000000040070a947 */ /* 0x000fec0003800000 */
[----:B------:R-:W-:Y:S01]  /*b8c0*/  MOV R68, R58 ;  /* 0x0000003a00447202 */ /* 0x000fe20000000f00 */
[----:B-----5:R-:W-:Y:S01]  /*b8d0*/  HADD2.F32 R57, -RZ, R67.H0_H0 ;  /* 0x20000043ff397230 */ /* 0x020fe20000004100 */
[----:B------:R-:W-:Y:S06]  /*b8e0*/  BRA `(.L_x_13905) ;  /* 0x0000000400647947 */ /* 0x000fec0003800000 */
.L_x_13904:
[C---:B------:R-:W-:Y:S01]  /*b8f0*/  ISETP.NE.AND P4, PT, R58.reuse, 0x1, PT ;  /* 0x000000013a00780c */ /* 0x040fe20003f85270 */
[----:B------:R-:W-:Y:S01]  /*b900*/  BSSY B3, `(.L_x_13906) ;  /* 0x000000c000037945 */ /* 0x000fe20003800000 */
[----:B-12---:R-:W-:-:S11]  /*b910*/  IADD3 R68, R58, 0x1, RZ ;  /* 0x000000013a447810 */ /* 0x006fd60007ffe0ff */
        /* <DEDUP_REMOVED lines=9> */
.L_x_13907:
[----:B------:R-:W-:-:S07]  /*b9b0*/  IMAD.MOV.U32 R23, RZ, RZ, R24 ;  /* 0x000000ffff177224 */ /* 0x000fce00078e0018 */
.L_x_13908:
[----:B------:R-:W-:Y:S05]  /*b9c0*/  BSYNC B3 ;  /* 0x0000000000037941 */ /* 0x000fea0003800000 */
.L_x_13906:
        /* <DEDUP_REMOVED lines=16> */
.L_x_13912:
[----:B------:R-:W-:Y:S05]  /*bad0*/  BSYNC B4 ;  /* 0x0000000000047941 */ /* 0x000fea0003800000 */
.L_x_13911:
        /* <DEDUP_REMOVED lines=44> */
.L_x_13910:
[----:B------:R-:W-:Y:S05]  /*bda0*/  BSYNC B3 ;  /* 0x0000000000037941 */ /* 0x000fea0003800000 */
.L_x_13909:
[----:B------:R-:W2:Y:S01]  /*bdb0*/  LDL R57, [R1+0x158] ;  /* 0x0001580001397983 */ /* 0x000ea20000100800 */
        /* <DEDUP_REMOVED lines=12> */
.L_x_13905:
[----:B------:R-:W-:Y:S05]  /*be80*/  BSYNC B2 ;  /* 0x0000000000027941 */ /* 0x000fea0003800000 */
.L_x_13903:
        /* <DEDUP_REMOVED lines=8> */
.L_x_13914:
        /* <DEDUP_REMOVED lines=12> */
.L_x_13917:
[----:B------:R-:W-:-:S07]  /*bfd0*/  MOV R42, R24 ;  /* 0x00000018002a7202 */ /* 0x000fce0000000f00 */
.L_x_13918:
[----:B------:R-:W-:Y:S05]  /*bfe0*/  BSYNC B3 ;  /* 0x0000000000037941 */ /* 0x000fea0003800000 */
.L_x_13916:
        /* <DEDUP_REMOVED lines=16> */
.L_x_13922:
[----:B------:R-:W-:Y:S05]  /*c0f0*/  BSYNC B4 ;  /* 0x0000000000047941 */ /* 0x000fea0003800000 */
.L_x_13921:
        /* <DEDUP_REMOVED lines=44> */
.L_x_13920:
[----:B------:R-:W-:Y:S05]  /*c3c0*/  BSYNC B3 ;  /* 0x0000000000037941 */ /* 0x000fea0003800000 */
.L_x_13919:
        /* <DEDUP_REMOVED lines=13> */
.L_x_13915:
[----:B------:R-:W-:Y:S05]  /*c4a0*/  BSYNC B2 ;  /* 0x0000000000027941 */ /* 0x000fea0003800000 */
.L_x_13913:
        /* <DEDUP_REMOVED lines=29> */
.L_x_13924:
[----:B------:R-:W-:Y:S05]  /*c680*/  BSYNC B2 ;  /* 0x0000000000027941 */ /* 0x000fea0003800000 */
.L_x_13923:
[----:B------:R-:W-:Y:S01]  /*c690*/  IADD3 R131, R131, 0x20, RZ ;  /* 0x0000002083837810 */ /* 0x000fe20007ffe0ff */
[----:B------:R-:W-:-:S07]  /*c6a0*/  VIADD R128, R128, 0x20 ;  /* 0x0000002080807836 */ /* 0x000fce0000000000 */
.L_x_13842:
[----:B------:R-:W-:Y:S05]  /*c6b0*/  BSYNC B1 ;  /* 0x0000000000017941 */ /* 0x000fea0003800000 */
.L_x_13841:
        /* <DEDUP_REMOVED lines=20> */
.L_x_13928:
        /* <DEDUP_REMOVED lines=12> */
.L_x_13931:
[----:B------:R-:W-:-:S07]  /*c8c0*/  MOV R28, R24 ;  /* 0x00000018001c7202 */ /* 0x000fce0000000f00 */
.L_x_13932:
[----:B------:R-:W-:Y:S05]  /*c8d0*/  BSYNC B3 ;  /* 0x0000000000037941 */ /* 0x000fea0003800000 */
.L_x_13930:
        /* <DEDUP_REMOVED lines=16> */
.L_x_13936:
[----:B------:R-:W-:Y:S05]  /*c9e0*/  BSYNC B4 ;  /* 0x0000000000047941 */ /* 0x000fea0003800000 */
.L_x_13935:
        /* <DEDUP_REMOVED lines=44> */
.L_x_13934:
[----:B------:R-:W-:Y:S05]  /*ccb0*/  BSYNC B3 ;  /* 0x0000000000037941 */ /* 0x000fea0003800000 */
.L_x_13933:
[----:B------:R-:W2:Y:S01]  /*ccc0*/  LDL R59, [R1+0x150] ;  /* 0x00015000013b7983 */ /* 0x000ea20000100800 */
        /* <DEDUP_REMOVED lines=12> */
.L_x_13929:
[----:B------:R-:W-:Y:S05]  /*cd90*/  BSYNC B2 ;  /* 0x0000000000027941 */ /* 0x000fea0003800000 */
.L_x_13927:
        /* <DEDUP_REMOVED lines=8> */
.L_x_13938:
        /* <DEDUP_REMOVED lines=12> */
.L_x_13941:
[----:B------:R-:W-:-:S07]  /*cee0*/  IMAD.MOV.U32 R23, RZ, RZ, R24 ;  /* 0x000000ffff177224 */ /* 0x000fce00078e0018 */
.L_x_13942:
[----:B------:R-:W-:Y:S05]  /*cef0*/  BSYNC B3 ;  /* 0x0000000000037941 */ /* 0x000fea0003800000 */
.L_x_13940:
        /* <DEDUP_REMOVED lines=16> */
.L_x_13946:
[----:B------:R-:W-:Y:S05]  /*d000*/  BSYNC B4 ;  /* 0x0000000000047941 */ /* 0x000fea0003800000 */
.L_x_13945:
        /* <DEDUP_REMOVED lines=44> */
.L_x_13944:
[----:B------:R-:W-:Y:S05]  /*d2d0*/  BSYNC B3 ;  /* 0x0000000000037941 */ /* 0x000fea0003800000 */
.L_x_13943:
[----:B------:R-:W2:Y:S01]  /*d2e0*/  LDL R68, [R1+0x14c] ;  /* 0x00014c0001447983 */ /* 0x000ea20000100800 */
        /* <DEDUP_REMOVED lines=9> */
[----:B--2---:R-:W-:Y:S01]  /*d380*/  FMUL.FTZ R72, R68, R23 ;  /* 0x0000001744487220 */ /* 0x004fe20000410000 */
[----:B------:R-:W-:-:S05]  /*d390*/  @P2 HADD2.F32 R23, -RZ, R64.H1_H1 ;  /* 0x30000040ff172230 */ /* 0x000fca0000004100 */
[----:B------:R-:W-:-:S07]  /*d3a0*/  @P2 FADD.FTZ R72, R23, R72 ;  /* 0x0000004817482221 */ /* 0x000fce0000010000 */
.L_x_13939:
[----:B------:R-:W-:Y:S05]  /*d3b0*/  BSYNC B2 ;  /* 0x0000000000027941 */ /* 0x000fea0003800000 */
.L_x_13937:
        /* <DEDUP_REMOVED lines=8> */
.L_x_13948:
        /* <DEDUP_REMOVED lines=12> */
.L_x_13951:
[----:B------:R-:W-:-:S07]  /*d500*/  MOV R23, R24 ;  /* 0x0000001800177202 */ /* 0x000fce0000000f00 */
.L_x_13952:
[----:B------:R-:W-:Y:S05]  /*d510*/  BSYNC B3 ;  /* 0x0000000000037941 */ /* 0x000fea0003800000 */
.L_x_13950:
        /* <DEDUP_REMOVED lines=16> */
.L_x_13956:
[----:B------:R-:W-:Y:S05]  /*d620*/  BSYNC B4 ;  /* 0x0000000000047941 */ /* 0x000fea0003800000 */
.L_x_13955:
        /* <DEDUP_REMOVED lines=44> */
.L_x_13954:
[----:B------:R-:W-:Y:S05]  /*d8f0*/  BSYNC B3 ;  /* 0x0000000000037941 */ /* 0x000fea0003800000 */
.L_x_13953:
        /* <DEDUP_REMOVED lines=13> */
.L_x_13949:
[----:B------:R-:W-:Y:S05]  /*d9d0*/  BSYNC B2 ;  /* 0x0000000000027941 */ /* 0x000fea0003800000 */
.L_x_13947:
        /* <DEDUP_REMOVED lines=8> */
.L_x_13958:
        /* <DEDUP_REMOVED lines=12> */
.L_x_13961:
[----:B------:R-:W-:-:S07]  /*db20*/  MOV R23, R24 ;  /* 0x0000001800177202 */ /* 0x000fce0000000f00 */
.L_x_13962:
[----:B------:R-:W-:Y:S05]  /*db30*/  BSYNC B3 ;  /* 0x0000000000037941 */ /* 0x000fea0003800000 */
.L_x_13960:
        /* <DEDUP_REMOVED lines=16> */
.L_x_13966:
[----:B------:R-:W-:Y:S05]  /*dc40*/  BSYNC B4 ;  /* 0x0000000000047941 */ /* 0x000fea0003800000 */
.L_x_13965:
        /* <DEDUP_REMOVED lines=44> */
.L_x_13964:
[----:B------:R-:W-:Y:S05]  /*df10*/  BSYNC B3 ;  /* 0x0000000000037941 */ /* 0x000fea0003800000 */
.L_x_13963:
[----:B------:R-:W2:Y:S01]  /*df20*/  LDL R68, [R1+0x144] ;  /* 0x0001440001447983 */ /* 0x000ea20000100800 */
        /* <DEDUP_REMOVED lines=12> */
.L_x_13959:
[----:B------:R-:W-:Y:S05]  /*dff0*/  BSYNC B2 ;  /* 0x0000000000027941 */ /* 0x000fea0003800000 */
.L_x_13957:
        /* <DEDUP_REMOVED lines=8> */
.L_x_13968:
        /* <DEDUP_REMOVED lines=12> */
.L_x_13971:
[----:B------:R-:W-:-:S07]  /*e140*/  IMAD.MOV.U32 R23, RZ, RZ, R24 ;  /* 0x000000ffff177224 */ /* 0x000fce00078e0018 */
.L_x_13972:
[----:B------:R-:W-:Y:S05]  /*e150*/  BSYNC B3 ;  /* 0x0000000000037941 */ /* 0x000fea0003800000 */
.L_x_13970:
        /* <DEDUP_REMOVED lines=16> */
.L_x_13976:
[----:B------:R-:W-:Y:S05]  /*e260*/  BSYNC B4 ;  /* 0x0000000000047941 */ /* 0x000fea0003800000 */
.L_x_13975:
        /* <DEDUP_REMOVED lines=44> */
.L_x_13974:
[----:B------:R-:W-:Y:S05]  /*e530*/  BSYNC B3 ;  /* 0x0000000000037941 */ /* 0x000fea0003800000 */
.L_x_13973:
        /* <DEDUP_REMOVED lines=13> */
.L_x_13969:
[----:B------:R-:W-:Y:S05]  /*e610*/  BSYNC B2 ;  /* 0x0000000000027941 */ /* 0x000fea0003800000 */
.L_x_13967:
        /* <DEDUP_REMOVED lines=8> */
.L_x_13978:
        /* <DEDUP_REMOVED lines=12> */
.L_x_13981:
[----:B------:R-:W-:-:S07]  /*e760*/  MOV R23, R24 ;  /* 0x0000001800177202 */ /* 0x000fce0000000f00 */
.L_x_13982:
[----:B------:R-:W-:Y:S05]  /*e770*/  BSYNC B3 ;  /* 0x0000000000037941 */ /* 0x000fea0003800000 */
.L_x_13980:
        /* <DEDUP_REMOVED lines=16> */
.L_x_13986:
[----:B------:R-:W-:Y:S05]  /*e880*/  BSYNC B4 ;  /* 0x0000000000047941 */ /* 0x000fea0003800000 */
.L_x_13985:
        /* <DEDUP_REMOVED lines=44> */
.L_x_13984:
[----:B------:R-:W-:Y:S05]  /*eb50*/  BSYNC B3 ;  /* 0x0000000000037941 */ /* 0x000fea0003800000 */
.L_x_13983:
[----:B------:R-:W2:Y:S01]  /*eb60*/  LDL R68, [R1+0x13c] ;  /* 0x00013c0001447983 */ /* 0x000ea20000100800 */
        /* <DEDUP_REMOVED lines=12> */
.L_x_13979:
[----:B------:R-:W-:Y:S05]  /*ec30*/  BSYNC B2 ;  /* 0x0000000000027941 */ /* 0x000fea0003800000 */
.L_x_13977:
        /* <DEDUP_REMOVED lines=8> */
.L_x_13988:
        /* <DEDUP_REMOVED lines=12> */
.L_x_13991:
[----:B------:R-:W-:-:S07]  /*ed80*/  MOV R23, R24 ;  /* 0x0000001800177202 */ /* 0x000fce0000000f00 */
.L_x_13992:
[----:B------:R-:W-:Y:S05]  /*ed90*/  BSYNC B3 ;  /* 0x0000000000037941 */ /* 0x000fea0003800000 */
.L_x_13990:
        /* <DEDUP_REMOVED lines=16> */
.L_x_13996:
[----:B------:R-:W-:Y:S05]  /*eea0*/  BSYNC B4 ;  /* 0x0000000000047941 */ /* 0x000fea0003800000 */
.L_x_13995:
        /* <DEDUP_REMOVED lines=44> */
.L_x_13994:
[----:B------:R-:W-:Y:S05]  /*f170*/  BSYNC B3 ;  /* 0x0000000000037941 */ /* 0x000fea0003800000 */
.L_x_13993:
[----:B------:R-:W2:Y:S01]  /*f180*/  LDL R69, [R1+0x138] ;  /* 0x0001380001457983 */ /* 0x000ea20000100800 */
        /* <DEDUP_REMOVED lines=12> */
.L_x_13989:
[----:B------:R-:W-:Y:S05]  /*f250*/  BSYNC B2 ;  /* 0x0000000000027941 */ /* 0x000fea0003800000 */
.L_x_13987:
        /* <DEDUP_REMOVED lines=8> */
.L_x_13998:
        /* <DEDUP_REMOVED lines=12> */
.L_x_14001:
[----:B------:R-:W-:-:S07]  /*f3a0*/  IMAD.MOV.U32 R42, RZ, RZ, R24 ;  /* 0x000000ffff2a7224 */ /* 0x000fce00078e0018 */
.L_x_14002:
[----:B------:R-:W-:Y:S05]  /*f3b0*/  BSYNC B3 ;  /* 0x0000000000037941 */ /* 0x000fea0003800000 */
.L_x_14000:
        /* <DEDUP_REMOVED lines=16> */
.L_x_14006:
[----:B------:R-:W-:Y:S05]  /*f4c0*/  BSYNC B4 ;  /* 0x0000000000047941 */ /* 0x000fea0003800000 */
.L_x_14005:
        /* <DEDUP_REMOVED lines=44> */
.L_x_14004:
[----:B------:R-:W-:Y:S05]  /*f790*/  BSYNC B3 ;  /* 0x0000000000037941 */ /* 0x000fea0003800000 */
.L_x_14003:
[----:B------:R-:W2:Y:S01]  /*f7a0*/  LDL R69, [R1+0x134] ;  /* 0x0001340001457983 */ /* 0x000ea20000100800 */
[----:B------:R-:W-:Y:S02]  /*f7b0*/  I2FP.F32.U32 R42, R42 ;  /* 0x0000002a002a7245 */ /* 0x000fe40000201000 */
[----:B------:R-:W-:-:S05]  /*f7c0*/  MOV R68, 0x2f800000 ;  /* 0x2f80000000447802 */ /* 0x000fca0000000f00 */
        /* <DEDUP_REMOVED lines=10> */
.L_x_13999:
[----:B------:R-:W-:Y:S05]  /*f870*/  BSYNC B2 ;  /* 0x0000000000027941 */ /* 0x000fea0003800000 */
.L_x_13997:
        /* <DEDUP_REMOVED lines=29> */
.L_x_14008:
[----:B------:R-:W-:Y:S05]  /*fa50*/  BSYNC B2 ;  /* 0x0000000000027941 */ /* 0x000fea0003800000 */
.L_x_14007:
[----:B------:R-:W-:Y:S02]  /*fa60*/  IADD3 R131, R131, 0x20, RZ ;  /* 0x0000002083837810 */ /* 0x000fe40007ffe0ff */
[----:B------:R-:W-:-:S07]  /*fa70*/  IADD3 R128, R128, 0x20, RZ ;  /* 0x0000002080807810 */ /* 0x000fce0007ffe0ff */
.L_x_13926:
[----:B------:R-:W-:Y:S05]  /*fa80*/  BSYNC B1 ;  /* 0x0000000000017941 */ /* 0x000fea0003800000 */
.L_x_13925:
        /* <DEDUP_REMOVED lines=20> */
.L_x_14012:
        /* <DEDUP_REMOVED lines=12> */
.L_x_14015:
[----:B------:R-:W-:-:S07]  /*fc90*/  MOV R28, R24 ;  /* 0x00000018001c7202 */ /* 0x000fce0000000f00 */
.L_x_14016:
[----:B------:R-:W-:Y:S05]  /*fca0*/  BSYNC B3 ;  /* 0x0000000000037941 */ /* 0x000fea0003800000 */
.L_x_14014:
        /* <DEDUP_REMOVED lines=16> */
.L_x_14020:
[----:B------:R-:W-:Y:S05]  /*fdb0*/  BSYNC B4 ;  /* 0x0000000000047941 */ /* 0x000fea0003800000 */
.L_x_14019:
        /* <DEDUP_REMOVED lines=44> */
.L_x_14018:
[----:B------:R-:W-:Y:S05]  /*10080*/  BSYNC B3 ;  /* 0x0000000000037941 */ /* 0x000fea0003800000 */
.L_x_14017:
        /* <DEDUP_REMOVED lines=13> */
.L_x_14013:
[----:B------:R-:W-:Y:S05]  /*10160*/  BSYNC B2 ;  /* 0x0000000000027941 */ /* 0x000fea0003800000 */
.L_x_14011:
        /* <DEDUP_REMOVED lines=8> */
.L_x_14022:
        /* <DEDUP_REMOVED lines=12> */
.L_x_14025:
[----:B------:R-:W-:-:S07]  /*102b0*/  MOV R23, R24 ;  /* 0x0000001800177202 */ /* 0x000fce0000000f00 */
.L_x_14026:
[----:B------:R-:W-:Y:S05]  /*102c0*/  BSYNC B3 ;  /* 0x0000000000037941 */ /* 0x000fea0003800000 */
.L_x_14024:
        /* <DEDUP_REMOVED lines=16> */
.L_x_14030:
[----:B------:R-:W-:Y:S05]  /*103d0*/  BSYNC B4 ;  /* 0x0000000000047941 */ /* 0x000fea0003800000 */
.L_x_14029:
        /* <DEDUP_REMOVED lines=44> */
.L_x_14028:
[----:B------:R-:W-:Y:S05]  /*106a0*/  BSYNC B3 ;  /* 0x0000000000037941 */ /* 0x000fea0003800000 */
.L_x_14027:
        /* <DEDUP_REMOVED lines=13> */
.L_x_14023:
[----:B------:R-:W-:Y:S05]  /*10780*/  BSYNC B2 ;  /* 0x0000000000027941 */ /* 0x000fea0003800000 */
.L_x_14021:
        /* <DEDUP_REMOVED lines=8> */
.L_x_14032:
        /* <DEDUP_REMOVED lines=12> */
.L_x_14035:
[----:B------:R-:W-:-:S07]  /*108d0*/  IMAD.MOV.U32 R23, RZ, RZ, R24 ;  /* 0x000000ffff177224 */ /* 0x000fce00078e0018 */
.L_x_14036:
[----:B------:R-:W-:Y:S05]  /*108e0*/  BSYNC B3 ;  /* 0x0000000000037941 */ /* 0x000fea0003800000 */
.L_x_14034:
        /* <DEDUP_REMOVED lines=16> */
.L_x_14040:
[----:B------:R-:W-:Y:S05]  /*109f0*/  BSYNC B4 ;  /* 0x0000000000047941 */ /* 0x000fea0003800000 */
.L_x_14039:
        /* <DEDUP_REMOVED lines=44> */
.L_x_14038:
[----:B------:R-:W-:Y:S05]  /*10cc0*/  BSYNC B3 ;  /* 0x0000000000037941 */ /* 0x000fea0003800000 */
.L_x_14037:
        /* <DEDUP_REMOVED lines=13> */
.L_x_14033:
[----:B------:R-:W-:Y:S05]  /*10da0*/  BSYNC B2 ;  /* 0x0000000000027941 */ /* 0x000fea0003800000 */
.L_x_14031:
        /* <DEDUP_REMOVED lines=8> */
.L_x_14042:
        /* <DEDUP_REMOVED lines=12> */
.L_x_14045:
[----:B------:R-:W-:-:S07]  /*10ef0*/  MOV R23, R24 ;  /* 0x0000001800177202 */ /* 0x000fce0000000f00 */
.L_x_14046:
[----:B------:R-:W-:Y:S05]  /*10f00*/  BSYNC B3 ;  /* 0x0000000000037941 */ /* 0x000fea0003800000 */
.L_x_14044:
        /* <DEDUP_REMOVED lines=16> */
.L_x_14050:
[----:B------:R-:W-:Y:S05]  /*11010*/  BSYNC B4 ;  /* 0x0000000000047941 */ /* 0x000fea0003800000 */
.L_x_14049:
        /* <DEDUP_REMOVED lines=44> */
.L_x_14048:
[----:B------:R-:W-:Y:S05]  /*112e0*/  BSYNC B3 ;  /* 0x0000000000037941 */ /* 0x000fea0003800000 */
.L_x_14047:
        /* <DEDUP_REMOVED lines=13> */
.L_x_14043:
[----:B------:R-:W-:Y:S05]  /*113c0*/  BSYNC B2 ;  /* 0x0000000000027941 */ /* 0x000fea0003800000 */
.L_x_14041:
        /* <DEDUP_REMOVED lines=8> */
.L_x_14052:
        /* <DEDUP_REMOVED lines=12> */
.L_x_14055:
[----:B------:R-:W-:-:S07]  /*11510*/  MOV R23, R24 ;  /* 0x0000001800177202 */ /* 0x000fce0000000f00 */
.L_x_14056:
[----:B------:R-:W-:Y:S05]  /*11520*/  BSYNC B3 ;  /* 0x0000000000037941 */ /* 0x000fea0003800000 */
.L_x_14054:
        /* <DEDUP_REMOVED lines=16> */
.L_x_14060:
[----:B------:R-:W-:Y:S05]  /*11630*/  BSYNC B4 ;  /* 0x0000000000047941 */ /* 0x000fea0003800000 */
.L_x_14059:
        /* <DEDUP_REMOVED lines=44> */
.L_x_14058:
[----:B------:R-:W-:Y:S05]  /*11900*/  BSYNC B3 ;  /* 0x0000000000037941 */ /* 0x000fea0003800000 */
.L_x_14057:
        /* <DEDUP_REMOVED lines=13> */
.L_x_14053:
[----:B------:R-:W-:Y:S05]  /*119e0*/  BSYNC B2 ;  /* 0x0000000000027941 */ /* 0x000fea0003800000 */
.L_x_14051:
        /* <DEDUP_REMOVED lines=8> */
.L_x_14062:
        /* <DEDUP_REMOVED lines=12> */
.L_x_14065:
[----:B------:R-:W-:-:S07]  /*11b30*/  IMAD.MOV.U32 R23, RZ, RZ, R24 ;  /* 0x000000ffff177224 */ /* 0x000fce00078e0018 */
.L_x_14066:
[----:B------:R-:W-:Y:S05]  /*11b40*/  BSYNC B3 ;  /* 0x0000000000037941 */ /* 0x000fea0003800000 */
.L_x_14064:
        /* <DEDUP_REMOVED lines=16> */
.L_x_14070:
[----:B------:R-:W-:Y:S05]  /*11c50*/  BSYNC B4 ;  /* 0x0000000000047941 */ /* 0x000fea0003800000 */
.L_x_14069:
        /* <DEDUP_REMOVED lines=44> */
.L_x_14068:
[----:B------:R-:W-:Y:S05]  /*11f20*/  BSYNC B3 ;  /* 0x0000000000037941 */ /* 0x000fea0003800000 */
.L_x_14067:
        /* <DEDUP_REMOVED lines=13> */
.L_x_14063:
[----:B------:R-:W-:Y:S05]  /*12000*/  BSYNC B2 ;  /* 0x0000000000027941 */ /* 0x000fea0003800000 */
.L_x_14061:
        /* <DEDUP_REMOVED lines=8> */
.L_x_14072:
        /* <DEDUP_REMOVED lines=12> */
.L_x_14075:
[----:B------:R-:W-:-:S07]  /*12150*/  MOV R23, R24 ;  /* 0x0000001800177202 */ /* 0x000fce0000000f00 */
.L_x_14076:
[----:B------:R-:W-:Y:S05]  /*12160*/  BSYNC B3 ;  /* 0x0000000000037941 */ /* 0x000fea0003800000 */
.L_x_14074:
        /* <DEDUP_REMOVED lines=16> */
.L_x_14080:
[----:B------:R-:W-:Y:S05]  /*12270*/  BSYNC B4 ;  /* 0x0000000000047941 */ /* 0x000fea0003800000 */
.L_x_14079:
        /* <DEDUP_REMOVED lines=44> */
.L_x_14078:
[----:B------:R-:W-:Y:S05]  /*12540*/  BSYNC B3 ;  /* 0x0000000000037941 */ /* 0x000fea0003800000 */
.L_x_14077:
        /* <DEDUP_REMOVED lines=13> */
.L_x_14073:
[----:B------:R-:W-:Y:S05]  /*12620*/  BSYNC B2 ;  /* 0x0000000000027941 */ /* 0x000fea0003800000 */
.L_x_14071:
        /* <DEDUP_REMOVED lines=8> */
.L_x_14082:
        /* <DEDUP_REMOVED lines=12> */
.L_x_14085:
[----:B------:R-:W-:-:S07]  /*12770*/  MOV R42, R24 ;  /* 0x00000018002a7202 */ /* 0x000fce0000000f00 */
.L_x_14086:
[----:B------:R-:W-:Y:S05]  /*12780*/  BSYNC B3 ;  /* 0x0000000000037941 */ /* 0x000fea0003800000 */
.L_x_14084:
        /* <DEDUP_REMOVED lines=16> */
.L_x_14090:
[----:B------:R-:W-:Y:S05]  /*12890*/  BSYNC B4 ;  /* 0x0000000000047941 */ /* 0x000fea0003800000 */
.L_x_14089:
        /* <DEDUP_REMOVED lines=44> */
.L_x_14088:
[----:B------:R-:W-:Y:S05]  /*12b60*/  BSYNC B3 ;  /* 0x0000000000037941 */ /* 0x000fea0003800000 */
.L_x_14087:
        /* <DEDUP_REMOVED lines=13> */
.L_x_14083:
[----:B------:R-:W-:Y:S05]  /*12c40*/  BSYNC B2 ;  /* 0x0000000000027941 */ /* 0x000fea0003800000 */
.L_x_14081:
        /* <DEDUP_REMOVED lines=29> */
.L_x_14092:
[----:B------:R-:W-:Y:S05]  /*12e20*/  BSYNC B2 ;  /* 0x0000000000027941 */ /* 0x000fea0003800000 */
.L_x_14091:
[----:B------:R-:W-:Y:S01]  /*12e30*/  VIADD R131, R131, 0x20 ;  /* 0x0000002083837836 */ /* 0x000fe20000000000 */
[----:B------:R-:W-:-:S07]  /*12e40*/  IADD3 R128, R128, 0x20, RZ ;  /* 0x0000002080807810 */ /* 0x000fce0007ffe0ff */
.L_x_14010:
[----:B------:R-:W-:Y:S05]  /*12e50*/  BSYNC B1 ;  /* 0x0000000000017941 */ /* 0x000fea0003800000 */
.L_x_14009:
        /* <DEDUP_REMOVED lines=20> */
.L_x_14096:
        /* <DEDUP_REMOVED lines=12> */
.L_x_14099:
[----:B------:R-:W-:-:S07]  /*13060*/  IMAD.MOV.U32 R28, RZ, RZ, R24 ;  /* 0x000000ffff1c7224 */ /* 0x000fce00078e0018 */
.L_x_14100:
[----:B------:R-:W-:Y:S05]  /*13070*/  BSYNC B3 ;  /* 0x0000000000037941 */ /* 0x000fea0003800000 */
.L_x_14098:
        /* <DEDUP_REMOVED lines=16> */
.L_x_14104:
[----:B------:R-:W-:Y:S05]  /*13180*/  BSYNC B4 ;  /* 0x0000000000047941 */ /* 0x000fea0003800000 */
.L_x_14103:
        /* <DEDUP_REMOVED lines=44> */
.L_x_14102:
[----:B------:R-:W-:Y:S05]  /*13450*/  BSYNC B3 ;  /* 0x0000000000037941 */ /* 0x000fea0003800000 */
.L_x_14101:
        /* <DEDUP_REMOVED lines=13> */
.L_x_14097:
[----:B------:R-:W-:Y:S05]  /*13530*/  BSYNC B2 ;  /* 0x0000000000027941 */ /* 0x000fea0003800000 */
.L_x_14095:
        /* <DEDUP_REMOVED lines=8> */
.L_x_14106:
        /* <DEDUP_REMOVED lines=12> */
.L_x_14109:
[----:B------:R-:W-:-:S07]  /*13680*/  MOV R23, R24 ;  /* 0x0000001800177202 */ /* 0x000fce0000000f00 */
.L_x_14110:
[----:B------:R-:W-:Y:S05]  /*13690*/  BSYNC B3 ;  /* 0x0000000000037941 */ /* 0x000fea0003800000 */
.L_x_14108:
        /* <DEDUP_REMOVED lines=16> */
.L_x_14114:
[----:B------:R-:W-:Y:S05]  /*137a0*/  BSYNC B4 ;  /* 0x0000000000047941 */ /* 0x000fea0003800000 */
.L_x_14113:
        /* <DEDUP_REMOVED lines=44> */
.L_x_14112:
[----:B------:R-:W-:Y:S05]  /*13a70*/  BSYNC B3 ;  /* 0x0000000000037941 */ /* 0x000fea0003800000 */
.L_x_14111:
        /* <DEDUP_REMOVED lines=13> */
.L_x_14107:
[----:B------:R-:W-:Y:S05]  /*13b50*/  BSYNC B2 ;  /* 0x0000000000027941 */ /* 0x000fea0003800000 */
.L_x_14105:
        /* <DEDUP_REMOVED lines=8> */
.L_x_14116:
        /* <DEDUP_REMOVED lines=12> */
.L_x_14119:
[----:B------:R-:W-:-:S07]  /*13ca0*/  MOV R23, R24 ;  /* 0x0000001800177202 */ /* 0x000fce0000000f00 */
.L_x_14120:
[----:B------:R-:W-:Y:S05]  /*13cb0*/  BSYNC B3 ;  /* 0x0000000000037941 */ /* 0x000fea0003800000 */
.L_x_14118:
        /* <DEDUP_REMOVED lines=16> */
.L_x_14124:
[----:B------:R-:W-:Y:S05]  /*13dc0*/  BSYNC B4 ;  /* 0x0000000000047941 */ /* 0x000fea0003800000 */
.L_x_14123:
        /* <DEDUP_REMOVED lines=44> */
.L_x_14122:
[----:B------:R-:W-:Y:S05]  /*14090*/  BSYNC B3 ;  /* 0x0000000000037941 */ /* 0x000fea0003800000 */
.L_x_14121:
        /* <DEDUP_REMOVED lines=13> */
.L_x_14117:
[----:B------:R-:W-:Y:S05]  /*14170*/  BSYNC B2 ;  /* 0x0000000000027941 */ /* 0x000fea0003800000 */
.L_x_14115:
        /* <DEDUP_REMOVED lines=8> */
.L_x_14126:
        /* <DEDUP_REMOVED lines=12> */
.L_x_14129:
[----:B------:R-:W-:-:S07]  /*142c0*/  IMAD.MOV.U32 R23, RZ, RZ, R24 ;  /* 0x000000ffff177224 */ /* 0x000fce00078e0018 */
.L_x_14130:
[----:B------:R-:W-:Y:S05]  /*142d0*/  BSYNC B3 ;  /* 0x0000000000037941 */ /* 0x000fea0003800000 */
.L_x_14128:
        /* <DEDUP_REMOVED lines=16> */
.L_x_14134:
[----:B------:R-:W-:Y:S05]  /*143e0*/  BSYNC B4 ;  /* 0x0000000000047941 */ /* 0x000fea0003800000 */
.L_x_14133:
        /* <DEDUP_REMOVED lines=44> */
.L_x_14132:
[----:B------:R-:W-:Y:S05]  /*146b0*/  BSYNC B3 ;  /* 0x0000000000037941 */ /* 0x000fea0003800000 */
.L_x_14131:
        /* <DEDUP_REMOVED lines=13> */
.L_x_14127:
[----:B------:R-:W-:Y:S05]  /*14790*/  BSYNC B2 ;  /* 0x0000000000027941 */ /* 0x000fea0003800000 */
.L_x_14125:
        /* <DEDUP_REMOVED lines=8> */
.L_x_14136:
        /* <DEDUP_REMOVED lines=12> */
.L_x_14139:
[----:B------:R-:W-:-:S07]  /*148e0*/  MOV R23, R24 ;  /* 0x0000001800177202 */ /* 0x000fce0000000f00 */
.L_x_14140:
[----:B------:R-:W-:Y:S05]  /*148f0*/  BSYNC B3 ;  /* 0x0000000000037941 */ /* 0x000fea0003800000 */
.L_x_14138:
        /* <DEDUP_REMOVED lines=16> */
.L_x_14144:
[----:B------:R-:W-:Y:S05]  /*14a00*/  BSYNC B4 ;  /* 0x0000000000047941 */ /* 0x000fea0003800000 */
.L_x_14143:
        /* <DEDUP_REMOVED lines=44> */
.L_x_14142:
[----:B------:R-:W-:Y:S05]  /*14cd0*/  BSYNC B3 ;  /* 0x0000000000037941 */ /* 0x000fea0003800000 */
.L_x_14141:
        /* <DEDUP_REMOVED lines=13> */
.L_x_14137:
[----:B------:R-:W-:Y:S05]  /*14db0*/  BSYNC B2 ;  /* 0x0000000000027941 */ /* 0x000fea0003800000 */
.L_x_14135:
        /* <DEDUP_REMOVED lines=8> */
.L_x_14146:
        /* <DEDUP_REMOVED lines=12> */
.L_x_14149:
[----:B------:R-:W-:-:S07]  /*14f00*/  MOV R23, R24 ;  /* 0x0000001800177202 */ /* 0x000fce0000000f00 */
.L_x_14150:
[----:B------:R-:W-:Y:S05]  /*14f10*/  BSYNC B3 ;  /* 0x0000000000037941 */ /* 0x000fea0003800000 */
.L_x_14148:
        /* <DEDUP_REMOVED lines=16> */
.L_x_14154:
[----:B------:R-:W-:Y:S05]  /*15020*/  BSYNC B4 ;  /* 0x0000000000047941 */ /* 0x000fea0003800000 */
.L_x_14153:
        /* <DEDUP_REMOVED lines=44> */
.L_x_14152:
[----:B------:R-:W-:Y:S05]  /*152f0*/  BSYNC B3 ;  /* 0x0000000000037941 */ /* 0x000fea0003800000 */
.L_x_14151:
        /* <DEDUP_REMOVED lines=13> */
.L_x_14147:
[----:B------:R-:W-:Y:S05]  /*153d0*/  BSYNC B2 ;  /* 0x0000000000027941 */ /* 0x000fea0003800000 */
.L_x_14145:
        /* <DEDUP_REMOVED lines=8> */
.L_x_14156:
        /* <DEDUP_REMOVED lines=12> */
.L_x_14159:
[----:B------:R-:W-:-:S07]  /*15520*/  IMAD.MOV.U32 R23, RZ, RZ, R24 ;  /* 0x000000ffff177224 */ /* 0x000fce00078e0018 */
.L_x_14160:
[----:B------:R-:W-:Y:S05]  /*15530*/  BSYNC B3 ;  /* 0x0000000000037941 */ /* 0x000fea0003800000 */
.L_x_14158:
        /* <DEDUP_REMOVED lines=16> */
.L_x_14164:
[----:B------:R-:W-:Y:S05]  /*15640*/  BSYNC B4 ;  /* 0x0000000000047941 */ /* 0x000fea0003800000 */
.L_x_14163:
        /* <DEDUP_REMOVED lines=44> */
.L_x_14162:
[----:B------:R-:W-:Y:S05]  /*15910*/  BSYNC B3 ;  /* 0x0000000000037941 */ /* 0x000fea0003800000 */
.L_x_14161:
        /* <DEDUP_REMOVED lines=13> */
.L_x_14157:
[----:B------:R-:W-:Y:S05]  /*159f0*/  BSYNC B2 ;  /* 0x0000000000027941 */ /* 0x000fea0003800000 */
.L_x_14155:
        /* <DEDUP_REMOVED lines=8> */
.L_x_14166:
        /* <DEDUP_REMOVED lines=12> */
.L_x_14169:
[----:B------:R-:W-:-:S07]  /*15b40*/  MOV R42, R24 ;  /* 0x00000018002a7202 */ /* 0x000fce0000000f00 */
.L_x_14170:
[----:B------:R-:W-:Y:S05]  /*15b50*/  BSYNC B3 ;  /* 0x0000000000037941 */ /* 0x000fea0003800000 */
.L_x_14168:
        /* <DEDUP_REMOVED lines=16> */
.L_x_14174:
[----:B------:R-:W-:Y:S05]  /*15c60*/  BSYNC B4 ;  /* 0x0000000000047941 */ /* 0x000fea0003800000 */
.L_x_14173:
        /* <DEDUP_REMOVED lines=44> */
.L_x_14172:
[----:B------:R-:W-:Y:S05]  /*15f30*/  BSYNC B3 ;  /* 0x0000000000037941 */ /* 0x000fea0003800000 */
.L_x_14171:
        /* <DEDUP_REMOVED lines=13> */
.L_x_14167:
[----:B------:R-:W-:Y:S05]  /*16010*/  BSYNC B2 ;  /* 0x0000000000027941 */ /* 0x000fea0003800000 */
.L_x_14165:
        /* <DEDUP_REMOVED lines=29> */
.L_x_14176:
[----:B------:R-:W-:Y:S05]  /*161f0*/  BSYNC B2 ;  /* 0x0000000000027941 */ /* 0x000fea0003800000 */
.L_x_14175:
[----:B------:R-:W-:Y:S01]  /*16200*/  IADD3 R131, R131, 0x20, RZ ;  /* 0x0000002083837810 */ /* 0x000fe20007ffe0ff */
[----:B------:R-:W-:-:S07]  /*16210*/  VIADD R128, R128, 0x20 ;  /* 0x0000002080807836 */ /* 0x000fce0000000000 */
.L_x_14094:
[----:B------:R-:W-:Y:S05]  /*16220*/  BSYNC B1 ;  /* 0x0000000000017941 */ /* 0x000fea0003800000 */
.L_x_14093:
        /* <DEDUP_REMOVED lines=20> */
.L_x_14180:
        /* <DEDUP_REMOVED lines=12> */
.L_x_14183:
[----:B------:R-:W-:-:S07]  /*16430*/  MOV R28, R24 ;  /* 0x00000018001c7202 */ /* 0x000fce0000000f00 */
.L_x_14184:
[----:B------:R-:W-:Y:S05]  /*16440*/  BSYNC B3 ;  /* 0x0000000000037941 */ /* 0x000fea0003800000 */
.L_x_14182:
        /* <DEDUP_REMOVED lines=16> */
.L_x_14188:
[----:B------:R-:W-:Y:S05]  /*16550*/  BSYNC B4 ;  /* 0x0000000000047941 */ /* 0x000fea0003800000 */
.L_x_14187:
        /* <DEDUP_REMOVED lines=44> */
.L_x_14186:
[----:B------:R-:W-:Y:S05]  /*16820*/  BSYNC B3 ;  /* 0x0000000000037941 */ /* 0x000fea0003800000 */
.L_x_14185:
        /* <DEDUP_REMOVED lines=13> */
.L_x_14181:
[----:B------:R-:W-:Y:S05]  /*16900*/  BSYNC B2 ;  /* 0x0000000000027941 */ /* 0x000fea0003800000 */
.L_x_14179:
        /* <DEDUP_REMOVED lines=8> */
.L_x_14190:
        /* <DEDUP_REMOVED lines=12> */
.L_x_14193:
[----:B------:R-:W-:-:S07]  /*16a50*/  IMAD.MOV.U32 R23, RZ, RZ, R24 ;  /* 0x000000ffff177224 */ /* 0x000fce00078e0018 */
.L_x_14194:
[----:B------:R-:W-:Y:S05]  /*16a60*/  BSYNC B3 ;  /* 0x0000000000037941 */ /* 0x000fea0003800000 */
.L_x_14192:
        /* <DEDUP_REMOVED lines=16> */
.L_x_14198:
[----:B------:R-:W-:Y:S05]  /*16b70*/  BSYNC B4 ;  /* 0x0000000000047941 */ /* 0x000fea0003800000 */
.L_x_14197:
        /* <DEDUP_REMOVED lines=44> */
.L_x_14196:
[----:B------:R-:W-:Y:S05]  /*16e40*/  BSYNC B3 ;  /* 0x0000000000037941 */ /* 0x000fea0003800000 */
.L_x_14195:
        /* <DEDUP_REMOVED lines=13> */
.L_x_14191:
[----:B------:R-:W-:Y:S05]  /*16f20*/  BSYNC B2 ;  /* 0x0000000000027941 */ /* 0x000fea0003800000 */
.L_x_14189:
        /* <DEDUP_REMOVED lines=8> */
.L_x_14200:
        /* <DEDUP_REMOVED lines=12> */
.L_x_14203:
[----:B------:R-:W-:-:S07]  /*17070*/  MOV R23, R24 ;  /* 0x0000001800177202 */ /* 0x000fce0000000f00 */
.L_x_14204:
[----:B------:R-:W-:Y:S05]  /*17080*/  BSYNC B3 ;  /* 0x0000000000037941 */ /* 0x000fea0003800000 */
.L_x_14202:
        /* <DEDUP_REMOVED lines=16> */
.L_x_14208:
[----:B------:R-:W-:Y:S05]  /*17190*/  BSYNC B4 ;  /* 0x0000000000047941 */ /* 0x000fea0003800000 */
.L_x_14207:
        /* <DEDUP_REMOVED lines=44> */
.L_x_14206:
[----:B------:R-:W-:Y:S05]  /*17460*/  BSYNC B3 ;  /* 0x0000000000037941 */ /* 0x000fea0003800000 */
.L_x_14205:
        /* <DEDUP_REMOVED lines=13> */
.L_x_14201:
[----:B------:R-:W-:Y:S05]  /*17540*/  BSYNC B2 ;  /* 0x0000000000027941 */ /* 0x000fea0003800000 */
.L_x_14199:
        /* <DEDUP_REMOVED lines=8> */
.L_x_14210:
        /* <DEDUP_REMOVED lines=12> */
.L_x_14213:
[----:B------:R-:W-:-:S07]  /*17690*/  MOV R23, R24 ;  /* 0x0000001800177202 */ /* 0x000fce0000000f00 */
.L_x_14214:
[----:B------:R-:W-:Y:S05]  /*176a0*/  BSYNC B3 ;  /* 0x0000000000037941 */ /* 0x000fea0003800000 */
.L_x_14212:
        /* <DEDUP_REMOVED lines=16> */
.L_x_14218:
[----:B------:R-:W-:Y:S05]  /*177b0*/  BSYNC B4 ;  /* 0x0000000000047941 */ /* 0x000fea0003800000 */
.L_x_14217:
        /* <DEDUP_REMOVED lines=44> */
.L_x_14216:
[----:B------:R-:W-:Y:S05]  /*17a80*/  BSYNC B3 ;  /* 0x0000000000037941 */ /* 0x000fea0003800000 */
.L_x_14215:
        /* <DEDUP_REMOVED lines=13> */
.L_x_14211:
[----:B------:R-:W-:Y:S05]  /*17b60*/  BSYNC B2 ;  /* 0x0000000000027941 */ /* 0x000fea0003800000 */
.L_x_14209:
        /* <DEDUP_REMOVED lines=8> */
.L_x_14220:
        /* <DEDUP_REMOVED lines=12> */
.L_x_14223:
[----:B------:R-:W-:-:S07]  /*17cb0*/  IMAD.MOV.U32 R23, RZ, RZ, R24 ;  /* 0x000000ffff177224 */ /* 0x000fce00078e0018 */
.L_x_14224:
[----:B------:R-:W-:Y:S05]  /*17cc0*/  BSYNC B3 ;  /* 0x0000000000037941 */ /* 0x000fea0003800000 */
.L_x_14222:
        /* <DEDUP_REMOVED lines=16> */
.L_x_14228:
[----:B------:R-:W-:Y:S05]  /*17dd0*/  BSYNC B4 ;  /* 0x0000000000047941 */ /* 0x000fea0003800000 */
.L_x_14227:
        /* <DEDUP_REMOVED lines=44> */
.L_x_14226:
[----:B------:R-:W-:Y:S05]  /*180a0*/  BSYNC B3 ;  /* 0x0000000000037941 */ /* 0x000fea0003800000 */
.L_x_14225:
        /* <DEDUP_REMOVED lines=13> */
.L_x_14221:
[----:B------:R-:W-:Y:S05]  /*18180*/  BSYNC B2 ;  /* 0x0000000000027941 */ /* 0x000fea0003800000 */
.L_x_14219:
        /* <DEDUP_REMOVED lines=8> */
.L_x_14230:
        /* <DEDUP_REMOVED lines=12> */
.L_x_14233:
[----:B------:R-:W-:-:S07]  /*182d0*/  MOV R23, R24 ;  /* 0x0000001800177202 */ /* 0x000fce0000000f00 */
.L_x_14234:
[----:B------:R-:W-:Y:S05]  /*182e0*/  BSYNC B3 ;  /* 0x0000000000037941 */ /* 0x000fea0003800000 */
.L_x_14232:
        /* <DEDUP_REMOVED lines=16> */
.L_x_14238:
[----:B------:R-:W-:Y:S05]  /*183f0*/  BSYNC B4 ;  /* 0x0000000000047941 */ /* 0x000fea0003800000 */
.L_x_14237:
        /* <DEDUP_REMOVED lines=44> */
.L_x_14236:
[----:B------:R-:W-:Y:S05]  /*186c0*/  BSYNC B3 ;  /* 0x0000000000037941 */ /* 0x000fea0003800000 */
.L_x_14235:
        /* <DEDUP_REMOVED lines=13> */
.L_x_14231:
[----:B------:R-:W-:Y:S05]  /*187a0*/  BSYNC B2 ;  /* 0x0000000000027941 */ /* 0x000fea0003800000 */
.L_x_14229:
        /* <DEDUP_REMOVED lines=8> */
.L_x_14240:
        /* <DEDUP_REMOVED lines=12> */
.L_x_14243:
[----:B------:R-:W-:-:S07]  /*188f0*/  MOV R23, R24 ;  /* 0x0000001800177202 */ /* 0x000fce0000000f00 */
.L_x_14244:
[----:B------:R-:W-:Y:S05]  /*18900*/  BSYNC B3 ;  /* 0x0000000000037941 */ /* 0x000fea0003800000 */
.L_x_14242:
        /* <DEDUP_REMOVED lines=16> */
.L_x_14248:
[----:B------:R-:W-:Y:S05]  /*18a10*/  BSYNC B4 ;  /* 0x0000000000047941 */ /* 0x000fea0003800000 */
.L_x_14247:
        /* <DEDUP_REMOVED lines=44> */
.L_x_14246:
[----:B------:R-:W-:Y:S05]  /*18ce0*/  BSYNC B3 ;  /* 0x0000000000037941 */ /* 0x000fea0003800000 */
.L_x_14245:
        /* <DEDUP_REMOVED lines=13> */
.L_x_14241:
[----:B------:R-:W-:Y:S05]  /*18dc0*/  BSYNC B2 ;  /* 0x0000000000027941 */ /* 0x000fea0003800000 */
.L_x_14239:
        /* <DEDUP_REMOVED lines=8> */
.L_x_14250:
        /* <DEDUP_REMOVED lines=12> */
.L_x_14253:
[----:B------:R-:W-:-:S07]  /*18f10*/  IMAD.MOV.U32 R42, RZ, RZ, R24 ;  /* 0x000000ffff2a7224 */ /* 0x000fce00078e0018 */
.L_x_14254:
[----:B------:R-:W-:Y:S05]  /*18f20*/  BSYNC B3 ;  /* 0x0000000000037941 */ /* 0x000fea0003800000 */
.L_x_14252:
        /* <DEDUP_REMOVED lines=16> */
.L_x_14258:
[----:B------:R-:W-:Y:S05]  /*19030*/  BSYNC B4 ;  /* 0x0000000000047941 */ /* 0x000fea0003800000 */
.L_x_14257:
        /* <DEDUP_REMOVED lines=44> */
.L_x_14256:
[----:B------:R-:W-:Y:S05]  /*19300*/  BSYNC B3 ;  /* 0x0000000000037941 */ /* 0x000fea0003800000 */
.L_x_14255:
        /* <DEDUP_REMOVED lines=13> */
.L_x_14251:
[----:B------:R-:W-:Y:S05]  /*193e0*/  BSYNC B2 ;  /* 0x0000000000027941 */ /* 0x000fea0003800000 */
.L_x_14249:
        /* <DEDUP_REMOVED lines=29> */
.L_x_14260:
[----:B------:R-:W-:Y:S05]  /*195c0*/  BSYNC B2 ;  /* 0x0000000000027941 */ /* 0x000fea0003800000 */
.L_x_14259:
[----:B------:R-:W-:Y:S02]  /*195d0*/  IADD3 R131, R131, 0x20, RZ ;  /* 0x0000002083837810 */ /* 0x000fe40007ffe0ff */
[----:B------:R-:W-:-:S07]  /*195e0*/  IADD3 R128, R128, 0x20, RZ ;  /* 0x0000002080807810 */ /* 0x000fce0007ffe0ff */
.L_x_14178:
[----:B------:R-:W-:Y:S05]  /*195f0*/  BSYNC B1 ;  /* 0x0000000000017941 */ /* 0x000fea0003800000 */
.L_x_14177:
        /* <DEDUP_REMOVED lines=20> */
.L_x_14264:
        /* <DEDUP_REMOVED lines=12> */
.L_x_14267:
[----:B------:R-:W-:-:S07]  /*19800*/  MOV R28, R24 ;  /* 0x00000018001c7202 */ /* 0x000fce0000000f00 */
.L_x_14268:
[----:B------:R-:W-:Y:S05]  /*19810*/  BSYNC B3 ;  /* 0x0000000000037941 */ /* 0x000fea0003800000 */
.L_x_14266:
        /* <DEDUP_REMOVED lines=16> */
.L_x_14272:
[----:B------:R-:W-:Y:S05]  /*19920*/  BSYNC B4 ;  /* 0x0000000000047941 */ /* 0x000fea0003800000 */
.L_x_14271:
        /* <DEDUP_REMOVED lines=44> */
.L_x_14270:
[----:B------:R-:W-:Y:S05]  /*19bf0*/  BSYNC B3 ;  /* 0x0000000000037941 */ /* 0x000fea0003800000 */
.L_x_14269:
        /* <DEDUP_REMOVED lines=13> */
.L_x_14265:
[----:B------:R-:W-:Y:S05]  /*19cd0*/  BSYNC B2 ;  /* 0x0000000000027941 */ /* 0x000fea0003800000 */
.L_x_14263:
        /* <DEDUP_REMOVED lines=8> */
.L_x_14274:
        /* <DEDUP_REMOVED lines=12> */
.L_x_14277:
[----:B------:R-:W-:-:S07]  /*19e20*/  MOV R23, R24 ;  /* 0x0000001800177202 */ /* 0x000fce0000000f00 */
.L_x_14278:
[----:B------:R-:W-:Y:S05]  /*19e30*/  BSYNC B3 ;  /* 0x0000000000037941 */ /* 0x000fea0003800000 */
.L_x_14276:
        /* <DEDUP_REMOVED lines=16> */
.L_x_14282:
[----:B------:R-:W-:Y:S05]  /*19f40*/  BSYNC B4 ;  /* 0x0000000000047941 */ /* 0x000fea0003800000 */
.L_x_14281:
        /* <DEDUP_REMOVED lines=44> */
.L_x_14280:
[----:B------:R-:W-:Y:S05]  /*1a210*/  BSYNC B3 ;  /* 0x0000000000037941 */ /* 0x000fea0003800000 */
.L_x_14279:
        /* <DEDUP_REMOVED lines=13> */
.L_x_14275:
[----:B------:R-:W-:Y:S05]  /*1a2f0*/  BSYNC B2 ;  /* 0x0000000000027941 */ /* 0x000fea0003800000 */
.L_x_14273:
        /* <DEDUP_REMOVED lines=8> */
.L_x_14284:
        /* <DEDUP_REMOVED lines=12> */
.L_x_14287:
[----:B------:R-:W-:-:S07]  /*1a440*/  IMAD.MOV.U32 R23, RZ, RZ, R24 ;  /* 0x000000ffff177224 */ /* 0x000fce00078e0018 */
.L_x_14288:
[----:B------:R-:W-:Y:S05]  /*1a450*/  BSYNC B3 ;  /* 0x0000000000037941 */ /* 0x000fea0003800000 */
.L_x_14286:
        /* <DEDUP_REMOVED lines=16> */
.L_x_14292:
[----:B------:R-:W-:Y:S05]  /*1a560*/  BSYNC B4 ;  /* 0x0000000000047941 */ /* 0x000fea0003800000 */
.L_x_14291:
        /* <DEDUP_REMOVED lines=44> */
.L_x_14290:
[----:B------:R-:W-:Y:S05]  /*1a830*/  BSYNC B3 ;  /* 0x0000000000037941 */ /* 0x000fea0003800000 */
.L_x_14289:
        /* <DEDUP_REMOVED lines=13> */
.L_x_14285:
[----:B------:R-:W-:Y:S05]  /*1a910*/  BSYNC B2 ;  /* 0x0000000000027941 */ /* 0x000fea0003800000 */
.L_x_14283:
        /* <DEDUP_REMOVED lines=8> */
.L_x_14294:
        /* <DEDUP_REMOVED lines=12> */
.L_x_14297:
[----:B------:R-:W-:-:S07]  /*1aa60*/  MOV R23, R24 ;  /* 0x0000001800177202 */ /* 0x000fce0000000f00 */
.L_x_14298:
[----:B------:R-:W-:Y:S05]  /*1aa70*/  BSYNC B3 ;  /* 0x0000000000037941 */ /* 0x000fea0003800000 */
.L_x_14296:
        /* <DEDUP_REMOVED lines=16> */
.L_x_14302:
[----:B------:R-:W-:Y:S05]  /*1ab80*/  BSYNC B4 ;  /* 0x0000000000047941 */ /* 0x000fea0003800000 */
.L_x_14301:
        /* <DEDUP_REMOVED lines=44> */
.L_x_14300:
[----:B------:R-:W-:Y:S05]  /*1ae50*/  BSYNC B3 ;  /* 0x0000000000037941 */ /* 0x000fea0003800000 */
.L_x_14299:
        /* <DEDUP_REMOVED lines=13> */
.L_x_14295:
[----:B------:R-:W-:Y:S05]  /*1af30*/  BSYNC B2 ;  /* 0x0000000000027941 */ /* 0x000fea0003800000 */
.L_x_14293:
        /* <DEDUP_REMOVED lines=8> */
.L_x_14304:
        /* <DEDUP_REMOVED lines=12> */
.L_x_14307:
[----:B------:R-:W-:-:S07]  /*1b080*/  MOV R23, R24 ;  /* 0x0000001800177202 */ /* 0x000fce0000000f00 */
.L_x_14308:
[----:B------:R-:W-:Y:S05]  /*1b090*/  BSYNC B3 ;  /* 0x0000000000037941 */ /* 0x000fea0003800000 */
.L_x_14306:
        /* <DEDUP_REMOVED lines=16> */
.L_x_14312:
[----:B------:R-:W-:Y:S05]  /*1b1a0*/  BSYNC B4 ;  /* 0x0000000000047941 */ /* 0x000fea0003800000 */
.L_x_14311:
        /* <DEDUP_REMOVED lines=44> */
.L_x_14310:
[----:B------:R-:W-:Y:S05]  /*1b470*/  BSYNC B3 ;  /* 0x0000000000037941 */ /* 0x000fea0003800000 */
.L_x_14309:
        /* <DEDUP_REMOVED lines=13> */
.L_x_14305:
[----:B------:R-:W-:Y:S05]  /*1b550*/  BSYNC B2 ;  /* 0x0000000000027941 */ /* 0x000fea0003800000 */
.L_x_14303:
        /* <DEDUP_REMOVED lines=8> */
.L_x_14314:
        /* <DEDUP_REMOVED lines=12> */
.L_x_14317:
[----:B------:R-:W-:-:S07]  /*1b6a0*/  IMAD.MOV.U32 R23, RZ, RZ, R24 ;  /* 0x000000ffff177224 */ /* 0x000fce00078e0018 */
.L_x_14318:
[----:B------:R-:W-:Y:S05]  /*1b6b0*/  BSYNC B3 ;  /* 0x0000000000037941 */ /* 0x000fea0003800000 */
.L_x_14316:
        /* <DEDUP_REMOVED lines=16> */
.L_x_14322:
[----:B------:R-:W-:Y:S05]  /*1b7c0*/  BSYNC B4 ;  /* 0x0000000000047941 */ /* 0x000fea0003800000 */
.L_x_14321:
        /* <DEDUP_REMOVED lines=44> */
.L_x_14320:
[----:B------:R-:W-:Y:S05]  /*1ba90*/  BSYNC B3 ;  /* 0x0000000000037941 */ /* 0x000fea0003800000 */
.L_x_14319:
        /* <DEDUP_REMOVED lines=13> */
.L_x_14315:
[----:B------:R-:W-:Y:S05]  /*1bb70*/  BSYNC B2 ;  /* 0x0000000000027941 */ /* 0x000fea0003800000 */
.L_x_14313:
        /* <DEDUP_REMOVED lines=8> */
.L_x_14324:
        /* <DEDUP_REMOVED lines=12> */
.L_x_14327:
[----:B------:R-:W-:-:S07]  /*1bcc0*/  MOV R23, R24 ;  /* 0x0000001800177202 */ /* 0x000fce0000000f00 */
.L_x_14328:
[----:B------:R-:W-:Y:S05]  /*1bcd0*/  BSYNC B3 ;  /* 0x0000000000037941 */ /* 0x000fea0003800000 */
.L_x_14326:
        /* <DEDUP_REMOVED lines=16> */
.L_x_14332:
[----:B------:R-:W-:Y:S05]  /*1bde0*/  BSYNC B4 ;  /* 0x0000000000047941 */ /* 0x000fea0003800000 */
.L_x_14331:
        /* <DEDUP_REMOVED lines=44> */
.L_x_14330:
[----:B------:R-:W-:Y:S05]  /*1c0b0*/  BSYNC B3 ;  /* 0x0000000000037941 */ /* 0x000fea0003800000 */
.L_x_14329:
        /* <DEDUP_REMOVED lines=13> */
.L_x_14325:
[----:B------:R-:W-:Y:S05]  /*1c190*/  BSYNC B2 ;  /* 0x0000000000027941 */ /* 0x000fea0003800000 */
.L_x_14323:
        /* <DEDUP_REMOVED lines=8> */
.L_x_14334:
        /* <DEDUP_REMOVED lines=12> */
.L_x_14337:
[----:B------:R-:W-:-:S07]  /*1c2e0*/  MOV R42, R24 ;  /* 0x00000018002a7202 */ /* 0x000fce0000000f00 */
.L_x_14338:
[----:B------:R-:W-:Y:S05]  /*1c2f0*/  BSYNC B3 ;  /* 0x0000000000037941 */ /* 0x000fea0003800000 */
.L_x_14336:
        /* <DEDUP_REMOVED lines=16> */
.L_x_14342:
[----:B------:R-:W-:Y:S05]  /*1c400*/  BSYNC B4 ;  /* 0x0000000000047941 */ /* 0x000fea0003800000 */
.L_x_14341:
        /* <DEDUP_REMOVED lines=44> */
.L_x_14340:
[----:B------:R-:W-:Y:S05]  /*1c6d0*/  BSYNC B3 ;  /* 0x0000000000037941 */ /* 0x000fea0003800000 */
.L_x_14339:
        /* <DEDUP_REMOVED lines=13> */
.L_x_14335:
[----:B------:R-:W-:Y:S05]  /*1c7b0*/  BSYNC B2 ;  /* 0x0000000000027941 */ /* 0x000fea0003800000 */
.L_x_14333:
        /* <DEDUP_REMOVED lines=29> */
.L_x_14344:
[----:B------:R-:W-:Y:S05]  /*1c990*/  BSYNC B2 ;  /* 0x0000000000027941 */ /* 0x000fea0003800000 */
.L_x_14343:
[----:B------:R-:W-:Y:S01]  /*1c9a0*/  VIADD R131, R131, 0x20 ;  /* 0x0000002083837836 */ /* 0x000fe20000000000 */
[----:B------:R-:W-:-:S07]  /*1c9b0*/  IADD3 R128, R128, 0x20, RZ ;  /* 0x0000002080807810 */ /* 0x000fce0007ffe0ff */
.L_x_14262:
[----:B------:R-:W-:Y:S05]  /*1c9c0*/  BSYNC B1 ;  /* 0x0000000000017941 */ /* 0x000fea0003800000 */
.L_x_14261:
        /* <DEDUP_REMOVED lines=20> */
.L_x_14348:
        /* <DEDUP_REMOVED lines=12> */
.L_x_14351:
[----:B------:R-:W-:-:S07]  /*1cbd0*/  IMAD.MOV.U32 R28, RZ, RZ, R24 ;  /* 0x000000ffff1c7224 */ /* 0x000fce00078e0018 */
.L_x_14352:
[----:B------:R-:W-:Y:S05]  /*1cbe0*/  BSYNC B3 ;  /* 0x0000000000037941 */ /* 0x000fea0003800000 */
.L_x_14350:
        /* <DEDUP_REMOVED lines=16> */
.L_x_14356:
[----:B------:R-:W-:Y:S05]  /*1ccf0*/  BSYNC B4 ;  /* 0x0000000000047941 */ /* 0x000fea0003800000 */
.L_x_14355:
        /* <DEDUP_REMOVED lines=44> */
.L_x_14354:
[----:B------:R-:W-:Y:S05]  /*1cfc0*/  BSYNC B3 ;  /* 0x0000000000037941 */ /* 0x000fea0003800000 */
.L_x_14353:
        /* <DEDUP_REMOVED lines=13> */
.L_x_14349:
[----:B------:R-:W-:Y:S05]  /*1d0a0*/  BSYNC B2 ;  /* 0x0000000000027941 */ /* 0x000fea0003800000 */
.L_x_14347:
        /* <DEDUP_REMOVED lines=8> */
.L_x_14358:
        /* <DEDUP_REMOVED lines=12> */
.L_x_14361:
[----:B------:R-:W-:-:S07]  /*1d1f0*/  MOV R23, R24 ;  /* 0x0000001800177202 */ /* 0x000fce0000000f00 */
.L_x_14362:
[----:B------:R-:W-:Y:S05]  /*1d200*/  BSYNC B3 ;  /* 0x0000000000037941 */ /* 0x000fea0003800000 */
.L_x_14360:
        /* <DEDUP_REMOVED lines=16> */
.L_x_14366:
[----:B------:R-:W-:Y:S05]  /*1d310*/  BSYNC B4 ;  /* 0x0000000000047941 */ /* 0x000fea0003800000 */
.L_x_14365:
        /* <DEDUP_REMOVED lines=44> */
.L_x_14364:
[----:B------:R-:W-:Y:S05]  /*1d5e0*/  BSYNC B3 ;  /* 0x0000000000037941 */ /* 0x000fea0003800000 */
.L_x_14363:
        /* <DEDUP_REMOVED lines=13> */
.L_x_14359:
[----:B------:R-:W-:Y:S05]  /*1d6c0*/  BSYNC B2 ;  /* 0x0000000000027941 */ /* 0x000fea0003800000 */
.L_x_14357:
        /* <DEDUP_REMOVED lines=8> */
.L_x_14368:
        /* <DEDUP_REMOVED lines=12> */
.L_x_14371:
[----:B------:R-:W-:-:S07]  /*1d810*/  MOV R23, R24 ;  /* 0x0000001800177202 */ /* 0x000fce0000000f00 */
.L_x_14372:
[----:B------:R-:W-:Y:S05]  /*1d820*/  BSYNC B3 ;  /* 0x0000000000037941 */ /* 0x000fea0003800000 */
.L_x_14370:
        /* <DEDUP_REMOVED lines=16> */
.L_x_14376:
[----:B------:R-:W-:Y:S05]  /*1d930*/  BSYNC B4 ;  /* 0x0000000000047941 */ /* 0x000fea0003800000 */
.L_x_14375:
        /* <DEDUP_REMOVED lines=44> */
.L_x_14374:
[----:B------:R-:W-:Y:S05]  /*1dc00*/  BSYNC B3 ;  /* 0x0000000000037941 */ /* 0x000fea0003800000 */
.L_x_14373:
        /* <DEDUP_REMOVED lines=13> */
.L_x_14369:
[----:B------:R-:W-:Y:S05]  /*1dce0*/  BSYNC B2 ;  /* 0x0000000000027941 */ /* 0x000fea0003800000 */
.L_x_14367:
        /* <DEDUP_REMOVED lines=8> */
.L_x_14378:
        /* <DEDUP_REMOVED lines=12> */
.L_x_14381:
[----:B------:R-:W-:-:S07]  /*1de30*/  IMAD.MOV.U32 R23, RZ, RZ, R24 ;  /* 0x000000ffff177224 */ /* 0x000fce00078e0018 */
.L_x_14382:
[----:B------:R-:W-:Y:S05]  /*1de40*/  BSYNC B3 ;  /* 0x0000000000037941 */ /* 0x000fea0003800000 */
.L_x_14380:
        /* <DEDUP_REMOVED lines=16> */
.L_x_14386:
[----:B------:R-:W-:Y:S05]  /*1df50*/  BSYNC B4 ;  /* 0x0000000000047941 */ /* 0x000fea0003800000 */
.L_x_14385:
        /* <DEDUP_REMOVED lines=44> */
.L_x_14384:
[----:B------:R-:W-:Y:S05]  /*1e220*/  BSYNC B3 ;  /* 0x0000000000037941 */ /* 0x000fea0003800000 */
.L_x_14383:
        /* <DEDUP_REMOVED lines=13> */
.L_x_14379:
[----:B------:R-:W-:Y:S05]  /*1e300*/  BSYNC B2 ;  /* 0x0000000000027941 */ /* 0x000fea0003800000 */
.L_x_14377:
        /* <DEDUP_REMOVED lines=8> */
.L_x_14388:
        /* <DEDUP_REMOVED lines=12> */
.L_x_14391:
[----:B------:R-:W-:-:S07]  /*1e450*/  MOV R23, R24 ;  /* 0x0000001800177202 */ /* 0x000fce0000000f00 */
.L_x_14392:
[----:B------:R-:W-:Y:S05]  /*1e460*/  BSYNC B3 ;  /* 0x0000000000037941 */ /* 0x000fea0003800000 */
.L_x_14390:
        /* <DEDUP_REMOVED lines=16> */
.L_x_14396:
[----:B------:R-:W-:Y:S05]  /*1e570*/  BSYNC B4 ;  /* 0x0000000000047941 */ /* 0x000fea0003800000 */
.L_x_14395:
        /* <DEDUP_REMOVED lines=44> */
.L_x_14394:
[----:B------:R-:W-:Y:S05]  /*1e840*/  BSYNC B3 ;  /* 0x0000000000037941 */ /* 0x000fea0003800000 */
.L_x_14393:
        /* <DEDUP_REMOVED lines=13> */
.L_x_14389:
[----:B------:R-:W-:Y:S05]  /*1e920*/  BSYNC B2 ;  /* 0x0000000000027941 */ /* 0x000fea0003800000 */
.L_x_14387:
        /* <DEDUP_REMOVED lines=8> */
.L_x_14398:
        /* <DEDUP_REMOVED lines=12> */
.L_x_14401:
[----:B------:R-:W-:-:S07]  /*1ea70*/  MOV R23, R24 ;  /* 0x0000001800177202 */ /* 0x000fce0000000f00 */
.L_x_14402:
[----:B------:R-:W-:Y:S05]  /*1ea80*/  BSYNC B3 ;  /* 0x0000000000037941 */ /* 0x000fea0003800000 */
.L_x_14400:
        /* <DEDUP_REMOVED lines=16> */
.L_x_14406:
[----:B------:R-:W-:Y:S05]  /*1eb90*/  BSYNC B4 ;  /* 0x0000000000047941 */ /* 0x000fea0003800000 */
.L_x_14405:
        /* <DEDUP_REMOVED lines=44> */
.L_x_14404:
[----:B------:R-:W-:Y:S05]  /*1ee60*/  BSYNC B3 ;  /* 0x0000000000037941 */ /* 0x000fea0003800000 */
.L_x_14403:
        /* <DEDUP_REMOVED lines=13> */
.L_x_14399:
[----:B------:R-:W-:Y:S05]  /*1ef40*/  BSYNC B2 ;  /* 0x0000000000027941 */ /* 0x000fea0003800000 */
.L_x_14397:
        /* <DEDUP_REMOVED lines=8> */
.L_x_14408:
        /* <DEDUP_REMOVED lines=12> */
.L_x_14411:
[----:B------:R-:W-:-:S07]  /*1f090*/  IMAD.MOV.U32 R23, RZ, RZ, R24 ;  /* 0x000000ffff177224 */ /* 0x000fce00078e0018 */
.L_x_14412:
[----:B------:R-:W-:Y:S05]  /*1f0a0*/  BSYNC B3 ;  /* 0x0000000000037941 */ /* 0x000fea0003800000 */
.L_x_14410:
        /* <DEDUP_REMOVED lines=16> */
.L_x_14416:
[----:B------:R-:W-:Y:S05]  /*1f1b0*/  BSYNC B4 ;  /* 0x0000000000047941 */ /* 0x000fea0003800000 */
.L_x_14415:
        /* <DEDUP_REMOVED lines=44> */
.L_x_14414:
[----:B------:R-:W-:Y:S05]  /*1f480*/  BSYNC B3 ;  /* 0x0000000000037941 */ /* 0x000fea0003800000 */
.L_x_14413:
        /* <DEDUP_REMOVED lines=13> */
.L_x_14409:
[----:B------:R-:W-:Y:S05]  /*1f560*/  BSYNC B2 ;  /* 0x0000000000027941 */ /* 0x000fea0003800000 */
.L_x_14407:
        /* <DEDUP_REMOVED lines=8> */
.L_x_14418:
        /* <DEDUP_REMOVED lines=12> */
.L_x_14421:
[----:B------:R-:W-:-:S07]  /*1f6b0*/  MOV R42, R24 ;  /* 0x00000018002a7202 */ /* 0x000fce0000000f00 */
.L_x_14422:
[----:B------:R-:W-:Y:S05]  /*1f6c0*/  BSYNC B3 ;  /* 0x0000000000037941 */ /* 0x000fea0003800000 */
.L_x_14420:
        /* <DEDUP_REMOVED lines=16> */
.L_x_14426:
[----:B------:R-:W-:Y:S05]  /*1f7d0*/  BSYNC B4 ;  /* 0x0000000000047941 */ /* 0x000fea0003800000 */
.L_x_14425:
        /* <DEDUP_REMOVED lines=44> */
.L_x_14424:
[----:B------:R-:W-:Y:S05]  /*1faa0*/  BSYNC B3 ;  /* 0x0000000000037941 */ /* 0x000fea0003800000 */
.L_x_14423:
        /* <DEDUP_REMOVED lines=13> */
.L_x_14419:
[----:B------:R-:W-:Y:S05]  /*1fb80*/  BSYNC B2 ;  /* 0x0000000000027941 */ /* 0x000fea0003800000 */
.L_x_14417:
        /* <DEDUP_REMOVED lines=29> */
.L_x_14428:
[----:B------:R-:W-:Y:S05]  /*1fd60*/  BSYNC B2 ;  /* 0x0000000000027941 */ /* 0x000fea0003800000 */
.L_x_14427:
[----:B------:R-:W-:Y:S01]  /*1fd70*/  IADD3 R131, R131, 0x20, RZ ;  /* 0x0000002083837810 */ /* 0x000fe20007ffe0ff */
[----:B------:R-:W-:-:S07]  /*1fd80*/  VIADD R128, R128, 0x20 ;  /* 0x0000002080807836 */ /* 0x000fce0000000000 */
.L_x_14346:
[----:B------:R-:W-:Y:S05]  /*1fd90*/  BSYNC B1 ;  /* 0x0000000000017941 */ /* 0x000fea0003800000 */
.L_x_14345:
        /* <DEDUP_REMOVED lines=20> */
.L_x_14432:
        /* <DEDUP_REMOVED lines=12> */
.L_x_14435:
[----:B------:R-:W-:-:S07]  /*1ffa0*/  MOV R28, R24 ;  /* 0x00000018001c7202 */ /* 0x000fce0000000f00 */
.L_x_14436:
[----:B------:R-:W-:Y:S05]  /*1ffb0*/  BSYNC B3 ;  /* 0x0000000000037941 */ /* 0x000fea0003800000 */
.L_x_14434:
        /* <DEDUP_REMOVED lines=16> */
.L_x_14440:
[----:B------:R-:W-:Y:S05]  /*200c0*/  BSYNC B4 ;  /* 0x0000000000047941 */ /* 0x000fea0003800000 */
.L_x_14439:
        /* <DEDUP_REMOVED lines=44> */
.L_x_14438:
[----:B------:R-:W-:Y:S05]  /*20390*/  BSYNC B3 ;  /* 0x0000000000037941 */ /* 0x000fea0003800000 */
.L_x_14437:
        /* <DEDUP_REMOVED lines=13> */
.L_x_14433:
[----:B------:R-:W-:Y:S05]  /*20470*/  BSYNC B2 ;  /* 0x0000000000027941 */ /* 0x000fea0003800000 */
.L_x_14431:
        /* <DEDUP_REMOVED lines=8> */
.L_x_14442:
        /* <DEDUP_REMOVED lines=12> */
.L_x_14445:
[----:B------:R-:W-:-:S07]  /*205c0*/  IMAD.MOV.U32 R23, RZ, RZ, R24 ;  /* 0x000000ffff177224 */ /* 0x000fce00078e0018 */
.L_x_14446:
[----:B------:R-:W-:Y:S05]  /*205d0*/  BSYNC B3 ;  /* 0x0000000000037941 */ /* 0x000fea0003800000 */
.L_x_14444:
        /* <DEDUP_REMOVED lines=16> */
.L_x_14450:
[----:B------:R-:W-:Y:S05]  /*206e0*/  BSYNC B4 ;  /* 0x0000000000047941 */ /* 0x000fea0003800000 */
.L_x_14449:
        /* <DEDUP_REMOVED lines=44> */
.L_x_14448:
[----:B------:R-:W-:Y:S05]  /*209b0*/  BSYNC B3 ;  /* 0x0000000000037941 */ /* 0x000fea0003800000 */
.L_x_14447:
        /* <DEDUP_REMOVED lines=13> */
.L_x_14443:
[----:B------:R-:W-:Y:S05]  /*20a90*/  BSYNC B2 ;  /* 0x0000000000027941 */ /* 0x000fea0003800000 */
.L_x_14441:
        /* <DEDUP_REMOVED lines=8> */
.L_x_14452:
        /* <DEDUP_REMOVED lines=12> */
.L_x_14455:
[----:B------:R-:W-:-:S07]  /*20be0*/  MOV R23, R24 ;  /* 0x0000001800177202 */ /* 0x000fce0000000f00 */
.L_x_14456:
[----:B------:R-:W-:Y:S05]  /*20bf0*/  BSYNC B3 ;  /* 0x0000000000037941 */ /* 0x000fea0003800000 */
.L_x_14454:
        /* <DEDUP_REMOVED lines=16> */
.L_x_14460:
[----:B------:R-:W-:Y:S05]  /*20d00*/  BSYNC B4 ;  /* 0x0000000000047941 */ /* 0x000fea0003800000 */
.L_x_14459:
        /* <DEDUP_REMOVED lines=44> */
.L_x_14458:
[----:B------:R-:W-:Y:S05]  /*20fd0*/  BSYNC B3 ;  /* 0x0000000000037941 */ /* 0x000fea0003800000 */
.L_x_14457:
        /* <DEDUP_REMOVED lines=13> */
.L_x_14453:
[----:B------:R-:W-:Y:S05]  /*210b0*/  BSYNC B2 ;  /* 0x0000000000027941 */ /* 0x000fea0003800000 */
.L_x_14451:
        /* <DEDUP_REMOVED lines=8> */
.L_x_14462:
        /* <DEDUP_REMOVED lines=12> */
.L_x_14465:
[----:B------:R-:W-:-:S07]  /*21200*/  MOV R23, R24 ;  /* 0x0000001800177202 */ /* 0x000fce0000000f00 */
.L_x_14466:
[----:B------:R-:W-:Y:S05]  /*21210*/  BSYNC B3 ;  /* 0x0000000000037941 */ /* 0x000fea0003800000 */
.L_x_14464:
        /* <DEDUP_REMOVED lines=16> */
.L_x_14470:
[----:B------:R-:W-:Y:S05]  /*21320*/  BSYNC B4 ;  /* 0x0000000000047941 */ /* 0x000fea0003800000 */
.L_x_14469:
        /* <DEDUP_REMOVED lines=44> */
.L_x_14468:
[----:B------:R-:W-:Y:S05]  /*215f0*/  BSYNC B3 ;  /* 0x0000000000037941 */ /* 0x000fea0003800000 */
.L_x_14467:
        /* <DEDUP_REMOVED lines=13> */
.L_x_14463:
[----:B------:R-:W-:Y:S05]  /*216d0*/  BSYNC B2 ;  /* 0x0000000000027941 */ /* 0x000fea0003800000 */
.L_x_14461:
        /* <DEDUP_REMOVED lines=8> */
.L_x_14472:
        /* <DEDUP_REMOVED lines=12> */
.L_x_14475:
[----:B------:R-:W-:-:S07]  /*21820*/  IMAD.MOV.U32 R23, RZ, RZ, R24 ;  /* 0x000000ffff177224 */ /* 0x000fce00078e0018 */
.L_x_14476:
[----:B------:R-:W-:Y:S05]  /*21830*/  BSYNC B3 ;  /* 0x0000000000037941 */ /* 0x000fea0003800000 */
.L_x_14474:
        /* <DEDUP_REMOVED lines=16> */
.L_x_14480:
[----:B------:R-:W-:Y:S05]  /*21940*/  BSYNC B4 ;  /* 0x0000000000047941 */ /* 0x000fea0003800000 */
.L_x_14479:
        /* <DEDUP_REMOVED lines=44> */
.L_x_14478:
[----:B------:R-:W-:Y:S05]  /*21c10*/  BSYNC B3 ;  /* 0x0000000000037941 */ /* 0x000fea0003800000 */
.L_x_14477:
        /* <DEDUP_REMOVED lines=13> */
.L_x_14473:
[----:B------:R-:W-:Y:S05]  /*21cf0*/  BSYNC B2 ;  /* 0x0000000000027941 */ /* 0x000fea0003800000 */
.L_x_14471:
        /* <DEDUP_REMOVED lines=8> */
.L_x_14482:
        /* <DEDUP_REMOVED lines=12> */
.L_x_14485:
[----:B------:R-:W-:-:S07]  /*21e40*/  MOV R23, R24 ;  /* 0x0000001800177202 */ /* 0x000fce0000000f00 */
.L_x_14486:
[----:B------:R-:W-:Y:S05]  /*21e50*/  BSYNC B3 ;  /* 0x0000000000037941 */ /* 0x000fea0003800000 */
.L_x_14484:
        /* <DEDUP_REMOVED lines=16> */
.L_x_14490:
[----:B------:R-:W-:Y:S05]  /*21f60*/  BSYNC B4 ;  /* 0x0000000000047941 */ /* 0x000fea0003800000 */
.L_x_14489:
        /* <DEDUP_REMOVED lines=44> */
.L_x_14488:
[----:B------:R-:W-:Y:S05]  /*22230*/  BSYNC B3 ;  /* 0x0000000000037941 */ /* 0x000fea0003800000 */
.L_x_14487:
        /* <DEDUP_REMOVED lines=13> */
.L_x_14483:
[----:B------:R-:W-:Y:S05]  /*22310*/  BSYNC B2 ;  /* 0x0000000000027941 */ /* 0x000fea0003800000 */
.L_x_14481:
        /* <DEDUP_REMOVED lines=8> */
.L_x_14492:
        /* <DEDUP_REMOVED lines=12> */
.L_x_14495:
[----:B------:R-:W-:-:S07]  /*22460*/  MOV R23, R24 ;  /* 0x0000001800177202 */ /* 0x000fce0000000f00 */
.L_x_14496:
[----:B------:R-:W-:Y:S05]  /*22470*/  BSYNC B3 ;  /* 0x0000000000037941 */ /* 0x000fea0003800000 */
.L_x_14494:
        /* <DEDUP_REMOVED lines=16> */
.L_x_14500:
[----:B------:R-:W-:Y:S05]  /*22580*/  BSYNC B4 ;  /* 0x0000000000047941 */ /* 0x000fea0003800000 */
.L_x_14499:
        /* <DEDUP_REMOVED lines=44> */
.L_x_14498:
[----:B------:R-:W-:Y:S05]  /*22850*/  BSYNC B3 ;  /* 0x0000000000037941 */ /* 0x000fea0003800000 */
.L_x_14497:
        /* <DEDUP_REMOVED lines=13> */
.L_x_14493:
[----:B------:R-:W-:Y:S05]  /*22930*/  BSYNC B2 ;  /* 0x0000000000027941 */ /* 0x000fea0003800000 */
.L_x_14491:
        /* <DEDUP_REMOVED lines=8> */
.L_x_14502:
        /* <DEDUP_REMOVED lines=12> */
.L_x_14505:
[----:B------:R-:W-:-:S07]  /*22a80*/  IMAD.MOV.U32 R42, RZ, RZ, R24 ;  /* 0x000000ffff2a7224 */ /* 0x000fce00078e0018 */
.L_x_14506:
[----:B------:R-:W-:Y:S05]  /*22a90*/  BSYNC B3 ;  /* 0x0000000000037941 */ /* 0x000fea0003800000 */
.L_x_14504:
        /* <DEDUP_REMOVED lines=16> */
.L_x_14510:
[----:B------:R-:W-:Y:S05]  /*22ba0*/  BSYNC B4 ;  /* 0x0000000000047941 */ /* 0x000fea0003800000 */
.L_x_14509:
        /* <DEDUP_REMOVED lines=44> */
.L_x_14508:
[----:B------:R-:W-:Y:S05]  /*22e70*/  BSYNC B3 ;  /* 0x0000000000037941 */ /* 0x000fea0003800000 */
.L_x_14507:
        /* <DEDUP_REMOVED lines=13> */
.L_x_14503:
[----:B------:R-:W-:Y:S05]  /*22f50*/  BSYNC B2 ;  /* 0x0000000000027941 */ /* 0x000fea0003800000 */
.L_x_14501:
        /* <DEDUP_REMOVED lines=8> */
[----:B---3--:R-:W-:Y:S01]  /*22fe0*/  IMAD.U32 R68, R40, 0x10000, RZ ;  /* 0x0001000028447824 */ /* 0x008fe200078e00ff */
        /* <DEDUP_REMOVED lines=19> */
.L_x_14430:
[----:B------:R-:W-:Y:S05]  /*23120*/  BSYNC B1 ;  /* 0x0000000000017941 */ /* 0x000fea0003800000 */
.L_x_14429:
[----:B01234-:R-:W-:Y:S01]  /*23130*/  FADD.FTZ R68, RZ, R27 ;  /* 0x0000001bff447221 */ /* 0x01ffe20000010000 */
        /* <DEDUP_REMOVED lines=292> */
.L_x_14544:
        /* <DEDUP_REMOVED lines=92> */
.L_x_14515:
[----:B------:R-:W-:Y:S05]  /*24940*/  BSYNC B2 ;  /* 0x0000000000027941 */ /* 0x000fea0003800000 */
.L_x_14514:
        /* <DEDUP_REMOVED lines=62> */
.L_x_14517:
[----:B------:R-:W-:Y:S05]  /*24d30*/  BSYNC B2 ;  /* 0x0000000000027941 */ /* 0x000fea0003800000 */
.L_x_14516:
        /* <DEDUP_REMOVED lines=37> */
.L_x_14519:
[----:B------:R-:W-:Y:S05]  /*24f90*/  BSYNC B2 ;  /* 0x0000000000027941 */ /* 0x000fea0003800000 */
.L_x_14518:
        /* <DEDUP_REMOVED lines=37> */
.L_x_14521:
[----:B------:R-:W-:Y:S05]  /*251f0*/  BSYNC B2 ;  /* 0x0000000000027941 */ /* 0x000fea0003800000 */
.L_x_14520:
        /* <DEDUP_REMOVED lines=37> */
.L_x_14523:
[----:B------:R-:W-:Y:S05]  /*25450*/  BSYNC B2 ;  /* 0x0000000000027941 */ /* 0x000fea0003800000 */
.L_x_14522:
        /* <DEDUP_REMOVED lines=37> */
.L_x_14525:
[----:B------:R-:W-:Y:S05]  /*256b0*/  BSYNC B2 ;  /* 0x0000000000027941 */ /* 0x000fea0003800000 */
.L_x_14524:
        /* <DEDUP_REMOVED lines=37> */
.L_x_14527:
[----:B------:R-:W-:Y:S05]  /*25910*/  BSYNC B2 ;  /* 0x0000000000027941 */ /* 0x000fea0003800000 */
.L_x_14526:
        /* <DEDUP_REMOVED lines=37> */
.L_x_14529:
[----:B------:R-:W-:Y:S05]  /*25b70*/  BSYNC B2 ;  /* 0x0000000000027941 */ /* 0x000fea0003800000 */
.L_x_14528:
        /* <DEDUP_REMOVED lines=37> */
.L_x_14531:
[----:B------:R-:W-:Y:S05]  /*25dd0*/  BSYNC B2 ;  /* 0x0000000000027941 */ /* 0x000fea0003800000 */
.L_x_14530:
        /* <DEDUP_REMOVED lines=28> */
[----:B------:R-:W-:Y:S01]  /*25fa0*/  F2FP.F16.F32.PACK_AB R71, R131, R71 ;  /* 0x000000478347723e */ /* 0x000fe200000000ff */
[----:B------:R-:W-:Y:S01]  /*25fb0*/  FFMA.FTZ R128, R134, R128, R16 ;  /* 0x0000008086807223 */ /* 0x000fe20000010010 */
[----:B------:R-:W0:Y:S01]  /*25fc0*/  LDC.64 R130, c[0x0][0x2b8] ;  /* 0x0000ae00ff827b82 */ /* 0x000e220000000a00 */
[----:B------:R-:W-:-:S03]  /*25fd0*/  F2FP.F16.F32.PACK_AB R69, R129, R69 ;  /* 0x000000458145723e */ /* 0x000fc600000000ff */
[----:B------:R-:W-:Y:S01]  /*25fe0*/  F2FP.F16.F32.PACK_AB R68, R128, R68 ;  /* 0x000000448044723e */ /* 0x000fe200000000ff */
[----:B0-----:R-:W-:-:S05]  /*25ff0*/  IMAD.WIDE.U32 R128, R127, 0x10, R130 ;  /* 0x000000107f807825 */ /* 0x001fca00078e0082 */
[----:B------:R0:W-:Y:S02]  /*26000*/  STG.E.128 desc[UR6][R128.64], R68 ;  /* 0x0000004480007986 */ /* 0x0001e4000c101d06 */
.L_x_14513:
[----:B------:R-:W-:Y:S05]  /*26010*/  BSYNC B1 ;  /* 0x0000000000017941 */ /* 0x000fea0003800000 */
.L_x_14512:
[----:B01234-:R-:W0:Y:S02]  /*26020*/  LDC.64 R68, c[0x0][0x210] ;  /* 0x00008400ff447b82 */ /* 0x01fe240000000a00 */
[----:B0-----:R-:W-:-:S04]  /*26030*/  LEA R7, R68, R7, 0x2 ;  /* 0x0000000744077211 */ /* 0x001fc800078e10ff */
[----:B------:R-:W-:-:S13]  /*26040*/  ISETP.GE.AND P1, PT, R7, R69, PT ;  /* 0x000000450700720c */ /* 0x000fda0003f26270 */
[----:B------:R-:W-:Y:S05]  /*26050*/  @!P1 BRA `(.L_x_14532) ;  /* 0xfffffdc800709947 */ /* 0x000fea000383ffff */
[----:B------:R-:W-:Y:S05]  /*26060*/  BSYNC B0 ;  /* 0x0000000000007941 */ /* 0x000fea0003800000 */
.L_x_13672:
[----:B------:R-:W-:Y:S05]  /*26070*/  EXIT ;  /* 0x000000000000794d */ /* 0x000fea0003800000 */
.L_x_14511:
        /* <DEDUP_REMOVED lines=8> */
.L_x_14534:
[----:B------:R-:W-:Y:S05]  /*26100*/  BSYNC B1 ;  /* 0x0000000000017941 */ /* 0x000fea0003800000 */
.L_x_14533:
        /* <DEDUP_REMOVED lines=10> */
.L_x_14535:
        /* <DEDUP_REMOVED lines=9> */
.L_x_14536:
[----:B------:R-:W-:Y:S02]  /*26240*/  IMAD.MOV.U32 R70, RZ, RZ, 0x8 ;  /* 0x00000008ff467424 */ /* 0x000fe400078e00ff */
[----:B------:R-:W-:Y:S01]  /*26250*/  FADD.FTZ R71, R71, R68 ;  /* 0x0000004447477221 */ /* 0x000fe20000010000 */
[----:B------:R-:W-:-:S04]  /*26260*/  MOV R68, 0xffffffff ;  /* 0xffffffff00447802 */ /* 0x000fc80000000f00 */
[----:B------:R-:W-:-:S07]  /*26270*/  MOV R131, R71 ;  /* 0x0000004700837202 */ /* 0x000fce0000000f00 */
[----:B------:R-:W-:Y:S05]  /*26280*/  WARPSYNC.COLLECTIVE R68, `(.L_x_14537) ;  /* 0x0000000044087348 */ /* 0x000fea0003c00000 */
[----:B------:R0:W1:Y:S02]  /*26290*/  SHFL.BFLY P6, R68, R131, R70, R69 ;  /* 0x0c00004683447389 */ /* 0x00006400000c0045 */
[----:B01----:R-:W-:Y:S01]  /*262a0*/  ENDCOLLECTIVE ;  /* 0x000000000000791b */ /* 0x003fe20003800000 */
.L_x_14537:
[----:B------:R-:W-:Y:S02]  /*262b0*/  IMAD.MOV.U32 R70, RZ, RZ, 0x10 ;  /* 0x00000010ff467424 */ /* 0x000fe400078e00ff */
[----:B------:R-:W-:Y:S01]  /*262c0*/  FADD.FTZ R71, R71, R68 ;  /* 0x0000004447477221 */ /* 0x000fe20000010000 */
[----:B------:R-:W-:-:S04]  /*262d0*/  MOV R68, 0xffffffff ;  /* 0xffffffff00447802 */ /* 0x000fc80000000f00 */
[----:B------:R-:W-:-:S07]  /*262e0*/  MOV R131, R71 ;  /* 0x0000004700837202 */ /* 0x000fce0000000f00 */
[----:B------:R-:W-:Y:S05]  /*262f0*/  WARPSYNC.COLLECTIVE R68, `(.L_x_14538) ;  /* 0x0000000044087348 */ /* 0x000fea0003c00000 */
[----:B------:R0:W1:Y:S02]  /*26300*/  SHFL.BFLY P6, R68, R131, R70, R69 ;  /* 0x0c00004683447389 */ /* 0x00006400000c0045 */
[----:B01----:R-:W-:Y:S01]  /*26310*/  ENDCOLLECTIVE ;  /* 0x000000000000791b */ /* 0x003fe20003800000 */
.L_x_14538:
        /* <DEDUP_REMOVED lines=174> */
.L_x_14539:
[----:B------:R-:W-:Y:S01]  /*26e00*/  HFMA2.MMA R70, -RZ, RZ, 0, 1.1920928955078125e-07 ;  /* 0x00000002ff467435 */ /* 0x000fe200000001ff */
[----:B------:R-:W-:Y:S01]  /*26e10*/  FADD.FTZ R71, R71, R68 ;  /* 0x0000004447477221 */ /* 0x000fe20000010000 */
[----:B------:R-:W-:-:S03]  /*26e20*/  MOV R68, 0xffffffff ;  /* 0xffffffff00447802 */ /* 0x000fc60000000f00 */
[----:B------:R-:W-:-:S07]  /*26e30*/  IMAD.MOV.U32 R131, RZ, RZ, R71 ;  /* 0x000000ffff837224 */ /* 0x000fce00078e0047 */
[----:B------:R-:W-:Y:S05]  /*26e40*/  WARPSYNC.COLLECTIVE R68, `(.L_x_14540) ;  /* 0x0000000044087348 */ /* 0x000fea0003c00000 */
[----:B------:R0:W1:Y:S02]  /*26e50*/  SHFL.BFLY P6, R68, R131, R70, R69 ;  /* 0x0c00004683447389 */ /* 0x00006400000c0045 */
[----:B01----:R-:W-:Y:S01]  /*26e60*/  ENDCOLLECTIVE ;  /* 0x000000000000791b */ /* 0x003fe20003800000 */
.L_x_14540:
[----:B------:R-:W-:Y:S01]  /*26e70*/  HFMA2.MMA R70, -RZ, RZ, 0, 2.384185791015625e-07 ;  /* 0x00000004ff467435 */ /* 0x000fe200000001ff */
[----:B------:R-:W-:Y:S01]  /*26e80*/  FADD.FTZ R71, R71, R68 ;  /* 0x0000004447477221 */ /* 0x000fe20000010000 */
[----:B------:R-:W-:-:S03]  /*26e90*/  MOV R68, 0xffffffff ;  /* 0xffffffff00447802 */ /* 0x000fc60000000f00 */
[----:B------:R-:W-:-:S07]  /*26ea0*/  IMAD.MOV.U32 R131, RZ, RZ, R71 ;  /* 0x000000ffff837224 */ /* 0x000fce00078e0047 */
[----:B------:R-:W-:Y:S05]  /*26eb0*/  WARPSYNC.COLLECTIVE R68, `(.L_x_14541) ;  /* 0x0000000044087348 */ /* 0x000fea0003c00000 */
[----:B------:R0:W1:Y:S02]  /*26ec0*/  SHFL.BFLY P6, R68, R131, R70, R69 ;  /* 0x0c00004683447389 */ /* 0x00006400000c0045 */
[----:B01----:R-:W-:Y:S01]  /*26ed0*/  ENDCOLLECTIVE ;  /* 0x000000000000791b */ /* 0x003fe20003800000 */
.L_x_14541:
[----:B------:R-:W-:Y:S01]  /*26ee0*/  HFMA2.MMA R70, -RZ, RZ, 0, 4.76837158203125e-07 ;  /* 0x00000008ff467435 */ /* 0x000fe200000001ff */
[----:B------:R-:W-:Y:S01]  /*26ef0*/  FADD.FTZ R71, R71, R68 ;  /* 0x0000004447477221 */ /* 0x000fe20000010000 */
[----:B------:R-:W-:-:S03]  /*26f00*/  MOV R68, 0xffffffff ;  /* 0xffffffff00447802 */ /* 0x000fc60000000f00 */
[----:B------:R-:W-:-:S07]  /*26f10*/  IMAD.MOV.U32 R131, RZ, RZ, R71 ;  /* 0x000000ffff837224 */ /* 0x000fce00078e0047 */
[----:B------:R-:W-:Y:S05]  /*26f20*/  WARPSYNC.COLLECTIVE R68, `(.L_x_14542) ;  /* 0x0000000044087348 */ /* 0x000fea0003c00000 */
[----:B------:R0:W1:Y:S02]  /*26f30*/  SHFL.BFLY P6, R68, R131, R70, R69 ;  /* 0x0c00004683447389 */ /* 0x00006400000c0045 */
[----:B01----:R-:W-:Y:S01]  /*26f40*/  ENDCOLLECTIVE ;  /* 0x000000000000791b */ /* 0x003fe20003800000 */
.L_x_14542:
[----:B------:R-:W-:Y:S01]  /*26f50*/  HFMA2.MMA R70, -RZ, RZ, 0, 9.5367431640625e-07 ;  /* 0x00000010ff467435 */ /* 0x000fe200000001ff */
[----:B------:R-:W-:Y:S01]  /*26f60*/  FADD.FTZ R71, R71, R68 ;  /* 0x0000004447477221 */ /* 0x000fe20000010000 */
[----:B------:R-:W-:-:S03]  /*26f70*/  MOV R68, 0xffffffff ;  /* 0xffffffff00447802 */ /* 0x000fc60000000f00 */
[----:B------:R-:W-:-:S07]  /*26f80*/  IMAD.MOV.U32 R131, RZ, RZ, R71 ;  /* 0x000000ffff837224 */ /* 0x000fce00078e0047 */
[----:B------:R-:W-:Y:S05]  /*26f90*/  WARPSYNC.COLLECTIVE R68, `(.L_x_14543) ;  /* 0x0000000044087348 */ /* 0x000fea0003c00000 */
[----:B------:R0:W1:Y:S02]  /*26fa0*/  SHFL.BFLY P6, R68, R131, R70, R69 ;  /* 0x0c00004683447389 */ /* 0x00006400000c0045 */
[----:B01----:R-:W-:Y:S01]  /*26fb0*/  ENDCOLLECTIVE ;  /* 0x000000000000791b */ /* 0x003fe20003800000 */
.L_x_14543:
[----:B------:R-:W-:Y:S05]  /*26fc0*/  BRA `(.L_x_14544) ;  /* 0xffffffd000ec7947 */ /* 0x000fea000383ffff */
.L_x_14545:
        /* <DEDUP_REMOVED lines=11> */
.L_x_72310:


//--------------------- .text._ZN10layer_norm13ln_fwd_kernelINS_13Kernel_traitsI6__halfS2_S2_S2_fjLj2560ELj1ELj4ELj1ELj16ENS_18Kernel_traits_baseILj2560ES2_S2_S2_S2_fjLj128EEEEELb1ELb1ELb1ELb1EEEvNS_9FwdParamsE --------------------------
	.section	.text._ZN10layer_norm13ln_fwd_kernelINS_13Kernel_traitsI6__halfS2_S2_S2_fjLj2560ELj1ELj4ELj1ELj16ENS_18Kernel_traits_baseILj2560ES2_S2_S2_S2_fjLj128EEEEELb1ELb1ELb1ELb1EEEvNS_9FwdParamsE,"ax",@progbits
	.align	128
        .global         _ZN10layer_norm13ln_fwd_kernelINS_13Kernel_traitsI6__halfS2_S2_S2_fjLj2560ELj1ELj4ELj1ELj16ENS_18Kernel_traits_baseILj2560ES2_S2_S2_S2_fjLj128EEEEELb1ELb1ELb1ELb1EEEvNS_9FwdParamsE
        .type           _ZN10layer_norm13ln_fwd_kernelINS_13Kernel_traitsI6__halfS2_S2_S2_fjLj2560ELj1ELj4ELj1ELj16ENS_18Kernel_traits_baseILj2560ES2_S2_S2_S2_fjLj128EEEEELb1ELb1ELb1ELb1EEEvNS_9FwdParamsE,@function
        .size           _ZN10layer_norm13ln_fwd_kernelINS_13Kernel_traitsI6__halfS2_S2_S2_fjLj2560ELj1ELj4ELj1ELj16ENS_18Kernel_traits_baseILj2560ES2_S2_S2_S2_fjLj128EEEEELb1ELb1ELb1ELb1EEEvNS_9FwdParamsE,(.L_x_72311 - _ZN10layer_norm13ln_fwd_kernelINS_13Kernel_traitsI6__halfS2_S2_S2_fjLj2560ELj1ELj4ELj1ELj16ENS_18Kernel_traits_baseILj2560ES2_S2_S2_S2_fjLj128EEEEELb1ELb1ELb1ELb1EEEvNS_9FwdParamsE)
        .other          _ZN10layer_norm13ln_fwd_kernelINS_13Kernel_traitsI6__halfS2_S2_S2_fjLj2560ELj1ELj4ELj1ELj16ENS_18Kernel_traits_baseILj2560ES2_S2_S2_S2_fjLj128EEEEELb1ELb1ELb1ELb1EEEvNS_9FwdParamsE,@"STO_CUDA_ENTRY STV_DEFAULT"
_ZN10layer_norm13ln_fwd_kernelINS_13Kernel_traitsI6__halfS2_S2_S2_fjLj2560ELj1ELj4ELj1ELj16ENS_18Kernel_traits_baseILj2560ES2_S2_S2_S2_fjLj128EEEEELb1ELb1ELb1ELb1EEEvNS_9FwdParamsE:
.text._ZN10layer_norm13ln_fwd_kernelINS_13Kernel_traitsI6__halfS2_S2_S2_fjLj2560ELj1ELj4ELj1ELj16ENS_18Kernel_traits_baseILj2560ES2_S2_S2_S2_fjLj128EEEEELb1ELb1ELb1ELb1EEEvNS_9FwdParamsE:
        /* <DEDUP_REMOVED lines=9> */
[----:B------:R-:W0:Y:S01]  /*0090*/  LDC R213, c[0x0][0x2ec] ;  /* 0x0000bb00ffd57b82 */ /* 0x000e220000000800 */
[----:B------:R-:W2:Y:S01]  /*00a0*/  S2R R42, SR_TID.X ;  /* 0x00000000002a7919 */ /* 0x000ea20000002100 */
[----:B------:R-:W-:Y:S01]  /*00b0*/  ULDC.64 UR8, c[0x0][0x2c8] ;  /* 0x0000b20000087ab9 */ /* 0x000fe20000000a00 */
[----:B------:R-:W-:-:S05]  /*00c0*/  ULDC UR10, c[0x0][0x214] ;  /* 0x00008500000a7ab9 */ /* 0x000fca0000000800 */
[----:B------:R-:W3:Y:S01]  /*00d0*/  @P1 LDG.E.64 R2, desc[UR6][R2.64] ;  /* 0x0000000602021981 */ /* 0x000ee2000c1e1b00 */
[----:B------:R-:W4:Y:S01]  /*00e0*/  @P1 LDC R7, c[0x0][0x2f0] ;  /* 0x0000bc00ff071b82 */ /* 0x000f220000000800 */
[----:B-1----:R-:W-:Y:S01]  /*00f0*/  @P1 MOV R4, R212 ;  /* 0x000000d400041202 */ /* 0x002fe20000000f00 */
[----:B------:R-:W2:Y:S06]  /*0100*/  S2R R43, SR_CTAID.X ;  /* 0x00000000002b7919 */ /* 0x000eac0000002500 */
[----:B------:R-:W1:Y:S01]  /*0110*/  LDC.64 R32, c[0x0][0x2c8] ;  /* 0x0000b200ff207b82 */ /* 0x000e620000000a00 */
[----:B0-----:R-:W-:-:S06]  /*0120*/  @P1 MOV R5, R213 ;  /* 0x000000d500051202 */ /* 0x001fcc0000000f00 */
[----:B------:R-:W4:Y:S01]  /*0130*/  @P1 LDG.E.64 R4, desc[UR6][R4.64] ;  /* 0x0000000604041981 */ /* 0x000f22000c1e1b00 */
[----:B------:R-:W-:Y:S01]  /*0140*/  ISETP.NE.U32.AND P0, PT, RZ, UR8, PT ;  /* 0x00000008ff007c0c */ /* 0x000fe2000bf05070 */
[----:B------:R-:W-:Y:S02]  /*0150*/  ULDC UR8, c[0x0][0x0] ;  /* 0x0000000000087ab9 */ /* 0x000fe40000000800 */
[----:B--2---:R-:W-:Y:S01]  /*0160*/  IMAD R0, R43, UR8, R42 ;  /* 0x000000082b007c24 */ /* 0x004fe2000f8e022a */
[----:B------:R-:W-:Y:S01]  /*0170*/  ISETP.NE.AND.EX P0, PT, RZ, UR9, PT, P0 ;  /* 0x00000009ff007c0c */ /* 0x000fe2000bf05300 */
[----:B------:R-:W-:Y:S01]  /*0180*/  ULDC.64 UR8, c[0x0][0x278] ;  /* 0x00009e0000087ab9 */ /* 0x000fe20000000a00 */
[----:B------:R-:W-:-:S05]  /*0190*/  LOP3.LUT R60, R42, 0x1f, RZ, 0xc0, !PT ;  /* 0x0000001f2a3c7812 */ /* 0x000fca00078ec0ff */
[----:B-1----:R-:W-:-:S06]  /*01a0*/  IMAD.WIDE.U32 R32, R60, 0x10, R32 ;  /* 0x000000103c207825 */ /* 0x002fcc00078e0020 */
        /* <DEDUP_REMOVED lines=8> */
[----:B---3--:R-:W-:-:S02]  /*0230*/  @P1 R2UR UR4, R2 ;  /* 0x00000000020412ca */ /* 0x008fc400000e0000 */
[----:B------:R-:W-:Y:S02]  /*0240*/  @P1 R2UR UR5, R3 ;  /* 0x00000000030512ca */ /* 0x000fe400000e0000 */
[----:B----4-:R-:W-:-:S05]  /*0250*/  @P1 IADD3 R212, P2, R4, R7, RZ ;  /* 0x0000000704d41210 */ /* 0x010fca0007f5e0ff */
        /* <DEDUP_REMOVED lines=23> */
[----:B------:R-:W-:-:S04]  /*03d0*/  LOP3.LUT R7, R35, UR20, R4, 0x96, !PT ;  /* 0x0000001423077c12 */ /* 0x000fc8000f8e9604 */
[----:B------:R-:W-:Y:S01]  /*03e0*/  LOP3.LUT R4, R9, UR19, R6, 0x96, !PT ;  /* 0x0000001309047c12 */ /* 0x000fe2000f8e9606 */
[----:B------:R-:W-:Y:S01]  /*03f0*/  UIADD3 UR21, UR4, 0x78dde6e4, URZ ;  /* 0x78dde6e404157890 */ /* 0x000fe2000fffe03f */
[----:B------:R-:W-:Y:S01]  /*0400*/  IMAD.WIDE.U32 R6, R7, -0x326172a9, RZ ;  /* 0xcd9e8d5707067825 */ /* 0x000fe200078e00ff */
[----:B------:R-:W-:-:S03]  /*0410*/  UIADD3 UR22, UR5, -0x126145ec, URZ ;  /* 0xed9eba1405167890 */ /* 0x000fc6000fffe03f */
[----:B------:R-:W-:Y:S01]  /*0420*/  IMAD.WIDE.U32 R4, R4, -0x2daee0ad, RZ ;  /* 0xd2511f5304047825 */ /* 0x000fe200078e00ff */
[----:B------:R-:W-:Y:S01]  /*0430*/  LOP3.LUT R35, R7, UR21, R8, 0x96, !PT ;  /* 0x0000001507237c12 */ /* 0x000fe2000f8e9608 */
[----:B------:R-:W-:Y:S01]  /*0440*/  UIADD3 UR24, UR5, -0x56f99767, URZ ;  /* 0xa906689905187890 */ /* 0x000fe2000fffe03f */
[----:B------:R0:W5:Y:S02]  /*0450*/  @P0 LDG.E.128 R8, desc[UR6][R32.64+0xa00] ;  /* 0x000a000620080981 */ /* 0x000164000c1e1d00 */
[----:B------:R-:W-:Y:S01]  /*0460*/  LOP3.LUT R36, R5, UR22, R34, 0x96, !PT ;  /* 0x0000001605247c12 */ /* 0x000fe2000f8e9622 */
[----:B------:R-:W-:Y:S01]  /*0470*/  UIADD3 UR23, UR4, 0x1715609d, URZ ;  /* 0x1715609d04177890 */ /* 0x000fe2000fffe03f */
[----:B------:R-:W-:-:S04]  /*0480*/  IMAD.WIDE.U32 R34, R35, -0x2daee0ad, RZ ;  /* 0xd2511f5323227825 */ /* 0x000fc800078e00ff */
[----:B------:R-:W-:Y:S01]  /*0490*/  IMAD.WIDE.U32 R36, R36, -0x326172a9, RZ ;  /* 0xcd9e8d5724247825 */ /* 0x000fe200078e00ff */
[----:B------:R-:W-:-:S04]  /*04a0*/  LOP3.LUT R40, R35, UR24, R4, 0x96, !PT ;  /* 0x0000001823287c12 */ /* 0x000fc8000f8e9604 */
[----:B------:R-:W-:Y:S02]  /*04b0*/  LOP3.LUT R38, R37, UR23, R6, 0x96, !PT ;  /* 0x0000001725267c12 */ /* 0x000fe4000f8e9606 */
[----:B------:R0:W5:Y:S01]  /*04c0*/  @P0 LDG.E.128 R4, desc[UR6][R32.64+0xc00] ;  /* 0x000c000620040981 */ /* 0x000162000c1e1d00 */
[----:B------:R-:W-:Y:S01]  /*04d0*/  UIADD3 UR25, UR4, -0x4ab325aa, URZ ;  /* 0xb54cda5604197890 */ /* 0x000fe2000fffe03f */
[----:B------:R-:W-:Y:S01]  /*04e0*/  IMAD.WIDE.U32 R40, R40, -0x326172a9, RZ ;  /* 0xcd9e8d5728287825 */ /* 0x000fe200078e00ff */
[----:B------:R-:W-:-:S03]  /*04f0*/  UIADD3 UR26, UR5, 0x646e171e, URZ ;  /* 0x646e171e051a7890 */ /* 0x000fc6000fffe03f */
[----:B------:R-:W-:Y:S01]  /*0500*/  IMAD.WIDE.U32 R38, R38, -0x2daee0ad, RZ ;  /* 0xd2511f5326267825 */ /* 0x000fe200078e00ff */
[----:B------:R-:W-:Y:S01]  /*0510*/  LOP3.LUT R36, R41, UR25, R36, 0x96, !PT ;  /* 0x0000001929247c12 */ /* 0x000fe2000f8e9624 */
[----:B------:R-:W-:Y:S01]  /*0520*/  UIADD3 UR28, UR5, 0x1fd5c5a3, URZ ;  /* 0x1fd5c5a3051c7890 */ /* 0x000fe2000fffe03f */
[----:B------:R-:W-:Y:S02]  /*0530*/  SHF.R.U32.HI R35, RZ, 0x5, R42 ;  /* 0x00000005ff237819 */ /* 0x000fe4000001162a */
[----:B------:R-:W-:Y:S01]  /*0540*/  LOP3.LUT R34, R39, UR26, R34, 0x96, !PT ;  /* 0x0000001a27227c12 */ /* 0x000fe2000f8e9622 */
[----:B------:R-:W-:Y:S01]  /*0550*/  IMAD.WIDE.U32 R36, R36, -0x2daee0ad, RZ ;  /* 0xd2511f5324247825 */ /* 0x000fe200078e00ff */
[----:B------:R-:W-:Y:S01]  /*0560*/  LEA R39, R43, R35, 0x2 ;  /* 0x000000232b277211 */ /* 0x000fe200078e10ff */
[----:B------:R-:W-:Y:S02]  /*0570*/  UIADD3 UR27, UR4, 0x5384540f, URZ ;  /* 0x5384540f041b7890 */ /* 0x000fe4000fffe03f */
[----:B------:R-:W-:Y:S01]  /*0580*/  IMAD.WIDE.U32 R34, R34, -0x326172a9, RZ ;  /* 0xcd9e8d5722227825 */ /* 0x000fe200078e00ff */
[----:B------:R-:W-:Y:S01]  /*0590*/  LOP3.LUT R171, R37, UR28, R38, 0x96, !PT ;  /* 0x0000001c25ab7c12 */ /* 0x000fe2000f8e9626 */
[----:B------:R-:W-:Y:S01]  /*05a0*/  UIADD3 UR29, UR4, -0xe443238, URZ ;  /* 0xf1bbcdc8041d7890 */ /* 0x000fe2000fffe03f */
[----:B------:R-:W-:-:S02]  /*05b0*/  SHF.L.U32 R38, R42, 0x4, RZ ;  /* 0x000000042a267819 */ /* 0x000fc400000006ff */
[----:B------:R-:W-:Y:S01]  /*05c0*/  ISETP.GE.AND P1, PT, R39, UR10, PT ;  /* 0x0000000a27007c0c */ /* 0x000fe2000bf26270 */
[----:B------:R-:W-:Y:S01]  /*05d0*/  IMAD.HI.U32 R37, R171, -0x326172a9, RZ ;  /* 0xcd9e8d57ab257827 */ /* 0x000fe200078e00ff */
[----:B------:R-:W-:Y:S01]  /*05e0*/  LOP3.LUT R40, R35, UR27, R40, 0x96, !PT ;  /* 0x0000001b23287c12 */ /* 0x000fe2000f8e9628 */
[----:B------:R-:W-:Y:S01]  /*05f0*/  UIADD3 UR30, UR5, -0x24c28bd8, URZ ;  /* 0xdb3d7428051e7890 */ /* 0x000fe2000fffe03f */
[----:B------:R-:W-:Y:S02]  /*0600*/  LOP3.LUT R38, R38, 0x1f0, RZ, 0xc0, !PT ;  /* 0x000001f026267812 */ /* 0x000fe400078ec0ff */
[----:B------:R-:W-:Y:S01]  /*0610*/  LOP3.LUT R37, R37, UR29, R34, 0x96, !PT ;  /* 0x0000001d25257c12 */ /* 0x000fe2000f8e9622 */
[----:B------:R-:W-:Y:S01]  /*0620*/  IMAD.HI.U32 R35, R40, -0x2daee0ad, RZ ;  /* 0xd2511f5328237827 */ /* 0x000fe200078e00ff */
[----:B------:R-:W-:Y:S02]  /*0630*/  LEA R34, P2, R60, UR8, 0x4 ;  /* 0x000000083c227c11 */ /* 0x000fe4000f8420ff */
[----:B------:R-:W-:-:S02]  /*0640*/  IADD3 R72, P3, R38, UR8, RZ ;  /* 0x0000000826487c10 */ /* 0x000fc4000ff7e0ff */
[----:B------:R-:W-:Y:S01]  /*0650*/  LOP3.LUT R36, R35, UR30, R36, 0x96, !PT ;  /* 0x0000001e23247c12 */ /* 0x000fe2000f8e9624 */
[----:B------:R-:W-:Y:S01]  /*0660*/  IMAD.X R35, RZ, RZ, UR9, P2 ;  /* 0x00000009ff237e24 */ /* 0x000fe200090e06ff */
[----:B------:R-:W-:Y:S01]  /*0670*/  IADD3.X R73, RZ, UR9, RZ, P3, !PT ;  /* 0x00000009ff497c10 */ /* 0x000fe20009ffe4ff */
[----:B0-----:R-:W-:Y:S08]  /*0680*/  @P1 EXIT ;  /* 0x000000000000194d */ /* 0x001ff00003800000 */
[----:B------:R-:W0:Y:S01]  /*0690*/  LDC.64 R32, c[0x0][0x260] ;  /* 0x00009800ff207b82 */ /* 0x000e220000000a00 */
[----:B------:R-:W5:Y:S04]  /*06a0*/  LDG.E.128 R184, desc[UR6][R34.64] ;  /* 0x0000000622b87981 */ /* 0x000f68000c1e1d00 */
[----:B------:R-:W5:Y:S04]  /*06b0*/  LDG.E.128 R172, desc[UR6][R34.64+0x200] ;  /* 0x0002000622ac7981 */ /* 0x000f68000c1e1d00 */
[----:B------:R-:W5:Y:S04]  /*06c0*/  LDG.E.128 R44, desc[UR6][R34.64+0x400] ;  /* 0x00040006222c7981 */ /* 0x000f68000c1e1d00 */
[----:B------:R-:W5:Y:S04]  /*06d0*/  LDG.E.128 R48, desc[UR6][R34.64+0x600] ;  /* 0x0006000622307981 */ /* 0x000f68000c1e1d00 */
[----:B------:R-:W5:Y:S04]  /*06e0*/  LDG.E.128 R52, desc[UR6][R34.64+0x800] ;  /* 0x0008000622347981 */ /* 0x000f68000c1e1d00 */
[----:B------:R-:W5:Y:S04]  /*06f0*/  LDG.E.128 R56, desc[UR6][R34.64+0xa00] ;  /* 0x000a000622387981 */ /* 0x000f68000c1e1d00 */
[----:B------:R-:W5:Y:S01]  /*0700*/  LDG.E.128 R64, desc[UR6][R34.64+0xe00] ;  /* 0x000e000622407981 */ /* 0x000f62000c1e1d00 */
[----:B0-----:R-:W-:-:S03]  /*0710*/  IMAD.WIDE.U32 R32, R60, 0x10, R32 ;  /* 0x000000103c207825 */ /* 0x001fc600078e0020 */
[----:B------:R-:W5:Y:S04]  /*0720*/  LDG.E.128 R68, desc[UR6][R34.64+0x1000] ;  /* 0x0010000622447981 */ /* 0x000f68000c1e1d00 */
[----:B------:R-:W5:Y:S02]  /*0730*/  LDG.E.128 R72, desc[UR6][R72.64+0x1200] ;  /* 0x0012000648487981 */ /* 0x000f64000c1e1d00 */
[----:B-----5:R-:W-:Y:S02]  /*0740*/  @!P0 CS2R R28, SRZ ;  /* 0x00000000001c8805 */ /* 0x020fe4000001ff00 */
        /* <DEDUP_REMOVED lines=15> */
[----:B------:R-:W-:Y:S01]  /*0840*/  @!P0 CS2R R194, SRZ ;  /* 0x0000000000c28805 */ /* 0x000fe2000001ff00 */
[----:B------:R-:W-:Y:S02]  /*0850*/  UIADD3 UR32, UR5, -0x695add53, URZ ;  /* 0x96a522ad05207890 */ /* 0x000fe4000fffe03f */
        /* <DEDUP_REMOVED lines=12> */
[----:B------:R-:W-:-:S02]  /*0920*/  IMAD R167, R40, -0x2daee0ad, RZ ;  /* 0xd2511f5328a77824 */ /* 0x000fc400078e02ff */
[----:B------:R-:W-:Y:S01]  /*0930*/  IMAD R171, R171, -0x326172a9, RZ ;  /* 0xcd9e8d57abab7824 */ /* 0x000fe200078e02ff */
[----:B------:R-:W5:Y:S01]  /*0940*/  LDG.E.128 R96, desc[UR6][R32.64+0xe00] ;  /* 0x000e000620607981 */ /* 0x000f62000c1e1d00 */
[----:B------:R-:W-:Y:S01]  /*0950*/  LOP3.LUT R212, R212, 0x3, RZ, 0xc0, !PT ;  /* 0x00000003d4d47812 */ /* 0x000fe200078ec0ff */
[----:B------:R-:W-:Y:S01]  /*0960*/  IMAD R178, R36, -0x326172a9, RZ ;  /* 0xcd9e8d5724b27824 */ /* 0x000fe200078e02ff */
[----:B------:R-:W-:Y:S01]  /*0970*/  ULDC UR10, c[0x0][0x294] ;  /* 0x0000a500000a7ab9 */ /* 0x000fe20000000800 */
[----:B------:R-:W5:Y:S01]  /*0980*/  LDG.E.128 R100, desc[UR6][R32.64+0x1000] ;  /* 0x0010000620647981 */ /* 0x000f62000c1e1d00 */
[----:B------:R-:W-:Y:S01]  /*0990*/  IMAD R170, R37, -0x2daee0ad, RZ ;  /* 0xd2511f5325aa7824 */ /* 0x000fe200078e02ff */
[----:B------:R-:W-:Y:S01]  /*09a0*/  ULDC.U8 UR11, c[0x0][0x2a0] ;  /* 0x0000a800000b7ab9 */ /* 0x000fe20000000000 */
[----:B------:R-:W-:Y:S01]  /*09b0*/  ULDC UR14, c[0x0][0x2d8] ;  /* 0x0000b600000e7ab9 */ /* 0x000fe20000000800 */
[----:B------:R0:W5:Y:S01]  /*09c0*/  LDG.E.128 R104, desc[UR6][R32.64+0x1200] ;  /* 0x0012000620687981 */ /* 0x000162000c1e1d00 */
[----:B------:R-:W-:Y:S01]  /*09d0*/  ULDC.64 UR12, c[0x0][0x298] ;  /* 0x0000a600000c7ab9 */ /* 0x000fe20000000a00 */
[----:B------:R-:W-:Y:S01]  /*09e0*/  ULDC.64 UR8, c[0x0][0x230] ;  /* 0x00008c0000087ab9 */ /* 0x000fe20000000a00 */
[----:B0-----:R-:W-:-:S02]  /*09f0*/  HADD2.F32 R33, -RZ, R28.H0_H0 ;  /* 0x2000001cff217230 */ /* 0x001fc40000004100 */
[----:B------:R-:W-:Y:S02]  /*0a00*/  HADD2.F32 R28, -RZ, R28.H1_H1 ;  /* 0x3000001cff1c7230 */ /* 0x000fe40000004100 */
[--C-:B------:R-:W-:Y:S01]  /*0a10*/  HADD2.F32 R32, -RZ, R29.reuse.H0_H0 ;  /* 0x2000001dff207230 */ /* 0x100fe20000004100 */
[----:B------:R-:W-:Y:S01]  /*0a20*/  STL [R1+0x5c], R33 ;  /* 0x00005c2101007387 */ /* 0x000fe20000100800 */
[----:B------:R-:W-:-:S03]  /*0a30*/  HADD2.F32 R29, -RZ, R29.H1_H1 ;  /* 0x3000001dff1d7230 */ /* 0x000fc60000004100 */
[----:B------:R0:W-:Y:S04]  /*0a40*/  STL [R1+0x58], R28 ;  /* 0x0000581c01007387 */ /* 0x0001e80000100800 */
[----:B------:R-:W-:Y:S01]  /*0a50*/  STL [R1+0x54], R32 ;  /* 0x0000542001007387 */ /* 0x000fe20000100800 */
[----:B0-----:R-:W-:-:S03]  /*0a60*/  HADD2.F32 R28, -RZ, R30.H0_H0 ;  /* 0x2000001eff1c7230 */ /* 0x001fc60000004100 */
        /* <DEDUP_REMOVED lines=36> */
[----:B------:R0:W-:Y:S01]  /*0cb0*/  STL [R1+0x8], R22 ;  /* 0x0000081601007387 */ /* 0x0001e20000100800 */
[----:B-1----:R-:W-:-:S03]  /*0cc0*/  HADD2.F32 R20, -RZ, R23.H1_H1 ;  /* 0x30000017ff147230 */ /* 0x002fc60000004100 */
[----:B------:R0:W-:Y:S04]  /*0cd0*/  STL [R1+0x4], R21 ;  /* 0x0000041501007387 */ /* 0x0001e80000100800 */
[----:B------:R0:W-:Y:S01]  /*0ce0*/  STL [R1], R20 ;  /* 0x0000001401007387 */ /* 0x0001e20000100800 */
[--C-:B------:R-:W-:Y:S02]  /*0cf0*/  HADD2.F32 R228, -RZ, R4.reuse.H0_H0 ;  /* 0x20000004ffe47230 */ /* 0x100fe40000004100 */
[----:B------:R-:W-:Y:S02]  /*0d00*/  HADD2.F32 R227, -RZ, R4.H1_H1 ;  /* 0x30000004ffe37230 */ /* 0x000fe40000004100 */
[--C-:B------:R-:W-:Y:S02]  /*0d10*/  HADD2.F32 R224, -RZ, R6.reuse.H0_H0 ;  /* 0x20000006ffe07230 */ /* 0x100fe40000004100 */
[----:B------:R-:W-:-:S02]  /*0d20*/  HADD2.F32 R223, -RZ, R6.H1_H1 ;  /* 0x30000006ffdf7230 */ /* 0x000fc40000004100 */
[----:B------:R-:W-:Y:S01]  /*0d30*/  IMAD.HI.U32 R4, R37, -0x2daee0ad, RZ ;  /* 0xd2511f5325047827 */ /* 0x000fe200078e00ff */
[----:B------:R-:W-:Y:S03]  /*0d40*/  BSSY B0, `(.L_x_14546) ;  /* 0x00022dd000007945 */ /* 0x000fe60003800000 */
[----:B------:R-:W-:Y:S01]  /*0d50*/  IMAD.HI.U32 R6, R36, -0x326172a9, RZ ;  /* 0xcd9e8d5724067827 */ /* 0x000fe200078e00ff */
[----:B------:R-:W-:-:S03]  /*0d60*/  LOP3.LUT R167, R4, UR32, R167, 0x96, !PT ;  /* 0x0000002004a77c12 */ /* 0x000fc6000f8e96a7 */
[--C-:B------:R-:W-:Y:S02]  /*0d70*/  HADD2.F32 R220, -RZ, R208.reuse.H0_H0 ;  /* 0x200000d0ffdc7230 */ /* 0x100fe40000004100 */
[----:B------:R-:W-:Y:S02]  /*0d80*/  HADD2.F32 R219, -RZ, R208.H1_H1 ;  /* 0x300000d0ffdb7230 */ /* 0x000fe40000004100 */
[--C-:B------:R-:W-:Y:S02]  /*0d90*/  HADD2.F32 R218, -RZ, R209.reuse.H0_H0 ;  /* 0x200000d1ffda7230 */ /* 0x100fe40000004100 */
[----:B------:R-:W-:Y:S02]  /*0da0*/  HADD2.F32 R217, -RZ, R209.H1_H1 ;  /* 0x300000d1ffd97230 */ /* 0x000fe40000004100 */
[--C-:B------:R-:W-:Y:S02]  /*0db0*/  HADD2.F32 R216, -RZ, R210.reuse.H0_H0 ;  /* 0x200000d2ffd87230 */ /* 0x100fe40000004100 */
[----:B------:R-:W-:Y:S01]  /*0dc0*/  HADD2.F32 R215, -RZ, R210.H1_H1 ;  /* 0x300000d2ffd77230 */ /* 0x000fe20000004100 */
[----:B------:R-:W-:Y:S01]  /*0dd0*/  LOP3.LUT R171, R6, UR31, R171, 0x96, !PT ;  /* 0x0000001f06ab7c12 */ /* 0x000fe2000f8e96ab */
[--C-:B------:R-:W-:Y:S01]  /*0de0*/  HADD2.F32 R226, -RZ, R5.reuse.H0_H0 ;  /* 0x20000005ffe27230 */ /* 0x100fe20000004100 */
[----:B------:R-:W-:Y:S01]  /*0df0*/  MOV R4, R39 ;  /* 0x0000002700047202 */ /* 0x000fe20000000f00 */
[----:B------:R-:W-:-:S02]  /*0e00*/  HADD2.F32 R225, -RZ, R5.H1_H1 ;  /* 0x30000005ffe17230 */ /* 0x000fc40000004100 */
[----:B------:R-:W-:Y:S02]  /*0e10*/  HADD2.F32 R213, -RZ, R211.H0_H0 ;  /* 0x200000d3ffd57230 */ /* 0x000fe40000004100 */
        /* <DEDUP_REMOVED lines=43> */
[----:B0-----:R-:W-:-:S07]  /*10d0*/  IMAD.MOV.U32 R5, RZ, RZ, RZ ;  /* 0x000000ffff057224 */ /* 0x001fce00078e00ff */
.L_x_15370:
        /* <DEDUP_REMOVED lines=10> */
[----:B--2---:R-:W-:-:S09]  /*1180*/  IMAD.WIDE R14, R4, 0x4, R14 ;  /* 0x00000004040e7825 */ /* 0x004fd200078e020e */
        /* <DEDUP_REMOVED lines=17> */
[----:B------:R-:W-:Y:S01]  /*12a0*/  ISETP.GT.AND P2, PT, R19, RZ, PT ;  /* 0x000000ff1300720c */ /* 0x000fe20003f44270 */
[----:B------:R-:W-:Y:S01]  /*12b0*/  BSSY B1, `(.L_x_14547) ;  /* 0x0000061000017945 */ /* 0x000fe20003800000 */
[----:B------:R-:W-:-:S11]  /*12c0*/  SHF.R.S32.HI R194, RZ, 0x1f, R4 ;  /* 0x0000001fffc27819 */ /* 0x000fd60000011404 */
[----:B--2---:R-:W-:Y:S05]  /*12d0*/  @P2 BRA `(.L_x_14548) ;  /* 0x0000000000182947 */ /* 0x004fea0003800000 */
[----:B------:R-:W-:Y:S01]  /*12e0*/  IMAD.MOV.U32 R130, RZ, RZ, RZ ;  /* 0x000000ffff827224 */ /* 0x000fe200078e00ff */
[----:B------:R-:W-:Y:S01]  /*12f0*/  MOV R9, R212 ;  /* 0x000000d400097202 */ /* 0x000fe20000000f00 */
[----:B------:R-:W-:Y:S06]  /*1300*/  @!P0 BRA `(.L_x_14549) ;  /* 0x00000004006c8947 */ /* 0x000fec0003800000 */
[----:B------:R-:W-:Y:S01]  /*1310*/  MOV R9, R212 ;  /* 0x000000d400097202 */ /* 0x000fe20000000f00 */
[----:B-----5:R-:W-:Y:S01]  /*1320*/  HADD2.F32 R130, -RZ, R108.H0_H0 ;  /* 0x2000006cff827230 */ /* 0x020fe20000004100 */
[----:B------:R-:W-:Y:S06]  /*1330*/  BRA `(.L_x_14549) ;  /* 0x0000000400607947 */ /* 0x000fec0003800000 */
.L_x_14548:
        /* <DEDUP_REMOVED lines=12> */
.L_x_14551:
[----:B------:R-:W-:-:S07]  /*1400*/  MOV R6, R178 ;  /* 0x000000b200067202 */ /* 0x000fce0000000f00 */
.L_x_14552:
[----:B------:R-:W-:Y:S05]  /*1410*/  BSYNC B2 ;  /* 0x0000000000027941 */ /* 0x000fea0003800000 */
.L_x_14550:
        /* <DEDUP_REMOVED lines=16> */
.L_x_14556:
[----:B------:R-:W-:Y:S05]  /*1520*/  BSYNC B3 ;  /* 0x0000000000037941 */ /* 0x000fea0003800000 */
.L_x_14555:
        /* <DEDUP_REMOVED lines=43> */
.L_x_14554:
[----:B------:R-:W-:Y:S05]  /*17e0*/  BSYNC B2 ;  /* 0x0000000000027941 */ /* 0x000fea0003800000 */
.L_x_14553:
[----:B------:R-:W-:Y:S01]  /*17f0*/  I2FP.F32.U32 R6, R6 ;  /* 0x0000000600067245 */ /* 0x000fe20000201000 */
[----:B-----5:R-:W-:Y:S01]  /*1800*/  HADD2.F32 R10, -RZ, R112.H0_H0 ;  /* 0x20000070ff0a7230 */ /* 0x020fe20000004100 */
[----:B------:R-:W-:Y:S01]  /*1810*/  MOV R11, 0x2f800000 ;  /* 0x2f800000000b7802 */ /* 0x000fe20000000f00 */
[----:B------:R-:W-:-:S03]  /*1820*/  @P0 HADD2.F32 R13, -RZ, R108.H0_H0 ;  /* 0x2000006cff0d0230 */ /* 0x000fc60000004100 */
[----:B------:R-:W-:Y:S01]  /*1830*/  FMUL.FTZ R10, R10, UR13 ;  /* 0x0000000d0a0a7c20 */ /* 0x000fe20008410000 */
[----:B------:R-:W-:Y:S01]  /*1840*/  FFMA.FTZ R6, R6, R11, 1.1641532182693481445e-10 ;  /* 0x2f00000006067423 */ /* 0x000fe2000001000b */
[----:B------:R-:W-:Y:S02]  /*1850*/  HADD2.F32 R11, -RZ, R184.H0_H0 ;  /* 0x200000b8ff0b7230 */ /* 0x000fe40000004100 */
[----:B------:R-:W-:Y:S02]  /*1860*/  FMUL.FTZ R10, R10, UR12 ;  /* 0x0000000c0a0a7c20 */ /* 0x000fe40008410000 */
[----:B------:R-:W-:-:S04]  /*1870*/  FSETP.GTU.FTZ.AND P3, PT, R6, UR10, PT ;  /* 0x0000000a06007c0b */ /* 0x000fc8000bf7c000 */
[----:B------:R-:W-:Y:S02]  /*1880*/  FSEL R10, R10, RZ, !P3 ;  /* 0x000000ff0a0a7208 */ /* 0x000fe40005800000 */
[----:B------:R-:W-:-:S03]  /*1890*/  SEL R6, RZ, 0x1, P3 ;  /* 0x00000001ff067807 */ /* 0x000fc60001800000 */
[----:B------:R-:W-:-:S04]  /*18a0*/  FMUL.FTZ R130, R10, R11 ;  /* 0x0000000b0a827220 */ /* 0x000fc80000410000 */
[----:B------:R-:W-:-:S07]  /*18b0*/  @P0 FADD.FTZ R130, R130, R13 ;  /* 0x0000000d82820221 */ /* 0x000fce0000010000 */
.L_x_14549:
[----:B------:R-:W-:Y:S05]  /*18c0*/  BSYNC B1 ;  /* 0x0000000000017941 */ /* 0x000fea0003800000 */
.L_x_14547:
        /* <DEDUP_REMOVED lines=8> */
.L_x_14558:
        /* <DEDUP_REMOVED lines=12> */
.L_x_14561:
[----:B------:R-:W-:-:S07]  /*1a10*/  MOV R7, R178 ;  /* 0x000000b200077202 */ /* 0x000fce0000000f00 */
.L_x_14562:
[----:B------:R-:W-:Y:S05]  /*1a20*/  BSYNC B2 ;  /* 0x0000000000027941 */ /* 0x000fea0003800000 */
.L_x_14560:
        /* <DEDUP_REMOVED lines=16> */
.L_x_14566:
[----:B------:R-:W-:Y:S05]  /*1b30*/  BSYNC B3 ;  /* 0x0000000000037941 */ /* 0x000fea0003800000 */
.L_x_14565:
        /* <DEDUP_REMOVED lines=43> */
.L_x_14564:
[----:B------:R-:W-:Y:S05]  /*1df0*/  BSYNC B2 ;  /* 0x0000000000027941 */ /* 0x000fea0003800000 */
.L_x_14563:
[----:B------:R-:W-:Y:S01]  /*1e00*/  I2FP.F32.U32 R7, R7 ;  /* 0x0000000700077245 */ /* 0x000fe20000201000 */
[----:B-----5:R-:W-:Y:S01]  /*1e10*/  HADD2.F32 R9, -RZ, R112.H1_H1 ;  /* 0x30000070ff097230 */ /* 0x020fe20000004100 */
[----:B------:R-:W-:Y:S01]  /*1e20*/  MOV R12, 0x2f800000 ;  /* 0x2f800000000c7802 */ /* 0x000fe20000000f00 */
[----:B------:R-:W-:-:S03]  /*1e30*/  @P0 HADD2.F32 R14, -RZ, R108.H1_H1 ;  /* 0x3000006cff0e0230 */ /* 0x000fc60000004100 */
[----:B------:R-:W-:Y:S01]  /*1e40*/  FMUL.FTZ R9, R9, UR13 ;  /* 0x0000000d09097c20 */ /* 0x000fe20008410000 */
[----:B------:R-:W-:Y:S01]  /*1e50*/  FFMA.FTZ R7, R7, R12, 1.1641532182693481445e-10 ;  /* 0x2f00000007077423 */ /* 0x000fe2000001000c */
[----:B------:R-:W-:Y:S02]  /*1e60*/  HADD2.F32 R12, -RZ, R184.H1_H1 ;  /* 0x300000b8ff0c7230 */ /* 0x000fe40000004100 */
[----:B------:R-:W-:Y:S02]  /*1e70*/  FMUL.FTZ R9, R9, UR12 ;  /* 0x0000000c09097c20 */ /* 0x000fe40008410000 */
[----:B------:R-:W-:-:S04]  /*1e80*/  FSETP.GTU.FTZ.AND P3, PT, R7, UR10, PT ;  /* 0x0000000a07007c0b */ /* 0x000fc8000bf7c000 */
[----:B------:R-:W-:Y:S02]  /*1e90*/  FSEL R9, R9, RZ, !P3 ;  /* 0x000000ff09097208 */ /* 0x000fe40005800000 */
[----:B------:R-:W-:-:S03]  /*1ea0*/  SEL R7, RZ, 0x1, P3 ;  /* 0x00000001ff077807 */ /* 0x000fc60001800000 */
[----:B------:R-:W-:-:S04]  /*1eb0*/  FMUL.FTZ R131, R9, R12 ;  /* 0x0000000c09837220 */ /* 0x000fc80000410000 */
[----:B------:R-:W-:-:S07]  /*1ec0*/  @P0 FADD.FTZ R131, R131, R14 ;  /* 0x0000000e83830221 */ /* 0x000fce0000010000 */
.L_x_14559:
[----:B------:R-:W-:Y:S05]  /*1ed0*/  BSYNC B1 ;  /* 0x0000000000017941 */ /* 0x000fea0003800000 */
.L_x_14557:
        /* <DEDUP_REMOVED lines=8> */
.L_x_14568:
        /* <DEDUP_REMOVED lines=12> */
.L_x_14571:
[----:B------:R-:W-:-:S07]  /*2020*/  MOV R16, R178 ;  /* 0x000000b200107202 */ /* 0x000fce0000000f00 */
.L_x_14572:
[----:B------:R-:W-:Y:S05]  /*2030*/  BSYNC B2 ;  /* 0x0000000000027941 */ /* 0x000fea0003800000 */
.L_x_14570:
        /* <DEDUP_REMOVED lines=16> */
.L_x_14576:
[----:B------:R-:W-:Y:S05]  /*2140*/  BSYNC B3 ;  /* 0x0000000000037941 */ /* 0x000fea0003800000 */
.L_x_14575:
        /* <DEDUP_REMOVED lines=42> */
[----:B------:R-:W-:-:S07]  /*23f0*/  LOP3.LUT R167, R9, UR32, R10, 0x96, !PT ;  /* 0x0000002009a77c12 */ /* 0x000fce000f8e960a */
.L_x_14574:
[----:B------:R-:W-:Y:S05]  /*2400*/  BSYNC B2 ;  /* 0x0000000000027941 */ /* 0x000fea0003800000 */
.L_x_14573:
[----:B------:R-:W-:Y:S01]  /*2410*/  I2FP.F32.U32 R8, R16 ;  /* 0x0000001000087245 */ /* 0x000fe20000201000 */
[----:B-----5:R-:W-:Y:S01]  /*2420*/  HADD2.F32 R9, -RZ, R113.H0_H0 ;  /* 0x20000071ff097230 */ /* 0x020fe20000004100 */
[----:B------:R-:W-:Y:S01]  /*2430*/  MOV R13, 0x2f800000 ;  /* 0x2f800000000d7802 */ /* 0x000fe20000000f00 */
[----:B------:R-:W-:Y:S02]  /*2440*/  HADD2.F32 R10, -RZ, R185.H0_H0 ;  /* 0x200000b9ff0a7230 */ /* 0x000fe40000004100 */
[----:B------:R-:W-:Y:S02]  /*2450*/  @P0 HADD2.F32 R12, -RZ, R109.H0_H0 ;  /* 0x2000006dff0c0230 */ /* 0x000fe40000004100 */
[----:B------:R-:W-:Y:S01]  /*2460*/  FMUL.FTZ R9, R9, UR13 ;  /* 0x0000000d09097c20 */ /* 0x000fe20008410000 */
[----:B------:R-:W-:-:S03]  /*2470*/  FFMA.FTZ R8, R8, R13, 1.1641532182693481445e-10 ;  /* 0x2f00000008087423 */ /* 0x000fc6000001000d */
[----:B------:R-:W-:Y:S02]  /*2480*/  FMUL.FTZ R9, R9, UR12 ;  /* 0x0000000c09097c20 */ /* 0x000fe40008410000 */
[----:B------:R-:W-:-:S04]  /*2490*/  FSETP.GTU.FTZ.AND P3, PT, R8, UR10, PT ;  /* 0x0000000a08007c0b */ /* 0x000fc8000bf7c000 */
[----:B------:R-:W-:Y:S02]  /*24a0*/  FSEL R9, R9, RZ, !P3 ;  /* 0x000000ff09097208 */ /* 0x000fe40005800000 */
[----:B------:R-:W-:-:S03]  /*24b0*/  SEL R8, RZ, 0x1, P3 ;  /* 0x00000001ff087807 */ /* 0x000fc60001800000 */
[----:B------:R-:W-:-:S04]  /*24c0*/  FMUL.FTZ R133, R9, R10 ;  /* 0x0000000a09857220 */ /* 0x000fc80000410000 */
[----:B------:R-:W-:-:S07]  /*24d0*/  @P0 FADD.FTZ R133, R133, R12 ;  /* 0x0000000c85850221 */ /* 0x000fce0000010000 */
.L_x_14569:
[----:B------:R-:W-:Y:S05]  /*24e0*/  BSYNC B1 ;  /* 0x0000000000017941 */ /* 0x000fea0003800000 */
.L_x_14567:
        /* <DEDUP_REMOVED lines=8> */
.L_x_14578:
        /* <DEDUP_REMOVED lines=12> */
.L_x_14581:
[----:B------:R-:W-:-:S07]  /*2630*/  MOV R9, R178 ;  /* 0x000000b200097202 */ /* 0x000fce0000000f00 */
.L_x_14582:
[----:B------:R-:W-:Y:S05]  /*2640*/  BSYNC B2 ;  /* 0x0000000000027941 */ /* 0x000fea0003800000 */
.L_x_14580:
        /* <DEDUP_REMOVED lines=16> */
.L_x_14586:
[----:B------:R-:W-:Y:S05]  /*2750*/  BSYNC B3 ;  /* 0x0000000000037941 */ /* 0x000fea0003800000 */
.L_x_14585:
        /* <DEDUP_REMOVED lines=43> */
.L_x_14584:
[----:B------:R-:W-:Y:S05]  /*2a10*/  BSYNC B2 ;  /* 0x0000000000027941 */ /* 0x000fea0003800000 */
.L_x_14583:
[----:B------:R-:W-:Y:S01]  /*2a20*/  I2FP.F32.U32 R9, R9 ;  /* 0x0000000900097245 */ /* 0x000fe20000201000 */
[----:B-----5:R-:W-:Y:S01]  /*2a30*/  HADD2.F32 R11, -RZ, R113.H1_H1 ;  /* 0x30000071ff0b7230 */ /* 0x020fe20000004100 */
[----:B------:R-:W-:Y:S01]  /*2a40*/  MOV R12, 0x2f800000 ;  /* 0x2f800000000c7802 */ /* 0x000fe20000000f00 */
[----:B------:R-:W-:-:S03]  /*2a50*/  HADD2.F32 R132, -RZ, R185.H1_H1 ;  /* 0x300000b9ff847230 */ /* 0x000fc60000004100 */
[----:B------:R-:W-:Y:S01]  /*2a60*/  FMUL.FTZ R11, R11, UR13 ;  /* 0x0000000d0b0b7c20 */ /* 0x000fe20008410000 */
[----:B------:R-:W-:-:S03]  /*2a70*/  FFMA.FTZ R9, R9, R12, 1.1641532182693481445e-10 ;  /* 0x2f00000009097423 */ /* 0x000fc6000001000c */
[----:B------:R-:W-:Y:S02]  /*2a80*/  FMUL.FTZ R11, R11, UR12 ;  /* 0x0000000c0b0b7c20 */ /* 0x000fe40008410000 */
[----:B------:R-:W-:Y:S01]  /*2a90*/  FSETP.GTU.FTZ.AND P3, PT, R9, UR10, PT ;  /* 0x0000000a09007c0b */ /* 0x000fe2000bf7c000 */
[----:B------:R-:W-:-:S03]  /*2aa0*/  @P0 HADD2.F32 R9, -RZ, R109.H1_H1 ;  /* 0x3000006dff090230 */ /* 0x000fc60000004100 */
[----:B------:R-:W-:Y:S02]  /*2ab0*/  FSEL R11, R11, RZ, !P3 ;  /* 0x000000ff0b0b7208 */ /* 0x000fe40005800000 */
[----:B------:R-:W-:-:S03]  /*2ac0*/  SEL R33, RZ, 0x1, P3 ;  /* 0x00000001ff217807 */ /* 0x000fc60001800000 */
[----:B------:R-:W-:-:S04]  /*2ad0*/  FMUL.FTZ R132, R11, R132 ;  /* 0x000000840b847220 */ /* 0x000fc80000410000 */
[----:B------:R-:W-:-:S07]  /*2ae0*/  @P0 FADD.FTZ R132, R132, R9 ;  /* 0x0000000984840221 */ /* 0x000fce0000010000 */
.L_x_14579:
[----:B------:R-:W-:Y:S05]  /*2af0*/  BSYNC B1 ;  /* 0x0000000000017941 */ /* 0x000fea0003800000 */
.L_x_14577:
        /* <DEDUP_REMOVED lines=8> */
.L_x_14588:
        /* <DEDUP_REMOVED lines=12> */
.L_x_14591:
[----:B------:R-:W-:-:S07]  /*2c40*/  MOV R9, R178 ;  /* 0x000000b200097202 */ /* 0x000fce0000000f00 */
.L_x_14592:
[----:B------:R-:W-:Y:S05]  /*2c50*/  BSYNC B2 ;  /* 0x0000000000027941 */ /* 0x000fea0003800000 */
.L_x_14590:
        /* <DEDUP_REMOVED lines=16> */
.L_x_14596:
[----:B------:R-:W-:Y:S05]  /*2d60*/  BSYNC B3 ;  /* 0x0000000000037941 */ /* 0x000fea0003800000 */
.L_x_14595:
        /* <DEDUP_REMOVED lines=43> */
.L_x_14594:
[----:B------:R-:W-:Y:S05]  /*3020*/  BSYNC B2 ;  /* 0x0000000000027941 */ /* 0x000fea0003800000 */
.L_x_14593:
[----:B------:R-:W-:Y:S01]  /*3030*/  I2FP.F32.U32 R9, R9 ;  /* 0x0000000900097245 */ /* 0x000fe20000201000 */
[----:B-----5:R-:W-:Y:S01]  /*3040*/  HADD2.F32 R10, -RZ, R114.H0_H0 ;  /* 0x20000072ff0a7230 */ /* 0x020fe20000004100 */
[----:B------:R-:W-:Y:S01]  /*3050*/  MOV R12, 0x2f800000 ;  /* 0x2f800000000c7802 */ /* 0x000fe20000000f00 */
[----:B------:R-:W-:-:S03]  /*3060*/  HADD2.F32 R135, -RZ, R186.H0_H0 ;  /* 0x200000baff877230 */ /* 0x000fc60000004100 */
[----:B------:R-:W-:Y:S01]  /*3070*/  FMUL.FTZ R10, R10, UR13 ;  /* 0x0000000d0a0a7c20 */ /* 0x000fe20008410000 */
[----:B------:R-:W-:Y:S01]  /*3080*/  FFMA.FTZ R9, R9, R12, 1.1641532182693481445e-10 ;  /* 0x2f00000009097423 */ /* 0x000fe2000001000c */
[----:B------:R-:W-:Y:S02]  /*3090*/  @P0 HADD2.F32 R12, -RZ, R110.H0_H0 ;  /* 0x2000006eff0c0230 */ /* 0x000fe40000004100 */
[----:B------:R-:W-:Y:S02]  /*30a0*/  FMUL.FTZ R10, R10, UR12 ;  /* 0x0000000c0a0a7c20 */ /* 0x000fe40008410000 */
[----:B------:R-:W-:-:S04]  /*30b0*/  FSETP.GTU.FTZ.AND P3, PT, R9, UR10, PT ;  /* 0x0000000a09007c0b */ /* 0x000fc8000bf7c000 */
[----:B------:R-:W-:Y:S02]  /*30c0*/  FSEL R10, R10, RZ, !P3 ;  /* 0x000000ff0a0a7208 */ /* 0x000fe40005800000 */
[----:B------:R-:W-:-:S03]  /*30d0*/  SEL R42, RZ, 0x1, P3 ;  /* 0x00000001ff2a7807 */ /* 0x000fc60001800000 */
[----:B------:R-:W-:-:S04]  /*30e0*/  FMUL.FTZ R135, R10, R135 ;  /* 0x000000870a877220 */ /* 0x000fc80000410000 */
[----:B------:R-:W-:-:S07]  /*30f0*/  @P0 FADD.FTZ R135, R135, R12 ;  /* 0x0000000c87870221 */ /* 0x000fce0000010000 */
.L_x_14589:
[----:B------:R-:W-:Y:S05]  /*3100*/  BSYNC B1 ;  /* 0x0000000000017941 */ /* 0x000fea0003800000 */
.L_x_14587:
        /* <DEDUP_REMOVED lines=8> */
.L_x_14598:
        /* <DEDUP_REMOVED lines=12> */
.L_x_14601:
[----:B------:R-:W-:-:S07]  /*3250*/  MOV R9, R178 ;  /* 0x000000b200097202 */ /* 0x000fce0000000f00 */
.L_x_14602:
[----:B------:R-:W-:Y:S05]  /*3260*/  BSYNC B2 ;  /* 0x0000000000027941 */ /* 0x000fea0003800000 */
.L_x_14600:
        /* <DEDUP_REMOVED lines=16> */
.L_x_14606:
[----:B------:R-:W-:Y:S05]  /*3370*/  BSYNC B3 ;  /* 0x0000000000037941 */ /* 0x000fea0003800000 */
.L_x_14605:
        /* <DEDUP_REMOVED lines=43> */
.L_x_14604:
[----:B------:R-:W-:Y:S05]  /*3630*/  BSYNC B2 ;  /* 0x0000000000027941 */ /* 0x000fea0003800000 */
.L_x_14603:
        /* <DEDUP_REMOVED lines=13> */
.L_x_14599:
[----:B------:R-:W-:Y:S05]  /*3710*/  BSYNC B1 ;  /* 0x0000000000017941 */ /* 0x000fea0003800000 */
.L_x_14597:
        /* <DEDUP_REMOVED lines=8> */
.L_x_14608:
        /* <DEDUP_REMOVED lines=12> */
.L_x_14611:
[----:B------:R-:W-:-:S07]  /*3860*/  MOV R9, R178 ;  /* 0x000000b200097202 */ /* 0x000fce0000000f00 */
.L_x_14612:
[----:B------:R-:W-:Y:S05]  /*3870*/  BSYNC B2 ;  /* 0x0000000000027941 */ /* 0x000fea0003800000 */
.L_x_14610:
        /* <DEDUP_REMOVED lines=16> */
.L_x_14616:
[----:B------:R-:W-:Y:S05]  /*3980*/  BSYNC B3 ;  /* 0x0000000000037941 */ /* 0x000fea0003800000 */
.L_x_14615:
        /* <DEDUP_REMOVED lines=43> */
.L_x_14614:
[----:B------:R-:W-:Y:S05]  /*3c40*/  BSYNC B2 ;  /* 0x0000000000027941 */ /* 0x000fea0003800000 */
.L_x_14613:
[----:B------:R-:W-:Y:S01]  /*3c50*/  I2FP.F32.U32 R9, R9 ;  /* 0x0000000900097245 */ /* 0x000fe20000201000 */
[----:B-----5:R-:W-:Y:S01]  /*3c60*/  HADD2.F32 R10, -RZ, R115.H0_H0 ;  /* 0x20000073ff0a7230 */ /* 0x020fe20000004100 */
[----:B------:R-:W-:Y:S01]  /*3c70*/  MOV R12, 0x2f800000 ;  /* 0x2f800000000c7802 */ /* 0x000fe20000000f00 */
[----:B------:R-:W-:-:S03]  /*3c80*/  @P0 HADD2.F32 R13, -RZ, R111.H0_H0 ;  /* 0x2000006fff0d0230 */ /* 0x000fc60000004100 */
[----:B------:R-:W-:Y:S01]  /*3c90*/  FMUL.FTZ R10, R10, UR13 ;  /* 0x0000000d0a0a7c20 */ /* 0x000fe20008410000 */
[----:B------:R-:W-:-:S03]  /*3ca0*/  FFMA.FTZ R9, R9, R12, 1.1641532182693481445e-10 ;  /* 0x2f00000009097423 */ /* 0x000fc6000001000c */
[----:B------:R-:W-:Y:S02]  /*3cb0*/  FMUL.FTZ R10, R10, UR12 ;  /* 0x0000000c0a0a7c20 */ /* 0x000fe40008410000 */
[----:B------:R-:W-:Y:S01]  /*3cc0*/  FSETP.GTU.FTZ.AND P3, PT, R9, UR10, PT ;  /* 0x0000000a09007c0b */ /* 0x000fe2000bf7c000 */
[----:B------:R-:W-:-:S03]  /*3cd0*/  HADD2.F32 R9, -RZ, R187.H0_H0 ;  /* 0x200000bbff097230 */ /* 0x000fc60000004100 */
[----:B------:R-:W-:Y:S02]  /*3ce0*/  FSEL R10, R10, RZ, !P3 ;  /* 0x000000ff0a0a7208 */ /* 0x000fe40005800000 */
[----:B------:R-:W-:-:S03]  /*3cf0*/  SEL R120, RZ, 0x1, P3 ;  /* 0x00000001ff787807 */ /* 0x000fc60001800000 */
[----:B------:R-:W-:-:S04]  /*3d00*/  FMUL.FTZ R136, R10, R9 ;  /* 0x000000090a887220 */ /* 0x000fc80000410000 */
[----:B------:R-:W-:-:S07]  /*3d10*/  @P0 FADD.FTZ R136, R136, R13 ;  /* 0x0000000d88880221 */ /* 0x000fce0000010000 */
.L_x_14609:
[----:B------:R-:W-:Y:S05]  /*3d20*/  BSYNC B1 ;  /* 0x0000000000017941 */ /* 0x000fea0003800000 */
.L_x_14607:
        /* <DEDUP_REMOVED lines=8> */
.L_x_14618:
        /* <DEDUP_REMOVED lines=12> */
.L_x_14621:
[----:B------:R-:W-:-:S07]  /*3e70*/  MOV R9, R178 ;  /* 0x000000b200097202 */ /* 0x000fce0000000f00 */
.L_x_14622:
[----:B------:R-:W-:Y:S05]  /*3e80*/  BSYNC B2 ;  /* 0x0000000000027941 */ /* 0x000fea0003800000 */
.L_x_14620:
        /* <DEDUP_REMOVED lines=16> */
.L_x_14626:
[----:B------:R-:W-:Y:S05]  /*3f90*/  BSYNC B3 ;  /* 0x0000000000037941 */ /* 0x000fea0003800000 */
.L_x_14625:
        /* <DEDUP_REMOVED lines=43> */
.L_x_14624:
[----:B------:R-:W-:Y:S05]  /*4250*/  BSYNC B2 ;  /* 0x0000000000027941 */ /* 0x000fea0003800000 */
.L_x_14623:
[----:B------:R-:W-:Y:S01]  /*4260*/  I2FP.F32.U32 R9, R9 ;  /* 0x0000000900097245 */ /* 0x000fe20000201000 */
[----:B-----5:R-:W-:Y:S01]  /*4270*/  HADD2.F32 R10, -RZ, R115.H1_H1 ;  /* 0x30000073ff0a7230 */ /* 0x020fe20000004100 */
[----:B------:R-:W-:Y:S01]  /*4280*/  MOV R12, 0x2f800000 ;  /* 0x2f800000000c7802 */ /* 0x000fe20000000f00 */
[----:B------:R-:W-:-:S03]  /*4290*/  HADD2.F32 R137, -RZ, R187.H1_H1 ;  /* 0x300000bbff897230 */ /* 0x000fc60000004100 */
[----:B------:R-:W-:Y:S01]  /*42a0*/  FMUL.FTZ R10, R10, UR13 ;  /* 0x0000000d0a0a7c20 */ /* 0x000fe20008410000 */
[----:B------:R-:W-:Y:S01]  /*42b0*/  FFMA.FTZ R9, R9, R12, 1.1641532182693481445e-10 ;  /* 0x2f00000009097423 */ /* 0x000fe2000001000c */
[----:B------:R-:W-:Y:S02]  /*42c0*/  @P0 HADD2.F32 R12, -RZ, R111.H1_H1 ;  /* 0x3000006fff0c0230 */ /* 0x000fe40000004100 */
[----:B------:R-:W-:Y:S02]  /*42d0*/  FMUL.FTZ R10, R10, UR12 ;  /* 0x0000000c0a0a7c20 */ /* 0x000fe40008410000 */
[----:B------:R-:W-:-:S04]  /*42e0*/  FSETP.GTU.FTZ.AND P3, PT, R9, UR10, PT ;  /* 0x0000000a09007c0b */ /* 0x000fc8000bf7c000 */
[----:B------:R-:W-:Y:S02]  /*42f0*/  FSEL R10, R10, RZ, !P3 ;  /* 0x000000ff0a0a7208 */ /* 0x000fe40005800000 */
[----:B------:R-:W-:-:S03]  /*4300*/  SEL R121, RZ, 0x1, P3 ;  /* 0x00000001ff797807 */ /* 0x000fc60001800000 */
[----:B------:R-:W-:-:S04]  /*4310*/  FMUL.FTZ R137, R10, R137 ;  /* 0x000000890a897220 */ /* 0x000fc80000410000 */
[----:B------:R-:W-:-:S07]  /*4320*/  @P0 FADD.FTZ R137, R137, R12 ;  /* 0x0000000c89890221 */ /* 0x000fce0000010000 */
.L_x_14619:
[----:B------:R-:W-:Y:S05]  /*4330*/  BSYNC B1 ;  /* 0x0000000000017941 */ /* 0x000fea0003800000 */
.L_x_14617:
[----:B------:R-:W0:Y:S01]  /*4340*/  LDC.64 R160, c[0x0][0x238] ;  /* 0x00008e00ffa07b82 */ /* 0x000e220000000a00 */
[----:B------:R-:W-:Y:S01]  /*4350*/  F2FP.F16.F32.PACK_AB R15, R137, R136 ;  /* 0x00000088890f723e */ /* 0x000fe200000000ff */
[----:B------:R-:W-:Y:S01]  /*4360*/  VIADD R20, R165, 0x20 ;  /* 0x00000020a5147836 */ /* 0x000fe20000000000 */
[----:B------:R-:W-:Y:S01]  /*4370*/  F2FP.F16.F32.PACK_AB R14, R134, R135 ;  /* 0x00000087860e723e */ /* 0x000fe200000000ff */
[----:B------:R-:W-:Y:S01]  /*4380*/  BSSY B1, `(.L_x_14627) ;  /* 0x000001f000017945 */ /* 0x000fe20003800000 */
[----:B------:R-:W-:Y:S02]  /*4390*/  F2FP.F16.F32.PACK_AB R13, R132, R133 ;  /* 0x00000085840d723e */ /* 0x000fe400000000ff */
[----:B------:R-:W-:Y:S01]  /*43a0*/  F2FP.F16.F32.PACK_AB R12, R131, R130 ;  /* 0x00000082830c723e */ /* 0x000fe200000000ff */
        /* <DEDUP_REMOVED lines=8> */
[----:B0-----:R-:W-:Y:S01]  /*4430*/  SHF.L.U32 R13, R120, 0x10, RZ ;  /* 0x00000010780d7819 */ /* 0x001fe200000006ff */
        /* <DEDUP_REMOVED lines=19> */
.L_x_14628:
[----:B------:R-:W-:Y:S05]  /*4570*/  BSYNC B1 ;  /* 0x0000000000017941 */ /* 0x000fea0003800000 */
.L_x_14627:
[----:B-----5:R2:W5:Y:S04]  /*4580*/  @P1 LDG.E.128 R112, desc[UR6][R10.64] ;  /* 0x000000060a701981 */ /* 0x020568000c1e1d00 */
[----:B------:R2:W5:Y:S01]  /*4590*/  @P0 LDG.E.128 R108, desc[UR6][R18.64] ;  /* 0x00000006126c0981 */ /* 0x000562000c1e1d00 */
[----:B------:R-:W-:Y:S04]  /*45a0*/  BSSY B1, `(.L_x_14629) ;  /* 0x0000060000017945 */ /* 0x000fe80003800000 */
[----:B------:R-:W-:Y:S05]  /*45b0*/  @P2 BRA `(.L_x_14630) ;  /* 0x0000000000182947 */ /* 0x000fea0003800000 */
[----:B------:R-:W-:Y:S01]  /*45c0*/  IMAD.MOV.U32 R34, RZ, RZ, RZ ;  /* 0x000000ffff227224 */ /* 0x000fe200078e00ff */
[----:B--2---:R-:W-:Y:S01]  /*45d0*/  MOV R10, R21 ;  /* 0x00000015000a7202 */ /* 0x004fe20000000f00 */
[----:B------:R-:W-:Y:S06]  /*45e0*/  @!P0 BRA `(.L_x_14631) ;  /* 0x00000004006c8947 */ /* 0x000fec0003800000 */
[----:B------:R-:W-:Y:S01]  /*45f0*/  MOV R10, R21 ;  /* 0x00000015000a7202 */ /* 0x000fe20000000f00 */
[----:B-----5:R-:W-:Y:S01]  /*4600*/  HADD2.F32 R34, -RZ, R108.H0_H0 ;  /* 0x2000006cff227230 */ /* 0x020fe20000004100 */
[----:B------:R-:W-:Y:S06]  /*4610*/  BRA `(.L_x_14631) ;  /* 0x0000000400607947 */ /* 0x000fec0003800000 */
.L_x_14630:
[C---:B------:R-:W-:Y:S01]  /*4620*/  ISETP.NE.AND P3, PT, R21.reuse, 0x1, PT ;  /* 0x000000011500780c */ /* 0x040fe20003f65270 */
[----:B------:R-:W-:Y:S01]  /*4630*/  BSSY B2, `(.L_x_14632) ;  /* 0x000000c000027945 */ /* 0x000fe20003800000 */
[----:B--2---:R-:W-:-:S11]  /*4640*/  VIADD R10, R21, 0x1 ;  /* 0x00000001150a7836 */ /* 0x004fd60000000000 */
        /* <DEDUP_REMOVED lines=9> */
.L_x_14633:
[----:B------:R-:W-:-:S07]  /*46e0*/  MOV R6, R178 ;  /* 0x000000b200067202 */ /* 0x000fce0000000f00 */
.L_x_14634:
[----:B------:R-:W-:Y:S05]  /*46f0*/  BSYNC B2 ;  /* 0x0000000000027941 */ /* 0x000fea0003800000 */
.L_x_14632:
[----:B------:R-:W-:Y:S01]  /*4700*/  ISETP.NE.AND P3, PT, R10, 0x4, PT ;  /* 0x000000040a00780c */ /* 0x000fe20003f65270 */
[----:B------:R-:W-:-:S12]  /*4710*/  BSSY B2, `(.L_x_14635) ;  /* 0x000003b000027945 */ /* 0x000fd80003800000 */
[----:B------:R-:W-:Y:S05]  /*4720*/  @P3 BRA `(.L_x_14636) ;  /* 0x0000000000e43947 */ /* 0x000fea0003800000 */
[----:B------:R-:W-:Y:S01]  /*4730*/  IADD3 R2, R2, 0x1, RZ ;  /* 0x0000000102027810 */ /* 0x000fe20007ffe0ff */
[----:B------:R-:W-:Y:S03]  /*4740*/  BSSY B3, `(.L_x_14637) ;  /* 0x000000c000037945 */ /* 0x000fe60003800000 */
[C---:B------:R-:W-:Y:S01]  /*4750*/  ISETP.NE.AND P3, PT, R2.reuse, RZ, PT ;  /* 0x000000ff0200720c */ /* 0x040fe20003f65270 */
[----:B01----:R-:W-:-:S12]  /*4760*/  IMAD.HI.U32 R12, R2, -0x2daee0ad, RZ ;  /* 0xd2511f53020c7827 */ /* 0x003fd800078e00ff */
        /* <DEDUP_REMOVED lines=9> */
.L_x_14638:
[----:B------:R-:W-:Y:S05]  /*4800*/  BSYNC B3 ;  /* 0x0000000000037941 */ /* 0x000fea0003800000 */
.L_x_14637:
        /* <DEDUP_REMOVED lines=43> */
.L_x_14636:
[----:B------:R-:W-:Y:S05]  /*4ac0*/  BSYNC B2 ;  /* 0x0000000000027941 */ /* 0x000fea0003800000 */
.L_x_14635:
[----:B------:R-:W-:Y:S01]  /*4ad0*/  I2FP.F32.U32 R6, R6 ;  /* 0x0000000600067245 */ /* 0x000fe20000201000 */
[----:B01---5:R-:W-:Y:S01]  /*4ae0*/  HADD2.F32 R12, -RZ, R112.H0_H0 ;  /* 0x20000070ff0c7230 */ /* 0x023fe20000004100 */
        /* <DEDUP_REMOVED lines=11> */
.L_x_14631:
[----:B------:R-:W-:Y:S05]  /*4ba0*/  BSYNC B1 ;  /* 0x0000000000017941 */ /* 0x000fea0003800000 */
.L_x_14629:
        /* <DEDUP_REMOVED lines=8> */
.L_x_14640:
        /* <DEDUP_REMOVED lines=12> */
.L_x_14643:
[----:B------:R-:W-:-:S07]  /*4cf0*/  MOV R7, R178 ;  /* 0x000000b200077202 */ /* 0x000fce0000000f00 */
.L_x_14644:
[----:B------:R-:W-:Y:S05]  /*4d00*/  BSYNC B2 ;  /* 0x0000000000027941 */ /* 0x000fea0003800000 */
.L_x_14642:
        /* <DEDUP_REMOVED lines=16> */
.L_x_14648:
[----:B------:R-:W-:Y:S05]  /*4e10*/  BSYNC B3 ;  /* 0x0000000000037941 */ /* 0x000fea0003800000 */
.L_x_14647:
        /* <DEDUP_REMOVED lines=43> */
.L_x_14646:
[----:B------:R-:W-:Y:S05]  /*50d0*/  BSYNC B2 ;  /* 0x0000000000027941 */ /* 0x000fea0003800000 */
.L_x_14645:
[----:B------:R-:W-:Y:S01]  /*50e0*/  I2FP.F32.U32 R7, R7 ;  /* 0x0000000700077245 */ /* 0x000fe20000201000 */
[----:B01---5:R-:W-:Y:S01]  /*50f0*/  HADD2.F32 R12, -RZ, R112.H1_H1 ;  /* 0x30000070ff0c7230 */ /* 0x023fe20000004100 */
[----:B------:R-:W-:-:S04]  /*5100*/  MOV R10, 0x2f800000 ;  /* 0x2f800000000a7802 */ /* 0x000fc80000000f00 */
[----:B------:R-:W-:Y:S01]  /*5110*/  FMUL.FTZ R12, R12, UR13 ;  /* 0x0000000d0c0c7c20 */ /* 0x000fe20008410000 */
[----:B------:R-:W-:Y:S01]  /*5120*/  FFMA.FTZ R7, R7, R10, 1.1641532182693481445e-10 ;  /* 0x2f00000007077423 */ /* 0x000fe2000001000a */
[----:B------:R-:W-:Y:S02]  /*5130*/  HADD2.F32 R10, -RZ, R172.H1_H1 ;  /* 0x300000acff0a7230 */ /* 0x000fe40000004100 */
[----:B------:R-:W-:Y:S02]  /*5140*/  FMUL.FTZ R12, R12, UR12 ;  /* 0x0000000c0c0c7c20 */ /* 0x000fe40008410000 */
[----:B------:R-:W-:-:S04]  /*5150*/  FSETP.GTU.FTZ.AND P3, PT, R7, UR10, PT ;  /* 0x0000000a07007c0b */ /* 0x000fc8000bf7c000 */
[----:B------:R-:W-:Y:S01]  /*5160*/  FSEL R35, R12, RZ, !P3 ;  /* 0x000000ff0c237208 */ /* 0x000fe20005800000 */
[----:B------:R-:W-:Y:S01]  /*5170*/  @P0 HADD2.F32 R12, -RZ, R108.H1_H1 ;  /* 0x3000006cff0c0230 */ /* 0x000fe20000004100 */
[----:B------:R-:W-:-:S03]  /*5180*/  SEL R7, RZ, 0x1, P3 ;  /* 0x00000001ff077807 */ /* 0x000fc60001800000 */
[----:B------:R-:W-:-:S04]  /*5190*/  FMUL.FTZ R35, R35, R10 ;  /* 0x0000000a23237220 */ /* 0x000fc80000410000 */
[----:B------:R-:W-:-:S07]  /*51a0*/  @P0 FADD.FTZ R35, R12, R35 ;  /* 0x000000230c230221 */ /* 0x000fce0000010000 */
.L_x_14641:
[----:B------:R-:W-:Y:S05]  /*51b0*/  BSYNC B1 ;  /* 0x0000000000017941 */ /* 0x000fea0003800000 */
.L_x_14639:
        /* <DEDUP_REMOVED lines=8> */
.L_x_14650:
        /* <DEDUP_REMOVED lines=12> */
.L_x_14653:
[----:B------:R-:W-:-:S07]  /*5300*/  MOV R8, R178 ;  /* 0x000000b200087202 */ /* 0x000fce0000000f00 */
.L_x_14654:
[----:B------:R-:W-:Y:S05]  /*5310*/  BSYNC B2 ;  /* 0x0000000000027941 */ /* 0x000fea0003800000 */
.L_x_14652:
        /* <DEDUP_REMOVED lines=16> */
.L_x_14658:
[----:B------:R-:W-:Y:S05]  /*5420*/  BSYNC B3 ;  /* 0x0000000000037941 */ /* 0x000fea0003800000 */
.L_x_14657:
        /* <DEDUP_REMOVED lines=43> */
.L_x_14656:
[----:B------:R-:W-:Y:S05]  /*56e0*/  BSYNC B2 ;  /* 0x0000000000027941 */ /* 0x000fea0003800000 */
.L_x_14655:
        /* <DEDUP_REMOVED lines=13> */
.L_x_14651:
[----:B------:R-:W-:Y:S05]  /*57c0*/  BSYNC B1 ;  /* 0x0000000000017941 */ /* 0x000fea0003800000 */
.L_x_14649:
        /* <DEDUP_REMOVED lines=8> */
.L_x_14660:
        /* <DEDUP_REMOVED lines=12> */
.L_x_14663:
[----:B------:R-:W-:-:S07]  /*5910*/  MOV R18, R178 ;  /* 0x000000b200127202 */ /* 0x000fce0000000f00 */
.L_x_14664:
[----:B------:R-:W-:Y:S05]  /*5920*/  BSYNC B2 ;  /* 0x0000000000027941 */ /* 0x000fea0003800000 */
.L_x_14662:
        /* <DEDUP_REMOVED lines=16> */
.L_x_14668:
[----:B------:R-:W-:Y:S05]  /*5a30*/  BSYNC B3 ;  /* 0x0000000000037941 */ /* 0x000fea0003800000 */
.L_x_14667:
        /* <DEDUP_REMOVED lines=43> */
.L_x_14666:
[----:B------:R-:W-:Y:S05]  /*5cf0*/  BSYNC B2 ;  /* 0x0000000000027941 */ /* 0x000fea0003800000 */
.L_x_14665:
[----:B------:R-:W-:Y:S01]  /*5d00*/  I2FP.F32.U32 R10, R18 ;  /* 0x00000012000a7245 */ /* 0x000fe20000201000 */
[----:B01---5:R-:W-:Y:S01]  /*5d10*/  HADD2.F32 R12, -RZ, R113.H1_H1 ;  /* 0x30000071ff0c7230 */ /* 0x023fe20000004100 */
[----:B------:R-:W-:-:S04]  /*5d20*/  MOV R13, 0x2f800000 ;  /* 0x2f800000000d7802 */ /* 0x000fc80000000f00 */
[----:B------:R-:W-:Y:S01]  /*5d30*/  FMUL.FTZ R12, R12, UR13 ;  /* 0x0000000d0c0c7c20 */ /* 0x000fe20008410000 */
[----:B------:R-:W-:-:S03]  /*5d40*/  FFMA.FTZ R10, R10, R13, 1.1641532182693481445e-10 ;  /* 0x2f0000000a0a7423 */ /* 0x000fc6000001000d */
[----:B------:R-:W-:Y:S02]  /*5d50*/  FMUL.FTZ R12, R12, UR12 ;  /* 0x0000000c0c0c7c20 */ /* 0x000fe40008410000 */
[----:B------:R-:W-:Y:S01]  /*5d60*/  FSETP.GTU.FTZ.AND P3, PT, R10, UR10, PT ;  /* 0x0000000a0a007c0b */ /* 0x000fe2000bf7c000 */
[----:B------:R-:W-:-:S03]  /*5d70*/  HADD2.F32 R10, -RZ, R173.H1_H1 ;  /* 0x300000adff0a7230 */ /* 0x000fc60000004100 */
[----:B------:R-:W-:Y:S01]  /*5d80*/  FSEL R37, R12, RZ, !P3 ;  /* 0x000000ff0c257208 */ /* 0x000fe20005800000 */
[----:B------:R-:W-:Y:S01]  /*5d90*/  @P0 HADD2.F32 R12, -RZ, R109.H1_H1 ;  /* 0x3000006dff0c0230 */ /* 0x000fe20000004100 */
[----:B------:R-:W-:-:S03]  /*5da0*/  SEL R33, RZ, 0x1, P3 ;  /* 0x00000001ff217807 */ /* 0x000fc60001800000 */
[----:B------:R-:W-:-:S04]  /*5db0*/  FMUL.FTZ R37, R37, R10 ;  /* 0x0000000a25257220 */ /* 0x000fc80000410000 */
[----:B------:R-:W-:-:S07]  /*5dc0*/  @P0 FADD.FTZ R37, R12, R37 ;  /* 0x000000250c250221 */ /* 0x000fce0000010000 */
.L_x_14661:
[----:B------:R-:W-:Y:S05]  /*5dd0*/  BSYNC B1 ;  /* 0x0000000000017941 */ /* 0x000fea0003800000 */
.L_x_14659:
        /* <DEDUP_REMOVED lines=8> */
.L_x_14670:
        /* <DEDUP_REMOVED lines=12> */
.L_x_14673:
[----:B------:R-:W-:-:S07]  /*5f20*/  MOV R18, R178 ;  /* 0x000000b200127202 */ /* 0x000fce0000000f00 */
.L_x_14674:
[----:B------:R-:W-:Y:S05]  /*5f30*/  BSYNC B2 ;  /* 0x0000000000027941 */ /* 0x000fea0003800000 */
.L_x_14672:
        /* <DEDUP_REMOVED lines=16> */
.L_x_14678:
[----:B------:R-:W-:Y:S05]  /*6040*/  BSYNC B3 ;  /* 0x0000000000037941 */ /* 0x000fea0003800000 */
.L_x_14677:
        /* <DEDUP_REMOVED lines=43> */
.L_x_14676:
[----:B------:R-:W-:Y:S05]  /*6300*/  BSYNC B2 ;  /* 0x0000000000027941 */ /* 0x000fea0003800000 */
.L_x_14675:
[----:B------:R-:W-:Y:S01]  /*6310*/  I2FP.F32.U32 R11, R18 ;  /* 0x00000012000b7245 */ /* 0x000fe20000201000 */
[----:B01---5:R-:W-:Y:S01]  /*6320*/  HADD2.F32 R13, -RZ, R114.H0_H0 ;  /* 0x20000072ff0d7230 */ /* 0x023fe20000004100 */
[----:B------:R-:W-:-:S04]  /*6330*/  MOV R12, 0x2f800000 ;  /* 0x2f800000000c7802 */ /* 0x000fc80000000f00 */
[----:B------:R-:W-:Y:S01]  /*6340*/  FMUL.FTZ R13, R13, UR13 ;  /* 0x0000000d0d0d7c20 */ /* 0x000fe20008410000 */
[----:B------:R-:W-:-:S03]  /*6350*/  FFMA.FTZ R11, R11, R12, 1.1641532182693481445e-10 ;  /* 0x2f0000000b0b7423 */ /* 0x000fc6000001000c */
[----:B------:R-:W-:Y:S02]  /*6360*/  FMUL.FTZ R13, R13, UR12 ;  /* 0x0000000c0d0d7c20 */ /* 0x000fe40008410000 */
[----:B------:R-:W-:Y:S01]  /*6370*/  FSETP.GTU.FTZ.AND P3, PT, R11, UR10, PT ;  /* 0x0000000a0b007c0b */ /* 0x000fe2000bf7c000 */
[----:B------:R-:W-:-:S03]  /*6380*/  HADD2.F32 R11, -RZ, R174.H0_H0 ;  /* 0x200000aeff0b7230 */ /* 0x000fc60000004100 */
[----:B------:R-:W-:Y:S01]  /*6390*/  FSEL R38, R13, RZ, !P3 ;  /* 0x000000ff0d267208 */ /* 0x000fe20005800000 */
[----:B------:R-:W-:Y:S01]  /*63a0*/  @P0 HADD2.F32 R13, -RZ, R110.H0_H0 ;  /* 0x2000006eff0d0230 */ /* 0x000fe20000004100 */
[----:B------:R-:W-:-:S03]  /*63b0*/  SEL R42, RZ, 0x1, P3 ;  /* 0x00000001ff2a7807 */ /* 0x000fc60001800000 */
[----:B------:R-:W-:-:S04]  /*63c0*/  FMUL.FTZ R38, R38, R11 ;  /* 0x0000000b26267220 */ /* 0x000fc80000410000 */
[----:B------:R-:W-:-:S07]  /*63d0*/  @P0 FADD.FTZ R38, R13, R38 ;  /* 0x000000260d260221 */ /* 0x000fce0000010000 */
.L_x_14671:
[----:B------:R-:W-:Y:S05]  /*63e0*/  BSYNC B1 ;  /* 0x0000000000017941 */ /* 0x000fea0003800000 */
.L_x_14669:
        /* <DEDUP_REMOVED lines=8> */
.L_x_14680:
        /* <DEDUP_REMOVED lines=12> */
.L_x_14683:
[----:B------:R-:W-:-:S07]  /*6530*/  MOV R18, R178 ;  /* 0x000000b200127202 */ /* 0x000fce0000000f00 */
.L_x_14684:
[----:B------:R-:W-:Y:S05]  /*6540*/  BSYNC B2 ;  /* 0x0000000000027941 */ /* 0x000fea0003800000 */
.L_x_14682:
        /* <DEDUP_REMOVED lines=16> */
.L_x_14688:
[----:B------:R-:W-:Y:S05]  /*6650*/  BSYNC B3 ;  /* 0x0000000000037941 */ /* 0x000fea0003800000 */
.L_x_14687:
        /* <DEDUP_REMOVED lines=43> */
.L_x_14686:
[----:B------:R-:W-:Y:S05]  /*6910*/  BSYNC B2 ;  /* 0x0000000000027941 */ /* 0x000fea0003800000 */
.L_x_14685:
        /* <DEDUP_REMOVED lines=13> */
.L_x_14681:
[----:B------:R-:W-:Y:S05]  /*69f0*/  BSYNC B1 ;  /* 0x0000000000017941 */ /* 0x000fea0003800000 */
.L_x_14679:
        /* <DEDUP_REMOVED lines=8> */
.L_x_14690:
        /* <DEDUP_REMOVED lines=12> */
.L_x_14693:
[----:B------:R-:W-:-:S07]  /*6b40*/  MOV R18, R178 ;  /* 0x000000b200127202 */ /* 0x000fce0000000f00 */
.L_x_14694:
[----:B------:R-:W-:Y:S05]  /*6b50*/  BSYNC B2 ;  /* 0x0000000000027941 */ /* 0x000fea0003800000 */
.L_x_14692:
        /* <DEDUP_REMOVED lines=16> */
.L_x_14698:
[----:B------:R-:W-:Y:S05]  /*6c60*/  BSYNC B3 ;  /* 0x0000000000037941 */ /* 0x000fea0003800000 */
.L_x_14697:
        /* <DEDUP_REMOVED lines=43> */
.L_x_14696:
[----:B------:R-:W-:Y:S05]  /*6f20*/  BSYNC B2 ;  /* 0x0000000000027941 */ /* 0x000fea0003800000 */
.L_x_14695:
        /* <DEDUP_REMOVED lines=13> */
.L_x_14691:
[----:B------:R-:W-:Y:S05]  /*7000*/  BSYNC B1 ;  /* 0x0000000000017941 */ /* 0x000fea0003800000 */
.L_x_14689:
        /* <DEDUP_REMOVED lines=8> */
.L_x_14700:
        /* <DEDUP_REMOVED lines=12> */
.L_x_14703:
[----:B------:R-:W-:-:S07]  /*7150*/  MOV R18, R178 ;  /* 0x000000b200127202 */ /* 0x000fce0000000f00 */
.L_x_14704:
[----:B------:R-:W-:Y:S05]  /*7160*/  BSYNC B2 ;  /* 0x0000000000027941 */ /* 0x000fea0003800000 */
.L_x_14702:
        /* <DEDUP_REMOVED lines=16> */
.L_x_14708:
[----:B------:R-:W-:Y:S05]  /*7270*/  BSYNC B3 ;  /* 0x0000000000037941 */ /* 0x000fea0003800000 */
.L_x_14707:
        /* <DEDUP_REMOVED lines=43> */
.L_x_14706:
[----:B------:R-:W-:Y:S05]  /*7530*/  BSYNC B2 ;  /* 0x0000000000027941 */ /* 0x000fea0003800000 */
.L_x_14705:
        /* <DEDUP_REMOVED lines=13> */
.L_x_14701:
[----:B------:R-:W-:Y:S05]  /*7610*/  BSYNC B1 ;  /* 0x0000000000017941 */ /* 0x000fea0003800000 */
.L_x_14699:
[----:B0-----:R-:W-:Y:S01]  /*7620*/  IMAD.WIDE.U32 R16, R9, 0x10, R160 ;  /* 0x0000001009107825 */ /* 0x001fe200078e00a0 */
[----:B-1----:R-:W-:Y:S01]  /*7630*/  F2FP.F16.F32.PACK_AB R15, R41, R40 ;  /* 0x00000028290f723e */ /* 0x002fe200000000ff */
        /* <DEDUP_REMOVED lines=32> */
.L_x_14710:
[----:B------:R-:W-:Y:S05]  /*7840*/  BSYNC B1 ;  /* 0x0000000000017941 */ /* 0x000fea0003800000 */
.L_x_14709:
[----:B-----5:R1:W5:Y:S04]  /*7850*/  @P1 LDG.E.128 R112, desc[UR6][R10.64] ;  /* 0x000000060a701981 */ /* 0x020368000c1e1d00 */
[----:B------:R1:W5:Y:S01]  /*7860*/  @P0 LDG.E.128 R108, desc[UR6][R18.64] ;  /* 0x00000006126c0981 */ /* 0x000362000c1e1d00 */
[----:B------:R-:W-:Y:S04]  /*7870*/  BSSY B1, `(.L_x_14711) ;  /* 0x0000060000017945 */ /* 0x000fe80003800000 */
[----:B------:R-:W-:Y:S05]  /*7880*/  @P2 BRA `(.L_x_14712) ;  /* 0x0000000000182947 */ /* 0x000fea0003800000 */
[----:B------:R-:W-:Y:S01]  /*7890*/  IMAD.MOV.U32 R17, RZ, RZ, RZ ;  /* 0x000000ffff117224 */ /* 0x000fe200078e00ff */
[----:B-1----:R-:W-:Y:S01]  /*78a0*/  MOV R10, R21 ;  /* 0x00000015000a7202 */ /* 0x002fe20000000f00 */
[----:B------:R-:W-:Y:S06]  /*78b0*/  @!P0 BRA `(.L_x_14713) ;  /* 0x00000004006c8947 */ /* 0x000fec0003800000 */
[----:B------:R-:W-:Y:S01]  /*78c0*/  MOV R10, R21 ;  /* 0x00000015000a7202 */ /* 0x000fe20000000f00 */
[----:B-----5:R-:W-:Y:S01]  /*78d0*/  HADD2.F32 R17, -RZ, R108.H0_H0 ;  /* 0x2000006cff117230 */ /* 0x020fe20000004100 */
[----:B------:R-:W-:Y:S06]  /*78e0*/  BRA `(.L_x_14713) ;  /* 0x0000000400607947 */ /* 0x000fec0003800000 */
.L_x_14712:
[C---:B------:R-:W-:Y:S01]  /*78f0*/  ISETP.NE.AND P3, PT, R21.reuse, 0x1, PT ;  /* 0x000000011500780c */ /* 0x040fe20003f65270 */
[----:B------:R-:W-:Y:S01]  /*7900*/  BSSY B2, `(.L_x_14714) ;  /* 0x000000c000027945 */ /* 0x000fe20003800000 */
[----:B-1----:R-:W-:-:S11]  /*7910*/  VIADD R10, R21, 0x1 ;  /* 0x00000001150a7836 */ /* 0x002fd60000000000 */
        /* <DEDUP_REMOVED lines=9> */
.L_x_14715:
[----:B------:R-:W-:-:S07]  /*79b0*/  MOV R6, R178 ;  /* 0x000000b200067202 */ /* 0x000fce0000000f00 */
.L_x_14716:
[----:B------:R-:W-:Y:S05]  /*79c0*/  BSYNC B2 ;  /* 0x0000000000027941 */ /* 0x000fea0003800000 */
.L_x_14714:
        /* <DEDUP_REMOVED lines=16> */
.L_x_14720:
[----:B------:R-:W-:Y:S05]  /*7ad0*/  BSYNC B3 ;  /* 0x0000000000037941 */ /* 0x000fea0003800000 */
.L_x_14719:
        /* <DEDUP_REMOVED lines=43> */
.L_x_14718:
[----:B------:R-:W-:Y:S05]  /*7d90*/  BSYNC B2 ;  /* 0x0000000000027941 */ /* 0x000fea0003800000 */
.L_x_14717:
[----:B------:R-:W-:Y:S01]  /*7da0*/  I2FP.F32.U32 R6, R6 ;  /* 0x0000000600067245 */ /* 0x000fe20000201000 */
[----:B0----5:R-:W-:Y:S01]  /*7db0*/  HADD2.F32 R12, -RZ, R112.H0_H0 ;  /* 0x20000070ff0c7230 */ /* 0x021fe20000004100 */
[----:B------:R-:W-:Y:S01]  /*7dc0*/  MOV R11, 0x2f800000 ;  /* 0x2f800000000b7802 */ /* 0x000fe20000000f00 */
[----:B------:R-:W-:-:S03]  /*7dd0*/  @P0 HADD2.F32 R14, -RZ, R108.H0_H0 ;  /* 0x2000006cff0e0230 */ /* 0x000fc60000004100 */
[----:B------:R-:W-:Y:S01]  /*7de0*/  FMUL.FTZ R12, R12, UR13 ;  /* 0x0000000d0c0c7c20 */ /* 0x000fe20008410000 */
[----:B------:R-:W-:-:S03]  /*7df0*/  FFMA.FTZ R6, R6, R11, 1.1641532182693481445e-10 ;  /* 0x2f00000006067423 */ /* 0x000fc6000001000b */
[----:B------:R-:W-:Y:S01]  /*7e00*/  FMUL.FTZ R17, R12, UR12 ;  /* 0x0000000c0c117c20 */ /* 0x000fe20008410000 */
[----:B------:R-:W-:Y:S01]  /*7e10*/  HADD2.F32 R12, -RZ, R44.H0_H0 ;  /* 0x2000002cff0c7230 */ /* 0x000fe20000004100 */
[----:B------:R-:W-:-:S04]  /*7e20*/  FSETP.GTU.FTZ.AND P3, PT, R6, UR10, PT ;  /* 0x0000000a06007c0b */ /* 0x000fc8000bf7c000 */
[----:B------:R-:W-:Y:S02]  /*7e30*/  FSEL R17, R17, RZ, !P3 ;  /* 0x000000ff11117208 */ /* 0x000fe40005800000 */
[----:B------:R-:W-:-:S03]  /*7e40*/  SEL R6, RZ, 0x1, P3 ;  /* 0x00000001ff067807 */ /* 0x000fc60001800000 */
[----:B------:R-:W-:-:S04]  /*7e50*/  FMUL.FTZ R17, R17, R12 ;  /* 0x0000000c11117220 */ /* 0x000fc80000410000 */
[----:B------:R-:W-:-:S07]  /*7e60*/  @P0 FADD.FTZ R17, R14, R17 ;  /* 0x000000110e110221 */ /* 0x000fce0000010000 */
.L_x_14713:
[----:B------:R-:W-:Y:S05]  /*7e70*/  BSYNC B1 ;  /* 0x0000000000017941 */ /* 0x000fea0003800000 */
.L_x_14711:
        /* <DEDUP_REMOVED lines=8> */
.L_x_14722:
        /* <DEDUP_REMOVED lines=12> */
.L_x_14725:
[----:B------:R-:W-:-:S07]  /*7fc0*/  MOV R7, R178 ;  /* 0x000000b200077202 */ /* 0x000fce0000000f00 */
.L_x_14726:
[----:B------:R-:W-:Y:S05]  /*7fd0*/  BSYNC B2 ;  /* 0x0000000000027941 */ /* 0x000fea0003800000 */
.L_x_14724:
        /* <DEDUP_REMOVED lines=16> */
.L_x_14730:
[----:B------:R-:W-:Y:S05]  /*80e0*/  BSYNC B3 ;  /* 0x0000000000037941 */ /* 0x000fea0003800000 */
.L_x_14729:
        /* <DEDUP_REMOVED lines=43> */
.L_x_14728:
[----:B------:R-:W-:Y:S05]  /*83a0*/  BSYNC B2 ;  /* 0x0000000000027941 */ /* 0x000fea0003800000 */
.L_x_14727:
[----:B------:R-:W-:Y:S01]  /*83b0*/  I2FP.F32.U32 R7, R7 ;  /* 0x0000000700077245 */ /* 0x000fe20000201000 */
[----:B0----5:R-:W-:Y:S01]  /*83c0*/  HADD2.F32 R12, -RZ, R112.H1_H1 ;  /* 0x30000070ff0c7230 */ /* 0x021fe20000004100 */
[----:B------:R-:W-:Y:S01]  /*83d0*/  MOV R10, 0x2f800000 ;  /* 0x2f800000000a7802 */ /* 0x000fe20000000f00 */
[----:B------:R-:W-:Y:S02]  /*83e0*/  HADD2.F32 R13, -RZ, R44.H1_H1 ;  /* 0x3000002cff0d7230 */ /* 0x000fe40000004100 */
[----:B------:R-:W-:Y:S02]  /*83f0*/  @P0 HADD2.F32 R15, -RZ, R108.H1_H1 ;  /* 0x3000006cff0f0230 */ /* 0x000fe40000004100 */
        /* <DEDUP_REMOVED lines=8> */
.L_x_14723:
[----:B------:R-:W-:Y:S05]  /*8480*/  BSYNC B1 ;  /* 0x0000000000017941 */ /* 0x000fea0003800000 */
.L_x_14721:
        /* <DEDUP_REMOVED lines=8> */
.L_x_14732:
        /* <DEDUP_REMOVED lines=12> */
.L_x_14735:
[----:B------:R-:W-:-:S07]  /*85d0*/  MOV R8, R178 ;  /* 0x000000b200087202 */ /* 0x000fce0000000f00 */
.L_x_14736:
[----:B------:R-:W-:Y:S05]  /*85e0*/  BSYNC B2 ;  /* 0x0000000000027941 */ /* 0x000fea0003800000 */
.L_x_14734:
        /* <DEDUP_REMOVED lines=16> */
.L_x_14740:
[----:B------:R-:W-:Y:S05]  /*86f0*/  BSYNC B3 ;  /* 0x0000000000037941 */ /* 0x000fea0003800000 */
.L_x_14739:
        /* <DEDUP_REMOVED lines=43> */
.L_x_14738:
[----:B------:R-:W-:Y:S05]  /*89b0*/  BSYNC B2 ;  /* 0x0000000000027941 */ /* 0x000fea0003800000 */
.L_x_14737:
        /* <DEDUP_REMOVED lines=13> */
.L_x_14733:
[----:B------:R-:W-:Y:S05]  /*8a90*/  BSYNC B1 ;  /* 0x0000000000017941 */ /* 0x000fea0003800000 */
.L_x_14731:
        /* <DEDUP_REMOVED lines=8> */
.L_x_14742:
        /* <DEDUP_REMOVED lines=12> */
.L_x_14745:
[----:B------:R-:W-:-:S07]  /*8be0*/  MOV R16, R178 ;  /* 0x000000b200107202 */ /* 0x000fce0000000f00 */
.L_x_14746:
[----:B------:R-:W-:Y:S05]  /*8bf0*/  BSYNC B2 ;  /* 0x0000000000027941 */ /* 0x000fea0003800000 */
.L_x_14744:
        /* <DEDUP_REMOVED lines=16> */
.L_x_14750:
[----:B------:R-:W-:Y:S05]  /*8d00*/  BSYNC B3 ;  /* 0x0000000000037941 */ /* 0x000fea0003800000 */
.L_x_14749:
        /* <DEDUP_REMOVED lines=43> */
.L_x_14748:
[----:B------:R-:W-:Y:S05]  /*8fc0*/  BSYNC B2 ;  /* 0x0000000000027941 */ /* 0x000fea0003800000 */
.L_x_14747:
[----:B------:R-:W-:Y:S01]  /*8fd0*/  I2FP.F32.U32 R10, R16 ;  /* 0x00000010000a7245 */ /* 0x000fe20000201000 */
[----:B0----5:R-:W-:Y:S01]  /*8fe0*/  HADD2.F32 R12, -RZ, R113.H1_H1 ;  /* 0x30000071ff0c7230 */ /* 0x021fe20000004100 */
        /* <DEDUP_REMOVED lines=11> */
.L_x_14743:
[----:B------:R-:W-:Y:S05]  /*90a0*/  BSYNC B1 ;  /* 0x0000000000017941 */ /* 0x000fea0003800000 */
.L_x_14741:
        /* <DEDUP_REMOVED lines=8> */
.L_x_14752:
        /* <DEDUP_REMOVED lines=12> */
.L_x_14755:
[----:B------:R-:W-:-:S07]  /*91f0*/  MOV R16, R178 ;  /* 0x000000b200107202 */ /* 0x000fce0000000f00 */
.L_x_14756:
[----:B------:R-:W-:Y:S05]  /*9200*/  BSYNC B2 ;  /* 0x0000000000027941 */ /* 0x000fea0003800000 */
.L_x_14754:
        /* <DEDUP_REMOVED lines=16> */
.L_x_14760:
[----:B------:R-:W-:Y:S05]  /*9310*/  BSYNC B3 ;  /* 0x0000000000037941 */ /* 0x000fea0003800000 */
.L_x_14759:
        /* <DEDUP_REMOVED lines=43> */
.L_x_14758:
[----:B------:R-:W-:Y:S05]  /*95d0*/  BSYNC B2 ;  /* 0x0000000000027941 */ /* 0x000fea0003800000 */
.L_x_14757:
[----:B------:R-:W-:Y:S01]  /*95e0*/  I2FP.F32.U32 R11, R16 ;  /* 0x00000010000b7245 */ /* 0x000fe20000201000 */
[----:B0----5:R-:W-:Y:S01]  /*95f0*/  HADD2.F32 R13, -RZ, R114.H0_H0 ;  /* 0x20000072ff0d7230 */ /* 0x021fe20000004100 */
        /* <DEDUP_REMOVED lines=11> */
.L_x_14753:
[----:B------:R-:W-:Y:S05]  /*96b0*/  BSYNC B1 ;  /* 0x0000000000017941 */ /* 0x000fea0003800000 */
.L_x_14751:
        /* <DEDUP_REMOVED lines=8> */
.L_x_14762:
        /* <DEDUP_REMOVED lines=12> */
.L_x_14765:
[----:B------:R-:W-:-:S07]  /*9800*/  MOV R16, R178 ;  /* 0x000000b200107202 */ /* 0x000fce0000000f00 */
.L_x_14766:
[----:B------:R-:W-:Y:S05]  /*9810*/  BSYNC B2 ;  /* 0x0000000000027941 */ /* 0x000fea0003800000 */
.L_x_14764:
        /* <DEDUP_REMOVED lines=16> */
.L_x_14770:
[----:B------:R-:W-:Y:S05]  /*9920*/  BSYNC B3 ;  /* 0x0000000000037941 */ /* 0x000fea0003800000 */
.L_x_14769:
        /* <DEDUP_REMOVED lines=43> */
.L_x_14768:
[----:B------:R-:W-:Y:S05]  /*9be0*/  BSYNC B2 ;  /* 0x0000000000027941 */ /* 0x000fea0003800000 */
.L_x_14767:
        /* <DEDUP_REMOVED lines=13> */
.L_x_14763:
[----:B------:R-:W-:Y:S05]  /*9cc0*/  BSYNC B1 ;  /* 0x0000000000017941 */ /* 0x000fea0003800000 */
.L_x_14761:
        /* <DEDUP_REMOVED lines=8> */
.L_x_14772:
        /* <DEDUP_REMOVED lines=12> */
.L_x_14775:
[----:B------:R-:W-:-:S07]  /*9e10*/  MOV R16, R178 ;  /* 0x000000b200107202 */ /* 0x000fce0000000f00 */
.L_x_14776:
[----:B------:R-:W-:Y:S05]  /*9e20*/  BSYNC B2 ;  /* 0x0000000000027941 */ /* 0x000fea0003800000 */
.L_x_14774:
        /* <DEDUP_REMOVED lines=16> */
.L_x_14780:
[----:B------:R-:W-:Y:S05]  /*9f30*/  BSYNC B3 ;  /* 0x0000000000037941 */ /* 0x000fea0003800000 */
.L_x_14779:
        /* <DEDUP_REMOVED lines=43> */
.L_x_14778:
[----:B------:R-:W-:Y:S05]  /*a1f0*/  BSYNC B2 ;  /* 0x0000000000027941 */ /* 0x000fea0003800000 */
.L_x_14777:
        /* <DEDUP_REMOVED lines=13> */
.L_x_14773:
[----:B------:R-:W-:Y:S05]  /*a2d0*/  BSYNC B1 ;  /* 0x0000000000017941 */ /* 0x000fea0003800000 */
.L_x_14771:
        /* <DEDUP_REMOVED lines=8> */
.L_x_14782:
        /* <DEDUP_REMOVED lines=12> */
.L_x_14785:
[----:B------:R-:W-:-:S07]  /*a420*/  MOV R16, R178 ;  /* 0x000000b200107202 */ /* 0x000fce0000000f00 */
.L_x_14786:
[----:B------:R-:W-:Y:S05]  /*a430*/  BSYNC B2 ;  /* 0x0000000000027941 */ /* 0x000fea0003800000 */
.L_x_14784:
        /* <DEDUP_REMOVED lines=16> */
.L_x_14790:
[----:B------:R-:W-:Y:S05]  /*a540*/  BSYNC B3 ;  /* 0x0000000000037941 */ /* 0x000fea0003800000 */
.L_x_14789:
        /* <DEDUP_REMOVED lines=43> */
.L_x_14788:
[----:B------:R-:W-:Y:S05]  /*a800*/  BSYNC B2 ;  /* 0x0000000000027941 */ /* 0x000fea0003800000 */
.L_x_14787:
        /* <DEDUP_REMOVED lines=13> */
.L_x_14783:
[----:B------:R-:W-:Y:S05]  /*a8e0*/  BSYNC B1 ;  /* 0x0000000000017941 */ /* 0x000fea0003800000 */
.L_x_14781:
[----:B------:R-:W-:Y:S01]  /*a8f0*/  IMAD.WIDE.U32 R26, R26, 0x10, R160 ;  /* 0x000000101a1a7825 */ /* 0x000fe200078e00a0 */
[----:B0-----:R-:W-:Y:S01]  /*a900*/  F2FP.F16.F32.PACK_AB R15, R24, R23 ;  /* 0x00000017180f723e */ /* 0x001fe200000000ff */
        /* <DEDUP_REMOVED lines=32> */
.L_x_14792:
[----:B------:R-:W-:Y:S05]  /*ab10*/  BSYNC B1 ;  /* 0x0000000000017941 */ /* 0x000fea0003800000 */
.L_x_14791:
        /* <DEDUP_REMOVED lines=10> */
.L_x_14794:
        /* <DEDUP_REMOVED lines=12> */
.L_x_14797:
[----:B------:R-:W-:-:S07]  /*ac80*/  MOV R6, R178 ;  /* 0x000000b200067202 */ /* 0x000fce0000000f00 */
.L_x_14798:
[----:B------:R-:W-:Y:S05]  /*ac90*/  BSYNC B2 ;  /* 0x0000000000027941 */ /* 0x000fea0003800000 */
.L_x_14796:
        /* <DEDUP_REMOVED lines=16> */
.L_x_14802:
[----:B------:R-:W-:Y:S05]  /*ada0*/  BSYNC B3 ;  /* 0x0000000000037941 */ /* 0x000fea0003800000 */
.L_x_14801:
        /* <DEDUP_REMOVED lines=43> */
.L_x_14800:
[----:B------:R-:W-:Y:S05]  /*b060*/  BSYNC B2 ;  /* 0x0000000000027941 */ /* 0x000fea0003800000 */
.L_x_14799:
[----:B------:R-:W-:Y:S01]  /*b070*/  I2FP.F32.U32 R6, R6 ;  /* 0x0000000600067245 */ /* 0x000fe20000201000 */
[----:B-----5:R-:W-:Y:S01]  /*b080*/  HADD2.F32 R10, -RZ, R112.H0_H0 ;  /* 0x20000070ff0a7230 */ /* 0x020fe20000004100 */
[----:B------:R-:W-:Y:S01]  /*b090*/  MOV R9, 0x2f800000 ;  /* 0x2f80000000097802 */ /* 0x000fe20000000f00 */
[----:B0-----:R-:W-:-:S03]  /*b0a0*/  @P0 HADD2.F32 R12, -RZ, R108.H0_H0 ;  /* 0x2000006cff0c0230 */ /* 0x001fc60000004100 */
        /* <DEDUP_REMOVED lines=9> */
.L_x_14795:
[----:B------:R-:W-:Y:S05]  /*b140*/  BSYNC B1 ;  /* 0x0000000000017941 */ /* 0x000fea0003800000 */
.L_x_14793:
[----:B------:R-:W-:Y:S04]  /*b150*/  BSSY B1, `(.L_x_14803) ;  /* 0x0000060000017945 */ /* 0x000fe80003800000 */
[----:B------:R-:W-:Y:S05]  /*b160*/  @P2 BRA `(.L_x_14804) ;  /* 0x0000000000182947 */ /* 0x000fea0003800000 */
[----:B------:R-:W-:Y:S01]  /*b170*/  IMAD.MOV.U32 R10, RZ, RZ, RZ ;  /* 0x000000ffff0a7224 */ /* 0x000fe200078e00ff */
[----:B0-----:R-:W-:Y:S01]  /*b180*/  MOV R12, R11 ;  /* 0x0000000b000c7202 */ /* 0x001fe20000000f00 */
[----:B------:R-:W-:Y:S06]  /*b190*/  @!P0 BRA `(.L_x_14805) ;  /* 0x00000004006c8947 */ /* 0x000fec0003800000 */
[----:B------:R-:W-:Y:S01]  /*b1a0*/  MOV R12, R11 ;  /* 0x0000000b000c7202 */ /* 0x000fe20000000f00 */
[----:B-----5:R-:W-:Y:S01]  /*b1b0*/  HADD2.F32 R10, -RZ, R108.H1_H1 ;  /* 0x3000006cff0a7230 */ /* 0x020fe20000004100 */
[----:B------:R-:W-:Y:S06]  /*b1c0*/  BRA `(.L_x_14805) ;  /* 0x0000000400607947 */ /* 0x000fec0003800000 */
.L_x_14804:
        /* <DEDUP_REMOVED lines=12> */
.L_x_14807:
[----:B------:R-:W-:-:S07]  /*b290*/  MOV R7, R178 ;  /* 0x000000b200077202 */ /* 0x000fce0000000f00 */
.L_x_14808:
[----:B------:R-:W-:Y:S05]  /*b2a0*/  BSYNC B2 ;  /* 0x0000000000027941 */ /* 0x000fea0003800000 */
.L_x_14806:
        /* <DEDUP_REMOVED lines=16> */
.L_x_14812:
[----:B------:R-:W-:Y:S05]  /*b3b0*/  BSYNC B3 ;  /* 0x0000000000037941 */ /* 0x000fea0003800000 */
.L_x_14811:
        /* <DEDUP_REMOVED lines=43> */
.L_x_14810:
[----:B------:R-:W-:Y:S05]  /*b670*/  BSYNC B2 ;  /* 0x0000000000027941 */ /* 0x000fea0003800000 */
.L_x_14809:
[----:B------:R-:W-:Y:S01]  /*b680*/  I2FP.F32.U32 R7, R7 ;  /* 0x0000000700077245 */ /* 0x000fe20000201000 */
[----:B-----5:R-:W-:Y:S01]  /*b690*/  HADD2.F32 R11, -RZ, R112.H1_H1 ;  /* 0x30000070ff0b7230 */ /* 0x020fe20000004100 */
[----:B------:R-:W-:Y:S01]  /*b6a0*/  MOV R10, 0x2f800000 ;  /* 0x2f800000000a7802 */ /* 0x000fe20000000f00 */
[----:B------:R-:W-:-:S03]  /*b6b0*/  @P0 HADD2.F32 R13, -RZ, R108.H1_H1 ;  /* 0x3000006cff0d0230 */ /* 0x000fc60000004100 */
[----:B------:R-:W-:Y:S01]  /*b6c0*/  FMUL.FTZ R11, R11, UR13 ;  /* 0x0000000d0b0b7c20 */ /* 0x000fe20008410000 */
[----:B------:R-:W-:-:S03]  /*b6d0*/  FFMA.FTZ R7, R7, R10, 1.1641532182693481445e-10 ;  /* 0x2f00000007077423 */ /* 0x000fc6000001000a */
[----:B------:R-:W-:Y:S01]  /*b6e0*/  FMUL.FTZ R10, R11, UR12 ;  /* 0x0000000c0b0a7c20 */ /* 0x000fe20008410000 */
[----:B------:R-:W-:Y:S01]  /*b6f0*/  HADD2.F32 R11, -RZ, R48.H1_H1 ;  /* 0x30000030ff0b7230 */ /* 0x000fe20000004100 */
[----:B------:R-:W-:-:S04]  /*b700*/  FSETP.GTU.FTZ.AND P3, PT, R7, UR10, PT ;  /* 0x0000000a07007c0b */ /* 0x000fc8000bf7c000 */
[----:B------:R-:W-:Y:S02]  /*b710*/  FSEL R10, R10, RZ, !P3 ;  /* 0x000000ff0a0a7208 */ /* 0x000fe40005800000 */
[----:B------:R-:W-:-:S03]  /*b720*/  SEL R7, RZ, 0x1, P3 ;  /* 0x00000001ff077807 */ /* 0x000fc60001800000 */
[----:B------:R-:W-:-:S04]  /*b730*/  FMUL.FTZ R10, R10, R11 ;  /* 0x0000000b0a0a7220 */ /* 0x000fc80000410000 */
[----:B------:R-:W-:-:S07]  /*b740*/  @P0 FADD.FTZ R10, R13, R10 ;  /* 0x0000000a0d0a0221 */ /* 0x000fce0000010000 */
.L_x_14805:
[----:B------:R-:W-:Y:S05]  /*b750*/  BSYNC B1 ;  /* 0x0000000000017941 */ /* 0x000fea0003800000 */
.L_x_14803:
        /* <DEDUP_REMOVED lines=8> */
.L_x_14814:
        /* <DEDUP_REMOVED lines=12> */
.L_x_14817:
[----:B------:R-:W-:-:S07]  /*b8a0*/  MOV R8, R178 ;  /* 0x000000b200087202 */ /* 0x000fce0000000f00 */
.L_x_14818:
[----:B------:R-:W-:Y:S05]  /*b8b0*/  BSYNC B2 ;  /* 0x0000000000027941 */ /* 0x000fea0003800000 */
.L_x_14816:
        /* <DEDUP_REMOVED lines=16> */
.L_x_14822:
[----:B------:R-:W-:Y:S05]  /*b9c0*/  BSYNC B3 ;  /* 0x0000000000037941 */ /* 0x000fea0003800000 */
.L_x_14821:
        /* <DEDUP_REMOVED lines=43> */
.L_x_14820:
[----:B------:R-:W-:Y:S05]  /*bc80*/  BSYNC B2 ;  /* 0x0000000000027941 */ /* 0x000fea0003800000 */
.L_x_14819:
[----:B------:R-:W-:Y:S01]  /*bc90*/  I2FP.F32.U32 R8, R8 ;  /* 0x0000000800087245 */ /* 0x000fe20000201000 */
[----:B-----5:R-:W-:Y:S01]  /*bca0*/  HADD2.F32 R12, -RZ, R113.H0_H0 ;  /* 0x20000071ff0c7230 */ /* 0x020fe20000004100 */
        /* <DEDUP_REMOVED lines=11> */
.L_x_14815:
[----:B------:R-:W-:Y:S05]  /*bd60*/  BSYNC B1 ;  /* 0x0000000000017941 */ /* 0x000fea0003800000 */
.L_x_14813:
        /* <DEDUP_REMOVED lines=8> */
.L_x_14824:
        /* <DEDUP_REMOVED lines=12> */
.L_x_14827:
[----:B------:R-:W-:-:S07]  /*beb0*/  MOV R16, R178 ;  /* 0x000000b200107202 */ /* 0x000fce0000000f00 */
.L_x_14828:
[----:B------:R-:W-:Y:S05]  /*bec0*/  BSYNC B2 ;  /* 0x0000000000027941 */ /* 0x000fea0003800000 */
.L_x_14826:
        /* <DEDUP_REMOVED lines=16> */
.L_x_14832:
[----:B------:R-:W-:Y:S05]  /*bfd0*/  BSYNC B3 ;  /* 0x0000000000037941 */ /* 0x000fea0003800000 */
.L_x_14831:
        /* <DEDUP_REMOVED lines=43> */
.L_x_14830:
[----:B------:R-:W-:Y:S05]  /*c290*/  BSYNC B2 ;  /* 0x0000000000027941 */ /* 0x000fea0003800000 */
.L_x_14829:
[----:B------:R-:W-:Y:S01]  /*c2a0*/  I2FP.F32.U32 R12, R16 ;  /* 0x00000010000c7245 */ /* 0x000fe20000201000 */
[----:B-----5:R-:W-:Y:S01]  /*c2b0*/  HADD2.F32 R15, -RZ, R113.H1_H1 ;  /* 0x30000071ff0f7230 */ /* 0x020fe20000004100 */
        /* <DEDUP_REMOVED lines=11> */
.L_x_14825:
[----:B------:R-:W-:Y:S05]  /*c370*/  BSYNC B1 ;  /* 0x0000000000017941 */ /* 0x000fea0003800000 */
.L_x_14823:
        /* <DEDUP_REMOVED lines=8> */
.L_x_14834:
        /* <DEDUP_REMOVED lines=12> */
.L_x_14837:
[----:B------:R-:W-:-:S07]  /*c4c0*/  MOV R13, R178 ;  /* 0x000000b2000d7202 */ /* 0x000fce0000000f00 */
.L_x_14838:
[----:B------:R-:W-:Y:S05]  /*c4d0*/  BSYNC B2 ;  /* 0x0000000000027941 */ /* 0x000fea0003800000 */
.L_x_14836:
        /* <DEDUP_REMOVED lines=16> */
.L_x_14842:
[----:B------:R-:W-:Y:S05]  /*c5e0*/  BSYNC B3 ;  /* 0x0000000000037941 */ /* 0x000fea0003800000 */
.L_x_14841:
        /* <DEDUP_REMOVED lines=43> */
.L_x_14840:
[----:B------:R-:W-:Y:S05]  /*c8a0*/  BSYNC B2 ;  /* 0x0000000000027941 */ /* 0x000fea0003800000 */
.L_x_14839:
[----:B------:R-:W-:Y:S01]  /*c8b0*/  I2FP.F32.U32 R13, R13 ;  /* 0x0000000d000d7245 */ /* 0x000fe20000201000 */
[----:B-----5:R-:W-:Y:S01]  /*c8c0*/  HADD2.F32 R16, -RZ, R114.H0_H0 ;  /* 0x20000072ff107230 */ /* 0x020fe20000004100 */
[----:B------:R-:W-:-:S04]  /*c8d0*/  MOV R14, 0x2f800000 ;  /* 0x2f800000000e7802 */ /* 0x000fc80000000f00 */
[----:B------:R-:W-:Y:S01]  /*c8e0*/  FMUL.FTZ R16, R16, UR13 ;  /* 0x0000000d10107c20 */ /* 0x000fe20008410000 */
[----:B------:R-:W-:Y:S01]  /*c8f0*/  FFMA.FTZ R13, R13, R14, 1.1641532182693481445e-10 ;  /* 0x2f0000000d0d7423 */ /* 0x000fe2000001000e */
[----:B------:R-:W-:Y:S02]  /*c900*/  HADD2.F32 R14, -RZ, R50.H0_H0 ;  /* 0x20000032ff0e7230 */ /* 0x000fe40000004100 */
[----:B------:R-:W-:Y:S02]  /*c910*/  FMUL.FTZ R16, R16, UR12 ;  /* 0x0000000c10107c20 */ /* 0x000fe40008410000 */
[----:B------:R-:W-:-:S04]  /*c920*/  FSETP.GTU.FTZ.AND P3, PT, R13, UR10, PT ;  /* 0x0000000a0d007c0b */ /* 0x000fc8000bf7c000 */
[----:B------:R-:W-:Y:S01]  /*c930*/  FSEL R13, R16, RZ, !P3 ;  /* 0x000000ff100d7208 */ /* 0x000fe20005800000 */
[----:B------:R-:W-:Y:S01]  /*c940*/  @P0 HADD2.F32 R16, -RZ, R110.H0_H0 ;  /* 0x2000006eff100230 */ /* 0x000fe20000004100 */
[----:B------:R-:W-:-:S03]  /*c950*/  SEL R42, RZ, 0x1, P3 ;  /* 0x00000001ff2a7807 */ /* 0x000fc60001800000 */
[----:B------:R-:W-:-:S04]  /*c960*/  FMUL.FTZ R13, R13, R14 ;  /* 0x0000000e0d0d7220 */ /* 0x000fc80000410000 */
[----:B------:R-:W-:-:S07]  /*c970*/  @P0 FADD.FTZ R13, R16, R13 ;  /* 0x0000000d100d0221 */ /* 0x000fce0000010000 */
.L_x_14835:
[----:B------:R-:W-:Y:S05]  /*c980*/  BSYNC B1 ;  /* 0x0000000000017941 */ /* 0x000fea0003800000 */
.L_x_14833:
        /* <DEDUP_REMOVED lines=8> */
.L_x_14844:
        /* <DEDUP_REMOVED lines=12> */
.L_x_14847:
[----:B------:R-:W-:-:S07]  /*cad0*/  MOV R16, R178 ;  /* 0x000000b200107202 */ /* 0x000fce0000000f00 */
.L_x_14848:
[----:B------:R-:W-:Y:S05]  /*cae0*/  BSYNC B2 ;  /* 0x0000000000027941 */ /* 0x000fea0003800000 */
.L_x_14846:
        /* <DEDUP_REMOVED lines=16> */
.L_x_14852:
[----:B------:R-:W-:Y:S05]  /*cbf0*/  BSYNC B3 ;  /* 0x0000000000037941 */ /* 0x000fea0003800000 */
.L_x_14851:
        /* <DEDUP_REMOVED lines=43> */
.L_x_14850:
[----:B------:R-:W-:Y:S05]  /*ceb0*/  BSYNC B2 ;  /* 0x0000000000027941 */ /* 0x000fea0003800000 */
.L_x_14849:
        /* <DEDUP_REMOVED lines=13> */
.L_x_14845:
[----:B------:R-:W-:Y:S05]  /*cf90*/  BSYNC B1 ;  /* 0x0000000000017941 */ /* 0x000fea0003800000 */
.L_x_14843:
        /* <DEDUP_REMOVED lines=8> */
.L_x_14854:
        /* <DEDUP_REMOVED lines=12> */
.L_x_14857:
[----:B------:R-:W-:-:S07]  /*d0e0*/  MOV R15, R178 ;  /* 0x000000b2000f7202 */ /* 0x000fce0000000f00 */
.L_x_14858:
[----:B------:R-:W-:Y:S05]  /*d0f0*/  BSYNC B2 ;  /* 0x0000000000027941 */ /* 0x000fea0003800000 */
.L_x_14856:
        /* <DEDUP_REMOVED lines=16> */
.L_x_14862:
[----:B------:R-:W-:Y:S05]  /*d200*/  BSYNC B3 ;  /* 0x0000000000037941 */ /* 0x000fea0003800000 */
.L_x_14861:
        /* <DEDUP_REMOVED lines=43> */
.L_x_14860:
[----:B------:R-:W-:Y:S05]  /*d4c0*/  BSYNC B2 ;  /* 0x0000000000027941 */ /* 0x000fea0003800000 */
.L_x_14859:
        /* <DEDUP_REMOVED lines=13> */
.L_x_14855:
[----:B------:R-:W-:Y:S05]  /*d5a0*/  BSYNC B1 ;  /* 0x0000000000017941 */ /* 0x000fea0003800000 */
.L_x_14853:
        /* <DEDUP_REMOVED lines=8> */
.L_x_14864:
        /* <DEDUP_REMOVED lines=12> */
.L_x_14867:
[----:B------:R-:W-:-:S07]  /*d6f0*/  MOV R16, R178 ;  /* 0x000000b200107202 */ /* 0x000fce0000000f00 */
.L_x_14868:
[----:B------:R-:W-:Y:S05]  /*d700*/  BSYNC B2 ;  /* 0x0000000000027941 */ /* 0x000fea0003800000 */
.L_x_14866:
        /* <DEDUP_REMOVED lines=16> */
.L_x_14872:
[----:B------:R-:W-:Y:S05]  /*d810*/  BSYNC B3 ;  /* 0x0000000000037941 */ /* 0x000fea0003800000 */
.L_x_14871:
        /* <DEDUP_REMOVED lines=43> */
.L_x_14870:
[----:B------:R-:W-:Y:S05]  /*dad0*/  BSYNC B2 ;  /* 0x0000000000027941 */ /* 0x000fea0003800000 */
.L_x_14869:
        /* <DEDUP_REMOVED lines=13> */
.L_x_14865:
[----:B------:R-:W-:Y:S05]  /*dbb0*/  BSYNC B1 ;  /* 0x0000000000017941 */ /* 0x000fea0003800000 */
.L_x_14863:
[----:B------:R-:W0:Y:S01]  /*dbc0*/  @P1 LDC.64 R26, c[0x0][0x220] ;  /* 0x00008800ff1a1b82 */ /* 0x000e220000000a00 */
[----:B------:R-:W-:Y:S01]  /*dbd0*/  IMAD.WIDE.U32 R118, R118, 0x10, R160 ;  /* 0x0000001076767825 */ /* 0x000fe200078e00a0 */
[----:B------:R-:W-:Y:S01]  /*dbe0*/  F2FP.F16.F32.PACK_AB R31, R16, R15 ;  /* 0x0000000f101f723e */ /* 0x000fe200000000ff */
[----:B------:R-:W-:Y:S01]  /*dbf0*/  BSSY B1, `(.L_x_14873) ;  /* 0x000001f000017945 */ /* 0x000fe20003800000 */
[----:B------:R-:W-:Y:S01]  /*dc00*/  F2FP.F16.F32.PACK_AB R30, R14, R13 ;  /* 0x0000000d0e1e723e */ /* 0x000fe200000000ff */
[----:B------:R-:W-:Y:S01]  /*dc10*/  VIADD R128, R165, 0x80 ;  /* 0x00000080a5807836 */ /* 0x000fe20000000000 */
[----:B------:R-:W-:Y:S02]  /*dc20*/  F2FP.F16.F32.PACK_AB R29, R12, R11 ;  /* 0x0000000b0c1d723e */ /* 0x000fe400000000ff */
[----:B------:R-:W1:Y:S01]  /*dc30*/  @P0 LDC.64 R116, c[0x0][0x230] ;  /* 0x00008c00ff740b82 */ /* 0x000e620000000a00 */
[----:B------:R-:W-:Y:S02]  /*dc40*/  F2FP.F16.F32.PACK_AB R28, R10, R9 ;  /* 0x000000090a1c723e */ /* 0x000fe400000000ff */
[----:B------:R-:W-:-:S03]  /*dc50*/  IADD3 R124, R164, 0x80, RZ ;  /* 0x00000080a47c7810 */ /* 0x000fc60007ffe0ff */
[----:B------:R1:W-:Y:S01]  /*dc60*/  STG.E.128 desc[UR6][R118.64], R28 ;  /* 0x0000001c76007986 */ /* 0x0003e2000c101d06 */
        /* <DEDUP_REMOVED lines=23> */
.L_x_14874:
[----:B------:R-:W-:Y:S05]  /*dde0*/  BSYNC B1 ;  /* 0x0000000000017941 */ /* 0x000fea0003800000 */
.L_x_14873:
        /* <DEDUP_REMOVED lines=10> */
.L_x_14876:
        /* <DEDUP_REMOVED lines=12> */
.L_x_14879:
[----:B------:R-:W-:-:S07]  /*df50*/  MOV R6, R178 ;  /* 0x000000b200067202 */ /* 0x000fce0000000f00 */
.L_x_14880:
[----:B------:R-:W-:Y:S05]  /*df60*/  BSYNC B2 ;  /* 0x0000000000027941 */ /* 0x000fea0003800000 */
.L_x_14878:
        /* <DEDUP_REMOVED lines=16> */
.L_x_14884:
[----:B------:R-:W-:Y:S05]  /*e070*/  BSYNC B3 ;  /* 0x0000000000037941 */ /* 0x000fea0003800000 */
.L_x_14883:
        /* <DEDUP_REMOVED lines=43> */
.L_x_14882:
[----:B------:R-:W-:Y:S05]  /*e330*/  BSYNC B2 ;  /* 0x0000000000027941 */ /* 0x000fea0003800000 */
.L_x_14881:
        /* <DEDUP_REMOVED lines=13> */
.L_x_14877:
[----:B------:R-:W-:Y:S05]  /*e410*/  BSYNC B1 ;  /* 0x0000000000017941 */ /* 0x000fea0003800000 */
.L_x_14875:
        /* <DEDUP_REMOVED lines=8> */
.L_x_14886:
        /* <DEDUP_REMOVED lines=12> */
.L_x_14889:
[----:B------:R-:W-:-:S07]  /*e560*/  MOV R7, R178 ;  /* 0x000000b200077202 */ /* 0x000fce0000000f00 */
.L_x_14890:
[----:B------:R-:W-:Y:S05]  /*e570*/  BSYNC B2 ;  /* 0x0000000000027941 */ /* 0x000fea0003800000 */
.L_x_14888:
        /* <DEDUP_REMOVED lines=16> */
.L_x_14894:
[----:B------:R-:W-:Y:S05]  /*e680*/  BSYNC B3 ;  /* 0x0000000000037941 */ /* 0x000fea0003800000 */
.L_x_14893:
        /* <DEDUP_REMOVED lines=43> */
.L_x_14892:
[----:B------:R-:W-:Y:S05]  /*e940*/  BSYNC B2 ;  /* 0x0000000000027941 */ /* 0x000fea0003800000 */
.L_x_14891:
        /* <DEDUP_REMOVED lines=13> */
.L_x_14887:
[----:B------:R-:W-:Y:S05]  /*ea20*/  BSYNC B1 ;  /* 0x0000000000017941 */ /* 0x000fea0003800000 */
.L_x_14885:
        /* <DEDUP_REMOVED lines=8> */
.L_x_14896:
        /* <DEDUP_REMOVED lines=12> */
.L_x_14899:
[----:B------:R-:W-:-:S07]  /*eb70*/  MOV R8, R178 ;  /* 0x000000b200087202 */ /* 0x000fce0000000f00 */
.L_x_14900:
[----:B------:R-:W-:Y:S05]  /*eb80*/  BSYNC B2 ;  /* 0x0000000000027941 */ /* 0x000fea0003800000 */
.L_x_14898:
        /* <DEDUP_REMOVED lines=16> */
.L_x_14904:
[----:B------:R-:W-:Y:S05]  /*ec90*/  BSYNC B3 ;  /* 0x0000000000037941 */ /* 0x000fea0003800000 */
.L_x_14903:
        /* <DEDUP_REMOVED lines=43> */
.L_x_14902:
[----:B------:R-:W-:Y:S05]  /*ef50*/  BSYNC B2 ;  /* 0x0000000000027941 */ /* 0x000fea0003800000 */
.L_x_14901:
        /* <DEDUP_REMOVED lines=13> */
.L_x_14897:
[----:B------:R-:W-:Y:S05]  /*f030*/  BSYNC B1 ;  /* 0x0000000000017941 */ /* 0x000fea0003800000 */
.L_x_14895:
        /* <DEDUP_REMOVED lines=8> */
.L_x_14906:
        /* <DEDUP_REMOVED lines=12> */
.L_x_14909:
[----:B------:R-:W-:-:S07]  /*f180*/  MOV R118, R178 ;  /* 0x000000b200767202 */ /* 0x000fce0000000f00 */
.L_x_14910:
[----:B------:R-:W-:Y:S05]  /*f190*/  BSYNC B2 ;  /* 0x0000000000027941 */ /* 0x000fea0003800000 */
.L_x_14908:
        /* <DEDUP_REMOVED lines=16> */
.L_x_14914:
[----:B------:R-:W-:Y:S05]  /*f2a0*/  BSYNC B3 ;  /* 0x0000000000037941 */ /* 0x000fea0003800000 */
.L_x_14913:
        /* <DEDUP_REMOVED lines=43> */
.L_x_14912:
[----:B------:R-:W-:Y:S05]  /*f560*/  BSYNC B2 ;  /* 0x0000000000027941 */ /* 0x000fea0003800000 */
.L_x_14911:
        /* <DEDUP_REMOVED lines=13> */
.L_x_14907:
[----:B------:R-:W-:Y:S05]  /*f640*/  BSYNC B1 ;  /* 0x0000000000017941 */ /* 0x000fea0003800000 */
.L_x_14905:
        /* <DEDUP_REMOVED lines=8> */
.L_x_14916:
        /* <DEDUP_REMOVED lines=12> */
.L_x_14919:
[----:B------:R-:W-:-:S07]  /*f790*/  MOV R29, R178 ;  /* 0x000000b2001d7202 */ /* 0x000fce0000000f00 */
.L_x_14920:
[----:B------:R-:W-:Y:S05]  /*f7a0*/  BSYNC B2 ;  /* 0x0000000000027941 */ /* 0x000fea0003800000 */
.L_x_14918:
        /* <DEDUP_REMOVED lines=16> */
.L_x_14924:
[----:B------:R-:W-:Y:S05]  /*f8b0*/  BSYNC B3 ;  /* 0x0000000000037941 */ /* 0x000fea0003800000 */
.L_x_14923:
        /* <DEDUP_REMOVED lines=43> */
.L_x_14922:
[----:B------:R-:W-:Y:S05]  /*fb70*/  BSYNC B2 ;  /* 0x0000000000027941 */ /* 0x000fea0003800000 */
.L_x_14921:
        /* <DEDUP_REMOVED lines=13> */
.L_x_14917:
[----:B------:R-:W-:Y:S05]  /*fc50*/  BSYNC B1 ;  /* 0x0000000000017941 */ /* 0x000fea0003800000 */
.L_x_14915:
        /* <DEDUP_REMOVED lines=8> */
.L_x_14926:
        /* <DEDUP_REMOVED lines=12> */
.L_x_14929:
[----:B------:R-:W-:-:S07]  /*fda0*/  MOV R32, R178 ;  /* 0x000000b200207202 */ /* 0x000fce0000000f00 */
.L_x_14930:
[----:B------:R-:W-:Y:S05]  /*fdb0*/  BSYNC B2 ;  /* 0x0000000000027941 */ /* 0x000fea0003800000 */
.L_x_14928:
        /* <DEDUP_REMOVED lines=16> */
.L_x_14934:
[----:B------:R-:W-:Y:S05]  /*fec0*/  BSYNC B3 ;  /* 0x0000000000037941 */ /* 0x000fea0003800000 */
.L_x_14933:
        /* <DEDUP_REMOVED lines=43> */
.L_x_14932:
[----:B------:R-:W-:Y:S05]  /*10180*/  BSYNC B2 ;  /* 0x0000000000027941 */ /* 0x000fea0003800000 */
.L_x_14931:
[----:B------:R-:W-:Y:S01]  /*10190*/  I2FP.F32.U32 R30, R32 ;  /* 0x00000020001e7245 */ /* 0x000fe20000201000 */
[----:B-----5:R-:W-:Y:S01]  /*101a0*/  HADD2.F32 R32, -RZ, R114.H1_H1 ;  /* 0x30000072ff207230 */ /* 0x020fe20000004100 */
[----:B------:R-:W-:-:S04]  /*101b0*/  MOV R31, 0x2f800000 ;  /* 0x2f800000001f7802 */ /* 0x000fc80000000f00 */
[----:B------:R-:W-:Y:S01]  /*101c0*/  FMUL.FTZ R32, R32, UR13 ;  /* 0x0000000d20207c20 */ /* 0x000fe20008410000 */
[----:B------:R-:W-:Y:S01]  /*101d0*/  FFMA.FTZ R30, R30, R31, 1.1641532182693481445e-10 ;  /* 0x2f0000001e1e7423 */ /* 0x000fe2000001001f */
[----:B------:R-:W-:-:S04]  /*101e0*/  HADD2.F32 R31, -RZ, R54.H1_H1 ;  /* 0x30000036ff1f7230 */ /* 0x000fc80000004100 */
[----:B------:R-:W-:Y:S01]  /*101f0*/  FSETP.GTU.FTZ.AND P3, PT, R30, UR10, PT ;  /* 0x0000000a1e007c0b */ /* 0x000fe2000bf7c000 */
[----:B------:R-:W-:-:S03]  /*10200*/  FMUL.FTZ R30, R32, UR12 ;  /* 0x0000000c201e7c20 */ /* 0x000fc60008410000 */
[----:B------:R-:W-:Y:S02]  /*10210*/  SEL R43, RZ, 0x1, P3 ;  /* 0x00000001ff2b7807 */ /* 0x000fe40001800000 */
[----:B------:R-:W-:-:S05]  /*10220*/  FSEL R30, R30, RZ, !P3 ;  /* 0x000000ff1e1e7208 */ /* 0x000fca0005800000 */
[----:B------:R-:W-:Y:S01]  /*10230*/  FMUL.FTZ R30, R30, R31 ;  /* 0x0000001f1e1e7220 */ /* 0x000fe20000410000 */
[----:B------:R-:W-:-:S05]  /*10240*/  @P0 HADD2.F32 R31, -RZ, R110.H1_H1 ;  /* 0x3000006eff1f0230 */ /* 0x000fca0000004100 */
[----:B------:R-:W-:-:S07]  /*10250*/  @P0 FADD.FTZ R30, R31, R30 ;  /* 0x0000001e1f1e0221 */ /* 0x000fce0000010000 */
.L_x_14927:
[----:B------:R-:W-:Y:S05]  /*10260*/  BSYNC B1 ;  /* 0x0000000000017941 */ /* 0x000fea0003800000 */
.L_x_14925:
        /* <DEDUP_REMOVED lines=8> */
.L_x_14936:
        /* <DEDUP_REMOVED lines=12> */
.L_x_14939:
[----:B------:R-:W-:-:S07]  /*103b0*/  MOV R31, R178 ;  /* 0x000000b2001f7202 */ /* 0x000fce0000000f00 */
.L_x_14940:
[----:B------:R-:W-:Y:S05]  /*103c0*/  BSYNC B2 ;  /* 0x0000000000027941 */ /* 0x000fea0003800000 */
.L_x_14938:
        /* <DEDUP_REMOVED lines=16> */
.L_x_14944:
[----:B------:R-:W-:Y:S05]  /*104d0*/  BSYNC B3 ;  /* 0x0000000000037941 */ /* 0x000fea0003800000 */
.L_x_14943:
        /* <DEDUP_REMOVED lines=41> */
[----:B------:R-:W-:Y:S01]  /*10770*/  HFMA2.MMA R117, -RZ, RZ, 0, 0 ;  /* 0x00000000ff757435 */ /* 0x000fe200000001ff */
[----:B------:R-:W-:-:S10]  /*10780*/  MOV R170, R116 ;  /* 0x0000007400aa7202 */ /* 0x000fd40000000f00 */
.L_x_14942:
[----:B------:R-:W-:Y:S05]  /*10790*/  BSYNC B2 ;  /* 0x0000000000027941 */ /* 0x000fea0003800000 */
.L_x_14941:
[----:B------:R-:W-:Y:S02]  /*107a0*/  I2FP.F32.U32 R31, R31 ;  /* 0x0000001f001f7245 */ /* 0x000fe40000201000 */
[----:B------:R-:W-:-:S05]  /*107b0*/  MOV R32, 0x2f800000 ;  /* 0x2f80000000207802 */ /* 0x000fca0000000f00 */
[----:B------:R-:W-:Y:S01]  /*107c0*/  FFMA.FTZ R31, R31, R32, 1.1641532182693481445e-10 ;  /* 0x2f0000001f1f7423 */ /* 0x000fe20000010020 */
[----:B-----5:R-:W-:-:S04]  /*107d0*/  HADD2.F32 R32, -RZ, R115.H0_H0 ;  /* 0x20000073ff207230 */ /* 0x020fc80000004100 */
[----:B------:R-:W-:Y:S01]  /*107e0*/  FSETP.GTU.FTZ.AND P3, PT, R31, UR10, PT ;  /* 0x0000000a1f007c0b */ /* 0x000fe2000bf7c000 */
[----:B------:R-:W-:-:S03]  /*107f0*/  FMUL.FTZ R32, R32, UR13 ;  /* 0x0000000d20207c20 */ /* 0x000fc60008410000 */
[----:B------:R-:W-:Y:S01]  /*10800*/  SEL R120, RZ, 0x1, P3 ;  /* 0x00000001ff787807 */ /* 0x000fe20001800000 */
[----:B------:R-:W-:Y:S01]  /*10810*/  FMUL.FTZ R31, R32, UR12 ;  /* 0x0000000c201f7c20 */ /* 0x000fe20008410000 */
[----:B------:R-:W-:-:S04]  /*10820*/  HADD2.F32 R32, -RZ, R55.H0_H0 ;  /* 0x20000037ff207230 */ /* 0x000fc80000004100 */
[----:B------:R-:W-:-:S05]  /*10830*/  FSEL R31, R31, RZ, !P3 ;  /* 0x000000ff1f1f7208 */ /* 0x000fca0005800000 */
[----:B------:R-:W-:Y:S01]  /*10840*/  FMUL.FTZ R31, R31, R32 ;  /* 0x000000201f1f7220 */ /* 0x000fe20000410000 */
[----:B------:R-:W-:-:S05]  /*10850*/  @P0 HADD2.F32 R32, -RZ, R111.H0_H0 ;  /* 0x2000006fff200230 */ /* 0x000fca0000004100 */
[----:B------:R-:W-:-:S07]  /*10860*/  @P0 FADD.FTZ R31, R32, R31 ;  /* 0x0000001f201f0221 */ /* 0x000fce0000010000 */
.L_x_14937:
[----:B------:R-:W-:Y:S05]  /*10870*/  BSYNC B1 ;  /* 0x0000000000017941 */ /* 0x000fea0003800000 */
.L_x_14935:
        /* <DEDUP_REMOVED lines=8> */
.L_x_14946:
        /* <DEDUP_REMOVED lines=12> */
.L_x_14949:
[----:B------:R-:W-:-:S07]  /*109c0*/  MOV R32, R178 ;  /* 0x000000b200207202 */ /* 0x000fce0000000f00 */
.L_x_14950:
[----:B------:R-:W-:Y:S05]  /*109d0*/  BSYNC B2 ;  /* 0x0000000000027941 */ /* 0x000fea0003800000 */
.L_x_14948:
        /* <DEDUP_REMOVED lines=16> */
.L_x_14954:
[----:B------:R-:W-:Y:S05]  /*10ae0*/  BSYNC B3 ;  /* 0x0000000000037941 */ /* 0x000fea0003800000 */
.L_x_14953:
        /* <DEDUP_REMOVED lines=43> */
.L_x_14952:
[----:B------:R-:W-:Y:S05]  /*10da0*/  BSYNC B2 ;  /* 0x0000000000027941 */ /* 0x000fea0003800000 */
.L_x_14951:
[----:B------:R-:W-:Y:S01]  /*10db0*/  HFMA2.MMA R117, -RZ, RZ, 0.1171875, 0 ;  /* 0x2f800000ff757435 */ /* 0x000fe200000001ff */
[----:B------:R-:W-:Y:S01]  /*10dc0*/  I2FP.F32.U32 R32, R32 ;  /* 0x0000002000207245 */ /* 0x000fe20000201000 */
[----:B-----5:R-:W-:-:S05]  /*10dd0*/  HADD2.F32 R116, -RZ, R115.H1_H1 ;  /* 0x30000073ff747230 */ /* 0x020fca0000004100 */
[----:B------:R-:W-:-:S03]  /*10de0*/  FMUL.FTZ R116, R116, UR13 ;  /* 0x0000000d74747c20 */ /* 0x000fc60008410000 */
        /* <DEDUP_REMOVED lines=9> */
.L_x_14947:
[----:B------:R-:W-:Y:S05]  /*10e80*/  BSYNC B1 ;  /* 0x0000000000017941 */ /* 0x000fea0003800000 */
.L_x_14945:
[----:B------:R-:W-:Y:S01]  /*10e90*/  IMAD.WIDE.U32 R122, R124, 0x10, R160 ;  /* 0x000000107c7a7825 */ /* 0x000fe200078e00a0 */
[----:B------:R-:W-:Y:S01]  /*10ea0*/  F2FP.F16.F32.PACK_AB R119, R32, R31 ;  /* 0x0000001f2077723e */ /* 0x000fe200000000ff */
[----:B------:R-:W-:Y:S01]  /*10eb0*/  BSSY B1, `(.L_x_14955) ;  /* 0x000001e000017945 */ /* 0x000fe20003800000 */
[----:B------:R-:W-:Y:S02]  /*10ec0*/  F2FP.F16.F32.PACK_AB R118, R30, R29 ;  /* 0x0000001d1e76723e */ /* 0x000fe400000000ff */
[----:B------:R-:W-:Y:S02]  /*10ed0*/  F2FP.F16.F32.PACK_AB R117, R28, R27 ;  /* 0x0000001b1c75723e */ /* 0x000fe400000000ff */
[----:B------:R-:W-:Y:S02]  /*10ee0*/  F2FP.F16.F32.PACK_AB R116, R26, R25 ;  /* 0x000000191a74723e */ /* 0x000fe400000000ff */
[----:B------:R-:W-:-:S03]  /*10ef0*/  IADD3 R140, R165, 0xa0, RZ ;  /* 0x000000a0a58c7810 */ /* 0x000fc60007ffe0ff */
        /* <DEDUP_REMOVED lines=25> */
.L_x_14956:
[----:B------:R-:W-:Y:S05]  /*11090*/  BSYNC B1 ;  /* 0x0000000000017941 */ /* 0x000fea0003800000 */
.L_x_14955:
[----:B------:R-:W-:Y:S01]  /*110a0*/  VIADD R141, R164, 0xa0 ;  /* 0x000000a0a48d7836 */ /* 0x000fe20000000000 */
[----:B-----5:R2:W5:Y:S03]  /*110b0*/  @P1 LDG.E.128 R112, desc[UR6][R118.64] ;  /* 0x0000000676701981 */ /* 0x020566000c1e1d00 */
[----:B-1----:R-:W-:-:S05]  /*110c0*/  @P0 IMAD.WIDE.U32 R116, R141, 0x10, R116 ;  /* 0x000000108d740825 */ /* 0x002fca00078e0074 */
[----:B------:R2:W5:Y:S01]  /*110d0*/  @P0 LDG.E.128 R108, desc[UR6][R116.64] ;  /* 0x00000006746c0981 */ /* 0x000562000c1e1d00 */
[----:B------:R-:W-:Y:S04]  /*110e0*/  BSSY B1, `(.L_x_14957) ;  /* 0x0000060000017945 */ /* 0x000fe80003800000 */
[----:B------:R-:W-:Y:S05]  /*110f0*/  @P2 BRA `(.L_x_14958) ;  /* 0x0000000000182947 */ /* 0x000fea0003800000 */
[----:B0-----:R-:W-:Y:S02]  /*11100*/  MOV R122, RZ ;  /* 0x000000ff007a7202 */ /* 0x001fe40000000f00 */
[----:B--2---:R-:W-:Y:S01]  /*11110*/  MOV R117, R129 ;  /* 0x0000008100757202 */ /* 0x004fe20000000f00 */
[----:B------:R-:W-:Y:S06]  /*11120*/  @!P0 BRA `(.L_x_14959) ;  /* 0x00000004006c8947 */ /* 0x000fec0003800000 */
[----:B------:R-:W-:Y:S01]  /*11130*/  MOV R117, R129 ;  /* 0x0000008100757202 */ /* 0x000fe20000000f00 */
[----:B-----5:R-:W-:Y:S01]  /*11140*/  HADD2.F32 R122, -RZ, R108.H0_H0 ;  /* 0x2000006cff7a7230 */ /* 0x020fe20000004100 */
[----:B------:R-:W-:Y:S06]  /*11150*/  BRA `(.L_x_14959) ;  /* 0x0000000400607947 */ /* 0x000fec0003800000 */
.L_x_14958:
        /* <DEDUP_REMOVED lines=12> */
.L_x_14961:
[----:B------:R-:W-:-:S07]  /*11220*/  IMAD.MOV.U32 R6, RZ, RZ, R178 ;  /* 0x000000ffff067224 */ /* 0x000fce00078e00b2 */
.L_x_14962:
[----:B------:R-:W-:Y:S05]  /*11230*/  BSYNC B2 ;  /* 0x0000000000027941 */ /* 0x000fea0003800000 */
.L_x_14960:
        /* <DEDUP_REMOVED lines=16> */
.L_x_14966:
[----:B------:R-:W-:Y:S05]  /*11340*/  BSYNC B3 ;  /* 0x0000000000037941 */ /* 0x000fea0003800000 */
.L_x_14965:
        /* <DEDUP_REMOVED lines=43> */
.L_x_14964:
[----:B------:R-:W-:Y:S05]  /*11600*/  BSYNC B2 ;  /* 0x0000000000027941 */ /* 0x000fea0003800000 */
.L_x_14963:
        /* <DEDUP_REMOVED lines=8> */
[----:B0-----:R-:W-:Y:S02]  /*11690*/  FSEL R122, R116, RZ, !P3 ;  /* 0x000000ff747a7208 */ /* 0x001fe40005800000 */
[----:B------:R-:W-:-:S03]  /*116a0*/  SEL R6, RZ, 0x1, P3 ;  /* 0x00000001ff067807 */ /* 0x000fc60001800000 */
[----:B------:R-:W-:Y:S01]  /*116b0*/  FMUL.FTZ R122, R122, R119 ;  /* 0x000000777a7a7220 */ /* 0x000fe20000410000 */
[----:B------:R-:W-:-:S05]  /*116c0*/  @P0 HADD2.F32 R119, -RZ, R108.H0_H0 ;  /* 0x2000006cff770230 */ /* 0x000fca0000004100 */
[----:B------:R-:W-:-:S07]  /*116d0*/  @P0 FADD.FTZ R122, R119, R122 ;  /* 0x0000007a777a0221 */ /* 0x000fce0000010000 */
.L_x_14959:
[----:B------:R-:W-:Y:S05]  /*116e0*/  BSYNC B1 ;  /* 0x0000000000017941 */ /* 0x000fea0003800000 */
.L_x_14957:
[----:B------:R-:W-:Y:S04]  /*116f0*/  BSSY B1, `(.L_x_14967) ;  /* 0x0000060000017945 */ /* 0x000fe80003800000 */
[----:B------:R-:W-:Y:S05]  /*11700*/  @P2 BRA `(.L_x_14968) ;  /* 0x0000000000182947 */ /* 0x000fea0003800000 */
[----:B------:R-:W-:Y:S01]  /*11710*/  HFMA2.MMA R123, -RZ, RZ, 0, 0 ;  /* 0x00000000ff7b7435 */ /* 0x000fe200000001ff */
[----:B------:R-:W-:Y:S01]  /*11720*/  IMAD.MOV.U32 R116, RZ, RZ, R117 ;  /* 0x000000ffff747224 */ /* 0x000fe200078e0075 */
[----:B------:R-:W-:Y:S09]  /*11730*/  @!P0 BRA `(.L_x_14969) ;  /* 0x00000004006c8947 */ /* 0x000ff20003800000 */
[----:B------:R-:W-:Y:S01]  /*11740*/  MOV R116, R117 ;  /* 0x0000007500747202 */ /* 0x000fe20000000f00 */
[----:B-----5:R-:W-:Y:S01]  /*11750*/  HADD2.F32 R123, -RZ, R108.H1_H1 ;  /* 0x3000006cff7b7230 */ /* 0x020fe20000004100 */
[----:B------:R-:W-:Y:S06]  /*11760*/  BRA `(.L_x_14969) ;  /* 0x0000000400607947 */ /* 0x000fec0003800000 */
.L_x_14968:
        /* <DEDUP_REMOVED lines=12> */
.L_x_14971:
[----:B------:R-:W-:-:S07]  /*11830*/  MOV R7, R178 ;  /* 0x000000b200077202 */ /* 0x000fce0000000f00 */
.L_x_14972:
[----:B------:R-:W-:Y:S05]  /*11840*/  BSYNC B2 ;  /* 0x0000000000027941 */ /* 0x000fea0003800000 */
.L_x_14970:
        /* <DEDUP_REMOVED lines=16> */
.L_x_14976:
[----:B------:R-:W-:Y:S05]  /*11950*/  BSYNC B3 ;  /* 0x0000000000037941 */ /* 0x000fea0003800000 */
.L_x_14975:
        /* <DEDUP_REMOVED lines=41> */
[----:B------:R-:W-:Y:S01]  /*11bf0*/  HFMA2.MMA R116, -RZ, RZ, 0, 0 ;  /* 0x00000000ff747435 */ /* 0x000fe200000001ff */
[----:B------:R-:W-:-:S10]  /*11c00*/  LOP3.LUT R167, R117, UR32, R118, 0x96, !PT ;  /* 0x0000002075a77c12 */ /* 0x000fd4000f8e9676 */
.L_x_14974:
[----:B------:R-:W-:Y:S05]  /*11c10*/  BSYNC B2 ;  /* 0x0000000000027941 */ /* 0x000fea0003800000 */
.L_x_14973:
[----:B------:R-:W-:Y:S01]  /*11c20*/  I2FP.F32.U32 R7, R7 ;  /* 0x0000000700077245 */ /* 0x000fe20000201000 */
[----:B-----5:R-:W-:Y:S02]  /*11c30*/  HADD2.F32 R117, -RZ, R112.H1_H1 ;  /* 0x30000070ff757230 */ /* 0x020fe40000004100 */
[----:B------:R-:W-:-:S03]  /*11c40*/  IMAD.MOV.U32 R118, RZ, RZ, 0x2f800000 ;  /* 0x2f800000ff767424 */ /* 0x000fc600078e00ff */
[----:B------:R-:W-:Y:S01]  /*11c50*/  FMUL.FTZ R117, R117, UR13 ;  /* 0x0000000d75757c20 */ /* 0x000fe20008410000 */
[----:B------:R-:W-:Y:S01]  /*11c60*/  FFMA.FTZ R7, R7, R118, 1.1641532182693481445e-10 ;  /* 0x2f00000007077423 */ /* 0x000fe20000010076 */
[----:B------:R-:W-:Y:S02]  /*11c70*/  HADD2.F32 R118, -RZ, R56.H1_H1 ;  /* 0x30000038ff767230 */ /* 0x000fe40000004100 */
[----:B------:R-:W-:Y:S02]  /*11c80*/  FMUL.FTZ R117, R117, UR12 ;  /* 0x0000000c75757c20 */ /* 0x000fe40008410000 */
[----:B------:R-:W-:-:S04]  /*11c90*/  FSETP.GTU.FTZ.AND P3, PT, R7, UR10, PT ;  /* 0x0000000a07007c0b */ /* 0x000fc8000bf7c000 */
[----:B------:R-:W-:Y:S02]  /*11ca0*/  FSEL R123, R117, RZ, !P3 ;  /* 0x000000ff757b7208 */ /* 0x000fe40005800000 */
[----:B------:R-:W-:-:S03]  /*11cb0*/  SEL R7, RZ, 0x1, P3 ;  /* 0x00000001ff077807 */ /* 0x000fc60001800000 */
[----:B------:R-:W-:Y:S01]  /*11cc0*/  FMUL.FTZ R123, R123, R118 ;  /* 0x000000767b7b7220 */ /* 0x000fe20000410000 */
[----:B------:R-:W-:-:S05]  /*11cd0*/  @P0 HADD2.F32 R118, -RZ, R108.H1_H1 ;  /* 0x3000006cff760230 */ /* 0x000fca0000004100 */
[----:B------:R-:W-:-:S07]  /*11ce0*/  @P0 FADD.FTZ R123, R118, R123 ;  /* 0x0000007b767b0221 */ /* 0x000fce0000010000 */
.L_x_14969:
[----:B------:R-:W-:Y:S05]  /*11cf0*/  BSYNC B1 ;  /* 0x0000000000017941 */ /* 0x000fea0003800000 */
.L_x_14967:
[----:B------:R-:W-:Y:S04]  /*11d00*/  BSSY B1, `(.L_x_14977) ;  /* 0x0000060000017945 */ /* 0x000fe80003800000 */
[----:B------:R-:W-:Y:S05]  /*11d10*/  @P2 BRA `(.L_x_14978) ;  /* 0x0000000000182947 */ /* 0x000fea0003800000 */
[----:B------:R-:W-:Y:S02]  /*11d20*/  MOV R124, RZ ;  /* 0x000000ff007c7202 */ /* 0x000fe40000000f00 */
[----:B------:R-:W-:Y:S01]  /*11d30*/  MOV R117, R116 ;  /* 0x0000007400757202 */ /* 0x000fe20000000f00 */
[----:B------:R-:W-:Y:S06]  /*11d40*/  @!P0 BRA `(.L_x_14979) ;  /* 0x00000004006c8947 */ /* 0x000fec0003800000 */
[----:B------:R-:W-:Y:S01]  /*11d50*/  MOV R117, R116 ;  /* 0x0000007400757202 */ /* 0x000fe20000000f00 */
[----:B-----5:R-:W-:Y:S01]  /*11d60*/  HADD2.F32 R124, -RZ, R109.H0_H0 ;  /* 0x2000006dff7c7230 */ /* 0x020fe20000004100 */
[----:B------:R-:W-:Y:S06]  /*11d70*/  BRA `(.L_x_14979) ;  /* 0x0000000400607947 */ /* 0x000fec0003800000 */
.L_x_14978:
        /* <DEDUP_REMOVED lines=12> */
.L_x_14981:
[----:B------:R-:W-:-:S07]  /*11e40*/  IMAD.MOV.U32 R8, RZ, RZ, R178 ;  /* 0x000000ffff087224 */ /* 0x000fce00078e00b2 */
.L_x_14982:
[----:B------:R-:W-:Y:S05]  /*11e50*/  BSYNC B2 ;  /* 0x0000000000027941 */ /* 0x000fea0003800000 */
.L_x_14980:
        /* <DEDUP_REMOVED lines=16> */
.L_x_14986:
[----:B------:R-:W-:Y:S05]  /*11f60*/  BSYNC B3 ;  /* 0x0000000000037941 */ /* 0x000fea0003800000 */
.L_x_14985:
        /* <DEDUP_REMOVED lines=43> */
.L_x_14984:
[----:B------:R-:W-:Y:S05]  /*12220*/  BSYNC B2 ;  /* 0x0000000000027941 */ /* 0x000fea0003800000 */
.L_x_14983:
        /* <DEDUP_REMOVED lines=8> */
[----:B------:R-:W-:Y:S02]  /*122b0*/  FSEL R124, R116, RZ, !P3 ;  /* 0x000000ff747c7208 */ /* 0x000fe40005800000 */
[----:B------:R-:W-:-:S03]  /*122c0*/  SEL R8, RZ, 0x1, P3 ;  /* 0x00000001ff087807 */ /* 0x000fc60001800000 */
[----:B------:R-:W-:Y:S01]  /*122d0*/  FMUL.FTZ R124, R124, R119 ;  /* 0x000000777c7c7220 */ /* 0x000fe20000410000 */
[----:B------:R-:W-:-:S05]  /*122e0*/  @P0 HADD2.F32 R119, -RZ, R109.H0_H0 ;  /* 0x2000006dff770230 */ /* 0x000fca0000004100 */
[----:B------:R-:W-:-:S07]  /*122f0*/  @P0 FADD.FTZ R124, R119, R124 ;  /* 0x0000007c777c0221 */ /* 0x000fce0000010000 */
.L_x_14979:
[----:B------:R-:W-:Y:S05]  /*12300*/  BSYNC B1 ;  /* 0x0000000000017941 */ /* 0x000fea0003800000 */
.L_x_14977:
        /* <DEDUP_REMOVED lines=8> */
.L_x_14988:
        /* <DEDUP_REMOVED lines=12> */
.L_x_14991:
[----:B------:R-:W-:-:S07]  /*12450*/  MOV R33, R178 ;  /* 0x000000b200217202 */ /* 0x000fce0000000f00 */
.L_x_14992:
[----:B------:R-:W-:Y:S05]  /*12460*/  BSYNC B2 ;  /* 0x0000000000027941 */ /* 0x000fea0003800000 */
.L_x_14990:
        /* <DEDUP_REMOVED lines=16> */
.L_x_14996:
[----:B------:R-:W-:Y:S05]  /*12570*/  BSYNC B3 ;  /* 0x0000000000037941 */ /* 0x000fea0003800000 */
.L_x_14995:
        /* <DEDUP_REMOVED lines=43> */
.L_x_14994:
[----:B------:R-:W-:Y:S05]  /*12830*/  BSYNC B2 ;  /* 0x0000000000027941 */ /* 0x000fea0003800000 */
.L_x_14993:
        /* <DEDUP_REMOVED lines=13> */
.L_x_14989:
[----:B------:R-:W-:Y:S05]  /*12910*/  BSYNC B1 ;  /* 0x0000000000017941 */ /* 0x000fea0003800000 */
.L_x_14987:
        /* <DEDUP_REMOVED lines=8> */
.L_x_14998:
        /* <DEDUP_REMOVED lines=12> */
.L_x_15001:
[----:B------:R-:W-:-:S07]  /*12a60*/  IMAD.MOV.U32 R42, RZ, RZ, R178 ;  /* 0x000000ffff2a7224 */ /* 0x000fce00078e00b2 */
.L_x_15002:
[----:B------:R-:W-:Y:S05]  /*12a70*/  BSYNC B2 ;  /* 0x0000000000027941 */ /* 0x000fea0003800000 */
.L_x_15000:
        /* <DEDUP_REMOVED lines=16> */
.L_x_15006:
[----:B------:R-:W-:Y:S05]  /*12b80*/  BSYNC B3 ;  /* 0x0000000000037941 */ /* 0x000fea0003800000 */
.L_x_15005:
        /* <DEDUP_REMOVED lines=43> */
.L_x_15004:
[----:B------:R-:W-:Y:S05]  /*12e40*/  BSYNC B2 ;  /* 0x0000000000027941 */ /* 0x000fea0003800000 */
.L_x_15003:
        /* <DEDUP_REMOVED lines=13> */
.L_x_14999:
[----:B------:R-:W-:Y:S05]  /*12f20*/  BSYNC B1 ;  /* 0x0000000000017941 */ /* 0x000fea0003800000 */
.L_x_14997:
        /* <DEDUP_REMOVED lines=8> */
.L_x_15008:
        /* <DEDUP_REMOVED lines=12> */
.L_x_15011:
[----:B------:R-:W-:-:S07]  /*13070*/  MOV R43, R178 ;  /* 0x000000b2002b7202 */ /* 0x000fce0000000f00 */
.L_x_15012:
[----:B------:R-:W-:Y:S05]  /*13080*/  BSYNC B2 ;  /* 0x0000000000027941 */ /* 0x000fea0003800000 */
.L_x_15010:
        /* <DEDUP_REMOVED lines=16> */
.L_x_15016:
[----:B------:R-:W-:Y:S05]  /*13190*/  BSYNC B3 ;  /* 0x0000000000037941 */ /* 0x000fea0003800000 */
.L_x_15015:
        /* <DEDUP_REMOVED lines=43> */
.L_x_15014:
[----:B------:R-:W-:Y:S05]  /*13450*/  BSYNC B2 ;  /* 0x0000000000027941 */ /* 0x000fea0003800000 */
.L_x_15013:
[----:B------:R-:W-:Y:S01]  /*13460*/  I2FP.F32.U32 R43, R43 ;  /* 0x0000002b002b7245 */ /* 0x000fe20000201000 */
[----:B------:R-:W-:-:S04]  /*13470*/  IMAD.MOV.U32 R116, RZ, RZ, 0x2f800000 ;  /* 0x2f800000ff747424 */ /* 0x000fc800078e00ff */
[----:B------:R-:W-:Y:S01]  /*13480*/  FFMA.FTZ R43, R43, R116, 1.1641532182693481445e-10 ;  /* 0x2f0000002b2b7423 */ /* 0x000fe20000010074 */
[----:B-----5:R-:W-:-:S04]  /*13490*/  HADD2.F32 R116, -RZ, R114.H1_H1 ;  /* 0x30000072ff747230 */ /* 0x020fc80000004100 */
[----:B------:R-:W-:Y:S01]  /*134a0*/  FSETP.GTU.FTZ.AND P3, PT, R43, UR10, PT ;  /* 0x0000000a2b007c0b */ /* 0x000fe2000bf7c000 */
[----:B------:R-:W-:-:S03]  /*134b0*/  FMUL.FTZ R116, R116, UR13 ;  /* 0x0000000d74747c20 */ /* 0x000fc60008410000 */
[----:B------:R-:W-:Y:S01]  /*134c0*/  SEL R43, RZ, 0x1, P3 ;  /* 0x00000001ff2b7807 */ /* 0x000fe20001800000 */
[----:B------:R-:W-:-:S05]  /*134d0*/  FMUL.FTZ R116, R116, UR12 ;  /* 0x0000000c74747c20 */ /* 0x000fca0008410000 */
[----:B------:R-:W-:Y:S01]  /*134e0*/  FSEL R127, R116, RZ, !P3 ;  /* 0x000000ff747f7208 */ /* 0x000fe20005800000 */
[----:B------:R-:W-:-:S05]  /*134f0*/  HADD2.F32 R116, -RZ, R58.H1_H1 ;  /* 0x3000003aff747230 */ /* 0x000fca0000004100 */
[----:B------:R-:W-:Y:S01]  /*13500*/  FMUL.FTZ R127, R127, R116 ;  /* 0x000000747f7f7220 */ /* 0x000fe20000410000 */
[----:B------:R-:W-:-:S05]  /*13510*/  @P0 HADD2.F32 R116, -RZ, R110.H1_H1 ;  /* 0x3000006eff740230 */ /* 0x000fca0000004100 */
[----:B------:R-:W-:-:S07]  /*13520*/  @P0 FADD.FTZ R127, R116, R127 ;  /* 0x0000007f747f0221 */ /* 0x000fce0000010000 */
.L_x_15009:
[----:B------:R-:W-:Y:S05]  /*13530*/  BSYNC B1 ;  /* 0x0000000000017941 */ /* 0x000fea0003800000 */
.L_x_15007:
        /* <DEDUP_REMOVED lines=8> */
.L_x_15018:
        /* <DEDUP_REMOVED lines=12> */
.L_x_15021:
[----:B------:R-:W-:-:S07]  /*13680*/  IMAD.MOV.U32 R120, RZ, RZ, R178 ;  /* 0x000000ffff787224 */ /* 0x000fce00078e00b2 */
.L_x_15022:
[----:B------:R-:W-:Y:S05]  /*13690*/  BSYNC B2 ;  /* 0x0000000000027941 */ /* 0x000fea0003800000 */
.L_x_15020:
        /* <DEDUP_REMOVED lines=16> */
.L_x_15026:
[----:B------:R-:W-:Y:S05]  /*137a0*/  BSYNC B3 ;  /* 0x0000000000037941 */ /* 0x000fea0003800000 */
.L_x_15025:
        /* <DEDUP_REMOVED lines=43> */
.L_x_15024:
[----:B------:R-:W-:Y:S05]  /*13a60*/  BSYNC B2 ;  /* 0x0000000000027941 */ /* 0x000fea0003800000 */
.L_x_15023:
[----:B------:R-:W-:Y:S02]  /*13a70*/  I2FP.F32.U32 R117, R120 ;  /* 0x0000007800757245 */ /* 0x000fe40000201000 */
[----:B------:R-:W-:-:S05]  /*13a80*/  MOV R118, 0x2f800000 ;  /* 0x2f80000000767802 */ /* 0x000fca0000000f00 */
[----:B------:R-:W-:Y:S01]  /*13a90*/  FFMA.FTZ R117, R117, R118, 1.1641532182693481445e-10 ;  /* 0x2f00000075757423 */ /* 0x000fe20000010076 */
[----:B-----5:R-:W-:-:S04]  /*13aa0*/  HADD2.F32 R118, -RZ, R115.H0_H0 ;  /* 0x20000073ff767230 */ /* 0x020fc80000004100 */
[----:B------:R-:W-:Y:S01]  /*13ab0*/  FSETP.GTU.FTZ.AND P3, PT, R117, UR10, PT ;  /* 0x0000000a75007c0b */ /* 0x000fe2000bf7c000 */
[----:B------:R-:W-:Y:S01]  /*13ac0*/  FMUL.FTZ R118, R118, UR13 ;  /* 0x0000000d76767c20 */ /* 0x000fe20008410000 */
[----:B------:R-:W-:Y:S02]  /*13ad0*/  HADD2.F32 R117, -RZ, R59.H0_H0 ;  /* 0x2000003bff757230 */ /* 0x000fe40000004100 */
[----:B------:R-:W-:Y:S01]  /*13ae0*/  SEL R120, RZ, 0x1, P3 ;  /* 0x00000001ff787807 */ /* 0x000fe20001800000 */
[----:B------:R-:W-:-:S05]  /*13af0*/  FMUL.FTZ R118, R118, UR12 ;  /* 0x0000000c76767c20 */ /* 0x000fca0008410000 */
[----:B------:R-:W-:-:S05]  /*13b00*/  FSEL R128, R118, RZ, !P3 ;  /* 0x000000ff76807208 */ /* 0x000fca0005800000 */
[----:B------:R-:W-:Y:S01]  /*13b10*/  FMUL.FTZ R128, R128, R117 ;  /* 0x0000007580807220 */ /* 0x000fe20000410000 */
[----:B------:R-:W-:-:S05]  /*13b20*/  @P0 HADD2.F32 R117, -RZ, R111.H0_H0 ;  /* 0x2000006fff750230 */ /* 0x000fca0000004100 */
[----:B------:R-:W-:-:S07]  /*13b30*/  @P0 FADD.FTZ R128, R117, R128 ;  /* 0x0000008075800221 */ /* 0x000fce0000010000 */
.L_x_15019:
[----:B------:R-:W-:Y:S05]  /*13b40*/  BSYNC B1 ;  /* 0x0000000000017941 */ /* 0x000fea0003800000 */
.L_x_15017:
        /* <DEDUP_REMOVED lines=8> */
.L_x_15028:
        /* <DEDUP_REMOVED lines=12> */
.L_x_15031:
[----:B------:R-:W-:-:S07]  /*13c90*/  MOV R121, R178 ;  /* 0x000000b200797202 */ /* 0x000fce0000000f00 */
.L_x_15032:
[----:B------:R-:W-:Y:S05]  /*13ca0*/  BSYNC B2 ;  /* 0x0000000000027941 */ /* 0x000fea0003800000 */
.L_x_15030:
        /* <DEDUP_REMOVED lines=16> */
.L_x_15036:
[----:B------:R-:W-:Y:S05]  /*13db0*/  BSYNC B3 ;  /* 0x0000000000037941 */ /* 0x000fea0003800000 */
.L_x_15035:
        /* <DEDUP_REMOVED lines=43> */
.L_x_15034:
[----:B------:R-:W-:Y:S05]  /*14070*/  BSYNC B2 ;  /* 0x0000000000027941 */ /* 0x000fea0003800000 */
.L_x_15033:
[----:B------:R-:W-:Y:S01]  /*14080*/  I2FP.F32.U32 R116, R121 ;  /* 0x0000007900747245 */ /* 0x000fe20000201000 */
[----:B------:R-:W-:-:S04]  /*14090*/  IMAD.MOV.U32 R117, RZ, RZ, 0x2f800000 ;  /* 0x2f800000ff757424 */ /* 0x000fc800078e00ff */
[----:B------:R-:W-:Y:S01]  /*140a0*/  FFMA.FTZ R116, R116, R117, 1.1641532182693481445e-10 ;  /* 0x2f00000074747423 */ /* 0x000fe20000010075 */
[----:B-----5:R-:W-:-:S04]  /*140b0*/  HADD2.F32 R117, -RZ, R115.H1_H1 ;  /* 0x30000073ff757230 */ /* 0x020fc80000004100 */
[----:B------:R-:W-:Y:S01]  /*140c0*/  FSETP.GTU.FTZ.AND P3, PT, R116, UR10, PT ;  /* 0x0000000a74007c0b */ /* 0x000fe2000bf7c000 */
[----:B------:R-:W-:Y:S01]  /*140d0*/  FMUL.FTZ R117, R117, UR13 ;  /* 0x0000000d75757c20 */ /* 0x000fe20008410000 */
[----:B------:R-:W-:Y:S02]  /*140e0*/  HADD2.F32 R116, -RZ, R59.H1_H1 ;  /* 0x3000003bff747230 */ /* 0x000fe40000004100 */
[----:B------:R-:W-:Y:S01]  /*140f0*/  SEL R121, RZ, 0x1, P3 ;  /* 0x00000001ff797807 */ /* 0x000fe20001800000 */
[----:B------:R-:W-:-:S05]  /*14100*/  FMUL.FTZ R117, R117, UR12 ;  /* 0x0000000c75757c20 */ /* 0x000fca0008410000 */
[----:B------:R-:W-:-:S05]  /*14110*/  FSEL R129, R117, RZ, !P3 ;  /* 0x000000ff75817208 */ /* 0x000fca0005800000 */
[----:B------:R-:W-:Y:S01]  /*14120*/  FMUL.FTZ R129, R129, R116 ;  /* 0x0000007481817220 */ /* 0x000fe20000410000 */
[----:B------:R-:W-:-:S05]  /*14130*/  @P0 HADD2.F32 R116, -RZ, R111.H1_H1 ;  /* 0x3000006fff740230 */ /* 0x000fca0000004100 */
[----:B------:R-:W-:-:S07]  /*14140*/  @P0 FADD.FTZ R129, R116, R129 ;  /* 0x0000008174810221 */ /* 0x000fce0000010000 */
.L_x_15029:
[----:B------:R-:W-:Y:S05]  /*14150*/  BSYNC B1 ;  /* 0x0000000000017941 */ /* 0x000fea0003800000 */
.L_x_15027:
[----:B------:R-:W-:Y:S01]  /*14160*/  IMAD.WIDE.U32 R138, R141, 0x10, R160 ;  /* 0x000000108d8a7825 */ /* 0x000fe200078e00a0 */
[----:B------:R-:W-:Y:S01]  /*14170*/  F2FP.F16.F32.PACK_AB R119, R129, R128 ;  /* 0x000000808177723e */ /* 0x000fe200000000ff */
[----:B------:R-:W-:Y:S01]  /*14180*/  BSSY B1, `(.L_x_15037) ;  /* 0x000001a000017945 */ /* 0x000fe20003800000 */
[----:B------:R-:W-:Y:S02]  /*14190*/  F2FP.F16.F32.PACK_AB R118, R127, R126 ;  /* 0x0000007e7f76723e */ /* 0x000fe400000000ff */
[----:B------:R-:W-:Y:S02]  /*141a0*/  F2FP.F16.F32.PACK_AB R117, R125, R124 ;  /* 0x0000007c7d75723e */ /* 0x000fe400000000ff */
[----:B------:R-:W-:-:S05]  /*141b0*/  F2FP.F16.F32.PACK_AB R116, R123, R122 ;  /* 0x0000007a7b74723e */ /* 0x000fca00000000ff */
        /* <DEDUP_REMOVED lines=22> */
.L_x_15038:
[----:B------:R-:W-:Y:S05]  /*14320*/  BSYNC B1 ;  /* 0x0000000000017941 */ /* 0x000fea0003800000 */
.L_x_15037:
[----:B0-----:R-:W0:Y:S01]  /*14330*/  @P1 LDC.64 R118, c[0x0][0x220] ;  /* 0x00008800ff761b82 */ /* 0x001e220000000a00 */
[----:B------:R-:W-:-:S07]  /*14340*/  IADD3 R148, R165, 0xc0, RZ ;  /* 0x000000c0a5947810 */ /* 0x000fce0007ffe0ff */
[----:B-1----:R-:W1:Y:S01]  /*14350*/  @P0 LDC.64 R116, c[0x0][0x230] ;  /* 0x00008c00ff740b82 */ /* 0x002e620000000a00 */
[----:B------:R-:W-:Y:S01]  /*14360*/  IADD3 R149, R164, 0xc0, RZ ;  /* 0x000000c0a4957810 */ /* 0x000fe20007ffe0ff */
        /* <DEDUP_REMOVED lines=12> */
.L_x_15040:
        /* <DEDUP_REMOVED lines=12> */
.L_x_15043:
[----:B------:R-:W-:-:S07]  /*144f0*/  MOV R6, R178 ;  /* 0x000000b200067202 */ /* 0x000fce0000000f00 */
.L_x_15044:
[----:B------:R-:W-:Y:S05]  /*14500*/  BSYNC B2 ;  /* 0x0000000000027941 */ /* 0x000fea0003800000 */
.L_x_15042:
        /* <DEDUP_REMOVED lines=16> */
.L_x_15048:
[----:B------:R-:W-:Y:S05]  /*14610*/  BSYNC B3 ;  /* 0x0000000000037941 */ /* 0x000fea0003800000 */
.L_x_15047:
        /* <DEDUP_REMOVED lines=43> */
.L_x_15046:
[----:B------:R-:W-:Y:S05]  /*148d0*/  BSYNC B2 ;  /* 0x0000000000027941 */ /* 0x000fea0003800000 */
.L_x_15045:
[----:B------:R-:W-:Y:S01]  /*148e0*/  HFMA2.MMA R117, -RZ, RZ, 0.1171875, 0 ;  /* 0x2f800000ff757435 */ /* 0x000fe200000001ff */
[----:B------:R-:W-:-:S09]  /*148f0*/  I2FP.F32.U32 R6, R6 ;  /* 0x0000000600067245 */ /* 0x000fd20000201000 */
[----:B------:R-:W-:Y:S01]  /*14900*/  FFMA.FTZ R6, R6, R117, 1.1641532182693481445e-10 ;  /* 0x2f00000006067423 */ /* 0x000fe20000010075 */
[----:B-----5:R-:W-:-:S04]  /*14910*/  HADD2.F32 R117, -RZ, R112.H0_H0 ;  /* 0x20000070ff757230 */ /* 0x020fc80000004100 */
[----:B------:R-:W-:Y:S01]  /*14920*/  FSETP.GTU.FTZ.AND P3, PT, R6, UR10, PT ;  /* 0x0000000a06007c0b */ /* 0x000fe2000bf7c000 */
[----:B------:R-:W-:-:S03]  /*14930*/  FMUL.FTZ R117, R117, UR13 ;  /* 0x0000000d75757c20 */ /* 0x000fc60008410000 */
[----:B------:R-:W-:Y:S01]  /*14940*/  SEL R6, RZ, 0x1, P3 ;  /* 0x00000001ff067807 */ /* 0x000fe20001800000 */
[----:B------:R-:W-:-:S05]  /*14950*/  FMUL.FTZ R117, R117, UR12 ;  /* 0x0000000c75757c20 */ /* 0x000fca0008410000 */
[----:B------:R-:W-:Y:S01]  /*14960*/  FSEL R138, R117, RZ, !P3 ;  /* 0x000000ff758a7208 */ /* 0x000fe20005800000 */
[----:B------:R-:W-:-:S05]  /*14970*/  HADD2.F32 R117, -RZ, R60.H0_H0 ;  /* 0x2000003cff757230 */ /* 0x000fca0000004100 */
[----:B------:R-:W-:Y:S01]  /*14980*/  FMUL.FTZ R138, R138, R117 ;  /* 0x000000758a8a7220 */ /* 0x000fe20000410000 */
[----:B------:R-:W-:-:S05]  /*14990*/  @P0 HADD2.F32 R117, -RZ, R108.H0_H0 ;  /* 0x2000006cff750230 */ /* 0x000fca0000004100 */
[----:B------:R-:W-:-:S07]  /*149a0*/  @P0 FADD.FTZ R138, R117, R138 ;  /* 0x0000008a758a0221 */ /* 0x000fce0000010000 */
.L_x_15041:
[----:B------:R-:W-:Y:S05]  /*149b0*/  BSYNC B1 ;  /* 0x0000000000017941 */ /* 0x000fea0003800000 */
.L_x_15039:
        /* <DEDUP_REMOVED lines=8> */
.L_x_15050:
        /* <DEDUP_REMOVED lines=12> */
.L_x_15053:
[----:B------:R-:W-:-:S07]  /*14b00*/  MOV R7, R178 ;  /* 0x000000b200077202 */ /* 0x000fce0000000f00 */
.L_x_15054:
[----:B------:R-:W-:Y:S05]  /*14b10*/  BSYNC B2 ;  /* 0x0000000000027941 */ /* 0x000fea0003800000 */
.L_x_15052:
        /* <DEDUP_REMOVED lines=16> */
.L_x_15058:
[----:B------:R-:W-:Y:S05]  /*14c20*/  BSYNC B3 ;  /* 0x0000000000037941 */ /* 0x000fea0003800000 */
.L_x_15057:
        /* <DEDUP_REMOVED lines=43> */
.L_x_15056:
[----:B------:R-:W-:Y:S05]  /*14ee0*/  BSYNC B2 ;  /* 0x0000000000027941 */ /* 0x000fea0003800000 */
.L_x_15055:
[----:B------:R-:W-:Y:S02]  /*14ef0*/  I2FP.F32.U32 R7, R7 ;  /* 0x0000000700077245 */ /* 0x000fe40000201000 */
[----:B------:R-:W-:-:S05]  /*14f00*/  MOV R116, 0x2f800000 ;  /* 0x2f80000000747802 */ /* 0x000fca0000000f00 */
        /* <DEDUP_REMOVED lines=11> */
.L_x_15051:
[----:B------:R-:W-:Y:S05]  /*14fc0*/  BSYNC B1 ;  /* 0x0000000000017941 */ /* 0x000fea0003800000 */
.L_x_15049:
        /* <DEDUP_REMOVED lines=8> */
.L_x_15060:
        /* <DEDUP_REMOVED lines=12> */
.L_x_15063:
[----:B------:R-:W-:-:S07]  /*15110*/  MOV R8, R178 ;  /* 0x000000b200087202 */ /* 0x000fce0000000f00 */
.L_x_15064:
[----:B------:R-:W-:Y:S05]  /*15120*/  BSYNC B2 ;  /* 0x0000000000027941 */ /* 0x000fea0003800000 */
.L_x_15062:
        /* <DEDUP_REMOVED lines=16> */
.L_x_15068:
[----:B------:R-:W-:Y:S05]  /*15230*/  BSYNC B3 ;  /* 0x0000000000037941 */ /* 0x000fea0003800000 */
.L_x_15067:
        /* <DEDUP_REMOVED lines=43> */
.L_x_15066:
[----:B------:R-:W-:Y:S05]  /*154f0*/  BSYNC B2 ;  /* 0x0000000000027941 */ /* 0x000fea0003800000 */
.L_x_15065:
        /* <DEDUP_REMOVED lines=13> */
.L_x_15061:
[----:B------:R-:W-:Y:S05]  /*155d0*/  BSYNC B1 ;  /* 0x0000000000017941 */ /* 0x000fea0003800000 */
.L_x_15059:
        /* <DEDUP_REMOVED lines=8> */
.L_x_15070:
        /* <DEDUP_REMOVED lines=12> */
.L_x_15073:
[----:B------:R-:W-:-:S07]  /*15720*/  MOV R33, R178 ;  /* 0x000000b200217202 */ /* 0x000fce0000000f00 */
.L_x_15074:
[----:B------:R-:W-:Y:S05]  /*15730*/  BSYNC B2 ;  /* 0x0000000000027941 */ /* 0x000fea0003800000 */
.L_x_15072:
        /* <DEDUP_REMOVED lines=16> */
.L_x_15078:
[----:B------:R-:W-:Y:S05]  /*15840*/  BSYNC B3 ;  /* 0x0000000000037941 */ /* 0x000fea0003800000 */
.L_x_15077:
        /* <DEDUP_REMOVED lines=42> */
.L_x_15076:
[----:B------:R-:W-:Y:S05]  /*15af0*/  BSYNC B2 ;  /* 0x0000000000027941 */ /* 0x000fea0003800000 */
.L_x_15075:
        /* <DEDUP_REMOVED lines=13> */
.L_x_15071:
[----:B------:R-:W-:Y:S05]  /*15bd0*/  BSYNC B1 ;  /* 0x0000000000017941 */ /* 0x000fea0003800000 */
.L_x_15069:
[----:B------:R-:W-:Y:S04]  /*15be0*/  BSSY B1, `(.L_x_15079) ;  /* 0x000005f000017945 */ /* 0x000fe80003800000 */
[----:B------:R-:W-:Y:S05]  /*15bf0*/  @P2 BRA `(.L_x_15080) ;  /* 0x0000000000182947 */ /* 0x000fea0003800000 */
[----:B------:R-:W-:Y:S01]  /*15c00*/  HFMA2.MMA R142, -RZ, RZ, 0, 0 ;  /* 0x00000000ff8e7435 */ /* 0x000fe200000001ff */
[----:B------:R-:W-:Y:S01]  /*15c10*/  IMAD.MOV.U32 R116, RZ, RZ, R117 ;  /* 0x000000ffff747224 */ /* 0x000fe200078e0075 */
[----:B------:R-:W-:Y:S09]  /*15c20*/  @!P0 BRA `(.L_x_15081) ;  /* 0x0000000400688947 */ /* 0x000ff20003800000 */
[----:B------:R-:W-:Y:S01]  /*15c30*/  MOV R116, R117 ;  /* 0x0000007500747202 */ /* 0x000fe20000000f00 */
[----:B-----5:R-:W-:Y:S01]  /*15c40*/  HADD2.F32 R142, -RZ, R110.H0_H0 ;  /* 0x2000006eff8e7230 */ /* 0x020fe20000004100 */
[----:B------:R-:W-:Y:S06]  /*15c50*/  BRA `(.L_x_15081) ;  /* 0x00000004005c7947 */ /* 0x000fec0003800000 */
.L_x_15080:
        /* <DEDUP_REMOVED lines=12> */
.L_x_15083:
[----:B------:R-:W-:-:S07]  /*15d20*/  MOV R42, R178 ;  /* 0x000000b2002a7202 */ /* 0x000fce0000000f00 */
.L_x_15084:
[----:B------:R-:W-:Y:S05]  /*15d30*/  BSYNC B2 ;  /* 0x0000000000027941 */ /* 0x000fea0003800000 */
.L_x_15082:
        /* <DEDUP_REMOVED lines=16> */
.L_x_15088:
[----:B------:R-:W-:Y:S05]  /*15e40*/  BSYNC B3 ;  /* 0x0000000000037941 */ /* 0x000fea0003800000 */
.L_x_15087:
        /* <DEDUP_REMOVED lines=42> */
.L_x_15086:
[----:B------:R-:W-:Y:S05]  /*160f0*/  BSYNC B2 ;  /* 0x0000000000027941 */ /* 0x000fea0003800000 */
.L_x_15085:
[----:B------:R-:W-:Y:S02]  /*16100*/  I2FP.F32.U32 R42, R42 ;  /* 0x0000002a002a7245 */ /* 0x000fe40000201000 */
[----:B------:R-:W-:-:S05]  /*16110*/  MOV R117, 0x2f800000 ;  /* 0x2f80000000757802 */ /* 0x000fca0000000f00 */
        /* <DEDUP_REMOVED lines=11> */
.L_x_15081:
[----:B------:R-:W-:Y:S05]  /*161d0*/  BSYNC B1 ;  /* 0x0000000000017941 */ /* 0x000fea0003800000 */
.L_x_15079:
        /* <DEDUP_REMOVED lines=8> */
.L_x_15090:
        /* <DEDUP_REMOVED lines=12> */
.L_x_15093:
[----:B------:R-:W-:-:S07]  /*16320*/  MOV R43, R178 ;  /* 0x000000b2002b7202 */ /* 0x000fce0000000f00 */
.L_x_15094:
[----:B------:R-:W-:Y:S05]  /*16330*/  BSYNC B2 ;  /* 0x0000000000027941 */ /* 0x000fea0003800000 */
.L_x_15092:
        /* <DEDUP_REMOVED lines=16> */
.L_x_15098:
[----:B------:R-:W-:Y:S05]  /*16440*/  BSYNC B3 ;  /* 0x0000000000037941 */ /* 0x000fea0003800000 */
.L_x_15097:
        /* <DEDUP_REMOVED lines=42> */
.L_x_15096:
[----:B------:R-:W-:Y:S05]  /*166f0*/  BSYNC B2 ;  /* 0x0000000000027941 */ /* 0x000fea0003800000 */
.L_x_15095:
[----:B------:R-:W-:Y:S01]  /*16700*/  I2FP.F32.U32 R43, R43 ;  /* 0x0000002b002b7245 */ /* 0x000fe20000201000 */
[----:B------:R-:W-:-:S04]  /*16710*/  IMAD.MOV.U32 R116, RZ, RZ, 0x2f800000 ;  /* 0x2f800000ff747424 */ /* 0x000fc800078e00ff */
[----:B------:R-:W-:Y:S01]  /*16720*/  FFMA.FTZ R43, R43, R116, 1.1641532182693481445e-10 ;  /* 0x2f0000002b2b7423 */ /* 0x000fe20000010074 */
[----:B------:R-:W-:-:S04]  /*16730*/  HADD2.F32 R116, -RZ, R62.H1_H1 ;  /* 0x3000003eff747230 */ /* 0x000fc80000004100 */
[----:B------:R-:W-:Y:S01]  /*16740*/  FSETP.GTU.FTZ.AND P3, PT, R43, UR10, PT ;  /* 0x0000000a2b007c0b */ /* 0x000fe2000bf7c000 */
[----:B-----5:R-:W-:-:S05]  /*16750*/  HADD2.F32 R43, -RZ, R114.H1_H1 ;  /* 0x30000072ff2b7230 */ /* 0x020fca0000004100 */
[----:B------:R-:W-:-:S04]  /*16760*/  FMUL.FTZ R43, R43, UR13 ;  /* 0x0000000d2b2b7c20 */ /* 0x000fc80008410000 */
[----:B------:R-:W-:-:S05]  /*16770*/  FMUL.FTZ R43, R43, UR12 ;  /* 0x0000000c2b2b7c20 */ /* 0x000fca0008410000 */
[----:B------:R-:W-:Y:S02]  /*16780*/  FSEL R143, R43, RZ, !P3 ;  /* 0x000000ff2b8f7208 */ /* 0x000fe40005800000 */
[----:B------:R-:W-:-:S03]  /*16790*/  SEL R43, RZ, 0x1, P3 ;  /* 0x00000001ff2b7807 */ /* 0x000fc60001800000 */
[----:B------:R-:W-:Y:S01]  /*167a0*/  FMUL.FTZ R143, R143, R116 ;  /* 0x000000748f8f7220 */ /* 0x000fe20000410000 */
[----:B------:R-:W-:-:S05]  /*167b0*/  @P0 HADD2.F32 R116, -RZ, R110.H1_H1 ;  /* 0x3000006eff740230 */ /* 0x000fca0000004100 */
[----:B------:R-:W-:-:S07]  /*167c0*/  @P0 FADD.FTZ R143, R116, R143 ;  /* 0x0000008f748f0221 */ /* 0x000fce0000010000 */
.L_x_15091:
[----:B------:R-:W-:Y:S05]  /*167d0*/  BSYNC B1 ;  /* 0x0000000000017941 */ /* 0x000fea0003800000 */
.L_x_15089:
        /* <DEDUP_REMOVED lines=8> */
.L_x_15100:
        /* <DEDUP_REMOVED lines=12> */
.L_x_15103:
[----:B------:R-:W-:-:S07]  /*16920*/  IMAD.MOV.U32 R120, RZ, RZ, R178 ;  /* 0x000000ffff787224 */ /* 0x000fce00078e00b2 */
.L_x_15104:
[----:B------:R-:W-:Y:S05]  /*16930*/  BSYNC B2 ;  /* 0x0000000000027941 */ /* 0x000fea0003800000 */
.L_x_15102:
        /* <DEDUP_REMOVED lines=16> */
.L_x_15108:
[----:B------:R-:W-:Y:S05]  /*16a40*/  BSYNC B3 ;  /* 0x0000000000037941 */ /* 0x000fea0003800000 */
.L_x_15107:
        /* <DEDUP_REMOVED lines=42> */
.L_x_15106:
[----:B------:R-:W-:Y:S05]  /*16cf0*/  BSYNC B2 ;  /* 0x0000000000027941 */ /* 0x000fea0003800000 */
.L_x_15105:
        /* <DEDUP_REMOVED lines=9> */
[----:B------:R-:W-:-:S05]  /*16d90*/  HADD2.F32 R117, -RZ, R63.H0_H0 ;  /* 0x2000003fff757230 */ /* 0x000fca0000004100 */
[----:B------:R-:W-:Y:S01]  /*16da0*/  FMUL.FTZ R144, R144, R117 ;  /* 0x0000007590907220 */ /* 0x000fe20000410000 */
[----:B------:R-:W-:-:S05]  /*16db0*/  @P0 HADD2.F32 R117, -RZ, R111.H0_H0 ;  /* 0x2000006fff750230 */ /* 0x000fca0000004100 */
[----:B------:R-:W-:-:S07]  /*16dc0*/  @P0 FADD.FTZ R144, R117, R144 ;  /* 0x0000009075900221 */ /* 0x000fce0000010000 */
.L_x_15101:
[----:B------:R-:W-:Y:S05]  /*16dd0*/  BSYNC B1 ;  /* 0x0000000000017941 */ /* 0x000fea0003800000 */
.L_x_15099:
        /* <DEDUP_REMOVED lines=8> */
.L_x_15110:
        /* <DEDUP_REMOVED lines=12> */
.L_x_15113:
[----:B------:R-:W-:-:S07]  /*16f20*/  MOV R121, R178 ;  /* 0x000000b200797202 */ /* 0x000fce0000000f00 */
.L_x_15114:
[----:B------:R-:W-:Y:S05]  /*16f30*/  BSYNC B2 ;  /* 0x0000000000027941 */ /* 0x000fea0003800000 */
.L_x_15112:
        /* <DEDUP_REMOVED lines=16> */
.L_x_15118:
[----:B------:R-:W-:Y:S05]  /*17040*/  BSYNC B3 ;  /* 0x0000000000037941 */ /* 0x000fea0003800000 */
.L_x_15117:
        /* <DEDUP_REMOVED lines=42> */
.L_x_15116:
[----:B------:R-:W-:Y:S05]  /*172f0*/  BSYNC B2 ;  /* 0x0000000000027941 */ /* 0x000fea0003800000 */
.L_x_15115:
        /* <DEDUP_REMOVED lines=8> */
[----:B------:R-:W-:Y:S01]  /*17380*/  FSEL R145, R116, RZ, !P3 ;  /* 0x000000ff74917208 */ /* 0x000fe20005800000 */
[----:B------:R-:W-:-:S05]  /*17390*/  HADD2.F32 R116, -RZ, R63.H1_H1 ;  /* 0x3000003fff747230 */ /* 0x000fca0000004100 */
[----:B------:R-:W-:Y:S01]  /*173a0*/  FMUL.FTZ R145, R145, R116 ;  /* 0x0000007491917220 */ /* 0x000fe20000410000 */
[----:B------:R-:W-:-:S05]  /*173b0*/  @P0 HADD2.F32 R116, -RZ, R111.H1_H1 ;  /* 0x3000006fff740230 */ /* 0x000fca0000004100 */
[----:B------:R-:W-:-:S07]  /*173c0*/  @P0 FADD.FTZ R145, R116, R145 ;  /* 0x0000009174910221 */ /* 0x000fce0000010000 */
.L_x_15111:
[----:B------:R-:W-:Y:S05]  /*173d0*/  BSYNC B1 ;  /* 0x0000000000017941 */ /* 0x000fea0003800000 */
.L_x_15109:
        /* <DEDUP_REMOVED lines=28> */
.L_x_15120:
[----:B------:R-:W-:Y:S05]  /*175a0*/  BSYNC B1 ;  /* 0x0000000000017941 */ /* 0x000fea0003800000 */
.L_x_15119:
        /* <DEDUP_REMOVED lines=10> */
[----:B------:R-:W-:Y:S01]  /*17650*/  HFMA2.MMA R146, -RZ, RZ, 0, 0 ;  /* 0x00000000ff927435 */ /* 0x000fe200000001ff */
[----:B0-----:R-:W-:Y:S01]  /*17660*/  MOV R116, R150 ;  /* 0x0000009600747202 */ /* 0x001fe20000000f00 */
[----:B------:R-:W-:Y:S09]  /*17670*/  @!P0 BRA `(.L_x_15123) ;  /* 0x0000000400688947 */ /* 0x000ff20003800000 */
[----:B------:R-:W-:Y:S02]  /*17680*/  IMAD.MOV.U32 R116, RZ, RZ, R150 ;  /* 0x000000ffff747224 */ /* 0x000fe400078e0096 */
[----:B-----5:R-:W-:Y:S01]  /*17690*/  HADD2.F32 R146, -RZ, R108.H0_H0 ;  /* 0x2000006cff927230 */ /* 0x020fe20000004100 */
[----:B------:R-:W-:Y:S06]  /*176a0*/  BRA `(.L_x_15123) ;  /* 0x00000004005c7947 */ /* 0x000fec0003800000 */
.L_x_15122:
[C---:B------:R-:W-:Y:S01]  /*176b0*/  ISETP.NE.AND P3, PT, R150.reuse, 0x1, PT ;  /* 0x000000019600780c */ /* 0x040fe20003f65270 */
[----:B------:R-:W-:Y:S01]  /*176c0*/  BSSY B2, `(.L_x_15124) ;  /* 0x000000c000027945 */ /* 0x000fe20003800000 */
[----:B0-----:R-:W-:-:S11]  /*176d0*/  IADD3 R116, R150, 0x1, RZ ;  /* 0x0000000196747810 */ /* 0x001fd60007ffe0ff */
        /* <DEDUP_REMOVED lines=9> */
.L_x_15125:
[----:B------:R-:W-:-:S07]  /*17770*/  MOV R6, R178 ;  /* 0x000000b200067202 */ /* 0x000fce0000000f00 */
.L_x_15126:
[----:B------:R-:W-:Y:S05]  /*17780*/  BSYNC B2 ;  /* 0x0000000000027941 */ /* 0x000fea0003800000 */
.L_x_15124:
        /* <DEDUP_REMOVED lines=16> */
.L_x_15130:
[----:B------:R-:W-:Y:S05]  /*17890*/  BSYNC B3 ;  /* 0x0000000000037941 */ /* 0x000fea0003800000 */
.L_x_15129:
        /* <DEDUP_REMOVED lines=42> */
.L_x_15128:
[----:B------:R-:W-:Y:S05]  /*17b40*/  BSYNC B2 ;  /* 0x0000000000027941 */ /* 0x000fea0003800000 */
.L_x_15127:
[----:B------:R-:W-:Y:S02]  /*17b50*/  I2FP.F32.U32 R6, R6 ;  /* 0x0000000600067245 */ /* 0x000fe40000201000 */
[----:B------:R-:W-:-:S05]  /*17b60*/  MOV R117, 0x2f800000 ;  /* 0x2f80000000757802 */ /* 0x000fca0000000f00 */
[----:B------:R-:W-:-:S05]  /*17b70*/  FFMA.FTZ R6, R6, R117, 1.1641532182693481445e-10 ;  /* 0x2f00000006067423 */ /* 0x000fca0000010075 */
[----:B------:R-:W-:Y:S01]  /*17b80*/  FSETP.GTU.FTZ.AND P3, PT, R6, UR10, PT ;  /* 0x0000000a06007c0b */ /* 0x000fe2000bf7c000 */
[----:B-----5:R-:W-:-:S05]  /*17b90*/  HADD2.F32 R6, -RZ, R112.H0_H0 ;  /* 0x20000070ff067230 */ /* 0x020fca0000004100 */
[----:B------:R-:W-:-:S04]  /*17ba0*/  FMUL.FTZ R6, R6, UR13 ;  /* 0x0000000d06067c20 */ /* 0x000fc80008410000 */
[----:B------:R-:W-:-:S05]  /*17bb0*/  FMUL.FTZ R6, R6, UR12 ;  /* 0x0000000c06067c20 */ /* 0x000fca0008410000 */
[----:B------:R-:W-:Y:S01]  /*17bc0*/  FSEL R146, R6, RZ, !P3 ;  /* 0x000000ff06927208 */ /* 0x000fe20005800000 */
[----:B------:R-:W-:-:S05]  /*17bd0*/  HADD2.F32 R6, -RZ, R64.H0_H0 ;  /* 0x20000040ff067230 */ /* 0x000fca0000004100 */
[----:B------:R-:W-:Y:S01]  /*17be0*/  FMUL.FTZ R146, R146, R6 ;  /* 0x0000000692927220 */ /* 0x000fe20000410000 */
[----:B------:R-:W-:-:S05]  /*17bf0*/  @P0 HADD2.F32 R6, -RZ, R108.H0_H0 ;  /* 0x2000006cff060230 */ /* 0x000fca0000004100 */
[----:B------:R-:W-:Y:S01]  /*17c00*/  @P0 FADD.FTZ R146, R6, R146 ;  /* 0x0000009206920221 */ /* 0x000fe20000010000 */
[----:B------:R-:W-:-:S07]  /*17c10*/  SEL R6, RZ, 0x1, P3 ;  /* 0x00000001ff067807 */ /* 0x000fce0001800000 */
.L_x_15123:
[----:B------:R-:W-:Y:S05]  /*17c20*/  BSYNC B1 ;  /* 0x0000000000017941 */ /* 0x000fea0003800000 */
.L_x_15121:
        /* <DEDUP_REMOVED lines=8> */
.L_x_15132:
        /* <DEDUP_REMOVED lines=12> */
.L_x_15135:
[----:B------:R-:W-:-:S07]  /*17d70*/  MOV R7, R178 ;  /* 0x000000b200077202 */ /* 0x000fce0000000f00 */
.L_x_15136:
[----:B------:R-:W-:Y:S05]  /*17d80*/  BSYNC B2 ;  /* 0x0000000000027941 */ /* 0x000fea0003800000 */
.L_x_15134:
        /* <DEDUP_REMOVED lines=16> */
.L_x_15140:
[----:B------:R-:W-:Y:S05]  /*17e90*/  BSYNC B3 ;  /* 0x0000000000037941 */ /* 0x000fea0003800000 */
.L_x_15139:
        /* <DEDUP_REMOVED lines=42> */
.L_x_15138:
[----:B------:R-:W-:Y:S05]  /*18140*/  BSYNC B2 ;  /* 0x0000000000027941 */ /* 0x000fea0003800000 */
.L_x_15137:
        /* <DEDUP_REMOVED lines=8> */
[----:B------:R-:W-:-:S05]  /*181d0*/  HADD2.F32 R7, -RZ, R64.H1_H1 ;  /* 0x30000040ff077230 */ /* 0x000fca0000004100 */
[----:B------:R-:W-:Y:S01]  /*181e0*/  FMUL.FTZ R147, R147, R7 ;  /* 0x0000000793937220 */ /* 0x000fe20000410000 */
[----:B------:R-:W-:-:S05]  /*181f0*/  @P0 HADD2.F32 R7, -RZ, R108.H1_H1 ;  /* 0x3000006cff070230 */ /* 0x000fca0000004100 */
[----:B------:R-:W-:Y:S01]  /*18200*/  @P0 FADD.FTZ R147, R7, R147 ;  /* 0x0000009307930221 */ /* 0x000fe20000010000 */
[----:B------:R-:W-:-:S07]  /*18210*/  SEL R7, RZ, 0x1, P3 ;  /* 0x00000001ff077807 */ /* 0x000fce0001800000 */
.L_x_15133:
[----:B------:R-:W-:Y:S05]  /*18220*/  BSYNC B1 ;  /* 0x0000000000017941 */ /* 0x000fea0003800000 */
.L_x_15131:
        /* <DEDUP_REMOVED lines=8> */
.L_x_15142:
        /* <DEDUP_REMOVED lines=12> */
.L_x_15145:
[----:B------:R-:W-:-:S07]  /*18370*/  MOV R8, R178 ;  /* 0x000000b200087202 */ /* 0x000fce0000000f00 */
.L_x_15146:
[----:B------:R-:W-:Y:S05]  /*18380*/  BSYNC B2 ;  /* 0x0000000000027941 */ /* 0x000fea0003800000 */
.L_x_15144:
        /* <DEDUP_REMOVED lines=16> */
.L_x_15150:
[----:B------:R-:W-:Y:S05]  /*18490*/  BSYNC B3 ;  /* 0x0000000000037941 */ /* 0x000fea0003800000 */
.L_x_15149:
        /* <DEDUP_REMOVED lines=42> */
.L_x_15148:
[----:B------:R-:W-:Y:S05]  /*18740*/  BSYNC B2 ;  /* 0x0000000000027941 */ /* 0x000fea0003800000 */
.L_x_15147:
[----:B------:R-:W-:Y:S01]  /*18750*/  I2FP.F32.U32 R8, R8 ;  /* 0x0000000800087245 */ /* 0x000fe20000201000 */
[----:B------:R-:W-:-:S04]  /*18760*/  IMAD.MOV.U32 R117, RZ, RZ, 0x2f800000 ;  /* 0x2f800000ff757424 */ /* 0x000fc800078e00ff */
        /* <DEDUP_REMOVED lines=11> */
.L_x_15143:
[----:B------:R-:W-:Y:S05]  /*18820*/  BSYNC B1 ;  /* 0x0000000000017941 */ /* 0x000fea0003800000 */
.L_x_15141:
[----:B------:R-:W-:Y:S04]  /*18830*/  BSSY B1, `(.L_x_15151) ;  /* 0x000005f000017945 */ /* 0x000fe80003800000 */
[----:B------:R-:W-:Y:S05]  /*18840*/  @P2 BRA `(.L_x_15152) ;  /* 0x0000000000182947 */ /* 0x000fea0003800000 */
[----:B------:R-:W-:Y:S02]  /*18850*/  MOV R149, RZ ;  /* 0x000000ff00957202 */ /* 0x000fe40000000f00 */
[----:B------:R-:W-:Y:S01]  /*18860*/  MOV R117, R116 ;  /* 0x0000007400757202 */ /* 0x000fe20000000f00 */
[----:B------:R-:W-:Y:S06]  /*18870*/  @!P0 BRA `(.L_x_15153) ;  /* 0x0000000400688947 */ /* 0x000fec0003800000 */
[----:B------:R-:W-:Y:S01]  /*18880*/  MOV R117, R116 ;  /* 0x0000007400757202 */ /* 0x000fe20000000f00 */
[----:B-----5:R-:W-:Y:S01]  /*18890*/  HADD2.F32 R149, -RZ, R109.H1_H1 ;  /* 0x3000006dff957230 */ /* 0x020fe20000004100 */
[----:B------:R-:W-:Y:S06]  /*188a0*/  BRA `(.L_x_15153) ;  /* 0x00000004005c7947 */ /* 0x000fec0003800000 */
.L_x_15152:
        /* <DEDUP_REMOVED lines=12> */
.L_x_15155:
[----:B------:R-:W-:-:S07]  /*18970*/  IMAD.MOV.U32 R33, RZ, RZ, R178 ;  /* 0x000000ffff217224 */ /* 0x000fce00078e00b2 */
.L_x_15156:
[----:B------:R-:W-:Y:S05]  /*18980*/  BSYNC B2 ;  /* 0x0000000000027941 */ /* 0x000fea0003800000 */
.L_x_15154:
        /* <DEDUP_REMOVED lines=16> */
.L_x_15160:
[----:B------:R-:W-:Y:S05]  /*18a90*/  BSYNC B3 ;  /* 0x0000000000037941 */ /* 0x000fea0003800000 */
.L_x_15159:
        /* <DEDUP_REMOVED lines=42> */
.L_x_15158:
[----:B------:R-:W-:Y:S05]  /*18d40*/  BSYNC B2 ;  /* 0x0000000000027941 */ /* 0x000fea0003800000 */
.L_x_15157:
        /* <DEDUP_REMOVED lines=13> */
.L_x_15153:
[----:B------:R-:W-:Y:S05]  /*18e20*/  BSYNC B1 ;  /* 0x0000000000017941 */ /* 0x000fea0003800000 */
.L_x_15151:
        /* <DEDUP_REMOVED lines=8> */
.L_x_15162:
        /* <DEDUP_REMOVED lines=12> */
.L_x_15165:
[----:B------:R-:W-:-:S07]  /*18f70*/  MOV R42, R178 ;  /* 0x000000b2002a7202 */ /* 0x000fce0000000f00 */
.L_x_15166:
[----:B------:R-:W-:Y:S05]  /*18f80*/  BSYNC B2 ;  /* 0x0000000000027941 */ /* 0x000fea0003800000 */
.L_x_15164:
        /* <DEDUP_REMOVED lines=16> */
.L_x_15170:
[----:B------:R-:W-:Y:S05]  /*19090*/  BSYNC B3 ;  /* 0x0000000000037941 */ /* 0x000fea0003800000 */
.L_x_15169:
        /* <DEDUP_REMOVED lines=42> */
.L_x_15168:
[----:B------:R-:W-:Y:S05]  /*19340*/  BSYNC B2 ;  /* 0x0000000000027941 */ /* 0x000fea0003800000 */
.L_x_15167:
        /* <DEDUP_REMOVED lines=13> */
.L_x_15163:
[----:B------:R-:W-:Y:S05]  /*19420*/  BSYNC B1 ;  /* 0x0000000000017941 */ /* 0x000fea0003800000 */
.L_x_15161:
        /* <DEDUP_REMOVED lines=8> */
.L_x_15172:
        /* <DEDUP_REMOVED lines=12> */
.L_x_15175:
[----:B------:R-:W-:-:S07]  /*19570*/  MOV R43, R178 ;  /* 0x000000b2002b7202 */ /* 0x000fce0000000f00 */
.L_x_15176:
[----:B------:R-:W-:Y:S05]  /*19580*/  BSYNC B2 ;  /* 0x0000000000027941 */ /* 0x000fea0003800000 */
.L_x_15174:
        /* <DEDUP_REMOVED lines=16> */
.L_x_15180:
[----:B------:R-:W-:Y:S05]  /*19690*/  BSYNC B3 ;  /* 0x0000000000037941 */ /* 0x000fea0003800000 */
.L_x_15179:
        /* <DEDUP_REMOVED lines=42> */
.L_x_15178:
[----:B------:R-:W-:Y:S05]  /*19940*/  BSYNC B2 ;  /* 0x0000000000027941 */ /* 0x000fea0003800000 */
.L_x_15177:
        /* <DEDUP_REMOVED lines=13> */
.L_x_15173:
[----:B------:R-:W-:Y:S05]  /*19a20*/  BSYNC B1 ;  /* 0x0000000000017941 */ /* 0x000fea0003800000 */
.L_x_15171:
        /* <DEDUP_REMOVED lines=8> */
.L_x_15182:
        /* <DEDUP_REMOVED lines=12> */
.L_x_15185:
[----:B------:R-:W-:-:S07]  /*19b70*/  MOV R120, R178 ;  /* 0x000000b200787202 */ /* 0x000fce0000000f00 */
.L_x_15186:
[----:B------:R-:W-:Y:S05]  /*19b80*/  BSYNC B2 ;  /* 0x0000000000027941 */ /* 0x000fea0003800000 */
.L_x_15184:
        /* <DEDUP_REMOVED lines=16> */
.L_x_15190:
[----:B------:R-:W-:Y:S05]  /*19c90*/  BSYNC B3 ;  /* 0x0000000000037941 */ /* 0x000fea0003800000 */
.L_x_15189:
        /* <DEDUP_REMOVED lines=42> */
.L_x_15188:
[----:B------:R-:W-:Y:S05]  /*19f40*/  BSYNC B2 ;  /* 0x0000000000027941 */ /* 0x000fea0003800000 */
.L_x_15187:
        /* <DEDUP_REMOVED lines=13> */
.L_x_15183:
[----:B------:R-:W-:Y:S05]  /*1a020*/  BSYNC B1 ;  /* 0x0000000000017941 */ /* 0x000fea0003800000 */
.L_x_15181:
        /* <DEDUP_REMOVED lines=8> */
.L_x_15192:
        /* <DEDUP_REMOVED lines=12> */
.L_x_15195:
[----:B------:R-:W-:-:S07]  /*1a170*/  IMAD.MOV.U32 R121, RZ, RZ, R178 ;  /* 0x000000ffff797224 */ /* 0x000fce00078e00b2 */
.L_x_15196:
[----:B------:R-:W-:Y:S05]  /*1a180*/  BSYNC B2 ;  /* 0x0000000000027941 */ /* 0x000fea0003800000 */
.L_x_15194:
        /* <DEDUP_REMOVED lines=16> */
.L_x_15200:
[----:B------:R-:W-:Y:S05]  /*1a290*/  BSYNC B3 ;  /* 0x0000000000037941 */ /* 0x000fea0003800000 */
.L_x_15199:
        /* <DEDUP_REMOVED lines=42> */
.L_x_15198:
[----:B------:R-:W-:Y:S05]  /*1a540*/  BSYNC B2 ;  /* 0x0000000000027941 */ /* 0x000fea0003800000 */
.L_x_15197:
        /* <DEDUP_REMOVED lines=13> */
.L_x_15193:
[----:B------:R-:W-:Y:S05]  /*1a620*/  BSYNC B1 ;  /* 0x0000000000017941 */ /* 0x000fea0003800000 */
.L_x_15191:
        /* <DEDUP_REMOVED lines=28> */
.L_x_15202:
[----:B------:R-:W-:Y:S05]  /*1a7f0*/  BSYNC B1 ;  /* 0x0000000000017941 */ /* 0x000fea0003800000 */
.L_x_15201:
        /* <DEDUP_REMOVED lines=10> */
[----:B------:R-:W-:Y:S02]  /*1a8a0*/  MOV R154, RZ ;  /* 0x000000ff009a7202 */ /* 0x000fe40000000f00 */
[----:B0-----:R-:W-:Y:S01]  /*1a8b0*/  MOV R116, R158 ;  /* 0x0000009e00747202 */ /* 0x001fe20000000f00 */
[----:B------:R-:W-:Y:S06]  /*1a8c0*/  @!P0 BRA `(.L_x_15205) ;  /* 0x00000004006c8947 */ /* 0x000fec0003800000 */
[----:B------:R-:W-:Y:S01]  /*1a8d0*/  MOV R116, R158 ;  /* 0x0000009e00747202 */ /* 0x000fe20000000f00 */
[----:B-----5:R-:W-:Y:S01]  /*1a8e0*/  HADD2.F32 R154, -RZ, R108.H0_H0 ;  /* 0x2000006cff9a7230 */ /* 0x020fe20000004100 */
[----:B------:R-:W-:Y:S06]  /*1a8f0*/  BRA `(.L_x_15205) ;  /* 0x0000000400607947 */ /* 0x000fec0003800000 */
.L_x_15204:
        /* <DEDUP_REMOVED lines=12> */
.L_x_15207:
[----:B------:R-:W-:-:S07]  /*1a9c0*/  IMAD.MOV.U32 R6, RZ, RZ, R178 ;  /* 0x000000ffff067224 */ /* 0x000fce00078e00b2 */
.L_x_15208:
[----:B------:R-:W-:Y:S05]  /*1a9d0*/  BSYNC B2 ;  /* 0x0000000000027941 */ /* 0x000fea0003800000 */
.L_x_15206:
        /* <DEDUP_REMOVED lines=16> */
.L_x_15212:
[----:B------:R-:W-:Y:S05]  /*1aae0*/  BSYNC B3 ;  /* 0x0000000000037941 */ /* 0x000fea0003800000 */
.L_x_15211:
        /* <DEDUP_REMOVED lines=43> */
.L_x_15210:
[----:B------:R-:W-:Y:S05]  /*1ada0*/  BSYNC B2 ;  /* 0x0000000000027941 */ /* 0x000fea0003800000 */
.L_x_15209:
        /* <DEDUP_REMOVED lines=13> */
.L_x_15205:
[----:B------:R-:W-:Y:S05]  /*1ae80*/  BSYNC B1 ;  /* 0x0000000000017941 */ /* 0x000fea0003800000 */
.L_x_15203:
        /* <DEDUP_REMOVED lines=8> */
.L_x_15214:
        /* <DEDUP_REMOVED lines=12> */
.L_x_15217:
[----:B------:R-:W-:-:S07]  /*1afd0*/  MOV R7, R178 ;  /* 0x000000b200077202 */ /* 0x000fce0000000f00 */
.L_x_15218:
[----:B------:R-:W-:Y:S05]  /*1afe0*/  BSYNC B2 ;  /* 0x0000000000027941 */ /* 0x000fea0003800000 */
.L_x_15216:
        /* <DEDUP_REMOVED lines=16> */
.L_x_15222:
[----:B------:R-:W-:Y:S05]  /*1b0f0*/  BSYNC B3 ;  /* 0x0000000000037941 */ /* 0x000fea0003800000 */
.L_x_15221:
        /* <DEDUP_REMOVED lines=44> */
.L_x_15220:
[----:B------:R-:W-:Y:S05]  /*1b3c0*/  BSYNC B2 ;  /* 0x0000000000027941 */ /* 0x000fea0003800000 */
.L_x_15219:
        /* <DEDUP_REMOVED lines=13> */
.L_x_15215:
[----:B------:R-:W-:Y:S05]  /*1b4a0*/  BSYNC B1 ;  /* 0x0000000000017941 */ /* 0x000fea0003800000 */
.L_x_15213:
        /* <DEDUP_REMOVED lines=8> */
.L_x_15224:
        /* <DEDUP_REMOVED lines=12> */
.L_x_15227:
[----:B------:R-:W-:-:S07]  /*1b5f0*/  MOV R8, R178 ;  /* 0x000000b200087202 */ /* 0x000fce0000000f00 */
.L_x_15228:
[----:B------:R-:W-:Y:S05]  /*1b600*/  BSYNC B2 ;  /* 0x0000000000027941 */ /* 0x000fea0003800000 */
.L_x_15226:
        /* <DEDUP_REMOVED lines=16> */
.L_x_15232:
[----:B------:R-:W-:Y:S05]  /*1b710*/  BSYNC B3 ;  /* 0x0000000000037941 */ /* 0x000fea0003800000 */
.L_x_15231:
        /* <DEDUP_REMOVED lines=42> */
[----:B------:R-:W-:Y:S01]  /*1b9c0*/  HFMA2.MMA R116, -RZ, RZ, 0, 0 ;  /* 0x00000000ff747435 */ /* 0x000fe200000001ff */
[----:B------:R-:W-:-:S10]  /*1b9d0*/  LOP3.LUT R171, R117, UR31, R118, 0x96, !PT ;  /* 0x0000001f75ab7c12 */ /* 0x000fd4000f8e9676 */
.L_x_15230:
[----:B------:R-:W-:Y:S05]  /*1b9e0*/  BSYNC B2 ;  /* 0x0000000000027941 */ /* 0x000fea0003800000 */
.L_x_15229:
        /* <DEDUP_REMOVED lines=13> */
.L_x_15225:
[----:B------:R-:W-:Y:S05]  /*1bac0*/  BSYNC B1 ;  /* 0x0000000000017941 */ /* 0x000fea0003800000 */
.L_x_15223:
        /* <DEDUP_REMOVED lines=8> */
.L_x_15234:
        /* <DEDUP_REMOVED lines=12> */
.L_x_15237:
[----:B------:R-:W-:-:S07]  /*1bc10*/  IMAD.MOV.U32 R33, RZ, RZ, R178 ;  /* 0x000000ffff217224 */ /* 0x000fce00078e00b2 */
.L_x_15238:
[----:B------:R-:W-:Y:S05]  /*1bc20*/  BSYNC B2 ;  /* 0x0000000000027941 */ /* 0x000fea0003800000 */
.L_x_15236:
        /* <DEDUP_REMOVED lines=16> */
.L_x_15242:
[----:B------:R-:W-:Y:S05]  /*1bd30*/  BSYNC B3 ;  /* 0x0000000000037941 */ /* 0x000fea0003800000 */
.L_x_15241:
        /* <DEDUP_REMOVED lines=44> */
.L_x_15240:
[----:B------:R-:W-:Y:S05]  /*1c000*/  BSYNC B2 ;  /* 0x0000000000027941 */ /* 0x000fea0003800000 */
.L_x_15239:
        /* <DEDUP_REMOVED lines=13> */
.L_x_15235:
[----:B------:R-:W-:Y:S05]  /*1c0e0*/  BSYNC B1 ;  /* 0x0000000000017941 */ /* 0x000fea0003800000 */
.L_x_15233:
        /* <DEDUP_REMOVED lines=8> */
.L_x_15244:
        /* <DEDUP_REMOVED lines=12> */
.L_x_15247:
[----:B------:R-:W-:-:S07]  /*1c230*/  MOV R42, R178 ;  /* 0x000000b2002a7202 */ /* 0x000fce0000000f00 */
.L_x_15248:
[----:B------:R-:W-:Y:S05]  /*1c240*/  BSYNC B2 ;  /* 0x0000000000027941 */ /* 0x000fea0003800000 */
.L_x_15246:
        /* <DEDUP_REMOVED lines=16> */
.L_x_15252:
[----:B------:R-:W-:Y:S05]  /*1c350*/  BSYNC B3 ;  /* 0x0000000000037941 */ /* 0x000fea0003800000 */
.L_x_15251:
        /* <DEDUP_REMOVED lines=44> */
.L_x_15250:
[----:B------:R-:W-:Y:S05]  /*1c620*/  BSYNC B2 ;  /* 0x0000000000027941 */ /* 0x000fea0003800000 */
.L_x_15249:
        /* <DEDUP_REMOVED lines=13> */
.L_x_15245:
[----:B------:R-:W-:Y:S05]  /*1c700*/  BSYNC B1 ;  /* 0x0000000000017941 */ /* 0x000fea0003800000 */
.L_x_15243:
        /* <DEDUP_REMOVED lines=8> */
.L_x_15254:
        /* <DEDUP_REMOVED lines=12> */
.L_x_15257:
[----:B------:R-:W-:-:S07]  /*1c850*/  MOV R43, R178 ;  /* 0x000000b2002b7202 */ /* 0x000fce0000000f00 */
.L_x_15258:
[----:B------:R-:W-:Y:S05]  /*1c860*/  BSYNC B2 ;  /* 0x0000000000027941 */ /* 0x000fea0003800000 */
.L_x_15256:
        /* <DEDUP_REMOVED lines=16> */
.L_x_15262:
[----:B------:R-:W-:Y:S05]  /*1c970*/  BSYNC B3 ;  /* 0x0000000000037941 */ /* 0x000fea0003800000 */
.L_x_15261:
        /* <DEDUP_REMOVED lines=44> */
.L_x_15260:
[----:B------:R-:W-:Y:S05]  /*1cc40*/  BSYNC B2 ;  /* 0x0000000000027941 */ /* 0x000fea0003800000 */
.L_x_15259:
        /* <DEDUP_REMOVED lines=13> */
.L_x_15255:
[----:B------:R-:W-:Y:S05]  /*1cd20*/  BSYNC B1 ;  /* 0x0000000000017941 */ /* 0x000fea0003800000 */
.L_x_15253:
        /* <DEDUP_REMOVED lines=8> */
.L_x_15264:
        /* <DEDUP_REMOVED lines=12> */
.L_x_15267:
[----:B------:R-:W-:-:S07]  /*1ce70*/  MOV R120, R178 ;  /* 0x000000b200787202 */ /* 0x000fce0000000f00 */
.L_x_15268:
[----:B------:R-:W-:Y:S05]  /*1ce80*/  BSYNC B2 ;  /* 0x0000000000027941 */ /* 0x000fea0003800000 */
.L_x_15266:
        /* <DEDUP_REMOVED lines=16> */
.L_x_15272:
[----:B------:R-:W-:Y:S05]  /*1cf90*/  BSYNC B3 ;  /* 0x0000000000037941 */ /* 0x000fea0003800000 */
.L_x_15271:
        /* <DEDUP_REMOVED lines=44> */
.L_x_15270:
[----:B------:R-:W-:Y:S05]  /*1d260*/  BSYNC B2 ;  /* 0x0000000000027941 */ /* 0x000fea0003800000 */
.L_x_15269:
        /* <DEDUP_REMOVED lines=13> */
.L_x_15265:
[----:B------:R-:W-:Y:S05]  /*1d340*/  BSYNC B1 ;  /* 0x0000000000017941 */ /* 0x000fea0003800000 */
.L_x_15263:
        /* <DEDUP_REMOVED lines=8> */
.L_x_15274:
        /* <DEDUP_REMOVED lines=12> */
.L_x_15277:
[----:B------:R-:W-:-:S07]  /*1d490*/  IMAD.MOV.U32 R121, RZ, RZ, R178 ;  /* 0x000000ffff797224 */ /* 0x000fce00078e00b2 */
.L_x_15278:
[----:B------:R-:W-:Y:S05]  /*1d4a0*/  BSYNC B2 ;  /* 0x0000000000027941 */ /* 0x000fea0003800000 */
.L_x_15276:
        /* <DEDUP_REMOVED lines=16> */
.L_x_15282:
[----:B------:R-:W-:Y:S05]  /*1d5b0*/  BSYNC B3 ;  /* 0x0000000000037941 */ /* 0x000fea0003800000 */
.L_x_15281:
        /* <DEDUP_REMOVED lines=44> */
.L_x_15280:
[----:B------:R-:W-:Y:S05]  /*1d880*/  BSYNC B2 ;  /* 0x0000000000027941 */ /* 0x000fea0003800000 */
.L_x_15279:
        /* <DEDUP_REMOVED lines=13> */
.L_x_15275:
[----:B------:R-:W-:Y:S05]  /*1d960*/  BSYNC B1 ;  /* 0x0000000000017941 */ /* 0x000fea0003800000 */
.L_x_15273:
[----:B------:R-:W0:Y:S01]  /*1d970*/  LDC.64 R116, c[0x0][0x238] ;  /* 0x00008e00ff747b82 */ /* 0x000e220000000a00 */
[----:B------:R-:W-:Y:S01]  /*1d980*/  F2FP.F16.F32.PACK_AB R119, R161, R160 ;  /* 0x000000a0a177723e */ /* 0x000fe200000000ff */
[----:B------:R-:W-:Y:S01]  /*1d990*/  BSSY B1, `(.L_x_15283) ;  /* 0x000001b000017945 */ /* 0x000fe20003800000 */
[----:B------:R-:W-:Y:S01]  /*1d9a0*/  F2FP.F16.F32.PACK_AB R118, R159, R158 ;  /* 0x0000009e9f76723e */ /* 0x000fe200000000ff */
[----:B0-----:R-:W-:Y:S01]  /*1d9b0*/  IMAD.WIDE.U32 R162, R168, 0x10, R116 ;  /* 0x00000010a8a27825 */ /* 0x001fe200078e0074 */
[----:B------:R-:W-:Y:S02]  /*1d9c0*/  F2FP.F16.F32.PACK_AB R117, R157, R156 ;  /* 0x0000009c9d75723e */ /* 0x000fe400000000ff */
[----:B------:R-:W-:-:S05]  /*1d9d0*/  F2FP.F16.F32.PACK_AB R116, R155, R154 ;  /* 0x0000009a9b74723e */ /* 0x000fca00000000ff */
        /* <DEDUP_REMOVED lines=22> */
.L_x_15284:
[----:B------:R-:W-:Y:S05]  /*1db40*/  BSYNC B1 ;  /* 0x0000000000017941 */ /* 0x000fea0003800000 */
.L_x_15283:
[----:B01----:R-:W0:Y:S01]  /*1db50*/  @P1 LDC.64 R116, c[0x0][0x220] ;  /* 0x00008800ff741b82 */ /* 0x003e220000000a00 */
[----:B------:R-:W-:-:S07]  /*1db60*/  IADD3 R192, R165, 0x120, RZ ;  /* 0x00000120a5c07810 */ /* 0x000fce0007ffe0ff */
[----:B------:R-:W1:Y:S01]  /*1db70*/  @P0 LDC.64 R118, c[0x0][0x230] ;  /* 0x00008c00ff760b82 */ /* 0x000e620000000a00 */
[----:B------:R-:W-:Y:S01]  /*1db80*/  IADD3 R179, R164, 0x120, RZ ;  /* 0x00000120a4b37810 */ /* 0x000fe20007ffe0ff */
[----:B0-----:R-:W-:-:S05]  /*1db90*/  @P1 IMAD.WIDE.U32 R116, R192, 0x10, R116 ;  /* 0x00000010c0741825 */ /* 0x001fca00078e0074 */
[----:B-----5:R1:W5:Y:S02]  /*1dba0*/  @P1 LDG.E.128 R112, desc[UR6][R116.64] ;  /* 0x0000000674701981 */ /* 0x020364000c1e1d00 */
[----:B-1----:R-:W-:-:S05]  /*1dbb0*/  @P0 IMAD.WIDE.U32 R116, R179, 0x10, R118 ;  /* 0x00000010b3740825 */ /* 0x002fca00078e0076 */
[----:B------:R0:W5:Y:S01]  /*1dbc0*/  @P0 LDG.E.128 R108, desc[UR6][R116.64] ;  /* 0x00000006746c0981 */ /* 0x000162000c1e1d00 */
[----:B------:R-:W-:Y:S04]  /*1dbd0*/  BSSY B1, `(.L_x_15285) ;  /* 0x0000061000017945 */ /* 0x000fe80003800000 */
[----:B------:R-:W-:Y:S05]  /*1dbe0*/  @P2 BRA `(.L_x_15286) ;  /* 0x0000000000182947 */ /* 0x000fea0003800000 */
[----:B------:R-:W-:Y:S01]  /*1dbf0*/  HFMA2.MMA R166, -RZ, RZ, 0, 0 ;  /* 0x00000000ffa67435 */ /* 0x000fe200000001ff */
[----:B0-----:R-:W-:Y:S01]  /*1dc00*/  IMAD.MOV.U32 R116, RZ, RZ, R176 ;  /* 0x000000ffff747224 */ /* 0x001fe200078e00b0 */
[----:B------:R-:W-:Y:S09]  /*1dc10*/  @!P0 BRA `(.L_x_15287) ;  /* 0x0000000400708947 */ /* 0x000ff20003800000 */
[----:B------:R-:W-:Y:S01]  /*1dc20*/  MOV R116, R176 ;  /* 0x000000b000747202 */ /* 0x000fe20000000f00 */
[----:B-----5:R-:W-:Y:S01]  /*1dc30*/  HADD2.F32 R166, -RZ, R108.H0_H0 ;  /* 0x2000006cffa67230 */ /* 0x020fe20000004100 */
[----:B------:R-:W-:Y:S06]  /*1dc40*/  BRA `(.L_x_15287) ;  /* 0x0000000400647947 */ /* 0x000fec0003800000 */
.L_x_15286:
        /* <DEDUP_REMOVED lines=12> */
.L_x_15289:
[----:B------:R-:W-:-:S07]  /*1dd10*/  MOV R6, R178 ;  /* 0x000000b200067202 */ /* 0x000fce0000000f00 */
.L_x_15290:
[----:B------:R-:W-:Y:S05]  /*1dd20*/  BSYNC B2 ;  /* 0x0000000000027941 */ /* 0x000fea0003800000 */
.L_x_15288:
        /* <DEDUP_REMOVED lines=16> */
.L_x_15294:
[----:B------:R-:W-:Y:S05]  /*1de30*/  BSYNC B3 ;  /* 0x0000000000037941 */ /* 0x000fea0003800000 */
.L_x_15293:
        /* <DEDUP_REMOVED lines=44> */
.L_x_15292:
[----:B------:R-:W-:Y:S05]  /*1e100*/  BSYNC B2 ;  /* 0x0000000000027941 */ /* 0x000fea0003800000 */
.L_x_15291:
[----:B------:R-:W-:Y:S01]  /*1e110*/  HFMA2.MMA R117, -RZ, RZ, 0.1171875, 0 ;  /* 0x2f800000ff757435 */ /* 0x000fe200000001ff */
[----:B------:R-:W-:-:S09]  /*1e120*/  I2FP.F32.U32 R6, R6 ;  /* 0x0000000600067245 */ /* 0x000fd20000201000 */
        /* <DEDUP_REMOVED lines=11> */
.L_x_15287:
[----:B------:R-:W-:Y:S05]  /*1e1e0*/  BSYNC B1 ;  /* 0x0000000000017941 */ /* 0x000fea0003800000 */
.L_x_15285:
        /* <DEDUP_REMOVED lines=8> */
.L_x_15296:
        /* <DEDUP_REMOVED lines=12> */
.L_x_15299:
[----:B------:R-:W-:-:S07]  /*1e330*/  MOV R7, R178 ;  /* 0x000000b200077202 */ /* 0x000fce0000000f00 */
.L_x_15300:
[----:B------:R-:W-:Y:S05]  /*1e340*/  BSYNC B2 ;  /* 0x0000000000027941 */ /* 0x000fea0003800000 */
.L_x_15298:
        /* <DEDUP_REMOVED lines=16> */
.L_x_15304:
[----:B------:R-:W-:Y:S05]  /*1e450*/  BSYNC B3 ;  /* 0x0000000000037941 */ /* 0x000fea0003800000 */
.L_x_15303:
        /* <DEDUP_REMOVED lines=39> */
[----:B------:R-:W-:Y:S02]  /*1e6d0*/  LOP3.LUT R167, R119, UR32, R162, 0x96, !PT ;  /* 0x0000002077a77c12 */ /* 0x000fe4000f8e96a2 */
[----:B------:R-:W-:Y:S01]  /*1e6e0*/  MOV R170, R118 ;  /* 0x0000007600aa7202 */ /* 0x000fe20000000f00 */
[----:B------:R-:W-:-:S05]  /*1e6f0*/  IMAD.WIDE.U32 R118, R163, -0x326172a9, RZ ;  /* 0xcd9e8d57a3767825 */ /* 0x000fca00078e00ff */
[----:B------:R-:W-:Y:S02]  /*1e700*/  LOP3.LUT R171, R119, UR31, R116, 0x96, !PT ;  /* 0x0000001f77ab7c12 */ /* 0x000fe4000f8e9674 */
[----:B------:R-:W-:-:S07]  /*1e710*/  MOV R178, R118 ;  /* 0x0000007600b27202 */ /* 0x000fce0000000f00 */
.L_x_15302:
[----:B------:R-:W-:Y:S05]  /*1e720*/  BSYNC B2 ;  /* 0x0000000000027941 */ /* 0x000fea0003800000 */
.L_x_15301:
        /* <DEDUP_REMOVED lines=13> */
.L_x_15297:
[----:B------:R-:W-:Y:S05]  /*1e800*/  BSYNC B1 ;  /* 0x0000000000017941 */ /* 0x000fea0003800000 */
.L_x_15295:
        /* <DEDUP_REMOVED lines=8> */
.L_x_15306:
        /* <DEDUP_REMOVED lines=12> */
.L_x_15309:
[----:B------:R-:W-:-:S07]  /*1e950*/  IMAD.MOV.U32 R8, RZ, RZ, R178 ;  /* 0x000000ffff087224 */ /* 0x000fce00078e00b2 */
.L_x_15310:
[----:B------:R-:W-:Y:S05]  /*1e960*/  BSYNC B2 ;  /* 0x0000000000027941 */ /* 0x000fea0003800000 */
.L_x_15308:
        /* <DEDUP_REMOVED lines=16> */
.L_x_15314:
[----:B------:R-:W-:Y:S05]  /*1ea70*/  BSYNC B3 ;  /* 0x0000000000037941 */ /* 0x000fea0003800000 */
.L_x_15313:
        /* <DEDUP_REMOVED lines=44> */
.L_x_15312:
[----:B------:R-:W-:Y:S05]  /*1ed40*/  BSYNC B2 ;  /* 0x0000000000027941 */ /* 0x000fea0003800000 */
.L_x_15311:
        /* <DEDUP_REMOVED lines=13> */
.L_x_15307:
[----:B------:R-:W-:Y:S05]  /*1ee20*/  BSYNC B1 ;  /* 0x0000000000017941 */ /* 0x000fea0003800000 */
.L_x_15305:
        /* <DEDUP_REMOVED lines=8> */
.L_x_15316:
        /* <DEDUP_REMOVED lines=12> */
.L_x_15319:
[----:B------:R-:W-:-:S07]  /*1ef70*/  MOV R33, R178 ;  /* 0x000000b200217202 */ /* 0x000fce0000000f00 */
.L_x_15320:
[----:B------:R-:W-:Y:S05]  /*1ef80*/  BSYNC B2 ;  /* 0x0000000000027941 */ /* 0x000fea0003800000 */
.L_x_15318:
        /* <DEDUP_REMOVED lines=16> */
.L_x_15324:
[----:B------:R-:W-:Y:S05]  /*1f090*/  BSYNC B3 ;  /* 0x0000000000037941 */ /* 0x000fea0003800000 */
.L_x_15323:
        /* <DEDUP_REMOVED lines=44> */
.L_x_15322:
[----:B------:R-:W-:Y:S05]  /*1f360*/  BSYNC B2 ;  /* 0x0000000000027941 */ /* 0x000fea0003800000 */
.L_x_15321:
        /* <DEDUP_REMOVED lines=13> */
.L_x_15317:
[----:B------:R-:W-:Y:S05]  /*1f440*/  BSYNC B1 ;  /* 0x0000000000017941 */ /* 0x000fea0003800000 */
.L_x_15315:
        /* <DEDUP_REMOVED lines=8> */
.L_x_15326:
        /* <DEDUP_REMOVED lines=12> */
.L_x_15329:
[----:B------:R-:W-:-:S07]  /*1f590*/  MOV R42, R178 ;  /* 0x000000b2002a7202 */ /* 0x000fce0000000f00 */
.L_x_15330:
[----:B------:R-:W-:Y:S05]  /*1f5a0*/  BSYNC B2 ;  /* 0x0000000000027941 */ /* 0x000fea0003800000 */
.L_x_15328:
        /* <DEDUP_REMOVED lines=16> */
.L_x_15334:
[----:B------:R-:W-:Y:S05]  /*1f6b0*/  BSYNC B3 ;  /* 0x0000000000037941 */ /* 0x000fea0003800000 */
.L_x_15333:
        /* <DEDUP_REMOVED lines=44> */
.L_x_15332:
[----:B------:R-:W-:Y:S05]  /*1f980*/  BSYNC B2 ;  /* 0x0000000000027941 */ /* 0x000fea0003800000 */
.L_x_15331:
        /* <DEDUP_REMOVED lines=13> */
.L_x_15327:
[----:B------:R-:W-:Y:S05]  /*1fa60*/  BSYNC B1 ;  /* 0x0000000000017941 */ /* 0x000fea0003800000 */
.L_x_15325:
        /* <DEDUP_REMOVED lines=8> */
.L_x_15336:
        /* <DEDUP_REMOVED lines=12> */
.L_x_15339:
[----:B------:R-:W-:-:S07]  /*1fbb0*/  MOV R43, R178 ;  /* 0x000000b2002b7202 */ /* 0x000fce0000000f00 */
.L_x_15340:
[----:B------:R-:W-:Y:S05]  /*1fbc0*/  BSYNC B2 ;  /* 0x0000000000027941 */ /* 0x000fea0003800000 */
.L_x_15338:
        /* <DEDUP_REMOVED lines=16> */
.L_x_15344:
[----:B------:R-:W-:Y:S05]  /*1fcd0*/  BSYNC B3 ;  /* 0x0000000000037941 */ /* 0x000fea0003800000 */
.L_x_15343:
        /* <DEDUP_REMOVED lines=42> */
[----:B------:R-:W-:Y:S01]  /*1ff80*/  HFMA2.MMA R117, -RZ, RZ, 0, 0 ;  /* 0x00000000ff757435 */ /* 0x000fe200000001ff */
[----:B------:R-:W-:-:S10]  /*1ff90*/  MOV R178, R116 ;  /* 0x0000007400b27202 */ /* 0x000fd40000000f00 */
.L_x_15342:
[----:B------:R-:W-:Y:S05]  /*1ffa0*/  BSYNC B2 ;  /* 0x0000000000027941 */ /* 0x000fea0003800000 */
.L_x_15341:
        /* <DEDUP_REMOVED lines=13> */
.L_x_15337:
[----:B------:R-:W-:Y:S05]  /*20080*/  BSYNC B1 ;  /* 0x0000000000017941 */ /* 0x000fea0003800000 */
.L_x_15335:
        /* <DEDUP_REMOVED lines=8> */
.L_x_15346:
        /* <DEDUP_REMOVED lines=12> */
.L_x_15349:
[----:B------:R-:W-:-:S07]  /*201d0*/  IMAD.MOV.U32 R120, RZ, RZ, R178 ;  /* 0x000000ffff787224 */ /* 0x000fce00078e00b2 */
.L_x_15350:
[----:B------:R-:W-:Y:S05]  /*201e0*/  BSYNC B2 ;  /* 0x0000000000027941 */ /* 0x000fea0003800000 */
.L_x_15348:
        /* <DEDUP_REMOVED lines=16> */
.L_x_15354:
[----:B------:R-:W-:Y:S05]  /*202f0*/  BSYNC B3 ;  /* 0x0000000000037941 */ /* 0x000fea0003800000 */
.L_x_15353:
        /* <DEDUP_REMOVED lines=44> */
.L_x_15352:
[----:B------:R-:W-:Y:S05]  /*205c0*/  BSYNC B2 ;  /* 0x0000000000027941 */ /* 0x000fea0003800000 */
.L_x_15351:
        /* <DEDUP_REMOVED lines=13> */
.L_x_15347:
[----:B------:R-:W-:Y:S05]  /*206a0*/  BSYNC B1 ;  /* 0x0000000000017941 */ /* 0x000fea0003800000 */
.L_x_15345:
        /* <DEDUP_REMOVED lines=8> */
.L_x_15356:
        /* <DEDUP_REMOVED lines=12> */
.L_x_15359:
[----:B------:R-:W-:-:S07]  /*207f0*/  MOV R121, R178 ;  /* 0x000000b200797202 */ /* 0x000fce0000000f00 */
.L_x_15360:
[----:B------:R-:W-:Y:S05]  /*20800*/  BSYNC B2 ;  /* 0x0000000000027941 */ /* 0x000fea0003800000 */
.L_x_15358:
        /* <DEDUP_REMOVED lines=16> */
.L_x_15364:
[----:B------:R-:W-:Y:S05]  /*20910*/  BSYNC B3 ;  /* 0x0000000000037941 */ /* 0x000fea0003800000 */
.L_x_15363:
        /* <DEDUP_REMOVED lines=43> */
[----:B------:R-:W-:-:S07]  /*20bd0*/  LOP3.LUT R171, R119, UR31, R116, 0x96, !PT ;  /* 0x0000001f77ab7c12 */ /* 0x000fce000f8e9674 */
.L_x_15362:
[----:B------:R-:W-:Y:S05]  /*20be0*/  BSYNC B2 ;  /* 0x0000000000027941 */ /* 0x000fea0003800000 */
.L_x_15361:
        /* <DEDUP_REMOVED lines=13> */
.L_x_15357:
[----:B------:R-:W-:Y:S05]  /*20cc0*/  BSYNC B1 ;  /* 0x0000000000017941 */ /* 0x000fea0003800000 */
.L_x_15355:
        /* <DEDUP_REMOVED lines=29> */
.L_x_15366:
[----:B------:R-:W-:Y:S05]  /*20ea0*/  BSYNC B1 ;  /* 0x0000000000017941 */ /* 0x000fea0003800000 */
.L_x_15365:
        /* <DEDUP_REMOVED lines=266> */
.L_x_15382:
        /* <DEDUP_REMOVED lines=19> */
[----:B------:R-:W1:Y:S03]  /*22080*/  LDC R118, c[0x0][0x218] ;  /* 0x00008600ff767b82 */ /* 0x000e660000000800 */
[----:B0-----:R-:W3:Y:S01]  /*22090*/  LDL R119, [R1+0x40] ;  /* 0x0000400001777983 */ /* 0x001ee20000100800 */
[----:B------:R-:W-:-:S05]  /*220a0*/  FSEL R169, R169, RZ, !P0 ;  /* 0x000000ffa9a97208 */ /* 0x000fca0004000000 */
[----:B------:R-:W-:Y:S02]  /*220b0*/  FADD.FTZ R116, -R169, R136 ;  /* 0x00000088a9747221 */ /* 0x000fe40000010100 */
[----:B------:R-:W4:Y:S01]  /*220c0*/  LDL R136, [R1+0x4c] ;  /* 0x00004c0001887983 */ /* 0x000f220000100800 */
[----:B------:R-:W-:Y:S02]  /*220d0*/  VIADD R179, R193, 0xffffffff ;  /* 0xffffffffc1b37836 */ /* 0x000fe40000000000 */
[----:B------:R-:W-:Y:S01]  /*220e0*/  FMUL.FTZ R116, R168, R116 ;  /* 0x00000074a8747220 */ /* 0x000fe20000410000 */
[----:B------:R-:W-:Y:S02]  /*220f0*/  HADD2.F32 R117, -RZ, R191.H0_H0 ;  /* 0x200000bfff757230 */ /* 0x000fe40000004100 */
[----:B------:R-:W-:Y:S01]  /*22100*/  FADD.FTZ R137, -R169, R137 ;  /* 0x00000089a9897221 */ /* 0x000fe20000010100 */
[----:B------:R-:W4:Y:S01]  /*22110*/  LDL R193, [R1+0x50] ;  /* 0x0000500001c17983 */ /* 0x000f220000100800 */
[----:B-1----:R-:W-:-:S03]  /*22120*/  IMAD R179, R179, R118, RZ ;  /* 0x00000076b3b37224 */ /* 0x002fc600078e02ff */
[----:B------:R-:W4:Y:S01]  /*22130*/  LDL R118, [R1+0x48] ;  /* 0x0000480001767983 */ /* 0x000f220000100800 */
        /* <DEDUP_REMOVED lines=8> */
[----:B------:R-:W-:Y:S01]  /*221c0*/  F2FP.F16.F32.PACK_AB R119, R117, R116 ;  /* 0x000000747577723e */ /* 0x000fe200000000ff */
[----:B------:R-:W-:-:S05]  /*221d0*/  HADD2.F32 R116, -RZ, R190.H0_H0 ;  /* 0x200000beff747230 */ /* 0x000fca0000004100 */
[----:B----4-:R-:W-:Y:S02]  /*221e0*/  FFMA.FTZ R116, R135, R116, R136 ;  /* 0x0000007487747223 */ /* 0x010fe40000010088 */
[----:B------:R-:W4:Y:S01]  /*221f0*/  LDL R136, [R1+0x58] ;  /* 0x0000580001887983 */ /* 0x000f220000100800 */
[C---:B------:R-:W-:Y:S01]  /*22200*/  FADD.FTZ R134, -R169.reuse, R134 ;  /* 0x00000086a9867221 */ /* 0x040fe20000010100 */
[----:B------:R-:W-:Y:S02]  /*22210*/  HADD2.F32 R117, -RZ, R190.H1_H1 ;  /* 0x300000beff757230 */ /* 0x000fe40000004100 */
[C---:B------:R-:W-:Y:S01]  /*22220*/  FADD.FTZ R132, -R169.reuse, R132 ;  /* 0x00000084a9847221 */ /* 0x040fe20000010100 */
[C---:B------:R-:W-:Y:S01]  /*22230*/  FADD.FTZ R130, -R169.reuse, R130 ;  /* 0x00000082a9827221 */ /* 0x040fe20000010100 */
[----:B------:R-:W-:Y:S01]  /*22240*/  FMUL.FTZ R134, R168, R134 ;  /* 0x00000086a8867220 */ /* 0x000fe20000410000 */
[C---:B------:R-:W-:Y:S01]  /*22250*/  FADD.FTZ R133, -R169.reuse, R133 ;  /* 0x00000085a9857221 */ /* 0x040fe20000010100 */
[----:B------:R-:W-:Y:S01]  /*22260*/  FADD.FTZ R131, -R169, R131 ;  /* 0x00000083a9837221 */ /* 0x000fe20000010100 */
[----:B------:R-:W4:Y:S01]  /*22270*/  LDL R135, [R1+0x30] ;  /* 0x0000300001877983 */ /* 0x000f220000100800 */
[----:B------:R-:W-:Y:S01]  /*22280*/  FFMA.FTZ R117, R134, R117, R118 ;  /* 0x0000007586757223 */ /* 0x000fe20000010076 */
[----:B------:R-:W-:-:S04]  /*22290*/  FMUL.FTZ R132, R168, R132 ;  /* 0x00000084a8847220 */ /* 0x000fc80000410000 */
[----:B------:R-:W-:Y:S01]  /*222a0*/  F2FP.F16.F32.PACK_AB R118, R117, R116 ;  /* 0x000000747576723e */ /* 0x000fe200000000ff */
[----:B------:R-:W-:Y:S02]  /*222b0*/  HADD2.F32 R117, -RZ, R189.H1_H1 ;  /* 0x300000bdff757230 */ /* 0x000fe40000004100 */
[----:B------:R-:W-:-:S03]  /*222c0*/  FMUL.FTZ R130, R168, R130 ;  /* 0x00000082a8827220 */ /* 0x000fc60000410000 */
[----:B------:R-:W-:Y:S01]  /*222d0*/  FFMA.FTZ R117, R132, R117, R193 ;  /* 0x0000007584757223 */ /* 0x000fe200000100c1 */
[----:B------:R-:W-:Y:S02]  /*222e0*/  HADD2.F32 R132, -RZ, R188.H0_H0 ;  /* 0x200000bcff847230 */ /* 0x000fe40000004100 */
[C---:B------:R-:W-:Y:S01]  /*222f0*/  FMUL.FTZ R133, R168.reuse, R133 ;  /* 0x00000085a8857220 */ /* 0x040fe20000410000 */
[----:B------:R-:W-:Y:S02]  /*22300*/  HADD2.F32 R116, -RZ, R189.H0_H0 ;  /* 0x200000bdff747230 */ /* 0x000fe40000004100 */
[----:B------:R-:W-:Y:S01]  /*22310*/  FMUL.FTZ R131, R168, R131 ;  /* 0x00000083a8837220 */ /* 0x000fe20000410000 */
[----:B------:R-:W-:Y:S01]  /*22320*/  SHF.R.S32.HI R134, RZ, 0x1f, R179 ;  /* 0x0000001fff867819 */ /* 0x000fe200000114b3 */
[----:B------:R-:W4:Y:S03]  /*22330*/  LDL R193, [R1+0x2c] ;  /* 0x00002c0001c17983 */ /* 0x000f260000100800 */
[----:B------:R-:W-:Y:S01]  /*22340*/  LEA.HI R134, R134, R179, RZ, 0x3 ;  /* 0x000000b386867211 */ /* 0x000fe200078f18ff */
[----:B------:R-:W-:Y:S01]  /*22350*/  FADD.FTZ R41, -R169, R41 ;  /* 0x00000029a9297221 */ /* 0x000fe20000010100 */
[----:B------:R-:W4:Y:S02]  /*22360*/  LDL R179, [R1+0x38] ;  /* 0x0000380001b37983 */ /* 0x000f240000100800 */
[----:B------:R-:W-:-:S02]  /*22370*/  LEA.HI.SX32 R134, R134, R192, 0x1d ;  /* 0x000000c086867211 */ /* 0x000fc400078feaff */
[----:B------:R-:W4:Y:S01]  /*22380*/  LDL R192, [R1+0x3c] ;  /* 0x00003c0001c07983 */ /* 0x000f220000100800 */
[----:B--2---:R-:W-:-:S03]  /*22390*/  FFMA.FTZ R116, R133, R116, R194 ;  /* 0x0000007485747223 */ /* 0x004fc600000100c2 */
[----:B------:R-:W2:Y:S01]  /*223a0*/  LDL R194, [R1+0x20] ;  /* 0x0000200001c27983 */ /* 0x000ea20000100800 */
[----:B---3--:R-:W-:Y:S01]  /*223b0*/  FFMA.FTZ R130, R130, R132, R137 ;  /* 0x0000008482827223 */ /* 0x008fe20000010089 */
[----:B------:R-:W-:Y:S01]  /*223c0*/  HADD2.F32 R132, -RZ, R188.H1_H1 ;  /* 0x300000bcff847230 */ /* 0x000fe20000004100 */
[----:B------:R-:W-:Y:S01]  /*223d0*/  F2FP.F16.F32.PACK_AB R117, R117, R116 ;  /* 0x000000747575723e */ /* 0x000fe200000000ff */
[----:B------:R-:W3:Y:S03]  /*223e0*/  LDL R137, [R1+0x28] ;  /* 0x0000280001897983 */ /* 0x000ee60000100800 */
[----:B----4-:R-:W-:Y:S02]  /*223f0*/  FFMA.FTZ R131, R131, R132, R136 ;  /* 0x0000008483837223 */ /* 0x010fe40000010088 */
[----:B------:R-:W0:Y:S01]  /*22400*/  LDC.64 R132, c[0x0][0x2b8] ;  /* 0x0000ae00ff847b82 */ /* 0x000e220000000a00 */
[----:B------:R-:W4:Y:S02]  /*22410*/  LDL R136, [R1+0x34] ;  /* 0x0000340001887983 */ /* 0x000f240000100800 */
[----:B------:R-:W-:Y:S01]  /*22420*/  F2FP.F16.F32.PACK_AB R116, R131, R130 ;  /* 0x000000828374723e */ /* 0x000fe200000000ff */
[----:B0-----:R-:W-:-:S05]  /*22430*/  IMAD.WIDE.U32 R130, R134, 0x10, R132 ;  /* 0x0000001086827825 */ /* 0x001fca00078e0084 */
[----:B------:R0:W-:Y:S04]  /*22440*/  STG.E.128 desc[UR6][R130.64], R116 ;  /* 0x0000007482007986 */ /* 0x0001e8000c101d06 */
[----:B0-----:R-:W3:Y:S01]  /*22450*/  LDL R131, [R1+0x24] ;  /* 0x0000240001837983 */ /* 0x001ee20000100800 */
[C---:B------:R-:W-:Y:S01]  /*22460*/  FADD.FTZ R116, -R169.reuse, R40 ;  /* 0x00000028a9747221 */ /* 0x040fe20000010100 */
[--C-:B------:R-:W-:Y:S02]  /*22470*/  HADD2.F32 R40, -RZ, R183.reuse.H1_H1 ;  /* 0x300000b7ff287230 */ /* 0x100fe40000004100 */
[C---:B------:R-:W-:Y:S01]  /*22480*/  FMUL.FTZ R41, R168.reuse, R41 ;  /* 0x00000029a8297220 */ /* 0x040fe20000410000 */
[C---:B------:R-:W-:Y:S01]  /*22490*/  FADD.FTZ R38, -R169.reuse, R38 ;  /* 0x00000026a9267221 */ /* 0x040fe20000010100 */
[C---:B------:R-:W-:Y:S01]  /*224a0*/  FADD.FTZ R39, -R169.reuse, R39 ;  /* 0x00000027a9277221 */ /* 0x040fe20000010100 */
[C---:B------:R-:W-:Y:S01]  /*224b0*/  FADD.FTZ R36, -R169.reuse, R36 ;  /* 0x00000024a9247221 */ /* 0x040fe20000010100 */
[----:B------:R-:W-:Y:S01]  /*224c0*/  FADD.FTZ R37, -R169, R37 ;  /* 0x00000025a9257221 */ /* 0x000fe20000010100 */
[----:B------:R-:W-:Y:S01]  /*224d0*/  FMUL.FTZ R38, R168, R38 ;  /* 0x00000026a8267220 */ /* 0x000fe20000410000 */
[----:B------:R-:W-:-:S02]  /*224e0*/  HADD2.F32 R117, -RZ, R183.H0_H0 ;  /* 0x200000b7ff757230 */ /* 0x000fc40000004100 */
[C---:B------:R-:W-:Y:S01]  /*224f0*/  FMUL.FTZ R36, R168.reuse, R36 ;  /* 0x00000024a8247220 */ /* 0x040fe20000410000 */
[C---:B------:R-:W-:Y:S01]  /*22500*/  FMUL.FTZ R116, R168.reuse, R116 ;  /* 0x00000074a8747220 */ /* 0x040fe20000410000 */
[----:B------:R-:W-:Y:S01]  /*22510*/  FMUL.FTZ R37, R168, R37 ;  /* 0x00000025a8257220 */ /* 0x000fe20000410000 */
[----:B------:R-:W3:Y:S01]  /*22520*/  LDL R130, [R1+0x14] ;  /* 0x0000140001827983 */ /* 0x000ee20000100800 */
[----:B------:R-:W-:-:S03]  /*22530*/  FADD.FTZ R34, -R169, R34 ;  /* 0x00000022a9227221 */ /* 0x000fc60000010100 */
[----:B------:R-:W3:Y:S01]  /*22540*/  LDL R119, [R1+0x10] ;  /* 0x0000100001777983 */ /* 0x000ee20000100800 */
[----:B------:R-:W-:-:S03]  /*22550*/  FMUL.FTZ R34, R168, R34 ;  /* 0x00000022a8227220 */ /* 0x000fc60000410000 */
[----:B------:R-:W3:Y:S01]  /*22560*/  LDL R118, [R1+0x1c] ;  /* 0x00001c0001767983 */ /* 0x000ee20000100800 */
[----:B--2---:R-:W-:Y:S01]  /*22570*/  FFMA.FTZ R40, R41, R40, R194 ;  /* 0x0000002829287223 */ /* 0x004fe200000100c2 */
[----:B------:R-:W-:-:S05]  /*22580*/  HADD2.F32 R41, -RZ, R182.H0_H0 ;  /* 0x200000b6ff297230 */ /* 0x000fca0000004100 */
[----:B------:R-:W-:Y:S01]  /*22590*/  FFMA.FTZ R38, R38, R41, R193 ;  /* 0x0000002926267223 */ /* 0x000fe200000100c1 */
[----:B------:R-:W-:Y:S01]  /*225a0*/  FMUL.FTZ R41, R168, R39 ;  /* 0x00000027a8297220 */ /* 0x000fe20000410000 */
[----:B------:R-:W-:-:S05]  /*225b0*/  HADD2.F32 R39, -RZ, R181.H0_H0 ;  /* 0x200000b5ff277230 */ /* 0x000fca0000004100 */
[----:B----4-:R-:W-:Y:S01]  /*225c0*/  FFMA.FTZ R36, R36, R39, R136 ;  /* 0x0000002724247223 */ /* 0x010fe20000010088 */
[----:B------:R-:W-:Y:S01]  /*225d0*/  HADD2.F32 R39, -RZ, R181.H1_H1 ;  /* 0x300000b5ff277230 */ /* 0x000fe20000004100 */
[----:B------:R-:W2:Y:S04]  /*225e0*/  LDL R136, [R1] ;  /* 0x0000000001887983 */ /* 0x000ea80000100800 */
[----:B------:R-:W-:Y:S02]  /*225f0*/  FFMA.FTZ R37, R37, R39, R135 ;  /* 0x0000002725257223 */ /* 0x000fe40000010087 */
[----:B------:R-:W4:Y:S01]  /*22600*/  LDL R135, [R1+0xc] ;  /* 0x00000c0001877983 */ /* 0x000f220000100800 */
[----:B---3--:R-:W-:Y:S01]  /*22610*/  FFMA.FTZ R116, R116, R117, R131 ;  /* 0x0000007574747223 */ /* 0x008fe20000010083 */
[----:B------:R-:W-:-:S02]  /*22620*/  HADD2.F32 R117, -RZ, R182.H1_H1 ;  /* 0x300000b6ff757230 */ /* 0x000fc40000004100 */
[----:B------:R-:W3:Y:S03]  /*22630*/  LDL R131, [R1+0x8] ;  /* 0x0000080001837983 */ /* 0x000ee60000100800 */
[----:B------:R-:W-:Y:S02]  /*22640*/  FFMA.FTZ R41, R41, R117, R137 ;  /* 0x0000007529297223 */ /* 0x000fe40000010089 */
[----:B------:R-:W3:Y:S01]  /*22650*/  LDL R137, [R1+0x4] ;  /* 0x0000040001897983 */ /* 0x000ee20000100800 */
[----:B------:R-:W-:-:S05]  /*22660*/  HADD2.F32 R117, -RZ, R180.H0_H0 ;  /* 0x200000b4ff757230 */ /* 0x000fca0000004100 */
[----:B------:R-:W-:Y:S02]  /*22670*/  FFMA.FTZ R34, R34, R117, R192 ;  /* 0x0000007522227223 */ /* 0x000fe400000100c0 */
[----:B------:R-:W3:Y:S01]  /*22680*/  LDL R117, [R1+0x18] ;  /* 0x0000180001757983 */ /* 0x000ee20000100800 */
[----:B------:R-:W-:Y:S01]  /*22690*/  FADD.FTZ R35, -R169, R35 ;  /* 0x00000023a9237221 */ /* 0x000fe20000010100 */
[----:B------:R-:W-:-:S03]  /*226a0*/  HADD2.F32 R39, -RZ, R180.H1_H1 ;  /* 0x300000b4ff277230 */ /* 0x000fc60000004100 */
[----:B------:R-:W-:-:S04]  /*226b0*/  FMUL.FTZ R35, R168, R35 ;  /* 0x00000023a8237220 */ /* 0x000fc80000410000 */
[----:B------:R-:W-:Y:S01]  /*226c0*/  FFMA.FTZ R35, R35, R39, R179 ;  /* 0x0000002723237223 */ /* 0x000fe200000100b3 */
[----:B------:R-:W-:-:S04]  /*226d0*/  F2FP.F16.F32.PACK_AB R37, R37, R36 ;  /* 0x000000242525723e */ /* 0x000fc800000000ff */
[----:B------:R-:W-:Y:S02]  /*226e0*/  F2FP.F16.F32.PACK_AB R36, R35, R34 ;  /* 0x000000222324723e */ /* 0x000fe400000000ff */
[----:B------:R-:W-:Y:S02]  /*226f0*/  IADD3 R34, R134, 0x20, RZ ;  /* 0x0000002086227810 */ /* 0x000fe40007ffe0ff */
[----:B------:R-:W-:Y:S02]  /*22700*/  F2FP.F16.F32.PACK_AB R39, R40, R116 ;  /* 0x000000742827723e */ /* 0x000fe400000000ff */
[----:B------:R-:W-:Y:S01]  /*22710*/  F2FP.F16.F32.PACK_AB R38, R41, R38 ;  /* 0x000000262926723e */ /* 0x000fe200000000ff */
[----:B------:R-:W-:-:S04]  /*22720*/  IMAD.WIDE.U32 R34, R34, 0x10, R132 ;  /* 0x0000001022227825 */ /* 0x000fc800078e0084 */
[C---:B------:R-:W-:Y:S01]  /*22730*/  FADD.FTZ R24, -R169.reuse, R24 ;  /* 0x00000018a9187221 */ /* 0x040fe20000010100 */
[----:B------:R0:W-:Y:S03]  /*22740*/  STG.E.128 desc[UR6][R34.64], R36 ;  /* 0x0000002422007986 */ /* 0x0001e6000c101d06 */
[----:B------:R-:W-:Y:S01]  /*22750*/  FMUL.FTZ R24, R168, R24 ;  /* 0x00000018a8187220 */ /* 0x000fe20000410000 */
[C---:B------:R-:W-:Y:S01]  /*22760*/  FADD.FTZ R21, -R169.reuse, R21 ;  /* 0x00000015a9157221 */ /* 0x040fe20000010100 */
[----:B------:R-:W-:-:S03]  /*22770*/  FADD.FTZ R22, -R169, R22 ;  /* 0x00000016a9167221 */ /* 0x000fc60000010100 */
[C---:B------:R-:W-:Y:S01]  /*22780*/  FMUL.FTZ R21, R168.reuse, R21 ;  /* 0x00000015a8157220 */ /* 0x040fe20000410000 */
[C---:B------:R-:W-:Y:S01]  /*22790*/  FADD.FTZ R19, -R169.reuse, R19 ;  /* 0x00000013a9137221 */ /* 0x040fe20000010100 */
[C---:B0-----:R-:W-:Y:S01]  /*227a0*/  FADD.FTZ R34, -R169.reuse, R23 ;  /* 0x00000017a9227221 */ /* 0x041fe20000010100 */
[--C-:B------:R-:W-:Y:S02]  /*227b0*/  HADD2.F32 R23, -RZ, R79.reuse.H1_H1 ;  /* 0x3000004fff177230 */ /* 0x100fe40000004100 */
[----:B------:R-:W-:Y:S02]  /*227c0*/  HADD2.F32 R35, -RZ, R79.H0_H0 ;  /* 0x2000004fff237230 */ /* 0x000fe40000004100 */
[C---:B------:R-:W-:Y:S01]  /*227d0*/  FMUL.FTZ R34, R168.reuse, R34 ;  /* 0x00000022a8227220 */ /* 0x040fe20000410000 */
[----:B------:R-:W-:Y:S01]  /*227e0*/  FMUL.FTZ R19, R168, R19 ;  /* 0x00000013a8137220 */ /* 0x000fe20000410000 */
[C---:B------:R-:W-:Y:S01]  /*227f0*/  FADD.FTZ R20, -R169.reuse, R20 ;  /* 0x00000014a9147221 */ /* 0x040fe20000010100 */
[----:B------:R-:W-:-:S03]  /*22800*/  FADD.FTZ R17, -R169, R17 ;  /* 0x00000011a9117221 */ /* 0x000fc60000010100 */
[C---:B------:R-:W-:Y:S01]  /*22810*/  FMUL.FTZ R20, R168.reuse, R20 ;  /* 0x00000014a8147220 */ /* 0x040fe20000410000 */
[C---:B------:R-:W-:Y:S01]  /*22820*/  FADD.FTZ R123, -R169.reuse, R123 ;  /* 0x0000007ba97b7221 */ /* 0x040fe20000010100 */
[C---:B------:R-:W-:Y:S01]  /*22830*/  FADD.FTZ R26, -R169.reuse, R26 ;  /* 0x0000001aa91a7221 */ /* 0x040fe20000010100 */
[C---:B------:R-:W-:Y:S01]  /*22840*/  FADD.FTZ R12, -R169.reuse, R12 ;  /* 0x0000000ca90c7221 */ /* 0x040fe20000010100 */
[C---:B------:R-:W-:Y:S01]  /*22850*/  FADD.FTZ R14, -R169.reuse, R14 ;  /* 0x0000000ea90e7221 */ /* 0x040fe20000010100 */
[C---:B------:R-:W-:Y:S01]  /*22860*/  FADD.FTZ R16, -R169.reuse, R16 ;  /* 0x00000010a9107221 */ /* 0x040fe20000010100 */
[C---:B------:R-:W-:Y:S01]  /*22870*/  FMUL.FTZ R123, R168.reuse, R123 ;  /* 0x0000007ba87b7220 */ /* 0x040fe20000410000 */
[----:B------:R-:W-:Y:S02]  /*22880*/  HADD2.F32 R36, -RZ, R84.H1_H1 ;  /* 0x30000054ff247230 */ /* 0x000fe40000004100 */
[C---:B------:R-:W-:Y:S01]  /*22890*/  FADD.FTZ R25, -R169.reuse, R25 ;  /* 0x00000019a9197221 */ /* 0x040fe20000010100 */
[C---:B------:R-:W-:Y:S01]  /*228a0*/  FADD.FTZ R27, -R169.reuse, R27 ;  /* 0x0000001ba91b7221 */ /* 0x040fe20000010100 */
[C---:B------:R-:W-:Y:S01]  /*228b0*/  FADD.FTZ R143, -R169.reuse, R143 ;  /* 0x0000008fa98f7221 */ /* 0x040fe20000010100 */
[C---:B------:R-:W-:Y:S01]  /*228c0*/  FMUL.FTZ R26, R168.reuse, R26 ;  /* 0x0000001aa81a7220 */ /* 0x040fe20000410000 */
[C---:B------:R-:W-:Y:S01]  /*228d0*/  FMUL.FTZ R12, R168.reuse, R12 ;  /* 0x0000000ca80c7220 */ /* 0x040fe20000410000 */
[C---:B------:R-:W-:Y:S01]  /*228e0*/  FMUL.FTZ R14, R168.reuse, R14 ;  /* 0x0000000ea80e7220 */ /* 0x040fe20000410000 */
[C---:B------:R-:W-:Y:S01]  /*228f0*/  FADD.FTZ R139, -R169.reuse, R139 ;  /* 0x0000008ba98b7221 */ /* 0x040fe20000010100 */
[C---:B------:R-:W-:Y:S01]  /*22900*/  FMUL.FTZ R16, R168.reuse, R16 ;  /* 0x00000010a8107220 */ /* 0x040fe20000410000 */
[C---:B------:R-:W-:Y:S01]  /*22910*/  FADD.FTZ R29, -R169.reuse, R29 ;  /* 0x0000001da91d7221 */ /* 0x040fe20000010100 */
[C---:B------:R-:W-:Y:S01]  /*22920*/  FADD.FTZ R31, -R169.reuse, R31 ;  /* 0x0000001fa91f7221 */ /* 0x040fe20000010100 */
[----:B------:R-:W-:Y:S01]  /*22930*/  FADD.FTZ R10, -R169, R10 ;  /* 0x0000000aa90a7221 */ /* 0x000fe20000010100 */
[C---:B------:R-:W-:Y:S01]  /*22940*/  FMUL.FTZ R25, R168.reuse, R25 ;  /* 0x00000019a8197220 */ /* 0x040fe20000410000 */
[C---:B------:R-:W-:Y:S01]  /*22950*/  FMUL.FTZ R27, R168.reuse, R27 ;  /* 0x0000001ba81b7220 */ /* 0x040fe20000410000 */
[----:B------:R-:W-:Y:S01]  /*22960*/  FMUL.FTZ R143, R168, R143 ;  /* 0x0000008fa88f7220 */ /* 0x000fe20000410000 */
[----:B------:R-:W-:Y:S01]  /*22970*/  FFMA.FTZ R36, R26, R36, R243 ;  /* 0x000000241a247223 */ /* 0x000fe200000100f3 */
[----:B------:R-:W-:-:S02]  /*22980*/  HADD2.F32 R26, -RZ, R92.H1_H1 ;  /* 0x3000005cff1a7230 */ /* 0x000fc40000004100 */
        /* <DEDUP_REMOVED lines=20> */
[C---:B------:R-:W-:Y:S01]  /*22ad0*/  FADD.FTZ R13, -R169.reuse, R13 ;  /* 0x0000000da90d7221 */ /* 0x040fe20000010100 */
[C---:B------:R-:W-:Y:S01]  /*22ae0*/  FMUL.FTZ R28, R168.reuse, R28 ;  /* 0x0000001ca81c7220 */ /* 0x040fe20000410000 */
[C---:B------:R-:W-:Y:S01]  /*22af0*/  FMUL.FTZ R129, R168.reuse, R129 ;  /* 0x00000081a8817220 */ /* 0x040fe20000410000 */
[C---:B------:R-:W-:Y:S01]  /*22b00*/  FADD.FTZ R15, -R169.reuse, R15 ;  /* 0x0000000fa90f7221 */ /* 0x040fe20000010100 */
[C---:B------:R-:W-:Y:S01]  /*22b10*/  FADD.FTZ R159, -R169.reuse, R159 ;  /* 0x0000009fa99f7221 */ /* 0x040fe20000010100 */
[C---:B------:R-:W-:Y:S01]  /*22b20*/  FMUL.FTZ R126, R168.reuse, R126 ;  /* 0x0000007ea87e7220 */ /* 0x040fe20000410000 */
[C---:B------:R-:W-:Y:S01]  /*22b30*/  FADD.FTZ R127, -R169.reuse, R127 ;  /* 0x0000007fa97f7221 */ /* 0x040fe20000010100 */
[C---:B------:R-:W-:Y:S01]  /*22b40*/  FADD.FTZ R145, -R169.reuse, R145 ;  /* 0x00000091a9917221 */ /* 0x040fe20000010100 */
[----:B------:R-:W-:Y:S01]  /*22b50*/  FADD.FTZ R144, -R169, R144 ;  /* 0x00000090a9907221 */ /* 0x000fe20000010100 */
[C---:B------:R-:W-:Y:S01]  /*22b60*/  FMUL.FTZ R147, R168.reuse, R147 ;  /* 0x00000093a8937220 */ /* 0x040fe20000410000 */
[C---:B------:R-:W-:Y:S01]  /*22b70*/  FMUL.FTZ R158, R168.reuse, R158 ;  /* 0x0000009ea89e7220 */ /* 0x040fe20000410000 */
[C---:B------:R-:W-:Y:S01]  /*22b80*/  FMUL.FTZ R160, R168.reuse, R160 ;  /* 0x000000a0a8a07220 */ /* 0x040fe20000410000 */
[----:B------:R-:W-:Y:S01]  /*22b90*/  FFMA.FTZ R149, R149, R26, R217 ;  /* 0x0000001a95957223 */ /* 0x000fe200000100d9 */
[----:B------:R-:W-:Y:S01]  /*22ba0*/  FMUL.FTZ R13, R168, R13 ;  /* 0x0000000da80d7220 */ /* 0x000fe20000410000 */
[----:B------:R-:W-:-:S02]  /*22bb0*/  HADD2.F32 R26, -RZ, R102.H1_H1 ;  /* 0x30000066ff1a7230 */ /* 0x000fc40000004100 */
[C---:B------:R-:W-:Y:S01]  /*22bc0*/  FADD.FTZ R154, -R169.reuse, R154 ;  /* 0x0000009aa99a7221 */ /* 0x040fe20000010100 */
[C---:B------:R-:W-:Y:S01]  /*22bd0*/  FADD.FTZ R156, -R169.reuse, R156 ;  /* 0x0000009ca99c7221 */ /* 0x040fe20000010100 */
[C---:B------:R-:W-:Y:S01]  /*22be0*/  FADD.FTZ R157, -R169.reuse, R157 ;  /* 0x0000009da99d7221 */ /* 0x040fe20000010100 */
[C---:B------:R-:W-:Y:S01]  /*22bf0*/  FMUL.FTZ R15, R168.reuse, R15 ;  /* 0x0000000fa80f7220 */ /* 0x040fe20000410000 */
        /* <DEDUP_REMOVED lines=31> */
[----:B------:R-:W-:Y:S01]  /*22df0*/  FFMA.FTZ R159, R159, R26, R205 ;  /* 0x0000001a9f9f7223 */ /* 0x000fe200000100cd */
[----:B------:R-:W-:Y:S01]  /*22e00*/  FMUL.FTZ R32, R168, R32 ;  /* 0x00000020a8207220 */ /* 0x000fe20000410000 */
[----:B------:R-:W-:-:S02]  /*22e10*/  HADD2.F32 R26, -RZ, R107.H1_H1 ;  /* 0x3000006bff1a7230 */ /* 0x000fc40000004100 */
        /* <DEDUP_REMOVED lines=14> */
[----:B------:R-:W-:-:S02]  /*22f00*/  HADD2.F32 R38, -RZ, R103.H1_H1 ;  /* 0x30000067ff267230 */ /* 0x000fc40000004100 */
[C---:B------:R-:W-:Y:S01]  /*22f10*/  FMUL.FTZ R161, R168.reuse, R161 ;  /* 0x000000a1a8a17220 */ /* 0x040fe20000410000 */
[----:B------:R-:W-:Y:S01]  /*22f20*/  FMUL.FTZ R166, R168, R166 ;  /* 0x000000a6a8a67220 */ /* 0x000fe20000410000 */
[----:B--2---:R-:W-:Y:S01]  /*22f30*/  FFMA.FTZ R23, R24, R23, R136 ;  /* 0x0000001718177223 */ /* 0x004fe20000010088 */
[----:B------:R-:W-:-:S05]  /*22f40*/  HADD2.F32 R24, -RZ, R78.H0_H0 ;  /* 0x2000004eff187230 */ /* 0x000fca0000004100 */
[----:B----4-:R-:W-:Y:S01]  /*22f50*/  FFMA.FTZ R21, R21, R24, R135 ;  /* 0x0000001815157223 */ /* 0x010fe20000010087 */
[----:B------:R-:W-:Y:S01]  /*22f60*/  FMUL.FTZ R24, R168, R22 ;  /* 0x00000016a8187220 */ /* 0x000fe20000410000 */
[----:B------:R-:W-:-:S05]  /*22f70*/  HADD2.F32 R22, -RZ, R77.H0_H0 ;  /* 0x2000004dff167230 */ /* 0x000fca0000004100 */
[----:B------:R-:W-:Y:S01]  /*22f80*/  FFMA.FTZ R19, R19, R22, R130 ;  /* 0x0000001613137223 */ /* 0x000fe20000010082 */
[----:B------:R-:W-:Y:S02]  /*22f90*/  HADD2.F32 R22, -RZ, R77.H1_H1 ;  /* 0x3000004dff167230 */ /* 0x000fe40000004100 */
[----:B---3--:R-:W-:Y:S01]  /*22fa0*/  FFMA.FTZ R34, R34, R35, R137 ;  /* 0x0000002322227223 */ /* 0x008fe20000010089 */
[----:B------:R-:W-:-:S05]  /*22fb0*/  HADD2.F32 R35, -RZ, R78.H1_H1 ;  /* 0x3000004eff237230 */ /* 0x000fca0000004100 */
[----:B------:R-:W-:Y:S01]  /*22fc0*/  FFMA.FTZ R24, R24, R35, R131 ;  /* 0x0000002318187223 */ /* 0x000fe20000010083 */
[----:B------:R-:W-:Y:S01]  /*22fd0*/  FADD.FTZ R35, -R169, R18 ;  /* 0x00000012a9237221 */ /* 0x000fe20000010100 */
[----:B------:R-:W-:Y:S01]  /*22fe0*/  FFMA.FTZ R18, R20, R22, R119 ;  /* 0x0000001614127223 */ /* 0x000fe20000010077 */
[C---:B------:R-:W-:Y:S01]  /*22ff0*/  FMUL.FTZ R20, R168.reuse, R17 ;  /* 0x00000011a8147220 */ /* 0x040fe20000410000 */
[--C-:B------:R-:W-:Y:S02]  /*23000*/  HADD2.F32 R22, -RZ, R76.reuse.H1_H1 ;  /* 0x3000004cff167230 */ /* 0x100fe40000004100 */
[----:B------:R-:W-:Y:S01]  /*23010*/  FMUL.FTZ R17, R168, R35 ;  /* 0x00000023a8117220 */ /* 0x000fe20000410000 */
[----:B------:R-:W-:-:S03]  /*23020*/  HADD2.F32 R35, -RZ, R76.H0_H0 ;  /* 0x2000004cff237230 */ /* 0x000fc60000004100 */
[----:B------:R-:W-:Y:S01]  /*23030*/  FFMA.FTZ R17, R17, R22, R117 ;  /* 0x0000001611117223 */ /* 0x000fe20000010075 */
[----:B------:R-:W-:Y:S01]  /*23040*/  F2FP.F16.F32.PACK_AB R22, R24, R21 ;  /* 0x000000151816723e */ /* 0x000fe200000000ff */
[----:B------:R-:W-:Y:S01]  /*23050*/  FFMA.FTZ R20, R20, R35, R118 ;  /* 0x0000002314147223 */ /* 0x000fe20000010076 */
[----:B------:R-:W-:Y:S02]  /*23060*/  F2FP.F16.F32.PACK_AB R21, R18, R19 ;  /* 0x000000131215723e */ /* 0x000fe400000000ff */
[----:B------:R-:W-:Y:S02]  /*23070*/  IADD3 R18, R134, 0x40, RZ ;  /* 0x0000004086127810 */ /* 0x000fe40007ffe0ff */
[----:B------:R-:W-:Y:S02]  /*23080*/  F2FP.F16.F32.PACK_AB R23, R23, R34 ;  /* 0x000000221717723e */ /* 0x000fe400000000ff */
[----:B------:R-:W-:Y:S01]  /*23090*/  F2FP.F16.F32.PACK_AB R20, R17, R20 ;  /* 0x000000141114723e */ /* 0x000fe200000000ff */
[----:B------:R-:W-:-:S04]  /*230a0*/  IMAD.WIDE.U32 R18, R18, 0x10, R132 ;  /* 0x0000001012127825 */ /* 0x000fc800078e0084 */
[----:B------:R-:W-:Y:S01]  /*230b0*/  HADD2.F32 R24, -RZ, R88.H1_H1 ;  /* 0x30000058ff187230 */ /* 0x000fe20000004100 */
[----:B------:R0:W-:Y:S01]  /*230c0*/  STG.E.128 desc[UR6][R18.64], R20 ;  /* 0x0000001412007986 */ /* 0x0001e2000c101d06 */
[----:B------:R-:W-:Y:S02]  /*230d0*/  HADD2.F32 R34, -RZ, R85.H0_H0 ;  /* 0x20000055ff227230 */ /* 0x000fe40000004100 */
        /* <DEDUP_REMOVED lines=8> */
[----:B0-----:R-:W-:Y:S02]  /*23160*/  HADD2.F32 R19, -RZ, R82.H1_H1 ;  /* 0x30000052ff137230 */ /* 0x001fe40000004100 */
[----:B------:R-:W-:Y:S02]  /*23170*/  HADD2.F32 R20, -RZ, R81.H1_H1 ;  /* 0x30000051ff147230 */ /* 0x000fe40000004100 */
[----:B------:R-:W-:Y:S02]  /*23180*/  HADD2.F32 R21, -RZ, R83.H1_H1 ;  /* 0x30000053ff157230 */ /* 0x000fe40000004100 */
[----:B------:R-:W-:Y:S01]  /*23190*/  FFMA.FTZ R19, R14, R19, R247 ;  /* 0x000000130e137223 */ /* 0x000fe200000100f7 */
[----:B------:R-:W-:-:S02]  /*231a0*/  HADD2.F32 R14, -RZ, R87.H0_H0 ;  /* 0x20000057ff0e7230 */ /* 0x000fc40000004100 */
[----:B------:R-:W-:Y:S01]  /*231b0*/  FFMA.FTZ R20, R12, R20, R249 ;  /* 0x000000140c147223 */ /* 0x000fe200000100f9 */
[----:B------:R-:W-:Y:S02]  /*231c0*/  HADD2.F32 R12, -RZ, R86.H0_H0 ;  /* 0x20000056ff0c7230 */ /* 0x000fe40000004100 */
[----:B------:R-:W-:Y:S01]  /*231d0*/  FFMA.FTZ R16, R16, R21, R245 ;  /* 0x0000001510107223 */ /* 0x000fe200000100f5 */
[----:B------:R-:W-:Y:S02]  /*231e0*/  HADD2.F32 R21, -RZ, R80.H1_H1 ;  /* 0x30000050ff157230 */ /* 0x000fe40000004100 */
[----:B------:R-:W-:Y:S02]  /*231f0*/  HADD2.F32 R24, -RZ, R98.H1_H1 ;  /* 0x30000062ff187230 */ /* 0x000fe40000004100 */
[----:B------:R-:W-:Y:S01]  /*23200*/  FFMA.FTZ R31, R31, R14, R238 ;  /* 0x0000000e1f1f7223 */ /* 0x000fe200000100ee */
[----:B------:R-:W-:Y:S01]  /*23210*/  FFMA.FTZ R29, R29, R12, R240 ;  /* 0x0000000c1d1d7223 */ /* 0x000fe200000100f0 */
[----:B------:R-:W-:Y:S01]  /*23220*/  FFMA.FTZ R10, R10, R21, R251 ;  /* 0x000000150a0a7223 */ /* 0x000fe200000100fb */
[----:B------:R-:W-:-:S02]  /*23230*/  HADD2.F32 R12, -RZ, R85.H1_H1 ;  /* 0x30000055ff0c7230 */ /* 0x000fc40000004100 */
[----:B------:R-:W-:Y:S02]  /*23240*/  HADD2.F32 R14, -RZ, R91.H1_H1 ;  /* 0x3000005bff0e7230 */ /* 0x000fe40000004100 */
[----:B------:R-:W-:Y:S01]  /*23250*/  FFMA.FTZ R142, R142, R25, R224 ;  /* 0x000000198e8e7223 */ /* 0x000fe200000100e0 */
[----:B------:R-:W-:Y:S02]  /*23260*/  HADD2.F32 R21, -RZ, R90.H0_H0 ;  /* 0x2000005aff157230 */ /* 0x000fe40000004100 */
[----:B------:R-:W-:Y:S01]  /*23270*/  FFMA.FTZ R151, R151, R24, R215 ;  /* 0x0000001897977223 */ /* 0x000fe200000100d7 */
[----:B------:R-:W-:Y:S01]  /*23280*/  FFMA.FTZ R146, R146, R27, R220 ;  /* 0x0000001b92927223 */ /* 0x000fe200000100dc */
[----:B------:R-:W-:Y:S02]  /*23290*/  HADD2.F32 R24, -RZ, R96.H1_H1 ;  /* 0x30000060ff187230 */ /* 0x000fe40000004100 */
[----:B------:R-:W-:Y:S02]  /*232a0*/  HADD2.F32 R25, -RZ, R103.H0_H0 ;  /* 0x20000067ff197230 */ /* 0x000fe40000004100 */
[----:B------:R-:W-:-:S02]  /*232b0*/  HADD2.F32 R27, -RZ, R102.H0_H0 ;  /* 0x20000066ff1b7230 */ /* 0x000fc40000004100 */
[----:B------:R-:W-:Y:S01]  /*232c0*/  FFMA.FTZ R28, R28, R12, R241 ;  /* 0x0000000c1c1c7223 */ /* 0x000fe200000100f1 */
[----:B------:R-:W-:Y:S02]  /*232d0*/  HADD2.F32 R18, -RZ, R82.H0_H0 ;  /* 0x20000052ff127230 */ /* 0x000fe40000004100 */
[----:B------:R-:W-:Y:S01]  /*232e0*/  FFMA.FTZ R129, R129, R14, R229 ;  /* 0x0000000e81817223 */ /* 0x000fe200000100e5 */
[----:B------:R-:W-:Y:S02]  /*232f0*/  HADD2.F32 R17, -RZ, R83.H0_H0 ;  /* 0x20000053ff117230 */ /* 0x000fe40000004100 */
[----:B------:R-:W-:Y:S01]  /*23300*/  FFMA.FTZ R14, R126, R21, R232 ;  /* 0x000000157e0e7223 */ /* 0x000fe200000100e8 */
[----:B------:R-:W-:Y:S02]  /*23310*/  HADD2.F32 R12, -RZ, R90.H1_H1 ;  /* 0x3000005aff0c7230 */ /* 0x000fe40000004100 */
[--C-:B------:R-:W-:Y:S02]  /*23320*/  HADD2.F32 R22, -RZ, R95.reuse.H1_H1 ;  /* 0x3000005fff167230 */ /* 0x100fe40000004100 */
[----:B------:R-:W-:Y:S01]  /*23330*/  FADD.FTZ R169, -R169, R214 ;  /* 0x000000d6a9a97221 */ /* 0x000fe20000010100 */
[----:B------:R-:W-:-:S02]  /*23340*/  HADD2.F32 R21, -RZ, R95.H0_H0 ;  /* 0x2000005fff157230 */ /* 0x000fc40000004100 */
[----:B------:R-:W-:Y:S01]  /*23350*/  FFMA.FTZ R147, R147, R24, R219 ;  /* 0x0000001893937223 */ /* 0x000fe200000100db */
[----:B------:R-:W-:Y:S01]  /*23360*/  FFMA.FTZ R160, R160, R25, R204 ;  /* 0x00000019a0a07223 */ /* 0x000fe200000100cc */
[----:B------:R-:W-:Y:S01]  /*23370*/  FFMA.FTZ R158, R158, R27, R206 ;  /* 0x0000001b9e9e7223 */ /* 0x000fe200000100ce */
[----:B------:R-:W-:Y:S01]  /*23380*/  FFMA.FTZ R18, R13, R18, R248 ;  /* 0x000000120d127223 */ /* 0x000fe200000100f8 */
[--C-:B------:R-:W-:Y:S02]  /*23390*/  HADD2.F32 R25, -RZ, R101.reuse.H0_H0 ;  /* 0x20000065ff197230 */ /* 0x100fe40000004100 */
[----:B------:R-:W-:Y:S01]  /*233a0*/  FFMA.FTZ R17, R15, R17, R246 ;  /* 0x000000110f117223 */ /* 0x000fe200000100f6 */
[----:B------:R-:W-:Y:S02]  /*233b0*/  HADD2.F32 R24, -RZ, R101.H1_H1 ;  /* 0x30000065ff187230 */ /* 0x000fe40000004100 */
[----:B------:R-:W-:Y:S02]  /*233c0*/  HADD2.F32 R27, -RZ, R100.H0_H0 ;  /* 0x20000064ff1b7230 */ /* 0x000fe40000004100 */
[----:B------:R-:W-:Y:S01]  /*233d0*/  FFMA.FTZ R127, R127, R12, R231 ;  /* 0x0000000c7f7f7223 */ /* 0x000fe200000100e7 */
[----:B------:R-:W-:-:S02]  /*233e0*/  HADD2.F32 R13, -RZ, R87.H1_H1 ;  /* 0x30000057ff0d7230 */ /* 0x000fc40000004100 */
[----:B------:R-:W-:Y:S01]  /*233f0*/  FFMA.FTZ R145, R145, R22, R221 ;  /* 0x0000001691917223 */ /* 0x000fe200000100dd */
[----:B------:R-:W-:Y:S02]  /*23400*/  HADD2.F32 R15, -RZ, R81.H0_H0 ;  /* 0x20000051ff0f7230 */ /* 0x000fe40000004100 */
[----:B------:R-:W-:Y:S01]  /*23410*/  FMUL.FTZ R169, R168, R169 ;  /* 0x000000a9a8a97220 */ /* 0x000fe20000410000 */
        /* <DEDUP_REMOVED lines=27> */
[----:B------:R-:W-:Y:S01]  /*235d0*/  FFMA.FTZ R30, R30, R13, R239 ;  /* 0x0000000d1e1e7223 */ /* 0x000fe200000100ef */
[--C-:B------:R-:W-:Y:S01]  /*235e0*/  HADD2.F32 R25, -RZ, R104.reuse.H0_H0 ;  /* 0x20000068ff197230 */ /* 0x100fe20000004100 */
[----:B------:R-:W-:Y:S01]  /*235f0*/  F2FP.F16.F32.PACK_AB R27, R16, R17 ;  /* 0x00000011101b723e */ /* 0x000fe200000000ff */
[----:B------:R-:W-:-:S02]  /*23600*/  HADD2.F32 R24, -RZ, R104.H1_H1 ;  /* 0x30000068ff187230 */ /* 0x000fc40000004100 */
[----:B------:R-:W-:Y:S01]  /*23610*/  FMUL.FTZ R163, R168, R163 ;  /* 0x000000a3a8a37220 */ /* 0x000fe20000410000 */
[----:B------:R-:W-:Y:S01]  /*23620*/  FFMA.FTZ R9, R9, R15, R252 ;  /* 0x0000000f09097223 */ /* 0x000fe200000100fc */
[----:B------:R-:W-:Y:S01]  /*23630*/  FFMA.FTZ R164, R164, R26, R199 ;  /* 0x0000001aa4a47223 */ /* 0x000fe200000100c7 */
[----:B------:R-:W-:Y:S01]  /*23640*/  IADD3 R17, R134, 0x60, RZ ;  /* 0x0000006086117810 */ /* 0x000fe20007ffe0ff */
[----:B------:R-:W-:Y:S02]  /*23650*/  HADD2.F32 R15, -RZ, R91.H0_H0 ;  /* 0x2000005bff0f7230 */ /* 0x000fe40000004100 */
[----:B------:R-:W-:Y:S01]  /*23660*/  FFMA.FTZ R153, R153, R22, R211 ;  /* 0x0000001699997223 */ /* 0x000fe200000100d3 */
[----:B------:R-:W-:Y:S01]  /*23670*/  HADD2.F32 R13, -RZ, R89.H0_H0 ;  /* 0x20000059ff0d7230 */ /* 0x000fe20000004100 */
[----:B------:R-:W-:Y:S01]  /*23680*/  F2FP.F16.F32.PACK_AB R26, R19, R18 ;  /* 0x00000012131a723e */ /* 0x000fe200000000ff */
[C---:B------:R-:W-:Y:S01]  /*23690*/  FMUL.FTZ R124, R168.reuse, R124 ;  /* 0x0000007ca87c7220 */ /* 0x040fe20000410000 */
[----:B------:R-:W-:Y:S01]  /*236a0*/  FMUL.FTZ R128, R168, R128 ;  /* 0x00000080a8807220 */ /* 0x000fe20000410000 */
[----:B------:R-:W-:Y:S01]  /*236b0*/  FFMA.FTZ R140, R140, R23, R226 ;  /* 0x000000178c8c7223 */ /* 0x000fe200000100e2 */
[----:B------:R-:W-:Y:S01]  /*236c0*/  FFMA.FTZ R22, R150, R21, R216 ;  /* 0x0000001596167223 */ /* 0x000fe200000100d8 */
[----:B------:R-:W-:-:S02]  /*236d0*/  HADD2.F32 R37, -RZ, R106.H1_H1 ;  /* 0x3000006aff257230 */ /* 0x000fc40000004100 */
[----:B------:R-:W-:Y:S01]  /*236e0*/  FMUL.FTZ R176, R168, R176 ;  /* 0x000000b0a8b07220 */ /* 0x000fe20000410000 */
[----:B------:R-:W-:Y:S02]  /*236f0*/  VIADD R19, R134, 0x80 ;  /* 0x0000008086137836 */ /* 0x000fe40000000000 */
[----:B------:R-:W-:Y:S01]  /*23700*/  FFMA.FTZ R161, R161, R38, R203 ;  /* 0x00000026a1a17223 */ /* 0x000fe200000100cb */
[----:B------:R-:W-:Y:S02]  /*23710*/  HADD2.F32 R23, -RZ, R99.H0_H0 ;  /* 0x20000063ff177230 */ /* 0x000fe40000004100 */
[C---:B------:R-:W-:Y:S01]  /*23720*/  FMUL.FTZ R148, R168.reuse, R148 ;  /* 0x00000094a8947220 */ /* 0x040fe20000410000 */
[----:B------:R-:W-:Y:S02]  /*23730*/  HADD2.F32 R21, -RZ, R97.H0_H0 ;  /* 0x20000061ff157230 */ /* 0x000fe40000004100 */
[----:B------:R-:W-:Y:S01]  /*23740*/  FMUL.FTZ R152, R168, R152 ;  /* 0x00000098a8987220 */ /* 0x000fe20000410000 */
[----:B------:R-:W-:-:S02]  /*23750*/  HADD2.F32 R38, -RZ, R100.H1_H1 ;  /* 0x30000064ff267230 */ /* 0x000fc40000004100 */
[----:B------:R-:W-:Y:S01]  /*23760*/  FFMA.FTZ R166, R166, R25, R202 ;  /* 0x00000019a6a67223 */ /* 0x000fe200000100ca */
[----:B------:R-:W-:Y:S01]  /*23770*/  FFMA.FTZ R163, R163, R24, R201 ;  /* 0x00000018a3a37223 */ /* 0x000fe200000100c9 */
[----:B------:R-:W-:Y:S01]  /*23780*/  F2FP.F16.F32.PACK_AB R30, R30, R29 ;  /* 0x0000001d1e1e723e */ /* 0x000fe200000000ff */
[----:B------:R-:W-:Y:S01]  /*23790*/  FMUL.FTZ R155, R168, R155 ;  /* 0x0000009ba89b7220 */ /* 0x000fe20000410000 */
[----:B------:R-:W-:Y:S01]  /*237a0*/  F2FP.F16.F32.PACK_AB R25, R20, R11 ;  /* 0x0000000b1419723e */ /* 0x000fe200000000ff */
[----:B------:R-:W-:Y:S01]  /*237b0*/  IMAD.WIDE.U32 R16, R17, 0x10, R132 ;  /* 0x0000001011107825 */ /* 0x000fe200078e0084 */
[----:B------:R-:W-:-:S03]  /*237c0*/  F2FP.F16.F32.PACK_AB R24, R10, R9 ;  /* 0x000000090a18723e */ /* 0x000fc600000000ff */
[----:B------:R-:W-:Y:S01]  /*237d0*/  FFMA.FTZ R15, R128, R15, R230 ;  /* 0x0000000f800f7223 */ /* 0x000fe200000100e6 */
[----:B------:R-:W-:Y:S01]  /*237e0*/  F2FP.F16.F32.PACK_AB R29, R28, R34 ;  /* 0x000000221c1d723e */ /* 0x000fe200000000ff */
[----:B------:R-:W-:Y:S01]  /*237f0*/  FFMA.FTZ R13, R124, R13, R234 ;  /* 0x0000000d7c0d7223 */ /* 0x000fe200000100ea */
[----:B------:R-:W-:Y:S01]  /*23800*/  F2FP.F16.F32.PACK_AB R31, R32, R31 ;  /* 0x0000001f201f723e */ /* 0x000fe200000000ff */
[----:B------:R-:W-:Y:S01]  /*23810*/  IMAD.WIDE.U32 R18, R19, 0x10, R132 ;  /* 0x0000001013127825 */ /* 0x000fe200078e0084 */
[----:B------:R-:W-:-:S03]  /*23820*/  F2FP.F16.F32.PACK_AB R28, R36, R35 ;  /* 0x00000023241c723e */ /* 0x000fc600000000ff */
[----:B------:R-:W-:Y:S01]  /*23830*/  FFMA.FTZ R176, R176, R37, R197 ;  /* 0x00000025b0b07223 */ /* 0x000fe200000100c5 */
[----:B------:R-:W-:Y:S01]  /*23840*/  IADD3 R11, R134, 0xa0, RZ ;  /* 0x000000a0860b7810 */ /* 0x000fe20007ffe0ff */
[----:B------:R-:W-:Y:S01]  /*23850*/  FFMA.FTZ R23, R152, R23, R213 ;  /* 0x0000001798177223 */ /* 0x000fe200000100d5 */
[----:B------:R-:W-:Y:S01]  /*23860*/  IADD3 R39, R134, 0xc0, RZ ;  /* 0x000000c086277810 */ /* 0x000fe20007ffe0ff */
[----:B------:R-:W-:Y:S01]  /*23870*/  FFMA.FTZ R21, R148, R21, R218 ;  /* 0x0000001594157223 */ /* 0x000fe200000100da */
[C---:B------:R-:W-:Y:S01]  /*23880*/  IADD3 R37, R134.reuse, 0xe0, RZ ;  /* 0x000000e086257810 */ /* 0x040fe20007ffe0ff */
[----:B------:R-:W-:Y:S01]  /*23890*/  FFMA.FTZ R155, R155, R38, R209 ;  /* 0x000000269b9b7223 */ /* 0x000fe200000100d1 */
[C---:B------:R-:W-:Y:S01]  /*238a0*/  VIADD R35, R134.reuse, 0x100 ;  /* 0x0000010086237836 */ /* 0x040fe20000000000 */
[----:B------:R-:W-:Y:S01]  /*238b0*/  IADD3 R9, R134, 0x120, RZ ;  /* 0x0000012086097810 */ /* 0x000fe20007ffe0ff */
[----:B------:R0:W-:Y:S01]  /*238c0*/  STG.E.128 desc[UR6][R16.64], R24 ;  /* 0x0000001810007986 */ /* 0x0001e2000c101d06 */
[----:B------:R-:W-:Y:S01]  /*238d0*/  IMAD.WIDE.U32 R10, R11, 0x10, R132 ;  /* 0x000000100b0a7825 */ /* 0x000fe200078e0084 */
[----:B------:R-:W-:-:S02]  /*238e0*/  F2FP.F16.F32.PACK_AB R15, R129, R15 ;  /* 0x0000000f810f723e */ /* 0x000fc400000000ff */
[----:B------:R1:W-:Y:S01]  /*238f0*/  STG.E.128 desc[UR6][R18.64], R28 ;  /* 0x0000001c12007986 */ /* 0x0003e2000c101d06 */
[----:B------:R-:W-:Y:S01]  /*23900*/  F2FP.F16.F32.PACK_AB R14, R127, R14 ;  /* 0x0000000e7f0e723e */ /* 0x000fe200000000ff */
[--C-:B------:R-:W-:Y:S01]  /*23910*/  IMAD.WIDE.U32 R38, R39, 0x10, R132.reuse ;  /* 0x0000001027267825 */ /* 0x100fe200078e0084 */
[----:B------:R-:W-:Y:S02]  /*23920*/  F2FP.F16.F32.PACK_AB R13, R125, R13 ;  /* 0x0000000d7d0d723e */ /* 0x000fe400000000ff */
[----:B------:R-:W-:Y:S01]  /*23930*/  F2FP.F16.F32.PACK_AB R12, R123, R12 ;  /* 0x0000000c7b0c723e */ /* 0x000fe200000000ff */
[--C-:B------:R-:W-:Y:S01]  /*23940*/  IMAD.WIDE.U32 R36, R37, 0x10, R132.reuse ;  /* 0x0000001025247825 */ /* 0x100fe200078e0084 */
[----:B------:R-:W-:Y:S02]  /*23950*/  F2FP.F16.F32.PACK_AB R23, R153, R23 ;  /* 0x000000179917723e */ /* 0x000fe400000000ff */
[----:B------:R-:W-:Y:S01]  /*23960*/  F2FP.F16.F32.PACK_AB R22, R151, R22 ;  /* 0x000000169716723e */ /* 0x000fe200000000ff */
[----:B------:R-:W-:Y:S01]  /*23970*/  IMAD.WIDE.U32 R34, R35, 0x10, R132 ;  /* 0x0000001023227825 */ /* 0x000fe200078e0084 */
[----:B------:R-:W-:-:S02]  /*23980*/  F2FP.F16.F32.PACK_AB R21, R149, R21 ;  /* 0x000000159515723e */ /* 0x000fc400000000ff */
[----:B------:R-:W-:Y:S02]  /*23990*/  F2FP.F16.F32.PACK_AB R20, R147, R146 ;  /* 0x000000929314723e */ /* 0x000fe400000000ff */
[----:B0-----:R-:W-:Y:S02]  /*239a0*/  F2FP.F16.F32.PACK_AB R17, R141, R140 ;  /* 0x0000008c8d11723e */ /* 0x001fe400000000ff */
[----:B------:R-:W-:Y:S02]  /*239b0*/  F2FP.F16.F32.PACK_AB R16, R139, R138 ;  /* 0x0000008a8b10723e */ /* 0x000fe400000000ff */
[----:B-1----:R-:W-:Y:S02]  /*239c0*/  F2FP.F16.F32.PACK_AB R19, R145, R144 ;  /* 0x000000909113723e */ /* 0x002fe400000000ff */
[----:B------:R-:W-:Y:S01]  /*239d0*/  F2FP.F16.F32.PACK_AB R18, R143, R142 ;  /* 0x0000008e8f12723e */ /* 0x000fe200000000ff */
[----:B------:R-:W-:Y:S01]  /*239e0*/  IMAD.WIDE.U32 R132, R9, 0x10, R132 ;  /* 0x0000001009847825 */ /* 0x000fe200078e0084 */
[----:B------:R-:W-:-:S02]  /*239f0*/  F2FP.F16.F32.PACK_AB R27, R161, R160 ;  /* 0x000000a0a11b723e */ /* 0x000fc400000000ff */
[----:B------:R-:W-:Y:S02]  /*23a00*/  F2FP.F16.F32.PACK_AB R26, R159, R158 ;  /* 0x0000009e9f1a723e */ /* 0x000fe400000000ff */
[----:B------:R-:W-:Y:S02]  /*23a10*/  F2FP.F16.F32.PACK_AB R25, R157, R156 ;  /* 0x0000009c9d19723e */ /* 0x000fe400000000ff */
[----:B------:R-:W-:Y:S01]  /*23a20*/  F2FP.F16.F32.PACK_AB R24, R155, R154 ;  /* 0x0000009a9b18723e */ /* 0x000fe200000000ff */
[----:B------:R1:W-:Y:S01]  /*23a30*/  STG.E.128 desc[UR6][R10.64], R12 ;  /* 0x0000000c0a007986 */ /* 0x0003e2000c101d06 */
[----:B------:R-:W-:Y:S02]  /*23a40*/  F2FP.F16.F32.PACK_AB R31, R169, R177 ;  /* 0x000000b1a91f723e */ /* 0x000fe400000000ff */
[----:B------:R-:W-:Y:S02]  /*23a50*/  F2FP.F16.F32.PACK_AB R30, R176, R165 ;  /* 0x000000a5b01e723e */ /* 0x000fe400000000ff */
[----:B------:R-:W-:-:S02]  /*23a60*/  F2FP.F16.F32.PACK_AB R29, R164, R162 ;  /* 0x000000a2a41d723e */ /* 0x000fc400000000ff */
[----:B------:R-:W-:Y:S01]  /*23a70*/  F2FP.F16.F32.PACK_AB R28, R163, R166 ;  /* 0x000000a6a31c723e */ /* 0x000fe200000000ff */
[----:B------:R1:W-:Y:S04]  /*23a80*/  STG.E.128 desc[UR6][R38.64], R16 ;  /* 0x0000001026007986 */ /* 0x0003e8000c101d06 */
[----:B------:R1:W-:Y:S04]  /*23a90*/  STG.E.128 desc[UR6][R36.64], R20 ;  /* 0x0000001424007986 */ /* 0x0003e8000c101d06 */
[----:B------:R1:W-:Y:S04]  /*23aa0*/  STG.E.128 desc[UR6][R34.64], R24 ;  /* 0x0000001822007986 */ /* 0x0003e8000c101d06 */
[----:B------:R1:W-:Y:S02]  /*23ab0*/  STG.E.128 desc[UR6][R132.64], R28 ;  /* 0x0000001c84007986 */ /* 0x0003e4000c101d06 */
.L_x_15369:
[----:B------:R-:W-:Y:S05]  /*23ac0*/  BSYNC B1 ;  /* 0x0000000000017941 */ /* 0x000fea0003800000 */
.L_x_15368:
[----:B-1----:R-:W1:Y:S02]  /*23ad0*/  LDC.64 R10, c[0x0][0x210] ;  /* 0x00008400ff0a7b82 */ /* 0x002e640000000a00 */
[----:B-1----:R-:W-:-:S04]  /*23ae0*/  LEA R4, R10, R4, 0x2 ;  /* 0x000000040a047211 */ /* 0x002fc800078e10ff */
[----:B------:R-:W-:-:S13]  /*23af0*/  ISETP.GE.AND P0, PT, R4, R11, PT ;  /* 0x0000000b0400720c */ /* 0x000fda0003f06270 */
[----:B------:R-:W-:Y:S05]  /*23b00*/  @!P0 BRA `(.L_x_15370) ;  /* 0xfffffdd400748947 */ /* 0x000fea000383ffff */
[----:B------:R-:W-:Y:S05]  /*23b10*/  BSYNC B0 ;  /* 0x0000000000007941 */ /* 0x000fea0003800000 */
.L_x_14546:
[----:B------:R-:W-:Y:S05]  /*23b20*/  EXIT ;  /* 0x000000000000794d */ /* 0x000fea0003800000 */
.L_x_15367:
        /* <DEDUP_REMOVED lines=8> */
.L_x_15372:
[----:B------:R-:W-:Y:S05]  /*23bb0*/  BSYNC B1 ;  /* 0x0000000000017941 */ /* 0x000fea0003800000 */
.L_x_15371:
[----:B------:R-:W-:Y:S01]  /*23bc0*/  FADD.FTZ R119, R119, R116 ;  /* 0x0000007477777221 */ /* 0x000fe20000010000 */
[----:B------:R-:W-:Y:S01]  /*23bd0*/  HFMA2.MMA R117, -RZ, RZ, 0, 1.847743988037109375e-06 ;  /* 0x0000001fff757435 */ /* 0x000fe200000001ff */
[----:B------:R-:W-:Y:S01]  /*23be0*/  MOV R116, 0xffffffff ;  /* 0xffffffff00747802 */ /* 0x000fe20000000f00 */
[----:B------:R-:W-:Y:S01]  /*23bf0*/  IMAD.MOV.U32 R118, RZ, RZ, 0x2 ;  /* 0x00000002ff767424 */ /* 0x000fe200078e00ff */
[----:B------:R-:W0:Y:S01]  /*23c00*/  LDC R168, c[0x0][0x290] ;  /* 0x0000a400ffa87b82 */ /* 0x000e220000000800 */
[----:B------:R-:W-:-:S07]  /*23c10*/  MOV R179, R119 ;  /* 0x0000007700b37202 */ /* 0x000fce0000000f00 */
[----:B0-----:R-:W-:Y:S05]  /*23c20*/  WARPSYNC.COLLECTIVE R116, `(.L_x_15373) ;  /* 0x0000000074087348 */ /* 0x001fea0003c00000 */
[----:B------:R1:W2:Y:S02]  /*23c30*/  SHFL.BFLY P0, R116, R179, R118, R117 ;  /* 0x0c000076b3747389 */ /* 0x0002a40000000075 */
[----:B012---:R-:W-:Y:S01]  /*23c40*/  ENDCOLLECTIVE ;  /* 0x000000000000791b */ /* 0x007fe20003800000 */
.L_x_15373:
[----:B------:R-:W-:Y:S02]  /*23c50*/  IMAD.MOV.U32 R118, RZ, RZ, 0x4 ;  /* 0x00000004ff767424 */ /* 0x000fe400078e00ff */
[----:B------:R-:W-:Y:S01]  /*23c60*/  FADD.FTZ R119, R119, R116 ;  /* 0x0000007477777221 */ /* 0x000fe20000010000 */
[----:B------:R-:W-:-:S04]  /*23c70*/  MOV R116, 0xffffffff ;  /* 0xffffffff00747802 */ /* 0x000fc80000000f00 */
[----:B------:R-:W-:-:S07]  /*23c80*/  MOV R179, R119 ;  /* 0x0000007700b37202 */ /* 0x000fce0000000f00 */
[----:B------:R-:W-:Y:S05]  /*23c90*/  WARPSYNC.COLLECTIVE R116, `(.L_x_15374) ;  /* 0x0000000074087348 */ /* 0x000fea0003c00000 */
[----:B------:R0:W1:Y:S02]  /*23ca0*/  SHFL.BFLY P0, R116, R179, R118, R117 ;  /* 0x0c000076b3747389 */ /* 0x0000640000000075 */
[----:B01----:R-:W-:Y:S01]  /*23cb0*/  ENDCOLLECTIVE ;  /* 0x000000000000791b */ /* 0x003fe20003800000 */
.L_x_15374:
[----:B------:R-:W-:Y:S01]  /*23cc0*/  HFMA2.MMA R118, -RZ, RZ, 0, 4.76837158203125e-07 ;  /* 0x00000008ff767435 */ /* 0x000fe200000001ff */
[----:B------:R-:W-:Y:S01]  /*23cd0*/  FADD.FTZ R119, R119, R116 ;  /* 0x0000007477777221 */ /* 0x000fe20000010000 */
[----:B------:R-:W-:-:S04]  /*23ce0*/  IMAD.MOV.U32 R116, RZ, RZ, -0x1 ;  /* 0xffffffffff747424 */ /* 0x000fc800078e00ff */
[----:B------:R-:W-:-:S07]  /*23cf0*/  MOV R179, R119 ;  /* 0x0000007700b37202 */ /* 0x000fce0000000f00 */
[----:B------:R-:W-:Y:S05]  /*23d00*/  WARPSYNC.COLLECTIVE R116, `(.L_x_15375) ;  /* 0x0000000074087348 */ /* 0x000fea0003c00000 */
[----:B------:R0:W1:Y:S02]  /*23d10*/  SHFL.BFLY P0, R116, R179, R118, R117 ;  /* 0x0c000076b3747389 */ /* 0x0000640000000075 */
[----:B01----:R-:W-:Y:S01]  /*23d20*/  ENDCOLLECTIVE ;  /* 0x000000000000791b */ /* 0x003fe20003800000 */
.L_x_15375:
[----:B------:R-:W-:Y:S01]  /*23d30*/  HFMA2.MMA R118, -RZ, RZ, 0, 9.5367431640625e-07 ;  /* 0x00000010ff767435 */ /* 0x000fe200000001ff */
[----:B------:R-:W-:Y:S01]  /*23d40*/  FADD.FTZ R119, R119, R116 ;  /* 0x0000007477777221 */ /* 0x000fe20000010000 */
[----:B------:R-:W-:-:S04]  /*23d50*/  MOV R116, 0xffffffff ;  /* 0xffffffff00747802 */ /* 0x000fc80000000f00 */
[----:B------:R-:W-:-:S07]  /*23d60*/  MOV R179, R119 ;  /* 0x0000007700b37202 */ /* 0x000fce0000000f00 */
[----:B------:R-:W-:Y:S05]  /*23d70*/  WARPSYNC.COLLECTIVE R116, `(.L_x_15376) ;  /* 0x0000000074087348 */ /* 0x000fea0003c00000 */
[----:B------:R0:W1:Y:S02]  /*23d80*/  SHFL.BFLY P0, R116, R179, R118, R117 ;  /* 0x0c000076b3747389 */ /* 0x0000640000000075 */
[----:B01----:R-:W-:Y:S01]  /*23d90*/  ENDCOLLECTIVE ;  /* 0x000000000000791b */ /* 0x003fe20003800000 */
.L_x_15376:
        /* <DEDUP_REMOVED lines=164> */
[----:B------:R-:W-:-:S03]  /*247e0*/  MOV R116, 0xffffffff ;  /* 0xffffffff00747802 */ /* 0x000fc60000000f00 */
[----:B------:R-:W-:-:S07]  /*247f0*/  IMAD.MOV.U32 R179, RZ, RZ, R119 ;  /* 0x000000ffffb37224 */ /* 0x000fce00078e0077 */
[----:B------:R-:W-:Y:S05]  /*24800*/  WARPSYNC.COLLECTIVE R116, `(.L_x_15377) ;  /* 0x0000000074087348 */ /* 0x000fea0003c00000 */
[----:B------:R0:W1:Y:S02]  /*24810*/  SHFL.BFLY P0, R116, R179, R118, R117 ;  /* 0x0c000076b3747389 */ /* 0x0000640000000075 */
[----:B01----:R-:W-:Y:S01]  /*24820*/  ENDCOLLECTIVE ;  /* 0x000000000000791b */ /* 0x003fe20003800000 */
.L_x_15377:
[----:B------:R-:W-:Y:S01]  /*24830*/  HFMA2.MMA R118, -RZ, RZ, 0, 1.1920928955078125e-07 ;  /* 0x00000002ff767435 */ /* 0x000fe200000001ff */
[----:B------:R-:W-:Y:S01]  /*24840*/  FADD.FTZ R119, R119, R116 ;  /* 0x0000007477777221 */ /* 0x000fe20000010000 */
[----:B------:R-:W-:-:S03]  /*24850*/  MOV R116, 0xffffffff ;  /* 0xffffffff00747802 */ /* 0x000fc60000000f00 */
[----:B------:R-:W-:-:S07]  /*24860*/  IMAD.MOV.U32 R179, RZ, RZ, R119 ;  /* 0x000000ffffb37224 */ /* 0x000fce00078e0077 */
[----:B------:R-:W-:Y:S05]  /*24870*/  WARPSYNC.COLLECTIVE R116, `(.L_x_15378) ;  /* 0x0000000074087348 */ /* 0x000fea0003c00000 */
[----:B------:R0:W1:Y:S02]  /*24880*/  SHFL.BFLY P0, R116, R179, R118, R117 ;  /* 0x0c000076b3747389 */ /* 0x0000640000000075 */
[----:B01----:R-:W-:Y:S01]  /*24890*/  ENDCOLLECTIVE ;  /* 0x000000000000791b */ /* 0x003fe20003800000 */
.L_x_15378:
[----:B------:R-:W-:Y:S02]  /*248a0*/  IMAD.MOV.U32 R118, RZ, RZ, 0x4 ;  /* 0x00000004ff767424 */ /* 0x000fe400078e00ff */
[----:B------:R-:W-:Y:S01]  /*248b0*/  FADD.FTZ R119, R119, R116 ;  /* 0x0000007477777221 */ /* 0x000fe20000010000 */
[----:B------:R-:W-:-:S04]  /*248c0*/  MOV R116, 0xffffffff ;  /* 0xffffffff00747802 */ /* 0x000fc80000000f00 */
[----:B------:R-:W-:-:S07]  /*248d0*/  MOV R179, R119 ;  /* 0x0000007700b37202 */ /* 0x000fce0000000f00 */
[----:B------:R-:W-:Y:S05]  /*248e0*/  WARPSYNC.COLLECTIVE R116, `(.L_x_15379) ;  /* 0x0000000074087348 */ /* 0x000fea0003c00000 */
[----:B------:R0:W1:Y:S02]  /*248f0*/  SHFL.BFLY P0, R116, R179, R118, R117 ;  /* 0x0c000076b3747389 */ /* 0x0000640000000075 */
[----:B01----:R-:W-:Y:S01]  /*24900*/  ENDCOLLECTIVE ;  /* 0x000000000000791b */ /* 0x003fe20003800000 */
.L_x_15379:
[----:B------:R-:W-:Y:S01]  /*24910*/  HFMA2.MMA R118, -RZ, RZ, 0, 4.76837158203125e-07 ;  /* 0x00000008ff767435 */ /* 0x000fe200000001ff */
[----:B------:R-:W-:Y:S01]  /*24920*/  FADD.FTZ R119, R119, R116 ;  /* 0x0000007477777221 */ /* 0x000fe20000010000 */
[----:B------:R-:W-:-:S04]  /*24930*/  IMAD.MOV.U32 R116, RZ, RZ, -0x1 ;  /* 0xffffffffff747424 */ /* 0x000fc800078e00ff */
[----:B------:R-:W-:-:S07]  /*24940*/  MOV R179, R119 ;  /* 0x0000007700b37202 */ /* 0x000fce0000000f00 */
[----:B------:R-:W-:Y:S05]  /*24950*/  WARPSYNC.COLLECTIVE R116, `(.L_x_15380) ;  /* 0x0000000074087348 */ /* 0x000fea0003c00000 */
[----:B------:R0:W1:Y:S02]  /*24960*/  SHFL.BFLY P0, R116, R179, R118, R117 ;  /* 0x0c000076b3747389 */ /* 0x0000640000000075 */
[----:B01----:R-:W-:Y:S01]  /*24970*/  ENDCOLLECTIVE ;  /* 0x000000000000791b */ /* 0x003fe20003800000 */
.L_x_15380:
[----:B------:R-:W-:Y:S01]  /*24980*/  HFMA2.MMA R118, -RZ, RZ, 0, 9.5367431640625e-07 ;  /* 0x00000010ff767435 */ /* 0x000fe200000001ff */
[----:B------:R-:W-:Y:S01]  /*24990*/  FADD.FTZ R119, R119, R116 ;  /* 0x0000007477777221 */ /* 0x000fe20000010000 */
[----:B------:R-:W-:-:S04]  /*249a0*/  MOV R116, 0xffffffff ;  /* 0xffffffff00747802 */ /* 0x000fc80000000f00 */
[----:B------:R-:W-:-:S07]  /*249b0*/  MOV R179, R119 ;  /* 0x0000007700b37202 */ /* 0x000fce0000000f00 */
[----:B------:R-:W-:Y:S05]  /*249c0*/  WARPSYNC.COLLECTIVE R116, `(.L_x_15381) ;  /* 0x0000000074087348 */ /* 0x000fea0003c00000 */
[----:B------:R0:W1:Y:S02]  /*249d0*/  SHFL.BFLY P0, R116, R179, R118, R117 ;  /* 0x0c000076b3747389 */ /* 0x0000640000000075 */
[----:B01----:R-:W-:Y:S01]  /*249e0*/  ENDCOLLECTIVE ;  /* 0x000000000000791b */ /* 0x003fe20003800000 */
.L_x_15381:
[----:B------:R-:W-:Y:S05]  /*249f0*/  BRA `(.L_x_15382) ;  /* 0xffffffd400547947 */ /* 0x000fea000383ffff */
.L_x_15383:
        /* <DEDUP_REMOVED lines=16> */
.L_x_72311:


//--------------------- .text._ZN10layer_norm13ln_fwd_kernelINS_13Kernel_traitsIf13__nv_bfloat16S2_S2_fjLj2560ELj1ELj4ELj1ELj16ENS_18Kernel_traits_baseILj2560EfS2_S2_S2_fjLj128EEEEELb0ELb0ELb0ELb0EEEvNS_9FwdParamsE --------------------------
	.section	.text._ZN10layer_norm13ln_fwd_kernelINS_13Kernel_traitsIf13__nv_bfloat16S2_S2_fjLj2560ELj1ELj4ELj1ELj16ENS_18Kernel_traits_baseILj2560EfS2_S2_S2_fjLj128EEEEELb0ELb0ELb0ELb0EEEvNS_9FwdParamsE,"ax",@progbits
	.align	128
        .global         _ZN10layer_norm13ln_fwd_kernelINS_13Kernel_traitsIf13__nv_bfloat16S2_S2_fjLj2560ELj1ELj4ELj1ELj16ENS_18Kernel_traits_baseILj2560EfS2_S2_S2_fjLj128EEEEELb0ELb0ELb0ELb0EEEvNS_9FwdParamsE
        .type           _ZN10layer_norm13ln_fwd_kernelINS_13Kernel_traitsIf13__nv_bfloat16S2_S2_fjLj2560ELj1ELj4ELj1ELj16ENS_18Kernel_traits_baseILj2560EfS2_S2_S2_fjLj128EEEEELb0ELb0ELb0ELb0EEEvNS_9FwdParamsE,@function
        .size           _ZN10layer_norm13ln_fwd_kernelINS_13Kernel_traitsIf13__nv_bfloat16S2_S2_fjLj2560ELj1ELj4ELj1ELj16ENS_18Kernel_traits_baseILj2560EfS2_S2_S2_fjLj128EEEEELb0ELb0ELb0ELb0EEEvNS_9FwdParamsE,(.L_x_72312 - _ZN10layer_norm13ln_fwd_kernelINS_13Kernel_traitsIf13__nv_bfloat16S2_S2_fjLj2560ELj1ELj4ELj1ELj16ENS_18Kernel_traits_baseILj2560EfS2_S2_S2_fjLj128EEEEELb0ELb0ELb0ELb0EEEvNS_9FwdParamsE)
        .other          _ZN10layer_norm13ln_fwd_kernelINS_13Kernel_traitsIf13__nv_bfloat16S2_S2_fjLj2560ELj1ELj4ELj1ELj16ENS_18Kernel_traits_baseILj2560EfS2_S2_S2_fjLj128EEEEELb0ELb0ELb0ELb0EEEvNS_9FwdParamsE,@"STO_CUDA_ENTRY STV_DEFAULT"
_ZN10layer_norm13ln_fwd_kernelINS_13Kernel_traitsIf13__nv_bfloat16S2_S2_fjLj2560ELj1ELj4ELj1ELj16ENS_18Kernel_traits_baseILj2560EfS2_S2_S2_fjLj128EEEEELb0ELb0ELb0ELb0EEEvNS_9FwdParamsE:
.text._ZN10layer_norm13ln_fwd_kernelINS_13Kernel_traitsIf13__nv_bfloat16S2_S2_fjLj2560ELj1ELj4ELj1ELj16ENS_18Kernel_traits_baseILj2560EfS2_S2_S2_fjLj128EEEEELb0ELb0ELb0ELb0EEEvNS_9FwdParamsE:
        /* <DEDUP_REMOVED lines=28> */
[----:B------:R-:W-:Y:S01]  /*01c0*/  ULDC.64 UR6, c[0x0][0x2c8] ;  /* 0x0000b20000067ab9 */ /* 0x000fe20000000a00 */
[----:B------:R-:W-:Y:S02]  /*01d0*/  CS2R R174, SRZ ;  /* 0x0000000000ae7805 */ /* 0x000fe4000001ff00 */
[----:B------:R-:W-:Y:S02]  /*01e0*/  ISETP.NE.U32.AND P0, PT, RZ, UR6, PT ;  /* 0x00000006ff007c0c */ /* 0x000fe4000bf05070 */
[----:B------:R-:W-:Y:S02]  /*01f0*/  CS2R R172, SRZ ;  /* 0x0000000000ac7805 */ /* 0x000fe4000001ff00 */
[----:B------:R-:W-:Y:S02]  /*0200*/  CS2R R178, SRZ ;  /* 0x0000000000b27805 */ /* 0x000fe4000001ff00 */
[----:B------:R-:W-:-:S02]  /*0210*/  CS2R R176, SRZ ;  /* 0x0000000000b07805 */ /* 0x000fc4000001ff00 */
[----:B------:R-:W-:-:S13]  /*0220*/  ISETP.NE.AND.EX P0, PT, RZ, UR7, PT, P0 ;  /* 0x00000007ff007c0c */ /* 0x000fda000bf05300 */
[----:B------:R-:W-:-:S04]  /*0230*/  @P0 LEA R6, P1, R3, UR6, 0x5 ;  /* 0x0000000603060c11 */ /* 0x000fc8000f8228ff */
[C---:B------:R-:W-:Y:S01]  /*0240*/  @P0 LEA.HI.X R7, R3.reuse, UR7, RZ, 0x5, P1 ;  /* 0x0000000703070c11 */ /* 0x040fe200088f2cff */
[----:B0-----:R-:W-:-:S04]  /*0250*/  IMAD.WIDE.U32 R4, R3, 0x20, R4 ;  /* 0x0000002003047825 */ /* 0x001fc800078e0004 */
[----:B------:R0:W5:Y:S04]  /*0260*/  @P0 LDG.E.128 R172, desc[UR4][R6.64] ;  /* 0x0000000406ac0981 */ /* 0x000168000c1e1d00 */
[----:B------:R-:W2:Y:S04]  /*0270*/  LDG.E.128 R12, desc[UR4][R4.64] ;  /* 0x00000004040c7981 */ /* 0x000ea8000c1e1d00 */
[----:B------:R0:W5:Y:S04]  /*0280*/  @P0 LDG.E.128 R176, desc[UR4][R6.64+0x10] ;  /* 0x0000100406b00981 */ /* 0x000168000c1e1d00 */
[----:B------:R-:W3:Y:S01]  /*0290*/  LDG.E.128 R4, desc[UR4][R4.64+0x10] ;  /* 0x0000100404047981 */ /* 0x000ee2000c1e1d00 */
[----:B------:R-:W-:-:S03]  /*02a0*/  LOP3.LUT R3, R3, 0x20, RZ, 0xfc, !PT ;  /* 0x0000002003037812 */ /* 0x000fc600078efcff */
[----:B---3--:R0:W-:Y:S04]  /*02b0*/  STL.64 [R1+0x10], R4 ;  /* 0x0000100401007387 */ /* 0x0081e80000100a00 */
[----:B------:R0:W-:Y:S04]  /*02c0*/  STL.64 [R1+0x18], R6 ;  /* 0x0000180601007387 */ /* 0x0001e80000100a00 */
[----:B--2---:R0:W-:Y:S04]  /*02d0*/  STL.64 [R1+0x20], R12 ;  /* 0x0000200c01007387 */ /* 0x0041e80000100a00 */
[----:B------:R0:W-:Y:S02]  /*02e0*/  STL.64 [R1+0x28], R14 ;  /* 0x0000280e01007387 */ /* 0x0001e40000100a00 */
.L_x_15385:
[----:B------:R-:W-:Y:S05]  /*02f0*/  BSYNC B0 ;  /* 0x0000000000007941 */ /* 0x000fea0003800000 */
.L_x_15384:
[----:B------:R-:W-:Y:S04]  /*0300*/  BSSY B0, `(.L_x_15386) ;  /* 0x0000012000007945 */ /* 0x000fe80003800000 */
[----:B------:R-:W-:Y:S05]  /*0310*/  @!P6 BRA `(.L_x_15387) ;  /* 0x000000000040e947 */ /* 0x000fea0003800000 */
[----:B0-----:R-:W0:Y:S01]  /*0320*/  LDC.64 R6, c[0x0][0x260] ;  /* 0x00009800ff067b82 */ /* 0x001e220000000a00 */
        /* <DEDUP_REMOVED lines=11> */
[----:B------:R1:W5:Y:S04]  /*03e0*/  LDG.E.128 R244, desc[UR4][R6.64] ;  /* 0x0000000406f47981 */ /* 0x000368000c1e1d00 */
[----:B------:R1:W5:Y:S04]  /*03f0*/  @P0 LDG.E.128 R168, desc[UR4][R4.64+0x10] ;  /* 0x0000100404a80981 */ /* 0x000368000c1e1d00 */
[----:B------:R1:W5:Y:S01]  /*0400*/  LDG.E.128 R240, desc[UR4][R6.64+0x10] ;  /* 0x0000100406f07981 */ /* 0x000362000c1e1d00 */
[----:B------:R-:W-:-:S07]  /*0410*/  IADD3 R3, R3, 0x20, RZ ;  /* 0x0000002003037810 */ /* 0x000fce0007ffe0ff */
.L_x_15387:
[----:B------:R-:W-:Y:S05]  /*0420*/  BSYNC B0 ;  /* 0x0000000000007941 */ /* 0x000fea0003800000 */
.L_x_15386:
[----:B------:R-:W-:Y:S04]  /*0430*/  BSSY B0, `(.L_x_15388) ;  /* 0x0000012000007945 */ /* 0x000fe80003800000 */
[----:B------:R-:W-:Y:S05]  /*0440*/  @!P5 BRA `(.L_x_15389) ;  /* 0x000000000040d947 */ /* 0x000fea0003800000 */
[----:B01----:R-:W0:Y:S01]  /*0450*/  LDC.64 R6, c[0x0][0x260] ;  /* 0x00009800ff067b82 */ /* 0x003e220000000a00 */
        /* <DEDUP_REMOVED lines=15> */
.L_x_15389:
[----:B------:R-:W-:Y:S05]  /*0550*/  BSYNC B0 ;  /* 0x0000000000007941 */ /* 0x000fea0003800000 */
.L_x_15388:
[----:B------:R-:W-:Y:S04]  /*0560*/  BSSY B0, `(.L_x_15390) ;  /* 0x0000012000007945 */ /* 0x000fe80003800000 */
[----:B------:R-:W-:Y:S05]  /*0570*/  @!P4 BRA `(.L_x_15391) ;  /* 0x000000000040c947 */ /* 0x000fea0003800000 */
[----:B012---:R-:W0:Y:S01]  /*0580*/  LDC.64 R6, c[0x0][0x260] ;  /* 0x00009800ff067b82 */ /* 0x007e220000000a00 */
        /* <DEDUP_REMOVED lines=15> */
.L_x_15391:
[----:B------:R-:W-:Y:S05]  /*0680*/  BSYNC B0 ;  /* 0x0000000000007941 */ /* 0x000fea0003800000 */
.L_x_15390:
[----:B------:R-:W-:Y:S04]  /*0690*/  BSSY B0, `(.L_x_15392) ;  /* 0x0000012000007945 */ /* 0x000fe80003800000 */
[----:B------:R-:W-:Y:S05]  /*06a0*/  @!P3 BRA `(.L_x_15393) ;  /* 0x000000000040b947 */ /* 0x000fea0003800000 */
[----:B0123--:R-:W0:Y:S01]  /*06b0*/  LDC.64 R6, c[0x0][0x260] ;  /* 0x00009800ff067b82 */ /* 0x00fe220000000a00 */
        /* <DEDUP_REMOVED lines=15> */
.L_x_15393:
[----:B------:R-:W-:Y:S05]  /*07b0*/  BSYNC B0 ;  /* 0x0000000000007941 */ /* 0x000fea0003800000 */
.L_x_15392:
[----:B------:R-:W-:Y:S01]  /*07c0*/  ISETP.GE.U32.AND P0, PT, R0, 0xc0, PT ;  /* 0x000000c00000780c */ /* 0x000fe20003f06070 */
[----:B------:R-:W-:Y:S01]  /*07d0*/  BSSY B0, `(.L_x_15394) ;  /* 0x0000014000007945 */ /* 0x000fe20003800000 */
[----:B------:R-:W-:-:S11]  /*07e0*/  LOP3.LUT R2, R2, 0xfffff7ff, RZ, 0xc0, !PT ;  /* 0xfffff7ff02027812 */ /* 0x000fd600078ec0ff */
[----:B------:R-:W-:Y:S01]  /*07f0*/  @P0 LOP3.LUT R2, R2, 0x800, RZ, 0xfc, !PT ;  /* 0x0000080002020812 */ /* 0x000fe200078efcff */
[----:B------:R-:W-:Y:S06]  /*0800*/  @!P0 BRA `(.L_x_15395) ;  /* 0x0000000000408947 */ /* 0x000fec0003800000 */
[----:B01234-:R-:W0:Y:S01]  /*0810*/  LDC.64 R6, c[0x0][0x260] ;  /* 0x00009800ff067b82 */ /* 0x01fe220000000a00 */
        /* <DEDUP_REMOVED lines=15> */
.L_x_15395:
[----:B------:R-:W-:Y:S05]  /*0910*/  BSYNC B0 ;  /* 0x0000000000007941 */ /* 0x000fea0003800000 */
.L_x_15394:
[----:B------:R-:W-:Y:S01]  /*0920*/  ISETP.GE.U32.AND P0, PT, R0, 0xe0, PT ;  /* 0x000000e00000780c */ /* 0x000fe20003f06070 */
[----:B------:R-:W-:Y:S01]  /*0930*/  BSSY B0, `(.L_x_15396) ;  /* 0x0000016000007945 */ /* 0x000fe20003800000 */
[----:B01234-:R-:W-:Y:S02]  /*0940*/  SHF.R.U32.HI R4, RZ, 0x5, R8 ;  /* 0x00000005ff047819 */ /* 0x01ffe40000011608 */
[----:B------:R-:W-:Y:S02]  /*0950*/  LOP3.LUT R2, R2, 0xfffffbff, RZ, 0xc0, !PT ;  /* 0xfffffbff02027812 */ /* 0x000fe400078ec0ff */
[----:B------:R-:W-:-:S07]  /*0960*/  LEA R8, R9, R4, 0x2 ;  /* 0x0000000409087211 */ /* 0x000fce00078e10ff */
[----:B------:R-:W-:Y:S01]  /*0970*/  @P0 LOP3.LUT R2, R2, 0x400, RZ, 0xfc, !PT ;  /* 0x0000040002020812 */ /* 0x000fe200078efcff */
[----:B------:R-:W-:Y:S06]  /*0980*/  @!P0 BRA `(.L_x_15397) ;  /* 0x0000000000408947 */ /* 0x000fec0003800000 */
        /* <DEDUP_REMOVED lines=12> */
[----:B------:R0:W5:Y:S04]  /*0a50*/  @P0 LDG.E.128 R84, desc[UR4][R4.64+0x10] ;  /* 0x0000100404540981 */ /* 0x000168000c1e1d00 */
[----:B------:R0:W5:Y:S04]  /*0a60*/  LDG.E.128 R204, desc[UR4][R6.64] ;  /* 0x0000000406cc7981 */ /* 0x000168000c1e1d00 */
[----:B------:R0:W5:Y:S01]  /*0a70*/  LDG.E.128 R196, desc[UR4][R6.64+0x10] ;  /* 0x0000100406c47981 */ /* 0x000162000c1e1d00 */
[----:B------:R-:W-:-:S07]  /*0a80*/  IADD3 R3, R3, 0x20, RZ ;  /* 0x0000002003037810 */ /* 0x000fce0007ffe0ff */
.L_x_15397:
[----:B------:R-:W-:Y:S05]  /*0a90*/  BSYNC B0 ;  /* 0x0000000000007941 */ /* 0x000fea0003800000 */
.L_x_15396:
[----:B------:R-:W-:Y:S01]  /*0aa0*/  ISETP.GE.U32.AND P0, PT, R0, 0x100, PT ;  /* 0x000001000000780c */ /* 0x000fe20003f06070 */
[----:B------:R-:W-:Y:S01]  /*0ab0*/  BSSY B0, `(.L_x_15398) ;  /* 0x0000014000007945 */ /* 0x000fe20003800000 */
[----:B------:R-:W-:-:S11]  /*0ac0*/  LOP3.LUT R2, R2, 0xfffffdff, RZ, 0xc0, !PT ;  /* 0xfffffdff02027812 */ /* 0x000fd600078ec0ff */
[----:B------:R-:W-:Y:S01]  /*0ad0*/  @P0 LOP3.LUT R2, R2, 0x200, RZ, 0xfc, !PT ;  /* 0x0000020002020812 */ /* 0x000fe200078efcff */
[----:B------:R-:W-:Y:S06]  /*0ae0*/  @!P0 BRA `(.L_x_15399) ;  /* 0x0000000000408947 */ /* 0x000fec0003800000 */
        /* <DEDUP_REMOVED lines=16> */
.L_x_15399:
[----:B------:R-:W-:Y:S05]  /*0bf0*/  BSYNC B0 ;  /* 0x0000000000007941 */ /* 0x000fea0003800000 */
.L_x_15398:
[----:B------:R-:W-:Y:S01]  /*0c00*/  ISETP.GE.U32.AND P0, PT, R0, 0x120, PT ;  /* 0x000001200000780c */ /* 0x000fe20003f06070 */
[----:B------:R-:W-:Y:S01]  /*0c10*/  BSSY B0, `(.L_x_15400) ;  /* 0x0000014000007945 */ /* 0x000fe20003800000 */
[----:B------:R-:W-:-:S11]  /*0c20*/  LOP3.LUT R2, R2, 0xfffffeff, RZ, 0xc0, !PT ;  /* 0xfffffeff02027812 */ /* 0x000fd600078ec0ff */
[----:B------:R-:W-:Y:S01]  /*0c30*/  @P0 LOP3.LUT R2, R2, 0x100, RZ, 0xfc, !PT ;  /* 0x0000010002020812 */ /* 0x000fe200078efcff */
[----:B------:R-:W-:Y:S06]  /*0c40*/  @!P0 BRA `(.L_x_15401) ;  /* 0x0000000000408947 */ /* 0x000fec0003800000 */
        /* <DEDUP_REMOVED lines=16> */
.L_x_15401:
[----:B------:R-:W-:Y:S05]  /*0d50*/  BSYNC B0 ;  /* 0x0000000000007941 */ /* 0x000fea0003800000 */
.L_x_15400:
[----:B------:R-:W-:Y:S01]  /*0d60*/  ISETP.GE.U32.AND P0, PT, R0, 0x140, PT ;  /* 0x000001400000780c */ /* 0x000fe20003f06070 */
[----:B------:R-:W-:Y:S01]  /*0d70*/  BSSY B0, `(.L_x_15402) ;  /* 0x0000015000007945 */ /* 0x000fe20003800000 */
[----:B------:R-:W-:-:S11]  /*0d80*/  LOP3.LUT R2, R2, 0xffffff7f, RZ, 0xc0, !PT ;  /* 0xffffff7f02027812 */ /* 0x000fd600078ec0ff */
[----:B------:R-:W-:Y:S01]  /*0d90*/  @P0 LOP3.LUT R2, R2, 0x80, RZ, 0xfc, !PT ;  /* 0x0000008002020812 */ /* 0x000fe200078efcff */
[----:B------:R-:W-:Y:S06]  /*0da0*/  @!P0 BRA `(.L_x_15403) ;  /* 0x0000000000448947 */ /* 0x000fec0003800000 */
        /* <DEDUP_REMOVED lines=8> */
[C---:B------:R-:W-:Y:S01]  /*0e30*/  @P0 LEA R6, P1, R3.reuse, UR6, 0x5 ;  /* 0x0000000603060c11 */ /* 0x040fe2000f8228ff */
[----:B0-----:R-:W-:-:S03]  /*0e40*/  IMAD.WIDE.U32 R4, R3, 0x20, R4 ;  /* 0x0000002003047825 */ /* 0x001fc600078e0004 */
[----:B------:R-:W-:Y:S02]  /*0e50*/  @P0 LEA.HI.X R7, R3, UR7, RZ, 0x5, P1 ;  /* 0x0000000703070c11 */ /* 0x000fe400088f2cff */
[----:B------:R-:W2:Y:S04]  /*0e60*/  LDG.E.128 R12, desc[UR4][R4.64] ;  /* 0x00000004040c7981 */ /* 0x000ea8000c1e1d00 */
[----:B------:R3:W5:Y:S04]  /*0e70*/  @P0 LDG.E.128 R104, desc[UR4][R6.64] ;  /* 0x0000000406680981 */ /* 0x000768000c1e1d00 */
[----:B------:R3:W5:Y:S04]  /*0e80*/  @P0 LDG.E.128 R108, desc[UR4][R6.64+0x10] ;  /* 0x00001004066c0981 */ /* 0x000768000c1e1d00 */
[----:B------:R3:W5:Y:S04]  /*0e90*/  LDG.E.128 R248, desc[UR4][R4.64+0x10] ;  /* 0x0000100404f87981 */ /* 0x000768000c1e1d00 */
[----:B--2---:R3:W-:Y:S04]  /*0ea0*/  STL.64 [R1], R12 ;  /* 0x0000000c01007387 */ /* 0x0047e80000100a00 */
[----:B------:R3:W-:Y:S02]  /*0eb0*/  STL.64 [R1+0x8], R14 ;  /* 0x0000080e01007387 */ /* 0x0007e40000100a00 */
.L_x_15403:
[----:B------:R-:W-:Y:S05]  /*0ec0*/  BSYNC B0 ;  /* 0x0000000000007941 */ /* 0x000fea0003800000 */
.L_x_15402:
[----:B------:R-:W-:Y:S01]  /*0ed0*/  ULDC UR8, c[0x0][0x214] ;  /* 0x0000850000087ab9 */ /* 0x000fe20000000800 */
[----:B------:R-:W-:Y:S01]  /*0ee0*/  ULDC.64 UR6, c[0x0][0x230] ;  /* 0x00008c0000067ab9 */ /* 0x000fe20000000a00 */
[----:B------:R-:W-:Y:S02]  /*0ef0*/  ISETP.GE.AND P0, PT, R8, UR8, PT ;  /* 0x0000000808007c0c */ /* 0x000fe4000bf06270 */
[----:B------:R-:W-:-:S04]  /*0f00*/  LOP3.LUT P1, RZ, R10, UR6, RZ, 0xfc, !PT ;  /* 0x000000060aff7c12 */ /* 0x000fc8000f82fcff */
[----:B------:R-:W-:-:S07]  /*0f10*/  LOP3.LUT P1, RZ, R11, UR7, RZ, 0xfc, P1 ;  /* 0x000000070bff7c12 */ /* 0x000fce000882fcff */
[----:B------:R-:W-:Y:S06]  /*0f20*/  @P0 EXIT ;  /* 0x000000000000094d */ /* 0x000fec0003800000 */
[----:B------:R-:W-:Y:S01]  /*0f30*/  ISETP.NE.U32.AND P0, PT, R10, RZ, PT ;  /* 0x000000ff0a00720c */ /* 0x000fe20003f05070 */
[----:B------:R-:W-:Y:S01]  /*0f40*/  ULDC.U8 UR6, c[0x0][0x2a0] ;  /* 0x0000a80000067ab9 */ /* 0x000fe20000000000 */
[----:B------:R-:W-:Y:S01]  /*0f50*/  MOV R3, R8 ;  /* 0x0000000800037202 */ /* 0x000fe20000000f00 */
[----:B------:R-:W-:Y:S01]  /*0f60*/  UISETP.NE.AND UP0, UPT, UR6, URZ, UPT ;  /* 0x0000003f0600728c */ /* 0x000fe2000bf05270 */
[----:B------:R-:W-:Y:S01]  /*0f70*/  ISETP.NE.AND.EX P0, PT, R11, RZ, PT, P0 ;  /* 0x000000ff0b00720c */ /* 0x000fe20003f05300 */
[----:B------:R-:W-:Y:S01]  /*0f80*/  ULDC UR7, c[0x0][0x218] ;  /* 0x0000860000077ab9 */ /* 0x000fe20000000800 */
[----:B------:R-:W-:Y:S01]  /*0f90*/  ULDC UR6, c[0x0][0x2d8] ;  /* 0x0000b60000067ab9 */ /* 0x000fe20000000800 */
[----:B------:R-:W-:-:S10]  /*0fa0*/  ULDC.64 UR8, c[0x0][0x230] ;  /* 0x00008c0000087ab9 */ /* 0x000fd40000000a00 */
.L_x_15685:
[----:B------:R-:W4:Y:S02]  /*0fb0*/  @P0 LDC.64 R120, c[0x0][0x270] ;  /* 0x00009c00ff780b82 */ /* 0x000f240000000a00 */
[----:B----4-:R-:W-:-:S05]  /*0fc0*/  @P0 IMAD.WIDE R120, R3, 0x2, R120 ;  /* 0x0000000203780825 */ /* 0x010fca00078e0278 */
[----:B------:R-:W4:Y:S01]  /*0fd0*/  @P0 LDG.E.U16 R24, desc[UR4][R120.64] ;  /* 0x0000000478180981 */ /* 0x000f22000c1e1500 */
[----:B------:R-:W-:Y:S01]  /*0fe0*/  HFMA2.MMA R165, -RZ, RZ, 1.875, 0 ;  /* 0x3f800000ffa57435 */ /* 0x000fe200000001ff */
[----:B------:R-:W-:Y:S01]  /*0ff0*/  BSSY B0, `(.L_x_15404) ;  /* 0x0000069000007945 */ /* 0x000fe20003800000 */
[----:B------:R-:W0:Y:S02]  /*1000*/  S2R R167, SR_TID.X ;  /* 0x0000000000a77919 */ /* 0x000e240000002100 */
[----:B0-----:R-:W-:Y:S02]  /*1010*/  LOP3.LUT R167, R167, 0x1f, RZ, 0xc0, !PT ;  /* 0x0000001fa7a77812 */ /* 0x001fe400078ec0ff */
[----:B----4-:R-:W-:Y:S01]  /*1020*/  @P0 SHF.L.U32 R165, R24, 0x10, RZ ;  /* 0x0000001018a50819 */ /* 0x010fe200000006ff */
[----:B------:R-:W-:-:S05]  /*1030*/  IMAD R24, R3, UR7, RZ ;  /* 0x0000000703187c24 */ /* 0x000fca000f8e02ff */
[----:B------:R-:W-:-:S04]  /*1040*/  SHF.R.S32.HI R120, RZ, 0x1f, R24 ;  /* 0x0000001fff787819 */ /* 0x000fc80000011418 */
[----:B------:R-:W-:-:S04]  /*1050*/  LEA.HI R24, R120, R24, RZ, 0x3 ;  /* 0x0000001878187211 */ /* 0x000fc800078f18ff */
[----:B------:R-:W-:-:S04]  /*1060*/  LEA.HI.SX32 R24, R24, R167, 0x1d ;  /* 0x000000a718187211 */ /* 0x000fc800078feaff */
[----:B------:R-:W-:Y:S01]  /*1070*/  MOV R166, R24 ;  /* 0x0000001800a67202 */ /* 0x000fe20000000f00 */
[----:B-----5:R-:W-:Y:S06]  /*1080*/  @!P2 BRA `(.L_x_15405) ;  /* 0x00000004007ca947 */ /* 0x020fec0003800000 */
[----:B------:R-:W-:-:S04]  /*1090*/  ISETP.NE.U32.AND P3, PT, RZ, UR8, PT ;  /* 0x00000008ff007c0c */ /* 0x000fc8000bf65070 */
[----:B------:R-:W-:-:S13]  /*10a0*/  ISETP.NE.AND.EX P3, PT, RZ, UR9, PT, P3 ;  /* 0x00000009ff007c0c */ /* 0x000fda000bf65330 */
[----:B-123--:R-:W-:-:S04]  /*10b0*/  @P3 LEA R4, P4, R24, UR8, 0x4 ;  /* 0x0000000818043c11 */ /* 0x00efc8000f8820ff */
[----:B------:R-:W-:-:S05]  /*10c0*/  @P3 LEA.HI.X R5, R24, UR9, RZ, 0x4, P4 ;  /* 0x0000000918053c11 */ /* 0x000fca000a0f24ff */
[----:B------:R0:W5:Y:S02]  /*10d0*/  @P3 LDG.E.128 R112, desc[UR4][R4.64] ;  /* 0x0000000404703981 */ /* 0x000164000c1e1d00 */
[----:B0-----:R-:W0:Y:S02]  /*10e0*/  LDC.64 R4, c[0x0][0x220] ;  /* 0x00008800ff047b82 */ /* 0x001e240000000a00 */
[----:B0-----:R-:W-:-:S05]  /*10f0*/  IMAD.WIDE.U32 R4, R24, 0x10, R4 ;  /* 0x0000001018047825 */ /* 0x001fca00078e0004 */
[----:B------:R-:W2:Y:S01]  /*1100*/  LDG.E.128 R120, desc[UR4][R4.64] ;  /* 0x0000000404787981 */ /* 0x000ea2000c1e1d00 */
[----:B------:R-:W-:-:S04]  /*1110*/  ISETP.NE.U32.AND P3, PT, RZ, UR8, PT ;  /* 0x00000008ff007c0c */ /* 0x000fc8000bf65070 */
[----:B------:R-:W-:Y:S02]  /*1120*/  ISETP.NE.AND.EX P3, PT, RZ, UR9, PT, P3 ;  /* 0x00000009ff007c0c */ /* 0x000fe4000bf65330 */
[C---:B--2---:R-:W-:Y:S02]  /*1130*/  SHF.L.U32 R26, R120.reuse, 0x10, RZ ;  /* 0x00000010781a7819 */ /* 0x044fe400000006ff */
[----:B------:R-:W-:-:S03]  /*1140*/  PRMT R120, R120, 0x7632, R120 ;  /* 0x0000763278787816 */ /* 0x000fc60000000078 */
[----:B------:R-:W-:-:S06]  /*1150*/  FMUL.FTZ R4, R26, R165 ;  /* 0x000000a51a047220 */ /* 0x000fcc0000410000 */
[----:B------:R-:W-:Y:S05]  /*1160*/  @P3 BRA `(.L_x_15406) ;  /* 0x0000000000083947 */ /* 0x000fea0003800000 */
[----:B------:R-:W-:Y:S05]  /*1170*/  @P1 BRA `(.L_x_15407) ;  /* 0x00000000000c1947 */ /* 0x000fea0003800000 */
[----:B------:R-:W-:Y:S05]  /*1180*/  BRA `(.L_x_15408) ;  /* 0x0000000000107947 */ /* 0x000fea0003800000 */
.L_x_15406:
[----:B-----5:R-:W-:-:S05]  /*1190*/  SHF.L.U32 R5, R112, 0x10, RZ ;  /* 0x0000001070057819 */ /* 0x020fca00000006ff */
[----:B------:R-:W-:-:S07]  /*11a0*/  FADD.FTZ R4, R5, R4 ;  /* 0x0000000405047221 */ /* 0x000fce0000010000 */
.L_x_15407:
[----:B------:R-:W-:-:S04]  /*11b0*/  F2FP.BF16.F32.PACK_AB R5, RZ, R4 ;  /* 0x00000004ff05723e */ /* 0x000fc800000010ff */
[----:B------:R-:W-:-:S07]  /*11c0*/  PRMT R116, R5, 0x7610, R116 ;  /* 0x0000761005747816 */ /* 0x000fce0000000074 */
.L_x_15408:
[----:B------:R-:W-:-:S05]  /*11d0*/  SHF.L.U32 R120, R120, 0x10, RZ ;  /* 0x0000001078787819 */ /* 0x000fca00000006ff */
[----:B------:R-:W-:Y:S01]  /*11e0*/  FMUL.FTZ R5, R120, R165 ;  /* 0x000000a578057220 */ /* 0x000fe20000410000 */
[----:B------:R-:W-:Y:S06]  /*11f0*/  @P3 BRA `(.L_x_15409) ;  /* 0x0000000000083947 */ /* 0x000fec0003800000 */
[----:B------:R-:W-:Y:S05]  /*1200*/  @P1 BRA `(.L_x_15410) ;  /* 0x0000000000101947 */ /* 0x000fea0003800000 */
[----:B------:R-:W-:Y:S05]  /*1210*/  BRA `(.L_x_15411) ;  /* 0x0000000000147947 */ /* 0x000fea0003800000 */
.L_x_15409:
[----:B-----5:R-:W-:-:S04]  /*1220*/  PRMT R25, R112, 0x7632, R25 ;  /* 0x0000763270197816 */ /* 0x020fc80000000019 */
[----:B------:R-:W-:-:S05]  /*1230*/  SHF.L.U32 R26, R25, 0x10, RZ ;  /* 0x00000010191a7819 */ /* 0x000fca00000006ff */
[----:B------:R-:W-:-:S07]  /*1240*/  FADD.FTZ R5, R26, R5 ;  /* 0x000000051a057221 */ /* 0x000fce0000010000 */
.L_x_15410:
[----:B------:R-:W-:-:S04]  /*1250*/  F2FP.BF16.F32.PACK_AB R25, RZ, R5 ;  /* 0x00000005ff19723e */ /* 0x000fc800000010ff */
[----:B------:R-:W-:-:S07]  /*1260*/  PRMT R116, R116, 0x5410, R25 ;  /* 0x0000541074747816 */ /* 0x000fce0000000019 */
.L_x_15411:
[C---:B------:R-:W-:Y:S02]  /*1270*/  SHF.L.U32 R25, R121.reuse, 0x10, RZ ;  /* 0x0000001079197819 */ /* 0x040fe400000006ff */
[----:B------:R-:W-:-:S03]  /*1280*/  PRMT R121, R121, 0x7632, R121 ;  /* 0x0000763279797816 */ /* 0x000fc60000000079 */
[----:B------:R-:W-:Y:S01]  /*1290*/  FMUL.FTZ R25, R25, R165 ;  /* 0x000000a519197220 */ /* 0x000fe20000410000 */
[----:B------:R-:W-:Y:S06]  /*12a0*/  @P3 BRA `(.L_x_15412) ;  /* 0x0000000000083947 */ /* 0x000fec0003800000 */
[----:B------:R-:W-:Y:S05]  /*12b0*/  @P1 BRA `(.L_x_15413) ;  /* 0x00000000000c1947 */ /* 0x000fea0003800000 */
[----:B------:R-:W-:Y:S05]  /*12c0*/  BRA `(.L_x_15414) ;  /* 0x0000000000107947 */ /* 0x000fea0003800000 */
.L_x_15412:
[----:B-----5:R-:W-:-:S05]  /*12d0*/  SHF.L.U32 R26, R113, 0x10, RZ ;  /* 0x00000010711a7819 */ /* 0x020fca00000006ff */
[----:B------:R-:W-:-:S07]  /*12e0*/  FADD.FTZ R25, R26, R25 ;  /* 0x000000191a197221 */ /* 0x000fce0000010000 */
.L_x_15413:
[----:B------:R-:W-:-:S04]  /*12f0*/  F2FP.BF16.F32.PACK_AB R26, RZ, R25 ;  /* 0x00000019ff1a723e */ /* 0x000fc800000010ff */
[----:B------:R-:W-:-:S07]  /*1300*/  PRMT R117, R26, 0x7610, R117 ;  /* 0x000076101a757816 */ /* 0x000fce0000000075 */
.L_x_15414:
[----:B------:R-:W-:-:S05]  /*1310*/  SHF.L.U32 R26, R121, 0x10, RZ ;  /* 0x00000010791a7819 */ /* 0x000fca00000006ff */
[----:B------:R-:W-:Y:S01]  /*1320*/  FMUL.FTZ R26, R26, R165 ;  /* 0x000000a51a1a7220 */ /* 0x000fe20000410000 */
[----:B------:R-:W-:Y:S06]  /*1330*/  @P3 BRA `(.L_x_15415) ;  /* 0x0000000000083947 */ /* 0x000fec0003800000 */
[----:B------:R-:W-:Y:S05]  /*1340*/  @P1 BRA `(.L_x_15416) ;  /* 0x0000000000101947 */ /* 0x000fea0003800000 */
[----:B------:R-:W-:Y:S05]  /*1350*/  BRA `(.L_x_15417) ;  /* 0x0000000000147947 */ /* 0x000fea0003800000 */
.L_x_15415:
[----:B-----5:R-:W-:-:S04]  /*1360*/  PRMT R120, R113, 0x7632, R120 ;  /* 0x0000763271787816 */ /* 0x020fc80000000078 */
[----:B------:R-:W-:-:S05]  /*1370*/  SHF.L.U32 R120, R120, 0x10, RZ ;  /* 0x0000001078787819 */ /* 0x000fca00000006ff */
[----:B------:R-:W-:-:S07]  /*1380*/  FADD.FTZ R26, R120, R26 ;  /* 0x0000001a781a7221 */ /* 0x000fce0000010000 */
.L_x_15416:
[----:B------:R-:W-:-:S04]  /*1390*/  F2FP.BF16.F32.PACK_AB R120, RZ, R26 ;  /* 0x0000001aff78723e */ /* 0x000fc800000010ff */
[----:B------:R-:W-:-:S07]  /*13a0*/  PRMT R117, R117, 0x5410, R120 ;  /* 0x0000541075757816 */ /* 0x000fce0000000078 */
.L_x_15417:
[C---:B------:R-:W-:Y:S02]  /*13b0*/  SHF.L.U32 R120, R122.reuse, 0x10, RZ ;  /* 0x000000107a787819 */ /* 0x040fe400000006ff */
[----:B------:R-:W-:-:S03]  /*13c0*/  PRMT R122, R122, 0x7632, R122 ;  /* 0x000076327a7a7816 */ /* 0x000fc6000000007a */
[----:B------:R-:W-:Y:S01]  /*13d0*/  FMUL.FTZ R125, R120, R165 ;  /* 0x000000a5787d7220 */ /* 0x000fe20000410000 */
[----:B------:R-:W-:Y:S06]  /*13e0*/  @P3 BRA `(.L_x_15418) ;  /* 0x0000000000083947 */ /* 0x000fec0003800000 */
[----:B------:R-:W-:Y:S05]  /*13f0*/  @P1 BRA `(.L_x_15419) ;  /* 0x00000000000c1947 */ /* 0x000fea0003800000 */
[----:B------:R-:W-:Y:S05]  /*1400*/  BRA `(.L_x_15420) ;  /* 0x0000000000107947 */ /* 0x000fea0003800000 */
.L_x_15418:
[----:B-----5:R-:W-:-:S05]  /*1410*/  SHF.L.U32 R120, R114, 0x10, RZ ;  /* 0x0000001072787819 */ /* 0x020fca00000006ff */
[----:B------:R-:W-:-:S07]  /*1420*/  FADD.FTZ R125, R120, R125 ;  /* 0x0000007d787d7221 */ /* 0x000fce0000010000 */
.L_x_15419:
[----:B------:R-:W-:-:S04]  /*1430*/  F2FP.BF16.F32.PACK_AB R120, RZ, R125 ;  /* 0x0000007dff78723e */ /* 0x000fc800000010ff */
[----:B------:R-:W-:-:S07]  /*1440*/  PRMT R118, R120, 0x7610, R118 ;  /* 0x0000761078767816 */ /* 0x000fce0000000076 */
.L_x_15420:
[----:B------:R-:W-:-:S05]  /*1450*/  SHF.L.U32 R122, R122, 0x10, RZ ;  /* 0x000000107a7a7819 */ /* 0x000fca00000006ff */
[----:B------:R-:W-:Y:S01]  /*1460*/  FMUL.FTZ R126, R122, R165 ;  /* 0x000000a57a7e7220 */ /* 0x000fe20000410000 */
[----:B------:R-:W-:Y:S06]  /*1470*/  @P3 BRA `(.L_x_15421) ;  /* 0x0000000000083947 */ /* 0x000fec0003800000 */
[----:B------:R-:W-:Y:S05]  /*1480*/  @P1 BRA `(.L_x_15422) ;  /* 0x0000000000101947 */ /* 0x000fea0003800000 */
[----:B------:R-:W-:Y:S05]  /*1490*/  BRA `(.L_x_15423) ;  /* 0x0000000000147947 */ /* 0x000fea0003800000 */
.L_x_15421:
[----:B-----5:R-:W-:-:S04]  /*14a0*/  PRMT R120, R114, 0x7632, R120 ;  /* 0x0000763272787816 */ /* 0x020fc80000000078 */
[----:B------:R-:W-:-:S05]  /*14b0*/  SHF.L.U32 R120, R120, 0x10, RZ ;  /* 0x0000001078787819 */ /* 0x000fca00000006ff */
[----:B------:R-:W-:-:S07]  /*14c0*/  FADD.FTZ R126, R120, R126 ;  /* 0x0000007e787e7221 */ /* 0x000fce0000010000 */
.L_x_15422:
[----:B------:R-:W-:-:S04]  /*14d0*/  F2FP.BF16.F32.PACK_AB R120, RZ, R126 ;  /* 0x0000007eff78723e */ /* 0x000fc800000010ff */
[----:B------:R-:W-:-:S07]  /*14e0*/  PRMT R118, R118, 0x5410, R120 ;  /* 0x0000541076767816 */ /* 0x000fce0000000078 */
.L_x_15423:
[C---:B------:R-:W-:Y:S02]  /*14f0*/  SHF.L.U32 R120, R123.reuse, 0x10, RZ ;  /* 0x000000107b787819 */ /* 0x040fe400000006ff */
[----:B------:R-:W-:-:S03]  /*1500*/  PRMT R123, R123, 0x7632, R123 ;  /* 0x000076327b7b7816 */ /* 0x000fc6000000007b */
[----:B------:R-:W-:Y:S01]  /*1510*/  FMUL.FTZ R145, R120, R165 ;  /* 0x000000a578917220 */ /* 0x000fe20000410000 */
[----:B------:R-:W-:Y:S06]  /*1520*/  @P3 BRA `(.L_x_15424) ;  /* 0x0000000000083947 */ /* 0x000fec0003800000 */
[----:B------:R-:W-:Y:S05]  /*1530*/  @P1 BRA `(.L_x_15425) ;  /* 0x00000000000c1947 */ /* 0x000fea0003800000 */
[----:B------:R-:W-:Y:S05]  /*1540*/  BRA `(.L_x_15426) ;  /* 0x0000000000107947 */ /* 0x000fea0003800000 */
.L_x_15424:
[----:B-----5:R-:W-:-:S05]  /*1550*/  SHF.L.U32 R120, R115, 0x10, RZ ;  /* 0x0000001073787819 */ /* 0x020fca00000006ff */
[----:B------:R-:W-:-:S07]  /*1560*/  FADD.FTZ R145, R120, R145 ;  /* 0x0000009178917221 */ /* 0x000fce0000010000 */
.L_x_15425:
[----:B------:R-:W-:-:S04]  /*1570*/  F2FP.BF16.F32.PACK_AB R120, RZ, R145 ;  /* 0x00000091ff78723e */ /* 0x000fc800000010ff */
[----:B------:R-:W-:-:S07]  /*1580*/  PRMT R119, R120, 0x7610, R119 ;  /* 0x0000761078777816 */ /* 0x000fce0000000077 */
.L_x_15426:
[----:B------:R-:W-:-:S05]  /*1590*/  SHF.L.U32 R123, R123, 0x10, RZ ;  /* 0x000000107b7b7819 */ /* 0x000fca00000006ff */
[----:B------:R-:W-:Y:S01]  /*15a0*/  FMUL.FTZ R146, R123, R165 ;  /* 0x000000a57b927220 */ /* 0x000fe20000410000 */
[----:B------:R-:W-:Y:S06]  /*15b0*/  @P3 BRA `(.L_x_15427) ;  /* 0x0000000000083947 */ /* 0x000fec0003800000 */
[----:B------:R-:W-:Y:S05]  /*15c0*/  @P1 BRA `(.L_x_15428) ;  /* 0x0000000000101947 */ /* 0x000fea0003800000 */
[----:B------:R-:W-:Y:S05]  /*15d0*/  BRA `(.L_x_15429) ;  /* 0x0000000000147947 */ /* 0x000fea0003800000 */
.L_x_15427:
[----:B-----5:R-:W-:-:S04]  /*15e0*/  PRMT R120, R115, 0x7632, R120 ;  /* 0x0000763273787816 */ /* 0x020fc80000000078 */
[----:B------:R-:W-:-:S05]  /*15f0*/  SHF.L.U32 R120, R120, 0x10, RZ ;  /* 0x0000001078787819 */ /* 0x000fca00000006ff */
[----:B------:R-:W-:-:S07]  /*1600*/  FADD.FTZ R146, R120, R146 ;  /* 0x0000009278927221 */ /* 0x000fce0000010000 */
.L_x_15428:
[----:B------:R-:W-:-:S04]  /*1610*/  F2FP.BF16.F32.PACK_AB R120, RZ, R146 ;  /* 0x00000092ff78723e */ /* 0x000fc800000010ff */
[----:B------:R-:W-:-:S07]  /*1620*/  PRMT R119, R119, 0x5410, R120 ;  /* 0x0000541077777816 */ /* 0x000fce0000000078 */
.L_x_15429:
[----:B------:R-:W0:Y:S01]  /*1630*/  @P1 LDC.64 R120, c[0x0][0x238] ;  /* 0x00008e00ff781b82 */ /* 0x000e220000000a00 */
[C---:B------:R-:W-:Y:S02]  /*1640*/  IADD3 R166, R24.reuse, 0x20, RZ ;  /* 0x0000002018a67810 */ /* 0x040fe40007ffe0ff */
[----:B0-----:R-:W-:-:S04]  /*1650*/  @P1 LEA R120, P3, R24, R120, 0x4 ;  /* 0x0000007818781211 */ /* 0x001fc800078620ff */
[----:B------:R-:W-:-:S05]  /*1660*/  @P1 LEA.HI.X R121, R24, R121, RZ, 0x4, P3 ;  /* 0x0000007918791211 */ /* 0x000fca00018f24ff */
[----:B------:R0:W-:Y:S04]  /*1670*/  @P1 STG.E.128 desc[UR4][R120.64], R116 ;  /* 0x0000007478001986 */ /* 0x0001e8000c101d04 */
.L_x_15405:
[----:B------:R-:W-:Y:S05]  /*1680*/  BSYNC B0 ;  /* 0x0000000000007941 */ /* 0x000fea0003800000 */
.L_x_15404:
[----:B------:R-:W-:Y:S01]  /*1690*/  ISETP.GE.U32.AND P3, PT, R0, 0x40, PT ;  /* 0x000000400000780c */ /* 0x000fe20003f66070 */
[----:B------:R-:W-:-:S12]  /*16a0*/  BSSY B0, `(.L_x_15430) ;  /* 0x0000061000007945 */ /* 0x000fd80003800000 */
[----:B------:R-:W-:Y:S05]  /*16b0*/  @!P3 BRA `(.L_x_15431) ;  /* 0x00000004007cb947 */ /* 0x000fea0003800000 */
[----:B------:R-:W-:-:S04]  /*16c0*/  ISETP.NE.U32.AND P3, PT, RZ, UR8, PT ;  /* 0x00000008ff007c0c */ /* 0x000fc8000bf65070 */
[----:B------:R-:W-:-:S13]  /*16d0*/  ISETP.NE.AND.EX P3, PT, RZ, UR9, PT, P3 ;  /* 0x00000009ff007c0c */ /* 0x000fda000bf65330 */
[----:B-123--:R-:W-:-:S04]  /*16e0*/  @P3 LEA R6, P4, R166, UR8, 0x4 ;  /* 0x00000008a6063c11 */ /* 0x00efc8000f8820ff */
[----:B------:R-:W-:-:S05]  /*16f0*/  @P3 LEA.HI.X R7, R166, UR9, RZ, 0x4, P4 ;  /* 0x00000009a6073c11 */ /* 0x000fca000a0f24ff */
[----:B-----5:R1:W5:Y:S02]  /*1700*/  @P3 LDG.E.128 R112, desc[UR4][R6.64] ;  /* 0x0000000406703981 */ /* 0x020364000c1e1d00 */
[----:B-1----:R-:W1:Y:S02]  /*1710*/  LDC.64 R6, c[0x0][0x220] ;  /* 0x00008800ff067b82 */ /* 0x002e640000000a00 */
[----:B-1----:R-:W-:-:S05]  /*1720*/  IMAD.WIDE.U32 R6, R166, 0x10, R6 ;  /* 0x00000010a6067825 */ /* 0x002fca00078e0006 */
[----:B0-----:R-:W2:Y:S01]  /*1730*/  LDG.E.128 R120, desc[UR4][R6.64] ;  /* 0x0000000406787981 */ /* 0x001ea2000c1e1d00 */
        /* <DEDUP_REMOVED lines=8> */
.L_x_15432:
[----:B-----5:R-:W-:-:S05]  /*17c0*/  SHF.L.U32 R7, R112, 0x10, RZ ;  /* 0x0000001070077819 */ /* 0x020fca00000006ff */
[----:B------:R-:W-:-:S07]  /*17d0*/  FADD.FTZ R6, R7, R6 ;  /* 0x0000000607067221 */ /* 0x000fce0000010000 */
.L_x_15433:
[----:B------:R-:W-:-:S04]  /*17e0*/  F2FP.BF16.F32.PACK_AB R7, RZ, R6 ;  /* 0x00000006ff07723e */ /* 0x000fc800000010ff */
[----:B------:R-:W-:-:S07]  /*17f0*/  PRMT R116, R7, 0x7610, R116 ;  /* 0x0000761007747816 */ /* 0x000fce0000000074 */
.L_x_15434:
[----:B------:R-:W-:-:S05]  /*1800*/  SHF.L.U32 R120, R120, 0x10, RZ ;  /* 0x0000001078787819 */ /* 0x000fca00000006ff */
[----:B------:R-:W-:Y:S01]  /*1810*/  FMUL.FTZ R7, R120, R165 ;  /* 0x000000a578077220 */ /* 0x000fe20000410000 */
[----:B------:R-:W-:Y:S06]  /*1820*/  @P3 BRA `(.L_x_15435) ;  /* 0x0000000000083947 */ /* 0x000fec0003800000 */
[----:B------:R-:W-:Y:S05]  /*1830*/  @P1 BRA `(.L_x_15436) ;  /* 0x0000000000101947 */ /* 0x000fea0003800000 */
[----:B------:R-:W-:Y:S05]  /*1840*/  BRA `(.L_x_15437) ;  /* 0x0000000000147947 */ /* 0x000fea0003800000 */
.L_x_15435:
[----:B-----5:R-:W-:-:S04]  /*1850*/  PRMT R27, R112, 0x7632, R27 ;  /* 0x00007632701b7816 */ /* 0x020fc8000000001b */
[----:B------:R-:W-:-:S05]  /*1860*/  SHF.L.U32 R27, R27, 0x10, RZ ;  /* 0x000000101b1b7819 */ /* 0x000fca00000006ff */
[----:B------:R-:W-:-:S07]  /*1870*/  FADD.FTZ R7, R27, R7 ;  /* 0x000000071b077221 */ /* 0x000fce0000010000 */
.L_x_15436:
[----:B------:R-:W-:-:S04]  /*1880*/  F2FP.BF16.F32.PACK_AB R27, RZ, R7 ;  /* 0x00000007ff1b723e */ /* 0x000fc800000010ff */
[----:B------:R-:W-:-:S07]  /*1890*/  PRMT R116, R116, 0x5410, R27 ;  /* 0x0000541074747816 */ /* 0x000fce000000001b */
.L_x_15437:
[C---:B------:R-:W-:Y:S02]  /*18a0*/  SHF.L.U32 R27, R121.reuse, 0x10, RZ ;  /* 0x00000010791b7819 */ /* 0x040fe400000006ff */
[----:B------:R-:W-:-:S03]  /*18b0*/  PRMT R28, R121, 0x7632, R28 ;  /* 0x00007632791c7816 */ /* 0x000fc6000000001c */
[----:B------:R-:W-:Y:S01]  /*18c0*/  FMUL.FTZ R27, R27, R165 ;  /* 0x000000a51b1b7220 */ /* 0x000fe20000410000 */
[----:B------:R-:W-:Y:S06]  /*18d0*/  @P3 BRA `(.L_x_15438) ;  /* 0x0000000000083947 */ /* 0x000fec0003800000 */
[----:B------:R-:W-:Y:S05]  /*18e0*/  @P1 BRA `(.L_x_15439) ;  /* 0x00000000000c1947 */ /* 0x000fea0003800000 */
[----:B------:R-:W-:Y:S05]  /*18f0*/  BRA `(.L_x_15440) ;  /* 0x0000000000107947 */ /* 0x000fea0003800000 */
.L_x_15438:
[----:B-----5:R-:W-:-:S05]  /*1900*/  SHF.L.U32 R120, R113, 0x10, RZ ;  /* 0x0000001071787819 */ /* 0x020fca00000006ff */
[----:B------:R-:W-:-:S07]  /*1910*/  FADD.FTZ R27, R120, R27 ;  /* 0x0000001b781b7221 */ /* 0x000fce0000010000 */
.L_x_15439:
[----:B------:R-:W-:-:S04]  /*1920*/  F2FP.BF16.F32.PACK_AB R120, RZ, R27 ;  /* 0x0000001bff78723e */ /* 0x000fc800000010ff */
[----:B------:R-:W-:-:S07]  /*1930*/  PRMT R117, R120, 0x7610, R117 ;  /* 0x0000761078757816 */ /* 0x000fce0000000075 */
.L_x_15440:
[----:B------:R-:W-:-:S05]  /*1940*/  SHF.L.U32 R28, R28, 0x10, RZ ;  /* 0x000000101c1c7819 */ /* 0x000fca00000006ff */
[----:B------:R-:W-:Y:S01]  /*1950*/  FMUL.FTZ R28, R28, R165 ;  /* 0x000000a51c1c7220 */ /* 0x000fe20000410000 */
[----:B------:R-:W-:Y:S06]  /*1960*/  @P3 BRA `(.L_x_15441) ;  /* 0x0000000000083947 */ /* 0x000fec0003800000 */
[----:B------:R-:W-:Y:S05]  /*1970*/  @P1 BRA `(.L_x_15442) ;  /* 0x0000000000101947 */ /* 0x000fea0003800000 */
[----:B------:R-:W-:Y:S05]  /*1980*/  BRA `(.L_x_15443) ;  /* 0x0000000000147947 */ /* 0x000fea0003800000 */
.L_x_15441:
[----:B-----5:R-:W-:-:S04]  /*1990*/  PRMT R120, R113, 0x7632, R120 ;  /* 0x0000763271787816 */ /* 0x020fc80000000078 */
[----:B------:R-:W-:-:S05]  /*19a0*/  SHF.L.U32 R120, R120, 0x10, RZ ;  /* 0x0000001078787819 */ /* 0x000fca00000006ff */
[----:B------:R-:W-:-:S07]  /*19b0*/  FADD.FTZ R28, R120, R28 ;  /* 0x0000001c781c7221 */ /* 0x000fce0000010000 */
.L_x_15442:
[----:B------:R-:W-:-:S04]  /*19c0*/  F2FP.BF16.F32.PACK_AB R120, RZ, R28 ;  /* 0x0000001cff78723e */ /* 0x000fc800000010ff */
[----:B------:R-:W-:-:S07]  /*19d0*/  PRMT R117, R117, 0x5410, R120 ;  /* 0x0000541075757816 */ /* 0x000fce0000000078 */
.L_x_15443:
[C---:B------:R-:W-:Y:S02]  /*19e0*/  SHF.L.U32 R120, R122.reuse, 0x10, RZ ;  /* 0x000000107a787819 */ /* 0x040fe400000006ff */
[----:B------:R-:W-:-:S03]  /*19f0*/  PRMT R122, R122, 0x7632, R122 ;  /* 0x000076327a7a7816 */ /* 0x000fc6000000007a */
[----:B------:R-:W-:Y:S01]  /*1a00*/  FMUL.FTZ R127, R120, R165 ;  /* 0x000000a5787f7220 */ /* 0x000fe20000410000 */
[----:B------:R-:W-:Y:S06]  /*1a10*/  @P3 BRA `(.L_x_15444) ;  /* 0x0000000000083947 */ /* 0x000fec0003800000 */
[----:B------:R-:W-:Y:S05]  /*1a20*/  @P1 BRA `(.L_x_15445) ;  /* 0x00000000000c1947 */ /* 0x000fea0003800000 */
[----:B------:R-:W-:Y:S05]  /*1a30*/  BRA `(.L_x_15446) ;  /* 0x0000000000107947 */ /* 0x000fea0003800000 */
.L_x_15444:
[----:B-----5:R-:W-:-:S05]  /*1a40*/  SHF.L.U32 R120, R114, 0x10, RZ ;  /* 0x0000001072787819 */ /* 0x020fca00000006ff */
[----:B------:R-:W-:-:S07]  /*1a50*/  FADD.FTZ R127, R120, R127 ;  /* 0x0000007f787f7221 */ /* 0x000fce0000010000 */
.L_x_15445:
[----:B------:R-:W-:-:S04]  /*1a60*/  F2FP.BF16.F32.PACK_AB R120, RZ, R127 ;  /* 0x0000007fff78723e */ /* 0x000fc800000010ff */
[----:B------:R-:W-:-:S07]  /*1a70*/  PRMT R118, R120, 0x7610, R118 ;  /* 0x0000761078767816 */ /* 0x000fce0000000076 */
.L_x_15446:
[----:B------:R-:W-:-:S05]  /*1a80*/  SHF.L.U32 R122, R122, 0x10, RZ ;  /* 0x000000107a7a7819 */ /* 0x000fca00000006ff */
[----:B------:R-:W-:Y:S01]  /*1a90*/  FMUL.FTZ R128, R122, R165 ;  /* 0x000000a57a807220 */ /* 0x000fe20000410000 */
[----:B------:R-:W-:Y:S06]  /*1aa0*/  @P3 BRA `(.L_x_15447) ;  /* 0x0000000000083947 */ /* 0x000fec0003800000 */
[----:B------:R-:W-:Y:S05]  /*1ab0*/  @P1 BRA `(.L_x_15448) ;  /* 0x0000000000101947 */ /* 0x000fea0003800000 */
[----:B------:R-:W-:Y:S05]  /*1ac0*/  BRA `(.L_x_15449) ;  /* 0x0000000000147947 */ /* 0x000fea0003800000 */
.L_x_15447:
[----:B-----5:R-:W-:-:S04]  /*1ad0*/  PRMT R120, R114, 0x7632, R120 ;  /* 0x0000763272787816 */ /* 0x020fc80000000078 */
[----:B------:R-:W-:-:S05]  /*1ae0*/  SHF.L.U32 R120, R120, 0x10, RZ ;  /* 0x0000001078787819 */ /* 0x000fca00000006ff */
[----:B------:R-:W-:-:S07]  /*1af0*/  FADD.FTZ R128, R120, R128 ;  /* 0x0000008078807221 */ /* 0x000fce0000010000 */
.L_x_15448:
[----:B------:R-:W-:-:S04]  /*1b00*/  F2FP.BF16.F32.PACK_AB R120, RZ, R128 ;  /* 0x00000080ff78723e */ /* 0x000fc800000010ff */
[----:B------:R-:W-:-:S07]  /*1b10*/  PRMT R118, R118, 0x5410, R120 ;  /* 0x0000541076767816 */ /* 0x000fce0000000078 */
.L_x_15449:
[C---:B------:R-:W-:Y:S02]  /*1b20*/  SHF.L.U32 R120, R123.reuse, 0x10, RZ ;  /* 0x000000107b787819 */ /* 0x040fe400000006ff */
[----:B------:R-:W-:-:S03]  /*1b30*/  PRMT R123, R123, 0x7632, R123 ;  /* 0x000076327b7b7816 */ /* 0x000fc6000000007b */
[----:B------:R-:W-:Y:S01]  /*1b40*/  FMUL.FTZ R147, R120, R165 ;  /* 0x000000a578937220 */ /* 0x000fe20000410000 */
[----:B------:R-:W-:Y:S06]  /*1b50*/  @P3 BRA `(.L_x_15450) ;  /* 0x0000000000083947 */ /* 0x000fec0003800000 */
[----:B------:R-:W-:Y:S05]  /*1b60*/  @P1 BRA `(.L_x_15451) ;  /* 0x00000000000c1947 */ /* 0x000fea0003800000 */
[----:B------:R-:W-:Y:S05]  /*1b70*/  BRA `(.L_x_15452) ;  /* 0x0000000000107947 */ /* 0x000fea0003800000 */
.L_x_15450:
[----:B-----5:R-:W-:-:S05]  /*1b80*/  SHF.L.U32 R120, R115, 0x10, RZ ;  /* 0x0000001073787819 */ /* 0x020fca00000006ff */
[----:B------:R-:W-:-:S07]  /*1b90*/  FADD.FTZ R147, R120, R147 ;  /* 0x0000009378937221 */ /* 0x000fce0000010000 */
.L_x_15451:
[----:B------:R-:W-:-:S04]  /*1ba0*/  F2FP.BF16.F32.PACK_AB R120, RZ, R147 ;  /* 0x00000093ff78723e */ /* 0x000fc800000010ff */
[----:B------:R-:W-:-:S07]  /*1bb0*/  PRMT R119, R120, 0x7610, R119 ;  /* 0x0000761078777816 */ /* 0x000fce0000000077 */
.L_x_15452:
[----:B------:R-:W-:-:S05]  /*1bc0*/  SHF.L.U32 R123, R123, 0x10, RZ ;  /* 0x000000107b7b7819 */ /* 0x000fca00000006ff */
[----:B------:R-:W-:Y:S01]  /*1bd0*/  FMUL.FTZ R148, R123, R165 ;  /* 0x000000a57b947220 */ /* 0x000fe20000410000 */
[----:B------:R-:W-:Y:S06]  /*1be0*/  @P3 BRA `(.L_x_15453) ;  /* 0x0000000000083947 */ /* 0x000fec0003800000 */
[----:B------:R-:W-:Y:S05]  /*1bf0*/  @P1 BRA `(.L_x_15454) ;  /* 0x0000000000101947 */ /* 0x000fea0003800000 */
[----:B------:R-:W-:Y:S05]  /*1c00*/  BRA `(.L_x_15455) ;  /* 0x0000000000147947 */ /* 0x000fea0003800000 */
.L_x_15453:
[----:B-----5:R-:W-:-:S04]  /*1c10*/  PRMT R120, R115, 0x7632, R120 ;  /* 0x0000763273787816 */ /* 0x020fc80000000078 */
[----:B------:R-:W-:-:S05]  /*1c20*/  SHF.L.U32 R120, R120, 0x10, RZ ;  /* 0x0000001078787819 */ /* 0x000fca00000006ff */
[----:B------:R-:W-:-:S07]  /*1c30*/  FADD.FTZ R148, R120, R148 ;  /* 0x0000009478947221 */ /* 0x000fce0000010000 */
.L_x_15454:
[----:B------:R-:W-:-:S04]  /*1c40*/  F2FP.BF16.F32.PACK_AB R120, RZ, R148 ;  /* 0x00000094ff78723e */ /* 0x000fc800000010ff */
[----:B------:R-:W-:-:S07]  /*1c50*/  PRMT R119, R119, 0x5410, R120 ;  /* 0x0000541077777816 */ /* 0x000fce0000000078 */
.L_x_15455:
[----:B------:R-:W0:Y:S02]  /*1c60*/  @P1 LDC.64 R120, c[0x0][0x238] ;  /* 0x00008e00ff781b82 */ /* 0x000e240000000a00 */
[----:B0-----:R-:W-:-:S04]  /*1c70*/  @P1 LEA R120, P3, R166, R120, 0x4 ;  /* 0x00000078a6781211 */ /* 0x001fc800078620ff */
[C---:B------:R-:W-:Y:S02]  /*1c80*/  @P1 LEA.HI.X R121, R166.reuse, R121, RZ, 0x4, P3 ;  /* 0x00000079a6791211 */ /* 0x040fe400018f24ff */
[----:B------:R-:W-:-:S03]  /*1c90*/  IADD3 R166, R166, 0x20, RZ ;  /* 0x00000020a6a67810 */ /* 0x000fc60007ffe0ff */
[----:B------:R4:W-:Y:S04]  /*1ca0*/  @P1 STG.E.128 desc[UR4][R120.64], R116 ;  /* 0x0000007478001986 */ /* 0x0009e8000c101d04 */
.L_x_15431:
[----:B------:R-:W-:Y:S05]  /*1cb0*/  BSYNC B0 ;  /* 0x0000000000007941 */ /* 0x000fea0003800000 */
.L_x_15430:
[----:B------:R-:W-:Y:S01]  /*1cc0*/  ISETP.GE.U32.AND P3, PT, R0, 0x60, PT ;  /* 0x000000600000780c */ /* 0x000fe20003f66070 */
[----:B------:R-:W-:-:S12]  /*1cd0*/  BSSY B0, `(.L_x_15456) ;  /* 0x0000061000007945 */ /* 0x000fd80003800000 */
[----:B------:R-:W-:Y:S05]  /*1ce0*/  @!P3 BRA `(.L_x_15457) ;  /* 0x00000004007cb947 */ /* 0x000fea0003800000 */
[----:B------:R-:W-:-:S04]  /*1cf0*/  ISETP.NE.U32.AND P3, PT, RZ, UR8, PT ;  /* 0x00000008ff007c0c */ /* 0x000fc8000bf65070 */
[----:B------:R-:W-:-:S13]  /*1d00*/  ISETP.NE.AND.EX P3, PT, RZ, UR9, PT, P3 ;  /* 0x00000009ff007c0c */ /* 0x000fda000bf65330 */
[----:B------:R-:W-:-:S04]  /*1d10*/  @P3 LEA R8, P4, R166, UR8, 0x4 ;  /* 0x00000008a6083c11 */ /* 0x000fc8000f8820ff */
[----:B------:R-:W-:-:S05]  /*1d20*/  @P3 LEA.HI.X R9, R166, UR9, RZ, 0x4, P4 ;  /* 0x00000009a6093c11 */ /* 0x000fca000a0f24ff */
[----:B-----5:R0:W5:Y:S02]  /*1d30*/  @P3 LDG.E.128 R112, desc[UR4][R8.64] ;  /* 0x0000000408703981 */ /* 0x020164000c1e1d00 */
[----:B0-----:R-:W0:Y:S02]  /*1d40*/  LDC.64 R8, c[0x0][0x220] ;  /* 0x00008800ff087b82 */ /* 0x001e240000000a00 */
[----:B0-----:R-:W-:-:S05]  /*1d50*/  IMAD.WIDE.U32 R8, R166, 0x10, R8 ;  /* 0x00000010a6087825 */ /* 0x001fca00078e0008 */
[----:B----4-:R-:W4:Y:S01]  /*1d60*/  LDG.E.128 R120, desc[UR4][R8.64] ;  /* 0x0000000408787981 */ /* 0x010f22000c1e1d00 */
[----:B------:R-:W-:-:S04]  /*1d70*/  ISETP.NE.U32.AND P3, PT, RZ, UR8, PT ;  /* 0x00000008ff007c0c */ /* 0x000fc8000bf65070 */
[----:B------:R-:W-:Y:S02]  /*1d80*/  ISETP.NE.AND.EX P3, PT, RZ, UR9, PT, P3 ;  /* 0x00000009ff007c0c */ /* 0x000fe4000bf65330 */
[C---:B----4-:R-:W-:Y:S02]  /*1d90*/  SHF.L.U32 R8, R120.reuse, 0x10, RZ ;  /* 0x0000001078087819 */ /* 0x050fe400000006ff */
[----:B------:R-:W-:-:S03]  /*1da0*/  PRMT R120, R120, 0x7632, R120 ;  /* 0x0000763278787816 */ /* 0x000fc60000000078 */
[----:B------:R-:W-:-:S06]  /*1db0*/  FMUL.FTZ R8, R8, R165 ;  /* 0x000000a508087220 */ /* 0x000fcc0000410000 */
[----:B------:R-:W-:Y:S05]  /*1dc0*/  @P3 BRA `(.L_x_15458) ;  /* 0x0000000000083947 */ /* 0x000fea0003800000 */
[----:B------:R-:W-:Y:S05]  /*1dd0*/  @P1 BRA `(.L_x_15459) ;  /* 0x00000000000c1947 */ /* 0x000fea0003800000 */
[----:B------:R-:W-:Y:S05]  /*1de0*/  BRA `(.L_x_15460) ;  /* 0x0000000000107947 */ /* 0x000fea0003800000 */
.L_x_15458:
[----:B-----5:R-:W-:-:S05]  /*1df0*/  SHF.L.U32 R9, R112, 0x10, RZ ;  /* 0x0000001070097819 */ /* 0x020fca00000006ff */
[----:B------:R-:W-:-:S07]  /*1e00*/  FADD.FTZ R8, R9, R8 ;  /* 0x0000000809087221 */ /* 0x000fce0000010000 */
.L_x_15459:
[----:B------:R-:W-:-:S04]  /*1e10*/  F2FP.BF16.F32.PACK_AB R9, RZ, R8 ;  /* 0x00000008ff09723e */ /* 0x000fc800000010ff */
[----:B------:R-:W-:-:S07]  /*1e20*/  PRMT R116, R9, 0x7610, R116 ;  /* 0x0000761009747816 */ /* 0x000fce0000000074 */
.L_x_15460:
[----:B------:R-:W-:-:S05]  /*1e30*/  SHF.L.U32 R120, R120, 0x10, RZ ;  /* 0x0000001078787819 */ /* 0x000fca00000006ff */
[----:B------:R-:W-:Y:S01]  /*1e40*/  FMUL.FTZ R9, R120, R165 ;  /* 0x000000a578097220 */ /* 0x000fe20000410000 */
[----:B------:R-:W-:Y:S06]  /*1e50*/  @P3 BRA `(.L_x_15461) ;  /* 0x0000000000083947 */ /* 0x000fec0003800000 */
[----:B------:R-:W-:Y:S05]  /*1e60*/  @P1 BRA `(.L_x_15462) ;  /* 0x0000000000101947 */ /* 0x000fea0003800000 */
[----:B------:R-:W-:Y:S05]  /*1e70*/  BRA `(.L_x_15463) ;  /* 0x0000000000147947 */ /* 0x000fea0003800000 */
.L_x_15461:
[----:B-----5:R-:W-:-:S04]  /*1e80*/  PRMT R29, R112, 0x7632, R29 ;  /* 0x00007632701d7816 */ /* 0x020fc8000000001d */
[----:B------:R-:W-:-:S05]  /*1e90*/  SHF.L.U32 R29, R29, 0x10, RZ ;  /* 0x000000101d1d7819 */ /* 0x000fca00000006ff */
[----:B------:R-:W-:-:S07]  /*1ea0*/  FADD.FTZ R9, R29, R9 ;  /* 0x000000091d097221 */ /* 0x000fce0000010000 */
.L_x_15462:
[----:B------:R-:W-:-:S04]  /*1eb0*/  F2FP.BF16.F32.PACK_AB R29, RZ, R9 ;  /* 0x00000009ff1d723e */ /* 0x000fc800000010ff */
[----:B------:R-:W-:-:S07]  /*1ec0*/  PRMT R116, R116, 0x5410, R29 ;  /* 0x0000541074747816 */ /* 0x000fce000000001d */
.L_x_15463:
[C---:B------:R-:W-:Y:S02]  /*1ed0*/  SHF.L.U32 R29, R121.reuse, 0x10, RZ ;  /* 0x00000010791d7819 */ /* 0x040fe400000006ff */
[----:B------:R-:W-:-:S03]  /*1ee0*/  PRMT R30, R121, 0x7632, R30 ;  /* 0x00007632791e7816 */ /* 0x000fc6000000001e */
[----:B------:R-:W-:Y:S01]  /*1ef0*/  FMUL.FTZ R29, R29, R165 ;  /* 0x000000a51d1d7220 */ /* 0x000fe20000410000 */
[----:B------:R-:W-:Y:S06]  /*1f00*/  @P3 BRA `(.L_x_15464) ;  /* 0x0000000000083947 */ /* 0x000fec0003800000 */
[----:B------:R-:W-:Y:S05]  /*1f10*/  @P1 BRA `(.L_x_15465) ;  /* 0x00000000000c1947 */ /* 0x000fea0003800000 */
[----:B------:R-:W-:Y:S05]  /*1f20*/  BRA `(.L_x_15466) ;  /* 0x0000000000107947 */ /* 0x000fea0003800000 */
.L_x_15464:
[----:B-----5:R-:W-:-:S05]  /*1f30*/  SHF.L.U32 R120, R113, 0x10, RZ ;  /* 0x0000001071787819 */ /* 0x020fca00000006ff */
[----:B------:R-:W-:-:S07]  /*1f40*/  FADD.FTZ R29, R120, R29 ;  /* 0x0000001d781d7221 */ /* 0x000fce0000010000 */
.L_x_15465:
[----:B------:R-:W-:-:S04]  /*1f50*/  F2FP.BF16.F32.PACK_AB R120, RZ, R29 ;  /* 0x0000001dff78723e */ /* 0x000fc800000010ff */
[----:B------:R-:W-:-:S07]  /*1f60*/  PRMT R117, R120, 0x7610, R117 ;  /* 0x0000761078757816 */ /* 0x000fce0000000075 */
.L_x_15466:
[----:B------:R-:W-:-:S05]  /*1f70*/  SHF.L.U32 R30, R30, 0x10, RZ ;  /* 0x000000101e1e7819 */ /* 0x000fca00000006ff */
[----:B------:R-:W-:Y:S01]  /*1f80*/  FMUL.FTZ R30, R30, R165 ;  /* 0x000000a51e1e7220 */ /* 0x000fe20000410000 */
[----:B------:R-:W-:Y:S06]  /*1f90*/  @P3 BRA `(.L_x_15467) ;  /* 0x0000000000083947 */ /* 0x000fec0003800000 */
[----:B------:R-:W-:Y:S05]  /*1fa0*/  @P1 BRA `(.L_x_15468) ;  /* 0x0000000000101947 */ /* 0x000fea0003800000 */
[----:B------:R-:W-:Y:S05]  /*1fb0*/  BRA `(.L_x_15469) ;  /* 0x0000000000147947 */ /* 0x000fea0003800000 */
.L_x_15467:
[----:B-----5:R-:W-:-:S04]  /*1fc0*/  PRMT R120, R113, 0x7632, R120 ;  /* 0x0000763271787816 */ /* 0x020fc80000000078 */
[----:B------:R-:W-:-:S05]  /*1fd0*/  SHF.L.U32 R120, R120, 0x10, RZ ;  /* 0x0000001078787819 */ /* 0x000fca00000006ff */
[----:B------:R-:W-:-:S07]  /*1fe0*/  FADD.FTZ R30, R120, R30 ;  /* 0x0000001e781e7221 */ /* 0x000fce0000010000 */
.L_x_15468:
[----:B------:R-:W-:-:S04]  /*1ff0*/  F2FP.BF16.F32.PACK_AB R120, RZ, R30 ;  /* 0x0000001eff78723e */ /* 0x000fc800000010ff */
[----:B------:R-:W-:-:S07]  /*2000*/  PRMT R117, R117, 0x5410, R120 ;  /* 0x0000541075757816 */ /* 0x000fce0000000078 */
.L_x_15469:
[C---:B------:R-:W-:Y:S02]  /*2010*/  SHF.L.U32 R120, R122.reuse, 0x10, RZ ;  /* 0x000000107a787819 */ /* 0x040fe400000006ff */
[----:B------:R-:W-:-:S03]  /*2020*/  PRMT R122, R122, 0x7632, R122 ;  /* 0x000076327a7a7816 */ /* 0x000fc6000000007a */
[----:B------:R-:W-:Y:S01]  /*2030*/  FMUL.FTZ R129, R120, R165 ;  /* 0x000000a578817220 */ /* 0x000fe20000410000 */
[----:B------:R-:W-:Y:S06]  /*2040*/  @P3 BRA `(.L_x_15470) ;  /* 0x0000000000083947 */ /* 0x000fec0003800000 */
[----:B------:R-:W-:Y:S05]  /*2050*/  @P1 BRA `(.L_x_15471) ;  /* 0x00000000000c1947 */ /* 0x000fea0003800000 */
[----:B------:R-:W-:Y:S05]  /*2060*/  BRA `(.L_x_15472) ;  /* 0x0000000000107947 */ /* 0x000fea0003800000 */
.L_x_15470:
[----:B-----5:R-:W-:-:S05]  /*2070*/  SHF.L.U32 R120, R114, 0x10, RZ ;  /* 0x0000001072787819 */ /* 0x020fca00000006ff */
[----:B------:R-:W-:-:S07]  /*2080*/  FADD.FTZ R129, R120, R129 ;  /* 0x0000008178817221 */ /* 0x000fce0000010000 */
.L_x_15471:
[----:B------:R-:W-:-:S04]  /*2090*/  F2FP.BF16.F32.PACK_AB R120, RZ, R129 ;  /* 0x00000081ff78723e */ /* 0x000fc800000010ff */
[----:B------:R-:W-:-:S07]  /*20a0*/  PRMT R118, R120, 0x7610, R118 ;  /* 0x0000761078767816 */ /* 0x000fce0000000076 */
.L_x_15472:
[----:B------:R-:W-:-:S05]  /*20b0*/  SHF.L.U32 R122, R122, 0x10, RZ ;  /* 0x000000107a7a7819 */ /* 0x000fca00000006ff */
[----:B------:R-:W-:Y:S01]  /*20c0*/  FMUL.FTZ R130, R122, R165 ;  /* 0x000000a57a827220 */ /* 0x000fe20000410000 */
[----:B------:R-:W-:Y:S06]  /*20d0*/  @P3 BRA `(.L_x_15473) ;  /* 0x0000000000083947 */ /* 0x000fec0003800000 */
[----:B------:R-:W-:Y:S05]  /*20e0*/  @P1 BRA `(.L_x_15474) ;  /* 0x0000000000101947 */ /* 0x000fea0003800000 */
[----:B------:R-:W-:Y:S05]  /*20f0*/  BRA `(.L_x_15475) ;  /* 0x0000000000147947 */ /* 0x000fea0003800000 */
.L_x_15473:
[----:B-----5:R-:W-:-:S04]  /*2100*/  PRMT R120, R114, 0x7632, R120 ;  /* 0x0000763272787816 */ /* 0x020fc80000000078 */
[----:B------:R-:W-:-:S05]  /*2110*/  SHF.L.U32 R120, R120, 0x10, RZ ;  /* 0x0000001078787819 */ /* 0x000fca00000006ff */
[----:B------:R-:W-:-:S07]  /*2120*/  FADD.FTZ R130, R120, R130 ;  /* 0x0000008278827221 */ /* 0x000fce0000010000 */
.L_x_15474:
[----:B------:R-:W-:-:S04]  /*2130*/  F2FP.BF16.F32.PACK_AB R120, RZ, R130 ;  /* 0x00000082ff78723e */ /* 0x000fc800000010ff */
[----:B------:R-:W-:-:S07]  /*2140*/  PRMT R118, R118, 0x5410, R120 ;  /* 0x0000541076767816 */ /* 0x000fce0000000078 */
.L_x_15475:
[C---:B------:R-:W-:Y:S02]  /*2150*/  SHF.L.U32 R120, R123.reuse, 0x10, RZ ;  /* 0x000000107b787819 */ /* 0x040fe400000006ff */
[----:B------:R-:W-:-:S03]  /*2160*/  PRMT R123, R123, 0x7632, R123 ;  /* 0x000076327b7b7816 */ /* 0x000fc6000000007b */
[----:B------:R-:W-:Y:S01]  /*2170*/  FMUL.FTZ R149, R120, R165 ;  /* 0x000000a578957220 */ /* 0x000fe20000410000 */
[----:B------:R-:W-:Y:S06]  /*2180*/  @P3 BRA `(.L_x_15476) ;  /* 0x0000000000083947 */ /* 0x000fec0003800000 */
[----:B------:R-:W-:Y:S05]  /*2190*/  @P1 BRA `(.L_x_15477) ;  /* 0x00000000000c1947 */ /* 0x000fea0003800000 */
[----:B------:R-:W-:Y:S05]  /*21a0*/  BRA `(.L_x_15478) ;  /* 0x0000000000107947 */ /* 0x000fea0003800000 */
.L_x_15476:
[----:B-----5:R-:W-:-:S05]  /*21b0*/  SHF.L.U32 R120, R115, 0x10, RZ ;  /* 0x0000001073787819 */ /* 0x020fca00000006ff */
[----:B------:R-:W-:-:S07]  /*21c0*/  FADD.FTZ R149, R120, R149 ;  /* 0x0000009578957221 */ /* 0x000fce0000010000 */
.L_x_15477:
[----:B------:R-:W-:-:S04]  /*21d0*/  F2FP.BF16.F32.PACK_AB R120, RZ, R149 ;  /* 0x00000095ff78723e */ /* 0x000fc800000010ff */
[----:B------:R-:W-:-:S07]  /*21e0*/  PRMT R119, R120, 0x7610, R119 ;  /* 0x0000761078777816 */ /* 0x000fce0000000077 */
.L_x_15478:
[----:B------:R-:W-:-:S05]  /*21f0*/  SHF.L.U32 R123, R123, 0x10, RZ ;  /* 0x000000107b7b7819 */ /* 0x000fca00000006ff */
[----:B------:R-:W-:Y:S01]  /*2200*/  FMUL.FTZ R150, R123, R165 ;  /* 0x000000a57b967220 */ /* 0x000fe20000410000 */
[----:B------:R-:W-:Y:S06]  /*2210*/  @P3 BRA `(.L_x_15479) ;  /* 0x0000000000083947 */ /* 0x000fec0003800000 */
[----:B------:R-:W-:Y:S05]  /*2220*/  @P1 BRA `(.L_x_15480) ;  /* 0x0000000000101947 */ /* 0x000fea0003800000 */
[----:B------:R-:W-:Y:S05]  /*2230*/  BRA `(.L_x_15481) ;  /* 0x0000000000147947 */ /* 0x000fea0003800000 */
.L_x_15479:
[----:B-----5:R-:W-:-:S04]  /*2240*/  PRMT R120, R115, 0x7632, R120 ;  /* 0x0000763273787816 */ /* 0x020fc80000000078 */
[----:B------:R-:W-:-:S05]  /*2250*/  SHF.L.U32 R120, R120, 0x10, RZ ;  /* 0x0000001078787819 */ /* 0x000fca00000006ff */
[----:B------:R-:W-:-:S07]  /*2260*/  FADD.FTZ R150, R120, R150 ;  /* 0x0000009678967221 */ /* 0x000fce0000010000 */
.L_x_15480:
[----:B------:R-:W-:-:S04]  /*2270*/  F2FP.BF16.F32.PACK_AB R120, RZ, R150 ;  /* 0x00000096ff78723e */ /* 0x000fc800000010ff */
[----:B------:R-:W-:-:S07]  /*2280*/  PRMT R119, R119, 0x5410, R120 ;  /* 0x0000541077777816 */ /* 0x000fce0000000078 */
.L_x_15481:
[----:B------:R-:W0:Y:S02]  /*2290*/  @P1 LDC.64 R120, c[0x0][0x238] ;  /* 0x00008e00ff781b82 */ /* 0x000e240000000a00 */
[----:B0-----:R-:W-:-:S04]  /*22a0*/  @P1 LEA R120, P3, R166, R120, 0x4 ;  /* 0x00000078a6781211 */ /* 0x001fc800078620ff */
[C---:B------:R-:W-:Y:S02]  /*22b0*/  @P1 LEA.HI.X R121, R166.reuse, R121, RZ, 0x4, P3 ;  /* 0x00000079a6791211 */ /* 0x040fe400018f24ff */
[----:B------:R-:W-:-:S03]  /*22c0*/  IADD3 R166, R166, 0x20, RZ ;  /* 0x00000020a6a67810 */ /* 0x000fc60007ffe0ff */
[----:B------:R0:W-:Y:S04]  /*22d0*/  @P1 STG.E.128 desc[UR4][R120.64], R116 ;  /* 0x0000007478001986 */ /* 0x0001e8000c101d04 */
.L_x_15457:
[----:B------:R-:W-:Y:S05]  /*22e0*/  BSYNC B0 ;  /* 0x0000000000007941 */ /* 0x000fea0003800000 */
.L_x_15456:
        /* <DEDUP_REMOVED lines=19> */
.L_x_15484:
[----:B-----5:R-:W-:-:S05]  /*2420*/  SHF.L.U32 R11, R112, 0x10, RZ ;  /* 0x00000010700b7819 */ /* 0x020fca00000006ff */
[----:B------:R-:W-:-:S07]  /*2430*/  FADD.FTZ R10, R11, R10 ;  /* 0x0000000a0b0a7221 */ /* 0x000fce0000010000 */
.L_x_15485:
[----:B------:R-:W-:-:S04]  /*2440*/  F2FP.BF16.F32.PACK_AB R11, RZ, R10 ;  /* 0x0000000aff0b723e */ /* 0x000fc800000010ff */
[----:B------:R-:W-:-:S07]  /*2450*/  PRMT R116, R11, 0x7610, R116 ;  /* 0x000076100b747816 */ /* 0x000fce0000000074 */
.L_x_15486:
[----:B------:R-:W-:-:S05]  /*2460*/  SHF.L.U32 R120, R120, 0x10, RZ ;  /* 0x0000001078787819 */ /* 0x000fca00000006ff */
[----:B------:R-:W-:Y:S01]  /*2470*/  FMUL.FTZ R11, R120, R165 ;  /* 0x000000a5780b7220 */ /* 0x000fe20000410000 */
[----:B------:R-:W-:Y:S06]  /*2480*/  @P3 BRA `(.L_x_15487) ;  /* 0x0000000000083947 */ /* 0x000fec0003800000 */
[----:B------:R-:W-:Y:S05]  /*2490*/  @P1 BRA `(.L_x_15488) ;  /* 0x0000000000101947 */ /* 0x000fea0003800000 */
[----:B------:R-:W-:Y:S05]  /*24a0*/  BRA `(.L_x_15489) ;  /* 0x0000000000147947 */ /* 0x000fea0003800000 */
.L_x_15487:
[----:B-----5:R-:W-:-:S04]  /*24b0*/  PRMT R31, R112, 0x7632, R31 ;  /* 0x00007632701f7816 */ /* 0x020fc8000000001f */
[----:B------:R-:W-:-:S05]  /*24c0*/  SHF.L.U32 R31, R31, 0x10, RZ ;  /* 0x000000101f1f7819 */ /* 0x000fca00000006ff */
[----:B------:R-:W-:-:S07]  /*24d0*/  FADD.FTZ R11, R31, R11 ;  /* 0x0000000b1f0b7221 */ /* 0x000fce0000010000 */
.L_x_15488:
[----:B------:R-:W-:-:S04]  /*24e0*/  F2FP.BF16.F32.PACK_AB R31, RZ, R11 ;  /* 0x0000000bff1f723e */ /* 0x000fc800000010ff */
[----:B------:R-:W-:-:S07]  /*24f0*/  PRMT R116, R116, 0x5410, R31 ;  /* 0x0000541074747816 */ /* 0x000fce000000001f */
.L_x_15489:
[C---:B------:R-:W-:Y:S02]  /*2500*/  SHF.L.U32 R31, R121.reuse, 0x10, RZ ;  /* 0x00000010791f7819 */ /* 0x040fe400000006ff */
[----:B------:R-:W-:-:S03]  /*2510*/  PRMT R32, R121, 0x7632, R32 ;  /* 0x0000763279207816 */ /* 0x000fc60000000020 */
[----:B------:R-:W-:Y:S01]  /*2520*/  FMUL.FTZ R31, R31, R165 ;  /* 0x000000a51f1f7220 */ /* 0x000fe20000410000 */
[----:B------:R-:W-:Y:S06]  /*2530*/  @P3 BRA `(.L_x_15490) ;  /* 0x0000000000083947 */ /* 0x000fec0003800000 */
[----:B------:R-:W-:Y:S05]  /*2540*/  @P1 BRA `(.L_x_15491) ;  /* 0x00000000000c1947 */ /* 0x000fea0003800000 */
[----:B------:R-:W-:Y:S05]  /*2550*/  BRA `(.L_x_15492) ;  /* 0x0000000000107947 */ /* 0x000fea0003800000 */
.L_x_15490:
[----:B-----5:R-:W-:-:S05]  /*2560*/  SHF.L.U32 R120, R113, 0x10, RZ ;  /* 0x0000001071787819 */ /* 0x020fca00000006ff */
[----:B------:R-:W-:-:S07]  /*2570*/  FADD.FTZ R31, R120, R31 ;  /* 0x0000001f781f7221 */ /* 0x000fce0000010000 */
.L_x_15491:
[----:B------:R-:W-:-:S04]  /*2580*/  F2FP.BF16.F32.PACK_AB R120, RZ, R31 ;  /* 0x0000001fff78723e */ /* 0x000fc800000010ff */
[----:B------:R-:W-:-:S07]  /*2590*/  PRMT R117, R120, 0x7610, R117 ;  /* 0x0000761078757816 */ /* 0x000fce0000000075 */
.L_x_15492:
[----:B------:R-:W-:-:S05]  /*25a0*/  SHF.L.U32 R32, R32, 0x10, RZ ;  /* 0x0000001020207819 */ /* 0x000fca00000006ff */
[----:B------:R-:W-:Y:S01]  /*25b0*/  FMUL.FTZ R32, R32, R165 ;  /* 0x000000a520207220 */ /* 0x000fe20000410000 */
[----:B------:R-:W-:Y:S06]  /*25c0*/  @P3 BRA `(.L_x_15493) ;  /* 0x0000000000083947 */ /* 0x000fec0003800000 */
[----:B------:R-:W-:Y:S05]  /*25d0*/  @P1 BRA `(.L_x_15494) ;  /* 0x0000000000101947 */ /* 0x000fea0003800000 */
[----:B------:R-:W-:Y:S05]  /*25e0*/  BRA `(.L_x_15495) ;  /* 0x0000000000147947 */ /* 0x000fea0003800000 */
.L_x_15493:
[----:B-----5:R-:W-:-:S04]  /*25f0*/  PRMT R120, R113, 0x7632, R120 ;  /* 0x0000763271787816 */ /* 0x020fc80000000078 */
[----:B------:R-:W-:-:S05]  /*2600*/  SHF.L.U32 R120, R120, 0x10, RZ ;  /* 0x0000001078787819 */ /* 0x000fca00000006ff */
[----:B------:R-:W-:-:S07]  /*2610*/  FADD.FTZ R32, R120, R32 ;  /* 0x0000002078207221 */ /* 0x000fce0000010000 */
.L_x_15494:
[----:B------:R-:W-:-:S04]  /*2620*/  F2FP.BF16.F32.PACK_AB R120, RZ, R32 ;  /* 0x00000020ff78723e */ /* 0x000fc800000010ff */
[----:B------:R-:W-:-:S07]  /*2630*/  PRMT R117, R117, 0x5410, R120 ;  /* 0x0000541075757816 */ /* 0x000fce0000000078 */
.L_x_15495:
[C---:B------:R-:W-:Y:S02]  /*2640*/  SHF.L.U32 R120, R122.reuse, 0x10, RZ ;  /* 0x000000107a787819 */ /* 0x040fe400000006ff */
[----:B------:R-:W-:-:S03]  /*2650*/  PRMT R122, R122, 0x7632, R122 ;  /* 0x000076327a7a7816 */ /* 0x000fc6000000007a */
[----:B------:R-:W-:Y:S01]  /*2660*/  FMUL.FTZ R131, R120, R165 ;  /* 0x000000a578837220 */ /* 0x000fe20000410000 */
[----:B------:R-:W-:Y:S06]  /*2670*/  @P3 BRA `(.L_x_15496) ;  /* 0x0000000000083947 */ /* 0x000fec0003800000 */
[----:B------:R-:W-:Y:S05]  /*2680*/  @P1 BRA `(.L_x_15497) ;  /* 0x00000000000c1947 */ /* 0x000fea0003800000 */
[----:B------:R-:W-:Y:S05]  /*2690*/  BRA `(.L_x_15498) ;  /* 0x0000000000107947 */ /* 0x000fea0003800000 */
.L_x_15496:
[----:B-----5:R-:W-:-:S05]  /*26a0*/  SHF.L.U32 R120, R114, 0x10, RZ ;  /* 0x0000001072787819 */ /* 0x020fca00000006ff */
[----:B------:R-:W-:-:S07]  /*26b0*/  FADD.FTZ R131, R120, R131 ;  /* 0x0000008378837221 */ /* 0x000fce0000010000 */
.L_x_15497:
[----:B------:R-:W-:-:S04]  /*26c0*/  F2FP.BF16.F32.PACK_AB R120, RZ, R131 ;  /* 0x00000083ff78723e */ /* 0x000fc800000010ff */
[----:B------:R-:W-:-:S07]  /*26d0*/  PRMT R118, R120, 0x7610, R118 ;  /* 0x0000761078767816 */ /* 0x000fce0000000076 */
.L_x_15498:
[----:B------:R-:W-:-:S05]  /*26e0*/  SHF.L.U32 R122, R122, 0x10, RZ ;  /* 0x000000107a7a7819 */ /* 0x000fca00000006ff */
[----:B------:R-:W-:Y:S01]  /*26f0*/  FMUL.FTZ R132, R122, R165 ;  /* 0x000000a57a847220 */ /* 0x000fe20000410000 */
[----:B------:R-:W-:Y:S06]  /*2700*/  @P3 BRA `(.L_x_15499) ;  /* 0x0000000000083947 */ /* 0x000fec0003800000 */
[----:B------:R-:W-:Y:S05]  /*2710*/  @P1 BRA `(.L_x_15500) ;  /* 0x0000000000101947 */ /* 0x000fea0003800000 */
[----:B------:R-:W-:Y:S05]  /*2720*/  BRA `(.L_x_15501) ;  /* 0x0000000000147947 */ /* 0x000fea0003800000 */
.L_x_15499:
[----:B-----5:R-:W-:-:S04]  /*2730*/  PRMT R120, R114, 0x7632, R120 ;  /* 0x0000763272787816 */ /* 0x020fc80000000078 */
[----:B------:R-:W-:-:S05]  /*2740*/  SHF.L.U32 R120, R120, 0x10, RZ ;  /* 0x0000001078787819 */ /* 0x000fca00000006ff */
[----:B------:R-:W-:-:S07]  /*2750*/  FADD.FTZ R132, R120, R132 ;  /* 0x0000008478847221 */ /* 0x000fce0000010000 */
.L_x_15500:
[----:B------:R-:W-:-:S04]  /*2760*/  F2FP.BF16.F32.PACK_AB R120, RZ, R132 ;  /* 0x00000084ff78723e */ /* 0x000fc800000010ff */
[----:B------:R-:W-:-:S07]  /*2770*/  PRMT R118, R118, 0x5410, R120 ;  /* 0x0000541076767816 */ /* 0x000fce0000000078 */
.L_x_15501:
[C---:B------:R-:W-:Y:S02]  /*2780*/  SHF.L.U32 R120, R123.reuse, 0x10, RZ ;  /* 0x000000107b787819 */ /* 0x040fe400000006ff */
[----:B------:R-:W-:-:S03]  /*2790*/  PRMT R123, R123, 0x7632, R123 ;  /* 0x000076327b7b7816 */ /* 0x000fc6000000007b */
[----:B------:R-:W-:Y:S01]  /*27a0*/  FMUL.FTZ R151, R120, R165 ;  /* 0x000000a578977220 */ /* 0x000fe20000410000 */
[----:B------:R-:W-:Y:S06]  /*27b0*/  @P3 BRA `(.L_x_15502) ;  /* 0x0000000000083947 */ /* 0x000fec0003800000 */
[----:B------:R-:W-:Y:S05]  /*27c0*/  @P1 BRA `(.L_x_15503) ;  /* 0x00000000000c1947 */ /* 0x000fea0003800000 */
[----:B------:R-:W-:Y:S05]  /*27d0*/  BRA `(.L_x_15504) ;  /* 0x0000000000107947 */ /* 0x000fea0003800000 */
.L_x_15502:
[----:B-----5:R-:W-:-:S05]  /*27e0*/  SHF.L.U32 R120, R115, 0x10, RZ ;  /* 0x0000001073787819 */ /* 0x020fca00000006ff */
[----:B------:R-:W-:-:S07]  /*27f0*/  FADD.FTZ R151, R120, R151 ;  /* 0x0000009778977221 */ /* 0x000fce0000010000 */
.L_x_15503:
[----:B------:R-:W-:-:S04]  /*2800*/  F2FP.BF16.F32.PACK_AB R120, RZ, R151 ;  /* 0x00000097ff78723e */ /* 0x000fc800000010ff */
[----:B------:R-:W-:-:S07]  /*2810*/  PRMT R119, R120, 0x7610, R119 ;  /* 0x0000761078777816 */ /* 0x000fce0000000077 */
.L_x_15504:
[----:B------:R-:W-:-:S05]  /*2820*/  SHF.L.U32 R123, R123, 0x10, RZ ;  /* 0x000000107b7b7819 */ /* 0x000fca00000006ff */
[----:B------:R-:W-:Y:S01]  /*2830*/  FMUL.FTZ R152, R123, R165 ;  /* 0x000000a57b987220 */ /* 0x000fe20000410000 */
[----:B------:R-:W-:Y:S06]  /*2840*/  @P3 BRA `(.L_x_15505) ;  /* 0x0000000000083947 */ /* 0x000fec0003800000 */
[----:B------:R-:W-:Y:S05]  /*2850*/  @P1 BRA `(.L_x_15506) ;  /* 0x0000000000101947 */ /* 0x000fea0003800000 */
[----:B------:R-:W-:Y:S05]  /*2860*/  BRA `(.L_x_15507) ;  /* 0x0000000000147947 */ /* 0x000fea0003800000 */
.L_x_15505:
[----:B-----5:R-:W-:-:S04]  /*2870*/  PRMT R120, R115, 0x7632, R120 ;  /* 0x0000763273787816 */ /* 0x020fc80000000078 */
[----:B------:R-:W-:-:S05]  /*2880*/  SHF.L.U32 R120, R120, 0x10, RZ ;  /* 0x0000001078787819 */ /* 0x000fca00000006ff */
[----:B------:R-:W-:-:S07]  /*2890*/  FADD.FTZ R152, R120, R152 ;  /* 0x0000009878987221 */ /* 0x000fce0000010000 */
.L_x_15506:
[----:B------:R-:W-:-:S04]  /*28a0*/  F2FP.BF16.F32.PACK_AB R120, RZ, R152 ;  /* 0x00000098ff78723e */ /* 0x000fc800000010ff */
[----:B------:R-:W-:-:S07]  /*28b0*/  PRMT R119, R119, 0x5410, R120 ;  /* 0x0000541077777816 */ /* 0x000fce0000000078 */
.L_x_15507:
[----:B------:R-:W0:Y:S02]  /*28c0*/  @P1 LDC.64 R120, c[0x0][0x238] ;  /* 0x00008e00ff781b82 */ /* 0x000e240000000a00 */
[----:B0-----:R-:W-:-:S04]  /*28d0*/  @P1 LEA R120, P3, R166, R120, 0x4 ;  /* 0x00000078a6781211 */ /* 0x001fc800078620ff */
[C---:B------:R-:W-:Y:S02]  /*28e0*/  @P1 LEA.HI.X R121, R166.reuse, R121, RZ, 0x4, P3 ;  /* 0x00000079a6791211 */ /* 0x040fe400018f24ff */
[----:B------:R-:W-:-:S03]  /*28f0*/  IADD3 R166, R166, 0x20, RZ ;  /* 0x00000020a6a67810 */ /* 0x000fc60007ffe0ff */
[----:B------:R0:W-:Y:S04]  /*2900*/  @P1 STG.E.128 desc[UR4][R120.64], R116 ;  /* 0x0000007478001986 */ /* 0x0001e8000c101d04 */
.L_x_15483:
[----:B------:R-:W-:Y:S05]  /*2910*/  BSYNC B0 ;  /* 0x0000000000007941 */ /* 0x000fea0003800000 */
.L_x_15482:
[----:B------:R-:W-:Y:S01]  /*2920*/  ISETP.GE.U32.AND P3, PT, R0, 0xa0, PT ;  /* 0x000000a00000780c */ /* 0x000fe20003f66070 */
[----:B------:R-:W-:-:S12]  /*2930*/  BSSY B0, `(.L_x_15508) ;  /* 0x0000061000007945 */ /* 0x000fd80003800000 */
[----:B------:R-:W-:Y:S05]  /*2940*/  @!P3 BRA `(.L_x_15509) ;  /* 0x00000004007cb947 */ /* 0x000fea0003800000 */
[----:B------:R-:W-:-:S04]  /*2950*/  ISETP.NE.U32.AND P3, PT, RZ, UR8, PT ;  /* 0x00000008ff007c0c */ /* 0x000fc8000bf65070 */
[----:B------:R-:W-:-:S13]  /*2960*/  ISETP.NE.AND.EX P3, PT, RZ, UR9, PT, P3 ;  /* 0x00000009ff007c0c */ /* 0x000fda000bf65330 */
[----:B---3--:R-:W-:-:S04]  /*2970*/  @P3 LEA R12, P4, R166, UR8, 0x4 ;  /* 0x00000008a60c3c11 */ /* 0x008fc8000f8820ff */
[----:B------:R-:W-:-:S05]  /*2980*/  @P3 LEA.HI.X R13, R166, UR9, RZ, 0x4, P4 ;  /* 0x00000009a60d3c11 */ /* 0x000fca000a0f24ff */
[----:B-----5:R3:W5:Y:S02]  /*2990*/  @P3 LDG.E.128 R112, desc[UR4][R12.64] ;  /* 0x000000040c703981 */ /* 0x020764000c1e1d00 */
[----:B---3--:R-:W3:Y:S02]  /*29a0*/  LDC.64 R12, c[0x0][0x220] ;  /* 0x00008800ff0c7b82 */ /* 0x008ee40000000a00 */
[----:B---3--:R-:W-:-:S05]  /*29b0*/  IMAD.WIDE.U32 R12, R166, 0x10, R12 ;  /* 0x00000010a60c7825 */ /* 0x008fca00078e000c */
[----:B0---4-:R-:W3:Y:S01]  /*29c0*/  LDG.E.128 R120, desc[UR4][R12.64] ;  /* 0x000000040c787981 */ /* 0x011ee2000c1e1d00 */
[----:B------:R-:W-:-:S04]  /*29d0*/  ISETP.NE.U32.AND P3, PT, RZ, UR8, PT ;  /* 0x00000008ff007c0c */ /* 0x000fc8000bf65070 */
[----:B------:R-:W-:Y:S02]  /*29e0*/  ISETP.NE.AND.EX P3, PT, RZ, UR9, PT, P3 ;  /* 0x00000009ff007c0c */ /* 0x000fe4000bf65330 */
[C---:B---3--:R-:W-:Y:S02]  /*29f0*/  SHF.L.U32 R12, R120.reuse, 0x10, RZ ;  /* 0x00000010780c7819 */ /* 0x048fe400000006ff */
[----:B------:R-:W-:-:S03]  /*2a00*/  PRMT R120, R120, 0x7632, R120 ;  /* 0x0000763278787816 */ /* 0x000fc60000000078 */
[----:B------:R-:W-:-:S06]  /*2a10*/  FMUL.FTZ R12, R12, R165 ;  /* 0x000000a50c0c7220 */ /* 0x000fcc0000410000 */
[----:B------:R-:W-:Y:S05]  /*2a20*/  @P3 BRA `(.L_x_15510) ;  /* 0x0000000000083947 */ /* 0x000fea0003800000 */
[----:B------:R-:W-:Y:S05]  /*2a30*/  @P1 BRA `(.L_x_15511) ;  /* 0x00000000000c1947 */ /* 0x000fea0003800000 */
[----:B------:R-:W-:Y:S05]  /*2a40*/  BRA `(.L_x_15512) ;  /* 0x0000000000107947 */ /* 0x000fea0003800000 */
.L_x_15510:
[----:B-----5:R-:W-:-:S05]  /*2a50*/  SHF.L.U32 R13, R112, 0x10, RZ ;  /* 0x00000010700d7819 */ /* 0x020fca00000006ff */
[----:B------:R-:W-:-:S07]  /*2a60*/  FADD.FTZ R12, R13, R12 ;  /* 0x0000000c0d0c7221 */ /* 0x000fce0000010000 */
.L_x_15511:
[----:B------:R-:W-:-:S04]  /*2a70*/  F2FP.BF16.F32.PACK_AB R13, RZ, R12 ;  /* 0x0000000cff0d723e */ /* 0x000fc800000010ff */
[----:B------:R-:W-:-:S07]  /*2a80*/  PRMT R116, R13, 0x7610, R116 ;  /* 0x000076100d747816 */ /* 0x000fce0000000074 */
.L_x_15512:
[----:B------:R-:W-:-:S05]  /*2a90*/  SHF.L.U32 R120, R120, 0x10, RZ ;  /* 0x0000001078787819 */ /* 0x000fca00000006ff */
[----:B------:R-:W-:Y:S01]  /*2aa0*/  FMUL.FTZ R13, R120, R165 ;  /* 0x000000a5780d7220 */ /* 0x000fe20000410000 */
[----:B------:R-:W-:Y:S06]  /*2ab0*/  @P3 BRA `(.L_x_15513) ;  /* 0x0000000000083947 */ /* 0x000fec0003800000 */
[----:B------:R-:W-:Y:S05]  /*2ac0*/  @P1 BRA `(.L_x_15514) ;  /* 0x0000000000101947 */ /* 0x000fea0003800000 */
[----:B------:R-:W-:Y:S05]  /*2ad0*/  BRA `(.L_x_15515) ;  /* 0x0000000000147947 */ /* 0x000fea0003800000 */
.L_x_15513:
[----:B-----5:R-:W-:-:S04]  /*2ae0*/  PRMT R33, R112, 0x7632, R33 ;  /* 0x0000763270217816 */ /* 0x020fc80000000021 */
[----:B------:R-:W-:-:S05]  /*2af0*/  SHF.L.U32 R33, R33, 0x10, RZ ;  /* 0x0000001021217819 */ /* 0x000fca00000006ff */
[----:B------:R-:W-:-:S07]  /*2b00*/  FADD.FTZ R13, R33, R13 ;  /* 0x0000000d210d7221 */ /* 0x000fce0000010000 */
.L_x_15514:
[----:B------:R-:W-:-:S04]  /*2b10*/  F2FP.BF16.F32.PACK_AB R33, RZ, R13 ;  /* 0x0000000dff21723e */ /* 0x000fc800000010ff */
[----:B------:R-:W-:-:S07]  /*2b20*/  PRMT R116, R116, 0x5410, R33 ;  /* 0x0000541074747816 */ /* 0x000fce0000000021 */
.L_x_15515:
[C---:B------:R-:W-:Y:S02]  /*2b30*/  SHF.L.U32 R33, R121.reuse, 0x10, RZ ;  /* 0x0000001079217819 */ /* 0x040fe400000006ff */
[----:B------:R-:W-:-:S03]  /*2b40*/  PRMT R34, R121, 0x7632, R34 ;  /* 0x0000763279227816 */ /* 0x000fc60000000022 */
[----:B------:R-:W-:Y:S01]  /*2b50*/  FMUL.FTZ R33, R33, R165 ;  /* 0x000000a521217220 */ /* 0x000fe20000410000 */
[----:B------:R-:W-:Y:S06]  /*2b60*/  @P3 BRA `(.L_x_15516) ;  /* 0x0000000000083947 */ /* 0x000fec0003800000 */
[----:B------:R-:W-:Y:S05]  /*2b70*/  @P1 BRA `(.L_x_15517) ;  /* 0x00000000000c1947 */ /* 0x000fea0003800000 */
[----:B------:R-:W-:Y:S05]  /*2b80*/  BRA `(.L_x_15518) ;  /* 0x0000000000107947 */ /* 0x000fea0003800000 */
.L_x_15516:
[----:B-----5:R-:W-:-:S05]  /*2b90*/  SHF.L.U32 R120, R113, 0x10, RZ ;  /* 0x0000001071787819 */ /* 0x020fca00000006ff */
[----:B------:R-:W-:-:S07]  /*2ba0*/  FADD.FTZ R33, R120, R33 ;  /* 0x0000002178217221 */ /* 0x000fce0000010000 */
.L_x_15517:
[----:B------:R-:W-:-:S04]  /*2bb0*/  F2FP.BF16.F32.PACK_AB R120, RZ, R33 ;  /* 0x00000021ff78723e */ /* 0x000fc800000010ff */
[----:B------:R-:W-:-:S07]  /*2bc0*/  PRMT R117, R120, 0x7610, R117 ;  /* 0x0000761078757816 */ /* 0x000fce0000000075 */
.L_x_15518:
[----:B------:R-:W-:-:S05]  /*2bd0*/  SHF.L.U32 R34, R34, 0x10, RZ ;  /* 0x0000001022227819 */ /* 0x000fca00000006ff */
[----:B------:R-:W-:Y:S01]  /*2be0*/  FMUL.FTZ R34, R34, R165 ;  /* 0x000000a522227220 */ /* 0x000fe20000410000 */
[----:B------:R-:W-:Y:S06]  /*2bf0*/  @P3 BRA `(.L_x_15519) ;  /* 0x0000000000083947 */ /* 0x000fec0003800000 */
[----:B------:R-:W-:Y:S05]  /*2c00*/  @P1 BRA `(.L_x_15520) ;  /* 0x0000000000101947 */ /* 0x000fea0003800000 */
[----:B------:R-:W-:Y:S05]  /*2c10*/  BRA `(.L_x_15521) ;  /* 0x0000000000147947 */ /* 0x000fea0003800000 */
.L_x_15519:
[----:B-----5:R-:W-:-:S04]  /*2c20*/  PRMT R120, R113, 0x7632, R120 ;  /* 0x0000763271787816 */ /* 0x020fc80000000078 */
[----:B------:R-:W-:-:S05]  /*2c30*/  SHF.L.U32 R120, R120, 0x10, RZ ;  /* 0x0000001078787819 */ /* 0x000fca00000006ff */
[----:B------:R-:W-:-:S07]  /*2c40*/  FADD.FTZ R34, R120, R34 ;  /* 0x0000002278227221 */ /* 0x000fce0000010000 */
.L_x_15520:
[----:B------:R-:W-:-:S04]  /*2c50*/  F2FP.BF16.F32.PACK_AB R120, RZ, R34 ;  /* 0x00000022ff78723e */ /* 0x000fc800000010ff */
[----:B------:R-:W-:-:S07]  /*2c60*/  PRMT R117, R117, 0x5410, R120 ;  /* 0x0000541075757816 */ /* 0x000fce0000000078 */
.L_x_15521:
[C---:B------:R-:W-:Y:S02]  /*2c70*/  SHF.L.U32 R120, R122.reuse, 0x10, RZ ;  /* 0x000000107a787819 */ /* 0x040fe400000006ff */
[----:B------:R-:W-:-:S03]  /*2c80*/  PRMT R122, R122, 0x7632, R122 ;  /* 0x000076327a7a7816 */ /* 0x000fc6000000007a */
[----:B------:R-:W-:Y:S01]  /*2c90*/  FMUL.FTZ R133, R120, R165 ;  /* 0x000000a578857220 */ /* 0x000fe20000410000 */
[----:B------:R-:W-:Y:S06]  /*2ca0*/  @P3 BRA `(.L_x_15522) ;  /* 0x0000000000083947 */ /* 0x000fec0003800000 */
[----:B------:R-:W-:Y:S05]  /*2cb0*/  @P1 BRA `(.L_x_15523) ;  /* 0x00000000000c1947 */ /* 0x000fea0003800000 */
[----:B------:R-:W-:Y:S05]  /*2cc0*/  BRA `(.L_x_15524) ;  /* 0x0000000000107947 */ /* 0x000fea0003800000 */
.L_x_15522:
[----:B-----5:R-:W-:-:S05]  /*2cd0*/  SHF.L.U32 R120, R114, 0x10, RZ ;  /* 0x0000001072787819 */ /* 0x020fca00000006ff */
[----:B------:R-:W-:-:S07]  /*2ce0*/  FADD.FTZ R133, R120, R133 ;  /* 0x0000008578857221 */ /* 0x000fce0000010000 */
.L_x_15523:
[----:B------:R-:W-:-:S04]  /*2cf0*/  F2FP.BF16.F32.PACK_AB R120, RZ, R133 ;  /* 0x00000085ff78723e */ /* 0x000fc800000010ff */
[----:B------:R-:W-:-:S07]  /*2d00*/  PRMT R118, R120, 0x7610, R118 ;  /* 0x0000761078767816 */ /* 0x000fce0000000076 */
.L_x_15524:
[----:B------:R-:W-:-:S05]  /*2d10*/  SHF.L.U32 R122, R122, 0x10, RZ ;  /* 0x000000107a7a7819 */ /* 0x000fca00000006ff */
[----:B------:R-:W-:Y:S01]  /*2d20*/  FMUL.FTZ R134, R122, R165 ;  /* 0x000000a57a867220 */ /* 0x000fe20000410000 */
[----:B------:R-:W-:Y:S06]  /*2d30*/  @P3 BRA `(.L_x_15525) ;  /* 0x0000000000083947 */ /* 0x000fec0003800000 */
[----:B------:R-:W-:Y:S05]  /*2d40*/  @P1 BRA `(.L_x_15526) ;  /* 0x0000000000101947 */ /* 0x000fea0003800000 */
[----:B------:R-:W-:Y:S05]  /*2d50*/  BRA `(.L_x_15527) ;  /* 0x0000000000147947 */ /* 0x000fea0003800000 */
.L_x_15525:
[----:B-----5:R-:W-:-:S04]  /*2d60*/  PRMT R120, R114, 0x7632, R120 ;  /* 0x0000763272787816 */ /* 0x020fc80000000078 */
[----:B------:R-:W-:-:S05]  /*2d70*/  SHF.L.U32 R120, R120, 0x10, RZ ;  /* 0x0000001078787819 */ /* 0x000fca00000006ff */
[----:B------:R-:W-:-:S07]  /*2d80*/  FADD.FTZ R134, R120, R134 ;  /* 0x0000008678867221 */ /* 0x000fce0000010000 */
.L_x_15526:
[----:B------:R-:W-:-:S04]  /*2d90*/  F2FP.BF16.F32.PACK_AB R120, RZ, R134 ;  /* 0x00000086ff78723e */ /* 0x000fc800000010ff */
[----:B------:R-:W-:-:S07]  /*2da0*/  PRMT R118, R118, 0x5410, R120 ;  /* 0x0000541076767816 */ /* 0x000fce0000000078 */
.L_x_15527:
[C---:B------:R-:W-:Y:S02]  /*2db0*/  SHF.L.U32 R120, R123.reuse, 0x10, RZ ;  /* 0x000000107b787819 */ /* 0x040fe400000006ff */
[----:B------:R-:W-:-:S03]  /*2dc0*/  PRMT R123, R123, 0x7632, R123 ;  /* 0x000076327b7b7816 */ /* 0x000fc6000000007b */
[----:B------:R-:W-:Y:S01]  /*2dd0*/  FMUL.FTZ R153, R120, R165 ;  /* 0x000000a578997220 */ /* 0x000fe20000410000 */
[----:B------:R-:W-:Y:S06]  /*2de0*/  @P3 BRA `(.L_x_15528) ;  /* 0x0000000000083947 */ /* 0x000fec0003800000 */
[----:B------:R-:W-:Y:S05]  /*2df0*/  @P1 BRA `(.L_x_15529) ;  /* 0x00000000000c1947 */ /* 0x000fea0003800000 */
[----:B------:R-:W-:Y:S05]  /*2e00*/  BRA `(.L_x_15530) ;  /* 0x0000000000107947 */ /* 0x000fea0003800000 */
.L_x_15528:
[----:B-----5:R-:W-:-:S05]  /*2e10*/  SHF.L.U32 R120, R115, 0x10, RZ ;  /* 0x0000001073787819 */ /* 0x020fca00000006ff */
[----:B------:R-:W-:-:S07]  /*2e20*/  FADD.FTZ R153, R120, R153 ;  /* 0x0000009978997221 */ /* 0x000fce0000010000 */
.L_x_15529:
[----:B------:R-:W-:-:S04]  /*2e30*/  F2FP.BF16.F32.PACK_AB R120, RZ, R153 ;  /* 0x00000099ff78723e */ /* 0x000fc800000010ff */
[----:B------:R-:W-:-:S07]  /*2e40*/  PRMT R119, R120, 0x7610, R119 ;  /* 0x0000761078777816 */ /* 0x000fce0000000077 */
.L_x_15530:
[----:B------:R-:W-:-:S05]  /*2e50*/  SHF.L.U32 R123, R123, 0x10, RZ ;  /* 0x000000107b7b7819 */ /* 0x000fca00000006ff */
[----:B------:R-:W-:Y:S01]  /*2e60*/  FMUL.FTZ R154, R123, R165 ;  /* 0x000000a57b9a7220 */ /* 0x000fe20000410000 */
[----:B------:R-:W-:Y:S06]  /*2e70*/  @P3 BRA `(.L_x_15531) ;  /* 0x0000000000083947 */ /* 0x000fec0003800000 */
[----:B------:R-:W-:Y:S05]  /*2e80*/  @P1 BRA `(.L_x_15532) ;  /* 0x0000000000101947 */ /* 0x000fea0003800000 */
[----:B------:R-:W-:Y:S05]  /*2e90*/  BRA `(.L_x_15533) ;  /* 0x0000000000147947 */ /* 0x000fea0003800000 */
.L_x_15531:
[----:B-----5:R-:W-:-:S04]  /*2ea0*/  PRMT R120, R115, 0x7632, R120 ;  /* 0x0000763273787816 */ /* 0x020fc80000000078 */
[----:B------:R-:W-:-:S05]  /*2eb0*/  SHF.L.U32 R120, R120, 0x10, RZ ;  /* 0x0000001078787819 */ /* 0x000fca00000006ff */
[----:B------:R-:W-:-:S07]  /*2ec0*/  FADD.FTZ R154, R120, R154 ;  /* 0x0000009a789a7221 */ /* 0x000fce0000010000 */
.L_x_15532:
[----:B------:R-:W-:-:S04]  /*2ed0*/  F2FP.BF16.F32.PACK_AB R120, RZ, R154 ;  /* 0x0000009aff78723e */ /* 0x000fc800000010ff */
[----:B------:R-:W-:-:S07]  /*2ee0*/  PRMT R119, R119, 0x5410, R120 ;  /* 0x0000541077777816 */ /* 0x000fce0000000078 */
.L_x_15533:
[----:B------:R-:W0:Y:S02]  /*2ef0*/  @P1 LDC.64 R120, c[0x0][0x238] ;  /* 0x00008e00ff781b82 */ /* 0x000e240000000a00 */
[----:B0-----:R-:W-:-:S04]  /*2f00*/  @P1 LEA R120, P3, R166, R120, 0x4 ;  /* 0x00000078a6781211 */ /* 0x001fc800078620ff */
[C---:B------:R-:W-:Y:S02]  /*2f10*/  @P1 LEA.HI.X R121, R166.reuse, R121, RZ, 0x4, P3 ;  /* 0x00000079a6791211 */ /* 0x040fe400018f24ff */
[----:B------:R-:W-:-:S03]  /*2f20*/  IADD3 R166, R166, 0x20, RZ ;  /* 0x00000020a6a67810 */ /* 0x000fc60007ffe0ff */
[----:B------:R0:W-:Y:S04]  /*2f30*/  @P1 STG.E.128 desc[UR4][R120.64], R116 ;  /* 0x0000007478001986 */ /* 0x0001e8000c101d04 */
.L_x_15509:
[----:B------:R-:W-:Y:S05]  /*2f40*/  BSYNC B0 ;  /* 0x0000000000007941 */ /* 0x000fea0003800000 */
.L_x_15508:
        /* <DEDUP_REMOVED lines=19> */
.L_x_15536:
[----:B-----5:R-:W-:-:S05]  /*3080*/  SHF.L.U32 R15, R112, 0x10, RZ ;  /* 0x00000010700f7819 */ /* 0x020fca00000006ff */
[----:B------:R-:W-:-:S07]  /*3090*/  FADD.FTZ R14, R15, R14 ;  /* 0x0000000e0f0e7221 */ /* 0x000fce0000010000 */
.L_x_15537:
[----:B------:R-:W-:-:S04]  /*30a0*/  F2FP.BF16.F32.PACK_AB R15, RZ, R14 ;  /* 0x0000000eff0f723e */ /* 0x000fc800000010ff */
[----:B------:R-:W-:-:S07]  /*30b0*/  PRMT R116, R15, 0x7610, R116 ;  /* 0x000076100f747816 */ /* 0x000fce0000000074 */
.L_x_15538:
[----:B------:R-:W-:-:S05]  /*30c0*/  SHF.L.U32 R120, R120, 0x10, RZ ;  /* 0x0000001078787819 */ /* 0x000fca00000006ff */
[----:B------:R-:W-:Y:S01]  /*30d0*/  FMUL.FTZ R15, R120, R165 ;  /* 0x000000a5780f7220 */ /* 0x000fe20000410000 */
[----:B------:R-:W-:Y:S06]  /*30e0*/  @P3 BRA `(.L_x_15539) ;  /* 0x0000000000083947 */ /* 0x000fec0003800000 */
[----:B------:R-:W-:Y:S05]  /*30f0*/  @P1 BRA `(.L_x_15540) ;  /* 0x0000000000101947 */ /* 0x000fea0003800000 */
[----:B------:R-:W-:Y:S05]  /*3100*/  BRA `(.L_x_15541) ;  /* 0x0000000000147947 */ /* 0x000fea0003800000 */
.L_x_15539:
[----:B-----5:R-:W-:-:S04]  /*3110*/  PRMT R35, R112, 0x7632, R35 ;  /* 0x0000763270237816 */ /* 0x020fc80000000023 */
[----:B------:R-:W-:-:S05]  /*3120*/  SHF.L.U32 R35, R35, 0x10, RZ ;  /* 0x0000001023237819 */ /* 0x000fca00000006ff */
[----:B------:R-:W-:-:S07]  /*3130*/  FADD.FTZ R15, R35, R15 ;  /* 0x0000000f230f7221 */ /* 0x000fce0000010000 */
.L_x_15540:
[----:B------:R-:W-:-:S04]  /*3140*/  F2FP.BF16.F32.PACK_AB R35, RZ, R15 ;  /* 0x0000000fff23723e */ /* 0x000fc800000010ff */
[----:B------:R-:W-:-:S07]  /*3150*/  PRMT R116, R116, 0x5410, R35 ;  /* 0x0000541074747816 */ /* 0x000fce0000000023 */
.L_x_15541:
[C---:B------:R-:W-:Y:S02]  /*3160*/  SHF.L.U32 R35, R121.reuse, 0x10, RZ ;  /* 0x0000001079237819 */ /* 0x040fe400000006ff */
[----:B------:R-:W-:-:S03]  /*3170*/  PRMT R36, R121, 0x7632, R36 ;  /* 0x0000763279247816 */ /* 0x000fc60000000024 */
[----:B------:R-:W-:Y:S01]  /*3180*/  FMUL.FTZ R35, R35, R165 ;  /* 0x000000a523237220 */ /* 0x000fe20000410000 */
[----:B------:R-:W-:Y:S06]  /*3190*/  @P3 BRA `(.L_x_15542) ;  /* 0x0000000000083947 */ /* 0x000fec0003800000 */
[----:B------:R-:W-:Y:S05]  /*31a0*/  @P1 BRA `(.L_x_15543) ;  /* 0x00000000000c1947 */ /* 0x000fea0003800000 */
[----:B------:R-:W-:Y:S05]  /*31b0*/  BRA `(.L_x_15544) ;  /* 0x0000000000107947 */ /* 0x000fea0003800000 */
.L_x_15542:
[----:B-----5:R-:W-:-:S05]  /*31c0*/  SHF.L.U32 R120, R113, 0x10, RZ ;  /* 0x0000001071787819 */ /* 0x020fca00000006ff */
[----:B------:R-:W-:-:S07]  /*31d0*/  FADD.FTZ R35, R120, R35 ;  /* 0x0000002378237221 */ /* 0x000fce0000010000 */
.L_x_15543:
[----:B------:R-:W-:-:S04]  /*31e0*/  F2FP.BF16.F32.PACK_AB R120, RZ, R35 ;  /* 0x00000023ff78723e */ /* 0x000fc800000010ff */
[----:B------:R-:W-:-:S07]  /*31f0*/  PRMT R117, R120, 0x7610, R117 ;  /* 0x0000761078757816 */ /* 0x000fce0000000075 */
.L_x_15544:
[----:B------:R-:W-:-:S05]  /*3200*/  SHF.L.U32 R36, R36, 0x10, RZ ;  /* 0x0000001024247819 */ /* 0x000fca00000006ff */
[----:B------:R-:W-:Y:S01]  /*3210*/  FMUL.FTZ R36, R36, R165 ;  /* 0x000000a524247220 */ /* 0x000fe20000410000 */
[----:B------:R-:W-:Y:S06]  /*3220*/  @P3 BRA `(.L_x_15545) ;  /* 0x0000000000083947 */ /* 0x000fec0003800000 */
[----:B------:R-:W-:Y:S05]  /*3230*/  @P1 BRA `(.L_x_15546) ;  /* 0x0000000000101947 */ /* 0x000fea0003800000 */
[----:B------:R-:W-:Y:S05]  /*3240*/  BRA `(.L_x_15547) ;  /* 0x0000000000147947 */ /* 0x000fea0003800000 */
.L_x_15545:
[----:B-----5:R-:W-:-:S04]  /*3250*/  PRMT R120, R113, 0x7632, R120 ;  /* 0x0000763271787816 */ /* 0x020fc80000000078 */
[----:B------:R-:W-:-:S05]  /*3260*/  SHF.L.U32 R120, R120, 0x10, RZ ;  /* 0x0000001078787819 */ /* 0x000fca00000006ff */
[----:B------:R-:W-:-:S07]  /*3270*/  FADD.FTZ R36, R120, R36 ;  /* 0x0000002478247221 */ /* 0x000fce0000010000 */
.L_x_15546:
[----:B------:R-:W-:-:S04]  /*3280*/  F2FP.BF16.F32.PACK_AB R120, RZ, R36 ;  /* 0x00000024ff78723e */ /* 0x000fc800000010ff */
[----:B------:R-:W-:-:S07]  /*3290*/  PRMT R117, R117, 0x5410, R120 ;  /* 0x0000541075757816 */ /* 0x000fce0000000078 */
.L_x_15547:
[C---:B------:R-:W-:Y:S02]  /*32a0*/  SHF.L.U32 R120, R122.reuse, 0x10, RZ ;  /* 0x000000107a787819 */ /* 0x040fe400000006ff */
[----:B------:R-:W-:-:S03]  /*32b0*/  PRMT R122, R122, 0x7632, R122 ;  /* 0x000076327a7a7816 */ /* 0x000fc6000000007a */
[----:B------:R-:W-:Y:S01]  /*32c0*/  FMUL.FTZ R135, R120, R165 ;  /* 0x000000a578877220 */ /* 0x000fe20000410000 */
[----:B------:R-:W-:Y:S06]  /*32d0*/  @P3 BRA `(.L_x_15548) ;  /* 0x0000000000083947 */ /* 0x000fec0003800000 */
[----:B------:R-:W-:Y:S05]  /*32e0*/  @P1 BRA `(.L_x_15549) ;  /* 0x00000000000c1947 */ /* 0x000fea0003800000 */
[----:B------:R-:W-:Y:S05]  /*32f0*/  BRA `(.L_x_15550) ;  /* 0x0000000000107947 */ /* 0x000fea0003800000 */
.L_x_15548:
[----:B-----5:R-:W-:-:S05]  /*3300*/  SHF.L.U32 R120, R114, 0x10, RZ ;  /* 0x0000001072787819 */ /* 0x020fca00000006ff */
[----:B------:R-:W-:-:S07]  /*3310*/  FADD.FTZ R135, R120, R135 ;  /* 0x0000008778877221 */ /* 0x000fce0000010000 */
.L_x_15549:
[----:B------:R-:W-:-:S04]  /*3320*/  F2FP.BF16.F32.PACK_AB R120, RZ, R135 ;  /* 0x00000087ff78723e */ /* 0x000fc800000010ff */
[----:B------:R-:W-:-:S07]  /*3330*/  PRMT R118, R120, 0x7610, R118 ;  /* 0x0000761078767816 */ /* 0x000fce0000000076 */
.L_x_15550:
[----:B------:R-:W-:-:S05]  /*3340*/  SHF.L.U32 R122, R122, 0x10, RZ ;  /* 0x000000107a7a7819 */ /* 0x000fca00000006ff */
[----:B------:R-:W-:Y:S01]  /*3350*/  FMUL.FTZ R136, R122, R165 ;  /* 0x000000a57a887220 */ /* 0x000fe20000410000 */
[----:B------:R-:W-:Y:S06]  /*3360*/  @P3 BRA `(.L_x_15551) ;  /* 0x0000000000083947 */ /* 0x000fec0003800000 */
[----:B------:R-:W-:Y:S05]  /*3370*/  @P1 BRA `(.L_x_15552) ;  /* 0x0000000000101947 */ /* 0x000fea0003800000 */
[----:B------:R-:W-:Y:S05]  /*3380*/  BRA `(.L_x_15553) ;  /* 0x0000000000147947 */ /* 0x000fea0003800000 */
.L_x_15551:
[----:B-----5:R-:W-:-:S04]  /*3390*/  PRMT R120, R114, 0x7632, R120 ;  /* 0x0000763272787816 */ /* 0x020fc80000000078 */
[----:B------:R-:W-:-:S05]  /*33a0*/  SHF.L.U32 R120, R120, 0x10, RZ ;  /* 0x0000001078787819 */ /* 0x000fca00000006ff */
[----:B------:R-:W-:-:S07]  /*33b0*/  FADD.FTZ R136, R120, R136 ;  /* 0x0000008878887221 */ /* 0x000fce0000010000 */
.L_x_15552:
[----:B------:R-:W-:-:S04]  /*33c0*/  F2FP.BF16.F32.PACK_AB R120, RZ, R136 ;  /* 0x00000088ff78723e */ /* 0x000fc800000010ff */
[----:B------:R-:W-:-:S07]  /*33d0*/  PRMT R118, R118, 0x5410, R120 ;  /* 0x0000541076767816 */ /* 0x000fce0000000078 */
.L_x_15553:
[C---:B------:R-:W-:Y:S02]  /*33e0*/  SHF.L.U32 R120, R123.reuse, 0x10, RZ ;  /* 0x000000107b787819 */ /* 0x040fe400000006ff */
[----:B------:R-:W-:-:S03]  /*33f0*/  PRMT R123, R123, 0x7632, R123 ;  /* 0x000076327b7b7816 */ /* 0x000fc6000000007b */
[----:B------:R-:W-:Y:S01]  /*3400*/  FMUL.FTZ R155, R120, R165 ;  /* 0x000000a5789b7220 */ /* 0x000fe20000410000 */
[----:B------:R-:W-:Y:S06]  /*3410*/  @P3 BRA `(.L_x_15554) ;  /* 0x0000000000083947 */ /* 0x000fec0003800000 */
[----:B------:R-:W-:Y:S05]  /*3420*/  @P1 BRA `(.L_x_15555) ;  /* 0x00000000000c1947 */ /* 0x000fea0003800000 */
[----:B------:R-:W-:Y:S05]  /*3430*/  BRA `(.L_x_15556) ;  /* 0x0000000000107947 */ /* 0x000fea0003800000 */
.L_x_15554:
[----:B-----5:R-:W-:-:S05]  /*3440*/  SHF.L.U32 R120, R115, 0x10, RZ ;  /* 0x0000001073787819 */ /* 0x020fca00000006ff */
[----:B------:R-:W-:-:S07]  /*3450*/  FADD.FTZ R155, R120, R155 ;  /* 0x0000009b789b7221 */ /* 0x000fce0000010000 */
.L_x_15555:
[----:B------:R-:W-:-:S04]  /*3460*/  F2FP.BF16.F32.PACK_AB R120, RZ, R155 ;  /* 0x0000009bff78723e */ /* 0x000fc800000010ff */
[----:B------:R-:W-:-:S07]  /*3470*/  PRMT R119, R120, 0x7610, R119 ;  /* 0x0000761078777816 */ /* 0x000fce0000000077 */
.L_x_15556:
[----:B------:R-:W-:-:S05]  /*3480*/  SHF.L.U32 R123, R123, 0x10, RZ ;  /* 0x000000107b7b7819 */ /* 0x000fca00000006ff */
[----:B------:R-:W-:Y:S01]  /*3490*/  FMUL.FTZ R156, R123, R165 ;  /* 0x000000a57b9c7220 */ /* 0x000fe20000410000 */
[----:B------:R-:W-:Y:S06]  /*34a0*/  @P3 BRA `(.L_x_15557) ;  /* 0x0000000000083947 */ /* 0x000fec0003800000 */
[----:B------:R-:W-:Y:S05]  /*34b0*/  @P1 BRA `(.L_x_15558) ;  /* 0x0000000000101947 */ /* 0x000fea0003800000 */
[----:B------:R-:W-:Y:S05]  /*34c0*/  BRA `(.L_x_15559) ;  /* 0x0000000000147947 */ /* 0x000fea0003800000 */
.L_x_15557:
[----:B-----5:R-:W-:-:S04]  /*34d0*/  PRMT R120, R115, 0x7632, R120 ;  /* 0x0000763273787816 */ /* 0x020fc80000000078 */
[----:B------:R-:W-:-:S05]  /*34e0*/  SHF.L.U32 R120, R120, 0x10, RZ ;  /* 0x0000001078787819 */ /* 0x000fca00000006ff */
[----:B------:R-:W-:-:S07]  /*34f0*/  FADD.FTZ R156, R120, R156 ;  /* 0x0000009c789c7221 */ /* 0x000fce0000010000 */
.L_x_15558:
[----:B------:R-:W-:-:S04]  /*3500*/  F2FP.BF16.F32.PACK_AB R120, RZ, R156 ;  /* 0x0000009cff78723e */ /* 0x000fc800000010ff */
[----:B------:R-:W-:-:S07]  /*3510*/  PRMT R119, R119, 0x5410, R120 ;  /* 0x0000541077777816 */ /* 0x000fce0000000078 */
.L_x_15559:
[----:B------:R-:W0:Y:S02]  /*3520*/  @P1 LDC.64 R120, c[0x0][0x238] ;  /* 0x00008e00ff781b82 */ /* 0x000e240000000a00 */
[----:B0-----:R-:W-:-:S04]  /*3530*/  @P1 LEA R120, P3, R166, R120, 0x4 ;  /* 0x00000078a6781211 */ /* 0x001fc800078620ff */
[C---:B------:R-:W-:Y:S02]  /*3540*/  @P1 LEA.HI.X R121, R166.reuse, R121, RZ, 0x4, P3 ;  /* 0x00000079a6791211 */ /* 0x040fe400018f24ff */
[----:B------:R-:W-:-:S03]  /*3550*/  IADD3 R166, R166, 0x20, RZ ;  /* 0x00000020a6a67810 */ /* 0x000fc60007ffe0ff */
[----:B------:R0:W-:Y:S04]  /*3560*/  @P1 STG.E.128 desc[UR4][R120.64], R116 ;  /* 0x0000007478001986 */ /* 0x0001e8000c101d04 */
.L_x_15535:
[----:B------:R-:W-:Y:S05]  /*3570*/  BSYNC B0 ;  /* 0x0000000000007941 */ /* 0x000fea0003800000 */
.L_x_15534:
        /* <DEDUP_REMOVED lines=19> */
.L_x_15562:
[----:B-----5:R-:W-:-:S05]  /*36b0*/  SHF.L.U32 R17, R112, 0x10, RZ ;  /* 0x0000001070117819 */ /* 0x020fca00000006ff */
[----:B------:R-:W-:-:S07]  /*36c0*/  FADD.FTZ R16, R17, R16 ;  /* 0x0000001011107221 */ /* 0x000fce0000010000 */
.L_x_15563:
[----:B------:R-:W-:-:S04]  /*36d0*/  F2FP.BF16.F32.PACK_AB R17, RZ, R16 ;  /* 0x00000010ff11723e */ /* 0x000fc800000010ff */
[----:B------:R-:W-:-:S07]  /*36e0*/  PRMT R116, R17, 0x7610, R116 ;  /* 0x0000761011747816 */ /* 0x000fce0000000074 */
.L_x_15564:
[----:B------:R-:W-:-:S05]  /*36f0*/  SHF.L.U32 R120, R120, 0x10, RZ ;  /* 0x0000001078787819 */ /* 0x000fca00000006ff */
[----:B------:R-:W-:Y:S01]  /*3700*/  FMUL.FTZ R17, R120, R165 ;  /* 0x000000a578117220 */ /* 0x000fe20000410000 */
[----:B------:R-:W-:Y:S06]  /*3710*/  @P3 BRA `(.L_x_15565) ;  /* 0x0000000000083947 */ /* 0x000fec0003800000 */
[----:B------:R-:W-:Y:S05]  /*3720*/  @P1 BRA `(.L_x_15566) ;  /* 0x0000000000101947 */ /* 0x000fea0003800000 */
[----:B------:R-:W-:Y:S05]  /*3730*/  BRA `(.L_x_15567) ;  /* 0x0000000000147947 */ /* 0x000fea0003800000 */
.L_x_15565:
[----:B-----5:R-:W-:-:S04]  /*3740*/  PRMT R37, R112, 0x7632, R37 ;  /* 0x0000763270257816 */ /* 0x020fc80000000025 */
[----:B------:R-:W-:-:S05]  /*3750*/  SHF.L.U32 R37, R37, 0x10, RZ ;  /* 0x0000001025257819 */ /* 0x000fca00000006ff */
[----:B------:R-:W-:-:S07]  /*3760*/  FADD.FTZ R17, R37, R17 ;  /* 0x0000001125117221 */ /* 0x000fce0000010000 */
.L_x_15566:
[----:B------:R-:W-:-:S04]  /*3770*/  F2FP.BF16.F32.PACK_AB R37, RZ, R17 ;  /* 0x00000011ff25723e */ /* 0x000fc800000010ff */
[----:B------:R-:W-:-:S07]  /*3780*/  PRMT R116, R116, 0x5410, R37 ;  /* 0x0000541074747816 */ /* 0x000fce0000000025 */
.L_x_15567:
[C---:B------:R-:W-:Y:S02]  /*3790*/  SHF.L.U32 R37, R121.reuse, 0x10, RZ ;  /* 0x0000001079257819 */ /* 0x040fe400000006ff */
[----:B------:R-:W-:-:S03]  /*37a0*/  PRMT R38, R121, 0x7632, R38 ;  /* 0x0000763279267816 */ /* 0x000fc60000000026 */
[----:B------:R-:W-:Y:S01]  /*37b0*/  FMUL.FTZ R37, R37, R165 ;  /* 0x000000a525257220 */ /* 0x000fe20000410000 */
[----:B------:R-:W-:Y:S06]  /*37c0*/  @P3 BRA `(.L_x_15568) ;  /* 0x0000000000083947 */ /* 0x000fec0003800000 */
[----:B------:R-:W-:Y:S05]  /*37d0*/  @P1 BRA `(.L_x_15569) ;  /* 0x00000000000c1947 */ /* 0x000fea0003800000 */
[----:B------:R-:W-:Y:S05]  /*37e0*/  BRA `(.L_x_15570) ;  /* 0x0000000000107947 */ /* 0x000fea0003800000 */
.L_x_15568:
[----:B-----5:R-:W-:-:S05]  /*37f0*/  SHF.L.U32 R120, R113, 0x10, RZ ;  /* 0x0000001071787819 */ /* 0x020fca00000006ff */
[----:B------:R-:W-:-:S07]  /*3800*/  FADD.FTZ R37, R120, R37 ;  /* 0x0000002578257221 */ /* 0x000fce0000010000 */
.L_x_15569:
[----:B------:R-:W-:-:S04]  /*3810*/  F2FP.BF16.F32.PACK_AB R120, RZ, R37 ;  /* 0x00000025ff78723e */ /* 0x000fc800000010ff */
[----:B------:R-:W-:-:S07]  /*3820*/  PRMT R117, R120, 0x7610, R117 ;  /* 0x0000761078757816 */ /* 0x000fce0000000075 */
.L_x_15570:
[----:B------:R-:W-:-:S05]  /*3830*/  SHF.L.U32 R38, R38, 0x10, RZ ;  /* 0x0000001026267819 */ /* 0x000fca00000006ff */
[----:B------:R-:W-:Y:S01]  /*3840*/  FMUL.FTZ R38, R38, R165 ;  /* 0x000000a526267220 */ /* 0x000fe20000410000 */
[----:B------:R-:W-:Y:S06]  /*3850*/  @P3 BRA `(.L_x_15571) ;  /* 0x0000000000083947 */ /* 0x000fec0003800000 */
[----:B------:R-:W-:Y:S05]  /*3860*/  @P1 BRA `(.L_x_15572) ;  /* 0x0000000000101947 */ /* 0x000fea0003800000 */
[----:B------:R-:W-:Y:S05]  /*3870*/  BRA `(.L_x_15573) ;  /* 0x0000000000147947 */ /* 0x000fea0003800000 */
.L_x_15571:
[----:B-----5:R-:W-:-:S04]  /*3880*/  PRMT R120, R113, 0x7632, R120 ;  /* 0x0000763271787816 */ /* 0x020fc80000000078 */
[----:B------:R-:W-:-:S05]  /*3890*/  SHF.L.U32 R120, R120, 0x10, RZ ;  /* 0x0000001078787819 */ /* 0x000fca00000006ff */
[----:B------:R-:W-:-:S07]  /*38a0*/  FADD.FTZ R38, R120, R38 ;  /* 0x0000002678267221 */ /* 0x000fce0000010000 */
.L_x_15572:
[----:B------:R-:W-:-:S04]  /*38b0*/  F2FP.BF16.F32.PACK_AB R120, RZ, R38 ;  /* 0x00000026ff78723e */ /* 0x000fc800000010ff */
[----:B------:R-:W-:-:S07]  /*38c0*/  PRMT R117, R117, 0x5410, R120 ;  /* 0x0000541075757816 */ /* 0x000fce0000000078 */
.L_x_15573:
[C---:B------:R-:W-:Y:S02]  /*38d0*/  SHF.L.U32 R120, R122.reuse, 0x10, RZ ;  /* 0x000000107a787819 */ /* 0x040fe400000006ff */
[----:B------:R-:W-:-:S03]  /*38e0*/  PRMT R122, R122, 0x7632, R122 ;  /* 0x000076327a7a7816 */ /* 0x000fc6000000007a */
[----:B------:R-:W-:Y:S01]  /*38f0*/  FMUL.FTZ R137, R120, R165 ;  /* 0x000000a578897220 */ /* 0x000fe20000410000 */
[----:B------:R-:W-:Y:S06]  /*3900*/  @P3 BRA `(.L_x_15574) ;  /* 0x0000000000083947 */ /* 0x000fec0003800000 */
[----:B------:R-:W-:Y:S05]  /*3910*/  @P1 BRA `(.L_x_15575) ;  /* 0x00000000000c1947 */ /* 0x000fea0003800000 */
[----:B------:R-:W-:Y:S05]  /*3920*/  BRA `(.L_x_15576) ;  /* 0x0000000000107947 */ /* 0x000fea0003800000 */
.L_x_15574:
[----:B-----5:R-:W-:-:S05]  /*3930*/  SHF.L.U32 R120, R114, 0x10, RZ ;  /* 0x0000001072787819 */ /* 0x020fca00000006ff */
[----:B------:R-:W-:-:S07]  /*3940*/  FADD.FTZ R137, R120, R137 ;  /* 0x0000008978897221 */ /* 0x000fce0000010000 */
.L_x_15575:
[----:B------:R-:W-:-:S04]  /*3950*/  F2FP.BF16.F32.PACK_AB R120, RZ, R137 ;  /* 0x00000089ff78723e */ /* 0x000fc800000010ff */
[----:B------:R-:W-:-:S07]  /*3960*/  PRMT R118, R120, 0x7610, R118 ;  /* 0x0000761078767816 */ /* 0x000fce0000000076 */
.L_x_15576:
[----:B------:R-:W-:-:S05]  /*3970*/  SHF.L.U32 R122, R122, 0x10, RZ ;  /* 0x000000107a7a7819 */ /* 0x000fca00000006ff */
[----:B------:R-:W-:Y:S01]  /*3980*/  FMUL.FTZ R138, R122, R165 ;  /* 0x000000a57a8a7220 */ /* 0x000fe20000410000 */
[----:B------:R-:W-:Y:S06]  /*3990*/  @P3 BRA `(.L_x_15577) ;  /* 0x0000000000083947 */ /* 0x000fec0003800000 */
[----:B------:R-:W-:Y:S05]  /*39a0*/  @P1 BRA `(.L_x_15578) ;  /* 0x0000000000101947 */ /* 0x000fea0003800000 */
[----:B------:R-:W-:Y:S05]  /*39b0*/  BRA `(.L_x_15579) ;  /* 0x0000000000147947 */ /* 0x000fea0003800000 */
.L_x_15577:
[----:B-----5:R-:W-:-:S04]  /*39c0*/  PRMT R120, R114, 0x7632, R120 ;  /* 0x0000763272787816 */ /* 0x020fc80000000078 */
[----:B------:R-:W-:-:S05]  /*39d0*/  SHF.L.U32 R120, R120, 0x10, RZ ;  /* 0x0000001078787819 */ /* 0x000fca00000006ff */
[----:B------:R-:W-:-:S07]  /*39e0*/  FADD.FTZ R138, R120, R138 ;  /* 0x0000008a788a7221 */ /* 0x000fce0000010000 */
.L_x_15578:
[----:B------:R-:W-:-:S04]  /*39f0*/  F2FP.BF16.F32.PACK_AB R120, RZ, R138 ;  /* 0x0000008aff78723e */ /* 0x000fc800000010ff */
[----:B------:R-:W-:-:S07]  /*3a00*/  PRMT R118, R118, 0x5410, R120 ;  /* 0x0000541076767816 */ /* 0x000fce0000000078 */
.L_x_15579:
[C---:B------:R-:W-:Y:S02]  /*3a10*/  SHF.L.U32 R120, R123.reuse, 0x10, RZ ;  /* 0x000000107b787819 */ /* 0x040fe400000006ff */
[----:B------:R-:W-:-:S03]  /*3a20*/  PRMT R123, R123, 0x7632, R123 ;  /* 0x000076327b7b7816 */ /* 0x000fc6000000007b */
[----:B------:R-:W-:Y:S01]  /*3a30*/  FMUL.FTZ R157, R120, R165 ;  /* 0x000000a5789d7220 */ /* 0x000fe20000410000 */
[----:B------:R-:W-:Y:S06]  /*3a40*/  @P3 BRA `(.L_x_15580) ;  /* 0x0000000000083947 */ /* 0x000fec0003800000 */
[----:B------:R-:W-:Y:S05]  /*3a50*/  @P1 BRA `(.L_x_15581) ;  /* 0x00000000000c1947 */ /* 0x000fea0003800000 */
[----:B------:R-:W-:Y:S05]  /*3a60*/  BRA `(.L_x_15582) ;  /* 0x0000000000107947 */ /* 0x000fea0003800000 */
.L_x_15580:
[----:B-----5:R-:W-:-:S05]  /*3a70*/  SHF.L.U32 R120, R115, 0x10, RZ ;  /* 0x0000001073787819 */ /* 0x020fca00000006ff */
[----:B------:R-:W-:-:S07]  /*3a80*/  FADD.FTZ R157, R120, R157 ;  /* 0x0000009d789d7221 */ /* 0x000fce0000010000 */
.L_x_15581:
[----:B------:R-:W-:-:S04]  /*3a90*/  F2FP.BF16.F32.PACK_AB R120, RZ, R157 ;  /* 0x0000009dff78723e */ /* 0x000fc800000010ff */
[----:B------:R-:W-:-:S07]  /*3aa0*/  PRMT R119, R120, 0x7610, R119 ;  /* 0x0000761078777816 */ /* 0x000fce0000000077 */
.L_x_15582:
[----:B------:R-:W-:-:S05]  /*3ab0*/  SHF.L.U32 R123, R123, 0x10, RZ ;  /* 0x000000107b7b7819 */ /* 0x000fca00000006ff */
[----:B------:R-:W-:Y:S01]  /*3ac0*/  FMUL.FTZ R158, R123, R165 ;  /* 0x000000a57b9e7220 */ /* 0x000fe20000410000 */
[----:B------:R-:W-:Y:S06]  /*3ad0*/  @P3 BRA `(.L_x_15583) ;  /* 0x0000000000083947 */ /* 0x000fec0003800000 */
[----:B------:R-:W-:Y:S05]  /*3ae0*/  @P1 BRA `(.L_x_15584) ;  /* 0x0000000000101947 */ /* 0x000fea0003800000 */
[----:B------:R-:W-:Y:S05]  /*3af0*/  BRA `(.L_x_15585) ;  /* 0x0000000000147947 */ /* 0x000fea0003800000 */
.L_x_15583:
[----:B-----5:R-:W-:-:S04]  /*3b00*/  PRMT R120, R115, 0x7632, R120 ;  /* 0x0000763273787816 */ /* 0x020fc80000000078 */
[----:B------:R-:W-:-:S05]  /*3b10*/  SHF.L.U32 R120, R120, 0x10, RZ ;  /* 0x0000001078787819 */ /* 0x000fca00000006ff */
[----:B------:R-:W-:-:S07]  /*3b20*/  FADD.FTZ R158, R120, R158 ;  /* 0x0000009e789e7221 */ /* 0x000fce0000010000 */
.L_x_15584:
[----:B------:R-:W-:-:S04]  /*3b30*/  F2FP.BF16.F32.PACK_AB R120, RZ, R158 ;  /* 0x0000009eff78723e */ /* 0x000fc800000010ff */
[----:B------:R-:W-:-:S07]  /*3b40*/  PRMT R119, R119, 0x5410, R120 ;  /* 0x0000541077777816 */ /* 0x000fce0000000078 */
.L_x_15585:
[----:B------:R-:W0:Y:S02]  /*3b50*/  @P1 LDC.64 R120, c[0x0][0x238] ;  /* 0x00008e00ff781b82 */ /* 0x000e240000000a00 */
[----:B0-----:R-:W-:-:S04]  /*3b60*/  @P1 LEA R120, P3, R166, R120, 0x4 ;  /* 0x00000078a6781211 */ /* 0x001fc800078620ff */
[C---:B------:R-:W-:Y:S02]  /*3b70*/  @P1 LEA.HI.X R121, R166.reuse, R121, RZ, 0x4, P3 ;  /* 0x00000079a6791211 */ /* 0x040fe400018f24ff */
[----:B------:R-:W-:-:S03]  /*3b80*/  IADD3 R166, R166, 0x20, RZ ;  /* 0x00000020a6a67810 */ /* 0x000fc60007ffe0ff */
[----:B------:R0:W-:Y:S04]  /*3b90*/  @P1 STG.E.128 desc[UR4][R120.64], R116 ;  /* 0x0000007478001986 */ /* 0x0001e8000c101d04 */
.L_x_15561:
[----:B------:R-:W-:Y:S05]  /*3ba0*/  BSYNC B0 ;  /* 0x0000000000007941 */ /* 0x000fea0003800000 */
.L_x_15560:
        /* <DEDUP_REMOVED lines=19> */
.L_x_15588:
[----:B-----5:R-:W-:-:S05]  /*3ce0*/  SHF.L.U32 R19, R112, 0x10, RZ ;  /* 0x0000001070137819 */ /* 0x020fca00000006ff */
[----:B------:R-:W-:-:S07]  /*3cf0*/  FADD.FTZ R18, R19, R18 ;  /* 0x0000001213127221 */ /* 0x000fce0000010000 */
.L_x_15589:
[----:B------:R-:W-:-:S04]  /*3d00*/  F2FP.BF16.F32.PACK_AB R19, RZ, R18 ;  /* 0x00000012ff13723e */ /* 0x000fc800000010ff */
[----:B------:R-:W-:-:S07]  /*3d10*/  PRMT R116, R19, 0x7610, R116 ;  /* 0x0000761013747816 */ /* 0x000fce0000000074 */
.L_x_15590:
[----:B------:R-:W-:-:S05]  /*3d20*/  SHF.L.U32 R120, R120, 0x10, RZ ;  /* 0x0000001078787819 */ /* 0x000fca00000006ff */
[----:B------:R-:W-:Y:S01]  /*3d30*/  FMUL.FTZ R19, R120, R165 ;  /* 0x000000a578137220 */ /* 0x000fe20000410000 */
[----:B------:R-:W-:Y:S06]  /*3d40*/  @P3 BRA `(.L_x_15591) ;  /* 0x0000000000083947 */ /* 0x000fec0003800000 */
[----:B------:R-:W-:Y:S05]  /*3d50*/  @P1 BRA `(.L_x_15592) ;  /* 0x0000000000101947 */ /* 0x000fea0003800000 */
[----:B------:R-:W-:Y:S05]  /*3d60*/  BRA `(.L_x_15593) ;  /* 0x0000000000147947 */ /* 0x000fea0003800000 */
.L_x_15591:
[----:B-----5:R-:W-:-:S04]  /*3d70*/  PRMT R39, R112, 0x7632, R39 ;  /* 0x0000763270277816 */ /* 0x020fc80000000027 */
[----:B------:R-:W-:-:S05]  /*3d80*/  SHF.L.U32 R39, R39, 0x10, RZ ;  /* 0x0000001027277819 */ /* 0x000fca00000006ff */
[----:B------:R-:W-:-:S07]  /*3d90*/  FADD.FTZ R19, R39, R19 ;  /* 0x0000001327137221 */ /* 0x000fce0000010000 */
.L_x_15592:
[----:B------:R-:W-:-:S04]  /*3da0*/  F2FP.BF16.F32.PACK_AB R39, RZ, R19 ;  /* 0x00000013ff27723e */ /* 0x000fc800000010ff */
[----:B------:R-:W-:-:S07]  /*3db0*/  PRMT R116, R116, 0x5410, R39 ;  /* 0x0000541074747816 */ /* 0x000fce0000000027 */
.L_x_15593:
[C---:B------:R-:W-:Y:S02]  /*3dc0*/  SHF.L.U32 R39, R121.reuse, 0x10, RZ ;  /* 0x0000001079277819 */ /* 0x040fe400000006ff */
[----:B------:R-:W-:-:S03]  /*3dd0*/  PRMT R40, R121, 0x7632, R40 ;  /* 0x0000763279287816 */ /* 0x000fc60000000028 */
[----:B------:R-:W-:Y:S01]  /*3de0*/  FMUL.FTZ R39, R39, R165 ;  /* 0x000000a527277220 */ /* 0x000fe20000410000 */
[----:B------:R-:W-:Y:S06]  /*3df0*/  @P3 BRA `(.L_x_15594) ;  /* 0x0000000000083947 */ /* 0x000fec0003800000 */
[----:B------:R-:W-:Y:S05]  /*3e00*/  @P1 BRA `(.L_x_15595) ;  /* 0x00000000000c1947 */ /* 0x000fea0003800000 */
[----:B------:R-:W-:Y:S05]  /*3e10*/  BRA `(.L_x_15596) ;  /* 0x0000000000107947 */ /* 0x000fea0003800000 */
.L_x_15594:
[----:B-----5:R-:W-:-:S05]  /*3e20*/  SHF.L.U32 R120, R113, 0x10, RZ ;  /* 0x0000001071787819 */ /* 0x020fca00000006ff */
[----:B------:R-:W-:-:S07]  /*3e30*/  FADD.FTZ R39, R120, R39 ;  /* 0x0000002778277221 */ /* 0x000fce0000010000 */
.L_x_15595:
[----:B------:R-:W-:-:S04]  /*3e40*/  F2FP.BF16.F32.PACK_AB R120, RZ, R39 ;  /* 0x00000027ff78723e */ /* 0x000fc800000010ff */
[----:B------:R-:W-:-:S07]  /*3e50*/  PRMT R117, R120, 0x7610, R117 ;  /* 0x0000761078757816 */ /* 0x000fce0000000075 */
.L_x_15596:
[----:B------:R-:W-:-:S05]  /*3e60*/  SHF.L.U32 R40, R40, 0x10, RZ ;  /* 0x0000001028287819 */ /* 0x000fca00000006ff */
[----:B------:R-:W-:Y:S01]  /*3e70*/  FMUL.FTZ R40, R40, R165 ;  /* 0x000000a528287220 */ /* 0x000fe20000410000 */
[----:B------:R-:W-:Y:S06]  /*3e80*/  @P3 BRA `(.L_x_15597) ;  /* 0x0000000000083947 */ /* 0x000fec0003800000 */
[----:B------:R-:W-:Y:S05]  /*3e90*/  @P1 BRA `(.L_x_15598) ;  /* 0x0000000000101947 */ /* 0x000fea0003800000 */
[----:B------:R-:W-:Y:S05]  /*3ea0*/  BRA `(.L_x_15599) ;  /* 0x0000000000147947 */ /* 0x000fea0003800000 */
.L_x_15597:
[----:B-----5:R-:W-:-:S04]  /*3eb0*/  PRMT R120, R113, 0x7632, R120 ;  /* 0x0000763271787816 */ /* 0x020fc80000000078 */
[----:B------:R-:W-:-:S05]  /*3ec0*/  SHF.L.U32 R120, R120, 0x10, RZ ;  /* 0x0000001078787819 */ /* 0x000fca00000006ff */
[----:B------:R-:W-:-:S07]  /*3ed0*/  FADD.FTZ R40, R120, R40 ;  /* 0x0000002878287221 */ /* 0x000fce0000010000 */
.L_x_15598:
[----:B------:R-:W-:-:S04]  /*3ee0*/  F2FP.BF16.F32.PACK_AB R120, RZ, R40 ;  /* 0x00000028ff78723e */ /* 0x000fc800000010ff */
[----:B------:R-:W-:-:S07]  /*3ef0*/  PRMT R117, R117, 0x5410, R120 ;  /* 0x0000541075757816 */ /* 0x000fce0000000078 */
.L_x_15599:
[C---:B------:R-:W-:Y:S02]  /*3f00*/  SHF.L.U32 R120, R122.reuse, 0x10, RZ ;  /* 0x000000107a787819 */ /* 0x040fe400000006ff */
[----:B------:R-:W-:-:S03]  /*3f10*/  PRMT R122, R122, 0x7632, R122 ;  /* 0x000076327a7a7816 */ /* 0x000fc6000000007a */
[----:B------:R-:W-:Y:S01]  /*3f20*/  FMUL.FTZ R139, R120, R165 ;  /* 0x000000a5788b7220 */ /* 0x000fe20000410000 */
[----:B------:R-:W-:Y:S06]  /*3f30*/  @P3 BRA `(.L_x_15600) ;  /* 0x0000000000083947 */ /* 0x000fec0003800000 */
[----:B------:R-:W-:Y:S05]  /*3f40*/  @P1 BRA `(.L_x_15601) ;  /* 0x00000000000c1947 */ /* 0x000fea0003800000 */
[----:B------:R-:W-:Y:S05]  /*3f50*/  BRA `(.L_x_15602) ;  /* 0x0000000000107947 */ /* 0x000fea0003800000 */
.L_x_15600:
[----:B-----5:R-:W-:-:S05]  /*3f60*/  SHF.L.U32 R120, R114, 0x10, RZ ;  /* 0x0000001072787819 */ /* 0x020fca00000006ff */
[----:B------:R-:W-:-:S07]  /*3f70*/  FADD.FTZ R139, R120, R139 ;  /* 0x0000008b788b7221 */ /* 0x000fce0000010000 */
.L_x_15601:
[----:B------:R-:W-:-:S04]  /*3f80*/  F2FP.BF16.F32.PACK_AB R120, RZ, R139 ;  /* 0x0000008bff78723e */ /* 0x000fc800000010ff */
[----:B------:R-:W-:-:S07]  /*3f90*/  PRMT R118, R120, 0x7610, R118 ;  /* 0x0000761078767816 */ /* 0x000fce0000000076 */
.L_x_15602:
[----:B------:R-:W-:-:S05]  /*3fa0*/  SHF.L.U32 R122, R122, 0x10, RZ ;  /* 0x000000107a7a7819 */ /* 0x000fca00000006ff */
[----:B------:R-:W-:Y:S01]  /*3fb0*/  FMUL.FTZ R140, R122, R165 ;  /* 0x000000a57a8c7220 */ /* 0x000fe20000410000 */
[----:B------:R-:W-:Y:S06]  /*3fc0*/  @P3 BRA `(.L_x_15603) ;  /* 0x0000000000083947 */ /* 0x000fec0003800000 */
[----:B------:R-:W-:Y:S05]  /*3fd0*/  @P1 BRA `(.L_x_15604) ;  /* 0x0000000000101947 */ /* 0x000fea0003800000 */
[----:B------:R-:W-:Y:S05]  /*3fe0*/  BRA `(.L_x_15605) ;  /* 0x0000000000147947 */ /* 0x000fea0003800000 */
.L_x_15603:
[----:B-----5:R-:W-:-:S04]  /*3ff0*/  PRMT R120, R114, 0x7632, R120 ;  /* 0x0000763272787816 */ /* 0x020fc80000000078 */
[----:B------:R-:W-:-:S05]  /*4000*/  SHF.L.U32 R120, R120, 0x10, RZ ;  /* 0x0000001078787819 */ /* 0x000fca00000006ff */
[----:B------:R-:W-:-:S07]  /*4010*/  FADD.FTZ R140, R120, R140 ;  /* 0x0000008c788c7221 */ /* 0x000fce0000010000 */
.L_x_15604:
[----:B------:R-:W-:-:S04]  /*4020*/  F2FP.BF16.F32.PACK_AB R120, RZ, R140 ;  /* 0x0000008cff78723e */ /* 0x000fc800000010ff */
[----:B------:R-:W-:-:S07]  /*4030*/  PRMT R118, R118, 0x5410, R120 ;  /* 0x0000541076767816 */ /* 0x000fce0000000078 */
.L_x_15605:
[C---:B------:R-:W-:Y:S02]  /*4040*/  SHF.L.U32 R120, R123.reuse, 0x10, RZ ;  /* 0x000000107b787819 */ /* 0x040fe400000006ff */
[----:B------:R-:W-:-:S03]  /*4050*/  PRMT R123, R123, 0x7632, R123 ;  /* 0x000076327b7b7816 */ /* 0x000fc6000000007b */
[----:B------:R-:W-:Y:S01]  /*4060*/  FMUL.FTZ R159, R120, R165 ;  /* 0x000000a5789f7220 */ /* 0x000fe20000410000 */
[----:B------:R-:W-:Y:S06]  /*4070*/  @P3 BRA `(.L_x_15606) ;  /* 0x0000000000083947 */ /* 0x000fec0003800000 */
[----:B------:R-:W-:Y:S05]  /*4080*/  @P1 BRA `(.L_x_15607) ;  /* 0x00000000000c1947 */ /* 0x000fea0003800000 */
[----:B------:R-:W-:Y:S05]  /*4090*/  BRA `(.L_x_15608) ;  /* 0x0000000000107947 */ /* 0x000fea0003800000 */
.L_x_15606:
[----:B-----5:R-:W-:-:S05]  /*40a0*/  SHF.L.U32 R120, R115, 0x10, RZ ;  /* 0x0000001073787819 */ /* 0x020fca00000006ff */
[----:B------:R-:W-:-:S07]  /*40b0*/  FADD.FTZ R159, R120, R159 ;  /* 0x0000009f789f7221 */ /* 0x000fce0000010000 */
.L_x_15607:
[----:B------:R-:W-:-:S04]  /*40c0*/  F2FP.BF16.F32.PACK_AB R120, RZ, R159 ;  /* 0x0000009fff78723e */ /* 0x000fc800000010ff */
[----:B------:R-:W-:-:S07]  /*40d0*/  PRMT R119, R120, 0x7610, R119 ;  /* 0x0000761078777816 */ /* 0x000fce0000000077 */
.L_x_15608:
[----:B------:R-:W-:-:S05]  /*40e0*/  SHF.L.U32 R123, R123, 0x10, RZ ;  /* 0x000000107b7b7819 */ /* 0x000fca00000006ff */
[----:B------:R-:W-:Y:S01]  /*40f0*/  FMUL.FTZ R160, R123, R165 ;  /* 0x000000a57ba07220 */ /* 0x000fe20000410000 */
[----:B------:R-:W-:Y:S06]  /*4100*/  @P3 BRA `(.L_x_15609) ;  /* 0x0000000000083947 */ /* 0x000fec0003800000 */
[----:B------:R-:W-:Y:S05]  /*4110*/  @P1 BRA `(.L_x_15610) ;  /* 0x0000000000101947 */ /* 0x000fea0003800000 */
[----:B------:R-:W-:Y:S05]  /*4120*/  BRA `(.L_x_15611) ;  /* 0x0000000000147947 */ /* 0x000fea0003800000 */
.L_x_15609:
[----:B-----5:R-:W-:-:S04]  /*4130*/  PRMT R120, R115, 0x7632, R120 ;  /* 0x0000763273787816 */ /* 0x020fc80000000078 */
[----:B------:R-:W-:-:S05]  /*4140*/  SHF.L.U32 R120, R120, 0x10, RZ ;  /* 0x0000001078787819 */ /* 0x000fca00000006ff */
[----:B------:R-:W-:-:S07]  /*4150*/  FADD.FTZ R160, R120, R160 ;  /* 0x000000a078a07221 */ /* 0x000fce0000010000 */
.L_x_15610:
[----:B------:R-:W-:-:S04]  /*4160*/  F2FP.BF16.F32.PACK_AB R120, RZ, R160 ;  /* 0x000000a0ff78723e */ /* 0x000fc800000010ff */
[----:B------:R-:W-:-:S07]  /*4170*/  PRMT R119, R119, 0x5410, R120 ;  /* 0x0000541077777816 */ /* 0x000fce0000000078 */
.L_x_15611:
[----:B------:R-:W0:Y:S02]  /*4180*/  @P1 LDC.64 R120, c[0x0][0x238] ;  /* 0x00008e00ff781b82 */ /* 0x000e240000000a00 */
[----:B0-----:R-:W-:-:S04]  /*4190*/  @P1 LEA R120, P3, R166, R120, 0x4 ;  /* 0x00000078a6781211 */ /* 0x001fc800078620ff */
[C---:B------:R-:W-:Y:S02]  /*41a0*/  @P1 LEA.HI.X R121, R166.reuse, R121, RZ, 0x4, P3 ;  /* 0x00000079a6791211 */ /* 0x040fe400018f24ff */
[----:B------:R-:W-:-:S03]  /*41b0*/  IADD3 R166, R166, 0x20, RZ ;  /* 0x00000020a6a67810 */ /* 0x000fc60007ffe0ff */
[----:B------:R0:W-:Y:S04]  /*41c0*/  @P1 STG.E.128 desc[UR4][R120.64], R116 ;  /* 0x0000007478001986 */ /* 0x0001e8000c101d04 */
.L_x_15587:
[----:B------:R-:W-:Y:S05]  /*41d0*/  BSYNC B0 ;  /* 0x0000000000007941 */ /* 0x000fea0003800000 */
.L_x_15586:
        /* <DEDUP_REMOVED lines=19> */
.L_x_15614:
[----:B-----5:R-:W-:-:S05]  /*4310*/  SHF.L.U32 R21, R112, 0x10, RZ ;  /* 0x0000001070157819 */ /* 0x020fca00000006ff */
[----:B------:R-:W-:-:S07]  /*4320*/  FADD.FTZ R20, R21, R20 ;  /* 0x0000001415147221 */ /* 0x000fce0000010000 */
.L_x_15615:
[----:B------:R-:W-:-:S04]  /*4330*/  F2FP.BF16.F32.PACK_AB R21, RZ, R20 ;  /* 0x00000014ff15723e */ /* 0x000fc800000010ff */
[----:B------:R-:W-:-:S07]  /*4340*/  PRMT R116, R21, 0x7610, R116 ;  /* 0x0000761015747816 */ /* 0x000fce0000000074 */
.L_x_15616:
[----:B------:R-:W-:-:S05]  /*4350*/  SHF.L.U32 R120, R120, 0x10, RZ ;  /* 0x0000001078787819 */ /* 0x000fca00000006ff */
[----:B------:R-:W-:Y:S01]  /*4360*/  FMUL.FTZ R21, R120, R165 ;  /* 0x000000a578157220 */ /* 0x000fe20000410000 */
[----:B------:R-:W-:Y:S06]  /*4370*/  @P3 BRA `(.L_x_15617) ;  /* 0x0000000000083947 */ /* 0x000fec0003800000 */
[----:B------:R-:W-:Y:S05]  /*4380*/  @P1 BRA `(.L_x_15618) ;  /* 0x0000000000101947 */ /* 0x000fea0003800000 */
[----:B------:R-:W-:Y:S05]  /*4390*/  BRA `(.L_x_15619) ;  /* 0x0000000000147947 */ /* 0x000fea0003800000 */
.L_x_15617:
[----:B-----5:R-:W-:-:S04]  /*43a0*/  PRMT R41, R112, 0x7632, R41 ;  /* 0x0000763270297816 */ /* 0x020fc80000000029 */
[----:B------:R-:W-:-:S05]  /*43b0*/  SHF.L.U32 R41, R41, 0x10, RZ ;  /* 0x0000001029297819 */ /* 0x000fca00000006ff */
[----:B------:R-:W-:-:S07]  /*43c0*/  FADD.FTZ R21, R41, R21 ;  /* 0x0000001529157221 */ /* 0x000fce0000010000 */
.L_x_15618:
[----:B------:R-:W-:-:S04]  /*43d0*/  F2FP.BF16.F32.PACK_AB R41, RZ, R21 ;  /* 0x00000015ff29723e */ /* 0x000fc800000010ff */
[----:B------:R-:W-:-:S07]  /*43e0*/  PRMT R116, R116, 0x5410, R41 ;  /* 0x0000541074747816 */ /* 0x000fce0000000029 */
.L_x_15619:
[C---:B------:R-:W-:Y:S02]  /*43f0*/  SHF.L.U32 R41, R121.reuse, 0x10, RZ ;  /* 0x0000001079297819 */ /* 0x040fe400000006ff */
[----:B------:R-:W-:-:S03]  /*4400*/  PRMT R42, R121, 0x7632, R42 ;  /* 0x00007632792a7816 */ /* 0x000fc6000000002a */
[----:B------:R-:W-:Y:S01]  /*4410*/  FMUL.FTZ R41, R41, R165 ;  /* 0x000000a529297220 */ /* 0x000fe20000410000 */
[----:B------:R-:W-:Y:S06]  /*4420*/  @P3 BRA `(.L_x_15620) ;  /* 0x0000000000083947 */ /* 0x000fec0003800000 */
[----:B------:R-:W-:Y:S05]  /*4430*/  @P1 BRA `(.L_x_15621) ;  /* 0x00000000000c1947 */ /* 0x000fea0003800000 */
[----:B------:R-:W-:Y:S05]  /*4440*/  BRA `(.L_x_15622) ;  /* 0x0000000000107947 */ /* 0x000fea0003800000 */
.L_x_15620:
[----:B-----5:R-:W-:-:S05]  /*4450*/  SHF.L.U32 R120, R113, 0x10, RZ ;  /* 0x0000001071787819 */ /* 0x020fca00000006ff */
[----:B------:R-:W-:-:S07]  /*4460*/  FADD.FTZ R41, R120, R41 ;  /* 0x0000002978297221 */ /* 0x000fce0000010000 */
.L_x_15621:
[----:B------:R-:W-:-:S04]  /*4470*/  F2FP.BF16.F32.PACK_AB R120, RZ, R41 ;  /* 0x00000029ff78723e */ /* 0x000fc800000010ff */
[----:B------:R-:W-:-:S07]  /*4480*/  PRMT R117, R120, 0x7610, R117 ;  /* 0x0000761078757816 */ /* 0x000fce0000000075 */
.L_x_15622:
[----:B------:R-:W-:-:S05]  /*4490*/  SHF.L.U32 R42, R42, 0x10, RZ ;  /* 0x000000102a2a7819 */ /* 0x000fca00000006ff */
[----:B------:R-:W-:Y:S01]  /*44a0*/  FMUL.FTZ R42, R42, R165 ;  /* 0x000000a52a2a7220 */ /* 0x000fe20000410000 */
[----:B------:R-:W-:Y:S06]  /*44b0*/  @P3 BRA `(.L_x_15623) ;  /* 0x0000000000083947 */ /* 0x000fec0003800000 */
[----:B------:R-:W-:Y:S05]  /*44c0*/  @P1 BRA `(.L_x_15624) ;  /* 0x0000000000101947 */ /* 0x000fea0003800000 */
[----:B------:R-:W-:Y:S05]  /*44d0*/  BRA `(.L_x_15625) ;  /* 0x0000000000147947 */ /* 0x000fea0003800000 */
.L_x_15623:
[----:B-----5:R-:W-:-:S04]  /*44e0*/  PRMT R120, R113, 0x7632, R120 ;  /* 0x0000763271787816 */ /* 0x020fc80000000078 */
[----:B------:R-:W-:-:S05]  /*44f0*/  SHF.L.U32 R120, R120, 0x10, RZ ;  /* 0x0000001078787819 */ /* 0x000fca00000006ff */
[----:B------:R-:W-:-:S07]  /*4500*/  FADD.FTZ R42, R120, R42 ;  /* 0x0000002a782a7221 */ /* 0x000fce0000010000 */
.L_x_15624:
[----:B------:R-:W-:-:S04]  /*4510*/  F2FP.BF16.F32.PACK_AB R120, RZ, R42 ;  /* 0x0000002aff78723e */ /* 0x000fc800000010ff */
[----:B------:R-:W-:-:S07]  /*4520*/  PRMT R117, R117, 0x5410, R120 ;  /* 0x0000541075757816 */ /* 0x000fce0000000078 */
.L_x_15625:
[C---:B------:R-:W-:Y:S02]  /*4530*/  SHF.L.U32 R120, R122.reuse, 0x10, RZ ;  /* 0x000000107a787819 */ /* 0x040fe400000006ff */
[----:B------:R-:W-:-:S03]  /*4540*/  PRMT R122, R122, 0x7632, R122 ;  /* 0x000076327a7a7816 */ /* 0x000fc6000000007a */
[----:B------:R-:W-:Y:S01]  /*4550*/  FMUL.FTZ R141, R120, R165 ;  /* 0x000000a5788d7220 */ /* 0x000fe20000410000 */
[----:B------:R-:W-:Y:S06]  /*4560*/  @P3 BRA `(.L_x_15626) ;  /* 0x0000000000083947 */ /* 0x000fec0003800000 */
[----:B------:R-:W-:Y:S05]  /*4570*/  @P1 BRA `(.L_x_15627) ;  /* 0x00000000000c1947 */ /* 0x000fea0003800000 */
[----:B------:R-:W-:Y:S05]  /*4580*/  BRA `(.L_x_15628) ;  /* 0x0000000000107947 */ /* 0x000fea0003800000 */
.L_x_15626:
[----:B-----5:R-:W-:-:S05]  /*4590*/  SHF.L.U32 R120, R114, 0x10, RZ ;  /* 0x0000001072787819 */ /* 0x020fca00000006ff */
[----:B------:R-:W-:-:S07]  /*45a0*/  FADD.FTZ R141, R120, R141 ;  /* 0x0000008d788d7221 */ /* 0x000fce0000010000 */
.L_x_15627:
[----:B------:R-:W-:-:S04]  /*45b0*/  F2FP.BF16.F32.PACK_AB R120, RZ, R141 ;  /* 0x0000008dff78723e */ /* 0x000fc800000010ff */
[----:B------:R-:W-:-:S07]  /*45c0*/  PRMT R118, R120, 0x7610, R118 ;  /* 0x0000761078767816 */ /* 0x000fce0000000076 */
.L_x_15628:
[----:B------:R-:W-:-:S05]  /*45d0*/  SHF.L.U32 R122, R122, 0x10, RZ ;  /* 0x000000107a7a7819 */ /* 0x000fca00000006ff */
[----:B------:R-:W-:Y:S01]  /*45e0*/  FMUL.FTZ R142, R122, R165 ;  /* 0x000000a57a8e7220 */ /* 0x000fe20000410000 */
[----:B------:R-:W-:Y:S06]  /*45f0*/  @P3 BRA `(.L_x_15629) ;  /* 0x0000000000083947 */ /* 0x000fec0003800000 */
[----:B------:R-:W-:Y:S05]  /*4600*/  @P1 BRA `(.L_x_15630) ;  /* 0x0000000000101947 */ /* 0x000fea0003800000 */
[----:B------:R-:W-:Y:S05]  /*4610*/  BRA `(.L_x_15631) ;  /* 0x0000000000147947 */ /* 0x000fea0003800000 */
.L_x_15629:
[----:B-----5:R-:W-:-:S04]  /*4620*/  PRMT R120, R114, 0x7632, R120 ;  /* 0x0000763272787816 */ /* 0x020fc80000000078 */
[----:B------:R-:W-:-:S05]  /*4630*/  SHF.L.U32 R120, R120, 0x10, RZ ;  /* 0x0000001078787819 */ /* 0x000fca00000006ff */
[----:B------:R-:W-:-:S07]  /*4640*/  FADD.FTZ R142, R120, R142 ;  /* 0x0000008e788e7221 */ /* 0x000fce0000010000 */
.L_x_15630:
[----:B------:R-:W-:-:S04]  /*4650*/  F2FP.BF16.F32.PACK_AB R120, RZ, R142 ;  /* 0x0000008eff78723e */ /* 0x000fc800000010ff */
[----:B------:R-:W-:-:S07]  /*4660*/  PRMT R118, R118, 0x5410, R120 ;  /* 0x0000541076767816 */ /* 0x000fce0000000078 */
.L_x_15631:
[C---:B------:R-:W-:Y:S02]  /*4670*/  SHF.L.U32 R120, R123.reuse, 0x10, RZ ;  /* 0x000000107b787819 */ /* 0x040fe400000006ff */
[----:B------:R-:W-:-:S03]  /*4680*/  PRMT R123, R123, 0x7632, R123 ;  /* 0x000076327b7b7816 */ /* 0x000fc6000000007b */
[----:B------:R-:W-:Y:S01]  /*4690*/  FMUL.FTZ R161, R120, R165 ;  /* 0x000000a578a17220 */ /* 0x000fe20000410000 */
[----:B------:R-:W-:Y:S06]  /*46a0*/  @P3 BRA `(.L_x_15632) ;  /* 0x0000000000083947 */ /* 0x000fec0003800000 */
[----:B------:R-:W-:Y:S05]  /*46b0*/  @P1 BRA `(.L_x_15633) ;  /* 0x00000000000c1947 */ /* 0x000fea0003800000 */
[----:B------:R-:W-:Y:S05]  /*46c0*/  BRA `(.L_x_15634) ;  /* 0x0000000000107947 */ /* 0x000fea0003800000 */
.L_x_15632:
[----:B-----5:R-:W-:-:S05]  /*46d0*/  SHF.L.U32 R120, R115, 0x10, RZ ;  /* 0x0000001073787819 */ /* 0x020fca00000006ff */
[----:B------:R-:W-:-:S07]  /*46e0*/  FADD.FTZ R161, R120, R161 ;  /* 0x000000a178a17221 */ /* 0x000fce0000010000 */
.L_x_15633:
[----:B------:R-:W-:-:S04]  /*46f0*/  F2FP.BF16.F32.PACK_AB R120, RZ, R161 ;  /* 0x000000a1ff78723e */ /* 0x000fc800000010ff */
[----:B------:R-:W-:-:S07]  /*4700*/  PRMT R119, R120, 0x7610, R119 ;  /* 0x0000761078777816 */ /* 0x000fce0000000077 */
.L_x_15634:
[----:B------:R-:W-:-:S05]  /*4710*/  SHF.L.U32 R123, R123, 0x10, RZ ;  /* 0x000000107b7b7819 */ /* 0x000fca00000006ff */
[----:B------:R-:W-:Y:S01]  /*4720*/  FMUL.FTZ R162, R123, R165 ;  /* 0x000000a57ba27220 */ /* 0x000fe20000410000 */
[----:B------:R-:W-:Y:S06]  /*4730*/  @P3 BRA `(.L_x_15635) ;  /* 0x0000000000083947 */ /* 0x000fec0003800000 */
[----:B------:R-:W-:Y:S05]  /*4740*/  @P1 BRA `(.L_x_15636) ;  /* 0x0000000000101947 */ /* 0x000fea0003800000 */
[----:B------:R-:W-:Y:S05]  /*4750*/  BRA `(.L_x_15637) ;  /* 0x0000000000147947 */ /* 0x000fea0003800000 */
.L_x_15635:
[----:B-----5:R-:W-:-:S04]  /*4760*/  PRMT R120, R115, 0x7632, R120 ;  /* 0x0000763273787816 */ /* 0x020fc80000000078 */
[----:B------:R-:W-:-:S05]  /*4770*/  SHF.L.U32 R120, R120, 0x10, RZ ;  /* 0x0000001078787819 */ /* 0x000fca00000006ff */
[----:B------:R-:W-:-:S07]  /*4780*/  FADD.FTZ R162, R120, R162 ;  /* 0x000000a278a27221 */ /* 0x000fce0000010000 */
.L_x_15636:
[----:B------:R-:W-:-:S04]  /*4790*/  F2FP.BF16.F32.PACK_AB R120, RZ, R162 ;  /* 0x000000a2ff78723e */ /* 0x000fc800000010ff */
[----:B------:R-:W-:-:S07]  /*47a0*/  PRMT R119, R119, 0x5410, R120 ;  /* 0x0000541077777816 */ /* 0x000fce0000000078 */
.L_x_15637:
[----:B------:R-:W0:Y:S02]  /*47b0*/  @P1 LDC.64 R120, c[0x0][0x238] ;  /* 0x00008e00ff781b82 */ /* 0x000e240000000a00 */
[----:B0-----:R-:W-:-:S04]  /*47c0*/  @P1 LEA R120, P3, R166, R120, 0x4 ;  /* 0x00000078a6781211 */ /* 0x001fc800078620ff */
[C---:B------:R-:W-:Y:S02]  /*47d0*/  @P1 LEA.HI.X R121, R166.reuse, R121, RZ, 0x4, P3 ;  /* 0x00000079a6791211 */ /* 0x040fe400018f24ff */
[----:B------:R-:W-:-:S03]  /*47e0*/  IADD3 R166, R166, 0x20, RZ ;  /* 0x00000020a6a67810 */ /* 0x000fc60007ffe0ff */
[----:B------:R0:W-:Y:S04]  /*47f0*/  @P1 STG.E.128 desc[UR4][R120.64], R116 ;  /* 0x0000007478001986 */ /* 0x0001e8000c101d04 */
.L_x_15613:
[----:B------:R-:W-:Y:S05]  /*4800*/  BSYNC B0 ;  /* 0x0000000000007941 */ /* 0x000fea0003800000 */
.L_x_15612:
        /* <DEDUP_REMOVED lines=19> */
.L_x_15640:
[----:B-----5:R-:W-:-:S05]  /*4940*/  SHF.L.U32 R23, R112, 0x10, RZ ;  /* 0x0000001070177819 */ /* 0x020fca00000006ff */
[----:B------:R-:W-:-:S07]  /*4950*/  FADD.FTZ R22, R23, R22 ;  /* 0x0000001617167221 */ /* 0x000fce0000010000 */
.L_x_15641:
[----:B------:R-:W-:-:S04]  /*4960*/  F2FP.BF16.F32.PACK_AB R23, RZ, R22 ;  /* 0x00000016ff17723e */ /* 0x000fc800000010ff */
[----:B------:R-:W-:-:S07]  /*4970*/  PRMT R116, R23, 0x7610, R116 ;  /* 0x0000761017747816 */ /* 0x000fce0000000074 */
.L_x_15642:
[----:B------:R-:W-:-:S05]  /*4980*/  SHF.L.U32 R120, R120, 0x10, RZ ;  /* 0x0000001078787819 */ /* 0x000fca00000006ff */
[----:B------:R-:W-:Y:S01]  /*4990*/  FMUL.FTZ R23, R120, R165 ;  /* 0x000000a578177220 */ /* 0x000fe20000410000 */
[----:B------:R-:W-:Y:S06]  /*49a0*/  @P3 BRA `(.L_x_15643) ;  /* 0x0000000000083947 */ /* 0x000fec0003800000 */
[----:B------:R-:W-:Y:S05]  /*49b0*/  @P1 BRA `(.L_x_15644) ;  /* 0x0000000000101947 */ /* 0x000fea0003800000 */
[----:B------:R-:W-:Y:S05]  /*49c0*/  BRA `(.L_x_15645) ;  /* 0x0000000000147947 */ /* 0x000fea0003800000 */
.L_x_15643:
[----:B-----5:R-:W-:-:S04]  /*49d0*/  PRMT R43, R112, 0x7632, R43 ;  /* 0x00007632702b7816 */ /* 0x020fc8000000002b */
[----:B------:R-:W-:-:S05]  /*49e0*/  SHF.L.U32 R43, R43, 0x10, RZ ;  /* 0x000000102b2b7819 */ /* 0x000fca00000006ff */
[----:B------:R-:W-:-:S07]  /*49f0*/  FADD.FTZ R23, R43, R23 ;  /* 0x000000172b177221 */ /* 0x000fce0000010000 */
.L_x_15644:
[----:B------:R-:W-:-:S04]  /*4a00*/  F2FP.BF16.F32.PACK_AB R43, RZ, R23 ;  /* 0x00000017ff2b723e */ /* 0x000fc800000010ff */
[----:B------:R-:W-:-:S07]  /*4a10*/  PRMT R116, R116, 0x5410, R43 ;  /* 0x0000541074747816 */ /* 0x000fce000000002b */
.L_x_15645:
[C---:B------:R-:W-:Y:S02]  /*4a20*/  SHF.L.U32 R43, R121.reuse, 0x10, RZ ;  /* 0x00000010792b7819 */ /* 0x040fe400000006ff */
[----:B------:R-:W-:-:S03]  /*4a30*/  PRMT R121, R121, 0x7632, R121 ;  /* 0x0000763279797816 */ /* 0x000fc60000000079 */
[----:B------:R-:W-:Y:S01]  /*4a40*/  FMUL.FTZ R43, R43, R165 ;  /* 0x000000a52b2b7220 */ /* 0x000fe20000410000 */
[----:B------:R-:W-:Y:S06]  /*4a50*/  @P3 BRA `(.L_x_15646) ;  /* 0x0000000000083947 */ /* 0x000fec0003800000 */
[----:B------:R-:W-:Y:S05]  /*4a60*/  @P1 BRA `(.L_x_15647) ;  /* 0x00000000000c1947 */ /* 0x000fea0003800000 */
[----:B------:R-:W-:Y:S05]  /*4a70*/  BRA `(.L_x_15648) ;  /* 0x0000000000107947 */ /* 0x000fea0003800000 */
.L_x_15646:
[----:B-----5:R-:W-:-:S05]  /*4a80*/  SHF.L.U32 R120, R113, 0x10, RZ ;  /* 0x0000001071787819 */ /* 0x020fca00000006ff */
[----:B------:R-:W-:-:S07]  /*4a90*/  FADD.FTZ R43, R120, R43 ;  /* 0x0000002b782b7221 */ /* 0x000fce0000010000 */
.L_x_15647:
[----:B------:R-:W-:-:S04]  /*4aa0*/  F2FP.BF16.F32.PACK_AB R120, RZ, R43 ;  /* 0x0000002bff78723e */ /* 0x000fc800000010ff */
[----:B------:R-:W-:-:S07]  /*4ab0*/  PRMT R117, R120, 0x7610, R117 ;  /* 0x0000761078757816 */ /* 0x000fce0000000075 */
.L_x_15648:
[----:B------:R-:W-:-:S05]  /*4ac0*/  SHF.L.U32 R121, R121, 0x10, RZ ;  /* 0x0000001079797819 */ /* 0x000fca00000006ff */
[----:B------:R-:W-:Y:S01]  /*4ad0*/  FMUL.FTZ R124, R121, R165 ;  /* 0x000000a5797c7220 */ /* 0x000fe20000410000 */
[----:B------:R-:W-:Y:S06]  /*4ae0*/  @P3 BRA `(.L_x_15649) ;  /* 0x0000000000083947 */ /* 0x000fec0003800000 */
[----:B------:R-:W-:Y:S05]  /*4af0*/  @P1 BRA `(.L_x_15650) ;  /* 0x0000000000101947 */ /* 0x000fea0003800000 */
[----:B------:R-:W-:Y:S05]  /*4b00*/  BRA `(.L_x_15651) ;  /* 0x0000000000147947 */ /* 0x000fea0003800000 */
.L_x_15649:
[----:B-----5:R-:W-:-:S04]  /*4b10*/  PRMT R120, R113, 0x7632, R120 ;  /* 0x0000763271787816 */ /* 0x020fc80000000078 */
[----:B------:R-:W-:-:S05]  /*4b20*/  SHF.L.U32 R120, R120, 0x10, RZ ;  /* 0x0000001078787819 */ /* 0x000fca00000006ff */
[----:B------:R-:W-:-:S07]  /*4b30*/  FADD.FTZ R124, R120, R124 ;  /* 0x0000007c787c7221 */ /* 0x000fce0000010000 */
.L_x_15650:
[----:B------:R-:W-:-:S04]  /*4b40*/  F2FP.BF16.F32.PACK_AB R120, RZ, R124 ;  /* 0x0000007cff78723e */ /* 0x000fc800000010ff */
[----:B------:R-:W-:-:S07]  /*4b50*/  PRMT R117, R117, 0x5410, R120 ;  /* 0x0000541075757816 */ /* 0x000fce0000000078 */
.L_x_15651:
[C---:B------:R-:W-:Y:S02]  /*4b60*/  SHF.L.U32 R120, R122.reuse, 0x10, RZ ;  /* 0x000000107a787819 */ /* 0x040fe400000006ff */
[----:B------:R-:W-:-:S03]  /*4b70*/  PRMT R122, R122, 0x7632, R122 ;  /* 0x000076327a7a7816 */ /* 0x000fc6000000007a */
[----:B------:R-:W-:Y:S01]  /*4b80*/  FMUL.FTZ R143, R120, R165 ;  /* 0x000000a5788f7220 */ /* 0x000fe20000410000 */
[----:B------:R-:W-:Y:S06]  /*4b90*/  @P3 BRA `(.L_x_15652) ;  /* 0x0000000000083947 */ /* 0x000fec0003800000 */
[----:B------:R-:W-:Y:S05]  /*4ba0*/  @P1 BRA `(.L_x_15653) ;  /* 0x00000000000c1947 */ /* 0x000fea0003800000 */
[----:B------:R-:W-:Y:S05]  /*4bb0*/  BRA `(.L_x_15654) ;  /* 0x0000000000107947 */ /* 0x000fea0003800000 */
.L_x_15652:
[----:B-----5:R-:W-:-:S05]  /*4bc0*/  SHF.L.U32 R120, R114, 0x10, RZ ;  /* 0x0000001072787819 */ /* 0x020fca00000006ff */
[----:B------:R-:W-:-:S07]  /*4bd0*/  FADD.FTZ R143, R120, R143 ;  /* 0x0000008f788f7221 */ /* 0x000fce0000010000 */
.L_x_15653:
[----:B------:R-:W-:-:S04]  /*4be0*/  F2FP.BF16.F32.PACK_AB R120, RZ, R143 ;  /* 0x0000008fff78723e */ /* 0x000fc800000010ff */
[----:B------:R-:W-:-:S07]  /*4bf0*/  PRMT R118, R120, 0x7610, R118 ;  /* 0x0000761078767816 */ /* 0x000fce0000000076 */
.L_x_15654:
[----:B------:R-:W-:-:S05]  /*4c00*/  SHF.L.U32 R122, R122, 0x10, RZ ;  /* 0x000000107a7a7819 */ /* 0x000fca00000006ff */
[----:B------:R-:W-:Y:S01]  /*4c10*/  FMUL.FTZ R144, R122, R165 ;  /* 0x000000a57a907220 */ /* 0x000fe20000410000 */
[----:B------:R-:W-:Y:S06]  /*4c20*/  @P3 BRA `(.L_x_15655) ;  /* 0x0000000000083947 */ /* 0x000fec0003800000 */
[----:B------:R-:W-:Y:S05]  /*4c30*/  @P1 BRA `(.L_x_15656) ;  /* 0x0000000000101947 */ /* 0x000fea0003800000 */
[----:B------:R-:W-:Y:S05]  /*4c40*/  BRA `(.L_x_15657) ;  /* 0x0000000000147947 */ /* 0x000fea0003800000 */
.L_x_15655:
[----:B-----5:R-:W-:-:S04]  /*4c50*/  PRMT R120, R114, 0x7632, R120 ;  /* 0x0000763272787816 */ /* 0x020fc80000000078 */
[----:B------:R-:W-:-:S05]  /*4c60*/  SHF.L.U32 R120, R120, 0x10, RZ ;  /* 0x0000001078787819 */ /* 0x000fca00000006ff */
[----:B------:R-:W-:-:S07]  /*4c70*/  FADD.FTZ R144, R120, R144 ;  /* 0x0000009078907221 */ /* 0x000fce0000010000 */
.L_x_15656:
[----:B------:R-:W-:-:S04]  /*4c80*/  F2FP.BF16.F32.PACK_AB R120, RZ, R144 ;  /* 0x00000090ff78723e */ /* 0x000fc800000010ff */
[----:B------:R-:W-:-:S07]  /*4c90*/  PRMT R118, R118, 0x5410, R120 ;  /* 0x0000541076767816 */ /* 0x000fce0000000078 */
.L_x_15657:
[C---:B------:R-:W-:Y:S02]  /*4ca0*/  SHF.L.U32 R120, R123.reuse, 0x10, RZ ;  /* 0x000000107b787819 */ /* 0x040fe400000006ff */
[----:B------:R-:W-:-:S03]  /*4cb0*/  PRMT R123, R123, 0x7632, R123 ;  /* 0x000076327b7b7816 */ /* 0x000fc6000000007b */
[----:B------:R-:W-:Y:S01]  /*4cc0*/  FMUL.FTZ R163, R120, R165 ;  /* 0x000000a578a37220 */ /* 0x000fe20000410000 */
[----:B------:R-:W-:Y:S06]  /*4cd0*/  @P3 BRA `(.L_x_15658) ;  /* 0x0000000000083947 */ /* 0x000fec0003800000 */
[----:B------:R-:W-:Y:S05]  /*4ce0*/  @P1 BRA `(.L_x_15659) ;  /* 0x00000000000c1947 */ /* 0x000fea0003800000 */
[----:B------:R-:W-:Y:S05]  /*4cf0*/  BRA `(.L_x_15660) ;  /* 0x0000000000107947 */ /* 0x000fea0003800000 */
.L_x_15658:
[----:B-----5:R-:W-:-:S05]  /*4d00*/  SHF.L.U32 R120, R115, 0x10, RZ ;  /* 0x0000001073787819 */ /* 0x020fca00000006ff */
[----:B------:R-:W-:-:S07]  /*4d10*/  FADD.FTZ R163, R120, R163 ;  /* 0x000000a378a37221 */ /* 0x000fce0000010000 */
.L_x_15659:
[----:B------:R-:W-:-:S04]  /*4d20*/  F2FP.BF16.F32.PACK_AB R120, RZ, R163 ;  /* 0x000000a3ff78723e */ /* 0x000fc800000010ff */
[----:B------:R-:W-:-:S07]  /*4d30*/  PRMT R119, R120, 0x7610, R119 ;  /* 0x0000761078777816 */ /* 0x000fce0000000077 */
.L_x_15660:
[----:B------:R-:W-:-:S05]  /*4d40*/  SHF.L.U32 R123, R123, 0x10, RZ ;  /* 0x000000107b7b7819 */ /* 0x000fca00000006ff */
[----:B------:R-:W-:Y:S01]  /*4d50*/  FMUL.FTZ R164, R123, R165 ;  /* 0x000000a57ba47220 */ /* 0x000fe20000410000 */
[----:B------:R-:W-:Y:S06]  /*4d60*/  @P3 BRA `(.L_x_15661) ;  /* 0x0000000000083947 */ /* 0x000fec0003800000 */
[----:B------:R-:W-:Y:S05]  /*4d70*/  @P1 BRA `(.L_x_15662) ;  /* 0x0000000000101947 */ /* 0x000fea0003800000 */
[----:B------:R-:W-:Y:S05]  /*4d80*/  BRA `(.L_x_15663) ;  /* 0x0000000000147947 */ /* 0x000fea0003800000 */
.L_x_15661:
[----:B-----5:R-:W-:-:S04]  /*4d90*/  PRMT R120, R115, 0x7632, R120 ;  /* 0x0000763273787816 */ /* 0x020fc80000000078 */
[----:B------:R-:W-:-:S05]  /*4da0*/  SHF.L.U32 R120, R120, 0x10, RZ ;  /* 0x0000001078787819 */ /* 0x000fca00000006ff */
[----:B------:R-:W-:-:S07]  /*4db0*/  FADD.FTZ R164, R120, R164 ;  /* 0x000000a478a47221 */ /* 0x000fce0000010000 */
.L_x_15662:
[----:B------:R-:W-:-:S04]  /*4dc0*/  F2FP.BF16.F32.PACK_AB R120, RZ, R164 ;  /* 0x000000a4ff78723e */ /* 0x000fc800000010ff */
[----:B------:R-:W-:-:S07]  /*4dd0*/  PRMT R119, R119, 0x5410, R120 ;  /* 0x0000541077777816 */ /* 0x000fce0000000078 */
.L_x_15663:
[----:B------:R-:W0:Y:S02]  /*4de0*/  @P1 LDC.64 R120, c[0x0][0x238] ;  /* 0x00008e00ff781b82 */ /* 0x000e240000000a00 */
[----:B0-----:R-:W-:-:S04]  /*4df0*/  @P1 LEA R120, P3, R166, R120, 0x4 ;  /* 0x00000078a6781211 */ /* 0x001fc800078620ff */
[----:B------:R-:W-:-:S05]  /*4e00*/  @P1 LEA.HI.X R121, R166, R121, RZ, 0x4, P3 ;  /* 0x00000079a6791211 */ /* 0x000fca00018f24ff */
[----:B------:R0:W-:Y:S04]  /*4e10*/  @P1 STG.E.128 desc[UR4][R120.64], R116 ;  /* 0x0000007478001986 */ /* 0x0001e8000c101d04 */
.L_x_15639:
[----:B------:R-:W-:Y:S05]  /*4e20*/  BSYNC B0 ;  /* 0x0000000000007941 */ /* 0x000fea0003800000 */
.L_x_15638:
[----:B0---4-:R-:W-:Y:S01]  /*4e30*/  FADD.FTZ R120, RZ, R4 ;  /* 0x00000004ff787221 */ /* 0x011fe20000010000 */
        /* <DEDUP_REMOVED lines=107> */
[----:B------:R-:W4:Y:S01]  /*54f0*/  LDC R166, c[0x0][0x290] ;  /* 0x0000a400ffa67b82 */ /* 0x000f220000000800 */
        /* <DEDUP_REMOVED lines=10> */
[----:B----4-:R-:W-:-:S04]  /*55a0*/  FMUL.FTZ R123, R123, R166 ;  /* 0x000000a67b7b7220 */ /* 0x010fc80000410000 */
        /* <DEDUP_REMOVED lines=175> */
[----:B------:R0:W4:Y:S02]  /*60a0*/  SHFL.BFLY PT, R120, R165, 0x10, 0x1f ;  /* 0x0e001f00a5787f89 */ /* 0x00012400000e0000 */
.L_x_15697:
[----:B----4-:R-:W-:Y:S01]  /*60b0*/  FADD.FTZ R120, R165, R120 ;  /* 0x00000078a5787221 */ /* 0x010fe20000010000 */
[----:B------:R-:W-:Y:S01]  /*60c0*/  PLOP3.LUT P3, PT, PT, PT, UP0, 0x40, 0x0 ;  /* 0x000000000000781c */ /* 0x000fe20003f6e808 */
[----:B------:R-:W-:Y:S02]  /*60d0*/  BSSY B0, `(.L_x_15665) ;  /* 0x0000037000007945 */ /* 0x000fe40003800000 */
[----:B------:R-:W-:Y:S02]  /*60e0*/  FFMA.FTZ R122, R120, R166, UR6 ;  /* 0x00000006787a7e23 */ /* 0x000fe400080100a6 */
[----:B------:R-:W4:Y:S02]  /*60f0*/  @!P5 LDC.64 R120, c[0x0][0x250] ;  /* 0x00009400ff78db82 */ /* 0x000f240000000a00 */
[----:B----4-:R-:W-:-:S05]  /*6100*/  @!P5 IMAD.WIDE R120, R3, 0x4, R120 ;  /* 0x000000040378d825 */ /* 0x010fca00078e0278 */
[----:B------:R4:W-:Y:S02]  /*6110*/  @!P5 STG.E desc[UR4][R120.64], R123 ;  /* 0x0000007b7800d986 */ /* 0x0009e4000c101904 */
[----:B----4-:R-:W-:-:S05]  /*6120*/  FMUL.FTZ R120, R123, R123 ;  /* 0x0000007b7b787220 */ /* 0x010fca0000410000 */
[----:B------:R-:W-:Y:S02]  /*6130*/  FSEL R120, R120, RZ, !P3 ;  /* 0x000000ff78787208 */ /* 0x000fe40005800000 */
[----:B------:R-:W-:-:S03]  /*6140*/  PLOP3.LUT P3, PT, PT, PT, UP0, 0x40, 0x0 ;  /* 0x000000000000781c */ /* 0x000fc60003f6e808 */
[----:B------:R-:W-:Y:S01]  /*6150*/  FADD.FTZ R122, R122, R120 ;  /* 0x000000787a7a7221 */ /* 0x000fe20000010000 */
[----:B------:R-:W-:Y:S01]  /*6160*/  FSEL R200, R123, RZ, P3 ;  /* 0x000000ff7bc87208 */ /* 0x000fe20001800000 */
[----:B------:R-:W4:Y:S02]  /*6170*/  @!P5 LDC.64 R120, c[0x0][0x258] ;  /* 0x00009600ff78db82 */ /* 0x000f240000000a00 */
[----:B0-----:R-:W0:Y:S01]  /*6180*/  MUFU.RSQ R165, R122 ;  /* 0x0000007a00a57308 */ /* 0x001e220000001400 */
[----:B----4-:R-:W-:-:S05]  /*6190*/  @!P5 IMAD.WIDE R120, R3, 0x4, R120 ;  /* 0x000000040378d825 */ /* 0x010fca00078e0278 */
[----:B0-----:R0:W-:Y:S01]  /*61a0*/  @!P5 STG.E desc[UR4][R120.64], R165 ;  /* 0x000000a57800d986 */ /* 0x0011e2000c101904 */
[----:B------:R-:W-:Y:S05]  /*61b0*/  @!P2 BRA `(.L_x_15666) ;  /* 0x0000000000a0a947 */ /* 0x000fea0003800000 */
[----:B------:R-:W4:Y:S04]  /*61c0*/  LDL R123, [R1+0x20] ;  /* 0x00002000017b7983 */ /* 0x000f280000100800 */
[----:B------:R-:W2:Y:S04]  /*61d0*/  LDL R122, [R1+0x24] ;  /* 0x00002400017a7983 */ /* 0x000ea80000100800 */
[----:B------:R-:W3:Y:S04]  /*61e0*/  LDL R166, [R1+0x28] ;  /* 0x0000280001a67983 */ /* 0x000ee80000100800 */
[----:B------:R-:W3:Y:S04]  /*61f0*/  LDL R252, [R1+0x2c] ;  /* 0x00002c0001fc7983 */ /* 0x000ee80000100800 */
[----:B------:R-:W3:Y:S04]  /*6200*/  LDL R203, [R1+0x10] ;  /* 0x0000100001cb7983 */ /* 0x000ee80000100800 */
[----:B------:R-:W3:Y:S04]  /*6210*/  LDL R202, [R1+0x14] ;  /* 0x0000140001ca7983 */ /* 0x000ee80000100800 */
[----:B------:R-:W3:Y:S04]  /*6220*/  LDL R201, [R1+0x18] ;  /* 0x0000180001c97983 */ /* 0x000ee80000100800 */
[----:B------:R-:W3:Y:S01]  /*6230*/  LDL R167, [R1+0x1c] ;  /* 0x00001c0001a77983 */ /* 0x000ee20000100800 */
[--C-:B0-----:R-:W-:Y:S01]  /*6240*/  FADD.FTZ R120, R4, -R200.reuse ;  /* 0x800000c804787221 */ /* 0x101fe20000010000 */
[----:B------:R-:W-:-:S03]  /*6250*/  FADD.FTZ R121, R5, -R200 ;  /* 0x800000c805797221 */ /* 0x000fc60000010000 */
[C---:B------:R-:W-:Y:S01]  /*6260*/  FMUL.FTZ R120, R165.reuse, R120 ;  /* 0x00000078a5787220 */ /* 0x040fe20000410000 */
[----:B------:R-:W-:-:S03]  /*6270*/  FMUL.FTZ R121, R165, R121 ;  /* 0x00000079a5797220 */ /* 0x000fc60000410000 */
[----:B----45:R-:W-:Y:S01]  /*6280*/  FFMA.FTZ R120, R123, R120, R172 ;  /* 0x000000787b787223 */ /* 0x030fe200000100ac */
[--C-:B------:R-:W-:Y:S01]  /*6290*/  FADD.FTZ R123, R125, -R200.reuse ;  /* 0x800000c87d7b7221 */ /* 0x100fe20000010000 */
[----:B--2---:R-:W-:Y:S01]  /*62a0*/  FFMA.FTZ R121, R122, R121, R173 ;  /* 0x000000797a797223 */ /* 0x004fe200000100ad */
[--C-:B------:R-:W-:Y:S02]  /*62b0*/  FADD.FTZ R122, R25, -R200.reuse ;  /* 0x800000c8197a7221 */ /* 0x100fe40000010000 */
[----:B------:R-:W-:Y:S02]  /*62c0*/  FMUL.FTZ R123, R165, R123 ;  /* 0x0000007ba57b7220 */ /* 0x000fe40000410000 */
[----:B------:R-:W-:Y:S01]  /*62d0*/  F2FP.BF16.F32.PACK_AB R120, R121, R120 ;  /* 0x000000787978723e */ /* 0x000fe200000010ff */
[----:B------:R-:W-:Y:S01]  /*62e0*/  FADD.FTZ R121, R26, -R200 ;  /* 0x800000c81a797221 */ /* 0x000fe20000010000 */
[----:B------:R-:W-:-:S03]  /*62f0*/  FMUL.FTZ R122, R165, R122 ;  /* 0x0000007aa57a7220 */ /* 0x000fc60000410000 */
[----:B------:R-:W-:Y:S01]  /*6300*/  FMUL.FTZ R121, R165, R121 ;  /* 0x00000079a5797220 */ /* 0x000fe20000410000 */
[----:B---3--:R-:W-:Y:S01]  /*6310*/  FFMA.FTZ R122, R166, R122, R174 ;  /* 0x0000007aa67a7223 */ /* 0x008fe200000100ae */
[----:B------:R-:W-:Y:S01]  /*6320*/  FFMA.FTZ R123, R203, R123, R176 ;  /* 0x0000007bcb7b7223 */ /* 0x000fe200000100b0 */
[----:B------:R-:W-:Y:S01]  /*6330*/  FADD.FTZ R166, R145, -R200 ;  /* 0x800000c891a67221 */ /* 0x000fe20000010000 */
[----:B------:R-:W-:-:S03]  /*6340*/  FFMA.FTZ R121, R252, R121, R175 ;  /* 0x00000079fc797223 */ /* 0x000fc600000100af */
[----:B------:R-:W-:Y:S02]  /*6350*/  FMUL.FTZ R166, R165, R166 ;  /* 0x000000a6a5a67220 */ /* 0x000fe40000410000 */
[----:B------:R-:W-:Y:S01]  /*6360*/  F2FP.BF16.F32.PACK_AB R121, R121, R122 ;  /* 0x0000007a7979723e */ /* 0x000fe200000010ff */
[----:B------:R-:W-:Y:S01]  /*6370*/  FADD.FTZ R122, R126, -R200 ;  /* 0x800000c87e7a7221 */ /* 0x000fe20000010000 */
[----:B------:R-:W-:-:S03]  /*6380*/  FFMA.FTZ R166, R201, R166, R178 ;  /* 0x000000a6c9a67223 */ /* 0x000fc600000100b2 */
[----:B------:R-:W-:-:S04]  /*6390*/  FMUL.FTZ R122, R165, R122 ;  /* 0x0000007aa57a7220 */ /* 0x000fc80000410000 */
[----:B------:R-:W-:-:S05]  /*63a0*/  FFMA.FTZ R122, R202, R122, R177 ;  /* 0x0000007aca7a7223 */ /* 0x000fca00000100b1 */
[----:B------:R-:W-:Y:S01]  /*63b0*/  F2FP.BF16.F32.PACK_AB R122, R122, R123 ;  /* 0x0000007b7a7a723e */ /* 0x000fe200000010ff */
[----:B------:R-:W-:-:S04]  /*63c0*/  FADD.FTZ R123, R146, -R200 ;  /* 0x800000c8927b7221 */ /* 0x000fc80000010000 */
[----:B------:R-:W-:-:S04]  /*63d0*/  FMUL.FTZ R123, R165, R123 ;  /* 0x0000007ba57b7220 */ /* 0x000fc80000410000 */
[----:B------:R-:W-:-:S05]  /*63e0*/  FFMA.FTZ R123, R167, R123, R179 ;  /* 0x0000007ba77b7223 */ /* 0x000fca00000100b3 */
[----:B------:R-:W-:Y:S02]  /*63f0*/  F2FP.BF16.F32.PACK_AB R123, R123, R166 ;  /* 0x000000a67b7b723e */ /* 0x000fe400000010ff */
[----:B------:R-:W0:Y:S02]  /*6400*/  LDC.64 R166, c[0x0][0x2b8] ;  /* 0x0000ae00ffa67b82 */ /* 0x000e240000000a00 */
[C---:B0-----:R-:W-:Y:S01]  /*6410*/  IMAD.WIDE.U32 R166, R24.reuse, 0x10, R166 ;  /* 0x0000001018a67825 */ /* 0x041fe200078e00a6 */
[----:B------:R-:W-:-:S04]  /*6420*/  IADD3 R24, R24, 0x20, RZ ;  /* 0x0000002018187810 */ /* 0x000fc80007ffe0ff */
[----:B------:R4:W-:Y:S03]  /*6430*/  STG.E.128 desc[UR4][R166.64], R120 ;  /* 0x00000078a6007986 */ /* 0x0009e6000c101d04 */
.L_x_15666:
[----:B------:R-:W-:Y:S05]  /*6440*/  BSYNC B0 ;  /* 0x0000000000007941 */ /* 0x000fea0003800000 */
.L_x_15665:
[----:B------:R-:W-:Y:S01]  /*6450*/  ISETP.GE.U32.AND P3, PT, R0, 0x40, PT ;  /* 0x000000400000780c */ /* 0x000fe20003f66070 */
[----:B------:R-:W-:-:S12]  /*6460*/  BSSY B0, `(.L_x_15667) ;  /* 0x0000022000007945 */ /* 0x000fd80003800000 */
[----:B------:R-:W-:Y:S05]  /*6470*/  @!P3 BRA `(.L_x_15668) ;  /* 0x000000000080b947 */ /* 0x000fea0003800000 */
[--C-:B0---4-:R-:W-:Y:S01]  /*6480*/  FADD.FTZ R120, R6, -R200.reuse ;  /* 0x800000c806787221 */ /* 0x111fe20000010000 */
[--C-:B------:R-:W-:Y:S01]  /*6490*/  FADD.FTZ R121, R7, -R200.reuse ;  /* 0x800000c807797221 */ /* 0x100fe20000010000 */
[--C-:B------:R-:W-:Y:S01]  /*64a0*/  FADD.FTZ R122, R27, -R200.reuse ;  /* 0x800000c81b7a7221 */ /* 0x100fe20000010000 */
[----:B------:R-:W-:Y:S01]  /*64b0*/  FADD.FTZ R123, R127, -R200 ;  /* 0x800000c87f7b7221 */ /* 0x000fe20000010000 */
[C---:B------:R-:W-:Y:S01]  /*64c0*/  FMUL.FTZ R120, R165.reuse, R120 ;  /* 0x00000078a5787220 */ /* 0x040fe20000410000 */
[C---:B------:R-:W-:Y:S01]  /*64d0*/  FMUL.FTZ R121, R165.reuse, R121 ;  /* 0x00000079a5797220 */ /* 0x040fe20000410000 */
[C---:B------:R-:W-:Y:S01]  /*64e0*/  FMUL.FTZ R122, R165.reuse, R122 ;  /* 0x0000007aa57a7220 */ /* 0x040fe20000410000 */
[----:B------:R-:W-:Y:S01]  /*64f0*/  FMUL.FTZ R123, R165, R123 ;  /* 0x0000007ba57b7220 */ /* 0x000fe20000410000 */
[----:B-----5:R-:W-:Y:S01]  /*6500*/  FFMA.FTZ R120, R244, R120, R44 ;  /* 0x00000078f4787223 */ /* 0x020fe2000001002c */
[----:B------:R-:W-:Y:S01]  /*6510*/  FFMA.FTZ R121, R245, R121, R45 ;  /* 0x00000079f5797223 */ /* 0x000fe2000001002d */
[----:B------:R-:W-:Y:S01]  /*6520*/  FFMA.FTZ R122, R246, R122, R46 ;  /* 0x0000007af67a7223 */ /* 0x000fe2000001002e */
[----:B------:R-:W-:Y:S01]  /*6530*/  FFMA.FTZ R123, R240, R123, R168 ;  /* 0x0000007bf07b7223 */ /* 0x000fe200000100a8 */
[----:B------:R-:W-:-:S02]  /*6540*/  FADD.FTZ R166, R147, -R200 ;  /* 0x800000c893a67221 */ /* 0x000fc40000010000 */
        /* <DEDUP_REMOVED lines=19> */
.L_x_15668:
[----:B------:R-:W-:Y:S05]  /*6680*/  BSYNC B0 ;  /* 0x0000000000007941 */ /* 0x000fea0003800000 */
.L_x_15667:
        /* <DEDUP_REMOVED lines=35> */
.L_x_15670:
[----:B------:R-:W-:Y:S05]  /*68c0*/  BSYNC B0 ;  /* 0x0000000000007941 */ /* 0x000fea0003800000 */
.L_x_15669:
        /* <DEDUP_REMOVED lines=35> */
.L_x_15672:
[----:B------:R-:W-:Y:S05]  /*6b00*/  BSYNC B0 ;  /* 0x0000000000007941 */ /* 0x000fea0003800000 */
.L_x_15671:
        /* <DEDUP_REMOVED lines=35> */
.L_x_15674:
[----:B------:R-:W-:Y:S05]  /*6d40*/  BSYNC B0 ;  /* 0x0000000000007941 */ /* 0x000fea0003800000 */
.L_x_15673:
        /* <DEDUP_REMOVED lines=35> */
.L_x_15676:
[----:B------:R-:W-:Y:S05]  /*6f80*/  BSYNC B0 ;  /* 0x0000000000007941 */ /* 0x000fea0003800000 */
.L_x_15675:
        /* <DEDUP_REMOVED lines=35> */
.L_x_15678:
[----:B------:R-:W-:Y:S05]  /*71c0*/  BSYNC B0 ;  /* 0x0000000000007941 */ /* 0x000fea0003800000 */
.L_x_15677:
        /* <DEDUP_REMOVED lines=35> */
.L_x_15680:
[----:B------:R-:W-:Y:S05]  /*7400*/  BSYNC B0 ;  /* 0x0000000000007941 */ /* 0x000fea0003800000 */
.L_x_15679:
        /* <DEDUP_REMOVED lines=35> */
.L_x_15682:
[----:B------:R-:W-:Y:S05]  /*7640*/  BSYNC B0 ;  /* 0x0000000000007941 */ /* 0x000fea0003800000 */
.L_x_15681:
[----:B------:R-:W-:Y:S01]  /*7650*/  ISETP.GE.U32.AND P3, PT, R0, 0x140, PT ;  /* 0x000001400000780c */ /* 0x000fe20003f66070 */
[----:B------:R-:W-:-:S12]  /*7660*/  BSSY B0, `(.L_x_15683) ;  /* 0x0000025000007945 */ /* 0x000fd80003800000 */
[----:B------:R-:W-:Y:S05]  /*7670*/  @!P3 BRA `(.L_x_15684) ;  /* 0x00000000008cb947 */ /* 0x000fea0003800000 */
[----:B0---4-:R-:W4:Y:S04]  /*7680*/  LDL R167, [R1] ;  /* 0x0000000001a77983 */ /* 0x011f280000100800 */
[----:B------:R-:W2:Y:S04]  /*7690*/  LDL R122, [R1+0x4] ;  /* 0x00000400017a7983 */ /* 0x000ea80000100800 */
[----:B------:R-:W3:Y:S04]  /*76a0*/  LDL R166, [R1+0x8] ;  /* 0x0000080001a67983 */ /* 0x000ee80000100800 */
[----:B------:R-:W3:Y:S01]  /*76b0*/  LDL R123, [R1+0xc] ;  /* 0x00000c00017b7983 */ /* 0x000ee20000100800 */
[--C-:B------:R-:W-:Y:S01]  /*76c0*/  FADD.FTZ R120, R22, -R200.reuse ;  /* 0x800000c816787221 */ /* 0x100fe20000010000 */
[----:B------:R-:W-:-:S03]  /*76d0*/  FADD.FTZ R121, R23, -R200 ;  /* 0x800000c817797221 */ /* 0x000fc60000010000 */
[C---:B------:R-:W-:Y:S01]  /*76e0*/  FMUL.FTZ R120, R165.reuse, R120 ;  /* 0x00000078a5787220 */ /* 0x040fe20000410000 */
[----:B------:R-:W-:-:S03]  /*76f0*/  FMUL.FTZ R121, R165, R121 ;  /* 0x00000079a5797220 */ /* 0x000fc60000410000 */
[----:B----45:R-:W-:Y:S01]  /*7700*/  FFMA.FTZ R120, R167, R120, R104 ;  /* 0x00000078a7787223 */ /* 0x030fe20000010068 */
[----:B--2---:R-:W-:Y:S01]  /*7710*/  FFMA.FTZ R121, R122, R121, R105 ;  /* 0x000000797a797223 */ /* 0x004fe20000010069 */
[----:B------:R-:W-:-:S04]  /*7720*/  FADD.FTZ R122, R43, -R200 ;  /* 0x800000c82b7a7221 */ /* 0x000fc80000010000 */
[----:B------:R-:W-:Y:S01]  /*7730*/  F2FP.BF16.F32.PACK_AB R120, R121, R120 ;  /* 0x000000787978723e */ /* 0x000fe200000010ff */
[----:B------:R-:W-:Y:S01]  /*7740*/  FADD.FTZ R121, R124, -R200 ;  /* 0x800000c87c797221 */ /* 0x000fe20000010000 */
[----:B------:R-:W-:-:S03]  /*7750*/  FMUL.FTZ R122, R165, R122 ;  /* 0x0000007aa57a7220 */ /* 0x000fc60000410000 */
[----:B------:R-:W-:Y:S01]  /*7760*/  FMUL.FTZ R121, R165, R121 ;  /* 0x00000079a5797220 */ /* 0x000fe20000410000 */
[----:B---3--:R-:W-:Y:S01]  /*7770*/  FFMA.FTZ R122, R166, R122, R106 ;  /* 0x0000007aa67a7223 */ /* 0x008fe2000001006a */
[--C-:B------:R-:W-:Y:S02]  /*7780*/  FADD.FTZ R166, R163, -R200.reuse ;  /* 0x800000c8a3a67221 */ /* 0x100fe40000010000 */
[----:B------:R-:W-:Y:S01]  /*7790*/  FFMA.FTZ R121, R123, R121, R107 ;  /* 0x000000797b797223 */ /* 0x000fe2000001006b */
[----:B------:R-:W-:Y:S01]  /*77a0*/  FADD.FTZ R123, R143, -R200 ;  /* 0x800000c88f7b7221 */ /* 0x000fe20000010000 */
[----:B------:R-:W-:-:S03]  /*77b0*/  FMUL.FTZ R166, R165, R166 ;  /* 0x000000a6a5a67220 */ /* 0x000fc60000410000 */
[----:B------:R-:W-:Y:S01]  /*77c0*/  F2FP.BF16.F32.PACK_AB R121, R121, R122 ;  /* 0x0000007a7979723e */ /* 0x000fe200000010ff */
[----:B------:R-:W-:Y:S01]  /*77d0*/  FADD.FTZ R122, R144, -R200 ;  /* 0x800000c8907a7221 */ /* 0x000fe20000010000 */
[C---:B------:R-:W-:Y:S01]  /*77e0*/  FMUL.FTZ R123, R165.reuse, R123 ;  /* 0x0000007ba57b7220 */ /* 0x040fe20000410000 */
[----:B------:R-:W-:Y:S02]  /*77f0*/  FFMA.FTZ R166, R250, R166, R110 ;  /* 0x000000a6faa67223 */ /* 0x000fe4000001006e */
[----:B------:R-:W-:Y:S01]  /*7800*/  FMUL.FTZ R122, R165, R122 ;  /* 0x0000007aa57a7220 */ /* 0x000fe20000410000 */
[----:B------:R-:W-:-:S03]  /*7810*/  FFMA.FTZ R123, R248, R123, R108 ;  /* 0x0000007bf87b7223 */ /* 0x000fc6000001006c */
[----:B------:R-:W-:-:S05]  /*7820*/  FFMA.FTZ R122, R249, R122, R109 ;  /* 0x0000007af97a7223 */ /* 0x000fca000001006d */
[----:B------:R-:W-:Y:S01]  /*7830*/  F2FP.BF16.F32.PACK_AB R122, R122, R123 ;  /* 0x0000007b7a7a723e */ /* 0x000fe200000010ff */
[----:B------:R-:W-:-:S04]  /*7840*/  FADD.FTZ R123, R164, -R200 ;  /* 0x800000c8a47b7221 */ /* 0x000fc80000010000 */
[----:B------:R-:W-:-:S04]  /*7850*/  FMUL.FTZ R123, R165, R123 ;  /* 0x0000007ba57b7220 */ /* 0x000fc80000410000 */
[----:B------:R-:W-:-:S05]  /*7860*/  FFMA.FTZ R123, R251, R123, R111 ;  /* 0x0000007bfb7b7223 */ /* 0x000fca000001006f */
[----:B------:R-:W-:Y:S02]  /*7870*/  F2FP.BF16.F32.PACK_AB R123, R123, R166 ;  /* 0x000000a67b7b723e */ /* 0x000fe400000010ff */
[----:B------:R-:W0:Y:S02]  /*7880*/  LDC.64 R166, c[0x0][0x2b8] ;  /* 0x0000ae00ffa67b82 */ /* 0x000e240000000a00 */
[----:B0-----:R-:W-:-:S05]  /*7890*/  IMAD.WIDE.U32 R166, R24, 0x10, R166 ;  /* 0x0000001018a67825 */ /* 0x001fca00078e00a6 */
[----:B------:R0:W-:Y:S02]  /*78a0*/  STG.E.128 desc[UR4][R166.64], R120 ;  /* 0x00000078a6007986 */ /* 0x0001e4000c101d04 */
.L_x_15684:
[----:B------:R-:W-:Y:S05]  /*78b0*/  BSYNC B0 ;  /* 0x0000000000007941 */ /* 0x000fea0003800000 */
.L_x_15683:
[----:B0---4-:R-:W0:Y:S02]  /*78c0*/  LDC.64 R120, c[0x0][0x210] ;  /* 0x00008400ff787b82 */ /* 0x011e240000000a00 */
[----:B0-----:R-:W-:-:S04]  /*78d0*/  LEA R3, R120, R3, 0x2 ;  /* 0x0000000378037211 */ /* 0x001fc800078e10ff */
[----:B------:R-:W-:-:S13]  /*78e0*/  ISETP.GE.AND P3, PT, R3, R121, PT ;  /* 0x000000790300720c */ /* 0x000fda0003f66270 */
[----:B------:R-:W-:Y:S05]  /*78f0*/  @!P3 BRA `(.L_x_15685) ;  /* 0xffffff9400acb947 */ /* 0x000fea000383ffff */
[----:B------:R-:W-:Y:S05]  /*7900*/  EXIT ;  /* 0x000000000000794d */ /* 0x000fea0003800000 */
.L_x_15664:
[----:B------:R-:W-:Y:S01]  /*7910*/  HFMA2.MMA R122, -RZ, RZ, 0, 5.9604644775390625e-08 ;  /* 0x00000001ff7a7435 */ /* 0x000fe200000001ff */
[----:B------:R-:W-:Y:S01]  /*7920*/  BSSY B0, `(.L_x_15686) ;  /* 0x0000007000007945 */ /* 0x000fe20003800000 */
[----:B------:R-:W-:Y:S02]  /*7930*/  MOV R167, R123 ;  /* 0x0000007b00a77202 */ /* 0x000fe40000000f00 */
[----:B------:R-:W-:Y:S02]  /*7940*/  MOV R121, 0x1f ;  /* 0x0000001f00797802 */ /* 0x000fe40000000f00 */
[----:B------:R-:W-:-:S07]  /*7950*/  MOV R120, 0xffffffff ;  /* 0xffffffff00787802 */ /* 0x000fce0000000f00 */
[----:B-123-5:R-:W-:Y:S05]  /*7960*/  WARPSYNC.COLLECTIVE R120, `(.L_x_15687) ;  /* 0x0000000078087348 */ /* 0x02efea0003c00000 */
[----:B------:R0:W4:Y:S02]  /*7970*/  SHFL.BFLY P6, R120, R167, R122, R121 ;  /* 0x0c00007aa7787389 */ /* 0x00012400000c0079 */
[----:B012345:R-:W-:Y:S01]  /*7980*/  ENDCOLLECTIVE ;  /* 0x000000000000791b */ /* 0x03ffe20003800000 */
.L_x_15687:
[----:B------:R-:W-:Y:S05]  /*7990*/  BSYNC B0 ;  /* 0x0000000000007941 */ /* 0x000fea0003800000 */
.L_x_15686:
        /* <DEDUP_REMOVED lines=9> */
.L_x_15688:
[----:B------:R-:W-:Y:S01]  /*7a30*/  HFMA2.MMA R122, -RZ, RZ, 0, 2.384185791015625e-07 ;  /* 0x00000004ff7a7435 */ /* 0x000fe200000001ff */
[----:B------:R-:W-:Y:S01]  /*7a40*/  FADD.FTZ R123, R123, R120 ;  /* 0x000000787b7b7221 */ /* 0x000fe20000010000 */
[----:B------:R-:W-:-:S04]  /*7a50*/  MOV R120, 0xffffffff ;  /* 0xffffffff00787802 */ /* 0x000fc80000000f00 */
[----:B------:R-:W-:-:S07]  /*7a60*/  MOV R167, R123 ;  /* 0x0000007b00a77202 */ /* 0x000fce0000000f00 */
[----:B------:R-:W-:Y:S05]  /*7a70*/  WARPSYNC.COLLECTIVE R120, `(.L_x_15689) ;  /* 0x0000000078087348 */ /* 0x000fea0003c00000 */
[----:B------:R0:W1:Y:S02]  /*7a80*/  SHFL.BFLY P6, R120, R167, R122, R121 ;  /* 0x0c00007aa7787389 */ /* 0x00006400000c0079 */
[----:B01----:R-:W-:Y:S01]  /*7a90*/  ENDCOLLECTIVE ;  /* 0x000000000000791b */ /* 0x003fe20003800000 */
.L_x_15689:
[----:B------:R-:W-:Y:S01]  /*7aa0*/  HFMA2.MMA R122, -RZ, RZ, 0, 4.76837158203125e-07 ;  /* 0x00000008ff7a7435 */ /* 0x000fe200000001ff */
[----:B------:R-:W-:Y:S01]  /*7ab0*/  FADD.FTZ R123, R123, R120 ;  /* 0x000000787b7b7221 */ /* 0x000fe20000010000 */
[----:B------:R-:W-:-:S04]  /*7ac0*/  MOV R120, 0xffffffff ;  /* 0xffffffff00787802 */ /* 0x000fc80000000f00 */
[----:B------:R-:W-:-:S07]  /*7ad0*/  MOV R167, R123 ;  /* 0x0000007b00a77202 */ /* 0x000fce0000000f00 */
[----:B------:R-:W-:Y:S05]  /*7ae0*/  WARPSYNC.COLLECTIVE R120, `(.L_x_15690) ;  /* 0x0000000078087348 */ /* 0x000fea0003c00000 */
[----:B------:R0:W1:Y:S02]  /*7af0*/  SHFL.BFLY P6, R120, R167, R122, R121 ;  /* 0x0c00007aa7787389 */ /* 0x00006400000c0079 */
[----:B01----:R-:W-:Y:S01]  /*7b00*/  ENDCOLLECTIVE ;  /* 0x000000000000791b */ /* 0x003fe20003800000 */
.L_x_15690:
[----:B------:R-:W-:Y:S01]  /*7b10*/  HFMA2.MMA R122, -RZ, RZ, 0, 9.5367431640625e-07 ;  /* 0x00000010ff7a7435 */ /* 0x000fe200000001ff */
[----:B------:R-:W-:Y:S01]  /*7b20*/  FADD.FTZ R123, R123, R120 ;  /* 0x000000787b7b7221 */ /* 0x000fe20000010000 */
[----:B------:R-:W-:-:S04]  /*7b30*/  MOV R120, 0xffffffff ;  /* 0xffffffff00787802 */ /* 0x000fc80000000f00 */
[----:B------:R-:W-:-:S07]  /*7b40*/  MOV R167, R123 ;  /* 0x0000007b00a77202 */ /* 0x000fce0000000f00 */
[----:B------:R-:W-:Y:S05]  /*7b50*/  WARPSYNC.COLLECTIVE R120, `(.L_x_15691) ;  /* 0x0000000078087348 */ /* 0x000fea0003c00000 */
[----:B------:R0:W1:Y:S02]  /*7b60*/  SHFL.BFLY P6, R120, R167, R122, R121 ;  /* 0x0c00007aa7787389 */ /* 0x00006400000c0079 */
[----:B01----:R-:W-:Y:S01]  /*7b70*/  ENDCOLLECTIVE ;  /* 0x000000000000791b */ /* 0x003fe20003800000 */
.L_x_15691:
        /* <DEDUP_REMOVED lines=177> */
.L_x_15692:
[----:B------:R-:W-:Y:S01]  /*8690*/  HFMA2.MMA R122, -RZ, RZ, 0, 1.1920928955078125e-07 ;  /* 0x00000002ff7a7435 */ /* 0x000fe200000001ff */
[----:B------:R-:W-:Y:S01]  /*86a0*/  FADD.FTZ R165, R165, R120 ;  /* 0x00000078a5a57221 */ /* 0x000fe20000010000 */
[----:B------:R-:W-:-:S04]  /*86b0*/  MOV R120, 0xffffffff ;  /* 0xffffffff00787802 */ /* 0x000fc80000000f00 */
[----:B------:R-:W-:-:S07]  /*86c0*/  MOV R167, R165 ;  /* 0x000000a500a77202 */ /* 0x000fce0000000f00 */
[----:B------:R-:W-:Y:S05]  /*86d0*/  WARPSYNC.COLLECTIVE R120, `(.L_x_15693) ;  /* 0x0000000078087348 */ /* 0x000fea0003c00000 */
[----:B------:R0:W1:Y:S02]  /*86e0*/  SHFL.BFLY P6, R120, R167, R122, R121 ;  /* 0x0c00007aa7787389 */ /* 0x00006400000c0079 */
[----:B01----:R-:W-:Y:S01]  /*86f0*/  ENDCOLLECTIVE ;  /* 0x000000000000791b */ /* 0x003fe20003800000 */
.L_x_15693:
[----:B------:R-:W-:Y:S01]  /*8700*/  HFMA2.MMA R122, -RZ, RZ, 0, 2.384185791015625e-07 ;  /* 0x00000004ff7a7435 */ /* 0x000fe200000001ff */
[----:B------:R-:W-:Y:S01]  /*8710*/  FADD.FTZ R165, R165, R120 ;  /* 0x00000078a5a57221 */ /* 0x000fe20000010000 */
[----:B------:R-:W-:-:S04]  /*8720*/  MOV R120, 0xffffffff ;  /* 0xffffffff00787802 */ /* 0x000fc80000000f00 */
[----:B------:R-:W-:-:S07]  /*8730*/  MOV R167, R165 ;  /* 0x000000a500a77202 */ /* 0x000fce0000000f00 */
[----:B------:R-:W-:Y:S05]  /*8740*/  WARPSYNC.COLLECTIVE R120, `(.L_x_15694) ;  /* 0x0000000078087348 */ /* 0x000fea0003c00000 */
[----:B------:R0:W1:Y:S02]  /*8750*/  SHFL.BFLY P6, R120, R167, R122, R121 ;  /* 0x0c00007aa7787389 */ /* 0x00006400000c0079 */
[----:B01----:R-:W-:Y:S01]  /*8760*/  ENDCOLLECTIVE ;  /* 0x000000000000791b */ /* 0x003fe20003800000 */
.L_x_15694:
[----:B------:R-:W-:Y:S01]  /*8770*/  HFMA2.MMA R122, -RZ, RZ, 0, 4.76837158203125e-07 ;  /* 0x00000008ff7a7435 */ /* 0x000fe200000001ff */
[----:B------:R-:W-:Y:S01]  /*8780*/  FADD.FTZ R165, R165, R120 ;  /* 0x00000078a5a57221 */ /* 0x000fe20000010000 */
[----:B------:R-:W-:-:S04]  /*8790*/  MOV R120, 0xffffffff ;  /* 0xffffffff00787802 */ /* 0x000fc80000000f00 */
[----:B------:R-:W-:-:S07]  /*87a0*/  MOV R167, R165 ;  /* 0x000000a500a77202 */ /* 0x000fce0000000f00 */
[----:B------:R-:W-:Y:S05]  /*87b0*/  WARPSYNC.COLLECTIVE R120, `(.L_x_15695) ;  /* 0x0000000078087348 */ /* 0x000fea0003c00000 */
[----:B------:R0:W1:Y:S02]  /*87c0*/  SHFL.BFLY P6, R120, R167, R122, R121 ;  /* 0x0c00007aa7787389 */ /* 0x00006400000c0079 */
[----:B01----:R-:W-:Y:S01]  /*87d0*/  ENDCOLLECTIVE ;  /* 0x000000000000791b */ /* 0x003fe20003800000 */
.L_x_15695:
[----:B------:R-:W-:Y:S01]  /*87e0*/  HFMA2.MMA R122, -RZ, RZ, 0, 9.5367431640625e-07 ;  /* 0x00000010ff7a7435 */ /* 0x000fe200000001ff */
[----:B------:R-:W-:Y:S01]  /*87f0*/  FADD.FTZ R165, R165, R120 ;  /* 0x00000078a5a57221 */ /* 0x000fe20000010000 */
[----:B------:R-:W-:-:S04]  /*8800*/  MOV R120, 0xffffffff ;  /* 0xffffffff00787802 */ /* 0x000fc80000000f00 */
[----:B------:R-:W-:-:S07]  /*8810*/  MOV R167, R165 ;  /* 0x000000a500a77202 */ /* 0x000fce0000000f00 */
[----:B------:R-:W-:Y:S05]  /*8820*/  WARPSYNC.COLLECTIVE R120, `(.L_x_15696) ;  /* 0x0000000078087348 */ /* 0x000fea0003c00000 */
[----:B------:R0:W1:Y:S02]  /*8830*/  SHFL.BFLY P6, R120, R167, R122, R121 ;  /* 0x0c00007aa7787389 */ /* 0x00006400000c0079 */
[----:B01----:R-:W-:Y:S01]  /*8840*/  ENDCOLLECTIVE ;  /* 0x000000000000791b */ /* 0x003fe20003800000 */
.L_x_15696:
[----:B------:R-:W-:Y:S05]  /*8850*/  BRA `(.L_x_15697) ;  /* 0xffffffd800147947 */ /* 0x000fea000383ffff */
.L_x_15698:
        /* <DEDUP_REMOVED lines=10> */
.L_x_72312:


//--------------------- .text._ZN10layer_norm13ln_fwd_kernelINS_13Kernel_traitsIf13__nv_bfloat16S2_S2_fjLj2560ELj1ELj4ELj1ELj16ENS_18Kernel_traits_baseILj2560EfS2_S2_S2_fjLj128EEEEELb0ELb0ELb0ELb1EEEvNS_9FwdParamsE --------------------------
	.section	.text._ZN10layer_norm13ln_fwd_kernelINS_13Kernel_traitsIf13__nv_bfloat16S2_S2_fjLj2560ELj1ELj4ELj1ELj16ENS_18Kernel_traits_baseILj2560EfS2_S2_S2_fjLj128EEEEELb0ELb0ELb0ELb1EEEvNS_9FwdParamsE,"ax",@progbits
	.align	128
        .global         _ZN10layer_norm13ln_fwd_kernelINS_13Kernel_traitsIf13__nv_bfloat16S2_S2_fjLj2560ELj1ELj4ELj1ELj16ENS_18Kernel_traits_baseILj2560EfS2_S2_S2_fjLj128EEEEELb0ELb0ELb0ELb1EEEvNS_9FwdParamsE
        .type           _ZN10layer_norm13ln_fwd_kernelINS_13Kernel_traitsIf13__nv_bfloat16S2_S2_fjLj2560ELj1ELj4ELj1ELj16ENS_18Kernel_traits_baseILj2560EfS2_S2_S2_fjLj128EEEEELb0ELb0ELb0ELb1EEEvNS_9FwdParamsE,@function
        .size           _ZN10layer_norm13ln_fwd_kernelINS_13Kernel_traitsIf13__nv_bfloat16S2_S2_fjLj2560ELj1ELj4ELj1ELj16ENS_18Kernel_traits_baseILj2560EfS2_S2_S2_fjLj128EEEEELb0ELb0ELb0ELb1EEEvNS_9FwdParamsE,(.L_x_72313 - _ZN10layer_norm13ln_fwd_kernelINS_13Kernel_traitsIf13__nv_bfloat16S2_S2_fjLj2560ELj1ELj4ELj1ELj16ENS_18Kernel_traits_baseILj2560EfS2_S2_S2_fjLj128EEEEELb0ELb0ELb0ELb1EEEvNS_9FwdParamsE)
        .other          _ZN10layer_norm13ln_fwd_kernelINS_13Kernel_traitsIf13__nv_bfloat16S2_S2_fjLj2560ELj1ELj4ELj1ELj16ENS_18Kernel_traits_baseILj2560EfS2_S2_S2_fjLj128EEEEELb0ELb0ELb0ELb1EEEvNS_9FwdParamsE,@"STO_CUDA_ENTRY STV_DEFAULT"
_ZN10layer_norm13ln_fwd_kernelINS_13Kernel_traitsIf13__nv_bfloat16S2_S2_fjLj2560ELj1ELj4ELj1ELj16ENS_18Kernel_traits_baseILj2560EfS2_S2_S2_fjLj128EEEEELb0ELb0ELb0ELb1EEEvNS_9FwdParamsE:
.text._ZN10layer_norm13ln_fwd_kernelINS_13Kernel_traitsIf13__nv_bfloat16S2_S2_fjLj2560ELj1ELj4ELj1ELj16ENS_18Kernel_traits_baseILj2560EfS2_S2_S2_fjLj128EEEEELb0ELb0ELb0ELb1EEEvNS_9FwdParamsE:
[----:B------:R-:W0:Y:S01]  /*0000*/  LDC R1, c[0x0][0x28] ;  /* 0x00000a00ff017b82 */ /* 0x000e220000000800 */
[----:B------:R-:W1:Y:S01]  /*0010*/  S2R R0, SR_TID.X ;  /* 0x0000000000007919 */ /* 0x000e620000002100 */
[----:B------:R-:W-:Y:S01]  /*0020*/  ULDC.64 UR4, c[0x0][0x2c8] ;  /* 0x0000b20000047ab9 */ /* 0x000fe20000000a00 */
[----:B------:R-:W-:Y:S02]  /*0030*/  CS2R R32, SRZ ;  /* 0x0000000000207805 */ /* 0x000fe4000001ff00 */
[----:B------:R-:W-:Y:S02]  /*0040*/  ISETP.NE.U32.AND P1, PT, RZ, UR4, PT ;  /* 0x00000004ff007c0c */ /* 0x000fe4000bf25070 */
[----:B------:R-:W-:Y:S02]  /*0050*/  CS2R R34, SRZ ;  /* 0x0000000000227805 */ /* 0x000fe4000001ff00 */
[----:B------:R-:W-:Y:S02]  /*0060*/  CS2R R36, SRZ ;  /* 0x0000000000247805 */ /* 0x000fe4000001ff00 */
[----:B------:R-:W-:-:S02]  /*0070*/  CS2R R38, SRZ ;  /* 0x0000000000267805 */ /* 0x000fc4000001ff00 */
[----:B------:R-:W-:Y:S02]  /*0080*/  ISETP.NE.AND.EX P1, PT, RZ, UR5, PT, P1 ;  /* 0x00000005ff007c0c */ /* 0x000fe4000bf25310 */
[----:B------:R-:W-:Y:S02]  /*0090*/  CS2R R40, SRZ ;  /* 0x0000000000287805 */ /* 0x000fe4000001ff00 */
[----:B------:R-:W-:Y:S02]  /*00a0*/  CS2R R42, SRZ ;  /* 0x00000000002a7805 */ /* 0x000fe4000001ff00 */
[----:B------:R-:W-:Y:S02]  /*00b0*/  CS2R R44, SRZ ;  /* 0x00000000002c7805 */ /* 0x000fe4000001ff00 */
[----:B------:R-:W-:Y:S02]  /*00c0*/  CS2R R46, SRZ ;  /* 0x00000000002e7805 */ /* 0x000fe4000001ff00 */
[----:B------:R-:W-:-:S02]  /*00d0*/  CS2R R48, SRZ ;  /* 0x0000000000307805 */ /* 0x000fc4000001ff00 */
[----:B------:R-:W-:Y:S02]  /*00e0*/  CS2R R50, SRZ ;  /* 0x0000000000327805 */ /* 0x000fe4000001ff00 */
        /* <DEDUP_REMOVED lines=18> */
[----:B-1----:R-:W-:Y:S02]  /*0210*/  SHF.R.U32.HI R2, RZ, 0x5, R0 ;  /* 0x00000005ff027819 */ /* 0x002fe40000011600 */
[----:B------:R-:W-:Y:S02]  /*0220*/  CS2R R88, SRZ ;  /* 0x0000000000587805 */ /* 0x000fe4000001ff00 */
[----:B------:R-:W-:Y:S02]  /*0230*/  SHF.L.U32 R0, R0, 0x5, RZ ;  /* 0x0000000500007819 */ /* 0x000fe400000006ff */
[----:B------:R-:W-:Y:S02]  /*0240*/  CS2R R90, SRZ ;  /* 0x00000000005a7805 */ /* 0x000fe4000001ff00 */
[----:B------:R-:W-:-:S02]  /*0250*/  CS2R R92, SRZ ;  /* 0x00000000005c7805 */ /* 0x000fc4000001ff00 */
[----:B------:R-:W-:Y:S02]  /*0260*/  CS2R R94, SRZ ;  /* 0x00000000005e7805 */ /* 0x000fe4000001ff00 */
[----:B------:R-:W-:Y:S02]  /*0270*/  LOP3.LUT R0, R0, 0x3e0, RZ, 0xc0, !PT ;  /* 0x000003e000007812 */ /* 0x000fe400078ec0ff */
[----:B------:R-:W-:Y:S02]  /*0280*/  CS2R R96, SRZ ;  /* 0x0000000000607805 */ /* 0x000fe4000001ff00 */
[----:B------:R-:W-:Y:S02]  /*0290*/  CS2R R98, SRZ ;  /* 0x0000000000627805 */ /* 0x000fe4000001ff00 */
[----:B------:R-:W-:Y:S02]  /*02a0*/  CS2R R100, SRZ ;  /* 0x0000000000647805 */ /* 0x000fe4000001ff00 */
[----:B------:R-:W-:-:S02]  /*02b0*/  IADD3 R4, P3, R0, UR4, RZ ;  /* 0x0000000400047c10 */ /* 0x000fc4000ff7e0ff */
[----:B------:R-:W-:Y:S02]  /*02c0*/  CS2R R102, SRZ ;  /* 0x0000000000667805 */ /* 0x000fe4000001ff00 */
[----:B------:R-:W-:Y:S02]  /*02d0*/  CS2R R104, SRZ ;  /* 0x0000000000687805 */ /* 0x000fe4000001ff00 */
[----:B------:R-:W-:Y:S02]  /*02e0*/  CS2R R106, SRZ ;  /* 0x00000000006a7805 */ /* 0x000fe4000001ff00 */
[----:B------:R-:W-:Y:S02]  /*02f0*/  CS2R R108, SRZ ;  /* 0x00000000006c7805 */ /* 0x000fe4000001ff00 */
[----:B------:R-:W-:Y:S02]  /*0300*/  CS2R R110, SRZ ;  /* 0x00000000006e7805 */ /* 0x000fe4000001ff00 */
[----:B------:R-:W-:Y:S01]  /*0310*/  IADD3.X R5, RZ, UR5, RZ, P3, !PT ;  /* 0x00000005ff057c10 */ /* 0x000fe20009ffe4ff */
[----:B------:R-:W-:Y:S01]  /*0320*/  ULDC.64 UR4, c[0x0][0x208] ;  /* 0x0000820000047ab9 */ /* 0x000fe20000000a00 */
[----:B------:R-:W1:Y:S01]  /*0330*/  S2R R3, SR_CTAID.X ;  /* 0x0000000000037919 */ /* 0x000e620000002500 */
[----:B------:R-:W2:Y:S01]  /*0340*/  LDC.64 R8, c[0x0][0x270] ;  /* 0x00009c00ff087b82 */ /* 0x000ea20000000a00 */
[----:B------:R-:W-:Y:S01]  /*0350*/  ULDC.64 UR6, c[0x0][0x260] ;  /* 0x0000980000067ab9 */ /* 0x000fe20000000a00 */
[----:B------:R-:W-:Y:S01]  /*0360*/  ULDC.64 UR8, c[0x0][0x230] ;  /* 0x00008c0000087ab9 */ /* 0x000fe20000000a00 */
[----:B------:R3:W5:Y:S01]  /*0370*/  @P1 LDG.E.128 R32, desc[UR4][R4.64] ;  /* 0x0000000404201981 */ /* 0x000762000c1e1d00 */
[----:B0-----:R-:W-:-:S03]  /*0380*/  IADD3 R1, R1, -0x50, RZ ;  /* 0xffffffb001017810 */ /* 0x001fc60007ffe0ff */
[----:B------:R3:W5:Y:S04]  /*0390*/  @P1 LDG.E.128 R36, desc[UR4][R4.64+0x10] ;  /* 0x0000100404241981 */ /* 0x000768000c1e1d00 */
[----:B------:R3:W5:Y:S04]  /*03a0*/  @P1 LDG.E.128 R40, desc[UR4][R4.64+0x400] ;  /* 0x0004000404281981 */ /* 0x000768000c1e1d00 */
[----:B------:R3:W5:Y:S04]  /*03b0*/  @P1 LDG.E.128 R44, desc[UR4][R4.64+0x410] ;  /* 0x00041004042c1981 */ /* 0x000768000c1e1d00 */
[----:B------:R3:W5:Y:S04]  /*03c0*/  @P1 LDG.E.128 R48, desc[UR4][R4.64+0x800] ;  /* 0x0008000404301981 */ /* 0x000768000c1e1d00 */
[----:B------:R3:W5:Y:S01]  /*03d0*/  @P1 LDG.E.128 R52, desc[UR4][R4.64+0x810] ;  /* 0x0008100404341981 */ /* 0x000762000c1e1d00 */
[----:B--2---:R-:W-:-:S03]  /*03e0*/  LOP3.LUT P0, RZ, R8, UR8, RZ, 0xfc, !PT ;  /* 0x0000000808ff7c12 */ /* 0x004fc6000f80fcff */
[----:B------:R3:W5:Y:S01]  /*03f0*/  @P1 LDG.E.128 R56, desc[UR4][R4.64+0xc00] ;  /* 0x000c000404381981 */ /* 0x000762000c1e1d00 */
[----:B------:R-:W-:-:S03]  /*0400*/  LOP3.LUT P0, RZ, R9, UR9, RZ, 0xfc, P0 ;  /* 0x0000000909ff7c12 */ /* 0x000fc6000800fcff */
[----:B------:R3:W5:Y:S01]  /*0410*/  @P1 LDG.E.128 R60, desc[UR4][R4.64+0xc10] ;  /* 0x000c1004043c1981 */ /* 0x000762000c1e1d00 */
[----:B-1----:R-:W-:Y:S02]  /*0420*/  LEA R6, R3, R2, 0x2 ;  /* 0x0000000203067211 */ /* 0x002fe400078e10ff */
[----:B------:R-:W-:Y:S01]  /*0430*/  IADD3 R2, P2, R0, UR6, RZ ;  /* 0x0000000600027c10 */ /* 0x000fe2000ff5e0ff */
[----:B------:R3:W5:Y:S01]  /*0440*/  @P1 LDG.E.128 R64, desc[UR4][R4.64+0x1000] ;  /* 0x0010000404401981 */ /* 0x000762000c1e1d00 */
[----:B------:R-:W-:Y:S02]  /*0450*/  ULDC UR6, c[0x0][0x214] ;  /* 0x0000850000067ab9 */ /* 0x000fe40000000800 */
[----:B------:R-:W-:Y:S01]  /*0460*/  IADD3.X R3, RZ, UR7, RZ, P2, !PT ;  /* 0x00000007ff037c10 */ /* 0x000fe200097fe4ff */
[----:B------:R3:W5:Y:S01]  /*0470*/  @P1 LDG.E.128 R68, desc[UR4][R4.64+0x1010] ;  /* 0x0010100404441981 */ /* 0x000762000c1e1d00 */
[----:B------:R-:W-:-:S03]  /*0480*/  ISETP.GE.AND P2, PT, R6, UR6, PT ;  /* 0x0000000606007c0c */ /* 0x000fc6000bf46270 */
        /* <DEDUP_REMOVED lines=10> */
[----:B------:R-:W-:Y:S05]  /*0530*/  @P2 EXIT ;  /* 0x000000000000294d */ /* 0x000fea0003800000 */
[----:B------:R-:W2:Y:S04]  /*0540*/  LDG.E.128 R12, desc[UR4][R2.64+0x800] ;  /* 0x00080004020c7981 */ /* 0x000ea8000c1e1d00 */
[----:B------:R-:W4:Y:S04]  /*0550*/  LDG.E.128 R28, desc[UR4][R2.64] ;  /* 0x00000004021c7981 */ /* 0x000f28000c1e1d00 */
[----:B------:R-:W3:Y:S04]  /*0560*/  LDG.E.128 R16, desc[UR4][R2.64+0x410] ;  /* 0x0004100402107981 */ /* 0x000ee8000c1e1d00 */
[----:B------:R-:W3:Y:S04]  /*0570*/  LDG.E.128 R24, desc[UR4][R2.64+0x10] ;  /* 0x0000100402187981 */ /* 0x000ee8000c1e1d00 */
[----:B------:R-:W3:Y:S04]  /*0580*/  LDG.E.128 R20, desc[UR4][R2.64+0x400] ;  /* 0x0004000402147981 */ /* 0x000ee8000c1e1d00 */
[----:B------:R0:W5:Y:S04]  /*0590*/  LDG.E.128 R112, desc[UR4][R2.64+0x810] ;  /* 0x0008100402707981 */ /* 0x000168000c1e1d00 */
        /* <DEDUP_REMOVED lines=13> */
[----:B------:R0:W5:Y:S01]  /*0670*/  LDG.E.128 R168, desc[UR4][R2.64+0x2410] ;  /* 0x0024100402a87981 */ /* 0x000162000c1e1d00 */
[----:B------:R-:W-:Y:S01]  /*0680*/  ISETP.NE.U32.AND P1, PT, R8, RZ, PT ;  /* 0x000000ff0800720c */ /* 0x000fe20003f25070 */
[----:B------:R-:W-:Y:S01]  /*0690*/  ULDC.U8 UR6, c[0x0][0x2a0] ;  /* 0x0000a80000067ab9 */ /* 0x000fe20000000000 */
[----:B------:R-:W-:Y:S01]  /*06a0*/  MOV R0, R6 ;  /* 0x0000000600007202 */ /* 0x000fe20000000f00 */
[----:B------:R-:W-:Y:S01]  /*06b0*/  ULDC UR7, c[0x0][0x2d8] ;  /* 0x0000b60000077ab9 */ /* 0x000fe20000000800 */
[----:B------:R-:W-:Y:S01]  /*06c0*/  ISETP.NE.AND.EX P1, PT, R9, RZ, PT, P1 ;  /* 0x000000ff0900720c */ /* 0x000fe20003f25310 */
[----:B------:R-:W-:Y:S01]  /*06d0*/  ULDC.64 UR10, c[0x0][0x230] ;  /* 0x00008c00000a7ab9 */ /* 0x000fe20000000a00 */
[----:B------:R-:W-:Y:S01]  /*06e0*/  ISETP.NE.AND P4, PT, RZ, UR6, PT ;  /* 0x00000006ff007c0c */ /* 0x000fe2000bf85270 */
[----:B------:R-:W-:Y:S01]  /*06f0*/  ULDC UR6, c[0x0][0x218] ;  /* 0x0000860000067ab9 */ /* 0x000fe20000000800 */
[----:B------:R-:W-:Y:S01]  /*0700*/  ULDC.64 UR8, c[0x0][0x2b8] ;  /* 0x0000ae0000087ab9 */ /* 0x000fe20000000a00 */
[----:B--2---:R0:W-:Y:S04]  /*0710*/  STL.64 [R1], R12 ;  /* 0x0000000c01007387 */ /* 0x0041e80000100a00 */
[----:B------:R0:W-:Y:S04]  /*0720*/  STL.64 [R1+0x8], R14 ;  /* 0x0000080e01007387 */ /* 0x0001e80000100a00 */
[----:B----4-:R0:W-:Y:S04]  /*0730*/  STL.64 [R1+0x40], R28 ;  /* 0x0000401c01007387 */ /* 0x0101e80000100a00 */
[----:B------:R0:W-:Y:S04]  /*0740*/  STL.64 [R1+0x48], R30 ;  /* 0x0000481e01007387 */ /* 0x0001e80000100a00 */
[----:B---3--:R0:W-:Y:S04]  /*0750*/  STL.64 [R1+0x10], R16 ;  /* 0x0000101001007387 */ /* 0x0081e80000100a00 */
[----:B------:R0:W-:Y:S04]  /*0760*/  STL.64 [R1+0x30], R24 ;  /* 0x0000301801007387 */ /* 0x0001e80000100a00 */
[----:B------:R0:W-:Y:S04]  /*0770*/  STL.64 [R1+0x38], R26 ;  /* 0x0000381a01007387 */ /* 0x0001e80000100a00 */
[----:B------:R0:W-:Y:S04]  /*0780*/  STL.64 [R1+0x18], R18 ;  /* 0x0000181201007387 */ /* 0x0001e80000100a00 */
[----:B------:R0:W-:Y:S04]  /*0790*/  STL.64 [R1+0x20], R20 ;  /* 0x0000201401007387 */ /* 0x0001e80000100a00 */
[----:B------:R0:W-:Y:S02]  /*07a0*/  STL.64 [R1+0x28], R22 ;  /* 0x0000281601007387 */ /* 0x0001e40000100a00 */
.L_x_15940:
[----:B-1----:R-:W1:Y:S01]  /*07b0*/  S2R R242, SR_TID.X ;  /* 0x0000000000f27919 */ /* 0x002e620000002100 */
[----:B------:R-:W2:Y:S01]  /*07c0*/  @P1 LDC.64 R8, c[0x0][0x270] ;  /* 0x00009c00ff081b82 */ /* 0x000ea20000000a00 */
[----:B0-----:R-:W-:Y:S01]  /*07d0*/  IMAD R2, R0, UR6, RZ ;  /* 0x0000000600027c24 */ /* 0x001fe2000f8e02ff */
[----:B------:R-:W-:-:S04]  /*07e0*/  ISETP.NE.U32.AND P2, PT, RZ, UR10, PT ;  /* 0x0000000aff007c0c */ /* 0x000fc8000bf45070 */
[----:B------:R-:W-:Y:S02]  /*07f0*/  SHF.R.S32.HI R3, RZ, 0x1f, R2 ;  /* 0x0000001fff037819 */ /* 0x000fe40000011402 */
[----:B------:R-:W0:Y:S01]  /*0800*/  LDC.64 R238, c[0x0][0x220] ;  /* 0x00008800ffee7b82 */ /* 0x000e220000000a00 */
[----:B------:R-:W-:Y:S02]  /*0810*/  ISETP.NE.AND.EX P2, PT, RZ, UR11, PT, P2 ;  /* 0x0000000bff007c0c */ /* 0x000fe4000bf45320 */
[----:B------:R-:W-:Y:S01]  /*0820*/  LEA.HI R3, R3, R2, RZ, 0x3 ;  /* 0x0000000203037211 */ /* 0x000fe200078f18ff */
[----:B--2---:R-:W-:-:S06]  /*0830*/  @P1 IMAD.WIDE R8, R0, 0x2, R8 ;  /* 0x0000000200081825 */ /* 0x004fcc00078e0208 */
[----:B------:R-:W2:Y:S01]  /*0840*/  @P1 LDG.E.U16 R8, desc[UR4][R8.64] ;  /* 0x0000000408081981 */ /* 0x000ea2000c1e1500 */
[----:B-1----:R-:W-:-:S04]  /*0850*/  LOP3.LUT R242, R242, 0x1f, RZ, 0xc0, !PT ;  /* 0x0000001ff2f27812 */ /* 0x002fc800078ec0ff */
[----:B------:R-:W-:-:S05]  /*0860*/  LEA.HI.SX32 R2, R3, R242, 0x1d ;  /* 0x000000f203027211 */ /* 0x000fca00078feaff */
[C---:B0-----:R-:W-:Y:S01]  /*0870*/  IMAD.WIDE.U32 R4, R2.reuse, 0x10, R238 ;  /* 0x0000001002047825 */ /* 0x041fe200078e00ee */
[----:B------:R-:W-:-:S05]  /*0880*/  @P2 LEA R10, P3, R2, UR10, 0x4 ;  /* 0x0000000a020a2c11 */ /* 0x000fca000f8620ff */
[----:B------:R-:W3:Y:S01]  /*0890*/  LDG.E.128 R4, desc[UR4][R4.64] ;  /* 0x0000000404047981 */ /* 0x000ee2000c1e1d00 */
[----:B------:R-:W-:-:S05]  /*08a0*/  @P2 LEA.HI.X R11, R2, UR11, RZ, 0x4, P3 ;  /* 0x0000000b020b2c11 */ /* 0x000fca00098f24ff */
[----:B-----5:R0:W5:Y:S01]  /*08b0*/  @P2 LDG.E.128 R28, desc[UR4][R10.64] ;  /* 0x000000040a1c2981 */ /* 0x020162000c1e1d00 */
[----:B------:R-:W-:-:S04]  /*08c0*/  ISETP.NE.U32.AND P3, PT, RZ, UR10, PT ;  /* 0x0000000aff007c0c */ /* 0x000fc8000bf65070 */
[----:B------:R-:W-:Y:S01]  /*08d0*/  ISETP.NE.AND.EX P3, PT, RZ, UR11, PT, P3 ;  /* 0x0000000bff007c0c */ /* 0x000fe2000bf65330 */
[----:B------:R-:W-:-:S06]  /*08e0*/  HFMA2.MMA R182, -RZ, RZ, 1.875, 0 ;  /* 0x3f800000ffb67435 */ /* 0x000fcc00000001ff */
[----:B--2---:R-:W-:Y:S02]  /*08f0*/  @P1 SHF.L.U32 R182, R8, 0x10, RZ ;  /* 0x0000001008b61819 */ /* 0x004fe400000006ff */
[C---:B---3--:R-:W-:Y:S02]  /*0900*/  SHF.L.U32 R17, R4.reuse, 0x10, RZ ;  /* 0x0000001004117819 */ /* 0x048fe400000006ff */
[----:B------:R-:W-:-:S03]  /*0910*/  PRMT R3, R4, 0x7632, R3 ;  /* 0x0000763204037816 */ /* 0x000fc60000000003 */
[----:B------:R-:W-:Y:S01]  /*0920*/  FMUL.FTZ R17, R17, R182 ;  /* 0x000000b611117220 */ /* 0x000fe20000410000 */
[----:B0-----:R-:W-:Y:S06]  /*0930*/  @P3 BRA `(.L_x_15699) ;  /* 0x0000000000083947 */ /* 0x001fec0003800000 */
[----:B------:R-:W-:Y:S05]  /*0940*/  @P0 BRA `(.L_x_15700) ;  /* 0x00000000000c0947 */ /* 0x000fea0003800000 */
[----:B------:R-:W-:Y:S05]  /*0950*/  BRA `(.L_x_15701) ;  /* 0x0000000000107947 */ /* 0x000fea0003800000 */
.L_x_15699:
[----:B-----5:R-:W-:-:S05]  /*0960*/  SHF.L.U32 R4, R28, 0x10, RZ ;  /* 0x000000101c047819 */ /* 0x020fca00000006ff */
[----:B------:R-:W-:-:S07]  /*0970*/  FADD.FTZ R17, R17, R4 ;  /* 0x0000000411117221 */ /* 0x000fce0000010000 */
.L_x_15700:
[----:B------:R-:W-:-:S04]  /*0980*/  F2FP.BF16.F32.PACK_AB R4, RZ, R17 ;  /* 0x00000011ff04723e */ /* 0x000fc800000010ff */
[----:B------:R-:W-:-:S07]  /*0990*/  PRMT R172, R4, 0x7610, R172 ;  /* 0x0000761004ac7816 */ /* 0x000fce00000000ac */
.L_x_15701:
[----:B------:R-:W-:-:S05]  /*09a0*/  SHF.L.U32 R3, R3, 0x10, RZ ;  /* 0x0000001003037819 */ /* 0x000fca00000006ff */
[----:B------:R-:W-:Y:S01]  /*09b0*/  FMUL.FTZ R18, R3, R182 ;  /* 0x000000b603127220 */ /* 0x000fe20000410000 */
[----:B------:R-:W-:Y:S06]  /*09c0*/  @P3 BRA `(.L_x_15702) ;  /* 0x0000000000083947 */ /* 0x000fec0003800000 */
[----:B------:R-:W-:Y:S05]  /*09d0*/  @P0 BRA `(.L_x_15703) ;  /* 0x0000000000100947 */ /* 0x000fea0003800000 */
[----:B------:R-:W-:Y:S05]  /*09e0*/  BRA `(.L_x_15704) ;  /* 0x0000000000147947 */ /* 0x000fea0003800000 */
.L_x_15702:
[----:B-----5:R-:W-:-:S04]  /*09f0*/  PRMT R3, R28, 0x7632, R3 ;  /* 0x000076321c037816 */ /* 0x020fc80000000003 */
[----:B------:R-:W-:-:S05]  /*0a00*/  SHF.L.U32 R3, R3, 0x10, RZ ;  /* 0x0000001003037819 */ /* 0x000fca00000006ff */
[----:B------:R-:W-:-:S07]  /*0a10*/  FADD.FTZ R18, R18, R3 ;  /* 0x0000000312127221 */ /* 0x000fce0000010000 */
.L_x_15703:
[----:B------:R-:W-:-:S04]  /*0a20*/  F2FP.BF16.F32.PACK_AB R3, RZ, R18 ;  /* 0x00000012ff03723e */ /* 0x000fc800000010ff */
[----:B------:R-:W-:-:S07]  /*0a30*/  PRMT R172, R172, 0x5410, R3 ;  /* 0x00005410acac7816 */ /* 0x000fce0000000003 */
.L_x_15704:
[C---:B------:R-:W-:Y:S02]  /*0a40*/  SHF.L.U32 R19, R5.reuse, 0x10, RZ ;  /* 0x0000001005137819 */ /* 0x040fe400000006ff */
[----:B------:R-:W-:-:S03]  /*0a50*/  PRMT R5, R5, 0x7632, R5 ;  /* 0x0000763205057816 */ /* 0x000fc60000000005 */
[----:B------:R-:W-:Y:S01]  /*0a60*/  FMUL.FTZ R19, R19, R182 ;  /* 0x000000b613137220 */ /* 0x000fe20000410000 */
[----:B------:R-:W-:Y:S06]  /*0a70*/  @P3 BRA `(.L_x_15705) ;  /* 0x0000000000083947 */ /* 0x000fec0003800000 */
[----:B------:R-:W-:Y:S05]  /*0a80*/  @P0 BRA `(.L_x_15706) ;  /* 0x00000000000c0947 */ /* 0x000fea0003800000 */
[----:B------:R-:W-:Y:S05]  /*0a90*/  BRA `(.L_x_15707) ;  /* 0x0000000000107947 */ /* 0x000fea0003800000 */
.L_x_15705:
[----:B-----5:R-:W-:-:S05]  /*0aa0*/  SHF.L.U32 R4, R29, 0x10, RZ ;  /* 0x000000101d047819 */ /* 0x020fca00000006ff */
[----:B------:R-:W-:-:S07]  /*0ab0*/  FADD.FTZ R19, R19, R4 ;  /* 0x0000000413137221 */ /* 0x000fce0000010000 */
.L_x_15706:
[----:B------:R-:W-:-:S04]  /*0ac0*/  F2FP.BF16.F32.PACK_AB R3, RZ, R19 ;  /* 0x00000013ff03723e */ /* 0x000fc800000010ff */
[----:B------:R-:W-:-:S07]  /*0ad0*/  PRMT R173, R3, 0x7610, R173 ;  /* 0x0000761003ad7816 */ /* 0x000fce00000000ad */
.L_x_15707:
[----:B------:R-:W-:-:S05]  /*0ae0*/  SHF.L.U32 R5, R5, 0x10, RZ ;  /* 0x0000001005057819 */ /* 0x000fca00000006ff */
[----:B------:R-:W-:Y:S01]  /*0af0*/  FMUL.FTZ R20, R5, R182 ;  /* 0x000000b605147220 */ /* 0x000fe20000410000 */
[----:B------:R-:W-:Y:S06]  /*0b00*/  @P3 BRA `(.L_x_15708) ;  /* 0x0000000000083947 */ /* 0x000fec0003800000 */
[----:B------:R-:W-:Y:S05]  /*0b10*/  @P0 BRA `(.L_x_15709) ;  /* 0x0000000000100947 */ /* 0x000fea0003800000 */
[----:B------:R-:W-:Y:S05]  /*0b20*/  BRA `(.L_x_15710) ;  /* 0x0000000000147947 */ /* 0x000fea0003800000 */
.L_x_15708:
[----:B-----5:R-:W-:-:S04]  /*0b30*/  PRMT R3, R29, 0x7632, R3 ;  /* 0x000076321d037816 */ /* 0x020fc80000000003 */
[----:B------:R-:W-:-:S05]  /*0b40*/  SHF.L.U32 R3, R3, 0x10, RZ ;  /* 0x0000001003037819 */ /* 0x000fca00000006ff */
[----:B------:R-:W-:-:S07]  /*0b50*/  FADD.FTZ R20, R20, R3 ;  /* 0x0000000314147221 */ /* 0x000fce0000010000 */
.L_x_15709:
[----:B------:R-:W-:-:S04]  /*0b60*/  F2FP.BF16.F32.PACK_AB R3, RZ, R20 ;  /* 0x00000014ff03723e */ /* 0x000fc800000010ff */
[----:B------:R-:W-:-:S07]  /*0b70*/  PRMT R173, R173, 0x5410, R3 ;  /* 0x00005410adad7816 */ /* 0x000fce0000000003 */
.L_x_15710:
[C---:B------:R-:W-:Y:S02]  /*0b80*/  SHF.L.U32 R21, R6.reuse, 0x10, RZ ;  /* 0x0000001006157819 */ /* 0x040fe400000006ff */
[----:B------:R-:W-:-:S03]  /*0b90*/  PRMT R6, R6, 0x7632, R6 ;  /* 0x0000763206067816 */ /* 0x000fc60000000006 */
[----:B------:R-:W-:Y:S01]  /*0ba0*/  FMUL.FTZ R21, R21, R182 ;  /* 0x000000b615157220 */ /* 0x000fe20000410000 */
[----:B------:R-:W-:Y:S06]  /*0bb0*/  @P3 BRA `(.L_x_15711) ;  /* 0x0000000000083947 */ /* 0x000fec0003800000 */
[----:B------:R-:W-:Y:S05]  /*0bc0*/  @P0 BRA `(.L_x_15712) ;  /* 0x00000000000c0947 */ /* 0x000fea0003800000 */
[----:B------:R-:W-:Y:S05]  /*0bd0*/  BRA `(.L_x_15713) ;  /* 0x0000000000107947 */ /* 0x000fea0003800000 */
.L_x_15711:
[----:B-----5:R-:W-:-:S05]  /*0be0*/  SHF.L.U32 R4, R30, 0x10, RZ ;  /* 0x000000101e047819 */ /* 0x020fca00000006ff */
[----:B------:R-:W-:-:S07]  /*0bf0*/  FADD.FTZ R21, R21, R4 ;  /* 0x0000000415157221 */ /* 0x000fce0000010000 */
.L_x_15712:
[----:B------:R-:W-:-:S04]  /*0c00*/  F2FP.BF16.F32.PACK_AB R3, RZ, R21 ;  /* 0x00000015ff03723e */ /* 0x000fc800000010ff */
[----:B------:R-:W-:-:S07]  /*0c10*/  PRMT R174, R3, 0x7610, R174 ;  /* 0x0000761003ae7816 */ /* 0x000fce00000000ae */
.L_x_15713:
[----:B------:R-:W-:-:S05]  /*0c20*/  SHF.L.U32 R3, R6, 0x10, RZ ;  /* 0x0000001006037819 */ /* 0x000fca00000006ff */
[----:B------:R-:W-:Y:S01]  /*0c30*/  FMUL.FTZ R22, R3, R182 ;  /* 0x000000b603167220 */ /* 0x000fe20000410000 */
[----:B------:R-:W-:Y:S06]  /*0c40*/  @P3 BRA `(.L_x_15714) ;  /* 0x0000000000083947 */ /* 0x000fec0003800000 */
[----:B------:R-:W-:Y:S05]  /*0c50*/  @P0 BRA `(.L_x_15715) ;  /* 0x0000000000100947 */ /* 0x000fea0003800000 */
[----:B------:R-:W-:Y:S05]  /*0c60*/  BRA `(.L_x_15716) ;  /* 0x0000000000147947 */ /* 0x000fea0003800000 */
.L_x_15714:
[----:B-----5:R-:W-:-:S04]  /*0c70*/  PRMT R3, R30, 0x7632, R3 ;  /* 0x000076321e037816 */ /* 0x020fc80000000003 */
[----:B------:R-:W-:-:S05]  /*0c80*/  SHF.L.U32 R3, R3, 0x10, RZ ;  /* 0x0000001003037819 */ /* 0x000fca00000006ff */
[----:B------:R-:W-:-:S07]  /*0c90*/  FADD.FTZ R22, R22, R3 ;  /* 0x0000000316167221 */ /* 0x000fce0000010000 */
.L_x_15715:
[----:B------:R-:W-:-:S04]  /*0ca0*/  F2FP.BF16.F32.PACK_AB R3, RZ, R22 ;  /* 0x00000016ff03723e */ /* 0x000fc800000010ff */
[----:B------:R-:W-:-:S07]  /*0cb0*/  PRMT R174, R174, 0x5410, R3 ;  /* 0x00005410aeae7816 */ /* 0x000fce0000000003 */
.L_x_15716:
[C---:B------:R-:W-:Y:S02]  /*0cc0*/  SHF.L.U32 R23, R7.reuse, 0x10, RZ ;  /* 0x0000001007177819 */ /* 0x040fe400000006ff */
[----:B------:R-:W-:-:S03]  /*0cd0*/  PRMT R7, R7, 0x7632, R7 ;  /* 0x0000763207077816 */ /* 0x000fc60000000007 */
[----:B------:R-:W-:Y:S01]  /*0ce0*/  FMUL.FTZ R23, R23, R182 ;  /* 0x000000b617177220 */ /* 0x000fe20000410000 */
[----:B------:R-:W-:Y:S06]  /*0cf0*/  @P3 BRA `(.L_x_15717) ;  /* 0x0000000000083947 */ /* 0x000fec0003800000 */
[----:B------:R-:W-:Y:S05]  /*0d00*/  @P0 BRA `(.L_x_15718) ;  /* 0x00000000000c0947 */ /* 0x000fea0003800000 */
[----:B------:R-:W-:Y:S05]  /*0d10*/  BRA `(.L_x_15719) ;  /* 0x0000000000107947 */ /* 0x000fea0003800000 */
.L_x_15717:
[----:B-----5:R-:W-:-:S05]  /*0d20*/  SHF.L.U32 R4, R31, 0x10, RZ ;  /* 0x000000101f047819 */ /* 0x020fca00000006ff */
[----:B------:R-:W-:-:S07]  /*0d30*/  FADD.FTZ R23, R23, R4 ;  /* 0x0000000417177221 */ /* 0x000fce0000010000 */
.L_x_15718:
[----:B------:R-:W-:-:S04]  /*0d40*/  F2FP.BF16.F32.PACK_AB R3, RZ, R23 ;  /* 0x00000017ff03723e */ /* 0x000fc800000010ff */
[----:B------:R-:W-:-:S07]  /*0d50*/  PRMT R175, R3, 0x7610, R175 ;  /* 0x0000761003af7816 */ /* 0x000fce00000000af */
.L_x_15719:
[----:B------:R-:W-:-:S05]  /*0d60*/  SHF.L.U32 R7, R7, 0x10, RZ ;  /* 0x0000001007077819 */ /* 0x000fca00000006ff */
[----:B------:R-:W-:Y:S01]  /*0d70*/  FMUL.FTZ R24, R7, R182 ;  /* 0x000000b607187220 */ /* 0x000fe20000410000 */
[----:B------:R-:W-:Y:S06]  /*0d80*/  @P3 BRA `(.L_x_15720) ;  /* 0x0000000000083947 */ /* 0x000fec0003800000 */
[----:B------:R-:W-:Y:S05]  /*0d90*/  @P0 BRA `(.L_x_15721) ;  /* 0x0000000000100947 */ /* 0x000fea0003800000 */
[----:B------:R-:W-:Y:S05]  /*0da0*/  BRA `(.L_x_15722) ;  /* 0x0000000000147947 */ /* 0x000fea0003800000 */
.L_x_15720:
[----:B-----5:R-:W-:-:S04]  /*0db0*/  PRMT R3, R31, 0x7632, R3 ;  /* 0x000076321f037816 */ /* 0x020fc80000000003 */
[----:B------:R-:W-:-:S05]  /*0dc0*/  SHF.L.U32 R3, R3, 0x10, RZ ;  /* 0x0000001003037819 */ /* 0x000fca00000006ff */
[----:B------:R-:W-:-:S07]  /*0dd0*/  FADD.FTZ R24, R24, R3 ;  /* 0x0000000318187221 */ /* 0x000fce0000010000 */
.L_x_15721:
[----:B------:R-:W-:-:S04]  /*0de0*/  F2FP.BF16.F32.PACK_AB R3, RZ, R24 ;  /* 0x00000018ff03723e */ /* 0x000fc800000010ff */
[----:B------:R-:W-:-:S07]  /*0df0*/  PRMT R175, R175, 0x5410, R3 ;  /* 0x00005410afaf7816 */ /* 0x000fce0000000003 */
.L_x_15722:
        /* <DEDUP_REMOVED lines=16> */
.L_x_15723:
[----:B-----5:R-:W-:-:S05]  /*0f00*/  SHF.L.U32 R5, R28, 0x10, RZ ;  /* 0x000000101c057819 */ /* 0x020fca00000006ff */
[----:B------:R-:W-:-:S07]  /*0f10*/  FADD.FTZ R4, R5, R4 ;  /* 0x0000000405047221 */ /* 0x000fce0000010000 */
.L_x_15724:
[----:B------:R-:W-:-:S04]  /*0f20*/  F2FP.BF16.F32.PACK_AB R5, RZ, R4 ;  /* 0x00000004ff05723e */ /* 0x000fc800000010ff */
[----:B------:R-:W-:-:S07]  /*0f30*/  PRMT R172, R5, 0x7610, R172 ;  /* 0x0000761005ac7816 */ /* 0x000fce00000000ac */
.L_x_15725:
[----:B------:R-:W-:-:S05]  /*0f40*/  SHF.L.U32 R5, R14, 0x10, RZ ;  /* 0x000000100e057819 */ /* 0x000fca00000006ff */
[----:B------:R-:W-:Y:S01]  /*0f50*/  FMUL.FTZ R5, R5, R182 ;  /* 0x000000b605057220 */ /* 0x000fe20000410000 */
[----:B------:R-:W-:Y:S06]  /*0f60*/  @P3 BRA `(.L_x_15726) ;  /* 0x0000000000083947 */ /* 0x000fec0003800000 */
[----:B------:R-:W-:Y:S05]  /*0f70*/  @P0 BRA `(.L_x_15727) ;  /* 0x0000000000100947 */ /* 0x000fea0003800000 */
[----:B------:R-:W-:Y:S05]  /*0f80*/  BRA `(.L_x_15728) ;  /* 0x0000000000147947 */ /* 0x000fea0003800000 */
.L_x_15726:
[----:B-----5:R-:W-:-:S04]  /*0f90*/  PRMT R6, R28, 0x7632, R6 ;  /* 0x000076321c067816 */ /* 0x020fc80000000006 */
[----:B------:R-:W-:-:S05]  /*0fa0*/  SHF.L.U32 R6, R6, 0x10, RZ ;  /* 0x0000001006067819 */ /* 0x000fca00000006ff */
[----:B------:R-:W-:-:S07]  /*0fb0*/  FADD.FTZ R5, R5, R6 ;  /* 0x0000000605057221 */ /* 0x000fce0000010000 */
.L_x_15727:
[----:B------:R-:W-:-:S04]  /*0fc0*/  F2FP.BF16.F32.PACK_AB R6, RZ, R5 ;  /* 0x00000005ff06723e */ /* 0x000fc800000010ff */
[----:B------:R-:W-:-:S07]  /*0fd0*/  PRMT R172, R172, 0x5410, R6 ;  /* 0x00005410acac7816 */ /* 0x000fce0000000006 */
.L_x_15728:
[C---:B------:R-:W-:Y:S02]  /*0fe0*/  SHF.L.U32 R7, R9.reuse, 0x10, RZ ;  /* 0x0000001009077819 */ /* 0x040fe400000006ff */
[----:B------:R-:W-:-:S03]  /*0ff0*/  PRMT R9, R9, 0x7632, R9 ;  /* 0x0000763209097816 */ /* 0x000fc60000000009 */
[----:B------:R-:W-:Y:S01]  /*1000*/  FMUL.FTZ R6, R7, R182 ;  /* 0x000000b607067220 */ /* 0x000fe20000410000 */
[----:B------:R-:W-:Y:S06]  /*1010*/  @P3 BRA `(.L_x_15729) ;  /* 0x0000000000083947 */ /* 0x000fec0003800000 */
[----:B------:R-:W-:Y:S05]  /*1020*/  @P0 BRA `(.L_x_15730) ;  /* 0x00000000000c0947 */ /* 0x000fea0003800000 */
[----:B------:R-:W-:Y:S05]  /*1030*/  BRA `(.L_x_15731) ;  /* 0x0000000000107947 */ /* 0x000fea0003800000 */
.L_x_15729:
[----:B-----5:R-:W-:-:S05]  /*1040*/  SHF.L.U32 R7, R29, 0x10, RZ ;  /* 0x000000101d077819 */ /* 0x020fca00000006ff */
[----:B------:R-:W-:-:S07]  /*1050*/  FADD.FTZ R6, R7, R6 ;  /* 0x0000000607067221 */ /* 0x000fce0000010000 */
.L_x_15730:
[----:B------:R-:W-:-:S04]  /*1060*/  F2FP.BF16.F32.PACK_AB R7, RZ, R6 ;  /* 0x00000006ff07723e */ /* 0x000fc800000010ff */
[----:B------:R-:W-:-:S07]  /*1070*/  PRMT R173, R7, 0x7610, R173 ;  /* 0x0000761007ad7816 */ /* 0x000fce00000000ad */
.L_x_15731:
[----:B------:R-:W-:-:S05]  /*1080*/  SHF.L.U32 R9, R9, 0x10, RZ ;  /* 0x0000001009097819 */ /* 0x000fca00000006ff */
[----:B------:R-:W-:Y:S01]  /*1090*/  FMUL.FTZ R7, R9, R182 ;  /* 0x000000b609077220 */ /* 0x000fe20000410000 */
[----:B------:R-:W-:Y:S06]  /*10a0*/  @P3 BRA `(.L_x_15732) ;  /* 0x0000000000083947 */ /* 0x000fec0003800000 */
[----:B------:R-:W-:Y:S05]  /*10b0*/  @P0 BRA `(.L_x_15733) ;  /* 0x0000000000100947 */ /* 0x000fea0003800000 */
[----:B------:R-:W-:Y:S05]  /*10c0*/  BRA `(.L_x_15734) ;  /* 0x0000000000147947 */ /* 0x000fea0003800000 */
.L_x_15732:
[----:B-----5:R-:W-:-:S04]  /*10d0*/  PRMT R8, R29, 0x7632, R8 ;  /* 0x000076321d087816 */ /* 0x020fc80000000008 */
[----:B------:R-:W-:-:S05]  /*10e0*/  SHF.L.U32 R8, R8, 0x10, RZ ;  /* 0x0000001008087819 */ /* 0x000fca00000006ff */
[----:B------:R-:W-:-:S07]  /*10f0*/  FADD.FTZ R7, R7, R8 ;  /* 0x0000000807077221 */ /* 0x000fce0000010000 */
.L_x_15733:
[----:B------:R-:W-:-:S04]  /*1100*/  F2FP.BF16.F32.PACK_AB R8, RZ, R7 ;  /* 0x00000007ff08723e */ /* 0x000fc800000010ff */
[----:B------:R-:W-:-:S07]  /*1110*/  PRMT R173, R173, 0x5410, R8 ;  /* 0x00005410adad7816 */ /* 0x000fce0000000008 */
.L_x_15734:
[C---:B------:R-:W-:Y:S02]  /*1120*/  SHF.L.U32 R9, R10.reuse, 0x10, RZ ;  /* 0x000000100a097819 */ /* 0x040fe400000006ff */
[----:B------:R-:W-:-:S03]  /*1130*/  PRMT R10, R10, 0x7632, R10 ;  /* 0x000076320a0a7816 */ /* 0x000fc6000000000a */
[----:B------:R-:W-:Y:S01]  /*1140*/  FMUL.FTZ R8, R9, R182 ;  /* 0x000000b609087220 */ /* 0x000fe20000410000 */
[----:B------:R-:W-:Y:S06]  /*1150*/  @P3 BRA `(.L_x_15735) ;  /* 0x0000000000083947 */ /* 0x000fec0003800000 */
[----:B------:R-:W-:Y:S05]  /*1160*/  @P0 BRA `(.L_x_15736) ;  /* 0x00000000000c0947 */ /* 0x000fea0003800000 */
[----:B------:R-:W-:Y:S05]  /*1170*/  BRA `(.L_x_15737) ;  /* 0x0000000000107947 */ /* 0x000fea0003800000 */
.L_x_15735:
[----:B-----5:R-:W-:-:S05]  /*1180*/  SHF.L.U32 R9, R30, 0x10, RZ ;  /* 0x000000101e097819 */ /* 0x020fca00000006ff */
[----:B------:R-:W-:-:S07]  /*1190*/  FADD.FTZ R8, R9, R8 ;  /* 0x0000000809087221 */ /* 0x000fce0000010000 */
.L_x_15736:
[----:B------:R-:W-:-:S04]  /*11a0*/  F2FP.BF16.F32.PACK_AB R9, RZ, R8 ;  /* 0x00000008ff09723e */ /* 0x000fc800000010ff */
[----:B------:R-:W-:-:S07]  /*11b0*/  PRMT R174, R9, 0x7610, R174 ;  /* 0x0000761009ae7816 */ /* 0x000fce00000000ae */
.L_x_15737:
[----:B------:R-:W-:-:S05]  /*11c0*/  SHF.L.U32 R9, R10, 0x10, RZ ;  /* 0x000000100a097819 */ /* 0x000fca00000006ff */
[----:B------:R-:W-:Y:S01]  /*11d0*/  FMUL.FTZ R9, R9, R182 ;  /* 0x000000b609097220 */ /* 0x000fe20000410000 */
[----:B------:R-:W-:Y:S06]  /*11e0*/  @P3 BRA `(.L_x_15738) ;  /* 0x0000000000083947 */ /* 0x000fec0003800000 */
[----:B------:R-:W-:Y:S05]  /*11f0*/  @P0 BRA `(.L_x_15739) ;  /* 0x0000000000100947 */ /* 0x000fea0003800000 */
[----:B------:R-:W-:Y:S05]  /*1200*/  BRA `(.L_x_15740) ;  /* 0x0000000000147947 */ /* 0x000fea0003800000 */
.L_x_15738:
[----:B-----5:R-:W-:-:S04]  /*1210*/  PRMT R10, R30, 0x7632, R10 ;  /* 0x000076321e0a7816 */ /* 0x020fc8000000000a */
[----:B------:R-:W-:-:S05]  /*1220*/  SHF.L.U32 R10, R10, 0x10, RZ ;  /* 0x000000100a0a7819 */ /* 0x000fca00000006ff */
[----:B------:R-:W-:-:S07]  /*1230*/  FADD.FTZ R9, R9, R10 ;  /* 0x0000000a09097221 */ /* 0x000fce0000010000 */
.L_x_15739:
[----:B------:R-:W-:-:S04]  /*1240*/  F2FP.BF16.F32.PACK_AB R10, RZ, R9 ;  /* 0x00000009ff0a723e */ /* 0x000fc800000010ff */
[----:B------:R-:W-:-:S07]  /*1250*/  PRMT R174, R174, 0x5410, R10 ;  /* 0x00005410aeae7816 */ /* 0x000fce000000000a */
.L_x_15740:
[C---:B------:R-:W-:Y:S02]  /*1260*/  SHF.L.U32 R13, R11.reuse, 0x10, RZ ;  /* 0x000000100b0d7819 */ /* 0x040fe400000006ff */
[----:B------:R-:W-:-:S03]  /*1270*/  PRMT R11, R11, 0x7632, R11 ;  /* 0x000076320b0b7816 */ /* 0x000fc6000000000b */
[----:B------:R-:W-:Y:S01]  /*1280*/  FMUL.FTZ R10, R13, R182 ;  /* 0x000000b60d0a7220 */ /* 0x000fe20000410000 */
[----:B------:R-:W-:Y:S06]  /*1290*/  @P3 BRA `(.L_x_15741) ;  /* 0x0000000000083947 */ /* 0x000fec0003800000 */
[----:B------:R-:W-:Y:S05]  /*12a0*/  @P0 BRA `(.L_x_15742) ;  /* 0x00000000000c0947 */ /* 0x000fea0003800000 */
[----:B------:R-:W-:Y:S05]  /*12b0*/  BRA `(.L_x_15743) ;  /* 0x0000000000107947 */ /* 0x000fea0003800000 */
.L_x_15741:
[----:B-----5:R-:W-:-:S05]  /*12c0*/  SHF.L.U32 R13, R31, 0x10, RZ ;  /* 0x000000101f0d7819 */ /* 0x020fca00000006ff */
[----:B------:R-:W-:-:S07]  /*12d0*/  FADD.FTZ R10, R13, R10 ;  /* 0x0000000a0d0a7221 */ /* 0x000fce0000010000 */
.L_x_15742:
[----:B------:R-:W-:-:S04]  /*12e0*/  F2FP.BF16.F32.PACK_AB R12, RZ, R10 ;  /* 0x0000000aff0c723e */ /* 0x000fc800000010ff */
[----:B------:R-:W-:-:S07]  /*12f0*/  PRMT R175, R12, 0x7610, R175 ;  /* 0x000076100caf7816 */ /* 0x000fce00000000af */
.L_x_15743:
[----:B------:R-:W-:-:S05]  /*1300*/  SHF.L.U32 R11, R11, 0x10, RZ ;  /* 0x000000100b0b7819 */ /* 0x000fca00000006ff */
[----:B------:R-:W-:Y:S01]  /*1310*/  FMUL.FTZ R11, R11, R182 ;  /* 0x000000b60b0b7220 */ /* 0x000fe20000410000 */
[----:B------:R-:W-:Y:S06]  /*1320*/  @P3 BRA `(.L_x_15744) ;  /* 0x0000000000083947 */ /* 0x000fec0003800000 */
[----:B------:R-:W-:Y:S05]  /*1330*/  @P0 BRA `(.L_x_15745) ;  /* 0x0000000000100947 */ /* 0x000fea0003800000 */
[----:B------:R-:W-:Y:S05]  /*1340*/  BRA `(.L_x_15746) ;  /* 0x0000000000147947 */ /* 0x000fea0003800000 */
.L_x_15744:
[----:B-----5:R-:W-:-:S04]  /*1350*/  PRMT R12, R31, 0x7632, R12 ;  /* 0x000076321f0c7816 */ /* 0x020fc8000000000c */
[----:B------:R-:W-:-:S05]  /*1360*/  SHF.L.U32 R12, R12, 0x10, RZ ;  /* 0x000000100c0c7819 */ /* 0x000fca00000006ff */
[----:B------:R-:W-:-:S07]  /*1370*/  FADD.FTZ R11, R11, R12 ;  /* 0x0000000c0b0b7221 */ /* 0x000fce0000010000 */
.L_x_15745:
[----:B------:R-:W-:-:S04]  /*1380*/  F2FP.BF16.F32.PACK_AB R12, RZ, R11 ;  /* 0x0000000bff0c723e */ /* 0x000fc800000010ff */
[----:B------:R-:W-:-:S07]  /*1390*/  PRMT R175, R175, 0x5410, R12 ;  /* 0x00005410afaf7816 */ /* 0x000fce000000000c */
.L_x_15746:
        /* <DEDUP_REMOVED lines=15> */
.L_x_15747:
[----:B-----5:R-:W-:-:S05]  /*1490*/  SHF.L.U32 R14, R28, 0x10, RZ ;  /* 0x000000101c0e7819 */ /* 0x020fca00000006ff */
[----:B------:R-:W-:-:S07]  /*14a0*/  FADD.FTZ R13, R14, R13 ;  /* 0x0000000d0e0d7221 */ /* 0x000fce0000010000 */
.L_x_15748:
[----:B------:R-:W-:-:S04]  /*14b0*/  F2FP.BF16.F32.PACK_AB R14, RZ, R13 ;  /* 0x0000000dff0e723e */ /* 0x000fc800000010ff */
[----:B------:R-:W-:-:S07]  /*14c0*/  PRMT R172, R14, 0x7610, R172 ;  /* 0x000076100eac7816 */ /* 0x000fce00000000ac */
.L_x_15749:
[----:B------:R-:W-:-:S05]  /*14d0*/  SHF.L.U32 R15, R16, 0x10, RZ ;  /* 0x00000010100f7819 */ /* 0x000fca00000006ff */
[----:B------:R-:W-:Y:S01]  /*14e0*/  FMUL.FTZ R14, R15, R182 ;  /* 0x000000b60f0e7220 */ /* 0x000fe20000410000 */
[----:B------:R-:W-:Y:S06]  /*14f0*/  @P3 BRA `(.L_x_15750) ;  /* 0x0000000000083947 */ /* 0x000fec0003800000 */
[----:B------:R-:W-:Y:S05]  /*1500*/  @P0 BRA `(.L_x_15751) ;  /* 0x0000000000100947 */ /* 0x000fea0003800000 */
[----:B------:R-:W-:Y:S05]  /*1510*/  BRA `(.L_x_15752) ;  /* 0x0000000000147947 */ /* 0x000fea0003800000 */
.L_x_15750:
[----:B-----5:R-:W-:-:S04]  /*1520*/  PRMT R15, R28, 0x7632, R15 ;  /* 0x000076321c0f7816 */ /* 0x020fc8000000000f */
[----:B------:R-:W-:-:S05]  /*1530*/  SHF.L.U32 R15, R15, 0x10, RZ ;  /* 0x000000100f0f7819 */ /* 0x000fca00000006ff */
[----:B------:R-:W-:-:S07]  /*1540*/  FADD.FTZ R14, R14, R15 ;  /* 0x0000000f0e0e7221 */ /* 0x000fce0000010000 */
.L_x_15751:
[----:B------:R-:W-:-:S04]  /*1550*/  F2FP.BF16.F32.PACK_AB R15, RZ, R14 ;  /* 0x0000000eff0f723e */ /* 0x000fc800000010ff */
[----:B------:R-:W-:-:S07]  /*1560*/  PRMT R172, R172, 0x5410, R15 ;  /* 0x00005410acac7816 */ /* 0x000fce000000000f */
.L_x_15752:
[C---:B------:R-:W-:Y:S02]  /*1570*/  SHF.L.U32 R15, R177.reuse, 0x10, RZ ;  /* 0x00000010b10f7819 */ /* 0x040fe400000006ff */
[----:B------:R-:W-:-:S03]  /*1580*/  PRMT R177, R177, 0x7632, R177 ;  /* 0x00007632b1b17816 */ /* 0x000fc600000000b1 */
[----:B------:R-:W-:Y:S01]  /*1590*/  FMUL.FTZ R16, R15, R182 ;  /* 0x000000b60f107220 */ /* 0x000fe20000410000 */
[----:B------:R-:W-:Y:S06]  /*15a0*/  @P3 BRA `(.L_x_15753) ;  /* 0x0000000000083947 */ /* 0x000fec0003800000 */
[----:B------:R-:W-:Y:S05]  /*15b0*/  @P0 BRA `(.L_x_15754) ;  /* 0x00000000000c0947 */ /* 0x000fea0003800000 */
[----:B------:R-:W-:Y:S05]  /*15c0*/  BRA `(.L_x_15755) ;  /* 0x0000000000107947 */ /* 0x000fea0003800000 */
.L_x_15753:
[----:B-----5:R-:W-:-:S05]  /*15d0*/  SHF.L.U32 R15, R29, 0x10, RZ ;  /* 0x000000101d0f7819 */ /* 0x020fca00000006ff */
[----:B------:R-:W-:-:S07]  /*15e0*/  FADD.FTZ R16, R15, R16 ;  /* 0x000000100f107221 */ /* 0x000fce0000010000 */
.L_x_15754:
[----:B------:R-:W-:-:S04]  /*15f0*/  F2FP.BF16.F32.PACK_AB R15, RZ, R16 ;  /* 0x00000010ff0f723e */ /* 0x000fc800000010ff */
[----:B------:R-:W-:-:S07]  /*1600*/  PRMT R173, R15, 0x7610, R173 ;  /* 0x000076100fad7816 */ /* 0x000fce00000000ad */
.L_x_15755:
[----:B------:R-:W-:-:S05]  /*1610*/  SHF.L.U32 R177, R177, 0x10, RZ ;  /* 0x00000010b1b17819 */ /* 0x000fca00000006ff */
[----:B------:R-:W-:Y:S01]  /*1620*/  FMUL.FTZ R15, R177, R182 ;  /* 0x000000b6b10f7220 */ /* 0x000fe20000410000 */
[----:B------:R-:W-:Y:S06]  /*1630*/  @P3 BRA `(.L_x_15756) ;  /* 0x0000000000083947 */ /* 0x000fec0003800000 */
[----:B------:R-:W-:Y:S05]  /*1640*/  @P0 BRA `(.L_x_15757) ;  /* 0x0000000000100947 */ /* 0x000fea0003800000 */
[----:B------:R-:W-:Y:S05]  /*1650*/  BRA `(.L_x_15758) ;  /* 0x0000000000147947 */ /* 0x000fea0003800000 */
.L_x_15756:
[----:B-----5:R-:W-:-:S04]  /*1660*/  PRMT R25, R29, 0x7632, R25 ;  /* 0x000076321d197816 */ /* 0x020fc80000000019 */
[----:B------:R-:W-:-:S05]  /*1670*/  SHF.L.U32 R26, R25, 0x10, RZ ;  /* 0x00000010191a7819 */ /* 0x000fca00000006ff */
[----:B------:R-:W-:-:S07]  /*1680*/  FADD.FTZ R15, R15, R26 ;  /* 0x0000001a0f0f7221 */ /* 0x000fce0000010000 */
.L_x_15757:
[----:B------:R-:W-:-:S04]  /*1690*/  F2FP.BF16.F32.PACK_AB R25, RZ, R15 ;  /* 0x0000000fff19723e */ /* 0x000fc800000010ff */
[----:B------:R-:W-:-:S07]  /*16a0*/  PRMT R173, R173, 0x5410, R25 ;  /* 0x00005410adad7816 */ /* 0x000fce0000000019 */
.L_x_15758:
[C---:B------:R-:W-:Y:S02]  /*16b0*/  SHF.L.U32 R25, R178.reuse, 0x10, RZ ;  /* 0x00000010b2197819 */ /* 0x040fe400000006ff */
[----:B------:R-:W-:-:S03]  /*16c0*/  PRMT R178, R178, 0x7632, R178 ;  /* 0x00007632b2b27816 */ /* 0x000fc600000000b2 */
[----:B------:R-:W-:Y:S01]  /*16d0*/  FMUL.FTZ R25, R25, R182 ;  /* 0x000000b619197220 */ /* 0x000fe20000410000 */
[----:B------:R-:W-:Y:S06]  /*16e0*/  @P3 BRA `(.L_x_15759) ;  /* 0x0000000000083947 */ /* 0x000fec0003800000 */
[----:B------:R-:W-:Y:S05]  /*16f0*/  @P0 BRA `(.L_x_15760) ;  /* 0x00000000000c0947 */ /* 0x000fea0003800000 */
[----:B------:R-:W-:Y:S05]  /*1700*/  BRA `(.L_x_15761) ;  /* 0x0000000000107947 */ /* 0x000fea0003800000 */
.L_x_15759:
[----:B-----5:R-:W-:-:S05]  /*1710*/  SHF.L.U32 R26, R30, 0x10, RZ ;  /* 0x000000101e1a7819 */ /* 0x020fca00000006ff */
[----:B------:R-:W-:-:S07]  /*1720*/  FADD.FTZ R25, R26, R25 ;  /* 0x000000191a197221 */ /* 0x000fce0000010000 */
.L_x_15760:
[----:B------:R-:W-:-:S04]  /*1730*/  F2FP.BF16.F32.PACK_AB R26, RZ, R25 ;  /* 0x00000019ff1a723e */ /* 0x000fc800000010ff */
[----:B------:R-:W-:-:S07]  /*1740*/  PRMT R174, R26, 0x7610, R174 ;  /* 0x000076101aae7816 */ /* 0x000fce00000000ae */
.L_x_15761:
[----:B------:R-:W-:-:S05]  /*1750*/  SHF.L.U32 R27, R178, 0x10, RZ ;  /* 0x00000010b21b7819 */ /* 0x000fca00000006ff */
[----:B------:R-:W-:Y:S01]  /*1760*/  FMUL.FTZ R26, R27, R182 ;  /* 0x000000b61b1a7220 */ /* 0x000fe20000410000 */
[----:B------:R-:W-:Y:S06]  /*1770*/  @P3 BRA `(.L_x_15762) ;  /* 0x0000000000083947 */ /* 0x000fec0003800000 */
[----:B------:R-:W-:Y:S05]  /*1780*/  @P0 BRA `(.L_x_15763) ;  /* 0x0000000000100947 */ /* 0x000fea0003800000 */
[----:B------:R-:W-:Y:S05]  /*1790*/  BRA `(.L_x_15764) ;  /* 0x0000000000147947 */ /* 0x000fea0003800000 */
.L_x_15762:
[----:B-----5:R-:W-:-:S04]  /*17a0*/  PRMT R27, R30, 0x7632, R27 ;  /* 0x000076321e1b7816 */ /* 0x020fc8000000001b */
[----:B------:R-:W-:-:S05]  /*17b0*/  SHF.L.U32 R27, R27, 0x10, RZ ;  /* 0x000000101b1b7819 */ /* 0x000fca00000006ff */
[----:B------:R-:W-:-:S07]  /*17c0*/  FADD.FTZ R26, R26, R27 ;  /* 0x0000001b1a1a7221 */ /* 0x000fce0000010000 */
.L_x_15763:
[----:B------:R-:W-:-:S04]  /*17d0*/  F2FP.BF16.F32.PACK_AB R27, RZ, R26 ;  /* 0x0000001aff1b723e */ /* 0x000fc800000010ff */
[----:B------:R-:W-:-:S07]  /*17e0*/  PRMT R174, R174, 0x5410, R27 ;  /* 0x00005410aeae7816 */ /* 0x000fce000000001b */
.L_x_15764:
[C---:B------:R-:W-:Y:S02]  /*17f0*/  SHF.L.U32 R27, R179.reuse, 0x10, RZ ;  /* 0x00000010b31b7819 */ /* 0x040fe400000006ff */
[----:B------:R-:W-:-:S03]  /*1800*/  PRMT R179, R179, 0x7632, R179 ;  /* 0x00007632b3b37816 */ /* 0x000fc600000000b3 */
[----:B------:R-:W-:Y:S01]  /*1810*/  FMUL.FTZ R27, R27, R182 ;  /* 0x000000b61b1b7220 */ /* 0x000fe20000410000 */
[----:B------:R-:W-:Y:S06]  /*1820*/  @P3 BRA `(.L_x_15765) ;  /* 0x0000000000083947 */ /* 0x000fec0003800000 */
[----:B------:R-:W-:Y:S05]  /*1830*/  @P0 BRA `(.L_x_15766) ;  /* 0x00000000000c0947 */ /* 0x000fea0003800000 */
[----:B------:R-:W-:Y:S05]  /*1840*/  BRA `(.L_x_15767) ;  /* 0x0000000000107947 */ /* 0x000fea0003800000 */
.L_x_15765:
[----:B-----5:R-:W-:-:S05]  /*1850*/  SHF.L.U32 R176, R31, 0x10, RZ ;  /* 0x000000101fb07819 */ /* 0x020fca00000006ff */
[----:B------:R-:W-:-:S07]  /*1860*/  FADD.FTZ R27, R176, R27 ;  /* 0x0000001bb01b7221 */ /* 0x000fce0000010000 */
.L_x_15766:
[----:B------:R-:W-:-:S04]  /*1870*/  F2FP.BF16.F32.PACK_AB R176, RZ, R27 ;  /* 0x0000001bffb0723e */ /* 0x000fc800000010ff */
[----:B------:R-:W-:-:S07]  /*1880*/  PRMT R175, R176, 0x7610, R175 ;  /* 0x00007610b0af7816 */ /* 0x000fce00000000af */
.L_x_15767:
[----:B------:R-:W-:-:S05]  /*1890*/  SHF.L.U32 R179, R179, 0x10, RZ ;  /* 0x00000010b3b37819 */ /* 0x000fca00000006ff */
[----:B------:R-:W-:Y:S01]  /*18a0*/  FMUL.FTZ R180, R179, R182 ;  /* 0x000000b6b3b47220 */ /* 0x000fe20000410000 */
[----:B------:R-:W-:Y:S06]  /*18b0*/  @P3 BRA `(.L_x_15768) ;  /* 0x0000000000083947 */ /* 0x000fec0003800000 */
[----:B------:R-:W-:Y:S05]  /*18c0*/  @P0 BRA `(.L_x_15769) ;  /* 0x0000000000100947 */ /* 0x000fea0003800000 */
[----:B------:R-:W-:Y:S05]  /*18d0*/  BRA `(.L_x_15770) ;  /* 0x0000000000147947 */ /* 0x000fea0003800000 */
.L_x_15768:
[----:B-----5:R-:W-:-:S04]  /*18e0*/  PRMT R176, R31, 0x7632, R176 ;  /* 0x000076321fb07816 */ /* 0x020fc800000000b0 */
[----:B------:R-:W-:-:S05]  /*18f0*/  SHF.L.U32 R177, R176, 0x10, RZ ;  /* 0x00000010b0b17819 */ /* 0x000fca00000006ff */
[----:B------:R-:W-:-:S07]  /*1900*/  FADD.FTZ R180, R180, R177 ;  /* 0x000000b1b4b47221 */ /* 0x000fce0000010000 */
.L_x_15769:
[----:B------:R-:W-:-:S04]  /*1910*/  F2FP.BF16.F32.PACK_AB R176, RZ, R180 ;  /* 0x000000b4ffb0723e */ /* 0x000fc800000010ff */
[----:B------:R-:W-:-:S07]  /*1920*/  PRMT R175, R175, 0x5410, R176 ;  /* 0x00005410afaf7816 */ /* 0x000fce00000000b0 */
.L_x_15770:
        /* <DEDUP_REMOVED lines=15> */
.L_x_15771:
[----:B-----5:R-:W-:-:S05]  /*1a20*/  SHF.L.U32 R183, R28, 0x10, RZ ;  /* 0x000000101cb77819 */ /* 0x020fca00000006ff */
[----:B------:R-:W-:-:S07]  /*1a30*/  FADD.FTZ R184, R183, R184 ;  /* 0x000000b8b7b87221 */ /* 0x000fce0000010000 */
.L_x_15772:
[----:B------:R-:W-:-:S04]  /*1a40*/  F2FP.BF16.F32.PACK_AB R176, RZ, R184 ;  /* 0x000000b8ffb0723e */ /* 0x000fc800000010ff */
[----:B------:R-:W-:-:S07]  /*1a50*/  PRMT R172, R176, 0x7610, R172 ;  /* 0x00007610b0ac7816 */ /* 0x000fce00000000ac */
.L_x_15773:
[----:B------:R-:W-:-:S05]  /*1a60*/  SHF.L.U32 R185, R185, 0x10, RZ ;  /* 0x00000010b9b97819 */ /* 0x000fca00000006ff */
[----:B------:R-:W-:Y:S01]  /*1a70*/  FMUL.FTZ R183, R185, R182 ;  /* 0x000000b6b9b77220 */ /* 0x000fe20000410000 */
[----:B------:R-:W-:Y:S06]  /*1a80*/  @P3 BRA `(.L_x_15774) ;  /* 0x0000000000083947 */ /* 0x000fec0003800000 */
[----:B------:R-:W-:Y:S05]  /*1a90*/  @P0 BRA `(.L_x_15775) ;  /* 0x0000000000100947 */ /* 0x000fea0003800000 */
[----:B------:R-:W-:Y:S05]  /*1aa0*/  BRA `(.L_x_15776) ;  /* 0x0000000000147947 */ /* 0x000fea0003800000 */
.L_x_15774:
[----:B-----5:R-:W-:-:S04]  /*1ab0*/  PRMT R176, R28, 0x7632, R176 ;  /* 0x000076321cb07816 */ /* 0x020fc800000000b0 */
[----:B------:R-:W-:-:S05]  /*1ac0*/  SHF.L.U32 R176, R176, 0x10, RZ ;  /* 0x00000010b0b07819 */ /* 0x000fca00000006ff */
[----:B------:R-:W-:-:S07]  /*1ad0*/  FADD.FTZ R183, R183, R176 ;  /* 0x000000b0b7b77221 */ /* 0x000fce0000010000 */
.L_x_15775:
[----:B------:R-:W-:-:S04]  /*1ae0*/  F2FP.BF16.F32.PACK_AB R176, RZ, R183 ;  /* 0x000000b7ffb0723e */ /* 0x000fc800000010ff */
[----:B------:R-:W-:-:S07]  /*1af0*/  PRMT R172, R172, 0x5410, R176 ;  /* 0x00005410acac7816 */ /* 0x000fce00000000b0 */
.L_x_15776:
[C---:B------:R-:W-:Y:S02]  /*1b00*/  SHF.L.U32 R185, R177.reuse, 0x10, RZ ;  /* 0x00000010b1b97819 */ /* 0x040fe400000006ff */
[----:B------:R-:W-:-:S03]  /*1b10*/  PRMT R177, R177, 0x7632, R177 ;  /* 0x00007632b1b17816 */ /* 0x000fc600000000b1 */
[----:B------:R-:W-:Y:S01]  /*1b20*/  FMUL.FTZ R185, R185, R182 ;  /* 0x000000b6b9b97220 */ /* 0x000fe20000410000 */
[----:B------:R-:W-:Y:S06]  /*1b30*/  @P3 BRA `(.L_x_15777) ;  /* 0x0000000000083947 */ /* 0x000fec0003800000 */
[----:B------:R-:W-:Y:S05]  /*1b40*/  @P0 BRA `(.L_x_15778) ;  /* 0x00000000000c0947 */ /* 0x000fea0003800000 */
[----:B------:R-:W-:Y:S05]  /*1b50*/  BRA `(.L_x_15779) ;  /* 0x0000000000107947 */ /* 0x000fea0003800000 */
.L_x_15777:
[----:B-----5:R-:W-:-:S05]  /*1b60*/  SHF.L.U32 R176, R29, 0x10, RZ ;  /* 0x000000101db07819 */ /* 0x020fca00000006ff */
[----:B------:R-:W-:-:S07]  /*1b70*/  FADD.FTZ R185, R176, R185 ;  /* 0x000000b9b0b97221 */ /* 0x000fce0000010000 */
.L_x_15778:
[----:B------:R-:W-:-:S04]  /*1b80*/  F2FP.BF16.F32.PACK_AB R176, RZ, R185 ;  /* 0x000000b9ffb0723e */ /* 0x000fc800000010ff */
[----:B------:R-:W-:-:S07]  /*1b90*/  PRMT R173, R176, 0x7610, R173 ;  /* 0x00007610b0ad7816 */ /* 0x000fce00000000ad */
.L_x_15779:
[----:B------:R-:W-:-:S05]  /*1ba0*/  SHF.L.U32 R177, R177, 0x10, RZ ;  /* 0x00000010b1b17819 */ /* 0x000fca00000006ff */
[----:B------:R-:W-:Y:S01]  /*1bb0*/  FMUL.FTZ R186, R177, R182 ;  /* 0x000000b6b1ba7220 */ /* 0x000fe20000410000 */
[----:B------:R-:W-:Y:S06]  /*1bc0*/  @P3 BRA `(.L_x_15780) ;  /* 0x0000000000083947 */ /* 0x000fec0003800000 */
[----:B------:R-:W-:Y:S05]  /*1bd0*/  @P0 BRA `(.L_x_15781) ;  /* 0x0000000000100947 */ /* 0x000fea0003800000 */
[----:B------:R-:W-:Y:S05]  /*1be0*/  BRA `(.L_x_15782) ;  /* 0x0000000000147947 */ /* 0x000fea0003800000 */
.L_x_15780:
[----:B-----5:R-:W-:-:S04]  /*1bf0*/  PRMT R176, R29, 0x7632, R176 ;  /* 0x000076321db07816 */ /* 0x020fc800000000b0 */
[----:B------:R-:W-:-:S05]  /*1c00*/  SHF.L.U32 R177, R176, 0x10, RZ ;  /* 0x00000010b0b17819 */ /* 0x000fca00000006ff */
[----:B------:R-:W-:-:S07]  /*1c10*/  FADD.FTZ R186, R186, R177 ;  /* 0x000000b1baba7221 */ /* 0x000fce0000010000 */
.L_x_15781:
[----:B------:R-:W-:-:S04]  /*1c20*/  F2FP.BF16.F32.PACK_AB R176, RZ, R186 ;  /* 0x000000baffb0723e */ /* 0x000fc800000010ff */
[----:B------:R-:W-:-:S07]  /*1c30*/  PRMT R173, R173, 0x5410, R176 ;  /* 0x00005410adad7816 */ /* 0x000fce00000000b0 */
.L_x_15782:
[C---:B------:R-:W-:Y:S02]  /*1c40*/  SHF.L.U32 R177, R178.reuse, 0x10, RZ ;  /* 0x00000010b2b17819 */ /* 0x040fe400000006ff */
[----:B------:R-:W-:-:S03]  /*1c50*/  PRMT R178, R178, 0x7632, R178 ;  /* 0x00007632b2b27816 */ /* 0x000fc600000000b2 */
[----:B------:R-:W-:Y:S01]  /*1c60*/  FMUL.FTZ R188, R177, R182 ;  /* 0x000000b6b1bc7220 */ /* 0x000fe20000410000 */
[----:B------:R-:W-:Y:S06]  /*1c70*/  @P3 BRA `(.L_x_15783) ;  /* 0x0000000000083947 */ /* 0x000fec0003800000 */
[----:B------:R-:W-:Y:S05]  /*1c80*/  @P0 BRA `(.L_x_15784) ;  /* 0x00000000000c0947 */ /* 0x000fea0003800000 */
[----:B------:R-:W-:Y:S05]  /*1c90*/  BRA `(.L_x_15785) ;  /* 0x0000000000107947 */ /* 0x000fea0003800000 */
.L_x_15783:
[----:B-----5:R-:W-:-:S05]  /*1ca0*/  SHF.L.U32 R177, R30, 0x10, RZ ;  /* 0x000000101eb17819 */ /* 0x020fca00000006ff */
[----:B------:R-:W-:-:S07]  /*1cb0*/  FADD.FTZ R188, R177, R188 ;  /* 0x000000bcb1bc7221 */ /* 0x000fce0000010000 */
.L_x_15784:
[----:B------:R-:W-:-:S04]  /*1cc0*/  F2FP.BF16.F32.PACK_AB R176, RZ, R188 ;  /* 0x000000bcffb0723e */ /* 0x000fc800000010ff */
[----:B------:R-:W-:-:S07]  /*1cd0*/  PRMT R174, R176, 0x7610, R174 ;  /* 0x00007610b0ae7816 */ /* 0x000fce00000000ae */
.L_x_15785:
[----:B------:R-:W-:-:S05]  /*1ce0*/  SHF.L.U32 R187, R178, 0x10, RZ ;  /* 0x00000010b2bb7819 */ /* 0x000fca00000006ff */
[----:B------:R-:W-:Y:S01]  /*1cf0*/  FMUL.FTZ R187, R187, R182 ;  /* 0x000000b6bbbb7220 */ /* 0x000fe20000410000 */
[----:B------:R-:W-:Y:S06]  /*1d00*/  @P3 BRA `(.L_x_15786) ;  /* 0x0000000000083947 */ /* 0x000fec0003800000 */
[----:B------:R-:W-:Y:S05]  /*1d10*/  @P0 BRA `(.L_x_15787) ;  /* 0x0000000000100947 */ /* 0x000fea0003800000 */
[----:B------:R-:W-:Y:S05]  /*1d20*/  BRA `(.L_x_15788) ;  /* 0x0000000000147947 */ /* 0x000fea0003800000 */
.L_x_15786:
[----:B-----5:R-:W-:-:S04]  /*1d30*/  PRMT R176, R30, 0x7632, R176 ;  /* 0x000076321eb07816 */ /* 0x020fc800000000b0 */
[----:B------:R-:W-:-:S05]  /*1d40*/  SHF.L.U32 R176, R176, 0x10, RZ ;  /* 0x00000010b0b07819 */ /* 0x000fca00000006ff */
[----:B------:R-:W-:-:S07]  /*1d50*/  FADD.FTZ R187, R187, R176 ;  /* 0x000000b0bbbb7221 */ /* 0x000fce0000010000 */
.L_x_15787:
[----:B------:R-:W-:-:S04]  /*1d60*/  F2FP.BF16.F32.PACK_AB R176, RZ, R187 ;  /* 0x000000bbffb0723e */ /* 0x000fc800000010ff */
[----:B------:R-:W-:-:S07]  /*1d70*/  PRMT R174, R174, 0x5410, R176 ;  /* 0x00005410aeae7816 */ /* 0x000fce00000000b0 */
.L_x_15788:
[C---:B------:R-:W-:Y:S02]  /*1d80*/  SHF.L.U32 R191, R179.reuse, 0x10, RZ ;  /* 0x00000010b3bf7819 */ /* 0x040fe400000006ff */
[----:B------:R-:W-:-:S03]  /*1d90*/  PRMT R179, R179, 0x7632, R179 ;  /* 0x00007632b3b37816 */ /* 0x000fc600000000b3 */
[----:B------:R-:W-:Y:S01]  /*1da0*/  FMUL.FTZ R191, R191, R182 ;  /* 0x000000b6bfbf7220 */ /* 0x000fe20000410000 */
[----:B------:R-:W-:Y:S06]  /*1db0*/  @P3 BRA `(.L_x_15789) ;  /* 0x0000000000083947 */ /* 0x000fec0003800000 */
[----:B------:R-:W-:Y:S05]  /*1dc0*/  @P0 BRA `(.L_x_15790) ;  /* 0x00000000000c0947 */ /* 0x000fea0003800000 */
[----:B------:R-:W-:Y:S05]  /*1dd0*/  BRA `(.L_x_15791) ;  /* 0x0000000000107947 */ /* 0x000fea0003800000 */
.L_x_15789:
[----:B-----5:R-:W-:-:S05]  /*1de0*/  SHF.L.U32 R176, R31, 0x10, RZ ;  /* 0x000000101fb07819 */ /* 0x020fca00000006ff */
[----:B------:R-:W-:-:S07]  /*1df0*/  FADD.FTZ R191, R176, R191 ;  /* 0x000000bfb0bf7221 */ /* 0x000fce0000010000 */
.L_x_15790:
[----:B------:R-:W-:-:S04]  /*1e00*/  F2FP.BF16.F32.PACK_AB R176, RZ, R191 ;  /* 0x000000bfffb0723e */ /* 0x000fc800000010ff */
[----:B------:R-:W-:-:S07]  /*1e10*/  PRMT R175, R176, 0x7610, R175 ;  /* 0x00007610b0af7816 */ /* 0x000fce00000000af */
.L_x_15791:
[----:B------:R-:W-:-:S05]  /*1e20*/  SHF.L.U32 R179, R179, 0x10, RZ ;  /* 0x00000010b3b37819 */ /* 0x000fca00000006ff */
[----:B------:R-:W-:Y:S01]  /*1e30*/  FMUL.FTZ R189, R179, R182 ;  /* 0x000000b6b3bd7220 */ /* 0x000fe20000410000 */
[----:B------:R-:W-:Y:S06]  /*1e40*/  @P3 BRA `(.L_x_15792) ;  /* 0x0000000000083947 */ /* 0x000fec0003800000 */
[----:B------:R-:W-:Y:S05]  /*1e50*/  @P0 BRA `(.L_x_15793) ;  /* 0x0000000000100947 */ /* 0x000fea0003800000 */
[----:B------:R-:W-:Y:S05]  /*1e60*/  BRA `(.L_x_15794) ;  /* 0x0000000000147947 */ /* 0x000fea0003800000 */
.L_x_15792:
[----:B-----5:R-:W-:-:S04]  /*1e70*/  PRMT R176, R31, 0x7632, R176 ;  /* 0x000076321fb07816 */ /* 0x020fc800000000b0 */
[----:B------:R-:W-:-:S05]  /*1e80*/  SHF.L.U32 R176, R176, 0x10, RZ ;  /* 0x00000010b0b07819 */ /* 0x000fca00000006ff */
[----:B------:R-:W-:-:S07]  /*1e90*/  FADD.FTZ R189, R189, R176 ;  /* 0x000000b0bdbd7221 */ /* 0x000fce0000010000 */
.L_x_15793:
[----:B------:R-:W-:-:S04]  /*1ea0*/  F2FP.BF16.F32.PACK_AB R176, RZ, R189 ;  /* 0x000000bdffb0723e */ /* 0x000fc800000010ff */
[----:B------:R-:W-:-:S07]  /*1eb0*/  PRMT R175, R175, 0x5410, R176 ;  /* 0x00005410afaf7816 */ /* 0x000fce00000000b0 */
.L_x_15794:
[----:B------:R-:W0:Y:S01]  /*1ec0*/  @P0 LDC.64 R176, c[0x0][0x238] ;  /* 0x00008e00ffb00b82 */ /* 0x000e220000000a00 */
[----:B------:R-:W-:-:S05]  /*1ed0*/  IADD3 R190, R2, 0x80, RZ ;  /* 0x0000008002be7810 */ /* 0x000fca0007ffe0ff */
[----:B------:R-:W-:Y:S02]  /*1ee0*/  IMAD.WIDE.U32 R178, R190, 0x10, R238 ;  /* 0x00000010beb27825 */ /* 0x000fe400078e00ee */
[----:B------:R-:W1:Y:S02]  /*1ef0*/  @P2 LDC.64 R192, c[0x0][0x230] ;  /* 0x00008c00ffc02b82 */ /* 0x000e640000000a00 */
[----:B0-----:R-:W-:-:S05]  /*1f00*/  @P0 IMAD.WIDE.U32 R176, R181, 0x10, R176 ;  /* 0x00000010b5b00825 */ /* 0x001fca00078e00b0 */
[----:B------:R0:W-:Y:S04]  /*1f10*/  @P0 STG.E.128 desc[UR4][R176.64], R172 ;  /* 0x000000acb0000986 */ /* 0x0001e8000c101d04 */
[----:B0-----:R-:W2:Y:S01]  /*1f20*/  LDG.E.128 R176, desc[UR4][R178.64] ;  /* 0x00000004b2b07981 */ /* 0x001ea2000c1e1d00 */
[----:B-1----:R-:W-:-:S05]  /*1f30*/  @P2 IMAD.WIDE.U32 R192, R190, 0x10, R192 ;  /* 0x00000010bec02825 */ /* 0x002fca00078e00c0 */
[----:B-----5:R0:W5:Y:S01]  /*1f40*/  @P2 LDG.E.128 R28, desc[UR4][R192.64] ;  /* 0x00000004c01c2981 */ /* 0x020162000c1e1d00 */
[C---:B--2---:R-:W-:Y:S02]  /*1f50*/  SHF.L.U32 R195, R176.reuse, 0x10, RZ ;  /* 0x00000010b0c37819 */ /* 0x044fe400000006ff */
[----:B------:R-:W-:-:S03]  /*1f60*/  PRMT R194, R176, 0x7632, R194 ;  /* 0x00007632b0c27816 */ /* 0x000fc600000000c2 */
[----:B0-----:R-:W-:Y:S01]  /*1f70*/  FMUL.FTZ R193, R195, R182 ;  /* 0x000000b6c3c17220 */ /* 0x001fe20000410000 */
[----:B------:R-:W-:Y:S06]  /*1f80*/  @P3 BRA `(.L_x_15795) ;  /* 0x0000000000083947 */ /* 0x000fec0003800000 */
[----:B------:R-:W-:Y:S05]  /*1f90*/  @P0 BRA `(.L_x_15796) ;  /* 0x00000000000c0947 */ /* 0x000fea0003800000 */
[----:B------:R-:W-:Y:S05]  /*1fa0*/  BRA `(.L_x_15797) ;  /* 0x0000000000107947 */ /* 0x000fea0003800000 */
.L_x_15795:
[----:B-----5:R-:W-:-:S05]  /*1fb0*/  SHF.L.U32 R176, R28, 0x10, RZ ;  /* 0x000000101cb07819 */ /* 0x020fca00000006ff */
[----:B------:R-:W-:-:S07]  /*1fc0*/  FADD.FTZ R193, R176, R193 ;  /* 0x000000c1b0c17221 */ /* 0x000fce0000010000 */
.L_x_15796:
[----:B------:R-:W-:-:S04]  /*1fd0*/  F2FP.BF16.F32.PACK_AB R176, RZ, R193 ;  /* 0x000000c1ffb0723e */ /* 0x000fc800000010ff */
[----:B------:R-:W-:-:S07]  /*1fe0*/  PRMT R172, R176, 0x7610, R172 ;  /* 0x00007610b0ac7816 */ /* 0x000fce00000000ac */
.L_x_15797:
[----:B------:R-:W-:-:S05]  /*1ff0*/  SHF.L.U32 R195, R194, 0x10, RZ ;  /* 0x00000010c2c37819 */ /* 0x000fca00000006ff */
[----:B------:R-:W-:Y:S01]  /*2000*/  FMUL.FTZ R192, R195, R182 ;  /* 0x000000b6c3c07220 */ /* 0x000fe20000410000 */
[----:B------:R-:W-:Y:S06]  /*2010*/  @P3 BRA `(.L_x_15798) ;  /* 0x0000000000083947 */ /* 0x000fec0003800000 */
[----:B------:R-:W-:Y:S05]  /*2020*/  @P0 BRA `(.L_x_15799) ;  /* 0x0000000000100947 */ /* 0x000fea0003800000 */
[----:B------:R-:W-:Y:S05]  /*2030*/  BRA `(.L_x_15800) ;  /* 0x0000000000147947 */ /* 0x000fea0003800000 */
.L_x_15798:
[----:B-----5:R-:W-:-:S04]  /*2040*/  PRMT R176, R28, 0x7632, R176 ;  /* 0x000076321cb07816 */ /* 0x020fc800000000b0 */
[----:B------:R-:W-:-:S05]  /*2050*/  SHF.L.U32 R195, R176, 0x10, RZ ;  /* 0x00000010b0c37819 */ /* 0x000fca00000006ff */
[----:B------:R-:W-:-:S07]  /*2060*/  FADD.FTZ R192, R192, R195 ;  /* 0x000000c3c0c07221 */ /* 0x000fce0000010000 */
.L_x_15799:
[----:B------:R-:W-:-:S04]  /*2070*/  F2FP.BF16.F32.PACK_AB R176, RZ, R192 ;  /* 0x000000c0ffb0723e */ /* 0x000fc800000010ff */
[----:B------:R-:W-:-:S07]  /*2080*/  PRMT R172, R172, 0x5410, R176 ;  /* 0x00005410acac7816 */ /* 0x000fce00000000b0 */
.L_x_15800:
[C---:B------:R-:W-:Y:S02]  /*2090*/  SHF.L.U32 R195, R177.reuse, 0x10, RZ ;  /* 0x00000010b1c37819 */ /* 0x040fe400000006ff */
[----:B------:R-:W-:-:S03]  /*20a0*/  PRMT R177, R177, 0x7632, R177 ;  /* 0x00007632b1b17816 */ /* 0x000fc600000000b1 */
[----:B------:R-:W-:Y:S01]  /*20b0*/  FMUL.FTZ R195, R195, R182 ;  /* 0x000000b6c3c37220 */ /* 0x000fe20000410000 */
[----:B------:R-:W-:Y:S06]  /*20c0*/  @P3 BRA `(.L_x_15801) ;  /* 0x0000000000083947 */ /* 0x000fec0003800000 */
[----:B------:R-:W-:Y:S05]  /*20d0*/  @P0 BRA `(.L_x_15802) ;  /* 0x00000000000c0947 */ /* 0x000fea0003800000 */
[----:B------:R-:W-:Y:S05]  /*20e0*/  BRA `(.L_x_15803) ;  /* 0x0000000000107947 */ /* 0x000fea0003800000 */
.L_x_15801:
[----:B-----5:R-:W-:-:S05]  /*20f0*/  SHF.L.U32 R176, R29, 0x10, RZ ;  /* 0x000000101db07819 */ /* 0x020fca00000006ff */
[----:B------:R-:W-:-:S07]  /*2100*/  FADD.FTZ R195, R176, R195 ;  /* 0x000000c3b0c37221 */ /* 0x000fce0000010000 */
.L_x_15802:
[----:B------:R-:W-:-:S04]  /*2110*/  F2FP.BF16.F32.PACK_AB R176, RZ, R195 ;  /* 0x000000c3ffb0723e */ /* 0x000fc800000010ff */
[----:B------:R-:W-:-:S07]  /*2120*/  PRMT R173, R176, 0x7610, R173 ;  /* 0x00007610b0ad7816 */ /* 0x000fce00000000ad */
.L_x_15803:
[----:B------:R-:W-:-:S05]  /*2130*/  SHF.L.U32 R177, R177, 0x10, RZ ;  /* 0x00000010b1b17819 */ /* 0x000fca00000006ff */
[----:B------:R-:W-:Y:S01]  /*2140*/  FMUL.FTZ R194, R177, R182 ;  /* 0x000000b6b1c27220 */ /* 0x000fe20000410000 */
[----:B------:R-:W-:Y:S06]  /*2150*/  @P3 BRA `(.L_x_15804) ;  /* 0x0000000000083947 */ /* 0x000fec0003800000 */
[----:B------:R-:W-:Y:S05]  /*2160*/  @P0 BRA `(.L_x_15805) ;  /* 0x0000000000100947 */ /* 0x000fea0003800000 */
[----:B------:R-:W-:Y:S05]  /*2170*/  BRA `(.L_x_15806) ;  /* 0x0000000000147947 */ /* 0x000fea0003800000 */
.L_x_15804:
[----:B-----5:R-:W-:-:S04]  /*2180*/  PRMT R176, R29, 0x7632, R176 ;  /* 0x000076321db07816 */ /* 0x020fc800000000b0 */
[----:B------:R-:W-:-:S05]  /*2190*/  SHF.L.U32 R177, R176, 0x10, RZ ;  /* 0x00000010b0b17819 */ /* 0x000fca00000006ff */
[----:B------:R-:W-:-:S07]  /*21a0*/  FADD.FTZ R194, R194, R177 ;  /* 0x000000b1c2c27221 */ /* 0x000fce0000010000 */
.L_x_15805:
[----:B------:R-:W-:-:S04]  /*21b0*/  F2FP.BF16.F32.PACK_AB R176, RZ, R194 ;  /* 0x000000c2ffb0723e */ /* 0x000fc800000010ff */
[----:B------:R-:W-:-:S07]  /*21c0*/  PRMT R173, R173, 0x5410, R176 ;  /* 0x00005410adad7816 */ /* 0x000fce00000000b0 */
.L_x_15806:
[C---:B------:R-:W-:Y:S02]  /*21d0*/  SHF.L.U32 R197, R178.reuse, 0x10, RZ ;  /* 0x00000010b2c57819 */ /* 0x040fe400000006ff */
[----:B------:R-:W-:-:S03]  /*21e0*/  PRMT R178, R178, 0x7632, R178 ;  /* 0x00007632b2b27816 */ /* 0x000fc600000000b2 */
[----:B------:R-:W-:Y:S01]  /*21f0*/  FMUL.FTZ R197, R197, R182 ;  /* 0x000000b6c5c57220 */ /* 0x000fe20000410000 */
[----:B------:R-:W-:Y:S06]  /*2200*/  @P3 BRA `(.L_x_15807) ;  /* 0x0000000000083947 */ /* 0x000fec0003800000 */
[----:B------:R-:W-:Y:S05]  /*2210*/  @P0 BRA `(.L_x_15808) ;  /* 0x00000000000c0947 */ /* 0x000fea0003800000 */
[----:B------:R-:W-:Y:S05]  /*2220*/  BRA `(.L_x_15809) ;  /* 0x0000000000107947 */ /* 0x000fea0003800000 */
.L_x_15807:
[----:B-----5:R-:W-:-:S05]  /*2230*/  SHF.L.U32 R176, R30, 0x10, RZ ;  /* 0x000000101eb07819 */ /* 0x020fca00000006ff */
[----:B------:R-:W-:-:S07]  /*2240*/  FADD.FTZ R197, R176, R197 ;  /* 0x000000c5b0c57221 */ /* 0x000fce0000010000 */
.L_x_15808:
[----:B------:R-:W-:-:S04]  /*2250*/  F2FP.BF16.F32.PACK_AB R176, RZ, R197 ;  /* 0x000000c5ffb0723e */ /* 0x000fc800000010ff */
[----:B------:R-:W-:-:S07]  /*2260*/  PRMT R174, R176, 0x7610, R174 ;  /* 0x00007610b0ae7816 */ /* 0x000fce00000000ae */
.L_x_15809:
[----:B------:R-:W-:-:S05]  /*2270*/  SHF.L.U32 R177, R178, 0x10, RZ ;  /* 0x00000010b2b17819 */ /* 0x000fca00000006ff */
[----:B------:R-:W-:Y:S01]  /*2280*/  FMUL.FTZ R196, R177, R182 ;  /* 0x000000b6b1c47220 */ /* 0x000fe20000410000 */
[----:B------:R-:W-:Y:S06]  /*2290*/  @P3 BRA `(.L_x_15810) ;  /* 0x0000000000083947 */ /* 0x000fec0003800000 */
[----:B------:R-:W-:Y:S05]  /*22a0*/  @P0 BRA `(.L_x_15811) ;  /* 0x0000000000100947 */ /* 0x000fea0003800000 */
[----:B------:R-:W-:Y:S05]  /*22b0*/  BRA `(.L_x_15812) ;  /* 0x0000000000147947 */ /* 0x000fea0003800000 */
.L_x_15810:
[----:B-----5:R-:W-:-:S04]  /*22c0*/  PRMT R176, R30, 0x7632, R176 ;  /* 0x000076321eb07816 */ /* 0x020fc800000000b0 */
[----:B------:R-:W-:-:S05]  /*22d0*/  SHF.L.U32 R177, R176, 0x10, RZ ;  /* 0x00000010b0b17819 */ /* 0x000fca00000006ff */
[----:B------:R-:W-:-:S07]  /*22e0*/  FADD.FTZ R196, R196, R177 ;  /* 0x000000b1c4c47221 */ /* 0x000fce0000010000 */
.L_x_15811:
[----:B------:R-:W-:-:S04]  /*22f0*/  F2FP.BF16.F32.PACK_AB R176, RZ, R196 ;  /* 0x000000c4ffb0723e */ /* 0x000fc800000010ff */
[----:B------:R-:W-:-:S07]  /*2300*/  PRMT R174, R174, 0x5410, R176 ;  /* 0x00005410aeae7816 */ /* 0x000fce00000000b0 */
.L_x_15812:
[C---:B------:R-:W-:Y:S02]  /*2310*/  SHF.L.U32 R177, R179.reuse, 0x10, RZ ;  /* 0x00000010b3b17819 */ /* 0x040fe400000006ff */
[----:B------:R-:W-:-:S03]  /*2320*/  PRMT R179, R179, 0x7632, R179 ;  /* 0x00007632b3b37816 */ /* 0x000fc600000000b3 */
[----:B------:R-:W-:Y:S01]  /*2330*/  FMUL.FTZ R200, R177, R182 ;  /* 0x000000b6b1c87220 */ /* 0x000fe20000410000 */
[----:B------:R-:W-:Y:S06]  /*2340*/  @P3 BRA `(.L_x_15813) ;  /* 0x0000000000083947 */ /* 0x000fec0003800000 */
[----:B------:R-:W-:Y:S05]  /*2350*/  @P0 BRA `(.L_x_15814) ;  /* 0x00000000000c0947 */ /* 0x000fea0003800000 */
[----:B------:R-:W-:Y:S05]  /*2360*/  BRA `(.L_x_15815) ;  /* 0x0000000000107947 */ /* 0x000fea0003800000 */
.L_x_15813:
[----:B-----5:R-:W-:-:S05]  /*2370*/  SHF.L.U32 R177, R31, 0x10, RZ ;  /* 0x000000101fb17819 */ /* 0x020fca00000006ff */
[----:B------:R-:W-:-:S07]  /*2380*/  FADD.FTZ R200, R177, R200 ;  /* 0x000000c8b1c87221 */ /* 0x000fce0000010000 */
.L_x_15814:
[----:B------:R-:W-:-:S04]  /*2390*/  F2FP.BF16.F32.PACK_AB R176, RZ, R200 ;  /* 0x000000c8ffb0723e */ /* 0x000fc800000010ff */
[----:B------:R-:W-:-:S07]  /*23a0*/  PRMT R175, R176, 0x7610, R175 ;  /* 0x00007610b0af7816 */ /* 0x000fce00000000af */
.L_x_15815:
[----:B------:R-:W-:-:S05]  /*23b0*/  SHF.L.U32 R179, R179, 0x10, RZ ;  /* 0x00000010b3b37819 */ /* 0x000fca00000006ff */
[----:B------:R-:W-:Y:S01]  /*23c0*/  FMUL.FTZ R199, R179, R182 ;  /* 0x000000b6b3c77220 */ /* 0x000fe20000410000 */
[----:B------:R-:W-:Y:S06]  /*23d0*/  @P3 BRA `(.L_x_15816) ;  /* 0x0000000000083947 */ /* 0x000fec0003800000 */
[----:B------:R-:W-:Y:S05]  /*23e0*/  @P0 BRA `(.L_x_15817) ;  /* 0x0000000000100947 */ /* 0x000fea0003800000 */
[----:B------:R-:W-:Y:S05]  /*23f0*/  BRA `(.L_x_15818) ;  /* 0x0000000000147947 */ /* 0x000fea0003800000 */
.L_x_15816:
[----:B-----5:R-:W-:-:S04]  /*2400*/  PRMT R176, R31, 0x7632, R176 ;  /* 0x000076321fb07816 */ /* 0x020fc800000000b0 */
[----:B------:R-:W-:-:S05]  /*2410*/  SHF.L.U32 R176, R176, 0x10, RZ ;  /* 0x00000010b0b07819 */ /* 0x000fca00000006ff */
[----:B------:R-:W-:-:S07]  /*2420*/  FADD.FTZ R199, R199, R176 ;  /* 0x000000b0c7c77221 */ /* 0x000fce0000010000 */
.L_x_15817:
[----:B------:R-:W-:-:S04]  /*2430*/  F2FP.BF16.F32.PACK_AB R176, RZ, R199 ;  /* 0x000000c7ffb0723e */ /* 0x000fc800000010ff */
[----:B------:R-:W-:-:S07]  /*2440*/  PRMT R175, R175, 0x5410, R176 ;  /* 0x00005410afaf7816 */ /* 0x000fce00000000b0 */
.L_x_15818:
[----:B------:R-:W0:Y:S01]  /*2450*/  @P0 LDC.64 R176, c[0x0][0x238] ;  /* 0x00008e00ffb00b82 */ /* 0x000e220000000a00 */
[----:B------:R-:W-:-:S05]  /*2460*/  IADD3 R198, R2, 0xa0, RZ ;  /* 0x000000a002c67810 */ /* 0x000fca0007ffe0ff */
[----:B------:R-:W-:Y:S02]  /*2470*/  IMAD.WIDE.U32 R178, R198, 0x10, R238 ;  /* 0x00000010c6b27825 */ /* 0x000fe400078e00ee */
[----:B------:R-:W1:Y:S02]  /*2480*/  @P2 LDC.64 R202, c[0x0][0x230] ;  /* 0x00008c00ffca2b82 */ /* 0x000e640000000a00 */
[----:B0-----:R-:W-:-:S05]  /*2490*/  @P0 IMAD.WIDE.U32 R176, R190, 0x10, R176 ;  /* 0x00000010beb00825 */ /* 0x001fca00078e00b0 */
[----:B------:R0:W-:Y:S01]  /*24a0*/  @P0 STG.E.128 desc[UR4][R176.64], R172 ;  /* 0x000000acb0000986 */ /* 0x0001e2000c101d04 */
[----:B-1----:R-:W-:-:S05]  /*24b0*/  @P2 IMAD.WIDE.U32 R202, R198, 0x10, R202 ;  /* 0x00000010c6ca2825 */ /* 0x002fca00078e00ca */
[----:B-----5:R1:W5:Y:S04]  /*24c0*/  @P2 LDG.E.128 R28, desc[UR4][R202.64] ;  /* 0x00000004ca1c2981 */ /* 0x020368000c1e1d00 */
[----:B0-----:R-:W2:Y:S02]  /*24d0*/  LDG.E.128 R176, desc[UR4][R178.64] ;  /* 0x00000004b2b07981 */ /* 0x001ea4000c1e1d00 */
[C---:B--2---:R-:W-:Y:S02]  /*24e0*/  SHF.L.U32 R201, R176.reuse, 0x10, RZ ;  /* 0x00000010b0c97819 */ /* 0x044fe400000006ff */
[----:B------:R-:W-:-:S03]  /*24f0*/  PRMT R205, R176, 0x7632, R205 ;  /* 0x00007632b0cd7816 */ /* 0x000fc600000000cd */
[----:B------:R-:W-:Y:S01]  /*2500*/  FMUL.FTZ R204, R201, R182 ;  /* 0x000000b6c9cc7220 */ /* 0x000fe20000410000 */
[----:B-1----:R-:W-:Y:S06]  /*2510*/  @P3 BRA `(.L_x_15819) ;  /* 0x0000000000083947 */ /* 0x002fec0003800000 */
[----:B------:R-:W-:Y:S05]  /*2520*/  @P0 BRA `(.L_x_15820) ;  /* 0x00000000000c0947 */ /* 0x000fea0003800000 */
[----:B------:R-:W-:Y:S05]  /*2530*/  BRA `(.L_x_15821) ;  /* 0x0000000000107947 */ /* 0x000fea0003800000 */
.L_x_15819:
[----:B-----5:R-:W-:-:S05]  /*2540*/  SHF.L.U32 R201, R28, 0x10, RZ ;  /* 0x000000101cc97819 */ /* 0x020fca00000006ff */
[----:B------:R-:W-:-:S07]  /*2550*/  FADD.FTZ R204, R201, R204 ;  /* 0x000000ccc9cc7221 */ /* 0x000fce0000010000 */
.L_x_15820:
[----:B------:R-:W-:-:S04]  /*2560*/  F2FP.BF16.F32.PACK_AB R176, RZ, R204 ;  /* 0x000000ccffb0723e */ /* 0x000fc800000010ff */
[----:B------:R-:W-:-:S07]  /*2570*/  PRMT R172, R176, 0x7610, R172 ;  /* 0x00007610b0ac7816 */ /* 0x000fce00000000ac */
.L_x_15821:
[----:B------:R-:W-:-:S05]  /*2580*/  SHF.L.U32 R205, R205, 0x10, RZ ;  /* 0x00000010cdcd7819 */ /* 0x000fca00000006ff */
[----:B------:R-:W-:Y:S01]  /*2590*/  FMUL.FTZ R201, R205, R182 ;  /* 0x000000b6cdc97220 */ /* 0x000fe20000410000 */
[----:B------:R-:W-:Y:S06]  /*25a0*/  @P3 BRA `(.L_x_15822) ;  /* 0x0000000000083947 */ /* 0x000fec0003800000 */
[----:B------:R-:W-:Y:S05]  /*25b0*/  @P0 BRA `(.L_x_15823) ;  /* 0x0000000000100947 */ /* 0x000fea0003800000 */
[----:B------:R-:W-:Y:S05]  /*25c0*/  BRA `(.L_x_15824) ;  /* 0x0000000000147947 */ /* 0x000fea0003800000 */
.L_x_15822:
[----:B-----5:R-:W-:-:S04]  /*25d0*/  PRMT R176, R28, 0x7632, R176 ;  /* 0x000076321cb07816 */ /* 0x020fc800000000b0 */
[----:B------:R-:W-:-:S05]  /*25e0*/  SHF.L.U32 R176, R176, 0x10, RZ ;  /* 0x00000010b0b07819 */ /* 0x000fca00000006ff */
[----:B------:R-:W-:-:S07]  /*25f0*/  FADD.FTZ R201, R201, R176 ;  /* 0x000000b0c9c97221 */ /* 0x000fce0000010000 */
.L_x_15823:
[----:B------:R-:W-:-:S04]  /*2600*/  F2FP.BF16.F32.PACK_AB R176, RZ, R201 ;  /* 0x000000c9ffb0723e */ /* 0x000fc800000010ff */
[----:B------:R-:W-:-:S07]  /*2610*/  PRMT R172, R172, 0x5410, R176 ;  /* 0x00005410acac7816 */ /* 0x000fce00000000b0 */
.L_x_15824:
[C---:B------:R-:W-:Y:S02]  /*2620*/  SHF.L.U32 R203, R177.reuse, 0x10, RZ ;  /* 0x00000010b1cb7819 */ /* 0x040fe400000006ff */
[----:B------:R-:W-:-:S03]  /*2630*/  PRMT R177, R177, 0x7632, R177 ;  /* 0x00007632b1b17816 */ /* 0x000fc600000000b1 */
[----:B------:R-:W-:Y:S01]  /*2640*/  FMUL.FTZ R206, R203, R182 ;  /* 0x000000b6cbce7220 */ /* 0x000fe20000410000 */
[----:B------:R-:W-:Y:S06]  /*2650*/  @P3 BRA `(.L_x_15825) ;  /* 0x0000000000083947 */ /* 0x000fec0003800000 */
[----:B------:R-:W-:Y:S05]  /*2660*/  @P0 BRA `(.L_x_15826) ;  /* 0x00000000000c0947 */ /* 0x000fea0003800000 */
[----:B------:R-:W-:Y:S05]  /*2670*/  BRA `(.L_x_15827) ;  /* 0x0000000000107947 */ /* 0x000fea0003800000 */
.L_x_15825:
[----:B-----5:R-:W-:-:S05]  /*2680*/  SHF.L.U32 R203, R29, 0x10, RZ ;  /* 0x000000101dcb7819 */ /* 0x020fca00000006ff */
[----:B------:R-:W-:-:S07]  /*2690*/  FADD.FTZ R206, R203, R206 ;  /* 0x000000cecbce7221 */ /* 0x000fce0000010000 */
.L_x_15826:
[----:B------:R-:W-:-:S04]  /*26a0*/  F2FP.BF16.F32.PACK_AB R176, RZ, R206 ;  /* 0x000000ceffb0723e */ /* 0x000fc800000010ff */
[----:B------:R-:W-:-:S07]  /*26b0*/  PRMT R173, R176, 0x7610, R173 ;  /* 0x00007610b0ad7816 */ /* 0x000fce00000000ad */
.L_x_15827:
[----:B------:R-:W-:-:S05]  /*26c0*/  SHF.L.U32 R177, R177, 0x10, RZ ;  /* 0x00000010b1b17819 */ /* 0x000fca00000006ff */
[----:B------:R-:W-:Y:S01]  /*26d0*/  FMUL.FTZ R205, R177, R182 ;  /* 0x000000b6b1cd7220 */ /* 0x000fe20000410000 */
[----:B------:R-:W-:Y:S06]  /*26e0*/  @P3 BRA `(.L_x_15828) ;  /* 0x0000000000083947 */ /* 0x000fec0003800000 */
[----:B------:R-:W-:Y:S05]  /*26f0*/  @P0 BRA `(.L_x_15829) ;  /* 0x0000000000100947 */ /* 0x000fea0003800000 */
[----:B------:R-:W-:Y:S05]  /*2700*/  BRA `(.L_x_15830) ;  /* 0x0000000000147947 */ /* 0x000fea0003800000 */
.L_x_15828:
[----:B-----5:R-:W-:-:S04]  /*2710*/  PRMT R176, R29, 0x7632, R176 ;  /* 0x000076321db07816 */ /* 0x020fc800000000b0 */
[----:B------:R-:W-:-:S05]  /*2720*/  SHF.L.U32 R176, R176, 0x10, RZ ;  /* 0x00000010b0b07819 */ /* 0x000fca00000006ff */
[----:B------:R-:W-:-:S07]  /*2730*/  FADD.FTZ R205, R205, R176 ;  /* 0x000000b0cdcd7221 */ /* 0x000fce0000010000 */
.L_x_15829:
[----:B------:R-:W-:-:S04]  /*2740*/  F2FP.BF16.F32.PACK_AB R176, RZ, R205 ;  /* 0x000000cdffb0723e */ /* 0x000fc800000010ff */
[----:B------:R-:W-:-:S07]  /*2750*/  PRMT R173, R173, 0x5410, R176 ;  /* 0x00005410adad7816 */ /* 0x000fce00000000b0 */
.L_x_15830:
[C---:B------:R-:W-:Y:S02]  /*2760*/  SHF.L.U32 R207, R178.reuse, 0x10, RZ ;  /* 0x00000010b2cf7819 */ /* 0x040fe400000006ff */
[----:B------:R-:W-:-:S03]  /*2770*/  PRMT R178, R178, 0x7632, R178 ;  /* 0x00007632b2b27816 */ /* 0x000fc600000000b2 */
[----:B------:R-:W-:Y:S01]  /*2780*/  FMUL.FTZ R207, R207, R182 ;  /* 0x000000b6cfcf7220 */ /* 0x000fe20000410000 */
[----:B------:R-:W-:Y:S06]  /*2790*/  @P3 BRA `(.L_x_15831) ;  /* 0x0000000000083947 */ /* 0x000fec0003800000 */
[----:B------:R-:W-:Y:S05]  /*27a0*/  @P0 BRA `(.L_x_15832) ;  /* 0x00000000000c0947 */ /* 0x000fea0003800000 */
[----:B------:R-:W-:Y:S05]  /*27b0*/  BRA `(.L_x_15833) ;  /* 0x0000000000107947 */ /* 0x000fea0003800000 */
.L_x_15831:
[----:B-----5:R-:W-:-:S05]  /*27c0*/  SHF.L.U32 R176, R30, 0x10, RZ ;  /* 0x000000101eb07819 */ /* 0x020fca00000006ff */
[----:B------:R-:W-:-:S07]  /*27d0*/  FADD.FTZ R207, R176, R207 ;  /* 0x000000cfb0cf7221 */ /* 0x000fce0000010000 */
.L_x_15832:
[----:B------:R-:W-:-:S04]  /*27e0*/  F2FP.BF16.F32.PACK_AB R176, RZ, R207 ;  /* 0x000000cfffb0723e */ /* 0x000fc800000010ff */
[----:B------:R-:W-:-:S07]  /*27f0*/  PRMT R174, R176, 0x7610, R174 ;  /* 0x00007610b0ae7816 */ /* 0x000fce00000000ae */
.L_x_15833:
[----:B------:R-:W-:-:S05]  /*2800*/  SHF.L.U32 R177, R178, 0x10, RZ ;  /* 0x00000010b2b17819 */ /* 0x000fca00000006ff */
[----:B------:R-:W-:Y:S01]  /*2810*/  FMUL.FTZ R208, R177, R182 ;  /* 0x000000b6b1d07220 */ /* 0x000fe20000410000 */
[----:B------:R-:W-:Y:S06]  /*2820*/  @P3 BRA `(.L_x_15834) ;  /* 0x0000000000083947 */ /* 0x000fec0003800000 */
[----:B------:R-:W-:Y:S05]  /*2830*/  @P0 BRA `(.L_x_15835) ;  /* 0x0000000000100947 */ /* 0x000fea0003800000 */
[----:B------:R-:W-:Y:S05]  /*2840*/  BRA `(.L_x_15836) ;  /* 0x0000000000147947 */ /* 0x000fea0003800000 */
.L_x_15834:
[----:B-----5:R-:W-:-:S04]  /*2850*/  PRMT R176, R30, 0x7632, R176 ;  /* 0x000076321eb07816 */ /* 0x020fc800000000b0 */
[----:B------:R-:W-:-:S05]  /*2860*/  SHF.L.U32 R177, R176, 0x10, RZ ;  /* 0x00000010b0b17819 */ /* 0x000fca00000006ff */
[----:B------:R-:W-:-:S07]  /*2870*/  FADD.FTZ R208, R208, R177 ;  /* 0x000000b1d0d07221 */ /* 0x000fce0000010000 */
.L_x_15835:
[----:B------:R-:W-:-:S04]  /*2880*/  F2FP.BF16.F32.PACK_AB R176, RZ, R208 ;  /* 0x000000d0ffb0723e */ /* 0x000fc800000010ff */
[----:B------:R-:W-:-:S07]  /*2890*/  PRMT R174, R174, 0x5410, R176 ;  /* 0x00005410aeae7816 */ /* 0x000fce00000000b0 */
.L_x_15836:
[C---:B------:R-:W-:Y:S02]  /*28a0*/  SHF.L.U32 R211, R179.reuse, 0x10, RZ ;  /* 0x00000010b3d37819 */ /* 0x040fe400000006ff */
[----:B------:R-:W-:-:S03]  /*28b0*/  PRMT R179, R179, 0x7632, R179 ;  /* 0x00007632b3b37816 */ /* 0x000fc600000000b3 */
[----:B------:R-:W-:Y:S01]  /*28c0*/  FMUL.FTZ R211, R211, R182 ;  /* 0x000000b6d3d37220 */ /* 0x000fe20000410000 */
[----:B------:R-:W-:Y:S06]  /*28d0*/  @P3 BRA `(.L_x_15837) ;  /* 0x0000000000083947 */ /* 0x000fec0003800000 */
[----:B------:R-:W-:Y:S05]  /*28e0*/  @P0 BRA `(.L_x_15838) ;  /* 0x00000000000c0947 */ /* 0x000fea0003800000 */
[----:B------:R-:W-:Y:S05]  /*28f0*/  BRA `(.L_x_15839) ;  /* 0x0000000000107947 */ /* 0x000fea0003800000 */
.L_x_15837:
[----:B-----5:R-:W-:-:S05]  /*2900*/  SHF.L.U32 R176, R31, 0x10, RZ ;  /* 0x000000101fb07819 */ /* 0x020fca00000006ff */
[----:B------:R-:W-:-:S07]  /*2910*/  FADD.FTZ R211, R176, R211 ;  /* 0x000000d3b0d37221 */ /* 0x000fce0000010000 */
.L_x_15838:
[----:B------:R-:W-:-:S04]  /*2920*/  F2FP.BF16.F32.PACK_AB R176, RZ, R211 ;  /* 0x000000d3ffb0723e */ /* 0x000fc800000010ff */
[----:B------:R-:W-:-:S07]  /*2930*/  PRMT R175, R176, 0x7610, R175 ;  /* 0x00007610b0af7816 */ /* 0x000fce00000000af */
.L_x_15839:
[----:B------:R-:W-:-:S05]  /*2940*/  SHF.L.U32 R179, R179, 0x10, RZ ;  /* 0x00000010b3b37819 */ /* 0x000fca00000006ff */
[----:B------:R-:W-:Y:S01]  /*2950*/  FMUL.FTZ R210, R179, R182 ;  /* 0x000000b6b3d27220 */ /* 0x000fe20000410000 */
[----:B------:R-:W-:Y:S06]  /*2960*/  @P3 BRA `(.L_x_15840) ;  /* 0x0000000000083947 */ /* 0x000fec0003800000 */
[----:B------:R-:W-:Y:S05]  /*2970*/  @P0 BRA `(.L_x_15841) ;  /* 0x0000000000100947 */ /* 0x000fea0003800000 */
[----:B------:R-:W-:Y:S05]  /*2980*/  BRA `(.L_x_15842) ;  /* 0x0000000000147947 */ /* 0x000fea0003800000 */
.L_x_15840:
[----:B-----5:R-:W-:-:S04]  /*2990*/  PRMT R176, R31, 0x7632, R176 ;  /* 0x000076321fb07816 */ /* 0x020fc800000000b0 */
[----:B------:R-:W-:-:S05]  /*29a0*/  SHF.L.U32 R177, R176, 0x10, RZ ;  /* 0x00000010b0b17819 */ /* 0x000fca00000006ff */
[----:B------:R-:W-:-:S07]  /*29b0*/  FADD.FTZ R210, R210, R177 ;  /* 0x000000b1d2d27221 */ /* 0x000fce0000010000 */
.L_x_15841:
[----:B------:R-:W-:-:S04]  /*29c0*/  F2FP.BF16.F32.PACK_AB R176, RZ, R210 ;  /* 0x000000d2ffb0723e */ /* 0x000fc800000010ff */
[----:B------:R-:W-:-:S07]  /*29d0*/  PRMT R175, R175, 0x5410, R176 ;  /* 0x00005410afaf7816 */ /* 0x000fce00000000b0 */
.L_x_15842:
        /* <DEDUP_REMOVED lines=15> */
.L_x_15843:
[----:B-----5:R-:W-:-:S05]  /*2ad0*/  SHF.L.U32 R176, R28, 0x10, RZ ;  /* 0x000000101cb07819 */ /* 0x020fca00000006ff */
[----:B------:R-:W-:-:S07]  /*2ae0*/  FADD.FTZ R203, R176, R203 ;  /* 0x000000cbb0cb7221 */ /* 0x000fce0000010000 */
.L_x_15844:
[----:B------:R-:W-:-:S04]  /*2af0*/  F2FP.BF16.F32.PACK_AB R176, RZ, R203 ;  /* 0x000000cbffb0723e */ /* 0x000fc800000010ff */
[----:B------:R-:W-:-:S07]  /*2b00*/  PRMT R172, R176, 0x7610, R172 ;  /* 0x00007610b0ac7816 */ /* 0x000fce00000000ac */
.L_x_15845:
[----:B------:R-:W-:-:S05]  /*2b10*/  SHF.L.U32 R213, R212, 0x10, RZ ;  /* 0x00000010d4d57819 */ /* 0x000fca00000006ff */
[----:B------:R-:W-:Y:S01]  /*2b20*/  FMUL.FTZ R202, R213, R182 ;  /* 0x000000b6d5ca7220 */ /* 0x000fe20000410000 */
[----:B------:R-:W-:Y:S06]  /*2b30*/  @P3 BRA `(.L_x_15846) ;  /* 0x0000000000083947 */ /* 0x000fec0003800000 */
[----:B------:R-:W-:Y:S05]  /*2b40*/  @P0 BRA `(.L_x_15847) ;  /* 0x0000000000100947 */ /* 0x000fea0003800000 */
[----:B------:R-:W-:Y:S05]  /*2b50*/  BRA `(.L_x_15848) ;  /* 0x0000000000147947 */ /* 0x000fea0003800000 */
.L_x_15846:
[----:B-----5:R-:W-:-:S04]  /*2b60*/  PRMT R176, R28, 0x7632, R176 ;  /* 0x000076321cb07816 */ /* 0x020fc800000000b0 */
[----:B------:R-:W-:-:S05]  /*2b70*/  SHF.L.U32 R213, R176, 0x10, RZ ;  /* 0x00000010b0d57819 */ /* 0x000fca00000006ff */
[----:B------:R-:W-:-:S07]  /*2b80*/  FADD.FTZ R202, R202, R213 ;  /* 0x000000d5caca7221 */ /* 0x000fce0000010000 */
.L_x_15847:
[----:B------:R-:W-:-:S04]  /*2b90*/  F2FP.BF16.F32.PACK_AB R176, RZ, R202 ;  /* 0x000000caffb0723e */ /* 0x000fc800000010ff */
[----:B------:R-:W-:-:S07]  /*2ba0*/  PRMT R172, R172, 0x5410, R176 ;  /* 0x00005410acac7816 */ /* 0x000fce00000000b0 */
.L_x_15848:
[C---:B------:R-:W-:Y:S02]  /*2bb0*/  SHF.L.U32 R213, R177.reuse, 0x10, RZ ;  /* 0x00000010b1d57819 */ /* 0x040fe400000006ff */
[----:B------:R-:W-:-:S03]  /*2bc0*/  PRMT R177, R177, 0x7632, R177 ;  /* 0x00007632b1b17816 */ /* 0x000fc600000000b1 */
[----:B------:R-:W-:Y:S01]  /*2bd0*/  FMUL.FTZ R213, R213, R182 ;  /* 0x000000b6d5d57220 */ /* 0x000fe20000410000 */
[----:B------:R-:W-:Y:S06]  /*2be0*/  @P3 BRA `(.L_x_15849) ;  /* 0x0000000000083947 */ /* 0x000fec0003800000 */
[----:B------:R-:W-:Y:S05]  /*2bf0*/  @P0 BRA `(.L_x_15850) ;  /* 0x00000000000c0947 */ /* 0x000fea0003800000 */
[----:B------:R-:W-:Y:S05]  /*2c00*/  BRA `(.L_x_15851) ;  /* 0x0000000000107947 */ /* 0x000fea0003800000 */
.L_x_15849:
[----:B-----5:R-:W-:-:S05]  /*2c10*/  SHF.L.U32 R176, R29, 0x10, RZ ;  /* 0x000000101db07819 */ /* 0x020fca00000006ff */
[----:B------:R-:W-:-:S07]  /*2c20*/  FADD.FTZ R213, R176, R213 ;  /* 0x000000d5b0d57221 */ /* 0x000fce0000010000 */
.L_x_15850:
[----:B------:R-:W-:-:S04]  /*2c30*/  F2FP.BF16.F32.PACK_AB R176, RZ, R213 ;  /* 0x000000d5ffb0723e */ /* 0x000fc800000010ff */
[----:B------:R-:W-:-:S07]  /*2c40*/  PRMT R173, R176, 0x7610, R173 ;  /* 0x00007610b0ad7816 */ /* 0x000fce00000000ad */
.L_x_15851:
[----:B------:R-:W-:-:S05]  /*2c50*/  SHF.L.U32 R177, R177, 0x10, RZ ;  /* 0x00000010b1b17819 */ /* 0x000fca00000006ff */
[----:B------:R-:W-:Y:S01]  /*2c60*/  FMUL.FTZ R212, R177, R182 ;  /* 0x000000b6b1d47220 */ /* 0x000fe20000410000 */
[----:B------:R-:W-:Y:S06]  /*2c70*/  @P3 BRA `(.L_x_15852) ;  /* 0x0000000000083947 */ /* 0x000fec0003800000 */
[----:B------:R-:W-:Y:S05]  /*2c80*/  @P0 BRA `(.L_x_15853) ;  /* 0x0000000000100947 */ /* 0x000fea0003800000 */
[----:B------:R-:W-:Y:S05]  /*2c90*/  BRA `(.L_x_15854) ;  /* 0x0000000000147947 */ /* 0x000fea0003800000 */
.L_x_15852:
[----:B-----5:R-:W-:-:S04]  /*2ca0*/  PRMT R176, R29, 0x7632, R176 ;  /* 0x000076321db07816 */ /* 0x020fc800000000b0 */
[----:B------:R-:W-:-:S05]  /*2cb0*/  SHF.L.U32 R177, R176, 0x10, RZ ;  /* 0x00000010b0b17819 */ /* 0x000fca00000006ff */
[----:B------:R-:W-:-:S07]  /*2cc0*/  FADD.FTZ R212, R212, R177 ;  /* 0x000000b1d4d47221 */ /* 0x000fce0000010000 */
.L_x_15853:
[----:B------:R-:W-:-:S04]  /*2cd0*/  F2FP.BF16.F32.PACK_AB R176, RZ, R212 ;  /* 0x000000d4ffb0723e */ /* 0x000fc800000010ff */
[----:B------:R-:W-:-:S07]  /*2ce0*/  PRMT R173, R173, 0x5410, R176 ;  /* 0x00005410adad7816 */ /* 0x000fce00000000b0 */
.L_x_15854:
[C---:B------:R-:W-:Y:S02]  /*2cf0*/  SHF.L.U32 R177, R178.reuse, 0x10, RZ ;  /* 0x00000010b2b17819 */ /* 0x040fe400000006ff */
[----:B------:R-:W-:-:S03]  /*2d00*/  PRMT R178, R178, 0x7632, R178 ;  /* 0x00007632b2b27816 */ /* 0x000fc600000000b2 */
[----:B------:R-:W-:Y:S01]  /*2d10*/  FMUL.FTZ R214, R177, R182 ;  /* 0x000000b6b1d67220 */ /* 0x000fe20000410000 */
[----:B------:R-:W-:Y:S06]  /*2d20*/  @P3 BRA `(.L_x_15855) ;  /* 0x0000000000083947 */ /* 0x000fec0003800000 */
[----:B------:R-:W-:Y:S05]  /*2d30*/  @P0 BRA `(.L_x_15856) ;  /* 0x00000000000c0947 */ /* 0x000fea0003800000 */
[----:B------:R-:W-:Y:S05]  /*2d40*/  BRA `(.L_x_15857) ;  /* 0x0000000000107947 */ /* 0x000fea0003800000 */
.L_x_15855:
[----:B-----5:R-:W-:-:S05]  /*2d50*/  SHF.L.U32 R177, R30, 0x10, RZ ;  /* 0x000000101eb17819 */ /* 0x020fca00000006ff */
[----:B------:R-:W-:-:S07]  /*2d60*/  FADD.FTZ R214, R177, R214 ;  /* 0x000000d6b1d67221 */ /* 0x000fce0000010000 */
.L_x_15856:
[----:B------:R-:W-:-:S04]  /*2d70*/  F2FP.BF16.F32.PACK_AB R176, RZ, R214 ;  /* 0x000000d6ffb0723e */ /* 0x000fc800000010ff */
[----:B------:R-:W-:-:S07]  /*2d80*/  PRMT R174, R176, 0x7610, R174 ;  /* 0x00007610b0ae7816 */ /* 0x000fce00000000ae */
.L_x_15857:
[----:B------:R-:W-:-:S05]  /*2d90*/  SHF.L.U32 R215, R178, 0x10, RZ ;  /* 0x00000010b2d77819 */ /* 0x000fca00000006ff */
[----:B------:R-:W-:Y:S01]  /*2da0*/  FMUL.FTZ R215, R215, R182 ;  /* 0x000000b6d7d77220 */ /* 0x000fe20000410000 */
[----:B------:R-:W-:Y:S06]  /*2db0*/  @P3 BRA `(.L_x_15858) ;  /* 0x0000000000083947 */ /* 0x000fec0003800000 */
[----:B------:R-:W-:Y:S05]  /*2dc0*/  @P0 BRA `(.L_x_15859) ;  /* 0x0000000000100947 */ /* 0x000fea0003800000 */
[----:B------:R-:W-:Y:S05]  /*2dd0*/  BRA `(.L_x_15860) ;  /* 0x0000000000147947 */ /* 0x000fea0003800000 */
.L_x_15858:
[----:B-----5:R-:W-:-:S04]  /*2de0*/  PRMT R176, R30, 0x7632, R176 ;  /* 0x000076321eb07816 */ /* 0x020fc800000000b0 */
[----:B------:R-:W-:-:S05]  /*2df0*/  SHF.L.U32 R176, R176, 0x10, RZ ;  /* 0x00000010b0b07819 */ /* 0x000fca00000006ff */
[----:B------:R-:W-:-:S07]  /*2e00*/  FADD.FTZ R215, R215, R176 ;  /* 0x000000b0d7d77221 */ /* 0x000fce0000010000 */
.L_x_15859:
[----:B------:R-:W-:-:S04]  /*2e10*/  F2FP.BF16.F32.PACK_AB R176, RZ, R215 ;  /* 0x000000d7ffb0723e */ /* 0x000fc800000010ff */
[----:B------:R-:W-:-:S07]  /*2e20*/  PRMT R174, R174, 0x5410, R176 ;  /* 0x00005410aeae7816 */ /* 0x000fce00000000b0 */
.L_x_15860:
[C---:B------:R-:W-:Y:S02]  /*2e30*/  SHF.L.U32 R177, R179.reuse, 0x10, RZ ;  /* 0x00000010b3b17819 */ /* 0x040fe400000006ff */
[----:B------:R-:W-:-:S03]  /*2e40*/  PRMT R179, R179, 0x7632, R179 ;  /* 0x00007632b3b37816 */ /* 0x000fc600000000b3 */
[----:B------:R-:W-:Y:S01]  /*2e50*/  FMUL.FTZ R216, R177, R182 ;  /* 0x000000b6b1d87220 */ /* 0x000fe20000410000 */
[----:B------:R-:W-:Y:S06]  /*2e60*/  @P3 BRA `(.L_x_15861) ;  /* 0x0000000000083947 */ /* 0x000fec0003800000 */
[----:B------:R-:W-:Y:S05]  /*2e70*/  @P0 BRA `(.L_x_15862) ;  /* 0x00000000000c0947 */ /* 0x000fea0003800000 */
[----:B------:R-:W-:Y:S05]  /*2e80*/  BRA `(.L_x_15863) ;  /* 0x0000000000107947 */ /* 0x000fea0003800000 */
.L_x_15861:
[----:B-----5:R-:W-:-:S05]  /*2e90*/  SHF.L.U32 R177, R31, 0x10, RZ ;  /* 0x000000101fb17819 */ /* 0x020fca00000006ff */
[----:B------:R-:W-:-:S07]  /*2ea0*/  FADD.FTZ R216, R177, R216 ;  /* 0x000000d8b1d87221 */ /* 0x000fce0000010000 */
.L_x_15862:
[----:B------:R-:W-:-:S04]  /*2eb0*/  F2FP.BF16.F32.PACK_AB R176, RZ, R216 ;  /* 0x000000d8ffb0723e */ /* 0x000fc800000010ff */
[----:B------:R-:W-:-:S07]  /*2ec0*/  PRMT R175, R176, 0x7610, R175 ;  /* 0x00007610b0af7816 */ /* 0x000fce00000000af */
.L_x_15863:
[----:B------:R-:W-:-:S05]  /*2ed0*/  SHF.L.U32 R179, R179, 0x10, RZ ;  /* 0x00000010b3b37819 */ /* 0x000fca00000006ff */
[----:B------:R-:W-:Y:S01]  /*2ee0*/  FMUL.FTZ R217, R179, R182 ;  /* 0x000000b6b3d97220 */ /* 0x000fe20000410000 */
[----:B------:R-:W-:Y:S06]  /*2ef0*/  @P3 BRA `(.L_x_15864) ;  /* 0x0000000000083947 */ /* 0x000fec0003800000 */
[----:B------:R-:W-:Y:S05]  /*2f00*/  @P0 BRA `(.L_x_15865) ;  /* 0x0000000000100947 */ /* 0x000fea0003800000 */
[----:B------:R-:W-:Y:S05]  /*2f10*/  BRA `(.L_x_15866) ;  /* 0x0000000000147947 */ /* 0x000fea0003800000 */
.L_x_15864:
[----:B-----5:R-:W-:-:S04]  /*2f20*/  PRMT R176, R31, 0x7632, R176 ;  /* 0x000076321fb07816 */ /* 0x020fc800000000b0 */
[----:B------:R-:W-:-:S05]  /*2f30*/  SHF.L.U32 R176, R176, 0x10, RZ ;  /* 0x00000010b0b07819 */ /* 0x000fca00000006ff */
[----:B------:R-:W-:-:S07]  /*2f40*/  FADD.FTZ R217, R217, R176 ;  /* 0x000000b0d9d97221 */ /* 0x000fce0000010000 */
.L_x_15865:
[----:B------:R-:W-:-:S04]  /*2f50*/  F2FP.BF16.F32.PACK_AB R176, RZ, R217 ;  /* 0x000000d9ffb0723e */ /* 0x000fc800000010ff */
[----:B------:R-:W-:-:S07]  /*2f60*/  PRMT R175, R175, 0x5410, R176 ;  /* 0x00005410afaf7816 */ /* 0x000fce00000000b0 */
.L_x_15866:
[----:B------:R-:W0:Y:S01]  /*2f70*/  @P0 LDC.64 R176, c[0x0][0x238] ;  /* 0x00008e00ffb00b82 */ /* 0x000e220000000a00 */
[----:B------:R-:W-:-:S07]  /*2f80*/  IADD3 R220, R2, 0xe0, RZ ;  /* 0x000000e002dc7810 */ /* 0x000fce0007ffe0ff */
[----:B------:R-:W1:Y:S01]  /*2f90*/  @P2 LDC.64 R218, c[0x0][0x230] ;  /* 0x00008c00ffda2b82 */ /* 0x000e620000000a00 */
[----:B0-----:R-:W-:-:S05]  /*2fa0*/  @P0 IMAD.WIDE.U32 R176, R209, 0x10, R176 ;  /* 0x00000010d1b00825 */ /* 0x001fca00078e00b0 */
[----:B------:R0:W-:Y:S02]  /*2fb0*/  @P0 STG.E.128 desc[UR4][R176.64], R172 ;  /* 0x000000acb0000986 */ /* 0x0001e4000c101d04 */
[----:B0-----:R-:W-:-:S06]  /*2fc0*/  IMAD.WIDE.U32 R176, R220, 0x10, R238 ;  /* 0x00000010dcb07825 */ /* 0x001fcc00078e00ee */
[----:B------:R-:W2:Y:S01]  /*2fd0*/  LDG.E.128 R176, desc[UR4][R176.64] ;  /* 0x00000004b0b07981 */ /* 0x000ea2000c1e1d00 */
        /* <DEDUP_REMOVED lines=8> */
.L_x_15867:
[----:B-----5:R-:W-:-:S05]  /*3060*/  SHF.L.U32 R176, R28, 0x10, RZ ;  /* 0x000000101cb07819 */ /* 0x020fca00000006ff */
[----:B------:R-:W-:-:S07]  /*3070*/  FADD.FTZ R219, R176, R219 ;  /* 0x000000dbb0db7221 */ /* 0x000fce0000010000 */
.L_x_15868:
[----:B------:R-:W-:-:S04]  /*3080*/  F2FP.BF16.F32.PACK_AB R176, RZ, R219 ;  /* 0x000000dbffb0723e */ /* 0x000fc800000010ff */
[----:B------:R-:W-:-:S07]  /*3090*/  PRMT R172, R176, 0x7610, R172 ;  /* 0x00007610b0ac7816 */ /* 0x000fce00000000ac */
.L_x_15869:
[----:B------:R-:W-:-:S05]  /*30a0*/  SHF.L.U32 R221, R222, 0x10, RZ ;  /* 0x00000010dedd7819 */ /* 0x000fca00000006ff */
[----:B------:R-:W-:Y:S01]  /*30b0*/  FMUL.FTZ R218, R221, R182 ;  /* 0x000000b6ddda7220 */ /* 0x000fe20000410000 */
[----:B------:R-:W-:Y:S06]  /*30c0*/  @P3 BRA `(.L_x_15870) ;  /* 0x0000000000083947 */ /* 0x000fec0003800000 */
[----:B------:R-:W-:Y:S05]  /*30d0*/  @P0 BRA `(.L_x_15871) ;  /* 0x0000000000100947 */ /* 0x000fea0003800000 */
[----:B------:R-:W-:Y:S05]  /*30e0*/  BRA `(.L_x_15872) ;  /* 0x0000000000147947 */ /* 0x000fea0003800000 */
.L_x_15870:
[----:B-----5:R-:W-:-:S04]  /*30f0*/  PRMT R176, R28, 0x7632, R176 ;  /* 0x000076321cb07816 */ /* 0x020fc800000000b0 */
[----:B------:R-:W-:-:S05]  /*3100*/  SHF.L.U32 R221, R176, 0x10, RZ ;  /* 0x00000010b0dd7819 */ /* 0x000fca00000006ff */
[----:B------:R-:W-:-:S07]  /*3110*/  FADD.FTZ R218, R218, R221 ;  /* 0x000000dddada7221 */ /* 0x000fce0000010000 */
.L_x_15871:
[----:B------:R-:W-:-:S04]  /*3120*/  F2FP.BF16.F32.PACK_AB R176, RZ, R218 ;  /* 0x000000daffb0723e */ /* 0x000fc800000010ff */
[----:B------:R-:W-:-:S07]  /*3130*/  PRMT R172, R172, 0x5410, R176 ;  /* 0x00005410acac7816 */ /* 0x000fce00000000b0 */
.L_x_15872:
[C---:B------:R-:W-:Y:S02]  /*3140*/  SHF.L.U32 R221, R177.reuse, 0x10, RZ ;  /* 0x00000010b1dd7819 */ /* 0x040fe400000006ff */
[----:B------:R-:W-:-:S03]  /*3150*/  PRMT R177, R177, 0x7632, R177 ;  /* 0x00007632b1b17816 */ /* 0x000fc600000000b1 */
[----:B------:R-:W-:Y:S01]  /*3160*/  FMUL.FTZ R222, R221, R182 ;  /* 0x000000b6ddde7220 */ /* 0x000fe20000410000 */
[----:B------:R-:W-:Y:S06]  /*3170*/  @P3 BRA `(.L_x_15873) ;  /* 0x0000000000083947 */ /* 0x000fec0003800000 */
[----:B------:R-:W-:Y:S05]  /*3180*/  @P0 BRA `(.L_x_15874) ;  /* 0x00000000000c0947 */ /* 0x000fea0003800000 */
[----:B------:R-:W-:Y:S05]  /*3190*/  BRA `(.L_x_15875) ;  /* 0x0000000000107947 */ /* 0x000fea0003800000 */
.L_x_15873:
[----:B-----5:R-:W-:-:S05]  /*31a0*/  SHF.L.U32 R221, R29, 0x10, RZ ;  /* 0x000000101ddd7819 */ /* 0x020fca00000006ff */
[----:B------:R-:W-:-:S07]  /*31b0*/  FADD.FTZ R222, R221, R222 ;  /* 0x000000deddde7221 */ /* 0x000fce0000010000 */
.L_x_15874:
[----:B------:R-:W-:-:S04]  /*31c0*/  F2FP.BF16.F32.PACK_AB R176, RZ, R222 ;  /* 0x000000deffb0723e */ /* 0x000fc800000010ff */
[----:B------:R-:W-:-:S07]  /*31d0*/  PRMT R173, R176, 0x7610, R173 ;  /* 0x00007610b0ad7816 */ /* 0x000fce00000000ad */
.L_x_15875:
[----:B------:R-:W-:-:S05]  /*31e0*/  SHF.L.U32 R177, R177, 0x10, RZ ;  /* 0x00000010b1b17819 */ /* 0x000fca00000006ff */
[----:B------:R-:W-:Y:S01]  /*31f0*/  FMUL.FTZ R221, R177, R182 ;  /* 0x000000b6b1dd7220 */ /* 0x000fe20000410000 */
[----:B------:R-:W-:Y:S06]  /*3200*/  @P3 BRA `(.L_x_15876) ;  /* 0x0000000000083947 */ /* 0x000fec0003800000 */
[----:B------:R-:W-:Y:S05]  /*3210*/  @P0 BRA `(.L_x_15877) ;  /* 0x0000000000100947 */ /* 0x000fea0003800000 */
[----:B------:R-:W-:Y:S05]  /*3220*/  BRA `(.L_x_15878) ;  /* 0x0000000000147947 */ /* 0x000fea0003800000 */
.L_x_15876:
[----:B-----5:R-:W-:-:S04]  /*3230*/  PRMT R176, R29, 0x7632, R176 ;  /* 0x000076321db07816 */ /* 0x020fc800000000b0 */
[----:B------:R-:W-:-:S05]  /*3240*/  SHF.L.U32 R176, R176, 0x10, RZ ;  /* 0x00000010b0b07819 */ /* 0x000fca00000006ff */
[----:B------:R-:W-:-:S07]  /*3250*/  FADD.FTZ R221, R221, R176 ;  /* 0x000000b0dddd7221 */ /* 0x000fce0000010000 */
.L_x_15877:
[----:B------:R-:W-:-:S04]  /*3260*/  F2FP.BF16.F32.PACK_AB R176, RZ, R221 ;  /* 0x000000ddffb0723e */ /* 0x000fc800000010ff */
[----:B------:R-:W-:-:S07]  /*3270*/  PRMT R173, R173, 0x5410, R176 ;  /* 0x00005410adad7816 */ /* 0x000fce00000000b0 */
.L_x_15878:
[C---:B------:R-:W-:Y:S02]  /*3280*/  SHF.L.U32 R177, R178.reuse, 0x10, RZ ;  /* 0x00000010b2b17819 */ /* 0x040fe400000006ff */
[----:B------:R-:W-:-:S03]  /*3290*/  PRMT R178, R178, 0x7632, R178 ;  /* 0x00007632b2b27816 */ /* 0x000fc600000000b2 */
[----:B------:R-:W-:Y:S01]  /*32a0*/  FMUL.FTZ R224, R177, R182 ;  /* 0x000000b6b1e07220 */ /* 0x000fe20000410000 */
[----:B------:R-:W-:Y:S06]  /*32b0*/  @P3 BRA `(.L_x_15879) ;  /* 0x0000000000083947 */ /* 0x000fec0003800000 */
[----:B------:R-:W-:Y:S05]  /*32c0*/  @P0 BRA `(.L_x_15880) ;  /* 0x00000000000c0947 */ /* 0x000fea0003800000 */
[----:B------:R-:W-:Y:S05]  /*32d0*/  BRA `(.L_x_15881) ;  /* 0x0000000000107947 */ /* 0x000fea0003800000 */
.L_x_15879:
[----:B-----5:R-:W-:-:S05]  /*32e0*/  SHF.L.U32 R177, R30, 0x10, RZ ;  /* 0x000000101eb17819 */ /* 0x020fca00000006ff */
[----:B------:R-:W-:-:S07]  /*32f0*/  FADD.FTZ R224, R177, R224 ;  /* 0x000000e0b1e07221 */ /* 0x000fce0000010000 */
.L_x_15880:
[----:B------:R-:W-:-:S04]  /*3300*/  F2FP.BF16.F32.PACK_AB R176, RZ, R224 ;  /* 0x000000e0ffb0723e */ /* 0x000fc800000010ff */
[----:B------:R-:W-:-:S07]  /*3310*/  PRMT R174, R176, 0x7610, R174 ;  /* 0x00007610b0ae7816 */ /* 0x000fce00000000ae */
.L_x_15881:
[----:B------:R-:W-:-:S05]  /*3320*/  SHF.L.U32 R223, R178, 0x10, RZ ;  /* 0x00000010b2df7819 */ /* 0x000fca00000006ff */
[----:B------:R-:W-:Y:S01]  /*3330*/  FMUL.FTZ R223, R223, R182 ;  /* 0x000000b6dfdf7220 */ /* 0x000fe20000410000 */
[----:B------:R-:W-:Y:S06]  /*3340*/  @P3 BRA `(.L_x_15882) ;  /* 0x0000000000083947 */ /* 0x000fec0003800000 */
[----:B------:R-:W-:Y:S05]  /*3350*/  @P0 BRA `(.L_x_15883) ;  /* 0x0000000000100947 */ /* 0x000fea0003800000 */
[----:B------:R-:W-:Y:S05]  /*3360*/  BRA `(.L_x_15884) ;  /* 0x0000000000147947 */ /* 0x000fea0003800000 */
.L_x_15882:
[----:B-----5:R-:W-:-:S04]  /*3370*/  PRMT R176, R30, 0x7632, R176 ;  /* 0x000076321eb07816 */ /* 0x020fc800000000b0 */
[----:B------:R-:W-:-:S05]  /*3380*/  SHF.L.U32 R176, R176, 0x10, RZ ;  /* 0x00000010b0b07819 */ /* 0x000fca00000006ff */
[----:B------:R-:W-:-:S07]  /*3390*/  FADD.FTZ R223, R223, R176 ;  /* 0x000000b0dfdf7221 */ /* 0x000fce0000010000 */
.L_x_15883:
[----:B------:R-:W-:-:S04]  /*33a0*/  F2FP.BF16.F32.PACK_AB R176, RZ, R223 ;  /* 0x000000dfffb0723e */ /* 0x000fc800000010ff */
[----:B------:R-:W-:-:S07]  /*33b0*/  PRMT R174, R174, 0x5410, R176 ;  /* 0x00005410aeae7816 */ /* 0x000fce00000000b0 */
.L_x_15884:
[C---:B------:R-:W-:Y:S02]  /*33c0*/  SHF.L.U32 R177, R179.reuse, 0x10, RZ ;  /* 0x00000010b3b17819 */ /* 0x040fe400000006ff */
[----:B------:R-:W-:-:S03]  /*33d0*/  PRMT R179, R179, 0x7632, R179 ;  /* 0x00007632b3b37816 */ /* 0x000fc600000000b3 */
[----:B------:R-:W-:Y:S01]  /*33e0*/  FMUL.FTZ R226, R177, R182 ;  /* 0x000000b6b1e27220 */ /* 0x000fe20000410000 */
[----:B------:R-:W-:Y:S06]  /*33f0*/  @P3 BRA `(.L_x_15885) ;  /* 0x0000000000083947 */ /* 0x000fec0003800000 */
[----:B------:R-:W-:Y:S05]  /*3400*/  @P0 BRA `(.L_x_15886) ;  /* 0x00000000000c0947 */ /* 0x000fea0003800000 */
[----:B------:R-:W-:Y:S05]  /*3410*/  BRA `(.L_x_15887) ;  /* 0x0000000000107947 */ /* 0x000fea0003800000 */
.L_x_15885:
[----:B-----5:R-:W-:-:S05]  /*3420*/  SHF.L.U32 R177, R31, 0x10, RZ ;  /* 0x000000101fb17819 */ /* 0x020fca00000006ff */
[----:B------:R-:W-:-:S07]  /*3430*/  FADD.FTZ R226, R177, R226 ;  /* 0x000000e2b1e27221 */ /* 0x000fce0000010000 */
.L_x_15886:
[----:B------:R-:W-:-:S04]  /*3440*/  F2FP.BF16.F32.PACK_AB R176, RZ, R226 ;  /* 0x000000e2ffb0723e */ /* 0x000fc800000010ff */
[----:B------:R-:W-:-:S07]  /*3450*/  PRMT R175, R176, 0x7610, R175 ;  /* 0x00007610b0af7816 */ /* 0x000fce00000000af */
.L_x_15887:
[----:B------:R-:W-:-:S05]  /*3460*/  SHF.L.U32 R179, R179, 0x10, RZ ;  /* 0x00000010b3b37819 */ /* 0x000fca00000006ff */
[----:B------:R-:W-:Y:S01]  /*3470*/  FMUL.FTZ R225, R179, R182 ;  /* 0x000000b6b3e17220 */ /* 0x000fe20000410000 */
[----:B------:R-:W-:Y:S06]  /*3480*/  @P3 BRA `(.L_x_15888) ;  /* 0x0000000000083947 */ /* 0x000fec0003800000 */
[----:B------:R-:W-:Y:S05]  /*3490*/  @P0 BRA `(.L_x_15889) ;  /* 0x0000000000100947 */ /* 0x000fea0003800000 */
[----:B------:R-:W-:Y:S05]  /*34a0*/  BRA `(.L_x_15890) ;  /* 0x0000000000147947 */ /* 0x000fea0003800000 */
.L_x_15888:
[----:B-----5:R-:W-:-:S04]  /*34b0*/  PRMT R176, R31, 0x7632, R176 ;  /* 0x000076321fb07816 */ /* 0x020fc800000000b0 */
[----:B------:R-:W-:-:S05]  /*34c0*/  SHF.L.U32 R176, R176, 0x10, RZ ;  /* 0x00000010b0b07819 */ /* 0x000fca00000006ff */
[----:B------:R-:W-:-:S07]  /*34d0*/  FADD.FTZ R225, R225, R176 ;  /* 0x000000b0e1e17221 */ /* 0x000fce0000010000 */
.L_x_15889:
[----:B------:R-:W-:-:S04]  /*34e0*/  F2FP.BF16.F32.PACK_AB R176, RZ, R225 ;  /* 0x000000e1ffb0723e */ /* 0x000fc800000010ff */
[----:B------:R-:W-:-:S07]  /*34f0*/  PRMT R175, R175, 0x5410, R176 ;  /* 0x00005410afaf7816 */ /* 0x000fce00000000b0 */
.L_x_15890:
[----:B------:R-:W0:Y:S01]  /*3500*/  @P0 LDC.64 R176, c[0x0][0x238] ;  /* 0x00008e00ffb00b82 */ /* 0x000e220000000a00 */
[----:B------:R-:W-:-:S07]  /*3510*/  IADD3 R227, R2, 0x100, RZ ;  /* 0x0000010002e37810 */ /* 0x000fce0007ffe0ff */
[----:B------:R-:W1:Y:S01]  /*3520*/  @P2 LDC.64 R178, c[0x0][0x230] ;  /* 0x00008c00ffb22b82 */ /* 0x000e620000000a00 */
[----:B0-----:R-:W-:-:S05]  /*3530*/  @P0 IMAD.WIDE.U32 R176, R220, 0x10, R176 ;  /* 0x00000010dcb00825 */ /* 0x001fca00078e00b0 */
[----:B------:R1:W-:Y:S02]  /*3540*/  @P0 STG.E.128 desc[UR4][R176.64], R172 ;  /* 0x000000acb0000986 */ /* 0x0003e4000c101d04 */
[----:B-1----:R-:W-:-:S05]  /*3550*/  @P2 IMAD.WIDE.U32 R176, R227, 0x10, R178 ;  /* 0x00000010e3b02825 */ /* 0x002fca00078e00b2 */
[----:B-----5:R0:W5:Y:S02]  /*3560*/  @P2 LDG.E.128 R28, desc[UR4][R176.64] ;  /* 0x00000004b01c2981 */ /* 0x020164000c1e1d00 */
[----:B0-----:R-:W-:-:S06]  /*3570*/  IMAD.WIDE.U32 R176, R227, 0x10, R238 ;  /* 0x00000010e3b07825 */ /* 0x001fcc00078e00ee */
[----:B------:R-:W2:Y:S02]  /*3580*/  LDG.E.128 R176, desc[UR4][R176.64] ;  /* 0x00000004b0b07981 */ /* 0x000ea4000c1e1d00 */
[C---:B--2---:R-:W-:Y:S02]  /*3590*/  SHF.L.U32 R229, R176.reuse, 0x10, RZ ;  /* 0x00000010b0e57819 */ /* 0x044fe400000006ff */
[----:B------:R-:W-:-:S03]  /*35a0*/  PRMT R228, R176, 0x7632, R228 ;  /* 0x00007632b0e47816 */ /* 0x000fc600000000e4 */
[----:B------:R-:W-:Y:S01]  /*35b0*/  FMUL.FTZ R229, R229, R182 ;  /* 0x000000b6e5e57220 */ /* 0x000fe20000410000 */
[----:B------:R-:W-:Y:S06]  /*35c0*/  @P3 BRA `(.L_x_15891) ;  /* 0x0000000000083947 */ /* 0x000fec0003800000 */
[----:B------:R-:W-:Y:S05]  /*35d0*/  @P0 BRA `(.L_x_15892) ;  /* 0x00000000000c0947 */ /* 0x000fea0003800000 */
[----:B------:R-:W-:Y:S05]  /*35e0*/  BRA `(.L_x_15893) ;  /* 0x0000000000107947 */ /* 0x000fea0003800000 */
.L_x_15891:
[----:B-----5:R-:W-:-:S05]  /*35f0*/  SHF.L.U32 R176, R28, 0x10, RZ ;  /* 0x000000101cb07819 */ /* 0x020fca00000006ff */
[----:B------:R-:W-:-:S07]  /*3600*/  FADD.FTZ R229, R176, R229 ;  /* 0x000000e5b0e57221 */ /* 0x000fce0000010000 */
.L_x_15892:
[----:B------:R-:W-:-:S04]  /*3610*/  F2FP.BF16.F32.PACK_AB R176, RZ, R229 ;  /* 0x000000e5ffb0723e */ /* 0x000fc800000010ff */
[----:B------:R-:W-:-:S07]  /*3620*/  PRMT R172, R176, 0x7610, R172 ;  /* 0x00007610b0ac7816 */ /* 0x000fce00000000ac */
.L_x_15893:
[----:B------:R-:W-:-:S05]  /*3630*/  SHF.L.U32 R231, R228, 0x10, RZ ;  /* 0x00000010e4e77819 */ /* 0x000fca00000006ff */
[----:B------:R-:W-:Y:S01]  /*3640*/  FMUL.FTZ R228, R231, R182 ;  /* 0x000000b6e7e47220 */ /* 0x000fe20000410000 */
[----:B------:R-:W-:Y:S06]  /*3650*/  @P3 BRA `(.L_x_15894) ;  /* 0x0000000000083947 */ /* 0x000fec0003800000 */
[----:B------:R-:W-:Y:S05]  /*3660*/  @P0 BRA `(.L_x_15895) ;  /* 0x0000000000100947 */ /* 0x000fea0003800000 */
[----:B------:R-:W-:Y:S05]  /*3670*/  BRA `(.L_x_15896) ;  /* 0x0000000000147947 */ /* 0x000fea0003800000 */
.L_x_15894:
[----:B-----5:R-:W-:-:S04]  /*3680*/  PRMT R176, R28, 0x7632, R176 ;  /* 0x000076321cb07816 */ /* 0x020fc800000000b0 */
[----:B------:R-:W-:-:S05]  /*3690*/  SHF.L.U32 R231, R176, 0x10, RZ ;  /* 0x00000010b0e77819 */ /* 0x000fca00000006ff */
[----:B------:R-:W-:-:S07]  /*36a0*/  FADD.FTZ R228, R228, R231 ;  /* 0x000000e7e4e47221 */ /* 0x000fce0000010000 */
.L_x_15895:
[----:B------:R-:W-:-:S04]  /*36b0*/  F2FP.BF16.F32.PACK_AB R176, RZ, R228 ;  /* 0x000000e4ffb0723e */ /* 0x000fc800000010ff */
[----:B------:R-:W-:-:S07]  /*36c0*/  PRMT R172, R172, 0x5410, R176 ;  /* 0x00005410acac7816 */ /* 0x000fce00000000b0 */
.L_x_15896:
[C---:B------:R-:W-:Y:S02]  /*36d0*/  SHF.L.U32 R231, R177.reuse, 0x10, RZ ;  /* 0x00000010b1e77819 */ /* 0x040fe400000006ff */
[----:B------:R-:W-:-:S03]  /*36e0*/  PRMT R177, R177, 0x7632, R177 ;  /* 0x00007632b1b17816 */ /* 0x000fc600000000b1 */
[----:B------:R-:W-:Y:S01]  /*36f0*/  FMUL.FTZ R231, R231, R182 ;  /* 0x000000b6e7e77220 */ /* 0x000fe20000410000 */
[----:B------:R-:W-:Y:S06]  /*3700*/  @P3 BRA `(.L_x_15897) ;  /* 0x0000000000083947 */ /* 0x000fec0003800000 */
[----:B------:R-:W-:Y:S05]  /*3710*/  @P0 BRA `(.L_x_15898) ;  /* 0x00000000000c0947 */ /* 0x000fea0003800000 */
[----:B------:R-:W-:Y:S05]  /*3720*/  BRA `(.L_x_15899) ;  /* 0x0000000000107947 */ /* 0x000fea0003800000 */
.L_x_15897:
[----:B-----5:R-:W-:-:S05]  /*3730*/  SHF.L.U32 R176, R29, 0x10, RZ ;  /* 0x000000101db07819 */ /* 0x020fca00000006ff */
[----:B------:R-:W-:-:S07]  /*3740*/  FADD.FTZ R231, R176, R231 ;  /* 0x000000e7b0e77221 */ /* 0x000fce0000010000 */
.L_x_15898:
[----:B------:R-:W-:-:S04]  /*3750*/  F2FP.BF16.F32.PACK_AB R176, RZ, R231 ;  /* 0x000000e7ffb0723e */ /* 0x000fc800000010ff */
[----:B------:R-:W-:-:S07]  /*3760*/  PRMT R173, R176, 0x7610, R173 ;  /* 0x00007610b0ad7816 */ /* 0x000fce00000000ad */
.L_x_15899:
[----:B------:R-:W-:-:S05]  /*3770*/  SHF.L.U32 R177, R177, 0x10, RZ ;  /* 0x00000010b1b17819 */ /* 0x000fca00000006ff */
[----:B------:R-:W-:Y:S01]  /*3780*/  FMUL.FTZ R230, R177, R182 ;  /* 0x000000b6b1e67220 */ /* 0x000fe20000410000 */
[----:B------:R-:W-:Y:S06]  /*3790*/  @P3 BRA `(.L_x_15900) ;  /* 0x0000000000083947 */ /* 0x000fec0003800000 */
[----:B------:R-:W-:Y:S05]  /*37a0*/  @P0 BRA `(.L_x_15901) ;  /* 0x0000000000100947 */ /* 0x000fea0003800000 */
[----:B------:R-:W-:Y:S05]  /*37b0*/  BRA `(.L_x_15902) ;  /* 0x0000000000147947 */ /* 0x000fea0003800000 */
.L_x_15900:
[----:B-----5:R-:W-:-:S04]  /*37c0*/  PRMT R176, R29, 0x7632, R176 ;  /* 0x000076321db07816 */ /* 0x020fc800000000b0 */
[----:B------:R-:W-:-:S05]  /*37d0*/  SHF.L.U32 R176, R176, 0x10, RZ ;  /* 0x00000010b0b07819 */ /* 0x000fca00000006ff */
[----:B------:R-:W-:-:S07]  /*37e0*/  FADD.FTZ R230, R230, R176 ;  /* 0x000000b0e6e67221 */ /* 0x000fce0000010000 */
.L_x_15901:
[----:B------:R-:W-:-:S04]  /*37f0*/  F2FP.BF16.F32.PACK_AB R176, RZ, R230 ;  /* 0x000000e6ffb0723e */ /* 0x000fc800000010ff */
[----:B------:R-:W-:-:S07]  /*3800*/  PRMT R173, R173, 0x5410, R176 ;  /* 0x00005410adad7816 */ /* 0x000fce00000000b0 */
.L_x_15902:
[C---:B------:R-:W-:Y:S02]  /*3810*/  SHF.L.U32 R232, R178.reuse, 0x10, RZ ;  /* 0x00000010b2e87819 */ /* 0x040fe400000006ff */
[----:B------:R-:W-:-:S03]  /*3820*/  PRMT R178, R178, 0x7632, R178 ;  /* 0x00007632b2b27816 */ /* 0x000fc600000000b2 */
[----:B------:R-:W-:Y:S01]  /*3830*/  FMUL.FTZ R232, R232, R182 ;  /* 0x000000b6e8e87220 */ /* 0x000fe20000410000 */
[----:B------:R-:W-:Y:S06]  /*3840*/  @P3 BRA `(.L_x_15903) ;  /* 0x0000000000083947 */ /* 0x000fec0003800000 */
[----:B------:R-:W-:Y:S05]  /*3850*/  @P0 BRA `(.L_x_15904) ;  /* 0x00000000000c0947 */ /* 0x000fea0003800000 */
[----:B------:R-:W-:Y:S05]  /*3860*/  BRA `(.L_x_15905) ;  /* 0x0000000000107947 */ /* 0x000fea0003800000 */
.L_x_15903:
[----:B-----5:R-:W-:-:S05]  /*3870*/  SHF.L.U32 R176, R30, 0x10, RZ ;  /* 0x000000101eb07819 */ /* 0x020fca00000006ff */
[----:B------:R-:W-:-:S07]  /*3880*/  FADD.FTZ R232, R176, R232 ;  /* 0x000000e8b0e87221 */ /* 0x000fce0000010000 */
.L_x_15904:
[----:B------:R-:W-:-:S04]  /*3890*/  F2FP.BF16.F32.PACK_AB R176, RZ, R232 ;  /* 0x000000e8ffb0723e */ /* 0x000fc800000010ff */
[----:B------:R-:W-:-:S07]  /*38a0*/  PRMT R174, R176, 0x7610, R174 ;  /* 0x00007610b0ae7816 */ /* 0x000fce00000000ae */
.L_x_15905:
[----:B------:R-:W-:-:S05]  /*38b0*/  SHF.L.U32 R178, R178, 0x10, RZ ;  /* 0x00000010b2b27819 */ /* 0x000fca00000006ff */
[----:B------:R-:W-:Y:S01]  /*38c0*/  FMUL.FTZ R233, R178, R182 ;  /* 0x000000b6b2e97220 */ /* 0x000fe20000410000 */
[----:B------:R-:W-:Y:S06]  /*38d0*/  @P3 BRA `(.L_x_15906) ;  /* 0x0000000000083947 */ /* 0x000fec0003800000 */
[----:B------:R-:W-:Y:S05]  /*38e0*/  @P0 BRA `(.L_x_15907) ;  /* 0x0000000000100947 */ /* 0x000fea0003800000 */
[----:B------:R-:W-:Y:S05]  /*38f0*/  BRA `(.L_x_15908) ;  /* 0x0000000000147947 */ /* 0x000fea0003800000 */
.L_x_15906:
[----:B-----5:R-:W-:-:S04]  /*3900*/  PRMT R176, R30, 0x7632, R176 ;  /* 0x000076321eb07816 */ /* 0x020fc800000000b0 */
[----:B------:R-:W-:-:S05]  /*3910*/  SHF.L.U32 R176, R176, 0x10, RZ ;  /* 0x00000010b0b07819 */ /* 0x000fca00000006ff */
[----:B------:R-:W-:-:S07]  /*3920*/  FADD.FTZ R233, R233, R176 ;  /* 0x000000b0e9e97221 */ /* 0x000fce0000010000 */
.L_x_15907:
[----:B------:R-:W-:-:S04]  /*3930*/  F2FP.BF16.F32.PACK_AB R176, RZ, R233 ;  /* 0x000000e9ffb0723e */ /* 0x000fc800000010ff */
[----:B------:R-:W-:-:S07]  /*3940*/  PRMT R174, R174, 0x5410, R176 ;  /* 0x00005410aeae7816 */ /* 0x000fce00000000b0 */
.L_x_15908:
[C---:B------:R-:W-:Y:S02]  /*3950*/  SHF.L.U32 R234, R179.reuse, 0x10, RZ ;  /* 0x00000010b3ea7819 */ /* 0x040fe400000006ff */
[----:B------:R-:W-:-:S03]  /*3960*/  PRMT R179, R179, 0x7632, R179 ;  /* 0x00007632b3b37816 */ /* 0x000fc600000000b3 */
[----:B------:R-:W-:Y:S01]  /*3970*/  FMUL.FTZ R234, R234, R182 ;  /* 0x000000b6eaea7220 */ /* 0x000fe20000410000 */
[----:B------:R-:W-:Y:S06]  /*3980*/  @P3 BRA `(.L_x_15909) ;  /* 0x0000000000083947 */ /* 0x000fec0003800000 */
[----:B------:R-:W-:Y:S05]  /*3990*/  @P0 BRA `(.L_x_15910) ;  /* 0x00000000000c0947 */ /* 0x000fea0003800000 */
[----:B------:R-:W-:Y:S05]  /*39a0*/  BRA `(.L_x_15911) ;  /* 0x0000000000107947 */ /* 0x000fea0003800000 */
.L_x_15909:
[----:B-----5:R-:W-:-:S05]  /*39b0*/  SHF.L.U32 R176, R31, 0x10, RZ ;  /* 0x000000101fb07819 */ /* 0x020fca00000006ff */
[----:B------:R-:W-:-:S07]  /*39c0*/  FADD.FTZ R234, R176, R234 ;  /* 0x000000eab0ea7221 */ /* 0x000fce0000010000 */
.L_x_15910:
[----:B------:R-:W-:-:S04]  /*39d0*/  F2FP.BF16.F32.PACK_AB R176, RZ, R234 ;  /* 0x000000eaffb0723e */ /* 0x000fc800000010ff */
[----:B------:R-:W-:-:S07]  /*39e0*/  PRMT R175, R176, 0x7610, R175 ;  /* 0x00007610b0af7816 */ /* 0x000fce00000000af */
.L_x_15911:
[----:B------:R-:W-:-:S05]  /*39f0*/  SHF.L.U32 R179, R179, 0x10, RZ ;  /* 0x00000010b3b37819 */ /* 0x000fca00000006ff */
[----:B------:R-:W-:Y:S01]  /*3a00*/  FMUL.FTZ R235, R179, R182 ;  /* 0x000000b6b3eb7220 */ /* 0x000fe20000410000 */
[----:B------:R-:W-:Y:S06]  /*3a10*/  @P3 BRA `(.L_x_15912) ;  /* 0x0000000000083947 */ /* 0x000fec0003800000 */
[----:B------:R-:W-:Y:S05]  /*3a20*/  @P0 BRA `(.L_x_15913) ;  /* 0x0000000000100947 */ /* 0x000fea0003800000 */
[----:B------:R-:W-:Y:S05]  /*3a30*/  BRA `(.L_x_15914) ;  /* 0x0000000000147947 */ /* 0x000fea0003800000 */
.L_x_15912:
[----:B-----5:R-:W-:-:S04]  /*3a40*/  PRMT R176, R31, 0x7632, R176 ;  /* 0x000076321fb07816 */ /* 0x020fc800000000b0 */
[----:B------:R-:W-:-:S05]  /*3a50*/  SHF.L.U32 R176, R176, 0x10, RZ ;  /* 0x00000010b0b07819 */ /* 0x000fca00000006ff */
[----:B------:R-:W-:-:S07]  /*3a60*/  FADD.FTZ R235, R235, R176 ;  /* 0x000000b0ebeb7221 */ /* 0x000fce0000010000 */
.L_x_15913:
[----:B------:R-:W-:-:S04]  /*3a70*/  F2FP.BF16.F32.PACK_AB R176, RZ, R235 ;  /* 0x000000ebffb0723e */ /* 0x000fc800000010ff */
[----:B------:R-:W-:-:S07]  /*3a80*/  PRMT R175, R175, 0x5410, R176 ;  /* 0x00005410afaf7816 */ /* 0x000fce00000000b0 */
.L_x_15914:
[----:B------:R-:W0:Y:S01]  /*3a90*/  @P0 LDC.64 R176, c[0x0][0x238] ;  /* 0x00008e00ffb00b82 */ /* 0x000e220000000a00 */
[----:B------:R-:W-:Y:S01]  /*3aa0*/  IADD3 R236, R2, 0x120, RZ ;  /* 0x0000012002ec7810 */ /* 0x000fe20007ffe0ff */
[----:B0-----:R-:W-:-:S05]  /*3ab0*/  @P0 IMAD.WIDE.U32 R176, R227, 0x10, R176 ;  /* 0x00000010e3b00825 */ /* 0x001fca00078e00b0 */
[----:B------:R0:W-:Y:S02]  /*3ac0*/  @P0 STG.E.128 desc[UR4][R176.64], R172 ;  /* 0x000000acb0000986 */ /* 0x0001e4000c101d04 */
[----:B0-----:R-:W0:Y:S02]  /*3ad0*/  @P2 LDC.64 R176, c[0x0][0x230] ;  /* 0x00008c00ffb02b82 */ /* 0x001e240000000a00 */
[----:B0-----:R-:W-:-:S05]  /*3ae0*/  @P2 IMAD.WIDE.U32 R176, R236, 0x10, R176 ;  /* 0x00000010ecb02825 */ /* 0x001fca00078e00b0 */
        /* <DEDUP_REMOVED lines=9> */
.L_x_15915:
[----:B-----5:R-:W-:-:S05]  /*3b80*/  SHF.L.U32 R237, R28, 0x10, RZ ;  /* 0x000000101ced7819 */ /* 0x020fca00000006ff */
[----:B------:R-:W-:-:S07]  /*3b90*/  FADD.FTZ R238, R237, R238 ;  /* 0x000000eeedee7221 */ /* 0x000fce0000010000 */
.L_x_15916:
[----:B------:R-:W-:-:S04]  /*3ba0*/  F2FP.BF16.F32.PACK_AB R237, RZ, R238 ;  /* 0x000000eeffed723e */ /* 0x000fc800000010ff */
[----:B------:R-:W-:-:S07]  /*3bb0*/  PRMT R172, R237, 0x7610, R172 ;  /* 0x00007610edac7816 */ /* 0x000fce00000000ac */
.L_x_15917:
[----:B------:R-:W-:-:S05]  /*3bc0*/  SHF.L.U32 R176, R176, 0x10, RZ ;  /* 0x00000010b0b07819 */ /* 0x000fca00000006ff */
[----:B------:R-:W-:Y:S01]  /*3bd0*/  FMUL.FTZ R237, R176, R182 ;  /* 0x000000b6b0ed7220 */ /* 0x000fe20000410000 */
[----:B------:R-:W-:Y:S06]  /*3be0*/  @P3 BRA `(.L_x_15918) ;  /* 0x0000000000083947 */ /* 0x000fec0003800000 */
[----:B------:R-:W-:Y:S05]  /*3bf0*/  @P0 BRA `(.L_x_15919) ;  /* 0x0000000000100947 */ /* 0x000fea0003800000 */
[----:B------:R-:W-:Y:S05]  /*3c00*/  BRA `(.L_x_15920) ;  /* 0x0000000000147947 */ /* 0x000fea0003800000 */
.L_x_15918:
[----:B-----5:R-:W-:-:S04]  /*3c10*/  PRMT R176, R28, 0x7632, R176 ;  /* 0x000076321cb07816 */ /* 0x020fc800000000b0 */
[----:B------:R-:W-:-:S05]  /*3c20*/  SHF.L.U32 R176, R176, 0x10, RZ ;  /* 0x00000010b0b07819 */ /* 0x000fca00000006ff */
[----:B------:R-:W-:-:S07]  /*3c30*/  FADD.FTZ R237, R237, R176 ;  /* 0x000000b0eded7221 */ /* 0x000fce0000010000 */
.L_x_15919:
[----:B------:R-:W-:-:S04]  /*3c40*/  F2FP.BF16.F32.PACK_AB R176, RZ, R237 ;  /* 0x000000edffb0723e */ /* 0x000fc800000010ff */
[----:B------:R-:W-:-:S07]  /*3c50*/  PRMT R172, R172, 0x5410, R176 ;  /* 0x00005410acac7816 */ /* 0x000fce00000000b0 */
.L_x_15920:
[C---:B------:R-:W-:Y:S02]  /*3c60*/  SHF.L.U32 R176, R177.reuse, 0x10, RZ ;  /* 0x00000010b1b07819 */ /* 0x040fe400000006ff */
[----:B------:R-:W-:-:S03]  /*3c70*/  PRMT R177, R177, 0x7632, R177 ;  /* 0x00007632b1b17816 */ /* 0x000fc600000000b1 */
[----:B------:R-:W-:Y:S01]  /*3c80*/  FMUL.FTZ R240, R176, R182 ;  /* 0x000000b6b0f07220 */ /* 0x000fe20000410000 */
[----:B------:R-:W-:Y:S06]  /*3c90*/  @P3 BRA `(.L_x_15921) ;  /* 0x0000000000083947 */ /* 0x000fec0003800000 */
[----:B------:R-:W-:Y:S05]  /*3ca0*/  @P0 BRA `(.L_x_15922) ;  /* 0x00000000000c0947 */ /* 0x000fea0003800000 */
[----:B------:R-:W-:Y:S05]  /*3cb0*/  BRA `(.L_x_15923) ;  /* 0x0000000000107947 */ /* 0x000fea0003800000 */
.L_x_15921:
[----:B-----5:R-:W-:-:S05]  /*3cc0*/  SHF.L.U32 R176, R29, 0x10, RZ ;  /* 0x000000101db07819 */ /* 0x020fca00000006ff */
[----:B------:R-:W-:-:S07]  /*3cd0*/  FADD.FTZ R240, R176, R240 ;  /* 0x000000f0b0f07221 */ /* 0x000fce0000010000 */
.L_x_15922:
[----:B------:R-:W-:-:S04]  /*3ce0*/  F2FP.BF16.F32.PACK_AB R176, RZ, R240 ;  /* 0x000000f0ffb0723e */ /* 0x000fc800000010ff */
[----:B------:R-:W-:-:S07]  /*3cf0*/  PRMT R173, R176, 0x7610, R173 ;  /* 0x00007610b0ad7816 */ /* 0x000fce00000000ad */
.L_x_15923:
[----:B------:R-:W-:-:S05]  /*3d00*/  SHF.L.U32 R177, R177, 0x10, RZ ;  /* 0x00000010b1b17819 */ /* 0x000fca00000006ff */
[----:B------:R-:W-:Y:S01]  /*3d10*/  FMUL.FTZ R239, R177, R182 ;  /* 0x000000b6b1ef7220 */ /* 0x000fe20000410000 */
[----:B------:R-:W-:Y:S06]  /*3d20*/  @P3 BRA `(.L_x_15924) ;  /* 0x0000000000083947 */ /* 0x000fec0003800000 */
[----:B------:R-:W-:Y:S05]  /*3d30*/  @P0 BRA `(.L_x_15925) ;  /* 0x0000000000100947 */ /* 0x000fea0003800000 */
[----:B------:R-:W-:Y:S05]  /*3d40*/  BRA `(.L_x_15926) ;  /* 0x0000000000147947 */ /* 0x000fea0003800000 */
.L_x_15924:
[----:B-----5:R-:W-:-:S04]  /*3d50*/  PRMT R176, R29, 0x7632, R176 ;  /* 0x000076321db07816 */ /* 0x020fc800000000b0 */
[----:B------:R-:W-:-:S05]  /*3d60*/  SHF.L.U32 R176, R176, 0x10, RZ ;  /* 0x00000010b0b07819 */ /* 0x000fca00000006ff */
[----:B------:R-:W-:-:S07]  /*3d70*/  FADD.FTZ R239, R239, R176 ;  /* 0x000000b0efef7221 */ /* 0x000fce0000010000 */
.L_x_15925:
[----:B------:R-:W-:-:S04]  /*3d80*/  F2FP.BF16.F32.PACK_AB R176, RZ, R239 ;  /* 0x000000efffb0723e */ /* 0x000fc800000010ff */
[----:B------:R-:W-:-:S07]  /*3d90*/  PRMT R173, R173, 0x5410, R176 ;  /* 0x00005410adad7816 */ /* 0x000fce00000000b0 */
.L_x_15926:
[C---:B------:R-:W-:Y:S02]  /*3da0*/  SHF.L.U32 R176, R178.reuse, 0x10, RZ ;  /* 0x00000010b2b07819 */ /* 0x040fe400000006ff */
[----:B------:R-:W-:-:S03]  /*3db0*/  PRMT R178, R178, 0x7632, R178 ;  /* 0x00007632b2b27816 */ /* 0x000fc600000000b2 */
[----:B------:R-:W-:Y:S01]  /*3dc0*/  FMUL.FTZ R241, R176, R182 ;  /* 0x000000b6b0f17220 */ /* 0x000fe20000410000 */
[----:B------:R-:W-:Y:S06]  /*3dd0*/  @P3 BRA `(.L_x_15927) ;  /* 0x0000000000083947 */ /* 0x000fec0003800000 */
[----:B------:R-:W-:Y:S05]  /*3de0*/  @P0 BRA `(.L_x_15928) ;  /* 0x00000000000c0947 */ /* 0x000fea0003800000 */
[----:B------:R-:W-:Y:S05]  /*3df0*/  BRA `(.L_x_15929) ;  /* 0x0000000000107947 */ /* 0x000fea0003800000 */
.L_x_15927:
[----:B-----5:R-:W-:-:S05]  /*3e00*/  SHF.L.U32 R176, R30, 0x10, RZ ;  /* 0x000000101eb07819 */ /* 0x020fca00000006ff */
[----:B------:R-:W-:-:S07]  /*3e10*/  FADD.FTZ R241, R176, R241 ;  /* 0x000000f1b0f17221 */ /* 0x000fce0000010000 */
.L_x_15928:
[----:B------:R-:W-:-:S04]  /*3e20*/  F2FP.BF16.F32.PACK_AB R176, RZ, R241 ;  /* 0x000000f1ffb0723e */ /* 0x000fc800000010ff */
[----:B------:R-:W-:-:S07]  /*3e30*/  PRMT R174, R176, 0x7610, R174 ;  /* 0x00007610b0ae7816 */ /* 0x000fce00000000ae */
.L_x_15929:
[----:B------:R-:W-:-:S05]  /*3e40*/  SHF.L.U32 R178, R178, 0x10, RZ ;  /* 0x00000010b2b27819 */ /* 0x000fca00000006ff */
[----:B------:R-:W-:Y:S01]  /*3e50*/  FMUL.FTZ R178, R178, R182 ;  /* 0x000000b6b2b27220 */ /* 0x000fe20000410000 */
[----:B------:R-:W-:Y:S06]  /*3e60*/  @P3 BRA `(.L_x_15930) ;  /* 0x0000000000083947 */ /* 0x000fec0003800000 */
[----:B------:R-:W-:Y:S05]  /*3e70*/  @P0 BRA `(.L_x_15931) ;  /* 0x0000000000100947 */ /* 0x000fea0003800000 */
[----:B------:R-:W-:Y:S05]  /*3e80*/  BRA `(.L_x_15932) ;  /* 0x0000000000147947 */ /* 0x000fea0003800000 */
.L_x_15930:
[----:B-----5:R-:W-:-:S04]  /*3e90*/  PRMT R176, R30, 0x7632, R176 ;  /* 0x000076321eb07816 */ /* 0x020fc800000000b0 */
[----:B------:R-:W-:-:S05]  /*3ea0*/  SHF.L.U32 R176, R176, 0x10, RZ ;  /* 0x00000010b0b07819 */ /* 0x000fca00000006ff */
[----:B------:R-:W-:-:S07]  /*3eb0*/  FADD.FTZ R178, R178, R176 ;  /* 0x000000b0b2b27221 */ /* 0x000fce0000010000 */
.L_x_15931:
[----:B------:R-:W-:-:S04]  /*3ec0*/  F2FP.BF16.F32.PACK_AB R176, RZ, R178 ;  /* 0x000000b2ffb0723e */ /* 0x000fc800000010ff */
[----:B------:R-:W-:-:S07]  /*3ed0*/  PRMT R174, R174, 0x5410, R176 ;  /* 0x00005410aeae7816 */ /* 0x000fce00000000b0 */
.L_x_15932:
[C---:B------:R-:W-:Y:S02]  /*3ee0*/  SHF.L.U32 R177, R179.reuse, 0x10, RZ ;  /* 0x00000010b3b17819 */ /* 0x040fe400000006ff */
[----:B------:R-:W-:-:S03]  /*3ef0*/  PRMT R176, R179, 0x7632, R176 ;  /* 0x00007632b3b07816 */ /* 0x000fc600000000b0 */
[----:B------:R-:W-:Y:S01]  /*3f00*/  FMUL.FTZ R179, R177, R182 ;  /* 0x000000b6b1b37220 */ /* 0x000fe20000410000 */
[----:B------:R-:W-:Y:S06]  /*3f10*/  @P3 BRA `(.L_x_15933) ;  /* 0x0000000000083947 */ /* 0x000fec0003800000 */
[----:B------:R-:W-:Y:S05]  /*3f20*/  @P0 BRA `(.L_x_15934) ;  /* 0x00000000000c0947 */ /* 0x000fea0003800000 */
[----:B------:R-:W-:Y:S05]  /*3f30*/  BRA `(.L_x_15935) ;  /* 0x0000000000107947 */ /* 0x000fea0003800000 */
.L_x_15933:
[----:B-----5:R-:W-:-:S05]  /*3f40*/  SHF.L.U32 R177, R31, 0x10, RZ ;  /* 0x000000101fb17819 */ /* 0x020fca00000006ff */
[----:B------:R-:W-:-:S07]  /*3f50*/  FADD.FTZ R179, R177, R179 ;  /* 0x000000b3b1b37221 */ /* 0x000fce0000010000 */
.L_x_15934:
[----:B------:R-:W-:-:S04]  /*3f60*/  F2FP.BF16.F32.PACK_AB R177, RZ, R179 ;  /* 0x000000b3ffb1723e */ /* 0x000fc800000010ff */
[----:B------:R-:W-:-:S07]  /*3f70*/  PRMT R175, R177, 0x7610, R175 ;  /* 0x00007610b1af7816 */ /* 0x000fce00000000af */
.L_x_15935:
[----:B------:R-:W-:-:S05]  /*3f80*/  SHF.L.U32 R176, R176, 0x10, RZ ;  /* 0x00000010b0b07819 */ /* 0x000fca00000006ff */
[----:B------:R-:W-:Y:S01]  /*3f90*/  FMUL.FTZ R182, R176, R182 ;  /* 0x000000b6b0b67220 */ /* 0x000fe20000410000 */
[----:B------:R-:W-:Y:S06]  /*3fa0*/  @P3 BRA `(.L_x_15936) ;  /* 0x0000000000083947 */ /* 0x000fec0003800000 */
[----:B------:R-:W-:Y:S05]  /*3fb0*/  @P0 BRA `(.L_x_15937) ;  /* 0x0000000000100947 */ /* 0x000fea0003800000 */
[----:B------:R-:W-:Y:S05]  /*3fc0*/  BRA `(.L_x_15938) ;  /* 0x0000000000147947 */ /* 0x000fea0003800000 */
.L_x_15936:
[----:B-----5:R-:W-:-:S04]  /*3fd0*/  PRMT R176, R31, 0x7632, R176 ;  /* 0x000076321fb07816 */ /* 0x020fc800000000b0 */
[----:B------:R-:W-:-:S05]  /*3fe0*/  SHF.L.U32 R176, R176, 0x10, RZ ;  /* 0x00000010b0b07819 */ /* 0x000fca00000006ff */
[----:B------:R-:W-:-:S07]  /*3ff0*/  FADD.FTZ R182, R182, R176 ;  /* 0x000000b0b6b67221 */ /* 0x000fce0000010000 */
.L_x_15937:
[----:B------:R-:W-:-:S04]  /*4000*/  F2FP.BF16.F32.PACK_AB R176, RZ, R182 ;  /* 0x000000b6ffb0723e */ /* 0x000fc800000010ff */
[----:B------:R-:W-:-:S07]  /*4010*/  PRMT R175, R175, 0x5410, R176 ;  /* 0x00005410afaf7816 */ /* 0x000fce00000000b0 */
.L_x_15938:
[----:B------:R-:W0:Y:S01]  /*4020*/  @P0 LDC.64 R176, c[0x0][0x238] ;  /* 0x00008e00ffb00b82 */ /* 0x000e220000000a00 */
[----:B------:R-:W-:Y:S01]  /*4030*/  UMOV UR12, 0xffffffff ;  /* 0xffffffff000c7882 */ /* 0x000fe20000000000 */
[----:B------:R-:W-:Y:S01]  /*4040*/  ISETP.NE.AND P2, PT, R242, RZ, PT ;  /* 0x000000fff200720c */ /* 0x000fe20003f45270 */
[----:B0-----:R-:W-:-:S05]  /*4050*/  @P0 IMAD.WIDE.U32 R176, R236, 0x10, R176 ;  /* 0x00000010ecb00825 */ /* 0x001fca00078e00b0 */
[----:B------:R0:W-:Y:S02]  /*4060*/  @P0 STG.E.128 desc[UR4][R176.64], R172 ;  /* 0x000000acb0000986 */ /* 0x0001e4000c101d04 */
        /* <DEDUP_REMOVED lines=262> */
.L_x_15952:
[----:B------:R-:W2:Y:S04]  /*50d0*/  LDL R249, [R1+0x30] ;  /* 0x0000300001f97983 */ /* 0x000ea80000100800 */
[----:B------:R-:W3:Y:S01]  /*50e0*/  LDL R248, [R1+0x34] ;  /* 0x0000340001f87983 */ /* 0x000ee20000100800 */
[----:B-1----:R-:W-:-:S03]  /*50f0*/  FADD.FTZ R176, R243, R176 ;  /* 0x000000b0f3b07221 */ /* 0x002fc60000010000 */
[----:B------:R-:W4:Y:S04]  /*5100*/  LDL R250, [R1+0x48] ;  /* 0x0000480001fa7983 */ /* 0x000f280000100800 */
[----:B------:R-:W4:Y:S04]  /*5110*/  LDL R246, [R1+0x4c] ;  /* 0x00004c0001f67983 */ /* 0x000f280000100800 */
[----:B------:R-:W4:Y:S04]  /*5120*/  LDL R251, [R1+0x40] ;  /* 0x0000400001fb7983 */ /* 0x000f280000100800 */
[----:B------:R-:W4:Y:S01]  /*5130*/  LDL R245, [R1+0x44] ;  /* 0x0000440001f57983 */ /* 0x000f220000100800 */
[----:B------:R-:W-:-:S03]  /*5140*/  FFMA.FTZ R176, R176, R247, UR7 ;  /* 0x00000007b0b07e23 */ /* 0x000fc600080100f7 */
[----:B------:R-:W4:Y:S04]  /*5150*/  LDL R252, [R1+0x3c] ;  /* 0x00003c0001fc7983 */ /* 0x000f280000100800 */
[----:B------:R-:W4:Y:S01]  /*5160*/  LDL R247, [R1+0x38] ;  /* 0x0000380001f77983 */ /* 0x000f220000100800 */
[----:B------:R-:W-:-:S05]  /*5170*/  FMUL.FTZ R177, R244, R244 ;  /* 0x000000f4f4b17220 */ /* 0x000fca0000410000 */
[----:B------:R-:W-:-:S05]  /*5180*/  FSEL R177, R177, RZ, P4 ;  /* 0x000000ffb1b17208 */ /* 0x000fca0002000000 */
[----:B------:R-:W-:-:S04]  /*5190*/  FADD.FTZ R176, R176, R177 ;  /* 0x000000b1b0b07221 */ /* 0x000fc80000010000 */
[----:B------:R1:W0:Y:S02]  /*51a0*/  MUFU.RSQ R242, R176 ;  /* 0x000000b000f27308 */ /* 0x0002240000001400 */
[----:B-1----:R-:W1:Y:S01]  /*51b0*/  @!P2 LDC.64 R176, c[0x0][0x250] ;  /* 0x00009400ffb0ab82 */ /* 0x002e620000000a00 */
[----:B0-----:R-:W-:Y:S01]  /*51c0*/  FSEL R243, R244, RZ, !P4 ;  /* 0x000000fff4f37208 */ /* 0x001fe20006000000 */
[----:B-1----:R-:W-:-:S05]  /*51d0*/  @!P2 IMAD.WIDE R176, R0, 0x4, R176 ;  /* 0x0000000400b0a825 */ /* 0x002fca00078e02b0 */
[----:B------:R0:W-:Y:S02]  /*51e0*/  @!P2 STG.E desc[UR4][R176.64], R244 ;  /* 0x000000f4b000a986 */ /* 0x0001e4000c101904 */
[----:B0-----:R-:W0:Y:S01]  /*51f0*/  @!P2 LDC.64 R176, c[0x0][0x258] ;  /* 0x00009600ffb0ab82 */ /* 0x001e220000000a00 */
[C---:B------:R-:W-:Y:S01]  /*5200*/  FADD.FTZ R21, -R243.reuse, R21 ;  /* 0x00000015f3157221 */ /* 0x040fe20000010100 */
[C---:B------:R-:W-:Y:S01]  /*5210*/  FADD.FTZ R22, -R243.reuse, R22 ;  /* 0x00000016f3167221 */ /* 0x040fe20000010100 */
[C---:B------:R-:W-:Y:S01]  /*5220*/  FADD.FTZ R19, -R243.reuse, R19 ;  /* 0x00000013f3137221 */ /* 0x040fe20000010100 */
[C---:B------:R-:W-:Y:S01]  /*5230*/  FADD.FTZ R20, -R243.reuse, R20 ;  /* 0x00000014f3147221 */ /* 0x040fe20000010100 */
[C---:B------:R-:W-:Y:S01]  /*5240*/  FADD.FTZ R17, -R243.reuse, R17 ;  /* 0x00000011f3117221 */ /* 0x040fe20000010100 */
[C---:B------:R-:W-:Y:S01]  /*5250*/  FADD.FTZ R18, -R243.reuse, R18 ;  /* 0x00000012f3127221 */ /* 0x040fe20000010100 */
[C---:B------:R-:W-:Y:S01]  /*5260*/  FMUL.FTZ R21, R242.reuse, R21 ;  /* 0x00000015f2157220 */ /* 0x040fe20000410000 */
[C---:B------:R-:W-:Y:S01]  /*5270*/  FMUL.FTZ R22, R242.reuse, R22 ;  /* 0x00000016f2167220 */ /* 0x040fe20000410000 */
[C---:B------:R-:W-:Y:S01]  /*5280*/  FMUL.FTZ R19, R242.reuse, R19 ;  /* 0x00000013f2137220 */ /* 0x040fe20000410000 */
        /* <DEDUP_REMOVED lines=9> */
[----:B0-----:R-:W-:-:S04]  /*5320*/  @!P2 IMAD.WIDE R176, R0, 0x4, R176 ;  /* 0x0000000400b0a825 */ /* 0x001fc800078e02b0 */
[C---:B------:R-:W-:Y:S01]  /*5330*/  FADD.FTZ R9, -R243.reuse, R9 ;  /* 0x00000009f3097221 */ /* 0x040fe20000010100 */
[----:B------:R0:W-:Y:S01]  /*5340*/  @!P2 STG.E desc[UR4][R176.64], R242 ;  /* 0x000000f2b000a986 */ /* 0x0001e2000c101904 */
[C---:B------:R-:W-:Y:S01]  /*5350*/  FADD.FTZ R8, -R243.reuse, R8 ;  /* 0x00000008f3087221 */ /* 0x040fe20000010100 */
[C---:B------:R-:W-:Y:S01]  /*5360*/  FADD.FTZ R244, -R243.reuse, R184 ;  /* 0x000000b8f3f47221 */ /* 0x040fe20000010100 */
[----:B0-----:R-:W-:-:S03]  /*5370*/  FADD.FTZ R177, -R243, R5 ;  /* 0x00000005f3b17221 */ /* 0x001fc60000010100 */
[----:B------:R-:W-:Y:S01]  /*5380*/  MOV R184, R8 ;  /* 0x0000000800b87202 */ /* 0x000fe20000000f00 */
[C---:B------:R-:W-:Y:S01]  /*5390*/  FADD.FTZ R5, -R243.reuse, R186 ;  /* 0x000000baf3057221 */ /* 0x040fe20000010100 */
[C---:B------:R-:W-:Y:S01]  /*53a0*/  FADD.FTZ R176, -R243.reuse, R11 ;  /* 0x0000000bf3b07221 */ /* 0x040fe20000010100 */
[C---:B------:R-:W-:Y:S01]  /*53b0*/  FADD.FTZ R8, -R243.reuse, R191 ;  /* 0x000000bff3087221 */ /* 0x040fe20000010100 */
[C---:B------:R-:W-:Y:S01]  /*53c0*/  FADD.FTZ R11, -R243.reuse, R192 ;  /* 0x000000c0f30b7221 */ /* 0x040fe20000010100 */
[C---:B------:R-:W-:Y:S02]  /*53d0*/  FADD.FTZ R191, -R243.reuse, R221 ;  /* 0x000000ddf3bf7221 */ /* 0x040fe40000010100 */
[----:B------:R-:W-:Y:S02]  /*53e0*/  FMUL.FTZ R221, R242, R8 ;  /* 0x00000008f2dd7220 */ /* 0x000fe40000410000 */
[----:B------:R-:W4:Y:S01]  /*53f0*/  LDL R8, [R1+0x1c] ;  /* 0x00001c0001087983 */ /* 0x000f220000100800 */
[----:B------:R-:W-:Y:S01]  /*5400*/  FADD.FTZ R192, -R243, R224 ;  /* 0x000000e0f3c07221 */ /* 0x000fe20000010100 */
[----:B--2---:R-:W-:Y:S01]  /*5410*/  FFMA.FTZ R21, R249, R21, R36 ;  /* 0x00000015f9157223 */ /* 0x004fe20000010024 */
[----:B---3--:R-:W-:Y:S01]  /*5420*/  FFMA.FTZ R22, R248, R22, R37 ;  /* 0x00000016f8167223 */ /* 0x008fe20000010025 */
[----:B----4-:R-:W-:Y:S01]  /*5430*/  FFMA.FTZ R19, R250, R19, R34 ;  /* 0x00000013fa137223 */ /* 0x010fe20000010022 */
[----:B------:R-:W-:-:S03]  /*5440*/  FFMA.FTZ R20, R246, R20, R35 ;  /* 0x00000014f6147223 */ /* 0x000fc60000010023 */
[----:B------:R-:W-:Y:S01]  /*5450*/  F2FP.BF16.F32.PACK_AB R22, R22, R21 ;  /* 0x000000151616723e */ /* 0x000fe200000010ff */
[----:B------:R-:W-:Y:S01]  /*5460*/  FFMA.FTZ R17, R251, R17, R32 ;  /* 0x00000011fb117223 */ /* 0x000fe20000010020 */
[----:B------:R-:W-:Y:S01]  /*5470*/  FFMA.FTZ R18, R245, R18, R33 ;  /* 0x00000012f5127223 */ /* 0x000fe20000010021 */
[----:B------:R-:W-:-:S04]  /*5480*/  F2FP.BF16.F32.PACK_AB R21, R20, R19 ;  /* 0x000000131415723e */ /* 0x000fc800000010ff */
[----:B------:R-:W-:Y:S01]  /*5490*/  F2FP.BF16.F32.PACK_AB R20, R18, R17 ;  /* 0x000000111214723e */ /* 0x000fe200000010ff */
[----:B------:R-:W-:Y:S01]  /*54a0*/  FFMA.FTZ R24, R252, R24, R39 ;  /* 0x00000018fc187223 */ /* 0x000fe20000010027 */
[C---:B------:R-:W-:Y:S01]  /*54b0*/  LEA R18, P2, R2.reuse, UR8, 0x4 ;  /* 0x0000000802127c11 */ /* 0x040fe2000f8420ff */
[----:B------:R-:W-:Y:S01]  /*54c0*/  FFMA.FTZ R23, R247, R23, R38 ;  /* 0x00000017f7177223 */ /* 0x000fe20000010026 */
[C---:B------:R-:W-:Y:S01]  /*54d0*/  FADD.FTZ R17, -R243.reuse, R4 ;  /* 0x00000004f3117221 */ /* 0x040fe20000010100 */
[C---:B------:R-:W-:Y:S01]  /*54e0*/  FADD.FTZ R245, -R243.reuse, R180 ;  /* 0x000000b4f3f57221 */ /* 0x040fe20000010100 */
[C---:B------:R-:W-:Y:S01]  /*54f0*/  FADD.FTZ R4, -R243.reuse, R185 ;  /* 0x000000b9f3047221 */ /* 0x040fe20000010100 */
[----:B------:R-:W-:Y:S01]  /*5500*/  LEA.HI.X R19, R2, UR9, RZ, 0x4, P2 ;  /* 0x0000000902137c11 */ /* 0x000fe200090f24ff */
[C---:B------:R-:W-:Y:S01]  /*5510*/  FADD.FTZ R2, -R243.reuse, R183 ;  /* 0x000000b7f3027221 */ /* 0x040fe20000010100 */
[----:B------:R-:W-:Y:S02]  /*5520*/  MOV R180, R10 ;  /* 0x0000000a00b47202 */ /* 0x000fe40000000f00 */
[----:B------:R-:W-:Y:S01]  /*5530*/  MOV R185, R7 ;  /* 0x0000000700b97202 */ /* 0x000fe20000000f00 */
[C---:B------:R-:W-:Y:S01]  /*5540*/  FADD.FTZ R7, -R243.reuse, R187 ;  /* 0x000000bbf3077221 */ /* 0x040fe20000010100 */
[----:B------:R-:W-:Y:S01]  /*5550*/  F2FP.BF16.F32.PACK_AB R23, R24, R23 ;  /* 0x000000171817723e */ /* 0x000fe200000010ff */
[----:B------:R-:W-:Y:S01]  /*5560*/  FADD.FTZ R24, -R243, R6 ;  /* 0x00000006f3187221 */ /* 0x000fe20000010100 */
[----:B------:R-:W-:-:S02]  /*5570*/  MOV R183, R9 ;  /* 0x0000000900b77202 */ /* 0x000fc40000000f00 */
[----:B------:R-:W-:Y:S01]  /*5580*/  MOV R187, R177 ;  /* 0x000000b100bb7202 */ /* 0x000fe20000000f00 */
[C---:B------:R-:W-:Y:S01]  /*5590*/  FADD.FTZ R177, -R243.reuse, R213 ;  /* 0x000000d5f3b17221 */ /* 0x040fe20000010100 */
[----:B------:R-:W-:Y:S01]  /*55a0*/  MOV R213, R180 ;  /* 0x000000b400d57202 */ /* 0x000fe20000000f00 */
[C---:B------:R-:W-:Y:S01]  /*55b0*/  FADD.FTZ R180, -R243.reuse, R212 ;  /* 0x000000d4f3b47221 */ /* 0x040fe20000010100 */
[----:B------:R-:W-:Y:S01]  /*55c0*/  MOV R212, R183 ;  /* 0x000000b700d47202 */ /* 0x000fe20000000f00 */
[C---:B------:R-:W-:Y:S01]  /*55d0*/  FADD.FTZ R183, -R243.reuse, R214 ;  /* 0x000000d6f3b77221 */ /* 0x040fe20000010100 */
[----:B------:R-:W-:Y:S02]  /*55e0*/  MOV R186, R24 ;  /* 0x0000001800ba7202 */ /* 0x000fe40000000f00 */
[----:B------:R-:W-:Y:S01]  /*55f0*/  MOV R214, R184 ;  /* 0x000000b800d67202 */ /* 0x000fe20000000f00 */
[C---:B------:R-:W-:Y:S01]  /*5600*/  FADD.FTZ R184, -R243.reuse, R215 ;  /* 0x000000d7f3b87221 */ /* 0x040fe20000010100 */
[----:B------:R-:W-:Y:S01]  /*5610*/  MOV R215, R185 ;  /* 0x000000b900d77202 */ /* 0x000fe20000000f00 */
[C---:B------:R-:W-:Y:S01]  /*5620*/  FADD.FTZ R6, -R243.reuse, R188 ;  /* 0x000000bcf3067221 */ /* 0x040fe20000010100 */
[C---:B------:R-:W-:Y:S01]  /*5630*/  FADD.FTZ R9, -R243.reuse, R189 ;  /* 0x000000bdf3097221 */ /* 0x040fe20000010100 */
[C---:B------:R-:W-:Y:S01]  /*5640*/  FADD.FTZ R10, -R243.reuse, R193 ;  /* 0x000000c1f30a7221 */ /* 0x040fe20000010100 */
[----:B------:R-:W-:Y:S01]  /*5650*/  FADD.FTZ R185, -R243, R216 ;  /* 0x000000d8f3b97221 */ /* 0x000fe20000010100 */
[----:B------:R-:W-:-:S02]  /*5660*/  MOV R188, R17 ;  /* 0x0000001100bc7202 */ /* 0x000fc40000000f00 */
[----:B------:R-:W-:Y:S01]  /*5670*/  MOV R216, R186 ;  /* 0x000000ba00d87202 */ /* 0x000fe20000000f00 */
[C---:B------:R-:W-:Y:S01]  /*5680*/  FADD.FTZ R186, -R243.reuse, R217 ;  /* 0x000000d9f3ba7221 */ /* 0x040fe20000010100 */
[----:B------:R-:W-:Y:S01]  /*5690*/  MOV R217, R187 ;  /* 0x000000bb00d97202 */ /* 0x000fe20000000f00 */
[C---:B------:R-:W-:Y:S01]  /*56a0*/  FADD.FTZ R187, -R243.reuse, R219 ;  /* 0x000000dbf3bb7221 */ /* 0x040fe20000010100 */
[C---:B------:R-:W-:Y:S01]  /*56b0*/  FADD.FTZ R189, -R243.reuse, R222 ;  /* 0x000000def3bd7221 */ /* 0x040fe20000010100 */
[C---:B------:R-:W-:Y:S01]  /*56c0*/  FADD.FTZ R193, -R243.reuse, R223 ;  /* 0x000000dff3c17221 */ /* 0x040fe20000010100 */
[C---:B------:R-:W-:Y:S01]  /*56d0*/  FADD.FTZ R250, -R243.reuse, R16 ;  /* 0x00000010f3fa7221 */ /* 0x040fe20000010100 */
[----:B------:R-:W-:Y:S01]  /*56e0*/  MOV R219, R188 ;  /* 0x000000bc00db7202 */ /* 0x000fe20000000f00 */
[C---:B------:R-:W-:Y:S01]  /*56f0*/  FMUL.FTZ R222, R242.reuse, R9 ;  /* 0x00000009f2de7220 */ /* 0x040fe20000410000 */
[----:B------:R-:W-:Y:S01]  /*5700*/  FMUL.FTZ R223, R242, R10 ;  /* 0x0000000af2df7220 */ /* 0x000fe20000410000 */
[C---:B------:R-:W-:Y:S01]  /*5710*/  FADD.FTZ R16, -R243.reuse, R196 ;  /* 0x000000c4f3107221 */ /* 0x040fe20000010100 */
[C---:B------:R-:W-:Y:S01]  /*5720*/  FADD.FTZ R17, -R243.reuse, R200 ;  /* 0x000000c8f3117221 */ /* 0x040fe20000010100 */
[----:B------:R-:W2:Y:S01]  /*5730*/  LDL R10, [R1+0x10] ;  /* 0x00001000010a7983 */ /* 0x000ea20000100800 */
[C---:B------:R-:W-:Y:S01]  /*5740*/  FADD.FTZ R248, -R243.reuse, R25 ;  /* 0x00000019f3f87221 */ /* 0x040fe20000010100 */
[----:B------:R-:W-:-:S02]  /*5750*/  FADD.FTZ R246, -R243, R27 ;  /* 0x0000001bf3f67221 */ /* 0x000fc40000010100 */
[----:B------:R-:W3:Y:S01]  /*5760*/  LDL R9, [R1+0x14] ;  /* 0x0000140001097983 */ /* 0x000ee20000100800 */
[C---:B------:R-:W-:Y:S01]  /*5770*/  FADD.FTZ R27, -R243.reuse, R203 ;  /* 0x000000cbf31b7221 */ /* 0x040fe20000010100 */
[C---:B------:R-:W-:Y:S02]  /*5780*/  FADD.FTZ R203, -R243.reuse, R234 ;  /* 0x000000eaf3cb7221 */ /* 0x040fe40000010100 */
[----:B------:R0:W-:Y:S01]  /*5790*/  STG.E.128 desc[UR4][R18.64], R20 ;  /* 0x0000001412007986 */ /* 0x0001e2000c101d04 */
[C---:B------:R-:W-:Y:S01]  /*57a0*/  FADD.FTZ R200, -R243.reuse, R230 ;  /* 0x000000e6f3c87221 */ /* 0x040fe20000010100 */
[C---:B------:R-:W-:Y:S01]  /*57b0*/  FMUL.FTZ R234, R242.reuse, R219 ;  /* 0x000000dbf2ea7220 */ /* 0x040fe20000410000 */
[C---:B------:R-:W-:Y:S01]  /*57c0*/  FADD.FTZ R251, -R243.reuse, R14 ;  /* 0x0000000ef3fb7221 */ /* 0x040fe20000010100 */
[C---:B------:R-:W-:Y:S01]  /*57d0*/  FADD.FTZ R25, -R243.reuse, R211 ;  /* 0x000000d3f3197221 */ /* 0x040fe20000010100 */
[C---:B------:R-:W-:Y:S01]  /*57e0*/  FMUL.FTZ R219, R242.reuse, R215 ;  /* 0x000000d7f2db7220 */ /* 0x040fe20000410000 */
[C---:B------:R-:W-:Y:S01]  /*57f0*/  FMUL.FTZ R230, R242.reuse, R11 ;  /* 0x0000000bf2e67220 */ /* 0x040fe20000410000 */
[C---:B------:R-:W-:Y:S01]  /*5800*/  FADD.FTZ R14, -R243.reuse, R194 ;  /* 0x000000c2f30e7221 */ /* 0x040fe20000010100 */
[----:B------:R-:W-:Y:S01]  /*5810*/  MOV R211, R176 ;  /* 0x000000b000d37202 */ /* 0x000fe20000000f00 */
[C---:B------:R-:W-:Y:S01]  /*5820*/  FMUL.FTZ R215, R242.reuse, R248 ;  /* 0x000000f8f2d77220 */ /* 0x040fe20000410000 */
[----:B------:R-:W4:Y:S01]  /*5830*/  LDL R11, [R1+0x18] ;  /* 0x00001800010b7983 */ /* 0x000f220000100800 */
[C---:B------:R-:W-:Y:S01]  /*5840*/  FADD.FTZ R252, -R243.reuse, R13 ;  /* 0x0000000df3fc7221 */ /* 0x040fe20000010100 */
[C---:B------:R-:W-:Y:S01]  /*5850*/  FADD.FTZ R249, -R243.reuse, R15 ;  /* 0x0000000ff3f97221 */ /* 0x040fe20000010100 */
[C---:B------:R-:W-:Y:S01]  /*5860*/  FADD.FTZ R194, -R243.reuse, R226 ;  /* 0x000000e2f3c27221 */ /* 0x040fe20000010100 */
[----:B------:R-:W4:Y:S01]  /*5870*/  LDL R248, [R1+0x2c] ;  /* 0x00002c0001f87983 */ /* 0x000f220000100800 */
[C---:B0-----:R-:W-:Y:S01]  /*5880*/  FADD.FTZ R18, -R243.reuse, R199 ;  /* 0x000000c7f3127221 */ /* 0x041fe20000010100 */
[C---:B------:R-:W-:Y:S01]  /*5890*/  FADD.FTZ R20, -R243.reuse, R201 ;  /* 0x000000c9f3147221 */ /* 0x040fe20000010100 */
[C---:B------:R-:W-:Y:S01]  /*58a0*/  FADD.FTZ R199, -R243.reuse, R231 ;  /* 0x000000e7f3c77221 */ /* 0x040fe20000010100 */
[C---:B------:R-:W-:Y:S01]  /*58b0*/  FADD.FTZ R201, -R243.reuse, R232 ;  /* 0x000000e8f3c97221 */ /* 0x040fe20000010100 */
[C---:B------:R-:W-:Y:S01]  /*58c0*/  FMUL.FTZ R231, R242.reuse, R16 ;  /* 0x00000010f2e77220 */ /* 0x040fe20000410000 */
[----:B------:R-:W-:Y:S01]  /*58d0*/  FMUL.FTZ R232, R242, R17 ;  /* 0x00000011f2e87220 */ /* 0x000fe20000410000 */
[C---:B------:R-:W-:Y:S01]  /*58e0*/  FADD.FTZ R22, -R243.reuse, R205 ;  /* 0x000000cdf3167221 */ /* 0x040fe20000010100 */
[----:B------:R-:W4:Y:S01]  /*58f0*/  LDL R16, [R1+0x28] ;  /* 0x0000280001107983 */ /* 0x000f220000100800 */
[----:B------:R-:W-:-:S03]  /*5900*/  FADD.FTZ R226, -R243, R182 ;  /* 0x000000b6f3e27221 */ /* 0x000fc60000010100 */
[----:B------:R-:W4:Y:S01]  /*5910*/  LDL R17, [R1+0x24] ;  /* 0x0000240001117983 */ /* 0x000f220000100800 */
[C---:B------:R-:W-:Y:S01]  /*5920*/  FADD.FTZ R15, -R243.reuse, R197 ;  /* 0x000000c5f30f7221 */ /* 0x040fe20000010100 */
[C---:B------:R-:W-:Y:S01]  /*5930*/  FMUL.FTZ R182, R242.reuse, R244 ;  /* 0x000000f4f2b67220 */ /* 0x040fe20000410000 */
[C---:B------:R-:W-:Y:S01]  /*5940*/  FADD.FTZ R196, -R243.reuse, R229 ;  /* 0x000000e5f3c47221 */ /* 0x040fe20000010100 */
[C---:B------:R-:W-:Y:S01]  /*5950*/  FADD.FTZ R197, -R243.reuse, R228 ;  /* 0x000000e4f3c57221 */ /* 0x040fe20000010100 */
[C---:B------:R-:W-:Y:S01]  /*5960*/  FMUL.FTZ R244, R242.reuse, R22 ;  /* 0x00000016f2f47220 */ /* 0x040fe20000410000 */
[C---:B------:R-:W-:Y:S01]  /*5970*/  FMUL.FTZ R228, R242.reuse, R213 ;  /* 0x000000d5f2e47220 */ /* 0x040fe20000410000 */
[C---:B------:R-:W-:Y:S01]  /*5980*/  FMUL.FTZ R229, R242.reuse, R211 ;  /* 0x000000d3f2e57220 */ /* 0x040fe20000410000 */
[C---:B------:R-:W-:Y:S01]  /*5990*/  FMUL.FTZ R22, R242.reuse, R184 ;  /* 0x000000b8f2167220 */ /* 0x040fe20000410000 */
[C---:B------:R-:W-:Y:S01]  /*59a0*/  FMUL.FTZ R213, R242.reuse, R252 ;  /* 0x000000fcf2d57220 */ /* 0x040fe20000410000 */
[C---:B------:R-:W-:Y:S01]  /*59b0*/  FMUL.FTZ R211, R242.reuse, R249 ;  /* 0x000000f9f2d37220 */ /* 0x040fe20000410000 */
[----:B------:R-:W4:Y:S04]  /*59c0*/  LDL R184, [R1+0x20] ;  /* 0x0000200001b87983 */ /* 0x000f280000100800 */
[----:B------:R-:W4:Y:S04]  /*59d0*/  LDL R252, [R1+0x4] ;  /* 0x0000040001fc7983 */ /* 0x000f280000100800 */
[----:B------:R-:W4:Y:S01]  /*59e0*/  LDL R249, [R1] ;  /* 0x0000000001f97983 */ /* 0x000f220000100800 */
[C---:B------:R-:W-:Y:S01]  /*59f0*/  FADD.FTZ R13, -R243.reuse, R195 ;  /* 0x000000c3f30d7221 */ /* 0x040fe20000010100 */
[C---:B------:R-:W-:Y:S01]  /*5a00*/  FADD.FTZ R195, -R243.reuse, R225 ;  /* 0x000000e1f3c37221 */ /* 0x040fe20000010100 */
[C---:B------:R-:W-:Y:S01]  /*5a10*/  FMUL.FTZ R225, R242.reuse, R214 ;  /* 0x000000d6f2e17220 */ /* 0x040fe20000410000 */
[C---:B------:R-:W-:Y:S01]  /*5a20*/  FMUL.FTZ R224, R242.reuse, R212 ;  /* 0x000000d4f2e07220 */ /* 0x040fe20000410000 */
[C---:B------:R-:W-:Y:S01]  /*5a30*/  FMUL.FTZ R212, R242.reuse, R251 ;  /* 0x000000fbf2d47220 */ /* 0x040fe20000410000 */
[C---:B------:R-:W-:Y:S01]  /*5a40*/  FMUL.FTZ R214, R242.reuse, R250 ;  /* 0x000000faf2d67220 */ /* 0x040fe20000410000 */
[----:B------:R-:W4:Y:S04]  /*5a50*/  LDL R251, [R1+0xc] ;  /* 0x00000c0001fb7983 */ /* 0x000f280000100800 */
[----:B------:R-:W4:Y:S01]  /*5a60*/  LDL R250, [R1+0x8] ;  /* 0x0000080001fa7983 */ /* 0x000f220000100800 */
[C---:B------:R-:W-:Y:S01]  /*5a70*/  FADD.FTZ R19, -R243.reuse, R204 ;  /* 0x000000ccf3137221 */ /* 0x040fe20000010100 */
[C---:B------:R-:W-:Y:S01]  /*5a80*/  FADD.FTZ R21, -R243.reuse, R206 ;  /* 0x000000cef3157221 */ /* 0x040fe20000010100 */
        /* <DEDUP_REMOVED lines=8> */
[C---:B------:R-:W-:Y:S01]  /*5b10*/  FMUL.FTZ R216, R242.reuse, R247 ;  /* 0x000000f7f2d87220 */ /* 0x040fe20000410000 */
[C---:B------:R-:W-:Y:S01]  /*5b20*/  FMUL.FTZ R233, R242.reuse, R18 ;  /* 0x00000012f2e97220 */ /* 0x040fe20000410000 */
[C---:B------:R-:W-:Y:S01]  /*5b30*/  FMUL.FTZ R247, R242.reuse, R19 ;  /* 0x00000013f2f77220 */ /* 0x040fe20000410000 */
[C---:B------:R-:W-:Y:S01]  /*5b40*/  FADD.FTZ R26, -R243.reuse, R210 ;  /* 0x000000d2f31a7221 */ /* 0x040fe20000010100 */
[----:B------:R-:W-:Y:S01]  /*5b50*/  MOV R18, R237 ;  /* 0x000000ed00127202 */ /* 0x000fe20000000f00 */
[----:B------:R-:W-:Y:S01]  /*5b60*/  FADD.FTZ R210, -R243, R241 ;  /* 0x000000f1f3d27221 */ /* 0x000fe20000010100 */
[----:B------:R-:W-:Y:S01]  /*5b70*/  MOV R19, R235 ;  /* 0x000000eb00137202 */ /* 0x000fe20000000f00 */
[C---:B------:R-:W-:Y:S01]  /*5b80*/  FMUL.FTZ R217, R242.reuse, R246 ;  /* 0x000000f6f2d97220 */ /* 0x040fe20000410000 */
[C---:B------:R-:W-:Y:S01]  /*5b90*/  FMUL.FTZ R241, R242.reuse, R23 ;  /* 0x00000017f2f17220 */ /* 0x040fe20000410000 */
[C---:B------:R-:W-:Y:S01]  /*5ba0*/  FMUL.FTZ R23, R242.reuse, R185 ;  /* 0x000000b9f2177220 */ /* 0x040fe20000410000 */
[----:B------:R-:W-:Y:S01]  /*5bb0*/  MOV R185, R234 ;  /* 0x000000ea00b97202 */ /* 0x000fe20000000f00 */
[----:B------:R-:W-:Y:S01]  /*5bc0*/  FMUL.FTZ R234, R242, R187 ;  /* 0x000000bbf2ea7220 */ /* 0x000fe20000410000 */
[----:B------:R-:W-:Y:S01]  /*5bd0*/  FFMA.FTZ R8, R8, R229, R47 ;  /* 0x000000e508087223 */ /* 0x000fe2000001002f */
[----:B------:R-:W-:Y:S01]  /*5be0*/  FFMA.FTZ R187, R113, R216, R53 ;  /* 0x000000d871bb7223 */ /* 0x000fe20000010035 */
[C---:B------:R-:W-:Y:S01]  /*5bf0*/  FMUL.FTZ R4, R242.reuse, R4 ;  /* 0x00000004f2047220 */ /* 0x040fe20000410000 */
[C---:B------:R-:W-:Y:S01]  /*5c00*/  FMUL.FTZ R5, R242.reuse, R5 ;  /* 0x00000005f2057220 */ /* 0x040fe20000410000 */
[C---:B------:R-:W-:Y:S01]  /*5c10*/  FMUL.FTZ R6, R242.reuse, R6 ;  /* 0x00000006f2067220 */ /* 0x040fe20000410000 */
[----:B------:R-:W-:Y:S01]  /*5c20*/  FMUL.FTZ R7, R242, R7 ;  /* 0x00000007f2077220 */ /* 0x000fe20000410000 */
[----:B------:R-:W-:Y:S01]  /*5c30*/  FADD.FTZ R24, -R243, R208 ;  /* 0x000000d0f3187221 */ /* 0x000fe20000010100 */
[----:B------:R-:W-:Y:S01]  /*5c40*/  FFMA.FTZ R4, R118, R4, R58 ;  /* 0x0000000476047223 */ /* 0x000fe2000001003a */
[----:B------:R-:W-:Y:S01]  /*5c50*/  FFMA.FTZ R6, R120, R6, R60 ;  /* 0x0000000678067223 */ /* 0x000fe2000001003c */
[----:B------:R-:W-:Y:S01]  /*5c60*/  FFMA.FTZ R5, R119, R5, R59 ;  /* 0x0000000577057223 */ /* 0x000fe2000001003b */
[C---:B------:R-:W-:Y:S01]  /*5c70*/  FMUL.FTZ R2, R242.reuse, R2 ;  /* 0x00000002f2027220 */ /* 0x040fe20000410000 */
[C---:B------:R-:W-:Y:S01]  /*5c80*/  FMUL.FTZ R15, R242.reuse, R15 ;  /* 0x0000000ff20f7220 */ /* 0x040fe20000410000 */
[C---:B------:R-:W-:Y:S01]  /*5c90*/  FADD.FTZ R208, -R243.reuse, R239 ;  /* 0x000000eff3d07221 */ /* 0x040fe20000010100 */
[C---:B------:R-:W-:Y:S01]  /*5ca0*/  FMUL.FTZ R13, R242.reuse, R13 ;  /* 0x0000000df20d7220 */ /* 0x040fe20000410000 */
[C---:B------:R-:W-:Y:S01]  /*5cb0*/  FMUL.FTZ R14, R242.reuse, R14 ;  /* 0x0000000ef20e7220 */ /* 0x040fe20000410000 */
[----:B------:R-:W-:Y:S01]  /*5cc0*/  FADD.FTZ R188, -R243, R218 ;  /* 0x000000daf3bc7221 */ /* 0x000fe20000010100 */
[C---:B------:R-:W-:Y:S01]  /*5cd0*/  FMUL.FTZ R239, R242.reuse, R24 ;  /* 0x00000018f2ef7220 */ /* 0x040fe20000410000 */
[C---:B------:R-:W-:Y:S01]  /*5ce0*/  FMUL.FTZ R218, R242.reuse, R245 ;  /* 0x000000f5f2da7220 */ /* 0x040fe20000410000 */
[----:B------:R-:W-:Y:S01]  /*5cf0*/  FMUL.FTZ R24, R242, R186 ;  /* 0x000000baf2187220 */ /* 0x000fe20000410000 */
[----:B------:R-:W-:Y:S01]  /*5d00*/  F2FP.BF16.F32.PACK_AB R5, R5, R4 ;  /* 0x000000040505723e */ /* 0x000fe200000010ff */
[----:B------:R-:W-:Y:S01]  /*5d10*/  FFMA.FTZ R4, R116, R182, R56 ;  /* 0x000000b674047223 */ /* 0x000fe20000010038 */
[----:B------:R-:W-:Y:S01]  /*5d20*/  FFMA.FTZ R186, R128, R15, R68 ;  /* 0x0000000f80ba7223 */ /* 0x000fe20000010044 */
[----:B------:R-:W-:Y:S01]  /*5d30*/  FFMA.FTZ R15, R127, R14, R67 ;  /* 0x0000000e7f0f7223 */ /* 0x000fe20000010043 */
[----:B------:R-:W-:Y:S01]  /*5d40*/  FFMA.FTZ R218, R115, R218, R55 ;  /* 0x000000da73da7223 */ /* 0x000fe20000010037 */
[C---:B------:R-:W-:Y:S01]  /*5d50*/  FMUL.FTZ R235, R242.reuse, R180 ;  /* 0x000000b4f2eb7220 */ /* 0x040fe20000410000 */
[C---:B------:R-:W-:Y:S01]  /*5d60*/  FMUL.FTZ R180, R242.reuse, R194 ;  /* 0x000000c2f2b47220 */ /* 0x040fe20000410000 */
[C---:B------:R-:W-:Y:S01]  /*5d70*/  FMUL.FTZ R194, R242.reuse, R202 ;  /* 0x000000caf2c27220 */ /* 0x040fe20000410000 */
[C---:B------:R-:W-:Y:S01]  /*5d80*/  FMUL.FTZ R202, R242.reuse, R210 ;  /* 0x000000d2f2ca7220 */ /* 0x040fe20000410000 */
[C---:B------:R-:W-:Y:S01]  /*5d90*/  FADD.FTZ R205, -R243.reuse, R238 ;  /* 0x000000eef3cd7221 */ /* 0x040fe20000010100 */
[C---:B------:R-:W-:Y:S01]  /*5da0*/  FMUL.FTZ R245, R242.reuse, R21 ;  /* 0x00000015f2f57220 */ /* 0x040fe20000410000 */
[C---:B------:R-:W-:Y:S01]  /*5db0*/  FMUL.FTZ R238, R242.reuse, R177 ;  /* 0x000000b1f2ee7220 */ /* 0x040fe20000410000 */
[C---:B------:R-:W-:Y:S01]  /*5dc0*/  FMUL.FTZ R21, R242.reuse, R183 ;  /* 0x000000b7f2157220 */ /* 0x040fe20000410000 */
        /* <DEDUP_REMOVED lines=12> */
[C---:B------:R-:W-:Y:S01]  /*5e90*/  FMUL.FTZ R183, R242.reuse, R195 ;  /* 0x000000c3f2b77220 */ /* 0x040fe20000410000 */
[C---:B------:R-:W-:Y:S01]  /*5ea0*/  FMUL.FTZ R177, R242.reuse, R193 ;  /* 0x000000c1f2b17220 */ /* 0x040fe20000410000 */
[C---:B------:R-:W-:Y:S01]  /*5eb0*/  FMUL.FTZ R193, R242.reuse, R201 ;  /* 0x000000c9f2c17220 */ /* 0x040fe20000410000 */
[C---:B------:R-:W-:Y:S01]  /*5ec0*/  FMUL.FTZ R237, R242.reuse, R25 ;  /* 0x00000019f2ed7220 */ /* 0x040fe20000410000 */
[C---:B------:R-:W-:Y:S01]  /*5ed0*/  FMUL.FTZ R25, R242.reuse, R188 ;  /* 0x000000bcf2197220 */ /* 0x040fe20000410000 */
[----:B------:R-:W-:Y:S01]  /*5ee0*/  FMUL.FTZ R176, R242, R192 ;  /* 0x000000c0f2b07220 */ /* 0x000fe20000410000 */
[----:B------:R-:W-:Y:S01]  /*5ef0*/  FFMA.FTZ R241, R136, R241, R76 ;  /* 0x000000f188f17223 */ /* 0x000fe2000001004c */
[C---:B------:R-:W-:Y:S01]  /*5f00*/  FMUL.FTZ R188, R242.reuse, R196 ;  /* 0x000000c4f2bc7220 */ /* 0x040fe20000410000 */
[C---:B------:R-:W-:Y:S01]  /*5f10*/  FMUL.FTZ R192, R242.reuse, R200 ;  /* 0x000000c8f2c07220 */ /* 0x040fe20000410000 */
[----:B------:R-:W-:Y:S01]  /*5f20*/  FFMA.FTZ R24, R147, R24, R87 ;  /* 0x0000001893187223 */ /* 0x000fe20000010057 */
[C---:B------:R-:W-:Y:S01]  /*5f30*/  FMUL.FTZ R189, R242.reuse, R197 ;  /* 0x000000c5f2bd7220 */ /* 0x040fe20000410000 */
[C---:B------:R-:W-:Y:S01]  /*5f40*/  FMUL.FTZ R191, R242.reuse, R199 ;  /* 0x000000c7f2bf7220 */ /* 0x040fe20000410000 */
[C---:B------:R-:W-:Y:S01]  /*5f50*/  FMUL.FTZ R195, R242.reuse, R203 ;  /* 0x000000cbf2c37220 */ /* 0x040fe20000410000 */
[C---:B------:R-:W-:Y:S01]  /*5f60*/  FMUL.FTZ R196, R242.reuse, R204 ;  /* 0x000000ccf2c47220 */ /* 0x040fe20000410000 */
[C---:B------:R-:W-:Y:S01]  /*5f70*/  FMUL.FTZ R200, R242.reuse, R207 ;  /* 0x000000cff2c87220 */ /* 0x040fe20000410000 */
[C---:B------:R-:W-:Y:S01]  /*5f80*/  FMUL.FTZ R201, R242.reuse, R208 ;  /* 0x000000d0f2c97220 */ /* 0x040fe20000410000 */
[----:B------:R-:W-:Y:S01]  /*5f90*/  FFMA.FTZ R231, R129, R231, R69 ;  /* 0x000000e781e77223 */ /* 0x000fe20000010045 */
        /* <DEDUP_REMOVED lines=19> */
[----:B------:R-:W-:Y:S01]  /*60d0*/  FFMA.FTZ R202, R168, R202, R108 ;  /* 0x000000caa8ca7223 */ /* 0x000fe2000001006c */
[----:B------:R-:W-:Y:S01]  /*60e0*/  FFMA.FTZ R179, R170, R179, R110 ;  /* 0x000000b3aab37223 */ /* 0x000fe2000001006e */
[----:B------:R-:W-:Y:S01]  /*60f0*/  F2FP.BF16.F32.PACK_AB R201, R201, R200 ;  /* 0x000000c8c9c9723e */ /* 0x000fe200000010ff */
[----:B--2---:R-:W-:Y:S01]  /*6100*/  FFMA.FTZ R10, R10, R225, R44 ;  /* 0x000000e10a0a7223 */ /* 0x004fe2000001002c */
[----:B---3--:R-:W-:-:S05]  /*6110*/  FFMA.FTZ R9, R9, R224, R45 ;  /* 0x000000e009097223 */ /* 0x008fca000001002d */
[----:B------:R-:W-:Y:S01]  /*6120*/  F2FP.BF16.F32.PACK_AB R10, R9, R10 ;  /* 0x0000000a090a723e */ /* 0x000fe200000010ff */
[----:B----4-:R-:W-:-:S05]  /*6130*/  FFMA.FTZ R11, R11, R228, R46 ;  /* 0x000000e40b0b7223 */ /* 0x010fca000001002e */
[----:B------:R-:W-:Y:S01]  /*6140*/  F2FP.BF16.F32.PACK_AB R11, R8, R11 ;  /* 0x0000000b080b723e */ /* 0x000fe200000010ff */
[----:B------:R-:W-:Y:S01]  /*6150*/  FFMA.FTZ R9, R16, R18, R42 ;  /* 0x0000001210097223 */ /* 0x000fe2000001002a */
[----:B------:R-:W-:Y:S01]  /*6160*/  FFMA.FTZ R16, R248, R219, R43 ;  /* 0x000000dbf8107223 */ /* 0x000fe2000001002b */
[----:B------:R-:W-:Y:S01]  /*6170*/  FFMA.FTZ R17, R17, R19, R41 ;  /* 0x0000001311117223 */ /* 0x000fe20000010029 */
[----:B------:R-:W-:Y:S02]  /*6180*/  FFMA.FTZ R19, R114, R217, R54 ;  /* 0x000000d972137223 */ /* 0x000fe40000010036 */
[----:B------:R-:W0:Y:S01]  /*6190*/  LDC.64 R216, c[0x0][0x2b8] ;  /* 0x0000ae00ffd87b82 */ /* 0x000e220000000a00 */
[----:B------:R-:W-:Y:S01]  /*61a0*/  F2FP.BF16.F32.PACK_AB R9, R16, R9 ;  /* 0x000000091009723e */ /* 0x000fe200000010ff */
[----:B------:R-:W-:Y:S01]  /*61b0*/  FFMA.FTZ R8, R184, R185, R40 ;  /* 0x000000b9b8087223 */ /* 0x000fe20000010028 */
[----:B------:R-:W-:Y:S01]  /*61c0*/  FFMA.FTZ R185, R252, R212, R49 ;  /* 0x000000d4fcb97223 */ /* 0x000fe20000010031 */
[----:B------:R-:W-:-:S05]  /*61d0*/  FFMA.FTZ R16, R249, R213, R48 ;  /* 0x000000d5f9107223 */ /* 0x000fca0000010030 */
[----:B------:R-:W-:Y:S01]  /*61e0*/  F2FP.BF16.F32.PACK_AB R16, R185, R16 ;  /* 0x00000010b910723e */ /* 0x000fe200000010ff */
[----:B------:R-:W-:Y:S01]  /*61f0*/  FFMA.FTZ R185, R121, R7, R61 ;  /* 0x0000000779b97223 */ /* 0x000fe2000001003d */
[----:B------:R-:W-:-:S04]  /*6200*/  F2FP.BF16.F32.PACK_AB R8, R17, R8 ;  /* 0x000000081108723e */ /* 0x000fc800000010ff */
[----:B------:R-:W-:Y:S01]  /*6210*/  F2FP.BF16.F32.PACK_AB R6, R185, R6 ;  /* 0x00000006b906723e */ /* 0x000fe200000010ff */
[----:B------:R-:W-:Y:S01]  /*6220*/  FFMA.FTZ R185, R117, R2, R57 ;  /* 0x0000000275b97223 */ /* 0x000fe20000010039 */
[----:B------:R-:W-:Y:S01]  /*6230*/  FFMA.FTZ R2, R126, R13, R66 ;  /* 0x0000000d7e027223 */ /* 0x000fe20000010042 */
[----:B------:R-:W-:Y:S01]  /*6240*/  FFMA.FTZ R17, R250, R214, R50 ;  /* 0x000000d6fa117223 */ /* 0x000fe20000010032 */
[----:B------:R-:W-:Y:S01]  /*6250*/  FFMA.FTZ R18, R112, R215, R52 ;  /* 0x000000d770127223 */ /* 0x000fe20000010034 */
[----:B------:R-:W-:Y:S01]  /*6260*/  FFMA.FTZ R184, R251, R211, R51 ;  /* 0x000000d3fbb87223 */ /* 0x000fe20000010033 */
[----:B------:R-:W-:Y:S02]  /*6270*/  F2FP.BF16.F32.PACK_AB R4, R185, R4 ;  /* 0x00000004b904723e */ /* 0x000fe400000010ff */
[----:B------:R-:W-:Y:S01]  /*6280*/  F2FP.BF16.F32.PACK_AB R185, R15, R2 ;  /* 0x000000020fb9723e */ /* 0x000fe200000010ff */
[----:B0-----:R-:W-:Y:S01]  /*6290*/  IMAD.WIDE.U32 R14, R3, 0x10, R216 ;  /* 0x00000010030e7825 */ /* 0x001fe200078e00d8 */
[----:B------:R-:W-:-:S02]  /*62a0*/  F2FP.BF16.F32.PACK_AB R19, R218, R19 ;  /* 0x00000013da13723e */ /* 0x000fc400000010ff */
[----:B------:R-:W-:Y:S01]  /*62b0*/  F2FP.BF16.F32.PACK_AB R18, R187, R18 ;  /* 0x00000012bb12723e */ /* 0x000fe200000010ff */
[----:B------:R-:W-:Y:S01]  /*62c0*/  IMAD.WIDE.U32 R210, R12, 0x10, R216 ;  /* 0x000000100cd27825 */ /* 0x000fe200078e00d8 */
[----:B------:R-:W-:Y:S01]  /*62d0*/  F2FP.BF16.F32.PACK_AB R17, R184, R17 ;  /* 0x00000011b811723e */ /* 0x000fe200000010ff */
[----:B------:R0:W-:Y:S04]  /*62e0*/  STG.E.128 desc[UR4][R14.64], R8 ;  /* 0x000000080e007986 */ /* 0x0001e8000c101d04 */
[----:B------:R1:W-:Y:S01]  /*62f0*/  STG.E.128 desc[UR4][R210.64], R16 ;  /* 0x00000010d2007986 */ /* 0x0003e2000c101d04 */
[----:B------:R-:W-:Y:S01]  /*6300*/  FFMA.FTZ R187, R130, R232, R70 ;  /* 0x000000e882bb7223 */ /* 0x000fe20000010046 */
[----:B------:R-:W-:Y:S01]  /*6310*/  F2FP.BF16.F32.PACK_AB R7, R222, R221 ;  /* 0x000000ddde07723e */ /* 0x000fe200000010ff */
[----:B0-----:R-:W-:Y:S01]  /*6320*/  FFMA.FTZ R9, R142, R238, R82 ;  /* 0x000000ee8e097223 */ /* 0x001fe20000010052 */
[----:B------:R-:W-:Y:S01]  /*6330*/  FFMA.FTZ R14, R143, R235, R83 ;  /* 0x000000eb8f0e7223 */ /* 0x000fe20000010053 */
[----:B------:R-:W-:Y:S01]  /*6340*/  FFMA.FTZ R10, R144, R21, R84 ;  /* 0x00000015900a7223 */ /* 0x000fe20000010054 */
[----:B-1----:R-:W-:-:S03]  /*6350*/  FFMA.FTZ R17, R145, R22, R85 ;  /* 0x0000001691117223 */ /* 0x002fc60000010055 */
[----:B------:R-:W-:Y:S01]  /*6360*/  F2FP.BF16.F32.PACK_AB R9, R14, R9 ;  /* 0x000000090e09723e */ /* 0x000fe200000010ff */
[----:B------:R-:W-:Y:S01]  /*6370*/  FFMA.FTZ R14, R151, R27, R91 ;  /* 0x0000001b970e7223 */ /* 0x000fe2000001005b */
[----:B------:R-:W-:Y:S01]  /*6380*/  F2FP.BF16.F32.PACK_AB R10, R17, R10 ;  /* 0x0000000a110a723e */ /* 0x000fe200000010ff */
[----:B------:R-:W-:Y:S01]  /*6390*/  FFMA.FTZ R17, R150, R26, R90 ;  /* 0x0000001a96117223 */ /* 0x000fe2000001005a */
[----:B------:R-:W-:Y:S01]  /*63a0*/  FFMA.FTZ R8, R140, R243, R80 ;  /* 0x000000f38c087223 */ /* 0x000fe20000010050 */
[----:B------:R-:W0:Y:S01]  /*63b0*/  LDC.64 R26, c[0x0][0x210] ;  /* 0x00008400ff1a7b82 */ /* 0x000e220000000a00 */
[----:B------:R-:W-:Y:S01]  /*63c0*/  FFMA.FTZ R15, R141, R240, R81 ;  /* 0x000000f08d0f7223 */ /* 0x000fe20000010051 */
[----:B------:R-:W-:Y:S01]  /*63d0*/  F2FP.BF16.F32.PACK_AB R187, R182, R187 ;  /* 0x000000bbb6bb723e */ /* 0x000fe200000010ff */
[----:B------:R-:W-:-:S04]  /*63e0*/  IMAD.WIDE.U32 R212, R181, 0x10, R216 ;  /* 0x00000010b5d47825 */ /* 0x000fc800078e00d8 */
        /* <DEDUP_REMOVED lines=8> */
[----:B------:R-:W-:Y:S01]  /*6470*/  FFMA.FTZ R184, R124, R223, R64 ;  /* 0x000000df7cb87223 */ /* 0x000fe20000010040 */
[----:B------:R-:W-:Y:S01]  /*6480*/  FFMA.FTZ R13, R125, R230, R65 ;  /* 0x000000e67d0d7223 */ /* 0x000fe20000010041 */
[----:B------:R1:W-:Y:S01]  /*6490*/  STG.E.128 desc[UR4][R212.64], R4 ;  /* 0x00000004d4007986 */ /* 0x0003e2000c101d04 */
[----:B------:R-:W-:Y:S01]  /*64a0*/  F2FP.BF16.F32.PACK_AB R19, R16, R19 ;  /* 0x000000131013723e */ /* 0x000fe200000010ff */
[----:B------:R-:W-:Y:S01]  /*64b0*/  FFMA.FTZ R18, R152, R176, R92 ;  /* 0x000000b098127223 */ /* 0x000fe2000001005c */
[----:B------:R-:W-:Y:S01]  /*64c0*/  FFMA.FTZ R16, R148, R234, R88 ;  /* 0x000000ea94107223 */ /* 0x000fe20000010058 */
[----:B------:R-:W-:Y:S01]  /*64d0*/  F2FP.BF16.F32.PACK_AB R11, R24, R11 ;  /* 0x0000000b180b723e */ /* 0x000fe200000010ff */
[----:B------:R-:W-:Y:S01]  /*64e0*/  FFMA.FTZ R21, R158, R191, R98 ;  /* 0x000000bf9e157223 */ /* 0x000fe20000010062 */
[----:B------:R-:W-:Y:S01]  /*64f0*/  FFMA.FTZ R23, R162, R195, R102 ;  /* 0x000000c3a2177223 */ /* 0x000fe20000010066 */
[----:B------:R-:W-:Y:S01]  /*6500*/  F2FP.BF16.F32.PACK_AB R17, R14, R17 ;  /* 0x000000110e11723e */ /* 0x000fe200000010ff */
[----:B------:R-:W-:Y:S01]  /*6510*/  IMAD.WIDE.U32 R214, R190, 0x10, R216 ;  /* 0x00000010bed67825 */ /* 0x000fe200078e00d8 */
[----:B------:R-:W-:-:S03]  /*6520*/  F2FP.BF16.F32.PACK_AB R22, R15, R22 ;  /* 0x000000160f16723e */ /* 0x000fc600000010ff */
[----:B------:R-:W-:Y:S01]  /*6530*/  FFMA.FTZ R24, R171, R203, R111 ;  /* 0x000000cbab187223 */ /* 0x000fe2000001006f */
[----:B------:R-:W-:Y:S01]  /*6540*/  F2FP.BF16.F32.PACK_AB R184, R13, R184 ;  /* 0x000000b80db8723e */ /* 0x000fe200000010ff */
[----:B------:R-:W-:Y:S01]  /*6550*/  FFMA.FTZ R15, R169, R178, R109 ;  /* 0x000000b2a90f7223 */ /* 0x000fe2000001006d */
[----:B------:R-:W-:Y:S01]  /*6560*/  FFMA.FTZ R14, R165, R199, R105 ;  /* 0x000000c7a50e7223 */ /* 0x000fe20000010069 */
[----:B------:R-:W-:Y:S01]  /*6570*/  IMAD.WIDE.U32 R2, R198, 0x10, R216 ;  /* 0x00000010c6027825 */ /* 0x000fe200078e00d8 */
[----:B-1----:R-:W-:-:S03]  /*6580*/  F2FP.BF16.F32.PACK_AB R6, R20, R241 ;  /* 0x000000f11406723e */ /* 0x002fc600000010ff */
[----:B------:R-:W-:Y:S01]  /*6590*/  FFMA.FTZ R20, R156, R188, R96 ;  /* 0x000000bc9c147223 */ /* 0x000fe20000010060 */
[----:B------:R-:W-:Y:S01]  /*65a0*/  F2FP.BF16.F32.PACK_AB R7, R182, R237 ;  /* 0x000000edb607723e */ /* 0x000fe200000010ff */
[--C-:B------:R-:W-:Y:S01]  /*65b0*/  IMAD.WIDE.U32 R12, R209, 0x10, R216.reuse ;  /* 0x00000010d10c7825 */ /* 0x100fe200078e00d8 */
[----:B------:R-:W-:Y:S02]  /*65c0*/  F2FP.BF16.F32.PACK_AB R5, R244, R245 ;  /* 0x000000f5f405723e */ /* 0x000fe400000010ff */
[----:B------:R-:W-:Y:S01]  /*65d0*/  F2FP.BF16.F32.PACK_AB R4, R246, R247 ;  /* 0x000000f7f604723e */ /* 0x000fe200000010ff */
[--C-:B------:R-:W-:Y:S01]  /*65e0*/  IMAD.WIDE.U32 R204, R220, 0x10, R216.reuse ;  /* 0x00000010dccc7825 */ /* 0x100fe200078e00d8 */
[----:B------:R-:W-:Y:S02]  /*65f0*/  F2FP.BF16.F32.PACK_AB R18, R177, R18 ;  /* 0x00000012b112723e */ /* 0x000fe400000010ff */
[----:B------:R-:W-:Y:S01]  /*6600*/  F2FP.BF16.F32.PACK_AB R16, R25, R16 ;  /* 0x000000101910723e */ /* 0x000fe200000010ff */
[--C-:B------:R-:W-:Y:S01]  /*6610*/  IMAD.WIDE.U32 R206, R227, 0x10, R216.reuse ;  /* 0x00000010e3ce7825 */ /* 0x100fe200078e00d8 */
[----:B------:R-:W-:Y:S01]  /*6620*/  F2FP.BF16.F32.PACK_AB R23, R196, R23 ;  /* 0x00000017c417723e */ /* 0x000fe200000010ff */
[----:B------:R1:W-:Y:S01]  /*6630*/  STG.E.128 desc[UR4][R214.64], R184 ;  /* 0x000000b8d6007986 */ /* 0x0003e2000c101d04 */
[----:B------:R-:W-:Y:S01]  /*6640*/  F2FP.BF16.F32.PACK_AB R21, R192, R21 ;  /* 0x00000015c015723e */ /* 0x000fe200000010ff */
[----:B------:R-:W-:Y:S01]  /*6650*/  IMAD.WIDE.U32 R208, R236, 0x10, R216 ;  /* 0x00000010ecd07825 */ /* 0x000fe200078e00d8 */
[----:B------:R-:W-:Y:S01]  /*6660*/  F2FP.BF16.F32.PACK_AB R20, R189, R20 ;  /* 0x00000014bd14723e */ /* 0x000fe200000010ff */
[----:B------:R1:W-:Y:S01]  /*6670*/  STG.E.128 desc[UR4][R2.64], R4 ;  /* 0x0000000402007986 */ /* 0x0003e2000c101d04 */
[----:B------:R-:W-:-:S02]  /*6680*/  F2FP.BF16.F32.PACK_AB R203, R24, R179 ;  /* 0x000000b318cb723e */ /* 0x000fc400000010ff */
[----:B------:R-:W-:Y:S02]  /*6690*/  F2FP.BF16.F32.PACK_AB R202, R15, R202 ;  /* 0x000000ca0fca723e */ /* 0x000fe400000010ff */
        /* <DEDUP_REMOVED lines=9> */
.L_x_15939:
        /* <DEDUP_REMOVED lines=8> */
.L_x_15942:
[----:B------:R-:W-:Y:S05]  /*67b0*/  BSYNC B0 ;  /* 0x0000000000007941 */ /* 0x000fea0003800000 */
.L_x_15941:
        /* <DEDUP_REMOVED lines=9> */
.L_x_15943:
[----:B------:R-:W-:Y:S01]  /*6850*/  FADD.FTZ R243, R243, R176 ;  /* 0x000000b0f3f37221 */ /* 0x000fe20000010000 */
[----:B------:R-:W-:-:S04]  /*6860*/  HFMA2.MMA R176, -RZ, RZ, 0, 2.384185791015625e-07 ;  /* 0x00000004ffb07435 */ /* 0x000fc800000001ff */
[----:B------:R-:W-:-:S07]  /*6870*/  MOV R245, R243 ;  /* 0x000000f300f57202 */ /* 0x000fce0000000f00 */
[----:B------:R-:W-:Y:S05]  /*6880*/  WARPSYNC.COLLECTIVE R242, `(.L_x_15944) ;  /* 0x00000000f2087348 */ /* 0x000fea0003c00000 */
[----:B------:R0:W1:Y:S02]  /*6890*/  SHFL.BFLY P3, R176, R245, R176, R177 ;  /* 0x0c0000b0f5b07389 */ /* 0x00006400000600b1 */
[----:B01----:R-:W-:Y:S01]  /*68a0*/  ENDCOLLECTIVE ;  /* 0x000000000000791b */ /* 0x003fe20003800000 */
.L_x_15944:
[----:B------:R-:W-:Y:S01]  /*68b0*/  FADD.FTZ R243, R243, R176 ;  /* 0x000000b0f3f37221 */ /* 0x000fe20000010000 */
[----:B------:R-:W-:-:S04]  /*68c0*/  HFMA2.MMA R176, -RZ, RZ, 0, 4.76837158203125e-07 ;  /* 0x00000008ffb07435 */ /* 0x000fc800000001ff */
[----:B------:R-:W-:-:S07]  /*68d0*/  MOV R245, R243 ;  /* 0x000000f300f57202 */ /* 0x000fce0000000f00 */
[----:B------:R-:W-:Y:S05]  /*68e0*/  WARPSYNC.COLLECTIVE R242, `(.L_x_15945) ;  /* 0x00000000f2087348 */ /* 0x000fea0003c00000 */
[----:B------:R0:W1:Y:S02]  /*68f0*/  SHFL.BFLY P3, R176, R245, R176, R177 ;  /* 0x0c0000b0f5b07389 */ /* 0x00006400000600b1 */
[----:B01----:R-:W-:Y:S01]  /*6900*/  ENDCOLLECTIVE ;  /* 0x000000000000791b */ /* 0x003fe20003800000 */
.L_x_15945:
[----:B------:R-:W-:Y:S01]  /*6910*/  FADD.FTZ R243, R243, R176 ;  /* 0x000000b0f3f37221 */ /* 0x000fe20000010000 */
[----:B------:R-:W-:-:S04]  /*6920*/  HFMA2.MMA R176, -RZ, RZ, 0, 9.5367431640625e-07 ;  /* 0x00000010ffb07435 */ /* 0x000fc800000001ff */
[----:B------:R-:W-:-:S07]  /*6930*/  MOV R245, R243 ;  /* 0x000000f300f57202 */ /* 0x000fce0000000f00 */
[----:B------:R-:W-:Y:S05]  /*6940*/  WARPSYNC.COLLECTIVE R242, `(.L_x_15946) ;  /* 0x00000000f2087348 */ /* 0x000fea0003c00000 */
[----:B------:R0:W1:Y:S02]  /*6950*/  SHFL.BFLY P3, R176, R245, R176, R177 ;  /* 0x0c0000b0f5b07389 */ /* 0x00006400000600b1 */
[----:B01----:R-:W-:Y:S01]  /*6960*/  ENDCOLLECTIVE ;  /* 0x000000000000791b */ /* 0x003fe20003800000 */
.L_x_15946:
        /* <DEDUP_REMOVED lines=162> */
[----:B------:R-:W-:Y:S01]  /*7390*/  HFMA2.MMA R176, -RZ, RZ, 0, 5.9604644775390625e-08 ;  /* 0x00000001ffb07435 */ /* 0x000fe200000001ff */
[----:B------:R-:W-:-:S03]  /*73a0*/  MOV R177, 0x1f ;  /* 0x0000001f00b17802 */ /* 0x000fc60000000f00 */
[----:B------:R-:W-:-:S07]  /*73b0*/  MOV R245, R243 ;  /* 0x000000f300f57202 */ /* 0x000fce0000000f00 */
[----:B------:R-:W-:Y:S05]  /*73c0*/  WARPSYNC.COLLECTIVE R242, `(.L_x_15947) ;  /* 0x00000000f2087348 */ /* 0x000fea0003c00000 */
[----:B------:R0:W1:Y:S02]  /*73d0*/  SHFL.BFLY P3, R176, R245, R176, R177 ;  /* 0x0c0000b0f5b07389 */ /* 0x00006400000600b1 */
[----:B01----:R-:W-:Y:S01]  /*73e0*/  ENDCOLLECTIVE ;  /* 0x000000000000791b */ /* 0x003fe20003800000 */
.L_x_15947:
[----:B------:R-:W-:Y:S01]  /*73f0*/  FADD.FTZ R243, R243, R176 ;  /* 0x000000b0f3f37221 */ /* 0x000fe20000010000 */
[----:B------:R-:W-:-:S04]  /*7400*/  HFMA2.MMA R176, -RZ, RZ, 0, 1.1920928955078125e-07 ;  /* 0x00000002ffb07435 */ /* 0x000fc800000001ff */
[----:B------:R-:W-:-:S07]  /*7410*/  MOV R245, R243 ;  /* 0x000000f300f57202 */ /* 0x000fce0000000f00 */
[----:B------:R-:W-:Y:S05]  /*7420*/  WARPSYNC.COLLECTIVE R242, `(.L_x_15948) ;  /* 0x00000000f2087348 */ /* 0x000fea0003c00000 */
[----:B------:R0:W1:Y:S02]  /*7430*/  SHFL.BFLY P3, R176, R245, R176, R177 ;  /* 0x0c0000b0f5b07389 */ /* 0x00006400000600b1 */
[----:B01----:R-:W-:Y:S01]  /*7440*/  ENDCOLLECTIVE ;  /* 0x000000000000791b */ /* 0x003fe20003800000 */
.L_x_15948:
[----:B------:R-:W-:Y:S01]  /*7450*/  FADD.FTZ R243, R243, R176 ;  /* 0x000000b0f3f37221 */ /* 0x000fe20000010000 */
[----:B------:R-:W-:-:S04]  /*7460*/  HFMA2.MMA R176, -RZ, RZ, 0, 2.384185791015625e-07 ;  /* 0x00000004ffb07435 */ /* 0x000fc800000001ff */
[----:B------:R-:W-:-:S07]  /*7470*/  MOV R245, R243 ;  /* 0x000000f300f57202 */ /* 0x000fce0000000f00 */
[----:B------:R-:W-:Y:S05]  /*7480*/  WARPSYNC.COLLECTIVE R242, `(.L_x_15949) ;  /* 0x00000000f2087348 */ /* 0x000fea0003c00000 */
[----:B------:R0:W1:Y:S02]  /*7490*/  SHFL.BFLY P3, R176, R245, R176, R177 ;  /* 0x0c0000b0f5b07389 */ /* 0x00006400000600b1 */
[----:B01----:R-:W-:Y:S01]  /*74a0*/  ENDCOLLECTIVE ;  /* 0x000000000000791b */ /* 0x003fe20003800000 */
.L_x_15949:
[----:B------:R-:W-:Y:S01]  /*74b0*/  FADD.FTZ R243, R243, R176 ;  /* 0x000000b0f3f37221 */ /* 0x000fe20000010000 */
[----:B------:R-:W-:-:S04]  /*74c0*/  HFMA2.MMA R176, -RZ, RZ, 0, 4.76837158203125e-07 ;  /* 0x00000008ffb07435 */ /* 0x000fc800000001ff */
[----:B------:R-:W-:-:S07]  /*74d0*/  MOV R245, R243 ;  /* 0x000000f300f57202 */ /* 0x000fce0000000f00 */
[----:B------:R-:W-:Y:S05]  /*74e0*/  WARPSYNC.COLLECTIVE R242, `(.L_x_15950) ;  /* 0x00000000f2087348 */ /* 0x000fea0003c00000 */
[----:B------:R0:W1:Y:S02]  /*74f0*/  SHFL.BFLY P3, R176, R245, R176, R177 ;  /* 0x0c0000b0f5b07389 */ /* 0x00006400000600b1 */
[----:B01----:R-:W-:Y:S01]  /*7500*/  ENDCOLLECTIVE ;  /* 0x000000000000791b */ /* 0x003fe20003800000 */
.L_x_15950:
[----:B------:R-:W-:Y:S01]  /*7510*/  FADD.FTZ R243, R243, R176 ;  /* 0x000000b0f3f37221 */ /* 0x000fe20000010000 */
[----:B------:R-:W-:-:S04]  /*7520*/  HFMA2.MMA R176, -RZ, RZ, 0, 9.5367431640625e-07 ;  /* 0x00000010ffb07435 */ /* 0x000fc800000001ff */
[----:B------:R-:W-:-:S07]  /*7530*/  MOV R245, R243 ;  /* 0x000000f300f57202 */ /* 0x000fce0000000f00 */
[----:B------:R-:W-:Y:S05]  /*7540*/  WARPSYNC.COLLECTIVE R242, `(.L_x_15951) ;  /* 0x00000000f2087348 */ /* 0x000fea0003c00000 */
[----:B------:R0:W1:Y:S02]  /*7550*/  SHFL.BFLY P3, R176, R245, R176, R177 ;  /* 0x0c0000b0f5b07389 */ /* 0x00006400000600b1 */
[----:B01----:R-:W-:Y:S01]  /*7560*/  ENDCOLLECTIVE ;  /* 0x000000000000791b */ /* 0x003fe20003800000 */
.L_x_15951:
[----:B------:R-:W-:Y:S05]  /*7570*/  BRA `(.L_x_15952) ;  /* 0xffffffd800d47947 */ /* 0x000fea000383ffff */
.L_x_15953:
        /* <DEDUP_REMOVED lines=16> */
.L_x_72313:


//--------------------- .text._ZN10layer_norm13ln_fwd_kernelINS_13Kernel_traitsIf13__nv_bfloat16S2_S2_fjLj2560ELj1ELj4ELj1ELj16ENS_18Kernel_traits_baseILj2560EfS2_S2_S2_fjLj128EEEEELb0ELb0ELb1ELb0EEEvNS_9FwdParamsE --------------------------
	.section	.text._ZN10layer_norm13ln_fwd_kernelINS_13Kernel_traitsIf13__nv_bfloat16S2_S2_fjLj2560ELj1ELj4ELj1ELj16ENS_18Kernel_traits_baseILj2560EfS2_S2_S2_fjLj128EEEEELb0ELb0ELb1ELb0EEEvNS_9FwdParamsE,"ax",@progbits
	.align	128
        .global         _ZN10layer_norm13ln_fwd_kernelINS_13Kernel_traitsIf13__nv_bfloat16S2_S2_fjLj2560ELj1ELj4ELj1ELj16ENS_18Kernel_traits_baseILj2560EfS2_S2_S2_fjLj128EEEEELb0ELb0ELb1ELb0EEEvNS_9FwdParamsE
        .type           _ZN10layer_norm13ln_fwd_kernelINS_13Kernel_traitsIf13__nv_bfloat16S2_S2_fjLj2560ELj1ELj4ELj1ELj16ENS_18Kernel_traits_baseILj2560EfS2_S2_S2_fjLj128EEEEELb0ELb0ELb1ELb0EEEvNS_9FwdParamsE,@function
        .size           _ZN10layer_norm13ln_fwd_kernelINS_13Kernel_traitsIf13__nv_bfloat16S2_S2_fjLj2560ELj1ELj4ELj1ELj16ENS_18Kernel_traits_baseILj2560EfS2_S2_S2_fjLj128EEEEELb0ELb0ELb1ELb0EEEvNS_9FwdParamsE,(.L_x_72314 - _ZN10layer_norm13ln_fwd_kernelINS_13Kernel_traitsIf13__nv_bfloat16S2_S2_fjLj2560ELj1ELj4ELj1ELj16ENS_18Kernel_traits_baseILj2560EfS2_S2_S2_fjLj128EEEEELb0ELb0ELb1ELb0EEEvNS_9FwdParamsE)
        .other          _ZN10layer_norm13ln_fwd_kernelINS_13Kernel_traitsIf13__nv_bfloat16S2_S2_fjLj2560ELj1ELj4ELj1ELj16ENS_18Kernel_traits_baseILj2560EfS2_S2_S2_fjLj128EEEEELb0ELb0ELb1ELb0EEEvNS_9FwdParamsE,@"STO_CUDA_ENTRY STV_DEFAULT"
_ZN10layer_norm13ln_fwd_kernelINS_13Kernel_traitsIf13__nv_bfloat16S2_S2_fjLj2560ELj1ELj4ELj1ELj16ENS_18Kernel_traits_baseILj2560EfS2_S2_S2_fjLj128EEEEELb0ELb0ELb1ELb0EEEvNS_9FwdParamsE:
.text._ZN10layer_norm13ln_fwd_kernelINS_13Kernel_traitsIf13__nv_bfloat16S2_S2_fjLj2560ELj1ELj4ELj1ELj16ENS_18Kernel_traits_baseILj2560EfS2_S2_S2_fjLj128EEEEELb0ELb0ELb1ELb0EEEvNS_9FwdParamsE:
        /* <DEDUP_REMOVED lines=47> */
.L_x_15955:
[----:B------:R-:W-:Y:S05]  /*02f0*/  BSYNC B0 ;  /* 0x0000000000007941 */ /* 0x000fea0003800000 */
.L_x_15954:
        /* <DEDUP_REMOVED lines=18> */
.L_x_15957:
[----:B------:R-:W-:Y:S05]  /*0420*/  BSYNC B0 ;  /* 0x0000000000007941 */ /* 0x000fea0003800000 */
.L_x_15956:
        /* <DEDUP_REMOVED lines=18> */
.L_x_15959:
[----:B------:R-:W-:Y:S05]  /*0550*/  BSYNC B0 ;  /* 0x0000000000007941 */ /* 0x000fea0003800000 */
.L_x_15958:
        /* <DEDUP_REMOVED lines=18> */
.L_x_15961:
[----:B------:R-:W-:Y:S05]  /*0680*/  BSYNC B0 ;  /* 0x0000000000007941 */ /* 0x000fea0003800000 */
.L_x_15960:
        /* <DEDUP_REMOVED lines=18> */
.L_x_15963:
[----:B------:R-:W-:Y:S05]  /*07b0*/  BSYNC B0 ;  /* 0x0000000000007941 */ /* 0x000fea0003800000 */
.L_x_15962:
        /* <DEDUP_REMOVED lines=21> */
.L_x_15965:
[----:B------:R-:W-:Y:S05]  /*0910*/  BSYNC B0 ;  /* 0x0000000000007941 */ /* 0x000fea0003800000 */
.L_x_15964:
        /* <DEDUP_REMOVED lines=23> */
.L_x_15967:
[----:B------:R-:W-:Y:S05]  /*0a90*/  BSYNC B0 ;  /* 0x0000000000007941 */ /* 0x000fea0003800000 */
.L_x_15966:
        /* <DEDUP_REMOVED lines=21> */
.L_x_15969:
[----:B------:R-:W-:Y:S05]  /*0bf0*/  BSYNC B0 ;  /* 0x0000000000007941 */ /* 0x000fea0003800000 */
.L_x_15968:
        /* <DEDUP_REMOVED lines=21> */
.L_x_15971:
[----:B------:R-:W-:Y:S05]  /*0d50*/  BSYNC B0 ;  /* 0x0000000000007941 */ /* 0x000fea0003800000 */
.L_x_15970:
        /* <DEDUP_REMOVED lines=22> */
.L_x_15973:
[----:B------:R-:W-:Y:S05]  /*0ec0*/  BSYNC B0 ;  /* 0x0000000000007941 */ /* 0x000fea0003800000 */
.L_x_15972:
[----:B------:R-:W-:Y:S02]  /*0ed0*/  ULDC UR6, c[0x0][0x214] ;  /* 0x0000850000067ab9 */ /* 0x000fe40000000800 */
[----:B------:R-:W-:-:S13]  /*0ee0*/  ISETP.GE.AND P1, PT, R8, UR6, PT ;  /* 0x0000000608007c0c */ /* 0x000fda000bf26270 */
[----:B------:R-:W-:Y:S05]  /*0ef0*/  @P1 EXIT ;  /* 0x000000000000194d */ /* 0x000fea0003800000 */
[----:B------:R-:W-:Y:S01]  /*0f00*/  ULDC.U8 UR6, c[0x0][0x2a0] ;  /* 0x0000a80000067ab9 */ /* 0x000fe20000000000 */
[----:B0123--:R-:W-:Y:S01]  /*0f10*/  MOV R4, R8 ;  /* 0x0000000800047202 */ /* 0x00ffe20000000f00 */
[----:B------:R-:W-:Y:S01]  /*0f20*/  UISETP.NE.AND UP0, UPT, UR6, URZ, UPT ;  /* 0x0000003f0600728c */ /* 0x000fe2000bf05270 */
[----:B------:R-:W-:Y:S01]  /*0f30*/  ULDC UR8, c[0x0][0x29c] ;  /* 0x0000a70000087ab9 */ /* 0x000fe20000000800 */
[----:B------:R-:W-:Y:S01]  /*0f40*/  ULDC UR9, c[0x0][0x2d8] ;  /* 0x0000b60000097ab9 */ /* 0x000fe20000000800 */
[----:B------:R-:W-:-:S08]  /*0f50*/  ULDC.64 UR6, c[0x0][0x230] ;  /* 0x00008c0000067ab9 */ /* 0x000fd00000000a00 */
.L_x_16255:
[----:B------:R-:W0:Y:S08]  /*0f60*/  LDC.64 R120, c[0x0][0x280] ;  /* 0x0000a000ff787b82 */ /* 0x000e300000000a00 */
[----:B------:R-:W1:Y:S01]  /*0f70*/  LDC R122, c[0x0][0x218] ;  /* 0x00008600ff7a7b82 */ /* 0x000e620000000800 */
[----:B0-----:R-:W-:-:S05]  /*0f80*/  IMAD.WIDE R120, R4, 0x4, R120 ;  /* 0x0000000404787825 */ /* 0x001fca00078e0278 */
[----:B------:R0:W2:Y:S02]  /*0f90*/  LDG.E R165, desc[UR4][R120.64] ;  /* 0x0000000478a57981 */ /* 0x0000a4000c1e1900 */
[----:B0-----:R-:W0:Y:S02]  /*0fa0*/  LDC.64 R120, c[0x0][0x288] ;  /* 0x0000a200ff787b82 */ /* 0x001e240000000a00 */
[----:B0-----:R-:W-:-:S05]  /*0fb0*/  IMAD.WIDE R120, R4, 0x4, R120 ;  /* 0x0000000404787825 */ /* 0x001fca00078e0278 */
[----:B-----5:R1:W5:Y:S01]  /*0fc0*/  LDG.E R182, desc[UR4][R120.64] ;  /* 0x0000000478b67981 */ /* 0x020362000c1e1900 */
[----:B------:R-:W-:Y:S01]  /*0fd0*/  HFMA2.MMA R181, -RZ, RZ, 0, 0 ;  /* 0x00000000ffb57435 */ /* 0x000fe200000001ff */
[----:B------:R-:W-:Y:S01]  /*0fe0*/  BSSY B0, `(.L_x_15974) ;  /* 0x0000084000007945 */ /* 0x000fe20003800000 */
[----:B------:R-:W-:Y:S01]  /*0ff0*/  SHF.R.S32.HI R183, RZ, 0x1f, R4 ;  /* 0x0000001fffb77819 */ /* 0x000fe20000011404 */
[----:B-1----:R-:W-:-:S05]  /*1000*/  IMAD R121, R4, R122, RZ ;  /* 0x0000007a04797224 */ /* 0x002fca00078e02ff */
[----:B------:R-:W-:-:S04]  /*1010*/  SHF.R.S32.HI R120, RZ, 0x1f, R121 ;  /* 0x0000001fff787819 */ /* 0x000fc80000011479 */
[----:B------:R-:W-:-:S04]  /*1020*/  LEA.HI R121, R120, R121, RZ, 0x3 ;  /* 0x0000007978797211 */ /* 0x000fc800078f18ff */
[----:B------:R-:W-:Y:S02]  /*1030*/  LEA.HI.SX32 R180, R121, R0, 0x1d ;  /* 0x0000000079b47211 */ /* 0x000fe400078feaff */
[----:B--2---:R-:W-:-:S13]  /*1040*/  ISETP.GE.AND P1, PT, R165, 0x1, PT ;  /* 0x00000001a500780c */ /* 0x004fda0003f26270 */
[----:B------:R-:W-:Y:S02]  /*1050*/  @P1 IADD3 R120, R165, -0x1, RZ ;  /* 0xffffffffa5781810 */ /* 0x000fe40007ffe0ff */
[----:B------:R-:W-:-:S03]  /*1060*/  @P1 LOP3.LUT R0, R252, 0x1f, RZ, 0xc0, !PT ;  /* 0x0000001ffc001812 */ /* 0x000fc600078ec0ff */
[----:B------:R-:W-:-:S05]  /*1070*/  @P1 IMAD R120, R120, R122, RZ ;  /* 0x0000007a78781224 */ /* 0x000fca00078e02ff */
[----:B------:R-:W-:-:S04]  /*1080*/  @P1 SHF.R.S32.HI R122, RZ, 0x1f, R120 ;  /* 0x0000001fff7a1819 */ /* 0x000fc80000011478 */
[----:B------:R-:W-:-:S04]  /*1090*/  @P1 LEA.HI R120, R122, R120, RZ, 0x3 ;  /* 0x000000787a781211 */ /* 0x000fc800078f18ff */
        /* <DEDUP_REMOVED lines=17> */
.L_x_15977:
[----:B-----5:R-:W-:Y:S02]  /*11b0*/  SHF.L.U32 R6, R112, 0x10, RZ ;  /* 0x0000001070067819 */ /* 0x020fe400000006ff */
[----:B------:R-:W-:-:S03]  /*11c0*/  @P2 SHF.L.U32 R7, R116, 0x10, RZ ;  /* 0x0000001074072819 */ /* 0x000fc600000006ff */
[----:B------:R-:W-:-:S04]  /*11d0*/  FMUL.FTZ R6, R6, UR8 ;  /* 0x0000000806067c20 */ /* 0x000fc80008410000 */
[----:B------:R-:W-:-:S07]  /*11e0*/  @P2 FADD.FTZ R6, R7, R6 ;  /* 0x0000000607062221 */ /* 0x000fce0000010000 */
.L_x_15978:
[----:B------:R-:W-:Y:S05]  /*11f0*/  BSYNC B1 ;  /* 0x0000000000017941 */ /* 0x000fea0003800000 */
.L_x_15976:
[----:B------:R-:W-:Y:S04]  /*1200*/  BSSY B1, `(.L_x_15979) ;  /* 0x000000d000017945 */ /* 0x000fe80003800000 */
[----:B------:R-:W-:Y:S05]  /*1210*/  @P3 BRA `(.L_x_15980) ;  /* 0x0000000000143947 */ /* 0x000fea0003800000 */
[----:B------:R-:W-:Y:S01]  /*1220*/  HFMA2.MMA R7, -RZ, RZ, 0, 0 ;  /* 0x00000000ff077435 */ /* 0x000fe200000001ff */
[----:B------:R-:W-:Y:S10]  /*1230*/  @!P2 BRA `(.L_x_15981) ;  /* 0x000000000024a947 */ /* 0x000ff40003800000 */
[----:B-----5:R-:W-:-:S04]  /*1240*/  PRMT R7, R116, 0x7632, R7 ;  /* 0x0000763274077816 */ /* 0x020fc80000000007 */
[----:B------:R-:W-:Y:S01]  /*1250*/  SHF.L.U32 R7, R7, 0x10, RZ ;  /* 0x0000001007077819 */ /* 0x000fe200000006ff */
[----:B------:R-:W-:Y:S06]  /*1260*/  BRA `(.L_x_15981) ;  /* 0x0000000000187947 */ /* 0x000fec0003800000 */
.L_x_15980:
[----:B-----5:R-:W-:Y:S02]  /*1270*/  PRMT R7, R112, 0x7632, R7 ;  /* 0x0000763270077816 */ /* 0x020fe40000000007 */
[----:B------:R-:W-:Y:S02]  /*1280*/  @P2 PRMT R8, R116, 0x7632, R8 ;  /* 0x0000763274082816 */ /* 0x000fe40000000008 */
[----:B------:R-:W-:Y:S02]  /*1290*/  SHF.L.U32 R7, R7, 0x10, RZ ;  /* 0x0000001007077819 */ /* 0x000fe400000006ff */
[----:B------:R-:W-:-:S03]  /*12a0*/  @P2 SHF.L.U32 R8, R8, 0x10, RZ ;  /* 0x0000001008082819 */ /* 0x000fc600000006ff */
[----:B------:R-:W-:-:S04]  /*12b0*/  FMUL.FTZ R7, R7, UR8 ;  /* 0x0000000807077c20 */ /* 0x000fc80008410000 */
[----:B------:R-:W-:-:S07]  /*12c0*/  @P2 FADD.FTZ R7, R8, R7 ;  /* 0x0000000708072221 */ /* 0x000fce0000010000 */
.L_x_15981:
[----:B------:R-:W-:Y:S05]  /*12d0*/  BSYNC B1 ;  /* 0x0000000000017941 */ /* 0x000fea0003800000 */
.L_x_15979:
[----:B------:R-:W-:Y:S04]  /*12e0*/  BSSY B1, `(.L_x_15982) ;  /* 0x000000a000017945 */ /* 0x000fe80003800000 */
[----:B------:R-:W-:Y:S05]  /*12f0*/  @P3 BRA `(.L_x_15983) ;  /* 0x0000000000103947 */ /* 0x000fea0003800000 */
[----:B------:R-:W-:Y:S01]  /*1300*/  MOV R8, RZ ;  /* 0x000000ff00087202 */ /* 0x000fe20000000f00 */
[----:B------:R-:W-:Y:S06]  /*1310*/  @!P2 BRA `(.L_x_15984) ;  /* 0x000000000018a947 */ /* 0x000fec0003800000 */
[----:B-----5:R-:W-:Y:S01]  /*1320*/  SHF.L.U32 R8, R117, 0x10, RZ ;  /* 0x0000001075087819 */ /* 0x020fe200000006ff */
[----:B------:R-:W-:Y:S06]  /*1330*/  BRA `(.L_x_15984) ;  /* 0x0000000000107947 */ /* 0x000fec0003800000 */
.L_x_15983:
[----:B-----5:R-:W-:Y:S02]  /*1340*/  SHF.L.U32 R8, R113, 0x10, RZ ;  /* 0x0000001071087819 */ /* 0x020fe400000006ff */
[----:B------:R-:W-:-:S03]  /*1350*/  @P2 SHF.L.U32 R9, R117, 0x10, RZ ;  /* 0x0000001075092819 */ /* 0x000fc600000006ff */
[----:B------:R-:W-:-:S04]  /*1360*/  FMUL.FTZ R8, R8, UR8 ;  /* 0x0000000808087c20 */ /* 0x000fc80008410000 */
[----:B------:R-:W-:-:S07]  /*1370*/  @P2 FADD.FTZ R8, R9, R8 ;  /* 0x0000000809082221 */ /* 0x000fce0000010000 */
.L_x_15984:
[----:B------:R-:W-:Y:S05]  /*1380*/  BSYNC B1 ;  /* 0x0000000000017941 */ /* 0x000fea0003800000 */
.L_x_15982:
[----:B------:R-:W-:Y:S04]  /*1390*/  BSSY B1, `(.L_x_15985) ;  /* 0x000000d000017945 */ /* 0x000fe80003800000 */
[----:B------:R-:W-:Y:S05]  /*13a0*/  @P3 BRA `(.L_x_15986) ;  /* 0x0000000000143947 */ /* 0x000fea0003800000 */
[----:B------:R-:W-:Y:S01]  /*13b0*/  HFMA2.MMA R9, -RZ, RZ, 0, 0 ;  /* 0x00000000ff097435 */ /* 0x000fe200000001ff */
[----:B------:R-:W-:Y:S10]  /*13c0*/  @!P2 BRA `(.L_x_15987) ;  /* 0x000000000024a947 */ /* 0x000ff40003800000 */
[----:B-----5:R-:W-:-:S04]  /*13d0*/  PRMT R9, R117, 0x7632, R9 ;  /* 0x0000763275097816 */ /* 0x020fc80000000009 */
[----:B------:R-:W-:Y:S01]  /*13e0*/  SHF.L.U32 R9, R9, 0x10, RZ ;  /* 0x0000001009097819 */ /* 0x000fe200000006ff */
[----:B------:R-:W-:Y:S06]  /*13f0*/  BRA `(.L_x_15987) ;  /* 0x0000000000187947 */ /* 0x000fec0003800000 */
.L_x_15986:
[----:B-----5:R-:W-:Y:S02]  /*1400*/  PRMT R9, R113, 0x7632, R9 ;  /* 0x0000763271097816 */ /* 0x020fe40000000009 */
[----:B------:R-:W-:Y:S02]  /*1410*/  @P2 PRMT R10, R117, 0x7632, R10 ;  /* 0x00007632750a2816 */ /* 0x000fe4000000000a */
[----:B------:R-:W-:Y:S02]  /*1420*/  SHF.L.U32 R9, R9, 0x10, RZ ;  /* 0x0000001009097819 */ /* 0x000fe400000006ff */
[----:B------:R-:W-:-:S03]  /*1430*/  @P2 SHF.L.U32 R10, R10, 0x10, RZ ;  /* 0x000000100a0a2819 */ /* 0x000fc600000006ff */
[----:B------:R-:W-:-:S04]  /*1440*/  FMUL.FTZ R9, R9, UR8 ;  /* 0x0000000809097c20 */ /* 0x000fc80008410000 */
[----:B------:R-:W-:-:S07]  /*1450*/  @P2 FADD.FTZ R9, R10, R9 ;  /* 0x000000090a092221 */ /* 0x000fce0000010000 */
.L_x_15987:
[----:B------:R-:W-:Y:S05]  /*1460*/  BSYNC B1 ;  /* 0x0000000000017941 */ /* 0x000fea0003800000 */
.L_x_15985:
[----:B------:R-:W-:Y:S04]  /*1470*/  BSSY B1, `(.L_x_15988) ;  /* 0x000000a000017945 */ /* 0x000fe80003800000 */
[----:B------:R-:W-:Y:S05]  /*1480*/  @P3 BRA `(.L_x_15989) ;  /* 0x0000000000103947 */ /* 0x000fea0003800000 */
[----:B------:R-:W-:Y:S01]  /*1490*/  MOV R10, RZ ;  /* 0x000000ff000a7202 */ /* 0x000fe20000000f00 */
[----:B------:R-:W-:Y:S06]  /*14a0*/  @!P2 BRA `(.L_x_15990) ;  /* 0x000000000018a947 */ /* 0x000fec0003800000 */
[----:B-----5:R-:W-:Y:S01]  /*14b0*/  SHF.L.U32 R10, R118, 0x10, RZ ;  /* 0x00000010760a7819 */ /* 0x020fe200000006ff */
[----:B------:R-:W-:Y:S06]  /*14c0*/  BRA `(.L_x_15990) ;  /* 0x0000000000107947 */ /* 0x000fec0003800000 */
.L_x_15989:
[----:B-----5:R-:W-:Y:S02]  /*14d0*/  SHF.L.U32 R10, R114, 0x10, RZ ;  /* 0x00000010720a7819 */ /* 0x020fe400000006ff */
[----:B------:R-:W-:-:S03]  /*14e0*/  @P2 SHF.L.U32 R11, R118, 0x10, RZ ;  /* 0x00000010760b2819 */ /* 0x000fc600000006ff */
[----:B------:R-:W-:-:S04]  /*14f0*/  FMUL.FTZ R10, R10, UR8 ;  /* 0x000000080a0a7c20 */ /* 0x000fc80008410000 */
[----:B------:R-:W-:-:S07]  /*1500*/  @P2 FADD.FTZ R10, R11, R10 ;  /* 0x0000000a0b0a2221 */ /* 0x000fce0000010000 */
.L_x_15990:
[----:B------:R-:W-:Y:S05]  /*1510*/  BSYNC B1 ;  /* 0x0000000000017941 */ /* 0x000fea0003800000 */
.L_x_15988:
[----:B------:R-:W-:Y:S04]  /*1520*/  BSSY B1, `(.L_x_15991) ;  /* 0x000000d000017945 */ /* 0x000fe80003800000 */
[----:B------:R-:W-:Y:S05]  /*1530*/  @P3 BRA `(.L_x_15992) ;  /* 0x0000000000143947 */ /* 0x000fea0003800000 */
[----:B------:R-:W-:Y:S01]  /*1540*/  HFMA2.MMA R11, -RZ, RZ, 0, 0 ;  /* 0x00000000ff0b7435 */ /* 0x000fe200000001ff */
[----:B------:R-:W-:Y:S10]  /*1550*/  @!P2 BRA `(.L_x_15993) ;  /* 0x000000000024a947 */ /* 0x000ff40003800000 */
[----:B-----5:R-:W-:-:S04]  /*1560*/  PRMT R11, R118, 0x7632, R11 ;  /* 0x00007632760b7816 */ /* 0x020fc8000000000b */
[----:B------:R-:W-:Y:S01]  /*1570*/  SHF.L.U32 R11, R11, 0x10, RZ ;  /* 0x000000100b0b7819 */ /* 0x000fe200000006ff */
[----:B------:R-:W-:Y:S06]  /*1580*/  BRA `(.L_x_15993) ;  /* 0x0000000000187947 */ /* 0x000fec0003800000 */
.L_x_15992:
[----:B-----5:R-:W-:Y:S02]  /*1590*/  PRMT R11, R114, 0x7632, R11 ;  /* 0x00007632720b7816 */ /* 0x020fe4000000000b */
[----:B------:R-:W-:Y:S02]  /*15a0*/  @P2 PRMT R12, R118, 0x7632, R12 ;  /* 0x00007632760c2816 */ /* 0x000fe4000000000c */
[----:B------:R-:W-:Y:S02]  /*15b0*/  SHF.L.U32 R11, R11, 0x10, RZ ;  /* 0x000000100b0b7819 */ /* 0x000fe400000006ff */
[----:B------:R-:W-:-:S03]  /*15c0*/  @P2 SHF.L.U32 R12, R12, 0x10, RZ ;  /* 0x000000100c0c2819 */ /* 0x000fc600000006ff */
[----:B------:R-:W-:-:S04]  /*15d0*/  FMUL.FTZ R11, R11, UR8 ;  /* 0x000000080b0b7c20 */ /* 0x000fc80008410000 */
[----:B------:R-:W-:-:S07]  /*15e0*/  @P2 FADD.FTZ R11, R12, R11 ;  /* 0x0000000b0c0b2221 */ /* 0x000fce0000010000 */
.L_x_15993:
[----:B------:R-:W-:Y:S05]  /*15f0*/  BSYNC B1 ;  /* 0x0000000000017941 */ /* 0x000fea0003800000 */
.L_x_15991:
[----:B------:R-:W-:Y:S04]  /*1600*/  BSSY B1, `(.L_x_15994) ;  /* 0x000000a000017945 */ /* 0x000fe80003800000 */
[----:B------:R-:W-:Y:S05]  /*1610*/  @P3 BRA `(.L_x_15995) ;  /* 0x0000000000103947 */ /* 0x000fea0003800000 */
[----:B------:R-:W-:Y:S01]  /*1620*/  MOV R12, RZ ;  /* 0x000000ff000c7202 */ /* 0x000fe20000000f00 */
[----:B------:R-:W-:Y:S06]  /*1630*/  @!P2 BRA `(.L_x_15996) ;  /* 0x000000000018a947 */ /* 0x000fec0003800000 */
[----:B-----5:R-:W-:Y:S01]  /*1640*/  SHF.L.U32 R12, R119, 0x10, RZ ;  /* 0x00000010770c7819 */ /* 0x020fe200000006ff */
[----:B------:R-:W-:Y:S06]  /*1650*/  BRA `(.L_x_15996) ;  /* 0x0000000000107947 */ /* 0x000fec0003800000 */
.L_x_15995:
[----:B-----5:R-:W-:Y:S02]  /*1660*/  SHF.L.U32 R12, R115, 0x10, RZ ;  /* 0x00000010730c7819 */ /* 0x020fe400000006ff */
[----:B------:R-:W-:-:S03]  /*1670*/  @P2 SHF.L.U32 R13, R119, 0x10, RZ ;  /* 0x00000010770d2819 */ /* 0x000fc600000006ff */
[----:B------:R-:W-:-:S04]  /*1680*/  FMUL.FTZ R12, R12, UR8 ;  /* 0x000000080c0c7c20 */ /* 0x000fc80008410000 */
[----:B------:R-:W-:-:S07]  /*1690*/  @P2 FADD.FTZ R12, R13, R12 ;  /* 0x0000000c0d0c2221 */ /* 0x000fce0000010000 */
.L_x_15996:
[----:B------:R-:W-:Y:S05]  /*16a0*/  BSYNC B1 ;  /* 0x0000000000017941 */ /* 0x000fea0003800000 */
.L_x_15994:
[----:B------:R-:W-:Y:S04]  /*16b0*/  BSSY B1, `(.L_x_15997) ;  /* 0x000000d000017945 */ /* 0x000fe80003800000 */
[----:B------:R-:W-:Y:S05]  /*16c0*/  @P3 BRA `(.L_x_15998) ;  /* 0x0000000000143947 */ /* 0x000fea0003800000 */
[----:B------:R-:W-:Y:S01]  /*16d0*/  HFMA2.MMA R13, -RZ, RZ, 0, 0 ;  /* 0x00000000ff0d7435 */ /* 0x000fe200000001ff */
[----:B------:R-:W-:Y:S10]  /*16e0*/  @!P2 BRA `(.L_x_15999) ;  /* 0x000000000024a947 */ /* 0x000ff40003800000 */
[----:B-----5:R-:W-:-:S04]  /*16f0*/  PRMT R13, R119, 0x7632, R13 ;  /* 0x00007632770d7816 */ /* 0x020fc8000000000d */
[----:B------:R-:W-:Y:S01]  /*1700*/  SHF.L.U32 R13, R13, 0x10, RZ ;  /* 0x000000100d0d7819 */ /* 0x000fe200000006ff */
[----:B------:R-:W-:Y:S06]  /*1710*/  BRA `(.L_x_15999) ;  /* 0x0000000000187947 */ /* 0x000fec0003800000 */
.L_x_15998:
[----:B-----5:R-:W-:Y:S02]  /*1720*/  PRMT R13, R115, 0x7632, R13 ;  /* 0x00007632730d7816 */ /* 0x020fe4000000000d */
[----:B------:R-:W-:Y:S02]  /*1730*/  @P2 PRMT R120, R119, 0x7632, R120 ;  /* 0x0000763277782816 */ /* 0x000fe40000000078 */
[----:B------:R-:W-:Y:S02]  /*1740*/  SHF.L.U32 R13, R13, 0x10, RZ ;  /* 0x000000100d0d7819 */ /* 0x000fe400000006ff */
[----:B------:R-:W-:-:S03]  /*1750*/  @P2 SHF.L.U32 R120, R120, 0x10, RZ ;  /* 0x0000001078782819 */ /* 0x000fc600000006ff */
[----:B------:R-:W-:-:S04]  /*1760*/  FMUL.FTZ R13, R13, UR8 ;  /* 0x000000080d0d7c20 */ /* 0x000fc80008410000 */
[----:B------:R-:W-:-:S07]  /*1770*/  @P2 FADD.FTZ R13, R120, R13 ;  /* 0x0000000d780d2221 */ /* 0x000fce0000010000 */
.L_x_15999:
[----:B------:R-:W-:Y:S05]  /*1780*/  BSYNC B1 ;  /* 0x0000000000017941 */ /* 0x000fea0003800000 */
.L_x_15997:
        /* <DEDUP_REMOVED lines=9> */
.L_x_15975:
[----:B------:R-:W-:Y:S05]  /*1820*/  BSYNC B0 ;  /* 0x0000000000007941 */ /* 0x000fea0003800000 */
.L_x_15974:
        /* <DEDUP_REMOVED lines=16> */
[----:B-----5:R-:W-:Y:S01]  /*1930*/  SHF.L.U32 R14, R116, 0x10, RZ ;  /* 0x00000010740e7819 */ /* 0x020fe200000006ff */
[----:B------:R-:W-:Y:S06]  /*1940*/  BRA `(.L_x_16004) ;  /* 0x0000000000107947 */ /* 0x000fec0003800000 */
.L_x_16003:
[----:B-----5:R-:W-:Y:S02]  /*1950*/  SHF.L.U32 R14, R112, 0x10, RZ ;  /* 0x00000010700e7819 */ /* 0x020fe400000006ff */
[----:B------:R-:W-:-:S03]  /*1960*/  @P2 SHF.L.U32 R15, R116, 0x10, RZ ;  /* 0x00000010740f2819 */ /* 0x000fc600000006ff */
[----:B------:R-:W-:-:S04]  /*1970*/  FMUL.FTZ R14, R14, UR8 ;  /* 0x000000080e0e7c20 */ /* 0x000fc80008410000 */
[----:B------:R-:W-:-:S07]  /*1980*/  @P2 FADD.FTZ R14, R15, R14 ;  /* 0x0000000e0f0e2221 */ /* 0x000fce0000010000 */
.L_x_16004:
[----:B------:R-:W-:Y:S05]  /*1990*/  BSYNC B1 ;  /* 0x0000000000017941 */ /* 0x000fea0003800000 */
.L_x_16002:
[----:B------:R-:W-:Y:S04]  /*19a0*/  BSSY B1, `(.L_x_16005) ;  /* 0x000000d000017945 */ /* 0x000fe80003800000 */
[----:B------:R-:W-:Y:S05]  /*19b0*/  @P3 BRA `(.L_x_16006) ;  /* 0x0000000000143947 */ /* 0x000fea0003800000 */
[----:B------:R-:W-:Y:S01]  /*19c0*/  HFMA2.MMA R15, -RZ, RZ, 0, 0 ;  /* 0x00000000ff0f7435 */ /* 0x000fe200000001ff */
[----:B------:R-:W-:Y:S10]  /*19d0*/  @!P2 BRA `(.L_x_16007) ;  /* 0x000000000024a947 */ /* 0x000ff40003800000 */
[----:B-----5:R-:W-:-:S04]  /*19e0*/  PRMT R15, R116, 0x7632, R15 ;  /* 0x00007632740f7816 */ /* 0x020fc8000000000f */
[----:B------:R-:W-:Y:S01]  /*19f0*/  SHF.L.U32 R15, R15, 0x10, RZ ;  /* 0x000000100f0f7819 */ /* 0x000fe200000006ff */
[----:B------:R-:W-:Y:S06]  /*1a00*/  BRA `(.L_x_16007) ;  /* 0x0000000000187947 */ /* 0x000fec0003800000 */
.L_x_16006:
[----:B-----5:R-:W-:Y:S02]  /*1a10*/  PRMT R15, R112, 0x7632, R15 ;  /* 0x00007632700f7816 */ /* 0x020fe4000000000f */
[----:B------:R-:W-:Y:S02]  /*1a20*/  @P2 PRMT R16, R116, 0x7632, R16 ;  /* 0x0000763274102816 */ /* 0x000fe40000000010 */
[----:B------:R-:W-:Y:S02]  /*1a30*/  SHF.L.U32 R15, R15, 0x10, RZ ;  /* 0x000000100f0f7819 */ /* 0x000fe400000006ff */
[----:B------:R-:W-:-:S03]  /*1a40*/  @P2 SHF.L.U32 R16, R16, 0x10, RZ ;  /* 0x0000001010102819 */ /* 0x000fc600000006ff */
[----:B------:R-:W-:-:S04]  /*1a50*/  FMUL.FTZ R15, R15, UR8 ;  /* 0x000000080f0f7c20 */ /* 0x000fc80008410000 */
[----:B------:R-:W-:-:S07]  /*1a60*/  @P2 FADD.FTZ R15, R16, R15 ;  /* 0x0000000f100f2221 */ /* 0x000fce0000010000 */
.L_x_16007:
[----:B------:R-:W-:Y:S05]  /*1a70*/  BSYNC B1 ;  /* 0x0000000000017941 */ /* 0x000fea0003800000 */
.L_x_16005:
[----:B------:R-:W-:Y:S04]  /*1a80*/  BSSY B1, `(.L_x_16008) ;  /* 0x000000a000017945 */ /* 0x000fe80003800000 */
[----:B------:R-:W-:Y:S05]  /*1a90*/  @P3 BRA `(.L_x_16009) ;  /* 0x0000000000103947 */ /* 0x000fea0003800000 */
[----:B------:R-:W-:Y:S01]  /*1aa0*/  MOV R16, RZ ;  /* 0x000000ff00107202 */ /* 0x000fe20000000f00 */
[----:B------:R-:W-:Y:S06]  /*1ab0*/  @!P2 BRA `(.L_x_16010) ;  /* 0x000000000018a947 */ /* 0x000fec0003800000 */
[----:B-----5:R-:W-:Y:S01]  /*1ac0*/  SHF.L.U32 R16, R117, 0x10, RZ ;  /* 0x0000001075107819 */ /* 0x020fe200000006ff */
[----:B------:R-:W-:Y:S06]  /*1ad0*/  BRA `(.L_x_16010) ;  /* 0x0000000000107947 */ /* 0x000fec0003800000 */
.L_x_16009:
[----:B-----5:R-:W-:Y:S02]  /*1ae0*/  SHF.L.U32 R16, R113, 0x10, RZ ;  /* 0x0000001071107819 */ /* 0x020fe400000006ff */
[----:B------:R-:W-:-:S03]  /*1af0*/  @P2 SHF.L.U32 R17, R117, 0x10, RZ ;  /* 0x0000001075112819 */ /* 0x000fc600000006ff */
[----:B------:R-:W-:-:S04]  /*1b00*/  FMUL.FTZ R16, R16, UR8 ;  /* 0x0000000810107c20 */ /* 0x000fc80008410000 */
[----:B------:R-:W-:-:S07]  /*1b10*/  @P2 FADD.FTZ R16, R17, R16 ;  /* 0x0000001011102221 */ /* 0x000fce0000010000 */
.L_x_16010:
[----:B------:R-:W-:Y:S05]  /*1b20*/  BSYNC B1 ;  /* 0x0000000000017941 */ /* 0x000fea0003800000 */
.L_x_16008:
[----:B------:R-:W-:Y:S04]  /*1b30*/  BSSY B1, `(.L_x_16011) ;  /* 0x000000d000017945 */ /* 0x000fe80003800000 */
[----:B------:R-:W-:Y:S05]  /*1b40*/  @P3 BRA `(.L_x_16012) ;  /* 0x0000000000143947 */ /* 0x000fea0003800000 */
[----:B------:R-:W-:Y:S01]  /*1b50*/  HFMA2.MMA R17, -RZ, RZ, 0, 0 ;  /* 0x00000000ff117435 */ /* 0x000fe200000001ff */
[----:B------:R-:W-:Y:S10]  /*1b60*/  @!P2 BRA `(.L_x_16013) ;  /* 0x000000000024a947 */ /* 0x000ff40003800000 */
[----:B-----5:R-:W-:-:S04]  /*1b70*/  PRMT R17, R117, 0x7632, R17 ;  /* 0x0000763275117816 */ /* 0x020fc80000000011 */
[----:B------:R-:W-:Y:S01]  /*1b80*/  SHF.L.U32 R17, R17, 0x10, RZ ;  /* 0x0000001011117819 */ /* 0x000fe200000006ff */
[----:B------:R-:W-:Y:S06]  /*1b90*/  BRA `(.L_x_16013) ;  /* 0x0000000000187947 */ /* 0x000fec0003800000 */
.L_x_16012:
[----:B-----5:R-:W-:Y:S02]  /*1ba0*/  PRMT R17, R113, 0x7632, R17 ;  /* 0x0000763271117816 */ /* 0x020fe40000000011 */
[----:B------:R-:W-:Y:S02]  /*1bb0*/  @P2 PRMT R18, R117, 0x7632, R18 ;  /* 0x0000763275122816 */ /* 0x000fe40000000012 */
[----:B------:R-:W-:Y:S02]  /*1bc0*/  SHF.L.U32 R17, R17, 0x10, RZ ;  /* 0x0000001011117819 */ /* 0x000fe400000006ff */
[----:B------:R-:W-:-:S03]  /*1bd0*/  @P2 SHF.L.U32 R18, R18, 0x10, RZ ;  /* 0x0000001012122819 */ /* 0x000fc600000006ff */
[----:B------:R-:W-:-:S04]  /*1be0*/  FMUL.FTZ R17, R17, UR8 ;  /* 0x0000000811117c20 */ /* 0x000fc80008410000 */
[----:B------:R-:W-:-:S07]  /*1bf0*/  @P2 FADD.FTZ R17, R18, R17 ;  /* 0x0000001112112221 */ /* 0x000fce0000010000 */
.L_x_16013:
[----:B------:R-:W-:Y:S05]  /*1c00*/  BSYNC B1 ;  /* 0x0000000000017941 */ /* 0x000fea0003800000 */
.L_x_16011:
[----:B------:R-:W-:Y:S04]  /*1c10*/  BSSY B1, `(.L_x_16014) ;  /* 0x000000a000017945 */ /* 0x000fe80003800000 */
[----:B------:R-:W-:Y:S05]  /*1c20*/  @P3 BRA `(.L_x_16015) ;  /* 0x0000000000103947 */ /* 0x000fea0003800000 */
[----:B------:R-:W-:Y:S01]  /*1c30*/  MOV R18, RZ ;  /* 0x000000ff00127202 */ /* 0x000fe20000000f00 */
[----:B------:R-:W-:Y:S06]  /*1c40*/  @!P2 BRA `(.L_x_16016) ;  /* 0x000000000018a947 */ /* 0x000fec0003800000 */
[----:B-----5:R-:W-:Y:S01]  /*1c50*/  SHF.L.U32 R18, R118, 0x10, RZ ;  /* 0x0000001076127819 */ /* 0x020fe200000006ff */
[----:B------:R-:W-:Y:S06]  /*1c60*/  BRA `(.L_x_16016) ;  /* 0x0000000000107947 */ /* 0x000fec0003800000 */
.L_x_16015:
[----:B-----5:R-:W-:Y:S02]  /*1c70*/  SHF.L.U32 R18, R114, 0x10, RZ ;  /* 0x0000001072127819 */ /* 0x020fe400000006ff */
[----:B------:R-:W-:-:S03]  /*1c80*/  @P2 SHF.L.U32 R19, R118, 0x10, RZ ;  /* 0x0000001076132819 */ /* 0x000fc600000006ff */
[----:B------:R-:W-:-:S04]  /*1c90*/  FMUL.FTZ R18, R18, UR8 ;  /* 0x0000000812127c20 */ /* 0x000fc80008410000 */
[----:B------:R-:W-:-:S07]  /*1ca0*/  @P2 FADD.FTZ R18, R19, R18 ;  /* 0x0000001213122221 */ /* 0x000fce0000010000 */
.L_x_16016:
[----:B------:R-:W-:Y:S05]  /*1cb0*/  BSYNC B1 ;  /* 0x0000000000017941 */ /* 0x000fea0003800000 */
.L_x_16014:
[----:B------:R-:W-:Y:S04]  /*1cc0*/  BSSY B1, `(.L_x_16017) ;  /* 0x000000d000017945 */ /* 0x000fe80003800000 */
[----:B------:R-:W-:Y:S05]  /*1cd0*/  @P3 BRA `(.L_x_16018) ;  /* 0x0000000000143947 */ /* 0x000fea0003800000 */
[----:B------:R-:W-:Y:S01]  /*1ce0*/  HFMA2.MMA R19, -RZ, RZ, 0, 0 ;  /* 0x00000000ff137435 */ /* 0x000fe200000001ff */
[----:B------:R-:W-:Y:S10]  /*1cf0*/  @!P2 BRA `(.L_x_16019) ;  /* 0x000000000024a947 */ /* 0x000ff40003800000 */
[----:B-----5:R-:W-:-:S04]  /*1d00*/  PRMT R19, R118, 0x7632, R19 ;  /* 0x0000763276137816 */ /* 0x020fc80000000013 */
[----:B------:R-:W-:Y:S01]  /*1d10*/  SHF.L.U32 R19, R19, 0x10, RZ ;  /* 0x0000001013137819 */ /* 0x000fe200000006ff */
[----:B------:R-:W-:Y:S06]  /*1d20*/  BRA `(.L_x_16019) ;  /* 0x0000000000187947 */ /* 0x000fec0003800000 */
.L_x_16018:
[----:B-----5:R-:W-:Y:S02]  /*1d30*/  PRMT R19, R114, 0x7632, R19 ;  /* 0x0000763272137816 */ /* 0x020fe40000000013 */
[----:B------:R-:W-:Y:S02]  /*1d40*/  @P2 PRMT R20, R118, 0x7632, R20 ;  /* 0x0000763276142816 */ /* 0x000fe40000000014 */
[----:B------:R-:W-:Y:S02]  /*1d50*/  SHF.L.U32 R19, R19, 0x10, RZ ;  /* 0x0000001013137819 */ /* 0x000fe400000006ff */
[----:B------:R-:W-:-:S03]  /*1d60*/  @P2 SHF.L.U32 R20, R20, 0x10, RZ ;  /* 0x0000001014142819 */ /* 0x000fc600000006ff */
[----:B------:R-:W-:-:S04]  /*1d70*/  FMUL.FTZ R19, R19, UR8 ;  /* 0x0000000813137c20 */ /* 0x000fc80008410000 */
[----:B------:R-:W-:-:S07]  /*1d80*/  @P2 FADD.FTZ R19, R20, R19 ;  /* 0x0000001314132221 */ /* 0x000fce0000010000 */
.L_x_16019:
[----:B------:R-:W-:Y:S05]  /*1d90*/  BSYNC B1 ;  /* 0x0000000000017941 */ /* 0x000fea0003800000 */
.L_x_16017:
[----:B------:R-:W-:Y:S04]  /*1da0*/  BSSY B1, `(.L_x_16020) ;  /* 0x000000a000017945 */ /* 0x000fe80003800000 */
[----:B------:R-:W-:Y:S05]  /*1db0*/  @P3 BRA `(.L_x_16021) ;  /* 0x0000000000103947 */ /* 0x000fea0003800000 */
[----:B------:R-:W-:Y:S01]  /*1dc0*/  MOV R20, RZ ;  /* 0x000000ff00147202 */ /* 0x000fe20000000f00 */
[----:B------:R-:W-:Y:S06]  /*1dd0*/  @!P2 BRA `(.L_x_16022) ;  /* 0x000000000018a947 */ /* 0x000fec0003800000 */
[----:B-----5:R-:W-:Y:S01]  /*1de0*/  SHF.L.U32 R20, R119, 0x10, RZ ;  /* 0x0000001077147819 */ /* 0x020fe200000006ff */
[----:B------:R-:W-:Y:S06]  /*1df0*/  BRA `(.L_x_16022) ;  /* 0x0000000000107947 */ /* 0x000fec0003800000 */
.L_x_16021:
[----:B-----5:R-:W-:Y:S02]  /*1e00*/  SHF.L.U32 R20, R115, 0x10, RZ ;  /* 0x0000001073147819 */ /* 0x020fe400000006ff */
[----:B------:R-:W-:-:S03]  /*1e10*/  @P2 SHF.L.U32 R21, R119, 0x10, RZ ;  /* 0x0000001077152819 */ /* 0x000fc600000006ff */
[----:B------:R-:W-:-:S04]  /*1e20*/  FMUL.FTZ R20, R20, UR8 ;  /* 0x0000000814147c20 */ /* 0x000fc80008410000 */
[----:B------:R-:W-:-:S07]  /*1e30*/  @P2 FADD.FTZ R20, R21, R20 ;  /* 0x0000001415142221 */ /* 0x000fce0000010000 */
.L_x_16022:
[----:B------:R-:W-:Y:S05]  /*1e40*/  BSYNC B1 ;  /* 0x0000000000017941 */ /* 0x000fea0003800000 */
.L_x_16020:
[----:B------:R-:W-:Y:S04]  /*1e50*/  BSSY B1, `(.L_x_16023) ;  /* 0x000000d000017945 */ /* 0x000fe80003800000 */
[----:B------:R-:W-:Y:S05]  /*1e60*/  @P3 BRA `(.L_x_16024) ;  /* 0x0000000000143947 */ /* 0x000fea0003800000 */
[----:B------:R-:W-:Y:S01]  /*1e70*/  HFMA2.MMA R21, -RZ, RZ, 0, 0 ;  /* 0x00000000ff157435 */ /* 0x000fe200000001ff */
[----:B------:R-:W-:Y:S10]  /*1e80*/  @!P2 BRA `(.L_x_16025) ;  /* 0x000000000024a947 */ /* 0x000ff40003800000 */
[----:B-----5:R-:W-:-:S04]  /*1e90*/  PRMT R21, R119, 0x7632, R21 ;  /* 0x0000763277157816 */ /* 0x020fc80000000015 */
[----:B------:R-:W-:Y:S01]  /*1ea0*/  SHF.L.U32 R21, R21, 0x10, RZ ;  /* 0x0000001015157819 */ /* 0x000fe200000006ff */
[----:B------:R-:W-:Y:S06]  /*1eb0*/  BRA `(.L_x_16025) ;  /* 0x0000000000187947 */ /* 0x000fec0003800000 */
.L_x_16024:
[----:B-----5:R-:W-:Y:S02]  /*1ec0*/  PRMT R21, R115, 0x7632, R21 ;  /* 0x0000763273157816 */ /* 0x020fe40000000015 */
[----:B0-----:R-:W-:Y:S02]  /*1ed0*/  @P2 PRMT R120, R119, 0x7632, R120 ;  /* 0x0000763277782816 */ /* 0x001fe40000000078 */
[----:B------:R-:W-:Y:S02]  /*1ee0*/  SHF.L.U32 R21, R21, 0x10, RZ ;  /* 0x0000001015157819 */ /* 0x000fe400000006ff */
[----:B------:R-:W-:-:S03]  /*1ef0*/  @P2 SHF.L.U32 R120, R120, 0x10, RZ ;  /* 0x0000001078782819 */ /* 0x000fc600000006ff */
[----:B------:R-:W-:-:S04]  /*1f00*/  FMUL.FTZ R21, R21, UR8 ;  /* 0x0000000815157c20 */ /* 0x000fc80008410000 */
[----:B------:R-:W-:-:S07]  /*1f10*/  @P2 FADD.FTZ R21, R120, R21 ;  /* 0x0000001578152221 */ /* 0x000fce0000010000 */
.L_x_16025:
[----:B------:R-:W-:Y:S05]  /*1f20*/  BSYNC B1 ;  /* 0x0000000000017941 */ /* 0x000fea0003800000 */
.L_x_16023:
        /* <DEDUP_REMOVED lines=9> */
.L_x_16001:
[----:B------:R-:W-:Y:S05]  /*1fc0*/  BSYNC B0 ;  /* 0x0000000000007941 */ /* 0x000fea0003800000 */
.L_x_16000:
        /* <DEDUP_REMOVED lines=16> */
[----:B-----5:R-:W-:Y:S01]  /*20d0*/  SHF.L.U32 R22, R116, 0x10, RZ ;  /* 0x0000001074167819 */ /* 0x020fe200000006ff */
[----:B------:R-:W-:Y:S06]  /*20e0*/  BRA `(.L_x_16030) ;  /* 0x0000000000107947 */ /* 0x000fec0003800000 */
.L_x_16029:
[----:B-----5:R-:W-:Y:S02]  /*20f0*/  SHF.L.U32 R22, R112, 0x10, RZ ;  /* 0x0000001070167819 */ /* 0x020fe400000006ff */
[----:B------:R-:W-:-:S03]  /*2100*/  @P2 SHF.L.U32 R23, R116, 0x10, RZ ;  /* 0x0000001074172819 */ /* 0x000fc600000006ff */
[----:B------:R-:W-:-:S04]  /*2110*/  FMUL.FTZ R22, R22, UR8 ;  /* 0x0000000816167c20 */ /* 0x000fc80008410000 */
[----:B------:R-:W-:-:S07]  /*2120*/  @P2 FADD.FTZ R22, R23, R22 ;  /* 0x0000001617162221 */ /* 0x000fce0000010000 */
.L_x_16030:
[----:B------:R-:W-:Y:S05]  /*2130*/  BSYNC B1 ;  /* 0x0000000000017941 */ /* 0x000fea0003800000 */
.L_x_16028:
[----:B------:R-:W-:Y:S04]  /*2140*/  BSSY B1, `(.L_x_16031) ;  /* 0x000000d000017945 */ /* 0x000fe80003800000 */
[----:B------:R-:W-:Y:S05]  /*2150*/  @P3 BRA `(.L_x_16032) ;  /* 0x0000000000143947 */ /* 0x000fea0003800000 */
[----:B------:R-:W-:Y:S01]  /*2160*/  HFMA2.MMA R23, -RZ, RZ, 0, 0 ;  /* 0x00000000ff177435 */ /* 0x000fe200000001ff */
[----:B------:R-:W-:Y:S10]  /*2170*/  @!P2 BRA `(.L_x_16033) ;  /* 0x000000000024a947 */ /* 0x000ff40003800000 */
[----:B-----5:R-:W-:-:S04]  /*2180*/  PRMT R23, R116, 0x7632, R23 ;  /* 0x0000763274177816 */ /* 0x020fc80000000017 */
[----:B------:R-:W-:Y:S01]  /*2190*/  SHF.L.U32 R23, R23, 0x10, RZ ;  /* 0x0000001017177819 */ /* 0x000fe200000006ff */
[----:B------:R-:W-:Y:S06]  /*21a0*/  BRA `(.L_x_16033) ;  /* 0x0000000000187947 */ /* 0x000fec0003800000 */
.L_x_16032:
[----:B-----5:R-:W-:Y:S02]  /*21b0*/  PRMT R23, R112, 0x7632, R23 ;  /* 0x0000763270177816 */ /* 0x020fe40000000017 */
[----:B------:R-:W-:Y:S02]  /*21c0*/  @P2 PRMT R24, R116, 0x7632, R24 ;  /* 0x0000763274182816 */ /* 0x000fe40000000018 */
[----:B------:R-:W-:Y:S02]  /*21d0*/  SHF.L.U32 R23, R23, 0x10, RZ ;  /* 0x0000001017177819 */ /* 0x000fe400000006ff */
[----:B------:R-:W-:-:S03]  /*21e0*/  @P2 SHF.L.U32 R24, R24, 0x10, RZ ;  /* 0x0000001018182819 */ /* 0x000fc600000006ff */
[----:B------:R-:W-:-:S04]  /*21f0*/  FMUL.FTZ R23, R23, UR8 ;  /* 0x0000000817177c20 */ /* 0x000fc80008410000 */
[----:B------:R-:W-:-:S07]  /*2200*/  @P2 FADD.FTZ R23, R24, R23 ;  /* 0x0000001718172221 */ /* 0x000fce0000010000 */
.L_x_16033:
[----:B------:R-:W-:Y:S05]  /*2210*/  BSYNC B1 ;  /* 0x0000000000017941 */ /* 0x000fea0003800000 */
.L_x_16031:
[----:B------:R-:W-:Y:S04]  /*2220*/  BSSY B1, `(.L_x_16034) ;  /* 0x000000a000017945 */ /* 0x000fe80003800000 */
[----:B------:R-:W-:Y:S05]  /*2230*/  @P3 BRA `(.L_x_16035) ;  /* 0x0000000000103947 */ /* 0x000fea0003800000 */
[----:B------:R-:W-:Y:S01]  /*2240*/  MOV R24, RZ ;  /* 0x000000ff00187202 */ /* 0x000fe20000000f00 */
[----:B------:R-:W-:Y:S06]  /*2250*/  @!P2 BRA `(.L_x_16036) ;  /* 0x000000000018a947 */ /* 0x000fec0003800000 */
[----:B-----5:R-:W-:Y:S01]  /*2260*/  SHF.L.U32 R24, R117, 0x10, RZ ;  /* 0x0000001075187819 */ /* 0x020fe200000006ff */
[----:B------:R-:W-:Y:S06]  /*2270*/  BRA `(.L_x_16036) ;  /* 0x0000000000107947 */ /* 0x000fec0003800000 */
.L_x_16035:
[----:B-----5:R-:W-:Y:S02]  /*2280*/  SHF.L.U32 R24, R113, 0x10, RZ ;  /* 0x0000001071187819 */ /* 0x020fe400000006ff */
[----:B------:R-:W-:-:S03]  /*2290*/  @P2 SHF.L.U32 R25, R117, 0x10, RZ ;  /* 0x0000001075192819 */ /* 0x000fc600000006ff */
[----:B------:R-:W-:-:S04]  /*22a0*/  FMUL.FTZ R24, R24, UR8 ;  /* 0x0000000818187c20 */ /* 0x000fc80008410000 */
[----:B------:R-:W-:-:S07]  /*22b0*/  @P2 FADD.FTZ R24, R25, R24 ;  /* 0x0000001819182221 */ /* 0x000fce0000010000 */
.L_x_16036:
[----:B------:R-:W-:Y:S05]  /*22c0*/  BSYNC B1 ;  /* 0x0000000000017941 */ /* 0x000fea0003800000 */
.L_x_16034:
[----:B------:R-:W-:Y:S04]  /*22d0*/  BSSY B1, `(.L_x_16037) ;  /* 0x000000d000017945 */ /* 0x000fe80003800000 */
[----:B------:R-:W-:Y:S05]  /*22e0*/  @P3 BRA `(.L_x_16038) ;  /* 0x0000000000143947 */ /* 0x000fea0003800000 */
[----:B------:R-:W-:Y:S01]  /*22f0*/  HFMA2.MMA R25, -RZ, RZ, 0, 0 ;  /* 0x00000000ff197435 */ /* 0x000fe200000001ff */
[----:B------:R-:W-:Y:S10]  /*2300*/  @!P2 BRA `(.L_x_16039) ;  /* 0x000000000024a947 */ /* 0x000ff40003800000 */
[----:B-----5:R-:W-:-:S04]  /*2310*/  PRMT R25, R117, 0x7632, R25 ;  /* 0x0000763275197816 */ /* 0x020fc80000000019 */
[----:B------:R-:W-:Y:S01]  /*2320*/  SHF.L.U32 R25, R25, 0x10, RZ ;  /* 0x0000001019197819 */ /* 0x000fe200000006ff */
[----:B------:R-:W-:Y:S06]  /*2330*/  BRA `(.L_x_16039) ;  /* 0x0000000000187947 */ /* 0x000fec0003800000 */
.L_x_16038:
[----:B-----5:R-:W-:Y:S02]  /*2340*/  PRMT R25, R113, 0x7632, R25 ;  /* 0x0000763271197816 */ /* 0x020fe40000000019 */
[----:B------:R-:W-:Y:S02]  /*2350*/  @P2 PRMT R26, R117, 0x7632, R26 ;  /* 0x00007632751a2816 */ /* 0x000fe4000000001a */
[----:B------:R-:W-:Y:S02]  /*2360*/  SHF.L.U32 R25, R25, 0x10, RZ ;  /* 0x0000001019197819 */ /* 0x000fe400000006ff */
[----:B------:R-:W-:-:S03]  /*2370*/  @P2 SHF.L.U32 R26, R26, 0x10, RZ ;  /* 0x000000101a1a2819 */ /* 0x000fc600000006ff */
[----:B------:R-:W-:-:S04]  /*2380*/  FMUL.FTZ R25, R25, UR8 ;  /* 0x0000000819197c20 */ /* 0x000fc80008410000 */
[----:B------:R-:W-:-:S07]  /*2390*/  @P2 FADD.FTZ R25, R26, R25 ;  /* 0x000000191a192221 */ /* 0x000fce0000010000 */
.L_x_16039:
[----:B------:R-:W-:Y:S05]  /*23a0*/  BSYNC B1 ;  /* 0x0000000000017941 */ /* 0x000fea0003800000 */
.L_x_16037:
[----:B------:R-:W-:Y:S04]  /*23b0*/  BSSY B1, `(.L_x_16040) ;  /* 0x000000a000017945 */ /* 0x000fe80003800000 */
[----:B------:R-:W-:Y:S05]  /*23c0*/  @P3 BRA `(.L_x_16041) ;  /* 0x0000000000103947 */ /* 0x000fea0003800000 */
[----:B------:R-:W-:Y:S01]  /*23d0*/  MOV R26, RZ ;  /* 0x000000ff001a7202 */ /* 0x000fe20000000f00 */
[----:B------:R-:W-:Y:S06]  /*23e0*/  @!P2 BRA `(.L_x_16042) ;  /* 0x000000000018a947 */ /* 0x000fec0003800000 */
[----:B-----5:R-:W-:Y:S01]  /*23f0*/  SHF.L.U32 R26, R118, 0x10, RZ ;  /* 0x00000010761a7819 */ /* 0x020fe200000006ff */
[----:B------:R-:W-:Y:S06]  /*2400*/  BRA `(.L_x_16042) ;  /* 0x0000000000107947 */ /* 0x000fec0003800000 */
.L_x_16041:
[----:B-----5:R-:W-:Y:S02]  /*2410*/  SHF.L.U32 R26, R114, 0x10, RZ ;  /* 0x00000010721a7819 */ /* 0x020fe400000006ff */
[----:B------:R-:W-:-:S03]  /*2420*/  @P2 SHF.L.U32 R27, R118, 0x10, RZ ;  /* 0x00000010761b2819 */ /* 0x000fc600000006ff */
[----:B------:R-:W-:-:S04]  /*2430*/  FMUL.FTZ R26, R26, UR8 ;  /* 0x000000081a1a7c20 */ /* 0x000fc80008410000 */
[----:B------:R-:W-:-:S07]  /*2440*/  @P2 FADD.FTZ R26, R27, R26 ;  /* 0x0000001a1b1a2221 */ /* 0x000fce0000010000 */
.L_x_16042:
[----:B------:R-:W-:Y:S05]  /*2450*/  BSYNC B1 ;  /* 0x0000000000017941 */ /* 0x000fea0003800000 */
.L_x_16040:
[----:B------:R-:W-:Y:S04]  /*2460*/  BSSY B1, `(.L_x_16043) ;  /* 0x000000d000017945 */ /* 0x000fe80003800000 */
[----:B------:R-:W-:Y:S05]  /*2470*/  @P3 BRA `(.L_x_16044) ;  /* 0x0000000000143947 */ /* 0x000fea0003800000 */
[----:B------:R-:W-:Y:S01]  /*2480*/  HFMA2.MMA R27, -RZ, RZ, 0, 0 ;  /* 0x00000000ff1b7435 */ /* 0x000fe200000001ff */
[----:B------:R-:W-:Y:S10]  /*2490*/  @!P2 BRA `(.L_x_16045) ;  /* 0x000000000024a947 */ /* 0x000ff40003800000 */
[----:B-----5:R-:W-:-:S04]  /*24a0*/  PRMT R27, R118, 0x7632, R27 ;  /* 0x00007632761b7816 */ /* 0x020fc8000000001b */
[----:B------:R-:W-:Y:S01]  /*24b0*/  SHF.L.U32 R27, R27, 0x10, RZ ;  /* 0x000000101b1b7819 */ /* 0x000fe200000006ff */
[----:B------:R-:W-:Y:S06]  /*24c0*/  BRA `(.L_x_16045) ;  /* 0x0000000000187947 */ /* 0x000fec0003800000 */
.L_x_16044:
[----:B-----5:R-:W-:Y:S02]  /*24d0*/  PRMT R27, R114, 0x7632, R27 ;  /* 0x00007632721b7816 */ /* 0x020fe4000000001b */
[----:B------:R-:W-:Y:S02]  /*24e0*/  @P2 PRMT R28, R118, 0x7632, R28 ;  /* 0x00007632761c2816 */ /* 0x000fe4000000001c */
[----:B------:R-:W-:Y:S02]  /*24f0*/  SHF.L.U32 R27, R27, 0x10, RZ ;  /* 0x000000101b1b7819 */ /* 0x000fe400000006ff */
[----:B------:R-:W-:-:S03]  /*2500*/  @P2 SHF.L.U32 R28, R28, 0x10, RZ ;  /* 0x000000101c1c2819 */ /* 0x000fc600000006ff */
[----:B------:R-:W-:-:S04]  /*2510*/  FMUL.FTZ R27, R27, UR8 ;  /* 0x000000081b1b7c20 */ /* 0x000fc80008410000 */
[----:B------:R-:W-:-:S07]  /*2520*/  @P2 FADD.FTZ R27, R28, R27 ;  /* 0x0000001b1c1b2221 */ /* 0x000fce0000010000 */
.L_x_16045:
[----:B------:R-:W-:Y:S05]  /*2530*/  BSYNC B1 ;  /* 0x0000000000017941 */ /* 0x000fea0003800000 */
.L_x_16043:
[----:B------:R-:W-:Y:S04]  /*2540*/  BSSY B1, `(.L_x_16046) ;  /* 0x000000a000017945 */ /* 0x000fe80003800000 */
[----:B------:R-:W-:Y:S05]  /*2550*/  @P3 BRA `(.L_x_16047) ;  /* 0x0000000000103947 */ /* 0x000fea0003800000 */
[----:B------:R-:W-:Y:S01]  /*2560*/  MOV R28, RZ ;  /* 0x000000ff001c7202 */ /* 0x000fe20000000f00 */
[----:B------:R-:W-:Y:S06]  /*2570*/  @!P2 BRA `(.L_x_16048) ;  /* 0x000000000018a947 */ /* 0x000fec0003800000 */
[----:B-----5:R-:W-:Y:S01]  /*2580*/  SHF.L.U32 R28, R119, 0x10, RZ ;  /* 0x00000010771c7819 */ /* 0x020fe200000006ff */
[----:B------:R-:W-:Y:S06]  /*2590*/  BRA `(.L_x_16048) ;  /* 0x0000000000107947 */ /* 0x000fec0003800000 */
.L_x_16047:
[----:B-----5:R-:W-:Y:S02]  /*25a0*/  SHF.L.U32 R28, R115, 0x10, RZ ;  /* 0x00000010731c7819 */ /* 0x020fe400000006ff */
[----:B------:R-:W-:-:S03]  /*25b0*/  @P2 SHF.L.U32 R29, R119, 0x10, RZ ;  /* 0x00000010771d2819 */ /* 0x000fc600000006ff */
[----:B------:R-:W-:-:S04]  /*25c0*/  FMUL.FTZ R28, R28, UR8 ;  /* 0x000000081c1c7c20 */ /* 0x000fc80008410000 */
[----:B------:R-:W-:-:S07]  /*25d0*/  @P2 FADD.FTZ R28, R29, R28 ;  /* 0x0000001c1d1c2221 */ /* 0x000fce0000010000 */
.L_x_16048:
[----:B------:R-:W-:Y:S05]  /*25e0*/  BSYNC B1 ;  /* 0x0000000000017941 */ /* 0x000fea0003800000 */
.L_x_16046:
[----:B------:R-:W-:Y:S04]  /*25f0*/  BSSY B1, `(.L_x_16049) ;  /* 0x000000d000017945 */ /* 0x000fe80003800000 */
[----:B------:R-:W-:Y:S05]  /*2600*/  @P3 BRA `(.L_x_16050) ;  /* 0x0000000000143947 */ /* 0x000fea0003800000 */
[----:B------:R-:W-:Y:S01]  /*2610*/  HFMA2.MMA R29, -RZ, RZ, 0, 0 ;  /* 0x00000000ff1d7435 */ /* 0x000fe200000001ff */
[----:B------:R-:W-:Y:S10]  /*2620*/  @!P2 BRA `(.L_x_16051) ;  /* 0x000000000024a947 */ /* 0x000ff40003800000 */
[----:B-----5:R-:W-:-:S04]  /*2630*/  PRMT R29, R119, 0x7632, R29 ;  /* 0x00007632771d7816 */ /* 0x020fc8000000001d */
[----:B------:R-:W-:Y:S01]  /*2640*/  SHF.L.U32 R29, R29, 0x10, RZ ;  /* 0x000000101d1d7819 */ /* 0x000fe200000006ff */
[----:B------:R-:W-:Y:S06]  /*2650*/  BRA `(.L_x_16051) ;  /* 0x0000000000187947 */ /* 0x000fec0003800000 */
.L_x_16050:
[----:B-----5:R-:W-:Y:S02]  /*2660*/  PRMT R29, R115, 0x7632, R29 ;  /* 0x00007632731d7816 */ /* 0x020fe4000000001d */
[----:B01----:R-:W-:Y:S02]  /*2670*/  @P2 PRMT R120, R119, 0x7632, R120 ;  /* 0x0000763277782816 */ /* 0x003fe40000000078 */
[----:B------:R-:W-:Y:S02]  /*2680*/  SHF.L.U32 R29, R29, 0x10, RZ ;  /* 0x000000101d1d7819 */ /* 0x000fe400000006ff */
[----:B------:R-:W-:-:S03]  /*2690*/  @P2 SHF.L.U32 R120, R120, 0x10, RZ ;  /* 0x0000001078782819 */ /* 0x000fc600000006ff */
[----:B------:R-:W-:-:S04]  /*26a0*/  FMUL.FTZ R29, R29, UR8 ;  /* 0x000000081d1d7c20 */ /* 0x000fc80008410000 */
[----:B------:R-:W-:-:S07]  /*26b0*/  @P2 FADD.FTZ R29, R120, R29 ;  /* 0x0000001d781d2221 */ /* 0x000fce0000010000 */
.L_x_16051:
[----:B------:R-:W-:Y:S05]  /*26c0*/  BSYNC B1 ;  /* 0x0000000000017941 */ /* 0x000fea0003800000 */
.L_x_16049:
        /* <DEDUP_REMOVED lines=9> */
.L_x_16027:
[----:B------:R-:W-:Y:S05]  /*2760*/  BSYNC B0 ;  /* 0x0000000000007941 */ /* 0x000fea0003800000 */
.L_x_16026:
        /* <DEDUP_REMOVED lines=16> */
[----:B-----5:R-:W-:Y:S01]  /*2870*/  SHF.L.U32 R30, R116, 0x10, RZ ;  /* 0x00000010741e7819 */ /* 0x020fe200000006ff */
[----:B------:R-:W-:Y:S06]  /*2880*/  BRA `(.L_x_16056) ;  /* 0x0000000000107947 */ /* 0x000fec0003800000 */
.L_x_16055:
[----:B-----5:R-:W-:Y:S02]  /*2890*/  SHF.L.U32 R30, R112, 0x10, RZ ;  /* 0x00000010701e7819 */ /* 0x020fe400000006ff */
[----:B------:R-:W-:-:S03]  /*28a0*/  @P2 SHF.L.U32 R31, R116, 0x10, RZ ;  /* 0x00000010741f2819 */ /* 0x000fc600000006ff */
[----:B------:R-:W-:-:S04]  /*28b0*/  FMUL.FTZ R30, R30, UR8 ;  /* 0x000000081e1e7c20 */ /* 0x000fc80008410000 */
[----:B------:R-:W-:-:S07]  /*28c0*/  @P2 FADD.FTZ R30, R31, R30 ;  /* 0x0000001e1f1e2221 */ /* 0x000fce0000010000 */
.L_x_16056:
[----:B------:R-:W-:Y:S05]  /*28d0*/  BSYNC B1 ;  /* 0x0000000000017941 */ /* 0x000fea0003800000 */
.L_x_16054:
[----:B------:R-:W-:Y:S04]  /*28e0*/  BSSY B1, `(.L_x_16057) ;  /* 0x000000d000017945 */ /* 0x000fe80003800000 */
[----:B------:R-:W-:Y:S05]  /*28f0*/  @P3 BRA `(.L_x_16058) ;  /* 0x0000000000143947 */ /* 0x000fea0003800000 */
[----:B------:R-:W-:Y:S01]  /*2900*/  HFMA2.MMA R31, -RZ, RZ, 0, 0 ;  /* 0x00000000ff1f7435 */ /* 0x000fe200000001ff */
[----:B------:R-:W-:Y:S10]  /*2910*/  @!P2 BRA `(.L_x_16059) ;  /* 0x000000000024a947 */ /* 0x000ff40003800000 */
[----:B-----5:R-:W-:-:S04]  /*2920*/  PRMT R31, R116, 0x7632, R31 ;  /* 0x00007632741f7816 */ /* 0x020fc8000000001f */
[----:B------:R-:W-:Y:S01]  /*2930*/  SHF.L.U32 R31, R31, 0x10, RZ ;  /* 0x000000101f1f7819 */ /* 0x000fe200000006ff */
[----:B------:R-:W-:Y:S06]  /*2940*/  BRA `(.L_x_16059) ;  /* 0x0000000000187947 */ /* 0x000fec0003800000 */
.L_x_16058:
[----:B-----5:R-:W-:Y:S02]  /*2950*/  PRMT R31, R112, 0x7632, R31 ;  /* 0x00007632701f7816 */ /* 0x020fe4000000001f */
[----:B------:R-:W-:Y:S02]  /*2960*/  @P2 PRMT R32, R116, 0x7632, R32 ;  /* 0x0000763274202816 */ /* 0x000fe40000000020 */
[----:B------:R-:W-:Y:S02]  /*2970*/  SHF.L.U32 R31, R31, 0x10, RZ ;  /* 0x000000101f1f7819 */ /* 0x000fe400000006ff */
[----:B------:R-:W-:-:S03]  /*2980*/  @P2 SHF.L.U32 R32, R32, 0x10, RZ ;  /* 0x0000001020202819 */ /* 0x000fc600000006ff */
[----:B------:R-:W-:-:S04]  /*2990*/  FMUL.FTZ R31, R31, UR8 ;  /* 0x000000081f1f7c20 */ /* 0x000fc80008410000 */
[----:B------:R-:W-:-:S07]  /*29a0*/  @P2 FADD.FTZ R31, R32, R31 ;  /* 0x0000001f201f2221 */ /* 0x000fce0000010000 */
.L_x_16059:
[----:B------:R-:W-:Y:S05]  /*29b0*/  BSYNC B1 ;  /* 0x0000000000017941 */ /* 0x000fea0003800000 */
.L_x_16057:
[----:B------:R-:W-:Y:S04]  /*29c0*/  BSSY B1, `(.L_x_16060) ;  /* 0x000000a000017945 */ /* 0x000fe80003800000 */
[----:B------:R-:W-:Y:S05]  /*29d0*/  @P3 BRA `(.L_x_16061) ;  /* 0x0000000000103947 */ /* 0x000fea0003800000 */
[----:B------:R-:W-:Y:S01]  /*29e0*/  MOV R32, RZ ;  /* 0x000000ff00207202 */ /* 0x000fe20000000f00 */
[----:B------:R-:W-:Y:S06]  /*29f0*/  @!P2 BRA `(.L_x_16062) ;  /* 0x000000000018a947 */ /* 0x000fec0003800000 */
[----:B-----5:R-:W-:Y:S01]  /*2a00*/  SHF.L.U32 R32, R117, 0x10, RZ ;  /* 0x0000001075207819 */ /* 0x020fe200000006ff */
[----:B------:R-:W-:Y:S06]  /*2a10*/  BRA `(.L_x_16062) ;  /* 0x0000000000107947 */ /* 0x000fec0003800000 */
.L_x_16061:
[----:B-----5:R-:W-:Y:S02]  /*2a20*/  SHF.L.U32 R32, R113, 0x10, RZ ;  /* 0x0000001071207819 */ /* 0x020fe400000006ff */
[----:B------:R-:W-:-:S03]  /*2a30*/  @P2 SHF.L.U32 R33, R117, 0x10, RZ ;  /* 0x0000001075212819 */ /* 0x000fc600000006ff */
[----:B------:R-:W-:-:S04]  /*2a40*/  FMUL.FTZ R32, R32, UR8 ;  /* 0x0000000820207c20 */ /* 0x000fc80008410000 */
[----:B------:R-:W-:-:S07]  /*2a50*/  @P2 FADD.FTZ R32, R33, R32 ;  /* 0x0000002021202221 */ /* 0x000fce0000010000 */
.L_x_16062:
[----:B------:R-:W-:Y:S05]  /*2a60*/  BSYNC B1 ;  /* 0x0000000000017941 */ /* 0x000fea0003800000 */
.L_x_16060:
[----:B------:R-:W-:Y:S04]  /*2a70*/  BSSY B1, `(.L_x_16063) ;  /* 0x000000d000017945 */ /* 0x000fe80003800000 */
[----:B------:R-:W-:Y:S05]  /*2a80*/  @P3 BRA `(.L_x_16064) ;  /* 0x0000000000143947 */ /* 0x000fea0003800000 */
[----:B------:R-:W-:Y:S01]  /*2a90*/  HFMA2.MMA R33, -RZ, RZ, 0, 0 ;  /* 0x00000000ff217435 */ /* 0x000fe200000001ff */
[----:B------:R-:W-:Y:S10]  /*2aa0*/  @!P2 BRA `(.L_x_16065) ;  /* 0x000000000024a947 */ /* 0x000ff40003800000 */
[----:B-----5:R-:W-:-:S04]  /*2ab0*/  PRMT R33, R117, 0x7632, R33 ;  /* 0x0000763275217816 */ /* 0x020fc80000000021 */
[----:B------:R-:W-:Y:S01]  /*2ac0*/  SHF.L.U32 R33, R33, 0x10, RZ ;  /* 0x0000001021217819 */ /* 0x000fe200000006ff */
[----:B------:R-:W-:Y:S06]  /*2ad0*/  BRA `(.L_x_16065) ;  /* 0x0000000000187947 */ /* 0x000fec0003800000 */
.L_x_16064:
[----:B-----5:R-:W-:Y:S02]  /*2ae0*/  PRMT R33, R113, 0x7632, R33 ;  /* 0x0000763271217816 */ /* 0x020fe40000000021 */
[----:B------:R-:W-:Y:S02]  /*2af0*/  @P2 PRMT R34, R117, 0x7632, R34 ;  /* 0x0000763275222816 */ /* 0x000fe40000000022 */
[----:B------:R-:W-:Y:S02]  /*2b00*/  SHF.L.U32 R33, R33, 0x10, RZ ;  /* 0x0000001021217819 */ /* 0x000fe400000006ff */
[----:B------:R-:W-:-:S03]  /*2b10*/  @P2 SHF.L.U32 R34, R34, 0x10, RZ ;  /* 0x0000001022222819 */ /* 0x000fc600000006ff */
[----:B------:R-:W-:-:S04]  /*2b20*/  FMUL.FTZ R33, R33, UR8 ;  /* 0x0000000821217c20 */ /* 0x000fc80008410000 */
[----:B------:R-:W-:-:S07]  /*2b30*/  @P2 FADD.FTZ R33, R34, R33 ;  /* 0x0000002122212221 */ /* 0x000fce0000010000 */
.L_x_16065:
[----:B------:R-:W-:Y:S05]  /*2b40*/  BSYNC B1 ;  /* 0x0000000000017941 */ /* 0x000fea0003800000 */
.L_x_16063:
[----:B------:R-:W-:Y:S04]  /*2b50*/  BSSY B1, `(.L_x_16066) ;  /* 0x000000a000017945 */ /* 0x000fe80003800000 */
[----:B------:R-:W-:Y:S05]  /*2b60*/  @P3 BRA `(.L_x_16067) ;  /* 0x0000000000103947 */ /* 0x000fea0003800000 */
[----:B------:R-:W-:Y:S01]  /*2b70*/  MOV R34, RZ ;  /* 0x000000ff00227202 */ /* 0x000fe20000000f00 */
[----:B------:R-:W-:Y:S06]  /*2b80*/  @!P2 BRA `(.L_x_16068) ;  /* 0x000000000018a947 */ /* 0x000fec0003800000 */
[----:B-----5:R-:W-:Y:S01]  /*2b90*/  SHF.L.U32 R34, R118, 0x10, RZ ;  /* 0x0000001076227819 */ /* 0x020fe200000006ff */
[----:B------:R-:W-:Y:S06]  /*2ba0*/  BRA `(.L_x_16068) ;  /* 0x0000000000107947 */ /* 0x000fec0003800000 */
.L_x_16067:
[----:B-----5:R-:W-:Y:S02]  /*2bb0*/  SHF.L.U32 R34, R114, 0x10, RZ ;  /* 0x0000001072227819 */ /* 0x020fe400000006ff */
[----:B------:R-:W-:-:S03]  /*2bc0*/  @P2 SHF.L.U32 R35, R118, 0x10, RZ ;  /* 0x0000001076232819 */ /* 0x000fc600000006ff */
[----:B------:R-:W-:-:S04]  /*2bd0*/  FMUL.FTZ R34, R34, UR8 ;  /* 0x0000000822227c20 */ /* 0x000fc80008410000 */
[----:B------:R-:W-:-:S07]  /*2be0*/  @P2 FADD.FTZ R34, R35, R34 ;  /* 0x0000002223222221 */ /* 0x000fce0000010000 */
.L_x_16068:
[----:B------:R-:W-:Y:S05]  /*2bf0*/  BSYNC B1 ;  /* 0x0000000000017941 */ /* 0x000fea0003800000 */
.L_x_16066:
[----:B------:R-:W-:Y:S04]  /*2c00*/  BSSY B1, `(.L_x_16069) ;  /* 0x000000d000017945 */ /* 0x000fe80003800000 */
[----:B------:R-:W-:Y:S05]  /*2c10*/  @P3 BRA `(.L_x_16070) ;  /* 0x0000000000143947 */ /* 0x000fea0003800000 */
[----:B------:R-:W-:Y:S01]  /*2c20*/  HFMA2.MMA R35, -RZ, RZ, 0, 0 ;  /* 0x00000000ff237435 */ /* 0x000fe200000001ff */
[----:B------:R-:W-:Y:S10]  /*2c30*/  @!P2 BRA `(.L_x_16071) ;  /* 0x000000000024a947 */ /* 0x000ff40003800000 */
[----:B-----5:R-:W-:-:S04]  /*2c40*/  PRMT R35, R118, 0x7632, R35 ;  /* 0x0000763276237816 */ /* 0x020fc80000000023 */
[----:B------:R-:W-:Y:S01]  /*2c50*/  SHF.L.U32 R35, R35, 0x10, RZ ;  /* 0x0000001023237819 */ /* 0x000fe200000006ff */
[----:B------:R-:W-:Y:S06]  /*2c60*/  BRA `(.L_x_16071) ;  /* 0x0000000000187947 */ /* 0x000fec0003800000 */
.L_x_16070:
[----:B-----5:R-:W-:Y:S02]  /*2c70*/  PRMT R35, R114, 0x7632, R35 ;  /* 0x0000763272237816 */ /* 0x020fe40000000023 */
[----:B------:R-:W-:Y:S02]  /*2c80*/  @P2 PRMT R36, R118, 0x7632, R36 ;  /* 0x0000763276242816 */ /* 0x000fe40000000024 */
[----:B------:R-:W-:Y:S02]  /*2c90*/  SHF.L.U32 R35, R35, 0x10, RZ ;  /* 0x0000001023237819 */ /* 0x000fe400000006ff */
[----:B------:R-:W-:-:S03]  /*2ca0*/  @P2 SHF.L.U32 R36, R36, 0x10, RZ ;  /* 0x0000001024242819 */ /* 0x000fc600000006ff */
[----:B------:R-:W-:-:S04]  /*2cb0*/  FMUL.FTZ R35, R35, UR8 ;  /* 0x0000000823237c20 */ /* 0x000fc80008410000 */
[----:B------:R-:W-:-:S07]  /*2cc0*/  @P2 FADD.FTZ R35, R36, R35 ;  /* 0x0000002324232221 */ /* 0x000fce0000010000 */
.L_x_16071:
[----:B------:R-:W-:Y:S05]  /*2cd0*/  BSYNC B1 ;  /* 0x0000000000017941 */ /* 0x000fea0003800000 */
.L_x_16069:
[----:B------:R-:W-:Y:S04]  /*2ce0*/  BSSY B1, `(.L_x_16072) ;  /* 0x000000a000017945 */ /* 0x000fe80003800000 */
[----:B------:R-:W-:Y:S05]  /*2cf0*/  @P3 BRA `(.L_x_16073) ;  /* 0x0000000000103947 */ /* 0x000fea0003800000 */
[----:B------:R-:W-:Y:S01]  /*2d00*/  MOV R36, RZ ;  /* 0x000000ff00247202 */ /* 0x000fe20000000f00 */
[----:B------:R-:W-:Y:S06]  /*2d10*/  @!P2 BRA `(.L_x_16074) ;  /* 0x000000000018a947 */ /* 0x000fec0003800000 */
[----:B-----5:R-:W-:Y:S01]  /*2d20*/  SHF.L.U32 R36, R119, 0x10, RZ ;  /* 0x0000001077247819 */ /* 0x020fe200000006ff */
[----:B------:R-:W-:Y:S06]  /*2d30*/  BRA `(.L_x_16074) ;  /* 0x0000000000107947 */ /* 0x000fec0003800000 */
.L_x_16073:
[----:B-----5:R-:W-:Y:S02]  /*2d40*/  SHF.L.U32 R36, R115, 0x10, RZ ;  /* 0x0000001073247819 */ /* 0x020fe400000006ff */
[----:B------:R-:W-:-:S03]  /*2d50*/  @P2 SHF.L.U32 R37, R119, 0x10, RZ ;  /* 0x0000001077252819 */ /* 0x000fc600000006ff */
[----:B------:R-:W-:-:S04]  /*2d60*/  FMUL.FTZ R36, R36, UR8 ;  /* 0x0000000824247c20 */ /* 0x000fc80008410000 */
[----:B------:R-:W-:-:S07]  /*2d70*/  @P2 FADD.FTZ R36, R37, R36 ;  /* 0x0000002425242221 */ /* 0x000fce0000010000 */
.L_x_16074:
[----:B------:R-:W-:Y:S05]  /*2d80*/  BSYNC B1 ;  /* 0x0000000000017941 */ /* 0x000fea0003800000 */
.L_x_16072:
[----:B------:R-:W-:Y:S04]  /*2d90*/  BSSY B1, `(.L_x_16075) ;  /* 0x000000d000017945 */ /* 0x000fe80003800000 */
[----:B------:R-:W-:Y:S05]  /*2da0*/  @P3 BRA `(.L_x_16076) ;  /* 0x0000000000143947 */ /* 0x000fea0003800000 */
[----:B------:R-:W-:Y:S01]  /*2db0*/  HFMA2.MMA R37, -RZ, RZ, 0, 0 ;  /* 0x00000000ff257435 */ /* 0x000fe200000001ff */
[----:B------:R-:W-:Y:S10]  /*2dc0*/  @!P2 BRA `(.L_x_16077) ;  /* 0x000000000024a947 */ /* 0x000ff40003800000 */
[----:B-----5:R-:W-:-:S04]  /*2dd0*/  PRMT R37, R119, 0x7632, R37 ;  /* 0x0000763277257816 */ /* 0x020fc80000000025 */
[----:B------:R-:W-:Y:S01]  /*2de0*/  SHF.L.U32 R37, R37, 0x10, RZ ;  /* 0x0000001025257819 */ /* 0x000fe200000006ff */
[----:B------:R-:W-:Y:S06]  /*2df0*/  BRA `(.L_x_16077) ;  /* 0x0000000000187947 */ /* 0x000fec0003800000 */
.L_x_16076:
[----:B-----5:R-:W-:Y:S02]  /*2e00*/  PRMT R37, R115, 0x7632, R37 ;  /* 0x0000763273257816 */ /* 0x020fe40000000025 */
[----:B012---:R-:W-:Y:S02]  /*2e10*/  @P2 PRMT R120, R119, 0x7632, R120 ;  /* 0x0000763277782816 */ /* 0x007fe40000000078 */
[----:B------:R-:W-:Y:S02]  /*2e20*/  SHF.L.U32 R37, R37, 0x10, RZ ;  /* 0x0000001025257819 */ /* 0x000fe400000006ff */
[----:B------:R-:W-:-:S03]  /*2e30*/  @P2 SHF.L.U32 R120, R120, 0x10, RZ ;  /* 0x0000001078782819 */ /* 0x000fc600000006ff */
[----:B------:R-:W-:-:S04]  /*2e40*/  FMUL.FTZ R37, R37, UR8 ;  /* 0x0000000825257c20 */ /* 0x000fc80008410000 */
[----:B------:R-:W-:-:S07]  /*2e50*/  @P2 FADD.FTZ R37, R120, R37 ;  /* 0x0000002578252221 */ /* 0x000fce0000010000 */
.L_x_16077:
[----:B------:R-:W-:Y:S05]  /*2e60*/  BSYNC B1 ;  /* 0x0000000000017941 */ /* 0x000fea0003800000 */
.L_x_16075:
[----:B012---:R-:W0:Y:S01]  /*2e70*/  LDC.64 R166, c[0x0][0x238] ;  /* 0x00008e00ffa67b82 */ /* 0x007e220000000a00 */
        /* <DEDUP_REMOVED lines=8> */
.L_x_16053:
[----:B------:R-:W-:Y:S05]  /*2f00*/  BSYNC B0 ;  /* 0x0000000000007941 */ /* 0x000fea0003800000 */
.L_x_16052:
[----:B------:R-:W-:Y:S01]  /*2f10*/  LOP3.LUT P2, RZ, R3, 0x400, RZ, 0xc0, !PT ;  /* 0x0000040003ff7812 */ /* 0x000fe2000784c0ff */
[----:B------:R-:W-:-:S12]  /*2f20*/  BSSY B0, `(.L_x_16078) ;  /* 0x0000078000007945 */ /* 0x000fd80003800000 */
[----:B------:R-:W-:Y:S05]  /*2f30*/  @!P2 BRA `(.L_x_16079) ;  /* 0x0000000400d8a947 */ /* 0x000fea0003800000 */
[----:B------:R-:W4:Y:S01]  /*2f40*/  @P1 LDC.64 R38, c[0x0][0x220] ;  /* 0x00008800ff261b82 */ /* 0x000f220000000a00 */
[----:B------:R-:W-:-:S04]  /*2f50*/  ISETP.NE.U32.AND P2, PT, RZ, UR6, PT ;  /* 0x00000006ff007c0c */ /* 0x000fc8000bf45070 */
[----:B------:R-:W-:Y:S01]  /*2f60*/  ISETP.NE.AND.EX P2, PT, RZ, UR7, PT, P2 ;  /* 0x00000007ff007c0c */ /* 0x000fe2000bf45320 */
[----:B----4-:R-:W-:-:S05]  /*2f70*/  @P1 IMAD.WIDE.U32 R38, R181, 0x10, R38 ;  /* 0x00000010b5261825 */ /* 0x010fca00078e0026 */
[----:B-----5:R4:W5:Y:S07]  /*2f80*/  @P1 LDG.E.128 R112, desc[UR4][R38.64] ;  /* 0x0000000426701981 */ /* 0x02096e000c1e1d00 */
[----:B----4-:R-:W4:Y:S02]  /*2f90*/  @P2 LDC.64 R38, c[0x0][0x230] ;  /* 0x00008c00ff262b82 */ /* 0x010f240000000a00 */
[----:B----4-:R-:W-:-:S05]  /*2fa0*/  @P2 IMAD.WIDE.U32 R38, R180, 0x10, R38 ;  /* 0x00000010b4262825 */ /* 0x010fca00078e0026 */
[----:B------:R4:W5:Y:S01]  /*2fb0*/  @P2 LDG.E.128 R116, desc[UR4][R38.64] ;  /* 0x0000000426742981 */ /* 0x000962000c1e1d00 */
[----:B------:R-:W-:Y:S01]  /*2fc0*/  ISETP.GT.AND P3, PT, R165, RZ, PT ;  /* 0x000000ffa500720c */ /* 0x000fe20003f64270 */
[----:B------:R-:W-:-:S12]  /*2fd0*/  BSSY B1, `(.L_x_16080) ;  /* 0x000000a000017945 */ /* 0x000fd80003800000 */
[----:B----4-:R-:W-:Y:S05]  /*2fe0*/  @P3 BRA `(.L_x_16081) ;  /* 0x0000000000103947 */ /* 0x010fea0003800000 */
[----:B------:R-:W-:Y:S01]  /*2ff0*/  MOV R38, RZ ;  /* 0x000000ff00267202 */ /* 0x000fe20000000f00 */
[----:B------:R-:W-:Y:S06]  /*3000*/  @!P2 BRA `(.L_x_16082) ;  /* 0x000000000018a947 */ /* 0x000fec0003800000 */
[----:B-----5:R-:W-:Y:S01]  /*3010*/  SHF.L.U32 R38, R116, 0x10, RZ ;  /* 0x0000001074267819 */ /* 0x020fe200000006ff */
[----:B------:R-:W-:Y:S06]  /*3020*/  BRA `(.L_x_16082) ;  /* 0x0000000000107947 */ /* 0x000fec0003800000 */
.L_x_16081:
[----:B-----5:R-:W-:Y:S02]  /*3030*/  SHF.L.U32 R38, R112, 0x10, RZ ;  /* 0x0000001070267819 */ /* 0x020fe400000006ff */
[----:B------:R-:W-:-:S03]  /*3040*/  @P2 SHF.L.U32 R39, R116, 0x10, RZ ;  /* 0x0000001074272819 */ /* 0x000fc600000006ff */
[----:B------:R-:W-:-:S04]  /*3050*/  FMUL.FTZ R38, R38, UR8 ;  /* 0x0000000826267c20 */ /* 0x000fc80008410000 */
[----:B------:R-:W-:-:S07]  /*3060*/  @P2 FADD.FTZ R38, R39, R38 ;  /* 0x0000002627262221 */ /* 0x000fce0000010000 */
.L_x_16082:
[----:B------:R-:W-:Y:S05]  /*3070*/  BSYNC B1 ;  /* 0x0000000000017941 */ /* 0x000fea0003800000 */
.L_x_16080:
[----:B------:R-:W-:Y:S04]  /*3080*/  BSSY B1, `(.L_x_16083) ;  /* 0x000000d000017945 */ /* 0x000fe80003800000 */
[----:B------:R-:W-:Y:S05]  /*3090*/  @P3 BRA `(.L_x_16084) ;  /* 0x0000000000143947 */ /* 0x000fea0003800000 */
[----:B------:R-:W-:Y:S01]  /*30a0*/  HFMA2.MMA R39, -RZ, RZ, 0, 0 ;  /* 0x00000000ff277435 */ /* 0x000fe200000001ff */
[----:B------:R-:W-:Y:S10]  /*30b0*/  @!P2 BRA `(.L_x_16085) ;  /* 0x000000000024a947 */ /* 0x000ff40003800000 */
[----:B-----5:R-:W-:-:S04]  /*30c0*/  PRMT R39, R116, 0x7632, R39 ;  /* 0x0000763274277816 */ /* 0x020fc80000000027 */
[----:B------:R-:W-:Y:S01]  /*30d0*/  SHF.L.U32 R39, R39, 0x10, RZ ;  /* 0x0000001027277819 */ /* 0x000fe200000006ff */
[----:B------:R-:W-:Y:S06]  /*30e0*/  BRA `(.L_x_16085) ;  /* 0x0000000000187947 */ /* 0x000fec0003800000 */
.L_x_16084:
[----:B-----5:R-:W-:Y:S02]  /*30f0*/  PRMT R39, R112, 0x7632, R39 ;  /* 0x0000763270277816 */ /* 0x020fe40000000027 */
[----:B------:R-:W-:Y:S02]  /*3100*/  @P2 PRMT R40, R116, 0x7632, R40 ;  /* 0x0000763274282816 */ /* 0x000fe40000000028 */
[----:B------:R-:W-:Y:S02]  /*3110*/  SHF.L.U32 R39, R39, 0x10, RZ ;  /* 0x0000001027277819 */ /* 0x000fe400000006ff */
[----:B------:R-:W-:-:S03]  /*3120*/  @P2 SHF.L.U32 R40, R40, 0x10, RZ ;  /* 0x0000001028282819 */ /* 0x000fc600000006ff */
[----:B------:R-:W-:-:S04]  /*3130*/  FMUL.FTZ R39, R39, UR8 ;  /* 0x0000000827277c20 */ /* 0x000fc80008410000 */
[----:B------:R-:W-:-:S07]  /*3140*/  @P2 FADD.FTZ R39, R40, R39 ;  /* 0x0000002728272221 */ /* 0x000fce0000010000 */
.L_x_16085:
[----:B------:R-:W-:Y:S05]  /*3150*/  BSYNC B1 ;  /* 0x0000000000017941 */ /* 0x000fea0003800000 */
.L_x_16083:
[----:B------:R-:W-:Y:S04]  /*3160*/  BSSY B1, `(.L_x_16086) ;  /* 0x000000a000017945 */ /* 0x000fe80003800000 */
[----:B------:R-:W-:Y:S05]  /*3170*/  @P3 BRA `(.L_x_16087) ;  /* 0x0000000000103947 */ /* 0x000fea0003800000 */
[----:B------:R-:W-:Y:S01]  /*3180*/  MOV R40, RZ ;  /* 0x000000ff00287202 */ /* 0x000fe20000000f00 */
[----:B------:R-:W-:Y:S06]  /*3190*/  @!P2 BRA `(.L_x_16088) ;  /* 0x000000000018a947 */ /* 0x000fec0003800000 */
[----:B-----5:R-:W-:Y:S01]  /*31a0*/  SHF.L.U32 R40, R117, 0x10, RZ ;  /* 0x0000001075287819 */ /* 0x020fe200000006ff */
[----:B------:R-:W-:Y:S06]  /*31b0*/  BRA `(.L_x_16088) ;  /* 0x0000000000107947 */ /* 0x000fec0003800000 */
.L_x_16087:
[----:B-----5:R-:W-:Y:S02]  /*31c0*/  SHF.L.U32 R40, R113, 0x10, RZ ;  /* 0x0000001071287819 */ /* 0x020fe400000006ff */
[----:B------:R-:W-:-:S03]  /*31d0*/  @P2 SHF.L.U32 R41, R117, 0x10, RZ ;  /* 0x0000001075292819 */ /* 0x000fc600000006ff */
[----:B------:R-:W-:-:S04]  /*31e0*/  FMUL.FTZ R40, R40, UR8 ;  /* 0x0000000828287c20 */ /* 0x000fc80008410000 */
[----:B------:R-:W-:-:S07]  /*31f0*/  @P2 FADD.FTZ R40, R41, R40 ;  /* 0x0000002829282221 */ /* 0x000fce0000010000 */
.L_x_16088:
[----:B------:R-:W-:Y:S05]  /*3200*/  BSYNC B1 ;  /* 0x0000000000017941 */ /* 0x000fea0003800000 */
.L_x_16086:
[----:B------:R-:W-:Y:S04]  /*3210*/  BSSY B1, `(.L_x_16089) ;  /* 0x000000d000017945 */ /* 0x000fe80003800000 */
[----:B------:R-:W-:Y:S05]  /*3220*/  @P3 BRA `(.L_x_16090) ;  /* 0x0000000000143947 */ /* 0x000fea0003800000 */
[----:B------:R-:W-:Y:S01]  /*3230*/  HFMA2.MMA R41, -RZ, RZ, 0, 0 ;  /* 0x00000000ff297435 */ /* 0x000fe200000001ff */
[----:B------:R-:W-:Y:S10]  /*3240*/  @!P2 BRA `(.L_x_16091) ;  /* 0x000000000024a947 */ /* 0x000ff40003800000 */
[----:B-----5:R-:W-:-:S04]  /*3250*/  PRMT R41, R117, 0x7632, R41 ;  /* 0x0000763275297816 */ /* 0x020fc80000000029 */
[----:B------:R-:W-:Y:S01]  /*3260*/  SHF.L.U32 R41, R41, 0x10, RZ ;  /* 0x0000001029297819 */ /* 0x000fe200000006ff */
[----:B------:R-:W-:Y:S06]  /*3270*/  BRA `(.L_x_16091) ;  /* 0x0000000000187947 */ /* 0x000fec0003800000 */
.L_x_16090:
[----:B-----5:R-:W-:Y:S02]  /*3280*/  PRMT R41, R113, 0x7632, R41 ;  /* 0x0000763271297816 */ /* 0x020fe40000000029 */
[----:B------:R-:W-:Y:S02]  /*3290*/  @P2 PRMT R42, R117, 0x7632, R42 ;  /* 0x00007632752a2816 */ /* 0x000fe4000000002a */
[----:B------:R-:W-:Y:S02]  /*32a0*/  SHF.L.U32 R41, R41, 0x10, RZ ;  /* 0x0000001029297819 */ /* 0x000fe400000006ff */
[----:B------:R-:W-:-:S03]  /*32b0*/  @P2 SHF.L.U32 R42, R42, 0x10, RZ ;  /* 0x000000102a2a2819 */ /* 0x000fc600000006ff */
[----:B------:R-:W-:-:S04]  /*32c0*/  FMUL.FTZ R41, R41, UR8 ;  /* 0x0000000829297c20 */ /* 0x000fc80008410000 */
[----:B------:R-:W-:-:S07]  /*32d0*/  @P2 FADD.FTZ R41, R42, R41 ;  /* 0x000000292a292221 */ /* 0x000fce0000010000 */
.L_x_16091:
[----:B------:R-:W-:Y:S05]  /*32e0*/  BSYNC B1 ;  /* 0x0000000000017941 */ /* 0x000fea0003800000 */
.L_x_16089:
[----:B------:R-:W-:Y:S04]  /*32f0*/  BSSY B1, `(.L_x_16092) ;  /* 0x000000a000017945 */ /* 0x000fe80003800000 */
[----:B------:R-:W-:Y:S05]  /*3300*/  @P3 BRA `(.L_x_16093) ;  /* 0x0000000000103947 */ /* 0x000fea0003800000 */
[----:B------:R-:W-:Y:S01]  /*3310*/  MOV R42, RZ ;  /* 0x000000ff002a7202 */ /* 0x000fe20000000f00 */
[----:B------:R-:W-:Y:S06]  /*3320*/  @!P2 BRA `(.L_x_16094) ;  /* 0x000000000018a947 */ /* 0x000fec0003800000 */
[----:B-----5:R-:W-:Y:S01]  /*3330*/  SHF.L.U32 R42, R118, 0x10, RZ ;  /* 0x00000010762a7819 */ /* 0x020fe200000006ff */
[----:B------:R-:W-:Y:S06]  /*3340*/  BRA `(.L_x_16094) ;  /* 0x0000000000107947 */ /* 0x000fec0003800000 */
.L_x_16093:
[----:B-----5:R-:W-:Y:S02]  /*3350*/  SHF.L.U32 R42, R114, 0x10, RZ ;  /* 0x00000010722a7819 */ /* 0x020fe400000006ff */
[----:B------:R-:W-:-:S03]  /*3360*/  @P2 SHF.L.U32 R43, R118, 0x10, RZ ;  /* 0x00000010762b2819 */ /* 0x000fc600000006ff */
[----:B------:R-:W-:-:S04]  /*3370*/  FMUL.FTZ R42, R42, UR8 ;  /* 0x000000082a2a7c20 */ /* 0x000fc80008410000 */
[----:B------:R-:W-:-:S07]  /*3380*/  @P2 FADD.FTZ R42, R43, R42 ;  /* 0x0000002a2b2a2221 */ /* 0x000fce0000010000 */
.L_x_16094:
[----:B------:R-:W-:Y:S05]  /*3390*/  BSYNC B1 ;  /* 0x0000000000017941 */ /* 0x000fea0003800000 */
.L_x_16092:
[----:B------:R-:W-:Y:S04]  /*33a0*/  BSSY B1, `(.L_x_16095) ;  /* 0x000000d000017945 */ /* 0x000fe80003800000 */
[----:B------:R-:W-:Y:S05]  /*33b0*/  @P3 BRA `(.L_x_16096) ;  /* 0x0000000000143947 */ /* 0x000fea0003800000 */
[----:B------:R-:W-:Y:S01]  /*33c0*/  HFMA2.MMA R43, -RZ, RZ, 0, 0 ;  /* 0x00000000ff2b7435 */ /* 0x000fe200000001ff */
[----:B------:R-:W-:Y:S10]  /*33d0*/  @!P2 BRA `(.L_x_16097) ;  /* 0x000000000024a947 */ /* 0x000ff40003800000 */
[----:B-----5:R-:W-:-:S04]  /*33e0*/  PRMT R43, R118, 0x7632, R43 ;  /* 0x00007632762b7816 */ /* 0x020fc8000000002b */
[----:B------:R-:W-:Y:S01]  /*33f0*/  SHF.L.U32 R43, R43, 0x10, RZ ;  /* 0x000000102b2b7819 */ /* 0x000fe200000006ff */
[----:B------:R-:W-:Y:S06]  /*3400*/  BRA `(.L_x_16097) ;  /* 0x0000000000187947 */ /* 0x000fec0003800000 */
.L_x_16096:
[----:B-----5:R-:W-:Y:S02]  /*3410*/  PRMT R43, R114, 0x7632, R43 ;  /* 0x00007632722b7816 */ /* 0x020fe4000000002b */
[----:B0123--:R-:W-:Y:S02]  /*3420*/  @P2 PRMT R120, R118, 0x7632, R120 ;  /* 0x0000763276782816 */ /* 0x00ffe40000000078 */
[----:B------:R-:W-:Y:S02]  /*3430*/  SHF.L.U32 R43, R43, 0x10, RZ ;  /* 0x000000102b2b7819 */ /* 0x000fe400000006ff */
[----:B------:R-:W-:-:S03]  /*3440*/  @P2 SHF.L.U32 R120, R120, 0x10, RZ ;  /* 0x0000001078782819 */ /* 0x000fc600000006ff */
[----:B------:R-:W-:-:S04]  /*3450*/  FMUL.FTZ R43, R43, UR8 ;  /* 0x000000082b2b7c20 */ /* 0x000fc80008410000 */
[----:B------:R-:W-:-:S07]  /*3460*/  @P2 FADD.FTZ R43, R120, R43 ;  /* 0x0000002b782b2221 */ /* 0x000fce0000010000 */
.L_x_16097:
[----:B------:R-:W-:Y:S05]  /*3470*/  BSYNC B1 ;  /* 0x0000000000017941 */ /* 0x000fea0003800000 */
.L_x_16095:
[----:B------:R-:W-:Y:S04]  /*3480*/  BSSY B1, `(.L_x_16098) ;  /* 0x000000a000017945 */ /* 0x000fe80003800000 */
[----:B------:R-:W-:Y:S05]  /*3490*/  @P3 BRA `(.L_x_16099) ;  /* 0x0000000000103947 */ /* 0x000fea0003800000 */
[----:B------:R-:W-:Y:S01]  /*34a0*/  MOV R124, RZ ;  /* 0x000000ff007c7202 */ /* 0x000fe20000000f00 */
[----:B------:R-:W-:Y:S06]  /*34b0*/  @!P2 BRA `(.L_x_16100) ;  /* 0x000000000018a947 */ /* 0x000fec0003800000 */
[----:B-----5:R-:W-:Y:S01]  /*34c0*/  SHF.L.U32 R124, R119, 0x10, RZ ;  /* 0x00000010777c7819 */ /* 0x020fe200000006ff */
[----:B------:R-:W-:Y:S06]  /*34d0*/  BRA `(.L_x_16100) ;  /* 0x0000000000107947 */ /* 0x000fec0003800000 */
.L_x_16099:
[----:B0123-5:R-:W-:-:S05]  /*34e0*/  SHF.L.U32 R120, R115, 0x10, RZ ;  /* 0x0000001073787819 */ /* 0x02ffca00000006ff */
[----:B------:R-:W-:Y:S01]  /*34f0*/  FMUL.FTZ R124, R120, UR8 ;  /* 0x00000008787c7c20 */ /* 0x000fe20008410000 */
[----:B------:R-:W-:-:S05]  /*3500*/  @P2 SHF.L.U32 R120, R119, 0x10, RZ ;  /* 0x0000001077782819 */ /* 0x000fca00000006ff */
[----:B------:R-:W-:-:S07]  /*3510*/  @P2 FADD.FTZ R124, R120, R124 ;  /* 0x0000007c787c2221 */ /* 0x000fce0000010000 */
.L_x_16100:
[----:B------:R-:W-:Y:S05]  /*3520*/  BSYNC B1 ;  /* 0x0000000000017941 */ /* 0x000fea0003800000 */
.L_x_16098:
[----:B------:R-:W-:Y:S04]  /*3530*/  BSSY B1, `(.L_x_16101) ;  /* 0x000000d000017945 */ /* 0x000fe80003800000 */
[----:B------:R-:W-:Y:S05]  /*3540*/  @P3 BRA `(.L_x_16102) ;  /* 0x0000000000143947 */ /* 0x000fea0003800000 */
[----:B------:R-:W-:Y:S01]  /*3550*/  HFMA2.MMA R125, -RZ, RZ, 0, 0 ;  /* 0x00000000ff7d7435 */ /* 0x000fe200000001ff */
[----:B------:R-:W-:Y:S10]  /*3560*/  @!P2 BRA `(.L_x_16103) ;  /* 0x000000000024a947 */ /* 0x000ff40003800000 */
[----:B0123-5:R-:W-:-:S04]  /*3570*/  PRMT R120, R119, 0x7632, R120 ;  /* 0x0000763277787816 */ /* 0x02ffc80000000078 */
[----:B------:R-:W-:Y:S01]  /*3580*/  SHF.L.U32 R125, R120, 0x10, RZ ;  /* 0x00000010787d7819 */ /* 0x000fe200000006ff */
[----:B------:R-:W-:Y:S06]  /*3590*/  BRA `(.L_x_16103) ;  /* 0x0000000000187947 */ /* 0x000fec0003800000 */
.L_x_16102:
[----:B0123-5:R-:W-:Y:S02]  /*35a0*/  PRMT R121, R115, 0x7632, R121 ;  /* 0x0000763273797816 */ /* 0x02ffe40000000079 */
[----:B------:R-:W-:Y:S02]  /*35b0*/  @P2 PRMT R120, R119, 0x7632, R120 ;  /* 0x0000763277782816 */ /* 0x000fe40000000078 */
[----:B------:R-:W-:Y:S02]  /*35c0*/  SHF.L.U32 R121, R121, 0x10, RZ ;  /* 0x0000001079797819 */ /* 0x000fe400000006ff */
[----:B------:R-:W-:-:S03]  /*35d0*/  @P2 SHF.L.U32 R120, R120, 0x10, RZ ;  /* 0x0000001078782819 */ /* 0x000fc600000006ff */
[----:B------:R-:W-:-:S04]  /*35e0*/  FMUL.FTZ R125, R121, UR8 ;  /* 0x00000008797d7c20 */ /* 0x000fc80008410000 */
[----:B------:R-:W-:-:S07]  /*35f0*/  @P2 FADD.FTZ R125, R120, R125 ;  /* 0x0000007d787d2221 */ /* 0x000fce0000010000 */
.L_x_16103:
[----:B------:R-:W-:Y:S05]  /*3600*/  BSYNC B1 ;  /* 0x0000000000017941 */ /* 0x000fea0003800000 */
.L_x_16101:
[----:B0123--:R-:W0:Y:S01]  /*3610*/  LDC.64 R166, c[0x0][0x238] ;  /* 0x00008e00ffa67b82 */ /* 0x00fe220000000a00 */
        /* <DEDUP_REMOVED lines=8> */
.L_x_16079:
[----:B------:R-:W-:Y:S05]  /*36a0*/  BSYNC B0 ;  /* 0x0000000000007941 */ /* 0x000fea0003800000 */
.L_x_16078:
        /* <DEDUP_REMOVED lines=18> */
.L_x_16107:
[----:B-----5:R-:W-:Y:S02]  /*37d0*/  SHF.L.U32 R126, R112, 0x10, RZ ;  /* 0x00000010707e7819 */ /* 0x020fe400000006ff */
[----:B------:R-:W-:-:S03]  /*37e0*/  @P2 SHF.L.U32 R120, R116, 0x10, RZ ;  /* 0x0000001074782819 */ /* 0x000fc600000006ff */
[----:B------:R-:W-:-:S04]  /*37f0*/  FMUL.FTZ R126, R126, UR8 ;  /* 0x000000087e7e7c20 */ /* 0x000fc80008410000 */
[----:B------:R-:W-:-:S07]  /*3800*/  @P2 FADD.FTZ R126, R120, R126 ;  /* 0x0000007e787e2221 */ /* 0x000fce0000010000 */
.L_x_16108:
[----:B------:R-:W-:Y:S05]  /*3810*/  BSYNC B1 ;  /* 0x0000000000017941 */ /* 0x000fea0003800000 */
.L_x_16106:
[----:B------:R-:W-:Y:S04]  /*3820*/  BSSY B1, `(.L_x_16109) ;  /* 0x000000d000017945 */ /* 0x000fe80003800000 */
[----:B------:R-:W-:Y:S05]  /*3830*/  @P3 BRA `(.L_x_16110) ;  /* 0x0000000000143947 */ /* 0x000fea0003800000 */
[----:B------:R-:W-:Y:S01]  /*3840*/  HFMA2.MMA R127, -RZ, RZ, 0, 0 ;  /* 0x00000000ff7f7435 */ /* 0x000fe200000001ff */
[----:B------:R-:W-:Y:S10]  /*3850*/  @!P2 BRA `(.L_x_16111) ;  /* 0x000000000024a947 */ /* 0x000ff40003800000 */
[----:B-----5:R-:W-:-:S04]  /*3860*/  PRMT R127, R116, 0x7632, R127 ;  /* 0x00007632747f7816 */ /* 0x020fc8000000007f */
[----:B------:R-:W-:Y:S01]  /*3870*/  SHF.L.U32 R127, R127, 0x10, RZ ;  /* 0x000000107f7f7819 */ /* 0x000fe200000006ff */
[----:B------:R-:W-:Y:S06]  /*3880*/  BRA `(.L_x_16111) ;  /* 0x0000000000187947 */ /* 0x000fec0003800000 */
.L_x_16110:
[----:B-----5:R-:W-:Y:S02]  /*3890*/  PRMT R127, R112, 0x7632, R127 ;  /* 0x00007632707f7816 */ /* 0x020fe4000000007f */
[----:B------:R-:W-:Y:S02]  /*38a0*/  @P2 PRMT R120, R116, 0x7632, R120 ;  /* 0x0000763274782816 */ /* 0x000fe40000000078 */
[----:B------:R-:W-:Y:S02]  /*38b0*/  SHF.L.U32 R127, R127, 0x10, RZ ;  /* 0x000000107f7f7819 */ /* 0x000fe400000006ff */
[----:B------:R-:W-:-:S03]  /*38c0*/  @P2 SHF.L.U32 R120, R120, 0x10, RZ ;  /* 0x0000001078782819 */ /* 0x000fc600000006ff */
[----:B------:R-:W-:-:S04]  /*38d0*/  FMUL.FTZ R127, R127, UR8 ;  /* 0x000000087f7f7c20 */ /* 0x000fc80008410000 */
[----:B------:R-:W-:-:S07]  /*38e0*/  @P2 FADD.FTZ R127, R120, R127 ;  /* 0x0000007f787f2221 */ /* 0x000fce0000010000 */
.L_x_16111:
[----:B------:R-:W-:Y:S05]  /*38f0*/  BSYNC B1 ;  /* 0x0000000000017941 */ /* 0x000fea0003800000 */
.L_x_16109:
[----:B------:R-:W-:Y:S04]  /*3900*/  BSSY B1, `(.L_x_16112) ;  /* 0x000000a000017945 */ /* 0x000fe80003800000 */
[----:B------:R-:W-:Y:S05]  /*3910*/  @P3 BRA `(.L_x_16113) ;  /* 0x0000000000103947 */ /* 0x000fea0003800000 */
[----:B------:R-:W-:Y:S01]  /*3920*/  MOV R128, RZ ;  /* 0x000000ff00807202 */ /* 0x000fe20000000f00 */
[----:B------:R-:W-:Y:S06]  /*3930*/  @!P2 BRA `(.L_x_16114) ;  /* 0x000000000018a947 */ /* 0x000fec0003800000 */
[----:B-----5:R-:W-:Y:S01]  /*3940*/  SHF.L.U32 R128, R117, 0x10, RZ ;  /* 0x0000001075807819 */ /* 0x020fe200000006ff */
[----:B------:R-:W-:Y:S06]  /*3950*/  BRA `(.L_x_16114) ;  /* 0x0000000000107947 */ /* 0x000fec0003800000 */
.L_x_16113:
[----:B-----5:R-:W-:Y:S02]  /*3960*/  SHF.L.U32 R128, R113, 0x10, RZ ;  /* 0x0000001071807819 */ /* 0x020fe400000006ff */
[----:B------:R-:W-:-:S03]  /*3970*/  @P2 SHF.L.U32 R120, R117, 0x10, RZ ;  /* 0x0000001075782819 */ /* 0x000fc600000006ff */
[----:B------:R-:W-:-:S04]  /*3980*/  FMUL.FTZ R128, R128, UR8 ;  /* 0x0000000880807c20 */ /* 0x000fc80008410000 */
[----:B------:R-:W-:-:S07]  /*3990*/  @P2 FADD.FTZ R128, R120, R128 ;  /* 0x0000008078802221 */ /* 0x000fce0000010000 */
.L_x_16114:
[----:B------:R-:W-:Y:S05]  /*39a0*/  BSYNC B1 ;  /* 0x0000000000017941 */ /* 0x000fea0003800000 */
.L_x_16112:
[----:B------:R-:W-:Y:S04]  /*39b0*/  BSSY B1, `(.L_x_16115) ;  /* 0x000000d000017945 */ /* 0x000fe80003800000 */
[----:B------:R-:W-:Y:S05]  /*39c0*/  @P3 BRA `(.L_x_16116) ;  /* 0x0000000000143947 */ /* 0x000fea0003800000 */
[----:B------:R-:W-:Y:S01]  /*39d0*/  HFMA2.MMA R129, -RZ, RZ, 0, 0 ;  /* 0x00000000ff817435 */ /* 0x000fe200000001ff */
[----:B------:R-:W-:Y:S10]  /*39e0*/  @!P2 BRA `(.L_x_16117) ;  /* 0x000000000024a947 */ /* 0x000ff40003800000 */
[----:B-----5:R-:W-:-:S04]  /*39f0*/  PRMT R120, R117, 0x7632, R120 ;  /* 0x0000763275787816 */ /* 0x020fc80000000078 */
[----:B------:R-:W-:Y:S01]  /*3a00*/  SHF.L.U32 R129, R120, 0x10, RZ ;  /* 0x0000001078817819 */ /* 0x000fe200000006ff */
[----:B------:R-:W-:Y:S06]  /*3a10*/  BRA `(.L_x_16117) ;  /* 0x0000000000187947 */ /* 0x000fec0003800000 */
.L_x_16116:
[----:B-----5:R-:W-:Y:S02]  /*3a20*/  PRMT R121, R113, 0x7632, R121 ;  /* 0x0000763271797816 */ /* 0x020fe40000000079 */
[----:B------:R-:W-:Y:S02]  /*3a30*/  @P2 PRMT R120, R117, 0x7632, R120 ;  /* 0x0000763275782816 */ /* 0x000fe40000000078 */
[----:B------:R-:W-:Y:S02]  /*3a40*/  SHF.L.U32 R121, R121, 0x10, RZ ;  /* 0x0000001079797819 */ /* 0x000fe400000006ff */
[----:B------:R-:W-:-:S03]  /*3a50*/  @P2 SHF.L.U32 R120, R120, 0x10, RZ ;  /* 0x0000001078782819 */ /* 0x000fc600000006ff */
[----:B------:R-:W-:-:S04]  /*3a60*/  FMUL.FTZ R129, R121, UR8 ;  /* 0x0000000879817c20 */ /* 0x000fc80008410000 */
[----:B------:R-:W-:-:S07]  /*3a70*/  @P2 FADD.FTZ R129, R120, R129 ;  /* 0x0000008178812221 */ /* 0x000fce0000010000 */
.L_x_16117:
[----:B------:R-:W-:Y:S05]  /*3a80*/  BSYNC B1 ;  /* 0x0000000000017941 */ /* 0x000fea0003800000 */
.L_x_16115:
[----:B------:R-:W-:Y:S04]  /*3a90*/  BSSY B1, `(.L_x_16118) ;  /* 0x000000a000017945 */ /* 0x000fe80003800000 */
[----:B------:R-:W-:Y:S05]  /*3aa0*/  @P3 BRA `(.L_x_16119) ;  /* 0x0000000000103947 */ /* 0x000fea0003800000 */
[----:B------:R-:W-:Y:S01]  /*3ab0*/  MOV R130, RZ ;  /* 0x000000ff00827202 */ /* 0x000fe20000000f00 */
[----:B------:R-:W-:Y:S06]  /*3ac0*/  @!P2 BRA `(.L_x_16120) ;  /* 0x000000000018a947 */ /* 0x000fec0003800000 */
[----:B-----5:R-:W-:Y:S01]  /*3ad0*/  SHF.L.U32 R130, R118, 0x10, RZ ;  /* 0x0000001076827819 */ /* 0x020fe200000006ff */
[----:B------:R-:W-:Y:S06]  /*3ae0*/  BRA `(.L_x_16120) ;  /* 0x0000000000107947 */ /* 0x000fec0003800000 */
.L_x_16119:
[----:B-----5:R-:W-:-:S05]  /*3af0*/  SHF.L.U32 R120, R114, 0x10, RZ ;  /* 0x0000001072787819 */ /* 0x020fca00000006ff */
[----:B------:R-:W-:Y:S01]  /*3b00*/  FMUL.FTZ R130, R120, UR8 ;  /* 0x0000000878827c20 */ /* 0x000fe20008410000 */
[----:B------:R-:W-:-:S05]  /*3b10*/  @P2 SHF.L.U32 R120, R118, 0x10, RZ ;  /* 0x0000001076782819 */ /* 0x000fca00000006ff */
[----:B------:R-:W-:-:S07]  /*3b20*/  @P2 FADD.FTZ R130, R120, R130 ;  /* 0x0000008278822221 */ /* 0x000fce0000010000 */
.L_x_16120:
[----:B------:R-:W-:Y:S05]  /*3b30*/  BSYNC B1 ;  /* 0x0000000000017941 */ /* 0x000fea0003800000 */
.L_x_16118:
[----:B------:R-:W-:Y:S04]  /*3b40*/  BSSY B1, `(.L_x_16121) ;  /* 0x000000d000017945 */ /* 0x000fe80003800000 */
[----:B------:R-:W-:Y:S05]  /*3b50*/  @P3 BRA `(.L_x_16122) ;  /* 0x0000000000143947 */ /* 0x000fea0003800000 */
[----:B------:R-:W-:Y:S01]  /*3b60*/  HFMA2.MMA R131, -RZ, RZ, 0, 0 ;  /* 0x00000000ff837435 */ /* 0x000fe200000001ff */
[----:B------:R-:W-:Y:S10]  /*3b70*/  @!P2 BRA `(.L_x_16123) ;  /* 0x000000000024a947 */ /* 0x000ff40003800000 */
[----:B-----5:R-:W-:-:S04]  /*3b80*/  PRMT R120, R118, 0x7632, R120 ;  /* 0x0000763276787816 */ /* 0x020fc80000000078 */
[----:B------:R-:W-:Y:S01]  /*3b90*/  SHF.L.U32 R131, R120, 0x10, RZ ;  /* 0x0000001078837819 */ /* 0x000fe200000006ff */
[----:B------:R-:W-:Y:S06]  /*3ba0*/  BRA `(.L_x_16123) ;  /* 0x0000000000187947 */ /* 0x000fec0003800000 */
.L_x_16122:
[----:B-----5:R-:W-:Y:S02]  /*3bb0*/  PRMT R121, R114, 0x7632, R121 ;  /* 0x0000763272797816 */ /* 0x020fe40000000079 */
[----:B------:R-:W-:Y:S02]  /*3bc0*/  @P2 PRMT R120, R118, 0x7632, R120 ;  /* 0x0000763276782816 */ /* 0x000fe40000000078 */
[----:B------:R-:W-:Y:S02]  /*3bd0*/  SHF.L.U32 R121, R121, 0x10, RZ ;  /* 0x0000001079797819 */ /* 0x000fe400000006ff */
[----:B------:R-:W-:-:S03]  /*3be0*/  @P2 SHF.L.U32 R120, R120, 0x10, RZ ;  /* 0x0000001078782819 */ /* 0x000fc600000006ff */
[----:B------:R-:W-:-:S04]  /*3bf0*/  FMUL.FTZ R131, R121, UR8 ;  /* 0x0000000879837c20 */ /* 0x000fc80008410000 */
[----:B------:R-:W-:-:S07]  /*3c00*/  @P2 FADD.FTZ R131, R120, R131 ;  /* 0x0000008378832221 */ /* 0x000fce0000010000 */
.L_x_16123:
[----:B------:R-:W-:Y:S05]  /*3c10*/  BSYNC B1 ;  /* 0x0000000000017941 */ /* 0x000fea0003800000 */
.L_x_16121:
[----:B------:R-:W-:Y:S04]  /*3c20*/  BSSY B1, `(.L_x_16124) ;  /* 0x000000a000017945 */ /* 0x000fe80003800000 */
[----:B------:R-:W-:Y:S05]  /*3c30*/  @P3 BRA `(.L_x_16125) ;  /* 0x0000000000103947 */ /* 0x000fea0003800000 */
[----:B------:R-:W-:Y:S01]  /*3c40*/  MOV R132, RZ ;  /* 0x000000ff00847202 */ /* 0x000fe20000000f00 */
[----:B------:R-:W-:Y:S06]  /*3c50*/  @!P2 BRA `(.L_x_16126) ;  /* 0x000000000018a947 */ /* 0x000fec0003800000 */
[----:B-----5:R-:W-:Y:S01]  /*3c60*/  SHF.L.U32 R132, R119, 0x10, RZ ;  /* 0x0000001077847819 */ /* 0x020fe200000006ff */
[----:B------:R-:W-:Y:S06]  /*3c70*/  BRA `(.L_x_16126) ;  /* 0x0000000000107947 */ /* 0x000fec0003800000 */
.L_x_16125:
[----:B-----5:R-:W-:-:S05]  /*3c80*/  SHF.L.U32 R120, R115, 0x10, RZ ;  /* 0x0000001073787819 */ /* 0x020fca00000006ff */
[----:B------:R-:W-:Y:S01]  /*3c90*/  FMUL.FTZ R132, R120, UR8 ;  /* 0x0000000878847c20 */ /* 0x000fe20008410000 */
[----:B------:R-:W-:-:S05]  /*3ca0*/  @P2 SHF.L.U32 R120, R119, 0x10, RZ ;  /* 0x0000001077782819 */ /* 0x000fca00000006ff */
[----:B------:R-:W-:-:S07]  /*3cb0*/  @P2 FADD.FTZ R132, R120, R132 ;  /* 0x0000008478842221 */ /* 0x000fce0000010000 */
.L_x_16126:
[----:B------:R-:W-:Y:S05]  /*3cc0*/  BSYNC B1 ;  /* 0x0000000000017941 */ /* 0x000fea0003800000 */
.L_x_16124:
[----:B------:R-:W-:Y:S04]  /*3cd0*/  BSSY B1, `(.L_x_16127) ;  /* 0x000000d000017945 */ /* 0x000fe80003800000 */
[----:B------:R-:W-:Y:S05]  /*3ce0*/  @P3 BRA `(.L_x_16128) ;  /* 0x0000000000143947 */ /* 0x000fea0003800000 */
[----:B------:R-:W-:Y:S01]  /*3cf0*/  HFMA2.MMA R133, -RZ, RZ, 0, 0 ;  /* 0x00000000ff857435 */ /* 0x000fe200000001ff */
[----:B------:R-:W-:Y:S10]  /*3d00*/  @!P2 BRA `(.L_x_16129) ;  /* 0x000000000024a947 */ /* 0x000ff40003800000 */
[----:B-----5:R-:W-:-:S04]  /*3d10*/  PRMT R120, R119, 0x7632, R120 ;  /* 0x0000763277787816 */ /* 0x020fc80000000078 */
[----:B------:R-:W-:Y:S01]  /*3d20*/  SHF.L.U32 R133, R120, 0x10, RZ ;  /* 0x0000001078857819 */ /* 0x000fe200000006ff */
[----:B------:R-:W-:Y:S06]  /*3d30*/  BRA `(.L_x_16129) ;  /* 0x0000000000187947 */ /* 0x000fec0003800000 */
.L_x_16128:
[----:B-----5:R-:W-:Y:S02]  /*3d40*/  PRMT R121, R115, 0x7632, R121 ;  /* 0x0000763273797816 */ /* 0x020fe40000000079 */
[----:B------:R-:W-:Y:S02]  /*3d50*/  @P2 PRMT R120, R119, 0x7632, R120 ;  /* 0x0000763277782816 */ /* 0x000fe40000000078 */
[----:B------:R-:W-:Y:S02]  /*3d60*/  SHF.L.U32 R121, R121, 0x10, RZ ;  /* 0x0000001079797819 */ /* 0x000fe400000006ff */
[----:B------:R-:W-:-:S03]  /*3d70*/  @P2 SHF.L.U32 R120, R120, 0x10, RZ ;  /* 0x0000001078782819 */ /* 0x000fc600000006ff */
[----:B------:R-:W-:-:S04]  /*3d80*/  FMUL.FTZ R133, R121, UR8 ;  /* 0x0000000879857c20 */ /* 0x000fc80008410000 */
[----:B------:R-:W-:-:S07]  /*3d90*/  @P2 FADD.FTZ R133, R120, R133 ;  /* 0x0000008578852221 */ /* 0x000fce0000010000 */
.L_x_16129:
[----:B------:R-:W-:Y:S05]  /*3da0*/  BSYNC B1 ;  /* 0x0000000000017941 */ /* 0x000fea0003800000 */
.L_x_16127:
        /* <DEDUP_REMOVED lines=9> */
.L_x_16105:
[----:B------:R-:W-:Y:S05]  /*3e40*/  BSYNC B0 ;  /* 0x0000000000007941 */ /* 0x000fea0003800000 */
.L_x_16104:
        /* <DEDUP_REMOVED lines=18> */
.L_x_16133:
[----:B-----5:R-:W-:Y:S02]  /*3f70*/  SHF.L.U32 R134, R112, 0x10, RZ ;  /* 0x0000001070867819 */ /* 0x020fe400000006ff */
[----:B------:R-:W-:-:S03]  /*3f80*/  @P2 SHF.L.U32 R120, R116, 0x10, RZ ;  /* 0x0000001074782819 */ /* 0x000fc600000006ff */
[----:B------:R-:W-:-:S04]  /*3f90*/  FMUL.FTZ R134, R134, UR8 ;  /* 0x0000000886867c20 */ /* 0x000fc80008410000 */
[----:B------:R-:W-:-:S07]  /*3fa0*/  @P2 FADD.FTZ R134, R120, R134 ;  /* 0x0000008678862221 */ /* 0x000fce0000010000 */
.L_x_16134:
[----:B------:R-:W-:Y:S05]  /*3fb0*/  BSYNC B1 ;  /* 0x0000000000017941 */ /* 0x000fea0003800000 */
.L_x_16132:
[----:B------:R-:W-:Y:S04]  /*3fc0*/  BSSY B1, `(.L_x_16135) ;  /* 0x000000d000017945 */ /* 0x000fe80003800000 */
[----:B------:R-:W-:Y:S05]  /*3fd0*/  @P3 BRA `(.L_x_16136) ;  /* 0x0000000000143947 */ /* 0x000fea0003800000 */
[----:B------:R-:W-:Y:S01]  /*3fe0*/  HFMA2.MMA R135, -RZ, RZ, 0, 0 ;  /* 0x00000000ff877435 */ /* 0x000fe200000001ff */
[----:B------:R-:W-:Y:S10]  /*3ff0*/  @!P2 BRA `(.L_x_16137) ;  /* 0x000000000024a947 */ /* 0x000ff40003800000 */
[----:B-----5:R-:W-:-:S04]  /*4000*/  PRMT R135, R116, 0x7632, R135 ;  /* 0x0000763274877816 */ /* 0x020fc80000000087 */
[----:B------:R-:W-:Y:S01]  /*4010*/  SHF.L.U32 R135, R135, 0x10, RZ ;  /* 0x0000001087877819 */ /* 0x000fe200000006ff */
[----:B------:R-:W-:Y:S06]  /*4020*/  BRA `(.L_x_16137) ;  /* 0x0000000000187947 */ /* 0x000fec0003800000 */
.L_x_16136:
[----:B-----5:R-:W-:Y:S02]  /*4030*/  PRMT R135, R112, 0x7632, R135 ;  /* 0x0000763270877816 */ /* 0x020fe40000000087 */
[----:B------:R-:W-:Y:S02]  /*4040*/  @P2 PRMT R120, R116, 0x7632, R120 ;  /* 0x0000763274782816 */ /* 0x000fe40000000078 */
[----:B------:R-:W-:Y:S02]  /*4050*/  SHF.L.U32 R135, R135, 0x10, RZ ;  /* 0x0000001087877819 */ /* 0x000fe400000006ff */
[----:B------:R-:W-:-:S03]  /*4060*/  @P2 SHF.L.U32 R120, R120, 0x10, RZ ;  /* 0x0000001078782819 */ /* 0x000fc600000006ff */
[----:B------:R-:W-:-:S04]  /*4070*/  FMUL.FTZ R135, R135, UR8 ;  /* 0x0000000887877c20 */ /* 0x000fc80008410000 */
[----:B------:R-:W-:-:S07]  /*4080*/  @P2 FADD.FTZ R135, R120, R135 ;  /* 0x0000008778872221 */ /* 0x000fce0000010000 */
.L_x_16137:
[----:B------:R-:W-:Y:S05]  /*4090*/  BSYNC B1 ;  /* 0x0000000000017941 */ /* 0x000fea0003800000 */
.L_x_16135:
[----:B------:R-:W-:Y:S04]  /*40a0*/  BSSY B1, `(.L_x_16138) ;  /* 0x000000a000017945 */ /* 0x000fe80003800000 */
[----:B------:R-:W-:Y:S05]  /*40b0*/  @P3 BRA `(.L_x_16139) ;  /* 0x0000000000103947 */ /* 0x000fea0003800000 */
[----:B------:R-:W-:Y:S01]  /*40c0*/  MOV R136, RZ ;  /* 0x000000ff00887202 */ /* 0x000fe20000000f00 */
[----:B------:R-:W-:Y:S06]  /*40d0*/  @!P2 BRA `(.L_x_16140) ;  /* 0x000000000018a947 */ /* 0x000fec0003800000 */
[----:B-----5:R-:W-:Y:S01]  /*40e0*/  SHF.L.U32 R136, R117, 0x10, RZ ;  /* 0x0000001075887819 */ /* 0x020fe200000006ff */
[----:B------:R-:W-:Y:S06]  /*40f0*/  BRA `(.L_x_16140) ;  /* 0x0000000000107947 */ /* 0x000fec0003800000 */
.L_x_16139:
[----:B-----5:R-:W-:Y:S02]  /*4100*/  SHF.L.U32 R136, R113, 0x10, RZ ;  /* 0x0000001071887819 */ /* 0x020fe400000006ff */
[----:B------:R-:W-:-:S03]  /*4110*/  @P2 SHF.L.U32 R120, R117, 0x10, RZ ;  /* 0x0000001075782819 */ /* 0x000fc600000006ff */
[----:B------:R-:W-:-:S04]  /*4120*/  FMUL.FTZ R136, R136, UR8 ;  /* 0x0000000888887c20 */ /* 0x000fc80008410000 */
[----:B------:R-:W-:-:S07]  /*4130*/  @P2 FADD.FTZ R136, R120, R136 ;  /* 0x0000008878882221 */ /* 0x000fce0000010000 */
.L_x_16140:
[----:B------:R-:W-:Y:S05]  /*4140*/  BSYNC B1 ;  /* 0x0000000000017941 */ /* 0x000fea0003800000 */
.L_x_16138:
[----:B------:R-:W-:Y:S04]  /*4150*/  BSSY B1, `(.L_x_16141) ;  /* 0x000000d000017945 */ /* 0x000fe80003800000 */
[----:B------:R-:W-:Y:S05]  /*4160*/  @P3 BRA `(.L_x_16142) ;  /* 0x0000000000143947 */ /* 0x000fea0003800000 */
[----:B------:R-:W-:Y:S01]  /*4170*/  HFMA2.MMA R137, -RZ, RZ, 0, 0 ;  /* 0x00000000ff897435 */ /* 0x000fe200000001ff */
[----:B------:R-:W-:Y:S10]  /*4180*/  @!P2 BRA `(.L_x_16143) ;  /* 0x000000000024a947 */ /* 0x000ff40003800000 */
[----:B-----5:R-:W-:-:S04]  /*4190*/  PRMT R120, R117, 0x7632, R120 ;  /* 0x0000763275787816 */ /* 0x020fc80000000078 */
[----:B------:R-:W-:Y:S01]  /*41a0*/  SHF.L.U32 R137, R120, 0x10, RZ ;  /* 0x0000001078897819 */ /* 0x000fe200000006ff */
[----:B------:R-:W-:Y:S06]  /*41b0*/  BRA `(.L_x_16143) ;  /* 0x0000000000187947 */ /* 0x000fec0003800000 */
.L_x_16142:
[----:B-----5:R-:W-:Y:S02]  /*41c0*/  PRMT R121, R113, 0x7632, R121 ;  /* 0x0000763271797816 */ /* 0x020fe40000000079 */
[----:B------:R-:W-:Y:S02]  /*41d0*/  @P2 PRMT R120, R117, 0x7632, R120 ;  /* 0x0000763275782816 */ /* 0x000fe40000000078 */
[----:B------:R-:W-:Y:S02]  /*41e0*/  SHF.L.U32 R121, R121, 0x10, RZ ;  /* 0x0000001079797819 */ /* 0x000fe400000006ff */
[----:B------:R-:W-:-:S03]  /*41f0*/  @P2 SHF.L.U32 R120, R120, 0x10, RZ ;  /* 0x0000001078782819 */ /* 0x000fc600000006ff */
[----:B------:R-:W-:-:S04]  /*4200*/  FMUL.FTZ R137, R121, UR8 ;  /* 0x0000000879897c20 */ /* 0x000fc80008410000 */
[----:B------:R-:W-:-:S07]  /*4210*/  @P2 FADD.FTZ R137, R120, R137 ;  /* 0x0000008978892221 */ /* 0x000fce0000010000 */
.L_x_16143:
[----:B------:R-:W-:Y:S05]  /*4220*/  BSYNC B1 ;  /* 0x0000000000017941 */ /* 0x000fea0003800000 */
.L_x_16141:
[----:B------:R-:W-:Y:S04]  /*4230*/  BSSY B1, `(.L_x_16144) ;  /* 0x000000a000017945 */ /* 0x000fe80003800000 */
[----:B------:R-:W-:Y:S05]  /*4240*/  @P3 BRA `(.L_x_16145) ;  /* 0x0000000000103947 */ /* 0x000fea0003800000 */
[----:B------:R-:W-:Y:S01]  /*4250*/  MOV R138, RZ ;  /* 0x000000ff008a7202 */ /* 0x000fe20000000f00 */
[----:B------:R-:W-:Y:S06]  /*4260*/  @!P2 BRA `(.L_x_16146) ;  /* 0x000000000018a947 */ /* 0x000fec0003800000 */
[----:B-----5:R-:W-:Y:S01]  /*4270*/  SHF.L.U32 R138, R118, 0x10, RZ ;  /* 0x00000010768a7819 */ /* 0x020fe200000006ff */
[----:B------:R-:W-:Y:S06]  /*4280*/  BRA `(.L_x_16146) ;  /* 0x0000000000107947 */ /* 0x000fec0003800000 */
.L_x_16145:
[----:B-----5:R-:W-:-:S05]  /*4290*/  SHF.L.U32 R120, R114, 0x10, RZ ;  /* 0x0000001072787819 */ /* 0x020fca00000006ff */
[----:B------:R-:W-:Y:S01]  /*42a0*/  FMUL.FTZ R138, R120, UR8 ;  /* 0x00000008788a7c20 */ /* 0x000fe20008410000 */
[----:B------:R-:W-:-:S05]  /*42b0*/  @P2 SHF.L.U32 R120, R118, 0x10, RZ ;  /* 0x0000001076782819 */ /* 0x000fca00000006ff */
[----:B------:R-:W-:-:S07]  /*42c0*/  @P2 FADD.FTZ R138, R120, R138 ;  /* 0x0000008a788a2221 */ /* 0x000fce0000010000 */
.L_x_16146:
[----:B------:R-:W-:Y:S05]  /*42d0*/  BSYNC B1 ;  /* 0x0000000000017941 */ /* 0x000fea0003800000 */
.L_x_16144:
[----:B------:R-:W-:Y:S04]  /*42e0*/  BSSY B1, `(.L_x_16147) ;  /* 0x000000d000017945 */ /* 0x000fe80003800000 */
[----:B------:R-:W-:Y:S05]  /*42f0*/  @P3 BRA `(.L_x_16148) ;  /* 0x0000000000143947 */ /* 0x000fea0003800000 */
[----:B------:R-:W-:Y:S01]  /*4300*/  HFMA2.MMA R139, -RZ, RZ, 0, 0 ;  /* 0x00000000ff8b7435 */ /* 0x000fe200000001ff */
[----:B------:R-:W-:Y:S10]  /*4310*/  @!P2 BRA `(.L_x_16149) ;  /* 0x000000000024a947 */ /* 0x000ff40003800000 */
[----:B-----5:R-:W-:-:S04]  /*4320*/  PRMT R120, R118, 0x7632, R120 ;  /* 0x0000763276787816 */ /* 0x020fc80000000078 */
[----:B------:R-:W-:Y:S01]  /*4330*/  SHF.L.U32 R139, R120, 0x10, RZ ;  /* 0x00000010788b7819 */ /* 0x000fe200000006ff */
[----:B------:R-:W-:Y:S06]  /*4340*/  BRA `(.L_x_16149) ;  /* 0x0000000000187947 */ /* 0x000fec0003800000 */
.L_x_16148:
[----:B-----5:R-:W-:Y:S02]  /*4350*/  PRMT R121, R114, 0x7632, R121 ;  /* 0x0000763272797816 */ /* 0x020fe40000000079 */
[----:B------:R-:W-:Y:S02]  /*4360*/  @P2 PRMT R120, R118, 0x7632, R120 ;  /* 0x0000763276782816 */ /* 0x000fe40000000078 */
[----:B------:R-:W-:Y:S02]  /*4370*/  SHF.L.U32 R121, R121, 0x10, RZ ;  /* 0x0000001079797819 */ /* 0x000fe400000006ff */
[----:B------:R-:W-:-:S03]  /*4380*/  @P2 SHF.L.U32 R120, R120, 0x10, RZ ;  /* 0x0000001078782819 */ /* 0x000fc600000006ff */
[----:B------:R-:W-:-:S04]  /*4390*/  FMUL.FTZ R139, R121, UR8 ;  /* 0x00000008798b7c20 */ /* 0x000fc80008410000 */
[----:B------:R-:W-:-:S07]  /*43a0*/  @P2 FADD.FTZ R139, R120, R139 ;  /* 0x0000008b788b2221 */ /* 0x000fce0000010000 */
.L_x_16149:
[----:B------:R-:W-:Y:S05]  /*43b0*/  BSYNC B1 ;  /* 0x0000000000017941 */ /* 0x000fea0003800000 */
.L_x_16147:
[----:B------:R-:W-:Y:S04]  /*43c0*/  BSSY B1, `(.L_x_16150) ;  /* 0x000000a000017945 */ /* 0x000fe80003800000 */
[----:B------:R-:W-:Y:S05]  /*43d0*/  @P3 BRA `(.L_x_16151) ;  /* 0x0000000000103947 */ /* 0x000fea0003800000 */
[----:B------:R-:W-:Y:S01]  /*43e0*/  MOV R140, RZ ;  /* 0x000000ff008c7202 */ /* 0x000fe20000000f00 */
[----:B------:R-:W-:Y:S06]  /*43f0*/  @!P2 BRA `(.L_x_16152) ;  /* 0x000000000018a947 */ /* 0x000fec0003800000 */
[----:B-----5:R-:W-:Y:S01]  /*4400*/  SHF.L.U32 R140, R119, 0x10, RZ ;  /* 0x00000010778c7819 */ /* 0x020fe200000006ff */
[----:B------:R-:W-:Y:S06]  /*4410*/  BRA `(.L_x_16152) ;  /* 0x0000000000107947 */ /* 0x000fec0003800000 */
.L_x_16151:
[----:B-----5:R-:W-:-:S05]  /*4420*/  SHF.L.U32 R120, R115, 0x10, RZ ;  /* 0x0000001073787819 */ /* 0x020fca00000006ff */
[----:B------:R-:W-:Y:S01]  /*4430*/  FMUL.FTZ R140, R120, UR8 ;  /* 0x00000008788c7c20 */ /* 0x000fe20008410000 */
[----:B------:R-:W-:-:S05]  /*4440*/  @P2 SHF.L.U32 R120, R119, 0x10, RZ ;  /* 0x0000001077782819 */ /* 0x000fca00000006ff */
[----:B------:R-:W-:-:S07]  /*4450*/  @P2 FADD.FTZ R140, R120, R140 ;  /* 0x0000008c788c2221 */ /* 0x000fce0000010000 */
.L_x_16152:
[----:B------:R-:W-:Y:S05]  /*4460*/  BSYNC B1 ;  /* 0x0000000000017941 */ /* 0x000fea0003800000 */
.L_x_16150:
[----:B------:R-:W-:Y:S04]  /*4470*/  BSSY B1, `(.L_x_16153) ;  /* 0x000000d000017945 */ /* 0x000fe80003800000 */
[----:B------:R-:W-:Y:S05]  /*4480*/  @P3 BRA `(.L_x_16154) ;  /* 0x0000000000143947 */ /* 0x000fea0003800000 */
[----:B------:R-:W-:Y:S01]  /*4490*/  HFMA2.MMA R141, -RZ, RZ, 0, 0 ;  /* 0x00000000ff8d7435 */ /* 0x000fe200000001ff */
[----:B------:R-:W-:Y:S10]  /*44a0*/  @!P2 BRA `(.L_x_16155) ;  /* 0x000000000024a947 */ /* 0x000ff40003800000 */
[----:B-----5:R-:W-:-:S04]  /*44b0*/  PRMT R120, R119, 0x7632, R120 ;  /* 0x0000763277787816 */ /* 0x020fc80000000078 */
[----:B------:R-:W-:Y:S01]  /*44c0*/  SHF.L.U32 R141, R120, 0x10, RZ ;  /* 0x00000010788d7819 */ /* 0x000fe200000006ff */
[----:B------:R-:W-:Y:S06]  /*44d0*/  BRA `(.L_x_16155) ;  /* 0x0000000000187947 */ /* 0x000fec0003800000 */
.L_x_16154:
[----:B-----5:R-:W-:Y:S02]  /*44e0*/  PRMT R121, R115, 0x7632, R121 ;  /* 0x0000763273797816 */ /* 0x020fe40000000079 */
[----:B------:R-:W-:Y:S02]  /*44f0*/  @P2 PRMT R120, R119, 0x7632, R120 ;  /* 0x0000763277782816 */ /* 0x000fe40000000078 */
[----:B------:R-:W-:Y:S02]  /*4500*/  SHF.L.U32 R121, R121, 0x10, RZ ;  /* 0x0000001079797819 */ /* 0x000fe400000006ff */
[----:B------:R-:W-:-:S03]  /*4510*/  @P2 SHF.L.U32 R120, R120, 0x10, RZ ;  /* 0x0000001078782819 */ /* 0x000fc600000006ff */
[----:B------:R-:W-:-:S04]  /*4520*/  FMUL.FTZ R141, R121, UR8 ;  /* 0x00000008798d7c20 */ /* 0x000fc80008410000 */
[----:B------:R-:W-:-:S07]  /*4530*/  @P2 FADD.FTZ R141, R120, R141 ;  /* 0x0000008d788d2221 */ /* 0x000fce0000010000 */
.L_x_16155:
[----:B------:R-:W-:Y:S05]  /*4540*/  BSYNC B1 ;  /* 0x0000000000017941 */ /* 0x000fea0003800000 */
.L_x_16153:
        /* <DEDUP_REMOVED lines=9> */
.L_x_16131:
[----:B------:R-:W-:Y:S05]  /*45e0*/  BSYNC B0 ;  /* 0x0000000000007941 */ /* 0x000fea0003800000 */
.L_x_16130:
        /* <DEDUP_REMOVED lines=18> */
.L_x_16159:
[----:B-----5:R-:W-:Y:S02]  /*4710*/  SHF.L.U32 R142, R112, 0x10, RZ ;  /* 0x00000010708e7819 */ /* 0x020fe400000006ff */
[----:B------:R-:W-:-:S03]  /*4720*/  @P2 SHF.L.U32 R120, R116, 0x10, RZ ;  /* 0x0000001074782819 */ /* 0x000fc600000006ff */
[----:B------:R-:W-:-:S04]  /*4730*/  FMUL.FTZ R142, R142, UR8 ;  /* 0x000000088e8e7c20 */ /* 0x000fc80008410000 */
[----:B------:R-:W-:-:S07]  /*4740*/  @P2 FADD.FTZ R142, R120, R142 ;  /* 0x0000008e788e2221 */ /* 0x000fce0000010000 */
.L_x_16160:
[----:B------:R-:W-:Y:S05]  /*4750*/  BSYNC B1 ;  /* 0x0000000000017941 */ /* 0x000fea0003800000 */
.L_x_16158:
[----:B------:R-:W-:Y:S04]  /*4760*/  BSSY B1, `(.L_x_16161) ;  /* 0x000000d000017945 */ /* 0x000fe80003800000 */
[----:B------:R-:W-:Y:S05]  /*4770*/  @P3 BRA `(.L_x_16162) ;  /* 0x0000000000143947 */ /* 0x000fea0003800000 */
[----:B------:R-:W-:Y:S01]  /*4780*/  HFMA2.MMA R143, -RZ, RZ, 0, 0 ;  /* 0x00000000ff8f7435 */ /* 0x000fe200000001ff */
[----:B------:R-:W-:Y:S10]  /*4790*/  @!P2 BRA `(.L_x_16163) ;  /* 0x000000000024a947 */ /* 0x000ff40003800000 */
[----:B-----5:R-:W-:-:S04]  /*47a0*/  PRMT R143, R116, 0x7632, R143 ;  /* 0x00007632748f7816 */ /* 0x020fc8000000008f */
[----:B------:R-:W-:Y:S01]  /*47b0*/  SHF.L.U32 R143, R143, 0x10, RZ ;  /* 0x000000108f8f7819 */ /* 0x000fe200000006ff */
[----:B------:R-:W-:Y:S06]  /*47c0*/  BRA `(.L_x_16163) ;  /* 0x0000000000187947 */ /* 0x000fec0003800000 */
.L_x_16162:
[----:B-----5:R-:W-:Y:S02]  /*47d0*/  PRMT R143, R112, 0x7632, R143 ;  /* 0x00007632708f7816 */ /* 0x020fe4000000008f */
[----:B------:R-:W-:Y:S02]  /*47e0*/  @P2 PRMT R120, R116, 0x7632, R120 ;  /* 0x0000763274782816 */ /* 0x000fe40000000078 */
[----:B------:R-:W-:Y:S02]  /*47f0*/  SHF.L.U32 R143, R143, 0x10, RZ ;  /* 0x000000108f8f7819 */ /* 0x000fe400000006ff */
[----:B------:R-:W-:-:S03]  /*4800*/  @P2 SHF.L.U32 R120, R120, 0x10, RZ ;  /* 0x0000001078782819 */ /* 0x000fc600000006ff */
[----:B------:R-:W-:-:S04]  /*4810*/  FMUL.FTZ R143, R143, UR8 ;  /* 0x000000088f8f7c20 */ /* 0x000fc80008410000 */
[----:B------:R-:W-:-:S07]  /*4820*/  @P2 FADD.FTZ R143, R120, R143 ;  /* 0x0000008f788f2221 */ /* 0x000fce0000010000 */
.L_x_16163:
[----:B------:R-:W-:Y:S05]  /*4830*/  BSYNC B1 ;  /* 0x0000000000017941 */ /* 0x000fea0003800000 */
.L_x_16161:
[----:B------:R-:W-:Y:S04]  /*4840*/  BSSY B1, `(.L_x_16164) ;  /* 0x000000a000017945 */ /* 0x000fe80003800000 */
[----:B------:R-:W-:Y:S05]  /*4850*/  @P3 BRA `(.L_x_16165) ;  /* 0x0000000000103947 */ /* 0x000fea0003800000 */
[----:B------:R-:W-:Y:S01]  /*4860*/  MOV R144, RZ ;  /* 0x000000ff00907202 */ /* 0x000fe20000000f00 */
[----:B------:R-:W-:Y:S06]  /*4870*/  @!P2 BRA `(.L_x_16166) ;  /* 0x000000000018a947 */ /* 0x000fec0003800000 */
[----:B-----5:R-:W-:Y:S01]  /*4880*/  SHF.L.U32 R144, R117, 0x10, RZ ;  /* 0x0000001075907819 */ /* 0x020fe200000006ff */
[----:B------:R-:W-:Y:S06]  /*4890*/  BRA `(.L_x_16166) ;  /* 0x0000000000107947 */ /* 0x000fec0003800000 */
.L_x_16165:
[----:B-----5:R-:W-:Y:S02]  /*48a0*/  SHF.L.U32 R144, R113, 0x10, RZ ;  /* 0x0000001071907819 */ /* 0x020fe400000006ff */
[----:B------:R-:W-:-:S03]  /*48b0*/  @P2 SHF.L.U32 R120, R117, 0x10, RZ ;  /* 0x0000001075782819 */ /* 0x000fc600000006ff */
[----:B------:R-:W-:-:S04]  /*48c0*/  FMUL.FTZ R144, R144, UR8 ;  /* 0x0000000890907c20 */ /* 0x000fc80008410000 */
[----:B------:R-:W-:-:S07]  /*48d0*/  @P2 FADD.FTZ R144, R120, R144 ;  /* 0x0000009078902221 */ /* 0x000fce0000010000 */
.L_x_16166:
[----:B------:R-:W-:Y:S05]  /*48e0*/  BSYNC B1 ;  /* 0x0000000000017941 */ /* 0x000fea0003800000 */
.L_x_16164:
[----:B------:R-:W-:Y:S04]  /*48f0*/  BSSY B1, `(.L_x_16167) ;  /* 0x000000d000017945 */ /* 0x000fe80003800000 */
[----:B------:R-:W-:Y:S05]  /*4900*/  @P3 BRA `(.L_x_16168) ;  /* 0x0000000000143947 */ /* 0x000fea0003800000 */
[----:B------:R-:W-:Y:S01]  /*4910*/  HFMA2.MMA R145, -RZ, RZ, 0, 0 ;  /* 0x00000000ff917435 */ /* 0x000fe200000001ff */
[----:B------:R-:W-:Y:S10]  /*4920*/  @!P2 BRA `(.L_x_16169) ;  /* 0x000000000024a947 */ /* 0x000ff40003800000 */
[----:B-----5:R-:W-:-:S04]  /*4930*/  PRMT R120, R117, 0x7632, R120 ;  /* 0x0000763275787816 */ /* 0x020fc80000000078 */
[----:B------:R-:W-:Y:S01]  /*4940*/  SHF.L.U32 R145, R120, 0x10, RZ ;  /* 0x0000001078917819 */ /* 0x000fe200000006ff */
[----:B------:R-:W-:Y:S06]  /*4950*/  BRA `(.L_x_16169) ;  /* 0x0000000000187947 */ /* 0x000fec0003800000 */
.L_x_16168:
[----:B-----5:R-:W-:Y:S02]  /*4960*/  PRMT R121, R113, 0x7632, R121 ;  /* 0x0000763271797816 */ /* 0x020fe40000000079 */
[----:B------:R-:W-:Y:S02]  /*4970*/  @P2 PRMT R120, R117, 0x7632, R120 ;  /* 0x0000763275782816 */ /* 0x000fe40000000078 */
[----:B------:R-:W-:Y:S02]  /*4980*/  SHF.L.U32 R121, R121, 0x10, RZ ;  /* 0x0000001079797819 */ /* 0x000fe400000006ff */
[----:B------:R-:W-:-:S03]  /*4990*/  @P2 SHF.L.U32 R120, R120, 0x10, RZ ;  /* 0x0000001078782819 */ /* 0x000fc600000006ff */
[----:B------:R-:W-:-:S04]  /*49a0*/  FMUL.FTZ R145, R121, UR8 ;  /* 0x0000000879917c20 */ /* 0x000fc80008410000 */
[----:B------:R-:W-:-:S07]  /*49b0*/  @P2 FADD.FTZ R145, R120, R145 ;  /* 0x0000009178912221 */ /* 0x000fce0000010000 */
.L_x_16169:
[----:B------:R-:W-:Y:S05]  /*49c0*/  BSYNC B1 ;  /* 0x0000000000017941 */ /* 0x000fea0003800000 */
.L_x_16167:
[----:B------:R-:W-:Y:S04]  /*49d0*/  BSSY B1, `(.L_x_16170) ;  /* 0x000000a000017945 */ /* 0x000fe80003800000 */
[----:B------:R-:W-:Y:S05]  /*49e0*/  @P3 BRA `(.L_x_16171) ;  /* 0x0000000000103947 */ /* 0x000fea0003800000 */
[----:B------:R-:W-:Y:S01]  /*49f0*/  MOV R146, RZ ;  /* 0x000000ff00927202 */ /* 0x000fe20000000f00 */
[----:B------:R-:W-:Y:S06]  /*4a00*/  @!P2 BRA `(.L_x_16172) ;  /* 0x000000000018a947 */ /* 0x000fec0003800000 */
[----:B-----5:R-:W-:Y:S01]  /*4a10*/  SHF.L.U32 R146, R118, 0x10, RZ ;  /* 0x0000001076927819 */ /* 0x020fe200000006ff */
[----:B------:R-:W-:Y:S06]  /*4a20*/  BRA `(.L_x_16172) ;  /* 0x0000000000107947 */ /* 0x000fec0003800000 */
.L_x_16171:
[----:B-----5:R-:W-:-:S05]  /*4a30*/  SHF.L.U32 R120, R114, 0x10, RZ ;  /* 0x0000001072787819 */ /* 0x020fca00000006ff */
[----:B------:R-:W-:Y:S01]  /*4a40*/  FMUL.FTZ R146, R120, UR8 ;  /* 0x0000000878927c20 */ /* 0x000fe20008410000 */
[----:B------:R-:W-:-:S05]  /*4a50*/  @P2 SHF.L.U32 R120, R118, 0x10, RZ ;  /* 0x0000001076782819 */ /* 0x000fca00000006ff */
[----:B------:R-:W-:-:S07]  /*4a60*/  @P2 FADD.FTZ R146, R120, R146 ;  /* 0x0000009278922221 */ /* 0x000fce0000010000 */
.L_x_16172:
[----:B------:R-:W-:Y:S05]  /*4a70*/  BSYNC B1 ;  /* 0x0000000000017941 */ /* 0x000fea0003800000 */
.L_x_16170:
[----:B------:R-:W-:Y:S04]  /*4a80*/  BSSY B1, `(.L_x_16173) ;  /* 0x000000d000017945 */ /* 0x000fe80003800000 */
[----:B------:R-:W-:Y:S05]  /*4a90*/  @P3 BRA `(.L_x_16174) ;  /* 0x0000000000143947 */ /* 0x000fea0003800000 */
[----:B------:R-:W-:Y:S01]  /*4aa0*/  HFMA2.MMA R147, -RZ, RZ, 0, 0 ;  /* 0x00000000ff937435 */ /* 0x000fe200000001ff */
[----:B------:R-:W-:Y:S10]  /*4ab0*/  @!P2 BRA `(.L_x_16175) ;  /* 0x000000000024a947 */ /* 0x000ff40003800000 */
[----:B-----5:R-:W-:-:S04]  /*4ac0*/  PRMT R120, R118, 0x7632, R120 ;  /* 0x0000763276787816 */ /* 0x020fc80000000078 */
[----:B------:R-:W-:Y:S01]  /*4ad0*/  SHF.L.U32 R147, R120, 0x10, RZ ;  /* 0x0000001078937819 */ /* 0x000fe200000006ff */
[----:B------:R-:W-:Y:S06]  /*4ae0*/  BRA `(.L_x_16175) ;  /* 0x0000000000187947 */ /* 0x000fec0003800000 */
.L_x_16174:
[----:B-----5:R-:W-:Y:S02]  /*4af0*/  PRMT R121, R114, 0x7632, R121 ;  /* 0x0000763272797816 */ /* 0x020fe40000000079 */
[----:B------:R-:W-:Y:S02]  /*4b00*/  @P2 PRMT R120, R118, 0x7632, R120 ;  /* 0x0000763276782816 */ /* 0x000fe40000000078 */
[----:B------:R-:W-:Y:S02]  /*4b10*/  SHF.L.U32 R121, R121, 0x10, RZ ;  /* 0x0000001079797819 */ /* 0x000fe400000006ff */
[----:B------:R-:W-:-:S03]  /*4b20*/  @P2 SHF.L.U32 R120, R120, 0x10, RZ ;  /* 0x0000001078782819 */ /* 0x000fc600000006ff */
[----:B------:R-:W-:-:S04]  /*4b30*/  FMUL.FTZ R147, R121, UR8 ;  /* 0x0000000879937c20 */ /* 0x000fc80008410000 */
[----:B------:R-:W-:-:S07]  /*4b40*/  @P2 FADD.FTZ R147, R120, R147 ;  /* 0x0000009378932221 */ /* 0x000fce0000010000 */
.L_x_16175:
[----:B------:R-:W-:Y:S05]  /*4b50*/  BSYNC B1 ;  /* 0x0000000000017941 */ /* 0x000fea0003800000 */
.L_x_16173:
[----:B------:R-:W-:Y:S04]  /*4b60*/  BSSY B1, `(.L_x_16176) ;  /* 0x000000a000017945 */ /* 0x000fe80003800000 */
[----:B------:R-:W-:Y:S05]  /*4b70*/  @P3 BRA `(.L_x_16177) ;  /* 0x0000000000103947 */ /* 0x000fea0003800000 */
[----:B------:R-:W-:Y:S01]  /*4b80*/  MOV R148, RZ ;  /* 0x000000ff00947202 */ /* 0x000fe20000000f00 */
[----:B------:R-:W-:Y:S06]  /*4b90*/  @!P2 BRA `(.L_x_16178) ;  /* 0x000000000018a947 */ /* 0x000fec0003800000 */
[----:B-----5:R-:W-:Y:S01]  /*4ba0*/  SHF.L.U32 R148, R119, 0x10, RZ ;  /* 0x0000001077947819 */ /* 0x020fe200000006ff */
[----:B------:R-:W-:Y:S06]  /*4bb0*/  BRA `(.L_x_16178) ;  /* 0x0000000000107947 */ /* 0x000fec0003800000 */
.L_x_16177:
[----:B-----5:R-:W-:-:S05]  /*4bc0*/  SHF.L.U32 R120, R115, 0x10, RZ ;  /* 0x0000001073787819 */ /* 0x020fca00000006ff */
[----:B------:R-:W-:Y:S01]  /*4bd0*/  FMUL.FTZ R148, R120, UR8 ;  /* 0x0000000878947c20 */ /* 0x000fe20008410000 */
[----:B------:R-:W-:-:S05]  /*4be0*/  @P2 SHF.L.U32 R120, R119, 0x10, RZ ;  /* 0x0000001077782819 */ /* 0x000fca00000006ff */
[----:B------:R-:W-:-:S07]  /*4bf0*/  @P2 FADD.FTZ R148, R120, R148 ;  /* 0x0000009478942221 */ /* 0x000fce0000010000 */
.L_x_16178:
[----:B------:R-:W-:Y:S05]  /*4c00*/  BSYNC B1 ;  /* 0x0000000000017941 */ /* 0x000fea0003800000 */
.L_x_16176:
[----:B------:R-:W-:Y:S04]  /*4c10*/  BSSY B1, `(.L_x_16179) ;  /* 0x000000d000017945 */ /* 0x000fe80003800000 */
[----:B------:R-:W-:Y:S05]  /*4c20*/  @P3 BRA `(.L_x_16180) ;  /* 0x0000000000143947 */ /* 0x000fea0003800000 */
[----:B------:R-:W-:Y:S01]  /*4c30*/  HFMA2.MMA R149, -RZ, RZ, 0, 0 ;  /* 0x00000000ff957435 */ /* 0x000fe200000001ff */
[----:B------:R-:W-:Y:S10]  /*4c40*/  @!P2 BRA `(.L_x_16181) ;  /* 0x000000000024a947 */ /* 0x000ff40003800000 */
[----:B-----5:R-:W-:-:S04]  /*4c50*/  PRMT R120, R119, 0x7632, R120 ;  /* 0x0000763277787816 */ /* 0x020fc80000000078 */
[----:B------:R-:W-:Y:S01]  /*4c60*/  SHF.L.U32 R149, R120, 0x10, RZ ;  /* 0x0000001078957819 */ /* 0x000fe200000006ff */
[----:B------:R-:W-:Y:S06]  /*4c70*/  BRA `(.L_x_16181) ;  /* 0x0000000000187947 */ /* 0x000fec0003800000 */
.L_x_16180:
[----:B-----5:R-:W-:Y:S02]  /*4c80*/  PRMT R121, R115, 0x7632, R121 ;  /* 0x0000763273797816 */ /* 0x020fe40000000079 */
[----:B------:R-:W-:Y:S02]  /*4c90*/  @P2 PRMT R120, R119, 0x7632, R120 ;  /* 0x0000763277782816 */ /* 0x000fe40000000078 */
[----:B------:R-:W-:Y:S02]  /*4ca0*/  SHF.L.U32 R121, R121, 0x10, RZ ;  /* 0x0000001079797819 */ /* 0x000fe400000006ff */
[----:B------:R-:W-:-:S03]  /*4cb0*/  @P2 SHF.L.U32 R120, R120, 0x10, RZ ;  /* 0x0000001078782819 */ /* 0x000fc600000006ff */
[----:B------:R-:W-:-:S04]  /*4cc0*/  FMUL.FTZ R149, R121, UR8 ;  /* 0x0000000879957c20 */ /* 0x000fc80008410000 */
[----:B------:R-:W-:-:S07]  /*4cd0*/  @P2 FADD.FTZ R149, R120, R149 ;  /* 0x0000009578952221 */ /* 0x000fce0000010000 */
.L_x_16181:
[----:B------:R-:W-:Y:S05]  /*4ce0*/  BSYNC B1 ;  /* 0x0000000000017941 */ /* 0x000fea0003800000 */
.L_x_16179:
        /* <DEDUP_REMOVED lines=9> */
.L_x_16157:
[----:B------:R-:W-:Y:S05]  /*4d80*/  BSYNC B0 ;  /* 0x0000000000007941 */ /* 0x000fea0003800000 */
.L_x_16156:
        /* <DEDUP_REMOVED lines=18> */
.L_x_16185:
[----:B-----5:R-:W-:Y:S02]  /*4eb0*/  SHF.L.U32 R150, R112, 0x10, RZ ;  /* 0x0000001070967819 */ /* 0x020fe400000006ff */
[----:B------:R-:W-:-:S03]  /*4ec0*/  @P2 SHF.L.U32 R120, R116, 0x10, RZ ;  /* 0x0000001074782819 */ /* 0x000fc600000006ff */
[----:B------:R-:W-:-:S04]  /*4ed0*/  FMUL.FTZ R150, R150, UR8 ;  /* 0x0000000896967c20 */ /* 0x000fc80008410000 */
[----:B------:R-:W-:-:S07]  /*4ee0*/  @P2 FADD.FTZ R150, R120, R150 ;  /* 0x0000009678962221 */ /* 0x000fce0000010000 */
.L_x_16186:
[----:B------:R-:W-:Y:S05]  /*4ef0*/  BSYNC B1 ;  /* 0x0000000000017941 */ /* 0x000fea0003800000 */
.L_x_16184:
[----:B------:R-:W-:Y:S04]  /*4f00*/  BSSY B1, `(.L_x_16187) ;  /* 0x000000d000017945 */ /* 0x000fe80003800000 */
[----:B------:R-:W-:Y:S05]  /*4f10*/  @P3 BRA `(.L_x_16188) ;  /* 0x0000000000143947 */ /* 0x000fea0003800000 */
[----:B------:R-:W-:Y:S01]  /*4f20*/  HFMA2.MMA R151, -RZ, RZ, 0, 0 ;  /* 0x00000000ff977435 */ /* 0x000fe200000001ff */
[----:B------:R-:W-:Y:S10]  /*4f30*/  @!P2 BRA `(.L_x_16189) ;  /* 0x000000000024a947 */ /* 0x000ff40003800000 */
[----:B-----5:R-:W-:-:S04]  /*4f40*/  PRMT R151, R116, 0x7632, R151 ;  /* 0x0000763274977816 */ /* 0x020fc80000000097 */
[----:B------:R-:W-:Y:S01]  /*4f50*/  SHF.L.U32 R151, R151, 0x10, RZ ;  /* 0x0000001097977819 */ /* 0x000fe200000006ff */
[----:B------:R-:W-:Y:S06]  /*4f60*/  BRA `(.L_x_16189) ;  /* 0x0000000000187947 */ /* 0x000fec0003800000 */
.L_x_16188:
[----:B-----5:R-:W-:Y:S02]  /*4f70*/  PRMT R151, R112, 0x7632, R151 ;  /* 0x0000763270977816 */ /* 0x020fe40000000097 */
[----:B------:R-:W-:Y:S02]  /*4f80*/  @P2 PRMT R120, R116, 0x7632, R120 ;  /* 0x0000763274782816 */ /* 0x000fe40000000078 */
[----:B------:R-:W-:Y:S02]  /*4f90*/  SHF.L.U32 R151, R151, 0x10, RZ ;  /* 0x0000001097977819 */ /* 0x000fe400000006ff */
[----:B------:R-:W-:-:S03]  /*4fa0*/  @P2 SHF.L.U32 R120, R120, 0x10, RZ ;  /* 0x0000001078782819 */ /* 0x000fc600000006ff */
[----:B------:R-:W-:-:S04]  /*4fb0*/  FMUL.FTZ R151, R151, UR8 ;  /* 0x0000000897977c20 */ /* 0x000fc80008410000 */
[----:B------:R-:W-:-:S07]  /*4fc0*/  @P2 FADD.FTZ R151, R120, R151 ;  /* 0x0000009778972221 */ /* 0x000fce0000010000 */
.L_x_16189:
[----:B------:R-:W-:Y:S05]  /*4fd0*/  BSYNC B1 ;  /* 0x0000000000017941 */ /* 0x000fea0003800000 */
.L_x_16187:
[----:B------:R-:W-:Y:S04]  /*4fe0*/  BSSY B1, `(.L_x_16190) ;  /* 0x000000a000017945 */ /* 0x000fe80003800000 */
[----:B------:R-:W-:Y:S05]  /*4ff0*/  @P3 BRA `(.L_x_16191) ;  /* 0x0000000000103947 */ /* 0x000fea0003800000 */
[----:B------:R-:W-:Y:S01]  /*5000*/  MOV R152, RZ ;  /* 0x000000ff00987202 */ /* 0x000fe20000000f00 */
[----:B------:R-:W-:Y:S06]  /*5010*/  @!P2 BRA `(.L_x_16192) ;  /* 0x000000000018a947 */ /* 0x000fec0003800000 */
[----:B-----5:R-:W-:Y:S01]  /*5020*/  SHF.L.U32 R152, R117, 0x10, RZ ;  /* 0x0000001075987819 */ /* 0x020fe200000006ff */
[----:B------:R-:W-:Y:S06]  /*5030*/  BRA `(.L_x_16192) ;  /* 0x0000000000107947 */ /* 0x000fec0003800000 */
.L_x_16191:
[----:B-----5:R-:W-:Y:S02]  /*5040*/  SHF.L.U32 R152, R113, 0x10, RZ ;  /* 0x0000001071987819 */ /* 0x020fe400000006ff */
[----:B------:R-:W-:-:S03]  /*5050*/  @P2 SHF.L.U32 R120, R117, 0x10, RZ ;  /* 0x0000001075782819 */ /* 0x000fc600000006ff */
[----:B------:R-:W-:-:S04]  /*5060*/  FMUL.FTZ R152, R152, UR8 ;  /* 0x0000000898987c20 */ /* 0x000fc80008410000 */
[----:B------:R-:W-:-:S07]  /*5070*/  @P2 FADD.FTZ R152, R120, R152 ;  /* 0x0000009878982221 */ /* 0x000fce0000010000 */
.L_x_16192:
[----:B------:R-:W-:Y:S05]  /*5080*/  BSYNC B1 ;  /* 0x0000000000017941 */ /* 0x000fea0003800000 */
.L_x_16190:
[----:B------:R-:W-:Y:S04]  /*5090*/  BSSY B1, `(.L_x_16193) ;  /* 0x000000d000017945 */ /* 0x000fe80003800000 */
[----:B------:R-:W-:Y:S05]  /*50a0*/  @P3 BRA `(.L_x_16194) ;  /* 0x0000000000143947 */ /* 0x000fea0003800000 */
[----:B------:R-:W-:Y:S01]  /*50b0*/  HFMA2.MMA R153, -RZ, RZ, 0, 0 ;  /* 0x00000000ff997435 */ /* 0x000fe200000001ff */
[----:B------:R-:W-:Y:S10]  /*50c0*/  @!P2 BRA `(.L_x_16195) ;  /* 0x000000000024a947 */ /* 0x000ff40003800000 */
[----:B-----5:R-:W-:-:S04]  /*50d0*/  PRMT R120, R117, 0x7632, R120 ;  /* 0x0000763275787816 */ /* 0x020fc80000000078 */
[----:B------:R-:W-:Y:S01]  /*50e0*/  SHF.L.U32 R153, R120, 0x10, RZ ;  /* 0x0000001078997819 */ /* 0x000fe200000006ff */
[----:B------:R-:W-:Y:S06]  /*50f0*/  BRA `(.L_x_16195) ;  /* 0x0000000000187947 */ /* 0x000fec0003800000 */
.L_x_16194:
[----:B-----5:R-:W-:Y:S02]  /*5100*/  PRMT R121, R113, 0x7632, R121 ;  /* 0x0000763271797816 */ /* 0x020fe40000000079 */
[----:B------:R-:W-:Y:S02]  /*5110*/  @P2 PRMT R120, R117, 0x7632, R120 ;  /* 0x0000763275782816 */ /* 0x000fe40000000078 */
[----:B------:R-:W-:Y:S02]  /*5120*/  SHF.L.U32 R121, R121, 0x10, RZ ;  /* 0x0000001079797819 */ /* 0x000fe400000006ff */
[----:B------:R-:W-:-:S03]  /*5130*/  @P2 SHF.L.U32 R120, R120, 0x10, RZ ;  /* 0x0000001078782819 */ /* 0x000fc600000006ff */
[----:B------:R-:W-:-:S04]  /*5140*/  FMUL.FTZ R153, R121, UR8 ;  /* 0x0000000879997c20 */ /* 0x000fc80008410000 */
[----:B------:R-:W-:-:S07]  /*5150*/  @P2 FADD.FTZ R153, R120, R153 ;  /* 0x0000009978992221 */ /* 0x000fce0000010000 */
.L_x_16195:
[----:B------:R-:W-:Y:S05]  /*5160*/  BSYNC B1 ;  /* 0x0000000000017941 */ /* 0x000fea0003800000 */
.L_x_16193:
[----:B------:R-:W-:Y:S04]  /*5170*/  BSSY B1, `(.L_x_16196) ;  /* 0x000000a000017945 */ /* 0x000fe80003800000 */
[----:B------:R-:W-:Y:S05]  /*5180*/  @P3 BRA `(.L_x_16197) ;  /* 0x0000000000103947 */ /* 0x000fea0003800000 */
[----:B------:R-:W-:Y:S01]  /*5190*/  MOV R154, RZ ;  /* 0x000000ff009a7202 */ /* 0x000fe20000000f00 */
[----:B------:R-:W-:Y:S06]  /*51a0*/  @!P2 BRA `(.L_x_16198) ;  /* 0x000000000018a947 */ /* 0x000fec0003800000 */
[----:B-----5:R-:W-:Y:S01]  /*51b0*/  SHF.L.U32 R154, R118, 0x10, RZ ;  /* 0x00000010769a7819 */ /* 0x020fe200000006ff */
[----:B------:R-:W-:Y:S06]  /*51c0*/  BRA `(.L_x_16198) ;  /* 0x0000000000107947 */ /* 0x000fec0003800000 */
.L_x_16197:
[----:B-----5:R-:W-:-:S05]  /*51d0*/  SHF.L.U32 R120, R114, 0x10, RZ ;  /* 0x0000001072787819 */ /* 0x020fca00000006ff */
[----:B------:R-:W-:Y:S01]  /*51e0*/  FMUL.FTZ R154, R120, UR8 ;  /* 0x00000008789a7c20 */ /* 0x000fe20008410000 */
[----:B------:R-:W-:-:S05]  /*51f0*/  @P2 SHF.L.U32 R120, R118, 0x10, RZ ;  /* 0x0000001076782819 */ /* 0x000fca00000006ff */
[----:B------:R-:W-:-:S07]  /*5200*/  @P2 FADD.FTZ R154, R120, R154 ;  /* 0x0000009a789a2221 */ /* 0x000fce0000010000 */
.L_x_16198:
[----:B------:R-:W-:Y:S05]  /*5210*/  BSYNC B1 ;  /* 0x0000000000017941 */ /* 0x000fea0003800000 */
.L_x_16196:
[----:B------:R-:W-:Y:S04]  /*5220*/  BSSY B1, `(.L_x_16199) ;  /* 0x000000d000017945 */ /* 0x000fe80003800000 */
[----:B------:R-:W-:Y:S05]  /*5230*/  @P3 BRA `(.L_x_16200) ;  /* 0x0000000000143947 */ /* 0x000fea0003800000 */
[----:B------:R-:W-:Y:S01]  /*5240*/  HFMA2.MMA R155, -RZ, RZ, 0, 0 ;  /* 0x00000000ff9b7435 */ /* 0x000fe200000001ff */
[----:B------:R-:W-:Y:S10]  /*5250*/  @!P2 BRA `(.L_x_16201) ;  /* 0x000000000024a947 */ /* 0x000ff40003800000 */
[----:B-----5:R-:W-:-:S04]  /*5260*/  PRMT R120, R118, 0x7632, R120 ;  /* 0x0000763276787816 */ /* 0x020fc80000000078 */
[----:B------:R-:W-:Y:S01]  /*5270*/  SHF.L.U32 R155, R120, 0x10, RZ ;  /* 0x00000010789b7819 */ /* 0x000fe200000006ff */
[----:B------:R-:W-:Y:S06]  /*5280*/  BRA `(.L_x_16201) ;  /* 0x0000000000187947 */ /* 0x000fec0003800000 */
.L_x_16200:
[----:B-----5:R-:W-:Y:S02]  /*5290*/  PRMT R121, R114, 0x7632, R121 ;  /* 0x0000763272797816 */ /* 0x020fe40000000079 */
[----:B------:R-:W-:Y:S02]  /*52a0*/  @P2 PRMT R120, R118, 0x7632, R120 ;  /* 0x0000763276782816 */ /* 0x000fe40000000078 */
[----:B------:R-:W-:Y:S02]  /*52b0*/  SHF.L.U32 R121, R121, 0x10, RZ ;  /* 0x0000001079797819 */ /* 0x000fe400000006ff */
[----:B------:R-:W-:-:S03]  /*52c0*/  @P2 SHF.L.U32 R120, R120, 0x10, RZ ;  /* 0x0000001078782819 */ /* 0x000fc600000006ff */
[----:B------:R-:W-:-:S04]  /*52d0*/  FMUL.FTZ R155, R121, UR8 ;  /* 0x00000008799b7c20 */ /* 0x000fc80008410000 */
[----:B------:R-:W-:-:S07]  /*52e0*/  @P2 FADD.FTZ R155, R120, R155 ;  /* 0x0000009b789b2221 */ /* 0x000fce0000010000 */
.L_x_16201:
[----:B------:R-:W-:Y:S05]  /*52f0*/  BSYNC B1 ;  /* 0x0000000000017941 */ /* 0x000fea0003800000 */
.L_x_16199:
[----:B------:R-:W-:Y:S04]  /*5300*/  BSSY B1, `(.L_x_16202) ;  /* 0x000000a000017945 */ /* 0x000fe80003800000 */
[----:B------:R-:W-:Y:S05]  /*5310*/  @P3 BRA `(.L_x_16203) ;  /* 0x0000000000103947 */ /* 0x000fea0003800000 */
[----:B------:R-:W-:Y:S01]  /*5320*/  MOV R156, RZ ;  /* 0x000000ff009c7202 */ /* 0x000fe20000000f00 */
[----:B------:R-:W-:Y:S06]  /*5330*/  @!P2 BRA `(.L_x_16204) ;  /* 0x000000000018a947 */ /* 0x000fec0003800000 */
[----:B-----5:R-:W-:Y:S01]  /*5340*/  SHF.L.U32 R156, R119, 0x10, RZ ;  /* 0x00000010779c7819 */ /* 0x020fe200000006ff */
[----:B------:R-:W-:Y:S06]  /*5350*/  BRA `(.L_x_16204) ;  /* 0x0000000000107947 */ /* 0x000fec0003800000 */
.L_x_16203:
[----:B-----5:R-:W-:-:S05]  /*5360*/  SHF.L.U32 R120, R115, 0x10, RZ ;  /* 0x0000001073787819 */ /* 0x020fca00000006ff */
[----:B------:R-:W-:Y:S01]  /*5370*/  FMUL.FTZ R156, R120, UR8 ;  /* 0x00000008789c7c20 */ /* 0x000fe20008410000 */
[----:B------:R-:W-:-:S05]  /*5380*/  @P2 SHF.L.U32 R120, R119, 0x10, RZ ;  /* 0x0000001077782819 */ /* 0x000fca00000006ff */
[----:B------:R-:W-:-:S07]  /*5390*/  @P2 FADD.FTZ R156, R120, R156 ;  /* 0x0000009c789c2221 */ /* 0x000fce0000010000 */
.L_x_16204:
[----:B------:R-:W-:Y:S05]  /*53a0*/  BSYNC B1 ;  /* 0x0000000000017941 */ /* 0x000fea0003800000 */
.L_x_16202:
[----:B------:R-:W-:Y:S04]  /*53b0*/  BSSY B1, `(.L_x_16205) ;  /* 0x000000d000017945 */ /* 0x000fe80003800000 */
[----:B------:R-:W-:Y:S05]  /*53c0*/  @P3 BRA `(.L_x_16206) ;  /* 0x0000000000143947 */ /* 0x000fea0003800000 */
[----:B------:R-:W-:Y:S01]  /*53d0*/  HFMA2.MMA R157, -RZ, RZ, 0, 0 ;  /* 0x00000000ff9d7435 */ /* 0x000fe200000001ff */
[----:B------:R-:W-:Y:S10]  /*53e0*/  @!P2 BRA `(.L_x_16207) ;  /* 0x000000000024a947 */ /* 0x000ff40003800000 */
[----:B-----5:R-:W-:-:S04]  /*53f0*/  PRMT R120, R119, 0x7632, R120 ;  /* 0x0000763277787816 */ /* 0x020fc80000000078 */
[----:B------:R-:W-:Y:S01]  /*5400*/  SHF.L.U32 R157, R120, 0x10, RZ ;  /* 0x00000010789d7819 */ /* 0x000fe200000006ff */
[----:B------:R-:W-:Y:S06]  /*5410*/  BRA `(.L_x_16207) ;  /* 0x0000000000187947 */ /* 0x000fec0003800000 */
.L_x_16206:
[----:B-----5:R-:W-:Y:S02]  /*5420*/  PRMT R121, R115, 0x7632, R121 ;  /* 0x0000763273797816 */ /* 0x020fe40000000079 */
[----:B------:R-:W-:Y:S02]  /*5430*/  @P2 PRMT R120, R119, 0x7632, R120 ;  /* 0x0000763277782816 */ /* 0x000fe40000000078 */
[----:B------:R-:W-:Y:S02]  /*5440*/  SHF.L.U32 R121, R121, 0x10, RZ ;  /* 0x0000001079797819 */ /* 0x000fe400000006ff */
[----:B------:R-:W-:-:S03]  /*5450*/  @P2 SHF.L.U32 R120, R120, 0x10, RZ ;  /* 0x0000001078782819 */ /* 0x000fc600000006ff */
[----:B------:R-:W-:-:S04]  /*5460*/  FMUL.FTZ R157, R121, UR8 ;  /* 0x00000008799d7c20 */ /* 0x000fc80008410000 */
[----:B------:R-:W-:-:S07]  /*5470*/  @P2 FADD.FTZ R157, R120, R157 ;  /* 0x0000009d789d2221 */ /* 0x000fce0000010000 */
.L_x_16207:
[----:B------:R-:W-:Y:S05]  /*5480*/  BSYNC B1 ;  /* 0x0000000000017941 */ /* 0x000fea0003800000 */
.L_x_16205:
        /* <DEDUP_REMOVED lines=9> */
.L_x_16183:
[----:B------:R-:W-:Y:S05]  /*5520*/  BSYNC B0 ;  /* 0x0000000000007941 */ /* 0x000fea0003800000 */
.L_x_16182:
        /* <DEDUP_REMOVED lines=18> */
.L_x_16211:
[----:B-----5:R-:W-:Y:S02]  /*5650*/  SHF.L.U32 R158, R112, 0x10, RZ ;  /* 0x00000010709e7819 */ /* 0x020fe400000006ff */
[----:B------:R-:W-:-:S03]  /*5660*/  @P1 SHF.L.U32 R5, R116, 0x10, RZ ;  /* 0x0000001074051819 */ /* 0x000fc600000006ff */
[----:B------:R-:W-:-:S04]  /*5670*/  FMUL.FTZ R158, R158, UR8 ;  /* 0x000000089e9e7c20 */ /* 0x000fc80008410000 */
[----:B------:R-:W-:-:S07]  /*5680*/  @P1 FADD.FTZ R158, R5, R158 ;  /* 0x0000009e059e1221 */ /* 0x000fce0000010000 */
.L_x_16212:
[----:B------:R-:W-:Y:S05]  /*5690*/  BSYNC B1 ;  /* 0x0000000000017941 */ /* 0x000fea0003800000 */
.L_x_16210:
[----:B------:R-:W-:Y:S04]  /*56a0*/  BSSY B1, `(.L_x_16213) ;  /* 0x000000d000017945 */ /* 0x000fe80003800000 */
[----:B------:R-:W-:Y:S05]  /*56b0*/  @P2 BRA `(.L_x_16214) ;  /* 0x0000000000142947 */ /* 0x000fea0003800000 */
[----:B------:R-:W-:Y:S01]  /*56c0*/  HFMA2.MMA R159, -RZ, RZ, 0, 0 ;  /* 0x00000000ff9f7435 */ /* 0x000fe200000001ff */
[----:B------:R-:W-:Y:S10]  /*56d0*/  @!P1 BRA `(.L_x_16215) ;  /* 0x0000000000249947 */ /* 0x000ff40003800000 */
[----:B-----5:R-:W-:-:S04]  /*56e0*/  PRMT R159, R116, 0x7632, R159 ;  /* 0x00007632749f7816 */ /* 0x020fc8000000009f */
[----:B------:R-:W-:Y:S01]  /*56f0*/  SHF.L.U32 R159, R159, 0x10, RZ ;  /* 0x000000109f9f7819 */ /* 0x000fe200000006ff */
[----:B------:R-:W-:Y:S06]  /*5700*/  BRA `(.L_x_16215) ;  /* 0x0000000000187947 */ /* 0x000fec0003800000 */
.L_x_16214:
[----:B-----5:R-:W-:Y:S02]  /*5710*/  PRMT R159, R112, 0x7632, R159 ;  /* 0x00007632709f7816 */ /* 0x020fe4000000009f */
[----:B------:R-:W-:Y:S02]  /*5720*/  @P1 PRMT R120, R116, 0x7632, R120 ;  /* 0x0000763274781816 */ /* 0x000fe40000000078 */
[----:B------:R-:W-:Y:S02]  /*5730*/  SHF.L.U32 R159, R159, 0x10, RZ ;  /* 0x000000109f9f7819 */ /* 0x000fe400000006ff */
[----:B------:R-:W-:-:S03]  /*5740*/  @P1 SHF.L.U32 R120, R120, 0x10, RZ ;  /* 0x0000001078781819 */ /* 0x000fc600000006ff */
[----:B------:R-:W-:-:S04]  /*5750*/  FMUL.FTZ R159, R159, UR8 ;  /* 0x000000089f9f7c20 */ /* 0x000fc80008410000 */
[----:B------:R-:W-:-:S07]  /*5760*/  @P1 FADD.FTZ R159, R120, R159 ;  /* 0x0000009f789f1221 */ /* 0x000fce0000010000 */
.L_x_16215:
[----:B------:R-:W-:Y:S05]  /*5770*/  BSYNC B1 ;  /* 0x0000000000017941 */ /* 0x000fea0003800000 */
.L_x_16213:
[----:B------:R-:W-:Y:S04]  /*5780*/  BSSY B1, `(.L_x_16216) ;  /* 0x000000a000017945 */ /* 0x000fe80003800000 */
[----:B------:R-:W-:Y:S05]  /*5790*/  @P2 BRA `(.L_x_16217) ;  /* 0x0000000000102947 */ /* 0x000fea0003800000 */
[----:B------:R-:W-:Y:S01]  /*57a0*/  MOV R160, RZ ;  /* 0x000000ff00a07202 */ /* 0x000fe20000000f00 */
[----:B------:R-:W-:Y:S06]  /*57b0*/  @!P1 BRA `(.L_x_16218) ;  /* 0x0000000000189947 */ /* 0x000fec0003800000 */
[----:B-----5:R-:W-:Y:S01]  /*57c0*/  SHF.L.U32 R160, R117, 0x10, RZ ;  /* 0x0000001075a07819 */ /* 0x020fe200000006ff */
[----:B------:R-:W-:Y:S06]  /*57d0*/  BRA `(.L_x_16218) ;  /* 0x0000000000107947 */ /* 0x000fec0003800000 */
.L_x_16217:
[----:B-----5:R-:W-:Y:S02]  /*57e0*/  SHF.L.U32 R160, R113, 0x10, RZ ;  /* 0x0000001071a07819 */ /* 0x020fe400000006ff */
[----:B------:R-:W-:-:S03]  /*57f0*/  @P1 SHF.L.U32 R5, R117, 0x10, RZ ;  /* 0x0000001075051819 */ /* 0x000fc600000006ff */
[----:B------:R-:W-:-:S04]  /*5800*/  FMUL.FTZ R160, R160, UR8 ;  /* 0x00000008a0a07c20 */ /* 0x000fc80008410000 */
[----:B------:R-:W-:-:S07]  /*5810*/  @P1 FADD.FTZ R160, R5, R160 ;  /* 0x000000a005a01221 */ /* 0x000fce0000010000 */
.L_x_16218:
[----:B------:R-:W-:Y:S05]  /*5820*/  BSYNC B1 ;  /* 0x0000000000017941 */ /* 0x000fea0003800000 */
.L_x_16216:
[----:B------:R-:W-:Y:S04]  /*5830*/  BSSY B1, `(.L_x_16219) ;  /* 0x000000d000017945 */ /* 0x000fe80003800000 */
[----:B------:R-:W-:Y:S05]  /*5840*/  @P2 BRA `(.L_x_16220) ;  /* 0x0000000000142947 */ /* 0x000fea0003800000 */
[----:B------:R-:W-:Y:S01]  /*5850*/  HFMA2.MMA R161, -RZ, RZ, 0, 0 ;  /* 0x00000000ffa17435 */ /* 0x000fe200000001ff */
[----:B------:R-:W-:Y:S10]  /*5860*/  @!P1 BRA `(.L_x_16221) ;  /* 0x0000000000249947 */ /* 0x000ff40003800000 */
[----:B-----5:R-:W-:-:S04]  /*5870*/  PRMT R161, R117, 0x7632, R161 ;  /* 0x0000763275a17816 */ /* 0x020fc800000000a1 */
[----:B------:R-:W-:Y:S01]  /*5880*/  SHF.L.U32 R161, R161, 0x10, RZ ;  /* 0x00000010a1a17819 */ /* 0x000fe200000006ff */
[----:B------:R-:W-:Y:S06]  /*5890*/  BRA `(.L_x_16221) ;  /* 0x0000000000187947 */ /* 0x000fec0003800000 */
.L_x_16220:
[----:B-----5:R-:W-:Y:S02]  /*58a0*/  PRMT R161, R113, 0x7632, R161 ;  /* 0x0000763271a17816 */ /* 0x020fe400000000a1 */
[----:B------:R-:W-:Y:S02]  /*58b0*/  @P1 PRMT R5, R117, 0x7632, R5 ;  /* 0x0000763275051816 */ /* 0x000fe40000000005 */
[----:B------:R-:W-:Y:S02]  /*58c0*/  SHF.L.U32 R161, R161, 0x10, RZ ;  /* 0x00000010a1a17819 */ /* 0x000fe400000006ff */
[----:B------:R-:W-:-:S03]  /*58d0*/  @P1 SHF.L.U32 R5, R5, 0x10, RZ ;  /* 0x0000001005051819 */ /* 0x000fc600000006ff */
[----:B------:R-:W-:-:S04]  /*58e0*/  FMUL.FTZ R161, R161, UR8 ;  /* 0x00000008a1a17c20 */ /* 0x000fc80008410000 */
[----:B------:R-:W-:-:S07]  /*58f0*/  @P1 FADD.FTZ R161, R5, R161 ;  /* 0x000000a105a11221 */ /* 0x000fce0000010000 */
.L_x_16221:
[----:B------:R-:W-:Y:S05]  /*5900*/  BSYNC B1 ;  /* 0x0000000000017941 */ /* 0x000fea0003800000 */
.L_x_16219:
[----:B------:R-:W-:Y:S04]  /*5910*/  BSSY B1, `(.L_x_16222) ;  /* 0x000000a000017945 */ /* 0x000fe80003800000 */
[----:B------:R-:W-:Y:S05]  /*5920*/  @P2 BRA `(.L_x_16223) ;  /* 0x0000000000102947 */ /* 0x000fea0003800000 */
[----:B------:R-:W-:Y:S01]  /*5930*/  MOV R162, RZ ;  /* 0x000000ff00a27202 */ /* 0x000fe20000000f00 */
[----:B------:R-:W-:Y:S06]  /*5940*/  @!P1 BRA `(.L_x_16224) ;  /* 0x0000000000189947 */ /* 0x000fec0003800000 */
[----:B-----5:R-:W-:Y:S01]  /*5950*/  SHF.L.U32 R162, R118, 0x10, RZ ;  /* 0x0000001076a27819 */ /* 0x020fe200000006ff */
[----:B------:R-:W-:Y:S06]  /*5960*/  BRA `(.L_x_16224) ;  /* 0x0000000000107947 */ /* 0x000fec0003800000 */
.L_x_16223:
[----:B-----5:R-:W-:Y:S02]  /*5970*/  SHF.L.U32 R162, R114, 0x10, RZ ;  /* 0x0000001072a27819 */ /* 0x020fe400000006ff */
[----:B------:R-:W-:-:S03]  /*5980*/  @P1 SHF.L.U32 R5, R118, 0x10, RZ ;  /* 0x0000001076051819 */ /* 0x000fc600000006ff */
[----:B------:R-:W-:-:S04]  /*5990*/  FMUL.FTZ R162, R162, UR8 ;  /* 0x00000008a2a27c20 */ /* 0x000fc80008410000 */
[----:B------:R-:W-:-:S07]  /*59a0*/  @P1 FADD.FTZ R162, R5, R162 ;  /* 0x000000a205a21221 */ /* 0x000fce0000010000 */
.L_x_16224:
[----:B------:R-:W-:Y:S05]  /*59b0*/  BSYNC B1 ;  /* 0x0000000000017941 */ /* 0x000fea0003800000 */
.L_x_16222:
[----:B------:R-:W-:Y:S04]  /*59c0*/  BSSY B1, `(.L_x_16225) ;  /* 0x000000d000017945 */ /* 0x000fe80003800000 */
[----:B------:R-:W-:Y:S05]  /*59d0*/  @P2 BRA `(.L_x_16226) ;  /* 0x0000000000142947 */ /* 0x000fea0003800000 */
[----:B------:R-:W-:Y:S01]  /*59e0*/  HFMA2.MMA R163, -RZ, RZ, 0, 0 ;  /* 0x00000000ffa37435 */ /* 0x000fe200000001ff */
[----:B------:R-:W-:Y:S10]  /*59f0*/  @!P1 BRA `(.L_x_16227) ;  /* 0x0000000000249947 */ /* 0x000ff40003800000 */
[----:B-----5:R-:W-:-:S04]  /*5a00*/  PRMT R5, R118, 0x7632, R5 ;  /* 0x0000763276057816 */ /* 0x020fc80000000005 */
[----:B------:R-:W-:Y:S01]  /*5a10*/  SHF.L.U32 R163, R5, 0x10, RZ ;  /* 0x0000001005a37819 */ /* 0x000fe200000006ff */
[----:B------:R-:W-:Y:S06]  /*5a20*/  BRA `(.L_x_16227) ;  /* 0x0000000000187947 */ /* 0x000fec0003800000 */
.L_x_16226:
[----:B-----5:R-:W-:-:S04]  /*5a30*/  PRMT R5, R114, 0x7632, R5 ;  /* 0x0000763272057816 */ /* 0x020fc80000000005 */
[----:B------:R-:W-:Y:S02]  /*5a40*/  SHF.L.U32 R120, R5, 0x10, RZ ;  /* 0x0000001005787819 */ /* 0x000fe400000006ff */
[----:B------:R-:W-:-:S03]  /*5a50*/  @P1 PRMT R5, R118, 0x7632, R5 ;  /* 0x0000763276051816 */ /* 0x000fc60000000005 */
[----:B------:R-:W-:Y:S01]  /*5a60*/  FMUL.FTZ R163, R120, UR8 ;  /* 0x0000000878a37c20 */ /* 0x000fe20008410000 */
[----:B------:R-:W-:-:S05]  /*5a70*/  @P1 SHF.L.U32 R5, R5, 0x10, RZ ;  /* 0x0000001005051819 */ /* 0x000fca00000006ff */
[----:B------:R-:W-:-:S07]  /*5a80*/  @P1 FADD.FTZ R163, R5, R163 ;  /* 0x000000a305a31221 */ /* 0x000fce0000010000 */
.L_x_16227:
[----:B------:R-:W-:Y:S05]  /*5a90*/  BSYNC B1 ;  /* 0x0000000000017941 */ /* 0x000fea0003800000 */
.L_x_16225:
[----:B------:R-:W-:Y:S04]  /*5aa0*/  BSSY B1, `(.L_x_16228) ;  /* 0x000000a000017945 */ /* 0x000fe80003800000 */
[----:B------:R-:W-:Y:S05]  /*5ab0*/  @P2 BRA `(.L_x_16229) ;  /* 0x0000000000102947 */ /* 0x000fea0003800000 */
[----:B------:R-:W-:Y:S01]  /*5ac0*/  MOV R164, RZ ;  /* 0x000000ff00a47202 */ /* 0x000fe20000000f00 */
[----:B------:R-:W-:Y:S06]  /*5ad0*/  @!P1 BRA `(.L_x_16230) ;  /* 0x0000000000189947 */ /* 0x000fec0003800000 */
[----:B-----5:R-:W-:Y:S01]  /*5ae0*/  SHF.L.U32 R164, R119, 0x10, RZ ;  /* 0x0000001077a47819 */ /* 0x020fe200000006ff */
[----:B------:R-:W-:Y:S06]  /*5af0*/  BRA `(.L_x_16230) ;  /* 0x0000000000107947 */ /* 0x000fec0003800000 */
.L_x_16229:
[----:B-----5:R-:W-:-:S05]  /*5b00*/  SHF.L.U32 R5, R115, 0x10, RZ ;  /* 0x0000001073057819 */ /* 0x020fca00000006ff */
[----:B------:R-:W-:Y:S01]  /*5b10*/  FMUL.FTZ R164, R5, UR8 ;  /* 0x0000000805a47c20 */ /* 0x000fe20008410000 */
[----:B------:R-:W-:-:S05]  /*5b20*/  @P1 SHF.L.U32 R5, R119, 0x10, RZ ;  /* 0x0000001077051819 */ /* 0x000fca00000006ff */
[----:B------:R-:W-:-:S07]  /*5b30*/  @P1 FADD.FTZ R164, R5, R164 ;  /* 0x000000a405a41221 */ /* 0x000fce0000010000 */
.L_x_16230:
[----:B------:R-:W-:Y:S05]  /*5b40*/  BSYNC B1 ;  /* 0x0000000000017941 */ /* 0x000fea0003800000 */
.L_x_16228:
[----:B------:R-:W-:Y:S04]  /*5b50*/  BSSY B1, `(.L_x_16231) ;  /* 0x000000d000017945 */ /* 0x000fe80003800000 */
[----:B------:R-:W-:Y:S05]  /*5b60*/  @P2 BRA `(.L_x_16232) ;  /* 0x0000000000142947 */ /* 0x000fea0003800000 */
[----:B------:R-:W-:Y:S01]  /*5b70*/  HFMA2.MMA R5, -RZ, RZ, 0, 0 ;  /* 0x00000000ff057435 */ /* 0x000fe200000001ff */
[----:B------:R-:W-:Y:S10]  /*5b80*/  @!P1 BRA `(.L_x_16233) ;  /* 0x0000000000249947 */ /* 0x000ff40003800000 */
[----:B-----5:R-:W-:-:S04]  /*5b90*/  PRMT R5, R119, 0x7632, R5 ;  /* 0x0000763277057816 */ /* 0x020fc80000000005 */
[----:B------:R-:W-:Y:S01]  /*5ba0*/  SHF.L.U32 R5, R5, 0x10, RZ ;  /* 0x0000001005057819 */ /* 0x000fe200000006ff */
[----:B------:R-:W-:Y:S06]  /*5bb0*/  BRA `(.L_x_16233) ;  /* 0x0000000000187947 */ /* 0x000fec0003800000 */
.L_x_16232:
[----:B-----5:R-:W-:Y:S02]  /*5bc0*/  PRMT R5, R115, 0x7632, R5 ;  /* 0x0000763273057816 */ /* 0x020fe40000000005 */
[----:B------:R-:W-:Y:S02]  /*5bd0*/  @P1 PRMT R120, R119, 0x7632, R120 ;  /* 0x0000763277781816 */ /* 0x000fe40000000078 */
[----:B------:R-:W-:Y:S02]  /*5be0*/  SHF.L.U32 R5, R5, 0x10, RZ ;  /* 0x0000001005057819 */ /* 0x000fe400000006ff */
[----:B------:R-:W-:-:S03]  /*5bf0*/  @P1 SHF.L.U32 R120, R120, 0x10, RZ ;  /* 0x0000001078781819 */ /* 0x000fc600000006ff */
[----:B------:R-:W-:-:S04]  /*5c00*/  FMUL.FTZ R5, R5, UR8 ;  /* 0x0000000805057c20 */ /* 0x000fc80008410000 */
[----:B------:R-:W-:-:S07]  /*5c10*/  @P1 FADD.FTZ R5, R120, R5 ;  /* 0x0000000578051221 */ /* 0x000fce0000010000 */
.L_x_16233:
[----:B------:R-:W-:Y:S05]  /*5c20*/  BSYNC B1 ;  /* 0x0000000000017941 */ /* 0x000fea0003800000 */
.L_x_16231:
[----:B------:R-:W0:Y:S01]  /*5c30*/  LDC.64 R166, c[0x0][0x238] ;  /* 0x00008e00ffa67b82 */ /* 0x000e220000000a00 */
[----:B------:R-:W-:Y:S02]  /*5c40*/  F2FP.BF16.F32.PACK_AB R123, R5, R164 ;  /* 0x000000a4057b723e */ /* 0x000fe400000010ff */
[----:B------:R-:W-:Y:S02]  /*5c50*/  F2FP.BF16.F32.PACK_AB R122, R163, R162 ;  /* 0x000000a2a37a723e */ /* 0x000fe400000010ff */
[----:B------:R-:W-:Y:S02]  /*5c60*/  F2FP.BF16.F32.PACK_AB R121, R161, R160 ;  /* 0x000000a0a179723e */ /* 0x000fe400000010ff */
[----:B------:R-:W-:Y:S01]  /*5c70*/  F2FP.BF16.F32.PACK_AB R120, R159, R158 ;  /* 0x0000009e9f78723e */ /* 0x000fe200000010ff */
[----:B0-----:R-:W-:-:S05]  /*5c80*/  IMAD.WIDE.U32 R166, R180, 0x10, R166 ;  /* 0x00000010b4a67825 */ /* 0x001fca00078e00a6 */
[----:B------:R0:W-:Y:S02]  /*5c90*/  STG.E.128 desc[UR4][R166.64], R120 ;  /* 0x00000078a6007986 */ /* 0x0001e4000c101d04 */
.L_x_16209:
[----:B------:R-:W-:Y:S05]  /*5ca0*/  BSYNC B0 ;  /* 0x0000000000007941 */ /* 0x000fea0003800000 */
.L_x_16208:
[----:B01234-:R-:W-:Y:S01]  /*5cb0*/  FADD.FTZ R120, RZ, R6 ;  /* 0x00000006ff787221 */ /* 0x01ffe20000010000 */
[C---:B------:R-:W-:Y:S01]  /*5cc0*/  ISETP.GT.U32.AND P1, PT, R2.reuse, 0x3f, PT ;  /* 0x0000003f0200780c */ /* 0x040fe20003f24070 */
[----:B------:R-:W-:Y:S01]  /*5cd0*/  UMOV UR10, 0xffffffff ;  /* 0xffffffff000a7882 */ /* 0x000fe20000000000 */
[----:B------:R-:W-:Y:S01]  /*5ce0*/  LOP3.LUT R3, R3, 0xfffffff7, RZ, 0xc0, !PT ;  /* 0xfffffff703037812 */ /* 0x000fe200078ec0ff */
[----:B------:R-:W-:Y:S01]  /*5cf0*/  FADD.FTZ R120, R7, R120 ;  /* 0x0000007807787221 */ /* 0x000fe20000010000 */
[C---:B------:R-:W-:Y:S02]  /*5d00*/  ISETP.GT.U32.AND P2, PT, R2.reuse, 0xdf, PT ;  /* 0x000000df0200780c */ /* 0x040fe40003f44070 */
[----:B------:R-:W-:Y:S01]  /*5d10*/  ISETP.GT.U32.AND P3, PT, R2, 0xff, PT ;  /* 0x000000ff0200780c */ /* 0x000fe20003f64070 */
[----:B------:R-:W-:Y:S01]  /*5d20*/  FADD.FTZ R120, R8, R120 ;  /* 0x0000007808787221 */ /* 0x000fe20000010000 */
[C---:B------:R-:W-:Y:S02]  /*5d30*/  ISETP.GT.U32.AND P4, PT, R2.reuse, 0x11f, PT ;  /* 0x0000011f0200780c */ /* 0x040fe40003f84070 */
[----:B------:R-:W-:Y:S01]  /*5d40*/  ISETP.GT.U32.AND P5, PT, R2, 0x13f, PT ;  /* 0x0000013f0200780c */ /* 0x000fe20003fa4070 */
[----:B------:R-:W-:Y:S01]  /*5d50*/  FADD.FTZ R120, R9, R120 ;  /* 0x0000007809787221 */ /* 0x000fe20000010000 */
[----:B------:R-:W-:-:S02]  /*5d60*/  LOP3.LUT P6, RZ, R252, 0x1f, RZ, 0xc0, !PT ;  /* 0x0000001ffcff7812 */ /* 0x000fc400078cc0ff */
[----:B------:R-:W-:Y:S01]  /*5d70*/  @P1 LOP3.LUT R3, R3, 0x8, RZ, 0xfc, !PT ;  /* 0x0000000803031812 */ /* 0x000fe200078efcff */
[----:B------:R-:W-:-:S03]  /*5d80*/  FADD.FTZ R120, R10, R120 ;  /* 0x000000780a787221 */ /* 0x000fc60000010000 */
[----:B------:R-:W-:Y:S01]  /*5d90*/  LOP3.LUT R3, R3, 0xfffffffb, RZ, 0xc0, !PT ;  /* 0xfffffffb03037812 */ /* 0x000fe200078ec0ff */
        /* <DEDUP_REMOVED lines=277> */
.L_x_16267:
        /* <DEDUP_REMOVED lines=13> */
[----:B0-----:R-:W0:Y:S01]  /*6fc0*/  MUFU.RSQ R165, R122 ;  /* 0x0000007a00a57308 */ /* 0x001e220000001400 */
[----:B-1----:R-:W-:-:S04]  /*6fd0*/  @!P2 LEA R120, P1, R4, R120, 0x2 ;  /* 0x000000780478a211 */ /* 0x002fc800078210ff */
[----:B------:R-:W-:Y:S02]  /*6fe0*/  @!P2 LEA.HI.X R121, R4, R121, R183, 0x2, P1 ;  /* 0x000000790479a211 */ /* 0x000fe400008f14b7 */
[----:B-----5:R-:W-:-:S03]  /*6ff0*/  ISETP.GE.AND P1, PT, R182, 0x1, PT ;  /* 0x00000001b600780c */ /* 0x020fc60003f26270 */
[----:B0-----:R0:W-:Y:S10]  /*7000*/  @!P2 STG.E desc[UR4][R120.64], R165 ;  /* 0x000000a57800a986 */ /* 0x0011f4000c101904 */
[----:B------:R-:W-:Y:S05]  /*7010*/  @!P1 BRA `(.L_x_16236) ;  /* 0x0000001400f09947 */ /* 0x000fea0003800000 */
[----:B------:R-:W1:Y:S01]  /*7020*/  LDC R167, c[0x0][0x218] ;  /* 0x00008600ffa77b82 */ /* 0x000e620000000800 */
[----:B------:R-:W-:Y:S01]  /*7030*/  IADD3 R0, R182, -0x1, RZ ;  /* 0xffffffffb6007810 */ /* 0x000fe20007ffe0ff */
[----:B------:R-:W-:Y:S01]  /*7040*/  BSSY B1, `(.L_x_16237) ;  /* 0x0000034000017945 */ /* 0x000fe20003800000 */
[----:B------:R-:W-:-:S04]  /*7050*/  PLOP3.LUT P1, PT, PT, PT, UP0, 0x40, 0x0 ;  /* 0x000000000000781c */ /* 0x000fc80003f2e808 */
[----:B------:R-:W-:Y:S01]  /*7060*/  FSEL R181, R123, RZ, P1 ;  /* 0x000000ff7bb57208 */ /* 0x000fe20000800000 */
[----:B-1----:R-:W-:-:S05]  /*7070*/  IMAD R0, R0, R167, RZ ;  /* 0x000000a700007224 */ /* 0x002fca00078e02ff */
[----:B0-----:R-:W-:-:S04]  /*7080*/  SHF.R.S32.HI R120, RZ, 0x1f, R0 ;  /* 0x0000001fff787819 */ /* 0x001fc80000011400 */
[----:B------:R-:W-:Y:S02]  /*7090*/  LEA.HI R120, R120, R0, RZ, 0x3 ;  /* 0x0000000078787211 */ /* 0x000fe400078f18ff */
[----:B------:R-:W-:-:S04]  /*70a0*/  LOP3.LUT R0, R252, 0x1f, RZ, 0xc0, !PT ;  /* 0x0000001ffc007812 */ /* 0x000fc800078ec0ff */
[----:B------:R-:W-:Y:S01]  /*70b0*/  LEA.HI.SX32 R180, R120, R0, 0x1d ;  /* 0x0000000078b47211 */ /* 0x000fe200078feaff */
[----:B------:R-:W-:Y:S06]  /*70c0*/  @!P0 BRA `(.L_x_16238) ;  /* 0x0000000000ac8947 */ /* 0x000fec0003800000 */
[----:B------:R0:W-:Y:S04]  /*70d0*/  STL [R1+0x30], R0 ;  /* 0x0000300001007387 */ /* 0x0001e80000100800 */
[----:B------:R-:W2:Y:S04]  /*70e0*/  LDL R122, [R1+0x24] ;  /* 0x00002400017a7983 */ /* 0x000ea80000100800 */
[----:B------:R-:W3:Y:S04]  /*70f0*/  LDL R252, [R1+0x28] ;  /* 0x0000280001fc7983 */ /* 0x000ee80000100800 */
[----:B0-----:R-:W4:Y:S04]  /*7100*/  LDL R0, [R1+0x20] ;  /* 0x0000200001007983 */ /* 0x001f280000100800 */
[----:B------:R-:W3:Y:S04]  /*7110*/  LDL R123, [R1+0x2c] ;  /* 0x00002c00017b7983 */ /* 0x000ee80000100800 */
[----:B------:R-:W3:Y:S04]  /*7120*/  LDL R183, [R1+0x10] ;  /* 0x0000100001b77983 */ /* 0x000ee80000100800 */
[----:B------:R-:W3:Y:S04]  /*7130*/  LDL R166, [R1+0x14] ;  /* 0x0000140001a67983 */ /* 0x000ee80000100800 */
[----:B------:R-:W3:Y:S04]  /*7140*/  LDL R182, [R1+0x18] ;  /* 0x0000180001b67983 */ /* 0x000ee80000100800 */
[----:B------:R-:W3:Y:S01]  /*7150*/  LDL R167, [R1+0x1c] ;  /* 0x00001c0001a77983 */ /* 0x000ee20000100800 */
[----:B------:R-:W-:-:S04]  /*7160*/  FADD.FTZ R121, R6, -R181 ;  /* 0x800000b506797221 */ /* 0x000fc80000010000 */
[----:B------:R-:W-:Y:S01]  /*7170*/  FMUL.FTZ R121, R165, R121 ;  /* 0x00000079a5797220 */ /* 0x000fe20000410000 */
[----:B------:R-:W-:-:S04]  /*7180*/  FADD.FTZ R120, R7, -R181 ;  /* 0x800000b507787221 */ /* 0x000fc80000010000 */
[----:B------:R-:W-:Y:S01]  /*7190*/  FMUL.FTZ R120, R165, R120 ;  /* 0x00000078a5787220 */ /* 0x000fe20000410000 */
[----:B----4-:R-:W-:Y:S02]  /*71a0*/  FFMA.FTZ R121, R0, R121, R172 ;  /* 0x0000007900797223 */ /* 0x010fe400000100ac */
[----:B------:R0:W5:Y:S01]  /*71b0*/  LDL.LU R0, [R1+0x30] ;  /* 0x0000300001007983 */ /* 0x0001620000300800 */
[----:B--2---:R-:W-:Y:S01]  /*71c0*/  FFMA.FTZ R120, R122, R120, R173 ;  /* 0x000000787a787223 */ /* 0x004fe200000100ad */
[----:B------:R-:W-:-:S04]  /*71d0*/  FADD.FTZ R122, R8, -R181 ;  /* 0x800000b5087a7221 */ /* 0x000fc80000010000 */
[----:B------:R-:W-:Y:S01]  /*71e0*/  F2FP.BF16.F32.PACK_AB R120, R120, R121 ;  /* 0x000000797878723e */ /* 0x000fe200000010ff */
[----:B------:R-:W-:Y:S01]  /*71f0*/  FADD.FTZ R121, R9, -R181 ;  /* 0x800000b509797221 */ /* 0x000fe20000010000 */
[----:B------:R-:W-:-:S03]  /*7200*/  FMUL.FTZ R122, R165, R122 ;  /* 0x0000007aa57a7220 */ /* 0x000fc60000410000 */
[----:B------:R-:W-:Y:S01]  /*7210*/  FMUL.FTZ R121, R165, R121 ;  /* 0x00000079a5797220 */ /* 0x000fe20000410000 */
[----:B---3--:R-:W-:-:S03]  /*7220*/  FFMA.FTZ R122, R252, R122, R174 ;  /* 0x0000007afc7a7223 */ /* 0x008fc600000100ae */
[----:B------:R-:W-:Y:S01]  /*7230*/  FFMA.FTZ R121, R123, R121, R175 ;  /* 0x000000797b797223 */ /* 0x000fe200000100af */
[----:B------:R-:W-:-:S04]  /*7240*/  FADD.FTZ R123, R10, -R181 ;  /* 0x800000b50a7b7221 */ /* 0x000fc80000010000 */
[----:B------:R-:W-:Y:S01]  /*7250*/  F2FP.BF16.F32.PACK_AB R121, R121, R122 ;  /* 0x0000007a7979723e */ /* 0x000fe200000010ff */
[----:B------:R-:W-:Y:S01]  /*7260*/  FADD.FTZ R122, R11, -R181 ;  /* 0x800000b50b7a7221 */ /* 0x000fe20000010000 */
[----:B------:R-:W-:-:S03]  /*7270*/  FMUL.FTZ R123, R165, R123 ;  /* 0x0000007ba57b7220 */ /* 0x000fc60000410000 */
[----:B------:R-:W-:Y:S01]  /*7280*/  FMUL.FTZ R122, R165, R122 ;  /* 0x0000007aa57a7220 */ /* 0x000fe20000410000 */
[----:B------:R-:W-:-:S03]  /*7290*/  FFMA.FTZ R123, R183, R123, R176 ;  /* 0x0000007bb77b7223 */ /* 0x000fc600000100b0 */
[----:B------:R-:W-:Y:S01]  /*72a0*/  FFMA.FTZ R122, R166, R122, R177 ;  /* 0x0000007aa67a7223 */ /* 0x000fe200000100b1 */
[----:B------:R-:W-:-:S04]  /*72b0*/  FADD.FTZ R166, R13, -R181 ;  /* 0x800000b50da67221 */ /* 0x000fc80000010000 */
[----:B------:R-:W-:Y:S01]  /*72c0*/  F2FP.BF16.F32.PACK_AB R122, R122, R123 ;  /* 0x0000007b7a7a723e */ /* 0x000fe200000010ff */
[----:B------:R-:W-:Y:S01]  /*72d0*/  FADD.FTZ R123, R12, -R181 ;  /* 0x800000b50c7b7221 */ /* 0x000fe20000010000 */
[----:B------:R-:W-:-:S03]  /*72e0*/  FMUL.FTZ R166, R165, R166 ;  /* 0x000000a6a5a67220 */ /* 0x000fc60000410000 */
[----:B------:R-:W-:Y:S01]  /*72f0*/  FMUL.FTZ R123, R165, R123 ;  /* 0x0000007ba57b7220 */ /* 0x000fe20000410000 */
[----:B------:R-:W-:-:S03]  /*7300*/  FFMA.FTZ R166, R167, R166, R179 ;  /* 0x000000a6a7a67223 */ /* 0x000fc600000100b3 */
[----:B------:R-:W-:-:S05]  /*7310*/  FFMA.FTZ R123, R182, R123, R178 ;  /* 0x0000007bb67b7223 */ /* 0x000fca00000100b2 */
[----:B------:R-:W-:Y:S02]  /*7320*/  F2FP.BF16.F32.PACK_AB R123, R166, R123 ;  /* 0x0000007ba67b723e */ /* 0x000fe400000010ff */
[----:B------:R-:W1:Y:S01]  /*7330*/  LDC.64 R166, c[0x0][0x2b8] ;  /* 0x0000ae00ffa67b82 */ /* 0x000e620000000a00 */
[----:B------:R-:W2:Y:S01]  /*7340*/  S2R R252, SR_TID.X ;  /* 0x0000000000fc7919 */ /* 0x000ea20000002100 */
[----:B-1----:R-:W-:-:S05]  /*7350*/  IMAD.WIDE.U32 R166, R180, 0x10, R166 ;  /* 0x00000010b4a67825 */ /* 0x002fca00078e00a6 */
[----:B------:R0:W-:Y:S01]  /*7360*/  STG.E.128 desc[UR4][R166.64], R120 ;  /* 0x00000078a6007986 */ /* 0x0001e2000c101d04 */
[----:B--2---:R-:W-:-:S07]  /*7370*/  IADD3 R180, R180, 0x20, RZ ;  /* 0x00000020b4b47810 */ /* 0x004fce0007ffe0ff */
.L_x_16238:
[----:B------:R-:W-:Y:S05]  /*7380*/  BSYNC B1 ;  /* 0x0000000000017941 */ /* 0x000fea0003800000 */
.L_x_16237:
[----:B------:R-:W-:Y:S01]  /*7390*/  LOP3.LUT P1, RZ, R3, 0x2000, RZ, 0xc0, !PT ;  /* 0x0000200003ff7812 */ /* 0x000fe2000782c0ff */
[----:B------:R-:W-:-:S12]  /*73a0*/  BSSY B1, `(.L_x_16239) ;  /* 0x0000022000017945 */ /* 0x000fd80003800000 */
[----:B------:R-:W-:Y:S05]  /*73b0*/  @!P1 BRA `(.L_x_16240) ;  /* 0x0000000000809947 */ /* 0x000fea0003800000 */
        /* <DEDUP_REMOVED lines=32> */
.L_x_16240:
[----:B------:R-:W-:Y:S05]  /*75c0*/  BSYNC B1 ;  /* 0x0000000000017941 */ /* 0x000fea0003800000 */
.L_x_16239:
[----:B------:R-:W-:Y:S01]  /*75d0*/  LOP3.LUT P1, RZ, R3, 0x1000, RZ, 0xc0, !PT ;  /* 0x0000100003ff7812 */ /* 0x000fe2000782c0ff */
[----:B------:R-:W-:-:S12]  /*75e0*/  BSSY B1, `(.L_x_16241) ;  /* 0x0000022000017945 */ /* 0x000fd80003800000 */
[----:B------:R-:W-:Y:S05]  /*75f0*/  @!P1 BRA `(.L_x_16242) ;  /* 0x0000000000809947 */ /* 0x000fea0003800000 */
[--C-:B01----:R-:W-:Y:S01]  /*7600*/  FADD.FTZ R121, R22, -R181.reuse ;  /* 0x800000b516797221 */ /* 0x103fe20000010000 */
        /* <DEDUP_REMOVED lines=31> */
.L_x_16242:
[----:B------:R-:W-:Y:S05]  /*7800*/  BSYNC B1 ;  /* 0x0000000000017941 */ /* 0x000fea0003800000 */
.L_x_16241:
[----:B------:R-:W-:Y:S01]  /*7810*/  LOP3.LUT P1, RZ, R3, 0x800, RZ, 0xc0, !PT ;  /* 0x0000080003ff7812 */ /* 0x000fe2000782c0ff */
[----:B------:R-:W-:-:S12]  /*7820*/  BSSY B1, `(.L_x_16243) ;  /* 0x0000022000017945 */ /* 0x000fd80003800000 */
[----:B------:R-:W-:Y:S05]  /*7830*/  @!P1 BRA `(.L_x_16244) ;  /* 0x0000000000809947 */ /* 0x000fea0003800000 */
[--C-:B012---:R-:W-:Y:S01]  /*7840*/  FADD.FTZ R121, R30, -R181.reuse ;  /* 0x800000b51e797221 */ /* 0x107fe20000010000 */
        /* <DEDUP_REMOVED lines=31> */
.L_x_16244:
[----:B------:R-:W-:Y:S05]  /*7a40*/  BSYNC B1 ;  /* 0x0000000000017941 */ /* 0x000fea0003800000 */
.L_x_16243:
[----:B------:R-:W-:Y:S01]  /*7a50*/  LOP3.LUT P1, RZ, R3, 0x400, RZ, 0xc0, !PT ;  /* 0x0000040003ff7812 */ /* 0x000fe2000782c0ff */
[----:B------:R-:W-:-:S12]  /*7a60*/  BSSY B1, `(.L_x_16245) ;  /* 0x0000022000017945 */ /* 0x000fd80003800000 */
[----:B------:R-:W-:Y:S05]  /*7a70*/  @!P1 BRA `(.L_x_16246) ;  /* 0x0000000000809947 */ /* 0x000fea0003800000 */
[--C-:B0123--:R-:W-:Y:S01]  /*7a80*/  FADD.FTZ R121, R38, -R181.reuse ;  /* 0x800000b526797221 */ /* 0x10ffe20000010000 */
        /* <DEDUP_REMOVED lines=31> */
.L_x_16246:
[----:B------:R-:W-:Y:S05]  /*7c80*/  BSYNC B1 ;  /* 0x0000000000017941 */ /* 0x000fea0003800000 */
.L_x_16245:
[----:B------:R-:W-:Y:S01]  /*7c90*/  LOP3.LUT P1, RZ, R3, 0x200, RZ, 0xc0, !PT ;  /* 0x0000020003ff7812 */ /* 0x000fe2000782c0ff */
[----:B------:R-:W-:-:S12]  /*7ca0*/  BSSY B1, `(.L_x_16247) ;  /* 0x0000022000017945 */ /* 0x000fd80003800000 */
[----:B------:R-:W-:Y:S05]  /*7cb0*/  @!P1 BRA `(.L_x_16248) ;  /* 0x0000000000809947 */ /* 0x000fea0003800000 */
[--C-:B01234-:R-:W-:Y:S01]  /*7cc0*/  FADD.FTZ R121, R126, -R181.reuse ;  /* 0x800000b57e797221 */ /* 0x11ffe20000010000 */
        /* <DEDUP_REMOVED lines=31> */
.L_x_16248:
[----:B------:R-:W-:Y:S05]  /*7ec0*/  BSYNC B1 ;  /* 0x0000000000017941 */ /* 0x000fea0003800000 */
.L_x_16247:
        /* <DEDUP_REMOVED lines=35> */
.L_x_16250:
[----:B------:R-:W-:Y:S05]  /*8100*/  BSYNC B1 ;  /* 0x0000000000017941 */ /* 0x000fea0003800000 */
.L_x_16249:
        /* <DEDUP_REMOVED lines=35> */
.L_x_16252:
[----:B------:R-:W-:Y:S05]  /*8340*/  BSYNC B1 ;  /* 0x0000000000017941 */ /* 0x000fea0003800000 */
.L_x_16251:
        /* <DEDUP_REMOVED lines=35> */
.L_x_16254:
[----:B------:R-:W-:Y:S05]  /*8580*/  BSYNC B1 ;  /* 0x0000000000017941 */ /* 0x000fea0003800000 */
.L_x_16253:
[----:B------:R-:W-:-:S13]  /*8590*/  LOP3.LUT P1, RZ, R3, 0x20, RZ, 0xc0, !PT ;  /* 0x0000002003ff7812 */ /* 0x000fda000782c0ff */
[----:B------:R-:W-:Y:S05]  /*85a0*/  @!P1 BRA `(.L_x_16236) ;  /* 0x00000000008c9947 */ /* 0x000fea0003800000 */
[----:B01234-:R-:W2:Y:S04]  /*85b0*/  LDL R167, [R1] ;  /* 0x0000000001a77983 */ /* 0x01fea80000100800 */
[----:B------:R-:W3:Y:S04]  /*85c0*/  LDL R122, [R1+0x4] ;  /* 0x00000400017a7983 */ /* 0x000ee80000100800 */
[----:B------:R-:W4:Y:S04]  /*85d0*/  LDL R166, [R1+0x8] ;  /* 0x0000080001a67983 */ /* 0x000f280000100800 */
[----:B------:R-:W4:Y:S01]  /*85e0*/  LDL R123, [R1+0xc] ;  /* 0x00000c00017b7983 */ /* 0x000f220000100800 */
[--C-:B------:R-:W-:Y:S01]  /*85f0*/  FADD.FTZ R121, R158, -R181.reuse ;  /* 0x800000b59e797221 */ /* 0x100fe20000010000 */
[----:B------:R-:W-:-:S03]  /*8600*/  FADD.FTZ R120, R159, -R181 ;  /* 0x800000b59f787221 */ /* 0x000fc60000010000 */
[C---:B------:R-:W-:Y:S01]  /*8610*/  FMUL.FTZ R121, R165.reuse, R121 ;  /* 0x00000079a5797220 */ /* 0x040fe20000410000 */
[----:B------:R-:W-:-:S03]  /*8620*/  FMUL.FTZ R120, R165, R120 ;  /* 0x00000078a5787220 */ /* 0x000fc60000410000 */
[----:B--2---:R-:W-:Y:S01]  /*8630*/  FFMA.FTZ R121, R167, R121, R104 ;  /* 0x00000079a7797223 */ /* 0x004fe20000010068 */
[----:B---3--:R-:W-:Y:S01]  /*8640*/  FFMA.FTZ R120, R122, R120, R105 ;  /* 0x000000787a787223 */ /* 0x008fe20000010069 */
[----:B------:R-:W-:-:S04]  /*8650*/  FADD.FTZ R122, R160, -R181 ;  /* 0x800000b5a07a7221 */ /* 0x000fc80000010000 */
[----:B------:R-:W-:Y:S01]  /*8660*/  F2FP.BF16.F32.PACK_AB R120, R120, R121 ;  /* 0x000000797878723e */ /* 0x000fe200000010ff */
[----:B------:R-:W-:Y:S01]  /*8670*/  FADD.FTZ R121, R161, -R181 ;  /* 0x800000b5a1797221 */ /* 0x000fe20000010000 */
[----:B------:R-:W-:-:S03]  /*8680*/  FMUL.FTZ R122, R165, R122 ;  /* 0x0000007aa57a7220 */ /* 0x000fc60000410000 */
[----:B------:R-:W-:Y:S01]  /*8690*/  FMUL.FTZ R121, R165, R121 ;  /* 0x00000079a5797220 */ /* 0x000fe20000410000 */
[----:B----4-:R-:W-:Y:S01]  /*86a0*/  FFMA.FTZ R122, R166, R122, R106 ;  /* 0x0000007aa67a7223 */ /* 0x010fe2000001006a */
[----:B------:R-:W-:Y:S02]  /*86b0*/  FADD.FTZ R166, R164, -R181 ;  /* 0x800000b5a4a67221 */ /* 0x000fe40000010000 */
        /* <DEDUP_REMOVED lines=18> */
.L_x_16236:
[----:B------:R-:W-:Y:S05]  /*87e0*/  BSYNC B0 ;  /* 0x0000000000007941 */ /* 0x000fea0003800000 */
.L_x_16235:
[----:B01234-:R-:W0:Y:S02]  /*87f0*/  LDC.64 R120, c[0x0][0x210] ;  /* 0x00008400ff787b82 */ /* 0x01fe240000000a00 */
[----:B0-----:R-:W-:-:S04]  /*8800*/  LEA R4, R120, R4, 0x2 ;  /* 0x0000000478047211 */ /* 0x001fc800078e10ff */
[----:B------:R-:W-:-:S13]  /*8810*/  ISETP.GE.AND P1, PT, R4, R121, PT ;  /* 0x000000790400720c */ /* 0x000fda0003f26270 */
[----:B------:R-:W-:Y:S05]  /*8820*/  @!P1 BRA `(.L_x_16255) ;  /* 0xffffff8400cc9947 */ /* 0x000fea000383ffff */
[----:B------:R-:W-:Y:S05]  /*8830*/  EXIT ;  /* 0x000000000000794d */ /* 0x000fea0003800000 */
.L_x_16234:
        /* <DEDUP_REMOVED lines=8> */
.L_x_16257:
[----:B------:R-:W-:Y:S05]  /*88c0*/  BSYNC B0 ;  /* 0x0000000000007941 */ /* 0x000fea0003800000 */
.L_x_16256:
        /* <DEDUP_REMOVED lines=10> */
.L_x_16258:
        /* <DEDUP_REMOVED lines=9> */
.L_x_16259:
[----:B------:R-:W-:Y:S01]  /*8a00*/  HFMA2.MMA R122, -RZ, RZ, 0, 4.76837158203125e-07 ;  /* 0x00000008ff7a7435 */ /* 0x000fe200000001ff */
[----:B------:R-:W-:Y:S01]  /*8a10*/  FADD.FTZ R123, R123, R120 ;  /* 0x000000787b7b7221 */ /* 0x000fe20000010000 */
[----:B------:R-:W-:-:S04]  /*8a20*/  MOV R120, 0xffffffff ;  /* 0xffffffff00787802 */ /* 0x000fc80000000f00 */
[----:B------:R-:W-:-:S07]  /*8a30*/  MOV R167, R123 ;  /* 0x0000007b00a77202 */ /* 0x000fce0000000f00 */
[----:B------:R-:W-:Y:S05]  /*8a40*/  WARPSYNC.COLLECTIVE R120, `(.L_x_16260) ;  /* 0x0000000078087348 */ /* 0x000fea0003c00000 */
[----:B------:R0:W1:Y:S02]  /*8a50*/  SHFL.BFLY P6, R120, R167, R122, R121 ;  /* 0x0c00007aa7787389 */ /* 0x00006400000c0079 */
[----:B01----:R-:W-:Y:S01]  /*8a60*/  ENDCOLLECTIVE ;  /* 0x000000000000791b */ /* 0x003fe20003800000 */
.L_x_16260:
[----:B------:R-:W-:Y:S01]  /*8a70*/  HFMA2.MMA R122, -RZ, RZ, 0, 9.5367431640625e-07 ;  /* 0x00000010ff7a7435 */ /* 0x000fe200000001ff */
[----:B------:R-:W-:Y:S01]  /*8a80*/  FADD.FTZ R123, R123, R120 ;  /* 0x000000787b7b7221 */ /* 0x000fe20000010000 */
[----:B------:R-:W-:-:S04]  /*8a90*/  MOV R120, 0xffffffff ;  /* 0xffffffff00787802 */ /* 0x000fc80000000f00 */
[----:B------:R-:W-:-:S07]  /*8aa0*/  MOV R167, R123 ;  /* 0x0000007b00a77202 */ /* 0x000fce0000000f00 */
[----:B------:R-:W-:Y:S05]  /*8ab0*/  WARPSYNC.COLLECTIVE R120, `(.L_x_16261) ;  /* 0x0000000078087348 */ /* 0x000fea0003c00000 */
[----:B------:R0:W1:Y:S02]  /*8ac0*/  SHFL.BFLY P6, R120, R167, R122, R121 ;  /* 0x0c00007aa7787389 */ /* 0x00006400000c0079 */
[----:B01----:R-:W-:Y:S01]  /*8ad0*/  ENDCOLLECTIVE ;  /* 0x000000000000791b */ /* 0x003fe20003800000 */
.L_x_16261:
        /* <DEDUP_REMOVED lines=174> */
.L_x_16262:
[----:B------:R-:W-:Y:S01]  /*95c0*/  HFMA2.MMA R122, -RZ, RZ, 0, 1.1920928955078125e-07 ;  /* 0x00000002ff7a7435 */ /* 0x000fe200000001ff */
[----:B------:R-:W-:Y:S01]  /*95d0*/  FADD.FTZ R165, R165, R120 ;  /* 0x00000078a5a57221 */ /* 0x000fe20000010000 */
[----:B------:R-:W-:-:S04]  /*95e0*/  MOV R120, 0xffffffff ;  /* 0xffffffff00787802 */ /* 0x000fc80000000f00 */
[----:B------:R-:W-:-:S07]  /*95f0*/  MOV R167, R165 ;  /* 0x000000a500a77202 */ /* 0x000fce0000000f00 */
[----:B------:R-:W-:Y:S05]  /*9600*/  WARPSYNC.COLLECTIVE R120, `(.L_x_16263) ;  /* 0x0000000078087348 */ /* 0x000fea0003c00000 */
[----:B------:R0:W1:Y:S02]  /*9610*/  SHFL.BFLY P6, R120, R167, R122, R121 ;  /* 0x0c00007aa7787389 */ /* 0x00006400000c0079 */
[----:B01----:R-:W-:Y:S01]  /*9620*/  ENDCOLLECTIVE ;  /* 0x000000000000791b */ /* 0x003fe20003800000 */
.L_x_16263:
[----:B------:R-:W-:Y:S01]  /*9630*/  HFMA2.MMA R122, -RZ, RZ, 0, 2.384185791015625e-07 ;  /* 0x00000004ff7a7435 */ /* 0x000fe200000001ff */
[----:B------:R-:W-:Y:S01]  /*9640*/  FADD.FTZ R165, R165, R120 ;  /* 0x00000078a5a57221 */ /* 0x000fe20000010000 */
[----:B------:R-:W-:-:S04]  /*9650*/  MOV R120, 0xffffffff ;  /* 0xffffffff00787802 */ /* 0x000fc80000000f00 */
[----:B------:R-:W-:-:S07]  /*9660*/  MOV R167, R165 ;  /* 0x000000a500a77202 */ /* 0x000fce0000000f00 */
[----:B------:R-:W-:Y:S05]  /*9670*/  WARPSYNC.COLLECTIVE R120, `(.L_x_16264) ;  /* 0x0000000078087348 */ /* 0x000fea0003c00000 */
[----:B------:R0:W1:Y:S02]  /*9680*/  SHFL.BFLY P6, R120, R167, R122, R121 ;  /* 0x0c00007aa7787389 */ /* 0x00006400000c0079 */
[----:B01----:R-:W-:Y:S01]  /*9690*/  ENDCOLLECTIVE ;  /* 0x000000000000791b */ /* 0x003fe20003800000 */
.L_x_16264:
[----:B------:R-:W-:Y:S01]  /*96a0*/  HFMA2.MMA R122, -RZ, RZ, 0, 4.76837158203125e-07 ;  /* 0x00000008ff7a7435 */ /* 0x000fe200000001ff */
[----:B------:R-:W-:Y:S01]  /*96b0*/  FADD.FTZ R165, R165, R120 ;  /* 0x00000078a5a57221 */ /* 0x000fe20000010000 */
[----:B------:R-:W-:-:S04]  /*96c0*/  MOV R120, 0xffffffff ;  /* 0xffffffff00787802 */ /* 0x000fc80000000f00 */
[----:B------:R-:W-:-:S07]  /*96d0*/  MOV R167, R165 ;  /* 0x000000a500a77202 */ /* 0x000fce0000000f00 */
[----:B------:R-:W-:Y:S05]  /*96e0*/  WARPSYNC.COLLECTIVE R120, `(.L_x_16265) ;  /* 0x0000000078087348 */ /* 0x000fea0003c00000 */
[----:B------:R0:W1:Y:S02]  /*96f0*/  SHFL.BFLY P6, R120, R167, R122, R121 ;  /* 0x0c00007aa7787389 */ /* 0x00006400000c0079 */
[----:B01----:R-:W-:Y:S01]  /*9700*/  ENDCOLLECTIVE ;  /* 0x000000000000791b */ /* 0x003fe20003800000 */
.L_x_16265:
[----:B------:R-:W-:Y:S01]  /*9710*/  HFMA2.MMA R122, -RZ, RZ, 0, 9.5367431640625e-07 ;  /* 0x00000010ff7a7435 */ /* 0x000fe200000001ff */
[----:B------:R-:W-:Y:S01]  /*9720*/  FADD.FTZ R165, R165, R120 ;  /* 0x00000078a5a57221 */ /* 0x000fe20000010000 */
[----:B------:R-:W-:-:S04]  /*9730*/  MOV R120, 0xffffffff ;  /* 0xffffffff00787802 */ /* 0x000fc80000000f00 */
[----:B------:R-:W-:-:S07]  /*9740*/  MOV R167, R165 ;  /* 0x000000a500a77202 */ /* 0x000fce0000000f00 */
[----:B------:R-:W-:Y:S05]  /*9750*/  WARPSYNC.COLLECTIVE R120, `(.L_x_16266) ;  /* 0x0000000078087348 */ /* 0x000fea0003c00000 */
[----:B------:R0:W1:Y:S02]  /*9760*/  SHFL.BFLY P6, R120, R167, R122, R121 ;  /* 0x0c00007aa7787389 */ /* 0x00006400000c0079 */
[----:B01----:R-:W-:Y:S01]  /*9770*/  ENDCOLLECTIVE ;  /* 0x000000000000791b */ /* 0x003fe20003800000 */
.L_x_16266:
[----:B------:R-:W-:Y:S05]  /*9780*/  BRA `(.L_x_16267) ;  /* 0xffffffd400d87947 */ /* 0x000fea000383ffff */
.L_x_16268:
        /* <DEDUP_REMOVED lines=15> */
.L_x_72314:


//--------------------- .text._ZN10layer_norm13ln_fwd_kernelINS_13Kernel_traitsIf13__nv_bfloat16S2_S2_fjLj2560ELj1ELj4ELj1ELj16ENS_18Kernel_traits_baseILj2560EfS2_S2_S2_fjLj128EEEEELb0ELb0ELb1ELb1EEEvNS_9FwdParamsE --------------------------
	.section	.text._ZN10layer_norm13ln_fwd_kernelINS_13Kernel_traitsIf13__nv_bfloat16S2_S2_fjLj2560ELj1ELj4ELj1ELj16ENS_18Kernel_traits_baseILj2560EfS2_S2_S2_fjLj128EEEEELb0ELb0ELb1ELb1EEEvNS_9FwdParamsE,"ax",@progbits
	.align	128
        .global         _ZN10layer_norm13ln_fwd_kernelINS_13Kernel_traitsIf13__nv_bfloat16S2_S2_fjLj2560ELj1ELj4ELj1ELj16ENS_18Kernel_traits_baseILj2560EfS2_S2_S2_fjLj128EEEEELb0ELb0ELb1ELb1EEEvNS_9FwdParamsE
        .type           _ZN10layer_norm13ln_fwd_kernelINS_13Kernel_traitsIf13__nv_bfloat16S2_S2_fjLj2560ELj1ELj4ELj1ELj16ENS_18Kernel_traits_baseILj2560EfS2_S2_S2_fjLj128EEEEELb0ELb0ELb1ELb1EEEvNS_9FwdParamsE,@function
        .size           _ZN10layer_norm13ln_fwd_kernelINS_13Kernel_traitsIf13__nv_bfloat16S2_S2_fjLj2560ELj1ELj4ELj1ELj16ENS_18Kernel_traits_baseILj2560EfS2_S2_S2_fjLj128EEEEELb0ELb0ELb1ELb1EEEvNS_9FwdParamsE,(.L_x_72315 - _ZN10layer_norm13ln_fwd_kernelINS_13Kernel_traitsIf13__nv_bfloat16S2_S2_fjLj2560ELj1ELj4ELj1ELj16ENS_18Kernel_traits_baseILj2560EfS2_S2_S2_fjLj128EEEEELb0ELb0ELb1ELb1EEEvNS_9FwdParamsE)
        .other          _ZN10layer_norm13ln_fwd_kernelINS_13Kernel_traitsIf13__nv_bfloat16S2_S2_fjLj2560ELj1ELj4ELj1ELj16ENS_18Kernel_traits_baseILj2560EfS2_S2_S2_fjLj128EEEEELb0ELb0ELb1ELb1EEEvNS_9FwdParamsE,@"STO_CUDA_ENTRY STV_DEFAULT"
_ZN10layer_norm13ln_fwd_kernelINS_13Kernel_traitsIf13__nv_bfloat16S2_S2_fjLj2560ELj1ELj4ELj1ELj16ENS_18Kernel_traits_baseILj2560EfS2_S2_S2_fjLj128EEEEELb0ELb0ELb1ELb1EEEvNS_9FwdParamsE:
.text._ZN10layer_norm13ln_fwd_kernelINS_13Kernel_traitsIf13__nv_bfloat16S2_S2_fjLj2560ELj1ELj4ELj1ELj16ENS_18Kernel_traits_baseILj2560EfS2_S2_S2_fjLj128EEEEELb0ELb0ELb1ELb1EEEvNS_9FwdParamsE:
        /* <DEDUP_REMOVED lines=33> */
[----:B-1----:R-:W-:Y:S02]  /*0210*/  SHF.L.U32 R0, R6, 0x5, RZ ;  /* 0x0000000506007819 */ /* 0x002fe400000006ff */
[----:B------:R-:W-:Y:S02]  /*0220*/  CS2R R84, SRZ ;  /* 0x0000000000547805 */ /* 0x000fe4000001ff00 */
[----:B------:R-:W-:Y:S02]  /*0230*/  CS2R R86, SRZ ;  /* 0x0000000000567805 */ /* 0x000fe4000001ff00 */
[----:B------:R-:W-:Y:S02]  /*0240*/  CS2R R88, SRZ ;  /* 0x0000000000587805 */ /* 0x000fe4000001ff00 */
[----:B------:R-:W-:-:S02]  /*0250*/  LOP3.LUT R2, R0, 0x3e0, RZ, 0xc0, !PT ;  /* 0x000003e000027812 */ /* 0x000fc400078ec0ff */
[----:B------:R-:W-:Y:S02]  /*0260*/  CS2R R90, SRZ ;  /* 0x00000000005a7805 */ /* 0x000fe4000001ff00 */
[----:B------:R-:W-:Y:S02]  /*0270*/  CS2R R92, SRZ ;  /* 0x00000000005c7805 */ /* 0x000fe4000001ff00 */
[----:B------:R-:W-:Y:S02]  /*0280*/  CS2R R94, SRZ ;  /* 0x00000000005e7805 */ /* 0x000fe4000001ff00 */
[----:B------:R-:W-:Y:S02]  /*0290*/  IADD3 R4, P2, R2, UR4, RZ ;  /* 0x0000000402047c10 */ /* 0x000fe4000ff5e0ff */
[----:B------:R-:W-:Y:S02]  /*02a0*/  CS2R R96, SRZ ;  /* 0x0000000000607805 */ /* 0x000fe4000001ff00 */
[----:B------:R-:W-:-:S02]  /*02b0*/  CS2R R98, SRZ ;  /* 0x0000000000627805 */ /* 0x000fc4000001ff00 */
[----:B------:R-:W-:Y:S02]  /*02c0*/  CS2R R100, SRZ ;  /* 0x0000000000647805 */ /* 0x000fe4000001ff00 */
[----:B------:R-:W-:Y:S02]  /*02d0*/  CS2R R102, SRZ ;  /* 0x0000000000667805 */ /* 0x000fe4000001ff00 */
[----:B------:R-:W-:Y:S02]  /*02e0*/  CS2R R104, SRZ ;  /* 0x0000000000687805 */ /* 0x000fe4000001ff00 */
[----:B------:R-:W-:Y:S02]  /*02f0*/  CS2R R106, SRZ ;  /* 0x00000000006a7805 */ /* 0x000fe4000001ff00 */
[----:B------:R-:W-:Y:S01]  /*0300*/  IADD3.X R5, RZ, UR5, RZ, P2, !PT ;  /* 0x00000005ff057c10 */ /* 0x000fe200097fe4ff */
[----:B------:R-:W-:Y:S01]  /*0310*/  ULDC.64 UR4, c[0x0][0x208] ;  /* 0x0000820000047ab9 */ /* 0x000fe20000000a00 */
[----:B------:R-:W1:Y:S01]  /*0320*/  S2R R9, SR_CTAID.X ;  /* 0x0000000000097919 */ /* 0x000e620000002500 */
[----:B------:R-:W-:Y:S01]  /*0330*/  SHF.R.U32.HI R0, RZ, 0x5, R6 ;  /* 0x00000005ff007819 */ /* 0x000fe20000011606 */
[----:B------:R-:W-:Y:S01]  /*0340*/  ULDC.64 UR6, c[0x0][0x260] ;  /* 0x0000980000067ab9 */ /* 0x000fe20000000a00 */
[----:B0-----:R-:W-:Y:S01]  /*0350*/  IADD3 R1, R1, -0x20, RZ ;  /* 0xffffffe001017810 */ /* 0x001fe20007ffe0ff */
[----:B------:R0:W5:Y:S01]  /*0360*/  @P0 LDG.E.128 R28, desc[UR4][R4.64] ;  /* 0x00000004041c0981 */ /* 0x000162000c1e1d00 */
[----:B------:R-:W-:Y:S01]  /*0370*/  IADD3 R2, P1, R2, UR6, RZ ;  /* 0x0000000602027c10 */ /* 0x000fe2000ff3e0ff */
[----:B------:R-:W-:-:S02]  /*0380*/  ULDC UR6, c[0x0][0x214] ;  /* 0x0000850000067ab9 */ /* 0x000fc40000000800 */
[----:B------:R0:W5:Y:S01]  /*0390*/  @P0 LDG.E.128 R32, desc[UR4][R4.64+0x10] ;  /* 0x0000100404200981 */ /* 0x000162000c1e1d00 */
[----:B------:R-:W-:-:S03]  /*03a0*/  IADD3.X R3, RZ, UR7, RZ, P1, !PT ;  /* 0x00000007ff037c10 */ /* 0x000fc60008ffe4ff */
[----:B------:R0:W5:Y:S04]  /*03b0*/  @P0 LDG.E.128 R36, desc[UR4][R4.64+0x400] ;  /* 0x0004000404240981 */ /* 0x000168000c1e1d00 */
[----:B------:R0:W5:Y:S04]  /*03c0*/  @P0 LDG.E.128 R40, desc[UR4][R4.64+0x410] ;  /* 0x0004100404280981 */ /* 0x000168000c1e1d00 */
[----:B------:R0:W5:Y:S04]  /*03d0*/  @P0 LDG.E.128 R44, desc[UR4][R4.64+0x800] ;  /* 0x00080004042c0981 */ /* 0x000168000c1e1d00 */
[----:B------:R0:W5:Y:S04]  /*03e0*/  @P0 LDG.E.128 R48, desc[UR4][R4.64+0x810] ;  /* 0x0008100404300981 */ /* 0x000168000c1e1d00 */
[----:B------:R0:W5:Y:S04]  /*03f0*/  @P0 LDG.E.128 R52, desc[UR4][R4.64+0xc00] ;  /* 0x000c000404340981 */ /* 0x000168000c1e1d00 */
[----:B------:R0:W5:Y:S01]  /*0400*/  @P0 LDG.E.128 R56, desc[UR4][R4.64+0xc10] ;  /* 0x000c100404380981 */ /* 0x000162000c1e1d00 */
[----:B-1----:R-:W-:-:S03]  /*0410*/  LEA R9, R9, R0, 0x2 ;  /* 0x0000000009097211 */ /* 0x002fc600078e10ff */
        /* <DEDUP_REMOVED lines=14> */
[----:B------:R-:W2:Y:S01]  /*0500*/  LDG.E.128 R12, desc[UR4][R2.64+0x10] ;  /* 0x00001004020c7981 */ /* 0x000ea2000c1e1d00 */
[----:B------:R-:W-:-:S03]  /*0510*/  ULDC.U8 UR6, c[0x0][0x2a0] ;  /* 0x0000a80000067ab9 */ /* 0x000fc60000000000 */
        /* <DEDUP_REMOVED lines=19> */
[----:B------:R-:W-:Y:S01]  /*0650*/  LOP3.LUT R234, R6, 0x1f, RZ, 0xc0, !PT ;  /* 0x0000001f06ea7812 */ /* 0x000fe200078ec0ff */
[----:B------:R-:W-:Y:S01]  /*0660*/  ULDC UR8, c[0x0][0x29c] ;  /* 0x0000a70000087ab9 */ /* 0x000fe20000000800 */
[----:B------:R-:W-:Y:S01]  /*0670*/  ISETP.NE.AND P1, PT, RZ, UR6, PT ;  /* 0x00000006ff007c0c */ /* 0x000fe2000bf25270 */
[----:B------:R-:W-:Y:S01]  /*0680*/  ULDC UR9, c[0x0][0x2d8] ;  /* 0x0000b60000097ab9 */ /* 0x000fe20000000800 */
[----:B------:R-:W-:Y:S01]  /*0690*/  ULDC.64 UR6, c[0x0][0x230] ;  /* 0x00008c0000067ab9 */ /* 0x000fe20000000a00 */
[----:B--2---:R1:W-:Y:S04]  /*06a0*/  STL.64 [R1], R12 ;  /* 0x0000000c01007387 */ /* 0x0043e80000100a00 */
[----:B------:R1:W-:Y:S04]  /*06b0*/  STL.64 [R1+0x8], R14 ;  /* 0x0000080e01007387 */ /* 0x0003e80000100a00 */
[----:B---3--:R1:W-:Y:S04]  /*06c0*/  STL.64 [R1+0x10], R16 ;  /* 0x0000101001007387 */ /* 0x0083e80000100a00 */
[----:B------:R1:W-:Y:S02]  /*06d0*/  STL.64 [R1+0x18], R18 ;  /* 0x0000181201007387 */ /* 0x0003e40000100a00 */
.L_x_16512:
[----:B-1----:R-:W1:Y:S01]  /*06e0*/  LDC.64 R2, c[0x0][0x280] ;  /* 0x0000a000ff027b82 */ /* 0x002e620000000a00 */
[----:B------:R-:W-:-:S07]  /*06f0*/  ISETP.NE.U32.AND P0, PT, RZ, UR6, PT ;  /* 0x00000006ff007c0c */ /* 0x000fce000bf05070 */
[----:B------:R-:W2:Y:S08]  /*0700*/  LDC R252, c[0x0][0x218] ;  /* 0x00008600fffc7b82 */ /* 0x000eb00000000800 */
[----:B0-----:R-:W0:Y:S01]  /*0710*/  LDC.64 R4, c[0x0][0x288] ;  /* 0x0000a200ff047b82 */ /* 0x001e220000000a00 */
[----:B-1----:R-:W-:-:S05]  /*0720*/  IMAD.WIDE R2, R9, 0x4, R2 ;  /* 0x0000000409027825 */ /* 0x002fca00078e0202 */
[----:B------:R1:W3:Y:S01]  /*0730*/  LDG.E R8, desc[UR4][R2.64] ;  /* 0x0000000402087981 */ /* 0x0002e2000c1e1900 */
[----:B------:R-:W-:Y:S01]  /*0740*/  ISETP.NE.AND.EX P0, PT, RZ, UR7, PT, P0 ;  /* 0x00000007ff007c0c */ /* 0x000fe2000bf05300 */
[----:B------:R-:W-:Y:S01]  /*0750*/  HFMA2.MMA R211, -RZ, RZ, 0, 0 ;  /* 0x00000000ffd37435 */ /* 0x000fe200000001ff */
[----:B--2---:R-:W-:Y:S01]  /*0760*/  IMAD R0, R9, R252, RZ ;  /* 0x000000fc09007224 */ /* 0x004fe200078e02ff */
[----:B------:R-:W2:Y:S04]  /*0770*/  S2R R235, SR_TID.X ;  /* 0x0000000000eb7919 */ /* 0x000ea80000002100 */
[----:B-1----:R-:W-:-:S06]  /*0780*/  SHF.R.S32.HI R3, RZ, 0x1f, R0 ;  /* 0x0000001fff037819 */ /* 0x002fcc0000011400 */
[----:B------:R-:W1:Y:S01]  /*0790*/  @P0 LDC.64 R6, c[0x0][0x230] ;  /* 0x00008c00ff060b82 */ /* 0x000e620000000a00 */
[----:B------:R-:W-:-:S04]  /*07a0*/  LEA.HI R3, R3, R0, RZ, 0x3 ;  /* 0x0000000003037211 */ /* 0x000fc800078f18ff */
[----:B------:R-:W-:-:S05]  /*07b0*/  LEA.HI.SX32 R210, R3, R234, 0x1d ;  /* 0x000000ea03d27211 */ /* 0x000fca00078feaff */
[----:B-1----:R-:W-:-:S05]  /*07c0*/  @P0 IMAD.WIDE.U32 R6, R210, 0x10, R6 ;  /* 0x00000010d2060825 */ /* 0x002fca00078e0006 */
[----:B-----5:R1:W5:Y:S01]  /*07d0*/  @P0 LDG.E.128 R168, desc[UR4][R6.64] ;  /* 0x0000000406a80981 */ /* 0x020362000c1e1d00 */
[----:B---3--:R-:W-:-:S13]  /*07e0*/  ISETP.GE.AND P2, PT, R8, 0x1, PT ;  /* 0x000000010800780c */ /* 0x008fda0003f46270 */
[----:B------:R-:W-:Y:S01]  /*07f0*/  @P2 IADD3 R13, R8, -0x1, RZ ;  /* 0xffffffff080d2810 */ /* 0x000fe20007ffe0ff */
[----:B------:R-:W3:Y:S04]  /*0800*/  @P2 LDC.64 R10, c[0x0][0x220] ;  /* 0x00008800ff0a2b82 */ /* 0x000ee80000000a00 */
[----:B------:R-:W-:-:S05]  /*0810*/  @P2 IMAD R13, R13, R252, RZ ;  /* 0x000000fc0d0d2224 */ /* 0x000fca00078e02ff */
[----:B------:R-:W-:-:S04]  /*0820*/  @P2 SHF.R.S32.HI R2, RZ, 0x1f, R13 ;  /* 0x0000001fff022819 */ /* 0x000fc8000001140d */
[----:B------:R-:W-:Y:S02]  /*0830*/  @P2 LEA.HI R2, R2, R13, RZ, 0x3 ;  /* 0x0000000d02022211 */ /* 0x000fe400078f18ff */
[----:B--2---:R-:W-:-:S04]  /*0840*/  @P2 LOP3.LUT R13, R235, 0x1f, RZ, 0xc0, !PT ;  /* 0x0000001feb0d2812 */ /* 0x004fc800078ec0ff */
[----:B------:R-:W-:Y:S01]  /*0850*/  @P2 LEA.HI.SX32 R211, R2, R13, 0x1d ;  /* 0x0000000d02d32211 */ /* 0x000fe200078feaff */
[----:B0-----:R-:W-:-:S04]  /*0860*/  IMAD.WIDE R2, R9, 0x4, R4 ;  /* 0x0000000409027825 */ /* 0x001fc800078e0204 */
[----:B---3--:R-:W-:Y:S01]  /*0870*/  @P2 IMAD.WIDE.U32 R4, R211, 0x10, R10 ;  /* 0x00000010d3042825 */ /* 0x008fe200078e000a */
[----:B------:R1:W5:Y:S04]  /*0880*/  LDG.E R248, desc[UR4][R2.64] ;  /* 0x0000000402f87981 */ /* 0x000368000c1e1900 */
        /* <DEDUP_REMOVED lines=9> */
.L_x_16270:
[----:B-----5:R-:W-:Y:S02]  /*0920*/  SHF.L.U32 R191, R172, 0x10, RZ ;  /* 0x00000010acbf7819 */ /* 0x020fe400000006ff */
[----:B------:R-:W-:-:S03]  /*0930*/  @P0 SHF.L.U32 R0, R168, 0x10, RZ ;  /* 0x00000010a8000819 */ /* 0x000fc600000006ff */
[----:B------:R-:W-:-:S04]  /*0940*/  FMUL.FTZ R191, R191, UR8 ;  /* 0x00000008bfbf7c20 */ /* 0x000fc80008410000 */
[----:B------:R-:W-:-:S07]  /*0950*/  @P0 FADD.FTZ R191, R191, R0 ;  /* 0x00000000bfbf0221 */ /* 0x000fce0000010000 */
.L_x_16271:
[----:B------:R-:W-:Y:S05]  /*0960*/  BSYNC B0 ;  /* 0x0000000000007941 */ /* 0x000fea0003800000 */
.L_x_16269:
[----:B------:R-:W-:Y:S04]  /*0970*/  BSSY B0, `(.L_x_16272) ;  /* 0x000000d000007945 */ /* 0x000fe80003800000 */
[----:B------:R-:W-:Y:S05]  /*0980*/  @P3 BRA `(.L_x_16273) ;  /* 0x0000000000143947 */ /* 0x000fea0003800000 */
[----:B------:R-:W-:Y:S01]  /*0990*/  MOV R190, RZ ;  /* 0x000000ff00be7202 */ /* 0x000fe20000000f00 */
[----:B------:R-:W-:Y:S06]  /*09a0*/  @!P0 BRA `(.L_x_16274) ;  /* 0x0000000000248947 */ /* 0x000fec0003800000 */
[----:B-----5:R-:W-:-:S04]  /*09b0*/  PRMT R190, R168, 0x7632, R190 ;  /* 0x00007632a8be7816 */ /* 0x020fc800000000be */
[----:B------:R-:W-:Y:S01]  /*09c0*/  SHF.L.U32 R190, R190, 0x10, RZ ;  /* 0x00000010bebe7819 */ /* 0x000fe200000006ff */
[----:B------:R-:W-:Y:S06]  /*09d0*/  BRA `(.L_x_16274) ;  /* 0x0000000000187947 */ /* 0x000fec0003800000 */
.L_x_16273:
[----:B-----5:R-:W-:Y:S02]  /*09e0*/  PRMT R0, R172, 0x7632, R0 ;  /* 0x00007632ac007816 */ /* 0x020fe40000000000 */
[----:B------:R-:W-:Y:S02]  /*09f0*/  @P0 PRMT R2, R168, 0x7632, R2 ;  /* 0x00007632a8020816 */ /* 0x000fe40000000002 */
[----:B------:R-:W-:Y:S02]  /*0a00*/  SHF.L.U32 R0, R0, 0x10, RZ ;  /* 0x0000001000007819 */ /* 0x000fe400000006ff */
[----:B------:R-:W-:-:S03]  /*0a10*/  @P0 SHF.L.U32 R3, R2, 0x10, RZ ;  /* 0x0000001002030819 */ /* 0x000fc600000006ff */
[----:B------:R-:W-:-:S04]  /*0a20*/  FMUL.FTZ R190, R0, UR8 ;  /* 0x0000000800be7c20 */ /* 0x000fc80008410000 */
[----:B------:R-:W-:-:S07]  /*0a30*/  @P0 FADD.FTZ R190, R190, R3 ;  /* 0x00000003bebe0221 */ /* 0x000fce0000010000 */
.L_x_16274:
[----:B------:R-:W-:Y:S05]  /*0a40*/  BSYNC B0 ;  /* 0x0000000000007941 */ /* 0x000fea0003800000 */
.L_x_16272:
[----:B------:R-:W-:Y:S04]  /*0a50*/  BSSY B0, `(.L_x_16275) ;  /* 0x000000a000007945 */ /* 0x000fe80003800000 */
[----:B------:R-:W-:Y:S05]  /*0a60*/  @P3 BRA `(.L_x_16276) ;  /* 0x0000000000103947 */ /* 0x000fea0003800000 */
[----:B------:R-:W-:Y:S01]  /*0a70*/  HFMA2.MMA R189, -RZ, RZ, 0, 0 ;  /* 0x00000000ffbd7435 */ /* 0x000fe200000001ff */
[----:B------:R-:W-:Y:S10]  /*0a80*/  @!P0 BRA `(.L_x_16277) ;  /* 0x0000000000188947 */ /* 0x000ff40003800000 */
[----:B-----5:R-:W-:Y:S01]  /*0a90*/  SHF.L.U32 R189, R169, 0x10, RZ ;  /* 0x00000010a9bd7819 */ /* 0x020fe200000006ff */
[----:B------:R-:W-:Y:S06]  /*0aa0*/  BRA `(.L_x_16277) ;  /* 0x0000000000107947 */ /* 0x000fec0003800000 */
.L_x_16276:
[----:B-----5:R-:W-:Y:S02]  /*0ab0*/  SHF.L.U32 R189, R173, 0x10, RZ ;  /* 0x00000010adbd7819 */ /* 0x020fe400000006ff */
[----:B------:R-:W-:-:S03]  /*0ac0*/  @P0 SHF.L.U32 R0, R169, 0x10, RZ ;  /* 0x00000010a9000819 */ /* 0x000fc600000006ff */
[----:B------:R-:W-:-:S04]  /*0ad0*/  FMUL.FTZ R189, R189, UR8 ;  /* 0x00000008bdbd7c20 */ /* 0x000fc80008410000 */
[----:B------:R-:W-:-:S07]  /*0ae0*/  @P0 FADD.FTZ R189, R189, R0 ;  /* 0x00000000bdbd0221 */ /* 0x000fce0000010000 */
.L_x_16277:
[----:B------:R-:W-:Y:S05]  /*0af0*/  BSYNC B0 ;  /* 0x0000000000007941 */ /* 0x000fea0003800000 */
.L_x_16275:
[----:B------:R-:W-:Y:S04]  /*0b00*/  BSSY B0, `(.L_x_16278) ;  /* 0x000000d000007945 */ /* 0x000fe80003800000 */
[----:B------:R-:W-:Y:S05]  /*0b10*/  @P3 BRA `(.L_x_16279) ;  /* 0x0000000000143947 */ /* 0x000fea0003800000 */
[----:B------:R-:W-:Y:S01]  /*0b20*/  MOV R188, RZ ;  /* 0x000000ff00bc7202 */ /* 0x000fe20000000f00 */
[----:B------:R-:W-:Y:S06]  /*0b30*/  @!P0 BRA `(.L_x_16280) ;  /* 0x0000000000248947 */ /* 0x000fec0003800000 */
[----:B-----5:R-:W-:-:S04]  /*0b40*/  PRMT R188, R169, 0x7632, R188 ;  /* 0x00007632a9bc7816 */ /* 0x020fc800000000bc */
[----:B------:R-:W-:Y:S01]  /*0b50*/  SHF.L.U32 R188, R188, 0x10, RZ ;  /* 0x00000010bcbc7819 */ /* 0x000fe200000006ff */
[----:B------:R-:W-:Y:S06]  /*0b60*/  BRA `(.L_x_16280) ;  /* 0x0000000000187947 */ /* 0x000fec0003800000 */
.L_x_16279:
[----:B-----5:R-:W-:Y:S02]  /*0b70*/  PRMT R0, R173, 0x7632, R0 ;  /* 0x00007632ad007816 */ /* 0x020fe40000000000 */
[----:B------:R-:W-:Y:S02]  /*0b80*/  @P0 PRMT R2, R169, 0x7632, R2 ;  /* 0x00007632a9020816 */ /* 0x000fe40000000002 */
[----:B------:R-:W-:Y:S02]  /*0b90*/  SHF.L.U32 R0, R0, 0x10, RZ ;  /* 0x0000001000007819 */ /* 0x000fe400000006ff */
[----:B------:R-:W-:-:S03]  /*0ba0*/  @P0 SHF.L.U32 R3, R2, 0x10, RZ ;  /* 0x0000001002030819 */ /* 0x000fc600000006ff */
[----:B------:R-:W-:-:S04]  /*0bb0*/  FMUL.FTZ R188, R0, UR8 ;  /* 0x0000000800bc7c20 */ /* 0x000fc80008410000 */
[----:B------:R-:W-:-:S07]  /*0bc0*/  @P0 FADD.FTZ R188, R188, R3 ;  /* 0x00000003bcbc0221 */ /* 0x000fce0000010000 */
.L_x_16280:
[----:B------:R-:W-:Y:S05]  /*0bd0*/  BSYNC B0 ;  /* 0x0000000000007941 */ /* 0x000fea0003800000 */
.L_x_16278:
[----:B------:R-:W-:Y:S04]  /*0be0*/  BSSY B0, `(.L_x_16281) ;  /* 0x000000a000007945 */ /* 0x000fe80003800000 */
[----:B------:R-:W-:Y:S05]  /*0bf0*/  @P3 BRA `(.L_x_16282) ;  /* 0x0000000000103947 */ /* 0x000fea0003800000 */
[----:B------:R-:W-:Y:S01]  /*0c00*/  HFMA2.MMA R187, -RZ, RZ, 0, 0 ;  /* 0x00000000ffbb7435 */ /* 0x000fe200000001ff */
[----:B------:R-:W-:Y:S10]  /*0c10*/  @!P0 BRA `(.L_x_16283) ;  /* 0x0000000000188947 */ /* 0x000ff40003800000 */
[----:B-----5:R-:W-:Y:S01]  /*0c20*/  SHF.L.U32 R187, R170, 0x10, RZ ;  /* 0x00000010aabb7819 */ /* 0x020fe200000006ff */
[----:B------:R-:W-:Y:S06]  /*0c30*/  BRA `(.L_x_16283) ;  /* 0x0000000000107947 */ /* 0x000fec0003800000 */
.L_x_16282:
[----:B-----5:R-:W-:Y:S02]  /*0c40*/  SHF.L.U32 R187, R174, 0x10, RZ ;  /* 0x00000010aebb7819 */ /* 0x020fe400000006ff */
[----:B------:R-:W-:-:S03]  /*0c50*/  @P0 SHF.L.U32 R0, R170, 0x10, RZ ;  /* 0x00000010aa000819 */ /* 0x000fc600000006ff */
[----:B------:R-:W-:-:S04]  /*0c60*/  FMUL.FTZ R187, R187, UR8 ;  /* 0x00000008bbbb7c20 */ /* 0x000fc80008410000 */
[----:B------:R-:W-:-:S07]  /*0c70*/  @P0 FADD.FTZ R187, R187, R0 ;  /* 0x00000000bbbb0221 */ /* 0x000fce0000010000 */
.L_x_16283:
[----:B------:R-:W-:Y:S05]  /*0c80*/  BSYNC B0 ;  /* 0x0000000000007941 */ /* 0x000fea0003800000 */
.L_x_16281:
[----:B------:R-:W-:Y:S04]  /*0c90*/  BSSY B0, `(.L_x_16284) ;  /* 0x000000d000007945 */ /* 0x000fe80003800000 */
[----:B------:R-:W-:Y:S05]  /*0ca0*/  @P3 BRA `(.L_x_16285) ;  /* 0x0000000000143947 */ /* 0x000fea0003800000 */
[----:B------:R-:W-:Y:S01]  /*0cb0*/  MOV R186, RZ ;  /* 0x000000ff00ba7202 */ /* 0x000fe20000000f00 */
[----:B------:R-:W-:Y:S06]  /*0cc0*/  @!P0 BRA `(.L_x_16286) ;  /* 0x0000000000248947 */ /* 0x000fec0003800000 */
[----:B-----5:R-:W-:-:S04]  /*0cd0*/  PRMT R186, R170, 0x7632, R186 ;  /* 0x00007632aaba7816 */ /* 0x020fc800000000ba */
[----:B------:R-:W-:Y:S01]  /*0ce0*/  SHF.L.U32 R186, R186, 0x10, RZ ;  /* 0x00000010baba7819 */ /* 0x000fe200000006ff */
[----:B------:R-:W-:Y:S06]  /*0cf0*/  BRA `(.L_x_16286) ;  /* 0x0000000000187947 */ /* 0x000fec0003800000 */
.L_x_16285:
[----:B-----5:R-:W-:Y:S02]  /*0d00*/  PRMT R0, R174, 0x7632, R0 ;  /* 0x00007632ae007816 */ /* 0x020fe40000000000 */
[----:B------:R-:W-:Y:S02]  /*0d10*/  @P0 PRMT R2, R170, 0x7632, R2 ;  /* 0x00007632aa020816 */ /* 0x000fe40000000002 */
[----:B------:R-:W-:Y:S02]  /*0d20*/  SHF.L.U32 R0, R0, 0x10, RZ ;  /* 0x0000001000007819 */ /* 0x000fe400000006ff */
[----:B------:R-:W-:-:S03]  /*0d30*/  @P0 SHF.L.U32 R3, R2, 0x10, RZ ;  /* 0x0000001002030819 */ /* 0x000fc600000006ff */
[----:B------:R-:W-:-:S04]  /*0d40*/  FMUL.FTZ R186, R0, UR8 ;  /* 0x0000000800ba7c20 */ /* 0x000fc80008410000 */
[----:B------:R-:W-:-:S07]  /*0d50*/  @P0 FADD.FTZ R186, R186, R3 ;  /* 0x00000003baba0221 */ /* 0x000fce0000010000 */
.L_x_16286:
[----:B------:R-:W-:Y:S05]  /*0d60*/  BSYNC B0 ;  /* 0x0000000000007941 */ /* 0x000fea0003800000 */
.L_x_16284:
[----:B------:R-:W-:Y:S04]  /*0d70*/  BSSY B0, `(.L_x_16287) ;  /* 0x000000a000007945 */ /* 0x000fe80003800000 */
[----:B------:R-:W-:Y:S05]  /*0d80*/  @P3 BRA `(.L_x_16288) ;  /* 0x0000000000103947 */ /* 0x000fea0003800000 */
[----:B------:R-:W-:Y:S01]  /*0d90*/  HFMA2.MMA R193, -RZ, RZ, 0, 0 ;  /* 0x00000000ffc17435 */ /* 0x000fe200000001ff */
[----:B------:R-:W-:Y:S10]  /*0da0*/  @!P0 BRA `(.L_x_16289) ;  /* 0x0000000000188947 */ /* 0x000ff40003800000 */
[----:B-----5:R-:W-:Y:S01]  /*0db0*/  SHF.L.U32 R193, R171, 0x10, RZ ;  /* 0x00000010abc17819 */ /* 0x020fe200000006ff */
[----:B------:R-:W-:Y:S06]  /*0dc0*/  BRA `(.L_x_16289) ;  /* 0x0000000000107947 */ /* 0x000fec0003800000 */
.L_x_16288:
[----:B-----5:R-:W-:Y:S02]  /*0dd0*/  SHF.L.U32 R193, R175, 0x10, RZ ;  /* 0x00000010afc17819 */ /* 0x020fe400000006ff */
[----:B------:R-:W-:-:S03]  /*0de0*/  @P0 SHF.L.U32 R0, R171, 0x10, RZ ;  /* 0x00000010ab000819 */ /* 0x000fc600000006ff */
[----:B------:R-:W-:-:S04]  /*0df0*/  FMUL.FTZ R193, R193, UR8 ;  /* 0x00000008c1c17c20 */ /* 0x000fc80008410000 */
[----:B------:R-:W-:-:S07]  /*0e00*/  @P0 FADD.FTZ R193, R193, R0 ;  /* 0x00000000c1c10221 */ /* 0x000fce0000010000 */
.L_x_16289:
[----:B------:R-:W-:Y:S05]  /*0e10*/  BSYNC B0 ;  /* 0x0000000000007941 */ /* 0x000fea0003800000 */
.L_x_16287:
[----:B------:R-:W-:Y:S04]  /*0e20*/  BSSY B0, `(.L_x_16290) ;  /* 0x000000d000007945 */ /* 0x000fe80003800000 */
[----:B------:R-:W-:Y:S05]  /*0e30*/  @P3 BRA `(.L_x_16291) ;  /* 0x0000000000143947 */ /* 0x000fea0003800000 */
[----:B------:R-:W-:Y:S01]  /*0e40*/  MOV R192, RZ ;  /* 0x000000ff00c07202 */ /* 0x000fe20000000f00 */
[----:B------:R-:W-:Y:S06]  /*0e50*/  @!P0 BRA `(.L_x_16292) ;  /* 0x0000000000248947 */ /* 0x000fec0003800000 */
[----:B-----5:R-:W-:-:S04]  /*0e60*/  PRMT R192, R171, 0x7632, R192 ;  /* 0x00007632abc07816 */ /* 0x020fc800000000c0 */
[----:B------:R-:W-:Y:S01]  /*0e70*/  SHF.L.U32 R192, R192, 0x10, RZ ;  /* 0x00000010c0c07819 */ /* 0x000fe200000006ff */
[----:B------:R-:W-:Y:S06]  /*0e80*/  BRA `(.L_x_16292) ;  /* 0x0000000000187947 */ /* 0x000fec0003800000 */
.L_x_16291:
[----:B-----5:R-:W-:Y:S02]  /*0e90*/  PRMT R0, R175, 0x7632, R0 ;  /* 0x00007632af007816 */ /* 0x020fe40000000000 */
[----:B------:R-:W-:Y:S02]  /*0ea0*/  @P0 PRMT R2, R171, 0x7632, R2 ;  /* 0x00007632ab020816 */ /* 0x000fe40000000002 */
[----:B------:R-:W-:Y:S02]  /*0eb0*/  SHF.L.U32 R0, R0, 0x10, RZ ;  /* 0x0000001000007819 */ /* 0x000fe400000006ff */
[----:B------:R-:W-:-:S03]  /*0ec0*/  @P0 SHF.L.U32 R3, R2, 0x10, RZ ;  /* 0x0000001002030819 */ /* 0x000fc600000006ff */
[----:B------:R-:W-:-:S04]  /*0ed0*/  FMUL.FTZ R192, R0, UR8 ;  /* 0x0000000800c07c20 */ /* 0x000fc80008410000 */
[----:B------:R-:W-:-:S07]  /*0ee0*/  @P0 FADD.FTZ R192, R192, R3 ;  /* 0x00000003c0c00221 */ /* 0x000fce0000010000 */
.L_x_16292:
[----:B------:R-:W-:Y:S05]  /*0ef0*/  BSYNC B0 ;  /* 0x0000000000007941 */ /* 0x000fea0003800000 */
.L_x_16290:
        /* <DEDUP_REMOVED lines=17> */
[----:B0-----:R-:W-:Y:S01]  /*1010*/  HFMA2.MMA R10, -RZ, RZ, 0, 0 ;  /* 0x00000000ff0a7435 */ /* 0x001fe200000001ff */
[----:B------:R-:W-:Y:S10]  /*1020*/  @!P0 BRA `(.L_x_16295) ;  /* 0x0000000000188947 */ /* 0x000ff40003800000 */
[----:B-----5:R-:W-:Y:S01]  /*1030*/  SHF.L.U32 R10, R168, 0x10, RZ ;  /* 0x00000010a80a7819 */ /* 0x020fe200000006ff */
[----:B------:R-:W-:Y:S06]  /*1040*/  BRA `(.L_x_16295) ;  /* 0x0000000000107947 */ /* 0x000fec0003800000 */
.L_x_16294:
[----:B0----5:R-:W-:Y:S02]  /*1050*/  SHF.L.U32 R10, R172, 0x10, RZ ;  /* 0x00000010ac0a7819 */ /* 0x021fe400000006ff */
[----:B------:R-:W-:-:S03]  /*1060*/  @P0 SHF.L.U32 R3, R168, 0x10, RZ ;  /* 0x00000010a8030819 */ /* 0x000fc600000006ff */
[----:B------:R-:W-:-:S04]  /*1070*/  FMUL.FTZ R10, R10, UR8 ;  /* 0x000000080a0a7c20 */ /* 0x000fc80008410000 */
[----:B------:R-:W-:-:S07]  /*1080*/  @P0 FADD.FTZ R10, R3, R10 ;  /* 0x0000000a030a0221 */ /* 0x000fce0000010000 */
.L_x_16295:
[----:B------:R-:W-:Y:S05]  /*1090*/  BSYNC B0 ;  /* 0x0000000000007941 */ /* 0x000fea0003800000 */
.L_x_16293:
[----:B------:R-:W-:Y:S04]  /*10a0*/  BSSY B0, `(.L_x_16296) ;  /* 0x000000d000007945 */ /* 0x000fe80003800000 */
[----:B------:R-:W-:Y:S05]  /*10b0*/  @P3 BRA `(.L_x_16297) ;  /* 0x0000000000143947 */ /* 0x000fea0003800000 */
[----:B------:R-:W-:Y:S01]  /*10c0*/  MOV R11, RZ ;  /* 0x000000ff000b7202 */ /* 0x000fe20000000f00 */
[----:B------:R-:W-:Y:S06]  /*10d0*/  @!P0 BRA `(.L_x_16298) ;  /* 0x0000000000248947 */ /* 0x000fec0003800000 */
[----:B-----5:R-:W-:-:S04]  /*10e0*/  PRMT R11, R168, 0x7632, R11 ;  /* 0x00007632a80b7816 */ /* 0x020fc8000000000b */
[----:B------:R-:W-:Y:S01]  /*10f0*/  SHF.L.U32 R11, R11, 0x10, RZ ;  /* 0x000000100b0b7819 */ /* 0x000fe200000006ff */
[----:B------:R-:W-:Y:S06]  /*1100*/  BRA `(.L_x_16298) ;  /* 0x0000000000187947 */ /* 0x000fec0003800000 */
.L_x_16297:
[----:B-----5:R-:W-:Y:S02]  /*1110*/  PRMT R0, R172, 0x7632, R0 ;  /* 0x00007632ac007816 */ /* 0x020fe40000000000 */
[----:B------:R-:W-:Y:S02]  /*1120*/  @P0 PRMT R2, R168, 0x7632, R2 ;  /* 0x00007632a8020816 */ /* 0x000fe40000000002 */
[----:B------:R-:W-:Y:S02]  /*1130*/  SHF.L.U32 R0, R0, 0x10, RZ ;  /* 0x0000001000007819 */ /* 0x000fe400000006ff */
[----:B------:R-:W-:-:S03]  /*1140*/  @P0 SHF.L.U32 R2, R2, 0x10, RZ ;  /* 0x0000001002020819 */ /* 0x000fc600000006ff */
[----:B------:R-:W-:-:S04]  /*1150*/  FMUL.FTZ R11, R0, UR8 ;  /* 0x00000008000b7c20 */ /* 0x000fc80008410000 */
[----:B------:R-:W-:-:S07]  /*1160*/  @P0 FADD.FTZ R11, R11, R2 ;  /* 0x000000020b0b0221 */ /* 0x000fce0000010000 */
.L_x_16298:
[----:B------:R-:W-:Y:S05]  /*1170*/  BSYNC B0 ;  /* 0x0000000000007941 */ /* 0x000fea0003800000 */
.L_x_16296:
[----:B------:R-:W-:Y:S04]  /*1180*/  BSSY B0, `(.L_x_16299) ;  /* 0x000000a000007945 */ /* 0x000fe80003800000 */
[----:B------:R-:W-:Y:S05]  /*1190*/  @P3 BRA `(.L_x_16300) ;  /* 0x0000000000103947 */ /* 0x000fea0003800000 */
[----:B------:R-:W-:Y:S01]  /*11a0*/  HFMA2.MMA R12, -RZ, RZ, 0, 0 ;  /* 0x00000000ff0c7435 */ /* 0x000fe200000001ff */
[----:B------:R-:W-:Y:S10]  /*11b0*/  @!P0 BRA `(.L_x_16301) ;  /* 0x0000000000188947 */ /* 0x000ff40003800000 */
[----:B-----5:R-:W-:Y:S01]  /*11c0*/  SHF.L.U32 R12, R169, 0x10, RZ ;  /* 0x00000010a90c7819 */ /* 0x020fe200000006ff */
[----:B------:R-:W-:Y:S06]  /*11d0*/  BRA `(.L_x_16301) ;  /* 0x0000000000107947 */ /* 0x000fec0003800000 */
.L_x_16300:
[----:B-----5:R-:W-:Y:S02]  /*11e0*/  SHF.L.U32 R12, R173, 0x10, RZ ;  /* 0x00000010ad0c7819 */ /* 0x020fe400000006ff */
[----:B------:R-:W-:-:S03]  /*11f0*/  @P0 SHF.L.U32 R3, R169, 0x10, RZ ;  /* 0x00000010a9030819 */ /* 0x000fc600000006ff */
[----:B------:R-:W-:-:S04]  /*1200*/  FMUL.FTZ R12, R12, UR8 ;  /* 0x000000080c0c7c20 */ /* 0x000fc80008410000 */
[----:B------:R-:W-:-:S07]  /*1210*/  @P0 FADD.FTZ R12, R3, R12 ;  /* 0x0000000c030c0221 */ /* 0x000fce0000010000 */
.L_x_16301:
[----:B------:R-:W-:Y:S05]  /*1220*/  BSYNC B0 ;  /* 0x0000000000007941 */ /* 0x000fea0003800000 */
.L_x_16299:
[----:B------:R-:W-:Y:S04]  /*1230*/  BSSY B0, `(.L_x_16302) ;  /* 0x000000d000007945 */ /* 0x000fe80003800000 */
[----:B------:R-:W-:Y:S05]  /*1240*/  @P3 BRA `(.L_x_16303) ;  /* 0x0000000000143947 */ /* 0x000fea0003800000 */
[----:B------:R-:W-:Y:S01]  /*1250*/  MOV R13, RZ ;  /* 0x000000ff000d7202 */ /* 0x000fe20000000f00 */
[----:B------:R-:W-:Y:S06]  /*1260*/  @!P0 BRA `(.L_x_16304) ;  /* 0x0000000000248947 */ /* 0x000fec0003800000 */
[----:B-----5:R-:W-:-:S04]  /*1270*/  PRMT R13, R169, 0x7632, R13 ;  /* 0x00007632a90d7816 */ /* 0x020fc8000000000d */
[----:B------:R-:W-:Y:S01]  /*1280*/  SHF.L.U32 R13, R13, 0x10, RZ ;  /* 0x000000100d0d7819 */ /* 0x000fe200000006ff */
[----:B------:R-:W-:Y:S06]  /*1290*/  BRA `(.L_x_16304) ;  /* 0x0000000000187947 */ /* 0x000fec0003800000 */
.L_x_16303:
[----:B-----5:R-:W-:Y:S02]  /*12a0*/  PRMT R0, R173, 0x7632, R0 ;  /* 0x00007632ad007816 */ /* 0x020fe40000000000 */
[----:B------:R-:W-:Y:S02]  /*12b0*/  @P0 PRMT R2, R169, 0x7632, R2 ;  /* 0x00007632a9020816 */ /* 0x000fe40000000002 */
[----:B------:R-:W-:Y:S02]  /*12c0*/  SHF.L.U32 R0, R0, 0x10, RZ ;  /* 0x0000001000007819 */ /* 0x000fe400000006ff */
[----:B------:R-:W-:-:S03]  /*12d0*/  @P0 SHF.L.U32 R2, R2, 0x10, RZ ;  /* 0x0000001002020819 */ /* 0x000fc600000006ff */
[----:B------:R-:W-:-:S04]  /*12e0*/  FMUL.FTZ R13, R0, UR8 ;  /* 0x00000008000d7c20 */ /* 0x000fc80008410000 */
[----:B------:R-:W-:-:S07]  /*12f0*/  @P0 FADD.FTZ R13, R13, R2 ;  /* 0x000000020d0d0221 */ /* 0x000fce0000010000 */
.L_x_16304:
[----:B------:R-:W-:Y:S05]  /*1300*/  BSYNC B0 ;  /* 0x0000000000007941 */ /* 0x000fea0003800000 */
.L_x_16302:
[----:B------:R-:W-:Y:S04]  /*1310*/  BSSY B0, `(.L_x_16305) ;  /* 0x000000a000007945 */ /* 0x000fe80003800000 */
[----:B------:R-:W-:Y:S05]  /*1320*/  @P3 BRA `(.L_x_16306) ;  /* 0x0000000000103947 */ /* 0x000fea0003800000 */
[----:B------:R-:W-:Y:S01]  /*1330*/  HFMA2.MMA R14, -RZ, RZ, 0, 0 ;  /* 0x00000000ff0e7435 */ /* 0x000fe200000001ff */
[----:B------:R-:W-:Y:S10]  /*1340*/  @!P0 BRA `(.L_x_16307) ;  /* 0x0000000000188947 */ /* 0x000ff40003800000 */
[----:B-----5:R-:W-:Y:S01]  /*1350*/  SHF.L.U32 R14, R170, 0x10, RZ ;  /* 0x00000010aa0e7819 */ /* 0x020fe200000006ff */
[----:B------:R-:W-:Y:S06]  /*1360*/  BRA `(.L_x_16307) ;  /* 0x0000000000107947 */ /* 0x000fec0003800000 */
.L_x_16306:
[----:B-----5:R-:W-:Y:S02]  /*1370*/  SHF.L.U32 R14, R174, 0x10, RZ ;  /* 0x00000010ae0e7819 */ /* 0x020fe400000006ff */
[----:B------:R-:W-:-:S03]  /*1380*/  @P0 SHF.L.U32 R3, R170, 0x10, RZ ;  /* 0x00000010aa030819 */ /* 0x000fc600000006ff */
[----:B------:R-:W-:-:S04]  /*1390*/  FMUL.FTZ R14, R14, UR8 ;  /* 0x000000080e0e7c20 */ /* 0x000fc80008410000 */
[----:B------:R-:W-:-:S07]  /*13a0*/  @P0 FADD.FTZ R14, R3, R14 ;  /* 0x0000000e030e0221 */ /* 0x000fce0000010000 */
.L_x_16307:
[----:B------:R-:W-:Y:S05]  /*13b0*/  BSYNC B0 ;  /* 0x0000000000007941 */ /* 0x000fea0003800000 */
.L_x_16305:
[----:B------:R-:W-:Y:S04]  /*13c0*/  BSSY B0, `(.L_x_16308) ;  /* 0x000000d000007945 */ /* 0x000fe80003800000 */
[----:B------:R-:W-:Y:S05]  /*13d0*/  @P3 BRA `(.L_x_16309) ;  /* 0x0000000000143947 */ /* 0x000fea0003800000 */
[----:B------:R-:W-:Y:S01]  /*13e0*/  MOV R15, RZ ;  /* 0x000000ff000f7202 */ /* 0x000fe20000000f00 */
[----:B------:R-:W-:Y:S06]  /*13f0*/  @!P0 BRA `(.L_x_16310) ;  /* 0x0000000000248947 */ /* 0x000fec0003800000 */
[----:B-----5:R-:W-:-:S04]  /*1400*/  PRMT R15, R170, 0x7632, R15 ;  /* 0x00007632aa0f7816 */ /* 0x020fc8000000000f */
[----:B------:R-:W-:Y:S01]  /*1410*/  SHF.L.U32 R15, R15, 0x10, RZ ;  /* 0x000000100f0f7819 */ /* 0x000fe200000006ff */
[----:B------:R-:W-:Y:S06]  /*1420*/  BRA `(.L_x_16310) ;  /* 0x0000000000187947 */ /* 0x000fec0003800000 */
.L_x_16309:
[----:B-----5:R-:W-:Y:S02]  /*1430*/  PRMT R0, R174, 0x7632, R0 ;  /* 0x00007632ae007816 */ /* 0x020fe40000000000 */
[----:B------:R-:W-:Y:S02]  /*1440*/  @P0 PRMT R2, R170, 0x7632, R2 ;  /* 0x00007632aa020816 */ /* 0x000fe40000000002 */
[----:B------:R-:W-:Y:S02]  /*1450*/  SHF.L.U32 R0, R0, 0x10, RZ ;  /* 0x0000001000007819 */ /* 0x000fe400000006ff */
[----:B------:R-:W-:-:S03]  /*1460*/  @P0 SHF.L.U32 R2, R2, 0x10, RZ ;  /* 0x0000001002020819 */ /* 0x000fc600000006ff */
[----:B------:R-:W-:-:S04]  /*1470*/  FMUL.FTZ R15, R0, UR8 ;  /* 0x00000008000f7c20 */ /* 0x000fc80008410000 */
[----:B------:R-:W-:-:S07]  /*1480*/  @P0 FADD.FTZ R15, R15, R2 ;  /* 0x000000020f0f0221 */ /* 0x000fce0000010000 */
.L_x_16310:
[----:B------:R-:W-:Y:S05]  /*1490*/  BSYNC B0 ;  /* 0x0000000000007941 */ /* 0x000fea0003800000 */
.L_x_16308:
[----:B------:R-:W-:Y:S04]  /*14a0*/  BSSY B0, `(.L_x_16311) ;  /* 0x000000a000007945 */ /* 0x000fe80003800000 */
[----:B------:R-:W-:Y:S05]  /*14b0*/  @P3 BRA `(.L_x_16312) ;  /* 0x0000000000103947 */ /* 0x000fea0003800000 */
[----:B------:R-:W-:Y:S01]  /*14c0*/  HFMA2.MMA R16, -RZ, RZ, 0, 0 ;  /* 0x00000000ff107435 */ /* 0x000fe200000001ff */
[----:B------:R-:W-:Y:S10]  /*14d0*/  @!P0 BRA `(.L_x_16313) ;  /* 0x0000000000188947 */ /* 0x000ff40003800000 */
[----:B-----5:R-:W-:Y:S01]  /*14e0*/  SHF.L.U32 R16, R171, 0x10, RZ ;  /* 0x00000010ab107819 */ /* 0x020fe200000006ff */
[----:B------:R-:W-:Y:S06]  /*14f0*/  BRA `(.L_x_16313) ;  /* 0x0000000000107947 */ /* 0x000fec0003800000 */
.L_x_16312:
[----:B-----5:R-:W-:Y:S02]  /*1500*/  SHF.L.U32 R16, R175, 0x10, RZ ;  /* 0x00000010af107819 */ /* 0x020fe400000006ff */
[----:B------:R-:W-:-:S03]  /*1510*/  @P0 SHF.L.U32 R3, R171, 0x10, RZ ;  /* 0x00000010ab030819 */ /* 0x000fc600000006ff */
[----:B------:R-:W-:-:S04]  /*1520*/  FMUL.FTZ R16, R16, UR8 ;  /* 0x0000000810107c20 */ /* 0x000fc80008410000 */
[----:B------:R-:W-:-:S07]  /*1530*/  @P0 FADD.FTZ R16, R3, R16 ;  /* 0x0000001003100221 */ /* 0x000fce0000010000 */
.L_x_16313:
[----:B------:R-:W-:Y:S05]  /*1540*/  BSYNC B0 ;  /* 0x0000000000007941 */ /* 0x000fea0003800000 */
.L_x_16311:
[----:B------:R-:W-:Y:S04]  /*1550*/  BSSY B0, `(.L_x_16314) ;  /* 0x000000d000007945 */ /* 0x000fe80003800000 */
[----:B------:R-:W-:Y:S05]  /*1560*/  @P3 BRA `(.L_x_16315) ;  /* 0x0000000000143947 */ /* 0x000fea0003800000 */
[----:B------:R-:W-:Y:S01]  /*1570*/  MOV R17, RZ ;  /* 0x000000ff00117202 */ /* 0x000fe20000000f00 */
[----:B------:R-:W-:Y:S06]  /*1580*/  @!P0 BRA `(.L_x_16316) ;  /* 0x0000000000248947 */ /* 0x000fec0003800000 */
[----:B-----5:R-:W-:-:S04]  /*1590*/  PRMT R17, R171, 0x7632, R17 ;  /* 0x00007632ab117816 */ /* 0x020fc80000000011 */
[----:B------:R-:W-:Y:S01]  /*15a0*/  SHF.L.U32 R17, R17, 0x10, RZ ;  /* 0x0000001011117819 */ /* 0x000fe200000006ff */
[----:B------:R-:W-:Y:S06]  /*15b0*/  BRA `(.L_x_16316) ;  /* 0x0000000000187947 */ /* 0x000fec0003800000 */
.L_x_16315:
[----:B-----5:R-:W-:Y:S02]  /*15c0*/  PRMT R0, R175, 0x7632, R0 ;  /* 0x00007632af007816 */ /* 0x020fe40000000000 */
[----:B------:R-:W-:Y:S02]  /*15d0*/  @P0 PRMT R2, R171, 0x7632, R2 ;  /* 0x00007632ab020816 */ /* 0x000fe40000000002 */
[----:B------:R-:W-:Y:S02]  /*15e0*/  SHF.L.U32 R0, R0, 0x10, RZ ;  /* 0x0000001000007819 */ /* 0x000fe400000006ff */
[----:B------:R-:W-:-:S03]  /*15f0*/  @P0 SHF.L.U32 R2, R2, 0x10, RZ ;  /* 0x0000001002020819 */ /* 0x000fc600000006ff */
[----:B------:R-:W-:-:S04]  /*1600*/  FMUL.FTZ R17, R0, UR8 ;  /* 0x0000000800117c20 */ /* 0x000fc80008410000 */
[----:B------:R-:W-:-:S07]  /*1610*/  @P0 FADD.FTZ R17, R17, R2 ;  /* 0x0000000211110221 */ /* 0x000fce0000010000 */
.L_x_16316:
[----:B------:R-:W-:Y:S05]  /*1620*/  BSYNC B0 ;  /* 0x0000000000007941 */ /* 0x000fea0003800000 */
.L_x_16314:
[----:B------:R-:W0:Y:S01]  /*1630*/  @P2 LDC.64 R18, c[0x0][0x220] ;  /* 0x00008800ff122b82 */ /* 0x000e220000000a00 */
        /* <DEDUP_REMOVED lines=19> */
.L_x_16318:
[----:B-----5:R-:W-:Y:S02]  /*1770*/  SHF.L.U32 R8, R172, 0x10, RZ ;  /* 0x00000010ac087819 */ /* 0x020fe400000006ff */
[----:B--2---:R-:W-:-:S03]  /*1780*/  @P0 SHF.L.U32 R3, R168, 0x10, RZ ;  /* 0x00000010a8030819 */ /* 0x004fc600000006ff */
[----:B------:R-:W-:-:S04]  /*1790*/  FMUL.FTZ R8, R8, UR8 ;  /* 0x0000000808087c20 */ /* 0x000fc80008410000 */
[----:B------:R-:W-:-:S07]  /*17a0*/  @P0 FADD.FTZ R8, R3, R8 ;  /* 0x0000000803080221 */ /* 0x000fce0000010000 */
.L_x_16319:
[----:B------:R-:W-:Y:S05]  /*17b0*/  BSYNC B0 ;  /* 0x0000000000007941 */ /* 0x000fea0003800000 */
.L_x_16317:
[----:B------:R-:W-:Y:S04]  /*17c0*/  BSSY B0, `(.L_x_16320) ;  /* 0x000000d000007945 */ /* 0x000fe80003800000 */
[----:B------:R-:W-:Y:S05]  /*17d0*/  @P3 BRA `(.L_x_16321) ;  /* 0x0000000000143947 */ /* 0x000fea0003800000 */
[----:B--2---:R-:W-:Y:S01]  /*17e0*/  MOV R7, RZ ;  /* 0x000000ff00077202 */ /* 0x004fe20000000f00 */
[----:B------:R-:W-:Y:S06]  /*17f0*/  @!P0 BRA `(.L_x_16322) ;  /* 0x0000000000248947 */ /* 0x000fec0003800000 */
[----:B-----5:R-:W-:-:S04]  /*1800*/  PRMT R7, R168, 0x7632, R7 ;  /* 0x00007632a8077816 */ /* 0x020fc80000000007 */
[----:B------:R-:W-:Y:S01]  /*1810*/  SHF.L.U32 R7, R7, 0x10, RZ ;  /* 0x0000001007077819 */ /* 0x000fe200000006ff */
[----:B------:R-:W-:Y:S06]  /*1820*/  BRA `(.L_x_16322) ;  /* 0x0000000000187947 */ /* 0x000fec0003800000 */
.L_x_16321:
[----:B-----5:R-:W-:Y:S02]  /*1830*/  PRMT R0, R172, 0x7632, R0 ;  /* 0x00007632ac007816 */ /* 0x020fe40000000000 */
[----:B--2---:R-:W-:Y:S02]  /*1840*/  @P0 PRMT R2, R168, 0x7632, R2 ;  /* 0x00007632a8020816 */ /* 0x004fe40000000002 */
[----:B------:R-:W-:Y:S02]  /*1850*/  SHF.L.U32 R0, R0, 0x10, RZ ;  /* 0x0000001000007819 */ /* 0x000fe400000006ff */
[----:B------:R-:W-:-:S03]  /*1860*/  @P0 SHF.L.U32 R2, R2, 0x10, RZ ;  /* 0x0000001002020819 */ /* 0x000fc600000006ff */
[----:B------:R-:W-:-:S04]  /*1870*/  FMUL.FTZ R7, R0, UR8 ;  /* 0x0000000800077c20 */ /* 0x000fc80008410000 */
[----:B------:R-:W-:-:S07]  /*1880*/  @P0 FADD.FTZ R7, R7, R2 ;  /* 0x0000000207070221 */ /* 0x000fce0000010000 */
.L_x_16322:
[----:B------:R-:W-:Y:S05]  /*1890*/  BSYNC B0 ;  /* 0x0000000000007941 */ /* 0x000fea0003800000 */
.L_x_16320:
[----:B------:R-:W-:Y:S04]  /*18a0*/  BSSY B0, `(.L_x_16323) ;  /* 0x000000a000007945 */ /* 0x000fe80003800000 */
[----:B------:R-:W-:Y:S05]  /*18b0*/  @P3 BRA `(.L_x_16324) ;  /* 0x0000000000103947 */ /* 0x000fea0003800000 */
[----:B------:R-:W-:Y:S01]  /*18c0*/  HFMA2.MMA R6, -RZ, RZ, 0, 0 ;  /* 0x00000000ff067435 */ /* 0x000fe200000001ff */
[----:B------:R-:W-:Y:S10]  /*18d0*/  @!P0 BRA `(.L_x_16325) ;  /* 0x0000000000188947 */ /* 0x000ff40003800000 */
[----:B-----5:R-:W-:Y:S01]  /*18e0*/  SHF.L.U32 R6, R169, 0x10, RZ ;  /* 0x00000010a9067819 */ /* 0x020fe200000006ff */
[----:B------:R-:W-:Y:S06]  /*18f0*/  BRA `(.L_x_16325) ;  /* 0x0000000000107947 */ /* 0x000fec0003800000 */
.L_x_16324:
[----:B-----5:R-:W-:Y:S02]  /*1900*/  SHF.L.U32 R6, R173, 0x10, RZ ;  /* 0x00000010ad067819 */ /* 0x020fe400000006ff */
[----:B------:R-:W-:-:S03]  /*1910*/  @P0 SHF.L.U32 R3, R169, 0x10, RZ ;  /* 0x00000010a9030819 */ /* 0x000fc600000006ff */
[----:B------:R-:W-:-:S04]  /*1920*/  FMUL.FTZ R6, R6, UR8 ;  /* 0x0000000806067c20 */ /* 0x000fc80008410000 */
[----:B------:R-:W-:-:S07]  /*1930*/  @P0 FADD.FTZ R6, R3, R6 ;  /* 0x0000000603060221 */ /* 0x000fce0000010000 */
.L_x_16325:
[----:B------:R-:W-:Y:S05]  /*1940*/  BSYNC B0 ;  /* 0x0000000000007941 */ /* 0x000fea0003800000 */
.L_x_16323:
[----:B------:R-:W-:Y:S04]  /*1950*/  BSSY B0, `(.L_x_16326) ;  /* 0x000000d000007945 */ /* 0x000fe80003800000 */
[----:B------:R-:W-:Y:S05]  /*1960*/  @P3 BRA `(.L_x_16327) ;  /* 0x0000000000143947 */ /* 0x000fea0003800000 */
[----:B------:R-:W-:Y:S01]  /*1970*/  MOV R5, RZ ;  /* 0x000000ff00057202 */ /* 0x000fe20000000f00 */
[----:B------:R-:W-:Y:S06]  /*1980*/  @!P0 BRA `(.L_x_16328) ;  /* 0x0000000000248947 */ /* 0x000fec0003800000 */
[----:B-----5:R-:W-:-:S04]  /*1990*/  PRMT R5, R169, 0x7632, R5 ;  /* 0x00007632a9057816 */ /* 0x020fc80000000005 */
[----:B------:R-:W-:Y:S01]  /*19a0*/  SHF.L.U32 R5, R5, 0x10, RZ ;  /* 0x0000001005057819 */ /* 0x000fe200000006ff */
[----:B------:R-:W-:Y:S06]  /*19b0*/  BRA `(.L_x_16328) ;  /* 0x0000000000187947 */ /* 0x000fec0003800000 */
.L_x_16327:
[----:B-----5:R-:W-:Y:S02]  /*19c0*/  PRMT R0, R173, 0x7632, R0 ;  /* 0x00007632ad007816 */ /* 0x020fe40000000000 */
[----:B------:R-:W-:Y:S02]  /*19d0*/  @P0 PRMT R2, R169, 0x7632, R2 ;  /* 0x00007632a9020816 */ /* 0x000fe40000000002 */
[----:B------:R-:W-:Y:S02]  /*19e0*/  SHF.L.U32 R0, R0, 0x10, RZ ;  /* 0x0000001000007819 */ /* 0x000fe400000006ff */
[----:B------:R-:W-:-:S03]  /*19f0*/  @P0 SHF.L.U32 R2, R2, 0x10, RZ ;  /* 0x0000001002020819 */ /* 0x000fc600000006ff */
[----:B------:R-:W-:-:S04]  /*1a00*/  FMUL.FTZ R5, R0, UR8 ;  /* 0x0000000800057c20 */ /* 0x000fc80008410000 */
[----:B------:R-:W-:-:S07]  /*1a10*/  @P0 FADD.FTZ R5, R5, R2 ;  /* 0x0000000205050221 */ /* 0x000fce0000010000 */
.L_x_16328:
[----:B------:R-:W-:Y:S05]  /*1a20*/  BSYNC B0 ;  /* 0x0000000000007941 */ /* 0x000fea0003800000 */
.L_x_16326:
[----:B------:R-:W-:Y:S04]  /*1a30*/  BSSY B0, `(.L_x_16329) ;  /* 0x000000a000007945 */ /* 0x000fe80003800000 */
[----:B------:R-:W-:Y:S05]  /*1a40*/  @P3 BRA `(.L_x_16330) ;  /* 0x0000000000103947 */ /* 0x000fea0003800000 */
[----:B------:R-:W-:Y:S01]  /*1a50*/  HFMA2.MMA R4, -RZ, RZ, 0, 0 ;  /* 0x00000000ff047435 */ /* 0x000fe200000001ff */
[----:B------:R-:W-:Y:S10]  /*1a60*/  @!P0 BRA `(.L_x_16331) ;  /* 0x0000000000188947 */ /* 0x000ff40003800000 */
[----:B-----5:R-:W-:Y:S01]  /*1a70*/  SHF.L.U32 R4, R170, 0x10, RZ ;  /* 0x00000010aa047819 */ /* 0x020fe200000006ff */
[----:B------:R-:W-:Y:S06]  /*1a80*/  BRA `(.L_x_16331) ;  /* 0x0000000000107947 */ /* 0x000fec0003800000 */
.L_x_16330:
[----:B-----5:R-:W-:Y:S02]  /*1a90*/  SHF.L.U32 R4, R174, 0x10, RZ ;  /* 0x00000010ae047819 */ /* 0x020fe400000006ff */
[----:B------:R-:W-:-:S03]  /*1aa0*/  @P0 SHF.L.U32 R3, R170, 0x10, RZ ;  /* 0x00000010aa030819 */ /* 0x000fc600000006ff */
[----:B------:R-:W-:-:S04]  /*1ab0*/  FMUL.FTZ R4, R4, UR8 ;  /* 0x0000000804047c20 */ /* 0x000fc80008410000 */
[----:B------:R-:W-:-:S07]  /*1ac0*/  @P0 FADD.FTZ R4, R3, R4 ;  /* 0x0000000403040221 */ /* 0x000fce0000010000 */
.L_x_16331:
[----:B------:R-:W-:Y:S05]  /*1ad0*/  BSYNC B0 ;  /* 0x0000000000007941 */ /* 0x000fea0003800000 */
.L_x_16329:
[----:B------:R-:W-:Y:S04]  /*1ae0*/  BSSY B0, `(.L_x_16332) ;  /* 0x000000d000007945 */ /* 0x000fe80003800000 */
[----:B------:R-:W-:Y:S05]  /*1af0*/  @P3 BRA `(.L_x_16333) ;  /* 0x0000000000143947 */ /* 0x000fea0003800000 */
[----:B------:R-:W-:Y:S01]  /*1b00*/  MOV R3, RZ ;  /* 0x000000ff00037202 */ /* 0x000fe20000000f00 */
[----:B------:R-:W-:Y:S06]  /*1b10*/  @!P0 BRA `(.L_x_16334) ;  /* 0x0000000000248947 */ /* 0x000fec0003800000 */
[----:B-----5:R-:W-:-:S04]  /*1b20*/  PRMT R3, R170, 0x7632, R3 ;  /* 0x00007632aa037816 */ /* 0x020fc80000000003 */
[----:B------:R-:W-:Y:S01]  /*1b30*/  SHF.L.U32 R3, R3, 0x10, RZ ;  /* 0x0000001003037819 */ /* 0x000fe200000006ff */
[----:B------:R-:W-:Y:S06]  /*1b40*/  BRA `(.L_x_16334) ;  /* 0x0000000000187947 */ /* 0x000fec0003800000 */
.L_x_16333:
[----:B-----5:R-:W-:Y:S02]  /*1b50*/  PRMT R0, R174, 0x7632, R0 ;  /* 0x00007632ae007816 */ /* 0x020fe40000000000 */
[----:B------:R-:W-:Y:S02]  /*1b60*/  @P0 PRMT R2, R170, 0x7632, R2 ;  /* 0x00007632aa020816 */ /* 0x000fe40000000002 */
[----:B------:R-:W-:Y:S02]  /*1b70*/  SHF.L.U32 R0, R0, 0x10, RZ ;  /* 0x0000001000007819 */ /* 0x000fe400000006ff */
[----:B------:R-:W-:-:S03]  /*1b80*/  @P0 SHF.L.U32 R2, R2, 0x10, RZ ;  /* 0x0000001002020819 */ /* 0x000fc600000006ff */
[----:B------:R-:W-:-:S04]  /*1b90*/  FMUL.FTZ R3, R0, UR8 ;  /* 0x0000000800037c20 */ /* 0x000fc80008410000 */
[----:B------:R-:W-:-:S07]  /*1ba0*/  @P0 FADD.FTZ R3, R3, R2 ;  /* 0x0000000203030221 */ /* 0x000fce0000010000 */
.L_x_16334:
[----:B------:R-:W-:Y:S05]  /*1bb0*/  BSYNC B0 ;  /* 0x0000000000007941 */ /* 0x000fea0003800000 */
.L_x_16332:
[----:B------:R-:W-:Y:S04]  /*1bc0*/  BSSY B0, `(.L_x_16335) ;  /* 0x000000a000007945 */ /* 0x000fe80003800000 */
[----:B------:R-:W-:Y:S05]  /*1bd0*/  @P3 BRA `(.L_x_16336) ;  /* 0x0000000000103947 */ /* 0x000fea0003800000 */
[----:B------:R-:W-:Y:S01]  /*1be0*/  HFMA2.MMA R2, -RZ, RZ, 0, 0 ;  /* 0x00000000ff027435 */ /* 0x000fe200000001ff */
[----:B------:R-:W-:Y:S10]  /*1bf0*/  @!P0 BRA `(.L_x_16337) ;  /* 0x0000000000188947 */ /* 0x000ff40003800000 */
[----:B-----5:R-:W-:Y:S01]  /*1c00*/  SHF.L.U32 R2, R171, 0x10, RZ ;  /* 0x00000010ab027819 */ /* 0x020fe200000006ff */
[----:B------:R-:W-:Y:S06]  /*1c10*/  BRA `(.L_x_16337) ;  /* 0x0000000000107947 */ /* 0x000fec0003800000 */
.L_x_16336:
[----:B-----5:R-:W-:Y:S02]  /*1c20*/  SHF.L.U32 R2, R175, 0x10, RZ ;  /* 0x00000010af027819 */ /* 0x020fe400000006ff */
[----:B------:R-:W-:-:S03]  /*1c30*/  @P0 SHF.L.U32 R19, R171, 0x10, RZ ;  /* 0x00000010ab130819 */ /* 0x000fc600000006ff */
[----:B------:R-:W-:-:S04]  /*1c40*/  FMUL.FTZ R2, R2, UR8 ;  /* 0x0000000802027c20 */ /* 0x000fc80008410000 */
[----:B------:R-:W-:-:S07]  /*1c50*/  @P0 FADD.FTZ R2, R19, R2 ;  /* 0x0000000213020221 */ /* 0x000fce0000010000 */
.L_x_16337:
[----:B------:R-:W-:Y:S05]  /*1c60*/  BSYNC B0 ;  /* 0x0000000000007941 */ /* 0x000fea0003800000 */
.L_x_16335:
[----:B------:R-:W-:Y:S04]  /*1c70*/  BSSY B0, `(.L_x_16338) ;  /* 0x000000d000007945 */ /* 0x000fe80003800000 */
[----:B------:R-:W-:Y:S05]  /*1c80*/  @P3 BRA `(.L_x_16339) ;  /* 0x0000000000143947 */ /* 0x000fea0003800000 */
[----:B------:R-:W-:Y:S01]  /*1c90*/  MOV R0, RZ ;  /* 0x000000ff00007202 */ /* 0x000fe20000000f00 */
[----:B------:R-:W-:Y:S06]  /*1ca0*/  @!P0 BRA `(.L_x_16340) ;  /* 0x0000000000248947 */ /* 0x000fec0003800000 */
[----:B-----5:R-:W-:-:S04]  /*1cb0*/  PRMT R0, R171, 0x7632, R0 ;  /* 0x00007632ab007816 */ /* 0x020fc80000000000 */
[----:B------:R-:W-:Y:S01]  /*1cc0*/  SHF.L.U32 R0, R0, 0x10, RZ ;  /* 0x0000001000007819 */ /* 0x000fe200000006ff */
[----:B------:R-:W-:Y:S06]  /*1cd0*/  BRA `(.L_x_16340) ;  /* 0x0000000000187947 */ /* 0x000fec0003800000 */
.L_x_16339:
[----:B-----5:R-:W-:Y:S02]  /*1ce0*/  PRMT R0, R175, 0x7632, R0 ;  /* 0x00007632af007816 */ /* 0x020fe40000000000 */
[----:B------:R-:W-:Y:S02]  /*1cf0*/  @P0 PRMT R18, R171, 0x7632, R18 ;  /* 0x00007632ab120816 */ /* 0x000fe40000000012 */
[----:B------:R-:W-:Y:S02]  /*1d00*/  SHF.L.U32 R0, R0, 0x10, RZ ;  /* 0x0000001000007819 */ /* 0x000fe400000006ff */
[----:B------:R-:W-:-:S03]  /*1d10*/  @P0 SHF.L.U32 R19, R18, 0x10, RZ ;  /* 0x0000001012130819 */ /* 0x000fc600000006ff */
[----:B------:R-:W-:-:S04]  /*1d20*/  FMUL.FTZ R0, R0, UR8 ;  /* 0x0000000800007c20 */ /* 0x000fc80008410000 */
[----:B------:R-:W-:-:S07]  /*1d30*/  @P0 FADD.FTZ R0, R0, R19 ;  /* 0x0000001300000221 */ /* 0x000fce0000010000 */
.L_x_16340:
[----:B------:R-:W-:Y:S05]  /*1d40*/  BSYNC B0 ;  /* 0x0000000000007941 */ /* 0x000fea0003800000 */
.L_x_16338:
        /* <DEDUP_REMOVED lines=16> */
[----:B--2---:R-:W-:Y:S01]  /*1e50*/  HFMA2.MMA R18, -RZ, RZ, 0, 0 ;  /* 0x00000000ff127435 */ /* 0x004fe200000001ff */
[----:B------:R-:W-:Y:S10]  /*1e60*/  @!P0 BRA `(.L_x_16343) ;  /* 0x0000000000188947 */ /* 0x000ff40003800000 */
[----:B-----5:R-:W-:Y:S01]  /*1e70*/  SHF.L.U32 R18, R168, 0x10, RZ ;  /* 0x00000010a8127819 */ /* 0x020fe200000006ff */
[----:B------:R-:W-:Y:S06]  /*1e80*/  BRA `(.L_x_16343) ;  /* 0x0000000000107947 */ /* 0x000fec0003800000 */
.L_x_16342:
[----:B--2--5:R-:W-:Y:S02]  /*1e90*/  SHF.L.U32 R18, R172, 0x10, RZ ;  /* 0x00000010ac127819 */ /* 0x024fe400000006ff */
[----:B------:R-:W-:-:S03]  /*1ea0*/  @P0 SHF.L.U32 R19, R168, 0x10, RZ ;  /* 0x00000010a8130819 */ /* 0x000fc600000006ff */
[----:B------:R-:W-:-:S04]  /*1eb0*/  FMUL.FTZ R18, R18, UR8 ;  /* 0x0000000812127c20 */ /* 0x000fc80008410000 */
[----:B------:R-:W-:-:S07]  /*1ec0*/  @P0 FADD.FTZ R18, R19, R18 ;  /* 0x0000001213120221 */ /* 0x000fce0000010000 */
.L_x_16343:
[----:B------:R-:W-:Y:S05]  /*1ed0*/  BSYNC B0 ;  /* 0x0000000000007941 */ /* 0x000fea0003800000 */
.L_x_16341:
[----:B------:R-:W-:Y:S04]  /*1ee0*/  BSSY B0, `(.L_x_16344) ;  /* 0x000000d000007945 */ /* 0x000fe80003800000 */
[----:B------:R-:W-:Y:S05]  /*1ef0*/  @P3 BRA `(.L_x_16345) ;  /* 0x0000000000143947 */ /* 0x000fea0003800000 */
[----:B------:R-:W-:Y:S01]  /*1f00*/  MOV R19, RZ ;  /* 0x000000ff00137202 */ /* 0x000fe20000000f00 */
[----:B------:R-:W-:Y:S06]  /*1f10*/  @!P0 BRA `(.L_x_16346) ;  /* 0x0000000000248947 */ /* 0x000fec0003800000 */
[----:B-----5:R-:W-:-:S04]  /*1f20*/  PRMT R19, R168, 0x7632, R19 ;  /* 0x00007632a8137816 */ /* 0x020fc80000000013 */
[----:B------:R-:W-:Y:S01]  /*1f30*/  SHF.L.U32 R19, R19, 0x10, RZ ;  /* 0x0000001013137819 */ /* 0x000fe200000006ff */
[----:B------:R-:W-:Y:S06]  /*1f40*/  BRA `(.L_x_16346) ;  /* 0x0000000000187947 */ /* 0x000fec0003800000 */
.L_x_16345:
[----:B-----5:R-:W-:Y:S02]  /*1f50*/  PRMT R19, R172, 0x7632, R19 ;  /* 0x00007632ac137816 */ /* 0x020fe40000000013 */
[----:B------:R-:W-:Y:S02]  /*1f60*/  @P0 PRMT R20, R168, 0x7632, R20 ;  /* 0x00007632a8140816 */ /* 0x000fe40000000014 */
[----:B------:R-:W-:Y:S02]  /*1f70*/  SHF.L.U32 R19, R19, 0x10, RZ ;  /* 0x0000001013137819 */ /* 0x000fe400000006ff */
[----:B------:R-:W-:-:S03]  /*1f80*/  @P0 SHF.L.U32 R20, R20, 0x10, RZ ;  /* 0x0000001014140819 */ /* 0x000fc600000006ff */
[----:B------:R-:W-:-:S04]  /*1f90*/  FMUL.FTZ R19, R19, UR8 ;  /* 0x0000000813137c20 */ /* 0x000fc80008410000 */
[----:B------:R-:W-:-:S07]  /*1fa0*/  @P0 FADD.FTZ R19, R19, R20 ;  /* 0x0000001413130221 */ /* 0x000fce0000010000 */
.L_x_16346:
[----:B------:R-:W-:Y:S05]  /*1fb0*/  BSYNC B0 ;  /* 0x0000000000007941 */ /* 0x000fea0003800000 */
.L_x_16344:
[----:B------:R-:W-:Y:S04]  /*1fc0*/  BSSY B0, `(.L_x_16347) ;  /* 0x000000a000007945 */ /* 0x000fe80003800000 */
[----:B------:R-:W-:Y:S05]  /*1fd0*/  @P3 BRA `(.L_x_16348) ;  /* 0x0000000000103947 */ /* 0x000fea0003800000 */
[----:B------:R-:W-:Y:S01]  /*1fe0*/  HFMA2.MMA R20, -RZ, RZ, 0, 0 ;  /* 0x00000000ff147435 */ /* 0x000fe200000001ff */
[----:B------:R-:W-:Y:S10]  /*1ff0*/  @!P0 BRA `(.L_x_16349) ;  /* 0x0000000000188947 */ /* 0x000ff40003800000 */
[----:B-----5:R-:W-:Y:S01]  /*2000*/  SHF.L.U32 R20, R169, 0x10, RZ ;  /* 0x00000010a9147819 */ /* 0x020fe200000006ff */
[----:B------:R-:W-:Y:S06]  /*2010*/  BRA `(.L_x_16349) ;  /* 0x0000000000107947 */ /* 0x000fec0003800000 */
.L_x_16348:
[----:B-----5:R-:W-:Y:S02]  /*2020*/  SHF.L.U32 R20, R173, 0x10, RZ ;  /* 0x00000010ad147819 */ /* 0x020fe400000006ff */
[----:B------:R-:W-:-:S03]  /*2030*/  @P0 SHF.L.U32 R21, R169, 0x10, RZ ;  /* 0x00000010a9150819 */ /* 0x000fc600000006ff */
[----:B------:R-:W-:-:S04]  /*2040*/  FMUL.FTZ R20, R20, UR8 ;  /* 0x0000000814147c20 */ /* 0x000fc80008410000 */
[----:B------:R-:W-:-:S07]  /*2050*/  @P0 FADD.FTZ R20, R21, R20 ;  /* 0x0000001415140221 */ /* 0x000fce0000010000 */
.L_x_16349:
[----:B------:R-:W-:Y:S05]  /*2060*/  BSYNC B0 ;  /* 0x0000000000007941 */ /* 0x000fea0003800000 */
.L_x_16347:
[----:B------:R-:W-:Y:S04]  /*2070*/  BSSY B0, `(.L_x_16350) ;  /* 0x000000d000007945 */ /* 0x000fe80003800000 */
[----:B------:R-:W-:Y:S05]  /*2080*/  @P3 BRA `(.L_x_16351) ;  /* 0x0000000000143947 */ /* 0x000fea0003800000 */
[----:B------:R-:W-:Y:S01]  /*2090*/  MOV R21, RZ ;  /* 0x000000ff00157202 */ /* 0x000fe20000000f00 */
[----:B------:R-:W-:Y:S06]  /*20a0*/  @!P0 BRA `(.L_x_16352) ;  /* 0x0000000000248947 */ /* 0x000fec0003800000 */
[----:B-----5:R-:W-:-:S04]  /*20b0*/  PRMT R21, R169, 0x7632, R21 ;  /* 0x00007632a9157816 */ /* 0x020fc80000000015 */
[----:B------:R-:W-:Y:S01]  /*20c0*/  SHF.L.U32 R21, R21, 0x10, RZ ;  /* 0x0000001015157819 */ /* 0x000fe200000006ff */
[----:B------:R-:W-:Y:S06]  /*20d0*/  BRA `(.L_x_16352) ;  /* 0x0000000000187947 */ /* 0x000fec0003800000 */
.L_x_16351:
[----:B-----5:R-:W-:Y:S02]  /*20e0*/  PRMT R21, R173, 0x7632, R21 ;  /* 0x00007632ad157816 */ /* 0x020fe40000000015 */
[----:B------:R-:W-:Y:S02]  /*20f0*/  @P0 PRMT R22, R169, 0x7632, R22 ;  /* 0x00007632a9160816 */ /* 0x000fe40000000016 */
[----:B------:R-:W-:Y:S02]  /*2100*/  SHF.L.U32 R21, R21, 0x10, RZ ;  /* 0x0000001015157819 */ /* 0x000fe400000006ff */
[----:B------:R-:W-:-:S03]  /*2110*/  @P0 SHF.L.U32 R22, R22, 0x10, RZ ;  /* 0x0000001016160819 */ /* 0x000fc600000006ff */
[----:B------:R-:W-:-:S04]  /*2120*/  FMUL.FTZ R21, R21, UR8 ;  /* 0x0000000815157c20 */ /* 0x000fc80008410000 */
[----:B------:R-:W-:-:S07]  /*2130*/  @P0 FADD.FTZ R21, R21, R22 ;  /* 0x0000001615150221 */ /* 0x000fce0000010000 */
.L_x_16352:
[----:B------:R-:W-:Y:S05]  /*2140*/  BSYNC B0 ;  /* 0x0000000000007941 */ /* 0x000fea0003800000 */
.L_x_16350:
[----:B------:R-:W-:Y:S04]  /*2150*/  BSSY B0, `(.L_x_16353) ;  /* 0x000000a000007945 */ /* 0x000fe80003800000 */
[----:B------:R-:W-:Y:S05]  /*2160*/  @P3 BRA `(.L_x_16354) ;  /* 0x0000000000103947 */ /* 0x000fea0003800000 */
[----:B------:R-:W-:Y:S01]  /*2170*/  HFMA2.MMA R22, -RZ, RZ, 0, 0 ;  /* 0x00000000ff167435 */ /* 0x000fe200000001ff */
[----:B------:R-:W-:Y:S10]  /*2180*/  @!P0 BRA `(.L_x_16355) ;  /* 0x0000000000188947 */ /* 0x000ff40003800000 */
[----:B-----5:R-:W-:Y:S01]  /*2190*/  SHF.L.U32 R22, R170, 0x10, RZ ;  /* 0x00000010aa167819 */ /* 0x020fe200000006ff */
[----:B------:R-:W-:Y:S06]  /*21a0*/  BRA `(.L_x_16355) ;  /* 0x0000000000107947 */ /* 0x000fec0003800000 */
.L_x_16354:
[----:B-----5:R-:W-:Y:S02]  /*21b0*/  SHF.L.U32 R22, R174, 0x10, RZ ;  /* 0x00000010ae167819 */ /* 0x020fe400000006ff */
[----:B------:R-:W-:-:S03]  /*21c0*/  @P0 SHF.L.U32 R23, R170, 0x10, RZ ;  /* 0x00000010aa170819 */ /* 0x000fc600000006ff */
[----:B------:R-:W-:-:S04]  /*21d0*/  FMUL.FTZ R22, R22, UR8 ;  /* 0x0000000816167c20 */ /* 0x000fc80008410000 */
[----:B------:R-:W-:-:S07]  /*21e0*/  @P0 FADD.FTZ R22, R23, R22 ;  /* 0x0000001617160221 */ /* 0x000fce0000010000 */
.L_x_16355:
[----:B------:R-:W-:Y:S05]  /*21f0*/  BSYNC B0 ;  /* 0x0000000000007941 */ /* 0x000fea0003800000 */
.L_x_16353:
[----:B------:R-:W-:Y:S04]  /*2200*/  BSSY B0, `(.L_x_16356) ;  /* 0x000000d000007945 */ /* 0x000fe80003800000 */
[----:B------:R-:W-:Y:S05]  /*2210*/  @P3 BRA `(.L_x_16357) ;  /* 0x0000000000143947 */ /* 0x000fea0003800000 */
[----:B------:R-:W-:Y:S01]  /*2220*/  MOV R23, RZ ;  /* 0x000000ff00177202 */ /* 0x000fe20000000f00 */
[----:B------:R-:W-:Y:S06]  /*2230*/  @!P0 BRA `(.L_x_16358) ;  /* 0x0000000000248947 */ /* 0x000fec0003800000 */
[----:B-----5:R-:W-:-:S04]  /*2240*/  PRMT R23, R170, 0x7632, R23 ;  /* 0x00007632aa177816 */ /* 0x020fc80000000017 */
[----:B------:R-:W-:Y:S01]  /*2250*/  SHF.L.U32 R23, R23, 0x10, RZ ;  /* 0x0000001017177819 */ /* 0x000fe200000006ff */
[----:B------:R-:W-:Y:S06]  /*2260*/  BRA `(.L_x_16358) ;  /* 0x0000000000187947 */ /* 0x000fec0003800000 */
.L_x_16357:
[----:B-----5:R-:W-:Y:S02]  /*2270*/  PRMT R23, R174, 0x7632, R23 ;  /* 0x00007632ae177816 */ /* 0x020fe40000000017 */
[----:B------:R-:W-:Y:S02]  /*2280*/  @P0 PRMT R24, R170, 0x7632, R24 ;  /* 0x00007632aa180816 */ /* 0x000fe40000000018 */
[----:B------:R-:W-:Y:S02]  /*2290*/  SHF.L.U32 R23, R23, 0x10, RZ ;  /* 0x0000001017177819 */ /* 0x000fe400000006ff */
[----:B------:R-:W-:-:S03]  /*22a0*/  @P0 SHF.L.U32 R24, R24, 0x10, RZ ;  /* 0x0000001018180819 */ /* 0x000fc600000006ff */
[----:B------:R-:W-:-:S04]  /*22b0*/  FMUL.FTZ R23, R23, UR8 ;  /* 0x0000000817177c20 */ /* 0x000fc80008410000 */
[----:B------:R-:W-:-:S07]  /*22c0*/  @P0 FADD.FTZ R23, R23, R24 ;  /* 0x0000001817170221 */ /* 0x000fce0000010000 */
.L_x_16358:
[----:B------:R-:W-:Y:S05]  /*22d0*/  BSYNC B0 ;  /* 0x0000000000007941 */ /* 0x000fea0003800000 */
.L_x_16356:
[----:B------:R-:W-:Y:S04]  /*22e0*/  BSSY B0, `(.L_x_16359) ;  /* 0x000000a000007945 */ /* 0x000fe80003800000 */
[----:B------:R-:W-:Y:S05]  /*22f0*/  @P3 BRA `(.L_x_16360) ;  /* 0x0000000000103947 */ /* 0x000fea0003800000 */
[----:B------:R-:W-:Y:S01]  /*2300*/  HFMA2.MMA R24, -RZ, RZ, 0, 0 ;  /* 0x00000000ff187435 */ /* 0x000fe200000001ff */
[----:B------:R-:W-:Y:S10]  /*2310*/  @!P0 BRA `(.L_x_16361) ;  /* 0x0000000000188947 */ /* 0x000ff40003800000 */
[----:B-----5:R-:W-:Y:S01]  /*2320*/  SHF.L.U32 R24, R171, 0x10, RZ ;  /* 0x00000010ab187819 */ /* 0x020fe200000006ff */
[----:B------:R-:W-:Y:S06]  /*2330*/  BRA `(.L_x_16361) ;  /* 0x0000000000107947 */ /* 0x000fec0003800000 */
.L_x_16360:
[----:B-----5:R-:W-:Y:S02]  /*2340*/  SHF.L.U32 R24, R175, 0x10, RZ ;  /* 0x00000010af187819 */ /* 0x020fe400000006ff */
[----:B------:R-:W-:-:S03]  /*2350*/  @P0 SHF.L.U32 R25, R171, 0x10, RZ ;  /* 0x00000010ab190819 */ /* 0x000fc600000006ff */
[----:B------:R-:W-:-:S04]  /*2360*/  FMUL.FTZ R24, R24, UR8 ;  /* 0x0000000818187c20 */ /* 0x000fc80008410000 */
[----:B------:R-:W-:-:S07]  /*2370*/  @P0 FADD.FTZ R24, R25, R24 ;  /* 0x0000001819180221 */ /* 0x000fce0000010000 */
.L_x_16361:
[----:B------:R-:W-:Y:S05]  /*2380*/  BSYNC B0 ;  /* 0x0000000000007941 */ /* 0x000fea0003800000 */
.L_x_16359:
[----:B------:R-:W-:Y:S04]  /*2390*/  BSSY B0, `(.L_x_16362) ;  /* 0x000000d000007945 */ /* 0x000fe80003800000 */
[----:B------:R-:W-:Y:S05]  /*23a0*/  @P3 BRA `(.L_x_16363) ;  /* 0x0000000000143947 */ /* 0x000fea0003800000 */
[----:B------:R-:W-:Y:S01]  /*23b0*/  MOV R25, RZ ;  /* 0x000000ff00197202 */ /* 0x000fe20000000f00 */
[----:B------:R-:W-:Y:S06]  /*23c0*/  @!P0 BRA `(.L_x_16364) ;  /* 0x0000000000248947 */ /* 0x000fec0003800000 */
[----:B-----5:R-:W-:-:S04]  /*23d0*/  PRMT R25, R171, 0x7632, R25 ;  /* 0x00007632ab197816 */ /* 0x020fc80000000019 */
[----:B------:R-:W-:Y:S01]  /*23e0*/  SHF.L.U32 R25, R25, 0x10, RZ ;  /* 0x0000001019197819 */ /* 0x000fe200000006ff */
[----:B------:R-:W-:Y:S06]  /*23f0*/  BRA `(.L_x_16364) ;  /* 0x0000000000187947 */ /* 0x000fec0003800000 */
.L_x_16363:
[----:B-----5:R-:W-:Y:S02]  /*2400*/  PRMT R25, R175, 0x7632, R25 ;  /* 0x00007632af197816 */ /* 0x020fe40000000019 */
[----:B------:R-:W-:Y:S02]  /*2410*/  @P0 PRMT R26, R171, 0x7632, R26 ;  /* 0x00007632ab1a0816 */ /* 0x000fe4000000001a */
[----:B------:R-:W-:Y:S02]  /*2420*/  SHF.L.U32 R25, R25, 0x10, RZ ;  /* 0x0000001019197819 */ /* 0x000fe400000006ff */
[----:B------:R-:W-:-:S03]  /*2430*/  @P0 SHF.L.U32 R26, R26, 0x10, RZ ;  /* 0x000000101a1a0819 */ /* 0x000fc600000006ff */
[----:B------:R-:W-:-:S04]  /*2440*/  FMUL.FTZ R25, R25, UR8 ;  /* 0x0000000819197c20 */ /* 0x000fc80008410000 */
[----:B------:R-:W-:-:S07]  /*2450*/  @P0 FADD.FTZ R25, R25, R26 ;  /* 0x0000001a19190221 */ /* 0x000fce0000010000 */
.L_x_16364:
[----:B------:R-:W-:Y:S05]  /*2460*/  BSYNC B0 ;  /* 0x0000000000007941 */ /* 0x000fea0003800000 */
.L_x_16362:
        /* <DEDUP_REMOVED lines=20> */
.L_x_16366:
[----:B-----5:R-:W-:Y:S02]  /*25b0*/  SHF.L.U32 R185, R172, 0x10, RZ ;  /* 0x00000010acb97819 */ /* 0x020fe400000006ff */
[----:B--2---:R-:W-:-:S03]  /*25c0*/  @P0 SHF.L.U32 R26, R168, 0x10, RZ ;  /* 0x00000010a81a0819 */ /* 0x004fc600000006ff */
[----:B------:R-:W-:-:S04]  /*25d0*/  FMUL.FTZ R185, R185, UR8 ;  /* 0x00000008b9b97c20 */ /* 0x000fc80008410000 */
[----:B------:R-:W-:-:S07]  /*25e0*/  @P0 FADD.FTZ R185, R26, R185 ;  /* 0x000000b91ab90221 */ /* 0x000fce0000010000 */
.L_x_16367:
[----:B------:R-:W-:Y:S05]  /*25f0*/  BSYNC B0 ;  /* 0x0000000000007941 */ /* 0x000fea0003800000 */
.L_x_16365:
[----:B------:R-:W-:Y:S04]  /*2600*/  BSSY B0, `(.L_x_16368) ;  /* 0x000000d000007945 */ /* 0x000fe80003800000 */
[----:B------:R-:W-:Y:S05]  /*2610*/  @P3 BRA `(.L_x_16369) ;  /* 0x0000000000143947 */ /* 0x000fea0003800000 */
[----:B------:R-:W-:Y:S01]  /*2620*/  MOV R184, RZ ;  /* 0x000000ff00b87202 */ /* 0x000fe20000000f00 */
[----:B------:R-:W-:Y:S06]  /*2630*/  @!P0 BRA `(.L_x_16370) ;  /* 0x0000000000248947 */ /* 0x000fec0003800000 */
[----:B-----5:R-:W-:-:S04]  /*2640*/  PRMT R184, R168, 0x7632, R184 ;  /* 0x00007632a8b87816 */ /* 0x020fc800000000b8 */
[----:B------:R-:W-:Y:S01]  /*2650*/  SHF.L.U32 R184, R184, 0x10, RZ ;  /* 0x00000010b8b87819 */ /* 0x000fe200000006ff */
[----:B------:R-:W-:Y:S06]  /*2660*/  BRA `(.L_x_16370) ;  /* 0x0000000000187947 */ /* 0x000fec0003800000 */
.L_x_16369:
[----:B--2--5:R-:W-:Y:S02]  /*2670*/  PRMT R26, R172, 0x7632, R26 ;  /* 0x00007632ac1a7816 */ /* 0x024fe4000000001a */
[----:B------:R-:W-:Y:S02]  /*2680*/  @P0 PRMT R27, R168, 0x7632, R27 ;  /* 0x00007632a81b0816 */ /* 0x000fe4000000001b */
[----:B------:R-:W-:Y:S02]  /*2690*/  SHF.L.U32 R26, R26, 0x10, RZ ;  /* 0x000000101a1a7819 */ /* 0x000fe400000006ff */
[----:B------:R-:W-:-:S03]  /*26a0*/  @P0 SHF.L.U32 R27, R27, 0x10, RZ ;  /* 0x000000101b1b0819 */ /* 0x000fc600000006ff */
[----:B------:R-:W-:-:S04]  /*26b0*/  FMUL.FTZ R184, R26, UR8 ;  /* 0x000000081ab87c20 */ /* 0x000fc80008410000 */
[----:B------:R-:W-:-:S07]  /*26c0*/  @P0 FADD.FTZ R184, R184, R27 ;  /* 0x0000001bb8b80221 */ /* 0x000fce0000010000 */
.L_x_16370:
[----:B------:R-:W-:Y:S05]  /*26d0*/  BSYNC B0 ;  /* 0x0000000000007941 */ /* 0x000fea0003800000 */
.L_x_16368:
[----:B------:R-:W-:Y:S04]  /*26e0*/  BSSY B0, `(.L_x_16371) ;  /* 0x000000a000007945 */ /* 0x000fe80003800000 */
[----:B------:R-:W-:Y:S05]  /*26f0*/  @P3 BRA `(.L_x_16372) ;  /* 0x0000000000103947 */ /* 0x000fea0003800000 */
[----:B--2---:R-:W-:Y:S01]  /*2700*/  HFMA2.MMA R183, -RZ, RZ, 0, 0 ;  /* 0x00000000ffb77435 */ /* 0x004fe200000001ff */
[----:B------:R-:W-:Y:S10]  /*2710*/  @!P0 BRA `(.L_x_16373) ;  /* 0x0000000000188947 */ /* 0x000ff40003800000 */
[----:B-----5:R-:W-:Y:S01]  /*2720*/  SHF.L.U32 R183, R169, 0x10, RZ ;  /* 0x00000010a9b77819 */ /* 0x020fe200000006ff */
[----:B------:R-:W-:Y:S06]  /*2730*/  BRA `(.L_x_16373) ;  /* 0x0000000000107947 */ /* 0x000fec0003800000 */
.L_x_16372:
[----:B--2--5:R-:W-:Y:S02]  /*2740*/  SHF.L.U32 R183, R173, 0x10, RZ ;  /* 0x00000010adb77819 */ /* 0x024fe400000006ff */
[----:B------:R-:W-:-:S03]  /*2750*/  @P0 SHF.L.U32 R26, R169, 0x10, RZ ;  /* 0x00000010a91a0819 */ /* 0x000fc600000006ff */
[----:B------:R-:W-:-:S04]  /*2760*/  FMUL.FTZ R183, R183, UR8 ;  /* 0x00000008b7b77c20 */ /* 0x000fc80008410000 */
[----:B------:R-:W-:-:S07]  /*2770*/  @P0 FADD.FTZ R183, R26, R183 ;  /* 0x000000b71ab70221 */ /* 0x000fce0000010000 */
.L_x_16373:
[----:B------:R-:W-:Y:S05]  /*2780*/  BSYNC B0 ;  /* 0x0000000000007941 */ /* 0x000fea0003800000 */
.L_x_16371:
[----:B------:R-:W-:Y:S04]  /*2790*/  BSSY B0, `(.L_x_16374) ;  /* 0x000000d000007945 */ /* 0x000fe80003800000 */
[----:B------:R-:W-:Y:S05]  /*27a0*/  @P3 BRA `(.L_x_16375) ;  /* 0x0000000000143947 */ /* 0x000fea0003800000 */
[----:B------:R-:W-:Y:S01]  /*27b0*/  MOV R182, RZ ;  /* 0x000000ff00b67202 */ /* 0x000fe20000000f00 */
[----:B------:R-:W-:Y:S06]  /*27c0*/  @!P0 BRA `(.L_x_16376) ;  /* 0x0000000000248947 */ /* 0x000fec0003800000 */
[----:B-----5:R-:W-:-:S04]  /*27d0*/  PRMT R182, R169, 0x7632, R182 ;  /* 0x00007632a9b67816 */ /* 0x020fc800000000b6 */
[----:B------:R-:W-:Y:S01]  /*27e0*/  SHF.L.U32 R182, R182, 0x10, RZ ;  /* 0x00000010b6b67819 */ /* 0x000fe200000006ff */
[----:B------:R-:W-:Y:S06]  /*27f0*/  BRA `(.L_x_16376) ;  /* 0x0000000000187947 */ /* 0x000fec0003800000 */
.L_x_16375:
[----:B-----5:R-:W-:Y:S02]  /*2800*/  PRMT R26, R173, 0x7632, R26 ;  /* 0x00007632ad1a7816 */ /* 0x020fe4000000001a */
[----:B------:R-:W-:Y:S02]  /*2810*/  @P0 PRMT R27, R169, 0x7632, R27 ;  /* 0x00007632a91b0816 */ /* 0x000fe4000000001b */
[----:B------:R-:W-:Y:S02]  /*2820*/  SHF.L.U32 R26, R26, 0x10, RZ ;  /* 0x000000101a1a7819 */ /* 0x000fe400000006ff */
[----:B------:R-:W-:-:S03]  /*2830*/  @P0 SHF.L.U32 R27, R27, 0x10, RZ ;  /* 0x000000101b1b0819 */ /* 0x000fc600000006ff */
[----:B------:R-:W-:-:S04]  /*2840*/  FMUL.FTZ R182, R26, UR8 ;  /* 0x000000081ab67c20 */ /* 0x000fc80008410000 */
[----:B------:R-:W-:-:S07]  /*2850*/  @P0 FADD.FTZ R182, R182, R27 ;  /* 0x0000001bb6b60221 */ /* 0x000fce0000010000 */
.L_x_16376:
[----:B------:R-:W-:Y:S05]  /*2860*/  BSYNC B0 ;  /* 0x0000000000007941 */ /* 0x000fea0003800000 */
.L_x_16374:
[----:B------:R-:W-:Y:S04]  /*2870*/  BSSY B0, `(.L_x_16377) ;  /* 0x000000a000007945 */ /* 0x000fe80003800000 */
[----:B------:R-:W-:Y:S05]  /*2880*/  @P3 BRA `(.L_x_16378) ;  /* 0x0000000000103947 */ /* 0x000fea0003800000 */
[----:B------:R-:W-:Y:S01]  /*2890*/  HFMA2.MMA R181, -RZ, RZ, 0, 0 ;  /* 0x00000000ffb57435 */ /* 0x000fe200000001ff */
[----:B------:R-:W-:Y:S10]  /*28a0*/  @!P0 BRA `(.L_x_16379) ;  /* 0x0000000000188947 */ /* 0x000ff40003800000 */
[----:B-----5:R-:W-:Y:S01]  /*28b0*/  SHF.L.U32 R181, R170, 0x10, RZ ;  /* 0x00000010aab57819 */ /* 0x020fe200000006ff */
[----:B------:R-:W-:Y:S06]  /*28c0*/  BRA `(.L_x_16379) ;  /* 0x0000000000107947 */ /* 0x000fec0003800000 */
.L_x_16378:
[----:B-----5:R-:W-:Y:S02]  /*28d0*/  SHF.L.U32 R181, R174, 0x10, RZ ;  /* 0x00000010aeb57819 */ /* 0x020fe400000006ff */
[----:B------:R-:W-:-:S03]  /*28e0*/  @P0 SHF.L.U32 R26, R170, 0x10, RZ ;  /* 0x00000010aa1a0819 */ /* 0x000fc600000006ff */
[----:B------:R-:W-:-:S04]  /*28f0*/  FMUL.FTZ R181, R181, UR8 ;  /* 0x00000008b5b57c20 */ /* 0x000fc80008410000 */
[----:B------:R-:W-:-:S07]  /*2900*/  @P0 FADD.FTZ R181, R26, R181 ;  /* 0x000000b51ab50221 */ /* 0x000fce0000010000 */
.L_x_16379:
[----:B------:R-:W-:Y:S05]  /*2910*/  BSYNC B0 ;  /* 0x0000000000007941 */ /* 0x000fea0003800000 */
.L_x_16377:
[----:B------:R-:W-:Y:S04]  /*2920*/  BSSY B0, `(.L_x_16380) ;  /* 0x000000d000007945 */ /* 0x000fe80003800000 */
[----:B------:R-:W-:Y:S05]  /*2930*/  @P3 BRA `(.L_x_16381) ;  /* 0x0000000000143947 */ /* 0x000fea0003800000 */
[----:B------:R-:W-:Y:S01]  /*2940*/  MOV R180, RZ ;  /* 0x000000ff00b47202 */ /* 0x000fe20000000f00 */
[----:B------:R-:W-:Y:S06]  /*2950*/  @!P0 BRA `(.L_x_16382) ;  /* 0x0000000000248947 */ /* 0x000fec0003800000 */
[----:B-----5:R-:W-:-:S04]  /*2960*/  PRMT R180, R170, 0x7632, R180 ;  /* 0x00007632aab47816 */ /* 0x020fc800000000b4 */
[----:B------:R-:W-:Y:S01]  /*2970*/  SHF.L.U32 R180, R180, 0x10, RZ ;  /* 0x00000010b4b47819 */ /* 0x000fe200000006ff */
[----:B------:R-:W-:Y:S06]  /*2980*/  BRA `(.L_x_16382) ;  /* 0x0000000000187947 */ /* 0x000fec0003800000 */
.L_x_16381:
[----:B-----5:R-:W-:Y:S02]  /*2990*/  PRMT R26, R174, 0x7632, R26 ;  /* 0x00007632ae1a7816 */ /* 0x020fe4000000001a */
[----:B------:R-:W-:Y:S02]  /*29a0*/  @P0 PRMT R27, R170, 0x7632, R27 ;  /* 0x00007632aa1b0816 */ /* 0x000fe4000000001b */
[----:B------:R-:W-:Y:S02]  /*29b0*/  SHF.L.U32 R26, R26, 0x10, RZ ;  /* 0x000000101a1a7819 */ /* 0x000fe400000006ff */
[----:B------:R-:W-:-:S03]  /*29c0*/  @P0 SHF.L.U32 R27, R27, 0x10, RZ ;  /* 0x000000101b1b0819 */ /* 0x000fc600000006ff */
[----:B------:R-:W-:-:S04]  /*29d0*/  FMUL.FTZ R180, R26, UR8 ;  /* 0x000000081ab47c20 */ /* 0x000fc80008410000 */
[----:B------:R-:W-:-:S07]  /*29e0*/  @P0 FADD.FTZ R180, R180, R27 ;  /* 0x0000001bb4b40221 */ /* 0x000fce0000010000 */
.L_x_16382:
[----:B------:R-:W-:Y:S05]  /*29f0*/  BSYNC B0 ;  /* 0x0000000000007941 */ /* 0x000fea0003800000 */
.L_x_16380:
[----:B------:R-:W-:Y:S04]  /*2a00*/  BSSY B0, `(.L_x_16383) ;  /* 0x000000a000007945 */ /* 0x000fe80003800000 */
[----:B------:R-:W-:Y:S05]  /*2a10*/  @P3 BRA `(.L_x_16384) ;  /* 0x0000000000103947 */ /* 0x000fea0003800000 */
[----:B------:R-:W-:Y:S01]  /*2a20*/  HFMA2.MMA R27, -RZ, RZ, 0, 0 ;  /* 0x00000000ff1b7435 */ /* 0x000fe200000001ff */
[----:B------:R-:W-:Y:S10]  /*2a30*/  @!P0 BRA `(.L_x_16385) ;  /* 0x0000000000188947 */ /* 0x000ff40003800000 */
[----:B-----5:R-:W-:Y:S01]  /*2a40*/  SHF.L.U32 R27, R171, 0x10, RZ ;  /* 0x00000010ab1b7819 */ /* 0x020fe200000006ff */
[----:B------:R-:W-:Y:S06]  /*2a50*/  BRA `(.L_x_16385) ;  /* 0x0000000000107947 */ /* 0x000fec0003800000 */
.L_x_16384:
[----:B-----5:R-:W-:Y:S02]  /*2a60*/  SHF.L.U32 R27, R175, 0x10, RZ ;  /* 0x00000010af1b7819 */ /* 0x020fe400000006ff */
[----:B------:R-:W-:-:S03]  /*2a70*/  @P0 SHF.L.U32 R26, R171, 0x10, RZ ;  /* 0x00000010ab1a0819 */ /* 0x000fc600000006ff */
[----:B------:R-:W-:-:S04]  /*2a80*/  FMUL.FTZ R27, R27, UR8 ;  /* 0x000000081b1b7c20 */ /* 0x000fc80008410000 */
[----:B------:R-:W-:-:S07]  /*2a90*/  @P0 FADD.FTZ R27, R26, R27 ;  /* 0x0000001b1a1b0221 */ /* 0x000fce0000010000 */
.L_x_16385:
[----:B------:R-:W-:Y:S05]  /*2aa0*/  BSYNC B0 ;  /* 0x0000000000007941 */ /* 0x000fea0003800000 */
.L_x_16383:
[----:B------:R-:W-:Y:S04]  /*2ab0*/  BSSY B0, `(.L_x_16386) ;  /* 0x000000d000007945 */ /* 0x000fe80003800000 */
[----:B------:R-:W-:Y:S05]  /*2ac0*/  @P3 BRA `(.L_x_16387) ;  /* 0x0000000000143947 */ /* 0x000fea0003800000 */
[----:B------:R-:W-:Y:S01]  /*2ad0*/  MOV R26, RZ ;  /* 0x000000ff001a7202 */ /* 0x000fe20000000f00 */
[----:B------:R-:W-:Y:S06]  /*2ae0*/  @!P0 BRA `(.L_x_16388) ;  /* 0x0000000000248947 */ /* 0x000fec0003800000 */
[----:B-----5:R-:W-:-:S04]  /*2af0*/  PRMT R26, R171, 0x7632, R26 ;  /* 0x00007632ab1a7816 */ /* 0x020fc8000000001a */
[----:B------:R-:W-:Y:S01]  /*2b00*/  SHF.L.U32 R26, R26, 0x10, RZ ;  /* 0x000000101a1a7819 */ /* 0x000fe200000006ff */
[----:B------:R-:W-:Y:S06]  /*2b10*/  BRA `(.L_x_16388) ;  /* 0x0000000000187947 */ /* 0x000fec0003800000 */
.L_x_16387:
[----:B-----5:R-:W-:Y:S02]  /*2b20*/  PRMT R26, R175, 0x7632, R26 ;  /* 0x00007632af1a7816 */ /* 0x020fe4000000001a */
[----:B------:R-:W-:Y:S02]  /*2b30*/  @P0 PRMT R176, R171, 0x7632, R176 ;  /* 0x00007632abb00816 */ /* 0x000fe400000000b0 */
[----:B------:R-:W-:Y:S02]  /*2b40*/  SHF.L.U32 R26, R26, 0x10, RZ ;  /* 0x000000101a1a7819 */ /* 0x000fe400000006ff */
[----:B------:R-:W-:-:S03]  /*2b50*/  @P0 SHF.L.U32 R177, R176, 0x10, RZ ;  /* 0x00000010b0b10819 */ /* 0x000fc600000006ff */
[----:B------:R-:W-:-:S04]  /*2b60*/  FMUL.FTZ R26, R26, UR8 ;  /* 0x000000081a1a7c20 */ /* 0x000fc80008410000 */
[----:B------:R-:W-:-:S07]  /*2b70*/  @P0 FADD.FTZ R26, R26, R177 ;  /* 0x000000b11a1a0221 */ /* 0x000fce0000010000 */
.L_x_16388:
[----:B------:R-:W-:Y:S05]  /*2b80*/  BSYNC B0 ;  /* 0x0000000000007941 */ /* 0x000fea0003800000 */
.L_x_16386:
        /* <DEDUP_REMOVED lines=20> */
.L_x_16390:
[----:B-----5:R-:W-:Y:S02]  /*2cd0*/  SHF.L.U32 R201, R172, 0x10, RZ ;  /* 0x00000010acc97819 */ /* 0x020fe400000006ff */
[----:B--2---:R-:W-:-:S03]  /*2ce0*/  @P0 SHF.L.U32 R176, R168, 0x10, RZ ;  /* 0x00000010a8b00819 */ /* 0x004fc600000006ff */
[----:B------:R-:W-:-:S04]  /*2cf0*/  FMUL.FTZ R201, R201, UR8 ;  /* 0x00000008c9c97c20 */ /* 0x000fc80008410000 */
[----:B------:R-:W-:-:S07]  /*2d00*/  @P0 FADD.FTZ R201, R176, R201 ;  /* 0x000000c9b0c90221 */ /* 0x000fce0000010000 */
.L_x_16391:
[----:B------:R-:W-:Y:S05]  /*2d10*/  BSYNC B0 ;  /* 0x0000000000007941 */ /* 0x000fea0003800000 */
.L_x_16389:
[----:B------:R-:W-:Y:S04]  /*2d20*/  BSSY B0, `(.L_x_16392) ;  /* 0x000000d000007945 */ /* 0x000fe80003800000 */
[----:B------:R-:W-:Y:S05]  /*2d30*/  @P3 BRA `(.L_x_16393) ;  /* 0x0000000000143947 */ /* 0x000fea0003800000 */
[----:B------:R-:W-:Y:S01]  /*2d40*/  MOV R200, RZ ;  /* 0x000000ff00c87202 */ /* 0x000fe20000000f00 */
[----:B------:R-:W-:Y:S06]  /*2d50*/  @!P0 BRA `(.L_x_16394) ;  /* 0x0000000000248947 */ /* 0x000fec0003800000 */
[----:B-----5:R-:W-:-:S04]  /*2d60*/  PRMT R200, R168, 0x7632, R200 ;  /* 0x00007632a8c87816 */ /* 0x020fc800000000c8 */
[----:B------:R-:W-:Y:S01]  /*2d70*/  SHF.L.U32 R200, R200, 0x10, RZ ;  /* 0x00000010c8c87819 */ /* 0x000fe200000006ff */
[----:B------:R-:W-:Y:S06]  /*2d80*/  BRA `(.L_x_16394) ;  /* 0x0000000000187947 */ /* 0x000fec0003800000 */
.L_x_16393:
[----:B--2--5:R-:W-:Y:S02]  /*2d90*/  PRMT R176, R172, 0x7632, R176 ;  /* 0x00007632acb07816 */ /* 0x024fe400000000b0 */
[----:B------:R-:W-:Y:S02]  /*2da0*/  @P0 PRMT R177, R168, 0x7632, R177 ;  /* 0x00007632a8b10816 */ /* 0x000fe400000000b1 */
[----:B------:R-:W-:Y:S02]  /*2db0*/  SHF.L.U32 R176, R176, 0x10, RZ ;  /* 0x00000010b0b07819 */ /* 0x000fe400000006ff */
[----:B------:R-:W-:-:S03]  /*2dc0*/  @P0 SHF.L.U32 R177, R177, 0x10, RZ ;  /* 0x00000010b1b10819 */ /* 0x000fc600000006ff */
[----:B------:R-:W-:-:S04]  /*2dd0*/  FMUL.FTZ R200, R176, UR8 ;  /* 0x00000008b0c87c20 */ /* 0x000fc80008410000 */
[----:B------:R-:W-:-:S07]  /*2de0*/  @P0 FADD.FTZ R200, R200, R177 ;  /* 0x000000b1c8c80221 */ /* 0x000fce0000010000 */
.L_x_16394:
[----:B------:R-:W-:Y:S05]  /*2df0*/  BSYNC B0 ;  /* 0x0000000000007941 */ /* 0x000fea0003800000 */
.L_x_16392:
[----:B------:R-:W-:Y:S04]  /*2e00*/  BSSY B0, `(.L_x_16395) ;  /* 0x000000a000007945 */ /* 0x000fe80003800000 */
[----:B------:R-:W-:Y:S05]  /*2e10*/  @P3 BRA `(.L_x_16396) ;  /* 0x0000000000103947 */ /* 0x000fea0003800000 */
[----:B--2---:R-:W-:Y:S01]  /*2e20*/  HFMA2.MMA R199, -RZ, RZ, 0, 0 ;  /* 0x00000000ffc77435 */ /* 0x004fe200000001ff */
[----:B------:R-:W-:Y:S10]  /*2e30*/  @!P0 BRA `(.L_x_16397) ;  /* 0x0000000000188947 */ /* 0x000ff40003800000 */
[----:B-----5:R-:W-:Y:S01]  /*2e40*/  SHF.L.U32 R199, R169, 0x10, RZ ;  /* 0x00000010a9c77819 */ /* 0x020fe200000006ff */
[----:B------:R-:W-:Y:S06]  /*2e50*/  BRA `(.L_x_16397) ;  /* 0x0000000000107947 */ /* 0x000fec0003800000 */
.L_x_16396:
[----:B--2--5:R-:W-:Y:S02]  /*2e60*/  SHF.L.U32 R199, R173, 0x10, RZ ;  /* 0x00000010adc77819 */ /* 0x024fe400000006ff */
[----:B------:R-:W-:-:S03]  /*2e70*/  @P0 SHF.L.U32 R176, R169, 0x10, RZ ;  /* 0x00000010a9b00819 */ /* 0x000fc600000006ff */
[----:B------:R-:W-:-:S04]  /*2e80*/  FMUL.FTZ R199, R199, UR8 ;  /* 0x00000008c7c77c20 */ /* 0x000fc80008410000 */
[----:B------:R-:W-:-:S07]  /*2e90*/  @P0 FADD.FTZ R199, R176, R199 ;  /* 0x000000c7b0c70221 */ /* 0x000fce0000010000 */
.L_x_16397:
[----:B------:R-:W-:Y:S05]  /*2ea0*/  BSYNC B0 ;  /* 0x0000000000007941 */ /* 0x000fea0003800000 */
.L_x_16395:
[----:B------:R-:W-:Y:S04]  /*2eb0*/  BSSY B0, `(.L_x_16398) ;  /* 0x000000d000007945 */ /* 0x000fe80003800000 */
[----:B------:R-:W-:Y:S05]  /*2ec0*/  @P3 BRA `(.L_x_16399) ;  /* 0x0000000000143947 */ /* 0x000fea0003800000 */
[----:B------:R-:W-:Y:S01]  /*2ed0*/  MOV R198, RZ ;  /* 0x000000ff00c67202 */ /* 0x000fe20000000f00 */
[----:B------:R-:W-:Y:S06]  /*2ee0*/  @!P0 BRA `(.L_x_16400) ;  /* 0x0000000000248947 */ /* 0x000fec0003800000 */
[----:B-----5:R-:W-:-:S04]  /*2ef0*/  PRMT R198, R169, 0x7632, R198 ;  /* 0x00007632a9c67816 */ /* 0x020fc800000000c6 */
[----:B------:R-:W-:Y:S01]  /*2f00*/  SHF.L.U32 R198, R198, 0x10, RZ ;  /* 0x00000010c6c67819 */ /* 0x000fe200000006ff */
[----:B------:R-:W-:Y:S06]  /*2f10*/  BRA `(.L_x_16400) ;  /* 0x0000000000187947 */ /* 0x000fec0003800000 */
.L_x_16399:
[----:B-----5:R-:W-:Y:S02]  /*2f20*/  PRMT R176, R173, 0x7632, R176 ;  /* 0x00007632adb07816 */ /* 0x020fe400000000b0 */
[----:B------:R-:W-:Y:S02]  /*2f30*/  @P0 PRMT R177, R169, 0x7632, R177 ;  /* 0x00007632a9b10816 */ /* 0x000fe400000000b1 */
[----:B------:R-:W-:Y:S02]  /*2f40*/  SHF.L.U32 R176, R176, 0x10, RZ ;  /* 0x00000010b0b07819 */ /* 0x000fe400000006ff */
[----:B------:R-:W-:-:S03]  /*2f50*/  @P0 SHF.L.U32 R177, R177, 0x10, RZ ;  /* 0x00000010b1b10819 */ /* 0x000fc600000006ff */
[----:B------:R-:W-:-:S04]  /*2f60*/  FMUL.FTZ R198, R176, UR8 ;  /* 0x00000008b0c67c20 */ /* 0x000fc80008410000 */
[----:B------:R-:W-:-:S07]  /*2f70*/  @P0 FADD.FTZ R198, R198, R177 ;  /* 0x000000b1c6c60221 */ /* 0x000fce0000010000 */
.L_x_16400:
[----:B------:R-:W-:Y:S05]  /*2f80*/  BSYNC B0 ;  /* 0x0000000000007941 */ /* 0x000fea0003800000 */
.L_x_16398:
[----:B------:R-:W-:Y:S04]  /*2f90*/  BSSY B0, `(.L_x_16401) ;  /* 0x000000a000007945 */ /* 0x000fe80003800000 */
[----:B------:R-:W-:Y:S05]  /*2fa0*/  @P3 BRA `(.L_x_16402) ;  /* 0x0000000000103947 */ /* 0x000fea0003800000 */
[----:B------:R-:W-:Y:S01]  /*2fb0*/  HFMA2.MMA R197, -RZ, RZ, 0, 0 ;  /* 0x00000000ffc57435 */ /* 0x000fe200000001ff */
[----:B------:R-:W-:Y:S10]  /*2fc0*/  @!P0 BRA `(.L_x_16403) ;  /* 0x0000000000188947 */ /* 0x000ff40003800000 */
[----:B-----5:R-:W-:Y:S01]  /*2fd0*/  SHF.L.U32 R197, R170, 0x10, RZ ;  /* 0x00000010aac57819 */ /* 0x020fe200000006ff */
[----:B------:R-:W-:Y:S06]  /*2fe0*/  BRA `(.L_x_16403) ;  /* 0x0000000000107947 */ /* 0x000fec0003800000 */
.L_x_16402:
[----:B-----5:R-:W-:Y:S02]  /*2ff0*/  SHF.L.U32 R197, R174, 0x10, RZ ;  /* 0x00000010aec57819 */ /* 0x020fe400000006ff */
[----:B------:R-:W-:-:S03]  /*3000*/  @P0 SHF.L.U32 R176, R170, 0x10, RZ ;  /* 0x00000010aab00819 */ /* 0x000fc600000006ff */
[----:B------:R-:W-:-:S04]  /*3010*/  FMUL.FTZ R197, R197, UR8 ;  /* 0x00000008c5c57c20 */ /* 0x000fc80008410000 */
[----:B------:R-:W-:-:S07]  /*3020*/  @P0 FADD.FTZ R197, R176, R197 ;  /* 0x000000c5b0c50221 */ /* 0x000fce0000010000 */
.L_x_16403:
[----:B------:R-:W-:Y:S05]  /*3030*/  BSYNC B0 ;  /* 0x0000000000007941 */ /* 0x000fea0003800000 */
.L_x_16401:
[----:B------:R-:W-:Y:S04]  /*3040*/  BSSY B0, `(.L_x_16404) ;  /* 0x000000d000007945 */ /* 0x000fe80003800000 */
[----:B------:R-:W-:Y:S05]  /*3050*/  @P3 BRA `(.L_x_16405) ;  /* 0x0000000000143947 */ /* 0x000fea0003800000 */
[----:B------:R-:W-:Y:S01]  /*3060*/  MOV R196, RZ ;  /* 0x000000ff00c47202 */ /* 0x000fe20000000f00 */
[----:B------:R-:W-:Y:S06]  /*3070*/  @!P0 BRA `(.L_x_16406) ;  /* 0x0000000000248947 */ /* 0x000fec0003800000 */
[----:B-----5:R-:W-:-:S04]  /*3080*/  PRMT R196, R170, 0x7632, R196 ;  /* 0x00007632aac47816 */ /* 0x020fc800000000c4 */
[----:B------:R-:W-:Y:S01]  /*3090*/  SHF.L.U32 R196, R196, 0x10, RZ ;  /* 0x00000010c4c47819 */ /* 0x000fe200000006ff */
[----:B------:R-:W-:Y:S06]  /*30a0*/  BRA `(.L_x_16406) ;  /* 0x0000000000187947 */ /* 0x000fec0003800000 */
.L_x_16405:
[----:B-----5:R-:W-:Y:S02]  /*30b0*/  PRMT R176, R174, 0x7632, R176 ;  /* 0x00007632aeb07816 */ /* 0x020fe400000000b0 */
[----:B------:R-:W-:Y:S02]  /*30c0*/  @P0 PRMT R177, R170, 0x7632, R177 ;  /* 0x00007632aab10816 */ /* 0x000fe400000000b1 */
[----:B------:R-:W-:Y:S02]  /*30d0*/  SHF.L.U32 R176, R176, 0x10, RZ ;  /* 0x00000010b0b07819 */ /* 0x000fe400000006ff */
[----:B------:R-:W-:-:S03]  /*30e0*/  @P0 SHF.L.U32 R177, R177, 0x10, RZ ;  /* 0x00000010b1b10819 */ /* 0x000fc600000006ff */
[----:B------:R-:W-:-:S04]  /*30f0*/  FMUL.FTZ R196, R176, UR8 ;  /* 0x00000008b0c47c20 */ /* 0x000fc80008410000 */
[----:B------:R-:W-:-:S07]  /*3100*/  @P0 FADD.FTZ R196, R196, R177 ;  /* 0x000000b1c4c40221 */ /* 0x000fce0000010000 */
.L_x_16406:
[----:B------:R-:W-:Y:S05]  /*3110*/  BSYNC B0 ;  /* 0x0000000000007941 */ /* 0x000fea0003800000 */
.L_x_16404:
[----:B------:R-:W-:Y:S04]  /*3120*/  BSSY B0, `(.L_x_16407) ;  /* 0x000000a000007945 */ /* 0x000fe80003800000 */
[----:B------:R-:W-:Y:S05]  /*3130*/  @P3 BRA `(.L_x_16408) ;  /* 0x0000000000103947 */ /* 0x000fea0003800000 */
[----:B------:R-:W-:Y:S01]  /*3140*/  HFMA2.MMA R195, -RZ, RZ, 0, 0 ;  /* 0x00000000ffc37435 */ /* 0x000fe200000001ff */
[----:B------:R-:W-:Y:S10]  /*3150*/  @!P0 BRA `(.L_x_16409) ;  /* 0x0000000000188947 */ /* 0x000ff40003800000 */
[----:B-----5:R-:W-:Y:S01]  /*3160*/  SHF.L.U32 R195, R171, 0x10, RZ ;  /* 0x00000010abc37819 */ /* 0x020fe200000006ff */
[----:B------:R-:W-:Y:S06]  /*3170*/  BRA `(.L_x_16409) ;  /* 0x0000000000107947 */ /* 0x000fec0003800000 */
.L_x_16408:
[----:B-----5:R-:W-:Y:S02]  /*3180*/  SHF.L.U32 R195, R175, 0x10, RZ ;  /* 0x00000010afc37819 */ /* 0x020fe400000006ff */
[----:B------:R-:W-:-:S03]  /*3190*/  @P0 SHF.L.U32 R176, R171, 0x10, RZ ;  /* 0x00000010abb00819 */ /* 0x000fc600000006ff */
[----:B------:R-:W-:-:S04]  /*31a0*/  FMUL.FTZ R195, R195, UR8 ;  /* 0x00000008c3c37c20 */ /* 0x000fc80008410000 */
[----:B------:R-:W-:-:S07]  /*31b0*/  @P0 FADD.FTZ R195, R176, R195 ;  /* 0x000000c3b0c30221 */ /* 0x000fce0000010000 */
.L_x_16409:
[----:B------:R-:W-:Y:S05]  /*31c0*/  BSYNC B0 ;  /* 0x0000000000007941 */ /* 0x000fea0003800000 */
.L_x_16407:
[----:B------:R-:W-:Y:S04]  /*31d0*/  BSSY B0, `(.L_x_16410) ;  /* 0x000000d000007945 */ /* 0x000fe80003800000 */
[----:B------:R-:W-:Y:S05]  /*31e0*/  @P3 BRA `(.L_x_16411) ;  /* 0x0000000000143947 */ /* 0x000fea0003800000 */
[----:B------:R-:W-:Y:S01]  /*31f0*/  MOV R194, RZ ;  /* 0x000000ff00c27202 */ /* 0x000fe20000000f00 */
[----:B------:R-:W-:Y:S06]  /*3200*/  @!P0 BRA `(.L_x_16412) ;  /* 0x0000000000248947 */ /* 0x000fec0003800000 */
[----:B-----5:R-:W-:-:S04]  /*3210*/  PRMT R194, R171, 0x7632, R194 ;  /* 0x00007632abc27816 */ /* 0x020fc800000000c2 */
[----:B------:R-:W-:Y:S01]  /*3220*/  SHF.L.U32 R194, R194, 0x10, RZ ;  /* 0x00000010c2c27819 */ /* 0x000fe200000006ff */
[----:B------:R-:W-:Y:S06]  /*3230*/  BRA `(.L_x_16412) ;  /* 0x0000000000187947 */ /* 0x000fec0003800000 */
.L_x_16411:
[----:B-----5:R-:W-:Y:S02]  /*3240*/  PRMT R176, R175, 0x7632, R176 ;  /* 0x00007632afb07816 */ /* 0x020fe400000000b0 */
[----:B------:R-:W-:Y:S02]  /*3250*/  @P0 PRMT R177, R171, 0x7632, R177 ;  /* 0x00007632abb10816 */ /* 0x000fe400000000b1 */
[----:B------:R-:W-:Y:S02]  /*3260*/  SHF.L.U32 R176, R176, 0x10, RZ ;  /* 0x00000010b0b07819 */ /* 0x000fe400000006ff */
[----:B------:R-:W-:-:S03]  /*3270*/  @P0 SHF.L.U32 R177, R177, 0x10, RZ ;  /* 0x00000010b1b10819 */ /* 0x000fc600000006ff */
[----:B------:R-:W-:-:S04]  /*3280*/  FMUL.FTZ R194, R176, UR8 ;  /* 0x00000008b0c27c20 */ /* 0x000fc80008410000 */
[----:B------:R-:W-:-:S07]  /*3290*/  @P0 FADD.FTZ R194, R194, R177 ;  /* 0x000000b1c2c20221 */ /* 0x000fce0000010000 */
.L_x_16412:
[----:B------:R-:W-:Y:S05]  /*32a0*/  BSYNC B0 ;  /* 0x0000000000007941 */ /* 0x000fea0003800000 */
.L_x_16410:
[----:B------:R-:W0:Y:S01]  /*32b0*/  @P2 LDC.64 R202, c[0x0][0x220] ;  /* 0x00008800ffca2b82 */ /* 0x000e220000000a00 */
[----:B------:R-:W-:Y:S01]  /*32c0*/  IMAD.WIDE.U32 R204, R205, 0x10, R250 ;  /* 0x00000010cdcc7825 */ /* 0x000fe200078e00fa */
[----:B------:R-:W-:Y:S02]  /*32d0*/  F2FP.BF16.F32.PACK_AB R179, R194, R195 ;  /* 0x000000c3c2b3723e */ /* 0x000fe400000010ff */
[----:B------:R-:W-:Y:S02]  /*32e0*/  F2FP.BF16.F32.PACK_AB R178, R196, R197 ;  /* 0x000000c5c4b2723e */ /* 0x000fe400000010ff */
[----:B------:R-:W-:Y:S02]  /*32f0*/  F2FP.BF16.F32.PACK_AB R177, R198, R199 ;  /* 0x000000c7c6b1723e */ /* 0x000fe400000010ff */
[----:B------:R-:W1:Y:S01]  /*3300*/  @P0 LDC.64 R206, c[0x0][0x230] ;  /* 0x00008c00ffce0b82 */ /* 0x000e620000000a00 */
[----:B------:R-:W-:Y:S02]  /*3310*/  F2FP.BF16.F32.PACK_AB R176, R200, R201 ;  /* 0x000000c9c8b0723e */ /* 0x000fe400000010ff */
[----:B------:R-:W-:-:S02]  /*3320*/  @P2 IADD3 R209, R211, 0xc0, RZ ;  /* 0x000000c0d3d12810 */ /* 0x000fc40007ffe0ff */
[----:B------:R-:W-:Y:S01]  /*3330*/  IADD3 R213, R210, 0xc0, RZ ;  /* 0x000000c0d2d57810 */ /* 0x000fe20007ffe0ff */
[----:B------:R0:W-:Y:S02]  /*3340*/  STG.E.128 desc[UR4][R204.64], R176 ;  /* 0x000000b0cc007986 */ /* 0x0001e4000c101d04 */
[----:B0-----:R-:W-:-:S04]  /*3350*/  @P2 IMAD.WIDE.U32 R178, R209, 0x10, R202 ;  /* 0x00000010d1b22825 */ /* 0x001fc800078e00ca */
[----:B-1----:R-:W-:Y:S01]  /*3360*/  @P0 IMAD.WIDE.U32 R176, R213, 0x10, R206 ;  /* 0x00000010d5b00825 */ /* 0x002fe200078e00ce */
[----:B-----5:R0:W5:Y:S04]  /*3370*/  @P2 LDG.E.128 R172, desc[UR4][R178.64] ;  /* 0x00000004b2ac2981 */ /* 0x020168000c1e1d00 */
[----:B------:R0:W5:Y:S01]  /*3380*/  @P0 LDG.E.128 R168, desc[UR4][R176.64] ;  /* 0x00000004b0a80981 */ /* 0x000162000c1e1d00 */
[----:B------:R-:W-:Y:S04]  /*3390*/  BSSY B0, `(.L_x_16413) ;  /* 0x000000a000007945 */ /* 0x000fe80003800000 */
[----:B------:R-:W-:Y:S05]  /*33a0*/  @P3 BRA `(.L_x_16414) ;  /* 0x0000000000103947 */ /* 0x000fea0003800000 */
[----:B------:R-:W-:Y:S01]  /*33b0*/  HFMA2.MMA R209, -RZ, RZ, 0, 0 ;  /* 0x00000000ffd17435 */ /* 0x000fe200000001ff */
[----:B------:R-:W-:Y:S10]  /*33c0*/  @!P0 BRA `(.L_x_16415) ;  /* 0x0000000000188947 */ /* 0x000ff40003800000 */
[----:B-----5:R-:W-:Y:S01]  /*33d0*/  SHF.L.U32 R209, R168, 0x10, RZ ;  /* 0x00000010a8d17819 */ /* 0x020fe200000006ff */
[----:B------:R-:W-:Y:S06]  /*33e0*/  BRA `(.L_x_16415) ;  /* 0x0000000000107947 */ /* 0x000fec0003800000 */
.L_x_16414:
[----:B-----5:R-:W-:Y:S02]  /*33f0*/  SHF.L.U32 R209, R172, 0x10, RZ ;  /* 0x00000010acd17819 */ /* 0x020fe400000006ff */
[----:B0-----:R-:W-:-:S03]  /*3400*/  @P0 SHF.L.U32 R176, R168, 0x10, RZ ;  /* 0x00000010a8b00819 */ /* 0x001fc600000006ff */
[----:B------:R-:W-:-:S04]  /*3410*/  FMUL.FTZ R209, R209, UR8 ;  /* 0x00000008d1d17c20 */ /* 0x000fc80008410000 */
[----:B------:R-:W-:-:S07]  /*3420*/  @P0 FADD.FTZ R209, R176, R209 ;  /* 0x000000d1b0d10221 */ /* 0x000fce0000010000 */
.L_x_16415:
[----:B------:R-:W-:Y:S05]  /*3430*/  BSYNC B0 ;  /* 0x0000000000007941 */ /* 0x000fea0003800000 */
.L_x_16413:
[----:B------:R-:W-:Y:S04]  /*3440*/  BSSY B0, `(.L_x_16416) ;  /* 0x000000d000007945 */ /* 0x000fe80003800000 */
[----:B------:R-:W-:Y:S05]  /*3450*/  @P3 BRA `(.L_x_16417) ;  /* 0x0000000000143947 */ /* 0x000fea0003800000 */
[----:B------:R-:W-:Y:S01]  /*3460*/  MOV R208, RZ ;  /* 0x000000ff00d07202 */ /* 0x000fe20000000f00 */
[----:B------:R-:W-:Y:S06]  /*3470*/  @!P0 BRA `(.L_x_16418) ;  /* 0x0000000000248947 */ /* 0x000fec0003800000 */
[----:B-----5:R-:W-:-:S04]  /*3480*/  PRMT R208, R168, 0x7632, R208 ;  /* 0x00007632a8d07816 */ /* 0x020fc800000000d0 */
[----:B------:R-:W-:Y:S01]  /*3490*/  SHF.L.U32 R208, R208, 0x10, RZ ;  /* 0x00000010d0d07819 */ /* 0x000fe200000006ff */
[----:B------:R-:W-:Y:S06]  /*34a0*/  BRA `(.L_x_16418) ;  /* 0x0000000000187947 */ /* 0x000fec0003800000 */
.L_x_16417:
[----:B0----5:R-:W-:Y:S02]  /*34b0*/  PRMT R176, R172, 0x7632, R176 ;  /* 0x00007632acb07816 */ /* 0x021fe400000000b0 */
[----:B------:R-:W-:Y:S02]  /*34c0*/  @P0 PRMT R177, R168, 0x7632, R177 ;  /* 0x00007632a8b10816 */ /* 0x000fe400000000b1 */
[----:B------:R-:W-:Y:S02]  /*34d0*/  SHF.L.U32 R176, R176, 0x10, RZ ;  /* 0x00000010b0b07819 */ /* 0x000fe400000006ff */
[----:B------:R-:W-:-:S03]  /*34e0*/  @P0 SHF.L.U32 R177, R177, 0x10, RZ ;  /* 0x00000010b1b10819 */ /* 0x000fc600000006ff */
[----:B------:R-:W-:-:S04]  /*34f0*/  FMUL.FTZ R208, R176, UR8 ;  /* 0x00000008b0d07c20 */ /* 0x000fc80008410000 */
[----:B------:R-:W-:-:S07]  /*3500*/  @P0 FADD.FTZ R208, R208, R177 ;  /* 0x000000b1d0d00221 */ /* 0x000fce0000010000 */
.L_x_16418:
[----:B------:R-:W-:Y:S05]  /*3510*/  BSYNC B0 ;  /* 0x0000000000007941 */ /* 0x000fea0003800000 */
.L_x_16416:
[----:B------:R-:W-:Y:S04]  /*3520*/  BSSY B0, `(.L_x_16419) ;  /* 0x000000a000007945 */ /* 0x000fe80003800000 */
[----:B------:R-:W-:Y:S05]  /*3530*/  @P3 BRA `(.L_x_16420) ;  /* 0x0000000000103947 */ /* 0x000fea0003800000 */
[----:B------:R-:W-:Y:S01]  /*3540*/  HFMA2.MMA R207, -RZ, RZ, 0, 0 ;  /* 0x00000000ffcf7435 */ /* 0x000fe200000001ff */
[----:B------:R-:W-:Y:S10]  /*3550*/  @!P0 BRA `(.L_x_16421) ;  /* 0x0000000000188947 */ /* 0x000ff40003800000 */
[----:B-----5:R-:W-:Y:S01]  /*3560*/  SHF.L.U32 R207, R169, 0x10, RZ ;  /* 0x00000010a9cf7819 */ /* 0x020fe200000006ff */
[----:B------:R-:W-:Y:S06]  /*3570*/  BRA `(.L_x_16421) ;  /* 0x0000000000107947 */ /* 0x000fec0003800000 */
.L_x_16420:
[----:B-----5:R-:W-:Y:S02]  /*3580*/  SHF.L.U32 R207, R173, 0x10, RZ ;  /* 0x00000010adcf7819 */ /* 0x020fe400000006ff */
[----:B0-----:R-:W-:-:S03]  /*3590*/  @P0 SHF.L.U32 R176, R169, 0x10, RZ ;  /* 0x00000010a9b00819 */ /* 0x001fc600000006ff */
[----:B------:R-:W-:-:S04]  /*35a0*/  FMUL.FTZ R207, R207, UR8 ;  /* 0x00000008cfcf7c20 */ /* 0x000fc80008410000 */
[----:B------:R-:W-:-:S07]  /*35b0*/  @P0 FADD.FTZ R207, R176, R207 ;  /* 0x000000cfb0cf0221 */ /* 0x000fce0000010000 */
.L_x_16421:
[----:B------:R-:W-:Y:S05]  /*35c0*/  BSYNC B0 ;  /* 0x0000000000007941 */ /* 0x000fea0003800000 */
.L_x_16419:
[----:B------:R-:W-:Y:S04]  /*35d0*/  BSSY B0, `(.L_x_16422) ;  /* 0x000000d000007945 */ /* 0x000fe80003800000 */
[----:B------:R-:W-:Y:S05]  /*35e0*/  @P3 BRA `(.L_x_16423) ;  /* 0x0000000000143947 */ /* 0x000fea0003800000 */
[----:B------:R-:W-:Y:S01]  /*35f0*/  MOV R206, RZ ;  /* 0x000000ff00ce7202 */ /* 0x000fe20000000f00 */
[----:B------:R-:W-:Y:S06]  /*3600*/  @!P0 BRA `(.L_x_16424) ;  /* 0x0000000000248947 */ /* 0x000fec0003800000 */
[----:B-----5:R-:W-:-:S04]  /*3610*/  PRMT R206, R169, 0x7632, R206 ;  /* 0x00007632a9ce7816 */ /* 0x020fc800000000ce */
[----:B------:R-:W-:Y:S01]  /*3620*/  SHF.L.U32 R206, R206, 0x10, RZ ;  /* 0x00000010cece7819 */ /* 0x000fe200000006ff */
[----:B------:R-:W-:Y:S06]  /*3630*/  BRA `(.L_x_16424) ;  /* 0x0000000000187947 */ /* 0x000fec0003800000 */
.L_x_16423:
[----:B0----5:R-:W-:Y:S02]  /*3640*/  PRMT R176, R173, 0x7632, R176 ;  /* 0x00007632adb07816 */ /* 0x021fe400000000b0 */
[----:B------:R-:W-:Y:S02]  /*3650*/  @P0 PRMT R177, R169, 0x7632, R177 ;  /* 0x00007632a9b10816 */ /* 0x000fe400000000b1 */
[----:B------:R-:W-:Y:S02]  /*3660*/  SHF.L.U32 R176, R176, 0x10, RZ ;  /* 0x00000010b0b07819 */ /* 0x000fe400000006ff */
[----:B------:R-:W-:-:S03]  /*3670*/  @P0 SHF.L.U32 R177, R177, 0x10, RZ ;  /* 0x00000010b1b10819 */ /* 0x000fc600000006ff */
[----:B------:R-:W-:-:S04]  /*3680*/  FMUL.FTZ R206, R176, UR8 ;  /* 0x00000008b0ce7c20 */ /* 0x000fc80008410000 */
[----:B------:R-:W-:-:S07]  /*3690*/  @P0 FADD.FTZ R206, R206, R177 ;  /* 0x000000b1cece0221 */ /* 0x000fce0000010000 */
.L_x_16424:
[----:B------:R-:W-:Y:S05]  /*36a0*/  BSYNC B0 ;  /* 0x0000000000007941 */ /* 0x000fea0003800000 */
.L_x_16422:
[----:B------:R-:W-:Y:S04]  /*36b0*/  BSSY B0, `(.L_x_16425) ;  /* 0x000000a000007945 */ /* 0x000fe80003800000 */
[----:B------:R-:W-:Y:S05]  /*36c0*/  @P3 BRA `(.L_x_16426) ;  /* 0x0000000000103947 */ /* 0x000fea0003800000 */
[----:B------:R-:W-:Y:S01]  /*36d0*/  HFMA2.MMA R205, -RZ, RZ, 0, 0 ;  /* 0x00000000ffcd7435 */ /* 0x000fe200000001ff */
[----:B------:R-:W-:Y:S10]  /*36e0*/  @!P0 BRA `(.L_x_16427) ;  /* 0x0000000000188947 */ /* 0x000ff40003800000 */
[----:B-----5:R-:W-:Y:S01]  /*36f0*/  SHF.L.U32 R205, R170, 0x10, RZ ;  /* 0x00000010aacd7819 */ /* 0x020fe200000006ff */
[----:B------:R-:W-:Y:S06]  /*3700*/  BRA `(.L_x_16427) ;  /* 0x0000000000107947 */ /* 0x000fec0003800000 */
.L_x_16426:
[----:B-----5:R-:W-:Y:S02]  /*3710*/  SHF.L.U32 R205, R174, 0x10, RZ ;  /* 0x00000010aecd7819 */ /* 0x020fe400000006ff */
[----:B0-----:R-:W-:-:S03]  /*3720*/  @P0 SHF.L.U32 R176, R170, 0x10, RZ ;  /* 0x00000010aab00819 */ /* 0x001fc600000006ff */
[----:B------:R-:W-:-:S04]  /*3730*/  FMUL.FTZ R205, R205, UR8 ;  /* 0x00000008cdcd7c20 */ /* 0x000fc80008410000 */
[----:B------:R-:W-:-:S07]  /*3740*/  @P0 FADD.FTZ R205, R176, R205 ;  /* 0x000000cdb0cd0221 */ /* 0x000fce0000010000 */
.L_x_16427:
[----:B------:R-:W-:Y:S05]  /*3750*/  BSYNC B0 ;  /* 0x0000000000007941 */ /* 0x000fea0003800000 */
.L_x_16425:
[----:B------:R-:W-:Y:S04]  /*3760*/  BSSY B0, `(.L_x_16428) ;  /* 0x000000d000007945 */ /* 0x000fe80003800000 */
[----:B------:R-:W-:Y:S05]  /*3770*/  @P3 BRA `(.L_x_16429) ;  /* 0x0000000000143947 */ /* 0x000fea0003800000 */
[----:B------:R-:W-:Y:S01]  /*3780*/  MOV R204, RZ ;  /* 0x000000ff00cc7202 */ /* 0x000fe20000000f00 */
[----:B------:R-:W-:Y:S06]  /*3790*/  @!P0 BRA `(.L_x_16430) ;  /* 0x0000000000248947 */ /* 0x000fec0003800000 */
[----:B-----5:R-:W-:-:S04]  /*37a0*/  PRMT R204, R170, 0x7632, R204 ;  /* 0x00007632aacc7816 */ /* 0x020fc800000000cc */
[----:B------:R-:W-:Y:S01]  /*37b0*/  SHF.L.U32 R204, R204, 0x10, RZ ;  /* 0x00000010cccc7819 */ /* 0x000fe200000006ff */
[----:B------:R-:W-:Y:S06]  /*37c0*/  BRA `(.L_x_16430) ;  /* 0x0000000000187947 */ /* 0x000fec0003800000 */
.L_x_16429:
[----:B0----5:R-:W-:Y:S02]  /*37d0*/  PRMT R176, R174, 0x7632, R176 ;  /* 0x00007632aeb07816 */ /* 0x021fe400000000b0 */
[----:B------:R-:W-:Y:S02]  /*37e0*/  @P0 PRMT R177, R170, 0x7632, R177 ;  /* 0x00007632aab10816 */ /* 0x000fe400000000b1 */
[----:B------:R-:W-:Y:S02]  /*37f0*/  SHF.L.U32 R176, R176, 0x10, RZ ;  /* 0x00000010b0b07819 */ /* 0x000fe400000006ff */
[----:B------:R-:W-:-:S03]  /*3800*/  @P0 SHF.L.U32 R177, R177, 0x10, RZ ;  /* 0x00000010b1b10819 */ /* 0x000fc600000006ff */
[----:B------:R-:W-:-:S04]  /*3810*/  FMUL.FTZ R204, R176, UR8 ;  /* 0x00000008b0cc7c20 */ /* 0x000fc80008410000 */
[----:B------:R-:W-:-:S07]  /*3820*/  @P0 FADD.FTZ R204, R204, R177 ;  /* 0x000000b1cccc0221 */ /* 0x000fce0000010000 */
.L_x_16430:
[----:B------:R-:W-:Y:S05]  /*3830*/  BSYNC B0 ;  /* 0x0000000000007941 */ /* 0x000fea0003800000 */
.L_x_16428:
[----:B------:R-:W-:Y:S04]  /*3840*/  BSSY B0, `(.L_x_16431) ;  /* 0x000000a000007945 */ /* 0x000fe80003800000 */
[----:B------:R-:W-:Y:S05]  /*3850*/  @P3 BRA `(.L_x_16432) ;  /* 0x0000000000103947 */ /* 0x000fea0003800000 */
[----:B------:R-:W-:Y:S01]  /*3860*/  HFMA2.MMA R203, -RZ, RZ, 0, 0 ;  /* 0x00000000ffcb7435 */ /* 0x000fe200000001ff */
[----:B------:R-:W-:Y:S10]  /*3870*/  @!P0 BRA `(.L_x_16433) ;  /* 0x0000000000188947 */ /* 0x000ff40003800000 */
[----:B-----5:R-:W-:Y:S01]  /*3880*/  SHF.L.U32 R203, R171, 0x10, RZ ;  /* 0x00000010abcb7819 */ /* 0x020fe200000006ff */
[----:B------:R-:W-:Y:S06]  /*3890*/  BRA `(.L_x_16433) ;  /* 0x0000000000107947 */ /* 0x000fec0003800000 */
.L_x_16432:
[----:B-----5:R-:W-:Y:S02]  /*38a0*/  SHF.L.U32 R203, R175, 0x10, RZ ;  /* 0x00000010afcb7819 */ /* 0x020fe400000006ff */
[----:B0-----:R-:W-:-:S03]  /*38b0*/  @P0 SHF.L.U32 R176, R171, 0x10, RZ ;  /* 0x00000010abb00819 */ /* 0x001fc600000006ff */
[----:B------:R-:W-:-:S04]  /*38c0*/  FMUL.FTZ R203, R203, UR8 ;  /* 0x00000008cbcb7c20 */ /* 0x000fc80008410000 */
[----:B------:R-:W-:-:S07]  /*38d0*/  @P0 FADD.FTZ R203, R176, R203 ;  /* 0x000000cbb0cb0221 */ /* 0x000fce0000010000 */
.L_x_16433:
[----:B------:R-:W-:Y:S05]  /*38e0*/  BSYNC B0 ;  /* 0x0000000000007941 */ /* 0x000fea0003800000 */
.L_x_16431:
[----:B------:R-:W-:Y:S04]  /*38f0*/  BSSY B0, `(.L_x_16434) ;  /* 0x000000d000007945 */ /* 0x000fe80003800000 */
[----:B------:R-:W-:Y:S05]  /*3900*/  @P3 BRA `(.L_x_16435) ;  /* 0x0000000000143947 */ /* 0x000fea0003800000 */
[----:B------:R-:W-:Y:S01]  /*3910*/  MOV R202, RZ ;  /* 0x000000ff00ca7202 */ /* 0x000fe20000000f00 */
[----:B------:R-:W-:Y:S06]  /*3920*/  @!P0 BRA `(.L_x_16436) ;  /* 0x0000000000248947 */ /* 0x000fec0003800000 */
[----:B-----5:R-:W-:-:S04]  /*3930*/  PRMT R202, R171, 0x7632, R202 ;  /* 0x00007632abca7816 */ /* 0x020fc800000000ca */
[----:B------:R-:W-:Y:S01]  /*3940*/  SHF.L.U32 R202, R202, 0x10, RZ ;  /* 0x00000010caca7819 */ /* 0x000fe200000006ff */
[----:B------:R-:W-:Y:S06]  /*3950*/  BRA `(.L_x_16436) ;  /* 0x0000000000187947 */ /* 0x000fec0003800000 */
.L_x_16435:
[----:B0----5:R-:W-:Y:S02]  /*3960*/  PRMT R176, R175, 0x7632, R176 ;  /* 0x00007632afb07816 */ /* 0x021fe400000000b0 */
[----:B------:R-:W-:Y:S02]  /*3970*/  @P0 PRMT R177, R171, 0x7632, R177 ;  /* 0x00007632abb10816 */ /* 0x000fe400000000b1 */
[----:B------:R-:W-:Y:S02]  /*3980*/  SHF.L.U32 R176, R176, 0x10, RZ ;  /* 0x00000010b0b07819 */ /* 0x000fe400000006ff */
[----:B------:R-:W-:-:S03]  /*3990*/  @P0 SHF.L.U32 R177, R177, 0x10, RZ ;  /* 0x00000010b1b10819 */ /* 0x000fc600000006ff */
[----:B------:R-:W-:-:S04]  /*39a0*/  FMUL.FTZ R202, R176, UR8 ;  /* 0x00000008b0ca7c20 */ /* 0x000fc80008410000 */
[----:B------:R-:W-:-:S07]  /*39b0*/  @P0 FADD.FTZ R202, R202, R177 ;  /* 0x000000b1caca0221 */ /* 0x000fce0000010000 */
.L_x_16436:
[----:B------:R-:W-:Y:S05]  /*39c0*/  BSYNC B0 ;  /* 0x0000000000007941 */ /* 0x000fea0003800000 */
.L_x_16434:
        /* <DEDUP_REMOVED lines=20> */
.L_x_16438:
[----:B-----5:R-:W-:Y:S02]  /*3b10*/  SHF.L.U32 R219, R172, 0x10, RZ ;  /* 0x00000010acdb7819 */ /* 0x020fe400000006ff */
[----:B0-----:R-:W-:-:S03]  /*3b20*/  @P0 SHF.L.U32 R176, R168, 0x10, RZ ;  /* 0x00000010a8b00819 */ /* 0x001fc600000006ff */
[----:B------:R-:W-:-:S04]  /*3b30*/  FMUL.FTZ R219, R219, UR8 ;  /* 0x00000008dbdb7c20 */ /* 0x000fc80008410000 */
[----:B------:R-:W-:-:S07]  /*3b40*/  @P0 FADD.FTZ R219, R176, R219 ;  /* 0x000000dbb0db0221 */ /* 0x000fce0000010000 */
.L_x_16439:
[----:B------:R-:W-:Y:S05]  /*3b50*/  BSYNC B0 ;  /* 0x0000000000007941 */ /* 0x000fea0003800000 */
.L_x_16437:
[----:B------:R-:W-:Y:S04]  /*3b60*/  BSSY B0, `(.L_x_16440) ;  /* 0x000000d000007945 */ /* 0x000fe80003800000 */
[----:B------:R-:W-:Y:S05]  /*3b70*/  @P3 BRA `(.L_x_16441) ;  /* 0x0000000000143947 */ /* 0x000fea0003800000 */
[----:B------:R-:W-:Y:S01]  /*3b80*/  MOV R218, RZ ;  /* 0x000000ff00da7202 */ /* 0x000fe20000000f00 */
[----:B------:R-:W-:Y:S06]  /*3b90*/  @!P0 BRA `(.L_x_16442) ;  /* 0x0000000000248947 */ /* 0x000fec0003800000 */
[----:B-----5:R-:W-:-:S04]  /*3ba0*/  PRMT R218, R168, 0x7632, R218 ;  /* 0x00007632a8da7816 */ /* 0x020fc800000000da */
[----:B------:R-:W-:Y:S01]  /*3bb0*/  SHF.L.U32 R218, R218, 0x10, RZ ;  /* 0x00000010dada7819 */ /* 0x000fe200000006ff */
[----:B------:R-:W-:Y:S06]  /*3bc0*/  BRA `(.L_x_16442) ;  /* 0x0000000000187947 */ /* 0x000fec0003800000 */
.L_x_16441:
[----:B0----5:R-:W-:Y:S02]  /*3bd0*/  PRMT R176, R172, 0x7632, R176 ;  /* 0x00007632acb07816 */ /* 0x021fe400000000b0 */
[----:B------:R-:W-:Y:S02]  /*3be0*/  @P0 PRMT R177, R168, 0x7632, R177 ;  /* 0x00007632a8b10816 */ /* 0x000fe400000000b1 */
[----:B------:R-:W-:Y:S02]  /*3bf0*/  SHF.L.U32 R176, R176, 0x10, RZ ;  /* 0x00000010b0b07819 */ /* 0x000fe400000006ff */
[----:B------:R-:W-:-:S03]  /*3c00*/  @P0 SHF.L.U32 R177, R177, 0x10, RZ ;  /* 0x00000010b1b10819 */ /* 0x000fc600000006ff */
[----:B------:R-:W-:-:S04]  /*3c10*/  FMUL.FTZ R218, R176, UR8 ;  /* 0x00000008b0da7c20 */ /* 0x000fc80008410000 */
[----:B------:R-:W-:-:S07]  /*3c20*/  @P0 FADD.FTZ R218, R218, R177 ;  /* 0x000000b1dada0221 */ /* 0x000fce0000010000 */
.L_x_16442:
[----:B------:R-:W-:Y:S05]  /*3c30*/  BSYNC B0 ;  /* 0x0000000000007941 */ /* 0x000fea0003800000 */
.L_x_16440:
[----:B------:R-:W-:Y:S04]  /*3c40*/  BSSY B0, `(.L_x_16443) ;  /* 0x000000a000007945 */ /* 0x000fe80003800000 */
[----:B------:R-:W-:Y:S05]  /*3c50*/  @P3 BRA `(.L_x_16444) ;  /* 0x0000000000103947 */ /* 0x000fea0003800000 */
[----:B------:R-:W-:Y:S01]  /*3c60*/  HFMA2.MMA R217, -RZ, RZ, 0, 0 ;  /* 0x00000000ffd97435 */ /* 0x000fe200000001ff */
[----:B------:R-:W-:Y:S10]  /*3c70*/  @!P0 BRA `(.L_x_16445) ;  /* 0x0000000000188947 */ /* 0x000ff40003800000 */
[----:B-----5:R-:W-:Y:S01]  /*3c80*/  SHF.L.U32 R217, R169, 0x10, RZ ;  /* 0x00000010a9d97819 */ /* 0x020fe200000006ff */
[----:B------:R-:W-:Y:S06]  /*3c90*/  BRA `(.L_x_16445) ;  /* 0x0000000000107947 */ /* 0x000fec0003800000 */
.L_x_16444:
[----:B-----5:R-:W-:Y:S02]  /*3ca0*/  SHF.L.U32 R217, R173, 0x10, RZ ;  /* 0x00000010add97819 */ /* 0x020fe400000006ff */
[----:B0-----:R-:W-:-:S03]  /*3cb0*/  @P0 SHF.L.U32 R176, R169, 0x10, RZ ;  /* 0x00000010a9b00819 */ /* 0x001fc600000006ff */
[----:B------:R-:W-:-:S04]  /*3cc0*/  FMUL.FTZ R217, R217, UR8 ;  /* 0x00000008d9d97c20 */ /* 0x000fc80008410000 */
[----:B------:R-:W-:-:S07]  /*3cd0*/  @P0 FADD.FTZ R217, R176, R217 ;  /* 0x000000d9b0d90221 */ /* 0x000fce0000010000 */
.L_x_16445:
[----:B------:R-:W-:Y:S05]  /*3ce0*/  BSYNC B0 ;  /* 0x0000000000007941 */ /* 0x000fea0003800000 */
.L_x_16443:
[----:B------:R-:W-:Y:S04]  /*3cf0*/  BSSY B0, `(.L_x_16446) ;  /* 0x000000d000007945 */ /* 0x000fe80003800000 */
[----:B------:R-:W-:Y:S05]  /*3d00*/  @P3 BRA `(.L_x_16447) ;  /* 0x0000000000143947 */ /* 0x000fea0003800000 */
[----:B------:R-:W-:Y:S01]  /*3d10*/  MOV R216, RZ ;  /* 0x000000ff00d87202 */ /* 0x000fe20000000f00 */
[----:B------:R-:W-:Y:S06]  /*3d20*/  @!P0 BRA `(.L_x_16448) ;  /* 0x0000000000248947 */ /* 0x000fec0003800000 */
[----:B-----5:R-:W-:-:S04]  /*3d30*/  PRMT R216, R169, 0x7632, R216 ;  /* 0x00007632a9d87816 */ /* 0x020fc800000000d8 */
[----:B------:R-:W-:Y:S01]  /*3d40*/  SHF.L.U32 R216, R216, 0x10, RZ ;  /* 0x00000010d8d87819 */ /* 0x000fe200000006ff */
[----:B------:R-:W-:Y:S06]  /*3d50*/  BRA `(.L_x_16448) ;  /* 0x0000000000187947 */ /* 0x000fec0003800000 */
.L_x_16447:
[----:B0----5:R-:W-:Y:S02]  /*3d60*/  PRMT R176, R173, 0x7632, R176 ;  /* 0x00007632adb07816 */ /* 0x021fe400000000b0 */
[----:B------:R-:W-:Y:S02]  /*3d70*/  @P0 PRMT R177, R169, 0x7632, R177 ;  /* 0x00007632a9b10816 */ /* 0x000fe400000000b1 */
[----:B------:R-:W-:Y:S02]  /*3d80*/  SHF.L.U32 R176, R176, 0x10, RZ ;  /* 0x00000010b0b07819 */ /* 0x000fe400000006ff */
[----:B------:R-:W-:-:S03]  /*3d90*/  @P0 SHF.L.U32 R177, R177, 0x10, RZ ;  /* 0x00000010b1b10819 */ /* 0x000fc600000006ff */
[----:B------:R-:W-:-:S04]  /*3da0*/  FMUL.FTZ R216, R176, UR8 ;  /* 0x00000008b0d87c20 */ /* 0x000fc80008410000 */
[----:B------:R-:W-:-:S07]  /*3db0*/  @P0 FADD.FTZ R216, R216, R177 ;  /* 0x000000b1d8d80221 */ /* 0x000fce0000010000 */
.L_x_16448:
[----:B------:R-:W-:Y:S05]  /*3dc0*/  BSYNC B0 ;  /* 0x0000000000007941 */ /* 0x000fea0003800000 */
.L_x_16446:
[----:B------:R-:W-:Y:S04]  /*3dd0*/  BSSY B0, `(.L_x_16449) ;  /* 0x000000a000007945 */ /* 0x000fe80003800000 */
[----:B------:R-:W-:Y:S05]  /*3de0*/  @P3 BRA `(.L_x_16450) ;  /* 0x0000000000103947 */ /* 0x000fea0003800000 */
[----:B------:R-:W-:Y:S01]  /*3df0*/  HFMA2.MMA R215, -RZ, RZ, 0, 0 ;  /* 0x00000000ffd77435 */ /* 0x000fe200000001ff */
[----:B------:R-:W-:Y:S10]  /*3e00*/  @!P0 BRA `(.L_x_16451) ;  /* 0x0000000000188947 */ /* 0x000ff40003800000 */
[----:B-----5:R-:W-:Y:S01]  /*3e10*/  SHF.L.U32 R215, R170, 0x10, RZ ;  /* 0x00000010aad77819 */ /* 0x020fe200000006ff */
[----:B------:R-:W-:Y:S06]  /*3e20*/  BRA `(.L_x_16451) ;  /* 0x0000000000107947 */ /* 0x000fec0003800000 */
.L_x_16450:
[----:B-----5:R-:W-:Y:S02]  /*3e30*/  SHF.L.U32 R215, R174, 0x10, RZ ;  /* 0x00000010aed77819 */ /* 0x020fe400000006ff */
[----:B0-----:R-:W-:-:S03]  /*3e40*/  @P0 SHF.L.U32 R176, R170, 0x10, RZ ;  /* 0x00000010aab00819 */ /* 0x001fc600000006ff */
[----:B------:R-:W-:-:S04]  /*3e50*/  FMUL.FTZ R215, R215, UR8 ;  /* 0x00000008d7d77c20 */ /* 0x000fc80008410000 */
[----:B------:R-:W-:-:S07]  /*3e60*/  @P0 FADD.FTZ R215, R176, R215 ;  /* 0x000000d7b0d70221 */ /* 0x000fce0000010000 */
.L_x_16451:
[----:B------:R-:W-:Y:S05]  /*3e70*/  BSYNC B0 ;  /* 0x0000000000007941 */ /* 0x000fea0003800000 */
.L_x_16449:
[----:B------:R-:W-:Y:S04]  /*3e80*/  BSSY B0, `(.L_x_16452) ;  /* 0x000000d000007945 */ /* 0x000fe80003800000 */
[----:B------:R-:W-:Y:S05]  /*3e90*/  @P3 BRA `(.L_x_16453) ;  /* 0x0000000000143947 */ /* 0x000fea0003800000 */
[----:B------:R-:W-:Y:S01]  /*3ea0*/  MOV R214, RZ ;  /* 0x000000ff00d67202 */ /* 0x000fe20000000f00 */
[----:B------:R-:W-:Y:S06]  /*3eb0*/  @!P0 BRA `(.L_x_16454) ;  /* 0x0000000000248947 */ /* 0x000fec0003800000 */
[----:B-----5:R-:W-:-:S04]  /*3ec0*/  PRMT R214, R170, 0x7632, R214 ;  /* 0x00007632aad67816 */ /* 0x020fc800000000d6 */
[----:B------:R-:W-:Y:S01]  /*3ed0*/  SHF.L.U32 R214, R214, 0x10, RZ ;  /* 0x00000010d6d67819 */ /* 0x000fe200000006ff */
[----:B------:R-:W-:Y:S06]  /*3ee0*/  BRA `(.L_x_16454) ;  /* 0x0000000000187947 */ /* 0x000fec0003800000 */
.L_x_16453:
[----:B0----5:R-:W-:Y:S02]  /*3ef0*/  PRMT R176, R174, 0x7632, R176 ;  /* 0x00007632aeb07816 */ /* 0x021fe400000000b0 */
[----:B------:R-:W-:Y:S02]  /*3f00*/  @P0 PRMT R177, R170, 0x7632, R177 ;  /* 0x00007632aab10816 */ /* 0x000fe400000000b1 */
[----:B------:R-:W-:Y:S02]  /*3f10*/  SHF.L.U32 R176, R176, 0x10, RZ ;  /* 0x00000010b0b07819 */ /* 0x000fe400000006ff */
[----:B------:R-:W-:-:S03]  /*3f20*/  @P0 SHF.L.U32 R177, R177, 0x10, RZ ;  /* 0x00000010b1b10819 */ /* 0x000fc600000006ff */
[----:B------:R-:W-:-:S04]  /*3f30*/  FMUL.FTZ R214, R176, UR8 ;  /* 0x00000008b0d67c20 */ /* 0x000fc80008410000 */
[----:B------:R-:W-:-:S07]  /*3f40*/  @P0 FADD.FTZ R214, R214, R177 ;  /* 0x000000b1d6d60221 */ /* 0x000fce0000010000 */
.L_x_16454:
[----:B------:R-:W-:Y:S05]  /*3f50*/  BSYNC B0 ;  /* 0x0000000000007941 */ /* 0x000fea0003800000 */
.L_x_16452:
[----:B------:R-:W-:Y:S04]  /*3f60*/  BSSY B0, `(.L_x_16455) ;  /* 0x000000a000007945 */ /* 0x000fe80003800000 */
[----:B------:R-:W-:Y:S05]  /*3f70*/  @P3 BRA `(.L_x_16456) ;  /* 0x0000000000103947 */ /* 0x000fea0003800000 */
[----:B------:R-:W-:Y:S01]  /*3f80*/  HFMA2.MMA R213, -RZ, RZ, 0, 0 ;  /* 0x00000000ffd57435 */ /* 0x000fe200000001ff */
[----:B------:R-:W-:Y:S10]  /*3f90*/  @!P0 BRA `(.L_x_16457) ;  /* 0x0000000000188947 */ /* 0x000ff40003800000 */
[----:B-----5:R-:W-:Y:S01]  /*3fa0*/  SHF.L.U32 R213, R171, 0x10, RZ ;  /* 0x00000010abd57819 */ /* 0x020fe200000006ff */
[----:B------:R-:W-:Y:S06]  /*3fb0*/  BRA `(.L_x_16457) ;  /* 0x0000000000107947 */ /* 0x000fec0003800000 */
.L_x_16456:
[----:B-----5:R-:W-:Y:S02]  /*3fc0*/  SHF.L.U32 R213, R175, 0x10, RZ ;  /* 0x00000010afd57819 */ /* 0x020fe400000006ff */
[----:B0-----:R-:W-:-:S03]  /*3fd0*/  @P0 SHF.L.U32 R176, R171, 0x10, RZ ;  /* 0x00000010abb00819 */ /* 0x001fc600000006ff */
[----:B------:R-:W-:-:S04]  /*3fe0*/  FMUL.FTZ R213, R213, UR8 ;  /* 0x00000008d5d57c20 */ /* 0x000fc80008410000 */
[----:B------:R-:W-:-:S07]  /*3ff0*/  @P0 FADD.FTZ R213, R176, R213 ;  /* 0x000000d5b0d50221 */ /* 0x000fce0000010000 */
.L_x_16457:
[----:B------:R-:W-:Y:S05]  /*4000*/  BSYNC B0 ;  /* 0x0000000000007941 */ /* 0x000fea0003800000 */
.L_x_16455:
[----:B------:R-:W-:Y:S04]  /*4010*/  BSSY B0, `(.L_x_16458) ;  /* 0x000000d000007945 */ /* 0x000fe80003800000 */
[----:B------:R-:W-:Y:S05]  /*4020*/  @P3 BRA `(.L_x_16459) ;  /* 0x0000000000143947 */ /* 0x000fea0003800000 */
[----:B------:R-:W-:Y:S01]  /*4030*/  MOV R212, RZ ;  /* 0x000000ff00d47202 */ /* 0x000fe20000000f00 */
[----:B------:R-:W-:Y:S06]  /*4040*/  @!P0 BRA `(.L_x_16460) ;  /* 0x0000000000248947 */ /* 0x000fec0003800000 */
[----:B-----5:R-:W-:-:S04]  /*4050*/  PRMT R212, R171, 0x7632, R212 ;  /* 0x00007632abd47816 */ /* 0x020fc800000000d4 */
[----:B------:R-:W-:Y:S01]  /*4060*/  SHF.L.U32 R212, R212, 0x10, RZ ;  /* 0x00000010d4d47819 */ /* 0x000fe200000006ff */
[----:B------:R-:W-:Y:S06]  /*4070*/  BRA `(.L_x_16460) ;  /* 0x0000000000187947 */ /* 0x000fec0003800000 */
.L_x_16459:
[----:B0----5:R-:W-:Y:S02]  /*4080*/  PRMT R176, R175, 0x7632, R176 ;  /* 0x00007632afb07816 */ /* 0x021fe400000000b0 */
[----:B------:R-:W-:Y:S02]  /*4090*/  @P0 PRMT R177, R171, 0x7632, R177 ;  /* 0x00007632abb10816 */ /* 0x000fe400000000b1 */
[----:B------:R-:W-:Y:S02]  /*40a0*/  SHF.L.U32 R176, R176, 0x10, RZ ;  /* 0x00000010b0b07819 */ /* 0x000fe400000006ff */
[----:B------:R-:W-:-:S03]  /*40b0*/  @P0 SHF.L.U32 R177, R177, 0x10, RZ ;  /* 0x00000010b1b10819 */ /* 0x000fc600000006ff */
[----:B------:R-:W-:-:S04]  /*40c0*/  FMUL.FTZ R212, R176, UR8 ;  /* 0x00000008b0d47c20 */ /* 0x000fc80008410000 */
[----:B------:R-:W-:-:S07]  /*40d0*/  @P0 FADD.FTZ R212, R212, R177 ;  /* 0x000000b1d4d40221 */ /* 0x000fce0000010000 */
.L_x_16460:
[----:B------:R-:W-:Y:S05]  /*40e0*/  BSYNC B0 ;  /* 0x0000000000007941 */ /* 0x000fea0003800000 */
.L_x_16458:
[----:B------:R-:W-:Y:S01]  /*40f0*/  IMAD.WIDE.U32 R220, R221, 0x10, R250 ;  /* 0x00000010dddc7825 */ /* 0x000fe200078e00fa */
[----:B------:R-:W-:Y:S02]  /*4100*/  F2FP.BF16.F32.PACK_AB R179, R212, R213 ;  /* 0x000000d5d4b3723e */ /* 0x000fe400000010ff */
[----:B------:R-:W-:Y:S02]  /*4110*/  F2FP.BF16.F32.PACK_AB R178, R214, R215 ;  /* 0x000000d7d6b2723e */ /* 0x000fe400000010ff */
[----:B0-----:R-:W-:Y:S02]  /*4120*/  F2FP.BF16.F32.PACK_AB R177, R216, R217 ;  /* 0x000000d9d8b1723e */ /* 0x001fe400000010ff */
        /* <DEDUP_REMOVED lines=16> */
.L_x_16462:
[----:B-----5:R-:W-:Y:S02]  /*4230*/  SHF.L.U32 R227, R172, 0x10, RZ ;  /* 0x00000010ace37819 */ /* 0x020fe400000006ff */
[----:B0-----:R-:W-:-:S03]  /*4240*/  @P0 SHF.L.U32 R176, R168, 0x10, RZ ;  /* 0x00000010a8b00819 */ /* 0x001fc600000006ff */
[----:B------:R-:W-:-:S04]  /*4250*/  FMUL.FTZ R227, R227, UR8 ;  /* 0x00000008e3e37c20 */ /* 0x000fc80008410000 */
[----:B------:R-:W-:-:S07]  /*4260*/  @P0 FADD.FTZ R227, R176, R227 ;  /* 0x000000e3b0e30221 */ /* 0x000fce0000010000 */
.L_x_16463:
[----:B------:R-:W-:Y:S05]  /*4270*/  BSYNC B0 ;  /* 0x0000000000007941 */ /* 0x000fea0003800000 */
.L_x_16461:
[----:B------:R-:W-:Y:S04]  /*4280*/  BSSY B0, `(.L_x_16464) ;  /* 0x000000d000007945 */ /* 0x000fe80003800000 */
[----:B------:R-:W-:Y:S05]  /*4290*/  @P3 BRA `(.L_x_16465) ;  /* 0x0000000000143947 */ /* 0x000fea0003800000 */
[----:B------:R-:W-:Y:S01]  /*42a0*/  MOV R226, RZ ;  /* 0x000000ff00e27202 */ /* 0x000fe20000000f00 */
[----:B------:R-:W-:Y:S06]  /*42b0*/  @!P0 BRA `(.L_x_16466) ;  /* 0x0000000000248947 */ /* 0x000fec0003800000 */
[----:B-----5:R-:W-:-:S04]  /*42c0*/  PRMT R226, R168, 0x7632, R226 ;  /* 0x00007632a8e27816 */ /* 0x020fc800000000e2 */
[----:B------:R-:W-:Y:S01]  /*42d0*/  SHF.L.U32 R226, R226, 0x10, RZ ;  /* 0x00000010e2e27819 */ /* 0x000fe200000006ff */
[----:B------:R-:W-:Y:S06]  /*42e0*/  BRA `(.L_x_16466) ;  /* 0x0000000000187947 */ /* 0x000fec0003800000 */
.L_x_16465:
[----:B0----5:R-:W-:Y:S02]  /*42f0*/  PRMT R176, R172, 0x7632, R176 ;  /* 0x00007632acb07816 */ /* 0x021fe400000000b0 */
[----:B------:R-:W-:Y:S02]  /*4300*/  @P0 PRMT R177, R168, 0x7632, R177 ;  /* 0x00007632a8b10816 */ /* 0x000fe400000000b1 */
[----:B------:R-:W-:Y:S02]  /*4310*/  SHF.L.U32 R176, R176, 0x10, RZ ;  /* 0x00000010b0b07819 */ /* 0x000fe400000006ff */
[----:B------:R-:W-:-:S03]  /*4320*/  @P0 SHF.L.U32 R177, R177, 0x10, RZ ;  /* 0x00000010b1b10819 */ /* 0x000fc600000006ff */
[----:B------:R-:W-:-:S04]  /*4330*/  FMUL.FTZ R226, R176, UR8 ;  /* 0x00000008b0e27c20 */ /* 0x000fc80008410000 */
[----:B------:R-:W-:-:S07]  /*4340*/  @P0 FADD.FTZ R226, R226, R177 ;  /* 0x000000b1e2e20221 */ /* 0x000fce0000010000 */
.L_x_16466:
[----:B------:R-:W-:Y:S05]  /*4350*/  BSYNC B0 ;  /* 0x0000000000007941 */ /* 0x000fea0003800000 */
.L_x_16464:
[----:B------:R-:W-:Y:S04]  /*4360*/  BSSY B0, `(.L_x_16467) ;  /* 0x000000a000007945 */ /* 0x000fe80003800000 */
[----:B------:R-:W-:Y:S05]  /*4370*/  @P3 BRA `(.L_x_16468) ;  /* 0x0000000000103947 */ /* 0x000fea0003800000 */
[----:B------:R-:W-:Y:S01]  /*4380*/  HFMA2.MMA R225, -RZ, RZ, 0, 0 ;  /* 0x00000000ffe17435 */ /* 0x000fe200000001ff */
[----:B------:R-:W-:Y:S10]  /*4390*/  @!P0 BRA `(.L_x_16469) ;  /* 0x0000000000188947 */ /* 0x000ff40003800000 */
[----:B-----5:R-:W-:Y:S01]  /*43a0*/  SHF.L.U32 R225, R169, 0x10, RZ ;  /* 0x00000010a9e17819 */ /* 0x020fe200000006ff */
[----:B------:R-:W-:Y:S06]  /*43b0*/  BRA `(.L_x_16469) ;  /* 0x0000000000107947 */ /* 0x000fec0003800000 */
.L_x_16468:
[----:B-----5:R-:W-:Y:S02]  /*43c0*/  SHF.L.U32 R225, R173, 0x10, RZ ;  /* 0x00000010ade17819 */ /* 0x020fe400000006ff */
[----:B0-----:R-:W-:-:S03]  /*43d0*/  @P0 SHF.L.U32 R176, R169, 0x10, RZ ;  /* 0x00000010a9b00819 */ /* 0x001fc600000006ff */
[----:B------:R-:W-:-:S04]  /*43e0*/  FMUL.FTZ R225, R225, UR8 ;  /* 0x00000008e1e17c20 */ /* 0x000fc80008410000 */
[----:B------:R-:W-:-:S07]  /*43f0*/  @P0 FADD.FTZ R225, R176, R225 ;  /* 0x000000e1b0e10221 */ /* 0x000fce0000010000 */
.L_x_16469:
[----:B------:R-:W-:Y:S05]  /*4400*/  BSYNC B0 ;  /* 0x0000000000007941 */ /* 0x000fea0003800000 */
.L_x_16467:
[----:B------:R-:W-:Y:S04]  /*4410*/  BSSY B0, `(.L_x_16470) ;  /* 0x000000d000007945 */ /* 0x000fe80003800000 */
[----:B------:R-:W-:Y:S05]  /*4420*/  @P3 BRA `(.L_x_16471) ;  /* 0x0000000000143947 */ /* 0x000fea0003800000 */
[----:B------:R-:W-:Y:S01]  /*4430*/  MOV R224, RZ ;  /* 0x000000ff00e07202 */ /* 0x000fe20000000f00 */
[----:B------:R-:W-:Y:S06]  /*4440*/  @!P0 BRA `(.L_x_16472) ;  /* 0x0000000000248947 */ /* 0x000fec0003800000 */
[----:B-----5:R-:W-:-:S04]  /*4450*/  PRMT R224, R169, 0x7632, R224 ;  /* 0x00007632a9e07816 */ /* 0x020fc800000000e0 */
[----:B------:R-:W-:Y:S01]  /*4460*/  SHF.L.U32 R224, R224, 0x10, RZ ;  /* 0x00000010e0e07819 */ /* 0x000fe200000006ff */
[----:B------:R-:W-:Y:S06]  /*4470*/  BRA `(.L_x_16472) ;  /* 0x0000000000187947 */ /* 0x000fec0003800000 */
.L_x_16471:
[----:B0----5:R-:W-:Y:S02]  /*4480*/  PRMT R176, R173, 0x7632, R176 ;  /* 0x00007632adb07816 */ /* 0x021fe400000000b0 */
[----:B------:R-:W-:Y:S02]  /*4490*/  @P0 PRMT R177, R169, 0x7632, R177 ;  /* 0x00007632a9b10816 */ /* 0x000fe400000000b1 */
[----:B------:R-:W-:Y:S02]  /*44a0*/  SHF.L.U32 R176, R176, 0x10, RZ ;  /* 0x00000010b0b07819 */ /* 0x000fe400000006ff */
[----:B------:R-:W-:-:S03]  /*44b0*/  @P0 SHF.L.U32 R177, R177, 0x10, RZ ;  /* 0x00000010b1b10819 */ /* 0x000fc600000006ff */
[----:B------:R-:W-:-:S04]  /*44c0*/  FMUL.FTZ R224, R176, UR8 ;  /* 0x00000008b0e07c20 */ /* 0x000fc80008410000 */
[----:B------:R-:W-:-:S07]  /*44d0*/  @P0 FADD.FTZ R224, R224, R177 ;  /* 0x000000b1e0e00221 */ /* 0x000fce0000010000 */
.L_x_16472:
[----:B------:R-:W-:Y:S05]  /*44e0*/  BSYNC B0 ;  /* 0x0000000000007941 */ /* 0x000fea0003800000 */
.L_x_16470:
[----:B------:R-:W-:Y:S04]  /*44f0*/  BSSY B0, `(.L_x_16473) ;  /* 0x000000a000007945 */ /* 0x000fe80003800000 */
[----:B------:R-:W-:Y:S05]  /*4500*/  @P3 BRA `(.L_x_16474) ;  /* 0x0000000000103947 */ /* 0x000fea0003800000 */
[----:B------:R-:W-:Y:S01]  /*4510*/  HFMA2.MMA R223, -RZ, RZ, 0, 0 ;  /* 0x00000000ffdf7435 */ /* 0x000fe200000001ff */
[----:B------:R-:W-:Y:S10]  /*4520*/  @!P0 BRA `(.L_x_16475) ;  /* 0x0000000000188947 */ /* 0x000ff40003800000 */
[----:B-----5:R-:W-:Y:S01]  /*4530*/  SHF.L.U32 R223, R170, 0x10, RZ ;  /* 0x00000010aadf7819 */ /* 0x020fe200000006ff */
[----:B------:R-:W-:Y:S06]  /*4540*/  BRA `(.L_x_16475) ;  /* 0x0000000000107947 */ /* 0x000fec0003800000 */
.L_x_16474:
[----:B-----5:R-:W-:Y:S02]  /*4550*/  SHF.L.U32 R223, R174, 0x10, RZ ;  /* 0x00000010aedf7819 */ /* 0x020fe400000006ff */
[----:B0-----:R-:W-:-:S03]  /*4560*/  @P0 SHF.L.U32 R176, R170, 0x10, RZ ;  /* 0x00000010aab00819 */ /* 0x001fc600000006ff */
[----:B------:R-:W-:-:S04]  /*4570*/  FMUL.FTZ R223, R223, UR8 ;  /* 0x00000008dfdf7c20 */ /* 0x000fc80008410000 */
[----:B------:R-:W-:-:S07]  /*4580*/  @P0 FADD.FTZ R223, R176, R223 ;  /* 0x000000dfb0df0221 */ /* 0x000fce0000010000 */
.L_x_16475:
[----:B------:R-:W-:Y:S05]  /*4590*/  BSYNC B0 ;  /* 0x0000000000007941 */ /* 0x000fea0003800000 */
.L_x_16473:
[----:B------:R-:W-:Y:S04]  /*45a0*/  BSSY B0, `(.L_x_16476) ;  /* 0x000000d000007945 */ /* 0x000fe80003800000 */
[----:B------:R-:W-:Y:S05]  /*45b0*/  @P3 BRA `(.L_x_16477) ;  /* 0x0000000000143947 */ /* 0x000fea0003800000 */
[----:B------:R-:W-:Y:S01]  /*45c0*/  MOV R222, RZ ;  /* 0x000000ff00de7202 */ /* 0x000fe20000000f00 */
[----:B------:R-:W-:Y:S06]  /*45d0*/  @!P0 BRA `(.L_x_16478) ;  /* 0x0000000000248947 */ /* 0x000fec0003800000 */
[----:B-----5:R-:W-:-:S04]  /*45e0*/  PRMT R222, R170, 0x7632, R222 ;  /* 0x00007632aade7816 */ /* 0x020fc800000000de */
[----:B------:R-:W-:Y:S01]  /*45f0*/  SHF.L.U32 R222, R222, 0x10, RZ ;  /* 0x00000010dede7819 */ /* 0x000fe200000006ff */
[----:B------:R-:W-:Y:S06]  /*4600*/  BRA `(.L_x_16478) ;  /* 0x0000000000187947 */ /* 0x000fec0003800000 */
.L_x_16477:
[----:B0----5:R-:W-:Y:S02]  /*4610*/  PRMT R176, R174, 0x7632, R176 ;  /* 0x00007632aeb07816 */ /* 0x021fe400000000b0 */
[----:B------:R-:W-:Y:S02]  /*4620*/  @P0 PRMT R177, R170, 0x7632, R177 ;  /* 0x00007632aab10816 */ /* 0x000fe400000000b1 */
[----:B------:R-:W-:Y:S02]  /*4630*/  SHF.L.U32 R176, R176, 0x10, RZ ;  /* 0x00000010b0b07819 */ /* 0x000fe400000006ff */
[----:B------:R-:W-:-:S03]  /*4640*/  @P0 SHF.L.U32 R177, R177, 0x10, RZ ;  /* 0x00000010b1b10819 */ /* 0x000fc600000006ff */
[----:B------:R-:W-:-:S04]  /*4650*/  FMUL.FTZ R222, R176, UR8 ;  /* 0x00000008b0de7c20 */ /* 0x000fc80008410000 */
[----:B------:R-:W-:-:S07]  /*4660*/  @P0 FADD.FTZ R222, R222, R177 ;  /* 0x000000b1dede0221 */ /* 0x000fce0000010000 */
.L_x_16478:
[----:B------:R-:W-:Y:S05]  /*4670*/  BSYNC B0 ;  /* 0x0000000000007941 */ /* 0x000fea0003800000 */
.L_x_16476:
[----:B------:R-:W-:Y:S04]  /*4680*/  BSSY B0, `(.L_x_16479) ;  /* 0x000000a000007945 */ /* 0x000fe80003800000 */
[----:B------:R-:W-:Y:S05]  /*4690*/  @P3 BRA `(.L_x_16480) ;  /* 0x0000000000103947 */ /* 0x000fea0003800000 */
[----:B------:R-:W-:Y:S01]  /*46a0*/  HFMA2.MMA R221, -RZ, RZ, 0, 0 ;  /* 0x00000000ffdd7435 */ /* 0x000fe200000001ff */
[----:B------:R-:W-:Y:S10]  /*46b0*/  @!P0 BRA `(.L_x_16481) ;  /* 0x0000000000188947 */ /* 0x000ff40003800000 */
[----:B-----5:R-:W-:Y:S01]  /*46c0*/  SHF.L.U32 R221, R171, 0x10, RZ ;  /* 0x00000010abdd7819 */ /* 0x020fe200000006ff */
[----:B------:R-:W-:Y:S06]  /*46d0*/  BRA `(.L_x_16481) ;  /* 0x0000000000107947 */ /* 0x000fec0003800000 */
.L_x_16480:
[----:B-----5:R-:W-:Y:S02]  /*46e0*/  SHF.L.U32 R221, R175, 0x10, RZ ;  /* 0x00000010afdd7819 */ /* 0x020fe400000006ff */
[----:B0-----:R-:W-:-:S03]  /*46f0*/  @P0 SHF.L.U32 R176, R171, 0x10, RZ ;  /* 0x00000010abb00819 */ /* 0x001fc600000006ff */
[----:B------:R-:W-:-:S04]  /*4700*/  FMUL.FTZ R221, R221, UR8 ;  /* 0x00000008dddd7c20 */ /* 0x000fc80008410000 */
[----:B------:R-:W-:-:S07]  /*4710*/  @P0 FADD.FTZ R221, R176, R221 ;  /* 0x000000ddb0dd0221 */ /* 0x000fce0000010000 */
.L_x_16481:
[----:B------:R-:W-:Y:S05]  /*4720*/  BSYNC B0 ;  /* 0x0000000000007941 */ /* 0x000fea0003800000 */
.L_x_16479:
[----:B------:R-:W-:Y:S04]  /*4730*/  BSSY B0, `(.L_x_16482) ;  /* 0x000000d000007945 */ /* 0x000fe80003800000 */
[----:B------:R-:W-:Y:S05]  /*4740*/  @P3 BRA `(.L_x_16483) ;  /* 0x0000000000143947 */ /* 0x000fea0003800000 */
[----:B------:R-:W-:Y:S01]  /*4750*/  MOV R220, RZ ;  /* 0x000000ff00dc7202 */ /* 0x000fe20000000f00 */
[----:B------:R-:W-:Y:S06]  /*4760*/  @!P0 BRA `(.L_x_16484) ;  /* 0x0000000000248947 */ /* 0x000fec0003800000 */
[----:B-----5:R-:W-:-:S04]  /*4770*/  PRMT R220, R171, 0x7632, R220 ;  /* 0x00007632abdc7816 */ /* 0x020fc800000000dc */
[----:B------:R-:W-:Y:S01]  /*4780*/  SHF.L.U32 R220, R220, 0x10, RZ ;  /* 0x00000010dcdc7819 */ /* 0x000fe200000006ff */
[----:B------:R-:W-:Y:S06]  /*4790*/  BRA `(.L_x_16484) ;  /* 0x0000000000187947 */ /* 0x000fec0003800000 */
.L_x_16483:
[----:B0----5:R-:W-:Y:S02]  /*47a0*/  PRMT R176, R175, 0x7632, R176 ;  /* 0x00007632afb07816 */ /* 0x021fe400000000b0 */
[----:B------:R-:W-:Y:S02]  /*47b0*/  @P0 PRMT R177, R171, 0x7632, R177 ;  /* 0x00007632abb10816 */ /* 0x000fe400000000b1 */
[----:B------:R-:W-:Y:S02]  /*47c0*/  SHF.L.U32 R176, R176, 0x10, RZ ;  /* 0x00000010b0b07819 */ /* 0x000fe400000006ff */
[----:B------:R-:W-:-:S03]  /*47d0*/  @P0 SHF.L.U32 R177, R177, 0x10, RZ ;  /* 0x00000010b1b10819 */ /* 0x000fc600000006ff */
[----:B------:R-:W-:-:S04]  /*47e0*/  FMUL.FTZ R220, R176, UR8 ;  /* 0x00000008b0dc7c20 */ /* 0x000fc80008410000 */
[----:B------:R-:W-:-:S07]  /*47f0*/  @P0 FADD.FTZ R220, R220, R177 ;  /* 0x000000b1dcdc0221 */ /* 0x000fce0000010000 */
.L_x_16484:
[----:B------:R-:W-:Y:S05]  /*4800*/  BSYNC B0 ;  /* 0x0000000000007941 */ /* 0x000fea0003800000 */
.L_x_16482:
        /* <DEDUP_REMOVED lines=20> */
.L_x_16486:
[----:B-----5:R-:W-:Y:S02]  /*4950*/  SHF.L.U32 R210, R172, 0x10, RZ ;  /* 0x00000010acd27819 */ /* 0x020fe400000006ff */
[----:B0-----:R-:W-:-:S03]  /*4960*/  @P0 SHF.L.U32 R177, R168, 0x10, RZ ;  /* 0x00000010a8b10819 */ /* 0x001fc600000006ff */
[----:B------:R-:W-:-:S04]  /*4970*/  FMUL.FTZ R210, R210, UR8 ;  /* 0x00000008d2d27c20 */ /* 0x000fc80008410000 */
[----:B------:R-:W-:-:S07]  /*4980*/  @P0 FADD.FTZ R210, R177, R210 ;  /* 0x000000d2b1d20221 */ /* 0x000fce0000010000 */
.L_x_16487:
[----:B------:R-:W-:Y:S05]  /*4990*/  BSYNC B0 ;  /* 0x0000000000007941 */ /* 0x000fea0003800000 */
.L_x_16485:
[----:B------:R-:W-:Y:S04]  /*49a0*/  BSSY B0, `(.L_x_16488) ;  /* 0x000000d000007945 */ /* 0x000fe80003800000 */
[----:B------:R-:W-:Y:S05]  /*49b0*/  @P3 BRA `(.L_x_16489) ;  /* 0x0000000000143947 */ /* 0x000fea0003800000 */
[----:B------:R-:W-:Y:S01]  /*49c0*/  MOV R211, RZ ;  /* 0x000000ff00d37202 */ /* 0x000fe20000000f00 */
[----:B------:R-:W-:Y:S06]  /*49d0*/  @!P0 BRA `(.L_x_16490) ;  /* 0x0000000000248947 */ /* 0x000fec0003800000 */
[----:B-----5:R-:W-:-:S04]  /*49e0*/  PRMT R211, R168, 0x7632, R211 ;  /* 0x00007632a8d37816 */ /* 0x020fc800000000d3 */
[----:B------:R-:W-:Y:S01]  /*49f0*/  SHF.L.U32 R211, R211, 0x10, RZ ;  /* 0x00000010d3d37819 */ /* 0x000fe200000006ff */
[----:B------:R-:W-:Y:S06]  /*4a00*/  BRA `(.L_x_16490) ;  /* 0x0000000000187947 */ /* 0x000fec0003800000 */
.L_x_16489:
[----:B0----5:R-:W-:Y:S02]  /*4a10*/  PRMT R176, R172, 0x7632, R176 ;  /* 0x00007632acb07816 */ /* 0x021fe400000000b0 */
[----:B------:R-:W-:Y:S02]  /*4a20*/  @P0 PRMT R177, R168, 0x7632, R177 ;  /* 0x00007632a8b10816 */ /* 0x000fe400000000b1 */
[----:B------:R-:W-:Y:S02]  /*4a30*/  SHF.L.U32 R176, R176, 0x10, RZ ;  /* 0x00000010b0b07819 */ /* 0x000fe400000006ff */
[----:B------:R-:W-:-:S03]  /*4a40*/  @P0 SHF.L.U32 R178, R177, 0x10, RZ ;  /* 0x00000010b1b20819 */ /* 0x000fc600000006ff */
[----:B------:R-:W-:-:S04]  /*4a50*/  FMUL.FTZ R211, R176, UR8 ;  /* 0x00000008b0d37c20 */ /* 0x000fc80008410000 */
[----:B------:R-:W-:-:S07]  /*4a60*/  @P0 FADD.FTZ R211, R211, R178 ;  /* 0x000000b2d3d30221 */ /* 0x000fce0000010000 */
.L_x_16490:
[----:B------:R-:W-:Y:S05]  /*4a70*/  BSYNC B0 ;  /* 0x0000000000007941 */ /* 0x000fea0003800000 */
.L_x_16488:
[----:B------:R-:W-:Y:S04]  /*4a80*/  BSSY B0, `(.L_x_16491) ;  /* 0x000000a000007945 */ /* 0x000fe80003800000 */
[----:B------:R-:W-:Y:S05]  /*4a90*/  @P3 BRA `(.L_x_16492) ;  /* 0x0000000000103947 */ /* 0x000fea0003800000 */
[----:B------:R-:W-:Y:S01]  /*4aa0*/  HFMA2.MMA R228, -RZ, RZ, 0, 0 ;  /* 0x00000000ffe47435 */ /* 0x000fe200000001ff */
[----:B------:R-:W-:Y:S10]  /*4ab0*/  @!P0 BRA `(.L_x_16493) ;  /* 0x0000000000188947 */ /* 0x000ff40003800000 */
[----:B-----5:R-:W-:Y:S01]  /*4ac0*/  SHF.L.U32 R228, R169, 0x10, RZ ;  /* 0x00000010a9e47819 */ /* 0x020fe200000006ff */
[----:B------:R-:W-:Y:S06]  /*4ad0*/  BRA `(.L_x_16493) ;  /* 0x0000000000107947 */ /* 0x000fec0003800000 */
.L_x_16492:
[----:B-----5:R-:W-:Y:S02]  /*4ae0*/  SHF.L.U32 R228, R173, 0x10, RZ ;  /* 0x00000010ade47819 */ /* 0x020fe400000006ff */
[----:B0-----:R-:W-:-:S03]  /*4af0*/  @P0 SHF.L.U32 R177, R169, 0x10, RZ ;  /* 0x00000010a9b10819 */ /* 0x001fc600000006ff */
[----:B------:R-:W-:-:S04]  /*4b00*/  FMUL.FTZ R228, R228, UR8 ;  /* 0x00000008e4e47c20 */ /* 0x000fc80008410000 */
[----:B------:R-:W-:-:S07]  /*4b10*/  @P0 FADD.FTZ R228, R177, R228 ;  /* 0x000000e4b1e40221 */ /* 0x000fce0000010000 */
.L_x_16493:
[----:B------:R-:W-:Y:S05]  /*4b20*/  BSYNC B0 ;  /* 0x0000000000007941 */ /* 0x000fea0003800000 */
.L_x_16491:
[----:B------:R-:W-:Y:S04]  /*4b30*/  BSSY B0, `(.L_x_16494) ;  /* 0x000000d000007945 */ /* 0x000fe80003800000 */
[----:B------:R-:W-:Y:S05]  /*4b40*/  @P3 BRA `(.L_x_16495) ;  /* 0x0000000000143947 */ /* 0x000fea0003800000 */
[----:B------:R-:W-:Y:S01]  /*4b50*/  MOV R229, RZ ;  /* 0x000000ff00e57202 */ /* 0x000fe20000000f00 */
[----:B------:R-:W-:Y:S06]  /*4b60*/  @!P0 BRA `(.L_x_16496) ;  /* 0x0000000000248947 */ /* 0x000fec0003800000 */
[----:B-----5:R-:W-:-:S04]  /*4b70*/  PRMT R229, R169, 0x7632, R229 ;  /* 0x00007632a9e57816 */ /* 0x020fc800000000e5 */
[----:B------:R-:W-:Y:S01]  /*4b80*/  SHF.L.U32 R229, R229, 0x10, RZ ;  /* 0x00000010e5e57819 */ /* 0x000fe200000006ff */
[----:B------:R-:W-:Y:S06]  /*4b90*/  BRA `(.L_x_16496) ;  /* 0x0000000000187947 */ /* 0x000fec0003800000 */
.L_x_16495:
[----:B-----5:R-:W-:Y:S02]  /*4ba0*/  PRMT R229, R173, 0x7632, R229 ;  /* 0x00007632ade57816 */ /* 0x020fe400000000e5 */
[----:B0-----:R-:W-:Y:S02]  /*4bb0*/  @P0 PRMT R176, R169, 0x7632, R176 ;  /* 0x00007632a9b00816 */ /* 0x001fe400000000b0 */
[----:B------:R-:W-:Y:S02]  /*4bc0*/  SHF.L.U32 R229, R229, 0x10, RZ ;  /* 0x00000010e5e57819 */ /* 0x000fe400000006ff */
[----:B------:R-:W-:-:S03]  /*4bd0*/  @P0 SHF.L.U32 R176, R176, 0x10, RZ ;  /* 0x00000010b0b00819 */ /* 0x000fc600000006ff */
[----:B------:R-:W-:-:S04]  /*4be0*/  FMUL.FTZ R229, R229, UR8 ;  /* 0x00000008e5e57c20 */ /* 0x000fc80008410000 */
[----:B------:R-:W-:-:S07]  /*4bf0*/  @P0 FADD.FTZ R229, R229, R176 ;  /* 0x000000b0e5e50221 */ /* 0x000fce0000010000 */
.L_x_16496:
[----:B------:R-:W-:Y:S05]  /*4c00*/  BSYNC B0 ;  /* 0x0000000000007941 */ /* 0x000fea0003800000 */
.L_x_16494:
[----:B------:R-:W-:Y:S04]  /*4c10*/  BSSY B0, `(.L_x_16497) ;  /* 0x000000a000007945 */ /* 0x000fe80003800000 */
[----:B------:R-:W-:Y:S05]  /*4c20*/  @P3 BRA `(.L_x_16498) ;  /* 0x0000000000103947 */ /* 0x000fea0003800000 */
[----:B------:R-:W-:Y:S01]  /*4c30*/  HFMA2.MMA R230, -RZ, RZ, 0, 0 ;  /* 0x00000000ffe67435 */ /* 0x000fe200000001ff */
[----:B------:R-:W-:Y:S10]  /*4c40*/  @!P0 BRA `(.L_x_16499) ;  /* 0x0000000000188947 */ /* 0x000ff40003800000 */
[----:B-----5:R-:W-:Y:S01]  /*4c50*/  SHF.L.U32 R230, R170, 0x10, RZ ;  /* 0x00000010aae67819 */ /* 0x020fe200000006ff */
[----:B------:R-:W-:Y:S06]  /*4c60*/  BRA `(.L_x_16499) ;  /* 0x0000000000107947 */ /* 0x000fec0003800000 */
.L_x_16498:
[----:B-----5:R-:W-:Y:S02]  /*4c70*/  SHF.L.U32 R230, R174, 0x10, RZ ;  /* 0x00000010aee67819 */ /* 0x020fe400000006ff */
[----:B0-----:R-:W-:-:S03]  /*4c80*/  @P0 SHF.L.U32 R176, R170, 0x10, RZ ;  /* 0x00000010aab00819 */ /* 0x001fc600000006ff */
[----:B------:R-:W-:-:S04]  /*4c90*/  FMUL.FTZ R230, R230, UR8 ;  /* 0x00000008e6e67c20 */ /* 0x000fc80008410000 */
[----:B------:R-:W-:-:S07]  /*4ca0*/  @P0 FADD.FTZ R230, R176, R230 ;  /* 0x000000e6b0e60221 */ /* 0x000fce0000010000 */
.L_x_16499:
[----:B------:R-:W-:Y:S05]  /*4cb0*/  BSYNC B0 ;  /* 0x0000000000007941 */ /* 0x000fea0003800000 */
.L_x_16497:
[----:B------:R-:W-:Y:S04]  /*4cc0*/  BSSY B0, `(.L_x_16500) ;  /* 0x000000d000007945 */ /* 0x000fe80003800000 */
[----:B------:R-:W-:Y:S05]  /*4cd0*/  @P3 BRA `(.L_x_16501) ;  /* 0x0000000000143947 */ /* 0x000fea0003800000 */
[----:B------:R-:W-:Y:S01]  /*4ce0*/  MOV R231, RZ ;  /* 0x000000ff00e77202 */ /* 0x000fe20000000f00 */
[----:B------:R-:W-:Y:S06]  /*4cf0*/  @!P0 BRA `(.L_x_16502) ;  /* 0x0000000000248947 */ /* 0x000fec0003800000 */
[----:B-----5:R-:W-:-:S04]  /*4d00*/  PRMT R231, R170, 0x7632, R231 ;  /* 0x00007632aae77816 */ /* 0x020fc800000000e7 */
[----:B------:R-:W-:Y:S01]  /*4d10*/  SHF.L.U32 R231, R231, 0x10, RZ ;  /* 0x00000010e7e77819 */ /* 0x000fe200000006ff */
[----:B------:R-:W-:Y:S06]  /*4d20*/  BRA `(.L_x_16502) ;  /* 0x0000000000187947 */ /* 0x000fec0003800000 */
.L_x_16501:
[----:B-----5:R-:W-:Y:S02]  /*4d30*/  PRMT R231, R174, 0x7632, R231 ;  /* 0x00007632aee77816 */ /* 0x020fe400000000e7 */
[----:B0-----:R-:W-:Y:S02]  /*4d40*/  @P0 PRMT R176, R170, 0x7632, R176 ;  /* 0x00007632aab00816 */ /* 0x001fe400000000b0 */
[----:B------:R-:W-:Y:S02]  /*4d50*/  SHF.L.U32 R231, R231, 0x10, RZ ;  /* 0x00000010e7e77819 */ /* 0x000fe400000006ff */
[----:B------:R-:W-:-:S03]  /*4d60*/  @P0 SHF.L.U32 R176, R176, 0x10, RZ ;  /* 0x00000010b0b00819 */ /* 0x000fc600000006ff */
[----:B------:R-:W-:-:S04]  /*4d70*/  FMUL.FTZ R231, R231, UR8 ;  /* 0x00000008e7e77c20 */ /* 0x000fc80008410000 */
[----:B------:R-:W-:-:S07]  /*4d80*/  @P0 FADD.FTZ R231, R231, R176 ;  /* 0x000000b0e7e70221 */ /* 0x000fce0000010000 */
.L_x_16502:
[----:B------:R-:W-:Y:S05]  /*4d90*/  BSYNC B0 ;  /* 0x0000000000007941 */ /* 0x000fea0003800000 */
.L_x_16500:
[----:B------:R-:W-:Y:S04]  /*4da0*/  BSSY B0, `(.L_x_16503) ;  /* 0x000000a000007945 */ /* 0x000fe80003800000 */
[----:B------:R-:W-:Y:S05]  /*4db0*/  @P3 BRA `(.L_x_16504) ;  /* 0x0000000000103947 */ /* 0x000fea0003800000 */
[----:B------:R-:W-:Y:S01]  /*4dc0*/  HFMA2.MMA R232, -RZ, RZ, 0, 0 ;  /* 0x00000000ffe87435 */ /* 0x000fe200000001ff */
[----:B------:R-:W-:Y:S10]  /*4dd0*/  @!P0 BRA `(.L_x_16505) ;  /* 0x0000000000188947 */ /* 0x000ff40003800000 */
[----:B-----5:R-:W-:Y:S01]  /*4de0*/  SHF.L.U32 R232, R171, 0x10, RZ ;  /* 0x00000010abe87819 */ /* 0x020fe200000006ff */
[----:B------:R-:W-:Y:S06]  /*4df0*/  BRA `(.L_x_16505) ;  /* 0x0000000000107947 */ /* 0x000fec0003800000 */
.L_x_16504:
[----:B-----5:R-:W-:Y:S02]  /*4e00*/  SHF.L.U32 R232, R175, 0x10, RZ ;  /* 0x00000010afe87819 */ /* 0x020fe400000006ff */
[----:B0-----:R-:W-:-:S03]  /*4e10*/  @P0 SHF.L.U32 R176, R171, 0x10, RZ ;  /* 0x00000010abb00819 */ /* 0x001fc600000006ff */
[----:B------:R-:W-:-:S04]  /*4e20*/  FMUL.FTZ R232, R232, UR8 ;  /* 0x00000008e8e87c20 */ /* 0x000fc80008410000 */
[----:B------:R-:W-:-:S07]  /*4e30*/  @P0 FADD.FTZ R232, R176, R232 ;  /* 0x000000e8b0e80221 */ /* 0x000fce0000010000 */
.L_x_16505:
[----:B------:R-:W-:Y:S05]  /*4e40*/  BSYNC B0 ;  /* 0x0000000000007941 */ /* 0x000fea0003800000 */
.L_x_16503:
[----:B------:R-:W-:Y:S04]  /*4e50*/  BSSY B0, `(.L_x_16506) ;  /* 0x000000d000007945 */ /* 0x000fe80003800000 */
[----:B------:R-:W-:Y:S05]  /*4e60*/  @P3 BRA `(.L_x_16507) ;  /* 0x0000000000143947 */ /* 0x000fea0003800000 */
[----:B------:R-:W-:Y:S01]  /*4e70*/  MOV R233, RZ ;  /* 0x000000ff00e97202 */ /* 0x000fe20000000f00 */
[----:B------:R-:W-:Y:S06]  /*4e80*/  @!P0 BRA `(.L_x_16508) ;  /* 0x0000000000248947 */ /* 0x000fec0003800000 */
[----:B-----5:R-:W-:-:S04]  /*4e90*/  PRMT R233, R171, 0x7632, R233 ;  /* 0x00007632abe97816 */ /* 0x020fc800000000e9 */
[----:B------:R-:W-:Y:S01]  /*4ea0*/  SHF.L.U32 R233, R233, 0x10, RZ ;  /* 0x00000010e9e97819 */ /* 0x000fe200000006ff */
[----:B------:R-:W-:Y:S06]  /*4eb0*/  BRA `(.L_x_16508) ;  /* 0x0000000000187947 */ /* 0x000fec0003800000 */
.L_x_16507:
[----:B0----5:R-:W-:Y:S02]  /*4ec0*/  PRMT R177, R175, 0x7632, R177 ;  /* 0x00007632afb17816 */ /* 0x021fe400000000b1 */
[----:B------:R-:W-:Y:S02]  /*4ed0*/  @P0 PRMT R176, R171, 0x7632, R176 ;  /* 0x00007632abb00816 */ /* 0x000fe400000000b0 */
[----:B------:R-:W-:Y:S02]  /*4ee0*/  SHF.L.U32 R177, R177, 0x10, RZ ;  /* 0x00000010b1b17819 */ /* 0x000fe400000006ff */
[----:B------:R-:W-:-:S03]  /*4ef0*/  @P0 SHF.L.U32 R176, R176, 0x10, RZ ;  /* 0x00000010b0b00819 */ /* 0x000fc600000006ff */
[----:B------:R-:W-:-:S04]  /*4f00*/  FMUL.FTZ R233, R177, UR8 ;  /* 0x00000008b1e97c20 */ /* 0x000fc80008410000 */
[----:B------:R-:W-:-:S07]  /*4f10*/  @P0 FADD.FTZ R233, R233, R176 ;  /* 0x000000b0e9e90221 */ /* 0x000fce0000010000 */
.L_x_16508:
[----:B------:R-:W-:Y:S05]  /*4f20*/  BSYNC B0 ;  /* 0x0000000000007941 */ /* 0x000fea0003800000 */
.L_x_16506:
[----:B------:R-:W-:Y:S01]  /*4f30*/  LOP3.LUT P0, RZ, R235, 0x1f, RZ, 0xc0, !PT ;  /* 0x0000001febff7812 */ /* 0x000fe2000780c0ff */
[----:B------:R-:W-:Y:S01]  /*4f40*/  IMAD.WIDE.U32 R234, R234, 0x10, R250 ;  /* 0x00000010eaea7825 */ /* 0x000fe200078e00fa */
[----:B------:R-:W-:Y:S01]  /*4f50*/  F2FP.BF16.F32.PACK_AB R179, R233, R232 ;  /* 0x000000e8e9b3723e */ /* 0x000fe200000010ff */
[----:B------:R-:W-:Y:S01]  /*4f60*/  UMOV UR10, 0xffffffff ;  /* 0xffffffff000a7882 */ /* 0x000fe20000000000 */
[----:B------:R-:W-:Y:S02]  /*4f70*/  F2FP.BF16.F32.PACK_AB R178, R231, R230 ;  /* 0x000000e6e7b2723e */ /* 0x000fe400000010ff */
[----:B0-----:R-:W-:Y:S02]  /*4f80*/  F2FP.BF16.F32.PACK_AB R177, R229, R228 ;  /* 0x000000e4e5b1723e */ /* 0x001fe400000010ff */
        /* <DEDUP_REMOVED lines=264> */
.L_x_16524:
[----:B-1----:R-:W-:Y:S01]  /*6010*/  FADD.FTZ R176, R234, R176 ;  /* 0x000000b0eab07221 */ /* 0x002fe20000010000 */
[----:B------:R-:W0:Y:S01]  /*6020*/  S2R R235, SR_TID.X ;  /* 0x0000000000eb7919 */ /* 0x000e220000002100 */
[----:B------:R-:W-:Y:S02]  /*6030*/  BSSY B0, `(.L_x_16510) ;  /* 0x000015d000007945 */ /* 0x000fe40003800000 */
[----:B------:R-:W-:Y:S02]  /*6040*/  FFMA.FTZ R178, R176, R250, UR9 ;  /* 0x00000009b0b27e23 */ /* 0x000fe400080100fa */
[----:B------:R-:W1:Y:S02]  /*6050*/  @!P0 LDC.64 R176, c[0x0][0x250] ;  /* 0x00009400ffb08b82 */ /* 0x000e640000000a00 */
[----:B-1----:R-:W-:Y:S02]  /*6060*/  @!P0 LEA R176, P2, R9, R176, 0x2 ;  /* 0x000000b009b08211 */ /* 0x002fe400078410ff */
[----:B0-----:R-:W-:-:S02]  /*6070*/  LOP3.LUT R234, R235, 0x1f, RZ, 0xc0, !PT ;  /* 0x0000001febea7812 */ /* 0x001fc400078ec0ff */
[----:B------:R-:W-:-:S05]  /*6080*/  @!P0 LEA.HI.X R177, R9, R177, R249, 0x2, P2 ;  /* 0x000000b109b18211 */ /* 0x000fca00010f14f9 */
[----:B------:R0:W-:Y:S01]  /*6090*/  @!P0 STG.E desc[UR4][R176.64], R179 ;  /* 0x000000b3b0008986 */ /* 0x0001e2000c101904 */
[----:B------:R-:W-:Y:S01]  /*60a0*/  ISETP.NE.AND P0, PT, R234, RZ, PT ;  /* 0x000000ffea00720c */ /* 0x000fe20003f05270 */
[----:B0-----:R-:W-:-:S05]  /*60b0*/  FMUL.FTZ R176, R179, R179 ;  /* 0x000000b3b3b07220 */ /* 0x001fca0000410000 */
[----:B------:R-:W-:-:S05]  /*60c0*/  FSEL R176, R176, RZ, P1 ;  /* 0x000000ffb0b07208 */ /* 0x000fca0000800000 */
[----:B------:R-:W-:Y:S02]  /*60d0*/  FADD.FTZ R178, R178, R176 ;  /* 0x000000b0b2b27221 */ /* 0x000fe40000010000 */
[----:B------:R-:W0:Y:S02]  /*60e0*/  @!P0 LDC.64 R176, c[0x0][0x258] ;  /* 0x00009600ffb08b82 */ /* 0x000e240000000a00 */
[----:B------:R-:W1:Y:S01]  /*60f0*/  MUFU.RSQ R235, R178 ;  /* 0x000000b200eb7308 */ /* 0x000e620000001400 */
[----:B0-----:R-:W-:-:S04]  /*6100*/  @!P0 LEA R176, P2, R9, R176, 0x2 ;  /* 0x000000b009b08211 */ /* 0x001fc800078410ff */
[----:B------:R-:W-:-:S05]  /*6110*/  @!P0 LEA.HI.X R177, R9, R177, R249, 0x2, P2 ;  /* 0x000000b109b18211 */ /* 0x000fca00010f14f9 */
[----:B-1----:R0:W-:Y:S01]  /*6120*/  @!P0 STG.E desc[UR4][R176.64], R235 ;  /* 0x000000ebb0008986 */ /* 0x0021e2000c101904 */
[----:B------:R-:W-:-:S13]  /*6130*/  ISETP.GE.AND P0, PT, R248, 0x1, PT ;  /* 0x00000001f800780c */ /* 0x000fda0003f06270 */
[----:B0-----:R-:W-:Y:S05]  /*6140*/  @!P0 BRA `(.L_x_16511) ;  /* 0x00000014002c8947 */ /* 0x001fea0003800000 */
[----:B------:R-:W-:Y:S01]  /*6150*/  IADD3 R176, R248, -0x1, RZ ;  /* 0xfffffffff8b07810 */ /* 0x000fe20007ffe0ff */
[----:B------:R-:W2:Y:S01]  /*6160*/  LDL R178, [R1+0xc] ;  /* 0x00000c0001b27983 */ /* 0x000ea20000100800 */
[----:B------:R-:W-:-:S03]  /*6170*/  FSEL R248, R179, RZ, !P1 ;  /* 0x000000ffb3f87208 */ /* 0x000fc60004800000 */
[----:B------:R-:W3:Y:S01]  /*6180*/  LDL R179, [R1+0x8] ;  /* 0x0000080001b37983 */ /* 0x000ee20000100800 */
[----:B------:R-:W-:Y:S02]  /*6190*/  IMAD R249, R176, R252, RZ ;  /* 0x000000fcb0f97224 */ /* 0x000fe400078e02ff */
[C---:B------:R-:W-:Y:S01]  /*61a0*/  FADD.FTZ R177, -R248.reuse, R192 ;  /* 0x000000c0f8b17221 */ /* 0x040fe20000010100 */
[----:B------:R-:W-:Y:S01]  /*61b0*/  FADD.FTZ R176, -R248, R193 ;  /* 0x000000c1f8b07221 */ /* 0x000fe20000010100 */
[----:B------:R-:W4:Y:S04]  /*61c0*/  LDL R192, [R1+0x18] ;  /* 0x0000180001c07983 */ /* 0x000f280000100800 */
[----:B------:R-:W4:Y:S01]  /*61d0*/  LDL R193, [R1] ;  /* 0x0000000001c17983 */ /* 0x000f220000100800 */
[C---:B------:R-:W-:Y:S01]  /*61e0*/  FMUL.FTZ R176, R235.reuse, R176 ;  /* 0x000000b0ebb07220 */ /* 0x040fe20000410000 */
[----:B------:R-:W-:-:S02]  /*61f0*/  FMUL.FTZ R177, R235, R177 ;  /* 0x000000b1ebb17220 */ /* 0x000fc40000410000 */
[----:B------:R-:W4:Y:S04]  /*6200*/  LDL R252, [R1+0x4] ;  /* 0x0000040001fc7983 */ /* 0x000f280000100800 */
[----:B------:R-:W4:Y:S04]  /*6210*/  LDL R251, [R1+0x1c] ;  /* 0x00001c0001fb7983 */ /* 0x000f280000100800 */
[----:B------:R-:W4:Y:S01]  /*6220*/  LDL R250, [R1+0x14] ;  /* 0x0000140001fa7983 */ /* 0x000f220000100800 */
[----:B--2---:R-:W-:Y:S01]  /*6230*/  FFMA.FTZ R177, R178, R177, R35 ;  /* 0x000000b1b2b17223 */ /* 0x004fe20000010023 */
[----:B---3--:R-:W-:-:S05]  /*6240*/  FFMA.FTZ R176, R179, R176, R34 ;  /* 0x000000b0b3b07223 */ /* 0x008fca0000010022 */
[----:B------:R-:W-:Y:S01]  /*6250*/  F2FP.BF16.F32.PACK_AB R179, R177, R176 ;  /* 0x000000b0b1b3723e */ /* 0x000fe200000010ff */
[C---:B------:R-:W-:Y:S02]  /*6260*/  FADD.FTZ R176, -R248.reuse, R191 ;  /* 0x000000bff8b07221 */ /* 0x040fe40000010100 */
[----:B------:R-:W2:Y:S01]  /*6270*/  LDL R191, [R1+0x10] ;  /* 0x0000100001bf7983 */ /* 0x000ea20000100800 */
[C---:B------:R-:W-:Y:S01]  /*6280*/  FADD.FTZ R178, -R248.reuse, R189 ;  /* 0x000000bdf8b27221 */ /* 0x040fe20000010100 */
[----:B------:R-:W-:-:S03]  /*6290*/  FADD.FTZ R187, -R248, R187 ;  /* 0x000000bbf8bb7221 */ /* 0x000fc60000010100 */
[C---:B------:R-:W-:Y:S01]  /*62a0*/  FMUL.FTZ R178, R235.reuse, R178 ;  /* 0x000000b2ebb27220 */ /* 0x040fe20000410000 */
[----:B------:R-:W-:Y:S01]  /*62b0*/  FMUL.FTZ R187, R235, R187 ;  /* 0x000000bbebbb7220 */ /* 0x000fe20000410000 */
[----:B------:R-:W-:Y:S02]  /*62c0*/  FADD.FTZ R186, -R248, R186 ;  /* 0x000000baf8ba7221 */ /* 0x000fe40000010100 */
[----:B----4-:R-:W-:Y:S01]  /*62d0*/  FFMA.FTZ R189, R192, R178, R30 ;  /* 0x000000b2c0bd7223 */ /* 0x010fe2000001001e */
[----:B------:R-:W-:Y:S01]  /*62e0*/  FFMA.FTZ R178, R193, R187, R32 ;  /* 0x000000bbc1b27223 */ /* 0x000fe20000010020 */
[C---:B------:R-:W-:Y:S01]  /*62f0*/  FMUL.FTZ R186, R235.reuse, R186 ;  /* 0x000000baebba7220 */ /* 0x040fe20000410000 */
[----:B------:R-:W0:Y:S01]  /*6300*/  LDC.64 R192, c[0x0][0x2b8] ;  /* 0x0000ae00ffc07b82 */ /* 0x000e220000000a00 */
[C---:B------:R-:W-:Y:S01]  /*6310*/  FADD.FTZ R188, -R248.reuse, R188 ;  /* 0x000000bcf8bc7221 */ /* 0x040fe20000010100 */
[----:B------:R-:W-:Y:S01]  /*6320*/  FADD.FTZ R177, -R248, R190 ;  /* 0x000000bef8b17221 */ /* 0x000fe20000010100 */
[----:B------:R-:W-:Y:S01]  /*6330*/  FFMA.FTZ R186, R252, R186, R33 ;  /* 0x000000bafcba7223 */ /* 0x000fe20000010021 */
[C---:B------:R-:W-:Y:S01]  /*6340*/  FMUL.FTZ R176, R235.reuse, R176 ;  /* 0x000000b0ebb07220 */ /* 0x040fe20000410000 */
[C---:B------:R-:W-:Y:S01]  /*6350*/  FMUL.FTZ R188, R235.reuse, R188 ;  /* 0x000000bcebbc7220 */ /* 0x040fe20000410000 */
[----:B------:R-:W-:-:S02]  /*6360*/  FMUL.FTZ R177, R235, R177 ;  /* 0x000000b1ebb17220 */ /* 0x000fc40000410000 */
[----:B------:R-:W-:Y:S01]  /*6370*/  F2FP.BF16.F32.PACK_AB R178, R186, R178 ;  /* 0x000000b2bab2723e */ /* 0x000fe200000010ff */
[----:B------:R-:W-:Y:S01]  /*6380*/  FFMA.FTZ R187, R251, R188, R31 ;  /* 0x000000bcfbbb7223 */ /* 0x000fe2000001001f */
[----:B------:R-:W-:Y:S01]  /*6390*/  SHF.R.S32.HI R186, RZ, 0x1f, R249 ;  /* 0x0000001fffba7819 */ /* 0x000fe200000114f9 */
[----:B------:R-:W-:-:S03]  /*63a0*/  FFMA.FTZ R188, R250, R177, R29 ;  /* 0x000000b1fabc7223 */ /* 0x000fc6000001001d */
[----:B------:R-:W-:Y:S02]  /*63b0*/  LEA.HI R249, R186, R249, RZ, 0x3 ;  /* 0x000000f9baf97211 */ /* 0x000fe400078f18ff */
[----:B------:R-:W-:Y:S01]  /*63c0*/  F2FP.BF16.F32.PACK_AB R177, R187, R189 ;  /* 0x000000bdbbb1723e */ /* 0x000fe200000010ff */
[C---:B------:R-:W-:Y:S01]  /*63d0*/  FADD.FTZ R16, -R248.reuse, R16 ;  /* 0x00000010f8107221 */ /* 0x040fe20000010100 */
[C---:B------:R-:W-:Y:S01]  /*63e0*/  FADD.FTZ R190, -R248.reuse, R17 ;  /* 0x00000011f8be7221 */ /* 0x040fe20000010100 */
[C---:B------:R-:W-:Y:S02]  /*63f0*/  FADD.FTZ R14, -R248.reuse, R14 ;  /* 0x0000000ef80e7221 */ /* 0x040fe40000010100 */
[C---:B------:R-:W-:Y:S01]  /*6400*/  FMUL.FTZ R17, R235.reuse, R16 ;  /* 0x00000010eb117220 */ /* 0x040fe20000410000 */
[----:B------:R-:W-:Y:S01]  /*6410*/  FMUL.FTZ R190, R235, R190 ;  /* 0x000000beebbe7220 */ /* 0x000fe20000410000 */
[C---:B------:R-:W-:Y:S01]  /*6420*/  FADD.FTZ R10, -R248.reuse, R10 ;  /* 0x0000000af80a7221 */ /* 0x040fe20000010100 */
[C---:B------:R-:W-:Y:S01]  /*6430*/  FADD.FTZ R16, -R248.reuse, R11 ;  /* 0x0000000bf8107221 */ /* 0x040fe20000010100 */
[----:B------:R-:W-:Y:S01]  /*6440*/  FADD.FTZ R12, -R248, R12 ;  /* 0x0000000cf80c7221 */ /* 0x000fe20000010100 */
[----:B------:R-:W-:Y:S01]  /*6450*/  FFMA.FTZ R17, R242, R17, R42 ;  /* 0x00000011f2117223 */ /* 0x000fe2000001002a */
[----:B------:R-:W-:Y:S01]  /*6460*/  FFMA.FTZ R190, R243, R190, R43 ;  /* 0x000000bef3be7223 */ /* 0x000fe2000001002b */
        /* <DEDUP_REMOVED lines=9> */
[C---:B------:R-:W-:Y:S01]  /*6500*/  FMUL.FTZ R210, R235.reuse, R252 ;  /* 0x000000fcebd27220 */ /* 0x040fe20000410000 */
        /* <DEDUP_REMOVED lines=8> */
[C---:B------:R-:W-:Y:S01]  /*6590*/  FMUL.FTZ R220, R235.reuse, R18 ;  /* 0x00000012ebdc7220 */ /* 0x040fe20000410000 */
[C---:B------:R-:W-:Y:S01]  /*65a0*/  FADD.FTZ R199, -R248.reuse, R228 ;  /* 0x000000e4f8c77221 */ /* 0x040fe20000010100 */
[----:B------:R-:W-:Y:S01]  /*65b0*/  FADD.FTZ R201, -R248, R230 ;  /* 0x000000e6f8c97221 */ /* 0x000fe20000010100 */
[C---:B------:R-:W-:Y:S01]  /*65c0*/  FMUL.FTZ R0, R235.reuse, R0 ;  /* 0x00000000eb007220 */ /* 0x040fe20000410000 */
[C---:B------:R-:W-:Y:S01]  /*65d0*/  FMUL.FTZ R2, R235.reuse, R2 ;  /* 0x00000002eb027220 */ /* 0x040fe20000410000 */
[----:B------:R-:W-:-:S02]  /*65e0*/  FMUL.FTZ R8, R235, R8 ;  /* 0x00000008eb087220 */ /* 0x000fc40000410000 */
[----:B------:R-:W-:Y:S01]  /*65f0*/  FFMA.FTZ R0, R114, R0, R54 ;  /* 0x0000000072007223 */ /* 0x000fe20000010036 */
[----:B------:R-:W-:Y:S01]  /*6600*/  FFMA.FTZ R215, R132, R215, R72 ;  /* 0x000000d784d77223 */ /* 0x000fe20000010048 */
[----:B------:R-:W-:Y:S01]  /*6610*/  FFMA.FTZ R220, R130, R220, R70 ;  /* 0x000000dc82dc7223 */ /* 0x000fe20000010046 */
[----:B--2---:R-:W-:-:S05]  /*6620*/  FFMA.FTZ R176, R191, R176, R28 ;  /* 0x000000b0bfb07223 */ /* 0x004fca000001001c */
[----:B------:R-:W-:Y:S02]  /*6630*/  F2FP.BF16.F32.PACK_AB R176, R188, R176 ;  /* 0x000000b0bcb0723e */ /* 0x000fe400000010ff */
[----:B------:R-:W-:-:S05]  /*6640*/  LEA.HI.SX32 R188, R249, R234, 0x1d ;  /* 0x000000eaf9bc7211 */ /* 0x000fca00078feaff */
[----:B0-----:R-:W-:-:S05]  /*6650*/  IMAD.WIDE.U32 R186, R188, 0x10, R192 ;  /* 0x00000010bcba7825 */ /* 0x001fca00078e00c0 */
[----:B------:R0:W-:Y:S02]  /*6660*/  STG.E.128 desc[UR4][R186.64], R176 ;  /* 0x000000b0ba007986 */ /* 0x0001e4000c101d04 */
[C---:B0-----:R-:W-:Y:S01]  /*6670*/  FADD.FTZ R178, -R248.reuse, R15 ;  /* 0x0000000ff8b27221 */ /* 0x041fe20000010100 */
[C---:B------:R-:W-:Y:S01]  /*6680*/  FMUL.FTZ R15, R235.reuse, R14 ;  /* 0x0000000eeb0f7220 */ /* 0x040fe20000410000 */
[----:B------:R-:W-:Y:S02]  /*6690*/  FADD.FTZ R176, -R248, R13 ;  /* 0x0000000df8b07221 */ /* 0x000fe40000010100 */
[C---:B------:R-:W-:Y:S01]  /*66a0*/  FMUL.FTZ R178, R235.reuse, R178 ;  /* 0x000000b2ebb27220 */ /* 0x040fe20000410000 */
[C---:B------:R-:W-:Y:S01]  /*66b0*/  FMUL.FTZ R13, R235.reuse, R12 ;  /* 0x0000000ceb0d7220 */ /* 0x040fe20000410000 */
[----:B------:R-:W-:Y:S01]  /*66c0*/  FFMA.FTZ R15, R240, R15, R40 ;  /* 0x0000000ff00f7223 */ /* 0x000fe20000010028 */
[----:B------:R-:W-:Y:S01]  /*66d0*/  FMUL.FTZ R12, R235, R176 ;  /* 0x000000b0eb0c7220 */ /* 0x000fe20000410000 */
[----:B------:R-:W-:Y:S01]  /*66e0*/  FFMA.FTZ R178, R241, R178, R41 ;  /* 0x000000b2f1b27223 */ /* 0x000fe20000010029 */
[----:B------:R-:W-:Y:S01]  /*66f0*/  F2FP.BF16.F32.PACK_AB R179, R190, R17 ;  /* 0x00000011beb3723e */ /* 0x000fe200000010ff */
[----:B------:R-:W-:Y:S01]  /*6700*/  FFMA.FTZ R176, R244, R11, R36 ;  /* 0x0000000bf4b07223 */ /* 0x000fe20000010024 */
[----:B------:R-:W-:Y:S01]  /*6710*/  FADD.FTZ R190, -R248, R6 ;  /* 0x00000006f8be7221 */ /* 0x000fe20000010100 */
[----:B------:R-:W-:Y:S01]  /*6720*/  FFMA.FTZ R11, R245, R10, R37 ;  /* 0x0000000af50b7223 */ /* 0x000fe20000010025 */
[----:B------:R-:W-:Y:S01]  /*6730*/  FFMA.FTZ R13, R246, R13, R38 ;  /* 0x0000000df60d7223 */ /* 0x000fe20000010026 */
[----:B------:R-:W-:Y:S01]  /*6740*/  FFMA.FTZ R12, R247, R12, R39 ;  /* 0x0000000cf70c7223 */ /* 0x000fe20000010027 */
[----:B------:R-:W-:Y:S01]  /*6750*/  F2FP.BF16.F32.PACK_AB R178, R178, R15 ;  /* 0x0000000fb2b2723e */ /* 0x000fe200000010ff */
[----:B------:R-:W-:Y:S01]  /*6760*/  FADD.FTZ R14, -R248, R27 ;  /* 0x0000001bf80e7221 */ /* 0x000fe20000010100 */
[----:B------:R-:W-:Y:S01]  /*6770*/  IADD3 R10, R188, 0x20, RZ ;  /* 0x00000020bc0a7810 */ /* 0x000fe20007ffe0ff */
[C---:B------:R-:W-:Y:S01]  /*6780*/  FADD.FTZ R15, -R248.reuse, R26 ;  /* 0x0000001af80f7221 */ /* 0x040fe20000010100 */
[C---:B------:R-:W-:Y:S01]  /*6790*/  FADD.FTZ R26, -R248.reuse, R207 ;  /* 0x000000cff81a7221 */ /* 0x040fe20000010100 */
[C---:B------:R-:W-:Y:S01]  /*67a0*/  FADD.FTZ R27, -R248.reuse, R206 ;  /* 0x000000cef81b7221 */ /* 0x040fe20000010100 */
[----:B------:R-:W-:Y:S01]  /*67b0*/  MOV R207, R190 ;  /* 0x000000be00cf7202 */ /* 0x000fe20000000f00 */
[C---:B------:R-:W-:Y:S01]  /*67c0*/  FADD.FTZ R190, -R248.reuse, R226 ;  /* 0x000000e2f8be7221 */ /* 0x040fe20000010100 */
[----:B------:R-:W-:Y:S01]  /*67d0*/  MOV R206, R189 ;  /* 0x000000bd00ce7202 */ /* 0x000fe20000000f00 */
[----:B------:R-:W-:Y:S01]  /*67e0*/  FADD.FTZ R189, -R248, R227 ;  /* 0x000000e3f8bd7221 */ /* 0x000fe20000010100 */
[----:B------:R-:W-:Y:S01]  /*67f0*/  F2FP.BF16.F32.PACK_AB R176, R11, R176 ;  /* 0x000000b00bb0723e */ /* 0x000fe200000010ff */
[----:B------:R-:W-:Y:S01]  /*6800*/  IMAD.WIDE.U32 R10, R10, 0x10, R192 ;  /* 0x000000100a0a7825 */ /* 0x000fe200078e00c0 */
[----:B------:R-:W-:Y:S01]  /*6810*/  F2FP.BF16.F32.PACK_AB R177, R12, R13 ;  /* 0x0000000d0cb1723e */ /* 0x000fe200000010ff */
[----:B------:R-:W0:Y:S02]  /*6820*/  LDC.64 R226, c[0x0][0x2b8] ;  /* 0x0000ae00ffe27b82 */ /* 0x000e240000000a00 */
[C---:B------:R-:W-:Y:S01]  /*6830*/  FADD.FTZ R187, -R248.reuse, R7 ;  /* 0x00000007f8bb7221 */ /* 0x040fe20000010100 */
[C---:B------:R-:W-:Y:S01]  /*6840*/  FADD.FTZ R186, -R248.reuse, R5 ;  /* 0x00000005f8ba7221 */ /* 0x040fe20000010100 */
[C---:B------:R-:W-:Y:S01]  /*6850*/  FADD.FTZ R191, -R248.reuse, R4 ;  /* 0x00000004f8bf7221 */ /* 0x040fe20000010100 */
[----:B------:R1:W-:Y:S01]  /*6860*/  STG.E.128 desc[UR4][R10.64], R176 ;  /* 0x000000b00a007986 */ /* 0x0003e2000c101d04 */
        /* <DEDUP_REMOVED lines=11> */
[----:B------:R-:W-:Y:S01]  /*6920*/  MOV R209, R192 ;  /* 0x000000c000d17202 */ /* 0x000fe20000000f00 */
[C---:B------:R-:W-:Y:S01]  /*6930*/  FADD.FTZ R181, -R248.reuse, R218 ;  /* 0x000000daf8b57221 */ /* 0x040fe20000010100 */
[----:B------:R-:W-:Y:S01]  /*6940*/  MOV R208, R191 ;  /* 0x000000bf00d07202 */ /* 0x000fe20000000f00 */
[C---:B-1----:R-:W-:Y:S01]  /*6950*/  FADD.FTZ R176, -R248.reuse, R205 ;  /* 0x000000cdf8b07221 */ /* 0x042fe20000010100 */
[----:B------:R-:W-:Y:S01]  /*6960*/  MOV R205, R187 ;  /* 0x000000bb00cd7202 */ /* 0x000fe20000000f00 */
[C---:B------:R-:W-:Y:S01]  /*6970*/  FADD.FTZ R187, -R248.reuse, R212 ;  /* 0x000000d4f8bb7221 */ /* 0x040fe20000010100 */
[C---:B------:R-:W-:Y:S01]  /*6980*/  FADD.FTZ R177, -R248.reuse, R204 ;  /* 0x000000ccf8b17221 */ /* 0x040fe20000010100 */
[C---:B------:R-:W-:Y:S01]  /*6990*/  FMUL.FTZ R212, R235.reuse, R251 ;  /* 0x000000fbebd47220 */ /* 0x040fe20000410000 */
[----:B------:R-:W-:Y:S01]  /*69a0*/  MOV R204, R186 ;  /* 0x000000ba00cc7202 */ /* 0x000fe20000000f00 */
[C---:B------:R-:W-:Y:S01]  /*69b0*/  FADD.FTZ R185, -R248.reuse, R214 ;  /* 0x000000d6f8b97221 */ /* 0x040fe20000010100 */
[----:B------:R-:W-:Y:S01]  /*69c0*/  FADD.FTZ R194, -R248, R222 ;  /* 0x000000def8c27221 */ /* 0x000fe20000010100 */
[C---:B------:R-:W-:Y:S01]  /*69d0*/  FMUL.FTZ R222, R235.reuse, R16 ;  /* 0x00000010ebde7220 */ /* 0x040fe20000410000 */
[C---:B------:R-:W-:Y:S01]  /*69e0*/  FMUL.FTZ R218, R235.reuse, R19 ;  /* 0x00000013ebda7220 */ /* 0x040fe20000410000 */
[C---:B------:R-:W-:Y:S01]  /*69f0*/  FMUL.FTZ R214, R235.reuse, R25 ;  /* 0x00000019ebd67220 */ /* 0x040fe20000410000 */
[----:B------:R-:W-:Y:S01]  /*6a00*/  FMUL.FTZ R25, R235, R177 ;  /* 0x000000b1eb197220 */ /* 0x000fe20000410000 */
[----:B------:R-:W-:Y:S01]  /*6a10*/  FFMA.FTZ R19, R110, R210, R50 ;  /* 0x000000d26e137223 */ /* 0x000fe20000010032 */
[----:B------:R-:W-:Y:S01]  /*6a20*/  FFMA.FTZ R16, R111, R212, R51 ;  /* 0x000000d46f107223 */ /* 0x000fe20000010033 */
        /* <DEDUP_REMOVED lines=15> */
[C---:B------:R-:W-:Y:S01]  /*6b20*/  FMUL.FTZ R181, R235.reuse, R185 ;  /* 0x000000b9ebb57220 */ /* 0x040fe20000410000 */
        /* <DEDUP_REMOVED lines=11> */
[----:B------:R-:W-:Y:S01]  /*6be0*/  FADD.FTZ R193, -R248, R223 ;  /* 0x000000dff8c17221 */ /* 0x000fe20000010100 */
[C---:B------:R-:W-:Y:S01]  /*6bf0*/  FMUL.FTZ R221, R235.reuse, R17 ;  /* 0x00000011ebdd7220 */ /* 0x040fe20000410000 */
[C---:B------:R-:W-:Y:S01]  /*6c00*/  FMUL.FTZ R213, R235.reuse, R21 ;  /* 0x00000015ebd57220 */ /* 0x040fe20000410000 */
[C---:B------:R-:W-:Y:S01]  /*6c10*/  FMUL.FTZ R24, R235.reuse, R176 ;  /* 0x000000b0eb187220 */ /* 0x040fe20000410000 */
[C---:B------:R-:W-:Y:S01]  /*6c20*/  FMUL.FTZ R26, R235.reuse, R178 ;  /* 0x000000b2eb1a7220 */ /* 0x040fe20000410000 */
[C---:B------:R-:W-:Y:S01]  /*6c30*/  FMUL.FTZ R194, R235.reuse, R198 ;  /* 0x000000c6ebc27220 */ /* 0x040fe20000410000 */
[----:B------:R-:W-:Y:S01]  /*6c40*/  F2FP.BF16.F32.PACK_AB R19, R16, R19 ;  /* 0x000000131013723e */ /* 0x000fe200000010ff */
[----:B------:R-:W-:Y:S01]  /*6c50*/  FADD.FTZ R192, -R248, R224 ;  /* 0x000000e0f8c07221 */ /* 0x000fe20000010100 */
        /* <DEDUP_REMOVED lines=9> */
[----:B------:R-:W-:Y:S01]  /*6cf0*/  IADD3 R198, R188, 0x40, RZ ;  /* 0x00000040bcc67810 */ /* 0x000fe20007ffe0ff */
        /* <DEDUP_REMOVED lines=19> */
[----:B------:R-:W-:Y:S01]  /*6e30*/  F2FP.BF16.F32.PACK_AB R18, R209, R18 ;  /* 0x00000012d112723e */ /* 0x000fe200000010ff */
[----:B0-----:R-:W-:Y:S01]  /*6e40*/  IMAD.WIDE.U32 R198, R198, 0x10, R226 ;  /* 0x00000010c6c67825 */ /* 0x001fe200078e00e2 */
[----:B------:R-:W-:-:S03]  /*6e50*/  F2FP.BF16.F32.PACK_AB R17, R204, R17 ;  /* 0x00000011cc11723e */ /* 0x000fc600000010ff */
[----:B------:R-:W-:Y:S01]  /*6e60*/  FMUL.FTZ R196, R235, R200 ;  /* 0x000000c8ebc47220 */ /* 0x000fe20000410000 */
[----:B------:R-:W-:Y:S01]  /*6e70*/  F2FP.BF16.F32.PACK_AB R16, R205, R16 ;  /* 0x00000010cd10723e */ /* 0x000fe200000010ff */
[----:B------:R-:W-:Y:S01]  /*6e80*/  FFMA.FTZ R201, R118, R5, R58 ;  /* 0x0000000576c97223 */ /* 0x000fe2000001003a */
[----:B------:R-:W-:Y:S01]  /*6e90*/  FFMA.FTZ R6, R119, R6, R59 ;  /* 0x0000000677067223 */ /* 0x000fe2000001003b */
[----:B------:R-:W-:Y:S01]  /*6ea0*/  FFMA.FTZ R200, R116, R3, R56 ;  /* 0x0000000374c87223 */ /* 0x000fe20000010038 */
[C---:B------:R-:W-:Y:S01]  /*6eb0*/  FMUL.FTZ R7, R235.reuse, R7 ;  /* 0x00000007eb077220 */ /* 0x040fe20000410000 */
[C---:B------:R-:W-:Y:S01]  /*6ec0*/  FMUL.FTZ R12, R235.reuse, R12 ;  /* 0x0000000ceb0c7220 */ /* 0x040fe20000410000 */
[----:B------:R-:W-:Y:S01]  /*6ed0*/  FMUL.FTZ R13, R235, R13 ;  /* 0x0000000deb0d7220 */ /* 0x000fe20000410000 */
        /* <DEDUP_REMOVED lines=8> */
[----:B------:R0:W-:Y:S01]  /*6f60*/  STG.E.128 desc[UR4][R198.64], R16 ;  /* 0x00000010c6007986 */ /* 0x0001e2000c101d04 */
[----:B------:R-:W-:Y:S01]  /*6f70*/  FFMA.FTZ R4, R120, R7, R60 ;  /* 0x0000000778047223 */ /* 0x000fe2000001003c */
[----:B------:R-:W-:Y:S01]  /*6f80*/  FFMA.FTZ R13, R125, R13, R65 ;  /* 0x0000000d7d0d7223 */ /* 0x000fe20000010041 */
[----:B------:R-:W-:Y:S01]  /*6f90*/  FFMA.FTZ R219, R112, R219, R52 ;  /* 0x000000db70db7223 */ /* 0x000fe20000010034 */
[----:B------:R-:W-:Y:S01]  /*6fa0*/  FFMA.FTZ R216, R113, R216, R53 ;  /* 0x000000d871d87223 */ /* 0x000fe20000010035 */
[----:B------:R-:W-:Y:S01]  /*6fb0*/  FFMA.FTZ R7, R126, R14, R66 ;  /* 0x0000000e7e077223 */ /* 0x000fe20000010042 */
[----:B------:R-:W-:Y:S01]  /*6fc0*/  FFMA.FTZ R2, R127, R15, R67 ;  /* 0x0000000f7f027223 */ /* 0x000fe20000010043 */
[----:B------:R-:W-:-:S02]  /*6fd0*/  IADD3 R14, R188, 0x80, RZ ;  /* 0x00000080bc0e7810 */ /* 0x000fc40007ffe0ff */
[----:B0-----:R-:W-:Y:S01]  /*6fe0*/  F2FP.BF16.F32.PACK_AB R19, R6, R201 ;  /* 0x000000c90613723e */ /* 0x001fe200000010ff */
[----:B------:R-:W-:Y:S01]  /*6ff0*/  FFMA.FTZ R6, R124, R12, R64 ;  /* 0x0000000c7c067223 */ /* 0x000fe20000010040 */
[----:B------:R-:W-:Y:S01]  /*7000*/  F2FP.BF16.F32.PACK_AB R18, R5, R200 ;  /* 0x000000c80512723e */ /* 0x000fe200000010ff */
[----:B------:R-:W-:Y:S01]  /*7010*/  FFMA.FTZ R5, R122, R10, R62 ;  /* 0x0000000a7a057223 */ /* 0x000fe2000001003e */
[----:B------:R-:W-:Y:S01]  /*7020*/  F2FP.BF16.F32.PACK_AB R17, R3, R0 ;  /* 0x000000000311723e */ /* 0x000fe200000010ff */
[----:B------:R-:W-:Y:S01]  /*7030*/  FFMA.FTZ R0, R123, R11, R63 ;  /* 0x0000000b7b007223 */ /* 0x000fe2000001003f */
[----:B------:R-:W-:Y:S01]  /*7040*/  IADD3 R12, R188, 0x60, RZ ;  /* 0x00000060bc0c7810 */ /* 0x000fe20007ffe0ff */
[----:B------:R-:W-:Y:S01]  /*7050*/  FFMA.FTZ R3, R121, R8, R61 ;  /* 0x0000000879037223 */ /* 0x000fe2000001003d */
[----:B------:R-:W-:Y:S01]  /*7060*/  F2FP.BF16.F32.PACK_AB R6, R13, R6 ;  /* 0x000000060d06723e */ /* 0x000fe200000010ff */
[----:B------:R-:W-:Y:S01]  /*7070*/  IMAD.WIDE.U32 R14, R14, 0x10, R226 ;  /* 0x000000100e0e7825 */ /* 0x000fe200078e00e2 */
[----:B------:R-:W-:-:S02]  /*7080*/  F2FP.BF16.F32.PACK_AB R16, R216, R219 ;  /* 0x000000dbd810723e */ /* 0x000fc400000010ff */
[----:B------:R-:W-:Y:S01]  /*7090*/  F2FP.BF16.F32.PACK_AB R7, R2, R7 ;  /* 0x000000070207723e */ /* 0x000fe200000010ff */
[----:B------:R-:W-:Y:S01]  /*70a0*/  IMAD.WIDE.U32 R12, R12, 0x10, R226 ;  /* 0x000000100c0c7825 */ /* 0x000fe200078e00e2 */
[----:B------:R-:W-:-:S03]  /*70b0*/  F2FP.BF16.F32.PACK_AB R5, R0, R5 ;  /* 0x000000050005723e */ /* 0x000fc600000010ff */
[----:B------:R-:W-:Y:S01]  /*70c0*/  FFMA.FTZ R0, R133, R213, R73 ;  /* 0x000000d585007223 */ /* 0x000fe20000010049 */
[----:B------:R-:W-:Y:S01]  /*70d0*/  F2FP.BF16.F32.PACK_AB R4, R3, R4 ;  /* 0x000000040304723e */ /* 0x000fe200000010ff */
[C---:B------:R-:W-:Y:S01]  /*70e0*/  FMUL.FTZ R23, R235.reuse, R23 ;  /* 0x00000017eb177220 */ /* 0x040fe20000410000 */
[----:B------:R-:W-:Y:S01]  /*70f0*/  FMUL.FTZ R22, R235, R22 ;  /* 0x00000016eb167220 */ /* 0x000fe20000410000 */
[----:B------:R0:W-:Y:S01]  /*7100*/  STG.E.128 desc[UR4][R12.64], R16 ;  /* 0x000000100c007986 */ /* 0x0001e2000c101d04 */
[C---:B------:R-:W-:Y:S01]  /*7110*/  FADD.FTZ R202, -R248.reuse, R231 ;  /* 0x000000e7f8ca7221 */ /* 0x040fe20000010100 */
[C---:B------:R-:W-:Y:S02]  /*7120*/  FADD.FTZ R203, -R248.reuse, R232 ;  /* 0x000000e8f8cb7221 */ /* 0x040fe40000010100 */
[----:B------:R1:W-:Y:S01]  /*7130*/  STG.E.128 desc[UR4][R14.64], R4 ;  /* 0x000000040e007986 */ /* 0x0003e2000c101d04 */
[----:B------:R-:W-:Y:S01]  /*7140*/  FADD.FTZ R211, -R248, R233 ;  /* 0x000000e9f8d37221 */ /* 0x000fe20000010100 */
[----:B------:R-:W-:Y:S01]  /*7150*/  FFMA.FTZ R205, R135, R23, R75 ;  /* 0x0000001787cd7223 */ /* 0x000fe2000001004b */
[----:B------:R-:W-:Y:S01]  /*7160*/  FFMA.FTZ R22, R134, R22, R74 ;  /* 0x0000001686167223 */ /* 0x000fe2000001004a */
[----:B------:R-:W-:Y:S01]  /*7170*/  FFMA.FTZ R23, R131, R218, R71 ;  /* 0x000000da83177223 */ /* 0x000fe20000010047 */
[----:B------:R-:W-:Y:S01]  /*7180*/  FFMA.FTZ R25, R141, R25, R81 ;  /* 0x000000198d197223 */ /* 0x000fe20000010051 */
[----:B------:R-:W-:Y:S01]  /*7190*/  FFMA.FTZ R8, R151, R183, R91 ;  /* 0x000000b797087223 */ /* 0x000fe2000001005b */
[C---:B------:R-:W-:Y:S01]  /*71a0*/  FMUL.FTZ R210, R235.reuse, R202 ;  /* 0x000000caebd27220 */ /* 0x040fe20000410000 */
[C---:B------:R-:W-:Y:S01]  /*71b0*/  FMUL.FTZ R212, R235.reuse, R203 ;  /* 0x000000cbebd47220 */ /* 0x040fe20000410000 */
[----:B------:R-:W-:Y:S01]  /*71c0*/  FMUL.FTZ R211, R235, R211 ;  /* 0x000000d3ebd37220 */ /* 0x000fe20000410000 */
[----:B------:R-:W-:Y:S01]  /*71d0*/  IADD3 R2, R188, 0xa0, RZ ;  /* 0x000000a0bc027810 */ /* 0x000fe20007ffe0ff */
[----:B0-----:R-:W-:Y:S01]  /*71e0*/  FFMA.FTZ R12, R136, R217, R76 ;  /* 0x000000d9880c7223 */ /* 0x001fe2000001004c */
[----:B------:R-:W-:Y:S01]  /*71f0*/  FFMA.FTZ R17, R137, R214, R77 ;  /* 0x000000d689117223 */ /* 0x000fe2000001004d */
[----:B------:R-:W-:Y:S01]  /*7200*/  FFMA.FTZ R13, R138, R20, R78 ;  /* 0x000000148a0d7223 */ /* 0x000fe2000001004e */
[----:B-1----:R-:W-:Y:S01]  /*7210*/  F2FP.BF16.F32.PACK_AB R6, R0, R215 ;  /* 0x000000d70006723e */ /* 0x002fe200000010ff */
[----:B------:R-:W-:Y:S01]  /*7220*/  FFMA.FTZ R0, R139, R21, R79 ;  /* 0x000000158b007223 */ /* 0x000fe2000001004f */
[----:B------:R-:W-:Y:S01]  /*7230*/  FFMA.FTZ R14, R140, R24, R80 ;  /* 0x000000188c0e7223 */ /* 0x000fe20000010050 */
[----:B------:R-:W-:Y:S01]  /*7240*/  FFMA.FTZ R19, R150, R182, R90 ;  /* 0x000000b696137223 */ /* 0x000fe2000001005a */
[----:B------:R-:W-:Y:S01]  /*7250*/  FFMA.FTZ R222, R128, R222, R68 ;  /* 0x000000de80de7223 */ /* 0x000fe20000010044 */
[----:B------:R-:W-:Y:S01]  /*7260*/  FFMA.FTZ R221, R129, R221, R69 ;  /* 0x000000dd81dd7223 */ /* 0x000fe20000010045 */
[----:B------:R-:W-:Y:S01]  /*7270*/  IADD3 R10, R188, 0xc0, RZ ;  /* 0x000000c0bc0a7810 */ /* 0x000fe20007ffe0ff */
[----:B------:R-:W-:Y:S01]  /*7280*/  FFMA.FTZ R26, R142, R26, R82 ;  /* 0x0000001a8e1a7223 */ /* 0x000fe20000010052 */
        /* <DEDUP_REMOVED lines=8> */
[----:B------:R-:W-:Y:S01]  /*7310*/  FFMA.FTZ R177, R145, R177, R85 ;  /* 0x000000b191b17223 */ /* 0x000fe20000010055 */
[----:B------:R-:W-:Y:S01]  /*7320*/  F2FP.BF16.F32.PACK_AB R5, R23, R220 ;  /* 0x000000dc1705723e */ /* 0x000fe200000010ff */
[----:B------:R-:W-:Y:S01]  /*7330*/  FFMA.FTZ R17, R146, R178, R86 ;  /* 0x000000b292117223 */ /* 0x000fe20000010056 */
[----:B------:R-:W-:Y:S01]  /*7340*/  F2FP.BF16.F32.PACK_AB R14, R25, R14 ;  /* 0x0000000e190e723e */ /* 0x000fe200000010ff */
[----:B------:R-:W-:Y:S01]  /*7350*/  FFMA.FTZ R0, R147, R179, R87 ;  /* 0x000000b393007223 */ /* 0x000fe20000010057 */
[----:B------:R-:W-:Y:S01]  /*7360*/  F2FP.BF16.F32.PACK_AB R19, R8, R19 ;  /* 0x000000130813723e */ /* 0x000fe200000010ff */
[----:B------:R-:W-:Y:S01]  /*7370*/  FFMA.FTZ R21, R154, R186, R94 ;  /* 0x000000ba9a157223 */ /* 0x000fe2000001005e */
[----:B------:R-:W-:Y:S01]  /*7380*/  IADD3 R200, R188, 0x100, RZ ;  /* 0x00000100bcc87810 */ /* 0x000fe20007ffe0ff */
[----:B------:R-:W-:Y:S01]  /*7390*/  FFMA.FTZ R22, R156, R189, R96 ;  /* 0x000000bd9c167223 */ /* 0x000fe20000010060 */
[----:B------:R-:W-:Y:S01]  /*73a0*/  FFMA.FTZ R23, R158, R191, R98 ;  /* 0x000000bf9e177223 */ /* 0x000fe20000010062 */
        /* <DEDUP_REMOVED lines=15> */
[----:B------:R-:W-:-:S02]  /*74a0*/  F2FP.BF16.F32.PACK_AB R4, R221, R222 ;  /* 0x000000dedd04723e */ /* 0x000fc400000010ff */
        /* <DEDUP_REMOVED lines=21> */
.L_x_16511:
[----:B------:R-:W-:Y:S05]  /*7600*/  BSYNC B0 ;  /* 0x0000000000007941 */ /* 0x000fea0003800000 */
.L_x_16510:
[----:B0-----:R-:W0:Y:S02]  /*7610*/  LDC.64 R2, c[0x0][0x210] ;  /* 0x00008400ff027b82 */ /* 0x001e240000000a00 */
[----:B0-----:R-:W-:-:S04]  /*7620*/  LEA R9, R2, R9, 0x2 ;  /* 0x0000000902097211 */ /* 0x001fc800078e10ff */
[----:B------:R-:W-:-:S13]  /*7630*/  ISETP.GE.AND P0, PT, R9, R3, PT ;  /* 0x000000030900720c */ /* 0x000fda0003f06270 */
[----:B------:R-:W-:Y:S05]  /*7640*/  @!P0 BRA `(.L_x_16512) ;  /* 0xffffff9000248947 */ /* 0x000fea000383ffff */
[----:B------:R-:W-:Y:S05]  /*7650*/  EXIT ;  /* 0x000000000000794d */ /* 0x000fea0003800000 */
.L_x_16509:
        /* <DEDUP_REMOVED lines=8> */
.L_x_16514:
[----:B------:R-:W-:Y:S05]  /*76e0*/  BSYNC B0 ;  /* 0x0000000000007941 */ /* 0x000fea0003800000 */
.L_x_16513:
        /* <DEDUP_REMOVED lines=9> */
.L_x_16515:
[----:B------:R-:W-:Y:S01]  /*7780*/  FADD.FTZ R179, R179, R176 ;  /* 0x000000b0b3b37221 */ /* 0x000fe20000010000 */
[----:B------:R-:W-:-:S04]  /*7790*/  HFMA2.MMA R176, -RZ, RZ, 0, 2.384185791015625e-07 ;  /* 0x00000004ffb07435 */ /* 0x000fc800000001ff */
[----:B------:R-:W-:-:S07]  /*77a0*/  MOV R235, R179 ;  /* 0x000000b300eb7202 */ /* 0x000fce0000000f00 */
[----:B------:R-:W-:Y:S05]  /*77b0*/  WARPSYNC.COLLECTIVE R178, `(.L_x_16516) ;  /* 0x00000000b2087348 */ /* 0x000fea0003c00000 */
[----:B------:R0:W1:Y:S02]  /*77c0*/  SHFL.BFLY P2, R176, R235, R176, R177 ;  /* 0x0c0000b0ebb07389 */ /* 0x00006400000400b1 */
[----:B01----:R-:W-:Y:S01]  /*77d0*/  ENDCOLLECTIVE ;  /* 0x000000000000791b */ /* 0x003fe20003800000 */
.L_x_16516:
[----:B------:R-:W-:Y:S01]  /*77e0*/  FADD.FTZ R179, R179, R176 ;  /* 0x000000b0b3b37221 */ /* 0x000fe20000010000 */
[----:B------:R-:W-:-:S04]  /*77f0*/  HFMA2.MMA R176, -RZ, RZ, 0, 4.76837158203125e-07 ;  /* 0x00000008ffb07435 */ /* 0x000fc800000001ff */
[----:B------:R-:W-:-:S07]  /*7800*/  MOV R235, R179 ;  /* 0x000000b300eb7202 */ /* 0x000fce0000000f00 */
[----:B------:R-:W-:Y:S05]  /*7810*/  WARPSYNC.COLLECTIVE R178, `(.L_x_16517) ;  /* 0x00000000b2087348 */ /* 0x000fea0003c00000 */
[----:B------:R0:W1:Y:S02]  /*7820*/  SHFL.BFLY P2, R176, R235, R176, R177 ;  /* 0x0c0000b0ebb07389 */ /* 0x00006400000400b1 */
[----:B01----:R-:W-:Y:S01]  /*7830*/  ENDCOLLECTIVE ;  /* 0x000000000000791b */ /* 0x003fe20003800000 */
.L_x_16517:
[----:B------:R-:W-:Y:S01]  /*7840*/  FADD.FTZ R179, R179, R176 ;  /* 0x000000b0b3b37221 */ /* 0x000fe20000010000 */
[----:B------:R-:W-:-:S04]  /*7850*/  HFMA2.MMA R176, -RZ, RZ, 0, 9.5367431640625e-07 ;  /* 0x00000010ffb07435 */ /* 0x000fc800000001ff */
[----:B------:R-:W-:-:S07]  /*7860*/  MOV R235, R179 ;  /* 0x000000b300eb7202 */ /* 0x000fce0000000f00 */
[----:B------:R-:W-:Y:S05]  /*7870*/  WARPSYNC.COLLECTIVE R178, `(.L_x_16518) ;  /* 0x00000000b2087348 */ /* 0x000fea0003c00000 */
[----:B------:R0:W1:Y:S02]  /*7880*/  SHFL.BFLY P2, R176, R235, R176, R177 ;  /* 0x0c0000b0ebb07389 */ /* 0x00006400000400b1 */
[----:B01----:R-:W-:Y:S01]  /*7890*/  ENDCOLLECTIVE ;  /* 0x000000000000791b */ /* 0x003fe20003800000 */
.L_x_16518:
        /* <DEDUP_REMOVED lines=168> */
.L_x_16519:
[----:B------:R-:W-:Y:S01]  /*8320*/  FADD.FTZ R234, R234, R176 ;  /* 0x000000b0eaea7221 */ /* 0x000fe20000010000 */
[----:B------:R-:W-:-:S04]  /*8330*/  HFMA2.MMA R176, -RZ, RZ, 0, 1.1920928955078125e-07 ;  /* 0x00000002ffb07435 */ /* 0x000fc800000001ff */
[----:B------:R-:W-:-:S07]  /*8340*/  MOV R235, R234 ;  /* 0x000000ea00eb7202 */ /* 0x000fce0000000f00 */
[----:B------:R-:W-:Y:S05]  /*8350*/  WARPSYNC.COLLECTIVE R178, `(.L_x_16520) ;  /* 0x00000000b2087348 */ /* 0x000fea0003c00000 */
[----:B------:R0:W1:Y:S02]  /*8360*/  SHFL.BFLY P2, R176, R235, R176, R177 ;  /* 0x0c0000b0ebb07389 */ /* 0x00006400000400b1 */
[----:B01----:R-:W-:Y:S01]  /*8370*/  ENDCOLLECTIVE ;  /* 0x000000000000791b */ /* 0x003fe20003800000 */
.L_x_16520:
[----:B------:R-:W-:Y:S01]  /*8380*/  FADD.FTZ R234, R234, R176 ;  /* 0x000000b0eaea7221 */ /* 0x000fe20000010000 */
[----:B------:R-:W-:-:S04]  /*8390*/  HFMA2.MMA R176, -RZ, RZ, 0, 2.384185791015625e-07 ;  /* 0x00000004ffb07435 */ /* 0x000fc800000001ff */
[----:B------:R-:W-:-:S07]  /*83a0*/  MOV R235, R234 ;  /* 0x000000ea00eb7202 */ /* 0x000fce0000000f00 */
[----:B------:R-:W-:Y:S05]  /*83b0*/  WARPSYNC.COLLECTIVE R178, `(.L_x_16521) ;  /* 0x00000000b2087348 */ /* 0x000fea0003c00000 */
[----:B------:R0:W1:Y:S02]  /*83c0*/  SHFL.BFLY P2, R176, R235, R176, R177 ;  /* 0x0c0000b0ebb07389 */ /* 0x00006400000400b1 */
[----:B01----:R-:W-:Y:S01]  /*83d0*/  ENDCOLLECTIVE ;  /* 0x000000000000791b */ /* 0x003fe20003800000 */
.L_x_16521:
[----:B------:R-:W-:Y:S01]  /*83e0*/  FADD.FTZ R234, R234, R176 ;  /* 0x000000b0eaea7221 */ /* 0x000fe20000010000 */
[----:B------:R-:W-:-:S04]  /*83f0*/  HFMA2.MMA R176, -RZ, RZ, 0, 4.76837158203125e-07 ;  /* 0x00000008ffb07435 */ /* 0x000fc800000001ff */
[----:B------:R-:W-:-:S07]  /*8400*/  MOV R235, R234 ;  /* 0x000000ea00eb7202 */ /* 0x000fce0000000f00 */
[----:B------:R-:W-:Y:S05]  /*8410*/  WARPSYNC.COLLECTIVE R178, `(.L_x_16522) ;  /* 0x00000000b2087348 */ /* 0x000fea0003c00000 */
[----:B------:R0:W1:Y:S02]  /*8420*/  SHFL.BFLY P2, R176, R235, R176, R177 ;  /* 0x0c0000b0ebb07389 */ /* 0x00006400000400b1 */
[----:B01----:R-:W-:Y:S01]  /*8430*/  ENDCOLLECTIVE ;  /* 0x000000000000791b */ /* 0x003fe20003800000 */
.L_x_16522:
[----:B------:R-:W-:Y:S01]  /*8440*/  FADD.FTZ R234, R234, R176 ;  /* 0x000000b0eaea7221 */ /* 0x000fe20000010000 */
[----:B------:R-:W-:-:S04]  /*8450*/  HFMA2.MMA R176, -RZ, RZ, 0, 9.5367431640625e-07 ;  /* 0x00000010ffb07435 */ /* 0x000fc800000001ff */
[----:B------:R-:W-:-:S07]  /*8460*/  MOV R235, R234 ;  /* 0x000000ea00eb7202 */ /* 0x000fce0000000f00 */
[----:B------:R-:W-:Y:S05]  /*8470*/  WARPSYNC.COLLECTIVE R178, `(.L_x_16523) ;  /* 0x00000000b2087348 */ /* 0x000fea0003c00000 */
[----:B------:R0:W1:Y:S02]  /*8480*/  SHFL.BFLY P2, R176, R235, R176, R177 ;  /* 0x0c0000b0ebb07389 */ /* 0x00006400000400b1 */
[----:B01----:R-:W-:Y:S01]  /*8490*/  ENDCOLLECTIVE ;  /* 0x000000000000791b */ /* 0x003fe20003800000 */
.L_x_16523:
[----:B------:R-:W-:Y:S05]  /*84a0*/  BRA `(.L_x_16524) ;  /* 0xffffffd800d87947 */ /* 0x000fea000383ffff */
.L_x_16525:
        /* <DEDUP_REMOVED lines=13> */
.L_x_72315:


//--------------------- .text._ZN10layer_norm13ln_fwd_kernelINS_13Kernel_traitsIf13__nv_bfloat16S2_S2_fjLj2560ELj1ELj4ELj1ELj16ENS_18Kernel_traits_baseILj2560EfS2_S2_S2_fjLj128EEEEELb0ELb1ELb0ELb0EEEvNS_9FwdParamsE --------------------------
	.section	.text._ZN10layer_norm13ln_fwd_kernelINS_13Kernel_traitsIf13__nv_bfloat16S2_S2_fjLj2560ELj1ELj4ELj1ELj16ENS_18Kernel_traits_baseILj2560EfS2_S2_S2_fjLj128EEEEELb0ELb1ELb0ELb0EEEvNS_9FwdParamsE,"ax",@progbits
	.align	128
        .global         _ZN10layer_norm13ln_fwd_kernelINS_13Kernel_traitsIf13__nv_bfloat16S2_S2_fjLj2560ELj1ELj4ELj1ELj16ENS_18Kernel_traits_baseILj2560EfS2_S2_S2_fjLj128EEEEELb0ELb1ELb0ELb0EEEvNS_9FwdParamsE
        .type           _ZN10layer_norm13ln_fwd_kernelINS_13Kernel_traitsIf13__nv_bfloat16S2_S2_fjLj2560ELj1ELj4ELj1ELj16ENS_18Kernel_traits_baseILj2560EfS2_S2_S2_fjLj128EEEEELb0ELb1ELb0ELb0EEEvNS_9FwdParamsE,@function
        .size           _ZN10layer_norm13ln_fwd_kernelINS_13Kernel_traitsIf13__nv_bfloat16S2_S2_fjLj2560ELj1ELj4ELj1ELj16ENS_18Kernel_traits_baseILj2560EfS2_S2_S2_fjLj128EEEEELb0ELb1ELb0ELb0EEEvNS_9FwdParamsE,(.L_x_72316 - _ZN10layer_norm13ln_fwd_kernelINS_13Kernel_traitsIf13__nv_bfloat16S2_S2_fjLj2560ELj1ELj4ELj1ELj16ENS_18Kernel_traits_baseILj2560EfS2_S2_S2_fjLj128EEEEELb0ELb1ELb0ELb0EEEvNS_9FwdParamsE)
        .other          _ZN10layer_norm13ln_fwd_kernelINS_13Kernel_traitsIf13__nv_bfloat16S2_S2_fjLj2560ELj1ELj4ELj1ELj16ENS_18Kernel_traits_baseILj2560EfS2_S2_S2_fjLj128EEEEELb0ELb1ELb0ELb0EEEvNS_9FwdParamsE,@"STO_CUDA_ENTRY STV_DEFAULT"
_ZN10layer_norm13ln_fwd_kernelINS_13Kernel_traitsIf13__nv_bfloat16S2_S2_fjLj2560ELj1ELj4ELj1ELj16ENS_18Kernel_traits_baseILj2560EfS2_S2_S2_fjLj128EEEEELb0ELb1ELb0ELb0EEEvNS_9FwdParamsE:
.text._ZN10layer_norm13ln_fwd_kernelINS_13Kernel_traitsIf13__nv_bfloat16S2_S2_fjLj2560ELj1ELj4ELj1ELj16ENS_18Kernel_traits_baseILj2560EfS2_S2_S2_fjLj128EEEEELb0ELb1ELb0ELb0EEEvNS_9FwdParamsE:
[----:B------:R-:W0:Y:S01]  /*0000*/  LDC R1, c[0x0][0x28] ;  /* 0x00000a00ff017b82 */ /* 0x000e220000000800 */
[----:B------:R-:W1:Y:S07]  /*0010*/  S2R R2, SR_TID.X ;  /* 0x0000000000027919 */ /* 0x000e6e0000002100 */
[----:B------:R-:W2:Y:S01]  /*0020*/  LDC R3, c[0x0][0x218] ;  /* 0x00008600ff037b82 */ /* 0x000ea20000000800 */
[----:B------:R-:W-:Y:S01]  /*0030*/  ULDC.64 UR4, c[0x0][0x208] ;  /* 0x0000820000047ab9 */ /* 0x000fe20000000a00 */
[----:B------:R-:W-:Y:S01]  /*0040*/  BSSY B0, `(.L_x_16526) ;  /* 0x0000026000007945 */ /* 0x000fe20003800000 */
[----:B0-----:R-:W-:-:S02]  /*0050*/  IADD3 R1, R1, -0x168, RZ ;  /* 0xfffffe9801017810 */ /* 0x001fc40007ffe0ff */
[----:B--2---:R-:W-:-:S04]  /*0060*/  SHF.R.S32.HI R0, RZ, 0x1f, R3 ;  /* 0x0000001fff007819 */ /* 0x004fc80000011403 */
[----:B------:R-:W-:Y:S02]  /*0070*/  LEA.HI R0, R0, R3, RZ, 0x3 ;  /* 0x0000000300007211 */ /* 0x000fe400078f18ff */
[----:B-1----:R-:W-:-:S04]  /*0080*/  LOP3.LUT R3, R2, 0x1f, RZ, 0xc, !PT ;  /* 0x0000001f02037812 */ /* 0x002fc800078e0cff */
[----:B------:R-:W-:Y:S02]  /*0090*/  LEA.HI.SX32 R22, R0, R3, 0x1d ;  /* 0x0000000300167211 */ /* 0x000fe400078feaff */
[----:B------:R-:W-:Y:S02]  /*00a0*/  LOP3.LUT R0, R2, 0x1f, RZ, 0xc0, !PT ;  /* 0x0000001f02007812 */ /* 0x000fe400078ec0ff */
[----:B------:R-:W-:-:S13]  /*00b0*/  LOP3.LUT P0, RZ, R22, 0xffffffe0, RZ, 0xc0, !PT ;  /* 0xffffffe016ff7812 */ /* 0x000fda000780c0ff */
[----:B------:R-:W-:Y:S05]  /*00c0*/  @!P0 BRA `(.L_x_16527) ;  /* 0x0000000000748947 */ /* 0x000fea0003800000 */
[----:B------:R-:W-:Y:S01]  /*00d0*/  ULDC.64 UR6, c[0x0][0x2c8] ;  /* 0x0000b20000067ab9 */ /* 0x000fe20000000a00 */
[----:B------:R-:W0:Y:S01]  /*00e0*/  LDC.64 R4, c[0x0][0x260] ;  /* 0x00009800ff047b82 */ /* 0x000e220000000a00 */
[----:B------:R-:W-:Y:S01]  /*00f0*/  ISETP.NE.U32.AND P1, PT, RZ, UR6, PT ;  /* 0x00000006ff007c0c */ /* 0x000fe2000bf25070 */
[----:B------:R-:W-:Y:S01]  /*0100*/  ULDC.64 UR8, c[0x0][0x278] ;  /* 0x00009e0000087ab9 */ /* 0x000fe20000000a00 */
[----:B------:R-:W-:Y:S02]  /*0110*/  CS2R R170, SRZ ;  /* 0x0000000000aa7805 */ /* 0x000fe4000001ff00 */
[----:B------:R-:W-:Y:S02]  /*0120*/  CS2R R168, SRZ ;  /* 0x0000000000a87805 */ /* 0x000fe4000001ff00 */
[----:B------:R-:W-:Y:S02]  /*0130*/  ISETP.NE.AND.EX P1, PT, RZ, UR7, PT, P1 ;  /* 0x00000007ff007c0c */ /* 0x000fe4000bf25310 */
[----:B------:R-:W-:-:S02]  /*0140*/  CS2R R178, SRZ ;  /* 0x0000000000b27805 */ /* 0x000fc4000001ff00 */
[----:B------:R-:W-:-:S09]  /*0150*/  CS2R R176, SRZ ;  /* 0x0000000000b07805 */ /* 0x000fd2000001ff00 */
[----:B------:R-:W-:-:S04]  /*0160*/  @P1 LEA R6, P2, R0, UR6, 0x5 ;  /* 0x0000000600061c11 */ /* 0x000fc8000f8428ff */
[C---:B------:R-:W-:Y:S02]  /*0170*/  @P1 LEA.HI.X R7, R0.reuse, UR7, RZ, 0x5, P2 ;  /* 0x0000000700071c11 */ /* 0x040fe400090f2cff */
[C---:B------:R-:W-:Y:S01]  /*0180*/  LEA R8, P2, R0.reuse, UR8, 0x5 ;  /* 0x0000000800087c11 */ /* 0x040fe2000f8428ff */
[C---:B0-----:R-:W-:Y:S02]  /*0190*/  IMAD.WIDE.U32 R4, R0.reuse, 0x20, R4 ;  /* 0x0000002000047825 */ /* 0x041fe400078e0004 */
[----:B------:R0:W5:Y:S01]  /*01a0*/  @P1 LDG.E.128 R168, desc[UR4][R6.64] ;  /* 0x0000000406a81981 */ /* 0x000162000c1e1d00 */
[----:B------:R-:W-:-:S03]  /*01b0*/  LEA.HI.X R9, R0, UR9, RZ, 0x5, P2 ;  /* 0x0000000900097c11 */ /* 0x000fc600090f2cff */
[----:B------:R0:W5:Y:S04]  /*01c0*/  @P1 LDG.E.128 R176, desc[UR4][R6.64+0x10] ;  /* 0x0000100406b01981 */ /* 0x000168000c1e1d00 */
[----:B------:R-:W2:Y:S04]  /*01d0*/  LDG.E.128 R24, desc[UR4][R4.64] ;  /* 0x0000000404187981 */ /* 0x000ea8000c1e1d00 */
[----:B------:R-:W3:Y:S04]  /*01e0*/  LDG.E.128 R16, desc[UR4][R4.64+0x10] ;  /* 0x0000100404107981 */ /* 0x000ee8000c1e1d00 */
[----:B------:R-:W4:Y:S04]  /*01f0*/  LDG.E.128 R12, desc[UR4][R8.64] ;  /* 0x00000004080c7981 */ /* 0x000f28000c1e1d00 */
[----:B------:R-:W2:Y:S01]  /*0200*/  LDG.E.128 R4, desc[UR4][R8.64+0x10] ;  /* 0x0000100408047981 */ /* 0x000ea2000c1e1d00 */
[----:B------:R-:W-:-:S03]  /*0210*/  LOP3.LUT R0, R0, 0x20, RZ, 0xfc, !PT ;  /* 0x0000002000007812 */ /* 0x000fc600078efcff */
[----:B--2---:R0:W-:Y:S04]  /*0220*/  STL.64 [R1+0x120], R4 ;  /* 0x0001200401007387 */ /* 0x0041e80000100a00 */
[----:B------:R0:W-:Y:S04]  /*0230*/  STL.64 [R1+0x128], R6 ;  /* 0x0001280601007387 */ /* 0x0001e80000100a00 */
[----:B----4-:R0:W-:Y:S04]  /*0240*/  STL.64 [R1+0x130], R12 ;  /* 0x0001300c01007387 */ /* 0x0101e80000100a00 */
[----:B------:R0:W-:Y:S04]  /*0250*/  STL.64 [R1+0x138], R14 ;  /* 0x0001380e01007387 */ /* 0x0001e80000100a00 */
[----:B---3--:R0:W-:Y:S04]  /*0260*/  STL.64 [R1+0x140], R16 ;  /* 0x0001401001007387 */ /* 0x0081e80000100a00 */
[----:B------:R0:W-:Y:S04]  /*0270*/  STL.64 [R1+0x148], R18 ;  /* 0x0001481201007387 */ /* 0x0001e80000100a00 */
[----:B------:R0:W-:Y:S04]  /*0280*/  STL.64 [R1+0x150], R24 ;  /* 0x0001501801007387 */ /* 0x0001e80000100a00 */
[----:B------:R0:W-:Y:S02]  /*0290*/  STL.64 [R1+0x158], R26 ;  /* 0x0001581a01007387 */ /* 0x0001e40000100a00 */
.L_x_16527:
[----:B------:R-:W-:Y:S05]  /*02a0*/  BSYNC B0 ;  /* 0x0000000000007941 */ /* 0x000fea0003800000 */
.L_x_16526:
[----:B------:R-:W-:Y:S01]  /*02b0*/  ISETP.GE.U32.AND P1, PT, R22, 0x40, PT ;  /* 0x000000401600780c */ /* 0x000fe20003f26070 */
[----:B------:R-:W-:Y:S01]  /*02c0*/  BSSY B0, `(.L_x_16528) ;  /* 0x000001d000007945 */ /* 0x000fe20003800000 */
[----:B------:R-:W-:-:S11]  /*02d0*/  LOP3.LUT R21, R21, 0xffffdfff, RZ, 0xc0, !PT ;  /* 0xffffdfff15157812 */ /* 0x000fd600078ec0ff */
[----:B------:R-:W-:Y:S01]  /*02e0*/  @P1 LOP3.LUT R21, R21, 0x2000, RZ, 0xfc, !PT ;  /* 0x0000200015151812 */ /* 0x000fe200078efcff */
[----:B------:R-:W-:Y:S06]  /*02f0*/  @!P1 BRA `(.L_x_16529) ;  /* 0x0000000000649947 */ /* 0x000fec0003800000 */
[----:B------:R-:W-:Y:S01]  /*0300*/  ULDC.64 UR6, c[0x0][0x2c8] ;  /* 0x0000b20000067ab9 */ /* 0x000fe20000000a00 */
[----:B------:R-:W1:Y:S01]  /*0310*/  LDC.64 R8, c[0x0][0x260] ;  /* 0x00009800ff087b82 */ /* 0x000e620000000a00 */
[----:B------:R-:W-:Y:S01]  /*0320*/  ISETP.NE.U32.AND P1, PT, RZ, UR6, PT ;  /* 0x00000006ff007c0c */ /* 0x000fe2000bf25070 */
[----:B------:R-:W-:Y:S01]  /*0330*/  ULDC.64 UR8, c[0x0][0x278] ;  /* 0x00009e0000087ab9 */ /* 0x000fe20000000a00 */
[----:B------:R-:W-:Y:S02]  /*0340*/  CS2R R162, SRZ ;  /* 0x0000000000a27805 */ /* 0x000fe4000001ff00 */
[----:B------:R-:W-:Y:S02]  /*0350*/  CS2R R160, SRZ ;  /* 0x0000000000a07805 */ /* 0x000fe4000001ff00 */
[----:B------:R-:W-:Y:S02]  /*0360*/  ISETP.NE.AND.EX P1, PT, RZ, UR7, PT, P1 ;  /* 0x00000007ff007c0c */ /* 0x000fe4000bf25310 */
[----:B------:R-:W-:-:S02]  /*0370*/  CS2R R166, SRZ ;  /* 0x0000000000a67805 */ /* 0x000fc4000001ff00 */
[----:B------:R-:W-:-:S09]  /*0380*/  CS2R R164, SRZ ;  /* 0x0000000000a47805 */ /* 0x000fd2000001ff00 */
[----:B0-----:R-:W-:-:S04]  /*0390*/  @P1 LEA R4, P2, R0, UR6, 0x5 ;  /* 0x0000000600041c11 */ /* 0x001fc8000f8428ff */
[C---:B------:R-:W-:Y:S02]  /*03a0*/  @P1 LEA.HI.X R5, R0.reuse, UR7, RZ, 0x5, P2 ;  /* 0x0000000700051c11 */ /* 0x040fe400090f2cff */
[C---:B------:R-:W-:Y:S01]  /*03b0*/  LEA R6, P2, R0.reuse, UR8, 0x5 ;  /* 0x0000000800067c11 */ /* 0x040fe2000f8428ff */
[C---:B-1----:R-:W-:Y:S02]  /*03c0*/  IMAD.WIDE.U32 R8, R0.reuse, 0x20, R8 ;  /* 0x0000002000087825 */ /* 0x042fe400078e0008 */
[----:B------:R1:W5:Y:S01]  /*03d0*/  @P1 LDG.E.128 R160, desc[UR4][R4.64] ;  /* 0x0000000404a01981 */ /* 0x000362000c1e1d00 */
[----:B------:R-:W-:-:S03]  /*03e0*/  LEA.HI.X R7, R0, UR9, RZ, 0x5, P2 ;  /* 0x0000000900077c11 */ /* 0x000fc600090f2cff */
[----:B------:R1:W5:Y:S04]  /*03f0*/  LDG.E.128 R240, desc[UR4][R8.64] ;  /* 0x0000000408f07981 */ /* 0x000368000c1e1d00 */
[----:B------:R1:W5:Y:S04]  /*0400*/  LDG.E.128 R236, desc[UR4][R8.64+0x10] ;  /* 0x0000100408ec7981 */ /* 0x000368000c1e1d00 */
[----:B------:R1:W5:Y:S04]  /*0410*/  @P1 LDG.E.128 R164, desc[UR4][R4.64+0x10] ;  /* 0x0000100404a41981 */ /* 0x000368000c1e1d00 */
[----:B------:R-:W2:Y:S04]  /*0420*/  LDG.E.128 R8, desc[UR4][R6.64] ;  /* 0x0000000406087981 */ /* 0x000ea8000c1e1d00 */
[----:B------:R-:W3:Y:S01]  /*0430*/  LDG.E.128 R4, desc[UR4][R6.64+0x10] ;  /* 0x0000100406047981 */ /* 0x000ee2000c1e1d00 */
[----:B------:R-:W-:-:S03]  /*0440*/  IADD3 R0, R0, 0x20, RZ ;  /* 0x0000002000007810 */ /* 0x000fc60007ffe0ff */
[----:B---3--:R1:W-:Y:S04]  /*0450*/  STL.64 [R1+0x100], R4 ;  /* 0x0001000401007387 */ /* 0x0083e80000100a00 */
[----:B------:R1:W-:Y:S04]  /*0460*/  STL.64 [R1+0x108], R6 ;  /* 0x0001080601007387 */ /* 0x0003e80000100a00 */
[----:B--2---:R1:W-:Y:S04]  /*0470*/  STL.64 [R1+0x110], R8 ;  /* 0x0001100801007387 */ /* 0x0043e80000100a00 */
[----:B------:R1:W-:Y:S02]  /*0480*/  STL.64 [R1+0x118], R10 ;  /* 0x0001180a01007387 */ /* 0x0003e40000100a00 */
.L_x_16529:
[----:B------:R-:W-:Y:S05]  /*0490*/  BSYNC B0 ;  /* 0x0000000000007941 */ /* 0x000fea0003800000 */
.L_x_16528:
[----:B------:R-:W-:Y:S01]  /*04a0*/  ISETP.GE.U32.AND P1, PT, R22, 0x60, PT ;  /* 0x000000601600780c */ /* 0x000fe20003f26070 */
[----:B------:R-:W-:Y:S01]  /*04b0*/  BSSY B0, `(.L_x_16530) ;  /* 0x000001d000007945 */ /* 0x000fe20003800000 */
[----:B------:R-:W-:-:S11]  /*04c0*/  LOP3.LUT R21, R21, 0xffffefff, RZ, 0xc0, !PT ;  /* 0xffffefff15157812 */ /* 0x000fd600078ec0ff */
[----:B------:R-:W-:Y:S01]  /*04d0*/  @P1 LOP3.LUT R21, R21, 0x1000, RZ, 0xfc, !PT ;  /* 0x0000100015151812 */ /* 0x000fe200078efcff */
[----:B------:R-:W-:Y:S06]  /*04e0*/  @!P1 BRA `(.L_x_16531) ;  /* 0x0000000000649947 */ /* 0x000fec0003800000 */
[----:B------:R-:W-:Y:S01]  /*04f0*/  ULDC.64 UR6, c[0x0][0x2c8] ;  /* 0x0000b20000067ab9 */ /* 0x000fe20000000a00 */
[----:B-1----:R-:W1:Y:S01]  /*0500*/  LDC.64 R8, c[0x0][0x260] ;  /* 0x00009800ff087b82 */ /* 0x002e620000000a00 */
        /* <DEDUP_REMOVED lines=16> */
[----:B------:R-:W3:Y:S04]  /*0610*/  LDG.E.128 R8, desc[UR4][R6.64] ;  /* 0x0000000406087981 */ /* 0x000ee8000c1e1d00 */
[----:B------:R-:W4:Y:S01]  /*0620*/  LDG.E.128 R4, desc[UR4][R6.64+0x10] ;  /* 0x0000100406047981 */ /* 0x000f22000c1e1d00 */
[----:B------:R-:W-:-:S03]  /*0630*/  IADD3 R0, R0, 0x20, RZ ;  /* 0x0000002000007810 */ /* 0x000fc60007ffe0ff */
[----:B----4-:R2:W-:Y:S04]  /*0640*/  STL.64 [R1+0xe0], R4 ;  /* 0x0000e00401007387 */ /* 0x0105e80000100a00 */
[----:B------:R2:W-:Y:S04]  /*0650*/  STL.64 [R1+0xe8], R6 ;  /* 0x0000e80601007387 */ /* 0x0005e80000100a00 */
[----:B---3--:R2:W-:Y:S04]  /*0660*/  STL.64 [R1+0xf0], R8 ;  /* 0x0000f00801007387 */ /* 0x0085e80000100a00 */
[----:B------:R2:W-:Y:S02]  /*0670*/  STL.64 [R1+0xf8], R10 ;  /* 0x0000f80a01007387 */ /* 0x0005e40000100a00 */
.L_x_16531:
[----:B------:R-:W-:Y:S05]  /*0680*/  BSYNC B0 ;  /* 0x0000000000007941 */ /* 0x000fea0003800000 */
.L_x_16530:
[----:B------:R-:W-:Y:S01]  /*0690*/  ISETP.GE.U32.AND P1, PT, R22, 0x80, PT ;  /* 0x000000801600780c */ /* 0x000fe20003f26070 */
[----:B------:R-:W-:Y:S01]  /*06a0*/  BSSY B0, `(.L_x_16532) ;  /* 0x000001d000007945 */ /* 0x000fe20003800000 */
[----:B------:R-:W-:-:S11]  /*06b0*/  LOP3.LUT R21, R21, 0xfffff7ff, RZ, 0xc0, !PT ;  /* 0xfffff7ff15157812 */ /* 0x000fd600078ec0ff */
[----:B------:R-:W-:Y:S01]  /*06c0*/  @P1 LOP3.LUT R21, R21, 0x800, RZ, 0xfc, !PT ;  /* 0x0000080015151812 */ /* 0x000fe200078efcff */
[----:B------:R-:W-:Y:S06]  /*06d0*/  @!P1 BRA `(.L_x_16533) ;  /* 0x0000000000649947 */ /* 0x000fec0003800000 */
[----:B------:R-:W-:Y:S01]  /*06e0*/  ULDC.64 UR6, c[0x0][0x2c8] ;  /* 0x0000b20000067ab9 */ /* 0x000fe20000000a00 */
[----:B-12---:R-:W1:Y:S01]  /*06f0*/  LDC.64 R8, c[0x0][0x260] ;  /* 0x00009800ff087b82 */ /* 0x006e620000000a00 */
        /* <DEDUP_REMOVED lines=17> */
[----:B------:R-:W4:Y:S01]  /*0810*/  LDG.E.128 R4, desc[UR4][R6.64+0x10] ;  /* 0x0000100406047981 */ /* 0x000f22000c1e1d00 */
[----:B------:R-:W-:-:S03]  /*0820*/  IADD3 R0, R0, 0x20, RZ ;  /* 0x0000002000007810 */ /* 0x000fc60007ffe0ff */
[----:B----4-:R3:W-:Y:S04]  /*0830*/  STL.64 [R1+0xc0], R4 ;  /* 0x0000c00401007387 */ /* 0x0107e80000100a00 */
[----:B------:R3:W-:Y:S04]  /*0840*/  STL.64 [R1+0xc8], R6 ;  /* 0x0000c80601007387 */ /* 0x0007e80000100a00 */
[----:B--2---:R3:W-:Y:S04]  /*0850*/  STL.64 [R1+0xd0], R8 ;  /* 0x0000d00801007387 */ /* 0x0047e80000100a00 */
[----:B------:R3:W-:Y:S02]  /*0860*/  STL.64 [R1+0xd8], R10 ;  /* 0x0000d80a01007387 */ /* 0x0007e40000100a00 */
.L_x_16533:
[----:B------:R-:W-:Y:S05]  /*0870*/  BSYNC B0 ;  /* 0x0000000000007941 */ /* 0x000fea0003800000 */
.L_x_16532:
[----:B------:R-:W-:Y:S01]  /*0880*/  ISETP.GE.U32.AND P1, PT, R22, 0xa0, PT ;  /* 0x000000a01600780c */ /* 0x000fe20003f26070 */
[----:B------:R-:W-:Y:S01]  /*0890*/  BSSY B0, `(.L_x_16534) ;  /* 0x000001d000007945 */ /* 0x000fe20003800000 */
[----:B------:R-:W-:-:S11]  /*08a0*/  LOP3.LUT R21, R21, 0xfffffbff, RZ, 0xc0, !PT ;  /* 0xfffffbff15157812 */ /* 0x000fd600078ec0ff */
[----:B------:R-:W-:Y:S01]  /*08b0*/  @P1 LOP3.LUT R21, R21, 0x400, RZ, 0xfc, !PT ;  /* 0x0000040015151812 */ /* 0x000fe200078efcff */
[----:B------:R-:W-:Y:S06]  /*08c0*/  @!P1 BRA `(.L_x_16535) ;  /* 0x0000000000649947 */ /* 0x000fec0003800000 */
[----:B------:R-:W-:Y:S01]  /*08d0*/  ULDC.64 UR6, c[0x0][0x2c8] ;  /* 0x0000b20000067ab9 */ /* 0x000fe20000000a00 */
[----:B-123--:R-:W1:Y:S01]  /*08e0*/  LDC.64 R8, c[0x0][0x260] ;  /* 0x00009800ff087b82 */ /* 0x00ee620000000a00 */
        /* <DEDUP_REMOVED lines=23> */
.L_x_16535:
[----:B------:R-:W-:Y:S05]  /*0a60*/  BSYNC B0 ;  /* 0x0000000000007941 */ /* 0x000fea0003800000 */
.L_x_16534:
[----:B------:R-:W-:Y:S01]  /*0a70*/  ISETP.GE.U32.AND P1, PT, R22, 0xc0, PT ;  /* 0x000000c01600780c */ /* 0x000fe20003f26070 */
[----:B------:R-:W-:Y:S01]  /*0a80*/  BSSY B0, `(.L_x_16536) ;  /* 0x000001d000007945 */ /* 0x000fe20003800000 */
[----:B------:R-:W-:-:S11]  /*0a90*/  LOP3.LUT R21, R21, 0xfffffdff, RZ, 0xc0, !PT ;  /* 0xfffffdff15157812 */ /* 0x000fd600078ec0ff */
[----:B------:R-:W-:Y:S01]  /*0aa0*/  @P1 LOP3.LUT R21, R21, 0x200, RZ, 0xfc, !PT ;  /* 0x0000020015151812 */ /* 0x000fe200078efcff */
[----:B------:R-:W-:Y:S06]  /*0ab0*/  @!P1 BRA `(.L_x_16537) ;  /* 0x0000000000649947 */ /* 0x000fec0003800000 */
[----:B------:R-:W-:Y:S01]  /*0ac0*/  ULDC.64 UR6, c[0x0][0x2c8] ;  /* 0x0000b20000067ab9 */ /* 0x000fe20000000a00 */
[----:B-1234-:R-:W1:Y:S01]  /*0ad0*/  LDC.64 R8, c[0x0][0x260] ;  /* 0x00009800ff087b82 */ /* 0x01ee620000000a00 */
[----:B------:R-:W-:Y:S02]  /*0ae0*/  ISETP.NE.U32.AND P1, PT, RZ, UR6, PT ;  /* 0x00000006ff007c0c */ /* 0x000fe4000bf25070 */
[----:B------:R-:W-:Y:S02]  /*0af0*/  CS2R R62, SRZ ;  /* 0x00000000003e7805 */ /* 0x000fe4000001ff00 */
[----:B------:R-:W-:Y:S02]  /*0b00*/  CS2R R60, SRZ ;  /* 0x00000000003c7805 */ /* 0x000fe4000001ff00 */
[----:B------:R-:W-:Y:S02]  /*0b10*/  CS2R R66, SRZ ;  /* 0x0000000000427805 */ /* 0x000fe4000001ff00 */
[----:B------:R-:W-:-:S02]  /*0b20*/  ISETP.NE.AND.EX P1, PT, RZ, UR7, PT, P1 ;  /* 0x00000007ff007c0c */ /* 0x000fc4000bf25310 */
[----:B------:R-:W-:-:S11]  /*0b30*/  CS2R R64, SRZ ;  /* 0x0000000000407805 */ /* 0x000fd6000001ff00 */
[----:B0-----:R-:W-:-:S04]  /*0b40*/  @P1 LEA R4, P2, R0, UR6, 0x5 ;  /* 0x0000000600041c11 */ /* 0x001fc8000f8428ff */
[----:B------:R-:W-:Y:S01]  /*0b50*/  @P1 LEA.HI.X R5, R0, UR7, RZ, 0x5, P2 ;  /* 0x0000000700051c11 */ /* 0x000fe200090f2cff */
[----:B------:R-:W-:-:S04]  /*0b60*/  ULDC.64 UR6, c[0x0][0x278] ;  /* 0x00009e0000067ab9 */ /* 0x000fc80000000a00 */
[----:B------:R0:W5:Y:S04]  /*0b70*/  @P1 LDG.E.128 R60, desc[UR4][R4.64] ;  /* 0x00000004043c1981 */ /* 0x000168000c1e1d00 */
[----:B------:R0:W5:Y:S01]  /*0b80*/  @P1 LDG.E.128 R64, desc[UR4][R4.64+0x10] ;  /* 0x0000100404401981 */ /* 0x000162000c1e1d00 */
[C---:B------:R-:W-:Y:S01]  /*0b90*/  LEA R6, P1, R0.reuse, UR6, 0x5 ;  /* 0x0000000600067c11 */ /* 0x040fe2000f8228ff */
[----:B-1----:R-:W-:-:S03]  /*0ba0*/  IMAD.WIDE.U32 R8, R0, 0x20, R8 ;  /* 0x0000002000087825 */ /* 0x002fc600078e0008 */
[C---:B------:R-:W-:Y:S02]  /*0bb0*/  LEA.HI.X R7, R0.reuse, UR7, RZ, 0x5, P1 ;  /* 0x0000000700077c11 */ /* 0x040fe400088f2cff */
[----:B------:R0:W5:Y:S04]  /*0bc0*/  LDG.E.128 R208, desc[UR4][R8.64] ;  /* 0x0000000408d07981 */ /* 0x000168000c1e1d00 */
[----:B------:R0:W5:Y:S04]  /*0bd0*/  LDG.E.128 R204, desc[UR4][R8.64+0x10] ;  /* 0x0000100408cc7981 */ /* 0x000168000c1e1d00 */
[----:B------:R-:W2:Y:S04]  /*0be0*/  LDG.E.128 R8, desc[UR4][R6.64] ;  /* 0x0000000406087981 */ /* 0x000ea8000c1e1d00 */
[----:B------:R-:W3:Y:S01]  /*0bf0*/  LDG.E.128 R4, desc[UR4][R6.64+0x10] ;  /* 0x0000100406047981 */ /* 0x000ee2000c1e1d00 */
[----:B------:R-:W-:-:S03]  /*0c00*/  IADD3 R0, R0, 0x20, RZ ;  /* 0x0000002000007810 */ /* 0x000fc60007ffe0ff */
[----:B---3--:R0:W-:Y:S04]  /*0c10*/  STL.64 [R1+0x80], R4 ;  /* 0x0000800401007387 */ /* 0x0081e80000100a00 */
[----:B------:R0:W-:Y:S04]  /*0c20*/  STL.64 [R1+0x88], R6 ;  /* 0x0000880601007387 */ /* 0x0001e80000100a00 */
[----:B--2---:R0:W-:Y:S04]  /*0c30*/  STL.64 [R1+0x90], R8 ;  /* 0x0000900801007387 */ /* 0x0041e80000100a00 */
[----:B------:R0:W-:Y:S02]  /*0c40*/  STL.64 [R1+0x98], R10 ;  /* 0x0000980a01007387 */ /* 0x0001e40000100a00 */
.L_x_16537:
[----:B------:R-:W-:Y:S05]  /*0c50*/  BSYNC B0 ;  /* 0x0000000000007941 */ /* 0x000fea0003800000 */
.L_x_16536:
[----:B------:R-:W-:Y:S01]  /*0c60*/  ISETP.GE.U32.AND P1, PT, R22, 0xe0, PT ;  /* 0x000000e01600780c */ /* 0x000fe20003f26070 */
[----:B------:R-:W-:Y:S01]  /*0c70*/  BSSY B0, `(.L_x_16538) ;  /* 0x000001d000007945 */ /* 0x000fe20003800000 */
[----:B------:R-:W-:-:S11]  /*0c80*/  LOP3.LUT R21, R21, 0xfffffeff, RZ, 0xc0, !PT ;  /* 0xfffffeff15157812 */ /* 0x000fd600078ec0ff */
[----:B------:R-:W-:Y:S01]  /*0c90*/  @P1 LOP3.LUT R21, R21, 0x100, RZ, 0xfc, !PT ;  /* 0x0000010015151812 */ /* 0x000fe200078efcff */
[----:B------:R-:W-:Y:S06]  /*0ca0*/  @!P1 BRA `(.L_x_16539) ;  /* 0x0000000000649947 */ /* 0x000fec0003800000 */
[----:B------:R-:W-:Y:S01]  /*0cb0*/  ULDC.64 UR6, c[0x0][0x278] ;  /* 0x00009e0000067ab9 */ /* 0x000fe20000000a00 */
[----:B01234-:R-:W0:Y:S01]  /*0cc0*/  LDC.64 R8, c[0x0][0x260] ;  /* 0x00009800ff087b82 */ /* 0x01fe220000000a00 */
[C---:B------:R-:W-:Y:S02]  /*0cd0*/  LEA R6, P1, R0.reuse, UR6, 0x5 ;  /* 0x0000000600067c11 */ /* 0x040fe4000f8228ff */
[----:B------:R-:W-:Y:S02]  /*0ce0*/  CS2R R70, SRZ ;  /* 0x0000000000467805 */ /* 0x000fe4000001ff00 */
[----:B------:R-:W-:Y:S02]  /*0cf0*/  CS2R R68, SRZ ;  /* 0x0000000000447805 */ /* 0x000fe4000001ff00 */
[----:B------:R-:W-:Y:S02]  /*0d00*/  CS2R R74, SRZ ;  /* 0x00000000004a7805 */ /* 0x000fe4000001ff00 */
[----:B------:R-:W-:Y:S01]  /*0d10*/  LEA.HI.X R7, R0, UR7, RZ, 0x5, P1 ;  /* 0x0000000700077c11 */ /* 0x000fe200088f2cff */
[----:B------:R-:W-:Y:S01]  /*0d20*/  ULDC.64 UR6, c[0x0][0x2c8] ;  /* 0x0000b20000067ab9 */ /* 0x000fe20000000a00 */
[----:B------:R-:W-:-:S02]  /*0d30*/  CS2R R72, SRZ ;  /* 0x0000000000487805 */ /* 0x000fc4000001ff00 */
[----:B------:R-:W-:-:S04]  /*0d40*/  ISETP.NE.U32.AND P1, PT, RZ, UR6, PT ;  /* 0x00000006ff007c0c */ /* 0x000fc8000bf25070 */
[----:B------:R-:W-:-:S13]  /*0d50*/  ISETP.NE.AND.EX P1, PT, RZ, UR7, PT, P1 ;  /* 0x00000007ff007c0c */ /* 0x000fda000bf25310 */
[C---:B------:R-:W-:Y:S01]  /*0d60*/  @P1 LEA R4, P2, R0.reuse, UR6, 0x5 ;  /* 0x0000000600041c11 */ /* 0x040fe2000f8428ff */
[----:B0-----:R-:W-:-:S03]  /*0d70*/  IMAD.WIDE.U32 R8, R0, 0x20, R8 ;  /* 0x0000002000087825 */ /* 0x001fc600078e0008 */
[C---:B------:R-:W-:Y:S02]  /*0d80*/  @P1 LEA.HI.X R5, R0.reuse, UR7, RZ, 0x5, P2 ;  /* 0x0000000700051c11 */ /* 0x040fe400090f2cff */
[----:B------:R0:W5:Y:S04]  /*0d90*/  LDG.E.128 R200, desc[UR4][R8.64] ;  /* 0x0000000408c87981 */ /* 0x000168000c1e1d00 */
[----:B------:R0:W5:Y:S04]  /*0da0*/  LDG.E.128 R196, desc[UR4][R8.64+0x10] ;  /* 0x0000100408c47981 */ /* 0x000168000c1e1d00 */
[----:B------:R0:W5:Y:S04]  /*0db0*/  @P1 LDG.E.128 R68, desc[UR4][R4.64] ;  /* 0x0000000404441981 */ /* 0x000168000c1e1d00 */
        /* <DEDUP_REMOVED lines=8> */
.L_x_16539:
[----:B------:R-:W-:Y:S05]  /*0e40*/  BSYNC B0 ;  /* 0x0000000000007941 */ /* 0x000fea0003800000 */
.L_x_16538:
        /* <DEDUP_REMOVED lines=30> */
.L_x_16541:
[----:B------:R-:W-:Y:S05]  /*1030*/  BSYNC B0 ;  /* 0x0000000000007941 */ /* 0x000fea0003800000 */
.L_x_16540:
        /* <DEDUP_REMOVED lines=30> */
.L_x_16543:
[----:B------:R-:W-:Y:S05]  /*1220*/  BSYNC B0 ;  /* 0x0000000000007941 */ /* 0x000fea0003800000 */
.L_x_16542:
[----:B------:R-:W1:Y:S01]  /*1230*/  S2R R3, SR_CTAID.X ;  /* 0x0000000000037919 */ /* 0x000e620000002500 */
[----:B------:R-:W-:Y:S01]  /*1240*/  ISETP.GE.U32.AND P1, PT, R22, 0x140, PT ;  /* 0x000001401600780c */ /* 0x000fe20003f26070 */
[----:B------:R-:W-:Y:S01]  /*1250*/  BSSY B0, `(.L_x_16544) ;  /* 0x000001e000007945 */ /* 0x000fe20003800000 */
[----:B------:R-:W-:Y:S02]  /*1260*/  SHF.R.U32.HI R2, RZ, 0x5, R2 ;  /* 0x00000005ff027819 */ /* 0x000fe40000011602 */
[----:B------:R-:W-:-:S09]  /*1270*/  LOP3.LUT R21, R21, 0xffffffdf, RZ, 0xc0, !PT ;  /* 0xffffffdf15157812 */ /* 0x000fd200078ec0ff */
[----:B------:R-:W-:Y:S02]  /*1280*/  @P1 LOP3.LUT R21, R21, 0x20, RZ, 0xfc, !PT ;  /* 0x0000002015151812 */ /* 0x000fe400078efcff */
[----:B-1----:R-:W-:Y:S01]  /*1290*/  LEA R20, R3, R2, 0x2 ;  /* 0x0000000203147211 */ /* 0x002fe200078e10ff */
[----:B------:R-:W-:Y:S06]  /*12a0*/  @!P1 BRA `(.L_x_16545) ;  /* 0x0000000000609947 */ /* 0x000fec0003800000 */
[----:B------:R-:W-:Y:S01]  /*12b0*/  ULDC.64 UR6, c[0x0][0x278] ;  /* 0x00009e0000067ab9 */ /* 0x000fe20000000a00 */
[----:B0-234-:R-:W0:Y:S01]  /*12c0*/  LDC.64 R4, c[0x0][0x260] ;  /* 0x00009800ff047b82 */ /* 0x01de220000000a00 */
[C---:B------:R-:W-:Y:S02]  /*12d0*/  LEA R2, P1, R0.reuse, UR6, 0x5 ;  /* 0x0000000600027c11 */ /* 0x040fe4000f8228ff */
[----:B------:R-:W-:Y:S02]  /*12e0*/  CS2R R94, SRZ ;  /* 0x00000000005e7805 */ /* 0x000fe4000001ff00 */
[----:B------:R-:W-:Y:S02]  /*12f0*/  CS2R R92, SRZ ;  /* 0x00000000005c7805 */ /* 0x000fe4000001ff00 */
[----:B------:R-:W-:Y:S02]  /*1300*/  CS2R R98, SRZ ;  /* 0x0000000000627805 */ /* 0x000fe4000001ff00 */
[----:B------:R-:W-:Y:S01]  /*1310*/  LEA.HI.X R3, R0, UR7, RZ, 0x5, P1 ;  /* 0x0000000700037c11 */ /* 0x000fe200088f2cff */
[----:B------:R-:W-:Y:S01]  /*1320*/  ULDC.64 UR6, c[0x0][0x2c8] ;  /* 0x0000b20000067ab9 */ /* 0x000fe20000000a00 */
[----:B------:R-:W-:-:S02]  /*1330*/  CS2R R96, SRZ ;  /* 0x0000000000607805 */ /* 0x000fc4000001ff00 */
[----:B------:R-:W-:Y:S01]  /*1340*/  ISETP.NE.U32.AND P1, PT, RZ, UR6, PT ;  /* 0x00000006ff007c0c */ /* 0x000fe2000bf25070 */
[----:B------:R1:W5:Y:S03]  /*1350*/  LDG.E.128 R248, desc[UR4][R2.64] ;  /* 0x0000000402f87981 */ /* 0x000366000c1e1d00 */
[----:B------:R-:W-:Y:S01]  /*1360*/  ISETP.NE.AND.EX P1, PT, RZ, UR7, PT, P1 ;  /* 0x00000007ff007c0c */ /* 0x000fe2000bf25310 */
[----:B------:R1:W5:-:S12]  /*1370*/  LDG.E.128 R244, desc[UR4][R2.64+0x10] ;  /* 0x0000100402f47981 */ /* 0x000358000c1e1d00 */
[C---:B------:R-:W-:Y:S01]  /*1380*/  @P1 LEA R6, P2, R0.reuse, UR6, 0x5 ;  /* 0x0000000600061c11 */ /* 0x040fe2000f8428ff */
[----:B0-----:R-:W-:-:S03]  /*1390*/  IMAD.WIDE.U32 R4, R0, 0x20, R4 ;  /* 0x0000002000047825 */ /* 0x001fc600078e0004 */
[----:B------:R-:W-:Y:S02]  /*13a0*/  @P1 LEA.HI.X R7, R0, UR7, RZ, 0x5, P2 ;  /* 0x0000000700071c11 */ /* 0x000fe400090f2cff */
[----:B------:R-:W2:Y:S04]  /*13b0*/  LDG.E.128 R8, desc[UR4][R4.64] ;  /* 0x0000000404087981 */ /* 0x000ea8000c1e1d00 */
[----:B------:R1:W5:Y:S04]  /*13c0*/  @P1 LDG.E.128 R92, desc[UR4][R6.64] ;  /* 0x00000004065c1981 */ /* 0x000368000c1e1d00 */
[----:B------:R1:W5:Y:S04]  /*13d0*/  @P1 LDG.E.128 R96, desc[UR4][R6.64+0x10] ;  /* 0x0000100406601981 */ /* 0x000368000c1e1d00 */
[----:B------:R-:W3:Y:S04]  /*13e0*/  LDG.E.128 R4, desc[UR4][R4.64+0x10] ;  /* 0x0000100404047981 */ /* 0x000ee8000c1e1d00 */
[----:B---3--:R1:W-:Y:S04]  /*13f0*/  STL.64 [R1], R4 ;  /* 0x0000000401007387 */ /* 0x0083e80000100a00 */
[----:B------:R1:W-:Y:S04]  /*1400*/  STL.64 [R1+0x8], R6 ;  /* 0x0000080601007387 */ /* 0x0003e80000100a00 */
[----:B--2---:R1:W-:Y:S04]  /*1410*/  STL.64 [R1+0x10], R8 ;  /* 0x0000100801007387 */ /* 0x0043e80000100a00 */
[----:B------:R1:W-:Y:S02]  /*1420*/  STL.64 [R1+0x18], R10 ;  /* 0x0000180a01007387 */ /* 0x0003e40000100a00 */
.L_x_16545:
[----:B------:R-:W-:Y:S05]  /*1430*/  BSYNC B0 ;  /* 0x0000000000007941 */ /* 0x000fea0003800000 */
.L_x_16544:
[----:B------:R-:W-:Y:S02]  /*1440*/  ULDC UR6, c[0x0][0x214] ;  /* 0x0000850000067ab9 */ /* 0x000fe40000000800 */
[----:B------:R-:W-:-:S13]  /*1450*/  ISETP.GE.AND P1, PT, R20, UR6, PT ;  /* 0x0000000614007c0c */ /* 0x000fda000bf26270 */
[----:B------:R-:W-:Y:S05]  /*1460*/  @P1 EXIT ;  /* 0x000000000000194d */ /* 0x000fea0003800000 */
[----:B------:R-:W-:Y:S01]  /*1470*/  ULDC.64 UR6, c[0x0][0x270] ;  /* 0x00009c0000067ab9 */ /* 0x000fe20000000a00 */
[----:B------:R-:W-:Y:S01]  /*1480*/  ULDC UR13, c[0x0][0x218] ;  /* 0x00008600000d7ab9 */ /* 0x000fe20000000800 */
[----:B------:R-:W-:Y:S01]  /*1490*/  UISETP.NE.U32.AND UP0, UPT, UR6, URZ, UPT ;  /* 0x0000003f0600728c */ /* 0x000fe2000bf05070 */
[----:B------:R-:W-:Y:S02]  /*14a0*/  ULDC UR12, c[0x0][0x2d8] ;  /* 0x0000b600000c7ab9 */ /* 0x000fe40000000800 */
[----:B------:R-:W-:Y:S01]  /*14b0*/  ULDC.U8 UR6, c[0x0][0x2a0] ;  /* 0x0000a80000067ab9 */ /* 0x000fe20000000000 */
[----:B------:R-:W-:Y:S02]  /*14c0*/  UISETP.NE.AND.EX UP0, UPT, UR7, URZ, UPT, UP0 ;  /* 0x0000003f0700728c */ /* 0x000fe4000bf05300 */
[----:B------:R-:W-:Y:S01]  /*14d0*/  UISETP.NE.AND UP1, UPT, UR6, URZ, UPT ;  /* 0x0000003f0600728c */ /* 0x000fe2000bf25270 */
[----:B------:R-:W-:Y:S01]  /*14e0*/  ULDC.64 UR8, c[0x0][0x230] ;  /* 0x00008c0000087ab9 */ /* 0x000fe20000000a00 */
[----:B------:R-:W-:-:S09]  /*14f0*/  ULDC.64 UR10, c[0x0][0x238] ;  /* 0x00008e00000a7ab9 */ /* 0x000fd20000000a00 */
.L_x_16587:
[----:B------:R-:W-:Y:S01]  /*1500*/  PLOP3.LUT P1, PT, PT, PT, UP0, 0x80, 0x0 ;  /* 0x000000000000781c */ /* 0x000fe20003f2f008 */
[----:B------:R-:W-:Y:S01]  /*1510*/  HFMA2.MMA R104, -RZ, RZ, 0, 1.1920928955078125e-07 ;  /* 0x00000002ff687435 */ /* 0x000fe200000001ff */
[----:B------:R-:W-:-:S11]  /*1520*/  @UP0 ULDC.64 UR6, c[0x0][0x270] ;  /* 0x00009c0000060ab9 */ /* 0x000fd60000000a00 */
[----:B------:R-:W-:Y:S01]  /*1530*/  @P1 IMAD.WIDE R104, R20, R104, UR6 ;  /* 0x0000000614681e25 */ /* 0x000fe2000f8e0268 */
[----:B------:R-:W-:-:S13]  /*1540*/  PLOP3.LUT P1, PT, PT, PT, UP0, 0x80, 0x0 ;  /* 0x000000000000781c */ /* 0x000fda0003f2f008 */
[----:B0-----:R-:W2:Y:S01]  /*1550*/  @P1 LDG.E.U16 R19, desc[UR4][R104.64] ;  /* 0x0000000468131981 */ /* 0x001ea2000c1e1500 */
[----:B------:R-:W-:Y:S01]  /*1560*/  PLOP3.LUT P1, PT, PT, PT, UP0, 0x80, 0x0 ;  /* 0x000000000000781c */ /* 0x000fe20003f2f008 */
[----:B------:R-:W-:Y:S01]  /*1570*/  BSSY B0, `(.L_x_16546) ;  /* 0x0000053000007945 */ /* 0x000fe20003800000 */
[----:B------:R-:W-:Y:S01]  /*1580*/  MOV R141, 0x3f800000 ;  /* 0x3f800000008d7802 */ /* 0x000fe20000000f00 */
[----:B------:R-:W0:Y:S02]  /*1590*/  S2R R173, SR_TID.X ;  /* 0x0000000000ad7919 */ /* 0x000e240000002100 */
[----:B0-----:R-:W-:-:S08]  /*15a0*/  LOP3.LUT R173, R173, 0x1f, RZ, 0xc0, !PT ;  /* 0x0000001fadad7812 */ /* 0x001fd000078ec0ff */
[----:B--2---:R-:W-:Y:S01]  /*15b0*/  @P1 SHF.L.U32 R141, R19, 0x10, RZ ;  /* 0x00000010138d1819 */ /* 0x004fe200000006ff */
[----:B------:R-:W-:-:S05]  /*15c0*/  IMAD R19, R20, UR13, RZ ;  /* 0x0000000d14137c24 */ /* 0x000fca000f8e02ff */
[----:B------:R-:W-:-:S04]  /*15d0*/  SHF.R.S32.HI R104, RZ, 0x1f, R19 ;  /* 0x0000001fff687819 */ /* 0x000fc80000011413 */
[----:B------:R-:W-:-:S04]  /*15e0*/  LEA.HI R19, R104, R19, RZ, 0x3 ;  /* 0x0000001368137211 */ /* 0x000fc800078f18ff */
[----:B------:R-:W-:-:S04]  /*15f0*/  LEA.HI.SX32 R19, R19, R173, 0x1d ;  /* 0x000000ad13137211 */ /* 0x000fc800078feaff */
[----:B------:R-:W-:Y:S01]  /*1600*/  MOV R172, R19 ;  /* 0x0000001300ac7202 */ /* 0x000fe20000000f00 */
[----:B-----5:R-:W-:Y:S06]  /*1610*/  @!P0 BRA `(.L_x_16547) ;  /* 0x0000000400208947 */ /* 0x020fec0003800000 */
[----:B------:R-:W0:Y:S01]  /*1620*/  LDC.64 R104, c[0x0][0x220] ;  /* 0x00008800ff687b82 */ /* 0x000e220000000a00 */
[----:B------:R-:W-:Y:S01]  /*1630*/  ISETP.NE.U32.AND P1, PT, RZ, UR8, PT ;  /* 0x00000008ff007c0c */ /* 0x000fe2000bf25070 */
[----:B------:R-:W2:Y:S03]  /*1640*/  LDL R110, [R1+0x13c] ;  /* 0x00013c00016e7983 */ /* 0x000ea60000100800 */
[----:B------:R-:W-:Y:S01]  /*1650*/  ISETP.NE.AND.EX P1, PT, RZ, UR9, PT, P1 ;  /* 0x00000009ff007c0c */ /* 0x000fe2000bf25310 */
[----:B------:R-:W3:Y:S04]  /*1660*/  LDL R172, [R1+0x134] ;  /* 0x0001340001ac7983 */ /* 0x000ee80000100800 */
[----:B------:R-:W4:Y:S04]  /*1670*/  LDL R111, [R1+0x124] ;  /* 0x00012400016f7983 */ /* 0x000f280000100800 */
[----:B------:R-:W4:Y:S04]  /*1680*/  LDL R252, [R1+0x12c] ;  /* 0x00012c0001fc7983 */ /* 0x000f280000100800 */
[C---:B------:R-:W-:Y:S01]  /*1690*/  @P1 LEA R108, P2, R19.reuse, UR8, 0x4 ;  /* 0x00000008136c1c11 */ /* 0x040fe2000f8420ff */
[----:B------:R-:W4:Y:S04]  /*16a0*/  LDL R174, [R1+0x138] ;  /* 0x0001380001ae7983 */ /* 0x000f280000100800 */
[----:B------:R-:W4:Y:S01]  /*16b0*/  LDL R175, [R1+0x130] ;  /* 0x0001300001af7983 */ /* 0x000f220000100800 */
[C---:B0-----:R-:W-:Y:S01]  /*16c0*/  IMAD.WIDE.U32 R104, R19.reuse, 0x10, R104 ;  /* 0x0000001013687825 */ /* 0x041fe200078e0068 */
[----:B------:R-:W-:-:S02]  /*16d0*/  @P1 LEA.HI.X R109, R19, UR9, RZ, 0x4, P2 ;  /* 0x00000009136d1c11 */ /* 0x000fc400090f24ff */
[----:B------:R-:W4:Y:S04]  /*16e0*/  LDL R143, [R1+0x120] ;  /* 0x00012000018f7983 */ /* 0x000f280000100800 */
[----:B------:R-:W2:Y:S04]  /*16f0*/  LDG.E.128 R104, desc[UR4][R104.64] ;  /* 0x0000000468687981 */ /* 0x000ea8000c1e1d00 */
[----:B------:R-:W3:Y:S04]  /*1700*/  @P1 LDG.E.128 R100, desc[UR4][R108.64] ;  /* 0x000000046c641981 */ /* 0x000ee8000c1e1d00 */
[----:B------:R-:W4:Y:S01]  /*1710*/  LDL R142, [R1+0x128] ;  /* 0x00012800018e7983 */ /* 0x000f220000100800 */
[----:B--2---:R-:W-:-:S04]  /*1720*/  PRMT R17, R105, 0x7632, R17 ;  /* 0x0000763269117816 */ /* 0x004fc80000000011 */
[----:B------:R-:W-:Y:S02]  /*1730*/  SHF.L.U32 R17, R17, 0x10, RZ ;  /* 0x0000001011117819 */ /* 0x000fe400000006ff */
[----:B---3--:R-:W-:Y:S02]  /*1740*/  @P1 PRMT R40, R101, 0x7632, R40 ;  /* 0x0000763265281816 */ /* 0x008fe40000000028 */
[----:B------:R-:W-:Y:S01]  /*1750*/  PRMT R18, R104, 0x7632, R18 ;  /* 0x0000763268127816 */ /* 0x000fe20000000012 */
[----:B------:R-:W-:Y:S01]  /*1760*/  FMUL.FTZ R17, R17, R141 ;  /* 0x0000008d11117220 */ /* 0x000fe20000410000 */
[----:B------:R-:W-:Y:S02]  /*1770*/  @P1 SHF.L.U32 R40, R40, 0x10, RZ ;  /* 0x0000001028281819 */ /* 0x000fe400000006ff */
[----:B------:R-:W-:Y:S01]  /*1780*/  SHF.L.U32 R18, R18, 0x10, RZ ;  /* 0x0000001012127819 */ /* 0x000fe200000006ff */
[----:B------:R-:W-:Y:S01]  /*1790*/  FMUL.FTZ R17, R110, R17 ;  /* 0x000000116e117220 */ /* 0x000fe20000410000 */
[----:B------:R-:W-:-:S03]  /*17a0*/  @P1 PRMT R39, R100, 0x7632, R39 ;  /* 0x0000763264271816 */ /* 0x000fc60000000027 */
[----:B------:R-:W-:Y:S01]  /*17b0*/  @P1 FADD.FTZ R17, R40, R17 ;  /* 0x0000001128111221 */ /* 0x000fe20000010000 */
[----:B------:R-:W-:Y:S01]  /*17c0*/  PRMT R40, R106, 0x7632, R40 ;  /* 0x000076326a287816 */ /* 0x000fe20000000028 */
[----:B------:R-:W-:Y:S01]  /*17d0*/  FMUL.FTZ R18, R18, R141 ;  /* 0x0000008d12127220 */ /* 0x000fe20000410000 */
[----:B------:R-:W-:Y:S02]  /*17e0*/  @P1 SHF.L.U32 R39, R39, 0x10, RZ ;  /* 0x0000001027271819 */ /* 0x000fe400000006ff */
[----:B------:R-:W-:Y:S01]  /*17f0*/  SHF.L.U32 R40, R40, 0x10, RZ ;  /* 0x0000001028287819 */ /* 0x000fe200000006ff */
[----:B------:R-:W-:Y:S01]  /*1800*/  FMUL.FTZ R18, R172, R18 ;  /* 0x00000012ac127220 */ /* 0x000fe20000410000 */
[----:B------:R-:W-:-:S03]  /*1810*/  @P1 PRMT R108, R102, 0x7632, R108 ;  /* 0x00007632666c1816 */ /* 0x000fc6000000006c */
[----:B------:R-:W-:Y:S01]  /*1820*/  @P1 FADD.FTZ R18, R39, R18 ;  /* 0x0000001227121221 */ /* 0x000fe20000010000 */
[-C--:B------:R-:W-:Y:S01]  /*1830*/  FMUL.FTZ R40, R40, R141.reuse ;  /* 0x0000008d28287220 */ /* 0x080fe20000410000 */
[----:B------:R-:W-:Y:S02]  /*1840*/  PRMT R39, R107, 0x7632, R39 ;  /* 0x000076326b277816 */ /* 0x000fe40000000027 */
[----:B------:R-:W-:Y:S01]  /*1850*/  @P1 SHF.L.U32 R108, R108, 0x10, RZ ;  /* 0x000000106c6c1819 */ /* 0x000fe200000006ff */
[----:B----4-:R-:W-:Y:S01]  /*1860*/  FMUL.FTZ R40, R111, R40 ;  /* 0x000000286f287220 */ /* 0x010fe20000410000 */
[----:B------:R-:W-:Y:S02]  /*1870*/  SHF.L.U32 R104, R104, 0x10, RZ ;  /* 0x0000001068687819 */ /* 0x000fe400000006ff */
[----:B------:R-:W-:Y:S01]  /*1880*/  SHF.L.U32 R39, R39, 0x10, RZ ;  /* 0x0000001027277819 */ /* 0x000fe200000006ff */
[----:B------:R-:W-:Y:S01]  /*1890*/  @P1 FADD.FTZ R40, R108, R40 ;  /* 0x000000286c281221 */ /* 0x000fe20000010000 */
[----:B------:R-:W-:Y:S01]  /*18a0*/  @P1 PRMT R109, R103, 0x7632, R109 ;  /* 0x00007632676d1816 */ /* 0x000fe2000000006d */
[-C--:B------:R-:W-:Y:S01]  /*18b0*/  FMUL.FTZ R108, R104, R141.reuse ;  /* 0x0000008d686c7220 */ /* 0x080fe20000410000 */
[----:B------:R-:W-:Y:S01]  /*18c0*/  SHF.L.U32 R104, R105, 0x10, RZ ;  /* 0x0000001069687819 */ /* 0x000fe200000006ff */
[----:B------:R-:W-:Y:S01]  /*18d0*/  FMUL.FTZ R39, R39, R141 ;  /* 0x0000008d27277220 */ /* 0x000fe20000410000 */
[----:B------:R-:W-:-:S03]  /*18e0*/  @P1 SHF.L.U32 R109, R109, 0x10, RZ ;  /* 0x000000106d6d1819 */ /* 0x000fc600000006ff */
[----:B------:R-:W-:Y:S01]  /*18f0*/  FMUL.FTZ R39, R252, R39 ;  /* 0x00000027fc277220 */ /* 0x000fe20000410000 */
[-C--:B------:R-:W-:Y:S01]  /*1900*/  FMUL.FTZ R104, R104, R141.reuse ;  /* 0x0000008d68687220 */ /* 0x080fe20000410000 */
[----:B------:R-:W-:Y:S02]  /*1910*/  SHF.L.U32 R106, R106, 0x10, RZ ;  /* 0x000000106a6a7819 */ /* 0x000fe400000006ff */
[----:B------:R-:W-:Y:S01]  /*1920*/  @P1 FADD.FTZ R39, R109, R39 ;  /* 0x000000276d271221 */ /* 0x000fe20000010000 */
[----:B------:R-:W-:Y:S01]  /*1930*/  SHF.L.U32 R107, R107, 0x10, RZ ;  /* 0x000000106b6b7819 */ /* 0x000fe200000006ff */
[----:B------:R-:W-:Y:S01]  /*1940*/  FMUL.FTZ R109, R174, R104 ;  /* 0x00000068ae6d7220 */ /* 0x000fe20000410000 */
[----:B------:R-:W-:Y:S01]  /*1950*/  @P1 SHF.L.U32 R105, R100, 0x10, RZ ;  /* 0x0000001064691819 */ /* 0x000fe200000006ff */
[----:B------:R-:W-:Y:S01]  /*1960*/  FMUL.FTZ R108, R175, R108 ;  /* 0x0000006caf6c7220 */ /* 0x000fe20000410000 */
[----:B------:R-:W-:Y:S01]  /*1970*/  @P1 SHF.L.U32 R104, R101, 0x10, RZ ;  /* 0x0000001065681819 */ /* 0x000fe200000006ff */
[-C--:B------:R-:W-:Y:S01]  /*1980*/  FMUL.FTZ R106, R106, R141.reuse ;  /* 0x0000008d6a6a7220 */ /* 0x080fe20000410000 */
[----:B------:R-:W-:Y:S01]  /*1990*/  FMUL.FTZ R107, R107, R141 ;  /* 0x0000008d6b6b7220 */ /* 0x000fe20000410000 */
[----:B------:R-:W-:Y:S01]  /*19a0*/  @P1 FADD.FTZ R108, R105, R108 ;  /* 0x0000006c696c1221 */ /* 0x000fe20000010000 */
[----:B------:R-:W-:Y:S01]  /*19b0*/  @P1 SHF.L.U32 R105, R103, 0x10, RZ ;  /* 0x0000001067691819 */ /* 0x000fe200000006ff */
[----:B------:R-:W-:Y:S01]  /*19c0*/  @P1 FADD.FTZ R109, R104, R109 ;  /* 0x0000006d686d1221 */ /* 0x000fe20000010000 */
[----:B------:R-:W-:Y:S01]  /*19d0*/  @P1 SHF.L.U32 R104, R102, 0x10, RZ ;  /* 0x0000001066681819 */ /* 0x000fe200000006ff */
[----:B------:R-:W-:Y:S01]  /*19e0*/  FMUL.FTZ R110, R143, R106 ;  /* 0x0000006a8f6e7220 */ /* 0x000fe20000410000 */
[----:B------:R-:W-:-:S03]  /*19f0*/  FMUL.FTZ R111, R142, R107 ;  /* 0x0000006b8e6f7220 */ /* 0x000fc60000410000 */
[----:B------:R-:W-:Y:S01]  /*1a00*/  @P1 FADD.FTZ R110, R104, R110 ;  /* 0x0000006e686e1221 */ /* 0x000fe20000010000 */
[----:B------:R-:W-:Y:S01]  /*1a10*/  @P1 FADD.FTZ R111, R105, R111 ;  /* 0x0000006f696f1221 */ /* 0x000fe20000010000 */
[----:B------:R-:W-:Y:S02]  /*1a20*/  LEA R142, P1, R19, UR10, 0x4 ;  /* 0x0000000a138e7c11 */ /* 0x000fe4000f8220ff */
[----:B------:R-:W-:Y:S02]  /*1a30*/  F2FP.BF16.F32.PACK_AB R105, R17, R109 ;  /* 0x0000006d1169723e */ /* 0x000fe400000010ff */
[----:B------:R-:W-:Y:S02]  /*1a40*/  LEA.HI.X R143, R19, UR11, RZ, 0x4, P1 ;  /* 0x0000000b138f7c11 */ /* 0x000fe400088f24ff */
[----:B------:R-:W-:Y:S02]  /*1a50*/  F2FP.BF16.F32.PACK_AB R106, R40, R110 ;  /* 0x0000006e286a723e */ /* 0x000fe400000010ff */
[----:B------:R-:W-:-:S02]  /*1a60*/  F2FP.BF16.F32.PACK_AB R104, R18, R108 ;  /* 0x0000006c1268723e */ /* 0x000fc400000010ff */
[----:B------:R-:W-:-:S05]  /*1a70*/  F2FP.BF16.F32.PACK_AB R107, R39, R111 ;  /* 0x0000006f276b723e */ /* 0x000fca00000010ff */
[----:B------:R0:W-:Y:S01]  /*1a80*/  STG.E.128 desc[UR4][R142.64], R104 ;  /* 0x000000688e007986 */ /* 0x0001e2000c101d04 */
[----:B------:R-:W-:-:S07]  /*1a90*/  IADD3 R172, R19, 0x20, RZ ;  /* 0x0000002013ac7810 */ /* 0x000fce0007ffe0ff */
.L_x_16547:
[----:B------:R-:W-:Y:S05]  /*1aa0*/  BSYNC B0 ;  /* 0x0000000000007941 */ /* 0x000fea0003800000 */
.L_x_16546:
[----:B------:R-:W-:Y:S01]  /*1ab0*/  ISETP.GE.U32.AND P1, PT, R22, 0x40, PT ;  /* 0x000000401600780c */ /* 0x000fe20003f26070 */
[----:B------:R-:W-:-:S12]  /*1ac0*/  BSSY B0, `(.L_x_16548) ;  /* 0x000004c000007945 */ /* 0x000fd80003800000 */
[----:B------:R-:W-:Y:S05]  /*1ad0*/  @!P1 BRA `(.L_x_16549) ;  /* 0x0000000400289947 */ /* 0x000fea0003800000 */
[----:B------:R-:W2:Y:S01]  /*1ae0*/  LDC.64 R48, c[0x0][0x220] ;  /* 0x00008800ff307b82 */ /* 0x000ea20000000a00 */
[----:B------:R-:W-:Y:S01]  /*1af0*/  ISETP.NE.U32.AND P1, PT, RZ, UR8, PT ;  /* 0x00000008ff007c0c */ /* 0x000fe2000bf25070 */
[----:B------:R-:W3:Y:S03]  /*1b00*/  LDL R252, [R1+0x11c] ;  /* 0x00011c0001fc7983 */ /* 0x000ee60000100800 */
[----:B------:R-:W-:Y:S01]  /*1b10*/  ISETP.NE.AND.EX P1, PT, RZ, UR9, PT, P1 ;  /* 0x00000009ff007c0c */ /* 0x000fe2000bf25310 */
[----:B------:R-:W4:Y:S04]  /*1b20*/  LDL R173, [R1+0x114] ;  /* 0x0001140001ad7983 */ /* 0x000f280000100800 */
[----:B------:R-:W4:Y:S04]  /*1b30*/  LDL R175, [R1+0x104] ;  /* 0x0001040001af7983 */ /* 0x000f280000100800 */
[----:B0-----:R-:W4:Y:S04]  /*1b40*/  LDL R143, [R1+0x110] ;  /* 0x00011000018f7983 */ /* 0x001f280000100800 */
[C---:B------:R-:W-:Y:S01]  /*1b50*/  @P1 LEA R104, P2, R172.reuse, UR8, 0x4 ;  /* 0x00000008ac681c11 */ /* 0x040fe2000f8420ff */
[----:B------:R-:W4:Y:S04]  /*1b60*/  LDL R174, [R1+0x10c] ;  /* 0x00010c0001ae7983 */ /* 0x000f280000100800 */
[----:B------:R-:W4:Y:S01]  /*1b70*/  LDL R142, [R1+0x118] ;  /* 0x00011800018e7983 */ /* 0x000f220000100800 */
[C---:B--2---:R-:W-:Y:S01]  /*1b80*/  IMAD.WIDE.U32 R48, R172.reuse, 0x10, R48 ;  /* 0x00000010ac307825 */ /* 0x044fe200078e0030 */
[----:B------:R-:W-:-:S02]  /*1b90*/  @P1 LEA.HI.X R105, R172, UR9, RZ, 0x4, P2 ;  /* 0x00000009ac691c11 */ /* 0x000fc400090f24ff */
[----:B------:R-:W2:Y:S04]  /*1ba0*/  LDL R107, [R1+0x100] ;  /* 0x00010000016b7983 */ /* 0x000ea80000100800 */
[----:B------:R-:W3:Y:S04]  /*1bb0*/  LDG.E.128 R48, desc[UR4][R48.64] ;  /* 0x0000000430307981 */ /* 0x000ee8000c1e1d00 */
[----:B------:R-:W4:Y:S04]  /*1bc0*/  @P1 LDG.E.128 R100, desc[UR4][R104.64] ;  /* 0x0000000468641981 */ /* 0x000f28000c1e1d00 */
[----:B------:R-:W2:Y:S01]  /*1bd0*/  LDL R106, [R1+0x108] ;  /* 0x00010800016a7983 */ /* 0x000ea20000100800 */
[----:B---3--:R-:W-:-:S04]  /*1be0*/  PRMT R15, R49, 0x7632, R15 ;  /* 0x00007632310f7816 */ /* 0x008fc8000000000f */
[----:B------:R-:W-:Y:S02]  /*1bf0*/  SHF.L.U32 R15, R15, 0x10, RZ ;  /* 0x000000100f0f7819 */ /* 0x000fe400000006ff */
[----:B----4-:R-:W-:-:S03]  /*1c00*/  @P1 PRMT R38, R101, 0x7632, R38 ;  /* 0x0000763265261816 */ /* 0x010fc60000000026 */
[----:B------:R-:W-:Y:S01]  /*1c10*/  FMUL.FTZ R15, R15, R141 ;  /* 0x0000008d0f0f7220 */ /* 0x000fe20000410000 */
[----:B------:R-:W-:Y:S02]  /*1c20*/  PRMT R16, R48, 0x7632, R16 ;  /* 0x0000763230107816 */ /* 0x000fe40000000010 */
[----:B------:R-:W-:Y:S01]  /*1c30*/  @P1 SHF.L.U32 R38, R38, 0x10, RZ ;  /* 0x0000001026261819 */ /* 0x000fe200000006ff */
[----:B------:R-:W-:Y:S01]  /*1c40*/  FMUL.FTZ R15, R252, R15 ;  /* 0x0000000ffc0f7220 */ /* 0x000fe20000410000 */
[----:B------:R-:W-:-:S03]  /*1c50*/  SHF.L.U32 R16, R16, 0x10, RZ ;  /* 0x0000001010107819 */ /* 0x000fc600000006ff */
[----:B------:R-:W-:Y:S01]  /*1c60*/  @P1 FADD.FTZ R15, R38, R15 ;  /* 0x0000000f260f1221 */ /* 0x000fe20000010000 */
[----:B------:R-:W-:Y:S01]  /*1c70*/  PRMT R38, R50, 0x7632, R38 ;  /* 0x0000763232267816 */ /* 0x000fe20000000026 */
[-C--:B------:R-:W-:Y:S01]  /*1c80*/  FMUL.FTZ R16, R16, R141.reuse ;  /* 0x0000008d10107220 */ /* 0x080fe20000410000 */
[----:B------:R-:W-:Y:S02]  /*1c90*/  @P1 PRMT R37, R100, 0x7632, R37 ;  /* 0x0000763264251816 */ /* 0x000fe40000000025 */
[----:B------:R-:W-:Y:S01]  /*1ca0*/  SHF.L.U32 R38, R38, 0x10, RZ ;  /* 0x0000001026267819 */ /* 0x000fe200000006ff */
[----:B------:R-:W-:Y:S01]  /*1cb0*/  FMUL.FTZ R16, R173, R16 ;  /* 0x00000010ad107220 */ /* 0x000fe20000410000 */
[----:B------:R-:W-:Y:S02]  /*1cc0*/  @P1 SHF.L.U32 R37, R37, 0x10, RZ ;  /* 0x0000001025251819 */ /* 0x000fe400000006ff */
[----:B------:R-:W-:Y:S01]  /*1cd0*/  @P1 PRMT R104, R102, 0x7632, R104 ;  /* 0x0000763266681816 */ /* 0x000fe20000000068 */
[-C--:B------:R-:W-:Y:S01]  /*1ce0*/  FMUL.FTZ R38, R38, R141.reuse ;  /* 0x0000008d26267220 */ /* 0x080fe20000410000 */
[----:B------:R-:W-:Y:S01]  /*1cf0*/  SHF.L.U32 R48, R48, 0x10, RZ ;  /* 0x0000001030307819 */ /* 0x000fe200000006ff */
[----:B------:R-:W-:Y:S01]  /*1d00*/  @P1 FADD.FTZ R16, R37, R16 ;  /* 0x0000001025101221 */ /* 0x000fe20000010000 */
[----:B------:R-:W-:Y:S01]  /*1d10*/  PRMT R37, R51, 0x7632, R37 ;  /* 0x0000763233257816 */ /* 0x000fe20000000025 */
[----:B------:R-:W-:Y:S01]  /*1d20*/  FMUL.FTZ R38, R175, R38 ;  /* 0x00000026af267220 */ /* 0x000fe20000410000 */
[----:B------:R-:W-:Y:S01]  /*1d30*/  @P1 SHF.L.U32 R104, R104, 0x10, RZ ;  /* 0x0000001068681819 */ /* 0x000fe200000006ff */
[----:B------:R-:W-:Y:S01]  /*1d40*/  FMUL.FTZ R48, R48, R141 ;  /* 0x0000008d30307220 */ /* 0x000fe20000410000 */
[----:B------:R-:W-:-:S02]  /*1d50*/  SHF.L.U32 R37, R37, 0x10, RZ ;  /* 0x0000001025257819 */ /* 0x000fc400000006ff */
[----:B------:R-:W-:Y:S01]  /*1d60*/  SHF.L.U32 R49, R49, 0x10, RZ ;  /* 0x0000001031317819 */ /* 0x000fe200000006ff */
[----:B------:R-:W-:Y:S01]  /*1d70*/  @P1 FADD.FTZ R38, R104, R38 ;  /* 0x0000002668261221 */ /* 0x000fe20000010000 */
[----:B------:R-:W-:Y:S01]  /*1d80*/  @P1 SHF.L.U32 R104, R100, 0x10, RZ ;  /* 0x0000001064681819 */ /* 0x000fe200000006ff */
[----:B------:R-:W-:Y:S01]  /*1d90*/  FMUL.FTZ R48, R143, R48 ;  /* 0x000000308f307220 */ /* 0x000fe20000410000 */
[----:B------:R-:W-:Y:S01]  /*1da0*/  @P1 PRMT R105, R103, 0x7632, R105 ;  /* 0x0000763267691816 */ /* 0x000fe20000000069 */
[-C--:B------:R-:W-:Y:S01]  /*1db0*/  FMUL.FTZ R37, R37, R141.reuse ;  /* 0x0000008d25257220 */ /* 0x080fe20000410000 */
[----:B------:R-:W-:Y:S01]  /*1dc0*/  FMUL.FTZ R49, R49, R141 ;  /* 0x0000008d31317220 */ /* 0x000fe20000410000 */
[----:B------:R-:W-:Y:S01]  /*1dd0*/  SHF.L.U32 R50, R50, 0x10, RZ ;  /* 0x0000001032327819 */ /* 0x000fe200000006ff */
        /* <DEDUP_REMOVED lines=12> */
[----:B--2---:R-:W-:Y:S01]  /*1ea0*/  FMUL.FTZ R50, R107, R50 ;  /* 0x000000326b327220 */ /* 0x004fe20000410000 */
[----:B------:R-:W-:Y:S01]  /*1eb0*/  FMUL.FTZ R51, R106, R51 ;  /* 0x000000336a337220 */ /* 0x000fe20000410000 */
[----:B------:R-:W0:Y:S02]  /*1ec0*/  S2R R173, SR_TID.X ;  /* 0x0000000000ad7919 */ /* 0x000e240000002100 */
[----:B------:R-:W-:Y:S01]  /*1ed0*/  @P1 FADD.FTZ R50, R104, R50 ;  /* 0x0000003268321221 */ /* 0x000fe20000010000 */
[----:B------:R-:W-:Y:S01]  /*1ee0*/  @P1 FADD.FTZ R51, R105, R51 ;  /* 0x0000003369331221 */ /* 0x000fe20000010000 */
[----:B------:R-:W-:-:S02]  /*1ef0*/  LEA R142, P1, R172, UR10, 0x4 ;  /* 0x0000000aac8e7c11 */ /* 0x000fc4000f8220ff */
[----:B------:R-:W-:Y:S02]  /*1f00*/  F2FP.BF16.F32.PACK_AB R105, R15, R49 ;  /* 0x000000310f69723e */ /* 0x000fe400000010ff */
[----:B------:R-:W-:Y:S02]  /*1f10*/  LEA.HI.X R143, R172, UR11, RZ, 0x4, P1 ;  /* 0x0000000bac8f7c11 */ /* 0x000fe400088f24ff */
[----:B------:R-:W-:Y:S02]  /*1f20*/  F2FP.BF16.F32.PACK_AB R106, R38, R50 ;  /* 0x00000032266a723e */ /* 0x000fe400000010ff */
[----:B------:R-:W-:Y:S02]  /*1f30*/  F2FP.BF16.F32.PACK_AB R104, R16, R48 ;  /* 0x000000301068723e */ /* 0x000fe400000010ff */
[----:B------:R-:W-:-:S05]  /*1f40*/  F2FP.BF16.F32.PACK_AB R107, R37, R51 ;  /* 0x00000033256b723e */ /* 0x000fca00000010ff */
[----:B------:R2:W-:Y:S01]  /*1f50*/  STG.E.128 desc[UR4][R142.64], R104 ;  /* 0x000000688e007986 */ /* 0x0005e2000c101d04 */
[----:B------:R-:W-:Y:S02]  /*1f60*/  IADD3 R172, R172, 0x20, RZ ;  /* 0x00000020acac7810 */ /* 0x000fe40007ffe0ff */
[----:B0-----:R-:W-:-:S07]  /*1f70*/  LOP3.LUT R173, R173, 0x1f, RZ, 0xc0, !PT ;  /* 0x0000001fadad7812 */ /* 0x001fce00078ec0ff */
.L_x_16549:
[----:B------:R-:W-:Y:S05]  /*1f80*/  BSYNC B0 ;  /* 0x0000000000007941 */ /* 0x000fea0003800000 */
.L_x_16548:
[----:B------:R-:W-:Y:S01]  /*1f90*/  ISETP.GE.U32.AND P1, PT, R22, 0x60, PT ;  /* 0x000000601600780c */ /* 0x000fe20003f26070 */
[----:B------:R-:W-:-:S12]  /*1fa0*/  BSSY B0, `(.L_x_16550) ;  /* 0x000004a000007945 */ /* 0x000fd80003800000 */
[----:B------:R-:W-:Y:S05]  /*1fb0*/  @!P1 BRA `(.L_x_16551) ;  /* 0x0000000400209947 */ /* 0x000fea0003800000 */
[----:B0-2---:R-:W0:Y:S01]  /*1fc0*/  LDC.64 R104, c[0x0][0x220] ;  /* 0x00008800ff687b82 */ /* 0x005e220000000a00 */
        /* <DEDUP_REMOVED lines=33> */
[----:B------:R-:W-:Y:S01]  /*21e0*/  FMUL.FTZ R36, R36, R141 ;  /* 0x0000008d24247220 */ /* 0x000fe20000410000 */
[----:B------:R-:W-:-:S02]  /*21f0*/  PRMT R35, R107, 0x7632, R35 ;  /* 0x000076326b237816 */ /* 0x000fc40000000023 */
[----:B------:R-:W-:Y:S01]  /*2200*/  @P1 SHF.L.U32 R104, R104, 0x10, RZ ;  /* 0x0000001068681819 */ /* 0x000fe200000006ff */
[----:B------:R-:W-:Y:S01]  /*2210*/  FMUL.FTZ R36, R114, R36 ;  /* 0x0000002472247220 */ /* 0x000fe20000410000 */
[----:B------:R-:W-:Y:S02]  /*2220*/  SHF.L.U32 R35, R35, 0x10, RZ ;  /* 0x0000001023237819 */ /* 0x000fe400000006ff */
[----:B------:R-:W-:Y:S01]  /*2230*/  @P1 PRMT R112, R103, 0x7632, R112 ;  /* 0x0000763267701816 */ /* 0x000fe20000000070 */
[----:B------:R-:W-:Y:S01]  /*2240*/  @P1 FADD.FTZ R36, R104, R36 ;  /* 0x0000002468241221 */ /* 0x000fe20000010000 */
[----:B------:R-:W-:Y:S01]  /*2250*/  SHF.L.U32 R104, R105, 0x10, RZ ;  /* 0x0000001069687819 */ /* 0x000fe200000006ff */
[----:B------:R-:W-:Y:S01]  /*2260*/  FMUL.FTZ R35, R35, R141 ;  /* 0x0000008d23237220 */ /* 0x000fe20000410000 */
[----:B------:R-:W-:-:S03]  /*2270*/  @P1 SHF.L.U32 R112, R112, 0x10, RZ ;  /* 0x0000001070701819 */ /* 0x000fc600000006ff */
[----:B------:R-:W-:Y:S01]  /*2280*/  FMUL.FTZ R35, R252, R35 ;  /* 0x00000023fc237220 */ /* 0x000fe20000410000 */
        /* <DEDUP_REMOVED lines=27> */
.L_x_16551:
[----:B------:R-:W-:Y:S05]  /*2440*/  BSYNC B0 ;  /* 0x0000000000007941 */ /* 0x000fea0003800000 */
.L_x_16550:
[----:B------:R-:W-:Y:S01]  /*2450*/  ISETP.GE.U32.AND P1, PT, R22, 0x80, PT ;  /* 0x000000801600780c */ /* 0x000fe20003f26070 */
[----:B------:R-:W-:-:S12]  /*2460*/  BSSY B0, `(.L_x_16552) ;  /* 0x000004a000007945 */ /* 0x000fd80003800000 */
[----:B------:R-:W-:Y:S05]  /*2470*/  @!P1 BRA `(.L_x_16553) ;  /* 0x0000000400209947 */ /* 0x000fea0003800000 */
[----:B0-2---:R-:W0:Y:S01]  /*2480*/  LDC.64 R104, c[0x0][0x220] ;  /* 0x00008800ff687b82 */ /* 0x005e220000000a00 */
[----:B------:R-:W-:Y:S01]  /*2490*/  ISETP.NE.U32.AND P1, PT, RZ, UR8, PT ;  /* 0x00000008ff007c0c */ /* 0x000fe2000bf25070 */
[----:B------:R-:W2:Y:S03]  /*24a0*/  LDL R46, [R1+0xdc] ;  /* 0x0000dc00012e7983 */ /* 0x000ea60000100800 */
[----:B------:R-:W-:Y:S01]  /*24b0*/  ISETP.NE.AND.EX P1, PT, RZ, UR9, PT, P1 ;  /* 0x00000009ff007c0c */ /* 0x000fe2000bf25310 */
[----:B------:R-:W2:Y:S04]  /*24c0*/  LDL R252, [R1+0xcc] ;  /* 0x0000cc0001fc7983 */ /* 0x000ea80000100800 */
[----:B------:R-:W2:Y:S04]  /*24d0*/  LDL R174, [R1+0xd8] ;  /* 0x0000d80001ae7983 */ /* 0x000ea80000100800 */
[----:B------:R-:W2:Y:S04]  /*24e0*/  LDL R175, [R1+0xd0] ;  /* 0x0000d00001af7983 */ /* 0x000ea80000100800 */
[C---:B------:R-:W-:Y:S01]  /*24f0*/  @P1 LEA R116, P2, R172.reuse, UR8, 0x4 ;  /* 0x00000008ac741c11 */ /* 0x040fe2000f8420ff */
[----:B------:R-:W2:Y:S04]  /*2500*/  LDL R143, [R1+0xc0] ;  /* 0x0000c000018f7983 */ /* 0x000ea80000100800 */
[----:B------:R-:W2:Y:S01]  /*2510*/  LDL R142, [R1+0xc8] ;  /* 0x0000c800018e7983 */ /* 0x000ea20000100800 */
[C---:B0-----:R-:W-:Y:S01]  /*2520*/  IMAD.WIDE.U32 R104, R172.reuse, 0x10, R104 ;  /* 0x00000010ac687825 */ /* 0x041fe200078e0068 */
[----:B------:R-:W-:-:S05]  /*2530*/  @P1 LEA.HI.X R117, R172, UR9, RZ, 0x4, P2 ;  /* 0x00000009ac751c11 */ /* 0x000fca00090f24ff */
[----:B------:R-:W1:Y:S04]  /*2540*/  LDG.E.128 R104, desc[UR4][R104.64] ;  /* 0x0000000468687981 */ /* 0x000e68000c1e1d00 */
[----:B------:R-:W2:Y:S04]  /*2550*/  @P1 LDG.E.128 R100, desc[UR4][R116.64] ;  /* 0x0000000474641981 */ /* 0x000ea8000c1e1d00 */
[----:B------:R-:W2:Y:S04]  /*2560*/  LDL R116, [R1+0xd4] ;  /* 0x0000d40001747983 */ /* 0x000ea80000100800 */
[----:B------:R-:W2:Y:S01]  /*2570*/  LDL R117, [R1+0xc4] ;  /* 0x0000c40001757983 */ /* 0x000ea20000100800 */
[----:B-1-34-:R-:W-:-:S04]  /*2580*/  PRMT R11, R105, 0x7632, R11 ;  /* 0x00007632690b7816 */ /* 0x01afc8000000000b */
[----:B------:R-:W-:Y:S02]  /*2590*/  SHF.L.U32 R11, R11, 0x10, RZ ;  /* 0x000000100b0b7819 */ /* 0x000fe400000006ff */
[----:B--2---:R-:W-:Y:S02]  /*25a0*/  @P1 PRMT R34, R101, 0x7632, R34 ;  /* 0x0000763265221816 */ /* 0x004fe40000000022 */
        /* <DEDUP_REMOVED lines=10> */
[----:B------:R-:W-:Y:S01]  /*2650*/  FMUL.FTZ R12, R116, R12 ;  /* 0x0000000c740c7220 */ /* 0x000fe20000410000 */
        /* <DEDUP_REMOVED lines=16> */
[-C--:B------:R-:W-:Y:S01]  /*2760*/  FMUL.FTZ R46, R46, R141.reuse ;  /* 0x0000008d2e2e7220 */ /* 0x080fe20000410000 */
        /* <DEDUP_REMOVED lines=25> */
.L_x_16553:
[----:B------:R-:W-:Y:S05]  /*2900*/  BSYNC B0 ;  /* 0x0000000000007941 */ /* 0x000fea0003800000 */
.L_x_16552:
        /* <DEDUP_REMOVED lines=14> */
[----:B------:R-:W-:-:S02]  /*29f0*/  @P1 LEA.HI.X R119, R172, UR9, RZ, 0x4, P2 ;  /* 0x00000009ac771c11 */ /* 0x000fc400090f24ff */
[----:B------:R-:W2:Y:S04]  /*2a00*/  LDL R142, [R1+0xa8] ;  /* 0x0000a800018e7983 */ /* 0x000ea80000100800 */
[----:B------:R-:W1:Y:S04]  /*2a10*/  LDG.E.128 R104, desc[UR4][R104.64] ;  /* 0x0000000468687981 */ /* 0x000e68000c1e1d00 */
[----:B------:R-:W2:Y:S04]  /*2a20*/  @P1 LDG.E.128 R100, desc[UR4][R118.64] ;  /* 0x0000000476641981 */ /* 0x000ea8000c1e1d00 */
        /* <DEDUP_REMOVED lines=57> */
.L_x_16555:
[----:B------:R-:W-:Y:S05]  /*2dc0*/  BSYNC B0 ;  /* 0x0000000000007941 */ /* 0x000fea0003800000 */
.L_x_16554:
        /* <DEDUP_REMOVED lines=75> */
.L_x_16557:
[----:B------:R-:W-:Y:S05]  /*3280*/  BSYNC B0 ;  /* 0x0000000000007941 */ /* 0x000fea0003800000 */
.L_x_16556:
        /* <DEDUP_REMOVED lines=75> */
.L_x_16559:
[----:B------:R-:W-:Y:S05]  /*3740*/  BSYNC B0 ;  /* 0x0000000000007941 */ /* 0x000fea0003800000 */
.L_x_16558:
        /* <DEDUP_REMOVED lines=16> */
[----:B------:R-:W3:Y:S04]  /*3850*/  @P1 LDG.E.128 R100, desc[UR4][R128.64] ;  /* 0x0000000480641981 */ /* 0x000ee8000c1e1d00 */
[----:B------:R-:W2:Y:S04]  /*3860*/  LDL R128, [R1+0x54] ;  /* 0x0000540001807983 */ /* 0x000ea80000100800 */
[----:B------:R-:W2:Y:S01]  /*3870*/  LDL R129, [R1+0x44] ;  /* 0x0000440001817983 */ /* 0x000ea20000100800 */
[----:B-1----:R-:W-:-:S04]  /*3880*/  PRMT R3, R105, 0x7632, R3 ;  /* 0x0000763269037816 */ /* 0x002fc80000000003 */
[----:B------:R-:W-:Y:S02]  /*3890*/  SHF.L.U32 R3, R3, 0x10, RZ ;  /* 0x0000001003037819 */ /* 0x000fe400000006ff */
[----:B---3--:R-:W-:Y:S02]  /*38a0*/  @P1 PRMT R26, R101, 0x7632, R26 ;  /* 0x00007632651a1816 */ /* 0x008fe4000000001a */
[----:B----4-:R-:W-:Y:S01]  /*38b0*/  PRMT R4, R104, 0x7632, R4 ;  /* 0x0000763268047816 */ /* 0x010fe20000000004 */
[----:B------:R-:W-:Y:S01]  /*38c0*/  FMUL.FTZ R3, R3, R141 ;  /* 0x0000008d03037220 */ /* 0x000fe20000410000 */
[----:B------:R-:W-:Y:S02]  /*38d0*/  @P1 SHF.L.U32 R26, R26, 0x10, RZ ;  /* 0x000000101a1a1819 */ /* 0x000fe400000006ff */
[----:B------:R-:W-:Y:S01]  /*38e0*/  SHF.L.U32 R4, R4, 0x10, RZ ;  /* 0x0000001004047819 */ /* 0x000fe200000006ff */
[----:B--2---:R-:W-:Y:S01]  /*38f0*/  FMUL.FTZ R3, R42, R3 ;  /* 0x000000032a037220 */ /* 0x004fe20000410000 */
        /* <DEDUP_REMOVED lines=48> */
.L_x_16561:
[----:B------:R-:W-:Y:S05]  /*3c00*/  BSYNC B0 ;  /* 0x0000000000007941 */ /* 0x000fea0003800000 */
.L_x_16560:
        /* <DEDUP_REMOVED lines=22> */
[----:B-1----:R-:W-:Y:S01]  /*3d70*/  PRMT R2, R104, 0x7632, R2 ;  /* 0x0000763268027816 */ /* 0x002fe20000000002 */
        /* <DEDUP_REMOVED lines=52> */
.L_x_16563:
[----:B------:R-:W-:Y:S05]  /*40c0*/  BSYNC B0 ;  /* 0x0000000000007941 */ /* 0x000fea0003800000 */
.L_x_16562:
[----:B------:R-:W-:Y:S01]  /*40d0*/  ISETP.GE.U32.AND P1, PT, R22, 0x140, PT ;  /* 0x000001401600780c */ /* 0x000fe20003f26070 */
[----:B------:R-:W-:-:S12]  /*40e0*/  BSSY B0, `(.L_x_16564) ;  /* 0x0000041000007945 */ /* 0x000fd80003800000 */
[----:B------:R-:W-:Y:S05]  /*40f0*/  @!P1 BRA `(.L_x_16565) ;  /* 0x0000000000fc9947 */ /* 0x000fea0003800000 */
[----:B0-2---:R-:W0:Y:S01]  /*4100*/  LDC.64 R104, c[0x0][0x220] ;  /* 0x00008800ff687b82 */ /* 0x005e220000000a00 */
[----:B------:R-:W-:-:S04]  /*4110*/  ISETP.NE.U32.AND P1, PT, RZ, UR8, PT ;  /* 0x00000008ff007c0c */ /* 0x000fc8000bf25070 */
[----:B------:R-:W-:-:S13]  /*4120*/  ISETP.NE.AND.EX P1, PT, RZ, UR9, PT, P1 ;  /* 0x00000009ff007c0c */ /* 0x000fda000bf25310 */
[----:B------:R-:W-:-:S04]  /*4130*/  @P1 LEA R134, P2, R172, UR8, 0x4 ;  /* 0x00000008ac861c11 */ /* 0x000fc8000f8420ff */
[C---:B------:R-:W-:Y:S01]  /*4140*/  @P1 LEA.HI.X R135, R172.reuse, UR9, RZ, 0x4, P2 ;  /* 0x00000009ac871c11 */ /* 0x040fe200090f24ff */
[----:B0-----:R-:W-:-:S04]  /*4150*/  IMAD.WIDE.U32 R104, R172, 0x10, R104 ;  /* 0x00000010ac687825 */ /* 0x001fc800078e0068 */
[----:B------:R0:W2:Y:S04]  /*4160*/  @P1 LDG.E.128 R100, desc[UR4][R134.64] ;  /* 0x0000000486641981 */ /* 0x0000a8000c1e1d00 */
[----:B------:R-:W3:Y:S02]  /*4170*/  LDG.E.128 R104, desc[UR4][R104.64] ;  /* 0x0000000468687981 */ /* 0x000ee4000c1e1d00 */
[C---:B---3--:R-:W-:Y:S02]  /*4180*/  SHF.L.U32 R136, R104.reuse, 0x10, RZ ;  /* 0x0000001068887819 */ /* 0x048fe400000006ff */
[----:B------:R-:W-:Y:S02]  /*4190*/  PRMT R104, R104, 0x7632, R104 ;  /* 0x0000763268687816 */ /* 0x000fe40000000068 */
[----:B0-----:R-:W-:-:S02]  /*41a0*/  PRMT R134, R106, 0x7632, R134 ;  /* 0x000076326a867816 */ /* 0x001fc40000000086 */
[C---:B------:R-:W-:Y:S02]  /*41b0*/  SHF.L.U32 R135, R107.reuse, 0x10, RZ ;  /* 0x000000106b877819 */ /* 0x040fe400000006ff */
[----:B------:R-:W-:Y:S01]  /*41c0*/  PRMT R137, R107, 0x7632, R137 ;  /* 0x000076326b897816 */ /* 0x000fe20000000089 */
[----:B------:R-:W-:Y:S01]  /*41d0*/  FMUL.FTZ R107, R136, R141 ;  /* 0x0000008d886b7220 */ /* 0x000fe20000410000 */
[C---:B------:R-:W-:Y:S02]  /*41e0*/  PRMT R133, R105.reuse, 0x7632, R133 ;  /* 0x0000763269857816 */ /* 0x040fe40000000085 */
[----:B------:R-:W-:Y:S02]  /*41f0*/  SHF.L.U32 R138, R105, 0x10, RZ ;  /* 0x00000010698a7819 */ /* 0x000fe400000006ff */
[----:B------:R-:W-:Y:S02]  /*4200*/  SHF.L.U32 R136, R104, 0x10, RZ ;  /* 0x0000001068887819 */ /* 0x000fe400000006ff */
[----:B------:R-:W-:-:S02]  /*4210*/  SHF.L.U32 R134, R134, 0x10, RZ ;  /* 0x0000001086867819 */ /* 0x000fc400000006ff */
[----:B------:R-:W-:Y:S01]  /*4220*/  SHF.L.U32 R133, R133, 0x10, RZ ;  /* 0x0000001085857819 */ /* 0x000fe200000006ff */
[-C--:B------:R-:W-:Y:S01]  /*4230*/  FMUL.FTZ R136, R136, R141.reuse ;  /* 0x0000008d88887220 */ /* 0x080fe20000410000 */
[----:B------:R-:W-:Y:S01]  /*4240*/  SHF.L.U32 R105, R106, 0x10, RZ ;  /* 0x000000106a697819 */ /* 0x000fe200000006ff */
[-C--:B------:R-:W-:Y:S01]  /*4250*/  FMUL.FTZ R106, R138, R141.reuse ;  /* 0x0000008d8a6a7220 */ /* 0x080fe20000410000 */
[-C--:B------:R-:W-:Y:S01]  /*4260*/  FMUL.FTZ R138, R134, R141.reuse ;  /* 0x0000008d868a7220 */ /* 0x080fe20000410000 */
[----:B--2---:R-:W-:Y:S01]  /*4270*/  @P1 PRMT R139, R100, 0x7632, R139 ;  /* 0x00007632648b1816 */ /* 0x004fe2000000008b */
[-C--:B------:R-:W-:Y:S01]  /*4280*/  FMUL.FTZ R104, R135, R141.reuse ;  /* 0x0000008d87687220 */ /* 0x080fe20000410000 */
[----:B------:R-:W-:Y:S01]  /*4290*/  @P1 PRMT R134, R101, 0x7632, R134 ;  /* 0x0000763265861816 */ /* 0x000fe20000000086 */
[----:B------:R-:W-:Y:S01]  /*42a0*/  FMUL.FTZ R135, R133, R141 ;  /* 0x0000008d85877220 */ /* 0x000fe20000410000 */
[----:B-----5:R-:W-:Y:S01]  /*42b0*/  FMUL.FTZ R133, R249, R136 ;  /* 0x00000088f9857220 */ /* 0x020fe20000410000 */
[----:B------:R-:W-:-:S02]  /*42c0*/  @P1 SHF.L.U32 R136, R139, 0x10, RZ ;  /* 0x000000108b881819 */ /* 0x000fc400000006ff */
[----:B------:R-:W-:Y:S01]  /*42d0*/  @P1 SHF.L.U32 R139, R134, 0x10, RZ ;  /* 0x00000010868b1819 */ /* 0x000fe200000006ff */
[----:B------:R-:W-:Y:S01]  /*42e0*/  FMUL.FTZ R134, R251, R135 ;  /* 0x00000087fb867220 */ /* 0x000fe20000410000 */
[----:B------:R-:W-:Y:S01]  /*42f0*/  SHF.L.U32 R137, R137, 0x10, RZ ;  /* 0x0000001089897819 */ /* 0x000fe200000006ff */
[----:B------:R-:W-:Y:S02]  /*4300*/  @P1 FADD.FTZ R133, R136, R133 ;  /* 0x0000008588851221 */ /* 0x000fe40000010000 */
[----:B------:R-:W-:Y:S01]  /*4310*/  @P1 FADD.FTZ R134, R139, R134 ;  /* 0x000000868b861221 */ /* 0x000fe20000010000 */
[----:B------:R-:W-:Y:S01]  /*4320*/  @P1 PRMT R139, R102, 0x7632, R139 ;  /* 0x00007632668b1816 */ /* 0x000fe2000000008b */
[----:B------:R-:W-:Y:S01]  /*4330*/  FMUL.FTZ R137, R137, R141 ;  /* 0x0000008d89897220 */ /* 0x000fe20000410000 */
[----:B------:R-:W-:Y:S01]  /*4340*/  @P1 PRMT R136, R103, 0x7632, R136 ;  /* 0x0000763267881816 */ /* 0x000fe20000000088 */
[----:B------:R-:W-:Y:S01]  /*4350*/  FMUL.FTZ R135, R245, R138 ;  /* 0x0000008af5877220 */ /* 0x000fe20000410000 */
[----:B------:R-:W-:-:S02]  /*4360*/  @P1 SHF.L.U32 R138, R139, 0x10, RZ ;  /* 0x000000108b8a1819 */ /* 0x000fc400000006ff */
[----:B------:R-:W-:Y:S01]  /*4370*/  @P1 SHF.L.U32 R139, R136, 0x10, RZ ;  /* 0x00000010888b1819 */ /* 0x000fe200000006ff */
[----:B------:R-:W-:Y:S01]  /*4380*/  FMUL.FTZ R136, R247, R137 ;  /* 0x00000089f7887220 */ /* 0x000fe20000410000 */
[----:B------:R-:W-:Y:S01]  /*4390*/  FMUL.FTZ R105, R105, R141 ;  /* 0x0000008d69697220 */ /* 0x000fe20000410000 */
[----:B------:R-:W-:Y:S01]  /*43a0*/  @P1 FADD.FTZ R135, R138, R135 ;  /* 0x000000878a871221 */ /* 0x000fe20000010000 */
[----:B------:R-:W-:Y:S01]  /*43b0*/  FMUL.FTZ R137, R248, R107 ;  /* 0x0000006bf8897220 */ /* 0x000fe20000410000 */
[----:B------:R-:W-:Y:S01]  /*43c0*/  @P1 FADD.FTZ R136, R139, R136 ;  /* 0x000000888b881221 */ /* 0x000fe20000010000 */
[----:B------:R-:W-:Y:S01]  /*43d0*/  FMUL.FTZ R138, R250, R106 ;  /* 0x0000006afa8a7220 */ /* 0x000fe20000410000 */
[----:B------:R-:W-:Y:S01]  /*43e0*/  FMUL.FTZ R139, R244, R105 ;  /* 0x00000069f48b7220 */ /* 0x000fe20000410000 */
[----:B------:R-:W-:Y:S01]  /*43f0*/  FMUL.FTZ R140, R246, R104 ;  /* 0x00000068f68c7220 */ /* 0x000fe20000410000 */
[----:B------:R-:W-:Y:S02]  /*4400*/  @P1 SHF.L.U32 R106, R100, 0x10, RZ ;  /* 0x00000010646a1819 */ /* 0x000fe400000006ff */
[----:B------:R-:W-:-:S02]  /*4410*/  @P1 SHF.L.U32 R107, R101, 0x10, RZ ;  /* 0x00000010656b1819 */ /* 0x000fc400000006ff */
[----:B------:R-:W-:Y:S02]  /*4420*/  @P1 SHF.L.U32 R104, R102, 0x10, RZ ;  /* 0x0000001066681819 */ /* 0x000fe400000006ff */
[----:B------:R-:W-:Y:S01]  /*4430*/  @P1 SHF.L.U32 R105, R103, 0x10, RZ ;  /* 0x0000001067691819 */ /* 0x000fe200000006ff */
[----:B------:R-:W-:Y:S01]  /*4440*/  @P1 FADD.FTZ R137, R106, R137 ;  /* 0x000000896a891221 */ /* 0x000fe20000010000 */
[----:B------:R-:W-:Y:S01]  /*4450*/  @P1 FADD.FTZ R138, R107, R138 ;  /* 0x0000008a6b8a1221 */ /* 0x000fe20000010000 */
        /* <DEDUP_REMOVED lines=8> */
[----:B------:R0:W-:Y:S02]  /*44e0*/  STG.E.128 desc[UR4][R142.64], R104 ;  /* 0x000000688e007986 */ /* 0x0001e4000c101d04 */
.L_x_16565:
[----:B------:R-:W-:Y:S05]  /*44f0*/  BSYNC B0 ;  /* 0x0000000000007941 */ /* 0x000fea0003800000 */
.L_x_16564:
[----:B0-2---:R-:W-:Y:S01]  /*4500*/  FADD.FTZ R104, RZ, R108 ;  /* 0x0000006cff687221 */ /* 0x005fe20000010000 */
        /* <DEDUP_REMOVED lines=289> */
.L_x_16599:
[----:B--2---:R-:W-:Y:S01]  /*5720*/  FADD.FTZ R104, R141, R104 ;  /* 0x000000688d687221 */ /* 0x004fe20000010000 */
[----:B------:R-:W-:Y:S01]  /*5730*/  PLOP3.LUT P1, PT, PT, PT, UP1, 0x40, 0x0 ;  /* 0x000000000000781c */ /* 0x000fe20003f2e818 */
[----:B------:R-:W-:Y:S02]  /*5740*/  BSSY B0, `(.L_x_16567) ;  /* 0x000003b000007945 */ /* 0x000fe40003800000 */
[----:B------:R-:W-:Y:S02]  /*5750*/  FFMA.FTZ R106, R104, R142, UR12 ;  /* 0x0000000c686a7e23 */ /* 0x000fe4000801008e */
[----:B------:R-:W2:Y:S02]  /*5760*/  @!P5 LDC.64 R104, c[0x0][0x250] ;  /* 0x00009400ff68db82 */ /* 0x000ea40000000a00 */
[----:B--2---:R-:W-:-:S05]  /*5770*/  @!P5 IMAD.WIDE R104, R20, 0x4, R104 ;  /* 0x000000041468d825 */ /* 0x004fca00078e0268 */
[----:B------:R2:W-:Y:S02]  /*5780*/  @!P5 STG.E desc[UR4][R104.64], R107 ;  /* 0x0000006b6800d986 */ /* 0x0005e4000c101904 */
[----:B--2---:R-:W-:-:S05]  /*5790*/  FMUL.FTZ R104, R107, R107 ;  /* 0x0000006b6b687220 */ /* 0x004fca0000410000 */
[----:B------:R-:W-:Y:S02]  /*57a0*/  FSEL R104, R104, RZ, !P1 ;  /* 0x000000ff68687208 */ /* 0x000fe40004800000 */
[----:B------:R-:W-:-:S03]  /*57b0*/  PLOP3.LUT P1, PT, PT, PT, UP1, 0x40, 0x0 ;  /* 0x000000000000781c */ /* 0x000fc60003f2e818 */
[----:B------:R-:W-:Y:S01]  /*57c0*/  FADD.FTZ R106, R106, R104 ;  /* 0x000000686a6a7221 */ /* 0x000fe20000010000 */
[----:B------:R-:W-:Y:S01]  /*57d0*/  FSEL R172, R107, RZ, P1 ;  /* 0x000000ff6bac7208 */ /* 0x000fe20000800000 */
[----:B------:R-:W2:Y:S02]  /*57e0*/  @!P5 LDC.64 R104, c[0x0][0x258] ;  /* 0x00009600ff68db82 */ /* 0x000ea40000000a00 */
[----:B0-----:R-:W0:Y:S01]  /*57f0*/  MUFU.RSQ R141, R106 ;  /* 0x0000006a008d7308 */ /* 0x001e220000001400 */
[----:B--2---:R-:W-:-:S05]  /*5800*/  @!P5 IMAD.WIDE R104, R20, 0x4, R104 ;  /* 0x000000041468d825 */ /* 0x004fca00078e0268 */
[----:B0-----:R0:W-:Y:S01]  /*5810*/  @!P5 STG.E desc[UR4][R104.64], R141 ;  /* 0x0000008d6800d986 */ /* 0x0011e2000c101904 */
[----:B------:R-:W-:Y:S05]  /*5820*/  @!P0 BRA `(.L_x_16568) ;  /* 0x0000000000b08947 */ /* 0x000fea0003800000 */
[----:B------:R1:W-:Y:S04]  /*5830*/  STL [R1+0x164], R2 ;  /* 0x0001640201007387 */ /* 0x0003e80000100800 */
[----:B-1----:R-:W2:Y:S04]  /*5840*/  LDL R2, [R1+0x150] ;  /* 0x0001500001027983 */ /* 0x002ea80000100800 */
[----:B------:R1:W-:Y:S04]  /*5850*/  STL [R1+0x160], R0 ;  /* 0x0001600001007387 */ /* 0x0003e80000100800 */
[----:B------:R-:W3:Y:S04]  /*5860*/  LDL R142, [R1+0x158] ;  /* 0x00015800018e7983 */ /* 0x000ee80000100800 */
[----:B------:R-:W4:Y:S04]  /*5870*/  LDL R252, [R1+0x15c] ;  /* 0x00015c0001fc7983 */ /* 0x000f280000100800 */
[----:B-1----:R-:W3:Y:S04]  /*5880*/  LDL R0, [R1+0x154] ;  /* 0x0001540001007983 */ /* 0x002ee80000100800 */
[----:B------:R-:W4:Y:S04]  /*5890*/  LDL R175, [R1+0x140] ;  /* 0x0001400001af7983 */ /* 0x000f280000100800 */
[----:B------:R-:W4:Y:S04]  /*58a0*/  LDL R174, [R1+0x144] ;  /* 0x0001440001ae7983 */ /* 0x000f280000100800 */
[----:B------:R-:W4:Y:S04]  /*58b0*/  LDL R173, [R1+0x148] ;  /* 0x0001480001ad7983 */ /* 0x000f280000100800 */
[----:B------:R-:W4:Y:S01]  /*58c0*/  LDL R143, [R1+0x14c] ;  /* 0x00014c00018f7983 */ /* 0x000f220000100800 */
[--C-:B0-----:R-:W-:Y:S01]  /*58d0*/  FADD.FTZ R104, R108, -R172.reuse ;  /* 0x800000ac6c687221 */ /* 0x101fe20000010000 */
[----:B------:R-:W-:-:S03]  /*58e0*/  FADD.FTZ R107, R18, -R172 ;  /* 0x800000ac126b7221 */ /* 0x000fc60000010000 */
[C---:B------:R-:W-:Y:S01]  /*58f0*/  FMUL.FTZ R104, R141.reuse, R104 ;  /* 0x000000688d687220 */ /* 0x040fe20000410000 */
[----:B------:R-:W-:Y:S01]  /*5900*/  FMUL.FTZ R107, R141, R107 ;  /* 0x0000006b8d6b7220 */ /* 0x000fe20000410000 */
[--C-:B------:R-:W-:Y:S01]  /*5910*/  FADD.FTZ R105, R109, -R172.reuse ;  /* 0x800000ac6d697221 */ /* 0x100fe20000010000 */
[----:B------:R-:W-:-:S03]  /*5920*/  FADD.FTZ R106, R17, -R172 ;  /* 0x800000ac116a7221 */ /* 0x000fc60000010000 */
[C---:B------:R-:W-:Y:S01]  /*5930*/  FMUL.FTZ R105, R141.reuse, R105 ;  /* 0x000000698d697220 */ /* 0x040fe20000410000 */
[----:B------:R-:W-:Y:S01]  /*5940*/  FMUL.FTZ R106, R141, R106 ;  /* 0x0000006a8d6a7220 */ /* 0x000fe20000410000 */
[----:B--2--5:R-:W-:Y:S02]  /*5950*/  FFMA.FTZ R104, R2, R104, R168 ;  /* 0x0000006802687223 */ /* 0x024fe400000100a8 */
[----:B------:R2:W5:Y:S01]  /*5960*/  LDL.LU R2, [R1+0x164] ;  /* 0x0001640001027983 */ /* 0x0005620000300800 */
[----:B---3--:R-:W-:-:S03]  /*5970*/  FFMA.FTZ R107, R0, R107, R169 ;  /* 0x0000006b006b7223 */ /* 0x008fc600000100a9 */
[----:B------:R2:W5:Y:S01]  /*5980*/  LDL.LU R0, [R1+0x160] ;  /* 0x0001600001007983 */ /* 0x0005620000300800 */
[----:B------:R-:W-:Y:S01]  /*5990*/  FFMA.FTZ R105, R142, R105, R170 ;  /* 0x000000698e697223 */ /* 0x000fe200000100aa */
[----:B----4-:R-:W-:Y:S01]  /*59a0*/  FFMA.FTZ R106, R252, R106, R171 ;  /* 0x0000006afc6a7223 */ /* 0x010fe200000100ab */
[----:B------:R-:W-:Y:S01]  /*59b0*/  F2FP.BF16.F32.PACK_AB R104, R107, R104 ;  /* 0x000000686b68723e */ /* 0x000fe200000010ff */
[----:B------:R-:W-:-:S03]  /*59c0*/  FADD.FTZ R107, R110, -R172 ;  /* 0x800000ac6e6b7221 */ /* 0x000fc60000010000 */
        /* <DEDUP_REMOVED lines=14> */
[----:B------:R-:W0:Y:S02]  /*5ab0*/  LDC.64 R142, c[0x0][0x2b8] ;  /* 0x0000ae00ff8e7b82 */ /* 0x000e240000000a00 */
[----:B0-----:R-:W-:-:S05]  /*5ac0*/  IMAD.WIDE.U32 R142, R19, 0x10, R142 ;  /* 0x00000010138e7825 */ /* 0x001fca00078e008e */
[----:B------:R2:W-:Y:S01]  /*5ad0*/  STG.E.128 desc[UR4][R142.64], R104 ;  /* 0x000000688e007986 */ /* 0x0005e2000c101d04 */
[----:B------:R-:W-:-:S07]  /*5ae0*/  IADD3 R19, R19, 0x20, RZ ;  /* 0x0000002013137810 */ /* 0x000fce0007ffe0ff */
.L_x_16568:
[----:B------:R-:W-:Y:S05]  /*5af0*/  BSYNC B0 ;  /* 0x0000000000007941 */ /* 0x000fea0003800000 */
.L_x_16567:
[----:B------:R-:W-:Y:S01]  /*5b00*/  ISETP.GE.U32.AND P1, PT, R22, 0x40, PT ;  /* 0x000000401600780c */ /* 0x000fe20003f26070 */
[----:B------:R-:W-:-:S12]  /*5b10*/  BSSY B0, `(.L_x_16569) ;  /* 0x0000022000007945 */ /* 0x000fd80003800000 */
[----:B------:R-:W-:Y:S05]  /*5b20*/  @!P1 BRA `(.L_x_16570) ;  /* 0x0000000000809947 */ /* 0x000fea0003800000 */
[--C-:B0-2---:R-:W-:Y:S01]  /*5b30*/  FADD.FTZ R104, R48, -R172.reuse ;  /* 0x800000ac30687221 */ /* 0x105fe20000010000 */
        /* <DEDUP_REMOVED lines=13> */
[--C-:B------:R-:W-:Y:S01]  /*5c10*/  FADD.FTZ R107, R50, -R172.reuse ;  /* 0x800000ac326b7221 */ /* 0x100fe20000010000 */
[----:B------:R-:W-:Y:S01]  /*5c20*/  F2FP.BF16.F32.PACK_AB R105, R106, R105 ;  /* 0x000000696a69723e */ /* 0x000fe200000010ff */
[----:B------:R-:W-:Y:S01]  /*5c30*/  FADD.FTZ R106, R38, -R172 ;  /* 0x800000ac266a7221 */ /* 0x000fe20000010000 */
[C---:B------:R-:W-:Y:S01]  /*5c40*/  FMUL.FTZ R142, R141.reuse, R142 ;  /* 0x0000008e8d8e7220 */ /* 0x040fe20000410000 */
[C---:B------:R-:W-:Y:S02]  /*5c50*/  FMUL.FTZ R107, R141.reuse, R107 ;  /* 0x0000006b8d6b7220 */ /* 0x040fe40000410000 */
[----:B------:R-:W-:Y:S01]  /*5c60*/  FMUL.FTZ R106, R141, R106 ;  /* 0x0000006a8d6a7220 */ /* 0x000fe20000410000 */
[----:B------:R-:W-:Y:S01]  /*5c70*/  FFMA.FTZ R142, R238, R142, R166 ;  /* 0x0000008eee8e7223 */ /* 0x000fe200000100a6 */
[----:B------:R-:W-:Y:S02]  /*5c80*/  FFMA.FTZ R107, R236, R107, R164 ;  /* 0x0000006bec6b7223 */ /* 0x000fe400000100a4 */
        /* <DEDUP_REMOVED lines=10> */
.L_x_16570:
[----:B------:R-:W-:Y:S05]  /*5d30*/  BSYNC B0 ;  /* 0x0000000000007941 */ /* 0x000fea0003800000 */
.L_x_16569:
        /* <DEDUP_REMOVED lines=35> */
.L_x_16572:
[----:B------:R-:W-:Y:S05]  /*5f70*/  BSYNC B0 ;  /* 0x0000000000007941 */ /* 0x000fea0003800000 */
.L_x_16571:
        /* <DEDUP_REMOVED lines=35> */
.L_x_16574:
[----:B------:R-:W-:Y:S05]  /*61b0*/  BSYNC B0 ;  /* 0x0000000000007941 */ /* 0x000fea0003800000 */
.L_x_16573:
        /* <DEDUP_REMOVED lines=35> */
.L_x_16576:
[----:B------:R-:W-:Y:S05]  /*63f0*/  BSYNC B0 ;  /* 0x0000000000007941 */ /* 0x000fea0003800000 */
.L_x_16575:
        /* <DEDUP_REMOVED lines=35> */
.L_x_16578:
[----:B------:R-:W-:Y:S05]  /*6630*/  BSYNC B0 ;  /* 0x0000000000007941 */ /* 0x000fea0003800000 */
.L_x_16577:
        /* <DEDUP_REMOVED lines=35> */
.L_x_16580:
[----:B------:R-:W-:Y:S05]  /*6870*/  BSYNC B0 ;  /* 0x0000000000007941 */ /* 0x000fea0003800000 */
.L_x_16579:
        /* <DEDUP_REMOVED lines=35> */
.L_x_16582:
[----:B------:R-:W-:Y:S05]  /*6ab0*/  BSYNC B0 ;  /* 0x0000000000007941 */ /* 0x000fea0003800000 */
.L_x_16581:
[----:B------:R-:W-:Y:S01]  /*6ac0*/  ISETP.GE.U32.AND P1, PT, R22, 0x120, PT ;  /* 0x000001201600780c */ /* 0x000fe20003f26070 */
[----:B------:R-:W-:-:S12]  /*6ad0*/  BSSY B0, `(.L_x_16583) ;  /* 0x0000022000007945 */ /* 0x000fd80003800000 */
[----:B------:R-:W-:Y:S05]  /*6ae0*/  @!P1 BRA `(.L_x_16584) ;  /* 0x0000000000809947 */ /* 0x000fea0003800000 */
[--C-:B0-2---:R-:W-:Y:S01]  /*6af0*/  FADD.FTZ R104, R41, -R172.reuse ;  /* 0x800000ac29687221 */ /* 0x105fe20000010000 */
[--C-:B-----5:R-:W-:Y:S01]  /*6b00*/  FADD.FTZ R107, R2, -R172.reuse ;  /* 0x800000ac026b7221 */ /* 0x120fe20000010000 */
        /* <DEDUP_REMOVED lines=30> */
.L_x_16584:
[----:B------:R-:W-:Y:S05]  /*6cf0*/  BSYNC B0 ;  /* 0x0000000000007941 */ /* 0x000fea0003800000 */
.L_x_16583:
[----:B------:R-:W-:Y:S01]  /*6d00*/  ISETP.GE.U32.AND P1, PT, R22, 0x140, PT ;  /* 0x000001401600780c */ /* 0x000fe20003f26070 */
[----:B------:R-:W-:-:S12]  /*6d10*/  BSSY B0, `(.L_x_16585) ;  /* 0x0000029000007945 */ /* 0x000fd80003800000 */
[----:B------:R-:W-:Y:S05]  /*6d20*/  @!P1 BRA `(.L_x_16586) ;  /* 0x00000000009c9947 */ /* 0x000fea0003800000 */
[----:B------:R-:W3:Y:S04]  /*6d30*/  LDL R252, [R1+0x10] ;  /* 0x0000100001fc7983 */ /* 0x000ee80000100800 */
[----:B0-2---:R-:W2:Y:S04]  /*6d40*/  LDL R106, [R1+0x14] ;  /* 0x00001400016a7983 */ /* 0x005ea80000100800 */
[----:B------:R-:W4:Y:S04]  /*6d50*/  LDL R175, [R1+0x18] ;  /* 0x0000180001af7983 */ /* 0x000f280000100800 */
[----:B------:R-:W4:Y:S04]  /*6d60*/  LDL R107, [R1+0x1c] ;  /* 0x00001c00016b7983 */ /* 0x000f280000100800 */
[----:B------:R-:W4:Y:S04]  /*6d70*/  LDL R174, [R1] ;  /* 0x0000000001ae7983 */ /* 0x000f280000100800 */
[----:B------:R-:W4:Y:S04]  /*6d80*/  LDL R142, [R1+0x4] ;  /* 0x00000400018e7983 */ /* 0x000f280000100800 */
[----:B------:R-:W4:Y:S04]  /*6d90*/  LDL R173, [R1+0xc] ;  /* 0x00000c0001ad7983 */ /* 0x000f280000100800 */
[----:B------:R-:W4:Y:S01]  /*6da0*/  LDL R143, [R1+0x8] ;  /* 0x00000800018f7983 */ /* 0x000f220000100800 */
[--C-:B------:R-:W-:Y:S01]  /*6db0*/  FADD.FTZ R104, R137, -R172.reuse ;  /* 0x800000ac89687221 */ /* 0x100fe20000010000 */
[----:B------:R-:W-:-:S03]  /*6dc0*/  FADD.FTZ R105, R133, -R172 ;  /* 0x800000ac85697221 */ /* 0x000fc60000010000 */
[C---:B------:R-:W-:Y:S01]  /*6dd0*/  FMUL.FTZ R104, R141.reuse, R104 ;  /* 0x000000688d687220 */ /* 0x040fe20000410000 */
[----:B------:R-:W-:-:S03]  /*6de0*/  FMUL.FTZ R105, R141, R105 ;  /* 0x000000698d697220 */ /* 0x000fc60000410000 */
[----:B---3-5:R-:W-:Y:S01]  /*6df0*/  FFMA.FTZ R104, R252, R104, R92 ;  /* 0x00000068fc687223 */ /* 0x028fe2000001005c */
[----:B--2---:R-:W-:Y:S01]  /*6e00*/  FFMA.FTZ R105, R106, R105, R93 ;  /* 0x000000696a697223 */ /* 0x004fe2000001005d */
[----:B------:R-:W-:-:S04]  /*6e10*/  FADD.FTZ R106, R138, -R172 ;  /* 0x800000ac8a6a7221 */ /* 0x000fc80000010000 */
[----:B------:R-:W-:Y:S01]  /*6e20*/  F2FP.BF16.F32.PACK_AB R104, R105, R104 ;  /* 0x000000686968723e */ /* 0x000fe200000010ff */
[----:B------:R-:W-:Y:S01]  /*6e30*/  FADD.FTZ R105, R134, -R172 ;  /* 0x800000ac86697221 */ /* 0x000fe20000010000 */
[----:B------:R-:W-:-:S03]  /*6e40*/  FMUL.FTZ R106, R141, R106 ;  /* 0x0000006a8d6a7220 */ /* 0x000fc60000410000 */
[----:B------:R-:W-:Y:S01]  /*6e50*/  FMUL.FTZ R105, R141, R105 ;  /* 0x000000698d697220 */ /* 0x000fe20000410000 */
[----:B----4-:R-:W-:-:S03]  /*6e60*/  FFMA.FTZ R106, R175, R106, R94 ;  /* 0x0000006aaf6a7223 */ /* 0x010fc6000001005e */
        /* <DEDUP_REMOVED lines=18> */
[----:B------:R0:W-:Y:S02]  /*6f90*/  STG.E.128 desc[UR4][R142.64], R104 ;  /* 0x000000688e007986 */ /* 0x0001e4000c101d04 */
.L_x_16586:
[----:B------:R-:W-:Y:S05]  /*6fa0*/  BSYNC B0 ;  /* 0x0000000000007941 */ /* 0x000fea0003800000 */
.L_x_16585:
[----:B0-2---:R-:W0:Y:S02]  /*6fb0*/  LDC.64 R104, c[0x0][0x210] ;  /* 0x00008400ff687b82 */ /* 0x005e240000000a00 */
[----:B0-----:R-:W-:-:S04]  /*6fc0*/  LEA R20, R104, R20, 0x2 ;  /* 0x0000001468147211 */ /* 0x001fc800078e10ff */
[----:B------:R-:W-:-:S13]  /*6fd0*/  ISETP.GE.AND P1, PT, R20, R105, PT ;  /* 0x000000691400720c */ /* 0x000fda0003f26270 */
[----:B------:R-:W-:Y:S05]  /*6fe0*/  @!P1 BRA `(.L_x_16587) ;  /* 0xffffffa400449947 */ /* 0x000fea000383ffff */
[----:B------:R-:W-:Y:S05]  /*6ff0*/  EXIT ;  /* 0x000000000000794d */ /* 0x000fea0003800000 */
.L_x_16566:
[----:B------:R-:W-:Y:S01]  /*7000*/  HFMA2.MMA R106, -RZ, RZ, 0, 5.9604644775390625e-08 ;  /* 0x00000001ff6a7435 */ /* 0x000fe200000001ff */
[----:B------:R-:W-:Y:S01]  /*7010*/  BSSY B0, `(.L_x_16588) ;  /* 0x0000007000007945 */ /* 0x000fe20003800000 */
[----:B------:R-:W-:Y:S02]  /*7020*/  MOV R143, R107 ;  /* 0x0000006b008f7202 */ /* 0x000fe40000000f00 */
[----:B------:R-:W-:Y:S02]  /*7030*/  MOV R105, 0x1f ;  /* 0x0000001f00697802 */ /* 0x000fe40000000f00 */
[----:B------:R-:W-:-:S07]  /*7040*/  MOV R104, 0xffffffff ;  /* 0xffffffff00687802 */ /* 0x000fce0000000f00 */
[----:B-1-345:R-:W-:Y:S05]  /*7050*/  WARPSYNC.COLLECTIVE R104, `(.L_x_16589) ;  /* 0x0000000068087348 */ /* 0x03afea0003c00000 */
[----:B------:R0:W2:Y:S02]  /*7060*/  SHFL.BFLY P6, R104, R143, R106, R105 ;  /* 0x0c00006a8f687389 */ /* 0x0000a400000c0069 */
[----:B012345:R-:W-:Y:S01]  /*7070*/  ENDCOLLECTIVE ;  /* 0x000000000000791b */ /* 0x03ffe20003800000 */
.L_x_16589:
[----:B------:R-:W-:Y:S05]  /*7080*/  BSYNC B0 ;  /* 0x0000000000007941 */ /* 0x000fea0003800000 */
.L_x_16588:
        /* <DEDUP_REMOVED lines=9> */
.L_x_16590:
[----:B------:R-:W-:Y:S01]  /*7120*/  HFMA2.MMA R106, -RZ, RZ, 0, 2.384185791015625e-07 ;  /* 0x00000004ff6a7435 */ /* 0x000fe200000001ff */
[----:B------:R-:W-:Y:S01]  /*7130*/  FADD.FTZ R107, R107, R104 ;  /* 0x000000686b6b7221 */ /* 0x000fe20000010000 */
[----:B------:R-:W-:-:S04]  /*7140*/  MOV R104, 0xffffffff ;  /* 0xffffffff00687802 */ /* 0x000fc80000000f00 */
[----:B------:R-:W-:-:S07]  /*7150*/  MOV R143, R107 ;  /* 0x0000006b008f7202 */ /* 0x000fce0000000f00 */
[----:B------:R-:W-:Y:S05]  /*7160*/  WARPSYNC.COLLECTIVE R104, `(.L_x_16591) ;  /* 0x0000000068087348 */ /* 0x000fea0003c00000 */
[----:B------:R0:W1:Y:S02]  /*7170*/  SHFL.BFLY P6, R104, R143, R106, R105 ;  /* 0x0c00006a8f687389 */ /* 0x00006400000c0069 */
[----:B01----:R-:W-:Y:S01]  /*7180*/  ENDCOLLECTIVE ;  /* 0x000000000000791b */ /* 0x003fe20003800000 */
.L_x_16591:
[----:B------:R-:W-:Y:S01]  /*7190*/  HFMA2.MMA R106, -RZ, RZ, 0, 4.76837158203125e-07 ;  /* 0x00000008ff6a7435 */ /* 0x000fe200000001ff */
[----:B------:R-:W-:Y:S01]  /*71a0*/  FADD.FTZ R107, R107, R104 ;  /* 0x000000686b6b7221 */ /* 0x000fe20000010000 */
[----:B------:R-:W-:-:S04]  /*71b0*/  MOV R104, 0xffffffff ;  /* 0xffffffff00687802 */ /* 0x000fc80000000f00 */
[----:B------:R-:W-:-:S07]  /*71c0*/  MOV R143, R107 ;  /* 0x0000006b008f7202 */ /* 0x000fce0000000f00 */
[----:B------:R-:W-:Y:S05]  /*71d0*/  WARPSYNC.COLLECTIVE R104, `(.L_x_16592) ;  /* 0x0000000068087348 */ /* 0x000fea0003c00000 */
[----:B------:R0:W1:Y:S02]  /*71e0*/  SHFL.BFLY P6, R104, R143, R106, R105 ;  /* 0x0c00006a8f687389 */ /* 0x00006400000c0069 */
[----:B01----:R-:W-:Y:S01]  /*71f0*/  ENDCOLLECTIVE ;  /* 0x000000000000791b */ /* 0x003fe20003800000 */
.L_x_16592:
[----:B------:R-:W-:Y:S01]  /*7200*/  HFMA2.MMA R106, -RZ, RZ, 0, 9.5367431640625e-07 ;  /* 0x00000010ff6a7435 */ /* 0x000fe200000001ff */
[----:B------:R-:W-:Y:S01]  /*7210*/  FADD.FTZ R107, R107, R104 ;  /* 0x000000686b6b7221 */ /* 0x000fe20000010000 */
[----:B------:R-:W-:-:S04]  /*7220*/  MOV R104, 0xffffffff ;  /* 0xffffffff00687802 */ /* 0x000fc80000000f00 */
[----:B------:R-:W-:-:S07]  /*7230*/  MOV R143, R107 ;  /* 0x0000006b008f7202 */ /* 0x000fce0000000f00 */
[----:B------:R-:W-:Y:S05]  /*7240*/  WARPSYNC.COLLECTIVE R104, `(.L_x_16593) ;  /* 0x0000000068087348 */ /* 0x000fea0003c00000 */
[----:B------:R0:W1:Y:S02]  /*7250*/  SHFL.BFLY P6, R104, R143, R106, R105 ;  /* 0x0c00006a8f687389 */ /* 0x00006400000c0069 */
[----:B01----:R-:W-:Y:S01]  /*7260*/  ENDCOLLECTIVE ;  /* 0x000000000000791b */ /* 0x003fe20003800000 */
.L_x_16593:
        /* <DEDUP_REMOVED lines=175> */
.L_x_16594:
[----:B------:R-:W-:Y:S01]  /*7d60*/  HFMA2.MMA R106, -RZ, RZ, 0, 1.1920928955078125e-07 ;  /* 0x00000002ff6a7435 */ /* 0x000fe200000001ff */
[----:B------:R-:W-:Y:S01]  /*7d70*/  FADD.FTZ R141, R141, R104 ;  /* 0x000000688d8d7221 */ /* 0x000fe20000010000 */
[----:B------:R-:W-:-:S04]  /*7d80*/  MOV R104, 0xffffffff ;  /* 0xffffffff00687802 */ /* 0x000fc80000000f00 */
[----:B------:R-:W-:-:S07]  /*7d90*/  MOV R143, R141 ;  /* 0x0000008d008f7202 */ /* 0x000fce0000000f00 */
[----:B------:R-:W-:Y:S05]  /*7da0*/  WARPSYNC.COLLECTIVE R104, `(.L_x_16595) ;  /* 0x0000000068087348 */ /* 0x000fea0003c00000 */
[----:B------:R0:W1:Y:S02]  /*7db0*/  SHFL.BFLY P6, R104, R143, R106, R105 ;  /* 0x0c00006a8f687389 */ /* 0x00006400000c0069 */
[----:B01----:R-:W-:Y:S01]  /*7dc0*/  ENDCOLLECTIVE ;  /* 0x000000000000791b */ /* 0x003fe20003800000 */
.L_x_16595:
[----:B------:R-:W-:Y:S01]  /*7dd0*/  HFMA2.MMA R106, -RZ, RZ, 0, 2.384185791015625e-07 ;  /* 0x00000004ff6a7435 */ /* 0x000fe200000001ff */
[----:B------:R-:W-:Y:S01]  /*7de0*/  FADD.FTZ R141, R141, R104 ;  /* 0x000000688d8d7221 */ /* 0x000fe20000010000 */
[----:B------:R-:W-:-:S04]  /*7df0*/  MOV R104, 0xffffffff ;  /* 0xffffffff00687802 */ /* 0x000fc80000000f00 */
[----:B------:R-:W-:-:S07]  /*7e00*/  MOV R143, R141 ;  /* 0x0000008d008f7202 */ /* 0x000fce0000000f00 */
[----:B------:R-:W-:Y:S05]  /*7e10*/  WARPSYNC.COLLECTIVE R104, `(.L_x_16596) ;  /* 0x0000000068087348 */ /* 0x000fea0003c00000 */
[----:B------:R0:W1:Y:S02]  /*7e20*/  SHFL.BFLY P6, R104, R143, R106, R105 ;  /* 0x0c00006a8f687389 */ /* 0x00006400000c0069 */
[----:B01----:R-:W-:Y:S01]  /*7e30*/  ENDCOLLECTIVE ;  /* 0x000000000000791b */ /* 0x003fe20003800000 */
.L_x_16596:
[----:B------:R-:W-:Y:S01]  /*7e40*/  HFMA2.MMA R106, -RZ, RZ, 0, 4.76837158203125e-07 ;  /* 0x00000008ff6a7435 */ /* 0x000fe200000001ff */
[----:B------:R-:W-:Y:S01]  /*7e50*/  FADD.FTZ R141, R141, R104 ;  /* 0x000000688d8d7221 */ /* 0x000fe20000010000 */
[----:B------:R-:W-:-:S04]  /*7e60*/  MOV R104, 0xffffffff ;  /* 0xffffffff00687802 */ /* 0x000fc80000000f00 */
[----:B------:R-:W-:-:S07]  /*7e70*/  MOV R143, R141 ;  /* 0x0000008d008f7202 */ /* 0x000fce0000000f00 */
[----:B------:R-:W-:Y:S05]  /*7e80*/  WARPSYNC.COLLECTIVE R104, `(.L_x_16597) ;  /* 0x0000000068087348 */ /* 0x000fea0003c00000 */
[----:B------:R0:W1:Y:S02]  /*7e90*/  SHFL.BFLY P6, R104, R143, R106, R105 ;  /* 0x0c00006a8f687389 */ /* 0x00006400000c0069 */
[----:B01----:R-:W-:Y:S01]  /*7ea0*/  ENDCOLLECTIVE ;  /* 0x000000000000791b */ /* 0x003fe20003800000 */
.L_x_16597:
[----:B------:R-:W-:Y:S01]  /*7eb0*/  HFMA2.MMA R106, -RZ, RZ, 0, 9.5367431640625e-07 ;  /* 0x00000010ff6a7435 */ /* 0x000fe200000001ff */
[----:B------:R-:W-:Y:S01]  /*7ec0*/  FADD.FTZ R141, R141, R104 ;  /* 0x000000688d8d7221 */ /* 0x000fe20000010000 */
[----:B------:R-:W-:-:S04]  /*7ed0*/  MOV R104, 0xffffffff ;  /* 0xffffffff00687802 */ /* 0x000fc80000000f00 */
[----:B------:R-:W-:-:S07]  /*7ee0*/  MOV R143, R141 ;  /* 0x0000008d008f7202 */ /* 0x000fce0000000f00 */
[----:B------:R-:W-:Y:S05]  /*7ef0*/  WARPSYNC.COLLECTIVE R104, `(.L_x_16598) ;  /* 0x0000000068087348 */ /* 0x000fea0003c00000 */
[----:B------:R0:W1:Y:S02]  /*7f00*/  SHFL.BFLY P6, R104, R143, R106, R105 ;  /* 0x0c00006a8f687389 */ /* 0x00006400000c0069 */
[----:B01----:R-:W-:Y:S01]  /*7f10*/  ENDCOLLECTIVE ;  /* 0x000000000000791b */ /* 0x003fe20003800000 */
.L_x_16598:
[----:B------:R-:W-:Y:S05]  /*7f20*/  BRA `(.L_x_16599) ;  /* 0xffffffd400fc7947 */ /* 0x000fea000383ffff */
.L_x_16600:
        /* <DEDUP_REMOVED lines=13> */
.L_x_72316:


//--------------------- .text._ZN10layer_norm13ln_fwd_kernelINS_13Kernel_traitsIf13__nv_bfloat16S2_S2_fjLj2560ELj1ELj4ELj1ELj16ENS_18Kernel_traits_baseILj2560EfS2_S2_S2_fjLj128EEEEELb0ELb1ELb0ELb1EEEvNS_9FwdParamsE --------------------------
	.section	.text._ZN10layer_norm13ln_fwd_kernelINS_13Kernel_traitsIf13__nv_bfloat16S2_S2_fjLj2560ELj1ELj4ELj1ELj16ENS_18Kernel_traits_baseILj2560EfS2_S2_S2_fjLj128EEEEELb0ELb1ELb0ELb1EEEvNS_9FwdParamsE,"ax",@progbits
	.align	128
        .global         _ZN10layer_norm13ln_fwd_kernelINS_13Kernel_traitsIf13__nv_bfloat16S2_S2_fjLj2560ELj1ELj4ELj1ELj16ENS_18Kernel_traits_baseILj2560EfS2_S2_S2_fjLj128EEEEELb0ELb1ELb0ELb1EEEvNS_9FwdParamsE
        .type           _ZN10layer_norm13ln_fwd_kernelINS_13Kernel_traitsIf13__nv_bfloat16S2_S2_fjLj2560ELj1ELj4ELj1ELj16ENS_18Kernel_traits_baseILj2560EfS2_S2_S2_fjLj128EEEEELb0ELb1ELb0ELb1EEEvNS_9FwdParamsE,@function
        .size           _ZN10layer_norm13ln_fwd_kernelINS_13Kernel_traitsIf13__nv_bfloat16S2_S2_fjLj2560ELj1ELj4ELj1ELj16ENS_18Kernel_traits_baseILj2560EfS2_S2_S2_fjLj128EEEEELb0ELb1ELb0ELb1EEEvNS_9FwdParamsE,(.L_x_72317 - _ZN10layer_norm13ln_fwd_kernelINS_13Kernel_traitsIf13__nv_bfloat16S2_S2_fjLj2560ELj1ELj4ELj1ELj16ENS_18Kernel_traits_baseILj2560EfS2_S2_S2_fjLj128EEEEELb0ELb1ELb0ELb1EEEvNS_9FwdParamsE)
        .other          _ZN10layer_norm13ln_fwd_kernelINS_13Kernel_traitsIf13__nv_bfloat16S2_S2_fjLj2560ELj1ELj4ELj1ELj16ENS_18Kernel_traits_baseILj2560EfS2_S2_S2_fjLj128EEEEELb0ELb1ELb0ELb1EEEvNS_9FwdParamsE,@"STO_CUDA_ENTRY STV_DEFAULT"
_ZN10layer_norm13ln_fwd_kernelINS_13Kernel_traitsIf13__nv_bfloat16S2_S2_fjLj2560ELj1ELj4ELj1ELj16ENS_18Kernel_traits_baseILj2560EfS2_S2_S2_fjLj128EEEEELb0ELb1ELb0ELb1EEEvNS_9FwdParamsE:
.text._ZN10layer_norm13ln_fwd_kernelINS_13Kernel_traitsIf13__nv_bfloat16S2_S2_fjLj2560ELj1ELj4ELj1ELj16ENS_18Kernel_traits_baseILj2560EfS2_S2_S2_fjLj128EEEEELb0ELb1ELb0ELb1EEEvNS_9FwdParamsE:
        /* <DEDUP_REMOVED lines=53> */
[----:B------:R-:W-:Y:S01]  /*0350*/  LOP3.LUT R252, R252, 0x1f, RZ, 0xc0, !PT ;  /* 0x0000001ffcfc7812 */ /* 0x000fe200078ec0ff */
[----:B------:R2:W5:Y:S01]  /*0360*/  @P0 LDG.E.128 R32, desc[UR4][R4.64] ;  /* 0x0000000404200981 */ /* 0x000562000c1e1d00 */
[----:B------:R-:W-:Y:S01]  /*0370*/  ULDC.64 UR8, c[0x0][0x278] ;  /* 0x00009e0000087ab9 */ /* 0x000fe20000000a00 */
[----:B0-----:R-:W-:-:S02]  /*0380*/  IADD3 R1, R1, -0x170, RZ ;  /* 0xfffffe9001017810 */ /* 0x001fc40007ffe0ff */
[----:B------:R2:W5:Y:S01]  /*0390*/  @P0 LDG.E.128 R36, desc[UR4][R4.64+0x10] ;  /* 0x0000100404240981 */ /* 0x000562000c1e1d00 */
[----:B------:R-:W-:-:S03]  /*03a0*/  LEA R6, P3, R252, UR8, 0x5 ;  /* 0x00000008fc067c11 */ /* 0x000fc6000f8628ff */
[----:B------:R2:W5:Y:S01]  /*03b0*/  @P0 LDG.E.128 R40, desc[UR4][R4.64+0x400] ;  /* 0x0004000404280981 */ /* 0x000562000c1e1d00 */
[----:B------:R-:W-:-:S03]  /*03c0*/  IADD3.X R7, RZ, UR9, RZ, P3, !PT ;  /* 0x00000009ff077c10 */ /* 0x000fc60009ffe4ff */
[----:B------:R2:W5:Y:S04]  /*03d0*/  @P0 LDG.E.128 R44, desc[UR4][R4.64+0x410] ;  /* 0x00041004042c0981 */ /* 0x000568000c1e1d00 */
[----:B------:R2:W5:Y:S04]  /*03e0*/  @P0 LDG.E.128 R48, desc[UR4][R4.64+0x800] ;  /* 0x0008000404300981 */ /* 0x000568000c1e1d00 */
[----:B------:R2:W5:Y:S04]  /*03f0*/  @P0 LDG.E.128 R52, desc[UR4][R4.64+0x810] ;  /* 0x0008100404340981 */ /* 0x000568000c1e1d00 */
[----:B------:R2:W5:Y:S04]  /*0400*/  @P0 LDG.E.128 R56, desc[UR4][R4.64+0xc00] ;  /* 0x000c000404380981 */ /* 0x000568000c1e1d00 */
[----:B------:R2:W5:Y:S01]  /*0410*/  @P0 LDG.E.128 R60, desc[UR4][R4.64+0xc10] ;  /* 0x000c1004043c0981 */ /* 0x000562000c1e1d00 */
[----:B-1----:R-:W-:-:S02]  /*0420*/  LEA R8, R3, R2, 0x2 ;  /* 0x0000000203087211 */ /* 0x002fc400078e10ff */
[----:B------:R-:W-:Y:S01]  /*0430*/  IADD3 R2, P2, R0, UR6, RZ ;  /* 0x0000000600027c10 */ /* 0x000fe2000ff5e0ff */
[----:B------:R2:W5:Y:S01]  /*0440*/  @P0 LDG.E.128 R64, desc[UR4][R4.64+0x1000] ;  /* 0x0010000404400981 */ /* 0x000562000c1e1d00 */
[----:B------:R-:W-:Y:S02]  /*0450*/  ULDC UR6, c[0x0][0x214] ;  /* 0x0000850000067ab9 */ /* 0x000fe40000000800 */
[----:B------:R-:W-:Y:S01]  /*0460*/  ISETP.GE.AND P1, PT, R8, UR6, PT ;  /* 0x0000000608007c0c */ /* 0x000fe2000bf26270 */
[----:B------:R2:W5:Y:S01]  /*0470*/  @P0 LDG.E.128 R68, desc[UR4][R4.64+0x1010] ;  /* 0x0010100404440981 */ /* 0x000562000c1e1d00 */
[----:B------:R-:W-:-:S03]  /*0480*/  IADD3.X R3, RZ, UR7, RZ, P2, !PT ;  /* 0x00000007ff037c10 */ /* 0x000fc600097fe4ff */
        /* <DEDUP_REMOVED lines=11> */
[----:B------:R-:W3:Y:S01]  /*0540*/  LDG.E.128 R204, desc[UR4][R2.64] ;  /* 0x0000000402cc7981 */ /* 0x000ee2000c1e1d00 */
[----:B------:R-:W-:Y:S01]  /*0550*/  ULDC.64 UR6, c[0x0][0x270] ;  /* 0x00009c0000067ab9 */ /* 0x000fe20000000a00 */
[----:B------:R-:W-:Y:S01]  /*0560*/  ULDC.64 UR8, c[0x0][0x230] ;  /* 0x00008c0000087ab9 */ /* 0x000fe20000000a00 */
[----:B------:R-:W-:Y:S01]  /*0570*/  ULDC.64 UR10, c[0x0][0x238] ;  /* 0x00008e00000a7ab9 */ /* 0x000fe20000000a00 */
[----:B------:R-:W4:Y:S01]  /*0580*/  LDG.E.128 R200, desc[UR4][R2.64+0x10] ;  /* 0x0000100402c87981 */ /* 0x000f22000c1e1d00 */
[----:B------:R-:W-:-:S03]  /*0590*/  ULDC.64 UR12, c[0x0][0x2b8] ;  /* 0x0000ae00000c7ab9 */ /* 0x000fc60000000a00 */
[----:B------:R-:W2:Y:S04]  /*05a0*/  LDG.E.128 R136, desc[UR4][R2.64+0x400] ;  /* 0x0004000402887981 */ /* 0x000ea8000c1e1d00 */
        /* <DEDUP_REMOVED lines=20> */
[----:B------:R-:W5:Y:S04]  /*06f0*/  LDG.E.128 R248, desc[UR4][R6.64+0x1410] ;  /* 0x0014100406f87981 */ /* 0x000f68000c1e1d00 */
        /* <DEDUP_REMOVED lines=8> */
[----:B------:R0:W5:Y:S04]  /*0780*/  LDG.E.128 R132, desc[UR4][R2.64+0x2410] ;  /* 0x0024100402847981 */ /* 0x000168000c1e1d00 */
[----:B---3--:R-:W-:Y:S04]  /*0790*/  STL.64 [R1+0x160], R204 ;  /* 0x000160cc01007387 */ /* 0x008fe80000100a00 */
[----:B------:R-:W-:Y:S04]  /*07a0*/  STL.64 [R1+0x168], R206 ;  /* 0x000168ce01007387 */ /* 0x000fe80000100a00 */
[----:B----4-:R-:W-:Y:S04]  /*07b0*/  STL.64 [R1+0x150], R200 ;  /* 0x000150c801007387 */ /* 0x010fe80000100a00 */
[----:B------:R-:W-:Y:S04]  /*07c0*/  STL.64 [R1+0x158], R202 ;  /* 0x000158ca01007387 */ /* 0x000fe80000100a00 */
[----:B--2---:R-:W-:Y:S04]  /*07d0*/  STL.64 [R1+0x120], R136 ;  /* 0x0001208801007387 */ /* 0x004fe80000100a00 */
[----:B------:R1:W-:Y:S04]  /*07e0*/  STL.64 [R1+0x128], R138 ;  /* 0x0001288a01007387 */ /* 0x0003e80000100a00 */
[----:B------:R-:W-:Y:S04]  /*07f0*/  STL.64 [R1+0x110], R140 ;  /* 0x0001108c01007387 */ /* 0x000fe80000100a00 */
        /* <DEDUP_REMOVED lines=11> */
[----:B-1----:R1:W5:Y:S04]  /*08b0*/  LDG.E.128 R136, desc[UR4][R6.64+0x1810] ;  /* 0x0018100406887981 */ /* 0x002368000c1e1d00 */
[----:B--2---:R1:W5:Y:S04]  /*08c0*/  LDG.E.128 R140, desc[UR4][R6.64+0x1c00] ;  /* 0x001c0004068c7981 */ /* 0x004368000c1e1d00 */
[----:B---3--:R1:W5:Y:S04]  /*08d0*/  LDG.E.128 R144, desc[UR4][R6.64+0x1c10] ;  /* 0x001c100406907981 */ /* 0x008368000c1e1d00 */
[----:B----4-:R1:W5:Y:S04]  /*08e0*/  LDG.E.128 R148, desc[UR4][R6.64+0x2000] ;  /* 0x0020000406947981 */ /* 0x010368000c1e1d00 */
[----:B0-----:R1:W5:Y:S04]  /*08f0*/  LDG.E.128 R152, desc[UR4][R6.64+0x2010] ;  /* 0x0020100406987981 */ /* 0x001368000c1e1d00 */
[----:B------:R1:W5:Y:S04]  /*0900*/  LDG.E.128 R156, desc[UR4][R6.64+0x2400] ;  /* 0x00240004069c7981 */ /* 0x000368000c1e1d00 */
[----:B------:R1:W5:Y:S04]  /*0910*/  LDG.E.128 R160, desc[UR4][R6.64+0x2410] ;  /* 0x0024100406a07981 */ /* 0x000368000c1e1d00 */
[----:B------:R1:W-:Y:S04]  /*0920*/  STL.64 [R1+0x50], R196 ;  /* 0x000050c401007387 */ /* 0x0003e80000100a00 */
[----:B------:R1:W-:Y:S04]  /*0930*/  STL.64 [R1+0x58], R198 ;  /* 0x000058c601007387 */ /* 0x0003e80000100a00 */
[----:B------:R1:W-:Y:S04]  /*0940*/  STL.64 [R1+0x20], R192 ;  /* 0x000020c001007387 */ /* 0x0003e80000100a00 */
[----:B------:R1:W-:Y:S04]  /*0950*/  STL.64 [R1+0x28], R194 ;  /* 0x000028c201007387 */ /* 0x0003e80000100a00 */
[----:B------:R1:W-:Y:S04]  /*0960*/  STL.64 [R1+0x10], R188 ;  /* 0x000010bc01007387 */ /* 0x0003e80000100a00 */
[----:B------:R1:W-:Y:S04]  /*0970*/  STL.64 [R1+0x18], R190 ;  /* 0x000018be01007387 */ /* 0x0003e80000100a00 */
[----:B------:R1:W-:Y:S04]  /*0980*/  STL.64 [R1+0x140], R184 ;  /* 0x000140b801007387 */ /* 0x0003e80000100a00 */
[----:B------:R1:W-:Y:S04]  /*0990*/  STL.64 [R1+0x148], R186 ;  /* 0x000148ba01007387 */ /* 0x0003e80000100a00 */
[----:B------:R1:W-:Y:S04]  /*09a0*/  STL.64 [R1], R12 ;  /* 0x0000000c01007387 */ /* 0x0003e80000100a00 */
        /* <DEDUP_REMOVED lines=18> */
[----:B------:R1:W-:Y:S01]  /*0ad0*/  STL.64 [R1+0x78], R26 ;  /* 0x0000781a01007387 */ /* 0x0003e20000100a00 */
[----:B------:R-:W-:Y:S01]  /*0ae0*/  ISETP.NE.U32.AND P0, PT, RZ, UR6, PT ;  /* 0x00000006ff007c0c */ /* 0x000fe2000bf05070 */
[----:B------:R-:W-:Y:S01]  /*0af0*/  ULDC.U8 UR6, c[0x0][0x2a0] ;  /* 0x0000a80000067ab9 */ /* 0x000fe20000000000 */
[----:B------:R-:W-:-:S02]  /*0b00*/  MOV R2, R8 ;  /* 0x0000000800027202 */ /* 0x000fc40000000f00 */
[----:B------:R-:W-:Y:S01]  /*0b10*/  ISETP.NE.AND.EX P0, PT, RZ, UR7, PT, P0 ;  /* 0x00000007ff007c0c */ /* 0x000fe2000bf05300 */
[----:B------:R-:W-:Y:S01]  /*0b20*/  ULDC UR7, c[0x0][0x2d8] ;  /* 0x0000b60000077ab9 */ /* 0x000fe20000000800 */
[----:B------:R-:W-:Y:S01]  /*0b30*/  ISETP.NE.AND P2, PT, RZ, UR6, PT ;  /* 0x00000006ff007c0c */ /* 0x000fe2000bf45270 */
[----:B------:R-:W-:-:S12]  /*0b40*/  ULDC UR6, c[0x0][0x218] ;  /* 0x0000860000067ab9 */ /* 0x000fd80000000800 */
.L_x_16602:
[----:B-12---:R-:W0:Y:S01]  /*0b50*/  @P0 LDC.64 R6, c[0x0][0x270] ;  /* 0x00009c00ff060b82 */ /* 0x006e220000000a00 */
[----:B------:R-:W-:Y:S01]  /*0b60*/  IMAD R0, R2, UR6, RZ ;  /* 0x0000000602007c24 */ /* 0x000fe2000f8e02ff */
[----:B------:R-:W2:Y:S04]  /*0b70*/  LDL R10, [R1+0x140] ;  /* 0x00014000010a7983 */ /* 0x000ea80000100800 */
[----:B------:R-:W3:Y:S02]  /*0b80*/  LDL R18, [R1+0x130] ;  /* 0x0001300001127983 */ /* 0x000ee40000100800 */
[----:B------:R-:W1:Y:S01]  /*0b90*/  LDC.64 R228, c[0x0][0x220] ;  /* 0x00008800ffe47b82 */ /* 0x000e620000000a00 */
[----:B------:R-:W-:Y:S01]  /*0ba0*/  SHF.R.S32.HI R3, RZ, 0x1f, R0 ;  /* 0x0000001fff037819 */ /* 0x000fe20000011400 */
[----:B------:R-:W4:Y:S01]  /*0bb0*/  LDL R17, [R1+0x138] ;  /* 0x0001380001117983 */ /* 0x000f220000100800 */
[----:B------:R-:W-:-:S02]  /*0bc0*/  ISETP.NE.U32.AND P1, PT, RZ, UR8, PT ;  /* 0x00000008ff007c0c */ /* 0x000fc4000bf25070 */
[----:B------:R-:W-:Y:S01]  /*0bd0*/  LEA.HI R3, R3, R0, RZ, 0x3 ;  /* 0x0000000003037211 */ /* 0x000fe200078f18ff */
[----:B------:R-:W4:Y:S01]  /*0be0*/  LDL R19, [R1+0x148] ;  /* 0x0001480001137983 */ /* 0x000f220000100800 */
[----:B------:R-:W-:-:S03]  /*0bf0*/  ISETP.NE.AND.EX P1, PT, RZ, UR9, PT, P1 ;  /* 0x00000009ff007c0c */ /* 0x000fc6000bf25310 */
[----:B------:R-:W4:Y:S01]  /*0c00*/  LDL R16, [R1+0x144] ;  /* 0x0001440001107983 */ /* 0x000f220000100800 */
[----:B------:R-:W-:-:S03]  /*0c10*/  LEA.HI.SX32 R21, R3, R252, 0x1d ;  /* 0x000000fc03157211 */ /* 0x000fc600078feaff */
[----:B------:R-:W4:Y:S04]  /*0c20*/  LDL R15, [R1+0x13c] ;  /* 0x00013c00010f7983 */ /* 0x000f280000100800 */
[----:B------:R-:W4:Y:S01]  /*0c30*/  LDL R14, [R1+0x134] ;  /* 0x00013400010e7983 */ /* 0x000f220000100800 */
[----:B0-----:R-:W-:-:S03]  /*0c40*/  @P0 IMAD.WIDE R6, R2, 0x2, R6 ;  /* 0x0000000202060825 */ /* 0x001fc600078e0206 */
[----:B------:R-:W4:Y:S01]  /*0c50*/  LDL R13, [R1+0x14c] ;  /* 0x00014c00010d7983 */ /* 0x000f220000100800 */
[----:B------:R-:W-:Y:S01]  /*0c60*/  HFMA2.MMA R179, -RZ, RZ, 1.875, 0 ;  /* 0x3f800000ffb37435 */ /* 0x000fe200000001ff */
[C---:B-1----:R-:W-:Y:S01]  /*0c70*/  IMAD.WIDE.U32 R4, R21.reuse, 0x10, R228 ;  /* 0x0000001015047825 */ /* 0x042fe200078e00e4 */
[----:B------:R-:W0:Y:S01]  /*0c80*/  LDC.64 R236, c[0x0][0x238] ;  /* 0x00008e00ffec7b82 */ /* 0x000e220000000a00 */
[----:B------:R-:W2:Y:S01]  /*0c90*/  @P0 LDG.E.U16 R0, desc[UR4][R6.64] ;  /* 0x0000000406000981 */ /* 0x000ea2000c1e1500 */
[----:B------:R-:W-:-:S03]  /*0ca0*/  @P1 LEA R8, P3, R21, UR8, 0x4 ;  /* 0x0000000815081c11 */ /* 0x000fc6000f8620ff */
[----:B------:R-:W4:Y:S03]  /*0cb0*/  LDL R20, [R1+0xf8] ;  /* 0x0000f80001147983 */ /* 0x000f260000100800 */
[----:B------:R-:W1:Y:S01]  /*0cc0*/  @P1 LDC.64 R202, c[0x0][0x230] ;  /* 0x00008c00ffca1b82 */ /* 0x000e620000000a00 */
[----:B------:R-:W4:Y:S04]  /*0cd0*/  LDL R166, [R1+0x104] ;  /* 0x0001040001a67983 */ /* 0x000f280000100800 */
[----:B------:R-:W3:Y:S01]  /*0ce0*/  LDG.E.128 R4, desc[UR4][R4.64] ;  /* 0x0000000404047981 */ /* 0x000ee2000c1e1d00 */
[----:B------:R-:W-:Y:S02]  /*0cf0*/  @P1 LEA.HI.X R9, R21, UR9, RZ, 0x4, P3 ;  /* 0x0000000915091c11 */ /* 0x000fe400098f24ff */
[----:B------:R-:W1:Y:S01]  /*0d00*/  @P1 LDC.64 R212, c[0x0][0x230] ;  /* 0x00008c00ffd41b82 */ /* 0x000e620000000a00 */
[----:B------:R-:W4:Y:S04]  /*0d10*/  LDL R165, [R1+0xf4] ;  /* 0x0000f40001a57983 */ /* 0x000f280000100800 */
[----:B------:R3:W4:Y:S03]  /*0d20*/  @P1 LDG.E.128 R28, desc[UR4][R8.64] ;  /* 0x00000004081c1981 */ /* 0x000726000c1e1d00 */
[----:B------:R-:W1:Y:S01]  /*0d30*/  @P1 LDC.64 R218, c[0x0][0x230] ;  /* 0x00008c00ffda1b82 */ /* 0x000e620000000a00 */
[----:B------:R-:W4:Y:S04]  /*0d40*/  LDL R164, [R1+0x10c] ;  /* 0x00010c0001a47983 */ /* 0x000f280000100800 */
[----:B------:R-:W4:Y:S03]  /*0d50*/  LDL R178, [R1+0xc0] ;  /* 0x0000c00001b27983 */ /* 0x000f260000100800 */
[----:B------:R-:W1:Y:S01]  /*0d60*/  @P1 LDC.64 R226, c[0x0][0x230] ;  /* 0x00008c00ffe21b82 */ /* 0x000e620000000a00 */
[----:B------:R-:W4:Y:S04]  /*0d70*/  LDL R176, [R1+0xb0] ;  /* 0x0000b00001b07983 */ /* 0x000f280000100800 */
        /* <DEDUP_REMOVED lines=20> */
[----:B------:R-:W4:Y:S04]  /*0ec0*/  LDL R198, [R1] ;  /* 0x0000000001c67983 */ /* 0x000f280000100800 */
[----:B------:R-:W4:Y:S04]  /*0ed0*/  LDL R200, [R1+0x4] ;  /* 0x0000040001c87983 */ /* 0x000f280000100800 */
[----:B------:R-:W4:Y:S01]  /*0ee0*/  LDL R199, [R1+0xc] ;  /* 0x00000c0001c77983 */ /* 0x000f220000100800 */
[----:B--2---:R-:W-:-:S02]  /*0ef0*/  @P0 SHF.L.U32 R179, R0, 0x10, RZ ;  /* 0x0000001000b30819 */ /* 0x004fc400000006ff */
[C---:B---3--:R-:W-:Y:S02]  /*0f00*/  SHF.L.U32 R0, R4.reuse, 0x10, RZ ;  /* 0x0000001004007819 */ /* 0x048fe400000006ff */
[----:B------:R-:W-:-:S03]  /*0f10*/  PRMT R9, R4, 0x7632, R9 ;  /* 0x0000763204097816 */ /* 0x000fc60000000009 */
[-C--:B------:R-:W-:Y:S01]  /*0f20*/  FMUL.FTZ R0, R0, R179.reuse ;  /* 0x000000b300007220 */ /* 0x080fe20000410000 */
[C---:B------:R-:W-:Y:S02]  /*0f30*/  SHF.L.U32 R4, R5.reuse, 0x10, RZ ;  /* 0x0000001005047819 */ /* 0x040fe400000006ff */
[----:B------:R-:W-:Y:S01]  /*0f40*/  PRMT R3, R5, 0x7632, R3 ;  /* 0x0000763205037816 */ /* 0x000fe20000000003 */
[----:B------:R-:W-:Y:S01]  /*0f50*/  FMUL.FTZ R22, R10, R0 ;  /* 0x000000000a167220 */ /* 0x000fe20000410000 */
[C---:B------:R-:W-:Y:S02]  /*0f60*/  SHF.L.U32 R5, R6.reuse, 0x10, RZ ;  /* 0x0000001006057819 */ /* 0x040fe400000006ff */
[----:B------:R-:W-:Y:S02]  /*0f70*/  PRMT R0, R6, 0x7632, R0 ;  /* 0x0000763206007816 */ /* 0x000fe40000000000 */
[----:B------:R-:W-:Y:S02]  /*0f80*/  SHF.L.U32 R6, R7, 0x10, RZ ;  /* 0x0000001007067819 */ /* 0x000fe400000006ff */
[----:B----4-:R-:W-:Y:S01]  /*0f90*/  @P1 SHF.L.U32 R8, R28, 0x10, RZ ;  /* 0x000000101c081819 */ /* 0x010fe200000006ff */
[-C--:B------:R-:W-:Y:S01]  /*0fa0*/  FMUL.FTZ R11, R5, R179.reuse ;  /* 0x000000b3050b7220 */ /* 0x080fe20000410000 */
[----:B------:R-:W-:Y:S01]  /*0fb0*/  SHF.L.U32 R9, R9, 0x10, RZ ;  /* 0x0000001009097819 */ /* 0x000fe200000006ff */
[-C--:B------:R-:W-:Y:S01]  /*0fc0*/  FMUL.FTZ R10, R6, R179.reuse ;  /* 0x000000b3060a7220 */ /* 0x080fe20000410000 */
[----:B------:R-:W-:Y:S01]  /*0fd0*/  @P1 SHF.L.U32 R5, R30, 0x10, RZ ;  /* 0x000000101e051819 */ /* 0x000fe200000006ff */
[--C-:B------:R-:W-:Y:S01]  /*0fe0*/  @P1 FADD.FTZ R22, R22, R8.reuse ;  /* 0x0000000816161221 */ /* 0x100fe20000010000 */
[----:B------:R-:W-:Y:S01]  /*0ff0*/  @P1 PRMT R8, R28, 0x7632, R8 ;  /* 0x000076321c081816 */ /* 0x000fe20000000008 */
[-C--:B------:R-:W-:Y:S01]  /*1000*/  FMUL.FTZ R12, R4, R179.reuse ;  /* 0x000000b3040c7220 */ /* 0x080fe20000410000 */
[----:B------:R-:W-:Y:S01]  /*1010*/  @P1 SHF.L.U32 R6, R31, 0x10, RZ ;  /* 0x000000101f061819 */ /* 0x000fe200000006ff */
[----:B------:R-:W-:Y:S01]  /*1020*/  FMUL.FTZ R9, R9, R179 ;  /* 0x000000b309097220 */ /* 0x000fe20000410000 */
[----:B------:R-:W-:Y:S01]  /*1030*/  FMUL.FTZ R24, R18, R11 ;  /* 0x0000000b12187220 */ /* 0x000fe20000410000 */
[----:B------:R-:W-:Y:S01]  /*1040*/  FMUL.FTZ R168, R17, R10 ;  /* 0x0000000a11a87220 */ /* 0x000fe20000410000 */
[----:B------:R-:W-:Y:S01]  /*1050*/  PRMT R7, R7, 0x7632, R7 ;  /* 0x0000763207077816 */ /* 0x000fe20000000007 */
[----:B------:R-:W-:Y:S01]  /*1060*/  FMUL.FTZ R23, R19, R12 ;  /* 0x0000000c13177220 */ /* 0x000fe20000410000 */
[----:B------:R-:W-:Y:S01]  /*1070*/  @P1 SHF.L.U32 R4, R29, 0x10, RZ ;  /* 0x000000101d041819 */ /* 0x000fe200000006ff */
[----:B------:R-:W-:Y:S01]  /*1080*/  FMUL.FTZ R25, R16, R9 ;  /* 0x0000000910197220 */ /* 0x000fe20000410000 */
[----:B------:R-:W-:Y:S01]  /*1090*/  @P1 SHF.L.U32 R8, R8, 0x10, RZ ;  /* 0x0000001008081819 */ /* 0x000fe200000006ff */
[----:B------:R-:W-:Y:S01]  /*10a0*/  @P1 FADD.FTZ R24, R24, R5 ;  /* 0x0000000518181221 */ /* 0x000fe20000010000 */
[----:B------:R-:W-:Y:S01]  /*10b0*/  @P1 FADD.FTZ R168, R168, R6 ;  /* 0x00000006a8a81221 */ /* 0x000fe20000010000 */
[----:B------:R-:W-:Y:S01]  /*10c0*/  SHF.L.U32 R5, R3, 0x10, RZ ;  /* 0x0000001003057819 */ /* 0x000fe200000006ff */
[----:B------:R-:W2:Y:S01]  /*10d0*/  LDL R17, [R1+0x108] ;  /* 0x0001080001117983 */ /* 0x000ea20000100800 */
[----:B------:R-:W-:-:S02]  /*10e0*/  SHF.L.U32 R6, R0, 0x10, RZ ;  /* 0x0000001000067819 */ /* 0x000fc400000006ff */
[----:B------:R-:W-:Y:S01]  /*10f0*/  SHF.L.U32 R7, R7, 0x10, RZ ;  /* 0x0000001007077819 */ /* 0x000fe200000006ff */
[----:B------:R-:W-:Y:S01]  /*1100*/  @P1 FADD.FTZ R23, R23, R4 ;  /* 0x0000000417171221 */ /* 0x000fe20000010000 */
[----:B------:R-:W-:Y:S01]  /*1110*/  @P1 FADD.FTZ R25, R25, R8 ;  /* 0x0000000819191221 */ /* 0x000fe20000010000 */
[----:B------:R-:W-:Y:S01]  /*1120*/  @P1 PRMT R0, R29, 0x7632, R0 ;  /* 0x000076321d001816 */ /* 0x000fe20000000000 */
[----:B------:R-:W3:Y:S01]  /*1130*/  @P1 LDC.64 R8, c[0x0][0x230] ;  /* 0x00008c00ff081b82 */ /* 0x000ee20000000a00 */
[----:B------:R-:W-:Y:S01]  /*1140*/  @P1 PRMT R3, R30, 0x7632, R3 ;  /* 0x000076321e031816 */ /* 0x000fe20000000003 */
[-C--:B------:R-:W-:Y:S01]  /*1150*/  FMUL.FTZ R5, R5, R179.reuse ;  /* 0x000000b305057220 */ /* 0x080fe20000410000 */
[----:B------:R-:W-:Y:S01]  /*1160*/  @P1 PRMT R4, R31, 0x7632, R4 ;  /* 0x000076321f041816 */ /* 0x000fe20000000004 */
[-C--:B------:R-:W-:Y:S01]  /*1170*/  FMUL.FTZ R7, R7, R179.reuse ;  /* 0x000000b307077220 */ /* 0x080fe20000410000 */
[----:B------:R-:W-:Y:S01]  /*1180*/  FMUL.FTZ R6, R6, R179 ;  /* 0x000000b306067220 */ /* 0x000fe20000410000 */
[----:B------:R-:W-:Y:S01]  /*1190*/  @P1 SHF.L.U32 R0, R0, 0x10, RZ ;  /* 0x0000001000001819 */ /* 0x000fe200000006ff */
[----:B------:R-:W-:Y:S01]  /*11a0*/  FMUL.FTZ R27, R13, R5 ;  /* 0x000000050d1b7220 */ /* 0x000fe20000410000 */
[----:B------:R-:W-:Y:S01]  /*11b0*/  @P1 SHF.L.U32 R4, R4, 0x10, RZ ;  /* 0x0000001004041819 */ /* 0x000fe200000006ff */
[----:B------:R-:W-:Y:S01]  /*11c0*/  FMUL.FTZ R169, R15, R7 ;  /* 0x000000070fa97220 */ /* 0x000fe20000410000 */
[----:B------:R-:W-:Y:S01]  /*11d0*/  @P1 SHF.L.U32 R3, R3, 0x10, RZ ;  /* 0x0000001003031819 */ /* 0x000fe200000006ff */
[----:B------:R-:W-:Y:S01]  /*11e0*/  FMUL.FTZ R26, R14, R6 ;  /* 0x000000060e1a7220 */ /* 0x000fe20000410000 */
[----:B------:R-:W-:Y:S01]  /*11f0*/  @P1 FADD.FTZ R27, R27, R0 ;  /* 0x000000001b1b1221 */ /* 0x000fe20000010000 */
[----:B------:R-:W-:Y:S01]  /*1200*/  @P1 FADD.FTZ R169, R169, R4 ;  /* 0x00000004a9a91221 */ /* 0x000fe20000010000 */
[C---:B------:R-:W-:Y:S01]  /*1210*/  LEA R10, P3, R21.reuse, UR10, 0x4 ;  /* 0x0000000a150a7c11 */ /* 0x040fe2000f8620ff */
[----:B------:R-:W-:Y:S01]  /*1220*/  @P1 FADD.FTZ R26, R26, R3 ;  /* 0x000000031a1a1221 */ /* 0x000fe20000010000 */
[C---:B------:R-:W-:Y:S01]  /*1230*/  IADD3 R12, R21.reuse, 0x20, RZ ;  /* 0x00000020150c7810 */ /* 0x040fe20007ffe0ff */
[----:B------:R-:W4:Y:S01]  /*1240*/  LDL R18, [R1+0x100] ;  /* 0x0001000001127983 */ /* 0x000f220000100800 */
[----:B------:R-:W-:-:S02]  /*1250*/  LEA.HI.X R11, R21, UR11, RZ, 0x4, P3 ;  /* 0x0000000b150b7c11 */ /* 0x000fc400098f24ff */
[----:B------:R-:W-:Y:S01]  /*1260*/  F2FP.BF16.F32.PACK_AB R7, R169, R168 ;  /* 0x000000a8a907723e */ /* 0x000fe200000010ff */
[----:B------:R-:W-:Y:S01]  /*1270*/  IMAD.WIDE.U32 R14, R12, 0x10, R228 ;  /* 0x000000100c0e7825 */ /* 0x000fe200078e00e4 */
[----:B------:R-:W-:Y:S01]  /*1280*/  F2FP.BF16.F32.PACK_AB R6, R26, R24 ;  /* 0x000000181a06723e */ /* 0x000fe200000010ff */
[----:B------:R-:W4:Y:S01]  /*1290*/  LDL R16, [R1+0xf0] ;  /* 0x0000f00001107983 */ /* 0x000f220000100800 */
[----:B------:R-:W-:Y:S02]  /*12a0*/  F2FP.BF16.F32.PACK_AB R5, R27, R23 ;  /* 0x000000171b05723e */ /* 0x000fe400000010ff */
[----:B------:R-:W-:Y:S01]  /*12b0*/  F2FP.BF16.F32.PACK_AB R4, R25, R22 ;  /* 0x000000161904723e */ /* 0x000fe200000010ff */
[----:B------:R-:W4:Y:S04]  /*12c0*/  LDL R19, [R1+0xfc] ;  /* 0x0000fc0001137983 */ /* 0x000f280000100800 */
[----:B------:R0:W-:Y:S01]  /*12d0*/  STG.E.128 desc[UR4][R10.64], R4 ;  /* 0x000000040a007986 */ /* 0x0001e2000c101d04 */
[----:B---3--:R-:W-:-:S05]  /*12e0*/  @P1 IMAD.WIDE.U32 R8, R12, 0x10, R8 ;  /* 0x000000100c081825 */ /* 0x008fca00078e0008 */
[----:B------:R-:W3:Y:S04]  /*12f0*/  @P1 LDG.E.128 R28, desc[UR4][R8.64] ;  /* 0x00000004081c1981 */ /* 0x000ee8000c1e1d00 */
[----:B0-----:R-:W2:Y:S01]  /*1300*/  LDG.E.128 R4, desc[UR4][R14.64] ;  /* 0x000000040e047981 */ /* 0x001ea2000c1e1d00 */
[----:B---3--:R-:W-:Y:S02]  /*1310*/  @P1 SHF.L.U32 R8, R29, 0x10, RZ ;  /* 0x000000101d081819 */ /* 0x008fe400000006ff */
[----:B------:R-:W-:Y:S02]  /*1320*/  @P1 SHF.L.U32 R0, R28, 0x10, RZ ;  /* 0x000000101c001819 */ /* 0x000fe400000006ff */
[----:B--2---:R-:W-:Y:S02]  /*1330*/  SHF.L.U32 R10, R5, 0x10, RZ ;  /* 0x00000010050a7819 */ /* 0x004fe400000006ff */
[----:B------:R-:W-:-:S02]  /*1340*/  SHF.L.U32 R9, R4, 0x10, RZ ;  /* 0x0000001004097819 */ /* 0x000fc400000006ff */
[----:B------:R-:W-:Y:S02]  /*1350*/  SHF.L.U32 R13, R6, 0x10, RZ ;  /* 0x00000010060d7819 */ /* 0x000fe400000006ff */
[C---:B------:R-:W-:Y:S01]  /*1360*/  SHF.L.U32 R14, R7.reuse, 0x10, RZ ;  /* 0x00000010070e7819 */ /* 0x040fe200000006ff */
[-C--:B------:R-:W-:Y:S01]  /*1370*/  FMUL.FTZ R10, R10, R179.reuse ;  /* 0x000000b30a0a7220 */ /* 0x080fe20000410000 */
[----:B------:R-:W-:Y:S01]  /*1380*/  PRMT R7, R7, 0x7632, R7 ;  /* 0x0000763207077816 */ /* 0x000fe20000000007 */
[-C--:B------:R-:W-:Y:S01]  /*1390*/  FMUL.FTZ R9, R9, R179.reuse ;  /* 0x000000b309097220 */ /* 0x080fe20000410000 */
[----:B------:R-:W-:Y:S01]  /*13a0*/  PRMT R6, R6, 0x7632, R6 ;  /* 0x0000763206067816 */ /* 0x000fe20000000006 */
[-C--:B------:R-:W-:Y:S01]  /*13b0*/  FMUL.FTZ R13, R13, R179.reuse ;  /* 0x000000b30d0d7220 */ /* 0x080fe20000410000 */
[----:B------:R-:W-:Y:S01]  /*13c0*/  FMUL.FTZ R14, R14, R179 ;  /* 0x000000b30e0e7220 */ /* 0x000fe20000410000 */
[----:B------:R-:W-:Y:S01]  /*13d0*/  PRMT R11, R4, 0x7632, R11 ;  /* 0x00007632040b7816 */ /* 0x000fe2000000000b */
[----:B------:R-:W-:Y:S01]  /*13e0*/  FMUL.FTZ R17, R17, R10 ;  /* 0x0000000a11117220 */ /* 0x000fe20000410000 */
[----:B------:R-:W-:Y:S01]  /*13f0*/  PRMT R5, R5, 0x7632, R5 ;  /* 0x0000763205057816 */ /* 0x000fe20000000005 */
[----:B----4-:R-:W-:Y:S01]  /*1400*/  FMUL.FTZ R18, R18, R9 ;  /* 0x0000000912127220 */ /* 0x010fe20000410000 */
[----:B------:R-:W-:Y:S01]  /*1410*/  @P1 SHF.L.U32 R4, R30, 0x10, RZ ;  /* 0x000000101e041819 */ /* 0x000fe200000006ff */
[----:B------:R-:W-:Y:S01]  /*1420*/  FMUL.FTZ R16, R16, R13 ;  /* 0x0000000d10107220 */ /* 0x000fe20000410000 */
[----:B------:R-:W-:Y:S01]  /*1430*/  @P1 SHF.L.U32 R3, R31, 0x10, RZ ;  /* 0x000000101f031819 */ /* 0x000fe200000006ff */
[----:B------:R-:W-:Y:S01]  /*1440*/  FMUL.FTZ R20, R20, R14 ;  /* 0x0000000e14147220 */ /* 0x000fe20000410000 */
[----:B------:R-:W-:-:S02]  /*1450*/  SHF.L.U32 R10, R7, 0x10, RZ ;  /* 0x00000010070a7819 */ /* 0x000fc400000006ff */
[----:B------:R-:W-:Y:S02]  /*1460*/  SHF.L.U32 R7, R6, 0x10, RZ ;  /* 0x0000001006077819 */ /* 0x000fe400000006ff */
[----:B------:R-:W-:Y:S02]  /*1470*/  SHF.L.U32 R11, R11, 0x10, RZ ;  /* 0x000000100b0b7819 */ /* 0x000fe400000006ff */
[----:B------:R-:W-:Y:S01]  /*1480*/  SHF.L.U32 R6, R5, 0x10, RZ ;  /* 0x0000001005067819 */ /* 0x000fe200000006ff */
[----:B------:R-:W-:Y:S01]  /*1490*/  @P1 FADD.FTZ R17, R8, R17 ;  /* 0x0000001108111221 */ /* 0x000fe20000010000 */
[----:B------:R-:W-:Y:S01]  /*14a0*/  @P1 FADD.FTZ R18, R0, R18 ;  /* 0x0000001200121221 */ /* 0x000fe20000010000 */
[----:B------:R-:W-:Y:S01]  /*14b0*/  @P1 FADD.FTZ R16, R4, R16 ;  /* 0x0000001004101221 */ /* 0x000fe20000010000 */
[----:B------:R-:W-:Y:S01]  /*14c0*/  @P1 FADD.FTZ R20, R3, R20 ;  /* 0x0000001403141221 */ /* 0x000fe20000010000 */
[----:B------:R-:W0:Y:S01]  /*14d0*/  @P1 LDC.64 R8, c[0x0][0x230] ;  /* 0x00008c00ff081b82 */ /* 0x000e220000000a00 */
[----:B------:R-:W-:Y:S01]  /*14e0*/  @P1 PRMT R0, R28, 0x7632, R0 ;  /* 0x000076321c001816 */ /* 0x000fe20000000000 */
[-C--:B------:R-:W-:Y:S01]  /*14f0*/  FMUL.FTZ R11, R11, R179.reuse ;  /* 0x000000b30b0b7220 */ /* 0x080fe20000410000 */
[----:B------:R-:W-:Y:S01]  /*1500*/  @P1 PRMT R3, R29, 0x7632, R3 ;  /* 0x000076321d031816 */ /* 0x000fe20000000003 */
[-C--:B------:R-:W-:Y:S01]  /*1510*/  FMUL.FTZ R10, R10, R179.reuse ;  /* 0x000000b30a0a7220 */ /* 0x080fe20000410000 */
[----:B------:R-:W-:Y:S01]  /*1520*/  @P1 PRMT R4, R30, 0x7632, R4 ;  /* 0x000076321e041816 */ /* 0x000fe20000000004 */
[-C--:B------:R-:W-:Y:S01]  /*1530*/  FMUL.FTZ R7, R7, R179.reuse ;  /* 0x000000b307077220 */ /* 0x080fe20000410000 */
[----:B------:R-:W-:Y:S01]  /*1540*/  @P1 PRMT R13, R31, 0x7632, R13 ;  /* 0x000076321f0d1816 */ /* 0x000fe2000000000d */
[----:B------:R-:W-:Y:S01]  /*1550*/  FMUL.FTZ R6, R6, R179 ;  /* 0x000000b306067220 */ /* 0x000fe20000410000 */
[----:B------:R-:W-:Y:S01]  /*1560*/  @P1 SHF.L.U32 R0, R0, 0x10, RZ ;  /* 0x0000001000001819 */ /* 0x000fe200000006ff */
        /* <DEDUP_REMOVED lines=8> */
[----:B------:R-:W-:-:S02]  /*15f0*/  @P1 FADD.FTZ R14, R14, R4 ;  /* 0x000000040e0e1221 */ /* 0x000fc40000010000 */
[----:B------:R-:W-:Y:S01]  /*1600*/  @P1 FADD.FTZ R19, R19, R5 ;  /* 0x0000000513131221 */ /* 0x000fe20000010000 */
[----:B------:R-:W-:Y:S01]  /*1610*/  @P1 FADD.FTZ R13, R13, R3 ;  /* 0x000000030d0d1221 */ /* 0x000fe20000010000 */
[----:B------:R-:W-:Y:S01]  /*1620*/  IADD3 R3, R21, 0x40, RZ ;  /* 0x0000004015037810 */ /* 0x000fe20007ffe0ff */
[----:B------:R-:W-:Y:S01]  /*1630*/  IMAD.WIDE.U32 R10, R12, 0x10, R236 ;  /* 0x000000100c0a7825 */ /* 0x000fe200078e00ec */
[----:B------:R-:W-:Y:S02]  /*1640*/  F2FP.BF16.F32.PACK_AB R6, R14, R16 ;  /* 0x000000100e06723e */ /* 0x000fe400000010ff */
[----:B------:R-:W-:Y:S01]  /*1650*/  F2FP.BF16.F32.PACK_AB R7, R19, R20 ;  /* 0x000000141307723e */ /* 0x000fe200000010ff */
[----:B------:R-:W-:Y:S01]  /*1660*/  IMAD.WIDE.U32 R164, R3, 0x10, R228 ;  /* 0x0000001003a47825 */ /* 0x000fe200078e00e4 */
[----:B------:R-:W-:Y:S02]  /*1670*/  F2FP.BF16.F32.PACK_AB R5, R13, R17 ;  /* 0x000000110d05723e */ /* 0x000fe400000010ff */
[----:B------:R-:W-:Y:S01]  /*1680*/  F2FP.BF16.F32.PACK_AB R4, R15, R18 ;  /* 0x000000120f04723e */ /* 0x000fe200000010ff */
[----:B0-----:R-:W-:-:S04]  /*1690*/  @P1 IMAD.WIDE.U32 R8, R3, 0x10, R8 ;  /* 0x0000001003081825 */ /* 0x001fc800078e0008 */
[----:B------:R0:W-:Y:S04]  /*16a0*/  STG.E.128 desc[UR4][R10.64], R4 ;  /* 0x000000040a007986 */ /* 0x0001e8000c101d04 */
[----:B------:R-:W2:Y:S04]  /*16b0*/  @P1 LDG.E.128 R28, desc[UR4][R8.64] ;  /* 0x00000004081c1981 */ /* 0x000ea8000c1e1d00 */
[----:B0-----:R2:W3:Y:S02]  /*16c0*/  LDG.E.128 R4, desc[UR4][R164.64] ;  /* 0x00000004a4047981 */ /* 0x0014e4000c1e1d00 */
[----:B--2---:R-:W-:-:S02]  /*16d0*/  @P1 SHF.L.U32 R165, R30, 0x10, RZ ;  /* 0x000000101ea51819 */ /* 0x004fc400000006ff */
[----:B---3--:R-:W-:Y:S02]  /*16e0*/  SHF.L.U32 R0, R4, 0x10, RZ ;  /* 0x0000001004007819 */ /* 0x008fe400000006ff */
[C---:B------:R-:W-:Y:S02]  /*16f0*/  SHF.L.U32 R9, R6.reuse, 0x10, RZ ;  /* 0x0000001006097819 */ /* 0x040fe400000006ff */
[----:B------:R-:W-:Y:S01]  /*1700*/  PRMT R167, R6, 0x7632, R167 ;  /* 0x0000763206a77816 */ /* 0x000fe200000000a7 */
[-C--:B------:R-:W-:Y:S01]  /*1710*/  FMUL.FTZ R0, R0, R179.reuse ;  /* 0x000000b300007220 */ /* 0x080fe20000410000 */
[----:B------:R-:W-:Y:S01]  /*1720*/  SHF.L.U32 R6, R7, 0x10, RZ ;  /* 0x0000001007067819 */ /* 0x000fe200000006ff */
[----:B------:R-:W-:Y:S01]  /*1730*/  FMUL.FTZ R11, R9, R179 ;  /* 0x000000b3090b7220 */ /* 0x000fe20000410000 */
[----:B------:R-:W-:Y:S01]  /*1740*/  PRMT R10, R7, 0x7632, R10 ;  /* 0x00007632070a7816 */ /* 0x000fe2000000000a */
[----:B------:R-:W-:Y:S01]  /*1750*/  FMUL.FTZ R9, R178, R0 ;  /* 0x00000000b2097220 */ /* 0x000fe20000410000 */
[----:B------:R-:W-:-:S02]  /*1760*/  @P1 SHF.L.U32 R7, R28, 0x10, RZ ;  /* 0x000000101c071819 */ /* 0x000fc400000006ff */
[----:B------:R-:W-:Y:S01]  /*1770*/  SHF.L.U32 R8, R5, 0x10, RZ ;  /* 0x0000001005087819 */ /* 0x000fe200000006ff */
[----:B------:R-:W-:Y:S01]  /*1780*/  FMUL.FTZ R170, R6, R179 ;  /* 0x000000b306aa7220 */ /* 0x000fe20000410000 */
[----:B------:R-:W-:Y:S01]  /*1790*/  FMUL.FTZ R6, R176, R11 ;  /* 0x0000000bb0067220 */ /* 0x000fe20000410000 */
[----:B------:R-:W-:Y:S01]  /*17a0*/  @P1 FADD.FTZ R9, R7, R9 ;  /* 0x0000000907091221 */ /* 0x000fe20000010000 */
[----:B------:R-:W-:Y:S01]  /*17b0*/  @P1 PRMT R7, R30, 0x7632, R7 ;  /* 0x000076321e071816 */ /* 0x000fe20000000007 */
[----:B------:R-:W-:Y:S01]  /*17c0*/  FMUL.FTZ R8, R8, R179 ;  /* 0x000000b308087220 */ /* 0x000fe20000410000 */
[----:B------:R-:W-:Y:S01]  /*17d0*/  PRMT R4, R4, 0x7632, R4 ;  /* 0x0000763204047816 */ /* 0x000fe20000000004 */
[----:B------:R-:W-:Y:S01]  /*17e0*/  @P1 FADD.FTZ R6, R165, R6 ;  /* 0x00000006a5061221 */ /* 0x000fe20000010000 */
[----:B------:R-:W-:Y:S01]  /*17f0*/  PRMT R5, R5, 0x7632, R5 ;  /* 0x0000763205057816 */ /* 0x000fe20000000005 */
[----:B------:R-:W-:Y:S01]  /*1800*/  FMUL.FTZ R8, R177, R8 ;  /* 0x00000008b1087220 */ /* 0x000fe20000410000 */
[----:B------:R-:W-:Y:S01]  /*1810*/  @P1 SHF.L.U32 R164, R29, 0x10, RZ ;  /* 0x000000101da41819 */ /* 0x000fe200000006ff */
[----:B------:R-:W-:Y:S01]  /*1820*/  FMUL.FTZ R11, R171, R170 ;  /* 0x000000aaab0b7220 */ /* 0x000fe20000410000 */
[----:B------:R-:W-:Y:S01]  /*1830*/  @P1 SHF.L.U32 R166, R31, 0x10, RZ ;  /* 0x000000101fa61819 */ /* 0x000fe200000006ff */
[----:B------:R-:W0:Y:S01]  /*1840*/  @P1 LDC.64 R170, c[0x0][0x230] ;  /* 0x00008c00ffaa1b82 */ /* 0x000e220000000a00 */
[----:B------:R-:W-:Y:S01]  /*1850*/  @P1 SHF.L.U32 R165, R7, 0x10, RZ ;  /* 0x0000001007a51819 */ /* 0x000fe200000006ff */
[----:B------:R-:W2:Y:S01]  /*1860*/  LDL R178, [R1+0x80] ;  /* 0x0000800001b27983 */ /* 0x000ea20000100800 */
[----:B------:R-:W-:-:S02]  /*1870*/  SHF.L.U32 R7, R4, 0x10, RZ ;  /* 0x0000001004077819 */ /* 0x000fc400000006ff */
[----:B------:R-:W-:Y:S02]  /*1880*/  SHF.L.U32 R10, R10, 0x10, RZ ;  /* 0x000000100a0a7819 */ /* 0x000fe400000006ff */
[----:B------:R-:W-:Y:S02]  /*1890*/  SHF.L.U32 R4, R167, 0x10, RZ ;  /* 0x00000010a7047819 */ /* 0x000fe400000006ff */
[----:B------:R-:W-:Y:S01]  /*18a0*/  SHF.L.U32 R5, R5, 0x10, RZ ;  /* 0x0000001005057819 */ /* 0x000fe200000006ff */
[----:B------:R-:W-:Y:S01]  /*18b0*/  @P1 FADD.FTZ R8, R164, R8 ;  /* 0x00000008a4081221 */ /* 0x000fe20000010000 */
[----:B------:R-:W-:Y:S01]  /*18c0*/  @P1 FADD.FTZ R11, R166, R11 ;  /* 0x0000000ba60b1221 */ /* 0x000fe20000010000 */
[----:B------:R-:W-:Y:S01]  /*18d0*/  @P1 PRMT R0, R28, 0x7632, R0 ;  /* 0x000076321c001816 */ /* 0x000fe20000000000 */
[-C--:B------:R-:W-:Y:S01]  /*18e0*/  FMUL.FTZ R7, R7, R179.reuse ;  /* 0x000000b307077220 */ /* 0x080fe20000410000 */
        /* <DEDUP_REMOVED lines=11> */
[----:B------:R-:W-:Y:S01]  /*19a0*/  FMUL.FTZ R5, R172, R5 ;  /* 0x00000005ac057220 */ /* 0x000fe20000410000 */
[----:B------:R-:W-:Y:S01]  /*19b0*/  @P1 FADD.FTZ R7, R7, R0 ;  /* 0x0000000007071221 */ /* 0x000fe20000010000 */
[----:B------:R-:W-:Y:S01]  /*19c0*/  IADD3 R0, R21, 0x60, RZ ;  /* 0x0000006015007810 */ /* 0x000fe20007ffe0ff */
[----:B------:R-:W-:Y:S01]  /*19d0*/  @P1 FADD.FTZ R10, R10, R166 ;  /* 0x000000a60a0a1221 */ /* 0x000fe20000010000 */
[----:B------:R-:W-:Y:S01]  /*19e0*/  @P1 FADD.FTZ R4, R4, R165 ;  /* 0x000000a504041221 */ /* 0x000fe20000010000 */
        /* <DEDUP_REMOVED lines=9> */
[----:B------:R0:W4:Y:S04]  /*1a80*/  @P1 LDG.E.128 R28, desc[UR4][R170.64] ;  /* 0x00000004aa1c1981 */ /* 0x000128000c1e1d00 */
[----:B---3--:R-:W3:Y:S02]  /*1a90*/  LDG.E.128 R164, desc[UR4][R174.64] ;  /* 0x00000004aea47981 */ /* 0x008ee4000c1e1d00 */
[----:B---3--:R-:W-:Y:S02]  /*1aa0*/  SHF.L.U32 R175, R165, 0x10, RZ ;  /* 0x00000010a5af7819 */ /* 0x008fe400000006ff */
[----:B------:R-:W-:Y:S02]  /*1ab0*/  SHF.L.U32 R172, R164, 0x10, RZ ;  /* 0x00000010a4ac7819 */ /* 0x000fe400000006ff */
[----:B------:R-:W-:-:S02]  /*1ac0*/  SHF.L.U32 R176, R166, 0x10, RZ ;  /* 0x00000010a6b07819 */ /* 0x000fc400000006ff */
[----:B------:R-:W-:Y:S01]  /*1ad0*/  SHF.L.U32 R177, R167, 0x10, RZ ;  /* 0x00000010a7b17819 */ /* 0x000fe200000006ff */
[-C--:B------:R-:W-:Y:S01]  /*1ae0*/  FMUL.FTZ R175, R175, R179.reuse ;  /* 0x000000b3afaf7220 */ /* 0x080fe20000410000 */
[-C--:B------:R-:W-:Y:S01]  /*1af0*/  FMUL.FTZ R172, R172, R179.reuse ;  /* 0x000000b3acac7220 */ /* 0x080fe20000410000 */
[-C--:B------:R-:W-:Y:S01]  /*1b00*/  FMUL.FTZ R176, R176, R179.reuse ;  /* 0x000000b3b0b07220 */ /* 0x080fe20000410000 */
[----:B------:R-:W-:Y:S01]  /*1b10*/  PRMT R174, R164, 0x7632, R174 ;  /* 0x00007632a4ae7816 */ /* 0x000fe200000000ae */
[----:B------:R-:W-:Y:S01]  /*1b20*/  FMUL.FTZ R180, R177, R179 ;  /* 0x000000b3b1b47220 */ /* 0x000fe20000410000 */
[----:B0-----:R-:W-:Y:S02]  /*1b30*/  PRMT R171, R165, 0x7632, R171 ;  /* 0x00007632a5ab7816 */ /* 0x001fe400000000ab */
[----:B------:R-:W-:Y:S02]  /*1b40*/  PRMT R170, R166, 0x7632, R170 ;  /* 0x00007632a6aa7816 */ /* 0x000fe400000000aa */
[----:B------:R-:W-:Y:S01]  /*1b50*/  PRMT R173, R167, 0x7632, R173 ;  /* 0x00007632a7ad7816 */ /* 0x000fe200000000ad */
[----:B------:R-:W-:Y:S01]  /*1b60*/  FMUL.FTZ R177, R189, R175 ;  /* 0x000000afbdb17220 */ /* 0x000fe20000410000 */
[----:B----4-:R-:W-:Y:S01]  /*1b70*/  @P1 SHF.L.U32 R164, R28, 0x10, RZ ;  /* 0x000000101ca41819 */ /* 0x010fe200000006ff */
[----:B--2---:R-:W-:Y:S01]  /*1b80*/  FMUL.FTZ R178, R178, R172 ;  /* 0x000000acb2b27220 */ /* 0x004fe20000410000 */
[----:B------:R-:W-:Y:S01]  /*1b90*/  @P1 SHF.L.U32 R167, R29, 0x10, RZ ;  /* 0x000000101da71819 */ /* 0x000fe200000006ff */
[----:B------:R-:W-:Y:S01]  /*1ba0*/  FMUL.FTZ R176, R188, R176 ;  /* 0x000000b0bcb07220 */ /* 0x000fe20000410000 */
[----:B------:R-:W-:Y:S01]  /*1bb0*/  @P1 SHF.L.U32 R166, R30, 0x10, RZ ;  /* 0x000000101ea61819 */ /* 0x000fe200000006ff */
[----:B------:R-:W-:Y:S01]  /*1bc0*/  FMUL.FTZ R175, R181, R180 ;  /* 0x000000b4b5af7220 */ /* 0x000fe20000410000 */
[----:B------:R-:W-:-:S02]  /*1bd0*/  @P1 SHF.L.U32 R165, R31, 0x10, RZ ;  /* 0x000000101fa51819 */ /* 0x000fc400000006ff */
[----:B------:R-:W-:Y:S02]  /*1be0*/  SHF.L.U32 R174, R174, 0x10, RZ ;  /* 0x00000010aeae7819 */ /* 0x000fe400000006ff */
        /* <DEDUP_REMOVED lines=26> */
[----:B------:R-:W-:Y:S01]  /*1d90*/  IADD3 R170, R21, 0x80, RZ ;  /* 0x0000008015aa7810 */ /* 0x000fe20007ffe0ff */
[----:B------:R-:W-:Y:S01]  /*1da0*/  @P1 FADD.FTZ R173, R173, R167 ;  /* 0x000000a7adad1221 */ /* 0x000fe20000010000 */
[----:B------:R-:W-:Y:S01]  /*1db0*/  @P1 FADD.FTZ R171, R171, R165 ;  /* 0x000000a5abab1221 */ /* 0x000fe20000010000 */
[----:B------:R-:W-:Y:S01]  /*1dc0*/  IMAD.WIDE.U32 R182, R0, 0x10, R236 ;  /* 0x0000001000b67825 */ /* 0x000fe200078e00ec */
[----:B------:R-:W-:Y:S01]  /*1dd0*/  F2FP.BF16.F32.PACK_AB R166, R172, R176 ;  /* 0x000000b0aca6723e */ /* 0x000fe200000010ff */
[----:B------:R-:W2:Y:S01]  /*1de0*/  LDL R189, [R1+0x34] ;  /* 0x0000340001bd7983 */ /* 0x000ea20000100800 */
[----:B------:R-:W-:Y:S01]  /*1df0*/  F2FP.BF16.F32.PACK_AB R167, R173, R175 ;  /* 0x000000afada7723e */ /* 0x000fe200000010ff */
[----:B------:R-:W-:Y:S01]  /*1e00*/  IMAD.WIDE.U32 R184, R170, 0x10, R228 ;  /* 0x00000010aab87825 */ /* 0x000fe200078e00e4 */
[----:B------:R-:W-:Y:S01]  /*1e10*/  F2FP.BF16.F32.PACK_AB R165, R171, R177 ;  /* 0x000000b1aba5723e */ /* 0x000fe200000010ff */
[----:B------:R-:W3:Y:S01]  /*1e20*/  LDL R188, [R1+0x4c] ;  /* 0x00004c0001bc7983 */ /* 0x000ee20000100800 */
[----:B------:R-:W-:Y:S01]  /*1e30*/  F2FP.BF16.F32.PACK_AB R164, R174, R178 ;  /* 0x000000b2aea4723e */ /* 0x000fe200000010ff */
[----:B0-----:R-:W-:-:S04]  /*1e40*/  @P1 IMAD.WIDE.U32 R180, R170, 0x10, R180 ;  /* 0x00000010aab41825 */ /* 0x001fc800078e00b4 */
[----:B------:R0:W-:Y:S04]  /*1e50*/  STG.E.128 desc[UR4][R182.64], R164 ;  /* 0x000000a4b6007986 */ /* 0x0001e8000c101d04 */
[----:B------:R4:W2:Y:S04]  /*1e60*/  @P1 LDG.E.128 R28, desc[UR4][R180.64] ;  /* 0x00000004b41c1981 */ /* 0x0008a8000c1e1d00 */
[----:B0-----:R-:W4:Y:S02]  /*1e70*/  LDG.E.128 R164, desc[UR4][R184.64] ;  /* 0x00000004b8a47981 */ /* 0x001f24000c1e1d00 */
[----:B----4-:R-:W-:-:S02]  /*1e80*/  SHF.L.U32 R180, R164, 0x10, RZ ;  /* 0x00000010a4b47819 */ /* 0x010fc400000006ff */
[----:B------:R-:W-:Y:S02]  /*1e90*/  SHF.L.U32 R181, R165, 0x10, RZ ;  /* 0x00000010a5b57819 */ /* 0x000fe400000006ff */
[----:B------:R-:W-:Y:S02]  /*1ea0*/  SHF.L.U32 R182, R166, 0x10, RZ ;  /* 0x00000010a6b67819 */ /* 0x000fe400000006ff */
[----:B------:R-:W-:Y:S01]  /*1eb0*/  SHF.L.U32 R183, R167, 0x10, RZ ;  /* 0x00000010a7b77819 */ /* 0x000fe200000006ff */
[-C--:B------:R-:W-:Y:S01]  /*1ec0*/  FMUL.FTZ R180, R180, R179.reuse ;  /* 0x000000b3b4b47220 */ /* 0x080fe20000410000 */
[-C--:B------:R-:W-:Y:S01]  /*1ed0*/  FMUL.FTZ R181, R181, R179.reuse ;  /* 0x000000b3b5b57220 */ /* 0x080fe20000410000 */
[-C--:B------:R-:W-:Y:S01]  /*1ee0*/  FMUL.FTZ R182, R182, R179.reuse ;  /* 0x000000b3b6b67220 */ /* 0x080fe20000410000 */
[----:B------:R-:W-:Y:S01]  /*1ef0*/  PRMT R184, R164, 0x7632, R184 ;  /* 0x00007632a4b87816 */ /* 0x000fe200000000b8 */
[----:B------:R-:W-:Y:S01]  /*1f00*/  FMUL.FTZ R183, R183, R179 ;  /* 0x000000b3b7b77220 */ /* 0x000fe20000410000 */
[----:B------:R-:W-:-:S02]  /*1f10*/  PRMT R187, R165, 0x7632, R187 ;  /* 0x00007632a5bb7816 */ /* 0x000fc400000000bb */
[----:B------:R-:W-:Y:S02]  /*1f20*/  PRMT R186, R166, 0x7632, R186 ;  /* 0x00007632a6ba7816 */ /* 0x000fe400000000ba */
[----:B------:R-:W-:Y:S01]  /*1f30*/  PRMT R185, R167, 0x7632, R185 ;  /* 0x00007632a7b97816 */ /* 0x000fe200000000b9 */
[----:B------:R-:W-:Y:S01]  /*1f40*/  FMUL.FTZ R180, R195, R180 ;  /* 0x000000b4c3b47220 */ /* 0x000fe20000410000 */
[----:B--2---:R-:W-:Y:S01]  /*1f50*/  @P1 SHF.L.U32 R164, R28, 0x10, RZ ;  /* 0x000000101ca41819 */ /* 0x004fe200000006ff */
[----:B------:R-:W-:Y:S01]  /*1f60*/  FMUL.FTZ R181, R194, R181 ;  /* 0x000000b5c2b57220 */ /* 0x000fe20000410000 */
        /* <DEDUP_REMOVED lines=29> */
[----:B---3--:R-:W-:Y:S01]  /*2140*/  FMUL.FTZ R187, R188, R187 ;  /* 0x000000bbbcbb7220 */ /* 0x008fe20000410000 */
[----:B------:R-:W-:Y:S01]  /*2150*/  @P1 FADD.FTZ R184, R184, R164 ;  /* 0x000000a4b8b81221 */ /* 0x000fe20000010000 */
[----:B------:R-:W-:Y:S01]  /*2160*/  @P1 FADD.FTZ R186, R186, R166 ;  /* 0x000000a6baba1221 */ /* 0x000fe20000010000 */
[----:B------:R-:W-:Y:S01]  /*2170*/  IADD3 R188, R21, 0xa0, RZ ;  /* 0x000000a015bc7810 */ /* 0x000fe20007ffe0ff */
        /* <DEDUP_REMOVED lines=8> */
[----:B------:R2:W-:Y:S04]  /*2200*/  STG.E.128 desc[UR4][R190.64], R164 ;  /* 0x000000a4be007986 */ /* 0x0005e8000c101d04 */
[----:B--2---:R-:W2:Y:S01]  /*2210*/  LDG.E.128 R164, desc[UR4][R192.64] ;  /* 0x00000004c0a47981 */ /* 0x004ea2000c1e1d00 */
[----:B0-----:R-:W-:-:S05]  /*2220*/  @P1 IMAD.WIDE.U32 R190, R188, 0x10, R194 ;  /* 0x00000010bcbe1825 */ /* 0x001fca00078e00c2 */
[----:B------:R2:W3:Y:S02]  /*2230*/  @P1 LDG.E.128 R28, desc[UR4][R190.64] ;  /* 0x00000004be1c1981 */ /* 0x0004e4000c1e1d00 */
[----:B--2---:R-:W-:Y:S02]  /*2240*/  SHF.L.U32 R190, R165, 0x10, RZ ;  /* 0x00000010a5be7819 */ /* 0x004fe400000006ff */
[----:B------:R-:W-:Y:S02]  /*2250*/  SHF.L.U32 R189, R164, 0x10, RZ ;  /* 0x00000010a4bd7819 */ /* 0x000fe400000006ff */
[----:B------:R-:W-:Y:S02]  /*2260*/  SHF.L.U32 R191, R166, 0x10, RZ ;  /* 0x00000010a6bf7819 */ /* 0x000fe400000006ff */
[----:B------:R-:W-:Y:S01]  /*2270*/  SHF.L.U32 R192, R167, 0x10, RZ ;  /* 0x00000010a7c07819 */ /* 0x000fe200000006ff */
[-C--:B------:R-:W-:Y:S01]  /*2280*/  FMUL.FTZ R190, R190, R179.reuse ;  /* 0x000000b3bebe7220 */ /* 0x080fe20000410000 */
[----:B------:R-:W-:Y:S01]  /*2290*/  PRMT R194, R164, 0x7632, R194 ;  /* 0x00007632a4c27816 */ /* 0x000fe200000000c2 */
[-C--:B------:R-:W-:Y:S01]  /*22a0*/  FMUL.FTZ R189, R189, R179.reuse ;  /* 0x000000b3bdbd7220 */ /* 0x080fe20000410000 */
[-C--:B------:R-:W-:Y:S01]  /*22b0*/  FMUL.FTZ R191, R191, R179.reuse ;  /* 0x000000b3bfbf7220 */ /* 0x080fe20000410000 */
[----:B------:R-:W-:Y:S01]  /*22c0*/  FMUL.FTZ R192, R192, R179 ;  /* 0x000000b3c0c07220 */ /* 0x000fe20000410000 */
[----:B------:R-:W-:-:S02]  /*22d0*/  PRMT R193, R165, 0x7632, R193 ;  /* 0x00007632a5c17816 */ /* 0x000fc400000000c1 */
[----:B------:R-:W-:Y:S02]  /*22e0*/  PRMT R195, R166, 0x7632, R195 ;  /* 0x00007632a6c37816 */ /* 0x000fe400000000c3 */
[----:B------:R-:W-:Y:S01]  /*22f0*/  PRMT R197, R167, 0x7632, R197 ;  /* 0x00007632a7c57816 */ /* 0x000fe200000000c5 */
[----:B------:R-:W-:Y:S01]  /*2300*/  FMUL.FTZ R190, R196, R190 ;  /* 0x000000bec4be7220 */ /* 0x000fe20000410000 */
[----:B---3--:R-:W-:Y:S01]  /*2310*/  @P1 SHF.L.U32 R164, R28, 0x10, RZ ;  /* 0x000000101ca41819 */ /* 0x008fe200000006ff */
[----:B------:R-:W-:Y:S01]  /*2320*/  FMUL.FTZ R189, R198, R189 ;  /* 0x000000bdc6bd7220 */ /* 0x000fe20000410000 */
[----:B------:R-:W-:Y:S01]  /*2330*/  @P1 SHF.L.U32 R167, R29, 0x10, RZ ;  /* 0x000000101da71819 */ /* 0x000fe200000006ff */
[----:B-----5:R-:W-:Y:S01]  /*2340*/  FMUL.FTZ R191, R248, R191 ;  /* 0x000000bff8bf7220 */ /* 0x020fe20000410000 */
        /* <DEDUP_REMOVED lines=39> */
[----:B0-----:R1:W2:Y:S02]  /*25c0*/  LDG.E.128 R164, desc[UR4][R196.64] ;  /* 0x00000004c4a47981 */ /* 0x0012a4000c1e1d00 */
[----:B-1----:R-:W-:-:S05]  /*25d0*/  @P1 IMAD.WIDE.U32 R196, R199, 0x10, R202 ;  /* 0x00000010c7c41825 */ /* 0x002fca00078e00ca */
[----:B------:R0:W3:Y:S01]  /*25e0*/  @P1 LDG.E.128 R28, desc[UR4][R196.64] ;  /* 0x00000004c41c1981 */ /* 0x0000e2000c1e1d00 */
[----:B------:R-:W-:Y:S01]  /*25f0*/  IADD3 R208, R21, 0xe0, RZ ;  /* 0x000000e015d07810 */ /* 0x000fe20007ffe0ff */
[----:B------:R-:W-:Y:S01]  /*2600*/  IMAD.WIDE.U32 R210, R199, 0x10, R236 ;  /* 0x00000010c7d27825 */ /* 0x000fe200078e00ec */
[----:B--2---:R-:W-:Y:S02]  /*2610*/  SHF.L.U32 R200, R164, 0x10, RZ ;  /* 0x00000010a4c87819 */ /* 0x004fe400000006ff */
[----:B------:R-:W-:Y:S02]  /*2620*/  SHF.L.U32 R201, R165, 0x10, RZ ;  /* 0x00000010a5c97819 */ /* 0x000fe400000006ff */
[----:B------:R-:W-:Y:S02]  /*2630*/  SHF.L.U32 R202, R166, 0x10, RZ ;  /* 0x00000010a6ca7819 */ /* 0x000fe400000006ff */
[----:B------:R-:W-:Y:S01]  /*2640*/  SHF.L.U32 R203, R167, 0x10, RZ ;  /* 0x00000010a7cb7819 */ /* 0x000fe200000006ff */
[-C--:B------:R-:W-:Y:S01]  /*2650*/  FMUL.FTZ R200, R200, R179.reuse ;  /* 0x000000b3c8c87220 */ /* 0x080fe20000410000 */
[----:B0-----:R-:W-:Y:S01]  /*2660*/  PRMT R197, R164, 0x7632, R197 ;  /* 0x00007632a4c57816 */ /* 0x001fe200000000c5 */
        /* <DEDUP_REMOVED lines=42> */
[----:B------:R-:W-:Y:S01]  /*2910*/  F2FP.BF16.F32.PACK_AB R164, R204, R200 ;  /* 0x000000c8cca4723e */ /* 0x000fe200000010ff */
[----:B------:R-:W-:Y:S01]  /*2920*/  IMAD.WIDE.U32 R196, R208, 0x10, R228 ;  /* 0x00000010d0c47825 */ /* 0x000fe200078e00e4 */
[----:B------:R-:W-:Y:S02]  /*2930*/  F2FP.BF16.F32.PACK_AB R166, R206, R202 ;  /* 0x000000cacea6723e */ /* 0x000fe400000010ff */
[----:B------:R-:W-:Y:S02]  /*2940*/  F2FP.BF16.F32.PACK_AB R167, R205, R203 ;  /* 0x000000cbcda7723e */ /* 0x000fe400000010ff */
[----:B------:R-:W-:-:S05]  /*2950*/  F2FP.BF16.F32.PACK_AB R165, R207, R201 ;  /* 0x000000c9cfa5723e */ /* 0x000fca00000010ff */
[----:B------:R0:W-:Y:S04]  /*2960*/  STG.E.128 desc[UR4][R210.64], R164 ;  /* 0x000000a4d2007986 */ /* 0x0001e8000c101d04 */
[----:B0-----:R0:W2:Y:S02]  /*2970*/  LDG.E.128 R164, desc[UR4][R196.64] ;  /* 0x00000004c4a47981 */ /* 0x0010a4000c1e1d00 */
[----:B0-----:R-:W-:-:S05]  /*2980*/  @P1 IMAD.WIDE.U32 R196, R208, 0x10, R212 ;  /* 0x00000010d0c41825 */ /* 0x001fca00078e00d4 */
[----:B------:R2:W3:Y:S02]  /*2990*/  @P1 LDG.E.128 R28, desc[UR4][R196.64] ;  /* 0x00000004c41c1981 */ /* 0x0004e4000c1e1d00 */
[----:B--2---:R-:W-:Y:S02]  /*29a0*/  SHF.L.U32 R196, R164, 0x10, RZ ;  /* 0x00000010a4c47819 */ /* 0x004fe400000006ff */
[----:B------:R-:W-:Y:S02]  /*29b0*/  SHF.L.U32 R210, R165, 0x10, RZ ;  /* 0x00000010a5d27819 */ /* 0x000fe400000006ff */
[----:B------:R-:W-:Y:S01]  /*29c0*/  SHF.L.U32 R211, R166, 0x10, RZ ;  /* 0x00000010a6d37819 */ /* 0x000fe200000006ff */
[-C--:B------:R-:W-:Y:S01]  /*29d0*/  FMUL.FTZ R196, R196, R179.reuse ;  /* 0x000000b3c4c47220 */ /* 0x080fe20000410000 */
[----:B------:R-:W-:Y:S02]  /*29e0*/  PRMT R212, R166, 0x7632, R212 ;  /* 0x00007632a6d47816 */ /* 0x000fe400000000d4 */
[C---:B------:R-:W-:Y:S01]  /*29f0*/  PRMT R166, R167.reuse, 0x7632, R166 ;  /* 0x00007632a7a67816 */ /* 0x040fe200000000a6 */
[----:B------:R-:W-:Y:S01]  /*2a00*/  FMUL.FTZ R210, R210, R179 ;  /* 0x000000b3d2d27220 */ /* 0x000fe20000410000 */
[----:B------:R-:W-:Y:S01]  /*2a10*/  FMUL.FTZ R209, R140, R196 ;  /* 0x000000c48cd17220 */ /* 0x000fe20000410000 */
[----:B------:R-:W-:-:S02]  /*2a20*/  SHF.L.U32 R196, R167, 0x10, RZ ;  /* 0x00000010a7c47819 */ /* 0x000fc400000006ff */
[----:B------:R-:W-:Y:S01]  /*2a30*/  SHF.L.U32 R166, R166, 0x10, RZ ;  /* 0x00000010a6a67819 */ /* 0x000fe200000006ff */
[----:B------:R-:W-:Y:S01]  /*2a40*/  FMUL.FTZ R216, R142, R210 ;  /* 0x000000d28ed87220 */ /* 0x000fe20000410000 */
[----:B---3--:R-:W-:Y:S02]  /*2a50*/  @P1 SHF.L.U32 R167, R29, 0x10, RZ ;  /* 0x000000101da71819 */ /* 0x008fe400000006ff */
[----:B------:R-:W-:Y:S01]  /*2a60*/  PRMT R197, R164, 0x7632, R197 ;  /* 0x00007632a4c57816 */ /* 0x000fe200000000c5 */
[-C--:B------:R-:W-:Y:S01]  /*2a70*/  FMUL.FTZ R166, R166, R179.reuse ;  /* 0x000000b3a6a67220 */ /* 0x080fe20000410000 */
[----:B------:R-:W-:Y:S01]  /*2a80*/  @P1 PRMT R210, R31, 0x7632, R210 ;  /* 0x000076321fd21816 */ /* 0x000fe200000000d2 */
[----:B------:R-:W-:Y:S01]  /*2a90*/  FMUL.FTZ R211, R211, R179 ;  /* 0x000000b3d3d37220 */ /* 0x000fe20000410000 */
[----:B------:R-:W-:Y:S01]  /*2aa0*/  PRMT R164, R165, 0x7632, R164 ;  /* 0x00007632a5a47816 */ /* 0x000fe200000000a4 */
[----:B------:R-:W-:Y:S01]  /*2ab0*/  @P1 FADD.FTZ R216, R167, R216 ;  /* 0x000000d8a7d81221 */ /* 0x000fe20000010000 */
[----:B------:R-:W-:Y:S01]  /*2ac0*/  @P1 SHF.L.U32 R165, R28, 0x10, RZ ;  /* 0x000000101ca51819 */ /* 0x000fe200000006ff */
[----:B------:R-:W-:Y:S01]  /*2ad0*/  FMUL.FTZ R214, R147, R166 ;  /* 0x000000a693d67220 */ /* 0x000fe20000410000 */
[----:B------:R-:W-:Y:S01]  /*2ae0*/  @P1 SHF.L.U32 R167, R210, 0x10, RZ ;  /* 0x00000010d2a71819 */ /* 0x000fe200000006ff */
[----:B------:R-:W-:Y:S01]  /*2af0*/  FMUL.FTZ R215, R144, R211 ;  /* 0x000000d390d77220 */ /* 0x000fe20000410000 */
[C---:B------:R-:W-:Y:S01]  /*2b00*/  @P1 PRMT R211, R30.reuse, 0x7632, R211 ;  /* 0x000076321ed31816 */ /* 0x040fe200000000d3 */
[----:B------:R-:W-:Y:S01]  /*2b10*/  @P1 FADD.FTZ R209, R165, R209 ;  /* 0x000000d1a5d11221 */ /* 0x000fe20000010000 */
[----:B------:R-:W-:Y:S01]  /*2b20*/  @P1 SHF.L.U32 R165, R30, 0x10, RZ ;  /* 0x000000101ea51819 */ /* 0x000fe200000006ff */
[----:B------:R-:W-:Y:S01]  /*2b30*/  @P1 FADD.FTZ R214, R214, R167 ;  /* 0x000000a7d6d61221 */ /* 0x000fe20000010000 */
[----:B------:R-:W-:-:S02]  /*2b40*/  SHF.L.U32 R210, R197, 0x10, RZ ;  /* 0x00000010c5d27819 */ /* 0x000fc400000006ff */
[----:B------:R-:W-:Y:S02]  /*2b50*/  SHF.L.U32 R197, R212, 0x10, RZ ;  /* 0x00000010d4c57819 */ /* 0x000fe400000006ff */
[----:B------:R-:W-:Y:S02]  /*2b60*/  SHF.L.U32 R167, R164, 0x10, RZ ;  /* 0x00000010a4a77819 */ /* 0x000fe400000006ff */
[----:B------:R-:W-:Y:S01]  /*2b70*/  @P1 SHF.L.U32 R164, R211, 0x10, RZ ;  /* 0x00000010d3a41819 */ /* 0x000fe200000006ff */
[-C--:B------:R-:W-:Y:S01]  /*2b80*/  FMUL.FTZ R211, R196, R179.reuse ;  /* 0x000000b3c4d37220 */ /* 0x080fe20000410000 */
[----:B------:R-:W-:Y:S01]  /*2b90*/  @P1 FADD.FTZ R215, R165, R215 ;  /* 0x000000d7a5d71221 */ /* 0x000fe20000010000 */
        /* <DEDUP_REMOVED lines=12> */
[----:B------:R-:W-:-:S02]  /*2c60*/  @P1 FADD.FTZ R212, R212, R164 ;  /* 0x000000a4d4d41221 */ /* 0x000fc40000010000 */
[----:B------:R-:W-:Y:S01]  /*2c70*/  @P1 FADD.FTZ R213, R167, R213 ;  /* 0x000000d5a7d51221 */ /* 0x000fe20000010000 */
[----:B------:R-:W-:Y:S01]  /*2c80*/  @P1 FADD.FTZ R211, R211, R166 ;  /* 0x000000a6d3d31221 */ /* 0x000fe20000010000 */
[----:B------:R-:W-:Y:S01]  /*2c90*/  @P1 FADD.FTZ R210, R210, R165 ;  /* 0x000000a5d2d21221 */ /* 0x000fe20000010000 */
[----:B------:R-:W-:Y:S01]  /*2ca0*/  F2FP.BF16.F32.PACK_AB R166, R212, R215 ;  /* 0x000000d7d4a6723e */ /* 0x000fe200000010ff */
[----:B------:R-:W-:Y:S01]  /*2cb0*/  IMAD.WIDE.U32 R196, R208, 0x10, R236 ;  /* 0x00000010d0c47825 */ /* 0x000fe200078e00ec */
[----:B------:R-:W-:Y:S02]  /*2cc0*/  F2FP.BF16.F32.PACK_AB R167, R214, R213 ;  /* 0x000000d5d6a7723e */ /* 0x000fe400000010ff */
[----:B------:R-:W-:Y:S02]  /*2cd0*/  F2FP.BF16.F32.PACK_AB R165, R211, R216 ;  /* 0x000000d8d3a5723e */ /* 0x000fe400000010ff */
[----:B------:R-:W-:-:S05]  /*2ce0*/  F2FP.BF16.F32.PACK_AB R164, R210, R209 ;  /* 0x000000d1d2a4723e */ /* 0x000fca00000010ff */
[----:B------:R0:W-:Y:S02]  /*2cf0*/  STG.E.128 desc[UR4][R196.64], R164 ;  /* 0x000000a4c4007986 */ /* 0x0001e4000c101d04 */
[----:B0-----:R-:W-:-:S05]  /*2d00*/  IADD3 R196, R21, 0x100, RZ ;  /* 0x0000010015c47810 */ /* 0x001fca0007ffe0ff */
[----:B------:R-:W-:-:S06]  /*2d10*/  IMAD.WIDE.U32 R164, R196, 0x10, R228 ;  /* 0x00000010c4a47825 */ /* 0x000fcc00078e00e4 */
[----:B------:R-:W2:Y:S01]  /*2d20*/  LDG.E.128 R164, desc[UR4][R164.64] ;  /* 0x00000004a4a47981 */ /* 0x000ea2000c1e1d00 */
[----:B------:R-:W-:-:S05]  /*2d30*/  @P1 IMAD.WIDE.U32 R218, R196, 0x10, R218 ;  /* 0x00000010c4da1825 */ /* 0x000fca00078e00da */
[----:B------:R-:W3:Y:S01]  /*2d40*/  @P1 LDG.E.128 R28, desc[UR4][R218.64] ;  /* 0x00000004da1c1981 */ /* 0x000ee2000c1e1d00 */
[----:B------:R-:W-:Y:S01]  /*2d50*/  IMAD.WIDE.U32 R224, R196, 0x10, R236 ;  /* 0x00000010c4e07825 */ /* 0x000fe200078e00ec */
[----:B--2---:R-:W-:-:S04]  /*2d60*/  PRMT R197, R164, 0x7632, R197 ;  /* 0x00007632a4c57816 */ /* 0x004fc800000000c5 */
[----:B------:R-:W-:Y:S02]  /*2d70*/  SHF.L.U32 R217, R197, 0x10, RZ ;  /* 0x00000010c5d97819 */ /* 0x000fe400000006ff */
[----:B------:R-:W-:-:S04]  /*2d80*/  PRMT R197, R165, 0x7632, R197 ;  /* 0x00007632a5c57816 */ /* 0x000fc800000000c5 */
[----:B------:R-:W-:Y:S02]  /*2d90*/  SHF.L.U32 R197, R197, 0x10, RZ ;  /* 0x00000010c5c57819 */ /* 0x000fe400000006ff */
[----:B---3--:R-:W-:-:S03]  /*2da0*/  @P1 PRMT R219, R29, 0x7632, R219 ;  /* 0x000076321ddb1816 */ /* 0x008fc600000000db */
[----:B------:R-:W-:Y:S01]  /*2db0*/  FMUL.FTZ R197, R197, R179 ;  /* 0x000000b3c5c57220 */ /* 0x000fe20000410000 */
[----:B------:R-:W-:-:S03]  /*2dc0*/  @P1 SHF.L.U32 R219, R219, 0x10, RZ ;  /* 0x00000010dbdb1819 */ /* 0x000fc600000006ff */
[----:B------:R-:W-:Y:S01]  /*2dd0*/  FMUL.FTZ R197, R151, R197 ;  /* 0x000000c597c57220 */ /* 0x000fe20000410000 */
[----:B------:R-:W-:Y:S01]  /*2de0*/  @P1 PRMT R218, R28, 0x7632, R218 ;  /* 0x000076321cda1816 */ /* 0x000fe200000000da */
[----:B------:R-:W-:Y:S02]  /*2df0*/  FMUL.FTZ R217, R217, R179 ;  /* 0x000000b3d9d97220 */ /* 0x000fe40000410000 */
[--C-:B------:R-:W-:Y:S01]  /*2e00*/  @P1 FADD.FTZ R197, R197, R219.reuse ;  /* 0x000000dbc5c51221 */ /* 0x100fe20000010000 */
[----:B------:R-:W-:Y:S01]  /*2e10*/  PRMT R219, R166, 0x7632, R219 ;  /* 0x00007632a6db7816 */ /* 0x000fe200000000db */
[----:B------:R-:W-:Y:S01]  /*2e20*/  FMUL.FTZ R217, R149, R217 ;  /* 0x000000d995d97220 */ /* 0x000fe20000410000 */
[----:B------:R-:W-:Y:S02]  /*2e30*/  @P1 SHF.L.U32 R218, R218, 0x10, RZ ;  /* 0x00000010dada1819 */ /* 0x000fe400000006ff */
[----:B------:R-:W-:Y:S02]  /*2e40*/  SHF.L.U32 R219, R219, 0x10, RZ ;  /* 0x00000010dbdb7819 */ /* 0x000fe400000006ff */
[----:B------:R-:W-:Y:S01]  /*2e50*/  @P1 PRMT R220, R30, 0x7632, R220 ;  /* 0x000076321edc1816 */ /* 0x000fe200000000dc */
[--C-:B------:R-:W-:Y:S01]  /*2e60*/  @P1 FADD.FTZ R217, R217, R218.reuse ;  /* 0x000000dad9d91221 */ /* 0x100fe20000010000 */
[----:B------:R-:W-:Y:S01]  /*2e70*/  PRMT R218, R167, 0x7632, R218 ;  /* 0x00007632a7da7816 */ /* 0x000fe200000000da */
[----:B------:R-:W-:Y:S01]  /*2e80*/  FMUL.FTZ R219, R219, R179 ;  /* 0x000000b3dbdb7220 */ /* 0x000fe20000410000 */
[----:B------:R-:W-:-:S02]  /*2e90*/  @P1 SHF.L.U32 R220, R220, 0x10, RZ ;  /* 0x00000010dcdc1819 */ /* 0x000fc400000006ff */
[----:B------:R-:W-:Y:S01]  /*2ea0*/  SHF.L.U32 R166, R166, 0x10, RZ ;  /* 0x00000010a6a67819 */ /* 0x000fe200000006ff */
[----:B------:R-:W-:Y:S01]  /*2eb0*/  FMUL.FTZ R219, R153, R219 ;  /* 0x000000db99db7220 */ /* 0x000fe20000410000 */
[----:B------:R-:W-:Y:S02]  /*2ec0*/  SHF.L.U32 R218, R218, 0x10, RZ ;  /* 0x00000010dada7819 */ /* 0x000fe400000006ff */
[----:B------:R-:W-:Y:S01]  /*2ed0*/  @P1 PRMT R221, R31, 0x7632, R221 ;  /* 0x000076321fdd1816 */ /* 0x000fe200000000dd */
[----:B------:R-:W-:Y:S01]  /*2ee0*/  @P1 FADD.FTZ R219, R219, R220 ;  /* 0x000000dcdbdb1221 */ /* 0x000fe20000010000 */
[-C--:B------:R-:W-:Y:S01]  /*2ef0*/  FMUL.FTZ R220, R166, R179.reuse ;  /* 0x000000b3a6dc7220 */ /* 0x080fe20000410000 */
[----:B------:R-:W-:Y:S01]  /*2f00*/  FMUL.FTZ R218, R218, R179 ;  /* 0x000000b3dada7220 */ /* 0x000fe20000410000 */
[----:B------:R-:W-:Y:S02]  /*2f10*/  SHF.L.U32 R166, R167, 0x10, RZ ;  /* 0x00000010a7a67819 */ /* 0x000fe400000006ff */
[----:B------:R-:W-:-:S02]  /*2f20*/  SHF.L.U32 R164, R164, 0x10, RZ ;  /* 0x00000010a4a47819 */ /* 0x000fc400000006ff */
[----:B------:R-:W-:Y:S01]  /*2f30*/  SHF.L.U32 R165, R165, 0x10, RZ ;  /* 0x00000010a5a57819 */ /* 0x000fe200000006ff */
[----:B------:R-:W-:Y:S01]  /*2f40*/  FMUL.FTZ R218, R155, R218 ;  /* 0x000000da9bda7220 */ /* 0x000fe20000410000 */
[----:B------:R-:W-:Y:S01]  /*2f50*/  @P1 SHF.L.U32 R221, R221, 0x10, RZ ;  /* 0x00000010dddd1819 */ /* 0x000fe200000006ff */
[-C--:B------:R-:W-:Y:S01]  /*2f60*/  FMUL.FTZ R166, R166, R179.reuse ;  /* 0x000000b3a6a67220 */ /* 0x080fe20000410000 */
[-C--:B------:R-:W-:Y:S01]  /*2f70*/  FMUL.FTZ R164, R164, R179.reuse ;  /* 0x000000b3a4a47220 */ /* 0x080fe20000410000 */
[----:B------:R-:W-:Y:S02]  /*2f80*/  FMUL.FTZ R165, R165, R179 ;  /* 0x000000b3a5a57220 */ /* 0x000fe40000410000 */
[----:B------:R-:W-:Y:S01]  /*2f90*/  @P1 FADD.FTZ R218, R218, R221 ;  /* 0x000000dddada1221 */ /* 0x000fe20000010000 */
[----:B------:R-:W-:Y:S01]  /*2fa0*/  FMUL.FTZ R223, R154, R166 ;  /* 0x000000a69adf7220 */ /* 0x000fe20000410000 */
[----:B------:R-:W-:Y:S01]  /*2fb0*/  FMUL.FTZ R222, R148, R164 ;  /* 0x000000a494de7220 */ /* 0x000fe20000410000 */
[----:B------:R-:W-:Y:S01]  /*2fc0*/  FMUL.FTZ R221, R150, R165 ;  /* 0x000000a596dd7220 */ /* 0x000fe20000410000 */
[----:B------:R-:W-:Y:S01]  /*2fd0*/  @P1 SHF.L.U32 R167, R30, 0x10, RZ ;  /* 0x000000101ea71819 */ /* 0x000fe200000006ff */
[----:B------:R-:W-:Y:S01]  /*2fe0*/  FMUL.FTZ R220, R152, R220 ;  /* 0x000000dc98dc7220 */ /* 0x000fe20000410000 */
[----:B------:R-:W-:-:S02]  /*2ff0*/  @P1 SHF.L.U32 R166, R31, 0x10, RZ ;  /* 0x000000101fa61819 */ /* 0x000fc400000006ff */
[----:B------:R-:W-:Y:S02]  /*3000*/  @P1 SHF.L.U32 R164, R29, 0x10, RZ ;  /* 0x000000101da41819 */ /* 0x000fe400000006ff */
[----:B------:R-:W-:Y:S01]  /*3010*/  @P1 SHF.L.U32 R165, R28, 0x10, RZ ;  /* 0x000000101ca51819 */ /* 0x000fe200000006ff */
[----:B------:R-:W-:Y:S01]  /*3020*/  @P1 FADD.FTZ R220, R167, R220 ;  /* 0x000000dca7dc1221 */ /* 0x000fe20000010000 */
[----:B------:R-:W-:Y:S01]  /*3030*/  @P1 FADD.FTZ R223, R166, R223 ;  /* 0x000000dfa6df1221 */ /* 0x000fe20000010000 */
[----:B------:R-:W-:Y:S02]  /*3040*/  @P1 FADD.FTZ R221, R164, R221 ;  /* 0x000000dda4dd1221 */ /* 0x000fe40000010000 */
[----:B------:R-:W-:Y:S01]  /*3050*/  @P1 FADD.FTZ R222, R165, R222 ;  /* 0x000000dea5de1221 */ /* 0x000fe20000010000 */
[----:B------:R-:W-:Y:S02]  /*3060*/  F2FP.BF16.F32.PACK_AB R166, R219, R220 ;  /* 0x000000dcdba6723e */ /* 0x000fe400000010ff */
[----:B------:R-:W-:-:S02]  /*3070*/  F2FP.BF16.F32.PACK_AB R167, R218, R223 ;  /* 0x000000dfdaa7723e */ /* 0x000fc400000010ff */
[----:B------:R-:W-:Y:S02]  /*3080*/  F2FP.BF16.F32.PACK_AB R165, R197, R221 ;  /* 0x000000ddc5a5723e */ /* 0x000fe400000010ff */
[----:B------:R-:W-:-:S05]  /*3090*/  F2FP.BF16.F32.PACK_AB R164, R217, R222 ;  /* 0x000000ded9a4723e */ /* 0x000fca00000010ff */
[----:B------:R0:W-:Y:S02]  /*30a0*/  STG.E.128 desc[UR4][R224.64], R164 ;  /* 0x000000a4e0007986 */ /* 0x0001e4000c101d04 */
[----:B0-----:R-:W-:-:S05]  /*30b0*/  IADD3 R224, R21, 0x120, RZ ;  /* 0x0000012015e07810 */ /* 0x001fca0007ffe0ff */
[----:B------:R-:W-:-:S06]  /*30c0*/  IMAD.WIDE.U32 R164, R224, 0x10, R228 ;  /* 0x00000010e0a47825 */ /* 0x000fcc00078e00e4 */
[----:B------:R-:W2:Y:S01]  /*30d0*/  LDG.E.128 R164, desc[UR4][R164.64] ;  /* 0x00000004a4a47981 */ /* 0x000ea2000c1e1d00 */
[----:B------:R-:W-:-:S05]  /*30e0*/  @P1 IMAD.WIDE.U32 R226, R224, 0x10, R226 ;  /* 0x00000010e0e21825 */ /* 0x000fca00078e00e2 */
[----:B------:R2:W3:Y:S01]  /*30f0*/  @P1 LDG.E.128 R28, desc[UR4][R226.64] ;  /* 0x00000004e21c1981 */ /* 0x0004e2000c1e1d00 */
[----:B------:R-:W-:Y:S01]  /*3100*/  IMAD.WIDE.U32 R236, R224, 0x10, R236 ;  /* 0x00000010e0ec7825 */ /* 0x000fe200078e00ec */
[C---:B--2---:R-:W-:Y:S02]  /*3110*/  SHF.L.U32 R227, R164.reuse, 0x10, RZ ;  /* 0x00000010a4e37819 */ /* 0x044fe400000006ff */
[----:B------:R-:W-:Y:S02]  /*3120*/  PRMT R228, R164, 0x7632, R228 ;  /* 0x00007632a4e47816 */ /* 0x000fe400000000e4 */
[----:B------:R-:W-:Y:S02]  /*3130*/  SHF.L.U32 R225, R166, 0x10, RZ ;  /* 0x00000010a6e17819 */ /* 0x000fe400000006ff */
[----:B------:R-:W-:Y:S02]  /*3140*/  SHF.L.U32 R229, R167, 0x10, RZ ;  /* 0x00000010a7e57819 */ /* 0x000fe400000006ff */
[----:B------:R-:W-:-:S02]  /*3150*/  SHF.L.U32 R164, R165, 0x10, RZ ;  /* 0x00000010a5a47819 */ /* 0x000fc400000006ff */
[----:B------:R-:W-:Y:S01]  /*3160*/  PRMT R226, R165, 0x7632, R226 ;  /* 0x00007632a5e27816 */ /* 0x000fe200000000e2 */
[-C--:B------:R-:W-:Y:S01]  /*3170*/  FMUL.FTZ R165, R227, R179.reuse ;  /* 0x000000b3e3a57220 */ /* 0x080fe20000410000 */
[----:B------:R-:W-:Y:S02]  /*3180*/  PRMT R166, R166, 0x7632, R166 ;  /* 0x00007632a6a67816 */ /* 0x000fe400000000a6 */
[----:B------:R-:W-:Y:S02]  /*3190*/  PRMT R167, R167, 0x7632, R167 ;  /* 0x00007632a7a77816 */ /* 0x000fe400000000a7 */
[----:B------:R-:W-:Y:S01]  /*31a0*/  SHF.L.U32 R227, R228, 0x10, RZ ;  /* 0x00000010e4e37819 */ /* 0x000fe200000006ff */
[----:B------:R-:W-:Y:S01]  /*31b0*/  FMUL.FTZ R228, R225, R179 ;  /* 0x000000b3e1e47220 */ /* 0x000fe20000410000 */
[----:B------:R-:W-:Y:S02]  /*31c0*/  SHF.L.U32 R226, R226, 0x10, RZ ;  /* 0x00000010e2e27819 */ /* 0x000fe400000006ff */
[----:B------:R-:W-:-:S02]  /*31d0*/  SHF.L.U32 R225, R166, 0x10, RZ ;  /* 0x00000010a6e17819 */ /* 0x000fc400000006ff */
[----:B------:R-:W-:Y:S01]  /*31e0*/  SHF.L.U32 R167, R167, 0x10, RZ ;  /* 0x00000010a7a77819 */ /* 0x000fe200000006ff */
[-C--:B------:R-:W-:Y:S01]  /*31f0*/  FMUL.FTZ R166, R229, R179.reuse ;  /* 0x000000b3e5a67220 */ /* 0x080fe20000410000 */
[-C--:B------:R-:W-:Y:S01]  /*3200*/  FMUL.FTZ R229, R227, R179.reuse ;  /* 0x000000b3e3e57220 */ /* 0x080fe20000410000 */
[-C--:B------:R-:W-:Y:S01]  /*3210*/  FMUL.FTZ R164, R164, R179.reuse ;  /* 0x000000b3a4a47220 */ /* 0x080fe20000410000 */
[-C--:B------:R-:W-:Y:S01]  /*3220*/  FMUL.FTZ R226, R226, R179.reuse ;  /* 0x000000b3e2e27220 */ /* 0x080fe20000410000 */
[-C--:B------:R-:W-:Y:S01]  /*3230*/  FMUL.FTZ R227, R225, R179.reuse ;  /* 0x000000b3e1e37220 */ /* 0x080fe20000410000 */
[----:B------:R-:W-:Y:S01]  /*3240*/  FMUL.FTZ R167, R167, R179 ;  /* 0x000000b3a7a77220 */ /* 0x000fe20000410000 */
[----:B---3--:R-:W-:Y:S02]  /*3250*/  @P1 PRMT R225, R28, 0x7632, R225 ;  /* 0x000076321ce11816 */ /* 0x008fe400000000e1 */
[----:B------:R-:W-:Y:S02]  /*3260*/  @P1 PRMT R179, R29, 0x7632, R179 ;  /* 0x000076321db31816 */ /* 0x000fe400000000b3 */
[----:B------:R-:W-:Y:S01]  /*3270*/  @P1 SHF.L.U32 R230, R225, 0x10, RZ ;  /* 0x00000010e1e61819 */ /* 0x000fe200000006ff */
[----:B------:R-:W-:Y:S01]  /*3280*/  FMUL.FTZ R225, R159, R226 ;  /* 0x000000e29fe17220 */ /* 0x000fe20000410000 */
[----:B------:R-:W-:Y:S01]  /*3290*/  @P1 SHF.L.U32 R231, R179, 0x10, RZ ;  /* 0x00000010b3e71819 */ /* 0x000fe200000006ff */
[----:B------:R-:W-:Y:S01]  /*32a0*/  FMUL.FTZ R179, R157, R229 ;  /* 0x000000e59db37220 */ /* 0x000fe20000410000 */
[----:B------:R-:W-:-:S02]  /*32b0*/  @P1 PRMT R226, R31, 0x7632, R226 ;  /* 0x000076321fe21816 */ /* 0x000fc400000000e2 */
[----:B------:R-:W-:Y:S01]  /*32c0*/  @P1 PRMT R229, R30, 0x7632, R229 ;  /* 0x000076321ee51816 */ /* 0x000fe200000000e5 */
[----:B------:R-:W-:Y:S01]  /*32d0*/  @P1 FADD.FTZ R179, R179, R230 ;  /* 0x000000e6b3b31221 */ /* 0x000fe20000010000 */
[----:B------:R-:W-:Y:S01]  /*32e0*/  @P1 SHF.L.U32 R230, R226, 0x10, RZ ;  /* 0x00000010e2e61819 */ /* 0x000fe200000006ff */
[----:B------:R-:W-:Y:S01]  /*32f0*/  FMUL.FTZ R226, R161, R227 ;  /* 0x000000e3a1e27220 */ /* 0x000fe20000410000 */
[----:B------:R-:W-:Y:S01]  /*3300*/  @P1 SHF.L.U32 R229, R229, 0x10, RZ ;  /* 0x00000010e5e51819 */ /* 0x000fe200000006ff */
[----:B------:R-:W-:Y:S01]  /*3310*/  FMUL.FTZ R227, R163, R167 ;  /* 0x000000a7a3e37220 */ /* 0x000fe20000410000 */
[----:B------:R-:W-:Y:S01]  /*3320*/  @P1 FADD.FTZ R225, R225, R231 ;  /* 0x000000e7e1e11221 */ /* 0x000fe20000010000 */
[----:B------:R-:W-:Y:S02]  /*3330*/  FMUL.FTZ R231, R158, R164 ;  /* 0x000000a49ee77220 */ /* 0x000fe40000410000 */
[----:B------:R-:W-:Y:S01]  /*3340*/  @P1 FADD.FTZ R226, R226, R229 ;  /* 0x000000e5e2e21221 */ /* 0x000fe20000010000 */
[----:B------:R-:W-:Y:S01]  /*3350*/  @P1 FADD.FTZ R227, R227, R230 ;  /* 0x000000e6e3e31221 */ /* 0x000fe20000010000 */
        /* <DEDUP_REMOVED lines=280> */
.L_x_16614:
[----:B------:R-:W-:Y:S01]  /*44e0*/  FMUL.FTZ R166, R164, R164 ;  /* 0x000000a4a4a67220 */ /* 0x000fe20000410000 */
[----:B-1----:R-:W-:Y:S01]  /*44f0*/  FADD.FTZ R165, R236, R165 ;  /* 0x000000a5eca57221 */ /* 0x002fe20000010000 */
[----:B------:R-:W2:Y:S03]  /*4500*/  LDL R252, [R1+0x158] ;  /* 0x0001580001fc7983 */ /* 0x000ea60000100800 */
[----:B------:R-:W-:Y:S01]  /*4510*/  FSEL R166, R166, RZ, P2 ;  /* 0x000000ffa6a67208 */ /* 0x000fe20001000000 */
[----:B------:R-:W-:Y:S01]  /*4520*/  FFMA.FTZ R165, R165, R237, UR7 ;  /* 0x00000007a5a57e23 */ /* 0x000fe200080100ed */
[----:B------:R-:W3:Y:S03]  /*4530*/  LDL R238, [R1+0x164] ;  /* 0x0001640001ee7983 */ /* 0x000ee60000100800 */
[----:B------:R-:W-:Y:S01]  /*4540*/  FADD.FTZ R165, R165, R166 ;  /* 0x000000a6a5a57221 */ /* 0x000fe20000010000 */
[----:B------:R-:W4:Y:S01]  /*4550*/  LDL R239, [R1+0x16c] ;  /* 0x00016c0001ef7983 */ /* 0x000f220000100800 */
[----:B------:R-:W1:Y:S02]  /*4560*/  @!P1 LDC.64 R166, c[0x0][0x250] ;  /* 0x00009400ffa69b82 */ /* 0x000e640000000a00 */
[----:B0-----:R-:W0:Y:S01]  /*4570*/  MUFU.RSQ R236, R165 ;  /* 0x000000a500ec7308 */ /* 0x001e220000001400 */
[----:B-1----:R-:W-:-:S05]  /*4580*/  @!P1 IMAD.WIDE R166, R2, 0x4, R166 ;  /* 0x0000000402a69825 */ /* 0x002fca00078e02a6 */
[----:B------:R1:W-:Y:S02]  /*4590*/  @!P1 STG.E desc[UR4][R166.64], R164 ;  /* 0x000000a4a6009986 */ /* 0x0003e4000c101904 */
[----:B-1----:R-:W1:Y:S02]  /*45a0*/  @!P1 LDC.64 R166, c[0x0][0x258] ;  /* 0x00009600ffa69b82 */ /* 0x002e640000000a00 */
[----:B-1----:R-:W-:-:S05]  /*45b0*/  @!P1 IMAD.WIDE R166, R2, 0x4, R166 ;  /* 0x0000000402a69825 */ /* 0x002fca00078e02a6 */
[----:B0-----:R0:W-:Y:S04]  /*45c0*/  @!P1 STG.E desc[UR4][R166.64], R236 ;  /* 0x000000eca6009986 */ /* 0x0011e8000c101904 */
[----:B0-----:R-:W5:Y:S01]  /*45d0*/  LDL R167, [R1+0x15c] ;  /* 0x00015c0001a77983 */ /* 0x001f620000100800 */
[----:B------:R-:W-:-:S03]  /*45e0*/  FSEL R237, R164, RZ, !P2 ;  /* 0x000000ffa4ed7208 */ /* 0x000fc60005000000 */
[----:B------:R-:W4:Y:S02]  /*45f0*/  LDL R166, [R1+0x154] ;  /* 0x0001540001a67983 */ /* 0x000f240000100800 */
[C---:B------:R-:W-:Y:S01]  /*4600*/  FADD.FTZ R164, -R237.reuse, R168 ;  /* 0x000000a8eda47221 */ /* 0x040fe20000010100 */
[----:B------:R-:W-:Y:S01]  /*4610*/  FADD.FTZ R165, -R237, R169 ;  /* 0x000000a9eda57221 */ /* 0x000fe20000010100 */
[----:B------:R-:W4:Y:S02]  /*4620*/  LDL R168, [R1+0x150] ;  /* 0x0001500001a87983 */ /* 0x000f240000100800 */
[C---:B------:R-:W-:Y:S01]  /*4630*/  FMUL.FTZ R164, R236.reuse, R164 ;  /* 0x000000a4eca47220 */ /* 0x040fe20000410000 */
[----:B------:R-:W-:Y:S01]  /*4640*/  FMUL.FTZ R165, R236, R165 ;  /* 0x000000a5eca57220 */ /* 0x000fe20000410000 */
[----:B------:R-:W4:Y:S02]  /*4650*/  LDL R169, [R1+0x168] ;  /* 0x0001680001a97983 */ /* 0x000f240000100800 */
[----:B--2---:R-:W-:Y:S01]  /*4660*/  FFMA.FTZ R164, R252, R164, R38 ;  /* 0x000000a4fca47223 */ /* 0x004fe20000010026 */
[----:B-----5:R-:W-:-:S05]  /*4670*/  FFMA.FTZ R165, R167, R165, R39 ;  /* 0x000000a5a7a57223 */ /* 0x020fca0000010027 */
[----:B------:R-:W-:Y:S02]  /*4680*/  F2FP.BF16.F32.PACK_AB R167, R165, R164 ;  /* 0x000000a4a5a7723e */ /* 0x000fe400000010ff */
[----:B------:R-:W2:Y:S01]  /*4690*/  LDL R165, [R1+0x160] ;  /* 0x0001600001a57983 */ /* 0x000ea20000100800 */
[C---:B------:R-:W-:Y:S01]  /*46a0*/  FADD.FTZ R22, -R237.reuse, R22 ;  /* 0x00000016ed167221 */ /* 0x040fe20000010100 */
[C---:B------:R-:W-:Y:S01]  /*46b0*/  FADD.FTZ R25, -R237.reuse, R25 ;  /* 0x00000019ed197221 */ /* 0x040fe20000010100 */
[C---:B------:R-:W-:Y:S01]  /*46c0*/  FADD.FTZ R27, -R237.reuse, R27 ;  /* 0x0000001bed1b7221 */ /* 0x040fe20000010100 */
[C---:B------:R-:W-:Y:S01]  /*46d0*/  FADD.FTZ R23, -R237.reuse, R23 ;  /* 0x00000017ed177221 */ /* 0x040fe20000010100 */
[C---:B------:R-:W-:Y:S01]  /*46e0*/  FMUL.FTZ R22, R236.reuse, R22 ;  /* 0x00000016ec167220 */ /* 0x040fe20000410000 */
[C---:B------:R-:W-:Y:S01]  /*46f0*/  FMUL.FTZ R25, R236.reuse, R25 ;  /* 0x00000019ec197220 */ /* 0x040fe20000410000 */
[C---:B------:R-:W-:Y:S01]  /*4700*/  FMUL.FTZ R27, R236.reuse, R27 ;  /* 0x0000001bec1b7220 */ /* 0x040fe20000410000 */
[C---:B------:R-:W-:Y:S01]  /*4710*/  FADD.FTZ R24, -R237.reuse, R24 ;  /* 0x00000018ed187221 */ /* 0x040fe20000010100 */
[----:B------:R-:W-:Y:S01]  /*4720*/  FADD.FTZ R26, -R237, R26 ;  /* 0x0000001aed1a7221 */ /* 0x000fe20000010100 */
[----:B------:R-:W-:Y:S01]  /*4730*/  FMUL.FTZ R23, R236, R23 ;  /* 0x00000017ec177220 */ /* 0x000fe20000410000 */
[----:B---3--:R-:W-:Y:S01]  /*4740*/  FFMA.FTZ R25, R238, R25, R33 ;  /* 0x00000019ee197223 */ /* 0x008fe20000010021 */
[----:B----4-:R-:W-:Y:S01]  /*4750*/  FFMA.FTZ R27, R239, R27, R35 ;  /* 0x0000001bef1b7223 */ /* 0x010fe20000010023 */
[C---:B------:R-:W-:Y:S01]  /*4760*/  FMUL.FTZ R24, R236.reuse, R24 ;  /* 0x00000018ec187220 */ /* 0x040fe20000410000 */
[----:B------:R-:W-:Y:S01]  /*4770*/  FMUL.FTZ R26, R236, R26 ;  /* 0x0000001aec1a7220 */ /* 0x000fe20000410000 */
[----:B------:R-:W3:Y:S01]  /*4780*/  LDL R239, [R1+0x118] ;  /* 0x0001180001ef7983 */ /* 0x000ee20000100800 */
[----:B------:R-:W-:-:S03]  /*4790*/  FFMA.FTZ R23, R169, R23, R34 ;  /* 0x00000017a9177223 */ /* 0x000fc60000010022 */
[----:B------:R-:W4:Y:S01]  /*47a0*/  LDL R238, [R1+0x11c] ;  /* 0x00011c0001ee7983 */ /* 0x000f220000100800 */
[----:B------:R-:W-:Y:S01]  /*47b0*/  FFMA.FTZ R24, R168, R24, R36 ;  /* 0x00000018a8187223 */ /* 0x000fe20000010024 */
[----:B------:R-:W-:Y:S01]  /*47c0*/  FFMA.FTZ R26, R166, R26, R37 ;  /* 0x0000001aa61a7223 */ /* 0x000fe20000010025 */
[C---:B------:R-:W-:Y:S01]  /*47d0*/  FADD.FTZ R20, -R237.reuse, R20 ;  /* 0x00000014ed147221 */ /* 0x040fe20000010100 */
[C---:B------:R-:W-:Y:S01]  /*47e0*/  FADD.FTZ R19, -R237.reuse, R19 ;  /* 0x00000013ed137221 */ /* 0x040fe20000010100 */
[C---:B------:R-:W-:Y:S01]  /*47f0*/  FADD.FTZ R18, -R237.reuse, R18 ;  /* 0x00000012ed127221 */ /* 0x040fe20000010100 */
[----:B------:R-:W-:Y:S01]  /*4800*/  FADD.FTZ R17, -R237, R17 ;  /* 0x00000011ed117221 */ /* 0x000fe20000010100 */
[----:B------:R-:W-:Y:S01]  /*4810*/  F2FP.BF16.F32.PACK_AB R166, R26, R24 ;  /* 0x000000181aa6723e */ /* 0x000fe200000010ff */
[----:B------:R-:W5:Y:S04]  /*4820*/  LDL R169, [R1+0xd8] ;  /* 0x0000d80001a97983 */ /* 0x000f680000100800 */
[----:B------:R-:W5:Y:S04]  /*4830*/  LDL R26, [R1+0x114] ;  /* 0x00011400011a7983 */ /* 0x000f680000100800 */
[----:B------:R-:W5:Y:S01]  /*4840*/  LDL R24, [R1+0x110] ;  /* 0x0001100001187983 */ /* 0x000f620000100800 */
[----:B--2---:R-:W-:Y:S01]  /*4850*/  FFMA.FTZ R22, R165, R22, R32 ;  /* 0x00000016a5167223 */ /* 0x004fe20000010020 */
[----:B------:R-:W-:Y:S01]  /*4860*/  F2FP.BF16.F32.PACK_AB R165, R27, R23 ;  /* 0x000000171ba5723e */ /* 0x000fe200000010ff */
[C---:B------:R-:W-:Y:S01]  /*4870*/  FMUL.FTZ R20, R236.reuse, R20 ;  /* 0x00000014ec147220 */ /* 0x040fe20000410000 */
[----:B------:R-:W-:Y:S01]  /*4880*/  FMUL.FTZ R19, R236, R19 ;  /* 0x00000013ec137220 */ /* 0x000fe20000410000 */
[----:B------:R-:W2:Y:S01]  /*4890*/  LDL R168, [R1+0xdc] ;  /* 0x0000dc0001a87983 */ /* 0x000ea20000100800 */
[----:B------:R-:W-:-:S02]  /*48a0*/  F2FP.BF16.F32.PACK_AB R164, R25, R22 ;  /* 0x0000001619a4723e */ /* 0x000fc400000010ff */
[C---:B------:R-:W-:Y:S01]  /*48b0*/  LEA R22, P1, R21.reuse, UR12, 0x4 ;  /* 0x0000000c15167c11 */ /* 0x040fe2000f8220ff */
[----:B------:R-:W2:Y:S03]  /*48c0*/  LDL R25, [R1+0x128] ;  /* 0x0001280001197983 */ /* 0x000ea60000100800 */
[----:B------:R-:W-:Y:S01]  /*48d0*/  LEA.HI.X R23, R21, UR13, RZ, 0x4, P1 ;  /* 0x0000000d15177c11 */ /* 0x000fe200088f24ff */
[----:B------:R-:W-:Y:S01]  /*48e0*/  FADD.FTZ R14, -R237, R14 ;  /* 0x0000000eed0e7221 */ /* 0x000fe20000010100 */
[----:B------:R-:W2:Y:S01]  /*48f0*/  LDL R21, [R1+0x120] ;  /* 0x0001200001157983 */ /* 0x000ea20000100800 */
[----:B---3--:R-:W-:Y:S01]  /*4900*/  FFMA.FTZ R20, R239, R20, R46 ;  /* 0x00000014ef147223 */ /* 0x008fe2000001002e */
[----:B------:R-:W-:Y:S01]  /*4910*/  FADD.FTZ R16, -R237, R16 ;  /* 0x00000010ed107221 */ /* 0x000fe20000010100 */
[C---:B------:R-:W-:Y:S01]  /*4920*/  FMUL.FTZ R18, R236.reuse, R18 ;  /* 0x00000012ec127220 */ /* 0x040fe20000410000 */
[----:B------:R-:W-:Y:S01]  /*4930*/  FMUL.FTZ R17, R236, R17 ;  /* 0x00000011ec117220 */ /* 0x000fe20000410000 */
[----:B----4-:R-:W-:Y:S01]  /*4940*/  FFMA.FTZ R19, R238, R19, R47 ;  /* 0x00000013ee137223 */ /* 0x010fe2000001002f */
[----:B------:R0:W-:Y:S01]  /*4950*/  STG.E.128 desc[UR4][R22.64], R164 ;  /* 0x000000a416007986 */ /* 0x0001e2000c101d04 */
[C---:B------:R-:W-:Y:S01]  /*4960*/  FMUL.FTZ R16, R236.reuse, R16 ;  /* 0x00000010ec107220 */ /* 0x040fe20000410000 */
[----:B------:R-:W1:Y:S02]  /*4970*/  LDC.64 R238, c[0x0][0x2b8] ;  /* 0x0000ae00ffee7b82 */ /* 0x000e640000000a00 */
[----:B------:R-:W-:Y:S01]  /*4980*/  F2FP.BF16.F32.PACK_AB R19, R19, R20 ;  /* 0x000000141313723e */ /* 0x000fe200000010ff */
[----:B------:R-:W-:Y:S01]  /*4990*/  FMUL.FTZ R20, R236, R14 ;  /* 0x0000000eec147220 */ /* 0x000fe20000410000 */
[----:B------:R-:W3:Y:S01]  /*49a0*/  LDL R27, [R1+0x124] ;  /* 0x00012400011b7983 */ /* 0x000ee20000100800 */
[----:B-----5:R-:W-:-:S03]  /*49b0*/  FFMA.FTZ R16, R24, R16, R44 ;  /* 0x0000001018107223 */ /* 0x020fc6000001002c */
[----:B------:R-:W4:Y:S04]  /*49c0*/  LDL R24, [R1+0xd0] ;  /* 0x0000d00001187983 */ /* 0x000f280000100800 */
[----:B0-----:R-:W5:Y:S04]  /*49d0*/  LDL R167, [R1+0x12c] ;  /* 0x00012c0001a77983 */ /* 0x001f680000100800 */
[----:B------:R-:W4:Y:S04]  /*49e0*/  LDL R22, [R1+0xec] ;  /* 0x0000ec0001167983 */ /* 0x000f280000100800 */
[----:B------:R-:W4:Y:S01]  /*49f0*/  LDL R23, [R1+0xd4] ;  /* 0x0000d40001177983 */ /* 0x000f220000100800 */
[----:B--2---:R-:W-:-:S03]  /*4a00*/  FFMA.FTZ R17, R25, R17, R42 ;  /* 0x0000001119117223 */ /* 0x004fc6000001002a */
[----:B------:R-:W2:Y:S01]  /*4a10*/  LDL R25, [R1+0xe8] ;  /* 0x0000e80001197983 */ /* 0x000ea20000100800 */
[----:B------:R-:W-:Y:S01]  /*4a20*/  FFMA.FTZ R14, R21, R18, R40 ;  /* 0x00000012150e7223 */ /* 0x000fe20000010028 */
[----:B------:R-:W-:Y:S02]  /*4a30*/  FFMA.FTZ R18, R26, R20, R45 ;  /* 0x000000141a127223 */ /* 0x000fe4000001002d */
[----:B------:R-:W2:Y:S04]  /*4a40*/  LDL R21, [R1+0xe4] ;  /* 0x0000e40001157983 */ /* 0x000ea80000100800 */
[----:B------:R-:W2:Y:S01]  /*4a50*/  LDL R26, [R1+0xe0] ;  /* 0x0000e000011a7983 */ /* 0x000ea20000100800 */
[C---:B------:R-:W-:Y:S01]  /*4a60*/  FADD.FTZ R11, -R237.reuse, R11 ;  /* 0x0000000bed0b7221 */ /* 0x040fe20000010100 */
[C---:B------:R-:W-:Y:S01]  /*4a70*/  FADD.FTZ R10, -R237.reuse, R10 ;  /* 0x0000000aed0a7221 */ /* 0x040fe20000010100 */
[----:B------:R-:W-:-:S02]  /*4a80*/  FADD.FTZ R13, -R237, R13 ;  /* 0x0000000ded0d7221 */ /* 0x000fc40000010100 */
[C---:B------:R-:W-:Y:S01]  /*4a90*/  FMUL.FTZ R11, R236.reuse, R11 ;  /* 0x0000000bec0b7220 */ /* 0x040fe20000410000 */
[----:B------:R-:W-:Y:S01]  /*4aa0*/  FMUL.FTZ R10, R236, R10 ;  /* 0x0000000aec0a7220 */ /* 0x000fe20000410000 */
[C---:B------:R-:W-:Y:S01]  /*4ab0*/  FADD.FTZ R15, -R237.reuse, R15 ;  /* 0x0000000fed0f7221 */ /* 0x040fe20000010100 */
[----:B------:R-:W-:Y:S01]  /*4ac0*/  FADD.FTZ R8, -R237, R8 ;  /* 0x00000008ed087221 */ /* 0x000fe20000010100 */
[----:B------:R-:W-:Y:S01]  /*4ad0*/  FFMA.FTZ R11, R169, R11, R54 ;  /* 0x0000000ba90b7223 */ /* 0x000fe20000010036 */
[----:B------:R-:W-:Y:S01]  /*4ae0*/  FFMA.FTZ R10, R168, R10, R55 ;  /* 0x0000000aa80a7223 */ /* 0x000fe20000010037 */
[C---:B------:R-:W-:Y:S01]  /*4af0*/  FADD.FTZ R5, -R237.reuse, R5 ;  /* 0x00000005ed057221 */ /* 0x040fe20000010100 */
[C---:B------:R-:W-:Y:S01]  /*4b00*/  FADD.FTZ R9, -R237.reuse, R9 ;  /* 0x00000009ed097221 */ /* 0x040fe20000010100 */
[C---:B------:R-:W-:Y:S01]  /*4b10*/  FADD.FTZ R7, -R237.reuse, R7 ;  /* 0x00000007ed077221 */ /* 0x040fe20000010100 */
[C---:B------:R-:W-:Y:S01]  /*4b20*/  FMUL.FTZ R13, R236.reuse, R13 ;  /* 0x0000000dec0d7220 */ /* 0x040fe20000410000 */
[C---:B------:R-:W-:Y:S01]  /*4b30*/  FADD.FTZ R6, -R237.reuse, R6 ;  /* 0x00000006ed067221 */ /* 0x040fe20000010100 */
[----:B------:R-:W-:Y:S01]  /*4b40*/  FADD.FTZ R4, -R237, R4 ;  /* 0x00000004ed047221 */ /* 0x000fe20000010100 */
[C---:B------:R-:W-:Y:S01]  /*4b50*/  FMUL.FTZ R15, R236.reuse, R15 ;  /* 0x0000000fec0f7220 */ /* 0x040fe20000410000 */
[C---:B------:R-:W-:Y:S01]  /*4b60*/  FMUL.FTZ R8, R236.reuse, R8 ;  /* 0x00000008ec087220 */ /* 0x040fe20000410000 */
[----:B------:R-:W-:Y:S01]  /*4b70*/  FMUL.FTZ R5, R236, R5 ;  /* 0x00000005ec057220 */ /* 0x000fe20000410000 */
[----:B------:R-:W-:Y:S01]  /*4b80*/  F2FP.BF16.F32.PACK_AB R11, R10, R11 ;  /* 0x0000000b0a0b723e */ /* 0x000fe200000010ff */
[C---:B------:R-:W-:Y:S01]  /*4b90*/  FMUL.FTZ R9, R236.reuse, R9 ;  /* 0x00000009ec097220 */ /* 0x040fe20000410000 */
[C---:B------:R-:W-:Y:S01]  /*4ba0*/  FMUL.FTZ R7, R236.reuse, R7 ;  /* 0x00000007ec077220 */ /* 0x040fe20000410000 */
[----:B-----5:R-:W-:Y:S01]  /*4bb0*/  FFMA.FTZ R13, R167, R13, R43 ;  /* 0x0000000da70d7223 */ /* 0x020fe2000001002b */
[C---:B------:R-:W-:Y:S01]  /*4bc0*/  FMUL.FTZ R6, R236.reuse, R6 ;  /* 0x00000006ec067220 */ /* 0x040fe20000410000 */
[----:B------:R-:W-:Y:S01]  /*4bd0*/  FMUL.FTZ R10, R236, R4 ;  /* 0x00000004ec0a7220 */ /* 0x000fe20000410000 */
[----:B---3--:R-:W-:Y:S01]  /*4be0*/  FFMA.FTZ R15, R27, R15, R41 ;  /* 0x0000000f1b0f7223 */ /* 0x008fe20000010029 */
[----:B----4-:R-:W-:Y:S01]  /*4bf0*/  FFMA.FTZ R5, R22, R5, R51 ;  /* 0x0000000516057223 */ /* 0x010fe20000010033 */
[----:B------:R-:W-:Y:S01]  /*4c00*/  FFMA.FTZ R6, R24, R6, R52 ;  /* 0x0000000618067223 */ /* 0x000fe20000010034 */
[----:B------:R-:W-:Y:S01]  /*4c10*/  F2FP.BF16.F32.PACK_AB R18, R18, R16 ;  /* 0x000000101212723e */ /* 0x000fe200000010ff */
[----:B------:R-:W-:Y:S01]  /*4c20*/  FFMA.FTZ R10, R23, R10, R53 ;  /* 0x0000000a170a7223 */ /* 0x000fe20000010035 */
[----:B------:R-:W-:Y:S01]  /*4c30*/  F2FP.BF16.F32.PACK_AB R17, R13, R17 ;  /* 0x000000110d11723e */ /* 0x000fe200000010ff */
[----:B-1----:R-:W-:Y:S01]  /*4c40*/  IMAD.WIDE.U32 R12, R12, 0x10, R238 ;  /* 0x000000100c0c7825 */ /* 0x002fe200078e00ee */
[----:B------:R-:W-:-:S02]  /*4c50*/  F2FP.BF16.F32.PACK_AB R16, R15, R14 ;  /* 0x0000000e0f10723e */ /* 0x000fc400000010ff */
[----:B------:R-:W-:Y:S01]  /*4c60*/  F2FP.BF16.F32.PACK_AB R10, R10, R6 ;  /* 0x000000060a0a723e */ /* 0x000fe200000010ff */
[C---:B------:R-:W-:Y:S02]  /*4c70*/  FADD.FTZ R15, -R237.reuse, R182 ;  /* 0x000000b6ed0f7221 */ /* 0x040fe40000010100 */
[----:B------:R0:W-:Y:S01]  /*4c80*/  STG.E.128 desc[UR4][R12.64], R16 ;  /* 0x000000100c007986 */ /* 0x0001e2000c101d04 */
        /* <DEDUP_REMOVED lines=8> */
[----:B------:R-:W-:Y:S01]  /*4d10*/  FMUL.FTZ R207, R236, R182 ;  /* 0x000000b6eccf7220 */ /* 0x000fe20000410000 */
[C---:B------:R-:W-:Y:S01]  /*4d20*/  FADD.FTZ R24, -R237.reuse, R195 ;  /* 0x000000c3ed187221 */ /* 0x040fe20000010100 */
[C---:B------:R-:W-:Y:S01]  /*4d30*/  FADD.FTZ R164, -R237.reuse, R204 ;  /* 0x000000cceda47221 */ /* 0x040fe20000010100 */
[----:B------:R-:W3:Y:S01]  /*4d40*/  LDL R166, [R1+0x94] ;  /* 0x0000940001a67983 */ /* 0x000ee20000100800 */
[C---:B0-----:R-:W-:Y:S01]  /*4d50*/  FADD.FTZ R17, -R237.reuse, R183 ;  /* 0x000000b7ed117221 */ /* 0x041fe20000010100 */
[C---:B------:R-:W-:Y:S01]  /*4d60*/  FADD.FTZ R183, -R237.reuse, R221 ;  /* 0x000000ddedb77221 */ /* 0x040fe20000010100 */
[C---:B------:R-:W-:Y:S01]  /*4d70*/  FADD.FTZ R12, -R237.reuse, R184 ;  /* 0x000000b8ed0c7221 */ /* 0x040fe20000010100 */
[C---:B------:R-:W-:Y:S01]  /*4d80*/  FADD.FTZ R16, -R237.reuse, R186 ;  /* 0x000000baed107221 */ /* 0x040fe20000010100 */
[----:B------:R-:W4:Y:S01]  /*4d90*/  LDL R167, [R1+0x9c] ;  /* 0x00009c0001a77983 */ /* 0x000f220000100800 */
[C---:B------:R-:W-:Y:S01]  /*4da0*/  FADD.FTZ R6, -R237.reuse, R171 ;  /* 0x000000abed067221 */ /* 0x040fe20000010100 */
[----:B------:R-:W-:-:S02]  /*4db0*/  FADD.FTZ R13, -R237, R181 ;  /* 0x000000b5ed0d7221 */ /* 0x000fc40000010100 */
[----:B------:R-:W5:Y:S01]  /*4dc0*/  LDL R182, [R1+0x98] ;  /* 0x0000980001b67983 */ /* 0x000f620000100800 */
        /* <DEDUP_REMOVED lines=20> */
[----:B------:R-:W5:Y:S01]  /*4f10*/  LDL R229, [R1+0x58] ;  /* 0x0000580001e57983 */ /* 0x000f620000100800 */
[C---:B------:R-:W-:Y:S01]  /*4f20*/  FMUL.FTZ R6, R236.reuse, R6 ;  /* 0x00000006ec067220 */ /* 0x040fe20000410000 */
[C---:B------:R-:W-:Y:S01]  /*4f30*/  FMUL.FTZ R13, R236.reuse, R13 ;  /* 0x0000000dec0d7220 */ /* 0x040fe20000410000 */
[C---:B------:R-:W-:Y:S01]  /*4f40*/  FMUL.FTZ R14, R236.reuse, R14 ;  /* 0x0000000eec0e7220 */ /* 0x040fe20000410000 */
        /* <DEDUP_REMOVED lines=17> */
[----:B------:R-:W5:Y:S04]  /*5060*/  LDL R228, [R1+0x54] ;  /* 0x0000540001e47983 */ /* 0x000f680000100800 */
        /* <DEDUP_REMOVED lines=8> */
[----:B------:R-:W5:Y:S01]  /*50f0*/  LDL R218, [R1+0x20] ;  /* 0x0000200001da7983 */ /* 0x000f620000100800 */
[----:B--2---:R-:W-:Y:S01]  /*5100*/  FFMA.FTZ R8, R25, R8, R50 ;  /* 0x0000000819087223 */ /* 0x004fe20000010032 */
[----:B------:R-:W-:Y:S01]  /*5110*/  FFMA.FTZ R7, R21, R7, R49 ;  /* 0x0000000715077223 */ /* 0x000fe20000010031 */
[----:B------:R-:W-:-:S03]  /*5120*/  FFMA.FTZ R4, R26, R9, R48 ;  /* 0x000000091a047223 */ /* 0x000fc60000010030 */
[----:B------:R-:W-:Y:S02]  /*5130*/  F2FP.BF16.F32.PACK_AB R9, R5, R8 ;  /* 0x000000080509723e */ /* 0x000fe400000010ff */
[----:B------:R-:W-:Y:S01]  /*5140*/  F2FP.BF16.F32.PACK_AB R8, R7, R4 ;  /* 0x000000040708723e */ /* 0x000fe200000010ff */
[----:B------:R-:W-:-:S04]  /*5150*/  IMAD.WIDE.U32 R4, R3, 0x10, R238 ;  /* 0x0000001003047825 */ /* 0x000fc800078e00ee */
[C---:B------:R-:W-:Y:S01]  /*5160*/  FADD.FTZ R3, -R237.reuse, R178 ;  /* 0x000000b2ed037221 */ /* 0x040fe20000010100 */
[C---:B------:R-:W-:Y:S01]  /*5170*/  FADD.FTZ R7, -R237.reuse, R176 ;  /* 0x000000b0ed077221 */ /* 0x040fe20000010100 */
[----:B------:R0:W-:Y:S01]  /*5180*/  STG.E.128 desc[UR4][R4.64], R8 ;  /* 0x0000000804007986 */ /* 0x0001e2000c101d04 */
        /* <DEDUP_REMOVED lines=9> */
[C---:B0-----:R-:W-:Y:S01]  /*5220*/  FADD.FTZ R4, -R237.reuse, R174 ;  /* 0x000000aeed047221 */ /* 0x041fe20000010100 */
[C---:B------:R-:W-:Y:S01]  /*5230*/  FADD.FTZ R8, -R237.reuse, R172 ;  /* 0x000000aced087221 */ /* 0x040fe20000010100 */
[C---:B------:R-:W-:Y:S01]  /*5240*/  FADD.FTZ R172, -R237.reuse, R209 ;  /* 0x000000d1edac7221 */ /* 0x040fe20000010100 */
[C---:B------:R-:W-:Y:S01]  /*5250*/  FMUL.FTZ R209, R236.reuse, R183 ;  /* 0x000000b7ecd17220 */ /* 0x040fe20000410000 */
[C---:B------:R-:W-:Y:S01]  /*5260*/  FMUL.FTZ R3, R236.reuse, R4 ;  /* 0x00000004ec037220 */ /* 0x040fe20000410000 */
[----:B------:R-:W2:Y:S01]  /*5270*/  LDL R183, [R1+0x90] ;  /* 0x0000900001b77983 */ /* 0x000ea20000100800 */
        /* <DEDUP_REMOVED lines=16> */
[----:B------:R-:W2:Y:S01]  /*5380*/  LDL R164, [R1+0xac] ;  /* 0x0000ac0001a47983 */ /* 0x000ea20000100800 */
[C---:B------:R-:W-:Y:S01]  /*5390*/  FMUL.FTZ R214, R236.reuse, R179 ;  /* 0x000000b3ecd67220 */ /* 0x040fe20000410000 */
[C---:B------:R-:W-:Y:S01]  /*53a0*/  FMUL.FTZ R5, R236.reuse, R5 ;  /* 0x00000005ec057220 */ /* 0x040fe20000410000 */
[C---:B------:R-:W-:Y:S01]  /*53b0*/  FMUL.FTZ R7, R236.reuse, R7 ;  /* 0x00000007ec077220 */ /* 0x040fe20000410000 */
[----:B------:R-:W2:Y:S01]  /*53c0*/  LDL R226, [R1+0x5c] ;  /* 0x00005c0001e27983 */ /* 0x000ea20000100800 */
        /* <DEDUP_REMOVED lines=20> */
[--C-:B------:R-:W-:Y:S01]  /*5510*/  IMAD.WIDE.U32 R178, R170, 0x10, R238.reuse ;  /* 0x00000010aab27825 */ /* 0x100fe200078e00ee */
[----:B------:R-:W2:Y:S04]  /*5520*/  LDL R236, [R1+0xa4] ;  /* 0x0000a40001ec7983 */ /* 0x000ea80000100800 */
[----:B------:R-:W2:Y:S04]  /*5530*/  LDL R170, [R1+0xa0] ;  /* 0x0000a00001aa7983 */ /* 0x000ea80000100800 */
[----:B------:R-:W2:Y:S04]  /*5540*/  LDL R225, [R1+0x6c] ;  /* 0x00006c0001e17983 */ /* 0x000ea80000100800 */
[----:B------:R-:W2:Y:S04]  /*5550*/  LDL R237, [R1+0x68] ;  /* 0x0000680001ed7983 */ /* 0x000ea80000100800 */
[----:B------:R-:W2:Y:S04]  /*5560*/  LDL R230, [R1+0x64] ;  /* 0x0000640001e67983 */ /* 0x000ea80000100800 */
[----:B------:R-:W2:Y:S01]  /*5570*/  LDL R216, [R1+0x24] ;  /* 0x0000240001d87983 */ /* 0x000ea20000100800 */
[----:B------:R-:W-:-:S04]  /*5580*/  IMAD.WIDE.U32 R176, R0, 0x10, R238 ;  /* 0x0000001000b07825 */ /* 0x000fc800078e00ee */
[----:B----4-:R-:W-:Y:S01]  /*5590*/  FFMA.FTZ R10, R167, R10, R63 ;  /* 0x0000000aa70a7223 */ /* 0x010fe2000001003f */
[----:B---3--:R-:W-:Y:S01]  /*55a0*/  FFMA.FTZ R4, R166, R4, R61 ;  /* 0x00000004a6047223 */ /* 0x008fe2000001003d */
[----:B-----5:R-:W-:Y:S01]  /*55b0*/  FFMA.FTZ R12, R228, R12, R69 ;  /* 0x0000000ce40c7223 */ /* 0x020fe20000010045 */
[--C-:B------:R-:W-:Y:S01]  /*55c0*/  IMAD.WIDE.U32 R180, R188, 0x10, R238.reuse ;  /* 0x00000010bcb47825 */ /* 0x100fe200078e00ee */
[----:B------:R-:W0:Y:S03]  /*55d0*/  S2R R252, SR_TID.X ;  /* 0x0000000000fc7919 */ /* 0x000e260000002100 */
[----:B------:R-:W-:-:S04]  /*55e0*/  IMAD.WIDE.U32 R184, R208, 0x10, R238 ;  /* 0x00000010d0b87825 */ /* 0x000fc800078e00ee */
[----:B------:R-:W-:Y:S01]  /*55f0*/  IMAD.WIDE.U32 R186, R196, 0x10, R238 ;  /* 0x00000010c4ba7825 */ /* 0x000fe200078e00ee */
[----:B0-----:R-:W-:-:S03]  /*5600*/  LOP3.LUT R252, R252, 0x1f, RZ, 0xc0, !PT ;  /* 0x0000001ffcfc7812 */ /* 0x001fc600078ec0ff */
[----:B--2---:R-:W-:Y:S01]  /*5610*/  FFMA.FTZ R0, R183, R7, R60 ;  /* 0x00000007b7007223 */ /* 0x004fe2000001003c */
[----:B------:R-:W-:Y:S01]  /*5620*/  FFMA.FTZ R7, R182, R9, R62 ;  /* 0x00000009b6077223 */ /* 0x000fe2000001003e */
[----:B------:R-:W-:-:S03]  /*5630*/  FFMA.FTZ R9, R229, R17, R70 ;  /* 0x00000011e5097223 */ /* 0x000fc60000010046 */
[----:B------:R-:W-:Y:S01]  /*5640*/  F2FP.BF16.F32.PACK_AB R166, R4, R0 ;  /* 0x0000000004a6723e */ /* 0x000fe200000010ff */
[----:B------:R-:W-:Y:S01]  /*5650*/  FFMA.FTZ R4, R165, R5, R58 ;  /* 0x00000005a5047223 */ /* 0x000fe2000001003a */
[----:B------:R-:W-:Y:S01]  /*5660*/  F2FP.BF16.F32.PACK_AB R167, R10, R7 ;  /* 0x000000070aa7723e */ /* 0x000fe200000010ff */
[----:B------:R-:W-:Y:S01]  /*5670*/  FFMA.FTZ R7, R164, R6, R59 ;  /* 0x00000006a4077223 */ /* 0x000fe2000001003b */
[----:B------:R-:W-:Y:S01]  /*5680*/  FFMA.FTZ R6, R227, R15, R68 ;  /* 0x0000000fe3067223 */ /* 0x000fe20000010044 */
[----:B------:R-:W-:-:S03]  /*5690*/  FFMA.FTZ R10, R226, R18, R71 ;  /* 0x00000012e20a7223 */ /* 0x000fc60000010047 */
[----:B------:R-:W-:Y:S01]  /*56a0*/  F2FP.BF16.F32.PACK_AB R165, R7, R4 ;  /* 0x0000000407a5723e */ /* 0x000fe200000010ff */
[----:B------:R-:W-:Y:S01]  /*56b0*/  FFMA.FTZ R4, R231, R11, R64 ;  /* 0x0000000be7047223 */ /* 0x000fe20000010040 */
        /* <DEDUP_REMOVED lines=8> */
[----:B------:R-:W-:Y:S01]  /*5740*/  FFMA.FTZ R0, R170, R215, R56 ;  /* 0x000000d7aa007223 */ /* 0x000fe20000010038 */
[----:B------:R-:W-:Y:S01]  /*5750*/  FFMA.FTZ R14, R225, R14, R67 ;  /* 0x0000000ee10e7223 */ /* 0x000fe20000010043 */
[----:B------:R-:W-:-:S03]  /*5760*/  FFMA.FTZ R5, R237, R13, R66 ;  /* 0x0000000ded057223 */ /* 0x000fc60000010042 */
[----:B------:R-:W-:Y:S01]  /*5770*/  F2FP.BF16.F32.PACK_AB R164, R3, R0 ;  /* 0x0000000003a4723e */ /* 0x000fe200000010ff */
[----:B------:R-:W-:Y:S01]  /*5780*/  FFMA.FTZ R3, R223, R21, R74 ;  /* 0x00000015df037223 */ /* 0x000fe2000001004a */
[----:B------:R-:W-:Y:S01]  /*5790*/  FFMA.FTZ R13, R222, R22, R75 ;  /* 0x00000016de0d7223 */ /* 0x000fe2000001004b */
[----:B------:R-:W-:Y:S01]  /*57a0*/  FFMA.FTZ R8, R230, R8, R65 ;  /* 0x00000008e6087223 */ /* 0x000fe20000010041 */
[----:B------:R-:W-:Y:S01]  /*57b0*/  F2FP.BF16.F32.PACK_AB R5, R14, R5 ;  /* 0x000000050e05723e */ /* 0x000fe200000010ff */
[----:B------:R-:W-:Y:S01]  /*57c0*/  FFMA.FTZ R0, R218, R19, R72 ;  /* 0x00000013da007223 */ /* 0x000fe20000010048 */
[----:B------:R-:W-:Y:S02]  /*57d0*/  FFMA.FTZ R14, R216, R16, R73 ;  /* 0x00000010d80e7223 */ /* 0x000fe40000010049 */
[----:B------:R-:W-:Y:S02]  /*57e0*/  F2FP.BF16.F32.PACK_AB R4, R8, R4 ;  /* 0x000000040804723e */ /* 0x000fe400000010ff */
[----:B------:R-:W-:Y:S01]  /*57f0*/  F2FP.BF16.F32.PACK_AB R10, R12, R10 ;  /* 0x0000000a0c0a723e */ /* 0x000fe200000010ff */
[----:B------:R-:W-:Y:S01]  /*5800*/  FFMA.FTZ R12, R243, R171, R87 ;  /* 0x000000abf30c7223 */ /* 0x000fe20000010057 */
[----:B------:R-:W-:Y:S01]  /*5810*/  F2FP.BF16.F32.PACK_AB R9, R13, R3 ;  /* 0x000000030d09723e */ /* 0x000fe200000010ff */
[----:B------:R-:W-:Y:S01]  /*5820*/  FFMA.FTZ R3, R242, R169, R86 ;  /* 0x000000a9f2037223 */ /* 0x000fe20000010056 */
[----:B------:R-:W-:Y:S01]  /*5830*/  F2FP.BF16.F32.PACK_AB R8, R14, R0 ;  /* 0x000000000e08723e */ /* 0x000fe200000010ff */
[----:B------:R-:W-:Y:S01]  /*5840*/  FFMA.FTZ R0, R240, R201, R84 ;  /* 0x000000c9f0007223 */ /* 0x000fe20000010054 */
[----:B------:R-:W-:Y:S01]  /*5850*/  FFMA.FTZ R13, R241, R168, R85 ;  /* 0x000000a8f10d7223 */ /* 0x000fe20000010055 */
[----:B------:R-:W-:Y:S04]  /*5860*/  STG.E.128 desc[UR4][R176.64], R164 ;  /* 0x000000a4b0007986 */ /* 0x000fe8000c101d04 */
[----:B------:R0:W-:Y:S04]  /*5870*/  STG.E.128 desc[UR4][R178.64], R4 ;  /* 0x00000004b2007986 */ /* 0x0001e8000c101d04 */
[----:B------:R1:W-:Y:S01]  /*5880*/  STG.E.128 desc[UR4][R180.64], R8 ;  /* 0x00000008b4007986 */ /* 0x0003e2000c101d04 */
[----:B------:R-:W-:Y:S01]  /*5890*/  FFMA.FTZ R18, R121, R207, R97 ;  /* 0x000000cf79127223 */ /* 0x000fe20000010061 */
[----:B0-----:R-:W-:Y:S01]  /*58a0*/  F2FP.BF16.F32.PACK_AB R7, R12, R3 ;  /* 0x000000030c07723e */ /* 0x001fe200000010ff */
[----:B------:R-:W-:Y:S01]  /*58b0*/  FFMA.FTZ R5, R246, R198, R82 ;  /* 0x000000c6f6057223 */ /* 0x000fe20000010052 */
[----:B------:R-:W-:Y:S01]  /*58c0*/  F2FP.BF16.F32.PACK_AB R6, R13, R0 ;  /* 0x000000000d06723e */ /* 0x000fe200000010ff */
[----:B------:R-:W-:Y:S01]  /*58d0*/  FFMA.FTZ R4, R247, R200, R83 ;  /* 0x000000c8f7047223 */ /* 0x000fe20000010053 */
[----:B-1----:R-:W-:Y:S01]  /*58e0*/  FFMA.FTZ R10, R116, R202, R92 ;  /* 0x000000ca740a7223 */ /* 0x002fe2000001005c */
[----:B------:R-:W-:Y:S01]  /*58f0*/  FFMA.FTZ R11, R118, R204, R94 ;  /* 0x000000cc760b7223 */ /* 0x000fe2000001005e */
[----:B------:R-:W-:Y:S01]  /*5900*/  FFMA.FTZ R8, R119, R205, R95 ;  /* 0x000000cd77087223 */ /* 0x000fe2000001005f */
[----:B------:R-:W-:Y:S01]  /*5910*/  FFMA.FTZ R12, R117, R203, R93 ;  /* 0x000000cb750c7223 */ /* 0x000fe2000001005d */
[----:B------:R-:W-:Y:S01]  /*5920*/  FFMA.FTZ R0, R244, R27, R80 ;  /* 0x0000001bf4007223 */ /* 0x000fe20000010050 */
[----:B------:R-:W-:Y:S01]  /*5930*/  FFMA.FTZ R3, R245, R24, R81 ;  /* 0x00000018f5037223 */ /* 0x000fe20000010051 */
[----:B------:R-:W-:-:S02]  /*5940*/  F2FP.BF16.F32.PACK_AB R5, R4, R5 ;  /* 0x000000050405723e */ /* 0x000fc400000010ff */
[----:B------:R-:W-:Y:S01]  /*5950*/  F2FP.BF16.F32.PACK_AB R11, R8, R11 ;  /* 0x0000000b080b723e */ /* 0x000fe200000010ff */
[----:B------:R-:W-:Y:S01]  /*5960*/  FFMA.FTZ R8, R112, R172, R88 ;  /* 0x000000ac70087223 */ /* 0x000fe20000010058 */
[----:B------:R-:W-:Y:S01]  /*5970*/  F2FP.BF16.F32.PACK_AB R10, R12, R10 ;  /* 0x0000000a0c0a723e */ /* 0x000fe200000010ff */
[----:B------:R-:W-:Y:S01]  /*5980*/  FFMA.FTZ R12, R113, R173, R89 ;  /* 0x000000ad710c7223 */ /* 0x000fe20000010059 */
[----:B------:R-:W-:Y:S01]  /*5990*/  F2FP.BF16.F32.PACK_AB R4, R3, R0 ;  /* 0x000000000304723e */ /* 0x000fe200000010ff */
[----:B------:R-:W-:Y:S01]  /*59a0*/  FFMA.FTZ R0, R120, R206, R96 ;  /* 0x000000ce78007223 */ /* 0x000fe20000010060 */
[----:B------:R-:W-:Y:S01]  /*59b0*/  FFMA.FTZ R9, R114, R174, R90 ;  /* 0x000000ae72097223 */ /* 0x000fe2000001005a */
[----:B------:R-:W-:Y:S01]  /*59c0*/  FFMA.FTZ R13, R115, R175, R91 ;  /* 0x000000af730d7223 */ /* 0x000fe2000001005b */
[----:B------:R-:W-:Y:S02]  /*59d0*/  F2FP.BF16.F32.PACK_AB R8, R12, R8 ;  /* 0x000000080c08723e */ /* 0x000fe400000010ff */
[----:B------:R-:W-:-:S02]  /*59e0*/  F2FP.BF16.F32.PACK_AB R12, R18, R0 ;  /* 0x00000000120c723e */ /* 0x000fc400000010ff */
[----:B------:R-:W0:Y:S01]  /*59f0*/  LDC.64 R18, c[0x0][0x210] ;  /* 0x00008400ff127b82 */ /* 0x000e220000000a00 */
[----:B------:R-:W-:Y:S01]  /*5a00*/  F2FP.BF16.F32.PACK_AB R9, R13, R9 ;  /* 0x000000090d09723e */ /* 0x000fe200000010ff */
        /* <DEDUP_REMOVED lines=14> */
[----:B------:R-:W-:Y:S01]  /*5af0*/  FFMA.FTZ R21, R131, R192, R107 ;  /* 0x000000c083157223 */ /* 0x000fe2000001006b */
[----:B------:R-:W-:Y:S01]  /*5b00*/  FFMA.FTZ R20, R128, R190, R104 ;  /* 0x000000be80147223 */ /* 0x000fe20000010068 */
[----:B------:R-:W-:Y:S01]  /*5b10*/  FFMA.FTZ R24, R129, R214, R105 ;  /* 0x000000d681187223 */ /* 0x000fe20000010069 */
[----:B------:R-:W-:Y:S01]  /*5b20*/  LEA R16, P1, R224, UR12, 0x4 ;  /* 0x0000000ce0107c11 */ /* 0x000fe2000f8220ff */
[----:B------:R-:W-:Y:S01]  /*5b30*/  IMAD.WIDE.U32 R182, R199, 0x10, R238 ;  /* 0x00000010c7b67825 */ /* 0x000fe200078e00ee */
[----:B------:R-:W-:-:S02]  /*5b40*/  F2FP.BF16.F32.PACK_AB R23, R23, R17 ;  /* 0x000000111717723e */ /* 0x000fc400000010ff */
        /* <DEDUP_REMOVED lines=12> */
.L_x_16601:
        /* <DEDUP_REMOVED lines=8> */
.L_x_16604:
[----:B------:R-:W-:Y:S05]  /*5c90*/  BSYNC B0 ;  /* 0x0000000000007941 */ /* 0x000fea0003800000 */
.L_x_16603:
        /* <DEDUP_REMOVED lines=9> */
.L_x_16605:
[----:B------:R-:W-:Y:S01]  /*5d30*/  FADD.FTZ R164, R164, R165 ;  /* 0x000000a5a4a47221 */ /* 0x000fe20000010000 */
[----:B------:R-:W-:-:S04]  /*5d40*/  HFMA2.MMA R165, -RZ, RZ, 0, 2.384185791015625e-07 ;  /* 0x00000004ffa57435 */ /* 0x000fc800000001ff */
[----:B------:R-:W-:-:S07]  /*5d50*/  MOV R238, R164 ;  /* 0x000000a400ee7202 */ /* 0x000fce0000000f00 */
[----:B------:R-:W-:Y:S05]  /*5d60*/  WARPSYNC.COLLECTIVE R167, `(.L_x_16606) ;  /* 0x00000000a7087348 */ /* 0x000fea0003c00000 */
[----:B------:R0:W1:Y:S02]  /*5d70*/  SHFL.BFLY P3, R165, R238, R165, R166 ;  /* 0x0c0000a5eea57389 */ /* 0x00006400000600a6 */
[----:B01----:R-:W-:Y:S01]  /*5d80*/  ENDCOLLECTIVE ;  /* 0x000000000000791b */ /* 0x003fe20003800000 */
.L_x_16606:
[----:B------:R-:W-:Y:S01]  /*5d90*/  FADD.FTZ R164, R164, R165 ;  /* 0x000000a5a4a47221 */ /* 0x000fe20000010000 */
[----:B------:R-:W-:-:S04]  /*5da0*/  HFMA2.MMA R165, -RZ, RZ, 0, 4.76837158203125e-07 ;  /* 0x00000008ffa57435 */ /* 0x000fc800000001ff */
[----:B------:R-:W-:-:S07]  /*5db0*/  MOV R238, R164 ;  /* 0x000000a400ee7202 */ /* 0x000fce0000000f00 */
[----:B------:R-:W-:Y:S05]  /*5dc0*/  WARPSYNC.COLLECTIVE R167, `(.L_x_16607) ;  /* 0x00000000a7087348 */ /* 0x000fea0003c00000 */
[----:B------:R0:W1:Y:S02]  /*5dd0*/  SHFL.BFLY P3, R165, R238, R165, R166 ;  /* 0x0c0000a5eea57389 */ /* 0x00006400000600a6 */
[----:B01----:R-:W-:Y:S01]  /*5de0*/  ENDCOLLECTIVE ;  /* 0x000000000000791b */ /* 0x003fe20003800000 */
.L_x_16607:
[----:B------:R-:W-:Y:S01]  /*5df0*/  FADD.FTZ R164, R164, R165 ;  /* 0x000000a5a4a47221 */ /* 0x000fe20000010000 */
[----:B------:R-:W-:-:S04]  /*5e00*/  HFMA2.MMA R165, -RZ, RZ, 0, 9.5367431640625e-07 ;  /* 0x00000010ffa57435 */ /* 0x000fc800000001ff */
[----:B------:R-:W-:-:S07]  /*5e10*/  MOV R238, R164 ;  /* 0x000000a400ee7202 */ /* 0x000fce0000000f00 */
[----:B------:R-:W-:Y:S05]  /*5e20*/  WARPSYNC.COLLECTIVE R167, `(.L_x_16608) ;  /* 0x00000000a7087348 */ /* 0x000fea0003c00000 */
[----:B------:R0:W1:Y:S02]  /*5e30*/  SHFL.BFLY P3, R165, R238, R165, R166 ;  /* 0x0c0000a5eea57389 */ /* 0x00006400000600a6 */
[----:B01----:R-:W-:Y:S01]  /*5e40*/  ENDCOLLECTIVE ;  /* 0x000000000000791b */ /* 0x003fe20003800000 */
.L_x_16608:
        /* <DEDUP_REMOVED lines=168> */
.L_x_16609:
[----:B------:R-:W-:Y:S01]  /*68d0*/  FADD.FTZ R236, R236, R165 ;  /* 0x000000a5ecec7221 */ /* 0x000fe20000010000 */
[----:B------:R-:W-:-:S04]  /*68e0*/  HFMA2.MMA R165, -RZ, RZ, 0, 1.1920928955078125e-07 ;  /* 0x00000002ffa57435 */ /* 0x000fc800000001ff */
[----:B------:R-:W-:-:S07]  /*68f0*/  MOV R238, R236 ;  /* 0x000000ec00ee7202 */ /* 0x000fce0000000f00 */
[----:B------:R-:W-:Y:S05]  /*6900*/  WARPSYNC.COLLECTIVE R167, `(.L_x_16610) ;  /* 0x00000000a7087348 */ /* 0x000fea0003c00000 */
[----:B------:R0:W1:Y:S02]  /*6910*/  SHFL.BFLY P3, R165, R238, R165, R166 ;  /* 0x0c0000a5eea57389 */ /* 0x00006400000600a6 */
[----:B01----:R-:W-:Y:S01]  /*6920*/  ENDCOLLECTIVE ;  /* 0x000000000000791b */ /* 0x003fe20003800000 */
.L_x_16610:
[----:B------:R-:W-:Y:S01]  /*6930*/  FADD.FTZ R236, R236, R165 ;  /* 0x000000a5ecec7221 */ /* 0x000fe20000010000 */
[----:B------:R-:W-:-:S04]  /*6940*/  HFMA2.MMA R165, -RZ, RZ, 0, 2.384185791015625e-07 ;  /* 0x00000004ffa57435 */ /* 0x000fc800000001ff */
[----:B------:R-:W-:-:S07]  /*6950*/  MOV R238, R236 ;  /* 0x000000ec00ee7202 */ /* 0x000fce0000000f00 */
[----:B------:R-:W-:Y:S05]  /*6960*/  WARPSYNC.COLLECTIVE R167, `(.L_x_16611) ;  /* 0x00000000a7087348 */ /* 0x000fea0003c00000 */
[----:B------:R0:W1:Y:S02]  /*6970*/  SHFL.BFLY P3, R165, R238, R165, R166 ;  /* 0x0c0000a5eea57389 */ /* 0x00006400000600a6 */
[----:B01----:R-:W-:Y:S01]  /*6980*/  ENDCOLLECTIVE ;  /* 0x000000000000791b */ /* 0x003fe20003800000 */
.L_x_16611:
[----:B------:R-:W-:Y:S01]  /*6990*/  FADD.FTZ R236, R236, R165 ;  /* 0x000000a5ecec7221 */ /* 0x000fe20000010000 */
[----:B------:R-:W-:-:S04]  /*69a0*/  HFMA2.MMA R165, -RZ, RZ, 0, 4.76837158203125e-07 ;  /* 0x00000008ffa57435 */ /* 0x000fc800000001ff */
[----:B------:R-:W-:-:S07]  /*69b0*/  MOV R238, R236 ;  /* 0x000000ec00ee7202 */ /* 0x000fce0000000f00 */
[----:B------:R-:W-:Y:S05]  /*69c0*/  WARPSYNC.COLLECTIVE R167, `(.L_x_16612) ;  /* 0x00000000a7087348 */ /* 0x000fea0003c00000 */
[----:B------:R0:W1:Y:S02]  /*69d0*/  SHFL.BFLY P3, R165, R238, R165, R166 ;  /* 0x0c0000a5eea57389 */ /* 0x00006400000600a6 */
[----:B01----:R-:W-:Y:S01]  /*69e0*/  ENDCOLLECTIVE ;  /* 0x000000000000791b */ /* 0x003fe20003800000 */
.L_x_16612:
[----:B------:R-:W-:Y:S01]  /*69f0*/  FADD.FTZ R236, R236, R165 ;  /* 0x000000a5ecec7221 */ /* 0x000fe20000010000 */
[----:B------:R-:W-:-:S04]  /*6a00*/  HFMA2.MMA R165, -RZ, RZ, 0, 9.5367431640625e-07 ;  /* 0x00000010ffa57435 */ /* 0x000fc800000001ff */
[----:B------:R-:W-:-:S07]  /*6a10*/  MOV R238, R236 ;  /* 0x000000ec00ee7202 */ /* 0x000fce0000000f00 */
[----:B------:R-:W-:Y:S05]  /*6a20*/  WARPSYNC.COLLECTIVE R167, `(.L_x_16613) ;  /* 0x00000000a7087348 */ /* 0x000fea0003c00000 */
[----:B------:R0:W1:Y:S02]  /*6a30*/  SHFL.BFLY P3, R165, R238, R165, R166 ;  /* 0x0c0000a5eea57389 */ /* 0x00006400000600a6 */
[----:B01----:R-:W-:Y:S01]  /*6a40*/  ENDCOLLECTIVE ;  /* 0x000000000000791b */ /* 0x003fe20003800000 */
.L_x_16613:
[----:B------:R-:W-:Y:S05]  /*6a50*/  BRA `(.L_x_16614) ;  /* 0xffffffd800a07947 */ /* 0x000fea000383ffff */
.L_x_16615:
        /* <DEDUP_REMOVED lines=10> */
.L_x_72317:


//--------------------- .text._ZN10layer_norm13ln_fwd_kernelINS_13Kernel_traitsIf13__nv_bfloat16S2_S2_fjLj2560ELj1ELj4ELj1ELj16ENS_18Kernel_traits_baseILj2560EfS2_S2_S2_fjLj128EEEEELb0ELb1ELb1ELb0EEEvNS_9FwdParamsE --------------------------
	.section	.text._ZN10layer_norm13ln_fwd_kernelINS_13Kernel_traitsIf13__nv_bfloat16S2_S2_fjLj2560ELj1ELj4ELj1ELj16ENS_18Kernel_traits_baseILj2560EfS2_S2_S2_fjLj128EEEEELb0ELb1ELb1ELb0EEEvNS_9FwdParamsE,"ax",@progbits
	.align	128
        .global         _ZN10layer_norm13ln_fwd_kernelINS_13Kernel_traitsIf13__nv_bfloat16S2_S2_fjLj2560ELj1ELj4ELj1ELj16ENS_18Kernel_traits_baseILj2560EfS2_S2_S2_fjLj128EEEEELb0ELb1ELb1ELb0EEEvNS_9FwdParamsE
        .type           _ZN10layer_norm13ln_fwd_kernelINS_13Kernel_traitsIf13__nv_bfloat16S2_S2_fjLj2560ELj1ELj4ELj1ELj16ENS_18Kernel_traits_baseILj2560EfS2_S2_S2_fjLj128EEEEELb0ELb1ELb1ELb0EEEvNS_9FwdParamsE,@function
        .size           _ZN10layer_norm13ln_fwd_kernelINS_13Kernel_traitsIf13__nv_bfloat16S2_S2_fjLj2560ELj1ELj4ELj1ELj16ENS_18Kernel_traits_baseILj2560EfS2_S2_S2_fjLj128EEEEELb0ELb1ELb1ELb0EEEvNS_9FwdParamsE,(.L_x_72318 - _ZN10layer_norm13ln_fwd_kernelINS_13Kernel_traitsIf13__nv_bfloat16S2_S2_fjLj2560ELj1ELj4ELj1ELj16ENS_18Kernel_traits_baseILj2560EfS2_S2_S2_fjLj128EEEEELb0ELb1ELb1ELb0EEEvNS_9FwdParamsE)
        .other          _ZN10layer_norm13ln_fwd_kernelINS_13Kernel_traitsIf13__nv_bfloat16S2_S2_fjLj2560ELj1ELj4ELj1ELj16ENS_18Kernel_traits_baseILj2560EfS2_S2_S2_fjLj128EEEEELb0ELb1ELb1ELb0EEEvNS_9FwdParamsE,@"STO_CUDA_ENTRY STV_DEFAULT"
_ZN10layer_norm13ln_fwd_kernelINS_13Kernel_traitsIf13__nv_bfloat16S2_S2_fjLj2560ELj1ELj4ELj1ELj16ENS_18Kernel_traits_baseILj2560EfS2_S2_S2_fjLj128EEEEELb0ELb1ELb1ELb0EEEvNS_9FwdParamsE:
.text._ZN10layer_norm13ln_fwd_kernelINS_13Kernel_traitsIf13__nv_bfloat16S2_S2_fjLj2560ELj1ELj4ELj1ELj16ENS_18Kernel_traits_baseILj2560EfS2_S2_S2_fjLj128EEEEELb0ELb1ELb1ELb0EEEvNS_9FwdParamsE:
        /* <DEDUP_REMOVED lines=37> */
[----:B------:R0:W-:Y:S04]  /*0250*/  STL.64 [R1+0x140], R12 ;  /* 0x0001400c01007387 */ /* 0x0001e80000100a00 */
[----:B------:R0:W-:Y:S04]  /*0260*/  STL.64 [R1+0x148], R14 ;  /* 0x0001480e01007387 */ /* 0x0001e80000100a00 */
[----:B---3--:R0:W-:Y:S04]  /*0270*/  STL.64 [R1+0x150], R16 ;  /* 0x0001501001007387 */ /* 0x0081e80000100a00 */
[----:B------:R0:W-:Y:S04]  /*0280*/  STL.64 [R1+0x158], R18 ;  /* 0x0001581201007387 */ /* 0x0001e80000100a00 */
[----:B----4-:R0:W-:Y:S04]  /*0290*/  STL.64 [R1+0x160], R20 ;  /* 0x0001601401007387 */ /* 0x0101e80000100a00 */
[----:B------:R0:W-:Y:S02]  /*02a0*/  STL.64 [R1+0x168], R22 ;  /* 0x0001681601007387 */ /* 0x0001e40000100a00 */
.L_x_16617:
[----:B------:R-:W-:Y:S05]  /*02b0*/  BSYNC B0 ;  /* 0x0000000000007941 */ /* 0x000fea0003800000 */
.L_x_16616:
[----:B------:R-:W-:Y:S01]  /*02c0*/  ISETP.GE.U32.AND P1, PT, R2, 0x40, PT ;  /* 0x000000400200780c */ /* 0x000fe20003f26070 */
[----:B------:R-:W-:Y:S01]  /*02d0*/  BSSY B0, `(.L_x_16618) ;  /* 0x000001d000007945 */ /* 0x000fe20003800000 */
[----:B------:R-:W-:-:S11]  /*02e0*/  LOP3.LUT R3, R3, 0xffffdfff, RZ, 0xc0, !PT ;  /* 0xffffdfff03037812 */ /* 0x000fd600078ec0ff */
[----:B------:R-:W-:Y:S01]  /*02f0*/  @P1 LOP3.LUT R3, R3, 0x2000, RZ, 0xfc, !PT ;  /* 0x0000200003031812 */ /* 0x000fe200078efcff */
[----:B------:R-:W-:Y:S06]  /*0300*/  @!P1 BRA `(.L_x_16619) ;  /* 0x0000000000649947 */ /* 0x000fec0003800000 */
[----:B------:R-:W-:Y:S01]  /*0310*/  ULDC.64 UR6, c[0x0][0x2c8] ;  /* 0x0000b20000067ab9 */ /* 0x000fe20000000a00 */
[----:B0-----:R-:W0:Y:S01]  /*0320*/  LDC.64 R10, c[0x0][0x260] ;  /* 0x00009800ff0a7b82 */ /* 0x001e220000000a00 */
        /* <DEDUP_REMOVED lines=13> */
[----:B------:R1:W5:Y:S04]  /*0400*/  LDG.E.128 R244, desc[UR4][R10.64] ;  /* 0x000000040af47981 */ /* 0x000368000c1e1d00 */
[----:B------:R1:W5:Y:S04]  /*0410*/  LDG.E.128 R240, desc[UR4][R10.64+0x10] ;  /* 0x000010040af07981 */ /* 0x000368000c1e1d00 */
[----:B------:R-:W2:Y:S04]  /*0420*/  LDG.E.128 R12, desc[UR4][R8.64+0x10] ;  /* 0x00001004080c7981 */ /* 0x000ea8000c1e1d00 */
[----:B------:R1:W5:Y:S04]  /*0430*/  @P1 LDG.E.128 R168, desc[UR4][R6.64+0x10] ;  /* 0x0000100406a81981 */ /* 0x000368000c1e1d00 */
[----:B------:R-:W3:Y:S01]  /*0440*/  LDG.E.128 R8, desc[UR4][R8.64] ;  /* 0x0000000408087981 */ /* 0x000ee2000c1e1d00 */
[----:B------:R-:W-:-:S03]  /*0450*/  IADD3 R4, R4, 0x20, RZ ;  /* 0x0000002004047810 */ /* 0x000fc60007ffe0ff */
[----:B---3--:R1:W-:Y:S04]  /*0460*/  STL.64 [R1+0x110], R8 ;  /* 0x0001100801007387 */ /* 0x0083e80000100a00 */
[----:B------:R1:W-:Y:S04]  /*0470*/  STL.64 [R1+0x118], R10 ;  /* 0x0001180a01007387 */ /* 0x0003e80000100a00 */
[----:B--2---:R1:W-:Y:S04]  /*0480*/  STL.64 [R1+0x120], R12 ;  /* 0x0001200c01007387 */ /* 0x0043e80000100a00 */
[----:B------:R1:W-:Y:S02]  /*0490*/  STL.64 [R1+0x128], R14 ;  /* 0x0001280e01007387 */ /* 0x0003e40000100a00 */
.L_x_16619:
[----:B------:R-:W-:Y:S05]  /*04a0*/  BSYNC B0 ;  /* 0x0000000000007941 */ /* 0x000fea0003800000 */
.L_x_16618:
[----:B------:R-:W-:Y:S01]  /*04b0*/  ISETP.GE.U32.AND P1, PT, R2, 0x60, PT ;  /* 0x000000600200780c */ /* 0x000fe20003f26070 */
[----:B------:R-:W-:Y:S01]  /*04c0*/  BSSY B0, `(.L_x_16620) ;  /* 0x000001d000007945 */ /* 0x000fe20003800000 */
[----:B------:R-:W-:-:S11]  /*04d0*/  LOP3.LUT R3, R3, 0xffffefff, RZ, 0xc0, !PT ;  /* 0xffffefff03037812 */ /* 0x000fd600078ec0ff */
[----:B------:R-:W-:Y:S01]  /*04e0*/  @P1 LOP3.LUT R3, R3, 0x1000, RZ, 0xfc, !PT ;  /* 0x0000100003031812 */ /* 0x000fe200078efcff */
[----:B------:R-:W-:Y:S06]  /*04f0*/  @!P1 BRA `(.L_x_16621) ;  /* 0x0000000000649947 */ /* 0x000fec0003800000 */
[----:B------:R-:W-:Y:S01]  /*0500*/  ULDC.64 UR6, c[0x0][0x2c8] ;  /* 0x0000b20000067ab9 */ /* 0x000fe20000000a00 */
[----:B01----:R-:W0:Y:S01]  /*0510*/  LDC.64 R10, c[0x0][0x260] ;  /* 0x00009800ff0a7b82 */ /* 0x003e220000000a00 */
        /* <DEDUP_REMOVED lines=15> */
[----:B------:R-:W3:Y:S04]  /*0610*/  LDG.E.128 R12, desc[UR4][R8.64+0x10] ;  /* 0x00001004080c7981 */ /* 0x000ee8000c1e1d00 */
[----:B------:R2:W5:Y:S04]  /*0620*/  @P1 LDG.E.128 R52, desc[UR4][R6.64+0x10] ;  /* 0x0000100406341981 */ /* 0x000568000c1e1d00 */
[----:B------:R-:W4:Y:S01]  /*0630*/  LDG.E.128 R8, desc[UR4][R8.64] ;  /* 0x0000000408087981 */ /* 0x000f22000c1e1d00 */
[----:B------:R-:W-:-:S03]  /*0640*/  IADD3 R4, R4, 0x20, RZ ;  /* 0x0000002004047810 */ /* 0x000fc60007ffe0ff */
[----:B----4-:R2:W-:Y:S04]  /*0650*/  STL.64 [R1+0xf0], R8 ;  /* 0x0000f00801007387 */ /* 0x0105e80000100a00 */
[----:B------:R2:W-:Y:S04]  /*0660*/  STL.64 [R1+0xf8], R10 ;  /* 0x0000f80a01007387 */ /* 0x0005e80000100a00 */
[----:B---3--:R2:W-:Y:S04]  /*0670*/  STL.64 [R1+0x100], R12 ;  /* 0x0001000c01007387 */ /* 0x0085e80000100a00 */
[----:B------:R2:W-:Y:S02]  /*0680*/  STL.64 [R1+0x108], R14 ;  /* 0x0001080e01007387 */ /* 0x0005e40000100a00 */
.L_x_16621:
[----:B------:R-:W-:Y:S05]  /*0690*/  BSYNC B0 ;  /* 0x0000000000007941 */ /* 0x000fea0003800000 */
.L_x_16620:
[----:B------:R-:W-:Y:S01]  /*06a0*/  ISETP.GE.U32.AND P1, PT, R2, 0x80, PT ;  /* 0x000000800200780c */ /* 0x000fe20003f26070 */
[----:B------:R-:W-:Y:S01]  /*06b0*/  BSSY B0, `(.L_x_16622) ;  /* 0x000001d000007945 */ /* 0x000fe20003800000 */
[----:B------:R-:W-:-:S11]  /*06c0*/  LOP3.LUT R3, R3, 0xfffff7ff, RZ, 0xc0, !PT ;  /* 0xfffff7ff03037812 */ /* 0x000fd600078ec0ff */
[----:B------:R-:W-:Y:S01]  /*06d0*/  @P1 LOP3.LUT R3, R3, 0x800, RZ, 0xfc, !PT ;  /* 0x0000080003031812 */ /* 0x000fe200078efcff */
[----:B------:R-:W-:Y:S06]  /*06e0*/  @!P1 BRA `(.L_x_16623) ;  /* 0x0000000000649947 */ /* 0x000fec0003800000 */
[----:B------:R-:W-:Y:S01]  /*06f0*/  ULDC.64 UR6, c[0x0][0x2c8] ;  /* 0x0000b20000067ab9 */ /* 0x000fe20000000a00 */
[----:B012---:R-:W0:Y:S01]  /*0700*/  LDC.64 R10, c[0x0][0x260] ;  /* 0x00009800ff0a7b82 */ /* 0x007e220000000a00 */
        /* <DEDUP_REMOVED lines=17> */
[----:B------:R-:W4:Y:S01]  /*0820*/  LDG.E.128 R8, desc[UR4][R8.64] ;  /* 0x0000000408087981 */ /* 0x000f22000c1e1d00 */
[----:B------:R-:W-:-:S03]  /*0830*/  IADD3 R4, R4, 0x20, RZ ;  /* 0x0000002004047810 */ /* 0x000fc60007ffe0ff */
[----:B----4-:R3:W-:Y:S04]  /*0840*/  STL.64 [R1+0xd0], R8 ;  /* 0x0000d00801007387 */ /* 0x0107e80000100a00 */
[----:B------:R3:W-:Y:S04]  /*0850*/  STL.64 [R1+0xd8], R10 ;  /* 0x0000d80a01007387 */ /* 0x0007e80000100a00 */
[----:B--2---:R3:W-:Y:S04]  /*0860*/  STL.64 [R1+0xe0], R12 ;  /* 0x0000e00c01007387 */ /* 0x0047e80000100a00 */
[----:B------:R3:W-:Y:S02]  /*0870*/  STL.64 [R1+0xe8], R14 ;  /* 0x0000e80e01007387 */ /* 0x0007e40000100a00 */
.L_x_16623:
[----:B------:R-:W-:Y:S05]  /*0880*/  BSYNC B0 ;  /* 0x0000000000007941 */ /* 0x000fea0003800000 */
.L_x_16622:
[----:B------:R-:W-:Y:S01]  /*0890*/  ISETP.GE.U32.AND P1, PT, R2, 0xa0, PT ;  /* 0x000000a00200780c */ /* 0x000fe20003f26070 */
[----:B------:R-:W-:Y:S01]  /*08a0*/  BSSY B0, `(.L_x_16624) ;  /* 0x000001d000007945 */ /* 0x000fe20003800000 */
[----:B------:R-:W-:-:S11]  /*08b0*/  LOP3.LUT R3, R3, 0xfffffbff, RZ, 0xc0, !PT ;  /* 0xfffffbff03037812 */ /* 0x000fd600078ec0ff */
[----:B------:R-:W-:Y:S01]  /*08c0*/  @P1 LOP3.LUT R3, R3, 0x400, RZ, 0xfc, !PT ;  /* 0x0000040003031812 */ /* 0x000fe200078efcff */
[----:B------:R-:W-:Y:S06]  /*08d0*/  @!P1 BRA `(.L_x_16625) ;  /* 0x0000000000649947 */ /* 0x000fec0003800000 */
[----:B------:R-:W-:Y:S01]  /*08e0*/  ULDC.64 UR6, c[0x0][0x2c8] ;  /* 0x0000b20000067ab9 */ /* 0x000fe20000000a00 */
[----:B0123--:R-:W0:Y:S01]  /*08f0*/  LDC.64 R10, c[0x0][0x260] ;  /* 0x00009800ff0a7b82 */ /* 0x00fe220000000a00 */
        /* <DEDUP_REMOVED lines=23> */
.L_x_16625:
[----:B------:R-:W-:Y:S05]  /*0a70*/  BSYNC B0 ;  /* 0x0000000000007941 */ /* 0x000fea0003800000 */
.L_x_16624:
[----:B------:R-:W-:Y:S01]  /*0a80*/  ISETP.GE.U32.AND P1, PT, R2, 0xc0, PT ;  /* 0x000000c00200780c */ /* 0x000fe20003f26070 */
[----:B------:R-:W-:Y:S01]  /*0a90*/  BSSY B0, `(.L_x_16626) ;  /* 0x000001d000007945 */ /* 0x000fe20003800000 */
[----:B------:R-:W-:-:S11]  /*0aa0*/  LOP3.LUT R3, R3, 0xfffffdff, RZ, 0xc0, !PT ;  /* 0xfffffdff03037812 */ /* 0x000fd600078ec0ff */
[----:B------:R-:W-:Y:S01]  /*0ab0*/  @P1 LOP3.LUT R3, R3, 0x200, RZ, 0xfc, !PT ;  /* 0x0000020003031812 */ /* 0x000fe200078efcff */
[----:B------:R-:W-:Y:S06]  /*0ac0*/  @!P1 BRA `(.L_x_16627) ;  /* 0x0000000000649947 */ /* 0x000fec0003800000 */
[----:B------:R-:W-:Y:S01]  /*0ad0*/  ULDC.64 UR6, c[0x0][0x2c8] ;  /* 0x0000b20000067ab9 */ /* 0x000fe20000000a00 */
[----:B01234-:R-:W0:Y:S01]  /*0ae0*/  LDC.64 R10, c[0x0][0x260] ;  /* 0x00009800ff0a7b82 */ /* 0x01fe220000000a00 */
[----:B------:R-:W-:Y:S02]  /*0af0*/  ISETP.NE.U32.AND P1, PT, RZ, UR6, PT ;  /* 0x00000006ff007c0c */ /* 0x000fe4000bf25070 */
[----:B------:R-:W-:Y:S02]  /*0b00*/  CS2R R74, SRZ ;  /* 0x00000000004a7805 */ /* 0x000fe4000001ff00 */
[----:B------:R-:W-:Y:S02]  /*0b10*/  CS2R R72, SRZ ;  /* 0x0000000000487805 */ /* 0x000fe4000001ff00 */
[----:B------:R-:W-:Y:S02]  /*0b20*/  CS2R R78, SRZ ;  /* 0x00000000004e7805 */ /* 0x000fe4000001ff00 */
[----:B------:R-:W-:-:S02]  /*0b30*/  ISETP.NE.AND.EX P1, PT, RZ, UR7, PT, P1 ;  /* 0x00000007ff007c0c */ /* 0x000fc4000bf25310 */
[----:B------:R-:W-:-:S11]  /*0b40*/  CS2R R76, SRZ ;  /* 0x00000000004c7805 */ /* 0x000fd6000001ff00 */
[----:B------:R-:W-:-:S04]  /*0b50*/  @P1 LEA R6, P2, R4, UR6, 0x5 ;  /* 0x0000000604061c11 */ /* 0x000fc8000f8428ff */
[----:B------:R-:W-:Y:S01]  /*0b60*/  @P1 LEA.HI.X R7, R4, UR7, RZ, 0x5, P2 ;  /* 0x0000000704071c11 */ /* 0x000fe200090f2cff */
[----:B------:R-:W-:-:S04]  /*0b70*/  ULDC.64 UR6, c[0x0][0x278] ;  /* 0x00009e0000067ab9 */ /* 0x000fc80000000a00 */
[----:B------:R1:W5:Y:S04]  /*0b80*/  @P1 LDG.E.128 R72, desc[UR4][R6.64] ;  /* 0x0000000406481981 */ /* 0x000368000c1e1d00 */
[----:B------:R1:W5:Y:S01]  /*0b90*/  @P1 LDG.E.128 R76, desc[UR4][R6.64+0x10] ;  /* 0x00001004064c1981 */ /* 0x000362000c1e1d00 */
[C---:B------:R-:W-:Y:S01]  /*0ba0*/  LEA R8, P1, R4.reuse, UR6, 0x5 ;  /* 0x0000000604087c11 */ /* 0x040fe2000f8228ff */
[----:B0-----:R-:W-:-:S03]  /*0bb0*/  IMAD.WIDE.U32 R10, R4, 0x20, R10 ;  /* 0x00000020040a7825 */ /* 0x001fc600078e000a */
        /* <DEDUP_REMOVED lines=10> */
.L_x_16627:
[----:B------:R-:W-:Y:S05]  /*0c60*/  BSYNC B0 ;  /* 0x0000000000007941 */ /* 0x000fea0003800000 */
.L_x_16626:
        /* <DEDUP_REMOVED lines=8> */
[----:B------:R-:W-:Y:S02]  /*0cf0*/  LEA R8, P1, R4, UR6, 0x5 ;  /* 0x0000000604087c11 */ /* 0x000fe4000f8228ff */
[----:B------:R-:W-:Y:S02]  /*0d00*/  CS2R R80, SRZ ;  /* 0x0000000000507805 */ /* 0x000fe4000001ff00 */
[----:B------:R-:W-:Y:S02]  /*0d10*/  CS2R R86, SRZ ;  /* 0x0000000000567805 */ /* 0x000fe4000001ff00 */
[----:B------:R-:W-:-:S02]  /*0d20*/  CS2R R84, SRZ ;  /* 0x0000000000547805 */ /* 0x000fc4000001ff00 */
[C---:B------:R-:W-:Y:S01]  /*0d30*/  LEA.HI.X R9, R4.reuse, UR7, RZ, 0x5, P1 ;  /* 0x0000000704097c11 */ /* 0x040fe200088f2cff */
[----:B------:R-:W-:Y:S02]  /*0d40*/  ULDC.64 UR6, c[0x0][0x2c8] ;  /* 0x0000b20000067ab9 */ /* 0x000fe40000000a00 */
[----:B------:R-:W-:Y:S02]  /*0d50*/  ISETP.NE.U32.AND P1, PT, RZ, UR6, PT ;  /* 0x00000006ff007c0c */ /* 0x000fe4000bf25070 */
[----:B------:R-:W2:Y:S02]  /*0d60*/  LDG.E.128 R12, desc[UR4][R8.64+0x10] ;  /* 0x00001004080c7981 */ /* 0x000ea4000c1e1d00 */
[----:B------:R-:W-:Y:S01]  /*0d70*/  ISETP.NE.AND.EX P1, PT, RZ, UR7, PT, P1 ;  /* 0x00000007ff007c0c */ /* 0x000fe2000bf25310 */
[----:B0-----:R-:W-:-:S12]  /*0d80*/  IMAD.WIDE.U32 R10, R4, 0x20, R10 ;  /* 0x00000020040a7825 */ /* 0x001fd800078e000a */
[C---:B------:R-:W-:Y:S01]  /*0d90*/  @P1 LEA R6, P2, R4.reuse, UR6, 0x5 ;  /* 0x0000000604061c11 */ /* 0x040fe2000f8428ff */
[----:B------:R0:W5:Y:S03]  /*0da0*/  LDG.E.128 R204, desc[UR4][R10.64] ;  /* 0x000000040acc7981 */ /* 0x000166000c1e1d00 */
[C---:B------:R-:W-:Y:S01]  /*0db0*/  @P1 LEA.HI.X R7, R4.reuse, UR7, RZ, 0x5, P2 ;  /* 0x0000000704071c11 */ /* 0x040fe200090f2cff */
[----:B------:R0:W5:Y:S04]  /*0dc0*/  LDG.E.128 R200, desc[UR4][R10.64+0x10] ;  /* 0x000010040ac87981 */ /* 0x000168000c1e1d00 */
[----:B------:R0:W5:Y:S04]  /*0dd0*/  @P1 LDG.E.128 R80, desc[UR4][R6.64] ;  /* 0x0000000406501981 */ /* 0x000168000c1e1d00 */
[----:B------:R0:W5:Y:S04]  /*0de0*/  @P1 LDG.E.128 R84, desc[UR4][R6.64+0x10] ;  /* 0x0000100406541981 */ /* 0x000168000c1e1d00 */
[----:B------:R-:W3:Y:S01]  /*0df0*/  LDG.E.128 R8, desc[UR4][R8.64] ;  /* 0x0000000408087981 */ /* 0x000ee2000c1e1d00 */
[----:B------:R-:W-:-:S03]  /*0e00*/  IADD3 R4, R4, 0x20, RZ ;  /* 0x0000002004047810 */ /* 0x000fc60007ffe0ff */
[----:B---3--:R0:W-:Y:S04]  /*0e10*/  STL.64 [R1+0x70], R8 ;  /* 0x0000700801007387 */ /* 0x0081e80000100a00 */
[----:B------:R0:W-:Y:S04]  /*0e20*/  STL.64 [R1+0x78], R10 ;  /* 0x0000780a01007387 */ /* 0x0001e80000100a00 */
[----:B--2---:R0:W-:Y:S04]  /*0e30*/  STL.64 [R1+0x80], R12 ;  /* 0x0000800c01007387 */ /* 0x0041e80000100a00 */
[----:B------:R0:W-:Y:S02]  /*0e40*/  STL.64 [R1+0x88], R14 ;  /* 0x0000880e01007387 */ /* 0x0001e40000100a00 */
.L_x_16629:
[----:B------:R-:W-:Y:S05]  /*0e50*/  BSYNC B0 ;  /* 0x0000000000007941 */ /* 0x000fea0003800000 */
.L_x_16628:
        /* <DEDUP_REMOVED lines=30> */
.L_x_16631:
[----:B------:R-:W-:Y:S05]  /*1040*/  BSYNC B0 ;  /* 0x0000000000007941 */ /* 0x000fea0003800000 */
.L_x_16630:
        /* <DEDUP_REMOVED lines=30> */
.L_x_16633:
[----:B------:R-:W-:Y:S05]  /*1230*/  BSYNC B0 ;  /* 0x0000000000007941 */ /* 0x000fea0003800000 */
.L_x_16632:
        /* <DEDUP_REMOVED lines=16> */
[----:B------:R-:W-:-:S13]  /*1340*/  ISETP.NE.AND.EX P1, PT, RZ, UR7, PT, P1 ;  /* 0x00000007ff007c0c */ /* 0x000fda000bf25310 */
[----:B------:R-:W-:-:S04]  /*1350*/  @P1 LEA R8, P2, R4, UR6, 0x5 ;  /* 0x0000000604081c11 */ /* 0x000fc8000f8428ff */
[C---:B------:R-:W-:Y:S01]  /*1360*/  @P1 LEA.HI.X R9, R4.reuse, UR7, RZ, 0x5, P2 ;  /* 0x0000000704091c11 */ /* 0x040fe200090f2cff */
[----:B0-----:R-:W-:-:S04]  /*1370*/  IMAD.WIDE.U32 R4, R4, 0x20, R10 ;  /* 0x0000002004047825 */ /* 0x001fc800078e000a */
[----:B------:R1:W5:Y:S04]  /*1380*/  @P1 LDG.E.128 R104, desc[UR4][R8.64] ;  /* 0x0000000408681981 */ /* 0x000368000c1e1d00 */
[----:B------:R1:W5:Y:S04]  /*1390*/  @P1 LDG.E.128 R108, desc[UR4][R8.64+0x10] ;  /* 0x00001004086c1981 */ /* 0x000368000c1e1d00 */
[----:B------:R-:W2:Y:S04]  /*13a0*/  LDG.E.128 R12, desc[UR4][R4.64+0x10] ;  /* 0x00001004040c7981 */ /* 0x000ea8000c1e1d00 */
[----:B------:R-:W3:Y:S04]  /*13b0*/  LDG.E.128 R16, desc[UR4][R4.64] ;  /* 0x0000000404107981 */ /* 0x000ee8000c1e1d00 */
[----:B------:R-:W4:Y:S04]  /*13c0*/  LDG.E.128 R8, desc[UR4][R6.64+0x10] ;  /* 0x0000100406087981 */ /* 0x000f28000c1e1d00 */
[----:B----4-:R1:W-:Y:S04]  /*13d0*/  STL.64 [R1], R8 ;  /* 0x0000000801007387 */ /* 0x0103e80000100a00 */
[----:B------:R1:W-:Y:S04]  /*13e0*/  STL.64 [R1+0x8], R10 ;  /* 0x0000080a01007387 */ /* 0x0003e80000100a00 */
[----:B--2---:R1:W-:Y:S04]  /*13f0*/  STL.64 [R1+0x10], R12 ;  /* 0x0000100c01007387 */ /* 0x0043e80000100a00 */
[----:B------:R1:W-:Y:S04]  /*1400*/  STL.64 [R1+0x18], R14 ;  /* 0x0000180e01007387 */ /* 0x0003e80000100a00 */
[----:B---3--:R1:W-:Y:S04]  /*1410*/  STL.64 [R1+0x20], R16 ;  /* 0x0000201001007387 */ /* 0x0083e80000100a00 */
[----:B------:R1:W-:Y:S02]  /*1420*/  STL.64 [R1+0x28], R18 ;  /* 0x0000281201007387 */ /* 0x0003e40000100a00 */
.L_x_16635:
[----:B------:R-:W-:Y:S05]  /*1430*/  BSYNC B0 ;  /* 0x0000000000007941 */ /* 0x000fea0003800000 */
.L_x_16634:
[----:B------:R-:W0:Y:S01]  /*1440*/  S2R R5, SR_CTAID.X ;  /* 0x0000000000057919 */ /* 0x000e220000002500 */
[----:B------:R-:W-:Y:S01]  /*1450*/  SHF.R.U32.HI R4, RZ, 0x5, R252 ;  /* 0x00000005ff047819 */ /* 0x000fe200000116fc */
[----:B------:R-:W-:-:S03]  /*1460*/  ULDC UR6, c[0x0][0x214] ;  /* 0x0000850000067ab9 */ /* 0x000fc60000000800 */
[----:B0-----:R-:W-:-:S04]  /*1470*/  LEA R4, R5, R4, 0x2 ;  /* 0x0000000405047211 */ /* 0x001fc800078e10ff */
[----:B------:R-:W-:-:S13]  /*1480*/  ISETP.GE.AND P1, PT, R4, UR6, PT ;  /* 0x0000000604007c0c */ /* 0x000fda000bf26270 */
[----:B------:R-:W-:Y:S05]  /*1490*/  @P1 EXIT ;  /* 0x000000000000194d */ /* 0x000fea0003800000 */
[----:B------:R-:W-:Y:S01]  /*14a0*/  ULDC.U8 UR6, c[0x0][0x2a0] ;  /* 0x0000a80000067ab9 */ /* 0x000fe20000000000 */
[----:B------:R-:W-:Y:S01]  /*14b0*/  ULDC UR8, c[0x0][0x29c] ;  /* 0x0000a70000087ab9 */ /* 0x000fe20000000800 */
[----:B------:R-:W-:Y:S01]  /*14c0*/  UISETP.NE.AND UP0, UPT, UR6, URZ, UPT ;  /* 0x0000003f0600728c */ /* 0x000fe2000bf05270 */
[----:B------:R-:W-:Y:S02]  /*14d0*/  ULDC UR9, c[0x0][0x2d8] ;  /* 0x0000b60000097ab9 */ /* 0x000fe40000000800 */
[----:B------:R-:W-:-:S08]  /*14e0*/  ULDC.64 UR6, c[0x0][0x230] ;  /* 0x00008c0000067ab9 */ /* 0x000fd00000000a00 */
.L_x_16917:
        /* <DEDUP_REMOVED lines=22> */
[----:B---34-:R-:W0:Y:S01]  /*1650*/  @P1 LDC.64 R6, c[0x0][0x220] ;  /* 0x00008800ff061b82 */ /* 0x018e220000000a00 */
        /* <DEDUP_REMOVED lines=14> */
.L_x_16639:
[----:B------:R-:W2:Y:S01]  /*1740*/  LDL R7, [R1+0x130] ;  /* 0x0001300001077983 */ /* 0x000ea20000100800 */
[----:B-----5:R-:W-:-:S05]  /*1750*/  SHF.L.U32 R6, R112, 0x10, RZ ;  /* 0x0000001070067819 */ /* 0x020fca00000006ff */
[----:B------:R-:W-:-:S04]  /*1760*/  FMUL.FTZ R6, R6, UR8 ;  /* 0x0000000806067c20 */ /* 0x000fc80008410000 */
[----:B--2---:R-:W-:Y:S01]  /*1770*/  FMUL.FTZ R6, R7, R6 ;  /* 0x0000000607067220 */ /* 0x004fe20000410000 */
[----:B------:R-:W-:-:S05]  /*1780*/  @P2 SHF.L.U32 R7, R116, 0x10, RZ ;  /* 0x0000001074072819 */ /* 0x000fca00000006ff */
[----:B------:R-:W-:-:S07]  /*1790*/  @P2 FADD.FTZ R6, R7, R6 ;  /* 0x0000000607062221 */ /* 0x000fce0000010000 */
.L_x_16640:
[----:B------:R-:W-:Y:S05]  /*17a0*/  BSYNC B1 ;  /* 0x0000000000017941 */ /* 0x000fea0003800000 */
.L_x_16638:
[----:B------:R-:W-:Y:S04]  /*17b0*/  BSSY B1, `(.L_x_16641) ;  /* 0x000000f000017945 */ /* 0x000fe80003800000 */
[----:B------:R-:W-:Y:S05]  /*17c0*/  @P3 BRA `(.L_x_16642) ;  /* 0x0000000000143947 */ /* 0x000fea0003800000 */
[----:B------:R-:W-:Y:S01]  /*17d0*/  HFMA2.MMA R7, -RZ, RZ, 0, 0 ;  /* 0x00000000ff077435 */ /* 0x000fe200000001ff */
[----:B------:R-:W-:Y:S10]  /*17e0*/  @!P2 BRA `(.L_x_16643) ;  /* 0x00000000002ca947 */ /* 0x000ff40003800000 */
[----:B-----5:R-:W-:-:S04]  /*17f0*/  PRMT R7, R116, 0x7632, R7 ;  /* 0x0000763274077816 */ /* 0x020fc80000000007 */
[----:B------:R-:W-:Y:S01]  /*1800*/  SHF.L.U32 R7, R7, 0x10, RZ ;  /* 0x0000001007077819 */ /* 0x000fe200000006ff */
[----:B------:R-:W-:Y:S06]  /*1810*/  BRA `(.L_x_16643) ;  /* 0x0000000000207947 */ /* 0x000fec0003800000 */
.L_x_16642:
        /* <DEDUP_REMOVED lines=8> */
.L_x_16643:
[----:B------:R-:W-:Y:S05]  /*18a0*/  BSYNC B1 ;  /* 0x0000000000017941 */ /* 0x000fea0003800000 */
.L_x_16641:
[----:B------:R-:W-:Y:S04]  /*18b0*/  BSSY B1, `(.L_x_16644) ;  /* 0x000000c000017945 */ /* 0x000fe80003800000 */
[----:B------:R-:W-:Y:S05]  /*18c0*/  @P3 BRA `(.L_x_16645) ;  /* 0x0000000000103947 */ /* 0x000fea0003800000 */
[----:B------:R-:W-:Y:S01]  /*18d0*/  MOV R8, RZ ;  /* 0x000000ff00087202 */ /* 0x000fe20000000f00 */
[----:B------:R-:W-:Y:S06]  /*18e0*/  @!P2 BRA `(.L_x_16646) ;  /* 0x000000000020a947 */ /* 0x000fec0003800000 */
[----:B-----5:R-:W-:Y:S01]  /*18f0*/  SHF.L.U32 R8, R117, 0x10, RZ ;  /* 0x0000001075087819 */ /* 0x020fe200000006ff */
[----:B------:R-:W-:Y:S06]  /*1900*/  BRA `(.L_x_16646) ;  /* 0x0000000000187947 */ /* 0x000fec0003800000 */
.L_x_16645:
[----:B------:R-:W2:Y:S01]  /*1910*/  LDL R9, [R1+0x138] ;  /* 0x0001380001097983 */ /* 0x000ea20000100800 */
[----:B-----5:R-:W-:-:S05]  /*1920*/  SHF.L.U32 R8, R113, 0x10, RZ ;  /* 0x0000001071087819 */ /* 0x020fca00000006ff */
[----:B------:R-:W-:-:S04]  /*1930*/  FMUL.FTZ R8, R8, UR8 ;  /* 0x0000000808087c20 */ /* 0x000fc80008410000 */
[----:B--2---:R-:W-:Y:S01]  /*1940*/  FMUL.FTZ R8, R9, R8 ;  /* 0x0000000809087220 */ /* 0x004fe20000410000 */
[----:B------:R-:W-:-:S05]  /*1950*/  @P2 SHF.L.U32 R9, R117, 0x10, RZ ;  /* 0x0000001075092819 */ /* 0x000fca00000006ff */
[----:B------:R-:W-:-:S07]  /*1960*/  @P2 FADD.FTZ R8, R9, R8 ;  /* 0x0000000809082221 */ /* 0x000fce0000010000 */
.L_x_16646:
[----:B------:R-:W-:Y:S05]  /*1970*/  BSYNC B1 ;  /* 0x0000000000017941 */ /* 0x000fea0003800000 */
.L_x_16644:
[----:B------:R-:W-:Y:S04]  /*1980*/  BSSY B1, `(.L_x_16647) ;  /* 0x000000f000017945 */ /* 0x000fe80003800000 */
[----:B------:R-:W-:Y:S05]  /*1990*/  @P3 BRA `(.L_x_16648) ;  /* 0x0000000000143947 */ /* 0x000fea0003800000 */
[----:B------:R-:W-:Y:S01]  /*19a0*/  HFMA2.MMA R9, -RZ, RZ, 0, 0 ;  /* 0x00000000ff097435 */ /* 0x000fe200000001ff */
[----:B------:R-:W-:Y:S10]  /*19b0*/  @!P2 BRA `(.L_x_16649) ;  /* 0x00000000002ca947 */ /* 0x000ff40003800000 */
[----:B-----5:R-:W-:-:S04]  /*19c0*/  PRMT R9, R117, 0x7632, R9 ;  /* 0x0000763275097816 */ /* 0x020fc80000000009 */
[----:B------:R-:W-:Y:S01]  /*19d0*/  SHF.L.U32 R9, R9, 0x10, RZ ;  /* 0x0000001009097819 */ /* 0x000fe200000006ff */
[----:B------:R-:W-:Y:S06]  /*19e0*/  BRA `(.L_x_16649) ;  /* 0x0000000000207947 */ /* 0x000fec0003800000 */
.L_x_16648:
        /* <DEDUP_REMOVED lines=8> */
.L_x_16649:
[----:B------:R-:W-:Y:S05]  /*1a70*/  BSYNC B1 ;  /* 0x0000000000017941 */ /* 0x000fea0003800000 */
.L_x_16647:
[----:B------:R-:W-:Y:S04]  /*1a80*/  BSSY B1, `(.L_x_16650) ;  /* 0x000000c000017945 */ /* 0x000fe80003800000 */
[----:B------:R-:W-:Y:S05]  /*1a90*/  @P3 BRA `(.L_x_16651) ;  /* 0x0000000000103947 */ /* 0x000fea0003800000 */
[----:B------:R-:W-:Y:S01]  /*1aa0*/  MOV R10, RZ ;  /* 0x000000ff000a7202 */ /* 0x000fe20000000f00 */
[----:B------:R-:W-:Y:S06]  /*1ab0*/  @!P2 BRA `(.L_x_16652) ;  /* 0x000000000020a947 */ /* 0x000fec0003800000 */
[----:B-----5:R-:W-:Y:S01]  /*1ac0*/  SHF.L.U32 R10, R118, 0x10, RZ ;  /* 0x00000010760a7819 */ /* 0x020fe200000006ff */
[----:B------:R-:W-:Y:S06]  /*1ad0*/  BRA `(.L_x_16652) ;  /* 0x0000000000187947 */ /* 0x000fec0003800000 */
.L_x_16651:
[----:B------:R-:W2:Y:S01]  /*1ae0*/  LDL R11, [R1+0x140] ;  /* 0x00014000010b7983 */ /* 0x000ea20000100800 */
[----:B-----5:R-:W-:-:S05]  /*1af0*/  SHF.L.U32 R10, R114, 0x10, RZ ;  /* 0x00000010720a7819 */ /* 0x020fca00000006ff */
[----:B------:R-:W-:-:S04]  /*1b00*/  FMUL.FTZ R10, R10, UR8 ;  /* 0x000000080a0a7c20 */ /* 0x000fc80008410000 */
[----:B--2---:R-:W-:Y:S01]  /*1b10*/  FMUL.FTZ R10, R11, R10 ;  /* 0x0000000a0b0a7220 */ /* 0x004fe20000410000 */
[----:B------:R-:W-:-:S05]  /*1b20*/  @P2 SHF.L.U32 R11, R118, 0x10, RZ ;  /* 0x00000010760b2819 */ /* 0x000fca00000006ff */
[----:B------:R-:W-:-:S07]  /*1b30*/  @P2 FADD.FTZ R10, R11, R10 ;  /* 0x0000000a0b0a2221 */ /* 0x000fce0000010000 */
.L_x_16652:
[----:B------:R-:W-:Y:S05]  /*1b40*/  BSYNC B1 ;  /* 0x0000000000017941 */ /* 0x000fea0003800000 */
.L_x_16650:
[----:B------:R-:W-:Y:S04]  /*1b50*/  BSSY B1, `(.L_x_16653) ;  /* 0x000000f000017945 */ /* 0x000fe80003800000 */
[----:B------:R-:W-:Y:S05]  /*1b60*/  @P3 BRA `(.L_x_16654) ;  /* 0x0000000000143947 */ /* 0x000fea0003800000 */
[----:B------:R-:W-:Y:S01]  /*1b70*/  HFMA2.MMA R11, -RZ, RZ, 0, 0 ;  /* 0x00000000ff0b7435 */ /* 0x000fe200000001ff */
[----:B------:R-:W-:Y:S10]  /*1b80*/  @!P2 BRA `(.L_x_16655) ;  /* 0x00000000002ca947 */ /* 0x000ff40003800000 */
[----:B-----5:R-:W-:-:S04]  /*1b90*/  PRMT R11, R118, 0x7632, R11 ;  /* 0x00007632760b7816 */ /* 0x020fc8000000000b */
[----:B------:R-:W-:Y:S01]  /*1ba0*/  SHF.L.U32 R11, R11, 0x10, RZ ;  /* 0x000000100b0b7819 */ /* 0x000fe200000006ff */
[----:B------:R-:W-:Y:S06]  /*1bb0*/  BRA `(.L_x_16655) ;  /* 0x0000000000207947 */ /* 0x000fec0003800000 */
.L_x_16654:
        /* <DEDUP_REMOVED lines=8> */
.L_x_16655:
[----:B------:R-:W-:Y:S05]  /*1c40*/  BSYNC B1 ;  /* 0x0000000000017941 */ /* 0x000fea0003800000 */
.L_x_16653:
[----:B------:R-:W-:Y:S04]  /*1c50*/  BSSY B1, `(.L_x_16656) ;  /* 0x000000c000017945 */ /* 0x000fe80003800000 */
[----:B------:R-:W-:Y:S05]  /*1c60*/  @P3 BRA `(.L_x_16657) ;  /* 0x0000000000103947 */ /* 0x000fea0003800000 */
[----:B------:R-:W-:Y:S01]  /*1c70*/  MOV R12, RZ ;  /* 0x000000ff000c7202 */ /* 0x000fe20000000f00 */
[----:B------:R-:W-:Y:S06]  /*1c80*/  @!P2 BRA `(.L_x_16658) ;  /* 0x000000000020a947 */ /* 0x000fec0003800000 */
[----:B-----5:R-:W-:Y:S01]  /*1c90*/  SHF.L.U32 R12, R119, 0x10, RZ ;  /* 0x00000010770c7819 */ /* 0x020fe200000006ff */
[----:B------:R-:W-:Y:S06]  /*1ca0*/  BRA `(.L_x_16658) ;  /* 0x0000000000187947 */ /* 0x000fec0003800000 */
.L_x_16657:
[----:B------:R-:W2:Y:S01]  /*1cb0*/  LDL R13, [R1+0x148] ;  /* 0x00014800010d7983 */ /* 0x000ea20000100800 */
[----:B-----5:R-:W-:-:S05]  /*1cc0*/  SHF.L.U32 R12, R115, 0x10, RZ ;  /* 0x00000010730c7819 */ /* 0x020fca00000006ff */
[----:B------:R-:W-:-:S04]  /*1cd0*/  FMUL.FTZ R12, R12, UR8 ;  /* 0x000000080c0c7c20 */ /* 0x000fc80008410000 */
[----:B--2---:R-:W-:Y:S01]  /*1ce0*/  FMUL.FTZ R12, R13, R12 ;  /* 0x0000000c0d0c7220 */ /* 0x004fe20000410000 */
[----:B------:R-:W-:-:S05]  /*1cf0*/  @P2 SHF.L.U32 R13, R119, 0x10, RZ ;  /* 0x00000010770d2819 */ /* 0x000fca00000006ff */
[----:B------:R-:W-:-:S07]  /*1d00*/  @P2 FADD.FTZ R12, R13, R12 ;  /* 0x0000000c0d0c2221 */ /* 0x000fce0000010000 */
.L_x_16658:
[----:B------:R-:W-:Y:S05]  /*1d10*/  BSYNC B1 ;  /* 0x0000000000017941 */ /* 0x000fea0003800000 */
.L_x_16656:
[----:B------:R-:W-:Y:S04]  /*1d20*/  BSSY B1, `(.L_x_16659) ;  /* 0x000000f000017945 */ /* 0x000fe80003800000 */
[----:B------:R-:W-:Y:S05]  /*1d30*/  @P3 BRA `(.L_x_16660) ;  /* 0x0000000000143947 */ /* 0x000fea0003800000 */
[----:B------:R-:W-:Y:S01]  /*1d40*/  HFMA2.MMA R13, -RZ, RZ, 0, 0 ;  /* 0x00000000ff0d7435 */ /* 0x000fe200000001ff */
[----:B------:R-:W-:Y:S10]  /*1d50*/  @!P2 BRA `(.L_x_16661) ;  /* 0x00000000002ca947 */ /* 0x000ff40003800000 */
[----:B-----5:R-:W-:-:S04]  /*1d60*/  PRMT R13, R119, 0x7632, R13 ;  /* 0x00007632770d7816 */ /* 0x020fc8000000000d */
[----:B------:R-:W-:Y:S01]  /*1d70*/  SHF.L.U32 R13, R13, 0x10, RZ ;  /* 0x000000100d0d7819 */ /* 0x000fe200000006ff */
[----:B------:R-:W-:Y:S06]  /*1d80*/  BRA `(.L_x_16661) ;  /* 0x0000000000207947 */ /* 0x000fec0003800000 */
.L_x_16660:
        /* <DEDUP_REMOVED lines=8> */
.L_x_16661:
[----:B------:R-:W-:Y:S05]  /*1e10*/  BSYNC B1 ;  /* 0x0000000000017941 */ /* 0x000fea0003800000 */
.L_x_16659:
        /* <DEDUP_REMOVED lines=9> */
.L_x_16637:
[----:B------:R-:W-:Y:S05]  /*1eb0*/  BSYNC B0 ;  /* 0x0000000000007941 */ /* 0x000fea0003800000 */
.L_x_16636:
[----:B------:R-:W-:Y:S01]  /*1ec0*/  LOP3.LUT P2, RZ, R3, 0x2000, RZ, 0xc0, !PT ;  /* 0x0000200003ff7812 */ /* 0x000fe2000784c0ff */
[----:B------:R-:W-:-:S12]  /*1ed0*/  BSSY B0, `(.L_x_16662) ;  /* 0x0000088000007945 */ /* 0x000fd80003800000 */
[----:B------:R-:W-:Y:S05]  /*1ee0*/  @!P2 BRA `(.L_x_16663) ;  /* 0x000000080018a947 */ /* 0x000fea0003800000 */
[----:B---34-:R-:W1:Y:S01]  /*1ef0*/  @P1 LDC.64 R14, c[0x0][0x220] ;  /* 0x00008800ff0e1b82 */ /* 0x018e620000000a00 */
        /* <DEDUP_REMOVED lines=14> */
.L_x_16665:
[----:B------:R-:W2:Y:S01]  /*1fe0*/  LDL R15, [R1+0x110] ;  /* 0x00011000010f7983 */ /* 0x000ea20000100800 */
[----:B-----5:R-:W-:-:S05]  /*1ff0*/  SHF.L.U32 R14, R112, 0x10, RZ ;  /* 0x00000010700e7819 */ /* 0x020fca00000006ff */
[----:B------:R-:W-:-:S04]  /*2000*/  FMUL.FTZ R14, R14, UR8 ;  /* 0x000000080e0e7c20 */ /* 0x000fc80008410000 */
[----:B--2---:R-:W-:Y:S01]  /*2010*/  FMUL.FTZ R14, R15, R14 ;  /* 0x0000000e0f0e7220 */ /* 0x004fe20000410000 */
[----:B------:R-:W-:-:S05]  /*2020*/  @P2 SHF.L.U32 R15, R116, 0x10, RZ ;  /* 0x00000010740f2819 */ /* 0x000fca00000006ff */
[----:B------:R-:W-:-:S07]  /*2030*/  @P2 FADD.FTZ R14, R15, R14 ;  /* 0x0000000e0f0e2221 */ /* 0x000fce0000010000 */
.L_x_16666:
[----:B------:R-:W-:Y:S05]  /*2040*/  BSYNC B1 ;  /* 0x0000000000017941 */ /* 0x000fea0003800000 */
.L_x_16664:
[----:B------:R-:W-:Y:S04]  /*2050*/  BSSY B1, `(.L_x_16667) ;  /* 0x000000f000017945 */ /* 0x000fe80003800000 */
[----:B------:R-:W-:Y:S05]  /*2060*/  @P3 BRA `(.L_x_16668) ;  /* 0x0000000000143947 */ /* 0x000fea0003800000 */
[----:B------:R-:W-:Y:S01]  /*2070*/  HFMA2.MMA R15, -RZ, RZ, 0, 0 ;  /* 0x00000000ff0f7435 */ /* 0x000fe200000001ff */
[----:B------:R-:W-:Y:S10]  /*2080*/  @!P2 BRA `(.L_x_16669) ;  /* 0x00000000002ca947 */ /* 0x000ff40003800000 */
[----:B-----5:R-:W-:-:S04]  /*2090*/  PRMT R15, R116, 0x7632, R15 ;  /* 0x00007632740f7816 */ /* 0x020fc8000000000f */
[----:B------:R-:W-:Y:S01]  /*20a0*/  SHF.L.U32 R15, R15, 0x10, RZ ;  /* 0x000000100f0f7819 */ /* 0x000fe200000006ff */
[----:B------:R-:W-:Y:S06]  /*20b0*/  BRA `(.L_x_16669) ;  /* 0x0000000000207947 */ /* 0x000fec0003800000 */
.L_x_16668:
        /* <DEDUP_REMOVED lines=8> */
.L_x_16669:
[----:B------:R-:W-:Y:S05]  /*2140*/  BSYNC B1 ;  /* 0x0000000000017941 */ /* 0x000fea0003800000 */
.L_x_16667:
[----:B------:R-:W-:Y:S04]  /*2150*/  BSSY B1, `(.L_x_16670) ;  /* 0x000000c000017945 */ /* 0x000fe80003800000 */
[----:B------:R-:W-:Y:S05]  /*2160*/  @P3 BRA `(.L_x_16671) ;  /* 0x0000000000103947 */ /* 0x000fea0003800000 */
[----:B------:R-:W-:Y:S01]  /*2170*/  MOV R16, RZ ;  /* 0x000000ff00107202 */ /* 0x000fe20000000f00 */
[----:B------:R-:W-:Y:S06]  /*2180*/  @!P2 BRA `(.L_x_16672) ;  /* 0x000000000020a947 */ /* 0x000fec0003800000 */
[----:B-----5:R-:W-:Y:S01]  /*2190*/  SHF.L.U32 R16, R117, 0x10, RZ ;  /* 0x0000001075107819 */ /* 0x020fe200000006ff */
[----:B------:R-:W-:Y:S06]  /*21a0*/  BRA `(.L_x_16672) ;  /* 0x0000000000187947 */ /* 0x000fec0003800000 */
.L_x_16671:
[----:B------:R-:W2:Y:S01]  /*21b0*/  LDL R17, [R1+0x118] ;  /* 0x0001180001117983 */ /* 0x000ea20000100800 */
[----:B-----5:R-:W-:-:S05]  /*21c0*/  SHF.L.U32 R16, R113, 0x10, RZ ;  /* 0x0000001071107819 */ /* 0x020fca00000006ff */
[----:B------:R-:W-:-:S04]  /*21d0*/  FMUL.FTZ R16, R16, UR8 ;  /* 0x0000000810107c20 */ /* 0x000fc80008410000 */
[----:B--2---:R-:W-:Y:S01]  /*21e0*/  FMUL.FTZ R16, R17, R16 ;  /* 0x0000001011107220 */ /* 0x004fe20000410000 */
[----:B------:R-:W-:-:S05]  /*21f0*/  @P2 SHF.L.U32 R17, R117, 0x10, RZ ;  /* 0x0000001075112819 */ /* 0x000fca00000006ff */
[----:B------:R-:W-:-:S07]  /*2200*/  @P2 FADD.FTZ R16, R17, R16 ;  /* 0x0000001011102221 */ /* 0x000fce0000010000 */
.L_x_16672:
[----:B------:R-:W-:Y:S05]  /*2210*/  BSYNC B1 ;  /* 0x0000000000017941 */ /* 0x000fea0003800000 */
.L_x_16670:
[----:B------:R-:W-:Y:S04]  /*2220*/  BSSY B1, `(.L_x_16673) ;  /* 0x000000f000017945 */ /* 0x000fe80003800000 */
[----:B------:R-:W-:Y:S05]  /*2230*/  @P3 BRA `(.L_x_16674) ;  /* 0x0000000000143947 */ /* 0x000fea0003800000 */
[----:B------:R-:W-:Y:S01]  /*2240*/  HFMA2.MMA R17, -RZ, RZ, 0, 0 ;  /* 0x00000000ff117435 */ /* 0x000fe200000001ff */
[----:B------:R-:W-:Y:S10]  /*2250*/  @!P2 BRA `(.L_x_16675) ;  /* 0x00000000002ca947 */ /* 0x000ff40003800000 */
[----:B-----5:R-:W-:-:S04]  /*2260*/  PRMT R17, R117, 0x7632, R17 ;  /* 0x0000763275117816 */ /* 0x020fc80000000011 */
[----:B------:R-:W-:Y:S01]  /*2270*/  SHF.L.U32 R17, R17, 0x10, RZ ;  /* 0x0000001011117819 */ /* 0x000fe200000006ff */
[----:B------:R-:W-:Y:S06]  /*2280*/  BRA `(.L_x_16675) ;  /* 0x0000000000207947 */ /* 0x000fec0003800000 */
.L_x_16674:
        /* <DEDUP_REMOVED lines=8> */
.L_x_16675:
[----:B------:R-:W-:Y:S05]  /*2310*/  BSYNC B1 ;  /* 0x0000000000017941 */ /* 0x000fea0003800000 */
.L_x_16673:
[----:B------:R-:W-:Y:S04]  /*2320*/  BSSY B1, `(.L_x_16676) ;  /* 0x000000c000017945 */ /* 0x000fe80003800000 */
[----:B------:R-:W-:Y:S05]  /*2330*/  @P3 BRA `(.L_x_16677) ;  /* 0x0000000000103947 */ /* 0x000fea0003800000 */
[----:B------:R-:W-:Y:S01]  /*2340*/  MOV R18, RZ ;  /* 0x000000ff00127202 */ /* 0x000fe20000000f00 */
[----:B------:R-:W-:Y:S06]  /*2350*/  @!P2 BRA `(.L_x_16678) ;  /* 0x000000000020a947 */ /* 0x000fec0003800000 */
[----:B-----5:R-:W-:Y:S01]  /*2360*/  SHF.L.U32 R18, R118, 0x10, RZ ;  /* 0x0000001076127819 */ /* 0x020fe200000006ff */
[----:B------:R-:W-:Y:S06]  /*2370*/  BRA `(.L_x_16678) ;  /* 0x0000000000187947 */ /* 0x000fec0003800000 */
.L_x_16677:
[----:B------:R-:W2:Y:S01]  /*2380*/  LDL R19, [R1+0x120] ;  /* 0x0001200001137983 */ /* 0x000ea20000100800 */
[----:B-----5:R-:W-:-:S05]  /*2390*/  SHF.L.U32 R18, R114, 0x10, RZ ;  /* 0x0000001072127819 */ /* 0x020fca00000006ff */
[----:B------:R-:W-:-:S04]  /*23a0*/  FMUL.FTZ R18, R18, UR8 ;  /* 0x0000000812127c20 */ /* 0x000fc80008410000 */
[----:B--2---:R-:W-:Y:S01]  /*23b0*/  FMUL.FTZ R18, R19, R18 ;  /* 0x0000001213127220 */ /* 0x004fe20000410000 */
[----:B------:R-:W-:-:S05]  /*23c0*/  @P2 SHF.L.U32 R19, R118, 0x10, RZ ;  /* 0x0000001076132819 */ /* 0x000fca00000006ff */
[----:B------:R-:W-:-:S07]  /*23d0*/  @P2 FADD.FTZ R18, R19, R18 ;  /* 0x0000001213122221 */ /* 0x000fce0000010000 */
.L_x_16678:
[----:B------:R-:W-:Y:S05]  /*23e0*/  BSYNC B1 ;  /* 0x0000000000017941 */ /* 0x000fea0003800000 */
.L_x_16676:
[----:B------:R-:W-:Y:S04]  /*23f0*/  BSSY B1, `(.L_x_16679) ;  /* 0x000000f000017945 */ /* 0x000fe80003800000 */
[----:B------:R-:W-:Y:S05]  /*2400*/  @P3 BRA `(.L_x_16680) ;  /* 0x0000000000143947 */ /* 0x000fea0003800000 */
[----:B------:R-:W-:Y:S01]  /*2410*/  HFMA2.MMA R19, -RZ, RZ, 0, 0 ;  /* 0x00000000ff137435 */ /* 0x000fe200000001ff */
[----:B------:R-:W-:Y:S10]  /*2420*/  @!P2 BRA `(.L_x_16681) ;  /* 0x00000000002ca947 */ /* 0x000ff40003800000 */
[----:B-----5:R-:W-:-:S04]  /*2430*/  PRMT R19, R118, 0x7632, R19 ;  /* 0x0000763276137816 */ /* 0x020fc80000000013 */
[----:B------:R-:W-:Y:S01]  /*2440*/  SHF.L.U32 R19, R19, 0x10, RZ ;  /* 0x0000001013137819 */ /* 0x000fe200000006ff */
[----:B------:R-:W-:Y:S06]  /*2450*/  BRA `(.L_x_16681) ;  /* 0x0000000000207947 */ /* 0x000fec0003800000 */
.L_x_16680:
        /* <DEDUP_REMOVED lines=8> */
.L_x_16681:
[----:B------:R-:W-:Y:S05]  /*24e0*/  BSYNC B1 ;  /* 0x0000000000017941 */ /* 0x000fea0003800000 */
.L_x_16679:
[----:B------:R-:W-:Y:S04]  /*24f0*/  BSSY B1, `(.L_x_16682) ;  /* 0x000000c000017945 */ /* 0x000fe80003800000 */
[----:B------:R-:W-:Y:S05]  /*2500*/  @P3 BRA `(.L_x_16683) ;  /* 0x0000000000103947 */ /* 0x000fea0003800000 */
[----:B------:R-:W-:Y:S01]  /*2510*/  MOV R20, RZ ;  /* 0x000000ff00147202 */ /* 0x000fe20000000f00 */
[----:B------:R-:W-:Y:S06]  /*2520*/  @!P2 BRA `(.L_x_16684) ;  /* 0x000000000020a947 */ /* 0x000fec0003800000 */
[----:B-----5:R-:W-:Y:S01]  /*2530*/  SHF.L.U32 R20, R119, 0x10, RZ ;  /* 0x0000001077147819 */ /* 0x020fe200000006ff */
[----:B------:R-:W-:Y:S06]  /*2540*/  BRA `(.L_x_16684) ;  /* 0x0000000000187947 */ /* 0x000fec0003800000 */
.L_x_16683:
[----:B------:R-:W2:Y:S01]  /*2550*/  LDL R21, [R1+0x128] ;  /* 0x0001280001157983 */ /* 0x000ea20000100800 */
[----:B-----5:R-:W-:-:S05]  /*2560*/  SHF.L.U32 R20, R115, 0x10, RZ ;  /* 0x0000001073147819 */ /* 0x020fca00000006ff */
[----:B------:R-:W-:-:S04]  /*2570*/  FMUL.FTZ R20, R20, UR8 ;  /* 0x0000000814147c20 */ /* 0x000fc80008410000 */
[----:B--2---:R-:W-:Y:S01]  /*2580*/  FMUL.FTZ R20, R21, R20 ;  /* 0x0000001415147220 */ /* 0x004fe20000410000 */
[----:B------:R-:W-:-:S05]  /*2590*/  @P2 SHF.L.U32 R21, R119, 0x10, RZ ;  /* 0x0000001077152819 */ /* 0x000fca00000006ff */
[----:B------:R-:W-:-:S07]  /*25a0*/  @P2 FADD.FTZ R20, R21, R20 ;  /* 0x0000001415142221 */ /* 0x000fce0000010000 */
.L_x_16684:
[----:B------:R-:W-:Y:S05]  /*25b0*/  BSYNC B1 ;  /* 0x0000000000017941 */ /* 0x000fea0003800000 */
.L_x_16682:
[----:B------:R-:W-:Y:S04]  /*25c0*/  BSSY B1, `(.L_x_16685) ;  /* 0x000000f000017945 */ /* 0x000fe80003800000 */
[----:B------:R-:W-:Y:S05]  /*25d0*/  @P3 BRA `(.L_x_16686) ;  /* 0x0000000000143947 */ /* 0x000fea0003800000 */
[----:B------:R-:W-:Y:S01]  /*25e0*/  HFMA2.MMA R21, -RZ, RZ, 0, 0 ;  /* 0x00000000ff157435 */ /* 0x000fe200000001ff */
[----:B------:R-:W-:Y:S10]  /*25f0*/  @!P2 BRA `(.L_x_16687) ;  /* 0x00000000002ca947 */ /* 0x000ff40003800000 */
[----:B-----5:R-:W-:-:S04]  /*2600*/  PRMT R21, R119, 0x7632, R21 ;  /* 0x0000763277157816 */ /* 0x020fc80000000015 */
[----:B------:R-:W-:Y:S01]  /*2610*/  SHF.L.U32 R21, R21, 0x10, RZ ;  /* 0x0000001015157819 */ /* 0x000fe200000006ff */
[----:B------:R-:W-:Y:S06]  /*2620*/  BRA `(.L_x_16687) ;  /* 0x0000000000207947 */ /* 0x000fec0003800000 */
.L_x_16686:
[----:B0-----:R-:W2:Y:S01]  /*2630*/  LDL R121, [R1+0x12c] ;  /* 0x00012c0001797983 */ /* 0x001ea20000100800 */
[----:B-----5:R-:W-:Y:S02]  /*2640*/  PRMT R21, R115, 0x7632, R21 ;  /* 0x0000763273157816 */ /* 0x020fe40000000015 */
[----:B------:R-:W-:Y:S02]  /*2650*/  @P2 PRMT R120, R119, 0x7632, R120 ;  /* 0x0000763277782816 */ /* 0x000fe40000000078 */
[----:B------:R-:W-:Y:S02]  /*2660*/  SHF.L.U32 R21, R21, 0x10, RZ ;  /* 0x0000001015157819 */ /* 0x000fe400000006ff */
[----:B------:R-:W-:-:S03]  /*2670*/  @P2 SHF.L.U32 R120, R120, 0x10, RZ ;  /* 0x0000001078782819 */ /* 0x000fc600000006ff */
[----:B------:R-:W-:-:S04]  /*2680*/  FMUL.FTZ R21, R21, UR8 ;  /* 0x0000000815157c20 */ /* 0x000fc80008410000 */
[----:B--2---:R-:W-:-:S04]  /*2690*/  FMUL.FTZ R21, R121, R21 ;  /* 0x0000001579157220 */ /* 0x004fc80000410000 */
[----:B------:R-:W-:-:S07]  /*26a0*/  @P2 FADD.FTZ R21, R120, R21 ;  /* 0x0000001578152221 */ /* 0x000fce0000010000 */
.L_x_16687:
[----:B------:R-:W-:Y:S05]  /*26b0*/  BSYNC B1 ;  /* 0x0000000000017941 */ /* 0x000fea0003800000 */
.L_x_16685:
        /* <DEDUP_REMOVED lines=9> */
.L_x_16663:
[----:B------:R-:W-:Y:S05]  /*2750*/  BSYNC B0 ;  /* 0x0000000000007941 */ /* 0x000fea0003800000 */
.L_x_16662:
        /* <DEDUP_REMOVED lines=18> */
.L_x_16691:
[----:B------:R-:W2:Y:S01]  /*2880*/  LDL R23, [R1+0xf0] ;  /* 0x0000f00001177983 */ /* 0x000ea20000100800 */
[----:B-----5:R-:W-:-:S05]  /*2890*/  SHF.L.U32 R22, R112, 0x10, RZ ;  /* 0x0000001070167819 */ /* 0x020fca00000006ff */
[----:B------:R-:W-:-:S04]  /*28a0*/  FMUL.FTZ R22, R22, UR8 ;  /* 0x0000000816167c20 */ /* 0x000fc80008410000 */
[----:B--2---:R-:W-:Y:S01]  /*28b0*/  FMUL.FTZ R22, R23, R22 ;  /* 0x0000001617167220 */ /* 0x004fe20000410000 */
[----:B------:R-:W-:-:S05]  /*28c0*/  @P2 SHF.L.U32 R23, R116, 0x10, RZ ;  /* 0x0000001074172819 */ /* 0x000fca00000006ff */
[----:B------:R-:W-:-:S07]  /*28d0*/  @P2 FADD.FTZ R22, R23, R22 ;  /* 0x0000001617162221 */ /* 0x000fce0000010000 */
.L_x_16692:
[----:B------:R-:W-:Y:S05]  /*28e0*/  BSYNC B1 ;  /* 0x0000000000017941 */ /* 0x000fea0003800000 */
.L_x_16690:
[----:B------:R-:W-:Y:S04]  /*28f0*/  BSSY B1, `(.L_x_16693) ;  /* 0x000000f000017945 */ /* 0x000fe80003800000 */
[----:B------:R-:W-:Y:S05]  /*2900*/  @P3 BRA `(.L_x_16694) ;  /* 0x0000000000143947 */ /* 0x000fea0003800000 */
[----:B------:R-:W-:Y:S01]  /*2910*/  HFMA2.MMA R23, -RZ, RZ, 0, 0 ;  /* 0x00000000ff177435 */ /* 0x000fe200000001ff */
[----:B------:R-:W-:Y:S10]  /*2920*/  @!P2 BRA `(.L_x_16695) ;  /* 0x00000000002ca947 */ /* 0x000ff40003800000 */
[----:B-----5:R-:W-:-:S04]  /*2930*/  PRMT R23, R116, 0x7632, R23 ;  /* 0x0000763274177816 */ /* 0x020fc80000000017 */
[----:B------:R-:W-:Y:S01]  /*2940*/  SHF.L.U32 R23, R23, 0x10, RZ ;  /* 0x0000001017177819 */ /* 0x000fe200000006ff */
[----:B------:R-:W-:Y:S06]  /*2950*/  BRA `(.L_x_16695) ;  /* 0x0000000000207947 */ /* 0x000fec0003800000 */
.L_x_16694:
        /* <DEDUP_REMOVED lines=8> */
.L_x_16695:
[----:B------:R-:W-:Y:S05]  /*29e0*/  BSYNC B1 ;  /* 0x0000000000017941 */ /* 0x000fea0003800000 */
.L_x_16693:
[----:B------:R-:W-:Y:S04]  /*29f0*/  BSSY B1, `(.L_x_16696) ;  /* 0x000000c000017945 */ /* 0x000fe80003800000 */
[----:B------:R-:W-:Y:S05]  /*2a00*/  @P3 BRA `(.L_x_16697) ;  /* 0x0000000000103947 */ /* 0x000fea0003800000 */
[----:B------:R-:W-:Y:S01]  /*2a10*/  MOV R24, RZ ;  /* 0x000000ff00187202 */ /* 0x000fe20000000f00 */
[----:B------:R-:W-:Y:S06]  /*2a20*/  @!P2 BRA `(.L_x_16698) ;  /* 0x000000000020a947 */ /* 0x000fec0003800000 */
[----:B-----5:R-:W-:Y:S01]  /*2a30*/  SHF.L.U32 R24, R117, 0x10, RZ ;  /* 0x0000001075187819 */ /* 0x020fe200000006ff */
[----:B------:R-:W-:Y:S06]  /*2a40*/  BRA `(.L_x_16698) ;  /* 0x0000000000187947 */ /* 0x000fec0003800000 */
.L_x_16697:
[----:B------:R-:W2:Y:S01]  /*2a50*/  LDL R25, [R1+0xf8] ;  /* 0x0000f80001197983 */ /* 0x000ea20000100800 */
[----:B-----5:R-:W-:-:S05]  /*2a60*/  SHF.L.U32 R24, R113, 0x10, RZ ;  /* 0x0000001071187819 */ /* 0x020fca00000006ff */
[----:B------:R-:W-:-:S04]  /*2a70*/  FMUL.FTZ R24, R24, UR8 ;  /* 0x0000000818187c20 */ /* 0x000fc80008410000 */
[----:B--2---:R-:W-:Y:S01]  /*2a80*/  FMUL.FTZ R24, R25, R24 ;  /* 0x0000001819187220 */ /* 0x004fe20000410000 */
[----:B------:R-:W-:-:S05]  /*2a90*/  @P2 SHF.L.U32 R25, R117, 0x10, RZ ;  /* 0x0000001075192819 */ /* 0x000fca00000006ff */
[----:B------:R-:W-:-:S07]  /*2aa0*/  @P2 FADD.FTZ R24, R25, R24 ;  /* 0x0000001819182221 */ /* 0x000fce0000010000 */
.L_x_16698:
[----:B------:R-:W-:Y:S05]  /*2ab0*/  BSYNC B1 ;  /* 0x0000000000017941 */ /* 0x000fea0003800000 */
.L_x_16696:
[----:B------:R-:W-:Y:S04]  /*2ac0*/  BSSY B1, `(.L_x_16699) ;  /* 0x000000f000017945 */ /* 0x000fe80003800000 */
[----:B------:R-:W-:Y:S05]  /*2ad0*/  @P3 BRA `(.L_x_16700) ;  /* 0x0000000000143947 */ /* 0x000fea0003800000 */
[----:B------:R-:W-:Y:S01]  /*2ae0*/  HFMA2.MMA R25, -RZ, RZ, 0, 0 ;  /* 0x00000000ff197435 */ /* 0x000fe200000001ff */
[----:B------:R-:W-:Y:S10]  /*2af0*/  @!P2 BRA `(.L_x_16701) ;  /* 0x00000000002ca947 */ /* 0x000ff40003800000 */
[----:B-----5:R-:W-:-:S04]  /*2b00*/  PRMT R25, R117, 0x7632, R25 ;  /* 0x0000763275197816 */ /* 0x020fc80000000019 */
[----:B------:R-:W-:Y:S01]  /*2b10*/  SHF.L.U32 R25, R25, 0x10, RZ ;  /* 0x0000001019197819 */ /* 0x000fe200000006ff */
[----:B------:R-:W-:Y:S06]  /*2b20*/  BRA `(.L_x_16701) ;  /* 0x0000000000207947 */ /* 0x000fec0003800000 */
.L_x_16700:
        /* <DEDUP_REMOVED lines=8> */
.L_x_16701:
[----:B------:R-:W-:Y:S05]  /*2bb0*/  BSYNC B1 ;  /* 0x0000000000017941 */ /* 0x000fea0003800000 */
.L_x_16699:
[----:B------:R-:W-:Y:S04]  /*2bc0*/  BSSY B1, `(.L_x_16702) ;  /* 0x000000c000017945 */ /* 0x000fe80003800000 */
[----:B------:R-:W-:Y:S05]  /*2bd0*/  @P3 BRA `(.L_x_16703) ;  /* 0x0000000000103947 */ /* 0x000fea0003800000 */
[----:B------:R-:W-:Y:S01]  /*2be0*/  MOV R26, RZ ;  /* 0x000000ff001a7202 */ /* 0x000fe20000000f00 */
[----:B------:R-:W-:Y:S06]  /*2bf0*/  @!P2 BRA `(.L_x_16704) ;  /* 0x000000000020a947 */ /* 0x000fec0003800000 */
[----:B-----5:R-:W-:Y:S01]  /*2c00*/  SHF.L.U32 R26, R118, 0x10, RZ ;  /* 0x00000010761a7819 */ /* 0x020fe200000006ff */
[----:B------:R-:W-:Y:S06]  /*2c10*/  BRA `(.L_x_16704) ;  /* 0x0000000000187947 */ /* 0x000fec0003800000 */
.L_x_16703:
[----:B------:R-:W2:Y:S01]  /*2c20*/  LDL R27, [R1+0x100] ;  /* 0x00010000011b7983 */ /* 0x000ea20000100800 */
[----:B-----5:R-:W-:-:S05]  /*2c30*/  SHF.L.U32 R26, R114, 0x10, RZ ;  /* 0x00000010721a7819 */ /* 0x020fca00000006ff */
[----:B------:R-:W-:-:S04]  /*2c40*/  FMUL.FTZ R26, R26, UR8 ;  /* 0x000000081a1a7c20 */ /* 0x000fc80008410000 */
[----:B--2---:R-:W-:Y:S01]  /*2c50*/  FMUL.FTZ R26, R27, R26 ;  /* 0x0000001a1b1a7220 */ /* 0x004fe20000410000 */
[----:B------:R-:W-:-:S05]  /*2c60*/  @P2 SHF.L.U32 R27, R118, 0x10, RZ ;  /* 0x00000010761b2819 */ /* 0x000fca00000006ff */
[----:B------:R-:W-:-:S07]  /*2c70*/  @P2 FADD.FTZ R26, R27, R26 ;  /* 0x0000001a1b1a2221 */ /* 0x000fce0000010000 */
.L_x_16704:
[----:B------:R-:W-:Y:S05]  /*2c80*/  BSYNC B1 ;  /* 0x0000000000017941 */ /* 0x000fea0003800000 */
.L_x_16702:
[----:B------:R-:W-:Y:S04]  /*2c90*/  BSSY B1, `(.L_x_16705) ;  /* 0x000000f000017945 */ /* 0x000fe80003800000 */
[----:B------:R-:W-:Y:S05]  /*2ca0*/  @P3 BRA `(.L_x_16706) ;  /* 0x0000000000143947 */ /* 0x000fea0003800000 */
[----:B------:R-:W-:Y:S01]  /*2cb0*/  HFMA2.MMA R27, -RZ, RZ, 0, 0 ;  /* 0x00000000ff1b7435 */ /* 0x000fe200000001ff */
[----:B------:R-:W-:Y:S10]  /*2cc0*/  @!P2 BRA `(.L_x_16707) ;  /* 0x00000000002ca947 */ /* 0x000ff40003800000 */
[----:B-----5:R-:W-:-:S04]  /*2cd0*/  PRMT R27, R118, 0x7632, R27 ;  /* 0x00007632761b7816 */ /* 0x020fc8000000001b */
[----:B------:R-:W-:Y:S01]  /*2ce0*/  SHF.L.U32 R27, R27, 0x10, RZ ;  /* 0x000000101b1b7819 */ /* 0x000fe200000006ff */
[----:B------:R-:W-:Y:S06]  /*2cf0*/  BRA `(.L_x_16707) ;  /* 0x0000000000207947 */ /* 0x000fec0003800000 */
.L_x_16706:
        /* <DEDUP_REMOVED lines=8> */
.L_x_16707:
[----:B------:R-:W-:Y:S05]  /*2d80*/  BSYNC B1 ;  /* 0x0000000000017941 */ /* 0x000fea0003800000 */
.L_x_16705:
[----:B------:R-:W-:Y:S04]  /*2d90*/  BSSY B1, `(.L_x_16708) ;  /* 0x000000c000017945 */ /* 0x000fe80003800000 */
[----:B------:R-:W-:Y:S05]  /*2da0*/  @P3 BRA `(.L_x_16709) ;  /* 0x0000000000103947 */ /* 0x000fea0003800000 */
[----:B------:R-:W-:Y:S01]  /*2db0*/  MOV R28, RZ ;  /* 0x000000ff001c7202 */ /* 0x000fe20000000f00 */
[----:B------:R-:W-:Y:S06]  /*2dc0*/  @!P2 BRA `(.L_x_16710) ;  /* 0x000000000020a947 */ /* 0x000fec0003800000 */
[----:B-----5:R-:W-:Y:S01]  /*2dd0*/  SHF.L.U32 R28, R119, 0x10, RZ ;  /* 0x00000010771c7819 */ /* 0x020fe200000006ff */
[----:B------:R-:W-:Y:S06]  /*2de0*/  BRA `(.L_x_16710) ;  /* 0x0000000000187947 */ /* 0x000fec0003800000 */
.L_x_16709:
[----:B------:R-:W2:Y:S01]  /*2df0*/  LDL R29, [R1+0x108] ;  /* 0x00010800011d7983 */ /* 0x000ea20000100800 */
[----:B-----5:R-:W-:-:S05]  /*2e00*/  SHF.L.U32 R28, R115, 0x10, RZ ;  /* 0x00000010731c7819 */ /* 0x020fca00000006ff */
[----:B------:R-:W-:-:S04]  /*2e10*/  FMUL.FTZ R28, R28, UR8 ;  /* 0x000000081c1c7c20 */ /* 0x000fc80008410000 */
[----:B--2---:R-:W-:Y:S01]  /*2e20*/  FMUL.FTZ R28, R29, R28 ;  /* 0x0000001c1d1c7220 */ /* 0x004fe20000410000 */
[----:B------:R-:W-:-:S05]  /*2e30*/  @P2 SHF.L.U32 R29, R119, 0x10, RZ ;  /* 0x00000010771d2819 */ /* 0x000fca00000006ff */
[----:B------:R-:W-:-:S07]  /*2e40*/  @P2 FADD.FTZ R28, R29, R28 ;  /* 0x0000001c1d1c2221 */ /* 0x000fce0000010000 */
.L_x_16710:
[----:B------:R-:W-:Y:S05]  /*2e50*/  BSYNC B1 ;  /* 0x0000000000017941 */ /* 0x000fea0003800000 */
.L_x_16708:
[----:B------:R-:W-:Y:S04]  /*2e60*/  BSSY B1, `(.L_x_16711) ;  /* 0x000000f000017945 */ /* 0x000fe80003800000 */
[----:B------:R-:W-:Y:S05]  /*2e70*/  @P3 BRA `(.L_x_16712) ;  /* 0x0000000000143947 */ /* 0x000fea0003800000 */
[----:B------:R-:W-:Y:S01]  /*2e80*/  HFMA2.MMA R29, -RZ, RZ, 0, 0 ;  /* 0x00000000ff1d7435 */ /* 0x000fe200000001ff */
[----:B------:R-:W-:Y:S10]  /*2e90*/  @!P2 BRA `(.L_x_16713) ;  /* 0x00000000002ca947 */ /* 0x000ff40003800000 */
[----:B-----5:R-:W-:-:S04]  /*2ea0*/  PRMT R29, R119, 0x7632, R29 ;  /* 0x00007632771d7816 */ /* 0x020fc8000000001d */
[----:B------:R-:W-:Y:S01]  /*2eb0*/  SHF.L.U32 R29, R29, 0x10, RZ ;  /* 0x000000101d1d7819 */ /* 0x000fe200000006ff */
[----:B------:R-:W-:Y:S06]  /*2ec0*/  BRA `(.L_x_16713) ;  /* 0x0000000000207947 */ /* 0x000fec0003800000 */
.L_x_16712:
        /* <DEDUP_REMOVED lines=8> */
.L_x_16713:
[----:B------:R-:W-:Y:S05]  /*2f50*/  BSYNC B1 ;  /* 0x0000000000017941 */ /* 0x000fea0003800000 */
.L_x_16711:
        /* <DEDUP_REMOVED lines=9> */
.L_x_16689:
[----:B------:R-:W-:Y:S05]  /*2ff0*/  BSYNC B0 ;  /* 0x0000000000007941 */ /* 0x000fea0003800000 */
.L_x_16688:
[----:B------:R-:W-:Y:S01]  /*3000*/  LOP3.LUT P2, RZ, R3, 0x800, RZ, 0xc0, !PT ;  /* 0x0000080003ff7812 */ /* 0x000fe2000784c0ff */
[----:B------:R-:W-:-:S12]  /*3010*/  BSSY B0, `(.L_x_16714) ;  /* 0x0000088000007945 */ /* 0x000fd80003800000 */
[----:B------:R-:W-:Y:S05]  /*3020*/  @!P2 BRA `(.L_x_16715) ;  /* 0x000000080018a947 */ /* 0x000fea0003800000 */
[----:B------:R-:W0:Y:S01]  /*3030*/  @P1 LDC.64 R30, c[0x0][0x220] ;  /* 0x00008800ff1e1b82 */ /* 0x000e220000000a00 */
        /* <DEDUP_REMOVED lines=14> */
.L_x_16717:
[----:B------:R-:W2:Y:S01]  /*3120*/  LDL R31, [R1+0xd0] ;  /* 0x0000d000011f7983 */ /* 0x000ea20000100800 */
[----:B-----5:R-:W-:-:S05]  /*3130*/  SHF.L.U32 R30, R112, 0x10, RZ ;  /* 0x00000010701e7819 */ /* 0x020fca00000006ff */
[----:B------:R-:W-:-:S04]  /*3140*/  FMUL.FTZ R30, R30, UR8 ;  /* 0x000000081e1e7c20 */ /* 0x000fc80008410000 */
[----:B--2---:R-:W-:Y:S01]  /*3150*/  FMUL.FTZ R30, R31, R30 ;  /* 0x0000001e1f1e7220 */ /* 0x004fe20000410000 */
[----:B------:R-:W-:-:S05]  /*3160*/  @P2 SHF.L.U32 R31, R116, 0x10, RZ ;  /* 0x00000010741f2819 */ /* 0x000fca00000006ff */
[----:B------:R-:W-:-:S07]  /*3170*/  @P2 FADD.FTZ R30, R31, R30 ;  /* 0x0000001e1f1e2221 */ /* 0x000fce0000010000 */
.L_x_16718:
[----:B------:R-:W-:Y:S05]  /*3180*/  BSYNC B1 ;  /* 0x0000000000017941 */ /* 0x000fea0003800000 */
.L_x_16716:
[----:B------:R-:W-:Y:S04]  /*3190*/  BSSY B1, `(.L_x_16719) ;  /* 0x000000f000017945 */ /* 0x000fe80003800000 */
[----:B------:R-:W-:Y:S05]  /*31a0*/  @P3 BRA `(.L_x_16720) ;  /* 0x0000000000143947 */ /* 0x000fea0003800000 */
[----:B------:R-:W-:Y:S01]  /*31b0*/  HFMA2.MMA R31, -RZ, RZ, 0, 0 ;  /* 0x00000000ff1f7435 */ /* 0x000fe200000001ff */
[----:B------:R-:W-:Y:S10]  /*31c0*/  @!P2 BRA `(.L_x_16721) ;  /* 0x00000000002ca947 */ /* 0x000ff40003800000 */
[----:B-----5:R-:W-:-:S04]  /*31d0*/  PRMT R31, R116, 0x7632, R31 ;  /* 0x00007632741f7816 */ /* 0x020fc8000000001f */
[----:B------:R-:W-:Y:S01]  /*31e0*/  SHF.L.U32 R31, R31, 0x10, RZ ;  /* 0x000000101f1f7819 */ /* 0x000fe200000006ff */
[----:B------:R-:W-:Y:S06]  /*31f0*/  BRA `(.L_x_16721) ;  /* 0x0000000000207947 */ /* 0x000fec0003800000 */
.L_x_16720:
        /* <DEDUP_REMOVED lines=8> */
.L_x_16721:
[----:B------:R-:W-:Y:S05]  /*3280*/  BSYNC B1 ;  /* 0x0000000000017941 */ /* 0x000fea0003800000 */
.L_x_16719:
[----:B------:R-:W-:Y:S04]  /*3290*/  BSSY B1, `(.L_x_16722) ;  /* 0x000000c000017945 */ /* 0x000fe80003800000 */
[----:B------:R-:W-:Y:S05]  /*32a0*/  @P3 BRA `(.L_x_16723) ;  /* 0x0000000000103947 */ /* 0x000fea0003800000 */
[----:B------:R-:W-:Y:S01]  /*32b0*/  MOV R32, RZ ;  /* 0x000000ff00207202 */ /* 0x000fe20000000f00 */
[----:B------:R-:W-:Y:S06]  /*32c0*/  @!P2 BRA `(.L_x_16724) ;  /* 0x000000000020a947 */ /* 0x000fec0003800000 */
[----:B-----5:R-:W-:Y:S01]  /*32d0*/  SHF.L.U32 R32, R117, 0x10, RZ ;  /* 0x0000001075207819 */ /* 0x020fe200000006ff */
[----:B------:R-:W-:Y:S06]  /*32e0*/  BRA `(.L_x_16724) ;  /* 0x0000000000187947 */ /* 0x000fec0003800000 */
.L_x_16723:
[----:B------:R-:W2:Y:S01]  /*32f0*/  LDL R33, [R1+0xd8] ;  /* 0x0000d80001217983 */ /* 0x000ea20000100800 */
[----:B-----5:R-:W-:-:S05]  /*3300*/  SHF.L.U32 R32, R113, 0x10, RZ ;  /* 0x0000001071207819 */ /* 0x020fca00000006ff */
[----:B------:R-:W-:-:S04]  /*3310*/  FMUL.FTZ R32, R32, UR8 ;  /* 0x0000000820207c20 */ /* 0x000fc80008410000 */
[----:B--2---:R-:W-:Y:S01]  /*3320*/  FMUL.FTZ R32, R33, R32 ;  /* 0x0000002021207220 */ /* 0x004fe20000410000 */
[----:B------:R-:W-:-:S05]  /*3330*/  @P2 SHF.L.U32 R33, R117, 0x10, RZ ;  /* 0x0000001075212819 */ /* 0x000fca00000006ff */
[----:B------:R-:W-:-:S07]  /*3340*/  @P2 FADD.FTZ R32, R33, R32 ;  /* 0x0000002021202221 */ /* 0x000fce0000010000 */
.L_x_16724:
[----:B------:R-:W-:Y:S05]  /*3350*/  BSYNC B1 ;  /* 0x0000000000017941 */ /* 0x000fea0003800000 */
.L_x_16722:
[----:B------:R-:W-:Y:S04]  /*3360*/  BSSY B1, `(.L_x_16725) ;  /* 0x000000f000017945 */ /* 0x000fe80003800000 */
[----:B------:R-:W-:Y:S05]  /*3370*/  @P3 BRA `(.L_x_16726) ;  /* 0x0000000000143947 */ /* 0x000fea0003800000 */
[----:B------:R-:W-:Y:S01]  /*3380*/  HFMA2.MMA R33, -RZ, RZ, 0, 0 ;  /* 0x00000000ff217435 */ /* 0x000fe200000001ff */
[----:B------:R-:W-:Y:S10]  /*3390*/  @!P2 BRA `(.L_x_16727) ;  /* 0x00000000002ca947 */ /* 0x000ff40003800000 */
[----:B-----5:R-:W-:-:S04]  /*33a0*/  PRMT R33, R117, 0x7632, R33 ;  /* 0x0000763275217816 */ /* 0x020fc80000000021 */
[----:B------:R-:W-:Y:S01]  /*33b0*/  SHF.L.U32 R33, R33, 0x10, RZ ;  /* 0x0000001021217819 */ /* 0x000fe200000006ff */
[----:B------:R-:W-:Y:S06]  /*33c0*/  BRA `(.L_x_16727) ;  /* 0x0000000000207947 */ /* 0x000fec0003800000 */
.L_x_16726:
        /* <DEDUP_REMOVED lines=8> */
.L_x_16727:
[----:B------:R-:W-:Y:S05]  /*3450*/  BSYNC B1 ;  /* 0x0000000000017941 */ /* 0x000fea0003800000 */
.L_x_16725:
[----:B------:R-:W-:Y:S04]  /*3460*/  BSSY B1, `(.L_x_16728) ;  /* 0x000000c000017945 */ /* 0x000fe80003800000 */
[----:B------:R-:W-:Y:S05]  /*3470*/  @P3 BRA `(.L_x_16729) ;  /* 0x0000000000103947 */ /* 0x000fea0003800000 */
[----:B------:R-:W-:Y:S01]  /*3480*/  MOV R34, RZ ;  /* 0x000000ff00227202 */ /* 0x000fe20000000f00 */
[----:B------:R-:W-:Y:S06]  /*3490*/  @!P2 BRA `(.L_x_16730) ;  /* 0x000000000020a947 */ /* 0x000fec0003800000 */
[----:B-----5:R-:W-:Y:S01]  /*34a0*/  SHF.L.U32 R34, R118, 0x10, RZ ;  /* 0x0000001076227819 */ /* 0x020fe200000006ff */
[----:B------:R-:W-:Y:S06]  /*34b0*/  BRA `(.L_x_16730) ;  /* 0x0000000000187947 */ /* 0x000fec0003800000 */
.L_x_16729:
[----:B------:R-:W2:Y:S01]  /*34c0*/  LDL R35, [R1+0xe0] ;  /* 0x0000e00001237983 */ /* 0x000ea20000100800 */
[----:B-----5:R-:W-:-:S05]  /*34d0*/  SHF.L.U32 R34, R114, 0x10, RZ ;  /* 0x0000001072227819 */ /* 0x020fca00000006ff */
[----:B------:R-:W-:-:S04]  /*34e0*/  FMUL.FTZ R34, R34, UR8 ;  /* 0x0000000822227c20 */ /* 0x000fc80008410000 */
[----:B--2---:R-:W-:Y:S01]  /*34f0*/  FMUL.FTZ R34, R35, R34 ;  /* 0x0000002223227220 */ /* 0x004fe20000410000 */
[----:B------:R-:W-:-:S05]  /*3500*/  @P2 SHF.L.U32 R35, R118, 0x10, RZ ;  /* 0x0000001076232819 */ /* 0x000fca00000006ff */
[----:B------:R-:W-:-:S07]  /*3510*/  @P2 FADD.FTZ R34, R35, R34 ;  /* 0x0000002223222221 */ /* 0x000fce0000010000 */
.L_x_16730:
[----:B------:R-:W-:Y:S05]  /*3520*/  BSYNC B1 ;  /* 0x0000000000017941 */ /* 0x000fea0003800000 */
.L_x_16728:
[----:B------:R-:W-:Y:S04]  /*3530*/  BSSY B1, `(.L_x_16731) ;  /* 0x000000f000017945 */ /* 0x000fe80003800000 */
[----:B------:R-:W-:Y:S05]  /*3540*/  @P3 BRA `(.L_x_16732) ;  /* 0x0000000000143947 */ /* 0x000fea0003800000 */
[----:B------:R-:W-:Y:S01]  /*3550*/  HFMA2.MMA R35, -RZ, RZ, 0, 0 ;  /* 0x00000000ff237435 */ /* 0x000fe200000001ff */
[----:B------:R-:W-:Y:S10]  /*3560*/  @!P2 BRA `(.L_x_16733) ;  /* 0x00000000002ca947 */ /* 0x000ff40003800000 */
[----:B-----5:R-:W-:-:S04]  /*3570*/  PRMT R35, R118, 0x7632, R35 ;  /* 0x0000763276237816 */ /* 0x020fc80000000023 */
[----:B------:R-:W-:Y:S01]  /*3580*/  SHF.L.U32 R35, R35, 0x10, RZ ;  /* 0x0000001023237819 */ /* 0x000fe200000006ff */
[----:B------:R-:W-:Y:S06]  /*3590*/  BRA `(.L_x_16733) ;  /* 0x0000000000207947 */ /* 0x000fec0003800000 */
.L_x_16732:
        /* <DEDUP_REMOVED lines=8> */
.L_x_16733:
[----:B------:R-:W-:Y:S05]  /*3620*/  BSYNC B1 ;  /* 0x0000000000017941 */ /* 0x000fea0003800000 */
.L_x_16731:
[----:B------:R-:W-:Y:S04]  /*3630*/  BSSY B1, `(.L_x_16734) ;  /* 0x000000c000017945 */ /* 0x000fe80003800000 */
[----:B------:R-:W-:Y:S05]  /*3640*/  @P3 BRA `(.L_x_16735) ;  /* 0x0000000000103947 */ /* 0x000fea0003800000 */
[----:B------:R-:W-:Y:S01]  /*3650*/  MOV R36, RZ ;  /* 0x000000ff00247202 */ /* 0x000fe20000000f00 */
[----:B------:R-:W-:Y:S06]  /*3660*/  @!P2 BRA `(.L_x_16736) ;  /* 0x000000000020a947 */ /* 0x000fec0003800000 */
[----:B-----5:R-:W-:Y:S01]  /*3670*/  SHF.L.U32 R36, R119, 0x10, RZ ;  /* 0x0000001077247819 */ /* 0x020fe200000006ff */
[----:B------:R-:W-:Y:S06]  /*3680*/  BRA `(.L_x_16736) ;  /* 0x0000000000187947 */ /* 0x000fec0003800000 */
.L_x_16735:
[----:B------:R-:W2:Y:S01]  /*3690*/  LDL R37, [R1+0xe8] ;  /* 0x0000e80001257983 */ /* 0x000ea20000100800 */
[----:B-----5:R-:W-:-:S05]  /*36a0*/  SHF.L.U32 R36, R115, 0x10, RZ ;  /* 0x0000001073247819 */ /* 0x020fca00000006ff */
[----:B------:R-:W-:-:S04]  /*36b0*/  FMUL.FTZ R36, R36, UR8 ;  /* 0x0000000824247c20 */ /* 0x000fc80008410000 */
[----:B--2---:R-:W-:Y:S01]  /*36c0*/  FMUL.FTZ R36, R37, R36 ;  /* 0x0000002425247220 */ /* 0x004fe20000410000 */
[----:B------:R-:W-:-:S05]  /*36d0*/  @P2 SHF.L.U32 R37, R119, 0x10, RZ ;  /* 0x0000001077252819 */ /* 0x000fca00000006ff */
[----:B------:R-:W-:-:S07]  /*36e0*/  @P2 FADD.FTZ R36, R37, R36 ;  /* 0x0000002425242221 */ /* 0x000fce0000010000 */
.L_x_16736:
[----:B------:R-:W-:Y:S05]  /*36f0*/  BSYNC B1 ;  /* 0x0000000000017941 */ /* 0x000fea0003800000 */
.L_x_16734:
[----:B------:R-:W-:Y:S04]  /*3700*/  BSSY B1, `(.L_x_16737) ;  /* 0x000000f000017945 */ /* 0x000fe80003800000 */
[----:B------:R-:W-:Y:S05]  /*3710*/  @P3 BRA `(.L_x_16738) ;  /* 0x0000000000143947 */ /* 0x000fea0003800000 */
[----:B------:R-:W-:Y:S01]  /*3720*/  HFMA2.MMA R37, -RZ, RZ, 0, 0 ;  /* 0x00000000ff257435 */ /* 0x000fe200000001ff */
[----:B------:R-:W-:Y:S10]  /*3730*/  @!P2 BRA `(.L_x_16739) ;  /* 0x00000000002ca947 */ /* 0x000ff40003800000 */
[----:B-----5:R-:W-:-:S04]  /*3740*/  PRMT R37, R119, 0x7632, R37 ;  /* 0x0000763277257816 */ /* 0x020fc80000000025 */
[----:B------:R-:W-:Y:S01]  /*3750*/  SHF.L.U32 R37, R37, 0x10, RZ ;  /* 0x0000001025257819 */ /* 0x000fe200000006ff */
[----:B------:R-:W-:Y:S06]  /*3760*/  BRA `(.L_x_16739) ;  /* 0x0000000000207947 */ /* 0x000fec0003800000 */
.L_x_16738:
[----:B-12---:R-:W2:Y:S01]  /*3770*/  LDL R121, [R1+0xec] ;  /* 0x0000ec0001797983 */ /* 0x006ea20000100800 */
[----:B-----5:R-:W-:Y:S02]  /*3780*/  PRMT R37, R115, 0x7632, R37 ;  /* 0x0000763273257816 */ /* 0x020fe40000000025 */
[----:B------:R-:W-:Y:S02]  /*3790*/  @P2 PRMT R120, R119, 0x7632, R120 ;  /* 0x0000763277782816 */ /* 0x000fe40000000078 */
[----:B------:R-:W-:Y:S02]  /*37a0*/  SHF.L.U32 R37, R37, 0x10, RZ ;  /* 0x0000001025257819 */ /* 0x000fe400000006ff */
[----:B------:R-:W-:-:S03]  /*37b0*/  @P2 SHF.L.U32 R120, R120, 0x10, RZ ;  /* 0x0000001078782819 */ /* 0x000fc600000006ff */
[----:B------:R-:W-:-:S04]  /*37c0*/  FMUL.FTZ R37, R37, UR8 ;  /* 0x0000000825257c20 */ /* 0x000fc80008410000 */
[----:B--2---:R-:W-:-:S04]  /*37d0*/  FMUL.FTZ R37, R121, R37 ;  /* 0x0000002579257220 */ /* 0x004fc80000410000 */
[----:B------:R-:W-:-:S07]  /*37e0*/  @P2 FADD.FTZ R37, R120, R37 ;  /* 0x0000002578252221 */ /* 0x000fce0000010000 */
.L_x_16739:
[----:B------:R-:W-:Y:S05]  /*37f0*/  BSYNC B1 ;  /* 0x0000000000017941 */ /* 0x000fea0003800000 */
.L_x_16737:
[----:B-12---:R-:W0:Y:S01]  /*3800*/  LDC.64 R166, c[0x0][0x238] ;  /* 0x00008e00ffa67b82 */ /* 0x006e220000000a00 */
        /* <DEDUP_REMOVED lines=8> */
.L_x_16715:
[----:B------:R-:W-:Y:S05]  /*3890*/  BSYNC B0 ;  /* 0x0000000000007941 */ /* 0x000fea0003800000 */
.L_x_16714:
        /* <DEDUP_REMOVED lines=18> */
.L_x_16743:
[----:B------:R-:W2:Y:S01]  /*39c0*/  LDL R39, [R1+0xb0] ;  /* 0x0000b00001277983 */ /* 0x000ea20000100800 */
[----:B-----5:R-:W-:-:S05]  /*39d0*/  SHF.L.U32 R38, R112, 0x10, RZ ;  /* 0x0000001070267819 */ /* 0x020fca00000006ff */
[----:B------:R-:W-:-:S04]  /*39e0*/  FMUL.FTZ R38, R38, UR8 ;  /* 0x0000000826267c20 */ /* 0x000fc80008410000 */
[----:B--2---:R-:W-:Y:S01]  /*39f0*/  FMUL.FTZ R38, R39, R38 ;  /* 0x0000002627267220 */ /* 0x004fe20000410000 */
[----:B------:R-:W-:-:S05]  /*3a00*/  @P2 SHF.L.U32 R39, R116, 0x10, RZ ;  /* 0x0000001074272819 */ /* 0x000fca00000006ff */
[----:B------:R-:W-:-:S07]  /*3a10*/  @P2 FADD.FTZ R38, R39, R38 ;  /* 0x0000002627262221 */ /* 0x000fce0000010000 */
.L_x_16744:
[----:B------:R-:W-:Y:S05]  /*3a20*/  BSYNC B1 ;  /* 0x0000000000017941 */ /* 0x000fea0003800000 */
.L_x_16742:
[----:B------:R-:W-:Y:S04]  /*3a30*/  BSSY B1, `(.L_x_16745) ;  /* 0x000000f000017945 */ /* 0x000fe80003800000 */
[----:B------:R-:W-:Y:S05]  /*3a40*/  @P3 BRA `(.L_x_16746) ;  /* 0x0000000000143947 */ /* 0x000fea0003800000 */
[----:B------:R-:W-:Y:S01]  /*3a50*/  HFMA2.MMA R39, -RZ, RZ, 0, 0 ;  /* 0x00000000ff277435 */ /* 0x000fe200000001ff */
[----:B------:R-:W-:Y:S10]  /*3a60*/  @!P2 BRA `(.L_x_16747) ;  /* 0x00000000002ca947 */ /* 0x000ff40003800000 */
[----:B-----5:R-:W-:-:S04]  /*3a70*/  PRMT R39, R116, 0x7632, R39 ;  /* 0x0000763274277816 */ /* 0x020fc80000000027 */
[----:B------:R-:W-:Y:S01]  /*3a80*/  SHF.L.U32 R39, R39, 0x10, RZ ;  /* 0x0000001027277819 */ /* 0x000fe200000006ff */
[----:B------:R-:W-:Y:S06]  /*3a90*/  BRA `(.L_x_16747) ;  /* 0x0000000000207947 */ /* 0x000fec0003800000 */
.L_x_16746:
        /* <DEDUP_REMOVED lines=8> */
.L_x_16747:
[----:B------:R-:W-:Y:S05]  /*3b20*/  BSYNC B1 ;  /* 0x0000000000017941 */ /* 0x000fea0003800000 */
.L_x_16745:
[----:B------:R-:W-:Y:S04]  /*3b30*/  BSSY B1, `(.L_x_16748) ;  /* 0x000000c000017945 */ /* 0x000fe80003800000 */
[----:B------:R-:W-:Y:S05]  /*3b40*/  @P3 BRA `(.L_x_16749) ;  /* 0x0000000000103947 */ /* 0x000fea0003800000 */
[----:B------:R-:W-:Y:S01]  /*3b50*/  MOV R40, RZ ;  /* 0x000000ff00287202 */ /* 0x000fe20000000f00 */
[----:B------:R-:W-:Y:S06]  /*3b60*/  @!P2 BRA `(.L_x_16750) ;  /* 0x000000000020a947 */ /* 0x000fec0003800000 */
[----:B-----5:R-:W-:Y:S01]  /*3b70*/  SHF.L.U32 R40, R117, 0x10, RZ ;  /* 0x0000001075287819 */ /* 0x020fe200000006ff */
[----:B------:R-:W-:Y:S06]  /*3b80*/  BRA `(.L_x_16750) ;  /* 0x0000000000187947 */ /* 0x000fec0003800000 */
.L_x_16749:
[----:B------:R-:W2:Y:S01]  /*3b90*/  LDL R41, [R1+0xb8] ;  /* 0x0000b80001297983 */ /* 0x000ea20000100800 */
[----:B-----5:R-:W-:-:S05]  /*3ba0*/  SHF.L.U32 R40, R113, 0x10, RZ ;  /* 0x0000001071287819 */ /* 0x020fca00000006ff */
[----:B------:R-:W-:-:S04]  /*3bb0*/  FMUL.FTZ R40, R40, UR8 ;  /* 0x0000000828287c20 */ /* 0x000fc80008410000 */
[----:B--2---:R-:W-:Y:S01]  /*3bc0*/  FMUL.FTZ R40, R41, R40 ;  /* 0x0000002829287220 */ /* 0x004fe20000410000 */
[----:B------:R-:W-:-:S05]  /*3bd0*/  @P2 SHF.L.U32 R41, R117, 0x10, RZ ;  /* 0x0000001075292819 */ /* 0x000fca00000006ff */
[----:B------:R-:W-:-:S07]  /*3be0*/  @P2 FADD.FTZ R40, R41, R40 ;  /* 0x0000002829282221 */ /* 0x000fce0000010000 */
.L_x_16750:
[----:B------:R-:W-:Y:S05]  /*3bf0*/  BSYNC B1 ;  /* 0x0000000000017941 */ /* 0x000fea0003800000 */
.L_x_16748:
[----:B------:R-:W-:Y:S04]  /*3c00*/  BSSY B1, `(.L_x_16751) ;  /* 0x000000f000017945 */ /* 0x000fe80003800000 */
[----:B------:R-:W-:Y:S05]  /*3c10*/  @P3 BRA `(.L_x_16752) ;  /* 0x0000000000143947 */ /* 0x000fea0003800000 */
[----:B------:R-:W-:Y:S01]  /*3c20*/  HFMA2.MMA R41, -RZ, RZ, 0, 0 ;  /* 0x00000000ff297435 */ /* 0x000fe200000001ff */
[----:B------:R-:W-:Y:S10]  /*3c30*/  @!P2 BRA `(.L_x_16753) ;  /* 0x00000000002ca947 */ /* 0x000ff40003800000 */
[----:B-----5:R-:W-:-:S04]  /*3c40*/  PRMT R41, R117, 0x7632, R41 ;  /* 0x0000763275297816 */ /* 0x020fc80000000029 */
[----:B------:R-:W-:Y:S01]  /*3c50*/  SHF.L.U32 R41, R41, 0x10, RZ ;  /* 0x0000001029297819 */ /* 0x000fe200000006ff */
[----:B------:R-:W-:Y:S06]  /*3c60*/  BRA `(.L_x_16753) ;  /* 0x0000000000207947 */ /* 0x000fec0003800000 */
.L_x_16752:
        /* <DEDUP_REMOVED lines=8> */
.L_x_16753:
[----:B------:R-:W-:Y:S05]  /*3cf0*/  BSYNC B1 ;  /* 0x0000000000017941 */ /* 0x000fea0003800000 */
.L_x_16751:
[----:B------:R-:W-:Y:S04]  /*3d00*/  BSSY B1, `(.L_x_16754) ;  /* 0x000000c000017945 */ /* 0x000fe80003800000 */
[----:B------:R-:W-:Y:S05]  /*3d10*/  @P3 BRA `(.L_x_16755) ;  /* 0x0000000000103947 */ /* 0x000fea0003800000 */
[----:B------:R-:W-:Y:S01]  /*3d20*/  MOV R42, RZ ;  /* 0x000000ff002a7202 */ /* 0x000fe20000000f00 */
[----:B------:R-:W-:Y:S06]  /*3d30*/  @!P2 BRA `(.L_x_16756) ;  /* 0x000000000020a947 */ /* 0x000fec0003800000 */
[----:B-----5:R-:W-:Y:S01]  /*3d40*/  SHF.L.U32 R42, R118, 0x10, RZ ;  /* 0x00000010762a7819 */ /* 0x020fe200000006ff */
[----:B------:R-:W-:Y:S06]  /*3d50*/  BRA `(.L_x_16756) ;  /* 0x0000000000187947 */ /* 0x000fec0003800000 */
.L_x_16755:
[----:B------:R-:W2:Y:S01]  /*3d60*/  LDL R43, [R1+0xc0] ;  /* 0x0000c000012b7983 */ /* 0x000ea20000100800 */
[----:B-----5:R-:W-:-:S05]  /*3d70*/  SHF.L.U32 R42, R114, 0x10, RZ ;  /* 0x00000010722a7819 */ /* 0x020fca00000006ff */
[----:B------:R-:W-:-:S04]  /*3d80*/  FMUL.FTZ R42, R42, UR8 ;  /* 0x000000082a2a7c20 */ /* 0x000fc80008410000 */
[----:B--2---:R-:W-:Y:S01]  /*3d90*/  FMUL.FTZ R42, R43, R42 ;  /* 0x0000002a2b2a7220 */ /* 0x004fe20000410000 */
[----:B------:R-:W-:-:S05]  /*3da0*/  @P2 SHF.L.U32 R43, R118, 0x10, RZ ;  /* 0x00000010762b2819 */ /* 0x000fca00000006ff */
[----:B------:R-:W-:-:S07]  /*3db0*/  @P2 FADD.FTZ R42, R43, R42 ;  /* 0x0000002a2b2a2221 */ /* 0x000fce0000010000 */
.L_x_16756:
[----:B------:R-:W-:Y:S05]  /*3dc0*/  BSYNC B1 ;  /* 0x0000000000017941 */ /* 0x000fea0003800000 */
.L_x_16754:
[----:B------:R-:W-:Y:S04]  /*3dd0*/  BSSY B1, `(.L_x_16757) ;  /* 0x000000f000017945 */ /* 0x000fe80003800000 */
[----:B------:R-:W-:Y:S05]  /*3de0*/  @P3 BRA `(.L_x_16758) ;  /* 0x0000000000143947 */ /* 0x000fea0003800000 */
[----:B------:R-:W-:Y:S01]  /*3df0*/  HFMA2.MMA R43, -RZ, RZ, 0, 0 ;  /* 0x00000000ff2b7435 */ /* 0x000fe200000001ff */
[----:B------:R-:W-:Y:S10]  /*3e00*/  @!P2 BRA `(.L_x_16759) ;  /* 0x00000000002ca947 */ /* 0x000ff40003800000 */
[----:B-----5:R-:W-:-:S04]  /*3e10*/  PRMT R43, R118, 0x7632, R43 ;  /* 0x00007632762b7816 */ /* 0x020fc8000000002b */
[----:B------:R-:W-:Y:S01]  /*3e20*/  SHF.L.U32 R43, R43, 0x10, RZ ;  /* 0x000000102b2b7819 */ /* 0x000fe200000006ff */
[----:B------:R-:W-:Y:S06]  /*3e30*/  BRA `(.L_x_16759) ;  /* 0x0000000000207947 */ /* 0x000fec0003800000 */
.L_x_16758:
        /* <DEDUP_REMOVED lines=8> */
.L_x_16759:
[----:B------:R-:W-:Y:S05]  /*3ec0*/  BSYNC B1 ;  /* 0x0000000000017941 */ /* 0x000fea0003800000 */
.L_x_16757:
[----:B------:R-:W-:Y:S04]  /*3ed0*/  BSSY B1, `(.L_x_16760) ;  /* 0x000000c000017945 */ /* 0x000fe80003800000 */
[----:B------:R-:W-:Y:S05]  /*3ee0*/  @P3 BRA `(.L_x_16761) ;  /* 0x0000000000103947 */ /* 0x000fea0003800000 */
[----:B------:R-:W-:Y:S01]  /*3ef0*/  MOV R124, RZ ;  /* 0x000000ff007c7202 */ /* 0x000fe20000000f00 */
[----:B------:R-:W-:Y:S06]  /*3f00*/  @!P2 BRA `(.L_x_16762) ;  /* 0x000000000020a947 */ /* 0x000fec0003800000 */
[----:B-----5:R-:W-:Y:S01]  /*3f10*/  SHF.L.U32 R124, R119, 0x10, RZ ;  /* 0x00000010777c7819 */ /* 0x020fe200000006ff */
[----:B------:R-:W-:Y:S06]  /*3f20*/  BRA `(.L_x_16762) ;  /* 0x0000000000187947 */ /* 0x000fec0003800000 */
.L_x_16761:
[----:B-12---:R-:W2:Y:S01]  /*3f30*/  LDL R121, [R1+0xc8] ;  /* 0x0000c80001797983 */ /* 0x006ea20000100800 */
[----:B-----5:R-:W-:-:S05]  /*3f40*/  SHF.L.U32 R120, R115, 0x10, RZ ;  /* 0x0000001073787819 */ /* 0x020fca00000006ff */
[----:B------:R-:W-:-:S04]  /*3f50*/  FMUL.FTZ R120, R120, UR8 ;  /* 0x0000000878787c20 */ /* 0x000fc80008410000 */
[----:B--2---:R-:W-:Y:S01]  /*3f60*/  FMUL.FTZ R124, R121, R120 ;  /* 0x00000078797c7220 */ /* 0x004fe20000410000 */
[----:B------:R-:W-:-:S05]  /*3f70*/  @P2 SHF.L.U32 R120, R119, 0x10, RZ ;  /* 0x0000001077782819 */ /* 0x000fca00000006ff */
[----:B------:R-:W-:-:S07]  /*3f80*/  @P2 FADD.FTZ R124, R120, R124 ;  /* 0x0000007c787c2221 */ /* 0x000fce0000010000 */
.L_x_16762:
[----:B------:R-:W-:Y:S05]  /*3f90*/  BSYNC B1 ;  /* 0x0000000000017941 */ /* 0x000fea0003800000 */
.L_x_16760:
[----:B------:R-:W-:Y:S04]  /*3fa0*/  BSSY B1, `(.L_x_16763) ;  /* 0x000000f000017945 */ /* 0x000fe80003800000 */
[----:B------:R-:W-:Y:S05]  /*3fb0*/  @P3 BRA `(.L_x_16764) ;  /* 0x0000000000143947 */ /* 0x000fea0003800000 */
[----:B------:R-:W-:Y:S01]  /*3fc0*/  HFMA2.MMA R125, -RZ, RZ, 0, 0 ;  /* 0x00000000ff7d7435 */ /* 0x000fe200000001ff */
[----:B------:R-:W-:Y:S10]  /*3fd0*/  @!P2 BRA `(.L_x_16765) ;  /* 0x00000000002ca947 */ /* 0x000ff40003800000 */
[----:B-12--5:R-:W-:-:S04]  /*3fe0*/  PRMT R120, R119, 0x7632, R120 ;  /* 0x0000763277787816 */ /* 0x026fc80000000078 */
[----:B------:R-:W-:Y:S01]  /*3ff0*/  SHF.L.U32 R125, R120, 0x10, RZ ;  /* 0x00000010787d7819 */ /* 0x000fe200000006ff */
[----:B------:R-:W-:Y:S06]  /*4000*/  BRA `(.L_x_16765) ;  /* 0x0000000000207947 */ /* 0x000fec0003800000 */
.L_x_16764:
[----:B-12---:R-:W2:Y:S01]  /*4010*/  LDL R122, [R1+0xcc] ;  /* 0x0000cc00017a7983 */ /* 0x006ea20000100800 */
[----:B-----5:R-:W-:-:S04]  /*4020*/  PRMT R120, R115, 0x7632, R120 ;  /* 0x0000763273787816 */ /* 0x020fc80000000078 */
[----:B------:R-:W-:-:S05]  /*4030*/  SHF.L.U32 R120, R120, 0x10, RZ ;  /* 0x0000001078787819 */ /* 0x000fca00000006ff */
[----:B------:R-:W-:Y:S01]  /*4040*/  FMUL.FTZ R121, R120, UR8 ;  /* 0x0000000878797c20 */ /* 0x000fe20008410000 */
[----:B------:R-:W-:-:S04]  /*4050*/  @P2 PRMT R120, R119, 0x7632, R120 ;  /* 0x0000763277782816 */ /* 0x000fc80000000078 */
[----:B------:R-:W-:Y:S01]  /*4060*/  @P2 SHF.L.U32 R120, R120, 0x10, RZ ;  /* 0x0000001078782819 */ /* 0x000fe200000006ff */
[----:B--2---:R-:W-:-:S04]  /*4070*/  FMUL.FTZ R125, R122, R121 ;  /* 0x000000797a7d7220 */ /* 0x004fc80000410000 */
[----:B------:R-:W-:-:S07]  /*4080*/  @P2 FADD.FTZ R125, R120, R125 ;  /* 0x0000007d787d2221 */ /* 0x000fce0000010000 */
.L_x_16765:
[----:B------:R-:W-:Y:S05]  /*4090*/  BSYNC B1 ;  /* 0x0000000000017941 */ /* 0x000fea0003800000 */
.L_x_16763:
        /* <DEDUP_REMOVED lines=9> */
.L_x_16741:
[----:B------:R-:W-:Y:S05]  /*4130*/  BSYNC B0 ;  /* 0x0000000000007941 */ /* 0x000fea0003800000 */
.L_x_16740:
        /* <DEDUP_REMOVED lines=18> */
.L_x_16769:
[----:B------:R-:W2:Y:S01]  /*4260*/  LDL R121, [R1+0x90] ;  /* 0x0000900001797983 */ /* 0x000ea20000100800 */
[----:B-----5:R-:W-:-:S05]  /*4270*/  SHF.L.U32 R120, R112, 0x10, RZ ;  /* 0x0000001070787819 */ /* 0x020fca00000006ff */
[----:B------:R-:W-:-:S04]  /*4280*/  FMUL.FTZ R120, R120, UR8 ;  /* 0x0000000878787c20 */ /* 0x000fc80008410000 */
[----:B--2---:R-:W-:Y:S01]  /*4290*/  FMUL.FTZ R126, R121, R120 ;  /* 0x00000078797e7220 */ /* 0x004fe20000410000 */
[----:B------:R-:W-:-:S05]  /*42a0*/  @P2 SHF.L.U32 R120, R116, 0x10, RZ ;  /* 0x0000001074782819 */ /* 0x000fca00000006ff */
[----:B------:R-:W-:-:S07]  /*42b0*/  @P2 FADD.FTZ R126, R120, R126 ;  /* 0x0000007e787e2221 */ /* 0x000fce0000010000 */
.L_x_16770:
[----:B------:R-:W-:Y:S05]  /*42c0*/  BSYNC B1 ;  /* 0x0000000000017941 */ /* 0x000fea0003800000 */
.L_x_16768:
[----:B------:R-:W-:Y:S04]  /*42d0*/  BSSY B1, `(.L_x_16771) ;  /* 0x000000f000017945 */ /* 0x000fe80003800000 */
[----:B------:R-:W-:Y:S05]  /*42e0*/  @P3 BRA `(.L_x_16772) ;  /* 0x0000000000143947 */ /* 0x000fea0003800000 */
[----:B------:R-:W-:Y:S01]  /*42f0*/  HFMA2.MMA R127, -RZ, RZ, 0, 0 ;  /* 0x00000000ff7f7435 */ /* 0x000fe200000001ff */
[----:B------:R-:W-:Y:S10]  /*4300*/  @!P2 BRA `(.L_x_16773) ;  /* 0x00000000002ca947 */ /* 0x000ff40003800000 */
[----:B-----5:R-:W-:-:S04]  /*4310*/  PRMT R120, R116, 0x7632, R120 ;  /* 0x0000763274787816 */ /* 0x020fc80000000078 */
[----:B------:R-:W-:Y:S01]  /*4320*/  SHF.L.U32 R127, R120, 0x10, RZ ;  /* 0x00000010787f7819 */ /* 0x000fe200000006ff */
[----:B------:R-:W-:Y:S06]  /*4330*/  BRA `(.L_x_16773) ;  /* 0x0000000000207947 */ /* 0x000fec0003800000 */
.L_x_16772:
        /* <DEDUP_REMOVED lines=8> */
.L_x_16773:
[----:B------:R-:W-:Y:S05]  /*43c0*/  BSYNC B1 ;  /* 0x0000000000017941 */ /* 0x000fea0003800000 */
.L_x_16771:
[----:B------:R-:W-:Y:S04]  /*43d0*/  BSSY B1, `(.L_x_16774) ;  /* 0x000000c000017945 */ /* 0x000fe80003800000 */
[----:B------:R-:W-:Y:S05]  /*43e0*/  @P3 BRA `(.L_x_16775) ;  /* 0x0000000000103947 */ /* 0x000fea0003800000 */
[----:B------:R-:W-:Y:S01]  /*43f0*/  MOV R128, RZ ;  /* 0x000000ff00807202 */ /* 0x000fe20000000f00 */
[----:B------:R-:W-:Y:S06]  /*4400*/  @!P2 BRA `(.L_x_16776) ;  /* 0x000000000020a947 */ /* 0x000fec0003800000 */
[----:B-----5:R-:W-:Y:S01]  /*4410*/  SHF.L.U32 R128, R117, 0x10, RZ ;  /* 0x0000001075807819 */ /* 0x020fe200000006ff */
[----:B------:R-:W-:Y:S06]  /*4420*/  BRA `(.L_x_16776) ;  /* 0x0000000000187947 */ /* 0x000fec0003800000 */
.L_x_16775:
[----:B------:R-:W2:Y:S01]  /*4430*/  LDL R121, [R1+0x98] ;  /* 0x0000980001797983 */ /* 0x000ea20000100800 */
[----:B-----5:R-:W-:-:S05]  /*4440*/  SHF.L.U32 R120, R113, 0x10, RZ ;  /* 0x0000001071787819 */ /* 0x020fca00000006ff */
[----:B------:R-:W-:-:S04]  /*4450*/  FMUL.FTZ R120, R120, UR8 ;  /* 0x0000000878787c20 */ /* 0x000fc80008410000 */
[----:B--2---:R-:W-:Y:S01]  /*4460*/  FMUL.FTZ R128, R121, R120 ;  /* 0x0000007879807220 */ /* 0x004fe20000410000 */
[----:B------:R-:W-:-:S05]  /*4470*/  @P2 SHF.L.U32 R120, R117, 0x10, RZ ;  /* 0x0000001075782819 */ /* 0x000fca00000006ff */
[----:B------:R-:W-:-:S07]  /*4480*/  @P2 FADD.FTZ R128, R120, R128 ;  /* 0x0000008078802221 */ /* 0x000fce0000010000 */
.L_x_16776:
[----:B------:R-:W-:Y:S05]  /*4490*/  BSYNC B1 ;  /* 0x0000000000017941 */ /* 0x000fea0003800000 */
.L_x_16774:
[----:B------:R-:W-:Y:S04]  /*44a0*/  BSSY B1, `(.L_x_16777) ;  /* 0x000000f000017945 */ /* 0x000fe80003800000 */
[----:B------:R-:W-:Y:S05]  /*44b0*/  @P3 BRA `(.L_x_16778) ;  /* 0x0000000000143947 */ /* 0x000fea0003800000 */
[----:B------:R-:W-:Y:S01]  /*44c0*/  HFMA2.MMA R129, -RZ, RZ, 0, 0 ;  /* 0x00000000ff817435 */ /* 0x000fe200000001ff */
[----:B------:R-:W-:Y:S10]  /*44d0*/  @!P2 BRA `(.L_x_16779) ;  /* 0x00000000002ca947 */ /* 0x000ff40003800000 */
[----:B-----5:R-:W-:-:S04]  /*44e0*/  PRMT R120, R117, 0x7632, R120 ;  /* 0x0000763275787816 */ /* 0x020fc80000000078 */
[----:B------:R-:W-:Y:S01]  /*44f0*/  SHF.L.U32 R129, R120, 0x10, RZ ;  /* 0x0000001078817819 */ /* 0x000fe200000006ff */
[----:B------:R-:W-:Y:S06]  /*4500*/  BRA `(.L_x_16779) ;  /* 0x0000000000207947 */ /* 0x000fec0003800000 */
.L_x_16778:
        /* <DEDUP_REMOVED lines=8> */
.L_x_16779:
[----:B------:R-:W-:Y:S05]  /*4590*/  BSYNC B1 ;  /* 0x0000000000017941 */ /* 0x000fea0003800000 */
.L_x_16777:
[----:B------:R-:W-:Y:S04]  /*45a0*/  BSSY B1, `(.L_x_16780) ;  /* 0x000000c000017945 */ /* 0x000fe80003800000 */
[----:B------:R-:W-:Y:S05]  /*45b0*/  @P3 BRA `(.L_x_16781) ;  /* 0x0000000000103947 */ /* 0x000fea0003800000 */
[----:B------:R-:W-:Y:S01]  /*45c0*/  MOV R130, RZ ;  /* 0x000000ff00827202 */ /* 0x000fe20000000f00 */
[----:B------:R-:W-:Y:S06]  /*45d0*/  @!P2 BRA `(.L_x_16782) ;  /* 0x000000000020a947 */ /* 0x000fec0003800000 */
[----:B-----5:R-:W-:Y:S01]  /*45e0*/  SHF.L.U32 R130, R118, 0x10, RZ ;  /* 0x0000001076827819 */ /* 0x020fe200000006ff */
[----:B------:R-:W-:Y:S06]  /*45f0*/  BRA `(.L_x_16782) ;  /* 0x0000000000187947 */ /* 0x000fec0003800000 */
.L_x_16781:
[----:B------:R-:W2:Y:S01]  /*4600*/  LDL R121, [R1+0xa0] ;  /* 0x0000a00001797983 */ /* 0x000ea20000100800 */
[----:B-----5:R-:W-:-:S05]  /*4610*/  SHF.L.U32 R120, R114, 0x10, RZ ;  /* 0x0000001072787819 */ /* 0x020fca00000006ff */
[----:B------:R-:W-:-:S04]  /*4620*/  FMUL.FTZ R120, R120, UR8 ;  /* 0x0000000878787c20 */ /* 0x000fc80008410000 */
[----:B--2---:R-:W-:Y:S01]  /*4630*/  FMUL.FTZ R130, R121, R120 ;  /* 0x0000007879827220 */ /* 0x004fe20000410000 */
[----:B------:R-:W-:-:S05]  /*4640*/  @P2 SHF.L.U32 R120, R118, 0x10, RZ ;  /* 0x0000001076782819 */ /* 0x000fca00000006ff */
[----:B------:R-:W-:-:S07]  /*4650*/  @P2 FADD.FTZ R130, R120, R130 ;  /* 0x0000008278822221 */ /* 0x000fce0000010000 */
.L_x_16782:
[----:B------:R-:W-:Y:S05]  /*4660*/  BSYNC B1 ;  /* 0x0000000000017941 */ /* 0x000fea0003800000 */
.L_x_16780:
[----:B------:R-:W-:Y:S04]  /*4670*/  BSSY B1, `(.L_x_16783) ;  /* 0x000000f000017945 */ /* 0x000fe80003800000 */
[----:B------:R-:W-:Y:S05]  /*4680*/  @P3 BRA `(.L_x_16784) ;  /* 0x0000000000143947 */ /* 0x000fea0003800000 */
[----:B------:R-:W-:Y:S01]  /*4690*/  HFMA2.MMA R131, -RZ, RZ, 0, 0 ;  /* 0x00000000ff837435 */ /* 0x000fe200000001ff */
[----:B------:R-:W-:Y:S10]  /*46a0*/  @!P2 BRA `(.L_x_16785) ;  /* 0x00000000002ca947 */ /* 0x000ff40003800000 */
[----:B-----5:R-:W-:-:S04]  /*46b0*/  PRMT R120, R118, 0x7632, R120 ;  /* 0x0000763276787816 */ /* 0x020fc80000000078 */
[----:B------:R-:W-:Y:S01]  /*46c0*/  SHF.L.U32 R131, R120, 0x10, RZ ;  /* 0x0000001078837819 */ /* 0x000fe200000006ff */
[----:B------:R-:W-:Y:S06]  /*46d0*/  BRA `(.L_x_16785) ;  /* 0x0000000000207947 */ /* 0x000fec0003800000 */
.L_x_16784:
        /* <DEDUP_REMOVED lines=8> */
.L_x_16785:
[----:B------:R-:W-:Y:S05]  /*4760*/  BSYNC B1 ;  /* 0x0000000000017941 */ /* 0x000fea0003800000 */
.L_x_16783:
[----:B------:R-:W-:Y:S04]  /*4770*/  BSSY B1, `(.L_x_16786) ;  /* 0x000000c000017945 */ /* 0x000fe80003800000 */
[----:B------:R-:W-:Y:S05]  /*4780*/  @P3 BRA `(.L_x_16787) ;  /* 0x0000000000103947 */ /* 0x000fea0003800000 */
[----:B------:R-:W-:Y:S01]  /*4790*/  MOV R132, RZ ;  /* 0x000000ff00847202 */ /* 0x000fe20000000f00 */
[----:B------:R-:W-:Y:S06]  /*47a0*/  @!P2 BRA `(.L_x_16788) ;  /* 0x000000000020a947 */ /* 0x000fec0003800000 */
[----:B-----5:R-:W-:Y:S01]  /*47b0*/  SHF.L.U32 R132, R119, 0x10, RZ ;  /* 0x0000001077847819 */ /* 0x020fe200000006ff */
[----:B------:R-:W-:Y:S06]  /*47c0*/  BRA `(.L_x_16788) ;  /* 0x0000000000187947 */ /* 0x000fec0003800000 */
.L_x_16787:
[----:B------:R-:W2:Y:S01]  /*47d0*/  LDL R121, [R1+0xa8] ;  /* 0x0000a80001797983 */ /* 0x000ea20000100800 */
[----:B-----5:R-:W-:-:S05]  /*47e0*/  SHF.L.U32 R120, R115, 0x10, RZ ;  /* 0x0000001073787819 */ /* 0x020fca00000006ff */
[----:B------:R-:W-:-:S04]  /*47f0*/  FMUL.FTZ R120, R120, UR8 ;  /* 0x0000000878787c20 */ /* 0x000fc80008410000 */
[----:B--2---:R-:W-:Y:S01]  /*4800*/  FMUL.FTZ R132, R121, R120 ;  /* 0x0000007879847220 */ /* 0x004fe20000410000 */
[----:B------:R-:W-:-:S05]  /*4810*/  @P2 SHF.L.U32 R120, R119, 0x10, RZ ;  /* 0x0000001077782819 */ /* 0x000fca00000006ff */
[----:B------:R-:W-:-:S07]  /*4820*/  @P2 FADD.FTZ R132, R120, R132 ;  /* 0x0000008478842221 */ /* 0x000fce0000010000 */
.L_x_16788:
[----:B------:R-:W-:Y:S05]  /*4830*/  BSYNC B1 ;  /* 0x0000000000017941 */ /* 0x000fea0003800000 */
.L_x_16786:
[----:B------:R-:W-:Y:S04]  /*4840*/  BSSY B1, `(.L_x_16789) ;  /* 0x000000f000017945 */ /* 0x000fe80003800000 */
[----:B------:R-:W-:Y:S05]  /*4850*/  @P3 BRA `(.L_x_16790) ;  /* 0x0000000000143947 */ /* 0x000fea0003800000 */
[----:B------:R-:W-:Y:S01]  /*4860*/  HFMA2.MMA R133, -RZ, RZ, 0, 0 ;  /* 0x00000000ff857435 */ /* 0x000fe200000001ff */
[----:B------:R-:W-:Y:S10]  /*4870*/  @!P2 BRA `(.L_x_16791) ;  /* 0x00000000002ca947 */ /* 0x000ff40003800000 */
[----:B-----5:R-:W-:-:S04]  /*4880*/  PRMT R120, R119, 0x7632, R120 ;  /* 0x0000763277787816 */ /* 0x020fc80000000078 */
[----:B------:R-:W-:Y:S01]  /*4890*/  SHF.L.U32 R133, R120, 0x10, RZ ;  /* 0x0000001078857819 */ /* 0x000fe200000006ff */
[----:B------:R-:W-:Y:S06]  /*48a0*/  BRA `(.L_x_16791) ;  /* 0x0000000000207947 */ /* 0x000fec0003800000 */
.L_x_16790:
        /* <DEDUP_REMOVED lines=8> */
.L_x_16791:
[----:B------:R-:W-:Y:S05]  /*4930*/  BSYNC B1 ;  /* 0x0000000000017941 */ /* 0x000fea0003800000 */
.L_x_16789:
        /* <DEDUP_REMOVED lines=9> */
.L_x_16767:
[----:B------:R-:W-:Y:S05]  /*49d0*/  BSYNC B0 ;  /* 0x0000000000007941 */ /* 0x000fea0003800000 */
.L_x_16766:
        /* <DEDUP_REMOVED lines=18> */
.L_x_16795:
[----:B------:R-:W2:Y:S01]  /*4b00*/  LDL R121, [R1+0x70] ;  /* 0x0000700001797983 */ /* 0x000ea20000100800 */
[----:B-----5:R-:W-:-:S05]  /*4b10*/  SHF.L.U32 R120, R112, 0x10, RZ ;  /* 0x0000001070787819 */ /* 0x020fca00000006ff */
[----:B------:R-:W-:-:S04]  /*4b20*/  FMUL.FTZ R120, R120, UR8 ;  /* 0x0000000878787c20 */ /* 0x000fc80008410000 */
[----:B--2---:R-:W-:Y:S01]  /*4b30*/  FMUL.FTZ R134, R121, R120 ;  /* 0x0000007879867220 */ /* 0x004fe20000410000 */
[----:B------:R-:W-:-:S05]  /*4b40*/  @P2 SHF.L.U32 R120, R116, 0x10, RZ ;  /* 0x0000001074782819 */ /* 0x000fca00000006ff */
[----:B------:R-:W-:-:S07]  /*4b50*/  @P2 FADD.FTZ R134, R120, R134 ;  /* 0x0000008678862221 */ /* 0x000fce0000010000 */
.L_x_16796:
[----:B------:R-:W-:Y:S05]  /*4b60*/  BSYNC B1 ;  /* 0x0000000000017941 */ /* 0x000fea0003800000 */
.L_x_16794:
[----:B------:R-:W-:Y:S04]  /*4b70*/  BSSY B1, `(.L_x_16797) ;  /* 0x000000f000017945 */ /* 0x000fe80003800000 */
[----:B------:R-:W-:Y:S05]  /*4b80*/  @P3 BRA `(.L_x_16798) ;  /* 0x0000000000143947 */ /* 0x000fea0003800000 */
[----:B------:R-:W-:Y:S01]  /*4b90*/  HFMA2.MMA R135, -RZ, RZ, 0, 0 ;  /* 0x00000000ff877435 */ /* 0x000fe200000001ff */
[----:B------:R-:W-:Y:S10]  /*4ba0*/  @!P2 BRA `(.L_x_16799) ;  /* 0x00000000002ca947 */ /* 0x000ff40003800000 */
[----:B-----5:R-:W-:-:S04]  /*4bb0*/  PRMT R120, R116, 0x7632, R120 ;  /* 0x0000763274787816 */ /* 0x020fc80000000078 */
[----:B------:R-:W-:Y:S01]  /*4bc0*/  SHF.L.U32 R135, R120, 0x10, RZ ;  /* 0x0000001078877819 */ /* 0x000fe200000006ff */
[----:B------:R-:W-:Y:S06]  /*4bd0*/  BRA `(.L_x_16799) ;  /* 0x0000000000207947 */ /* 0x000fec0003800000 */
.L_x_16798:
        /* <DEDUP_REMOVED lines=8> */
.L_x_16799:
[----:B------:R-:W-:Y:S05]  /*4c60*/  BSYNC B1 ;  /* 0x0000000000017941 */ /* 0x000fea0003800000 */
.L_x_16797:
[----:B------:R-:W-:Y:S04]  /*4c70*/  BSSY B1, `(.L_x_16800) ;  /* 0x000000c000017945 */ /* 0x000fe80003800000 */
[----:B------:R-:W-:Y:S05]  /*4c80*/  @P3 BRA `(.L_x_16801) ;  /* 0x0000000000103947 */ /* 0x000fea0003800000 */
[----:B------:R-:W-:Y:S01]  /*4c90*/  MOV R136, RZ ;  /* 0x000000ff00887202 */ /* 0x000fe20000000f00 */
[----:B------:R-:W-:Y:S06]  /*4ca0*/  @!P2 BRA `(.L_x_16802) ;  /* 0x000000000020a947 */ /* 0x000fec0003800000 */
[----:B-----5:R-:W-:Y:S01]  /*4cb0*/  SHF.L.U32 R136, R117, 0x10, RZ ;  /* 0x0000001075887819 */ /* 0x020fe200000006ff */
[----:B------:R-:W-:Y:S06]  /*4cc0*/  BRA `(.L_x_16802) ;  /* 0x0000000000187947 */ /* 0x000fec0003800000 */
.L_x_16801:
[----:B------:R-:W2:Y:S01]  /*4cd0*/  LDL R121, [R1+0x78] ;  /* 0x0000780001797983 */ /* 0x000ea20000100800 */
[----:B-----5:R-:W-:-:S05]  /*4ce0*/  SHF.L.U32 R120, R113, 0x10, RZ ;  /* 0x0000001071787819 */ /* 0x020fca00000006ff */
[----:B------:R-:W-:-:S04]  /*4cf0*/  FMUL.FTZ R120, R120, UR8 ;  /* 0x0000000878787c20 */ /* 0x000fc80008410000 */
[----:B--2---:R-:W-:Y:S01]  /*4d00*/  FMUL.FTZ R136, R121, R120 ;  /* 0x0000007879887220 */ /* 0x004fe20000410000 */
[----:B------:R-:W-:-:S05]  /*4d10*/  @P2 SHF.L.U32 R120, R117, 0x10, RZ ;  /* 0x0000001075782819 */ /* 0x000fca00000006ff */
[----:B------:R-:W-:-:S07]  /*4d20*/  @P2 FADD.FTZ R136, R120, R136 ;  /* 0x0000008878882221 */ /* 0x000fce0000010000 */
.L_x_16802:
[----:B------:R-:W-:Y:S05]  /*4d30*/  BSYNC B1 ;  /* 0x0000000000017941 */ /* 0x000fea0003800000 */
.L_x_16800:
[----:B------:R-:W-:Y:S04]  /*4d40*/  BSSY B1, `(.L_x_16803) ;  /* 0x000000f000017945 */ /* 0x000fe80003800000 */
[----:B------:R-:W-:Y:S05]  /*4d50*/  @P3 BRA `(.L_x_16804) ;  /* 0x0000000000143947 */ /* 0x000fea0003800000 */
[----:B------:R-:W-:Y:S01]  /*4d60*/  HFMA2.MMA R137, -RZ, RZ, 0, 0 ;  /* 0x00000000ff897435 */ /* 0x000fe200000001ff */
[----:B------:R-:W-:Y:S10]  /*4d70*/  @!P2 BRA `(.L_x_16805) ;  /* 0x00000000002ca947 */ /* 0x000ff40003800000 */
[----:B-----5:R-:W-:-:S04]  /*4d80*/  PRMT R120, R117, 0x7632, R120 ;  /* 0x0000763275787816 */ /* 0x020fc80000000078 */
[----:B------:R-:W-:Y:S01]  /*4d90*/  SHF.L.U32 R137, R120, 0x10, RZ ;  /* 0x0000001078897819 */ /* 0x000fe200000006ff */
[----:B------:R-:W-:Y:S06]  /*4da0*/  BRA `(.L_x_16805) ;  /* 0x0000000000207947 */ /* 0x000fec0003800000 */
.L_x_16804:
        /* <DEDUP_REMOVED lines=8> */
.L_x_16805:
[----:B------:R-:W-:Y:S05]  /*4e30*/  BSYNC B1 ;  /* 0x0000000000017941 */ /* 0x000fea0003800000 */
.L_x_16803:
[----:B------:R-:W-:Y:S04]  /*4e40*/  BSSY B1, `(.L_x_16806) ;  /* 0x000000c000017945 */ /* 0x000fe80003800000 */
[----:B------:R-:W-:Y:S05]  /*4e50*/  @P3 BRA `(.L_x_16807) ;  /* 0x0000000000103947 */ /* 0x000fea0003800000 */
[----:B------:R-:W-:Y:S01]  /*4e60*/  MOV R138, RZ ;  /* 0x000000ff008a7202 */ /* 0x000fe20000000f00 */
[----:B------:R-:W-:Y:S06]  /*4e70*/  @!P2 BRA `(.L_x_16808) ;  /* 0x000000000020a947 */ /* 0x000fec0003800000 */
[----:B-----5:R-:W-:Y:S01]  /*4e80*/  SHF.L.U32 R138, R118, 0x10, RZ ;  /* 0x00000010768a7819 */ /* 0x020fe200000006ff */
[----:B------:R-:W-:Y:S06]  /*4e90*/  BRA `(.L_x_16808) ;  /* 0x0000000000187947 */ /* 0x000fec0003800000 */
.L_x_16807:
[----:B------:R-:W2:Y:S01]  /*4ea0*/  LDL R121, [R1+0x80] ;  /* 0x0000800001797983 */ /* 0x000ea20000100800 */
[----:B-----5:R-:W-:-:S05]  /*4eb0*/  SHF.L.U32 R120, R114, 0x10, RZ ;  /* 0x0000001072787819 */ /* 0x020fca00000006ff */
[----:B------:R-:W-:-:S04]  /*4ec0*/  FMUL.FTZ R120, R120, UR8 ;  /* 0x0000000878787c20 */ /* 0x000fc80008410000 */
[----:B--2---:R-:W-:Y:S01]  /*4ed0*/  FMUL.FTZ R138, R121, R120 ;  /* 0x00000078798a7220 */ /* 0x004fe20000410000 */
[----:B------:R-:W-:-:S05]  /*4ee0*/  @P2 SHF.L.U32 R120, R118, 0x10, RZ ;  /* 0x0000001076782819 */ /* 0x000fca00000006ff */
[----:B------:R-:W-:-:S07]  /*4ef0*/  @P2 FADD.FTZ R138, R120, R138 ;  /* 0x0000008a788a2221 */ /* 0x000fce0000010000 */
.L_x_16808:
[----:B------:R-:W-:Y:S05]  /*4f00*/  BSYNC B1 ;  /* 0x0000000000017941 */ /* 0x000fea0003800000 */
.L_x_16806:
[----:B------:R-:W-:Y:S04]  /*4f10*/  BSSY B1, `(.L_x_16809) ;  /* 0x000000f000017945 */ /* 0x000fe80003800000 */
[----:B------:R-:W-:Y:S05]  /*4f20*/  @P3 BRA `(.L_x_16810) ;  /* 0x0000000000143947 */ /* 0x000fea0003800000 */
[----:B------:R-:W-:Y:S01]  /*4f30*/  HFMA2.MMA R139, -RZ, RZ, 0, 0 ;  /* 0x00000000ff8b7435 */ /* 0x000fe200000001ff */
[----:B------:R-:W-:Y:S10]  /*4f40*/  @!P2 BRA `(.L_x_16811) ;  /* 0x00000000002ca947 */ /* 0x000ff40003800000 */
[----:B-----5:R-:W-:-:S04]  /*4f50*/  PRMT R120, R118, 0x7632, R120 ;  /* 0x0000763276787816 */ /* 0x020fc80000000078 */
[----:B------:R-:W-:Y:S01]  /*4f60*/  SHF.L.U32 R139, R120, 0x10, RZ ;  /* 0x00000010788b7819 */ /* 0x000fe200000006ff */
[----:B------:R-:W-:Y:S06]  /*4f70*/  BRA `(.L_x_16811) ;  /* 0x0000000000207947 */ /* 0x000fec0003800000 */
.L_x_16810:
        /* <DEDUP_REMOVED lines=8> */
.L_x_16811:
[----:B------:R-:W-:Y:S05]  /*5000*/  BSYNC B1 ;  /* 0x0000000000017941 */ /* 0x000fea0003800000 */
.L_x_16809:
[----:B------:R-:W-:Y:S04]  /*5010*/  BSSY B1, `(.L_x_16812) ;  /* 0x000000c000017945 */ /* 0x000fe80003800000 */
[----:B------:R-:W-:Y:S05]  /*5020*/  @P3 BRA `(.L_x_16813) ;  /* 0x0000000000103947 */ /* 0x000fea0003800000 */
[----:B------:R-:W-:Y:S01]  /*5030*/  MOV R140, RZ ;  /* 0x000000ff008c7202 */ /* 0x000fe20000000f00 */
[----:B------:R-:W-:Y:S06]  /*5040*/  @!P2 BRA `(.L_x_16814) ;  /* 0x000000000020a947 */ /* 0x000fec0003800000 */
[----:B-----5:R-:W-:Y:S01]  /*5050*/  SHF.L.U32 R140, R119, 0x10, RZ ;  /* 0x00000010778c7819 */ /* 0x020fe200000006ff */
[----:B------:R-:W-:Y:S06]  /*5060*/  BRA `(.L_x_16814) ;  /* 0x0000000000187947 */ /* 0x000fec0003800000 */
.L_x_16813:
[----:B------:R-:W2:Y:S01]  /*5070*/  LDL R121, [R1+0x88] ;  /* 0x0000880001797983 */ /* 0x000ea20000100800 */
[----:B-----5:R-:W-:-:S05]  /*5080*/  SHF.L.U32 R120, R115, 0x10, RZ ;  /* 0x0000001073787819 */ /* 0x020fca00000006ff */
[----:B------:R-:W-:-:S04]  /*5090*/  FMUL.FTZ R120, R120, UR8 ;  /* 0x0000000878787c20 */ /* 0x000fc80008410000 */
[----:B--2---:R-:W-:Y:S01]  /*50a0*/  FMUL.FTZ R140, R121, R120 ;  /* 0x00000078798c7220 */ /* 0x004fe20000410000 */
[----:B------:R-:W-:-:S05]  /*50b0*/  @P2 SHF.L.U32 R120, R119, 0x10, RZ ;  /* 0x0000001077782819 */ /* 0x000fca00000006ff */
[----:B------:R-:W-:-:S07]  /*50c0*/  @P2 FADD.FTZ R140, R120, R140 ;  /* 0x0000008c788c2221 */ /* 0x000fce0000010000 */
.L_x_16814:
[----:B------:R-:W-:Y:S05]  /*50d0*/  BSYNC B1 ;  /* 0x0000000000017941 */ /* 0x000fea0003800000 */
.L_x_16812:
[----:B------:R-:W-:Y:S04]  /*50e0*/  BSSY B1, `(.L_x_16815) ;  /* 0x000000f000017945 */ /* 0x000fe80003800000 */
[----:B------:R-:W-:Y:S05]  /*50f0*/  @P3 BRA `(.L_x_16816) ;  /* 0x0000000000143947 */ /* 0x000fea0003800000 */
[----:B------:R-:W-:Y:S01]  /*5100*/  HFMA2.MMA R141, -RZ, RZ, 0, 0 ;  /* 0x00000000ff8d7435 */ /* 0x000fe200000001ff */
[----:B------:R-:W-:Y:S10]  /*5110*/  @!P2 BRA `(.L_x_16817) ;  /* 0x00000000002ca947 */ /* 0x000ff40003800000 */
[----:B-----5:R-:W-:-:S04]  /*5120*/  PRMT R120, R119, 0x7632, R120 ;  /* 0x0000763277787816 */ /* 0x020fc80000000078 */
[----:B------:R-:W-:Y:S01]  /*5130*/  SHF.L.U32 R141, R120, 0x10, RZ ;  /* 0x00000010788d7819 */ /* 0x000fe200000006ff */
[----:B------:R-:W-:Y:S06]  /*5140*/  BRA `(.L_x_16817) ;  /* 0x0000000000207947 */ /* 0x000fec0003800000 */
.L_x_16816:
        /* <DEDUP_REMOVED lines=8> */
.L_x_16817:
[----:B------:R-:W-:Y:S05]  /*51d0*/  BSYNC B1 ;  /* 0x0000000000017941 */ /* 0x000fea0003800000 */
.L_x_16815:
        /* <DEDUP_REMOVED lines=9> */
.L_x_16793:
[----:B------:R-:W-:Y:S05]  /*5270*/  BSYNC B0 ;  /* 0x0000000000007941 */ /* 0x000fea0003800000 */
.L_x_16792:
        /* <DEDUP_REMOVED lines=18> */
.L_x_16821:
[----:B------:R-:W2:Y:S01]  /*53a0*/  LDL R121, [R1+0x50] ;  /* 0x0000500001797983 */ /* 0x000ea20000100800 */
[----:B-----5:R-:W-:-:S05]  /*53b0*/  SHF.L.U32 R120, R112, 0x10, RZ ;  /* 0x0000001070787819 */ /* 0x020fca00000006ff */
[----:B------:R-:W-:-:S04]  /*53c0*/  FMUL.FTZ R120, R120, UR8 ;  /* 0x0000000878787c20 */ /* 0x000fc80008410000 */
[----:B--2---:R-:W-:Y:S01]  /*53d0*/  FMUL.FTZ R142, R121, R120 ;  /* 0x00000078798e7220 */ /* 0x004fe20000410000 */
[----:B------:R-:W-:-:S05]  /*53e0*/  @P2 SHF.L.U32 R120, R116, 0x10, RZ ;  /* 0x0000001074782819 */ /* 0x000fca00000006ff */
[----:B------:R-:W-:-:S07]  /*53f0*/  @P2 FADD.FTZ R142, R120, R142 ;  /* 0x0000008e788e2221 */ /* 0x000fce0000010000 */
.L_x_16822:
[----:B------:R-:W-:Y:S05]  /*5400*/  BSYNC B1 ;  /* 0x0000000000017941 */ /* 0x000fea0003800000 */
.L_x_16820:
[----:B------:R-:W-:Y:S04]  /*5410*/  BSSY B1, `(.L_x_16823) ;  /* 0x000000f000017945 */ /* 0x000fe80003800000 */
[----:B------:R-:W-:Y:S05]  /*5420*/  @P3 BRA `(.L_x_16824) ;  /* 0x0000000000143947 */ /* 0x000fea0003800000 */
[----:B------:R-:W-:Y:S01]  /*5430*/  HFMA2.MMA R143, -RZ, RZ, 0, 0 ;  /* 0x00000000ff8f7435 */ /* 0x000fe200000001ff */
[----:B------:R-:W-:Y:S10]  /*5440*/  @!P2 BRA `(.L_x_16825) ;  /* 0x00000000002ca947 */ /* 0x000ff40003800000 */
[----:B-----5:R-:W-:-:S04]  /*5450*/  PRMT R120, R116, 0x7632, R120 ;  /* 0x0000763274787816 */ /* 0x020fc80000000078 */
[----:B------:R-:W-:Y:S01]  /*5460*/  SHF.L.U32 R143, R120, 0x10, RZ ;  /* 0x00000010788f7819 */ /* 0x000fe200000006ff */
[----:B------:R-:W-:Y:S06]  /*5470*/  BRA `(.L_x_16825) ;  /* 0x0000000000207947 */ /* 0x000fec0003800000 */
.L_x_16824:
        /* <DEDUP_REMOVED lines=8> */
.L_x_16825:
[----:B------:R-:W-:Y:S05]  /*5500*/  BSYNC B1 ;  /* 0x0000000000017941 */ /* 0x000fea0003800000 */
.L_x_16823:
[----:B------:R-:W-:Y:S04]  /*5510*/  BSSY B1, `(.L_x_16826) ;  /* 0x000000c000017945 */ /* 0x000fe80003800000 */
[----:B------:R-:W-:Y:S05]  /*5520*/  @P3 BRA `(.L_x_16827) ;  /* 0x0000000000103947 */ /* 0x000fea0003800000 */
[----:B------:R-:W-:Y:S01]  /*5530*/  MOV R144, RZ ;  /* 0x000000ff00907202 */ /* 0x000fe20000000f00 */
[----:B------:R-:W-:Y:S06]  /*5540*/  @!P2 BRA `(.L_x_16828) ;  /* 0x000000000020a947 */ /* 0x000fec0003800000 */
[----:B-----5:R-:W-:Y:S01]  /*5550*/  SHF.L.U32 R144, R117, 0x10, RZ ;  /* 0x0000001075907819 */ /* 0x020fe200000006ff */
[----:B------:R-:W-:Y:S06]  /*5560*/  BRA `(.L_x_16828) ;  /* 0x0000000000187947 */ /* 0x000fec0003800000 */
.L_x_16827:
[----:B------:R-:W2:Y:S01]  /*5570*/  LDL R121, [R1+0x58] ;  /* 0x0000580001797983 */ /* 0x000ea20000100800 */
[----:B-----5:R-:W-:-:S05]  /*5580*/  SHF.L.U32 R120, R113, 0x10, RZ ;  /* 0x0000001071787819 */ /* 0x020fca00000006ff */
[----:B------:R-:W-:-:S04]  /*5590*/  FMUL.FTZ R120, R120, UR8 ;  /* 0x0000000878787c20 */ /* 0x000fc80008410000 */
[----:B--2---:R-:W-:Y:S01]  /*55a0*/  FMUL.FTZ R144, R121, R120 ;  /* 0x0000007879907220 */ /* 0x004fe20000410000 */
[----:B------:R-:W-:-:S05]  /*55b0*/  @P2 SHF.L.U32 R120, R117, 0x10, RZ ;  /* 0x0000001075782819 */ /* 0x000fca00000006ff */
[----:B------:R-:W-:-:S07]  /*55c0*/  @P2 FADD.FTZ R144, R120, R144 ;  /* 0x0000009078902221 */ /* 0x000fce0000010000 */
.L_x_16828:
[----:B------:R-:W-:Y:S05]  /*55d0*/  BSYNC B1 ;  /* 0x0000000000017941 */ /* 0x000fea0003800000 */
.L_x_16826:
[----:B------:R-:W-:Y:S04]  /*55e0*/  BSSY B1, `(.L_x_16829) ;  /* 0x000000f000017945 */ /* 0x000fe80003800000 */
[----:B------:R-:W-:Y:S05]  /*55f0*/  @P3 BRA `(.L_x_16830) ;  /* 0x0000000000143947 */ /* 0x000fea0003800000 */
[----:B------:R-:W-:Y:S01]  /*5600*/  HFMA2.MMA R145, -RZ, RZ, 0, 0 ;  /* 0x00000000ff917435 */ /* 0x000fe200000001ff */
[----:B------:R-:W-:Y:S10]  /*5610*/  @!P2 BRA `(.L_x_16831) ;  /* 0x00000000002ca947 */ /* 0x000ff40003800000 */
[----:B-----5:R-:W-:-:S04]  /*5620*/  PRMT R120, R117, 0x7632, R120 ;  /* 0x0000763275787816 */ /* 0x020fc80000000078 */
[----:B------:R-:W-:Y:S01]  /*5630*/  SHF.L.U32 R145, R120, 0x10, RZ ;  /* 0x0000001078917819 */ /* 0x000fe200000006ff */
[----:B------:R-:W-:Y:S06]  /*5640*/  BRA `(.L_x_16831) ;  /* 0x0000000000207947 */ /* 0x000fec0003800000 */
.L_x_16830:
        /* <DEDUP_REMOVED lines=8> */
.L_x_16831:
[----:B------:R-:W-:Y:S05]  /*56d0*/  BSYNC B1 ;  /* 0x0000000000017941 */ /* 0x000fea0003800000 */
.L_x_16829:
[----:B------:R-:W-:Y:S04]  /*56e0*/  BSSY B1, `(.L_x_16832) ;  /* 0x000000c000017945 */ /* 0x000fe80003800000 */
[----:B------:R-:W-:Y:S05]  /*56f0*/  @P3 BRA `(.L_x_16833) ;  /* 0x0000000000103947 */ /* 0x000fea0003800000 */
[----:B------:R-:W-:Y:S01]  /*5700*/  MOV R146, RZ ;  /* 0x000000ff00927202 */ /* 0x000fe20000000f00 */
[----:B------:R-:W-:Y:S06]  /*5710*/  @!P2 BRA `(.L_x_16834) ;  /* 0x000000000020a947 */ /* 0x000fec0003800000 */
[----:B-----5:R-:W-:Y:S01]  /*5720*/  SHF.L.U32 R146, R118, 0x10, RZ ;  /* 0x0000001076927819 */ /* 0x020fe200000006ff */
[----:B------:R-:W-:Y:S06]  /*5730*/  BRA `(.L_x_16834) ;  /* 0x0000000000187947 */ /* 0x000fec0003800000 */
.L_x_16833:
[----:B------:R-:W2:Y:S01]  /*5740*/  LDL R121, [R1+0x60] ;  /* 0x0000600001797983 */ /* 0x000ea20000100800 */
[----:B-----5:R-:W-:-:S05]  /*5750*/  SHF.L.U32 R120, R114, 0x10, RZ ;  /* 0x0000001072787819 */ /* 0x020fca00000006ff */
[----:B------:R-:W-:-:S04]  /*5760*/  FMUL.FTZ R120, R120, UR8 ;  /* 0x0000000878787c20 */ /* 0x000fc80008410000 */
[----:B--2---:R-:W-:Y:S01]  /*5770*/  FMUL.FTZ R146, R121, R120 ;  /* 0x0000007879927220 */ /* 0x004fe20000410000 */
[----:B------:R-:W-:-:S05]  /*5780*/  @P2 SHF.L.U32 R120, R118, 0x10, RZ ;  /* 0x0000001076782819 */ /* 0x000fca00000006ff */
[----:B------:R-:W-:-:S07]  /*5790*/  @P2 FADD.FTZ R146, R120, R146 ;  /* 0x0000009278922221 */ /* 0x000fce0000010000 */
.L_x_16834:
[----:B------:R-:W-:Y:S05]  /*57a0*/  BSYNC B1 ;  /* 0x0000000000017941 */ /* 0x000fea0003800000 */
.L_x_16832:
[----:B------:R-:W-:Y:S04]  /*57b0*/  BSSY B1, `(.L_x_16835) ;  /* 0x000000f000017945 */ /* 0x000fe80003800000 */
[----:B------:R-:W-:Y:S05]  /*57c0*/  @P3 BRA `(.L_x_16836) ;  /* 0x0000000000143947 */ /* 0x000fea0003800000 */
[----:B------:R-:W-:Y:S01]  /*57d0*/  HFMA2.MMA R147, -RZ, RZ, 0, 0 ;  /* 0x00000000ff937435 */ /* 0x000fe200000001ff */
[----:B------:R-:W-:Y:S10]  /*57e0*/  @!P2 BRA `(.L_x_16837) ;  /* 0x00000000002ca947 */ /* 0x000ff40003800000 */
[----:B-----5:R-:W-:-:S04]  /*57f0*/  PRMT R120, R118, 0x7632, R120 ;  /* 0x0000763276787816 */ /* 0x020fc80000000078 */
[----:B------:R-:W-:Y:S01]  /*5800*/  SHF.L.U32 R147, R120, 0x10, RZ ;  /* 0x0000001078937819 */ /* 0x000fe200000006ff */
[----:B------:R-:W-:Y:S06]  /*5810*/  BRA `(.L_x_16837) ;  /* 0x0000000000207947 */ /* 0x000fec0003800000 */
.L_x_16836:
        /* <DEDUP_REMOVED lines=8> */
.L_x_16837:
[----:B------:R-:W-:Y:S05]  /*58a0*/  BSYNC B1 ;  /* 0x0000000000017941 */ /* 0x000fea0003800000 */
.L_x_16835:
[----:B------:R-:W-:Y:S04]  /*58b0*/  BSSY B1, `(.L_x_16838) ;  /* 0x000000c000017945 */ /* 0x000fe80003800000 */
[----:B------:R-:W-:Y:S05]  /*58c0*/  @P3 BRA `(.L_x_16839) ;  /* 0x0000000000103947 */ /* 0x000fea0003800000 */
[----:B------:R-:W-:Y:S01]  /*58d0*/  MOV R148, RZ ;  /* 0x000000ff00947202 */ /* 0x000fe20000000f00 */
[----:B------:R-:W-:Y:S06]  /*58e0*/  @!P2 BRA `(.L_x_16840) ;  /* 0x000000000020a947 */ /* 0x000fec0003800000 */
[----:B-----5:R-:W-:Y:S01]  /*58f0*/  SHF.L.U32 R148, R119, 0x10, RZ ;  /* 0x0000001077947819 */ /* 0x020fe200000006ff */
[----:B------:R-:W-:Y:S06]  /*5900*/  BRA `(.L_x_16840) ;  /* 0x0000000000187947 */ /* 0x000fec0003800000 */
.L_x_16839:
[----:B------:R-:W2:Y:S01]  /*5910*/  LDL R121, [R1+0x68] ;  /* 0x0000680001797983 */ /* 0x000ea20000100800 */
[----:B-----5:R-:W-:-:S05]  /*5920*/  SHF.L.U32 R120, R115, 0x10, RZ ;  /* 0x0000001073787819 */ /* 0x020fca00000006ff */
[----:B------:R-:W-:-:S04]  /*5930*/  FMUL.FTZ R120, R120, UR8 ;  /* 0x0000000878787c20 */ /* 0x000fc80008410000 */
[----:B--2---:R-:W-:Y:S01]  /*5940*/  FMUL.FTZ R148, R121, R120 ;  /* 0x0000007879947220 */ /* 0x004fe20000410000 */
[----:B------:R-:W-:-:S05]  /*5950*/  @P2 SHF.L.U32 R120, R119, 0x10, RZ ;  /* 0x0000001077782819 */ /* 0x000fca00000006ff */
[----:B------:R-:W-:-:S07]  /*5960*/  @P2 FADD.FTZ R148, R120, R148 ;  /* 0x0000009478942221 */ /* 0x000fce0000010000 */
.L_x_16840:
[----:B------:R-:W-:Y:S05]  /*5970*/  BSYNC B1 ;  /* 0x0000000000017941 */ /* 0x000fea0003800000 */
.L_x_16838:
[----:B------:R-:W-:Y:S04]  /*5980*/  BSSY B1, `(.L_x_16841) ;  /* 0x000000f000017945 */ /* 0x000fe80003800000 */
[----:B------:R-:W-:Y:S05]  /*5990*/  @P3 BRA `(.L_x_16842) ;  /* 0x0000000000143947 */ /* 0x000fea0003800000 */
[----:B------:R-:W-:Y:S01]  /*59a0*/  HFMA2.MMA R149, -RZ, RZ, 0, 0 ;  /* 0x00000000ff957435 */ /* 0x000fe200000001ff */
[----:B------:R-:W-:Y:S10]  /*59b0*/  @!P2 BRA `(.L_x_16843) ;  /* 0x00000000002ca947 */ /* 0x000ff40003800000 */
[----:B-----5:R-:W-:-:S04]  /*59c0*/  PRMT R120, R119, 0x7632, R120 ;  /* 0x0000763277787816 */ /* 0x020fc80000000078 */
[----:B------:R-:W-:Y:S01]  /*59d0*/  SHF.L.U32 R149, R120, 0x10, RZ ;  /* 0x0000001078957819 */ /* 0x000fe200000006ff */
[----:B------:R-:W-:Y:S06]  /*59e0*/  BRA `(.L_x_16843) ;  /* 0x0000000000207947 */ /* 0x000fec0003800000 */
.L_x_16842:
        /* <DEDUP_REMOVED lines=8> */
.L_x_16843:
[----:B------:R-:W-:Y:S05]  /*5a70*/  BSYNC B1 ;  /* 0x0000000000017941 */ /* 0x000fea0003800000 */
.L_x_16841:
        /* <DEDUP_REMOVED lines=9> */
.L_x_16819:
[----:B------:R-:W-:Y:S05]  /*5b10*/  BSYNC B0 ;  /* 0x0000000000007941 */ /* 0x000fea0003800000 */
.L_x_16818:
        /* <DEDUP_REMOVED lines=18> */
.L_x_16847:
[----:B------:R-:W2:Y:S01]  /*5c40*/  LDL R121, [R1+0x30] ;  /* 0x0000300001797983 */ /* 0x000ea20000100800 */
[----:B-----5:R-:W-:-:S05]  /*5c50*/  SHF.L.U32 R120, R112, 0x10, RZ ;  /* 0x0000001070787819 */ /* 0x020fca00000006ff */
[----:B------:R-:W-:-:S04]  /*5c60*/  FMUL.FTZ R120, R120, UR8 ;  /* 0x0000000878787c20 */ /* 0x000fc80008410000 */
[----:B--2---:R-:W-:Y:S01]  /*5c70*/  FMUL.FTZ R150, R121, R120 ;  /* 0x0000007879967220 */ /* 0x004fe20000410000 */
[----:B------:R-:W-:-:S05]  /*5c80*/  @P2 SHF.L.U32 R120, R116, 0x10, RZ ;  /* 0x0000001074782819 */ /* 0x000fca00000006ff */
[----:B------:R-:W-:-:S07]  /*5c90*/  @P2 FADD.FTZ R150, R120, R150 ;  /* 0x0000009678962221 */ /* 0x000fce0000010000 */
.L_x_16848:
[----:B------:R-:W-:Y:S05]  /*5ca0*/  BSYNC B1 ;  /* 0x0000000000017941 */ /* 0x000fea0003800000 */
.L_x_16846:
[----:B------:R-:W-:Y:S04]  /*5cb0*/  BSSY B1, `(.L_x_16849) ;  /* 0x000000f000017945 */ /* 0x000fe80003800000 */
[----:B------:R-:W-:Y:S05]  /*5cc0*/  @P3 BRA `(.L_x_16850) ;  /* 0x0000000000143947 */ /* 0x000fea0003800000 */
[----:B------:R-:W-:Y:S01]  /*5cd0*/  HFMA2.MMA R151, -RZ, RZ, 0, 0 ;  /* 0x00000000ff977435 */ /* 0x000fe200000001ff */
[----:B------:R-:W-:Y:S10]  /*5ce0*/  @!P2 BRA `(.L_x_16851) ;  /* 0x00000000002ca947 */ /* 0x000ff40003800000 */
[----:B-----5:R-:W-:-:S04]  /*5cf0*/  PRMT R120, R116, 0x7632, R120 ;  /* 0x0000763274787816 */ /* 0x020fc80000000078 */
[----:B------:R-:W-:Y:S01]  /*5d00*/  SHF.L.U32 R151, R120, 0x10, RZ ;  /* 0x0000001078977819 */ /* 0x000fe200000006ff */
[----:B------:R-:W-:Y:S06]  /*5d10*/  BRA `(.L_x_16851) ;  /* 0x0000000000207947 */ /* 0x000fec0003800000 */
.L_x_16850:
        /* <DEDUP_REMOVED lines=8> */
.L_x_16851:
[----:B------:R-:W-:Y:S05]  /*5da0*/  BSYNC B1 ;  /* 0x0000000000017941 */ /* 0x000fea0003800000 */
.L_x_16849:
[----:B------:R-:W-:Y:S04]  /*5db0*/  BSSY B1, `(.L_x_16852) ;  /* 0x000000c000017945 */ /* 0x000fe80003800000 */
[----:B------:R-:W-:Y:S05]  /*5dc0*/  @P3 BRA `(.L_x_16853) ;  /* 0x0000000000103947 */ /* 0x000fea0003800000 */
[----:B------:R-:W-:Y:S01]  /*5dd0*/  MOV R152, RZ ;  /* 0x000000ff00987202 */ /* 0x000fe20000000f00 */
[----:B------:R-:W-:Y:S06]  /*5de0*/  @!P2 BRA `(.L_x_16854) ;  /* 0x000000000020a947 */ /* 0x000fec0003800000 */
[----:B-----5:R-:W-:Y:S01]  /*5df0*/  SHF.L.U32 R152, R117, 0x10, RZ ;  /* 0x0000001075987819 */ /* 0x020fe200000006ff */
[----:B------:R-:W-:Y:S06]  /*5e00*/  BRA `(.L_x_16854) ;  /* 0x0000000000187947 */ /* 0x000fec0003800000 */
.L_x_16853:
[----:B------:R-:W2:Y:S01]  /*5e10*/  LDL R121, [R1+0x38] ;  /* 0x0000380001797983 */ /* 0x000ea20000100800 */
[----:B-----5:R-:W-:-:S05]  /*5e20*/  SHF.L.U32 R120, R113, 0x10, RZ ;  /* 0x0000001071787819 */ /* 0x020fca00000006ff */
[----:B------:R-:W-:-:S04]  /*5e30*/  FMUL.FTZ R120, R120, UR8 ;  /* 0x0000000878787c20 */ /* 0x000fc80008410000 */
[----:B--2---:R-:W-:Y:S01]  /*5e40*/  FMUL.FTZ R152, R121, R120 ;  /* 0x0000007879987220 */ /* 0x004fe20000410000 */
[----:B------:R-:W-:-:S05]  /*5e50*/  @P2 SHF.L.U32 R120, R117, 0x10, RZ ;  /* 0x0000001075782819 */ /* 0x000fca00000006ff */
[----:B------:R-:W-:-:S07]  /*5e60*/  @P2 FADD.FTZ R152, R120, R152 ;  /* 0x0000009878982221 */ /* 0x000fce0000010000 */
.L_x_16854:
[----:B------:R-:W-:Y:S05]  /*5e70*/  BSYNC B1 ;  /* 0x0000000000017941 */ /* 0x000fea0003800000 */
.L_x_16852:
[----:B------:R-:W-:Y:S04]  /*5e80*/  BSSY B1, `(.L_x_16855) ;  /* 0x000000f000017945 */ /* 0x000fe80003800000 */
[----:B------:R-:W-:Y:S05]  /*5e90*/  @P3 BRA `(.L_x_16856) ;  /* 0x0000000000143947 */ /* 0x000fea0003800000 */
[----:B------:R-:W-:Y:S01]  /*5ea0*/  HFMA2.MMA R153, -RZ, RZ, 0, 0 ;  /* 0x00000000ff997435 */ /* 0x000fe200000001ff */
[----:B------:R-:W-:Y:S10]  /*5eb0*/  @!P2 BRA `(.L_x_16857) ;  /* 0x00000000002ca947 */ /* 0x000ff40003800000 */
[----:B-----5:R-:W-:-:S04]  /*5ec0*/  PRMT R120, R117, 0x7632, R120 ;  /* 0x0000763275787816 */ /* 0x020fc80000000078 */
[----:B------:R-:W-:Y:S01]  /*5ed0*/  SHF.L.U32 R153, R120, 0x10, RZ ;  /* 0x0000001078997819 */ /* 0x000fe200000006ff */
[----:B------:R-:W-:Y:S06]  /*5ee0*/  BRA `(.L_x_16857) ;  /* 0x0000000000207947 */ /* 0x000fec0003800000 */
.L_x_16856:
        /* <DEDUP_REMOVED lines=8> */
.L_x_16857:
[----:B------:R-:W-:Y:S05]  /*5f70*/  BSYNC B1 ;  /* 0x0000000000017941 */ /* 0x000fea0003800000 */
.L_x_16855:
[----:B------:R-:W-:Y:S04]  /*5f80*/  BSSY B1, `(.L_x_16858) ;  /* 0x000000c000017945 */ /* 0x000fe80003800000 */
[----:B------:R-:W-:Y:S05]  /*5f90*/  @P3 BRA `(.L_x_16859) ;  /* 0x0000000000103947 */ /* 0x000fea0003800000 */
[----:B------:R-:W-:Y:S01]  /*5fa0*/  MOV R154, RZ ;  /* 0x000000ff009a7202 */ /* 0x000fe20000000f00 */
[----:B------:R-:W-:Y:S06]  /*5fb0*/  @!P2 BRA `(.L_x_16860) ;  /* 0x000000000020a947 */ /* 0x000fec0003800000 */
[----:B-----5:R-:W-:Y:S01]  /*5fc0*/  SHF.L.U32 R154, R118, 0x10, RZ ;  /* 0x00000010769a7819 */ /* 0x020fe200000006ff */
[----:B------:R-:W-:Y:S06]  /*5fd0*/  BRA `(.L_x_16860) ;  /* 0x0000000000187947 */ /* 0x000fec0003800000 */
.L_x_16859:
[----:B------:R-:W2:Y:S01]  /*5fe0*/  LDL R121, [R1+0x40] ;  /* 0x0000400001797983 */ /* 0x000ea20000100800 */
[----:B-----5:R-:W-:-:S05]  /*5ff0*/  SHF.L.U32 R120, R114, 0x10, RZ ;  /* 0x0000001072787819 */ /* 0x020fca00000006ff */
[----:B------:R-:W-:-:S04]  /*6000*/  FMUL.FTZ R120, R120, UR8 ;  /* 0x0000000878787c20 */ /* 0x000fc80008410000 */
[----:B--2---:R-:W-:Y:S01]  /*6010*/  FMUL.FTZ R154, R121, R120 ;  /* 0x00000078799a7220 */ /* 0x004fe20000410000 */
[----:B------:R-:W-:-:S05]  /*6020*/  @P2 SHF.L.U32 R120, R118, 0x10, RZ ;  /* 0x0000001076782819 */ /* 0x000fca00000006ff */
[----:B------:R-:W-:-:S07]  /*6030*/  @P2 FADD.FTZ R154, R120, R154 ;  /* 0x0000009a789a2221 */ /* 0x000fce0000010000 */
.L_x_16860:
[----:B------:R-:W-:Y:S05]  /*6040*/  BSYNC B1 ;  /* 0x0000000000017941 */ /* 0x000fea0003800000 */
.L_x_16858:
[----:B------:R-:W-:Y:S04]  /*6050*/  BSSY B1, `(.L_x_16861) ;  /* 0x000000f000017945 */ /* 0x000fe80003800000 */
[----:B------:R-:W-:Y:S05]  /*6060*/  @P3 BRA `(.L_x_16862) ;  /* 0x0000000000143947 */ /* 0x000fea0003800000 */
[----:B------:R-:W-:Y:S01]  /*6070*/  HFMA2.MMA R155, -RZ, RZ, 0, 0 ;  /* 0x00000000ff9b7435 */ /* 0x000fe200000001ff */
[----:B------:R-:W-:Y:S10]  /*6080*/  @!P2 BRA `(.L_x_16863) ;  /* 0x00000000002ca947 */ /* 0x000ff40003800000 */
[----:B-----5:R-:W-:-:S04]  /*6090*/  PRMT R120, R118, 0x7632, R120 ;  /* 0x0000763276787816 */ /* 0x020fc80000000078 */
[----:B------:R-:W-:Y:S01]  /*60a0*/  SHF.L.U32 R155, R120, 0x10, RZ ;  /* 0x00000010789b7819 */ /* 0x000fe200000006ff */
[----:B------:R-:W-:Y:S06]  /*60b0*/  BRA `(.L_x_16863) ;  /* 0x0000000000207947 */ /* 0x000fec0003800000 */
.L_x_16862:
        /* <DEDUP_REMOVED lines=8> */
.L_x_16863:
[----:B------:R-:W-:Y:S05]  /*6140*/  BSYNC B1 ;  /* 0x0000000000017941 */ /* 0x000fea0003800000 */
.L_x_16861:
[----:B------:R-:W-:Y:S04]  /*6150*/  BSSY B1, `(.L_x_16864) ;  /* 0x000000c000017945 */ /* 0x000fe80003800000 */
[----:B------:R-:W-:Y:S05]  /*6160*/  @P3 BRA `(.L_x_16865) ;  /* 0x0000000000103947 */ /* 0x000fea0003800000 */
[----:B------:R-:W-:Y:S01]  /*6170*/  MOV R156, RZ ;  /* 0x000000ff009c7202 */ /* 0x000fe20000000f00 */
[----:B------:R-:W-:Y:S06]  /*6180*/  @!P2 BRA `(.L_x_16866) ;  /* 0x000000000020a947 */ /* 0x000fec0003800000 */
[----:B-----5:R-:W-:Y:S01]  /*6190*/  SHF.L.U32 R156, R119, 0x10, RZ ;  /* 0x00000010779c7819 */ /* 0x020fe200000006ff */
[----:B------:R-:W-:Y:S06]  /*61a0*/  BRA `(.L_x_16866) ;  /* 0x0000000000187947 */ /* 0x000fec0003800000 */
.L_x_16865:
[----:B------:R-:W2:Y:S01]  /*61b0*/  LDL R121, [R1+0x48] ;  /* 0x0000480001797983 */ /* 0x000ea20000100800 */
[----:B-----5:R-:W-:-:S05]  /*61c0*/  SHF.L.U32 R120, R115, 0x10, RZ ;  /* 0x0000001073787819 */ /* 0x020fca00000006ff */
[----:B------:R-:W-:-:S04]  /*61d0*/  FMUL.FTZ R120, R120, UR8 ;  /* 0x0000000878787c20 */ /* 0x000fc80008410000 */
[----:B--2---:R-:W-:Y:S01]  /*61e0*/  FMUL.FTZ R156, R121, R120 ;  /* 0x00000078799c7220 */ /* 0x004fe20000410000 */
[----:B------:R-:W-:-:S05]  /*61f0*/  @P2 SHF.L.U32 R120, R119, 0x10, RZ ;  /* 0x0000001077782819 */ /* 0x000fca00000006ff */
[----:B------:R-:W-:-:S07]  /*6200*/  @P2 FADD.FTZ R156, R120, R156 ;  /* 0x0000009c789c2221 */ /* 0x000fce0000010000 */
.L_x_16866:
[----:B------:R-:W-:Y:S05]  /*6210*/  BSYNC B1 ;  /* 0x0000000000017941 */ /* 0x000fea0003800000 */
.L_x_16864:
[----:B------:R-:W-:Y:S04]  /*6220*/  BSSY B1, `(.L_x_16867) ;  /* 0x000000f000017945 */ /* 0x000fe80003800000 */
[----:B------:R-:W-:Y:S05]  /*6230*/  @P3 BRA `(.L_x_16868) ;  /* 0x0000000000143947 */ /* 0x000fea0003800000 */
[----:B------:R-:W-:Y:S01]  /*6240*/  HFMA2.MMA R157, -RZ, RZ, 0, 0 ;  /* 0x00000000ff9d7435 */ /* 0x000fe200000001ff */
[----:B------:R-:W-:Y:S10]  /*6250*/  @!P2 BRA `(.L_x_16869) ;  /* 0x00000000002ca947 */ /* 0x000ff40003800000 */
[----:B-----5:R-:W-:-:S04]  /*6260*/  PRMT R120, R119, 0x7632, R120 ;  /* 0x0000763277787816 */ /* 0x020fc80000000078 */
[----:B------:R-:W-:Y:S01]  /*6270*/  SHF.L.U32 R157, R120, 0x10, RZ ;  /* 0x00000010789d7819 */ /* 0x000fe200000006ff */
[----:B------:R-:W-:Y:S06]  /*6280*/  BRA `(.L_x_16869) ;  /* 0x0000000000207947 */ /* 0x000fec0003800000 */
.L_x_16868:
        /* <DEDUP_REMOVED lines=8> */
.L_x_16869:
[----:B------:R-:W-:Y:S05]  /*6310*/  BSYNC B1 ;  /* 0x0000000000017941 */ /* 0x000fea0003800000 */
.L_x_16867:
        /* <DEDUP_REMOVED lines=9> */
.L_x_16845:
[----:B------:R-:W-:Y:S05]  /*63b0*/  BSYNC B0 ;  /* 0x0000000000007941 */ /* 0x000fea0003800000 */
.L_x_16844:
[----:B------:R-:W-:Y:S01]  /*63c0*/  LOP3.LUT P2, RZ, R3, 0x20, RZ, 0xc0, !PT ;  /* 0x0000002003ff7812 */ /* 0x000fe2000784c0ff */
[----:B------:R-:W-:-:S12]  /*63d0*/  BSSY B0, `(.L_x_16870) ;  /* 0x0000082000007945 */ /* 0x000fd80003800000 */
[----:B------:R-:W-:Y:S05]  /*63e0*/  @!P2 BRA `(.L_x_16871) ;  /* 0x000000080000a947 */ /* 0x000fea0003800000 */
[----:B012---:R-:W0:Y:S02]  /*63f0*/  @P1 LDC.64 R120, c[0x0][0x220] ;  /* 0x00008800ff781b82 */ /* 0x007e240000000a00 */
        /* <DEDUP_REMOVED lines=14> */
.L_x_16873:
[----:B-----5:R-:W-:-:S05]  /*64e0*/  SHF.L.U32 R5, R112, 0x10, RZ ;  /* 0x0000001070057819 */ /* 0x020fca00000006ff */
[----:B------:R-:W-:-:S04]  /*64f0*/  FMUL.FTZ R5, R5, UR8 ;  /* 0x0000000805057c20 */ /* 0x000fc80008410000 */
[----:B------:R-:W-:Y:S01]  /*6500*/  FMUL.FTZ R158, R248, R5 ;  /* 0x00000005f89e7220 */ /* 0x000fe20000410000 */
[----:B------:R-:W-:-:S05]  /*6510*/  @P1 SHF.L.U32 R5, R116, 0x10, RZ ;  /* 0x0000001074051819 */ /* 0x000fca00000006ff */
[----:B------:R-:W-:-:S07]  /*6520*/  @P1 FADD.FTZ R158, R5, R158 ;  /* 0x0000009e059e1221 */ /* 0x000fce0000010000 */
.L_x_16874:
[----:B------:R-:W-:Y:S05]  /*6530*/  BSYNC B1 ;  /* 0x0000000000017941 */ /* 0x000fea0003800000 */
.L_x_16872:
[----:B------:R-:W-:Y:S04]  /*6540*/  BSSY B1, `(.L_x_16875) ;  /* 0x000000e000017945 */ /* 0x000fe80003800000 */
[----:B------:R-:W-:Y:S05]  /*6550*/  @P2 BRA `(.L_x_16876) ;  /* 0x0000000000142947 */ /* 0x000fea0003800000 */
[----:B------:R-:W-:Y:S01]  /*6560*/  HFMA2.MMA R159, -RZ, RZ, 0, 0 ;  /* 0x00000000ff9f7435 */ /* 0x000fe200000001ff */
[----:B------:R-:W-:Y:S10]  /*6570*/  @!P1 BRA `(.L_x_16877) ;  /* 0x0000000000289947 */ /* 0x000ff40003800000 */
[----:B-----5:R-:W-:-:S04]  /*6580*/  PRMT R5, R116, 0x7632, R5 ;  /* 0x0000763274057816 */ /* 0x020fc80000000005 */
[----:B------:R-:W-:Y:S01]  /*6590*/  SHF.L.U32 R159, R5, 0x10, RZ ;  /* 0x00000010059f7819 */ /* 0x000fe200000006ff */
[----:B------:R-:W-:Y:S06]  /*65a0*/  BRA `(.L_x_16877) ;  /* 0x00000000001c7947 */ /* 0x000fec0003800000 */
.L_x_16876:
[----:B-----5:R-:W-:-:S04]  /*65b0*/  PRMT R5, R112, 0x7632, R5 ;  /* 0x0000763270057816 */ /* 0x020fc80000000005 */
[----:B------:R-:W-:-:S05]  /*65c0*/  SHF.L.U32 R5, R5, 0x10, RZ ;  /* 0x0000001005057819 */ /* 0x000fca00000006ff */
[----:B------:R-:W-:Y:S01]  /*65d0*/  FMUL.FTZ R120, R5, UR8 ;  /* 0x0000000805787c20 */ /* 0x000fe20008410000 */
[----:B------:R-:W-:-:S03]  /*65e0*/  @P1 PRMT R5, R116, 0x7632, R5 ;  /* 0x0000763274051816 */ /* 0x000fc60000000005 */
[----:B------:R-:W-:Y:S01]  /*65f0*/  FMUL.FTZ R159, R249, R120 ;  /* 0x00000078f99f7220 */ /* 0x000fe20000410000 */
[----:B------:R-:W-:-:S05]  /*6600*/  @P1 SHF.L.U32 R5, R5, 0x10, RZ ;  /* 0x0000001005051819 */ /* 0x000fca00000006ff */
[----:B------:R-:W-:-:S07]  /*6610*/  @P1 FADD.FTZ R159, R5, R159 ;  /* 0x0000009f059f1221 */ /* 0x000fce0000010000 */
.L_x_16877:
[----:B------:R-:W-:Y:S05]  /*6620*/  BSYNC B1 ;  /* 0x0000000000017941 */ /* 0x000fea0003800000 */
.L_x_16875:
[----:B------:R-:W-:Y:S04]  /*6630*/  BSSY B1, `(.L_x_16878) ;  /* 0x000000b000017945 */ /* 0x000fe80003800000 */
[----:B------:R-:W-:Y:S05]  /*6640*/  @P2 BRA `(.L_x_16879) ;  /* 0x0000000000102947 */ /* 0x000fea0003800000 */
[----:B------:R-:W-:Y:S01]  /*6650*/  MOV R160, RZ ;  /* 0x000000ff00a07202 */ /* 0x000fe20000000f00 */
[----:B------:R-:W-:Y:S06]  /*6660*/  @!P1 BRA `(.L_x_16880) ;  /* 0x00000000001c9947 */ /* 0x000fec0003800000 */
[----:B-----5:R-:W-:Y:S01]  /*6670*/  SHF.L.U32 R160, R117, 0x10, RZ ;  /* 0x0000001075a07819 */ /* 0x020fe200000006ff */
[----:B------:R-:W-:Y:S06]  /*6680*/  BRA `(.L_x_16880) ;  /* 0x0000000000147947 */ /* 0x000fec0003800000 */
.L_x_16879:
[----:B-----5:R-:W-:-:S05]  /*6690*/  SHF.L.U32 R5, R113, 0x10, RZ ;  /* 0x0000001071057819 */ /* 0x020fca00000006ff */
[----:B------:R-:W-:-:S04]  /*66a0*/  FMUL.FTZ R5, R5, UR8 ;  /* 0x0000000805057c20 */ /* 0x000fc80008410000 */
[----:B------:R-:W-:Y:S01]  /*66b0*/  FMUL.FTZ R160, R250, R5 ;  /* 0x00000005faa07220 */ /* 0x000fe20000410000 */
[----:B------:R-:W-:-:S05]  /*66c0*/  @P1 SHF.L.U32 R5, R117, 0x10, RZ ;  /* 0x0000001075051819 */ /* 0x000fca00000006ff */
[----:B------:R-:W-:-:S07]  /*66d0*/  @P1 FADD.FTZ R160, R5, R160 ;  /* 0x000000a005a01221 */ /* 0x000fce0000010000 */
.L_x_16880:
[----:B------:R-:W-:Y:S05]  /*66e0*/  BSYNC B1 ;  /* 0x0000000000017941 */ /* 0x000fea0003800000 */
.L_x_16878:
[----:B------:R-:W-:Y:S04]  /*66f0*/  BSSY B1, `(.L_x_16881) ;  /* 0x000000e000017945 */ /* 0x000fe80003800000 */
[----:B------:R-:W-:Y:S05]  /*6700*/  @P2 BRA `(.L_x_16882) ;  /* 0x0000000000142947 */ /* 0x000fea0003800000 */
[----:B------:R-:W-:Y:S01]  /*6710*/  HFMA2.MMA R161, -RZ, RZ, 0, 0 ;  /* 0x00000000ffa17435 */ /* 0x000fe200000001ff */
[----:B------:R-:W-:Y:S10]  /*6720*/  @!P1 BRA `(.L_x_16883) ;  /* 0x0000000000289947 */ /* 0x000ff40003800000 */
[----:B-----5:R-:W-:-:S04]  /*6730*/  PRMT R5, R117, 0x7632, R5 ;  /* 0x0000763275057816 */ /* 0x020fc80000000005 */
[----:B------:R-:W-:Y:S01]  /*6740*/  SHF.L.U32 R161, R5, 0x10, RZ ;  /* 0x0000001005a17819 */ /* 0x000fe200000006ff */
[----:B------:R-:W-:Y:S06]  /*6750*/  BRA `(.L_x_16883) ;  /* 0x00000000001c7947 */ /* 0x000fec0003800000 */
.L_x_16882:
[----:B-----5:R-:W-:-:S04]  /*6760*/  PRMT R5, R113, 0x7632, R5 ;  /* 0x0000763271057816 */ /* 0x020fc80000000005 */
[----:B------:R-:W-:-:S05]  /*6770*/  SHF.L.U32 R5, R5, 0x10, RZ ;  /* 0x0000001005057819 */ /* 0x000fca00000006ff */
[----:B------:R-:W-:Y:S01]  /*6780*/  FMUL.FTZ R120, R5, UR8 ;  /* 0x0000000805787c20 */ /* 0x000fe20008410000 */
[----:B------:R-:W-:-:S03]  /*6790*/  @P1 PRMT R5, R117, 0x7632, R5 ;  /* 0x0000763275051816 */ /* 0x000fc60000000005 */
[----:B------:R-:W-:Y:S01]  /*67a0*/  FMUL.FTZ R161, R251, R120 ;  /* 0x00000078fba17220 */ /* 0x000fe20000410000 */
[----:B------:R-:W-:-:S05]  /*67b0*/  @P1 SHF.L.U32 R5, R5, 0x10, RZ ;  /* 0x0000001005051819 */ /* 0x000fca00000006ff */
[----:B------:R-:W-:-:S07]  /*67c0*/  @P1 FADD.FTZ R161, R5, R161 ;  /* 0x000000a105a11221 */ /* 0x000fce0000010000 */
.L_x_16883:
[----:B------:R-:W-:Y:S05]  /*67d0*/  BSYNC B1 ;  /* 0x0000000000017941 */ /* 0x000fea0003800000 */
.L_x_16881:
[----:B------:R-:W-:Y:S04]  /*67e0*/  BSSY B1, `(.L_x_16884) ;  /* 0x000000c000017945 */ /* 0x000fe80003800000 */
[----:B------:R-:W-:Y:S05]  /*67f0*/  @P2 BRA `(.L_x_16885) ;  /* 0x0000000000102947 */ /* 0x000fea0003800000 */
[----:B------:R-:W-:Y:S01]  /*6800*/  MOV R162, RZ ;  /* 0x000000ff00a27202 */ /* 0x000fe20000000f00 */
[----:B------:R-:W-:Y:S06]  /*6810*/  @!P1 BRA `(.L_x_16886) ;  /* 0x0000000000209947 */ /* 0x000fec0003800000 */
[----:B-----5:R-:W-:Y:S01]  /*6820*/  SHF.L.U32 R162, R118, 0x10, RZ ;  /* 0x0000001076a27819 */ /* 0x020fe200000006ff */
[----:B------:R-:W-:Y:S06]  /*6830*/  BRA `(.L_x_16886) ;  /* 0x0000000000187947 */ /* 0x000fec0003800000 */
.L_x_16885:
[----:B------:R-:W2:Y:S01]  /*6840*/  LDL R120, [R1] ;  /* 0x0000000001787983 */ /* 0x000ea20000100800 */
[----:B-----5:R-:W-:-:S05]  /*6850*/  SHF.L.U32 R5, R114, 0x10, RZ ;  /* 0x0000001072057819 */ /* 0x020fca00000006ff */
[----:B------:R-:W-:-:S04]  /*6860*/  FMUL.FTZ R5, R5, UR8 ;  /* 0x0000000805057c20 */ /* 0x000fc80008410000 */
[----:B--2---:R-:W-:Y:S01]  /*6870*/  FMUL.FTZ R162, R120, R5 ;  /* 0x0000000578a27220 */ /* 0x004fe20000410000 */
[----:B------:R-:W-:-:S05]  /*6880*/  @P1 SHF.L.U32 R5, R118, 0x10, RZ ;  /* 0x0000001076051819 */ /* 0x000fca00000006ff */
[----:B------:R-:W-:-:S07]  /*6890*/  @P1 FADD.FTZ R162, R5, R162 ;  /* 0x000000a205a21221 */ /* 0x000fce0000010000 */
.L_x_16886:
[----:B------:R-:W-:Y:S05]  /*68a0*/  BSYNC B1 ;  /* 0x0000000000017941 */ /* 0x000fea0003800000 */
.L_x_16884:
[----:B------:R-:W-:Y:S04]  /*68b0*/  BSSY B1, `(.L_x_16887) ;  /* 0x000000f000017945 */ /* 0x000fe80003800000 */
[----:B------:R-:W-:Y:S05]  /*68c0*/  @P2 BRA `(.L_x_16888) ;  /* 0x0000000000142947 */ /* 0x000fea0003800000 */
[----:B------:R-:W-:Y:S01]  /*68d0*/  HFMA2.MMA R163, -RZ, RZ, 0, 0 ;  /* 0x00000000ffa37435 */ /* 0x000fe200000001ff */
[----:B------:R-:W-:Y:S10]  /*68e0*/  @!P1 BRA `(.L_x_16889) ;  /* 0x00000000002c9947 */ /* 0x000ff40003800000 */
[----:B-----5:R-:W-:-:S04]  /*68f0*/  PRMT R5, R118, 0x7632, R5 ;  /* 0x0000763276057816 */ /* 0x020fc80000000005 */
[----:B------:R-:W-:Y:S01]  /*6900*/  SHF.L.U32 R163, R5, 0x10, RZ ;  /* 0x0000001005a37819 */ /* 0x000fe200000006ff */
[----:B------:R-:W-:Y:S06]  /*6910*/  BRA `(.L_x_16889) ;  /* 0x0000000000207947 */ /* 0x000fec0003800000 */
.L_x_16888:
        /* <DEDUP_REMOVED lines=8> */
.L_x_16889:
[----:B------:R-:W-:Y:S05]  /*69a0*/  BSYNC B1 ;  /* 0x0000000000017941 */ /* 0x000fea0003800000 */
.L_x_16887:
[----:B------:R-:W-:Y:S04]  /*69b0*/  BSSY B1, `(.L_x_16890) ;  /* 0x000000c000017945 */ /* 0x000fe80003800000 */
[----:B------:R-:W-:Y:S05]  /*69c0*/  @P2 BRA `(.L_x_16891) ;  /* 0x0000000000102947 */ /* 0x000fea0003800000 */
[----:B------:R-:W-:Y:S01]  /*69d0*/  MOV R164, RZ ;  /* 0x000000ff00a47202 */ /* 0x000fe20000000f00 */
[----:B------:R-:W-:Y:S06]  /*69e0*/  @!P1 BRA `(.L_x_16892) ;  /* 0x0000000000209947 */ /* 0x000fec0003800000 */
[----:B-----5:R-:W-:Y:S01]  /*69f0*/  SHF.L.U32 R164, R119, 0x10, RZ ;  /* 0x0000001077a47819 */ /* 0x020fe200000006ff */
[----:B------:R-:W-:Y:S06]  /*6a00*/  BRA `(.L_x_16892) ;  /* 0x0000000000187947 */ /* 0x000fec0003800000 */
.L_x_16891:
[----:B------:R-:W2:Y:S01]  /*6a10*/  LDL R120, [R1+0x8] ;  /* 0x0000080001787983 */ /* 0x000ea20000100800 */
[----:B-----5:R-:W-:-:S05]  /*6a20*/  SHF.L.U32 R5, R115, 0x10, RZ ;  /* 0x0000001073057819 */ /* 0x020fca00000006ff */
[----:B------:R-:W-:-:S04]  /*6a30*/  FMUL.FTZ R5, R5, UR8 ;  /* 0x0000000805057c20 */ /* 0x000fc80008410000 */
[----:B--2---:R-:W-:Y:S01]  /*6a40*/  FMUL.FTZ R164, R120, R5 ;  /* 0x0000000578a47220 */ /* 0x004fe20000410000 */
[----:B------:R-:W-:-:S05]  /*6a50*/  @P1 SHF.L.U32 R5, R119, 0x10, RZ ;  /* 0x0000001077051819 */ /* 0x000fca00000006ff */
[----:B------:R-:W-:-:S07]  /*6a60*/  @P1 FADD.FTZ R164, R5, R164 ;  /* 0x000000a405a41221 */ /* 0x000fce0000010000 */
.L_x_16892:
[----:B------:R-:W-:Y:S05]  /*6a70*/  BSYNC B1 ;  /* 0x0000000000017941 */ /* 0x000fea0003800000 */
.L_x_16890:
[----:B------:R-:W-:Y:S04]  /*6a80*/  BSSY B1, `(.L_x_16893) ;  /* 0x000000f000017945 */ /* 0x000fe80003800000 */
[----:B------:R-:W-:Y:S05]  /*6a90*/  @P2 BRA `(.L_x_16894) ;  /* 0x0000000000142947 */ /* 0x000fea0003800000 */
[----:B------:R-:W-:Y:S01]  /*6aa0*/  HFMA2.MMA R5, -RZ, RZ, 0, 0 ;  /* 0x00000000ff057435 */ /* 0x000fe200000001ff */
[----:B------:R-:W-:Y:S10]  /*6ab0*/  @!P1 BRA `(.L_x_16895) ;  /* 0x00000000002c9947 */ /* 0x000ff40003800000 */
[----:B-----5:R-:W-:-:S04]  /*6ac0*/  PRMT R5, R119, 0x7632, R5 ;  /* 0x0000763277057816 */ /* 0x020fc80000000005 */
[----:B------:R-:W-:Y:S01]  /*6ad0*/  SHF.L.U32 R5, R5, 0x10, RZ ;  /* 0x0000001005057819 */ /* 0x000fe200000006ff */
[----:B------:R-:W-:Y:S06]  /*6ae0*/  BRA `(.L_x_16895) ;  /* 0x0000000000207947 */ /* 0x000fec0003800000 */
.L_x_16894:
        /* <DEDUP_REMOVED lines=8> */
.L_x_16895:
[----:B------:R-:W-:Y:S05]  /*6b70*/  BSYNC B1 ;  /* 0x0000000000017941 */ /* 0x000fea0003800000 */
.L_x_16893:
[----:B------:R-:W0:Y:S01]  /*6b80*/  LDC.64 R166, c[0x0][0x238] ;  /* 0x00008e00ffa67b82 */ /* 0x000e220000000a00 */
[----:B------:R-:W-:Y:S02]  /*6b90*/  F2FP.BF16.F32.PACK_AB R123, R5, R164 ;  /* 0x000000a4057b723e */ /* 0x000fe400000010ff */
[----:B------:R-:W-:Y:S02]  /*6ba0*/  F2FP.BF16.F32.PACK_AB R122, R163, R162 ;  /* 0x000000a2a37a723e */ /* 0x000fe400000010ff */
[----:B------:R-:W-:Y:S02]  /*6bb0*/  F2FP.BF16.F32.PACK_AB R121, R161, R160 ;  /* 0x000000a0a179723e */ /* 0x000fe400000010ff */
[----:B------:R-:W-:Y:S01]  /*6bc0*/  F2FP.BF16.F32.PACK_AB R120, R159, R158 ;  /* 0x0000009e9f78723e */ /* 0x000fe200000010ff */
[----:B0-----:R-:W-:-:S05]  /*6bd0*/  IMAD.WIDE.U32 R166, R180, 0x10, R166 ;  /* 0x00000010b4a67825 */ /* 0x001fca00078e00a6 */
[----:B------:R0:W-:Y:S02]  /*6be0*/  STG.E.128 desc[UR4][R166.64], R120 ;  /* 0x00000078a6007986 */ /* 0x0001e4000c101d04 */
.L_x_16871:
[----:B------:R-:W-:Y:S05]  /*6bf0*/  BSYNC B0 ;  /* 0x0000000000007941 */ /* 0x000fea0003800000 */
.L_x_16870:
[----:B012---:R-:W-:Y:S01]  /*6c00*/  FADD.FTZ R120, RZ, R6 ;  /* 0x00000006ff787221 */ /* 0x007fe20000010000 */
        /* <DEDUP_REMOVED lines=291> */
.L_x_16929:
        /* <DEDUP_REMOVED lines=31> */
[----:B0-----:R-:W2:Y:S04]  /*8030*/  LDL R3, [R1+0x160] ;  /* 0x0001600001037983 */ /* 0x001ea80000100800 */
[----:B------:R0:W-:Y:S04]  /*8040*/  STL [R1+0x174], R2 ;  /* 0x0001740201007387 */ /* 0x0001e80000100800 */
[----:B0-----:R-:W3:Y:S04]  /*8050*/  LDL R2, [R1+0x164] ;  /* 0x0001640001027983 */ /* 0x001ee80000100800 */
[----:B------:R0:W-:Y:S04]  /*8060*/  STL [R1+0x170], R0 ;  /* 0x0001700001007387 */ /* 0x0001e80000100800 */
[----:B------:R-:W4:Y:S04]  /*8070*/  LDL R252, [R1+0x16c] ;  /* 0x00016c0001fc7983 */ /* 0x000f280000100800 */
[----:B------:R-:W4:Y:S04]  /*8080*/  LDL R183, [R1+0x150] ;  /* 0x0001500001b77983 */ /* 0x000f280000100800 */
[----:B0-----:R-:W4:Y:S04]  /*8090*/  LDL R0, [R1+0x168] ;  /* 0x0001680001007983 */ /* 0x001f280000100800 */
[----:B------:R-:W4:Y:S04]  /*80a0*/  LDL R166, [R1+0x154] ;  /* 0x0001540001a67983 */ /* 0x000f280000100800 */
[----:B------:R-:W4:Y:S04]  /*80b0*/  LDL R182, [R1+0x158] ;  /* 0x0001580001b67983 */ /* 0x000f280000100800 */
[----:B------:R-:W4:Y:S01]  /*80c0*/  LDL R167, [R1+0x15c] ;  /* 0x00015c0001a77983 */ /* 0x000f220000100800 */
[--C-:B------:R-:W-:Y:S01]  /*80d0*/  FADD.FTZ R120, R6, -R181.reuse ;  /* 0x800000b506787221 */ /* 0x100fe20000010000 */
[--C-:B------:R-:W-:Y:S01]  /*80e0*/  FADD.FTZ R123, R7, -R181.reuse ;  /* 0x800000b5077b7221 */ /* 0x100fe20000010000 */
[----:B------:R-:W-:-:S02]  /*80f0*/  FADD.FTZ R121, R8, -R181 ;  /* 0x800000b508797221 */ /* 0x000fc40000010000 */
[C---:B------:R-:W-:Y:S01]  /*8100*/  FMUL.FTZ R120, R165.reuse, R120 ;  /* 0x00000078a5787220 */ /* 0x040fe20000410000 */
[C---:B------:R-:W-:Y:S01]  /*8110*/  FMUL.FTZ R123, R165.reuse, R123 ;  /* 0x0000007ba57b7220 */ /* 0x040fe20000410000 */
[----:B------:R-:W-:Y:S01]  /*8120*/  FMUL.FTZ R121, R165, R121 ;  /* 0x00000079a5797220 */ /* 0x000fe20000410000 */
[----:B------:R-:W-:-:S04]  /*8130*/  FADD.FTZ R122, R9, -R181 ;  /* 0x800000b5097a7221 */ /* 0x000fc80000010000 */
[----:B------:R-:W-:Y:S01]  /*8140*/  FMUL.FTZ R122, R165, R122 ;  /* 0x0000007aa57a7220 */ /* 0x000fe20000410000 */
[----:B--2---:R-:W-:Y:S02]  /*8150*/  FFMA.FTZ R120, R3, R120, R172 ;  /* 0x0000007803787223 */ /* 0x004fe400000100ac */
[----:B------:R0:W5:Y:S01]  /*8160*/  LDL.LU R3, [R1+0x178] ;  /* 0x0001780001037983 */ /* 0x0001620000300800 */
[----:B---3--:R-:W-:-:S03]  /*8170*/  FFMA.FTZ R123, R2, R123, R173 ;  /* 0x0000007b027b7223 */ /* 0x008fc600000100ad */
[----:B------:R0:W5:Y:S01]  /*8180*/  LDL.LU R2, [R1+0x174] ;  /* 0x0001740001027983 */ /* 0x0001620000300800 */
[----:B----4-:R-:W-:-:S03]  /*8190*/  FFMA.FTZ R121, R0, R121, R174 ;  /* 0x0000007900797223 */ /* 0x010fc600000100ae */
[----:B------:R0:W5:Y:S01]  /*81a0*/  LDL.LU R0, [R1+0x170] ;  /* 0x0001700001007983 */ /* 0x0001620000300800 */
[----:B------:R-:W-:Y:S01]  /*81b0*/  FFMA.FTZ R122, R252, R122, R175 ;  /* 0x0000007afc7a7223 */ /* 0x000fe200000100af */
        /* <DEDUP_REMOVED lines=21> */
.L_x_16900:
[----:B------:R-:W-:Y:S05]  /*8310*/  BSYNC B1 ;  /* 0x0000000000017941 */ /* 0x000fea0003800000 */
.L_x_16899:
[----:B-----5:R-:W-:Y:S01]  /*8320*/  LOP3.LUT P1, RZ, R3, 0x2000, RZ, 0xc0, !PT ;  /* 0x0000200003ff7812 */ /* 0x020fe2000782c0ff */
        /* <DEDUP_REMOVED lines=34> */
.L_x_16902:
[----:B------:R-:W-:Y:S05]  /*8550*/  BSYNC B1 ;  /* 0x0000000000017941 */ /* 0x000fea0003800000 */
.L_x_16901:
        /* <DEDUP_REMOVED lines=35> */
.L_x_16904:
[----:B------:R-:W-:Y:S05]  /*8790*/  BSYNC B1 ;  /* 0x0000000000017941 */ /* 0x000fea0003800000 */
.L_x_16903:
        /* <DEDUP_REMOVED lines=35> */
.L_x_16906:
[----:B------:R-:W-:Y:S05]  /*89d0*/  BSYNC B1 ;  /* 0x0000000000017941 */ /* 0x000fea0003800000 */
.L_x_16905:
        /* <DEDUP_REMOVED lines=35> */
.L_x_16908:
[----:B------:R-:W-:Y:S05]  /*8c10*/  BSYNC B1 ;  /* 0x0000000000017941 */ /* 0x000fea0003800000 */
.L_x_16907:
        /* <DEDUP_REMOVED lines=35> */
.L_x_16910:
[----:B------:R-:W-:Y:S05]  /*8e50*/  BSYNC B1 ;  /* 0x0000000000017941 */ /* 0x000fea0003800000 */
.L_x_16909:
        /* <DEDUP_REMOVED lines=35> */
.L_x_16912:
[----:B------:R-:W-:Y:S05]  /*9090*/  BSYNC B1 ;  /* 0x0000000000017941 */ /* 0x000fea0003800000 */
.L_x_16911:
        /* <DEDUP_REMOVED lines=35> */
.L_x_16914:
[----:B------:R-:W-:Y:S05]  /*92d0*/  BSYNC B1 ;  /* 0x0000000000017941 */ /* 0x000fea0003800000 */
.L_x_16913:
        /* <DEDUP_REMOVED lines=35> */
.L_x_16916:
[----:B------:R-:W-:Y:S05]  /*9510*/  BSYNC B1 ;  /* 0x0000000000017941 */ /* 0x000fea0003800000 */
.L_x_16915:
[----:B------:R-:W-:-:S13]  /*9520*/  LOP3.LUT P1, RZ, R3, 0x20, RZ, 0xc0, !PT ;  /* 0x0000002003ff7812 */ /* 0x000fda000782c0ff */
[----:B------:R-:W-:Y:S05]  /*9530*/  @!P1 BRA `(.L_x_16898) ;  /* 0x0000000000a89947 */ /* 0x000fea0003800000 */
[----:B------:R3:W-:Y:S04]  /*9540*/  STL [R1+0x170], R0 ;  /* 0x0001700001007387 */ /* 0x0007e80000100800 */
[----:B012---:R-:W2:Y:S04]  /*9550*/  LDL R122, [R1+0x24] ;  /* 0x00002400017a7983 */ /* 0x007ea80000100800 */
[----:B------:R-:W4:Y:S04]  /*9560*/  LDL R252, [R1+0x28] ;  /* 0x0000280001fc7983 */ /* 0x000f280000100800 */
[----:B---3--:R-:W3:Y:S04]  /*9570*/  LDL R0, [R1+0x20] ;  /* 0x0000200001007983 */ /* 0x008ee80000100800 */
[----:B------:R-:W4:Y:S04]  /*9580*/  LDL R123, [R1+0x2c] ;  /* 0x00002c00017b7983 */ /* 0x000f280000100800 */
[----:B------:R-:W4:Y:S04]  /*9590*/  LDL R183, [R1+0x10] ;  /* 0x0000100001b77983 */ /* 0x000f280000100800 */
[----:B------:R-:W4:Y:S04]  /*95a0*/  LDL R166, [R1+0x14] ;  /* 0x0000140001a67983 */ /* 0x000f280000100800 */
[----:B------:R-:W4:Y:S04]  /*95b0*/  LDL R182, [R1+0x1c] ;  /* 0x00001c0001b67983 */ /* 0x000f280000100800 */
[----:B------:R-:W4:Y:S01]  /*95c0*/  LDL R167, [R1+0x18] ;  /* 0x0000180001a77983 */ /* 0x000f220000100800 */
[----:B------:R-:W-:-:S04]  /*95d0*/  FADD.FTZ R121, R158, -R181 ;  /* 0x800000b59e797221 */ /* 0x000fc80000010000 */
[----:B------:R-:W-:Y:S01]  /*95e0*/  FMUL.FTZ R121, R165, R121 ;  /* 0x00000079a5797220 */ /* 0x000fe20000410000 */
[----:B------:R-:W-:-:S04]  /*95f0*/  FADD.FTZ R120, R159, -R181 ;  /* 0x800000b59f787221 */ /* 0x000fc80000010000 */
[----:B------:R-:W-:Y:S01]  /*9600*/  FMUL.FTZ R120, R165, R120 ;  /* 0x00000078a5787220 */ /* 0x000fe20000410000 */
[----:B---3--:R-:W-:Y:S02]  /*9610*/  FFMA.FTZ R121, R0, R121, R104 ;  /* 0x0000007900797223 */ /* 0x008fe40000010068 */
[----:B------:R0:W5:Y:S01]  /*9620*/  LDL.LU R0, [R1+0x170] ;  /* 0x0001700001007983 */ /* 0x0001620000300800 */
        /* <DEDUP_REMOVED lines=26> */
[----:B--2---:R0:W-:Y:S02]  /*97d0*/  STG.E.128 desc[UR4][R166.64], R120 ;  /* 0x00000078a6007986 */ /* 0x0041e4000c101d04 */
.L_x_16898:
[----:B------:R-:W-:Y:S05]  /*97e0*/  BSYNC B0 ;  /* 0x0000000000007941 */ /* 0x000fea0003800000 */
.L_x_16897:
[----:B012---:R-:W0:Y:S02]  /*97f0*/  LDC.64 R120, c[0x0][0x210] ;  /* 0x00008400ff787b82 */ /* 0x007e240000000a00 */
[----:B0-----:R-:W-:-:S04]  /*9800*/  LEA R4, R120, R4, 0x2 ;  /* 0x0000000478047211 */ /* 0x001fc800078e10ff */
[----:B------:R-:W-:-:S13]  /*9810*/  ISETP.GE.AND P1, PT, R4, R121, PT ;  /* 0x000000790400720c */ /* 0x000fda0003f26270 */
[----:B------:R-:W-:Y:S05]  /*9820*/  @!P1 BRA `(.L_x_16917) ;  /* 0xffffff7c00309947 */ /* 0x000fea000383ffff */
[----:B------:R-:W-:Y:S05]  /*9830*/  EXIT ;  /* 0x000000000000794d */ /* 0x000fea0003800000 */
.L_x_16896:
[----:B------:R-:W-:Y:S01]  /*9840*/  HFMA2.MMA R122, -RZ, RZ, 0, 5.9604644775390625e-08 ;  /* 0x00000001ff7a7435 */ /* 0x000fe200000001ff */
[----:B------:R-:W-:Y:S01]  /*9850*/  BSSY B0, `(.L_x_16918) ;  /* 0x0000007000007945 */ /* 0x000fe20003800000 */
[----:B------:R-:W-:Y:S02]  /*9860*/  MOV R167, R123 ;  /* 0x0000007b00a77202 */ /* 0x000fe40000000f00 */
[----:B------:R-:W-:Y:S02]  /*9870*/  MOV R121, 0x1f ;  /* 0x0000001f00797802 */ /* 0x000fe40000000f00 */
[----:B------:R-:W-:-:S07]  /*9880*/  MOV R120, 0xffffffff ;  /* 0xffffffff00787802 */ /* 0x000fce0000000f00 */
[----:B---345:R-:W-:Y:S05]  /*9890*/  WARPSYNC.COLLECTIVE R120, `(.L_x_16919) ;  /* 0x0000000078087348 */ /* 0x038fea0003c00000 */
[----:B------:R0:W1:Y:S02]  /*98a0*/  SHFL.BFLY P6, R120, R167, R122, R121 ;  /* 0x0c00007aa7787389 */ /* 0x00006400000c0079 */
[----:B01-345:R-:W-:Y:S01]  /*98b0*/  ENDCOLLECTIVE ;  /* 0x000000000000791b */ /* 0x03bfe20003800000 */
.L_x_16919:
[----:B------:R-:W-:Y:S05]  /*98c0*/  BSYNC B0 ;  /* 0x0000000000007941 */ /* 0x000fea0003800000 */
.L_x_16918:
        /* <DEDUP_REMOVED lines=10> */
.L_x_16920:
        /* <DEDUP_REMOVED lines=9> */
.L_x_16921:
[----:B------:R-:W-:Y:S01]  /*9a00*/  HFMA2.MMA R122, -RZ, RZ, 0, 4.76837158203125e-07 ;  /* 0x00000008ff7a7435 */ /* 0x000fe200000001ff */
[----:B------:R-:W-:Y:S01]  /*9a10*/  FADD.FTZ R123, R123, R120 ;  /* 0x000000787b7b7221 */ /* 0x000fe20000010000 */
[----:B------:R-:W-:-:S04]  /*9a20*/  MOV R120, 0xffffffff ;  /* 0xffffffff00787802 */ /* 0x000fc80000000f00 */
[----:B------:R-:W-:-:S07]  /*9a30*/  MOV R167, R123 ;  /* 0x0000007b00a77202 */ /* 0x000fce0000000f00 */
[----:B------:R-:W-:Y:S05]  /*9a40*/  WARPSYNC.COLLECTIVE R120, `(.L_x_16922) ;  /* 0x0000000078087348 */ /* 0x000fea0003c00000 */
[----:B------:R0:W1:Y:S02]  /*9a50*/  SHFL.BFLY P6, R120, R167, R122, R121 ;  /* 0x0c00007aa7787389 */ /* 0x00006400000c0079 */
[----:B01----:R-:W-:Y:S01]  /*9a60*/  ENDCOLLECTIVE ;  /* 0x000000000000791b */ /* 0x003fe20003800000 */
.L_x_16922:
[----:B------:R-:W-:Y:S01]  /*9a70*/  HFMA2.MMA R122, -RZ, RZ, 0, 9.5367431640625e-07 ;  /* 0x00000010ff7a7435 */ /* 0x000fe200000001ff */
[----:B------:R-:W-:Y:S01]  /*9a80*/  FADD.FTZ R123, R123, R120 ;  /* 0x000000787b7b7221 */ /* 0x000fe20000010000 */
[----:B------:R-:W-:-:S04]  /*9a90*/  MOV R120, 0xffffffff ;  /* 0xffffffff00787802 */ /* 0x000fc80000000f00 */
[----:B------:R-:W-:-:S07]  /*9aa0*/  MOV R167, R123 ;  /* 0x0000007b00a77202 */ /* 0x000fce0000000f00 */
[----:B------:R-:W-:Y:S05]  /*9ab0*/  WARPSYNC.COLLECTIVE R120, `(.L_x_16923) ;  /* 0x0000000078087348 */ /* 0x000fea0003c00000 */
[----:B------:R0:W1:Y:S02]  /*9ac0*/  SHFL.BFLY P6, R120, R167, R122, R121 ;  /* 0x0c00007aa7787389 */ /* 0x00006400000c0079 */
[----:B01----:R-:W-:Y:S01]  /*9ad0*/  ENDCOLLECTIVE ;  /* 0x000000000000791b */ /* 0x003fe20003800000 */
.L_x_16923:
        /* <DEDUP_REMOVED lines=174> */
.L_x_16924:
[----:B------:R-:W-:Y:S01]  /*a5c0*/  HFMA2.MMA R122, -RZ, RZ, 0, 1.1920928955078125e-07 ;  /* 0x00000002ff7a7435 */ /* 0x000fe200000001ff */
[----:B------:R-:W-:Y:S01]  /*a5d0*/  FADD.FTZ R165, R165, R120 ;  /* 0x00000078a5a57221 */ /* 0x000fe20000010000 */
[----:B------:R-:W-:-:S04]  /*a5e0*/  MOV R120, 0xffffffff ;  /* 0xffffffff00787802 */ /* 0x000fc80000000f00 */
[----:B------:R-:W-:-:S07]  /*a5f0*/  MOV R167, R165 ;  /* 0x000000a500a77202 */ /* 0x000fce0000000f00 */
[----:B------:R-:W-:Y:S05]  /*a600*/  WARPSYNC.COLLECTIVE R120, `(.L_x_16925) ;  /* 0x0000000078087348 */ /* 0x000fea0003c00000 */
[----:B------:R0:W1:Y:S02]  /*a610*/  SHFL.BFLY P6, R120, R167, R122, R121 ;  /* 0x0c00007aa7787389 */ /* 0x00006400000c0079 */
[----:B01----:R-:W-:Y:S01]  /*a620*/  ENDCOLLECTIVE ;  /* 0x000000000000791b */ /* 0x003fe20003800000 */
.L_x_16925:
[----:B------:R-:W-:Y:S01]  /*a630*/  HFMA2.MMA R122, -RZ, RZ, 0, 2.384185791015625e-07 ;  /* 0x00000004ff7a7435 */ /* 0x000fe200000001ff */
[----:B------:R-:W-:Y:S01]  /*a640*/  FADD.FTZ R165, R165, R120 ;  /* 0x00000078a5a57221 */ /* 0x000fe20000010000 */
[----:B------:R-:W-:-:S04]  /*a650*/  MOV R120, 0xffffffff ;  /* 0xffffffff00787802 */ /* 0x000fc80000000f00 */
[----:B------:R-:W-:-:S07]  /*a660*/  MOV R167, R165 ;  /* 0x000000a500a77202 */ /* 0x000fce0000000f00 */
[----:B------:R-:W-:Y:S05]  /*a670*/  WARPSYNC.COLLECTIVE R120, `(.L_x_16926) ;  /* 0x0000000078087348 */ /* 0x000fea0003c00000 */
[----:B------:R0:W1:Y:S02]  /*a680*/  SHFL.BFLY P6, R120, R167, R122, R121 ;  /* 0x0c00007aa7787389 */ /* 0x00006400000c0079 */
[----:B01----:R-:W-:Y:S01]  /*a690*/  ENDCOLLECTIVE ;  /* 0x000000000000791b */ /* 0x003fe20003800000 */
.L_x_16926:
[----:B------:R-:W-:Y:S01]  /*a6a0*/  HFMA2.MMA R122, -RZ, RZ, 0, 4.76837158203125e-07 ;  /* 0x00000008ff7a7435 */ /* 0x000fe200000001ff */
[----:B------:R-:W-:Y:S01]  /*a6b0*/  FADD.FTZ R165, R165, R120 ;  /* 0x00000078a5a57221 */ /* 0x000fe20000010000 */
[----:B------:R-:W-:-:S04]  /*a6c0*/  MOV R120, 0xffffffff ;  /* 0xffffffff00787802 */ /* 0x000fc80000000f00 */
[----:B------:R-:W-:-:S07]  /*a6d0*/  MOV R167, R165 ;  /* 0x000000a500a77202 */ /* 0x000fce0000000f00 */
[----:B------:R-:W-:Y:S05]  /*a6e0*/  WARPSYNC.COLLECTIVE R120, `(.L_x_16927) ;  /* 0x0000000078087348 */ /* 0x000fea0003c00000 */
[----:B------:R0:W1:Y:S02]  /*a6f0*/  SHFL.BFLY P6, R120, R167, R122, R121 ;  /* 0x0c00007aa7787389 */ /* 0x00006400000c0079 */
[----:B01----:R-:W-:Y:S01]  /*a700*/  ENDCOLLECTIVE ;  /* 0x000000000000791b */ /* 0x003fe20003800000 */
.L_x_16927:
[----:B------:R-:W-:Y:S01]  /*a710*/  HFMA2.MMA R122, -RZ, RZ, 0, 9.5367431640625e-07 ;  /* 0x00000010ff7a7435 */ /* 0x000fe200000001ff */
[----:B------:R-:W-:Y:S01]  /*a720*/  FADD.FTZ R165, R165, R120 ;  /* 0x00000078a5a57221 */ /* 0x000fe20000010000 */
[----:B------:R-:W-:-:S04]  /*a730*/  MOV R120, 0xffffffff ;  /* 0xffffffff00787802 */ /* 0x000fc80000000f00 */
[----:B------:R-:W-:-:S07]  /*a740*/  MOV R167, R165 ;  /* 0x000000a500a77202 */ /* 0x000fce0000000f00 */
[----:B------:R-:W-:Y:S05]  /*a750*/  WARPSYNC.COLLECTIVE R120, `(.L_x_16928) ;  /* 0x0000000078087348 */ /* 0x000fea0003c00000 */
[----:B------:R0:W1:Y:S02]  /*a760*/  SHFL.BFLY P6, R120, R167, R122, R121 ;  /* 0x0c00007aa7787389 */ /* 0x00006400000c0079 */
[----:B01----:R-:W-:Y:S01]  /*a770*/  ENDCOLLECTIVE ;  /* 0x000000000000791b */ /* 0x003fe20003800000 */
.L_x_16928:
[----:B------:R-:W-:Y:S05]  /*a780*/  BRA `(.L_x_16929) ;  /* 0xffffffd400ac7947 */ /* 0x000fea000383ffff */
.L_x_16930:
        /* <DEDUP_REMOVED lines=15> */
.L_x_72318:


//--------------------- .text._ZN10layer_norm13ln_fwd_kernelINS_13Kernel_traitsIf13__nv_bfloat16S2_S2_fjLj2560ELj1ELj4ELj1ELj16ENS_18Kernel_traits_baseILj2560EfS2_S2_S2_fjLj128EEEEELb0ELb1ELb1ELb1EEEvNS_9FwdParamsE --------------------------
	.section	.text._ZN10layer_norm13ln_fwd_kernelINS_13Kernel_traitsIf13__nv_bfloat16S2_S2_fjLj2560ELj1ELj4ELj1ELj16ENS_18Kernel_traits_baseILj2560EfS2_S2_S2_fjLj128EEEEELb0ELb1ELb1ELb1EEEvNS_9FwdParamsE,"ax",@progbits
	.align	128
        .global         _ZN10layer_norm13ln_fwd_kernelINS_13Kernel_traitsIf13__nv_bfloat16S2_S2_fjLj2560ELj1ELj4ELj1ELj16ENS_18Kernel_traits_baseILj2560EfS2_S2_S2_fjLj128EEEEELb0ELb1ELb1ELb1EEEvNS_9FwdParamsE
        .type           _ZN10layer_norm13ln_fwd_kernelINS_13Kernel_traitsIf13__nv_bfloat16S2_S2_fjLj2560ELj1ELj4ELj1ELj16ENS_18Kernel_traits_baseILj2560EfS2_S2_S2_fjLj128EEEEELb0ELb1ELb1ELb1EEEvNS_9FwdParamsE,@function
        .size           _ZN10layer_norm13ln_fwd_kernelINS_13Kernel_traitsIf13__nv_bfloat16S2_S2_fjLj2560ELj1ELj4ELj1ELj16ENS_18Kernel_traits_baseILj2560EfS2_S2_S2_fjLj128EEEEELb0ELb1ELb1ELb1EEEvNS_9FwdParamsE,(.L_x_72319 - _ZN10layer_norm13ln_fwd_kernelINS_13Kernel_traitsIf13__nv_bfloat16S2_S2_fjLj2560ELj1ELj4ELj1ELj16ENS_18Kernel_traits_baseILj2560EfS2_S2_S2_fjLj128EEEEELb0ELb1ELb1ELb1EEEvNS_9FwdParamsE)
        .other          _ZN10layer_norm13ln_fwd_kernelINS_13Kernel_traitsIf13__nv_bfloat16S2_S2_fjLj2560ELj1ELj4ELj1ELj16ENS_18Kernel_traits_baseILj2560EfS2_S2_S2_fjLj128EEEEELb0ELb1ELb1ELb1EEEvNS_9FwdParamsE,@"STO_CUDA_ENTRY STV_DEFAULT"
_ZN10layer_norm13ln_fwd_kernelINS_13Kernel_traitsIf13__nv_bfloat16S2_S2_fjLj2560ELj1ELj4ELj1ELj16ENS_18Kernel_traits_baseILj2560EfS2_S2_S2_fjLj128EEEEELb0ELb1ELb1ELb1EEEvNS_9FwdParamsE:
.text._ZN10layer_norm13ln_fwd_kernelINS_13Kernel_traitsIf13__nv_bfloat16S2_S2_fjLj2560ELj1ELj4ELj1ELj16ENS_18Kernel_traits_baseILj2560EfS2_S2_S2_fjLj128EEEEELb0ELb1ELb1ELb1EEEvNS_9FwdParamsE:
        /* <DEDUP_REMOVED lines=85> */
[----:B------:R-:W-:Y:S01]  /*0550*/  ULDC.U8 UR6, c[0x0][0x2a0] ;  /* 0x0000a80000067ab9 */ /* 0x000fe20000000000 */
[----:B------:R-:W-:Y:S01]  /*0560*/  ULDC UR8, c[0x0][0x29c] ;  /* 0x0000a70000087ab9 */ /* 0x000fe20000000800 */
[----:B------:R-:W-:Y:S01]  /*0570*/  ULDC UR9, c[0x0][0x2d8] ;  /* 0x0000b60000097ab9 */ /* 0x000fe20000000800 */
[----:B------:R-:W4:Y:S04]  /*0580*/  LDG.E.128 R132, desc[UR4][R2.64+0x10] ;  /* 0x0000100402847981 */ /* 0x000f28000c1e1d00 */
        /* <DEDUP_REMOVED lines=30> */
[----:B---3--:R-:W-:Y:S04]  /*0770*/  STL.64 [R1+0x150], R200 ;  /* 0x000150c801007387 */ /* 0x008fe80000100a00 */
[----:B------:R-:W-:Y:S04]  /*0780*/  STL.64 [R1+0x158], R202 ;  /* 0x000158ca01007387 */ /* 0x000fe80000100a00 */
[----:B----4-:R-:W-:Y:S04]  /*0790*/  STL.64 [R1+0x140], R132 ;  /* 0x0001408401007387 */ /* 0x010fe80000100a00 */
[----:B------:R1:W-:Y:S04]  /*07a0*/  STL.64 [R1+0x148], R134 ;  /* 0x0001488601007387 */ /* 0x0003e80000100a00 */
        /* <DEDUP_REMOVED lines=21> */
[----:B------:R1:W5:Y:S04]  /*0900*/  LDG.E.128 R160, desc[UR4][R6.64+0x2410] ;  /* 0x0024100406a07981 */ /* 0x000368000c1e1d00 */
        /* <DEDUP_REMOVED lines=26> */
[----:B------:R-:W-:Y:S01]  /*0ab0*/  ISETP.NE.AND P1, PT, RZ, UR6, PT ;  /* 0x00000006ff007c0c */ /* 0x000fe2000bf25270 */
[----:B------:R-:W-:-:S12]  /*0ac0*/  ULDC.64 UR6, c[0x0][0x230] ;  /* 0x00008c0000067ab9 */ /* 0x000fd80000000a00 */
.L_x_17174:
[----:B------:R-:W0:Y:S08]  /*0ad0*/  LDC.64 R2, c[0x0][0x280] ;  /* 0x0000a000ff027b82 */ /* 0x000e300000000a00 */
[----:B-1----:R-:W1:Y:S01]  /*0ae0*/  LDC R6, c[0x0][0x218] ;  /* 0x00008600ff067b82 */ /* 0x002e620000000800 */
[----:B0-----:R-:W-:-:S05]  /*0af0*/  IMAD.WIDE R2, R9, 0x4, R2 ;  /* 0x0000000409027825 */ /* 0x001fca00078e0202 */
[----:B------:R-:W2:Y:S01]  /*0b00*/  LDG.E R0, desc[UR4][R2.64] ;  /* 0x0000000402007981 */ /* 0x000ea2000c1e1900 */
[----:B------:R-:W-:Y:S01]  /*0b10*/  HFMA2.MMA R214, -RZ, RZ, 0, 0 ;  /* 0x00000000ffd67435 */ /* 0x000fe200000001ff */
[----:B------:R-:W-:-:S04]  /*0b20*/  ISETP.NE.U32.AND P0, PT, RZ, UR6, PT ;  /* 0x00000006ff007c0c */ /* 0x000fc8000bf05070 */
[----:B------:R-:W-:Y:S02]  /*0b30*/  ISETP.NE.AND.EX P0, PT, RZ, UR7, PT, P0 ;  /* 0x00000007ff007c0c */ /* 0x000fe4000bf05300 */
[----:B--2---:R-:W-:-:S13]  /*0b40*/  ISETP.GE.AND P2, PT, R0, 0x1, PT ;  /* 0x000000010000780c */ /* 0x004fda0003f46270 */
[----:B------:R-:W0:Y:S01]  /*0b50*/  @P2 LDC.64 R2, c[0x0][0x220] ;  /* 0x00008800ff022b82 */ /* 0x000e220000000a00 */
[----:B------:R-:W-:-:S05]  /*0b60*/  @P2 IADD3 R4, R0, -0x1, RZ ;  /* 0xffffffff00042810 */ /* 0x000fca0007ffe0ff */
[----:B-1----:R-:W-:-:S05]  /*0b70*/  @P2 IMAD R4, R4, R6, RZ ;  /* 0x0000000604042224 */ /* 0x002fca00078e02ff */
[----:B------:R-:W-:-:S04]  /*0b80*/  @P2 SHF.R.S32.HI R5, RZ, 0x1f, R4 ;  /* 0x0000001fff052819 */ /* 0x000fc80000011404 */
[----:B------:R-:W-:-:S04]  /*0b90*/  @P2 LEA.HI R5, R5, R4, RZ, 0x3 ;  /* 0x0000000405052211 */ /* 0x000fc800078f18ff */
[----:B------:R-:W-:-:S05]  /*0ba0*/  @P2 LEA.HI.SX32 R214, R5, R252, 0x1d ;  /* 0x000000fc05d62211 */ /* 0x000fca00078feaff */
[----:B0-----:R-:W-:-:S05]  /*0bb0*/  @P2 IMAD.WIDE.U32 R2, R214, 0x10, R2 ;  /* 0x00000010d6022825 */ /* 0x001fca00078e0002 */
[----:B-----5:R0:W5:Y:S02]  /*0bc0*/  @P2 LDG.E.128 R164, desc[UR4][R2.64] ;  /* 0x0000000402a42981 */ /* 0x020164000c1e1d00 */
[----:B0-----:R-:W-:-:S05]  /*0bd0*/  IMAD R2, R9, R6, RZ ;  /* 0x0000000609027224 */ /* 0x001fca00078e02ff */
[----:B------:R-:W-:-:S04]  /*0be0*/  SHF.R.S32.HI R3, RZ, 0x1f, R2 ;  /* 0x0000001fff037819 */ /* 0x000fc80000011402 */
[----:B------:R-:W-:Y:S02]  /*0bf0*/  LEA.HI R4, R3, R2, RZ, 0x3 ;  /* 0x0000000203047211 */ /* 0x000fe400078f18ff */
[----:B------:R-:W0:Y:S02]  /*0c00*/  @P0 LDC.64 R2, c[0x0][0x230] ;  /* 0x00008c00ff020b82 */ /* 0x000e240000000a00 */
[----:B------:R-:W-:-:S05]  /*0c10*/  LEA.HI.SX32 R215, R4, R252, 0x1d ;  /* 0x000000fc04d77211 */ /* 0x000fca00078feaff */
[----:B0-----:R-:W-:-:S05]  /*0c20*/  @P0 IMAD.WIDE.U32 R2, R215, 0x10, R2 ;  /* 0x00000010d7020825 */ /* 0x001fca00078e0002 */
[----:B------:R0:W5:Y:S02]  /*0c30*/  @P0 LDG.E.128 R168, desc[UR4][R2.64] ;  /* 0x0000000402a80981 */ /* 0x000164000c1e1d00 */
[----:B0-----:R-:W0:Y:S02]  /*0c40*/  LDC.64 R2, c[0x0][0x288] ;  /* 0x0000a200ff027b82 */ /* 0x001e240000000a00 */
[----:B0-----:R-:W-:-:S05]  /*0c50*/  IMAD.WIDE R2, R9, 0x4, R2 ;  /* 0x0000000409027825 */ /* 0x001fca00078e0202 */
[----:B------:R0:W5:Y:S01]  /*0c60*/  LDG.E R248, desc[UR4][R2.64] ;  /* 0x0000000402f87981 */ /* 0x000162000c1e1900 */
[----:B------:R-:W-:Y:S01]  /*0c70*/  ISETP.GT.AND P3, PT, R0, RZ, PT ;  /* 0x000000ff0000720c */ /* 0x000fe20003f64270 */
[----:B------:R-:W-:Y:S01]  /*0c80*/  BSSY B0, `(.L_x_16931) ;  /* 0x000000d000007945 */ /* 0x000fe20003800000 */
[----:B------:R-:W-:-:S11]  /*0c90*/  SHF.R.S32.HI R249, RZ, 0x1f, R9 ;  /* 0x0000001ffff97819 */ /* 0x000fd60000011409 */
[----:B0-----:R-:W-:Y:S05]  /*0ca0*/  @P3 BRA `(.L_x_16932) ;  /* 0x0000000000103947 */ /* 0x001fea0003800000 */
[----:B------:R-:W-:Y:S01]  /*0cb0*/  MOV R190, RZ ;  /* 0x000000ff00be7202 */ /* 0x000fe20000000f00 */
[----:B------:R-:W-:Y:S06]  /*0cc0*/  @!P0 BRA `(.L_x_16933) ;  /* 0x0000000000208947 */ /* 0x000fec0003800000 */
[----:B-----5:R-:W-:Y:S01]  /*0cd0*/  SHF.L.U32 R190, R168, 0x10, RZ ;  /* 0x00000010a8be7819 */ /* 0x020fe200000006ff */
[----:B------:R-:W-:Y:S06]  /*0ce0*/  BRA `(.L_x_16933) ;  /* 0x0000000000187947 */ /* 0x000fec0003800000 */
.L_x_16932:
[----:B------:R-:W2:Y:S01]  /*0cf0*/  LDL R2, [R1+0x130] ;  /* 0x0001300001027983 */ /* 0x000ea20000100800 */
[----:B-----5:R-:W-:-:S05]  /*0d00*/  SHF.L.U32 R0, R164, 0x10, RZ ;  /* 0x00000010a4007819 */ /* 0x020fca00000006ff */
[----:B------:R-:W-:-:S04]  /*0d10*/  FMUL.FTZ R0, R0, UR8 ;  /* 0x0000000800007c20 */ /* 0x000fc80008410000 */
[----:B--2---:R-:W-:Y:S01]  /*0d20*/  FMUL.FTZ R190, R2, R0 ;  /* 0x0000000002be7220 */ /* 0x004fe20000410000 */
[----:B------:R-:W-:-:S05]  /*0d30*/  @P0 SHF.L.U32 R0, R168, 0x10, RZ ;  /* 0x00000010a8000819 */ /* 0x000fca00000006ff */
[----:B------:R-:W-:-:S07]  /*0d40*/  @P0 FADD.FTZ R190, R190, R0 ;  /* 0x00000000bebe0221 */ /* 0x000fce0000010000 */
.L_x_16933:
[----:B------:R-:W-:Y:S05]  /*0d50*/  BSYNC B0 ;  /* 0x0000000000007941 */ /* 0x000fea0003800000 */
.L_x_16931:
[----:B------:R-:W-:Y:S04]  /*0d60*/  BSSY B0, `(.L_x_16934) ;  /* 0x000000f000007945 */ /* 0x000fe80003800000 */
[----:B------:R-:W-:Y:S05]  /*0d70*/  @P3 BRA `(.L_x_16935) ;  /* 0x0000000000143947 */ /* 0x000fea0003800000 */
[----:B------:R-:W-:Y:S01]  /*0d80*/  MOV R191, RZ ;  /* 0x000000ff00bf7202 */ /* 0x000fe20000000f00 */
[----:B------:R-:W-:Y:S06]  /*0d90*/  @!P0 BRA `(.L_x_16936) ;  /* 0x00000000002c8947 */ /* 0x000fec0003800000 */
[----:B-----5:R-:W-:-:S04]  /*0da0*/  PRMT R0, R168, 0x7632, R0 ;  /* 0x00007632a8007816 */ /* 0x020fc80000000000 */
[----:B------:R-:W-:Y:S01]  /*0db0*/  SHF.L.U32 R191, R0, 0x10, RZ ;  /* 0x0000001000bf7819 */ /* 0x000fe200000006ff */
[----:B------:R-:W-:Y:S06]  /*0dc0*/  BRA `(.L_x_16936) ;  /* 0x0000000000207947 */ /* 0x000fec0003800000 */
.L_x_16935:
        /* <DEDUP_REMOVED lines=8> */
.L_x_16936:
[----:B------:R-:W-:Y:S05]  /*0e50*/  BSYNC B0 ;  /* 0x0000000000007941 */ /* 0x000fea0003800000 */
.L_x_16934:
[----:B------:R-:W-:Y:S04]  /*0e60*/  BSSY B0, `(.L_x_16937) ;  /* 0x000000c000007945 */ /* 0x000fe80003800000 */
[----:B------:R-:W-:Y:S05]  /*0e70*/  @P3 BRA `(.L_x_16938) ;  /* 0x0000000000103947 */ /* 0x000fea0003800000 */
[----:B------:R-:W-:Y:S01]  /*0e80*/  HFMA2.MMA R192, -RZ, RZ, 0, 0 ;  /* 0x00000000ffc07435 */ /* 0x000fe200000001ff */
[----:B------:R-:W-:Y:S10]  /*0e90*/  @!P0 BRA `(.L_x_16939) ;  /* 0x0000000000208947 */ /* 0x000ff40003800000 */
[----:B-----5:R-:W-:Y:S01]  /*0ea0*/  SHF.L.U32 R192, R169, 0x10, RZ ;  /* 0x00000010a9c07819 */ /* 0x020fe200000006ff */
[----:B------:R-:W-:Y:S06]  /*0eb0*/  BRA `(.L_x_16939) ;  /* 0x0000000000187947 */ /* 0x000fec0003800000 */
.L_x_16938:
[----:B------:R-:W2:Y:S01]  /*0ec0*/  LDL R2, [R1+0x138] ;  /* 0x0001380001027983 */ /* 0x000ea20000100800 */
[----:B-----5:R-:W-:-:S05]  /*0ed0*/  SHF.L.U32 R0, R165, 0x10, RZ ;  /* 0x00000010a5007819 */ /* 0x020fca00000006ff */
[----:B------:R-:W-:-:S04]  /*0ee0*/  FMUL.FTZ R0, R0, UR8 ;  /* 0x0000000800007c20 */ /* 0x000fc80008410000 */
[----:B--2---:R-:W-:Y:S01]  /*0ef0*/  FMUL.FTZ R192, R2, R0 ;  /* 0x0000000002c07220 */ /* 0x004fe20000410000 */
[----:B------:R-:W-:-:S05]  /*0f00*/  @P0 SHF.L.U32 R0, R169, 0x10, RZ ;  /* 0x00000010a9000819 */ /* 0x000fca00000006ff */
[----:B------:R-:W-:-:S07]  /*0f10*/  @P0 FADD.FTZ R192, R192, R0 ;  /* 0x00000000c0c00221 */ /* 0x000fce0000010000 */
.L_x_16939:
[----:B------:R-:W-:Y:S05]  /*0f20*/  BSYNC B0 ;  /* 0x0000000000007941 */ /* 0x000fea0003800000 */
.L_x_16937:
[----:B------:R-:W-:Y:S04]  /*0f30*/  BSSY B0, `(.L_x_16940) ;  /* 0x000000f000007945 */ /* 0x000fe80003800000 */
[----:B------:R-:W-:Y:S05]  /*0f40*/  @P3 BRA `(.L_x_16941) ;  /* 0x0000000000143947 */ /* 0x000fea0003800000 */
[----:B------:R-:W-:Y:S01]  /*0f50*/  MOV R193, RZ ;  /* 0x000000ff00c17202 */ /* 0x000fe20000000f00 */
[----:B------:R-:W-:Y:S06]  /*0f60*/  @!P0 BRA `(.L_x_16942) ;  /* 0x00000000002c8947 */ /* 0x000fec0003800000 */
[----:B-----5:R-:W-:-:S04]  /*0f70*/  PRMT R0, R169, 0x7632, R0 ;  /* 0x00007632a9007816 */ /* 0x020fc80000000000 */
[----:B------:R-:W-:Y:S01]  /*0f80*/  SHF.L.U32 R193, R0, 0x10, RZ ;  /* 0x0000001000c17819 */ /* 0x000fe200000006ff */
[----:B------:R-:W-:Y:S06]  /*0f90*/  BRA `(.L_x_16942) ;  /* 0x0000000000207947 */ /* 0x000fec0003800000 */
.L_x_16941:
        /* <DEDUP_REMOVED lines=8> */
.L_x_16942:
[----:B------:R-:W-:Y:S05]  /*1020*/  BSYNC B0 ;  /* 0x0000000000007941 */ /* 0x000fea0003800000 */
.L_x_16940:
[----:B------:R-:W-:Y:S04]  /*1030*/  BSSY B0, `(.L_x_16943) ;  /* 0x000000c000007945 */ /* 0x000fe80003800000 */
[----:B------:R-:W-:Y:S05]  /*1040*/  @P3 BRA `(.L_x_16944) ;  /* 0x0000000000103947 */ /* 0x000fea0003800000 */
[----:B------:R-:W-:Y:S01]  /*1050*/  HFMA2.MMA R194, -RZ, RZ, 0, 0 ;  /* 0x00000000ffc27435 */ /* 0x000fe200000001ff */
[----:B------:R-:W-:Y:S10]  /*1060*/  @!P0 BRA `(.L_x_16945) ;  /* 0x0000000000208947 */ /* 0x000ff40003800000 */
[----:B-----5:R-:W-:Y:S01]  /*1070*/  SHF.L.U32 R194, R170, 0x10, RZ ;  /* 0x00000010aac27819 */ /* 0x020fe200000006ff */
[----:B------:R-:W-:Y:S06]  /*1080*/  BRA `(.L_x_16945) ;  /* 0x0000000000187947 */ /* 0x000fec0003800000 */
.L_x_16944:
[----:B------:R-:W2:Y:S01]  /*1090*/  LDL R2, [R1+0x120] ;  /* 0x0001200001027983 */ /* 0x000ea20000100800 */
[----:B-----5:R-:W-:-:S05]  /*10a0*/  SHF.L.U32 R0, R166, 0x10, RZ ;  /* 0x00000010a6007819 */ /* 0x020fca00000006ff */
[----:B------:R-:W-:-:S04]  /*10b0*/  FMUL.FTZ R0, R0, UR8 ;  /* 0x0000000800007c20 */ /* 0x000fc80008410000 */
[----:B--2---:R-:W-:Y:S01]  /*10c0*/  FMUL.FTZ R194, R2, R0 ;  /* 0x0000000002c27220 */ /* 0x004fe20000410000 */
[----:B------:R-:W-:-:S05]  /*10d0*/  @P0 SHF.L.U32 R0, R170, 0x10, RZ ;  /* 0x00000010aa000819 */ /* 0x000fca00000006ff */
[----:B------:R-:W-:-:S07]  /*10e0*/  @P0 FADD.FTZ R194, R194, R0 ;  /* 0x00000000c2c20221 */ /* 0x000fce0000010000 */
.L_x_16945:
[----:B------:R-:W-:Y:S05]  /*10f0*/  BSYNC B0 ;  /* 0x0000000000007941 */ /* 0x000fea0003800000 */
.L_x_16943:
[----:B------:R-:W-:Y:S04]  /*1100*/  BSSY B0, `(.L_x_16946) ;  /* 0x000000f000007945 */ /* 0x000fe80003800000 */
[----:B------:R-:W-:Y:S05]  /*1110*/  @P3 BRA `(.L_x_16947) ;  /* 0x0000000000143947 */ /* 0x000fea0003800000 */
[----:B------:R-:W-:Y:S01]  /*1120*/  MOV R195, RZ ;  /* 0x000000ff00c37202 */ /* 0x000fe20000000f00 */
[----:B------:R-:W-:Y:S06]  /*1130*/  @!P0 BRA `(.L_x_16948) ;  /* 0x00000000002c8947 */ /* 0x000fec0003800000 */
[----:B-----5:R-:W-:-:S04]  /*1140*/  PRMT R0, R170, 0x7632, R0 ;  /* 0x00007632aa007816 */ /* 0x020fc80000000000 */
[----:B------:R-:W-:Y:S01]  /*1150*/  SHF.L.U32 R195, R0, 0x10, RZ ;  /* 0x0000001000c37819 */ /* 0x000fe200000006ff */
[----:B------:R-:W-:Y:S06]  /*1160*/  BRA `(.L_x_16948) ;  /* 0x0000000000207947 */ /* 0x000fec0003800000 */
.L_x_16947:
        /* <DEDUP_REMOVED lines=8> */
.L_x_16948:
[----:B------:R-:W-:Y:S05]  /*11f0*/  BSYNC B0 ;  /* 0x0000000000007941 */ /* 0x000fea0003800000 */
.L_x_16946:
[----:B------:R-:W-:Y:S04]  /*1200*/  BSSY B0, `(.L_x_16949) ;  /* 0x000000c000007945 */ /* 0x000fe80003800000 */
[----:B------:R-:W-:Y:S05]  /*1210*/  @P3 BRA `(.L_x_16950) ;  /* 0x0000000000103947 */ /* 0x000fea0003800000 */
[----:B------:R-:W-:Y:S01]  /*1220*/  HFMA2.MMA R196, -RZ, RZ, 0, 0 ;  /* 0x00000000ffc47435 */ /* 0x000fe200000001ff */
[----:B------:R-:W-:Y:S10]  /*1230*/  @!P0 BRA `(.L_x_16951) ;  /* 0x0000000000208947 */ /* 0x000ff40003800000 */
[----:B-----5:R-:W-:Y:S01]  /*1240*/  SHF.L.U32 R196, R171, 0x10, RZ ;  /* 0x00000010abc47819 */ /* 0x020fe200000006ff */
[----:B------:R-:W-:Y:S06]  /*1250*/  BRA `(.L_x_16951) ;  /* 0x0000000000187947 */ /* 0x000fec0003800000 */
.L_x_16950:
[----:B------:R-:W2:Y:S01]  /*1260*/  LDL R2, [R1+0x128] ;  /* 0x0001280001027983 */ /* 0x000ea20000100800 */
[----:B-----5:R-:W-:-:S05]  /*1270*/  SHF.L.U32 R0, R167, 0x10, RZ ;  /* 0x00000010a7007819 */ /* 0x020fca00000006ff */
[----:B------:R-:W-:-:S04]  /*1280*/  FMUL.FTZ R0, R0, UR8 ;  /* 0x0000000800007c20 */ /* 0x000fc80008410000 */
[----:B--2---:R-:W-:Y:S01]  /*1290*/  FMUL.FTZ R196, R2, R0 ;  /* 0x0000000002c47220 */ /* 0x004fe20000410000 */
[----:B------:R-:W-:-:S05]  /*12a0*/  @P0 SHF.L.U32 R0, R171, 0x10, RZ ;  /* 0x00000010ab000819 */ /* 0x000fca00000006ff */
[----:B------:R-:W-:-:S07]  /*12b0*/  @P0 FADD.FTZ R196, R196, R0 ;  /* 0x00000000c4c40221 */ /* 0x000fce0000010000 */
.L_x_16951:
[----:B------:R-:W-:Y:S05]  /*12c0*/  BSYNC B0 ;  /* 0x0000000000007941 */ /* 0x000fea0003800000 */
.L_x_16949:
[----:B------:R-:W-:Y:S04]  /*12d0*/  BSSY B0, `(.L_x_16952) ;  /* 0x000000f000007945 */ /* 0x000fe80003800000 */
[----:B------:R-:W-:Y:S05]  /*12e0*/  @P3 BRA `(.L_x_16953) ;  /* 0x0000000000143947 */ /* 0x000fea0003800000 */
[----:B------:R-:W-:Y:S01]  /*12f0*/  MOV R197, RZ ;  /* 0x000000ff00c57202 */ /* 0x000fe20000000f00 */
[----:B------:R-:W-:Y:S06]  /*1300*/  @!P0 BRA `(.L_x_16954) ;  /* 0x00000000002c8947 */ /* 0x000fec0003800000 */
[----:B-----5:R-:W-:-:S04]  /*1310*/  PRMT R0, R171, 0x7632, R0 ;  /* 0x00007632ab007816 */ /* 0x020fc80000000000 */
[----:B------:R-:W-:Y:S01]  /*1320*/  SHF.L.U32 R197, R0, 0x10, RZ ;  /* 0x0000001000c57819 */ /* 0x000fe200000006ff */
[----:B------:R-:W-:Y:S06]  /*1330*/  BRA `(.L_x_16954) ;  /* 0x0000000000207947 */ /* 0x000fec0003800000 */
.L_x_16953:
        /* <DEDUP_REMOVED lines=8> */
.L_x_16954:
[----:B------:R-:W-:Y:S05]  /*13c0*/  BSYNC B0 ;  /* 0x0000000000007941 */ /* 0x000fea0003800000 */
.L_x_16952:
[----:B------:R-:W0:Y:S01]  /*13d0*/  LDC.64 R250, c[0x0][0x238] ;  /* 0x00008e00fffa7b82 */ /* 0x000e220000000a00 */
[----:B------:R-:W-:Y:S02]  /*13e0*/  F2FP.BF16.F32.PACK_AB R7, R197, R196 ;  /* 0x000000c4c507723e */ /* 0x000fe400000010ff */
[----:B------:R-:W-:Y:S02]  /*13f0*/  F2FP.BF16.F32.PACK_AB R6, R195, R194 ;  /* 0x000000c2c306723e */ /* 0x000fe400000010ff */
[----:B------:R-:W-:Y:S02]  /*1400*/  F2FP.BF16.F32.PACK_AB R5, R193, R192 ;  /* 0x000000c0c105723e */ /* 0x000fe400000010ff */
[----:B------:R-:W-:Y:S02]  /*1410*/  F2FP.BF16.F32.PACK_AB R4, R191, R190 ;  /* 0x000000bebf04723e */ /* 0x000fe400000010ff */
[----:B------:R-:W-:Y:S01]  /*1420*/  @P2 IADD3 R0, R214, 0x20, RZ ;  /* 0x00000020d6002810 */ /* 0x000fe20007ffe0ff */
[----:B0-----:R-:W-:-:S05]  /*1430*/  IMAD.WIDE.U32 R2, R215, 0x10, R250 ;  /* 0x00000010d7027825 */ /* 0x001fca00078e00fa */
[----:B------:R0:W-:Y:S02]  /*1440*/  STG.E.128 desc[UR4][R2.64], R4 ;  /* 0x0000000402007986 */ /* 0x0001e4000c101d04 */
[----:B0-----:R-:W0:Y:S08]  /*1450*/  @P2 LDC.64 R4, c[0x0][0x220] ;  /* 0x00008800ff042b82 */ /* 0x001e300000000a00 */
[----:B------:R-:W1:Y:S01]  /*1460*/  @P0 LDC.64 R2, c[0x0][0x230] ;  /* 0x00008c00ff020b82 */ /* 0x000e620000000a00 */
[----:B0-----:R-:W-:Y:S01]  /*1470*/  @P2 IMAD.WIDE.U32 R4, R0, 0x10, R4 ;  /* 0x0000001000042825 */ /* 0x001fe200078e0004 */
[----:B------:R-:W-:-:S04]  /*1480*/  IADD3 R0, R215, 0x20, RZ ;  /* 0x00000020d7007810 */ /* 0x000fc80007ffe0ff */
        /* <DEDUP_REMOVED lines=9> */
.L_x_16956:
[----:B0-----:R-:W2:Y:S01]  /*1520*/  LDL R3, [R1+0xf0] ;  /* 0x0000f00001037983 */ /* 0x001ea20000100800 */
[----:B-----5:R-:W-:-:S05]  /*1530*/  SHF.L.U32 R2, R164, 0x10, RZ ;  /* 0x00000010a4027819 */ /* 0x020fca00000006ff */
[----:B------:R-:W-:-:S04]  /*1540*/  FMUL.FTZ R2, R2, UR8 ;  /* 0x0000000802027c20 */ /* 0x000fc80008410000 */
[----:B--2---:R-:W-:Y:S01]  /*1550*/  FMUL.FTZ R182, R3, R2 ;  /* 0x0000000203b67220 */ /* 0x004fe20000410000 */
[----:B------:R-:W-:-:S05]  /*1560*/  @P0 SHF.L.U32 R2, R168, 0x10, RZ ;  /* 0x00000010a8020819 */ /* 0x000fca00000006ff */
[----:B------:R-:W-:-:S07]  /*1570*/  @P0 FADD.FTZ R182, R2, R182 ;  /* 0x000000b602b60221 */ /* 0x000fce0000010000 */
.L_x_16957:
[----:B------:R-:W-:Y:S05]  /*1580*/  BSYNC B0 ;  /* 0x0000000000007941 */ /* 0x000fea0003800000 */
.L_x_16955:
[----:B------:R-:W-:Y:S04]  /*1590*/  BSSY B0, `(.L_x_16958) ;  /* 0x000000f000007945 */ /* 0x000fe80003800000 */
[----:B------:R-:W-:Y:S05]  /*15a0*/  @P3 BRA `(.L_x_16959) ;  /* 0x0000000000143947 */ /* 0x000fea0003800000 */
[----:B------:R-:W-:Y:S01]  /*15b0*/  MOV R183, RZ ;  /* 0x000000ff00b77202 */ /* 0x000fe20000000f00 */
[----:B------:R-:W-:Y:S06]  /*15c0*/  @!P0 BRA `(.L_x_16960) ;  /* 0x00000000002c8947 */ /* 0x000fec0003800000 */
[----:B0----5:R-:W-:-:S04]  /*15d0*/  PRMT R2, R168, 0x7632, R2 ;  /* 0x00007632a8027816 */ /* 0x021fc80000000002 */
[----:B------:R-:W-:Y:S01]  /*15e0*/  SHF.L.U32 R183, R2, 0x10, RZ ;  /* 0x0000001002b77819 */ /* 0x000fe200000006ff */
[----:B------:R-:W-:Y:S06]  /*15f0*/  BRA `(.L_x_16960) ;  /* 0x0000000000207947 */ /* 0x000fec0003800000 */
.L_x_16959:
[----:B0-----:R-:W2:Y:S01]  /*1600*/  LDL R4, [R1+0xf4] ;  /* 0x0000f40001047983 */ /* 0x001ea20000100800 */
[----:B-----5:R-:W-:-:S04]  /*1610*/  PRMT R2, R164, 0x7632, R2 ;  /* 0x00007632a4027816 */ /* 0x020fc80000000002 */
[----:B------:R-:W-:-:S05]  /*1620*/  SHF.L.U32 R2, R2, 0x10, RZ ;  /* 0x0000001002027819 */ /* 0x000fca00000006ff */
[----:B------:R-:W-:Y:S01]  /*1630*/  FMUL.FTZ R3, R2, UR8 ;  /* 0x0000000802037c20 */ /* 0x000fe20008410000 */
[----:B------:R-:W-:-:S04]  /*1640*/  @P0 PRMT R2, R168, 0x7632, R2 ;  /* 0x00007632a8020816 */ /* 0x000fc80000000002 */
[----:B------:R-:W-:Y:S01]  /*1650*/  @P0 SHF.L.U32 R2, R2, 0x10, RZ ;  /* 0x0000001002020819 */ /* 0x000fe200000006ff */
[----:B--2---:R-:W-:-:S04]  /*1660*/  FMUL.FTZ R183, R4, R3 ;  /* 0x0000000304b77220 */ /* 0x004fc80000410000 */
[----:B------:R-:W-:-:S07]  /*1670*/  @P0 FADD.FTZ R183, R183, R2 ;  /* 0x00000002b7b70221 */ /* 0x000fce0000010000 */
.L_x_16960:
[----:B------:R-:W-:Y:S05]  /*1680*/  BSYNC B0 ;  /* 0x0000000000007941 */ /* 0x000fea0003800000 */
.L_x_16958:
[----:B------:R-:W-:Y:S04]  /*1690*/  BSSY B0, `(.L_x_16961) ;  /* 0x000000c000007945 */ /* 0x000fe80003800000 */
[----:B------:R-:W-:Y:S05]  /*16a0*/  @P3 BRA `(.L_x_16962) ;  /* 0x0000000000103947 */ /* 0x000fea0003800000 */
[----:B------:R-:W-:Y:S01]  /*16b0*/  HFMA2.MMA R184, -RZ, RZ, 0, 0 ;  /* 0x00000000ffb87435 */ /* 0x000fe200000001ff */
[----:B------:R-:W-:Y:S10]  /*16c0*/  @!P0 BRA `(.L_x_16963) ;  /* 0x0000000000208947 */ /* 0x000ff40003800000 */
[----:B-----5:R-:W-:Y:S01]  /*16d0*/  SHF.L.U32 R184, R169, 0x10, RZ ;  /* 0x00000010a9b87819 */ /* 0x020fe200000006ff */
[----:B------:R-:W-:Y:S06]  /*16e0*/  BRA `(.L_x_16963) ;  /* 0x0000000000187947 */ /* 0x000fec0003800000 */
.L_x_16962:
[----:B0-----:R-:W2:Y:S01]  /*16f0*/  LDL R3, [R1+0xf8] ;  /* 0x0000f80001037983 */ /* 0x001ea20000100800 */
[----:B-----5:R-:W-:-:S05]  /*1700*/  SHF.L.U32 R2, R165, 0x10, RZ ;  /* 0x00000010a5027819 */ /* 0x020fca00000006ff */
[----:B------:R-:W-:-:S04]  /*1710*/  FMUL.FTZ R2, R2, UR8 ;  /* 0x0000000802027c20 */ /* 0x000fc80008410000 */
[----:B--2---:R-:W-:Y:S01]  /*1720*/  FMUL.FTZ R184, R3, R2 ;  /* 0x0000000203b87220 */ /* 0x004fe20000410000 */
[----:B------:R-:W-:-:S05]  /*1730*/  @P0 SHF.L.U32 R2, R169, 0x10, RZ ;  /* 0x00000010a9020819 */ /* 0x000fca00000006ff */
[----:B------:R-:W-:-:S07]  /*1740*/  @P0 FADD.FTZ R184, R2, R184 ;  /* 0x000000b802b80221 */ /* 0x000fce0000010000 */
.L_x_16963:
[----:B------:R-:W-:Y:S05]  /*1750*/  BSYNC B0 ;  /* 0x0000000000007941 */ /* 0x000fea0003800000 */
.L_x_16961:
[----:B------:R-:W-:Y:S04]  /*1760*/  BSSY B0, `(.L_x_16964) ;  /* 0x000000f000007945 */ /* 0x000fe80003800000 */
[----:B------:R-:W-:Y:S05]  /*1770*/  @P3 BRA `(.L_x_16965) ;  /* 0x0000000000143947 */ /* 0x000fea0003800000 */
[----:B------:R-:W-:Y:S01]  /*1780*/  MOV R185, RZ ;  /* 0x000000ff00b97202 */ /* 0x000fe20000000f00 */
[----:B------:R-:W-:Y:S06]  /*1790*/  @!P0 BRA `(.L_x_16966) ;  /* 0x00000000002c8947 */ /* 0x000fec0003800000 */
[----:B0----5:R-:W-:-:S04]  /*17a0*/  PRMT R2, R169, 0x7632, R2 ;  /* 0x00007632a9027816 */ /* 0x021fc80000000002 */
[----:B------:R-:W-:Y:S01]  /*17b0*/  SHF.L.U32 R185, R2, 0x10, RZ ;  /* 0x0000001002b97819 */ /* 0x000fe200000006ff */
[----:B------:R-:W-:Y:S06]  /*17c0*/  BRA `(.L_x_16966) ;  /* 0x0000000000207947 */ /* 0x000fec0003800000 */
.L_x_16965:
        /* <DEDUP_REMOVED lines=8> */
.L_x_16966:
[----:B------:R-:W-:Y:S05]  /*1850*/  BSYNC B0 ;  /* 0x0000000000007941 */ /* 0x000fea0003800000 */
.L_x_16964:
[----:B------:R-:W-:Y:S04]  /*1860*/  BSSY B0, `(.L_x_16967) ;  /* 0x000000c000007945 */ /* 0x000fe80003800000 */
[----:B------:R-:W-:Y:S05]  /*1870*/  @P3 BRA `(.L_x_16968) ;  /* 0x0000000000103947 */ /* 0x000fea0003800000 */
[----:B------:R-:W-:Y:S01]  /*1880*/  HFMA2.MMA R186, -RZ, RZ, 0, 0 ;  /* 0x00000000ffba7435 */ /* 0x000fe200000001ff */
[----:B------:R-:W-:Y:S10]  /*1890*/  @!P0 BRA `(.L_x_16969) ;  /* 0x0000000000208947 */ /* 0x000ff40003800000 */
[----:B-----5:R-:W-:Y:S01]  /*18a0*/  SHF.L.U32 R186, R170, 0x10, RZ ;  /* 0x00000010aaba7819 */ /* 0x020fe200000006ff */
[----:B------:R-:W-:Y:S06]  /*18b0*/  BRA `(.L_x_16969) ;  /* 0x0000000000187947 */ /* 0x000fec0003800000 */
.L_x_16968:
[----:B0-----:R-:W2:Y:S01]  /*18c0*/  LDL R3, [R1+0xe0] ;  /* 0x0000e00001037983 */ /* 0x001ea20000100800 */
[----:B-----5:R-:W-:-:S05]  /*18d0*/  SHF.L.U32 R2, R166, 0x10, RZ ;  /* 0x00000010a6027819 */ /* 0x020fca00000006ff */
[----:B------:R-:W-:-:S04]  /*18e0*/  FMUL.FTZ R2, R2, UR8 ;  /* 0x0000000802027c20 */ /* 0x000fc80008410000 */
[----:B--2---:R-:W-:Y:S01]  /*18f0*/  FMUL.FTZ R186, R3, R2 ;  /* 0x0000000203ba7220 */ /* 0x004fe20000410000 */
[----:B------:R-:W-:-:S05]  /*1900*/  @P0 SHF.L.U32 R2, R170, 0x10, RZ ;  /* 0x00000010aa020819 */ /* 0x000fca00000006ff */
[----:B------:R-:W-:-:S07]  /*1910*/  @P0 FADD.FTZ R186, R2, R186 ;  /* 0x000000ba02ba0221 */ /* 0x000fce0000010000 */
.L_x_16969:
[----:B------:R-:W-:Y:S05]  /*1920*/  BSYNC B0 ;  /* 0x0000000000007941 */ /* 0x000fea0003800000 */
.L_x_16967:
[----:B------:R-:W-:Y:S04]  /*1930*/  BSSY B0, `(.L_x_16970) ;  /* 0x000000f000007945 */ /* 0x000fe80003800000 */
[----:B------:R-:W-:Y:S05]  /*1940*/  @P3 BRA `(.L_x_16971) ;  /* 0x0000000000143947 */ /* 0x000fea0003800000 */
[----:B------:R-:W-:Y:S01]  /*1950*/  MOV R187, RZ ;  /* 0x000000ff00bb7202 */ /* 0x000fe20000000f00 */
[----:B------:R-:W-:Y:S06]  /*1960*/  @!P0 BRA `(.L_x_16972) ;  /* 0x00000000002c8947 */ /* 0x000fec0003800000 */
[----:B0----5:R-:W-:-:S04]  /*1970*/  PRMT R2, R170, 0x7632, R2 ;  /* 0x00007632aa027816 */ /* 0x021fc80000000002 */
[----:B------:R-:W-:Y:S01]  /*1980*/  SHF.L.U32 R187, R2, 0x10, RZ ;  /* 0x0000001002bb7819 */ /* 0x000fe200000006ff */
[----:B------:R-:W-:Y:S06]  /*1990*/  BRA `(.L_x_16972) ;  /* 0x0000000000207947 */ /* 0x000fec0003800000 */
.L_x_16971:
        /* <DEDUP_REMOVED lines=8> */
.L_x_16972:
[----:B------:R-:W-:Y:S05]  /*1a20*/  BSYNC B0 ;  /* 0x0000000000007941 */ /* 0x000fea0003800000 */
.L_x_16970:
[----:B------:R-:W-:Y:S04]  /*1a30*/  BSSY B0, `(.L_x_16973) ;  /* 0x000000c000007945 */ /* 0x000fe80003800000 */
[----:B------:R-:W-:Y:S05]  /*1a40*/  @P3 BRA `(.L_x_16974) ;  /* 0x0000000000103947 */ /* 0x000fea0003800000 */
[----:B------:R-:W-:Y:S01]  /*1a50*/  HFMA2.MMA R188, -RZ, RZ, 0, 0 ;  /* 0x00000000ffbc7435 */ /* 0x000fe200000001ff */
[----:B------:R-:W-:Y:S10]  /*1a60*/  @!P0 BRA `(.L_x_16975) ;  /* 0x0000000000208947 */ /* 0x000ff40003800000 */
[----:B-----5:R-:W-:Y:S01]  /*1a70*/  SHF.L.U32 R188, R171, 0x10, RZ ;  /* 0x00000010abbc7819 */ /* 0x020fe200000006ff */
[----:B------:R-:W-:Y:S06]  /*1a80*/  BRA `(.L_x_16975) ;  /* 0x0000000000187947 */ /* 0x000fec0003800000 */
.L_x_16974:
[----:B0-----:R-:W2:Y:S01]  /*1a90*/  LDL R3, [R1+0xe8] ;  /* 0x0000e80001037983 */ /* 0x001ea20000100800 */
[----:B-----5:R-:W-:-:S05]  /*1aa0*/  SHF.L.U32 R2, R167, 0x10, RZ ;  /* 0x00000010a7027819 */ /* 0x020fca00000006ff */
[----:B------:R-:W-:-:S04]  /*1ab0*/  FMUL.FTZ R2, R2, UR8 ;  /* 0x0000000802027c20 */ /* 0x000fc80008410000 */
[----:B--2---:R-:W-:Y:S01]  /*1ac0*/  FMUL.FTZ R188, R3, R2 ;  /* 0x0000000203bc7220 */ /* 0x004fe20000410000 */
[----:B------:R-:W-:-:S05]  /*1ad0*/  @P0 SHF.L.U32 R2, R171, 0x10, RZ ;  /* 0x00000010ab020819 */ /* 0x000fca00000006ff */
[----:B------:R-:W-:-:S07]  /*1ae0*/  @P0 FADD.FTZ R188, R2, R188 ;  /* 0x000000bc02bc0221 */ /* 0x000fce0000010000 */
.L_x_16975:
[----:B------:R-:W-:Y:S05]  /*1af0*/  BSYNC B0 ;  /* 0x0000000000007941 */ /* 0x000fea0003800000 */
.L_x_16973:
[----:B------:R-:W-:Y:S04]  /*1b00*/  BSSY B0, `(.L_x_16976) ;  /* 0x000000f000007945 */ /* 0x000fe80003800000 */
[----:B------:R-:W-:Y:S05]  /*1b10*/  @P3 BRA `(.L_x_16977) ;  /* 0x0000000000143947 */ /* 0x000fea0003800000 */
[----:B------:R-:W-:Y:S01]  /*1b20*/  MOV R189, RZ ;  /* 0x000000ff00bd7202 */ /* 0x000fe20000000f00 */
[----:B------:R-:W-:Y:S06]  /*1b30*/  @!P0 BRA `(.L_x_16978) ;  /* 0x00000000002c8947 */ /* 0x000fec0003800000 */
[----:B0----5:R-:W-:-:S04]  /*1b40*/  PRMT R2, R171, 0x7632, R2 ;  /* 0x00007632ab027816 */ /* 0x021fc80000000002 */
[----:B------:R-:W-:Y:S01]  /*1b50*/  SHF.L.U32 R189, R2, 0x10, RZ ;  /* 0x0000001002bd7819 */ /* 0x000fe200000006ff */
[----:B------:R-:W-:Y:S06]  /*1b60*/  BRA `(.L_x_16978) ;  /* 0x0000000000207947 */ /* 0x000fec0003800000 */
.L_x_16977:
        /* <DEDUP_REMOVED lines=8> */
.L_x_16978:
[----:B------:R-:W-:Y:S05]  /*1bf0*/  BSYNC B0 ;  /* 0x0000000000007941 */ /* 0x000fea0003800000 */
.L_x_16976:
[----:B0-----:R-:W-:Y:S01]  /*1c00*/  IMAD.WIDE.U32 R2, R0, 0x10, R250 ;  /* 0x0000001000027825 */ /* 0x001fe200078e00fa */
        /* <DEDUP_REMOVED lines=19> */
.L_x_16980:
[----:B0-----:R-:W2:Y:S01]  /*1d40*/  LDL R3, [R1+0xb0] ;  /* 0x0000b00001037983 */ /* 0x001ea20000100800 */
[----:B-----5:R-:W-:-:S05]  /*1d50*/  SHF.L.U32 R2, R164, 0x10, RZ ;  /* 0x00000010a4027819 */ /* 0x020fca00000006ff */
[----:B------:R-:W-:-:S04]  /*1d60*/  FMUL.FTZ R2, R2, UR8 ;  /* 0x0000000802027c20 */ /* 0x000fc80008410000 */
[----:B--2---:R-:W-:Y:S01]  /*1d70*/  FMUL.FTZ R179, R3, R2 ;  /* 0x0000000203b37220 */ /* 0x004fe20000410000 */
[----:B------:R-:W-:-:S05]  /*1d80*/  @P0 SHF.L.U32 R2, R168, 0x10, RZ ;  /* 0x00000010a8020819 */ /* 0x000fca00000006ff */
[----:B------:R-:W-:-:S07]  /*1d90*/  @P0 FADD.FTZ R179, R2, R179 ;  /* 0x000000b302b30221 */ /* 0x000fce0000010000 */
.L_x_16981:
[----:B------:R-:W-:Y:S05]  /*1da0*/  BSYNC B0 ;  /* 0x0000000000007941 */ /* 0x000fea0003800000 */
.L_x_16979:
[----:B------:R-:W-:Y:S04]  /*1db0*/  BSSY B0, `(.L_x_16982) ;  /* 0x000000f000007945 */ /* 0x000fe80003800000 */
[----:B------:R-:W-:Y:S05]  /*1dc0*/  @P3 BRA `(.L_x_16983) ;  /* 0x0000000000143947 */ /* 0x000fea0003800000 */
[----:B------:R-:W-:Y:S01]  /*1dd0*/  MOV R178, RZ ;  /* 0x000000ff00b27202 */ /* 0x000fe20000000f00 */
[----:B------:R-:W-:Y:S06]  /*1de0*/  @!P0 BRA `(.L_x_16984) ;  /* 0x00000000002c8947 */ /* 0x000fec0003800000 */
[----:B0----5:R-:W-:-:S04]  /*1df0*/  PRMT R2, R168, 0x7632, R2 ;  /* 0x00007632a8027816 */ /* 0x021fc80000000002 */
[----:B------:R-:W-:Y:S01]  /*1e00*/  SHF.L.U32 R178, R2, 0x10, RZ ;  /* 0x0000001002b27819 */ /* 0x000fe200000006ff */
[----:B------:R-:W-:Y:S06]  /*1e10*/  BRA `(.L_x_16984) ;  /* 0x0000000000207947 */ /* 0x000fec0003800000 */
.L_x_16983:
        /* <DEDUP_REMOVED lines=8> */
.L_x_16984:
[----:B------:R-:W-:Y:S05]  /*1ea0*/  BSYNC B0 ;  /* 0x0000000000007941 */ /* 0x000fea0003800000 */
.L_x_16982:
[----:B------:R-:W-:Y:S04]  /*1eb0*/  BSSY B0, `(.L_x_16985) ;  /* 0x000000c000007945 */ /* 0x000fe80003800000 */
[----:B------:R-:W-:Y:S05]  /*1ec0*/  @P3 BRA `(.L_x_16986) ;  /* 0x0000000000103947 */ /* 0x000fea0003800000 */
[----:B------:R-:W-:Y:S01]  /*1ed0*/  HFMA2.MMA R177, -RZ, RZ, 0, 0 ;  /* 0x00000000ffb17435 */ /* 0x000fe200000001ff */
[----:B------:R-:W-:Y:S10]  /*1ee0*/  @!P0 BRA `(.L_x_16987) ;  /* 0x0000000000208947 */ /* 0x000ff40003800000 */
[----:B-----5:R-:W-:Y:S01]  /*1ef0*/  SHF.L.U32 R177, R169, 0x10, RZ ;  /* 0x00000010a9b17819 */ /* 0x020fe200000006ff */
[----:B------:R-:W-:Y:S06]  /*1f00*/  BRA `(.L_x_16987) ;  /* 0x0000000000187947 */ /* 0x000fec0003800000 */
.L_x_16986:
[----:B0-----:R-:W2:Y:S01]  /*1f10*/  LDL R3, [R1+0xb8] ;  /* 0x0000b80001037983 */ /* 0x001ea20000100800 */
[----:B-----5:R-:W-:-:S05]  /*1f20*/  SHF.L.U32 R2, R165, 0x10, RZ ;  /* 0x00000010a5027819 */ /* 0x020fca00000006ff */
[----:B------:R-:W-:-:S04]  /*1f30*/  FMUL.FTZ R2, R2, UR8 ;  /* 0x0000000802027c20 */ /* 0x000fc80008410000 */
[----:B--2---:R-:W-:Y:S01]  /*1f40*/  FMUL.FTZ R177, R3, R2 ;  /* 0x0000000203b17220 */ /* 0x004fe20000410000 */
[----:B------:R-:W-:-:S05]  /*1f50*/  @P0 SHF.L.U32 R2, R169, 0x10, RZ ;  /* 0x00000010a9020819 */ /* 0x000fca00000006ff */
[----:B------:R-:W-:-:S07]  /*1f60*/  @P0 FADD.FTZ R177, R2, R177 ;  /* 0x000000b102b10221 */ /* 0x000fce0000010000 */
.L_x_16987:
[----:B------:R-:W-:Y:S05]  /*1f70*/  BSYNC B0 ;  /* 0x0000000000007941 */ /* 0x000fea0003800000 */
.L_x_16985:
[----:B------:R-:W-:Y:S04]  /*1f80*/  BSSY B0, `(.L_x_16988) ;  /* 0x000000f000007945 */ /* 0x000fe80003800000 */
[----:B------:R-:W-:Y:S05]  /*1f90*/  @P3 BRA `(.L_x_16989) ;  /* 0x0000000000143947 */ /* 0x000fea0003800000 */
[----:B------:R-:W-:Y:S01]  /*1fa0*/  MOV R176, RZ ;  /* 0x000000ff00b07202 */ /* 0x000fe20000000f00 */
[----:B------:R-:W-:Y:S06]  /*1fb0*/  @!P0 BRA `(.L_x_16990) ;  /* 0x00000000002c8947 */ /* 0x000fec0003800000 */
[----:B0----5:R-:W-:-:S04]  /*1fc0*/  PRMT R2, R169, 0x7632, R2 ;  /* 0x00007632a9027816 */ /* 0x021fc80000000002 */
[----:B------:R-:W-:Y:S01]  /*1fd0*/  SHF.L.U32 R176, R2, 0x10, RZ ;  /* 0x0000001002b07819 */ /* 0x000fe200000006ff */
[----:B------:R-:W-:Y:S06]  /*1fe0*/  BRA `(.L_x_16990) ;  /* 0x0000000000207947 */ /* 0x000fec0003800000 */
.L_x_16989:
        /* <DEDUP_REMOVED lines=8> */
.L_x_16990:
[----:B------:R-:W-:Y:S05]  /*2070*/  BSYNC B0 ;  /* 0x0000000000007941 */ /* 0x000fea0003800000 */
.L_x_16988:
[----:B------:R-:W-:Y:S04]  /*2080*/  BSSY B0, `(.L_x_16991) ;  /* 0x000000c000007945 */ /* 0x000fe80003800000 */
[----:B------:R-:W-:Y:S05]  /*2090*/  @P3 BRA `(.L_x_16992) ;  /* 0x0000000000103947 */ /* 0x000fea0003800000 */
[----:B------:R-:W-:Y:S01]  /*20a0*/  HFMA2.MMA R27, -RZ, RZ, 0, 0 ;  /* 0x00000000ff1b7435 */ /* 0x000fe200000001ff */
[----:B------:R-:W-:Y:S10]  /*20b0*/  @!P0 BRA `(.L_x_16993) ;  /* 0x0000000000208947 */ /* 0x000ff40003800000 */
[----:B-----5:R-:W-:Y:S01]  /*20c0*/  SHF.L.U32 R27, R170, 0x10, RZ ;  /* 0x00000010aa1b7819 */ /* 0x020fe200000006ff */
[----:B------:R-:W-:Y:S06]  /*20d0*/  BRA `(.L_x_16993) ;  /* 0x0000000000187947 */ /* 0x000fec0003800000 */
.L_x_16992:
[----:B0-----:R-:W2:Y:S01]  /*20e0*/  LDL R3, [R1+0xa0] ;  /* 0x0000a00001037983 */ /* 0x001ea20000100800 */
[----:B-----5:R-:W-:-:S05]  /*20f0*/  SHF.L.U32 R2, R166, 0x10, RZ ;  /* 0x00000010a6027819 */ /* 0x020fca00000006ff */
[----:B------:R-:W-:-:S04]  /*2100*/  FMUL.FTZ R2, R2, UR8 ;  /* 0x0000000802027c20 */ /* 0x000fc80008410000 */
[----:B--2---:R-:W-:Y:S01]  /*2110*/  FMUL.FTZ R27, R3, R2 ;  /* 0x00000002031b7220 */ /* 0x004fe20000410000 */
[----:B------:R-:W-:-:S05]  /*2120*/  @P0 SHF.L.U32 R2, R170, 0x10, RZ ;  /* 0x00000010aa020819 */ /* 0x000fca00000006ff */
[----:B------:R-:W-:-:S07]  /*2130*/  @P0 FADD.FTZ R27, R2, R27 ;  /* 0x0000001b021b0221 */ /* 0x000fce0000010000 */
.L_x_16993:
[----:B------:R-:W-:Y:S05]  /*2140*/  BSYNC B0 ;  /* 0x0000000000007941 */ /* 0x000fea0003800000 */
.L_x_16991:
[----:B------:R-:W-:Y:S04]  /*2150*/  BSSY B0, `(.L_x_16994) ;  /* 0x000000f000007945 */ /* 0x000fe80003800000 */
[----:B------:R-:W-:Y:S05]  /*2160*/  @P3 BRA `(.L_x_16995) ;  /* 0x0000000000143947 */ /* 0x000fea0003800000 */
[----:B------:R-:W-:Y:S01]  /*2170*/  MOV R26, RZ ;  /* 0x000000ff001a7202 */ /* 0x000fe20000000f00 */
[----:B------:R-:W-:Y:S06]  /*2180*/  @!P0 BRA `(.L_x_16996) ;  /* 0x00000000002c8947 */ /* 0x000fec0003800000 */
[----:B0----5:R-:W-:-:S04]  /*2190*/  PRMT R2, R170, 0x7632, R2 ;  /* 0x00007632aa027816 */ /* 0x021fc80000000002 */
[----:B------:R-:W-:Y:S01]  /*21a0*/  SHF.L.U32 R26, R2, 0x10, RZ ;  /* 0x00000010021a7819 */ /* 0x000fe200000006ff */
[----:B------:R-:W-:Y:S06]  /*21b0*/  BRA `(.L_x_16996) ;  /* 0x0000000000207947 */ /* 0x000fec0003800000 */
.L_x_16995:
        /* <DEDUP_REMOVED lines=8> */
.L_x_16996:
[----:B------:R-:W-:Y:S05]  /*2240*/  BSYNC B0 ;  /* 0x0000000000007941 */ /* 0x000fea0003800000 */
.L_x_16994:
[----:B------:R-:W-:Y:S04]  /*2250*/  BSSY B0, `(.L_x_16997) ;  /* 0x000000c000007945 */ /* 0x000fe80003800000 */
[----:B------:R-:W-:Y:S05]  /*2260*/  @P3 BRA `(.L_x_16998) ;  /* 0x0000000000103947 */ /* 0x000fea0003800000 */
[----:B------:R-:W-:Y:S01]  /*2270*/  HFMA2.MMA R181, -RZ, RZ, 0, 0 ;  /* 0x00000000ffb57435 */ /* 0x000fe200000001ff */
[----:B------:R-:W-:Y:S10]  /*2280*/  @!P0 BRA `(.L_x_16999) ;  /* 0x0000000000208947 */ /* 0x000ff40003800000 */
[----:B-----5:R-:W-:Y:S01]  /*2290*/  SHF.L.U32 R181, R171, 0x10, RZ ;  /* 0x00000010abb57819 */ /* 0x020fe200000006ff */
[----:B------:R-:W-:Y:S06]  /*22a0*/  BRA `(.L_x_16999) ;  /* 0x0000000000187947 */ /* 0x000fec0003800000 */
.L_x_16998:
[----:B0-----:R-:W2:Y:S01]  /*22b0*/  LDL R3, [R1+0xa8] ;  /* 0x0000a80001037983 */ /* 0x001ea20000100800 */
[----:B-----5:R-:W-:-:S05]  /*22c0*/  SHF.L.U32 R2, R167, 0x10, RZ ;  /* 0x00000010a7027819 */ /* 0x020fca00000006ff */
[----:B------:R-:W-:-:S04]  /*22d0*/  FMUL.FTZ R2, R2, UR8 ;  /* 0x0000000802027c20 */ /* 0x000fc80008410000 */
[----:B--2---:R-:W-:Y:S01]  /*22e0*/  FMUL.FTZ R181, R3, R2 ;  /* 0x0000000203b57220 */ /* 0x004fe20000410000 */
[----:B------:R-:W-:-:S05]  /*22f0*/  @P0 SHF.L.U32 R2, R171, 0x10, RZ ;  /* 0x00000010ab020819 */ /* 0x000fca00000006ff */
[----:B------:R-:W-:-:S07]  /*2300*/  @P0 FADD.FTZ R181, R2, R181 ;  /* 0x000000b502b50221 */ /* 0x000fce0000010000 */
.L_x_16999:
[----:B------:R-:W-:Y:S05]  /*2310*/  BSYNC B0 ;  /* 0x0000000000007941 */ /* 0x000fea0003800000 */
.L_x_16997:
[----:B------:R-:W-:Y:S04]  /*2320*/  BSSY B0, `(.L_x_17000) ;  /* 0x000000f000007945 */ /* 0x000fe80003800000 */
[----:B------:R-:W-:Y:S05]  /*2330*/  @P3 BRA `(.L_x_17001) ;  /* 0x0000000000143947 */ /* 0x000fea0003800000 */
[----:B------:R-:W-:Y:S01]  /*2340*/  MOV R180, RZ ;  /* 0x000000ff00b47202 */ /* 0x000fe20000000f00 */
[----:B------:R-:W-:Y:S06]  /*2350*/  @!P0 BRA `(.L_x_17002) ;  /* 0x00000000002c8947 */ /* 0x000fec0003800000 */
[----:B0----5:R-:W-:-:S04]  /*2360*/  PRMT R2, R171, 0x7632, R2 ;  /* 0x00007632ab027816 */ /* 0x021fc80000000002 */
[----:B------:R-:W-:Y:S01]  /*2370*/  SHF.L.U32 R180, R2, 0x10, RZ ;  /* 0x0000001002b47819 */ /* 0x000fe200000006ff */
[----:B------:R-:W-:Y:S06]  /*2380*/  BRA `(.L_x_17002) ;  /* 0x0000000000207947 */ /* 0x000fec0003800000 */
.L_x_17001:
        /* <DEDUP_REMOVED lines=8> */
.L_x_17002:
[----:B------:R-:W-:Y:S05]  /*2410*/  BSYNC B0 ;  /* 0x0000000000007941 */ /* 0x000fea0003800000 */
.L_x_17000:
        /* <DEDUP_REMOVED lines=20> */
.L_x_17004:
[----:B0-----:R-:W2:Y:S01]  /*2560*/  LDL R2, [R1+0x70] ;  /* 0x0000700001027983 */ /* 0x001ea20000100800 */
[----:B-----5:R-:W-:-:S05]  /*2570*/  SHF.L.U32 R0, R164, 0x10, RZ ;  /* 0x00000010a4007819 */ /* 0x020fca00000006ff */
[----:B------:R-:W-:-:S04]  /*2580*/  FMUL.FTZ R0, R0, UR8 ;  /* 0x0000000800007c20 */ /* 0x000fc80008410000 */
[----:B--2---:R-:W-:Y:S01]  /*2590*/  FMUL.FTZ R8, R2, R0 ;  /* 0x0000000002087220 */ /* 0x004fe20000410000 */
[----:B------:R-:W-:-:S05]  /*25a0*/  @P0 SHF.L.U32 R0, R168, 0x10, RZ ;  /* 0x00000010a8000819 */ /* 0x000fca00000006ff */
[----:B------:R-:W-:-:S07]  /*25b0*/  @P0 FADD.FTZ R8, R0, R8 ;  /* 0x0000000800080221 */ /* 0x000fce0000010000 */
.L_x_17005:
[----:B------:R-:W-:Y:S05]  /*25c0*/  BSYNC B0 ;  /* 0x0000000000007941 */ /* 0x000fea0003800000 */
.L_x_17003:
[----:B------:R-:W-:Y:S04]  /*25d0*/  BSSY B0, `(.L_x_17006) ;  /* 0x000000f000007945 */ /* 0x000fe80003800000 */
[----:B------:R-:W-:Y:S05]  /*25e0*/  @P3 BRA `(.L_x_17007) ;  /* 0x0000000000143947 */ /* 0x000fea0003800000 */
[----:B------:R-:W-:Y:S01]  /*25f0*/  MOV R7, RZ ;  /* 0x000000ff00077202 */ /* 0x000fe20000000f00 */
[----:B------:R-:W-:Y:S06]  /*2600*/  @!P0 BRA `(.L_x_17008) ;  /* 0x00000000002c8947 */ /* 0x000fec0003800000 */
[----:B-----5:R-:W-:-:S04]  /*2610*/  PRMT R0, R168, 0x7632, R0 ;  /* 0x00007632a8007816 */ /* 0x020fc80000000000 */
[----:B------:R-:W-:Y:S01]  /*2620*/  SHF.L.U32 R7, R0, 0x10, RZ ;  /* 0x0000001000077819 */ /* 0x000fe200000006ff */
[----:B------:R-:W-:Y:S06]  /*2630*/  BRA `(.L_x_17008) ;  /* 0x0000000000207947 */ /* 0x000fec0003800000 */
.L_x_17007:
        /* <DEDUP_REMOVED lines=8> */
.L_x_17008:
[----:B------:R-:W-:Y:S05]  /*26c0*/  BSYNC B0 ;  /* 0x0000000000007941 */ /* 0x000fea0003800000 */
.L_x_17006:
[----:B------:R-:W-:Y:S04]  /*26d0*/  BSSY B0, `(.L_x_17009) ;  /* 0x000000c000007945 */ /* 0x000fe80003800000 */
[----:B------:R-:W-:Y:S05]  /*26e0*/  @P3 BRA `(.L_x_17010) ;  /* 0x0000000000103947 */ /* 0x000fea0003800000 */
[----:B------:R-:W-:Y:S01]  /*26f0*/  HFMA2.MMA R6, -RZ, RZ, 0, 0 ;  /* 0x00000000ff067435 */ /* 0x000fe200000001ff */
[----:B------:R-:W-:Y:S10]  /*2700*/  @!P0 BRA `(.L_x_17011) ;  /* 0x0000000000208947 */ /* 0x000ff40003800000 */
[----:B-----5:R-:W-:Y:S01]  /*2710*/  SHF.L.U32 R6, R169, 0x10, RZ ;  /* 0x00000010a9067819 */ /* 0x020fe200000006ff */
[----:B------:R-:W-:Y:S06]  /*2720*/  BRA `(.L_x_17011) ;  /* 0x0000000000187947 */ /* 0x000fec0003800000 */
.L_x_17010:
[----:B0-----:R-:W2:Y:S01]  /*2730*/  LDL R2, [R1+0x78] ;  /* 0x0000780001027983 */ /* 0x001ea20000100800 */
[----:B-----5:R-:W-:-:S05]  /*2740*/  SHF.L.U32 R0, R165, 0x10, RZ ;  /* 0x00000010a5007819 */ /* 0x020fca00000006ff */
[----:B------:R-:W-:-:S04]  /*2750*/  FMUL.FTZ R0, R0, UR8 ;  /* 0x0000000800007c20 */ /* 0x000fc80008410000 */
[----:B--2---:R-:W-:Y:S01]  /*2760*/  FMUL.FTZ R6, R2, R0 ;  /* 0x0000000002067220 */ /* 0x004fe20000410000 */
[----:B------:R-:W-:-:S05]  /*2770*/  @P0 SHF.L.U32 R0, R169, 0x10, RZ ;  /* 0x00000010a9000819 */ /* 0x000fca00000006ff */
[----:B------:R-:W-:-:S07]  /*2780*/  @P0 FADD.FTZ R6, R0, R6 ;  /* 0x0000000600060221 */ /* 0x000fce0000010000 */
.L_x_17011:
[----:B------:R-:W-:Y:S05]  /*2790*/  BSYNC B0 ;  /* 0x0000000000007941 */ /* 0x000fea0003800000 */
.L_x_17009:
[----:B------:R-:W-:Y:S04]  /*27a0*/  BSSY B0, `(.L_x_17012) ;  /* 0x000000f000007945 */ /* 0x000fe80003800000 */
[----:B------:R-:W-:Y:S05]  /*27b0*/  @P3 BRA `(.L_x_17013) ;  /* 0x0000000000143947 */ /* 0x000fea0003800000 */
[----:B0-----:R-:W-:Y:S01]  /*27c0*/  MOV R5, RZ ;  /* 0x000000ff00057202 */ /* 0x001fe20000000f00 */
[----:B------:R-:W-:Y:S06]  /*27d0*/  @!P0 BRA `(.L_x_17014) ;  /* 0x00000000002c8947 */ /* 0x000fec0003800000 */
[----:B-----5:R-:W-:-:S04]  /*27e0*/  PRMT R0, R169, 0x7632, R0 ;  /* 0x00007632a9007816 */ /* 0x020fc80000000000 */
[----:B------:R-:W-:Y:S01]  /*27f0*/  SHF.L.U32 R5, R0, 0x10, RZ ;  /* 0x0000001000057819 */ /* 0x000fe200000006ff */
[----:B------:R-:W-:Y:S06]  /*2800*/  BRA `(.L_x_17014) ;  /* 0x0000000000207947 */ /* 0x000fec0003800000 */
.L_x_17013:
        /* <DEDUP_REMOVED lines=8> */
.L_x_17014:
[----:B------:R-:W-:Y:S05]  /*2890*/  BSYNC B0 ;  /* 0x0000000000007941 */ /* 0x000fea0003800000 */
.L_x_17012:
[----:B------:R-:W-:Y:S04]  /*28a0*/  BSSY B0, `(.L_x_17015) ;  /* 0x000000c000007945 */ /* 0x000fe80003800000 */
[----:B------:R-:W-:Y:S05]  /*28b0*/  @P3 BRA `(.L_x_17016) ;  /* 0x0000000000103947 */ /* 0x000fea0003800000 */
[----:B------:R-:W-:Y:S01]  /*28c0*/  HFMA2.MMA R4, -RZ, RZ, 0, 0 ;  /* 0x00000000ff047435 */ /* 0x000fe200000001ff */
[----:B------:R-:W-:Y:S10]  /*28d0*/  @!P0 BRA `(.L_x_17017) ;  /* 0x0000000000208947 */ /* 0x000ff40003800000 */
[----:B-----5:R-:W-:Y:S01]  /*28e0*/  SHF.L.U32 R4, R170, 0x10, RZ ;  /* 0x00000010aa047819 */ /* 0x020fe200000006ff */
[----:B------:R-:W-:Y:S06]  /*28f0*/  BRA `(.L_x_17017) ;  /* 0x0000000000187947 */ /* 0x000fec0003800000 */
.L_x_17016:
[----:B------:R-:W2:Y:S01]  /*2900*/  LDL R2, [R1+0x60] ;  /* 0x0000600001027983 */ /* 0x000ea20000100800 */
[----:B-----5:R-:W-:-:S05]  /*2910*/  SHF.L.U32 R0, R166, 0x10, RZ ;  /* 0x00000010a6007819 */ /* 0x020fca00000006ff */
[----:B------:R-:W-:-:S04]  /*2920*/  FMUL.FTZ R0, R0, UR8 ;  /* 0x0000000800007c20 */ /* 0x000fc80008410000 */
[----:B--2---:R-:W-:Y:S01]  /*2930*/  FMUL.FTZ R4, R2, R0 ;  /* 0x0000000002047220 */ /* 0x004fe20000410000 */
[----:B------:R-:W-:-:S05]  /*2940*/  @P0 SHF.L.U32 R0, R170, 0x10, RZ ;  /* 0x00000010aa000819 */ /* 0x000fca00000006ff */
[----:B------:R-:W-:-:S07]  /*2950*/  @P0 FADD.FTZ R4, R0, R4 ;  /* 0x0000000400040221 */ /* 0x000fce0000010000 */
.L_x_17017:
[----:B------:R-:W-:Y:S05]  /*2960*/  BSYNC B0 ;  /* 0x0000000000007941 */ /* 0x000fea0003800000 */
.L_x_17015:
[----:B------:R-:W-:Y:S04]  /*2970*/  BSSY B0, `(.L_x_17018) ;  /* 0x000000f000007945 */ /* 0x000fe80003800000 */
[----:B------:R-:W-:Y:S05]  /*2980*/  @P3 BRA `(.L_x_17019) ;  /* 0x0000000000143947 */ /* 0x000fea0003800000 */
[----:B------:R-:W-:Y:S01]  /*2990*/  MOV R3, RZ ;  /* 0x000000ff00037202 */ /* 0x000fe20000000f00 */
[----:B------:R-:W-:Y:S06]  /*29a0*/  @!P0 BRA `(.L_x_17020) ;  /* 0x00000000002c8947 */ /* 0x000fec0003800000 */
[----:B-----5:R-:W-:-:S04]  /*29b0*/  PRMT R3, R170, 0x7632, R3 ;  /* 0x00007632aa037816 */ /* 0x020fc80000000003 */
[----:B------:R-:W-:Y:S01]  /*29c0*/  SHF.L.U32 R3, R3, 0x10, RZ ;  /* 0x0000001003037819 */ /* 0x000fe200000006ff */
[----:B------:R-:W-:Y:S06]  /*29d0*/  BRA `(.L_x_17020) ;  /* 0x0000000000207947 */ /* 0x000fec0003800000 */
.L_x_17019:
        /* <DEDUP_REMOVED lines=8> */
.L_x_17020:
[----:B------:R-:W-:Y:S05]  /*2a60*/  BSYNC B0 ;  /* 0x0000000000007941 */ /* 0x000fea0003800000 */
.L_x_17018:
[----:B------:R-:W-:Y:S04]  /*2a70*/  BSSY B0, `(.L_x_17021) ;  /* 0x000000c000007945 */ /* 0x000fe80003800000 */
[----:B------:R-:W-:Y:S05]  /*2a80*/  @P3 BRA `(.L_x_17022) ;  /* 0x0000000000103947 */ /* 0x000fea0003800000 */
[----:B------:R-:W-:Y:S01]  /*2a90*/  HFMA2.MMA R2, -RZ, RZ, 0, 0 ;  /* 0x00000000ff027435 */ /* 0x000fe200000001ff */
[----:B------:R-:W-:Y:S10]  /*2aa0*/  @!P0 BRA `(.L_x_17023) ;  /* 0x0000000000208947 */ /* 0x000ff40003800000 */
[----:B-----5:R-:W-:Y:S01]  /*2ab0*/  SHF.L.U32 R2, R171, 0x10, RZ ;  /* 0x00000010ab027819 */ /* 0x020fe200000006ff */
[----:B------:R-:W-:Y:S06]  /*2ac0*/  BRA `(.L_x_17023) ;  /* 0x0000000000187947 */ /* 0x000fec0003800000 */
.L_x_17022:
[----:B------:R-:W2:Y:S01]  /*2ad0*/  LDL R11, [R1+0x68] ;  /* 0x00006800010b7983 */ /* 0x000ea20000100800 */
[----:B-----5:R-:W-:-:S05]  /*2ae0*/  SHF.L.U32 R0, R167, 0x10, RZ ;  /* 0x00000010a7007819 */ /* 0x020fca00000006ff */
[----:B------:R-:W-:-:S04]  /*2af0*/  FMUL.FTZ R0, R0, UR8 ;  /* 0x0000000800007c20 */ /* 0x000fc80008410000 */
[----:B--2---:R-:W-:Y:S01]  /*2b00*/  FMUL.FTZ R2, R11, R0 ;  /* 0x000000000b027220 */ /* 0x004fe20000410000 */
[----:B------:R-:W-:-:S05]  /*2b10*/  @P0 SHF.L.U32 R0, R171, 0x10, RZ ;  /* 0x00000010ab000819 */ /* 0x000fca00000006ff */
[----:B------:R-:W-:-:S07]  /*2b20*/  @P0 FADD.FTZ R2, R0, R2 ;  /* 0x0000000200020221 */ /* 0x000fce0000010000 */
.L_x_17023:
[----:B------:R-:W-:Y:S05]  /*2b30*/  BSYNC B0 ;  /* 0x0000000000007941 */ /* 0x000fea0003800000 */
.L_x_17021:
[----:B------:R-:W-:Y:S04]  /*2b40*/  BSSY B0, `(.L_x_17024) ;  /* 0x000000f000007945 */ /* 0x000fe80003800000 */
[----:B------:R-:W-:Y:S05]  /*2b50*/  @P3 BRA `(.L_x_17025) ;  /* 0x0000000000143947 */ /* 0x000fea0003800000 */
[----:B------:R-:W-:Y:S01]  /*2b60*/  MOV R0, RZ ;  /* 0x000000ff00007202 */ /* 0x000fe20000000f00 */
[----:B------:R-:W-:Y:S06]  /*2b70*/  @!P0 BRA `(.L_x_17026) ;  /* 0x00000000002c8947 */ /* 0x000fec0003800000 */
[----:B-----5:R-:W-:-:S04]  /*2b80*/  PRMT R0, R171, 0x7632, R0 ;  /* 0x00007632ab007816 */ /* 0x020fc80000000000 */
[----:B------:R-:W-:Y:S01]  /*2b90*/  SHF.L.U32 R0, R0, 0x10, RZ ;  /* 0x0000001000007819 */ /* 0x000fe200000006ff */
[----:B------:R-:W-:Y:S06]  /*2ba0*/  BRA `(.L_x_17026) ;  /* 0x0000000000207947 */ /* 0x000fec0003800000 */
.L_x_17025:
        /* <DEDUP_REMOVED lines=8> */
.L_x_17026:
[----:B------:R-:W-:Y:S05]  /*2c30*/  BSYNC B0 ;  /* 0x0000000000007941 */ /* 0x000fea0003800000 */
.L_x_17024:
[----:B------:R-:W-:Y:S01]  /*2c40*/  IMAD.WIDE.U32 R10, R10, 0x10, R250 ;  /* 0x000000100a0a7825 */ /* 0x000fe200078e00fa */
[----:B------:R-:W-:Y:S02]  /*2c50*/  F2FP.BF16.F32.PACK_AB R15, R0, R2 ;  /* 0x00000002000f723e */ /* 0x000fe400000010ff */
[----:B------:R-:W-:Y:S02]  /*2c60*/  F2FP.BF16.F32.PACK_AB R14, R3, R4 ;  /* 0x00000004030e723e */ /* 0x000fe400000010ff */
[----:B------:R-:W-:Y:S02]  /*2c70*/  F2FP.BF16.F32.PACK_AB R13, R5, R6 ;  /* 0x00000006050d723e */ /* 0x000fe400000010ff */
[----:B------:R-:W-:-:S05]  /*2c80*/  F2FP.BF16.F32.PACK_AB R12, R7, R8 ;  /* 0x00000008070c723e */ /* 0x000fca00000010ff */
[----:B------:R0:W-:Y:S02]  /*2c90*/  STG.E.128 desc[UR4][R10.64], R12 ;  /* 0x0000000c0a007986 */ /* 0x0001e4000c101d04 */
[----:B0-----:R-:W0:Y:S01]  /*2ca0*/  @P2 LDC.64 R12, c[0x0][0x220] ;  /* 0x00008800ff0c2b82 */ /* 0x001e220000000a00 */
[----:B------:R-:W-:-:S07]  /*2cb0*/  @P2 IADD3 R14, R214, 0x80, RZ ;  /* 0x00000080d60e2810 */ /* 0x000fce0007ffe0ff */
        /* <DEDUP_REMOVED lines=12> */
.L_x_17028:
[----:B0-----:R-:W2:Y:S01]  /*2d80*/  LDL R11, [R1+0x30] ;  /* 0x00003000010b7983 */ /* 0x001ea20000100800 */
[----:B-----5:R-:W-:-:S05]  /*2d90*/  SHF.L.U32 R10, R164, 0x10, RZ ;  /* 0x00000010a40a7819 */ /* 0x020fca00000006ff */
[----:B------:R-:W-:-:S04]  /*2da0*/  FMUL.FTZ R10, R10, UR8 ;  /* 0x000000080a0a7c20 */ /* 0x000fc80008410000 */
[----:B--2---:R-:W-:Y:S01]  /*2db0*/  FMUL.FTZ R17, R11, R10 ;  /* 0x0000000a0b117220 */ /* 0x004fe20000410000 */
[----:B------:R-:W-:-:S05]  /*2dc0*/  @P0 SHF.L.U32 R10, R168, 0x10, RZ ;  /* 0x00000010a80a0819 */ /* 0x000fca00000006ff */
[----:B------:R-:W-:-:S07]  /*2dd0*/  @P0 FADD.FTZ R17, R10, R17 ;  /* 0x000000110a110221 */ /* 0x000fce0000010000 */
.L_x_17029:
[----:B------:R-:W-:Y:S05]  /*2de0*/  BSYNC B0 ;  /* 0x0000000000007941 */ /* 0x000fea0003800000 */
.L_x_17027:
[----:B------:R-:W-:Y:S04]  /*2df0*/  BSSY B0, `(.L_x_17030) ;  /* 0x000000f000007945 */ /* 0x000fe80003800000 */
[----:B------:R-:W-:Y:S05]  /*2e00*/  @P3 BRA `(.L_x_17031) ;  /* 0x0000000000143947 */ /* 0x000fea0003800000 */
[----:B------:R-:W-:Y:S01]  /*2e10*/  MOV R16, RZ ;  /* 0x000000ff00107202 */ /* 0x000fe20000000f00 */
[----:B------:R-:W-:Y:S06]  /*2e20*/  @!P0 BRA `(.L_x_17032) ;  /* 0x00000000002c8947 */ /* 0x000fec0003800000 */
[----:B0----5:R-:W-:-:S04]  /*2e30*/  PRMT R10, R168, 0x7632, R10 ;  /* 0x00007632a80a7816 */ /* 0x021fc8000000000a */
[----:B------:R-:W-:Y:S01]  /*2e40*/  SHF.L.U32 R16, R10, 0x10, RZ ;  /* 0x000000100a107819 */ /* 0x000fe200000006ff */
[----:B------:R-:W-:Y:S06]  /*2e50*/  BRA `(.L_x_17032) ;  /* 0x0000000000207947 */ /* 0x000fec0003800000 */
.L_x_17031:
        /* <DEDUP_REMOVED lines=8> */
.L_x_17032:
[----:B------:R-:W-:Y:S05]  /*2ee0*/  BSYNC B0 ;  /* 0x0000000000007941 */ /* 0x000fea0003800000 */
.L_x_17030:
[----:B------:R-:W-:Y:S04]  /*2ef0*/  BSSY B0, `(.L_x_17033) ;  /* 0x000000c000007945 */ /* 0x000fe80003800000 */
[----:B------:R-:W-:Y:S05]  /*2f00*/  @P3 BRA `(.L_x_17034) ;  /* 0x0000000000103947 */ /* 0x000fea0003800000 */
[----:B------:R-:W-:Y:S01]  /*2f10*/  HFMA2.MMA R15, -RZ, RZ, 0, 0 ;  /* 0x00000000ff0f7435 */ /* 0x000fe200000001ff */
[----:B------:R-:W-:Y:S10]  /*2f20*/  @!P0 BRA `(.L_x_17035) ;  /* 0x0000000000208947 */ /* 0x000ff40003800000 */
[----:B-----5:R-:W-:Y:S01]  /*2f30*/  SHF.L.U32 R15, R169, 0x10, RZ ;  /* 0x00000010a90f7819 */ /* 0x020fe200000006ff */
[----:B------:R-:W-:Y:S06]  /*2f40*/  BRA `(.L_x_17035) ;  /* 0x0000000000187947 */ /* 0x000fec0003800000 */
.L_x_17034:
[----:B0-----:R-:W2:Y:S01]  /*2f50*/  LDL R11, [R1+0x38] ;  /* 0x00003800010b7983 */ /* 0x001ea20000100800 */
[----:B-----5:R-:W-:-:S05]  /*2f60*/  SHF.L.U32 R10, R165, 0x10, RZ ;  /* 0x00000010a50a7819 */ /* 0x020fca00000006ff */
[----:B------:R-:W-:-:S04]  /*2f70*/  FMUL.FTZ R10, R10, UR8 ;  /* 0x000000080a0a7c20 */ /* 0x000fc80008410000 */
[----:B--2---:R-:W-:Y:S01]  /*2f80*/  FMUL.FTZ R15, R11, R10 ;  /* 0x0000000a0b0f7220 */ /* 0x004fe20000410000 */
[----:B------:R-:W-:-:S05]  /*2f90*/  @P0 SHF.L.U32 R10, R169, 0x10, RZ ;  /* 0x00000010a90a0819 */ /* 0x000fca00000006ff */
[----:B------:R-:W-:-:S07]  /*2fa0*/  @P0 FADD.FTZ R15, R10, R15 ;  /* 0x0000000f0a0f0221 */ /* 0x000fce0000010000 */
.L_x_17035:
[----:B------:R-:W-:Y:S05]  /*2fb0*/  BSYNC B0 ;  /* 0x0000000000007941 */ /* 0x000fea0003800000 */
.L_x_17033:
[----:B------:R-:W-:Y:S04]  /*2fc0*/  BSSY B0, `(.L_x_17036) ;  /* 0x000000f000007945 */ /* 0x000fe80003800000 */
[----:B------:R-:W-:Y:S05]  /*2fd0*/  @P3 BRA `(.L_x_17037) ;  /* 0x0000000000143947 */ /* 0x000fea0003800000 */
[----:B------:R-:W-:Y:S01]  /*2fe0*/  MOV R14, RZ ;  /* 0x000000ff000e7202 */ /* 0x000fe20000000f00 */
[----:B------:R-:W-:Y:S06]  /*2ff0*/  @!P0 BRA `(.L_x_17038) ;  /* 0x00000000002c8947 */ /* 0x000fec0003800000 */
[----:B0----5:R-:W-:-:S04]  /*3000*/  PRMT R10, R169, 0x7632, R10 ;  /* 0x00007632a90a7816 */ /* 0x021fc8000000000a */
[----:B------:R-:W-:Y:S01]  /*3010*/  SHF.L.U32 R14, R10, 0x10, RZ ;  /* 0x000000100a0e7819 */ /* 0x000fe200000006ff */
[----:B------:R-:W-:Y:S06]  /*3020*/  BRA `(.L_x_17038) ;  /* 0x0000000000207947 */ /* 0x000fec0003800000 */
.L_x_17037:
        /* <DEDUP_REMOVED lines=8> */
.L_x_17038:
[----:B------:R-:W-:Y:S05]  /*30b0*/  BSYNC B0 ;  /* 0x0000000000007941 */ /* 0x000fea0003800000 */
.L_x_17036:
[----:B------:R-:W-:Y:S04]  /*30c0*/  BSSY B0, `(.L_x_17039) ;  /* 0x000000c000007945 */ /* 0x000fe80003800000 */
[----:B------:R-:W-:Y:S05]  /*30d0*/  @P3 BRA `(.L_x_17040) ;  /* 0x0000000000103947 */ /* 0x000fea0003800000 */
[----:B0-----:R-:W-:Y:S01]  /*30e0*/  HFMA2.MMA R13, -RZ, RZ, 0, 0 ;  /* 0x00000000ff0d7435 */ /* 0x001fe200000001ff */
[----:B------:R-:W-:Y:S10]  /*30f0*/  @!P0 BRA `(.L_x_17041) ;  /* 0x0000000000208947 */ /* 0x000ff40003800000 */
[----:B-----5:R-:W-:Y:S01]  /*3100*/  SHF.L.U32 R13, R170, 0x10, RZ ;  /* 0x00000010aa0d7819 */ /* 0x020fe200000006ff */
[----:B------:R-:W-:Y:S06]  /*3110*/  BRA `(.L_x_17041) ;  /* 0x0000000000187947 */ /* 0x000fec0003800000 */
.L_x_17040:
[----:B0-----:R-:W2:Y:S01]  /*3120*/  LDL R11, [R1+0x20] ;  /* 0x00002000010b7983 */ /* 0x001ea20000100800 */
[----:B-----5:R-:W-:-:S05]  /*3130*/  SHF.L.U32 R10, R166, 0x10, RZ ;  /* 0x00000010a60a7819 */ /* 0x020fca00000006ff */
[----:B------:R-:W-:-:S04]  /*3140*/  FMUL.FTZ R10, R10, UR8 ;  /* 0x000000080a0a7c20 */ /* 0x000fc80008410000 */
[----:B--2---:R-:W-:Y:S01]  /*3150*/  FMUL.FTZ R13, R11, R10 ;  /* 0x0000000a0b0d7220 */ /* 0x004fe20000410000 */
[----:B------:R-:W-:-:S05]  /*3160*/  @P0 SHF.L.U32 R10, R170, 0x10, RZ ;  /* 0x00000010aa0a0819 */ /* 0x000fca00000006ff */
[----:B------:R-:W-:-:S07]  /*3170*/  @P0 FADD.FTZ R13, R10, R13 ;  /* 0x0000000d0a0d0221 */ /* 0x000fce0000010000 */
.L_x_17041:
[----:B------:R-:W-:Y:S05]  /*3180*/  BSYNC B0 ;  /* 0x0000000000007941 */ /* 0x000fea0003800000 */
.L_x_17039:
[----:B------:R-:W-:Y:S04]  /*3190*/  BSSY B0, `(.L_x_17042) ;  /* 0x000000f000007945 */ /* 0x000fe80003800000 */
[----:B------:R-:W-:Y:S05]  /*31a0*/  @P3 BRA `(.L_x_17043) ;  /* 0x0000000000143947 */ /* 0x000fea0003800000 */
[----:B------:R-:W-:Y:S01]  /*31b0*/  MOV R12, RZ ;  /* 0x000000ff000c7202 */ /* 0x000fe20000000f00 */
[----:B------:R-:W-:Y:S06]  /*31c0*/  @!P0 BRA `(.L_x_17044) ;  /* 0x00000000002c8947 */ /* 0x000fec0003800000 */
[----:B-----5:R-:W-:-:S04]  /*31d0*/  PRMT R10, R170, 0x7632, R10 ;  /* 0x00007632aa0a7816 */ /* 0x020fc8000000000a */
[----:B------:R-:W-:Y:S01]  /*31e0*/  SHF.L.U32 R12, R10, 0x10, RZ ;  /* 0x000000100a0c7819 */ /* 0x000fe200000006ff */
[----:B------:R-:W-:Y:S06]  /*31f0*/  BRA `(.L_x_17044) ;  /* 0x0000000000207947 */ /* 0x000fec0003800000 */
.L_x_17043:
        /* <DEDUP_REMOVED lines=8> */
.L_x_17044:
[----:B------:R-:W-:Y:S05]  /*3280*/  BSYNC B0 ;  /* 0x0000000000007941 */ /* 0x000fea0003800000 */
.L_x_17042:
[----:B------:R-:W-:Y:S04]  /*3290*/  BSSY B0, `(.L_x_17045) ;  /* 0x000000c000007945 */ /* 0x000fe80003800000 */
[----:B------:R-:W-:Y:S05]  /*32a0*/  @P3 BRA `(.L_x_17046) ;  /* 0x0000000000103947 */ /* 0x000fea0003800000 */
[----:B------:R-:W-:Y:S01]  /*32b0*/  HFMA2.MMA R11, -RZ, RZ, 0, 0 ;  /* 0x00000000ff0b7435 */ /* 0x000fe200000001ff */
[----:B------:R-:W-:Y:S10]  /*32c0*/  @!P0 BRA `(.L_x_17047) ;  /* 0x0000000000208947 */ /* 0x000ff40003800000 */
[----:B-----5:R-:W-:Y:S01]  /*32d0*/  SHF.L.U32 R11, R171, 0x10, RZ ;  /* 0x00000010ab0b7819 */ /* 0x020fe200000006ff */
[----:B------:R-:W-:Y:S06]  /*32e0*/  BRA `(.L_x_17047) ;  /* 0x0000000000187947 */ /* 0x000fec0003800000 */
.L_x_17046:
[----:B------:R-:W2:Y:S01]  /*32f0*/  LDL R19, [R1+0x28] ;  /* 0x0000280001137983 */ /* 0x000ea20000100800 */
[----:B-----5:R-:W-:-:S05]  /*3300*/  SHF.L.U32 R10, R167, 0x10, RZ ;  /* 0x00000010a70a7819 */ /* 0x020fca00000006ff */
[----:B------:R-:W-:-:S04]  /*3310*/  FMUL.FTZ R10, R10, UR8 ;  /* 0x000000080a0a7c20 */ /* 0x000fc80008410000 */
[----:B--2---:R-:W-:Y:S01]  /*3320*/  FMUL.FTZ R11, R19, R10 ;  /* 0x0000000a130b7220 */ /* 0x004fe20000410000 */
[----:B------:R-:W-:-:S05]  /*3330*/  @P0 SHF.L.U32 R10, R171, 0x10, RZ ;  /* 0x00000010ab0a0819 */ /* 0x000fca00000006ff */
[----:B------:R-:W-:-:S07]  /*3340*/  @P0 FADD.FTZ R11, R10, R11 ;  /* 0x0000000b0a0b0221 */ /* 0x000fce0000010000 */
.L_x_17047:
[----:B------:R-:W-:Y:S05]  /*3350*/  BSYNC B0 ;  /* 0x0000000000007941 */ /* 0x000fea0003800000 */
.L_x_17045:
[----:B------:R-:W-:Y:S04]  /*3360*/  BSSY B0, `(.L_x_17048) ;  /* 0x000000f000007945 */ /* 0x000fe80003800000 */
[----:B------:R-:W-:Y:S05]  /*3370*/  @P3 BRA `(.L_x_17049) ;  /* 0x0000000000143947 */ /* 0x000fea0003800000 */
[----:B------:R-:W-:Y:S01]  /*3380*/  MOV R10, RZ ;  /* 0x000000ff000a7202 */ /* 0x000fe20000000f00 */
[----:B------:R-:W-:Y:S06]  /*3390*/  @!P0 BRA `(.L_x_17050) ;  /* 0x00000000002c8947 */ /* 0x000fec0003800000 */
[----:B-----5:R-:W-:-:S04]  /*33a0*/  PRMT R10, R171, 0x7632, R10 ;  /* 0x00007632ab0a7816 */ /* 0x020fc8000000000a */
[----:B------:R-:W-:Y:S01]  /*33b0*/  SHF.L.U32 R10, R10, 0x10, RZ ;  /* 0x000000100a0a7819 */ /* 0x000fe200000006ff */
[----:B------:R-:W-:Y:S06]  /*33c0*/  BRA `(.L_x_17050) ;  /* 0x0000000000207947 */ /* 0x000fec0003800000 */
.L_x_17049:
        /* <DEDUP_REMOVED lines=8> */
.L_x_17050:
[----:B------:R-:W-:Y:S05]  /*3450*/  BSYNC B0 ;  /* 0x0000000000007941 */ /* 0x000fea0003800000 */
.L_x_17048:
        /* <DEDUP_REMOVED lines=16> */
[----:B0-----:R-:W-:Y:S01]  /*3560*/  HFMA2.MMA R18, -RZ, RZ, 0, 0 ;  /* 0x00000000ff127435 */ /* 0x001fe200000001ff */
[----:B------:R-:W-:Y:S10]  /*3570*/  @!P0 BRA `(.L_x_17053) ;  /* 0x00000000001c8947 */ /* 0x000ff40003800000 */
[----:B-----5:R-:W-:Y:S01]  /*3580*/  SHF.L.U32 R18, R168, 0x10, RZ ;  /* 0x00000010a8127819 */ /* 0x020fe200000006ff */
[----:B------:R-:W-:Y:S06]  /*3590*/  BRA `(.L_x_17053) ;  /* 0x0000000000147947 */ /* 0x000fec0003800000 */
.L_x_17052:
[----:B0----5:R-:W-:Y:S02]  /*35a0*/  SHF.L.U32 R18, R164, 0x10, RZ ;  /* 0x00000010a4127819 */ /* 0x021fe400000006ff */
[----:B------:R-:W-:-:S03]  /*35b0*/  @P0 SHF.L.U32 R19, R168, 0x10, RZ ;  /* 0x00000010a8130819 */ /* 0x000fc600000006ff */
[----:B------:R-:W-:-:S04]  /*35c0*/  FMUL.FTZ R18, R18, UR8 ;  /* 0x0000000812127c20 */ /* 0x000fc80008410000 */
[----:B------:R-:W-:-:S04]  /*35d0*/  FMUL.FTZ R18, R244, R18 ;  /* 0x00000012f4127220 */ /* 0x000fc80000410000 */
[----:B------:R-:W-:-:S07]  /*35e0*/  @P0 FADD.FTZ R18, R19, R18 ;  /* 0x0000001213120221 */ /* 0x000fce0000010000 */
.L_x_17053:
[----:B------:R-:W-:Y:S05]  /*35f0*/  BSYNC B0 ;  /* 0x0000000000007941 */ /* 0x000fea0003800000 */
.L_x_17051:
[----:B------:R-:W-:Y:S04]  /*3600*/  BSSY B0, `(.L_x_17054) ;  /* 0x000000e000007945 */ /* 0x000fe80003800000 */
[----:B------:R-:W-:Y:S05]  /*3610*/  @P3 BRA `(.L_x_17055) ;  /* 0x0000000000143947 */ /* 0x000fea0003800000 */
[----:B------:R-:W-:Y:S01]  /*3620*/  MOV R19, RZ ;  /* 0x000000ff00137202 */ /* 0x000fe20000000f00 */
[----:B------:R-:W-:Y:S06]  /*3630*/  @!P0 BRA `(.L_x_17056) ;  /* 0x0000000000288947 */ /* 0x000fec0003800000 */
[----:B-----5:R-:W-:-:S04]  /*3640*/  PRMT R19, R168, 0x7632, R19 ;  /* 0x00007632a8137816 */ /* 0x020fc80000000013 */
[----:B------:R-:W-:Y:S01]  /*3650*/  SHF.L.U32 R19, R19, 0x10, RZ ;  /* 0x0000001013137819 */ /* 0x000fe200000006ff */
[----:B------:R-:W-:Y:S06]  /*3660*/  BRA `(.L_x_17056) ;  /* 0x00000000001c7947 */ /* 0x000fec0003800000 */
.L_x_17055:
[----:B-----5:R-:W-:Y:S02]  /*3670*/  PRMT R19, R164, 0x7632, R19 ;  /* 0x00007632a4137816 */ /* 0x020fe40000000013 */
[----:B------:R-:W-:Y:S02]  /*3680*/  @P0 PRMT R20, R168, 0x7632, R20 ;  /* 0x00007632a8140816 */ /* 0x000fe40000000014 */
[----:B------:R-:W-:Y:S02]  /*3690*/  SHF.L.U32 R19, R19, 0x10, RZ ;  /* 0x0000001013137819 */ /* 0x000fe400000006ff */
[----:B------:R-:W-:-:S03]  /*36a0*/  @P0 SHF.L.U32 R20, R20, 0x10, RZ ;  /* 0x0000001014140819 */ /* 0x000fc600000006ff */
[----:B------:R-:W-:-:S04]  /*36b0*/  FMUL.FTZ R19, R19, UR8 ;  /* 0x0000000813137c20 */ /* 0x000fc80008410000 */
[----:B------:R-:W-:-:S04]  /*36c0*/  FMUL.FTZ R19, R245, R19 ;  /* 0x00000013f5137220 */ /* 0x000fc80000410000 */
[----:B------:R-:W-:-:S07]  /*36d0*/  @P0 FADD.FTZ R19, R19, R20 ;  /* 0x0000001413130221 */ /* 0x000fce0000010000 */
.L_x_17056:
[----:B------:R-:W-:Y:S05]  /*36e0*/  BSYNC B0 ;  /* 0x0000000000007941 */ /* 0x000fea0003800000 */
.L_x_17054:
[----:B------:R-:W-:Y:S04]  /*36f0*/  BSSY B0, `(.L_x_17057) ;  /* 0x000000b000007945 */ /* 0x000fe80003800000 */
[----:B------:R-:W-:Y:S05]  /*3700*/  @P3 BRA `(.L_x_17058) ;  /* 0x0000000000103947 */ /* 0x000fea0003800000 */
[----:B------:R-:W-:Y:S01]  /*3710*/  HFMA2.MMA R20, -RZ, RZ, 0, 0 ;  /* 0x00000000ff147435 */ /* 0x000fe200000001ff */
[----:B------:R-:W-:Y:S10]  /*3720*/  @!P0 BRA `(.L_x_17059) ;  /* 0x00000000001c8947 */ /* 0x000ff40003800000 */
[----:B-----5:R-:W-:Y:S01]  /*3730*/  SHF.L.U32 R20, R169, 0x10, RZ ;  /* 0x00000010a9147819 */ /* 0x020fe200000006ff */
[----:B------:R-:W-:Y:S06]  /*3740*/  BRA `(.L_x_17059) ;  /* 0x0000000000147947 */ /* 0x000fec0003800000 */
.L_x_17058:
[----:B-----5:R-:W-:Y:S02]  /*3750*/  SHF.L.U32 R20, R165, 0x10, RZ ;  /* 0x00000010a5147819 */ /* 0x020fe400000006ff */
[----:B------:R-:W-:-:S03]  /*3760*/  @P0 SHF.L.U32 R21, R169, 0x10, RZ ;  /* 0x00000010a9150819 */ /* 0x000fc600000006ff */
[----:B------:R-:W-:-:S04]  /*3770*/  FMUL.FTZ R20, R20, UR8 ;  /* 0x0000000814147c20 */ /* 0x000fc80008410000 */
[----:B------:R-:W-:-:S04]  /*3780*/  FMUL.FTZ R20, R246, R20 ;  /* 0x00000014f6147220 */ /* 0x000fc80000410000 */
[----:B------:R-:W-:-:S07]  /*3790*/  @P0 FADD.FTZ R20, R21, R20 ;  /* 0x0000001415140221 */ /* 0x000fce0000010000 */
.L_x_17059:
[----:B------:R-:W-:Y:S05]  /*37a0*/  BSYNC B0 ;  /* 0x0000000000007941 */ /* 0x000fea0003800000 */
.L_x_17057:
[----:B------:R-:W-:Y:S04]  /*37b0*/  BSSY B0, `(.L_x_17060) ;  /* 0x000000e000007945 */ /* 0x000fe80003800000 */
[----:B------:R-:W-:Y:S05]  /*37c0*/  @P3 BRA `(.L_x_17061) ;  /* 0x0000000000143947 */ /* 0x000fea0003800000 */
[----:B------:R-:W-:Y:S01]  /*37d0*/  MOV R21, RZ ;  /* 0x000000ff00157202 */ /* 0x000fe20000000f00 */
[----:B------:R-:W-:Y:S06]  /*37e0*/  @!P0 BRA `(.L_x_17062) ;  /* 0x0000000000288947 */ /* 0x000fec0003800000 */
[----:B-----5:R-:W-:-:S04]  /*37f0*/  PRMT R21, R169, 0x7632, R21 ;  /* 0x00007632a9157816 */ /* 0x020fc80000000015 */
[----:B------:R-:W-:Y:S01]  /*3800*/  SHF.L.U32 R21, R21, 0x10, RZ ;  /* 0x0000001015157819 */ /* 0x000fe200000006ff */
[----:B------:R-:W-:Y:S06]  /*3810*/  BRA `(.L_x_17062) ;  /* 0x00000000001c7947 */ /* 0x000fec0003800000 */
.L_x_17061:
[----:B-----5:R-:W-:Y:S02]  /*3820*/  PRMT R21, R165, 0x7632, R21 ;  /* 0x00007632a5157816 */ /* 0x020fe40000000015 */
[----:B------:R-:W-:Y:S02]  /*3830*/  @P0 PRMT R22, R169, 0x7632, R22 ;  /* 0x00007632a9160816 */ /* 0x000fe40000000016 */
[----:B------:R-:W-:Y:S02]  /*3840*/  SHF.L.U32 R21, R21, 0x10, RZ ;  /* 0x0000001015157819 */ /* 0x000fe400000006ff */
[----:B------:R-:W-:-:S03]  /*3850*/  @P0 SHF.L.U32 R22, R22, 0x10, RZ ;  /* 0x0000001016160819 */ /* 0x000fc600000006ff */
[----:B------:R-:W-:-:S04]  /*3860*/  FMUL.FTZ R21, R21, UR8 ;  /* 0x0000000815157c20 */ /* 0x000fc80008410000 */
[----:B------:R-:W-:-:S04]  /*3870*/  FMUL.FTZ R21, R247, R21 ;  /* 0x00000015f7157220 */ /* 0x000fc80000410000 */
[----:B------:R-:W-:-:S07]  /*3880*/  @P0 FADD.FTZ R21, R21, R22 ;  /* 0x0000001615150221 */ /* 0x000fce0000010000 */
.L_x_17062:
[----:B------:R-:W-:Y:S05]  /*3890*/  BSYNC B0 ;  /* 0x0000000000007941 */ /* 0x000fea0003800000 */
.L_x_17060:
[----:B------:R-:W-:Y:S04]  /*38a0*/  BSSY B0, `(.L_x_17063) ;  /* 0x000000b000007945 */ /* 0x000fe80003800000 */
[----:B------:R-:W-:Y:S05]  /*38b0*/  @P3 BRA `(.L_x_17064) ;  /* 0x0000000000103947 */ /* 0x000fea0003800000 */
[----:B------:R-:W-:Y:S01]  /*38c0*/  HFMA2.MMA R22, -RZ, RZ, 0, 0 ;  /* 0x00000000ff167435 */ /* 0x000fe200000001ff */
[----:B------:R-:W-:Y:S10]  /*38d0*/  @!P0 BRA `(.L_x_17065) ;  /* 0x00000000001c8947 */ /* 0x000ff40003800000 */
[----:B-----5:R-:W-:Y:S01]  /*38e0*/  SHF.L.U32 R22, R170, 0x10, RZ ;  /* 0x00000010aa167819 */ /* 0x020fe200000006ff */
[----:B------:R-:W-:Y:S06]  /*38f0*/  BRA `(.L_x_17065) ;  /* 0x0000000000147947 */ /* 0x000fec0003800000 */
.L_x_17064:
[----:B-----5:R-:W-:Y:S02]  /*3900*/  SHF.L.U32 R22, R166, 0x10, RZ ;  /* 0x00000010a6167819 */ /* 0x020fe400000006ff */
[----:B------:R-:W-:-:S03]  /*3910*/  @P0 SHF.L.U32 R23, R170, 0x10, RZ ;  /* 0x00000010aa170819 */ /* 0x000fc600000006ff */
[----:B------:R-:W-:-:S04]  /*3920*/  FMUL.FTZ R22, R22, UR8 ;  /* 0x0000000816167c20 */ /* 0x000fc80008410000 */
[----:B------:R-:W-:-:S04]  /*3930*/  FMUL.FTZ R22, R240, R22 ;  /* 0x00000016f0167220 */ /* 0x000fc80000410000 */
[----:B------:R-:W-:-:S07]  /*3940*/  @P0 FADD.FTZ R22, R23, R22 ;  /* 0x0000001617160221 */ /* 0x000fce0000010000 */
.L_x_17065:
[----:B------:R-:W-:Y:S05]  /*3950*/  BSYNC B0 ;  /* 0x0000000000007941 */ /* 0x000fea0003800000 */
.L_x_17063:
[----:B------:R-:W-:Y:S04]  /*3960*/  BSSY B0, `(.L_x_17066) ;  /* 0x000000e000007945 */ /* 0x000fe80003800000 */
[----:B------:R-:W-:Y:S05]  /*3970*/  @P3 BRA `(.L_x_17067) ;  /* 0x0000000000143947 */ /* 0x000fea0003800000 */
[----:B------:R-:W-:Y:S01]  /*3980*/  MOV R23, RZ ;  /* 0x000000ff00177202 */ /* 0x000fe20000000f00 */
[----:B------:R-:W-:Y:S06]  /*3990*/  @!P0 BRA `(.L_x_17068) ;  /* 0x0000000000288947 */ /* 0x000fec0003800000 */
[----:B-----5:R-:W-:-:S04]  /*39a0*/  PRMT R23, R170, 0x7632, R23 ;  /* 0x00007632aa177816 */ /* 0x020fc80000000017 */
[----:B------:R-:W-:Y:S01]  /*39b0*/  SHF.L.U32 R23, R23, 0x10, RZ ;  /* 0x0000001017177819 */ /* 0x000fe200000006ff */
[----:B------:R-:W-:Y:S06]  /*39c0*/  BRA `(.L_x_17068) ;  /* 0x00000000001c7947 */ /* 0x000fec0003800000 */
.L_x_17067:
[----:B-----5:R-:W-:Y:S02]  /*39d0*/  PRMT R23, R166, 0x7632, R23 ;  /* 0x00007632a6177816 */ /* 0x020fe40000000017 */
[----:B------:R-:W-:Y:S02]  /*39e0*/  @P0 PRMT R24, R170, 0x7632, R24 ;  /* 0x00007632aa180816 */ /* 0x000fe40000000018 */
[----:B------:R-:W-:Y:S02]  /*39f0*/  SHF.L.U32 R23, R23, 0x10, RZ ;  /* 0x0000001017177819 */ /* 0x000fe400000006ff */
[----:B------:R-:W-:-:S03]  /*3a00*/  @P0 SHF.L.U32 R24, R24, 0x10, RZ ;  /* 0x0000001018180819 */ /* 0x000fc600000006ff */
[----:B------:R-:W-:-:S04]  /*3a10*/  FMUL.FTZ R23, R23, UR8 ;  /* 0x0000000817177c20 */ /* 0x000fc80008410000 */
[----:B------:R-:W-:-:S04]  /*3a20*/  FMUL.FTZ R23, R241, R23 ;  /* 0x00000017f1177220 */ /* 0x000fc80000410000 */
[----:B------:R-:W-:-:S07]  /*3a30*/  @P0 FADD.FTZ R23, R23, R24 ;  /* 0x0000001817170221 */ /* 0x000fce0000010000 */
.L_x_17068:
[----:B------:R-:W-:Y:S05]  /*3a40*/  BSYNC B0 ;  /* 0x0000000000007941 */ /* 0x000fea0003800000 */
.L_x_17066:
[----:B------:R-:W-:Y:S04]  /*3a50*/  BSSY B0, `(.L_x_17069) ;  /* 0x000000b000007945 */ /* 0x000fe80003800000 */
[----:B------:R-:W-:Y:S05]  /*3a60*/  @P3 BRA `(.L_x_17070) ;  /* 0x0000000000103947 */ /* 0x000fea0003800000 */
[----:B------:R-:W-:Y:S01]  /*3a70*/  HFMA2.MMA R24, -RZ, RZ, 0, 0 ;  /* 0x00000000ff187435 */ /* 0x000fe200000001ff */
[----:B------:R-:W-:Y:S10]  /*3a80*/  @!P0 BRA `(.L_x_17071) ;  /* 0x00000000001c8947 */ /* 0x000ff40003800000 */
[----:B-----5:R-:W-:Y:S01]  /*3a90*/  SHF.L.U32 R24, R171, 0x10, RZ ;  /* 0x00000010ab187819 */ /* 0x020fe200000006ff */
[----:B------:R-:W-:Y:S06]  /*3aa0*/  BRA `(.L_x_17071) ;  /* 0x0000000000147947 */ /* 0x000fec0003800000 */
.L_x_17070:
[----:B-----5:R-:W-:Y:S02]  /*3ab0*/  SHF.L.U32 R24, R167, 0x10, RZ ;  /* 0x00000010a7187819 */ /* 0x020fe400000006ff */
[----:B------:R-:W-:-:S03]  /*3ac0*/  @P0 SHF.L.U32 R25, R171, 0x10, RZ ;  /* 0x00000010ab190819 */ /* 0x000fc600000006ff */
[----:B------:R-:W-:-:S04]  /*3ad0*/  FMUL.FTZ R24, R24, UR8 ;  /* 0x0000000818187c20 */ /* 0x000fc80008410000 */
[----:B------:R-:W-:-:S04]  /*3ae0*/  FMUL.FTZ R24, R242, R24 ;  /* 0x00000018f2187220 */ /* 0x000fc80000410000 */
[----:B------:R-:W-:-:S07]  /*3af0*/  @P0 FADD.FTZ R24, R25, R24 ;  /* 0x0000001819180221 */ /* 0x000fce0000010000 */
.L_x_17071:
[----:B------:R-:W-:Y:S05]  /*3b00*/  BSYNC B0 ;  /* 0x0000000000007941 */ /* 0x000fea0003800000 */
.L_x_17069:
[----:B------:R-:W-:Y:S04]  /*3b10*/  BSSY B0, `(.L_x_17072) ;  /* 0x000000e000007945 */ /* 0x000fe80003800000 */
[----:B------:R-:W-:Y:S05]  /*3b20*/  @P3 BRA `(.L_x_17073) ;  /* 0x0000000000143947 */ /* 0x000fea0003800000 */
[----:B------:R-:W-:Y:S01]  /*3b30*/  MOV R25, RZ ;  /* 0x000000ff00197202 */ /* 0x000fe20000000f00 */
[----:B------:R-:W-:Y:S06]  /*3b40*/  @!P0 BRA `(.L_x_17074) ;  /* 0x0000000000288947 */ /* 0x000fec0003800000 */
[----:B-----5:R-:W-:-:S04]  /*3b50*/  PRMT R25, R171, 0x7632, R25 ;  /* 0x00007632ab197816 */ /* 0x020fc80000000019 */
[----:B------:R-:W-:Y:S01]  /*3b60*/  SHF.L.U32 R25, R25, 0x10, RZ ;  /* 0x0000001019197819 */ /* 0x000fe200000006ff */
[----:B------:R-:W-:Y:S06]  /*3b70*/  BRA `(.L_x_17074) ;  /* 0x00000000001c7947 */ /* 0x000fec0003800000 */
.L_x_17073:
[----:B-----5:R-:W-:Y:S02]  /*3b80*/  PRMT R25, R167, 0x7632, R25 ;  /* 0x00007632a7197816 */ /* 0x020fe40000000019 */
[----:B------:R-:W-:Y:S02]  /*3b90*/  @P0 PRMT R173, R171, 0x7632, R173 ;  /* 0x00007632abad0816 */ /* 0x000fe400000000ad */
[----:B------:R-:W-:Y:S02]  /*3ba0*/  SHF.L.U32 R25, R25, 0x10, RZ ;  /* 0x0000001019197819 */ /* 0x000fe400000006ff */
[----:B------:R-:W-:-:S03]  /*3bb0*/  @P0 SHF.L.U32 R173, R173, 0x10, RZ ;  /* 0x00000010adad0819 */ /* 0x000fc600000006ff */
[----:B------:R-:W-:-:S04]  /*3bc0*/  FMUL.FTZ R25, R25, UR8 ;  /* 0x0000000819197c20 */ /* 0x000fc80008410000 */
[----:B------:R-:W-:-:S04]  /*3bd0*/  FMUL.FTZ R25, R243, R25 ;  /* 0x00000019f3197220 */ /* 0x000fc80000410000 */
[----:B------:R-:W-:-:S07]  /*3be0*/  @P0 FADD.FTZ R25, R25, R173 ;  /* 0x000000ad19190221 */ /* 0x000fce0000010000 */
.L_x_17074:
[----:B------:R-:W-:Y:S05]  /*3bf0*/  BSYNC B0 ;  /* 0x0000000000007941 */ /* 0x000fea0003800000 */
.L_x_17072:
        /* <DEDUP_REMOVED lines=20> */
.L_x_17076:
[----:B0----5:R-:W-:-:S05]  /*3d40*/  SHF.L.U32 R172, R164, 0x10, RZ ;  /* 0x00000010a4ac7819 */ /* 0x021fca00000006ff */
[----:B------:R-:W-:-:S04]  /*3d50*/  FMUL.FTZ R172, R172, UR8 ;  /* 0x00000008acac7c20 */ /* 0x000fc80008410000 */
[----:B------:R-:W-:Y:S01]  /*3d60*/  FMUL.FTZ R205, R132, R172 ;  /* 0x000000ac84cd7220 */ /* 0x000fe20000410000 */
[----:B------:R-:W-:-:S05]  /*3d70*/  @P0 SHF.L.U32 R172, R168, 0x10, RZ ;  /* 0x00000010a8ac0819 */ /* 0x000fca00000006ff */
[----:B------:R-:W-:-:S07]  /*3d80*/  @P0 FADD.FTZ R205, R172, R205 ;  /* 0x000000cdaccd0221 */ /* 0x000fce0000010000 */
.L_x_17077:
[----:B------:R-:W-:Y:S05]  /*3d90*/  BSYNC B0 ;  /* 0x0000000000007941 */ /* 0x000fea0003800000 */
.L_x_17075:
[----:B------:R-:W-:Y:S04]  /*3da0*/  BSSY B0, `(.L_x_17078) ;  /* 0x000000e000007945 */ /* 0x000fe80003800000 */
[----:B------:R-:W-:Y:S05]  /*3db0*/  @P3 BRA `(.L_x_17079) ;  /* 0x0000000000143947 */ /* 0x000fea0003800000 */
[----:B------:R-:W-:Y:S01]  /*3dc0*/  MOV R204, RZ ;  /* 0x000000ff00cc7202 */ /* 0x000fe20000000f00 */
[----:B------:R-:W-:Y:S06]  /*3dd0*/  @!P0 BRA `(.L_x_17080) ;  /* 0x0000000000288947 */ /* 0x000fec0003800000 */
[----:B0----5:R-:W-:-:S04]  /*3de0*/  PRMT R172, R168, 0x7632, R172 ;  /* 0x00007632a8ac7816 */ /* 0x021fc800000000ac */
[----:B------:R-:W-:Y:S01]  /*3df0*/  SHF.L.U32 R204, R172, 0x10, RZ ;  /* 0x00000010accc7819 */ /* 0x000fe200000006ff */
[----:B------:R-:W-:Y:S06]  /*3e00*/  BRA `(.L_x_17080) ;  /* 0x00000000001c7947 */ /* 0x000fec0003800000 */
.L_x_17079:
[----:B0----5:R-:W-:-:S04]  /*3e10*/  PRMT R172, R164, 0x7632, R172 ;  /* 0x00007632a4ac7816 */ /* 0x021fc800000000ac */
[----:B------:R-:W-:-:S05]  /*3e20*/  SHF.L.U32 R172, R172, 0x10, RZ ;  /* 0x00000010acac7819 */ /* 0x000fca00000006ff */
[----:B------:R-:W-:Y:S01]  /*3e30*/  FMUL.FTZ R173, R172, UR8 ;  /* 0x00000008acad7c20 */ /* 0x000fe20008410000 */
[----:B------:R-:W-:-:S03]  /*3e40*/  @P0 PRMT R172, R168, 0x7632, R172 ;  /* 0x00007632a8ac0816 */ /* 0x000fc600000000ac */
[----:B------:R-:W-:Y:S01]  /*3e50*/  FMUL.FTZ R204, R133, R173 ;  /* 0x000000ad85cc7220 */ /* 0x000fe20000410000 */
[----:B------:R-:W-:-:S05]  /*3e60*/  @P0 SHF.L.U32 R172, R172, 0x10, RZ ;  /* 0x00000010acac0819 */ /* 0x000fca00000006ff */
[----:B------:R-:W-:-:S07]  /*3e70*/  @P0 FADD.FTZ R204, R204, R172 ;  /* 0x000000accccc0221 */ /* 0x000fce0000010000 */
.L_x_17080:
[----:B------:R-:W-:Y:S05]  /*3e80*/  BSYNC B0 ;  /* 0x0000000000007941 */ /* 0x000fea0003800000 */
.L_x_17078:
[----:B------:R-:W-:Y:S04]  /*3e90*/  BSSY B0, `(.L_x_17081) ;  /* 0x000000b000007945 */ /* 0x000fe80003800000 */
[----:B------:R-:W-:Y:S05]  /*3ea0*/  @P3 BRA `(.L_x_17082) ;  /* 0x0000000000103947 */ /* 0x000fea0003800000 */
[----:B------:R-:W-:Y:S01]  /*3eb0*/  HFMA2.MMA R203, -RZ, RZ, 0, 0 ;  /* 0x00000000ffcb7435 */ /* 0x000fe200000001ff */
[----:B------:R-:W-:Y:S10]  /*3ec0*/  @!P0 BRA `(.L_x_17083) ;  /* 0x00000000001c8947 */ /* 0x000ff40003800000 */
[----:B-----5:R-:W-:Y:S01]  /*3ed0*/  SHF.L.U32 R203, R169, 0x10, RZ ;  /* 0x00000010a9cb7819 */ /* 0x020fe200000006ff */
[----:B------:R-:W-:Y:S06]  /*3ee0*/  BRA `(.L_x_17083) ;  /* 0x0000000000147947 */ /* 0x000fec0003800000 */
.L_x_17082:
[----:B0----5:R-:W-:-:S05]  /*3ef0*/  SHF.L.U32 R172, R165, 0x10, RZ ;  /* 0x00000010a5ac7819 */ /* 0x021fca00000006ff */
[----:B------:R-:W-:-:S04]  /*3f00*/  FMUL.FTZ R172, R172, UR8 ;  /* 0x00000008acac7c20 */ /* 0x000fc80008410000 */
[----:B------:R-:W-:Y:S01]  /*3f10*/  FMUL.FTZ R203, R134, R172 ;  /* 0x000000ac86cb7220 */ /* 0x000fe20000410000 */
[----:B------:R-:W-:-:S05]  /*3f20*/  @P0 SHF.L.U32 R172, R169, 0x10, RZ ;  /* 0x00000010a9ac0819 */ /* 0x000fca00000006ff */
[----:B------:R-:W-:-:S07]  /*3f30*/  @P0 FADD.FTZ R203, R172, R203 ;  /* 0x000000cbaccb0221 */ /* 0x000fce0000010000 */
.L_x_17083:
[----:B------:R-:W-:Y:S05]  /*3f40*/  BSYNC B0 ;  /* 0x0000000000007941 */ /* 0x000fea0003800000 */
.L_x_17081:
[----:B------:R-:W-:Y:S04]  /*3f50*/  BSSY B0, `(.L_x_17084) ;  /* 0x000000e000007945 */ /* 0x000fe80003800000 */
[----:B------:R-:W-:Y:S05]  /*3f60*/  @P3 BRA `(.L_x_17085) ;  /* 0x0000000000143947 */ /* 0x000fea0003800000 */
[----:B------:R-:W-:Y:S01]  /*3f70*/  MOV R202, RZ ;  /* 0x000000ff00ca7202 */ /* 0x000fe20000000f00 */
[----:B------:R-:W-:Y:S06]  /*3f80*/  @!P0 BRA `(.L_x_17086) ;  /* 0x0000000000288947 */ /* 0x000fec0003800000 */
[----:B0----5:R-:W-:-:S04]  /*3f90*/  PRMT R172, R169, 0x7632, R172 ;  /* 0x00007632a9ac7816 */ /* 0x021fc800000000ac */
[----:B------:R-:W-:Y:S01]  /*3fa0*/  SHF.L.U32 R202, R172, 0x10, RZ ;  /* 0x00000010acca7819 */ /* 0x000fe200000006ff */
[----:B------:R-:W-:Y:S06]  /*3fb0*/  BRA `(.L_x_17086) ;  /* 0x00000000001c7947 */ /* 0x000fec0003800000 */
.L_x_17085:
[----:B0----5:R-:W-:-:S04]  /*3fc0*/  PRMT R172, R165, 0x7632, R172 ;  /* 0x00007632a5ac7816 */ /* 0x021fc800000000ac */
[----:B------:R-:W-:-:S05]  /*3fd0*/  SHF.L.U32 R172, R172, 0x10, RZ ;  /* 0x00000010acac7819 */ /* 0x000fca00000006ff */
[----:B------:R-:W-:Y:S01]  /*3fe0*/  FMUL.FTZ R173, R172, UR8 ;  /* 0x00000008acad7c20 */ /* 0x000fe20008410000 */
[----:B------:R-:W-:-:S03]  /*3ff0*/  @P0 PRMT R172, R169, 0x7632, R172 ;  /* 0x00007632a9ac0816 */ /* 0x000fc600000000ac */
[----:B------:R-:W-:Y:S01]  /*4000*/  FMUL.FTZ R202, R135, R173 ;  /* 0x000000ad87ca7220 */ /* 0x000fe20000410000 */
[----:B------:R-:W-:-:S05]  /*4010*/  @P0 SHF.L.U32 R172, R172, 0x10, RZ ;  /* 0x00000010acac0819 */ /* 0x000fca00000006ff */
[----:B------:R-:W-:-:S07]  /*4020*/  @P0 FADD.FTZ R202, R202, R172 ;  /* 0x000000accaca0221 */ /* 0x000fce0000010000 */
.L_x_17086:
[----:B------:R-:W-:Y:S05]  /*4030*/  BSYNC B0 ;  /* 0x0000000000007941 */ /* 0x000fea0003800000 */
.L_x_17084:
[----:B------:R-:W-:Y:S04]  /*4040*/  BSSY B0, `(.L_x_17087) ;  /* 0x000000b000007945 */ /* 0x000fe80003800000 */
[----:B------:R-:W-:Y:S05]  /*4050*/  @P3 BRA `(.L_x_17088) ;  /* 0x0000000000103947 */ /* 0x000fea0003800000 */
[----:B------:R-:W-:Y:S01]  /*4060*/  HFMA2.MMA R201, -RZ, RZ, 0, 0 ;  /* 0x00000000ffc97435 */ /* 0x000fe200000001ff */
[----:B------:R-:W-:Y:S10]  /*4070*/  @!P0 BRA `(.L_x_17089) ;  /* 0x00000000001c8947 */ /* 0x000ff40003800000 */
[----:B-----5:R-:W-:Y:S01]  /*4080*/  SHF.L.U32 R201, R170, 0x10, RZ ;  /* 0x00000010aac97819 */ /* 0x020fe200000006ff */
[----:B------:R-:W-:Y:S06]  /*4090*/  BRA `(.L_x_17089) ;  /* 0x0000000000147947 */ /* 0x000fec0003800000 */
.L_x_17088:
[----:B0----5:R-:W-:-:S05]  /*40a0*/  SHF.L.U32 R172, R166, 0x10, RZ ;  /* 0x00000010a6ac7819 */ /* 0x021fca00000006ff */
[----:B------:R-:W-:-:S04]  /*40b0*/  FMUL.FTZ R172, R172, UR8 ;  /* 0x00000008acac7c20 */ /* 0x000fc80008410000 */
[----:B------:R-:W-:Y:S01]  /*40c0*/  FMUL.FTZ R201, R136, R172 ;  /* 0x000000ac88c97220 */ /* 0x000fe20000410000 */
[----:B------:R-:W-:-:S05]  /*40d0*/  @P0 SHF.L.U32 R172, R170, 0x10, RZ ;  /* 0x00000010aaac0819 */ /* 0x000fca00000006ff */
[----:B------:R-:W-:-:S07]  /*40e0*/  @P0 FADD.FTZ R201, R172, R201 ;  /* 0x000000c9acc90221 */ /* 0x000fce0000010000 */
.L_x_17089:
[----:B------:R-:W-:Y:S05]  /*40f0*/  BSYNC B0 ;  /* 0x0000000000007941 */ /* 0x000fea0003800000 */
.L_x_17087:
[----:B------:R-:W-:Y:S04]  /*4100*/  BSSY B0, `(.L_x_17090) ;  /* 0x000000e000007945 */ /* 0x000fe80003800000 */
[----:B------:R-:W-:Y:S05]  /*4110*/  @P3 BRA `(.L_x_17091) ;  /* 0x0000000000143947 */ /* 0x000fea0003800000 */
[----:B------:R-:W-:Y:S01]  /*4120*/  MOV R200, RZ ;  /* 0x000000ff00c87202 */ /* 0x000fe20000000f00 */
[----:B------:R-:W-:Y:S06]  /*4130*/  @!P0 BRA `(.L_x_17092) ;  /* 0x0000000000288947 */ /* 0x000fec0003800000 */
[----:B0----5:R-:W-:-:S04]  /*4140*/  PRMT R172, R170, 0x7632, R172 ;  /* 0x00007632aaac7816 */ /* 0x021fc800000000ac */
[----:B------:R-:W-:Y:S01]  /*4150*/  SHF.L.U32 R200, R172, 0x10, RZ ;  /* 0x00000010acc87819 */ /* 0x000fe200000006ff */
[----:B------:R-:W-:Y:S06]  /*4160*/  BRA `(.L_x_17092) ;  /* 0x00000000001c7947 */ /* 0x000fec0003800000 */
.L_x_17091:
[----:B0----5:R-:W-:-:S04]  /*4170*/  PRMT R172, R166, 0x7632, R172 ;  /* 0x00007632a6ac7816 */ /* 0x021fc800000000ac */
[----:B------:R-:W-:-:S05]  /*4180*/  SHF.L.U32 R172, R172, 0x10, RZ ;  /* 0x00000010acac7819 */ /* 0x000fca00000006ff */
[----:B------:R-:W-:Y:S01]  /*4190*/  FMUL.FTZ R173, R172, UR8 ;  /* 0x00000008acad7c20 */ /* 0x000fe20008410000 */
[----:B------:R-:W-:-:S03]  /*41a0*/  @P0 PRMT R172, R170, 0x7632, R172 ;  /* 0x00007632aaac0816 */ /* 0x000fc600000000ac */
[----:B------:R-:W-:Y:S01]  /*41b0*/  FMUL.FTZ R200, R137, R173 ;  /* 0x000000ad89c87220 */ /* 0x000fe20000410000 */
[----:B------:R-:W-:-:S05]  /*41c0*/  @P0 SHF.L.U32 R172, R172, 0x10, RZ ;  /* 0x00000010acac0819 */ /* 0x000fca00000006ff */
[----:B------:R-:W-:-:S07]  /*41d0*/  @P0 FADD.FTZ R200, R200, R172 ;  /* 0x000000acc8c80221 */ /* 0x000fce0000010000 */
.L_x_17092:
[----:B------:R-:W-:Y:S05]  /*41e0*/  BSYNC B0 ;  /* 0x0000000000007941 */ /* 0x000fea0003800000 */
.L_x_17090:
[----:B------:R-:W-:Y:S04]  /*41f0*/  BSSY B0, `(.L_x_17093) ;  /* 0x000000b000007945 */ /* 0x000fe80003800000 */
[----:B------:R-:W-:Y:S05]  /*4200*/  @P3 BRA `(.L_x_17094) ;  /* 0x0000000000103947 */ /* 0x000fea0003800000 */
[----:B------:R-:W-:Y:S01]  /*4210*/  HFMA2.MMA R199, -RZ, RZ, 0, 0 ;  /* 0x00000000ffc77435 */ /* 0x000fe200000001ff */
[----:B------:R-:W-:Y:S10]  /*4220*/  @!P0 BRA `(.L_x_17095) ;  /* 0x00000000001c8947 */ /* 0x000ff40003800000 */
[----:B-----5:R-:W-:Y:S01]  /*4230*/  SHF.L.U32 R199, R171, 0x10, RZ ;  /* 0x00000010abc77819 */ /* 0x020fe200000006ff */
[----:B------:R-:W-:Y:S06]  /*4240*/  BRA `(.L_x_17095) ;  /* 0x0000000000147947 */ /* 0x000fec0003800000 */
.L_x_17094:
[----:B0----5:R-:W-:-:S05]  /*4250*/  SHF.L.U32 R172, R167, 0x10, RZ ;  /* 0x00000010a7ac7819 */ /* 0x021fca00000006ff */
[----:B------:R-:W-:-:S04]  /*4260*/  FMUL.FTZ R172, R172, UR8 ;  /* 0x00000008acac7c20 */ /* 0x000fc80008410000 */
[----:B------:R-:W-:Y:S01]  /*4270*/  FMUL.FTZ R199, R138, R172 ;  /* 0x000000ac8ac77220 */ /* 0x000fe20000410000 */
[----:B------:R-:W-:-:S05]  /*4280*/  @P0 SHF.L.U32 R172, R171, 0x10, RZ ;  /* 0x00000010abac0819 */ /* 0x000fca00000006ff */
[----:B------:R-:W-:-:S07]  /*4290*/  @P0 FADD.FTZ R199, R172, R199 ;  /* 0x000000c7acc70221 */ /* 0x000fce0000010000 */
.L_x_17095:
[----:B------:R-:W-:Y:S05]  /*42a0*/  BSYNC B0 ;  /* 0x0000000000007941 */ /* 0x000fea0003800000 */
.L_x_17093:
[----:B------:R-:W-:Y:S04]  /*42b0*/  BSSY B0, `(.L_x_17096) ;  /* 0x000000e000007945 */ /* 0x000fe80003800000 */
[----:B------:R-:W-:Y:S05]  /*42c0*/  @P3 BRA `(.L_x_17097) ;  /* 0x0000000000143947 */ /* 0x000fea0003800000 */
[----:B------:R-:W-:Y:S01]  /*42d0*/  MOV R198, RZ ;  /* 0x000000ff00c67202 */ /* 0x000fe20000000f00 */
[----:B------:R-:W-:Y:S06]  /*42e0*/  @!P0 BRA `(.L_x_17098) ;  /* 0x0000000000288947 */ /* 0x000fec0003800000 */
[----:B0----5:R-:W-:-:S04]  /*42f0*/  PRMT R172, R171, 0x7632, R172 ;  /* 0x00007632abac7816 */ /* 0x021fc800000000ac */
[----:B------:R-:W-:Y:S01]  /*4300*/  SHF.L.U32 R198, R172, 0x10, RZ ;  /* 0x00000010acc67819 */ /* 0x000fe200000006ff */
[----:B------:R-:W-:Y:S06]  /*4310*/  BRA `(.L_x_17098) ;  /* 0x00000000001c7947 */ /* 0x000fec0003800000 */
.L_x_17097:
[----:B0----5:R-:W-:-:S04]  /*4320*/  PRMT R172, R167, 0x7632, R172 ;  /* 0x00007632a7ac7816 */ /* 0x021fc800000000ac */
[----:B------:R-:W-:-:S05]  /*4330*/  SHF.L.U32 R172, R172, 0x10, RZ ;  /* 0x00000010acac7819 */ /* 0x000fca00000006ff */
[----:B------:R-:W-:Y:S01]  /*4340*/  FMUL.FTZ R173, R172, UR8 ;  /* 0x00000008acad7c20 */ /* 0x000fe20008410000 */
[----:B------:R-:W-:-:S03]  /*4350*/  @P0 PRMT R172, R171, 0x7632, R172 ;  /* 0x00007632abac0816 */ /* 0x000fc600000000ac */
[----:B------:R-:W-:Y:S01]  /*4360*/  FMUL.FTZ R198, R139, R173 ;  /* 0x000000ad8bc67220 */ /* 0x000fe20000410000 */
[----:B------:R-:W-:-:S05]  /*4370*/  @P0 SHF.L.U32 R172, R172, 0x10, RZ ;  /* 0x00000010acac0819 */ /* 0x000fca00000006ff */
[----:B------:R-:W-:-:S07]  /*4380*/  @P0 FADD.FTZ R198, R198, R172 ;  /* 0x000000acc6c60221 */ /* 0x000fce0000010000 */
.L_x_17098:
[----:B------:R-:W-:Y:S05]  /*4390*/  BSYNC B0 ;  /* 0x0000000000007941 */ /* 0x000fea0003800000 */
.L_x_17096:
[----:B------:R-:W-:Y:S01]  /*43a0*/  IMAD.WIDE.U32 R206, R206, 0x10, R250 ;  /* 0x00000010cece7825 */ /* 0x000fe200078e00fa */
[----:B------:R-:W-:Y:S02]  /*43b0*/  F2FP.BF16.F32.PACK_AB R175, R198, R199 ;  /* 0x000000c7c6af723e */ /* 0x000fe400000010ff */
[----:B------:R-:W-:Y:S02]  /*43c0*/  F2FP.BF16.F32.PACK_AB R174, R200, R201 ;  /* 0x000000c9c8ae723e */ /* 0x000fe400000010ff */
[----:B0-----:R-:W-:Y:S02]  /*43d0*/  F2FP.BF16.F32.PACK_AB R173, R202, R203 ;  /* 0x000000cbcaad723e */ /* 0x001fe400000010ff */
        /* <DEDUP_REMOVED lines=16> */
.L_x_17100:
[----:B0----5:R-:W-:-:S05]  /*44e0*/  SHF.L.U32 R172, R164, 0x10, RZ ;  /* 0x00000010a4ac7819 */ /* 0x021fca00000006ff */
[----:B------:R-:W-:-:S04]  /*44f0*/  FMUL.FTZ R172, R172, UR8 ;  /* 0x00000008acac7c20 */ /* 0x000fc80008410000 */
[----:B------:R-:W-:Y:S01]  /*4500*/  FMUL.FTZ R213, R140, R172 ;  /* 0x000000ac8cd57220 */ /* 0x000fe20000410000 */
[----:B------:R-:W-:-:S05]  /*4510*/  @P0 SHF.L.U32 R172, R168, 0x10, RZ ;  /* 0x00000010a8ac0819 */ /* 0x000fca00000006ff */
[----:B------:R-:W-:-:S07]  /*4520*/  @P0 FADD.FTZ R213, R172, R213 ;  /* 0x000000d5acd50221 */ /* 0x000fce0000010000 */
.L_x_17101:
[----:B------:R-:W-:Y:S05]  /*4530*/  BSYNC B0 ;  /* 0x0000000000007941 */ /* 0x000fea0003800000 */
.L_x_17099:
[----:B------:R-:W-:Y:S04]  /*4540*/  BSSY B0, `(.L_x_17102) ;  /* 0x000000e000007945 */ /* 0x000fe80003800000 */
[----:B------:R-:W-:Y:S05]  /*4550*/  @P3 BRA `(.L_x_17103) ;  /* 0x0000000000143947 */ /* 0x000fea0003800000 */
[----:B------:R-:W-:Y:S01]  /*4560*/  MOV R212, RZ ;  /* 0x000000ff00d47202 */ /* 0x000fe20000000f00 */
[----:B------:R-:W-:Y:S06]  /*4570*/  @!P0 BRA `(.L_x_17104) ;  /* 0x0000000000288947 */ /* 0x000fec0003800000 */
[----:B0----5:R-:W-:-:S04]  /*4580*/  PRMT R172, R168, 0x7632, R172 ;  /* 0x00007632a8ac7816 */ /* 0x021fc800000000ac */
[----:B------:R-:W-:Y:S01]  /*4590*/  SHF.L.U32 R212, R172, 0x10, RZ ;  /* 0x00000010acd47819 */ /* 0x000fe200000006ff */
[----:B------:R-:W-:Y:S06]  /*45a0*/  BRA `(.L_x_17104) ;  /* 0x00000000001c7947 */ /* 0x000fec0003800000 */
.L_x_17103:
[----:B0----5:R-:W-:-:S04]  /*45b0*/  PRMT R172, R164, 0x7632, R172 ;  /* 0x00007632a4ac7816 */ /* 0x021fc800000000ac */
[----:B------:R-:W-:-:S05]  /*45c0*/  SHF.L.U32 R172, R172, 0x10, RZ ;  /* 0x00000010acac7819 */ /* 0x000fca00000006ff */
[----:B------:R-:W-:Y:S01]  /*45d0*/  FMUL.FTZ R173, R172, UR8 ;  /* 0x00000008acad7c20 */ /* 0x000fe20008410000 */
[----:B------:R-:W-:-:S03]  /*45e0*/  @P0 PRMT R172, R168, 0x7632, R172 ;  /* 0x00007632a8ac0816 */ /* 0x000fc600000000ac */
[----:B------:R-:W-:Y:S01]  /*45f0*/  FMUL.FTZ R212, R141, R173 ;  /* 0x000000ad8dd47220 */ /* 0x000fe20000410000 */
[----:B------:R-:W-:-:S05]  /*4600*/  @P0 SHF.L.U32 R172, R172, 0x10, RZ ;  /* 0x00000010acac0819 */ /* 0x000fca00000006ff */
[----:B------:R-:W-:-:S07]  /*4610*/  @P0 FADD.FTZ R212, R212, R172 ;  /* 0x000000acd4d40221 */ /* 0x000fce0000010000 */
.L_x_17104:
[----:B------:R-:W-:Y:S05]  /*4620*/  BSYNC B0 ;  /* 0x0000000000007941 */ /* 0x000fea0003800000 */
.L_x_17102:
[----:B------:R-:W-:Y:S04]  /*4630*/  BSSY B0, `(.L_x_17105) ;  /* 0x000000b000007945 */ /* 0x000fe80003800000 */
[----:B------:R-:W-:Y:S05]  /*4640*/  @P3 BRA `(.L_x_17106) ;  /* 0x0000000000103947 */ /* 0x000fea0003800000 */
[----:B------:R-:W-:Y:S01]  /*4650*/  HFMA2.MMA R211, -RZ, RZ, 0, 0 ;  /* 0x00000000ffd37435 */ /* 0x000fe200000001ff */
[----:B------:R-:W-:Y:S10]  /*4660*/  @!P0 BRA `(.L_x_17107) ;  /* 0x00000000001c8947 */ /* 0x000ff40003800000 */
[----:B-----5:R-:W-:Y:S01]  /*4670*/  SHF.L.U32 R211, R169, 0x10, RZ ;  /* 0x00000010a9d37819 */ /* 0x020fe200000006ff */
[----:B------:R-:W-:Y:S06]  /*4680*/  BRA `(.L_x_17107) ;  /* 0x0000000000147947 */ /* 0x000fec0003800000 */
.L_x_17106:
[----:B0----5:R-:W-:-:S05]  /*4690*/  SHF.L.U32 R172, R165, 0x10, RZ ;  /* 0x00000010a5ac7819 */ /* 0x021fca00000006ff */
[----:B------:R-:W-:-:S04]  /*46a0*/  FMUL.FTZ R172, R172, UR8 ;  /* 0x00000008acac7c20 */ /* 0x000fc80008410000 */
[----:B------:R-:W-:Y:S01]  /*46b0*/  FMUL.FTZ R211, R142, R172 ;  /* 0x000000ac8ed37220 */ /* 0x000fe20000410000 */
[----:B------:R-:W-:-:S05]  /*46c0*/  @P0 SHF.L.U32 R172, R169, 0x10, RZ ;  /* 0x00000010a9ac0819 */ /* 0x000fca00000006ff */
[----:B------:R-:W-:-:S07]  /*46d0*/  @P0 FADD.FTZ R211, R172, R211 ;  /* 0x000000d3acd30221 */ /* 0x000fce0000010000 */
.L_x_17107:
[----:B------:R-:W-:Y:S05]  /*46e0*/  BSYNC B0 ;  /* 0x0000000000007941 */ /* 0x000fea0003800000 */
.L_x_17105:
[----:B------:R-:W-:Y:S04]  /*46f0*/  BSSY B0, `(.L_x_17108) ;  /* 0x000000e000007945 */ /* 0x000fe80003800000 */
[----:B------:R-:W-:Y:S05]  /*4700*/  @P3 BRA `(.L_x_17109) ;  /* 0x0000000000143947 */ /* 0x000fea0003800000 */
[----:B------:R-:W-:Y:S01]  /*4710*/  MOV R210, RZ ;  /* 0x000000ff00d27202 */ /* 0x000fe20000000f00 */
[----:B------:R-:W-:Y:S06]  /*4720*/  @!P0 BRA `(.L_x_17110) ;  /* 0x0000000000288947 */ /* 0x000fec0003800000 */
[----:B0----5:R-:W-:-:S04]  /*4730*/  PRMT R172, R169, 0x7632, R172 ;  /* 0x00007632a9ac7816 */ /* 0x021fc800000000ac */
[----:B------:R-:W-:Y:S01]  /*4740*/  SHF.L.U32 R210, R172, 0x10, RZ ;  /* 0x00000010acd27819 */ /* 0x000fe200000006ff */
[----:B------:R-:W-:Y:S06]  /*4750*/  BRA `(.L_x_17110) ;  /* 0x00000000001c7947 */ /* 0x000fec0003800000 */
.L_x_17109:
[----:B0----5:R-:W-:-:S04]  /*4760*/  PRMT R172, R165, 0x7632, R172 ;  /* 0x00007632a5ac7816 */ /* 0x021fc800000000ac */
[----:B------:R-:W-:-:S05]  /*4770*/  SHF.L.U32 R172, R172, 0x10, RZ ;  /* 0x00000010acac7819 */ /* 0x000fca00000006ff */
[----:B------:R-:W-:Y:S01]  /*4780*/  FMUL.FTZ R173, R172, UR8 ;  /* 0x00000008acad7c20 */ /* 0x000fe20008410000 */
[----:B------:R-:W-:-:S03]  /*4790*/  @P0 PRMT R172, R169, 0x7632, R172 ;  /* 0x00007632a9ac0816 */ /* 0x000fc600000000ac */
[----:B------:R-:W-:Y:S01]  /*47a0*/  FMUL.FTZ R210, R143, R173 ;  /* 0x000000ad8fd27220 */ /* 0x000fe20000410000 */
[----:B------:R-:W-:-:S05]  /*47b0*/  @P0 SHF.L.U32 R172, R172, 0x10, RZ ;  /* 0x00000010acac0819 */ /* 0x000fca00000006ff */
[----:B------:R-:W-:-:S07]  /*47c0*/  @P0 FADD.FTZ R210, R210, R172 ;  /* 0x000000acd2d20221 */ /* 0x000fce0000010000 */
.L_x_17110:
[----:B------:R-:W-:Y:S05]  /*47d0*/  BSYNC B0 ;  /* 0x0000000000007941 */ /* 0x000fea0003800000 */
.L_x_17108:
[----:B------:R-:W-:Y:S04]  /*47e0*/  BSSY B0, `(.L_x_17111) ;  /* 0x000000b000007945 */ /* 0x000fe80003800000 */
[----:B------:R-:W-:Y:S05]  /*47f0*/  @P3 BRA `(.L_x_17112) ;  /* 0x0000000000103947 */ /* 0x000fea0003800000 */
[----:B------:R-:W-:Y:S01]  /*4800*/  HFMA2.MMA R209, -RZ, RZ, 0, 0 ;  /* 0x00000000ffd17435 */ /* 0x000fe200000001ff */
[----:B------:R-:W-:Y:S10]  /*4810*/  @!P0 BRA `(.L_x_17113) ;  /* 0x00000000001c8947 */ /* 0x000ff40003800000 */
[----:B-----5:R-:W-:Y:S01]  /*4820*/  SHF.L.U32 R209, R170, 0x10, RZ ;  /* 0x00000010aad17819 */ /* 0x020fe200000006ff */
[----:B------:R-:W-:Y:S06]  /*4830*/  BRA `(.L_x_17113) ;  /* 0x0000000000147947 */ /* 0x000fec0003800000 */
.L_x_17112:
[----:B0----5:R-:W-:-:S05]  /*4840*/  SHF.L.U32 R172, R166, 0x10, RZ ;  /* 0x00000010a6ac7819 */ /* 0x021fca00000006ff */
[----:B------:R-:W-:-:S04]  /*4850*/  FMUL.FTZ R172, R172, UR8 ;  /* 0x00000008acac7c20 */ /* 0x000fc80008410000 */
[----:B------:R-:W-:Y:S01]  /*4860*/  FMUL.FTZ R209, R144, R172 ;  /* 0x000000ac90d17220 */ /* 0x000fe20000410000 */
[----:B------:R-:W-:-:S05]  /*4870*/  @P0 SHF.L.U32 R172, R170, 0x10, RZ ;  /* 0x00000010aaac0819 */ /* 0x000fca00000006ff */
[----:B------:R-:W-:-:S07]  /*4880*/  @P0 FADD.FTZ R209, R172, R209 ;  /* 0x000000d1acd10221 */ /* 0x000fce0000010000 */
.L_x_17113:
[----:B------:R-:W-:Y:S05]  /*4890*/  BSYNC B0 ;  /* 0x0000000000007941 */ /* 0x000fea0003800000 */
.L_x_17111:
[----:B------:R-:W-:Y:S04]  /*48a0*/  BSSY B0, `(.L_x_17114) ;  /* 0x000000e000007945 */ /* 0x000fe80003800000 */
[----:B------:R-:W-:Y:S05]  /*48b0*/  @P3 BRA `(.L_x_17115) ;  /* 0x0000000000143947 */ /* 0x000fea0003800000 */
[----:B------:R-:W-:Y:S01]  /*48c0*/  MOV R208, RZ ;  /* 0x000000ff00d07202 */ /* 0x000fe20000000f00 */
[----:B------:R-:W-:Y:S06]  /*48d0*/  @!P0 BRA `(.L_x_17116) ;  /* 0x0000000000288947 */ /* 0x000fec0003800000 */
[----:B0----5:R-:W-:-:S04]  /*48e0*/  PRMT R172, R170, 0x7632, R172 ;  /* 0x00007632aaac7816 */ /* 0x021fc800000000ac */
[----:B------:R-:W-:Y:S01]  /*48f0*/  SHF.L.U32 R208, R172, 0x10, RZ ;  /* 0x00000010acd07819 */ /* 0x000fe200000006ff */
[----:B------:R-:W-:Y:S06]  /*4900*/  BRA `(.L_x_17116) ;  /* 0x00000000001c7947 */ /* 0x000fec0003800000 */
.L_x_17115:
[----:B0----5:R-:W-:-:S04]  /*4910*/  PRMT R172, R166, 0x7632, R172 ;  /* 0x00007632a6ac7816 */ /* 0x021fc800000000ac */
[----:B------:R-:W-:-:S05]  /*4920*/  SHF.L.U32 R172, R172, 0x10, RZ ;  /* 0x00000010acac7819 */ /* 0x000fca00000006ff */
[----:B------:R-:W-:Y:S01]  /*4930*/  FMUL.FTZ R173, R172, UR8 ;  /* 0x00000008acad7c20 */ /* 0x000fe20008410000 */
[----:B------:R-:W-:-:S03]  /*4940*/  @P0 PRMT R172, R170, 0x7632, R172 ;  /* 0x00007632aaac0816 */ /* 0x000fc600000000ac */
[----:B------:R-:W-:Y:S01]  /*4950*/  FMUL.FTZ R208, R145, R173 ;  /* 0x000000ad91d07220 */ /* 0x000fe20000410000 */
[----:B------:R-:W-:-:S05]  /*4960*/  @P0 SHF.L.U32 R172, R172, 0x10, RZ ;  /* 0x00000010acac0819 */ /* 0x000fca00000006ff */
[----:B------:R-:W-:-:S07]  /*4970*/  @P0 FADD.FTZ R208, R208, R172 ;  /* 0x000000acd0d00221 */ /* 0x000fce0000010000 */
.L_x_17116:
[----:B------:R-:W-:Y:S05]  /*4980*/  BSYNC B0 ;  /* 0x0000000000007941 */ /* 0x000fea0003800000 */
.L_x_17114:
[----:B------:R-:W-:Y:S04]  /*4990*/  BSSY B0, `(.L_x_17117) ;  /* 0x000000b000007945 */ /* 0x000fe80003800000 */
[----:B------:R-:W-:Y:S05]  /*49a0*/  @P3 BRA `(.L_x_17118) ;  /* 0x0000000000103947 */ /* 0x000fea0003800000 */
[----:B------:R-:W-:Y:S01]  /*49b0*/  HFMA2.MMA R207, -RZ, RZ, 0, 0 ;  /* 0x00000000ffcf7435 */ /* 0x000fe200000001ff */
[----:B------:R-:W-:Y:S10]  /*49c0*/  @!P0 BRA `(.L_x_17119) ;  /* 0x00000000001c8947 */ /* 0x000ff40003800000 */
[----:B-----5:R-:W-:Y:S01]  /*49d0*/  SHF.L.U32 R207, R171, 0x10, RZ ;  /* 0x00000010abcf7819 */ /* 0x020fe200000006ff */
[----:B------:R-:W-:Y:S06]  /*49e0*/  BRA `(.L_x_17119) ;  /* 0x0000000000147947 */ /* 0x000fec0003800000 */
.L_x_17118:
[----:B0----5:R-:W-:-:S05]  /*49f0*/  SHF.L.U32 R172, R167, 0x10, RZ ;  /* 0x00000010a7ac7819 */ /* 0x021fca00000006ff */
[----:B------:R-:W-:-:S04]  /*4a00*/  FMUL.FTZ R172, R172, UR8 ;  /* 0x00000008acac7c20 */ /* 0x000fc80008410000 */
[----:B------:R-:W-:Y:S01]  /*4a10*/  FMUL.FTZ R207, R146, R172 ;  /* 0x000000ac92cf7220 */ /* 0x000fe20000410000 */
[----:B------:R-:W-:-:S05]  /*4a20*/  @P0 SHF.L.U32 R172, R171, 0x10, RZ ;  /* 0x00000010abac0819 */ /* 0x000fca00000006ff */
[----:B------:R-:W-:-:S07]  /*4a30*/  @P0 FADD.FTZ R207, R172, R207 ;  /* 0x000000cfaccf0221 */ /* 0x000fce0000010000 */
.L_x_17119:
[----:B------:R-:W-:Y:S05]  /*4a40*/  BSYNC B0 ;  /* 0x0000000000007941 */ /* 0x000fea0003800000 */
.L_x_17117:
[----:B------:R-:W-:Y:S04]  /*4a50*/  BSSY B0, `(.L_x_17120) ;  /* 0x000000e000007945 */ /* 0x000fe80003800000 */
[----:B------:R-:W-:Y:S05]  /*4a60*/  @P3 BRA `(.L_x_17121) ;  /* 0x0000000000143947 */ /* 0x000fea0003800000 */
[----:B------:R-:W-:Y:S01]  /*4a70*/  MOV R206, RZ ;  /* 0x000000ff00ce7202 */ /* 0x000fe20000000f00 */
[----:B------:R-:W-:Y:S06]  /*4a80*/  @!P0 BRA `(.L_x_17122) ;  /* 0x0000000000288947 */ /* 0x000fec0003800000 */
[----:B0----5:R-:W-:-:S04]  /*4a90*/  PRMT R172, R171, 0x7632, R172 ;  /* 0x00007632abac7816 */ /* 0x021fc800000000ac */
[----:B------:R-:W-:Y:S01]  /*4aa0*/  SHF.L.U32 R206, R172, 0x10, RZ ;  /* 0x00000010acce7819 */ /* 0x000fe200000006ff */
[----:B------:R-:W-:Y:S06]  /*4ab0*/  BRA `(.L_x_17122) ;  /* 0x00000000001c7947 */ /* 0x000fec0003800000 */
.L_x_17121:
[----:B0----5:R-:W-:-:S04]  /*4ac0*/  PRMT R172, R167, 0x7632, R172 ;  /* 0x00007632a7ac7816 */ /* 0x021fc800000000ac */
[----:B------:R-:W-:-:S05]  /*4ad0*/  SHF.L.U32 R172, R172, 0x10, RZ ;  /* 0x00000010acac7819 */ /* 0x000fca00000006ff */
[----:B------:R-:W-:Y:S01]  /*4ae0*/  FMUL.FTZ R173, R172, UR8 ;  /* 0x00000008acad7c20 */ /* 0x000fe20008410000 */
[----:B------:R-:W-:-:S03]  /*4af0*/  @P0 PRMT R172, R171, 0x7632, R172 ;  /* 0x00007632abac0816 */ /* 0x000fc600000000ac */
[----:B------:R-:W-:Y:S01]  /*4b00*/  FMUL.FTZ R206, R147, R173 ;  /* 0x000000ad93ce7220 */ /* 0x000fe20000410000 */
[----:B------:R-:W-:-:S05]  /*4b10*/  @P0 SHF.L.U32 R172, R172, 0x10, RZ ;  /* 0x00000010acac0819 */ /* 0x000fca00000006ff */
[----:B------:R-:W-:-:S07]  /*4b20*/  @P0 FADD.FTZ R206, R206, R172 ;  /* 0x000000accece0221 */ /* 0x000fce0000010000 */
.L_x_17122:
[----:B------:R-:W-:Y:S05]  /*4b30*/  BSYNC B0 ;  /* 0x0000000000007941 */ /* 0x000fea0003800000 */
.L_x_17120:
        /* <DEDUP_REMOVED lines=20> */
.L_x_17124:
[----:B0----5:R-:W-:-:S05]  /*4c80*/  SHF.L.U32 R172, R164, 0x10, RZ ;  /* 0x00000010a4ac7819 */ /* 0x021fca00000006ff */
[----:B------:R-:W-:-:S04]  /*4c90*/  FMUL.FTZ R172, R172, UR8 ;  /* 0x00000008acac7c20 */ /* 0x000fc80008410000 */
[----:B------:R-:W-:Y:S01]  /*4ca0*/  FMUL.FTZ R223, R148, R172 ;  /* 0x000000ac94df7220 */ /* 0x000fe20000410000 */
[----:B------:R-:W-:-:S05]  /*4cb0*/  @P0 SHF.L.U32 R172, R168, 0x10, RZ ;  /* 0x00000010a8ac0819 */ /* 0x000fca00000006ff */
[----:B------:R-:W-:-:S07]  /*4cc0*/  @P0 FADD.FTZ R223, R172, R223 ;  /* 0x000000dfacdf0221 */ /* 0x000fce0000010000 */
.L_x_17125:
[----:B------:R-:W-:Y:S05]  /*4cd0*/  BSYNC B0 ;  /* 0x0000000000007941 */ /* 0x000fea0003800000 */
.L_x_17123:
[----:B------:R-:W-:Y:S04]  /*4ce0*/  BSSY B0, `(.L_x_17126) ;  /* 0x000000e000007945 */ /* 0x000fe80003800000 */
[----:B------:R-:W-:Y:S05]  /*4cf0*/  @P3 BRA `(.L_x_17127) ;  /* 0x0000000000143947 */ /* 0x000fea0003800000 */
[----:B------:R-:W-:Y:S01]  /*4d00*/  MOV R222, RZ ;  /* 0x000000ff00de7202 */ /* 0x000fe20000000f00 */
[----:B------:R-:W-:Y:S06]  /*4d10*/  @!P0 BRA `(.L_x_17128) ;  /* 0x0000000000288947 */ /* 0x000fec0003800000 */
[----:B0----5:R-:W-:-:S04]  /*4d20*/  PRMT R172, R168, 0x7632, R172 ;  /* 0x00007632a8ac7816 */ /* 0x021fc800000000ac */
[----:B------:R-:W-:Y:S01]  /*4d30*/  SHF.L.U32 R222, R172, 0x10, RZ ;  /* 0x00000010acde7819 */ /* 0x000fe200000006ff */
[----:B------:R-:W-:Y:S06]  /*4d40*/  BRA `(.L_x_17128) ;  /* 0x00000000001c7947 */ /* 0x000fec0003800000 */
.L_x_17127:
[----:B0----5:R-:W-:-:S04]  /*4d50*/  PRMT R172, R164, 0x7632, R172 ;  /* 0x00007632a4ac7816 */ /* 0x021fc800000000ac */
[----:B------:R-:W-:-:S05]  /*4d60*/  SHF.L.U32 R172, R172, 0x10, RZ ;  /* 0x00000010acac7819 */ /* 0x000fca00000006ff */
[----:B------:R-:W-:Y:S01]  /*4d70*/  FMUL.FTZ R173, R172, UR8 ;  /* 0x00000008acad7c20 */ /* 0x000fe20008410000 */
[----:B------:R-:W-:-:S03]  /*4d80*/  @P0 PRMT R172, R168, 0x7632, R172 ;  /* 0x00007632a8ac0816 */ /* 0x000fc600000000ac */
[----:B------:R-:W-:Y:S01]  /*4d90*/  FMUL.FTZ R222, R149, R173 ;  /* 0x000000ad95de7220 */ /* 0x000fe20000410000 */
[----:B------:R-:W-:-:S05]  /*4da0*/  @P0 SHF.L.U32 R172, R172, 0x10, RZ ;  /* 0x00000010acac0819 */ /* 0x000fca00000006ff */
[----:B------:R-:W-:-:S07]  /*4db0*/  @P0 FADD.FTZ R222, R222, R172 ;  /* 0x000000acdede0221 */ /* 0x000fce0000010000 */
.L_x_17128:
[----:B------:R-:W-:Y:S05]  /*4dc0*/  BSYNC B0 ;  /* 0x0000000000007941 */ /* 0x000fea0003800000 */
.L_x_17126:
[----:B------:R-:W-:Y:S04]  /*4dd0*/  BSSY B0, `(.L_x_17129) ;  /* 0x000000b000007945 */ /* 0x000fe80003800000 */
[----:B------:R-:W-:Y:S05]  /*4de0*/  @P3 BRA `(.L_x_17130) ;  /* 0x0000000000103947 */ /* 0x000fea0003800000 */
[----:B------:R-:W-:Y:S01]  /*4df0*/  HFMA2.MMA R221, -RZ, RZ, 0, 0 ;  /* 0x00000000ffdd7435 */ /* 0x000fe200000001ff */
[----:B------:R-:W-:Y:S10]  /*4e00*/  @!P0 BRA `(.L_x_17131) ;  /* 0x00000000001c8947 */ /* 0x000ff40003800000 */
[----:B-----5:R-:W-:Y:S01]  /*4e10*/  SHF.L.U32 R221, R169, 0x10, RZ ;  /* 0x00000010a9dd7819 */ /* 0x020fe200000006ff */
[----:B------:R-:W-:Y:S06]  /*4e20*/  BRA `(.L_x_17131) ;  /* 0x0000000000147947 */ /* 0x000fec0003800000 */
.L_x_17130:
[----:B0----5:R-:W-:-:S05]  /*4e30*/  SHF.L.U32 R172, R165, 0x10, RZ ;  /* 0x00000010a5ac7819 */ /* 0x021fca00000006ff */
[----:B------:R-:W-:-:S04]  /*4e40*/  FMUL.FTZ R172, R172, UR8 ;  /* 0x00000008acac7c20 */ /* 0x000fc80008410000 */
[----:B------:R-:W-:Y:S01]  /*4e50*/  FMUL.FTZ R221, R150, R172 ;  /* 0x000000ac96dd7220 */ /* 0x000fe20000410000 */
[----:B------:R-:W-:-:S05]  /*4e60*/  @P0 SHF.L.U32 R172, R169, 0x10, RZ ;  /* 0x00000010a9ac0819 */ /* 0x000fca00000006ff */
[----:B------:R-:W-:-:S07]  /*4e70*/  @P0 FADD.FTZ R221, R172, R221 ;  /* 0x000000ddacdd0221 */ /* 0x000fce0000010000 */
.L_x_17131:
[----:B------:R-:W-:Y:S05]  /*4e80*/  BSYNC B0 ;  /* 0x0000000000007941 */ /* 0x000fea0003800000 */
.L_x_17129:
[----:B------:R-:W-:Y:S04]  /*4e90*/  BSSY B0, `(.L_x_17132) ;  /* 0x000000e000007945 */ /* 0x000fe80003800000 */
[----:B------:R-:W-:Y:S05]  /*4ea0*/  @P3 BRA `(.L_x_17133) ;  /* 0x0000000000143947 */ /* 0x000fea0003800000 */
[----:B------:R-:W-:Y:S01]  /*4eb0*/  MOV R220, RZ ;  /* 0x000000ff00dc7202 */ /* 0x000fe20000000f00 */
[----:B------:R-:W-:Y:S06]  /*4ec0*/  @!P0 BRA `(.L_x_17134) ;  /* 0x0000000000288947 */ /* 0x000fec0003800000 */
[----:B0----5:R-:W-:-:S04]  /*4ed0*/  PRMT R172, R169, 0x7632, R172 ;  /* 0x00007632a9ac7816 */ /* 0x021fc800000000ac */
[----:B------:R-:W-:Y:S01]  /*4ee0*/  SHF.L.U32 R220, R172, 0x10, RZ ;  /* 0x00000010acdc7819 */ /* 0x000fe200000006ff */
[----:B------:R-:W-:Y:S06]  /*4ef0*/  BRA `(.L_x_17134) ;  /* 0x00000000001c7947 */ /* 0x000fec0003800000 */
.L_x_17133:
[----:B0----5:R-:W-:-:S04]  /*4f00*/  PRMT R172, R165, 0x7632, R172 ;  /* 0x00007632a5ac7816 */ /* 0x021fc800000000ac */
[----:B------:R-:W-:-:S05]  /*4f10*/  SHF.L.U32 R172, R172, 0x10, RZ ;  /* 0x00000010acac7819 */ /* 0x000fca00000006ff */
[----:B------:R-:W-:Y:S01]  /*4f20*/  FMUL.FTZ R173, R172, UR8 ;  /* 0x00000008acad7c20 */ /* 0x000fe20008410000 */
[----:B------:R-:W-:-:S03]  /*4f30*/  @P0 PRMT R172, R169, 0x7632, R172 ;  /* 0x00007632a9ac0816 */ /* 0x000fc600000000ac */
[----:B------:R-:W-:Y:S01]  /*4f40*/  FMUL.FTZ R220, R151, R173 ;  /* 0x000000ad97dc7220 */ /* 0x000fe20000410000 */
[----:B------:R-:W-:-:S05]  /*4f50*/  @P0 SHF.L.U32 R172, R172, 0x10, RZ ;  /* 0x00000010acac0819 */ /* 0x000fca00000006ff */
[----:B------:R-:W-:-:S07]  /*4f60*/  @P0 FADD.FTZ R220, R220, R172 ;  /* 0x000000acdcdc0221 */ /* 0x000fce0000010000 */
.L_x_17134:
[----:B------:R-:W-:Y:S05]  /*4f70*/  BSYNC B0 ;  /* 0x0000000000007941 */ /* 0x000fea0003800000 */
.L_x_17132:
[----:B------:R-:W-:Y:S04]  /*4f80*/  BSSY B0, `(.L_x_17135) ;  /* 0x000000b000007945 */ /* 0x000fe80003800000 */
[----:B------:R-:W-:Y:S05]  /*4f90*/  @P3 BRA `(.L_x_17136) ;  /* 0x0000000000103947 */ /* 0x000fea0003800000 */
[----:B------:R-:W-:Y:S01]  /*4fa0*/  HFMA2.MMA R219, -RZ, RZ, 0, 0 ;  /* 0x00000000ffdb7435 */ /* 0x000fe200000001ff */
[----:B------:R-:W-:Y:S10]  /*4fb0*/  @!P0 BRA `(.L_x_17137) ;  /* 0x00000000001c8947 */ /* 0x000ff40003800000 */
[----:B-----5:R-:W-:Y:S01]  /*4fc0*/  SHF.L.U32 R219, R170, 0x10, RZ ;  /* 0x00000010aadb7819 */ /* 0x020fe200000006ff */
[----:B------:R-:W-:Y:S06]  /*4fd0*/  BRA `(.L_x_17137) ;  /* 0x0000000000147947 */ /* 0x000fec0003800000 */
.L_x_17136:
[----:B0----5:R-:W-:-:S05]  /*4fe0*/  SHF.L.U32 R172, R166, 0x10, RZ ;  /* 0x00000010a6ac7819 */ /* 0x021fca00000006ff */
[----:B------:R-:W-:-:S04]  /*4ff0*/  FMUL.FTZ R172, R172, UR8 ;  /* 0x00000008acac7c20 */ /* 0x000fc80008410000 */
[----:B------:R-:W-:Y:S01]  /*5000*/  FMUL.FTZ R219, R152, R172 ;  /* 0x000000ac98db7220 */ /* 0x000fe20000410000 */
[----:B------:R-:W-:-:S05]  /*5010*/  @P0 SHF.L.U32 R172, R170, 0x10, RZ ;  /* 0x00000010aaac0819 */ /* 0x000fca00000006ff */
[----:B------:R-:W-:-:S07]  /*5020*/  @P0 FADD.FTZ R219, R172, R219 ;  /* 0x000000dbacdb0221 */ /* 0x000fce0000010000 */
.L_x_17137:
[----:B------:R-:W-:Y:S05]  /*5030*/  BSYNC B0 ;  /* 0x0000000000007941 */ /* 0x000fea0003800000 */
.L_x_17135:
[----:B------:R-:W-:Y:S04]  /*5040*/  BSSY B0, `(.L_x_17138) ;  /* 0x000000e000007945 */ /* 0x000fe80003800000 */
[----:B------:R-:W-:Y:S05]  /*5050*/  @P3 BRA `(.L_x_17139) ;  /* 0x0000000000143947 */ /* 0x000fea0003800000 */
[----:B------:R-:W-:Y:S01]  /*5060*/  MOV R218, RZ ;  /* 0x000000ff00da7202 */ /* 0x000fe20000000f00 */
[----:B------:R-:W-:Y:S06]  /*5070*/  @!P0 BRA `(.L_x_17140) ;  /* 0x0000000000288947 */ /* 0x000fec0003800000 */
[----:B0----5:R-:W-:-:S04]  /*5080*/  PRMT R172, R170, 0x7632, R172 ;  /* 0x00007632aaac7816 */ /* 0x021fc800000000ac */
[----:B------:R-:W-:Y:S01]  /*5090*/  SHF.L.U32 R218, R172, 0x10, RZ ;  /* 0x00000010acda7819 */ /* 0x000fe200000006ff */
[----:B------:R-:W-:Y:S06]  /*50a0*/  BRA `(.L_x_17140) ;  /* 0x00000000001c7947 */ /* 0x000fec0003800000 */
.L_x_17139:
[----:B0----5:R-:W-:-:S04]  /*50b0*/  PRMT R172, R166, 0x7632, R172 ;  /* 0x00007632a6ac7816 */ /* 0x021fc800000000ac */
[----:B------:R-:W-:-:S05]  /*50c0*/  SHF.L.U32 R172, R172, 0x10, RZ ;  /* 0x00000010acac7819 */ /* 0x000fca00000006ff */
[----:B------:R-:W-:Y:S01]  /*50d0*/  FMUL.FTZ R173, R172, UR8 ;  /* 0x00000008acad7c20 */ /* 0x000fe20008410000 */
[----:B------:R-:W-:-:S03]  /*50e0*/  @P0 PRMT R172, R170, 0x7632, R172 ;  /* 0x00007632aaac0816 */ /* 0x000fc600000000ac */
[----:B------:R-:W-:Y:S01]  /*50f0*/  FMUL.FTZ R218, R153, R173 ;  /* 0x000000ad99da7220 */ /* 0x000fe20000410000 */
[----:B------:R-:W-:-:S05]  /*5100*/  @P0 SHF.L.U32 R172, R172, 0x10, RZ ;  /* 0x00000010acac0819 */ /* 0x000fca00000006ff */
[----:B------:R-:W-:-:S07]  /*5110*/  @P0 FADD.FTZ R218, R218, R172 ;  /* 0x000000acdada0221 */ /* 0x000fce0000010000 */
.L_x_17140:
[----:B------:R-:W-:Y:S05]  /*5120*/  BSYNC B0 ;  /* 0x0000000000007941 */ /* 0x000fea0003800000 */
.L_x_17138:
[----:B------:R-:W-:Y:S04]  /*5130*/  BSSY B0, `(.L_x_17141) ;  /* 0x000000b000007945 */ /* 0x000fe80003800000 */
[----:B------:R-:W-:Y:S05]  /*5140*/  @P3 BRA `(.L_x_17142) ;  /* 0x0000000000103947 */ /* 0x000fea0003800000 */
[----:B------:R-:W-:Y:S01]  /*5150*/  HFMA2.MMA R217, -RZ, RZ, 0, 0 ;  /* 0x00000000ffd97435 */ /* 0x000fe200000001ff */
[----:B------:R-:W-:Y:S10]  /*5160*/  @!P0 BRA `(.L_x_17143) ;  /* 0x00000000001c8947 */ /* 0x000ff40003800000 */
[----:B-----5:R-:W-:Y:S01]  /*5170*/  SHF.L.U32 R217, R171, 0x10, RZ ;  /* 0x00000010abd97819 */ /* 0x020fe200000006ff */
[----:B------:R-:W-:Y:S06]  /*5180*/  BRA `(.L_x_17143) ;  /* 0x0000000000147947 */ /* 0x000fec0003800000 */
.L_x_17142:
[----:B0----5:R-:W-:-:S05]  /*5190*/  SHF.L.U32 R172, R167, 0x10, RZ ;  /* 0x00000010a7ac7819 */ /* 0x021fca00000006ff */
[----:B------:R-:W-:-:S04]  /*51a0*/  FMUL.FTZ R172, R172, UR8 ;  /* 0x00000008acac7c20 */ /* 0x000fc80008410000 */
[----:B------:R-:W-:Y:S01]  /*51b0*/  FMUL.FTZ R217, R154, R172 ;  /* 0x000000ac9ad97220 */ /* 0x000fe20000410000 */
[----:B------:R-:W-:-:S05]  /*51c0*/  @P0 SHF.L.U32 R172, R171, 0x10, RZ ;  /* 0x00000010abac0819 */ /* 0x000fca00000006ff */
[----:B------:R-:W-:-:S07]  /*51d0*/  @P0 FADD.FTZ R217, R172, R217 ;  /* 0x000000d9acd90221 */ /* 0x000fce0000010000 */
.L_x_17143:
[----:B------:R-:W-:Y:S05]  /*51e0*/  BSYNC B0 ;  /* 0x0000000000007941 */ /* 0x000fea0003800000 */
.L_x_17141:
[----:B------:R-:W-:Y:S04]  /*51f0*/  BSSY B0, `(.L_x_17144) ;  /* 0x000000e000007945 */ /* 0x000fe80003800000 */
[----:B------:R-:W-:Y:S05]  /*5200*/  @P3 BRA `(.L_x_17145) ;  /* 0x0000000000143947 */ /* 0x000fea0003800000 */
[----:B------:R-:W-:Y:S01]  /*5210*/  MOV R216, RZ ;  /* 0x000000ff00d87202 */ /* 0x000fe20000000f00 */
[----:B------:R-:W-:Y:S06]  /*5220*/  @!P0 BRA `(.L_x_17146) ;  /* 0x0000000000288947 */ /* 0x000fec0003800000 */
[----:B0----5:R-:W-:-:S04]  /*5230*/  PRMT R172, R171, 0x7632, R172 ;  /* 0x00007632abac7816 */ /* 0x021fc800000000ac */
[----:B------:R-:W-:Y:S01]  /*5240*/  SHF.L.U32 R216, R172, 0x10, RZ ;  /* 0x00000010acd87819 */ /* 0x000fe200000006ff */
[----:B------:R-:W-:Y:S06]  /*5250*/  BRA `(.L_x_17146) ;  /* 0x00000000001c7947 */ /* 0x000fec0003800000 */
.L_x_17145:
[----:B0----5:R-:W-:-:S04]  /*5260*/  PRMT R172, R167, 0x7632, R172 ;  /* 0x00007632a7ac7816 */ /* 0x021fc800000000ac */
[----:B------:R-:W-:-:S05]  /*5270*/  SHF.L.U32 R172, R172, 0x10, RZ ;  /* 0x00000010acac7819 */ /* 0x000fca00000006ff */
[----:B------:R-:W-:Y:S01]  /*5280*/  FMUL.FTZ R173, R172, UR8 ;  /* 0x00000008acad7c20 */ /* 0x000fe20008410000 */
[----:B------:R-:W-:-:S03]  /*5290*/  @P0 PRMT R172, R171, 0x7632, R172 ;  /* 0x00007632abac0816 */ /* 0x000fc600000000ac */
[----:B------:R-:W-:Y:S01]  /*52a0*/  FMUL.FTZ R216, R155, R173 ;  /* 0x000000ad9bd87220 */ /* 0x000fe20000410000 */
[----:B------:R-:W-:-:S05]  /*52b0*/  @P0 SHF.L.U32 R172, R172, 0x10, RZ ;  /* 0x00000010acac0819 */ /* 0x000fca00000006ff */
[----:B------:R-:W-:-:S07]  /*52c0*/  @P0 FADD.FTZ R216, R216, R172 ;  /* 0x000000acd8d80221 */ /* 0x000fce0000010000 */
.L_x_17146:
[----:B------:R-:W-:Y:S05]  /*52d0*/  BSYNC B0 ;  /* 0x0000000000007941 */ /* 0x000fea0003800000 */
.L_x_17144:
        /* <DEDUP_REMOVED lines=20> */
.L_x_17148:
[----:B0----5:R-:W-:-:S05]  /*5420*/  SHF.L.U32 R172, R164, 0x10, RZ ;  /* 0x00000010a4ac7819 */ /* 0x021fca00000006ff */
[----:B------:R-:W-:-:S04]  /*5430*/  FMUL.FTZ R172, R172, UR8 ;  /* 0x00000008acac7c20 */ /* 0x000fc80008410000 */
[----:B------:R-:W-:Y:S01]  /*5440*/  FMUL.FTZ R214, R156, R172 ;  /* 0x000000ac9cd67220 */ /* 0x000fe20000410000 */
[----:B------:R-:W-:-:S05]  /*5450*/  @P0 SHF.L.U32 R172, R168, 0x10, RZ ;  /* 0x00000010a8ac0819 */ /* 0x000fca00000006ff */
[----:B------:R-:W-:-:S07]  /*5460*/  @P0 FADD.FTZ R214, R172, R214 ;  /* 0x000000d6acd60221 */ /* 0x000fce0000010000 */
.L_x_17149:
[----:B------:R-:W-:Y:S05]  /*5470*/  BSYNC B0 ;  /* 0x0000000000007941 */ /* 0x000fea0003800000 */
.L_x_17147:
[----:B------:R-:W-:Y:S04]  /*5480*/  BSSY B0, `(.L_x_17150) ;  /* 0x000000e000007945 */ /* 0x000fe80003800000 */
[----:B------:R-:W-:Y:S05]  /*5490*/  @P3 BRA `(.L_x_17151) ;  /* 0x0000000000143947 */ /* 0x000fea0003800000 */
[----:B------:R-:W-:Y:S01]  /*54a0*/  MOV R215, RZ ;  /* 0x000000ff00d77202 */ /* 0x000fe20000000f00 */
[----:B------:R-:W-:Y:S06]  /*54b0*/  @!P0 BRA `(.L_x_17152) ;  /* 0x0000000000288947 */ /* 0x000fec0003800000 */
[----:B0----5:R-:W-:-:S04]  /*54c0*/  PRMT R172, R168, 0x7632, R172 ;  /* 0x00007632a8ac7816 */ /* 0x021fc800000000ac */
[----:B------:R-:W-:Y:S01]  /*54d0*/  SHF.L.U32 R215, R172, 0x10, RZ ;  /* 0x00000010acd77819 */ /* 0x000fe200000006ff */
[----:B------:R-:W-:Y:S06]  /*54e0*/  BRA `(.L_x_17152) ;  /* 0x00000000001c7947 */ /* 0x000fec0003800000 */
.L_x_17151:
[----:B0----5:R-:W-:-:S04]  /*54f0*/  PRMT R172, R164, 0x7632, R172 ;  /* 0x00007632a4ac7816 */ /* 0x021fc800000000ac */
[----:B------:R-:W-:-:S05]  /*5500*/  SHF.L.U32 R172, R172, 0x10, RZ ;  /* 0x00000010acac7819 */ /* 0x000fca00000006ff */
[----:B------:R-:W-:Y:S01]  /*5510*/  FMUL.FTZ R173, R172, UR8 ;  /* 0x00000008acad7c20 */ /* 0x000fe20008410000 */
[----:B------:R-:W-:-:S03]  /*5520*/  @P0 PRMT R172, R168, 0x7632, R172 ;  /* 0x00007632a8ac0816 */ /* 0x000fc600000000ac */
[----:B------:R-:W-:Y:S01]  /*5530*/  FMUL.FTZ R215, R157, R173 ;  /* 0x000000ad9dd77220 */ /* 0x000fe20000410000 */
[----:B------:R-:W-:-:S05]  /*5540*/  @P0 SHF.L.U32 R172, R172, 0x10, RZ ;  /* 0x00000010acac0819 */ /* 0x000fca00000006ff */
[----:B------:R-:W-:-:S07]  /*5550*/  @P0 FADD.FTZ R215, R215, R172 ;  /* 0x000000acd7d70221 */ /* 0x000fce0000010000 */
.L_x_17152:
[----:B------:R-:W-:Y:S05]  /*5560*/  BSYNC B0 ;  /* 0x0000000000007941 */ /* 0x000fea0003800000 */
.L_x_17150:
[----:B------:R-:W-:Y:S04]  /*5570*/  BSSY B0, `(.L_x_17153) ;  /* 0x000000b000007945 */ /* 0x000fe80003800000 */
[----:B------:R-:W-:Y:S05]  /*5580*/  @P3 BRA `(.L_x_17154) ;  /* 0x0000000000103947 */ /* 0x000fea0003800000 */
[----:B------:R-:W-:Y:S01]  /*5590*/  HFMA2.MMA R224, -RZ, RZ, 0, 0 ;  /* 0x00000000ffe07435 */ /* 0x000fe200000001ff */
[----:B------:R-:W-:Y:S10]  /*55a0*/  @!P0 BRA `(.L_x_17155) ;  /* 0x00000000001c8947 */ /* 0x000ff40003800000 */
[----:B-----5:R-:W-:Y:S01]  /*55b0*/  SHF.L.U32 R224, R169, 0x10, RZ ;  /* 0x00000010a9e07819 */ /* 0x020fe200000006ff */
[----:B------:R-:W-:Y:S06]  /*55c0*/  BRA `(.L_x_17155) ;  /* 0x0000000000147947 */ /* 0x000fec0003800000 */
.L_x_17154:
[----:B0----5:R-:W-:-:S05]  /*55d0*/  SHF.L.U32 R172, R165, 0x10, RZ ;  /* 0x00000010a5ac7819 */ /* 0x021fca00000006ff */
[----:B------:R-:W-:-:S04]  /*55e0*/  FMUL.FTZ R172, R172, UR8 ;  /* 0x00000008acac7c20 */ /* 0x000fc80008410000 */
[----:B------:R-:W-:Y:S01]  /*55f0*/  FMUL.FTZ R224, R158, R172 ;  /* 0x000000ac9ee07220 */ /* 0x000fe20000410000 */
[----:B------:R-:W-:-:S05]  /*5600*/  @P0 SHF.L.U32 R172, R169, 0x10, RZ ;  /* 0x00000010a9ac0819 */ /* 0x000fca00000006ff */
[----:B------:R-:W-:-:S07]  /*5610*/  @P0 FADD.FTZ R224, R172, R224 ;  /* 0x000000e0ace00221 */ /* 0x000fce0000010000 */
.L_x_17155:
[----:B------:R-:W-:Y:S05]  /*5620*/  BSYNC B0 ;  /* 0x0000000000007941 */ /* 0x000fea0003800000 */
.L_x_17153:
[----:B------:R-:W-:Y:S04]  /*5630*/  BSSY B0, `(.L_x_17156) ;  /* 0x000000e000007945 */ /* 0x000fe80003800000 */
[----:B------:R-:W-:Y:S05]  /*5640*/  @P3 BRA `(.L_x_17157) ;  /* 0x0000000000143947 */ /* 0x000fea0003800000 */
[----:B------:R-:W-:Y:S01]  /*5650*/  MOV R225, RZ ;  /* 0x000000ff00e17202 */ /* 0x000fe20000000f00 */
[----:B------:R-:W-:Y:S06]  /*5660*/  @!P0 BRA `(.L_x_17158) ;  /* 0x0000000000288947 */ /* 0x000fec0003800000 */
[----:B0----5:R-:W-:-:S04]  /*5670*/  PRMT R172, R169, 0x7632, R172 ;  /* 0x00007632a9ac7816 */ /* 0x021fc800000000ac */
[----:B------:R-:W-:Y:S01]  /*5680*/  SHF.L.U32 R225, R172, 0x10, RZ ;  /* 0x00000010ace17819 */ /* 0x000fe200000006ff */
[----:B------:R-:W-:Y:S06]  /*5690*/  BRA `(.L_x_17158) ;  /* 0x00000000001c7947 */ /* 0x000fec0003800000 */
.L_x_17157:
[----:B0----5:R-:W-:-:S04]  /*56a0*/  PRMT R172, R165, 0x7632, R172 ;  /* 0x00007632a5ac7816 */ /* 0x021fc800000000ac */
[----:B------:R-:W-:-:S05]  /*56b0*/  SHF.L.U32 R172, R172, 0x10, RZ ;  /* 0x00000010acac7819 */ /* 0x000fca00000006ff */
[----:B------:R-:W-:Y:S01]  /*56c0*/  FMUL.FTZ R173, R172, UR8 ;  /* 0x00000008acad7c20 */ /* 0x000fe20008410000 */
[----:B------:R-:W-:-:S03]  /*56d0*/  @P0 PRMT R172, R169, 0x7632, R172 ;  /* 0x00007632a9ac0816 */ /* 0x000fc600000000ac */
[----:B------:R-:W-:Y:S01]  /*56e0*/  FMUL.FTZ R225, R159, R173 ;  /* 0x000000ad9fe17220 */ /* 0x000fe20000410000 */
[----:B------:R-:W-:-:S05]  /*56f0*/  @P0 SHF.L.U32 R172, R172, 0x10, RZ ;  /* 0x00000010acac0819 */ /* 0x000fca00000006ff */
[----:B------:R-:W-:-:S07]  /*5700*/  @P0 FADD.FTZ R225, R225, R172 ;  /* 0x000000ace1e10221 */ /* 0x000fce0000010000 */
.L_x_17158:
[----:B------:R-:W-:Y:S05]  /*5710*/  BSYNC B0 ;  /* 0x0000000000007941 */ /* 0x000fea0003800000 */
.L_x_17156:
[----:B------:R-:W-:Y:S04]  /*5720*/  BSSY B0, `(.L_x_17159) ;  /* 0x000000b000007945 */ /* 0x000fe80003800000 */
[----:B------:R-:W-:Y:S05]  /*5730*/  @P3 BRA `(.L_x_17160) ;  /* 0x0000000000103947 */ /* 0x000fea0003800000 */
[----:B------:R-:W-:Y:S01]  /*5740*/  HFMA2.MMA R226, -RZ, RZ, 0, 0 ;  /* 0x00000000ffe27435 */ /* 0x000fe200000001ff */
[----:B------:R-:W-:Y:S10]  /*5750*/  @!P0 BRA `(.L_x_17161) ;  /* 0x00000000001c8947 */ /* 0x000ff40003800000 */
[----:B-----5:R-:W-:Y:S01]  /*5760*/  SHF.L.U32 R226, R170, 0x10, RZ ;  /* 0x00000010aae27819 */ /* 0x020fe200000006ff */
[----:B------:R-:W-:Y:S06]  /*5770*/  BRA `(.L_x_17161) ;  /* 0x0000000000147947 */ /* 0x000fec0003800000 */
.L_x_17160:
[----:B0----5:R-:W-:-:S05]  /*5780*/  SHF.L.U32 R172, R166, 0x10, RZ ;  /* 0x00000010a6ac7819 */ /* 0x021fca00000006ff */
[----:B------:R-:W-:-:S04]  /*5790*/  FMUL.FTZ R172, R172, UR8 ;  /* 0x00000008acac7c20 */ /* 0x000fc80008410000 */
[----:B------:R-:W-:Y:S01]  /*57a0*/  FMUL.FTZ R226, R160, R172 ;  /* 0x000000aca0e27220 */ /* 0x000fe20000410000 */
[----:B------:R-:W-:-:S05]  /*57b0*/  @P0 SHF.L.U32 R172, R170, 0x10, RZ ;  /* 0x00000010aaac0819 */ /* 0x000fca00000006ff */
[----:B------:R-:W-:-:S07]  /*57c0*/  @P0 FADD.FTZ R226, R172, R226 ;  /* 0x000000e2ace20221 */ /* 0x000fce0000010000 */
.L_x_17161:
[----:B------:R-:W-:Y:S05]  /*57d0*/  BSYNC B0 ;  /* 0x0000000000007941 */ /* 0x000fea0003800000 */
.L_x_17159:
[----:B------:R-:W-:Y:S04]  /*57e0*/  BSSY B0, `(.L_x_17162) ;  /* 0x000000e000007945 */ /* 0x000fe80003800000 */
[----:B------:R-:W-:Y:S05]  /*57f0*/  @P3 BRA `(.L_x_17163) ;  /* 0x0000000000143947 */ /* 0x000fea0003800000 */
[----:B------:R-:W-:Y:S01]  /*5800*/  MOV R227, RZ ;  /* 0x000000ff00e37202 */ /* 0x000fe20000000f00 */
[----:B------:R-:W-:Y:S06]  /*5810*/  @!P0 BRA `(.L_x_17164) ;  /* 0x0000000000288947 */ /* 0x000fec0003800000 */
[----:B0----5:R-:W-:-:S04]  /*5820*/  PRMT R172, R170, 0x7632, R172 ;  /* 0x00007632aaac7816 */ /* 0x021fc800000000ac */
[----:B------:R-:W-:Y:S01]  /*5830*/  SHF.L.U32 R227, R172, 0x10, RZ ;  /* 0x00000010ace37819 */ /* 0x000fe200000006ff */
[----:B------:R-:W-:Y:S06]  /*5840*/  BRA `(.L_x_17164) ;  /* 0x00000000001c7947 */ /* 0x000fec0003800000 */
.L_x_17163:
[----:B0----5:R-:W-:-:S04]  /*5850*/  PRMT R172, R166, 0x7632, R172 ;  /* 0x00007632a6ac7816 */ /* 0x021fc800000000ac */
[----:B------:R-:W-:-:S05]  /*5860*/  SHF.L.U32 R172, R172, 0x10, RZ ;  /* 0x00000010acac7819 */ /* 0x000fca00000006ff */
[----:B------:R-:W-:Y:S01]  /*5870*/  FMUL.FTZ R173, R172, UR8 ;  /* 0x00000008acad7c20 */ /* 0x000fe20008410000 */
[----:B------:R-:W-:-:S03]  /*5880*/  @P0 PRMT R172, R170, 0x7632, R172 ;  /* 0x00007632aaac0816 */ /* 0x000fc600000000ac */
[----:B------:R-:W-:Y:S01]  /*5890*/  FMUL.FTZ R227, R161, R173 ;  /* 0x000000ada1e37220 */ /* 0x000fe20000410000 */
[----:B------:R-:W-:-:S05]  /*58a0*/  @P0 SHF.L.U32 R172, R172, 0x10, RZ ;  /* 0x00000010acac0819 */ /* 0x000fca00000006ff */
[----:B------:R-:W-:-:S07]  /*58b0*/  @P0 FADD.FTZ R227, R227, R172 ;  /* 0x000000ace3e30221 */ /* 0x000fce0000010000 */
.L_x_17164:
[----:B------:R-:W-:Y:S05]  /*58c0*/  BSYNC B0 ;  /* 0x0000000000007941 */ /* 0x000fea0003800000 */
.L_x_17162:
[----:B------:R-:W-:Y:S04]  /*58d0*/  BSSY B0, `(.L_x_17165) ;  /* 0x000000b000007945 */ /* 0x000fe80003800000 */
[----:B------:R-:W-:Y:S05]  /*58e0*/  @P3 BRA `(.L_x_17166) ;  /* 0x0000000000103947 */ /* 0x000fea0003800000 */
[----:B------:R-:W-:Y:S01]  /*58f0*/  HFMA2.MMA R228, -RZ, RZ, 0, 0 ;  /* 0x00000000ffe47435 */ /* 0x000fe200000001ff */
[----:B------:R-:W-:Y:S10]  /*5900*/  @!P0 BRA `(.L_x_17167) ;  /* 0x00000000001c8947 */ /* 0x000ff40003800000 */
[----:B-----5:R-:W-:Y:S01]  /*5910*/  SHF.L.U32 R228, R171, 0x10, RZ ;  /* 0x00000010abe47819 */ /* 0x020fe200000006ff */
[----:B------:R-:W-:Y:S06]  /*5920*/  BRA `(.L_x_17167) ;  /* 0x0000000000147947 */ /* 0x000fec0003800000 */
.L_x_17166:
[----:B0----5:R-:W-:-:S05]  /*5930*/  SHF.L.U32 R172, R167, 0x10, RZ ;  /* 0x00000010a7ac7819 */ /* 0x021fca00000006ff */
[----:B------:R-:W-:-:S04]  /*5940*/  FMUL.FTZ R172, R172, UR8 ;  /* 0x00000008acac7c20 */ /* 0x000fc80008410000 */
[----:B------:R-:W-:Y:S01]  /*5950*/  FMUL.FTZ R228, R162, R172 ;  /* 0x000000aca2e47220 */ /* 0x000fe20000410000 */
[----:B------:R-:W-:-:S05]  /*5960*/  @P0 SHF.L.U32 R172, R171, 0x10, RZ ;  /* 0x00000010abac0819 */ /* 0x000fca00000006ff */
[----:B------:R-:W-:-:S07]  /*5970*/  @P0 FADD.FTZ R228, R172, R228 ;  /* 0x000000e4ace40221 */ /* 0x000fce0000010000 */
.L_x_17167:
[----:B------:R-:W-:Y:S05]  /*5980*/  BSYNC B0 ;  /* 0x0000000000007941 */ /* 0x000fea0003800000 */
.L_x_17165:
[----:B------:R-:W-:Y:S04]  /*5990*/  BSSY B0, `(.L_x_17168) ;  /* 0x000000e000007945 */ /* 0x000fe80003800000 */
[----:B------:R-:W-:Y:S05]  /*59a0*/  @P3 BRA `(.L_x_17169) ;  /* 0x0000000000143947 */ /* 0x000fea0003800000 */
[----:B------:R-:W-:Y:S01]  /*59b0*/  MOV R229, RZ ;  /* 0x000000ff00e57202 */ /* 0x000fe20000000f00 */
[----:B------:R-:W-:Y:S06]  /*59c0*/  @!P0 BRA `(.L_x_17170) ;  /* 0x0000000000288947 */ /* 0x000fec0003800000 */
[----:B0----5:R-:W-:-:S04]  /*59d0*/  PRMT R172, R171, 0x7632, R172 ;  /* 0x00007632abac7816 */ /* 0x021fc800000000ac */
[----:B------:R-:W-:Y:S01]  /*59e0*/  SHF.L.U32 R229, R172, 0x10, RZ ;  /* 0x00000010ace57819 */ /* 0x000fe200000006ff */
[----:B------:R-:W-:Y:S06]  /*59f0*/  BRA `(.L_x_17170) ;  /* 0x00000000001c7947 */ /* 0x000fec0003800000 */
.L_x_17169:
[----:B0----5:R-:W-:-:S04]  /*5a00*/  PRMT R172, R167, 0x7632, R172 ;  /* 0x00007632a7ac7816 */ /* 0x021fc800000000ac */
[----:B------:R-:W-:-:S05]  /*5a10*/  SHF.L.U32 R172, R172, 0x10, RZ ;  /* 0x00000010acac7819 */ /* 0x000fca00000006ff */
[----:B------:R-:W-:Y:S01]  /*5a20*/  FMUL.FTZ R173, R172, UR8 ;  /* 0x00000008acad7c20 */ /* 0x000fe20008410000 */
[----:B------:R-:W-:-:S03]  /*5a30*/  @P0 PRMT R172, R171, 0x7632, R172 ;  /* 0x00007632abac0816 */ /* 0x000fc600000000ac */
[----:B------:R-:W-:Y:S01]  /*5a40*/  FMUL.FTZ R229, R163, R173 ;  /* 0x000000ada3e57220 */ /* 0x000fe20000410000 */
[----:B------:R-:W-:-:S05]  /*5a50*/  @P0 SHF.L.U32 R172, R172, 0x10, RZ ;  /* 0x00000010acac0819 */ /* 0x000fca00000006ff */
[----:B------:R-:W-:-:S07]  /*5a60*/  @P0 FADD.FTZ R229, R229, R172 ;  /* 0x000000ace5e50221 */ /* 0x000fce0000010000 */
.L_x_17170:
[----:B------:R-:W-:Y:S05]  /*5a70*/  BSYNC B0 ;  /* 0x0000000000007941 */ /* 0x000fea0003800000 */
.L_x_17168:
[----:B------:R-:W-:Y:S01]  /*5a80*/  IMAD.WIDE.U32 R230, R230, 0x10, R250 ;  /* 0x00000010e6e67825 */ /* 0x000fe200078e00fa */
[----:B------:R-:W-:Y:S01]  /*5a90*/  F2FP.BF16.F32.PACK_AB R175, R229, R228 ;  /* 0x000000e4e5af723e */ /* 0x000fe200000010ff */
[----:B------:R-:W-:Y:S01]  /*5aa0*/  UMOV UR10, 0xffffffff ;  /* 0xffffffff000a7882 */ /* 0x000fe20000000000 */
[----:B------:R-:W-:Y:S02]  /*5ab0*/  F2FP.BF16.F32.PACK_AB R174, R227, R226 ;  /* 0x000000e2e3ae723e */ /* 0x000fe400000010ff */
[----:B0-----:R-:W-:Y:S02]  /*5ac0*/  F2FP.BF16.F32.PACK_AB R173, R225, R224 ;  /* 0x000000e0e1ad723e */ /* 0x001fe400000010ff */
[----:B------:R-:W-:Y:S02]  /*5ad0*/  F2FP.BF16.F32.PACK_AB R172, R215, R214 ;  /* 0x000000d6d7ac723e */ /* 0x000fe400000010ff */
[----:B------:R-:W-:-:S03]  /*5ae0*/  ISETP.NE.AND P0, PT, R252, RZ, PT ;  /* 0x000000fffc00720c */ /* 0x000fc60003f05270 */
        /* <DEDUP_REMOVED lines=263> */
.L_x_17186:
[----:B-1----:R-:W-:Y:S01]  /*6b60*/  FADD.FTZ R172, R230, R172 ;  /* 0x000000ace6ac7221 */ /* 0x002fe20000010000 */
[----:B------:R-:W-:Y:S03]  /*6b70*/  BSSY B0, `(.L_x_17172) ;  /* 0x000017f000007945 */ /* 0x000fe60003800000 */
[----:B------:R-:W-:Y:S02]  /*6b80*/  FFMA.FTZ R174, R172, R250, UR9 ;  /* 0x00000009acae7e23 */ /* 0x000fe400080100fa */
        /* <DEDUP_REMOVED lines=14> */
[----:B------:R-:W0:Y:S01]  /*6c70*/  LDC R231, c[0x0][0x218] ;  /* 0x00008600ffe77b82 */ /* 0x000e220000000800 */
[----:B------:R-:W2:Y:S01]  /*6c80*/  LDL R252, [R1+0x158] ;  /* 0x0001580001fc7983 */ /* 0x000ea20000100800 */
[----:B------:R-:W-:-:S03]  /*6c90*/  IADD3 R172, R248, -0x1, RZ ;  /* 0xfffffffff8ac7810 */ /* 0x000fc60007ffe0ff */
[----:B------:R-:W3:Y:S04]  /*6ca0*/  LDL R249, [R1+0x144] ;  /* 0x0001440001f97983 */ /* 0x000ee80000100800 */
[----:B------:R-:W4:Y:S04]  /*6cb0*/  LDL R248, [R1+0x15c] ;  /* 0x00015c0001f87983 */ /* 0x000f280000100800 */
[----:B------:R-:W4:Y:S04]  /*6cc0*/  LDL R251, [R1+0x150] ;  /* 0x0001500001fb7983 */ /* 0x000f280000100800 */
[----:B------:R-:W4:Y:S01]  /*6cd0*/  LDL R250, [R1+0x154] ;  /* 0x0001540001fa7983 */ /* 0x000f220000100800 */
[----:B0-----:R-:W-:Y:S01]  /*6ce0*/  IMAD R172, R172, R231, RZ ;  /* 0x000000e7acac7224 */ /* 0x001fe200078e02ff */
[----:B------:R-:W-:-:S05]  /*6cf0*/  FSEL R231, R175, RZ, !P1 ;  /* 0x000000ffafe77208 */ /* 0x000fca0004800000 */
[C---:B------:R-:W-:Y:S01]  /*6d00*/  FADD.FTZ R174, -R231.reuse, R193 ;  /* 0x000000c1e7ae7221 */ /* 0x040fe20000010100 */
[C---:B------:R-:W-:Y:S01]  /*6d10*/  FADD.FTZ R175, -R231.reuse, R194 ;  /* 0x000000c2e7af7221 */ /* 0x040fe20000010100 */
[C---:B------:R-:W-:Y:S01]  /*6d20*/  FADD.FTZ R193, -R231.reuse, R197 ;  /* 0x000000c5e7c17221 */ /* 0x040fe20000010100 */
[----:B------:R-:W4:Y:S04]  /*6d30*/  LDL R194, [R1+0x140] ;  /* 0x0001400001c27983 */ /* 0x000f280000100800 */
[----:B------:R-:W4:Y:S01]  /*6d40*/  LDL R197, [R1+0x148] ;  /* 0x0001480001c57983 */ /* 0x000f220000100800 */
[C---:B------:R-:W-:Y:S01]  /*6d50*/  FADD.FTZ R173, -R231.reuse, R192 ;  /* 0x000000c0e7ad7221 */ /* 0x040fe20000010100 */
[C---:B------:R-:W-:Y:S02]  /*6d60*/  FADD.FTZ R192, -R231.reuse, R196 ;  /* 0x000000c4e7c07221 */ /* 0x040fe40000010100 */
[----:B------:R-:W4:Y:S01]  /*6d70*/  LDL R196, [R1+0x14c] ;  /* 0x00014c0001c47983 */ /* 0x000f220000100800 */
[C---:B------:R-:W-:Y:S01]  /*6d80*/  FMUL.FTZ R173, R230.reuse, R173 ;  /* 0x000000ade6ad7220 */ /* 0x040fe20000410000 */
[C---:B------:R-:W-:Y:S01]  /*6d90*/  FADD.FTZ R195, -R231.reuse, R195 ;  /* 0x000000c3e7c37221 */ /* 0x040fe20000010100 */
[C---:B------:R-:W-:Y:S01]  /*6da0*/  FMUL.FTZ R175, R230.reuse, R175 ;  /* 0x000000afe6af7220 */ /* 0x040fe20000410000 */
[C---:B------:R-:W-:Y:S01]  /*6db0*/  FMUL.FTZ R192, R230.reuse, R192 ;  /* 0x000000c0e6c07220 */ /* 0x040fe20000410000 */
[C---:B------:R-:W-:Y:S01]  /*6dc0*/  FMUL.FTZ R174, R230.reuse, R174 ;  /* 0x000000aee6ae7220 */ /* 0x040fe20000410000 */
[C---:B------:R-:W-:Y:S01]  /*6dd0*/  FMUL.FTZ R195, R230.reuse, R195 ;  /* 0x000000c3e6c37220 */ /* 0x040fe20000410000 */
[C---:B------:R-:W-:Y:S01]  /*6de0*/  FADD.FTZ R190, -R231.reuse, R190 ;  /* 0x000000bee7be7221 */ /* 0x040fe20000010100 */
[----:B------:R-:W-:Y:S01]  /*6df0*/  FADD.FTZ R191, -R231, R191 ;  /* 0x000000bfe7bf7221 */ /* 0x000fe20000010100 */
[----:B------:R-:W-:-:S02]  /*6e00*/  FMUL.FTZ R193, R230, R193 ;  /* 0x000000c1e6c17220 */ /* 0x000fc40000410000 */
[----:B------:R-:W-:Y:S01]  /*6e10*/  FMUL.FTZ R190, R230, R190 ;  /* 0x000000bee6be7220 */ /* 0x000fe20000410000 */
[----:B--2---:R-:W-:Y:S02]  /*6e20*/  FFMA.FTZ R173, R252, R173, R30 ;  /* 0x000000adfcad7223 */ /* 0x004fe4000001001e */
[----:B------:R-:W0:Y:S01]  /*6e30*/  S2R R252, SR_TID.X ;  /* 0x0000000000fc7919 */ /* 0x000e220000002100 */
[----:B---3--:R-:W-:Y:S01]  /*6e40*/  FFMA.FTZ R195, R249, R195, R33 ;  /* 0x000000c3f9c37223 */ /* 0x008fe20000010021 */
[----:B----4-:R-:W-:Y:S01]  /*6e50*/  FFMA.FTZ R194, R194, R175, R32 ;  /* 0x000000afc2c27223 */ /* 0x010fe20000010020 */
[----:B------:R-:W-:Y:S01]  /*6e60*/  FFMA.FTZ R175, R197, R192, R34 ;  /* 0x000000c0c5af7223 */ /* 0x000fe20000010022 */
[----:B------:R-:W-:Y:S01]  /*6e70*/  FFMA.FTZ R192, R248, R174, R31 ;  /* 0x000000aef8c07223 */ /* 0x000fe2000001001f */
[----:B0-----:R-:W-:Y:S01]  /*6e80*/  LOP3.LUT R252, R252, 0x1f, RZ, 0xc0, !PT ;  /* 0x0000001ffcfc7812 */ /* 0x001fe200078ec0ff */
[----:B------:R-:W0:Y:S01]  /*6e90*/  LDC.64 R248, c[0x0][0x2b8] ;  /* 0x0000ae00fff87b82 */ /* 0x000e220000000a00 */
[----:B------:R-:W-:Y:S01]  /*6ea0*/  FFMA.FTZ R193, R196, R193, R35 ;  /* 0x000000c1c4c17223 */ /* 0x000fe20000010023 */
[----:B------:R-:W2:Y:S01]  /*6eb0*/  LDL R197, [R1+0x11c] ;  /* 0x00011c0001c57983 */ /* 0x000ea20000100800 */
[----:B------:R-:W-:-:S02]  /*6ec0*/  F2FP.BF16.F32.PACK_AB R173, R192, R173 ;  /* 0x000000adc0ad723e */ /* 0x000fc400000010ff */
[----:B------:R-:W-:Y:S01]  /*6ed0*/  SHF.R.S32.HI R192, RZ, 0x1f, R172 ;  /* 0x0000001fffc07819 */ /* 0x000fe200000114ac */
[----:B------:R-:W3:Y:S03]  /*6ee0*/  LDL R196, [R1+0x114] ;  /* 0x0001140001c47983 */ /* 0x000ee60000100800 */
[----:B------:R-:W-:Y:S01]  /*6ef0*/  LEA.HI R172, R192, R172, RZ, 0x3 ;  /* 0x000000acc0ac7211 */ /* 0x000fe200078f18ff */
[----:B------:R-:W-:Y:S01]  /*6f00*/  FMUL.FTZ R192, R230, R191 ;  /* 0x000000bfe6c07220 */ /* 0x000fe20000410000 */
[----:B------:R-:W-:Y:S02]  /*6f10*/  FFMA.FTZ R191, R251, R190, R28 ;  /* 0x000000befbbf7223 */ /* 0x000fe4000001001c */
[----:B------:R-:W-:Y:S01]  /*6f20*/  LEA.HI.SX32 R190, R172, R252, 0x1d ;  /* 0x000000fcacbe7211 */ /* 0x000fe200078feaff */
[----:B------:R-:W-:Y:S01]  /*6f30*/  FFMA.FTZ R192, R250, R192, R29 ;  /* 0x000000c0fac07223 */ /* 0x000fe2000001001d */
[----:B------:R-:W-:Y:S01]  /*6f40*/  F2FP.BF16.F32.PACK_AB R175, R193, R175 ;  /* 0x000000afc1af723e */ /* 0x000fe200000010ff */
[----:B------:R-:W4:Y:S01]  /*6f50*/  LDL R251, [R1+0x100] ;  /* 0x0001000001fb7983 */ /* 0x000f220000100800 */
[----:B------:R-:W-:-:S02]  /*6f60*/  F2FP.BF16.F32.PACK_AB R174, R195, R194 ;  /* 0x000000c2c3ae723e */ /* 0x000fc400000010ff */
[----:B------:R-:W-:Y:S01]  /*6f70*/  F2FP.BF16.F32.PACK_AB R172, R192, R191 ;  /* 0x000000bfc0ac723e */ /* 0x000fe200000010ff */
[----:B------:R-:W3:Y:S01]  /*6f80*/  LDL R250, [R1+0x104] ;  /* 0x0001040001fa7983 */ /* 0x000ee20000100800 */
[----:B0-----:R-:W-:-:S03]  /*6f90*/  IMAD.WIDE.U32 R192, R190, 0x10, R248 ;  /* 0x00000010bec07825 */ /* 0x001fc600078e00f8 */
[----:B------:R-:W2:Y:S04]  /*6fa0*/  LDL R191, [R1+0x118] ;  /* 0x0001180001bf7983 */ /* 0x000ea80000100800 */
[----:B------:R0:W-:Y:S04]  /*6fb0*/  STG.E.128 desc[UR4][R192.64], R172 ;  /* 0x000000acc0007986 */ /* 0x0001e8000c101d04 */
[----:B------:R-:W3:Y:S04]  /*6fc0*/  LDL R195, [R1+0xc8] ;  /* 0x0000c80001c37983 */ /* 0x000ee80000100800 */
[----:B------:R-:W3:Y:S04]  /*6fd0*/  LDL R194, [R1+0xcc] ;  /* 0x0000cc0001c27983 */ /* 0x000ee80000100800 */
[----:B0-----:R-:W4:Y:S04]  /*6fe0*/  LDL R175, [R1+0x108] ;  /* 0x0001080001af7983 */ /* 0x001f280000100800 */
[----:B------:R-:W3:Y:S04]  /*6ff0*/  LDL R192, [R1+0x10c] ;  /* 0x00010c0001c07983 */ /* 0x000ee80000100800 */
[----:B------:R-:W3:Y:S01]  /*7000*/  LDL R193, [R1+0x110] ;  /* 0x0001100001c17983 */ /* 0x000ee20000100800 */
[C---:B------:R-:W-:Y:S01]  /*7010*/  FADD.FTZ R172, -R231.reuse, R188 ;  /* 0x000000bce7ac7221 */ /* 0x040fe20000010100 */
[C---:B------:R-:W-:Y:S01]  /*7020*/  FADD.FTZ R173, -R231.reuse, R189 ;  /* 0x000000bde7ad7221 */ /* 0x040fe20000010100 */
[C---:B------:R-:W-:Y:S01]  /*7030*/  FADD.FTZ R174, -R231.reuse, R184 ;  /* 0x000000b8e7ae7221 */ /* 0x040fe20000010100 */
[----:B------:R-:W-:Y:S01]  /*7040*/  FADD.FTZ R187, -R231, R187 ;  /* 0x000000bbe7bb7221 */ /* 0x000fe20000010100 */
[C---:B------:R-:W-:Y:S01]  /*7050*/  FMUL.FTZ R172, R230.reuse, R172 ;  /* 0x000000ace6ac7220 */ /* 0x040fe20000410000 */
[C---:B------:R-:W-:Y:S01]  /*7060*/  FMUL.FTZ R173, R230.reuse, R173 ;  /* 0x000000ade6ad7220 */ /* 0x040fe20000410000 */
[C---:B------:R-:W-:Y:S01]  /*7070*/  FMUL.FTZ R174, R230.reuse, R174 ;  /* 0x000000aee6ae7220 */ /* 0x040fe20000410000 */
[----:B------:R-:W-:Y:S01]  /*7080*/  FMUL.FTZ R187, R230, R187 ;  /* 0x000000bbe6bb7220 */ /* 0x000fe20000410000 */
[----:B------:R-:W3:Y:S04]  /*7090*/  LDL R188, [R1+0xc4] ;  /* 0x0000c40001bc7983 */ /* 0x000ee80000100800 */
[----:B------:R-:W3:Y:S01]  /*70a0*/  LDL R189, [R1+0xc0] ;  /* 0x0000c00001bd7983 */ /* 0x000ee20000100800 */
[----:B--2---:R-:W-:-:S03]  /*70b0*/  FFMA.FTZ R184, R191, R174, R38 ;  /* 0x000000aebfb87223 */ /* 0x004fc60000010026 */
[----:B------:R-:W2:Y:S01]  /*70c0*/  LDL R191, [R1+0xd8] ;  /* 0x0000d80001bf7983 */ /* 0x000ea20000100800 */
[----:B----4-:R-:W-:Y:S01]  /*70d0*/  FFMA.FTZ R172, R175, R172, R42 ;  /* 0x000000acafac7223 */ /* 0x010fe2000001002a */
[----:B---3--:R-:W-:Y:S02]  /*70e0*/  FFMA.FTZ R173, R192, R173, R43 ;  /* 0x000000adc0ad7223 */ /* 0x008fe4000001002b */
[----:B------:R-:W3:Y:S03]  /*70f0*/  LDL R192, [R1+0xd0] ;  /* 0x0000d00001c07983 */ /* 0x000ee60000100800 */
[----:B------:R-:W-:Y:S01]  /*7100*/  F2FP.BF16.F32.PACK_AB R175, R173, R172 ;  /* 0x000000acadaf723e */ /* 0x000fe200000010ff */
[C---:B------:R-:W-:Y:S01]  /*7110*/  FADD.FTZ R172, -R231.reuse, R182 ;  /* 0x000000b6e7ac7221 */ /* 0x040fe20000010100 */
[C---:B------:R-:W-:Y:S01]  /*7120*/  FADD.FTZ R182, -R231.reuse, R185 ;  /* 0x000000b9e7b67221 */ /* 0x040fe20000010100 */
[C---:B------:R-:W-:Y:S01]  /*7130*/  FADD.FTZ R173, -R231.reuse, R183 ;  /* 0x000000b7e7ad7221 */ /* 0x040fe20000010100 */
[----:B------:R-:W-:-:S02]  /*7140*/  FADD.FTZ R183, -R231, R186 ;  /* 0x000000bae7b77221 */ /* 0x000fc40000010100 */
[C---:B------:R-:W-:Y:S01]  /*7150*/  FMUL.FTZ R182, R230.reuse, R182 ;  /* 0x000000b6e6b67220 */ /* 0x040fe20000410000 */
[C---:B------:R-:W-:Y:S01]  /*7160*/  FMUL.FTZ R173, R230.reuse, R173 ;  /* 0x000000ade6ad7220 */ /* 0x040fe20000410000 */
[C---:B------:R-:W-:Y:S01]  /*7170*/  FMUL.FTZ R183, R230.reuse, R183 ;  /* 0x000000b7e6b77220 */ /* 0x040fe20000410000 */
[----:B------:R-:W-:Y:S01]  /*7180*/  FMUL.FTZ R172, R230, R172 ;  /* 0x000000ace6ac7220 */ /* 0x000fe20000410000 */
[----:B------:R-:W-:Y:S01]  /*7190*/  FFMA.FTZ R182, R197, R182, R39 ;  /* 0x000000b6c5b67223 */ /* 0x000fe20000010027 */
[----:B------:R-:W4:Y:S01]  /*71a0*/  LDL R186, [R1+0xd4] ;  /* 0x0000d40001ba7983 */ /* 0x000f220000100800 */
[----:B------:R-:W-:Y:S01]  /*71b0*/  FFMA.FTZ R174, R251, R183, R40 ;  /* 0x000000b7fbae7223 */ /* 0x000fe20000010028 */
[----:B------:R-:W-:Y:S01]  /*71c0*/  FFMA.FTZ R183, R250, R187, R41 ;  /* 0x000000bbfab77223 */ /* 0x000fe20000010029 */
[----:B------:R-:W-:Y:S01]  /*71d0*/  FFMA.FTZ R185, R196, R173, R37 ;  /* 0x000000adc4b97223 */ /* 0x000fe20000010025 */
[----:B------:R-:W4:Y:S01]  /*71e0*/  LDL R187, [R1+0xdc] ;  /* 0x0000dc0001bb7983 */ /* 0x000f220000100800 */
[----:B------:R-:W-:Y:S01]  /*71f0*/  F2FP.BF16.F32.PACK_AB R173, R182, R184 ;  /* 0x000000b8b6ad723e */ /* 0x000fe200000010ff */
[----:B------:R-:W-:Y:S01]  /*7200*/  FFMA.FTZ R172, R193, R172, R36 ;  /* 0x000000acc1ac7223 */ /* 0x000fe20000010024 */
[----:B------:R-:W-:Y:S01]  /*7210*/  IADD3 R182, R190, 0x20, RZ ;  /* 0x00000020beb67810 */ /* 0x000fe20007ffe0ff */
[----:B------:R-:W-:Y:S01]  /*7220*/  FADD.FTZ R176, -R231, R176 ;  /* 0x000000b0e7b07221 */ /* 0x000fe20000010100 */
[----:B------:R-:W-:Y:S01]  /*7230*/  F2FP.BF16.F32.PACK_AB R174, R183, R174 ;  /* 0x000000aeb7ae723e */ /* 0x000fe200000010ff */
[----:B------:R-:W-:Y:S01]  /*7240*/  FADD.FTZ R26, -R231, R26 ;  /* 0x0000001ae71a7221 */ /* 0x000fe20000010100 */
[----:B------:R-:W-:Y:S01]  /*7250*/  F2FP.BF16.F32.PACK_AB R172, R185, R172 ;  /* 0x000000acb9ac723e */ /* 0x000fe200000010ff */
[----:B------:R-:W-:-:S04]  /*7260*/  IMAD.WIDE.U32 R182, R182, 0x10, R248 ;  /* 0x00000010b6b67825 */ /* 0x000fc800078e00f8 */
[C---:B------:R-:W-:Y:S01]  /*7270*/  FADD.FTZ R27, -R231.reuse, R27 ;  /* 0x0000001be71b7221 */ /* 0x040fe20000010100 */
[C---:B------:R-:W-:Y:S01]  /*7280*/  FADD.FTZ R18, -R231.reuse, R18 ;  /* 0x00000012e7127221 */ /* 0x040fe20000010100 */
[C---:B------:R-:W-:Y:S01]  /*7290*/  FADD.FTZ R20, -R231.reuse, R20 ;  /* 0x00000014e7147221 */ /* 0x040fe20000010100 */
[C---:B------:R-:W-:Y:S01]  /*72a0*/  FADD.FTZ R24, -R231.reuse, R24 ;  /* 0x00000018e7187221 */ /* 0x040fe20000010100 */
[----:B------:R0:W-:Y:S01]  /*72b0*/  STG.E.128 desc[UR4][R182.64], R172 ;  /* 0x000000acb6007986 */ /* 0x0001e2000c101d04 */
[----:B------:R-:W-:-:S03]  /*72c0*/  FADD.FTZ R184, -R231, R207 ;  /* 0x000000cfe7b87221 */ /* 0x000fc60000010100 */
[----:B------:R-:W4:Y:S01]  /*72d0*/  LDL R207, [R1+0x98] ;  /* 0x0000980001cf7983 */ /* 0x000f220000100800 */
[C---:B------:R-:W-:Y:S01]  /*72e0*/  FADD.FTZ R6, -R231.reuse, R6 ;  /* 0x00000006e7067221 */ /* 0x040fe20000010100 */
[C---:B------:R-:W-:Y:S02]  /*72f0*/  FADD.FTZ R5, -R231.reuse, R5 ;  /* 0x00000005e7057221 */ /* 0x040fe40000010100 */
[----:B------:R-:W4:Y:S01]  /*7300*/  LDL R251, [R1+0x5c] ;  /* 0x00005c0001fb7983 */ /* 0x000f220000100800 */
[----:B------:R-:W-:-:S03]  /*7310*/  FADD.FTZ R7, -R231, R7 ;  /* 0x00000007e7077221 */ /* 0x000fc60000010100 */
[----:B------:R-:W4:Y:S01]  /*7320*/  LDL R250, [R1+0x54] ;  /* 0x0000540001fa7983 */ /* 0x000f220000100800 */
[C---:B0-----:R-:W-:Y:S01]  /*7330*/  FADD.FTZ R172, -R231.reuse, R181 ;  /* 0x000000b5e7ac7221 */ /* 0x041fe20000010100 */
[----:B------:R-:W-:-:S03]  /*7340*/  FADD.FTZ R173, -R231, R180 ;  /* 0x000000b4e7ad7221 */ /* 0x000fc60000010100 */
[C---:B------:R-:W-:Y:S01]  /*7350*/  FMUL.FTZ R172, R230.reuse, R172 ;  /* 0x000000ace6ac7220 */ /* 0x040fe20000410000 */
[----:B------:R-:W-:-:S03]  /*7360*/  FMUL.FTZ R173, R230, R173 ;  /* 0x000000ade6ad7220 */ /* 0x000fc60000410000 */
[----:B------:R-:W-:Y:S01]  /*7370*/  FFMA.FTZ R172, R195, R172, R50 ;  /* 0x000000acc3ac7223 */ /* 0x000fe20000010032 */
[----:B------:R-:W-:Y:S01]  /*7380*/  FFMA.FTZ R173, R194, R173, R51 ;  /* 0x000000adc2ad7223 */ /* 0x000fe20000010033 */
[C---:B------:R-:W-:Y:S01]  /*7390*/  FADD.FTZ R180, -R231.reuse, R211 ;  /* 0x000000d3e7b47221 */ /* 0x040fe20000010100 */
[C---:B------:R-:W-:Y:S01]  /*73a0*/  FADD.FTZ R181, -R231.reuse, R210 ;  /* 0x000000d2e7b57221 */ /* 0x040fe20000010100 */
[C---:B------:R-:W-:Y:S01]  /*73b0*/  FADD.FTZ R182, -R231.reuse, R209 ;  /* 0x000000d1e7b67221 */ /* 0x040fe20000010100 */
[----:B------:R-:W-:Y:S01]  /*73c0*/  FADD.FTZ R183, -R231, R208 ;  /* 0x000000d0e7b77221 */ /* 0x000fe20000010100 */
[----:B------:R-:W-:Y:S01]  /*73d0*/  F2FP.BF16.F32.PACK_AB R175, R173, R172 ;  /* 0x000000acadaf723e */ /* 0x000fe200000010ff */
[C---:B------:R-:W-:Y:S01]  /*73e0*/  FADD.FTZ R172, -R231.reuse, R179 ;  /* 0x000000b3e7ac7221 */ /* 0x040fe20000010100 */
[C---:B------:R-:W-:Y:S01]  /*73f0*/  FADD.FTZ R173, -R231.reuse, R178 ;  /* 0x000000b2e7ad7221 */ /* 0x040fe20000010100 */
[C---:B------:R-:W-:Y:S01]  /*7400*/  FADD.FTZ R179, -R231.reuse, R212 ;  /* 0x000000d4e7b37221 */ /* 0x040fe20000010100 */
[C---:B------:R-:W-:Y:S01]  /*7410*/  FADD.FTZ R178, -R231.reuse, R213 ;  /* 0x000000d5e7b27221 */ /* 0x040fe20000010100 */
[----:B------:R-:W4:Y:S04]  /*7420*/  LDL R212, [R1+0x9c] ;  /* 0x00009c0001d47983 */ /* 0x000f280000100800 */
[----:B------:R-:W4:Y:S04]  /*7430*/  LDL R213, [R1+0x94] ;  /* 0x0000940001d57983 */ /* 0x000f280000100800 */
[----:B------:R-:W4:Y:S04]  /*7440*/  LDL R211, [R1+0x84] ;  /* 0x0000840001d37983 */ /* 0x000f280000100800 */
[----:B------:R-:W4:Y:S04]  /*7450*/  LDL R210, [R1+0x8c] ;  /* 0x00008c0001d27983 */ /* 0x000f280000100800 */
[----:B------:R-:W4:Y:S04]  /*7460*/  LDL R209, [R1+0x88] ;  /* 0x0000880001d17983 */ /* 0x000f280000100800 */
[----:B------:R-:W4:Y:S01]  /*7470*/  LDL R208, [R1+0x80] ;  /* 0x0000800001d07983 */ /* 0x000f220000100800 */
[C---:B------:R-:W-:Y:S01]  /*7480*/  FADD.FTZ R174, -R231.reuse, R177 ;  /* 0x000000b1e7ae7221 */ /* 0x040fe20000010100 */
[C---:B------:R-:W-:Y:S01]  /*7490*/  FMUL.FTZ R172, R230.reuse, R172 ;  /* 0x000000ace6ac7220 */ /* 0x040fe20000410000 */
[C---:B------:R-:W-:Y:S01]  /*74a0*/  FMUL.FTZ R176, R230.reuse, R176 ;  /* 0x000000b0e6b07220 */ /* 0x040fe20000410000 */
[C---:B------:R-:W-:Y:S01]  /*74b0*/  FMUL.FTZ R177, R230.reuse, R26 ;  /* 0x0000001ae6b17220 */ /* 0x040fe20000410000 */
[C---:B------:R-:W-:Y:S01]  /*74c0*/  FMUL.FTZ R174, R230.reuse, R174 ;  /* 0x000000aee6ae7220 */ /* 0x040fe20000410000 */
[C---:B------:R-:W-:Y:S01]  /*74d0*/  FMUL.FTZ R173, R230.reuse, R173 ;  /* 0x000000ade6ad7220 */ /* 0x040fe20000410000 */
[----:B------:R-:W-:Y:S01]  /*74e0*/  FMUL.FTZ R27, R230, R27 ;  /* 0x0000001be61b7220 */ /* 0x000fe20000410000 */
[----:B------:R-:W-:-:S02]  /*74f0*/  FADD.FTZ R193, -R231, R217 ;  /* 0x000000d9e7c17221 */ /* 0x000fc40000010100 */
[----:B------:R-:W4:Y:S01]  /*7500*/  LDL R217, [R1+0x90] ;  /* 0x0000900001d97983 */ /* 0x000f220000100800 */
[----:B------:R-:W-:Y:S01]  /*7510*/  FFMA.FTZ R27, R189, R27, R48 ;  /* 0x0000001bbd1b7223 */ /* 0x000fe20000010030 */
[C---:B------:R-:W-:Y:S01]  /*7520*/  FADD.FTZ R189, -R231.reuse, R220 ;  /* 0x000000dce7bd7221 */ /* 0x040fe20000010100 */
[C---:B------:R-:W-:Y:S01]  /*7530*/  FADD.FTZ R185, -R231.reuse, R206 ;  /* 0x000000cee7b97221 */ /* 0x040fe20000010100 */
[----:B------:R-:W4:Y:S01]  /*7540*/  LDL R220, [R1+0x40] ;  /* 0x0000400001dc7983 */ /* 0x000f220000100800 */
[C---:B------:R-:W-:Y:S01]  /*7550*/  FMUL.FTZ R206, R230.reuse, R18 ;  /* 0x00000012e6ce7220 */ /* 0x040fe20000410000 */
        /* <DEDUP_REMOVED lines=17> */
[----:B---3--:R-:W-:Y:S01]  /*7670*/  FFMA.FTZ R26, R192, R172, R44 ;  /* 0x000000acc01a7223 */ /* 0x008fe2000001002c */
[----:B--2---:R-:W-:Y:S01]  /*7680*/  FFMA.FTZ R172, R191, R174, R46 ;  /* 0x000000aebfac7223 */ /* 0x004fe2000001002e */
[----:B------:R-:W-:Y:S01]  /*7690*/  FFMA.FTZ R174, R188, R177, R49 ;  /* 0x000000b1bcae7223 */ /* 0x000fe20000010031 */
[----:B----4-:R-:W-:Y:S01]  /*76a0*/  FFMA.FTZ R177, R186, R173, R45 ;  /* 0x000000adbab17223 */ /* 0x010fe2000001002d */
[----:B------:R-:W-:-:S05]  /*76b0*/  FFMA.FTZ R176, R187, R176, R47 ;  /* 0x000000b0bbb07223 */ /* 0x000fca000001002f */
[----:B------:R-:W-:Y:S02]  /*76c0*/  F2FP.BF16.F32.PACK_AB R173, R176, R172 ;  /* 0x000000acb0ad723e */ /* 0x000fe400000010ff */
[----:B------:R-:W-:Y:S02]  /*76d0*/  F2FP.BF16.F32.PACK_AB R172, R177, R26 ;  /* 0x0000001ab1ac723e */ /* 0x000fe400000010ff */
[----:B------:R-:W-:Y:S02]  /*76e0*/  IADD3 R26, R190, 0x40, RZ ;  /* 0x00000040be1a7810 */ /* 0x000fe40007ffe0ff */
[----:B------:R-:W-:-:S03]  /*76f0*/  F2FP.BF16.F32.PACK_AB R174, R174, R27 ;  /* 0x0000001baeae723e */ /* 0x000fc600000010ff */
[----:B------:R-:W-:-:S04]  /*7700*/  IMAD.WIDE.U32 R26, R26, 0x10, R248 ;  /* 0x000000101a1a7825 */ /* 0x000fc800078e00f8 */
[C---:B------:R-:W-:Y:S01]  /*7710*/  FADD.FTZ R186, -R231.reuse, R223 ;  /* 0x000000dfe7ba7221 */ /* 0x040fe20000010100 */
[C---:B------:R-:W-:Y:S01]  /*7720*/  FADD.FTZ R187, -R231.reuse, R222 ;  /* 0x000000dee7bb7221 */ /* 0x040fe20000010100 */
[C---:B------:R-:W-:Y:S01]  /*7730*/  FADD.FTZ R188, -R231.reuse, R221 ;  /* 0x000000dde7bc7221 */ /* 0x040fe20000010100 */
[C---:B------:R-:W-:Y:S01]  /*7740*/  FADD.FTZ R192, -R231.reuse, R218 ;  /* 0x000000dae7c07221 */ /* 0x040fe20000010100 */
[----:B------:R0:W-:Y:S01]  /*7750*/  STG.E.128 desc[UR4][R26.64], R172 ;  /* 0x000000ac1a007986 */ /* 0x0001e2000c101d04 */
[C---:B------:R-:W-:Y:S01]  /*7760*/  FADD.FTZ R191, -R231.reuse, R219 ;  /* 0x000000dbe7bf7221 */ /* 0x040fe20000010100 */
[C---:B------:R-:W-:Y:S02]  /*7770*/  FADD.FTZ R176, -R231.reuse, R199 ;  /* 0x000000c7e7b07221 */ /* 0x040fe40000010100 */
[----:B------:R-:W2:Y:S04]  /*7780*/  LDL R223, [R1+0x44] ;  /* 0x0000440001df7983 */ /* 0x000ea80000100800 */
[----:B------:R-:W3:Y:S04]  /*7790*/  LDL R222, [R1+0x4c] ;  /* 0x00004c0001de7983 */ /* 0x000ee80000100800 */
[----:B------:R-:W4:Y:S04]  /*77a0*/  LDL R221, [R1+0x48] ;  /* 0x0000480001dd7983 */ /* 0x000f280000100800 */
[----:B------:R-:W4:Y:S01]  /*77b0*/  LDL R218, [R1+0x50] ;  /* 0x0000500001da7983 */ /* 0x000f220000100800 */
[----:B0-----:R-:W-:-:S03]  /*77c0*/  FADD.FTZ R172, -R231, R203 ;  /* 0x000000cbe7ac7221 */ /* 0x001fc60000010100 */
[----:B------:R-:W4:Y:S01]  /*77d0*/  LDL R219, [R1+0x58] ;  /* 0x0000580001db7983 */ /* 0x000f220000100800 */
        /* <DEDUP_REMOVED lines=10> */
[----:B------:R-:W4:Y:S01]  /*7880*/  LDL R207, [R1+0x1c] ;  /* 0x00001c0001cf7983 */ /* 0x000f220000100800 */
[----:B------:R-:W-:-:S03]  /*7890*/  FFMA.FTZ R197, R213, R7, R53 ;  /* 0x00000007d5c57223 */ /* 0x000fc60000010035 */
[----:B------:R-:W4:Y:S01]  /*78a0*/  LDL R212, [R1+0x18] ;  /* 0x0000180001d47983 */ /* 0x000f220000100800 */
[----:B------:R-:W-:-:S03]  /*78b0*/  FFMA.FTZ R3, R211, R3, R57 ;  /* 0x00000003d3037223 */ /* 0x000fc60000010039 */
[----:B------:R-:W4:Y:S01]  /*78c0*/  LDL R213, [R1+0x14] ;  /* 0x0000140001d57983 */ /* 0x000f220000100800 */
[----:B------:R-:W-:-:S03]  /*78d0*/  FFMA.FTZ R6, R210, R0, R59 ;  /* 0x00000000d2067223 */ /* 0x000fc6000001003b */
[----:B------:R-:W4:Y:S01]  /*78e0*/  LDL R211, [R1] ;  /* 0x0000000001d37983 */ /* 0x000f220000100800 */
[----:B------:R-:W-:-:S03]  /*78f0*/  FFMA.FTZ R2, R209, R2, R58 ;  /* 0x00000002d1027223 */ /* 0x000fc6000001003a */
[----:B------:R-:W4:Y:S01]  /*7900*/  LDL R210, [R1+0x8] ;  /* 0x0000080001d27983 */ /* 0x000f220000100800 */
[----:B------:R-:W-:-:S03]  /*7910*/  FFMA.FTZ R4, R208, R4, R56 ;  /* 0x00000004d0047223 */ /* 0x000fc60000010038 */
[----:B------:R-:W4:Y:S04]  /*7920*/  LDL R209, [R1+0xc] ;  /* 0x00000c0001d17983 */ /* 0x000f280000100800 */
[----:B------:R-:W4:Y:S01]  /*7930*/  LDL R208, [R1+0x4] ;  /* 0x0000040001d07983 */ /* 0x000f220000100800 */
[----:B------:R-:W-:Y:S01]  /*7940*/  FADD.FTZ R8, -R231, R8 ;  /* 0x00000008e7087221 */ /* 0x000fe20000010100 */
[----:B------:R-:W-:-:S03]  /*7950*/  F2FP.BF16.F32.PACK_AB R7, R6, R2 ;  /* 0x000000020607723e */ /* 0x000fc600000010ff */
[----:B------:R-:W-:Y:S01]  /*7960*/  FMUL.FTZ R8, R230, R8 ;  /* 0x00000008e6087220 */ /* 0x000fe20000410000 */
[----:B------:R-:W-:Y:S01]  /*7970*/  IADD3 R2, R190, 0x60, RZ ;  /* 0x00000060be027810 */ /* 0x000fe20007ffe0ff */
[----:B------:R-:W-:Y:S02]  /*7980*/  FADD.FTZ R17, -R231, R17 ;  /* 0x00000011e7117221 */ /* 0x000fe40000010100 */
[----:B------:R-:W-:Y:S01]  /*7990*/  FFMA.FTZ R8, R217, R8, R52 ;  /* 0x00000008d9087223 */ /* 0x000fe20000010034 */
        /* <DEDUP_REMOVED lines=8> */
[----:B------:R-:W-:Y:S01]  /*7a20*/  IMAD.WIDE.U32 R2, R2, 0x10, R248 ;  /* 0x0000001002027825 */ /* 0x000fe200078e00f8 */
[----:B------:R-:W-:-:S03]  /*7a30*/  F2FP.BF16.F32.PACK_AB R5, R5, R196 ;  /* 0x000000c40505723e */ /* 0x000fc600000010ff */
[C---:B------:R-:W-:Y:S01]  /*7a40*/  FMUL.FTZ R17, R230.reuse, R17 ;  /* 0x00000011e6117220 */ /* 0x040fe20000410000 */
[----:B------:R-:W-:Y:S01]  /*7a50*/  F2FP.BF16.F32.PACK_AB R4, R197, R8 ;  /* 0x00000008c504723e */ /* 0x000fe200000010ff */
        /* <DEDUP_REMOVED lines=8> */
[----:B------:R0:W-:Y:S01]  /*7ae0*/  STG.E.128 desc[UR4][R2.64], R4 ;  /* 0x0000000402007986 */ /* 0x0001e2000c101d04 */
[----:B------:R-:W-:Y:S01]  /*7af0*/  FFMA.FTZ R16, R250, R16, R61 ;  /* 0x00000010fa107223 */ /* 0x000fe2000001003d */
        /* <DEDUP_REMOVED lines=10> */
[----:B0-----:R-:W-:-:S02]  /*7ba0*/  IADD3 R3, R190, 0x80, RZ ;  /* 0x00000080be037810 */ /* 0x001fc40007ffe0ff */
[C---:B------:R-:W-:Y:S02]  /*7bb0*/  IADD3 R7, R190.reuse, 0x100, RZ ;  /* 0x00000100be077810 */ /* 0x040fe40007ffe0ff */
[----:B------:R-:W-:Y:S01]  /*7bc0*/  IADD3 R6, R190, 0x120, RZ ;  /* 0x00000120be067810 */ /* 0x000fe20007ffe0ff */
[----:B------:R-:W-:-:S04]  /*7bd0*/  IMAD.WIDE.U32 R4, R3, 0x10, R248 ;  /* 0x0000001003047825 */ /* 0x000fc800078e00f8 */
[C---:B------:R-:W-:Y:S01]  /*7be0*/  FADD.FTZ R26, -R231.reuse, R205 ;  /* 0x000000cde71a7221 */ /* 0x040fe20000010100 */
[C---:B------:R-:W-:Y:S01]  /*7bf0*/  FADD.FTZ R27, -R231.reuse, R204 ;  /* 0x000000cce71b7221 */ /* 0x040fe20000010100 */
[C---:B------:R-:W-:Y:S01]  /*7c00*/  FMUL.FTZ R19, R230.reuse, R19 ;  /* 0x00000013e6137220 */ /* 0x040fe20000410000 */
[C---:B------:R-:W-:Y:S01]  /*7c10*/  FMUL.FTZ R22, R230.reuse, R22 ;  /* 0x00000016e6167220 */ /* 0x040fe20000410000 */
[C---:B------:R-:W-:Y:S01]  /*7c20*/  FMUL.FTZ R23, R230.reuse, R23 ;  /* 0x00000017e6177220 */ /* 0x040fe20000410000 */
[C---:B------:R-:W-:Y:S01]  /*7c30*/  FMUL.FTZ R25, R230.reuse, R25 ;  /* 0x00000019e6197220 */ /* 0x040fe20000410000 */
[C---:B------:R-:W-:Y:S01]  /*7c40*/  FMUL.FTZ R177, R230.reuse, R177 ;  /* 0x000000b1e6b17220 */ /* 0x040fe20000410000 */
[C---:B------:R-:W-:Y:S01]  /*7c50*/  FADD.FTZ R174, -R231.reuse, R201 ;  /* 0x000000c9e7ae7221 */ /* 0x040fe20000010100 */
[C---:B------:R-:W-:Y:S01]  /*7c60*/  FADD.FTZ R175, -R231.reuse, R200 ;  /* 0x000000c8e7af7221 */ /* 0x040fe20000010100 */
[C---:B------:R-:W-:Y:S01]  /*7c70*/  FMUL.FTZ R204, R230.reuse, R198 ;  /* 0x000000c6e6cc7220 */ /* 0x040fe20000410000 */
[C---:B------:R-:W-:Y:S01]  /*7c80*/  FMUL.FTZ R205, R230.reuse, R199 ;  /* 0x000000c7e6cd7220 */ /* 0x040fe20000410000 */
        /* <DEDUP_REMOVED lines=26> */
[----:B------:R-:W-:-:S03]  /*7e30*/  IADD3 R2, R190, 0xa0, RZ ;  /* 0x000000a0be027810 */ /* 0x000fc60007ffe0ff */
[----:B------:R-:W-:Y:S02]  /*7e40*/  FFMA.FTZ R0, R131, R0, R107 ;  /* 0x0000000083007223 */ /* 0x000fe4000001006b */
[----:B------:R-:W-:-:S04]  /*7e50*/  IMAD.WIDE.U32 R2, R2, 0x10, R248 ;  /* 0x0000001002027825 */ /* 0x000fc800078e00f8 */
[----:B--2---:R-:W-:Y:S01]  /*7e60*/  FFMA.FTZ R12, R223, R12, R65 ;  /* 0x0000000cdf0c7223 */ /* 0x004fe20000010041 */
[----:B---3--:R-:W-:Y:S01]  /*7e70*/  FFMA.FTZ R10, R222, R10, R67 ;  /* 0x0000000ade0a7223 */ /* 0x008fe20000010043 */
[----:B----4-:R-:W-:Y:S01]  /*7e80*/  FFMA.FTZ R11, R221, R11, R66 ;  /* 0x0000000bdd0b7223 */ /* 0x010fe20000010042 */
[----:B------:R-:W-:Y:S01]  /*7e90*/  FFMA.FTZ R8, R218, R17, R60 ;  /* 0x00000011da087223 */ /* 0x000fe2000001003c */
[----:B------:R-:W-:-:S03]  /*7ea0*/  FFMA.FTZ R17, R219, R15, R62 ;  /* 0x0000000fdb117223 */ /* 0x000fc6000001003e */
[----:B------:R-:W-:Y:S02]  /*7eb0*/  F2FP.BF16.F32.PACK_AB R15, R10, R11 ;  /* 0x0000000b0a0f723e */ /* 0x000fe400000010ff */
[----:B------:R-:W-:Y:S02]  /*7ec0*/  F2FP.BF16.F32.PACK_AB R14, R12, R13 ;  /* 0x0000000d0c0e723e */ /* 0x000fe400000010ff */
[----:B------:R-:W-:Y:S02]  /*7ed0*/  F2FP.BF16.F32.PACK_AB R13, R196, R17 ;  /* 0x00000011c40d723e */ /* 0x000fe400000010ff */
[----:B------:R-:W-:Y:S02]  /*7ee0*/  F2FP.BF16.F32.PACK_AB R12, R16, R8 ;  /* 0x00000008100c723e */ /* 0x000fe400000010ff */
[C---:B------:R-:W-:Y:S02]  /*7ef0*/  IADD3 R10, R190.reuse, 0xc0, RZ ;  /* 0x000000c0be0a7810 */ /* 0x040fe40007ffe0ff */
[----:B------:R-:W-:Y:S01]  /*7f00*/  IADD3 R8, R190, 0xe0, RZ ;  /* 0x000000e0be087810 */ /* 0x000fe20007ffe0ff */
[----:B------:R0:W-:Y:S01]  /*7f10*/  STG.E.128 desc[UR4][R4.64], R12 ;  /* 0x0000000c04007986 */ /* 0x0001e2000c101d04 */
[----:B------:R-:W-:-:S04]  /*7f20*/  IMAD.WIDE.U32 R16, R7, 0x10, R248 ;  /* 0x0000001007107825 */ /* 0x000fc800078e00f8 */
[----:B------:R-:W-:-:S04]  /*7f30*/  IMAD.WIDE.U32 R198, R10, 0x10, R248 ;  /* 0x000000100ac67825 */ /* 0x000fc800078e00f8 */
[----:B------:R-:W-:-:S04]  /*7f40*/  IMAD.WIDE.U32 R196, R8, 0x10, R248 ;  /* 0x0000001008c47825 */ /* 0x000fc800078e00f8 */
[----:B------:R-:W-:Y:S01]  /*7f50*/  FFMA.FTZ R8, R213, R19, R69 ;  /* 0x00000013d5087223 */ /* 0x000fe20000010045 */
[----:B------:R-:W-:-:S04]  /*7f60*/  IMAD.WIDE.U32 R10, R6, 0x10, R248 ;  /* 0x00000010060a7825 */ /* 0x000fc800078e00f8 */
[----:B------:R-:W-:Y:S01]  /*7f70*/  FFMA.FTZ R6, R211, R22, R72 ;  /* 0x00000016d3067223 */ /* 0x000fe20000010048 */
[----:B------:R-:W-:Y:S01]  /*7f80*/  FFMA.FTZ R7, R210, R20, R74 ;  /* 0x00000014d2077223 */ /* 0x000fe2000001004a */
[----:B0-----:R-:W-:Y:S01]  /*7f90*/  FFMA.FTZ R5, R212, R18, R70 ;  /* 0x00000012d4057223 */ /* 0x001fe20000010046 */
        /* <DEDUP_REMOVED lines=50> */
[----:B------:R-:W-:-:S02]  /*82c0*/  F2FP.BF16.F32.PACK_AB R24, R24, R19 ;  /* 0x000000131818723e */ /* 0x000fc400000010ff */
[----:B------:R-:W-:Y:S01]  /*82d0*/  F2FP.BF16.F32.PACK_AB R174, R172, R174 ;  /* 0x000000aeacae723e */ /* 0x000fe200000010ff */
[----:B------:R0:W-:Y:S01]  /*82e0*/  STG.E.128 desc[UR4][R2.64], R4 ;  /* 0x0000000402007986 */ /* 0x0001e2000c101d04 */
[----:B------:R-:W-:Y:S02]  /*82f0*/  F2FP.BF16.F32.PACK_AB R175, R0, R175 ;  /* 0x000000af00af723e */ /* 0x000fe400000010ff */
[----:B------:R-:W-:Y:S02]  /*8300*/  F2FP.BF16.F32.PACK_AB R173, R173, R18 ;  /* 0x00000012adad723e */ /* 0x000fe400000010ff */
[----:B------:R-:W-:Y:S01]  /*8310*/  F2FP.BF16.F32.PACK_AB R172, R176, R8 ;  /* 0x00000008b0ac723e */ /* 0x000fe200000010ff */
[----:B------:R0:W-:Y:S04]  /*8320*/  STG.E.128 desc[UR4][R198.64], R12 ;  /* 0x0000000cc6007986 */ /* 0x0001e8000c101d04 */
[----:B------:R0:W-:Y:S04]  /*8330*/  STG.E.128 desc[UR4][R196.64], R20 ;  /* 0x00000014c4007986 */ /* 0x0001e8000c101d04 */
[----:B------:R0:W-:Y:S04]  /*8340*/  STG.E.128 desc[UR4][R16.64], R24 ;  /* 0x0000001810007986 */ /* 0x0001e8000c101d04 */
[----:B------:R0:W-:Y:S02]  /*8350*/  STG.E.128 desc[UR4][R10.64], R172 ;  /* 0x000000ac0a007986 */ /* 0x0001e4000c101d04 */
.L_x_17173:
[----:B------:R-:W-:Y:S05]  /*8360*/  BSYNC B0 ;  /* 0x0000000000007941 */ /* 0x000fea0003800000 */
.L_x_17172:
[----:B0-----:R-:W0:Y:S02]  /*8370*/  LDC.64 R2, c[0x0][0x210] ;  /* 0x00008400ff027b82 */ /* 0x001e240000000a00 */
[----:B0-----:R-:W-:-:S04]  /*8380*/  LEA R9, R2, R9, 0x2 ;  /* 0x0000000902097211 */ /* 0x001fc800078e10ff */
[----:B------:R-:W-:-:S13]  /*8390*/  ISETP.GE.AND P0, PT, R9, R3, PT ;  /* 0x000000030900720c */ /* 0x000fda0003f06270 */
[----:B------:R-:W-:Y:S05]  /*83a0*/  @!P0 BRA `(.L_x_17174) ;  /* 0xffffff8400c88947 */ /* 0x000fea000383ffff */
[----:B------:R-:W-:Y:S05]  /*83b0*/  EXIT ;  /* 0x000000000000794d */ /* 0x000fea0003800000 */
.L_x_17171:
        /* <DEDUP_REMOVED lines=8> */
.L_x_17176:
[----:B------:R-:W-:Y:S05]  /*8440*/  BSYNC B0 ;  /* 0x0000000000007941 */ /* 0x000fea0003800000 */
.L_x_17175:
        /* <DEDUP_REMOVED lines=9> */
.L_x_17177:
[----:B------:R-:W-:Y:S01]  /*84e0*/  FADD.FTZ R175, R175, R172 ;  /* 0x000000acafaf7221 */ /* 0x000fe20000010000 */
[----:B------:R-:W-:-:S04]  /*84f0*/  HFMA2.MMA R172, -RZ, RZ, 0, 2.384185791015625e-07 ;  /* 0x00000004ffac7435 */ /* 0x000fc800000001ff */
[----:B------:R-:W-:-:S07]  /*8500*/  MOV R231, R175 ;  /* 0x000000af00e77202 */ /* 0x000fce0000000f00 */
[----:B------:R-:W-:Y:S05]  /*8510*/  WARPSYNC.COLLECTIVE R174, `(.L_x_17178) ;  /* 0x00000000ae087348 */ /* 0x000fea0003c00000 */
[----:B------:R0:W1:Y:S02]  /*8520*/  SHFL.BFLY P2, R172, R231, R172, R173 ;  /* 0x0c0000ace7ac7389 */ /* 0x00006400000400ad */
[----:B01----:R-:W-:Y:S01]  /*8530*/  ENDCOLLECTIVE ;  /* 0x000000000000791b */ /* 0x003fe20003800000 */
.L_x_17178:
[----:B------:R-:W-:Y:S01]  /*8540*/  FADD.FTZ R175, R175, R172 ;  /* 0x000000acafaf7221 */ /* 0x000fe20000010000 */
[----:B------:R-:W-:-:S04]  /*8550*/  HFMA2.MMA R172, -RZ, RZ, 0, 4.76837158203125e-07 ;  /* 0x00000008ffac7435 */ /* 0x000fc800000001ff */
[----:B------:R-:W-:-:S07]  /*8560*/  MOV R231, R175 ;  /* 0x000000af00e77202 */ /* 0x000fce0000000f00 */
[----:B------:R-:W-:Y:S05]  /*8570*/  WARPSYNC.COLLECTIVE R174, `(.L_x_17179) ;  /* 0x00000000ae087348 */ /* 0x000fea0003c00000 */
[----:B------:R0:W1:Y:S02]  /*8580*/  SHFL.BFLY P2, R172, R231, R172, R173 ;  /* 0x0c0000ace7ac7389 */ /* 0x00006400000400ad */
[----:B01----:R-:W-:Y:S01]  /*8590*/  ENDCOLLECTIVE ;  /* 0x000000000000791b */ /* 0x003fe20003800000 */
.L_x_17179:
[----:B------:R-:W-:Y:S01]  /*85a0*/  FADD.FTZ R175, R175, R172 ;  /* 0x000000acafaf7221 */ /* 0x000fe20000010000 */
[----:B------:R-:W-:-:S04]  /*85b0*/  HFMA2.MMA R172, -RZ, RZ, 0, 9.5367431640625e-07 ;  /* 0x00000010ffac7435 */ /* 0x000fc800000001ff */
[----:B------:R-:W-:-:S07]  /*85c0*/  MOV R231, R175 ;  /* 0x000000af00e77202 */ /* 0x000fce0000000f00 */
[----:B------:R-:W-:Y:S05]  /*85d0*/  WARPSYNC.COLLECTIVE R174, `(.L_x_17180) ;  /* 0x00000000ae087348 */ /* 0x000fea0003c00000 */
[----:B------:R0:W1:Y:S02]  /*85e0*/  SHFL.BFLY P2, R172, R231, R172, R173 ;  /* 0x0c0000ace7ac7389 */ /* 0x00006400000400ad */
[----:B01----:R-:W-:Y:S01]  /*85f0*/  ENDCOLLECTIVE ;  /* 0x000000000000791b */ /* 0x003fe20003800000 */
.L_x_17180:
        /* <DEDUP_REMOVED lines=168> */
.L_x_17181:
[----:B------:R-:W-:Y:S01]  /*9080*/  FADD.FTZ R230, R230, R172 ;  /* 0x000000ace6e67221 */ /* 0x000fe20000010000 */
[----:B------:R-:W-:-:S04]  /*9090*/  HFMA2.MMA R172, -RZ, RZ, 0, 1.1920928955078125e-07 ;  /* 0x00000002ffac7435 */ /* 0x000fc800000001ff */
[----:B------:R-:W-:-:S07]  /*90a0*/  MOV R231, R230 ;  /* 0x000000e600e77202 */ /* 0x000fce0000000f00 */
[----:B------:R-:W-:Y:S05]  /*90b0*/  WARPSYNC.COLLECTIVE R174, `(.L_x_17182) ;  /* 0x00000000ae087348 */ /* 0x000fea0003c00000 */
[----:B------:R0:W1:Y:S02]  /*90c0*/  SHFL.BFLY P2, R172, R231, R172, R173 ;  /* 0x0c0000ace7ac7389 */ /* 0x00006400000400ad */
[----:B01----:R-:W-:Y:S01]  /*90d0*/  ENDCOLLECTIVE ;  /* 0x000000000000791b */ /* 0x003fe20003800000 */
.L_x_17182:
[----:B------:R-:W-:Y:S01]  /*90e0*/  FADD.FTZ R230, R230, R172 ;  /* 0x000000ace6e67221 */ /* 0x000fe20000010000 */
[----:B------:R-:W-:-:S04]  /*90f0*/  HFMA2.MMA R172, -RZ, RZ, 0, 2.384185791015625e-07 ;  /* 0x00000004ffac7435 */ /* 0x000fc800000001ff */
[----:B------:R-:W-:-:S07]  /*9100*/  MOV R231, R230 ;  /* 0x000000e600e77202 */ /* 0x000fce0000000f00 */
[----:B------:R-:W-:Y:S05]  /*9110*/  WARPSYNC.COLLECTIVE R174, `(.L_x_17183) ;  /* 0x00000000ae087348 */ /* 0x000fea0003c00000 */
[----:B------:R0:W1:Y:S02]  /*9120*/  SHFL.BFLY P2, R172, R231, R172, R173 ;  /* 0x0c0000ace7ac7389 */ /* 0x00006400000400ad */
[----:B01----:R-:W-:Y:S01]  /*9130*/  ENDCOLLECTIVE ;  /* 0x000000000000791b */ /* 0x003fe20003800000 */
.L_x_17183:
[----:B------:R-:W-:Y:S01]  /*9140*/  FADD.FTZ R230, R230, R172 ;  /* 0x000000ace6e67221 */ /* 0x000fe20000010000 */
[----:B------:R-:W-:-:S04]  /*9150*/  HFMA2.MMA R172, -RZ, RZ, 0, 4.76837158203125e-07 ;  /* 0x00000008ffac7435 */ /* 0x000fc800000001ff */
[----:B------:R-:W-:-:S07]  /*9160*/  MOV R231, R230 ;  /* 0x000000e600e77202 */ /* 0x000fce0000000f00 */
[----:B------:R-:W-:Y:S05]  /*9170*/  WARPSYNC.COLLECTIVE R174, `(.L_x_17184) ;  /* 0x00000000ae087348 */ /* 0x000fea0003c00000 */
[----:B------:R0:W1:Y:S02]  /*9180*/  SHFL.BFLY P2, R172, R231, R172, R173 ;  /* 0x0c0000ace7ac7389 */ /* 0x00006400000400ad */
[----:B01----:R-:W-:Y:S01]  /*9190*/  ENDCOLLECTIVE ;  /* 0x000000000000791b */ /* 0x003fe20003800000 */
.L_x_17184:
[----:B------:R-:W-:Y:S01]  /*91a0*/  FADD.FTZ R230, R230, R172 ;  /* 0x000000ace6e67221 */ /* 0x000fe20000010000 */
[----:B------:R-:W-:-:S04]  /*91b0*/  HFMA2.MMA R172, -RZ, RZ, 0, 9.5367431640625e-07 ;  /* 0x00000010ffac7435 */ /* 0x000fc800000001ff */
[----:B------:R-:W-:-:S07]  /*91c0*/  MOV R231, R230 ;  /* 0x000000e600e77202 */ /* 0x000fce0000000f00 */
[----:B------:R-:W-:Y:S05]  /*91d0*/  WARPSYNC.COLLECTIVE R174, `(.L_x_17185) ;  /* 0x00000000ae087348 */ /* 0x000fea0003c00000 */
[----:B------:R0:W1:Y:S02]  /*91e0*/  SHFL.BFLY P2, R172, R231, R172, R173 ;  /* 0x0c0000ace7ac7389 */ /* 0x00006400000400ad */
[----:B01----:R-:W-:Y:S01]  /*91f0*/  ENDCOLLECTIVE ;  /* 0x000000000000791b */ /* 0x003fe20003800000 */
.L_x_17185:
[----:B------:R-:W-:Y:S05]  /*9200*/  BRA `(.L_x_17186) ;  /* 0xffffffd800547947 */ /* 0x000fea000383ffff */
.L_x_17187:
        /* <DEDUP_REMOVED lines=15> */
.L_x_72319:


//--------------------- .text._ZN10layer_norm13ln_fwd_kernelINS_13Kernel_traitsIf13__nv_bfloat16S2_S2_fjLj2560ELj1ELj4ELj1ELj16ENS_18Kernel_traits_baseILj2560EfS2_S2_S2_fjLj128EEEEELb1ELb0ELb0ELb0EEEvNS_9FwdParamsE --------------------------
	.section	.text._ZN10layer_norm13ln_fwd_kernelINS_13Kernel_traitsIf13__nv_bfloat16S2_S2_fjLj2560ELj1ELj4ELj1ELj16ENS_18Kernel_traits_baseILj2560EfS2_S2_S2_fjLj128EEEEELb1ELb0ELb0ELb0EEEvNS_9FwdParamsE,"ax",@progbits
	.align	128
        .global         _ZN10layer_norm13ln_fwd_kernelINS_13Kernel_traitsIf13__nv_bfloat16S2_S2_fjLj2560ELj1ELj4ELj1ELj16ENS_18Kernel_traits_baseILj2560EfS2_S2_S2_fjLj128EEEEELb1ELb0ELb0ELb0EEEvNS_9FwdParamsE
        .type           _ZN10layer_norm13ln_fwd_kernelINS_13Kernel_traitsIf13__nv_bfloat16S2_S2_fjLj2560ELj1ELj4ELj1ELj16ENS_18Kernel_traits_baseILj2560EfS2_S2_S2_fjLj128EEEEELb1ELb0ELb0ELb0EEEvNS_9FwdParamsE,@function
        .size           _ZN10layer_norm13ln_fwd_kernelINS_13Kernel_traitsIf13__nv_bfloat16S2_S2_fjLj2560ELj1ELj4ELj1ELj16ENS_18Kernel_traits_baseILj2560EfS2_S2_S2_fjLj128EEEEELb1ELb0ELb0ELb0EEEvNS_9FwdParamsE,(.L_x_72320 - _ZN10layer_norm13ln_fwd_kernelINS_13Kernel_traitsIf13__nv_bfloat16S2_S2_fjLj2560ELj1ELj4ELj1ELj16ENS_18Kernel_traits_baseILj2560EfS2_S2_S2_fjLj128EEEEELb1ELb0ELb0ELb0EEEvNS_9FwdParamsE)
        .other          _ZN10layer_norm13ln_fwd_kernelINS_13Kernel_traitsIf13__nv_bfloat16S2_S2_fjLj2560ELj1ELj4ELj1ELj16ENS_18Kernel_traits_baseILj2560EfS2_S2_S2_fjLj128EEEEELb1ELb0ELb0ELb0EEEvNS_9FwdParamsE,@"STO_CUDA_ENTRY STV_DEFAULT"
_ZN10layer_norm13ln_fwd_kernelINS_13Kernel_traitsIf13__nv_bfloat16S2_S2_fjLj2560ELj1ELj4ELj1ELj16ENS_18Kernel_traits_baseILj2560EfS2_S2_S2_fjLj128EEEEELb1ELb0ELb0ELb0EEEvNS_9FwdParamsE:
.text._ZN10layer_norm13ln_fwd_kernelINS_13Kernel_traitsIf13__nv_bfloat16S2_S2_fjLj2560ELj1ELj4ELj1ELj16ENS_18Kernel_traits_baseILj2560EfS2_S2_S2_fjLj128EEEEELb1ELb0ELb0ELb0EEEvNS_9FwdParamsE:
        /* <DEDUP_REMOVED lines=17> */
[----:B0-----:R-:W-:-:S05]  /*0110*/  @P0 IMAD.MOV.U32 R7, RZ, RZ, R21 ;  /* 0x000000ffff070224 */ /* 0x001fca00078e0015 */
[----:B------:R-:W3:Y:S01]  /*0120*/  @P0 LDG.E.64 R4, desc[UR4][R6.64] ;  /* 0x0000000406040981 */ /* 0x000ee2000c1e1b00 */
[----:B------:R-:W-:Y:S01]  /*0130*/  LOP3.LUT R19, R19, 0xffffffef, RZ, 0xc0, !PT ;  /* 0xffffffef13137812 */ /* 0x000fe200078ec0ff */
[----:B------:R-:W-:Y:S01]  /*0140*/  BSSY B0, `(.L_x_17188) ;  /* 0x000005b000007945 */ /* 0x000fe20003800000 */
[----:B-1----:R-:W-:Y:S01]  /*0150*/  IMAD R23, R15, UR8, R18 ;  /* 0x000000080f177c24 */ /* 0x002fe2000f8e0212 */
[----:B--2---:R-:W-:Y:S02]  /*0160*/  @P0 R2UR UR6, R2 ;  /* 0x00000000020602ca */ /* 0x004fe400000e0000 */
[----:B------:R-:W-:-:S11]  /*0170*/  @P0 R2UR UR7, R3 ;  /* 0x00000000030702ca */ /* 0x000fd600000e0000 */
[----:B------:R-:W-:Y:S02]  /*0180*/  UIADD3 UR17, UR6, -0x61c88647, URZ ;  /* 0x9e3779b906117890 */ /* 0x000fe4000fffe03f */
[----:B------:R-:W-:Y:S02]  /*0190*/  UIADD3 UR18, UR7, -0x4498517b, URZ ;  /* 0xbb67ae8507127890 */ /* 0x000fe4000fffe03f */
[----:B------:R-:W-:Y:S02]  /*01a0*/  UIADD3 UR19, UR6, 0x3c6ef372, URZ ;  /* 0x3c6ef37206137890 */ /* 0x000fe4000fffe03f */
[----:B------:R-:W-:Y:S01]  /*01b0*/  UIADD3 UR20, UR7, 0x76cf5d0a, URZ ;  /* 0x76cf5d0a07147890 */ /* 0x000fe2000fffe03f */
[----:B---3--:R-:W-:Y:S01]  /*01c0*/  @P0 IADD3 R0, P1, R4, R9, RZ ;  /* 0x0000000904000210 */ /* 0x008fe20007f3e0ff */
[----:B------:R-:W-:Y:S02]  /*01d0*/  UIADD3 UR22, UR7, 0x32370b8f, URZ ;  /* 0x32370b8f07167890 */ /* 0x000fe4000fffe03f */
[----:B------:R-:W-:Y:S01]  /*01e0*/  UIADD3 UR21, UR6, -0x255992d5, URZ ;  /* 0xdaa66d2b06157890 */ /* 0x000fe2000fffe03f */
[----:B------:R-:W-:Y:S01]  /*01f0*/  @P0 IADD3.X R21, RZ, R5, RZ, P1, !PT ;  /* 0x00000005ff150210 */ /* 0x000fe20000ffe4ff */
[----:B------:R-:W-:Y:S01]  /*0200*/  IMAD.WIDE.U32 R4, R23, -0x326172a9, RZ ;  /* 0xcd9e8d5717047825 */ /* 0x000fe200078e00ff */
[----:B------:R-:W-:-:S02]  /*0210*/  UIADD3 UR23, UR6, 0x78dde6e4, URZ ;  /* 0x78dde6e406177890 */ /* 0x000fc4000fffe03f */
[--C-:B------:R-:W-:Y:S01]  /*0220*/  SHF.R.U32.HI R22, RZ, 0x2, R21.reuse ;  /* 0x00000002ff167819 */ /* 0x100fe20000011615 */
[----:B------:R-:W-:Y:S01]  /*0230*/  UIADD3 UR24, UR7, -0x126145ec, URZ ;  /* 0xed9eba1407187890 */ /* 0x000fe2000fffe03f */
[----:B------:R-:W-:Y:S01]  /*0240*/  SHF.R.U64 R21, R0, 0x2, R21 ;  /* 0x0000000200157819 */ /* 0x000fe20000001215 */
[----:B------:R-:W-:Y:S01]  /*0250*/  UIADD3 UR26, UR7, -0x56f99767, URZ ;  /* 0xa9066899071a7890 */ /* 0x000fe2000fffe03f */
[----:B------:R-:W-:Y:S01]  /*0260*/  LOP3.LUT R6, R5, UR6, R22, 0x96, !PT ;  /* 0x0000000605067c12 */ /* 0x000fe2000f8e9616 */
[----:B------:R-:W-:Y:S02]  /*0270*/  UIADD3 UR25, UR6, 0x1715609d, URZ ;  /* 0x1715609d06197890 */ /* 0x000fe4000fffe03f */
[----:B------:R-:W-:Y:S01]  /*0280*/  IMAD.WIDE.U32 R2, R21, -0x2daee0ad, RZ ;  /* 0xd2511f5315027825 */ /* 0x000fe200078e00ff */
[----:B------:R-:W-:Y:S02]  /*0290*/  UIADD3 UR27, UR6, -0x4ab325aa, URZ ;  /* 0xb54cda56061b7890 */ /* 0x000fe4000fffe03f */
[----:B------:R-:W-:Y:S01]  /*02a0*/  UIADD3 UR28, UR7, 0x646e171e, URZ ;  /* 0x646e171e071c7890 */ /* 0x000fe2000fffe03f */
[----:B------:R-:W-:Y:S01]  /*02b0*/  IMAD.WIDE.U32 R6, R6, -0x2daee0ad, RZ ;  /* 0xd2511f5306067825 */ /* 0x000fe200078e00ff */
[----:B------:R-:W-:Y:S01]  /*02c0*/  LOP3.LUT R3, R3, UR7, RZ, 0x3c, !PT ;  /* 0x0000000703037c12 */ /* 0x000fe2000f8e3cff */
[----:B------:R-:W-:-:S02]  /*02d0*/  UIADD3 UR29, UR6, 0x5384540f, URZ ;  /* 0x5384540f061d7890 */ /* 0x000fc4000fffe03f */
[----:B------:R-:W-:Y:S01]  /*02e0*/  UIADD3 UR30, UR7, 0x1fd5c5a3, URZ ;  /* 0x1fd5c5a3071e7890 */ /* 0x000fe2000fffe03f */
[----:B------:R-:W-:Y:S01]  /*02f0*/  LOP3.LUT R8, R7, UR18, R2, 0x96, !PT ;  /* 0x0000001207087c12 */ /* 0x000fe2000f8e9602 */
[----:B------:R-:W-:Y:S01]  /*0300*/  IMAD.WIDE.U32 R2, R3, -0x326172a9, RZ ;  /* 0xcd9e8d5703027825 */ /* 0x000fe200078e00ff */
[----:B------:R-:W-:Y:S02]  /*0310*/  UIADD3 UR31, UR6, -0xe443238, URZ ;  /* 0xf1bbcdc8061f7890 */ /* 0x000fe4000fffe03f */
[----:B------:R-:W-:Y:S01]  /*0320*/  UIADD3 UR32, UR7, -0x24c28bd8, URZ ;  /* 0xdb3d742807207890 */ /* 0x000fe2000fffe03f */
        /* <DEDUP_REMOVED lines=17> */
[----:B------:R-:W-:-:S02]  /*0440*/  LOP3.LUT R20, R2, 0x1f, RZ, 0x3c, !PT ;  /* 0x0000001f02147812 */ /* 0x000fc400078e3cff */
[----:B------:R-:W-:Y:S02]  /*0450*/  LOP3.LUT R4, R7, UR24, R4, 0x96, !PT ;  /* 0x0000001807047c12 */ /* 0x000fe4000f8e9604 */
[----:B------:R-:W-:Y:S02]  /*0460*/  LEA.HI.SX32 R20, R3, R20, 0x1d ;  /* 0x0000001403147211 */ /* 0x000fe400078feaff */
[----:B------:R-:W-:Y:S01]  /*0470*/  LOP3.LUT R12, R9, UR26, R6, 0x96, !PT ;  /* 0x0000001a090c7c12 */ /* 0x000fe2000f8e9606 */
[----:B------:R-:W-:Y:S01]  /*0480*/  IMAD.WIDE.U32 R4, R4, -0x326172a9, RZ ;  /* 0xcd9e8d5704047825 */ /* 0x000fe200078e00ff */
[C---:B------:R-:W-:Y:S02]  /*0490*/  LOP3.LUT P6, RZ, R20.reuse, 0xffffffe0, RZ, 0xc0, !PT ;  /* 0xffffffe014ff7812 */ /* 0x040fe400078cc0ff */
[----:B------:R-:W-:Y:S01]  /*04a0*/  ISETP.GE.U32.AND P5, PT, R20, 0x40, PT ;  /* 0x000000401400780c */ /* 0x000fe20003fa6070 */
[----:B------:R-:W-:Y:S01]  /*04b0*/  IMAD.WIDE.U32 R12, R12, -0x326172a9, RZ ;  /* 0xcd9e8d570c0c7825 */ /* 0x000fe200078e00ff */
[----:B------:R-:W-:-:S02]  /*04c0*/  ISETP.GE.U32.AND P4, PT, R20, 0x60, PT ;  /* 0x000000601400780c */ /* 0x000fc40003f86070 */
[C---:B------:R-:W-:Y:S02]  /*04d0*/  ISETP.GE.U32.AND P3, PT, R20.reuse, 0x80, PT ;  /* 0x000000801400780c */ /* 0x040fe40003f66070 */
[----:B------:R-:W-:Y:S02]  /*04e0*/  ISETP.GE.U32.AND P2, PT, R20, 0xa0, PT ;  /* 0x000000a01400780c */ /* 0x000fe40003f46070 */
[----:B------:R-:W-:Y:S02]  /*04f0*/  LOP3.LUT R10, R5, UR25, R10, 0x96, !PT ;  /* 0x00000019050a7c12 */ /* 0x000fe4000f8e960a */
[----:B------:R-:W-:Y:S02]  /*0500*/  LOP3.LUT R3, R13, UR27, R4, 0x96, !PT ;  /* 0x0000001b0d037c12 */ /* 0x000fe4000f8e9604 */
[----:B------:R-:W-:-:S04]  /*0510*/  @P6 LOP3.LUT R19, R19, 0x10, RZ, 0xfc, !PT ;  /* 0x0000001013136812 */ /* 0x000fc800078efcff */
[----:B------:R-:W-:-:S04]  /*0520*/  LOP3.LUT R19, R19, 0xffffdfff, RZ, 0xc0, !PT ;  /* 0xffffdfff13137812 */ /* 0x000fc800078ec0ff */
        /* <DEDUP_REMOVED lines=28> */
.L_x_17189:
[----:B------:R-:W-:Y:S05]  /*06f0*/  BSYNC B0 ;  /* 0x0000000000007941 */ /* 0x000fea0003800000 */
.L_x_17188:
        /* <DEDUP_REMOVED lines=17> */
[----:B------:R-:W-:-:S07]  /*0810*/  VIADD R2, R2, 0x20 ;  /* 0x0000002002027836 */ /* 0x000fce0000000000 */
.L_x_17191:
[----:B------:R-:W-:Y:S05]  /*0820*/  BSYNC B0 ;  /* 0x0000000000007941 */ /* 0x000fea0003800000 */
.L_x_17190:
        /* <DEDUP_REMOVED lines=18> */
.L_x_17193:
[----:B------:R-:W-:Y:S05]  /*0950*/  BSYNC B0 ;  /* 0x0000000000007941 */ /* 0x000fea0003800000 */
.L_x_17192:
        /* <DEDUP_REMOVED lines=18> */
.L_x_17195:
[----:B------:R-:W-:Y:S05]  /*0a80*/  BSYNC B0 ;  /* 0x0000000000007941 */ /* 0x000fea0003800000 */
.L_x_17194:
        /* <DEDUP_REMOVED lines=18> */
.L_x_17197:
[----:B------:R-:W-:Y:S05]  /*0bb0*/  BSYNC B0 ;  /* 0x0000000000007941 */ /* 0x000fea0003800000 */
.L_x_17196:
[----:B------:R-:W-:Y:S01]  /*0bc0*/  ISETP.GE.U32.AND P0, PT, R20, 0xc0, PT ;  /* 0x000000c01400780c */ /* 0x000fe20003f06070 */
[----:B01234-:R-:W-:Y:S01]  /*0bd0*/  IMAD.WIDE.U32 R4, R10, -0x2daee0ad, RZ ;  /* 0xd2511f530a047825 */ /* 0x01ffe200078e00ff */
        /* <DEDUP_REMOVED lines=25> */
.L_x_17199:
[----:B------:R-:W-:Y:S05]  /*0d70*/  BSYNC B0 ;  /* 0x0000000000007941 */ /* 0x000fea0003800000 */
.L_x_17198:
[----:B------:R-:W-:Y:S01]  /*0d80*/  ISETP.GE.U32.AND P0, PT, R20, 0xe0, PT ;  /* 0x000000e01400780c */ /* 0x000fe20003f06070 */
[----:B0-----:R-:W-:Y:S01]  /*0d90*/  IMAD.WIDE.U32 R4, R3, -0x326172a9, RZ ;  /* 0xcd9e8d5703047825 */ /* 0x001fe200078e00ff */
        /* <DEDUP_REMOVED lines=23> */
[----:B------:R-:W-:-:S07]  /*0f10*/  VIADD R2, R2, 0x20 ;  /* 0x0000002002027836 */ /* 0x000fce0000000000 */
.L_x_17201:
[----:B------:R-:W-:Y:S05]  /*0f20*/  BSYNC B0 ;  /* 0x0000000000007941 */ /* 0x000fea0003800000 */
.L_x_17200:
        /* <DEDUP_REMOVED lines=21> */
.L_x_17203:
[----:B------:R-:W-:Y:S05]  /*1080*/  BSYNC B0 ;  /* 0x0000000000007941 */ /* 0x000fea0003800000 */
.L_x_17202:
[----:B------:R-:W-:Y:S01]  /*1090*/  ISETP.GE.U32.AND P0, PT, R20, 0x120, PT ;  /* 0x000001201400780c */ /* 0x000fe20003f06070 */
[----:B------:R-:W-:Y:S01]  /*10a0*/  BSSY B0, `(.L_x_17204) ;  /* 0x0000015000007945 */ /* 0x000fe20003800000 */
[----:B------:R-:W-:Y:S01]  /*10b0*/  LOP3.LUT R19, R19, 0xffffffbf, RZ, 0xc0, !PT ;  /* 0xffffffbf13137812 */ /* 0x000fe200078ec0ff */
[----:B------:R-:W-:-:S10]  /*10c0*/  IMAD.HI.U32 R11, R12, -0x2daee0ad, RZ ;  /* 0xd2511f530c0b7827 */ /* 0x000fd400078e00ff */
        /* <DEDUP_REMOVED lines=18> */
.L_x_17205:
[----:B------:R-:W-:Y:S05]  /*11f0*/  BSYNC B0 ;  /* 0x0000000000007941 */ /* 0x000fea0003800000 */
.L_x_17204:
[----:B------:R-:W-:Y:S01]  /*1200*/  ISETP.GE.U32.AND P0, PT, R20, 0x140, PT ;  /* 0x000001401400780c */ /* 0x000fe20003f06070 */
[----:B------:R-:W-:Y:S01]  /*1210*/  BSSY B0, `(.L_x_17206) ;  /* 0x0000017000007945 */ /* 0x000fe20003800000 */
[----:B------:R-:W-:-:S11]  /*1220*/  LOP3.LUT R19, R19, 0xffffffdf, RZ, 0xc0, !PT ;  /* 0xffffffdf13137812 */ /* 0x000fd600078ec0ff */
[----:B------:R-:W-:Y:S01]  /*1230*/  @P0 LOP3.LUT R19, R19, 0x20, RZ, 0xfc, !PT ;  /* 0x0000002013130812 */ /* 0x000fe200078efcff */
[----:B------:R-:W-:Y:S06]  /*1240*/  @!P0 BRA `(.L_x_17207) ;  /* 0x00000000004c8947 */ /* 0x000fec0003800000 */
[----:B------:R-:W-:Y:S01]  /*1250*/  ULDC.64 UR8, c[0x0][0x2c8] ;  /* 0x0000b20000087ab9 */ /* 0x000fe20000000a00 */
[----:B012---:R-:W0:Y:S01]  /*1260*/  LDC.64 R8, c[0x0][0x260] ;  /* 0x00009800ff087b82 */ /* 0x007e220000000a00 */
[----:B------:R-:W-:Y:S02]  /*1270*/  ISETP.NE.U32.AND P0, PT, RZ, UR8, PT ;  /* 0x00000008ff007c0c */ /* 0x000fe4000bf05070 */
[----:B------:R-:W-:Y:S02]  /*1280*/  CS2R R62, SRZ ;  /* 0x00000000003e7805 */ /* 0x000fe4000001ff00 */
[----:B------:R-:W-:Y:S02]  /*1290*/  CS2R R60, SRZ ;  /* 0x00000000003c7805 */ /* 0x000fe4000001ff00 */
[----:B------:R-:W-:Y:S02]  /*12a0*/  CS2R R58, SRZ ;  /* 0x00000000003a7805 */ /* 0x000fe4000001ff00 */
[----:B------:R-:W-:-:S02]  /*12b0*/  ISETP.NE.AND.EX P0, PT, RZ, UR9, PT, P0 ;  /* 0x00000009ff007c0c */ /* 0x000fc4000bf05300 */
[----:B------:R-:W-:-:S11]  /*12c0*/  CS2R R56, SRZ ;  /* 0x0000000000387805 */ /* 0x000fd6000001ff00 */
[----:B------:R-:W-:-:S04]  /*12d0*/  @P0 LEA R4, P1, R2, UR8, 0x5 ;  /* 0x0000000802040c11 */ /* 0x000fc8000f8228ff */
[C---:B------:R-:W-:Y:S01]  /*12e0*/  @P0 LEA.HI.X R5, R2.reuse, UR9, RZ, 0x5, P1 ;  /* 0x0000000902050c11 */ /* 0x040fe200088f2cff */
[----:B0-----:R-:W-:-:S04]  /*12f0*/  IMAD.WIDE.U32 R2, R2, 0x20, R8 ;  /* 0x0000002002027825 */ /* 0x001fc800078e0008 */
[----:B------:R3:W5:Y:S04]  /*1300*/  @P0 LDG.E.128 R60, desc[UR4][R4.64] ;  /* 0x00000004043c0981 */ /* 0x000768000c1e1d00 */
[----:B------:R-:W2:Y:S04]  /*1310*/  LDG.E.128 R24, desc[UR4][R2.64+0x10] ;  /* 0x0000100402187981 */ /* 0x000ea8000c1e1d00 */
[----:B------:R-:W4:Y:S04]  /*1320*/  LDG.E.128 R28, desc[UR4][R2.64] ;  /* 0x00000004021c7981 */ /* 0x000f28000c1e1d00 */
[----:B------:R3:W5:Y:S04]  /*1330*/  @P0 LDG.E.128 R56, desc[UR4][R4.64+0x10] ;  /* 0x0000100404380981 */ /* 0x000768000c1e1d00 */
[----:B--2---:R3:W-:Y:S04]  /*1340*/  STL.64 [R1], R24 ;  /* 0x0000001801007387 */ /* 0x0047e80000100a00 */
[----:B------:R3:W-:Y:S04]  /*1350*/  STL.64 [R1+0x8], R26 ;  /* 0x0000081a01007387 */ /* 0x0007e80000100a00 */
[----:B----4-:R3:W-:Y:S04]  /*1360*/  STL.64 [R1+0x10], R28 ;  /* 0x0000101c01007387 */ /* 0x0107e80000100a00 */
[----:B------:R3:W-:Y:S02]  /*1370*/  STL.64 [R1+0x18], R30 ;  /* 0x0000181e01007387 */ /* 0x0007e40000100a00 */
.L_x_17207:
[----:B------:R-:W-:Y:S05]  /*1380*/  BSYNC B0 ;  /* 0x0000000000007941 */ /* 0x000fea0003800000 */
.L_x_17206:
[----:B------:R-:W-:Y:S01]  /*1390*/  ULDC UR8, c[0x0][0x214] ;  /* 0x0000850000087ab9 */ /* 0x000fe20000000800 */
[----:B------:R-:W-:Y:S02]  /*13a0*/  LOP3.LUT R11, R11, UR32, R6, 0x96, !PT ;  /* 0x000000200b0b7c12 */ /* 0x000fe4000f8e9606 */
[----:B------:R-:W-:-:S13]  /*13b0*/  ISETP.GE.AND P0, PT, R18, UR8, PT ;  /* 0x0000000812007c0c */ /* 0x000fda000bf06270 */
[----:B------:R-:W-:Y:S05]  /*13c0*/  @P0 EXIT ;  /* 0x000000000000094d */ /* 0x000fea0003800000 */
[----:B------:R-:W-:Y:S01]  /*13d0*/  IMAD R15, R12, -0x2daee0ad, RZ ;  /* 0xd2511f530c0f7824 */ /* 0x000fe200078e02ff */
[----:B------:R-:W-:Y:S01]  /*13e0*/  ULDC.64 UR8, c[0x0][0x270] ;  /* 0x00009c0000087ab9 */ /* 0x000fe20000000a00 */
[----:B------:R-:W-:Y:S01]  /*13f0*/  IMAD R17, R17, -0x326172a9, RZ ;  /* 0xcd9e8d5711117824 */ /* 0x000fe200078e02ff */
[----:B------:R-:W-:Y:S01]  /*1400*/  BSSY B0, `(.L_x_17208) ;  /* 0x0001f11000007945 */ /* 0x000fe20003800000 */
[C---:B0123--:R-:W-:Y:S01]  /*1410*/  IMAD.HI.U32 R4, R11.reuse, -0x326172a9, RZ ;  /* 0xcd9e8d570b047827 */ /* 0x04ffe200078e00ff */
[----:B------:R-:W-:Y:S01]  /*1420*/  UISETP.NE.U32.AND UP0, UPT, UR8, URZ, UPT ;  /* 0x0000003f0800728c */ /* 0x000fe2000bf05070 */
[----:B------:R-:W-:Y:S01]  /*1430*/  LOP3.LUT R13, R0, 0x3, RZ, 0xc0, !PT ;  /* 0x00000003000d7812 */ /* 0x000fe200078ec0ff */
[----:B------:R-:W-:Y:S01]  /*1440*/  ULDC UR35, c[0x0][0x218] ;  /* 0x0000860000237ab9 */ /* 0x000fe20000000800 */
[----:B------:R-:W-:Y:S01]  /*1450*/  IMAD.HI.U32 R2, R14, -0x2daee0ad, RZ ;  /* 0xd2511f530e027827 */ /* 0x000fe200078e00ff */
[----:B------:R-:W-:Y:S01]  /*1460*/  LOP3.LUT R17, R4, UR33, R17, 0x96, !PT ;  /* 0x0000002104117c12 */ /* 0x000fe2000f8e9611 */
[----:B------:R-:W-:Y:S01]  /*1470*/  ULDC.U8 UR8, c[0x0][0x2a0] ;  /* 0x0000a80000087ab9 */ /* 0x000fe20000000000 */
[----:B------:R-:W-:Y:S01]  /*1480*/  UISETP.NE.AND.EX UP0, UPT, UR9, URZ, UPT, UP0 ;  /* 0x0000003f0900728c */ /* 0x000fe2000bf05300 */
[----:B------:R-:W-:Y:S01]  /*1490*/  IMAD R16, R11, -0x326172a9, RZ ;  /* 0xcd9e8d570b107824 */ /* 0x000fe200078e02ff */
[----:B------:R-:W-:Y:S01]  /*14a0*/  LOP3.LUT R15, R2, UR34, R15, 0x96, !PT ;  /* 0x00000022020f7c12 */ /* 0x000fe2000f8e960f */
[----:B------:R-:W-:Y:S01]  /*14b0*/  IMAD R14, R14, -0x2daee0ad, RZ ;  /* 0xd2511f530e0e7824 */ /* 0x000fe200078e02ff */
[----:B------:R-:W-:Y:S01]  /*14c0*/  ULDC UR16, c[0x0][0x2d8] ;  /* 0x0000b60000107ab9 */ /* 0x000fe20000000800 */
[----:B------:R-:W-:Y:S01]  /*14d0*/  IMAD.MOV.U32 R12, RZ, RZ, RZ ;  /* 0x000000ffff0c7224 */ /* 0x000fe200078e00ff */
[----:B------:R-:W-:Y:S01]  /*14e0*/  UISETP.NE.AND UP1, UPT, UR8, URZ, UPT ;  /* 0x0000003f0800728c */ /* 0x000fe2000bf25270 */
[----:B------:R-:W-:Y:S01]  /*14f0*/  ULDC.64 UR10, c[0x0][0x230] ;  /* 0x00008c00000a7ab9 */ /* 0x000fe20000000a00 */
[----:B------:R-:W-:Y:S01]  /*1500*/  ULDC.64 UR12, c[0x0][0x238] ;  /* 0x00008e00000c7ab9 */ /* 0x000fe20000000a00 */
[----:B------:R-:W-:-:S08]  /*1510*/  ULDC.64 UR14, c[0x0][0x240] ;  /* 0x00009000000e7ab9 */ /* 0x000fd00000000a00 */
.L_x_17810:
        /* <DEDUP_REMOVED lines=9> */
[----:B------:R-:W-:Y:S11]  /*15b0*/  BSSY B1, `(.L_x_17209) ;  /* 0x00002d9000017945 */ /* 0x000ff60003800000 */
[----:B--2---:R-:W-:-:S02]  /*15c0*/  @P0 IMAD.U32 R138, R11, 0x10000, RZ ;  /* 0x000100000b8a0824 */ /* 0x004fc400078e00ff */
[----:B------:R-:W-:-:S05]  /*15d0*/  IMAD R11, R18, UR35, RZ ;  /* 0x00000023120b7c24 */ /* 0x000fca000f8e02ff */
[----:B------:R-:W-:-:S04]  /*15e0*/  SHF.R.S32.HI R92, RZ, 0x1f, R11 ;  /* 0x0000001fff5c7819 */ /* 0x000fc8000001140b */
[----:B------:R-:W-:Y:S02]  /*15f0*/  LEA.HI R11, R92, R11, RZ, 0x3 ;  /* 0x0000000b5c0b7211 */ /* 0x000fe400078f18ff */
[----:B------:R-:W0:Y:S02]  /*1600*/  S2R R92, SR_TID.X ;  /* 0x00000000005c7919 */ /* 0x000e240000002100 */
[----:B0-----:R-:W-:-:S04]  /*1610*/  LOP3.LUT R158, R92, 0x1f, RZ, 0xc0, !PT ;  /* 0x0000001f5c9e7812 */ /* 0x001fc800078ec0ff */
[----:B------:R-:W-:-:S05]  /*1620*/  LEA.HI.SX32 R11, R11, R158, 0x1d ;  /* 0x0000009e0b0b7211 */ /* 0x000fca00078feaff */
[----:B------:R-:W-:Y:S01]  /*1630*/  IMAD.MOV.U32 R139, RZ, RZ, R11 ;  /* 0x000000ffff8b7224 */ /* 0x000fe200078e000b */
[----:B-----5:R-:W-:Y:S06]  /*1640*/  @!P1 BRA `(.L_x_17210) ;  /* 0x0000002c003c9947 */ /* 0x020fec0003800000 */
[----:B------:R-:W-:Y:S01]  /*1650*/  ISETP.NE.U32.AND P0, PT, RZ, UR10, PT ;  /* 0x0000000aff007c0c */ /* 0x000fe2000bf05070 */
[----:B------:R-:W0:Y:S03]  /*1660*/  LDC.64 R44, c[0x0][0x220] ;  /* 0x00008800ff2c7b82 */ /* 0x000e260000000a00 */
[----:B------:R-:W-:-:S13]  /*1670*/  ISETP.NE.AND.EX P0, PT, RZ, UR11, PT, P0 ;  /* 0x0000000bff007c0c */ /* 0x000fda000bf05300 */
[----:B------:R-:W-:-:S04]  /*1680*/  @P0 LEA R24, P1, R11, UR10, 0x4 ;  /* 0x0000000a0b180c11 */ /* 0x000fc8000f8220ff */
[----:B------:R-:W-:Y:S02]  /*1690*/  @P0 LEA.HI.X R25, R11, UR11, RZ, 0x4, P1 ;  /* 0x0000000b0b190c11 */ /* 0x000fe400088f24ff */
[----:B------:R-:W-:-:S03]  /*16a0*/  ISETP.NE.AND P1, PT, R13, 0x1, PT ;  /* 0x000000010d00780c */ /* 0x000fc60003f25270 */
[----:B------:R0:W5:Y:S01]  /*16b0*/  @P0 LDG.E.128 R52, desc[UR4][R24.64] ;  /* 0x0000000418340981 */ /* 0x000162000c1e1d00 */
[----:B------:R-:W-:Y:S01]  /*16c0*/  BSSY B2, `(.L_x_17211) ;  /* 0x000000e000027945 */ /* 0x000fe20003800000 */
[----:B0-----:R-:W-:-:S05]  /*16d0*/  IMAD.WIDE.U32 R24, R11, 0x10, R44 ;  /* 0x000000100b187825 */ /* 0x001fca00078e002c */
[----:B------:R0:W5:Y:S02]  /*16e0*/  LDG.E.128 R92, desc[UR4][R24.64] ;  /* 0x00000004185c7981 */ /* 0x000164000c1e1d00 */
[----:B0-----:R-:W-:Y:S01]  /*16f0*/  IADD3 R24, R13, 0x1, RZ ;  /* 0x000000010d187810 */ /* 0x001fe20007ffe0ff */
        /* <DEDUP_REMOVED lines=9> */
.L_x_17212:
[----:B------:R-:W-:-:S07]  /*1790*/  IMAD.MOV.U32 R10, RZ, RZ, R16 ;  /* 0x000000ffff0a7224 */ /* 0x000fce00078e0010 */
.L_x_17213:
[----:B------:R-:W-:Y:S05]  /*17a0*/  BSYNC B2 ;  /* 0x0000000000027941 */ /* 0x000fea0003800000 */
.L_x_17211:
        /* <DEDUP_REMOVED lines=16> */
.L_x_17217:
[----:B------:R-:W-:Y:S05]  /*18b0*/  BSYNC B3 ;  /* 0x0000000000037941 */ /* 0x000fea0003800000 */
.L_x_17216:
        /* <DEDUP_REMOVED lines=41> */
[----:B------:R-:W-:-:S11]  /*1b50*/  HFMA2.MMA R24, -RZ, RZ, 0, 0 ;  /* 0x00000000ff187435 */ /* 0x000fd600000001ff */
.L_x_17215:
[----:B------:R-:W-:Y:S05]  /*1b60*/  BSYNC B2 ;  /* 0x0000000000027941 */ /* 0x000fea0003800000 */
.L_x_17214:
[----:B------:R-:W0:Y:S01]  /*1b70*/  LDC R156, c[0x0][0x294] ;  /* 0x0000a500ff9c7b82 */ /* 0x000e220000000800 */
[----:B------:R-:W-:Y:S01]  /*1b80*/  I2FP.F32.U32 R10, R10 ;  /* 0x0000000a000a7245 */ /* 0x000fe20000201000 */
[----:B------:R-:W-:Y:S01]  /*1b90*/  IMAD.MOV.U32 R139, RZ, RZ, 0x2f800000 ;  /* 0x2f800000ff8b7424 */ /* 0x000fe200078e00ff */
[----:B------:R-:W-:Y:S01]  /*1ba0*/  LOP3.LUT R19, R19, 0xfffffffb, RZ, 0xc0, !PT ;  /* 0xfffffffb13137812 */ /* 0x000fe200078ec0ff */
[----:B------:R-:W-:Y:S01]  /*1bb0*/  BSSY B2, `(.L_x_17218) ;  /* 0x0000018000027945 */ /* 0x000fe20003800000 */
[----:B-----5:R-:W-:Y:S01]  /*1bc0*/  @P0 SHF.L.U32 R13, R52, 0x10, RZ ;  /* 0x00000010340d0819 */ /* 0x020fe200000006ff */
[----:B------:R-:W-:Y:S01]  /*1bd0*/  FFMA.FTZ R10, R10, R139, 1.1641532182693481445e-10 ;  /* 0x2f0000000a0a7423 */ /* 0x000fe2000001008b */
[----:B------:R-:W-:Y:S01]  /*1be0*/  VIADD R25, R24, 0x1 ;  /* 0x0000000118197836 */ /* 0x000fe20000000000 */
[----:B------:R-:W1:Y:S03]  /*1bf0*/  LDC R128, c[0x0][0x298] ;  /* 0x0000a600ff807b82 */ /* 0x000e660000000800 */
[----:B0-----:R-:W-:Y:S01]  /*1c00*/  FSETP.GTU.FTZ.AND P1, PT, R10, R156, PT ;  /* 0x0000009c0a00720b */ /* 0x001fe20003f3c000 */
[----:B------:R-:W-:-:S04]  /*1c10*/  IMAD.U32 R10, R92, 0x10000, RZ ;  /* 0x000100005c0a7824 */ /* 0x000fc800078e00ff */
[----:B------:R-:W-:-:S04]  /*1c20*/  FMUL.FTZ R10, R10, R138 ;  /* 0x0000008a0a0a7220 */ /* 0x000fc80000410000 */
[----:B-1----:R-:W-:-:S04]  /*1c30*/  FMUL.FTZ R10, R10, R128 ;  /* 0x000000800a0a7220 */ /* 0x002fc80000410000 */
[----:B------:R-:W-:Y:S02]  /*1c40*/  @P1 LOP3.LUT R19, R19, 0x4, RZ, 0xfc, !PT ;  /* 0x0000000413131812 */ /* 0x000fe400078efcff */
[----:B------:R-:W-:Y:S02]  /*1c50*/  FSEL R10, R10, RZ, !P1 ;  /* 0x000000ff0a0a7208 */ /* 0x000fe40004800000 */
[----:B------:R-:W-:-:S03]  /*1c60*/  ISETP.NE.AND P1, PT, R24, 0x1, PT ;  /* 0x000000011800780c */ /* 0x000fc60003f25270 */
[----:B------:R-:W-:Y:S01]  /*1c70*/  @P0 FADD.FTZ R10, R13, R10 ;  /* 0x0000000a0d0a0221 */ /* 0x000fe20000010000 */
[----:B------:R-:W-:-:S09]  /*1c80*/  PRMT R13, R92, 0x7632, R13 ;  /* 0x000076325c0d7816 */ /* 0x000fd2000000000d */
        /* <DEDUP_REMOVED lines=9> */
.L_x_17219:
[----:B------:R-:W-:-:S07]  /*1d20*/  IMAD.MOV.U32 R44, RZ, RZ, R16 ;  /* 0x000000ffff2c7224 */ /* 0x000fce00078e0010 */
.L_x_17220:
[----:B------:R-:W-:Y:S05]  /*1d30*/  BSYNC B2 ;  /* 0x0000000000027941 */ /* 0x000fea0003800000 */
.L_x_17218:
        /* <DEDUP_REMOVED lines=16> */
.L_x_17224:
[----:B------:R-:W-:Y:S05]  /*1e40*/  BSYNC B3 ;  /* 0x0000000000037941 */ /* 0x000fea0003800000 */
.L_x_17223:
        /* <DEDUP_REMOVED lines=40> */
[----:B------:R-:W-:-:S05]  /*20d0*/  IMAD.WIDE.U32 R16, R17, -0x326172a9, RZ ;  /* 0xcd9e8d5711107825 */ /* 0x000fca00078e00ff */
[----:B------:R-:W-:-:S07]  /*20e0*/  LOP3.LUT R17, R17, UR33, R24, 0x96, !PT ;  /* 0x0000002111117c12 */ /* 0x000fce000f8e9618 */
.L_x_17222:
[----:B------:R-:W-:Y:S05]  /*20f0*/  BSYNC B2 ;  /* 0x0000000000027941 */ /* 0x000fea0003800000 */
.L_x_17221:
        /* <DEDUP_REMOVED lines=11> */
[----:B------:R-:W-:-:S05]  /*21b0*/  @P0 SHF.L.U32 R13, R13, 0x10, RZ ;  /* 0x000000100d0d0819 */ /* 0x000fca00000006ff */
[----:B------:R-:W-:Y:S01]  /*21c0*/  @P1 LOP3.LUT R19, R19, 0x2, RZ, 0xfc, !PT ;  /* 0x0000000213131812 */ /* 0x000fe200078efcff */
[----:B------:R-:W-:Y:S01]  /*21d0*/  @P0 FADD.FTZ R24, R13, R24 ;  /* 0x000000180d180221 */ /* 0x000fe20000010000 */
        /* <DEDUP_REMOVED lines=10> */
.L_x_17226:
[----:B------:R-:W-:-:S07]  /*2280*/  IMAD.MOV.U32 R13, RZ, RZ, R16 ;  /* 0x000000ffff0d7224 */ /* 0x000fce00078e0010 */
.L_x_17227:
[----:B------:R-:W-:Y:S05]  /*2290*/  BSYNC B2 ;  /* 0x0000000000027941 */ /* 0x000fea0003800000 */
.L_x_17225:
        /* <DEDUP_REMOVED lines=16> */
.L_x_17231:
[----:B------:R-:W-:Y:S05]  /*23a0*/  BSYNC B3 ;  /* 0x0000000000037941 */ /* 0x000fea0003800000 */
.L_x_17230:
        /* <DEDUP_REMOVED lines=41> */
[----:B------:R-:W-:-:S07]  /*2640*/  IMAD.MOV.U32 R44, RZ, RZ, RZ ;  /* 0x000000ffff2c7224 */ /* 0x000fce00078e00ff */
.L_x_17229:
[----:B------:R-:W-:Y:S05]  /*2650*/  BSYNC B2 ;  /* 0x0000000000027941 */ /* 0x000fea0003800000 */
.L_x_17228:
[----:B------:R-:W-:Y:S01]  /*2660*/  I2FP.F32.U32 R13, R13 ;  /* 0x0000000d000d7245 */ /* 0x000fe20000201000 */
[----:B------:R-:W-:Y:S01]  /*2670*/  BSSY B2, `(.L_x_17232) ;  /* 0x0000016000027945 */ /* 0x000fe20003800000 */
[C---:B------:R-:W-:Y:S01]  /*2680*/  ISETP.NE.AND P2, PT, R44.reuse, 0x1, PT ;  /* 0x000000012c00780c */ /* 0x040fe20003f45270 */
[----:B------:R-:W-:Y:S02]  /*2690*/  VIADD R45, R44, 0x1 ;  /* 0x000000012c2d7836 */ /* 0x000fe40000000000 */
        /* <DEDUP_REMOVED lines=8> */
[----:B------:R-:W-:Y:S01]  /*2720*/  PRMT R13, R93, 0x7632, R13 ;  /* 0x000076325d0d7816 */ /* 0x000fe2000000000d */
        /* <DEDUP_REMOVED lines=9> */
.L_x_17233:
[----:B------:R-:W-:-:S07]  /*27c0*/  IMAD.MOV.U32 R92, RZ, RZ, R16 ;  /* 0x000000ffff5c7224 */ /* 0x000fce00078e0010 */
.L_x_17234:
[----:B------:R-:W-:Y:S05]  /*27d0*/  BSYNC B2 ;  /* 0x0000000000027941 */ /* 0x000fea0003800000 */
.L_x_17232:
        /* <DEDUP_REMOVED lines=16> */
.L_x_17238:
[----:B------:R-:W-:Y:S05]  /*28e0*/  BSYNC B3 ;  /* 0x0000000000037941 */ /* 0x000fea0003800000 */
.L_x_17237:
        /* <DEDUP_REMOVED lines=42> */
.L_x_17236:
[----:B------:R-:W-:Y:S05]  /*2b90*/  BSYNC B2 ;  /* 0x0000000000027941 */ /* 0x000fea0003800000 */
.L_x_17235:
        /* <DEDUP_REMOVED lines=22> */
.L_x_17240:
[----:B------:R-:W-:-:S07]  /*2d00*/  IMAD.MOV.U32 R13, RZ, RZ, R16 ;  /* 0x000000ffff0d7224 */ /* 0x000fce00078e0010 */
.L_x_17241:
[----:B------:R-:W-:Y:S05]  /*2d10*/  BSYNC B2 ;  /* 0x0000000000027941 */ /* 0x000fea0003800000 */
.L_x_17239:
        /* <DEDUP_REMOVED lines=16> */
.L_x_17245:
[----:B------:R-:W-:Y:S05]  /*2e20*/  BSYNC B3 ;  /* 0x0000000000037941 */ /* 0x000fea0003800000 */
.L_x_17244:
        /* <DEDUP_REMOVED lines=42> */
.L_x_17243:
[----:B------:R-:W-:Y:S05]  /*30d0*/  BSYNC B2 ;  /* 0x0000000000027941 */ /* 0x000fea0003800000 */
.L_x_17242:
        /* <DEDUP_REMOVED lines=22> */
.L_x_17247:
[----:B------:R-:W-:-:S07]  /*3240*/  IMAD.MOV.U32 R94, RZ, RZ, R16 ;  /* 0x000000ffff5e7224 */ /* 0x000fce00078e0010 */
.L_x_17248:
[----:B------:R-:W-:Y:S05]  /*3250*/  BSYNC B2 ;  /* 0x0000000000027941 */ /* 0x000fea0003800000 */
.L_x_17246:
        /* <DEDUP_REMOVED lines=16> */
.L_x_17252:
[----:B------:R-:W-:Y:S05]  /*3360*/  BSYNC B3 ;  /* 0x0000000000037941 */ /* 0x000fea0003800000 */
.L_x_17251:
        /* <DEDUP_REMOVED lines=42> */
.L_x_17250:
[----:B------:R-:W-:Y:S05]  /*3610*/  BSYNC B2 ;  /* 0x0000000000027941 */ /* 0x000fea0003800000 */
.L_x_17249:
        /* <DEDUP_REMOVED lines=10> */
[----:B------:R-:W-:Y:S01]  /*36c0*/  FSEL R108, R92, RZ, !P4 ;  /* 0x000000ff5c6c7208 */ /* 0x000fe20006000000 */
[----:B------:R-:W-:-:S04]  /*36d0*/  VIADD R92, R93, 0x1 ;  /* 0x000000015d5c7836 */ /* 0x000fc80000000000 */
        /* <DEDUP_REMOVED lines=10> */
.L_x_17254:
[----:B------:R-:W-:-:S07]  /*3780*/  IMAD.MOV.U32 R13, RZ, RZ, R16 ;  /* 0x000000ffff0d7224 */ /* 0x000fce00078e0010 */
.L_x_17255:
[----:B------:R-:W-:Y:S05]  /*3790*/  BSYNC B2 ;  /* 0x0000000000027941 */ /* 0x000fea0003800000 */
.L_x_17253:
        /* <DEDUP_REMOVED lines=16> */
.L_x_17259:
[----:B------:R-:W-:Y:S05]  /*38a0*/  BSYNC B3 ;  /* 0x0000000000037941 */ /* 0x000fea0003800000 */
.L_x_17258:
        /* <DEDUP_REMOVED lines=42> */
.L_x_17257:
[----:B------:R-:W-:Y:S05]  /*3b50*/  BSYNC B2 ;  /* 0x0000000000027941 */ /* 0x000fea0003800000 */
.L_x_17256:
        /* <DEDUP_REMOVED lines=22> */
.L_x_17261:
[----:B------:R-:W-:-:S07]  /*3cc0*/  IMAD.MOV.U32 R94, RZ, RZ, R16 ;  /* 0x000000ffff5e7224 */ /* 0x000fce00078e0010 */
.L_x_17262:
[----:B------:R-:W-:Y:S05]  /*3cd0*/  BSYNC B2 ;  /* 0x0000000000027941 */ /* 0x000fea0003800000 */
.L_x_17260:
        /* <DEDUP_REMOVED lines=19> */
.L_x_17266:
[----:B------:R-:W-:Y:S05]  /*3e10*/  BSYNC B3 ;  /* 0x0000000000037941 */ /* 0x000fea0003800000 */
.L_x_17265:
        /* <DEDUP_REMOVED lines=41> */
[----:B------:R-:W-:-:S07]  /*40b0*/  LOP3.LUT R17, R17, UR33, R92, 0x96, !PT ;  /* 0x0000002111117c12 */ /* 0x000fce000f8e965c */
.L_x_17264:
[----:B------:R-:W-:Y:S05]  /*40c0*/  BSYNC B2 ;  /* 0x0000000000027941 */ /* 0x000fea0003800000 */
.L_x_17263:
[----:B------:R-:W-:Y:S01]  /*40d0*/  I2FP.F32.U32 R93, R94 ;  /* 0x0000005e005d7245 */ /* 0x000fe20000201000 */
[----:B------:R-:W-:Y:S01]  /*40e0*/  IMAD.U32 R95, R95, 0x10000, RZ ;  /* 0x000100005f5f7824 */ /* 0x000fe200078e00ff */
[----:B------:R-:W-:-:S03]  /*40f0*/  @P0 PRMT R92, R55, 0x7632, R92 ;  /* 0x00007632375c0816 */ /* 0x000fc6000000005c */
[----:B------:R-:W-:Y:S01]  /*4100*/  FMUL.FTZ R94, R95, R138 ;  /* 0x0000008a5f5e7220 */ /* 0x000fe20000410000 */
[----:B------:R-:W-:Y:S01]  /*4110*/  FFMA.FTZ R93, R93, R139, 1.1641532182693481445e-10 ;  /* 0x2f0000005d5d7423 */ /* 0x000fe2000001008b */
[----:B------:R-:W-:Y:S02]  /*4120*/  @P0 SHF.L.U32 R92, R92, 0x10, RZ ;  /* 0x000000105c5c0819 */ /* 0x000fe400000006ff */
[----:B------:R-:W-:Y:S02]  /*4130*/  FMUL.FTZ R94, R94, R128 ;  /* 0x000000805e5e7220 */ /* 0x000fe40000410000 */
[----:B------:R-:W-:Y:S02]  /*4140*/  FSETP.GTU.FTZ.AND P6, PT, R93, R156, PT ;  /* 0x0000009c5d00720b */ /* 0x000fe40003fdc000 */
[----:B------:R-:W-:Y:S02]  /*4150*/  F2FP.BF16.F32.PACK_AB R93, R44, R25 ;  /* 0x000000192c5d723e */ /* 0x000fe400000010ff */
[----:B------:R-:W-:-:S02]  /*4160*/  FSEL R128, R94, RZ, !P6 ;  /* 0x000000ff5e807208 */ /* 0x000fc40007000000 */
[----:B------:R-:W-:-:S03]  /*4170*/  F2FP.BF16.F32.PACK_AB R94, R108, R45 ;  /* 0x0000002d6c5e723e */ /* 0x000fc600000010ff */
        /* <DEDUP_REMOVED lines=23> */
[C---:B------:R-:W-:Y:S01]  /*42f0*/  VIADD R139, R11.reuse, 0x20 ;  /* 0x000000200b8b7836 */ /* 0x040fe20000000000 */
[----:B------:R-:W-:Y:S02]  /*4300*/  LOP3.LUT R92, R92, R94, RZ, 0xfc, !PT ;  /* 0x0000005e5c5c7212 */ /* 0x000fe400078efcff */
[----:B------:R-:W-:-:S04]  /*4310*/  LEA R94, P0, R11, UR14, 0x3 ;  /* 0x0000000e0b5e7c11 */ /* 0x000fc8000f8018ff */
[----:B------:R-:W-:-:S05]  /*4320*/  LEA.HI.X R95, R11, UR15, RZ, 0x3, P0 ;  /* 0x0000000f0b5f7c11 */ /* 0x000fca00080f1cff */
[----:B------:R0:W-:Y:S04]  /*4330*/  STG.E.64 desc[UR4][R94.64], R92 ;  /* 0x0000005c5e007986 */ /* 0x0001e8000c101b04 */
.L_x_17210:
[----:B------:R-:W-:Y:S05]  /*4340*/  BSYNC B1 ;  /* 0x0000000000017941 */ /* 0x000fea0003800000 */
.L_x_17209:
[----:B------:R-:W-:Y:S01]  /*4350*/  LOP3.LUT P0, RZ, R19, 0x2000, RZ, 0xc0, !PT ;  /* 0x0000200013ff7812 */ /* 0x000fe2000780c0ff */
[----:B------:R-:W-:-:S12]  /*4360*/  BSSY B1, `(.L_x_17267) ;  /* 0x00002d1000017945 */ /* 0x000fd80003800000 */
[----:B------:R-:W-:Y:S05]  /*4370*/  @!P0 BRA `(.L_x_17268) ;  /* 0x0000002c003c8947 */ /* 0x000fea0003800000 */
[----:B------:R-:W-:Y:S01]  /*4380*/  ISETP.NE.U32.AND P0, PT, RZ, UR10, PT ;  /* 0x0000000aff007c0c */ /* 0x000fe2000bf05070 */
[----:B------:R-:W1:Y:S03]  /*4390*/  LDC.64 R46, c[0x0][0x220] ;  /* 0x00008800ff2e7b82 */ /* 0x000e660000000a00 */
[----:B------:R-:W-:-:S13]  /*43a0*/  ISETP.NE.AND.EX P0, PT, RZ, UR11, PT, P0 ;  /* 0x0000000bff007c0c */ /* 0x000fda000bf05300 */
[----:B------:R-:W-:-:S04]  /*43b0*/  @P0 LEA R26, P1, R139, UR10, 0x4 ;  /* 0x0000000a8b1a0c11 */ /* 0x000fc8000f8220ff */
[----:B------:R-:W-:Y:S02]  /*43c0*/  @P0 LEA.HI.X R27, R139, UR11, RZ, 0x4, P1 ;  /* 0x0000000b8b1b0c11 */ /* 0x000fe400088f24ff */
[----:B------:R-:W-:-:S03]  /*43d0*/  ISETP.NE.AND P1, PT, R13, 0x1, PT ;  /* 0x000000010d00780c */ /* 0x000fc60003f25270 */
[----:B------:R1:W5:Y:S01]  /*43e0*/  @P0 LDG.E.128 R52, desc[UR4][R26.64] ;  /* 0x000000041a340981 */ /* 0x000362000c1e1d00 */
[----:B------:R-:W-:Y:S01]  /*43f0*/  BSSY B2, `(.L_x_17269) ;  /* 0x000000e000027945 */ /* 0x000fe20003800000 */
[----:B-1----:R-:W-:-:S05]  /*4400*/  IMAD.WIDE.U32 R26, R139, 0x10, R46 ;  /* 0x000000108b1a7825 */ /* 0x002fca00078e002e */
[----:B0-----:R0:W5:Y:S02]  /*4410*/  LDG.E.128 R92, desc[UR4][R26.64] ;  /* 0x000000041a5c7981 */ /* 0x001164000c1e1d00 */
[----:B0-----:R-:W-:Y:S01]  /*4420*/  VIADD R26, R13, 0x1 ;  /* 0x000000010d1a7836 */ /* 0x001fe20000000000 */
        /* <DEDUP_REMOVED lines=9> */
.L_x_17270:
[----:B------:R-:W-:-:S07]  /*44c0*/  MOV R9, R16 ;  /* 0x0000001000097202 */ /* 0x000fce0000000f00 */
.L_x_17271:
[----:B------:R-:W-:Y:S05]  /*44d0*/  BSYNC B2 ;  /* 0x0000000000027941 */ /* 0x000fea0003800000 */
.L_x_17269:
        /* <DEDUP_REMOVED lines=16> */
.L_x_17275:
[----:B------:R-:W-:Y:S05]  /*45e0*/  BSYNC B3 ;  /* 0x0000000000037941 */ /* 0x000fea0003800000 */
.L_x_17274:
        /* <DEDUP_REMOVED lines=42> */
.L_x_17273:
[----:B------:R-:W-:Y:S05]  /*4890*/  BSYNC B2 ;  /* 0x0000000000027941 */ /* 0x000fea0003800000 */
.L_x_17272:
[----:B------:R-:W0:Y:S01]  /*48a0*/  LDC R157, c[0x0][0x294] ;  /* 0x0000a500ff9d7b82 */ /* 0x000e220000000800 */
[----:B------:R-:W-:Y:S01]  /*48b0*/  HFMA2.MMA R156, -RZ, RZ, 0.1171875, 0 ;  /* 0x2f800000ff9c7435 */ /* 0x000fe200000001ff */
[----:B------:R-:W-:Y:S01]  /*48c0*/  I2FP.F32.U32 R9, R9 ;  /* 0x0000000900097245 */ /* 0x000fe20000201000 */
[----:B-----5:R-:W-:Y:S01]  /*48d0*/  @P0 IMAD.U32 R13, R52, 0x10000, RZ ;  /* 0x00010000340d0824 */ /* 0x020fe200078e00ff */
[----:B------:R-:W-:Y:S01]  /*48e0*/  LOP3.LUT R19, R19, 0xfffffffb, RZ, 0xc0, !PT ;  /* 0xfffffffb13137812 */ /* 0x000fe200078ec0ff */
[----:B------:R-:W-:Y:S01]  /*48f0*/  BSSY B2, `(.L_x_17276) ;  /* 0x0000017000027945 */ /* 0x000fe20003800000 */
[----:B------:R-:W-:Y:S02]  /*4900*/  IADD3 R27, R26, 0x1, RZ ;  /* 0x000000011a1b7810 */ /* 0x000fe40007ffe0ff */
[----:B------:R-:W1:Y:S03]  /*4910*/  LDC R129, c[0x0][0x298] ;  /* 0x0000a600ff817b82 */ /* 0x000e660000000800 */
[----:B------:R-:W-:-:S05]  /*4920*/  FFMA.FTZ R9, R9, R156, 1.1641532182693481445e-10 ;  /* 0x2f00000009097423 */ /* 0x000fca000001009c */
        /* <DEDUP_REMOVED lines=18> */
.L_x_17277:
[----:B------:R-:W-:-:S07]  /*4a50*/  IMAD.MOV.U32 R46, RZ, RZ, R16 ;  /* 0x000000ffff2e7224 */ /* 0x000fce00078e0010 */
.L_x_17278:
[----:B------:R-:W-:Y:S05]  /*4a60*/  BSYNC B2 ;  /* 0x0000000000027941 */ /* 0x000fea0003800000 */
.L_x_17276:
        /* <DEDUP_REMOVED lines=16> */
.L_x_17282:
[----:B------:R-:W-:Y:S05]  /*4b70*/  BSYNC B3 ;  /* 0x0000000000037941 */ /* 0x000fea0003800000 */
.L_x_17281:
        /* <DEDUP_REMOVED lines=40> */
[----:B------:R-:W-:-:S05]  /*4e00*/  IMAD.WIDE.U32 R16, R17, -0x326172a9, RZ ;  /* 0xcd9e8d5711107825 */ /* 0x000fca00078e00ff */
[----:B------:R-:W-:-:S07]  /*4e10*/  LOP3.LUT R17, R17, UR33, R26, 0x96, !PT ;  /* 0x0000002111117c12 */ /* 0x000fce000f8e961a */
.L_x_17280:
[----:B------:R-:W-:Y:S05]  /*4e20*/  BSYNC B2 ;  /* 0x0000000000027941 */ /* 0x000fea0003800000 */
.L_x_17279:
        /* <DEDUP_REMOVED lines=24> */
.L_x_17284:
[----:B------:R-:W-:-:S07]  /*4fb0*/  IMAD.MOV.U32 R13, RZ, RZ, R16 ;  /* 0x000000ffff0d7224 */ /* 0x000fce00078e0010 */
.L_x_17285:
[----:B------:R-:W-:Y:S05]  /*4fc0*/  BSYNC B2 ;  /* 0x0000000000027941 */ /* 0x000fea0003800000 */
.L_x_17283:
        /* <DEDUP_REMOVED lines=16> */
.L_x_17289:
[----:B------:R-:W-:Y:S05]  /*50d0*/  BSYNC B3 ;  /* 0x0000000000037941 */ /* 0x000fea0003800000 */
.L_x_17288:
        /* <DEDUP_REMOVED lines=42> */
.L_x_17287:
[----:B------:R-:W-:Y:S05]  /*5380*/  BSYNC B2 ;  /* 0x0000000000027941 */ /* 0x000fea0003800000 */
.L_x_17286:
[----:B------:R-:W-:Y:S01]  /*5390*/  I2FP.F32.U32 R13, R13 ;  /* 0x0000000d000d7245 */ /* 0x000fe20000201000 */
[----:B------:R-:W-:Y:S01]  /*53a0*/  BSSY B2, `(.L_x_17290) ;  /* 0x0000016000027945 */ /* 0x000fe20003800000 */
[C---:B------:R-:W-:Y:S02]  /*53b0*/  ISETP.NE.AND P2, PT, R46.reuse, 0x1, PT ;  /* 0x000000012e00780c */ /* 0x040fe40003f45270 */
[----:B------:R-:W-:Y:S01]  /*53c0*/  IADD3 R47, R46, 0x1, RZ ;  /* 0x000000012e2f7810 */ /* 0x000fe20007ffe0ff */
[----:B------:R-:W-:-:S05]  /*53d0*/  FFMA.FTZ R13, R13, R156, 1.1641532182693481445e-10 ;  /* 0x2f0000000d0d7423 */ /* 0x000fca000001009c */
[----:B------:R-:W-:Y:S01]  /*53e0*/  FSETP.GTU.FTZ.AND P1, PT, R13, R157, PT ;  /* 0x0000009d0d00720b */ /* 0x000fe20003f3c000 */
[----:B------:R-:W-:-:S04]  /*53f0*/  IMAD.U32 R13, R93, 0x10000, RZ ;  /* 0x000100005d0d7824 */ /* 0x000fc800078e00ff */
[----:B------:R-:W-:-:S04]  /*5400*/  FMUL.FTZ R13, R13, R138 ;  /* 0x0000008a0d0d7220 */ /* 0x000fc80000410000 */
[----:B------:R-:W-:-:S05]  /*5410*/  FMUL.FTZ R13, R13, R129 ;  /* 0x000000810d0d7220 */ /* 0x000fca0000410000 */
[----:B------:R-:W-:Y:S01]  /*5420*/  FSEL R27, R13, RZ, !P1 ;  /* 0x000000ff0d1b7208 */ /* 0x000fe20004800000 */
[----:B------:R-:W-:-:S04]  /*5430*/  @P0 IMAD.U32 R13, R53, 0x10000, RZ ;  /* 0x00010000350d0824 */ /* 0x000fc800078e00ff */
[----:B------:R-:W-:Y:S01]  /*5440*/  @P0 FADD.FTZ R27, R13, R27 ;  /* 0x0000001b0d1b0221 */ /* 0x000fe20000010000 */
[----:B------:R-:W-:Y:S01]  /*5450*/  PRMT R13, R93, 0x7632, R13 ;  /* 0x000076325d0d7816 */ /* 0x000fe2000000000d */
        /* <DEDUP_REMOVED lines=9> */
.L_x_17291:
[----:B------:R-:W-:-:S07]  /*54f0*/  IMAD.MOV.U32 R92, RZ, RZ, R16 ;  /* 0x000000ffff5c7224 */ /* 0x000fce00078e0010 */
.L_x_17292:
[----:B------:R-:W-:Y:S05]  /*5500*/  BSYNC B2 ;  /* 0x0000000000027941 */ /* 0x000fea0003800000 */
.L_x_17290:
        /* <DEDUP_REMOVED lines=16> */
.L_x_17296:
[----:B------:R-:W-:Y:S05]  /*5610*/  BSYNC B3 ;  /* 0x0000000000037941 */ /* 0x000fea0003800000 */
.L_x_17295:
        /* <DEDUP_REMOVED lines=42> */
.L_x_17294:
[----:B------:R-:W-:Y:S05]  /*58c0*/  BSYNC B2 ;  /* 0x0000000000027941 */ /* 0x000fea0003800000 */
.L_x_17293:
[----:B------:R-:W-:Y:S01]  /*58d0*/  I2FP.F32.U32 R46, R92 ;  /* 0x0000005c002e7245 */ /* 0x000fe20000201000 */
[----:B------:R-:W-:Y:S01]  /*58e0*/  IMAD.U32 R13, R13, 0x10000, RZ ;  /* 0x000100000d0d7824 */ /* 0x000fe200078e00ff */
[C---:B------:R-:W-:Y:S01]  /*58f0*/  ISETP.NE.AND P3, PT, R47.reuse, 0x1, PT ;  /* 0x000000012f00780c */ /* 0x040fe20003f65270 */
        /* <DEDUP_REMOVED lines=19> */
.L_x_17298:
[----:B------:R-:W-:-:S07]  /*5a30*/  IMAD.MOV.U32 R13, RZ, RZ, R16 ;  /* 0x000000ffff0d7224 */ /* 0x000fce00078e0010 */
.L_x_17299:
[----:B------:R-:W-:Y:S05]  /*5a40*/  BSYNC B2 ;  /* 0x0000000000027941 */ /* 0x000fea0003800000 */
.L_x_17297:
        /* <DEDUP_REMOVED lines=16> */
.L_x_17303:
[----:B------:R-:W-:Y:S05]  /*5b50*/  BSYNC B3 ;  /* 0x0000000000037941 */ /* 0x000fea0003800000 */
.L_x_17302:
        /* <DEDUP_REMOVED lines=42> */
.L_x_17301:
[----:B------:R-:W-:Y:S05]  /*5e00*/  BSYNC B2 ;  /* 0x0000000000027941 */ /* 0x000fea0003800000 */
.L_x_17300:
        /* <DEDUP_REMOVED lines=22> */
.L_x_17305:
[----:B------:R-:W-:-:S07]  /*5f70*/  IMAD.MOV.U32 R94, RZ, RZ, R16 ;  /* 0x000000ffff5e7224 */ /* 0x000fce00078e0010 */
.L_x_17306:
[----:B------:R-:W-:Y:S05]  /*5f80*/  BSYNC B2 ;  /* 0x0000000000027941 */ /* 0x000fea0003800000 */
.L_x_17304:
        /* <DEDUP_REMOVED lines=16> */
.L_x_17310:
[----:B------:R-:W-:Y:S05]  /*6090*/  BSYNC B3 ;  /* 0x0000000000037941 */ /* 0x000fea0003800000 */
.L_x_17309:
        /* <DEDUP_REMOVED lines=42> */
.L_x_17308:
[----:B------:R-:W-:Y:S05]  /*6340*/  BSYNC B2 ;  /* 0x0000000000027941 */ /* 0x000fea0003800000 */
.L_x_17307:
        /* <DEDUP_REMOVED lines=9> */
[----:B------:R-:W-:Y:S01]  /*63e0*/  FSEL R110, R92, RZ, !P4 ;  /* 0x000000ff5c6e7208 */ /* 0x000fe20006000000 */
[----:B------:R-:W-:Y:S01]  /*63f0*/  @P0 IMAD.U32 R13, R13, 0x10000, RZ ;  /* 0x000100000d0d0824 */ /* 0x000fe200078e00ff */
[----:B------:R-:W-:-:S03]  /*6400*/  IADD3 R92, R93, 0x1, RZ ;  /* 0x000000015d5c7810 */ /* 0x000fc60007ffe0ff */
        /* <DEDUP_REMOVED lines=10> */
.L_x_17312:
[----:B------:R-:W-:-:S07]  /*64b0*/  IMAD.MOV.U32 R13, RZ, RZ, R16 ;  /* 0x000000ffff0d7224 */ /* 0x000fce00078e0010 */
.L_x_17313:
[----:B------:R-:W-:Y:S05]  /*64c0*/  BSYNC B2 ;  /* 0x0000000000027941 */ /* 0x000fea0003800000 */
.L_x_17311:
        /* <DEDUP_REMOVED lines=16> */
.L_x_17317:
[----:B------:R-:W-:Y:S05]  /*65d0*/  BSYNC B3 ;  /* 0x0000000000037941 */ /* 0x000fea0003800000 */
.L_x_17316:
        /* <DEDUP_REMOVED lines=42> */
.L_x_17315:
[----:B------:R-:W-:Y:S05]  /*6880*/  BSYNC B2 ;  /* 0x0000000000027941 */ /* 0x000fea0003800000 */
.L_x_17314:
        /* <DEDUP_REMOVED lines=22> */
.L_x_17319:
[----:B------:R-:W-:-:S07]  /*69f0*/  IMAD.MOV.U32 R94, RZ, RZ, R16 ;  /* 0x000000ffff5e7224 */ /* 0x000fce00078e0010 */
.L_x_17320:
[----:B------:R-:W-:Y:S05]  /*6a00*/  BSYNC B2 ;  /* 0x0000000000027941 */ /* 0x000fea0003800000 */
.L_x_17318:
        /* <DEDUP_REMOVED lines=19> */
.L_x_17324:
[----:B------:R-:W-:Y:S05]  /*6b40*/  BSYNC B3 ;  /* 0x0000000000037941 */ /* 0x000fea0003800000 */
.L_x_17323:
        /* <DEDUP_REMOVED lines=41> */
[----:B------:R-:W-:-:S07]  /*6de0*/  LOP3.LUT R17, R17, UR33, R92, 0x96, !PT ;  /* 0x0000002111117c12 */ /* 0x000fce000f8e965c */
.L_x_17322:
[----:B------:R-:W-:Y:S05]  /*6df0*/  BSYNC B2 ;  /* 0x0000000000027941 */ /* 0x000fea0003800000 */
.L_x_17321:
[----:B------:R-:W-:Y:S01]  /*6e00*/  I2FP.F32.U32 R93, R94 ;  /* 0x0000005e005d7245 */ /* 0x000fe20000201000 */
[----:B------:R-:W-:Y:S01]  /*6e10*/  IMAD.U32 R95, R95, 0x10000, RZ ;  /* 0x000100005f5f7824 */ /* 0x000fe200078e00ff */
[----:B------:R-:W-:-:S03]  /*6e20*/  @P0 PRMT R92, R55, 0x7632, R92 ;  /* 0x00007632375c0816 */ /* 0x000fc6000000005c */
[----:B------:R-:W-:Y:S01]  /*6e30*/  FMUL.FTZ R94, R95, R138 ;  /* 0x0000008a5f5e7220 */ /* 0x000fe20000410000 */
[----:B------:R-:W-:Y:S01]  /*6e40*/  FFMA.FTZ R93, R93, R156, 1.1641532182693481445e-10 ;  /* 0x2f0000005d5d7423 */ /* 0x000fe2000001009c */
[----:B------:R-:W-:Y:S02]  /*6e50*/  @P0 IMAD.U32 R92, R92, 0x10000, RZ ;  /* 0x000100005c5c0824 */ /* 0x000fe400078e00ff */
        /* <DEDUP_REMOVED lines=27> */
[----:B------:R-:W-:Y:S02]  /*7010*/  LOP3.LUT R93, R93, R157, R95, 0xfe, !PT ;  /* 0x0000009d5d5d7212 */ /* 0x000fe400078efe5f */
[----:B------:R-:W-:Y:S02]  /*7020*/  LOP3.LUT R92, R92, R94, RZ, 0xfc, !PT ;  /* 0x0000005e5c5c7212 */ /* 0x000fe400078efcff */
[----:B------:R-:W-:-:S04]  /*7030*/  LEA R94, P0, R139, UR14, 0x3 ;  /* 0x0000000e8b5e7c11 */ /* 0x000fc8000f8018ff */
[C---:B------:R-:W-:Y:S02]  /*7040*/  LEA.HI.X R95, R139.reuse, UR15, RZ, 0x3, P0 ;  /* 0x0000000f8b5f7c11 */ /* 0x040fe400080f1cff */
[----:B------:R-:W-:-:S03]  /*7050*/  IADD3 R139, R139, 0x20, RZ ;  /* 0x000000208b8b7810 */ /* 0x000fc60007ffe0ff */
[----:B------:R1:W-:Y:S04]  /*7060*/  STG.E.64 desc[UR4][R94.64], R92 ;  /* 0x0000005c5e007986 */ /* 0x0003e8000c101b04 */
.L_x_17268:
[----:B------:R-:W-:Y:S05]  /*7070*/  BSYNC B1 ;  /* 0x0000000000017941 */ /* 0x000fea0003800000 */
.L_x_17267:
[----:B------:R-:W-:Y:S01]  /*7080*/  LOP3.LUT P0, RZ, R19, 0x1000, RZ, 0xc0, !PT ;  /* 0x0000100013ff7812 */ /* 0x000fe2000780c0ff */
[----:B------:R-:W-:-:S12]  /*7090*/  BSSY B1, `(.L_x_17325) ;  /* 0x00002d1000017945 */ /* 0x000fd80003800000 */
[----:B------:R-:W-:Y:S05]  /*70a0*/  @!P0 BRA `(.L_x_17326) ;  /* 0x0000002c003c8947 */ /* 0x000fea0003800000 */
[----:B------:R-:W-:Y:S01]  /*70b0*/  ISETP.NE.U32.AND P0, PT, RZ, UR10, PT ;  /* 0x0000000aff007c0c */ /* 0x000fe2000bf05070 */
[----:B------:R-:W2:Y:S03]  /*70c0*/  LDC.64 R48, c[0x0][0x220] ;  /* 0x00008800ff307b82 */ /* 0x000ea60000000a00 */
[----:B------:R-:W-:-:S13]  /*70d0*/  ISETP.NE.AND.EX P0, PT, RZ, UR11, PT, P0 ;  /* 0x0000000bff007c0c */ /* 0x000fda000bf05300 */
[----:B------:R-:W-:-:S04]  /*70e0*/  @P0 LEA R28, P1, R139, UR10, 0x4 ;  /* 0x0000000a8b1c0c11 */ /* 0x000fc8000f8220ff */
[----:B------:R-:W-:Y:S02]  /*70f0*/  @P0 LEA.HI.X R29, R139, UR11, RZ, 0x4, P1 ;  /* 0x0000000b8b1d0c11 */ /* 0x000fe400088f24ff */
[----:B------:R-:W-:-:S03]  /*7100*/  ISETP.NE.AND P1, PT, R13, 0x1, PT ;  /* 0x000000010d00780c */ /* 0x000fc60003f25270 */
[----:B------:R2:W5:Y:S01]  /*7110*/  @P0 LDG.E.128 R52, desc[UR4][R28.64] ;  /* 0x000000041c340981 */ /* 0x000562000c1e1d00 */
[----:B------:R-:W-:Y:S01]  /*7120*/  BSSY B2, `(.L_x_17327) ;  /* 0x000000e000027945 */ /* 0x000fe20003800000 */
[----:B--2---:R-:W-:-:S05]  /*7130*/  IMAD.WIDE.U32 R28, R139, 0x10, R48 ;  /* 0x000000108b1c7825 */ /* 0x004fca00078e0030 */
[----:B01----:R0:W5:Y:S02]  /*7140*/  LDG.E.128 R92, desc[UR4][R28.64] ;  /* 0x000000041c5c7981 */ /* 0x003164000c1e1d00 */
[----:B0-----:R-:W-:Y:S01]  /*7150*/  VIADD R28, R13, 0x1 ;  /* 0x000000010d1c7836 */ /* 0x001fe20000000000 */
        /* <DEDUP_REMOVED lines=9> */
.L_x_17328:
[----:B------:R-:W-:-:S07]  /*71f0*/  IMAD.MOV.U32 R8, RZ, RZ, R16 ;  /* 0x000000ffff087224 */ /* 0x000fce00078e0010 */
.L_x_17329:
[----:B------:R-:W-:Y:S05]  /*7200*/  BSYNC B2 ;  /* 0x0000000000027941 */ /* 0x000fea0003800000 */
.L_x_17327:
        /* <DEDUP_REMOVED lines=16> */
.L_x_17333:
[----:B------:R-:W-:Y:S05]  /*7310*/  BSYNC B3 ;  /* 0x0000000000037941 */ /* 0x000fea0003800000 */
.L_x_17332:
        /* <DEDUP_REMOVED lines=42> */
.L_x_17331:
[----:B------:R-:W-:Y:S05]  /*75c0*/  BSYNC B2 ;  /* 0x0000000000027941 */ /* 0x000fea0003800000 */
.L_x_17330:
[----:B------:R-:W0:Y:S01]  /*75d0*/  LDC R157, c[0x0][0x294] ;  /* 0x0000a500ff9d7b82 */ /* 0x000e220000000800 */
[----:B------:R-:W-:Y:S01]  /*75e0*/  I2FP.F32.U32 R8, R8 ;  /* 0x0000000800087245 */ /* 0x000fe20000201000 */
[----:B------:R-:W-:Y:S01]  /*75f0*/  IMAD.MOV.U32 R156, RZ, RZ, 0x2f800000 ;  /* 0x2f800000ff9c7424 */ /* 0x000fe200078e00ff */
[----:B------:R-:W-:Y:S01]  /*7600*/  LOP3.LUT R19, R19, 0xfffffffb, RZ, 0xc0, !PT ;  /* 0xfffffffb13137812 */ /* 0x000fe200078ec0ff */
[----:B-----5:R-:W-:Y:S01]  /*7610*/  @P0 IMAD.U32 R13, R52, 0x10000, RZ ;  /* 0x00010000340d0824 */ /* 0x020fe200078e00ff */
[----:B------:R-:W-:Y:S01]  /*7620*/  BSSY B2, `(.L_x_17334) ;  /* 0x0000017000027945 */ /* 0x000fe20003800000 */
[----:B------:R-:W-:Y:S01]  /*7630*/  FFMA.FTZ R8, R8, R156, 1.1641532182693481445e-10 ;  /* 0x2f00000008087423 */ /* 0x000fe2000001009c */
[----:B------:R-:W-:Y:S01]  /*7640*/  VIADD R29, R28, 0x1 ;  /* 0x000000011c1d7836 */ /* 0x000fe20000000000 */
[----:B------:R-:W1:Y:S03]  /*7650*/  LDC R130, c[0x0][0x298] ;  /* 0x0000a600ff827b82 */ /* 0x000e660000000800 */
[----:B0-----:R-:W-:-:S02]  /*7660*/  FSETP.GTU.FTZ.AND P1, PT, R8, R157, PT ;  /* 0x0000009d0800720b */ /* 0x001fc40003f3c000 */
[----:B------:R-:W-:-:S05]  /*7670*/  SHF.L.U32 R8, R92, 0x10, RZ ;  /* 0x000000105c087819 */ /* 0x000fca00000006ff */
[----:B------:R-:W-:-:S04]  /*7680*/  FMUL.FTZ R8, R8, R138 ;  /* 0x0000008a08087220 */ /* 0x000fc80000410000 */
[----:B-1----:R-:W-:Y:S02]  /*7690*/  FMUL.FTZ R8, R8, R130 ;  /* 0x0000008208087220 */ /* 0x002fe40000410000 */
[----:B------:R-:W-:-:S03]  /*76a0*/  @P1 LOP3.LUT R19, R19, 0x4, RZ, 0xfc, !PT ;  /* 0x0000000413131812 */ /* 0x000fc600078efcff */
[----:B------:R-:W-:Y:S02]  /*76b0*/  FSEL R8, R8, RZ, !P1 ;  /* 0x000000ff08087208 */ /* 0x000fe40004800000 */
[----:B------:R-:W-:-:S03]  /*76c0*/  ISETP.NE.AND P1, PT, R28, 0x1, PT ;  /* 0x000000011c00780c */ /* 0x000fc60003f25270 */
[----:B------:R-:W-:Y:S01]  /*76d0*/  @P0 FADD.FTZ R8, R13, R8 ;  /* 0x000000080d080221 */ /* 0x000fe20000010000 */
[----:B------:R-:W-:-:S09]  /*76e0*/  PRMT R13, R92, 0x7632, R13 ;  /* 0x000076325c0d7816 */ /* 0x000fd2000000000d */
        /* <DEDUP_REMOVED lines=9> */
.L_x_17335:
[----:B------:R-:W-:-:S07]  /*7780*/  MOV R48, R16 ;  /* 0x0000001000307202 */ /* 0x000fce0000000f00 */
.L_x_17336:
[----:B------:R-:W-:Y:S05]  /*7790*/  BSYNC B2 ;  /* 0x0000000000027941 */ /* 0x000fea0003800000 */
.L_x_17334:
        /* <DEDUP_REMOVED lines=16> */
.L_x_17340:
[----:B------:R-:W-:Y:S05]  /*78a0*/  BSYNC B3 ;  /* 0x0000000000037941 */ /* 0x000fea0003800000 */
.L_x_17339:
        /* <DEDUP_REMOVED lines=42> */
.L_x_17338:
[----:B------:R-:W-:Y:S05]  /*7b50*/  BSYNC B2 ;  /* 0x0000000000027941 */ /* 0x000fea0003800000 */
.L_x_17337:
        /* <DEDUP_REMOVED lines=24> */
.L_x_17342:
[----:B------:R-:W-:-:S07]  /*7ce0*/  MOV R13, R16 ;  /* 0x00000010000d7202 */ /* 0x000fce0000000f00 */
.L_x_17343:
[----:B------:R-:W-:Y:S05]  /*7cf0*/  BSYNC B2 ;  /* 0x0000000000027941 */ /* 0x000fea0003800000 */
.L_x_17341:
        /* <DEDUP_REMOVED lines=16> */
.L_x_17347:
[----:B------:R-:W-:Y:S05]  /*7e00*/  BSYNC B3 ;  /* 0x0000000000037941 */ /* 0x000fea0003800000 */
.L_x_17346:
        /* <DEDUP_REMOVED lines=42> */
.L_x_17345:
[----:B------:R-:W-:Y:S05]  /*80b0*/  BSYNC B2 ;  /* 0x0000000000027941 */ /* 0x000fea0003800000 */
.L_x_17344:
[----:B------:R-:W-:Y:S01]  /*80c0*/  I2FP.F32.U32 R13, R13 ;  /* 0x0000000d000d7245 */ /* 0x000fe20000201000 */
[----:B------:R-:W-:Y:S01]  /*80d0*/  BSSY B2, `(.L_x_17348) ;  /* 0x0000016000027945 */ /* 0x000fe20003800000 */
[C---:B------:R-:W-:Y:S01]  /*80e0*/  ISETP.NE.AND P2, PT, R48.reuse, 0x1, PT ;  /* 0x000000013000780c */ /* 0x040fe20003f45270 */
[----:B------:R-:W-:Y:S02]  /*80f0*/  VIADD R49, R48, 0x1 ;  /* 0x0000000130317836 */ /* 0x000fe40000000000 */
        /* <DEDUP_REMOVED lines=18> */
.L_x_17349:
[----:B------:R-:W-:-:S07]  /*8220*/  MOV R92, R16 ;  /* 0x00000010005c7202 */ /* 0x000fce0000000f00 */
.L_x_17350:
[----:B------:R-:W-:Y:S05]  /*8230*/  BSYNC B2 ;  /* 0x0000000000027941 */ /* 0x000fea0003800000 */
.L_x_17348:
        /* <DEDUP_REMOVED lines=16> */
.L_x_17354:
[----:B------:R-:W-:Y:S05]  /*8340*/  BSYNC B3 ;  /* 0x0000000000037941 */ /* 0x000fea0003800000 */
.L_x_17353:
        /* <DEDUP_REMOVED lines=42> */
.L_x_17352:
[----:B------:R-:W-:Y:S05]  /*85f0*/  BSYNC B2 ;  /* 0x0000000000027941 */ /* 0x000fea0003800000 */
.L_x_17351:
        /* <DEDUP_REMOVED lines=22> */
.L_x_17356:
[----:B------:R-:W-:-:S07]  /*8760*/  MOV R13, R16 ;  /* 0x00000010000d7202 */ /* 0x000fce0000000f00 */
.L_x_17357:
[----:B------:R-:W-:Y:S05]  /*8770*/  BSYNC B2 ;  /* 0x0000000000027941 */ /* 0x000fea0003800000 */
.L_x_17355:
        /* <DEDUP_REMOVED lines=16> */
.L_x_17361:
[----:B------:R-:W-:Y:S05]  /*8880*/  BSYNC B3 ;  /* 0x0000000000037941 */ /* 0x000fea0003800000 */
.L_x_17360:
        /* <DEDUP_REMOVED lines=42> */
.L_x_17359:
[----:B------:R-:W-:Y:S05]  /*8b30*/  BSYNC B2 ;  /* 0x0000000000027941 */ /* 0x000fea0003800000 */
.L_x_17358:
        /* <DEDUP_REMOVED lines=22> */
.L_x_17363:
[----:B------:R-:W-:-:S07]  /*8ca0*/  MOV R94, R16 ;  /* 0x00000010005e7202 */ /* 0x000fce0000000f00 */
.L_x_17364:
[----:B------:R-:W-:Y:S05]  /*8cb0*/  BSYNC B2 ;  /* 0x0000000000027941 */ /* 0x000fea0003800000 */
.L_x_17362:
        /* <DEDUP_REMOVED lines=16> */
.L_x_17368:
[----:B------:R-:W-:Y:S05]  /*8dc0*/  BSYNC B3 ;  /* 0x0000000000037941 */ /* 0x000fea0003800000 */
.L_x_17367:
        /* <DEDUP_REMOVED lines=42> */
.L_x_17366:
[----:B------:R-:W-:Y:S05]  /*9070*/  BSYNC B2 ;  /* 0x0000000000027941 */ /* 0x000fea0003800000 */
.L_x_17365:
        /* <DEDUP_REMOVED lines=10> */
[----:B------:R-:W-:Y:S02]  /*9120*/  @P0 IMAD.U32 R13, R13, 0x10000, RZ ;  /* 0x000100000d0d0824 */ /* 0x000fe400078e00ff */
        /* <DEDUP_REMOVED lines=11> */
.L_x_17370:
[----:B------:R-:W-:-:S07]  /*91e0*/  MOV R13, R16 ;  /* 0x00000010000d7202 */ /* 0x000fce0000000f00 */
.L_x_17371:
[----:B------:R-:W-:Y:S05]  /*91f0*/  BSYNC B2 ;  /* 0x0000000000027941 */ /* 0x000fea0003800000 */
.L_x_17369:
        /* <DEDUP_REMOVED lines=16> */
.L_x_17375:
[----:B------:R-:W-:Y:S05]  /*9300*/  BSYNC B3 ;  /* 0x0000000000037941 */ /* 0x000fea0003800000 */
.L_x_17374:
        /* <DEDUP_REMOVED lines=42> */
.L_x_17373:
[----:B------:R-:W-:Y:S05]  /*95b0*/  BSYNC B2 ;  /* 0x0000000000027941 */ /* 0x000fea0003800000 */
.L_x_17372:
        /* <DEDUP_REMOVED lines=22> */
.L_x_17377:
[----:B------:R-:W-:-:S07]  /*9720*/  MOV R94, R16 ;  /* 0x00000010005e7202 */ /* 0x000fce0000000f00 */
.L_x_17378:
[----:B------:R-:W-:Y:S05]  /*9730*/  BSYNC B2 ;  /* 0x0000000000027941 */ /* 0x000fea0003800000 */
.L_x_17376:
        /* <DEDUP_REMOVED lines=8> */
[----:B------:R-:W-:Y:S01]  /*97c0*/  VIADD R22, R22, 0x1 ;  /* 0x0000000116167836 */ /* 0x000fe20000000000 */
[----:B------:R-:W-:-:S04]  /*97d0*/  LOP3.LUT R19, R19, 0xffffbfff, RZ, 0xc0, !PT ;  /* 0xffffbfff13137812 */ /* 0x000fc800078ec0ff */
[----:B------:R-:W-:Y:S02]  /*97e0*/  ISETP.NE.AND P6, PT, R22, RZ, PT ;  /* 0x000000ff1600720c */ /* 0x000fe40003fc5270 */
[----:B------:R-:W-:-:S11]  /*97f0*/  @P0 LOP3.LUT R19, R19, 0x4000, RZ, 0xfc, !PT ;  /* 0x0000400013130812 */ /* 0x000fd600078efcff */
[----:B------:R-:W-:Y:S01]  /*9800*/  @!P6 IADD3 R23, R23, 0x1, RZ ;  /* 0x000000011717e810 */ /* 0x000fe20007ffe0ff */
[----:B------:R-:W-:Y:S02]  /*9810*/  @!P6 VIADD R13, R12, 0x1 ;  /* 0x000000010c0de836 */ /* 0x000fe40000000000 */
[----:B------:R-:W-:Y:S01]  /*9820*/  @!P6 IMAD.MOV.U32 R22, RZ, RZ, RZ ;  /* 0x000000ffff16e224 */ /* 0x000fe200078e00ff */
[----:B------:R-:W-:-:S13]  /*9830*/  ISETP.NE.AND P0, PT, R23, RZ, !P6 ;  /* 0x000000ff1700720c */ /* 0x000fda0007705270 */
[----:B------:R-:W-:Y:S01]  /*9840*/  @P0 IMAD.MOV R13, RZ, RZ, R12 ;  /* 0x000000ffff0d0224 */ /* 0x000fe200078e020c */
[----:B------:R-:W-:-:S04]  /*9850*/  LOP3.LUT P0, RZ, R19, 0x4000, RZ, 0xc0, !PT ;  /* 0x0000400013ff7812 */ /* 0x000fc8000780c0ff */
[----:B------:R-:W-:-:S09]  /*9860*/  @!P6 MOV R12, R13 ;  /* 0x0000000d000ce202 */ /* 0x000fd20000000f00 */
.L_x_17382:
[----:B------:R-:W-:Y:S05]  /*9870*/  BSYNC B3 ;  /* 0x0000000000037941 */ /* 0x000fea0003800000 */
.L_x_17381:
        /* <DEDUP_REMOVED lines=42> */
.L_x_17380:
[----:B------:R-:W-:Y:S05]  /*9b20*/  BSYNC B2 ;  /* 0x0000000000027941 */ /* 0x000fea0003800000 */
.L_x_17379:
[----:B------:R-:W-:Y:S02]  /*9b30*/  SHF.L.U32 R95, R95, 0x10, RZ ;  /* 0x000000105f5f7819 */ /* 0x000fe400000006ff */
[----:B------:R-:W-:Y:S02]  /*9b40*/  I2FP.F32.U32 R93, R94 ;  /* 0x0000005e005d7245 */ /* 0x000fe40000201000 */
[----:B------:R-:W-:Y:S01]  /*9b50*/  @P0 PRMT R92, R55, 0x7632, R92 ;  /* 0x00007632375c0816 */ /* 0x000fe2000000005c */
[----:B------:R-:W-:Y:S02]  /*9b60*/  FMUL.FTZ R94, R95, R138 ;  /* 0x0000008a5f5e7220 */ /* 0x000fe40000410000 */
[----:B------:R-:W-:Y:S02]  /*9b70*/  FFMA.FTZ R93, R93, R156, 1.1641532182693481445e-10 ;  /* 0x2f0000005d5d7423 */ /* 0x000fe4000001009c */
[----:B------:R-:W-:Y:S01]  /*9b80*/  FMUL.FTZ R94, R94, R130 ;  /* 0x000000825e5e7220 */ /* 0x000fe20000410000 */
[----:B------:R-:W-:-:S02]  /*9b90*/  @P0 IMAD.U32 R92, R92, 0x10000, RZ ;  /* 0x000100005c5c0824 */ /* 0x000fc400078e00ff */
[----:B------:R-:W-:Y:S02]  /*9ba0*/  FSETP.GTU.FTZ.AND P6, PT, R93, R157, PT ;  /* 0x0000009d5d00720b */ /* 0x000fe40003fdc000 */
[----:B------:R-:W-:Y:S02]  /*9bb0*/  F2FP.BF16.F32.PACK_AB R93, R48, R29 ;  /* 0x0000001d305d723e */ /* 0x000fe400000010ff */
[----:B------:R-:W-:Y:S02]  /*9bc0*/  FSEL R130, R94, RZ, !P6 ;  /* 0x000000ff5e827208 */ /* 0x000fe40007000000 */
        /* <DEDUP_REMOVED lines=26> */
[C---:B------:R-:W-:Y:S01]  /*9d70*/  LEA.HI.X R95, R139.reuse, UR15, RZ, 0x3, P0 ;  /* 0x0000000f8b5f7c11 */ /* 0x040fe200080f1cff */
[----:B------:R-:W-:-:S04]  /*9d80*/  VIADD R139, R139, 0x20 ;  /* 0x000000208b8b7836 */ /* 0x000fc80000000000 */
[----:B------:R2:W-:Y:S04]  /*9d90*/  STG.E.64 desc[UR4][R94.64], R92 ;  /* 0x0000005c5e007986 */ /* 0x0005e8000c101b04 */
.L_x_17326:
[----:B------:R-:W-:Y:S05]  /*9da0*/  BSYNC B1 ;  /* 0x0000000000017941 */ /* 0x000fea0003800000 */
.L_x_17325:
[----:B------:R-:W-:Y:S01]  /*9db0*/  LOP3.LUT P0, RZ, R19, 0x800, RZ, 0xc0, !PT ;  /* 0x0000080013ff7812 */ /* 0x000fe2000780c0ff */
[----:B------:R-:W-:-:S12]  /*9dc0*/  BSSY B1, `(.L_x_17383) ;  /* 0x00002d1000017945 */ /* 0x000fd80003800000 */
[----:B------:R-:W-:Y:S05]  /*9dd0*/  @!P0 BRA `(.L_x_17384) ;  /* 0x0000002c003c8947 */ /* 0x000fea0003800000 */
[----:B------:R-:W-:Y:S01]  /*9de0*/  ISETP.NE.U32.AND P0, PT, RZ, UR10, PT ;  /* 0x0000000aff007c0c */ /* 0x000fe2000bf05070 */
[----:B------:R-:W3:Y:S03]  /*9df0*/  LDC.64 R50, c[0x0][0x220] ;  /* 0x00008800ff327b82 */ /* 0x000ee60000000a00 */
[----:B------:R-:W-:-:S13]  /*9e00*/  ISETP.NE.AND.EX P0, PT, RZ, UR11, PT, P0 ;  /* 0x0000000bff007c0c */ /* 0x000fda000bf05300 */
[----:B------:R-:W-:-:S04]  /*9e10*/  @P0 LEA R30, P1, R139, UR10, 0x4 ;  /* 0x0000000a8b1e0c11 */ /* 0x000fc8000f8220ff */
[----:B------:R-:W-:Y:S02]  /*9e20*/  @P0 LEA.HI.X R31, R139, UR11, RZ, 0x4, P1 ;  /* 0x0000000b8b1f0c11 */ /* 0x000fe400088f24ff */
[----:B------:R-:W-:-:S03]  /*9e30*/  ISETP.NE.AND P1, PT, R13, 0x1, PT ;  /* 0x000000010d00780c */ /* 0x000fc60003f25270 */
[----:B------:R3:W5:Y:S01]  /*9e40*/  @P0 LDG.E.128 R52, desc[UR4][R30.64] ;  /* 0x000000041e340981 */ /* 0x000762000c1e1d00 */
[----:B------:R-:W-:Y:S01]  /*9e50*/  BSSY B2, `(.L_x_17385) ;  /* 0x000000e000027945 */ /* 0x000fe20003800000 */
[----:B---3--:R-:W-:-:S05]  /*9e60*/  IMAD.WIDE.U32 R30, R139, 0x10, R50 ;  /* 0x000000108b1e7825 */ /* 0x008fca00078e0032 */
[----:B012---:R0:W5:Y:S02]  /*9e70*/  LDG.E.128 R92, desc[UR4][R30.64] ;  /* 0x000000041e5c7981 */ /* 0x007164000c1e1d00 */
        /* <DEDUP_REMOVED lines=10> */
.L_x_17386:
[----:B------:R-:W-:-:S07]  /*9f20*/  IMAD.MOV.U32 R7, RZ, RZ, R16 ;  /* 0x000000ffff077224 */ /* 0x000fce00078e0010 */
.L_x_17387:
[----:B------:R-:W-:Y:S05]  /*9f30*/  BSYNC B2 ;  /* 0x0000000000027941 */ /* 0x000fea0003800000 */
.L_x_17385:
        /* <DEDUP_REMOVED lines=16> */
.L_x_17391:
[----:B------:R-:W-:Y:S05]  /*a040*/  BSYNC B3 ;  /* 0x0000000000037941 */ /* 0x000fea0003800000 */
.L_x_17390:
        /* <DEDUP_REMOVED lines=42> */
.L_x_17389:
[----:B------:R-:W-:Y:S05]  /*a2f0*/  BSYNC B2 ;  /* 0x0000000000027941 */ /* 0x000fea0003800000 */
.L_x_17388:
        /* <DEDUP_REMOVED lines=27> */
.L_x_17393:
[----:B------:R-:W-:-:S07]  /*a4b0*/  IMAD.MOV.U32 R50, RZ, RZ, R16 ;  /* 0x000000ffff327224 */ /* 0x000fce00078e0010 */
.L_x_17394:
[----:B------:R-:W-:Y:S05]  /*a4c0*/  BSYNC B2 ;  /* 0x0000000000027941 */ /* 0x000fea0003800000 */
.L_x_17392:
        /* <DEDUP_REMOVED lines=16> */
.L_x_17398:
[----:B------:R-:W-:Y:S05]  /*a5d0*/  BSYNC B3 ;  /* 0x0000000000037941 */ /* 0x000fea0003800000 */
.L_x_17397:
        /* <DEDUP_REMOVED lines=42> */
.L_x_17396:
[----:B------:R-:W-:Y:S05]  /*a880*/  BSYNC B2 ;  /* 0x0000000000027941 */ /* 0x000fea0003800000 */
.L_x_17395:
        /* <DEDUP_REMOVED lines=24> */
.L_x_17400:
[----:B------:R-:W-:-:S07]  /*aa10*/  IMAD.MOV.U32 R13, RZ, RZ, R16 ;  /* 0x000000ffff0d7224 */ /* 0x000fce00078e0010 */
.L_x_17401:
[----:B------:R-:W-:Y:S05]  /*aa20*/  BSYNC B2 ;  /* 0x0000000000027941 */ /* 0x000fea0003800000 */
.L_x_17399:
        /* <DEDUP_REMOVED lines=16> */
.L_x_17405:
[----:B------:R-:W-:Y:S05]  /*ab30*/  BSYNC B3 ;  /* 0x0000000000037941 */ /* 0x000fea0003800000 */
.L_x_17404:
        /* <DEDUP_REMOVED lines=42> */
.L_x_17403:
[----:B------:R-:W-:Y:S05]  /*ade0*/  BSYNC B2 ;  /* 0x0000000000027941 */ /* 0x000fea0003800000 */
.L_x_17402:
        /* <DEDUP_REMOVED lines=22> */
.L_x_17407:
[----:B------:R-:W-:-:S07]  /*af50*/  IMAD.MOV.U32 R92, RZ, RZ, R16 ;  /* 0x000000ffff5c7224 */ /* 0x000fce00078e0010 */
.L_x_17408:
[----:B------:R-:W-:Y:S05]  /*af60*/  BSYNC B2 ;  /* 0x0000000000027941 */ /* 0x000fea0003800000 */
.L_x_17406:
        /* <DEDUP_REMOVED lines=16> */
.L_x_17412:
[----:B------:R-:W-:Y:S05]  /*b070*/  BSYNC B3 ;  /* 0x0000000000037941 */ /* 0x000fea0003800000 */
.L_x_17411:
        /* <DEDUP_REMOVED lines=42> */
.L_x_17410:
[----:B------:R-:W-:Y:S05]  /*b320*/  BSYNC B2 ;  /* 0x0000000000027941 */ /* 0x000fea0003800000 */
.L_x_17409:
        /* <DEDUP_REMOVED lines=22> */
.L_x_17414:
[----:B------:R-:W-:-:S07]  /*b490*/  IMAD.MOV.U32 R13, RZ, RZ, R16 ;  /* 0x000000ffff0d7224 */ /* 0x000fce00078e0010 */
.L_x_17415:
[----:B------:R-:W-:Y:S05]  /*b4a0*/  BSYNC B2 ;  /* 0x0000000000027941 */ /* 0x000fea0003800000 */
.L_x_17413:
        /* <DEDUP_REMOVED lines=16> */
.L_x_17419:
[----:B------:R-:W-:Y:S05]  /*b5b0*/  BSYNC B3 ;  /* 0x0000000000037941 */ /* 0x000fea0003800000 */
.L_x_17418:
        /* <DEDUP_REMOVED lines=42> */
.L_x_17417:
[----:B------:R-:W-:Y:S05]  /*b860*/  BSYNC B2 ;  /* 0x0000000000027941 */ /* 0x000fea0003800000 */
.L_x_17416:
        /* <DEDUP_REMOVED lines=22> */
.L_x_17421:
[----:B------:R-:W-:-:S07]  /*b9d0*/  IMAD.MOV.U32 R94, RZ, RZ, R16 ;  /* 0x000000ffff5e7224 */ /* 0x000fce00078e0010 */
.L_x_17422:
[----:B------:R-:W-:Y:S05]  /*b9e0*/  BSYNC B2 ;  /* 0x0000000000027941 */ /* 0x000fea0003800000 */
.L_x_17420:
        /* <DEDUP_REMOVED lines=16> */
.L_x_17426:
[----:B------:R-:W-:Y:S05]  /*baf0*/  BSYNC B3 ;  /* 0x0000000000037941 */ /* 0x000fea0003800000 */
.L_x_17425:
        /* <DEDUP_REMOVED lines=42> */
.L_x_17424:
[----:B------:R-:W-:Y:S05]  /*bda0*/  BSYNC B2 ;  /* 0x0000000000027941 */ /* 0x000fea0003800000 */
.L_x_17423:
        /* <DEDUP_REMOVED lines=22> */
.L_x_17428:
[----:B------:R-:W-:-:S07]  /*bf10*/  IMAD.MOV.U32 R13, RZ, RZ, R16 ;  /* 0x000000ffff0d7224 */ /* 0x000fce00078e0010 */
.L_x_17429:
[----:B------:R-:W-:Y:S05]  /*bf20*/  BSYNC B2 ;  /* 0x0000000000027941 */ /* 0x000fea0003800000 */
.L_x_17427:
        /* <DEDUP_REMOVED lines=16> */
.L_x_17433:
[----:B------:R-:W-:Y:S05]  /*c030*/  BSYNC B3 ;  /* 0x0000000000037941 */ /* 0x000fea0003800000 */
.L_x_17432:
        /* <DEDUP_REMOVED lines=42> */
.L_x_17431:
[----:B------:R-:W-:Y:S05]  /*c2e0*/  BSYNC B2 ;  /* 0x0000000000027941 */ /* 0x000fea0003800000 */
.L_x_17430:
        /* <DEDUP_REMOVED lines=22> */
.L_x_17435:
[----:B------:R-:W-:-:S07]  /*c450*/  IMAD.MOV.U32 R94, RZ, RZ, R16 ;  /* 0x000000ffff5e7224 */ /* 0x000fce00078e0010 */
.L_x_17436:
[----:B------:R-:W-:Y:S05]  /*c460*/  BSYNC B2 ;  /* 0x0000000000027941 */ /* 0x000fea0003800000 */
.L_x_17434:
        /* <DEDUP_REMOVED lines=19> */
.L_x_17440:
[----:B------:R-:W-:Y:S05]  /*c5a0*/  BSYNC B3 ;  /* 0x0000000000037941 */ /* 0x000fea0003800000 */
.L_x_17439:
        /* <DEDUP_REMOVED lines=42> */
.L_x_17438:
[----:B------:R-:W-:Y:S05]  /*c850*/  BSYNC B2 ;  /* 0x0000000000027941 */ /* 0x000fea0003800000 */
.L_x_17437:
        /* <DEDUP_REMOVED lines=39> */
.L_x_17384:
[----:B------:R-:W-:Y:S05]  /*cad0*/  BSYNC B1 ;  /* 0x0000000000017941 */ /* 0x000fea0003800000 */
.L_x_17383:
[----:B------:R-:W-:Y:S01]  /*cae0*/  LOP3.LUT P0, RZ, R19, 0x400, RZ, 0xc0, !PT ;  /* 0x0000040013ff7812 */ /* 0x000fe2000780c0ff */
[----:B------:R-:W-:-:S12]  /*caf0*/  BSSY B1, `(.L_x_17441) ;  /* 0x00002d1000017945 */ /* 0x000fd80003800000 */
[----:B------:R-:W-:Y:S05]  /*cb00*/  @!P0 BRA `(.L_x_17442) ;  /* 0x0000002c003c8947 */ /* 0x000fea0003800000 */
[----:B------:R-:W-:Y:S01]  /*cb10*/  ISETP.NE.U32.AND P0, PT, RZ, UR10, PT ;  /* 0x0000000aff007c0c */ /* 0x000fe2000bf05070 */
[----:B0123--:R-:W0:Y:S03]  /*cb20*/  LDC.64 R92, c[0x0][0x220] ;  /* 0x00008800ff5c7b82 */ /* 0x00fe260000000a00 */
        /* <DEDUP_REMOVED lines=18> */
.L_x_17444:
[----:B------:R-:W-:-:S07]  /*cc50*/  MOV R6, R16 ;  /* 0x0000001000067202 */ /* 0x000fce0000000f00 */
.L_x_17445:
[----:B------:R-:W-:Y:S05]  /*cc60*/  BSYNC B2 ;  /* 0x0000000000027941 */ /* 0x000fea0003800000 */
.L_x_17443:
        /* <DEDUP_REMOVED lines=16> */
.L_x_17449:
[----:B------:R-:W-:Y:S05]  /*cd70*/  BSYNC B3 ;  /* 0x0000000000037941 */ /* 0x000fea0003800000 */
.L_x_17448:
        /* <DEDUP_REMOVED lines=42> */
.L_x_17447:
[----:B------:R-:W-:Y:S05]  /*d020*/  BSYNC B2 ;  /* 0x0000000000027941 */ /* 0x000fea0003800000 */
.L_x_17446:
        /* <DEDUP_REMOVED lines=27> */
.L_x_17451:
[----:B------:R-:W-:-:S07]  /*d1e0*/  IMAD.MOV.U32 R92, RZ, RZ, R16 ;  /* 0x000000ffff5c7224 */ /* 0x000fce00078e0010 */
.L_x_17452:
[----:B------:R-:W-:Y:S05]  /*d1f0*/  BSYNC B2 ;  /* 0x0000000000027941 */ /* 0x000fea0003800000 */
.L_x_17450:
        /* <DEDUP_REMOVED lines=16> */
.L_x_17456:
[----:B------:R-:W-:Y:S05]  /*d300*/  BSYNC B3 ;  /* 0x0000000000037941 */ /* 0x000fea0003800000 */
.L_x_17455:
        /* <DEDUP_REMOVED lines=42> */
.L_x_17454:
[----:B------:R-:W-:Y:S05]  /*d5b0*/  BSYNC B2 ;  /* 0x0000000000027941 */ /* 0x000fea0003800000 */
.L_x_17453:
        /* <DEDUP_REMOVED lines=24> */
.L_x_17458:
[----:B------:R-:W-:-:S07]  /*d740*/  IMAD.MOV.U32 R13, RZ, RZ, R16 ;  /* 0x000000ffff0d7224 */ /* 0x000fce00078e0010 */
.L_x_17459:
[----:B------:R-:W-:Y:S05]  /*d750*/  BSYNC B2 ;  /* 0x0000000000027941 */ /* 0x000fea0003800000 */
.L_x_17457:
        /* <DEDUP_REMOVED lines=16> */
.L_x_17463:
[----:B------:R-:W-:Y:S05]  /*d860*/  BSYNC B3 ;  /* 0x0000000000037941 */ /* 0x000fea0003800000 */
.L_x_17462:
        /* <DEDUP_REMOVED lines=41> */
[----:B------:R-:W-:-:S07]  /*db00*/  LOP3.LUT R17, R17, UR33, R96, 0x96, !PT ;  /* 0x0000002111117c12 */ /* 0x000fce000f8e9660 */
.L_x_17461:
[----:B------:R-:W-:Y:S05]  /*db10*/  BSYNC B2 ;  /* 0x0000000000027941 */ /* 0x000fea0003800000 */
.L_x_17460:
[----:B------:R-:W-:Y:S01]  /*db20*/  I2FP.F32.U32 R13, R13 ;  /* 0x0000000d000d7245 */ /* 0x000fe20000201000 */
[----:B------:R-:W-:Y:S01]  /*db30*/  BSSY B2, `(.L_x_17464) ;  /* 0x0000016000027945 */ /* 0x000fe20003800000 */
[----:B------:R-:W-:-:S03]  /*db40*/  ISETP.NE.AND P2, PT, R92, 0x1, PT ;  /* 0x000000015c00780c */ /* 0x000fc60003f45270 */
        /* <DEDUP_REMOVED lines=19> */
.L_x_17465:
[----:B------:R-:W-:-:S07]  /*dc80*/  IMAD.MOV.U32 R96, RZ, RZ, R16 ;  /* 0x000000ffff607224 */ /* 0x000fce00078e0010 */
.L_x_17466:
[----:B------:R-:W-:Y:S05]  /*dc90*/  BSYNC B2 ;  /* 0x0000000000027941 */ /* 0x000fea0003800000 */
.L_x_17464:
        /* <DEDUP_REMOVED lines=16> */
.L_x_17470:
[----:B------:R-:W-:Y:S05]  /*dda0*/  BSYNC B3 ;  /* 0x0000000000037941 */ /* 0x000fea0003800000 */
.L_x_17469:
        /* <DEDUP_REMOVED lines=42> */
.L_x_17468:
[----:B------:R-:W-:Y:S05]  /*e050*/  BSYNC B2 ;  /* 0x0000000000027941 */ /* 0x000fea0003800000 */
.L_x_17467:
        /* <DEDUP_REMOVED lines=22> */
.L_x_17472:
[----:B------:R-:W-:-:S07]  /*e1c0*/  IMAD.MOV.U32 R13, RZ, RZ, R16 ;  /* 0x000000ffff0d7224 */ /* 0x000fce00078e0010 */
.L_x_17473:
[----:B------:R-:W-:Y:S05]  /*e1d0*/  BSYNC B2 ;  /* 0x0000000000027941 */ /* 0x000fea0003800000 */
.L_x_17471:
        /* <DEDUP_REMOVED lines=16> */
.L_x_17477:
[----:B------:R-:W-:Y:S05]  /*e2e0*/  BSYNC B3 ;  /* 0x0000000000037941 */ /* 0x000fea0003800000 */
.L_x_17476:
        /* <DEDUP_REMOVED lines=42> */
.L_x_17475:
[----:B------:R-:W-:Y:S05]  /*e590*/  BSYNC B2 ;  /* 0x0000000000027941 */ /* 0x000fea0003800000 */
.L_x_17474:
        /* <DEDUP_REMOVED lines=22> */
.L_x_17479:
[----:B------:R-:W-:-:S07]  /*e700*/  IMAD.MOV.U32 R94, RZ, RZ, R16 ;  /* 0x000000ffff5e7224 */ /* 0x000fce00078e0010 */
.L_x_17480:
[----:B------:R-:W-:Y:S05]  /*e710*/  BSYNC B2 ;  /* 0x0000000000027941 */ /* 0x000fea0003800000 */
.L_x_17478:
        /* <DEDUP_REMOVED lines=16> */
.L_x_17484:
[----:B------:R-:W-:Y:S05]  /*e820*/  BSYNC B3 ;  /* 0x0000000000037941 */ /* 0x000fea0003800000 */
.L_x_17483:
        /* <DEDUP_REMOVED lines=42> */
.L_x_17482:
[----:B------:R-:W-:Y:S05]  /*ead0*/  BSYNC B2 ;  /* 0x0000000000027941 */ /* 0x000fea0003800000 */
.L_x_17481:
        /* <DEDUP_REMOVED lines=22> */
.L_x_17486:
[----:B------:R-:W-:-:S07]  /*ec40*/  IMAD.MOV.U32 R13, RZ, RZ, R16 ;  /* 0x000000ffff0d7224 */ /* 0x000fce00078e0010 */
.L_x_17487:
[----:B------:R-:W-:Y:S05]  /*ec50*/  BSYNC B2 ;  /* 0x0000000000027941 */ /* 0x000fea0003800000 */
.L_x_17485:
        /* <DEDUP_REMOVED lines=16> */
.L_x_17491:
[----:B------:R-:W-:Y:S05]  /*ed60*/  BSYNC B3 ;  /* 0x0000000000037941 */ /* 0x000fea0003800000 */
.L_x_17490:
        /* <DEDUP_REMOVED lines=42> */
.L_x_17489:
[----:B------:R-:W-:Y:S05]  /*f010*/  BSYNC B2 ;  /* 0x0000000000027941 */ /* 0x000fea0003800000 */
.L_x_17488:
        /* <DEDUP_REMOVED lines=22> */
.L_x_17493:
[----:B------:R-:W-:-:S07]  /*f180*/  IMAD.MOV.U32 R94, RZ, RZ, R16 ;  /* 0x000000ffff5e7224 */ /* 0x000fce00078e0010 */
.L_x_17494:
[----:B------:R-:W-:Y:S05]  /*f190*/  BSYNC B2 ;  /* 0x0000000000027941 */ /* 0x000fea0003800000 */
.L_x_17492:
        /* <DEDUP_REMOVED lines=19> */
.L_x_17498:
[----:B------:R-:W-:Y:S05]  /*f2d0*/  BSYNC B3 ;  /* 0x0000000000037941 */ /* 0x000fea0003800000 */
.L_x_17497:
        /* <DEDUP_REMOVED lines=42> */
.L_x_17496:
[----:B------:R-:W-:Y:S05]  /*f580*/  BSYNC B2 ;  /* 0x0000000000027941 */ /* 0x000fea0003800000 */
.L_x_17495:
        /* <DEDUP_REMOVED lines=39> */
.L_x_17442:
[----:B------:R-:W-:Y:S05]  /*f800*/  BSYNC B1 ;  /* 0x0000000000017941 */ /* 0x000fea0003800000 */
.L_x_17441:
[----:B------:R-:W-:Y:S01]  /*f810*/  LOP3.LUT P0, RZ, R19, 0x200, RZ, 0xc0, !PT ;  /* 0x0000020013ff7812 */ /* 0x000fe2000780c0ff */
[----:B------:R-:W-:-:S12]  /*f820*/  BSSY B1, `(.L_x_17499) ;  /* 0x00002d1000017945 */ /* 0x000fd80003800000 */
[----:B------:R-:W-:Y:S05]  /*f830*/  @!P0 BRA `(.L_x_17500) ;  /* 0x0000002c003c8947 */ /* 0x000fea0003800000 */
[----:B------:R-:W-:Y:S01]  /*f840*/  ISETP.NE.U32.AND P0, PT, RZ, UR10, PT ;  /* 0x0000000aff007c0c */ /* 0x000fe2000bf05070 */
[----:B01234-:R-:W0:Y:S03]  /*f850*/  LDC.64 R92, c[0x0][0x220] ;  /* 0x00008800ff5c7b82 */ /* 0x01fe260000000a00 */
        /* <DEDUP_REMOVED lines=18> */
.L_x_17502:
[----:B------:R-:W-:-:S07]  /*f980*/  IMAD.MOV.U32 R5, RZ, RZ, R16 ;  /* 0x000000ffff057224 */ /* 0x000fce00078e0010 */
.L_x_17503:
[----:B------:R-:W-:Y:S05]  /*f990*/  BSYNC B2 ;  /* 0x0000000000027941 */ /* 0x000fea0003800000 */
.L_x_17501:
        /* <DEDUP_REMOVED lines=16> */
.L_x_17507:
[----:B------:R-:W-:Y:S05]  /*faa0*/  BSYNC B3 ;  /* 0x0000000000037941 */ /* 0x000fea0003800000 */
.L_x_17506:
        /* <DEDUP_REMOVED lines=42> */
.L_x_17505:
[----:B------:R-:W-:Y:S05]  /*fd50*/  BSYNC B2 ;  /* 0x0000000000027941 */ /* 0x000fea0003800000 */
.L_x_17504:
        /* <DEDUP_REMOVED lines=27> */
.L_x_17509:
[----:B------:R-:W-:-:S07]  /*ff10*/  MOV R92, R16 ;  /* 0x00000010005c7202 */ /* 0x000fce0000000f00 */
.L_x_17510:
[----:B------:R-:W-:Y:S05]  /*ff20*/  BSYNC B2 ;  /* 0x0000000000027941 */ /* 0x000fea0003800000 */
.L_x_17508:
        /* <DEDUP_REMOVED lines=16> */
.L_x_17514:
[----:B------:R-:W-:Y:S05]  /*10030*/  BSYNC B3 ;  /* 0x0000000000037941 */ /* 0x000fea0003800000 */
.L_x_17513:
        /* <DEDUP_REMOVED lines=42> */
.L_x_17512:
[----:B------:R-:W-:Y:S05]  /*102e0*/  BSYNC B2 ;  /* 0x0000000000027941 */ /* 0x000fea0003800000 */
.L_x_17511:
        /* <DEDUP_REMOVED lines=24> */
.L_x_17516:
[----:B------:R-:W-:-:S07]  /*10470*/  MOV R13, R16 ;  /* 0x00000010000d7202 */ /* 0x000fce0000000f00 */
.L_x_17517:
[----:B------:R-:W-:Y:S05]  /*10480*/  BSYNC B2 ;  /* 0x0000000000027941 */ /* 0x000fea0003800000 */
.L_x_17515:
        /* <DEDUP_REMOVED lines=16> */
.L_x_17521:
[----:B------:R-:W-:Y:S05]  /*10590*/  BSYNC B3 ;  /* 0x0000000000037941 */ /* 0x000fea0003800000 */
.L_x_17520:
        /* <DEDUP_REMOVED lines=42> */
.L_x_17519:
[----:B------:R-:W-:Y:S05]  /*10840*/  BSYNC B2 ;  /* 0x0000000000027941 */ /* 0x000fea0003800000 */
.L_x_17518:
[----:B------:R-:W-:Y:S01]  /*10850*/  I2FP.F32.U32 R13, R13 ;  /* 0x0000000d000d7245 */ /* 0x000fe20000201000 */
[----:B------:R-:W-:Y:S01]  /*10860*/  BSSY B2, `(.L_x_17522) ;  /* 0x0000016000027945 */ /* 0x000fe20003800000 */
[----:B------:R-:W-:-:S03]  /*10870*/  ISETP.NE.AND P2, PT, R92, 0x1, PT ;  /* 0x000000015c00780c */ /* 0x000fc60003f45270 */
        /* <DEDUP_REMOVED lines=19> */
.L_x_17523:
[----:B------:R-:W-:-:S07]  /*109b0*/  MOV R98, R16 ;  /* 0x0000001000627202 */ /* 0x000fce0000000f00 */
.L_x_17524:
[----:B------:R-:W-:Y:S05]  /*109c0*/  BSYNC B2 ;  /* 0x0000000000027941 */ /* 0x000fea0003800000 */
.L_x_17522:
        /* <DEDUP_REMOVED lines=16> */
.L_x_17528:
[----:B------:R-:W-:Y:S05]  /*10ad0*/  BSYNC B3 ;  /* 0x0000000000037941 */ /* 0x000fea0003800000 */
.L_x_17527:
        /* <DEDUP_REMOVED lines=42> */
.L_x_17526:
[----:B------:R-:W-:Y:S05]  /*10d80*/  BSYNC B2 ;  /* 0x0000000000027941 */ /* 0x000fea0003800000 */
.L_x_17525:
        /* <DEDUP_REMOVED lines=22> */
.L_x_17530:
[----:B------:R-:W-:-:S07]  /*10ef0*/  MOV R13, R16 ;  /* 0x00000010000d7202 */ /* 0x000fce0000000f00 */
.L_x_17531:
[----:B------:R-:W-:Y:S05]  /*10f00*/  BSYNC B2 ;  /* 0x0000000000027941 */ /* 0x000fea0003800000 */
.L_x_17529:
        /* <DEDUP_REMOVED lines=16> */
.L_x_17535:
[----:B------:R-:W-:Y:S05]  /*11010*/  BSYNC B3 ;  /* 0x0000000000037941 */ /* 0x000fea0003800000 */
.L_x_17534:
        /* <DEDUP_REMOVED lines=42> */
.L_x_17533:
[----:B------:R-:W-:Y:S05]  /*112c0*/  BSYNC B2 ;  /* 0x0000000000027941 */ /* 0x000fea0003800000 */
.L_x_17532:
        /* <DEDUP_REMOVED lines=22> */
.L_x_17537:
[----:B------:R-:W-:-:S07]  /*11430*/  MOV R94, R16 ;  /* 0x00000010005e7202 */ /* 0x000fce0000000f00 */
.L_x_17538:
[----:B------:R-:W-:Y:S05]  /*11440*/  BSYNC B2 ;  /* 0x0000000000027941 */ /* 0x000fea0003800000 */
.L_x_17536:
        /* <DEDUP_REMOVED lines=16> */
.L_x_17542:
[----:B------:R-:W-:Y:S05]  /*11550*/  BSYNC B3 ;  /* 0x0000000000037941 */ /* 0x000fea0003800000 */
.L_x_17541:
        /* <DEDUP_REMOVED lines=42> */
.L_x_17540:
[----:B------:R-:W-:Y:S05]  /*11800*/  BSYNC B2 ;  /* 0x0000000000027941 */ /* 0x000fea0003800000 */
.L_x_17539:
        /* <DEDUP_REMOVED lines=22> */
.L_x_17544:
[----:B------:R-:W-:-:S07]  /*11970*/  MOV R13, R16 ;  /* 0x00000010000d7202 */ /* 0x000fce0000000f00 */
.L_x_17545:
[----:B------:R-:W-:Y:S05]  /*11980*/  BSYNC B2 ;  /* 0x0000000000027941 */ /* 0x000fea0003800000 */
.L_x_17543:
        /* <DEDUP_REMOVED lines=16> */
.L_x_17549:
[----:B------:R-:W-:Y:S05]  /*11a90*/  BSYNC B3 ;  /* 0x0000000000037941 */ /* 0x000fea0003800000 */
.L_x_17548:
        /* <DEDUP_REMOVED lines=42> */
.L_x_17547:
[----:B------:R-:W-:Y:S05]  /*11d40*/  BSYNC B2 ;  /* 0x0000000000027941 */ /* 0x000fea0003800000 */
.L_x_17546:
        /* <DEDUP_REMOVED lines=22> */
.L_x_17551:
[----:B------:R-:W-:-:S07]  /*11eb0*/  IMAD.MOV.U32 R94, RZ, RZ, R16 ;  /* 0x000000ffff5e7224 */ /* 0x000fce00078e0010 */
.L_x_17552:
[----:B------:R-:W-:Y:S05]  /*11ec0*/  BSYNC B2 ;  /* 0x0000000000027941 */ /* 0x000fea0003800000 */
.L_x_17550:
        /* <DEDUP_REMOVED lines=19> */
.L_x_17556:
[----:B------:R-:W-:Y:S05]  /*12000*/  BSYNC B3 ;  /* 0x0000000000037941 */ /* 0x000fea0003800000 */
.L_x_17555:
        /* <DEDUP_REMOVED lines=42> */
.L_x_17554:
[----:B------:R-:W-:Y:S05]  /*122b0*/  BSYNC B2 ;  /* 0x0000000000027941 */ /* 0x000fea0003800000 */
.L_x_17553:
        /* <DEDUP_REMOVED lines=39> */
.L_x_17500:
[----:B------:R-:W-:Y:S05]  /*12530*/  BSYNC B1 ;  /* 0x0000000000017941 */ /* 0x000fea0003800000 */
.L_x_17499:
        /* <DEDUP_REMOVED lines=23> */
.L_x_17560:
[----:B------:R-:W-:-:S07]  /*126b0*/  IMAD.MOV.U32 R4, RZ, RZ, R16 ;  /* 0x000000ffff047224 */ /* 0x000fce00078e0010 */
.L_x_17561:
[----:B------:R-:W-:Y:S05]  /*126c0*/  BSYNC B2 ;  /* 0x0000000000027941 */ /* 0x000fea0003800000 */
.L_x_17559:
        /* <DEDUP_REMOVED lines=16> */
.L_x_17565:
[----:B------:R-:W-:Y:S05]  /*127d0*/  BSYNC B3 ;  /* 0x0000000000037941 */ /* 0x000fea0003800000 */
.L_x_17564:
        /* <DEDUP_REMOVED lines=42> */
.L_x_17563:
[----:B------:R-:W-:Y:S05]  /*12a80*/  BSYNC B2 ;  /* 0x0000000000027941 */ /* 0x000fea0003800000 */
.L_x_17562:
[----:B------:R-:W0:Y:S01]  /*12a90*/  LDC R157, c[0x0][0x294] ;  /* 0x0000a500ff9d7b82 */ /* 0x000e220000000800 */
[----:B------:R-:W-:Y:S01]  /*12aa0*/  HFMA2.MMA R156, -RZ, RZ, 0.1171875, 0 ;  /* 0x2f800000ff9c7435 */ /* 0x000fe200000001ff */
[----:B------:R-:W-:Y:S01]  /*12ab0*/  I2FP.F32.U32 R4, R4 ;  /* 0x0000000400047245 */ /* 0x000fe20000201000 */
[----:B------:R-:W-:Y:S01]  /*12ac0*/  BSSY B2, `(.L_x_17566) ;  /* 0x0000019000027945 */ /* 0x000fe20003800000 */
[----:B------:R-:W-:Y:S01]  /*12ad0*/  LOP3.LUT R19, R19, 0xfffffffb, RZ, 0xc0, !PT ;  /* 0xfffffffb13137812 */ /* 0x000fe200078ec0ff */
[----:B------:R-:W-:Y:S01]  /*12ae0*/  VIADD R37, R36, 0x1 ;  /* 0x0000000124257836 */ /* 0x000fe20000000000 */
[----:B-----5:R-:W-:Y:S02]  /*12af0*/  @P0 SHF.L.U32 R13, R52, 0x10, RZ ;  /* 0x00000010340d0819 */ /* 0x020fe400000006ff */
        /* <DEDUP_REMOVED lines=20> */
.L_x_17567:
[----:B------:R-:W-:-:S07]  /*12c40*/  IMAD.MOV.U32 R92, RZ, RZ, R16 ;  /* 0x000000ffff5c7224 */ /* 0x000fce00078e0010 */
.L_x_17568:
[----:B------:R-:W-:Y:S05]  /*12c50*/  BSYNC B2 ;  /* 0x0000000000027941 */ /* 0x000fea0003800000 */
.L_x_17566:
        /* <DEDUP_REMOVED lines=16> */
.L_x_17572:
[----:B------:R-:W-:Y:S05]  /*12d60*/  BSYNC B3 ;  /* 0x0000000000037941 */ /* 0x000fea0003800000 */
.L_x_17571:
        /* <DEDUP_REMOVED lines=42> */
.L_x_17570:
[----:B------:R-:W-:Y:S05]  /*13010*/  BSYNC B2 ;  /* 0x0000000000027941 */ /* 0x000fea0003800000 */
.L_x_17569:
        /* <DEDUP_REMOVED lines=24> */
.L_x_17574:
[----:B------:R-:W-:-:S07]  /*131a0*/  MOV R13, R16 ;  /* 0x00000010000d7202 */ /* 0x000fce0000000f00 */
.L_x_17575:
[----:B------:R-:W-:Y:S05]  /*131b0*/  BSYNC B2 ;  /* 0x0000000000027941 */ /* 0x000fea0003800000 */
.L_x_17573:
        /* <DEDUP_REMOVED lines=16> */
.L_x_17579:
[----:B------:R-:W-:Y:S05]  /*132c0*/  BSYNC B3 ;  /* 0x0000000000037941 */ /* 0x000fea0003800000 */
.L_x_17578:
        /* <DEDUP_REMOVED lines=42> */
.L_x_17577:
[----:B------:R-:W-:Y:S05]  /*13570*/  BSYNC B2 ;  /* 0x0000000000027941 */ /* 0x000fea0003800000 */
.L_x_17576:
        /* <DEDUP_REMOVED lines=22> */
.L_x_17581:
[----:B------:R-:W-:-:S07]  /*136e0*/  IMAD.MOV.U32 R100, RZ, RZ, R16 ;  /* 0x000000ffff647224 */ /* 0x000fce00078e0010 */
.L_x_17582:
[----:B------:R-:W-:Y:S05]  /*136f0*/  BSYNC B2 ;  /* 0x0000000000027941 */ /* 0x000fea0003800000 */
.L_x_17580:
        /* <DEDUP_REMOVED lines=16> */
.L_x_17586:
[----:B------:R-:W-:Y:S05]  /*13800*/  BSYNC B3 ;  /* 0x0000000000037941 */ /* 0x000fea0003800000 */
.L_x_17585:
        /* <DEDUP_REMOVED lines=42> */
.L_x_17584:
[----:B------:R-:W-:Y:S05]  /*13ab0*/  BSYNC B2 ;  /* 0x0000000000027941 */ /* 0x000fea0003800000 */
.L_x_17583:
        /* <DEDUP_REMOVED lines=22> */
.L_x_17588:
[----:B------:R-:W-:-:S07]  /*13c20*/  MOV R13, R16 ;  /* 0x00000010000d7202 */ /* 0x000fce0000000f00 */
.L_x_17589:
[----:B------:R-:W-:Y:S05]  /*13c30*/  BSYNC B2 ;  /* 0x0000000000027941 */ /* 0x000fea0003800000 */
.L_x_17587:
        /* <DEDUP_REMOVED lines=16> */
.L_x_17593:
[----:B------:R-:W-:Y:S05]  /*13d40*/  BSYNC B3 ;  /* 0x0000000000037941 */ /* 0x000fea0003800000 */
.L_x_17592:
        /* <DEDUP_REMOVED lines=42> */
.L_x_17591:
[----:B------:R-:W-:Y:S05]  /*13ff0*/  BSYNC B2 ;  /* 0x0000000000027941 */ /* 0x000fea0003800000 */
.L_x_17590:
        /* <DEDUP_REMOVED lines=22> */
.L_x_17595:
[----:B------:R-:W-:-:S07]  /*14160*/  IMAD.MOV.U32 R94, RZ, RZ, R16 ;  /* 0x000000ffff5e7224 */ /* 0x000fce00078e0010 */
.L_x_17596:
[----:B------:R-:W-:Y:S05]  /*14170*/  BSYNC B2 ;  /* 0x0000000000027941 */ /* 0x000fea0003800000 */
.L_x_17594:
        /* <DEDUP_REMOVED lines=16> */
.L_x_17600:
[----:B------:R-:W-:Y:S05]  /*14280*/  BSYNC B3 ;  /* 0x0000000000037941 */ /* 0x000fea0003800000 */
.L_x_17599:
        /* <DEDUP_REMOVED lines=42> */
.L_x_17598:
[----:B------:R-:W-:Y:S05]  /*14530*/  BSYNC B2 ;  /* 0x0000000000027941 */ /* 0x000fea0003800000 */
.L_x_17597:
        /* <DEDUP_REMOVED lines=22> */
.L_x_17602:
[----:B------:R-:W-:-:S07]  /*146a0*/  MOV R13, R16 ;  /* 0x00000010000d7202 */ /* 0x000fce0000000f00 */
.L_x_17603:
[----:B------:R-:W-:Y:S05]  /*146b0*/  BSYNC B2 ;  /* 0x0000000000027941 */ /* 0x000fea0003800000 */
.L_x_17601:
        /* <DEDUP_REMOVED lines=16> */
.L_x_17607:
[----:B------:R-:W-:Y:S05]  /*147c0*/  BSYNC B3 ;  /* 0x0000000000037941 */ /* 0x000fea0003800000 */
.L_x_17606:
        /* <DEDUP_REMOVED lines=42> */
.L_x_17605:
[----:B------:R-:W-:Y:S05]  /*14a70*/  BSYNC B2 ;  /* 0x0000000000027941 */ /* 0x000fea0003800000 */
.L_x_17604:
        /* <DEDUP_REMOVED lines=22> */
.L_x_17609:
[----:B------:R-:W-:-:S07]  /*14be0*/  IMAD.MOV.U32 R94, RZ, RZ, R16 ;  /* 0x000000ffff5e7224 */ /* 0x000fce00078e0010 */
.L_x_17610:
[----:B------:R-:W-:Y:S05]  /*14bf0*/  BSYNC B2 ;  /* 0x0000000000027941 */ /* 0x000fea0003800000 */
.L_x_17608:
        /* <DEDUP_REMOVED lines=19> */
.L_x_17614:
[----:B------:R-:W-:Y:S05]  /*14d30*/  BSYNC B3 ;  /* 0x0000000000037941 */ /* 0x000fea0003800000 */
.L_x_17613:
        /* <DEDUP_REMOVED lines=42> */
.L_x_17612:
[----:B------:R-:W-:Y:S05]  /*14fe0*/  BSYNC B2 ;  /* 0x0000000000027941 */ /* 0x000fea0003800000 */
.L_x_17611:
        /* <DEDUP_REMOVED lines=39> */
.L_x_17558:
[----:B------:R-:W-:Y:S05]  /*15260*/  BSYNC B1 ;  /* 0x0000000000017941 */ /* 0x000fea0003800000 */
.L_x_17557:
        /* <DEDUP_REMOVED lines=23> */
.L_x_17618:
[----:B------:R-:W-:-:S07]  /*153e0*/  IMAD.MOV.U32 R3, RZ, RZ, R16 ;  /* 0x000000ffff037224 */ /* 0x000fce00078e0010 */
.L_x_17619:
[----:B------:R-:W-:Y:S05]  /*153f0*/  BSYNC B2 ;  /* 0x0000000000027941 */ /* 0x000fea0003800000 */
.L_x_17617:
        /* <DEDUP_REMOVED lines=16> */
.L_x_17623:
[----:B------:R-:W-:Y:S05]  /*15500*/  BSYNC B3 ;  /* 0x0000000000037941 */ /* 0x000fea0003800000 */
.L_x_17622:
        /* <DEDUP_REMOVED lines=42> */
.L_x_17621:
[----:B------:R-:W-:Y:S05]  /*157b0*/  BSYNC B2 ;  /* 0x0000000000027941 */ /* 0x000fea0003800000 */
.L_x_17620:
        /* <DEDUP_REMOVED lines=27> */
.L_x_17625:
[----:B------:R-:W-:-:S07]  /*15970*/  IMAD.MOV.U32 R92, RZ, RZ, R16 ;  /* 0x000000ffff5c7224 */ /* 0x000fce00078e0010 */
.L_x_17626:
[----:B------:R-:W-:Y:S05]  /*15980*/  BSYNC B2 ;  /* 0x0000000000027941 */ /* 0x000fea0003800000 */
.L_x_17624:
        /* <DEDUP_REMOVED lines=16> */
.L_x_17630:
[----:B------:R-:W-:Y:S05]  /*15a90*/  BSYNC B3 ;  /* 0x0000000000037941 */ /* 0x000fea0003800000 */
.L_x_17629:
        /* <DEDUP_REMOVED lines=42> */
.L_x_17628:
[----:B------:R-:W-:Y:S05]  /*15d40*/  BSYNC B2 ;  /* 0x0000000000027941 */ /* 0x000fea0003800000 */
.L_x_17627:
        /* <DEDUP_REMOVED lines=24> */
.L_x_17632:
[----:B------:R-:W-:-:S07]  /*15ed0*/  MOV R13, R16 ;  /* 0x00000010000d7202 */ /* 0x000fce0000000f00 */
.L_x_17633:
[----:B------:R-:W-:Y:S05]  /*15ee0*/  BSYNC B2 ;  /* 0x0000000000027941 */ /* 0x000fea0003800000 */
.L_x_17631:
        /* <DEDUP_REMOVED lines=16> */
.L_x_17637:
[----:B------:R-:W-:Y:S05]  /*15ff0*/  BSYNC B3 ;  /* 0x0000000000037941 */ /* 0x000fea0003800000 */
.L_x_17636:
        /* <DEDUP_REMOVED lines=42> */
.L_x_17635:
[----:B------:R-:W-:Y:S05]  /*162a0*/  BSYNC B2 ;  /* 0x0000000000027941 */ /* 0x000fea0003800000 */
.L_x_17634:
        /* <DEDUP_REMOVED lines=22> */
.L_x_17639:
[----:B------:R-:W-:-:S07]  /*16410*/  IMAD.MOV.U32 R102, RZ, RZ, R16 ;  /* 0x000000ffff667224 */ /* 0x000fce00078e0010 */
.L_x_17640:
[----:B------:R-:W-:Y:S05]  /*16420*/  BSYNC B2 ;  /* 0x0000000000027941 */ /* 0x000fea0003800000 */
.L_x_17638:
        /* <DEDUP_REMOVED lines=16> */
.L_x_17644:
[----:B------:R-:W-:Y:S05]  /*16530*/  BSYNC B3 ;  /* 0x0000000000037941 */ /* 0x000fea0003800000 */
.L_x_17643:
        /* <DEDUP_REMOVED lines=42> */
.L_x_17642:
[----:B------:R-:W-:Y:S05]  /*167e0*/  BSYNC B2 ;  /* 0x0000000000027941 */ /* 0x000fea0003800000 */
.L_x_17641:
        /* <DEDUP_REMOVED lines=22> */
.L_x_17646:
[----:B------:R-:W-:-:S07]  /*16950*/  MOV R13, R16 ;  /* 0x00000010000d7202 */ /* 0x000fce0000000f00 */
.L_x_17647:
[----:B------:R-:W-:Y:S05]  /*16960*/  BSYNC B2 ;  /* 0x0000000000027941 */ /* 0x000fea0003800000 */
.L_x_17645:
        /* <DEDUP_REMOVED lines=16> */
.L_x_17651:
[----:B------:R-:W-:Y:S05]  /*16a70*/  BSYNC B3 ;  /* 0x0000000000037941 */ /* 0x000fea0003800000 */
.L_x_17650:
        /* <DEDUP_REMOVED lines=42> */
.L_x_17649:
[----:B------:R-:W-:Y:S05]  /*16d20*/  BSYNC B2 ;  /* 0x0000000000027941 */ /* 0x000fea0003800000 */
.L_x_17648:
        /* <DEDUP_REMOVED lines=22> */
.L_x_17653:
[----:B------:R-:W-:-:S07]  /*16e90*/  IMAD.MOV.U32 R94, RZ, RZ, R16 ;  /* 0x000000ffff5e7224 */ /* 0x000fce00078e0010 */
.L_x_17654:
[----:B------:R-:W-:Y:S05]  /*16ea0*/  BSYNC B2 ;  /* 0x0000000000027941 */ /* 0x000fea0003800000 */
.L_x_17652:
        /* <DEDUP_REMOVED lines=16> */
.L_x_17658:
[----:B------:R-:W-:Y:S05]  /*16fb0*/  BSYNC B3 ;  /* 0x0000000000037941 */ /* 0x000fea0003800000 */
.L_x_17657:
        /* <DEDUP_REMOVED lines=42> */
.L_x_17656:
[----:B------:R-:W-:Y:S05]  /*17260*/  BSYNC B2 ;  /* 0x0000000000027941 */ /* 0x000fea0003800000 */
.L_x_17655:
        /* <DEDUP_REMOVED lines=22> */
.L_x_17660:
[----:B------:R-:W-:-:S07]  /*173d0*/  MOV R13, R16 ;  /* 0x00000010000d7202 */ /* 0x000fce0000000f00 */
.L_x_17661:
[----:B------:R-:W-:Y:S05]  /*173e0*/  BSYNC B2 ;  /* 0x0000000000027941 */ /* 0x000fea0003800000 */
.L_x_17659:
        /* <DEDUP_REMOVED lines=16> */
.L_x_17665:
[----:B------:R-:W-:Y:S05]  /*174f0*/  BSYNC B3 ;  /* 0x0000000000037941 */ /* 0x000fea0003800000 */
.L_x_17664:
        /* <DEDUP_REMOVED lines=42> */
.L_x_17663:
[----:B------:R-:W-:Y:S05]  /*177a0*/  BSYNC B2 ;  /* 0x0000000000027941 */ /* 0x000fea0003800000 */
.L_x_17662:
        /* <DEDUP_REMOVED lines=22> */
.L_x_17667:
[----:B------:R-:W-:-:S07]  /*17910*/  IMAD.MOV.U32 R94, RZ, RZ, R16 ;  /* 0x000000ffff5e7224 */ /* 0x000fce00078e0010 */
.L_x_17668:
[----:B------:R-:W-:Y:S05]  /*17920*/  BSYNC B2 ;  /* 0x0000000000027941 */ /* 0x000fea0003800000 */
.L_x_17666:
        /* <DEDUP_REMOVED lines=19> */
.L_x_17672:
[----:B------:R-:W-:Y:S05]  /*17a60*/  BSYNC B3 ;  /* 0x0000000000037941 */ /* 0x000fea0003800000 */
.L_x_17671:
        /* <DEDUP_REMOVED lines=42> */
.L_x_17670:
[----:B------:R-:W-:Y:S05]  /*17d10*/  BSYNC B2 ;  /* 0x0000000000027941 */ /* 0x000fea0003800000 */
.L_x_17669:
        /* <DEDUP_REMOVED lines=39> */
.L_x_17616:
[----:B------:R-:W-:Y:S05]  /*17f90*/  BSYNC B1 ;  /* 0x0000000000017941 */ /* 0x000fea0003800000 */
.L_x_17615:
        /* <DEDUP_REMOVED lines=23> */
.L_x_17676:
[----:B------:R-:W-:-:S07]  /*18110*/  IMAD.MOV.U32 R2, RZ, RZ, R16 ;  /* 0x000000ffff027224 */ /* 0x000fce00078e0010 */
.L_x_17677:
[----:B------:R-:W-:Y:S05]  /*18120*/  BSYNC B2 ;  /* 0x0000000000027941 */ /* 0x000fea0003800000 */
.L_x_17675:
        /* <DEDUP_REMOVED lines=16> */
.L_x_17681:
[----:B------:R-:W-:Y:S05]  /*18230*/  BSYNC B3 ;  /* 0x0000000000037941 */ /* 0x000fea0003800000 */
.L_x_17680:
        /* <DEDUP_REMOVED lines=42> */
.L_x_17679:
[----:B------:R-:W-:Y:S05]  /*184e0*/  BSYNC B2 ;  /* 0x0000000000027941 */ /* 0x000fea0003800000 */
.L_x_17678:
        /* <DEDUP_REMOVED lines=27> */
.L_x_17683:
[----:B------:R-:W-:-:S07]  /*186a0*/  IMAD.MOV.U32 R92, RZ, RZ, R16 ;  /* 0x000000ffff5c7224 */ /* 0x000fce00078e0010 */
.L_x_17684:
[----:B------:R-:W-:Y:S05]  /*186b0*/  BSYNC B2 ;  /* 0x0000000000027941 */ /* 0x000fea0003800000 */
.L_x_17682:
        /* <DEDUP_REMOVED lines=16> */
.L_x_17688:
[----:B------:R-:W-:Y:S05]  /*187c0*/  BSYNC B3 ;  /* 0x0000000000037941 */ /* 0x000fea0003800000 */
.L_x_17687:
        /* <DEDUP_REMOVED lines=42> */
.L_x_17686:
[----:B------:R-:W-:Y:S05]  /*18a70*/  BSYNC B2 ;  /* 0x0000000000027941 */ /* 0x000fea0003800000 */
.L_x_17685:
        /* <DEDUP_REMOVED lines=24> */
.L_x_17690:
[----:B------:R-:W-:-:S07]  /*18c00*/  MOV R13, R16 ;  /* 0x00000010000d7202 */ /* 0x000fce0000000f00 */
.L_x_17691:
[----:B------:R-:W-:Y:S05]  /*18c10*/  BSYNC B2 ;  /* 0x0000000000027941 */ /* 0x000fea0003800000 */
.L_x_17689:
        /* <DEDUP_REMOVED lines=16> */
.L_x_17695:
[----:B------:R-:W-:Y:S05]  /*18d20*/  BSYNC B3 ;  /* 0x0000000000037941 */ /* 0x000fea0003800000 */
.L_x_17694:
        /* <DEDUP_REMOVED lines=42> */
.L_x_17693:
[----:B------:R-:W-:Y:S05]  /*18fd0*/  BSYNC B2 ;  /* 0x0000000000027941 */ /* 0x000fea0003800000 */
.L_x_17692:
        /* <DEDUP_REMOVED lines=22> */
.L_x_17697:
[----:B------:R-:W-:-:S07]  /*19140*/  IMAD.MOV.U32 R104, RZ, RZ, R16 ;  /* 0x000000ffff687224 */ /* 0x000fce00078e0010 */
.L_x_17698:
[----:B------:R-:W-:Y:S05]  /*19150*/  BSYNC B2 ;  /* 0x0000000000027941 */ /* 0x000fea0003800000 */
.L_x_17696:
        /* <DEDUP_REMOVED lines=16> */
.L_x_17702:
[----:B------:R-:W-:Y:S05]  /*19260*/  BSYNC B3 ;  /* 0x0000000000037941 */ /* 0x000fea0003800000 */
.L_x_17701:
        /* <DEDUP_REMOVED lines=42> */
.L_x_17700:
[----:B------:R-:W-:Y:S05]  /*19510*/  BSYNC B2 ;  /* 0x0000000000027941 */ /* 0x000fea0003800000 */
.L_x_17699:
        /* <DEDUP_REMOVED lines=22> */
.L_x_17704:
[----:B------:R-:W-:-:S07]  /*19680*/  MOV R13, R16 ;  /* 0x00000010000d7202 */ /* 0x000fce0000000f00 */
.L_x_17705:
[----:B------:R-:W-:Y:S05]  /*19690*/  BSYNC B2 ;  /* 0x0000000000027941 */ /* 0x000fea0003800000 */
.L_x_17703:
        /* <DEDUP_REMOVED lines=16> */
.L_x_17709:
[----:B------:R-:W-:Y:S05]  /*197a0*/  BSYNC B3 ;  /* 0x0000000000037941 */ /* 0x000fea0003800000 */
.L_x_17708:
        /* <DEDUP_REMOVED lines=42> */
.L_x_17707:
[----:B------:R-:W-:Y:S05]  /*19a50*/  BSYNC B2 ;  /* 0x0000000000027941 */ /* 0x000fea0003800000 */
.L_x_17706:
        /* <DEDUP_REMOVED lines=22> */
.L_x_17711:
[----:B------:R-:W-:-:S07]  /*19bc0*/  IMAD.MOV.U32 R94, RZ, RZ, R16 ;  /* 0x000000ffff5e7224 */ /* 0x000fce00078e0010 */
.L_x_17712:
[----:B------:R-:W-:Y:S05]  /*19bd0*/  BSYNC B2 ;  /* 0x0000000000027941 */ /* 0x000fea0003800000 */
.L_x_17710:
        /* <DEDUP_REMOVED lines=16> */
.L_x_17716:
[----:B------:R-:W-:Y:S05]  /*19ce0*/  BSYNC B3 ;  /* 0x0000000000037941 */ /* 0x000fea0003800000 */
.L_x_17715:
        /* <DEDUP_REMOVED lines=42> */
.L_x_17714:
[----:B------:R-:W-:Y:S05]  /*19f90*/  BSYNC B2 ;  /* 0x0000000000027941 */ /* 0x000fea0003800000 */
.L_x_17713:
        /* <DEDUP_REMOVED lines=22> */
.L_x_17718:
[----:B------:R-:W-:-:S07]  /*1a100*/  MOV R13, R16 ;  /* 0x00000010000d7202 */ /* 0x000fce0000000f00 */
.L_x_17719:
[----:B------:R-:W-:Y:S05]  /*1a110*/  BSYNC B2 ;  /* 0x0000000000027941 */ /* 0x000fea0003800000 */
.L_x_17717:
        /* <DEDUP_REMOVED lines=16> */
.L_x_17723:
[----:B------:R-:W-:Y:S05]  /*1a220*/  BSYNC B3 ;  /* 0x0000000000037941 */ /* 0x000fea0003800000 */
.L_x_17722:
        /* <DEDUP_REMOVED lines=42> */
.L_x_17721:
[----:B------:R-:W-:Y:S05]  /*1a4d0*/  BSYNC B2 ;  /* 0x0000000000027941 */ /* 0x000fea0003800000 */
.L_x_17720:
        /* <DEDUP_REMOVED lines=22> */
.L_x_17725:
[----:B------:R-:W-:-:S07]  /*1a640*/  IMAD.MOV.U32 R94, RZ, RZ, R16 ;  /* 0x000000ffff5e7224 */ /* 0x000fce00078e0010 */
.L_x_17726:
[----:B------:R-:W-:Y:S05]  /*1a650*/  BSYNC B2 ;  /* 0x0000000000027941 */ /* 0x000fea0003800000 */
.L_x_17724:
        /* <DEDUP_REMOVED lines=19> */
.L_x_17730:
[----:B------:R-:W-:Y:S05]  /*1a790*/  BSYNC B3 ;  /* 0x0000000000037941 */ /* 0x000fea0003800000 */
.L_x_17729:
        /* <DEDUP_REMOVED lines=42> */
.L_x_17728:
[----:B------:R-:W-:Y:S05]  /*1aa40*/  BSYNC B2 ;  /* 0x0000000000027941 */ /* 0x000fea0003800000 */
.L_x_17727:
        /* <DEDUP_REMOVED lines=39> */
.L_x_17674:
[----:B------:R-:W-:Y:S05]  /*1acc0*/  BSYNC B1 ;  /* 0x0000000000017941 */ /* 0x000fea0003800000 */
.L_x_17673:
        /* <DEDUP_REMOVED lines=23> */
.L_x_17734:
[----:B------:R-:W-:-:S07]  /*1ae40*/  IMAD.MOV.U32 R0, RZ, RZ, R16 ;  /* 0x000000ffff007224 */ /* 0x000fce00078e0010 */
.L_x_17735:
[----:B------:R-:W-:Y:S05]  /*1ae50*/  BSYNC B2 ;  /* 0x0000000000027941 */ /* 0x000fea0003800000 */
.L_x_17733:
        /* <DEDUP_REMOVED lines=16> */
.L_x_17739:
[----:B------:R-:W-:Y:S05]  /*1af60*/  BSYNC B3 ;  /* 0x0000000000037941 */ /* 0x000fea0003800000 */
.L_x_17738:
        /* <DEDUP_REMOVED lines=42> */
.L_x_17737:
[----:B------:R-:W-:Y:S05]  /*1b210*/  BSYNC B2 ;  /* 0x0000000000027941 */ /* 0x000fea0003800000 */
.L_x_17736:
        /* <DEDUP_REMOVED lines=27> */
.L_x_17741:
[----:B------:R-:W-:-:S07]  /*1b3d0*/  IMAD.MOV.U32 R92, RZ, RZ, R16 ;  /* 0x000000ffff5c7224 */ /* 0x000fce00078e0010 */
.L_x_17742:
[----:B------:R-:W-:Y:S05]  /*1b3e0*/  BSYNC B2 ;  /* 0x0000000000027941 */ /* 0x000fea0003800000 */
.L_x_17740:
        /* <DEDUP_REMOVED lines=16> */
.L_x_17746:
[----:B------:R-:W-:Y:S05]  /*1b4f0*/  BSYNC B3 ;  /* 0x0000000000037941 */ /* 0x000fea0003800000 */
.L_x_17745:
        /* <DEDUP_REMOVED lines=42> */
.L_x_17744:
[----:B------:R-:W-:Y:S05]  /*1b7a0*/  BSYNC B2 ;  /* 0x0000000000027941 */ /* 0x000fea0003800000 */
.L_x_17743:
        /* <DEDUP_REMOVED lines=24> */
.L_x_17748:
[----:B------:R-:W-:-:S07]  /*1b930*/  MOV R13, R16 ;  /* 0x00000010000d7202 */ /* 0x000fce0000000f00 */
.L_x_17749:
[----:B------:R-:W-:Y:S05]  /*1b940*/  BSYNC B2 ;  /* 0x0000000000027941 */ /* 0x000fea0003800000 */
.L_x_17747:
        /* <DEDUP_REMOVED lines=16> */
.L_x_17753:
[----:B------:R-:W-:Y:S05]  /*1ba50*/  BSYNC B3 ;  /* 0x0000000000037941 */ /* 0x000fea0003800000 */
.L_x_17752:
        /* <DEDUP_REMOVED lines=42> */
.L_x_17751:
[----:B------:R-:W-:Y:S05]  /*1bd00*/  BSYNC B2 ;  /* 0x0000000000027941 */ /* 0x000fea0003800000 */
.L_x_17750:
        /* <DEDUP_REMOVED lines=22> */
.L_x_17755:
[----:B------:R-:W-:-:S07]  /*1be70*/  IMAD.MOV.U32 R106, RZ, RZ, R16 ;  /* 0x000000ffff6a7224 */ /* 0x000fce00078e0010 */
.L_x_17756:
[----:B------:R-:W-:Y:S05]  /*1be80*/  BSYNC B2 ;  /* 0x0000000000027941 */ /* 0x000fea0003800000 */
.L_x_17754:
        /* <DEDUP_REMOVED lines=16> */
.L_x_17760:
[----:B------:R-:W-:Y:S05]  /*1bf90*/  BSYNC B3 ;  /* 0x0000000000037941 */ /* 0x000fea0003800000 */
.L_x_17759:
        /* <DEDUP_REMOVED lines=42> */
.L_x_17758:
[----:B------:R-:W-:Y:S05]  /*1c240*/  BSYNC B2 ;  /* 0x0000000000027941 */ /* 0x000fea0003800000 */
.L_x_17757:
        /* <DEDUP_REMOVED lines=22> */
.L_x_17762:
[----:B------:R-:W-:-:S07]  /*1c3b0*/  MOV R13, R16 ;  /* 0x00000010000d7202 */ /* 0x000fce0000000f00 */
.L_x_17763:
[----:B------:R-:W-:Y:S05]  /*1c3c0*/  BSYNC B2 ;  /* 0x0000000000027941 */ /* 0x000fea0003800000 */
.L_x_17761:
        /* <DEDUP_REMOVED lines=16> */
.L_x_17767:
[----:B------:R-:W-:Y:S05]  /*1c4d0*/  BSYNC B3 ;  /* 0x0000000000037941 */ /* 0x000fea0003800000 */
.L_x_17766:
        /* <DEDUP_REMOVED lines=42> */
.L_x_17765:
[----:B------:R-:W-:Y:S05]  /*1c780*/  BSYNC B2 ;  /* 0x0000000000027941 */ /* 0x000fea0003800000 */
.L_x_17764:
        /* <DEDUP_REMOVED lines=22> */
.L_x_17769:
[----:B------:R-:W-:-:S07]  /*1c8f0*/  IMAD.MOV.U32 R94, RZ, RZ, R16 ;  /* 0x000000ffff5e7224 */ /* 0x000fce00078e0010 */
.L_x_17770:
[----:B------:R-:W-:Y:S05]  /*1c900*/  BSYNC B2 ;  /* 0x0000000000027941 */ /* 0x000fea0003800000 */
.L_x_17768:
        /* <DEDUP_REMOVED lines=16> */
.L_x_17774:
[----:B------:R-:W-:Y:S05]  /*1ca10*/  BSYNC B3 ;  /* 0x0000000000037941 */ /* 0x000fea0003800000 */
.L_x_17773:
        /* <DEDUP_REMOVED lines=42> */
.L_x_17772:
[----:B------:R-:W-:Y:S05]  /*1ccc0*/  BSYNC B2 ;  /* 0x0000000000027941 */ /* 0x000fea0003800000 */
.L_x_17771:
        /* <DEDUP_REMOVED lines=22> */
.L_x_17776:
[----:B------:R-:W-:-:S07]  /*1ce30*/  MOV R13, R16 ;  /* 0x00000010000d7202 */ /* 0x000fce0000000f00 */
.L_x_17777:
[----:B------:R-:W-:Y:S05]  /*1ce40*/  BSYNC B2 ;  /* 0x0000000000027941 */ /* 0x000fea0003800000 */
.L_x_17775:
        /* <DEDUP_REMOVED lines=16> */
.L_x_17781:
[----:B------:R-:W-:Y:S05]  /*1cf50*/  BSYNC B3 ;  /* 0x0000000000037941 */ /* 0x000fea0003800000 */
.L_x_17780:
        /* <DEDUP_REMOVED lines=42> */
.L_x_17779:
[----:B------:R-:W-:Y:S05]  /*1d200*/  BSYNC B2 ;  /* 0x0000000000027941 */ /* 0x000fea0003800000 */
.L_x_17778:
        /* <DEDUP_REMOVED lines=22> */
.L_x_17783:
[----:B------:R-:W-:-:S07]  /*1d370*/  IMAD.MOV.U32 R94, RZ, RZ, R16 ;  /* 0x000000ffff5e7224 */ /* 0x000fce00078e0010 */
.L_x_17784:
[----:B------:R-:W-:Y:S05]  /*1d380*/  BSYNC B2 ;  /* 0x0000000000027941 */ /* 0x000fea0003800000 */
.L_x_17782:
        /* <DEDUP_REMOVED lines=19> */
.L_x_17788:
[----:B------:R-:W-:Y:S05]  /*1d4c0*/  BSYNC B3 ;  /* 0x0000000000037941 */ /* 0x000fea0003800000 */
.L_x_17787:
        /* <DEDUP_REMOVED lines=42> */
.L_x_17786:
[----:B------:R-:W-:Y:S05]  /*1d770*/  BSYNC B2 ;  /* 0x0000000000027941 */ /* 0x000fea0003800000 */
.L_x_17785:
[----:B------:R-:W-:Y:S02]  /*1d780*/  I2FP.F32.U32 R92, R94 ;  /* 0x0000005e005c7245 */ /* 0x000fe40000201000 */
[----:B------:R-:W-:Y:S02]  /*1d790*/  SHF.L.U32 R95, R95, 0x10, RZ ;  /* 0x000000105f5f7819 */ /* 0x000fe400000006ff */
[----:B------:R-:W-:Y:S01]  /*1d7a0*/  @P0 PRMT R93, R55, 0x7632, R93 ;  /* 0x00007632375d0816 */ /* 0x000fe2000000005d */
[----:B------:R-:W-:Y:S02]  /*1d7b0*/  FFMA.FTZ R92, R92, R137, 1.1641532182693481445e-10 ;  /* 0x2f0000005c5c7423 */ /* 0x000fe40000010089 */
[----:B------:R-:W-:Y:S02]  /*1d7c0*/  FMUL.FTZ R94, R95, R138 ;  /* 0x0000008a5f5e7220 */ /* 0x000fe40000410000 */
[----:B------:R-:W-:Y:S01]  /*1d7d0*/  @P0 IMAD.U32 R93, R93, 0x10000, RZ ;  /* 0x000100005d5d0824 */ /* 0x000fe200078e00ff */
[----:B------:R-:W-:Y:S01]  /*1d7e0*/  FSETP.GTU.FTZ.AND P6, PT, R92, R157, PT ;  /* 0x0000009d5c00720b */ /* 0x000fe20003fdc000 */
[----:B------:R-:W-:Y:S01]  /*1d7f0*/  FMUL.FTZ R94, R94, R156 ;  /* 0x0000009c5e5e7220 */ /* 0x000fe20000410000 */
[----:B------:R-:W-:-:S04]  /*1d800*/  F2FP.BF16.F32.PACK_AB R92, R42, R0 ;  /* 0x000000002a5c723e */ /* 0x000fc800000010ff */
        /* <DEDUP_REMOVED lines=21> */
[----:B------:R-:W-:-:S05]  /*1d960*/  IMAD.WIDE.U32 R92, R92, 0x100, RZ ;  /* 0x000001005c5c7825 */ /* 0x000fca00078e00ff */
[----:B------:R-:W-:Y:S02]  /*1d970*/  LOP3.LUT R93, R93, R138, R95, 0xfe, !PT ;  /* 0x0000008a5d5d7212 */ /* 0x000fe400078efe5f */
[----:B------:R-:W-:Y:S02]  /*1d980*/  LOP3.LUT R92, R92, R156, R94, 0xfe, !PT ;  /* 0x0000009c5c5c7212 */ /* 0x000fe400078efe5e */
[----:B------:R-:W-:Y:S02]  /*1d990*/  SEL R138, RZ, 0x1, P0 ;  /* 0x00000001ff8a7807 */ /* 0x000fe40000000000 */
[C---:B------:R-:W-:Y:S02]  /*1d9a0*/  LEA R94, P0, R139.reuse, UR14, 0x3 ;  /* 0x0000000e8b5e7c11 */ /* 0x040fe4000f8018ff */
[----:B------:R-:W-:Y:S02]  /*1d9b0*/  LOP3.LUT R92, R92, R138, RZ, 0xfc, !PT ;  /* 0x0000008a5c5c7212 */ /* 0x000fe400078efcff */
[----:B------:R-:W-:-:S05]  /*1d9c0*/  LEA.HI.X R95, R139, UR15, RZ, 0x3, P0 ;  /* 0x0000000f8b5f7c11 */ /* 0x000fca00080f1cff */
[----:B------:R0:W-:Y:S04]  /*1d9d0*/  STG.E.64 desc[UR4][R94.64], R92 ;  /* 0x0000005c5e007986 */ /* 0x0001e8000c101b04 */
.L_x_17732:
[----:B------:R-:W-:Y:S05]  /*1d9e0*/  BSYNC B1 ;  /* 0x0000000000017941 */ /* 0x000fea0003800000 */
.L_x_17731:
[----:B01234-:R-:W-:Y:S01]  /*1d9f0*/  FADD.FTZ R92, RZ, R10 ;  /* 0x0000000aff5c7221 */ /* 0x01ffe20000010000 */
[C---:B------:R-:W-:Y:S01]  /*1da00*/  LOP3.LUT P0, RZ, R19.reuse, 0x10, RZ, 0xc0, !PT ;  /* 0x0000001013ff7812 */ /* 0x040fe2000780c0ff */
[----:B------:R-:W-:Y:S01]  /*1da10*/  UMOV UR8, 0xffffffff ;  /* 0xffffffff00087882 */ /* 0x000fe20000000000 */
[----:B------:R-:W-:Y:S01]  /*1da20*/  LOP3.LUT R19, R19, 0xfffffff7, RZ, 0xc0, !PT ;  /* 0xfffffff713137812 */ /* 0x000fe200078ec0ff */
[----:B------:R-:W-:Y:S01]  /*1da30*/  FADD.FTZ R92, R24, R92 ;  /* 0x0000005c185c7221 */ /* 0x000fe20000010000 */
[C---:B------:R-:W-:Y:S02]  /*1da40*/  ISETP.GT.U32.AND P1, PT, R20.reuse, 0xdf, PT ;  /* 0x000000df1400780c */ /* 0x040fe40003f24070 */
[C---:B------:R-:W-:Y:S01]  /*1da50*/  ISETP.GT.U32.AND P2, PT, R20.reuse, 0xff, PT ;  /* 0x000000ff1400780c */ /* 0x040fe20003f44070 */
[----:B------:R-:W-:Y:S01]  /*1da60*/  FADD.FTZ R92, R25, R92 ;  /* 0x0000005c195c7221 */ /* 0x000fe20000010000 */
[C---:B------:R-:W-:Y:S02]  /*1da70*/  ISETP.GT.U32.AND P3, PT, R20.reuse, 0x11f, PT ;  /* 0x0000011f1400780c */ /* 0x040fe40003f64070 */
[----:B------:R-:W-:Y:S01]  /*1da80*/  ISETP.GT.U32.AND P4, PT, R20, 0x13f, PT ;  /* 0x0000013f1400780c */ /* 0x000fe20003f84070 */
[----:B------:R-:W-:Y:S01]  /*1da90*/  FADD.FTZ R92, R44, R92 ;  /* 0x0000005c2c5c7221 */ /* 0x000fe20000010000 */
[----:B------:R-:W-:-:S03]  /*1daa0*/  ISETP.NE.AND P5, PT, R158, RZ, PT ;  /* 0x000000ff9e00720c */ /* 0x000fc60003fa5270 */
[----:B------:R-:W-:-:S04]  /*1dab0*/  FADD.FTZ R92, R45, R92 ;  /* 0x0000005c2d5c7221 */ /* 0x000fc80000010000 */
[----:B------:R-:W-:-:S04]  /*1dac0*/  FADD.FTZ R92, R108, R92 ;  /* 0x0000005c6c5c7221 */ /* 0x000fc80000010000 */
[----:B------:R-:W-:-:S04]  /*1dad0*/  FADD.FTZ R92, R109, R92 ;  /* 0x0000005c6d5c7221 */ /* 0x000fc80000010000 */
[----:B------:R-:W-:-:S05]  /*1dae0*/  FADD.FTZ R92, R128, R92 ;  /* 0x0000005c805c7221 */ /* 0x000fca0000010000 */
[----:B------:R-:W-:Y:S02]  /*1daf0*/  FSEL R95, R92, RZ, P0 ;  /* 0x000000ff5c5f7208 */ /* 0x000fe40000000000 */
        /* <DEDUP_REMOVED lines=275> */
.L_x_17822:
        /* <DEDUP_REMOVED lines=9> */
[----:B------:R-:W-:Y:S02]  /*1ecc0*/  FSEL R92, R92, RZ, !P0 ;  /* 0x000000ff5c5c7208 */ /* 0x000fe40004000000 */
[----:B------:R-:W-:-:S03]  /*1ecd0*/  PLOP3.LUT P0, PT, PT, PT, UP1, 0x40, 0x0 ;  /* 0x000000000000781c */ /* 0x000fc60003f0e818 */
[----:B------:R-:W-:Y:S01]  /*1ece0*/  FADD.FTZ R94, R94, R92 ;  /* 0x0000005c5e5e7221 */ /* 0x000fe20000010000 */
[----:B------:R-:W-:Y:S01]  /*1ecf0*/  FSEL R157, R95, RZ, P0 ;  /* 0x000000ff5f9d7208 */ /* 0x000fe20000000000 */
[----:B------:R-:W1:Y:S02]  /*1ed00*/  @!P5 LDC.64 R92, c[0x0][0x258] ;  /* 0x00009600ff5cdb82 */ /* 0x000e640000000a00 */
[----:B------:R-:W2:Y:S01]  /*1ed10*/  MUFU.RSQ R156, R94 ;  /* 0x0000005e009c7308 */ /* 0x000ea20000001400 */
[----:B-1----:R-:W-:-:S05]  /*1ed20*/  @!P5 IMAD.WIDE R92, R18, 0x4, R92 ;  /* 0x00000004125cd825 */ /* 0x002fca00078e025c */
[----:B--2---:R1:W-:Y:S01]  /*1ed30*/  @!P5 STG.E desc[UR4][R92.64], R156 ;  /* 0x0000009c5c00d986 */ /* 0x0043e2000c101904 */
[----:B------:R-:W-:Y:S05]  /*1ed40*/  @!P1 BRA `(.L_x_17791) ;  /* 0x0000000000a89947 */ /* 0x000fea0003800000 */
[----:B------:R2:W-:Y:S04]  /*1ed50*/  STL [R1+0x40], R0 ;  /* 0x0000400001007387 */ /* 0x0005e80000100800 */
[----:B------:R-:W3:Y:S04]  /*1ed60*/  LDL R94, [R1+0x34] ;  /* 0x00003400015e7983 */ /* 0x000ee80000100800 */
[----:B------:R-:W4:Y:S04]  /*1ed70*/  LDL R95, [R1+0x38] ;  /* 0x00003800015f7983 */ /* 0x000f280000100800 */
[----:B--2---:R-:W2:Y:S04]  /*1ed80*/  LDL R0, [R1+0x30] ;  /* 0x0000300001007983 */ /* 0x004ea80000100800 */
[----:B0-----:R-:W4:Y:S04]  /*1ed90*/  LDL R138, [R1+0x3c] ;  /* 0x00003c00018a7983 */ /* 0x001f280000100800 */
[----:B------:R-:W4:Y:S04]  /*1eda0*/  LDL R252, [R1+0x20] ;  /* 0x0000200001fc7983 */ /* 0x000f280000100800 */
[----:B------:R-:W4:Y:S04]  /*1edb0*/  LDL R159, [R1+0x24] ;  /* 0x00002400019f7983 */ /* 0x000f280000100800 */
[----:B------:R-:W4:Y:S04]  /*1edc0*/  LDL R158, [R1+0x28] ;  /* 0x00002800019e7983 */ /* 0x000f280000100800 */
[----:B------:R-:W4:Y:S01]  /*1edd0*/  LDL R139, [R1+0x2c] ;  /* 0x00002c00018b7983 */ /* 0x000f220000100800 */
[----:B-1----:R-:W-:-:S04]  /*1ede0*/  FADD.FTZ R93, R10, -R157 ;  /* 0x8000009d0a5d7221 */ /* 0x002fc80000010000 */
[----:B------:R-:W-:Y:S01]  /*1edf0*/  FMUL.FTZ R93, R156, R93 ;  /* 0x0000005d9c5d7220 */ /* 0x000fe20000410000 */
[----:B------:R-:W-:-:S04]  /*1ee00*/  FADD.FTZ R92, R24, -R157 ;  /* 0x8000009d185c7221 */ /* 0x000fc80000010000 */
[----:B------:R-:W-:Y:S01]  /*1ee10*/  FMUL.FTZ R92, R156, R92 ;  /* 0x0000005c9c5c7220 */ /* 0x000fe20000410000 */
[----:B--2--5:R-:W-:Y:S02]  /*1ee20*/  FFMA.FTZ R93, R0, R93, R180 ;  /* 0x0000005d005d7223 */ /* 0x024fe400000100b4 */
[----:B------:R2:W5:Y:S01]  /*1ee30*/  LDL.LU R0, [R1+0x40] ;  /* 0x0000400001007983 */ /* 0x0005620000300800 */
[----:B---3--:R-:W-:Y:S01]  /*1ee40*/  FFMA.FTZ R92, R94, R92, R181 ;  /* 0x0000005c5e5c7223 */ /* 0x008fe200000100b5 */
        /* <DEDUP_REMOVED lines=26> */
.L_x_17791:
[----:B------:R-:W-:Y:S05]  /*1eff0*/  BSYNC B1 ;  /* 0x0000000000017941 */ /* 0x000fea0003800000 */
.L_x_17790:
[----:B------:R-:W-:Y:S01]  /*1f000*/  LOP3.LUT P0, RZ, R19, 0x2000, RZ, 0xc0, !PT ;  /* 0x0000200013ff7812 */ /* 0x000fe2000780c0ff */
[----:B------:R-:W-:-:S12]  /*1f010*/  BSSY B1, `(.L_x_17792) ;  /* 0x0000022000017945 */ /* 0x000fd80003800000 */
[----:B------:R-:W-:Y:S05]  /*1f020*/  @!P0 BRA `(.L_x_17793) ;  /* 0x0000000000808947 */ /* 0x000fea0003800000 */
[--C-:B-12---:R-:W-:Y:S01]  /*1f030*/  FADD.FTZ R93, R9, -R157.reuse ;  /* 0x8000009d095d7221 */ /* 0x106fe20000010000 */
        /* <DEDUP_REMOVED lines=11> */
[----:B0-----:R-:W-:-:S02]  /*1f0f0*/  FADD.FTZ R138, R129, -R157 ;  /* 0x8000009d818a7221 */ /* 0x001fc40000010000 */
        /* <DEDUP_REMOVED lines=16> */
[----:B0-----:R-:W-:-:S04]  /*1f200*/  IMAD.WIDE.U32 R138, R11, 0x10, R138 ;  /* 0x000000100b8a7825 */ /* 0x001fc800078e008a */
[----:B------:R-:W-:Y:S01]  /*1f210*/  VIADD R11, R11, 0x20 ;  /* 0x000000200b0b7836 */ /* 0x000fe20000000000 */
[----:B------:R3:W-:Y:S06]  /*1f220*/  STG.E.128 desc[UR4][R138.64], R92 ;  /* 0x0000005c8a007986 */ /* 0x0007ec000c101d04 */
.L_x_17793:
[----:B------:R-:W-:Y:S05]  /*1f230*/  BSYNC B1 ;  /* 0x0000000000017941 */ /* 0x000fea0003800000 */
.L_x_17792:
[----:B------:R-:W-:Y:S01]  /*1f240*/  LOP3.LUT P0, RZ, R19, 0x1000, RZ, 0xc0, !PT ;  /* 0x0000100013ff7812 */ /* 0x000fe2000780c0ff */
[----:B------:R-:W-:-:S12]  /*1f250*/  BSSY B1, `(.L_x_17794) ;  /* 0x0000022000017945 */ /* 0x000fd80003800000 */
[----:B------:R-:W-:Y:S05]  /*1f260*/  @!P0 BRA `(.L_x_17795) ;  /* 0x0000000000808947 */ /* 0x000fea0003800000 */
[--C-:B-123--:R-:W-:Y:S01]  /*1f270*/  FADD.FTZ R93, R8, -R157.reuse ;  /* 0x8000009d085d7221 */ /* 0x10efe20000010000 */
        /* <DEDUP_REMOVED lines=31> */
.L_x_17795:
[----:B------:R-:W-:Y:S05]  /*1f470*/  BSYNC B1 ;  /* 0x0000000000017941 */ /* 0x000fea0003800000 */
.L_x_17794:
[----:B------:R-:W-:Y:S01]  /*1f480*/  LOP3.LUT P0, RZ, R19, 0x800, RZ, 0xc0, !PT ;  /* 0x0000080013ff7812 */ /* 0x000fe2000780c0ff */
[----:B------:R-:W-:-:S12]  /*1f490*/  BSSY B1, `(.L_x_17796) ;  /* 0x0000022000017945 */ /* 0x000fd80003800000 */
[----:B------:R-:W-:Y:S05]  /*1f4a0*/  @!P0 BRA `(.L_x_17797) ;  /* 0x0000000000808947 */ /* 0x000fea0003800000 */
[--C-:B-1234-:R-:W-:Y:S01]  /*1f4b0*/  FADD.FTZ R93, R7, -R157.reuse ;  /* 0x8000009d075d7221 */ /* 0x11efe20000010000 */
        /* <DEDUP_REMOVED lines=31> */
.L_x_17797:
[----:B------:R-:W-:Y:S05]  /*1f6b0*/  BSYNC B1 ;  /* 0x0000000000017941 */ /* 0x000fea0003800000 */
.L_x_17796:
        /* <DEDUP_REMOVED lines=35> */
.L_x_17799:
[----:B------:R-:W-:Y:S05]  /*1f8f0*/  BSYNC B1 ;  /* 0x0000000000017941 */ /* 0x000fea0003800000 */
.L_x_17798:
        /* <DEDUP_REMOVED lines=35> */
.L_x_17801:
[----:B------:R-:W-:Y:S05]  /*1fb30*/  BSYNC B1 ;  /* 0x0000000000017941 */ /* 0x000fea0003800000 */
.L_x_17800:
        /* <DEDUP_REMOVED lines=35> */
.L_x_17803:
[----:B------:R-:W-:Y:S05]  /*1fd70*/  BSYNC B1 ;  /* 0x0000000000017941 */ /* 0x000fea0003800000 */
.L_x_17802:
        /* <DEDUP_REMOVED lines=35> */
.L_x_17805:
[----:B------:R-:W-:Y:S05]  /*1ffb0*/  BSYNC B1 ;  /* 0x0000000000017941 */ /* 0x000fea0003800000 */
.L_x_17804:
        /* <DEDUP_REMOVED lines=35> */
.L_x_17807:
[----:B------:R-:W-:Y:S05]  /*201f0*/  BSYNC B1 ;  /* 0x0000000000017941 */ /* 0x000fea0003800000 */
.L_x_17806:
[----:B------:R-:W-:Y:S01]  /*20200*/  LOP3.LUT P0, RZ, R19, 0x20, RZ, 0xc0, !PT ;  /* 0x0000002013ff7812 */ /* 0x000fe2000780c0ff */
[----:B------:R-:W-:-:S12]  /*20210*/  BSSY B1, `(.L_x_17808) ;  /* 0x000002b000017945 */ /* 0x000fd80003800000 */
[----:B------:R-:W-:Y:S05]  /*20220*/  @!P0 BRA `(.L_x_17809) ;  /* 0x0000000000a48947 */ /* 0x000fea0003800000 */
[----:B------:R1:W-:Y:S04]  /*20230*/  STL [R1+0x40], R2 ;  /* 0x0000400201007387 */ /* 0x0003e80000100800 */
[----:B0-234-:R-:W2:Y:S04]  /*20240*/  LDL R94, [R1+0x14] ;  /* 0x00001400015e7983 */ /* 0x01dea80000100800 */
[----:B------:R-:W3:Y:S04]  /*20250*/  LDL R252, [R1+0x18] ;  /* 0x0000180001fc7983 */ /* 0x000ee80000100800 */
[----:B-1----:R-:W4:Y:S04]  /*20260*/  LDL R2, [R1+0x10] ;  /* 0x0000100001027983 */ /* 0x002f280000100800 */
[----:B------:R-:W3:Y:S04]  /*20270*/  LDL R95, [R1+0x1c] ;  /* 0x00001c00015f7983 */ /* 0x000ee80000100800 */
[----:B------:R-:W3:Y:S04]  /*20280*/  LDL R159, [R1] ;  /* 0x00000000019f7983 */ /* 0x000ee80000100800 */
[----:B------:R-:W3:Y:S04]  /*20290*/  LDL R138, [R1+0x4] ;  /* 0x00000400018a7983 */ /* 0x000ee80000100800 */
[----:B------:R-:W3:Y:S04]  /*202a0*/  LDL R158, [R1+0xc] ;  /* 0x00000c00019e7983 */ /* 0x000ee80000100800 */
[----:B------:R-:W3:Y:S01]  /*202b0*/  LDL R139, [R1+0x8] ;  /* 0x00000800018b7983 */ /* 0x000ee20000100800 */
[----:B-----5:R-:W-:-:S04]  /*202c0*/  FADD.FTZ R93, R0, -R157 ;  /* 0x8000009d005d7221 */ /* 0x020fc80000010000 */
        /* <DEDUP_REMOVED lines=28> */
[----:B------:R-:W1:Y:S02]  /*20490*/  LDC.64 R138, c[0x0][0x2b8] ;  /* 0x0000ae00ff8a7b82 */ /* 0x000e640000000a00 */
[----:B-1----:R-:W-:-:S05]  /*204a0*/  IMAD.WIDE.U32 R138, R11, 0x10, R138 ;  /* 0x000000100b8a7825 */ /* 0x002fca00078e008a */
[----:B------:R0:W-:Y:S02]  /*204b0*/  STG.E.128 desc[UR4][R138.64], R92 ;  /* 0x0000005c8a007986 */ /* 0x0001e4000c101d04 */
.L_x_17809:
[----:B------:R-:W-:Y:S05]  /*204c0*/  BSYNC B1 ;  /* 0x0000000000017941 */ /* 0x000fea0003800000 */
.L_x_17808:
[----:B01234-:R-:W0:Y:S02]  /*204d0*/  LDC.64 R92, c[0x0][0x210] ;  /* 0x00008400ff5c7b82 */ /* 0x01fe240000000a00 */
[----:B0-----:R-:W-:-:S05]  /*204e0*/  IMAD R18, R92, 0x4, R18 ;  /* 0x000000045c127824 */ /* 0x001fca00078e0212 */
[----:B------:R-:W-:-:S13]  /*204f0*/  ISETP.GE.AND P0, PT, R18, R93, PT ;  /* 0x0000005d1200720c */ /* 0x000fda0003f06270 */
[----:B------:R-:W-:Y:S05]  /*20500*/  @!P0 BRA `(.L_x_17810) ;  /* 0xfffffe1000048947 */ /* 0x000fea000383ffff */
[----:B------:R-:W-:Y:S05]  /*20510*/  BSYNC B0 ;  /* 0x0000000000007941 */ /* 0x000fea0003800000 */
.L_x_17208:
[----:B------:R-:W-:Y:S05]  /*20520*/  EXIT ;  /* 0x000000000000794d */ /* 0x000fea0003800000 */
.L_x_17789:
        /* <DEDUP_REMOVED lines=8> */
.L_x_17812:
[----:B------:R-:W-:Y:S05]  /*205b0*/  BSYNC B1 ;  /* 0x0000000000017941 */ /* 0x000fea0003800000 */
.L_x_17811:
        /* <DEDUP_REMOVED lines=10> */
.L_x_17813:
        /* <DEDUP_REMOVED lines=9> */
.L_x_17814:
[----:B------:R-:W-:Y:S01]  /*206f0*/  HFMA2.MMA R94, -RZ, RZ, 0, 4.76837158203125e-07 ;  /* 0x00000008ff5e7435 */ /* 0x000fe200000001ff */
[----:B------:R-:W-:Y:S01]  /*20700*/  FADD.FTZ R95, R95, R92 ;  /* 0x0000005c5f5f7221 */ /* 0x000fe20000010000 */
[----:B------:R-:W-:-:S03]  /*20710*/  IMAD.MOV.U32 R92, RZ, RZ, -0x1 ;  /* 0xffffffffff5c7424 */ /* 0x000fc600078e00ff */
[----:B------:R-:W-:-:S07]  /*20720*/  IMAD.MOV.U32 R139, RZ, RZ, R95 ;  /* 0x000000ffff8b7224 */ /* 0x000fce00078e005f */
[----:B------:R-:W-:Y:S05]  /*20730*/  WARPSYNC.COLLECTIVE R92, `(.L_x_17815) ;  /* 0x000000005c087348 */ /* 0x000fea0003c00000 */
[----:B------:R0:W1:Y:S02]  /*20740*/  SHFL.BFLY P6, R92, R139, R94, R93 ;  /* 0x0c00005e8b5c7389 */ /* 0x00006400000c005d */
[----:B01----:R-:W-:Y:S01]  /*20750*/  ENDCOLLECTIVE ;  /* 0x000000000000791b */ /* 0x003fe20003800000 */
.L_x_17815:
[----:B------:R-:W-:Y:S02]  /*20760*/  IMAD.MOV.U32 R94, RZ, RZ, 0x10 ;  /* 0x00000010ff5e7424 */ /* 0x000fe400078e00ff */
[----:B------:R-:W-:Y:S01]  /*20770*/  FADD.FTZ R95, R95, R92 ;  /* 0x0000005c5f5f7221 */ /* 0x000fe20000010000 */
[----:B------:R-:W-:-:S04]  /*20780*/  MOV R92, 0xffffffff ;  /* 0xffffffff005c7802 */ /* 0x000fc80000000f00 */
[----:B------:R-:W-:-:S07]  /*20790*/  MOV R139, R95 ;  /* 0x0000005f008b7202 */ /* 0x000fce0000000f00 */
[----:B------:R-:W-:Y:S05]  /*207a0*/  WARPSYNC.COLLECTIVE R92, `(.L_x_17816) ;  /* 0x000000005c087348 */ /* 0x000fea0003c00000 */
[----:B------:R0:W1:Y:S02]  /*207b0*/  SHFL.BFLY P6, R92, R139, R94, R93 ;  /* 0x0c00005e8b5c7389 */ /* 0x00006400000c005d */
[----:B01----:R-:W-:Y:S01]  /*207c0*/  ENDCOLLECTIVE ;  /* 0x000000000000791b */ /* 0x003fe20003800000 */
.L_x_17816:
        /* <DEDUP_REMOVED lines=175> */
.L_x_17817:
[----:B------:R-:W-:Y:S01]  /*212c0*/  HFMA2.MMA R94, -RZ, RZ, 0, 1.1920928955078125e-07 ;  /* 0x00000002ff5e7435 */ /* 0x000fe200000001ff */
[----:B------:R-:W-:Y:S01]  /*212d0*/  FADD.FTZ R138, R138, R92 ;  /* 0x0000005c8a8a7221 */ /* 0x000fe20000010000 */
[----:B------:R-:W-:-:S03]  /*212e0*/  IMAD.MOV.U32 R92, RZ, RZ, -0x1 ;  /* 0xffffffffff5c7424 */ /* 0x000fc600078e00ff */
[----:B------:R-:W-:-:S07]  /*212f0*/  IMAD.MOV.U32 R139, RZ, RZ, R138 ;  /* 0x000000ffff8b7224 */ /* 0x000fce00078e008a */
[----:B------:R-:W-:Y:S05]  /*21300*/  WARPSYNC.COLLECTIVE R92, `(.L_x_17818) ;  /* 0x000000005c087348 */ /* 0x000fea0003c00000 */
[----:B------:R0:W1:Y:S02]  /*21310*/  SHFL.BFLY P6, R92, R139, R94, R93 ;  /* 0x0c00005e8b5c7389 */ /* 0x00006400000c005d */
[----:B01----:R-:W-:Y:S01]  /*21320*/  ENDCOLLECTIVE ;  /* 0x000000000000791b */ /* 0x003fe20003800000 */
.L_x_17818:
[----:B------:R-:W-:Y:S02]  /*21330*/  IMAD.MOV.U32 R94, RZ, RZ, 0x4 ;  /* 0x00000004ff5e7424 */ /* 0x000fe400078e00ff */
[----:B------:R-:W-:Y:S01]  /*21340*/  FADD.FTZ R138, R138, R92 ;  /* 0x0000005c8a8a7221 */ /* 0x000fe20000010000 */
[----:B------:R-:W-:-:S04]  /*21350*/  MOV R92, 0xffffffff ;  /* 0xffffffff005c7802 */ /* 0x000fc80000000f00 */
[----:B------:R-:W-:-:S07]  /*21360*/  MOV R139, R138 ;  /* 0x0000008a008b7202 */ /* 0x000fce0000000f00 */
[----:B------:R-:W-:Y:S05]  /*21370*/  WARPSYNC.COLLECTIVE R92, `(.L_x_17819) ;  /* 0x000000005c087348 */ /* 0x000fea0003c00000 */
[----:B------:R0:W1:Y:S02]  /*21380*/  SHFL.BFLY P6, R92, R139, R94, R93 ;  /* 0x0c00005e8b5c7389 */ /* 0x00006400000c005d */
[----:B01----:R-:W-:Y:S01]  /*21390*/  ENDCOLLECTIVE ;  /* 0x000000000000791b */ /* 0x003fe20003800000 */
.L_x_17819:
[----:B------:R-:W-:Y:S01]  /*213a0*/  HFMA2.MMA R94, -RZ, RZ, 0, 4.76837158203125e-07 ;  /* 0x00000008ff5e7435 */ /* 0x000fe200000001ff */
[----:B------:R-:W-:Y:S01]  /*213b0*/  FADD.FTZ R138, R138, R92 ;  /* 0x0000005c8a8a7221 */ /* 0x000fe20000010000 */
[----:B------:R-:W-:-:S03]  /*213c0*/  IMAD.MOV.U32 R92, RZ, RZ, -0x1 ;  /* 0xffffffffff5c7424 */ /* 0x000fc600078e00ff */
[----:B------:R-:W-:-:S07]  /*213d0*/  IMAD.MOV.U32 R139, RZ, RZ, R138 ;  /* 0x000000ffff8b7224 */ /* 0x000fce00078e008a */
[----:B------:R-:W-:Y:S05]  /*213e0*/  WARPSYNC.COLLECTIVE R92, `(.L_x_17820) ;  /* 0x000000005c087348 */ /* 0x000fea0003c00000 */
[----:B------:R0:W1:Y:S02]  /*213f0*/  SHFL.BFLY P6, R92, R139, R94, R93 ;  /* 0x0c00005e8b5c7389 */ /* 0x00006400000c005d */
[----:B01----:R-:W-:Y:S01]  /*21400*/  ENDCOLLECTIVE ;  /* 0x000000000000791b */ /* 0x003fe20003800000 */
.L_x_17820:
[----:B------:R-:W-:Y:S02]  /*21410*/  IMAD.MOV.U32 R94, RZ, RZ, 0x10 ;  /* 0x00000010ff5e7424 */ /* 0x000fe400078e00ff */
[----:B------:R-:W-:Y:S01]  /*21420*/  FADD.FTZ R138, R138, R92 ;  /* 0x0000005c8a8a7221 */ /* 0x000fe20000010000 */
[----:B------:R-:W-:-:S04]  /*21430*/  MOV R92, 0xffffffff ;  /* 0xffffffff005c7802 */ /* 0x000fc80000000f00 */
[----:B------:R-:W-:-:S07]  /*21440*/  MOV R139, R138 ;  /* 0x0000008a008b7202 */ /* 0x000fce0000000f00 */
[----:B------:R-:W-:Y:S05]  /*21450*/  WARPSYNC.COLLECTIVE R92, `(.L_x_17821) ;  /* 0x000000005c087348 */ /* 0x000fea0003c00000 */
[----:B------:R0:W1:Y:S02]  /*21460*/  SHFL.BFLY P6, R92, R139, R94, R93 ;  /* 0x0c00005e8b5c7389 */ /* 0x00006400000c005d */
[----:B01----:R-:W-:Y:S01]  /*21470*/  ENDCOLLECTIVE ;  /* 0x000000000000791b */ /* 0x003fe20003800000 */
.L_x_17821:
[----:B------:R-:W-:Y:S05]  /*21480*/  BRA `(.L_x_17822) ;  /* 0xffffffd400e87947 */ /* 0x000fea000383ffff */
.L_x_17823:
        /* <DEDUP_REMOVED lines=15> */
.L_x_72320:


//--------------------- .text._ZN10layer_norm13ln_fwd_kernelINS_13Kernel_traitsIf13__nv_bfloat16S2_S2_fjLj2560ELj1ELj4ELj1ELj16ENS_18Kernel_traits_baseILj2560EfS2_S2_S2_fjLj128EEEEELb1ELb0ELb0ELb1EEEvNS_9FwdParamsE --------------------------
	.section	.text._ZN10layer_norm13ln_fwd_kernelINS_13Kernel_traitsIf13__nv_bfloat16S2_S2_fjLj2560ELj1ELj4ELj1ELj16ENS_18Kernel_traits_baseILj2560EfS2_S2_S2_fjLj128EEEEELb1ELb0ELb0ELb1EEEvNS_9FwdParamsE,"ax",@progbits
	.align	128
        .global         _ZN10layer_norm13ln_fwd_kernelINS_13Kernel_traitsIf13__nv_bfloat16S2_S2_fjLj2560ELj1ELj4ELj1ELj16ENS_18Kernel_traits_baseILj2560EfS2_S2_S2_fjLj128EEEEELb1ELb0ELb0ELb1EEEvNS_9FwdParamsE
        .type           _ZN10layer_norm13ln_fwd_kernelINS_13Kernel_traitsIf13__nv_bfloat16S2_S2_fjLj2560ELj1ELj4ELj1ELj16ENS_18Kernel_traits_baseILj2560EfS2_S2_S2_fjLj128EEEEELb1ELb0ELb0ELb1EEEvNS_9FwdParamsE,@function
        .size           _ZN10layer_norm13ln_fwd_kernelINS_13Kernel_traitsIf13__nv_bfloat16S2_S2_fjLj2560ELj1ELj4ELj1ELj16ENS_18Kernel_traits_baseILj2560EfS2_S2_S2_fjLj128EEEEELb1ELb0ELb0ELb1EEEvNS_9FwdParamsE,(.L_x_72321 - _ZN10layer_norm13ln_fwd_kernelINS_13Kernel_traitsIf13__nv_bfloat16S2_S2_fjLj2560ELj1ELj4ELj1ELj16ENS_18Kernel_traits_baseILj2560EfS2_S2_S2_fjLj128EEEEELb1ELb0ELb0ELb1EEEvNS_9FwdParamsE)
        .other          _ZN10layer_norm13ln_fwd_kernelINS_13Kernel_traitsIf13__nv_bfloat16S2_S2_fjLj2560ELj1ELj4ELj1ELj16ENS_18Kernel_traits_baseILj2560EfS2_S2_S2_fjLj128EEEEELb1ELb0ELb0ELb1EEEvNS_9FwdParamsE,@"STO_CUDA_ENTRY STV_DEFAULT"
_ZN10layer_norm13ln_fwd_kernelINS_13Kernel_traitsIf13__nv_bfloat16S2_S2_fjLj2560ELj1ELj4ELj1ELj16ENS_18Kernel_traits_baseILj2560EfS2_S2_S2_fjLj128EEEEELb1ELb0ELb0ELb1EEEvNS_9FwdParamsE:
.text._ZN10layer_norm13ln_fwd_kernelINS_13Kernel_traitsIf13__nv_bfloat16S2_S2_fjLj2560ELj1ELj4ELj1ELj16ENS_18Kernel_traits_baseILj2560EfS2_S2_S2_fjLj128EEEEELb1ELb0ELb0ELb1EEEvNS_9FwdParamsE:
        /* <DEDUP_REMOVED lines=9> */
[----:B------:R-:W0:Y:S01]  /*0090*/  LDC R14, c[0x0][0x2ec] ;  /* 0x0000bb00ff0e7b82 */ /* 0x000e220000000800 */
[----:B------:R-:W2:Y:S01]  /*00a0*/  S2R R11, SR_TID.X ;  /* 0x00000000000b7919 */ /* 0x000ea20000002100 */
[----:B------:R-:W2:Y:S01]  /*00b0*/  S2R R12, SR_CTAID.X ;  /* 0x00000000000c7919 */ /* 0x000ea20000002500 */
[----:B------:R-:W-:Y:S01]  /*00c0*/  ULDC UR8, c[0x0][0x0] ;  /* 0x0000000000087ab9 */ /* 0x000fe20000000800 */
[----:B------:R-:W-:-:S04]  /*00d0*/  ULDC.64 UR10, c[0x0][0x260] ;  /* 0x00009800000a7ab9 */ /* 0x000fc80000000a00 */
[----:B------:R-:W3:Y:S01]  /*00e0*/  @P0 LDC R9, c[0x0][0x2f0] ;  /* 0x0000bc00ff090b82 */ /* 0x000ee20000000800 */
[----:B------:R-:W4:Y:S01]  /*00f0*/  @P0 LDG.E.64 R2, desc[UR4][R2.64] ;  /* 0x0000000402020981 */ /* 0x000f22000c1e1b00 */
[----:B-1----:R-:W-:Y:S02]  /*0100*/  @P0 IMAD.MOV.U32 R6, RZ, RZ, R163 ;  /* 0x000000ffff060224 */ /* 0x002fe400078e00a3 */
[----:B0-----:R-:W-:-:S05]  /*0110*/  @P0 IMAD.MOV.U32 R7, RZ, RZ, R14 ;  /* 0x000000ffff070224 */ /* 0x001fca00078e000e */
[----:B------:R-:W3:Y:S01]  /*0120*/  @P0 LDG.E.64 R4, desc[UR4][R6.64] ;  /* 0x0000000406040981 */ /* 0x000ee2000c1e1b00 */
[----:B------:R-:W-:Y:S02]  /*0130*/  CS2R R184, SRZ ;  /* 0x0000000000b87805 */ /* 0x000fe4000001ff00 */
[----:B------:R-:W-:Y:S02]  /*0140*/  CS2R R186, SRZ ;  /* 0x0000000000ba7805 */ /* 0x000fe4000001ff00 */
[----:B------:R-:W-:Y:S02]  /*0150*/  CS2R R180, SRZ ;  /* 0x0000000000b47805 */ /* 0x000fe4000001ff00 */
[----:B------:R-:W-:Y:S02]  /*0160*/  CS2R R182, SRZ ;  /* 0x0000000000b67805 */ /* 0x000fe4000001ff00 */
[----:B------:R-:W-:Y:S02]  /*0170*/  CS2R R188, SRZ ;  /* 0x0000000000bc7805 */ /* 0x000fe4000001ff00 */
[----:B------:R-:W-:-:S02]  /*0180*/  CS2R R190, SRZ ;  /* 0x0000000000be7805 */ /* 0x000fc4000001ff00 */
[----:B------:R-:W-:Y:S01]  /*0190*/  CS2R R176, SRZ ;  /* 0x0000000000b07805 */ /* 0x000fe2000001ff00 */
[----:B--2---:R-:W-:Y:S01]  /*01a0*/  IMAD R10, R12, UR8, R11 ;  /* 0x000000080c0a7c24 */ /* 0x004fe2000f8e020b */
[----:B------:R-:W-:Y:S01]  /*01b0*/  ULDC.64 UR8, c[0x0][0x2c8] ;  /* 0x0000b20000087ab9 */ /* 0x000fe20000000a00 */
        /* <DEDUP_REMOVED lines=33> */
[----:B------:R-:W-:-:S05]  /*03d0*/  SHF.R.U32.HI R0, RZ, 0x5, R11 ;  /* 0x00000005ff007819 */ /* 0x000fca000001160b */
[----:B------:R-:W-:Y:S01]  /*03e0*/  IMAD R0, R12, 0x4, R0 ;  /* 0x000000040c007824 */ /* 0x000fe200078e0200 */
[----:B----4-:R-:W-:Y:S02]  /*03f0*/  @P0 R2UR UR6, R2 ;  /* 0x00000000020602ca */ /* 0x010fe400000e0000 */
        /* <DEDUP_REMOVED lines=10> */
[----:B------:R-:W-:Y:S01]  /*04a0*/  UIADD3 UR26, UR6, 0x78dde6e4, URZ ;  /* 0x78dde6e4061a7890 */ /* 0x000fe2000fffe03f */
[----:B------:R-:W-:Y:S01]  /*04b0*/  ISETP.NE.U32.AND P0, PT, RZ, UR8, PT ;  /* 0x00000008ff007c0c */ /* 0x000fe2000bf05070 */
[----:B------:R-:W-:Y:S01]  /*04c0*/  UIADD3 UR27, UR7, -0x126145ec, URZ ;  /* 0xed9eba14071b7890 */ /* 0x000fe2000fffe03f */
[--C-:B------:R-:W-:Y:S01]  /*04d0*/  SHF.R.U32.HI R13, RZ, 0x2, R14.reuse ;  /* 0x00000002ff0d7819 */ /* 0x100fe2000001160e */
[----:B------:R-:W-:Y:S01]  /*04e0*/  UIADD3 UR29, UR7, -0x56f99767, URZ ;  /* 0xa9066899071d7890 */ /* 0x000fe2000fffe03f */
[----:B------:R-:W-:Y:S01]  /*04f0*/  SHF.R.U64 R14, R163, 0x2, R14 ;  /* 0x00000002a30e7819 */ /* 0x000fe2000000120e */
[----:B------:R-:W-:-:S02]  /*0500*/  UIADD3 UR28, UR6, 0x1715609d, URZ ;  /* 0x1715609d061c7890 */ /* 0x000fc4000fffe03f */
[----:B------:R-:W-:Y:S01]  /*0510*/  LOP3.LUT R6, R5, UR6, R13, 0x96, !PT ;  /* 0x0000000605067c12 */ /* 0x000fe2000f8e960d */
[----:B------:R-:W-:Y:S01]  /*0520*/  UIADD3 UR30, UR6, -0x4ab325aa, URZ ;  /* 0xb54cda56061e7890 */ /* 0x000fe2000fffe03f */
[----:B------:R-:W-:Y:S01]  /*0530*/  ISETP.NE.AND.EX P0, PT, RZ, UR9, PT, P0 ;  /* 0x00000009ff007c0c */ /* 0x000fe2000bf05300 */
[----:B------:R-:W-:Y:S01]  /*0540*/  IMAD.WIDE.U32 R2, R14, -0x2daee0ad, RZ ;  /* 0xd2511f530e027825 */ /* 0x000fe200078e00ff */
[----:B------:R-:W-:Y:S02]  /*0550*/  UIADD3 UR31, UR7, 0x646e171e, URZ ;  /* 0x646e171e071f7890 */ /* 0x000fe4000fffe03f */
[----:B------:R-:W-:Y:S01]  /*0560*/  UIADD3 UR33, UR7, 0x1fd5c5a3, URZ ;  /* 0x1fd5c5a307217890 */ /* 0x000fe2000fffe03f */
[----:B------:R-:W-:Y:S01]  /*0570*/  IMAD.WIDE.U32 R6, R6, -0x2daee0ad, RZ ;  /* 0xd2511f5306067825 */ /* 0x000fe200078e00ff */
[----:B------:R-:W-:Y:S01]  /*0580*/  LOP3.LUT R3, R3, UR7, RZ, 0x3c, !PT ;  /* 0x0000000703037c12 */ /* 0x000fe2000f8e3cff */
[----:B------:R-:W-:Y:S02]  /*0590*/  UIADD3 UR32, UR6, 0x5384540f, URZ ;  /* 0x5384540f06207890 */ /* 0x000fe4000fffe03f */
        /* <DEDUP_REMOVED lines=27> */
[----:B------:R-:W-:Y:S02]  /*0750*/  IMAD.SHL.U32 R7, R11, 0x20, RZ ;  /* 0x000000200b077824 */ /* 0x000fe400078e00ff */
[----:B------:R-:W-:-:S03]  /*0760*/  IMAD.WIDE.U32 R2, R3, -0x326172a9, RZ ;  /* 0xcd9e8d5703027825 */ /* 0x000fc600078e00ff */
[----:B------:R-:W-:Y:S01]  /*0770*/  LOP3.LUT R7, R7, 0x3e0, RZ, 0xc0, !PT ;  /* 0x000003e007077812 */ /* 0x000fe200078ec0ff */
[----:B------:R-:W-:Y:S01]  /*0780*/  IMAD.HI.U32 R5, R156, -0x326172a9, RZ ;  /* 0xcd9e8d579c057827 */ /* 0x000fe200078e00ff */
[----:B------:R-:W-:Y:S02]  /*0790*/  LOP3.LUT R157, R3, UR32, R4, 0x96, !PT ;  /* 0x00000020039d7c12 */ /* 0x000fe4000f8e9604 */
[----:B------:R-:W-:Y:S01]  /*07a0*/  IADD3 R4, P2, R7, UR8, RZ ;  /* 0x0000000807047c10 */ /* 0x000fe2000ff5e0ff */
[----:B------:R-:W-:Y:S01]  /*07b0*/  ULDC UR8, c[0x0][0x214] ;  /* 0x0000850000087ab9 */ /* 0x000fe20000000800 */
[----:B------:R-:W-:Y:S01]  /*07c0*/  LOP3.LUT R160, R5, UR34, R2, 0x96, !PT ;  /* 0x0000002205a07c12 */ /* 0x000fe2000f8e9602 */
[----:B------:R-:W-:Y:S01]  /*07d0*/  IMAD.HI.U32 R3, R157, -0x2daee0ad, RZ ;  /* 0xd2511f539d037827 */ /* 0x000fe200078e00ff */
[----:B------:R-:W-:Y:S02]  /*07e0*/  IADD3.X R5, RZ, UR9, RZ, P2, !PT ;  /* 0x00000009ff057c10 */ /* 0x000fe400097fe4ff */
[----:B------:R-:W-:-:S02]  /*07f0*/  IADD3 R2, P1, R7, UR10, RZ ;  /* 0x0000000a07027c10 */ /* 0x000fc4000ff3e0ff */
[----:B------:R-:W-:Y:S01]  /*0800*/  LOP3.LUT R6, R3, UR35, R6, 0x96, !PT ;  /* 0x0000002303067c12 */ /* 0x000fe2000f8e9606 */
[----:B------:R0:W5:Y:S02]  /*0810*/  @P0 LDG.E.128 R184, desc[UR4][R4.64] ;  /* 0x0000000404b80981 */ /* 0x000164000c1e1d00 */
[----:B------:R-:W-:Y:S01]  /*0820*/  IMAD.X R3, RZ, RZ, UR11, P1 ;  /* 0x0000000bff037e24 */ /* 0x000fe200088e06ff */
[----:B------:R-:W-:Y:S01]  /*0830*/  ISETP.GE.AND P1, PT, R0, UR8, PT ;  /* 0x0000000800007c0c */ /* 0x000fe2000bf26270 */
        /* <DEDUP_REMOVED lines=21> */
[----:B------:R-:W3:Y:S04]  /*0990*/  LDG.E.128 R32, desc[UR4][R2.64+0x10] ;  /* 0x0000100402207981 */ /* 0x000ee8000c1e1d00 */
[----:B------:R-:W4:Y:S04]  /*09a0*/  LDG.E.128 R28, desc[UR4][R2.64+0x400] ;  /* 0x00040004021c7981 */ /* 0x000f28000c1e1d00 */
[----:B------:R-:W4:Y:S04]  /*09b0*/  LDG.E.128 R24, desc[UR4][R2.64+0x410] ;  /* 0x0004100402187981 */ /* 0x000f28000c1e1d00 */
[----:B------:R-:W4:Y:S04]  /*09c0*/  LDG.E.128 R20, desc[UR4][R2.64+0x800] ;  /* 0x0008000402147981 */ /* 0x000f28000c1e1d00 */
[----:B------:R-:W4:Y:S01]  /*09d0*/  LDG.E.128 R16, desc[UR4][R2.64+0x810] ;  /* 0x0008100402107981 */ /* 0x000f22000c1e1d00 */
[----:B------:R-:W-:Y:S01]  /*09e0*/  UIADD3 UR36, UR6, -0x700cb87f, URZ ;  /* 0x8ff3478106247890 */ /* 0x000fe2000fffe03f */
[----:B------:R-:W-:Y:S01]  /*09f0*/  IMAD R157, R157, -0x2daee0ad, RZ ;  /* 0xd2511f539d9d7824 */ /* 0x000fe200078e02ff */
[----:B------:R-:W-:Y:S01]  /*0a00*/  UIADD3 UR37, UR7, -0x695add53, URZ ;  /* 0x96a522ad07257890 */ /* 0x000fe2000fffe03f */
[----:B------:R-:W-:Y:S01]  /*0a10*/  IMAD R156, R156, -0x326172a9, RZ ;  /* 0xcd9e8d579c9c7824 */ /* 0x000fe200078e02ff */
[----:B------:R-:W-:Y:S01]  /*0a20*/  ULDC.64 UR8, c[0x0][0x270] ;  /* 0x00009c0000087ab9 */ /* 0x000fe20000000a00 */
[----:B0-----:R-:W-:Y:S01]  /*0a30*/  IMAD.HI.U32 R5, R6, -0x326172a9, RZ ;  /* 0xcd9e8d5706057827 */ /* 0x001fe200078e00ff */
[----:B------:R-:W5:Y:S03]  /*0a40*/  LDG.E.128 R248, desc[UR4][R2.64+0xc00] ;  /* 0x000c000402f87981 */ /* 0x000f66000c1e1d00 */
[----:B------:R-:W-:Y:S01]  /*0a50*/  IMAD.HI.U32 R4, R160, -0x2daee0ad, RZ ;  /* 0xd2511f53a0047827 */ /* 0x000fe200078e00ff */
[----:B------:R-:W-:Y:S01]  /*0a60*/  BSSY B0, `(.L_x_17824) ;  /* 0x0001ed1000007945 */ /* 0x000fe20003800000 */
[----:B------:R-:W5:Y:S01]  /*0a70*/  LDG.E.128 R244, desc[UR4][R2.64+0xc10] ;  /* 0x000c100402f47981 */ /* 0x000f62000c1e1d00 */
[----:B------:R-:W-:Y:S01]  /*0a80*/  UISETP.NE.U32.AND UP0, UPT, UR8, URZ, UPT ;  /* 0x0000003f0800728c */ /* 0x000fe2000bf05070 */
[----:B------:R-:W-:Y:S01]  /*0a90*/  LOP3.LUT R156, R5, UR36, R156, 0x96, !PT ;  /* 0x00000024059c7c12 */ /* 0x000fe2000f8e969c */
[----:B------:R-:W-:Y:S01]  /*0aa0*/  IMAD R162, R6, -0x326172a9, RZ ;  /* 0xcd9e8d5706a27824 */ /* 0x000fe200078e02ff */
[----:B------:R-:W5:Y:S01]  /*0ab0*/  LDG.E.128 R240, desc[UR4][R2.64+0x1000] ;  /* 0x0010000402f07981 */ /* 0x000f62000c1e1d00 */
[----:B------:R-:W-:Y:S01]  /*0ac0*/  LOP3.LUT R157, R4, UR37, R157, 0x96, !PT ;  /* 0x00000025049d7c12 */ /* 0x000fe2000f8e969d */
[----:B------:R-:W-:Y:S01]  /*0ad0*/  IMAD.MOV.U32 R4, RZ, RZ, R13 ;  /* 0x000000ffff047224 */ /* 0x000fe200078e000d */
[----:B------:R-:W-:Y:S01]  /*0ae0*/  LOP3.LUT R163, R163, 0x3, RZ, 0xc0, !PT ;  /* 0x00000003a3a37812 */ /* 0x000fe200078ec0ff */
[----:B------:R-:W5:Y:S01]  /*0af0*/  LDG.E.128 R236, desc[UR4][R2.64+0x1010] ;  /* 0x0010100402ec7981 */ /* 0x000f62000c1e1d00 */
[----:B------:R-:W-:Y:S01]  /*0b00*/  IMAD R160, R160, -0x2daee0ad, RZ ;  /* 0xd2511f53a0a07824 */ /* 0x000fe200078e02ff */
[----:B------:R-:W-:Y:S01]  /*0b10*/  ULDC.U8 UR8, c[0x0][0x2a0] ;  /* 0x0000a80000087ab9 */ /* 0x000fe20000000000 */
[----:B------:R-:W-:Y:S01]  /*0b20*/  IMAD.MOV.U32 R5, RZ, RZ, RZ ;  /* 0x000000ffff057224 */ /* 0x000fe200078e00ff */
        /* <DEDUP_REMOVED lines=10> */
[----:B------:R-:W-:Y:S01]  /*0bd0*/  UISETP.NE.AND.EX UP0, UPT, UR9, URZ, UPT, UP0 ;  /* 0x0000003f0900728c */ /* 0x000fe2000bf05300 */
[----:B------:R-:W-:Y:S01]  /*0be0*/  ULDC UR10, c[0x0][0x218] ;  /* 0x00008600000a7ab9 */ /* 0x000fe20000000800 */
[----:B------:R-:W-:Y:S01]  /*0bf0*/  ULDC UR11, c[0x0][0x2d8] ;  /* 0x0000b600000b7ab9 */ /* 0x000fe20000000800 */
[----:B------:R-:W-:Y:S01]  /*0c00*/  UISETP.NE.AND UP1, UPT, UR8, URZ, UPT ;  /* 0x0000003f0800728c */ /* 0x000fe2000bf25270 */
[----:B------:R-:W-:Y:S01]  /*0c10*/  ULDC.64 UR12, c[0x0][0x230] ;  /* 0x00008c00000c7ab9 */ /* 0x000fe20000000a00 */
[----:B------:R-:W-:Y:S01]  /*0c20*/  ULDC.64 UR14, c[0x0][0x238] ;  /* 0x00008e00000e7ab9 */ /* 0x000fe20000000a00 */
[----:B------:R-:W-:Y:S01]  /*0c30*/  ULDC.64 UR16, c[0x0][0x240] ;  /* 0x0000900000107ab9 */ /* 0x000fe20000000a00 */
[----:B0-----:R-:W-:Y:S01]  /*0c40*/  IMAD.MOV.U32 R2, RZ, RZ, R10 ;  /* 0x000000ffff027224 */ /* 0x001fe200078e000a */
[----:B------:R-:W-:Y:S01]  /*0c50*/  MOV R3, R14 ;  /* 0x0000000e00037202 */ /* 0x000fe20000000f00 */
[----:B------:R-:W-:Y:S01]  /*0c60*/  ULDC.64 UR18, c[0x0][0x2b8] ;  /* 0x0000ae0000127ab9 */ /* 0x000fe20000000a00 */
[----:B--2---:R0:W-:Y:S04]  /*0c70*/  STL.64 [R1+0x50], R36 ;  /* 0x0000502401007387 */ /* 0x0041e80000100a00 */
[----:B------:R0:W-:Y:S04]  /*0c80*/  STL.64 [R1+0x58], R38 ;  /* 0x0000582601007387 */ /* 0x0001e80000100a00 */
[----:B---3--:R0:W-:Y:S04]  /*0c90*/  STL.64 [R1+0x40], R32 ;  /* 0x0000402001007387 */ /* 0x0081e80000100a00 */
[----:B------:R0:W-:Y:S04]  /*0ca0*/  STL.64 [R1+0x48], R34 ;  /* 0x0000482201007387 */ /* 0x0001e80000100a00 */
[----:B----4-:R0:W-:Y:S04]  /*0cb0*/  STL.64 [R1+0x30], R28 ;  /* 0x0000301c01007387 */ /* 0x0101e80000100a00 */
[----:B------:R0:W-:Y:S04]  /*0cc0*/  STL.64 [R1+0x38], R30 ;  /* 0x0000381e01007387 */ /* 0x0001e80000100a00 */
[----:B------:R0:W-:Y:S04]  /*0cd0*/  STL.64 [R1+0x20], R24 ;  /* 0x0000201801007387 */ /* 0x0001e80000100a00 */
[----:B------:R0:W-:Y:S04]  /*0ce0*/  STL.64 [R1+0x28], R26 ;  /* 0x0000281a01007387 */ /* 0x0001e80000100a00 */
[----:B------:R0:W-:Y:S04]  /*0cf0*/  STL.64 [R1+0x10], R20 ;  /* 0x0000101401007387 */ /* 0x0001e80000100a00 */
[----:B------:R0:W-:Y:S04]  /*0d00*/  STL.64 [R1+0x18], R22 ;  /* 0x0000181601007387 */ /* 0x0001e80000100a00 */
[----:B------:R0:W-:Y:S04]  /*0d10*/  STL.64 [R1], R16 ;  /* 0x0000001001007387 */ /* 0x0001e80000100a00 */
[----:B------:R0:W-:Y:S02]  /*0d20*/  STL.64 [R1+0x8], R18 ;  /* 0x0000081201007387 */ /* 0x0001e40000100a00 */
.L_x_18386:
[----:B-1----:R-:W1:Y:S01]  /*0d30*/  S2R R8, SR_TID.X ;  /* 0x0000000000087919 */ /* 0x002e620000002100 */
[----:B------:R-:W2:Y:S01]  /*0d40*/  LDC.64 R154, c[0x0][0x220] ;  /* 0x00008800ff9a7b82 */ /* 0x000ea20000000a00 */
[----:B------:R-:W-:Y:S01]  /*0d50*/  IMAD R6, R0, UR10, RZ ;  /* 0x0000000a00067c24 */ /* 0x000fe2000f8e02ff */
[----:B------:R-:W-:Y:S01]  /*0d60*/  ISETP.NE.U32.AND P0, PT, RZ, UR12, PT ;  /* 0x0000000cff007c0c */ /* 0x000fe2000bf05070 */
[----:B------:R-:W-:Y:S01]  /*0d70*/  @UP0 ULDC.64 UR8, c[0x0][0x270] ;  /* 0x00009c0000080ab9 */ /* 0x000fe20000000a00 */
[----:B------:R-:W-:Y:S02]  /*0d80*/  PLOP3.LUT P1, PT, PT, PT, UP0, 0x80, 0x0 ;  /* 0x000000000000781c */ /* 0x000fe40003f2f008 */
[----:B------:R-:W-:Y:S02]  /*0d90*/  ISETP.NE.AND.EX P0, PT, RZ, UR13, PT, P0 ;  /* 0x0000000dff007c0c */ /* 0x000fe4000bf05300 */
[----:B------:R-:W-:Y:S02]  /*0da0*/  SHF.R.S32.HI R7, RZ, 0x1f, R6 ;  /* 0x0000001fff077819 */ /* 0x000fe40000011406 */
[----:B------:R-:W-:-:S02]  /*0db0*/  PLOP3.LUT P2, PT, PT, PT, UP0, 0x80, 0x0 ;  /* 0x000000000000781c */ /* 0x000fc40003f4f008 */
[----:B0-----:R-:W-:Y:S01]  /*0dc0*/  LEA.HI R32, R7, R6, RZ, 0x3 ;  /* 0x0000000607207211 */ /* 0x001fe200078f18ff */
[----:B------:R-:W-:Y:S01]  /*0dd0*/  IMAD.U32 R7, RZ, RZ, UR9 ;  /* 0x00000009ff077e24 */ /* 0x000fe2000f8e00ff */
[----:B------:R-:W-:-:S05]  /*0de0*/  MOV R6, UR8 ;  /* 0x0000000800067c02 */ /* 0x000fca0008000f00 */
[----:B------:R-:W-:-:S06]  /*0df0*/  @P1 IMAD.WIDE R6, R0, 0x2, R6 ;  /* 0x0000000200061825 */ /* 0x000fcc00078e0206 */
[----:B------:R-:W3:Y:S01]  /*0e00*/  @P2 LDG.E.U16 R6, desc[UR4][R6.64] ;  /* 0x0000000406062981 */ /* 0x000ee2000c1e1500 */
[----:B-1----:R-:W-:-:S04]  /*0e10*/  LOP3.LUT R9, R8, 0x1f, RZ, 0xc0, !PT ;  /* 0x0000001f08097812 */ /* 0x002fc800078ec0ff */
[----:B------:R-:W-:-:S04]  /*0e20*/  LEA.HI.SX32 R32, R32, R9, 0x1d ;  /* 0x0000000920207211 */ /* 0x000fc800078feaff */
[C---:B------:R-:W-:Y:S01]  /*0e30*/  @P0 LEA R12, P1, R32.reuse, UR12, 0x4 ;  /* 0x0000000c200c0c11 */ /* 0x040fe2000f8220ff */
[----:B--2---:R-:W-:-:S03]  /*0e40*/  IMAD.WIDE.U32 R8, R32, 0x10, R154 ;  /* 0x0000001020087825 */ /* 0x004fc600078e009a */
[----:B------:R-:W-:-:S03]  /*0e50*/  @P0 LEA.HI.X R13, R32, UR13, RZ, 0x4, P1 ;  /* 0x0000000d200d0c11 */ /* 0x000fc600088f24ff */
[----:B-----5:R-:W5:Y:S04]  /*0e60*/  LDG.E.128 R8, desc[UR4][R8.64] ;  /* 0x0000000408087981 */ /* 0x020f68000c1e1d00 */
[----:B------:R0:W5:Y:S01]  /*0e70*/  @P0 LDG.E.128 R48, desc[UR4][R12.64] ;  /* 0x000000040c300981 */ /* 0x000162000c1e1d00 */
[C---:B------:R-:W-:Y:S02]  /*0e80*/  ISETP.NE.AND P1, PT, R163.reuse, 0x1, PT ;  /* 0x00000001a300780c */ /* 0x040fe40003f25270 */
[----:B------:R-:W-:Y:S01]  /*0e90*/  PLOP3.LUT P2, PT, PT, PT, UP0, 0x80, 0x0 ;  /* 0x000000000000781c */ /* 0x000fe20003f4f008 */
[----:B------:R-:W-:Y:S01]  /*0ea0*/  BSSY B1, `(.L_x_17825) ;  /* 0x000000e000017945 */ /* 0x000fe20003800000 */
[----:B------:R-:W-:Y:S02]  /*0eb0*/  IMAD.MOV.U32 R120, RZ, RZ, 0x3f800000 ;  /* 0x3f800000ff787424 */ /* 0x000fe400078e00ff */
[----:B------:R-:W-:-:S09]  /*0ec0*/  VIADD R14, R163, 0x1 ;  /* 0x00000001a30e7836 */ /* 0x000fd20000000000 */
[----:B---3--:R-:W-:Y:S01]  /*0ed0*/  @P2 SHF.L.U32 R120, R6, 0x10, RZ ;  /* 0x0000001006782819 */ /* 0x008fe200000006ff */
[----:B0-----:R-:W-:Y:S06]  /*0ee0*/  @!P1 BRA `(.L_x_17826) ;  /* 0x0000000000209947 */ /* 0x001fec0003800000 */
        /* <DEDUP_REMOVED lines=8> */
.L_x_17826:
[----:B------:R-:W-:-:S07]  /*0f70*/  IMAD.MOV.U32 R18, RZ, RZ, R162 ;  /* 0x000000ffff127224 */ /* 0x000fce00078e00a2 */
.L_x_17827:
[----:B------:R-:W-:Y:S05]  /*0f80*/  BSYNC B1 ;  /* 0x0000000000017941 */ /* 0x000fea0003800000 */
.L_x_17825:
        /* <DEDUP_REMOVED lines=16> */
.L_x_17831:
[----:B------:R-:W-:Y:S05]  /*1090*/  BSYNC B2 ;  /* 0x0000000000027941 */ /* 0x000fea0003800000 */
.L_x_17830:
        /* <DEDUP_REMOVED lines=41> */
[----:B------:R-:W-:-:S07]  /*1330*/  IMAD.MOV.U32 R14, RZ, RZ, RZ ;  /* 0x000000ffff0e7224 */ /* 0x000fce00078e00ff */
.L_x_17829:
[----:B------:R-:W-:Y:S05]  /*1340*/  BSYNC B1 ;  /* 0x0000000000017941 */ /* 0x000fea0003800000 */
.L_x_17828:
[----:B------:R-:W0:Y:S01]  /*1350*/  LDC R222, c[0x0][0x298] ;  /* 0x0000a600ffde7b82 */ /* 0x000e220000000800 */
[----:B------:R-:W-:Y:S01]  /*1360*/  I2FP.F32.U32 R6, R18 ;  /* 0x0000001200067245 */ /* 0x000fe20000201000 */
[----:B------:R-:W-:Y:S01]  /*1370*/  IMAD.MOV.U32 R223, RZ, RZ, 0x2f800000 ;  /* 0x2f800000ffdf7424 */ /* 0x000fe200078e00ff */
[----:B-----5:R-:W-:Y:S01]  /*1380*/  SHF.L.U32 R13, R8, 0x10, RZ ;  /* 0x00000010080d7819 */ /* 0x020fe200000006ff */
[----:B------:R-:W-:Y:S01]  /*1390*/  BSSY B1, `(.L_x_17832) ;  /* 0x0000017000017945 */ /* 0x000fe20003800000 */
[----:B------:R-:W-:Y:S01]  /*13a0*/  ISETP.NE.AND P1, PT, R14, 0x1, PT ;  /* 0x000000010e00780c */ /* 0x000fe20003f25270 */
[----:B------:R-:W-:Y:S01]  /*13b0*/  FFMA.FTZ R7, R6, R223, 1.1641532182693481445e-10 ;  /* 0x2f00000006077423 */ /* 0x000fe200000100df */
[----:B------:R-:W-:Y:S01]  /*13c0*/  @P0 IMAD.U32 R6, R48, 0x10000, RZ ;  /* 0x0001000030060824 */ /* 0x000fe200078e00ff */
[----:B------:R-:W1:Y:S01]  /*13d0*/  LDC R252, c[0x0][0x294] ;  /* 0x0000a500fffc7b82 */ /* 0x000e620000000800 */
[----:B------:R-:W-:Y:S01]  /*13e0*/  FMUL.FTZ R13, R13, R120 ;  /* 0x000000780d0d7220 */ /* 0x000fe20000410000 */
[----:B------:R-:W-:Y:S01]  /*13f0*/  PRMT R8, R8, 0x7632, R8 ;  /* 0x0000763208087816 */ /* 0x000fe20000000008 */
[----:B------:R-:W-:-:S02]  /*1400*/  VIADD R12, R14, 0x1 ;  /* 0x000000010e0c7836 */ /* 0x000fc40000000000 */
        /* <DEDUP_REMOVED lines=14> */
.L_x_17833:
[----:B------:R-:W-:-:S07]  /*14f0*/  IMAD.MOV.U32 R19, RZ, RZ, R162 ;  /* 0x000000ffff137224 */ /* 0x000fce00078e00a2 */
.L_x_17834:
[----:B------:R-:W-:Y:S05]  /*1500*/  BSYNC B1 ;  /* 0x0000000000017941 */ /* 0x000fea0003800000 */
.L_x_17832:
        /* <DEDUP_REMOVED lines=16> */
.L_x_17838:
[----:B------:R-:W-:Y:S05]  /*1610*/  BSYNC B2 ;  /* 0x0000000000027941 */ /* 0x000fea0003800000 */
.L_x_17837:
        /* <DEDUP_REMOVED lines=42> */
.L_x_17836:
[----:B------:R-:W-:Y:S05]  /*18c0*/  BSYNC B1 ;  /* 0x0000000000017941 */ /* 0x000fea0003800000 */
.L_x_17835:
        /* <DEDUP_REMOVED lines=23> */
.L_x_17840:
[----:B------:R-:W-:-:S07]  /*1a40*/  MOV R19, R162 ;  /* 0x000000a200137202 */ /* 0x000fce0000000f00 */
.L_x_17841:
[----:B------:R-:W-:Y:S05]  /*1a50*/  BSYNC B1 ;  /* 0x0000000000017941 */ /* 0x000fea0003800000 */
.L_x_17839:
        /* <DEDUP_REMOVED lines=16> */
.L_x_17845:
[----:B------:R-:W-:Y:S05]  /*1b60*/  BSYNC B2 ;  /* 0x0000000000027941 */ /* 0x000fea0003800000 */
.L_x_17844:
        /* <DEDUP_REMOVED lines=42> */
.L_x_17843:
[----:B------:R-:W-:Y:S05]  /*1e10*/  BSYNC B1 ;  /* 0x0000000000017941 */ /* 0x000fea0003800000 */
.L_x_17842:
[----:B------:R-:W-:Y:S01]  /*1e20*/  I2FP.F32.U32 R6, R19 ;  /* 0x0000001300067245 */ /* 0x000fe20000201000 */
[C---:B------:R-:W-:Y:S01]  /*1e30*/  IMAD.U32 R13, R9.reuse, 0x10000, RZ ;  /* 0x00010000090d7824 */ /* 0x040fe200078e00ff */
[----:B------:R-:W-:Y:S01]  /*1e40*/  ISETP.NE.AND P2, PT, R14, 0x1, PT ;  /* 0x000000010e00780c */ /* 0x000fe20003f45270 */
        /* <DEDUP_REMOVED lines=19> */
.L_x_17847:
[----:B------:R-:W-:-:S07]  /*1f80*/  IMAD.MOV.U32 R19, RZ, RZ, R162 ;  /* 0x000000ffff137224 */ /* 0x000fce00078e00a2 */
.L_x_17848:
[----:B------:R-:W-:Y:S05]  /*1f90*/  BSYNC B1 ;  /* 0x0000000000017941 */ /* 0x000fea0003800000 */
.L_x_17846:
        /* <DEDUP_REMOVED lines=16> */
.L_x_17852:
[----:B------:R-:W-:Y:S05]  /*20a0*/  BSYNC B2 ;  /* 0x0000000000027941 */ /* 0x000fea0003800000 */
.L_x_17851:
        /* <DEDUP_REMOVED lines=42> */
.L_x_17850:
[----:B------:R-:W-:Y:S05]  /*2350*/  BSYNC B1 ;  /* 0x0000000000017941 */ /* 0x000fea0003800000 */
.L_x_17849:
        /* <DEDUP_REMOVED lines=22> */
.L_x_17854:
[----:B------:R-:W-:-:S07]  /*24c0*/  MOV R9, R162 ;  /* 0x000000a200097202 */ /* 0x000fce0000000f00 */
.L_x_17855:
[----:B------:R-:W-:Y:S05]  /*24d0*/  BSYNC B1 ;  /* 0x0000000000017941 */ /* 0x000fea0003800000 */
.L_x_17853:
        /* <DEDUP_REMOVED lines=16> */
.L_x_17859:
[----:B------:R-:W-:Y:S05]  /*25e0*/  BSYNC B2 ;  /* 0x0000000000027941 */ /* 0x000fea0003800000 */
.L_x_17858:
        /* <DEDUP_REMOVED lines=42> */
.L_x_17857:
[----:B------:R-:W-:Y:S05]  /*2890*/  BSYNC B1 ;  /* 0x0000000000017941 */ /* 0x000fea0003800000 */
.L_x_17856:
        /* <DEDUP_REMOVED lines=22> */
.L_x_17861:
[----:B------:R-:W-:-:S07]  /*2a00*/  IMAD.MOV.U32 R6, RZ, RZ, R162 ;  /* 0x000000ffff067224 */ /* 0x000fce00078e00a2 */
.L_x_17862:
[----:B------:R-:W-:Y:S05]  /*2a10*/  BSYNC B1 ;  /* 0x0000000000017941 */ /* 0x000fea0003800000 */
.L_x_17860:
        /* <DEDUP_REMOVED lines=16> */
.L_x_17866:
[----:B------:R-:W-:Y:S05]  /*2b20*/  BSYNC B2 ;  /* 0x0000000000027941 */ /* 0x000fea0003800000 */
.L_x_17865:
        /* <DEDUP_REMOVED lines=42> */
.L_x_17864:
[----:B------:R-:W-:Y:S05]  /*2dd0*/  BSYNC B1 ;  /* 0x0000000000017941 */ /* 0x000fea0003800000 */
.L_x_17863:
        /* <DEDUP_REMOVED lines=22> */
.L_x_17868:
[----:B------:R-:W-:-:S07]  /*2f40*/  MOV R6, R162 ;  /* 0x000000a200067202 */ /* 0x000fce0000000f00 */
.L_x_17869:
[----:B------:R-:W-:Y:S05]  /*2f50*/  BSYNC B1 ;  /* 0x0000000000017941 */ /* 0x000fea0003800000 */
.L_x_17867:
        /* <DEDUP_REMOVED lines=16> */
.L_x_17873:
[----:B------:R-:W-:Y:S05]  /*3060*/  BSYNC B2 ;  /* 0x0000000000027941 */ /* 0x000fea0003800000 */
.L_x_17872:
[----:B------:R-:W-:Y:S01]  /*3070*/  IMAD.HI.U32 R7, R2, -0x326172a9, RZ ;  /* 0xcd9e8d5702077827 */ /* 0x000fe200078e00ff */
[----:B------:R-:W-:-:S03]  /*3080*/  LOP3.LUT R10, R10, UR7, R5, 0x96, !PT ;  /* 0x000000070a0a7c12 */ /* 0x000fc6000f8e9605 */
[----:B------:R-:W-:Y:S01]  /*3090*/  IMAD R9, R2, -0x326172a9, RZ ;  /* 0xcd9e8d5702097824 */ /* 0x000fe200078e02ff */
[----:B------:R-:W-:Y:S01]  /*30a0*/  LOP3.LUT R7, R7, UR6, R4, 0x96, !PT ;  /* 0x0000000607077c12 */ /* 0x000fe2000f8e9604 */
[----:B------:R-:W-:Y:S01]  /*30b0*/  IMAD.WIDE.U32 R14, R10, -0x326172a9, RZ ;  /* 0xcd9e8d570a0e7825 */ /* 0x000fe200078e00ff */
[----:B------:R-:W-:-:S03]  /*30c0*/  HFMA2.MMA R10, -RZ, RZ, 0, 0 ;  /* 0x00000000ff0a7435 */ /* 0x000fc600000001ff */
        /* <DEDUP_REMOVED lines=36> */
.L_x_17871:
[----:B------:R-:W-:Y:S05]  /*3310*/  BSYNC B1 ;  /* 0x0000000000017941 */ /* 0x000fea0003800000 */
.L_x_17870:
[----:B------:R-:W-:Y:S01]  /*3320*/  I2FP.F32.U32 R6, R6 ;  /* 0x0000000600067245 */ /* 0x000fe20000201000 */
[----:B------:R-:W-:Y:S01]  /*3330*/  IMAD.U32 R9, R11, 0x10000, RZ ;  /* 0x000100000b097824 */ /* 0x000fe200078e00ff */
[----:B------:R-:W-:Y:S01]  /*3340*/  ISETP.NE.AND P6, PT, R10, 0x1, PT ;  /* 0x000000010a00780c */ /* 0x000fe20003fc5270 */
        /* <DEDUP_REMOVED lines=19> */
.L_x_17875:
[----:B------:R-:W-:-:S07]  /*3480*/  IMAD.MOV.U32 R6, RZ, RZ, R162 ;  /* 0x000000ffff067224 */ /* 0x000fce00078e00a2 */
.L_x_17876:
[----:B------:R-:W-:Y:S05]  /*3490*/  BSYNC B1 ;  /* 0x0000000000017941 */ /* 0x000fea0003800000 */
.L_x_17874:
        /* <DEDUP_REMOVED lines=18> */
.L_x_17880:
[----:B------:R-:W-:Y:S05]  /*35c0*/  BSYNC B2 ;  /* 0x0000000000027941 */ /* 0x000fea0003800000 */
.L_x_17879:
        /* <DEDUP_REMOVED lines=42> */
.L_x_17878:
[----:B------:R-:W-:Y:S05]  /*3870*/  BSYNC B1 ;  /* 0x0000000000017941 */ /* 0x000fea0003800000 */
.L_x_17877:
[----:B------:R-:W-:Y:S01]  /*3880*/  I2FP.F32.U32 R6, R6 ;  /* 0x0000000600067245 */ /* 0x000fe20000201000 */
[----:B------:R-:W0:Y:S01]  /*3890*/  @P0 LDC.64 R12, c[0x0][0x230] ;  /* 0x00008c00ff0c0b82 */ /* 0x000e220000000a00 */
[----:B------:R-:W-:Y:S02]  /*38a0*/  SEL R17, RZ, 0x10000, P5 ;  /* 0x00010000ff117807 */ /* 0x000fe40002800000 */
[----:B------:R-:W-:Y:S01]  /*38b0*/  SHF.L.U32 R11, R11, 0x10, RZ ;  /* 0x000000100b0b7819 */ /* 0x000fe200000006ff */
[----:B------:R-:W-:Y:S01]  /*38c0*/  FFMA.FTZ R7, R6, R223, 1.1641532182693481445e-10 ;  /* 0x2f00000006077423 */ /* 0x000fe200000100df */
[----:B------:R-:W-:Y:S02]  /*38d0*/  ISETP.NE.AND P5, PT, R8, RZ, PT ;  /* 0x000000ff0800720c */ /* 0x000fe40003fa5270 */
[----:B------:R-:W-:Y:S01]  /*38e0*/  SEL R8, RZ, 0x1, P2 ;  /* 0x00000001ff087807 */ /* 0x000fe20001000000 */
[----:B------:R-:W-:Y:S01]  /*38f0*/  FMUL.FTZ R11, R11, R120 ;  /* 0x000000780b0b7220 */ /* 0x000fe20000410000 */
[----:B------:R-:W-:-:S02]  /*3900*/  SEL R6, RZ, 0x1, P1 ;  /* 0x00000001ff067807 */ /* 0x000fc40000800000 */
[----:B------:R-:W-:Y:S01]  /*3910*/  SEL R14, RZ, 0x1, P5 ;  /* 0x00000001ff0e7807 */ /* 0x000fe20002800000 */
[----:B------:R-:W-:Y:S01]  /*3920*/  FMUL.FTZ R11, R11, R222 ;  /* 0x000000de0b0b7220 */ /* 0x000fe20000410000 */
[----:B------:R-:W-:Y:S01]  /*3930*/  SEL R16, RZ, 0x100, P4 ;  /* 0x00000100ff107807 */ /* 0x000fe20002000000 */
[----:B------:R-:W-:Y:S01]  /*3940*/  IMAD.WIDE.U32 R8, R8, 0x1000000, RZ ;  /* 0x0100000008087825 */ /* 0x000fe200078e00ff */
[----:B------:R-:W-:Y:S02]  /*3950*/  FSETP.GTU.FTZ.AND P4, PT, R7, R252, PT ;  /* 0x000000fc0700720b */ /* 0x000fe40003f9c000 */
[----:B------:R-:W-:Y:S01]  /*3960*/  @P0 PRMT R10, R51, 0x7632, R10 ;  /* 0x00007632330a0816 */ /* 0x000fe2000000000a */
[----:B------:R-:W-:Y:S01]  /*3970*/  IMAD.WIDE.U32 R6, R6, 0x10000, RZ ;  /* 0x0001000006067825 */ /* 0x000fe200078e00ff */
[----:B------:R-:W-:Y:S02]  /*3980*/  ISETP.NE.AND P6, PT, R18, RZ, PT ;  /* 0x000000ff1200720c */ /* 0x000fe40003fc5270 */
[----:B------:R-:W-:Y:S01]  /*3990*/  SEL R20, RZ, 0x1000000, P4 ;  /* 0x01000000ff147807 */ /* 0x000fe20002000000 */
[----:B------:R-:W-:Y:S01]  /*39a0*/  IMAD.WIDE.U32 R14, R14, 0x100, RZ ;  /* 0x000001000e0e7825 */ /* 0x000fe200078e00ff */
[----:B------:R-:W-:-:S02]  /*39b0*/  FSEL R111, R11, RZ, !P4 ;  /* 0x000000ff0b6f7208 */ /* 0x000fc40006000000 */
[----:B------:R-:W-:Y:S01]  /*39c0*/  SEL R19, RZ, 0x1, P6 ;  /* 0x00000001ff137807 */ /* 0x000fe20003000000 */
[----:B------:R-:W-:Y:S01]  /*39d0*/  @P0 IMAD.U32 R10, R10, 0x10000, RZ ;  /* 0x000100000a0a0824 */ /* 0x000fe200078e00ff */
[----:B------:R-:W-:Y:S02]  /*39e0*/  LOP3.LUT R18, R14, R8, R6, 0xfe, !PT ;  /* 0x000000080e127212 */ /* 0x000fe400078efe06 */
[----:B------:R-:W-:Y:S01]  /*39f0*/  LOP3.LUT R11, R16, R20, R17, 0xfe, !PT ;  /* 0x00000014100b7212 */ /* 0x000fe200078efe11 */
[----:B------:R-:W-:Y:S01]  /*3a00*/  @P0 FADD.FTZ R111, R111, R10 ;  /* 0x0000000a6f6f0221 */ /* 0x000fe20000010000 */
[----:B------:R-:W-:Y:S02]  /*3a10*/  SEL R8, RZ, 0x1, P3 ;  /* 0x00000001ff087807 */ /* 0x000fe40001800000 */
[----:B------:R-:W-:Y:S02]  /*3a20*/  LOP3.LUT R18, R18, R19, RZ, 0xfc, !PT ;  /* 0x0000001312127212 */ /* 0x000fe400078efcff */
[----:B------:R-:W-:-:S02]  /*3a30*/  LOP3.LUT R19, R9, R11, R8, 0xfe, !PT ;  /* 0x0000000b09137212 */ /* 0x000fc400078efe08 */
[C---:B------:R-:W-:Y:S02]  /*3a40*/  LEA R16, P1, R32.reuse, UR14, 0x4 ;  /* 0x0000000e20107c11 */ /* 0x040fe4000f8220ff */
[C---:B------:R-:W-:Y:S02]  /*3a50*/  IADD3 R6, R32.reuse, 0x20, RZ ;  /* 0x0000002020067810 */ /* 0x040fe40007ffe0ff */
[----:B------:R-:W-:Y:S02]  /*3a60*/  LEA R20, P2, R32, UR16, 0x3 ;  /* 0x0000001020147c11 */ /* 0x000fe4000f8418ff */
[----:B------:R-:W-:Y:S02]  /*3a70*/  F2FP.BF16.F32.PACK_AB R10, R108, R47 ;  /* 0x0000002f6c0a723e */ /* 0x000fe400000010ff */
[----:B------:R-:W-:Y:S02]  /*3a80*/  F2FP.BF16.F32.PACK_AB R9, R46, R45 ;  /* 0x0000002d2e09723e */ /* 0x000fe400000010ff */
[----:B------:R-:W-:-:S02]  /*3a90*/  F2FP.BF16.F32.PACK_AB R8, R44, R43 ;  /* 0x0000002b2c08723e */ /* 0x000fc400000010ff */
[----:B------:R-:W-:Y:S02]  /*3aa0*/  LEA.HI.X R17, R32, UR15, RZ, 0x4, P1 ;  /* 0x0000000f20117c11 */ /* 0x000fe400088f24ff */
[----:B------:R-:W-:Y:S02]  /*3ab0*/  F2FP.BF16.F32.PACK_AB R11, R111, R110 ;  /* 0x0000006e6f0b723e */ /* 0x000fe400000010ff */
[----:B------:R-:W-:Y:S01]  /*3ac0*/  LOP3.LUT R19, R15, R19, R7, 0xfe, !PT ;  /* 0x000000130f137212 */ /* 0x000fe200078efe07 */
[----:B0-----:R-:W-:Y:S01]  /*3ad0*/  @P0 IMAD.WIDE.U32 R14, R6, 0x10, R12 ;  /* 0x00000010060e0825 */ /* 0x001fe200078e000c */
[----:B------:R-:W-:Y:S01]  /*3ae0*/  LEA.HI.X R21, R32, UR17, RZ, 0x3, P2 ;  /* 0x0000001120157c11 */ /* 0x000fe200090f1cff */
[----:B------:R0:W-:Y:S02]  /*3af0*/  STG.E.128 desc[UR4][R16.64], R8 ;  /* 0x0000000810007986 */ /* 0x0001e4000c101d04 */
        /* <DEDUP_REMOVED lines=16> */
.L_x_17882:
[----:B------:R-:W-:-:S07]  /*3c00*/  IMAD.MOV.U32 R7, RZ, RZ, R162 ;  /* 0x000000ffff077224 */ /* 0x000fce00078e00a2 */
.L_x_17883:
[----:B------:R-:W-:Y:S05]  /*3c10*/  BSYNC B1 ;  /* 0x0000000000017941 */ /* 0x000fea0003800000 */
.L_x_17881:
        /* <DEDUP_REMOVED lines=16> */
.L_x_17887:
[----:B------:R-:W-:Y:S05]  /*3d20*/  BSYNC B2 ;  /* 0x0000000000027941 */ /* 0x000fea0003800000 */
.L_x_17886:
        /* <DEDUP_REMOVED lines=42> */
.L_x_17885:
[----:B------:R-:W-:Y:S05]  /*3fd0*/  BSYNC B1 ;  /* 0x0000000000017941 */ /* 0x000fea0003800000 */
.L_x_17884:
[----:B------:R-:W-:Y:S01]  /*3fe0*/  I2FP.F32.U32 R12, R7 ;  /* 0x00000007000c7245 */ /* 0x000fe20000201000 */
[----:B------:R-:W-:Y:S01]  /*3ff0*/  BSSY B1, `(.L_x_17888) ;  /* 0x0000017000017945 */ /* 0x000fe20003800000 */
[----:B-----5:R-:W-:Y:S02]  /*4000*/  SHF.L.U32 R13, R8, 0x10, RZ ;  /* 0x00000010080d7819 */ /* 0x020fe400000006ff */
[----:B------:R-:W-:Y:S01]  /*4010*/  ISETP.NE.AND P1, PT, R22, 0x1, PT ;  /* 0x000000011600780c */ /* 0x000fe20003f25270 */
[----:B------:R-:W-:Y:S01]  /*4020*/  FFMA.FTZ R7, R12, R223, 1.1641532182693481445e-10 ;  /* 0x2f0000000c077423 */ /* 0x000fe200000100df */
[----:B------:R-:W-:Y:S02]  /*4030*/  @P0 IMAD.U32 R12, R48, 0x10000, RZ ;  /* 0x00010000300c0824 */ /* 0x000fe400078e00ff */
[----:B------:R-:W-:Y:S01]  /*4040*/  FMUL.FTZ R13, R13, R120 ;  /* 0x000000780d0d7220 */ /* 0x000fe20000410000 */
[----:B------:R-:W-:Y:S02]  /*4050*/  PRMT R8, R8, 0x7632, R8 ;  /* 0x0000763208087816 */ /* 0x000fe40000000008 */
[----:B------:R-:W-:Y:S01]  /*4060*/  FSETP.GTU.FTZ.AND P2, PT, R7, R252, PT ;  /* 0x000000fc0700720b */ /* 0x000fe20003f5c000 */
[----:B------:R-:W-:Y:S01]  /*4070*/  FMUL.FTZ R13, R13, R222 ;  /* 0x000000de0d0d7220 */ /* 0x000fe20000410000 */
[----:B------:R-:W-:-:S02]  /*4080*/  IADD3 R14, R22, 0x1, RZ ;  /* 0x00000001160e7810 */ /* 0x000fc40007ffe0ff */
        /* <DEDUP_REMOVED lines=12> */
.L_x_17889:
[----:B------:R-:W-:-:S07]  /*4150*/  MOV R7, R162 ;  /* 0x000000a200077202 */ /* 0x000fce0000000f00 */
.L_x_17890:
[----:B------:R-:W-:Y:S05]  /*4160*/  BSYNC B1 ;  /* 0x0000000000017941 */ /* 0x000fea0003800000 */
.L_x_17888:
        /* <DEDUP_REMOVED lines=16> */
.L_x_17894:
[----:B------:R-:W-:Y:S05]  /*4270*/  BSYNC B2 ;  /* 0x0000000000027941 */ /* 0x000fea0003800000 */
.L_x_17893:
        /* <DEDUP_REMOVED lines=42> */
.L_x_17892:
[----:B------:R-:W-:Y:S05]  /*4520*/  BSYNC B1 ;  /* 0x0000000000017941 */ /* 0x000fea0003800000 */
.L_x_17891:
        /* <DEDUP_REMOVED lines=23> */
.L_x_17896:
[----:B------:R-:W-:-:S07]  /*46a0*/  IMAD.MOV.U32 R7, RZ, RZ, R162 ;  /* 0x000000ffff077224 */ /* 0x000fce00078e00a2 */
.L_x_17897:
[----:B------:R-:W-:Y:S05]  /*46b0*/  BSYNC B1 ;  /* 0x0000000000017941 */ /* 0x000fea0003800000 */
.L_x_17895:
        /* <DEDUP_REMOVED lines=16> */
.L_x_17901:
[----:B------:R-:W-:Y:S05]  /*47c0*/  BSYNC B2 ;  /* 0x0000000000027941 */ /* 0x000fea0003800000 */
.L_x_17900:
        /* <DEDUP_REMOVED lines=42> */
.L_x_17899:
[----:B------:R-:W-:Y:S05]  /*4a70*/  BSYNC B1 ;  /* 0x0000000000017941 */ /* 0x000fea0003800000 */
.L_x_17898:
[----:B------:R-:W-:Y:S01]  /*4a80*/  I2FP.F32.U32 R8, R7 ;  /* 0x0000000700087245 */ /* 0x000fe20000201000 */
[----:B------:R-:W-:Y:S01]  /*4a90*/  BSSY B1, `(.L_x_17902) ;  /* 0x0000016000017945 */ /* 0x000fe20003800000 */
[----:B------:R-:W-:Y:S02]  /*4aa0*/  SHF.L.U32 R13, R9, 0x10, RZ ;  /* 0x00000010090d7819 */ /* 0x000fe400000006ff */
[----:B------:R-:W-:Y:S01]  /*4ab0*/  ISETP.NE.AND P2, PT, R12, 0x1, PT ;  /* 0x000000010c00780c */ /* 0x000fe20003f45270 */
[----:B------:R-:W-:Y:S01]  /*4ac0*/  FFMA.FTZ R7, R8, R223, 1.1641532182693481445e-10 ;  /* 0x2f00000008077423 */ /* 0x000fe200000100df */
[----:B------:R-:W-:Y:S02]  /*4ad0*/  @P0 IMAD.U32 R8, R49, 0x10000, RZ ;  /* 0x0001000031080824 */ /* 0x000fe400078e00ff */
[----:B------:R-:W-:Y:S01]  /*4ae0*/  FMUL.FTZ R13, R13, R120 ;  /* 0x000000780d0d7220 */ /* 0x000fe20000410000 */
[----:B------:R-:W-:Y:S02]  /*4af0*/  PRMT R9, R9, 0x7632, R9 ;  /* 0x0000763209097816 */ /* 0x000fe40000000009 */
[----:B------:R-:W-:Y:S01]  /*4b00*/  FSETP.GTU.FTZ.AND P1, PT, R7, R252, PT ;  /* 0x000000fc0700720b */ /* 0x000fe20003f3c000 */
[----:B------:R-:W-:-:S05]  /*4b10*/  FMUL.FTZ R13, R13, R222 ;  /* 0x000000de0d0d7220 */ /* 0x000fca0000410000 */
[----:B------:R-:W-:Y:S02]  /*4b20*/  FSEL R35, R13, RZ, !P1 ;  /* 0x000000ff0d237208 */ /* 0x000fe40004800000 */
        /* <DEDUP_REMOVED lines=11> */
.L_x_17903:
[----:B------:R-:W-:-:S07]  /*4be0*/  MOV R7, R162 ;  /* 0x000000a200077202 */ /* 0x000fce0000000f00 */
.L_x_17904:
[----:B------:R-:W-:Y:S05]  /*4bf0*/  BSYNC B1 ;  /* 0x0000000000017941 */ /* 0x000fea0003800000 */
.L_x_17902:
        /* <DEDUP_REMOVED lines=16> */
.L_x_17908:
[----:B------:R-:W-:Y:S05]  /*4d00*/  BSYNC B2 ;  /* 0x0000000000027941 */ /* 0x000fea0003800000 */
.L_x_17907:
        /* <DEDUP_REMOVED lines=42> */
.L_x_17906:
[----:B------:R-:W-:Y:S05]  /*4fb0*/  BSYNC B1 ;  /* 0x0000000000017941 */ /* 0x000fea0003800000 */
.L_x_17905:
        /* <DEDUP_REMOVED lines=22> */
.L_x_17910:
[----:B------:R-:W-:-:S07]  /*5120*/  IMAD.MOV.U32 R7, RZ, RZ, R162 ;  /* 0x000000ffff077224 */ /* 0x000fce00078e00a2 */
.L_x_17911:
[----:B------:R-:W-:Y:S05]  /*5130*/  BSYNC B1 ;  /* 0x0000000000017941 */ /* 0x000fea0003800000 */
.L_x_17909:
        /* <DEDUP_REMOVED lines=16> */
.L_x_17915:
[----:B------:R-:W-:Y:S05]  /*5240*/  BSYNC B2 ;  /* 0x0000000000027941 */ /* 0x000fea0003800000 */
.L_x_17914:
        /* <DEDUP_REMOVED lines=42> */
.L_x_17913:
[----:B------:R-:W-:Y:S05]  /*54f0*/  BSYNC B1 ;  /* 0x0000000000017941 */ /* 0x000fea0003800000 */
.L_x_17912:
        /* <DEDUP_REMOVED lines=9> */
[----:B------:R-:W-:Y:S01]  /*5590*/  FMUL.FTZ R9, R9, R222 ;  /* 0x000000de09097220 */ /* 0x000fe20000410000 */
[----:B------:R-:W-:-:S04]  /*55a0*/  IADD3 R13, R12, 0x1, RZ ;  /* 0x000000010c0d7810 */ /* 0x000fc80007ffe0ff */
        /* <DEDUP_REMOVED lines=11> */
.L_x_17917:
[----:B------:R-:W-:-:S07]  /*5660*/  MOV R7, R162 ;  /* 0x000000a200077202 */ /* 0x000fce0000000f00 */
.L_x_17918:
[----:B------:R-:W-:Y:S05]  /*5670*/  BSYNC B1 ;  /* 0x0000000000017941 */ /* 0x000fea0003800000 */
.L_x_17916:
        /* <DEDUP_REMOVED lines=16> */
.L_x_17922:
[----:B------:R-:W-:Y:S05]  /*5780*/  BSYNC B2 ;  /* 0x0000000000027941 */ /* 0x000fea0003800000 */
.L_x_17921:
        /* <DEDUP_REMOVED lines=42> */
.L_x_17920:
[----:B------:R-:W-:Y:S05]  /*5a30*/  BSYNC B1 ;  /* 0x0000000000017941 */ /* 0x000fea0003800000 */
.L_x_17919:
        /* <DEDUP_REMOVED lines=22> */
.L_x_17924:
[----:B------:R-:W-:-:S07]  /*5ba0*/  IMAD.MOV.U32 R7, RZ, RZ, R162 ;  /* 0x000000ffff077224 */ /* 0x000fce00078e00a2 */
.L_x_17925:
[----:B------:R-:W-:Y:S05]  /*5bb0*/  BSYNC B1 ;  /* 0x0000000000017941 */ /* 0x000fea0003800000 */
.L_x_17923:
        /* <DEDUP_REMOVED lines=16> */
.L_x_17929:
[----:B------:R-:W-:Y:S05]  /*5cc0*/  BSYNC B2 ;  /* 0x0000000000027941 */ /* 0x000fea0003800000 */
.L_x_17928:
        /* <DEDUP_REMOVED lines=42> */
.L_x_17927:
[----:B------:R-:W-:Y:S05]  /*5f70*/  BSYNC B1 ;  /* 0x0000000000017941 */ /* 0x000fea0003800000 */
.L_x_17926:
        /* <DEDUP_REMOVED lines=22> */
.L_x_17931:
[----:B------:R-:W-:-:S07]  /*60e0*/  MOV R7, R162 ;  /* 0x000000a200077202 */ /* 0x000fce0000000f00 */
.L_x_17932:
[----:B------:R-:W-:Y:S05]  /*60f0*/  BSYNC B1 ;  /* 0x0000000000017941 */ /* 0x000fea0003800000 */
.L_x_17930:
        /* <DEDUP_REMOVED lines=18> */
.L_x_17936:
[----:B------:R-:W-:Y:S05]  /*6220*/  BSYNC B2 ;  /* 0x0000000000027941 */ /* 0x000fea0003800000 */
.L_x_17935:
        /* <DEDUP_REMOVED lines=42> */
.L_x_17934:
[----:B------:R-:W-:Y:S05]  /*64d0*/  BSYNC B1 ;  /* 0x0000000000017941 */ /* 0x000fea0003800000 */
.L_x_17933:
[----:B------:R-:W-:Y:S01]  /*64e0*/  I2FP.F32.U32 R8, R7 ;  /* 0x0000000700087245 */ /* 0x000fe20000201000 */
[----:B------:R-:W0:Y:S01]  /*64f0*/  LDC.64 R220, c[0x0][0x238] ;  /* 0x00008e00ffdc7b82 */ /* 0x000e220000000a00 */
[----:B------:R-:W-:Y:S01]  /*6500*/  SEL R25, RZ, 0x10000, P5 ;  /* 0x00010000ff197807 */ /* 0x000fe20002800000 */
[----:B------:R-:W-:Y:S01]  /*6510*/  IMAD.U32 R11, R11, 0x10000, RZ ;  /* 0x000100000b0b7824 */ /* 0x000fe200078e00ff */
[----:B------:R-:W-:Y:S01]  /*6520*/  ISETP.NE.AND P5, PT, R21, RZ, PT ;  /* 0x000000ff1500720c */ /* 0x000fe20003fa5270 */
[----:B------:R-:W-:Y:S01]  /*6530*/  FFMA.FTZ R7, R8, R223, 1.1641532182693481445e-10 ;  /* 0x2f00000008077423 */ /* 0x000fe200000100df */
[----:B------:R-:W-:Y:S01]  /*6540*/  SEL R8, RZ, 0x1, P2 ;  /* 0x00000001ff087807 */ /* 0x000fe20001000000 */
[----:B------:R-:W-:Y:S01]  /*6550*/  FMUL.FTZ R11, R11, R120 ;  /* 0x000000780b0b7220 */ /* 0x000fe20000410000 */
[----:B------:R-:W-:Y:S01]  /*6560*/  SEL R12, RZ, 0x1, P1 ;  /* 0x00000001ff0c7807 */ /* 0x000fe20000800000 */
[----:B------:R-:W1:Y:S01]  /*6570*/  LDC.64 R158, c[0x0][0x240] ;  /* 0x00009000ff9e7b82 */ /* 0x000e620000000a00 */
[----:B------:R-:W-:Y:S01]  /*6580*/  SEL R16, RZ, 0x1, P5 ;  /* 0x00000001ff107807 */ /* 0x000fe20002800000 */
[----:B------:R-:W-:Y:S01]  /*6590*/  FMUL.FTZ R11, R11, R222 ;  /* 0x000000de0b0b7220 */ /* 0x000fe20000410000 */
[----:B------:R-:W-:Y:S01]  /*65a0*/  SEL R10, RZ, 0x100, P4 ;  /* 0x00000100ff0a7807 */ /* 0x000fe20002000000 */
[----:B------:R-:W-:Y:S01]  /*65b0*/  IMAD.WIDE.U32 R8, R8, 0x1000000, RZ ;  /* 0x0100000008087825 */ /* 0x000fe200078e00ff */
[----:B------:R-:W-:-:S02]  /*65c0*/  FSETP.GTU.FTZ.AND P4, PT, R7, R252, PT ;  /* 0x000000fc0700720b */ /* 0x000fc40003f9c000 */
[----:B------:R-:W-:Y:S01]  /*65d0*/  @P0 PRMT R7, R51, 0x7632, R7 ;  /* 0x0000763233070816 */ /* 0x000fe20000000007 */
[----:B------:R-:W2:Y:S01]  /*65e0*/  @P0 LDC.64 R18, c[0x0][0x230] ;  /* 0x00008c00ff120b82 */ /* 0x000ea20000000a00 */
[----:B------:R-:W-:Y:S01]  /*65f0*/  IMAD.WIDE.U32 R12, R12, 0x10000, RZ ;  /* 0x000100000c0c7825 */ /* 0x000fe200078e00ff */
[----:B------:R-:W-:Y:S02]  /*6600*/  SEL R14, RZ, 0x1000000, P4 ;  /* 0x01000000ff0e7807 */ /* 0x000fe40002000000 */
[----:B------:R-:W-:Y:S01]  /*6610*/  @P0 SHF.L.U32 R7, R7, 0x10, RZ ;  /* 0x0000001007070819 */ /* 0x000fe200000006ff */
[----:B------:R-:W-:Y:S01]  /*6620*/  IMAD.WIDE.U32 R16, R16, 0x100, RZ ;  /* 0x0000010010107825 */ /* 0x000fe200078e00ff */
[----:B------:R-:W-:Y:S02]  /*6630*/  FSEL R40, R11, RZ, !P4 ;  /* 0x000000ff0b287208 */ /* 0x000fe40006000000 */
[----:B------:R-:W-:Y:S02]  /*6640*/  ISETP.NE.AND P6, PT, R20, RZ, PT ;  /* 0x000000ff1400720c */ /* 0x000fe40003fc5270 */
[----:B------:R-:W-:Y:S01]  /*6650*/  LOP3.LUT R12, R16, R8, R12, 0xfe, !PT ;  /* 0x00000008100c7212 */ /* 0x000fe200078efe0c */
[----:B------:R-:W-:Y:S01]  /*6660*/  @P0 FADD.FTZ R40, R40, R7 ;  /* 0x0000000728280221 */ /* 0x000fe20000010000 */
[----:B------:R-:W-:Y:S01]  /*6670*/  LOP3.LUT R8, R10, R14, R25, 0xfe, !PT ;  /* 0x0000000e0a087212 */ /* 0x000fe200078efe19 */
[----:B------:R-:W-:Y:S01]  /*6680*/  VIADD R7, R32, 0x40 ;  /* 0x0000004020077836 */ /* 0x000fe20000000000 */
[----:B------:R-:W-:-:S02]  /*6690*/  SEL R21, RZ, 0x1, P3 ;  /* 0x00000001ff157807 */ /* 0x000fc40001800000 */
[----:B------:R-:W-:Y:S02]  /*66a0*/  SEL R15, RZ, 0x1, P6 ;  /* 0x00000001ff0f7807 */ /* 0x000fe40003000000 */
[----:B------:R-:W-:Y:S02]  /*66b0*/  LOP3.LUT R21, R9, R8, R21, 0xfe, !PT ;  /* 0x0000000809157212 */ /* 0x000fe400078efe15 */
[----:B------:R-:W-:Y:S01]  /*66c0*/  LOP3.LUT R12, R12, R15, RZ, 0xfc, !PT ;  /* 0x0000000f0c0c7212 */ /* 0x000fe200078efcff */
[----:B0-----:R-:W-:Y:S01]  /*66d0*/  IMAD.WIDE.U32 R14, R6, 0x10, R220 ;  /* 0x00000010060e7825 */ /* 0x001fe200078e00dc */
[----:B------:R-:W-:Y:S02]  /*66e0*/  F2FP.BF16.F32.PACK_AB R10, R38, R37 ;  /* 0x00000025260a723e */ /* 0x000fe400000010ff */
[----:B------:R-:W-:Y:S01]  /*66f0*/  F2FP.BF16.F32.PACK_AB R9, R36, R35 ;  /* 0x000000232409723e */ /* 0x000fe200000010ff */
[----:B--2---:R-:W-:Y:S01]  /*6700*/  @P0 IMAD.WIDE.U32 R18, R7, 0x10, R18 ;  /* 0x0000001007120825 */ /* 0x004fe200078e0012 */
[----:B------:R-:W-:-:S02]  /*6710*/  F2FP.BF16.F32.PACK_AB R8, R34, R33 ;  /* 0x000000212208723e */ /* 0x000fc400000010ff */
[----:B------:R-:W-:Y:S02]  /*6720*/  F2FP.BF16.F32.PACK_AB R11, R40, R39 ;  /* 0x00000027280b723e */ /* 0x000fe400000010ff */
        /* <DEDUP_REMOVED lines=19> */
.L_x_17938:
[----:B------:R-:W-:-:S07]  /*6860*/  MOV R10, R162 ;  /* 0x000000a2000a7202 */ /* 0x000fce0000000f00 */
.L_x_17939:
[----:B------:R-:W-:Y:S05]  /*6870*/  BSYNC B1 ;  /* 0x0000000000017941 */ /* 0x000fea0003800000 */
.L_x_17937:
        /* <DEDUP_REMOVED lines=16> */
.L_x_17943:
[----:B------:R-:W-:Y:S05]  /*6980*/  BSYNC B2 ;  /* 0x0000000000027941 */ /* 0x000fea0003800000 */
.L_x_17942:
        /* <DEDUP_REMOVED lines=42> */
.L_x_17941:
[----:B------:R-:W-:Y:S05]  /*6c30*/  BSYNC B1 ;  /* 0x0000000000017941 */ /* 0x000fea0003800000 */
.L_x_17940:
        /* <DEDUP_REMOVED lines=23> */
.L_x_17945:
[----:B------:R-:W-:-:S07]  /*6db0*/  IMAD.MOV.U32 R9, RZ, RZ, R162 ;  /* 0x000000ffff097224 */ /* 0x000fce00078e00a2 */
.L_x_17946:
[----:B------:R-:W-:Y:S05]  /*6dc0*/  BSYNC B1 ;  /* 0x0000000000017941 */ /* 0x000fea0003800000 */
.L_x_17944:
        /* <DEDUP_REMOVED lines=16> */
.L_x_17950:
[----:B------:R-:W-:Y:S05]  /*6ed0*/  BSYNC B2 ;  /* 0x0000000000027941 */ /* 0x000fea0003800000 */
.L_x_17949:
        /* <DEDUP_REMOVED lines=42> */
.L_x_17948:
[----:B------:R-:W-:Y:S05]  /*7180*/  BSYNC B1 ;  /* 0x0000000000017941 */ /* 0x000fea0003800000 */
.L_x_17947:
        /* <DEDUP_REMOVED lines=23> */
.L_x_17952:
[----:B------:R-:W-:-:S07]  /*7300*/  MOV R12, R162 ;  /* 0x000000a2000c7202 */ /* 0x000fce0000000f00 */
.L_x_17953:
[----:B------:R-:W-:Y:S05]  /*7310*/  BSYNC B1 ;  /* 0x0000000000017941 */ /* 0x000fea0003800000 */
.L_x_17951:
        /* <DEDUP_REMOVED lines=16> */
.L_x_17957:
[----:B------:R-:W-:Y:S05]  /*7420*/  BSYNC B2 ;  /* 0x0000000000027941 */ /* 0x000fea0003800000 */
.L_x_17956:
        /* <DEDUP_REMOVED lines=42> */
.L_x_17955:
[----:B------:R-:W-:Y:S05]  /*76d0*/  BSYNC B1 ;  /* 0x0000000000017941 */ /* 0x000fea0003800000 */
.L_x_17954:
[----:B------:R-:W-:Y:S01]  /*76e0*/  I2FP.F32.U32 R10, R12 ;  /* 0x0000000c000a7245 */ /* 0x000fe20000201000 */
[----:B------:R-:W-:Y:S01]  /*76f0*/  IMAD.U32 R19, R13, 0x10000, RZ ;  /* 0x000100000d137824 */ /* 0x000fe200078e00ff */
[----:B------:R-:W-:Y:S01]  /*7700*/  ISETP.NE.AND P2, PT, R20, 0x1, PT ;  /* 0x000000011400780c */ /* 0x000fe20003f45270 */
[----:B------:R-:W-:Y:S01]  /*7710*/  BSSY B1, `(.L_x_17958) ;  /* 0x0000014000017945 */ /* 0x000fe20003800000 */
[----:B------:R-:W-:Y:S01]  /*7720*/  @P0 SHF.L.U32 R21, R49, 0x10, RZ ;  /* 0x0000001031150819 */ /* 0x000fe200000006ff */
[----:B------:R-:W-:Y:S01]  /*7730*/  FFMA.FTZ R11, R10, R223, 1.1641532182693481445e-10 ;  /* 0x2f0000000a0b7423 */ /* 0x000fe200000100df */
[----:B------:R-:W-:Y:S01]  /*7740*/  FMUL.FTZ R19, R19, R120 ;  /* 0x0000007813137220 */ /* 0x000fe20000410000 */
[----:B------:R-:W-:-:S03]  /*7750*/  VIADD R18, R20, 0x1 ;  /* 0x0000000114127836 */ /* 0x000fc60000000000 */
[----:B------:R-:W-:Y:S01]  /*7760*/  FMUL.FTZ R19, R19, R222 ;  /* 0x000000de13137220 */ /* 0x000fe20000410000 */
[----:B------:R-:W-:Y:S02]  /*7770*/  FSETP.GTU.FTZ.AND P1, PT, R11, R252, PT ;  /* 0x000000fc0b00720b */ /* 0x000fe40003f3c000 */
[----:B------:R-:W-:Y:S02]  /*7780*/  PRMT R11, R13, 0x7632, R11 ;  /* 0x000076320d0b7816 */ /* 0x000fe4000000000b */
        /* <DEDUP_REMOVED lines=11> */
.L_x_17959:
[----:B------:R-:W-:-:S07]  /*7840*/  IMAD.MOV.U32 R24, RZ, RZ, R162 ;  /* 0x000000ffff187224 */ /* 0x000fce00078e00a2 */
.L_x_17960:
[----:B------:R-:W-:Y:S05]  /*7850*/  BSYNC B1 ;  /* 0x0000000000017941 */ /* 0x000fea0003800000 */
.L_x_17958:
        /* <DEDUP_REMOVED lines=16> */
.L_x_17964:
[----:B------:R-:W-:Y:S05]  /*7960*/  BSYNC B2 ;  /* 0x0000000000027941 */ /* 0x000fea0003800000 */
.L_x_17963:
        /* <DEDUP_REMOVED lines=42> */
.L_x_17962:
[----:B------:R-:W-:Y:S05]  /*7c10*/  BSYNC B1 ;  /* 0x0000000000017941 */ /* 0x000fea0003800000 */
.L_x_17961:
        /* <DEDUP_REMOVED lines=22> */
.L_x_17966:
[----:B------:R-:W-:-:S07]  /*7d80*/  MOV R24, R162 ;  /* 0x000000a200187202 */ /* 0x000fce0000000f00 */
.L_x_17967:
[----:B------:R-:W-:Y:S05]  /*7d90*/  BSYNC B1 ;  /* 0x0000000000017941 */ /* 0x000fea0003800000 */
.L_x_17965:
        /* <DEDUP_REMOVED lines=16> */
.L_x_17971:
[----:B------:R-:W-:Y:S05]  /*7ea0*/  BSYNC B2 ;  /* 0x0000000000027941 */ /* 0x000fea0003800000 */
.L_x_17970:
        /* <DEDUP_REMOVED lines=42> */
.L_x_17969:
[----:B------:R-:W-:Y:S05]  /*8150*/  BSYNC B1 ;  /* 0x0000000000017941 */ /* 0x000fea0003800000 */
.L_x_17968:
        /* <DEDUP_REMOVED lines=22> */
.L_x_17973:
[----:B------:R-:W-:-:S07]  /*82c0*/  IMAD.MOV.U32 R13, RZ, RZ, R162 ;  /* 0x000000ffff0d7224 */ /* 0x000fce00078e00a2 */
.L_x_17974:
[----:B------:R-:W-:Y:S05]  /*82d0*/  BSYNC B1 ;  /* 0x0000000000017941 */ /* 0x000fea0003800000 */
.L_x_17972:
        /* <DEDUP_REMOVED lines=16> */
.L_x_17978:
[----:B------:R-:W-:Y:S05]  /*83e0*/  BSYNC B2 ;  /* 0x0000000000027941 */ /* 0x000fea0003800000 */
.L_x_17977:
        /* <DEDUP_REMOVED lines=42> */
.L_x_17976:
[----:B------:R-:W-:Y:S05]  /*8690*/  BSYNC B1 ;  /* 0x0000000000017941 */ /* 0x000fea0003800000 */
.L_x_17975:
        /* <DEDUP_REMOVED lines=22> */
.L_x_17980:
[----:B------:R-:W-:-:S07]  /*8800*/  MOV R14, R162 ;  /* 0x000000a2000e7202 */ /* 0x000fce0000000f00 */
.L_x_17981:
[----:B------:R-:W-:Y:S05]  /*8810*/  BSYNC B1 ;  /* 0x0000000000017941 */ /* 0x000fea0003800000 */
.L_x_17979:
        /* <DEDUP_REMOVED lines=16> */
.L_x_17985:
[----:B------:R-:W-:Y:S05]  /*8920*/  BSYNC B2 ;  /* 0x0000000000027941 */ /* 0x000fea0003800000 */
.L_x_17984:
        /* <DEDUP_REMOVED lines=42> */
.L_x_17983:
[----:B------:R-:W-:Y:S05]  /*8bd0*/  BSYNC B1 ;  /* 0x0000000000017941 */ /* 0x000fea0003800000 */
.L_x_17982:
        /* <DEDUP_REMOVED lines=22> */
.L_x_17987:
[----:B------:R-:W-:-:S07]  /*8d40*/  IMAD.MOV.U32 R26, RZ, RZ, R162 ;  /* 0x000000ffff1a7224 */ /* 0x000fce00078e00a2 */
.L_x_17988:
[----:B------:R-:W-:Y:S05]  /*8d50*/  BSYNC B1 ;  /* 0x0000000000017941 */ /* 0x000fea0003800000 */
.L_x_17986:
        /* <DEDUP_REMOVED lines=18> */
.L_x_17992:
[----:B------:R-:W-:Y:S05]  /*8e80*/  BSYNC B2 ;  /* 0x0000000000027941 */ /* 0x000fea0003800000 */
.L_x_17991:
        /* <DEDUP_REMOVED lines=42> */
.L_x_17990:
[----:B------:R-:W-:Y:S05]  /*9130*/  BSYNC B1 ;  /* 0x0000000000017941 */ /* 0x000fea0003800000 */
.L_x_17989:
[----:B------:R-:W-:Y:S01]  /*9140*/  ISETP.NE.AND P6, PT, R16, RZ, PT ;  /* 0x000000ff1000720c */ /* 0x000fe20003fc5270 */
[----:B------:R-:W0:Y:S01]  /*9150*/  @P0 LDC.64 R30, c[0x0][0x230] ;  /* 0x00008c00ff1e0b82 */ /* 0x000e220000000a00 */
[----:B------:R-:W-:Y:S02]  /*9160*/  I2FP.F32.U32 R16, R26 ;  /* 0x0000001a00107245 */ /* 0x000fe40000201000 */
[----:B------:R-:W-:Y:S02]  /*9170*/  SEL R25, RZ, 0x10000, P5 ;  /* 0x00010000ff197807 */ /* 0x000fe40002800000 */
[----:B------:R-:W-:Y:S02]  /*9180*/  SHF.L.U32 R15, R15, 0x10, RZ ;  /* 0x000000100f0f7819 */ /* 0x000fe400000006ff */
[----:B------:R-:W-:Y:S01]  /*9190*/  ISETP.NE.AND P5, PT, R17, RZ, PT ;  /* 0x000000ff1100720c */ /* 0x000fe20003fa5270 */
[----:B------:R-:W-:Y:S01]  /*91a0*/  FFMA.FTZ R17, R16, R223, 1.1641532182693481445e-10 ;  /* 0x2f00000010117423 */ /* 0x000fe200000100df */
        /* <DEDUP_REMOVED lines=10> */
[----:B------:R-:W-:Y:S02]  /*9250*/  SEL R26, RZ, 0x1000000, P4 ;  /* 0x01000000ff1a7807 */ /* 0x000fe40002000000 */
[----:B------:R-:W-:Y:S01]  /*9260*/  FSEL R15, R15, RZ, !P4 ;  /* 0x000000ff0f0f7208 */ /* 0x000fe20006000000 */
[----:B------:R-:W-:Y:S01]  /*9270*/  IMAD.WIDE.U32 R18, R18, 0x100, RZ ;  /* 0x0000010012127825 */ /* 0x000fe200078e00ff */
[----:B------:R-:W-:-:S02]  /*9280*/  SEL R29, RZ, 0x1, P3 ;  /* 0x00000001ff1d7807 */ /* 0x000fc40001800000 */
[----:B------:R-:W-:Y:S01]  /*9290*/  SEL R23, RZ, 0x1, P6 ;  /* 0x00000001ff177807 */ /* 0x000fe20003000000 */
[----:B------:R-:W-:Y:S01]  /*92a0*/  @P0 IMAD.U32 R22, R22, 0x10000, RZ ;  /* 0x0001000016160824 */ /* 0x000fe200078e00ff */
[----:B------:R-:W-:Y:S02]  /*92b0*/  LOP3.LUT R18, R18, R20, R16, 0xfe, !PT ;  /* 0x0000001412127212 */ /* 0x000fe400078efe10 */
[----:B------:R-:W-:Y:S01]  /*92c0*/  LOP3.LUT R20, R24, R26, R25, 0xfe, !PT ;  /* 0x0000001a18147212 */ /* 0x000fe200078efe19 */
[----:B------:R-:W-:Y:S01]  /*92d0*/  @P0 FADD.FTZ R15, R15, R22 ;  /* 0x000000160f0f0221 */ /* 0x000fe20000010000 */
[----:B------:R-:W-:Y:S01]  /*92e0*/  IADD3 R16, R32, 0x60, RZ ;  /* 0x0000006020107810 */ /* 0x000fe20007ffe0ff */
[----:B------:R-:W-:Y:S01]  /*92f0*/  IMAD.WIDE.U32 R24, R7, 0x10, R220 ;  /* 0x0000001007187825 */ /* 0x000fe200078e00dc */
[----:B------:R-:W-:Y:S02]  /*9300*/  LOP3.LUT R29, R21, R20, R29, 0xfe, !PT ;  /* 0x00000014151d7212 */ /* 0x000fe400078efe1d */
[----:B------:R-:W-:Y:S01]  /*9310*/  LOP3.LUT R18, R18, R23, RZ, 0xfc, !PT ;  /* 0x0000001712127212 */ /* 0x000fe200078efcff */
[----:B0-----:R-:W-:Y:S01]  /*9320*/  @P0 IMAD.WIDE.U32 R30, R16, 0x10, R30 ;  /* 0x00000010101e0825 */ /* 0x001fe200078e001e */
[----:B------:R-:W-:-:S02]  /*9330*/  F2FP.BF16.F32.PACK_AB R22, R13, R12 ;  /* 0x0000000c0d16723e */ /* 0x000fc400000010ff */
[----:B------:R-:W-:Y:S01]  /*9340*/  F2FP.BF16.F32.PACK_AB R21, R11, R10 ;  /* 0x0000000a0b15723e */ /* 0x000fe200000010ff */
[----:B------:R-:W-:Y:S01]  /*9350*/  IMAD.WIDE.U32 R104, R16, 0x10, R154 ;  /* 0x0000001010687825 */ /* 0x000fe200078e009a */
[----:B------:R-:W-:Y:S02]  /*9360*/  F2FP.BF16.F32.PACK_AB R20, R9, R8 ;  /* 0x000000080914723e */ /* 0x000fe400000010ff */
[----:B------:R-:W-:Y:S02]  /*9370*/  F2FP.BF16.F32.PACK_AB R23, R15, R14 ;  /* 0x0000000e0f17723e */ /* 0x000fe400000010ff */
        /* <DEDUP_REMOVED lines=18> */
.L_x_17994:
[----:B------:R-:W-:-:S07]  /*94a0*/  IMAD.MOV.U32 R17, RZ, RZ, R162 ;  /* 0x000000ffff117224 */ /* 0x000fce00078e00a2 */
.L_x_17995:
[----:B------:R-:W-:Y:S05]  /*94b0*/  BSYNC B1 ;  /* 0x0000000000017941 */ /* 0x000fea0003800000 */
.L_x_17993:
        /* <DEDUP_REMOVED lines=16> */
.L_x_17999:
[----:B------:R-:W-:Y:S05]  /*95c0*/  BSYNC B2 ;  /* 0x0000000000027941 */ /* 0x000fea0003800000 */
.L_x_17998:
        /* <DEDUP_REMOVED lines=44> */
.L_x_17997:
[----:B------:R-:W-:Y:S05]  /*9890*/  BSYNC B1 ;  /* 0x0000000000017941 */ /* 0x000fea0003800000 */
.L_x_17996:
        /* <DEDUP_REMOVED lines=23> */
.L_x_18001:
[----:B------:R-:W-:-:S07]  /*9a10*/  MOV R25, R162 ;  /* 0x000000a200197202 */ /* 0x000fce0000000f00 */
.L_x_18002:
[----:B------:R-:W-:Y:S05]  /*9a20*/  BSYNC B1 ;  /* 0x0000000000017941 */ /* 0x000fea0003800000 */
.L_x_18000:
        /* <DEDUP_REMOVED lines=16> */
.L_x_18006:
[----:B------:R-:W-:Y:S05]  /*9b30*/  BSYNC B2 ;  /* 0x0000000000027941 */ /* 0x000fea0003800000 */
.L_x_18005:
        /* <DEDUP_REMOVED lines=44> */
.L_x_18004:
[----:B------:R-:W-:Y:S05]  /*9e00*/  BSYNC B1 ;  /* 0x0000000000017941 */ /* 0x000fea0003800000 */
.L_x_18003:
        /* <DEDUP_REMOVED lines=23> */
.L_x_18008:
[----:B------:R-:W-:-:S07]  /*9f80*/  IMAD.MOV.U32 R19, RZ, RZ, R162 ;  /* 0x000000ffff137224 */ /* 0x000fce00078e00a2 */
.L_x_18009:
[----:B------:R-:W-:Y:S05]  /*9f90*/  BSYNC B1 ;  /* 0x0000000000017941 */ /* 0x000fea0003800000 */
.L_x_18007:
        /* <DEDUP_REMOVED lines=16> */
.L_x_18013:
[----:B------:R-:W-:Y:S05]  /*a0a0*/  BSYNC B2 ;  /* 0x0000000000027941 */ /* 0x000fea0003800000 */
.L_x_18012:
        /* <DEDUP_REMOVED lines=44> */
.L_x_18011:
[----:B------:R-:W-:Y:S05]  /*a370*/  BSYNC B1 ;  /* 0x0000000000017941 */ /* 0x000fea0003800000 */
.L_x_18010:
        /* <DEDUP_REMOVED lines=22> */
.L_x_18015:
[----:B------:R-:W-:-:S07]  /*a4e0*/  MOV R41, R162 ;  /* 0x000000a200297202 */ /* 0x000fce0000000f00 */
.L_x_18016:
[----:B------:R-:W-:Y:S05]  /*a4f0*/  BSYNC B1 ;  /* 0x0000000000017941 */ /* 0x000fea0003800000 */
.L_x_18014:
        /* <DEDUP_REMOVED lines=16> */
.L_x_18020:
[----:B------:R-:W-:Y:S05]  /*a600*/  BSYNC B2 ;  /* 0x0000000000027941 */ /* 0x000fea0003800000 */
.L_x_18019:
        /* <DEDUP_REMOVED lines=44> */
.L_x_18018:
[----:B------:R-:W-:Y:S05]  /*a8d0*/  BSYNC B1 ;  /* 0x0000000000017941 */ /* 0x000fea0003800000 */
.L_x_18017:
        /* <DEDUP_REMOVED lines=22> */
.L_x_18022:
[----:B------:R-:W-:-:S07]  /*aa40*/  IMAD.MOV.U32 R21, RZ, RZ, R162 ;  /* 0x000000ffff157224 */ /* 0x000fce00078e00a2 */
.L_x_18023:
[----:B------:R-:W-:Y:S05]  /*aa50*/  BSYNC B1 ;  /* 0x0000000000017941 */ /* 0x000fea0003800000 */
.L_x_18021:
        /* <DEDUP_REMOVED lines=16> */
.L_x_18027:
[----:B------:R-:W-:Y:S05]  /*ab60*/  BSYNC B2 ;  /* 0x0000000000027941 */ /* 0x000fea0003800000 */
.L_x_18026:
        /* <DEDUP_REMOVED lines=44> */
.L_x_18025:
[----:B------:R-:W-:Y:S05]  /*ae30*/  BSYNC B1 ;  /* 0x0000000000017941 */ /* 0x000fea0003800000 */
.L_x_18024:
        /* <DEDUP_REMOVED lines=22> */
.L_x_18029:
[----:B------:R-:W-:-:S07]  /*afa0*/  MOV R26, R162 ;  /* 0x000000a2001a7202 */ /* 0x000fce0000000f00 */
.L_x_18030:
[----:B------:R-:W-:Y:S05]  /*afb0*/  BSYNC B1 ;  /* 0x0000000000017941 */ /* 0x000fea0003800000 */
.L_x_18028:
        /* <DEDUP_REMOVED lines=16> */
.L_x_18034:
[----:B------:R-:W-:Y:S05]  /*b0c0*/  BSYNC B2 ;  /* 0x0000000000027941 */ /* 0x000fea0003800000 */
.L_x_18033:
        /* <DEDUP_REMOVED lines=44> */
.L_x_18032:
[----:B------:R-:W-:Y:S05]  /*b390*/  BSYNC B1 ;  /* 0x0000000000017941 */ /* 0x000fea0003800000 */
.L_x_18031:
        /* <DEDUP_REMOVED lines=22> */
.L_x_18036:
[----:B------:R-:W-:-:S07]  /*b500*/  IMAD.MOV.U32 R23, RZ, RZ, R162 ;  /* 0x000000ffff177224 */ /* 0x000fce00078e00a2 */
.L_x_18037:
[----:B------:R-:W-:Y:S05]  /*b510*/  BSYNC B1 ;  /* 0x0000000000017941 */ /* 0x000fea0003800000 */
.L_x_18035:
        /* <DEDUP_REMOVED lines=16> */
.L_x_18041:
[----:B------:R-:W-:Y:S05]  /*b620*/  BSYNC B2 ;  /* 0x0000000000027941 */ /* 0x000fea0003800000 */
.L_x_18040:
        /* <DEDUP_REMOVED lines=44> */
.L_x_18039:
[----:B------:R-:W-:Y:S05]  /*b8f0*/  BSYNC B1 ;  /* 0x0000000000017941 */ /* 0x000fea0003800000 */
.L_x_18038:
[----:B------:R-:W-:Y:S01]  /*b900*/  I2FP.F32.U32 R26, R23 ;  /* 0x00000017001a7245 */ /* 0x000fe20000201000 */
[----:B------:R-:W-:Y:S01]  /*b910*/  @P0 IMAD.U32 R28, R51, 0x10000, RZ ;  /* 0x00010000331c0824 */ /* 0x000fe200078e00ff */
[C---:B------:R-:W-:Y:S01]  /*b920*/  SHF.L.U32 R29, R31.reuse, 0x10, RZ ;  /* 0x000000101f1d7819 */ /* 0x040fe200000006ff */
[----:B------:R-:W-:Y:S01]  /*b930*/  BSSY B1, `(.L_x_18042) ;  /* 0x0000014000017945 */ /* 0x000fe20003800000 */
[----:B------:R-:W-:Y:S01]  /*b940*/  ISETP.NE.AND P6, PT, R30, 0x1, PT ;  /* 0x000000011e00780c */ /* 0x000fe20003fc5270 */
        /* <DEDUP_REMOVED lines=17> */
.L_x_18043:
[----:B------:R-:W-:-:S07]  /*ba60*/  MOV R41, R162 ;  /* 0x000000a200297202 */ /* 0x000fce0000000f00 */
.L_x_18044:
[----:B------:R-:W-:Y:S05]  /*ba70*/  BSYNC B1 ;  /* 0x0000000000017941 */ /* 0x000fea0003800000 */
.L_x_18042:
        /* <DEDUP_REMOVED lines=18> */
.L_x_18048:
[----:B------:R-:W-:Y:S05]  /*bba0*/  BSYNC B2 ;  /* 0x0000000000027941 */ /* 0x000fea0003800000 */
.L_x_18047:
        /* <DEDUP_REMOVED lines=44> */
.L_x_18046:
[----:B------:R-:W-:Y:S05]  /*be70*/  BSYNC B1 ;  /* 0x0000000000017941 */ /* 0x000fea0003800000 */
.L_x_18045:
[----:B------:R-:W-:Y:S01]  /*be80*/  ISETP.NE.AND P6, PT, R24, RZ, PT ;  /* 0x000000ff1800720c */ /* 0x000fe20003fc5270 */
[----:B------:R-:W-:Y:S01]  /*be90*/  IMAD.U32 R29, R26, 0x10000, RZ ;  /* 0x000100001a1d7824 */ /* 0x000fe200078e00ff */
[----:B------:R-:W-:Y:S01]  /*bea0*/  I2FP.F32.U32 R24, R41 ;  /* 0x0000002900187245 */ /* 0x000fe20000201000 */
[----:B------:R-:W0:Y:S01]  /*beb0*/  @P0 LDC.64 R104, c[0x0][0x230] ;  /* 0x00008c00ff680b82 */ /* 0x000e220000000a00 */
[----:B------:R-:W-:Y:S01]  /*bec0*/  SEL R112, RZ, 0x10000, P5 ;  /* 0x00010000ff707807 */ /* 0x000fe20002800000 */
[----:B------:R-:W-:Y:S01]  /*bed0*/  FMUL.FTZ R29, R29, R120 ;  /* 0x000000781d1d7220 */ /* 0x000fe20000410000 */
[----:B------:R-:W-:Y:S01]  /*bee0*/  ISETP.NE.AND P5, PT, R25, RZ, PT ;  /* 0x000000ff1900720c */ /* 0x000fe20003fa5270 */
[----:B------:R-:W-:Y:S01]  /*bef0*/  FFMA.FTZ R25, R24, R223, 1.1641532182693481445e-10 ;  /* 0x2f00000018197423 */ /* 0x000fe200000100df */
[----:B------:R-:W-:Y:S01]  /*bf00*/  @P0 PRMT R24, R51, 0x7632, R24 ;  /* 0x0000763233180816 */ /* 0x000fe20000000018 */
[----:B------:R-:W-:Y:S01]  /*bf10*/  FMUL.FTZ R29, R29, R222 ;  /* 0x000000de1d1d7220 */ /* 0x000fe20000410000 */
[----:B------:R-:W-:Y:S01]  /*bf20*/  SEL R26, RZ, 0x1, P2 ;  /* 0x00000001ff1a7807 */ /* 0x000fe20001000000 */
[----:B------:R-:W-:Y:S01]  /*bf30*/  IMAD.WIDE.U32 R106, R16, 0x10, R220 ;  /* 0x00000010106a7825 */ /* 0x000fe200078e00dc */
[----:B------:R-:W-:-:S02]  /*bf40*/  FSETP.GTU.FTZ.AND P2, PT, R25, R252, PT ;  /* 0x000000fc1900720b */ /* 0x000fc40003f5c000 */
[----:B------:R-:W-:Y:S02]  /*bf50*/  @P0 SHF.L.U32 R25, R24, 0x10, RZ ;  /* 0x0000001018190819 */ /* 0x000fe400000006ff */
[----:B------:R-:W-:Y:S02]  /*bf60*/  FSEL R24, R29, RZ, !P2 ;  /* 0x000000ff1d187208 */ /* 0x000fe40005000000 */
[----:B------:R-:W-:Y:S02]  /*bf70*/  F2FP.BF16.F32.PACK_AB R30, R22, R21 ;  /* 0x00000015161e723e */ /* 0x000fe400000010ff */
[----:B------:R-:W-:Y:S01]  /*bf80*/  F2FP.BF16.F32.PACK_AB R29, R20, R19 ;  /* 0x00000013141d723e */ /* 0x000fe200000010ff */
[----:B------:R-:W-:Y:S01]  /*bf90*/  @P0 FADD.FTZ R24, R24, R25 ;  /* 0x0000001918180221 */ /* 0x000fe20000010000 */
[----:B------:R-:W-:Y:S02]  /*bfa0*/  F2FP.BF16.F32.PACK_AB R28, R18, R17 ;  /* 0x00000011121c723e */ /* 0x000fe400000010ff */
[----:B------:R-:W-:-:S02]  /*bfb0*/  SEL R25, RZ, 0x1, P1 ;  /* 0x00000001ff197807 */ /* 0x000fc40000800000 */
[----:B------:R-:W-:Y:S02]  /*bfc0*/  F2FP.BF16.F32.PACK_AB R31, R24, R23 ;  /* 0x00000017181f723e */ /* 0x000fe400000010ff */
[----:B------:R-:W-:Y:S02]  /*bfd0*/  SEL R41, RZ, 0x1, P5 ;  /* 0x00000001ff297807 */ /* 0x000fe40002800000 */
[----:B------:R-:W-:Y:S01]  /*bfe0*/  SEL R109, RZ, 0x100, P4 ;  /* 0x00000100ff6d7807 */ /* 0x000fe20002000000 */
[----:B------:R1:W-:Y:S01]  /*bff0*/  STG.E.128 desc[UR4][R106.64], R28 ;  /* 0x0000001c6a007986 */ /* 0x0003e2000c101d04 */
[----:B------:R-:W-:Y:S01]  /*c000*/  SEL R113, RZ, 0x1000000, P2 ;  /* 0x01000000ff717807 */ /* 0x000fe20001000000 */
[----:B-1----:R-:W-:-:S03]  /*c010*/  IMAD.WIDE.U32 R106, R26, 0x1000000, RZ ;  /* 0x010000001a6a7825 */ /* 0x002fc600078e00ff */
[----:B------:R-:W-:Y:S01]  /*c020*/  LOP3.LUT R26, R109, R113, R112, 0xfe, !PT ;  /* 0x000000716d1a7212 */ /* 0x000fe200078efe70 */
[----:B------:R-:W-:Y:S01]  /*c030*/  IMAD.WIDE.U32 R28, R25, 0x10000, RZ ;  /* 0x00010000191c7825 */ /* 0x000fe200078e00ff */
[----:B------:R-:W-:-:S03]  /*c040*/  SEL R25, RZ, 0x1, P3 ;  /* 0x00000001ff197807 */ /* 0x000fc60001800000 */
[----:B------:R-:W-:Y:S01]  /*c050*/  IMAD.WIDE.U32 R30, R41, 0x100, RZ ;  /* 0x00000100291e7825 */ /* 0x000fe200078e00ff */
[----:B------:R-:W-:Y:S02]  /*c060*/  LOP3.LUT R107, R107, R26, R25, 0xfe, !PT ;  /* 0x0000001a6b6b7212 */ /* 0x000fe400078efe19 */
[----:B------:R-:W-:Y:S01]  /*c070*/  SEL R41, RZ, 0x1, P6 ;  /* 0x00000001ff297807 */ /* 0x000fe20003000000 */
[----:B------:R-:W-:Y:S01]  /*c080*/  VIADD R25, R32, 0x80 ;  /* 0x0000008020197836 */ /* 0x000fe20000000000 */
[----:B------:R-:W-:Y:S02]  /*c090*/  LOP3.LUT R28, R30, R106, R28, 0xfe, !PT ;  /* 0x0000006a1e1c7212 */ /* 0x000fe400078efe1c */
[----:B------:R-:W-:Y:S01]  /*c0a0*/  LOP3.LUT R29, R31, R107, R29, 0xfe, !PT ;  /* 0x0000006b1f1d7212 */ /* 0x000fe200078efe1d */
[----:B------:R-:W-:Y:S01]  /*c0b0*/  IMAD.WIDE.U32 R30, R16, 0x8, R158 ;  /* 0x00000008101e7825 */ /* 0x000fe200078e009e */
[----:B------:R-:W-:-:S03]  /*c0c0*/  LOP3.LUT R28, R28, R41, RZ, 0xfc, !PT ;  /* 0x000000291c1c7212 */ /* 0x000fc600078efcff */
[C---:B0-----:R-:W-:Y:S02]  /*c0d0*/  @P0 IMAD.WIDE.U32 R104, R25.reuse, 0x10, R104 ;  /* 0x0000001019680825 */ /* 0x041fe400078e0068 */
[----:B------:R0:W-:Y:S02]  /*c0e0*/  STG.E.64 desc[UR4][R30.64], R28 ;  /* 0x0000001c1e007986 */ /* 0x0001e4000c101b04 */
[----:B------:R-:W-:Y:S02]  /*c0f0*/  IMAD.WIDE.U32 R106, R25, 0x10, R154 ;  /* 0x00000010196a7825 */ /* 0x000fe400078e009a */
        /* <DEDUP_REMOVED lines=14> */
.L_x_18050:
[----:B------:R-:W-:-:S07]  /*c1e0*/  MOV R26, R162 ;  /* 0x000000a2001a7202 */ /* 0x000fce0000000f00 */
.L_x_18051:
[----:B------:R-:W-:Y:S05]  /*c1f0*/  BSYNC B1 ;  /* 0x0000000000017941 */ /* 0x000fea0003800000 */
.L_x_18049:
        /* <DEDUP_REMOVED lines=16> */
.L_x_18055:
[----:B------:R-:W-:Y:S05]  /*c300*/  BSYNC B2 ;  /* 0x0000000000027941 */ /* 0x000fea0003800000 */
.L_x_18054:
        /* <DEDUP_REMOVED lines=44> */
.L_x_18053:
[----:B------:R-:W-:Y:S05]  /*c5d0*/  BSYNC B1 ;  /* 0x0000000000017941 */ /* 0x000fea0003800000 */
.L_x_18052:
        /* <DEDUP_REMOVED lines=23> */
.L_x_18057:
[----:B------:R-:W-:-:S07]  /*c750*/  IMAD.MOV.U32 R42, RZ, RZ, R162 ;  /* 0x000000ffff2a7224 */ /* 0x000fce00078e00a2 */
.L_x_18058:
[----:B------:R-:W-:Y:S05]  /*c760*/  BSYNC B1 ;  /* 0x0000000000017941 */ /* 0x000fea0003800000 */
.L_x_18056:
        /* <DEDUP_REMOVED lines=16> */
.L_x_18062:
[----:B------:R-:W-:Y:S05]  /*c870*/  BSYNC B2 ;  /* 0x0000000000027941 */ /* 0x000fea0003800000 */
.L_x_18061:
        /* <DEDUP_REMOVED lines=44> */
.L_x_18060:
[----:B------:R-:W-:Y:S05]  /*cb40*/  BSYNC B1 ;  /* 0x0000000000017941 */ /* 0x000fea0003800000 */
.L_x_18059:
        /* <DEDUP_REMOVED lines=23> */
.L_x_18064:
[----:B------:R-:W-:-:S07]  /*ccc0*/  MOV R29, R162 ;  /* 0x000000a2001d7202 */ /* 0x000fce0000000f00 */
.L_x_18065:
[----:B------:R-:W-:Y:S05]  /*ccd0*/  BSYNC B1 ;  /* 0x0000000000017941 */ /* 0x000fea0003800000 */
.L_x_18063:
        /* <DEDUP_REMOVED lines=16> */
.L_x_18069:
[----:B------:R-:W-:Y:S05]  /*cde0*/  BSYNC B2 ;  /* 0x0000000000027941 */ /* 0x000fea0003800000 */
.L_x_18068:
        /* <DEDUP_REMOVED lines=44> */
.L_x_18067:
[----:B------:R-:W-:Y:S05]  /*d0b0*/  BSYNC B1 ;  /* 0x0000000000017941 */ /* 0x000fea0003800000 */
.L_x_18066:
        /* <DEDUP_REMOVED lines=22> */
.L_x_18071:
[----:B------:R-:W-:-:S07]  /*d220*/  IMAD.MOV.U32 R42, RZ, RZ, R162 ;  /* 0x000000ffff2a7224 */ /* 0x000fce00078e00a2 */
.L_x_18072:
[----:B------:R-:W-:Y:S05]  /*d230*/  BSYNC B1 ;  /* 0x0000000000017941 */ /* 0x000fea0003800000 */
.L_x_18070:
        /* <DEDUP_REMOVED lines=16> */
.L_x_18076:
[----:B------:R-:W-:Y:S05]  /*d340*/  BSYNC B2 ;  /* 0x0000000000027941 */ /* 0x000fea0003800000 */
.L_x_18075:
        /* <DEDUP_REMOVED lines=44> */
.L_x_18074:
[----:B------:R-:W-:Y:S05]  /*d610*/  BSYNC B1 ;  /* 0x0000000000017941 */ /* 0x000fea0003800000 */
.L_x_18073:
        /* <DEDUP_REMOVED lines=22> */
.L_x_18078:
[----:B------:R-:W-:-:S07]  /*d780*/  MOV R31, R162 ;  /* 0x000000a2001f7202 */ /* 0x000fce0000000f00 */
.L_x_18079:
[----:B------:R-:W-:Y:S05]  /*d790*/  BSYNC B1 ;  /* 0x0000000000017941 */ /* 0x000fea0003800000 */
.L_x_18077:
        /* <DEDUP_REMOVED lines=16> */
.L_x_18083:
[----:B------:R-:W-:Y:S05]  /*d8a0*/  BSYNC B2 ;  /* 0x0000000000027941 */ /* 0x000fea0003800000 */
.L_x_18082:
        /* <DEDUP_REMOVED lines=44> */
.L_x_18081:
[----:B------:R-:W-:Y:S05]  /*db70*/  BSYNC B1 ;  /* 0x0000000000017941 */ /* 0x000fea0003800000 */
.L_x_18080:
[----:B------:R-:W-:Y:S01]  /*db80*/  I2FP.F32.U32 R42, R31 ;  /* 0x0000001f002a7245 */ /* 0x000fe20000201000 */
[----:B------:R-:W-:Y:S01]  /*db90*/  IMAD.U32 R41, R106, 0x10000, RZ ;  /* 0x000100006a297824 */ /* 0x000fe200078e00ff */
[----:B------:R-:W-:Y:S01]  /*dba0*/  ISETP.NE.AND P4, PT, R112, 0x1, PT ;  /* 0x000000017000780c */ /* 0x000fe20003f85270 */
[----:B------:R-:W-:Y:S02]  /*dbb0*/  BSSY B1, `(.L_x_18084) ;  /* 0x0000014000017945 */ /* 0x000fe40003800000 */
[----:B------:R-:W-:Y:S01]  /*dbc0*/  FFMA.FTZ R31, R42, R223, 1.1641532182693481445e-10 ;  /* 0x2f0000002a1f7423 */ /* 0x000fe200000100df */
[----:B------:R-:W-:Y:S01]  /*dbd0*/  FMUL.FTZ R41, R41, R120 ;  /* 0x0000007829297220 */ /* 0x000fe20000410000 */
[----:B------:R-:W-:-:S03]  /*dbe0*/  @P0 SHF.L.U32 R42, R50, 0x10, RZ ;  /* 0x00000010322a0819 */ /* 0x000fc600000006ff */
[----:B------:R-:W-:Y:S01]  /*dbf0*/  FMUL.FTZ R41, R41, R222 ;  /* 0x000000de29297220 */ /* 0x000fe20000410000 */
[----:B------:R-:W-:-:S04]  /*dc00*/  FSETP.GTU.FTZ.AND P3, PT, R31, R252, PT ;  /* 0x000000fc1f00720b */ /* 0x000fc80003f7c000 */
[----:B------:R-:W-:Y:S02]  /*dc10*/  FSEL R31, R41, RZ, !P3 ;  /* 0x000000ff291f7208 */ /* 0x000fe40005800000 */
        /* <DEDUP_REMOVED lines=12> */
.L_x_18085:
[----:B------:R-:W-:-:S07]  /*dce0*/  IMAD.MOV.U32 R42, RZ, RZ, R162 ;  /* 0x000000ffff2a7224 */ /* 0x000fce00078e00a2 */
.L_x_18086:
[----:B------:R-:W-:Y:S05]  /*dcf0*/  BSYNC B1 ;  /* 0x0000000000017941 */ /* 0x000fea0003800000 */
.L_x_18084:
        /* <DEDUP_REMOVED lines=16> */
.L_x_18090:
[----:B------:R-:W-:Y:S05]  /*de00*/  BSYNC B2 ;  /* 0x0000000000027941 */ /* 0x000fea0003800000 */
.L_x_18089:
        /* <DEDUP_REMOVED lines=44> */
.L_x_18088:
[----:B------:R-:W-:Y:S05]  /*e0d0*/  BSYNC B1 ;  /* 0x0000000000017941 */ /* 0x000fea0003800000 */
.L_x_18087:
        /* <DEDUP_REMOVED lines=22> */
.L_x_18092:
[----:B------:R-:W-:-:S07]  /*e240*/  MOV R42, R162 ;  /* 0x000000a2002a7202 */ /* 0x000fce0000000f00 */
.L_x_18093:
[----:B------:R-:W-:Y:S05]  /*e250*/  BSYNC B1 ;  /* 0x0000000000017941 */ /* 0x000fea0003800000 */
.L_x_18091:
        /* <DEDUP_REMOVED lines=16> */
.L_x_18097:
[----:B------:R-:W-:Y:S05]  /*e360*/  BSYNC B2 ;  /* 0x0000000000027941 */ /* 0x000fea0003800000 */
.L_x_18096:
        /* <DEDUP_REMOVED lines=44> */
.L_x_18095:
[----:B------:R-:W-:Y:S05]  /*e630*/  BSYNC B1 ;  /* 0x0000000000017941 */ /* 0x000fea0003800000 */
.L_x_18094:
        /* <DEDUP_REMOVED lines=22> */
.L_x_18099:
[----:B------:R-:W-:-:S07]  /*e7a0*/  IMAD.MOV.U32 R118, RZ, RZ, R162 ;  /* 0x000000ffff767224 */ /* 0x000fce00078e00a2 */
.L_x_18100:
[----:B------:R-:W-:Y:S05]  /*e7b0*/  BSYNC B1 ;  /* 0x0000000000017941 */ /* 0x000fea0003800000 */
.L_x_18098:
        /* <DEDUP_REMOVED lines=18> */
.L_x_18104:
[----:B------:R-:W-:Y:S05]  /*e8e0*/  BSYNC B2 ;  /* 0x0000000000027941 */ /* 0x000fea0003800000 */
.L_x_18103:
        /* <DEDUP_REMOVED lines=44> */
.L_x_18102:
[----:B------:R-:W-:Y:S05]  /*ebb0*/  BSYNC B1 ;  /* 0x0000000000017941 */ /* 0x000fea0003800000 */
.L_x_18101:
[----:B------:R-:W-:Y:S01]  /*ebc0*/  SEL R117, RZ, 0x10000, P5 ;  /* 0x00010000ff757807 */ /* 0x000fe20002800000 */
[----:B------:R-:W-:Y:S01]  /*ebd0*/  IMAD.WIDE.U32 R112, R25, 0x10, R220 ;  /* 0x0000001019707825 */ /* 0x000fe200078e00dc */
[----:B------:R-:W-:Y:S02]  /*ebe0*/  ISETP.NE.AND P5, PT, R104, RZ, PT ;  /* 0x000000ff6800720c */ /* 0x000fe40003fa5270 */
[----:B------:R-:W-:Y:S02]  /*ebf0*/  I2FP.F32.U32 R104, R118 ;  /* 0x0000007600687245 */ /* 0x000fe40000201000 */
[----:B------:R-:W-:Y:S02]  /*ec00*/  SHF.L.U32 R107, R105, 0x10, RZ ;  /* 0x00000010696b7819 */ /* 0x000fe400000006ff */
[----:B------:R-:W-:Y:S01]  /*ec10*/  SEL R116, RZ, 0x100, P4 ;  /* 0x00000100ff747807 */ /* 0x000fe20002000000 */
[----:B------:R-:W-:Y:S01]  /*ec20*/  FFMA.FTZ R105, R104, R223, 1.1641532182693481445e-10 ;  /* 0x2f00000068697423 */ /* 0x000fe200000100df */
[----:B------:R-:W-:Y:S01]  /*ec30*/  @P0 PRMT R104, R51, 0x7632, R104 ;  /* 0x0000763233680816 */ /* 0x000fe20000000068 */
[----:B------:R-:W-:Y:S01]  /*ec40*/  FMUL.FTZ R107, R107, R120 ;  /* 0x000000786b6b7220 */ /* 0x000fe20000410000 */
[----:B------:R-:W-:-:S02]  /*ec50*/  ISETP.NE.AND P6, PT, R109, RZ, PT ;  /* 0x000000ff6d00720c */ /* 0x000fc40003fc5270 */
[----:B------:R-:W-:Y:S01]  /*ec60*/  FSETP.GTU.FTZ.AND P4, PT, R105, R252, PT ;  /* 0x000000fc6900720b */ /* 0x000fe20003f9c000 */
[----:B------:R-:W-:Y:S01]  /*ec70*/  FMUL.FTZ R107, R107, R222 ;  /* 0x000000de6b6b7220 */ /* 0x000fe20000410000 */
[----:B------:R-:W-:Y:S01]  /*ec80*/  @P0 IMAD.U32 R104, R104, 0x10000, RZ ;  /* 0x0001000068680824 */ /* 0x000fe200078e00ff */
[----:B------:R-:W-:Y:S02]  /*ec90*/  F2FP.BF16.F32.PACK_AB R106, R41, R31 ;  /* 0x0000001f296a723e */ /* 0x000fe400000010ff */
[----:B------:R-:W-:Y:S02]  /*eca0*/  F2FP.BF16.F32.PACK_AB R105, R30, R29 ;  /* 0x0000001d1e69723e */ /* 0x000fe400000010ff */
[----:B------:R-:W-:Y:S02]  /*ecb0*/  FSEL R109, R107, RZ, !P4 ;  /* 0x000000ff6b6d7208 */ /* 0x000fe40006000000 */
[----:B------:R-:W-:Y:S02]  /*ecc0*/  SEL R115, RZ, 0x1, P2 ;  /* 0x00000001ff737807 */ /* 0x000fe40001000000 */
[----:B------:R-:W-:Y:S01]  /*ecd0*/  SEL R118, RZ, 0x1000000, P4 ;  /* 0x01000000ff767807 */ /* 0x000fe20002000000 */
[----:B------:R-:W-:Y:S01]  /*ece0*/  @P0 FADD.FTZ R109, R109, R104 ;  /* 0x000000686d6d0221 */ /* 0x000fe20000010000 */
[----:B------:R-:W-:-:S02]  /*ecf0*/  F2FP.BF16.F32.PACK_AB R104, R28, R26 ;  /* 0x0000001a1c68723e */ /* 0x000fc400000010ff */
[----:B------:R-:W-:Y:S02]  /*ed00*/  LOP3.LUT R116, R116, R118, R117, 0xfe, !PT ;  /* 0x0000007674747212 */ /* 0x000fe400078efe75 */
[----:B------:R-:W-:Y:S02]  /*ed10*/  F2FP.BF16.F32.PACK_AB R107, R109, R42 ;  /* 0x0000002a6d6b723e */ /* 0x000fe400000010ff */
[----:B------:R-:W-:-:S03]  /*ed20*/  SEL R117, RZ, 0x1, P3 ;  /* 0x00000001ff757807 */ /* 0x000fc60001800000 */
        /* <DEDUP_REMOVED lines=13> */
[----:B------:R1:W-:Y:S02]  /*ee00*/  STG.E.64 desc[UR4][R112.64], R106 ;  /* 0x0000006a70007986 */ /* 0x0003e4000c101b04 */
[----:B-1----:R-:W-:-:S05]  /*ee10*/  IADD3 R112, R32, 0xa0, RZ ;  /* 0x000000a020707810 */ /* 0x002fca0007ffe0ff */
[----:B0-----:R-:W-:-:S04]  /*ee20*/  @P0 IMAD.WIDE.U32 R104, R112, 0x10, R104 ;  /* 0x0000001070680825 */ /* 0x001fc800078e0068 */
[----:B------:R-:W-:Y:S01]  /*ee30*/  IMAD.WIDE.U32 R106, R112, 0x10, R154 ;  /* 0x00000010706a7825 */ /* 0x000fe200078e009a */
[----:B------:R0:W5:Y:S05]  /*ee40*/  @P0 LDG.E.128 R48, desc[UR4][R104.64] ;  /* 0x0000000468300981 */ /* 0x00016a000c1e1d00 */
        /* <DEDUP_REMOVED lines=13> */
.L_x_18106:
[----:B------:R-:W-:-:S07]  /*ef20*/  IMAD.MOV.U32 R113, RZ, RZ, R162 ;  /* 0x000000ffff717224 */ /* 0x000fce00078e00a2 */
.L_x_18107:
[----:B------:R-:W-:Y:S05]  /*ef30*/  BSYNC B1 ;  /* 0x0000000000017941 */ /* 0x000fea0003800000 */
.L_x_18105:
        /* <DEDUP_REMOVED lines=16> */
.L_x_18111:
[----:B------:R-:W-:Y:S05]  /*f040*/  BSYNC B2 ;  /* 0x0000000000027941 */ /* 0x000fea0003800000 */
.L_x_18110:
        /* <DEDUP_REMOVED lines=41> */
[----:B------:R-:W-:Y:S01]  /*f2e0*/  LOP3.LUT R157, R115, UR37, R116, 0x96, !PT ;  /* 0x00000025739d7c12 */ /* 0x000fe2000f8e9674 */
[----:B------:R-:W-:Y:S01]  /*f2f0*/  IMAD.MOV.U32 R115, RZ, RZ, RZ ;  /* 0x000000ffff737224 */ /* 0x000fe200078e00ff */
[----:B------:R-:W-:-:S07]  /*f300*/  MOV R160, R114 ;  /* 0x0000007200a07202 */ /* 0x000fce0000000f00 */
.L_x_18109:
[----:B------:R-:W-:Y:S05]  /*f310*/  BSYNC B1 ;  /* 0x0000000000017941 */ /* 0x000fea0003800000 */
.L_x_18108:
[----:B------:R-:W-:Y:S01]  /*f320*/  I2FP.F32.U32 R114, R113 ;  /* 0x0000007100727245 */ /* 0x000fe20000201000 */
[----:B------:R-:W-:Y:S01]  /*f330*/  BSSY B1, `(.L_x_18112) ;  /* 0x0000018000017945 */ /* 0x000fe20003800000 */
[----:B-----5:R-:W-:Y:S02]  /*f340*/  SHF.L.U32 R117, R104, 0x10, RZ ;  /* 0x0000001068757819 */ /* 0x020fe400000006ff */
[----:B------:R-:W-:Y:S01]  /*f350*/  ISETP.NE.AND P1, PT, R115, 0x1, PT ;  /* 0x000000017300780c */ /* 0x000fe20003f25270 */
[----:B------:R-:W-:Y:S01]  /*f360*/  FFMA.FTZ R113, R114, R223, 1.1641532182693481445e-10 ;  /* 0x2f00000072717423 */ /* 0x000fe200000100df */
[----:B------:R-:W-:Y:S01]  /*f370*/  LOP3.LUT R27, R27, 0xfffffffb, RZ, 0xc0, !PT ;  /* 0xfffffffb1b1b7812 */ /* 0x000fe200078ec0ff */
[----:B------:R-:W-:Y:S01]  /*f380*/  FMUL.FTZ R117, R117, R120 ;  /* 0x0000007875757220 */ /* 0x000fe20000410000 */
[----:B------:R-:W-:Y:S01]  /*f390*/  @P0 IMAD.U32 R114, R48, 0x10000, RZ ;  /* 0x0001000030720824 */ /* 0x000fe200078e00ff */
[----:B------:R-:W-:Y:S02]  /*f3a0*/  PRMT R104, R104, 0x7632, R104 ;  /* 0x0000763268687816 */ /* 0x000fe40000000068 */
[----:B------:R-:W-:Y:S01]  /*f3b0*/  FSETP.GTU.FTZ.AND P2, PT, R113, R252, PT ;  /* 0x000000fc7100720b */ /* 0x000fe20003f5c000 */
[----:B------:R-:W-:Y:S01]  /*f3c0*/  FMUL.FTZ R117, R117, R222 ;  /* 0x000000de75757220 */ /* 0x000fe20000410000 */
[----:B------:R-:W-:-:S04]  /*f3d0*/  IADD3 R116, R115, 0x1, RZ ;  /* 0x0000000173747810 */ /* 0x000fc80007ffe0ff */
        /* <DEDUP_REMOVED lines=12> */
.L_x_18113:
[----:B------:R-:W-:-:S07]  /*f4a0*/  MOV R121, R162 ;  /* 0x000000a200797202 */ /* 0x000fce0000000f00 */
.L_x_18114:
[----:B------:R-:W-:Y:S05]  /*f4b0*/  BSYNC B1 ;  /* 0x0000000000017941 */ /* 0x000fea0003800000 */
.L_x_18112:
        /* <DEDUP_REMOVED lines=16> */
.L_x_18118:
[----:B------:R-:W-:Y:S05]  /*f5c0*/  BSYNC B2 ;  /* 0x0000000000027941 */ /* 0x000fea0003800000 */
.L_x_18117:
        /* <DEDUP_REMOVED lines=42> */
[----:B------:R-:W-:Y:S01]  /*f870*/  LOP3.LUT R157, R115, UR37, R116, 0x96, !PT ;  /* 0x00000025739d7c12 */ /* 0x000fe2000f8e9674 */
[----:B------:R-:W-:-:S11]  /*f880*/  HFMA2.MMA R116, -RZ, RZ, 0, 0 ;  /* 0x00000000ff747435 */ /* 0x000fd600000001ff */
.L_x_18116:
[----:B------:R-:W-:Y:S05]  /*f890*/  BSYNC B1 ;  /* 0x0000000000017941 */ /* 0x000fea0003800000 */
.L_x_18115:
[----:B------:R-:W-:Y:S01]  /*f8a0*/  I2FP.F32.U32 R114, R121 ;  /* 0x0000007900727245 */ /* 0x000fe20000201000 */
[----:B------:R-:W-:Y:S01]  /*f8b0*/  IMAD.U32 R117, R104, 0x10000, RZ ;  /* 0x0001000068757824 */ /* 0x000fe200078e00ff */
[----:B------:R-:W-:Y:S01]  /*f8c0*/  ISETP.NE.AND P1, PT, R116, 0x1, PT ;  /* 0x000000017400780c */ /* 0x000fe20003f25270 */
[----:B------:R-:W-:Y:S01]  /*f8d0*/  BSSY B1, `(.L_x_18119) ;  /* 0x0000016000017945 */ /* 0x000fe20003800000 */
[----:B------:R-:W-:Y:S01]  /*f8e0*/  @P0 PRMT R104, R48, 0x7632, R104 ;  /* 0x0000763230680816 */ /* 0x000fe20000000068 */
[----:B------:R-:W-:Y:S01]  /*f8f0*/  FFMA.FTZ R115, R114, R223, 1.1641532182693481445e-10 ;  /* 0x2f00000072737423 */ /* 0x000fe200000100df */
[----:B------:R-:W-:Y:S01]  /*f900*/  FMUL.FTZ R117, R117, R120 ;  /* 0x0000007875757220 */ /* 0x000fe20000410000 */
[----:B------:R-:W-:Y:S01]  /*f910*/  LOP3.LUT R27, R27, 0xfffffffd, RZ, 0xc0, !PT ;  /* 0xfffffffd1b1b7812 */ /* 0x000fe200078ec0ff */
        /* <DEDUP_REMOVED lines=16> */
.L_x_18120:
[----:B------:R-:W-:-:S07]  /*fa20*/  IMAD.MOV.U32 R104, RZ, RZ, R162 ;  /* 0x000000ffff687224 */ /* 0x000fce00078e00a2 */
.L_x_18121:
[----:B------:R-:W-:Y:S05]  /*fa30*/  BSYNC B1 ;  /* 0x0000000000017941 */ /* 0x000fea0003800000 */
.L_x_18119:
        /* <DEDUP_REMOVED lines=16> */
.L_x_18125:
[----:B------:R-:W-:Y:S05]  /*fb40*/  BSYNC B2 ;  /* 0x0000000000027941 */ /* 0x000fea0003800000 */
.L_x_18124:
        /* <DEDUP_REMOVED lines=44> */
.L_x_18123:
[----:B------:R-:W-:Y:S05]  /*fe10*/  BSYNC B1 ;  /* 0x0000000000017941 */ /* 0x000fea0003800000 */
.L_x_18122:
        /* <DEDUP_REMOVED lines=22> */
.L_x_18127:
[----:B------:R-:W-:-:S07]  /*ff80*/  MOV R122, R162 ;  /* 0x000000a2007a7202 */ /* 0x000fce0000000f00 */
.L_x_18128:
[----:B------:R-:W-:Y:S05]  /*ff90*/  BSYNC B1 ;  /* 0x0000000000017941 */ /* 0x000fea0003800000 */
.L_x_18126:
        /* <DEDUP_REMOVED lines=16> */
.L_x_18132:
[----:B------:R-:W-:Y:S05]  /*100a0*/  BSYNC B2 ;  /* 0x0000000000027941 */ /* 0x000fea0003800000 */
.L_x_18131:
        /* <DEDUP_REMOVED lines=39> */
[----:B------:R-:W-:Y:S02]  /*10320*/  LOP3.LUT R156, R105, UR36, R118, 0x96, !PT ;  /* 0x00000024699c7c12 */ /* 0x000fe4000f8e9676 */
[----:B------:R-:W-:Y:S01]  /*10330*/  MOV R162, R104 ;  /* 0x0000006800a27202 */ /* 0x000fe20000000f00 */
[----:B------:R-:W-:-:S04]  /*10340*/  IMAD.WIDE.U32 R104, R117, -0x2daee0ad, RZ ;  /* 0xd2511f5375687825 */ /* 0x000fc800078e00ff */
[----:B------:R-:W-:Y:S01]  /*10350*/  IMAD.MOV.U32 R160, RZ, RZ, R104 ;  /* 0x000000ffffa07224 */ /* 0x000fe200078e0068 */
[----:B------:R-:W-:-:S07]  /*10360*/  LOP3.LUT R157, R105, UR37, R116, 0x96, !PT ;  /* 0x00000025699d7c12 */ /* 0x000fce000f8e9674 */
.L_x_18130:
[----:B------:R-:W-:Y:S05]  /*10370*/  BSYNC B1 ;  /* 0x0000000000017941 */ /* 0x000fea0003800000 */
.L_x_18129:
        /* <DEDUP_REMOVED lines=22> */
.L_x_18134:
[----:B------:R-:W-:-:S07]  /*104e0*/  IMAD.MOV.U32 R117, RZ, RZ, R162 ;  /* 0x000000ffff757224 */ /* 0x000fce00078e00a2 */
.L_x_18135:
[----:B------:R-:W-:Y:S05]  /*104f0*/  BSYNC B1 ;  /* 0x0000000000017941 */ /* 0x000fea0003800000 */
.L_x_18133:
        /* <DEDUP_REMOVED lines=16> */
.L_x_18139:
[----:B------:R-:W-:Y:S05]  /*10600*/  BSYNC B2 ;  /* 0x0000000000027941 */ /* 0x000fea0003800000 */
.L_x_18138:
        /* <DEDUP_REMOVED lines=44> */
.L_x_18137:
[----:B------:R-:W-:Y:S05]  /*108d0*/  BSYNC B1 ;  /* 0x0000000000017941 */ /* 0x000fea0003800000 */
.L_x_18136:
        /* <DEDUP_REMOVED lines=22> */
.L_x_18141:
[----:B------:R-:W-:-:S07]  /*10a40*/  MOV R121, R162 ;  /* 0x000000a200797202 */ /* 0x000fce0000000f00 */
.L_x_18142:
[----:B------:R-:W-:Y:S05]  /*10a50*/  BSYNC B1 ;  /* 0x0000000000017941 */ /* 0x000fea0003800000 */
.L_x_18140:
        /* <DEDUP_REMOVED lines=16> */
.L_x_18146:
[----:B------:R-:W-:Y:S05]  /*10b60*/  BSYNC B2 ;  /* 0x0000000000027941 */ /* 0x000fea0003800000 */
.L_x_18145:
        /* <DEDUP_REMOVED lines=39> */
[----:B------:R-:W-:Y:S01]  /*10de0*/  HFMA2.MMA R122, -RZ, RZ, 0, 0 ;  /* 0x00000000ff7a7435 */ /* 0x000fe200000001ff */
[----:B------:R-:W-:Y:S01]  /*10df0*/  MOV R162, R104 ;  /* 0x0000006800a27202 */ /* 0x000fe20000000f00 */
[----:B------:R-:W-:-:S04]  /*10e00*/  IMAD.WIDE.U32 R104, R119, -0x2daee0ad, RZ ;  /* 0xd2511f5377687825 */ /* 0x000fc800078e00ff */
[----:B------:R-:W-:Y:S01]  /*10e10*/  IMAD.MOV.U32 R160, RZ, RZ, R104 ;  /* 0x000000ffffa07224 */ /* 0x000fe200078e0068 */
[----:B------:R-:W-:-:S07]  /*10e20*/  LOP3.LUT R157, R105, UR37, R118, 0x96, !PT ;  /* 0x00000025699d7c12 */ /* 0x000fce000f8e9676 */
.L_x_18144:
[----:B------:R-:W-:Y:S05]  /*10e30*/  BSYNC B1 ;  /* 0x0000000000017941 */ /* 0x000fea0003800000 */
.L_x_18143:
        /* <DEDUP_REMOVED lines=22> */
.L_x_18148:
[----:B------:R-:W-:-:S07]  /*10fa0*/  IMAD.MOV.U32 R106, RZ, RZ, R162 ;  /* 0x000000ffff6a7224 */ /* 0x000fce00078e00a2 */
.L_x_18149:
[----:B------:R-:W-:Y:S05]  /*10fb0*/  BSYNC B1 ;  /* 0x0000000000017941 */ /* 0x000fea0003800000 */
.L_x_18147:
        /* <DEDUP_REMOVED lines=16> */
.L_x_18153:
[----:B------:R-:W-:Y:S05]  /*110c0*/  BSYNC B2 ;  /* 0x0000000000027941 */ /* 0x000fea0003800000 */
.L_x_18152:
        /* <DEDUP_REMOVED lines=44> */
.L_x_18151:
[----:B------:R-:W-:Y:S05]  /*11390*/  BSYNC B1 ;  /* 0x0000000000017941 */ /* 0x000fea0003800000 */
.L_x_18150:
        /* <DEDUP_REMOVED lines=22> */
.L_x_18155:
[----:B------:R-:W-:-:S07]  /*11500*/  MOV R124, R162 ;  /* 0x000000a2007c7202 */ /* 0x000fce0000000f00 */
.L_x_18156:
[----:B------:R-:W-:Y:S05]  /*11510*/  BSYNC B1 ;  /* 0x0000000000017941 */ /* 0x000fea0003800000 */
.L_x_18154:
        /* <DEDUP_REMOVED lines=15> */
[----:B------:R-:W-:Y:S01]  /*11610*/  @P0 IMAD.MOV R106, RZ, RZ, R5 ;  /* 0x000000ffff6a0224 */ /* 0x000fe200078e0205 */
[----:B------:R-:W-:-:S04]  /*11620*/  ISETP.NE.AND P0, PT, R105, RZ, PT ;  /* 0x000000ff6900720c */ /* 0x000fc80003f05270 */
[----:B------:R-:W-:-:S09]  /*11630*/  @!P6 MOV R5, R106 ;  /* 0x0000006a0005e202 */ /* 0x000fd20000000f00 */
.L_x_18160:
[----:B------:R-:W-:Y:S05]  /*11640*/  BSYNC B2 ;  /* 0x0000000000027941 */ /* 0x000fea0003800000 */
.L_x_18159:
        /* <DEDUP_REMOVED lines=44> */
.L_x_18158:
[----:B------:R-:W-:Y:S05]  /*11910*/  BSYNC B1 ;  /* 0x0000000000017941 */ /* 0x000fea0003800000 */
.L_x_18157:
[----:B------:R-:W-:Y:S01]  /*11920*/  I2FP.F32.U32 R104, R124 ;  /* 0x0000007c00687245 */ /* 0x000fe20000201000 */
[----:B------:R-:W-:Y:S01]  /*11930*/  IMAD.U32 R121, R121, 0x10000, RZ ;  /* 0x0001000079797824 */ /* 0x000fe200078e00ff */
[----:B------:R-:W-:Y:S01]  /*11940*/  SEL R126, RZ, 0x10000, P5 ;  /* 0x00010000ff7e7807 */ /* 0x000fe20002800000 */
[----:B------:R-:W-:Y:S01]  /*11950*/  IMAD.WIDE.U32 R122, R112, 0x10, R220 ;  /* 0x00000010707a7825 */ /* 0x000fe200078e00dc */
[----:B------:R-:W-:-:S03]  /*11960*/  SEL R127, RZ, 0x100, P4 ;  /* 0x00000100ff7f7807 */ /* 0x000fc60002000000 */
[----:B------:R-:W-:Y:S01]  /*11970*/  FFMA.FTZ R105, R104, R223, 1.1641532182693481445e-10 ;  /* 0x2f00000068697423 */ /* 0x000fe200000100df */
[----:B------:R-:W-:Y:S01]  /*11980*/  FMUL.FTZ R121, R121, R120 ;  /* 0x0000007879797220 */ /* 0x000fe20000410000 */
[----:B------:R-:W-:Y:S02]  /*11990*/  @P0 PRMT R104, R51, 0x7632, R104 ;  /* 0x0000763233680816 */ /* 0x000fe40000000068 */
[----:B------:R-:W-:Y:S01]  /*119a0*/  F2FP.BF16.F32.PACK_AB R106, R118, R117 ;  /* 0x00000075766a723e */ /* 0x000fe200000010ff */
[----:B------:R-:W-:Y:S01]  /*119b0*/  FMUL.FTZ R121, R121, R222 ;  /* 0x000000de79797220 */ /* 0x000fe20000410000 */
[----:B------:R-:W-:Y:S02]  /*119c0*/  FSETP.GTU.FTZ.AND P5, PT, R105, R252, PT ;  /* 0x000000fc6900720b */ /* 0x000fe40003fbc000 */
[----:B------:R-:W-:Y:S02]  /*119d0*/  @P0 SHF.L.U32 R104, R104, 0x10, RZ ;  /* 0x0000001068680819 */ /* 0x000fe400000006ff */
[----:B------:R-:W-:-:S02]  /*119e0*/  FSEL R121, R121, RZ, !P5 ;  /* 0x000000ff79797208 */ /* 0x000fc40006800000 */
[----:B------:R-:W-:Y:S02]  /*119f0*/  SEL R124, RZ, 0x1000000, P5 ;  /* 0x01000000ff7c7807 */ /* 0x000fe40002800000 */
[----:B------:R-:W-:Y:S01]  /*11a00*/  F2FP.BF16.F32.PACK_AB R105, R116, R115 ;  /* 0x000000737469723e */ /* 0x000fe200000010ff */
[----:B------:R-:W-:Y:S01]  /*11a10*/  @P0 FADD.FTZ R121, R121, R104 ;  /* 0x0000006879790221 */ /* 0x000fe20000010000 */
[----:B------:R-:W-:Y:S02]  /*11a20*/  F2FP.BF16.F32.PACK_AB R104, R114, R113 ;  /* 0x000000717268723e */ /* 0x000fe400000010ff */
[----:B------:R-:W-:Y:S02]  /*11a30*/  LOP3.LUT R126, R127, R124, R126, 0xfe, !PT ;  /* 0x0000007c7f7e7212 */ /* 0x000fe400078efe7e */
[----:B------:R-:W-:Y:S02]  /*11a40*/  F2FP.BF16.F32.PACK_AB R107, R121, R119 ;  /* 0x00000077796b723e */ /* 0x000fe400000010ff */
[----:B------:R-:W-:-:S02]  /*11a50*/  SEL R124, RZ, 0x1, P2 ;  /* 0x00000001ff7c7807 */ /* 0x000fc40001000000 */
[----:B------:R-:W-:Y:S01]  /*11a60*/  SEL R127, RZ, 0x1, P3 ;  /* 0x00000001ff7f7807 */ /* 0x000fe20001800000 */
[----:B------:R0:W-:Y:S01]  /*11a70*/  STG.E.128 desc[UR4][R122.64], R104 ;  /* 0x000000687a007986 */ /* 0x0001e2000c101d04 */
[C---:B------:R-:W-:Y:S02]  /*11a80*/  LOP3.LUT P5, RZ, R27.reuse, 0x2, RZ, 0xc0, !PT ;  /* 0x000000021bff7812 */ /* 0x040fe400078ac0ff */
        /* <DEDUP_REMOVED lines=14> */
[----:B-1----:R-:W-:-:S04]  /*11b70*/  VIADD R122, R32, 0xc0 ;  /* 0x000000c0207a7836 */ /* 0x002fc80000000000 */
        /* <DEDUP_REMOVED lines=16> */
.L_x_18162:
[----:B------:R-:W-:-:S07]  /*11c80*/  MOV R123, R162 ;  /* 0x000000a2007b7202 */ /* 0x000fce0000000f00 */
.L_x_18163:
[----:B------:R-:W-:Y:S05]  /*11c90*/  BSYNC B1 ;  /* 0x0000000000017941 */ /* 0x000fea0003800000 */
.L_x_18161:
        /* <DEDUP_REMOVED lines=16> */
.L_x_18167:
[----:B------:R-:W-:Y:S05]  /*11da0*/  BSYNC B2 ;  /* 0x0000000000027941 */ /* 0x000fea0003800000 */
.L_x_18166:
        /* <DEDUP_REMOVED lines=42> */
[----:B------:R-:W-:Y:S01]  /*12050*/  HFMA2.MMA R124, -RZ, RZ, 0, 0 ;  /* 0x00000000ff7c7435 */ /* 0x000fe200000001ff */
[----:B------:R-:W-:-:S10]  /*12060*/  LOP3.LUT R157, R125, UR37, R126, 0x96, !PT ;  /* 0x000000257d9d7c12 */ /* 0x000fd4000f8e967e */
.L_x_18165:
[----:B------:R-:W-:Y:S05]  /*12070*/  BSYNC B1 ;  /* 0x0000000000017941 */ /* 0x000fea0003800000 */
.L_x_18164:
[----:B------:R-:W-:Y:S01]  /*12080*/  I2FP.F32.U32 R126, R123 ;  /* 0x0000007b007e7245 */ /* 0x000fe20000201000 */
[----:B-----5:R-:W-:Y:S01]  /*12090*/  IMAD.U32 R125, R104, 0x10000, RZ ;  /* 0x00010000687d7824 */ /* 0x020fe200078e00ff */
[----:B------:R-:W-:Y:S01]  /*120a0*/  ISETP.NE.AND P1, PT, R124, 0x1, PT ;  /* 0x000000017c00780c */ /* 0x000fe20003f25270 */
[----:B------:R-:W-:Y:S01]  /*120b0*/  BSSY B1, `(.L_x_18168) ;  /* 0x0000016000017945 */ /* 0x000fe20003800000 */
[----:B------:R-:W-:Y:S01]  /*120c0*/  LOP3.LUT R27, R27, 0xfffffffb, RZ, 0xc0, !PT ;  /* 0xfffffffb1b1b7812 */ /* 0x000fe200078ec0ff */
[----:B------:R-:W-:Y:S01]  /*120d0*/  FFMA.FTZ R123, R126, R223, 1.1641532182693481445e-10 ;  /* 0x2f0000007e7b7423 */ /* 0x000fe200000100df */
[----:B------:R-:W-:Y:S01]  /*120e0*/  FMUL.FTZ R125, R125, R120 ;  /* 0x000000787d7d7220 */ /* 0x000fe20000410000 */
[----:B------:R-:W-:Y:S02]  /*120f0*/  @P0 SHF.L.U32 R126, R48, 0x10, RZ ;  /* 0x00000010307e0819 */ /* 0x000fe400000006ff */
[----:B------:R-:W-:Y:S01]  /*12100*/  PRMT R104, R104, 0x7632, R104 ;  /* 0x0000763268687816 */ /* 0x000fe20000000068 */
[----:B------:R-:W-:Y:S01]  /*12110*/  FMUL.FTZ R125, R125, R222 ;  /* 0x000000de7d7d7220 */ /* 0x000fe20000410000 */
[----:B------:R-:W-:-:S04]  /*12120*/  FSETP.GTU.FTZ.AND P2, PT, R123, R252, PT ;  /* 0x000000fc7b00720b */ /* 0x000fc80003f5c000 */
[----:B------:R-:W-:-:S05]  /*12130*/  FSEL R123, R125, RZ, !P2 ;  /* 0x000000ff7d7b7208 */ /* 0x000fca0005000000 */
[----:B------:R-:W-:Y:S01]  /*12140*/  @P0 FADD.FTZ R123, R126, R123 ;  /* 0x0000007b7e7b0221 */ /* 0x000fe20000010000 */
[----:B------:R-:W-:-:S03]  /*12150*/  VIADD R126, R124, 0x1 ;  /* 0x000000017c7e7836 */ /* 0x000fc60000000000 */
        /* <DEDUP_REMOVED lines=10> */
.L_x_18169:
[----:B------:R-:W-:-:S07]  /*12200*/  IMAD.MOV.U32 R130, RZ, RZ, R162 ;  /* 0x000000ffff827224 */ /* 0x000fce00078e00a2 */
.L_x_18170:
[----:B------:R-:W-:Y:S05]  /*12210*/  BSYNC B1 ;  /* 0x0000000000017941 */ /* 0x000fea0003800000 */
.L_x_18168:
        /* <DEDUP_REMOVED lines=16> */
.L_x_18174:
[----:B------:R-:W-:Y:S05]  /*12320*/  BSYNC B2 ;  /* 0x0000000000027941 */ /* 0x000fea0003800000 */
.L_x_18173:
        /* <DEDUP_REMOVED lines=44> */
.L_x_18172:
[----:B------:R-:W-:Y:S05]  /*125f0*/  BSYNC B1 ;  /* 0x0000000000017941 */ /* 0x000fea0003800000 */
.L_x_18171:
        /* <DEDUP_REMOVED lines=10> */
[----:B------:R-:W-:-:S04]  /*126a0*/  @P0 IMAD.U32 R125, R104, 0x10000, RZ ;  /* 0x00010000687d0824 */ /* 0x000fc800078e00ff */
        /* <DEDUP_REMOVED lines=13> */
.L_x_18176:
[----:B------:R-:W-:-:S07]  /*12780*/  MOV R104, R162 ;  /* 0x000000a200687202 */ /* 0x000fce0000000f00 */
.L_x_18177:
[----:B------:R-:W-:Y:S05]  /*12790*/  BSYNC B1 ;  /* 0x0000000000017941 */ /* 0x000fea0003800000 */
.L_x_18175:
        /* <DEDUP_REMOVED lines=16> */
.L_x_18181:
[----:B------:R-:W-:Y:S05]  /*128a0*/  BSYNC B2 ;  /* 0x0000000000027941 */ /* 0x000fea0003800000 */
.L_x_18180:
        /* <DEDUP_REMOVED lines=44> */
.L_x_18179:
[----:B------:R-:W-:Y:S05]  /*12b70*/  BSYNC B1 ;  /* 0x0000000000017941 */ /* 0x000fea0003800000 */
.L_x_18178:
[----:B------:R-:W-:Y:S01]  /*12b80*/  I2FP.F32.U32 R104, R104 ;  /* 0x0000006800687245 */ /* 0x000fe20000201000 */
[----:B------:R-:W-:Y:S01]  /*12b90*/  IMAD.U32 R129, R105, 0x10000, RZ ;  /* 0x0001000069817824 */ /* 0x000fe200078e00ff */
        /* <DEDUP_REMOVED lines=20> */
.L_x_18183:
[----:B------:R-:W-:-:S07]  /*12ce0*/  IMAD.MOV.U32 R131, RZ, RZ, R162 ;  /* 0x000000ffff837224 */ /* 0x000fce00078e00a2 */
.L_x_18184:
[----:B------:R-:W-:Y:S05]  /*12cf0*/  BSYNC B1 ;  /* 0x0000000000017941 */ /* 0x000fea0003800000 */
.L_x_18182:
        /* <DEDUP_REMOVED lines=16> */
.L_x_18188:
[----:B------:R-:W-:Y:S05]  /*12e00*/  BSYNC B2 ;  /* 0x0000000000027941 */ /* 0x000fea0003800000 */
.L_x_18187:
        /* <DEDUP_REMOVED lines=43> */
[----:B------:R-:W-:-:S07]  /*130c0*/  IMAD.MOV.U32 R105, RZ, RZ, RZ ;  /* 0x000000ffff697224 */ /* 0x000fce00078e00ff */
.L_x_18186:
[----:B------:R-:W-:Y:S05]  /*130d0*/  BSYNC B1 ;  /* 0x0000000000017941 */ /* 0x000fea0003800000 */
.L_x_18185:
        /* <DEDUP_REMOVED lines=22> */
.L_x_18190:
[----:B------:R-:W-:-:S07]  /*13240*/  MOV R127, R162 ;  /* 0x000000a2007f7202 */ /* 0x000fce0000000f00 */
.L_x_18191:
[----:B------:R-:W-:Y:S05]  /*13250*/  BSYNC B1 ;  /* 0x0000000000017941 */ /* 0x000fea0003800000 */
.L_x_18189:
        /* <DEDUP_REMOVED lines=16> */
.L_x_18195:
[----:B------:R-:W-:Y:S05]  /*13360*/  BSYNC B2 ;  /* 0x0000000000027941 */ /* 0x000fea0003800000 */
.L_x_18194:
        /* <DEDUP_REMOVED lines=44> */
.L_x_18193:
[----:B------:R-:W-:Y:S05]  /*13630*/  BSYNC B1 ;  /* 0x0000000000017941 */ /* 0x000fea0003800000 */
.L_x_18192:
[----:B------:R-:W-:Y:S01]  /*13640*/  I2FP.F32.U32 R128, R127 ;  /* 0x0000007f00807245 */ /* 0x000fe20000201000 */
[----:B------:R-:W-:Y:S01]  /*13650*/  IMAD.U32 R127, R106, 0x10000, RZ ;  /* 0x000100006a7f7824 */ /* 0x000fe200078e00ff */
[----:B------:R-:W-:Y:S01]  /*13660*/  ISETP.NE.AND P4, PT, R104, 0x1, PT ;  /* 0x000000016800780c */ /* 0x000fe20003f85270 */
[----:B------:R-:W-:Y:S01]  /*13670*/  BSSY B1, `(.L_x_18196) ;  /* 0x0000014000017945 */ /* 0x000fe20003800000 */
[----:B------:R-:W-:Y:S01]  /*13680*/  PRMT R106, R106, 0x7632, R106 ;  /* 0x000076326a6a7816 */ /* 0x000fe2000000006a */
[----:B------:R-:W-:Y:S01]  /*13690*/  FFMA.FTZ R105, R128, R223, 1.1641532182693481445e-10 ;  /* 0x2f00000080697423 */ /* 0x000fe200000100df */
[----:B------:R-:W-:Y:S01]  /*136a0*/  FMUL.FTZ R127, R127, R120 ;  /* 0x000000787f7f7220 */ /* 0x000fe20000410000 */
[----:B------:R-:W-:-:S03]  /*136b0*/  @P0 SHF.L.U32 R128, R50, 0x10, RZ ;  /* 0x0000001032800819 */ /* 0x000fc600000006ff */
        /* <DEDUP_REMOVED lines=14> */
.L_x_18197:
[----:B------:R-:W-:-:S07]  /*137a0*/  IMAD.MOV.U32 R132, RZ, RZ, R162 ;  /* 0x000000ffff847224 */ /* 0x000fce00078e00a2 */
.L_x_18198:
[----:B------:R-:W-:Y:S05]  /*137b0*/  BSYNC B1 ;  /* 0x0000000000017941 */ /* 0x000fea0003800000 */
.L_x_18196:
        /* <DEDUP_REMOVED lines=16> */
.L_x_18202:
[----:B------:R-:W-:Y:S05]  /*138c0*/  BSYNC B2 ;  /* 0x0000000000027941 */ /* 0x000fea0003800000 */
.L_x_18201:
        /* <DEDUP_REMOVED lines=44> */
.L_x_18200:
[----:B------:R-:W-:Y:S05]  /*13b90*/  BSYNC B1 ;  /* 0x0000000000017941 */ /* 0x000fea0003800000 */
.L_x_18199:
        /* <DEDUP_REMOVED lines=22> */
.L_x_18204:
[----:B------:R-:W-:-:S07]  /*13d00*/  MOV R106, R162 ;  /* 0x000000a2006a7202 */ /* 0x000fce0000000f00 */
.L_x_18205:
[----:B------:R-:W-:Y:S05]  /*13d10*/  BSYNC B1 ;  /* 0x0000000000017941 */ /* 0x000fea0003800000 */
.L_x_18203:
        /* <DEDUP_REMOVED lines=16> */
.L_x_18209:
[----:B------:R-:W-:Y:S05]  /*13e20*/  BSYNC B2 ;  /* 0x0000000000027941 */ /* 0x000fea0003800000 */
.L_x_18208:
        /* <DEDUP_REMOVED lines=44> */
.L_x_18207:
[----:B------:R-:W-:Y:S05]  /*140f0*/  BSYNC B1 ;  /* 0x0000000000017941 */ /* 0x000fea0003800000 */
.L_x_18206:
        /* <DEDUP_REMOVED lines=22> */
.L_x_18211:
[----:B------:R-:W-:-:S07]  /*14260*/  IMAD.MOV.U32 R133, RZ, RZ, R162 ;  /* 0x000000ffff857224 */ /* 0x000fce00078e00a2 */
.L_x_18212:
[----:B------:R-:W-:Y:S05]  /*14270*/  BSYNC B1 ;  /* 0x0000000000017941 */ /* 0x000fea0003800000 */
.L_x_18210:
        /* <DEDUP_REMOVED lines=18> */
.L_x_18216:
[----:B------:R-:W-:Y:S05]  /*143a0*/  BSYNC B2 ;  /* 0x0000000000027941 */ /* 0x000fea0003800000 */
.L_x_18215:
        /* <DEDUP_REMOVED lines=44> */
.L_x_18214:
[----:B------:R-:W-:Y:S05]  /*14670*/  BSYNC B1 ;  /* 0x0000000000017941 */ /* 0x000fea0003800000 */
.L_x_18213:
[----:B------:R-:W-:Y:S02]  /*14680*/  I2FP.F32.U32 R104, R133 ;  /* 0x0000008500687245 */ /* 0x000fe40000201000 */
[----:B------:R-:W-:Y:S01]  /*14690*/  SHF.L.U32 R105, R132, 0x10, RZ ;  /* 0x0000001084697819 */ /* 0x000fe200000006ff */
[----:B------:R-:W-:Y:S01]  /*146a0*/  IMAD.WIDE.U32 R132, R122, 0x10, R220 ;  /* 0x000000107a847825 */ /* 0x000fe200078e00dc */
[----:B------:R-:W-:-:S03]  /*146b0*/  F2FP.BF16.F32.PACK_AB R106, R128, R127 ;  /* 0x0000007f806a723e */ /* 0x000fc600000010ff */
[----:B------:R-:W-:Y:S01]  /*146c0*/  FFMA.FTZ R107, R104, R223, 1.1641532182693481445e-10 ;  /* 0x2f000000686b7423 */ /* 0x000fe200000100df */
[----:B------:R-:W-:Y:S01]  /*146d0*/  F2FP.BF16.F32.PACK_AB R104, R124, R123 ;  /* 0x0000007b7c68723e */ /* 0x000fe200000010ff */
[----:B------:R-:W-:Y:S01]  /*146e0*/  FMUL.FTZ R131, R105, R120 ;  /* 0x0000007869837220 */ /* 0x000fe20000410000 */
[----:B------:R-:W-:Y:S02]  /*146f0*/  @P0 PRMT R105, R51, 0x7632, R105 ;  /* 0x0000763233690816 */ /* 0x000fe40000000069 */
[----:B------:R-:W-:Y:S01]  /*14700*/  FSETP.GTU.FTZ.AND P6, PT, R107, R252, PT ;  /* 0x000000fc6b00720b */ /* 0x000fe20003fdc000 */
[----:B------:R-:W-:Y:S01]  /*14710*/  FMUL.FTZ R131, R131, R222 ;  /* 0x000000de83837220 */ /* 0x000fe20000410000 */
[----:B------:R-:W-:Y:S01]  /*14720*/  SEL R136, RZ, 0x10000, P5 ;  /* 0x00010000ff887807 */ /* 0x000fe20002800000 */
[----:B------:R-:W-:Y:S01]  /*14730*/  @P0 IMAD.U32 R105, R105, 0x10000, RZ ;  /* 0x0001000069690824 */ /* 0x000fe200078e00ff */
[----:B------:R-:W-:Y:S02]  /*14740*/  SEL R135, RZ, 0x1000000, P6 ;  /* 0x01000000ff877807 */ /* 0x000fe40003000000 */
[----:B------:R-:W-:-:S02]  /*14750*/  FSEL R130, R131, RZ, !P6 ;  /* 0x000000ff83827208 */ /* 0x000fc40007000000 */
[----:B------:R-:W-:Y:S02]  /*14760*/  SEL R131, RZ, 0x100, P4 ;  /* 0x00000100ff837807 */ /* 0x000fe40002000000 */
[C---:B------:R-:W-:Y:S01]  /*14770*/  LOP3.LUT P6, RZ, R27.reuse, 0x2, RZ, 0xc0, !PT ;  /* 0x000000021bff7812 */ /* 0x040fe200078cc0ff */
[----:B------:R-:W-:Y:S01]  /*14780*/  @P0 FADD.FTZ R130, R130, R105 ;  /* 0x0000006982820221 */ /* 0x000fe20000010000 */
[----:B------:R-:W-:Y:S02]  /*14790*/  F2FP.BF16.F32.PACK_AB R105, R126, R125 ;  /* 0x0000007d7e69723e */ /* 0x000fe400000010ff */
[----:B------:R-:W-:Y:S02]  /*147a0*/  LOP3.LUT P5, RZ, R27, 0x4, RZ, 0xc0, !PT ;  /* 0x000000041bff7812 */ /* 0x000fe400078ac0ff */
[----:B------:R-:W-:-:S05]  /*147b0*/  F2FP.BF16.F32.PACK_AB R107, R130, R129 ;  /* 0x00000081826b723e */ /* 0x000fca00000010ff */
[----:B------:R0:W-:Y:S02]  /*147c0*/  STG.E.128 desc[UR4][R132.64], R104 ;  /* 0x0000006884007986 */ /* 0x0001e4000c101d04 */
[----:B0-----:R-:W-:Y:S02]  /*147d0*/  LOP3.LUT R106, R131, R135, R136, 0xfe, !PT ;  /* 0x00000087836a7212 */ /* 0x001fe400078efe88 */
[----:B------:R-:W-:Y:S02]  /*147e0*/  SEL R131, RZ, 0x1, P2 ;  /* 0x00000001ff837807 */ /* 0x000fe40001000000 */
[----:B------:R-:W-:Y:S02]  /*147f0*/  SEL R107, RZ, 0x1, P3 ;  /* 0x00000001ff6b7807 */ /* 0x000fe40001800000 */
[----:B------:R-:W-:Y:S01]  /*14800*/  SEL R132, RZ, 0x1, P6 ;  /* 0x00000001ff847807 */ /* 0x000fe20003000000 */
[----:B------:R-:W-:Y:S01]  /*14810*/  IMAD.WIDE.U32 R104, R131, 0x1000000, RZ ;  /* 0x0100000083687825 */ /* 0x000fe200078e00ff */
[----:B------:R-:W-:-:S03]  /*14820*/  SEL R131, RZ, 0x1, P5 ;  /* 0x00000001ff837807 */ /* 0x000fc60002800000 */
[----:B------:R-:W-:Y:S01]  /*14830*/  IMAD.WIDE.U32 R132, R132, 0x100, RZ ;  /* 0x0000010084847825 */ /* 0x000fe200078e00ff */
[----:B------:R-:W-:Y:S02]  /*14840*/  LOP3.LUT R105, R105, R106, R107, 0xfe, !PT ;  /* 0x0000006a69697212 */ /* 0x000fe400078efe6b */
[----:B------:R-:W-:-:S05]  /*14850*/  SEL R106, RZ, 0x1, P1 ;  /* 0x00000001ff6a7807 */ /* 0x000fca0000800000 */
[----:B------:R-:W-:-:S03]  /*14860*/  IMAD.WIDE.U32 R106, R106, 0x10000, RZ ;  /* 0x000100006a6a7825 */ /* 0x000fc600078e00ff */
[----:B------:R-:W-:Y:S02]  /*14870*/  LOP3.LUT R106, R132, R104, R106, 0xfe, !PT ;  /* 0x00000068846a7212 */ /* 0x000fe400078efe6a */
[----:B------:R-:W-:Y:S01]  /*14880*/  LOP3.LUT R107, R133, R105, R107, 0xfe, !PT ;  /* 0x00000069856b7212 */ /* 0x000fe200078efe6b */
[----:B------:R-:W-:Y:S01]  /*14890*/  IMAD.WIDE.U32 R132, R122, 0x8, R158 ;  /* 0x000000087a847825 */ /* 0x000fe200078e009e */
[----:B------:R-:W0:Y:S01]  /*148a0*/  @P0 LDC.64 R104, c[0x0][0x230] ;  /* 0x00008c00ff680b82 */ /* 0x000e220000000a00 */
[----:B------:R-:W-:Y:S02]  /*148b0*/  LOP3.LUT R106, R106, R131, RZ, 0xfc, !PT ;  /* 0x000000836a6a7212 */ /* 0x000fe400078efcff */
[----:B------:R-:W-:-:S03]  /*148c0*/  IADD3 R131, R32, 0xe0, RZ ;  /* 0x000000e020837810 */ /* 0x000fc60007ffe0ff */
[----:B------:R1:W-:Y:S02]  /*148d0*/  STG.E.64 desc[UR4][R132.64], R106 ;  /* 0x0000006a84007986 */ /* 0x0003e4000c101b04 */
        /* <DEDUP_REMOVED lines=16> */
.L_x_18218:
[----:B------:R-:W-:-:S07]  /*149e0*/  IMAD.MOV.U32 R138, RZ, RZ, R162 ;  /* 0x000000ffff8a7224 */ /* 0x000fce00078e00a2 */
.L_x_18219:
[----:B------:R-:W-:Y:S05]  /*149f0*/  BSYNC B1 ;  /* 0x0000000000017941 */ /* 0x000fea0003800000 */
.L_x_18217:
        /* <DEDUP_REMOVED lines=16> */
.L_x_18223:
[----:B------:R-:W-:Y:S05]  /*14b00*/  BSYNC B2 ;  /* 0x0000000000027941 */ /* 0x000fea0003800000 */
.L_x_18222:
        /* <DEDUP_REMOVED lines=44> */
.L_x_18221:
[----:B------:R-:W-:Y:S05]  /*14dd0*/  BSYNC B1 ;  /* 0x0000000000017941 */ /* 0x000fea0003800000 */
.L_x_18220:
[----:B------:R-:W-:Y:S01]  /*14de0*/  I2FP.F32.U32 R132, R138 ;  /* 0x0000008a00847245 */ /* 0x000fe20000201000 */
[----:B-----5:R-:W-:Y:S01]  /*14df0*/  @P0 IMAD.U32 R133, R48, 0x10000, RZ ;  /* 0x0001000030850824 */ /* 0x020fe200078e00ff */
[----:B------:R-:W-:Y:S01]  /*14e00*/  ISETP.NE.AND P1, PT, R135, 0x1, PT ;  /* 0x000000018700780c */ /* 0x000fe20003f25270 */
[----:B------:R-:W-:Y:S01]  /*14e10*/  BSSY B1, `(.L_x_18224) ;  /* 0x0000016000017945 */ /* 0x000fe20003800000 */
[----:B------:R-:W-:Y:S01]  /*14e20*/  LOP3.LUT R27, R27, 0xfffffffb, RZ, 0xc0, !PT ;  /* 0xfffffffb1b1b7812 */ /* 0x000fe200078ec0ff */
[----:B------:R-:W-:Y:S01]  /*14e30*/  FFMA.FTZ R132, R132, R223, 1.1641532182693481445e-10 ;  /* 0x2f00000084847423 */ /* 0x000fe200000100df */
[----:B------:R-:W-:-:S04]  /*14e40*/  IADD3 R134, R135, 0x1, RZ ;  /* 0x0000000187867810 */ /* 0x000fc80007ffe0ff */
[----:B------:R-:W-:Y:S02]  /*14e50*/  FSETP.GTU.FTZ.AND P2, PT, R132, R252, PT ;  /* 0x000000fc8400720b */ /* 0x000fe40003f5c000 */
[C---:B------:R-:W-:Y:S02]  /*14e60*/  SHF.L.U32 R132, R104.reuse, 0x10, RZ ;  /* 0x0000001068847819 */ /* 0x040fe400000006ff */
[----:B------:R-:W-:-:S03]  /*14e70*/  PRMT R104, R104, 0x7632, R104 ;  /* 0x0000763268687816 */ /* 0x000fc60000000068 */
[----:B------:R-:W-:-:S04]  /*14e80*/  FMUL.FTZ R132, R132, R120 ;  /* 0x0000007884847220 */ /* 0x000fc80000410000 */
[----:B------:R-:W-:Y:S02]  /*14e90*/  FMUL.FTZ R132, R132, R222 ;  /* 0x000000de84847220 */ /* 0x000fe40000410000 */
[----:B------:R-:W-:-:S03]  /*14ea0*/  @P2 LOP3.LUT R27, R27, 0x4, RZ, 0xfc, !PT ;  /* 0x000000041b1b2812 */ /* 0x000fc600078efcff */
        /* <DEDUP_REMOVED lines=11> */
.L_x_18225:
[----:B------:R-:W-:-:S07]  /*14f60*/  MOV R133, R162 ;  /* 0x000000a200857202 */ /* 0x000fce0000000f00 */
.L_x_18226:
[----:B------:R-:W-:Y:S05]  /*14f70*/  BSYNC B1 ;  /* 0x0000000000017941 */ /* 0x000fea0003800000 */
.L_x_18224:
        /* <DEDUP_REMOVED lines=16> */
.L_x_18230:
[----:B------:R-:W-:Y:S05]  /*15080*/  BSYNC B2 ;  /* 0x0000000000027941 */ /* 0x000fea0003800000 */
.L_x_18229:
        /* <DEDUP_REMOVED lines=44> */
.L_x_18228:
[----:B------:R-:W-:Y:S05]  /*15350*/  BSYNC B1 ;  /* 0x0000000000017941 */ /* 0x000fea0003800000 */
.L_x_18227:
[----:B------:R-:W-:Y:S01]  /*15360*/  I2FP.F32.U32 R133, R133 ;  /* 0x0000008500857245 */ /* 0x000fe20000201000 */
[----:B------:R-:W-:Y:S01]  /*15370*/  IMAD.U32 R104, R104, 0x10000, RZ ;  /* 0x0001000068687824 */ /* 0x000fe200078e00ff */
[----:B------:R-:W-:Y:S01]  /*15380*/  ISETP.NE.AND P1, PT, R134, 0x1, PT ;  /* 0x000000018600780c */ /* 0x000fe20003f25270 */
[----:B------:R-:W-:Y:S01]  /*15390*/  BSSY B1, `(.L_x_18231) ;  /* 0x0000016000017945 */ /* 0x000fe20003800000 */
[----:B------:R-:W-:Y:S01]  /*153a0*/  LOP3.LUT R27, R27, 0xfffffffd, RZ, 0xc0, !PT ;  /* 0xfffffffd1b1b7812 */ /* 0x000fe200078ec0ff */
[----:B------:R-:W-:Y:S01]  /*153b0*/  FFMA.FTZ R133, R133, R223, 1.1641532182693481445e-10 ;  /* 0x2f00000085857423 */ /* 0x000fe200000100df */
[----:B------:R-:W-:Y:S01]  /*153c0*/  FMUL.FTZ R104, R104, R120 ;  /* 0x0000007868687220 */ /* 0x000fe20000410000 */
[----:B------:R-:W-:-:S03]  /*153d0*/  VIADD R136, R134, 0x1 ;  /* 0x0000000186887836 */ /* 0x000fc60000000000 */
[----:B------:R-:W-:Y:S01]  /*153e0*/  FSETP.GTU.FTZ.AND P2, PT, R133, R252, PT ;  /* 0x000000fc8500720b */ /* 0x000fe20003f5c000 */
[----:B------:R-:W-:Y:S01]  /*153f0*/  FMUL.FTZ R133, R104, R222 ;  /* 0x000000de68857220 */ /* 0x000fe20000410000 */
[----:B------:R-:W-:-:S04]  /*15400*/  @P0 PRMT R104, R48, 0x7632, R104 ;  /* 0x0000763230680816 */ /* 0x000fc80000000068 */
[----:B------:R-:W-:Y:S02]  /*15410*/  @P0 SHF.L.U32 R104, R104, 0x10, RZ ;  /* 0x0000001068680819 */ /* 0x000fe400000006ff */
[----:B------:R-:W-:-:S05]  /*15420*/  FSEL R133, R133, RZ, !P2 ;  /* 0x000000ff85857208 */ /* 0x000fca0005000000 */
[----:B------:R-:W-:Y:S01]  /*15430*/  @P2 LOP3.LUT R27, R27, 0x2, RZ, 0xfc, !PT ;  /* 0x000000021b1b2812 */ /* 0x000fe200078efcff */
        /* <DEDUP_REMOVED lines=10> */
.L_x_18232:
[----:B------:R-:W-:-:S07]  /*154e0*/  IMAD.MOV.U32 R104, RZ, RZ, R162 ;  /* 0x000000ffff687224 */ /* 0x000fce00078e00a2 */
.L_x_18233:
[----:B------:R-:W-:Y:S05]  /*154f0*/  BSYNC B1 ;  /* 0x0000000000017941 */ /* 0x000fea0003800000 */
.L_x_18231:
        /* <DEDUP_REMOVED lines=16> */
.L_x_18237:
[----:B------:R-:W-:Y:S05]  /*15600*/  BSYNC B2 ;  /* 0x0000000000027941 */ /* 0x000fea0003800000 */
.L_x_18236:
        /* <DEDUP_REMOVED lines=44> */
.L_x_18235:
[----:B------:R-:W-:Y:S05]  /*158d0*/  BSYNC B1 ;  /* 0x0000000000017941 */ /* 0x000fea0003800000 */
.L_x_18234:
        /* <DEDUP_REMOVED lines=22> */
.L_x_18239:
[----:B------:R-:W-:-:S07]  /*15a40*/  MOV R140, R162 ;  /* 0x000000a2008c7202 */ /* 0x000fce0000000f00 */
.L_x_18240:
[----:B------:R-:W-:Y:S05]  /*15a50*/  BSYNC B1 ;  /* 0x0000000000017941 */ /* 0x000fea0003800000 */
.L_x_18238:
        /* <DEDUP_REMOVED lines=16> */
.L_x_18244:
[----:B------:R-:W-:Y:S05]  /*15b60*/  BSYNC B2 ;  /* 0x0000000000027941 */ /* 0x000fea0003800000 */
.L_x_18243:
        /* <DEDUP_REMOVED lines=44> */
.L_x_18242:
[----:B------:R-:W-:Y:S05]  /*15e30*/  BSYNC B1 ;  /* 0x0000000000017941 */ /* 0x000fea0003800000 */
.L_x_18241:
        /* <DEDUP_REMOVED lines=22> */
.L_x_18246:
[----:B------:R-:W-:-:S07]  /*15fa0*/  IMAD.MOV.U32 R140, RZ, RZ, R162 ;  /* 0x000000ffff8c7224 */ /* 0x000fce00078e00a2 */
.L_x_18247:
[----:B------:R-:W-:Y:S05]  /*15fb0*/  BSYNC B1 ;  /* 0x0000000000017941 */ /* 0x000fea0003800000 */
.L_x_18245:
        /* <DEDUP_REMOVED lines=16> */
.L_x_18251:
[----:B------:R-:W-:Y:S05]  /*160c0*/  BSYNC B2 ;  /* 0x0000000000027941 */ /* 0x000fea0003800000 */
.L_x_18250:
        /* <DEDUP_REMOVED lines=44> */
.L_x_18249:
[----:B------:R-:W-:Y:S05]  /*16390*/  BSYNC B1 ;  /* 0x0000000000017941 */ /* 0x000fea0003800000 */
.L_x_18248:
        /* <DEDUP_REMOVED lines=22> */
.L_x_18253:
[----:B------:R-:W-:-:S07]  /*16500*/  MOV R137, R162 ;  /* 0x000000a200897202 */ /* 0x000fce0000000f00 */
.L_x_18254:
[----:B------:R-:W-:Y:S05]  /*16510*/  BSYNC B1 ;  /* 0x0000000000017941 */ /* 0x000fea0003800000 */
.L_x_18252:
        /* <DEDUP_REMOVED lines=16> */
.L_x_18258:
[----:B------:R-:W-:Y:S05]  /*16620*/  BSYNC B2 ;  /* 0x0000000000027941 */ /* 0x000fea0003800000 */
.L_x_18257:
        /* <DEDUP_REMOVED lines=44> */
.L_x_18256:
[----:B------:R-:W-:Y:S05]  /*168f0*/  BSYNC B1 ;  /* 0x0000000000017941 */ /* 0x000fea0003800000 */
.L_x_18255:
        /* <DEDUP_REMOVED lines=22> */
.L_x_18260:
[----:B------:R-:W-:-:S07]  /*16a60*/  IMAD.MOV.U32 R106, RZ, RZ, R162 ;  /* 0x000000ffff6a7224 */ /* 0x000fce00078e00a2 */
.L_x_18261:
[----:B------:R-:W-:Y:S05]  /*16a70*/  BSYNC B1 ;  /* 0x0000000000017941 */ /* 0x000fea0003800000 */
.L_x_18259:
        /* <DEDUP_REMOVED lines=16> */
.L_x_18265:
[----:B------:R-:W-:Y:S05]  /*16b80*/  BSYNC B2 ;  /* 0x0000000000027941 */ /* 0x000fea0003800000 */
.L_x_18264:
        /* <DEDUP_REMOVED lines=44> */
.L_x_18263:
[----:B------:R-:W-:Y:S05]  /*16e50*/  BSYNC B1 ;  /* 0x0000000000017941 */ /* 0x000fea0003800000 */
.L_x_18262:
        /* <DEDUP_REMOVED lines=22> */
.L_x_18267:
[----:B------:R-:W-:-:S07]  /*16fc0*/  MOV R142, R162 ;  /* 0x000000a2008e7202 */ /* 0x000fce0000000f00 */
.L_x_18268:
[----:B------:R-:W-:Y:S05]  /*16fd0*/  BSYNC B1 ;  /* 0x0000000000017941 */ /* 0x000fea0003800000 */
.L_x_18266:
        /* <DEDUP_REMOVED lines=19> */
.L_x_18272:
[----:B------:R-:W-:Y:S05]  /*17110*/  BSYNC B2 ;  /* 0x0000000000027941 */ /* 0x000fea0003800000 */
.L_x_18271:
        /* <DEDUP_REMOVED lines=44> */
.L_x_18270:
[----:B------:R-:W-:Y:S05]  /*173e0*/  BSYNC B1 ;  /* 0x0000000000017941 */ /* 0x000fea0003800000 */
.L_x_18269:
[----:B------:R-:W-:Y:S01]  /*173f0*/  I2FP.F32.U32 R105, R142 ;  /* 0x0000008e00697245 */ /* 0x000fe20000201000 */
[----:B------:R-:W-:Y:S01]  /*17400*/  IMAD.U32 R106, R139, 0x10000, RZ ;  /* 0x000100008b6a7824 */ /* 0x000fe200078e00ff */
[----:B------:R-:W-:Y:S01]  /*17410*/  @P0 PRMT R104, R51, 0x7632, R104 ;  /* 0x0000763233680816 */ /* 0x000fe20000000068 */
[----:B------:R-:W-:-:S04]  /*17420*/  IMAD.WIDE.U32 R140, R131, 0x10, R220 ;  /* 0x00000010838c7825 */ /* 0x000fc800078e00dc */
[----:B------:R-:W-:Y:S01]  /*17430*/  FFMA.FTZ R105, R105, R223, 1.1641532182693481445e-10 ;  /* 0x2f00000069697423 */ /* 0x000fe200000100df */
[----:B------:R-:W-:Y:S01]  /*17440*/  FMUL.FTZ R106, R106, R120 ;  /* 0x000000786a6a7220 */ /* 0x000fe20000410000 */
[----:B------:R-:W-:-:S03]  /*17450*/  @P0 SHF.L.U32 R104, R104, 0x10, RZ ;  /* 0x0000001068680819 */ /* 0x000fc600000006ff */
[----:B------:R-:W-:Y:S01]  /*17460*/  FMUL.FTZ R106, R106, R222 ;  /* 0x000000de6a6a7220 */ /* 0x000fe20000410000 */
[----:B------:R-:W-:Y:S02]  /*17470*/  FSETP.GTU.FTZ.AND P6, PT, R105, R252, PT ;  /* 0x000000fc6900720b */ /* 0x000fe40003fdc000 */
[----:B------:R-:W-:Y:S02]  /*17480*/  F2FP.BF16.F32.PACK_AB R105, R135, R134 ;  /* 0x000000868769723e */ /* 0x000fe400000010ff */
[----:B------:R-:W-:Y:S02]  /*17490*/  FSEL R139, R106, RZ, !P6 ;  /* 0x000000ff6a8b7208 */ /* 0x000fe40007000000 */
        /* <DEDUP_REMOVED lines=43> */
.L_x_18274:
[----:B------:R-:W-:-:S07]  /*17750*/  MOV R141, R162 ;  /* 0x000000a2008d7202 */ /* 0x000fce0000000f00 */
.L_x_18275:
[----:B------:R-:W-:Y:S05]  /*17760*/  BSYNC B1 ;  /* 0x0000000000017941 */ /* 0x000fea0003800000 */
.L_x_18273:
        /* <DEDUP_REMOVED lines=16> */
.L_x_18279:
[----:B------:R-:W-:Y:S05]  /*17870*/  BSYNC B2 ;  /* 0x0000000000027941 */ /* 0x000fea0003800000 */
.L_x_18278:
        /* <DEDUP_REMOVED lines=44> */
.L_x_18277:
[----:B------:R-:W-:Y:S05]  /*17b40*/  BSYNC B1 ;  /* 0x0000000000017941 */ /* 0x000fea0003800000 */
.L_x_18276:
[----:B------:R-:W-:Y:S01]  /*17b50*/  I2FP.F32.U32 R141, R141 ;  /* 0x0000008d008d7245 */ /* 0x000fe20000201000 */
[----:B------:R-:W-:Y:S01]  /*17b60*/  BSSY B1, `(.L_x_18280) ;  /* 0x0000018000017945 */ /* 0x000fe20003800000 */
[----:B------:R-:W-:Y:S02]  /*17b70*/  ISETP.NE.AND P1, PT, R142, 0x1, PT ;  /* 0x000000018e00780c */ /* 0x000fe40003f25270 */
[----:B-----5:R-:W-:Y:S01]  /*17b80*/  @P0 SHF.L.U32 R143, R48, 0x10, RZ ;  /* 0x00000010308f0819 */ /* 0x020fe200000006ff */
[----:B------:R-:W-:Y:S01]  /*17b90*/  FFMA.FTZ R141, R141, R223, 1.1641532182693481445e-10 ;  /* 0x2f0000008d8d7423 */ /* 0x000fe200000100df */
[----:B------:R-:W-:-:S04]  /*17ba0*/  LOP3.LUT R27, R27, 0xfffffffb, RZ, 0xc0, !PT ;  /* 0xfffffffb1b1b7812 */ /* 0x000fc800078ec0ff */
[----:B------:R-:W-:Y:S01]  /*17bb0*/  FSETP.GTU.FTZ.AND P2, PT, R141, R252, PT ;  /* 0x000000fc8d00720b */ /* 0x000fe20003f5c000 */
[C---:B------:R-:W-:Y:S01]  /*17bc0*/  IMAD.U32 R141, R104.reuse, 0x10000, RZ ;  /* 0x00010000688d7824 */ /* 0x040fe200078e00ff */
[----:B------:R-:W-:-:S03]  /*17bd0*/  PRMT R104, R104, 0x7632, R104 ;  /* 0x0000763268687816 */ /* 0x000fc60000000068 */
[----:B------:R-:W-:-:S04]  /*17be0*/  FMUL.FTZ R141, R141, R120 ;  /* 0x000000788d8d7220 */ /* 0x000fc80000410000 */
[----:B------:R-:W-:-:S04]  /*17bf0*/  FMUL.FTZ R141, R141, R222 ;  /* 0x000000de8d8d7220 */ /* 0x000fc80000410000 */
[----:B------:R-:W-:Y:S02]  /*17c00*/  @P2 LOP3.LUT R27, R27, 0x4, RZ, 0xfc, !PT ;  /* 0x000000041b1b2812 */ /* 0x000fe400078efcff */
        /* <DEDUP_REMOVED lines=12> */
.L_x_18281:
[----:B------:R-:W-:-:S07]  /*17cd0*/  IMAD.MOV.U32 R148, RZ, RZ, R162 ;  /* 0x000000ffff947224 */ /* 0x000fce00078e00a2 */
.L_x_18282:
[----:B------:R-:W-:Y:S05]  /*17ce0*/  BSYNC B1 ;  /* 0x0000000000017941 */ /* 0x000fea0003800000 */
.L_x_18280:
        /* <DEDUP_REMOVED lines=16> */
.L_x_18286:
[----:B------:R-:W-:Y:S05]  /*17df0*/  BSYNC B2 ;  /* 0x0000000000027941 */ /* 0x000fea0003800000 */
.L_x_18285:
        /* <DEDUP_REMOVED lines=44> */
.L_x_18284:
[----:B------:R-:W-:Y:S05]  /*180c0*/  BSYNC B1 ;  /* 0x0000000000017941 */ /* 0x000fea0003800000 */
.L_x_18283:
[----:B------:R-:W-:Y:S01]  /*180d0*/  I2FP.F32.U32 R142, R148 ;  /* 0x00000094008e7245 */ /* 0x000fe20000201000 */
[----:B------:R-:W-:Y:S01]  /*180e0*/  BSSY B1, `(.L_x_18287) ;  /* 0x0000018000017945 */ /* 0x000fe20003800000 */
[----:B------:R-:W-:Y:S02]  /*180f0*/  SHF.L.U32 R104, R104, 0x10, RZ ;  /* 0x0000001068687819 */ /* 0x000fe400000006ff */
[----:B------:R-:W-:Y:S01]  /*18100*/  ISETP.NE.AND P1, PT, R143, 0x1, PT ;  /* 0x000000018f00780c */ /* 0x000fe20003f25270 */
[----:B------:R-:W-:Y:S01]  /*18110*/  FFMA.FTZ R142, R142, R223, 1.1641532182693481445e-10 ;  /* 0x2f0000008e8e7423 */ /* 0x000fe200000100df */
[----:B------:R-:W-:Y:S01]  /*18120*/  LOP3.LUT R27, R27, 0xfffffffd, RZ, 0xc0, !PT ;  /* 0xfffffffd1b1b7812 */ /* 0x000fe200078ec0ff */
[----:B------:R-:W-:Y:S01]  /*18130*/  FMUL.FTZ R104, R104, R120 ;  /* 0x0000007868687220 */ /* 0x000fe20000410000 */
[----:B------:R-:W-:Y:S02]  /*18140*/  IADD3 R144, R143, 0x1, RZ ;  /* 0x000000018f907810 */ /* 0x000fe40007ffe0ff */
[----:B------:R-:W-:Y:S01]  /*18150*/  FSETP.GTU.FTZ.AND P2, PT, R142, R252, PT ;  /* 0x000000fc8e00720b */ /* 0x000fe20003f5c000 */
[----:B------:R-:W-:Y:S01]  /*18160*/  FMUL.FTZ R142, R104, R222 ;  /* 0x000000de688e7220 */ /* 0x000fe20000410000 */
[----:B------:R-:W-:-:S04]  /*18170*/  @P0 PRMT R104, R48, 0x7632, R104 ;  /* 0x0000763230680816 */ /* 0x000fc80000000068 */
[----:B------:R-:W-:Y:S01]  /*18180*/  FSEL R142, R142, RZ, !P2 ;  /* 0x000000ff8e8e7208 */ /* 0x000fe20005000000 */
[----:B------:R-:W-:-:S04]  /*18190*/  @P0 IMAD.U32 R104, R104, 0x10000, RZ ;  /* 0x0001000068680824 */ /* 0x000fc800078e00ff */
        /* <DEDUP_REMOVED lines=11> */
.L_x_18288:
[----:B------:R-:W-:-:S07]  /*18250*/  MOV R104, R162 ;  /* 0x000000a200687202 */ /* 0x000fce0000000f00 */
.L_x_18289:
[----:B------:R-:W-:Y:S05]  /*18260*/  BSYNC B1 ;  /* 0x0000000000017941 */ /* 0x000fea0003800000 */
.L_x_18287:
        /* <DEDUP_REMOVED lines=16> */
.L_x_18293:
[----:B------:R-:W-:Y:S05]  /*18370*/  BSYNC B2 ;  /* 0x0000000000027941 */ /* 0x000fea0003800000 */
.L_x_18292:
        /* <DEDUP_REMOVED lines=44> */
.L_x_18291:
[----:B------:R-:W-:Y:S05]  /*18640*/  BSYNC B1 ;  /* 0x0000000000017941 */ /* 0x000fea0003800000 */
.L_x_18290:
[----:B------:R-:W-:Y:S01]  /*18650*/  I2FP.F32.U32 R104, R104 ;  /* 0x0000006800687245 */ /* 0x000fe20000201000 */
[----:B------:R-:W-:Y:S01]  /*18660*/  BSSY B1, `(.L_x_18294) ;  /* 0x0000016000017945 */ /* 0x000fe20003800000 */
[----:B------:R-:W-:Y:S02]  /*18670*/  ISETP.NE.AND P2, PT, R144, 0x1, PT ;  /* 0x000000019000780c */ /* 0x000fe40003f45270 */
[----:B------:R-:W-:Y:S01]  /*18680*/  PRMT R148, R105, 0x7632, R148 ;  /* 0x0000763269947816 */ /* 0x000fe20000000094 */
[----:B------:R-:W-:-:S05]  /*18690*/  FFMA.FTZ R104, R104, R223, 1.1641532182693481445e-10 ;  /* 0x2f00000068687423 */ /* 0x000fca00000100df */
[----:B------:R-:W-:Y:S01]  /*186a0*/  FSETP.GTU.FTZ.AND P1, PT, R104, R252, PT ;  /* 0x000000fc6800720b */ /* 0x000fe20003f3c000 */
[----:B------:R-:W-:Y:S02]  /*186b0*/  IMAD.U32 R104, R105, 0x10000, RZ ;  /* 0x0001000069687824 */ /* 0x000fe400078e00ff */
[----:B------:R-:W-:Y:S02]  /*186c0*/  VIADD R105, R144, 0x1 ;  /* 0x0000000190697836 */ /* 0x000fe40000000000 */
[----:B------:R-:W-:-:S04]  /*186d0*/  FMUL.FTZ R104, R104, R120 ;  /* 0x0000007868687220 */ /* 0x000fc80000410000 */
[----:B------:R-:W-:-:S05]  /*186e0*/  FMUL.FTZ R104, R104, R222 ;  /* 0x000000de68687220 */ /* 0x000fca0000410000 */
[----:B------:R-:W-:Y:S02]  /*186f0*/  FSEL R143, R104, RZ, !P1 ;  /* 0x000000ff688f7208 */ /* 0x000fe40004800000 */
        /* <DEDUP_REMOVED lines=11> */
.L_x_18295:
[----:B------:R-:W-:-:S07]  /*187b0*/  IMAD.MOV.U32 R149, RZ, RZ, R162 ;  /* 0x000000ffff957224 */ /* 0x000fce00078e00a2 */
.L_x_18296:
[----:B------:R-:W-:Y:S05]  /*187c0*/  BSYNC B1 ;  /* 0x0000000000017941 */ /* 0x000fea0003800000 */
.L_x_18294:
        /* <DEDUP_REMOVED lines=16> */
.L_x_18300:
[----:B------:R-:W-:Y:S05]  /*188d0*/  BSYNC B2 ;  /* 0x0000000000027941 */ /* 0x000fea0003800000 */
.L_x_18299:
        /* <DEDUP_REMOVED lines=44> */
.L_x_18298:
[----:B------:R-:W-:Y:S05]  /*18ba0*/  BSYNC B1 ;  /* 0x0000000000017941 */ /* 0x000fea0003800000 */
.L_x_18297:
[----:B------:R-:W-:Y:S01]  /*18bb0*/  I2FP.F32.U32 R104, R149 ;  /* 0x0000009500687245 */ /* 0x000fe20000201000 */
[----:B------:R-:W-:Y:S01]  /*18bc0*/  BSSY B1, `(.L_x_18301) ;  /* 0x0000016000017945 */ /* 0x000fe20003800000 */
[----:B------:R-:W-:-:S03]  /*18bd0*/  ISETP.NE.AND P3, PT, R105, 0x1, PT ;  /* 0x000000016900780c */ /* 0x000fc60003f65270 */
[----:B------:R-:W-:-:S05]  /*18be0*/  FFMA.FTZ R104, R104, R223, 1.1641532182693481445e-10 ;  /* 0x2f00000068687423 */ /* 0x000fca00000100df */
[----:B------:R-:W-:Y:S02]  /*18bf0*/  FSETP.GTU.FTZ.AND P2, PT, R104, R252, PT ;  /* 0x000000fc6800720b */ /* 0x000fe40003f5c000 */
[----:B------:R-:W-:-:S05]  /*18c00*/  SHF.L.U32 R104, R148, 0x10, RZ ;  /* 0x0000001094687819 */ /* 0x000fca00000006ff */
[----:B------:R-:W-:-:S04]  /*18c10*/  FMUL.FTZ R104, R104, R120 ;  /* 0x0000007868687220 */ /* 0x000fc80000410000 */
        /* <DEDUP_REMOVED lines=15> */
.L_x_18302:
[----:B------:R-:W-:-:S07]  /*18d10*/  MOV R145, R162 ;  /* 0x000000a200917202 */ /* 0x000fce0000000f00 */
.L_x_18303:
[----:B------:R-:W-:Y:S05]  /*18d20*/  BSYNC B1 ;  /* 0x0000000000017941 */ /* 0x000fea0003800000 */
.L_x_18301:
        /* <DEDUP_REMOVED lines=16> */
.L_x_18307:
[----:B------:R-:W-:Y:S05]  /*18e30*/  BSYNC B2 ;  /* 0x0000000000027941 */ /* 0x000fea0003800000 */
.L_x_18306:
        /* <DEDUP_REMOVED lines=44> */
.L_x_18305:
[----:B------:R-:W-:Y:S05]  /*19100*/  BSYNC B1 ;  /* 0x0000000000017941 */ /* 0x000fea0003800000 */
.L_x_18304:
        /* <DEDUP_REMOVED lines=22> */
.L_x_18309:
[----:B------:R-:W-:-:S07]  /*19270*/  IMAD.MOV.U32 R150, RZ, RZ, R162 ;  /* 0x000000ffff967224 */ /* 0x000fce00078e00a2 */
.L_x_18310:
[----:B------:R-:W-:Y:S05]  /*19280*/  BSYNC B1 ;  /* 0x0000000000017941 */ /* 0x000fea0003800000 */
.L_x_18308:
        /* <DEDUP_REMOVED lines=16> */
.L_x_18314:
[----:B------:R-:W-:Y:S05]  /*19390*/  BSYNC B2 ;  /* 0x0000000000027941 */ /* 0x000fea0003800000 */
.L_x_18313:
        /* <DEDUP_REMOVED lines=44> */
.L_x_18312:
[----:B------:R-:W-:Y:S05]  /*19660*/  BSYNC B1 ;  /* 0x0000000000017941 */ /* 0x000fea0003800000 */
.L_x_18311:
        /* <DEDUP_REMOVED lines=22> */
.L_x_18316:
[----:B------:R-:W-:-:S07]  /*197d0*/  MOV R106, R162 ;  /* 0x000000a2006a7202 */ /* 0x000fce0000000f00 */
.L_x_18317:
[----:B------:R-:W-:Y:S05]  /*197e0*/  BSYNC B1 ;  /* 0x0000000000017941 */ /* 0x000fea0003800000 */
.L_x_18315:
        /* <DEDUP_REMOVED lines=16> */
.L_x_18321:
[----:B------:R-:W-:Y:S05]  /*198f0*/  BSYNC B2 ;  /* 0x0000000000027941 */ /* 0x000fea0003800000 */
.L_x_18320:
        /* <DEDUP_REMOVED lines=44> */
.L_x_18319:
[----:B------:R-:W-:Y:S05]  /*19bc0*/  BSYNC B1 ;  /* 0x0000000000017941 */ /* 0x000fea0003800000 */
.L_x_18318:
[----:B------:R-:W-:Y:S01]  /*19bd0*/  I2FP.F32.U32 R105, R106 ;  /* 0x0000006a00697245 */ /* 0x000fe20000201000 */
[----:B------:R-:W-:Y:S01]  /*19be0*/  BSSY B1, `(.L_x_18322) ;  /* 0x0000016000017945 */ /* 0x000fe20003800000 */
[C---:B------:R-:W-:Y:S01]  /*19bf0*/  ISETP.NE.AND P6, PT, R104.reuse, 0x1, PT ;  /* 0x000000016800780c */ /* 0x040fe20003fc5270 */
[----:B------:R-:W-:Y:S01]  /*19c00*/  VIADD R152, R104, 0x1 ;  /* 0x0000000168987836 */ /* 0x000fe20000000000 */
        /* <DEDUP_REMOVED lines=18> */
.L_x_18323:
[----:B------:R-:W-:-:S07]  /*19d30*/  IMAD.MOV.U32 R151, RZ, RZ, R162 ;  /* 0x000000ffff977224 */ /* 0x000fce00078e00a2 */
.L_x_18324:
[----:B------:R-:W-:Y:S05]  /*19d40*/  BSYNC B1 ;  /* 0x0000000000017941 */ /* 0x000fea0003800000 */
.L_x_18322:
        /* <DEDUP_REMOVED lines=19> */
.L_x_18328:
[----:B------:R-:W-:Y:S05]  /*19e80*/  BSYNC B2 ;  /* 0x0000000000027941 */ /* 0x000fea0003800000 */
.L_x_18327:
        /* <DEDUP_REMOVED lines=44> */
.L_x_18326:
[----:B------:R-:W-:Y:S05]  /*1a150*/  BSYNC B1 ;  /* 0x0000000000017941 */ /* 0x000fea0003800000 */
.L_x_18325:
[----:B------:R-:W-:Y:S02]  /*1a160*/  I2FP.F32.U32 R105, R151 ;  /* 0x0000009700697245 */ /* 0x000fe40000201000 */
[----:B------:R-:W-:Y:S01]  /*1a170*/  SHF.L.U32 R106, R150, 0x10, RZ ;  /* 0x00000010966a7819 */ /* 0x000fe200000006ff */
[----:B------:R-:W-:Y:S01]  /*1a180*/  IMAD.WIDE.U32 R150, R140, 0x10, R220 ;  /* 0x000000108c967825 */ /* 0x000fe200078e00dc */
[----:B------:R-:W-:-:S03]  /*1a190*/  @P0 PRMT R104, R51, 0x7632, R104 ;  /* 0x0000763233680816 */ /* 0x000fc60000000068 */
[----:B------:R-:W-:Y:S01]  /*1a1a0*/  FFMA.FTZ R105, R105, R223, 1.1641532182693481445e-10 ;  /* 0x2f00000069697423 */ /* 0x000fe200000100df */
[----:B------:R-:W-:Y:S01]  /*1a1b0*/  FMUL.FTZ R106, R106, R120 ;  /* 0x000000786a6a7220 */ /* 0x000fe20000410000 */
[----:B------:R-:W-:-:S03]  /*1a1c0*/  @P0 IMAD.U32 R104, R104, 0x10000, RZ ;  /* 0x0001000068680824 */ /* 0x000fc600078e00ff */
[----:B------:R-:W-:Y:S01]  /*1a1d0*/  FSETP.GTU.FTZ.AND P6, PT, R105, R252, PT ;  /* 0x000000fc6900720b */ /* 0x000fe20003fdc000 */
[----:B------:R-:W-:Y:S01]  /*1a1e0*/  FMUL.FTZ R106, R106, R222 ;  /* 0x000000de6a6a7220 */ /* 0x000fe20000410000 */
[----:B------:R-:W-:-:S04]  /*1a1f0*/  F2FP.BF16.F32.PACK_AB R105, R144, R143 ;  /* 0x0000008f9069723e */ /* 0x000fc800000010ff */
        /* <DEDUP_REMOVED lines=15> */
[----:B------:R-:W-:Y:S02]  /*1a2f0*/  SEL R150, RZ, 0x1, P6 ;  /* 0x00000001ff967807 */ /* 0x000fe40003000000 */
[----:B------:R-:W-:Y:S02]  /*1a300*/  SEL R149, RZ, 0x1, P5 ;  /* 0x00000001ff957807 */ /* 0x000fe40002800000 */
[----:B------:R-:W-:Y:S01]  /*1a310*/  LOP3.LUT R105, R105, R106, R107, 0xfe, !PT ;  /* 0x0000006a69697212 */ /* 0x000fe200078efe6b */
[----:B------:R-:W-:Y:S01]  /*1a320*/  IMAD.WIDE.U32 R150, R150, 0x100, RZ ;  /* 0x0000010096967825 */ /* 0x000fe200078e00ff */
        /* <DEDUP_REMOVED lines=25> */
.L_x_18330:
[----:B------:R-:W-:-:S07]  /*1a4c0*/  IMAD.MOV.U32 R158, RZ, RZ, R162 ;  /* 0x000000ffff9e7224 */ /* 0x000fce00078e00a2 */
.L_x_18331:
[----:B------:R-:W-:Y:S05]  /*1a4d0*/  BSYNC B1 ;  /* 0x0000000000017941 */ /* 0x000fea0003800000 */
.L_x_18329:
        /* <DEDUP_REMOVED lines=16> */
.L_x_18335:
[----:B------:R-:W-:Y:S05]  /*1a5e0*/  BSYNC B2 ;  /* 0x0000000000027941 */ /* 0x000fea0003800000 */
.L_x_18334:
        /* <DEDUP_REMOVED lines=44> */
.L_x_18333:
[----:B------:R-:W-:Y:S05]  /*1a8b0*/  BSYNC B1 ;  /* 0x0000000000017941 */ /* 0x000fea0003800000 */
.L_x_18332:
        /* <DEDUP_REMOVED lines=24> */
.L_x_18337:
[----:B------:R-:W-:-:S07]  /*1aa40*/  MOV R151, R162 ;  /* 0x000000a200977202 */ /* 0x000fce0000000f00 */
.L_x_18338:
[----:B------:R-:W-:Y:S05]  /*1aa50*/  BSYNC B1 ;  /* 0x0000000000017941 */ /* 0x000fea0003800000 */
.L_x_18336:
        /* <DEDUP_REMOVED lines=16> */
.L_x_18342:
[----:B------:R-:W-:Y:S05]  /*1ab60*/  BSYNC B2 ;  /* 0x0000000000027941 */ /* 0x000fea0003800000 */
.L_x_18341:
        /* <DEDUP_REMOVED lines=44> */
.L_x_18340:
[----:B------:R-:W-:Y:S05]  /*1ae30*/  BSYNC B1 ;  /* 0x0000000000017941 */ /* 0x000fea0003800000 */
.L_x_18339:
        /* <DEDUP_REMOVED lines=24> */
.L_x_18344:
[----:B------:R-:W-:-:S07]  /*1afc0*/  IMAD.MOV.U32 R104, RZ, RZ, R162 ;  /* 0x000000ffff687224 */ /* 0x000fce00078e00a2 */
.L_x_18345:
[----:B------:R-:W-:Y:S05]  /*1afd0*/  BSYNC B1 ;  /* 0x0000000000017941 */ /* 0x000fea0003800000 */
.L_x_18343:
        /* <DEDUP_REMOVED lines=16> */
.L_x_18349:
[----:B------:R-:W-:Y:S05]  /*1b0e0*/  BSYNC B2 ;  /* 0x0000000000027941 */ /* 0x000fea0003800000 */
.L_x_18348:
        /* <DEDUP_REMOVED lines=44> */
.L_x_18347:
[----:B------:R-:W-:Y:S05]  /*1b3b0*/  BSYNC B1 ;  /* 0x0000000000017941 */ /* 0x000fea0003800000 */
.L_x_18346:
        /* <DEDUP_REMOVED lines=22> */
.L_x_18351:
[----:B------:R-:W-:-:S07]  /*1b520*/  MOV R158, R162 ;  /* 0x000000a2009e7202 */ /* 0x000fce0000000f00 */
.L_x_18352:
[----:B------:R-:W-:Y:S05]  /*1b530*/  BSYNC B1 ;  /* 0x0000000000017941 */ /* 0x000fea0003800000 */
.L_x_18350:
        /* <DEDUP_REMOVED lines=16> */
.L_x_18356:
[----:B------:R-:W-:Y:S05]  /*1b640*/  BSYNC B2 ;  /* 0x0000000000027941 */ /* 0x000fea0003800000 */
.L_x_18355:
        /* <DEDUP_REMOVED lines=37> */
[----:B------:R-:W-:Y:S01]  /*1b8a0*/  IMAD.WIDE.U32 R154, R105, -0x2daee0ad, RZ ;  /* 0xd2511f53699a7825 */ /* 0x000fe200078e00ff */
[----:B------:R-:W-:-:S04]  /*1b8b0*/  HFMA2.MMA R105, -RZ, RZ, 0, 0 ;  /* 0x00000000ff697435 */ /* 0x000fc800000001ff */
[----:B------:R-:W-:Y:S02]  /*1b8c0*/  LOP3.LUT R157, R155, UR37, R156, 0x96, !PT ;  /* 0x000000259b9d7c12 */ /* 0x000fe4000f8e969c */
[----:B------:R-:W-:Y:S01]  /*1b8d0*/  MOV R160, R154 ;  /* 0x0000009a00a07202 */ /* 0x000fe20000000f00 */
[----:B------:R-:W-:-:S04]  /*1b8e0*/  IMAD.WIDE.U32 R154, R159, -0x326172a9, RZ ;  /* 0xcd9e8d579f9a7825 */ /* 0x000fc800078e00ff */
[----:B------:R-:W-:Y:S01]  /*1b8f0*/  IMAD.MOV.U32 R162, RZ, RZ, R154 ;  /* 0x000000ffffa27224 */ /* 0x000fe200078e009a */
[----:B------:R-:W-:-:S07]  /*1b900*/  LOP3.LUT R156, R155, UR36, R104, 0x96, !PT ;  /* 0x000000249b9c7c12 */ /* 0x000fce000f8e9668 */
.L_x_18354:
[----:B------:R-:W-:Y:S05]  /*1b910*/  BSYNC B1 ;  /* 0x0000000000017941 */ /* 0x000fea0003800000 */
.L_x_18353:
        /* <DEDUP_REMOVED lines=22> */
.L_x_18358:
[----:B------:R-:W-:-:S07]  /*1ba80*/  IMAD.MOV.U32 R158, RZ, RZ, R162 ;  /* 0x000000ffff9e7224 */ /* 0x000fce00078e00a2 */
.L_x_18359:
[----:B------:R-:W-:Y:S05]  /*1ba90*/  BSYNC B1 ;  /* 0x0000000000017941 */ /* 0x000fea0003800000 */
.L_x_18357:
        /* <DEDUP_REMOVED lines=16> */
.L_x_18363:
[----:B------:R-:W-:Y:S05]  /*1bba0*/  BSYNC B2 ;  /* 0x0000000000027941 */ /* 0x000fea0003800000 */
.L_x_18362:
        /* <DEDUP_REMOVED lines=44> */
.L_x_18361:
[----:B------:R-:W-:Y:S05]  /*1be70*/  BSYNC B1 ;  /* 0x0000000000017941 */ /* 0x000fea0003800000 */
.L_x_18360:
        /* <DEDUP_REMOVED lines=22> */
.L_x_18365:
[----:B------:R-:W-:-:S07]  /*1bfe0*/  MOV R159, R162 ;  /* 0x000000a2009f7202 */ /* 0x000fce0000000f00 */
.L_x_18366:
[----:B------:R-:W-:Y:S05]  /*1bff0*/  BSYNC B1 ;  /* 0x0000000000017941 */ /* 0x000fea0003800000 */
.L_x_18364:
        /* <DEDUP_REMOVED lines=16> */
.L_x_18370:
[----:B------:R-:W-:Y:S05]  /*1c100*/  BSYNC B2 ;  /* 0x0000000000027941 */ /* 0x000fea0003800000 */
.L_x_18369:
        /* <DEDUP_REMOVED lines=44> */
.L_x_18368:
[----:B------:R-:W-:Y:S05]  /*1c3d0*/  BSYNC B1 ;  /* 0x0000000000017941 */ /* 0x000fea0003800000 */
.L_x_18367:
        /* <DEDUP_REMOVED lines=22> */
.L_x_18372:
[----:B------:R-:W-:-:S07]  /*1c540*/  IMAD.MOV.U32 R106, RZ, RZ, R162 ;  /* 0x000000ffff6a7224 */ /* 0x000fce00078e00a2 */
.L_x_18373:
[----:B------:R-:W-:Y:S05]  /*1c550*/  BSYNC B1 ;  /* 0x0000000000017941 */ /* 0x000fea0003800000 */
.L_x_18371:
        /* <DEDUP_REMOVED lines=16> */
.L_x_18377:
[----:B------:R-:W-:Y:S05]  /*1c660*/  BSYNC B2 ;  /* 0x0000000000027941 */ /* 0x000fea0003800000 */
.L_x_18376:
        /* <DEDUP_REMOVED lines=44> */
.L_x_18375:
[----:B------:R-:W-:Y:S05]  /*1c930*/  BSYNC B1 ;  /* 0x0000000000017941 */ /* 0x000fea0003800000 */
.L_x_18374:
        /* <DEDUP_REMOVED lines=22> */
.L_x_18379:
[----:B------:R-:W-:-:S07]  /*1caa0*/  MOV R221, R162 ;  /* 0x000000a200dd7202 */ /* 0x000fce0000000f00 */
.L_x_18380:
[----:B------:R-:W-:Y:S05]  /*1cab0*/  BSYNC B1 ;  /* 0x0000000000017941 */ /* 0x000fea0003800000 */
.L_x_18378:
        /* <DEDUP_REMOVED lines=19> */
.L_x_18384:
[----:B------:R-:W-:Y:S05]  /*1cbf0*/  BSYNC B2 ;  /* 0x0000000000027941 */ /* 0x000fea0003800000 */
.L_x_18383:
        /* <DEDUP_REMOVED lines=44> */
.L_x_18382:
[----:B------:R-:W-:Y:S05]  /*1cec0*/  BSYNC B1 ;  /* 0x0000000000017941 */ /* 0x000fea0003800000 */
.L_x_18381:
[----:B------:R-:W-:Y:S01]  /*1ced0*/  I2FP.F32.U32 R104, R221 ;  /* 0x000000dd00687245 */ /* 0x000fe20000201000 */
[----:B------:R-:W0:Y:S01]  /*1cee0*/  LDC.64 R106, c[0x0][0x238] ;  /* 0x00008e00ff6a7b82 */ /* 0x000e220000000a00 */
[----:B------:R-:W1:Y:S01]  /*1cef0*/  S2R R221, SR_TID.X ;  /* 0x0000000000dd7919 */ /* 0x000e620000002100 */
[----:B------:R-:W-:Y:S01]  /*1cf00*/  IMAD.U32 R105, R220, 0x10000, RZ ;  /* 0x00010000dc697824 */ /* 0x000fe200078e00ff */
[----:B------:R-:W-:Y:S01]  /*1cf10*/  UMOV UR8, 0xffffffff ;  /* 0xffffffff00087882 */ /* 0x000fe20000000000 */
[----:B------:R-:W-:Y:S02]  /*1cf20*/  FFMA.FTZ R104, R104, R223, 1.1641532182693481445e-10 ;  /* 0x2f00000068687423 */ /* 0x000fe400000100df */
[----:B------:R-:W-:-:S03]  /*1cf30*/  FMUL.FTZ R105, R105, R120 ;  /* 0x0000007869697220 */ /* 0x000fc60000410000 */
[----:B------:R-:W-:Y:S01]  /*1cf40*/  FSETP.GTU.FTZ.AND P6, PT, R104, R252, PT ;  /* 0x000000fc6800720b */ /* 0x000fe20003fdc000 */
[----:B------:R-:W-:Y:S01]  /*1cf50*/  FMUL.FTZ R105, R105, R222 ;  /* 0x000000de69697220 */ /* 0x000fe20000410000 */
[----:B------:R-:W-:-:S04]  /*1cf60*/  @P0 PRMT R104, R51, 0x7632, R104 ;  /* 0x0000763233680816 */ /* 0x000fc80000000068 */
[----:B------:R-:W-:Y:S02]  /*1cf70*/  @P0 SHF.L.U32 R104, R104, 0x10, RZ ;  /* 0x0000001068680819 */ /* 0x000fe400000006ff */
[----:B------:R-:W-:Y:S02]  /*1cf80*/  FSEL R120, R105, RZ, !P6 ;  /* 0x000000ff69787208 */ /* 0x000fe40007000000 */
[----:B------:R-:W-:-:S03]  /*1cf90*/  F2FP.BF16.F32.PACK_AB R105, R153, R152 ;  /* 0x000000989969723e */ /* 0x000fc600000010ff */
[----:B------:R-:W-:Y:S01]  /*1cfa0*/  @P0 FADD.FTZ R120, R120, R104 ;  /* 0x0000006878780221 */ /* 0x000fe20000010000 */
[----:B------:R-:W-:Y:S01]  /*1cfb0*/  F2FP.BF16.F32.PACK_AB R104, R151, R150 ;  /* 0x000000969768723e */ /* 0x000fe200000010ff */
[----:B0-----:R-:W-:Y:S01]  /*1cfc0*/  IMAD.WIDE.U32 R154, R149, 0x10, R106 ;  /* 0x00000010959a7825 */ /* 0x001fe200078e006a */
[----:B------:R-:W-:Y:S02]  /*1cfd0*/  F2FP.BF16.F32.PACK_AB R106, R159, R158 ;  /* 0x0000009e9f6a723e */ /* 0x000fe400000010ff */
[----:B------:R-:W-:-:S05]  /*1cfe0*/  F2FP.BF16.F32.PACK_AB R107, R120, R161 ;  /* 0x000000a1786b723e */ /* 0x000fca00000010ff */
[----:B------:R0:W-:Y:S01]  /*1cff0*/  STG.E.128 desc[UR4][R154.64], R104 ;  /* 0x000000689a007986 */ /* 0x0001e2000c101d04 */
[----:B-1----:R-:W-:-:S04]  /*1d000*/  LOP3.LUT R221, R221, 0x1f, RZ, 0xc0, !PT ;  /* 0x0000001fdddd7812 */ /* 0x002fc800078ec0ff */
[----:B------:R-:W-:Y:S02]  /*1d010*/  ISETP.NE.AND P0, PT, R221, RZ, PT ;  /* 0x000000ffdd00720c */ /* 0x000fe40003f05270 */
[----:B------:R-:W1:Y:S01]  /*1d020*/  LDC.64 R220, c[0x0][0x240] ;  /* 0x00009000ffdc7b82 */ /* 0x000e620000000a00 */
        /* <DEDUP_REMOVED lines=13> */
[----:B------:R-:W-:-:S05]  /*1d100*/  IMAD.WIDE.U32 R106, R106, 0x10000, RZ ;  /* 0x000100006a6a7825 */ /* 0x000fca00078e00ff */
[----:B------:R-:W-:Y:S02]  /*1d110*/  LOP3.LUT R107, R155, R105, R107, 0xfe, !PT ;  /* 0x000000699b6b7212 */ /* 0x000fe400078efe6b */
[----:B------:R-:W-:Y:S02]  /*1d120*/  LOP3.LUT R104, R154, R104, R106, 0xfe, !PT ;  /* 0x000000689a687212 */ /* 0x000fe400078efe6a */
[----:B------:R-:W-:-:S04]  /*1d130*/  SEL R105, RZ, 0x1, P6 ;  /* 0x00000001ff697807 */ /* 0x000fc80003000000 */
[----:B------:R-:W-:Y:S01]  /*1d140*/  LOP3.LUT R106, R104, R105, RZ, 0xfc, !PT ;  /* 0x00000069686a7212 */ /* 0x000fe200078efcff */
[----:B-1----:R-:W-:-:S05]  /*1d150*/  IMAD.WIDE.U32 R104, R149, 0x8, R220 ;  /* 0x0000000895687825 */ /* 0x002fca00078e00dc */
        /* <DEDUP_REMOVED lines=263> */
.L_x_18398:
[----:B------:R-:W-:Y:S01]  /*1e1d0*/  FMUL.FTZ R105, R106, R106 ;  /* 0x0000006a6a697220 */ /* 0x000fe20000410000 */
[----:B------:R-:W-:Y:S01]  /*1e1e0*/  PLOP3.LUT P1, PT, PT, PT, UP1, 0x40, 0x0 ;  /* 0x000000000000781c */ /* 0x000fe20003f2e818 */
[----:B-1----:R-:W-:Y:S01]  /*1e1f0*/  FADD.FTZ R104, R154, R104 ;  /* 0x000000689a687221 */ /* 0x002fe20000010000 */
[----:B------:R-:W2:Y:S02]  /*1e200*/  LDL R107, [R1+0x4c] ;  /* 0x00004c00016b7983 */ /* 0x000ea40000100800 */
[----:B------:R-:W-:Y:S02]  /*1e210*/  FSEL R105, R105, RZ, !P1 ;  /* 0x000000ff69697208 */ /* 0x000fe40004800000 */
[----:B------:R-:W-:Y:S01]  /*1e220*/  PLOP3.LUT P1, PT, PT, PT, UP1, 0x40, 0x0 ;  /* 0x000000000000781c */ /* 0x000fe20003f2e818 */
[----:B------:R-:W-:Y:S01]  /*1e230*/  FFMA.FTZ R104, R104, R155, UR11 ;  /* 0x0000000b68687e23 */ /* 0x000fe2000801009b */
[----:B------:R-:W3:Y:S02]  /*1e240*/  LDL R221, [R1+0x5c] ;  /* 0x00005c0001dd7983 */ /* 0x000ee40000100800 */
[----:B------:R-:W-:Y:S01]  /*1e250*/  FSEL R155, R106, RZ, P1 ;  /* 0x000000ff6a9b7208 */ /* 0x000fe20000800000 */
[----:B------:R-:W-:Y:S01]  /*1e260*/  FADD.FTZ R104, R104, R105 ;  /* 0x0000006968687221 */ /* 0x000fe20000010000 */
[----:B------:R-:W4:Y:S03]  /*1e270*/  LDL R220, [R1+0x54] ;  /* 0x0000540001dc7983 */ /* 0x000f260000100800 */
[C---:B------:R-:W-:Y:S01]  /*1e280*/  FADD.FTZ R105, -R155.reuse, R111 ;  /* 0x0000006f9b697221 */ /* 0x040fe20000010100 */
[----:B------:R-:W5:Y:S04]  /*1e290*/  LDL R222, [R1+0x44] ;  /* 0x0000440001de7983 */ /* 0x000f680000100800 */
[----:B------:R-:W3:Y:S01]  /*1e2a0*/  LDL R111, [R1+0x48] ;  /* 0x00004800016f7983 */ /* 0x000ee20000100800 */
[----:B0-----:R0:W1:Y:S03]  /*1e2b0*/  MUFU.RSQ R154, R104 ;  /* 0x00000068009a7308 */ /* 0x0010660000001400 */
[----:B------:R-:W5:Y:S04]  /*1e2c0*/  LDL R252, [R1+0x58] ;  /* 0x0000580001fc7983 */ /* 0x000f680000100800 */
[----:B------:R-:W5:Y:S01]  /*1e2d0*/  LDL R223, [R1+0x40] ;  /* 0x0000400001df7983 */ /* 0x000f620000100800 */
[----:B0-----:R-:W-:-:S03]  /*1e2e0*/  FADD.FTZ R104, -R155, R110 ;  /* 0x0000006e9b687221 */ /* 0x001fc60000010100 */
[----:B------:R-:W5:Y:S01]  /*1e2f0*/  LDL R110, [R1+0x50] ;  /* 0x00005000016e7983 */ /* 0x000f620000100800 */
[C---:B-1----:R-:W-:Y:S01]  /*1e300*/  FMUL.FTZ R104, R154.reuse, R104 ;  /* 0x000000689a687220 */ /* 0x042fe20000410000 */
[----:B------:R-:W-:Y:S01]  /*1e310*/  FMUL.FTZ R105, R154, R105 ;  /* 0x000000699a697220 */ /* 0x000fe20000410000 */
[C---:B------:R-:W-:Y:S01]  /*1e320*/  FADD.FTZ R44, -R155.reuse, R44 ;  /* 0x0000002c9b2c7221 */ /* 0x040fe20000010100 */
[----:B------:R-:W-:-:S03]  /*1e330*/  FADD.FTZ R46, -R155, R46 ;  /* 0x0000002e9b2e7221 */ /* 0x000fc60000010100 */
[C---:B------:R-:W-:Y:S01]  /*1e340*/  FMUL.FTZ R44, R154.reuse, R44 ;  /* 0x0000002c9a2c7220 */ /* 0x040fe20000410000 */
[C---:B------:R-:W-:Y:S01]  /*1e350*/  FMUL.FTZ R46, R154.reuse, R46 ;  /* 0x0000002e9a2e7220 */ /* 0x040fe20000410000 */
[C---:B------:R-:W-:Y:S01]  /*1e360*/  FADD.FTZ R43, -R155.reuse, R43 ;  /* 0x0000002b9b2b7221 */ /* 0x040fe20000010100 */
[C---:B------:R-:W-:Y:S01]  /*1e370*/  FADD.FTZ R45, -R155.reuse, R45 ;  /* 0x0000002d9b2d7221 */ /* 0x040fe20000010100 */
[----:B------:R-:W-:Y:S02]  /*1e380*/  FADD.FTZ R47, -R155, R47 ;  /* 0x0000002f9b2f7221 */ /* 0x000fe40000010100 */
[C---:B------:R-:W-:Y:S01]  /*1e390*/  FMUL.FTZ R43, R154.reuse, R43 ;  /* 0x0000002b9a2b7220 */ /* 0x040fe20000410000 */
[C---:B------:R-:W-:Y:S01]  /*1e3a0*/  FMUL.FTZ R45, R154.reuse, R45 ;  /* 0x0000002d9a2d7220 */ /* 0x040fe20000410000 */
[----:B------:R-:W-:Y:S01]  /*1e3b0*/  FMUL.FTZ R47, R154, R47 ;  /* 0x0000002f9a2f7220 */ /* 0x000fe20000410000 */
[----:B--2---:R-:W-:Y:S01]  /*1e3c0*/  FFMA.FTZ R105, R107, R105, R183 ;  /* 0x000000696b697223 */ /* 0x004fe200000100b7 */
[----:B---3--:R-:W-:Y:S01]  /*1e3d0*/  FFMA.FTZ R104, R111, R104, R182 ;  /* 0x000000686f687223 */ /* 0x008fe200000100b6 */
[----:B------:R-:W-:Y:S01]  /*1e3e0*/  FFMA.FTZ R46, R221, R46, R187 ;  /* 0x0000002edd2e7223 */ /* 0x000fe200000100bb */
[----:B----4-:R-:W-:Y:S01]  /*1e3f0*/  FFMA.FTZ R44, R220, R44, R185 ;  /* 0x0000002cdc2c7223 */ /* 0x010fe200000100b9 */
[----:B------:R-:W2:Y:S02]  /*1e400*/  LDL R221, [R1+0x28] ;  /* 0x0000280001dd7983 */ /* 0x000ea40000100800 */
[----:B------:R-:W-:-:S02]  /*1e410*/  F2FP.BF16.F32.PACK_AB R107, R105, R104 ;  /* 0x00000068696b723e */ /* 0x000fc400000010ff */
[----:B------:R-:W0:Y:S01]  /*1e420*/  @!P0 LDC.64 R104, c[0x0][0x250] ;  /* 0x00009400ff688b82 */ /* 0x000e220000000a00 */
[----:B------:R-:W3:Y:S01]  /*1e430*/  LDL R220, [R1+0x2c] ;  /* 0x00002c0001dc7983 */ /* 0x000ee20000100800 */
[----:B-----5:R-:W-:Y:S01]  /*1e440*/  FFMA.FTZ R45, R252, R45, R186 ;  /* 0x0000002dfc2d7223 */ /* 0x020fe200000100ba */
[----:B------:R-:W-:Y:S01]  /*1e450*/  FFMA.FTZ R47, R223, R47, R180 ;  /* 0x0000002fdf2f7223 */ /* 0x000fe200000100b4 */
[----:B------:R-:W-:Y:S01]  /*1e460*/  FFMA.FTZ R43, R110, R43, R184 ;  /* 0x0000002b6e2b7223 */ /* 0x000fe200000100b8 */
[----:B------:R-:W4:Y:S04]  /*1e470*/  LDL R111, [R1+0x24] ;  /* 0x00002400016f7983 */ /* 0x000f280000100800 */
[----:B------:R-:W5:Y:S04]  /*1e480*/  LDL R252, [R1+0x30] ;  /* 0x0000300001fc7983 */ /* 0x000f680000100800 */
[----:B------:R-:W5:Y:S04]  /*1e490*/  LDL R223, [R1+0x38] ;  /* 0x0000380001df7983 */ /* 0x000f680000100800 */
[----:B------:R-:W5:Y:S01]  /*1e4a0*/  LDL R110, [R1+0x3c] ;  /* 0x00003c00016e7983 */ /* 0x000f620000100800 */
[----:B0-----:R-:W-:-:S05]  /*1e4b0*/  @!P0 IMAD.WIDE R104, R0, 0x4, R104 ;  /* 0x0000000400688825 */ /* 0x001fca00078e0268 */
[----:B------:R0:W-:Y:S02]  /*1e4c0*/  @!P0 STG.E desc[UR4][R104.64], R106 ;  /* 0x0000006a68008986 */ /* 0x0001e4000c101904 */
[----:B0-----:R-:W0:Y:S02]  /*1e4d0*/  @!P0 LDC.64 R104, c[0x0][0x258] ;  /* 0x00009600ff688b82 */ /* 0x001e240000000a00 */
[----:B0-----:R-:W-:-:S05]  /*1e4e0*/  @!P0 IMAD.WIDE R104, R0, 0x4, R104 ;  /* 0x0000000400688825 */ /* 0x001fca00078e0268 */
[----:B------:R0:W-:Y:S02]  /*1e4f0*/  @!P0 STG.E desc[UR4][R104.64], R154 ;  /* 0x0000009a68008986 */ /* 0x0001e4000c101904 */
[----:B0-----:R-:W-:Y:S02]  /*1e500*/  FADD.FTZ R104, -R155, R108 ;  /* 0x0000006c9b687221 */ /* 0x001fe40000010100 */
[----:B------:R-:W5:Y:S02]  /*1e510*/  LDL R108, [R1+0x34] ;  /* 0x00003400016c7983 */ /* 0x000f640000100800 */
[----:B------:R-:W-:-:S04]  /*1e520*/  FMUL.FTZ R104, R154, R104 ;  /* 0x000000689a687220 */ /* 0x000fc80000410000 */
[----:B------:R-:W-:Y:S02]  /*1e530*/  FFMA.FTZ R104, R222, R104, R181 ;  /* 0x00000068de687223 */ /* 0x000fe400000100b5 */
[----:B------:R-:W5:Y:S03]  /*1e540*/  LDL R222, [R1+0x20] ;  /* 0x0000200001de7983 */ /* 0x000f660000100800 */
[----:B------:R-:W-:Y:S02]  /*1e550*/  F2FP.BF16.F32.PACK_AB R106, R104, R47 ;  /* 0x0000002f686a723e */ /* 0x000fe400000010ff */
[----:B------:R-:W-:Y:S02]  /*1e560*/  F2FP.BF16.F32.PACK_AB R104, R44, R43 ;  /* 0x0000002b2c68723e */ /* 0x000fe400000010ff */
[----:B------:R-:W-:Y:S02]  /*1e570*/  LEA R44, P0, R32, UR18, 0x4 ;  /* 0x00000012202c7c11 */ /* 0x000fe4000f8020ff */
[----:B------:R-:W-:-:S02]  /*1e580*/  F2FP.BF16.F32.PACK_AB R105, R46, R45 ;  /* 0x0000002d2e69723e */ /* 0x000fc400000010ff */
[----:B------:R-:W-:Y:S01]  /*1e590*/  LEA.HI.X R45, R32, UR19, RZ, 0x4, P0 ;  /* 0x00000013202d7c11 */ /* 0x000fe200080f24ff */
[C---:B------:R-:W-:Y:S01]  /*1e5a0*/  FADD.FTZ R32, -R155.reuse, R39 ;  /* 0x000000279b207221 */ /* 0x040fe20000010100 */
[----:B------:R-:W-:-:S03]  /*1e5b0*/  FADD.FTZ R39, -R155, R40 ;  /* 0x000000289b277221 */ /* 0x000fc60000010100 */
[C---:B------:R-:W-:Y:S01]  /*1e5c0*/  FMUL.FTZ R32, R154.reuse, R32 ;  /* 0x000000209a207220 */ /* 0x040fe20000410000 */
        /* <DEDUP_REMOVED lines=10> */
[----:B------:R-:W-:Y:S01]  /*1e670*/  FMUL.FTZ R35, R154, R35 ;  /* 0x000000239a237220 */ /* 0x000fe20000410000 */
[----:B------:R-:W-:Y:S01]  /*1e680*/  STG.E.128 desc[UR4][R44.64], R104 ;  /* 0x000000682c007986 */ /* 0x000fe2000c101d04 */
[----:B--2---:R-:W-:Y:S01]  /*1e690*/  FFMA.FTZ R32, R221, R32, R178 ;  /* 0x00000020dd207223 */ /* 0x004fe200000100b2 */
[----:B---3--:R-:W-:-:S02]  /*1e6a0*/  FFMA.FTZ R39, R220, R39, R179 ;  /* 0x00000027dc277223 */ /* 0x008fc400000100b3 */
[----:B------:R-:W0:Y:S03]  /*1e6b0*/  LDC.64 R220, c[0x0][0x2b8] ;  /* 0x0000ae00ffdc7b82 */ /* 0x000e260000000a00 */
[----:B------:R-:W-:Y:S01]  /*1e6c0*/  F2FP.BF16.F32.PACK_AB R39, R39, R32 ;  /* 0x000000202727723e */ /* 0x000fe200000010ff */
[----:B------:R-:W-:Y:S01]  /*1e6d0*/  FADD.FTZ R32, -R155, R36 ;  /* 0x000000249b207221 */ /* 0x000fe20000010100 */
[----:B----4-:R-:W-:-:S03]  /*1e6e0*/  FFMA.FTZ R38, R111, R38, R177 ;  /* 0x000000266f267223 */ /* 0x010fc600000100b1 */
[----:B------:R-:W-:Y:S01]  /*1e6f0*/  FMUL.FTZ R32, R154, R32 ;  /* 0x000000209a207220 */ /* 0x000fe20000410000 */
[----:B-----5:R-:W-:Y:S01]  /*1e700*/  FFMA.FTZ R33, R252, R33, R188 ;  /* 0x00000021fc217223 */ /* 0x020fe200000100bc */
[----:B------:R-:W-:Y:S01]  /*1e710*/  FFMA.FTZ R35, R223, R35, R190 ;  /* 0x00000023df237223 */ /* 0x000fe200000100be */
[----:B------:R-:W-:Y:S01]  /*1e720*/  FADD.FTZ R111, -R155, R137 ;  /* 0x000000899b6f7221 */ /* 0x000fe20000010100 */
[----:B------:R-:W2:Y:S01]  /*1e730*/  LDL R252, [R1+0x4] ;  /* 0x0000040001fc7983 */ /* 0x000ea20000100800 */
[----:B------:R-:W-:-:S03]  /*1e740*/  FFMA.FTZ R32, R110, R32, R191 ;  /* 0x000000206e207223 */ /* 0x000fc600000100bf */
[----:B------:R-:W3:Y:S01]  /*1e750*/  LDL R137, [R1+0x18] ;  /* 0x0000180001897983 */ /* 0x000ee20000100800 */
[----:B------:R-:W-:-:S03]  /*1e760*/  FADD.FTZ R110, -R155, R136 ;  /* 0x000000889b6e7221 */ /* 0x000fc60000010100 */
[----:B------:R-:W4:Y:S04]  /*1e770*/  LDL R223, [R1+0x1c] ;  /* 0x00001c0001df7983 */ /* 0x000f280000100800 */
[----:B------:R-:W5:Y:S01]  /*1e780*/  LDL R136, [R1] ;  /* 0x0000000001887983 */ /* 0x000f620000100800 */
[----:B------:R-:W-:Y:S01]  /*1e790*/  FFMA.FTZ R34, R108, R34, R189 ;  /* 0x000000226c227223 */ /* 0x000fe200000100bd */
[----:B------:R-:W-:-:S04]  /*1e7a0*/  FFMA.FTZ R37, R222, R37, R176 ;  /* 0x00000025de257223 */ /* 0x000fc800000100b0 */
[----:B------:R-:W-:Y:S01]  /*1e7b0*/  F2FP.BF16.F32.PACK_AB R36, R34, R33 ;  /* 0x000000212224723e */ /* 0x000fe200000010ff */
[----:B------:R-:W-:Y:S01]  /*1e7c0*/  FADD.FTZ R108, -R155, R134 ;  /* 0x000000869b6c7221 */ /* 0x000fe20000010100 */
[----:B------:R-:W5:Y:S01]  /*1e7d0*/  LDL R222, [R1+0x14] ;  /* 0x0000140001de7983 */ /* 0x000f620000100800 */
[----:B------:R-:W-:Y:S02]  /*1e7e0*/  F2FP.BF16.F32.PACK_AB R38, R38, R37 ;  /* 0x000000252626723e */ /* 0x000fe400000010ff */
[----:B------:R-:W-:Y:S01]  /*1e7f0*/  F2FP.BF16.F32.PACK_AB R37, R32, R35 ;  /* 0x000000232025723e */ /* 0x000fe200000010ff */
[----:B0-----:R-:W-:-:S04]  /*1e800*/  IMAD.WIDE.U32 R32, R6, 0x10, R220 ;  /* 0x0000001006207825 */ /* 0x001fc800078e00dc */
[C---:B------:R-:W-:Y:S01]  /*1e810*/  FADD.FTZ R34, -R155.reuse, R113 ;  /* 0x000000719b227221 */ /* 0x040fe20000010100 */
[----:B------:R-:W5:Y:S01]  /*1e820*/  LDL R134, [R1+0xc] ;  /* 0x00000c0001867983 */ /* 0x000f620000100800 */
[----:B------:R-:W-:-:S03]  /*1e830*/  FADD.FTZ R113, -R155, R138 ;  /* 0x0000008a9b717221 */ /* 0x000fc60000010100 */
[----:B------:R0:W-:Y:S04]  /*1e840*/  STG.E.128 desc[UR4][R32.64], R36 ;  /* 0x0000002420007986 */ /* 0x0001e8000c101d04 */
[----:B------:R-:W5:Y:S01]  /*1e850*/  LDL R138, [R1+0x10] ;  /* 0x00001000018a7983 */ /* 0x000f620000100800 */
[C---:B0-----:R-:W-:Y:S01]  /*1e860*/  FADD.FTZ R33, -R155.reuse, R109 ;  /* 0x0000006d9b217221 */ /* 0x041fe20000010100 */
[C---:B------:R-:W-:Y:S02]  /*1e870*/  FADD.FTZ R109, -R155.reuse, R135 ;  /* 0x000000879b6d7221 */ /* 0x040fe40000010100 */
[----:B------:R-:W5:Y:S01]  /*1e880*/  LDL R135, [R1+0x8] ;  /* 0x0000080001877983 */ /* 0x000f620000100800 */
        /* <DEDUP_REMOVED lines=9> */
[C---:B------:R-:W-:Y:S01]  /*1e920*/  FADD.FTZ R107, -R155.reuse, R133 ;  /* 0x000000859b6b7221 */ /* 0x040fe20000010100 */
[C---:B------:R-:W-:Y:S01]  /*1e930*/  FMUL.FTZ R11, R154.reuse, R11 ;  /* 0x0000000b9a0b7220 */ /* 0x040fe20000410000 */
[C---:B------:R-:W-:Y:S01]  /*1e940*/  FADD.FTZ R14, -R155.reuse, R14 ;  /* 0x0000000e9b0e7221 */ /* 0x040fe20000010100 */
[C---:B------:R-:W-:Y:S01]  /*1e950*/  FMUL.FTZ R133, R154.reuse, R15 ;  /* 0x0000000f9a857220 */ /* 0x040fe20000410000 */
[C---:B------:R-:W-:Y:S01]  /*1e960*/  FMUL.FTZ R8, R154.reuse, R8 ;  /* 0x000000089a087220 */ /* 0x040fe20000410000 */
[C---:B------:R-:W-:Y:S01]  /*1e970*/  FMUL.FTZ R6, R154.reuse, R6 ;  /* 0x000000069a067220 */ /* 0x040fe20000410000 */
[C---:B------:R-:W-:Y:S01]  /*1e980*/  FMUL.FTZ R9, R154.reuse, R9 ;  /* 0x000000099a097220 */ /* 0x040fe20000410000 */
        /* <DEDUP_REMOVED lines=85> */
[----:B---3--:R-:W-:Y:S01]  /*1eee0*/  FFMA.FTZ R15, R137, R10, R170 ;  /* 0x0000000a890f7223 */ /* 0x008fe200000100aa */
[----:B--2---:R-:W-:Y:S01]  /*1eef0*/  FFMA.FTZ R10, R252, R13, R165 ;  /* 0x0000000dfc0a7223 */ /* 0x004fe200000100a5 */
[----:B----4-:R-:W-:Y:S01]  /*1ef00*/  FFMA.FTZ R13, R223, R11, R171 ;  /* 0x0000000bdf0d7223 */ /* 0x010fe200000100ab */
[----:B-----5:R-:W-:-:S05]  /*1ef10*/  FFMA.FTZ R8, R136, R8, R164 ;  /* 0x0000000888087223 */ /* 0x020fca00000100a4 */
[----:B------:R-:W-:Y:S01]  /*1ef20*/  F2FP.BF16.F32.PACK_AB R10, R10, R8 ;  /* 0x000000080a0a723e */ /* 0x000fe200000010ff */
[C---:B------:R-:W-:Y:S01]  /*1ef30*/  FMUL.FTZ R136, R154.reuse, R116 ;  /* 0x000000749a887220 */ /* 0x040fe20000410000 */
[----:B------:R-:W-:Y:S01]  /*1ef40*/  FMUL.FTZ R137, R154, R114 ;  /* 0x000000729a897220 */ /* 0x000fe20000410000 */
[----:B------:R-:W-:Y:S01]  /*1ef50*/  FFMA.FTZ R133, R134, R133, R167 ;  /* 0x0000008586857223 */ /* 0x000fe200000100a7 */
[----:B------:R-:W-:Y:S01]  /*1ef60*/  FFMA.FTZ R134, R222, R9, R169 ;  /* 0x00000009de867223 */ /* 0x000fe200000100a9 */
[----:B------:R-:W-:Y:S01]  /*1ef70*/  F2FP.BF16.F32.PACK_AB R9, R13, R15 ;  /* 0x0000000f0d09723e */ /* 0x000fe200000010ff */
[C---:B------:R-:W-:Y:S01]  /*1ef80*/  FMUL.FTZ R13, R154.reuse, R18 ;  /* 0x000000129a0d7220 */ /* 0x040fe20000410000 */
[C---:B------:R-:W-:Y:S01]  /*1ef90*/  FMUL.FTZ R15, R154.reuse, R17 ;  /* 0x000000119a0f7220 */ /* 0x040fe20000410000 */
[----:B------:R-:W-:Y:S01]  /*1efa0*/  FMUL.FTZ R17, R154, R21 ;  /* 0x000000159a117220 */ /* 0x000fe20000410000 */
[----:B------:R-:W-:Y:S01]  /*1efb0*/  FFMA.FTZ R6, R138, R6, R168 ;  /* 0x000000068a067223 */ /* 0x000fe200000100a8 */
[----:B------:R-:W-:-:S02]  /*1efc0*/  FMUL.FTZ R18, R154, R22 ;  /* 0x000000169a127220 */ /* 0x000fc40000410000 */
[----:B------:R-:W-:Y:S02]  /*1efd0*/  FFMA.FTZ R17, R244, R17, R100 ;  /* 0x00000011f4117223 */ /* 0x000fe40000010064 */
[----:B------:R-:W-:Y:S01]  /*1efe0*/  F2FP.BF16.F32.PACK_AB R8, R134, R6 ;  /* 0x000000068608723e */ /* 0x000fe200000010ff */
[----:B------:R-:W-:-:S04]  /*1eff0*/  IMAD.WIDE.U32 R6, R7, 0x10, R220 ;  /* 0x0000001007067825 */ /* 0x000fc800078e00dc */
[----:B------:R-:W-:Y:S01]  /*1f000*/  FFMA.FTZ R18, R245, R18, R101 ;  /* 0x00000012f5127223 */ /* 0x000fe20000010065 */
[C---:B------:R-:W-:Y:S01]  /*1f010*/  FMUL.FTZ R21, R154.reuse, R26 ;  /* 0x0000001a9a157220 */ /* 0x040fe20000410000 */
[----:B------:R-:W-:Y:S01]  /*1f020*/  FMUL.FTZ R26, R154, R31 ;  /* 0x0000001f9a1a7220 */ /* 0x000fe20000410000 */
[----:B------:R-:W-:-:S05]  /*1f030*/  FFMA.FTZ R14, R135, R14, R166 ;  /* 0x0000000e870e7223 */ /* 0x000fca00000100a6 */
[----:B------:R-:W-:Y:S01]  /*1f040*/  F2FP.BF16.F32.PACK_AB R11, R133, R14 ;  /* 0x0000000e850b723e */ /* 0x000fe200000010ff */
[C---:B------:R-:W-:Y:S01]  /*1f050*/  FMUL.FTZ R14, R154.reuse, R19 ;  /* 0x000000139a0e7220 */ /* 0x040fe20000410000 */
[C---:B------:R-:W-:Y:S01]  /*1f060*/  FMUL.FTZ R19, R154.reuse, R23 ;  /* 0x000000179a137220 */ /* 0x040fe20000410000 */
[C---:B------:R-:W-:Y:S02]  /*1f070*/  FMUL.FTZ R22, R154.reuse, R24 ;  /* 0x000000189a167220 */ /* 0x040fe40000410000 */
[----:B------:R0:W-:Y:S01]  /*1f080*/  STG.E.128 desc[UR4][R6.64], R8 ;  /* 0x0000000806007986 */ /* 0x0001e2000c101d04 */
[C---:B------:R-:W-:Y:S01]  /*1f090*/  FMUL.FTZ R23, R154.reuse, R29 ;  /* 0x0000001d9a177220 */ /* 0x040fe20000410000 */
[C---:B------:R-:W-:Y:S01]  /*1f0a0*/  FMUL.FTZ R24, R154.reuse, R30 ;  /* 0x0000001e9a187220 */ /* 0x040fe20000410000 */
[C---:B------:R-:W-:Y:S01]  /*1f0b0*/  FMUL.FTZ R29, R154.reuse, R32 ;  /* 0x000000209a1d7220 */ /* 0x040fe20000410000 */
[----:B------:R-:W-:Y:S01]  /*1f0c0*/  FMUL.FTZ R30, R154, R33 ;  /* 0x000000219a1e7220 */ /* 0x000fe20000410000 */
        /* <DEDUP_REMOVED lines=8> */
[----:B0-----:R-:W-:Y:S01]  /*1f150*/  F2FP.BF16.F32.PACK_AB R10, R18, R17 ;  /* 0x00000011120a723e */ /* 0x001fe200000010ff */
        /* <DEDUP_REMOVED lines=28> */
[----:B------:R-:W-:Y:S01]  /*1f320*/  F2FP.BF16.F32.PACK_AB R8, R13, R8 ;  /* 0x000000080d08723e */ /* 0x000fe200000010ff */
[C---:B------:R-:W-:Y:S01]  /*1f330*/  FMUL.FTZ R106, R154.reuse, R108 ;  /* 0x0000006c9a6a7220 */ /* 0x040fe20000410000 */
[----:B------:R-:W-:Y:S01]  /*1f340*/  FMUL.FTZ R133, R154, R109 ;  /* 0x0000006d9a857220 */ /* 0x000fe20000410000 */
[--C-:B------:R-:W-:Y:S01]  /*1f350*/  IMAD.WIDE.U32 R104, R25, 0x10, R220.reuse ;  /* 0x0000001019687825 */ /* 0x100fe200078e00dc */
[----:B------:R-:W-:Y:S01]  /*1f360*/  F2FP.BF16.F32.PACK_AB R15, R30, R15 ;  /* 0x0000000f1e0f723e */ /* 0x000fe200000010ff */
[----:B------:R-:W0:Y:S01]  /*1f370*/  LDC.64 R28, c[0x0][0x210] ;  /* 0x00008400ff1c7b82 */ /* 0x000e220000000a00 */
[----:B------:R-:W-:Y:S01]  /*1f380*/  F2FP.BF16.F32.PACK_AB R13, R24, R23 ;  /* 0x00000017180d723e */ /* 0x000fe200000010ff */
[----:B------:R-:W-:Y:S01]  /*1f390*/  IMAD.WIDE.U32 R108, R112, 0x10, R220 ;  /* 0x00000010706c7825 */ /* 0x000fe200078e00dc */
[----:B------:R-:W-:-:S02]  /*1f3a0*/  F2FP.BF16.F32.PACK_AB R12, R17, R12 ;  /* 0x0000000c110c723e */ /* 0x000fc400000010ff */
[----:B------:R-:W-:Y:S02]  /*1f3b0*/  F2FP.BF16.F32.PACK_AB R19, R20, R19 ;  /* 0x000000131413723e */ /* 0x000fe400000010ff */
[----:B------:R-:W-:Y:S02]  /*1f3c0*/  F2FP.BF16.F32.PACK_AB R18, R39, R18 ;  /* 0x000000122712723e */ /* 0x000fe400000010ff */
[----:B------:R-:W-:Y:S02]  /*1f3d0*/  F2FP.BF16.F32.PACK_AB R17, R33, R32 ;  /* 0x000000202111723e */ /* 0x000fe400000010ff */
[----:B------:R-:W-:Y:S01]  /*1f3e0*/  F2FP.BF16.F32.PACK_AB R16, R35, R16 ;  /* 0x000000102310723e */ /* 0x000fe200000010ff */
[C---:B------:R-:W-:Y:S01]  /*1f3f0*/  FMUL.FTZ R135, R154.reuse, R115 ;  /* 0x000000739a877220 */ /* 0x040fe20000410000 */
[----:B------:R1:W-:Y:S01]  /*1f400*/  STG.E.128 desc[UR4][R6.64], R8 ;  /* 0x0000000806007986 */ /* 0x0003e2000c101d04 */
[----:B------:R-:W-:-:S03]  /*1f410*/  FMUL.FTZ R134, R154, R113 ;  /* 0x000000719a867220 */ /* 0x000fc60000410000 */
[----:B------:R-:W-:Y:S01]  /*1f420*/  STG.E.128 desc[UR4][R104.64], R12 ;  /* 0x0000000c68007986 */ /* 0x000fe2000c101d04 */
[----:B------:R-:W-:-:S03]  /*1f430*/  FMUL.FTZ R138, R154, R117 ;  /* 0x000000759a8a7220 */ /* 0x000fc60000410000 */
[----:B------:R2:W-:Y:S01]  /*1f440*/  STG.E.128 desc[UR4][R108.64], R16 ;  /* 0x000000106c007986 */ /* 0x0005e2000c101d04 */
[----:B------:R-:W-:Y:S01]  /*1f450*/  FFMA.FTZ R42, R216, R42, R76 ;  /* 0x0000002ad82a7223 */ /* 0x000fe2000001004c */
[----:B------:R-:W-:Y:S01]  /*1f460*/  FFMA.FTZ R44, R218, R44, R78 ;  /* 0x0000002cda2c7223 */ /* 0x000fe2000001004e */
[----:B------:R-:W-:Y:S01]  /*1f470*/  FFMA.FTZ R45, R219, R45, R79 ;  /* 0x0000002ddb2d7223 */ /* 0x000fe2000001004f */
[----:B------:R-:W-:Y:S01]  /*1f480*/  FFMA.FTZ R38, R224, R38, R80 ;  /* 0x00000026e0267223 */ /* 0x000fe20000010050 */
[----:B------:R-:W-:Y:S01]  /*1f490*/  FFMA.FTZ R40, R226, R40, R82 ;  /* 0x00000028e2287223 */ /* 0x000fe20000010052 */
[----:B------:R-:W-:Y:S01]  /*1f4a0*/  FFMA.FTZ R41, R227, R41, R83 ;  /* 0x00000029e3297223 */ /* 0x000fe20000010053 */
[----:B-1----:R-:W-:Y:S01]  /*1f4b0*/  FFMA.FTZ R7, R205, R136, R65 ;  /* 0x00000088cd077223 */ /* 0x002fe20000010041 */
[----:B------:R-:W-:Y:S01]  /*1f4c0*/  FFMA.FTZ R106, R214, R106, R74 ;  /* 0x0000006ad66a7223 */ /* 0x000fe2000001004a */
[----:B------:R-:W-:Y:S01]  /*1f4d0*/  FFMA.FTZ R134, R210, R134, R70 ;  /* 0x00000086d2867223 */ /* 0x000fe20000010046 */
[----:B--2---:R-:W-:Y:S01]  /*1f4e0*/  FFMA.FTZ R16, R204, R135, R64 ;  /* 0x00000087cc107223 */ /* 0x004fe20000010040 */
        /* <DEDUP_REMOVED lines=24> */
[----:B------:R-:W-:Y:S02]  /*1f670*/  F2FP.BF16.F32.PACK_AB R12, R107, R12 ;  /* 0x0000000c6b0c723e */ /* 0x000fe400000010ff */
[----:B------:R-:W-:Y:S02]  /*1f680*/  F2FP.BF16.F32.PACK_AB R19, R124, R19 ;  /* 0x000000137c13723e */ /* 0x000fe400000010ff */
[----:B------:R-:W-:Y:S02]  /*1f690*/  F2FP.BF16.F32.PACK_AB R18, R121, R18 ;  /* 0x000000127912723e */ /* 0x000fe400000010ff */
[----:B------:R-:W-:Y:S02]  /*1f6a0*/  F2FP.BF16.F32.PACK_AB R17, R118, R17 ;  /* 0x000000117611723e */ /* 0x000fe400000010ff */
[----:B------:R-:W-:Y:S02]  /*1f6b0*/  F2FP.BF16.F32.PACK_AB R22, R7, R22 ;  /* 0x000000160716723e */ /* 0x000fe400000010ff */
[----:B------:R-:W-:-:S02]  /*1f6c0*/  F2FP.BF16.F32.PACK_AB R23, R120, R23 ;  /* 0x000000177817723e */ /* 0x000fc400000010ff */
[----:B------:R-:W-:Y:S02]  /*1f6d0*/  F2FP.BF16.F32.PACK_AB R21, R128, R21 ;  /* 0x000000158015723e */ /* 0x000fe400000010ff */
[----:B------:R-:W-:Y:S02]  /*1f6e0*/  LEA.HI.X R7, R149, UR19, RZ, 0x4, P0 ;  /* 0x0000001395077c11 */ /* 0x000fe400080f24ff */
[----:B------:R-:W-:Y:S01]  /*1f6f0*/  F2FP.BF16.F32.PACK_AB R20, R25, R20 ;  /* 0x000000141914723e */ /* 0x000fe200000010ff */
[----:B------:R1:W-:Y:S01]  /*1f700*/  STG.E.128 desc[UR4][R112.64], R8 ;  /* 0x0000000870007986 */ /* 0x0003e2000c101d04 */
[----:B0-----:R-:W-:-:S03]  /*1f710*/  IMAD R0, R28, 0x4, R0 ;  /* 0x000000041c007824 */ /* 0x001fc600078e0200 */
[----:B------:R1:W-:Y:S04]  /*1f720*/  STG.E.128 desc[UR4][R114.64], R12 ;  /* 0x0000000c72007986 */ /* 0x0003e8000c101d04 */
[----:B------:R1:W-:Y:S04]  /*1f730*/  STG.E.128 desc[UR4][R116.64], R16 ;  /* 0x0000001074007986 */ /* 0x0003e8000c101d04 */
[----:B------:R1:W-:Y:S01]  /*1f740*/  STG.E.128 desc[UR4][R6.64], R20 ;  /* 0x0000001406007986 */ /* 0x0003e2000c101d04 */
[----:B------:R-:W-:-:S13]  /*1f750*/  ISETP.GE.AND P0, PT, R0, R29, PT ;  /* 0x0000001d0000720c */ /* 0x000fda0003f06270 */
[----:B------:R-:W-:Y:S05]  /*1f760*/  @!P0 BRA `(.L_x_18386) ;  /* 0xfffffe1400708947 */ /* 0x000fea000383ffff */
[----:B------:R-:W-:Y:S05]  /*1f770*/  BSYNC B0 ;  /* 0x0000000000007941 */ /* 0x000fea0003800000 */
.L_x_17824:
[----:B------:R-:W-:Y:S05]  /*1f780*/  EXIT ;  /* 0x000000000000794d */ /* 0x000fea0003800000 */
.L_x_18385:
        /* <DEDUP_REMOVED lines=8> */
.L_x_18388:
[----:B------:R-:W-:Y:S05]  /*1f810*/  BSYNC B1 ;  /* 0x0000000000017941 */ /* 0x000fea0003800000 */
.L_x_18387:
        /* <DEDUP_REMOVED lines=9> */
.L_x_18389:
[----:B------:R-:W-:Y:S02]  /*1f8b0*/  IMAD.MOV.U32 R107, RZ, RZ, 0x4 ;  /* 0x00000004ff6b7424 */ /* 0x000fe400078e00ff */
[----:B------:R-:W-:Y:S01]  /*1f8c0*/  FADD.FTZ R106, R106, R104 ;  /* 0x000000686a6a7221 */ /* 0x000fe20000010000 */
[----:B------:R-:W-:-:S04]  /*1f8d0*/  MOV R104, 0xffffffff ;  /* 0xffffffff00687802 */ /* 0x000fc80000000f00 */
[----:B------:R-:W-:-:S07]  /*1f8e0*/  MOV R220, R106 ;  /* 0x0000006a00dc7202 */ /* 0x000fce0000000f00 */
[----:B------:R-:W-:Y:S05]  /*1f8f0*/  WARPSYNC.COLLECTIVE R104, `(.L_x_18390) ;  /* 0x0000000068087348 */ /* 0x000fea0003c00000 */
[----:B------:R0:W1:Y:S02]  /*1f900*/  SHFL.BFLY P1, R104, R220, R107, R105 ;  /* 0x0c00006bdc687389 */ /* 0x0000640000020069 */
[----:B01----:R-:W-:Y:S01]  /*1f910*/  ENDCOLLECTIVE ;  /* 0x000000000000791b */ /* 0x003fe20003800000 */
.L_x_18390:
[----:B------:R-:W-:Y:S01]  /*1f920*/  HFMA2.MMA R107, -RZ, RZ, 0, 4.76837158203125e-07 ;  /* 0x00000008ff6b7435 */ /* 0x000fe200000001ff */
[----:B------:R-:W-:Y:S01]  /*1f930*/  FADD.FTZ R106, R106, R104 ;  /* 0x000000686a6a7221 */ /* 0x000fe20000010000 */
[----:B------:R-:W-:-:S03]  /*1f940*/  IMAD.MOV.U32 R104, RZ, RZ, -0x1 ;  /* 0xffffffffff687424 */ /* 0x000fc600078e00ff */
[----:B------:R-:W-:-:S07]  /*1f950*/  IMAD.MOV.U32 R220, RZ, RZ, R106 ;  /* 0x000000ffffdc7224 */ /* 0x000fce00078e006a */
[----:B------:R-:W-:Y:S05]  /*1f960*/  WARPSYNC.COLLECTIVE R104, `(.L_x_18391) ;  /* 0x0000000068087348 */ /* 0x000fea0003c00000 */
[----:B------:R0:W1:Y:S02]  /*1f970*/  SHFL.BFLY P1, R104, R220, R107, R105 ;  /* 0x0c00006bdc687389 */ /* 0x0000640000020069 */
[----:B01----:R-:W-:Y:S01]  /*1f980*/  ENDCOLLECTIVE ;  /* 0x000000000000791b */ /* 0x003fe20003800000 */
.L_x_18391:
[----:B------:R-:W-:Y:S02]  /*1f990*/  IMAD.MOV.U32 R107, RZ, RZ, 0x10 ;  /* 0x00000010ff6b7424 */ /* 0x000fe400078e00ff */
[----:B------:R-:W-:Y:S01]  /*1f9a0*/  FADD.FTZ R106, R106, R104 ;  /* 0x000000686a6a7221 */ /* 0x000fe20000010000 */
[----:B------:R-:W-:-:S04]  /*1f9b0*/  MOV R104, 0xffffffff ;  /* 0xffffffff00687802 */ /* 0x000fc80000000f00 */
[----:B------:R-:W-:-:S07]  /*1f9c0*/  MOV R220, R106 ;  /* 0x0000006a00dc7202 */ /* 0x000fce0000000f00 */
[----:B------:R-:W-:Y:S05]  /*1f9d0*/  WARPSYNC.COLLECTIVE R104, `(.L_x_18392) ;  /* 0x0000000068087348 */ /* 0x000fea0003c00000 */
[----:B------:R0:W1:Y:S02]  /*1f9e0*/  SHFL.BFLY P1, R104, R220, R107, R105 ;  /* 0x0c00006bdc687389 */ /* 0x0000640000020069 */
[----:B01----:R-:W-:Y:S01]  /*1f9f0*/  ENDCOLLECTIVE ;  /* 0x000000000000791b */ /* 0x003fe20003800000 */
.L_x_18392:
        /* <DEDUP_REMOVED lines=163> */
[----:B------:R-:W-:Y:S01]  /*20430*/  MOV R104, 0xffffffff ;  /* 0xffffffff00687802 */ /* 0x000fe20000000f00 */
[----:B------:R-:W-:Y:S02]  /*20440*/  IMAD.MOV.U32 R105, RZ, RZ, 0x1f ;  /* 0x0000001fff697424 */ /* 0x000fe400078e00ff */
[----:B------:R-:W-:-:S07]  /*20450*/  IMAD.MOV.U32 R220, RZ, RZ, R154 ;  /* 0x000000ffffdc7224 */ /* 0x000fce00078e009a */
[----:B------:R-:W-:Y:S05]  /*20460*/  WARPSYNC.COLLECTIVE R104, `(.L_x_18393) ;  /* 0x0000000068087348 */ /* 0x000fea0003c00000 */
[----:B------:R0:W1:Y:S02]  /*20470*/  SHFL.BFLY P1, R104, R220, R107, R105 ;  /* 0x0c00006bdc687389 */ /* 0x0000640000020069 */
[----:B01----:R-:W-:Y:S01]  /*20480*/  ENDCOLLECTIVE ;  /* 0x000000000000791b */ /* 0x003fe20003800000 */
.L_x_18393:
[----:B------:R-:W-:Y:S01]  /*20490*/  HFMA2.MMA R107, -RZ, RZ, 0, 1.1920928955078125e-07 ;  /* 0x00000002ff6b7435 */ /* 0x000fe200000001ff */
[----:B------:R-:W-:Y:S01]  /*204a0*/  FADD.FTZ R154, R154, R104 ;  /* 0x000000689a9a7221 */ /* 0x000fe20000010000 */
[----:B------:R-:W-:-:S03]  /*204b0*/  IMAD.MOV.U32 R104, RZ, RZ, -0x1 ;  /* 0xffffffffff687424 */ /* 0x000fc600078e00ff */
[----:B------:R-:W-:-:S07]  /*204c0*/  IMAD.MOV.U32 R220, RZ, RZ, R154 ;  /* 0x000000ffffdc7224 */ /* 0x000fce00078e009a */
[----:B------:R-:W-:Y:S05]  /*204d0*/  WARPSYNC.COLLECTIVE R104, `(.L_x_18394) ;  /* 0x0000000068087348 */ /* 0x000fea0003c00000 */
[----:B------:R0:W1:Y:S02]  /*204e0*/  SHFL.BFLY P1, R104, R220, R107, R105 ;  /* 0x0c00006bdc687389 */ /* 0x0000640000020069 */
[----:B01----:R-:W-:Y:S01]  /*204f0*/  ENDCOLLECTIVE ;  /* 0x000000000000791b */ /* 0x003fe20003800000 */
.L_x_18394:
[----:B------:R-:W-:Y:S02]  /*20500*/  IMAD.MOV.U32 R107, RZ, RZ, 0x4 ;  /* 0x00000004ff6b7424 */ /* 0x000fe400078e00ff */
[----:B------:R-:W-:Y:S01]  /*20510*/  FADD.FTZ R154, R154, R104 ;  /* 0x000000689a9a7221 */ /* 0x000fe20000010000 */
[----:B------:R-:W-:-:S04]  /*20520*/  MOV R104, 0xffffffff ;  /* 0xffffffff00687802 */ /* 0x000fc80000000f00 */
[----:B------:R-:W-:-:S07]  /*20530*/  MOV R220, R154 ;  /* 0x0000009a00dc7202 */ /* 0x000fce0000000f00 */
[----:B------:R-:W-:Y:S05]  /*20540*/  WARPSYNC.COLLECTIVE R104, `(.L_x_18395) ;  /* 0x0000000068087348 */ /* 0x000fea0003c00000 */
[----:B------:R0:W1:Y:S02]  /*20550*/  SHFL.BFLY P1, R104, R220, R107, R105 ;  /* 0x0c00006bdc687389 */ /* 0x0000640000020069 */
[----:B01----:R-:W-:Y:S01]  /*20560*/  ENDCOLLECTIVE ;  /* 0x000000000000791b */ /* 0x003fe20003800000 */
.L_x_18395:
[----:B------:R-:W-:Y:S01]  /*20570*/  HFMA2.MMA R107, -RZ, RZ, 0, 4.76837158203125e-07 ;  /* 0x00000008ff6b7435 */ /* 0x000fe200000001ff */
[----:B------:R-:W-:Y:S01]  /*20580*/  FADD.FTZ R154, R154, R104 ;  /* 0x000000689a9a7221 */ /* 0x000fe20000010000 */
[----:B------:R-:W-:-:S03]  /*20590*/  IMAD.MOV.U32 R104, RZ, RZ, -0x1 ;  /* 0xffffffffff687424 */ /* 0x000fc600078e00ff */
[----:B------:R-:W-:-:S07]  /*205a0*/  IMAD.MOV.U32 R220, RZ, RZ, R154 ;  /* 0x000000ffffdc7224 */ /* 0x000fce00078e009a */
[----:B------:R-:W-:Y:S05]  /*205b0*/  WARPSYNC.COLLECTIVE R104, `(.L_x_18396) ;  /* 0x0000000068087348 */ /* 0x000fea0003c00000 */
[----:B------:R0:W1:Y:S02]  /*205c0*/  SHFL.BFLY P1, R104, R220, R107, R105 ;  /* 0x0c00006bdc687389 */ /* 0x0000640000020069 */
[----:B01----:R-:W-:Y:S01]  /*205d0*/  ENDCOLLECTIVE ;  /* 0x000000000000791b */ /* 0x003fe20003800000 */
.L_x_18396:
[----:B------:R-:W-:Y:S02]  /*205e0*/  IMAD.MOV.U32 R107, RZ, RZ, 0x10 ;  /* 0x00000010ff6b7424 */ /* 0x000fe400078e00ff */
[----:B------:R-:W-:Y:S01]  /*205f0*/  FADD.FTZ R154, R154, R104 ;  /* 0x000000689a9a7221 */ /* 0x000fe20000010000 */
[----:B------:R-:W-:-:S04]  /*20600*/  MOV R104, 0xffffffff ;  /* 0xffffffff00687802 */ /* 0x000fc80000000f00 */
[----:B------:R-:W-:-:S07]  /*20610*/  MOV R220, R154 ;  /* 0x0000009a00dc7202 */ /* 0x000fce0000000f00 */
[----:B------:R-:W-:Y:S05]  /*20620*/  WARPSYNC.COLLECTIVE R104, `(.L_x_18397) ;  /* 0x0000000068087348 */ /* 0x000fea0003c00000 */
[----:B------:R0:W1:Y:S02]  /*20630*/  SHFL.BFLY P1, R104, R220, R107, R105 ;  /* 0x0c00006bdc687389 */ /* 0x0000640000020069 */
[----:B01----:R-:W-:Y:S01]  /*20640*/  ENDCOLLECTIVE ;  /* 0x000000000000791b */ /* 0x003fe20003800000 */
.L_x_18397:
[----:B------:R-:W-:Y:S05]  /*20650*/  BRA `(.L_x_18398) ;  /* 0xffffffd800dc7947 */ /* 0x000fea000383ffff */
.L_x_18399:
        /* <DEDUP_REMOVED lines=10> */
.L_x_72321:


//--------------------- .text._ZN10layer_norm13ln_fwd_kernelINS_13Kernel_traitsIf13__nv_bfloat16S2_S2_fjLj2560ELj1ELj4ELj1ELj16ENS_18Kernel_traits_baseILj2560EfS2_S2_S2_fjLj128EEEEELb1ELb0ELb1ELb0EEEvNS_9FwdParamsE --------------------------
	.section	.text._ZN10layer_norm13ln_fwd_kernelINS_13Kernel_traitsIf13__nv_bfloat16S2_S2_fjLj2560ELj1ELj4ELj1ELj16ENS_18Kernel_traits_baseILj2560EfS2_S2_S2_fjLj128EEEEELb1ELb0ELb1ELb0EEEvNS_9FwdParamsE,"ax",@progbits
	.align	128
        .global         _ZN10layer_norm13ln_fwd_kernelINS_13Kernel_traitsIf13__nv_bfloat16S2_S2_fjLj2560ELj1ELj4ELj1ELj16ENS_18Kernel_traits_baseILj2560EfS2_S2_S2_fjLj128EEEEELb1ELb0ELb1ELb0EEEvNS_9FwdParamsE
        .type           _ZN10layer_norm13ln_fwd_kernelINS_13Kernel_traitsIf13__nv_bfloat16S2_S2_fjLj2560ELj1ELj4ELj1ELj16ENS_18Kernel_traits_baseILj2560EfS2_S2_S2_fjLj128EEEEELb1ELb0ELb1ELb0EEEvNS_9FwdParamsE,@function
        .size           _ZN10layer_norm13ln_fwd_kernelINS_13Kernel_traitsIf13__nv_bfloat16S2_S2_fjLj2560ELj1ELj4ELj1ELj16ENS_18Kernel_traits_baseILj2560EfS2_S2_S2_fjLj128EEEEELb1ELb0ELb1ELb0EEEvNS_9FwdParamsE,(.L_x_72322 - _ZN10layer_norm13ln_fwd_kernelINS_13Kernel_traitsIf13__nv_bfloat16S2_S2_fjLj2560ELj1ELj4ELj1ELj16ENS_18Kernel_traits_baseILj2560EfS2_S2_S2_fjLj128EEEEELb1ELb0ELb1ELb0EEEvNS_9FwdParamsE)
        .other          _ZN10layer_norm13ln_fwd_kernelINS_13Kernel_traitsIf13__nv_bfloat16S2_S2_fjLj2560ELj1ELj4ELj1ELj16ENS_18Kernel_traits_baseILj2560EfS2_S2_S2_fjLj128EEEEELb1ELb0ELb1ELb0EEEvNS_9FwdParamsE,@"STO_CUDA_ENTRY STV_DEFAULT"
_ZN10layer_norm13ln_fwd_kernelINS_13Kernel_traitsIf13__nv_bfloat16S2_S2_fjLj2560ELj1ELj4ELj1ELj16ENS_18Kernel_traits_baseILj2560EfS2_S2_S2_fjLj128EEEEELb1ELb0ELb1ELb0EEEvNS_9FwdParamsE:
.text._ZN10layer_norm13ln_fwd_kernelINS_13Kernel_traitsIf13__nv_bfloat16S2_S2_fjLj2560ELj1ELj4ELj1ELj16ENS_18Kernel_traits_baseILj2560EfS2_S2_S2_fjLj128EEEEELb1ELb0ELb1ELb0EEEvNS_9FwdParamsE:
        /* <DEDUP_REMOVED lines=110> */
.L_x_18401:
[----:B------:R-:W-:Y:S05]  /*06e0*/  BSYNC B0 ;  /* 0x0000000000007941 */ /* 0x000fea0003800000 */
.L_x_18400:
        /* <DEDUP_REMOVED lines=17> */
[----:B------:R-:W-:-:S03]  /*0800*/  VIADD R8, R8, 0x20 ;  /* 0x0000002008087836 */ /* 0x000fc60000000000 */
[----:B---3--:R1:W-:Y:S04]  /*0810*/  STL.64 [R1+0x10], R12 ;  /* 0x0000100c01007387 */ /* 0x0083e80000100a00 */
[----:B------:R1:W-:Y:S04]  /*0820*/  STL.64 [R1+0x18], R14 ;  /* 0x0000180e01007387 */ /* 0x0003e80000100a00 */
[----:B--2---:R1:W-:Y:S04]  /*0830*/  STL.64 [R1+0x28], R24 ;  /* 0x0000281801007387 */ /* 0x0043e80000100a00 */
[----:B------:R1:W-:Y:S02]  /*0840*/  STL.64 [R1+0x30], R26 ;  /* 0x0000301a01007387 */ /* 0x0003e40000100a00 */
.L_x_18403:
[----:B------:R-:W-:Y:S05]  /*0850*/  BSYNC B0 ;  /* 0x0000000000007941 */ /* 0x000fea0003800000 */
.L_x_18402:
        /* <DEDUP_REMOVED lines=12> */
[C---:B------:R-:W-:Y:S02]  /*0920*/  @P1 LEA.HI.X R13, R8.reuse, UR9, RZ, 0x5, P2 ;  /* 0x00000009080d1c11 */ /* 0x040fe400090f2cff */
[----:B------:R-:W2:Y:S04]  /*0930*/  LDG.E.128 R24, desc[UR6][R14.64] ;  /* 0x000000060e187981 */ /* 0x000ea8000c1e1d00 */
[----:B------:R3:W5:Y:S04]  /*0940*/  @P1 LDG.E.128 R176, desc[UR6][R12.64] ;  /* 0x000000060cb01981 */ /* 0x000768000c1e1d00 */
[----:B------:R3:W5:Y:S04]  /*0950*/  @P1 LDG.E.128 R180, desc[UR6][R12.64+0x10] ;  /* 0x000010060cb41981 */ /* 0x000768000c1e1d00 */
[----:B------:R3:W5:Y:S01]  /*0960*/  LDG.E.128 R248, desc[UR6][R14.64+0x10] ;  /* 0x000010060ef87981 */ /* 0x000762000c1e1d00 */
[----:B------:R-:W-:-:S03]  /*0970*/  IADD3 R8, R8, 0x20, RZ ;  /* 0x0000002008087810 */ /* 0x000fc60007ffe0ff */
[----:B--2---:R3:W-:Y:S04]  /*0980*/  STL.64 [R1], R24 ;  /* 0x0000001801007387 */ /* 0x0047e80000100a00 */
[----:B------:R3:W-:Y:S02]  /*0990*/  STL.64 [R1+0x8], R26 ;  /* 0x0000081a01007387 */ /* 0x0007e40000100a00 */
.L_x_18405:
[----:B------:R-:W-:Y:S05]  /*09a0*/  BSYNC B0 ;  /* 0x0000000000007941 */ /* 0x000fea0003800000 */
.L_x_18404:
[----:B------:R-:W-:Y:S04]  /*09b0*/  BSSY B0, `(.L_x_18406) ;  /* 0x0000012000007945 */ /* 0x000fe80003800000 */
[----:B------:R-:W-:Y:S05]  /*09c0*/  @!P4 BRA `(.L_x_18407) ;  /* 0x000000000040c947 */ /* 0x000fea0003800000 */
[----:B01-3--:R-:W0:Y:S01]  /*09d0*/  LDC.64 R14, c[0x0][0x260] ;  /* 0x00009800ff0e7b82 */ /* 0x00be220000000a00 */
        /* <DEDUP_REMOVED lines=15> */
.L_x_18407:
[----:B------:R-:W-:Y:S05]  /*0ad0*/  BSYNC B0 ;  /* 0x0000000000007941 */ /* 0x000fea0003800000 */
.L_x_18406:
        /* <DEDUP_REMOVED lines=18> */
.L_x_18409:
[----:B------:R-:W-:Y:S05]  /*0c00*/  BSYNC B0 ;  /* 0x0000000000007941 */ /* 0x000fea0003800000 */
.L_x_18408:
        /* <DEDUP_REMOVED lines=27> */
.L_x_18411:
[----:B------:R-:W-:Y:S05]  /*0dc0*/  BSYNC B0 ;  /* 0x0000000000007941 */ /* 0x000fea0003800000 */
.L_x_18410:
[----:B------:R-:W-:Y:S01]  /*0dd0*/  ISETP.GE.U32.AND P1, PT, R5, 0xe0, PT ;  /* 0x000000e00500780c */ /* 0x000fe20003f26070 */
[----:B0-----:R-:W-:Y:S01]  /*0de0*/  IMAD.WIDE.U32 R12, R20, -0x326172a9, RZ ;  /* 0xcd9e8d57140c7825 */ /* 0x001fe200078e00ff */
        /* <DEDUP_REMOVED lines=24> */
.L_x_18413:
[----:B------:R-:W-:Y:S05]  /*0f70*/  BSYNC B0 ;  /* 0x0000000000007941 */ /* 0x000fea0003800000 */
.L_x_18412:
        /* <DEDUP_REMOVED lines=21> */
.L_x_18415:
[----:B------:R-:W-:Y:S05]  /*10d0*/  BSYNC B0 ;  /* 0x0000000000007941 */ /* 0x000fea0003800000 */
.L_x_18414:
        /* <DEDUP_REMOVED lines=22> */
.L_x_18417:
[----:B------:R-:W-:Y:S05]  /*1240*/  BSYNC B0 ;  /* 0x0000000000007941 */ /* 0x000fea0003800000 */
.L_x_18416:
        /* <DEDUP_REMOVED lines=20> */
[----:B--2---:R3:W-:Y:S04]  /*1390*/  STL.64 [R1+0x38], R24 ;  /* 0x0000381801007387 */ /* 0x0047e80000100a00 */
[----:B------:R3:W-:Y:S04]  /*13a0*/  STL.64 [R1+0x40], R26 ;  /* 0x0000401a01007387 */ /* 0x0007e80000100a00 */
[----:B----4-:R3:W-:Y:S04]  /*13b0*/  STL.64 [R1+0x48], R28 ;  /* 0x0000481c01007387 */ /* 0x0107e80000100a00 */
[----:B------:R3:W-:Y:S02]  /*13c0*/  STL.64 [R1+0x50], R30 ;  /* 0x0000501e01007387 */ /* 0x0007e40000100a00 */
.L_x_18419:
[----:B------:R-:W-:Y:S05]  /*13d0*/  BSYNC B0 ;  /* 0x0000000000007941 */ /* 0x000fea0003800000 */
.L_x_18418:
[----:B------:R-:W-:Y:S01]  /*13e0*/  ULDC UR8, c[0x0][0x214] ;  /* 0x0000850000087ab9 */ /* 0x000fe20000000800 */
[----:B------:R-:W-:Y:S02]  /*13f0*/  LOP3.LUT R14, R11, UR29, R14, 0x96, !PT ;  /* 0x0000001d0b0e7c12 */ /* 0x000fe4000f8e960e */
[----:B------:R-:W-:-:S13]  /*1400*/  ISETP.GE.AND P1, PT, R7, UR8, PT ;  /* 0x0000000807007c0c */ /* 0x000fda000bf26270 */
[----:B------:R-:W-:Y:S05]  /*1410*/  @P1 EXIT ;  /* 0x000000000000194d */ /* 0x000fea0003800000 */
[----:B------:R-:W-:Y:S01]  /*1420*/  IMAD R9, R18, -0x2daee0ad, RZ ;  /* 0xd2511f5312097824 */ /* 0x000fe200078e02ff */
[----:B------:R-:W-:Y:S01]  /*1430*/  BSSY B0, `(.L_x_18420) ;  /* 0x0002369000007945 */ /* 0x000fe20003800000 */
[----:B0123--:R-:W-:Y:S01]  /*1440*/  IMAD.HI.U32 R12, R19, -0x2daee0ad, RZ ;  /* 0xd2511f53130c7827 */ /* 0x00ffe200078e00ff */
[----:B------:R-:W-:Y:S01]  /*1450*/  ULDC.U8 UR8, c[0x0][0x2a0] ;  /* 0x0000a80000087ab9 */ /* 0x000fe20000000000 */
[----:B------:R-:W-:Y:S01]  /*1460*/  LOP3.LUT R10, R10, 0x3, RZ, 0xc0, !PT ;  /* 0x000000030a0a7812 */ /* 0x000fe200078ec0ff */
[----:B------:R-:W-:Y:S01]  /*1470*/  UISETP.NE.AND UP0, UPT, UR8, URZ, UPT ;  /* 0x0000003f0800728c */ /* 0x000fe2000bf05270 */
[----:B------:R-:W-:Y:S01]  /*1480*/  IMAD R8, R21, -0x326172a9, RZ ;  /* 0xcd9e8d5715087824 */ /* 0x000fe200078e02ff */
[----:B------:R-:W-:Y:S01]  /*1490*/  LOP3.LUT R9, R12, UR31, R9, 0x96, !PT ;  /* 0x0000001f0c097c12 */ /* 0x000fe2000f8e9609 */
[C---:B------:R-:W-:Y:S01]  /*14a0*/  IMAD.HI.U32 R11, R14.reuse, -0x326172a9, RZ ;  /* 0xcd9e8d570e0b7827 */ /* 0x040fe200078e00ff */
[----:B------:R-:W-:Y:S01]  /*14b0*/  ULDC UR10, c[0x0][0x294] ;  /* 0x0000a500000a7ab9 */ /* 0x000fe20000000800 */
[----:B------:R-:W-:Y:S01]  /*14c0*/  ULDC UR11, c[0x0][0x2d8] ;  /* 0x0000b600000b7ab9 */ /* 0x000fe20000000800 */
[----:B------:R-:W-:Y:S01]  /*14d0*/  ULDC.64 UR12, c[0x0][0x298] ;  /* 0x0000a600000c7ab9 */ /* 0x000fe20000000a00 */
[----:B------:R-:W-:Y:S01]  /*14e0*/  IMAD R12, R14, -0x326172a9, RZ ;  /* 0xcd9e8d570e0c7824 */ /* 0x000fe200078e02ff */
[----:B------:R-:W-:Y:S01]  /*14f0*/  LOP3.LUT R8, R11, UR30, R8, 0x96, !PT ;  /* 0x0000001e0b087c12 */ /* 0x000fe2000f8e9608 */
[----:B------:R-:W-:Y:S01]  /*1500*/  IMAD R14, R19, -0x2daee0ad, RZ ;  /* 0xd2511f53130e7824 */ /* 0x000fe200078e02ff */
[----:B------:R-:W-:Y:S01]  /*1510*/  ULDC.64 UR8, c[0x0][0x230] ;  /* 0x00008c0000087ab9 */ /* 0x000fe20000000a00 */
[----:B------:R-:W-:-:S07]  /*1520*/  IMAD.MOV.U32 R11, RZ, RZ, RZ ;  /* 0x000000ffff0b7224 */ /* 0x000fce00078e00ff */
.L_x_19280:
[----:B------:R-:W0:Y:S08]  /*1530*/  LDC.64 R92, c[0x0][0x280] ;  /* 0x0000a000ff5c7b82 */ /* 0x000e300000000a00 */
[----:B------:R-:W1:Y:S01]  /*1540*/  LDC R94, c[0x0][0x218] ;  /* 0x00008600ff5e7b82 */ /* 0x000e620000000800 */
[----:B0-----:R-:W-:-:S05]  /*1550*/  IMAD.WIDE R92, R7, 0x4, R92 ;  /* 0x00000004075c7825 */ /* 0x001fca00078e025c */
[----:B------:R0:W2:Y:S02]  /*1560*/  LDG.E R143, desc[UR6][R92.64] ;  /* 0x000000065c8f7981 */ /* 0x0000a4000c1e1900 */
[----:B0-----:R-:W0:Y:S01]  /*1570*/  LDC.64 R92, c[0x0][0x288] ;  /* 0x0000a200ff5c7b82 */ /* 0x001e220000000a00 */
[----:B------:R-:W3:Y:S01]  /*1580*/  S2R R95, SR_TID.X ;  /* 0x00000000005f7919 */ /* 0x000ee20000002100 */
[----:B0-----:R-:W-:-:S05]  /*1590*/  IMAD.WIDE R92, R7, 0x4, R92 ;  /* 0x00000004075c7825 */ /* 0x001fca00078e025c */
[----:B-----5:R1:W5:Y:S01]  /*15a0*/  LDG.E R252, desc[UR6][R92.64] ;  /* 0x000000065cfc7981 */ /* 0x020362000c1e1900 */
[----:B------:R-:W-:Y:S01]  /*15b0*/  IMAD.MOV.U32 R142, RZ, RZ, RZ ;  /* 0x000000ffff8e7224 */ /* 0x000fe200078e00ff */
[----:B------:R-:W-:Y:S01]  /*15c0*/  BSSY B1, `(.L_x_18421) ;  /* 0x0000349000017945 */ /* 0x000fe20003800000 */
[----:B-1----:R-:W-:-:S05]  /*15d0*/  IMAD R93, R7, R94, RZ ;  /* 0x0000005e075d7224 */ /* 0x002fca00078e02ff */
[----:B------:R-:W-:-:S04]  /*15e0*/  SHF.R.S32.HI R92, RZ, 0x1f, R93 ;  /* 0x0000001fff5c7819 */ /* 0x000fc8000001145d */
[----:B------:R-:W-:-:S04]  /*15f0*/  LEA.HI R93, R92, R93, RZ, 0x3 ;  /* 0x0000005d5c5d7211 */ /* 0x000fc800078f18ff */
[----:B------:R-:W-:Y:S02]  /*1600*/  LEA.HI.SX32 R144, R93, R4, 0x1d ;  /* 0x000000045d907211 */ /* 0x000fe400078feaff */
[----:B--2---:R-:W-:-:S13]  /*1610*/  ISETP.GE.AND P1, PT, R143, 0x1, PT ;  /* 0x000000018f00780c */ /* 0x004fda0003f26270 */
[----:B------:R-:W-:Y:S02]  /*1620*/  @P1 IADD3 R92, R143, -0x1, RZ ;  /* 0xffffffff8f5c1810 */ /* 0x000fe40007ffe0ff */
[----:B---3--:R-:W-:-:S03]  /*1630*/  @P1 LOP3.LUT R4, R95, 0x1f, RZ, 0xc0, !PT ;  /* 0x0000001f5f041812 */ /* 0x008fc600078ec0ff */
[----:B------:R-:W-:-:S05]  /*1640*/  @P1 IMAD R92, R92, R94, RZ ;  /* 0x0000005e5c5c1224 */ /* 0x000fca00078e02ff */
[----:B------:R-:W-:-:S04]  /*1650*/  @P1 SHF.R.S32.HI R94, RZ, 0x1f, R92 ;  /* 0x0000001fff5e1819 */ /* 0x000fc8000001145c */
[----:B------:R-:W-:-:S04]  /*1660*/  @P1 LEA.HI R92, R94, R92, RZ, 0x3 ;  /* 0x0000005c5e5c1211 */ /* 0x000fc800078f18ff */
[----:B------:R-:W-:Y:S02]  /*1670*/  @P1 LEA.HI.SX32 R142, R92, R4, 0x1d ;  /* 0x000000045c8e1211 */ /* 0x000fe400078feaff */
[----:B------:R-:W-:-:S05]  /*1680*/  SHF.R.S32.HI R92, RZ, 0x1f, R7 ;  /* 0x0000001fff5c7819 */ /* 0x000fca0000011407 */
[----:B------:R0:W-:Y:S01]  /*1690*/  STL [R1+0x20], R92 ;  /* 0x0000205c01007387 */ /* 0x0001e20000100800 */
[----:B------:R-:W-:Y:S05]  /*16a0*/  @!P0 BRA `(.L_x_18422) ;  /* 0x0000003000e88947 */ /* 0x000fea0003800000 */
[----:B0-----:R-:W0:Y:S01]  /*16b0*/  @P1 LDC.64 R92, c[0x0][0x220] ;  /* 0x00008800ff5c1b82 */ /* 0x001e220000000a00 */
        /* <DEDUP_REMOVED lines=16> */
.L_x_18424:
        /* <DEDUP_REMOVED lines=12> */
.L_x_18427:
[----:B------:R-:W-:-:S07]  /*1880*/  IMAD.MOV.U32 R16, RZ, RZ, R12 ;  /* 0x000000ffff107224 */ /* 0x000fce00078e000c */
.L_x_18428:
[----:B------:R-:W-:Y:S05]  /*1890*/  BSYNC B3 ;  /* 0x0000000000037941 */ /* 0x000fea0003800000 */
.L_x_18426:
        /* <DEDUP_REMOVED lines=16> */
.L_x_18432:
[----:B------:R-:W-:Y:S05]  /*19a0*/  BSYNC B4 ;  /* 0x0000000000047941 */ /* 0x000fea0003800000 */
.L_x_18431:
        /* <DEDUP_REMOVED lines=42> */
.L_x_18430:
[----:B------:R-:W-:Y:S05]  /*1c50*/  BSYNC B3 ;  /* 0x0000000000037941 */ /* 0x000fea0003800000 */
.L_x_18429:
[----:B------:R-:W-:Y:S01]  /*1c60*/  I2FP.F32.U32 R10, R16 ;  /* 0x00000010000a7245 */ /* 0x000fe20000201000 */
[----:B------:R-:W-:-:S04]  /*1c70*/  IMAD.MOV.U32 R13, RZ, RZ, 0x2f800000 ;  /* 0x2f800000ff0d7424 */ /* 0x000fc800078e00ff */
[----:B------:R-:W-:-:S05]  /*1c80*/  FFMA.FTZ R10, R10, R13, 1.1641532182693481445e-10 ;  /* 0x2f0000000a0a7423 */ /* 0x000fca000001000d */
[----:B------:R-:W-:Y:S01]  /*1c90*/  FSETP.GTU.FTZ.AND P4, PT, R10, UR10, PT ;  /* 0x0000000a0a007c0b */ /* 0x000fe2000bf9c000 */
[----:B-----5:R-:W-:-:S04]  /*1ca0*/  IMAD.U32 R10, R84, 0x10000, RZ ;  /* 0x00010000540a7824 */ /* 0x020fc800078e00ff */
[----:B------:R-:W-:-:S04]  /*1cb0*/  FMUL.FTZ R10, R10, UR13 ;  /* 0x0000000d0a0a7c20 */ /* 0x000fc80008410000 */
[----:B------:R-:W-:-:S05]  /*1cc0*/  FMUL.FTZ R10, R10, UR12 ;  /* 0x0000000c0a0a7c20 */ /* 0x000fca0008410000 */
[----:B------:R-:W-:Y:S02]  /*1cd0*/  FSEL R13, R10, RZ, !P4 ;  /* 0x000000ff0a0d7208 */ /* 0x000fe40006000000 */
[----:B------:R-:W-:-:S05]  /*1ce0*/  @P2 SHF.L.U32 R10, R88, 0x10, RZ ;  /* 0x00000010580a2819 */ /* 0x000fca00000006ff */
[----:B------:R-:W-:Y:S01]  /*1cf0*/  @P2 FADD.FTZ R13, R10, R13 ;  /* 0x0000000d0a0d2221 */ /* 0x000fe20000010000 */
[----:B------:R-:W-:-:S04]  /*1d00*/  SEL R10, RZ, 0x1, P4 ;  /* 0x00000001ff0a7807 */ /* 0x000fc80002000000 */
[----:B------:R-:W-:-:S07]  /*1d10*/  PRMT R15, R10, 0x7610, R15 ;  /* 0x000076100a0f7816 */ /* 0x000fce000000000f */
.L_x_18425:
[----:B------:R-:W-:Y:S05]  /*1d20*/  BSYNC B2 ;  /* 0x0000000000027941 */ /* 0x000fea0003800000 */
.L_x_18423:
        /* <DEDUP_REMOVED lines=9> */
.L_x_18434:
        /* <DEDUP_REMOVED lines=12> */
.L_x_18437:
[----:B------:R-:W-:-:S07]  /*1e80*/  MOV R10, R12 ;  /* 0x0000000c000a7202 */ /* 0x000fce0000000f00 */
.L_x_18438:
[----:B------:R-:W-:Y:S05]  /*1e90*/  BSYNC B3 ;  /* 0x0000000000037941 */ /* 0x000fea0003800000 */
.L_x_18436:
        /* <DEDUP_REMOVED lines=16> */
.L_x_18442:
[----:B------:R-:W-:Y:S05]  /*1fa0*/  BSYNC B4 ;  /* 0x0000000000047941 */ /* 0x000fea0003800000 */
.L_x_18441:
        /* <DEDUP_REMOVED lines=44> */
.L_x_18440:
[----:B------:R-:W-:Y:S05]  /*2270*/  BSYNC B3 ;  /* 0x0000000000037941 */ /* 0x000fea0003800000 */
.L_x_18439:
        /* <DEDUP_REMOVED lines=12> */
[----:B------:R-:W-:-:S04]  /*2340*/  SEL R10, RZ, 0x1, P4 ;  /* 0x00000001ff0a7807 */ /* 0x000fc80002000000 */
[----:B------:R-:W-:-:S07]  /*2350*/  PRMT R17, R10, 0x7610, R17 ;  /* 0x000076100a117816 */ /* 0x000fce0000000011 */
.L_x_18435:
[----:B------:R-:W-:Y:S05]  /*2360*/  BSYNC B2 ;  /* 0x0000000000027941 */ /* 0x000fea0003800000 */
.L_x_18433:
        /* <DEDUP_REMOVED lines=8> */
.L_x_18444:
        /* <DEDUP_REMOVED lines=12> */
.L_x_18447:
[----:B------:R-:W-:-:S07]  /*24b0*/  IMAD.MOV.U32 R10, RZ, RZ, R12 ;  /* 0x000000ffff0a7224 */ /* 0x000fce00078e000c */
.L_x_18448:
[----:B------:R-:W-:Y:S05]  /*24c0*/  BSYNC B3 ;  /* 0x0000000000037941 */ /* 0x000fea0003800000 */
.L_x_18446:
        /* <DEDUP_REMOVED lines=16> */
.L_x_18452:
[----:B------:R-:W-:Y:S05]  /*25d0*/  BSYNC B4 ;  /* 0x0000000000047941 */ /* 0x000fea0003800000 */
.L_x_18451:
        /* <DEDUP_REMOVED lines=44> */
.L_x_18450:
[----:B------:R-:W-:Y:S05]  /*28a0*/  BSYNC B3 ;  /* 0x0000000000037941 */ /* 0x000fea0003800000 */
.L_x_18449:
[----:B------:R-:W-:Y:S01]  /*28b0*/  HFMA2.MMA R18, -RZ, RZ, 0.1171875, 0 ;  /* 0x2f800000ff127435 */ /* 0x000fe200000001ff */
[----:B------:R-:W-:-:S09]  /*28c0*/  I2FP.F32.U32 R10, R10 ;  /* 0x0000000a000a7245 */ /* 0x000fd20000201000 */
[----:B------:R-:W-:-:S05]  /*28d0*/  FFMA.FTZ R10, R10, R18, 1.1641532182693481445e-10 ;  /* 0x2f0000000a0a7423 */ /* 0x000fca0000010012 */
[----:B------:R-:W-:Y:S01]  /*28e0*/  FSETP.GTU.FTZ.AND P4, PT, R10, UR10, PT ;  /* 0x0000000a0a007c0b */ /* 0x000fe2000bf9c000 */
[----:B-----5:R-:W-:-:S04]  /*28f0*/  IMAD.U32 R10, R85, 0x10000, RZ ;  /* 0x00010000550a7824 */ /* 0x020fc800078e00ff */
[----:B------:R-:W-:-:S04]  /*2900*/  FMUL.FTZ R10, R10, UR13 ;  /* 0x0000000d0a0a7c20 */ /* 0x000fc80008410000 */
[----:B------:R-:W-:-:S05]  /*2910*/  FMUL.FTZ R10, R10, UR12 ;  /* 0x0000000c0a0a7c20 */ /* 0x000fca0008410000 */
[----:B------:R-:W-:Y:S01]  /*2920*/  FSEL R18, R10, RZ, !P4 ;  /* 0x000000ff0a127208 */ /* 0x000fe20006000000 */
[----:B------:R-:W-:-:S04]  /*2930*/  @P2 IMAD.U32 R10, R89, 0x10000, RZ ;  /* 0x00010000590a2824 */ /* 0x000fc800078e00ff */
[----:B------:R-:W-:Y:S01]  /*2940*/  @P2 FADD.FTZ R18, R10, R18 ;  /* 0x000000120a122221 */ /* 0x000fe20000010000 */
[----:B------:R-:W-:-:S04]  /*2950*/  SEL R10, RZ, 0x1, P4 ;  /* 0x00000001ff0a7807 */ /* 0x000fc80002000000 */
[----:B------:R-:W-:-:S07]  /*2960*/  PRMT R19, R10, 0x7610, R19 ;  /* 0x000076100a137816 */ /* 0x000fce0000000013 */
.L_x_18445:
[----:B------:R-:W-:Y:S05]  /*2970*/  BSYNC B2 ;  /* 0x0000000000027941 */ /* 0x000fea0003800000 */
.L_x_18443:
        /* <DEDUP_REMOVED lines=9> */
.L_x_18454:
        /* <DEDUP_REMOVED lines=12> */
.L_x_18457:
[----:B------:R-:W-:-:S07]  /*2ad0*/  IMAD.MOV.U32 R10, RZ, RZ, R12 ;  /* 0x000000ffff0a7224 */ /* 0x000fce00078e000c */
.L_x_18458:
[----:B------:R-:W-:Y:S05]  /*2ae0*/  BSYNC B3 ;  /* 0x0000000000037941 */ /* 0x000fea0003800000 */
.L_x_18456:
        /* <DEDUP_REMOVED lines=16> */
.L_x_18462:
[----:B------:R-:W-:Y:S05]  /*2bf0*/  BSYNC B4 ;  /* 0x0000000000047941 */ /* 0x000fea0003800000 */
.L_x_18461:
        /* <DEDUP_REMOVED lines=44> */
.L_x_18460:
[----:B------:R-:W-:Y:S05]  /*2ec0*/  BSYNC B3 ;  /* 0x0000000000037941 */ /* 0x000fea0003800000 */
.L_x_18459:
        /* <DEDUP_REMOVED lines=12> */
[----:B------:R-:W-:-:S04]  /*2f90*/  SEL R10, RZ, 0x1, P4 ;  /* 0x00000001ff0a7807 */ /* 0x000fc80002000000 */
[----:B------:R-:W-:-:S07]  /*2fa0*/  PRMT R21, R10, 0x7610, R21 ;  /* 0x000076100a157816 */ /* 0x000fce0000000015 */
.L_x_18455:
[----:B------:R-:W-:Y:S05]  /*2fb0*/  BSYNC B2 ;  /* 0x0000000000027941 */ /* 0x000fea0003800000 */
.L_x_18453:
        /* <DEDUP_REMOVED lines=8> */
.L_x_18464:
        /* <DEDUP_REMOVED lines=12> */
.L_x_18467:
[----:B------:R-:W-:-:S07]  /*3100*/  MOV R10, R12 ;  /* 0x0000000c000a7202 */ /* 0x000fce0000000f00 */
.L_x_18468:
[----:B------:R-:W-:Y:S05]  /*3110*/  BSYNC B3 ;  /* 0x0000000000037941 */ /* 0x000fea0003800000 */
.L_x_18466:
        /* <DEDUP_REMOVED lines=16> */
.L_x_18472:
[----:B------:R-:W-:Y:S05]  /*3220*/  BSYNC B4 ;  /* 0x0000000000047941 */ /* 0x000fea0003800000 */
.L_x_18471:
        /* <DEDUP_REMOVED lines=44> */
.L_x_18470:
[----:B------:R-:W-:Y:S05]  /*34f0*/  BSYNC B3 ;  /* 0x0000000000037941 */ /* 0x000fea0003800000 */
.L_x_18469:
        /* <DEDUP_REMOVED lines=8> */
[----:B------:R-:W-:-:S04]  /*3580*/  @P2 IMAD.U32 R10, R90, 0x10000, RZ ;  /* 0x000100005a0a2824 */ /* 0x000fc800078e00ff */
[----:B------:R-:W-:Y:S01]  /*3590*/  @P2 FADD.FTZ R22, R10, R22 ;  /* 0x000000160a162221 */ /* 0x000fe20000010000 */
[----:B------:R-:W-:-:S04]  /*35a0*/  SEL R10, RZ, 0x1, P4 ;  /* 0x00000001ff0a7807 */ /* 0x000fc80002000000 */
[----:B------:R-:W-:-:S07]  /*35b0*/  PRMT R23, R10, 0x7610, R23 ;  /* 0x000076100a177816 */ /* 0x000fce0000000017 */
.L_x_18465:
[----:B------:R-:W-:Y:S05]  /*35c0*/  BSYNC B2 ;  /* 0x0000000000027941 */ /* 0x000fea0003800000 */
.L_x_18463:
        /* <DEDUP_REMOVED lines=9> */
.L_x_18474:
        /* <DEDUP_REMOVED lines=12> */
.L_x_18477:
[----:B------:R-:W-:-:S07]  /*3720*/  IMAD.MOV.U32 R10, RZ, RZ, R12 ;  /* 0x000000ffff0a7224 */ /* 0x000fce00078e000c */
.L_x_18478:
[----:B------:R-:W-:Y:S05]  /*3730*/  BSYNC B3 ;  /* 0x0000000000037941 */ /* 0x000fea0003800000 */
.L_x_18476:
        /* <DEDUP_REMOVED lines=16> */
.L_x_18482:
[----:B------:R-:W-:Y:S05]  /*3840*/  BSYNC B4 ;  /* 0x0000000000047941 */ /* 0x000fea0003800000 */
.L_x_18481:
        /* <DEDUP_REMOVED lines=44> */
.L_x_18480:
[----:B------:R-:W-:Y:S05]  /*3b10*/  BSYNC B3 ;  /* 0x0000000000037941 */ /* 0x000fea0003800000 */
.L_x_18479:
        /* <DEDUP_REMOVED lines=14> */
.L_x_18475:
[----:B------:R-:W-:Y:S05]  /*3c00*/  BSYNC B2 ;  /* 0x0000000000027941 */ /* 0x000fea0003800000 */
.L_x_18473:
        /* <DEDUP_REMOVED lines=8> */
.L_x_18484:
        /* <DEDUP_REMOVED lines=12> */
.L_x_18487:
[----:B------:R-:W-:-:S07]  /*3d50*/  IMAD.MOV.U32 R10, RZ, RZ, R12 ;  /* 0x000000ffff0a7224 */ /* 0x000fce00078e000c */
.L_x_18488:
[----:B------:R-:W-:Y:S05]  /*3d60*/  BSYNC B3 ;  /* 0x0000000000037941 */ /* 0x000fea0003800000 */
.L_x_18486:
        /* <DEDUP_REMOVED lines=16> */
.L_x_18492:
[----:B------:R-:W-:Y:S05]  /*3e70*/  BSYNC B4 ;  /* 0x0000000000047941 */ /* 0x000fea0003800000 */
.L_x_18491:
        /* <DEDUP_REMOVED lines=44> */
.L_x_18490:
[----:B------:R-:W-:Y:S05]  /*4140*/  BSYNC B3 ;  /* 0x0000000000037941 */ /* 0x000fea0003800000 */
.L_x_18489:
        /* <DEDUP_REMOVED lines=12> */
.L_x_18485:
[----:B------:R-:W-:Y:S05]  /*4210*/  BSYNC B2 ;  /* 0x0000000000027941 */ /* 0x000fea0003800000 */
.L_x_18483:
        /* <DEDUP_REMOVED lines=9> */
.L_x_18494:
        /* <DEDUP_REMOVED lines=12> */
.L_x_18497:
[----:B------:R-:W-:-:S07]  /*4370*/  MOV R94, R12 ;  /* 0x0000000c005e7202 */ /* 0x000fce0000000f00 */
.L_x_18498:
[----:B------:R-:W-:Y:S05]  /*4380*/  BSYNC B3 ;  /* 0x0000000000037941 */ /* 0x000fea0003800000 */
.L_x_18496:
        /* <DEDUP_REMOVED lines=16> */
.L_x_18502:
[----:B------:R-:W-:Y:S05]  /*4490*/  BSYNC B4 ;  /* 0x0000000000047941 */ /* 0x000fea0003800000 */
.L_x_18501:
        /* <DEDUP_REMOVED lines=44> */
.L_x_18500:
[----:B------:R-:W-:Y:S05]  /*4760*/  BSYNC B3 ;  /* 0x0000000000037941 */ /* 0x000fea0003800000 */
.L_x_18499:
        /* <DEDUP_REMOVED lines=13> */
.L_x_18495:
[----:B------:R-:W-:Y:S05]  /*4840*/  BSYNC B2 ;  /* 0x0000000000027941 */ /* 0x000fea0003800000 */
.L_x_18493:
        /* <DEDUP_REMOVED lines=11> */
[----:B------:R-:W-:Y:S02]  /*4900*/  LOP3.LUT R94, R19, 0xff, RZ, 0xc0, !PT ;  /* 0x000000ff135e7812 */ /* 0x000fe400078ec0ff */
[----:B------:R-:W-:Y:S02]  /*4910*/  LOP3.LUT R92, R92, 0xff0000, RZ, 0xc0, !PT ;  /* 0x00ff00005c5c7812 */ /* 0x000fe400078ec0ff */
[----:B------:R-:W-:Y:S01]  /*4920*/  LOP3.LUT R146, R17, 0xff, RZ, 0xc0, !PT ;  /* 0x000000ff11927812 */ /* 0x000fe200078ec0ff */
[----:B------:R-:W-:Y:S01]  /*4930*/  IMAD.WIDE.U32 R94, R94, 0x10000, RZ ;  /* 0x000100005e5e7825 */ /* 0x000fe200078e00ff */
[----:B------:R-:W-:Y:S02]  /*4940*/  PRMT R93, R92, 0x4210, R93 ;  /* 0x000042105c5d7816 */ /* 0x000fe4000000005d */
        /* <DEDUP_REMOVED lines=13> */
.L_x_18504:
[----:B------:R-:W-:Y:S05]  /*4a20*/  BSYNC B2 ;  /* 0x0000000000027941 */ /* 0x000fea0003800000 */
.L_x_18503:
[----:B------:R-:W-:Y:S01]  /*4a30*/  IADD3 R144, R144, 0x20, RZ ;  /* 0x0000002090907810 */ /* 0x000fe20007ffe0ff */
[----:B------:R-:W-:-:S07]  /*4a40*/  VIADD R142, R142, 0x20 ;  /* 0x000000208e8e7836 */ /* 0x000fce0000000000 */
.L_x_18422:
[----:B------:R-:W-:Y:S05]  /*4a50*/  BSYNC B1 ;  /* 0x0000000000017941 */ /* 0x000fea0003800000 */
.L_x_18421:
        /* <DEDUP_REMOVED lines=20> */
.L_x_18508:
        /* <DEDUP_REMOVED lines=12> */
.L_x_18511:
[----:B------:R-:W-:-:S07]  /*4c60*/  IMAD.MOV.U32 R32, RZ, RZ, R12 ;  /* 0x000000ffff207224 */ /* 0x000fce00078e000c */
.L_x_18512:
[----:B------:R-:W-:Y:S05]  /*4c70*/  BSYNC B3 ;  /* 0x0000000000037941 */ /* 0x000fea0003800000 */
.L_x_18510:
        /* <DEDUP_REMOVED lines=16> */
.L_x_18516:
[----:B------:R-:W-:Y:S05]  /*4d80*/  BSYNC B4 ;  /* 0x0000000000047941 */ /* 0x000fea0003800000 */
.L_x_18515:
        /* <DEDUP_REMOVED lines=43> */
.L_x_18514:
[----:B------:R-:W-:Y:S05]  /*5040*/  BSYNC B3 ;  /* 0x0000000000037941 */ /* 0x000fea0003800000 */
.L_x_18513:
        /* <DEDUP_REMOVED lines=12> */
.L_x_18509:
[----:B------:R-:W-:Y:S05]  /*5110*/  BSYNC B2 ;  /* 0x0000000000027941 */ /* 0x000fea0003800000 */
.L_x_18507:
        /* <DEDUP_REMOVED lines=9> */
.L_x_18518:
        /* <DEDUP_REMOVED lines=12> */
.L_x_18521:
[----:B------:R-:W-:-:S07]  /*5270*/  IMAD.MOV.U32 R10, RZ, RZ, R12 ;  /* 0x000000ffff0a7224 */ /* 0x000fce00078e000c */
.L_x_18522:
[----:B------:R-:W-:Y:S05]  /*5280*/  BSYNC B3 ;  /* 0x0000000000037941 */ /* 0x000fea0003800000 */
.L_x_18520:
        /* <DEDUP_REMOVED lines=16> */
.L_x_18526:
[----:B------:R-:W-:Y:S05]  /*5390*/  BSYNC B4 ;  /* 0x0000000000047941 */ /* 0x000fea0003800000 */
.L_x_18525:
        /* <DEDUP_REMOVED lines=44> */
.L_x_18524:
[----:B------:R-:W-:Y:S05]  /*5660*/  BSYNC B3 ;  /* 0x0000000000037941 */ /* 0x000fea0003800000 */
.L_x_18523:
        /* <DEDUP_REMOVED lines=14> */
.L_x_18519:
[----:B------:R-:W-:Y:S05]  /*5750*/  BSYNC B2 ;  /* 0x0000000000027941 */ /* 0x000fea0003800000 */
.L_x_18517:
        /* <DEDUP_REMOVED lines=8> */
.L_x_18528:
        /* <DEDUP_REMOVED lines=12> */
.L_x_18531:
[----:B------:R-:W-:-:S07]  /*58a0*/  IMAD.MOV.U32 R10, RZ, RZ, R12 ;  /* 0x000000ffff0a7224 */ /* 0x000fce00078e000c */
.L_x_18532:
[----:B------:R-:W-:Y:S05]  /*58b0*/  BSYNC B3 ;  /* 0x0000000000037941 */ /* 0x000fea0003800000 */
.L_x_18530:
        /* <DEDUP_REMOVED lines=16> */
.L_x_18536:
[----:B------:R-:W-:Y:S05]  /*59c0*/  BSYNC B4 ;  /* 0x0000000000047941 */ /* 0x000fea0003800000 */
.L_x_18535:
        /* <DEDUP_REMOVED lines=44> */
.L_x_18534:
[----:B------:R-:W-:Y:S05]  /*5c90*/  BSYNC B3 ;  /* 0x0000000000037941 */ /* 0x000fea0003800000 */
.L_x_18533:
        /* <DEDUP_REMOVED lines=12> */
.L_x_18529:
[----:B------:R-:W-:Y:S05]  /*5d60*/  BSYNC B2 ;  /* 0x0000000000027941 */ /* 0x000fea0003800000 */
.L_x_18527:
        /* <DEDUP_REMOVED lines=9> */
.L_x_18538:
        /* <DEDUP_REMOVED lines=12> */
.L_x_18541:
[----:B------:R-:W-:-:S07]  /*5ec0*/  MOV R10, R12 ;  /* 0x0000000c000a7202 */ /* 0x000fce0000000f00 */
.L_x_18542:
[----:B------:R-:W-:Y:S05]  /*5ed0*/  BSYNC B3 ;  /* 0x0000000000037941 */ /* 0x000fea0003800000 */
.L_x_18540:
        /* <DEDUP_REMOVED lines=16> */
.L_x_18546:
[----:B------:R-:W-:Y:S05]  /*5fe0*/  BSYNC B4 ;  /* 0x0000000000047941 */ /* 0x000fea0003800000 */
.L_x_18545:
        /* <DEDUP_REMOVED lines=44> */
.L_x_18544:
[----:B------:R-:W-:Y:S05]  /*62b0*/  BSYNC B3 ;  /* 0x0000000000037941 */ /* 0x000fea0003800000 */
.L_x_18543:
        /* <DEDUP_REMOVED lines=14> */
.L_x_18539:
[----:B------:R-:W-:Y:S05]  /*63a0*/  BSYNC B2 ;  /* 0x0000000000027941 */ /* 0x000fea0003800000 */
.L_x_18537:
        /* <DEDUP_REMOVED lines=8> */
.L_x_18548:
        /* <DEDUP_REMOVED lines=12> */
.L_x_18551:
[----:B------:R-:W-:-:S07]  /*64f0*/  IMAD.MOV.U32 R10, RZ, RZ, R12 ;  /* 0x000000ffff0a7224 */ /* 0x000fce00078e000c */
.L_x_18552:
[----:B------:R-:W-:Y:S05]  /*6500*/  BSYNC B3 ;  /* 0x0000000000037941 */ /* 0x000fea0003800000 */
.L_x_18550:
        /* <DEDUP_REMOVED lines=16> */
.L_x_18556:
[----:B------:R-:W-:Y:S05]  /*6610*/  BSYNC B4 ;  /* 0x0000000000047941 */ /* 0x000fea0003800000 */
.L_x_18555:
        /* <DEDUP_REMOVED lines=44> */
.L_x_18554:
[----:B------:R-:W-:Y:S05]  /*68e0*/  BSYNC B3 ;  /* 0x0000000000037941 */ /* 0x000fea0003800000 */
.L_x_18553:
        /* <DEDUP_REMOVED lines=12> */
.L_x_18549:
[----:B------:R-:W-:Y:S05]  /*69b0*/  BSYNC B2 ;  /* 0x0000000000027941 */ /* 0x000fea0003800000 */
.L_x_18547:
        /* <DEDUP_REMOVED lines=9> */
.L_x_18558:
        /* <DEDUP_REMOVED lines=12> */
.L_x_18561:
[----:B------:R-:W-:-:S07]  /*6b10*/  IMAD.MOV.U32 R10, RZ, RZ, R12 ;  /* 0x000000ffff0a7224 */ /* 0x000fce00078e000c */
.L_x_18562:
[----:B------:R-:W-:Y:S05]  /*6b20*/  BSYNC B3 ;  /* 0x0000000000037941 */ /* 0x000fea0003800000 */
.L_x_18560:
        /* <DEDUP_REMOVED lines=16> */
.L_x_18566:
[----:B------:R-:W-:Y:S05]  /*6c30*/  BSYNC B4 ;  /* 0x0000000000047941 */ /* 0x000fea0003800000 */
.L_x_18565:
        /* <DEDUP_REMOVED lines=8> */
[----:B01----:R-:W-:Y:S01]  /*6cc0*/  IMAD.WIDE.U32 R92, R12, -0x2daee0ad, RZ ;  /* 0xd2511f530c5c7825 */ /* 0x003fe200078e00ff */
        /* <DEDUP_REMOVED lines=35> */
.L_x_18564:
[----:B------:R-:W-:Y:S05]  /*6f00*/  BSYNC B3 ;  /* 0x0000000000037941 */ /* 0x000fea0003800000 */
.L_x_18563:
        /* <DEDUP_REMOVED lines=14> */
.L_x_18559:
[----:B------:R-:W-:Y:S05]  /*6ff0*/  BSYNC B2 ;  /* 0x0000000000027941 */ /* 0x000fea0003800000 */
.L_x_18557:
        /* <DEDUP_REMOVED lines=8> */
.L_x_18568:
        /* <DEDUP_REMOVED lines=12> */
.L_x_18571:
[----:B------:R-:W-:-:S07]  /*7140*/  MOV R10, R12 ;  /* 0x0000000c000a7202 */ /* 0x000fce0000000f00 */
.L_x_18572:
[----:B------:R-:W-:Y:S05]  /*7150*/  BSYNC B3 ;  /* 0x0000000000037941 */ /* 0x000fea0003800000 */
.L_x_18570:
        /* <DEDUP_REMOVED lines=16> */
.L_x_18576:
[----:B------:R-:W-:Y:S05]  /*7260*/  BSYNC B4 ;  /* 0x0000000000047941 */ /* 0x000fea0003800000 */
.L_x_18575:
        /* <DEDUP_REMOVED lines=44> */
.L_x_18574:
[----:B------:R-:W-:Y:S05]  /*7530*/  BSYNC B3 ;  /* 0x0000000000037941 */ /* 0x000fea0003800000 */
.L_x_18573:
        /* <DEDUP_REMOVED lines=12> */
.L_x_18569:
[----:B------:R-:W-:Y:S05]  /*7600*/  BSYNC B2 ;  /* 0x0000000000027941 */ /* 0x000fea0003800000 */
.L_x_18567:
        /* <DEDUP_REMOVED lines=9> */
.L_x_18578:
        /* <DEDUP_REMOVED lines=12> */
.L_x_18581:
[----:B------:R-:W-:-:S07]  /*7760*/  IMAD.MOV.U32 R29, RZ, RZ, R12 ;  /* 0x000000ffff1d7224 */ /* 0x000fce00078e000c */
.L_x_18582:
[----:B------:R-:W-:Y:S05]  /*7770*/  BSYNC B3 ;  /* 0x0000000000037941 */ /* 0x000fea0003800000 */
.L_x_18580:
        /* <DEDUP_REMOVED lines=16> */
.L_x_18586:
[----:B------:R-:W-:Y:S05]  /*7880*/  BSYNC B4 ;  /* 0x0000000000047941 */ /* 0x000fea0003800000 */
.L_x_18585:
        /* <DEDUP_REMOVED lines=44> */
.L_x_18584:
[----:B------:R-:W-:Y:S05]  /*7b50*/  BSYNC B3 ;  /* 0x0000000000037941 */ /* 0x000fea0003800000 */
.L_x_18583:
        /* <DEDUP_REMOVED lines=13> */
.L_x_18579:
[----:B------:R-:W-:Y:S05]  /*7c30*/  BSYNC B2 ;  /* 0x0000000000027941 */ /* 0x000fea0003800000 */
.L_x_18577:
        /* <DEDUP_REMOVED lines=12> */
[----:B------:R-:W-:Y:S02]  /*7d00*/  LOP3.LUT R94, R19, 0xff, RZ, 0xc0, !PT ;  /* 0x000000ff135e7812 */ /* 0x000fe400078ec0ff */
[----:B------:R-:W-:Y:S02]  /*7d10*/  PRMT R93, R92, 0x4210, R93 ;  /* 0x000042105c5d7816 */ /* 0x000fe4000000005d */
[----:B------:R-:W-:Y:S01]  /*7d20*/  PRMT R92, R25, 0x7104, RZ ;  /* 0x00007104195c7816 */ /* 0x000fe200000000ff */
[----:B------:R-:W-:Y:S01]  /*7d30*/  IMAD.WIDE.U32 R94, R94, 0x10000, RZ ;  /* 0x000100005e5e7825 */ /* 0x000fe200078e00ff */
[----:B------:R-:W-:-:S02]  /*7d40*/  LOP3.LUT R146, R17, 0xff, RZ, 0xc0, !PT ;  /* 0x000000ff11927812 */ /* 0x000fc400078ec0ff */
[----:B------:R-:W-:Y:S02]  /*7d50*/  LOP3.LUT R93, R93, 0xff00, R92, 0xf8, !PT ;  /* 0x0000ff005d5d7812 */ /* 0x000fe400078ef85c */
        /* <DEDUP_REMOVED lines=11> */
.L_x_18588:
[----:B------:R-:W-:Y:S05]  /*7e10*/  BSYNC B2 ;  /* 0x0000000000027941 */ /* 0x000fea0003800000 */
.L_x_18587:
[----:B------:R-:W-:Y:S02]  /*7e20*/  VIADD R144, R144, 0x20 ;  /* 0x0000002090907836 */ /* 0x000fe40000000000 */
[----:B------:R-:W-:-:S07]  /*7e30*/  VIADD R142, R142, 0x20 ;  /* 0x000000208e8e7836 */ /* 0x000fce0000000000 */
.L_x_18506:
[----:B------:R-:W-:Y:S05]  /*7e40*/  BSYNC B1 ;  /* 0x0000000000017941 */ /* 0x000fea0003800000 */
.L_x_18505:
        /* <DEDUP_REMOVED lines=20> */
.L_x_18592:
        /* <DEDUP_REMOVED lines=12> */
.L_x_18595:
[----:B------:R-:W-:-:S07]  /*8050*/  IMAD.MOV.U32 R40, RZ, RZ, R12 ;  /* 0x000000ffff287224 */ /* 0x000fce00078e000c */
.L_x_18596:
[----:B------:R-:W-:Y:S05]  /*8060*/  BSYNC B3 ;  /* 0x0000000000037941 */ /* 0x000fea0003800000 */
.L_x_18594:
        /* <DEDUP_REMOVED lines=16> */
.L_x_18600:
[----:B------:R-:W-:Y:S05]  /*8170*/  BSYNC B4 ;  /* 0x0000000000047941 */ /* 0x000fea0003800000 */
.L_x_18599:
        /* <DEDUP_REMOVED lines=42> */
[----:B------:R-:W-:-:S07]  /*8420*/  LOP3.LUT R8, R39, UR30, R8, 0x96, !PT ;  /* 0x0000001e27087c12 */ /* 0x000fce000f8e9608 */
.L_x_18598:
[----:B------:R-:W-:Y:S05]  /*8430*/  BSYNC B3 ;  /* 0x0000000000037941 */ /* 0x000fea0003800000 */
.L_x_18597:
        /* <DEDUP_REMOVED lines=12> */
.L_x_18593:
[----:B------:R-:W-:Y:S05]  /*8500*/  BSYNC B2 ;  /* 0x0000000000027941 */ /* 0x000fea0003800000 */
.L_x_18591:
        /* <DEDUP_REMOVED lines=9> */
.L_x_18602:
        /* <DEDUP_REMOVED lines=12> */
.L_x_18605:
[----:B------:R-:W-:-:S07]  /*8660*/  IMAD.MOV.U32 R10, RZ, RZ, R12 ;  /* 0x000000ffff0a7224 */ /* 0x000fce00078e000c */
.L_x_18606:
[----:B------:R-:W-:Y:S05]  /*8670*/  BSYNC B3 ;  /* 0x0000000000037941 */ /* 0x000fea0003800000 */
.L_x_18604:
        /* <DEDUP_REMOVED lines=16> */
.L_x_18610:
[----:B------:R-:W-:Y:S05]  /*8780*/  BSYNC B4 ;  /* 0x0000000000047941 */ /* 0x000fea0003800000 */
.L_x_18609:
        /* <DEDUP_REMOVED lines=44> */
.L_x_18608:
[----:B------:R-:W-:Y:S05]  /*8a50*/  BSYNC B3 ;  /* 0x0000000000037941 */ /* 0x000fea0003800000 */
.L_x_18607:
        /* <DEDUP_REMOVED lines=14> */
.L_x_18603:
[----:B------:R-:W-:Y:S05]  /*8b40*/  BSYNC B2 ;  /* 0x0000000000027941 */ /* 0x000fea0003800000 */
.L_x_18601:
        /* <DEDUP_REMOVED lines=8> */
.L_x_18612:
        /* <DEDUP_REMOVED lines=12> */
.L_x_18615:
[----:B------:R-:W-:-:S07]  /*8c90*/  MOV R10, R12 ;  /* 0x0000000c000a7202 */ /* 0x000fce0000000f00 */
.L_x_18616:
[----:B------:R-:W-:Y:S05]  /*8ca0*/  BSYNC B3 ;  /* 0x0000000000037941 */ /* 0x000fea0003800000 */
.L_x_18614:
        /* <DEDUP_REMOVED lines=16> */
.L_x_18620:
[----:B------:R-:W-:Y:S05]  /*8db0*/  BSYNC B4 ;  /* 0x0000000000047941 */ /* 0x000fea0003800000 */
.L_x_18619:
        /* <DEDUP_REMOVED lines=44> */
.L_x_18618:
[----:B------:R-:W-:Y:S05]  /*9080*/  BSYNC B3 ;  /* 0x0000000000037941 */ /* 0x000fea0003800000 */
.L_x_18617:
        /* <DEDUP_REMOVED lines=12> */
.L_x_18613:
[----:B------:R-:W-:Y:S05]  /*9150*/  BSYNC B2 ;  /* 0x0000000000027941 */ /* 0x000fea0003800000 */
.L_x_18611:
        /* <DEDUP_REMOVED lines=9> */
.L_x_18622:
        /* <DEDUP_REMOVED lines=12> */
.L_x_18625:
[----:B------:R-:W-:-:S07]  /*92b0*/  IMAD.MOV.U32 R10, RZ, RZ, R12 ;  /* 0x000000ffff0a7224 */ /* 0x000fce00078e000c */
.L_x_18626:
[----:B------:R-:W-:Y:S05]  /*92c0*/  BSYNC B3 ;  /* 0x0000000000037941 */ /* 0x000fea0003800000 */
.L_x_18624:
        /* <DEDUP_REMOVED lines=16> */
.L_x_18630:
[----:B------:R-:W-:Y:S05]  /*93d0*/  BSYNC B4 ;  /* 0x0000000000047941 */ /* 0x000fea0003800000 */
.L_x_18629:
        /* <DEDUP_REMOVED lines=44> */
.L_x_18628:
[----:B------:R-:W-:Y:S05]  /*96a0*/  BSYNC B3 ;  /* 0x0000000000037941 */ /* 0x000fea0003800000 */
.L_x_18627:
        /* <DEDUP_REMOVED lines=14> */
.L_x_18623:
[----:B------:R-:W-:Y:S05]  /*9790*/  BSYNC B2 ;  /* 0x0000000000027941 */ /* 0x000fea0003800000 */
.L_x_18621:
        /* <DEDUP_REMOVED lines=8> */
.L_x_18632:
        /* <DEDUP_REMOVED lines=12> */
.L_x_18635:
[----:B------:R-:W-:-:S07]  /*98e0*/  IMAD.MOV.U32 R10, RZ, RZ, R12 ;  /* 0x000000ffff0a7224 */ /* 0x000fce00078e000c */
.L_x_18636:
[----:B------:R-:W-:Y:S05]  /*98f0*/  BSYNC B3 ;  /* 0x0000000000037941 */ /* 0x000fea0003800000 */
.L_x_18634:
        /* <DEDUP_REMOVED lines=16> */
.L_x_18640:
[----:B------:R-:W-:Y:S05]  /*9a00*/  BSYNC B4 ;  /* 0x0000000000047941 */ /* 0x000fea0003800000 */
.L_x_18639:
        /* <DEDUP_REMOVED lines=44> */
.L_x_18638:
[----:B------:R-:W-:Y:S05]  /*9cd0*/  BSYNC B3 ;  /* 0x0000000000037941 */ /* 0x000fea0003800000 */
.L_x_18637:
        /* <DEDUP_REMOVED lines=12> */
.L_x_18633:
[----:B------:R-:W-:Y:S05]  /*9da0*/  BSYNC B2 ;  /* 0x0000000000027941 */ /* 0x000fea0003800000 */
.L_x_18631:
        /* <DEDUP_REMOVED lines=9> */
.L_x_18642:
        /* <DEDUP_REMOVED lines=12> */
.L_x_18645:
[----:B------:R-:W-:-:S07]  /*9f00*/  MOV R10, R12 ;  /* 0x0000000c000a7202 */ /* 0x000fce0000000f00 */
.L_x_18646:
[----:B------:R-:W-:Y:S05]  /*9f10*/  BSYNC B3 ;  /* 0x0000000000037941 */ /* 0x000fea0003800000 */
.L_x_18644:
        /* <DEDUP_REMOVED lines=16> */
.L_x_18650:
[----:B------:R-:W-:Y:S05]  /*a020*/  BSYNC B4 ;  /* 0x0000000000047941 */ /* 0x000fea0003800000 */
.L_x_18649:
        /* <DEDUP_REMOVED lines=44> */
.L_x_18648:
[----:B------:R-:W-:Y:S05]  /*a2f0*/  BSYNC B3 ;  /* 0x0000000000037941 */ /* 0x000fea0003800000 */
.L_x_18647:
        /* <DEDUP_REMOVED lines=14> */
.L_x_18643:
[----:B------:R-:W-:Y:S05]  /*a3e0*/  BSYNC B2 ;  /* 0x0000000000027941 */ /* 0x000fea0003800000 */
.L_x_18641:
        /* <DEDUP_REMOVED lines=8> */
.L_x_18652:
        /* <DEDUP_REMOVED lines=12> */
.L_x_18655:
[----:B------:R-:W-:-:S07]  /*a530*/  IMAD.MOV.U32 R10, RZ, RZ, R12 ;  /* 0x000000ffff0a7224 */ /* 0x000fce00078e000c */
.L_x_18656:
[----:B------:R-:W-:Y:S05]  /*a540*/  BSYNC B3 ;  /* 0x0000000000037941 */ /* 0x000fea0003800000 */
.L_x_18654:
        /* <DEDUP_REMOVED lines=16> */
.L_x_18660:
[----:B------:R-:W-:Y:S05]  /*a650*/  BSYNC B4 ;  /* 0x0000000000047941 */ /* 0x000fea0003800000 */
.L_x_18659:
        /* <DEDUP_REMOVED lines=44> */
.L_x_18658:
[----:B------:R-:W-:Y:S05]  /*a920*/  BSYNC B3 ;  /* 0x0000000000037941 */ /* 0x000fea0003800000 */
.L_x_18657:
        /* <DEDUP_REMOVED lines=12> */
.L_x_18653:
[----:B------:R-:W-:Y:S05]  /*a9f0*/  BSYNC B2 ;  /* 0x0000000000027941 */ /* 0x000fea0003800000 */
.L_x_18651:
        /* <DEDUP_REMOVED lines=9> */
.L_x_18662:
        /* <DEDUP_REMOVED lines=12> */
.L_x_18665:
[----:B------:R-:W-:-:S07]  /*ab50*/  IMAD.MOV.U32 R29, RZ, RZ, R12 ;  /* 0x000000ffff1d7224 */ /* 0x000fce00078e000c */
.L_x_18666:
[----:B------:R-:W-:Y:S05]  /*ab60*/  BSYNC B3 ;  /* 0x0000000000037941 */ /* 0x000fea0003800000 */
.L_x_18664:
        /* <DEDUP_REMOVED lines=16> */
.L_x_18670:
[----:B------:R-:W-:Y:S05]  /*ac70*/  BSYNC B4 ;  /* 0x0000000000047941 */ /* 0x000fea0003800000 */
.L_x_18669:
        /* <DEDUP_REMOVED lines=44> */
.L_x_18668:
[----:B------:R-:W-:Y:S05]  /*af40*/  BSYNC B3 ;  /* 0x0000000000037941 */ /* 0x000fea0003800000 */
.L_x_18667:
        /* <DEDUP_REMOVED lines=13> */
.L_x_18663:
[----:B------:R-:W-:Y:S05]  /*b020*/  BSYNC B2 ;  /* 0x0000000000027941 */ /* 0x000fea0003800000 */
.L_x_18661:
        /* <DEDUP_REMOVED lines=29> */
.L_x_18672:
[----:B------:R-:W-:Y:S05]  /*b200*/  BSYNC B2 ;  /* 0x0000000000027941 */ /* 0x000fea0003800000 */
.L_x_18671:
[----:B------:R-:W-:Y:S01]  /*b210*/  VIADD R144, R144, 0x20 ;  /* 0x0000002090907836 */ /* 0x000fe20000000000 */
[----:B------:R-:W-:-:S07]  /*b220*/  IADD3 R142, R142, 0x20, RZ ;  /* 0x000000208e8e7810 */ /* 0x000fce0007ffe0ff */
.L_x_18590:
[----:B------:R-:W-:Y:S05]  /*b230*/  BSYNC B1 ;  /* 0x0000000000017941 */ /* 0x000fea0003800000 */
.L_x_18589:
        /* <DEDUP_REMOVED lines=20> */
.L_x_18676:
        /* <DEDUP_REMOVED lines=12> */
.L_x_18679:
[----:B------:R-:W-:-:S07]  /*b440*/  MOV R48, R12 ;  /* 0x0000000c00307202 */ /* 0x000fce0000000f00 */
.L_x_18680:
[----:B------:R-:W-:Y:S05]  /*b450*/  BSYNC B3 ;  /* 0x0000000000037941 */ /* 0x000fea0003800000 */
.L_x_18678:
        /* <DEDUP_REMOVED lines=16> */
.L_x_18684:
[----:B------:R-:W-:Y:S05]  /*b560*/  BSYNC B4 ;  /* 0x0000000000047941 */ /* 0x000fea0003800000 */
.L_x_18683:
        /* <DEDUP_REMOVED lines=43> */
.L_x_18682:
[----:B------:R-:W-:Y:S05]  /*b820*/  BSYNC B3 ;  /* 0x0000000000037941 */ /* 0x000fea0003800000 */
.L_x_18681:
        /* <DEDUP_REMOVED lines=12> */
.L_x_18677:
[----:B------:R-:W-:Y:S05]  /*b8f0*/  BSYNC B2 ;  /* 0x0000000000027941 */ /* 0x000fea0003800000 */
.L_x_18675:
        /* <DEDUP_REMOVED lines=9> */
.L_x_18686:
        /* <DEDUP_REMOVED lines=12> */
.L_x_18689:
[----:B------:R-:W-:-:S07]  /*ba50*/  MOV R10, R12 ;  /* 0x0000000c000a7202 */ /* 0x000fce0000000f00 */
.L_x_18690:
[----:B------:R-:W-:Y:S05]  /*ba60*/  BSYNC B3 ;  /* 0x0000000000037941 */ /* 0x000fea0003800000 */
.L_x_18688:
        /* <DEDUP_REMOVED lines=16> */
.L_x_18694:
[----:B------:R-:W-:Y:S05]  /*bb70*/  BSYNC B4 ;  /* 0x0000000000047941 */ /* 0x000fea0003800000 */
.L_x_18693:
        /* <DEDUP_REMOVED lines=44> */
.L_x_18692:
[----:B------:R-:W-:Y:S05]  /*be40*/  BSYNC B3 ;  /* 0x0000000000037941 */ /* 0x000fea0003800000 */
.L_x_18691:
        /* <DEDUP_REMOVED lines=14> */
.L_x_18687:
[----:B------:R-:W-:Y:S05]  /*bf30*/  BSYNC B2 ;  /* 0x0000000000027941 */ /* 0x000fea0003800000 */
.L_x_18685:
        /* <DEDUP_REMOVED lines=8> */
.L_x_18696:
        /* <DEDUP_REMOVED lines=12> */
.L_x_18699:
[----:B------:R-:W-:-:S07]  /*c080*/  IMAD.MOV.U32 R10, RZ, RZ, R12 ;  /* 0x000000ffff0a7224 */ /* 0x000fce00078e000c */
.L_x_18700:
[----:B------:R-:W-:Y:S05]  /*c090*/  BSYNC B3 ;  /* 0x0000000000037941 */ /* 0x000fea0003800000 */
.L_x_18698:
        /* <DEDUP_REMOVED lines=16> */
.L_x_18704:
[----:B------:R-:W-:Y:S05]  /*c1a0*/  BSYNC B4 ;  /* 0x0000000000047941 */ /* 0x000fea0003800000 */
.L_x_18703:
        /* <DEDUP_REMOVED lines=44> */
.L_x_18702:
[----:B------:R-:W-:Y:S05]  /*c470*/  BSYNC B3 ;  /* 0x0000000000037941 */ /* 0x000fea0003800000 */
.L_x_18701:
        /* <DEDUP_REMOVED lines=12> */
.L_x_18697:
[----:B------:R-:W-:Y:S05]  /*c540*/  BSYNC B2 ;  /* 0x0000000000027941 */ /* 0x000fea0003800000 */
.L_x_18695:
        /* <DEDUP_REMOVED lines=9> */
.L_x_18706:
        /* <DEDUP_REMOVED lines=12> */
.L_x_18709:
[----:B------:R-:W-:-:S07]  /*c6a0*/  IMAD.MOV.U32 R10, RZ, RZ, R12 ;  /* 0x000000ffff0a7224 */ /* 0x000fce00078e000c */
.L_x_18710:
[----:B------:R-:W-:Y:S05]  /*c6b0*/  BSYNC B3 ;  /* 0x0000000000037941 */ /* 0x000fea0003800000 */
.L_x_18708:
        /* <DEDUP_REMOVED lines=16> */
.L_x_18714:
[----:B------:R-:W-:Y:S05]  /*c7c0*/  BSYNC B4 ;  /* 0x0000000000047941 */ /* 0x000fea0003800000 */
.L_x_18713:
        /* <DEDUP_REMOVED lines=44> */
.L_x_18712:
[----:B------:R-:W-:Y:S05]  /*ca90*/  BSYNC B3 ;  /* 0x0000000000037941 */ /* 0x000fea0003800000 */
.L_x_18711:
        /* <DEDUP_REMOVED lines=14> */
.L_x_18707:
[----:B------:R-:W-:Y:S05]  /*cb80*/  BSYNC B2 ;  /* 0x0000000000027941 */ /* 0x000fea0003800000 */
.L_x_18705:
        /* <DEDUP_REMOVED lines=8> */
.L_x_18716:
        /* <DEDUP_REMOVED lines=12> */
.L_x_18719:
[----:B------:R-:W-:-:S07]  /*ccd0*/  MOV R10, R12 ;  /* 0x0000000c000a7202 */ /* 0x000fce0000000f00 */
.L_x_18720:
[----:B------:R-:W-:Y:S05]  /*cce0*/  BSYNC B3 ;  /* 0x0000000000037941 */ /* 0x000fea0003800000 */
.L_x_18718:
        /* <DEDUP_REMOVED lines=16> */
.L_x_18724:
[----:B------:R-:W-:Y:S05]  /*cdf0*/  BSYNC B4 ;  /* 0x0000000000047941 */ /* 0x000fea0003800000 */
.L_x_18723:
        /* <DEDUP_REMOVED lines=44> */
.L_x_18722:
[----:B------:R-:W-:Y:S05]  /*d0c0*/  BSYNC B3 ;  /* 0x0000000000037941 */ /* 0x000fea0003800000 */
.L_x_18721:
        /* <DEDUP_REMOVED lines=12> */
.L_x_18717:
[----:B------:R-:W-:Y:S05]  /*d190*/  BSYNC B2 ;  /* 0x0000000000027941 */ /* 0x000fea0003800000 */
.L_x_18715:
        /* <DEDUP_REMOVED lines=9> */
.L_x_18726:
        /* <DEDUP_REMOVED lines=12> */
.L_x_18729:
[----:B------:R-:W-:-:S07]  /*d2f0*/  IMAD.MOV.U32 R10, RZ, RZ, R12 ;  /* 0x000000ffff0a7224 */ /* 0x000fce00078e000c */
.L_x_18730:
[----:B------:R-:W-:Y:S05]  /*d300*/  BSYNC B3 ;  /* 0x0000000000037941 */ /* 0x000fea0003800000 */
.L_x_18728:
        /* <DEDUP_REMOVED lines=16> */
.L_x_18734:
[----:B------:R-:W-:Y:S05]  /*d410*/  BSYNC B4 ;  /* 0x0000000000047941 */ /* 0x000fea0003800000 */
.L_x_18733:
        /* <DEDUP_REMOVED lines=44> */
.L_x_18732:
[----:B------:R-:W-:Y:S05]  /*d6e0*/  BSYNC B3 ;  /* 0x0000000000037941 */ /* 0x000fea0003800000 */
.L_x_18731:
        /* <DEDUP_REMOVED lines=14> */
.L_x_18727:
[----:B------:R-:W-:Y:S05]  /*d7d0*/  BSYNC B2 ;  /* 0x0000000000027941 */ /* 0x000fea0003800000 */
.L_x_18725:
        /* <DEDUP_REMOVED lines=8> */
.L_x_18736:
        /* <DEDUP_REMOVED lines=12> */
.L_x_18739:
[----:B------:R-:W-:-:S07]  /*d920*/  IMAD.MOV.U32 R10, RZ, RZ, R12 ;  /* 0x000000ffff0a7224 */ /* 0x000fce00078e000c */
.L_x_18740:
[----:B------:R-:W-:Y:S05]  /*d930*/  BSYNC B3 ;  /* 0x0000000000037941 */ /* 0x000fea0003800000 */
.L_x_18738:
        /* <DEDUP_REMOVED lines=16> */
.L_x_18744:
[----:B------:R-:W-:Y:S05]  /*da40*/  BSYNC B4 ;  /* 0x0000000000047941 */ /* 0x000fea0003800000 */
.L_x_18743:
        /* <DEDUP_REMOVED lines=44> */
.L_x_18742:
[----:B------:R-:W-:Y:S05]  /*dd10*/  BSYNC B3 ;  /* 0x0000000000037941 */ /* 0x000fea0003800000 */
.L_x_18741:
        /* <DEDUP_REMOVED lines=12> */
.L_x_18737:
[----:B------:R-:W-:Y:S05]  /*dde0*/  BSYNC B2 ;  /* 0x0000000000027941 */ /* 0x000fea0003800000 */
.L_x_18735:
        /* <DEDUP_REMOVED lines=9> */
.L_x_18746:
        /* <DEDUP_REMOVED lines=12> */
.L_x_18749:
[----:B------:R-:W-:-:S07]  /*df40*/  MOV R29, R12 ;  /* 0x0000000c001d7202 */ /* 0x000fce0000000f00 */
.L_x_18750:
[----:B------:R-:W-:Y:S05]  /*df50*/  BSYNC B3 ;  /* 0x0000000000037941 */ /* 0x000fea0003800000 */
.L_x_18748:
        /* <DEDUP_REMOVED lines=16> */
.L_x_18754:
[----:B------:R-:W-:Y:S05]  /*e060*/  BSYNC B4 ;  /* 0x0000000000047941 */ /* 0x000fea0003800000 */
.L_x_18753:
        /* <DEDUP_REMOVED lines=44> */
.L_x_18752:
[----:B------:R-:W-:Y:S05]  /*e330*/  BSYNC B3 ;  /* 0x0000000000037941 */ /* 0x000fea0003800000 */
.L_x_18751:
        /* <DEDUP_REMOVED lines=13> */
.L_x_18747:
[----:B------:R-:W-:Y:S05]  /*e410*/  BSYNC B2 ;  /* 0x0000000000027941 */ /* 0x000fea0003800000 */
.L_x_18745:
        /* <DEDUP_REMOVED lines=29> */
.L_x_18756:
[----:B------:R-:W-:Y:S05]  /*e5f0*/  BSYNC B2 ;  /* 0x0000000000027941 */ /* 0x000fea0003800000 */
.L_x_18755:
[----:B------:R-:W-:Y:S01]  /*e600*/  IADD3 R144, R144, 0x20, RZ ;  /* 0x0000002090907810 */ /* 0x000fe20007ffe0ff */
[----:B------:R-:W-:-:S07]  /*e610*/  VIADD R142, R142, 0x20 ;  /* 0x000000208e8e7836 */ /* 0x000fce0000000000 */
.L_x_18674:
[----:B------:R-:W-:Y:S05]  /*e620*/  BSYNC B1 ;  /* 0x0000000000017941 */ /* 0x000fea0003800000 */
.L_x_18673:
        /* <DEDUP_REMOVED lines=15> */
[----:B01----:R-:W-:Y:S01]  /*e720*/  MOV R94, R10 ;  /* 0x0000000a005e7202 */ /* 0x003fe20000000f00 */
[----:B------:R-:W-:Y:S06]  /*e730*/  @!P2 BRA `(.L_x_18761) ;  /* 0x000000040068a947 */ /* 0x000fec0003800000 */
[----:B------:R-:W-:Y:S02]  /*e740*/  IMAD.MOV.U32 R94, RZ, RZ, R10 ;  /* 0x000000ffff5e7224 */ /* 0x000fe400078e000a */
[----:B-----5:R-:W-:Y:S01]  /*e750*/  IMAD.U32 R54, R88, 0x10000, RZ ;  /* 0x0001000058367824 */ /* 0x020fe200078e00ff */
[----:B------:R-:W-:Y:S06]  /*e760*/  BRA `(.L_x_18761) ;  /* 0x00000004005c7947 */ /* 0x000fec0003800000 */
.L_x_18760:
        /* <DEDUP_REMOVED lines=12> */
.L_x_18763:
[----:B------:R-:W-:-:S07]  /*e830*/  IMAD.MOV.U32 R92, RZ, RZ, R12 ;  /* 0x000000ffff5c7224 */ /* 0x000fce00078e000c */
.L_x_18764:
[----:B------:R-:W-:Y:S05]  /*e840*/  BSYNC B3 ;  /* 0x0000000000037941 */ /* 0x000fea0003800000 */
.L_x_18762:
        /* <DEDUP_REMOVED lines=16> */
.L_x_18768:
[----:B------:R-:W-:Y:S05]  /*e950*/  BSYNC B4 ;  /* 0x0000000000047941 */ /* 0x000fea0003800000 */
.L_x_18767:
        /* <DEDUP_REMOVED lines=43> */
.L_x_18766:
[----:B------:R-:W-:Y:S05]  /*ec10*/  BSYNC B3 ;  /* 0x0000000000037941 */ /* 0x000fea0003800000 */
.L_x_18765:
        /* <DEDUP_REMOVED lines=12> */
.L_x_18761:
[----:B------:R-:W-:Y:S05]  /*ece0*/  BSYNC B2 ;  /* 0x0000000000027941 */ /* 0x000fea0003800000 */
.L_x_18759:
        /* <DEDUP_REMOVED lines=9> */
.L_x_18770:
        /* <DEDUP_REMOVED lines=12> */
.L_x_18773:
[----:B------:R-:W-:-:S07]  /*ee40*/  IMAD.MOV.U32 R10, RZ, RZ, R12 ;  /* 0x000000ffff0a7224 */ /* 0x000fce00078e000c */
.L_x_18774:
[----:B------:R-:W-:Y:S05]  /*ee50*/  BSYNC B3 ;  /* 0x0000000000037941 */ /* 0x000fea0003800000 */
.L_x_18772:
        /* <DEDUP_REMOVED lines=16> */
.L_x_18778:
[----:B------:R-:W-:Y:S05]  /*ef60*/  BSYNC B4 ;  /* 0x0000000000047941 */ /* 0x000fea0003800000 */
.L_x_18777:
        /* <DEDUP_REMOVED lines=44> */
.L_x_18776:
[----:B------:R-:W-:Y:S05]  /*f230*/  BSYNC B3 ;  /* 0x0000000000037941 */ /* 0x000fea0003800000 */
.L_x_18775:
        /* <DEDUP_REMOVED lines=14> */
.L_x_18771:
[----:B------:R-:W-:Y:S05]  /*f320*/  BSYNC B2 ;  /* 0x0000000000027941 */ /* 0x000fea0003800000 */
.L_x_18769:
        /* <DEDUP_REMOVED lines=8> */
.L_x_18780:
        /* <DEDUP_REMOVED lines=12> */
.L_x_18783:
[----:B------:R-:W-:-:S07]  /*f470*/  IMAD.MOV.U32 R10, RZ, RZ, R12 ;  /* 0x000000ffff0a7224 */ /* 0x000fce00078e000c */
.L_x_18784:
[----:B------:R-:W-:Y:S05]  /*f480*/  BSYNC B3 ;  /* 0x0000000000037941 */ /* 0x000fea0003800000 */
.L_x_18782:
        /* <DEDUP_REMOVED lines=16> */
.L_x_18788:
[----:B------:R-:W-:Y:S05]  /*f590*/  BSYNC B4 ;  /* 0x0000000000047941 */ /* 0x000fea0003800000 */
.L_x_18787:
        /* <DEDUP_REMOVED lines=44> */
.L_x_18786:
[----:B------:R-:W-:Y:S05]  /*f860*/  BSYNC B3 ;  /* 0x0000000000037941 */ /* 0x000fea0003800000 */
.L_x_18785:
        /* <DEDUP_REMOVED lines=12> */
.L_x_18781:
[----:B------:R-:W-:Y:S05]  /*f930*/  BSYNC B2 ;  /* 0x0000000000027941 */ /* 0x000fea0003800000 */
.L_x_18779:
        /* <DEDUP_REMOVED lines=9> */
.L_x_18790:
        /* <DEDUP_REMOVED lines=12> */
.L_x_18793:
[----:B------:R-:W-:-:S07]  /*fa90*/  MOV R10, R12 ;  /* 0x0000000c000a7202 */ /* 0x000fce0000000f00 */
.L_x_18794:
[----:B------:R-:W-:Y:S05]  /*faa0*/  BSYNC B3 ;  /* 0x0000000000037941 */ /* 0x000fea0003800000 */
.L_x_18792:
        /* <DEDUP_REMOVED lines=16> */
.L_x_18798:
[----:B------:R-:W-:Y:S05]  /*fbb0*/  BSYNC B4 ;  /* 0x0000000000047941 */ /* 0x000fea0003800000 */
.L_x_18797:
        /* <DEDUP_REMOVED lines=44> */
.L_x_18796:
[----:B------:R-:W-:Y:S05]  /*fe80*/  BSYNC B3 ;  /* 0x0000000000037941 */ /* 0x000fea0003800000 */
.L_x_18795:
        /* <DEDUP_REMOVED lines=14> */
.L_x_18791:
[----:B------:R-:W-:Y:S05]  /*ff70*/  BSYNC B2 ;  /* 0x0000000000027941 */ /* 0x000fea0003800000 */
.L_x_18789:
        /* <DEDUP_REMOVED lines=8> */
.L_x_18800:
        /* <DEDUP_REMOVED lines=12> */
.L_x_18803:
[----:B------:R-:W-:-:S07]  /*100c0*/  MOV R10, R12 ;  /* 0x0000000c000a7202 */ /* 0x000fce0000000f00 */
.L_x_18804:
[----:B------:R-:W-:Y:S05]  /*100d0*/  BSYNC B3 ;  /* 0x0000000000037941 */ /* 0x000fea0003800000 */
.L_x_18802:
        /* <DEDUP_REMOVED lines=16> */
.L_x_18808:
[----:B------:R-:W-:Y:S05]  /*101e0*/  BSYNC B4 ;  /* 0x0000000000047941 */ /* 0x000fea0003800000 */
.L_x_18807:
        /* <DEDUP_REMOVED lines=44> */
.L_x_18806:
[----:B------:R-:W-:Y:S05]  /*104b0*/  BSYNC B3 ;  /* 0x0000000000037941 */ /* 0x000fea0003800000 */
.L_x_18805:
        /* <DEDUP_REMOVED lines=12> */
.L_x_18801:
[----:B------:R-:W-:Y:S05]  /*10580*/  BSYNC B2 ;  /* 0x0000000000027941 */ /* 0x000fea0003800000 */
.L_x_18799:
        /* <DEDUP_REMOVED lines=9> */
.L_x_18810:
        /* <DEDUP_REMOVED lines=12> */
.L_x_18813:
[----:B------:R-:W-:-:S07]  /*106e0*/  MOV R10, R12 ;  /* 0x0000000c000a7202 */ /* 0x000fce0000000f00 */
.L_x_18814:
[----:B------:R-:W-:Y:S05]  /*106f0*/  BSYNC B3 ;  /* 0x0000000000037941 */ /* 0x000fea0003800000 */
.L_x_18812:
        /* <DEDUP_REMOVED lines=16> */
.L_x_18818:
[----:B------:R-:W-:Y:S05]  /*10800*/  BSYNC B4 ;  /* 0x0000000000047941 */ /* 0x000fea0003800000 */
.L_x_18817:
        /* <DEDUP_REMOVED lines=44> */
.L_x_18816:
[----:B------:R-:W-:Y:S05]  /*10ad0*/  BSYNC B3 ;  /* 0x0000000000037941 */ /* 0x000fea0003800000 */
.L_x_18815:
        /* <DEDUP_REMOVED lines=14> */
.L_x_18811:
[----:B------:R-:W-:Y:S05]  /*10bc0*/  BSYNC B2 ;  /* 0x0000000000027941 */ /* 0x000fea0003800000 */
.L_x_18809:
        /* <DEDUP_REMOVED lines=8> */
.L_x_18820:
        /* <DEDUP_REMOVED lines=12> */
.L_x_18823:
[----:B------:R-:W-:-:S07]  /*10d10*/  MOV R10, R12 ;  /* 0x0000000c000a7202 */ /* 0x000fce0000000f00 */
.L_x_18824:
[----:B------:R-:W-:Y:S05]  /*10d20*/  BSYNC B3 ;  /* 0x0000000000037941 */ /* 0x000fea0003800000 */
.L_x_18822:
        /* <DEDUP_REMOVED lines=16> */
.L_x_18828:
[----:B------:R-:W-:Y:S05]  /*10e30*/  BSYNC B4 ;  /* 0x0000000000047941 */ /* 0x000fea0003800000 */
.L_x_18827:
        /* <DEDUP_REMOVED lines=44> */
.L_x_18826:
[----:B------:R-:W-:Y:S05]  /*11100*/  BSYNC B3 ;  /* 0x0000000000037941 */ /* 0x000fea0003800000 */
.L_x_18825:
        /* <DEDUP_REMOVED lines=12> */
.L_x_18821:
[----:B------:R-:W-:Y:S05]  /*111d0*/  BSYNC B2 ;  /* 0x0000000000027941 */ /* 0x000fea0003800000 */
.L_x_18819:
        /* <DEDUP_REMOVED lines=9> */
.L_x_18830:
        /* <DEDUP_REMOVED lines=12> */
.L_x_18833:
[----:B------:R-:W-:-:S07]  /*11330*/  MOV R29, R12 ;  /* 0x0000000c001d7202 */ /* 0x000fce0000000f00 */
.L_x_18834:
[----:B------:R-:W-:Y:S05]  /*11340*/  BSYNC B3 ;  /* 0x0000000000037941 */ /* 0x000fea0003800000 */
.L_x_18832:
        /* <DEDUP_REMOVED lines=16> */
.L_x_18838:
[----:B------:R-:W-:Y:S05]  /*11450*/  BSYNC B4 ;  /* 0x0000000000047941 */ /* 0x000fea0003800000 */
.L_x_18837:
        /* <DEDUP_REMOVED lines=44> */
.L_x_18836:
[----:B------:R-:W-:Y:S05]  /*11720*/  BSYNC B3 ;  /* 0x0000000000037941 */ /* 0x000fea0003800000 */
.L_x_18835:
        /* <DEDUP_REMOVED lines=13> */
.L_x_18831:
[----:B------:R-:W-:Y:S05]  /*11800*/  BSYNC B2 ;  /* 0x0000000000027941 */ /* 0x000fea0003800000 */
.L_x_18829:
        /* <DEDUP_REMOVED lines=29> */
.L_x_18840:
[----:B------:R-:W-:Y:S05]  /*119e0*/  BSYNC B2 ;  /* 0x0000000000027941 */ /* 0x000fea0003800000 */
.L_x_18839:
[----:B------:R-:W-:Y:S01]  /*119f0*/  VIADD R144, R144, 0x20 ;  /* 0x0000002090907836 */ /* 0x000fe20000000000 */
[----:B------:R-:W-:-:S07]  /*11a00*/  IADD3 R142, R142, 0x20, RZ ;  /* 0x000000208e8e7810 */ /* 0x000fce0007ffe0ff */
.L_x_18758:
[----:B------:R-:W-:Y:S05]  /*11a10*/  BSYNC B1 ;  /* 0x0000000000017941 */ /* 0x000fea0003800000 */
.L_x_18757:
        /* <DEDUP_REMOVED lines=20> */
.L_x_18844:
        /* <DEDUP_REMOVED lines=12> */
.L_x_18847:
[----:B------:R-:W-:-:S07]  /*11c20*/  IMAD.MOV.U32 R94, RZ, RZ, R12 ;  /* 0x000000ffff5e7224 */ /* 0x000fce00078e000c */
.L_x_18848:
[----:B------:R-:W-:Y:S05]  /*11c30*/  BSYNC B3 ;  /* 0x0000000000037941 */ /* 0x000fea0003800000 */
.L_x_18846:
        /* <DEDUP_REMOVED lines=16> */
.L_x_18852:
[----:B------:R-:W-:Y:S05]  /*11d40*/  BSYNC B4 ;  /* 0x0000000000047941 */ /* 0x000fea0003800000 */
.L_x_18851:
        /* <DEDUP_REMOVED lines=43> */
.L_x_18850:
[----:B------:R-:W-:Y:S05]  /*12000*/  BSYNC B3 ;  /* 0x0000000000037941 */ /* 0x000fea0003800000 */
.L_x_18849:
        /* <DEDUP_REMOVED lines=12> */
.L_x_18845:
[----:B------:R-:W-:Y:S05]  /*120d0*/  BSYNC B2 ;  /* 0x0000000000027941 */ /* 0x000fea0003800000 */
.L_x_18843:
        /* <DEDUP_REMOVED lines=9> */
.L_x_18854:
        /* <DEDUP_REMOVED lines=12> */
.L_x_18857:
[----:B------:R-:W-:-:S07]  /*12230*/  MOV R10, R12 ;  /* 0x0000000c000a7202 */ /* 0x000fce0000000f00 */
.L_x_18858:
[----:B------:R-:W-:Y:S05]  /*12240*/  BSYNC B3 ;  /* 0x0000000000037941 */ /* 0x000fea0003800000 */
.L_x_18856:
        /* <DEDUP_REMOVED lines=16> */
.L_x_18862:
[----:B------:R-:W-:Y:S05]  /*12350*/  BSYNC B4 ;  /* 0x0000000000047941 */ /* 0x000fea0003800000 */
.L_x_18861:
        /* <DEDUP_REMOVED lines=44> */
.L_x_18860:
[----:B------:R-:W-:Y:S05]  /*12620*/  BSYNC B3 ;  /* 0x0000000000037941 */ /* 0x000fea0003800000 */
.L_x_18859:
        /* <DEDUP_REMOVED lines=14> */
.L_x_18855:
[----:B------:R-:W-:Y:S05]  /*12710*/  BSYNC B2 ;  /* 0x0000000000027941 */ /* 0x000fea0003800000 */
.L_x_18853:
        /* <DEDUP_REMOVED lines=8> */
.L_x_18864:
        /* <DEDUP_REMOVED lines=12> */
.L_x_18867:
[----:B------:R-:W-:-:S07]  /*12860*/  MOV R10, R12 ;  /* 0x0000000c000a7202 */ /* 0x000fce0000000f00 */
.L_x_18868:
[----:B------:R-:W-:Y:S05]  /*12870*/  BSYNC B3 ;  /* 0x0000000000037941 */ /* 0x000fea0003800000 */
.L_x_18866:
        /* <DEDUP_REMOVED lines=16> */
.L_x_18872:
[----:B------:R-:W-:Y:S05]  /*12980*/  BSYNC B4 ;  /* 0x0000000000047941 */ /* 0x000fea0003800000 */
.L_x_18871:
        /* <DEDUP_REMOVED lines=44> */
.L_x_18870:
[----:B------:R-:W-:Y:S05]  /*12c50*/  BSYNC B3 ;  /* 0x0000000000037941 */ /* 0x000fea0003800000 */
.L_x_18869:
        /* <DEDUP_REMOVED lines=12> */
.L_x_18865:
[----:B------:R-:W-:Y:S05]  /*12d20*/  BSYNC B2 ;  /* 0x0000000000027941 */ /* 0x000fea0003800000 */
.L_x_18863:
        /* <DEDUP_REMOVED lines=9> */
.L_x_18874:
        /* <DEDUP_REMOVED lines=12> */
.L_x_18877:
[----:B------:R-:W-:-:S07]  /*12e80*/  MOV R10, R12 ;  /* 0x0000000c000a7202 */ /* 0x000fce0000000f00 */
.L_x_18878:
[----:B------:R-:W-:Y:S05]  /*12e90*/  BSYNC B3 ;  /* 0x0000000000037941 */ /* 0x000fea0003800000 */
.L_x_18876:
        /* <DEDUP_REMOVED lines=16> */
.L_x_18882:
[----:B------:R-:W-:Y:S05]  /*12fa0*/  BSYNC B4 ;  /* 0x0000000000047941 */ /* 0x000fea0003800000 */
.L_x_18881:
        /* <DEDUP_REMOVED lines=44> */
.L_x_18880:
[----:B------:R-:W-:Y:S05]  /*13270*/  BSYNC B3 ;  /* 0x0000000000037941 */ /* 0x000fea0003800000 */
.L_x_18879:
        /* <DEDUP_REMOVED lines=14> */
.L_x_18875:
[----:B------:R-:W-:Y:S05]  /*13360*/  BSYNC B2 ;  /* 0x0000000000027941 */ /* 0x000fea0003800000 */
.L_x_18873:
        /* <DEDUP_REMOVED lines=8> */
.L_x_18884:
        /* <DEDUP_REMOVED lines=12> */
.L_x_18887:
[----:B------:R-:W-:-:S07]  /*134b0*/  MOV R10, R12 ;  /* 0x0000000c000a7202 */ /* 0x000fce0000000f00 */
.L_x_18888:
[----:B------:R-:W-:Y:S05]  /*134c0*/  BSYNC B3 ;  /* 0x0000000000037941 */ /* 0x000fea0003800000 */
.L_x_18886:
        /* <DEDUP_REMOVED lines=16> */
.L_x_18892:
[----:B------:R-:W-:Y:S05]  /*135d0*/  BSYNC B4 ;  /* 0x0000000000047941 */ /* 0x000fea0003800000 */
.L_x_18891:
        /* <DEDUP_REMOVED lines=44> */
.L_x_18890:
[----:B------:R-:W-:Y:S05]  /*138a0*/  BSYNC B3 ;  /* 0x0000000000037941 */ /* 0x000fea0003800000 */
.L_x_18889:
        /* <DEDUP_REMOVED lines=12> */
.L_x_18885:
[----:B------:R-:W-:Y:S05]  /*13970*/  BSYNC B2 ;  /* 0x0000000000027941 */ /* 0x000fea0003800000 */
.L_x_18883:
        /* <DEDUP_REMOVED lines=9> */
.L_x_18894:
        /* <DEDUP_REMOVED lines=12> */
.L_x_18897:
[----:B------:R-:W-:-:S07]  /*13ad0*/  MOV R10, R12 ;  /* 0x0000000c000a7202 */ /* 0x000fce0000000f00 */
.L_x_18898:
[----:B------:R-:W-:Y:S05]  /*13ae0*/  BSYNC B3 ;  /* 0x0000000000037941 */ /* 0x000fea0003800000 */
.L_x_18896:
        /* <DEDUP_REMOVED lines=16> */
.L_x_18902:
[----:B------:R-:W-:Y:S05]  /*13bf0*/  BSYNC B4 ;  /* 0x0000000000047941 */ /* 0x000fea0003800000 */
.L_x_18901:
        /* <DEDUP_REMOVED lines=44> */
.L_x_18900:
[----:B------:R-:W-:Y:S05]  /*13ec0*/  BSYNC B3 ;  /* 0x0000000000037941 */ /* 0x000fea0003800000 */
.L_x_18899:
        /* <DEDUP_REMOVED lines=14> */
.L_x_18895:
[----:B------:R-:W-:Y:S05]  /*13fb0*/  BSYNC B2 ;  /* 0x0000000000027941 */ /* 0x000fea0003800000 */
.L_x_18893:
        /* <DEDUP_REMOVED lines=8> */
.L_x_18904:
        /* <DEDUP_REMOVED lines=12> */
.L_x_18907:
[----:B------:R-:W-:-:S07]  /*14100*/  MOV R10, R12 ;  /* 0x0000000c000a7202 */ /* 0x000fce0000000f00 */
.L_x_18908:
[----:B------:R-:W-:Y:S05]  /*14110*/  BSYNC B3 ;  /* 0x0000000000037941 */ /* 0x000fea0003800000 */
.L_x_18906:
        /* <DEDUP_REMOVED lines=16> */
.L_x_18912:
[----:B------:R-:W-:Y:S05]  /*14220*/  BSYNC B4 ;  /* 0x0000000000047941 */ /* 0x000fea0003800000 */
.L_x_18911:
        /* <DEDUP_REMOVED lines=44> */
.L_x_18910:
[----:B------:R-:W-:Y:S05]  /*144f0*/  BSYNC B3 ;  /* 0x0000000000037941 */ /* 0x000fea0003800000 */
.L_x_18909:
        /* <DEDUP_REMOVED lines=12> */
.L_x_18905:
[----:B------:R-:W-:Y:S05]  /*145c0*/  BSYNC B2 ;  /* 0x0000000000027941 */ /* 0x000fea0003800000 */
.L_x_18903:
        /* <DEDUP_REMOVED lines=9> */
.L_x_18914:
        /* <DEDUP_REMOVED lines=12> */
.L_x_18917:
[----:B------:R-:W-:-:S07]  /*14720*/  MOV R29, R12 ;  /* 0x0000000c001d7202 */ /* 0x000fce0000000f00 */
.L_x_18918:
[----:B------:R-:W-:Y:S05]  /*14730*/  BSYNC B3 ;  /* 0x0000000000037941 */ /* 0x000fea0003800000 */
.L_x_18916:
        /* <DEDUP_REMOVED lines=16> */
.L_x_18922:
[----:B------:R-:W-:Y:S05]  /*14840*/  BSYNC B4 ;  /* 0x0000000000047941 */ /* 0x000fea0003800000 */
.L_x_18921:
        /* <DEDUP_REMOVED lines=44> */
.L_x_18920:
[----:B------:R-:W-:Y:S05]  /*14b10*/  BSYNC B3 ;  /* 0x0000000000037941 */ /* 0x000fea0003800000 */
.L_x_18919:
        /* <DEDUP_REMOVED lines=13> */
.L_x_18915:
[----:B------:R-:W-:Y:S05]  /*14bf0*/  BSYNC B2 ;  /* 0x0000000000027941 */ /* 0x000fea0003800000 */
.L_x_18913:
        /* <DEDUP_REMOVED lines=29> */
.L_x_18924:
[----:B------:R-:W-:Y:S05]  /*14dd0*/  BSYNC B2 ;  /* 0x0000000000027941 */ /* 0x000fea0003800000 */
.L_x_18923:
[----:B------:R-:W-:Y:S01]  /*14de0*/  VIADD R144, R144, 0x20 ;  /* 0x0000002090907836 */ /* 0x000fe20000000000 */
[----:B------:R-:W-:-:S07]  /*14df0*/  IADD3 R142, R142, 0x20, RZ ;  /* 0x000000208e8e7810 */ /* 0x000fce0007ffe0ff */
.L_x_18842:
[----:B------:R-:W-:Y:S05]  /*14e00*/  BSYNC B1 ;  /* 0x0000000000017941 */ /* 0x000fea0003800000 */
.L_x_18841:
        /* <DEDUP_REMOVED lines=20> */
.L_x_18928:
        /* <DEDUP_REMOVED lines=12> */
.L_x_18931:
[----:B------:R-:W-:-:S07]  /*15010*/  IMAD.MOV.U32 R94, RZ, RZ, R12 ;  /* 0x000000ffff5e7224 */ /* 0x000fce00078e000c */
.L_x_18932:
[----:B------:R-:W-:Y:S05]  /*15020*/  BSYNC B3 ;  /* 0x0000000000037941 */ /* 0x000fea0003800000 */
.L_x_18930:
        /* <DEDUP_REMOVED lines=16> */
.L_x_18936:
[----:B------:R-:W-:Y:S05]  /*15130*/  BSYNC B4 ;  /* 0x0000000000047941 */ /* 0x000fea0003800000 */
.L_x_18935:
        /* <DEDUP_REMOVED lines=43> */
.L_x_18934:
[----:B------:R-:W-:Y:S05]  /*153f0*/  BSYNC B3 ;  /* 0x0000000000037941 */ /* 0x000fea0003800000 */
.L_x_18933:
        /* <DEDUP_REMOVED lines=12> */
.L_x_18929:
[----:B------:R-:W-:Y:S05]  /*154c0*/  BSYNC B2 ;  /* 0x0000000000027941 */ /* 0x000fea0003800000 */
.L_x_18927:
        /* <DEDUP_REMOVED lines=9> */
.L_x_18938:
        /* <DEDUP_REMOVED lines=12> */
.L_x_18941:
[----:B------:R-:W-:-:S07]  /*15620*/  MOV R10, R12 ;  /* 0x0000000c000a7202 */ /* 0x000fce0000000f00 */
.L_x_18942:
[----:B------:R-:W-:Y:S05]  /*15630*/  BSYNC B3 ;  /* 0x0000000000037941 */ /* 0x000fea0003800000 */
.L_x_18940:
        /* <DEDUP_REMOVED lines=16> */
.L_x_18946:
[----:B------:R-:W-:Y:S05]  /*15740*/  BSYNC B4 ;  /* 0x0000000000047941 */ /* 0x000fea0003800000 */
.L_x_18945:
        /* <DEDUP_REMOVED lines=44> */
.L_x_18944:
[----:B------:R-:W-:Y:S05]  /*15a10*/  BSYNC B3 ;  /* 0x0000000000037941 */ /* 0x000fea0003800000 */
.L_x_18943:
        /* <DEDUP_REMOVED lines=14> */
.L_x_18939:
[----:B------:R-:W-:Y:S05]  /*15b00*/  BSYNC B2 ;  /* 0x0000000000027941 */ /* 0x000fea0003800000 */
.L_x_18937:
        /* <DEDUP_REMOVED lines=8> */
.L_x_18948:
        /* <DEDUP_REMOVED lines=12> */
.L_x_18951:
[----:B------:R-:W-:-:S07]  /*15c50*/  MOV R10, R12 ;  /* 0x0000000c000a7202 */ /* 0x000fce0000000f00 */
.L_x_18952:
[----:B------:R-:W-:Y:S05]  /*15c60*/  BSYNC B3 ;  /* 0x0000000000037941 */ /* 0x000fea0003800000 */
.L_x_18950:
        /* <DEDUP_REMOVED lines=16> */
.L_x_18956:
[----:B------:R-:W-:Y:S05]  /*15d70*/  BSYNC B4 ;  /* 0x0000000000047941 */ /* 0x000fea0003800000 */
.L_x_18955:
        /* <DEDUP_REMOVED lines=44> */
.L_x_18954:
[----:B------:R-:W-:Y:S05]  /*16040*/  BSYNC B3 ;  /* 0x0000000000037941 */ /* 0x000fea0003800000 */
.L_x_18953:
        /* <DEDUP_REMOVED lines=12> */
.L_x_18949:
[----:B------:R-:W-:Y:S05]  /*16110*/  BSYNC B2 ;  /* 0x0000000000027941 */ /* 0x000fea0003800000 */
.L_x_18947:
        /* <DEDUP_REMOVED lines=9> */
.L_x_18958:
        /* <DEDUP_REMOVED lines=12> */
.L_x_18961:
[----:B------:R-:W-:-:S07]  /*16270*/  MOV R10, R12 ;  /* 0x0000000c000a7202 */ /* 0x000fce0000000f00 */
.L_x_18962:
[----:B------:R-:W-:Y:S05]  /*16280*/  BSYNC B3 ;  /* 0x0000000000037941 */ /* 0x000fea0003800000 */
.L_x_18960:
        /* <DEDUP_REMOVED lines=16> */
.L_x_18966:
[----:B------:R-:W-:Y:S05]  /*16390*/  BSYNC B4 ;  /* 0x0000000000047941 */ /* 0x000fea0003800000 */
.L_x_18965:
        /* <DEDUP_REMOVED lines=44> */
.L_x_18964:
[----:B------:R-:W-:Y:S05]  /*16660*/  BSYNC B3 ;  /* 0x0000000000037941 */ /* 0x000fea0003800000 */
.L_x_18963:
        /* <DEDUP_REMOVED lines=14> */
.L_x_18959:
[----:B------:R-:W-:Y:S05]  /*16750*/  BSYNC B2 ;  /* 0x0000000000027941 */ /* 0x000fea0003800000 */
.L_x_18957:
        /* <DEDUP_REMOVED lines=8> */
.L_x_18968:
        /* <DEDUP_REMOVED lines=12> */
.L_x_18971:
[----:B------:R-:W-:-:S07]  /*168a0*/  MOV R10, R12 ;  /* 0x0000000c000a7202 */ /* 0x000fce0000000f00 */
.L_x_18972:
[----:B------:R-:W-:Y:S05]  /*168b0*/  BSYNC B3 ;  /* 0x0000000000037941 */ /* 0x000fea0003800000 */
.L_x_18970:
        /* <DEDUP_REMOVED lines=16> */
.L_x_18976:
[----:B------:R-:W-:Y:S05]  /*169c0*/  BSYNC B4 ;  /* 0x0000000000047941 */ /* 0x000fea0003800000 */
.L_x_18975:
        /* <DEDUP_REMOVED lines=44> */
.L_x_18974:
[----:B------:R-:W-:Y:S05]  /*16c90*/  BSYNC B3 ;  /* 0x0000000000037941 */ /* 0x000fea0003800000 */
.L_x_18973:
        /* <DEDUP_REMOVED lines=12> */
.L_x_18969:
[----:B------:R-:W-:Y:S05]  /*16d60*/  BSYNC B2 ;  /* 0x0000000000027941 */ /* 0x000fea0003800000 */
.L_x_18967:
        /* <DEDUP_REMOVED lines=9> */
.L_x_18978:
        /* <DEDUP_REMOVED lines=12> */
.L_x_18981:
[----:B------:R-:W-:-:S07]  /*16ec0*/  MOV R10, R12 ;  /* 0x0000000c000a7202 */ /* 0x000fce0000000f00 */
.L_x_18982:
[----:B------:R-:W-:Y:S05]  /*16ed0*/  BSYNC B3 ;  /* 0x0000000000037941 */ /* 0x000fea0003800000 */
.L_x_18980:
        /* <DEDUP_REMOVED lines=16> */
.L_x_18986:
[----:B------:R-:W-:Y:S05]  /*16fe0*/  BSYNC B4 ;  /* 0x0000000000047941 */ /* 0x000fea0003800000 */
.L_x_18985:
        /* <DEDUP_REMOVED lines=44> */
.L_x_18984:
[----:B------:R-:W-:Y:S05]  /*172b0*/  BSYNC B3 ;  /* 0x0000000000037941 */ /* 0x000fea0003800000 */
.L_x_18983:
        /* <DEDUP_REMOVED lines=14> */
.L_x_18979:
[----:B------:R-:W-:Y:S05]  /*173a0*/  BSYNC B2 ;  /* 0x0000000000027941 */ /* 0x000fea0003800000 */
.L_x_18977:
        /* <DEDUP_REMOVED lines=8> */
.L_x_18988:
        /* <DEDUP_REMOVED lines=12> */
.L_x_18991:
[----:B------:R-:W-:-:S07]  /*174f0*/  MOV R10, R12 ;  /* 0x0000000c000a7202 */ /* 0x000fce0000000f00 */
.L_x_18992:
[----:B------:R-:W-:Y:S05]  /*17500*/  BSYNC B3 ;  /* 0x0000000000037941 */ /* 0x000fea0003800000 */
.L_x_18990:
        /* <DEDUP_REMOVED lines=16> */
.L_x_18996:
[----:B------:R-:W-:Y:S05]  /*17610*/  BSYNC B4 ;  /* 0x0000000000047941 */ /* 0x000fea0003800000 */
.L_x_18995:
        /* <DEDUP_REMOVED lines=44> */
.L_x_18994:
[----:B------:R-:W-:Y:S05]  /*178e0*/  BSYNC B3 ;  /* 0x0000000000037941 */ /* 0x000fea0003800000 */
.L_x_18993:
        /* <DEDUP_REMOVED lines=12> */
.L_x_18989:
[----:B------:R-:W-:Y:S05]  /*179b0*/  BSYNC B2 ;  /* 0x0000000000027941 */ /* 0x000fea0003800000 */
.L_x_18987:
        /* <DEDUP_REMOVED lines=9> */
.L_x_18998:
        /* <DEDUP_REMOVED lines=12> */
.L_x_19001:
[----:B------:R-:W-:-:S07]  /*17b10*/  MOV R29, R12 ;  /* 0x0000000c001d7202 */ /* 0x000fce0000000f00 */
.L_x_19002:
[----:B------:R-:W-:Y:S05]  /*17b20*/  BSYNC B3 ;  /* 0x0000000000037941 */ /* 0x000fea0003800000 */
.L_x_19000:
        /* <DEDUP_REMOVED lines=16> */
.L_x_19006:
[----:B------:R-:W-:Y:S05]  /*17c30*/  BSYNC B4 ;  /* 0x0000000000047941 */ /* 0x000fea0003800000 */
.L_x_19005:
        /* <DEDUP_REMOVED lines=44> */
.L_x_19004:
[----:B------:R-:W-:Y:S05]  /*17f00*/  BSYNC B3 ;  /* 0x0000000000037941 */ /* 0x000fea0003800000 */
.L_x_19003:
        /* <DEDUP_REMOVED lines=13> */
.L_x_18999:
[----:B------:R-:W-:Y:S05]  /*17fe0*/  BSYNC B2 ;  /* 0x0000000000027941 */ /* 0x000fea0003800000 */
.L_x_18997:
        /* <DEDUP_REMOVED lines=29> */
.L_x_19008:
[----:B------:R-:W-:Y:S05]  /*181c0*/  BSYNC B2 ;  /* 0x0000000000027941 */ /* 0x000fea0003800000 */
.L_x_19007:
[----:B------:R-:W-:Y:S01]  /*181d0*/  VIADD R144, R144, 0x20 ;  /* 0x0000002090907836 */ /* 0x000fe20000000000 */
[----:B------:R-:W-:-:S07]  /*181e0*/  IADD3 R142, R142, 0x20, RZ ;  /* 0x000000208e8e7810 */ /* 0x000fce0007ffe0ff */
.L_x_18926:
[----:B------:R-:W-:Y:S05]  /*181f0*/  BSYNC B1 ;  /* 0x0000000000017941 */ /* 0x000fea0003800000 */
.L_x_18925:
        /* <DEDUP_REMOVED lines=20> */
.L_x_19012:
        /* <DEDUP_REMOVED lines=12> */
.L_x_19015:
[----:B------:R-:W-:-:S07]  /*18400*/  IMAD.MOV.U32 R94, RZ, RZ, R12 ;  /* 0x000000ffff5e7224 */ /* 0x000fce00078e000c */
.L_x_19016:
[----:B------:R-:W-:Y:S05]  /*18410*/  BSYNC B3 ;  /* 0x0000000000037941 */ /* 0x000fea0003800000 */
.L_x_19014:
        /* <DEDUP_REMOVED lines=16> */
.L_x_19020:
[----:B------:R-:W-:Y:S05]  /*18520*/  BSYNC B4 ;  /* 0x0000000000047941 */ /* 0x000fea0003800000 */
.L_x_19019:
        /* <DEDUP_REMOVED lines=43> */
.L_x_19018:
[----:B------:R-:W-:Y:S05]  /*187e0*/  BSYNC B3 ;  /* 0x0000000000037941 */ /* 0x000fea0003800000 */
.L_x_19017:
        /* <DEDUP_REMOVED lines=12> */
.L_x_19013:
[----:B------:R-:W-:Y:S05]  /*188b0*/  BSYNC B2 ;  /* 0x0000000000027941 */ /* 0x000fea0003800000 */
.L_x_19011:
        /* <DEDUP_REMOVED lines=9> */
.L_x_19022:
        /* <DEDUP_REMOVED lines=12> */
.L_x_19025:
[----:B------:R-:W-:-:S07]  /*18a10*/  MOV R10, R12 ;  /* 0x0000000c000a7202 */ /* 0x000fce0000000f00 */
.L_x_19026:
[----:B------:R-:W-:Y:S05]  /*18a20*/  BSYNC B3 ;  /* 0x0000000000037941 */ /* 0x000fea0003800000 */
.L_x_19024:
        /* <DEDUP_REMOVED lines=16> */
.L_x_19030:
[----:B------:R-:W-:Y:S05]  /*18b30*/  BSYNC B4 ;  /* 0x0000000000047941 */ /* 0x000fea0003800000 */
.L_x_19029:
        /* <DEDUP_REMOVED lines=44> */
.L_x_19028:
[----:B------:R-:W-:Y:S05]  /*18e00*/  BSYNC B3 ;  /* 0x0000000000037941 */ /* 0x000fea0003800000 */
.L_x_19027:
        /* <DEDUP_REMOVED lines=14> */
.L_x_19023:
[----:B------:R-:W-:Y:S05]  /*18ef0*/  BSYNC B2 ;  /* 0x0000000000027941 */ /* 0x000fea0003800000 */
.L_x_19021:
        /* <DEDUP_REMOVED lines=8> */
.L_x_19032:
        /* <DEDUP_REMOVED lines=12> */
.L_x_19035:
[----:B------:R-:W-:-:S07]  /*19040*/  MOV R10, R12 ;  /* 0x0000000c000a7202 */ /* 0x000fce0000000f00 */
.L_x_19036:
[----:B------:R-:W-:Y:S05]  /*19050*/  BSYNC B3 ;  /* 0x0000000000037941 */ /* 0x000fea0003800000 */
.L_x_19034:
        /* <DEDUP_REMOVED lines=16> */
.L_x_19040:
[----:B------:R-:W-:Y:S05]  /*19160*/  BSYNC B4 ;  /* 0x0000000000047941 */ /* 0x000fea0003800000 */
.L_x_19039:
        /* <DEDUP_REMOVED lines=44> */
.L_x_19038:
[----:B------:R-:W-:Y:S05]  /*19430*/  BSYNC B3 ;  /* 0x0000000000037941 */ /* 0x000fea0003800000 */
.L_x_19037:
        /* <DEDUP_REMOVED lines=12> */
.L_x_19033:
[----:B------:R-:W-:Y:S05]  /*19500*/  BSYNC B2 ;  /* 0x0000000000027941 */ /* 0x000fea0003800000 */
.L_x_19031:
        /* <DEDUP_REMOVED lines=9> */
.L_x_19042:
        /* <DEDUP_REMOVED lines=12> */
.L_x_19045:
[----:B------:R-:W-:-:S07]  /*19660*/  MOV R10, R12 ;  /* 0x0000000c000a7202 */ /* 0x000fce0000000f00 */
.L_x_19046:
[----:B------:R-:W-:Y:S05]  /*19670*/  BSYNC B3 ;  /* 0x0000000000037941 */ /* 0x000fea0003800000 */
.L_x_19044:
        /* <DEDUP_REMOVED lines=16> */
.L_x_19050:
[----:B------:R-:W-:Y:S05]  /*19780*/  BSYNC B4 ;  /* 0x0000000000047941 */ /* 0x000fea0003800000 */
.L_x_19049:
        /* <DEDUP_REMOVED lines=44> */
.L_x_19048:
[----:B------:R-:W-:Y:S05]  /*19a50*/  BSYNC B3 ;  /* 0x0000000000037941 */ /* 0x000fea0003800000 */
.L_x_19047:
        /* <DEDUP_REMOVED lines=14> */
.L_x_19043:
[----:B------:R-:W-:Y:S05]  /*19b40*/  BSYNC B2 ;  /* 0x0000000000027941 */ /* 0x000fea0003800000 */
.L_x_19041:
        /* <DEDUP_REMOVED lines=8> */
.L_x_19052:
        /* <DEDUP_REMOVED lines=12> */
.L_x_19055:
[----:B------:R-:W-:-:S07]  /*19c90*/  MOV R10, R12 ;  /* 0x0000000c000a7202 */ /* 0x000fce0000000f00 */
.L_x_19056:
[----:B------:R-:W-:Y:S05]  /*19ca0*/  BSYNC B3 ;  /* 0x0000000000037941 */ /* 0x000fea0003800000 */
.L_x_19054:
        /* <DEDUP_REMOVED lines=16> */
.L_x_19060:
[----:B------:R-:W-:Y:S05]  /*19db0*/  BSYNC B4 ;  /* 0x0000000000047941 */ /* 0x000fea0003800000 */
.L_x_19059:
        /* <DEDUP_REMOVED lines=44> */
.L_x_19058:
[----:B------:R-:W-:Y:S05]  /*1a080*/  BSYNC B3 ;  /* 0x0000000000037941 */ /* 0x000fea0003800000 */
.L_x_19057:
        /* <DEDUP_REMOVED lines=12> */
.L_x_19053:
[----:B------:R-:W-:Y:S05]  /*1a150*/  BSYNC B2 ;  /* 0x0000000000027941 */ /* 0x000fea0003800000 */
.L_x_19051:
        /* <DEDUP_REMOVED lines=9> */
.L_x_19062:
        /* <DEDUP_REMOVED lines=12> */
.L_x_19065:
[----:B------:R-:W-:-:S07]  /*1a2b0*/  MOV R10, R12 ;  /* 0x0000000c000a7202 */ /* 0x000fce0000000f00 */
.L_x_19066:
[----:B------:R-:W-:Y:S05]  /*1a2c0*/  BSYNC B3 ;  /* 0x0000000000037941 */ /* 0x000fea0003800000 */
.L_x_19064:
        /* <DEDUP_REMOVED lines=16> */
.L_x_19070:
[----:B------:R-:W-:Y:S05]  /*1a3d0*/  BSYNC B4 ;  /* 0x0000000000047941 */ /* 0x000fea0003800000 */
.L_x_19069:
        /* <DEDUP_REMOVED lines=44> */
.L_x_19068:
[----:B------:R-:W-:Y:S05]  /*1a6a0*/  BSYNC B3 ;  /* 0x0000000000037941 */ /* 0x000fea0003800000 */
.L_x_19067:
        /* <DEDUP_REMOVED lines=14> */
.L_x_19063:
[----:B------:R-:W-:Y:S05]  /*1a790*/  BSYNC B2 ;  /* 0x0000000000027941 */ /* 0x000fea0003800000 */
.L_x_19061:
        /* <DEDUP_REMOVED lines=8> */
.L_x_19072:
        /* <DEDUP_REMOVED lines=12> */
.L_x_19075:
[----:B------:R-:W-:-:S07]  /*1a8e0*/  MOV R10, R12 ;  /* 0x0000000c000a7202 */ /* 0x000fce0000000f00 */
.L_x_19076:
[----:B------:R-:W-:Y:S05]  /*1a8f0*/  BSYNC B3 ;  /* 0x0000000000037941 */ /* 0x000fea0003800000 */
.L_x_19074:
        /* <DEDUP_REMOVED lines=16> */
.L_x_19080:
[----:B------:R-:W-:Y:S05]  /*1aa00*/  BSYNC B4 ;  /* 0x0000000000047941 */ /* 0x000fea0003800000 */
.L_x_19079:
        /* <DEDUP_REMOVED lines=44> */
.L_x_19078:
[----:B------:R-:W-:Y:S05]  /*1acd0*/  BSYNC B3 ;  /* 0x0000000000037941 */ /* 0x000fea0003800000 */
.L_x_19077:
        /* <DEDUP_REMOVED lines=12> */
.L_x_19073:
[----:B------:R-:W-:Y:S05]  /*1ada0*/  BSYNC B2 ;  /* 0x0000000000027941 */ /* 0x000fea0003800000 */
.L_x_19071:
        /* <DEDUP_REMOVED lines=9> */
.L_x_19082:
        /* <DEDUP_REMOVED lines=12> */
.L_x_19085:
[----:B------:R-:W-:-:S07]  /*1af00*/  MOV R29, R12 ;  /* 0x0000000c001d7202 */ /* 0x000fce0000000f00 */
.L_x_19086:
[----:B------:R-:W-:Y:S05]  /*1af10*/  BSYNC B3 ;  /* 0x0000000000037941 */ /* 0x000fea0003800000 */
.L_x_19084:
        /* <DEDUP_REMOVED lines=16> */
.L_x_19090:
[----:B------:R-:W-:Y:S05]  /*1b020*/  BSYNC B4 ;  /* 0x0000000000047941 */ /* 0x000fea0003800000 */
.L_x_19089:
        /* <DEDUP_REMOVED lines=44> */
.L_x_19088:
[----:B------:R-:W-:Y:S05]  /*1b2f0*/  BSYNC B3 ;  /* 0x0000000000037941 */ /* 0x000fea0003800000 */
.L_x_19087:
        /* <DEDUP_REMOVED lines=13> */
.L_x_19083:
[----:B------:R-:W-:Y:S05]  /*1b3d0*/  BSYNC B2 ;  /* 0x0000000000027941 */ /* 0x000fea0003800000 */
.L_x_19081:
        /* <DEDUP_REMOVED lines=29> */
.L_x_19092:
[----:B------:R-:W-:Y:S05]  /*1b5b0*/  BSYNC B2 ;  /* 0x0000000000027941 */ /* 0x000fea0003800000 */
.L_x_19091:
[----:B------:R-:W-:Y:S01]  /*1b5c0*/  VIADD R144, R144, 0x20 ;  /* 0x0000002090907836 */ /* 0x000fe20000000000 */
[----:B------:R-:W-:-:S07]  /*1b5d0*/  IADD3 R142, R142, 0x20, RZ ;  /* 0x000000208e8e7810 */ /* 0x000fce0007ffe0ff */
.L_x_19010:
[----:B------:R-:W-:Y:S05]  /*1b5e0*/  BSYNC B1 ;  /* 0x0000000000017941 */ /* 0x000fea0003800000 */
.L_x_19009:
        /* <DEDUP_REMOVED lines=20> */
.L_x_19096:
        /* <DEDUP_REMOVED lines=12> */
.L_x_19099:
[----:B------:R-:W-:-:S07]  /*1b7f0*/  IMAD.MOV.U32 R94, RZ, RZ, R12 ;  /* 0x000000ffff5e7224 */ /* 0x000fce00078e000c */
.L_x_19100:
[----:B------:R-:W-:Y:S05]  /*1b800*/  BSYNC B3 ;  /* 0x0000000000037941 */ /* 0x000fea0003800000 */
.L_x_19098:
        /* <DEDUP_REMOVED lines=16> */
.L_x_19104:
[----:B------:R-:W-:Y:S05]  /*1b910*/  BSYNC B4 ;  /* 0x0000000000047941 */ /* 0x000fea0003800000 */
.L_x_19103:
        /* <DEDUP_REMOVED lines=43> */
.L_x_19102:
[----:B------:R-:W-:Y:S05]  /*1bbd0*/  BSYNC B3 ;  /* 0x0000000000037941 */ /* 0x000fea0003800000 */
.L_x_19101:
        /* <DEDUP_REMOVED lines=12> */
.L_x_19097:
[----:B------:R-:W-:Y:S05]  /*1bca0*/  BSYNC B2 ;  /* 0x0000000000027941 */ /* 0x000fea0003800000 */
.L_x_19095:
        /* <DEDUP_REMOVED lines=9> */
.L_x_19106:
        /* <DEDUP_REMOVED lines=12> */
.L_x_19109:
[----:B------:R-:W-:-:S07]  /*1be00*/  MOV R10, R12 ;  /* 0x0000000c000a7202 */ /* 0x000fce0000000f00 */
.L_x_19110:
[----:B------:R-:W-:Y:S05]  /*1be10*/  BSYNC B3 ;  /* 0x0000000000037941 */ /* 0x000fea0003800000 */
.L_x_19108:
        /* <DEDUP_REMOVED lines=16> */
.L_x_19114:
[----:B------:R-:W-:Y:S05]  /*1bf20*/  BSYNC B4 ;  /* 0x0000000000047941 */ /* 0x000fea0003800000 */
.L_x_19113:
        /* <DEDUP_REMOVED lines=44> */
.L_x_19112:
[----:B------:R-:W-:Y:S05]  /*1c1f0*/  BSYNC B3 ;  /* 0x0000000000037941 */ /* 0x000fea0003800000 */
.L_x_19111:
        /* <DEDUP_REMOVED lines=14> */
.L_x_19107:
[----:B------:R-:W-:Y:S05]  /*1c2e0*/  BSYNC B2 ;  /* 0x0000000000027941 */ /* 0x000fea0003800000 */
.L_x_19105:
        /* <DEDUP_REMOVED lines=8> */
.L_x_19116:
        /* <DEDUP_REMOVED lines=12> */
.L_x_19119:
[----:B------:R-:W-:-:S07]  /*1c430*/  MOV R10, R12 ;  /* 0x0000000c000a7202 */ /* 0x000fce0000000f00 */
.L_x_19120:
[----:B------:R-:W-:Y:S05]  /*1c440*/  BSYNC B3 ;  /* 0x0000000000037941 */ /* 0x000fea0003800000 */
.L_x_19118:
        /* <DEDUP_REMOVED lines=16> */
.L_x_19124:
[----:B------:R-:W-:Y:S05]  /*1c550*/  BSYNC B4 ;  /* 0x0000000000047941 */ /* 0x000fea0003800000 */
.L_x_19123:
        /* <DEDUP_REMOVED lines=44> */
.L_x_19122:
[----:B------:R-:W-:Y:S05]  /*1c820*/  BSYNC B3 ;  /* 0x0000000000037941 */ /* 0x000fea0003800000 */
.L_x_19121:
        /* <DEDUP_REMOVED lines=12> */
.L_x_19117:
[----:B------:R-:W-:Y:S05]  /*1c8f0*/  BSYNC B2 ;  /* 0x0000000000027941 */ /* 0x000fea0003800000 */
.L_x_19115:
        /* <DEDUP_REMOVED lines=9> */
.L_x_19126:
        /* <DEDUP_REMOVED lines=12> */
.L_x_19129:
[----:B------:R-:W-:-:S07]  /*1ca50*/  MOV R10, R12 ;  /* 0x0000000c000a7202 */ /* 0x000fce0000000f00 */
.L_x_19130:
[----:B------:R-:W-:Y:S05]  /*1ca60*/  BSYNC B3 ;  /* 0x0000000000037941 */ /* 0x000fea0003800000 */
.L_x_19128:
        /* <DEDUP_REMOVED lines=16> */
.L_x_19134:
[----:B------:R-:W-:Y:S05]  /*1cb70*/  BSYNC B4 ;  /* 0x0000000000047941 */ /* 0x000fea0003800000 */
.L_x_19133:
        /* <DEDUP_REMOVED lines=44> */
.L_x_19132:
[----:B------:R-:W-:Y:S05]  /*1ce40*/  BSYNC B3 ;  /* 0x0000000000037941 */ /* 0x000fea0003800000 */
.L_x_19131:
        /* <DEDUP_REMOVED lines=14> */
.L_x_19127:
[----:B------:R-:W-:Y:S05]  /*1cf30*/  BSYNC B2 ;  /* 0x0000000000027941 */ /* 0x000fea0003800000 */
.L_x_19125:
        /* <DEDUP_REMOVED lines=8> */
.L_x_19136:
        /* <DEDUP_REMOVED lines=12> */
.L_x_19139:
[----:B------:R-:W-:-:S07]  /*1d080*/  MOV R10, R12 ;  /* 0x0000000c000a7202 */ /* 0x000fce0000000f00 */
.L_x_19140:
[----:B------:R-:W-:Y:S05]  /*1d090*/  BSYNC B3 ;  /* 0x0000000000037941 */ /* 0x000fea0003800000 */
.L_x_19138:
        /* <DEDUP_REMOVED lines=16> */
.L_x_19144:
[----:B------:R-:W-:Y:S05]  /*1d1a0*/  BSYNC B4 ;  /* 0x0000000000047941 */ /* 0x000fea0003800000 */
.L_x_19143:
        /* <DEDUP_REMOVED lines=44> */
.L_x_19142:
[----:B------:R-:W-:Y:S05]  /*1d470*/  BSYNC B3 ;  /* 0x0000000000037941 */ /* 0x000fea0003800000 */
.L_x_19141:
        /* <DEDUP_REMOVED lines=12> */
.L_x_19137:
[----:B------:R-:W-:Y:S05]  /*1d540*/  BSYNC B2 ;  /* 0x0000000000027941 */ /* 0x000fea0003800000 */
.L_x_19135:
        /* <DEDUP_REMOVED lines=9> */
.L_x_19146:
        /* <DEDUP_REMOVED lines=12> */
.L_x_19149:
[----:B------:R-:W-:-:S07]  /*1d6a0*/  MOV R10, R12 ;  /* 0x0000000c000a7202 */ /* 0x000fce0000000f00 */
.L_x_19150:
[----:B------:R-:W-:Y:S05]  /*1d6b0*/  BSYNC B3 ;  /* 0x0000000000037941 */ /* 0x000fea0003800000 */
.L_x_19148:
        /* <DEDUP_REMOVED lines=16> */
.L_x_19154:
[----:B------:R-:W-:Y:S05]  /*1d7c0*/  BSYNC B4 ;  /* 0x0000000000047941 */ /* 0x000fea0003800000 */
.L_x_19153:
        /* <DEDUP_REMOVED lines=44> */
.L_x_19152:
[----:B------:R-:W-:Y:S05]  /*1da90*/  BSYNC B3 ;  /* 0x0000000000037941 */ /* 0x000fea0003800000 */
.L_x_19151:
        /* <DEDUP_REMOVED lines=14> */
.L_x_19147:
[----:B------:R-:W-:Y:S05]  /*1db80*/  BSYNC B2 ;  /* 0x0000000000027941 */ /* 0x000fea0003800000 */
.L_x_19145:
        /* <DEDUP_REMOVED lines=8> */
.L_x_19156:
        /* <DEDUP_REMOVED lines=12> */
.L_x_19159:
[----:B------:R-:W-:-:S07]  /*1dcd0*/  MOV R10, R12 ;  /* 0x0000000c000a7202 */ /* 0x000fce0000000f00 */
.L_x_19160:
[----:B------:R-:W-:Y:S05]  /*1dce0*/  BSYNC B3 ;  /* 0x0000000000037941 */ /* 0x000fea0003800000 */
.L_x_19158:
        /* <DEDUP_REMOVED lines=16> */
.L_x_19164:
[----:B------:R-:W-:Y:S05]  /*1ddf0*/  BSYNC B4 ;  /* 0x0000000000047941 */ /* 0x000fea0003800000 */
.L_x_19163:
        /* <DEDUP_REMOVED lines=44> */
.L_x_19162:
[----:B------:R-:W-:Y:S05]  /*1e0c0*/  BSYNC B3 ;  /* 0x0000000000037941 */ /* 0x000fea0003800000 */
.L_x_19161:
        /* <DEDUP_REMOVED lines=12> */
.L_x_19157:
[----:B------:R-:W-:Y:S05]  /*1e190*/  BSYNC B2 ;  /* 0x0000000000027941 */ /* 0x000fea0003800000 */
.L_x_19155:
        /* <DEDUP_REMOVED lines=9> */
.L_x_19166:
        /* <DEDUP_REMOVED lines=12> */
.L_x_19169:
[----:B------:R-:W-:-:S07]  /*1e2f0*/  MOV R29, R12 ;  /* 0x0000000c001d7202 */ /* 0x000fce0000000f00 */
.L_x_19170:
[----:B------:R-:W-:Y:S05]  /*1e300*/  BSYNC B3 ;  /* 0x0000000000037941 */ /* 0x000fea0003800000 */
.L_x_19168:
        /* <DEDUP_REMOVED lines=16> */
.L_x_19174:
[----:B------:R-:W-:Y:S05]  /*1e410*/  BSYNC B4 ;  /* 0x0000000000047941 */ /* 0x000fea0003800000 */
.L_x_19173:
        /* <DEDUP_REMOVED lines=44> */
.L_x_19172:
[----:B------:R-:W-:Y:S05]  /*1e6e0*/  BSYNC B3 ;  /* 0x0000000000037941 */ /* 0x000fea0003800000 */
.L_x_19171:
        /* <DEDUP_REMOVED lines=13> */
.L_x_19167:
[----:B------:R-:W-:Y:S05]  /*1e7c0*/  BSYNC B2 ;  /* 0x0000000000027941 */ /* 0x000fea0003800000 */
.L_x_19165:
        /* <DEDUP_REMOVED lines=29> */
.L_x_19176:
[----:B------:R-:W-:Y:S05]  /*1e9a0*/  BSYNC B2 ;  /* 0x0000000000027941 */ /* 0x000fea0003800000 */
.L_x_19175:
[----:B------:R-:W-:Y:S01]  /*1e9b0*/  VIADD R144, R144, 0x20 ;  /* 0x0000002090907836 */ /* 0x000fe20000000000 */
[----:B------:R-:W-:-:S07]  /*1e9c0*/  IADD3 R142, R142, 0x20, RZ ;  /* 0x000000208e8e7810 */ /* 0x000fce0007ffe0ff */
.L_x_19094:
[----:B------:R-:W-:Y:S05]  /*1e9d0*/  BSYNC B1 ;  /* 0x0000000000017941 */ /* 0x000fea0003800000 */
.L_x_19093:
        /* <DEDUP_REMOVED lines=20> */
.L_x_19180:
        /* <DEDUP_REMOVED lines=12> */
.L_x_19183:
[----:B------:R-:W-:-:S07]  /*1ebe0*/  IMAD.MOV.U32 R94, RZ, RZ, R12 ;  /* 0x000000ffff5e7224 */ /* 0x000fce00078e000c */
.L_x_19184:
[----:B------:R-:W-:Y:S05]  /*1ebf0*/  BSYNC B3 ;  /* 0x0000000000037941 */ /* 0x000fea0003800000 */
.L_x_19182:
        /* <DEDUP_REMOVED lines=16> */
.L_x_19188:
[----:B------:R-:W-:Y:S05]  /*1ed00*/  BSYNC B4 ;  /* 0x0000000000047941 */ /* 0x000fea0003800000 */
.L_x_19187:
        /* <DEDUP_REMOVED lines=43> */
.L_x_19186:
[----:B------:R-:W-:Y:S05]  /*1efc0*/  BSYNC B3 ;  /* 0x0000000000037941 */ /* 0x000fea0003800000 */
.L_x_19185:
        /* <DEDUP_REMOVED lines=12> */
.L_x_19181:
[----:B------:R-:W-:Y:S05]  /*1f090*/  BSYNC B2 ;  /* 0x0000000000027941 */ /* 0x000fea0003800000 */
.L_x_19179:
        /* <DEDUP_REMOVED lines=9> */
.L_x_19190:
        /* <DEDUP_REMOVED lines=12> */
.L_x_19193:
[----:B------:R-:W-:-:S07]  /*1f1f0*/  MOV R10, R12 ;  /* 0x0000000c000a7202 */ /* 0x000fce0000000f00 */
.L_x_19194:
[----:B------:R-:W-:Y:S05]  /*1f200*/  BSYNC B3 ;  /* 0x0000000000037941 */ /* 0x000fea0003800000 */
.L_x_19192:
        /* <DEDUP_REMOVED lines=16> */
.L_x_19198:
[----:B------:R-:W-:Y:S05]  /*1f310*/  BSYNC B4 ;  /* 0x0000000000047941 */ /* 0x000fea0003800000 */
.L_x_19197:
        /* <DEDUP_REMOVED lines=44> */
.L_x_19196:
[----:B------:R-:W-:Y:S05]  /*1f5e0*/  BSYNC B3 ;  /* 0x0000000000037941 */ /* 0x000fea0003800000 */
.L_x_19195:
        /* <DEDUP_REMOVED lines=14> */
.L_x_19191:
[----:B------:R-:W-:Y:S05]  /*1f6d0*/  BSYNC B2 ;  /* 0x0000000000027941 */ /* 0x000fea0003800000 */
.L_x_19189:
        /* <DEDUP_REMOVED lines=8> */
.L_x_19200:
        /* <DEDUP_REMOVED lines=12> */
.L_x_19203:
[----:B------:R-:W-:-:S07]  /*1f820*/  MOV R10, R12 ;  /* 0x0000000c000a7202 */ /* 0x000fce0000000f00 */
.L_x_19204:
[----:B------:R-:W-:Y:S05]  /*1f830*/  BSYNC B3 ;  /* 0x0000000000037941 */ /* 0x000fea0003800000 */
.L_x_19202:
        /* <DEDUP_REMOVED lines=16> */
.L_x_19208:
[----:B------:R-:W-:Y:S05]  /*1f940*/  BSYNC B4 ;  /* 0x0000000000047941 */ /* 0x000fea0003800000 */
.L_x_19207:
        /* <DEDUP_REMOVED lines=44> */
.L_x_19206:
[----:B------:R-:W-:Y:S05]  /*1fc10*/  BSYNC B3 ;  /* 0x0000000000037941 */ /* 0x000fea0003800000 */
.L_x_19205:
        /* <DEDUP_REMOVED lines=12> */
.L_x_19201:
[----:B------:R-:W-:Y:S05]  /*1fce0*/  BSYNC B2 ;  /* 0x0000000000027941 */ /* 0x000fea0003800000 */
.L_x_19199:
        /* <DEDUP_REMOVED lines=9> */
.L_x_19210:
        /* <DEDUP_REMOVED lines=12> */
.L_x_19213:
[----:B------:R-:W-:-:S07]  /*1fe40*/  MOV R10, R12 ;  /* 0x0000000c000a7202 */ /* 0x000fce0000000f00 */
.L_x_19214:
[----:B------:R-:W-:Y:S05]  /*1fe50*/  BSYNC B3 ;  /* 0x0000000000037941 */ /* 0x000fea0003800000 */
.L_x_19212:
        /* <DEDUP_REMOVED lines=16> */
.L_x_19218:
[----:B------:R-:W-:Y:S05]  /*1ff60*/  BSYNC B4 ;  /* 0x0000000000047941 */ /* 0x000fea0003800000 */
.L_x_19217:
        /* <DEDUP_REMOVED lines=44> */
.L_x_19216:
[----:B------:R-:W-:Y:S05]  /*20230*/  BSYNC B3 ;  /* 0x0000000000037941 */ /* 0x000fea0003800000 */
.L_x_19215:
        /* <DEDUP_REMOVED lines=14> */
.L_x_19211:
[----:B------:R-:W-:Y:S05]  /*20320*/  BSYNC B2 ;  /* 0x0000000000027941 */ /* 0x000fea0003800000 */
.L_x_19209:
        /* <DEDUP_REMOVED lines=8> */
.L_x_19220:
        /* <DEDUP_REMOVED lines=12> */
.L_x_19223:
[----:B------:R-:W-:-:S07]  /*20470*/  MOV R10, R12 ;  /* 0x0000000c000a7202 */ /* 0x000fce0000000f00 */
.L_x_19224:
[----:B------:R-:W-:Y:S05]  /*20480*/  BSYNC B3 ;  /* 0x0000000000037941 */ /* 0x000fea0003800000 */
.L_x_19222:
        /* <DEDUP_REMOVED lines=16> */
.L_x_19228:
[----:B------:R-:W-:Y:S05]  /*20590*/  BSYNC B4 ;  /* 0x0000000000047941 */ /* 0x000fea0003800000 */
.L_x_19227:
        /* <DEDUP_REMOVED lines=44> */
.L_x_19226:
[----:B------:R-:W-:Y:S05]  /*20860*/  BSYNC B3 ;  /* 0x0000000000037941 */ /* 0x000fea0003800000 */
.L_x_19225:
        /* <DEDUP_REMOVED lines=12> */
.L_x_19221:
[----:B------:R-:W-:Y:S05]  /*20930*/  BSYNC B2 ;  /* 0x0000000000027941 */ /* 0x000fea0003800000 */
.L_x_19219:
        /* <DEDUP_REMOVED lines=9> */
.L_x_19230:
        /* <DEDUP_REMOVED lines=12> */
.L_x_19233:
[----:B------:R-:W-:-:S07]  /*20a90*/  MOV R10, R12 ;  /* 0x0000000c000a7202 */ /* 0x000fce0000000f00 */
.L_x_19234:
[----:B------:R-:W-:Y:S05]  /*20aa0*/  BSYNC B3 ;  /* 0x0000000000037941 */ /* 0x000fea0003800000 */
.L_x_19232:
        /* <DEDUP_REMOVED lines=16> */
.L_x_19238:
[----:B------:R-:W-:Y:S05]  /*20bb0*/  BSYNC B4 ;  /* 0x0000000000047941 */ /* 0x000fea0003800000 */
.L_x_19237:
        /* <DEDUP_REMOVED lines=44> */
.L_x_19236:
[----:B------:R-:W-:Y:S05]  /*20e80*/  BSYNC B3 ;  /* 0x0000000000037941 */ /* 0x000fea0003800000 */
.L_x_19235:
        /* <DEDUP_REMOVED lines=14> */
.L_x_19231:
[----:B------:R-:W-:Y:S05]  /*20f70*/  BSYNC B2 ;  /* 0x0000000000027941 */ /* 0x000fea0003800000 */
.L_x_19229:
        /* <DEDUP_REMOVED lines=8> */
.L_x_19240:
        /* <DEDUP_REMOVED lines=12> */
.L_x_19243:
[----:B------:R-:W-:-:S07]  /*210c0*/  MOV R10, R12 ;  /* 0x0000000c000a7202 */ /* 0x000fce0000000f00 */
.L_x_19244:
[----:B------:R-:W-:Y:S05]  /*210d0*/  BSYNC B3 ;  /* 0x0000000000037941 */ /* 0x000fea0003800000 */
.L_x_19242:
        /* <DEDUP_REMOVED lines=16> */
.L_x_19248:
[----:B------:R-:W-:Y:S05]  /*211e0*/  BSYNC B4 ;  /* 0x0000000000047941 */ /* 0x000fea0003800000 */
.L_x_19247:
        /* <DEDUP_REMOVED lines=44> */
.L_x_19246:
[----:B------:R-:W-:Y:S05]  /*214b0*/  BSYNC B3 ;  /* 0x0000000000037941 */ /* 0x000fea0003800000 */
.L_x_19245:
        /* <DEDUP_REMOVED lines=12> */
.L_x_19241:
[----:B------:R-:W-:Y:S05]  /*21580*/  BSYNC B2 ;  /* 0x0000000000027941 */ /* 0x000fea0003800000 */
.L_x_19239:
        /* <DEDUP_REMOVED lines=9> */
.L_x_19250:
        /* <DEDUP_REMOVED lines=12> */
.L_x_19253:
[----:B------:R-:W-:-:S07]  /*216e0*/  MOV R29, R12 ;  /* 0x0000000c001d7202 */ /* 0x000fce0000000f00 */
.L_x_19254:
[----:B------:R-:W-:Y:S05]  /*216f0*/  BSYNC B3 ;  /* 0x0000000000037941 */ /* 0x000fea0003800000 */
.L_x_19252:
        /* <DEDUP_REMOVED lines=16> */
.L_x_19258:
[----:B------:R-:W-:Y:S05]  /*21800*/  BSYNC B4 ;  /* 0x0000000000047941 */ /* 0x000fea0003800000 */
.L_x_19257:
        /* <DEDUP_REMOVED lines=44> */
.L_x_19256:
[----:B------:R-:W-:Y:S05]  /*21ad0*/  BSYNC B3 ;  /* 0x0000000000037941 */ /* 0x000fea0003800000 */
.L_x_19255:
        /* <DEDUP_REMOVED lines=13> */
.L_x_19251:
[----:B------:R-:W-:Y:S05]  /*21bb0*/  BSYNC B2 ;  /* 0x0000000000027941 */ /* 0x000fea0003800000 */
.L_x_19249:
        /* <DEDUP_REMOVED lines=28> */
.L_x_19178:
[----:B------:R-:W-:Y:S05]  /*21d80*/  BSYNC B1 ;  /* 0x0000000000017941 */ /* 0x000fea0003800000 */
.L_x_19177:
[----:B0123--:R-:W-:Y:S01]  /*21d90*/  FADD.FTZ R92, RZ, R13 ;  /* 0x0000000dff5c7221 */ /* 0x00ffe20000010000 */
[C---:B------:R-:W-:Y:S01]  /*21da0*/  ISETP.GT.U32.AND P1, PT, R5.reuse, 0x3f, PT ;  /* 0x0000003f0500780c */ /* 0x040fe20003f24070 */
        /* <DEDUP_REMOVED lines=291> */
.L_x_19292:
[----:B------:R-:W2:Y:S01]  /*22fe0*/  LDL.LU R143, [R1+0x20] ;  /* 0x00002000018f7983 */ /* 0x000ea20000300800 */
[----:B------:R-:W-:Y:S01]  /*22ff0*/  LOP3.LUT P2, RZ, R145, 0x1f, RZ, 0xc0, !PT ;  /* 0x0000001f91ff7812 */ /* 0x000fe2000784c0ff */
[----:B-1----:R-:W-:Y:S01]  /*23000*/  FADD.FTZ R92, R142, R92 ;  /* 0x0000005c8e5c7221 */ /* 0x002fe20000010000 */
[----:B------:R-:W-:Y:S03]  /*23010*/  BSSY B1, `(.L_x_19260) ;  /* 0x00001a6000017945 */ /* 0x000fe60003800000 */
[----:B------:R-:W-:-:S08]  /*23020*/  FFMA.FTZ R94, R92, R144, UR11 ;  /* 0x0000000b5c5e7e23 */ /* 0x000fd00008010090 */
[----:B------:R-:W1:Y:S02]  /*23030*/  @!P2 LDC.64 R92, c[0x0][0x250] ;  /* 0x00009400ff5cab82 */ /* 0x000e640000000a00 */
[----:B-1----:R-:W-:-:S04]  /*23040*/  @!P2 LEA R92, P1, R7, R92, 0x2 ;  /* 0x0000005c075ca211 */ /* 0x002fc800078210ff */
[----:B--2---:R-:W-:Y:S02]  /*23050*/  @!P2 LEA.HI.X R93, R7, R93, R143, 0x2, P1 ;  /* 0x0000005d075da211 */ /* 0x004fe400008f148f */
        /* <DEDUP_REMOVED lines=14> */
[----:B------:R-:W-:Y:S01]  /*23140*/  PLOP3.LUT P1, PT, PT, PT, UP0, 0x40, 0x0 ;  /* 0x000000000000781c */ /* 0x000fe20003f2e808 */
[----:B------:R-:W-:Y:S03]  /*23150*/  BSSY B2, `(.L_x_19262) ;  /* 0x0000034000027945 */ /* 0x000fe60003800000 */
[----:B------:R-:W-:Y:S01]  /*23160*/  FSEL R146, R95, RZ, P1 ;  /* 0x000000ff5f927208 */ /* 0x000fe20000800000 */
        /* <DEDUP_REMOVED lines=8> */
[----:B-1----:R-:W3:Y:S04]  /*231f0*/  LDL R2, [R1+0x68] ;  /* 0x0000680001027983 */ /* 0x002ee80000100800 */
[----:B------:R1:W-:Y:S04]  /*23200*/  STL [R1+0x78], R0 ;  /* 0x0000780001007387 */ /* 0x0003e80000100800 */
[----:B------:R-:W4:Y:S04]  /*23210*/  LDL R95, [R1+0x74] ;  /* 0x00007400015f7983 */ /* 0x000f280000100800 */
[----:B------:R-:W4:Y:S04]  /*23220*/  LDL R252, [R1+0x58] ;  /* 0x0000580001fc7983 */ /* 0x000f280000100800 */
[----:B-1----:R-:W4:Y:S04]  /*23230*/  LDL R0, [R1+0x70] ;  /* 0x0000700001007983 */ /* 0x002f280000100800 */
[----:B0-----:R-:W4:Y:S04]  /*23240*/  LDL R142, [R1+0x5c] ;  /* 0x00005c00018e7983 */ /* 0x001f280000100800 */
[----:B------:R-:W4:Y:S04]  /*23250*/  LDL R147, [R1+0x60] ;  /* 0x0000600001937983 */ /* 0x000f280000100800 */
[----:B------:R-:W4:Y:S01]  /*23260*/  LDL R143, [R1+0x64] ;  /* 0x00006400018f7983 */ /* 0x000f220000100800 */
[----:B------:R-:W-:-:S04]  /*23270*/  FADD.FTZ R92, R16, -R146 ;  /* 0x80000092105c7221 */ /* 0x000fc80000010000 */
[----:B------:R-:W-:Y:S01]  /*23280*/  FMUL.FTZ R92, R144, R92 ;  /* 0x0000005c905c7220 */ /* 0x000fe20000410000 */
[----:B------:R-:W-:-:S04]  /*23290*/  FADD.FTZ R93, R13, -R146 ;  /* 0x800000920d5d7221 */ /* 0x000fc80000010000 */
[----:B------:R-:W-:Y:S01]  /*232a0*/  FMUL.FTZ R93, R144, R93 ;  /* 0x0000005d905d7220 */ /* 0x000fe20000410000 */
[----:B--2---:R-:W-:Y:S01]  /*232b0*/  FFMA.FTZ R92, R94, R92, R193 ;  /* 0x0000005c5e5c7223 */ /* 0x004fe200000100c1 */
[----:B------:R-:W-:-:S04]  /*232c0*/  FADD.FTZ R94, R18, -R146 ;  /* 0x80000092125e7221 */ /* 0x000fc80000010000 */
[----:B------:R-:W-:Y:S01]  /*232d0*/  FMUL.FTZ R94, R144, R94 ;  /* 0x0000005e905e7220 */ /* 0x000fe20000410000 */
[----:B---3--:R-:W-:Y:S02]  /*232e0*/  FFMA.FTZ R93, R2, R93, R192 ;  /* 0x0000005d025d7223 */ /* 0x008fe400000100c0 */
[----:B------:R1:W5:Y:S01]  /*232f0*/  LDL.LU R2, [R1+0x7c] ;  /* 0x00007c0001027983 */ /* 0x0003620000300800 */
[----:B----4-:R-:W-:-:S03]  /*23300*/  FFMA.FTZ R94, R0, R94, R194 ;  /* 0x0000005e005e7223 */ /* 0x010fc600000100c2 */
[----:B------:R1:W5:Y:S01]  /*23310*/  LDL.LU R0, [R1+0x78] ;  /* 0x0000780001007983 */ /* 0x0003620000300800 */
[----:B------:R-:W-:Y:S01]  /*23320*/  F2FP.BF16.F32.PACK_AB R92, R92, R93 ;  /* 0x0000005d5c5c723e */ /* 0x000fe200000010ff */
        /* <DEDUP_REMOVED lines=22> */
.L_x_19263:
[----:B------:R-:W-:Y:S05]  /*23490*/  BSYNC B2 ;  /* 0x0000000000027941 */ /* 0x000fea0003800000 */
.L_x_19262:
[----:B------:R-:W-:Y:S01]  /*234a0*/  LOP3.LUT P1, RZ, R6, 0x2000, RZ, 0xc0, !PT ;  /* 0x0000200006ff7812 */ /* 0x000fe2000782c0ff */
[----:B------:R-:W-:-:S12]  /*234b0*/  BSSY B2, `(.L_x_19264) ;  /* 0x000002e000027945 */ /* 0x000fd80003800000 */
[----:B------:R-:W-:Y:S05]  /*234c0*/  @!P1 BRA `(.L_x_19265) ;  /* 0x0000000000b09947 */ /* 0x000fea0003800000 */
[----:B-----5:R2:W-:Y:S04]  /*234d0*/  STL [R1+0x7c], R2 ;  /* 0x00007c0201007387 */ /* 0x0205e80000100800 */
[----:B-1----:R-:W3:Y:S04]  /*234e0*/  LDL R94, [R1+0x2c] ;  /* 0x00002c00015e7983 */ /* 0x002ee80000100800 */
[----:B--2---:R-:W2:Y:S04]  /*234f0*/  LDL R2, [R1+0x28] ;  /* 0x0000280001027983 */ /* 0x004ea80000100800 */
        /* <DEDUP_REMOVED lines=11> */
[----:B---3--:R-:W-:Y:S01]  /*235b0*/  FFMA.FTZ R92, R94, R92, R185 ;  /* 0x0000005c5e5c7223 */ /* 0x008fe200000100b9 */
[----:B------:R-:W-:-:S04]  /*235c0*/  FADD.FTZ R94, R32, -R146 ;  /* 0x80000092205e7221 */ /* 0x000fc80000010000 */
[----:B------:R-:W-:Y:S01]  /*235d0*/  FMUL.FTZ R94, R144, R94 ;  /* 0x0000005e905e7220 */ /* 0x000fe20000410000 */
[----:B--2---:R-:W-:Y:S02]  /*235e0*/  FFMA.FTZ R93, R2, R93, R184 ;  /* 0x0000005d025d7223 */ /* 0x004fe400000100b8 */
        /* <DEDUP_REMOVED lines=25> */
[----:B------:R-:W-:-:S07]  /*23780*/  VIADD R145, R145, 0x20 ;  /* 0x0000002091917836 */ /* 0x000fce0000000000 */
.L_x_19265:
[----:B------:R-:W-:Y:S05]  /*23790*/  BSYNC B2 ;  /* 0x0000000000027941 */ /* 0x000fea0003800000 */
.L_x_19264:
[----:B------:R-:W-:Y:S01]  /*237a0*/  LOP3.LUT P1, RZ, R6, 0x1000, RZ, 0xc0, !PT ;  /* 0x0000100006ff7812 */ /* 0x000fe2000782c0ff */
[----:B------:R-:W-:-:S12]  /*237b0*/  BSSY B2, `(.L_x_19266) ;  /* 0x0000026000027945 */ /* 0x000fd80003800000 */
[----:B------:R-:W-:Y:S05]  /*237c0*/  @!P1 BRA `(.L_x_19267) ;  /* 0x0000000000909947 */ /* 0x000fea0003800000 */
[----:B-12---:R-:W2:Y:S04]  /*237d0*/  LDL R143, [R1] ;  /* 0x00000000018f7983 */ /* 0x006ea80000100800 */
[----:B------:R-:W3:Y:S04]  /*237e0*/  LDL R94, [R1+0x4] ;  /* 0x00000400015e7983 */ /* 0x000ee80000100800 */
[----:B0-----:R-:W4:Y:S04]  /*237f0*/  LDL R142, [R1+0x8] ;  /* 0x00000800018e7983 */ /* 0x001f280000100800 */
        /* <DEDUP_REMOVED lines=13> */
[--C-:B------:R-:W-:Y:S02]  /*238d0*/  FADD.FTZ R142, R44, -R146.reuse ;  /* 0x800000922c8e7221 */ /* 0x100fe40000010000 */
[----:B------:R-:W-:Y:S01]  /*238e0*/  FFMA.FTZ R93, R95, R93, R179 ;  /* 0x0000005d5f5d7223 */ /* 0x000fe200000100b3 */
[----:B------:R-:W-:Y:S01]  /*238f0*/  FADD.FTZ R95, R43, -R146 ;  /* 0x800000922b5f7221 */ /* 0x000fe20000010000 */
[----:B------:R-:W-:-:S03]  /*23900*/  FMUL.FTZ R142, R144, R142 ;  /* 0x0000008e908e7220 */ /* 0x000fc60000410000 */
[----:B------:R-:W-:Y:S01]  /*23910*/  F2FP.BF16.F32.PACK_AB R93, R93, R94 ;  /* 0x0000005e5d5d723e */ /* 0x000fe200000010ff */
[----:B------:R-:W-:Y:S01]  /*23920*/  FADD.FTZ R94, R42, -R146 ;  /* 0x800000922a5e7221 */ /* 0x000fe20000010000 */
[----:B------:R-:W-:Y:S01]  /*23930*/  FMUL.FTZ R95, R144, R95 ;  /* 0x0000005f905f7220 */ /* 0x000fe20000410000 */
        /* <DEDUP_REMOVED lines=13> */
.L_x_19267:
[----:B------:R-:W-:Y:S05]  /*23a10*/  BSYNC B2 ;  /* 0x0000000000027941 */ /* 0x000fea0003800000 */
.L_x_19266:
        /* <DEDUP_REMOVED lines=35> */
.L_x_19269:
[----:B------:R-:W-:Y:S05]  /*23c50*/  BSYNC B2 ;  /* 0x0000000000027941 */ /* 0x000fea0003800000 */
.L_x_19268:
        /* <DEDUP_REMOVED lines=35> */
.L_x_19271:
[----:B------:R-:W-:Y:S05]  /*23e90*/  BSYNC B2 ;  /* 0x0000000000027941 */ /* 0x000fea0003800000 */
.L_x_19270:
        /* <DEDUP_REMOVED lines=35> */
.L_x_19273:
[----:B------:R-:W-:Y:S05]  /*240d0*/  BSYNC B2 ;  /* 0x0000000000027941 */ /* 0x000fea0003800000 */
.L_x_19272:
        /* <DEDUP_REMOVED lines=35> */
.L_x_19275:
[----:B------:R-:W-:Y:S05]  /*24310*/  BSYNC B2 ;  /* 0x0000000000027941 */ /* 0x000fea0003800000 */
.L_x_19274:
        /* <DEDUP_REMOVED lines=35> */
.L_x_19277:
[----:B------:R-:W-:Y:S05]  /*24550*/  BSYNC B2 ;  /* 0x0000000000027941 */ /* 0x000fea0003800000 */
.L_x_19276:
        /* <DEDUP_REMOVED lines=35> */
.L_x_19279:
[----:B------:R-:W-:Y:S05]  /*24790*/  BSYNC B2 ;  /* 0x0000000000027941 */ /* 0x000fea0003800000 */
.L_x_19278:
[----:B------:R-:W-:-:S13]  /*247a0*/  LOP3.LUT P1, RZ, R6, 0x20, RZ, 0xc0, !PT ;  /* 0x0000002006ff7812 */ /* 0x000fda000782c0ff */
[----:B------:R-:W-:Y:S05]  /*247b0*/  @!P1 BRA `(.L_x_19261) ;  /* 0x0000000000ac9947 */ /* 0x000fea0003800000 */
[----:B-----5:R0:W-:Y:S04]  /*247c0*/  STL [R1+0x7c], R2 ;  /* 0x00007c0201007387 */ /* 0x0201e80000100800 */
[----:B01234-:R-:W2:Y:S04]  /*247d0*/  LDL R94, [R1+0x4c] ;  /* 0x00004c00015e7983 */ /* 0x01fea80000100800 */
[----:B------:R-:W3:Y:S04]  /*247e0*/  LDL R2, [R1+0x48] ;  /* 0x0000480001027983 */ /* 0x000ee80000100800 */
[----:B------:R0:W-:Y:S04]  /*247f0*/  STL [R1+0x78], R0 ;  /* 0x0000780001007387 */ /* 0x0001e80000100800 */
[----:B------:R-:W4:Y:S04]  /*24800*/  LDL R95, [R1+0x54] ;  /* 0x00005400015f7983 */ /* 0x000f280000100800 */
[----:B------:R-:W4:Y:S04]  /*24810*/  LDL R252, [R1+0x38] ;  /* 0x0000380001fc7983 */ /* 0x000f280000100800 */
[----:B0-----:R-:W4:Y:S04]  /*24820*/  LDL R0, [R1+0x50] ;  /* 0x0000500001007983 */ /* 0x001f280000100800 */
[----:B------:R-:W4:Y:S04]  /*24830*/  LDL R142, [R1+0x3c] ;  /* 0x00003c00018e7983 */ /* 0x000f280000100800 */
        /* <DEDUP_REMOVED lines=35> */
.L_x_19261:
[----:B------:R-:W-:Y:S05]  /*24a70*/  BSYNC B1 ;  /* 0x0000000000017941 */ /* 0x000fea0003800000 */
.L_x_19260:
[----:B01234-:R-:W0:Y:S02]  /*24a80*/  LDC.64 R92, c[0x0][0x210] ;  /* 0x00008400ff5c7b82 */ /* 0x01fe240000000a00 */
[----:B0-----:R-:W-:-:S05]  /*24a90*/  IMAD R7, R92, 0x4, R7 ;  /* 0x000000045c077824 */ /* 0x001fca00078e0207 */
[----:B------:R-:W-:-:S13]  /*24aa0*/  ISETP.GE.AND P1, PT, R7, R93, PT ;  /* 0x0000005d0700720c */ /* 0x000fda0003f26270 */
[----:B------:R-:W-:Y:S05]  /*24ab0*/  @!P1 BRA `(.L_x_19280) ;  /* 0xfffffdc8009c9947 */ /* 0x000fea000383ffff */
[----:B------:R-:W-:Y:S05]  /*24ac0*/  BSYNC B0 ;  /* 0x0000000000007941 */ /* 0x000fea0003800000 */
.L_x_18420:
[----:B------:R-:W-:Y:S05]  /*24ad0*/  EXIT ;  /* 0x000000000000794d */ /* 0x000fea0003800000 */
.L_x_19259:
        /* <DEDUP_REMOVED lines=8> */
.L_x_19282:
[----:B------:R-:W-:Y:S05]  /*24b60*/  BSYNC B1 ;  /* 0x0000000000017941 */ /* 0x000fea0003800000 */
.L_x_19281:
        /* <DEDUP_REMOVED lines=10> */
.L_x_19283:
        /* <DEDUP_REMOVED lines=9> */
.L_x_19284:
[----:B------:R-:W-:Y:S01]  /*24ca0*/  HFMA2.MMA R94, -RZ, RZ, 0, 4.76837158203125e-07 ;  /* 0x00000008ff5e7435 */ /* 0x000fe200000001ff */
[----:B------:R-:W-:Y:S01]  /*24cb0*/  FADD.FTZ R95, R95, R92 ;  /* 0x0000005c5f5f7221 */ /* 0x000fe20000010000 */
[----:B------:R-:W-:-:S03]  /*24cc0*/  IMAD.MOV.U32 R92, RZ, RZ, -0x1 ;  /* 0xffffffffff5c7424 */ /* 0x000fc600078e00ff */
[----:B------:R-:W-:-:S07]  /*24cd0*/  IMAD.MOV.U32 R143, RZ, RZ, R95 ;  /* 0x000000ffff8f7224 */ /* 0x000fce00078e005f */
[----:B------:R-:W-:Y:S05]  /*24ce0*/  WARPSYNC.COLLECTIVE R92, `(.L_x_19285) ;  /* 0x000000005c087348 */ /* 0x000fea0003c00000 */
[----:B------:R0:W1:Y:S02]  /*24cf0*/  SHFL.BFLY P6, R92, R143, R94, R93 ;  /* 0x0c00005e8f5c7389 */ /* 0x00006400000c005d */
[----:B01----:R-:W-:Y:S01]  /*24d00*/  ENDCOLLECTIVE ;  /* 0x000000000000791b */ /* 0x003fe20003800000 */
.L_x_19285:
[----:B------:R-:W-:Y:S02]  /*24d10*/  IMAD.MOV.U32 R94, RZ, RZ, 0x10 ;  /* 0x00000010ff5e7424 */ /* 0x000fe400078e00ff */
[----:B------:R-:W-:Y:S01]  /*24d20*/  FADD.FTZ R95, R95, R92 ;  /* 0x0000005c5f5f7221 */ /* 0x000fe20000010000 */
[----:B------:R-:W-:-:S04]  /*24d30*/  MOV R92, 0xffffffff ;  /* 0xffffffff005c7802 */ /* 0x000fc80000000f00 */
[----:B------:R-:W-:-:S07]  /*24d40*/  MOV R143, R95 ;  /* 0x0000005f008f7202 */ /* 0x000fce0000000f00 */
[----:B------:R-:W-:Y:S05]  /*24d50*/  WARPSYNC.COLLECTIVE R92, `(.L_x_19286) ;  /* 0x000000005c087348 */ /* 0x000fea0003c00000 */
[----:B------:R0:W1:Y:S02]  /*24d60*/  SHFL.BFLY P6, R92, R143, R94, R93 ;  /* 0x0c00005e8f5c7389 */ /* 0x00006400000c005d */
[----:B01----:R-:W-:Y:S01]  /*24d70*/  ENDCOLLECTIVE ;  /* 0x000000000000791b */ /* 0x003fe20003800000 */
.L_x_19286:
        /* <DEDUP_REMOVED lines=174> */
.L_x_19287:
[----:B------:R-:W-:Y:S01]  /*25860*/  HFMA2.MMA R94, -RZ, RZ, 0, 1.1920928955078125e-07 ;  /* 0x00000002ff5e7435 */ /* 0x000fe200000001ff */
[----:B------:R-:W-:Y:S01]  /*25870*/  FADD.FTZ R142, R142, R92 ;  /* 0x0000005c8e8e7221 */ /* 0x000fe20000010000 */
[----:B------:R-:W-:-:S03]  /*25880*/  IMAD.MOV.U32 R92, RZ, RZ, -0x1 ;  /* 0xffffffffff5c7424 */ /* 0x000fc600078e00ff */
[----:B------:R-:W-:-:S07]  /*25890*/  IMAD.MOV.U32 R143, RZ, RZ, R142 ;  /* 0x000000ffff8f7224 */ /* 0x000fce00078e008e */
[----:B------:R-:W-:Y:S05]  /*258a0*/  WARPSYNC.COLLECTIVE R92, `(.L_x_19288) ;  /* 0x000000005c087348 */ /* 0x000fea0003c00000 */
[----:B------:R0:W1:Y:S02]  /*258b0*/  SHFL.BFLY P6, R92, R143, R94, R93 ;  /* 0x0c00005e8f5c7389 */ /* 0x00006400000c005d */
[----:B01----:R-:W-:Y:S01]  /*258c0*/  ENDCOLLECTIVE ;  /* 0x000000000000791b */ /* 0x003fe20003800000 */
.L_x_19288:
[----:B------:R-:W-:Y:S02]  /*258d0*/  IMAD.MOV.U32 R94, RZ, RZ, 0x4 ;  /* 0x00000004ff5e7424 */ /* 0x000fe400078e00ff */
[----:B------:R-:W-:Y:S01]  /*258e0*/  FADD.FTZ R142, R142, R92 ;  /* 0x0000005c8e8e7221 */ /* 0x000fe20000010000 */
[----:B------:R-:W-:-:S04]  /*258f0*/  MOV R92, 0xffffffff ;  /* 0xffffffff005c7802 */ /* 0x000fc80000000f00 */
[----:B------:R-:W-:-:S07]  /*25900*/  MOV R143, R142 ;  /* 0x0000008e008f7202 */ /* 0x000fce0000000f00 */
[----:B------:R-:W-:Y:S05]  /*25910*/  WARPSYNC.COLLECTIVE R92, `(.L_x_19289) ;  /* 0x000000005c087348 */ /* 0x000fea0003c00000 */
[----:B------:R0:W1:Y:S02]  /*25920*/  SHFL.BFLY P6, R92, R143, R94, R93 ;  /* 0x0c00005e8f5c7389 */ /* 0x00006400000c005d */
[----:B01----:R-:W-:Y:S01]  /*25930*/  ENDCOLLECTIVE ;  /* 0x000000000000791b */ /* 0x003fe20003800000 */
.L_x_19289:
[----:B------:R-:W-:Y:S01]  /*25940*/  HFMA2.MMA R94, -RZ, RZ, 0, 4.76837158203125e-07 ;  /* 0x00000008ff5e7435 */ /* 0x000fe200000001ff */
[----:B------:R-:W-:Y:S01]  /*25950*/  FADD.FTZ R142, R142, R92 ;  /* 0x0000005c8e8e7221 */ /* 0x000fe20000010000 */
[----:B------:R-:W-:-:S03]  /*25960*/  IMAD.MOV.U32 R92, RZ, RZ, -0x1 ;  /* 0xffffffffff5c7424 */ /* 0x000fc600078e00ff */
[----:B------:R-:W-:-:S07]  /*25970*/  IMAD.MOV.U32 R143, RZ, RZ, R142 ;  /* 0x000000ffff8f7224 */ /* 0x000fce00078e008e */
[----:B------:R-:W-:Y:S05]  /*25980*/  WARPSYNC.COLLECTIVE R92, `(.L_x_19290) ;  /* 0x000000005c087348 */ /* 0x000fea0003c00000 */
[----:B------:R0:W1:Y:S02]  /*25990*/  SHFL.BFLY P6, R92, R143, R94, R93 ;  /* 0x0c00005e8f5c7389 */ /* 0x00006400000c005d */
[----:B01----:R-:W-:Y:S01]  /*259a0*/  ENDCOLLECTIVE ;  /* 0x000000000000791b */ /* 0x003fe20003800000 */
.L_x_19290:
[----:B------:R-:W-:Y:S02]  /*259b0*/  IMAD.MOV.U32 R94, RZ, RZ, 0x10 ;  /* 0x00000010ff5e7424 */ /* 0x000fe400078e00ff */
[----:B------:R-:W-:Y:S01]  /*259c0*/  FADD.FTZ R142, R142, R92 ;  /* 0x0000005c8e8e7221 */ /* 0x000fe20000010000 */
[----:B------:R-:W-:-:S04]  /*259d0*/  MOV R92, 0xffffffff ;  /* 0xffffffff005c7802 */ /* 0x000fc80000000f00 */
[----:B------:R-:W-:-:S07]  /*259e0*/  MOV R143, R142 ;  /* 0x0000008e008f7202 */ /* 0x000fce0000000f00 */
[----:B------:R-:W-:Y:S05]  /*259f0*/  WARPSYNC.COLLECTIVE R92, `(.L_x_19291) ;  /* 0x000000005c087348 */ /* 0x000fea0003c00000 */
[----:B------:R0:W1:Y:S02]  /*25a00*/  SHFL.BFLY P6, R92, R143, R94, R93 ;  /* 0x0c00005e8f5c7389 */ /* 0x00006400000c005d */
[----:B01----:R-:W-:Y:S01]  /*25a10*/  ENDCOLLECTIVE ;  /* 0x000000000000791b */ /* 0x003fe20003800000 */
.L_x_19291:
[----:B------:R-:W-:Y:S05]  /*25a20*/  BRA `(.L_x_19292) ;  /* 0xffffffd4006c7947 */ /* 0x000fea000383ffff */
.L_x_19293:
        /* <DEDUP_REMOVED lines=13> */
.L_x_72322:


//--------------------- .text._ZN10layer_norm13ln_fwd_kernelINS_13Kernel_traitsIf13__nv_bfloat16S2_S2_fjLj2560ELj1ELj4ELj1ELj16ENS_18Kernel_traits_baseILj2560EfS2_S2_S2_fjLj128EEEEELb1ELb0ELb1ELb1EEEvNS_9FwdParamsE --------------------------
	.section	.text._ZN10layer_norm13ln_fwd_kernelINS_13Kernel_traitsIf13__nv_bfloat16S2_S2_fjLj2560ELj1ELj4ELj1ELj16ENS_18Kernel_traits_baseILj2560EfS2_S2_S2_fjLj128EEEEELb1ELb0ELb1ELb1EEEvNS_9FwdParamsE,"ax",@progbits
	.align	128
        .global         _ZN10layer_norm13ln_fwd_kernelINS_13Kernel_traitsIf13__nv_bfloat16S2_S2_fjLj2560ELj1ELj4ELj1ELj16ENS_18Kernel_traits_baseILj2560EfS2_S2_S2_fjLj128EEEEELb1ELb0ELb1ELb1EEEvNS_9FwdParamsE
        .type           _ZN10layer_norm13ln_fwd_kernelINS_13Kernel_traitsIf13__nv_bfloat16S2_S2_fjLj2560ELj1ELj4ELj1ELj16ENS_18Kernel_traits_baseILj2560EfS2_S2_S2_fjLj128EEEEELb1ELb0ELb1ELb1EEEvNS_9FwdParamsE,@function
        .size           _ZN10layer_norm13ln_fwd_kernelINS_13Kernel_traitsIf13__nv_bfloat16S2_S2_fjLj2560ELj1ELj4ELj1ELj16ENS_18Kernel_traits_baseILj2560EfS2_S2_S2_fjLj128EEEEELb1ELb0ELb1ELb1EEEvNS_9FwdParamsE,(.L_x_72323 - _ZN10layer_norm13ln_fwd_kernelINS_13Kernel_traitsIf13__nv_bfloat16S2_S2_fjLj2560ELj1ELj4ELj1ELj16ENS_18Kernel_traits_baseILj2560EfS2_S2_S2_fjLj128EEEEELb1ELb0ELb1ELb1EEEvNS_9FwdParamsE)
        .other          _ZN10layer_norm13ln_fwd_kernelINS_13Kernel_traitsIf13__nv_bfloat16S2_S2_fjLj2560ELj1ELj4ELj1ELj16ENS_18Kernel_traits_baseILj2560EfS2_S2_S2_fjLj128EEEEELb1ELb0ELb1ELb1EEEvNS_9FwdParamsE,@"STO_CUDA_ENTRY STV_DEFAULT"
_ZN10layer_norm13ln_fwd_kernelINS_13Kernel_traitsIf13__nv_bfloat16S2_S2_fjLj2560ELj1ELj4ELj1ELj16ENS_18Kernel_traits_baseILj2560EfS2_S2_S2_fjLj128EEEEELb1ELb0ELb1ELb1EEEvNS_9FwdParamsE:
.text._ZN10layer_norm13ln_fwd_kernelINS_13Kernel_traitsIf13__nv_bfloat16S2_S2_fjLj2560ELj1ELj4ELj1ELj16ENS_18Kernel_traits_baseILj2560EfS2_S2_S2_fjLj128EEEEELb1ELb0ELb1ELb1EEEvNS_9FwdParamsE:
        /* <DEDUP_REMOVED lines=118> */
[----:B------:R-:W-:Y:S01]  /*0760*/  IMAD.SHL.U32 R7, R14, 0x20, RZ ;  /* 0x000000200e077824 */ /* 0x000fe200078e00ff */
[----:B------:R-:W-:Y:S01]  /*0770*/  LOP3.LUT R163, R3, UR26, R4, 0x96, !PT ;  /* 0x0000001a03a37c12 */ /* 0x000fe2000f8e9604 */
[----:B------:R-:W-:-:S03]  /*0780*/  IMAD.HI.U32 R5, R169, -0x326172a9, RZ ;  /* 0xcd9e8d57a9057827 */ /* 0x000fc600078e00ff */
[----:B------:R-:W-:Y:S01]  /*0790*/  LOP3.LUT R7, R7, 0x3e0, RZ, 0xc0, !PT ;  /* 0x000003e007077812 */ /* 0x000fe200078ec0ff */
[----:B------:R-:W-:Y:S01]  /*07a0*/  IMAD.HI.U32 R3, R163, -0x2daee0ad, RZ ;  /* 0xd2511f53a3037827 */ /* 0x000fe200078e00ff */
[----:B------:R-:W-:Y:S02]  /*07b0*/  LOP3.LUT R168, R5, UR28, R2, 0x96, !PT ;  /* 0x0000001c05a87c12 */ /* 0x000fe4000f8e9602 */
[C---:B------:R-:W-:Y:S01]  /*07c0*/  IADD3 R2, P2, R7.reuse, UR8, RZ ;  /* 0x0000000807027c10 */ /* 0x040fe2000ff5e0ff */
[----:B------:R-:W-:Y:S01]  /*07d0*/  ULDC UR8, c[0x0][0x214] ;  /* 0x0000850000087ab9 */ /* 0x000fe20000000800 */
[----:B------:R-:W-:Y:S02]  /*07e0*/  IADD3 R4, P1, R7, UR10, RZ ;  /* 0x0000000a07047c10 */ /* 0x000fe4000ff3e0ff */
[----:B------:R-:W-:Y:S02]  /*07f0*/  LOP3.LUT R7, R3, UR29, R6, 0x96, !PT ;  /* 0x0000001d03077c12 */ /* 0x000fe4000f8e9606 */
[----:B------:R-:W-:Y:S01]  /*0800*/  IADD3.X R3, RZ, UR9, RZ, P2, !PT ;  /* 0x00000009ff037c10 */ /* 0x000fe200097fe4ff */
[----:B------:R-:W-:Y:S01]  /*0810*/  IMAD.X R5, RZ, RZ, UR11, P1 ;  /* 0x0000000bff057e24 */ /* 0x000fe200088e06ff */
        /* <DEDUP_REMOVED lines=32> */
[----:B------:R-:W5:Y:S01]  /*0a20*/  LDG.E.128 R248, desc[UR6][R4.64+0xc00] ;  /* 0x000c000604f87981 */ /* 0x000f62000c1e1d00 */
[----:B------:R-:W-:-:S03]  /*0a30*/  IMAD.HI.U32 R6, R7, -0x326172a9, RZ ;  /* 0xcd9e8d5707067827 */ /* 0x000fc600078e00ff */
[----:B------:R-:W5:Y:S01]  /*0a40*/  LDG.E.128 R244, desc[UR6][R4.64+0xc10] ;  /* 0x000c100604f47981 */ /* 0x000f62000c1e1d00 */
[----:B0-----:R-:W-:Y:S01]  /*0a50*/  IMAD.HI.U32 R2, R168, -0x2daee0ad, RZ ;  /* 0xd2511f53a8027827 */ /* 0x001fe200078e00ff */
[----:B------:R-:W-:Y:S01]  /*0a60*/  BSSY B0, `(.L_x_19294) ;  /* 0x0002293000007945 */ /* 0x000fe20003800000 */
[----:B------:R-:W-:Y:S01]  /*0a70*/  LOP3.LUT R169, R6, UR30, R169, 0x96, !PT ;  /* 0x0000001e06a97c12 */ /* 0x000fe2000f8e96a9 */
[----:B------:R-:W5:Y:S01]  /*0a80*/  LDG.E.128 R240, desc[UR6][R4.64+0x1000] ;  /* 0x0010000604f07981 */ /* 0x000f62000c1e1d00 */
[----:B------:R-:W-:Y:S01]  /*0a90*/  MOV R3, R12 ;  /* 0x0000000c00037202 */ /* 0x000fe20000000f00 */
[----:B------:R-:W-:Y:S01]  /*0aa0*/  ULDC.U8 UR8, c[0x0][0x2a0] ;  /* 0x0000a80000087ab9 */ /* 0x000fe20000000000 */
[----:B------:R-:W-:Y:S01]  /*0ab0*/  LOP3.LUT R163, R2, UR31, R163, 0x96, !PT ;  /* 0x0000001f02a37c12 */ /* 0x000fe2000f8e96a3 */
[----:B------:R-:W5:Y:S01]  /*0ac0*/  LDG.E.128 R236, desc[UR6][R4.64+0x1010] ;  /* 0x0010100604ec7981 */ /* 0x000f62000c1e1d00 */
[----:B------:R-:W-:Y:S01]  /*0ad0*/  IMAD.MOV.U32 R2, RZ, RZ, R10 ;  /* 0x000000ffff027224 */ /* 0x000fe200078e000a */
[----:B------:R-:W-:Y:S01]  /*0ae0*/  LOP3.LUT R178, R178, 0x3, RZ, 0xc0, !PT ;  /* 0x00000003b2b27812 */ /* 0x000fe200078ec0ff */
[----:B------:R-:W-:Y:S01]  /*0af0*/  IMAD R176, R7, -0x326172a9, RZ ;  /* 0xcd9e8d5707b07824 */ /* 0x000fe200078e02ff */
[----:B------:R-:W5:Y:S01]  /*0b00*/  LDG.E.128 R232, desc[UR6][R4.64+0x1400] ;  /* 0x0014000604e87981 */ /* 0x000f62000c1e1d00 */
[----:B------:R-:W-:Y:S01]  /*0b10*/  IMAD R168, R168, -0x2daee0ad, RZ ;  /* 0xd2511f53a8a87824 */ /* 0x000fe200078e02ff */
[----:B------:R-:W-:Y:S01]  /*0b20*/  LOP3.LUT R6, R14, 0x1f, RZ, 0xc0, !PT ;  /* 0x0000001f0e067812 */ /* 0x000fe200078ec0ff */
[----:B------:R-:W-:Y:S01]  /*0b30*/  ULDC UR10, c[0x0][0x294] ;  /* 0x0000a500000a7ab9 */ /* 0x000fe20000000800 */
[----:B------:R-:W5:Y:S01]  /*0b40*/  LDG.E.128 R228, desc[UR6][R4.64+0x1410] ;  /* 0x0014100604e47981 */ /* 0x000f62000c1e1d00 */
[----:B------:R-:W-:Y:S01]  /*0b50*/  ISETP.NE.AND P1, PT, RZ, UR8, PT ;  /* 0x00000008ff007c0c */ /* 0x000fe2000bf25270 */
[----:B------:R-:W-:Y:S01]  /*0b60*/  ULDC UR11, c[0x0][0x2d8] ;  /* 0x0000b600000b7ab9 */ /* 0x000fe20000000800 */
[----:B------:R-:W-:Y:S01]  /*0b70*/  ULDC.64 UR12, c[0x0][0x298] ;  /* 0x0000a600000c7ab9 */ /* 0x000fe20000000a00 */
[----:B------:R-:W5:Y:S01]  /*0b80*/  LDG.E.128 R224, desc[UR6][R4.64+0x1800] ;  /* 0x0018000604e07981 */ /* 0x000f62000c1e1d00 */
[----:B------:R-:W-:-:S03]  /*0b90*/  ULDC.64 UR8, c[0x0][0x230] ;  /* 0x00008c0000087ab9 */ /* 0x000fc60000000a00 */
[----:B------:R-:W5:Y:S04]  /*0ba0*/  LDG.E.128 R220, desc[UR6][R4.64+0x1810] ;  /* 0x0018100604dc7981 */ /* 0x000f68000c1e1d00 */
[----:B------:R-:W5:Y:S04]  /*0bb0*/  LDG.E.128 R216, desc[UR6][R4.64+0x1c00] ;  /* 0x001c000604d87981 */ /* 0x000f68000c1e1d00 */
[----:B------:R-:W5:Y:S04]  /*0bc0*/  LDG.E.128 R212, desc[UR6][R4.64+0x1c10] ;  /* 0x001c100604d47981 */ /* 0x000f68000c1e1d00 */
[----:B------:R-:W5:Y:S04]  /*0bd0*/  LDG.E.128 R208, desc[UR6][R4.64+0x2000] ;  /* 0x0020000604d07981 */ /* 0x000f68000c1e1d00 */
[----:B------:R-:W5:Y:S04]  /*0be0*/  LDG.E.128 R204, desc[UR6][R4.64+0x2010] ;  /* 0x0020100604cc7981 */ /* 0x000f68000c1e1d00 */
[----:B------:R-:W5:Y:S04]  /*0bf0*/  LDG.E.128 R200, desc[UR6][R4.64+0x2400] ;  /* 0x0024000604c87981 */ /* 0x000f68000c1e1d00 */
[----:B------:R0:W5:Y:S02]  /*0c00*/  LDG.E.128 R196, desc[UR6][R4.64+0x2410] ;  /* 0x0024100604c47981 */ /* 0x000164000c1e1d00 */
[----:B0-----:R-:W-:-:S02]  /*0c10*/  IMAD.MOV.U32 R4, RZ, RZ, R13 ;  /* 0x000000ffff047224 */ /* 0x001fc400078e000d */
[----:B------:R-:W-:Y:S01]  /*0c20*/  IMAD.MOV.U32 R5, RZ, RZ, RZ ;  /* 0x000000ffff057224 */ /* 0x000fe200078e00ff */
        /* <DEDUP_REMOVED lines=12> */
.L_x_20118:
[----:B------:R-:W1:Y:S08]  /*0cf0*/  LDC.64 R14, c[0x0][0x280] ;  /* 0x0000a000ff0e7b82 */ /* 0x000e700000000a00 */
[----:B0-----:R-:W0:Y:S01]  /*0d00*/  LDC R24, c[0x0][0x218] ;  /* 0x00008600ff187b82 */ /* 0x001e220000000800 */
[----:B------:R-:W-:-:S07]  /*0d10*/  ISETP.NE.U32.AND P0, PT, RZ, UR8, PT ;  /* 0x00000008ff007c0c */ /* 0x000fce000bf05070 */
[----:B------:R-:W2:Y:S01]  /*0d20*/  LDC.64 R16, c[0x0][0x288] ;  /* 0x0000a200ff107b82 */ /* 0x000ea20000000a00 */
[----:B-1----:R-:W-:-:S05]  /*0d30*/  IMAD.WIDE R14, R0, 0x4, R14 ;  /* 0x00000004000e7825 */ /* 0x002fca00078e020e */
[----:B------:R1:W3:Y:S01]  /*0d40*/  LDG.E R23, desc[UR6][R14.64] ;  /* 0x000000060e177981 */ /* 0x0002e2000c1e1900 */
[----:B------:R-:W-:Y:S01]  /*0d50*/  ISETP.NE.AND.EX P0, PT, RZ, UR9, PT, P0 ;  /* 0x00000009ff007c0c */ /* 0x000fe2000bf05300 */
[----:B------:R-:W-:Y:S02]  /*0d60*/  IMAD.MOV.U32 R157, RZ, RZ, RZ ;  /* 0x000000ffff9d7224 */ /* 0x000fe400078e00ff */
[----:B0-----:R-:W-:-:S05]  /*0d70*/  IMAD R13, R0, R24, RZ ;  /* 0x00000018000d7224 */ /* 0x001fca00078e02ff */
[----:B-1----:R-:W-:-:S05]  /*0d80*/  SHF.R.S32.HI R14, RZ, 0x1f, R13 ;  /* 0x0000001fff0e7819 */ /* 0x002fca000001140d */
[----:B------:R-:W0:Y:S01]  /*0d90*/  @P0 LDC.64 R18, c[0x0][0x230] ;  /* 0x00008c00ff120b82 */ /* 0x000e220000000a00 */
[----:B------:R-:W-:-:S04]  /*0da0*/  LEA.HI R13, R14, R13, RZ, 0x3 ;  /* 0x0000000d0e0d7211 */ /* 0x000fc800078f18ff */
[----:B------:R-:W-:-:S05]  /*0db0*/  LEA.HI.SX32 R156, R13, R6, 0x1d ;  /* 0x000000060d9c7211 */ /* 0x000fca00078feaff */
[----:B0-----:R-:W-:-:S05]  /*0dc0*/  @P0 IMAD.WIDE.U32 R18, R156, 0x10, R18 ;  /* 0x000000109c120825 */ /* 0x001fca00078e0012 */
[----:B-----5:R0:W5:Y:S01]  /*0dd0*/  @P0 LDG.E.128 R104, desc[UR6][R18.64] ;  /* 0x0000000612680981 */ /* 0x020162000c1e1d00 */
[----:B---3--:R-:W-:-:S13]  /*0de0*/  ISETP.GE.AND P2, PT, R23, 0x1, PT ;  /* 0x000000011700780c */ /* 0x008fda0003f46270 */
[----:B------:R-:W-:Y:S01]  /*0df0*/  @P2 IADD3 R22, R23, -0x1, RZ ;  /* 0xffffffff17162810 */ /* 0x000fe20007ffe0ff */
[----:B------:R-:W1:Y:S04]  /*0e00*/  @P2 LDC.64 R20, c[0x0][0x220] ;  /* 0x00008800ff142b82 */ /* 0x000e680000000a00 */
[----:B------:R-:W-:Y:S02]  /*0e10*/  @P2 IMAD R22, R22, R24, RZ ;  /* 0x0000001816162224 */ /* 0x000fe400078e02ff */
[----:B------:R-:W3:Y:S03]  /*0e20*/  S2R R24, SR_TID.X ;  /* 0x0000000000187919 */ /* 0x000ee60000002100 */
[----:B------:R-:W-:-:S04]  /*0e30*/  @P2 SHF.R.S32.HI R15, RZ, 0x1f, R22 ;  /* 0x0000001fff0f2819 */ /* 0x000fc80000011416 */
[----:B------:R-:W-:Y:S02]  /*0e40*/  @P2 LEA.HI R15, R15, R22, RZ, 0x3 ;  /* 0x000000160f0f2211 */ /* 0x000fe400078f18ff */
[----:B---3--:R-:W-:-:S04]  /*0e50*/  @P2 LOP3.LUT R6, R24, 0x1f, RZ, 0xc0, !PT ;  /* 0x0000001f18062812 */ /* 0x008fc800078ec0ff */
[----:B------:R-:W-:Y:S01]  /*0e60*/  @P2 LEA.HI.SX32 R157, R15, R6, 0x1d ;  /* 0x000000060f9d2211 */ /* 0x000fe200078feaff */
[----:B--2---:R-:W-:-:S04]  /*0e70*/  IMAD.WIDE R14, R0, 0x4, R16 ;  /* 0x00000004000e7825 */ /* 0x004fc800078e0210 */
[----:B-1----:R-:W-:Y:S01]  /*0e80*/  @P2 IMAD.WIDE.U32 R16, R157, 0x10, R20 ;  /* 0x000000109d102825 */ /* 0x002fe200078e0014 */
[----:B------:R0:W5:Y:S04]  /*0e90*/  LDG.E R252, desc[UR6][R14.64] ;  /* 0x000000060efc7981 */ /* 0x000168000c1e1900 */
[----:B------:R0:W5:Y:S01]  /*0ea0*/  @P2 LDG.E.128 R108, desc[UR6][R16.64] ;  /* 0x00000006106c2981 */ /* 0x000162000c1e1d00 */
[----:B------:R-:W-:-:S05]  /*0eb0*/  SHF.R.S32.HI R13, RZ, 0x1f, R0 ;  /* 0x0000001fff0d7819 */ /* 0x000fca0000011400 */
[----:B------:R0:W-:Y:S01]  /*0ec0*/  STL [R1+0x50], R13 ;  /* 0x0000500d01007387 */ /* 0x0001e20000100800 */
        /* <DEDUP_REMOVED lines=9> */
.L_x_19296:
        /* <DEDUP_REMOVED lines=12> */
.L_x_19299:
[----:B------:R-:W-:-:S07]  /*1020*/  IMAD.MOV.U32 R7, RZ, RZ, R176 ;  /* 0x000000ffff077224 */ /* 0x000fce00078e00b0 */
.L_x_19300:
[----:B------:R-:W-:Y:S05]  /*1030*/  BSYNC B2 ;  /* 0x0000000000027941 */ /* 0x000fea0003800000 */
.L_x_19298:
        /* <DEDUP_REMOVED lines=16> */
.L_x_19304:
[----:B------:R-:W-:Y:S05]  /*1140*/  BSYNC B3 ;  /* 0x0000000000037941 */ /* 0x000fea0003800000 */
.L_x_19303:
        /* <DEDUP_REMOVED lines=43> */
.L_x_19302:
[----:B------:R-:W-:Y:S05]  /*1400*/  BSYNC B2 ;  /* 0x0000000000027941 */ /* 0x000fea0003800000 */
.L_x_19301:
        /* <DEDUP_REMOVED lines=11> */
.L_x_19297:
[----:B------:R-:W-:Y:S05]  /*14c0*/  BSYNC B1 ;  /* 0x0000000000017941 */ /* 0x000fea0003800000 */
.L_x_19295:
        /* <DEDUP_REMOVED lines=9> */
.L_x_19306:
        /* <DEDUP_REMOVED lines=12> */
.L_x_19309:
[----:B------:R-:W-:-:S07]  /*1620*/  IMAD.MOV.U32 R8, RZ, RZ, R176 ;  /* 0x000000ffff087224 */ /* 0x000fce00078e00b0 */
.L_x_19310:
[----:B------:R-:W-:Y:S05]  /*1630*/  BSYNC B2 ;  /* 0x0000000000027941 */ /* 0x000fea0003800000 */
.L_x_19308:
        /* <DEDUP_REMOVED lines=16> */
.L_x_19314:
[----:B------:R-:W-:Y:S05]  /*1740*/  BSYNC B3 ;  /* 0x0000000000037941 */ /* 0x000fea0003800000 */
.L_x_19313:
        /* <DEDUP_REMOVED lines=43> */
.L_x_19312:
[----:B------:R-:W-:Y:S05]  /*1a00*/  BSYNC B2 ;  /* 0x0000000000027941 */ /* 0x000fea0003800000 */
.L_x_19311:
        /* <DEDUP_REMOVED lines=13> */
.L_x_19307:
[----:B------:R-:W-:Y:S05]  /*1ae0*/  BSYNC B1 ;  /* 0x0000000000017941 */ /* 0x000fea0003800000 */
.L_x_19305:
        /* <DEDUP_REMOVED lines=8> */
.L_x_19316:
        /* <DEDUP_REMOVED lines=12> */
.L_x_19319:
[----:B------:R-:W-:-:S07]  /*1c30*/  IMAD.MOV.U32 R9, RZ, RZ, R176 ;  /* 0x000000ffff097224 */ /* 0x000fce00078e00b0 */
.L_x_19320:
[----:B------:R-:W-:Y:S05]  /*1c40*/  BSYNC B2 ;  /* 0x0000000000027941 */ /* 0x000fea0003800000 */
.L_x_19318:
        /* <DEDUP_REMOVED lines=16> */
.L_x_19324:
[----:B------:R-:W-:Y:S05]  /*1d50*/  BSYNC B3 ;  /* 0x0000000000037941 */ /* 0x000fea0003800000 */
.L_x_19323:
        /* <DEDUP_REMOVED lines=43> */
.L_x_19322:
[----:B------:R-:W-:Y:S05]  /*2010*/  BSYNC B2 ;  /* 0x0000000000027941 */ /* 0x000fea0003800000 */
.L_x_19321:
        /* <DEDUP_REMOVED lines=11> */
.L_x_19317:
[----:B------:R-:W-:Y:S05]  /*20d0*/  BSYNC B1 ;  /* 0x0000000000017941 */ /* 0x000fea0003800000 */
.L_x_19315:
        /* <DEDUP_REMOVED lines=9> */
.L_x_19326:
        /* <DEDUP_REMOVED lines=12> */
.L_x_19329:
[----:B------:R-:W-:-:S07]  /*2230*/  IMAD.MOV.U32 R10, RZ, RZ, R176 ;  /* 0x000000ffff0a7224 */ /* 0x000fce00078e00b0 */
.L_x_19330:
[----:B------:R-:W-:Y:S05]  /*2240*/  BSYNC B2 ;  /* 0x0000000000027941 */ /* 0x000fea0003800000 */
.L_x_19328:
        /* <DEDUP_REMOVED lines=16> */
.L_x_19334:
[----:B------:R-:W-:Y:S05]  /*2350*/  BSYNC B3 ;  /* 0x0000000000037941 */ /* 0x000fea0003800000 */
.L_x_19333:
        /* <DEDUP_REMOVED lines=43> */
.L_x_19332:
[----:B------:R-:W-:Y:S05]  /*2610*/  BSYNC B2 ;  /* 0x0000000000027941 */ /* 0x000fea0003800000 */
.L_x_19331:
        /* <DEDUP_REMOVED lines=13> */
.L_x_19327:
[----:B------:R-:W-:Y:S05]  /*26f0*/  BSYNC B1 ;  /* 0x0000000000017941 */ /* 0x000fea0003800000 */
.L_x_19325:
        /* <DEDUP_REMOVED lines=8> */
.L_x_19336:
        /* <DEDUP_REMOVED lines=12> */
.L_x_19339:
[----:B------:R-:W-:-:S07]  /*2840*/  IMAD.MOV.U32 R11, RZ, RZ, R176 ;  /* 0x000000ffff0b7224 */ /* 0x000fce00078e00b0 */
.L_x_19340:
[----:B------:R-:W-:Y:S05]  /*2850*/  BSYNC B2 ;  /* 0x0000000000027941 */ /* 0x000fea0003800000 */
.L_x_19338:
        /* <DEDUP_REMOVED lines=16> */
.L_x_19344:
[----:B------:R-:W-:Y:S05]  /*2960*/  BSYNC B3 ;  /* 0x0000000000037941 */ /* 0x000fea0003800000 */
.L_x_19343:
        /* <DEDUP_REMOVED lines=43> */
.L_x_19342:
[----:B------:R-:W-:Y:S05]  /*2c20*/  BSYNC B2 ;  /* 0x0000000000027941 */ /* 0x000fea0003800000 */
.L_x_19341:
        /* <DEDUP_REMOVED lines=11> */
.L_x_19337:
[----:B------:R-:W-:Y:S05]  /*2ce0*/  BSYNC B1 ;  /* 0x0000000000017941 */ /* 0x000fea0003800000 */
.L_x_19335:
        /* <DEDUP_REMOVED lines=9> */
.L_x_19346:
        /* <DEDUP_REMOVED lines=12> */
.L_x_19349:
[----:B------:R-:W-:-:S07]  /*2e40*/  IMAD.MOV.U32 R12, RZ, RZ, R176 ;  /* 0x000000ffff0c7224 */ /* 0x000fce00078e00b0 */
.L_x_19350:
[----:B------:R-:W-:Y:S05]  /*2e50*/  BSYNC B2 ;  /* 0x0000000000027941 */ /* 0x000fea0003800000 */
.L_x_19348:
        /* <DEDUP_REMOVED lines=16> */
.L_x_19354:
[----:B------:R-:W-:Y:S05]  /*2f60*/  BSYNC B3 ;  /* 0x0000000000037941 */ /* 0x000fea0003800000 */
.L_x_19353:
        /* <DEDUP_REMOVED lines=43> */
.L_x_19352:
[----:B------:R-:W-:Y:S05]  /*3220*/  BSYNC B2 ;  /* 0x0000000000027941 */ /* 0x000fea0003800000 */
.L_x_19351:
        /* <DEDUP_REMOVED lines=13> */
.L_x_19347:
[----:B------:R-:W-:Y:S05]  /*3300*/  BSYNC B1 ;  /* 0x0000000000017941 */ /* 0x000fea0003800000 */
.L_x_19345:
        /* <DEDUP_REMOVED lines=8> */
.L_x_19356:
        /* <DEDUP_REMOVED lines=12> */
.L_x_19359:
[----:B------:R-:W-:-:S07]  /*3450*/  IMAD.MOV.U32 R13, RZ, RZ, R176 ;  /* 0x000000ffff0d7224 */ /* 0x000fce00078e00b0 */
.L_x_19360:
[----:B------:R-:W-:Y:S05]  /*3460*/  BSYNC B2 ;  /* 0x0000000000027941 */ /* 0x000fea0003800000 */
.L_x_19358:
        /* <DEDUP_REMOVED lines=16> */
.L_x_19364:
[----:B------:R-:W-:Y:S05]  /*3570*/  BSYNC B3 ;  /* 0x0000000000037941 */ /* 0x000fea0003800000 */
.L_x_19363:
        /* <DEDUP_REMOVED lines=43> */
.L_x_19362:
[----:B------:R-:W-:Y:S05]  /*3830*/  BSYNC B2 ;  /* 0x0000000000027941 */ /* 0x000fea0003800000 */
.L_x_19361:
[----:B------:R-:W-:Y:S01]  /*3840*/  I2FP.F32.U32 R13, R13 ;  /* 0x0000000d000d7245 */ /* 0x000fe20000201000 */
[----:B------:R-:W-:Y:S01]  /*3850*/  IMAD.MOV.U32 R16, RZ, RZ, 0x2f800000 ;  /* 0x2f800000ff107424 */ /* 0x000fe200078e00ff */
[----:B-----5:R-:W-:-:S03]  /*3860*/  SHF.L.U32 R14, R111, 0x10, RZ ;  /* 0x000000106f0e7819 */ /* 0x020fc600000006ff */
[----:B------:R-:W-:Y:S02]  /*3870*/  FFMA.FTZ R13, R13, R16, 1.1641532182693481445e-10 ;  /* 0x2f0000000d0d7423 */ /* 0x000fe40000010010 */
[----:B------:R-:W-:-:S03]  /*3880*/  FMUL.FTZ R14, R14, UR13 ;  /* 0x0000000d0e0e7c20 */ /* 0x000fc60008410000 */
[----:B------:R-:W-:Y:S01]  /*3890*/  FSETP.GTU.FTZ.AND P4, PT, R13, UR10, PT ;  /* 0x0000000a0d007c0b */ /* 0x000fe2000bf9c000 */
[----:B------:R-:W-:Y:S01]  /*38a0*/  FMUL.FTZ R14, R14, UR12 ;  /* 0x0000000c0e0e7c20 */ /* 0x000fe20008410000 */
[----:B------:R-:W-:Y:S02]  /*38b0*/  @P0 IMAD.U32 R13, R107, 0x10000, RZ ;  /* 0x000100006b0d0824 */ /* 0x000fe400078e00ff */
[----:B------:R-:W-:Y:S02]  /*38c0*/  SEL R45, RZ, 0x1, P4 ;  /* 0x00000001ff2d7807 */ /* 0x000fe40002000000 */
[----:B------:R-:W-:-:S05]  /*38d0*/  FSEL R136, R14, RZ, !P4 ;  /* 0x000000ff0e887208 */ /* 0x000fca0006000000 */
[----:B------:R-:W-:-:S07]  /*38e0*/  @P0 FADD.FTZ R136, R136, R13 ;  /* 0x0000000d88880221 */ /* 0x000fce0000010000 */
.L_x_19357:
[----:B------:R-:W-:Y:S05]  /*38f0*/  BSYNC B1 ;  /* 0x0000000000017941 */ /* 0x000fea0003800000 */
.L_x_19355:
        /* <DEDUP_REMOVED lines=9> */
.L_x_19366:
        /* <DEDUP_REMOVED lines=12> */
.L_x_19369:
[----:B------:R-:W-:-:S07]  /*3a50*/  IMAD.MOV.U32 R13, RZ, RZ, R176 ;  /* 0x000000ffff0d7224 */ /* 0x000fce00078e00b0 */
.L_x_19370:
[----:B------:R-:W-:Y:S05]  /*3a60*/  BSYNC B2 ;  /* 0x0000000000027941 */ /* 0x000fea0003800000 */
.L_x_19368:
        /* <DEDUP_REMOVED lines=16> */
.L_x_19374:
[----:B------:R-:W-:Y:S05]  /*3b70*/  BSYNC B3 ;  /* 0x0000000000037941 */ /* 0x000fea0003800000 */
.L_x_19373:
        /* <DEDUP_REMOVED lines=43> */
.L_x_19372:
[----:B------:R-:W-:Y:S05]  /*3e30*/  BSYNC B2 ;  /* 0x0000000000027941 */ /* 0x000fea0003800000 */
.L_x_19371:
[----:B-----5:R-:W-:Y:S01]  /*3e40*/  PRMT R14, R111, 0x7632, R14 ;  /* 0x000076326f0e7816 */ /* 0x020fe2000000000e */
[----:B------:R-:W-:Y:S01]  /*3e50*/  IMAD.MOV.U32 R16, RZ, RZ, 0x2f800000 ;  /* 0x2f800000ff107424 */ /* 0x000fe200078e00ff */
[----:B------:R-:W-:Y:S02]  /*3e60*/  I2FP.F32.U32 R13, R13 ;  /* 0x0000000d000d7245 */ /* 0x000fe40000201000 */
[----:B------:R-:W-:Y:S02]  /*3e70*/  SHF.L.U32 R14, R14, 0x10, RZ ;  /* 0x000000100e0e7819 */ /* 0x000fe400000006ff */
[----:B------:R-:W-:Y:S01]  /*3e80*/  @P0 PRMT R15, R107, 0x7632, R15 ;  /* 0x000076326b0f0816 */ /* 0x000fe2000000000f */
[----:B------:R-:W-:Y:S02]  /*3e90*/  FFMA.FTZ R13, R13, R16, 1.1641532182693481445e-10 ;  /* 0x2f0000000d0d7423 */ /* 0x000fe40000010010 */
[----:B------:R-:W-:Y:S02]  /*3ea0*/  FMUL.FTZ R14, R14, UR13 ;  /* 0x0000000d0e0e7c20 */ /* 0x000fe40008410000 */
[----:B------:R-:W-:Y:S01]  /*3eb0*/  @P0 IMAD.U32 R16, R15, 0x10000, RZ ;  /* 0x000100000f100824 */ /* 0x000fe200078e00ff */
[----:B------:R-:W-:Y:S01]  /*3ec0*/  FSETP.GTU.FTZ.AND P4, PT, R13, UR10, PT ;  /* 0x0000000a0d007c0b */ /* 0x000fe2000bf9c000 */
[----:B------:R-:W-:-:S03]  /*3ed0*/  FMUL.FTZ R14, R14, UR12 ;  /* 0x0000000c0e0e7c20 */ /* 0x000fc60008410000 */
[----:B------:R-:W-:Y:S02]  /*3ee0*/  SEL R162, RZ, 0x1, P4 ;  /* 0x00000001ffa27807 */ /* 0x000fe40002000000 */
[----:B------:R-:W-:-:S05]  /*3ef0*/  FSEL R137, R14, RZ, !P4 ;  /* 0x000000ff0e897208 */ /* 0x000fca0006000000 */
[----:B------:R-:W-:-:S07]  /*3f00*/  @P0 FADD.FTZ R137, R137, R16 ;  /* 0x0000001089890221 */ /* 0x000fce0000010000 */
.L_x_19367:
[----:B------:R-:W-:Y:S05]  /*3f10*/  BSYNC B1 ;  /* 0x0000000000017941 */ /* 0x000fea0003800000 */
.L_x_19365:
        /* <DEDUP_REMOVED lines=29> */
[----:B------:R-:W-:-:S03]  /*40f0*/  LOP3.LUT R19, R25, R29, R19, 0xfe, !PT ;  /* 0x0000001d19137212 */ /* 0x000fc600078efe13 */
[----:B0-----:R-:W-:Y:S01]  /*4100*/  IMAD.WIDE.U32 R16, R157, 0x8, R16 ;  /* 0x000000089d107825 */ /* 0x001fe200078e0010 */
[----:B------:R-:W-:Y:S02]  /*4110*/  LOP3.LUT R18, R26, R18, R24, 0xfe, !PT ;  /* 0x000000121a127212 */ /* 0x000fe400078efe18 */
[----:B------:R-:W-:Y:S02]  /*4120*/  LOP3.LUT R19, R19, R27, RZ, 0xfc, !PT ;  /* 0x0000001b13137212 */ /* 0x000fe400078efcff */
[----:B------:R-:W-:-:S05]  /*4130*/  LOP3.LUT R18, R18, 0xff, R7, 0xf8, !PT ;  /* 0x000000ff12127812 */ /* 0x000fca00078ef807 */
[----:B------:R1:W-:Y:S02]  /*4140*/  STG.E.64 desc[UR6][R16.64], R18 ;  /* 0x0000001210007986 */ /* 0x0003e4000c101b06 */
.L_x_19376:
[----:B------:R-:W-:Y:S05]  /*4150*/  BSYNC B1 ;  /* 0x0000000000017941 */ /* 0x000fea0003800000 */
.L_x_19375:
[----:B-----5:R2:W5:Y:S04]  /*4160*/  @P2 LDG.E.128 R108, desc[UR6][R14.64] ;  /* 0x000000060e6c2981 */ /* 0x020568000c1e1d00 */
[----:B------:R2:W5:Y:S01]  /*4170*/  @P0 LDG.E.128 R104, desc[UR6][R20.64] ;  /* 0x0000000614680981 */ /* 0x000562000c1e1d00 */
[----:B------:R-:W-:Y:S04]  /*4180*/  BSSY B1, `(.L_x_19377) ;  /* 0x000005e000017945 */ /* 0x000fe80003800000 */
[----:B------:R-:W-:Y:S05]  /*4190*/  @P3 BRA `(.L_x_19378) ;  /* 0x0000000000183947 */ /* 0x000fea0003800000 */
[----:B------:R-:W-:Y:S01]  /*41a0*/  IMAD.MOV.U32 R122, RZ, RZ, RZ ;  /* 0x000000ffff7a7224 */ /* 0x000fe200078e00ff */
[----:B--2---:R-:W-:Y:S01]  /*41b0*/  MOV R14, R22 ;  /* 0x00000016000e7202 */ /* 0x004fe20000000f00 */
[----:B------:R-:W-:Y:S06]  /*41c0*/  @!P0 BRA `(.L_x_19379) ;  /* 0x0000000400648947 */ /* 0x000fec0003800000 */
[----:B------:R-:W-:Y:S01]  /*41d0*/  IMAD.MOV.U32 R14, RZ, RZ, R22 ;  /* 0x000000ffff0e7224 */ /* 0x000fe200078e0016 */
[----:B-----5:R-:W-:Y:S01]  /*41e0*/  SHF.L.U32 R122, R104, 0x10, RZ ;  /* 0x00000010687a7819 */ /* 0x020fe200000006ff */
[----:B------:R-:W-:Y:S06]  /*41f0*/  BRA `(.L_x_19379) ;  /* 0x0000000400587947 */ /* 0x000fec0003800000 */
.L_x_19378:
[C---:B------:R-:W-:Y:S01]  /*4200*/  ISETP.NE.AND P4, PT, R22.reuse, 0x1, PT ;  /* 0x000000011600780c */ /* 0x040fe20003f85270 */
[----:B------:R-:W-:Y:S01]  /*4210*/  BSSY B2, `(.L_x_19380) ;  /* 0x000000c000027945 */ /* 0x000fe20003800000 */
[----:B--2---:R-:W-:-:S11]  /*4220*/  VIADD R14, R22, 0x1 ;  /* 0x00000001160e7836 */ /* 0x004fd60000000000 */
        /* <DEDUP_REMOVED lines=9> */
.L_x_19381:
[----:B------:R-:W-:-:S07]  /*42c0*/  IMAD.MOV.U32 R7, RZ, RZ, R176 ;  /* 0x000000ffff077224 */ /* 0x000fce00078e00b0 */
.L_x_19382:
[----:B------:R-:W-:Y:S05]  /*42d0*/  BSYNC B2 ;  /* 0x0000000000027941 */ /* 0x000fea0003800000 */
.L_x_19380:
        /* <DEDUP_REMOVED lines=16> */
.L_x_19386:
[----:B------:R-:W-:Y:S05]  /*43e0*/  BSYNC B3 ;  /* 0x0000000000037941 */ /* 0x000fea0003800000 */
.L_x_19385:
[----:B------:R-:W-:Y:S01]  /*43f0*/  IMAD.HI.U32 R15, R2, -0x326172a9, RZ ;  /* 0xcd9e8d57020f7827 */ /* 0x000fe200078e00ff */
[----:B------:R-:W-:-:S03]  /*4400*/  LOP3.LUT R14, R14, UR5, R5, 0x96, !PT ;  /* 0x000000050e0e7c12 */ /* 0x000fc6000f8e9605 */
        /* <DEDUP_REMOVED lines=41> */
.L_x_19384:
[----:B------:R-:W-:Y:S05]  /*46a0*/  BSYNC B2 ;  /* 0x0000000000027941 */ /* 0x000fea0003800000 */
.L_x_19383:
[----:B------:R-:W-:Y:S01]  /*46b0*/  I2FP.F32.U32 R7, R7 ;  /* 0x0000000700077245 */ /* 0x000fe20000201000 */
[----:B01----:R-:W-:Y:S01]  /*46c0*/  IMAD.MOV.U32 R16, RZ, RZ, 0x2f800000 ;  /* 0x2f800000ff107424 */ /* 0x003fe200078e00ff */
        /* <DEDUP_REMOVED lines=9> */
.L_x_19379:
[----:B------:R-:W-:Y:S05]  /*4760*/  BSYNC B1 ;  /* 0x0000000000017941 */ /* 0x000fea0003800000 */
.L_x_19377:
        /* <DEDUP_REMOVED lines=9> */
.L_x_19388:
        /* <DEDUP_REMOVED lines=12> */
.L_x_19391:
[----:B------:R-:W-:-:S07]  /*48c0*/  MOV R8, R176 ;  /* 0x000000b000087202 */ /* 0x000fce0000000f00 */
.L_x_19392:
[----:B------:R-:W-:Y:S05]  /*48d0*/  BSYNC B2 ;  /* 0x0000000000027941 */ /* 0x000fea0003800000 */
.L_x_19390:
        /* <DEDUP_REMOVED lines=16> */
.L_x_19396:
[----:B------:R-:W-:Y:S05]  /*49e0*/  BSYNC B3 ;  /* 0x0000000000037941 */ /* 0x000fea0003800000 */
.L_x_19395:
        /* <DEDUP_REMOVED lines=43> */
.L_x_19394:
[----:B------:R-:W-:Y:S05]  /*4ca0*/  BSYNC B2 ;  /* 0x0000000000027941 */ /* 0x000fea0003800000 */
.L_x_19393:
[----:B01----:R-:W-:Y:S01]  /*4cb0*/  HFMA2.MMA R17, -RZ, RZ, 0.1171875, 0 ;  /* 0x2f800000ff117435 */ /* 0x003fe200000001ff */
[----:B-----5:R-:W-:Y:S02]  /*4cc0*/  PRMT R14, R108, 0x7632, R14 ;  /* 0x000076326c0e7816 */ /* 0x020fe4000000000e */
[----:B------:R-:W-:Y:S02]  /*4cd0*/  I2FP.F32.U32 R8, R8 ;  /* 0x0000000800087245 */ /* 0x000fe40000201000 */
[----:B------:R-:W-:Y:S01]  /*4ce0*/  @P0 PRMT R16, R104, 0x7632, R16 ;  /* 0x0000763268100816 */ /* 0x000fe20000000010 */
[----:B------:R-:W-:-:S03]  /*4cf0*/  IMAD.U32 R14, R14, 0x10000, RZ ;  /* 0x000100000e0e7824 */ /* 0x000fc600078e00ff */
[----:B------:R-:W-:Y:S01]  /*4d00*/  @P0 SHF.L.U32 R16, R16, 0x10, RZ ;  /* 0x0000001010100819 */ /* 0x000fe200000006ff */
[----:B------:R-:W-:Y:S01]  /*4d10*/  FFMA.FTZ R8, R8, R17, 1.1641532182693481445e-10 ;  /* 0x2f00000008087423 */ /* 0x000fe20000010011 */
[----:B------:R-:W-:-:S04]  /*4d20*/  FMUL.FTZ R14, R14, UR13 ;  /* 0x0000000d0e0e7c20 */ /* 0x000fc80008410000 */
[----:B------:R-:W-:Y:S01]  /*4d30*/  FMUL.FTZ R14, R14, UR12 ;  /* 0x0000000c0e0e7c20 */ /* 0x000fe20008410000 */
[----:B------:R-:W-:-:S04]  /*4d40*/  FSETP.GTU.FTZ.AND P4, PT, R8, UR10, PT ;  /* 0x0000000a08007c0b */ /* 0x000fc8000bf9c000 */
[----:B------:R-:W-:Y:S02]  /*4d50*/  FSEL R123, R14, RZ, !P4 ;  /* 0x000000ff0e7b7208 */ /* 0x000fe40006000000 */
[----:B------:R-:W-:-:S03]  /*4d60*/  SEL R8, RZ, 0x1, P4 ;  /* 0x00000001ff087807 */ /* 0x000fc60002000000 */
[----:B------:R-:W-:-:S07]  /*4d70*/  @P0 FADD.FTZ R123, R123, R16 ;  /* 0x000000107b7b0221 */ /* 0x000fce0000010000 */
.L_x_19389:
[----:B------:R-:W-:Y:S05]  /*4d80*/  BSYNC B1 ;  /* 0x0000000000017941 */ /* 0x000fea0003800000 */
.L_x_19387:
        /* <DEDUP_REMOVED lines=8> */
.L_x_19398:
        /* <DEDUP_REMOVED lines=12> */
.L_x_19401:
[----:B------:R-:W-:-:S07]  /*4ed0*/  IMAD.MOV.U32 R9, RZ, RZ, R176 ;  /* 0x000000ffff097224 */ /* 0x000fce00078e00b0 */
.L_x_19402:
[----:B------:R-:W-:Y:S05]  /*4ee0*/  BSYNC B2 ;  /* 0x0000000000027941 */ /* 0x000fea0003800000 */
.L_x_19400:
        /* <DEDUP_REMOVED lines=16> */
.L_x_19406:
[----:B------:R-:W-:Y:S05]  /*4ff0*/  BSYNC B3 ;  /* 0x0000000000037941 */ /* 0x000fea0003800000 */
.L_x_19405:
        /* <DEDUP_REMOVED lines=43> */
.L_x_19404:
[----:B------:R-:W-:Y:S05]  /*52b0*/  BSYNC B2 ;  /* 0x0000000000027941 */ /* 0x000fea0003800000 */
.L_x_19403:
        /* <DEDUP_REMOVED lines=11> */
.L_x_19399:
[----:B------:R-:W-:Y:S05]  /*5370*/  BSYNC B1 ;  /* 0x0000000000017941 */ /* 0x000fea0003800000 */
.L_x_19397:
        /* <DEDUP_REMOVED lines=9> */
.L_x_19408:
        /* <DEDUP_REMOVED lines=12> */
.L_x_19411:
[----:B------:R-:W-:-:S07]  /*54d0*/  MOV R10, R176 ;  /* 0x000000b0000a7202 */ /* 0x000fce0000000f00 */
.L_x_19412:
[----:B------:R-:W-:Y:S05]  /*54e0*/  BSYNC B2 ;  /* 0x0000000000027941 */ /* 0x000fea0003800000 */
.L_x_19410:
        /* <DEDUP_REMOVED lines=16> */
.L_x_19416:
[----:B------:R-:W-:Y:S05]  /*55f0*/  BSYNC B3 ;  /* 0x0000000000037941 */ /* 0x000fea0003800000 */
.L_x_19415:
        /* <DEDUP_REMOVED lines=43> */
.L_x_19414:
[----:B------:R-:W-:Y:S05]  /*58b0*/  BSYNC B2 ;  /* 0x0000000000027941 */ /* 0x000fea0003800000 */
.L_x_19413:
        /* <DEDUP_REMOVED lines=13> */
.L_x_19409:
[----:B------:R-:W-:Y:S05]  /*5990*/  BSYNC B1 ;  /* 0x0000000000017941 */ /* 0x000fea0003800000 */
.L_x_19407:
        /* <DEDUP_REMOVED lines=8> */
.L_x_19418:
        /* <DEDUP_REMOVED lines=12> */
.L_x_19421:
[----:B------:R-:W-:-:S07]  /*5ae0*/  IMAD.MOV.U32 R11, RZ, RZ, R176 ;  /* 0x000000ffff0b7224 */ /* 0x000fce00078e00b0 */
.L_x_19422:
[----:B------:R-:W-:Y:S05]  /*5af0*/  BSYNC B2 ;  /* 0x0000000000027941 */ /* 0x000fea0003800000 */
.L_x_19420:
        /* <DEDUP_REMOVED lines=16> */
.L_x_19426:
[----:B------:R-:W-:Y:S05]  /*5c00*/  BSYNC B3 ;  /* 0x0000000000037941 */ /* 0x000fea0003800000 */
.L_x_19425:
        /* <DEDUP_REMOVED lines=43> */
.L_x_19424:
[----:B------:R-:W-:Y:S05]  /*5ec0*/  BSYNC B2 ;  /* 0x0000000000027941 */ /* 0x000fea0003800000 */
.L_x_19423:
        /* <DEDUP_REMOVED lines=11> */
.L_x_19419:
[----:B------:R-:W-:Y:S05]  /*5f80*/  BSYNC B1 ;  /* 0x0000000000017941 */ /* 0x000fea0003800000 */
.L_x_19417:
        /* <DEDUP_REMOVED lines=9> */
.L_x_19428:
        /* <DEDUP_REMOVED lines=12> */
.L_x_19431:
[----:B------:R-:W-:-:S07]  /*60e0*/  MOV R12, R176 ;  /* 0x000000b0000c7202 */ /* 0x000fce0000000f00 */
.L_x_19432:
[----:B------:R-:W-:Y:S05]  /*60f0*/  BSYNC B2 ;  /* 0x0000000000027941 */ /* 0x000fea0003800000 */
.L_x_19430:
        /* <DEDUP_REMOVED lines=16> */
.L_x_19436:
[----:B------:R-:W-:Y:S05]  /*6200*/  BSYNC B3 ;  /* 0x0000000000037941 */ /* 0x000fea0003800000 */
.L_x_19435:
        /* <DEDUP_REMOVED lines=43> */
.L_x_19434:
[----:B------:R-:W-:Y:S05]  /*64c0*/  BSYNC B2 ;  /* 0x0000000000027941 */ /* 0x000fea0003800000 */
.L_x_19433:
        /* <DEDUP_REMOVED lines=13> */
.L_x_19429:
[----:B------:R-:W-:Y:S05]  /*65a0*/  BSYNC B1 ;  /* 0x0000000000017941 */ /* 0x000fea0003800000 */
.L_x_19427:
        /* <DEDUP_REMOVED lines=8> */
.L_x_19438:
        /* <DEDUP_REMOVED lines=12> */
.L_x_19441:
[----:B------:R-:W-:-:S07]  /*66f0*/  IMAD.MOV.U32 R22, RZ, RZ, R176 ;  /* 0x000000ffff167224 */ /* 0x000fce00078e00b0 */
.L_x_19442:
[----:B------:R-:W-:Y:S05]  /*6700*/  BSYNC B2 ;  /* 0x0000000000027941 */ /* 0x000fea0003800000 */
.L_x_19440:
        /* <DEDUP_REMOVED lines=16> */
.L_x_19446:
[----:B------:R-:W-:Y:S05]  /*6810*/  BSYNC B3 ;  /* 0x0000000000037941 */ /* 0x000fea0003800000 */
.L_x_19445:
        /* <DEDUP_REMOVED lines=43> */
.L_x_19444:
[----:B------:R-:W-:Y:S05]  /*6ad0*/  BSYNC B2 ;  /* 0x0000000000027941 */ /* 0x000fea0003800000 */
.L_x_19443:
[----:B------:R-:W-:Y:S01]  /*6ae0*/  I2FP.F32.U32 R15, R22 ;  /* 0x00000016000f7245 */ /* 0x000fe20000201000 */
[----:B01----:R-:W-:Y:S01]  /*6af0*/  IMAD.MOV.U32 R16, RZ, RZ, 0x2f800000 ;  /* 0x2f800000ff107424 */ /* 0x003fe200078e00ff */
        /* <DEDUP_REMOVED lines=9> */
.L_x_19439:
[----:B------:R-:W-:Y:S05]  /*6b90*/  BSYNC B1 ;  /* 0x0000000000017941 */ /* 0x000fea0003800000 */
.L_x_19437:
        /* <DEDUP_REMOVED lines=9> */
.L_x_19448:
        /* <DEDUP_REMOVED lines=12> */
.L_x_19451:
[----:B------:R-:W-:-:S07]  /*6cf0*/  MOV R22, R176 ;  /* 0x000000b000167202 */ /* 0x000fce0000000f00 */
.L_x_19452:
[----:B------:R-:W-:Y:S05]  /*6d00*/  BSYNC B2 ;  /* 0x0000000000027941 */ /* 0x000fea0003800000 */
.L_x_19450:
        /* <DEDUP_REMOVED lines=16> */
.L_x_19456:
[----:B------:R-:W-:Y:S05]  /*6e10*/  BSYNC B3 ;  /* 0x0000000000037941 */ /* 0x000fea0003800000 */
.L_x_19455:
[----:B------:R-:W-:Y:S01]  /*6e20*/  IMAD.HI.U32 R15, R2, -0x326172a9, RZ ;  /* 0xcd9e8d57020f7827 */ /* 0x000fe200078e00ff */
[----:B------:R-:W-:-:S03]  /*6e30*/  LOP3.LUT R14, R14, UR5, R5, 0x96, !PT ;  /* 0x000000050e0e7c12 */ /* 0x000fc6000f8e9605 */
[----:B------:R-:W-:Y:S01]  /*6e40*/  IMAD R21, R2, -0x326172a9, RZ ;  /* 0xcd9e8d5702157824 */ /* 0x000fe200078e02ff */
[----:B------:R-:W-:Y:S01]  /*6e50*/  LOP3.LUT R15, R15, UR4, R4, 0x96, !PT ;  /* 0x000000040f0f7c12 */ /* 0x000fe2000f8e9604 */
[----:B01----:R-:W-:-:S04]  /*6e60*/  IMAD.WIDE.U32 R16, R14, -0x326172a9, RZ ;  /* 0xcd9e8d570e107825 */ /* 0x003fc800078e00ff */
        /* <DEDUP_REMOVED lines=38> */
.L_x_19454:
[----:B------:R-:W-:Y:S05]  /*70d0*/  BSYNC B2 ;  /* 0x0000000000027941 */ /* 0x000fea0003800000 */
.L_x_19453:
        /* <DEDUP_REMOVED lines=13> */
.L_x_19449:
[----:B------:R-:W-:Y:S05]  /*71b0*/  BSYNC B1 ;  /* 0x0000000000017941 */ /* 0x000fea0003800000 */
.L_x_19447:
[----:B------:R-:W-:Y:S01]  /*71c0*/  IMAD.WIDE.U32 R14, R13, 0x10, R170 ;  /* 0x000000100d0e7825 */ /* 0x000fe200078e00aa */
[----:B01----:R-:W-:Y:S01]  /*71d0*/  F2FP.BF16.F32.PACK_AB R19, R129, R128 ;  /* 0x000000808113723e */ /* 0x003fe200000010ff */
        /* <DEDUP_REMOVED lines=32> */
.L_x_19458:
[----:B------:R-:W-:Y:S05]  /*73e0*/  BSYNC B1 ;  /* 0x0000000000017941 */ /* 0x000fea0003800000 */
.L_x_19457:
        /* <DEDUP_REMOVED lines=10> */
.L_x_19460:
        /* <DEDUP_REMOVED lines=12> */
.L_x_19463:
[----:B------:R-:W-:-:S07]  /*7550*/  MOV R7, R176 ;  /* 0x000000b000077202 */ /* 0x000fce0000000f00 */
.L_x_19464:
[----:B------:R-:W-:Y:S05]  /*7560*/  BSYNC B2 ;  /* 0x0000000000027941 */ /* 0x000fea0003800000 */
.L_x_19462:
        /* <DEDUP_REMOVED lines=16> */
.L_x_19468:
[----:B------:R-:W-:Y:S05]  /*7670*/  BSYNC B3 ;  /* 0x0000000000037941 */ /* 0x000fea0003800000 */
.L_x_19467:
        /* <DEDUP_REMOVED lines=43> */
.L_x_19466:
[----:B------:R-:W-:Y:S05]  /*7930*/  BSYNC B2 ;  /* 0x0000000000027941 */ /* 0x000fea0003800000 */
.L_x_19465:
        /* <DEDUP_REMOVED lines=11> */
.L_x_19461:
[----:B------:R-:W-:Y:S05]  /*79f0*/  BSYNC B1 ;  /* 0x0000000000017941 */ /* 0x000fea0003800000 */
.L_x_19459:
        /* <DEDUP_REMOVED lines=9> */
.L_x_19470:
        /* <DEDUP_REMOVED lines=12> */
.L_x_19473:
[----:B------:R-:W-:-:S07]  /*7b50*/  IMAD.MOV.U32 R8, RZ, RZ, R176 ;  /* 0x000000ffff087224 */ /* 0x000fce00078e00b0 */
.L_x_19474:
[----:B------:R-:W-:Y:S05]  /*7b60*/  BSYNC B2 ;  /* 0x0000000000027941 */ /* 0x000fea0003800000 */
.L_x_19472:
        /* <DEDUP_REMOVED lines=16> */
.L_x_19478:
[----:B------:R-:W-:Y:S05]  /*7c70*/  BSYNC B3 ;  /* 0x0000000000037941 */ /* 0x000fea0003800000 */
.L_x_19477:
        /* <DEDUP_REMOVED lines=43> */
.L_x_19476:
[----:B------:R-:W-:Y:S05]  /*7f30*/  BSYNC B2 ;  /* 0x0000000000027941 */ /* 0x000fea0003800000 */
.L_x_19475:
        /* <DEDUP_REMOVED lines=13> */
.L_x_19471:
[----:B------:R-:W-:Y:S05]  /*8010*/  BSYNC B1 ;  /* 0x0000000000017941 */ /* 0x000fea0003800000 */
.L_x_19469:
        /* <DEDUP_REMOVED lines=8> */
.L_x_19480:
        /* <DEDUP_REMOVED lines=12> */
.L_x_19483:
[----:B------:R-:W-:-:S07]  /*8160*/  MOV R9, R176 ;  /* 0x000000b000097202 */ /* 0x000fce0000000f00 */
.L_x_19484:
[----:B------:R-:W-:Y:S05]  /*8170*/  BSYNC B2 ;  /* 0x0000000000027941 */ /* 0x000fea0003800000 */
.L_x_19482:
        /* <DEDUP_REMOVED lines=16> */
.L_x_19488:
[----:B------:R-:W-:Y:S05]  /*8280*/  BSYNC B3 ;  /* 0x0000000000037941 */ /* 0x000fea0003800000 */
.L_x_19487:
        /* <DEDUP_REMOVED lines=43> */
.L_x_19486:
[----:B------:R-:W-:Y:S05]  /*8540*/  BSYNC B2 ;  /* 0x0000000000027941 */ /* 0x000fea0003800000 */
.L_x_19485:
        /* <DEDUP_REMOVED lines=11> */
.L_x_19481:
[----:B------:R-:W-:Y:S05]  /*8600*/  BSYNC B1 ;  /* 0x0000000000017941 */ /* 0x000fea0003800000 */
.L_x_19479:
        /* <DEDUP_REMOVED lines=9> */
.L_x_19490:
        /* <DEDUP_REMOVED lines=12> */
.L_x_19493:
[----:B------:R-:W-:-:S07]  /*8760*/  IMAD.MOV.U32 R10, RZ, RZ, R176 ;  /* 0x000000ffff0a7224 */ /* 0x000fce00078e00b0 */
.L_x_19494:
[----:B------:R-:W-:Y:S05]  /*8770*/  BSYNC B2 ;  /* 0x0000000000027941 */ /* 0x000fea0003800000 */
.L_x_19492:
        /* <DEDUP_REMOVED lines=16> */
.L_x_19498:
[----:B------:R-:W-:Y:S05]  /*8880*/  BSYNC B3 ;  /* 0x0000000000037941 */ /* 0x000fea0003800000 */
.L_x_19497:
[----:B------:R-:W-:Y:S01]  /*8890*/  IMAD.HI.U32 R15, R2, -0x326172a9, RZ ;  /* 0xcd9e8d57020f7827 */ /* 0x000fe200078e00ff */
[----:B------:R-:W-:-:S03]  /*88a0*/  LOP3.LUT R14, R14, UR5, R5, 0x96, !PT ;  /* 0x000000050e0e7c12 */ /* 0x000fc6000f8e9605 */
[----:B------:R-:W-:Y:S01]  /*88b0*/  IMAD R17, R2, -0x326172a9, RZ ;  /* 0xcd9e8d5702117824 */ /* 0x000fe200078e02ff */
[----:B------:R-:W-:Y:S01]  /*88c0*/  LOP3.LUT R18, R15, UR4, R4, 0x96, !PT ;  /* 0x000000040f127c12 */ /* 0x000fe2000f8e9604 */
[----:B------:R-:W-:-:S04]  /*88d0*/  IMAD.WIDE.U32 R14, R14, -0x326172a9, RZ ;  /* 0xcd9e8d570e0e7825 */ /* 0x000fc800078e00ff */
[----:B-1----:R-:W-:Y:S01]  /*88e0*/  IMAD R21, R3, -0x2daee0ad, RZ ;  /* 0xd2511f5303157824 */ /* 0x002fe200078e02ff */
        /* <DEDUP_REMOVED lines=38> */
.L_x_19496:
[----:B------:R-:W-:Y:S05]  /*8b50*/  BSYNC B2 ;  /* 0x0000000000027941 */ /* 0x000fea0003800000 */
.L_x_19495:
[----:B------:R-:W-:Y:S01]  /*8b60*/  HFMA2.MMA R17, -RZ, RZ, 0.1171875, 0 ;  /* 0x2f800000ff117435 */ /* 0x000fe200000001ff */
        /* <DEDUP_REMOVED lines=12> */
.L_x_19491:
[----:B------:R-:W-:Y:S05]  /*8c30*/  BSYNC B1 ;  /* 0x0000000000017941 */ /* 0x000fea0003800000 */
.L_x_19489:
        /* <DEDUP_REMOVED lines=8> */
.L_x_19500:
        /* <DEDUP_REMOVED lines=12> */
.L_x_19503:
[----:B------:R-:W-:-:S07]  /*8d80*/  IMAD.MOV.U32 R11, RZ, RZ, R176 ;  /* 0x000000ffff0b7224 */ /* 0x000fce00078e00b0 */
.L_x_19504:
[----:B------:R-:W-:Y:S05]  /*8d90*/  BSYNC B2 ;  /* 0x0000000000027941 */ /* 0x000fea0003800000 */
.L_x_19502:
        /* <DEDUP_REMOVED lines=16> */
.L_x_19508:
[----:B------:R-:W-:Y:S05]  /*8ea0*/  BSYNC B3 ;  /* 0x0000000000037941 */ /* 0x000fea0003800000 */
.L_x_19507:
        /* <DEDUP_REMOVED lines=44> */
.L_x_19506:
[----:B------:R-:W-:Y:S05]  /*9170*/  BSYNC B2 ;  /* 0x0000000000027941 */ /* 0x000fea0003800000 */
.L_x_19505:
        /* <DEDUP_REMOVED lines=11> */
.L_x_19501:
[----:B------:R-:W-:Y:S05]  /*9230*/  BSYNC B1 ;  /* 0x0000000000017941 */ /* 0x000fea0003800000 */
.L_x_19499:
        /* <DEDUP_REMOVED lines=9> */
.L_x_19510:
        /* <DEDUP_REMOVED lines=12> */
.L_x_19513:
[----:B------:R-:W-:-:S07]  /*9390*/  IMAD.MOV.U32 R12, RZ, RZ, R176 ;  /* 0x000000ffff0c7224 */ /* 0x000fce00078e00b0 */
.L_x_19514:
[----:B------:R-:W-:Y:S05]  /*93a0*/  BSYNC B2 ;  /* 0x0000000000027941 */ /* 0x000fea0003800000 */
.L_x_19512:
        /* <DEDUP_REMOVED lines=16> */
.L_x_19518:
[----:B------:R-:W-:Y:S05]  /*94b0*/  BSYNC B3 ;  /* 0x0000000000037941 */ /* 0x000fea0003800000 */
.L_x_19517:
        /* <DEDUP_REMOVED lines=44> */
.L_x_19516:
[----:B------:R-:W-:Y:S05]  /*9780*/  BSYNC B2 ;  /* 0x0000000000027941 */ /* 0x000fea0003800000 */
.L_x_19515:
        /* <DEDUP_REMOVED lines=13> */
.L_x_19511:
[----:B------:R-:W-:Y:S05]  /*9860*/  BSYNC B1 ;  /* 0x0000000000017941 */ /* 0x000fea0003800000 */
.L_x_19509:
        /* <DEDUP_REMOVED lines=8> */
.L_x_19520:
        /* <DEDUP_REMOVED lines=12> */
.L_x_19523:
[----:B------:R-:W-:-:S07]  /*99b0*/  IMAD.MOV.U32 R23, RZ, RZ, R176 ;  /* 0x000000ffff177224 */ /* 0x000fce00078e00b0 */
.L_x_19524:
[----:B------:R-:W-:Y:S05]  /*99c0*/  BSYNC B2 ;  /* 0x0000000000027941 */ /* 0x000fea0003800000 */
.L_x_19522:
        /* <DEDUP_REMOVED lines=16> */
.L_x_19528:
[----:B------:R-:W-:Y:S05]  /*9ad0*/  BSYNC B3 ;  /* 0x0000000000037941 */ /* 0x000fea0003800000 */
.L_x_19527:
        /* <DEDUP_REMOVED lines=44> */
.L_x_19526:
[----:B------:R-:W-:Y:S05]  /*9da0*/  BSYNC B2 ;  /* 0x0000000000027941 */ /* 0x000fea0003800000 */
.L_x_19525:
[----:B------:R-:W-:Y:S01]  /*9db0*/  HFMA2.MMA R16, -RZ, RZ, 0.1171875, 0 ;  /* 0x2f800000ff107435 */ /* 0x000fe200000001ff */
[----:B------:R-:W-:Y:S01]  /*9dc0*/  I2FP.F32.U32 R15, R23 ;  /* 0x00000017000f7245 */ /* 0x000fe20000201000 */
[----:B-----5:R-:W-:-:S04]  /*9dd0*/  IMAD.U32 R17, R111, 0x10000, RZ ;  /* 0x000100006f117824 */ /* 0x020fc800078e00ff */
[----:B------:R-:W-:-:S04]  /*9de0*/  FMUL.FTZ R17, R17, UR13 ;  /* 0x0000000d11117c20 */ /* 0x000fc80008410000 */
[----:B------:R-:W-:Y:S01]  /*9df0*/  FFMA.FTZ R15, R15, R16, 1.1641532182693481445e-10 ;  /* 0x2f0000000f0f7423 */ /* 0x000fe20000010010 */
[----:B------:R-:W-:-:S04]  /*9e00*/  FMUL.FTZ R17, R17, UR12 ;  /* 0x0000000c11117c20 */ /* 0x000fc80008410000 */
[----:B------:R-:W-:Y:S02]  /*9e10*/  FSETP.GTU.FTZ.AND P4, PT, R15, UR10, PT ;  /* 0x0000000a0f007c0b */ /* 0x000fe4000bf9c000 */
[----:B------:R-:W-:Y:S02]  /*9e20*/  @P0 SHF.L.U32 R15, R107, 0x10, RZ ;  /* 0x000000106b0f0819 */ /* 0x000fe400000006ff */
[----:B------:R-:W-:Y:S02]  /*9e30*/  FSEL R120, R17, RZ, !P4 ;  /* 0x000000ff11787208 */ /* 0x000fe40006000000 */
[----:B------:R-:W-:-:S03]  /*9e40*/  SEL R45, RZ, 0x1, P4 ;  /* 0x00000001ff2d7807 */ /* 0x000fc60002000000 */
[----:B------:R-:W-:-:S07]  /*9e50*/  @P0 FADD.FTZ R120, R15, R120 ;  /* 0x000000780f780221 */ /* 0x000fce0000010000 */
.L_x_19521:
[----:B------:R-:W-:Y:S05]  /*9e60*/  BSYNC B1 ;  /* 0x0000000000017941 */ /* 0x000fea0003800000 */
.L_x_19519:
[----:B------:R-:W-:Y:S04]  /*9e70*/  BSSY B1, `(.L_x_19529) ;  /* 0x0000062000017945 */ /* 0x000fe80003800000 */
[----:B------:R-:W-:Y:S05]  /*9e80*/  @P3 BRA `(.L_x_19530) ;  /* 0x00000000001c3947 */ /* 0x000fea0003800000 */
[----:B------:R-:W-:Y:S01]  /*9e90*/  IMAD.MOV.U32 R121, RZ, RZ, RZ ;  /* 0x000000ffff797224 */ /* 0x000fe200078e00ff */
[----:B-1----:R-:W-:Y:S01]  /*9ea0*/  MOV R20, R14 ;  /* 0x0000000e00147202 */ /* 0x002fe20000000f00 */
[----:B------:R-:W-:Y:S06]  /*9eb0*/  @!P0 BRA `(.L_x_19531) ;  /* 0x0000000400748947 */ /* 0x000fec0003800000 */
[----:B-----5:R-:W-:Y:S01]  /*9ec0*/  PRMT R121, R107, 0x7632, R121 ;  /* 0x000076326b797816 */ /* 0x020fe20000000079 */
[----:B------:R-:W-:-:S03]  /*9ed0*/  IMAD.MOV.U32 R20, RZ, RZ, R14 ;  /* 0x000000ffff147224 */ /* 0x000fc600078e000e */
[----:B------:R-:W-:Y:S01]  /*9ee0*/  SHF.L.U32 R121, R121, 0x10, RZ ;  /* 0x0000001079797819 */ /* 0x000fe200000006ff */
[----:B------:R-:W-:Y:S06]  /*9ef0*/  BRA `(.L_x_19531) ;  /* 0x0000000400647947 */ /* 0x000fec0003800000 */
.L_x_19530:
        /* <DEDUP_REMOVED lines=12> */
.L_x_19533:
[----:B------:R-:W-:-:S07]  /*9fc0*/  IMAD.MOV.U32 R23, RZ, RZ, R176 ;  /* 0x000000ffff177224 */ /* 0x000fce00078e00b0 */
.L_x_19534:
[----:B------:R-:W-:Y:S05]  /*9fd0*/  BSYNC B2 ;  /* 0x0000000000027941 */ /* 0x000fea0003800000 */
.L_x_19532:
        /* <DEDUP_REMOVED lines=16> */
.L_x_19538:
[----:B------:R-:W-:Y:S05]  /*a0e0*/  BSYNC B3 ;  /* 0x0000000000037941 */ /* 0x000fea0003800000 */
.L_x_19537:
        /* <DEDUP_REMOVED lines=44> */
.L_x_19536:
[----:B------:R-:W-:Y:S05]  /*a3b0*/  BSYNC B2 ;  /* 0x0000000000027941 */ /* 0x000fea0003800000 */
.L_x_19535:
        /* <DEDUP_REMOVED lines=13> */
.L_x_19531:
[----:B------:R-:W-:Y:S05]  /*a490*/  BSYNC B1 ;  /* 0x0000000000017941 */ /* 0x000fea0003800000 */
.L_x_19529:
        /* <DEDUP_REMOVED lines=34> */
.L_x_19540:
[----:B------:R-:W-:Y:S05]  /*a6c0*/  BSYNC B1 ;  /* 0x0000000000017941 */ /* 0x000fea0003800000 */
.L_x_19539:
        /* <DEDUP_REMOVED lines=10> */
.L_x_19542:
        /* <DEDUP_REMOVED lines=12> */
.L_x_19545:
[----:B------:R-:W-:-:S07]  /*a830*/  MOV R7, R176 ;  /* 0x000000b000077202 */ /* 0x000fce0000000f00 */
.L_x_19546:
[----:B------:R-:W-:Y:S05]  /*a840*/  BSYNC B2 ;  /* 0x0000000000027941 */ /* 0x000fea0003800000 */
.L_x_19544:
        /* <DEDUP_REMOVED lines=16> */
.L_x_19550:
[----:B------:R-:W-:Y:S05]  /*a950*/  BSYNC B3 ;  /* 0x0000000000037941 */ /* 0x000fea0003800000 */
.L_x_19549:
[----:B------:R-:W-:Y:S01]  /*a960*/  IMAD.HI.U32 R13, R2, -0x326172a9, RZ ;  /* 0xcd9e8d57020d7827 */ /* 0x000fe200078e00ff */
[----:B------:R-:W-:-:S03]  /*a970*/  LOP3.LUT R14, R14, UR5, R5, 0x96, !PT ;  /* 0x000000050e0e7c12 */ /* 0x000fc6000f8e9605 */
[----:B0-----:R-:W-:Y:S01]  /*a980*/  IMAD R17, R2, -0x326172a9, RZ ;  /* 0xcd9e8d5702117824 */ /* 0x001fe200078e02ff */
        /* <DEDUP_REMOVED lines=41> */
.L_x_19548:
[----:B------:R-:W-:Y:S05]  /*ac20*/  BSYNC B2 ;  /* 0x0000000000027941 */ /* 0x000fea0003800000 */
.L_x_19547:
        /* <DEDUP_REMOVED lines=11> */
.L_x_19543:
[----:B------:R-:W-:Y:S05]  /*ace0*/  BSYNC B1 ;  /* 0x0000000000017941 */ /* 0x000fea0003800000 */
.L_x_19541:
        /* <DEDUP_REMOVED lines=9> */
.L_x_19552:
        /* <DEDUP_REMOVED lines=12> */
.L_x_19555:
[----:B------:R-:W-:-:S07]  /*ae40*/  MOV R8, R176 ;  /* 0x000000b000087202 */ /* 0x000fce0000000f00 */
.L_x_19556:
[----:B------:R-:W-:Y:S05]  /*ae50*/  BSYNC B2 ;  /* 0x0000000000027941 */ /* 0x000fea0003800000 */
.L_x_19554:
        /* <DEDUP_REMOVED lines=16> */
.L_x_19560:
[----:B------:R-:W-:Y:S05]  /*af60*/  BSYNC B3 ;  /* 0x0000000000037941 */ /* 0x000fea0003800000 */
.L_x_19559:
        /* <DEDUP_REMOVED lines=44> */
.L_x_19558:
[----:B------:R-:W-:Y:S05]  /*b230*/  BSYNC B2 ;  /* 0x0000000000027941 */ /* 0x000fea0003800000 */
.L_x_19557:
        /* <DEDUP_REMOVED lines=13> */
.L_x_19553:
[----:B------:R-:W-:Y:S05]  /*b310*/  BSYNC B1 ;  /* 0x0000000000017941 */ /* 0x000fea0003800000 */
.L_x_19551:
        /* <DEDUP_REMOVED lines=8> */
.L_x_19562:
        /* <DEDUP_REMOVED lines=12> */
.L_x_19565:
[----:B------:R-:W-:-:S07]  /*b460*/  MOV R9, R176 ;  /* 0x000000b000097202 */ /* 0x000fce0000000f00 */
.L_x_19566:
[----:B------:R-:W-:Y:S05]  /*b470*/  BSYNC B2 ;  /* 0x0000000000027941 */ /* 0x000fea0003800000 */
.L_x_19564:
        /* <DEDUP_REMOVED lines=16> */
.L_x_19570:
[----:B------:R-:W-:Y:S05]  /*b580*/  BSYNC B3 ;  /* 0x0000000000037941 */ /* 0x000fea0003800000 */
.L_x_19569:
        /* <DEDUP_REMOVED lines=44> */
.L_x_19568:
[----:B------:R-:W-:Y:S05]  /*b850*/  BSYNC B2 ;  /* 0x0000000000027941 */ /* 0x000fea0003800000 */
.L_x_19567:
        /* <DEDUP_REMOVED lines=11> */
.L_x_19563:
[----:B------:R-:W-:Y:S05]  /*b910*/  BSYNC B1 ;  /* 0x0000000000017941 */ /* 0x000fea0003800000 */
.L_x_19561:
        /* <DEDUP_REMOVED lines=9> */
.L_x_19572:
        /* <DEDUP_REMOVED lines=12> */
.L_x_19575:
[----:B------:R-:W-:-:S07]  /*ba70*/  MOV R10, R176 ;  /* 0x000000b0000a7202 */ /* 0x000fce0000000f00 */
.L_x_19576:
[----:B------:R-:W-:Y:S05]  /*ba80*/  BSYNC B2 ;  /* 0x0000000000027941 */ /* 0x000fea0003800000 */
.L_x_19574:
        /* <DEDUP_REMOVED lines=16> */
.L_x_19580:
[----:B------:R-:W-:Y:S05]  /*bb90*/  BSYNC B3 ;  /* 0x0000000000037941 */ /* 0x000fea0003800000 */
.L_x_19579:
        /* <DEDUP_REMOVED lines=44> */
.L_x_19578:
[----:B------:R-:W-:Y:S05]  /*be60*/  BSYNC B2 ;  /* 0x0000000000027941 */ /* 0x000fea0003800000 */
.L_x_19577:
        /* <DEDUP_REMOVED lines=13> */
.L_x_19573:
[----:B------:R-:W-:Y:S05]  /*bf40*/  BSYNC B1 ;  /* 0x0000000000017941 */ /* 0x000fea0003800000 */
.L_x_19571:
        /* <DEDUP_REMOVED lines=8> */
.L_x_19582:
        /* <DEDUP_REMOVED lines=12> */
.L_x_19585:
[----:B------:R-:W-:-:S07]  /*c090*/  MOV R11, R176 ;  /* 0x000000b0000b7202 */ /* 0x000fce0000000f00 */
.L_x_19586:
[----:B------:R-:W-:Y:S05]  /*c0a0*/  BSYNC B2 ;  /* 0x0000000000027941 */ /* 0x000fea0003800000 */
.L_x_19584:
        /* <DEDUP_REMOVED lines=16> */
.L_x_19590:
[----:B------:R-:W-:Y:S05]  /*c1b0*/  BSYNC B3 ;  /* 0x0000000000037941 */ /* 0x000fea0003800000 */
.L_x_19589:
        /* <DEDUP_REMOVED lines=44> */
.L_x_19588:
[----:B------:R-:W-:Y:S05]  /*c480*/  BSYNC B2 ;  /* 0x0000000000027941 */ /* 0x000fea0003800000 */
.L_x_19587:
        /* <DEDUP_REMOVED lines=11> */
.L_x_19583:
[----:B------:R-:W-:Y:S05]  /*c540*/  BSYNC B1 ;  /* 0x0000000000017941 */ /* 0x000fea0003800000 */
.L_x_19581:
        /* <DEDUP_REMOVED lines=9> */
.L_x_19592:
        /* <DEDUP_REMOVED lines=12> */
.L_x_19595:
[----:B------:R-:W-:-:S07]  /*c6a0*/  MOV R12, R176 ;  /* 0x000000b0000c7202 */ /* 0x000fce0000000f00 */
.L_x_19596:
[----:B------:R-:W-:Y:S05]  /*c6b0*/  BSYNC B2 ;  /* 0x0000000000027941 */ /* 0x000fea0003800000 */
.L_x_19594:
        /* <DEDUP_REMOVED lines=16> */
.L_x_19600:
[----:B------:R-:W-:Y:S05]  /*c7c0*/  BSYNC B3 ;  /* 0x0000000000037941 */ /* 0x000fea0003800000 */
.L_x_19599:
        /* <DEDUP_REMOVED lines=44> */
.L_x_19598:
[----:B------:R-:W-:Y:S05]  /*ca90*/  BSYNC B2 ;  /* 0x0000000000027941 */ /* 0x000fea0003800000 */
.L_x_19597:
        /* <DEDUP_REMOVED lines=13> */
.L_x_19593:
[----:B------:R-:W-:Y:S05]  /*cb70*/  BSYNC B1 ;  /* 0x0000000000017941 */ /* 0x000fea0003800000 */
.L_x_19591:
        /* <DEDUP_REMOVED lines=8> */
.L_x_19602:
        /* <DEDUP_REMOVED lines=12> */
.L_x_19605:
[----:B------:R-:W-:-:S07]  /*ccc0*/  MOV R19, R176 ;  /* 0x000000b000137202 */ /* 0x000fce0000000f00 */
.L_x_19606:
[----:B------:R-:W-:Y:S05]  /*ccd0*/  BSYNC B2 ;  /* 0x0000000000027941 */ /* 0x000fea0003800000 */
.L_x_19604:
        /* <DEDUP_REMOVED lines=16> */
.L_x_19610:
[----:B------:R-:W-:Y:S05]  /*cde0*/  BSYNC B3 ;  /* 0x0000000000037941 */ /* 0x000fea0003800000 */
.L_x_19609:
        /* <DEDUP_REMOVED lines=44> */
.L_x_19608:
[----:B------:R-:W-:Y:S05]  /*d0b0*/  BSYNC B2 ;  /* 0x0000000000027941 */ /* 0x000fea0003800000 */
.L_x_19607:
        /* <DEDUP_REMOVED lines=11> */
.L_x_19603:
[----:B------:R-:W-:Y:S05]  /*d170*/  BSYNC B1 ;  /* 0x0000000000017941 */ /* 0x000fea0003800000 */
.L_x_19601:
        /* <DEDUP_REMOVED lines=9> */
.L_x_19612:
        /* <DEDUP_REMOVED lines=12> */
.L_x_19615:
[----:B------:R-:W-:-:S07]  /*d2d0*/  MOV R20, R176 ;  /* 0x000000b000147202 */ /* 0x000fce0000000f00 */
.L_x_19616:
[----:B------:R-:W-:Y:S05]  /*d2e0*/  BSYNC B2 ;  /* 0x0000000000027941 */ /* 0x000fea0003800000 */
.L_x_19614:
        /* <DEDUP_REMOVED lines=16> */
.L_x_19620:
[----:B------:R-:W-:Y:S05]  /*d3f0*/  BSYNC B3 ;  /* 0x0000000000037941 */ /* 0x000fea0003800000 */
.L_x_19619:
        /* <DEDUP_REMOVED lines=44> */
.L_x_19618:
[----:B------:R-:W-:Y:S05]  /*d6c0*/  BSYNC B2 ;  /* 0x0000000000027941 */ /* 0x000fea0003800000 */
.L_x_19617:
        /* <DEDUP_REMOVED lines=13> */
.L_x_19613:
[----:B------:R-:W-:Y:S05]  /*d7a0*/  BSYNC B1 ;  /* 0x0000000000017941 */ /* 0x000fea0003800000 */
.L_x_19611:
        /* <DEDUP_REMOVED lines=8> */
[----:B------:R-:W-:-:S05]  /*d830*/  F2FP.BF16.F32.PACK_AB R24, R14, R13 ;  /* 0x0000000d0e18723e */ /* 0x000fca00000010ff */
[----:B------:R2:W-:Y:S02]  /*d840*/  STG.E.128 desc[UR6][R28.64], R24 ;  /* 0x000000181c007986 */ /* 0x0005e4000c101d06 */
[----:B--2---:R-:W-:Y:S01]  /*d850*/  IADD3 R29, R157, 0x80, RZ ;  /* 0x000000809d1d7810 */ /* 0x004fe20007ffe0ff */
[----:B-1----:R-:W-:-:S04]  /*d860*/  @P0 IMAD.WIDE.U32 R24, R34, 0x10, R30 ;  /* 0x0000001022180825 */ /* 0x002fc800078e001e */
        /* <DEDUP_REMOVED lines=12> */
[----:B------:R-:W-:-:S04]  /*d930*/  LOP3.LUT R26, R26, 0xff00, R27, 0xf8, !PT ;  /* 0x0000ff001a1a7812 */ /* 0x000fc800078ef81b */
[----:B------:R-:W-:Y:S02]  /*d940*/  LOP3.LUT R39, R26, 0xff, R11, 0xf8, !PT ;  /* 0x000000ff1a277812 */ /* 0x000fe400078ef80b */
[----:B------:R-:W-:-:S05]  /*d950*/  LOP3.LUT R26, R10, 0xff, RZ, 0xc0, !PT ;  /* 0x000000ff0a1a7812 */ /* 0x000fca00078ec0ff */
[----:B------:R-:W-:-:S05]  /*d960*/  IMAD.WIDE.U32 R26, R26, 0x1000000, RZ ;  /* 0x010000001a1a7825 */ /* 0x000fca00078e00ff */
[----:B------:R-:W-:Y:S02]  /*d970*/  LOP3.LUT R39, R31, R39, R27, 0xfe, !PT ;  /* 0x000000271f277212 */ /* 0x000fe400078efe1b */
[----:B------:R-:W-:Y:S01]  /*d980*/  LOP3.LUT R26, R32, R26, R30, 0xfe, !PT ;  /* 0x0000001a201a7212 */ /* 0x000fe200078efe1e */
[----:B0-----:R-:W-:Y:S01]  /*d990*/  IMAD.WIDE.U32 R30, R21, 0x8, R36 ;  /* 0x00000008151e7825 */ /* 0x001fe200078e0024 */
[----:B------:R-:W-:Y:S02]  /*d9a0*/  LOP3.LUT R27, R39, R33, RZ, 0xfc, !PT ;  /* 0x00000021271b7212 */ /* 0x000fe400078efcff */
[----:B------:R-:W-:-:S05]  /*d9b0*/  LOP3.LUT R26, R26, 0xff, R7, 0xf8, !PT ;  /* 0x000000ff1a1a7812 */ /* 0x000fca00078ef807 */
[----:B------:R0:W-:Y:S02]  /*d9c0*/  STG.E.64 desc[UR6][R30.64], R26 ;  /* 0x0000001a1e007986 */ /* 0x0001e4000c101b06 */
.L_x_19622:
[----:B------:R-:W-:Y:S05]  /*d9d0*/  BSYNC B1 ;  /* 0x0000000000017941 */ /* 0x000fea0003800000 */
.L_x_19621:
        /* <DEDUP_REMOVED lines=10> */
.L_x_19624:
        /* <DEDUP_REMOVED lines=12> */
.L_x_19627:
[----:B------:R-:W-:-:S07]  /*db40*/  IMAD.MOV.U32 R7, RZ, RZ, R176 ;  /* 0x000000ffff077224 */ /* 0x000fce00078e00b0 */
.L_x_19628:
[----:B------:R-:W-:Y:S05]  /*db50*/  BSYNC B2 ;  /* 0x0000000000027941 */ /* 0x000fea0003800000 */
.L_x_19626:
        /* <DEDUP_REMOVED lines=16> */
.L_x_19632:
[----:B------:R-:W-:Y:S05]  /*dc60*/  BSYNC B3 ;  /* 0x0000000000037941 */ /* 0x000fea0003800000 */
.L_x_19631:
        /* <DEDUP_REMOVED lines=44> */
.L_x_19630:
[----:B------:R-:W-:Y:S05]  /*df30*/  BSYNC B2 ;  /* 0x0000000000027941 */ /* 0x000fea0003800000 */
.L_x_19629:
        /* <DEDUP_REMOVED lines=11> */
.L_x_19625:
[----:B------:R-:W-:Y:S05]  /*dff0*/  BSYNC B1 ;  /* 0x0000000000017941 */ /* 0x000fea0003800000 */
.L_x_19623:
        /* <DEDUP_REMOVED lines=9> */
.L_x_19634:
        /* <DEDUP_REMOVED lines=12> */
.L_x_19637:
[----:B------:R-:W-:-:S07]  /*e150*/  IMAD.MOV.U32 R8, RZ, RZ, R176 ;  /* 0x000000ffff087224 */ /* 0x000fce00078e00b0 */
.L_x_19638:
[----:B------:R-:W-:Y:S05]  /*e160*/  BSYNC B2 ;  /* 0x0000000000027941 */ /* 0x000fea0003800000 */
.L_x_19636:
        /* <DEDUP_REMOVED lines=16> */
.L_x_19642:
[----:B------:R-:W-:Y:S05]  /*e270*/  BSYNC B3 ;  /* 0x0000000000037941 */ /* 0x000fea0003800000 */
.L_x_19641:
[----:B------:R-:W-:Y:S01]  /*e280*/  IMAD.HI.U32 R23, R2, -0x326172a9, RZ ;  /* 0xcd9e8d5702177827 */ /* 0x000fe200078e00ff */
[----:B------:R-:W-:-:S03]  /*e290*/  LOP3.LUT R22, R22, UR5, R5, 0x96, !PT ;  /* 0x0000000516167c12 */ /* 0x000fc6000f8e9605 */
[----:B------:R-:W-:Y:S01]  /*e2a0*/  IMAD R25, R2, -0x326172a9, RZ ;  /* 0xcd9e8d5702197824 */ /* 0x000fe200078e02ff */
[----:B0-----:R-:W-:Y:S01]  /*e2b0*/  LOP3.LUT R26, R23, UR4, R4, 0x96, !PT ;  /* 0x00000004171a7c12 */ /* 0x001fe2000f8e9604 */
        /* <DEDUP_REMOVED lines=40> */
.L_x_19640:
[----:B------:R-:W-:Y:S05]  /*e540*/  BSYNC B2 ;  /* 0x0000000000027941 */ /* 0x000fea0003800000 */
.L_x_19639:
        /* <DEDUP_REMOVED lines=13> */
.L_x_19635:
[----:B------:R-:W-:Y:S05]  /*e620*/  BSYNC B1 ;  /* 0x0000000000017941 */ /* 0x000fea0003800000 */
.L_x_19633:
        /* <DEDUP_REMOVED lines=8> */
.L_x_19644:
        /* <DEDUP_REMOVED lines=12> */
.L_x_19647:
[----:B------:R-:W-:-:S07]  /*e770*/  IMAD.MOV.U32 R9, RZ, RZ, R176 ;  /* 0x000000ffff097224 */ /* 0x000fce00078e00b0 */
.L_x_19648:
[----:B------:R-:W-:Y:S05]  /*e780*/  BSYNC B2 ;  /* 0x0000000000027941 */ /* 0x000fea0003800000 */
.L_x_19646:
        /* <DEDUP_REMOVED lines=16> */
.L_x_19652:
[----:B------:R-:W-:Y:S05]  /*e890*/  BSYNC B3 ;  /* 0x0000000000037941 */ /* 0x000fea0003800000 */
.L_x_19651:
        /* <DEDUP_REMOVED lines=44> */
.L_x_19650:
[----:B------:R-:W-:Y:S05]  /*eb60*/  BSYNC B2 ;  /* 0x0000000000027941 */ /* 0x000fea0003800000 */
.L_x_19649:
        /* <DEDUP_REMOVED lines=11> */
.L_x_19645:
[----:B------:R-:W-:Y:S05]  /*ec20*/  BSYNC B1 ;  /* 0x0000000000017941 */ /* 0x000fea0003800000 */
.L_x_19643:
        /* <DEDUP_REMOVED lines=9> */
.L_x_19654:
        /* <DEDUP_REMOVED lines=12> */
.L_x_19657:
[----:B------:R-:W-:-:S07]  /*ed80*/  IMAD.MOV.U32 R10, RZ, RZ, R176 ;  /* 0x000000ffff0a7224 */ /* 0x000fce00078e00b0 */
.L_x_19658:
[----:B------:R-:W-:Y:S05]  /*ed90*/  BSYNC B2 ;  /* 0x0000000000027941 */ /* 0x000fea0003800000 */
.L_x_19656:
        /* <DEDUP_REMOVED lines=16> */
.L_x_19662:
[----:B------:R-:W-:Y:S05]  /*eea0*/  BSYNC B3 ;  /* 0x0000000000037941 */ /* 0x000fea0003800000 */
.L_x_19661:
        /* <DEDUP_REMOVED lines=44> */
.L_x_19660:
[----:B------:R-:W-:Y:S05]  /*f170*/  BSYNC B2 ;  /* 0x0000000000027941 */ /* 0x000fea0003800000 */
.L_x_19659:
        /* <DEDUP_REMOVED lines=10> */
[----:B------:R-:W-:Y:S02]  /*f220*/  FSEL R24, R24, RZ, !P4 ;  /* 0x000000ff18187208 */ /* 0x000fe40006000000 */
[----:B------:R-:W-:-:S03]  /*f230*/  SEL R10, RZ, 0x1, P4 ;  /* 0x00000001ff0a7807 */ /* 0x000fc60002000000 */
[----:B------:R-:W-:-:S07]  /*f240*/  @P0 FADD.FTZ R24, R24, R25 ;  /* 0x0000001918180221 */ /* 0x000fce0000010000 */
.L_x_19655:
[----:B------:R-:W-:Y:S05]  /*f250*/  BSYNC B1 ;  /* 0x0000000000017941 */ /* 0x000fea0003800000 */
.L_x_19653:
        /* <DEDUP_REMOVED lines=8> */
.L_x_19664:
        /* <DEDUP_REMOVED lines=12> */
.L_x_19667:
[----:B------:R-:W-:-:S07]  /*f3a0*/  IMAD.MOV.U32 R11, RZ, RZ, R176 ;  /* 0x000000ffff0b7224 */ /* 0x000fce00078e00b0 */
.L_x_19668:
[----:B------:R-:W-:Y:S05]  /*f3b0*/  BSYNC B2 ;  /* 0x0000000000027941 */ /* 0x000fea0003800000 */
.L_x_19666:
        /* <DEDUP_REMOVED lines=16> */
.L_x_19672:
[----:B------:R-:W-:Y:S05]  /*f4c0*/  BSYNC B3 ;  /* 0x0000000000037941 */ /* 0x000fea0003800000 */
.L_x_19671:
        /* <DEDUP_REMOVED lines=44> */
.L_x_19670:
[----:B------:R-:W-:Y:S05]  /*f790*/  BSYNC B2 ;  /* 0x0000000000027941 */ /* 0x000fea0003800000 */
.L_x_19669:
        /* <DEDUP_REMOVED lines=11> */
.L_x_19665:
[----:B------:R-:W-:Y:S05]  /*f850*/  BSYNC B1 ;  /* 0x0000000000017941 */ /* 0x000fea0003800000 */
.L_x_19663:
        /* <DEDUP_REMOVED lines=9> */
.L_x_19674:
        /* <DEDUP_REMOVED lines=12> */
.L_x_19677:
[----:B------:R-:W-:-:S07]  /*f9b0*/  IMAD.MOV.U32 R12, RZ, RZ, R176 ;  /* 0x000000ffff0c7224 */ /* 0x000fce00078e00b0 */
.L_x_19678:
[----:B------:R-:W-:Y:S05]  /*f9c0*/  BSYNC B2 ;  /* 0x0000000000027941 */ /* 0x000fea0003800000 */
.L_x_19676:
        /* <DEDUP_REMOVED lines=16> */
.L_x_19682:
[----:B------:R-:W-:Y:S05]  /*fad0*/  BSYNC B3 ;  /* 0x0000000000037941 */ /* 0x000fea0003800000 */
.L_x_19681:
        /* <DEDUP_REMOVED lines=40> */
[----:B------:R-:W-:-:S04]  /*fd60*/  IMAD.WIDE.U32 R26, R28, -0x2daee0ad, RZ ;  /* 0xd2511f531c1a7825 */ /* 0x000fc800078e00ff */
[----:B------:R-:W-:Y:S01]  /*fd70*/  IMAD.MOV.U32 R28, RZ, RZ, RZ ;  /* 0x000000ffff1c7224 */ /* 0x000fe200078e00ff */
[----:B------:R-:W-:Y:S02]  /*fd80*/  LOP3.LUT R163, R27, UR31, R30, 0x96, !PT ;  /* 0x0000001f1ba37c12 */ /* 0x000fe4000f8e961e */
[----:B------:R-:W-:-:S07]  /*fd90*/  MOV R168, R26 ;  /* 0x0000001a00a87202 */ /* 0x000fce0000000f00 */
.L_x_19680:
[----:B------:R-:W-:Y:S05]  /*fda0*/  BSYNC B2 ;  /* 0x0000000000027941 */ /* 0x000fea0003800000 */
.L_x_19679:
        /* <DEDUP_REMOVED lines=13> */
.L_x_19675:
[----:B------:R-:W-:Y:S05]  /*fe80*/  BSYNC B1 ;  /* 0x0000000000017941 */ /* 0x000fea0003800000 */
.L_x_19673:
        /* <DEDUP_REMOVED lines=8> */
.L_x_19684:
        /* <DEDUP_REMOVED lines=12> */
.L_x_19687:
[----:B------:R-:W-:-:S07]  /*ffd0*/  IMAD.MOV.U32 R27, RZ, RZ, R176 ;  /* 0x000000ffff1b7224 */ /* 0x000fce00078e00b0 */
.L_x_19688:
[----:B------:R-:W-:Y:S05]  /*ffe0*/  BSYNC B2 ;  /* 0x0000000000027941 */ /* 0x000fea0003800000 */
.L_x_19686:
        /* <DEDUP_REMOVED lines=16> */
.L_x_19692:
[----:B------:R-:W-:Y:S05]  /*100f0*/  BSYNC B3 ;  /* 0x0000000000037941 */ /* 0x000fea0003800000 */
.L_x_19691:
        /* <DEDUP_REMOVED lines=40> */
[----:B------:R-:W-:-:S03]  /*10380*/  IMAD.WIDE.U32 R30, R28, -0x2daee0ad, RZ ;  /* 0xd2511f531c1e7825 */ /* 0x000fc600078e00ff */
[----:B------:R-:W-:Y:S01]  /*10390*/  MOV R168, R30 ;  /* 0x0000001e00a87202 */ /* 0x000fe20000000f00 */
[----:B------:R-:W-:Y:S01]  /*103a0*/  IMAD.MOV.U32 R30, RZ, RZ, RZ ;  /* 0x000000ffff1e7224 */ /* 0x000fe200078e00ff */
[----:B------:R-:W-:-:S07]  /*103b0*/  LOP3.LUT R163, R31, UR31, R32, 0x96, !PT ;  /* 0x0000001f1fa37c12 */ /* 0x000fce000f8e9620 */
.L_x_19690:
[----:B------:R-:W-:Y:S05]  /*103c0*/  BSYNC B2 ;  /* 0x0000000000027941 */ /* 0x000fea0003800000 */
.L_x_19689:
[----:B------:R-:W-:Y:S01]  /*103d0*/  HFMA2.MMA R28, -RZ, RZ, 0.1171875, 0 ;  /* 0x2f800000ff1c7435 */ /* 0x000fe200000001ff */
[----:B------:R-:W-:-:S09]  /*103e0*/  I2FP.F32.U32 R27, R27 ;  /* 0x0000001b001b7245 */ /* 0x000fd20000201000 */
[----:B------:R-:W-:Y:S01]  /*103f0*/  FFMA.FTZ R27, R27, R28, 1.1641532182693481445e-10 ;  /* 0x2f0000001b1b7423 */ /* 0x000fe2000001001c */
[----:B-----5:R-:W-:-:S04]  /*10400*/  IMAD.U32 R28, R111, 0x10000, RZ ;  /* 0x000100006f1c7824 */ /* 0x020fc800078e00ff */
[----:B------:R-:W-:Y:S01]  /*10410*/  FMUL.FTZ R28, R28, UR13 ;  /* 0x0000000d1c1c7c20 */ /* 0x000fe20008410000 */
[----:B------:R-:W-:-:S03]  /*10420*/  FSETP.GTU.FTZ.AND P4, PT, R27, UR10, PT ;  /* 0x0000000a1b007c0b */ /* 0x000fc6000bf9c000 */
[----:B------:R-:W-:Y:S01]  /*10430*/  FMUL.FTZ R28, R28, UR12 ;  /* 0x0000000c1c1c7c20 */ /* 0x000fe20008410000 */
[----:B------:R-:W-:-:S04]  /*10440*/  SEL R45, RZ, 0x1, P4 ;  /* 0x00000001ff2d7807 */ /* 0x000fc80002000000 */
[----:B------:R-:W-:Y:S02]  /*10450*/  FSEL R27, R28, RZ, !P4 ;  /* 0x000000ff1c1b7208 */ /* 0x000fe40006000000 */
[----:B------:R-:W-:-:S05]  /*10460*/  @P0 SHF.L.U32 R28, R107, 0x10, RZ ;  /* 0x000000106b1c0819 */ /* 0x000fca00000006ff */
[----:B------:R-:W-:-:S07]  /*10470*/  @P0 FADD.FTZ R27, R28, R27 ;  /* 0x0000001b1c1b0221 */ /* 0x000fce0000010000 */
.L_x_19685:
[----:B------:R-:W-:Y:S05]  /*10480*/  BSYNC B1 ;  /* 0x0000000000017941 */ /* 0x000fea0003800000 */
.L_x_19683:
        /* <DEDUP_REMOVED lines=9> */
.L_x_19694:
        /* <DEDUP_REMOVED lines=12> */
.L_x_19697:
[----:B------:R-:W-:-:S07]  /*105e0*/  IMAD.MOV.U32 R28, RZ, RZ, R176 ;  /* 0x000000ffff1c7224 */ /* 0x000fce00078e00b0 */
.L_x_19698:
[----:B------:R-:W-:Y:S05]  /*105f0*/  BSYNC B2 ;  /* 0x0000000000027941 */ /* 0x000fea0003800000 */
.L_x_19696:
        /* <DEDUP_REMOVED lines=16> */
.L_x_19702:
[----:B------:R-:W-:Y:S05]  /*10700*/  BSYNC B3 ;  /* 0x0000000000037941 */ /* 0x000fea0003800000 */
.L_x_19701:
        /* <DEDUP_REMOVED lines=44> */
.L_x_19700:
[----:B------:R-:W-:Y:S05]  /*109d0*/  BSYNC B2 ;  /* 0x0000000000027941 */ /* 0x000fea0003800000 */
.L_x_19699:
        /* <DEDUP_REMOVED lines=8> */
[----:B------:R-:W-:Y:S02]  /*10a60*/  @P0 PRMT R28, R107, 0x7632, R28 ;  /* 0x000076326b1c0816 */ /* 0x000fe4000000001c */
[----:B------:R-:W-:Y:S02]  /*10a70*/  SEL R162, RZ, 0x1, P4 ;  /* 0x00000001ffa27807 */ /* 0x000fe40002000000 */
[----:B------:R-:W-:Y:S02]  /*10a80*/  @P0 SHF.L.U32 R31, R28, 0x10, RZ ;  /* 0x000000101c1f0819 */ /* 0x000fe400000006ff */
[----:B------:R-:W-:-:S05]  /*10a90*/  FSEL R28, R30, RZ, !P4 ;  /* 0x000000ff1e1c7208 */ /* 0x000fca0006000000 */
[----:B------:R-:W-:-:S07]  /*10aa0*/  @P0 FADD.FTZ R28, R28, R31 ;  /* 0x0000001f1c1c0221 */ /* 0x000fce0000010000 */
.L_x_19695:
[----:B------:R-:W-:Y:S05]  /*10ab0*/  BSYNC B1 ;  /* 0x0000000000017941 */ /* 0x000fea0003800000 */
.L_x_19693:
[----:B------:R-:W-:Y:S01]  /*10ac0*/  IMAD.WIDE.U32 R36, R34, 0x10, R170 ;  /* 0x0000001022247825 */ /* 0x000fe200078e00aa */
[----:B------:R-:W-:Y:S01]  /*10ad0*/  F2FP.BF16.F32.PACK_AB R35, R28, R27 ;  /* 0x0000001b1c23723e */ /* 0x000fe200000010ff */
[----:B------:R-:W0:Y:S01]  /*10ae0*/  @P2 LDC.64 R38, c[0x0][0x220] ;  /* 0x00008800ff262b82 */ /* 0x000e220000000a00 */
[----:B------:R-:W-:Y:S01]  /*10af0*/  F2FP.BF16.F32.PACK_AB R34, R26, R25 ;  /* 0x000000191a22723e */ /* 0x000fe200000010ff */
[----:B------:R-:W-:Y:S01]  /*10b00*/  BSSY B1, `(.L_x_19703) ;  /* 0x000001a000017945 */ /* 0x000fe20003800000 */
[----:B------:R-:W-:Y:S02]  /*10b10*/  F2FP.BF16.F32.PACK_AB R33, R24, R23 ;  /* 0x000000171821723e */ /* 0x000fe400000010ff */
[----:B------:R-:W-:-:S03]  /*10b20*/  F2FP.BF16.F32.PACK_AB R32, R22, R21 ;  /* 0x000000151620723e */ /* 0x000fc600000010ff */
[----:B------:R-:W1:Y:S02]  /*10b30*/  @P0 LDC.64 R30, c[0x0][0x230] ;  /* 0x00008c00ff1e0b82 */ /* 0x000e640000000a00 */
[----:B------:R2:W-:Y:S01]  /*10b40*/  STG.E.128 desc[UR6][R36.64], R32 ;  /* 0x0000002024007986 */ /* 0x0005e2000c101d06 */
[----:B------:R-:W-:Y:S05]  /*10b50*/  @!P2 BRA `(.L_x_19704) ;  /* 0x000000000050a947 */ /* 0x000fea0003800000 */
[----:B--2---:R-:W-:Y:S01]  /*10b60*/  IMAD.U32 R32, R45, 0x10000, RZ ;  /* 0x000100002d207824 */ /* 0x004fe200078e00ff */
[----:B------:R-:W2:Y:S01]  /*10b70*/  LDC.64 R42, c[0x0][0x240] ;  /* 0x00009000ff2a7b82 */ /* 0x000ea20000000a00 */
[----:B------:R-:W-:Y:S02]  /*10b80*/  LOP3.LUT R34, R9, 0xff, RZ, 0xc0, !PT ;  /* 0x000000ff09227812 */ /* 0x000fe400078ec0ff */
[----:B------:R-:W-:Y:S02]  /*10b90*/  LOP3.LUT R36, R8, 0xff, RZ, 0xc0, !PT ;  /* 0x000000ff08247812 */ /* 0x000fe400078ec0ff */
[----:B------:R-:W-:Y:S01]  /*10ba0*/  LOP3.LUT R33, R32, 0xff0000, RZ, 0xc0, !PT ;  /* 0x00ff000020217812 */ /* 0x000fe200078ec0ff */
[----:B------:R-:W-:Y:S01]  /*10bb0*/  IMAD.WIDE.U32 R34, R34, 0x10000, RZ ;  /* 0x0001000022227825 */ /* 0x000fe200078e00ff */
[----:B------:R-:W-:-:S03]  /*10bc0*/  LOP3.LUT R32, R162, 0xffff, RZ, 0xc0, !PT ;  /* 0x0000ffffa2207812 */ /* 0x000fc600078ec0ff */
[----:B------:R-:W-:Y:S01]  /*10bd0*/  IMAD.WIDE.U32 R36, R36, 0x100, RZ ;  /* 0x0000010024247825 */ /* 0x000fe200078e00ff */
[----:B------:R-:W-:Y:S02]  /*10be0*/  PRMT R32, R33, 0x4210, R32 ;  /* 0x0000421021207816 */ /* 0x000fe40000000020 */
[----:B------:R-:W-:-:S04]  /*10bf0*/  PRMT R33, R12, 0x7104, RZ ;  /* 0x000071040c217816 */ /* 0x000fc800000000ff */
[----:B------:R-:W-:-:S04]  /*10c00*/  LOP3.LUT R32, R32, 0xff00, R33, 0xf8, !PT ;  /* 0x0000ff0020207812 */ /* 0x000fc800078ef821 */
[----:B------:R-:W-:Y:S02]  /*10c10*/  LOP3.LUT R41, R32, 0xff, R11, 0xf8, !PT ;  /* 0x000000ff20297812 */ /* 0x000fe400078ef80b */
[----:B------:R-:W-:-:S05]  /*10c20*/  LOP3.LUT R32, R10, 0xff, RZ, 0xc0, !PT ;  /* 0x000000ff0a207812 */ /* 0x000fca00078ec0ff */
[----:B------:R-:W-:-:S05]  /*10c30*/  IMAD.WIDE.U32 R32, R32, 0x1000000, RZ ;  /* 0x0100000020207825 */ /* 0x000fca00078e00ff */
[----:B------:R-:W-:Y:S02]  /*10c40*/  LOP3.LUT R41, R35, R41, R33, 0xfe, !PT ;  /* 0x0000002923297212 */ /* 0x000fe400078efe21 */
[----:B------:R-:W-:Y:S01]  /*10c50*/  LOP3.LUT R32, R36, R32, R34, 0xfe, !PT ;  /* 0x0000002024207212 */ /* 0x000fe200078efe22 */
[----:B--2---:R-:W-:Y:S01]  /*10c60*/  IMAD.WIDE.U32 R34, R29, 0x8, R42 ;  /* 0x000000081d227825 */ /* 0x004fe200078e002a */
[----:B------:R-:W-:Y:S02]  /*10c70*/  LOP3.LUT R33, R41, R37, RZ, 0xfc, !PT ;  /* 0x0000002529217212 */ /* 0x000fe400078efcff */
[----:B------:R-:W-:-:S05]  /*10c80*/  LOP3.LUT R32, R32, 0xff, R7, 0xf8, !PT ;  /* 0x000000ff20207812 */ /* 0x000fca00078ef807 */
[----:B------:R3:W-:Y:S02]  /*10c90*/  STG.E.64 desc[UR6][R34.64], R32 ;  /* 0x0000002022007986 */ /* 0x0007e4000c101b06 */
.L_x_19704:
[----:B------:R-:W-:Y:S05]  /*10ca0*/  BSYNC B1 ;  /* 0x0000000000017941 */ /* 0x000fea0003800000 */
.L_x_19703:
[----:B--2---:R-:W-:Y:S01]  /*10cb0*/  IADD3 R37, R157, 0xa0, RZ ;  /* 0x000000a09d257810 */ /* 0x004fe20007ffe0ff */
[----:B------:R-:W-:-:S04]  /*10cc0*/  VIADD R42, R156, 0xa0 ;  /* 0x000000a09c2a7836 */ /* 0x000fc80000000000 */
[----:B0--3--:R-:W-:-:S04]  /*10cd0*/  @P2 IMAD.WIDE.U32 R32, R37, 0x10, R38 ;  /* 0x0000001025202825 */ /* 0x009fc800078e0026 */
[----:B-1----:R-:W-:Y:S01]  /*10ce0*/  @P0 IMAD.WIDE.U32 R30, R42, 0x10, R30 ;  /* 0x000000102a1e0825 */ /* 0x002fe200078e001e */
        /* <DEDUP_REMOVED lines=10> */
.L_x_19706:
        /* <DEDUP_REMOVED lines=12> */
.L_x_19709:
[----:B------:R-:W-:-:S07]  /*10e50*/  MOV R7, R176 ;  /* 0x000000b000077202 */ /* 0x000fce0000000f00 */
.L_x_19710:
[----:B------:R-:W-:Y:S05]  /*10e60*/  BSYNC B2 ;  /* 0x0000000000027941 */ /* 0x000fea0003800000 */
.L_x_19708:
        /* <DEDUP_REMOVED lines=16> */
.L_x_19714:
[----:B------:R-:W-:Y:S05]  /*10f70*/  BSYNC B3 ;  /* 0x0000000000037941 */ /* 0x000fea0003800000 */
.L_x_19713:
        /* <DEDUP_REMOVED lines=44> */
.L_x_19712:
[----:B------:R-:W-:Y:S05]  /*11240*/  BSYNC B2 ;  /* 0x0000000000027941 */ /* 0x000fea0003800000 */
.L_x_19711:
        /* <DEDUP_REMOVED lines=11> */
.L_x_19707:
[----:B------:R-:W-:Y:S05]  /*11300*/  BSYNC B1 ;  /* 0x0000000000017941 */ /* 0x000fea0003800000 */
.L_x_19705:
        /* <DEDUP_REMOVED lines=9> */
.L_x_19716:
        /* <DEDUP_REMOVED lines=12> */
.L_x_19719:
[----:B------:R-:W-:-:S07]  /*11460*/  MOV R8, R176 ;  /* 0x000000b000087202 */ /* 0x000fce0000000f00 */
.L_x_19720:
[----:B------:R-:W-:Y:S05]  /*11470*/  BSYNC B2 ;  /* 0x0000000000027941 */ /* 0x000fea0003800000 */
.L_x_19718:
        /* <DEDUP_REMOVED lines=16> */
.L_x_19724:
[----:B------:R-:W-:Y:S05]  /*11580*/  BSYNC B3 ;  /* 0x0000000000037941 */ /* 0x000fea0003800000 */
.L_x_19723:
        /* <DEDUP_REMOVED lines=44> */
.L_x_19722:
[----:B------:R-:W-:Y:S05]  /*11850*/  BSYNC B2 ;  /* 0x0000000000027941 */ /* 0x000fea0003800000 */
.L_x_19721:
        /* <DEDUP_REMOVED lines=8> */
[----:B------:R-:W-:-:S04]  /*118e0*/  @P0 PRMT R8, R104, 0x7632, R8 ;  /* 0x0000763268080816 */ /* 0x000fc80000000008 */
[----:B------:R-:W-:Y:S01]  /*118f0*/  FSEL R30, R30, RZ, !P4 ;  /* 0x000000ff1e1e7208 */ /* 0x000fe20006000000 */
[----:B------:R-:W-:Y:S01]  /*11900*/  @P0 IMAD.U32 R31, R8, 0x10000, RZ ;  /* 0x00010000081f0824 */ /* 0x000fe200078e00ff */
[----:B------:R-:W-:-:S03]  /*11910*/  SEL R8, RZ, 0x1, P4 ;  /* 0x00000001ff087807 */ /* 0x000fc60002000000 */
[----:B------:R-:W-:-:S07]  /*11920*/  @P0 FADD.FTZ R30, R30, R31 ;  /* 0x0000001f1e1e0221 */ /* 0x000fce0000010000 */
.L_x_19717:
[----:B------:R-:W-:Y:S05]  /*11930*/  BSYNC B1 ;  /* 0x0000000000017941 */ /* 0x000fea0003800000 */
.L_x_19715:
        /* <DEDUP_REMOVED lines=8> */
.L_x_19726:
        /* <DEDUP_REMOVED lines=12> */
.L_x_19729:
[----:B------:R-:W-:-:S07]  /*11a80*/  MOV R9, R176 ;  /* 0x000000b000097202 */ /* 0x000fce0000000f00 */
.L_x_19730:
[----:B------:R-:W-:Y:S05]  /*11a90*/  BSYNC B2 ;  /* 0x0000000000027941 */ /* 0x000fea0003800000 */
.L_x_19728:
        /* <DEDUP_REMOVED lines=16> */
.L_x_19734:
[----:B------:R-:W-:Y:S05]  /*11ba0*/  BSYNC B3 ;  /* 0x0000000000037941 */ /* 0x000fea0003800000 */
.L_x_19733:
        /* <DEDUP_REMOVED lines=44> */
.L_x_19732:
[----:B------:R-:W-:Y:S05]  /*11e70*/  BSYNC B2 ;  /* 0x0000000000027941 */ /* 0x000fea0003800000 */
.L_x_19731:
        /* <DEDUP_REMOVED lines=11> */
.L_x_19727:
[----:B------:R-:W-:Y:S05]  /*11f30*/  BSYNC B1 ;  /* 0x0000000000017941 */ /* 0x000fea0003800000 */
.L_x_19725:
        /* <DEDUP_REMOVED lines=9> */
.L_x_19736:
        /* <DEDUP_REMOVED lines=12> */
.L_x_19739:
[----:B------:R-:W-:-:S07]  /*12090*/  MOV R10, R176 ;  /* 0x000000b0000a7202 */ /* 0x000fce0000000f00 */
.L_x_19740:
[----:B------:R-:W-:Y:S05]  /*120a0*/  BSYNC B2 ;  /* 0x0000000000027941 */ /* 0x000fea0003800000 */
.L_x_19738:
        /* <DEDUP_REMOVED lines=16> */
.L_x_19744:
[----:B------:R-:W-:Y:S05]  /*121b0*/  BSYNC B3 ;  /* 0x0000000000037941 */ /* 0x000fea0003800000 */
.L_x_19743:
        /* <DEDUP_REMOVED lines=44> */
.L_x_19742:
[----:B------:R-:W-:Y:S05]  /*12480*/  BSYNC B2 ;  /* 0x0000000000027941 */ /* 0x000fea0003800000 */
.L_x_19741:
        /* <DEDUP_REMOVED lines=13> */
.L_x_19737:
[----:B------:R-:W-:Y:S05]  /*12560*/  BSYNC B1 ;  /* 0x0000000000017941 */ /* 0x000fea0003800000 */
.L_x_19735:
        /* <DEDUP_REMOVED lines=8> */
.L_x_19746:
        /* <DEDUP_REMOVED lines=12> */
.L_x_19749:
[----:B------:R-:W-:-:S07]  /*126b0*/  MOV R11, R176 ;  /* 0x000000b0000b7202 */ /* 0x000fce0000000f00 */
.L_x_19750:
[----:B------:R-:W-:Y:S05]  /*126c0*/  BSYNC B2 ;  /* 0x0000000000027941 */ /* 0x000fea0003800000 */
.L_x_19748:
        /* <DEDUP_REMOVED lines=16> */
.L_x_19754:
[----:B------:R-:W-:Y:S05]  /*127d0*/  BSYNC B3 ;  /* 0x0000000000037941 */ /* 0x000fea0003800000 */
.L_x_19753:
        /* <DEDUP_REMOVED lines=44> */
.L_x_19752:
[----:B------:R-:W-:Y:S05]  /*12aa0*/  BSYNC B2 ;  /* 0x0000000000027941 */ /* 0x000fea0003800000 */
.L_x_19751:
        /* <DEDUP_REMOVED lines=11> */
.L_x_19747:
[----:B------:R-:W-:Y:S05]  /*12b60*/  BSYNC B1 ;  /* 0x0000000000017941 */ /* 0x000fea0003800000 */
.L_x_19745:
        /* <DEDUP_REMOVED lines=9> */
.L_x_19756:
        /* <DEDUP_REMOVED lines=12> */
.L_x_19759:
[----:B------:R-:W-:-:S07]  /*12cc0*/  MOV R12, R176 ;  /* 0x000000b0000c7202 */ /* 0x000fce0000000f00 */
.L_x_19760:
[----:B------:R-:W-:Y:S05]  /*12cd0*/  BSYNC B2 ;  /* 0x0000000000027941 */ /* 0x000fea0003800000 */
.L_x_19758:
        /* <DEDUP_REMOVED lines=16> */
.L_x_19764:
[----:B------:R-:W-:Y:S05]  /*12de0*/  BSYNC B3 ;  /* 0x0000000000037941 */ /* 0x000fea0003800000 */
.L_x_19763:
        /* <DEDUP_REMOVED lines=40> */
[----:B------:R-:W-:Y:S01]  /*13070*/  IMAD.WIDE.U32 R34, R36, -0x2daee0ad, RZ ;  /* 0xd2511f5324227825 */ /* 0x000fe200078e00ff */
[----:B------:R-:W-:-:S03]  /*13080*/  HFMA2.MMA R36, -RZ, RZ, 0, 0 ;  /* 0x00000000ff247435 */ /* 0x000fc600000001ff */
[----:B------:R-:W-:Y:S01]  /*13090*/  IMAD.MOV.U32 R168, RZ, RZ, R34 ;  /* 0x000000ffffa87224 */ /* 0x000fe200078e0022 */
[----:B------:R-:W-:-:S07]  /*130a0*/  LOP3.LUT R163, R35, UR31, R38, 0x96, !PT ;  /* 0x0000001f23a37c12 */ /* 0x000fce000f8e9626 */
.L_x_19762:
[----:B------:R-:W-:Y:S05]  /*130b0*/  BSYNC B2 ;  /* 0x0000000000027941 */ /* 0x000fea0003800000 */
.L_x_19761:
        /* <DEDUP_REMOVED lines=13> */
.L_x_19757:
[----:B------:R-:W-:Y:S05]  /*13190*/  BSYNC B1 ;  /* 0x0000000000017941 */ /* 0x000fea0003800000 */
.L_x_19755:
        /* <DEDUP_REMOVED lines=8> */
.L_x_19766:
        /* <DEDUP_REMOVED lines=12> */
.L_x_19769:
[----:B------:R-:W-:-:S07]  /*132e0*/  MOV R35, R176 ;  /* 0x000000b000237202 */ /* 0x000fce0000000f00 */
.L_x_19770:
[----:B------:R-:W-:Y:S05]  /*132f0*/  BSYNC B2 ;  /* 0x0000000000027941 */ /* 0x000fea0003800000 */
.L_x_19768:
        /* <DEDUP_REMOVED lines=16> */
.L_x_19774:
[----:B------:R-:W-:Y:S05]  /*13400*/  BSYNC B3 ;  /* 0x0000000000037941 */ /* 0x000fea0003800000 */
.L_x_19773:
        /* <DEDUP_REMOVED lines=44> */
.L_x_19772:
[----:B------:R-:W-:Y:S05]  /*136d0*/  BSYNC B2 ;  /* 0x0000000000027941 */ /* 0x000fea0003800000 */
.L_x_19771:
        /* <DEDUP_REMOVED lines=9> */
[----:B------:R-:W-:-:S04]  /*13770*/  @P0 IMAD.U32 R36, R107, 0x10000, RZ ;  /* 0x000100006b240824 */ /* 0x000fc800078e00ff */
[----:B------:R-:W-:-:S07]  /*13780*/  @P0 FADD.FTZ R35, R36, R35 ;  /* 0x0000002324230221 */ /* 0x000fce0000010000 */
.L_x_19767:
[----:B------:R-:W-:Y:S05]  /*13790*/  BSYNC B1 ;  /* 0x0000000000017941 */ /* 0x000fea0003800000 */
.L_x_19765:
        /* <DEDUP_REMOVED lines=9> */
.L_x_19776:
        /* <DEDUP_REMOVED lines=12> */
.L_x_19779:
[----:B------:R-:W-:-:S07]  /*138f0*/  MOV R36, R176 ;  /* 0x000000b000247202 */ /* 0x000fce0000000f00 */
.L_x_19780:
[----:B------:R-:W-:Y:S05]  /*13900*/  BSYNC B2 ;  /* 0x0000000000027941 */ /* 0x000fea0003800000 */
.L_x_19778:
        /* <DEDUP_REMOVED lines=16> */
.L_x_19784:
[----:B------:R-:W-:Y:S05]  /*13a10*/  BSYNC B3 ;  /* 0x0000000000037941 */ /* 0x000fea0003800000 */
.L_x_19783:
        /* <DEDUP_REMOVED lines=44> */
.L_x_19782:
[----:B------:R-:W-:Y:S05]  /*13ce0*/  BSYNC B2 ;  /* 0x0000000000027941 */ /* 0x000fea0003800000 */
.L_x_19781:
        /* <DEDUP_REMOVED lines=8> */
[----:B------:R-:W-:Y:S02]  /*13d70*/  @P0 PRMT R36, R107, 0x7632, R36 ;  /* 0x000076326b240816 */ /* 0x000fe40000000024 */
[----:B------:R-:W-:-:S03]  /*13d80*/  SEL R162, RZ, 0x1, P4 ;  /* 0x00000001ffa27807 */ /* 0x000fc60002000000 */
[----:B------:R-:W-:Y:S01]  /*13d90*/  @P0 IMAD.U32 R39, R36, 0x10000, RZ ;  /* 0x0001000024270824 */ /* 0x000fe200078e00ff */
[----:B------:R-:W-:-:S05]  /*13da0*/  FSEL R36, R38, RZ, !P4 ;  /* 0x000000ff26247208 */ /* 0x000fca0006000000 */
[----:B------:R-:W-:-:S07]  /*13db0*/  @P0 FADD.FTZ R36, R36, R39 ;  /* 0x0000002724240221 */ /* 0x000fce0000010000 */
.L_x_19777:
[----:B------:R-:W-:Y:S05]  /*13dc0*/  BSYNC B1 ;  /* 0x0000000000017941 */ /* 0x000fea0003800000 */
.L_x_19775:
        /* <DEDUP_REMOVED lines=28> */
.L_x_19786:
[----:B------:R-:W-:Y:S05]  /*13f90*/  BSYNC B1 ;  /* 0x0000000000017941 */ /* 0x000fea0003800000 */
.L_x_19785:
[----:B01----:R-:W0:Y:S08]  /*13fa0*/  @P2 LDC.64 R40, c[0x0][0x220] ;  /* 0x00008800ff282b82 */ /* 0x003e300000000a00 */
[----:B------:R-:W1:Y:S01]  /*13fb0*/  @P0 LDC.64 R38, c[0x0][0x230] ;  /* 0x00008c00ff260b82 */ /* 0x000e620000000a00 */
        /* <DEDUP_REMOVED lines=14> */
.L_x_19788:
        /* <DEDUP_REMOVED lines=12> */
.L_x_19791:
[----:B------:R-:W-:-:S07]  /*14160*/  IMAD.MOV.U32 R7, RZ, RZ, R176 ;  /* 0x000000ffff077224 */ /* 0x000fce00078e00b0 */
.L_x_19792:
[----:B------:R-:W-:Y:S05]  /*14170*/  BSYNC B2 ;  /* 0x0000000000027941 */ /* 0x000fea0003800000 */
.L_x_19790:
        /* <DEDUP_REMOVED lines=16> */
.L_x_19796:
[----:B------:R-:W-:Y:S05]  /*14280*/  BSYNC B3 ;  /* 0x0000000000037941 */ /* 0x000fea0003800000 */
.L_x_19795:
        /* <DEDUP_REMOVED lines=44> */
.L_x_19794:
[----:B------:R-:W-:Y:S05]  /*14550*/  BSYNC B2 ;  /* 0x0000000000027941 */ /* 0x000fea0003800000 */
.L_x_19793:
        /* <DEDUP_REMOVED lines=11> */
.L_x_19789:
[----:B------:R-:W-:Y:S05]  /*14610*/  BSYNC B1 ;  /* 0x0000000000017941 */ /* 0x000fea0003800000 */
.L_x_19787:
        /* <DEDUP_REMOVED lines=9> */
.L_x_19798:
        /* <DEDUP_REMOVED lines=12> */
.L_x_19801:
[----:B------:R-:W-:-:S07]  /*14770*/  IMAD.MOV.U32 R8, RZ, RZ, R176 ;  /* 0x000000ffff087224 */ /* 0x000fce00078e00b0 */
.L_x_19802:
[----:B------:R-:W-:Y:S05]  /*14780*/  BSYNC B2 ;  /* 0x0000000000027941 */ /* 0x000fea0003800000 */
.L_x_19800:
        /* <DEDUP_REMOVED lines=16> */
.L_x_19806:
[----:B------:R-:W-:Y:S05]  /*14890*/  BSYNC B3 ;  /* 0x0000000000037941 */ /* 0x000fea0003800000 */
.L_x_19805:
        /* <DEDUP_REMOVED lines=44> */
.L_x_19804:
[----:B------:R-:W-:Y:S05]  /*14b60*/  BSYNC B2 ;  /* 0x0000000000027941 */ /* 0x000fea0003800000 */
.L_x_19803:
        /* <DEDUP_REMOVED lines=13> */
.L_x_19799:
[----:B------:R-:W-:Y:S05]  /*14c40*/  BSYNC B1 ;  /* 0x0000000000017941 */ /* 0x000fea0003800000 */
.L_x_19797:
        /* <DEDUP_REMOVED lines=8> */
.L_x_19808:
        /* <DEDUP_REMOVED lines=12> */
.L_x_19811:
[----:B------:R-:W-:-:S07]  /*14d90*/  IMAD.MOV.U32 R9, RZ, RZ, R176 ;  /* 0x000000ffff097224 */ /* 0x000fce00078e00b0 */
.L_x_19812:
[----:B------:R-:W-:Y:S05]  /*14da0*/  BSYNC B2 ;  /* 0x0000000000027941 */ /* 0x000fea0003800000 */
.L_x_19810:
        /* <DEDUP_REMOVED lines=16> */
.L_x_19816:
[----:B------:R-:W-:Y:S05]  /*14eb0*/  BSYNC B3 ;  /* 0x0000000000037941 */ /* 0x000fea0003800000 */
.L_x_19815:
        /* <DEDUP_REMOVED lines=44> */
.L_x_19814:
[----:B------:R-:W-:Y:S05]  /*15180*/  BSYNC B2 ;  /* 0x0000000000027941 */ /* 0x000fea0003800000 */
.L_x_19813:
        /* <DEDUP_REMOVED lines=11> */
.L_x_19809:
[----:B------:R-:W-:Y:S05]  /*15240*/  BSYNC B1 ;  /* 0x0000000000017941 */ /* 0x000fea0003800000 */
.L_x_19807:
        /* <DEDUP_REMOVED lines=9> */
.L_x_19818:
        /* <DEDUP_REMOVED lines=12> */
.L_x_19821:
[----:B------:R-:W-:-:S07]  /*153a0*/  IMAD.MOV.U32 R10, RZ, RZ, R176 ;  /* 0x000000ffff0a7224 */ /* 0x000fce00078e00b0 */
.L_x_19822:
[----:B------:R-:W-:Y:S05]  /*153b0*/  BSYNC B2 ;  /* 0x0000000000027941 */ /* 0x000fea0003800000 */
.L_x_19820:
        /* <DEDUP_REMOVED lines=16> */
.L_x_19826:
[----:B------:R-:W-:Y:S05]  /*154c0*/  BSYNC B3 ;  /* 0x0000000000037941 */ /* 0x000fea0003800000 */
.L_x_19825:
        /* <DEDUP_REMOVED lines=44> */
.L_x_19824:
[----:B------:R-:W-:Y:S05]  /*15790*/  BSYNC B2 ;  /* 0x0000000000027941 */ /* 0x000fea0003800000 */
.L_x_19823:
        /* <DEDUP_REMOVED lines=13> */
.L_x_19819:
[----:B------:R-:W-:Y:S05]  /*15870*/  BSYNC B1 ;  /* 0x0000000000017941 */ /* 0x000fea0003800000 */
.L_x_19817:
        /* <DEDUP_REMOVED lines=8> */
.L_x_19828:
        /* <DEDUP_REMOVED lines=12> */
.L_x_19831:
[----:B------:R-:W-:-:S07]  /*159c0*/  IMAD.MOV.U32 R11, RZ, RZ, R176 ;  /* 0x000000ffff0b7224 */ /* 0x000fce00078e00b0 */
.L_x_19832:
[----:B------:R-:W-:Y:S05]  /*159d0*/  BSYNC B2 ;  /* 0x0000000000027941 */ /* 0x000fea0003800000 */
.L_x_19830:
        /* <DEDUP_REMOVED lines=16> */
.L_x_19836:
[----:B------:R-:W-:Y:S05]  /*15ae0*/  BSYNC B3 ;  /* 0x0000000000037941 */ /* 0x000fea0003800000 */
.L_x_19835:
        /* <DEDUP_REMOVED lines=44> */
.L_x_19834:
[----:B------:R-:W-:Y:S05]  /*15db0*/  BSYNC B2 ;  /* 0x0000000000027941 */ /* 0x000fea0003800000 */
.L_x_19833:
[----:B------:R-:W-:Y:S01]  /*15dc0*/  HFMA2.MMA R42, -RZ, RZ, 0.1171875, 0 ;  /* 0x2f800000ff2a7435 */ /* 0x000fe200000001ff */
[----:B------:R-:W-:-:S09]  /*15dd0*/  I2FP.F32.U32 R11, R11 ;  /* 0x0000000b000b7245 */ /* 0x000fd20000201000 */
[----:B------:R-:W-:Y:S01]  /*15de0*/  FFMA.FTZ R11, R11, R42, 1.1641532182693481445e-10 ;  /* 0x2f0000000b0b7423 */ /* 0x000fe2000001002a */
[----:B-----5:R-:W-:-:S04]  /*15df0*/  @P0 SHF.L.U32 R42, R106, 0x10, RZ ;  /* 0x000000106a2a0819 */ /* 0x020fc800000006ff */
[----:B------:R-:W-:Y:S01]  /*15e00*/  FSETP.GTU.FTZ.AND P4, PT, R11, UR10, PT ;  /* 0x0000000a0b007c0b */ /* 0x000fe2000bf9c000 */
[----:B------:R-:W-:-:S04]  /*15e10*/  IMAD.U32 R11, R110, 0x10000, RZ ;  /* 0x000100006e0b7824 */ /* 0x000fc800078e00ff */
[----:B------:R-:W-:-:S04]  /*15e20*/  FMUL.FTZ R11, R11, UR13 ;  /* 0x0000000d0b0b7c20 */ /* 0x000fc80008410000 */
[----:B------:R-:W-:-:S05]  /*15e30*/  FMUL.FTZ R11, R11, UR12 ;  /* 0x0000000c0b0b7c20 */ /* 0x000fca0008410000 */
[----:B------:R-:W-:Y:S02]  /*15e40*/  FSEL R41, R11, RZ, !P4 ;  /* 0x000000ff0b297208 */ /* 0x000fe40006000000 */
[----:B------:R-:W-:-:S03]  /*15e50*/  SEL R11, RZ, 0x1, P4 ;  /* 0x00000001ff0b7807 */ /* 0x000fc60002000000 */
[----:B------:R-:W-:-:S07]  /*15e60*/  @P0 FADD.FTZ R41, R42, R41 ;  /* 0x000000292a290221 */ /* 0x000fce0000010000 */
.L_x_19829:
[----:B------:R-:W-:Y:S05]  /*15e70*/  BSYNC B1 ;  /* 0x0000000000017941 */ /* 0x000fea0003800000 */
.L_x_19827:
        /* <DEDUP_REMOVED lines=9> */
.L_x_19838:
        /* <DEDUP_REMOVED lines=12> */
.L_x_19841:
[----:B------:R-:W-:-:S07]  /*15fd0*/  IMAD.MOV.U32 R12, RZ, RZ, R176 ;  /* 0x000000ffff0c7224 */ /* 0x000fce00078e00b0 */
.L_x_19842:
[----:B------:R-:W-:Y:S05]  /*15fe0*/  BSYNC B2 ;  /* 0x0000000000027941 */ /* 0x000fea0003800000 */
.L_x_19840:
        /* <DEDUP_REMOVED lines=16> */
.L_x_19846:
[----:B------:R-:W-:Y:S05]  /*160f0*/  BSYNC B3 ;  /* 0x0000000000037941 */ /* 0x000fea0003800000 */
.L_x_19845:
        /* <DEDUP_REMOVED lines=44> */
.L_x_19844:
[----:B------:R-:W-:Y:S05]  /*163c0*/  BSYNC B2 ;  /* 0x0000000000027941 */ /* 0x000fea0003800000 */
.L_x_19843:
[----:B------:R-:W-:Y:S01]  /*163d0*/  HFMA2.MMA R43, -RZ, RZ, 0.1171875, 0 ;  /* 0x2f800000ff2b7435 */ /* 0x000fe200000001ff */
[----:B------:R-:W-:Y:S02]  /*163e0*/  I2FP.F32.U32 R12, R12 ;  /* 0x0000000c000c7245 */ /* 0x000fe40000201000 */
[----:B-----5:R-:W-:-:S07]  /*163f0*/  @P0 PRMT R42, R106, 0x7632, R42 ;  /* 0x000076326a2a0816 */ /* 0x020fce000000002a */
[----:B------:R-:W-:Y:S01]  /*16400*/  FFMA.FTZ R12, R12, R43, 1.1641532182693481445e-10 ;  /* 0x2f0000000c0c7423 */ /* 0x000fe2000001002b */
[----:B------:R-:W-:-:S04]  /*16410*/  @P0 SHF.L.U32 R43, R42, 0x10, RZ ;  /* 0x000000102a2b0819 */ /* 0x000fc800000006ff */
[----:B------:R-:W-:Y:S02]  /*16420*/  FSETP.GTU.FTZ.AND P4, PT, R12, UR10, PT ;  /* 0x0000000a0c007c0b */ /* 0x000fe4000bf9c000 */
[----:B------:R-:W-:-:S05]  /*16430*/  PRMT R12, R110, 0x7632, R12 ;  /* 0x000076326e0c7816 */ /* 0x000fca000000000c */
[----:B------:R-:W-:-:S04]  /*16440*/  IMAD.U32 R12, R12, 0x10000, RZ ;  /* 0x000100000c0c7824 */ /* 0x000fc800078e00ff */
[----:B------:R-:W-:-:S04]  /*16450*/  FMUL.FTZ R12, R12, UR13 ;  /* 0x0000000d0c0c7c20 */ /* 0x000fc80008410000 */
[----:B------:R-:W-:-:S05]  /*16460*/  FMUL.FTZ R12, R12, UR12 ;  /* 0x0000000c0c0c7c20 */ /* 0x000fca0008410000 */
[----:B------:R-:W-:Y:S02]  /*16470*/  FSEL R42, R12, RZ, !P4 ;  /* 0x000000ff0c2a7208 */ /* 0x000fe40006000000 */
[----:B------:R-:W-:-:S03]  /*16480*/  SEL R12, RZ, 0x1, P4 ;  /* 0x00000001ff0c7807 */ /* 0x000fc60002000000 */
[----:B------:R-:W-:-:S07]  /*16490*/  @P0 FADD.FTZ R42, R42, R43 ;  /* 0x0000002b2a2a0221 */ /* 0x000fce0000010000 */
.L_x_19839:
[----:B------:R-:W-:Y:S05]  /*164a0*/  BSYNC B1 ;  /* 0x0000000000017941 */ /* 0x000fea0003800000 */
.L_x_19837:
        /* <DEDUP_REMOVED lines=8> */
.L_x_19848:
        /* <DEDUP_REMOVED lines=12> */
.L_x_19851:
[----:B------:R-:W-:-:S07]  /*165f0*/  IMAD.MOV.U32 R43, RZ, RZ, R176 ;  /* 0x000000ffff2b7224 */ /* 0x000fce00078e00b0 */
.L_x_19852:
[----:B------:R-:W-:Y:S05]  /*16600*/  BSYNC B2 ;  /* 0x0000000000027941 */ /* 0x000fea0003800000 */
.L_x_19850:
        /* <DEDUP_REMOVED lines=16> */
.L_x_19856:
[----:B------:R-:W-:Y:S05]  /*16710*/  BSYNC B3 ;  /* 0x0000000000037941 */ /* 0x000fea0003800000 */
.L_x_19855:
        /* <DEDUP_REMOVED lines=44> */
.L_x_19854:
[----:B------:R-:W-:Y:S05]  /*169e0*/  BSYNC B2 ;  /* 0x0000000000027941 */ /* 0x000fea0003800000 */
.L_x_19853:
[----:B------:R-:W-:Y:S01]  /*169f0*/  HFMA2.MMA R44, -RZ, RZ, 0.1171875, 0 ;  /* 0x2f800000ff2c7435 */ /* 0x000fe200000001ff */
[----:B------:R-:W-:-:S09]  /*16a00*/  I2FP.F32.U32 R43, R43 ;  /* 0x0000002b002b7245 */ /* 0x000fd20000201000 */
[----:B------:R-:W-:Y:S01]  /*16a10*/  FFMA.FTZ R43, R43, R44, 1.1641532182693481445e-10 ;  /* 0x2f0000002b2b7423 */ /* 0x000fe2000001002c */
[----:B-----5:R-:W-:-:S04]  /*16a20*/  @P0 SHF.L.U32 R44, R107, 0x10, RZ ;  /* 0x000000106b2c0819 */ /* 0x020fc800000006ff */
[----:B------:R-:W-:Y:S01]  /*16a30*/  FSETP.GTU.FTZ.AND P4, PT, R43, UR10, PT ;  /* 0x0000000a2b007c0b */ /* 0x000fe2000bf9c000 */
[----:B------:R-:W-:-:S03]  /*16a40*/  IMAD.U32 R43, R111, 0x10000, RZ ;  /* 0x000100006f2b7824 */ /* 0x000fc600078e00ff */
[----:B------:R-:W-:Y:S01]  /*16a50*/  SEL R45, RZ, 0x1, P4 ;  /* 0x00000001ff2d7807 */ /* 0x000fe20002000000 */
[----:B------:R-:W-:-:S04]  /*16a60*/  FMUL.FTZ R43, R43, UR13 ;  /* 0x0000000d2b2b7c20 */ /* 0x000fc80008410000 */
[----:B------:R-:W-:-:S05]  /*16a70*/  FMUL.FTZ R43, R43, UR12 ;  /* 0x0000000c2b2b7c20 */ /* 0x000fca0008410000 */
[----:B------:R-:W-:-:S05]  /*16a80*/  FSEL R43, R43, RZ, !P4 ;  /* 0x000000ff2b2b7208 */ /* 0x000fca0006000000 */
[----:B------:R-:W-:-:S07]  /*16a90*/  @P0 FADD.FTZ R43, R44, R43 ;  /* 0x0000002b2c2b0221 */ /* 0x000fce0000010000 */
.L_x_19849:
[----:B------:R-:W-:Y:S05]  /*16aa0*/  BSYNC B1 ;  /* 0x0000000000017941 */ /* 0x000fea0003800000 */
.L_x_19847:
        /* <DEDUP_REMOVED lines=9> */
.L_x_19858:
        /* <DEDUP_REMOVED lines=12> */
.L_x_19861:
[----:B------:R-:W-:-:S07]  /*16c00*/  IMAD.MOV.U32 R44, RZ, RZ, R176 ;  /* 0x000000ffff2c7224 */ /* 0x000fce00078e00b0 */
.L_x_19862:
[----:B------:R-:W-:Y:S05]  /*16c10*/  BSYNC B2 ;  /* 0x0000000000027941 */ /* 0x000fea0003800000 */
.L_x_19860:
        /* <DEDUP_REMOVED lines=16> */
.L_x_19866:
[----:B------:R-:W-:Y:S05]  /*16d20*/  BSYNC B3 ;  /* 0x0000000000037941 */ /* 0x000fea0003800000 */
.L_x_19865:
        /* <DEDUP_REMOVED lines=44> */
.L_x_19864:
[----:B------:R-:W-:Y:S05]  /*16ff0*/  BSYNC B2 ;  /* 0x0000000000027941 */ /* 0x000fea0003800000 */
.L_x_19863:
[----:B------:R-:W-:Y:S01]  /*17000*/  HFMA2.MMA R112, -RZ, RZ, 0.1171875, 0 ;  /* 0x2f800000ff707435 */ /* 0x000fe200000001ff */
[----:B------:R-:W-:-:S09]  /*17010*/  I2FP.F32.U32 R44, R44 ;  /* 0x0000002c002c7245 */ /* 0x000fd20000201000 */
[----:B------:R-:W-:Y:S01]  /*17020*/  FFMA.FTZ R44, R44, R112, 1.1641532182693481445e-10 ;  /* 0x2f0000002c2c7423 */ /* 0x000fe20000010070 */
[----:B-----5:R-:W-:-:S04]  /*17030*/  @P0 PRMT R112, R107, 0x7632, R112 ;  /* 0x000076326b700816 */ /* 0x020fc80000000070 */
[----:B------:R-:W-:Y:S02]  /*17040*/  FSETP.GTU.FTZ.AND P4, PT, R44, UR10, PT ;  /* 0x0000000a2c007c0b */ /* 0x000fe4000bf9c000 */
[----:B------:R-:W-:Y:S02]  /*17050*/  PRMT R44, R111, 0x7632, R44 ;  /* 0x000076326f2c7816 */ /* 0x000fe4000000002c */
[----:B------:R-:W-:Y:S02]  /*17060*/  @P0 SHF.L.U32 R112, R112, 0x10, RZ ;  /* 0x0000001070700819 */ /* 0x000fe400000006ff */
[----:B------:R-:W-:Y:S01]  /*17070*/  SEL R162, RZ, 0x1, P4 ;  /* 0x00000001ffa27807 */ /* 0x000fe20002000000 */
[----:B------:R-:W-:-:S04]  /*17080*/  IMAD.U32 R44, R44, 0x10000, RZ ;  /* 0x000100002c2c7824 */ /* 0x000fc800078e00ff */
[----:B------:R-:W-:-:S04]  /*17090*/  FMUL.FTZ R44, R44, UR13 ;  /* 0x0000000d2c2c7c20 */ /* 0x000fc80008410000 */
[----:B------:R-:W-:-:S05]  /*170a0*/  FMUL.FTZ R44, R44, UR12 ;  /* 0x0000000c2c2c7c20 */ /* 0x000fca0008410000 */
[----:B------:R-:W-:-:S05]  /*170b0*/  FSEL R44, R44, RZ, !P4 ;  /* 0x000000ff2c2c7208 */ /* 0x000fca0006000000 */
[----:B------:R-:W-:-:S07]  /*170c0*/  @P0 FADD.FTZ R44, R44, R112 ;  /* 0x000000702c2c0221 */ /* 0x000fce0000010000 */
.L_x_19859:
[----:B------:R-:W-:Y:S05]  /*170d0*/  BSYNC B1 ;  /* 0x0000000000017941 */ /* 0x000fea0003800000 */
.L_x_19857:
        /* <DEDUP_REMOVED lines=28> */
.L_x_19868:
[----:B------:R-:W-:Y:S05]  /*172a0*/  BSYNC B1 ;  /* 0x0000000000017941 */ /* 0x000fea0003800000 */
.L_x_19867:
[----:B01----:R-:W0:Y:S01]  /*172b0*/  @P2 LDC.64 R114, c[0x0][0x220] ;  /* 0x00008800ff722b82 */ /* 0x003e220000000a00 */
[----:B------:R-:W-:-:S07]  /*172c0*/  IADD3 R148, R157, 0xe0, RZ ;  /* 0x000000e09d947810 */ /* 0x000fce0007ffe0ff */
[----:B------:R-:W1:Y:S01]  /*172d0*/  @P0 LDC.64 R112, c[0x0][0x230] ;  /* 0x00008c00ff700b82 */ /* 0x000e620000000a00 */
[----:B------:R-:W-:Y:S02]  /*172e0*/  VIADD R149, R156, 0xe0 ;  /* 0x000000e09c957836 */ /* 0x000fe40000000000 */
[----:B0-----:R-:W-:-:S05]  /*172f0*/  @P2 IMAD.WIDE.U32 R114, R148, 0x10, R114 ;  /* 0x0000001094722825 */ /* 0x001fca00078e0072 */
[----:B-----5:R0:W5:Y:S01]  /*17300*/  @P2 LDG.E.128 R108, desc[UR6][R114.64] ;  /* 0x00000006726c2981 */ /* 0x020162000c1e1d00 */
        /* <DEDUP_REMOVED lines=10> */
.L_x_19870:
        /* <DEDUP_REMOVED lines=12> */
.L_x_19873:
[----:B------:R-:W-:-:S07]  /*17470*/  MOV R7, R176 ;  /* 0x000000b000077202 */ /* 0x000fce0000000f00 */
.L_x_19874:
[----:B------:R-:W-:Y:S05]  /*17480*/  BSYNC B2 ;  /* 0x0000000000027941 */ /* 0x000fea0003800000 */
.L_x_19872:
        /* <DEDUP_REMOVED lines=16> */
.L_x_19878:
[----:B------:R-:W-:Y:S05]  /*17590*/  BSYNC B3 ;  /* 0x0000000000037941 */ /* 0x000fea0003800000 */
.L_x_19877:
        /* <DEDUP_REMOVED lines=44> */
.L_x_19876:
[----:B------:R-:W-:Y:S05]  /*17860*/  BSYNC B2 ;  /* 0x0000000000027941 */ /* 0x000fea0003800000 */
.L_x_19875:
        /* <DEDUP_REMOVED lines=10> */
[----:B------:R-:W-:-:S07]  /*17910*/  SEL R7, RZ, 0x1, P4 ;  /* 0x00000001ff077807 */ /* 0x000fce0002000000 */
.L_x_19871:
[----:B------:R-:W-:Y:S05]  /*17920*/  BSYNC B1 ;  /* 0x0000000000017941 */ /* 0x000fea0003800000 */
.L_x_19869:
        /* <DEDUP_REMOVED lines=9> */
.L_x_19880:
        /* <DEDUP_REMOVED lines=12> */
.L_x_19883:
[----:B------:R-:W-:-:S07]  /*17a80*/  MOV R8, R176 ;  /* 0x000000b000087202 */ /* 0x000fce0000000f00 */
.L_x_19884:
[----:B------:R-:W-:Y:S05]  /*17a90*/  BSYNC B2 ;  /* 0x0000000000027941 */ /* 0x000fea0003800000 */
.L_x_19882:
        /* <DEDUP_REMOVED lines=16> */
.L_x_19888:
[----:B------:R-:W-:Y:S05]  /*17ba0*/  BSYNC B3 ;  /* 0x0000000000037941 */ /* 0x000fea0003800000 */
.L_x_19887:
        /* <DEDUP_REMOVED lines=44> */
.L_x_19886:
[----:B------:R-:W-:Y:S05]  /*17e70*/  BSYNC B2 ;  /* 0x0000000000027941 */ /* 0x000fea0003800000 */
.L_x_19885:
        /* <DEDUP_REMOVED lines=13> */
.L_x_19881:
[----:B------:R-:W-:Y:S05]  /*17f50*/  BSYNC B1 ;  /* 0x0000000000017941 */ /* 0x000fea0003800000 */
.L_x_19879:
        /* <DEDUP_REMOVED lines=8> */
.L_x_19890:
        /* <DEDUP_REMOVED lines=12> */
.L_x_19893:
[----:B------:R-:W-:-:S07]  /*180a0*/  MOV R9, R176 ;  /* 0x000000b000097202 */ /* 0x000fce0000000f00 */
.L_x_19894:
[----:B------:R-:W-:Y:S05]  /*180b0*/  BSYNC B2 ;  /* 0x0000000000027941 */ /* 0x000fea0003800000 */
.L_x_19892:
        /* <DEDUP_REMOVED lines=16> */
.L_x_19898:
[----:B------:R-:W-:Y:S05]  /*181c0*/  BSYNC B3 ;  /* 0x0000000000037941 */ /* 0x000fea0003800000 */
.L_x_19897:
        /* <DEDUP_REMOVED lines=44> */
.L_x_19896:
[----:B------:R-:W-:Y:S05]  /*18490*/  BSYNC B2 ;  /* 0x0000000000027941 */ /* 0x000fea0003800000 */
.L_x_19895:
        /* <DEDUP_REMOVED lines=11> */
.L_x_19891:
[----:B------:R-:W-:Y:S05]  /*18550*/  BSYNC B1 ;  /* 0x0000000000017941 */ /* 0x000fea0003800000 */
.L_x_19889:
        /* <DEDUP_REMOVED lines=9> */
.L_x_19900:
        /* <DEDUP_REMOVED lines=12> */
.L_x_19903:
[----:B------:R-:W-:-:S07]  /*186b0*/  MOV R10, R176 ;  /* 0x000000b0000a7202 */ /* 0x000fce0000000f00 */
.L_x_19904:
[----:B------:R-:W-:Y:S05]  /*186c0*/  BSYNC B2 ;  /* 0x0000000000027941 */ /* 0x000fea0003800000 */
.L_x_19902:
        /* <DEDUP_REMOVED lines=16> */
.L_x_19908:
[----:B------:R-:W-:Y:S05]  /*187d0*/  BSYNC B3 ;  /* 0x0000000000037941 */ /* 0x000fea0003800000 */
.L_x_19907:
        /* <DEDUP_REMOVED lines=44> */
.L_x_19906:
[----:B------:R-:W-:Y:S05]  /*18aa0*/  BSYNC B2 ;  /* 0x0000000000027941 */ /* 0x000fea0003800000 */
.L_x_19905:
        /* <DEDUP_REMOVED lines=13> */
.L_x_19901:
[----:B------:R-:W-:Y:S05]  /*18b80*/  BSYNC B1 ;  /* 0x0000000000017941 */ /* 0x000fea0003800000 */
.L_x_19899:
        /* <DEDUP_REMOVED lines=8> */
.L_x_19910:
        /* <DEDUP_REMOVED lines=12> */
.L_x_19913:
[----:B------:R-:W-:-:S07]  /*18cd0*/  MOV R11, R176 ;  /* 0x000000b0000b7202 */ /* 0x000fce0000000f00 */
.L_x_19914:
[----:B------:R-:W-:Y:S05]  /*18ce0*/  BSYNC B2 ;  /* 0x0000000000027941 */ /* 0x000fea0003800000 */
.L_x_19912:
        /* <DEDUP_REMOVED lines=16> */
.L_x_19918:
[----:B------:R-:W-:Y:S05]  /*18df0*/  BSYNC B3 ;  /* 0x0000000000037941 */ /* 0x000fea0003800000 */
.L_x_19917:
        /* <DEDUP_REMOVED lines=44> */
.L_x_19916:
[----:B------:R-:W-:Y:S05]  /*190c0*/  BSYNC B2 ;  /* 0x0000000000027941 */ /* 0x000fea0003800000 */
.L_x_19915:
        /* <DEDUP_REMOVED lines=11> */
.L_x_19911:
[----:B------:R-:W-:Y:S05]  /*19180*/  BSYNC B1 ;  /* 0x0000000000017941 */ /* 0x000fea0003800000 */
.L_x_19909:
        /* <DEDUP_REMOVED lines=9> */
.L_x_19920:
        /* <DEDUP_REMOVED lines=12> */
.L_x_19923:
[----:B------:R-:W-:-:S07]  /*192e0*/  MOV R12, R176 ;  /* 0x000000b0000c7202 */ /* 0x000fce0000000f00 */
.L_x_19924:
[----:B------:R-:W-:Y:S05]  /*192f0*/  BSYNC B2 ;  /* 0x0000000000027941 */ /* 0x000fea0003800000 */
.L_x_19922:
        /* <DEDUP_REMOVED lines=16> */
.L_x_19928:
[----:B------:R-:W-:Y:S05]  /*19400*/  BSYNC B3 ;  /* 0x0000000000037941 */ /* 0x000fea0003800000 */
.L_x_19927:
        /* <DEDUP_REMOVED lines=44> */
.L_x_19926:
[----:B------:R-:W-:Y:S05]  /*196d0*/  BSYNC B2 ;  /* 0x0000000000027941 */ /* 0x000fea0003800000 */
.L_x_19925:
        /* <DEDUP_REMOVED lines=13> */
.L_x_19921:
[----:B------:R-:W-:Y:S05]  /*197b0*/  BSYNC B1 ;  /* 0x0000000000017941 */ /* 0x000fea0003800000 */
.L_x_19919:
        /* <DEDUP_REMOVED lines=8> */
.L_x_19930:
        /* <DEDUP_REMOVED lines=12> */
.L_x_19933:
[----:B------:R-:W-:-:S07]  /*19900*/  MOV R45, R176 ;  /* 0x000000b0002d7202 */ /* 0x000fce0000000f00 */
.L_x_19934:
[----:B------:R-:W-:Y:S05]  /*19910*/  BSYNC B2 ;  /* 0x0000000000027941 */ /* 0x000fea0003800000 */
.L_x_19932:
        /* <DEDUP_REMOVED lines=16> */
.L_x_19938:
[----:B------:R-:W-:Y:S05]  /*19a20*/  BSYNC B3 ;  /* 0x0000000000037941 */ /* 0x000fea0003800000 */
.L_x_19937:
        /* <DEDUP_REMOVED lines=44> */
.L_x_19936:
[----:B------:R-:W-:Y:S05]  /*19cf0*/  BSYNC B2 ;  /* 0x0000000000027941 */ /* 0x000fea0003800000 */
.L_x_19935:
        /* <DEDUP_REMOVED lines=11> */
.L_x_19931:
[----:B------:R-:W-:Y:S05]  /*19db0*/  BSYNC B1 ;  /* 0x0000000000017941 */ /* 0x000fea0003800000 */
.L_x_19929:
        /* <DEDUP_REMOVED lines=9> */
.L_x_19940:
        /* <DEDUP_REMOVED lines=12> */
.L_x_19943:
[----:B------:R-:W-:-:S07]  /*19f10*/  MOV R145, R176 ;  /* 0x000000b000917202 */ /* 0x000fce0000000f00 */
.L_x_19944:
[----:B------:R-:W-:Y:S05]  /*19f20*/  BSYNC B2 ;  /* 0x0000000000027941 */ /* 0x000fea0003800000 */
.L_x_19942:
        /* <DEDUP_REMOVED lines=16> */
.L_x_19948:
[----:B------:R-:W-:Y:S05]  /*1a030*/  BSYNC B3 ;  /* 0x0000000000037941 */ /* 0x000fea0003800000 */
.L_x_19947:
        /* <DEDUP_REMOVED lines=44> */
.L_x_19946:
[----:B------:R-:W-:Y:S05]  /*1a300*/  BSYNC B2 ;  /* 0x0000000000027941 */ /* 0x000fea0003800000 */
.L_x_19945:
        /* <DEDUP_REMOVED lines=14> */
.L_x_19941:
[----:B------:R-:W-:Y:S05]  /*1a3f0*/  BSYNC B1 ;  /* 0x0000000000017941 */ /* 0x000fea0003800000 */
.L_x_19939:
        /* <DEDUP_REMOVED lines=28> */
.L_x_19950:
[----:B------:R-:W-:Y:S05]  /*1a5c0*/  BSYNC B1 ;  /* 0x0000000000017941 */ /* 0x000fea0003800000 */
.L_x_19949:
        /* <DEDUP_REMOVED lines=16> */
.L_x_19952:
        /* <DEDUP_REMOVED lines=12> */
.L_x_19955:
[----:B------:R-:W-:-:S07]  /*1a790*/  IMAD.MOV.U32 R7, RZ, RZ, R176 ;  /* 0x000000ffff077224 */ /* 0x000fce00078e00b0 */
.L_x_19956:
[----:B------:R-:W-:Y:S05]  /*1a7a0*/  BSYNC B2 ;  /* 0x0000000000027941 */ /* 0x000fea0003800000 */
.L_x_19954:
        /* <DEDUP_REMOVED lines=16> */
.L_x_19960:
[----:B------:R-:W-:Y:S05]  /*1a8b0*/  BSYNC B3 ;  /* 0x0000000000037941 */ /* 0x000fea0003800000 */
.L_x_19959:
        /* <DEDUP_REMOVED lines=44> */
.L_x_19958:
[----:B------:R-:W-:Y:S05]  /*1ab80*/  BSYNC B2 ;  /* 0x0000000000027941 */ /* 0x000fea0003800000 */
.L_x_19957:
        /* <DEDUP_REMOVED lines=10> */
[----:B------:R-:W-:-:S07]  /*1ac30*/  SEL R7, RZ, 0x1, P4 ;  /* 0x00000001ff077807 */ /* 0x000fce0002000000 */
.L_x_19953:
[----:B------:R-:W-:Y:S05]  /*1ac40*/  BSYNC B1 ;  /* 0x0000000000017941 */ /* 0x000fea0003800000 */
.L_x_19951:
        /* <DEDUP_REMOVED lines=9> */
.L_x_19962:
        /* <DEDUP_REMOVED lines=12> */
.L_x_19965:
[----:B------:R-:W-:-:S07]  /*1ada0*/  IMAD.MOV.U32 R8, RZ, RZ, R176 ;  /* 0x000000ffff087224 */ /* 0x000fce00078e00b0 */
.L_x_19966:
[----:B------:R-:W-:Y:S05]  /*1adb0*/  BSYNC B2 ;  /* 0x0000000000027941 */ /* 0x000fea0003800000 */
.L_x_19964:
        /* <DEDUP_REMOVED lines=16> */
.L_x_19970:
[----:B------:R-:W-:Y:S05]  /*1aec0*/  BSYNC B3 ;  /* 0x0000000000037941 */ /* 0x000fea0003800000 */
.L_x_19969:
        /* <DEDUP_REMOVED lines=44> */
.L_x_19968:
[----:B------:R-:W-:Y:S05]  /*1b190*/  BSYNC B2 ;  /* 0x0000000000027941 */ /* 0x000fea0003800000 */
.L_x_19967:
        /* <DEDUP_REMOVED lines=13> */
.L_x_19963:
[----:B------:R-:W-:Y:S05]  /*1b270*/  BSYNC B1 ;  /* 0x0000000000017941 */ /* 0x000fea0003800000 */
.L_x_19961:
        /* <DEDUP_REMOVED lines=8> */
.L_x_19972:
        /* <DEDUP_REMOVED lines=12> */
.L_x_19975:
[----:B------:R-:W-:-:S07]  /*1b3c0*/  IMAD.MOV.U32 R9, RZ, RZ, R176 ;  /* 0x000000ffff097224 */ /* 0x000fce00078e00b0 */
.L_x_19976:
[----:B------:R-:W-:Y:S05]  /*1b3d0*/  BSYNC B2 ;  /* 0x0000000000027941 */ /* 0x000fea0003800000 */
.L_x_19974:
        /* <DEDUP_REMOVED lines=16> */
.L_x_19980:
[----:B------:R-:W-:Y:S05]  /*1b4e0*/  BSYNC B3 ;  /* 0x0000000000037941 */ /* 0x000fea0003800000 */
.L_x_19979:
        /* <DEDUP_REMOVED lines=44> */
.L_x_19978:
[----:B------:R-:W-:Y:S05]  /*1b7b0*/  BSYNC B2 ;  /* 0x0000000000027941 */ /* 0x000fea0003800000 */
.L_x_19977:
        /* <DEDUP_REMOVED lines=11> */
.L_x_19973:
[----:B------:R-:W-:Y:S05]  /*1b870*/  BSYNC B1 ;  /* 0x0000000000017941 */ /* 0x000fea0003800000 */
.L_x_19971:
        /* <DEDUP_REMOVED lines=9> */
.L_x_19982:
        /* <DEDUP_REMOVED lines=12> */
.L_x_19985:
[----:B------:R-:W-:-:S07]  /*1b9d0*/  IMAD.MOV.U32 R10, RZ, RZ, R176 ;  /* 0x000000ffff0a7224 */ /* 0x000fce00078e00b0 */
.L_x_19986:
[----:B------:R-:W-:Y:S05]  /*1b9e0*/  BSYNC B2 ;  /* 0x0000000000027941 */ /* 0x000fea0003800000 */
.L_x_19984:
        /* <DEDUP_REMOVED lines=16> */
.L_x_19990:
[----:B------:R-:W-:Y:S05]  /*1baf0*/  BSYNC B3 ;  /* 0x0000000000037941 */ /* 0x000fea0003800000 */
.L_x_19989:
        /* <DEDUP_REMOVED lines=44> */
.L_x_19988:
[----:B------:R-:W-:Y:S05]  /*1bdc0*/  BSYNC B2 ;  /* 0x0000000000027941 */ /* 0x000fea0003800000 */
.L_x_19987:
        /* <DEDUP_REMOVED lines=13> */
.L_x_19983:
[----:B------:R-:W-:Y:S05]  /*1bea0*/  BSYNC B1 ;  /* 0x0000000000017941 */ /* 0x000fea0003800000 */
.L_x_19981:
        /* <DEDUP_REMOVED lines=8> */
.L_x_19992:
        /* <DEDUP_REMOVED lines=12> */
.L_x_19995:
[----:B------:R-:W-:-:S07]  /*1bff0*/  IMAD.MOV.U32 R11, RZ, RZ, R176 ;  /* 0x000000ffff0b7224 */ /* 0x000fce00078e00b0 */
.L_x_19996:
[----:B------:R-:W-:Y:S05]  /*1c000*/  BSYNC B2 ;  /* 0x0000000000027941 */ /* 0x000fea0003800000 */
.L_x_19994:
        /* <DEDUP_REMOVED lines=16> */
.L_x_20000:
[----:B------:R-:W-:Y:S05]  /*1c110*/  BSYNC B3 ;  /* 0x0000000000037941 */ /* 0x000fea0003800000 */
.L_x_19999:
        /* <DEDUP_REMOVED lines=44> */
.L_x_19998:
[----:B------:R-:W-:Y:S05]  /*1c3e0*/  BSYNC B2 ;  /* 0x0000000000027941 */ /* 0x000fea0003800000 */
.L_x_19997:
        /* <DEDUP_REMOVED lines=11> */
.L_x_19993:
[----:B------:R-:W-:Y:S05]  /*1c4a0*/  BSYNC B1 ;  /* 0x0000000000017941 */ /* 0x000fea0003800000 */
.L_x_19991:
        /* <DEDUP_REMOVED lines=9> */
.L_x_20002:
        /* <DEDUP_REMOVED lines=12> */
.L_x_20005:
[----:B------:R-:W-:-:S07]  /*1c600*/  IMAD.MOV.U32 R12, RZ, RZ, R176 ;  /* 0x000000ffff0c7224 */ /* 0x000fce00078e00b0 */
.L_x_20006:
[----:B------:R-:W-:Y:S05]  /*1c610*/  BSYNC B2 ;  /* 0x0000000000027941 */ /* 0x000fea0003800000 */
.L_x_20004:
        /* <DEDUP_REMOVED lines=16> */
.L_x_20010:
[----:B------:R-:W-:Y:S05]  /*1c720*/  BSYNC B3 ;  /* 0x0000000000037941 */ /* 0x000fea0003800000 */
.L_x_20009:
        /* <DEDUP_REMOVED lines=44> */
.L_x_20008:
[----:B------:R-:W-:Y:S05]  /*1c9f0*/  BSYNC B2 ;  /* 0x0000000000027941 */ /* 0x000fea0003800000 */
.L_x_20007:
        /* <DEDUP_REMOVED lines=13> */
.L_x_20003:
[----:B------:R-:W-:Y:S05]  /*1cad0*/  BSYNC B1 ;  /* 0x0000000000017941 */ /* 0x000fea0003800000 */
.L_x_20001:
        /* <DEDUP_REMOVED lines=8> */
.L_x_20012:
        /* <DEDUP_REMOVED lines=12> */
.L_x_20015:
[----:B------:R-:W-:-:S07]  /*1cc20*/  IMAD.MOV.U32 R45, RZ, RZ, R176 ;  /* 0x000000ffff2d7224 */ /* 0x000fce00078e00b0 */
.L_x_20016:
[----:B------:R-:W-:Y:S05]  /*1cc30*/  BSYNC B2 ;  /* 0x0000000000027941 */ /* 0x000fea0003800000 */
.L_x_20014:
        /* <DEDUP_REMOVED lines=16> */
.L_x_20020:
[----:B------:R-:W-:Y:S05]  /*1cd40*/  BSYNC B3 ;  /* 0x0000000000037941 */ /* 0x000fea0003800000 */
.L_x_20019:
        /* <DEDUP_REMOVED lines=44> */
.L_x_20018:
[----:B------:R-:W-:Y:S05]  /*1d010*/  BSYNC B2 ;  /* 0x0000000000027941 */ /* 0x000fea0003800000 */
.L_x_20017:
        /* <DEDUP_REMOVED lines=11> */
.L_x_20013:
[----:B------:R-:W-:Y:S05]  /*1d0d0*/  BSYNC B1 ;  /* 0x0000000000017941 */ /* 0x000fea0003800000 */
.L_x_20011:
        /* <DEDUP_REMOVED lines=9> */
.L_x_20022:
        /* <DEDUP_REMOVED lines=12> */
.L_x_20025:
[----:B------:R-:W-:-:S07]  /*1d230*/  IMAD.MOV.U32 R153, RZ, RZ, R176 ;  /* 0x000000ffff997224 */ /* 0x000fce00078e00b0 */
.L_x_20026:
[----:B------:R-:W-:Y:S05]  /*1d240*/  BSYNC B2 ;  /* 0x0000000000027941 */ /* 0x000fea0003800000 */
.L_x_20024:
        /* <DEDUP_REMOVED lines=16> */
.L_x_20030:
[----:B------:R-:W-:Y:S05]  /*1d350*/  BSYNC B3 ;  /* 0x0000000000037941 */ /* 0x000fea0003800000 */
.L_x_20029:
        /* <DEDUP_REMOVED lines=44> */
.L_x_20028:
[----:B------:R-:W-:Y:S05]  /*1d620*/  BSYNC B2 ;  /* 0x0000000000027941 */ /* 0x000fea0003800000 */
.L_x_20027:
        /* <DEDUP_REMOVED lines=14> */
.L_x_20023:
[----:B------:R-:W-:Y:S05]  /*1d710*/  BSYNC B1 ;  /* 0x0000000000017941 */ /* 0x000fea0003800000 */
.L_x_20021:
        /* <DEDUP_REMOVED lines=28> */
.L_x_20032:
[----:B------:R-:W-:Y:S05]  /*1d8e0*/  BSYNC B1 ;  /* 0x0000000000017941 */ /* 0x000fea0003800000 */
.L_x_20031:
        /* <DEDUP_REMOVED lines=16> */
.L_x_20034:
        /* <DEDUP_REMOVED lines=12> */
.L_x_20037:
[----:B------:R-:W-:-:S07]  /*1dab0*/  MOV R7, R176 ;  /* 0x000000b000077202 */ /* 0x000fce0000000f00 */
.L_x_20038:
[----:B------:R-:W-:Y:S05]  /*1dac0*/  BSYNC B2 ;  /* 0x0000000000027941 */ /* 0x000fea0003800000 */
.L_x_20036:
        /* <DEDUP_REMOVED lines=16> */
.L_x_20042:
[----:B------:R-:W-:Y:S05]  /*1dbd0*/  BSYNC B3 ;  /* 0x0000000000037941 */ /* 0x000fea0003800000 */
.L_x_20041:
        /* <DEDUP_REMOVED lines=44> */
.L_x_20040:
[----:B------:R-:W-:Y:S05]  /*1dea0*/  BSYNC B2 ;  /* 0x0000000000027941 */ /* 0x000fea0003800000 */
.L_x_20039:
        /* <DEDUP_REMOVED lines=11> */
.L_x_20035:
[----:B------:R-:W-:Y:S05]  /*1df60*/  BSYNC B1 ;  /* 0x0000000000017941 */ /* 0x000fea0003800000 */
.L_x_20033:
        /* <DEDUP_REMOVED lines=9> */
.L_x_20044:
        /* <DEDUP_REMOVED lines=12> */
.L_x_20047:
[----:B------:R-:W-:-:S07]  /*1e0c0*/  MOV R8, R176 ;  /* 0x000000b000087202 */ /* 0x000fce0000000f00 */
.L_x_20048:
[----:B------:R-:W-:Y:S05]  /*1e0d0*/  BSYNC B2 ;  /* 0x0000000000027941 */ /* 0x000fea0003800000 */
.L_x_20046:
        /* <DEDUP_REMOVED lines=16> */
.L_x_20052:
[----:B------:R-:W-:Y:S05]  /*1e1e0*/  BSYNC B3 ;  /* 0x0000000000037941 */ /* 0x000fea0003800000 */
.L_x_20051:
        /* <DEDUP_REMOVED lines=44> */
.L_x_20050:
[----:B------:R-:W-:Y:S05]  /*1e4b0*/  BSYNC B2 ;  /* 0x0000000000027941 */ /* 0x000fea0003800000 */
.L_x_20049:
        /* <DEDUP_REMOVED lines=13> */
.L_x_20045:
[----:B------:R-:W-:Y:S05]  /*1e590*/  BSYNC B1 ;  /* 0x0000000000017941 */ /* 0x000fea0003800000 */
.L_x_20043:
        /* <DEDUP_REMOVED lines=8> */
.L_x_20054:
        /* <DEDUP_REMOVED lines=12> */
.L_x_20057:
[----:B------:R-:W-:-:S07]  /*1e6e0*/  MOV R9, R176 ;  /* 0x000000b000097202 */ /* 0x000fce0000000f00 */
.L_x_20058:
[----:B------:R-:W-:Y:S05]  /*1e6f0*/  BSYNC B2 ;  /* 0x0000000000027941 */ /* 0x000fea0003800000 */
.L_x_20056:
        /* <DEDUP_REMOVED lines=16> */
.L_x_20062:
[----:B------:R-:W-:Y:S05]  /*1e800*/  BSYNC B3 ;  /* 0x0000000000037941 */ /* 0x000fea0003800000 */
.L_x_20061:
        /* <DEDUP_REMOVED lines=44> */
.L_x_20060:
[----:B------:R-:W-:Y:S05]  /*1ead0*/  BSYNC B2 ;  /* 0x0000000000027941 */ /* 0x000fea0003800000 */
.L_x_20059:
        /* <DEDUP_REMOVED lines=11> */
.L_x_20055:
[----:B------:R-:W-:Y:S05]  /*1eb90*/  BSYNC B1 ;  /* 0x0000000000017941 */ /* 0x000fea0003800000 */
.L_x_20053:
        /* <DEDUP_REMOVED lines=9> */
.L_x_20064:
        /* <DEDUP_REMOVED lines=12> */
.L_x_20067:
[----:B------:R-:W-:-:S07]  /*1ecf0*/  MOV R10, R176 ;  /* 0x000000b0000a7202 */ /* 0x000fce0000000f00 */
.L_x_20068:
[----:B------:R-:W-:Y:S05]  /*1ed00*/  BSYNC B2 ;  /* 0x0000000000027941 */ /* 0x000fea0003800000 */
.L_x_20066:
        /* <DEDUP_REMOVED lines=16> */
.L_x_20072:
[----:B------:R-:W-:Y:S05]  /*1ee10*/  BSYNC B3 ;  /* 0x0000000000037941 */ /* 0x000fea0003800000 */
.L_x_20071:
        /* <DEDUP_REMOVED lines=41> */
[----:B------:R-:W-:-:S04]  /*1f0b0*/  IMAD.WIDE.U32 R114, R157, -0x326172a9, RZ ;  /* 0xcd9e8d579d727825 */ /* 0x000fc800078e00ff */
[----:B------:R-:W-:Y:S01]  /*1f0c0*/  IMAD.MOV.U32 R176, RZ, RZ, R114 ;  /* 0x000000ffffb07224 */ /* 0x000fe200078e0072 */
[----:B------:R-:W-:-:S07]  /*1f0d0*/  LOP3.LUT R169, R115, UR30, R112, 0x96, !PT ;  /* 0x0000001e73a97c12 */ /* 0x000fce000f8e9670 */
.L_x_20070:
[----:B------:R-:W-:Y:S05]  /*1f0e0*/  BSYNC B2 ;  /* 0x0000000000027941 */ /* 0x000fea0003800000 */
.L_x_20069:
        /* <DEDUP_REMOVED lines=13> */
.L_x_20065:
[----:B------:R-:W-:Y:S05]  /*1f1c0*/  BSYNC B1 ;  /* 0x0000000000017941 */ /* 0x000fea0003800000 */
.L_x_20063:
        /* <DEDUP_REMOVED lines=8> */
.L_x_20074:
        /* <DEDUP_REMOVED lines=12> */
.L_x_20077:
[----:B------:R-:W-:-:S07]  /*1f310*/  MOV R11, R176 ;  /* 0x000000b0000b7202 */ /* 0x000fce0000000f00 */
.L_x_20078:
[----:B------:R-:W-:Y:S05]  /*1f320*/  BSYNC B2 ;  /* 0x0000000000027941 */ /* 0x000fea0003800000 */
.L_x_20076:
        /* <DEDUP_REMOVED lines=16> */
.L_x_20082:
[----:B------:R-:W-:Y:S05]  /*1f430*/  BSYNC B3 ;  /* 0x0000000000037941 */ /* 0x000fea0003800000 */
.L_x_20081:
        /* <DEDUP_REMOVED lines=44> */
.L_x_20080:
[----:B------:R-:W-:Y:S05]  /*1f700*/  BSYNC B2 ;  /* 0x0000000000027941 */ /* 0x000fea0003800000 */
.L_x_20079:
        /* <DEDUP_REMOVED lines=11> */
.L_x_20075:
[----:B------:R-:W-:Y:S05]  /*1f7c0*/  BSYNC B1 ;  /* 0x0000000000017941 */ /* 0x000fea0003800000 */
.L_x_20073:
        /* <DEDUP_REMOVED lines=9> */
.L_x_20084:
        /* <DEDUP_REMOVED lines=12> */
.L_x_20087:
[----:B------:R-:W-:-:S07]  /*1f920*/  MOV R12, R176 ;  /* 0x000000b0000c7202 */ /* 0x000fce0000000f00 */
.L_x_20088:
[----:B------:R-:W-:Y:S05]  /*1f930*/  BSYNC B2 ;  /* 0x0000000000027941 */ /* 0x000fea0003800000 */
.L_x_20086:
        /* <DEDUP_REMOVED lines=16> */
.L_x_20092:
[----:B------:R-:W-:Y:S05]  /*1fa40*/  BSYNC B3 ;  /* 0x0000000000037941 */ /* 0x000fea0003800000 */
.L_x_20091:
        /* <DEDUP_REMOVED lines=44> */
.L_x_20090:
[----:B------:R-:W-:Y:S05]  /*1fd10*/  BSYNC B2 ;  /* 0x0000000000027941 */ /* 0x000fea0003800000 */
.L_x_20089:
        /* <DEDUP_REMOVED lines=13> */
.L_x_20085:
[----:B------:R-:W-:Y:S05]  /*1fdf0*/  BSYNC B1 ;  /* 0x0000000000017941 */ /* 0x000fea0003800000 */
.L_x_20083:
        /* <DEDUP_REMOVED lines=8> */
.L_x_20094:
        /* <DEDUP_REMOVED lines=12> */
.L_x_20097:
[----:B------:R-:W-:-:S07]  /*1ff40*/  MOV R45, R176 ;  /* 0x000000b0002d7202 */ /* 0x000fce0000000f00 */
.L_x_20098:
[----:B------:R-:W-:Y:S05]  /*1ff50*/  BSYNC B2 ;  /* 0x0000000000027941 */ /* 0x000fea0003800000 */
.L_x_20096:
        /* <DEDUP_REMOVED lines=16> */
.L_x_20102:
[----:B------:R-:W-:Y:S05]  /*20060*/  BSYNC B3 ;  /* 0x0000000000037941 */ /* 0x000fea0003800000 */
.L_x_20101:
        /* <DEDUP_REMOVED lines=42> */
[----:B------:R-:W-:Y:S01]  /*20310*/  HFMA2.MMA R112, -RZ, RZ, 0, 0 ;  /* 0x00000000ff707435 */ /* 0x000fe200000001ff */
[----:B------:R-:W-:-:S10]  /*20320*/  LOP3.LUT R169, R113, UR30, R114, 0x96, !PT ;  /* 0x0000001e71a97c12 */ /* 0x000fd4000f8e9672 */
.L_x_20100:
[----:B------:R-:W-:Y:S05]  /*20330*/  BSYNC B2 ;  /* 0x0000000000027941 */ /* 0x000fea0003800000 */
.L_x_20099:
        /* <DEDUP_REMOVED lines=11> */
.L_x_20095:
[----:B------:R-:W-:Y:S05]  /*203f0*/  BSYNC B1 ;  /* 0x0000000000017941 */ /* 0x000fea0003800000 */
.L_x_20093:
        /* <DEDUP_REMOVED lines=9> */
.L_x_20104:
        /* <DEDUP_REMOVED lines=12> */
.L_x_20107:
[----:B------:R-:W-:-:S07]  /*20550*/  MOV R162, R176 ;  /* 0x000000b000a27202 */ /* 0x000fce0000000f00 */
.L_x_20108:
[----:B------:R-:W-:Y:S05]  /*20560*/  BSYNC B2 ;  /* 0x0000000000027941 */ /* 0x000fea0003800000 */
.L_x_20106:
        /* <DEDUP_REMOVED lines=16> */
.L_x_20112:
[----:B------:R-:W-:Y:S05]  /*20670*/  BSYNC B3 ;  /* 0x0000000000037941 */ /* 0x000fea0003800000 */
.L_x_20111:
        /* <DEDUP_REMOVED lines=44> */
.L_x_20110:
[----:B------:R-:W-:Y:S05]  /*20940*/  BSYNC B2 ;  /* 0x0000000000027941 */ /* 0x000fea0003800000 */
.L_x_20109:
        /* <DEDUP_REMOVED lines=14> */
.L_x_20105:
[----:B------:R-:W-:Y:S05]  /*20a30*/  BSYNC B1 ;  /* 0x0000000000017941 */ /* 0x000fea0003800000 */
.L_x_20103:
        /* <DEDUP_REMOVED lines=29> */
.L_x_20114:
[----:B------:R-:W-:Y:S05]  /*20c10*/  BSYNC B1 ;  /* 0x0000000000017941 */ /* 0x000fea0003800000 */
.L_x_20113:
        /* <DEDUP_REMOVED lines=265> */
.L_x_20130:
[----:B------:R-:W2:Y:S01]  /*21cb0*/  LDL.LU R170, [R1+0x50] ;  /* 0x0000500001aa7983 */ /* 0x000ea20000300800 */
[----:B-1----:R-:W-:Y:S01]  /*21cc0*/  FADD.FTZ R112, R160, R112 ;  /* 0x00000070a0707221 */ /* 0x002fe20000010000 */
[----:B------:R-:W-:Y:S03]  /*21cd0*/  BSSY B1, `(.L_x_20116) ;  /* 0x0000167000017945 */ /* 0x000fe60003800000 */
[----:B------:R-:W-:Y:S02]  /*21ce0*/  FFMA.FTZ R115, R112, R161, UR11 ;  /* 0x0000000b70737e23 */ /* 0x000fe400080100a1 */
[----:B------:R-:W1:Y:S02]  /*21cf0*/  @!P0 LDC.64 R112, c[0x0][0x250] ;  /* 0x00009400ff708b82 */ /* 0x000e640000000a00 */
[----:B-1----:R-:W-:-:S04]  /*21d00*/  @!P0 LEA R112, P2, R0, R112, 0x2 ;  /* 0x0000007000708211 */ /* 0x002fc800078410ff */
[----:B--2---:R-:W-:-:S05]  /*21d10*/  @!P0 LEA.HI.X R113, R0, R113, R170, 0x2, P2 ;  /* 0x0000007100718211 */ /* 0x004fca00010f14aa */
        /* <DEDUP_REMOVED lines=11> */
[----:B------:R-:W-:Y:S01]  /*21dd0*/  FSEL R161, R114, RZ, !P1 ;  /* 0x000000ff72a17208 */ /* 0x000fe20004800000 */
[----:B------:R-:W2:Y:S01]  /*21de0*/  LDL R115, [R1+0x4c] ;  /* 0x00004c0001737983 */ /* 0x000ea20000100800 */
[----:B------:R-:W0:Y:S03]  /*21df0*/  LDC R170, c[0x0][0x218] ;  /* 0x00008600ffaa7b82 */ /* 0x000e260000000800 */
[----:B------:R-:W3:Y:S01]  /*21e00*/  LDL R114, [R1+0x48] ;  /* 0x0000480001727983 */ /* 0x000ee20000100800 */
[C---:B------:R-:W-:Y:S01]  /*21e10*/  FADD.FTZ R112, -R161.reuse, R136 ;  /* 0x00000088a1707221 */ /* 0x040fe20000010100 */
[----:B------:R-:W-:Y:S01]  /*21e20*/  FADD.FTZ R113, -R161, R137 ;  /* 0x00000089a1717221 */ /* 0x000fe20000010100 */
[----:B------:R-:W-:Y:S01]  /*21e30*/  VIADD R6, R252, 0xffffffff ;  /* 0xfffffffffc067836 */ /* 0x000fe20000000000 */
[----:B------:R-:W4:Y:S01]  /*21e40*/  LDL R137, [R1+0x60] ;  /* 0x0000600001897983 */ /* 0x000f220000100800 */
[----:B------:R-:W-:-:S03]  /*21e50*/  FMUL.FTZ R112, R160, R112 ;  /* 0x00000070a0707220 */ /* 0x000fc60000410000 */
[----:B------:R-:W4:Y:S04]  /*21e60*/  LDL R136, [R1+0x40] ;  /* 0x0000400001887983 */ /* 0x000f280000100800 */
[----:B------:R-:W4:Y:S04]  /*21e70*/  LDL R252, [R1+0x44] ;  /* 0x0000440001fc7983 */ /* 0x000f280000100800 */
[----:B------:R-:W4:Y:S01]  /*21e80*/  LDL R171, [R1+0x64] ;  /* 0x0000640001ab7983 */ /* 0x000f220000100800 */
[----:B0-----:R-:W-:-:S03]  /*21e90*/  IMAD R6, R6, R170, RZ ;  /* 0x000000aa06067224 */ /* 0x001fc600078e02ff */
[----:B------:R-:W4:Y:S01]  /*21ea0*/  LDL R170, [R1+0x5c] ;  /* 0x00005c0001aa7983 */ /* 0x000f220000100800 */
[----:B---3--:R-:W-:Y:S01]  /*21eb0*/  FFMA.FTZ R112, R114, R112, R186 ;  /* 0x0000007072707223 */ /* 0x008fe200000100ba */
[----:B------:R-:W-:Y:S02]  /*21ec0*/  FADD.FTZ R114, -R161, R132 ;  /* 0x00000084a1727221 */ /* 0x000fe40000010100 */
[----:B------:R-:W3:Y:S01]  /*21ed0*/  LDL R132, [R1+0x58] ;  /* 0x0000580001847983 */ /* 0x000ee20000100800 */
[----:B------:R-:W-:-:S04]  /*21ee0*/  FMUL.FTZ R113, R160, R113 ;  /* 0x00000071a0717220 */ /* 0x000fc80000410000 */
[----:B--2---:R-:W-:Y:S01]  /*21ef0*/  FFMA.FTZ R113, R115, R113, R187 ;  /* 0x0000007173717223 */ /* 0x004fe200000100bb */
[----:B------:R-:W-:-:S04]  /*21f00*/  FADD.FTZ R135, -R161, R135 ;  /* 0x00000087a1877221 */ /* 0x000fc80000010100 */
[----:B------:R-:W-:Y:S01]  /*21f10*/  F2FP.BF16.F32.PACK_AB R115, R113, R112 ;  /* 0x000000707173723e */ /* 0x000fe200000010ff */
[C---:B------:R-:W-:Y:S01]  /*21f20*/  FADD.FTZ R112, -R161.reuse, R130 ;  /* 0x00000082a1707221 */ /* 0x040fe20000010100 */
[C---:B------:R-:W-:Y:S01]  /*21f30*/  FADD.FTZ R113, -R161.reuse, R131 ;  /* 0x00000083a1717221 */ /* 0x040fe20000010100 */
[C---:B------:R-:W-:Y:S01]  /*21f40*/  FADD.FTZ R131, -R161.reuse, R134 ;  /* 0x00000086a1837221 */ /* 0x040fe20000010100 */
[C---:B------:R-:W-:Y:S01]  /*21f50*/  FMUL.FTZ R114, R160.reuse, R114 ;  /* 0x00000072a0727220 */ /* 0x040fe20000410000 */
[C---:B------:R-:W-:Y:S01]  /*21f60*/  FMUL.FTZ R112, R160.reuse, R112 ;  /* 0x00000070a0707220 */ /* 0x040fe20000410000 */
[C---:B------:R-:W-:Y:S01]  /*21f70*/  FMUL.FTZ R135, R160.reuse, R135 ;  /* 0x00000087a0877220 */ /* 0x040fe20000410000 */
[C---:B------:R-:W-:Y:S01]  /*21f80*/  FMUL.FTZ R131, R160.reuse, R131 ;  /* 0x00000083a0837220 */ /* 0x040fe20000410000 */
[----:B------:R-:W-:Y:S01]  /*21f90*/  FADD.FTZ R130, -R161, R133 ;  /* 0x00000085a1827221 */ /* 0x000fe20000010100 */
[C---:B------:R-:W-:Y:S01]  /*21fa0*/  FMUL.FTZ R113, R160.reuse, R113 ;  /* 0x00000071a0717220 */ /* 0x040fe20000410000 */
[----:B------:R-:W2:Y:S02]  /*21fb0*/  LDL R134, [R1+0x8] ;  /* 0x0000080001867983 */ /* 0x000ea40000100800 */
[----:B------:R-:W-:Y:S01]  /*21fc0*/  FMUL.FTZ R130, R160, R130 ;  /* 0x00000082a0827220 */ /* 0x000fe20000410000 */
[----:B----4-:R-:W-:-:S03]  /*21fd0*/  FFMA.FTZ R133, R170, R113, R189 ;  /* 0x00000071aa857223 */ /* 0x010fc600000100bd */
[----:B------:R-:W-:Y:S02]  /*21fe0*/  FFMA.FTZ R130, R171, R130, R191 ;  /* 0x00000082ab827223 */ /* 0x000fe400000100bf */
[----:B------:R-:W0:Y:S01]  /*21ff0*/  LDC.64 R170, c[0x0][0x2b8] ;  /* 0x0000ae00ffaa7b82 */ /* 0x000e220000000a00 */
[----:B---3--:R-:W-:Y:S01]  /*22000*/  FFMA.FTZ R112, R132, R112, R188 ;  /* 0x0000007084707223 */ /* 0x008fe200000100bc */
[----:B------:R-:W-:Y:S01]  /*22010*/  FFMA.FTZ R132, R137, R114, R190 ;  /* 0x0000007289847223 */ /* 0x000fe200000100be */
[----:B------:R-:W-:Y:S01]  /*22020*/  FFMA.FTZ R114, R136, R131, R184 ;  /* 0x0000008388727223 */ /* 0x000fe200000100b8 */
[----:B------:R-:W-:Y:S01]  /*22030*/  FFMA.FTZ R131, R252, R135, R185 ;  /* 0x00000087fc837223 */ /* 0x000fe200000100b9 */
[----:B------:R-:W3:Y:S01]  /*22040*/  LDL R137, [R1+0x24] ;  /* 0x0000240001897983 */ /* 0x000ee20000100800 */
[----:B------:R-:W1:Y:S01]  /*22050*/  S2R R252, SR_TID.X ;  /* 0x0000000000fc7919 */ /* 0x000e620000002100 */
[----:B------:R-:W-:Y:S02]  /*22060*/  F2FP.BF16.F32.PACK_AB R113, R130, R132 ;  /* 0x000000848271723e */ /* 0x000fe400000010ff */
[----:B------:R-:W-:Y:S01]  /*22070*/  SHF.R.S32.HI R130, RZ, 0x1f, R6 ;  /* 0x0000001fff827819 */ /* 0x000fe20000011406 */
[----:B------:R-:W4:Y:S03]  /*22080*/  LDL R136, [R1+0x3c] ;  /* 0x00003c0001887983 */ /* 0x000f260000100800 */
[----:B------:R-:W-:Y:S01]  /*22090*/  LEA.HI R130, R130, R6, RZ, 0x3 ;  /* 0x0000000682827211 */ /* 0x000fe200078f18ff */
[----:B------:R-:W2:Y:S01]  /*220a0*/  LDL R135, [R1+0x34] ;  /* 0x0000340001877983 */ /* 0x000ea20000100800 */
[----:B------:R-:W-:-:S02]  /*220b0*/  F2FP.BF16.F32.PACK_AB R114, R131, R114 ;  /* 0x000000728372723e */ /* 0x000fc400000010ff */
[----:B------:R-:W-:Y:S02]  /*220c0*/  F2FP.BF16.F32.PACK_AB R112, R133, R112 ;  /* 0x000000708570723e */ /* 0x000fe400000010ff */
[----:B------:R-:W2:Y:S01]  /*220d0*/  LDL R133, [R1+0xc] ;  /* 0x00000c0001857983 */ /* 0x000ea20000100800 */
[----:B-1----:R-:W-:-:S03]  /*220e0*/  LOP3.LUT R6, R252, 0x1f, RZ, 0xc0, !PT ;  /* 0x0000001ffc067812 */ /* 0x002fc600078ec0ff */
[----:B------:R-:W3:Y:S01]  /*220f0*/  LDL R252, [R1+0x20] ;  /* 0x0000200001fc7983 */ /* 0x000ee20000100800 */
[----:B------:R-:W-:-:S05]  /*22100*/  LEA.HI.SX32 R132, R130, R6, 0x1d ;  /* 0x0000000682847211 */ /* 0x000fca00078feaff */
[----:B0-----:R-:W-:-:S05]  /*22110*/  IMAD.WIDE.U32 R130, R132, 0x10, R170 ;  /* 0x0000001084827825 */ /* 0x001fca00078e00aa */
[----:B------:R0:W-:Y:S04]  /*22120*/  STG.E.128 desc[UR6][R130.64], R112 ;  /* 0x0000007082007986 */ /* 0x0001e8000c101d06 */
[----:B0-----:R-:W4:Y:S04]  /*22130*/  LDL R114, [R1+0x28] ;  /* 0x0000280001727983 */ /* 0x001f280000100800 */
[----:B------:R-:W2:Y:S04]  /*22140*/  LDL R115, [R1+0x2c] ;  /* 0x00002c0001737983 */ /* 0x000ea80000100800 */
[----:B------:R-:W3:Y:S04]  /*22150*/  LDL R131, [R1+0x38] ;  /* 0x0000380001837983 */ /* 0x000ee80000100800 */
[----:B------:R-:W3:Y:S01]  /*22160*/  LDL R130, [R1+0x30] ;  /* 0x0000300001827983 */ /* 0x000ee20000100800 */
[C---:B------:R-:W-:Y:S01]  /*22170*/  FADD.FTZ R112, -R161.reuse, R128 ;  /* 0x00000080a1707221 */ /* 0x040fe20000010100 */
[C---:B------:R-:W-:Y:S01]  /*22180*/  FADD.FTZ R113, -R161.reuse, R129 ;  /* 0x00000081a1717221 */ /* 0x040fe20000010100 */
[----:B------:R-:W-:Y:S01]  /*22190*/  FADD.FTZ R127, -R161, R127 ;  /* 0x0000007fa17f7221 */ /* 0x000fe20000010100 */
[----:B------:R-:W3:Y:S01]  /*221a0*/  LDL R129, [R1] ;  /* 0x0000000001817983 */ /* 0x000ee20000100800 */
[C---:B------:R-:W-:Y:S01]  /*221b0*/  FMUL.FTZ R112, R160.reuse, R112 ;  /* 0x00000070a0707220 */ /* 0x040fe20000410000 */
[C---:B------:R-:W-:Y:S01]  /*221c0*/  FMUL.FTZ R113, R160.reuse, R113 ;  /* 0x00000071a0717220 */ /* 0x040fe20000410000 */
[----:B------:R-:W-:Y:S01]  /*221d0*/  FMUL.FTZ R127, R160, R127 ;  /* 0x0000007fa07f7220 */ /* 0x000fe20000410000 */
[----:B------:R-:W3:Y:S01]  /*221e0*/  LDL R128, [R1+0x4] ;  /* 0x0000040001807983 */ /* 0x000ee20000100800 */
[----:B----4-:R-:W-:Y:S01]  /*221f0*/  FFMA.FTZ R112, R114, R112, R182 ;  /* 0x0000007072707223 */ /* 0x010fe200000100b6 */
[----:B--2---:R-:W-:Y:S01]  /*22200*/  FFMA.FTZ R113, R115, R113, R183 ;  /* 0x0000007173717223 */ /* 0x004fe200000100b7 */
[----:B------:R-:W-:-:S04]  /*22210*/  FADD.FTZ R114, -R161, R124 ;  /* 0x0000007ca1727221 */ /* 0x000fc80000010100 */
[----:B------:R-:W-:Y:S01]  /*22220*/  F2FP.BF16.F32.PACK_AB R115, R113, R112 ;  /* 0x000000707173723e */ /* 0x000fe200000010ff */
[C---:B------:R-:W-:Y:S01]  /*22230*/  FADD.FTZ R113, -R161.reuse, R123 ;  /* 0x0000007ba1717221 */ /* 0x040fe20000010100 */
[C---:B------:R-:W-:Y:S01]  /*22240*/  FADD.FTZ R123, -R161.reuse, R126 ;  /* 0x0000007ea17b7221 */ /* 0x040fe20000010100 */
[----:B------:R-:W-:Y:S01]  /*22250*/  FADD.FTZ R112, -R161, R122 ;  /* 0x0000007aa1707221 */ /* 0x000fe20000010100 */
[C---:B------:R-:W-:Y:S01]  /*22260*/  FMUL.FTZ R114, R160.reuse, R114 ;  /* 0x00000072a0727220 */ /* 0x040fe20000410000 */
[----:B------:R-:W2:Y:S01]  /*22270*/  LDL R126, [R1+0x14] ;  /* 0x00001400017e7983 */ /* 0x000ea20000100800 */
[C---:B------:R-:W-:Y:S01]  /*22280*/  FMUL.FTZ R123, R160.reuse, R123 ;  /* 0x0000007ba07b7220 */ /* 0x040fe20000410000 */
[----:B------:R-:W-:Y:S01]  /*22290*/  FMUL.FTZ R112, R160, R112 ;  /* 0x00000070a0707220 */ /* 0x000fe20000410000 */
[----:B---3--:R-:W-:Y:S02]  /*222a0*/  FFMA.FTZ R124, R131, R114, R194 ;  /* 0x00000072837c7223 */ /* 0x008fe400000100c2 */
[----:B------:R-:W-:Y:S01]  /*222b0*/  FFMA.FTZ R114, R252, R123, R180 ;  /* 0x0000007bfc727223 */ /* 0x000fe200000100b4 */
[----:B------:R-:W-:Y:S01]  /*222c0*/  FFMA.FTZ R112, R130, R112, R192 ;  /* 0x0000007082707223 */ /* 0x000fe200000100c0 */
[----:B------:R-:W-:Y:S01]  /*222d0*/  FFMA.FTZ R123, R137, R127, R181 ;  /* 0x0000007f897b7223 */ /* 0x000fe200000100b5 */
[----:B------:R-:W3:Y:S04]  /*222e0*/  LDL R130, [R1+0x18] ;  /* 0x0000180001827983 */ /* 0x000ee80000100800 */
[----:B------:R-:W4:Y:S04]  /*222f0*/  LDL R127, [R1+0x1c] ;  /* 0x00001c00017f7983 */ /* 0x000f280000100800 */
[----:B------:R-:W4:Y:S01]  /*22300*/  LDL R131, [R1+0x10] ;  /* 0x0000100001837983 */ /* 0x000f220000100800 */
[----:B------:R-:W-:-:S04]  /*22310*/  FADD.FTZ R122, -R161, R125 ;  /* 0x0000007da17a7221 */ /* 0x000fc80000010100 */
[C---:B------:R-:W-:Y:S01]  /*22320*/  FMUL.FTZ R122, R160.reuse, R122 ;  /* 0x0000007aa07a7220 */ /* 0x040fe20000410000 */
[----:B------:R-:W-:-:S03]  /*22330*/  FMUL.FTZ R113, R160, R113 ;  /* 0x00000071a0717220 */ /* 0x000fc60000410000 */
[----:B------:R-:W-:Y:S01]  /*22340*/  FFMA.FTZ R122, R136, R122, R195 ;  /* 0x0000007a887a7223 */ /* 0x000fe200000100c3 */
[----:B------:R-:W-:-:S04]  /*22350*/  FFMA.FTZ R125, R135, R113, R193 ;  /* 0x00000071877d7223 */ /* 0x000fc800000100c1 */
[----:B------:R-:W-:Y:S02]  /*22360*/  F2FP.BF16.F32.PACK_AB R113, R122, R124 ;  /* 0x0000007c7a71723e */ /* 0x000fe400000010ff */
[----:B------:R-:W-:Y:S02]  /*22370*/  IADD3 R122, R132, 0x20, RZ ;  /* 0x00000020847a7810 */ /* 0x000fe40007ffe0ff */
[----:B------:R-:W-:Y:S02]  /*22380*/  F2FP.BF16.F32.PACK_AB R114, R123, R114 ;  /* 0x000000727b72723e */ /* 0x000fe400000010ff */
[----:B------:R-:W-:Y:S01]  /*22390*/  F2FP.BF16.F32.PACK_AB R112, R125, R112 ;  /* 0x000000707d70723e */ /* 0x000fe200000010ff */
[----:B------:R-:W-:-:S05]  /*223a0*/  IMAD.WIDE.U32 R122, R122, 0x10, R170 ;  /* 0x000000107a7a7825 */ /* 0x000fca00078e00aa */
[----:B------:R0:W-:Y:S01]  /*223b0*/  STG.E.128 desc[UR6][R122.64], R112 ;  /* 0x000000707a007986 */ /* 0x0001e2000c101d06 */
[C---:B------:R-:W-:Y:S01]  /*223c0*/  FADD.FTZ R46, -R161.reuse, R46 ;  /* 0x0000002ea12e7221 */ /* 0x040fe20000010100 */
[C---:B------:R-:W-:Y:S01]  /*223d0*/  FADD.FTZ R47, -R161.reuse, R47 ;  /* 0x0000002fa12f7221 */ /* 0x040fe20000010100 */
[C---:B0-----:R-:W-:Y:S01]  /*223e0*/  FADD.FTZ R112, -R161.reuse, R120 ;  /* 0x00000078a1707221 */ /* 0x041fe20000010100 */
[----:B------:R-:W-:-:S03]  /*223f0*/  FADD.FTZ R113, -R161, R121 ;  /* 0x00000079a1717221 */ /* 0x000fc60000010100 */
[C---:B------:R-:W-:Y:S01]  /*22400*/  FMUL.FTZ R112, R160.reuse, R112 ;  /* 0x00000070a0707220 */ /* 0x040fe20000410000 */
[----:B------:R-:W-:-:S03]  /*22410*/  FMUL.FTZ R113, R160, R113 ;  /* 0x00000071a0717220 */ /* 0x000fc60000410000 */
[----:B------:R-:W-:Y:S01]  /*22420*/  FFMA.FTZ R112, R134, R112, R50 ;  /* 0x0000007086707223 */ /* 0x000fe20000010032 */
[----:B------:R-:W-:-:S05]  /*22430*/  FFMA.FTZ R113, R133, R113, R51 ;  /* 0x0000007185717223 */ /* 0x000fca0000010033 */
[----:B------:R-:W-:Y:S01]  /*22440*/  F2FP.BF16.F32.PACK_AB R115, R113, R112 ;  /* 0x000000707173723e */ /* 0x000fe200000010ff */
[C---:B------:R-:W-:Y:S01]  /*22450*/  FADD.FTZ R112, -R161.reuse, R116 ;  /* 0x00000074a1707221 */ /* 0x040fe20000010100 */
[C---:B------:R-:W-:Y:S01]  /*22460*/  FADD.FTZ R113, -R161.reuse, R117 ;  /* 0x00000075a1717221 */ /* 0x040fe20000010100 */
[C---:B------:R-:W-:Y:S01]  /*22470*/  FMUL.FTZ R46, R160.reuse, R46 ;  /* 0x0000002ea02e7220 */ /* 0x040fe20000410000 */
[C---:B------:R-:W-:Y:S01]  /*22480*/  FMUL.FTZ R47, R160.reuse, R47 ;  /* 0x0000002fa02f7220 */ /* 0x040fe20000410000 */
[C---:B------:R-:W-:Y:S01]  /*22490*/  FMUL.FTZ R112, R160.reuse, R112 ;  /* 0x00000070a0707220 */ /* 0x040fe20000410000 */
[----:B------:R-:W-:Y:S01]  /*224a0*/  FMUL.FTZ R113, R160, R113 ;  /* 0x00000071a0717220 */ /* 0x000fe20000410000 */
[C---:B------:R-:W-:Y:S01]  /*224b0*/  FADD.FTZ R114, -R161.reuse, R118 ;  /* 0x00000076a1727221 */ /* 0x040fe20000010100 */
[----:B------:R-:W-:-:S03]  /*224c0*/  FADD.FTZ R119, -R161, R119 ;  /* 0x00000077a1777221 */ /* 0x000fc60000010100 */
        /* <DEDUP_REMOVED lines=9> */
[----:B------:R-:W-:Y:S01]  /*22560*/  FADD.FTZ R16, -R161, R16 ;  /* 0x00000010a1107221 */ /* 0x000fe20000010100 */
[C---:B------:R-:W-:Y:S01]  /*22570*/  FMUL.FTZ R19, R160.reuse, R19 ;  /* 0x00000013a0137220 */ /* 0x040fe20000410000 */
[C---:B------:R-:W-:Y:S01]  /*22580*/  FMUL.FTZ R20, R160.reuse, R20 ;  /* 0x00000014a0147220 */ /* 0x040fe20000410000 */
[----:B------:R-:W-:Y:S01]  /*22590*/  F2FP.BF16.F32.PACK_AB R114, R119, R114 ;  /* 0x000000727772723e */ /* 0x000fe200000010ff */
[C---:B------:R-:W-:Y:S01]  /*225a0*/  FMUL.FTZ R17, R160.reuse, R17 ;  /* 0x00000011a0117220 */ /* 0x040fe20000410000 */
[C---:B------:R-:W-:Y:S01]  /*225b0*/  FMUL.FTZ R18, R160.reuse, R18 ;  /* 0x00000012a0127220 */ /* 0x040fe20000410000 */
[C---:B------:R-:W-:Y:S01]  /*225c0*/  FADD.FTZ R21, -R161.reuse, R21 ;  /* 0x00000015a1157221 */ /* 0x040fe20000010100 */
        /* <DEDUP_REMOVED lines=23> */
[----:B------:R-:W-:Y:S01]  /*22740*/  FMUL.FTZ R21, R160, R21 ;  /* 0x00000015a0157220 */ /* 0x000fe20000410000 */
[----:B------:R-:W-:Y:S01]  /*22750*/  FFMA.FTZ R15, R250, R15, R174 ;  /* 0x0000000ffa0f7223 */ /* 0x000fe200000100ae */
[----:B------:R-:W-:Y:S01]  /*22760*/  FFMA.FTZ R16, R251, R16, R175 ;  /* 0x00000010fb107223 */ /* 0x000fe200000100af */
[C---:B------:R-:W-:Y:S01]  /*22770*/  FADD.FTZ R32, -R161.reuse, R32 ;  /* 0x00000020a1207221 */ /* 0x040fe20000010100 */
[C---:B------:R-:W-:Y:S01]  /*22780*/  FADD.FTZ R117, -R161.reuse, R145 ;  /* 0x00000091a1757221 */ /* 0x040fe20000010100 */
        /* <DEDUP_REMOVED lines=14> */
[----:B------:R-:W-:Y:S01]  /*22870*/  FMUL.FTZ R30, R160, R35 ;  /* 0x00000023a01e7220 */ /* 0x000fe20000410000 */
[----:B------:R-:W-:Y:S01]  /*22880*/  F2FP.BF16.F32.PACK_AB R19, R20, R19 ;  /* 0x000000131413723e */ /* 0x000fe200000010ff */
[C---:B------:R-:W-:Y:S01]  /*22890*/  FADD.FTZ R34, -R161.reuse, R34 ;  /* 0x00000022a1227221 */ /* 0x040fe20000010100 */
[C---:B------:R-:W-:Y:S01]  /*228a0*/  FADD.FTZ R118, -R161.reuse, R146 ;  /* 0x00000092a1767221 */ /* 0x040fe20000010100 */
[C---:B------:R-:W-:Y:S01]  /*228b0*/  FMUL.FTZ R33, R160.reuse, R38 ;  /* 0x00000026a0217220 */ /* 0x040fe20000410000 */
[----:B------:R-:W-:Y:S01]  /*228c0*/  FMUL.FTZ R35, R160, R40 ;  /* 0x00000028a0237220 */ /* 0x000fe20000410000 */
[----:B------:R-:W-:Y:S01]  /*228d0*/  F2FP.BF16.F32.PACK_AB R18, R18, R17 ;  /* 0x000000111212723e */ /* 0x000fe200000010ff */
[----:B------:R-:W-:Y:S01]  /*228e0*/  FFMA.FTZ R20, R240, R21, R56 ;  /* 0x00000015f0147223 */ /* 0x000fe20000010038 */
[----:B------:R-:W-:Y:S01]  /*228f0*/  FADD.FTZ R120, -R161, R148 ;  /* 0x00000094a1787221 */ /* 0x000fe20000010100 */
[----:B------:R-:W-:Y:S01]  /*22900*/  F2FP.BF16.F32.PACK_AB R17, R16, R15 ;  /* 0x0000000f1011723e */ /* 0x000fe200000010ff */
[----:B------:R-:W-:Y:S01]  /*22910*/  FFMA.FTZ R13, R248, R13, R172 ;  /* 0x0000000df80d7223 */ /* 0x000fe200000100ac */
[----:B------:R-:W-:Y:S01]  /*22920*/  FFMA.FTZ R14, R249, R14, R173 ;  /* 0x0000000ef90e7223 */ /* 0x000fe200000100ad */
[----:B------:R-:W-:Y:S01]  /*22930*/  FFMA.FTZ R21, R242, R23, R58 ;  /* 0x00000017f2157223 */ /* 0x000fe2000001003a */
[----:B------:R-:W-:Y:S01]  /*22940*/  FADD.FTZ R122, -R161, R150 ;  /* 0x00000096a17a7221 */ /* 0x000fe20000010100 */
[----:B------:R-:W-:Y:S01]  /*22950*/  FMUL.FTZ R146, R160, R123 ;  /* 0x0000007ba0927220 */ /* 0x000fe20000410000 */
[----:B------:R-:W-:Y:S01]  /*22960*/  FFMA.FTZ R136, R236, R136, R60 ;  /* 0x00000088ec887223 */ /* 0x000fe2000001003c */
[----:B------:R-:W-:Y:S01]  /*22970*/  FFMA.FTZ R137, R237, R137, R61 ;  /* 0x00000089ed897223 */ /* 0x000fe2000001003d */
[----:B------:R-:W-:Y:S01]  /*22980*/  FFMA.FTZ R15, R241, R22, R57 ;  /* 0x00000016f10f7223 */ /* 0x000fe20000010039 */
[----:B------:R-:W-:Y:S01]  /*22990*/  FADD.FTZ R31, -R161, R31 ;  /* 0x0000001fa11f7221 */ /* 0x000fe20000010100 */
[----:B------:R-:W-:Y:S01]  /*229a0*/  FMUL.FTZ R24, R160, R29 ;  /* 0x0000001da0187220 */ /* 0x000fe20000410000 */
[----:B------:R-:W-:-:S02]  /*229b0*/  VIADD R123, R132, 0x80 ;  /* 0x00000080847b7836 */ /* 0x000fc40000000000 */
[C---:B------:R-:W-:Y:S01]  /*229c0*/  FADD.FTZ R36, -R161.reuse, R36 ;  /* 0x00000024a1247221 */ /* 0x040fe20000010100 */
[----:B------:R-:W-:Y:S01]  /*229d0*/  FMUL.FTZ R29, R160, R34 ;  /* 0x00000022a01d7220 */ /* 0x000fe20000410000 */
[C---:B------:R-:W-:Y:S01]  /*229e0*/  FADD.FTZ R39, -R161.reuse, R39 ;  /* 0x00000027a1277221 */ /* 0x040fe20000010100 */
[----:B------:R-:W-:Y:S01]  /*229f0*/  FADD.FTZ R41, -R161, R41 ;  /* 0x00000029a1297221 */ /* 0x000fe20000010100 */
[----:B------:R-:W-:Y:S01]  /*22a00*/  F2FP.BF16.F32.PACK_AB R16, R14, R13 ;  /* 0x0000000d0e10723e */ /* 0x000fe200000010ff */
[----:B------:R-:W-:Y:S01]  /*22a10*/  FMUL.FTZ R26, R160, R31 ;  /* 0x0000001fa01a7220 */ /* 0x000fe20000410000 */
[----:B------:R-:W-:Y:S01]  /*22a20*/  F2FP.BF16.F32.PACK_AB R22, R137, R136 ;  /* 0x000000888916723e */ /* 0x000fe200000010ff */
[----:B------:R-:W-:Y:S01]  /*22a30*/  FFMA.FTZ R24, R232, R24, R64 ;  /* 0x00000018e8187223 */ /* 0x000fe20000010040 */
[----:B------:R-:W-:Y:S01]  /*22a40*/  F2FP.BF16.F32.PACK_AB R20, R15, R20 ;  /* 0x000000140f14723e */ /* 0x000fe200000010ff */
[----:B------:R-:W-:Y:S01]  /*22a50*/  FFMA.FTZ R25, R233, R25, R65 ;  /* 0x00000019e9197223 */ /* 0x000fe20000010041 */
[----:B------:R-:W-:Y:S01]  /*22a60*/  FMUL.FTZ R31, R160, R36 ;  /* 0x00000024a01f7220 */ /* 0x000fe20000410000 */
[----:B------:R-:W-:Y:S01]  /*22a70*/  FFMA.FTZ R28, R228, R28, R68 ;  /* 0x0000001ce41c7223 */ /* 0x000fe20000010044 */
[----:B------:R-:W-:Y:S01]  /*22a80*/  FFMA.FTZ R29, R229, R29, R69 ;  /* 0x0000001de51d7223 */ /* 0x000fe20000010045 */
        /* <DEDUP_REMOVED lines=12> */
[----:B------:R-:W-:Y:S01]  /*22b50*/  FFMA.FTZ R31, R231, R31, R71 ;  /* 0x0000001fe71f7223 */ /* 0x000fe20000010047 */
[C---:B------:R-:W-:Y:S01]  /*22b60*/  FMUL.FTZ R144, R160.reuse, R117 ;  /* 0x00000075a0907220 */ /* 0x040fe20000410000 */
[C---:B------:R-:W-:Y:S01]  /*22b70*/  FMUL.FTZ R147, R160.reuse, R124 ;  /* 0x0000007ca0937220 */ /* 0x040fe20000410000 */
[C---:B------:R-:W-:Y:S01]  /*22b80*/  FMUL.FTZ R148, R160.reuse, R125 ;  /* 0x0000007da0947220 */ /* 0x040fe20000410000 */
[----:B------:R-:W-:Y:S01]  /*22b90*/  FFMA.FTZ R33, R225, R33, R73 ;  /* 0x00000021e1217223 */ /* 0x000fe20000010049 */
[C---:B------:R-:W-:Y:S01]  /*22ba0*/  FMUL.FTZ R124, R160.reuse, R128 ;  /* 0x00000080a07c7220 */ /* 0x040fe20000410000 */
[C---:B------:R-:W-:Y:S01]  /*22bb0*/  FMUL.FTZ R125, R160.reuse, R129 ;  /* 0x00000081a07d7220 */ /* 0x040fe20000410000 */
[C---:B------:R-:W-:Y:S01]  /*22bc0*/  FMUL.FTZ R128, R160.reuse, R133 ;  /* 0x00000085a0807220 */ /* 0x040fe20000410000 */
[----:B------:R-:W-:Y:S01]  /*22bd0*/  FMUL.FTZ R129, R160, R134 ;  /* 0x00000086a0817220 */ /* 0x000fe20000410000 */
[C---:B------:R-:W-:Y:S01]  /*22be0*/  IADD3 R15, R132.reuse, 0xa0, RZ ;  /* 0x000000a0840f7810 */ /* 0x040fe20007ffe0ff */
[----:B------:R-:W-:Y:S01]  /*22bf0*/  FFMA.FTZ R144, R215, R144, R87 ;  /* 0x00000090d7907223 */ /* 0x000fe20000010057 */
[----:B------:R-:W-:Y:S01]  /*22c00*/  FFMA.FTZ R148, R207, R148, R95 ;  /* 0x00000094cf947223 */ /* 0x000fe2000001005f */
[----:B------:R-:W-:Y:S01]  /*22c10*/  FFMA.FTZ R13, R205, R146, R93 ;  /* 0x00000092cd0d7223 */ /* 0x000fe2000001005d */
[----:B------:R-:W-:Y:S01]  /*22c20*/  IADD3 R117, R132, 0x120, RZ ;  /* 0x0000012084757810 */ /* 0x000fe20007ffe0ff */
[----:B------:R-:W-:-:S04]  /*22c30*/  IMAD.WIDE.U32 R14, R15, 0x10, R170 ;  /* 0x000000100f0e7825 */ /* 0x000fc800078e00aa */
[----:B--2---:R-:W-:Y:S01]  /*22c40*/  FFMA.FTZ R47, R126, R47, R165 ;  /* 0x0000002f7e2f7223 */ /* 0x004fe200000100a5 */
[----:B---3--:R-:W-:Y:S01]  /*22c50*/  FFMA.FTZ R112, R130, R112, R166 ;  /* 0x0000007082707223 */ /* 0x008fe200000100a6 */
[----:B----4-:R-:W-:Y:S01]  /*22c60*/  FFMA.FTZ R113, R127, R113, R167 ;  /* 0x000000717f717223 */ /* 0x010fe200000100a7 */
[----:B------:R-:W-:-:S04]  /*22c70*/  FFMA.FTZ R46, R131, R46, R164 ;  /* 0x0000002e832e7223 */ /* 0x000fc800000100a4 */
[----:B------:R-:W-:Y:S02]  /*22c80*/  F2FP.BF16.F32.PACK_AB R113, R113, R112 ;  /* 0x000000707171723e */ /* 0x000fe400000010ff */
[----:B------:R-:W-:Y:S01]  /*22c90*/  F2FP.BF16.F32.PACK_AB R112, R47, R46 ;  /* 0x0000002e2f70723e */ /* 0x000fe200000010ff */
[----:B------:R-:W-:-:S04]  /*22ca0*/  VIADD R46, R132, 0x40 ;  /* 0x00000040842e7836 */ /* 0x000fc80000000000 */
[----:B------:R-:W-:-:S05]  /*22cb0*/  IMAD.WIDE.U32 R46, R46, 0x10, R170 ;  /* 0x000000102e2e7825 */ /* 0x000fca00078e00aa */
[----:B------:R0:W-:Y:S01]  /*22cc0*/  STG.E.128 desc[UR6][R46.64], R112 ;  /* 0x000000702e007986 */ /* 0x0001e2000c101d06 */
[C---:B------:R-:W-:Y:S01]  /*22cd0*/  FADD.FTZ R126, -R161.reuse, R154 ;  /* 0x0000009aa17e7221 */ /* 0x040fe20000010100 */
[C---:B------:R-:W-:Y:S01]  /*22ce0*/  FADD.FTZ R127, -R161.reuse, R155 ;  /* 0x0000009ba17f7221 */ /* 0x040fe20000010100 */
[C---:B0-----:R-:W-:Y:S01]  /*22cf0*/  FADD.FTZ R46, -R161.reuse, R138 ;  /* 0x0000008aa12e7221 */ /* 0x041fe20000010100 */
        /* <DEDUP_REMOVED lines=8> */
[----:B------:R-:W-:Y:S01]  /*22d80*/  FMUL.FTZ R40, R160, R112 ;  /* 0x00000070a0287220 */ /* 0x000fe20000410000 */
[----:B------:R-:W-:Y:S01]  /*22d90*/  IADD3 R121, R132, 0x60, RZ ;  /* 0x0000006084797810 */ /* 0x000fe20007ffe0ff */
[----:B------:R-:W-:Y:S01]  /*22da0*/  FMUL.FTZ R32, R160, R37 ;  /* 0x00000025a0207220 */ /* 0x000fe20000410000 */
[----:B------:R-:W-:Y:S01]  /*22db0*/  FFMA.FTZ R23, R238, R138, R62 ;  /* 0x0000008aee177223 */ /* 0x000fe2000001003e */
[----:B------:R-:W-:Y:S01]  /*22dc0*/  FFMA.FTZ R112, R239, R145, R63 ;  /* 0x00000091ef707223 */ /* 0x000fe2000001003f */
[----:B------:R-:W-:Y:S01]  /*22dd0*/  FFMA.FTZ R46, R243, R135, R59 ;  /* 0x00000087f32e7223 */ /* 0x000fe2000001003b */
[C---:B------:R-:W-:Y:S01]  /*22de0*/  FMUL.FTZ R37, R160.reuse, R42 ;  /* 0x0000002aa0257220 */ /* 0x040fe20000410000 */
[C---:B------:R-:W-:Y:S01]  /*22df0*/  FMUL.FTZ R42, R160.reuse, R118 ;  /* 0x00000076a02a7220 */ /* 0x040fe20000410000 */
[C---:B------:R-:W-:Y:S01]  /*22e00*/  FADD.FTZ R115, -R161.reuse, R143 ;  /* 0x0000008fa1737221 */ /* 0x040fe20000010100 */
[C---:B------:R-:W-:Y:S01]  /*22e10*/  FMUL.FTZ R118, R160.reuse, R120 ;  /* 0x00000078a0767220 */ /* 0x040fe20000410000 */
[----:B------:R-:W-:Y:S01]  /*22e20*/  FADD.FTZ R113, -R161, R141 ;  /* 0x0000008da1717221 */ /* 0x000fe20000010100 */
[----:B------:R-:W-:Y:S01]  /*22e30*/  FMUL.FTZ R143, R160, R122 ;  /* 0x0000007aa08f7220 */ /* 0x000fe20000410000 */
[----:B------:R-:W-:Y:S01]  /*22e40*/  IMAD.WIDE.U32 R120, R121, 0x10, R170 ;  /* 0x0000001079787825 */ /* 0x000fe200078e00aa */
[----:B------:R-:W-:-:S02]  /*22e50*/  F2FP.BF16.F32.PACK_AB R23, R112, R23 ;  /* 0x000000177017723e */ /* 0x000fc400000010ff */
[----:B------:R-:W-:Y:S01]  /*22e60*/  F2FP.BF16.F32.PACK_AB R21, R46, R21 ;  /* 0x000000152e15723e */ /* 0x000fe200000010ff */
[----:B------:R-:W-:-:S04]  /*22e70*/  IMAD.WIDE.U32 R122, R123, 0x10, R170 ;  /* 0x000000107b7a7825 */ /* 0x000fc800078e00aa */
[C---:B------:R-:W-:Y:S01]  /*22e80*/  FMUL.FTZ R41, R160.reuse, R113 ;  /* 0x00000071a0297220 */ /* 0x040fe20000410000 */
[C---:B------:R-:W-:Y:S01]  /*22e90*/  FADD.FTZ R114, -R161.reuse, R142 ;  /* 0x0000008ea1727221 */ /* 0x040fe20000010100 */
[----:B------:R0:W-:Y:S01]  /*22ea0*/  STG.E.128 desc[UR6][R120.64], R16 ;  /* 0x0000001078007986 */ /* 0x0001e2000c101d06 */
[C---:B------:R-:W-:Y:S01]  /*22eb0*/  FADD.FTZ R130, -R161.reuse, R158 ;  /* 0x0000009ea1827221 */ /* 0x040fe20000010100 */
[----:B------:R-:W-:Y:S01]  /*22ec0*/  FADD.FTZ R131, -R161, R159 ;  /* 0x0000009fa1837221 */ /* 0x000fe20000010100 */
[----:B------:R-:W-:Y:S01]  /*22ed0*/  FFMA.FTZ R27, R235, R27, R67 ;  /* 0x0000001beb1b7223 */ /* 0x000fe20000010043 */
[----:B------:R1:W-:Y:S01]  /*22ee0*/  STG.E.128 desc[UR6][R122.64], R20 ;  /* 0x000000147a007986 */ /* 0x0003e2000c101d06 */
        /* <DEDUP_REMOVED lines=23> */
[----:B------:R-:W-:Y:S01]  /*23060*/  F2FP.BF16.F32.PACK_AB R21, R24, R21 ;  /* 0x000000151815723e */ /* 0x000fe200000010ff */
[C---:B------:R-:W-:Y:S01]  /*23070*/  VIADD R47, R132.reuse, 0xc0 ;  /* 0x000000c0842f7836 */ /* 0x040fe20000000000 */
[----:B------:R-:W-:Y:S01]  /*23080*/  IADD3 R113, R132, 0xe0, RZ ;  /* 0x000000e084717810 */ /* 0x000fe20007ffe0ff */
[----:B------:R-:W-:Y:S01]  /*23090*/  FFMA.FTZ R26, R212, R44, R84 ;  /* 0x0000002cd41a7223 */ /* 0x000fe20000010054 */
[----:B------:R-:W-:Y:S01]  /*230a0*/  F2FP.BF16.F32.PACK_AB R19, R31, R30 ;  /* 0x0000001e1f13723e */ /* 0x000fe200000010ff */
        /* <DEDUP_REMOVED lines=11> */
[----:B------:R-:W-:-:S02]  /*23160*/  VIADD R115, R132, 0x100 ;  /* 0x0000010084737836 */ /* 0x000fc40000000000 */
        /* <DEDUP_REMOVED lines=8> */
[--C-:B------:R-:W-:Y:S01]  /*231f0*/  IMAD.WIDE.U32 R46, R47, 0x10, R170.reuse ;  /* 0x000000102f2e7825 */ /* 0x100fe200078e00aa */
[----:B------:R-:W-:Y:S02]  /*23200*/  F2FP.BF16.F32.PACK_AB R23, R140, R139 ;  /* 0x0000008b8c17723e */ /* 0x000fe400000010ff */
[----:B------:R-:W-:Y:S01]  /*23210*/  F2FP.BF16.F32.PACK_AB R22, R37, R22 ;  /* 0x000000162516723e */ /* 0x000fe200000010ff */
        /* <DEDUP_REMOVED lines=8> */
[----:B------:R-:W-:Y:S01]  /*232a0*/  F2FP.BF16.F32.PACK_AB R28, R43, R28 ;  /* 0x0000001c2b1c723e */ /* 0x000fe200000010ff */
[----:B------:R0:W-:Y:S01]  /*232b0*/  STG.E.128 desc[UR6][R14.64], R16 ;  /* 0x000000100e007986 */ /* 0x0001e2000c101d06 */
[----:B------:R-:W-:-:S02]  /*232c0*/  F2FP.BF16.F32.PACK_AB R35, R38, R35 ;  /* 0x000000232623723e */ /* 0x000fc400000010ff */
[----:B------:R-:W-:Y:S02]  /*232d0*/  F2FP.BF16.F32.PACK_AB R34, R131, R34 ;  /* 0x000000228322723e */ /* 0x000fe400000010ff */
[----:B------:R-:W-:Y:S02]  /*232e0*/  F2FP.BF16.F32.PACK_AB R33, R36, R33 ;  /* 0x000000212421723e */ /* 0x000fe400000010ff */
[----:B------:R-:W-:Y:S01]  /*232f0*/  F2FP.BF16.F32.PACK_AB R32, R127, R32 ;  /* 0x000000207f20723e */ /* 0x000fe200000010ff */
[----:B------:R0:W-:Y:S04]  /*23300*/  STG.E.128 desc[UR6][R46.64], R20 ;  /* 0x000000142e007986 */ /* 0x0001e8000c101d06 */
[----:B------:R0:W-:Y:S04]  /*23310*/  STG.E.128 desc[UR6][R112.64], R24 ;  /* 0x0000001870007986 */ /* 0x0001e8000c101d06 */
[----:B------:R0:W-:Y:S04]  /*23320*/  STG.E.128 desc[UR6][R114.64], R28 ;  /* 0x0000001c72007986 */ /* 0x0001e8000c101d06 */
[----:B------:R0:W-:Y:S02]  /*23330*/  STG.E.128 desc[UR6][R116.64], R32 ;  /* 0x0000002074007986 */ /* 0x0001e4000c101d06 */
.L_x_20117:
[----:B------:R-:W-:Y:S05]  /*23340*/  BSYNC B1 ;  /* 0x0000000000017941 */ /* 0x000fea0003800000 */
.L_x_20116:
[----:B0-----:R-:W0:Y:S02]  /*23350*/  LDC.64 R14, c[0x0][0x210] ;  /* 0x00008400ff0e7b82 */ /* 0x001e240000000a00 */
[----:B0-----:R-:W-:-:S05]  /*23360*/  IMAD R0, R14, 0x4, R0 ;  /* 0x000000040e007824 */ /* 0x001fca00078e0200 */
[----:B------:R-:W-:-:S13]  /*23370*/  ISETP.GE.AND P0, PT, R0, R15, PT ;  /* 0x0000000f0000720c */ /* 0x000fda0003f06270 */
[----:B------:R-:W-:Y:S05]  /*23380*/  @!P0 BRA `(.L_x_20118) ;  /* 0xfffffdd800588947 */ /* 0x000fea000383ffff */
[----:B------:R-:W-:Y:S05]  /*23390*/  BSYNC B0 ;  /* 0x0000000000007941 */ /* 0x000fea0003800000 */
.L_x_19294:
[----:B------:R-:W-:Y:S05]  /*233a0*/  EXIT ;  /* 0x000000000000794d */ /* 0x000fea0003800000 */
.L_x_20115:
        /* <DEDUP_REMOVED lines=8> */
.L_x_20120:
[----:B------:R-:W-:Y:S05]  /*23430*/  BSYNC B1 ;  /* 0x0000000000017941 */ /* 0x000fea0003800000 */
.L_x_20119:
[----:B------:R-:W-:Y:S01]  /*23440*/  FADD.FTZ R114, R114, R112 ;  /* 0x0000007072727221 */ /* 0x000fe20000010000 */
[----:B------:R-:W-:Y:S01]  /*23450*/  HFMA2.MMA R113, -RZ, RZ, 0, 1.847743988037109375e-06 ;  /* 0x0000001fff717435 */ /* 0x000fe200000001ff */
[----:B------:R-:W-:Y:S01]  /*23460*/  IMAD.MOV.U32 R112, RZ, RZ, 0x2 ;  /* 0x00000002ff707424 */ /* 0x000fe200078e00ff */
[----:B------:R-:W0:Y:S01]  /*23470*/  LDC R161, c[0x0][0x290] ;  /* 0x0000a400ffa17b82 */ /* 0x000e220000000800 */
[----:B------:R-:W-:Y:S01]  /*23480*/  IMAD.MOV.U32 R115, RZ, RZ, -0x1 ;  /* 0xffffffffff737424 */ /* 0x000fe200078e00ff */
[----:B------:R-:W-:-:S07]  /*23490*/  MOV R170, R114 ;  /* 0x0000007200aa7202 */ /* 0x000fce0000000f00 */
[----:B0-----:R-:W-:Y:S05]  /*234a0*/  WARPSYNC.COLLECTIVE R115, `(.L_x_20121) ;  /* 0x0000000073087348 */ /* 0x001fea0003c00000 */
[----:B------:R1:W2:Y:S02]  /*234b0*/  SHFL.BFLY P2, R112, R170, R112, R113 ;  /* 0x0c000070aa707389 */ /* 0x0002a40000040071 */
[----:B012---:R-:W-:Y:S01]  /*234c0*/  ENDCOLLECTIVE ;  /* 0x000000000000791b */ /* 0x007fe20003800000 */
.L_x_20121:
[----:B------:R-:W-:Y:S01]  /*234d0*/  FADD.FTZ R114, R114, R112 ;  /* 0x0000007072727221 */ /* 0x000fe20000010000 */
[----:B------:R-:W-:-:S04]  /*234e0*/  IMAD.MOV.U32 R112, RZ, RZ, 0x4 ;  /* 0x00000004ff707424 */ /* 0x000fc800078e00ff */
[----:B------:R-:W-:-:S07]  /*234f0*/  MOV R170, R114 ;  /* 0x0000007200aa7202 */ /* 0x000fce0000000f00 */
[----:B------:R-:W-:Y:S05]  /*23500*/  WARPSYNC.COLLECTIVE R115, `(.L_x_20122) ;  /* 0x0000000073087348 */ /* 0x000fea0003c00000 */
[----:B------:R0:W1:Y:S02]  /*23510*/  SHFL.BFLY P2, R112, R170, R112, R113 ;  /* 0x0c000070aa707389 */ /* 0x0000640000040071 */
[----:B01----:R-:W-:Y:S01]  /*23520*/  ENDCOLLECTIVE ;  /* 0x000000000000791b */ /* 0x003fe20003800000 */
.L_x_20122:
[----:B------:R-:W-:Y:S01]  /*23530*/  FADD.FTZ R114, R114, R112 ;  /* 0x0000007072727221 */ /* 0x000fe20000010000 */
[----:B------:R-:W-:-:S04]  /*23540*/  IMAD.MOV.U32 R112, RZ, RZ, 0x8 ;  /* 0x00000008ff707424 */ /* 0x000fc800078e00ff */
[----:B------:R-:W-:-:S07]  /*23550*/  MOV R170, R114 ;  /* 0x0000007200aa7202 */ /* 0x000fce0000000f00 */
[----:B------:R-:W-:Y:S05]  /*23560*/  WARPSYNC.COLLECTIVE R115, `(.L_x_20123) ;  /* 0x0000000073087348 */ /* 0x000fea0003c00000 */
[----:B------:R0:W1:Y:S02]  /*23570*/  SHFL.BFLY P2, R112, R170, R112, R113 ;  /* 0x0c000070aa707389 */ /* 0x0000640000040071 */
[----:B01----:R-:W-:Y:S01]  /*23580*/  ENDCOLLECTIVE ;  /* 0x000000000000791b */ /* 0x003fe20003800000 */
.L_x_20123:
[----:B------:R-:W-:Y:S01]  /*23590*/  FADD.FTZ R114, R114, R112 ;  /* 0x0000007072727221 */ /* 0x000fe20000010000 */
[----:B------:R-:W-:-:S04]  /*235a0*/  IMAD.MOV.U32 R112, RZ, RZ, 0x10 ;  /* 0x00000010ff707424 */ /* 0x000fc800078e00ff */
[----:B------:R-:W-:-:S07]  /*235b0*/  MOV R170, R114 ;  /* 0x0000007200aa7202 */ /* 0x000fce0000000f00 */
[----:B------:R-:W-:Y:S05]  /*235c0*/  WARPSYNC.COLLECTIVE R115, `(.L_x_20124) ;  /* 0x0000000073087348 */ /* 0x000fea0003c00000 */
[----:B------:R0:W1:Y:S02]  /*235d0*/  SHFL.BFLY P2, R112, R170, R112, R113 ;  /* 0x0c000070aa707389 */ /* 0x0000640000040071 */
[----:B01----:R-:W-:Y:S01]  /*235e0*/  ENDCOLLECTIVE ;  /* 0x000000000000791b */ /* 0x003fe20003800000 */
.L_x_20124:
        /* <DEDUP_REMOVED lines=162> */
[----:B------:R-:W-:Y:S01]  /*24010*/  HFMA2.MMA R113, -RZ, RZ, 0, 1.847743988037109375e-06 ;  /* 0x0000001fff717435 */ /* 0x000fe200000001ff */
[----:B------:R-:W-:-:S03]  /*24020*/  IMAD.MOV.U32 R112, RZ, RZ, 0x1 ;  /* 0x00000001ff707424 */ /* 0x000fc600078e00ff */
[----:B------:R-:W-:-:S07]  /*24030*/  MOV R170, R160 ;  /* 0x000000a000aa7202 */ /* 0x000fce0000000f00 */
[----:B------:R-:W-:Y:S05]  /*24040*/  WARPSYNC.COLLECTIVE R115, `(.L_x_20125) ;  /* 0x0000000073087348 */ /* 0x000fea0003c00000 */
[----:B------:R0:W1:Y:S02]  /*24050*/  SHFL.BFLY P2, R112, R170, R112, R113 ;  /* 0x0c000070aa707389 */ /* 0x0000640000040071 */
[----:B01----:R-:W-:Y:S01]  /*24060*/  ENDCOLLECTIVE ;  /* 0x000000000000791b */ /* 0x003fe20003800000 */
.L_x_20125:
[----:B------:R-:W-:Y:S01]  /*24070*/  FADD.FTZ R160, R160, R112 ;  /* 0x00000070a0a07221 */ /* 0x000fe20000010000 */
[----:B------:R-:W-:-:S03]  /*24080*/  MOV R112, 0x2 ;  /* 0x0000000200707802 */ /* 0x000fc60000000f00 */
[----:B------:R-:W-:-:S07]  /*24090*/  IMAD.MOV.U32 R170, RZ, RZ, R160 ;  /* 0x000000ffffaa7224 */ /* 0x000fce00078e00a0 */
[----:B------:R-:W-:Y:S05]  /*240a0*/  WARPSYNC.COLLECTIVE R115, `(.L_x_20126) ;  /* 0x0000000073087348 */ /* 0x000fea0003c00000 */
[----:B------:R0:W1:Y:S02]  /*240b0*/  SHFL.BFLY P2, R112, R170, R112, R113 ;  /* 0x0c000070aa707389 */ /* 0x0000640000040071 */
[----:B01----:R-:W-:Y:S01]  /*240c0*/  ENDCOLLECTIVE ;  /* 0x000000000000791b */ /* 0x003fe20003800000 */
.L_x_20126:
[----:B------:R-:W-:Y:S01]  /*240d0*/  FADD.FTZ R160, R160, R112 ;  /* 0x00000070a0a07221 */ /* 0x000fe20000010000 */
[----:B------:R-:W-:-:S03]  /*240e0*/  HFMA2.MMA R112, -RZ, RZ, 0, 2.384185791015625e-07 ;  /* 0x00000004ff707435 */ /* 0x000fc600000001ff */
[----:B------:R-:W-:-:S08]  /*240f0*/  IMAD.MOV.U32 R170, RZ, RZ, R160 ;  /* 0x000000ffffaa7224 */ /* 0x000fd000078e00a0 */
[----:B------:R-:W-:Y:S05]  /*24100*/  WARPSYNC.COLLECTIVE R115, `(.L_x_20127) ;  /* 0x0000000073087348 */ /* 0x000fea0003c00000 */
[----:B------:R0:W1:Y:S02]  /*24110*/  SHFL.BFLY P2, R112, R170, R112, R113 ;  /* 0x0c000070aa707389 */ /* 0x0000640000040071 */
[----:B01----:R-:W-:Y:S01]  /*24120*/  ENDCOLLECTIVE ;  /* 0x000000000000791b */ /* 0x003fe20003800000 */
.L_x_20127:
[----:B------:R-:W-:Y:S01]  /*24130*/  FADD.FTZ R160, R160, R112 ;  /* 0x00000070a0a07221 */ /* 0x000fe20000010000 */
[----:B------:R-:W-:-:S03]  /*24140*/  MOV R112, 0x8 ;  /* 0x0000000800707802 */ /* 0x000fc60000000f00 */
[----:B------:R-:W-:-:S07]  /*24150*/  IMAD.MOV.U32 R170, RZ, RZ, R160 ;  /* 0x000000ffffaa7224 */ /* 0x000fce00078e00a0 */
[----:B------:R-:W-:Y:S05]  /*24160*/  WARPSYNC.COLLECTIVE R115, `(.L_x_20128) ;  /* 0x0000000073087348 */ /* 0x000fea0003c00000 */
[----:B------:R0:W1:Y:S02]  /*24170*/  SHFL.BFLY P2, R112, R170, R112, R113 ;  /* 0x0c000070aa707389 */ /* 0x0000640000040071 */
[----:B01----:R-:W-:Y:S01]  /*24180*/  ENDCOLLECTIVE ;  /* 0x000000000000791b */ /* 0x003fe20003800000 */
.L_x_20128:
[----:B------:R-:W-:Y:S01]  /*24190*/  FADD.FTZ R160, R160, R112 ;  /* 0x00000070a0a07221 */ /* 0x000fe20000010000 */
[----:B------:R-:W-:-:S03]  /*241a0*/  HFMA2.MMA R112, -RZ, RZ, 0, 9.5367431640625e-07 ;  /* 0x00000010ff707435 */ /* 0x000fc600000001ff */
[----:B------:R-:W-:-:S08]  /*241b0*/  IMAD.MOV.U32 R170, RZ, RZ, R160 ;  /* 0x000000ffffaa7224 */ /* 0x000fd000078e00a0 */
[----:B------:R-:W-:Y:S05]  /*241c0*/  WARPSYNC.COLLECTIVE R115, `(.L_x_20129) ;  /* 0x0000000073087348 */ /* 0x000fea0003c00000 */
[----:B------:R0:W1:Y:S02]  /*241d0*/  SHFL.BFLY P2, R112, R170, R112, R113 ;  /* 0x0c000070aa707389 */ /* 0x0000640000040071 */
[----:B01----:R-:W-:Y:S01]  /*241e0*/  ENDCOLLECTIVE ;  /* 0x000000000000791b */ /* 0x003fe20003800000 */
.L_x_20129:
[----:B------:R-:W-:Y:S05]  /*241f0*/  BRA `(.L_x_20130) ;  /* 0xffffffd800ac7947 */ /* 0x000fea000383ffff */
.L_x_20131:
        /* <DEDUP_REMOVED lines=16> */
.L_x_72323:


//--------------------- .text._ZN10layer_norm13ln_fwd_kernelINS_13Kernel_traitsIf13__nv_bfloat16S2_S2_fjLj2560ELj1ELj4ELj1ELj16ENS_18Kernel_traits_baseILj2560EfS2_S2_S2_fjLj128EEEEELb1ELb1ELb0ELb0EEEvNS_9FwdParamsE --------------------------
	.section	.text._ZN10layer_norm13ln_fwd_kernelINS_13Kernel_traitsIf13__nv_bfloat16S2_S2_fjLj2560ELj1ELj4ELj1ELj16ENS_18Kernel_traits_baseILj2560EfS2_S2_S2_fjLj128EEEEELb1ELb1ELb0ELb0EEEvNS_9FwdParamsE,"ax",@progbits
	.align	128
        .global         _ZN10layer_norm13ln_fwd_kernelINS_13Kernel_traitsIf13__nv_bfloat16S2_S2_fjLj2560ELj1ELj4ELj1ELj16ENS_18Kernel_traits_baseILj2560EfS2_S2_S2_fjLj128EEEEELb1ELb1ELb0ELb0EEEvNS_9FwdParamsE
        .type           _ZN10layer_norm13ln_fwd_kernelINS_13Kernel_traitsIf13__nv_bfloat16S2_S2_fjLj2560ELj1ELj4ELj1ELj16ENS_18Kernel_traits_baseILj2560EfS2_S2_S2_fjLj128EEEEELb1ELb1ELb0ELb0EEEvNS_9FwdParamsE,@function
        .size           _ZN10layer_norm13ln_fwd_kernelINS_13Kernel_traitsIf13__nv_bfloat16S2_S2_fjLj2560ELj1ELj4ELj1ELj16ENS_18Kernel_traits_baseILj2560EfS2_S2_S2_fjLj128EEEEELb1ELb1ELb0ELb0EEEvNS_9FwdParamsE,(.L_x_72324 - _ZN10layer_norm13ln_fwd_kernelINS_13Kernel_traitsIf13__nv_bfloat16S2_S2_fjLj2560ELj1ELj4ELj1ELj16ENS_18Kernel_traits_baseILj2560EfS2_S2_S2_fjLj128EEEEELb1ELb1ELb0ELb0EEEvNS_9FwdParamsE)
        .other          _ZN10layer_norm13ln_fwd_kernelINS_13Kernel_traitsIf13__nv_bfloat16S2_S2_fjLj2560ELj1ELj4ELj1ELj16ENS_18Kernel_traits_baseILj2560EfS2_S2_S2_fjLj128EEEEELb1ELb1ELb0ELb0EEEvNS_9FwdParamsE,@"STO_CUDA_ENTRY STV_DEFAULT"
_ZN10layer_norm13ln_fwd_kernelINS_13Kernel_traitsIf13__nv_bfloat16S2_S2_fjLj2560ELj1ELj4ELj1ELj16ENS_18Kernel_traits_baseILj2560EfS2_S2_S2_fjLj128EEEEELb1ELb1ELb0ELb0EEEvNS_9FwdParamsE:
.text._ZN10layer_norm13ln_fwd_kernelINS_13Kernel_traitsIf13__nv_bfloat16S2_S2_fjLj2560ELj1ELj4ELj1ELj16ENS_18Kernel_traits_baseILj2560EfS2_S2_S2_fjLj128EEEEELb1ELb1ELb0ELb0EEEvNS_9FwdParamsE:
        /* <DEDUP_REMOVED lines=20> */
[----:B0-----:R-:W-:-:S05]  /*0140*/  SHF.R.U32.HI R22, RZ, 0x5, R12 ;  /* 0x00000005ff167819 */ /* 0x001fca000001160c */
[C---:B-1----:R-:W-:Y:S02]  /*0150*/  IMAD R22, R21.reuse, 0x4, R22 ;  /* 0x0000000415167824 */ /* 0x042fe400078e0216 */
[----:B------:R-:W-:Y:S01]  /*0160*/  IMAD R21, R21, UR8, R12 ;  /* 0x0000000815157c24 */ /* 0x000fe2000f8e020c */
        /* <DEDUP_REMOVED lines=9> */
[----:B------:R-:W-:Y:S01]  /*0200*/  UIADD3 UR14, UR7, -0x126145ec, URZ ;  /* 0xed9eba14070e7890 */ /* 0x000fe2000fffe03f */
[----:B------:R-:W-:Y:S01]  /*0210*/  @P0 IADD3.X R20, RZ, R7, RZ, P1, !PT ;  /* 0x00000007ff140210 */ /* 0x000fe20000ffe4ff */
[----:B------:R-:W-:Y:S01]  /*0220*/  IMAD.WIDE.U32 R6, R21, -0x326172a9, RZ ;  /* 0xcd9e8d5715067825 */ /* 0x000fe200078e00ff */
[----:B------:R-:W-:Y:S02]  /*0230*/  UIADD3 UR15, UR6, 0x78dde6e4, URZ ;  /* 0x78dde6e4060f7890 */ /* 0x000fe4000fffe03f */
[--C-:B------:R-:W-:Y:S01]  /*0240*/  SHF.R.U64 R23, R3, 0x2, R20.reuse ;  /* 0x0000000203177819 */ /* 0x100fe20000001214 */
[----:B------:R-:W-:Y:S01]  /*0250*/  UIADD3 UR16, UR7, -0x56f99767, URZ ;  /* 0xa906689907107890 */ /* 0x000fe2000fffe03f */
[----:B------:R-:W-:Y:S01]  /*0260*/  SHF.R.U32.HI R20, RZ, 0x2, R20 ;  /* 0x00000002ff147819 */ /* 0x000fe20000011614 */
[----:B------:R-:W-:Y:S02]  /*0270*/  UIADD3 UR17, UR6, 0x1715609d, URZ ;  /* 0x1715609d06117890 */ /* 0x000fe4000fffe03f */
[----:B------:R-:W-:Y:S01]  /*0280*/  IMAD.WIDE.U32 R4, R23, -0x2daee0ad, RZ ;  /* 0xd2511f5317047825 */ /* 0x000fe200078e00ff */
[----:B------:R-:W-:Y:S01]  /*0290*/  LOP3.LUT R7, R7, UR6, R20, 0x96, !PT ;  /* 0x0000000607077c12 */ /* 0x000fe2000f8e9614 */
[----:B------:R-:W-:-:S02]  /*02a0*/  UIADD3 UR18, UR7, 0x646e171e, URZ ;  /* 0x646e171e07127890 */ /* 0x000fc4000fffe03f */
[----:B------:R-:W-:Y:S01]  /*02b0*/  UIADD3 UR19, UR6, -0x4ab325aa, URZ ;  /* 0xb54cda5606137890 */ /* 0x000fe2000fffe03f */
[----:B------:R-:W-:Y:S01]  /*02c0*/  LOP3.LUT R8, R5, UR7, RZ, 0x3c, !PT ;  /* 0x0000000705087c12 */ /* 0x000fe2000f8e3cff */
[----:B------:R-:W-:Y:S02]  /*02d0*/  UIADD3 UR20, UR7, 0x1fd5c5a3, URZ ;  /* 0x1fd5c5a307147890 */ /* 0x000fe4000fffe03f */
[----:B------:R-:W-:Y:S02]  /*02e0*/  UIADD3 UR21, UR6, 0x5384540f, URZ ;  /* 0x5384540f06157890 */ /* 0x000fe4000fffe03f */
[----:B------:R-:W-:Y:S01]  /*02f0*/  IMAD.WIDE.U32 R8, R8, -0x326172a9, RZ ;  /* 0xcd9e8d5708087825 */ /* 0x000fe200078e00ff */
[----:B------:R-:W-:Y:S02]  /*0300*/  UIADD3 UR22, UR7, -0x24c28bd8, URZ ;  /* 0xdb3d742807167890 */ /* 0x000fe4000fffe03f */
[----:B------:R-:W-:Y:S02]  /*0310*/  UIADD3 UR23, UR6, -0xe443238, URZ ;  /* 0xf1bbcdc806177890 */ /* 0x000fe4000fffe03f */
        /* <DEDUP_REMOVED lines=26> */
[----:B------:R-:W-:-:S04]  /*04c0*/  LOP3.LUT R11, R12, 0x1f, RZ, 0xc0, !PT ;  /* 0x0000001f0c0b7812 */ /* 0x000fc800078ec0ff */
[----:B------:R-:W-:Y:S02]  /*04d0*/  LOP3.LUT R6, R9, UR21, R4, 0x96, !PT ;  /* 0x0000001509067c12 */ /* 0x000fe4000f8e9604 */
[----:B------:R-:W-:-:S03]  /*04e0*/  LOP3.LUT R19, R11, 0x1f, RZ, 0x3c, !PT ;  /* 0x0000001f0b137812 */ /* 0x000fc600078e3cff */
[----:B------:R-:W-:-:S05]  /*04f0*/  IMAD.HI.U32 R5, R6, -0x2daee0ad, RZ ;  /* 0xd2511f5306057827 */ /* 0x000fca00078e00ff */
[----:B------:R-:W-:Y:S01]  /*0500*/  LOP3.LUT R2, R5, UR22, R10, 0x96, !PT ;  /* 0x0000001605027c12 */ /* 0x000fe2000f8e960a */
[----:B------:R-:W-:-:S05]  /*0510*/  IMAD.HI.U32 R5, R7, -0x326172a9, RZ ;  /* 0xcd9e8d5707057827 */ /* 0x000fca00078e00ff */
[----:B------:R-:W-:Y:S02]  /*0520*/  LOP3.LUT R0, R5, UR23, R8, 0x96, !PT ;  /* 0x0000001705007c12 */ /* 0x000fe4000f8e9608 */
[----:B------:R-:W0:Y:S02]  /*0530*/  LDC R5, c[0x0][0x218] ;  /* 0x00008600ff057b82 */ /* 0x000e240000000800 */
[----:B0-----:R-:W-:-:S04]  /*0540*/  SHF.R.S32.HI R4, RZ, 0x1f, R5 ;  /* 0x0000001fff047819 */ /* 0x001fc80000011405 */
[----:B------:R-:W-:-:S04]  /*0550*/  LEA.HI R4, R4, R5, RZ, 0x3 ;  /* 0x0000000504047211 */ /* 0x000fc800078f18ff */
[----:B------:R-:W-:-:S04]  /*0560*/  LEA.HI.SX32 R19, R4, R19, 0x1d ;  /* 0x0000001304137211 */ /* 0x000fc800078feaff */
[----:B------:R-:W-:-:S13]  /*0570*/  LOP3.LUT P2, RZ, R19, 0xffffffe0, RZ, 0xc0, !PT ;  /* 0xffffffe013ff7812 */ /* 0x000fda000784c0ff */
[----:B------:R-:W-:Y:S01]  /*0580*/  @P2 LOP3.LUT R18, R18, 0x10, RZ, 0xfc, !PT ;  /* 0x0000001012122812 */ /* 0x000fe200078efcff */
[----:B------:R-:W-:Y:S06]  /*0590*/  @!P2 BRA `(.L_x_20133) ;  /* 0x000000000074a947 */ /* 0x000fec0003800000 */
[----:B------:R-:W-:Y:S01]  /*05a0*/  ULDC.64 UR24, c[0x0][0x2c8] ;  /* 0x0000b20000187ab9 */ /* 0x000fe20000000a00 */
[----:B------:R-:W0:Y:S01]  /*05b0*/  LDC.64 R4, c[0x0][0x260] ;  /* 0x00009800ff047b82 */ /* 0x000e220000000a00 */
        /* <DEDUP_REMOVED lines=14> */
[----:B------:R-:W2:Y:S04]  /*06a0*/  LDG.E.128 R28, desc[UR4][R4.64+0x10] ;  /* 0x00001004041c7981 */ /* 0x000ea8000c1e1d00 */
[----:B------:R-:W3:Y:S04]  /*06b0*/  LDG.E.128 R24, desc[UR4][R12.64] ;  /* 0x000000040c187981 */ /* 0x000ee8000c1e1d00 */
[----:B------:R-:W4:Y:S04]  /*06c0*/  LDG.E.128 R32, desc[UR4][R4.64] ;  /* 0x0000000404207981 */ /* 0x000f28000c1e1d00 */
[----:B------:R-:W2:Y:S01]  /*06d0*/  LDG.E.128 R12, desc[UR4][R12.64+0x10] ;  /* 0x000010040c0c7981 */ /* 0x000ea2000c1e1d00 */
[----:B------:R-:W-:-:S03]  /*06e0*/  LOP3.LUT R11, R11, 0x20, RZ, 0xfc, !PT ;  /* 0x000000200b0b7812 */ /* 0x000fc600078efcff */
[----:B--2---:R1:W-:Y:S04]  /*06f0*/  STL.64 [R1+0x140], R12 ;  /* 0x0001400c01007387 */ /* 0x0043e80000100a00 */
[----:B------:R1:W-:Y:S04]  /*0700*/  STL.64 [R1+0x148], R14 ;  /* 0x0001480e01007387 */ /* 0x0003e80000100a00 */
[----:B---3--:R1:W-:Y:S04]  /*0710*/  STL.64 [R1+0x150], R24 ;  /* 0x0001501801007387 */ /* 0x0083e80000100a00 */
[----:B------:R1:W-:Y:S04]  /*0720*/  STL.64 [R1+0x158], R26 ;  /* 0x0001581a01007387 */ /* 0x0003e80000100a00 */
[----:B------:R1:W-:Y:S04]  /*0730*/  STL.64 [R1+0x160], R28 ;  /* 0x0001601c01007387 */ /* 0x0003e80000100a00 */
[----:B------:R1:W-:Y:S04]  /*0740*/  STL.64 [R1+0x168], R30 ;  /* 0x0001681e01007387 */ /* 0x0003e80000100a00 */
[----:B----4-:R1:W-:Y:S04]  /*0750*/  STL.64 [R1+0x170], R32 ;  /* 0x0001702001007387 */ /* 0x0103e80000100a00 */
[----:B------:R1:W-:Y:S02]  /*0760*/  STL.64 [R1+0x178], R34 ;  /* 0x0001782201007387 */ /* 0x0003e40000100a00 */
.L_x_20133:
[----:B------:R-:W-:Y:S05]  /*0770*/  BSYNC B0 ;  /* 0x0000000000007941 */ /* 0x000fea0003800000 */
.L_x_20132:
[----:B------:R-:W-:Y:S01]  /*0780*/  ISETP.GE.U32.AND P0, PT, R19, 0x40, PT ;  /* 0x000000401300780c */ /* 0x000fe20003f06070 */
[----:B------:R-:W-:Y:S01]  /*0790*/  BSSY B0, `(.L_x_20134) ;  /* 0x000001d000007945 */ /* 0x000fe20003800000 */
[----:B------:R-:W-:-:S11]  /*07a0*/  LOP3.LUT R18, R18, 0xffffdfff, RZ, 0xc0, !PT ;  /* 0xffffdfff12127812 */ /* 0x000fd600078ec0ff */
[----:B------:R-:W-:Y:S01]  /*07b0*/  @P0 LOP3.LUT R18, R18, 0x2000, RZ, 0xfc, !PT ;  /* 0x0000200012120812 */ /* 0x000fe200078efcff */
[----:B------:R-:W-:Y:S06]  /*07c0*/  @!P0 BRA `(.L_x_20135) ;  /* 0x0000000000648947 */ /* 0x000fec0003800000 */
[----:B------:R-:W-:Y:S01]  /*07d0*/  ULDC.64 UR24, c[0x0][0x2c8] ;  /* 0x0000b20000187ab9 */ /* 0x000fe20000000a00 */
[----:B-1----:R-:W0:Y:S01]  /*07e0*/  LDC.64 R12, c[0x0][0x260] ;  /* 0x00009800ff0c7b82 */ /* 0x002e220000000a00 */
        /* <DEDUP_REMOVED lines=16> */
[----:B------:R-:W3:Y:S04]  /*08f0*/  LDG.E.128 R24, desc[UR4][R8.64] ;  /* 0x0000000408187981 */ /* 0x000ee8000c1e1d00 */
[----:B------:R-:W4:Y:S01]  /*0900*/  LDG.E.128 R12, desc[UR4][R8.64+0x10] ;  /* 0x00001004080c7981 */ /* 0x000f22000c1e1d00 */
[----:B------:R-:W-:-:S03]  /*0910*/  VIADD R11, R11, 0x20 ;  /* 0x000000200b0b7836 */ /* 0x000fc60000000000 */
[----:B----4-:R2:W-:Y:S04]  /*0920*/  STL.64 [R1+0x120], R12 ;  /* 0x0001200c01007387 */ /* 0x0105e80000100a00 */
[----:B------:R2:W-:Y:S04]  /*0930*/  STL.64 [R1+0x128], R14 ;  /* 0x0001280e01007387 */ /* 0x0005e80000100a00 */
[----:B---3--:R2:W-:Y:S04]  /*0940*/  STL.64 [R1+0x130], R24 ;  /* 0x0001301801007387 */ /* 0x0085e80000100a00 */
[----:B------:R2:W-:Y:S02]  /*0950*/  STL.64 [R1+0x138], R26 ;  /* 0x0001381a01007387 */ /* 0x0005e40000100a00 */
.L_x_20135:
[----:B------:R-:W-:Y:S05]  /*0960*/  BSYNC B0 ;  /* 0x0000000000007941 */ /* 0x000fea0003800000 */
.L_x_20134:
[----:B------:R-:W-:Y:S01]  /*0970*/  ISETP.GE.U32.AND P0, PT, R19, 0x60, PT ;  /* 0x000000601300780c */ /* 0x000fe20003f06070 */
[----:B------:R-:W-:Y:S01]  /*0980*/  BSSY B0, `(.L_x_20136) ;  /* 0x000001d000007945 */ /* 0x000fe20003800000 */
[----:B------:R-:W-:-:S11]  /*0990*/  LOP3.LUT R18, R18, 0xffffefff, RZ, 0xc0, !PT ;  /* 0xffffefff12127812 */ /* 0x000fd600078ec0ff */
[----:B------:R-:W-:Y:S01]  /*09a0*/  @P0 LOP3.LUT R18, R18, 0x1000, RZ, 0xfc, !PT ;  /* 0x0000100012120812 */ /* 0x000fe200078efcff */
[----:B------:R-:W-:Y:S06]  /*09b0*/  @!P0 BRA `(.L_x_20137) ;  /* 0x0000000000648947 */ /* 0x000fec0003800000 */
[----:B------:R-:W-:Y:S01]  /*09c0*/  ULDC.64 UR24, c[0x0][0x2c8] ;  /* 0x0000b20000187ab9 */ /* 0x000fe20000000a00 */
[----:B-12---:R-:W0:Y:S01]  /*09d0*/  LDC.64 R12, c[0x0][0x260] ;  /* 0x00009800ff0c7b82 */ /* 0x006e220000000a00 */
        /* <DEDUP_REMOVED lines=17> */
[----:B------:R-:W4:Y:S01]  /*0af0*/  LDG.E.128 R12, desc[UR4][R8.64+0x10] ;  /* 0x00001004080c7981 */ /* 0x000f22000c1e1d00 */
[----:B------:R-:W-:-:S03]  /*0b00*/  IADD3 R11, R11, 0x20, RZ ;  /* 0x000000200b0b7810 */ /* 0x000fc60007ffe0ff */
[----:B----4-:R3:W-:Y:S04]  /*0b10*/  STL.64 [R1+0x100], R12 ;  /* 0x0001000c01007387 */ /* 0x0107e80000100a00 */
[----:B------:R3:W-:Y:S04]  /*0b20*/  STL.64 [R1+0x108], R14 ;  /* 0x0001080e01007387 */ /* 0x0007e80000100a00 */
[----:B--2---:R3:W-:Y:S04]  /*0b30*/  STL.64 [R1+0x110], R24 ;  /* 0x0001101801007387 */ /* 0x0047e80000100a00 */
[----:B------:R3:W-:Y:S02]  /*0b40*/  STL.64 [R1+0x118], R26 ;  /* 0x0001181a01007387 */ /* 0x0007e40000100a00 */
.L_x_20137:
[----:B------:R-:W-:Y:S05]  /*0b50*/  BSYNC B0 ;  /* 0x0000000000007941 */ /* 0x000fea0003800000 */
.L_x_20136:
[----:B------:R-:W-:Y:S01]  /*0b60*/  ISETP.GE.U32.AND P0, PT, R19, 0x80, PT ;  /* 0x000000801300780c */ /* 0x000fe20003f06070 */
[----:B------:R-:W-:Y:S01]  /*0b70*/  BSSY B0, `(.L_x_20138) ;  /* 0x000001d000007945 */ /* 0x000fe20003800000 */
[----:B------:R-:W-:-:S11]  /*0b80*/  LOP3.LUT R18, R18, 0xfffff7ff, RZ, 0xc0, !PT ;  /* 0xfffff7ff12127812 */ /* 0x000fd600078ec0ff */
[----:B------:R-:W-:Y:S01]  /*0b90*/  @P0 LOP3.LUT R18, R18, 0x800, RZ, 0xfc, !PT ;  /* 0x0000080012120812 */ /* 0x000fe200078efcff */
[----:B------:R-:W-:Y:S06]  /*0ba0*/  @!P0 BRA `(.L_x_20139) ;  /* 0x0000000000648947 */ /* 0x000fec0003800000 */
[----:B------:R-:W-:Y:S01]  /*0bb0*/  ULDC.64 UR24, c[0x0][0x2c8] ;  /* 0x0000b20000187ab9 */ /* 0x000fe20000000a00 */
[----:B-123--:R-:W0:Y:S01]  /*0bc0*/  LDC.64 R12, c[0x0][0x260] ;  /* 0x00009800ff0c7b82 */ /* 0x00ee220000000a00 */
        /* <DEDUP_REMOVED lines=18> */
[----:B------:R-:W-:-:S03]  /*0cf0*/  VIADD R11, R11, 0x20 ;  /* 0x000000200b0b7836 */ /* 0x000fc60000000000 */
[----:B---3--:R4:W-:Y:S04]  /*0d00*/  STL.64 [R1+0xe0], R12 ;  /* 0x0000e00c01007387 */ /* 0x0089e80000100a00 */
[----:B------:R4:W-:Y:S04]  /*0d10*/  STL.64 [R1+0xe8], R14 ;  /* 0x0000e80e01007387 */ /* 0x0009e80000100a00 */
[----:B--2---:R4:W-:Y:S04]  /*0d20*/  STL.64 [R1+0xf0], R24 ;  /* 0x0000f01801007387 */ /* 0x0049e80000100a00 */
[----:B------:R4:W-:Y:S02]  /*0d30*/  STL.64 [R1+0xf8], R26 ;  /* 0x0000f81a01007387 */ /* 0x0009e40000100a00 */
.L_x_20139:
[----:B------:R-:W-:Y:S05]  /*0d40*/  BSYNC B0 ;  /* 0x0000000000007941 */ /* 0x000fea0003800000 */
.L_x_20138:
[----:B------:R-:W-:Y:S01]  /*0d50*/  ISETP.GE.U32.AND P0, PT, R19, 0xa0, PT ;  /* 0x000000a01300780c */ /* 0x000fe20003f06070 */
[----:B------:R-:W-:Y:S01]  /*0d60*/  BSSY B0, `(.L_x_20140) ;  /* 0x000001d000007945 */ /* 0x000fe20003800000 */
[----:B------:R-:W-:-:S11]  /*0d70*/  LOP3.LUT R18, R18, 0xfffffbff, RZ, 0xc0, !PT ;  /* 0xfffffbff12127812 */ /* 0x000fd600078ec0ff */
[----:B------:R-:W-:Y:S01]  /*0d80*/  @P0 LOP3.LUT R18, R18, 0x400, RZ, 0xfc, !PT ;  /* 0x0000040012120812 */ /* 0x000fe200078efcff */
[----:B------:R-:W-:Y:S06]  /*0d90*/  @!P0 BRA `(.L_x_20141) ;  /* 0x0000000000648947 */ /* 0x000fec0003800000 */
[----:B------:R-:W-:Y:S01]  /*0da0*/  ULDC.64 UR24, c[0x0][0x2c8] ;  /* 0x0000b20000187ab9 */ /* 0x000fe20000000a00 */
[----:B-1234-:R-:W0:Y:S01]  /*0db0*/  LDC.64 R12, c[0x0][0x260] ;  /* 0x00009800ff0c7b82 */ /* 0x01ee220000000a00 */
        /* <DEDUP_REMOVED lines=23> */
.L_x_20141:
[----:B------:R-:W-:Y:S05]  /*0f30*/  BSYNC B0 ;  /* 0x0000000000007941 */ /* 0x000fea0003800000 */
.L_x_20140:
        /* <DEDUP_REMOVED lines=30> */
.L_x_20143:
[----:B------:R-:W-:Y:S05]  /*1120*/  BSYNC B0 ;  /* 0x0000000000007941 */ /* 0x000fea0003800000 */
.L_x_20142:
        /* <DEDUP_REMOVED lines=30> */
.L_x_20145:
[----:B------:R-:W-:Y:S05]  /*1310*/  BSYNC B0 ;  /* 0x0000000000007941 */ /* 0x000fea0003800000 */
.L_x_20144:
        /* <DEDUP_REMOVED lines=30> */
.L_x_20147:
[----:B------:R-:W-:Y:S05]  /*1500*/  BSYNC B0 ;  /* 0x0000000000007941 */ /* 0x000fea0003800000 */
.L_x_20146:
        /* <DEDUP_REMOVED lines=30> */
.L_x_20149:
[----:B------:R-:W-:Y:S05]  /*16f0*/  BSYNC B0 ;  /* 0x0000000000007941 */ /* 0x000fea0003800000 */
.L_x_20148:
        /* <DEDUP_REMOVED lines=13> */
[----:B--234-:R-:W-:-:S04]  /*17d0*/  @P0 LEA R12, P1, R11, UR24, 0x5 ;  /* 0x000000180b0c0c11 */ /* 0x01cfc8000f8228ff */
[----:B------:R-:W-:Y:S01]  /*17e0*/  @P0 LEA.HI.X R13, R11, UR25, RZ, 0x5, P1 ;  /* 0x000000190b0d0c11 */ /* 0x000fe200088f2cff */
[----:B------:R-:W-:-:S04]  /*17f0*/  ULDC.64 UR24, c[0x0][0x278] ;  /* 0x00009e0000187ab9 */ /* 0x000fc80000000a00 */
[----:B------:R1:W5:Y:S04]  /*1800*/  @P0 LDG.E.128 R60, desc[UR4][R12.64] ;  /* 0x000000040c3c0981 */ /* 0x000368000c1e1d00 */
[----:B------:R1:W5:Y:S01]  /*1810*/  @P0 LDG.E.128 R56, desc[UR4][R12.64+0x10] ;  /* 0x000010040c380981 */ /* 0x000362000c1e1d00 */
[C---:B------:R-:W-:Y:S01]  /*1820*/  LEA R4, P0, R11.reuse, UR24, 0x5 ;  /* 0x000000180b047c11 */ /* 0x040fe2000f8028ff */
[----:B0-----:R-:W-:-:S03]  /*1830*/  IMAD.WIDE.U32 R8, R11, 0x20, R8 ;  /* 0x000000200b087825 */ /* 0x001fc600078e0008 */
[----:B------:R-:W-:Y:S02]  /*1840*/  LEA.HI.X R5, R11, UR25, RZ, 0x5, P0 ;  /* 0x000000190b057c11 */ /* 0x000fe400080f2cff */
[----:B------:R-:W2:Y:S04]  /*1850*/  LDG.E.128 R28, desc[UR4][R8.64] ;  /* 0x00000004081c7981 */ /* 0x000ea8000c1e1d00 */
[----:B------:R-:W3:Y:S04]  /*1860*/  LDG.E.128 R24, desc[UR4][R8.64+0x10] ;  /* 0x0000100408187981 */ /* 0x000ee8000c1e1d00 */
[----:B------:R-:W4:Y:S04]  /*1870*/  LDG.E.128 R12, desc[UR4][R4.64] ;  /* 0x00000004040c7981 */ /* 0x000f28000c1e1d00 */
[----:B------:R-:W2:Y:S04]  /*1880*/  LDG.E.128 R8, desc[UR4][R4.64+0x10] ;  /* 0x0000100404087981 */ /* 0x000ea8000c1e1d00 */
[----:B--2---:R1:W-:Y:S04]  /*1890*/  STL.64 [R1], R8 ;  /* 0x0000000801007387 */ /* 0x0043e80000100a00 */
[----:B------:R1:W-:Y:S04]  /*18a0*/  STL.64 [R1+0x8], R10 ;  /* 0x0000080a01007387 */ /* 0x0003e80000100a00 */
[----:B----4-:R1:W-:Y:S04]  /*18b0*/  STL.64 [R1+0x10], R12 ;  /* 0x0000100c01007387 */ /* 0x0103e80000100a00 */
[----:B------:R1:W-:Y:S04]  /*18c0*/  STL.64 [R1+0x18], R14 ;  /* 0x0000180e01007387 */ /* 0x0003e80000100a00 */
[----:B---3--:R1:W-:Y:S04]  /*18d0*/  STL.64 [R1+0x20], R24 ;  /* 0x0000201801007387 */ /* 0x0083e80000100a00 */
[----:B------:R1:W-:Y:S04]  /*18e0*/  STL.64 [R1+0x28], R26 ;  /* 0x0000281a01007387 */ /* 0x0003e80000100a00 */
[----:B------:R1:W-:Y:S04]  /*18f0*/  STL.64 [R1+0x30], R28 ;  /* 0x0000301c01007387 */ /* 0x0003e80000100a00 */
[----:B------:R1:W-:Y:S02]  /*1900*/  STL.64 [R1+0x38], R30 ;  /* 0x0000381e01007387 */ /* 0x0003e40000100a00 */
.L_x_20151:
[----:B------:R-:W-:Y:S05]  /*1910*/  BSYNC B0 ;  /* 0x0000000000007941 */ /* 0x000fea0003800000 */
.L_x_20150:
[----:B------:R-:W-:Y:S01]  /*1920*/  ULDC UR24, c[0x0][0x214] ;  /* 0x0000850000187ab9 */ /* 0x000fe20000000800 */
[----:B------:R-:W-:Y:S01]  /*1930*/  UIADD3 UR34, UR7, -0x695add53, URZ ;  /* 0x96a522ad07227890 */ /* 0x000fe2000fffe03f */
[----:B------:R-:W-:Y:S01]  /*1940*/  ISETP.GE.AND P0, PT, R22, UR24, PT ;  /* 0x0000001816007c0c */ /* 0x000fe2000bf06270 */
[----:B------:R-:W-:-:S12]  /*1950*/  UIADD3 UR33, UR6, -0x700cb87f, URZ ;  /* 0x8ff3478106217890 */ /* 0x000fd8000fffe03f */
[----:B------:R-:W-:Y:S05]  /*1960*/  @P0 EXIT ;  /* 0x000000000000094d */ /* 0x000fea0003800000 */
[----:B------:R-:W-:Y:S01]  /*1970*/  IMAD R7, R7, -0x326172a9, RZ ;  /* 0xcd9e8d5707077824 */ /* 0x000fe200078e02ff */
[----:B------:R-:W-:Y:S01]  /*1980*/  ULDC.64 UR24, c[0x0][0x270] ;  /* 0x00009c0000187ab9 */ /* 0x000fe20000000a00 */
[----:B-1234-:R-:W-:Y:S01]  /*1990*/  IMAD.HI.U32 R4, R2, -0x326172a9, RZ ;  /* 0xcd9e8d5702047827 */ /* 0x01efe200078e00ff */
[----:B------:R-:W-:Y:S01]  /*19a0*/  BSSY B0, `(.L_x_20152) ;  /* 0x0001fb5000007945 */ /* 0x000fe20003800000 */
[----:B------:R-:W-:Y:S01]  /*19b0*/  UISETP.NE.U32.AND UP0, UPT, UR24, URZ, UPT ;  /* 0x0000003f1800728c */ /* 0x000fe2000bf05070 */
[----:B------:R-:W-:Y:S01]  /*19c0*/  LOP3.LUT R13, R3, 0x3, RZ, 0xc0, !PT ;  /* 0x00000003030d7812 */ /* 0x000fe200078ec0ff */
[----:B------:R-:W-:Y:S01]  /*19d0*/  IMAD R6, R6, -0x2daee0ad, RZ ;  /* 0xd2511f5306067824 */ /* 0x000fe200078e02ff */
[----:B------:R-:W-:Y:S01]  /*19e0*/  LOP3.LUT R17, R4, UR33, R7, 0x96, !PT ;  /* 0x0000002104117c12 */ /* 0x000fe2000f8e9607 */
[----:B------:R-:W-:Y:S01]  /*19f0*/  IMAD.HI.U32 R15, R0, -0x2daee0ad, RZ ;  /* 0xd2511f53000f7827 */ /* 0x000fe200078e00ff */
[----:B------:R-:W-:Y:S01]  /*1a00*/  ULDC.U8 UR24, c[0x0][0x2a0] ;  /* 0x0000a80000187ab9 */ /* 0x000fe20000000000 */
[----:B------:R-:W-:-:S02]  /*1a10*/  UISETP.NE.AND.EX UP0, UPT, UR25, URZ, UPT, UP0 ;  /* 0x0000003f1900728c */ /* 0x000fc4000bf05300 */
[----:B------:R-:W-:Y:S01]  /*1a20*/  IMAD R16, R2, -0x326172a9, RZ ;  /* 0xcd9e8d5702107824 */ /* 0x000fe200078e02ff */
[----:B------:R-:W-:Y:S01]  /*1a30*/  LOP3.LUT R15, R15, UR34, R6, 0x96, !PT ;  /* 0x000000220f0f7c12 */ /* 0x000fe2000f8e9606 */
[----:B------:R-:W-:Y:S01]  /*1a40*/  IMAD R14, R0, -0x2daee0ad, RZ ;  /* 0xd2511f53000e7824 */ /* 0x000fe200078e02ff */
[----:B------:R-:W-:Y:S01]  /*1a50*/  ULDC UR35, c[0x0][0x218] ;  /* 0x0000860000237ab9 */ /* 0x000fe20000000800 */
[----:B------:R-:W-:Y:S01]  /*1a60*/  IMAD.MOV.U32 R12, RZ, RZ, RZ ;  /* 0x000000ffff0c7224 */ /* 0x000fe200078e00ff */
[----:B------:R-:W-:Y:S01]  /*1a70*/  ULDC UR32, c[0x0][0x2d8] ;  /* 0x0000b60000207ab9 */ /* 0x000fe20000000800 */
[----:B------:R-:W-:Y:S01]  /*1a80*/  UISETP.NE.AND UP1, UPT, UR24, URZ, UPT ;  /* 0x0000003f1800728c */ /* 0x000fe2000bf25270 */
[----:B------:R-:W-:Y:S01]  /*1a90*/  ULDC.64 UR26, c[0x0][0x230] ;  /* 0x00008c00001a7ab9 */ /* 0x000fe20000000a00 */
[----:B------:R-:W-:Y:S01]  /*1aa0*/  ULDC.64 UR28, c[0x0][0x238] ;  /* 0x00008e00001c7ab9 */ /* 0x000fe20000000a00 */
[----:B------:R-:W-:-:S08]  /*1ab0*/  ULDC.64 UR30, c[0x0][0x240] ;  /* 0x00009000001e7ab9 */ /* 0x000fd00000000a00 */
.L_x_20754:
        /* <DEDUP_REMOVED lines=39> */
.L_x_20156:
[----:B------:R-:W-:-:S07]  /*1d30*/  IMAD.MOV.U32 R10, RZ, RZ, R16 ;  /* 0x000000ffff0a7224 */ /* 0x000fce00078e0010 */
.L_x_20157:
[----:B------:R-:W-:Y:S05]  /*1d40*/  BSYNC B2 ;  /* 0x0000000000027941 */ /* 0x000fea0003800000 */
.L_x_20155:
        /* <DEDUP_REMOVED lines=16> */
.L_x_20161:
[----:B------:R-:W-:Y:S05]  /*1e50*/  BSYNC B3 ;  /* 0x0000000000037941 */ /* 0x000fea0003800000 */
.L_x_20160:
        /* <DEDUP_REMOVED lines=42> */
.L_x_20159:
[----:B------:R-:W-:Y:S05]  /*2100*/  BSYNC B2 ;  /* 0x0000000000027941 */ /* 0x000fea0003800000 */
.L_x_20158:
[----:B------:R-:W2:Y:S01]  /*2110*/  LDL R25, [R1+0x150] ;  /* 0x0001500001197983 */ /* 0x000ea20000100800 */
[----:B------:R-:W0:Y:S01]  /*2120*/  LDC R156, c[0x0][0x294] ;  /* 0x0000a500ff9c7b82 */ /* 0x000e220000000800 */
[----:B------:R-:W-:Y:S01]  /*2130*/  I2FP.F32.U32 R10, R10 ;  /* 0x0000000a000a7245 */ /* 0x000fe20000201000 */
[----:B------:R-:W-:Y:S01]  /*2140*/  IMAD.MOV.U32 R128, RZ, RZ, 0x2f800000 ;  /* 0x2f800000ff807424 */ /* 0x000fe200078e00ff */
[----:B------:R-:W-:Y:S01]  /*2150*/  LOP3.LUT R18, R18, 0xfffffffb, RZ, 0xc0, !PT ;  /* 0xfffffffb12127812 */ /* 0x000fe200078ec0ff */
[----:B-----5:R-:W-:Y:S01]  /*2160*/  IMAD.U32 R13, R92, 0x10000, RZ ;  /* 0x000100005c0d7824 */ /* 0x020fe200078e00ff */
[----:B------:R-:W-:Y:S01]  /*2170*/  BSSY B2, `(.L_x_20162) ;  /* 0x0000018000027945 */ /* 0x000fe20003800000 */
[----:B------:R-:W-:Y:S02]  /*2180*/  FFMA.FTZ R10, R10, R128, 1.1641532182693481445e-10 ;  /* 0x2f0000000a0a7423 */ /* 0x000fe40000010080 */
[----:B------:R-:W1:Y:S03]  /*2190*/  LDC R139, c[0x0][0x298] ;  /* 0x0000a600ff8b7b82 */ /* 0x000e660000000800 */
[----:B0-----:R-:W-:Y:S01]  /*21a0*/  FSETP.GTU.FTZ.AND P1, PT, R10, R156, PT ;  /* 0x0000009c0a00720b */ /* 0x001fe20003f3c000 */
[----:B------:R-:W-:Y:S01]  /*21b0*/  FMUL.FTZ R10, R13, R138 ;  /* 0x0000008a0d0a7220 */ /* 0x000fe20000410000 */
[----:B------:R-:W-:-:S03]  /*21c0*/  @P0 SHF.L.U32 R13, R52, 0x10, RZ ;  /* 0x00000010340d0819 */ /* 0x000fc600000006ff */
[----:B-1----:R-:W-:-:S08]  /*21d0*/  FMUL.FTZ R10, R10, R139 ;  /* 0x0000008b0a0a7220 */ /* 0x002fd00000410000 */
[----:B------:R-:W-:Y:S02]  /*21e0*/  @P1 LOP3.LUT R18, R18, 0x4, RZ, 0xfc, !PT ;  /* 0x0000000412121812 */ /* 0x000fe400078efcff */
[----:B------:R-:W-:Y:S02]  /*21f0*/  FSEL R10, R10, RZ, !P1 ;  /* 0x000000ff0a0a7208 */ /* 0x000fe40004800000 */
[----:B------:R-:W-:-:S03]  /*2200*/  ISETP.NE.AND P1, PT, R24, 0x1, PT ;  /* 0x000000011800780c */ /* 0x000fc60003f25270 */
[----:B--2---:R-:W-:Y:S01]  /*2210*/  FMUL.FTZ R10, R25, R10 ;  /* 0x0000000a190a7220 */ /* 0x004fe20000410000 */
[----:B------:R-:W-:-:S03]  /*2220*/  VIADD R25, R24, 0x1 ;  /* 0x0000000118197836 */ /* 0x000fc60000000000 */
[----:B------:R-:W-:Y:S01]  /*2230*/  @P0 FADD.FTZ R10, R13, R10 ;  /* 0x0000000a0d0a0221 */ /* 0x000fe20000010000 */
[----:B------:R-:W-:-:S05]  /*2240*/  PRMT R13, R92, 0x7632, R13 ;  /* 0x000076325c0d7816 */ /* 0x000fca000000000d */
        /* <DEDUP_REMOVED lines=9> */
.L_x_20163:
[----:B------:R-:W-:-:S07]  /*22e0*/  IMAD.MOV.U32 R44, RZ, RZ, R16 ;  /* 0x000000ffff2c7224 */ /* 0x000fce00078e0010 */
.L_x_20164:
[----:B------:R-:W-:Y:S05]  /*22f0*/  BSYNC B2 ;  /* 0x0000000000027941 */ /* 0x000fea0003800000 */
.L_x_20162:
        /* <DEDUP_REMOVED lines=16> */
.L_x_20168:
[----:B------:R-:W-:Y:S05]  /*2400*/  BSYNC B3 ;  /* 0x0000000000037941 */ /* 0x000fea0003800000 */
.L_x_20167:
        /* <DEDUP_REMOVED lines=42> */
.L_x_20166:
[----:B------:R-:W-:Y:S05]  /*26b0*/  BSYNC B2 ;  /* 0x0000000000027941 */ /* 0x000fea0003800000 */
.L_x_20165:
[----:B------:R-:W2:Y:S01]  /*26c0*/  LDL R45, [R1+0x154] ;  /* 0x00015400012d7983 */ /* 0x000ea20000100800 */
        /* <DEDUP_REMOVED lines=14> */
[----:B--2---:R-:W-:-:S04]  /*27b0*/  FMUL.FTZ R24, R45, R24 ;  /* 0x000000182d187220 */ /* 0x004fc80000410000 */
        /* <DEDUP_REMOVED lines=10> */
.L_x_20170:
[----:B------:R-:W-:-:S07]  /*2860*/  IMAD.MOV.U32 R13, RZ, RZ, R16 ;  /* 0x000000ffff0d7224 */ /* 0x000fce00078e0010 */
.L_x_20171:
[----:B------:R-:W-:Y:S05]  /*2870*/  BSYNC B2 ;  /* 0x0000000000027941 */ /* 0x000fea0003800000 */
.L_x_20169:
        /* <DEDUP_REMOVED lines=16> */
.L_x_20175:
[----:B------:R-:W-:Y:S05]  /*2980*/  BSYNC B3 ;  /* 0x0000000000037941 */ /* 0x000fea0003800000 */
.L_x_20174:
        /* <DEDUP_REMOVED lines=42> */
.L_x_20173:
[----:B------:R-:W-:Y:S05]  /*2c30*/  BSYNC B2 ;  /* 0x0000000000027941 */ /* 0x000fea0003800000 */
.L_x_20172:
[----:B------:R-:W2:Y:S01]  /*2c40*/  LDL R25, [R1+0x158] ;  /* 0x0001580001197983 */ /* 0x000ea20000100800 */
        /* <DEDUP_REMOVED lines=23> */
.L_x_20177:
[----:B------:R-:W-:-:S07]  /*2dc0*/  IMAD.MOV.U32 R92, RZ, RZ, R16 ;  /* 0x000000ffff5c7224 */ /* 0x000fce00078e0010 */
.L_x_20178:
[----:B------:R-:W-:Y:S05]  /*2dd0*/  BSYNC B2 ;  /* 0x0000000000027941 */ /* 0x000fea0003800000 */
.L_x_20176:
        /* <DEDUP_REMOVED lines=16> */
.L_x_20182:
[----:B------:R-:W-:Y:S05]  /*2ee0*/  BSYNC B3 ;  /* 0x0000000000037941 */ /* 0x000fea0003800000 */
.L_x_20181:
        /* <DEDUP_REMOVED lines=42> */
.L_x_20180:
[----:B------:R-:W-:Y:S05]  /*3190*/  BSYNC B2 ;  /* 0x0000000000027941 */ /* 0x000fea0003800000 */
.L_x_20179:
[----:B------:R-:W2:Y:S01]  /*31a0*/  LDL R93, [R1+0x15c] ;  /* 0x00015c00015d7983 */ /* 0x000ea20000100800 */
[----:B------:R-:W-:Y:S01]  /*31b0*/  I2FP.F32.U32 R44, R92 ;  /* 0x0000005c002c7245 */ /* 0x000fe20000201000 */
[----:B------:R-:W-:Y:S01]  /*31c0*/  IMAD.U32 R13, R13, 0x10000, RZ ;  /* 0x000100000d0d7824 */ /* 0x000fe200078e00ff */
[C---:B------:R-:W-:Y:S01]  /*31d0*/  ISETP.NE.AND P3, PT, R45.reuse, 0x1, PT ;  /* 0x000000012d00780c */ /* 0x040fe20003f65270 */
[----:B------:R-:W-:Y:S01]  /*31e0*/  BSSY B2, `(.L_x_20183) ;  /* 0x0000015000027945 */ /* 0x000fe20003800000 */
[----:B------:R-:W-:Y:S02]  /*31f0*/  VIADD R92, R45, 0x1 ;  /* 0x000000012d5c7836 */ /* 0x000fe40000000000 */
[----:B------:R-:W-:Y:S01]  /*3200*/  FFMA.FTZ R44, R44, R128, 1.1641532182693481445e-10 ;  /* 0x2f0000002c2c7423 */ /* 0x000fe20000010080 */
[----:B------:R-:W-:-:S04]  /*3210*/  FMUL.FTZ R13, R13, R138 ;  /* 0x0000008a0d0d7220 */ /* 0x000fc80000410000 */
[----:B------:R-:W-:Y:S01]  /*3220*/  FMUL.FTZ R13, R13, R139 ;  /* 0x0000008b0d0d7220 */ /* 0x000fe20000410000 */
[----:B------:R-:W-:-:S04]  /*3230*/  FSETP.GTU.FTZ.AND P2, PT, R44, R156, PT ;  /* 0x0000009c2c00720b */ /* 0x000fc80003f5c000 */
[----:B------:R-:W-:Y:S02]  /*3240*/  FSEL R44, R13, RZ, !P2 ;  /* 0x000000ff0d2c7208 */ /* 0x000fe40005000000 */
[----:B------:R-:W-:-:S04]  /*3250*/  @P0 PRMT R13, R53, 0x7632, R13 ;  /* 0x00007632350d0816 */ /* 0x000fc8000000000d */
[----:B------:R-:W-:Y:S01]  /*3260*/  @P0 SHF.L.U32 R13, R13, 0x10, RZ ;  /* 0x000000100d0d0819 */ /* 0x000fe200000006ff */
[----:B--2---:R-:W-:-:S04]  /*3270*/  FMUL.FTZ R44, R93, R44 ;  /* 0x0000002c5d2c7220 */ /* 0x004fc80000410000 */
        /* <DEDUP_REMOVED lines=10> */
.L_x_20184:
[----:B------:R-:W-:-:S07]  /*3320*/  IMAD.MOV.U32 R13, RZ, RZ, R16 ;  /* 0x000000ffff0d7224 */ /* 0x000fce00078e0010 */
.L_x_20185:
[----:B------:R-:W-:Y:S05]  /*3330*/  BSYNC B2 ;  /* 0x0000000000027941 */ /* 0x000fea0003800000 */
.L_x_20183:
        /* <DEDUP_REMOVED lines=16> */
.L_x_20189:
[----:B------:R-:W-:Y:S05]  /*3440*/  BSYNC B3 ;  /* 0x0000000000037941 */ /* 0x000fea0003800000 */
.L_x_20188:
        /* <DEDUP_REMOVED lines=42> */
.L_x_20187:
[----:B------:R-:W-:Y:S05]  /*36f0*/  BSYNC B2 ;  /* 0x0000000000027941 */ /* 0x000fea0003800000 */
.L_x_20186:
        /* <DEDUP_REMOVED lines=24> */
.L_x_20191:
[----:B------:R-:W-:-:S07]  /*3880*/  IMAD.MOV.U32 R94, RZ, RZ, R16 ;  /* 0x000000ffff5e7224 */ /* 0x000fce00078e0010 */
.L_x_20192:
[----:B------:R-:W-:Y:S05]  /*3890*/  BSYNC B2 ;  /* 0x0000000000027941 */ /* 0x000fea0003800000 */
.L_x_20190:
        /* <DEDUP_REMOVED lines=16> */
.L_x_20196:
[----:B------:R-:W-:Y:S05]  /*39a0*/  BSYNC B3 ;  /* 0x0000000000037941 */ /* 0x000fea0003800000 */
.L_x_20195:
        /* <DEDUP_REMOVED lines=42> */
.L_x_20194:
[----:B------:R-:W-:Y:S05]  /*3c50*/  BSYNC B2 ;  /* 0x0000000000027941 */ /* 0x000fea0003800000 */
.L_x_20193:
        /* <DEDUP_REMOVED lines=8> */
[----:B------:R-:W-:-:S04]  /*3ce0*/  FSETP.GTU.FTZ.AND P4, PT, R92, R156, PT ;  /* 0x0000009c5c00720b */ /* 0x000fc80003f9c000 */
[----:B------:R-:W-:Y:S02]  /*3cf0*/  FSEL R92, R13, RZ, !P4 ;  /* 0x000000ff0d5c7208 */ /* 0x000fe40006000000 */
[----:B------:R-:W-:-:S04]  /*3d00*/  @P0 PRMT R13, R54, 0x7632, R13 ;  /* 0x00007632360d0816 */ /* 0x000fc8000000000d */
[----:B------:R-:W-:Y:S01]  /*3d10*/  @P0 SHF.L.U32 R13, R13, 0x10, RZ ;  /* 0x000000100d0d0819 */ /* 0x000fe200000006ff */
[----:B--2---:R-:W-:Y:S01]  /*3d20*/  FMUL.FTZ R108, R108, R92 ;  /* 0x0000005c6c6c7220 */ /* 0x004fe20000410000 */
[----:B------:R-:W-:-:S03]  /*3d30*/  VIADD R92, R93, 0x1 ;  /* 0x000000015d5c7836 */ /* 0x000fc60000000000 */
        /* <DEDUP_REMOVED lines=10> */
.L_x_20198:
[----:B------:R-:W-:-:S07]  /*3de0*/  IMAD.MOV.U32 R13, RZ, RZ, R16 ;  /* 0x000000ffff0d7224 */ /* 0x000fce00078e0010 */
.L_x_20199:
[----:B------:R-:W-:Y:S05]  /*3df0*/  BSYNC B2 ;  /* 0x0000000000027941 */ /* 0x000fea0003800000 */
.L_x_20197:
        /* <DEDUP_REMOVED lines=16> */
.L_x_20203:
[----:B------:R-:W-:Y:S05]  /*3f00*/  BSYNC B3 ;  /* 0x0000000000037941 */ /* 0x000fea0003800000 */
.L_x_20202:
        /* <DEDUP_REMOVED lines=42> */
.L_x_20201:
[----:B------:R-:W-:Y:S05]  /*41b0*/  BSYNC B2 ;  /* 0x0000000000027941 */ /* 0x000fea0003800000 */
.L_x_20200:
[----:B------:R-:W2:Y:S01]  /*41c0*/  LDL R93, [R1+0x148] ;  /* 0x00014800015d7983 */ /* 0x000ea20000100800 */
        /* <DEDUP_REMOVED lines=23> */
.L_x_20205:
[----:B------:R-:W-:-:S07]  /*4340*/  IMAD.MOV.U32 R94, RZ, RZ, R16 ;  /* 0x000000ffff5e7224 */ /* 0x000fce00078e0010 */
.L_x_20206:
[----:B------:R-:W-:Y:S05]  /*4350*/  BSYNC B2 ;  /* 0x0000000000027941 */ /* 0x000fea0003800000 */
.L_x_20204:
        /* <DEDUP_REMOVED lines=19> */
.L_x_20210:
[----:B------:R-:W-:Y:S05]  /*4490*/  BSYNC B3 ;  /* 0x0000000000037941 */ /* 0x000fea0003800000 */
.L_x_20209:
        /* <DEDUP_REMOVED lines=42> */
.L_x_20208:
[----:B------:R-:W-:Y:S05]  /*4740*/  BSYNC B2 ;  /* 0x0000000000027941 */ /* 0x000fea0003800000 */
.L_x_20207:
[----:B------:R-:W2:Y:S01]  /*4750*/  LDL R157, [R1+0x14c] ;  /* 0x00014c00019d7983 */ /* 0x000ea20000100800 */
[----:B------:R-:W-:Y:S01]  /*4760*/  I2FP.F32.U32 R92, R94 ;  /* 0x0000005e005c7245 */ /* 0x000fe20000201000 */
[----:B------:R-:W-:Y:S01]  /*4770*/  IMAD.U32 R95, R95, 0x10000, RZ ;  /* 0x000100005f5f7824 */ /* 0x000fe200078e00ff */
[----:B------:R-:W-:-:S03]  /*4780*/  F2FP.BF16.F32.PACK_AB R94, R108, R45 ;  /* 0x0000002d6c5e723e */ /* 0x000fc600000010ff */
[----:B------:R-:W-:Y:S01]  /*4790*/  FFMA.FTZ R92, R92, R128, 1.1641532182693481445e-10 ;  /* 0x2f0000005c5c7423 */ /* 0x000fe20000010080 */
[----:B------:R-:W-:-:S04]  /*47a0*/  FMUL.FTZ R95, R95, R138 ;  /* 0x0000008a5f5f7220 */ /* 0x000fc80000410000 */
[----:B------:R-:W-:Y:S01]  /*47b0*/  FMUL.FTZ R93, R95, R139 ;  /* 0x0000008b5f5d7220 */ /* 0x000fe20000410000 */
[----:B------:R-:W-:Y:S02]  /*47c0*/  FSETP.GTU.FTZ.AND P6, PT, R92, R156, PT ;  /* 0x0000009c5c00720b */ /* 0x000fe40003fdc000 */
[----:B------:R-:W-:Y:S02]  /*47d0*/  @P0 PRMT R92, R55, 0x7632, R92 ;  /* 0x00007632375c0816 */ /* 0x000fe4000000005c */
[----:B------:R-:W-:Y:S02]  /*47e0*/  FSEL R93, R93, RZ, !P6 ;  /* 0x000000ff5d5d7208 */ /* 0x000fe40007000000 */
[----:B------:R-:W-:Y:S02]  /*47f0*/  @P0 SHF.L.U32 R92, R92, 0x10, RZ ;  /* 0x000000105c5c0819 */ /* 0x000fe400000006ff */
[----:B------:R-:W-:Y:S01]  /*4800*/  SEL R139, RZ, 0x1000000, P6 ;  /* 0x01000000ff8b7807 */ /* 0x000fe20003000000 */
[----:B--2---:R-:W-:Y:S01]  /*4810*/  FMUL.FTZ R128, R157, R93 ;  /* 0x0000005d9d807220 */ /* 0x004fe20000410000 */
        /* <DEDUP_REMOVED lines=13> */
[----:B------:R-:W-:-:S02]  /*48f0*/  LOP3.LUT R93, R94, R139, R93, 0xfe, !PT ;  /* 0x0000008b5e5d7212 */ /* 0x000fc400078efe5d */
[----:B------:R-:W-:Y:S02]  /*4900*/  LOP3.LUT P5, RZ, R18, 0x2, RZ, 0xc0, !PT ;  /* 0x0000000212ff7812 */ /* 0x000fe400078ac0ff */
[----:B------:R-:W-:Y:S02]  /*4910*/  LOP3.LUT R139, R157, R93, R92, 0xfe, !PT ;  /* 0x0000005d9d8b7212 */ /* 0x000fe400078efe5c */
[----:B------:R-:W-:Y:S02]  /*4920*/  SEL R94, RZ, 0x1, P1 ;  /* 0x00000001ff5e7807 */ /* 0x000fe40000800000 */
[----:B------:R-:W-:-:S03]  /*4930*/  SEL R92, RZ, 0x1, P5 ;  /* 0x00000001ff5c7807 */ /* 0x000fc60002800000 */
[----:B------:R-:W-:-:S04]  /*4940*/  IMAD.WIDE.U32 R94, R94, 0x10000, RZ ;  /* 0x000100005e5e7825 */ /* 0x000fc800078e00ff */
[----:B------:R-:W-:-:S05]  /*4950*/  IMAD.WIDE.U32 R92, R92, 0x100, RZ ;  /* 0x000001005c5c7825 */ /* 0x000fca00078e00ff */
[----:B------:R-:W-:Y:S02]  /*4960*/  LOP3.LUT R93, R93, R139, R95, 0xfe, !PT ;  /* 0x0000008b5d5d7212 */ /* 0x000fe400078efe5f */
[----:B------:R-:W-:Y:S02]  /*4970*/  LOP3.LUT R92, R92, R156, R94, 0xfe, !PT ;  /* 0x0000009c5c5c7212 */ /* 0x000fe400078efe5e */
[----:B------:R-:W-:Y:S02]  /*4980*/  SEL R139, RZ, 0x1, P0 ;  /* 0x00000001ff8b7807 */ /* 0x000fe40000000000 */
[C---:B------:R-:W-:Y:S02]  /*4990*/  LEA R94, P0, R11.reuse, UR30, 0x3 ;  /* 0x0000001e0b5e7c11 */ /* 0x040fe4000f8018ff */
[----:B------:R-:W-:Y:S01]  /*49a0*/  LOP3.LUT R92, R92, R139, RZ, 0xfc, !PT ;  /* 0x0000008b5c5c7212 */ /* 0x000fe200078efcff */
[C---:B------:R-:W-:Y:S01]  /*49b0*/  VIADD R139, R11.reuse, 0x20 ;  /* 0x000000200b8b7836 */ /* 0x040fe20000000000 */
[----:B------:R-:W-:-:S05]  /*49c0*/  LEA.HI.X R95, R11, UR31, RZ, 0x3, P0 ;  /* 0x0000001f0b5f7c11 */ /* 0x000fca00080f1cff */
[----:B------:R0:W-:Y:S04]  /*49d0*/  STG.E.64 desc[UR4][R94.64], R92 ;  /* 0x0000005c5e007986 */ /* 0x0001e8000c101b04 */
.L_x_20154:
[----:B------:R-:W-:Y:S05]  /*49e0*/  BSYNC B1 ;  /* 0x0000000000017941 */ /* 0x000fea0003800000 */
.L_x_20153:
        /* <DEDUP_REMOVED lines=23> */
.L_x_20214:
[----:B------:R-:W-:-:S07]  /*4b60*/  MOV R9, R16 ;  /* 0x0000001000097202 */ /* 0x000fce0000000f00 */
.L_x_20215:
[----:B------:R-:W-:Y:S05]  /*4b70*/  BSYNC B2 ;  /* 0x0000000000027941 */ /* 0x000fea0003800000 */
.L_x_20213:
        /* <DEDUP_REMOVED lines=16> */
.L_x_20219:
[----:B------:R-:W-:Y:S05]  /*4c80*/  BSYNC B3 ;  /* 0x0000000000037941 */ /* 0x000fea0003800000 */
.L_x_20218:
        /* <DEDUP_REMOVED lines=42> */
.L_x_20217:
[----:B------:R-:W-:Y:S05]  /*4f30*/  BSYNC B2 ;  /* 0x0000000000027941 */ /* 0x000fea0003800000 */
.L_x_20216:
[----:B------:R-:W2:Y:S01]  /*4f40*/  LDL R27, [R1+0x130] ;  /* 0x00013000011b7983 */ /* 0x000ea20000100800 */
[----:B------:R-:W0:Y:S01]  /*4f50*/  LDC R157, c[0x0][0x294] ;  /* 0x0000a500ff9d7b82 */ /* 0x000e220000000800 */
[----:B------:R-:W-:Y:S01]  /*4f60*/  HFMA2.MMA R129, -RZ, RZ, 0.1171875, 0 ;  /* 0x2f800000ff817435 */ /* 0x000fe200000001ff */
[----:B------:R-:W-:Y:S01]  /*4f70*/  I2FP.F32.U32 R9, R9 ;  /* 0x0000000900097245 */ /* 0x000fe20000201000 */
[----:B-----5:R-:W-:Y:S01]  /*4f80*/  IMAD.U32 R13, R92, 0x10000, RZ ;  /* 0x000100005c0d7824 */ /* 0x020fe200078e00ff */
[----:B------:R-:W-:Y:S01]  /*4f90*/  LOP3.LUT R18, R18, 0xfffffffb, RZ, 0xc0, !PT ;  /* 0xfffffffb12127812 */ /* 0x000fe200078ec0ff */
[----:B------:R-:W-:Y:S03]  /*4fa0*/  BSSY B2, `(.L_x_20220) ;  /* 0x0000018000027945 */ /* 0x000fe60003800000 */
[----:B------:R-:W1:Y:S03]  /*4fb0*/  LDC R156, c[0x0][0x298] ;  /* 0x0000a600ff9c7b82 */ /* 0x000e660000000800 */
[----:B------:R-:W-:-:S05]  /*4fc0*/  FFMA.FTZ R9, R9, R129, 1.1641532182693481445e-10 ;  /* 0x2f00000009097423 */ /* 0x000fca0000010081 */
[----:B0-----:R-:W-:Y:S01]  /*4fd0*/  FSETP.GTU.FTZ.AND P1, PT, R9, R157, PT ;  /* 0x0000009d0900720b */ /* 0x001fe20003f3c000 */
[----:B------:R-:W-:Y:S01]  /*4fe0*/  FMUL.FTZ R9, R13, R138 ;  /* 0x0000008a0d097220 */ /* 0x000fe20000410000 */
[----:B------:R-:W-:-:S03]  /*4ff0*/  @P0 IMAD.U32 R13, R52, 0x10000, RZ ;  /* 0x00010000340d0824 */ /* 0x000fc600078e00ff */
[----:B-1----:R-:W-:-:S08]  /*5000*/  FMUL.FTZ R9, R9, R156 ;  /* 0x0000009c09097220 */ /* 0x002fd00000410000 */
[----:B------:R-:W-:Y:S02]  /*5010*/  @P1 LOP3.LUT R18, R18, 0x4, RZ, 0xfc, !PT ;  /* 0x0000000412121812 */ /* 0x000fe400078efcff */
[----:B------:R-:W-:Y:S02]  /*5020*/  FSEL R9, R9, RZ, !P1 ;  /* 0x000000ff09097208 */ /* 0x000fe40004800000 */
[----:B------:R-:W-:-:S03]  /*5030*/  ISETP.NE.AND P1, PT, R26, 0x1, PT ;  /* 0x000000011a00780c */ /* 0x000fc60003f25270 */
[----:B--2---:R-:W-:Y:S01]  /*5040*/  FMUL.FTZ R9, R27, R9 ;  /* 0x000000091b097220 */ /* 0x004fe20000410000 */
[----:B------:R-:W-:-:S03]  /*5050*/  IADD3 R27, R26, 0x1, RZ ;  /* 0x000000011a1b7810 */ /* 0x000fc60007ffe0ff */
[----:B------:R-:W-:Y:S01]  /*5060*/  @P0 FADD.FTZ R9, R13, R9 ;  /* 0x000000090d090221 */ /* 0x000fe20000010000 */
[----:B------:R-:W-:-:S05]  /*5070*/  PRMT R13, R92, 0x7632, R13 ;  /* 0x000076325c0d7816 */ /* 0x000fca000000000d */
        /* <DEDUP_REMOVED lines=9> */
.L_x_20221:
[----:B------:R-:W-:-:S07]  /*5110*/  IMAD.MOV.U32 R46, RZ, RZ, R16 ;  /* 0x000000ffff2e7224 */ /* 0x000fce00078e0010 */
.L_x_20222:
[----:B------:R-:W-:Y:S05]  /*5120*/  BSYNC B2 ;  /* 0x0000000000027941 */ /* 0x000fea0003800000 */
.L_x_20220:
        /* <DEDUP_REMOVED lines=16> */
.L_x_20226:
[----:B------:R-:W-:Y:S05]  /*5230*/  BSYNC B3 ;  /* 0x0000000000037941 */ /* 0x000fea0003800000 */
.L_x_20225:
        /* <DEDUP_REMOVED lines=42> */
.L_x_20224:
[----:B------:R-:W-:Y:S05]  /*54e0*/  BSYNC B2 ;  /* 0x0000000000027941 */ /* 0x000fea0003800000 */
.L_x_20223:
[----:B------:R-:W2:Y:S01]  /*54f0*/  LDL R47, [R1+0x134] ;  /* 0x00013400012f7983 */ /* 0x000ea20000100800 */
        /* <DEDUP_REMOVED lines=8> */
[----:B------:R-:W-:-:S05]  /*5580*/  FMUL.FTZ R13, R13, R156 ;  /* 0x0000009c0d0d7220 */ /* 0x000fca0000410000 */
[----:B------:R-:W-:Y:S02]  /*5590*/  FSEL R26, R13, RZ, !P1 ;  /* 0x000000ff0d1a7208 */ /* 0x000fe40004800000 */
[----:B------:R-:W-:-:S05]  /*55a0*/  @P0 PRMT R13, R52, 0x7632, R13 ;  /* 0x00007632340d0816 */ /* 0x000fca000000000d */
[----:B------:R-:W-:Y:S01]  /*55b0*/  @P1 LOP3.LUT R18, R18, 0x2, RZ, 0xfc, !PT ;  /* 0x0000000212121812 */ /* 0x000fe200078efcff */
[----:B------:R-:W-:Y:S01]  /*55c0*/  @P0 IMAD.U32 R13, R13, 0x10000, RZ ;  /* 0x000100000d0d0824 */ /* 0x000fe200078e00ff */
[----:B------:R-:W-:Y:S01]  /*55d0*/  ISETP.NE.AND P1, PT, R27, 0x1, PT ;  /* 0x000000011b00780c */ /* 0x000fe20003f25270 */
[----:B--2---:R-:W-:-:S04]  /*55e0*/  FMUL.FTZ R26, R47, R26 ;  /* 0x0000001a2f1a7220 */ /* 0x004fc80000410000 */
[----:B------:R-:W-:-:S08]  /*55f0*/  @P0 FADD.FTZ R26, R13, R26 ;  /* 0x0000001a0d1a0221 */ /* 0x000fd00000010000 */
        /* <DEDUP_REMOVED lines=9> */
.L_x_20228:
[----:B------:R-:W-:-:S07]  /*5690*/  IMAD.MOV.U32 R13, RZ, RZ, R16 ;  /* 0x000000ffff0d7224 */ /* 0x000fce00078e0010 */
.L_x_20229:
[----:B------:R-:W-:Y:S05]  /*56a0*/  BSYNC B2 ;  /* 0x0000000000027941 */ /* 0x000fea0003800000 */
.L_x_20227:
        /* <DEDUP_REMOVED lines=16> */
.L_x_20233:
[----:B------:R-:W-:Y:S05]  /*57b0*/  BSYNC B3 ;  /* 0x0000000000037941 */ /* 0x000fea0003800000 */
.L_x_20232:
        /* <DEDUP_REMOVED lines=42> */
.L_x_20231:
[----:B------:R-:W-:Y:S05]  /*5a60*/  BSYNC B2 ;  /* 0x0000000000027941 */ /* 0x000fea0003800000 */
.L_x_20230:
[----:B------:R-:W2:Y:S01]  /*5a70*/  LDL R27, [R1+0x138] ;  /* 0x00013800011b7983 */ /* 0x000ea20000100800 */
        /* <DEDUP_REMOVED lines=23> */
.L_x_20235:
[----:B------:R-:W-:-:S07]  /*5bf0*/  IMAD.MOV.U32 R92, RZ, RZ, R16 ;  /* 0x000000ffff5c7224 */ /* 0x000fce00078e0010 */
.L_x_20236:
[----:B------:R-:W-:Y:S05]  /*5c00*/  BSYNC B2 ;  /* 0x0000000000027941 */ /* 0x000fea0003800000 */
.L_x_20234:
        /* <DEDUP_REMOVED lines=16> */
.L_x_20240:
[----:B------:R-:W-:Y:S05]  /*5d10*/  BSYNC B3 ;  /* 0x0000000000037941 */ /* 0x000fea0003800000 */
.L_x_20239:
        /* <DEDUP_REMOVED lines=42> */
.L_x_20238:
[----:B------:R-:W-:Y:S05]  /*5fc0*/  BSYNC B2 ;  /* 0x0000000000027941 */ /* 0x000fea0003800000 */
.L_x_20237:
[----:B------:R-:W2:Y:S01]  /*5fd0*/  LDL R93, [R1+0x13c] ;  /* 0x00013c00015d7983 */ /* 0x000ea20000100800 */
[----:B------:R-:W-:Y:S01]  /*5fe0*/  I2FP.F32.U32 R46, R92 ;  /* 0x0000005c002e7245 */ /* 0x000fe20000201000 */
[----:B------:R-:W-:Y:S01]  /*5ff0*/  IMAD.U32 R13, R13, 0x10000, RZ ;  /* 0x000100000d0d7824 */ /* 0x000fe200078e00ff */
[C---:B------:R-:W-:Y:S01]  /*6000*/  ISETP.NE.AND P3, PT, R47.reuse, 0x1, PT ;  /* 0x000000012f00780c */ /* 0x040fe20003f65270 */
[----:B------:R-:W-:Y:S01]  /*6010*/  BSSY B2, `(.L_x_20241) ;  /* 0x0000015000027945 */ /* 0x000fe20003800000 */
[----:B------:R-:W-:Y:S01]  /*6020*/  IADD3 R92, R47, 0x1, RZ ;  /* 0x000000012f5c7810 */ /* 0x000fe20007ffe0ff */
[----:B------:R-:W-:Y:S01]  /*6030*/  FFMA.FTZ R46, R46, R129, 1.1641532182693481445e-10 ;  /* 0x2f0000002e2e7423 */ /* 0x000fe20000010081 */
[----:B------:R-:W-:-:S04]  /*6040*/  FMUL.FTZ R13, R13, R138 ;  /* 0x0000008a0d0d7220 */ /* 0x000fc80000410000 */
[----:B------:R-:W-:Y:S01]  /*6050*/  FMUL.FTZ R13, R13, R156 ;  /* 0x0000009c0d0d7220 */ /* 0x000fe20000410000 */
[----:B------:R-:W-:-:S04]  /*6060*/  FSETP.GTU.FTZ.AND P2, PT, R46, R157, PT ;  /* 0x0000009d2e00720b */ /* 0x000fc80003f5c000 */
[----:B------:R-:W-:Y:S02]  /*6070*/  FSEL R46, R13, RZ, !P2 ;  /* 0x000000ff0d2e7208 */ /* 0x000fe40005000000 */
[----:B------:R-:W-:-:S05]  /*6080*/  @P0 PRMT R13, R53, 0x7632, R13 ;  /* 0x00007632350d0816 */ /* 0x000fca000000000d */
[----:B------:R-:W-:Y:S02]  /*6090*/  @P0 IMAD.U32 R13, R13, 0x10000, RZ ;  /* 0x000100000d0d0824 */ /* 0x000fe400078e00ff */
[----:B--2---:R-:W-:-:S04]  /*60a0*/  FMUL.FTZ R46, R93, R46 ;  /* 0x0000002e5d2e7220 */ /* 0x004fc80000410000 */
        /* <DEDUP_REMOVED lines=10> */
.L_x_20242:
[----:B------:R-:W-:-:S07]  /*6150*/  IMAD.MOV.U32 R13, RZ, RZ, R16 ;  /* 0x000000ffff0d7224 */ /* 0x000fce00078e0010 */
.L_x_20243:
[----:B------:R-:W-:Y:S05]  /*6160*/  BSYNC B2 ;  /* 0x0000000000027941 */ /* 0x000fea0003800000 */
.L_x_20241:
        /* <DEDUP_REMOVED lines=16> */
.L_x_20247:
[----:B------:R-:W-:Y:S05]  /*6270*/  BSYNC B3 ;  /* 0x0000000000037941 */ /* 0x000fea0003800000 */
.L_x_20246:
        /* <DEDUP_REMOVED lines=42> */
.L_x_20245:
[----:B------:R-:W-:Y:S05]  /*6520*/  BSYNC B2 ;  /* 0x0000000000027941 */ /* 0x000fea0003800000 */
.L_x_20244:
        /* <DEDUP_REMOVED lines=24> */
.L_x_20249:
[----:B------:R-:W-:-:S07]  /*66b0*/  IMAD.MOV.U32 R94, RZ, RZ, R16 ;  /* 0x000000ffff5e7224 */ /* 0x000fce00078e0010 */
.L_x_20250:
[----:B------:R-:W-:Y:S05]  /*66c0*/  BSYNC B2 ;  /* 0x0000000000027941 */ /* 0x000fea0003800000 */
.L_x_20248:
        /* <DEDUP_REMOVED lines=16> */
.L_x_20254:
[----:B------:R-:W-:Y:S05]  /*67d0*/  BSYNC B3 ;  /* 0x0000000000037941 */ /* 0x000fea0003800000 */
.L_x_20253:
        /* <DEDUP_REMOVED lines=42> */
.L_x_20252:
[----:B------:R-:W-:Y:S05]  /*6a80*/  BSYNC B2 ;  /* 0x0000000000027941 */ /* 0x000fea0003800000 */
.L_x_20251:
        /* <DEDUP_REMOVED lines=10> */
[----:B------:R-:W-:-:S05]  /*6b30*/  @P0 PRMT R13, R54, 0x7632, R13 ;  /* 0x00007632360d0816 */ /* 0x000fca000000000d */
[----:B------:R-:W-:Y:S02]  /*6b40*/  @P0 IMAD.U32 R13, R13, 0x10000, RZ ;  /* 0x000100000d0d0824 */ /* 0x000fe400078e00ff */
[----:B--2---:R-:W-:Y:S01]  /*6b50*/  FMUL.FTZ R110, R110, R92 ;  /* 0x0000005c6e6e7220 */ /* 0x004fe20000410000 */
        /* <DEDUP_REMOVED lines=11> */
.L_x_20256:
[----:B------:R-:W-:-:S07]  /*6c10*/  IMAD.MOV.U32 R13, RZ, RZ, R16 ;  /* 0x000000ffff0d7224 */ /* 0x000fce00078e0010 */
.L_x_20257:
[----:B------:R-:W-:Y:S05]  /*6c20*/  BSYNC B2 ;  /* 0x0000000000027941 */ /* 0x000fea0003800000 */
.L_x_20255:
        /* <DEDUP_REMOVED lines=16> */
.L_x_20261:
[----:B------:R-:W-:Y:S05]  /*6d30*/  BSYNC B3 ;  /* 0x0000000000037941 */ /* 0x000fea0003800000 */
.L_x_20260:
        /* <DEDUP_REMOVED lines=42> */
.L_x_20259:
[----:B------:R-:W-:Y:S05]  /*6fe0*/  BSYNC B2 ;  /* 0x0000000000027941 */ /* 0x000fea0003800000 */
.L_x_20258:
        /* <DEDUP_REMOVED lines=24> */
.L_x_20263:
[----:B------:R-:W-:-:S07]  /*7170*/  IMAD.MOV.U32 R94, RZ, RZ, R16 ;  /* 0x000000ffff5e7224 */ /* 0x000fce00078e0010 */
.L_x_20264:
[----:B------:R-:W-:Y:S05]  /*7180*/  BSYNC B2 ;  /* 0x0000000000027941 */ /* 0x000fea0003800000 */
.L_x_20262:
        /* <DEDUP_REMOVED lines=19> */
.L_x_20268:
[----:B------:R-:W-:Y:S05]  /*72c0*/  BSYNC B3 ;  /* 0x0000000000037941 */ /* 0x000fea0003800000 */
.L_x_20267:
        /* <DEDUP_REMOVED lines=42> */
.L_x_20266:
[----:B------:R-:W-:Y:S05]  /*7570*/  BSYNC B2 ;  /* 0x0000000000027941 */ /* 0x000fea0003800000 */
.L_x_20265:
        /* <DEDUP_REMOVED lines=9> */
[----:B------:R-:W-:-:S03]  /*7610*/  FSEL R93, R93, RZ, !P6 ;  /* 0x000000ff5d5d7208 */ /* 0x000fc60007000000 */
[----:B------:R-:W-:Y:S02]  /*7620*/  @P0 IMAD.U32 R92, R92, 0x10000, RZ ;  /* 0x000100005c5c0824 */ /* 0x000fe400078e00ff */
        /* <DEDUP_REMOVED lines=24> */
[----:B------:R-:W-:Y:S02]  /*77b0*/  LEA R94, P0, R139, UR30, 0x3 ;  /* 0x0000001e8b5e7c11 */ /* 0x000fe4000f8018ff */
[----:B------:R-:W-:Y:S02]  /*77c0*/  LOP3.LUT R93, R93, R157, R95, 0xfe, !PT ;  /* 0x0000009d5d5d7212 */ /* 0x000fe400078efe5f */
[----:B------:R-:W-:Y:S02]  /*77d0*/  LEA.HI.X R95, R139, UR31, RZ, 0x3, P0 ;  /* 0x0000001f8b5f7c11 */ /* 0x000fe400080f1cff */
[----:B------:R-:W-:-:S02]  /*77e0*/  LOP3.LUT R92, R92, R156, RZ, 0xfc, !PT ;  /* 0x0000009c5c5c7212 */ /* 0x000fc400078efcff */
[----:B------:R-:W-:-:S03]  /*77f0*/  IADD3 R139, R139, 0x20, RZ ;  /* 0x000000208b8b7810 */ /* 0x000fc60007ffe0ff */
[----:B------:R1:W-:Y:S04]  /*7800*/  STG.E.64 desc[UR4][R94.64], R92 ;  /* 0x0000005c5e007986 */ /* 0x0003e8000c101b04 */
.L_x_20212:
[----:B------:R-:W-:Y:S05]  /*7810*/  BSYNC B1 ;  /* 0x0000000000017941 */ /* 0x000fea0003800000 */
.L_x_20211:
        /* <DEDUP_REMOVED lines=23> */
.L_x_20272:
[----:B------:R-:W-:-:S07]  /*7990*/  IMAD.MOV.U32 R8, RZ, RZ, R16 ;  /* 0x000000ffff087224 */ /* 0x000fce00078e0010 */
.L_x_20273:
[----:B------:R-:W-:Y:S05]  /*79a0*/  BSYNC B2 ;  /* 0x0000000000027941 */ /* 0x000fea0003800000 */
.L_x_20271:
        /* <DEDUP_REMOVED lines=16> */
.L_x_20277:
[----:B------:R-:W-:Y:S05]  /*7ab0*/  BSYNC B3 ;  /* 0x0000000000037941 */ /* 0x000fea0003800000 */
.L_x_20276:
        /* <DEDUP_REMOVED lines=42> */
.L_x_20275:
[----:B------:R-:W-:Y:S05]  /*7d60*/  BSYNC B2 ;  /* 0x0000000000027941 */ /* 0x000fea0003800000 */
.L_x_20274:
[----:B------:R-:W2:Y:S01]  /*7d70*/  LDL R29, [R1+0x110] ;  /* 0x00011000011d7983 */ /* 0x000ea20000100800 */
[----:B------:R-:W0:Y:S01]  /*7d80*/  LDC R157, c[0x0][0x294] ;  /* 0x0000a500ff9d7b82 */ /* 0x000e220000000800 */
[----:B------:R-:W-:Y:S01]  /*7d90*/  I2FP.F32.U32 R8, R8 ;  /* 0x0000000800087245 */ /* 0x000fe20000201000 */
[----:B------:R-:W-:Y:S01]  /*7da0*/  IMAD.MOV.U32 R130, RZ, RZ, 0x2f800000 ;  /* 0x2f800000ff827424 */ /* 0x000fe200078e00ff */
[----:B-----5:R-:W-:Y:S01]  /*7db0*/  SHF.L.U32 R13, R92, 0x10, RZ ;  /* 0x000000105c0d7819 */ /* 0x020fe200000006ff */
[----:B------:R-:W-:Y:S01]  /*7dc0*/  BSSY B2, `(.L_x_20278) ;  /* 0x0000019000027945 */ /* 0x000fe20003800000 */
[----:B------:R-:W-:Y:S01]  /*7dd0*/  LOP3.LUT R18, R18, 0xfffffffb, RZ, 0xc0, !PT ;  /* 0xfffffffb12127812 */ /* 0x000fe200078ec0ff */
[----:B------:R-:W-:Y:S02]  /*7de0*/  FFMA.FTZ R8, R8, R130, 1.1641532182693481445e-10 ;  /* 0x2f00000008087423 */ /* 0x000fe40000010082 */
[----:B------:R-:W1:Y:S03]  /*7df0*/  LDC R156, c[0x0][0x298] ;  /* 0x0000a600ff9c7b82 */ /* 0x000e660000000800 */
        /* <DEDUP_REMOVED lines=20> */
.L_x_20279:
[----:B------:R-:W-:-:S07]  /*7f40*/  MOV R48, R16 ;  /* 0x0000001000307202 */ /* 0x000fce0000000f00 */
.L_x_20280:
[----:B------:R-:W-:Y:S05]  /*7f50*/  BSYNC B2 ;  /* 0x0000000000027941 */ /* 0x000fea0003800000 */
.L_x_20278:
        /* <DEDUP_REMOVED lines=16> */
.L_x_20284:
[----:B------:R-:W-:Y:S05]  /*8060*/  BSYNC B3 ;  /* 0x0000000000037941 */ /* 0x000fea0003800000 */
.L_x_20283:
        /* <DEDUP_REMOVED lines=42> */
.L_x_20282:
[----:B------:R-:W-:Y:S05]  /*8310*/  BSYNC B2 ;  /* 0x0000000000027941 */ /* 0x000fea0003800000 */
.L_x_20281:
[----:B------:R-:W2:Y:S01]  /*8320*/  LDL R49, [R1+0x114] ;  /* 0x0001140001317983 */ /* 0x000ea20000100800 */
        /* <DEDUP_REMOVED lines=25> */
.L_x_20286:
[----:B------:R-:W-:-:S07]  /*84c0*/  MOV R13, R16 ;  /* 0x00000010000d7202 */ /* 0x000fce0000000f00 */
.L_x_20287:
[----:B------:R-:W-:Y:S05]  /*84d0*/  BSYNC B2 ;  /* 0x0000000000027941 */ /* 0x000fea0003800000 */
.L_x_20285:
        /* <DEDUP_REMOVED lines=16> */
.L_x_20291:
[----:B------:R-:W-:Y:S05]  /*85e0*/  BSYNC B3 ;  /* 0x0000000000037941 */ /* 0x000fea0003800000 */
.L_x_20290:
        /* <DEDUP_REMOVED lines=42> */
.L_x_20289:
[----:B------:R-:W-:Y:S05]  /*8890*/  BSYNC B2 ;  /* 0x0000000000027941 */ /* 0x000fea0003800000 */
.L_x_20288:
[----:B------:R-:W2:Y:S01]  /*88a0*/  LDL R29, [R1+0x118] ;  /* 0x00011800011d7983 */ /* 0x000ea20000100800 */
        /* <DEDUP_REMOVED lines=23> */
.L_x_20293:
[----:B------:R-:W-:-:S07]  /*8a20*/  MOV R92, R16 ;  /* 0x00000010005c7202 */ /* 0x000fce0000000f00 */
.L_x_20294:
[----:B------:R-:W-:Y:S05]  /*8a30*/  BSYNC B2 ;  /* 0x0000000000027941 */ /* 0x000fea0003800000 */
.L_x_20292:
        /* <DEDUP_REMOVED lines=16> */
.L_x_20298:
[----:B------:R-:W-:Y:S05]  /*8b40*/  BSYNC B3 ;  /* 0x0000000000037941 */ /* 0x000fea0003800000 */
.L_x_20297:
        /* <DEDUP_REMOVED lines=42> */
.L_x_20296:
[----:B------:R-:W-:Y:S05]  /*8df0*/  BSYNC B2 ;  /* 0x0000000000027941 */ /* 0x000fea0003800000 */
.L_x_20295:
[----:B------:R-:W2:Y:S01]  /*8e00*/  LDL R93, [R1+0x11c] ;  /* 0x00011c00015d7983 */ /* 0x000ea20000100800 */
        /* <DEDUP_REMOVED lines=8> */
[----:B------:R-:W-:-:S05]  /*8e90*/  FMUL.FTZ R13, R13, R156 ;  /* 0x0000009c0d0d7220 */ /* 0x000fca0000410000 */
[----:B------:R-:W-:Y:S02]  /*8ea0*/  FSEL R48, R13, RZ, !P2 ;  /* 0x000000ff0d307208 */ /* 0x000fe40005000000 */
[----:B------:R-:W-:-:S05]  /*8eb0*/  @P0 PRMT R13, R53, 0x7632, R13 ;  /* 0x00007632350d0816 */ /* 0x000fca000000000d */
[----:B------:R-:W-:Y:S02]  /*8ec0*/  @P0 IMAD.U32 R13, R13, 0x10000, RZ ;  /* 0x000100000d0d0824 */ /* 0x000fe400078e00ff */
[----:B--2---:R-:W-:-:S04]  /*8ed0*/  FMUL.FTZ R48, R93, R48 ;  /* 0x000000305d307220 */ /* 0x004fc80000410000 */
        /* <DEDUP_REMOVED lines=10> */
.L_x_20300:
[----:B------:R-:W-:-:S07]  /*8f80*/  MOV R13, R16 ;  /* 0x00000010000d7202 */ /* 0x000fce0000000f00 */
.L_x_20301:
[----:B------:R-:W-:Y:S05]  /*8f90*/  BSYNC B2 ;  /* 0x0000000000027941 */ /* 0x000fea0003800000 */
.L_x_20299:
        /* <DEDUP_REMOVED lines=16> */
.L_x_20305:
[----:B------:R-:W-:Y:S05]  /*90a0*/  BSYNC B3 ;  /* 0x0000000000037941 */ /* 0x000fea0003800000 */
.L_x_20304:
        /* <DEDUP_REMOVED lines=42> */
.L_x_20303:
[----:B------:R-:W-:Y:S05]  /*9350*/  BSYNC B2 ;  /* 0x0000000000027941 */ /* 0x000fea0003800000 */
.L_x_20302:
        /* <DEDUP_REMOVED lines=24> */
.L_x_20307:
[----:B------:R-:W-:-:S07]  /*94e0*/  MOV R94, R16 ;  /* 0x00000010005e7202 */ /* 0x000fce0000000f00 */
.L_x_20308:
[----:B------:R-:W-:Y:S05]  /*94f0*/  BSYNC B2 ;  /* 0x0000000000027941 */ /* 0x000fea0003800000 */
.L_x_20306:
        /* <DEDUP_REMOVED lines=16> */
.L_x_20312:
[----:B------:R-:W-:Y:S05]  /*9600*/  BSYNC B3 ;  /* 0x0000000000037941 */ /* 0x000fea0003800000 */
.L_x_20311:
        /* <DEDUP_REMOVED lines=42> */
.L_x_20310:
[----:B------:R-:W-:Y:S05]  /*98b0*/  BSYNC B2 ;  /* 0x0000000000027941 */ /* 0x000fea0003800000 */
.L_x_20309:
[----:B------:R-:W2:Y:S01]  /*98c0*/  LDL R112, [R1+0x104] ;  /* 0x0001040001707983 */ /* 0x000ea20000100800 */
[----:B------:R-:W-:Y:S01]  /*98d0*/  I2FP.F32.U32 R92, R94 ;  /* 0x0000005e005c7245 */ /* 0x000fe20000201000 */
[----:B------:R-:W-:Y:S01]  /*98e0*/  BSSY B2, `(.L_x_20313) ;  /* 0x0000017000027945 */ /* 0x000fe20003800000 */
[----:B------:R-:W-:Y:S02]  /*98f0*/  SHF.L.U32 R13, R13, 0x10, RZ ;  /* 0x000000100d0d7819 */ /* 0x000fe400000006ff */
        /* <DEDUP_REMOVED lines=20> */
.L_x_20314:
[----:B------:R-:W-:-:S07]  /*9a40*/  MOV R13, R16 ;  /* 0x00000010000d7202 */ /* 0x000fce0000000f00 */
.L_x_20315:
[----:B------:R-:W-:Y:S05]  /*9a50*/  BSYNC B2 ;  /* 0x0000000000027941 */ /* 0x000fea0003800000 */
.L_x_20313:
        /* <DEDUP_REMOVED lines=16> */
.L_x_20319:
[----:B------:R-:W-:Y:S05]  /*9b60*/  BSYNC B3 ;  /* 0x0000000000037941 */ /* 0x000fea0003800000 */
.L_x_20318:
        /* <DEDUP_REMOVED lines=42> */
.L_x_20317:
[----:B------:R-:W-:Y:S05]  /*9e10*/  BSYNC B2 ;  /* 0x0000000000027941 */ /* 0x000fea0003800000 */
.L_x_20316:
        /* <DEDUP_REMOVED lines=24> */
.L_x_20321:
[----:B------:R-:W-:-:S07]  /*9fa0*/  MOV R94, R16 ;  /* 0x00000010005e7202 */ /* 0x000fce0000000f00 */
.L_x_20322:
[----:B------:R-:W-:Y:S05]  /*9fb0*/  BSYNC B2 ;  /* 0x0000000000027941 */ /* 0x000fea0003800000 */
.L_x_20320:
        /* <DEDUP_REMOVED lines=19> */
.L_x_20326:
[----:B------:R-:W-:Y:S05]  /*a0f0*/  BSYNC B3 ;  /* 0x0000000000037941 */ /* 0x000fea0003800000 */
.L_x_20325:
        /* <DEDUP_REMOVED lines=42> */
.L_x_20324:
[----:B------:R-:W-:Y:S05]  /*a3a0*/  BSYNC B2 ;  /* 0x0000000000027941 */ /* 0x000fea0003800000 */
.L_x_20323:
[----:B------:R-:W2:Y:S01]  /*a3b0*/  LDL R159, [R1+0x10c] ;  /* 0x00010c00019f7983 */ /* 0x000ea20000100800 */
[----:B------:R-:W-:Y:S02]  /*a3c0*/  I2FP.F32.U32 R92, R94 ;  /* 0x0000005e005c7245 */ /* 0x000fe40000201000 */
[----:B------:R-:W-:Y:S02]  /*a3d0*/  SHF.L.U32 R95, R95, 0x10, RZ ;  /* 0x000000105f5f7819 */ /* 0x000fe400000006ff */
[----:B------:R-:W-:Y:S01]  /*a3e0*/  F2FP.BF16.F32.PACK_AB R94, R112, R49 ;  /* 0x00000031705e723e */ /* 0x000fe200000010ff */
[----:B------:R-:W-:Y:S02]  /*a3f0*/  FFMA.FTZ R92, R92, R130, 1.1641532182693481445e-10 ;  /* 0x2f0000005c5c7423 */ /* 0x000fe40000010082 */
[----:B------:R-:W-:-:S03]  /*a400*/  FMUL.FTZ R95, R95, R138 ;  /* 0x0000008a5f5f7220 */ /* 0x000fc60000410000 */
[----:B------:R-:W-:Y:S01]  /*a410*/  FSETP.GTU.FTZ.AND P6, PT, R92, R157, PT ;  /* 0x0000009d5c00720b */ /* 0x000fe20003fdc000 */
[----:B------:R-:W-:Y:S01]  /*a420*/  FMUL.FTZ R93, R95, R156 ;  /* 0x0000009c5f5d7220 */ /* 0x000fe20000410000 */
[----:B------:R-:W-:-:S04]  /*a430*/  @P0 PRMT R92, R55, 0x7632, R92 ;  /* 0x00007632375c0816 */ /* 0x000fc8000000005c */
[----:B------:R-:W-:Y:S01]  /*a440*/  FSEL R93, R93, RZ, !P6 ;  /* 0x000000ff5d5d7208 */ /* 0x000fe20007000000 */
[----:B------:R-:W-:-:S04]  /*a450*/  @P0 IMAD.U32 R92, R92, 0x10000, RZ ;  /* 0x000100005c5c0824 */ /* 0x000fc800078e00ff */
        /* <DEDUP_REMOVED lines=26> */
[C---:B------:R-:W-:Y:S01]  /*a600*/  LEA.HI.X R95, R139.reuse, UR31, RZ, 0x3, P0 ;  /* 0x0000001f8b5f7c11 */ /* 0x040fe200080f1cff */
[----:B------:R-:W-:Y:S01]  /*a610*/  VIADD R139, R139, 0x20 ;  /* 0x000000208b8b7836 */ /* 0x000fe20000000000 */
[----:B------:R-:W-:-:S05]  /*a620*/  LOP3.LUT R92, R92, R156, RZ, 0xfc, !PT ;  /* 0x0000009c5c5c7212 */ /* 0x000fca00078efcff */
[----:B------:R2:W-:Y:S02]  /*a630*/  STG.E.64 desc[UR4][R94.64], R92 ;  /* 0x0000005c5e007986 */ /* 0x0005e4000c101b04 */
.L_x_20270:
[----:B------:R-:W-:Y:S05]  /*a640*/  BSYNC B1 ;  /* 0x0000000000017941 */ /* 0x000fea0003800000 */
.L_x_20269:
        /* <DEDUP_REMOVED lines=23> */
.L_x_20330:
[----:B------:R-:W-:-:S07]  /*a7c0*/  IMAD.MOV.U32 R7, RZ, RZ, R16 ;  /* 0x000000ffff077224 */ /* 0x000fce00078e0010 */
.L_x_20331:
[----:B------:R-:W-:Y:S05]  /*a7d0*/  BSYNC B2 ;  /* 0x0000000000027941 */ /* 0x000fea0003800000 */
.L_x_20329:
        /* <DEDUP_REMOVED lines=16> */
.L_x_20335:
[----:B------:R-:W-:Y:S05]  /*a8e0*/  BSYNC B3 ;  /* 0x0000000000037941 */ /* 0x000fea0003800000 */
.L_x_20334:
        /* <DEDUP_REMOVED lines=42> */
.L_x_20333:
[----:B------:R-:W-:Y:S05]  /*ab90*/  BSYNC B2 ;  /* 0x0000000000027941 */ /* 0x000fea0003800000 */
.L_x_20332:
        /* <DEDUP_REMOVED lines=29> */
.L_x_20337:
[----:B------:R-:W-:-:S07]  /*ad70*/  IMAD.MOV.U32 R50, RZ, RZ, R16 ;  /* 0x000000ffff327224 */ /* 0x000fce00078e0010 */
.L_x_20338:
[----:B------:R-:W-:Y:S05]  /*ad80*/  BSYNC B2 ;  /* 0x0000000000027941 */ /* 0x000fea0003800000 */
.L_x_20336:
        /* <DEDUP_REMOVED lines=16> */
.L_x_20342:
[----:B------:R-:W-:Y:S05]  /*ae90*/  BSYNC B3 ;  /* 0x0000000000037941 */ /* 0x000fea0003800000 */
.L_x_20341:
        /* <DEDUP_REMOVED lines=42> */
.L_x_20340:
[----:B------:R-:W-:Y:S05]  /*b140*/  BSYNC B2 ;  /* 0x0000000000027941 */ /* 0x000fea0003800000 */
.L_x_20339:
        /* <DEDUP_REMOVED lines=26> */
.L_x_20344:
[----:B------:R-:W-:-:S07]  /*b2f0*/  IMAD.MOV.U32 R13, RZ, RZ, R16 ;  /* 0x000000ffff0d7224 */ /* 0x000fce00078e0010 */
.L_x_20345:
[----:B------:R-:W-:Y:S05]  /*b300*/  BSYNC B2 ;  /* 0x0000000000027941 */ /* 0x000fea0003800000 */
.L_x_20343:
        /* <DEDUP_REMOVED lines=16> */
.L_x_20349:
[----:B------:R-:W-:Y:S05]  /*b410*/  BSYNC B3 ;  /* 0x0000000000037941 */ /* 0x000fea0003800000 */
.L_x_20348:
        /* <DEDUP_REMOVED lines=42> */
.L_x_20347:
[----:B------:R-:W-:Y:S05]  /*b6c0*/  BSYNC B2 ;  /* 0x0000000000027941 */ /* 0x000fea0003800000 */
.L_x_20346:
        /* <DEDUP_REMOVED lines=24> */
.L_x_20351:
[----:B------:R-:W-:-:S07]  /*b850*/  IMAD.MOV.U32 R92, RZ, RZ, R16 ;  /* 0x000000ffff5c7224 */ /* 0x000fce00078e0010 */
.L_x_20352:
[----:B------:R-:W-:Y:S05]  /*b860*/  BSYNC B2 ;  /* 0x0000000000027941 */ /* 0x000fea0003800000 */
.L_x_20350:
        /* <DEDUP_REMOVED lines=16> */
.L_x_20356:
[----:B------:R-:W-:Y:S05]  /*b970*/  BSYNC B3 ;  /* 0x0000000000037941 */ /* 0x000fea0003800000 */
.L_x_20355:
        /* <DEDUP_REMOVED lines=42> */
.L_x_20354:
[----:B------:R-:W-:Y:S05]  /*bc20*/  BSYNC B2 ;  /* 0x0000000000027941 */ /* 0x000fea0003800000 */
.L_x_20353:
        /* <DEDUP_REMOVED lines=24> */
.L_x_20358:
[----:B------:R-:W-:-:S07]  /*bdb0*/  IMAD.MOV.U32 R13, RZ, RZ, R16 ;  /* 0x000000ffff0d7224 */ /* 0x000fce00078e0010 */
.L_x_20359:
[----:B------:R-:W-:Y:S05]  /*bdc0*/  BSYNC B2 ;  /* 0x0000000000027941 */ /* 0x000fea0003800000 */
.L_x_20357:
        /* <DEDUP_REMOVED lines=16> */
.L_x_20363:
[----:B------:R-:W-:Y:S05]  /*bed0*/  BSYNC B3 ;  /* 0x0000000000037941 */ /* 0x000fea0003800000 */
.L_x_20362:
        /* <DEDUP_REMOVED lines=42> */
.L_x_20361:
[----:B------:R-:W-:Y:S05]  /*c180*/  BSYNC B2 ;  /* 0x0000000000027941 */ /* 0x000fea0003800000 */
.L_x_20360:
        /* <DEDUP_REMOVED lines=24> */
.L_x_20365:
[----:B------:R-:W-:-:S07]  /*c310*/  IMAD.MOV.U32 R94, RZ, RZ, R16 ;  /* 0x000000ffff5e7224 */ /* 0x000fce00078e0010 */
.L_x_20366:
[----:B------:R-:W-:Y:S05]  /*c320*/  BSYNC B2 ;  /* 0x0000000000027941 */ /* 0x000fea0003800000 */
.L_x_20364:
        /* <DEDUP_REMOVED lines=16> */
.L_x_20370:
[----:B------:R-:W-:Y:S05]  /*c430*/  BSYNC B3 ;  /* 0x0000000000037941 */ /* 0x000fea0003800000 */
.L_x_20369:
        /* <DEDUP_REMOVED lines=42> */
.L_x_20368:
[----:B------:R-:W-:Y:S05]  /*c6e0*/  BSYNC B2 ;  /* 0x0000000000027941 */ /* 0x000fea0003800000 */
.L_x_20367:
        /* <DEDUP_REMOVED lines=24> */
.L_x_20372:
[----:B------:R-:W-:-:S07]  /*c870*/  IMAD.MOV.U32 R13, RZ, RZ, R16 ;  /* 0x000000ffff0d7224 */ /* 0x000fce00078e0010 */
.L_x_20373:
[----:B------:R-:W-:Y:S05]  /*c880*/  BSYNC B2 ;  /* 0x0000000000027941 */ /* 0x000fea0003800000 */
.L_x_20371:
        /* <DEDUP_REMOVED lines=16> */
.L_x_20377:
[----:B------:R-:W-:Y:S05]  /*c990*/  BSYNC B3 ;  /* 0x0000000000037941 */ /* 0x000fea0003800000 */
.L_x_20376:
        /* <DEDUP_REMOVED lines=42> */
.L_x_20375:
[----:B------:R-:W-:Y:S05]  /*cc40*/  BSYNC B2 ;  /* 0x0000000000027941 */ /* 0x000fea0003800000 */
.L_x_20374:
        /* <DEDUP_REMOVED lines=24> */
.L_x_20379:
[----:B------:R-:W-:-:S07]  /*cdd0*/  IMAD.MOV.U32 R94, RZ, RZ, R16 ;  /* 0x000000ffff5e7224 */ /* 0x000fce00078e0010 */
.L_x_20380:
[----:B------:R-:W-:Y:S05]  /*cde0*/  BSYNC B2 ;  /* 0x0000000000027941 */ /* 0x000fea0003800000 */
.L_x_20378:
        /* <DEDUP_REMOVED lines=19> */
.L_x_20384:
[----:B------:R-:W-:Y:S05]  /*cf20*/  BSYNC B3 ;  /* 0x0000000000037941 */ /* 0x000fea0003800000 */
.L_x_20383:
        /* <DEDUP_REMOVED lines=42> */
.L_x_20382:
[----:B------:R-:W-:Y:S05]  /*d1d0*/  BSYNC B2 ;  /* 0x0000000000027941 */ /* 0x000fea0003800000 */
.L_x_20381:
        /* <DEDUP_REMOVED lines=10> */
[----:B------:R-:W-:-:S03]  /*d280*/  @P0 SHF.L.U32 R92, R92, 0x10, RZ ;  /* 0x000000105c5c0819 */ /* 0x000fc600000006ff */
        /* <DEDUP_REMOVED lines=30> */
.L_x_20328:
[----:B------:R-:W-:Y:S05]  /*d470*/  BSYNC B1 ;  /* 0x0000000000017941 */ /* 0x000fea0003800000 */
.L_x_20327:
        /* <DEDUP_REMOVED lines=23> */
.L_x_20388:
[----:B------:R-:W-:-:S07]  /*d5f0*/  MOV R6, R16 ;  /* 0x0000001000067202 */ /* 0x000fce0000000f00 */
.L_x_20389:
[----:B------:R-:W-:Y:S05]  /*d600*/  BSYNC B2 ;  /* 0x0000000000027941 */ /* 0x000fea0003800000 */
.L_x_20387:
        /* <DEDUP_REMOVED lines=16> */
.L_x_20393:
[----:B------:R-:W-:Y:S05]  /*d710*/  BSYNC B3 ;  /* 0x0000000000037941 */ /* 0x000fea0003800000 */
.L_x_20392:
        /* <DEDUP_REMOVED lines=42> */
.L_x_20391:
[----:B------:R-:W-:Y:S05]  /*d9c0*/  BSYNC B2 ;  /* 0x0000000000027941 */ /* 0x000fea0003800000 */
.L_x_20390:
        /* <DEDUP_REMOVED lines=29> */
.L_x_20395:
[----:B------:R-:W-:-:S07]  /*dba0*/  IMAD.MOV.U32 R92, RZ, RZ, R16 ;  /* 0x000000ffff5c7224 */ /* 0x000fce00078e0010 */
.L_x_20396:
[----:B------:R-:W-:Y:S05]  /*dbb0*/  BSYNC B2 ;  /* 0x0000000000027941 */ /* 0x000fea0003800000 */
.L_x_20394:
        /* <DEDUP_REMOVED lines=16> */
.L_x_20400:
[----:B------:R-:W-:Y:S05]  /*dcc0*/  BSYNC B3 ;  /* 0x0000000000037941 */ /* 0x000fea0003800000 */
.L_x_20399:
        /* <DEDUP_REMOVED lines=42> */
.L_x_20398:
[----:B------:R-:W-:Y:S05]  /*df70*/  BSYNC B2 ;  /* 0x0000000000027941 */ /* 0x000fea0003800000 */
.L_x_20397:
        /* <DEDUP_REMOVED lines=26> */
.L_x_20402:
[----:B------:R-:W-:-:S07]  /*e120*/  MOV R13, R16 ;  /* 0x00000010000d7202 */ /* 0x000fce0000000f00 */
.L_x_20403:
[----:B------:R-:W-:Y:S05]  /*e130*/  BSYNC B2 ;  /* 0x0000000000027941 */ /* 0x000fea0003800000 */
.L_x_20401:
        /* <DEDUP_REMOVED lines=16> */
.L_x_20407:
[----:B------:R-:W-:Y:S05]  /*e240*/  BSYNC B3 ;  /* 0x0000000000037941 */ /* 0x000fea0003800000 */
.L_x_20406:
        /* <DEDUP_REMOVED lines=42> */
.L_x_20405:
[----:B------:R-:W-:Y:S05]  /*e4f0*/  BSYNC B2 ;  /* 0x0000000000027941 */ /* 0x000fea0003800000 */
.L_x_20404:
[----:B------:R-:W2:Y:S01]  /*e500*/  LDL R33, [R1+0xd8] ;  /* 0x0000d80001217983 */ /* 0x000ea20000100800 */
        /* <DEDUP_REMOVED lines=23> */
.L_x_20409:
[----:B------:R-:W-:-:S07]  /*e680*/  IMAD.MOV.U32 R96, RZ, RZ, R16 ;  /* 0x000000ffff607224 */ /* 0x000fce00078e0010 */
.L_x_20410:
[----:B------:R-:W-:Y:S05]  /*e690*/  BSYNC B2 ;  /* 0x0000000000027941 */ /* 0x000fea0003800000 */
.L_x_20408:
        /* <DEDUP_REMOVED lines=16> */
.L_x_20414:
[----:B------:R-:W-:Y:S05]  /*e7a0*/  BSYNC B3 ;  /* 0x0000000000037941 */ /* 0x000fea0003800000 */
.L_x_20413:
        /* <DEDUP_REMOVED lines=42> */
.L_x_20412:
[----:B------:R-:W-:Y:S05]  /*ea50*/  BSYNC B2 ;  /* 0x0000000000027941 */ /* 0x000fea0003800000 */
.L_x_20411:
        /* <DEDUP_REMOVED lines=24> */
.L_x_20416:
[----:B------:R-:W-:-:S07]  /*ebe0*/  MOV R13, R16 ;  /* 0x00000010000d7202 */ /* 0x000fce0000000f00 */
.L_x_20417:
[----:B------:R-:W-:Y:S05]  /*ebf0*/  BSYNC B2 ;  /* 0x0000000000027941 */ /* 0x000fea0003800000 */
.L_x_20415:
        /* <DEDUP_REMOVED lines=16> */
.L_x_20421:
[----:B------:R-:W-:Y:S05]  /*ed00*/  BSYNC B3 ;  /* 0x0000000000037941 */ /* 0x000fea0003800000 */
.L_x_20420:
        /* <DEDUP_REMOVED lines=42> */
.L_x_20419:
[----:B------:R-:W-:Y:S05]  /*efb0*/  BSYNC B2 ;  /* 0x0000000000027941 */ /* 0x000fea0003800000 */
.L_x_20418:
        /* <DEDUP_REMOVED lines=11> */
[----:B------:R-:W-:Y:S01]  /*f070*/  @P0 SHF.L.U32 R13, R54, 0x10, RZ ;  /* 0x00000010360d0819 */ /* 0x000fe200000006ff */
[----:B------:R-:W-:-:S04]  /*f080*/  VIADD R93, R92, 0x1 ;  /* 0x000000015c5d7836 */ /* 0x000fc80000000000 */
        /* <DEDUP_REMOVED lines=11> */
.L_x_20423:
[----:B------:R-:W-:-:S07]  /*f140*/  IMAD.MOV.U32 R94, RZ, RZ, R16 ;  /* 0x000000ffff5e7224 */ /* 0x000fce00078e0010 */
.L_x_20424:
[----:B------:R-:W-:Y:S05]  /*f150*/  BSYNC B2 ;  /* 0x0000000000027941 */ /* 0x000fea0003800000 */
.L_x_20422:
        /* <DEDUP_REMOVED lines=16> */
.L_x_20428:
[----:B------:R-:W-:Y:S05]  /*f260*/  BSYNC B3 ;  /* 0x0000000000037941 */ /* 0x000fea0003800000 */
.L_x_20427:
        /* <DEDUP_REMOVED lines=42> */
.L_x_20426:
[----:B------:R-:W-:Y:S05]  /*f510*/  BSYNC B2 ;  /* 0x0000000000027941 */ /* 0x000fea0003800000 */
.L_x_20425:
        /* <DEDUP_REMOVED lines=24> */
.L_x_20430:
[----:B------:R-:W-:-:S07]  /*f6a0*/  MOV R13, R16 ;  /* 0x00000010000d7202 */ /* 0x000fce0000000f00 */
.L_x_20431:
[----:B------:R-:W-:Y:S05]  /*f6b0*/  BSYNC B2 ;  /* 0x0000000000027941 */ /* 0x000fea0003800000 */
.L_x_20429:
        /* <DEDUP_REMOVED lines=16> */
.L_x_20435:
[----:B------:R-:W-:Y:S05]  /*f7c0*/  BSYNC B3 ;  /* 0x0000000000037941 */ /* 0x000fea0003800000 */
.L_x_20434:
        /* <DEDUP_REMOVED lines=42> */
.L_x_20433:
[----:B------:R-:W-:Y:S05]  /*fa70*/  BSYNC B2 ;  /* 0x0000000000027941 */ /* 0x000fea0003800000 */
.L_x_20432:
        /* <DEDUP_REMOVED lines=24> */
.L_x_20437:
[----:B------:R-:W-:-:S07]  /*fc00*/  IMAD.MOV.U32 R94, RZ, RZ, R16 ;  /* 0x000000ffff5e7224 */ /* 0x000fce00078e0010 */
.L_x_20438:
[----:B------:R-:W-:Y:S05]  /*fc10*/  BSYNC B2 ;  /* 0x0000000000027941 */ /* 0x000fea0003800000 */
.L_x_20436:
        /* <DEDUP_REMOVED lines=19> */
.L_x_20442:
[----:B------:R-:W-:Y:S05]  /*fd50*/  BSYNC B3 ;  /* 0x0000000000037941 */ /* 0x000fea0003800000 */
.L_x_20441:
        /* <DEDUP_REMOVED lines=42> */
.L_x_20440:
[----:B------:R-:W-:Y:S05]  /*10000*/  BSYNC B2 ;  /* 0x0000000000027941 */ /* 0x000fea0003800000 */
.L_x_20439:
        /* <DEDUP_REMOVED lines=41> */
.L_x_20386:
[----:B------:R-:W-:Y:S05]  /*102a0*/  BSYNC B1 ;  /* 0x0000000000017941 */ /* 0x000fea0003800000 */
.L_x_20385:
        /* <DEDUP_REMOVED lines=23> */
.L_x_20446:
[----:B------:R-:W-:-:S07]  /*10420*/  IMAD.MOV.U32 R5, RZ, RZ, R16 ;  /* 0x000000ffff057224 */ /* 0x000fce00078e0010 */
.L_x_20447:
[----:B------:R-:W-:Y:S05]  /*10430*/  BSYNC B2 ;  /* 0x0000000000027941 */ /* 0x000fea0003800000 */
.L_x_20445:
        /* <DEDUP_REMOVED lines=16> */
.L_x_20451:
[----:B------:R-:W-:Y:S05]  /*10540*/  BSYNC B3 ;  /* 0x0000000000037941 */ /* 0x000fea0003800000 */
.L_x_20450:
        /* <DEDUP_REMOVED lines=42> */
.L_x_20449:
[----:B------:R-:W-:Y:S05]  /*107f0*/  BSYNC B2 ;  /* 0x0000000000027941 */ /* 0x000fea0003800000 */
.L_x_20448:
        /* <DEDUP_REMOVED lines=29> */
.L_x_20453:
[----:B------:R-:W-:-:S07]  /*109d0*/  IMAD.MOV.U32 R92, RZ, RZ, R16 ;  /* 0x000000ffff5c7224 */ /* 0x000fce00078e0010 */
.L_x_20454:
[----:B------:R-:W-:Y:S05]  /*109e0*/  BSYNC B2 ;  /* 0x0000000000027941 */ /* 0x000fea0003800000 */
.L_x_20452:
        /* <DEDUP_REMOVED lines=16> */
.L_x_20458:
[----:B------:R-:W-:Y:S05]  /*10af0*/  BSYNC B3 ;  /* 0x0000000000037941 */ /* 0x000fea0003800000 */
.L_x_20457:
        /* <DEDUP_REMOVED lines=42> */
.L_x_20456:
[----:B------:R-:W-:Y:S05]  /*10da0*/  BSYNC B2 ;  /* 0x0000000000027941 */ /* 0x000fea0003800000 */
.L_x_20455:
[----:B------:R-:W2:Y:S01]  /*10db0*/  LDL R98, [R1+0xb4] ;  /* 0x0000b40001627983 */ /* 0x000ea20000100800 */
        /* <DEDUP_REMOVED lines=25> */
.L_x_20460:
[----:B------:R-:W-:-:S07]  /*10f50*/  MOV R13, R16 ;  /* 0x00000010000d7202 */ /* 0x000fce0000000f00 */
.L_x_20461:
[----:B------:R-:W-:Y:S05]  /*10f60*/  BSYNC B2 ;  /* 0x0000000000027941 */ /* 0x000fea0003800000 */
.L_x_20459:
        /* <DEDUP_REMOVED lines=16> */
.L_x_20465:
[----:B------:R-:W-:Y:S05]  /*11070*/  BSYNC B3 ;  /* 0x0000000000037941 */ /* 0x000fea0003800000 */
.L_x_20464:
        /* <DEDUP_REMOVED lines=42> */
.L_x_20463:
[----:B------:R-:W-:Y:S05]  /*11320*/  BSYNC B2 ;  /* 0x0000000000027941 */ /* 0x000fea0003800000 */
.L_x_20462:
        /* <DEDUP_REMOVED lines=24> */
.L_x_20467:
[----:B------:R-:W-:-:S07]  /*114b0*/  IMAD.MOV.U32 R98, RZ, RZ, R16 ;  /* 0x000000ffff627224 */ /* 0x000fce00078e0010 */
.L_x_20468:
[----:B------:R-:W-:Y:S05]  /*114c0*/  BSYNC B2 ;  /* 0x0000000000027941 */ /* 0x000fea0003800000 */
.L_x_20466:
        /* <DEDUP_REMOVED lines=16> */
.L_x_20472:
[----:B------:R-:W-:Y:S05]  /*115d0*/  BSYNC B3 ;  /* 0x0000000000037941 */ /* 0x000fea0003800000 */
.L_x_20471:
        /* <DEDUP_REMOVED lines=42> */
.L_x_20470:
[----:B------:R-:W-:Y:S05]  /*11880*/  BSYNC B2 ;  /* 0x0000000000027941 */ /* 0x000fea0003800000 */
.L_x_20469:
        /* <DEDUP_REMOVED lines=24> */
.L_x_20474:
[----:B------:R-:W-:-:S07]  /*11a10*/  MOV R13, R16 ;  /* 0x00000010000d7202 */ /* 0x000fce0000000f00 */
.L_x_20475:
[----:B------:R-:W-:Y:S05]  /*11a20*/  BSYNC B2 ;  /* 0x0000000000027941 */ /* 0x000fea0003800000 */
.L_x_20473:
        /* <DEDUP_REMOVED lines=16> */
.L_x_20479:
[----:B------:R-:W-:Y:S05]  /*11b30*/  BSYNC B3 ;  /* 0x0000000000037941 */ /* 0x000fea0003800000 */
.L_x_20478:
        /* <DEDUP_REMOVED lines=42> */
.L_x_20477:
[----:B------:R-:W-:Y:S05]  /*11de0*/  BSYNC B2 ;  /* 0x0000000000027941 */ /* 0x000fea0003800000 */
.L_x_20476:
        /* <DEDUP_REMOVED lines=24> */
.L_x_20481:
[----:B------:R-:W-:-:S07]  /*11f70*/  IMAD.MOV.U32 R94, RZ, RZ, R16 ;  /* 0x000000ffff5e7224 */ /* 0x000fce00078e0010 */
.L_x_20482:
[----:B------:R-:W-:Y:S05]  /*11f80*/  BSYNC B2 ;  /* 0x0000000000027941 */ /* 0x000fea0003800000 */
.L_x_20480:
        /* <DEDUP_REMOVED lines=16> */
.L_x_20486:
[----:B------:R-:W-:Y:S05]  /*12090*/  BSYNC B3 ;  /* 0x0000000000037941 */ /* 0x000fea0003800000 */
.L_x_20485:
        /* <DEDUP_REMOVED lines=42> */
.L_x_20484:
[----:B------:R-:W-:Y:S05]  /*12340*/  BSYNC B2 ;  /* 0x0000000000027941 */ /* 0x000fea0003800000 */
.L_x_20483:
        /* <DEDUP_REMOVED lines=24> */
.L_x_20488:
[----:B------:R-:W-:-:S07]  /*124d0*/  MOV R13, R16 ;  /* 0x00000010000d7202 */ /* 0x000fce0000000f00 */
.L_x_20489:
[----:B------:R-:W-:Y:S05]  /*124e0*/  BSYNC B2 ;  /* 0x0000000000027941 */ /* 0x000fea0003800000 */
.L_x_20487:
        /* <DEDUP_REMOVED lines=16> */
.L_x_20493:
[----:B------:R-:W-:Y:S05]  /*125f0*/  BSYNC B3 ;  /* 0x0000000000037941 */ /* 0x000fea0003800000 */
.L_x_20492:
        /* <DEDUP_REMOVED lines=42> */
.L_x_20491:
[----:B------:R-:W-:Y:S05]  /*128a0*/  BSYNC B2 ;  /* 0x0000000000027941 */ /* 0x000fea0003800000 */
.L_x_20490:
        /* <DEDUP_REMOVED lines=24> */
.L_x_20495:
[----:B------:R-:W-:-:S07]  /*12a30*/  IMAD.MOV.U32 R94, RZ, RZ, R16 ;  /* 0x000000ffff5e7224 */ /* 0x000fce00078e0010 */
.L_x_20496:
[----:B------:R-:W-:Y:S05]  /*12a40*/  BSYNC B2 ;  /* 0x0000000000027941 */ /* 0x000fea0003800000 */
.L_x_20494:
        /* <DEDUP_REMOVED lines=19> */
.L_x_20500:
[----:B------:R-:W-:Y:S05]  /*12b80*/  BSYNC B3 ;  /* 0x0000000000037941 */ /* 0x000fea0003800000 */
.L_x_20499:
        /* <DEDUP_REMOVED lines=42> */
.L_x_20498:
[----:B------:R-:W-:Y:S05]  /*12e30*/  BSYNC B2 ;  /* 0x0000000000027941 */ /* 0x000fea0003800000 */
.L_x_20497:
        /* <DEDUP_REMOVED lines=41> */
.L_x_20444:
[----:B------:R-:W-:Y:S05]  /*130d0*/  BSYNC B1 ;  /* 0x0000000000017941 */ /* 0x000fea0003800000 */
.L_x_20443:
        /* <DEDUP_REMOVED lines=23> */
.L_x_20504:
[----:B------:R-:W-:-:S07]  /*13250*/  IMAD.MOV.U32 R4, RZ, RZ, R16 ;  /* 0x000000ffff047224 */ /* 0x000fce00078e0010 */
.L_x_20505:
[----:B------:R-:W-:Y:S05]  /*13260*/  BSYNC B2 ;  /* 0x0000000000027941 */ /* 0x000fea0003800000 */
.L_x_20503:
        /* <DEDUP_REMOVED lines=16> */
.L_x_20509:
[----:B------:R-:W-:Y:S05]  /*13370*/  BSYNC B3 ;  /* 0x0000000000037941 */ /* 0x000fea0003800000 */
.L_x_20508:
        /* <DEDUP_REMOVED lines=42> */
.L_x_20507:
[----:B------:R-:W-:Y:S05]  /*13620*/  BSYNC B2 ;  /* 0x0000000000027941 */ /* 0x000fea0003800000 */
.L_x_20506:
        /* <DEDUP_REMOVED lines=29> */
.L_x_20511:
[----:B------:R-:W-:-:S07]  /*13800*/  IMAD.MOV.U32 R92, RZ, RZ, R16 ;  /* 0x000000ffff5c7224 */ /* 0x000fce00078e0010 */
.L_x_20512:
[----:B------:R-:W-:Y:S05]  /*13810*/  BSYNC B2 ;  /* 0x0000000000027941 */ /* 0x000fea0003800000 */
.L_x_20510:
        /* <DEDUP_REMOVED lines=16> */
.L_x_20516:
[----:B------:R-:W-:Y:S05]  /*13920*/  BSYNC B3 ;  /* 0x0000000000037941 */ /* 0x000fea0003800000 */
.L_x_20515:
        /* <DEDUP_REMOVED lines=42> */
.L_x_20514:
[----:B------:R-:W-:Y:S05]  /*13bd0*/  BSYNC B2 ;  /* 0x0000000000027941 */ /* 0x000fea0003800000 */
.L_x_20513:
        /* <DEDUP_REMOVED lines=26> */
.L_x_20518:
[----:B------:R-:W-:-:S07]  /*13d80*/  MOV R13, R16 ;  /* 0x00000010000d7202 */ /* 0x000fce0000000f00 */
.L_x_20519:
[----:B------:R-:W-:Y:S05]  /*13d90*/  BSYNC B2 ;  /* 0x0000000000027941 */ /* 0x000fea0003800000 */
.L_x_20517:
        /* <DEDUP_REMOVED lines=16> */
.L_x_20523:
[----:B------:R-:W-:Y:S05]  /*13ea0*/  BSYNC B3 ;  /* 0x0000000000037941 */ /* 0x000fea0003800000 */
.L_x_20522:
        /* <DEDUP_REMOVED lines=42> */
.L_x_20521:
[----:B------:R-:W-:Y:S05]  /*14150*/  BSYNC B2 ;  /* 0x0000000000027941 */ /* 0x000fea0003800000 */
.L_x_20520:
        /* <DEDUP_REMOVED lines=24> */
.L_x_20525:
[----:B------:R-:W-:-:S07]  /*142e0*/  IMAD.MOV.U32 R100, RZ, RZ, R16 ;  /* 0x000000ffff647224 */ /* 0x000fce00078e0010 */
.L_x_20526:
[----:B------:R-:W-:Y:S05]  /*142f0*/  BSYNC B2 ;  /* 0x0000000000027941 */ /* 0x000fea0003800000 */
.L_x_20524:
        /* <DEDUP_REMOVED lines=16> */
.L_x_20530:
[----:B------:R-:W-:Y:S05]  /*14400*/  BSYNC B3 ;  /* 0x0000000000037941 */ /* 0x000fea0003800000 */
.L_x_20529:
        /* <DEDUP_REMOVED lines=42> */
.L_x_20528:
[----:B------:R-:W-:Y:S05]  /*146b0*/  BSYNC B2 ;  /* 0x0000000000027941 */ /* 0x000fea0003800000 */
.L_x_20527:
        /* <DEDUP_REMOVED lines=24> */
.L_x_20532:
[----:B------:R-:W-:-:S07]  /*14840*/  MOV R13, R16 ;  /* 0x00000010000d7202 */ /* 0x000fce0000000f00 */
.L_x_20533:
[----:B------:R-:W-:Y:S05]  /*14850*/  BSYNC B2 ;  /* 0x0000000000027941 */ /* 0x000fea0003800000 */
.L_x_20531:
        /* <DEDUP_REMOVED lines=16> */
.L_x_20537:
[----:B------:R-:W-:Y:S05]  /*14960*/  BSYNC B3 ;  /* 0x0000000000037941 */ /* 0x000fea0003800000 */
.L_x_20536:
        /* <DEDUP_REMOVED lines=42> */
.L_x_20535:
[----:B------:R-:W-:Y:S05]  /*14c10*/  BSYNC B2 ;  /* 0x0000000000027941 */ /* 0x000fea0003800000 */
.L_x_20534:
        /* <DEDUP_REMOVED lines=24> */
.L_x_20539:
[----:B------:R-:W-:-:S07]  /*14da0*/  IMAD.MOV.U32 R94, RZ, RZ, R16 ;  /* 0x000000ffff5e7224 */ /* 0x000fce00078e0010 */
.L_x_20540:
[----:B------:R-:W-:Y:S05]  /*14db0*/  BSYNC B2 ;  /* 0x0000000000027941 */ /* 0x000fea0003800000 */
.L_x_20538:
        /* <DEDUP_REMOVED lines=16> */
.L_x_20544:
[----:B------:R-:W-:Y:S05]  /*14ec0*/  BSYNC B3 ;  /* 0x0000000000037941 */ /* 0x000fea0003800000 */
.L_x_20543:
        /* <DEDUP_REMOVED lines=42> */
.L_x_20542:
[----:B------:R-:W-:Y:S05]  /*15170*/  BSYNC B2 ;  /* 0x0000000000027941 */ /* 0x000fea0003800000 */
.L_x_20541:
        /* <DEDUP_REMOVED lines=24> */
.L_x_20546:
[----:B------:R-:W-:-:S07]  /*15300*/  MOV R13, R16 ;  /* 0x00000010000d7202 */ /* 0x000fce0000000f00 */
.L_x_20547:
[----:B------:R-:W-:Y:S05]  /*15310*/  BSYNC B2 ;  /* 0x0000000000027941 */ /* 0x000fea0003800000 */
.L_x_20545:
        /* <DEDUP_REMOVED lines=16> */
.L_x_20551:
[----:B------:R-:W-:Y:S05]  /*15420*/  BSYNC B3 ;  /* 0x0000000000037941 */ /* 0x000fea0003800000 */
.L_x_20550:
        /* <DEDUP_REMOVED lines=42> */
.L_x_20549:
[----:B------:R-:W-:Y:S05]  /*156d0*/  BSYNC B2 ;  /* 0x0000000000027941 */ /* 0x000fea0003800000 */
.L_x_20548:
        /* <DEDUP_REMOVED lines=24> */
.L_x_20553:
[----:B------:R-:W-:-:S07]  /*15860*/  IMAD.MOV.U32 R94, RZ, RZ, R16 ;  /* 0x000000ffff5e7224 */ /* 0x000fce00078e0010 */
.L_x_20554:
[----:B------:R-:W-:Y:S05]  /*15870*/  BSYNC B2 ;  /* 0x0000000000027941 */ /* 0x000fea0003800000 */
.L_x_20552:
        /* <DEDUP_REMOVED lines=19> */
.L_x_20558:
[----:B------:R-:W-:Y:S05]  /*159b0*/  BSYNC B3 ;  /* 0x0000000000037941 */ /* 0x000fea0003800000 */
.L_x_20557:
        /* <DEDUP_REMOVED lines=42> */
.L_x_20556:
[----:B------:R-:W-:Y:S05]  /*15c60*/  BSYNC B2 ;  /* 0x0000000000027941 */ /* 0x000fea0003800000 */
.L_x_20555:
        /* <DEDUP_REMOVED lines=41> */
.L_x_20502:
[----:B------:R-:W-:Y:S05]  /*15f00*/  BSYNC B1 ;  /* 0x0000000000017941 */ /* 0x000fea0003800000 */
.L_x_20501:
        /* <DEDUP_REMOVED lines=23> */
.L_x_20562:
[----:B------:R-:W-:-:S07]  /*16080*/  IMAD.MOV.U32 R3, RZ, RZ, R16 ;  /* 0x000000ffff037224 */ /* 0x000fce00078e0010 */
.L_x_20563:
[----:B------:R-:W-:Y:S05]  /*16090*/  BSYNC B2 ;  /* 0x0000000000027941 */ /* 0x000fea0003800000 */
.L_x_20561:
        /* <DEDUP_REMOVED lines=16> */
.L_x_20567:
[----:B------:R-:W-:Y:S05]  /*161a0*/  BSYNC B3 ;  /* 0x0000000000037941 */ /* 0x000fea0003800000 */
.L_x_20566:
        /* <DEDUP_REMOVED lines=42> */
.L_x_20565:
[----:B------:R-:W-:Y:S05]  /*16450*/  BSYNC B2 ;  /* 0x0000000000027941 */ /* 0x000fea0003800000 */
.L_x_20564:
        /* <DEDUP_REMOVED lines=29> */
.L_x_20569:
[----:B------:R-:W-:-:S07]  /*16630*/  IMAD.MOV.U32 R92, RZ, RZ, R16 ;  /* 0x000000ffff5c7224 */ /* 0x000fce00078e0010 */
.L_x_20570:
[----:B------:R-:W-:Y:S05]  /*16640*/  BSYNC B2 ;  /* 0x0000000000027941 */ /* 0x000fea0003800000 */
.L_x_20568:
        /* <DEDUP_REMOVED lines=16> */
.L_x_20574:
[----:B------:R-:W-:Y:S05]  /*16750*/  BSYNC B3 ;  /* 0x0000000000037941 */ /* 0x000fea0003800000 */
.L_x_20573:
        /* <DEDUP_REMOVED lines=42> */
.L_x_20572:
[----:B------:R-:W-:Y:S05]  /*16a00*/  BSYNC B2 ;  /* 0x0000000000027941 */ /* 0x000fea0003800000 */
.L_x_20571:
        /* <DEDUP_REMOVED lines=26> */
.L_x_20576:
[----:B------:R-:W-:-:S07]  /*16bb0*/  MOV R13, R16 ;  /* 0x00000010000d7202 */ /* 0x000fce0000000f00 */
.L_x_20577:
[----:B------:R-:W-:Y:S05]  /*16bc0*/  BSYNC B2 ;  /* 0x0000000000027941 */ /* 0x000fea0003800000 */
.L_x_20575:
        /* <DEDUP_REMOVED lines=16> */
.L_x_20581:
[----:B------:R-:W-:Y:S05]  /*16cd0*/  BSYNC B3 ;  /* 0x0000000000037941 */ /* 0x000fea0003800000 */
.L_x_20580:
        /* <DEDUP_REMOVED lines=42> */
.L_x_20579:
[----:B------:R-:W-:Y:S05]  /*16f80*/  BSYNC B2 ;  /* 0x0000000000027941 */ /* 0x000fea0003800000 */
.L_x_20578:
        /* <DEDUP_REMOVED lines=24> */
.L_x_20583:
[----:B------:R-:W-:-:S07]  /*17110*/  IMAD.MOV.U32 R102, RZ, RZ, R16 ;  /* 0x000000ffff667224 */ /* 0x000fce00078e0010 */
.L_x_20584:
[----:B------:R-:W-:Y:S05]  /*17120*/  BSYNC B2 ;  /* 0x0000000000027941 */ /* 0x000fea0003800000 */
.L_x_20582:
        /* <DEDUP_REMOVED lines=16> */
.L_x_20588:
[----:B------:R-:W-:Y:S05]  /*17230*/  BSYNC B3 ;  /* 0x0000000000037941 */ /* 0x000fea0003800000 */
.L_x_20587:
        /* <DEDUP_REMOVED lines=42> */
.L_x_20586:
[----:B------:R-:W-:Y:S05]  /*174e0*/  BSYNC B2 ;  /* 0x0000000000027941 */ /* 0x000fea0003800000 */
.L_x_20585:
        /* <DEDUP_REMOVED lines=24> */
.L_x_20590:
[----:B------:R-:W-:-:S07]  /*17670*/  MOV R13, R16 ;  /* 0x00000010000d7202 */ /* 0x000fce0000000f00 */
.L_x_20591:
[----:B------:R-:W-:Y:S05]  /*17680*/  BSYNC B2 ;  /* 0x0000000000027941 */ /* 0x000fea0003800000 */
.L_x_20589:
        /* <DEDUP_REMOVED lines=16> */
.L_x_20595:
[----:B------:R-:W-:Y:S05]  /*17790*/  BSYNC B3 ;  /* 0x0000000000037941 */ /* 0x000fea0003800000 */
.L_x_20594:
        /* <DEDUP_REMOVED lines=42> */
.L_x_20593:
[----:B------:R-:W-:Y:S05]  /*17a40*/  BSYNC B2 ;  /* 0x0000000000027941 */ /* 0x000fea0003800000 */
.L_x_20592:
        /* <DEDUP_REMOVED lines=24> */
.L_x_20597:
[----:B------:R-:W-:-:S07]  /*17bd0*/  IMAD.MOV.U32 R94, RZ, RZ, R16 ;  /* 0x000000ffff5e7224 */ /* 0x000fce00078e0010 */
.L_x_20598:
[----:B------:R-:W-:Y:S05]  /*17be0*/  BSYNC B2 ;  /* 0x0000000000027941 */ /* 0x000fea0003800000 */
.L_x_20596:
        /* <DEDUP_REMOVED lines=16> */
.L_x_20602:
[----:B------:R-:W-:Y:S05]  /*17cf0*/  BSYNC B3 ;  /* 0x0000000000037941 */ /* 0x000fea0003800000 */
.L_x_20601:
        /* <DEDUP_REMOVED lines=42> */
.L_x_20600:
[----:B------:R-:W-:Y:S05]  /*17fa0*/  BSYNC B2 ;  /* 0x0000000000027941 */ /* 0x000fea0003800000 */
.L_x_20599:
        /* <DEDUP_REMOVED lines=24> */
.L_x_20604:
[----:B------:R-:W-:-:S07]  /*18130*/  MOV R13, R16 ;  /* 0x00000010000d7202 */ /* 0x000fce0000000f00 */
.L_x_20605:
[----:B------:R-:W-:Y:S05]  /*18140*/  BSYNC B2 ;  /* 0x0000000000027941 */ /* 0x000fea0003800000 */
.L_x_20603:
        /* <DEDUP_REMOVED lines=16> */
.L_x_20609:
[----:B------:R-:W-:Y:S05]  /*18250*/  BSYNC B3 ;  /* 0x0000000000037941 */ /* 0x000fea0003800000 */
.L_x_20608:
        /* <DEDUP_REMOVED lines=42> */
.L_x_20607:
[----:B------:R-:W-:Y:S05]  /*18500*/  BSYNC B2 ;  /* 0x0000000000027941 */ /* 0x000fea0003800000 */
.L_x_20606:
        /* <DEDUP_REMOVED lines=24> */
.L_x_20611:
[----:B------:R-:W-:-:S07]  /*18690*/  IMAD.MOV.U32 R94, RZ, RZ, R16 ;  /* 0x000000ffff5e7224 */ /* 0x000fce00078e0010 */
.L_x_20612:
[----:B------:R-:W-:Y:S05]  /*186a0*/  BSYNC B2 ;  /* 0x0000000000027941 */ /* 0x000fea0003800000 */
.L_x_20610:
        /* <DEDUP_REMOVED lines=19> */
.L_x_20616:
[----:B------:R-:W-:Y:S05]  /*187e0*/  BSYNC B3 ;  /* 0x0000000000037941 */ /* 0x000fea0003800000 */
.L_x_20615:
        /* <DEDUP_REMOVED lines=42> */
.L_x_20614:
[----:B------:R-:W-:Y:S05]  /*18a90*/  BSYNC B2 ;  /* 0x0000000000027941 */ /* 0x000fea0003800000 */
.L_x_20613:
        /* <DEDUP_REMOVED lines=41> */
.L_x_20560:
[----:B------:R-:W-:Y:S05]  /*18d30*/  BSYNC B1 ;  /* 0x0000000000017941 */ /* 0x000fea0003800000 */
.L_x_20559:
        /* <DEDUP_REMOVED lines=23> */
.L_x_20620:
[----:B------:R-:W-:-:S07]  /*18eb0*/  IMAD.MOV.U32 R2, RZ, RZ, R16 ;  /* 0x000000ffff027224 */ /* 0x000fce00078e0010 */
.L_x_20621:
[----:B------:R-:W-:Y:S05]  /*18ec0*/  BSYNC B2 ;  /* 0x0000000000027941 */ /* 0x000fea0003800000 */
.L_x_20619:
        /* <DEDUP_REMOVED lines=16> */
.L_x_20625:
[----:B------:R-:W-:Y:S05]  /*18fd0*/  BSYNC B3 ;  /* 0x0000000000037941 */ /* 0x000fea0003800000 */
.L_x_20624:
        /* <DEDUP_REMOVED lines=42> */
.L_x_20623:
[----:B------:R-:W-:Y:S05]  /*19280*/  BSYNC B2 ;  /* 0x0000000000027941 */ /* 0x000fea0003800000 */
.L_x_20622:
        /* <DEDUP_REMOVED lines=29> */
.L_x_20627:
[----:B------:R-:W-:-:S07]  /*19460*/  IMAD.MOV.U32 R92, RZ, RZ, R16 ;  /* 0x000000ffff5c7224 */ /* 0x000fce00078e0010 */
.L_x_20628:
[----:B------:R-:W-:Y:S05]  /*19470*/  BSYNC B2 ;  /* 0x0000000000027941 */ /* 0x000fea0003800000 */
.L_x_20626:
        /* <DEDUP_REMOVED lines=16> */
.L_x_20632:
[----:B------:R-:W-:Y:S05]  /*19580*/  BSYNC B3 ;  /* 0x0000000000037941 */ /* 0x000fea0003800000 */
.L_x_20631:
        /* <DEDUP_REMOVED lines=42> */
.L_x_20630:
[----:B------:R-:W-:Y:S05]  /*19830*/  BSYNC B2 ;  /* 0x0000000000027941 */ /* 0x000fea0003800000 */
.L_x_20629:
        /* <DEDUP_REMOVED lines=26> */
.L_x_20634:
[----:B------:R-:W-:-:S07]  /*199e0*/  MOV R13, R16 ;  /* 0x00000010000d7202 */ /* 0x000fce0000000f00 */
.L_x_20635:
[----:B------:R-:W-:Y:S05]  /*199f0*/  BSYNC B2 ;  /* 0x0000000000027941 */ /* 0x000fea0003800000 */
.L_x_20633:
        /* <DEDUP_REMOVED lines=16> */
.L_x_20639:
[----:B------:R-:W-:Y:S05]  /*19b00*/  BSYNC B3 ;  /* 0x0000000000037941 */ /* 0x000fea0003800000 */
.L_x_20638:
        /* <DEDUP_REMOVED lines=42> */
.L_x_20637:
[----:B------:R-:W-:Y:S05]  /*19db0*/  BSYNC B2 ;  /* 0x0000000000027941 */ /* 0x000fea0003800000 */
.L_x_20636:
        /* <DEDUP_REMOVED lines=24> */
.L_x_20641:
[----:B------:R-:W-:-:S07]  /*19f40*/  IMAD.MOV.U32 R104, RZ, RZ, R16 ;  /* 0x000000ffff687224 */ /* 0x000fce00078e0010 */
.L_x_20642:
[----:B------:R-:W-:Y:S05]  /*19f50*/  BSYNC B2 ;  /* 0x0000000000027941 */ /* 0x000fea0003800000 */
.L_x_20640:
        /* <DEDUP_REMOVED lines=16> */
.L_x_20646:
[----:B------:R-:W-:Y:S05]  /*1a060*/  BSYNC B3 ;  /* 0x0000000000037941 */ /* 0x000fea0003800000 */
.L_x_20645:
        /* <DEDUP_REMOVED lines=42> */
.L_x_20644:
[----:B------:R-:W-:Y:S05]  /*1a310*/  BSYNC B2 ;  /* 0x0000000000027941 */ /* 0x000fea0003800000 */
.L_x_20643:
        /* <DEDUP_REMOVED lines=24> */
.L_x_20648:
[----:B------:R-:W-:-:S07]  /*1a4a0*/  MOV R13, R16 ;  /* 0x00000010000d7202 */ /* 0x000fce0000000f00 */
.L_x_20649:
[----:B------:R-:W-:Y:S05]  /*1a4b0*/  BSYNC B2 ;  /* 0x0000000000027941 */ /* 0x000fea0003800000 */
.L_x_20647:
        /* <DEDUP_REMOVED lines=16> */
.L_x_20653:
[----:B------:R-:W-:Y:S05]  /*1a5c0*/  BSYNC B3 ;  /* 0x0000000000037941 */ /* 0x000fea0003800000 */
.L_x_20652:
        /* <DEDUP_REMOVED lines=42> */
.L_x_20651:
[----:B------:R-:W-:Y:S05]  /*1a870*/  BSYNC B2 ;  /* 0x0000000000027941 */ /* 0x000fea0003800000 */
.L_x_20650:
        /* <DEDUP_REMOVED lines=24> */
.L_x_20655:
[----:B------:R-:W-:-:S07]  /*1aa00*/  IMAD.MOV.U32 R94, RZ, RZ, R16 ;  /* 0x000000ffff5e7224 */ /* 0x000fce00078e0010 */
.L_x_20656:
[----:B------:R-:W-:Y:S05]  /*1aa10*/  BSYNC B2 ;  /* 0x0000000000027941 */ /* 0x000fea0003800000 */
.L_x_20654:
        /* <DEDUP_REMOVED lines=16> */
.L_x_20660:
[----:B------:R-:W-:Y:S05]  /*1ab20*/  BSYNC B3 ;  /* 0x0000000000037941 */ /* 0x000fea0003800000 */
.L_x_20659:
        /* <DEDUP_REMOVED lines=42> */
.L_x_20658:
[----:B------:R-:W-:Y:S05]  /*1add0*/  BSYNC B2 ;  /* 0x0000000000027941 */ /* 0x000fea0003800000 */
.L_x_20657:
        /* <DEDUP_REMOVED lines=24> */
.L_x_20662:
[----:B------:R-:W-:-:S07]  /*1af60*/  MOV R13, R16 ;  /* 0x00000010000d7202 */ /* 0x000fce0000000f00 */
.L_x_20663:
[----:B------:R-:W-:Y:S05]  /*1af70*/  BSYNC B2 ;  /* 0x0000000000027941 */ /* 0x000fea0003800000 */
.L_x_20661:
        /* <DEDUP_REMOVED lines=16> */
.L_x_20667:
[----:B------:R-:W-:Y:S05]  /*1b080*/  BSYNC B3 ;  /* 0x0000000000037941 */ /* 0x000fea0003800000 */
.L_x_20666:
        /* <DEDUP_REMOVED lines=42> */
.L_x_20665:
[----:B------:R-:W-:Y:S05]  /*1b330*/  BSYNC B2 ;  /* 0x0000000000027941 */ /* 0x000fea0003800000 */
.L_x_20664:
        /* <DEDUP_REMOVED lines=24> */
.L_x_20669:
[----:B------:R-:W-:-:S07]  /*1b4c0*/  IMAD.MOV.U32 R94, RZ, RZ, R16 ;  /* 0x000000ffff5e7224 */ /* 0x000fce00078e0010 */
.L_x_20670:
[----:B------:R-:W-:Y:S05]  /*1b4d0*/  BSYNC B2 ;  /* 0x0000000000027941 */ /* 0x000fea0003800000 */
.L_x_20668:
        /* <DEDUP_REMOVED lines=19> */
.L_x_20674:
[----:B------:R-:W-:Y:S05]  /*1b610*/  BSYNC B3 ;  /* 0x0000000000037941 */ /* 0x000fea0003800000 */
.L_x_20673:
        /* <DEDUP_REMOVED lines=42> */
.L_x_20672:
[----:B------:R-:W-:Y:S05]  /*1b8c0*/  BSYNC B2 ;  /* 0x0000000000027941 */ /* 0x000fea0003800000 */
.L_x_20671:
        /* <DEDUP_REMOVED lines=41> */
.L_x_20618:
[----:B------:R-:W-:Y:S05]  /*1bb60*/  BSYNC B1 ;  /* 0x0000000000017941 */ /* 0x000fea0003800000 */
.L_x_20617:
        /* <DEDUP_REMOVED lines=23> */
.L_x_20678:
[----:B------:R-:W-:-:S07]  /*1bce0*/  IMAD.MOV.U32 R0, RZ, RZ, R16 ;  /* 0x000000ffff007224 */ /* 0x000fce00078e0010 */
.L_x_20679:
[----:B------:R-:W-:Y:S05]  /*1bcf0*/  BSYNC B2 ;  /* 0x0000000000027941 */ /* 0x000fea0003800000 */
.L_x_20677:
        /* <DEDUP_REMOVED lines=16> */
.L_x_20683:
[----:B------:R-:W-:Y:S05]  /*1be00*/  BSYNC B3 ;  /* 0x0000000000037941 */ /* 0x000fea0003800000 */
.L_x_20682:
        /* <DEDUP_REMOVED lines=42> */
.L_x_20681:
[----:B------:R-:W-:Y:S05]  /*1c0b0*/  BSYNC B2 ;  /* 0x0000000000027941 */ /* 0x000fea0003800000 */
.L_x_20680:
        /* <DEDUP_REMOVED lines=29> */
.L_x_20685:
[----:B------:R-:W-:-:S07]  /*1c290*/  IMAD.MOV.U32 R92, RZ, RZ, R16 ;  /* 0x000000ffff5c7224 */ /* 0x000fce00078e0010 */
.L_x_20686:
[----:B------:R-:W-:Y:S05]  /*1c2a0*/  BSYNC B2 ;  /* 0x0000000000027941 */ /* 0x000fea0003800000 */
.L_x_20684:
        /* <DEDUP_REMOVED lines=16> */
.L_x_20690:
[----:B------:R-:W-:Y:S05]  /*1c3b0*/  BSYNC B3 ;  /* 0x0000000000037941 */ /* 0x000fea0003800000 */
.L_x_20689:
        /* <DEDUP_REMOVED lines=42> */
.L_x_20688:
[----:B------:R-:W-:Y:S05]  /*1c660*/  BSYNC B2 ;  /* 0x0000000000027941 */ /* 0x000fea0003800000 */
.L_x_20687:
        /* <DEDUP_REMOVED lines=26> */
.L_x_20692:
[----:B------:R-:W-:-:S07]  /*1c810*/  MOV R13, R16 ;  /* 0x00000010000d7202 */ /* 0x000fce0000000f00 */
.L_x_20693:
[----:B------:R-:W-:Y:S05]  /*1c820*/  BSYNC B2 ;  /* 0x0000000000027941 */ /* 0x000fea0003800000 */
.L_x_20691:
        /* <DEDUP_REMOVED lines=16> */
.L_x_20697:
[----:B------:R-:W-:Y:S05]  /*1c930*/  BSYNC B3 ;  /* 0x0000000000037941 */ /* 0x000fea0003800000 */
.L_x_20696:
        /* <DEDUP_REMOVED lines=42> */
.L_x_20695:
[----:B------:R-:W-:Y:S05]  /*1cbe0*/  BSYNC B2 ;  /* 0x0000000000027941 */ /* 0x000fea0003800000 */
.L_x_20694:
        /* <DEDUP_REMOVED lines=24> */
.L_x_20699:
[----:B------:R-:W-:-:S07]  /*1cd70*/  IMAD.MOV.U32 R106, RZ, RZ, R16 ;  /* 0x000000ffff6a7224 */ /* 0x000fce00078e0010 */
.L_x_20700:
[----:B------:R-:W-:Y:S05]  /*1cd80*/  BSYNC B2 ;  /* 0x0000000000027941 */ /* 0x000fea0003800000 */
.L_x_20698:
        /* <DEDUP_REMOVED lines=16> */
.L_x_20704:
[----:B------:R-:W-:Y:S05]  /*1ce90*/  BSYNC B3 ;  /* 0x0000000000037941 */ /* 0x000fea0003800000 */
.L_x_20703:
        /* <DEDUP_REMOVED lines=42> */
.L_x_20702:
[----:B------:R-:W-:Y:S05]  /*1d140*/  BSYNC B2 ;  /* 0x0000000000027941 */ /* 0x000fea0003800000 */
.L_x_20701:
        /* <DEDUP_REMOVED lines=24> */
.L_x_20706:
[----:B------:R-:W-:-:S07]  /*1d2d0*/  MOV R13, R16 ;  /* 0x00000010000d7202 */ /* 0x000fce0000000f00 */
.L_x_20707:
[----:B------:R-:W-:Y:S05]  /*1d2e0*/  BSYNC B2 ;  /* 0x0000000000027941 */ /* 0x000fea0003800000 */
.L_x_20705:
        /* <DEDUP_REMOVED lines=16> */
.L_x_20711:
[----:B------:R-:W-:Y:S05]  /*1d3f0*/  BSYNC B3 ;  /* 0x0000000000037941 */ /* 0x000fea0003800000 */
.L_x_20710:
        /* <DEDUP_REMOVED lines=42> */
.L_x_20709:
[----:B------:R-:W-:Y:S05]  /*1d6a0*/  BSYNC B2 ;  /* 0x0000000000027941 */ /* 0x000fea0003800000 */
.L_x_20708:
[----:B------:R-:W2:Y:S01]  /*1d6b0*/  LDL R93, [R1] ;  /* 0x00000000015d7983 */ /* 0x000ea20000100800 */
        /* <DEDUP_REMOVED lines=23> */
.L_x_20713:
[----:B------:R-:W-:-:S07]  /*1d830*/  IMAD.MOV.U32 R94, RZ, RZ, R16 ;  /* 0x000000ffff5e7224 */ /* 0x000fce00078e0010 */
.L_x_20714:
[----:B------:R-:W-:Y:S05]  /*1d840*/  BSYNC B2 ;  /* 0x0000000000027941 */ /* 0x000fea0003800000 */
.L_x_20712:
        /* <DEDUP_REMOVED lines=16> */
.L_x_20718:
[----:B------:R-:W-:Y:S05]  /*1d950*/  BSYNC B3 ;  /* 0x0000000000037941 */ /* 0x000fea0003800000 */
.L_x_20717:
        /* <DEDUP_REMOVED lines=42> */
.L_x_20716:
[----:B------:R-:W-:Y:S05]  /*1dc00*/  BSYNC B2 ;  /* 0x0000000000027941 */ /* 0x000fea0003800000 */
.L_x_20715:
        /* <DEDUP_REMOVED lines=24> */
.L_x_20720:
[----:B------:R-:W-:-:S07]  /*1dd90*/  MOV R13, R16 ;  /* 0x00000010000d7202 */ /* 0x000fce0000000f00 */
.L_x_20721:
[----:B------:R-:W-:Y:S05]  /*1dda0*/  BSYNC B2 ;  /* 0x0000000000027941 */ /* 0x000fea0003800000 */
.L_x_20719:
        /* <DEDUP_REMOVED lines=16> */
.L_x_20725:
[----:B------:R-:W-:Y:S05]  /*1deb0*/  BSYNC B3 ;  /* 0x0000000000037941 */ /* 0x000fea0003800000 */
.L_x_20724:
        /* <DEDUP_REMOVED lines=42> */
.L_x_20723:
[----:B------:R-:W-:Y:S05]  /*1e160*/  BSYNC B2 ;  /* 0x0000000000027941 */ /* 0x000fea0003800000 */
.L_x_20722:
        /* <DEDUP_REMOVED lines=24> */
.L_x_20727:
[----:B------:R-:W-:-:S07]  /*1e2f0*/  IMAD.MOV.U32 R94, RZ, RZ, R16 ;  /* 0x000000ffff5e7224 */ /* 0x000fce00078e0010 */
.L_x_20728:
[----:B------:R-:W-:Y:S05]  /*1e300*/  BSYNC B2 ;  /* 0x0000000000027941 */ /* 0x000fea0003800000 */
.L_x_20726:
        /* <DEDUP_REMOVED lines=19> */
.L_x_20732:
[----:B------:R-:W-:Y:S05]  /*1e440*/  BSYNC B3 ;  /* 0x0000000000037941 */ /* 0x000fea0003800000 */
.L_x_20731:
        /* <DEDUP_REMOVED lines=42> */
.L_x_20730:
[----:B------:R-:W-:Y:S05]  /*1e6f0*/  BSYNC B2 ;  /* 0x0000000000027941 */ /* 0x000fea0003800000 */
.L_x_20729:
        /* <DEDUP_REMOVED lines=8> */
[----:B------:R-:W-:Y:S02]  /*1e780*/  @P0 PRMT R92, R55, 0x7632, R92 ;  /* 0x00007632375c0816 */ /* 0x000fe4000000005c */
[----:B------:R-:W-:Y:S02]  /*1e790*/  SEL R138, RZ, 0x1000000, P6 ;  /* 0x01000000ff8a7807 */ /* 0x000fe40003000000 */
        /* <DEDUP_REMOVED lines=30> */
.L_x_20676:
[----:B------:R-:W-:Y:S05]  /*1e980*/  BSYNC B1 ;  /* 0x0000000000017941 */ /* 0x000fea0003800000 */
.L_x_20675:
[----:B01234-:R-:W-:Y:S01]  /*1e990*/  FADD.FTZ R92, RZ, R10 ;  /* 0x0000000aff5c7221 */ /* 0x01ffe20000010000 */
[C---:B------:R-:W-:Y:S01]  /*1e9a0*/  LOP3.LUT P0, RZ, R18.reuse, 0x10, RZ, 0xc0, !PT ;  /* 0x0000001012ff7812 */ /* 0x040fe2000780c0ff */
        /* <DEDUP_REMOVED lines=290> */
.L_x_20766:
        /* <DEDUP_REMOVED lines=21> */
[----:B---3--:R-:W3:Y:S04]  /*1fd20*/  LDL R2, [R1+0x174] ;  /* 0x0001740001027983 */ /* 0x008ee80000100800 */
[----:B------:R4:W-:Y:S04]  /*1fd30*/  STL [R1+0x180], R0 ;  /* 0x0001800001007387 */ /* 0x0009e80000100800 */
[----:B0-----:R-:W3:Y:S04]  /*1fd40*/  LDL R138, [R1+0x17c] ;  /* 0x00017c00018a7983 */ /* 0x001ee80000100800 */
[----:B------:R-:W3:Y:S04]  /*1fd50*/  LDL R252, [R1+0x160] ;  /* 0x0001600001fc7983 */ /* 0x000ee80000100800 */
[----:B----4-:R-:W4:Y:S04]  /*1fd60*/  LDL R0, [R1+0x178] ;  /* 0x0001780001007983 */ /* 0x010f280000100800 */
[----:B------:R-:W4:Y:S04]  /*1fd70*/  LDL R159, [R1+0x164] ;  /* 0x00016400019f7983 */ /* 0x000f280000100800 */
[----:B------:R-:W4:Y:S04]  /*1fd80*/  LDL R158, [R1+0x168] ;  /* 0x00016800019e7983 */ /* 0x000f280000100800 */
[----:B------:R-:W4:Y:S01]  /*1fd90*/  LDL R139, [R1+0x16c] ;  /* 0x00016c00018b7983 */ /* 0x000f220000100800 */
[--C-:B-1----:R-:W-:Y:S01]  /*1fda0*/  FADD.FTZ R92, R10, -R157.reuse ;  /* 0x8000009d0a5c7221 */ /* 0x102fe20000010000 */
[--C-:B------:R-:W-:Y:S01]  /*1fdb0*/  FADD.FTZ R95, R24, -R157.reuse ;  /* 0x8000009d185f7221 */ /* 0x100fe20000010000 */
[----:B------:R-:W-:-:S02]  /*1fdc0*/  FADD.FTZ R93, R25, -R157 ;  /* 0x8000009d195d7221 */ /* 0x000fc40000010000 */
[C---:B------:R-:W-:Y:S01]  /*1fdd0*/  FMUL.FTZ R92, R156.reuse, R92 ;  /* 0x0000005c9c5c7220 */ /* 0x040fe20000410000 */
[C---:B------:R-:W-:Y:S01]  /*1fde0*/  FMUL.FTZ R95, R156.reuse, R95 ;  /* 0x0000005f9c5f7220 */ /* 0x040fe20000410000 */
[----:B------:R-:W-:Y:S01]  /*1fdf0*/  FMUL.FTZ R93, R156, R93 ;  /* 0x0000005d9c5d7220 */ /* 0x000fe20000410000 */
[----:B------:R-:W-:-:S04]  /*1fe00*/  FADD.FTZ R94, R44, -R157 ;  /* 0x8000009d2c5e7221 */ /* 0x000fc80000010000 */
[----:B------:R-:W-:Y:S01]  /*1fe10*/  FMUL.FTZ R94, R156, R94 ;  /* 0x0000005e9c5e7220 */ /* 0x000fe20000410000 */
[----:B--2--5:R-:W-:Y:S02]  /*1fe20*/  FFMA.FTZ R92, R3, R92, R180 ;  /* 0x0000005c035c7223 */ /* 0x024fe400000100b4 */
        /* <DEDUP_REMOVED lines=26> */
.L_x_20735:
[----:B------:R-:W-:Y:S05]  /*1ffd0*/  BSYNC B1 ;  /* 0x0000000000017941 */ /* 0x000fea0003800000 */
.L_x_20734:
        /* <DEDUP_REMOVED lines=35> */
.L_x_20737:
[----:B------:R-:W-:Y:S05]  /*20210*/  BSYNC B1 ;  /* 0x0000000000017941 */ /* 0x000fea0003800000 */
.L_x_20736:
        /* <DEDUP_REMOVED lines=35> */
.L_x_20739:
[----:B------:R-:W-:Y:S05]  /*20450*/  BSYNC B1 ;  /* 0x0000000000017941 */ /* 0x000fea0003800000 */
.L_x_20738:
        /* <DEDUP_REMOVED lines=35> */
.L_x_20741:
[----:B------:R-:W-:Y:S05]  /*20690*/  BSYNC B1 ;  /* 0x0000000000017941 */ /* 0x000fea0003800000 */
.L_x_20740:
        /* <DEDUP_REMOVED lines=35> */
.L_x_20743:
[----:B------:R-:W-:Y:S05]  /*208d0*/  BSYNC B1 ;  /* 0x0000000000017941 */ /* 0x000fea0003800000 */
.L_x_20742:
        /* <DEDUP_REMOVED lines=35> */
.L_x_20745:
[----:B------:R-:W-:Y:S05]  /*20b10*/  BSYNC B1 ;  /* 0x0000000000017941 */ /* 0x000fea0003800000 */
.L_x_20744:
        /* <DEDUP_REMOVED lines=35> */
.L_x_20747:
[----:B------:R-:W-:Y:S05]  /*20d50*/  BSYNC B1 ;  /* 0x0000000000017941 */ /* 0x000fea0003800000 */
.L_x_20746:
[----:B------:R-:W-:Y:S01]  /*20d60*/  LOP3.LUT P0, RZ, R18, 0x80, RZ, 0xc0, !PT ;  /* 0x0000008012ff7812 */ /* 0x000fe2000780c0ff */
[----:B------:R-:W-:-:S12]  /*20d70*/  BSSY B1, `(.L_x_20748) ;  /* 0x0000022000017945 */ /* 0x000fd80003800000 */
[----:B------:R-:W-:Y:S05]  /*20d80*/  @!P0 BRA `(.L_x_20749) ;  /* 0x0000000000808947 */ /* 0x000fea0003800000 */
[--C-:B012345:R-:W-:Y:S01]  /*20d90*/  FADD.FTZ R92, R3, -R157.reuse ;  /* 0x8000009d035c7221 */ /* 0x13ffe20000010000 */
        /* <DEDUP_REMOVED lines=31> */
.L_x_20749:
[----:B------:R-:W-:Y:S05]  /*20f90*/  BSYNC B1 ;  /* 0x0000000000017941 */ /* 0x000fea0003800000 */
.L_x_20748:
        /* <DEDUP_REMOVED lines=35> */
.L_x_20751:
[----:B------:R-:W-:Y:S05]  /*211d0*/  BSYNC B1 ;  /* 0x0000000000017941 */ /* 0x000fea0003800000 */
.L_x_20750:
[----:B------:R-:W-:Y:S01]  /*211e0*/  LOP3.LUT P0, RZ, R18, 0x20, RZ, 0xc0, !PT ;  /* 0x0000002012ff7812 */ /* 0x000fe2000780c0ff */
[----:B------:R-:W-:-:S12]  /*211f0*/  BSSY B1, `(.L_x_20752) ;  /* 0x000002b000017945 */ /* 0x000fd80003800000 */
[----:B------:R-:W-:Y:S05]  /*21200*/  @!P0 BRA `(.L_x_20753) ;  /* 0x0000000000a48947 */ /* 0x000fea0003800000 */
[----:B-----5:R1:W-:Y:S04]  /*21210*/  STL [R1+0x180], R2 ;  /* 0x0001800201007387 */ /* 0x0203e80000100800 */
[----:B0-234-:R-:W2:Y:S04]  /*21220*/  LDL R94, [R1+0x34] ;  /* 0x00003400015e7983 */ /* 0x01dea80000100800 */
[----:B------:R-:W3:Y:S04]  /*21230*/  LDL R252, [R1+0x38] ;  /* 0x0000380001fc7983 */ /* 0x000ee80000100800 */
[----:B-1----:R-:W4:Y:S04]  /*21240*/  LDL R2, [R1+0x30] ;  /* 0x0000300001027983 */ /* 0x002f280000100800 */
        /* <DEDUP_REMOVED lines=37> */
.L_x_20753:
[----:B------:R-:W-:Y:S05]  /*214a0*/  BSYNC B1 ;  /* 0x0000000000017941 */ /* 0x000fea0003800000 */
.L_x_20752:
[----:B01234-:R-:W0:Y:S02]  /*214b0*/  LDC.64 R92, c[0x0][0x210] ;  /* 0x00008400ff5c7b82 */ /* 0x01fe240000000a00 */
[----:B0-----:R-:W-:-:S05]  /*214c0*/  IMAD R22, R92, 0x4, R22 ;  /* 0x000000045c167824 */ /* 0x001fca00078e0216 */
[----:B------:R-:W-:-:S13]  /*214d0*/  ISETP.GE.AND P0, PT, R22, R93, PT ;  /* 0x0000005d1600720c */ /* 0x000fda0003f06270 */
[----:B------:R-:W-:Y:S05]  /*214e0*/  @!P0 BRA `(.L_x_20754) ;  /* 0xfffffe0400748947 */ /* 0x000fea000383ffff */
[----:B------:R-:W-:Y:S05]  /*214f0*/  BSYNC B0 ;  /* 0x0000000000007941 */ /* 0x000fea0003800000 */
.L_x_20152:
[----:B------:R-:W-:Y:S05]  /*21500*/  EXIT ;  /* 0x000000000000794d */ /* 0x000fea0003800000 */
.L_x_20733:
        /* <DEDUP_REMOVED lines=8> */
.L_x_20756:
[----:B------:R-:W-:Y:S05]  /*21590*/  BSYNC B1 ;  /* 0x0000000000017941 */ /* 0x000fea0003800000 */
.L_x_20755:
        /* <DEDUP_REMOVED lines=10> */
.L_x_20757:
        /* <DEDUP_REMOVED lines=9> */
.L_x_20758:
[----:B------:R-:W-:Y:S01]  /*216d0*/  HFMA2.MMA R94, -RZ, RZ, 0, 4.76837158203125e-07 ;  /* 0x00000008ff5e7435 */ /* 0x000fe200000001ff */
[----:B------:R-:W-:Y:S01]  /*216e0*/  FADD.FTZ R95, R95, R92 ;  /* 0x0000005c5f5f7221 */ /* 0x000fe20000010000 */
[----:B------:R-:W-:-:S03]  /*216f0*/  IMAD.MOV.U32 R92, RZ, RZ, -0x1 ;  /* 0xffffffffff5c7424 */ /* 0x000fc600078e00ff */
[----:B------:R-:W-:-:S07]  /*21700*/  IMAD.MOV.U32 R139, RZ, RZ, R95 ;  /* 0x000000ffff8b7224 */ /* 0x000fce00078e005f */
[----:B------:R-:W-:Y:S05]  /*21710*/  WARPSYNC.COLLECTIVE R92, `(.L_x_20759) ;  /* 0x000000005c087348 */ /* 0x000fea0003c00000 */
[----:B------:R0:W1:Y:S02]  /*21720*/  SHFL.BFLY P6, R92, R139, R94, R93 ;  /* 0x0c00005e8b5c7389 */ /* 0x00006400000c005d */
[----:B01----:R-:W-:Y:S01]  /*21730*/  ENDCOLLECTIVE ;  /* 0x000000000000791b */ /* 0x003fe20003800000 */
.L_x_20759:
[----:B------:R-:W-:Y:S02]  /*21740*/  IMAD.MOV.U32 R94, RZ, RZ, 0x10 ;  /* 0x00000010ff5e7424 */ /* 0x000fe400078e00ff */
[----:B------:R-:W-:Y:S01]  /*21750*/  FADD.FTZ R95, R95, R92 ;  /* 0x0000005c5f5f7221 */ /* 0x000fe20000010000 */
[----:B------:R-:W-:-:S04]  /*21760*/  MOV R92, 0xffffffff ;  /* 0xffffffff005c7802 */ /* 0x000fc80000000f00 */
[----:B------:R-:W-:-:S07]  /*21770*/  MOV R139, R95 ;  /* 0x0000005f008b7202 */ /* 0x000fce0000000f00 */
[----:B------:R-:W-:Y:S05]  /*21780*/  WARPSYNC.COLLECTIVE R92, `(.L_x_20760) ;  /* 0x000000005c087348 */ /* 0x000fea0003c00000 */
[----:B------:R0:W1:Y:S02]  /*21790*/  SHFL.BFLY P6, R92, R139, R94, R93 ;  /* 0x0c00005e8b5c7389 */ /* 0x00006400000c005d */
[----:B01----:R-:W-:Y:S01]  /*217a0*/  ENDCOLLECTIVE ;  /* 0x000000000000791b */ /* 0x003fe20003800000 */
.L_x_20760:
        /* <DEDUP_REMOVED lines=175> */
.L_x_20761:
[----:B------:R-:W-:Y:S01]  /*222a0*/  HFMA2.MMA R94, -RZ, RZ, 0, 1.1920928955078125e-07 ;  /* 0x00000002ff5e7435 */ /* 0x000fe200000001ff */
[----:B------:R-:W-:Y:S01]  /*222b0*/  FADD.FTZ R138, R138, R92 ;  /* 0x0000005c8a8a7221 */ /* 0x000fe20000010000 */
[----:B------:R-:W-:-:S03]  /*222c0*/  IMAD.MOV.U32 R92, RZ, RZ, -0x1 ;  /* 0xffffffffff5c7424 */ /* 0x000fc600078e00ff */
[----:B------:R-:W-:-:S07]  /*222d0*/  IMAD.MOV.U32 R139, RZ, RZ, R138 ;  /* 0x000000ffff8b7224 */ /* 0x000fce00078e008a */
[----:B------:R-:W-:Y:S05]  /*222e0*/  WARPSYNC.COLLECTIVE R92, `(.L_x_20762) ;  /* 0x000000005c087348 */ /* 0x000fea0003c00000 */
[----:B------:R0:W1:Y:S02]  /*222f0*/  SHFL.BFLY P6, R92, R139, R94, R93 ;  /* 0x0c00005e8b5c7389 */ /* 0x00006400000c005d */
[----:B01----:R-:W-:Y:S01]  /*22300*/  ENDCOLLECTIVE ;  /* 0x000000000000791b */ /* 0x003fe20003800000 */
.L_x_20762:
[----:B------:R-:W-:Y:S02]  /*22310*/  IMAD.MOV.U32 R94, RZ, RZ, 0x4 ;  /* 0x00000004ff5e7424 */ /* 0x000fe400078e00ff */
[----:B------:R-:W-:Y:S01]  /*22320*/  FADD.FTZ R138, R138, R92 ;  /* 0x0000005c8a8a7221 */ /* 0x000fe20000010000 */
[----:B------:R-:W-:-:S04]  /*22330*/  MOV R92, 0xffffffff ;  /* 0xffffffff005c7802 */ /* 0x000fc80000000f00 */
[----:B------:R-:W-:-:S07]  /*22340*/  MOV R139, R138 ;  /* 0x0000008a008b7202 */ /* 0x000fce0000000f00 */
[----:B------:R-:W-:Y:S05]  /*22350*/  WARPSYNC.COLLECTIVE R92, `(.L_x_20763) ;  /* 0x000000005c087348 */ /* 0x000fea0003c00000 */
[----:B------:R0:W1:Y:S02]  /*22360*/  SHFL.BFLY P6, R92, R139, R94, R93 ;  /* 0x0c00005e8b5c7389 */ /* 0x00006400000c005d */
[----:B01----:R-:W-:Y:S01]  /*22370*/  ENDCOLLECTIVE ;  /* 0x000000000000791b */ /* 0x003fe20003800000 */
.L_x_20763:
[----:B------:R-:W-:Y:S01]  /*22380*/  HFMA2.MMA R94, -RZ, RZ, 0, 4.76837158203125e-07 ;  /* 0x00000008ff5e7435 */ /* 0x000fe200000001ff */
[----:B------:R-:W-:Y:S01]  /*22390*/  FADD.FTZ R138, R138, R92 ;  /* 0x0000005c8a8a7221 */ /* 0x000fe20000010000 */
[----:B------:R-:W-:-:S03]  /*223a0*/  IMAD.MOV.U32 R92, RZ, RZ, -0x1 ;  /* 0xffffffffff5c7424 */ /* 0x000fc600078e00ff */
[----:B------:R-:W-:-:S07]  /*223b0*/  IMAD.MOV.U32 R139, RZ, RZ, R138 ;  /* 0x000000ffff8b7224 */ /* 0x000fce00078e008a */
[----:B------:R-:W-:Y:S05]  /*223c0*/  WARPSYNC.COLLECTIVE R92, `(.L_x_20764) ;  /* 0x000000005c087348 */ /* 0x000fea0003c00000 */
[----:B------:R0:W1:Y:S02]  /*223d0*/  SHFL.BFLY P6, R92, R139, R94, R93 ;  /* 0x0c00005e8b5c7389 */ /* 0x00006400000c005d */
[----:B01----:R-:W-:Y:S01]  /*223e0*/  ENDCOLLECTIVE ;  /* 0x000000000000791b */ /* 0x003fe20003800000 */
.L_x_20764:
[----:B------:R-:W-:Y:S02]  /*223f0*/  IMAD.MOV.U32 R94, RZ, RZ, 0x10 ;  /* 0x00000010ff5e7424 */ /* 0x000fe400078e00ff */
[----:B------:R-:W-:Y:S01]  /*22400*/  FADD.FTZ R138, R138, R92 ;  /* 0x0000005c8a8a7221 */ /* 0x000fe20000010000 */
[----:B------:R-:W-:-:S04]  /*22410*/  MOV R92, 0xffffffff ;  /* 0xffffffff005c7802 */ /* 0x000fc80000000f00 */
[----:B------:R-:W-:-:S07]  /*22420*/  MOV R139, R138 ;  /* 0x0000008a008b7202 */ /* 0x000fce0000000f00 */
[----:B------:R-:W-:Y:S05]  /*22430*/  WARPSYNC.COLLECTIVE R92, `(.L_x_20765) ;  /* 0x000000005c087348 */ /* 0x000fea0003c00000 */
[----:B------:R0:W1:Y:S02]  /*22440*/  SHFL.BFLY P6, R92, R139, R94, R93 ;  /* 0x0c00005e8b5c7389 */ /* 0x00006400000c005d */
[----:B01----:R-:W-:Y:S01]  /*22450*/  ENDCOLLECTIVE ;  /* 0x000000000000791b */ /* 0x003fe20003800000 */
.L_x_20765:
[----:B------:R-:W-:Y:S05]  /*22460*/  BRA `(.L_x_20766) ;  /* 0xffffffd400d87947 */ /* 0x000fea000383ffff */
.L_x_20767:
        /* <DEDUP_REMOVED lines=9> */
.L_x_72324:


//--------------------- .text._ZN10layer_norm13ln_fwd_kernelINS_13Kernel_traitsIf13__nv_bfloat16S2_S2_fjLj2560ELj1ELj4ELj1ELj16ENS_18Kernel_traits_baseILj2560EfS2_S2_S2_fjLj128EEEEELb1ELb1ELb0ELb1EEEvNS_9FwdParamsE --------------------------
	.section	.text._ZN10layer_norm13ln_fwd_kernelINS_13Kernel_traitsIf13__nv_bfloat16S2_S2_fjLj2560ELj1ELj4ELj1ELj16ENS_18Kernel_traits_baseILj2560EfS2_S2_S2_fjLj128EEEEELb1ELb1ELb0ELb1EEEvNS_9FwdParamsE,"ax",@progbits
	.align	128
        .global         _ZN10layer_norm13ln_fwd_kernelINS_13Kernel_traitsIf13__nv_bfloat16S2_S2_fjLj2560ELj1ELj4ELj1ELj16ENS_18Kernel_traits_baseILj2560EfS2_S2_S2_fjLj128EEEEELb1ELb1ELb0ELb1EEEvNS_9FwdParamsE
        .type           _ZN10layer_norm13ln_fwd_kernelINS_13Kernel_traitsIf13__nv_bfloat16S2_S2_fjLj2560ELj1ELj4ELj1ELj16ENS_18Kernel_traits_baseILj2560EfS2_S2_S2_fjLj128EEEEELb1ELb1ELb0ELb1EEEvNS_9FwdParamsE,@function
        .size           _ZN10layer_norm13ln_fwd_kernelINS_13Kernel_traitsIf13__nv_bfloat16S2_S2_fjLj2560ELj1ELj4ELj1ELj16ENS_18Kernel_traits_baseILj2560EfS2_S2_S2_fjLj128EEEEELb1ELb1ELb0ELb1EEEvNS_9FwdParamsE,(.L_x_72325 - _ZN10layer_norm13ln_fwd_kernelINS_13Kernel_traitsIf13__nv_bfloat16S2_S2_fjLj2560ELj1ELj4ELj1ELj16ENS_18Kernel_traits_baseILj2560EfS2_S2_S2_fjLj128EEEEELb1ELb1ELb0ELb1EEEvNS_9FwdParamsE)
        .other          _ZN10layer_norm13ln_fwd_kernelINS_13Kernel_traitsIf13__nv_bfloat16S2_S2_fjLj2560ELj1ELj4ELj1ELj16ENS_18Kernel_traits_baseILj2560EfS2_S2_S2_fjLj128EEEEELb1ELb1ELb0ELb1EEEvNS_9FwdParamsE,@"STO_CUDA_ENTRY STV_DEFAULT"
_ZN10layer_norm13ln_fwd_kernelINS_13Kernel_traitsIf13__nv_bfloat16S2_S2_fjLj2560ELj1ELj4ELj1ELj16ENS_18Kernel_traits_baseILj2560EfS2_S2_S2_fjLj128EEEEELb1ELb1ELb0ELb1EEEvNS_9FwdParamsE:
.text._ZN10layer_norm13ln_fwd_kernelINS_13Kernel_traitsIf13__nv_bfloat16S2_S2_fjLj2560ELj1ELj4ELj1ELj16ENS_18Kernel_traits_baseILj2560EfS2_S2_S2_fjLj128EEEEELb1ELb1ELb0ELb1EEEvNS_9FwdParamsE:
[----:B------:R-:W0:Y:S08]  /*0000*/  LDC R1, c[0x0][0x28] ;  /* 0x00000a00ff017b82 */ /* 0x000e300000000800 */
[----:B------:R-:W1:Y:S01]  /*0010*/  LDC R8, c[0x0][0x2e8] ;  /* 0x0000ba00ff087b82 */ /* 0x000e620000000800 */
[----:B------:R-:W-:Y:S01]  /*0020*/  ULDC.U8 UR4, c[0x0][0x2f4] ;  /* 0x0000bd0000047ab9 */ /* 0x000fe20000000000 */
[----:B------:R-:W-:Y:S01]  /*0030*/  ULDC.64 UR6, c[0x0][0x2e0] ;  /* 0x0000b80000067ab9 */ /* 0x000fe20000000a00 */
[----:B------:R-:W-:Y:S01]  /*0040*/  ISETP.NE.AND P0, PT, RZ, UR4, PT ;  /* 0x00000004ff007c0c */ /* 0x000fe2000bf05270 */
[----:B------:R-:W-:Y:S01]  /*0050*/  ULDC.64 UR4, c[0x0][0x208] ;  /* 0x0000820000047ab9 */ /* 0x000fe20000000a00 */
[----:B------:R-:W-:Y:S01]  /*0060*/  IMAD.U32 R6, RZ, RZ, UR6 ;  /* 0x00000006ff067e24 */ /* 0x000fe2000f8e00ff */
[----:B------:R-:W-:-:S02]  /*0070*/  MOV R7, UR7 ;  /* 0x0000000700077c02 */ /* 0x000fc40008000f00 */
[----:B------:R-:W2:Y:S01]  /*0080*/  LDC R13, c[0x0][0x2ec] ;  /* 0x0000bb00ff0d7b82 */ /* 0x000ea20000000800 */
[----:B------:R-:W3:Y:S01]  /*0090*/  S2R R9, SR_TID.X ;  /* 0x0000000000097919 */ /* 0x000ee20000002100 */
[----:B0-----:R-:W-:Y:S01]  /*00a0*/  IADD3 R1, R1, -0x1a0, RZ ;  /* 0xfffffe6001017810 */ /* 0x001fe20007ffe0ff */
[----:B------:R-:W3:Y:S01]  /*00b0*/  S2R R16, SR_CTAID.X ;  /* 0x0000000000107919 */ /* 0x000ee20000002500 */
[----:B------:R-:W-:Y:S01]  /*00c0*/  ULDC UR8, c[0x0][0x0] ;  /* 0x0000000000087ab9 */ /* 0x000fe20000000800 */
[----:B------:R-:W-:-:S03]  /*00d0*/  ULDC.64 UR10, c[0x0][0x260] ;  /* 0x00009800000a7ab9 */ /* 0x000fc60000000a00 */
[----:B------:R-:W0:Y:S01]  /*00e0*/  @P0 LDC R11, c[0x0][0x2f0] ;  /* 0x0000bc00ff0b0b82 */ /* 0x000e220000000800 */
[----:B------:R-:W4:Y:S01]  /*00f0*/  @P0 LDG.E.64 R2, desc[UR4][R6.64] ;  /* 0x0000000406020981 */ /* 0x000f22000c1e1b00 */
[----:B------:R-:W-:Y:S01]  /*0100*/  ULDC.64 UR12, c[0x0][0x278] ;  /* 0x00009e00000c7ab9 */ /* 0x000fe20000000a00 */
[----:B-1----:R-:W-:Y:S01]  /*0110*/  @P0 IMAD.MOV.U32 R4, RZ, RZ, R8 ;  /* 0x000000ffff040224 */ /* 0x002fe200078e0008 */
[----:B--2---:R-:W-:-:S06]  /*0120*/  @P0 MOV R5, R13 ;  /* 0x0000000d00050202 */ /* 0x004fcc0000000f00 */
[----:B------:R-:W0:Y:S01]  /*0130*/  @P0 LDG.E.64 R4, desc[UR4][R4.64] ;  /* 0x0000000404040981 */ /* 0x000e22000c1e1b00 */
        /* <DEDUP_REMOVED lines=40> */
[----:B----4-:R-:W-:Y:S01]  /*03c0*/  @P0 R2UR UR6, R2 ;  /* 0x00000000020602ca */ /* 0x010fe200000e0000 */
[----:B---3--:R-:W-:Y:S01]  /*03d0*/  IMAD R2, R16, UR8, R9 ;  /* 0x0000000810027c24 */ /* 0x008fe2000f8e0209 */
[----:B------:R-:W-:Y:S01]  /*03e0*/  @P0 R2UR UR7, R3 ;  /* 0x00000000030702ca */ /* 0x000fe200000e0000 */
[----:B------:R-:W-:Y:S01]  /*03f0*/  ULDC.64 UR8, c[0x0][0x2c8] ;  /* 0x0000b20000087ab9 */ /* 0x000fe20000000a00 */
[----:B0-----:R-:W-:-:S05]  /*0400*/  @P0 IADD3 R8, P1, R4, R11, RZ ;  /* 0x0000000b04080210 */ /* 0x001fca0007f3e0ff */
        /* <DEDUP_REMOVED lines=39> */
[----:B------:R-:W-:-:S04]  /*0680*/  UIADD3 UR31, UR7, 0x646e171e, URZ ;  /* 0x646e171e071f7890 */ /* 0x000fc8000fffe03f */
[----:B------:R-:W-:Y:S01]  /*0690*/  LOP3.LUT R162, R11, UR30, R14, 0x96, !PT ;  /* 0x0000001e0ba27c12 */ /* 0x000fe2000f8e960e */
[----:B------:R-:W-:Y:S01]  /*06a0*/  IMAD.WIDE.U32 R6, R6, -0x2daee0ad, RZ ;  /* 0xd2511f5306067825 */ /* 0x000fe200078e00ff */
[----:B------:R-:W-:-:S03]  /*06b0*/  UIADD3 UR33, UR7, 0x1fd5c5a3, URZ ;  /* 0x1fd5c5a307217890 */ /* 0x000fc6000fffe03f */
[----:B------:R-:W-:Y:S01]  /*06c0*/  IMAD.WIDE.U32 R162, R162, -0x2daee0ad, RZ ;  /* 0xd2511f53a2a27825 */ /* 0x000fe200078e00ff */
[----:B------:R-:W-:Y:S01]  /*06d0*/  LOP3.LUT R160, R7, UR31, R12, 0x96, !PT ;  /* 0x0000001f07a07c12 */ /* 0x000fe2000f8e960c */
[----:B------:R-:W-:-:S03]  /*06e0*/  UIADD3 UR32, UR6, 0x5384540f, URZ ;  /* 0x5384540f06207890 */ /* 0x000fc6000fffe03f */
[----:B------:R-:W-:Y:S01]  /*06f0*/  LOP3.LUT R156, R163, UR33, R6, 0x96, !PT ;  /* 0x00000021a39c7c12 */ /* 0x000fe2000f8e9606 */
[----:B------:R-:W-:Y:S01]  /*0700*/  IMAD.SHL.U32 R6, R9, 0x20, RZ ;  /* 0x0000002009067824 */ /* 0x000fe200078e00ff */
[----:B------:R-:W-:Y:S01]  /*0710*/  ISETP.NE.U32.AND P0, PT, RZ, UR8, PT ;  /* 0x00000008ff007c0c */ /* 0x000fe2000bf05070 */
[----:B------:R-:W-:-:S03]  /*0720*/  IMAD.WIDE.U32 R160, R160, -0x326172a9, RZ ;  /* 0xcd9e8d57a0a07825 */ /* 0x000fc600078e00ff */
[----:B------:R-:W-:Y:S02]  /*0730*/  LOP3.LUT R12, R6, 0x3e0, RZ, 0xc0, !PT ;  /* 0x000003e0060c7812 */ /* 0x000fe400078ec0ff */
[----:B------:R-:W-:Y:S02]  /*0740*/  ISETP.NE.AND.EX P0, PT, RZ, UR9, PT, P0 ;  /* 0x00000009ff007c0c */ /* 0x000fe4000bf05300 */
[----:B------:R-:W-:Y:S02]  /*0750*/  LOP3.LUT R157, R161, UR32, R10, 0x96, !PT ;  /* 0x00000020a19d7c12 */ /* 0x000fe4000f8e960a */
[C---:B------:R-:W-:Y:S02]  /*0760*/  IADD3 R10, P1, R12.reuse, UR10, RZ ;  /* 0x0000000a0c0a7c10 */ /* 0x040fe4000ff3e0ff */
[----:B------:R-:W-:Y:S01]  /*0770*/  IADD3 R12, P2, R12, UR8, RZ ;  /* 0x000000080c0c7c10 */ /* 0x000fe2000ff5e0ff */
[----:B------:R-:W-:-:S03]  /*0780*/  ULDC UR8, c[0x0][0x214] ;  /* 0x0000850000087ab9 */ /* 0x000fc60000000800 */
[----:B------:R-:W-:-:S05]  /*0790*/  IADD3.X R13, RZ, UR9, RZ, P2, !PT ;  /* 0x00000009ff0d7c10 */ /* 0x000fca00097fe4ff */
        /* <DEDUP_REMOVED lines=20> */
[----:B------:R-:W-:Y:S01]  /*08e0*/  SHF.R.U32.HI R0, RZ, 0x5, R9 ;  /* 0x00000005ff007819 */ /* 0x000fe20000011609 */
[----:B------:R-:W-:-:S03]  /*08f0*/  IMAD.X R11, RZ, RZ, UR11, P1 ;  /* 0x0000000bff0b7e24 */ /* 0x000fc600088e06ff */
[----:B------:R-:W-:-:S04]  /*0900*/  LEA R0, R16, R0, 0x2 ;  /* 0x0000000010007211 */ /* 0x000fc800078e10ff */
[----:B------:R-:W-:Y:S01]  /*0910*/  ISETP.GE.AND P1, PT, R0, UR8, PT ;  /* 0x0000000800007c0c */ /* 0x000fe2000bf26270 */
[----:B------:R-:W-:Y:S01]  /*0920*/  UIADD3 UR34, UR6, -0xe443238, URZ ;  /* 0xf1bbcdc806227890 */ /* 0x000fe2000fffe03f */
[----:B------:R-:W-:Y:S01]  /*0930*/  LOP3.LUT R17, R9, 0x1f, RZ, 0xc0, !PT ;  /* 0x0000001f09117812 */ /* 0x000fe200078ec0ff */
[----:B------:R-:W-:Y:S01]  /*0940*/  IMAD.HI.U32 R7, R156, -0x326172a9, RZ ;  /* 0xcd9e8d579c077827 */ /* 0x000fe200078e00ff */
[----:B------:R-:W-:Y:S02]  /*0950*/  UIADD3 UR35, UR7, -0x24c28bd8, URZ ;  /* 0xdb3d742807237890 */ /* 0x000fe4000fffe03f */
[----:B------:R-:W-:Y:S01]  /*0960*/  LEA R6, P3, R17, UR12, 0x5 ;  /* 0x0000000c11067c11 */ /* 0x000fe2000f8628ff */
[----:B------:R-:W-:Y:S01]  /*0970*/  IMAD.HI.U32 R5, R157, -0x2daee0ad, RZ ;  /* 0xd2511f539d057827 */ /* 0x000fe200078e00ff */
[----:B------:R-:W-:Y:S02]  /*0980*/  LOP3.LUT R160, R7, UR34, R160, 0x96, !PT ;  /* 0x0000002207a07c12 */ /* 0x000fe4000f8e96a0 */
[----:B------:R-:W-:-:S02]  /*0990*/  IADD3.X R7, RZ, UR13, RZ, P3, !PT ;  /* 0x0000000dff077c10 */ /* 0x000fc40009ffe4ff */
[----:B------:R-:W-:Y:S01]  /*09a0*/  LOP3.LUT R162, R5, UR35, R162, 0x96, !PT ;  /* 0x0000002305a27c12 */ /* 0x000fe2000f8e96a2 */
[----:B0-----:R-:W-:Y:S06]  /*09b0*/  @P1 EXIT ;  /* 0x000000000000194d */ /* 0x001fec0003800000 */
[----:B------:R-:W-:Y:S01]  /*09c0*/  UIADD3 UR37, UR7, -0x695add53, URZ ;  /* 0x96a522ad07257890 */ /* 0x000fe2000fffe03f */
[----:B------:R-:W-:Y:S01]  /*09d0*/  IMAD R157, R157, -0x2daee0ad, RZ ;  /* 0xd2511f539d9d7824 */ /* 0x000fe200078e02ff */
[----:B------:R-:W2:Y:S01]  /*09e0*/  LDG.E.128 R196, desc[UR4][R10.64+0x10] ;  /* 0x000010040ac47981 */ /* 0x000ea2000c1e1d00 */
[----:B------:R-:W-:Y:S01]  /*09f0*/  IMAD.HI.U32 R12, R160, -0x2daee0ad, RZ ;  /* 0xd2511f53a00c7827 */ /* 0x000fe200078e00ff */
[----:B------:R-:W-:Y:S02]  /*0a00*/  UIADD3 UR36, UR6, -0x700cb87f, URZ ;  /* 0x8ff3478106247890 */ /* 0x000fe4000fffe03f */
[----:B------:R-:W3:Y:S01]  /*0a10*/  LDG.E.128 R192, desc[UR4][R10.64+0x400] ;  /* 0x000400040ac07981 */ /* 0x000ee2000c1e1d00 */
[----:B------:R-:W-:Y:S01]  /*0a20*/  IMAD R156, R156, -0x326172a9, RZ ;  /* 0xcd9e8d579c9c7824 */ /* 0x000fe200078e02ff */
[----:B------:R-:W-:Y:S01]  /*0a30*/  LOP3.LUT R157, R12, UR37, R157, 0x96, !PT ;  /* 0x000000250c9d7c12 */ /* 0x000fe2000f8e969d */
[----:B------:R-:W-:Y:S01]  /*0a40*/  IMAD.HI.U32 R5, R162, -0x326172a9, RZ ;  /* 0xcd9e8d57a2057827 */ /* 0x000fe200078e00ff */
[----:B------:R-:W4:Y:S01]  /*0a50*/  LDG.E.128 R12, desc[UR4][R10.64] ;  /* 0x000000040a0c7981 */ /* 0x000f22000c1e1d00 */
[----:B------:R-:W-:-:S03]  /*0a60*/  ULDC.64 UR8, c[0x0][0x270] ;  /* 0x00009c0000087ab9 */ /* 0x000fc60000000a00 */
[----:B------:R-:W3:Y:S04]  /*0a70*/  LDG.E.128 R152, desc[UR4][R10.64+0x410] ;  /* 0x000410040a987981 */ /* 0x000ee8000c1e1d00 */
        /* <DEDUP_REMOVED lines=33> */
[----:B------:R-:W-:Y:S01]  /*0c90*/  BSSY B0, `(.L_x_20768) ;  /* 0x0001fcb000007945 */ /* 0x000fe20003800000 */
[----:B------:R-:W-:Y:S01]  /*0ca0*/  LOP3.LUT R156, R5, UR36, R156, 0x96, !PT ;  /* 0x00000024059c7c12 */ /* 0x000fe2000f8e969c */
[----:B------:R-:W-:Y:S01]  /*0cb0*/  ULDC UR10, c[0x0][0x218] ;  /* 0x00008600000a7ab9 */ /* 0x000fe20000000800 */
[----:B------:R-:W-:Y:S01]  /*0cc0*/  LOP3.LUT R163, R8, 0x3, RZ, 0xc0, !PT ;  /* 0x0000000308a37812 */ /* 0x000fe200078ec0ff */
[----:B------:R-:W-:Y:S01]  /*0cd0*/  ULDC UR11, c[0x0][0x2d8] ;  /* 0x0000b600000b7ab9 */ /* 0x000fe20000000800 */
[----:B------:R-:W-:Y:S01]  /*0ce0*/  ULDC.64 UR12, c[0x0][0x230] ;  /* 0x00008c00000c7ab9 */ /* 0x000fe20000000a00 */
[----:B------:R-:W-:Y:S01]  /*0cf0*/  ULDC.64 UR14, c[0x0][0x238] ;  /* 0x00008e00000e7ab9 */ /* 0x000fe20000000a00 */
[----:B------:R-:W-:Y:S01]  /*0d00*/  ULDC.64 UR16, c[0x0][0x240] ;  /* 0x0000900000107ab9 */ /* 0x000fe20000000a00 */
[----:B------:R-:W-:Y:S01]  /*0d10*/  ULDC.64 UR18, c[0x0][0x2b8] ;  /* 0x0000ae0000127ab9 */ /* 0x000fe20000000a00 */
[----:B----4-:R-:W-:Y:S04]  /*0d20*/  STL.64 [R1+0x190], R12 ;  /* 0x0001900c01007387 */ /* 0x010fe80000100a00 */
[----:B------:R1:W-:Y:S04]  /*0d30*/  STL.64 [R1+0x198], R14 ;  /* 0x0001980e01007387 */ /* 0x0003e80000100a00 */
[----:B-1----:R-:W4:Y:S04]  /*0d40*/  LDG.E.128 R12, desc[UR4][R6.64+0x1410] ;  /* 0x00141004060c7981 */ /* 0x002f28000c1e1d00 */
[----:B--2---:R-:W-:Y:S04]  /*0d50*/  STL.64 [R1+0x180], R196 ;  /* 0x000180c401007387 */ /* 0x004fe80000100a00 */
[----:B------:R1:W-:Y:S04]  /*0d60*/  STL.64 [R1+0x188], R198 ;  /* 0x000188c601007387 */ /* 0x0003e80000100a00 */
[----:B---3--:R-:W-:Y:S04]  /*0d70*/  STL.64 [R1+0x150], R192 ;  /* 0x000150c001007387 */ /* 0x008fe80000100a00 */
[----:B------:R2:W-:Y:S04]  /*0d80*/  STL.64 [R1+0x158], R194 ;  /* 0x000158c201007387 */ /* 0x0005e80000100a00 */
[----:B-1----:R0:W5:Y:S04]  /*0d90*/  LDG.E.128 R196, desc[UR4][R6.64+0x2400] ;  /* 0x0024000406c47981 */ /* 0x002168000c1e1d00 */
[----:B--2---:R0:W5:Y:S04]  /*0da0*/  LDG.E.128 R192, desc[UR4][R6.64+0x2410] ;  /* 0x0024100406c07981 */ /* 0x004168000c1e1d00 */
        /* <DEDUP_REMOVED lines=38> */
[----:B------:R-:W-:Y:S01]  /*1010*/  UISETP.NE.U32.AND UP0, UPT, UR8, URZ, UPT ;  /* 0x0000003f0800728c */ /* 0x000fe2000bf05070 */
[----:B------:R-:W-:-:S02]  /*1020*/  IMAD R162, R162, -0x326172a9, RZ ;  /* 0xcd9e8d57a2a27824 */ /* 0x000fc400078e02ff */
[----:B------:R-:W-:Y:S01]  /*1030*/  IMAD R160, R160, -0x2daee0ad, RZ ;  /* 0xd2511f53a0a07824 */ /* 0x000fe200078e02ff */
[----:B------:R-:W-:Y:S01]  /*1040*/  ULDC.U8 UR8, c[0x0][0x2a0] ;  /* 0x0000a80000087ab9 */ /* 0x000fe20000000000 */
[----:B------:R-:W-:Y:S01]  /*1050*/  IMAD.MOV.U32 R5, RZ, RZ, RZ ;  /* 0x000000ffff057224 */ /* 0x000fe200078e00ff */
[----:B------:R-:W-:Y:S02]  /*1060*/  UISETP.NE.AND.EX UP0, UPT, UR9, URZ, UPT, UP0 ;  /* 0x0000003f0900728c */ /* 0x000fe4000bf05300 */
[----:B------:R-:W-:Y:S01]  /*1070*/  UISETP.NE.AND UP1, UPT, UR8, URZ, UPT ;  /* 0x0000003f0800728c */ /* 0x000fe2000bf25270 */
[----:B----4-:R0:W-:Y:S04]  /*1080*/  STL.64 [R1+0x20], R12 ;  /* 0x0000200c01007387 */ /* 0x0101e80000100a00 */
[----:B------:R0:W-:Y:S04]  /*1090*/  STL.64 [R1+0x70], R24 ;  /* 0x0000701801007387 */ /* 0x0001e80000100a00 */
[----:B------:R0:W-:Y:S04]  /*10a0*/  STL.64 [R1+0x78], R26 ;  /* 0x0000781a01007387 */ /* 0x0001e80000100a00 */
[----:B------:R0:W-:Y:S04]  /*10b0*/  STL.64 [R1+0x28], R14 ;  /* 0x0000280e01007387 */ /* 0x0001e80000100a00 */
[----:B------:R0:W-:Y:S04]  /*10c0*/  STL.64 [R1+0x60], R20 ;  /* 0x0000601401007387 */ /* 0x0001e80000100a00 */
[----:B------:R0:W-:Y:S04]  /*10d0*/  STL.64 [R1+0x68], R22 ;  /* 0x0000681601007387 */ /* 0x0001e80000100a00 */
[----:B------:R0:W-:Y:S04]  /*10e0*/  STL.64 [R1+0x30], R16 ;  /* 0x0000301001007387 */ /* 0x0001e80000100a00 */
[----:B------:R0:W-:Y:S02]  /*10f0*/  STL.64 [R1+0x38], R18 ;  /* 0x0000381201007387 */ /* 0x0001e40000100a00 */
.L_x_21330:
[----:B-1----:R-:W1:Y:S01]  /*1100*/  S2R R9, SR_TID.X ;  /* 0x0000000000097919 */ /* 0x002e620000002100 */
[----:B------:R-:W-:Y:S01]  /*1110*/  ISETP.NE.U32.AND P0, PT, RZ, UR12, PT ;  /* 0x0000000cff007c0c */ /* 0x000fe2000bf05070 */
[----:B0-----:R-:W-:Y:S01]  /*1120*/  IMAD R7, R0, UR10, RZ ;  /* 0x0000000a00077c24 */ /* 0x001fe2000f8e02ff */
[----:B------:R-:W0:Y:S01]  /*1130*/  LDC.64 R154, c[0x0][0x220] ;  /* 0x00008800ff9a7b82 */ /* 0x000e220000000a00 */
[----:B------:R-:W-:Y:S01]  /*1140*/  PLOP3.LUT P2, PT, PT, PT, UP0, 0x80, 0x0 ;  /* 0x000000000000781c */ /* 0x000fe20003f4f008 */
[----:B------:R-:W-:Y:S01]  /*1150*/  @UP0 ULDC.64 UR8, c[0x0][0x270] ;  /* 0x00009c0000080ab9 */ /* 0x000fe20000000a00 */
[----:B------:R-:W-:Y:S02]  /*1160*/  ISETP.NE.AND.EX P0, PT, RZ, UR13, PT, P0 ;  /* 0x0000000dff007c0c */ /* 0x000fe4000bf05300 */
[----:B------:R-:W-:-:S04]  /*1170*/  SHF.R.S32.HI R8, RZ, 0x1f, R7 ;  /* 0x0000001fff087819 */ /* 0x000fc80000011407 */
[----:B------:R-:W-:Y:S02]  /*1180*/  LEA.HI R7, R8, R7, RZ, 0x3 ;  /* 0x0000000708077211 */ /* 0x000fe400078f18ff */
[----:B-1----:R-:W-:-:S04]  /*1190*/  LOP3.LUT R9, R9, 0x1f, RZ, 0xc0, !PT ;  /* 0x0000001f09097812 */ /* 0x002fc800078ec0ff */
[----:B------:R-:W-:-:S04]  /*11a0*/  LEA.HI.SX32 R34, R7, R9, 0x1d ;  /* 0x0000000907227211 */ /* 0x000fc800078feaff */
[----:B------:R-:W-:-:S04]  /*11b0*/  @P0 LEA R8, P1, R34, UR12, 0x4 ;  /* 0x0000000c22080c11 */ /* 0x000fc8000f8220ff */
[----:B------:R-:W-:Y:S02]  /*11c0*/  @P0 LEA.HI.X R9, R34, UR13, RZ, 0x4, P1 ;  /* 0x0000000d22090c11 */ /* 0x000fe400088f24ff */
[----:B------:R-:W-:-:S03]  /*11d0*/  PLOP3.LUT P1, PT, PT, PT, UP0, 0x80, 0x0 ;  /* 0x000000000000781c */ /* 0x000fc60003f2f008 */
[----:B-----5:R1:W5:Y:S02]  /*11e0*/  @P0 LDG.E.128 R48, desc[UR4][R8.64] ;  /* 0x0000000408300981 */ /* 0x020364000c1e1d00 */
[----:B-1----:R-:W-:-:S10]  /*11f0*/  HFMA2.MMA R8, -RZ, RZ, 0, 1.1920928955078125e-07 ;  /* 0x00000002ff087435 */ /* 0x002fd400000001ff */
[----:B------:R-:W-:-:S05]  /*1200*/  @P1 IMAD.WIDE R8, R0, R8, UR8 ;  /* 0x0000000800081e25 */ /* 0x000fca000f8e0208 */
[----:B------:R0:W2:Y:S02]  /*1210*/  @P2 LDG.E.U16 R7, desc[UR4][R8.64] ;  /* 0x0000000408072981 */ /* 0x0000a4000c1e1500 */
[----:B0-----:R-:W-:-:S06]  /*1220*/  IMAD.WIDE.U32 R8, R34, 0x10, R154 ;  /* 0x0000001022087825 */ /* 0x001fcc00078e009a */
[----:B------:R-:W5:Y:S01]  /*1230*/  LDG.E.128 R8, desc[UR4][R8.64] ;  /* 0x0000000408087981 */ /* 0x000f62000c1e1d00 */
[C---:B------:R-:W-:Y:S01]  /*1240*/  ISETP.NE.AND P1, PT, R163.reuse, 0x1, PT ;  /* 0x00000001a300780c */ /* 0x040fe20003f25270 */
[----:B------:R-:W-:Y:S01]  /*1250*/  BSSY B1, `(.L_x_20769) ;  /* 0x000000f000017945 */ /* 0x000fe20003800000 */
[----:B------:R-:W-:Y:S01]  /*1260*/  PLOP3.LUT P2, PT, PT, PT, UP0, 0x80, 0x0 ;  /* 0x000000000000781c */ /* 0x000fe20003f4f008 */
[----:B------:R-:W-:Y:S02]  /*1270*/  IMAD.MOV.U32 R121, RZ, RZ, 0x3f800000 ;  /* 0x3f800000ff797424 */ /* 0x000fe400078e00ff */
[----:B------:R-:W-:-:S10]  /*1280*/  VIADD R12, R163, 0x1 ;  /* 0x00000001a30c7836 */ /* 0x000fd40000000000 */
[----:B--2---:R-:W-:Y:S01]  /*1290*/  @P2 SHF.L.U32 R121, R7, 0x10, RZ ;  /* 0x0000001007792819 */ /* 0x004fe200000006ff */
        /* <DEDUP_REMOVED lines=9> */
.L_x_20770:
[----:B------:R-:W-:-:S07]  /*1330*/  IMAD.MOV.U32 R7, RZ, RZ, R162 ;  /* 0x000000ffff077224 */ /* 0x000fce00078e00a2 */
.L_x_20771:
[----:B------:R-:W-:Y:S05]  /*1340*/  BSYNC B1 ;  /* 0x0000000000017941 */ /* 0x000fea0003800000 */
.L_x_20769:
        /* <DEDUP_REMOVED lines=16> */
.L_x_20775:
[----:B------:R-:W-:Y:S05]  /*1450*/  BSYNC B2 ;  /* 0x0000000000027941 */ /* 0x000fea0003800000 */
.L_x_20774:
        /* <DEDUP_REMOVED lines=44> */
.L_x_20773:
[----:B------:R-:W-:Y:S05]  /*1720*/  BSYNC B1 ;  /* 0x0000000000017941 */ /* 0x000fea0003800000 */
.L_x_20772:
[----:B------:R-:W2:Y:S01]  /*1730*/  LDL R13, [R1+0x170] ;  /* 0x00017000010d7983 */ /* 0x000ea20000100800 */
        /* <DEDUP_REMOVED lines=14> */
[----:B------:R-:W-:-:S03]  /*1820*/  ISETP.NE.AND P1, PT, R12, 0x1, PT ;  /* 0x000000010c00780c */ /* 0x000fc60003f25270 */
[----:B--2---:R-:W-:Y:S01]  /*1830*/  FMUL.FTZ R43, R13, R7 ;  /* 0x000000070d2b7220 */ /* 0x004fe20000410000 */
[----:B------:R-:W-:Y:S01]  /*1840*/  @P0 SHF.L.U32 R7, R48, 0x10, RZ ;  /* 0x0000001030070819 */ /* 0x000fe200000006ff */
[----:B------:R-:W-:-:S04]  /*1850*/  VIADD R13, R12, 0x1 ;  /* 0x000000010c0d7836 */ /* 0x000fc80000000000 */
        /* <DEDUP_REMOVED lines=10> */
.L_x_20777:
[----:B------:R-:W-:-:S07]  /*1900*/  IMAD.MOV.U32 R7, RZ, RZ, R162 ;  /* 0x000000ffff077224 */ /* 0x000fce00078e00a2 */
.L_x_20778:
[----:B------:R-:W-:Y:S05]  /*1910*/  BSYNC B1 ;  /* 0x0000000000017941 */ /* 0x000fea0003800000 */
.L_x_20776:
        /* <DEDUP_REMOVED lines=16> */
.L_x_20782:
[----:B------:R-:W-:Y:S05]  /*1a20*/  BSYNC B2 ;  /* 0x0000000000027941 */ /* 0x000fea0003800000 */
.L_x_20781:
        /* <DEDUP_REMOVED lines=44> */
.L_x_20780:
[----:B------:R-:W-:Y:S05]  /*1cf0*/  BSYNC B1 ;  /* 0x0000000000017941 */ /* 0x000fea0003800000 */
.L_x_20779:
[----:B------:R-:W2:Y:S01]  /*1d00*/  LDL R12, [R1+0x174] ;  /* 0x00017400010c7983 */ /* 0x000ea20000100800 */
[----:B------:R-:W-:Y:S01]  /*1d10*/  I2FP.F32.U32 R7, R7 ;  /* 0x0000000700077245 */ /* 0x000fe20000201000 */
[----:B------:R-:W-:Y:S01]  /*1d20*/  BSSY B1, `(.L_x_20783) ;  /* 0x0000019000017945 */ /* 0x000fe20003800000 */
[----:B------:R-:W-:-:S03]  /*1d30*/  LOP3.LUT R6, R6, 0xfffffffd, RZ, 0xc0, !PT ;  /* 0xfffffffd06067812 */ /* 0x000fc600078ec0ff */
[----:B------:R-:W-:-:S05]  /*1d40*/  FFMA.FTZ R7, R7, R223, 1.1641532182693481445e-10 ;  /* 0x2f00000007077423 */ /* 0x000fca00000100df */
[----:B------:R-:W-:Y:S02]  /*1d50*/  FSETP.GTU.FTZ.AND P1, PT, R7, R252, PT ;  /* 0x000000fc0700720b */ /* 0x000fe40003f3c000 */
[----:B------:R-:W-:-:S05]  /*1d60*/  SHF.L.U32 R7, R8, 0x10, RZ ;  /* 0x0000001008077819 */ /* 0x000fca00000006ff */
[----:B------:R-:W-:-:S04]  /*1d70*/  FMUL.FTZ R7, R7, R121 ;  /* 0x0000007907077220 */ /* 0x000fc80000410000 */
[----:B------:R-:W-:Y:S02]  /*1d80*/  FMUL.FTZ R7, R7, R222 ;  /* 0x000000de07077220 */ /* 0x000fe40000410000 */
[----:B------:R-:W-:-:S03]  /*1d90*/  @P1 LOP3.LUT R6, R6, 0x2, RZ, 0xfc, !PT ;  /* 0x0000000206061812 */ /* 0x000fc600078efcff */
[----:B------:R-:W-:Y:S02]  /*1da0*/  FSEL R8, R7, RZ, !P1 ;  /* 0x000000ff07087208 */ /* 0x000fe40004800000 */
[----:B------:R-:W-:Y:S02]  /*1db0*/  ISETP.NE.AND P1, PT, R13, 0x1, PT ;  /* 0x000000010d00780c */ /* 0x000fe40003f25270 */
        /* <DEDUP_REMOVED lines=14> */
.L_x_20784:
[----:B------:R-:W-:-:S07]  /*1ea0*/  MOV R7, R162 ;  /* 0x000000a200077202 */ /* 0x000fce0000000f00 */
.L_x_20785:
[----:B------:R-:W-:Y:S05]  /*1eb0*/  BSYNC B1 ;  /* 0x0000000000017941 */ /* 0x000fea0003800000 */
.L_x_20783:
        /* <DEDUP_REMOVED lines=16> */
.L_x_20789:
[----:B------:R-:W-:Y:S05]  /*1fc0*/  BSYNC B2 ;  /* 0x0000000000027941 */ /* 0x000fea0003800000 */
.L_x_20788:
        /* <DEDUP_REMOVED lines=44> */
.L_x_20787:
[----:B------:R-:W-:Y:S05]  /*2290*/  BSYNC B1 ;  /* 0x0000000000017941 */ /* 0x000fea0003800000 */
.L_x_20786:
        /* <DEDUP_REMOVED lines=12> */
[----:B------:R-:W-:Y:S01]  /*2360*/  @P0 SHF.L.U32 R7, R49, 0x10, RZ ;  /* 0x0000001031070819 */ /* 0x000fe200000006ff */
[----:B------:R-:W-:-:S04]  /*2370*/  VIADD R12, R8, 0x1 ;  /* 0x00000001080c7836 */ /* 0x000fc80000000000 */
        /* <DEDUP_REMOVED lines=10> */
.L_x_20791:
[----:B------:R-:W-:-:S07]  /*2420*/  IMAD.MOV.U32 R7, RZ, RZ, R162 ;  /* 0x000000ffff077224 */ /* 0x000fce00078e00a2 */
.L_x_20792:
[----:B------:R-:W-:Y:S05]  /*2430*/  BSYNC B1 ;  /* 0x0000000000017941 */ /* 0x000fea0003800000 */
.L_x_20790:
        /* <DEDUP_REMOVED lines=16> */
.L_x_20796:
[----:B------:R-:W-:Y:S05]  /*2540*/  BSYNC B2 ;  /* 0x0000000000027941 */ /* 0x000fea0003800000 */
.L_x_20795:
        /* <DEDUP_REMOVED lines=44> */
.L_x_20794:
[----:B------:R-:W-:Y:S05]  /*2810*/  BSYNC B1 ;  /* 0x0000000000017941 */ /* 0x000fea0003800000 */
.L_x_20793:
[----:B------:R-:W2:Y:S01]  /*2820*/  LDL R13, [R1+0x17c] ;  /* 0x00017c00010d7983 */ /* 0x000ea20000100800 */
        /* <DEDUP_REMOVED lines=23> */
.L_x_20798:
[----:B------:R-:W-:-:S07]  /*29a0*/  MOV R7, R162 ;  /* 0x000000a200077202 */ /* 0x000fce0000000f00 */
.L_x_20799:
[----:B------:R-:W-:Y:S05]  /*29b0*/  BSYNC B1 ;  /* 0x0000000000017941 */ /* 0x000fea0003800000 */
.L_x_20797:
        /* <DEDUP_REMOVED lines=16> */
.L_x_20803:
[----:B------:R-:W-:Y:S05]  /*2ac0*/  BSYNC B2 ;  /* 0x0000000000027941 */ /* 0x000fea0003800000 */
.L_x_20802:
        /* <DEDUP_REMOVED lines=44> */
.L_x_20801:
[----:B------:R-:W-:Y:S05]  /*2d90*/  BSYNC B1 ;  /* 0x0000000000017941 */ /* 0x000fea0003800000 */
.L_x_20800:
        /* <DEDUP_REMOVED lines=24> */
.L_x_20805:
[----:B------:R-:W-:-:S07]  /*2f20*/  IMAD.MOV.U32 R7, RZ, RZ, R162 ;  /* 0x000000ffff077224 */ /* 0x000fce00078e00a2 */
.L_x_20806:
[----:B------:R-:W-:Y:S05]  /*2f30*/  BSYNC B1 ;  /* 0x0000000000017941 */ /* 0x000fea0003800000 */
.L_x_20804:
        /* <DEDUP_REMOVED lines=16> */
.L_x_20810:
[----:B------:R-:W-:Y:S05]  /*3040*/  BSYNC B2 ;  /* 0x0000000000027941 */ /* 0x000fea0003800000 */
.L_x_20809:
        /* <DEDUP_REMOVED lines=44> */
.L_x_20808:
[----:B------:R-:W-:Y:S05]  /*3310*/  BSYNC B1 ;  /* 0x0000000000017941 */ /* 0x000fea0003800000 */
.L_x_20807:
        /* <DEDUP_REMOVED lines=24> */
.L_x_20812:
[----:B------:R-:W-:-:S07]  /*34a0*/  MOV R7, R162 ;  /* 0x000000a200077202 */ /* 0x000fce0000000f00 */
.L_x_20813:
[----:B------:R-:W-:Y:S05]  /*34b0*/  BSYNC B1 ;  /* 0x0000000000017941 */ /* 0x000fea0003800000 */
.L_x_20811:
        /* <DEDUP_REMOVED lines=16> */
.L_x_20817:
[----:B------:R-:W-:Y:S05]  /*35c0*/  BSYNC B2 ;  /* 0x0000000000027941 */ /* 0x000fea0003800000 */
.L_x_20816:
        /* <DEDUP_REMOVED lines=44> */
.L_x_20815:
[----:B------:R-:W-:Y:S05]  /*3890*/  BSYNC B1 ;  /* 0x0000000000017941 */ /* 0x000fea0003800000 */
.L_x_20814:
[----:B------:R-:W2:Y:S01]  /*38a0*/  LDL R9, [R1+0x168] ;  /* 0x0001680001097983 */ /* 0x000ea20000100800 */
        /* <DEDUP_REMOVED lines=23> */
.L_x_20819:
[----:B------:R-:W-:-:S07]  /*3a20*/  IMAD.MOV.U32 R7, RZ, RZ, R162 ;  /* 0x000000ffff077224 */ /* 0x000fce00078e00a2 */
.L_x_20820:
[----:B------:R-:W-:Y:S05]  /*3a30*/  BSYNC B1 ;  /* 0x0000000000017941 */ /* 0x000fea0003800000 */
.L_x_20818:
        /* <DEDUP_REMOVED lines=19> */
.L_x_20824:
[----:B------:R-:W-:Y:S05]  /*3b70*/  BSYNC B2 ;  /* 0x0000000000027941 */ /* 0x000fea0003800000 */
.L_x_20823:
        /* <DEDUP_REMOVED lines=44> */
.L_x_20822:
[----:B------:R-:W-:Y:S05]  /*3e40*/  BSYNC B1 ;  /* 0x0000000000017941 */ /* 0x000fea0003800000 */
.L_x_20821:
[----:B------:R-:W2:Y:S01]  /*3e50*/  LDL R9, [R1+0x16c] ;  /* 0x00016c0001097983 */ /* 0x000ea20000100800 */
[----:B------:R-:W-:Y:S02]  /*3e60*/  I2FP.F32.U32 R7, R7 ;  /* 0x0000000700077245 */ /* 0x000fe40000201000 */
[----:B------:R-:W-:Y:S02]  /*3e70*/  SHF.L.U32 R8, R15, 0x10, RZ ;  /* 0x000000100f087819 */ /* 0x000fe400000006ff */
[----:B------:R-:W-:Y:S01]  /*3e80*/  LEA R12, P6, R34, UR14, 0x4 ;  /* 0x0000000e220c7c11 */ /* 0x000fe2000f8c20ff */
[----:B------:R-:W-:Y:S01]  /*3e90*/  FFMA.FTZ R7, R7, R223, 1.1641532182693481445e-10 ;  /* 0x2f00000007077423 */ /* 0x000fe200000100df */
[----:B------:R-:W-:Y:S01]  /*3ea0*/  F2FP.BF16.F32.PACK_AB R10, R108, R47 ;  /* 0x0000002f6c0a723e */ /* 0x000fe200000010ff */
[----:B------:R-:W-:Y:S01]  /*3eb0*/  FMUL.FTZ R8, R8, R121 ;  /* 0x0000007908087220 */ /* 0x000fe20000410000 */
[----:B------:R-:W-:Y:S02]  /*3ec0*/  LEA.HI.X R13, R34, UR15, RZ, 0x4, P6 ;  /* 0x0000000f220d7c11 */ /* 0x000fe4000b0f24ff */
[----:B------:R-:W-:Y:S01]  /*3ed0*/  FSETP.GTU.FTZ.AND P6, PT, R7, R252, PT ;  /* 0x000000fc0700720b */ /* 0x000fe20003fdc000 */
[----:B------:R-:W-:Y:S01]  /*3ee0*/  FMUL.FTZ R8, R8, R222 ;  /* 0x000000de08087220 */ /* 0x000fe20000410000 */
[----:B------:R-:W-:-:S02]  /*3ef0*/  @P0 PRMT R7, R51, 0x7632, R7 ;  /* 0x0000763233070816 */ /* 0x000fc40000000007 */
[----:B------:R-:W-:Y:S02]  /*3f00*/  IADD3 R23, R34, 0x20, RZ ;  /* 0x0000002022177810 */ /* 0x000fe40007ffe0ff */
[----:B------:R-:W-:Y:S01]  /*3f10*/  FSEL R8, R8, RZ, !P6 ;  /* 0x000000ff08087208 */ /* 0x000fe20007000000 */
[----:B------:R-:W-:-:S04]  /*3f20*/  @P0 IMAD.U32 R7, R7, 0x10000, RZ ;  /* 0x0001000007070824 */ /* 0x000fc800078e00ff */
[----:B--2---:R-:W-:Y:S01]  /*3f30*/  FMUL.FTZ R111, R9, R8 ;  /* 0x00000008096f7220 */ /* 0x004fe20000410000 */
[----:B------:R-:W-:Y:S02]  /*3f40*/  F2FP.BF16.F32.PACK_AB R9, R46, R45 ;  /* 0x0000002d2e09723e */ /* 0x000fe400000010ff */
[----:B------:R-:W-:Y:S01]  /*3f50*/  F2FP.BF16.F32.PACK_AB R8, R44, R43 ;  /* 0x0000002b2c08723e */ /* 0x000fe200000010ff */
[----:B------:R-:W-:Y:S01]  /*3f60*/  @P0 FADD.FTZ R111, R111, R7 ;  /* 0x000000076f6f0221 */ /* 0x000fe20000010000 */
[----:B------:R-:W-:Y:S02]  /*3f70*/  SEL R7, RZ, 0x10000, P5 ;  /* 0x00010000ff077807 */ /* 0x000fe40002800000 */
[----:B------:R-:W-:Y:S02]  /*3f80*/  LOP3.LUT P5, RZ, R6, 0x4, RZ, 0xc0, !PT ;  /* 0x0000000406ff7812 */ /* 0x000fe400078ac0ff */
[----:B------:R-:W-:-:S05]  /*3f90*/  F2FP.BF16.F32.PACK_AB R11, R111, R110 ;  /* 0x0000006e6f0b723e */ /* 0x000fca00000010ff */
[----:B------:R0:W-:Y:S02]  /*3fa0*/  STG.E.128 desc[UR4][R12.64], R8 ;  /* 0x000000080c007986 */ /* 0x0001e4000c101d04 */
[----:B0-----:R-:W-:Y:S02]  /*3fb0*/  SEL R8, RZ, 0x1000000, P6 ;  /* 0x01000000ff087807 */ /* 0x001fe40003000000 */
[----:B------:R-:W-:Y:S02]  /*3fc0*/  SEL R9, RZ, 0x100, P4 ;  /* 0x00000100ff097807 */ /* 0x000fe40002000000 */
[----:B------:R-:W-:Y:S02]  /*3fd0*/  SEL R10, RZ, 0x1, P3 ;  /* 0x00000001ff0a7807 */ /* 0x000fe40001800000 */
[----:B------:R-:W-:Y:S02]  /*3fe0*/  LOP3.LUT R7, R9, R8, R7, 0xfe, !PT ;  /* 0x0000000809077212 */ /* 0x000fe400078efe07 */
[----:B------:R-:W-:-:S02]  /*3ff0*/  SEL R8, RZ, 0x1, P2 ;  /* 0x00000001ff087807 */ /* 0x000fc40001000000 */
[----:B------:R-:W-:-:S03]  /*4000*/  LOP3.LUT P6, RZ, R6, 0x2, RZ, 0xc0, !PT ;  /* 0x0000000206ff7812 */ /* 0x000fc600078cc0ff */
[----:B------:R-:W-:-:S05]  /*4010*/  IMAD.WIDE.U32 R8, R8, 0x1000000, RZ ;  /* 0x0100000008087825 */ /* 0x000fca00078e00ff */
[----:B------:R-:W-:Y:S02]  /*4020*/  LOP3.LUT R9, R9, R7, R10, 0xfe, !PT ;  /* 0x0000000709097212 */ /* 0x000fe400078efe0a */
[----:B------:R-:W-:Y:S02]  /*4030*/  SEL R10, RZ, 0x1, P1 ;  /* 0x00000001ff0a7807 */ /* 0x000fe40000800000 */
[----:B------:R-:W-:-:S03]  /*4040*/  SEL R7, RZ, 0x1, P6 ;  /* 0x00000001ff077807 */ /* 0x000fc60003000000 */
[----:B------:R-:W-:-:S04]  /*4050*/  IMAD.WIDE.U32 R10, R10, 0x10000, RZ ;  /* 0x000100000a0a7825 */ /* 0x000fc800078e00ff */
[----:B------:R-:W-:-:S03]  /*4060*/  IMAD.WIDE.U32 R12, R7, 0x100, RZ ;  /* 0x00000100070c7825 */ /* 0x000fc600078e00ff */
[----:B------:R-:W-:Y:S02]  /*4070*/  LOP3.LUT R7, R12, R8, R10, 0xfe, !PT ;  /* 0x000000080c077212 */ /* 0x000fe400078efe0a */
[----:B------:R-:W-:Y:S02]  /*4080*/  LOP3.LUT R11, R13, R9, R11, 0xfe, !PT ;  /* 0x000000090d0b7212 */ /* 0x000fe400078efe0b */
[----:B------:R-:W0:Y:S01]  /*4090*/  @P0 LDC.64 R8, c[0x0][0x230] ;  /* 0x00008c00ff080b82 */ /* 0x000e220000000a00 */
[----:B------:R-:W-:Y:S02]  /*40a0*/  SEL R10, RZ, 0x1, P5 ;  /* 0x00000001ff0a7807 */ /* 0x000fe40002800000 */
[C---:B------:R-:W-:Y:S02]  /*40b0*/  LEA R12, P1, R34.reuse, UR16, 0x3 ;  /* 0x00000010220c7c11 */ /* 0x040fe4000f8218ff */
[----:B------:R-:W-:Y:S02]  /*40c0*/  LOP3.LUT R10, R7, R10, RZ, 0xfc, !PT ;  /* 0x0000000a070a7212 */ /* 0x000fe400078efcff */
[----:B------:R-:W-:-:S05]  /*40d0*/  LEA.HI.X R13, R34, UR17, RZ, 0x3, P1 ;  /* 0x00000011220d7c11 */ /* 0x000fca00088f1cff */
        /* <DEDUP_REMOVED lines=17> */
.L_x_20826:
[----:B------:R-:W-:-:S07]  /*41f0*/  IMAD.MOV.U32 R7, RZ, RZ, R162 ;  /* 0x000000ffff077224 */ /* 0x000fce00078e00a2 */
.L_x_20827:
[----:B------:R-:W-:Y:S05]  /*4200*/  BSYNC B1 ;  /* 0x0000000000017941 */ /* 0x000fea0003800000 */
.L_x_20825:
        /* <DEDUP_REMOVED lines=16> */
.L_x_20831:
[----:B------:R-:W-:Y:S05]  /*4310*/  BSYNC B2 ;  /* 0x0000000000027941 */ /* 0x000fea0003800000 */
.L_x_20830:
        /* <DEDUP_REMOVED lines=44> */
.L_x_20829:
[----:B------:R-:W-:Y:S05]  /*45e0*/  BSYNC B1 ;  /* 0x0000000000017941 */ /* 0x000fea0003800000 */
.L_x_20828:
[----:B------:R-:W2:Y:S01]  /*45f0*/  LDL R13, [R1+0x130] ;  /* 0x00013000010d7983 */ /* 0x000ea20000100800 */
[----:B------:R-:W-:Y:S01]  /*4600*/  I2FP.F32.U32 R7, R7 ;  /* 0x0000000700077245 */ /* 0x000fe20000201000 */
[----:B------:R-:W-:Y:S01]  /*4610*/  BSSY B1, `(.L_x_20832) ;  /* 0x0000019000017945 */ /* 0x000fe20003800000 */
[----:B------:R-:W-:-:S03]  /*4620*/  LOP3.LUT R6, R6, 0xfffffffb, RZ, 0xc0, !PT ;  /* 0xfffffffb06067812 */ /* 0x000fc600078ec0ff */
        /* <DEDUP_REMOVED lines=9> */
[----:B--2---:R-:W-:Y:S01]  /*46c0*/  FMUL.FTZ R35, R13, R7 ;  /* 0x000000070d237220 */ /* 0x004fe20000410000 */
[----:B------:R-:W-:Y:S01]  /*46d0*/  @P0 IMAD.U32 R7, R48, 0x10000, RZ ;  /* 0x0001000030070824 */ /* 0x000fe200078e00ff */
[----:B------:R-:W-:-:S03]  /*46e0*/  IADD3 R13, R12, 0x1, RZ ;  /* 0x000000010c0d7810 */ /* 0x000fc60007ffe0ff */
        /* <DEDUP_REMOVED lines=10> */
.L_x_20833:
[----:B------:R-:W-:-:S07]  /*4790*/  MOV R7, R162 ;  /* 0x000000a200077202 */ /* 0x000fce0000000f00 */
.L_x_20834:
[----:B------:R-:W-:Y:S05]  /*47a0*/  BSYNC B1 ;  /* 0x0000000000017941 */ /* 0x000fea0003800000 */
.L_x_20832:
        /* <DEDUP_REMOVED lines=16> */
.L_x_20838:
[----:B------:R-:W-:Y:S05]  /*48b0*/  BSYNC B2 ;  /* 0x0000000000027941 */ /* 0x000fea0003800000 */
.L_x_20837:
        /* <DEDUP_REMOVED lines=44> */
.L_x_20836:
[----:B------:R-:W-:Y:S05]  /*4b80*/  BSYNC B1 ;  /* 0x0000000000017941 */ /* 0x000fea0003800000 */
.L_x_20835:
[----:B------:R-:W2:Y:S01]  /*4b90*/  LDL R12, [R1+0x134] ;  /* 0x00013400010c7983 */ /* 0x000ea20000100800 */
[----:B------:R-:W-:Y:S01]  /*4ba0*/  I2FP.F32.U32 R7, R7 ;  /* 0x0000000700077245 */ /* 0x000fe20000201000 */
[----:B------:R-:W-:Y:S01]  /*4bb0*/  BSSY B1, `(.L_x_20839) ;  /* 0x0000019000017945 */ /* 0x000fe20003800000 */
[----:B------:R-:W-:-:S03]  /*4bc0*/  LOP3.LUT R6, R6, 0xfffffffd, RZ, 0xc0, !PT ;  /* 0xfffffffd06067812 */ /* 0x000fc600078ec0ff */
[----:B------:R-:W-:-:S05]  /*4bd0*/  FFMA.FTZ R7, R7, R223, 1.1641532182693481445e-10 ;  /* 0x2f00000007077423 */ /* 0x000fca00000100df */
[----:B------:R-:W-:Y:S01]  /*4be0*/  FSETP.GTU.FTZ.AND P1, PT, R7, R252, PT ;  /* 0x000000fc0700720b */ /* 0x000fe20003f3c000 */
[----:B------:R-:W-:-:S04]  /*4bf0*/  IMAD.U32 R7, R8, 0x10000, RZ ;  /* 0x0001000008077824 */ /* 0x000fc800078e00ff */
[----:B------:R-:W-:-:S04]  /*4c00*/  FMUL.FTZ R7, R7, R121 ;  /* 0x0000007907077220 */ /* 0x000fc80000410000 */
[----:B------:R-:W-:-:S04]  /*4c10*/  FMUL.FTZ R7, R7, R222 ;  /* 0x000000de07077220 */ /* 0x000fc80000410000 */
[----:B------:R-:W-:Y:S02]  /*4c20*/  @P1 LOP3.LUT R6, R6, 0x2, RZ, 0xfc, !PT ;  /* 0x0000000206061812 */ /* 0x000fe400078efcff */
[----:B------:R-:W-:Y:S02]  /*4c30*/  FSEL R8, R7, RZ, !P1 ;  /* 0x000000ff07087208 */ /* 0x000fe40004800000 */
[----:B------:R-:W-:Y:S02]  /*4c40*/  ISETP.NE.AND P1, PT, R13, 0x1, PT ;  /* 0x000000010d00780c */ /* 0x000fe40003f25270 */
[----:B------:R-:W-:-:S04]  /*4c50*/  @P0 PRMT R7, R48, 0x7632, R7 ;  /* 0x0000763230070816 */ /* 0x000fc80000000007 */
[----:B------:R-:W-:Y:S01]  /*4c60*/  @P0 SHF.L.U32 R7, R7, 0x10, RZ ;  /* 0x0000001007070819 */ /* 0x000fe200000006ff */
[----:B--2---:R-:W-:Y:S01]  /*4c70*/  FMUL.FTZ R36, R12, R8 ;  /* 0x000000080c247220 */ /* 0x004fe20000410000 */
[----:B------:R-:W-:-:S03]  /*4c80*/  VIADD R8, R13, 0x1 ;  /* 0x000000010d087836 */ /* 0x000fc60000000000 */
[----:B------:R-:W-:Y:S02]  /*4c90*/  @P0 FADD.FTZ R36, R36, R7 ;  /* 0x0000000724240221 */ /* 0x000fe40000010000 */
        /* <DEDUP_REMOVED lines=9> */
.L_x_20840:
[----:B------:R-:W-:-:S07]  /*4d30*/  IMAD.MOV.U32 R7, RZ, RZ, R162 ;  /* 0x000000ffff077224 */ /* 0x000fce00078e00a2 */
.L_x_20841:
[----:B------:R-:W-:Y:S05]  /*4d40*/  BSYNC B1 ;  /* 0x0000000000017941 */ /* 0x000fea0003800000 */
.L_x_20839:
        /* <DEDUP_REMOVED lines=16> */
.L_x_20845:
[----:B------:R-:W-:Y:S05]  /*4e50*/  BSYNC B2 ;  /* 0x0000000000027941 */ /* 0x000fea0003800000 */
.L_x_20844:
        /* <DEDUP_REMOVED lines=44> */
.L_x_20843:
[----:B------:R-:W-:Y:S05]  /*5120*/  BSYNC B1 ;  /* 0x0000000000017941 */ /* 0x000fea0003800000 */
.L_x_20842:
        /* <DEDUP_REMOVED lines=24> */
.L_x_20847:
[----:B------:R-:W-:-:S07]  /*52b0*/  MOV R7, R162 ;  /* 0x000000a200077202 */ /* 0x000fce0000000f00 */
.L_x_20848:
[----:B------:R-:W-:Y:S05]  /*52c0*/  BSYNC B1 ;  /* 0x0000000000017941 */ /* 0x000fea0003800000 */
.L_x_20846:
        /* <DEDUP_REMOVED lines=16> */
.L_x_20852:
[----:B------:R-:W-:Y:S05]  /*53d0*/  BSYNC B2 ;  /* 0x0000000000027941 */ /* 0x000fea0003800000 */
.L_x_20851:
        /* <DEDUP_REMOVED lines=44> */
.L_x_20850:
[----:B------:R-:W-:Y:S05]  /*56a0*/  BSYNC B1 ;  /* 0x0000000000017941 */ /* 0x000fea0003800000 */
.L_x_20849:
        /* <DEDUP_REMOVED lines=10> */
[----:B------:R-:W-:-:S04]  /*5750*/  @P0 PRMT R7, R49, 0x7632, R7 ;  /* 0x0000763231070816 */ /* 0x000fc80000000007 */
[----:B------:R-:W-:Y:S01]  /*5760*/  @P0 SHF.L.U32 R7, R7, 0x10, RZ ;  /* 0x0000001007070819 */ /* 0x000fe200000006ff */
        /* <DEDUP_REMOVED lines=12> */
.L_x_20854:
[----:B------:R-:W-:-:S07]  /*5830*/  IMAD.MOV.U32 R7, RZ, RZ, R162 ;  /* 0x000000ffff077224 */ /* 0x000fce00078e00a2 */
.L_x_20855:
[----:B------:R-:W-:Y:S05]  /*5840*/  BSYNC B1 ;  /* 0x0000000000017941 */ /* 0x000fea0003800000 */
.L_x_20853:
        /* <DEDUP_REMOVED lines=16> */
.L_x_20859:
[----:B------:R-:W-:Y:S05]  /*5950*/  BSYNC B2 ;  /* 0x0000000000027941 */ /* 0x000fea0003800000 */
.L_x_20858:
        /* <DEDUP_REMOVED lines=44> */
.L_x_20857:
[----:B------:R-:W-:Y:S05]  /*5c20*/  BSYNC B1 ;  /* 0x0000000000017941 */ /* 0x000fea0003800000 */
.L_x_20856:
        /* <DEDUP_REMOVED lines=24> */
.L_x_20861:
[----:B------:R-:W-:-:S07]  /*5db0*/  MOV R7, R162 ;  /* 0x000000a200077202 */ /* 0x000fce0000000f00 */
.L_x_20862:
[----:B------:R-:W-:Y:S05]  /*5dc0*/  BSYNC B1 ;  /* 0x0000000000017941 */ /* 0x000fea0003800000 */
.L_x_20860:
        /* <DEDUP_REMOVED lines=16> */
.L_x_20866:
[----:B------:R-:W-:Y:S05]  /*5ed0*/  BSYNC B2 ;  /* 0x0000000000027941 */ /* 0x000fea0003800000 */
.L_x_20865:
        /* <DEDUP_REMOVED lines=44> */
.L_x_20864:
[----:B------:R-:W-:Y:S05]  /*61a0*/  BSYNC B1 ;  /* 0x0000000000017941 */ /* 0x000fea0003800000 */
.L_x_20863:
        /* <DEDUP_REMOVED lines=24> */
.L_x_20868:
[----:B------:R-:W-:-:S07]  /*6330*/  IMAD.MOV.U32 R7, RZ, RZ, R162 ;  /* 0x000000ffff077224 */ /* 0x000fce00078e00a2 */
.L_x_20869:
[----:B------:R-:W-:Y:S05]  /*6340*/  BSYNC B1 ;  /* 0x0000000000017941 */ /* 0x000fea0003800000 */
.L_x_20867:
        /* <DEDUP_REMOVED lines=16> */
.L_x_20873:
[----:B------:R-:W-:Y:S05]  /*6450*/  BSYNC B2 ;  /* 0x0000000000027941 */ /* 0x000fea0003800000 */
.L_x_20872:
        /* <DEDUP_REMOVED lines=44> */
.L_x_20871:
[----:B------:R-:W-:Y:S05]  /*6720*/  BSYNC B1 ;  /* 0x0000000000017941 */ /* 0x000fea0003800000 */
.L_x_20870:
[----:B------:R-:W2:Y:S01]  /*6730*/  LDL R9, [R1+0x128] ;  /* 0x0001280001097983 */ /* 0x000ea20000100800 */
[----:B------:R-:W-:Y:S01]  /*6740*/  I2FP.F32.U32 R7, R7 ;  /* 0x0000000700077245 */ /* 0x000fe20000201000 */
[----:B------:R-:W-:Y:S01]  /*6750*/  BSSY B1, `(.L_x_20874) ;  /* 0x0000017000017945 */ /* 0x000fe20003800000 */
[C---:B------:R-:W-:Y:S02]  /*6760*/  ISETP.NE.AND P6, PT, R8.reuse, 0x1, PT ;  /* 0x000000010800780c */ /* 0x040fe40003fc5270 */
[----:B------:R-:W-:Y:S01]  /*6770*/  IADD3 R14, R8, 0x1, RZ ;  /* 0x00000001080e7810 */ /* 0x000fe20007ffe0ff */
        /* <DEDUP_REMOVED lines=19> */
.L_x_20875:
[----:B------:R-:W-:-:S07]  /*68b0*/  MOV R7, R162 ;  /* 0x000000a200077202 */ /* 0x000fce0000000f00 */
.L_x_20876:
[----:B------:R-:W-:Y:S05]  /*68c0*/  BSYNC B1 ;  /* 0x0000000000017941 */ /* 0x000fea0003800000 */
.L_x_20874:
        /* <DEDUP_REMOVED lines=19> */
.L_x_20880:
[----:B------:R-:W-:Y:S05]  /*6a00*/  BSYNC B2 ;  /* 0x0000000000027941 */ /* 0x000fea0003800000 */
.L_x_20879:
        /* <DEDUP_REMOVED lines=44> */
.L_x_20878:
[----:B------:R-:W-:Y:S05]  /*6cd0*/  BSYNC B1 ;  /* 0x0000000000017941 */ /* 0x000fea0003800000 */
.L_x_20877:
[----:B------:R-:W2:Y:S01]  /*6ce0*/  LDL R10, [R1+0x12c] ;  /* 0x00012c00010a7983 */ /* 0x000ea20000100800 */
[----:B------:R-:W-:Y:S01]  /*6cf0*/  I2FP.F32.U32 R7, R7 ;  /* 0x0000000700077245 */ /* 0x000fe20000201000 */
[----:B------:R-:W-:Y:S01]  /*6d00*/  IMAD.U32 R11, R11, 0x10000, RZ ;  /* 0x000100000b0b7824 */ /* 0x000fe200078e00ff */
[----:B------:R-:W0:Y:S01]  /*6d10*/  LDC.64 R220, c[0x0][0x238] ;  /* 0x00008e00ffdc7b82 */ /* 0x000e220000000a00 */
[----:B------:R-:W-:Y:S02]  /*6d20*/  SEL R15, RZ, 0x10000, P5 ;  /* 0x00010000ff0f7807 */ /* 0x000fe40002800000 */
[----:B------:R-:W-:Y:S01]  /*6d30*/  FFMA.FTZ R7, R7, R223, 1.1641532182693481445e-10 ;  /* 0x2f00000007077423 */ /* 0x000fe200000100df */
[----:B------:R-:W-:Y:S01]  /*6d40*/  FMUL.FTZ R11, R11, R121 ;  /* 0x000000790b0b7220 */ /* 0x000fe20000410000 */
[----:B------:R-:W-:Y:S02]  /*6d50*/  @P0 PRMT R8, R51, 0x7632, R8 ;  /* 0x0000763233080816 */ /* 0x000fe40000000008 */
[----:B------:R-:W-:Y:S01]  /*6d60*/  LOP3.LUT P6, RZ, R6, 0x4, RZ, 0xc0, !PT ;  /* 0x0000000406ff7812 */ /* 0x000fe200078cc0ff */
[----:B------:R-:W-:Y:S01]  /*6d70*/  FMUL.FTZ R9, R11, R222 ;  /* 0x000000de0b097220 */ /* 0x000fe20000410000 */
[----:B------:R-:W-:Y:S01]  /*6d80*/  FSETP.GTU.FTZ.AND P5, PT, R7, R252, PT ;  /* 0x000000fc0700720b */ /* 0x000fe20003fbc000 */
[----:B------:R-:W1:Y:S01]  /*6d90*/  LDC.64 R158, c[0x0][0x240] ;  /* 0x00009000ff9e7b82 */ /* 0x000e620000000a00 */
[----:B------:R-:W-:-:S02]  /*6da0*/  @P0 SHF.L.U32 R8, R8, 0x10, RZ ;  /* 0x0000001008080819 */ /* 0x000fc400000006ff */
[----:B------:R-:W-:Y:S02]  /*6db0*/  FSEL R9, R9, RZ, !P5 ;  /* 0x000000ff09097208 */ /* 0x000fe40006800000 */
[----:B------:R-:W-:Y:S02]  /*6dc0*/  SEL R7, RZ, 0x1000000, P5 ;  /* 0x01000000ff077807 */ /* 0x000fe40002800000 */
[----:B------:R-:W-:Y:S01]  /*6dd0*/  LOP3.LUT P5, RZ, R6, 0x2, RZ, 0xc0, !PT ;  /* 0x0000000206ff7812 */ /* 0x000fe200078ac0ff */
[----:B0-----:R-:W-:-:S04]  /*6de0*/  IMAD.WIDE.U32 R12, R23, 0x10, R220 ;  /* 0x00000010170c7825 */ /* 0x001fc800078e00dc */
[----:B--2---:R-:W-:Y:S01]  /*6df0*/  FMUL.FTZ R42, R10, R9 ;  /* 0x000000090a2a7220 */ /* 0x004fe20000410000 */
[----:B------:R-:W-:Y:S02]  /*6e00*/  F2FP.BF16.F32.PACK_AB R10, R40, R39 ;  /* 0x00000027280a723e */ /* 0x000fe400000010ff */
[----:B------:R-:W-:Y:S01]  /*6e10*/  F2FP.BF16.F32.PACK_AB R9, R38, R37 ;  /* 0x000000252609723e */ /* 0x000fe200000010ff */
[----:B------:R-:W-:Y:S01]  /*6e20*/  @P0 FADD.FTZ R42, R42, R8 ;  /* 0x000000082a2a0221 */ /* 0x000fe20000010000 */
[----:B------:R-:W-:-:S04]  /*6e30*/  F2FP.BF16.F32.PACK_AB R8, R36, R35 ;  /* 0x000000232408723e */ /* 0x000fc800000010ff */
[----:B------:R-:W-:-:S05]  /*6e40*/  F2FP.BF16.F32.PACK_AB R11, R42, R41 ;  /* 0x000000292a0b723e */ /* 0x000fca00000010ff */
[----:B------:R0:W-:Y:S02]  /*6e50*/  STG.E.128 desc[UR4][R12.64], R8 ;  /* 0x000000080c007986 */ /* 0x0001e4000c101d04 */
[----:B0-----:R-:W-:Y:S02]  /*6e60*/  SEL R8, RZ, 0x100, P4 ;  /* 0x00000100ff087807 */ /* 0x001fe40002000000 */
[----:B------:R-:W-:Y:S02]  /*6e70*/  SEL R10, RZ, 0x1, P3 ;  /* 0x00000001ff0a7807 */ /* 0x000fe40001800000 */
[----:B------:R-:W-:Y:S02]  /*6e80*/  LOP3.LUT R7, R8, R7, R15, 0xfe, !PT ;  /* 0x0000000708077212 */ /* 0x000fe400078efe0f */
[----:B------:R-:W-:-:S05]  /*6e90*/  SEL R8, RZ, 0x1, P2 ;  /* 0x00000001ff087807 */ /* 0x000fca0001000000 */
[----:B------:R-:W-:-:S05]  /*6ea0*/  IMAD.WIDE.U32 R8, R8, 0x1000000, RZ ;  /* 0x0100000008087825 */ /* 0x000fca00078e00ff */
        /* <DEDUP_REMOVED lines=8> */
[----:B------:R-:W-:Y:S01]  /*6f30*/  LOP3.LUT R10, R8, R7, RZ, 0xfc, !PT ;  /* 0x00000007080a7212 */ /* 0x000fe200078efcff */
[----:B-1----:R-:W-:-:S04]  /*6f40*/  IMAD.WIDE.U32 R8, R23, 0x8, R158 ;  /* 0x0000000817087825 */ /* 0x002fc800078e009e */
[----:B------:R-:W-:Y:S01]  /*6f50*/  VIADD R7, R34, 0x40 ;  /* 0x0000004022077836 */ /* 0x000fe20000000000 */
[----:B------:R0:W-:Y:S02]  /*6f60*/  STG.E.64 desc[UR4][R8.64], R10 ;  /* 0x0000000a08007986 */ /* 0x0001e4000c101b04 */
[----:B0-----:R-:W0:Y:S02]  /*6f70*/  @P0 LDC.64 R8, c[0x0][0x230] ;  /* 0x00008c00ff080b82 */ /* 0x001e240000000a00 */
        /* <DEDUP_REMOVED lines=16> */
.L_x_20882:
[----:B------:R-:W-:-:S07]  /*7080*/  MOV R16, R162 ;  /* 0x000000a200107202 */ /* 0x000fce0000000f00 */
.L_x_20883:
[----:B------:R-:W-:Y:S05]  /*7090*/  BSYNC B1 ;  /* 0x0000000000017941 */ /* 0x000fea0003800000 */
.L_x_20881:
        /* <DEDUP_REMOVED lines=16> */
.L_x_20887:
[----:B------:R-:W-:Y:S05]  /*71a0*/  BSYNC B2 ;  /* 0x0000000000027941 */ /* 0x000fea0003800000 */
.L_x_20886:
        /* <DEDUP_REMOVED lines=44> */
.L_x_20885:
[----:B------:R-:W-:Y:S05]  /*7470*/  BSYNC B1 ;  /* 0x0000000000017941 */ /* 0x000fea0003800000 */
.L_x_20884:
[----:B------:R-:W2:Y:S01]  /*7480*/  LDL R14, [R1+0xf0] ;  /* 0x0000f000010e7983 */ /* 0x000ea20000100800 */
[----:B------:R-:W-:Y:S01]  /*7490*/  I2FP.F32.U32 R13, R16 ;  /* 0x00000010000d7245 */ /* 0x000fe20000201000 */
[----:B------:R-:W-:Y:S01]  /*74a0*/  BSSY B1, `(.L_x_20888) ;  /* 0x0000019000017945 */ /* 0x000fe20003800000 */
[----:B------:R-:W-:-:S03]  /*74b0*/  LOP3.LUT R6, R6, 0xfffffffb, RZ, 0xc0, !PT ;  /* 0xfffffffb06067812 */ /* 0x000fc600078ec0ff */
        /* <DEDUP_REMOVED lines=11> */
[----:B------:R-:W-:Y:S01]  /*7570*/  @P0 FADD.FTZ R24, R13, R24 ;  /* 0x000000180d180221 */ /* 0x000fe20000010000 */
[----:B------:R-:W-:-:S03]  /*7580*/  VIADD R13, R12, 0x1 ;  /* 0x000000010c0d7836 */ /* 0x000fc60000000000 */
        /* <DEDUP_REMOVED lines=9> */
.L_x_20889:
[----:B------:R-:W-:-:S07]  /*7620*/  IMAD.MOV.U32 R16, RZ, RZ, R162 ;  /* 0x000000ffff107224 */ /* 0x000fce00078e00a2 */
.L_x_20890:
[----:B------:R-:W-:Y:S05]  /*7630*/  BSYNC B1 ;  /* 0x0000000000017941 */ /* 0x000fea0003800000 */
.L_x_20888:
        /* <DEDUP_REMOVED lines=16> */
.L_x_20894:
[----:B------:R-:W-:Y:S05]  /*7740*/  BSYNC B2 ;  /* 0x0000000000027941 */ /* 0x000fea0003800000 */
.L_x_20893:
        /* <DEDUP_REMOVED lines=44> */
.L_x_20892:
[----:B------:R-:W-:Y:S05]  /*7a10*/  BSYNC B1 ;  /* 0x0000000000017941 */ /* 0x000fea0003800000 */
.L_x_20891:
[----:B------:R-:W2:Y:S01]  /*7a20*/  LDL R14, [R1+0xf4] ;  /* 0x0000f400010e7983 */ /* 0x000ea20000100800 */
[----:B------:R-:W-:Y:S01]  /*7a30*/  I2FP.F32.U32 R12, R16 ;  /* 0x00000010000c7245 */ /* 0x000fe20000201000 */
[----:B------:R-:W-:Y:S01]  /*7a40*/  BSSY B1, `(.L_x_20895) ;  /* 0x0000019000017945 */ /* 0x000fe20003800000 */
[----:B------:R-:W-:Y:S02]  /*7a50*/  SHF.L.U32 R8, R8, 0x10, RZ ;  /* 0x0000001008087819 */ /* 0x000fe400000006ff */
        /* <DEDUP_REMOVED lines=22> */
.L_x_20896:
[----:B------:R-:W-:-:S07]  /*7bc0*/  MOV R8, R162 ;  /* 0x000000a200087202 */ /* 0x000fce0000000f00 */
.L_x_20897:
[----:B------:R-:W-:Y:S05]  /*7bd0*/  BSYNC B1 ;  /* 0x0000000000017941 */ /* 0x000fea0003800000 */
.L_x_20895:
        /* <DEDUP_REMOVED lines=16> */
.L_x_20901:
[----:B------:R-:W-:Y:S05]  /*7ce0*/  BSYNC B2 ;  /* 0x0000000000027941 */ /* 0x000fea0003800000 */
.L_x_20900:
        /* <DEDUP_REMOVED lines=44> */
.L_x_20899:
[----:B------:R-:W-:Y:S05]  /*7fb0*/  BSYNC B1 ;  /* 0x0000000000017941 */ /* 0x000fea0003800000 */
.L_x_20898:
[----:B------:R-:W2:Y:S01]  /*7fc0*/  LDL R13, [R1+0xf8] ;  /* 0x0000f800010d7983 */ /* 0x000ea20000100800 */
        /* <DEDUP_REMOVED lines=23> */
.L_x_20903:
[----:B------:R-:W-:-:S07]  /*8140*/  IMAD.MOV.U32 R15, RZ, RZ, R162 ;  /* 0x000000ffff0f7224 */ /* 0x000fce00078e00a2 */
.L_x_20904:
[----:B------:R-:W-:Y:S05]  /*8150*/  BSYNC B1 ;  /* 0x0000000000017941 */ /* 0x000fea0003800000 */
.L_x_20902:
        /* <DEDUP_REMOVED lines=16> */
.L_x_20908:
[----:B------:R-:W-:Y:S05]  /*8260*/  BSYNC B2 ;  /* 0x0000000000027941 */ /* 0x000fea0003800000 */
.L_x_20907:
        /* <DEDUP_REMOVED lines=44> */
.L_x_20906:
[----:B------:R-:W-:Y:S05]  /*8530*/  BSYNC B1 ;  /* 0x0000000000017941 */ /* 0x000fea0003800000 */
.L_x_20905:
        /* <DEDUP_REMOVED lines=12> */
[----:B--2---:R-:W-:-:S04]  /*8600*/  FMUL.FTZ R27, R13, R12 ;  /* 0x0000000c0d1b7220 */ /* 0x004fc80000410000 */
        /* <DEDUP_REMOVED lines=11> */
.L_x_20910:
[----:B------:R-:W-:-:S07]  /*86c0*/  MOV R16, R162 ;  /* 0x000000a200107202 */ /* 0x000fce0000000f00 */
.L_x_20911:
[----:B------:R-:W-:Y:S05]  /*86d0*/  BSYNC B1 ;  /* 0x0000000000017941 */ /* 0x000fea0003800000 */
.L_x_20909:
        /* <DEDUP_REMOVED lines=16> */
.L_x_20915:
[----:B------:R-:W-:Y:S05]  /*87e0*/  BSYNC B2 ;  /* 0x0000000000027941 */ /* 0x000fea0003800000 */
.L_x_20914:
        /* <DEDUP_REMOVED lines=44> */
.L_x_20913:
[----:B------:R-:W-:Y:S05]  /*8ab0*/  BSYNC B1 ;  /* 0x0000000000017941 */ /* 0x000fea0003800000 */
.L_x_20912:
        /* <DEDUP_REMOVED lines=24> */
.L_x_20917:
[----:B------:R-:W-:-:S07]  /*8c40*/  IMAD.MOV.U32 R16, RZ, RZ, R162 ;  /* 0x000000ffff107224 */ /* 0x000fce00078e00a2 */
.L_x_20918:
[----:B------:R-:W-:Y:S05]  /*8c50*/  BSYNC B1 ;  /* 0x0000000000017941 */ /* 0x000fea0003800000 */
.L_x_20916:
        /* <DEDUP_REMOVED lines=16> */
.L_x_20922:
[----:B------:R-:W-:Y:S05]  /*8d60*/  BSYNC B2 ;  /* 0x0000000000027941 */ /* 0x000fea0003800000 */
.L_x_20921:
        /* <DEDUP_REMOVED lines=44> */
.L_x_20920:
[----:B------:R-:W-:Y:S05]  /*9030*/  BSYNC B1 ;  /* 0x0000000000017941 */ /* 0x000fea0003800000 */
.L_x_20919:
        /* <DEDUP_REMOVED lines=24> */
.L_x_20924:
[----:B------:R-:W-:-:S07]  /*91c0*/  MOV R10, R162 ;  /* 0x000000a2000a7202 */ /* 0x000fce0000000f00 */
.L_x_20925:
[----:B------:R-:W-:Y:S05]  /*91d0*/  BSYNC B1 ;  /* 0x0000000000017941 */ /* 0x000fea0003800000 */
.L_x_20923:
        /* <DEDUP_REMOVED lines=16> */
.L_x_20929:
[----:B------:R-:W-:Y:S05]  /*92e0*/  BSYNC B2 ;  /* 0x0000000000027941 */ /* 0x000fea0003800000 */
.L_x_20928:
        /* <DEDUP_REMOVED lines=44> */
.L_x_20927:
[----:B------:R-:W-:Y:S05]  /*95b0*/  BSYNC B1 ;  /* 0x0000000000017941 */ /* 0x000fea0003800000 */
.L_x_20926:
        /* <DEDUP_REMOVED lines=24> */
.L_x_20931:
[----:B------:R-:W-:-:S07]  /*9740*/  IMAD.MOV.U32 R15, RZ, RZ, R162 ;  /* 0x000000ffff0f7224 */ /* 0x000fce00078e00a2 */
.L_x_20932:
[----:B------:R-:W-:Y:S05]  /*9750*/  BSYNC B1 ;  /* 0x0000000000017941 */ /* 0x000fea0003800000 */
.L_x_20930:
        /* <DEDUP_REMOVED lines=19> */
.L_x_20936:
[----:B------:R-:W-:Y:S05]  /*9890*/  BSYNC B2 ;  /* 0x0000000000027941 */ /* 0x000fea0003800000 */
.L_x_20935:
        /* <DEDUP_REMOVED lines=44> */
.L_x_20934:
[----:B------:R-:W-:Y:S05]  /*9b60*/  BSYNC B1 ;  /* 0x0000000000017941 */ /* 0x000fea0003800000 */
.L_x_20933:
[----:B------:R-:W2:Y:S01]  /*9b70*/  LDL R10, [R1+0xec] ;  /* 0x0000ec00010a7983 */ /* 0x000ea20000100800 */
[----:B------:R-:W-:Y:S01]  /*9b80*/  I2FP.F32.U32 R8, R15 ;  /* 0x0000000f00087245 */ /* 0x000fe20000201000 */
[----:B------:R-:W-:Y:S01]  /*9b90*/  IMAD.WIDE.U32 R12, R7, 0x10, R220 ;  /* 0x00000010070c7825 */ /* 0x000fe200078e00dc */
[----:B------:R-:W-:-:S03]  /*9ba0*/  SHF.L.U32 R9, R14, 0x10, RZ ;  /* 0x000000100e097819 */ /* 0x000fc600000006ff */
[----:B------:R-:W-:Y:S02]  /*9bb0*/  FFMA.FTZ R8, R8, R223, 1.1641532182693481445e-10 ;  /* 0x2f00000008087423 */ /* 0x000fe400000100df */
[----:B------:R-:W-:-:S03]  /*9bc0*/  FMUL.FTZ R9, R9, R121 ;  /* 0x0000007909097220 */ /* 0x000fc60000410000 */
[----:B------:R-:W-:Y:S01]  /*9bd0*/  FSETP.GTU.FTZ.AND P6, PT, R8, R252, PT ;  /* 0x000000fc0800720b */ /* 0x000fe20003fdc000 */
[----:B------:R-:W-:Y:S01]  /*9be0*/  FMUL.FTZ R9, R9, R222 ;  /* 0x000000de09097220 */ /* 0x000fe20000410000 */
[----:B------:R-:W-:-:S04]  /*9bf0*/  @P0 PRMT R8, R51, 0x7632, R8 ;  /* 0x0000763233080816 */ /* 0x000fc80000000008 */
[----:B------:R-:W-:Y:S01]  /*9c00*/  FSEL R9, R9, RZ, !P6 ;  /* 0x000000ff09097208 */ /* 0x000fe20007000000 */
[----:B------:R-:W-:Y:S01]  /*9c10*/  @P0 IMAD.U32 R8, R8, 0x10000, RZ ;  /* 0x0001000008080824 */ /* 0x000fe200078e00ff */
[----:B------:R-:W-:Y:S03]  /*9c20*/  BSSY B1, `(.L_x_20937) ;  /* 0x000002e000017945 */ /* 0x000fe60003800000 */
        /* <DEDUP_REMOVED lines=26> */
[----:B------:R-:W-:Y:S01]  /*9dd0*/  IMAD.WIDE.U32 R12, R7, 0x8, R158 ;  /* 0x00000008070c7825 */ /* 0x000fe200078e009e */
[----:B------:R-:W-:-:S04]  /*9de0*/  ISETP.NE.AND P1, PT, R20, 0x1, PT ;  /* 0x000000011400780c */ /* 0x000fc80003f25270 */
[----:B------:R1:W-:Y:S02]  /*9df0*/  STG.E.64 desc[UR4][R12.64], R8 ;  /* 0x000000080c007986 */ /* 0x0003e4000c101b04 */
[----:B-1----:R-:W-:-:S05]  /*9e00*/  IADD3 R8, R34, 0x60, RZ ;  /* 0x0000006022087810 */ /* 0x002fca0007ffe0ff */
[----:B0-----:R-:W-:-:S05]  /*9e10*/  @P0 IMAD.WIDE.U32 R10, R8, 0x10, R10 ;  /* 0x00000010080a0825 */ /* 0x001fca00078e000a */
[----:B------:R0:W5:Y:S02]  /*9e20*/  @P0 LDG.E.128 R48, desc[UR4][R10.64] ;  /* 0x000000040a300981 */ /* 0x000164000c1e1d00 */
        /* <DEDUP_REMOVED lines=12> */
.L_x_20938:
[----:B------:R-:W-:-:S07]  /*9ef0*/  IMAD.MOV.U32 R9, RZ, RZ, R162 ;  /* 0x000000ffff097224 */ /* 0x000fce00078e00a2 */
.L_x_20939:
[----:B------:R-:W-:Y:S05]  /*9f00*/  BSYNC B1 ;  /* 0x0000000000017941 */ /* 0x000fea0003800000 */
.L_x_20937:
        /* <DEDUP_REMOVED lines=16> */
.L_x_20943:
[----:B------:R-:W-:Y:S05]  /*a010*/  BSYNC B2 ;  /* 0x0000000000027941 */ /* 0x000fea0003800000 */
.L_x_20942:
        /* <DEDUP_REMOVED lines=44> */
.L_x_20941:
[----:B------:R-:W-:Y:S05]  /*a2e0*/  BSYNC B1 ;  /* 0x0000000000017941 */ /* 0x000fea0003800000 */
.L_x_20940:
[----:B------:R-:W2:Y:S01]  /*a2f0*/  LDL R11, [R1+0xb0] ;  /* 0x0000b000010b7983 */ /* 0x000ea20000100800 */
[----:B------:R-:W-:Y:S01]  /*a300*/  I2FP.F32.U32 R9, R9 ;  /* 0x0000000900097245 */ /* 0x000fe20000201000 */
[----:B------:R-:W-:Y:S01]  /*a310*/  BSSY B1, `(.L_x_20944) ;  /* 0x0000019000017945 */ /* 0x000fe20003800000 */
[----:B------:R-:W-:Y:S02]  /*a320*/  LOP3.LUT R6, R6, 0xfffffffb, RZ, 0xc0, !PT ;  /* 0xfffffffb06067812 */ /* 0x000fe400078ec0ff */
[----:B------:R-:W-:Y:S01]  /*a330*/  IADD3 R13, R10, 0x1, RZ ;  /* 0x000000010a0d7810 */ /* 0x000fe20007ffe0ff */
        /* <DEDUP_REMOVED lines=21> */
.L_x_20945:
[----:B------:R-:W-:-:S07]  /*a490*/  MOV R20, R162 ;  /* 0x000000a200147202 */ /* 0x000fce0000000f00 */
.L_x_20946:
[----:B------:R-:W-:Y:S05]  /*a4a0*/  BSYNC B1 ;  /* 0x0000000000017941 */ /* 0x000fea0003800000 */
.L_x_20944:
        /* <DEDUP_REMOVED lines=16> */
.L_x_20950:
[----:B------:R-:W-:Y:S05]  /*a5b0*/  BSYNC B2 ;  /* 0x0000000000027941 */ /* 0x000fea0003800000 */
.L_x_20949:
        /* <DEDUP_REMOVED lines=44> */
.L_x_20948:
[----:B------:R-:W-:Y:S05]  /*a880*/  BSYNC B1 ;  /* 0x0000000000017941 */ /* 0x000fea0003800000 */
.L_x_20947:
[----:B------:R-:W2:Y:S01]  /*a890*/  LDL R12, [R1+0xb4] ;  /* 0x0000b400010c7983 */ /* 0x000ea20000100800 */
[----:B------:R-:W-:Y:S01]  /*a8a0*/  I2FP.F32.U32 R10, R20 ;  /* 0x00000014000a7245 */ /* 0x000fe20000201000 */
[----:B------:R-:W-:Y:S01]  /*a8b0*/  BSSY B1, `(.L_x_20951) ;  /* 0x0000019000017945 */ /* 0x000fe20003800000 */
[----:B------:R-:W-:Y:S02]  /*a8c0*/  LOP3.LUT R6, R6, 0xfffffffd, RZ, 0xc0, !PT ;  /* 0xfffffffd06067812 */ /* 0x000fe400078ec0ff */
[----:B------:R-:W-:Y:S01]  /*a8d0*/  @P0 PRMT R11, R48, 0x7632, R11 ;  /* 0x00007632300b0816 */ /* 0x000fe2000000000b */
[----:B------:R-:W-:-:S03]  /*a8e0*/  FFMA.FTZ R10, R10, R223, 1.1641532182693481445e-10 ;  /* 0x2f0000000a0a7423 */ /* 0x000fc600000100df */
[----:B------:R-:W-:Y:S02]  /*a8f0*/  @P0 SHF.L.U32 R11, R11, 0x10, RZ ;  /* 0x000000100b0b0819 */ /* 0x000fe400000006ff */
[----:B------:R-:W-:Y:S01]  /*a900*/  FSETP.GTU.FTZ.AND P1, PT, R10, R252, PT ;  /* 0x000000fc0a00720b */ /* 0x000fe20003f3c000 */
[----:B------:R-:W-:-:S04]  /*a910*/  IMAD.U32 R10, R16, 0x10000, RZ ;  /* 0x00010000100a7824 */ /* 0x000fc800078e00ff */
[----:B------:R-:W-:-:S04]  /*a920*/  FMUL.FTZ R10, R10, R121 ;  /* 0x000000790a0a7220 */ /* 0x000fc80000410000 */
[----:B------:R-:W-:-:S04]  /*a930*/  FMUL.FTZ R10, R10, R222 ;  /* 0x000000de0a0a7220 */ /* 0x000fc80000410000 */
        /* <DEDUP_REMOVED lines=15> */
.L_x_20952:
[----:B------:R-:W-:-:S07]  /*aa30*/  IMAD.MOV.U32 R11, RZ, RZ, R162 ;  /* 0x000000ffff0b7224 */ /* 0x000fce00078e00a2 */
.L_x_20953:
[----:B------:R-:W-:Y:S05]  /*aa40*/  BSYNC B1 ;  /* 0x0000000000017941 */ /* 0x000fea0003800000 */
.L_x_20951:
        /* <DEDUP_REMOVED lines=16> */
.L_x_20957:
[----:B------:R-:W-:Y:S05]  /*ab50*/  BSYNC B2 ;  /* 0x0000000000027941 */ /* 0x000fea0003800000 */
.L_x_20956:
        /* <DEDUP_REMOVED lines=44> */
.L_x_20955:
[----:B------:R-:W-:Y:S05]  /*ae20*/  BSYNC B1 ;  /* 0x0000000000017941 */ /* 0x000fea0003800000 */
.L_x_20954:
        /* <DEDUP_REMOVED lines=24> */
.L_x_20959:
[----:B------:R-:W-:-:S07]  /*afb0*/  MOV R21, R162 ;  /* 0x000000a200157202 */ /* 0x000fce0000000f00 */
.L_x_20960:
[----:B------:R-:W-:Y:S05]  /*afc0*/  BSYNC B1 ;  /* 0x0000000000017941 */ /* 0x000fea0003800000 */
.L_x_20958:
        /* <DEDUP_REMOVED lines=16> */
.L_x_20964:
[----:B------:R-:W-:Y:S05]  /*b0d0*/  BSYNC B2 ;  /* 0x0000000000027941 */ /* 0x000fea0003800000 */
.L_x_20963:
        /* <DEDUP_REMOVED lines=44> */
.L_x_20962:
[----:B------:R-:W-:Y:S05]  /*b3a0*/  BSYNC B1 ;  /* 0x0000000000017941 */ /* 0x000fea0003800000 */
.L_x_20961:
[----:B------:R-:W2:Y:S01]  /*b3b0*/  LDL R14, [R1+0xbc] ;  /* 0x0000bc00010e7983 */ /* 0x000ea20000100800 */
[----:B------:R-:W-:Y:S01]  /*b3c0*/  I2FP.F32.U32 R12, R21 ;  /* 0x00000015000c7245 */ /* 0x000fe20000201000 */
[----:B------:R-:W-:Y:S01]  /*b3d0*/  BSSY B1, `(.L_x_20965) ;  /* 0x0000017000017945 */ /* 0x000fe20003800000 */
[----:B------:R-:W-:Y:S02]  /*b3e0*/  ISETP.NE.AND P3, PT, R15, 0x1, PT ;  /* 0x000000010f00780c */ /* 0x000fe40003f65270 */
[----:B------:R-:W-:Y:S01]  /*b3f0*/  @P0 PRMT R13, R49, 0x7632, R13 ;  /* 0x00007632310d0816 */ /* 0x000fe2000000000d */
[----:B------:R-:W-:-:S03]  /*b400*/  FFMA.FTZ R12, R12, R223, 1.1641532182693481445e-10 ;  /* 0x2f0000000c0c7423 */ /* 0x000fc600000100df */
[----:B------:R-:W-:Y:S02]  /*b410*/  @P0 SHF.L.U32 R13, R13, 0x10, RZ ;  /* 0x000000100d0d0819 */ /* 0x000fe400000006ff */
[----:B------:R-:W-:Y:S01]  /*b420*/  FSETP.GTU.FTZ.AND P2, PT, R12, R252, PT ;  /* 0x000000fc0c00720b */ /* 0x000fe20003f5c000 */
[----:B------:R-:W-:-:S04]  /*b430*/  IMAD.U32 R12, R20, 0x10000, RZ ;  /* 0x00010000140c7824 */ /* 0x000fc800078e00ff */
[----:B------:R-:W-:-:S04]  /*b440*/  FMUL.FTZ R12, R12, R121 ;  /* 0x000000790c0c7220 */ /* 0x000fc80000410000 */
[----:B------:R-:W-:-:S05]  /*b450*/  FMUL.FTZ R12, R12, R222 ;  /* 0x000000de0c0c7220 */ /* 0x000fca0000410000 */
        /* <DEDUP_REMOVED lines=13> */
.L_x_20966:
[----:B------:R-:W-:-:S07]  /*b530*/  IMAD.MOV.U32 R13, RZ, RZ, R162 ;  /* 0x000000ffff0d7224 */ /* 0x000fce00078e00a2 */
.L_x_20967:
[----:B------:R-:W-:Y:S05]  /*b540*/  BSYNC B1 ;  /* 0x0000000000017941 */ /* 0x000fea0003800000 */
.L_x_20965:
        /* <DEDUP_REMOVED lines=16> */
.L_x_20971:
[----:B------:R-:W-:Y:S05]  /*b650*/  BSYNC B2 ;  /* 0x0000000000027941 */ /* 0x000fea0003800000 */
.L_x_20970:
        /* <DEDUP_REMOVED lines=44> */
.L_x_20969:
[----:B------:R-:W-:Y:S05]  /*b920*/  BSYNC B1 ;  /* 0x0000000000017941 */ /* 0x000fea0003800000 */
.L_x_20968:
        /* <DEDUP_REMOVED lines=24> */
.L_x_20973:
[----:B------:R-:W-:-:S07]  /*bab0*/  MOV R22, R162 ;  /* 0x000000a200167202 */ /* 0x000fce0000000f00 */
.L_x_20974:
[----:B------:R-:W-:Y:S05]  /*bac0*/  BSYNC B1 ;  /* 0x0000000000017941 */ /* 0x000fea0003800000 */
.L_x_20972:
        /* <DEDUP_REMOVED lines=16> */
.L_x_20978:
[----:B------:R-:W-:Y:S05]  /*bbd0*/  BSYNC B2 ;  /* 0x0000000000027941 */ /* 0x000fea0003800000 */
.L_x_20977:
        /* <DEDUP_REMOVED lines=44> */
.L_x_20976:
[----:B------:R-:W-:Y:S05]  /*bea0*/  BSYNC B1 ;  /* 0x0000000000017941 */ /* 0x000fea0003800000 */
.L_x_20975:
        /* <DEDUP_REMOVED lines=24> */
.L_x_20980:
[----:B------:R-:W-:-:S07]  /*c030*/  IMAD.MOV.U32 R15, RZ, RZ, R162 ;  /* 0x000000ffff0f7224 */ /* 0x000fce00078e00a2 */
.L_x_20981:
[----:B------:R-:W-:Y:S05]  /*c040*/  BSYNC B1 ;  /* 0x0000000000017941 */ /* 0x000fea0003800000 */
.L_x_20979:
        /* <DEDUP_REMOVED lines=16> */
.L_x_20985:
[----:B------:R-:W-:Y:S05]  /*c150*/  BSYNC B2 ;  /* 0x0000000000027941 */ /* 0x000fea0003800000 */
.L_x_20984:
        /* <DEDUP_REMOVED lines=44> */
.L_x_20983:
[----:B------:R-:W-:Y:S05]  /*c420*/  BSYNC B1 ;  /* 0x0000000000017941 */ /* 0x000fea0003800000 */
.L_x_20982:
        /* <DEDUP_REMOVED lines=24> */
.L_x_20987:
[----:B------:R-:W-:-:S07]  /*c5b0*/  MOV R32, R162 ;  /* 0x000000a200207202 */ /* 0x000fce0000000f00 */
.L_x_20988:
[----:B------:R-:W-:Y:S05]  /*c5c0*/  BSYNC B1 ;  /* 0x0000000000017941 */ /* 0x000fea0003800000 */
.L_x_20986:
        /* <DEDUP_REMOVED lines=19> */
.L_x_20992:
[----:B------:R-:W-:Y:S05]  /*c700*/  BSYNC B2 ;  /* 0x0000000000027941 */ /* 0x000fea0003800000 */
.L_x_20991:
        /* <DEDUP_REMOVED lines=44> */
.L_x_20990:
[----:B------:R-:W-:Y:S05]  /*c9d0*/  BSYNC B1 ;  /* 0x0000000000017941 */ /* 0x000fea0003800000 */
.L_x_20989:
[----:B------:R-:W2:Y:S01]  /*c9e0*/  LDL R18, [R1+0xac] ;  /* 0x0000ac0001127983 */ /* 0x000ea20000100800 */
[----:B------:R-:W-:Y:S01]  /*c9f0*/  I2FP.F32.U32 R16, R32 ;  /* 0x0000002000107245 */ /* 0x000fe20000201000 */
[----:B------:R-:W-:Y:S01]  /*ca00*/  IMAD.U32 R17, R22, 0x10000, RZ ;  /* 0x0001000016117824 */ /* 0x000fe200078e00ff */
[----:B------:R-:W-:Y:S02]  /*ca10*/  F2FP.BF16.F32.PACK_AB R106, R14, R13 ;  /* 0x0000000d0e6a723e */ /* 0x000fe400000010ff */
[----:B------:R-:W-:Y:S01]  /*ca20*/  F2FP.BF16.F32.PACK_AB R105, R12, R11 ;  /* 0x0000000b0c69723e */ /* 0x000fe200000010ff */
[----:B------:R-:W-:Y:S01]  /*ca30*/  FFMA.FTZ R16, R16, R223, 1.1641532182693481445e-10 ;  /* 0x2f00000010107423 */ /* 0x000fe200000100df */
[----:B------:R-:W-:Y:S01]  /*ca40*/  FMUL.FTZ R17, R17, R121 ;  /* 0x0000007911117220 */ /* 0x000fe20000410000 */
[----:B------:R-:W-:Y:S02]  /*ca50*/  F2FP.BF16.F32.PACK_AB R104, R10, R9 ;  /* 0x000000090a68723e */ /* 0x000fe400000010ff */
[----:B------:R-:W-:Y:S01]  /*ca60*/  SEL R20, RZ, 0x1, P3 ;  /* 0x00000001ff147807 */ /* 0x000fe20001800000 */
[----:B------:R-:W-:Y:S01]  /*ca70*/  FMUL.FTZ R17, R17, R222 ;  /* 0x000000de11117220 */ /* 0x000fe20000410000 */
[----:B------:R-:W-:-:S04]  /*ca80*/  FSETP.GTU.FTZ.AND P6, PT, R16, R252, PT ;  /* 0x000000fc1000720b */ /* 0x000fc80003fdc000 */
[----:B------:R-:W-:Y:S02]  /*ca90*/  FSEL R16, R17, RZ, !P6 ;  /* 0x000000ff11107208 */ /* 0x000fe40007000000 */
[----:B------:R-:W-:-:S04]  /*caa0*/  @P0 PRMT R17, R51, 0x7632, R17 ;  /* 0x0000763233110816 */ /* 0x000fc80000000011 */
[----:B------:R-:W-:Y:S01]  /*cab0*/  @P0 SHF.L.U32 R17, R17, 0x10, RZ ;  /* 0x0000001011110819 */ /* 0x000fe200000006ff */
[----:B--2---:R-:W-:Y:S01]  /*cac0*/  FMUL.FTZ R16, R18, R16 ;  /* 0x0000001012107220 */ /* 0x004fe20000410000 */
[----:B------:R-:W-:-:S04]  /*cad0*/  IMAD.WIDE.U32 R18, R8, 0x10, R220 ;  /* 0x0000001008127825 */ /* 0x000fc800078e00dc */
[----:B------:R-:W-:Y:S01]  /*cae0*/  @P0 FADD.FTZ R16, R16, R17 ;  /* 0x0000001110100221 */ /* 0x000fe20000010000 */
[----:B------:R-:W-:Y:S02]  /*caf0*/  SEL R17, RZ, 0x10000, P5 ;  /* 0x00010000ff117807 */ /* 0x000fe40002800000 */
[----:B------:R-:W-:Y:S02]  /*cb00*/  LOP3.LUT P5, RZ, R6, 0x4, RZ, 0xc0, !PT ;  /* 0x0000000406ff7812 */ /* 0x000fe400078ac0ff */
[----:B------:R-:W-:-:S05]  /*cb10*/  F2FP.BF16.F32.PACK_AB R107, R16, R15 ;  /* 0x0000000f106b723e */ /* 0x000fca00000010ff */
[----:B------:R0:W-:Y:S02]  /*cb20*/  STG.E.128 desc[UR4][R18.64], R104 ;  /* 0x0000006812007986 */ /* 0x0001e4000c101d04 */
[----:B0-----:R-:W-:Y:S02]  /*cb30*/  SEL R18, RZ, 0x1000000, P6 ;  /* 0x01000000ff127807 */ /* 0x001fe40003000000 */
[----:B------:R-:W-:Y:S02]  /*cb40*/  SEL R19, RZ, 0x100, P4 ;  /* 0x00000100ff137807 */ /* 0x000fe40002000000 */
[----:B------:R-:W-:Y:S02]  /*cb50*/  LOP3.LUT P6, RZ, R6, 0x2, RZ, 0xc0, !PT ;  /* 0x0000000206ff7812 */ /* 0x000fe400078cc0ff */
[----:B------:R-:W-:Y:S02]  /*cb60*/  LOP3.LUT R17, R19, R18, R17, 0xfe, !PT ;  /* 0x0000001213117212 */ /* 0x000fe400078efe11 */
[----:B------:R-:W-:-:S05]  /*cb70*/  SEL R18, RZ, 0x1, P2 ;  /* 0x00000001ff127807 */ /* 0x000fca0001000000 */
[----:B------:R-:W-:-:S05]  /*cb80*/  IMAD.WIDE.U32 R18, R18, 0x1000000, RZ ;  /* 0x0100000012127825 */ /* 0x000fca00078e00ff */
[----:B------:R-:W-:Y:S02]  /*cb90*/  LOP3.LUT R19, R19, R17, R20, 0xfe, !PT ;  /* 0x0000001113137212 */ /* 0x000fe400078efe14 */
[----:B------:R-:W-:Y:S02]  /*cba0*/  SEL R20, RZ, 0x1, P1 ;  /* 0x00000001ff147807 */ /* 0x000fe40000800000 */
[----:B------:R-:W-:-:S03]  /*cbb0*/  SEL R17, RZ, 0x1, P6 ;  /* 0x00000001ff117807 */ /* 0x000fc60003000000 */
[----:B------:R-:W-:-:S04]  /*cbc0*/  IMAD.WIDE.U32 R20, R20, 0x10000, RZ ;  /* 0x0001000014147825 */ /* 0x000fc800078e00ff */
[----:B------:R-:W-:-:S03]  /*cbd0*/  IMAD.WIDE.U32 R32, R17, 0x100, RZ ;  /* 0x0000010011207825 */ /* 0x000fc600078e00ff */
[----:B------:R-:W-:Y:S02]  /*cbe0*/  LOP3.LUT R17, R32, R18, R20, 0xfe, !PT ;  /* 0x0000001220117212 */ /* 0x000fe400078efe14 */
[----:B------:R-:W-:Y:S01]  /*cbf0*/  LOP3.LUT R21, R33, R19, R21, 0xfe, !PT ;  /* 0x0000001321157212 */ /* 0x000fe200078efe15 */
[----:B------:R-:W-:Y:S01]  /*cc00*/  IMAD.WIDE.U32 R32, R8, 0x8, R158 ;  /* 0x0000000808207825 */ /* 0x000fe200078e009e */
[----:B------:R-:W0:Y:S01]  /*cc10*/  @P0 LDC.64 R18, c[0x0][0x230] ;  /* 0x00008c00ff120b82 */ /* 0x000e220000000a00 */
[----:B------:R-:W-:-:S04]  /*cc20*/  SEL R20, RZ, 0x1, P5 ;  /* 0x00000001ff147807 */ /* 0x000fc80002800000 */
[----:B------:R-:W-:Y:S01]  /*cc30*/  LOP3.LUT R20, R17, R20, RZ, 0xfc, !PT ;  /* 0x0000001411147212 */ /* 0x000fe200078efcff */
[----:B------:R-:W-:-:S04]  /*cc40*/  VIADD R17, R34, 0x80 ;  /* 0x0000008022117836 */ /* 0x000fc80000000000 */
[----:B------:R1:W-:Y:S01]  /*cc50*/  STG.E.64 desc[UR4][R32.64], R20 ;  /* 0x0000001420007986 */ /* 0x0003e2000c101b04 */
[----:B0-----:R-:W-:-:S05]  /*cc60*/  @P0 IMAD.WIDE.U32 R18, R17, 0x10, R18 ;  /* 0x0000001011120825 */ /* 0x001fca00078e0012 */
[----:B------:R0:W5:Y:S02]  /*cc70*/  @P0 LDG.E.128 R48, desc[UR4][R18.64] ;  /* 0x0000000412300981 */ /* 0x000164000c1e1d00 */
[----:B0-----:R-:W-:-:S05]  /*cc80*/  IMAD.WIDE.U32 R18, R17, 0x10, R154 ;  /* 0x0000001011127825 */ /* 0x001fca00078e009a */
[----:B------:R0:W5:Y:S01]  /*cc90*/  LDG.E.128 R104, desc[UR4][R18.64] ;  /* 0x0000000412687981 */ /* 0x000162000c1e1d00 */
[C---:B------:R-:W-:Y:S01]  /*cca0*/  ISETP.NE.AND P1, PT, R109.reuse, 0x1, PT ;  /* 0x000000016d00780c */ /* 0x040fe20003f25270 */
[----:B------:R-:W-:Y:S01]  /*ccb0*/  BSSY B1, `(.L_x_20993) ;  /* 0x000000c000017945 */ /* 0x000fe20003800000 */
[----:B-1----:R-:W-:-:S11]  /*ccc0*/  IADD3 R20, R109, 0x1, RZ ;  /* 0x000000016d147810 */ /* 0x002fd60007ffe0ff */
        /* <DEDUP_REMOVED lines=9> */
.L_x_20994:
[----:B------:R-:W-:-:S07]  /*cd60*/  MOV R22, R162 ;  /* 0x000000a200167202 */ /* 0x000fce0000000f00 */
.L_x_20995:
[----:B------:R-:W-:Y:S05]  /*cd70*/  BSYNC B1 ;  /* 0x0000000000017941 */ /* 0x000fea0003800000 */
.L_x_20993:
        /* <DEDUP_REMOVED lines=16> */
.L_x_20999:
[----:B------:R-:W-:Y:S05]  /*ce80*/  BSYNC B2 ;  /* 0x0000000000027941 */ /* 0x000fea0003800000 */
.L_x_20998:
        /* <DEDUP_REMOVED lines=44> */
.L_x_20997:
[----:B------:R-:W-:Y:S05]  /*d150*/  BSYNC B1 ;  /* 0x0000000000017941 */ /* 0x000fea0003800000 */
.L_x_20996:
[----:B------:R-:W2:Y:S01]  /*d160*/  LDL R19, [R1+0x70] ;  /* 0x0000700001137983 */ /* 0x000ea20000100800 */
[----:B------:R-:W-:Y:S01]  /*d170*/  I2FP.F32.U32 R18, R22 ;  /* 0x0000001600127245 */ /* 0x000fe20000201000 */
[----:B------:R-:W-:Y:S01]  /*d180*/  BSSY B1, `(.L_x_21000) ;  /* 0x0000019000017945 */ /* 0x000fe20003800000 */
[----:B------:R-:W-:Y:S01]  /*d190*/  LOP3.LUT R6, R6, 0xfffffffb, RZ, 0xc0, !PT ;  /* 0xfffffffb06067812 */ /* 0x000fe200078ec0ff */
[----:B------:R-:W-:Y:S02]  /*d1a0*/  VIADD R21, R20, 0x1 ;  /* 0x0000000114157836 */ /* 0x000fe40000000000 */
[----:B------:R-:W-:-:S05]  /*d1b0*/  FFMA.FTZ R18, R18, R223, 1.1641532182693481445e-10 ;  /* 0x2f00000012127423 */ /* 0x000fca00000100df */
[----:B------:R-:W-:Y:S01]  /*d1c0*/  FSETP.GTU.FTZ.AND P1, PT, R18, R252, PT ;  /* 0x000000fc1200720b */ /* 0x000fe20003f3c000 */
[----:B-----5:R-:W-:-:S04]  /*d1d0*/  IMAD.U32 R18, R104, 0x10000, RZ ;  /* 0x0001000068127824 */ /* 0x020fc800078e00ff */
        /* <DEDUP_REMOVED lines=8> */
[----:B------:R-:W-:-:S03]  /*d260*/  PRMT R19, R104, 0x7632, R19 ;  /* 0x0000763268137816 */ /* 0x000fc60000000013 */
        /* <DEDUP_REMOVED lines=9> */
.L_x_21001:
[----:B------:R-:W-:-:S07]  /*d300*/  IMAD.MOV.U32 R22, RZ, RZ, R162 ;  /* 0x000000ffff167224 */ /* 0x000fce00078e00a2 */
.L_x_21002:
[----:B------:R-:W-:Y:S05]  /*d310*/  BSYNC B1 ;  /* 0x0000000000017941 */ /* 0x000fea0003800000 */
.L_x_21000:
        /* <DEDUP_REMOVED lines=16> */
.L_x_21006:
[----:B------:R-:W-:Y:S05]  /*d420*/  BSYNC B2 ;  /* 0x0000000000027941 */ /* 0x000fea0003800000 */
.L_x_21005:
        /* <DEDUP_REMOVED lines=44> */
.L_x_21004:
[----:B------:R-:W-:Y:S05]  /*d6f0*/  BSYNC B1 ;  /* 0x0000000000017941 */ /* 0x000fea0003800000 */
.L_x_21003:
        /* <DEDUP_REMOVED lines=8> */
[----:B------:R-:W-:Y:S01]  /*d780*/  FMUL.FTZ R19, R19, R222 ;  /* 0x000000de13137220 */ /* 0x000fe20000410000 */
[----:B------:R-:W-:-:S04]  /*d790*/  @P0 PRMT R20, R48, 0x7632, R20 ;  /* 0x0000763230140816 */ /* 0x000fc80000000014 */
[----:B------:R-:W-:Y:S01]  /*d7a0*/  FSEL R19, R19, RZ, !P1 ;  /* 0x000000ff13137208 */ /* 0x000fe20004800000 */
[----:B------:R-:W-:-:S06]  /*d7b0*/  @P0 IMAD.U32 R20, R20, 0x10000, RZ ;  /* 0x0001000014140824 */ /* 0x000fcc00078e00ff */
        /* <DEDUP_REMOVED lines=14> */
.L_x_21008:
[----:B------:R-:W-:-:S07]  /*d8a0*/  MOV R22, R162 ;  /* 0x000000a200167202 */ /* 0x000fce0000000f00 */
.L_x_21009:
[----:B------:R-:W-:Y:S05]  /*d8b0*/  BSYNC B1 ;  /* 0x0000000000017941 */ /* 0x000fea0003800000 */
.L_x_21007:
        /* <DEDUP_REMOVED lines=16> */
.L_x_21013:
[----:B------:R-:W-:Y:S05]  /*d9c0*/  BSYNC B2 ;  /* 0x0000000000027941 */ /* 0x000fea0003800000 */
.L_x_21012:
        /* <DEDUP_REMOVED lines=44> */
.L_x_21011:
[----:B------:R-:W-:Y:S05]  /*dc90*/  BSYNC B1 ;  /* 0x0000000000017941 */ /* 0x000fea0003800000 */
.L_x_21010:
        /* <DEDUP_REMOVED lines=24> */
.L_x_21015:
[----:B------:R-:W-:-:S07]  /*de20*/  IMAD.MOV.U32 R22, RZ, RZ, R162 ;  /* 0x000000ffff167224 */ /* 0x000fce00078e00a2 */
.L_x_21016:
[----:B------:R-:W-:Y:S05]  /*de30*/  BSYNC B1 ;  /* 0x0000000000017941 */ /* 0x000fea0003800000 */
.L_x_21014:
        /* <DEDUP_REMOVED lines=16> */
.L_x_21020:
[----:B------:R-:W-:Y:S05]  /*df40*/  BSYNC B2 ;  /* 0x0000000000027941 */ /* 0x000fea0003800000 */
.L_x_21019:
        /* <DEDUP_REMOVED lines=44> */
.L_x_21018:
[----:B------:R-:W-:Y:S05]  /*e210*/  BSYNC B1 ;  /* 0x0000000000017941 */ /* 0x000fea0003800000 */
.L_x_21017:
        /* <DEDUP_REMOVED lines=24> */
.L_x_21022:
[----:B------:R-:W-:-:S07]  /*e3a0*/  MOV R22, R162 ;  /* 0x000000a200167202 */ /* 0x000fce0000000f00 */
.L_x_21023:
[----:B------:R-:W-:Y:S05]  /*e3b0*/  BSYNC B1 ;  /* 0x0000000000017941 */ /* 0x000fea0003800000 */
.L_x_21021:
        /* <DEDUP_REMOVED lines=16> */
.L_x_21027:
[----:B------:R-:W-:Y:S05]  /*e4c0*/  BSYNC B2 ;  /* 0x0000000000027941 */ /* 0x000fea0003800000 */
.L_x_21026:
        /* <DEDUP_REMOVED lines=44> */
.L_x_21025:
[----:B------:R-:W-:Y:S05]  /*e790*/  BSYNC B1 ;  /* 0x0000000000017941 */ /* 0x000fea0003800000 */
.L_x_21024:
[----:B------:R-:W2:Y:S01]  /*e7a0*/  LDL R33, [R1+0x60] ;  /* 0x0000600001217983 */ /* 0x000ea20000100800 */
[----:B------:R-:W-:Y:S01]  /*e7b0*/  I2FP.F32.U32 R22, R22 ;  /* 0x0000001600167245 */ /* 0x000fe20000201000 */
[----:B------:R-:W-:Y:S01]  /*e7c0*/  BSSY B1, `(.L_x_21028) ;  /* 0x0000017000017945 */ /* 0x000fe20003800000 */
[C---:B------:R-:W-:Y:S01]  /*e7d0*/  ISETP.NE.AND P4, PT, R32.reuse, 0x1, PT ;  /* 0x000000012000780c */ /* 0x040fe20003f85270 */
[----:B------:R-:W-:Y:S02]  /*e7e0*/  VIADD R105, R32, 0x1 ;  /* 0x0000000120697836 */ /* 0x000fe40000000000 */
        /* <DEDUP_REMOVED lines=19> */
.L_x_21029:
[----:B------:R-:W-:-:S07]  /*e920*/  IMAD.MOV.U32 R109, RZ, RZ, R162 ;  /* 0x000000ffff6d7224 */ /* 0x000fce00078e00a2 */
.L_x_21030:
[----:B------:R-:W-:Y:S05]  /*e930*/  BSYNC B1 ;  /* 0x0000000000017941 */ /* 0x000fea0003800000 */
.L_x_21028:
        /* <DEDUP_REMOVED lines=16> */
.L_x_21034:
[----:B------:R-:W-:Y:S05]  /*ea40*/  BSYNC B2 ;  /* 0x0000000000027941 */ /* 0x000fea0003800000 */
.L_x_21033:
        /* <DEDUP_REMOVED lines=44> */
.L_x_21032:
[----:B------:R-:W-:Y:S05]  /*ed10*/  BSYNC B1 ;  /* 0x0000000000017941 */ /* 0x000fea0003800000 */
.L_x_21031:
[----:B------:R-:W2:Y:S01]  /*ed20*/  LDL R104, [R1+0x64] ;  /* 0x0000640001687983 */ /* 0x000ea20000100800 */
[----:B------:R-:W-:Y:S01]  /*ed30*/  I2FP.F32.U32 R32, R109 ;  /* 0x0000006d00207245 */ /* 0x000fe20000201000 */
[----:B------:R-:W-:Y:S01]  /*ed40*/  BSSY B1, `(.L_x_21035) ;  /* 0x0000017000017945 */ /* 0x000fe20003800000 */
[----:B------:R-:W-:Y:S02]  /*ed50*/  ISETP.NE.AND P5, PT, R105, 0x1, PT ;  /* 0x000000016900780c */ /* 0x000fe40003fa5270 */
[----:B------:R-:W-:Y:S01]  /*ed60*/  @P0 PRMT R33, R50, 0x7632, R33 ;  /* 0x0000763232210816 */ /* 0x000fe20000000021 */
[----:B------:R-:W-:-:S04]  /*ed70*/  FFMA.FTZ R32, R32, R223, 1.1641532182693481445e-10 ;  /* 0x2f00000020207423 */ /* 0x000fc800000100df */
[----:B------:R-:W-:Y:S01]  /*ed80*/  @P0 IMAD.U32 R33, R33, 0x10000, RZ ;  /* 0x0001000021210824 */ /* 0x000fe200078e00ff */
[----:B------:R-:W-:Y:S02]  /*ed90*/  FSETP.GTU.FTZ.AND P4, PT, R32, R252, PT ;  /* 0x000000fc2000720b */ /* 0x000fe40003f9c000 */
[----:B------:R-:W-:-:S05]  /*eda0*/  SHF.L.U32 R32, R106, 0x10, RZ ;  /* 0x000000106a207819 */ /* 0x000fca00000006ff */
[----:B------:R-:W-:-:S04]  /*edb0*/  FMUL.FTZ R32, R32, R121 ;  /* 0x0000007920207220 */ /* 0x000fc80000410000 */
[----:B------:R-:W-:-:S05]  /*edc0*/  FMUL.FTZ R32, R32, R222 ;  /* 0x000000de20207220 */ /* 0x000fca0000410000 */
        /* <DEDUP_REMOVED lines=13> */
.L_x_21036:
[----:B------:R-:W-:-:S07]  /*eea0*/  MOV R33, R162 ;  /* 0x000000a200217202 */ /* 0x000fce0000000f00 */
.L_x_21037:
[----:B------:R-:W-:Y:S05]  /*eeb0*/  BSYNC B1 ;  /* 0x0000000000017941 */ /* 0x000fea0003800000 */
.L_x_21035:
        /* <DEDUP_REMOVED lines=16> */
.L_x_21041:
[----:B------:R-:W-:Y:S05]  /*efc0*/  BSYNC B2 ;  /* 0x0000000000027941 */ /* 0x000fea0003800000 */
.L_x_21040:
        /* <DEDUP_REMOVED lines=44> */
.L_x_21039:
[----:B------:R-:W-:Y:S05]  /*f290*/  BSYNC B1 ;  /* 0x0000000000017941 */ /* 0x000fea0003800000 */
.L_x_21038:
        /* <DEDUP_REMOVED lines=24> */
.L_x_21043:
[----:B------:R-:W-:-:S07]  /*f420*/  IMAD.MOV.U32 R114, RZ, RZ, R162 ;  /* 0x000000ffff727224 */ /* 0x000fce00078e00a2 */
.L_x_21044:
[----:B------:R-:W-:Y:S05]  /*f430*/  BSYNC B1 ;  /* 0x0000000000017941 */ /* 0x000fea0003800000 */
.L_x_21042:
        /* <DEDUP_REMOVED lines=19> */
.L_x_21048:
[----:B------:R-:W-:Y:S05]  /*f570*/  BSYNC B2 ;  /* 0x0000000000027941 */ /* 0x000fea0003800000 */
.L_x_21047:
        /* <DEDUP_REMOVED lines=44> */
.L_x_21046:
[----:B------:R-:W-:Y:S05]  /*f840*/  BSYNC B1 ;  /* 0x0000000000017941 */ /* 0x000fea0003800000 */
.L_x_21045:
        /* <DEDUP_REMOVED lines=39> */
[----:B-1----:R-:W-:-:S05]  /*fac0*/  IADD3 R112, R34, 0xa0, RZ ;  /* 0x000000a022707810 */ /* 0x002fca0007ffe0ff */
[----:B0-----:R-:W-:-:S05]  /*fad0*/  @P0 IMAD.WIDE.U32 R104, R112, 0x10, R104 ;  /* 0x0000001070680825 */ /* 0x001fca00078e0068 */
        /* <DEDUP_REMOVED lines=15> */
.L_x_21050:
[----:B------:R-:W-:-:S07]  /*fbd0*/  IMAD.MOV.U32 R113, RZ, RZ, R162 ;  /* 0x000000ffff717224 */ /* 0x000fce00078e00a2 */
.L_x_21051:
[----:B------:R-:W-:Y:S05]  /*fbe0*/  BSYNC B1 ;  /* 0x0000000000017941 */ /* 0x000fea0003800000 */
.L_x_21049:
        /* <DEDUP_REMOVED lines=16> */
.L_x_21055:
[----:B------:R-:W-:Y:S05]  /*fcf0*/  BSYNC B2 ;  /* 0x0000000000027941 */ /* 0x000fea0003800000 */
.L_x_21054:
        /* <DEDUP_REMOVED lines=44> */
.L_x_21053:
[----:B------:R-:W-:Y:S05]  /*ffc0*/  BSYNC B1 ;  /* 0x0000000000017941 */ /* 0x000fea0003800000 */
.L_x_21052:
        /* <DEDUP_REMOVED lines=15> */
[----:B------:R-:W-:Y:S01]  /*100c0*/  @P0 FADD.FTZ R113, R115, R113 ;  /* 0x0000007173710221 */ /* 0x000fe20000010000 */
[----:B------:R-:W-:-:S04]  /*100d0*/  IADD3 R115, R114, 0x1, RZ ;  /* 0x0000000172737810 */ /* 0x000fc80007ffe0ff */
        /* <DEDUP_REMOVED lines=9> */
.L_x_21057:
[----:B------:R-:W-:-:S07]  /*10170*/  MOV R120, R162 ;  /* 0x000000a200787202 */ /* 0x000fce0000000f00 */
.L_x_21058:
[----:B------:R-:W-:Y:S05]  /*10180*/  BSYNC B1 ;  /* 0x0000000000017941 */ /* 0x000fea0003800000 */
.L_x_21056:
        /* <DEDUP_REMOVED lines=16> */
.L_x_21062:
[----:B------:R-:W-:Y:S05]  /*10290*/  BSYNC B2 ;  /* 0x0000000000027941 */ /* 0x000fea0003800000 */
.L_x_21061:
        /* <DEDUP_REMOVED lines=44> */
.L_x_21060:
[----:B------:R-:W-:Y:S05]  /*10560*/  BSYNC B1 ;  /* 0x0000000000017941 */ /* 0x000fea0003800000 */
.L_x_21059:
        /* <DEDUP_REMOVED lines=26> */
.L_x_21064:
[----:B------:R-:W-:-:S07]  /*10710*/  IMAD.MOV.U32 R104, RZ, RZ, R162 ;  /* 0x000000ffff687224 */ /* 0x000fce00078e00a2 */
.L_x_21065:
[----:B------:R-:W-:Y:S05]  /*10720*/  BSYNC B1 ;  /* 0x0000000000017941 */ /* 0x000fea0003800000 */
.L_x_21063:
        /* <DEDUP_REMOVED lines=16> */
.L_x_21069:
[----:B------:R-:W-:Y:S05]  /*10830*/  BSYNC B2 ;  /* 0x0000000000027941 */ /* 0x000fea0003800000 */
.L_x_21068:
        /* <DEDUP_REMOVED lines=44> */
.L_x_21067:
[----:B------:R-:W-:Y:S05]  /*10b00*/  BSYNC B1 ;  /* 0x0000000000017941 */ /* 0x000fea0003800000 */
.L_x_21066:
        /* <DEDUP_REMOVED lines=24> */
.L_x_21071:
[----:B------:R-:W-:-:S07]  /*10c90*/  MOV R122, R162 ;  /* 0x000000a2007a7202 */ /* 0x000fce0000000f00 */
.L_x_21072:
[----:B------:R-:W-:Y:S05]  /*10ca0*/  BSYNC B1 ;  /* 0x0000000000017941 */ /* 0x000fea0003800000 */
.L_x_21070:
        /* <DEDUP_REMOVED lines=16> */
.L_x_21076:
[----:B------:R-:W-:Y:S05]  /*10db0*/  BSYNC B2 ;  /* 0x0000000000027941 */ /* 0x000fea0003800000 */
.L_x_21075:
        /* <DEDUP_REMOVED lines=44> */
.L_x_21074:
[----:B------:R-:W-:Y:S05]  /*11080*/  BSYNC B1 ;  /* 0x0000000000017941 */ /* 0x000fea0003800000 */
.L_x_21073:
        /* <DEDUP_REMOVED lines=24> */
.L_x_21078:
[----:B------:R-:W-:-:S07]  /*11210*/  IMAD.MOV.U32 R117, RZ, RZ, R162 ;  /* 0x000000ffff757224 */ /* 0x000fce00078e00a2 */
.L_x_21079:
[----:B------:R-:W-:Y:S05]  /*11220*/  BSYNC B1 ;  /* 0x0000000000017941 */ /* 0x000fea0003800000 */
.L_x_21077:
        /* <DEDUP_REMOVED lines=16> */
.L_x_21083:
[----:B------:R-:W-:Y:S05]  /*11330*/  BSYNC B2 ;  /* 0x0000000000027941 */ /* 0x000fea0003800000 */
.L_x_21082:
        /* <DEDUP_REMOVED lines=44> */
.L_x_21081:
[----:B------:R-:W-:Y:S05]  /*11600*/  BSYNC B1 ;  /* 0x0000000000017941 */ /* 0x000fea0003800000 */
.L_x_21080:
        /* <DEDUP_REMOVED lines=24> */
.L_x_21085:
[----:B------:R-:W-:-:S07]  /*11790*/  MOV R120, R162 ;  /* 0x000000a200787202 */ /* 0x000fce0000000f00 */
.L_x_21086:
[----:B------:R-:W-:Y:S05]  /*117a0*/  BSYNC B1 ;  /* 0x0000000000017941 */ /* 0x000fea0003800000 */
.L_x_21084:
        /* <DEDUP_REMOVED lines=16> */
.L_x_21090:
[----:B------:R-:W-:Y:S05]  /*118b0*/  BSYNC B2 ;  /* 0x0000000000027941 */ /* 0x000fea0003800000 */
.L_x_21089:
        /* <DEDUP_REMOVED lines=44> */
.L_x_21088:
[----:B------:R-:W-:Y:S05]  /*11b80*/  BSYNC B1 ;  /* 0x0000000000017941 */ /* 0x000fea0003800000 */
.L_x_21087:
        /* <DEDUP_REMOVED lines=24> */
.L_x_21092:
[----:B------:R-:W-:-:S07]  /*11d10*/  IMAD.MOV.U32 R106, RZ, RZ, R162 ;  /* 0x000000ffff6a7224 */ /* 0x000fce00078e00a2 */
.L_x_21093:
[----:B------:R-:W-:Y:S05]  /*11d20*/  BSYNC B1 ;  /* 0x0000000000017941 */ /* 0x000fea0003800000 */
.L_x_21091:
        /* <DEDUP_REMOVED lines=16> */
.L_x_21097:
[----:B------:R-:W-:Y:S05]  /*11e30*/  BSYNC B2 ;  /* 0x0000000000027941 */ /* 0x000fea0003800000 */
.L_x_21096:
        /* <DEDUP_REMOVED lines=44> */
.L_x_21095:
[----:B------:R-:W-:Y:S05]  /*12100*/  BSYNC B1 ;  /* 0x0000000000017941 */ /* 0x000fea0003800000 */
.L_x_21094:
        /* <DEDUP_REMOVED lines=24> */
.L_x_21099:
[----:B------:R-:W-:-:S07]  /*12290*/  MOV R124, R162 ;  /* 0x000000a2007c7202 */ /* 0x000fce0000000f00 */
.L_x_21100:
[----:B------:R-:W-:Y:S05]  /*122a0*/  BSYNC B1 ;  /* 0x0000000000017941 */ /* 0x000fea0003800000 */
.L_x_21098:
        /* <DEDUP_REMOVED lines=19> */
.L_x_21104:
[----:B------:R-:W-:Y:S05]  /*123e0*/  BSYNC B2 ;  /* 0x0000000000027941 */ /* 0x000fea0003800000 */
.L_x_21103:
        /* <DEDUP_REMOVED lines=44> */
.L_x_21102:
[----:B------:R-:W-:Y:S05]  /*126b0*/  BSYNC B1 ;  /* 0x0000000000017941 */ /* 0x000fea0003800000 */
.L_x_21101:
[----:B------:R-:W2:Y:S01]  /*126c0*/  LDL R106, [R1+0x2c] ;  /* 0x00002c00016a7983 */ /* 0x000ea20000100800 */
[----:B------:R-:W-:Y:S01]  /*126d0*/  I2FP.F32.U32 R104, R124 ;  /* 0x0000007c00687245 */ /* 0x000fe20000201000 */
[----:B------:R-:W-:Y:S02]  /*126e0*/  IMAD.U32 R105, R120, 0x10000, RZ ;  /* 0x0001000078697824 */ /* 0x000fe400078e00ff */
[----:B------:R-:W-:-:S04]  /*126f0*/  IMAD.WIDE.U32 R122, R112, 0x10, R220 ;  /* 0x00000010707a7825 */ /* 0x000fc800078e00dc */
        /* <DEDUP_REMOVED lines=52> */
.L_x_21106:
[----:B------:R-:W-:-:S07]  /*12a40*/  MOV R123, R162 ;  /* 0x000000a2007b7202 */ /* 0x000fce0000000f00 */
.L_x_21107:
[----:B------:R-:W-:Y:S05]  /*12a50*/  BSYNC B1 ;  /* 0x0000000000017941 */ /* 0x000fea0003800000 */
.L_x_21105:
        /* <DEDUP_REMOVED lines=16> */
.L_x_21111:
[----:B------:R-:W-:Y:S05]  /*12b60*/  BSYNC B2 ;  /* 0x0000000000027941 */ /* 0x000fea0003800000 */
.L_x_21110:
        /* <DEDUP_REMOVED lines=44> */
.L_x_21109:
[----:B------:R-:W-:Y:S05]  /*12e30*/  BSYNC B1 ;  /* 0x0000000000017941 */ /* 0x000fea0003800000 */
.L_x_21108:
[----:B------:R-:W-:Y:S01]  /*12e40*/  I2FP.F32.U32 R123, R123 ;  /* 0x0000007b007b7245 */ /* 0x000fe20000201000 */
[----:B------:R-:W-:Y:S01]  /*12e50*/  BSSY B1, `(.L_x_21112) ;  /* 0x0000019000017945 */ /* 0x000fe20003800000 */
[----:B------:R-:W-:Y:S02]  /*12e60*/  LOP3.LUT R6, R6, 0xfffffffb, RZ, 0xc0, !PT ;  /* 0xfffffffb06067812 */ /* 0x000fe400078ec0ff */
[----:B-----5:R-:W-:Y:S01]  /*12e70*/  @P0 SHF.L.U32 R125, R48, 0x10, RZ ;  /* 0x00000010307d0819 */ /* 0x020fe200000006ff */
[----:B------:R-:W-:-:S05]  /*12e80*/  FFMA.FTZ R123, R123, R223, 1.1641532182693481445e-10 ;  /* 0x2f0000007b7b7423 */ /* 0x000fca00000100df */
[----:B------:R-:W-:Y:S01]  /*12e90*/  FSETP.GTU.FTZ.AND P1, PT, R123, R252, PT ;  /* 0x000000fc7b00720b */ /* 0x000fe20003f3c000 */
[C---:B------:R-:W-:Y:S01]  /*12ea0*/  IMAD.U32 R123, R104.reuse, 0x10000, RZ ;  /* 0x00010000687b7824 */ /* 0x040fe200078e00ff */
[----:B------:R-:W-:-:S03]  /*12eb0*/  PRMT R104, R104, 0x7632, R104 ;  /* 0x0000763268687816 */ /* 0x000fc60000000068 */
[----:B------:R-:W-:-:S04]  /*12ec0*/  FMUL.FTZ R123, R123, R121 ;  /* 0x000000797b7b7220 */ /* 0x000fc80000410000 */
[----:B------:R-:W-:-:S04]  /*12ed0*/  FMUL.FTZ R123, R123, R222 ;  /* 0x000000de7b7b7220 */ /* 0x000fc80000410000 */
[----:B------:R-:W-:Y:S02]  /*12ee0*/  @P1 LOP3.LUT R6, R6, 0x4, RZ, 0xfc, !PT ;  /* 0x0000000406061812 */ /* 0x000fe400078efcff */
[----:B------:R-:W-:Y:S02]  /*12ef0*/  FSEL R123, R123, RZ, !P1 ;  /* 0x000000ff7b7b7208 */ /* 0x000fe40004800000 */
[----:B------:R-:W-:-:S03]  /*12f00*/  ISETP.NE.AND P1, PT, R124, 0x1, PT ;  /* 0x000000017c00780c */ /* 0x000fc60003f25270 */
[----:B------:R-:W-:-:S04]  /*12f10*/  FMUL.FTZ R123, R248, R123 ;  /* 0x0000007bf87b7220 */ /* 0x000fc80000410000 */
        /* <DEDUP_REMOVED lines=11> */
.L_x_21113:
[----:B------:R-:W-:-:S07]  /*12fd0*/  IMAD.MOV.U32 R130, RZ, RZ, R162 ;  /* 0x000000ffff827224 */ /* 0x000fce00078e00a2 */
.L_x_21114:
[----:B------:R-:W-:Y:S05]  /*12fe0*/  BSYNC B1 ;  /* 0x0000000000017941 */ /* 0x000fea0003800000 */
.L_x_21112:
        /* <DEDUP_REMOVED lines=16> */
.L_x_21118:
[----:B------:R-:W-:Y:S05]  /*130f0*/  BSYNC B2 ;  /* 0x0000000000027941 */ /* 0x000fea0003800000 */
.L_x_21117:
        /* <DEDUP_REMOVED lines=44> */
.L_x_21116:
[----:B------:R-:W-:Y:S05]  /*133c0*/  BSYNC B1 ;  /* 0x0000000000017941 */ /* 0x000fea0003800000 */
.L_x_21115:
        /* <DEDUP_REMOVED lines=10> */
[----:B------:R-:W-:-:S03]  /*13470*/  @P0 PRMT R104, R48, 0x7632, R104 ;  /* 0x0000763230680816 */ /* 0x000fc60000000068 */
[----:B------:R-:W-:Y:S02]  /*13480*/  FMUL.FTZ R124, R249, R124 ;  /* 0x0000007cf97c7220 */ /* 0x000fe40000410000 */
[----:B------:R-:W-:Y:S01]  /*13490*/  @P1 LOP3.LUT R6, R6, 0x2, RZ, 0xfc, !PT ;  /* 0x0000000206061812 */ /* 0x000fe200078efcff */
[----:B------:R-:W-:Y:S01]  /*134a0*/  @P0 IMAD.U32 R104, R104, 0x10000, RZ ;  /* 0x0001000068680824 */ /* 0x000fe200078e00ff */
[----:B------:R-:W-:-:S03]  /*134b0*/  ISETP.NE.AND P1, PT, R125, 0x1, PT ;  /* 0x000000017d00780c */ /* 0x000fc60003f25270 */
[----:B------:R-:W-:-:S10]  /*134c0*/  @P0 FADD.FTZ R124, R124, R104 ;  /* 0x000000687c7c0221 */ /* 0x000fd40000010000 */
        /* <DEDUP_REMOVED lines=9> */
.L_x_21120:
[----:B------:R-:W-:-:S07]  /*13560*/  MOV R104, R162 ;  /* 0x000000a200687202 */ /* 0x000fce0000000f00 */
.L_x_21121:
[----:B------:R-:W-:Y:S05]  /*13570*/  BSYNC B1 ;  /* 0x0000000000017941 */ /* 0x000fea0003800000 */
.L_x_21119:
        /* <DEDUP_REMOVED lines=16> */
.L_x_21125:
[----:B------:R-:W-:Y:S05]  /*13680*/  BSYNC B2 ;  /* 0x0000000000027941 */ /* 0x000fea0003800000 */
.L_x_21124:
        /* <DEDUP_REMOVED lines=44> */
.L_x_21123:
[----:B------:R-:W-:Y:S05]  /*13950*/  BSYNC B1 ;  /* 0x0000000000017941 */ /* 0x000fea0003800000 */
.L_x_21122:
        /* <DEDUP_REMOVED lines=23> */
.L_x_21127:
[----:B------:R-:W-:-:S07]  /*13ad0*/  IMAD.MOV.U32 R131, RZ, RZ, R162 ;  /* 0x000000ffff837224 */ /* 0x000fce00078e00a2 */
.L_x_21128:
[----:B------:R-:W-:Y:S05]  /*13ae0*/  BSYNC B1 ;  /* 0x0000000000017941 */ /* 0x000fea0003800000 */
.L_x_21126:
        /* <DEDUP_REMOVED lines=16> */
.L_x_21132:
[----:B------:R-:W-:Y:S05]  /*13bf0*/  BSYNC B2 ;  /* 0x0000000000027941 */ /* 0x000fea0003800000 */
.L_x_21131:
        /* <DEDUP_REMOVED lines=44> */
.L_x_21130:
[----:B------:R-:W-:Y:S05]  /*13ec0*/  BSYNC B1 ;  /* 0x0000000000017941 */ /* 0x000fea0003800000 */
.L_x_21129:
        /* <DEDUP_REMOVED lines=9> */
[----:B------:R-:W-:-:S03]  /*13f60*/  @P0 PRMT R104, R49, 0x7632, R104 ;  /* 0x0000763231680816 */ /* 0x000fc60000000068 */
[----:B------:R-:W-:Y:S02]  /*13f70*/  FMUL.FTZ R126, R251, R126 ;  /* 0x0000007efb7e7220 */ /* 0x000fe40000410000 */
        /* <DEDUP_REMOVED lines=12> */
.L_x_21134:
[----:B------:R-:W-:-:S07]  /*14040*/  MOV R127, R162 ;  /* 0x000000a2007f7202 */ /* 0x000fce0000000f00 */
.L_x_21135:
[----:B------:R-:W-:Y:S05]  /*14050*/  BSYNC B1 ;  /* 0x0000000000017941 */ /* 0x000fea0003800000 */
.L_x_21133:
        /* <DEDUP_REMOVED lines=16> */
.L_x_21139:
[----:B------:R-:W-:Y:S05]  /*14160*/  BSYNC B2 ;  /* 0x0000000000027941 */ /* 0x000fea0003800000 */
.L_x_21138:
        /* <DEDUP_REMOVED lines=44> */
.L_x_21137:
[----:B------:R-:W-:Y:S05]  /*14430*/  BSYNC B1 ;  /* 0x0000000000017941 */ /* 0x000fea0003800000 */
.L_x_21136:
        /* <DEDUP_REMOVED lines=23> */
.L_x_21141:
[----:B------:R-:W-:-:S07]  /*145b0*/  IMAD.MOV.U32 R132, RZ, RZ, R162 ;  /* 0x000000ffff847224 */ /* 0x000fce00078e00a2 */
.L_x_21142:
[----:B------:R-:W-:Y:S05]  /*145c0*/  BSYNC B1 ;  /* 0x0000000000017941 */ /* 0x000fea0003800000 */
.L_x_21140:
        /* <DEDUP_REMOVED lines=16> */
.L_x_21146:
[----:B------:R-:W-:Y:S05]  /*146d0*/  BSYNC B2 ;  /* 0x0000000000027941 */ /* 0x000fea0003800000 */
.L_x_21145:
        /* <DEDUP_REMOVED lines=44> */
.L_x_21144:
[----:B------:R-:W-:Y:S05]  /*149a0*/  BSYNC B1 ;  /* 0x0000000000017941 */ /* 0x000fea0003800000 */
.L_x_21143:
        /* <DEDUP_REMOVED lines=23> */
.L_x_21148:
[----:B------:R-:W-:-:S07]  /*14b20*/  MOV R106, R162 ;  /* 0x000000a2006a7202 */ /* 0x000fce0000000f00 */
.L_x_21149:
[----:B------:R-:W-:Y:S05]  /*14b30*/  BSYNC B1 ;  /* 0x0000000000017941 */ /* 0x000fea0003800000 */
.L_x_21147:
        /* <DEDUP_REMOVED lines=16> */
.L_x_21153:
[----:B------:R-:W-:Y:S05]  /*14c40*/  BSYNC B2 ;  /* 0x0000000000027941 */ /* 0x000fea0003800000 */
.L_x_21152:
        /* <DEDUP_REMOVED lines=44> */
.L_x_21151:
[----:B------:R-:W-:Y:S05]  /*14f10*/  BSYNC B1 ;  /* 0x0000000000017941 */ /* 0x000fea0003800000 */
.L_x_21150:
        /* <DEDUP_REMOVED lines=23> */
.L_x_21155:
[----:B------:R-:W-:-:S07]  /*15090*/  IMAD.MOV.U32 R133, RZ, RZ, R162 ;  /* 0x000000ffff857224 */ /* 0x000fce00078e00a2 */
.L_x_21156:
[----:B------:R-:W-:Y:S05]  /*150a0*/  BSYNC B1 ;  /* 0x0000000000017941 */ /* 0x000fea0003800000 */
.L_x_21154:
        /* <DEDUP_REMOVED lines=19> */
.L_x_21160:
[----:B------:R-:W-:Y:S05]  /*151e0*/  BSYNC B2 ;  /* 0x0000000000027941 */ /* 0x000fea0003800000 */
.L_x_21159:
        /* <DEDUP_REMOVED lines=44> */
.L_x_21158:
[----:B------:R-:W-:Y:S05]  /*154b0*/  BSYNC B1 ;  /* 0x0000000000017941 */ /* 0x000fea0003800000 */
.L_x_21157:
[----:B------:R-:W-:Y:S02]  /*154c0*/  I2FP.F32.U32 R104, R133 ;  /* 0x0000008500687245 */ /* 0x000fe40000201000 */
[----:B------:R-:W-:Y:S01]  /*154d0*/  SHF.L.U32 R105, R132, 0x10, RZ ;  /* 0x0000001084697819 */ /* 0x000fe200000006ff */
[----:B------:R-:W-:Y:S01]  /*154e0*/  IMAD.WIDE.U32 R132, R122, 0x10, R220 ;  /* 0x000000107a847825 */ /* 0x000fe200078e00dc */
[----:B------:R-:W-:-:S03]  /*154f0*/  F2FP.BF16.F32.PACK_AB R106, R128, R127 ;  /* 0x0000007f806a723e */ /* 0x000fc600000010ff */
[----:B------:R-:W-:Y:S01]  /*15500*/  FFMA.FTZ R104, R104, R223, 1.1641532182693481445e-10 ;  /* 0x2f00000068687423 */ /* 0x000fe200000100df */
[----:B------:R-:W-:-:S04]  /*15510*/  FMUL.FTZ R105, R105, R121 ;  /* 0x0000007969697220 */ /* 0x000fc80000410000 */
[----:B------:R-:W-:Y:S01]  /*15520*/  FSETP.GTU.FTZ.AND P6, PT, R104, R252, PT ;  /* 0x000000fc6800720b */ /* 0x000fe20003fdc000 */
[----:B------:R-:W-:Y:S01]  /*15530*/  FMUL.FTZ R105, R105, R222 ;  /* 0x000000de69697220 */ /* 0x000fe20000410000 */
[----:B------:R-:W-:-:S04]  /*15540*/  @P0 PRMT R104, R51, 0x7632, R104 ;  /* 0x0000763233680816 */ /* 0x000fc80000000068 */
[----:B------:R-:W-:Y:S01]  /*15550*/  FSEL R105, R105, RZ, !P6 ;  /* 0x000000ff69697208 */ /* 0x000fe20007000000 */
[----:B------:R-:W-:-:S04]  /*15560*/  @P0 IMAD.U32 R104, R104, 0x10000, RZ ;  /* 0x0001000068680824 */ /* 0x000fc800078e00ff */
        /* <DEDUP_REMOVED lines=18> */
[----:B------:R-:W-:Y:S02]  /*15690*/  SEL R106, RZ, 0x1, P1 ;  /* 0x00000001ff6a7807 */ /* 0x000fe40000800000 */
[----:B------:R-:W-:-:S03]  /*156a0*/  SEL R131, RZ, 0x1, P5 ;  /* 0x00000001ff837807 */ /* 0x000fc60002800000 */
        /* <DEDUP_REMOVED lines=24> */
.L_x_21162:
[----:B------:R-:W-:-:S07]  /*15830*/  IMAD.MOV.U32 R138, RZ, RZ, R162 ;  /* 0x000000ffff8a7224 */ /* 0x000fce00078e00a2 */
.L_x_21163:
[----:B------:R-:W-:Y:S05]  /*15840*/  BSYNC B1 ;  /* 0x0000000000017941 */ /* 0x000fea0003800000 */
.L_x_21161:
        /* <DEDUP_REMOVED lines=16> */
.L_x_21167:
[----:B------:R-:W-:Y:S05]  /*15950*/  BSYNC B2 ;  /* 0x0000000000027941 */ /* 0x000fea0003800000 */
.L_x_21166:
        /* <DEDUP_REMOVED lines=44> */
.L_x_21165:
[----:B------:R-:W-:Y:S05]  /*15c20*/  BSYNC B1 ;  /* 0x0000000000017941 */ /* 0x000fea0003800000 */
.L_x_21164:
[----:B------:R-:W-:Y:S01]  /*15c30*/  I2FP.F32.U32 R132, R138 ;  /* 0x0000008a00847245 */ /* 0x000fe20000201000 */
[----:B-----5:R-:W-:Y:S01]  /*15c40*/  @P0 IMAD.U32 R133, R48, 0x10000, RZ ;  /* 0x0001000030850824 */ /* 0x020fe200078e00ff */
[----:B------:R-:W-:Y:S01]  /*15c50*/  LOP3.LUT R6, R6, 0xfffffffb, RZ, 0xc0, !PT ;  /* 0xfffffffb06067812 */ /* 0x000fe200078ec0ff */
[----:B------:R-:W-:Y:S01]  /*15c60*/  BSSY B1, `(.L_x_21168) ;  /* 0x0000017000017945 */ /* 0x000fe20003800000 */
[----:B------:R-:W-:Y:S01]  /*15c70*/  IADD3 R137, R135, 0x1, RZ ;  /* 0x0000000187897810 */ /* 0x000fe20007ffe0ff */
[----:B------:R-:W-:-:S05]  /*15c80*/  FFMA.FTZ R132, R132, R223, 1.1641532182693481445e-10 ;  /* 0x2f00000084847423 */ /* 0x000fca00000100df */
[----:B------:R-:W-:Y:S02]  /*15c90*/  FSETP.GTU.FTZ.AND P1, PT, R132, R252, PT ;  /* 0x000000fc8400720b */ /* 0x000fe40003f3c000 */
[C---:B------:R-:W-:Y:S02]  /*15ca0*/  SHF.L.U32 R132, R104.reuse, 0x10, RZ ;  /* 0x0000001068847819 */ /* 0x040fe400000006ff */
[----:B------:R-:W-:-:S03]  /*15cb0*/  PRMT R104, R104, 0x7632, R104 ;  /* 0x0000763268687816 */ /* 0x000fc60000000068 */
[----:B------:R-:W-:-:S04]  /*15cc0*/  FMUL.FTZ R132, R132, R121 ;  /* 0x0000007984847220 */ /* 0x000fc80000410000 */
[----:B------:R-:W-:Y:S02]  /*15cd0*/  FMUL.FTZ R132, R132, R222 ;  /* 0x000000de84847220 */ /* 0x000fe40000410000 */
[----:B------:R-:W-:-:S03]  /*15ce0*/  @P1 LOP3.LUT R6, R6, 0x4, RZ, 0xfc, !PT ;  /* 0x0000000406061812 */ /* 0x000fc600078efcff */
        /* <DEDUP_REMOVED lines=13> */
.L_x_21169:
[----:B------:R-:W-:-:S07]  /*15dc0*/  MOV R133, R162 ;  /* 0x000000a200857202 */ /* 0x000fce0000000f00 */
.L_x_21170:
[----:B------:R-:W-:Y:S05]  /*15dd0*/  BSYNC B1 ;  /* 0x0000000000017941 */ /* 0x000fea0003800000 */
.L_x_21168:
        /* <DEDUP_REMOVED lines=16> */
.L_x_21174:
[----:B------:R-:W-:Y:S05]  /*15ee0*/  BSYNC B2 ;  /* 0x0000000000027941 */ /* 0x000fea0003800000 */
.L_x_21173:
        /* <DEDUP_REMOVED lines=44> */
.L_x_21172:
[----:B------:R-:W-:Y:S05]  /*161b0*/  BSYNC B1 ;  /* 0x0000000000017941 */ /* 0x000fea0003800000 */
.L_x_21171:
        /* <DEDUP_REMOVED lines=25> */
.L_x_21176:
[----:B------:R-:W-:-:S07]  /*16350*/  IMAD.MOV.U32 R104, RZ, RZ, R162 ;  /* 0x000000ffff687224 */ /* 0x000fce00078e00a2 */
.L_x_21177:
[----:B------:R-:W-:Y:S05]  /*16360*/  BSYNC B1 ;  /* 0x0000000000017941 */ /* 0x000fea0003800000 */
.L_x_21175:
        /* <DEDUP_REMOVED lines=16> */
.L_x_21181:
[----:B------:R-:W-:Y:S05]  /*16470*/  BSYNC B2 ;  /* 0x0000000000027941 */ /* 0x000fea0003800000 */
.L_x_21180:
        /* <DEDUP_REMOVED lines=44> */
.L_x_21179:
[----:B------:R-:W-:Y:S05]  /*16740*/  BSYNC B1 ;  /* 0x0000000000017941 */ /* 0x000fea0003800000 */
.L_x_21178:
        /* <DEDUP_REMOVED lines=23> */
.L_x_21183:
[----:B------:R-:W-:-:S07]  /*168c0*/  MOV R140, R162 ;  /* 0x000000a2008c7202 */ /* 0x000fce0000000f00 */
.L_x_21184:
[----:B------:R-:W-:Y:S05]  /*168d0*/  BSYNC B1 ;  /* 0x0000000000017941 */ /* 0x000fea0003800000 */
.L_x_21182:
        /* <DEDUP_REMOVED lines=16> */
.L_x_21188:
[----:B------:R-:W-:Y:S05]  /*169e0*/  BSYNC B2 ;  /* 0x0000000000027941 */ /* 0x000fea0003800000 */
.L_x_21187:
        /* <DEDUP_REMOVED lines=44> */
.L_x_21186:
[----:B------:R-:W-:Y:S05]  /*16cb0*/  BSYNC B1 ;  /* 0x0000000000017941 */ /* 0x000fea0003800000 */
.L_x_21185:
        /* <DEDUP_REMOVED lines=9> */
[----:B------:R-:W-:-:S03]  /*16d50*/  @P0 PRMT R104, R49, 0x7632, R104 ;  /* 0x0000763231680816 */ /* 0x000fc60000000068 */
        /* <DEDUP_REMOVED lines=13> */
.L_x_21190:
[----:B------:R-:W-:-:S07]  /*16e30*/  IMAD.MOV.U32 R140, RZ, RZ, R162 ;  /* 0x000000ffff8c7224 */ /* 0x000fce00078e00a2 */
.L_x_21191:
[----:B------:R-:W-:Y:S05]  /*16e40*/  BSYNC B1 ;  /* 0x0000000000017941 */ /* 0x000fea0003800000 */
.L_x_21189:
        /* <DEDUP_REMOVED lines=16> */
.L_x_21195:
[----:B------:R-:W-:Y:S05]  /*16f50*/  BSYNC B2 ;  /* 0x0000000000027941 */ /* 0x000fea0003800000 */
.L_x_21194:
        /* <DEDUP_REMOVED lines=44> */
.L_x_21193:
[----:B------:R-:W-:Y:S05]  /*17220*/  BSYNC B1 ;  /* 0x0000000000017941 */ /* 0x000fea0003800000 */
.L_x_21192:
        /* <DEDUP_REMOVED lines=23> */
.L_x_21197:
[----:B------:R-:W-:-:S07]  /*173a0*/  MOV R137, R162 ;  /* 0x000000a200897202 */ /* 0x000fce0000000f00 */
.L_x_21198:
[----:B------:R-:W-:Y:S05]  /*173b0*/  BSYNC B1 ;  /* 0x0000000000017941 */ /* 0x000fea0003800000 */
.L_x_21196:
        /* <DEDUP_REMOVED lines=16> */
.L_x_21202:
[----:B------:R-:W-:Y:S05]  /*174c0*/  BSYNC B2 ;  /* 0x0000000000027941 */ /* 0x000fea0003800000 */
.L_x_21201:
        /* <DEDUP_REMOVED lines=44> */
.L_x_21200:
[----:B------:R-:W-:Y:S05]  /*17790*/  BSYNC B1 ;  /* 0x0000000000017941 */ /* 0x000fea0003800000 */
.L_x_21199:
        /* <DEDUP_REMOVED lines=23> */
.L_x_21204:
[----:B------:R-:W-:-:S07]  /*17910*/  IMAD.MOV.U32 R106, RZ, RZ, R162 ;  /* 0x000000ffff6a7224 */ /* 0x000fce00078e00a2 */
.L_x_21205:
[----:B------:R-:W-:Y:S05]  /*17920*/  BSYNC B1 ;  /* 0x0000000000017941 */ /* 0x000fea0003800000 */
.L_x_21203:
        /* <DEDUP_REMOVED lines=16> */
.L_x_21209:
[----:B------:R-:W-:Y:S05]  /*17a30*/  BSYNC B2 ;  /* 0x0000000000027941 */ /* 0x000fea0003800000 */
.L_x_21208:
        /* <DEDUP_REMOVED lines=44> */
.L_x_21207:
[----:B------:R-:W-:Y:S05]  /*17d00*/  BSYNC B1 ;  /* 0x0000000000017941 */ /* 0x000fea0003800000 */
.L_x_21206:
        /* <DEDUP_REMOVED lines=23> */
.L_x_21211:
[----:B------:R-:W-:-:S07]  /*17e80*/  MOV R142, R162 ;  /* 0x000000a2008e7202 */ /* 0x000fce0000000f00 */
.L_x_21212:
[----:B------:R-:W-:Y:S05]  /*17e90*/  BSYNC B1 ;  /* 0x0000000000017941 */ /* 0x000fea0003800000 */
.L_x_21210:
        /* <DEDUP_REMOVED lines=19> */
.L_x_21216:
[----:B------:R-:W-:Y:S05]  /*17fd0*/  BSYNC B2 ;  /* 0x0000000000027941 */ /* 0x000fea0003800000 */
.L_x_21215:
        /* <DEDUP_REMOVED lines=44> */
.L_x_21214:
[----:B------:R-:W-:Y:S05]  /*182a0*/  BSYNC B1 ;  /* 0x0000000000017941 */ /* 0x000fea0003800000 */
.L_x_21213:
[----:B------:R-:W-:Y:S01]  /*182b0*/  I2FP.F32.U32 R104, R142 ;  /* 0x0000008e00687245 */ /* 0x000fe20000201000 */
[----:B------:R-:W-:Y:S01]  /*182c0*/  IMAD.U32 R105, R139, 0x10000, RZ ;  /* 0x000100008b697824 */ /* 0x000fe200078e00ff */
[----:B------:R-:W-:Y:S01]  /*182d0*/  F2FP.BF16.F32.PACK_AB R106, R137, R136 ;  /* 0x00000088896a723e */ /* 0x000fe200000010ff */
        /* <DEDUP_REMOVED lines=52> */
.L_x_21218:
[----:B------:R-:W-:-:S07]  /*18620*/  MOV R141, R162 ;  /* 0x000000a2008d7202 */ /* 0x000fce0000000f00 */
.L_x_21219:
[----:B------:R-:W-:Y:S05]  /*18630*/  BSYNC B1 ;  /* 0x0000000000017941 */ /* 0x000fea0003800000 */
.L_x_21217:
        /* <DEDUP_REMOVED lines=16> */
.L_x_21223:
[----:B------:R-:W-:Y:S05]  /*18740*/  BSYNC B2 ;  /* 0x0000000000027941 */ /* 0x000fea0003800000 */
.L_x_21222:
        /* <DEDUP_REMOVED lines=44> */
.L_x_21221:
[----:B------:R-:W-:Y:S05]  /*18a10*/  BSYNC B1 ;  /* 0x0000000000017941 */ /* 0x000fea0003800000 */
.L_x_21220:
        /* <DEDUP_REMOVED lines=25> */
.L_x_21225:
[----:B------:R-:W-:-:S07]  /*18bb0*/  IMAD.MOV.U32 R148, RZ, RZ, R162 ;  /* 0x000000ffff947224 */ /* 0x000fce00078e00a2 */
.L_x_21226:
[----:B------:R-:W-:Y:S05]  /*18bc0*/  BSYNC B1 ;  /* 0x0000000000017941 */ /* 0x000fea0003800000 */
.L_x_21224:
        /* <DEDUP_REMOVED lines=16> */
.L_x_21230:
[----:B------:R-:W-:Y:S05]  /*18cd0*/  BSYNC B2 ;  /* 0x0000000000027941 */ /* 0x000fea0003800000 */
.L_x_21229:
        /* <DEDUP_REMOVED lines=44> */
.L_x_21228:
[----:B------:R-:W-:Y:S05]  /*18fa0*/  BSYNC B1 ;  /* 0x0000000000017941 */ /* 0x000fea0003800000 */
.L_x_21227:
        /* <DEDUP_REMOVED lines=25> */
.L_x_21232:
[----:B------:R-:W-:-:S07]  /*19140*/  MOV R104, R162 ;  /* 0x000000a200687202 */ /* 0x000fce0000000f00 */
.L_x_21233:
[----:B------:R-:W-:Y:S05]  /*19150*/  BSYNC B1 ;  /* 0x0000000000017941 */ /* 0x000fea0003800000 */
.L_x_21231:
        /* <DEDUP_REMOVED lines=16> */
.L_x_21237:
[----:B------:R-:W-:Y:S05]  /*19260*/  BSYNC B2 ;  /* 0x0000000000027941 */ /* 0x000fea0003800000 */
.L_x_21236:
        /* <DEDUP_REMOVED lines=44> */
.L_x_21235:
[----:B------:R-:W-:Y:S05]  /*19530*/  BSYNC B1 ;  /* 0x0000000000017941 */ /* 0x000fea0003800000 */
.L_x_21234:
        /* <DEDUP_REMOVED lines=23> */
.L_x_21239:
[----:B------:R-:W-:-:S07]  /*196b0*/  IMAD.MOV.U32 R149, RZ, RZ, R162 ;  /* 0x000000ffff957224 */ /* 0x000fce00078e00a2 */
.L_x_21240:
[----:B------:R-:W-:Y:S05]  /*196c0*/  BSYNC B1 ;  /* 0x0000000000017941 */ /* 0x000fea0003800000 */
.L_x_21238:
        /* <DEDUP_REMOVED lines=16> */
.L_x_21244:
[----:B------:R-:W-:Y:S05]  /*197d0*/  BSYNC B2 ;  /* 0x0000000000027941 */ /* 0x000fea0003800000 */
.L_x_21243:
        /* <DEDUP_REMOVED lines=44> */
.L_x_21242:
[----:B------:R-:W-:Y:S05]  /*19aa0*/  BSYNC B1 ;  /* 0x0000000000017941 */ /* 0x000fea0003800000 */
.L_x_21241:
        /* <DEDUP_REMOVED lines=23> */
.L_x_21246:
[----:B------:R-:W-:-:S07]  /*19c20*/  MOV R145, R162 ;  /* 0x000000a200917202 */ /* 0x000fce0000000f00 */
.L_x_21247:
[----:B------:R-:W-:Y:S05]  /*19c30*/  BSYNC B1 ;  /* 0x0000000000017941 */ /* 0x000fea0003800000 */
.L_x_21245:
        /* <DEDUP_REMOVED lines=16> */
.L_x_21251:
[----:B------:R-:W-:Y:S05]  /*19d40*/  BSYNC B2 ;  /* 0x0000000000027941 */ /* 0x000fea0003800000 */
.L_x_21250:
        /* <DEDUP_REMOVED lines=44> */
.L_x_21249:
[----:B------:R-:W-:Y:S05]  /*1a010*/  BSYNC B1 ;  /* 0x0000000000017941 */ /* 0x000fea0003800000 */
.L_x_21248:
        /* <DEDUP_REMOVED lines=23> */
.L_x_21253:
[----:B------:R-:W-:-:S07]  /*1a190*/  IMAD.MOV.U32 R150, RZ, RZ, R162 ;  /* 0x000000ffff967224 */ /* 0x000fce00078e00a2 */
.L_x_21254:
[----:B------:R-:W-:Y:S05]  /*1a1a0*/  BSYNC B1 ;  /* 0x0000000000017941 */ /* 0x000fea0003800000 */
.L_x_21252:
        /* <DEDUP_REMOVED lines=16> */
.L_x_21258:
[----:B------:R-:W-:Y:S05]  /*1a2b0*/  BSYNC B2 ;  /* 0x0000000000027941 */ /* 0x000fea0003800000 */
.L_x_21257:
        /* <DEDUP_REMOVED lines=44> */
.L_x_21256:
[----:B------:R-:W-:Y:S05]  /*1a580*/  BSYNC B1 ;  /* 0x0000000000017941 */ /* 0x000fea0003800000 */
.L_x_21255:
        /* <DEDUP_REMOVED lines=23> */
.L_x_21260:
[----:B------:R-:W-:-:S07]  /*1a700*/  MOV R106, R162 ;  /* 0x000000a2006a7202 */ /* 0x000fce0000000f00 */
.L_x_21261:
[----:B------:R-:W-:Y:S05]  /*1a710*/  BSYNC B1 ;  /* 0x0000000000017941 */ /* 0x000fea0003800000 */
.L_x_21259:
        /* <DEDUP_REMOVED lines=16> */
.L_x_21265:
[----:B------:R-:W-:Y:S05]  /*1a820*/  BSYNC B2 ;  /* 0x0000000000027941 */ /* 0x000fea0003800000 */
.L_x_21264:
        /* <DEDUP_REMOVED lines=44> */
.L_x_21263:
[----:B------:R-:W-:Y:S05]  /*1aaf0*/  BSYNC B1 ;  /* 0x0000000000017941 */ /* 0x000fea0003800000 */
.L_x_21262:
        /* <DEDUP_REMOVED lines=23> */
.L_x_21267:
[----:B------:R-:W-:-:S07]  /*1ac70*/  IMAD.MOV.U32 R151, RZ, RZ, R162 ;  /* 0x000000ffff977224 */ /* 0x000fce00078e00a2 */
.L_x_21268:
[----:B------:R-:W-:Y:S05]  /*1ac80*/  BSYNC B1 ;  /* 0x0000000000017941 */ /* 0x000fea0003800000 */
.L_x_21266:
        /* <DEDUP_REMOVED lines=19> */
.L_x_21272:
[----:B------:R-:W-:Y:S05]  /*1adc0*/  BSYNC B2 ;  /* 0x0000000000027941 */ /* 0x000fea0003800000 */
.L_x_21271:
        /* <DEDUP_REMOVED lines=44> */
.L_x_21270:
[----:B------:R-:W-:Y:S05]  /*1b090*/  BSYNC B1 ;  /* 0x0000000000017941 */ /* 0x000fea0003800000 */
.L_x_21269:
        /* <DEDUP_REMOVED lines=55> */
.L_x_21274:
[----:B------:R-:W-:-:S07]  /*1b410*/  IMAD.MOV.U32 R158, RZ, RZ, R162 ;  /* 0x000000ffff9e7224 */ /* 0x000fce00078e00a2 */
.L_x_21275:
[----:B------:R-:W-:Y:S05]  /*1b420*/  BSYNC B1 ;  /* 0x0000000000017941 */ /* 0x000fea0003800000 */
.L_x_21273:
        /* <DEDUP_REMOVED lines=16> */
.L_x_21279:
[----:B------:R-:W-:Y:S05]  /*1b530*/  BSYNC B2 ;  /* 0x0000000000027941 */ /* 0x000fea0003800000 */
.L_x_21278:
        /* <DEDUP_REMOVED lines=44> */
.L_x_21277:
[----:B------:R-:W-:Y:S05]  /*1b800*/  BSYNC B1 ;  /* 0x0000000000017941 */ /* 0x000fea0003800000 */
.L_x_21276:
        /* <DEDUP_REMOVED lines=25> */
.L_x_21281:
[----:B------:R-:W-:-:S07]  /*1b9a0*/  MOV R151, R162 ;  /* 0x000000a200977202 */ /* 0x000fce0000000f00 */
.L_x_21282:
[----:B------:R-:W-:Y:S05]  /*1b9b0*/  BSYNC B1 ;  /* 0x0000000000017941 */ /* 0x000fea0003800000 */
.L_x_21280:
        /* <DEDUP_REMOVED lines=16> */
.L_x_21286:
[----:B------:R-:W-:Y:S05]  /*1bac0*/  BSYNC B2 ;  /* 0x0000000000027941 */ /* 0x000fea0003800000 */
.L_x_21285:
        /* <DEDUP_REMOVED lines=44> */
.L_x_21284:
[----:B------:R-:W-:Y:S05]  /*1bd90*/  BSYNC B1 ;  /* 0x0000000000017941 */ /* 0x000fea0003800000 */
.L_x_21283:
        /* <DEDUP_REMOVED lines=25> */
.L_x_21288:
[----:B------:R-:W-:-:S07]  /*1bf30*/  IMAD.MOV.U32 R104, RZ, RZ, R162 ;  /* 0x000000ffff687224 */ /* 0x000fce00078e00a2 */
.L_x_21289:
[----:B------:R-:W-:Y:S05]  /*1bf40*/  BSYNC B1 ;  /* 0x0000000000017941 */ /* 0x000fea0003800000 */
.L_x_21287:
        /* <DEDUP_REMOVED lines=16> */
.L_x_21293:
[----:B------:R-:W-:Y:S05]  /*1c050*/  BSYNC B2 ;  /* 0x0000000000027941 */ /* 0x000fea0003800000 */
.L_x_21292:
        /* <DEDUP_REMOVED lines=44> */
.L_x_21291:
[----:B------:R-:W-:Y:S05]  /*1c320*/  BSYNC B1 ;  /* 0x0000000000017941 */ /* 0x000fea0003800000 */
.L_x_21290:
        /* <DEDUP_REMOVED lines=23> */
.L_x_21295:
[----:B------:R-:W-:-:S07]  /*1c4a0*/  MOV R158, R162 ;  /* 0x000000a2009e7202 */ /* 0x000fce0000000f00 */
.L_x_21296:
[----:B------:R-:W-:Y:S05]  /*1c4b0*/  BSYNC B1 ;  /* 0x0000000000017941 */ /* 0x000fea0003800000 */
.L_x_21294:
        /* <DEDUP_REMOVED lines=16> */
.L_x_21300:
[----:B------:R-:W-:Y:S05]  /*1c5c0*/  BSYNC B2 ;  /* 0x0000000000027941 */ /* 0x000fea0003800000 */
.L_x_21299:
        /* <DEDUP_REMOVED lines=38> */
[----:B------:R-:W-:Y:S01]  /*1c830*/  IMAD.MOV.U32 R105, RZ, RZ, RZ ;  /* 0x000000ffff697224 */ /* 0x000fe200078e00ff */
[----:B------:R-:W-:Y:S02]  /*1c840*/  LOP3.LUT R157, R155, UR37, R156, 0x96, !PT ;  /* 0x000000259b9d7c12 */ /* 0x000fe4000f8e969c */
[----:B------:R-:W-:Y:S01]  /*1c850*/  MOV R160, R154 ;  /* 0x0000009a00a07202 */ /* 0x000fe20000000f00 */
[----:B------:R-:W-:-:S05]  /*1c860*/  IMAD.WIDE.U32 R154, R159, -0x326172a9, RZ ;  /* 0xcd9e8d579f9a7825 */ /* 0x000fca00078e00ff */
[----:B------:R-:W-:Y:S02]  /*1c870*/  LOP3.LUT R156, R155, UR36, R104, 0x96, !PT ;  /* 0x000000249b9c7c12 */ /* 0x000fe4000f8e9668 */
[----:B------:R-:W-:-:S07]  /*1c880*/  MOV R162, R154 ;  /* 0x0000009a00a27202 */ /* 0x000fce0000000f00 */
.L_x_21298:
[----:B------:R-:W-:Y:S05]  /*1c890*/  BSYNC B1 ;  /* 0x0000000000017941 */ /* 0x000fea0003800000 */
.L_x_21297:
        /* <DEDUP_REMOVED lines=23> */
.L_x_21302:
[----:B------:R-:W-:-:S07]  /*1ca10*/  MOV R158, R162 ;  /* 0x000000a2009e7202 */ /* 0x000fce0000000f00 */
.L_x_21303:
[----:B------:R-:W-:Y:S05]  /*1ca20*/  BSYNC B1 ;  /* 0x0000000000017941 */ /* 0x000fea0003800000 */
.L_x_21301:
        /* <DEDUP_REMOVED lines=16> */
.L_x_21307:
[----:B------:R-:W-:Y:S05]  /*1cb30*/  BSYNC B2 ;  /* 0x0000000000027941 */ /* 0x000fea0003800000 */
.L_x_21306:
        /* <DEDUP_REMOVED lines=44> */
.L_x_21305:
[----:B------:R-:W-:Y:S05]  /*1ce00*/  BSYNC B1 ;  /* 0x0000000000017941 */ /* 0x000fea0003800000 */
.L_x_21304:
        /* <DEDUP_REMOVED lines=23> */
.L_x_21309:
[----:B------:R-:W-:-:S07]  /*1cf80*/  IMAD.MOV.U32 R159, RZ, RZ, R162 ;  /* 0x000000ffff9f7224 */ /* 0x000fce00078e00a2 */
.L_x_21310:
[----:B------:R-:W-:Y:S05]  /*1cf90*/  BSYNC B1 ;  /* 0x0000000000017941 */ /* 0x000fea0003800000 */
.L_x_21308:
        /* <DEDUP_REMOVED lines=16> */
.L_x_21314:
[----:B------:R-:W-:Y:S05]  /*1d0a0*/  BSYNC B2 ;  /* 0x0000000000027941 */ /* 0x000fea0003800000 */
.L_x_21313:
        /* <DEDUP_REMOVED lines=44> */
.L_x_21312:
[----:B------:R-:W-:Y:S05]  /*1d370*/  BSYNC B1 ;  /* 0x0000000000017941 */ /* 0x000fea0003800000 */
.L_x_21311:
        /* <DEDUP_REMOVED lines=23> */
.L_x_21316:
[----:B------:R-:W-:-:S07]  /*1d4f0*/  MOV R106, R162 ;  /* 0x000000a2006a7202 */ /* 0x000fce0000000f00 */
.L_x_21317:
[----:B------:R-:W-:Y:S05]  /*1d500*/  BSYNC B1 ;  /* 0x0000000000017941 */ /* 0x000fea0003800000 */
.L_x_21315:
        /* <DEDUP_REMOVED lines=16> */
.L_x_21321:
[----:B------:R-:W-:Y:S05]  /*1d610*/  BSYNC B2 ;  /* 0x0000000000027941 */ /* 0x000fea0003800000 */
.L_x_21320:
        /* <DEDUP_REMOVED lines=44> */
.L_x_21319:
[----:B------:R-:W-:Y:S05]  /*1d8e0*/  BSYNC B1 ;  /* 0x0000000000017941 */ /* 0x000fea0003800000 */
.L_x_21318:
        /* <DEDUP_REMOVED lines=23> */
.L_x_21323:
[----:B------:R-:W-:-:S07]  /*1da60*/  MOV R221, R162 ;  /* 0x000000a200dd7202 */ /* 0x000fce0000000f00 */
.L_x_21324:
[----:B------:R-:W-:Y:S05]  /*1da70*/  BSYNC B1 ;  /* 0x0000000000017941 */ /* 0x000fea0003800000 */
.L_x_21322:
        /* <DEDUP_REMOVED lines=19> */
.L_x_21328:
[----:B------:R-:W-:Y:S05]  /*1dbb0*/  BSYNC B2 ;  /* 0x0000000000027941 */ /* 0x000fea0003800000 */
.L_x_21327:
        /* <DEDUP_REMOVED lines=44> */
.L_x_21326:
[----:B------:R-:W-:Y:S05]  /*1de80*/  BSYNC B1 ;  /* 0x0000000000017941 */ /* 0x000fea0003800000 */
.L_x_21325:
[----:B------:R-:W-:Y:S01]  /*1de90*/  I2FP.F32.U32 R104, R221 ;  /* 0x000000dd00687245 */ /* 0x000fe20000201000 */
[----:B------:R-:W-:Y:S01]  /*1dea0*/  IMAD.U32 R105, R220, 0x10000, RZ ;  /* 0x00010000dc697824 */ /* 0x000fe200078e00ff */
[----:B------:R-:W0:Y:S01]  /*1deb0*/  LDC.64 R106, c[0x0][0x238] ;  /* 0x00008e00ff6a7b82 */ /* 0x000e220000000a00 */
[----:B------:R-:W-:Y:S02]  /*1dec0*/  UMOV UR8, 0xffffffff ;  /* 0xffffffff00087882 */ /* 0x000fe40000000000 */
[----:B------:R-:W-:Y:S01]  /*1ded0*/  FFMA.FTZ R104, R104, R223, 1.1641532182693481445e-10 ;  /* 0x2f00000068687423 */ /* 0x000fe200000100df */
[----:B------:R-:W-:-:S04]  /*1dee0*/  FMUL.FTZ R105, R105, R121 ;  /* 0x0000007969697220 */ /* 0x000fc80000410000 */
[----:B------:R-:W-:Y:S01]  /*1def0*/  FMUL.FTZ R105, R105, R222 ;  /* 0x000000de69697220 */ /* 0x000fe20000410000 */
[----:B------:R-:W-:Y:S01]  /*1df00*/  FSETP.GTU.FTZ.AND P6, PT, R104, R252, PT ;  /* 0x000000fc6800720b */ /* 0x000fe20003fdc000 */
[----:B------:R-:W1:Y:S01]  /*1df10*/  LDC.64 R220, c[0x0][0x240] ;  /* 0x00009000ffdc7b82 */ /* 0x000e620000000a00 */
[----:B------:R-:W-:Y:S02]  /*1df20*/  @P0 PRMT R104, R51, 0x7632, R104 ;  /* 0x0000763233680816 */ /* 0x000fe40000000068 */
[----:B------:R-:W-:Y:S02]  /*1df30*/  FSEL R105, R105, RZ, !P6 ;  /* 0x000000ff69697208 */ /* 0x000fe40007000000 */
[----:B------:R-:W-:-:S03]  /*1df40*/  @P0 SHF.L.U32 R104, R104, 0x10, RZ ;  /* 0x0000001068680819 */ /* 0x000fc600000006ff */
[----:B------:R-:W-:Y:S01]  /*1df50*/  FMUL.FTZ R121, R195, R105 ;  /* 0x00000069c3797220 */ /* 0x000fe20000410000 */
[----:B------:R-:W-:-:S03]  /*1df60*/  F2FP.BF16.F32.PACK_AB R105, R153, R152 ;  /* 0x000000989969723e */ /* 0x000fc600000010ff */
[----:B------:R-:W-:Y:S01]  /*1df70*/  @P0 FADD.FTZ R121, R121, R104 ;  /* 0x0000006879790221 */ /* 0x000fe20000010000 */
[----:B------:R-:W-:Y:S01]  /*1df80*/  F2FP.BF16.F32.PACK_AB R104, R151, R150 ;  /* 0x000000969768723e */ /* 0x000fe200000010ff */
[----:B0-----:R-:W-:Y:S01]  /*1df90*/  IMAD.WIDE.U32 R154, R149, 0x10, R106 ;  /* 0x00000010959a7825 */ /* 0x001fe200078e006a */
[----:B------:R-:W-:Y:S02]  /*1dfa0*/  F2FP.BF16.F32.PACK_AB R106, R159, R158 ;  /* 0x0000009e9f6a723e */ /* 0x000fe400000010ff */
        /* <DEDUP_REMOVED lines=8> */
[----:B------:R-:W-:Y:S02]  /*1e030*/  SEL R104, RZ, 0x1, P2 ;  /* 0x00000001ff687807 */ /* 0x000fe40001000000 */
[----:B------:R-:W-:-:S03]  /*1e040*/  LOP3.LUT P5, RZ, R6, 0x2, RZ, 0xc0, !PT ;  /* 0x0000000206ff7812 */ /* 0x000fc600078ac0ff */
        /* <DEDUP_REMOVED lines=10> */
[----:B-1----:R-:W-:Y:S02]  /*1e0f0*/  IMAD.WIDE.U32 R104, R149, 0x8, R220 ;  /* 0x0000000895687825 */ /* 0x002fe400078e00dc */
[----:B------:R-:W0:Y:S03]  /*1e100*/  S2R R221, SR_TID.X ;  /* 0x0000000000dd7919 */ /* 0x000e260000002100 */
        /* <DEDUP_REMOVED lines=265> */
.L_x_21342:
[----:B-1----:R-:W-:Y:S01]  /*1f1a0*/  FADD.FTZ R104, R154, R104 ;  /* 0x000000689a687221 */ /* 0x002fe20000010000 */
[----:B------:R-:W-:Y:S01]  /*1f1b0*/  PLOP3.LUT P1, PT, PT, PT, UP1, 0x40, 0x0 ;  /* 0x000000000000781c */ /* 0x000fe20003f2e818 */
[----:B------:R-:W2:Y:S02]  /*1f1c0*/  LDL R252, [R1+0x198] ;  /* 0x0001980001fc7983 */ /* 0x000ea40000100800 */
[----:B------:R-:W-:Y:S01]  /*1f1d0*/  FFMA.FTZ R107, R104, R155, UR11 ;  /* 0x0000000b686b7e23 */ /* 0x000fe2000801009b */
[----:B------:R-:W-:Y:S01]  /*1f1e0*/  FMUL.FTZ R104, R106, R106 ;  /* 0x0000006a6a687220 */ /* 0x000fe20000410000 */
[----:B------:R-:W3:Y:S04]  /*1f1f0*/  LDL R223, [R1+0x180] ;  /* 0x0001800001df7983 */ /* 0x000ee80000100800 */
[----:B------:R-:W-:Y:S01]  /*1f200*/  FSEL R104, R104, RZ, !P1 ;  /* 0x000000ff68687208 */ /* 0x000fe20004800000 */
[----:B------:R-:W4:Y:S04]  /*1f210*/  LDL R222, [R1+0x184] ;  /* 0x0001840001de7983 */ /* 0x000f280000100800 */
[----:B------:R-:W-:Y:S01]  /*1f220*/  FADD.FTZ R107, R107, R104 ;  /* 0x000000686b6b7221 */ /* 0x000fe20000010000 */
[----:B------:R-:W5:Y:S01]  /*1f230*/  LDL R221, [R1+0x19c] ;  /* 0x00019c0001dd7983 */ /* 0x000f620000100800 */
[----:B------:R-:W1:Y:S02]  /*1f240*/  @!P0 LDC.64 R104, c[0x0][0x250] ;  /* 0x00009400ff688b82 */ /* 0x000e640000000a00 */
[----:B0-----:R0:W1:Y:S01]  /*1f250*/  MUFU.RSQ R154, R107 ;  /* 0x0000006b009a7308 */ /* 0x0010620000001400 */
[----:B------:R-:W4:Y:S04]  /*1f260*/  LDL R220, [R1+0x194] ;  /* 0x0001940001dc7983 */ /* 0x000f280000100800 */
[----:B0-----:R-:W5:Y:S01]  /*1f270*/  LDL R107, [R1+0x18c] ;  /* 0x00018c00016b7983 */ /* 0x001f620000100800 */
[----:B-1----:R-:W-:-:S05]  /*1f280*/  @!P0 IMAD.WIDE R104, R0, 0x4, R104 ;  /* 0x0000000400688825 */ /* 0x002fca00078e0268 */
[----:B------:R0:W-:Y:S02]  /*1f290*/  @!P0 STG.E desc[UR4][R104.64], R106 ;  /* 0x0000006a68008986 */ /* 0x0001e4000c101904 */
[----:B0-----:R-:W0:Y:S02]  /*1f2a0*/  @!P0 LDC.64 R104, c[0x0][0x258] ;  /* 0x00009600ff688b82 */ /* 0x001e240000000a00 */
[----:B0-----:R-:W-:-:S05]  /*1f2b0*/  @!P0 IMAD.WIDE R104, R0, 0x4, R104 ;  /* 0x0000000400688825 */ /* 0x001fca00078e0268 */
[----:B------:R0:W-:Y:S01]  /*1f2c0*/  @!P0 STG.E desc[UR4][R104.64], R154 ;  /* 0x0000009a68008986 */ /* 0x0001e2000c101904 */
[----:B------:R-:W-:-:S04]  /*1f2d0*/  PLOP3.LUT P0, PT, PT, PT, UP1, 0x40, 0x0 ;  /* 0x000000000000781c */ /* 0x000fc80003f0e818 */
[----:B------:R-:W-:Y:S02]  /*1f2e0*/  FSEL R155, R106, RZ, P0 ;  /* 0x000000ff6a9b7208 */ /* 0x000fe40000000000 */
[----:B------:R-:W4:Y:S03]  /*1f2f0*/  LDL R106, [R1+0x190] ;  /* 0x00019000016a7983 */ /* 0x000f260000100800 */
[C---:B0-----:R-:W-:Y:S02]  /*1f300*/  FADD.FTZ R104, -R155.reuse, R110 ;  /* 0x0000006e9b687221 */ /* 0x041fe40000010100 */
[----:B------:R-:W4:Y:S01]  /*1f310*/  LDL R110, [R1+0x188] ;  /* 0x00018800016e7983 */ /* 0x000f220000100800 */
[C---:B------:R-:W-:Y:S01]  /*1f320*/  FADD.FTZ R105, -R155.reuse, R111 ;  /* 0x0000006f9b697221 */ /* 0x040fe20000010100 */
[C---:B------:R-:W-:Y:S01]  /*1f330*/  FMUL.FTZ R104, R154.reuse, R104 ;  /* 0x000000689a687220 */ /* 0x040fe20000410000 */
[C---:B------:R-:W-:Y:S01]  /*1f340*/  FADD.FTZ R45, -R155.reuse, R45 ;  /* 0x0000002d9b2d7221 */ /* 0x040fe20000010100 */
[C---:B------:R-:W-:Y:S01]  /*1f350*/  FADD.FTZ R46, -R155.reuse, R46 ;  /* 0x0000002e9b2e7221 */ /* 0x040fe20000010100 */
[C---:B------:R-:W-:Y:S01]  /*1f360*/  FMUL.FTZ R105, R154.reuse, R105 ;  /* 0x000000699a697220 */ /* 0x040fe20000410000 */
[C---:B------:R-:W-:Y:S01]  /*1f370*/  FADD.FTZ R47, -R155.reuse, R47 ;  /* 0x0000002f9b2f7221 */ /* 0x040fe20000010100 */
[C---:B------:R-:W-:Y:S01]  /*1f380*/  FADD.FTZ R43, -R155.reuse, R43 ;  /* 0x0000002b9b2b7221 */ /* 0x040fe20000010100 */
[C---:B------:R-:W-:Y:S01]  /*1f390*/  FMUL.FTZ R45, R154.reuse, R45 ;  /* 0x0000002d9a2d7220 */ /* 0x040fe20000410000 */
[C---:B------:R-:W-:Y:S01]  /*1f3a0*/  FMUL.FTZ R46, R154.reuse, R46 ;  /* 0x0000002e9a2e7220 */ /* 0x040fe20000410000 */
[C---:B------:R-:W-:Y:S01]  /*1f3b0*/  FMUL.FTZ R47, R154.reuse, R47 ;  /* 0x0000002f9a2f7220 */ /* 0x040fe20000410000 */
[----:B------:R-:W-:Y:S01]  /*1f3c0*/  FMUL.FTZ R43, R154, R43 ;  /* 0x0000002b9a2b7220 */ /* 0x000fe20000410000 */
[----:B------:R-:W-:Y:S01]  /*1f3d0*/  FADD.FTZ R44, -R155, R44 ;  /* 0x0000002c9b2c7221 */ /* 0x000fe20000010100 */
[----:B------:R-:W4:Y:S01]  /*1f3e0*/  LDL R111, [R1+0x154] ;  /* 0x00015400016f7983 */ /* 0x000f220000100800 */
[----:B--2---:R-:W-:Y:S01]  /*1f3f0*/  FFMA.FTZ R45, R252, R45, R186 ;  /* 0x0000002dfc2d7223 */ /* 0x004fe200000100ba */
[----:B---3--:R-:W-:Y:S01]  /*1f400*/  FFMA.FTZ R47, R223, R47, R180 ;  /* 0x0000002fdf2f7223 */ /* 0x008fe200000100b4 */
[----:B-----5:R-:W-:Y:S01]  /*1f410*/  FFMA.FTZ R105, R107, R105, R183 ;  /* 0x000000696b697223 */ /* 0x020fe200000100b7 */
[----:B------:R-:W-:Y:S01]  /*1f420*/  FFMA.FTZ R46, R221, R46, R187 ;  /* 0x0000002edd2e7223 */ /* 0x000fe200000100bb */
[----:B----4-:R-:W-:Y:S01]  /*1f430*/  FFMA.FTZ R104, R110, R104, R182 ;  /* 0x000000686e687223 */ /* 0x010fe200000100b6 */
[----:B------:R-:W-:Y:S01]  /*1f440*/  FFMA.FTZ R43, R106, R43, R184 ;  /* 0x0000002b6a2b7223 */ /* 0x000fe200000100b8 */
[----:B------:R-:W-:Y:S01]  /*1f450*/  FMUL.FTZ R44, R154, R44 ;  /* 0x0000002c9a2c7220 */ /* 0x000fe20000410000 */
[----:B------:R-:W2:Y:S02]  /*1f460*/  LDL R221, [R1+0x148] ;  /* 0x0001480001dd7983 */ /* 0x000ea40000100800 */
[----:B------:R-:W-:Y:S01]  /*1f470*/  F2FP.BF16.F32.PACK_AB R107, R105, R104 ;  /* 0x00000068696b723e */ /* 0x000fe200000010ff */
[----:B------:R-:W-:Y:S01]  /*1f480*/  FADD.FTZ R104, -R155, R108 ;  /* 0x0000006c9b687221 */ /* 0x000fe20000010100 */
[----:B------:R-:W-:Y:S01]  /*1f490*/  F2FP.BF16.F32.PACK_AB R105, R46, R45 ;  /* 0x0000002d2e69723e */ /* 0x000fe200000010ff */
[----:B------:R-:W-:Y:S01]  /*1f4a0*/  FFMA.FTZ R44, R220, R44, R185 ;  /* 0x0000002cdc2c7223 */ /* 0x000fe200000100b9 */
[----:B------:R-:W3:Y:S01]  /*1f4b0*/  LDL R46, [R1+0x150] ;  /* 0x00015000012e7983 */ /* 0x000ee20000100800 */
[----:B------:R-:W-:-:S03]  /*1f4c0*/  FMUL.FTZ R104, R154, R104 ;  /* 0x000000689a687220 */ /* 0x000fc60000410000 */
[----:B------:R-:W4:Y:S01]  /*1f4d0*/  LDL R220, [R1+0x14c] ;  /* 0x00014c0001dc7983 */ /* 0x000f220000100800 */
[----:B------:R-:W-:-:S03]  /*1f4e0*/  FFMA.FTZ R104, R222, R104, R181 ;  /* 0x00000068de687223 */ /* 0x000fc600000100b5 */
[----:B------:R-:W5:Y:S02]  /*1f4f0*/  LDL R110, [R1+0x108] ;  /* 0x00010800016e7983 */ /* 0x000f640000100800 */
[----:B------:R-:W-:Y:S02]  /*1f500*/  F2FP.BF16.F32.PACK_AB R106, R104, R47 ;  /* 0x0000002f686a723e */ /* 0x000fe400000010ff */
[----:B------:R-:W2:Y:S01]  /*1f510*/  LDL R47, [R1+0x158] ;  /* 0x00015800012f7983 */ /* 0x000ea20000100800 */
[----:B------:R-:W-:-:S03]  /*1f520*/  F2FP.BF16.F32.PACK_AB R104, R44, R43 ;  /* 0x0000002b2c68723e */ /* 0x000fc600000010ff */
[----:B------:R-:W5:Y:S01]  /*1f530*/  LDL R108, [R1+0x10c] ;  /* 0x00010c00016c7983 */ /* 0x000f620000100800 */
[C---:B------:R-:W-:Y:S01]  /*1f540*/  LEA R44, P0, R34.reuse, UR18, 0x4 ;  /* 0x00000012222c7c11 */ /* 0x040fe2000f8020ff */
[C---:B------:R-:W-:Y:S01]  /*1f550*/  FADD.FTZ R35, -R155.reuse, R35 ;  /* 0x000000239b237221 */ /* 0x040fe20000010100 */
[C---:B------:R-:W-:Y:S01]  /*1f560*/  FADD.FTZ R37, -R155.reuse, R37 ;  /* 0x000000259b257221 */ /* 0x040fe20000010100 */
[----:B------:R-:W5:Y:S01]  /*1f570*/  LDL R223, [R1+0x144] ;  /* 0x0001440001df7983 */ /* 0x000f620000100800 */
[----:B------:R-:W-:Y:S01]  /*1f580*/  LEA.HI.X R45, R34, UR19, RZ, 0x4, P0 ;  /* 0x00000013222d7c11 */ /* 0x000fe200080f24ff */
[C---:B------:R-:W-:Y:S01]  /*1f590*/  FADD.FTZ R42, -R155.reuse, R42 ;  /* 0x0000002a9b2a7221 */ /* 0x040fe20000010100 */
[----:B------:R-:W-:Y:S01]  /*1f5a0*/  FADD.FTZ R31, -R155, R31 ;  /* 0x0000001f9b1f7221 */ /* 0x000fe20000010100 */
[----:B------:R-:W5:Y:S04]  /*1f5b0*/  LDL R252, [R1+0x140] ;  /* 0x0001400001fc7983 */ /* 0x000f680000100800 */
[----:B------:R0:W-:Y:S01]  /*1f5c0*/  STG.E.128 desc[UR4][R44.64], R104 ;  /* 0x000000682c007986 */ /* 0x0001e2000c101d04 */
[C---:B------:R-:W-:Y:S01]  /*1f5d0*/  FMUL.FTZ R35, R154.reuse, R35 ;  /* 0x000000239a237220 */ /* 0x040fe20000410000 */
[----:B------:R-:W-:-:S02]  /*1f5e0*/  FMUL.FTZ R37, R154, R37 ;  /* 0x000000259a257220 */ /* 0x000fc40000410000 */
[----:B------:R-:W5:Y:S04]  /*1f5f0*/  LDL R222, [R1+0x15c] ;  /* 0x00015c0001de7983 */ /* 0x000f680000100800 */
[----:B0-----:R-:W5:Y:S04]  /*1f600*/  LDL R105, [R1+0x110] ;  /* 0x0001100001697983 */ /* 0x001f680000100800 */
[----:B------:R-:W5:Y:S04]  /*1f610*/  LDL R104, [R1+0x118] ;  /* 0x0001180001687983 */ /* 0x000f680000100800 */
[----:B------:R-:W5:Y:S01]  /*1f620*/  LDL R45, [R1+0x11c] ;  /* 0x00011c00012d7983 */ /* 0x000f620000100800 */
[----:B------:R-:W-:Y:S01]  /*1f630*/  FADD.FTZ R34, -R155, R41 ;  /* 0x000000299b227221 */ /* 0x000fe20000010100 */
[C---:B------:R-:W-:Y:S01]  /*1f640*/  FMUL.FTZ R42, R154.reuse, R42 ;  /* 0x0000002a9a2a7220 */ /* 0x040fe20000410000 */
[C---:B------:R-:W-:Y:S01]  /*1f650*/  FMUL.FTZ R31, R154.reuse, R31 ;  /* 0x0000001f9a1f7220 */ /* 0x040fe20000410000 */
[----:B------:R-:W5:Y:S01]  /*1f660*/  LDL R44, [R1+0x114] ;  /* 0x00011400012c7983 */ /* 0x000f620000100800 */
[----:B------:R-:W-:Y:S01]  /*1f670*/  FMUL.FTZ R34, R154, R34 ;  /* 0x000000229a227220 */ /* 0x000fe20000410000 */
[----:B---3--:R-:W-:-:S02]  /*1f680*/  FFMA.FTZ R35, R46, R35, R188 ;  /* 0x000000232e237223 */ /* 0x008fc400000100bc */
[----:B------:R-:W3:Y:S01]  /*1f690*/  LDL R46, [R1+0x104] ;  /* 0x00010400012e7983 */ /* 0x000ee20000100800 */
[----:B--2---:R-:W-:-:S03]  /*1f6a0*/  FFMA.FTZ R37, R47, R37, R190 ;  /* 0x000000252f257223 */ /* 0x004fc600000100be */
[----:B------:R-:W2:Y:S01]  /*1f6b0*/  LDL R47, [R1+0x100] ;  /* 0x00010000012f7983 */ /* 0x000ea20000100800 */
[----:B------:R-:W-:Y:S01]  /*1f6c0*/  FFMA.FTZ R34, R221, R34, R178 ;  /* 0x00000022dd227223 */ /* 0x000fe200000100b2 */
[----:B----4-:R-:W-:Y:S02]  /*1f6d0*/  FFMA.FTZ R42, R220, R42, R179 ;  /* 0x0000002adc2a7223 */ /* 0x010fe400000100b3 */
[----:B------:R-:W0:Y:S03]  /*1f6e0*/  LDC.64 R220, c[0x0][0x2b8] ;  /* 0x0000ae00ffdc7b82 */ /* 0x000e260000000a00 */
[----:B------:R-:W-:Y:S01]  /*1f6f0*/  F2FP.BF16.F32.PACK_AB R43, R42, R34 ;  /* 0x000000222a2b723e */ /* 0x000fe200000010ff */
[----:B------:R-:W-:-:S04]  /*1f700*/  FADD.FTZ R34, -R155, R36 ;  /* 0x000000249b227221 */ /* 0x000fc80000010100 */
[----:B------:R-:W-:-:S04]  /*1f710*/  FMUL.FTZ R34, R154, R34 ;  /* 0x000000229a227220 */ /* 0x000fc80000410000 */
[----:B------:R-:W-:Y:S01]  /*1f720*/  FFMA.FTZ R34, R111, R34, R189 ;  /* 0x000000226f227223 */ /* 0x000fe200000100bd */
[----:B------:R-:W-:-:S04]  /*1f730*/  FADD.FTZ R36, -R155, R40 ;  /* 0x000000289b247221 */ /* 0x000fc80000010100 */
[----:B------:R-:W-:Y:S01]  /*1f740*/  F2FP.BF16.F32.PACK_AB R40, R34, R35 ;  /* 0x000000232228723e */ /* 0x000fe200000010ff */
[----:B0-----:R-:W-:-:S04]  /*1f750*/  IMAD.WIDE.U32 R34, R23, 0x10, R220 ;  /* 0x0000001017227825 */ /* 0x001fc800078e00dc */
[----:B------:R-:W-:-:S04]  /*1f760*/  FADD.FTZ R23, -R155, R30 ;  /* 0x0000001e9b177221 */ /* 0x000fc80000010100 */
[----:B------:R-:W-:Y:S01]  /*1f770*/  FMUL.FTZ R23, R154, R23 ;  /* 0x000000179a177220 */ /* 0x000fe20000410000 */
[----:B-----5:R-:W-:-:S03]  /*1f780*/  FFMA.FTZ R31, R108, R31, R167 ;  /* 0x0000001f6c1f7223 */ /* 0x020fc600000100a7 */
[----:B------:R-:W-:-:S05]  /*1f790*/  FFMA.FTZ R23, R110, R23, R166 ;  /* 0x000000176e177223 */ /* 0x000fca00000100a6 */
[----:B------:R-:W-:Y:S01]  /*1f7a0*/  F2FP.BF16.F32.PACK_AB R31, R31, R23 ;  /* 0x000000171f1f723e */ /* 0x000fe200000010ff */
[C---:B------:R-:W-:Y:S01]  /*1f7b0*/  FADD.FTZ R23, -R155.reuse, R24 ;  /* 0x000000189b177221 */ /* 0x040fe20000010100 */
[C---:B------:R-:W-:Y:S01]  /*1f7c0*/  FADD.FTZ R26, -R155.reuse, R26 ;  /* 0x0000001a9b1a7221 */ /* 0x040fe20000010100 */
[C---:B------:R-:W-:Y:S02]  /*1f7d0*/  FADD.FTZ R27, -R155.reuse, R27 ;  /* 0x0000001b9b1b7221 */ /* 0x040fe40000010100 */
[C---:B------:R-:W-:Y:S01]  /*1f7e0*/  FMUL.FTZ R23, R154.reuse, R23 ;  /* 0x000000179a177220 */ /* 0x040fe20000410000 */
[C---:B------:R-:W-:Y:S01]  /*1f7f0*/  FADD.FTZ R108, -R155.reuse, R144 ;  /* 0x000000909b6c7221 */ /* 0x040fe20000010100 */
[C---:B------:R-:W-:Y:S01]  /*1f800*/  FADD.FTZ R106, -R155.reuse, R142 ;  /* 0x0000008e9b6a7221 */ /* 0x040fe20000010100 */
[----:B------:R-:W-:Y:S01]  /*1f810*/  FADD.FTZ R107, -R155, R143 ;  /* 0x0000008f9b6b7221 */ /* 0x000fe20000010100 */
[----:B------:R-:W-:Y:S01]  /*1f820*/  FFMA.FTZ R23, R105, R23, R168 ;  /* 0x0000001769177223 */ /* 0x000fe200000100a8 */
[C---:B------:R-:W-:Y:S01]  /*1f830*/  FADD.FTZ R105, -R155.reuse, R141 ;  /* 0x0000008d9b697221 */ /* 0x040fe20000010100 */
[----:B------:R-:W4:Y:S01]  /*1f840*/  LDL R144, [R1+0xc0] ;  /* 0x0000c00001907983 */ /* 0x000f220000100800 */
[C---:B------:R-:W-:Y:S01]  /*1f850*/  FMUL.FTZ R26, R154.reuse, R26 ;  /* 0x0000001a9a1a7220 */ /* 0x040fe20000410000 */
[----:B------:R-:W-:Y:S01]  /*1f860*/  FMUL.FTZ R27, R154, R27 ;  /* 0x0000001b9a1b7220 */ /* 0x000fe20000410000 */
[C---:B------:R-:W-:Y:S01]  /*1f870*/  FADD.FTZ R24, -R155.reuse, R28 ;  /* 0x0000001c9b187221 */ /* 0x040fe20000010100 */
[----:B------:R-:W5:Y:S01]  /*1f880*/  LDL R141, [R1+0xc4] ;  /* 0x0000c400018d7983 */ /* 0x000f620000100800 */
[----:B------:R-:W-:-:S03]  /*1f890*/  FADD.FTZ R29, -R155, R29 ;  /* 0x0000001d9b1d7221 */ /* 0x000fc60000010100 */
[----:B------:R-:W5:Y:S04]  /*1f8a0*/  LDL R142, [R1+0xcc] ;  /* 0x0000cc00018e7983 */ /* 0x000f680000100800 */
[----:B------:R-:W5:Y:S01]  /*1f8b0*/  LDL R143, [R1+0xc8] ;  /* 0x0000c800018f7983 */ /* 0x000f620000100800 */
[----:B------:R-:W-:Y:S01]  /*1f8c0*/  FFMA.FTZ R26, R104, R26, R170 ;  /* 0x0000001a681a7223 */ /* 0x000fe200000100aa */
[----:B------:R-:W-:Y:S01]  /*1f8d0*/  FFMA.FTZ R27, R45, R27, R171 ;  /* 0x0000001b2d1b7223 */ /* 0x000fe200000100ab */
[C---:B------:R-:W-:Y:S01]  /*1f8e0*/  FMUL.FTZ R24, R154.reuse, R24 ;  /* 0x000000189a187220 */ /* 0x040fe20000410000 */
[C---:B------:R-:W-:Y:S01]  /*1f8f0*/  FMUL.FTZ R29, R154.reuse, R29 ;  /* 0x0000001d9a1d7220 */ /* 0x040fe20000410000 */
[C---:B------:R-:W-:Y:S01]  /*1f900*/  FADD.FTZ R45, -R155.reuse, R136 ;  /* 0x000000889b2d7221 */ /* 0x040fe20000010100 */
[----:B------:R-:W-:Y:S01]  /*1f910*/  FADD.FTZ R104, -R155, R139 ;  /* 0x0000008b9b687221 */ /* 0x000fe20000010100 */
[----:B------:R-:W-:Y:S01]  /*1f920*/  FMUL.FTZ R36, R154, R36 ;  /* 0x000000249a247220 */ /* 0x000fe20000410000 */
[----:B------:R-:W5:Y:S04]  /*1f930*/  LDL R136, [R1+0xdc] ;  /* 0x0000dc0001887983 */ /* 0x000f680000100800 */
[----:B------:R-:W5:Y:S01]  /*1f940*/  LDL R139, [R1+0xd0] ;  /* 0x0000d000018b7983 */ /* 0x000f620000100800 */
[----:B------:R-:W-:-:S03]  /*1f950*/  FFMA.FTZ R36, R223, R36, R177 ;  /* 0x00000024df247223 */ /* 0x000fc600000100b1 */
[----:B------:R-:W5:Y:S01]  /*1f960*/  LDL R223, [R1+0x8c] ;  /* 0x00008c0001df7983 */ /* 0x000f620000100800 */
[----:B---3--:R-:W-:Y:S01]  /*1f970*/  FFMA.FTZ R29, R46, R29, R165 ;  /* 0x0000001d2e1d7223 */ /* 0x008fe200000100a5 */
[----:B------:R-:W-:Y:S02]  /*1f980*/  FADD.FTZ R46, -R155, R137 ;  /* 0x000000899b2e7221 */ /* 0x000fe40000010100 */
[----:B------:R-:W3:Y:S01]  /*1f990*/  LDL R137, [R1+0xd8] ;  /* 0x0000d80001897983 */ /* 0x000ee20000100800 */
[----:B--2---:R-:W-:Y:S01]  /*1f9a0*/  FFMA.FTZ R24, R47, R24, R164 ;  /* 0x000000182f187223 */ /* 0x004fe200000100a4 */
[C---:B------:R-:W-:Y:S02]  /*1f9b0*/  FADD.FTZ R47, -R155.reuse, R138 ;  /* 0x0000008a9b2f7221 */ /* 0x040fe40000010100 */
[----:B------:R-:W2:Y:S01]  /*1f9c0*/  LDL R138, [R1+0xd4] ;  /* 0x0000d400018a7983 */ /* 0x000ea20000100800 */
[C---:B------:R-:W-:Y:S01]  /*1f9d0*/  FADD.FTZ R38, -R155.reuse, R38 ;  /* 0x000000269b267221 */ /* 0x040fe20000010100 */
[C---:B------:R-:W-:Y:S01]  /*1f9e0*/  FADD.FTZ R39, -R155.reuse, R39 ;  /* 0x000000279b277221 */ /* 0x040fe20000010100 */
[----:B------:R-:W-:-:S02]  /*1f9f0*/  FADD.FTZ R25, -R155, R25 ;  /* 0x000000199b197221 */ /* 0x000fc40000010100 */
[C---:B------:R-:W-:Y:S01]  /*1fa00*/  FMUL.FTZ R38, R154.reuse, R38 ;  /* 0x000000269a267220 */ /* 0x040fe20000410000 */
[C---:B------:R-:W-:Y:S01]  /*1fa10*/  FMUL.FTZ R39, R154.reuse, R39 ;  /* 0x000000279a277220 */ /* 0x040fe20000410000 */
[----:B------:R-:W-:Y:S02]  /*1fa20*/  FMUL.FTZ R25, R154, R25 ;  /* 0x000000199a197220 */ /* 0x000fe40000410000 */
[----:B------:R-:W-:Y:S01]  /*1fa30*/  FFMA.FTZ R38, R222, R38, R191 ;  /* 0x00000026de267223 */ /* 0x000fe200000100bf */
[----:B------:R-:W-:Y:S01]  /*1fa40*/  FFMA.FTZ R39, R252, R39, R176 ;  /* 0x00000027fc277223 */ /* 0x000fe200000100b0 */
[----:B------:R-:W-:Y:S01]  /*1fa50*/  FFMA.FTZ R25, R44, R25, R169 ;  /* 0x000000192c197223 */ /* 0x000fe200000100a9 */
[----:B------:R-:W-:Y:S01]  /*1fa60*/  F2FP.BF16.F32.PACK_AB R30, R29, R24 ;  /* 0x000000181d1e723e */ /* 0x000fe200000010ff */
[C---:B------:R-:W-:Y:S01]  /*1fa70*/  FADD.FTZ R13, -R155.reuse, R13 ;  /* 0x0000000d9b0d7221 */ /* 0x040fe20000010100 */
[----:B------:R-:W-:Y:S01]  /*1fa80*/  F2FP.BF16.F32.PACK_AB R41, R38, R37 ;  /* 0x000000252629723e */ /* 0x000fe200000010ff */
[C---:B------:R-:W-:Y:S01]  /*1fa90*/  FADD.FTZ R14, -R155.reuse, R14 ;  /* 0x0000000e9b0e7221 */ /* 0x040fe20000010100 */
[----:B------:R-:W-:Y:S01]  /*1faa0*/  F2FP.BF16.F32.PACK_AB R42, R36, R39 ;  /* 0x00000027242a723e */ /* 0x000fe200000010ff */
[----:B------:R-:W-:Y:S01]  /*1fab0*/  FADD.FTZ R15, -R155, R15 ;  /* 0x0000000f9b0f7221 */ /* 0x000fe20000010100 */
[----:B------:R-:W-:Y:S01]  /*1fac0*/  F2FP.BF16.F32.PACK_AB R28, R25, R23 ;  /* 0x00000017191c723e */ /* 0x000fe200000010ff */
[----:B------:R-:W-:Y:S01]  /*1fad0*/  IMAD.WIDE.U32 R24, R7, 0x10, R220 ;  /* 0x0000001007187825 */ /* 0x000fe200078e00dc */
[----:B------:R-:W-:Y:S01]  /*1fae0*/  F2FP.BF16.F32.PACK_AB R29, R27, R26 ;  /* 0x0000001a1b1d723e */ /* 0x000fe200000010ff */
[----:B------:R0:W-:Y:S02]  /*1faf0*/  STG.E.128 desc[UR4][R34.64], R40 ;  /* 0x0000002822007986 */ /* 0x0001e4000c101d04 */
[C---:B------:R-:W-:Y:S01]  /*1fb00*/  FADD.FTZ R7, -R155.reuse, R9 ;  /* 0x000000099b077221 */ /* 0x040fe20000010100 */
[C---:B------:R-:W-:Y:S01]  /*1fb10*/  FADD.FTZ R9, -R155.reuse, R12 ;  /* 0x0000000c9b097221 */ /* 0x040fe20000010100 */
[----:B------:R1:W-:Y:S01]  /*1fb20*/  STG.E.128 desc[UR4][R24.64], R28 ;  /* 0x0000001c18007986 */ /* 0x0003e2000c101d04 */
[C---:B------:R-:W-:Y:S01]  /*1fb30*/  FADD.FTZ R12, -R155.reuse, R16 ;  /* 0x000000109b0c7221 */ /* 0x040fe20000010100 */
[----:B------:R-:W-:-:S02]  /*1fb40*/  FADD.FTZ R23, -R155, R33 ;  /* 0x000000219b177221 */ /* 0x000fc40000010100 */
[----:B------:R-:W2:Y:S01]  /*1fb50*/  LDL R222, [R1+0x84] ;  /* 0x0000840001de7983 */ /* 0x000ea20000100800 */
[C---:B------:R-:W-:Y:S01]  /*1fb60*/  FMUL.FTZ R13, R154.reuse, R13 ;  /* 0x0000000d9a0d7220 */ /* 0x040fe20000410000 */
[C---:B------:R-:W-:Y:S02]  /*1fb70*/  FADD.FTZ R33, -R155.reuse, R123 ;  /* 0x0000007b9b217221 */ /* 0x040fe40000010100 */
[----:B------:R-:W2:Y:S01]  /*1fb80*/  LDL R252, [R1+0x88] ;  /* 0x0000880001fc7983 */ /* 0x000ea20000100800 */
[C---:B------:R-:W-:Y:S01]  /*1fb90*/  FMUL.FTZ R14, R154.reuse, R14 ;  /* 0x0000000e9a0e7220 */ /* 0x040fe20000410000 */
[C---:B------:R-:W-:Y:S01]  /*1fba0*/  FMUL.FTZ R15, R154.reuse, R15 ;  /* 0x0000000f9a0f7220 */ /* 0x040fe20000410000 */
[----:B------:R-:W-:Y:S01]  /*1fbb0*/  FMUL.FTZ R12, R154, R12 ;  /* 0x0000000c9a0c7220 */ /* 0x000fe20000410000 */
[C---:B0-----:R-:W-:Y:S01]  /*1fbc0*/  FADD.FTZ R40, -R155.reuse, R130 ;  /* 0x000000829b287221 */ /* 0x041fe20000010100 */
[C---:B------:R-:W-:Y:S01]  /*1fbd0*/  FADD.FTZ R41, -R155.reuse, R132 ;  /* 0x000000849b297221 */ /* 0x040fe20000010100 */
[C---:B-1----:R-:W-:Y:S01]  /*1fbe0*/  FADD.FTZ R29, -R155.reuse, R117 ;  /* 0x000000759b1d7221 */ /* 0x042fe20000010100 */
[C---:B------:R-:W-:Y:S01]  /*1fbf0*/  FADD.FTZ R30, -R155.reuse, R118 ;  /* 0x000000769b1e7221 */ /* 0x040fe20000010100 */
[C---:B------:R-:W-:Y:S01]  /*1fc00*/  FADD.FTZ R117, -R155.reuse, R153 ;  /* 0x000000999b757221 */ /* 0x040fe20000010100 */
[C---:B------:R-:W-:Y:S01]  /*1fc10*/  FADD.FTZ R118, -R155.reuse, R158 ;  /* 0x0000009e9b767221 */ /* 0x040fe20000010100 */
[C---:B------:R-:W-:Y:S01]  /*1fc20*/  FADD.FTZ R28, -R155.reuse, R116 ;  /* 0x000000749b1c7221 */ /* 0x040fe20000010100 */
[----:B------:R-:W2:Y:S01]  /*1fc30*/  LDL R153, [R1+0x80] ;  /* 0x0000800001997983 */ /* 0x000ea20000100800 */
[----:B------:R-:W-:-:S03]  /*1fc40*/  FADD.FTZ R116, -R155, R152 ;  /* 0x000000989b747221 */ /* 0x000fc60000010100 */
[----:B------:R-:W2:Y:S01]  /*1fc50*/  LDL R158, [R1+0x98] ;  /* 0x00009800019e7983 */ /* 0x000ea20000100800 */
[C---:B------:R-:W-:Y:S01]  /*1fc60*/  FADD.FTZ R34, -R155.reuse, R124 ;  /* 0x0000007c9b227221 */ /* 0x040fe20000010100 */
[C---:B------:R-:W-:Y:S02]  /*1fc70*/  FADD.FTZ R26, -R155.reuse, R114 ;  /* 0x000000729b1a7221 */ /* 0x040fe40000010100 */
[----:B------:R-:W2:Y:S01]  /*1fc80*/  LDL R152, [R1+0x9c] ;  /* 0x00009c0001987983 */ /* 0x000ea20000100800 */
[C---:B------:R-:W-:Y:S01]  /*1fc90*/  FADD.FTZ R27, -R155.reuse, R115 ;  /* 0x000000739b1b7221 */ /* 0x040fe20000010100 */
[C---:B------:R-:W-:Y:S01]  /*1fca0*/  FMUL.FTZ R123, R154.reuse, R40 ;  /* 0x000000289a7b7220 */ /* 0x040fe20000410000 */
[----:B------:R-:W-:Y:S01]  /*1fcb0*/  FMUL.FTZ R124, R154, R41 ;  /* 0x000000299a7c7220 */ /* 0x000fe20000410000 */
[C---:B------:R-:W-:Y:S01]  /*1fcc0*/  FADD.FTZ R24, -R155.reuse, R109 ;  /* 0x0000006d9b187221 */ /* 0x040fe20000010100 */
[C---:B------:R-:W-:Y:S01]  /*1fcd0*/  FADD.FTZ R114, -R155.reuse, R150 ;  /* 0x000000969b727221 */ /* 0x040fe20000010100 */
[----:B------:R-:W-:Y:S01]  /*1fce0*/  FADD.FTZ R115, -R155, R151 ;  /* 0x000000979b737221 */ /* 0x000fe20000010100 */
[----:B------:R-:W-:-:S04]  /*1fcf0*/  IMAD.WIDE.U32 R40, R8, 0x10, R220 ;  /* 0x0000001008287825 */ /* 0x000fc800078e00dc */
[C---:B------:R-:W-:Y:S01]  /*1fd00*/  FADD.FTZ R25, -R155.reuse, R113 ;  /* 0x000000719b197221 */ /* 0x040fe20000010100 */
[C---:B------:R-:W-:Y:S01]  /*1fd10*/  FADD.FTZ R109, -R155.reuse, R145 ;  /* 0x000000919b6d7221 */ /* 0x040fe20000010100 */
[----:B----4-:R-:W-:Y:S01]  /*1fd20*/  FFMA.FTZ R8, R144, R13, R100 ;  /* 0x0000000d90087223 */ /* 0x010fe20000010064 */
[----:B------:R-:W4:Y:S01]  /*1fd30*/  LDL R151, [R1+0x90] ;  /* 0x0000900001977983 */ /* 0x000f220000100800 */
[C---:B------:R-:W-:Y:S01]  /*1fd40*/  FADD.FTZ R110, -R155.reuse, R146 ;  /* 0x000000929b6e7221 */ /* 0x040fe20000010100 */
[C---:B------:R-:W-:Y:S01]  /*1fd50*/  FADD.FTZ R111, -R155.reuse, R147 ;  /* 0x000000939b6f7221 */ /* 0x040fe20000010100 */
[----:B------:R-:W-:Y:S01]  /*1fd60*/  FADD.FTZ R113, -R155, R148 ;  /* 0x000000949b717221 */ /* 0x000fe20000010100 */
[----:B------:R-:W4:Y:S01]  /*1fd70*/  LDL R150, [R1+0x94] ;  /* 0x0000940001967983 */ /* 0x000f220000100800 */
[----:B-----5:R-:W-:Y:S01]  /*1fd80*/  FFMA.FTZ R15, R143, R15, R102 ;  /* 0x0000000f8f0f7223 */ /* 0x020fe20000010066 */
[----:B------:R-:W-:Y:S01]  /*1fd90*/  FFMA.FTZ R12, R142, R12, R103 ;  /* 0x0000000c8e0c7223 */ /* 0x000fe20000010067 */
[----:B------:R-:W-:Y:S01]  /*1fda0*/  FFMA.FTZ R14, R141, R14, R101 ;  /* 0x0000000e8d0e7223 */ /* 0x000fe20000010065 */
[----:B------:R-:W5:Y:S01]  /*1fdb0*/  LDL R145, [R1+0x48] ;  /* 0x0000480001917983 */ /* 0x000f620000100800 */
[C---:B------:R-:W-:Y:S01]  /*1fdc0*/  FMUL.FTZ R7, R154.reuse, R7 ;  /* 0x000000079a077220 */ /* 0x040fe20000410000 */
[----:B------:R-:W-:-:S02]  /*1fdd0*/  FMUL.FTZ R9, R154, R9 ;  /* 0x000000099a097220 */ /* 0x000fc40000410000 */
[----:B------:R-:W5:Y:S01]  /*1fde0*/  LDL R144, [R1+0x4c] ;  /* 0x00004c0001907983 */ /* 0x000f620000100800 */
[C---:B------:R-:W-:Y:S01]  /*1fdf0*/  FADD.FTZ R10, -R155.reuse, R10 ;  /* 0x0000000a9b0a7221 */ /* 0x040fe20000010100 */
[C---:B------:R-:W-:Y:S02]  /*1fe00*/  FADD.FTZ R11, -R155.reuse, R11 ;  /* 0x0000000b9b0b7221 */ /* 0x040fe40000010100 */
[----:B------:R-:W5:Y:S04]  /*1fe10*/  LDL R148, [R1+0x50] ;  /* 0x0000500001947983 */ /* 0x000f680000100800 */
[----:B------:R-:W5:Y:S04]  /*1fe20*/  LDL R147, [R1+0x58] ;  /* 0x0000580001937983 */ /* 0x000f680000100800 */
[----:B------:R-:W5:Y:S04]  /*1fe30*/  LDL R146, [R1+0x40] ;  /* 0x0000400001927983 */ /* 0x000f680000100800 */
[----:B------:R-:W5:Y:S04]  /*1fe40*/  LDL R143, [R1+0x44] ;  /* 0x00004400018f7983 */ /* 0x000f680000100800 */
[----:B------:R-:W5:Y:S04]  /*1fe50*/  LDL R142, [R1+0x5c] ;  /* 0x00005c00018e7983 */ /* 0x000f680000100800 */
[----:B------:R-:W5:Y:S01]  /*1fe60*/  LDL R141, [R1+0x54] ;  /* 0x00005400018d7983 */ /* 0x000f620000100800 */
[C---:B------:R-:W-:Y:S01]  /*1fe70*/  FADD.FTZ R42, -R155.reuse, R134 ;  /* 0x000000869b2a7221 */ /* 0x040fe20000010100 */
[C---:B------:R-:W-:Y:S01]  /*1fe80*/  FADD.FTZ R43, -R155.reuse, R133 ;  /* 0x000000859b2b7221 */ /* 0x040fe20000010100 */
[----:B------:R-:W-:Y:S01]  /*1fe90*/  FADD.FTZ R44, -R155, R135 ;  /* 0x000000879b2c7221 */ /* 0x000fe20000010100 */
[----:B------:R-:W-:Y:S01]  /*1fea0*/  FMUL.FTZ R24, R154, R24 ;  /* 0x000000189a187220 */ /* 0x000fe20000410000 */
[----:B------:R-:W-:Y:S01]  /*1feb0*/  FFMA.FTZ R7, R139, R7, R172 ;  /* 0x000000078b077223 */ /* 0x000fe200000100ac */
[----:B------:R-:W-:Y:S01]  /*1fec0*/  FFMA.FTZ R13, R136, R9, R175 ;  /* 0x00000009880d7223 */ /* 0x000fe200000100af */
[C---:B------:R-:W-:Y:S01]  /*1fed0*/  FMUL.FTZ R10, R154.reuse, R10 ;  /* 0x0000000a9a0a7220 */ /* 0x040fe20000410000 */
[----:B------:R-:W-:Y:S01]  /*1fee0*/  FMUL.FTZ R11, R154, R11 ;  /* 0x0000000b9a0b7220 */ /* 0x000fe20000410000 */
[----:B------:R-:W5:Y:S01]  /*1fef0*/  LDL R139, [R1] ;  /* 0x00000000018b7983 */ /* 0x000f620000100800 */
[C---:B------:R-:W-:Y:S01]  /*1ff00*/  FADD.FTZ R35, -R155.reuse, R125 ;  /* 0x0000007d9b237221 */ /* 0x040fe20000010100 */
[----:B------:R-:W-:-:S02]  /*1ff10*/  FADD.FTZ R36, -R155, R126 ;  /* 0x0000007e9b247221 */ /* 0x000fc40000010100 */
[----:B------:R-:W5:Y:S01]  /*1ff20*/  LDL R136, [R1+0x4] ;  /* 0x0000040001887983 */ /* 0x000f620000100800 */
[C---:B------:R-:W-:Y:S01]  /*1ff30*/  FADD.FTZ R37, -R155.reuse, R127 ;  /* 0x0000007f9b257221 */ /* 0x040fe20000010100 */
[C---:B------:R-:W-:Y:S01]  /*1ff40*/  FADD.FTZ R38, -R155.reuse, R128 ;  /* 0x000000809b267221 */ /* 0x040fe20000010100 */
[C---:B------:R-:W-:Y:S01]  /*1ff50*/  FMUL.FTZ R125, R154.reuse, R42 ;  /* 0x0000002a9a7d7220 */ /* 0x040fe20000410000 */
[C---:B------:R-:W-:Y:S01]  /*1ff60*/  FMUL.FTZ R126, R154.reuse, R43 ;  /* 0x0000002b9a7e7220 */ /* 0x040fe20000410000 */
[----:B------:R-:W-:Y:S01]  /*1ff70*/  FADD.FTZ R39, -R155, R129 ;  /* 0x000000819b277221 */ /* 0x000fe20000010100 */
[C---:B------:R-:W-:Y:S01]  /*1ff80*/  FMUL.FTZ R127, R154.reuse, R44 ;  /* 0x0000002c9a7f7220 */ /* 0x040fe20000410000 */
[----:B------:R-:W-:Y:S01]  /*1ff90*/  FMUL.FTZ R128, R154, R45 ;  /* 0x0000002d9a807220 */ /* 0x000fe20000410000 */
[----:B------:R-:W-:-:S04]  /*1ffa0*/  IMAD.WIDE.U32 R42, R17, 0x10, R220 ;  /* 0x00000010112a7825 */ /* 0x000fc800078e00dc */
[C---:B------:R-:W-:Y:S01]  /*1ffb0*/  FMUL.FTZ R129, R154.reuse, R46 ;  /* 0x0000002e9a817220 */ /* 0x040fe20000410000 */
[C---:B------:R-:W-:Y:S01]  /*1ffc0*/  FMUL.FTZ R132, R154.reuse, R47 ;  /* 0x0000002f9a847220 */ /* 0x040fe20000410000 */
[C---:B------:R-:W-:Y:S01]  /*1ffd0*/  FMUL.FTZ R134, R154.reuse, R104 ;  /* 0x000000689a867220 */ /* 0x040fe20000410000 */
[----:B------:R-:W-:Y:S01]  /*1ffe0*/  FMUL.FTZ R130, R154, R105 ;  /* 0x000000699a827220 */ /* 0x000fe20000410000 */
[----:B------:R-:W-:-:S04]  /*1fff0*/  IMAD.WIDE.U32 R44, R112, 0x10, R220 ;  /* 0x00000010702c7825 */ /* 0x000fc800078e00dc */
[----:B------:R-:W-:Y:S01]  /*20000*/  FFMA.FTZ R17, R223, R24, R95 ;  /* 0x00000018df117223 */ /* 0x000fe2000001005f */
[----:B------:R-:W5:Y:S01]  /*20010*/  LDL R112, [R1+0x18] ;  /* 0x0000180001707983 */ /* 0x000f620000100800 */
[----:B------:R-:W-:-:S03]  /*20020*/  IMAD.WIDE.U32 R46, R122, 0x10, R220 ;  /* 0x000000107a2e7825 */ /* 0x000fc600078e00dc */
[----:B------:R-:W5:Y:S01]  /*20030*/  LDL R24, [R1+0x1c] ;  /* 0x00001c0001187983 */ /* 0x000f620000100800 */
[----:B------:R-:W-:-:S03]  /*20040*/  IMAD.WIDE.U32 R104, R131, 0x10, R220 ;  /* 0x0000001083687825 */ /* 0x000fc600078e00dc */
[----:B------:R-:W5:Y:S04]  /*20050*/  LDL R131, [R1+0x10] ;  /* 0x0000100001837983 */ /* 0x000f680000100800 */
[----:B------:R-:W5:Y:S01]  /*20060*/  LDL R122, [R1+0x14] ;  /* 0x00001400017a7983 */ /* 0x000f620000100800 */
[----:B---3--:R-:W-:-:S03]  /*20070*/  FFMA.FTZ R11, R137, R11, R174 ;  /* 0x0000000b890b7223 */ /* 0x008fc600000100ae */
[----:B------:R-:W3:Y:S01]  /*20080*/  LDL R137, [R1+0xc] ;  /* 0x00000c0001897983 */ /* 0x000ee20000100800 */
[----:B--2---:R-:W-:-:S03]  /*20090*/  FFMA.FTZ R10, R138, R10, R173 ;  /* 0x0000000a8a0a7223 */ /* 0x004fc600000100ad */
        /* <DEDUP_REMOVED lines=11> */
[----:B------:R-:W-:Y:S01]  /*20150*/  FMUL.FTZ R21, R154, R21 ;  /* 0x000000159a157220 */ /* 0x000fe20000410000 */
[C---:B------:R-:W-:Y:S01]  /*20160*/  FADD.FTZ R31, -R155.reuse, R119 ;  /* 0x000000779b1f7221 */ /* 0x040fe20000010100 */
[----:B------:R-:W-:Y:S01]  /*20170*/  FADD.FTZ R32, -R155, R120 ;  /* 0x000000789b207221 */ /* 0x000fe20000010100 */
[----:B------:R-:W-:Y:S01]  /*20180*/  F2FP.BF16.F32.PACK_AB R14, R14, R8 ;  /* 0x000000080e0e723e */ /* 0x000fe200000010ff */
[C---:B------:R-:W-:Y:S01]  /*20190*/  FMUL.FTZ R18, R154.reuse, R18 ;  /* 0x000000129a127220 */ /* 0x040fe20000410000 */
[C---:B------:R-:W-:Y:S01]  /*201a0*/  FMUL.FTZ R19, R154.reuse, R19 ;  /* 0x000000139a137220 */ /* 0x040fe20000410000 */
[C---:B------:R-:W-:Y:S01]  /*201b0*/  FMUL.FTZ R31, R154.reuse, R31 ;  /* 0x0000001f9a1f7220 */ /* 0x040fe20000410000 */
[----:B------:R-:W-:Y:S01]  /*201c0*/  FMUL.FTZ R32, R154, R32 ;  /* 0x000000209a207220 */ /* 0x000fe20000410000 */
[----:B------:R-:W-:Y:S01]  /*201d0*/  F2FP.BF16.F32.PACK_AB R15, R12, R15 ;  /* 0x0000000f0c0f723e */ /* 0x000fe200000010ff */
[C---:B------:R-:W-:Y:S01]  /*201e0*/  FMUL.FTZ R25, R154.reuse, R25 ;  /* 0x000000199a197220 */ /* 0x040fe20000410000 */
[C---:B------:R-:W-:Y:S01]  /*201f0*/  FMUL.FTZ R26, R154.reuse, R26 ;  /* 0x0000001a9a1a7220 */ /* 0x040fe20000410000 */
[C---:B------:R-:W-:Y:S01]  /*20200*/  FMUL.FTZ R27, R154.reuse, R27 ;  /* 0x0000001b9a1b7220 */ /* 0x040fe20000410000 */
[----:B------:R-:W-:Y:S01]  /*20210*/  FMUL.FTZ R28, R154, R28 ;  /* 0x0000001c9a1c7220 */ /* 0x000fe20000410000 */
[----:B------:R-:W-:Y:S01]  /*20220*/  FFMA.FTZ R20, R222, R20, R93 ;  /* 0x00000014de147223 */ /* 0x000fe2000001005d */
[C---:B------:R-:W-:Y:S01]  /*20230*/  FMUL.FTZ R29, R154.reuse, R29 ;  /* 0x0000001d9a1d7220 */ /* 0x040fe20000410000 */
[----:B------:R-:W-:Y:S01]  /*20240*/  FMUL.FTZ R30, R154, R30 ;  /* 0x0000001e9a1e7220 */ /* 0x000fe20000410000 */
[----:B------:R-:W-:-:S02]  /*20250*/  F2FP.BF16.F32.PACK_AB R12, R10, R7 ;  /* 0x000000070a0c723e */ /* 0x000fc400000010ff */
[----:B------:R-:W-:Y:S01]  /*20260*/  F2FP.BF16.F32.PACK_AB R13, R13, R11 ;  /* 0x0000000b0d0d723e */ /* 0x000fe200000010ff */
[C---:B------:R-:W-:Y:S01]  /*20270*/  FMUL.FTZ R37, R154.reuse, R37 ;  /* 0x000000259a257220 */ /* 0x040fe20000410000 */
[----:B------:R-:W-:Y:S01]  /*20280*/  FMUL.FTZ R38, R154, R38 ;  /* 0x000000269a267220 */ /* 0x000fe20000410000 */
[----:B------:R-:W-:Y:S01]  /*20290*/  FFMA.FTZ R8, R153, R22, R92 ;  /* 0x0000001699087223 */ /* 0x000fe2000001005c */
[----:B------:R-:W-:Y:S01]  /*202a0*/  FFMA.FTZ R9, R158, R16, R98 ;  /* 0x000000109e097223 */ /* 0x000fe20000010062 */
[----:B------:R-:W-:Y:S01]  /*202b0*/  FFMA.FTZ R16, R252, R23, R94 ;  /* 0x00000017fc107223 */ /* 0x000fe2000001005e */
[----:B------:R-:W-:Y:S02]  /*202c0*/  FFMA.FTZ R21, R152, R21, R99 ;  /* 0x0000001598157223 */ /* 0x000fe40000010063 */
[----:B------:R-:W-:Y:S02]  /*202d0*/  F2FP.BF16.F32.PACK_AB R10, R20, R8 ;  /* 0x00000008140a723e */ /* 0x000fe400000010ff */
[----:B------:R-:W-:-:S02]  /*202e0*/  F2FP.BF16.F32.PACK_AB R11, R17, R16 ;  /* 0x00000010110b723e */ /* 0x000fc400000010ff */
[----:B------:R-:W-:Y:S01]  /*202f0*/  F2FP.BF16.F32.PACK_AB R9, R21, R9 ;  /* 0x000000091509723e */ /* 0x000fe200000010ff */
[----:B----4-:R-:W-:Y:S01]  /*20300*/  FFMA.FTZ R8, R151, R18, R96 ;  /* 0x0000001297087223 */ /* 0x010fe20000010060 */
[----:B------:R-:W-:Y:S01]  /*20310*/  FFMA.FTZ R19, R150, R19, R97 ;  /* 0x0000001396137223 */ /* 0x000fe20000010061 */
[----:B-----5:R-:W-:Y:S01]  /*20320*/  FFMA.FTZ R16, R145, R31, R86 ;  /* 0x0000001f91107223 */ /* 0x020fe20000010056 */
[----:B------:R-:W-:-:S03]  /*20330*/  FFMA.FTZ R20, R144, R32, R87 ;  /* 0x0000002090147223 */ /* 0x000fc60000010057 */
        /* <DEDUP_REMOVED lines=8> */
[C---:B------:R-:W-:Y:S01]  /*203c0*/  FMUL.FTZ R35, R154.reuse, R35 ;  /* 0x000000239a237220 */ /* 0x040fe20000410000 */
[----:B------:R-:W-:Y:S01]  /*203d0*/  F2FP.BF16.F32.PACK_AB R18, R21, R18 ;  /* 0x000000121512723e */ /* 0x000fe200000010ff */
[----:B------:R-:W-:Y:S01]  /*203e0*/  FMUL.FTZ R36, R154, R36 ;  /* 0x000000249a247220 */ /* 0x000fe20000410000 */
[----:B------:R-:W-:Y:S01]  /*203f0*/  F2FP.BF16.F32.PACK_AB R17, R22, R17 ;  /* 0x000000111611723e */ /* 0x000fe200000010ff */
[C---:B------:R-:W-:Y:S01]  /*20400*/  FMUL.FTZ R39, R154.reuse, R39 ;  /* 0x000000279a277220 */ /* 0x040fe20000410000 */
[----:B------:R-:W-:Y:S01]  /*20410*/  F2FP.BF16.F32.PACK_AB R16, R23, R7 ;  /* 0x000000071710723e */ /* 0x000fe200000010ff */
[C---:B------:R-:W-:Y:S01]  /*20420*/  FMUL.FTZ R33, R154.reuse, R33 ;  /* 0x000000219a217220 */ /* 0x040fe20000410000 */
[----:B------:R-:W-:Y:S01]  /*20430*/  FFMA.FTZ R7, R139, R37, R76 ;  /* 0x000000258b077223 */ /* 0x000fe2000001004c */
[----:B------:R-:W-:Y:S01]  /*20440*/  FMUL.FTZ R34, R154, R34 ;  /* 0x000000229a227220 */ /* 0x000fe20000410000 */
[----:B------:R0:W-:Y:S01]  /*20450*/  STG.E.128 desc[UR4][R40.64], R12 ;  /* 0x0000000c28007986 */ /* 0x0001e2000c101d04 */
[----:B------:R-:W1:Y:S01]  /*20460*/  LDC.64 R26, c[0x0][0x210] ;  /* 0x00008400ff1a7b82 */ /* 0x000e620000000a00 */
[----:B------:R-:W-:-:S02]  /*20470*/  FFMA.FTZ R22, R136, R38, R77 ;  /* 0x0000002688167223 */ /* 0x000fc4000001004d */
[----:B------:R4:W-:Y:S01]  /*20480*/  STG.E.128 desc[UR4][R42.64], R8 ;  /* 0x000000082a007986 */ /* 0x0009e2000c101d04 */
[----:B------:R-:W-:-:S03]  /*20490*/  FMUL.FTZ R135, R154, R107 ;  /* 0x0000006b9a877220 */ /* 0x000fc60000410000 */
[----:B------:R5:W-:Y:S01]  /*204a0*/  STG.E.128 desc[UR4][R44.64], R16 ;  /* 0x000000102c007986 */ /* 0x000be2000c101d04 */
[C---:B------:R-:W-:Y:S01]  /*204b0*/  FMUL.FTZ R108, R154.reuse, R108 ;  /* 0x0000006c9a6c7220 */ /* 0x040fe20000410000 */
[C---:B------:R-:W-:Y:S01]  /*204c0*/  FMUL.FTZ R109, R154.reuse, R109 ;  /* 0x0000006d9a6d7220 */ /* 0x040fe20000410000 */
[C---:B------:R-:W-:Y:S01]  /*204d0*/  FMUL.FTZ R110, R154.reuse, R110 ;  /* 0x0000006e9a6e7220 */ /* 0x040fe20000410000 */
[C---:B------:R-:W-:Y:S01]  /*204e0*/  FMUL.FTZ R133, R154.reuse, R106 ;  /* 0x0000006a9a857220 */ /* 0x040fe20000410000 */
[C---:B------:R-:W-:Y:S01]  /*204f0*/  FMUL.FTZ R111, R154.reuse, R111 ;  /* 0x0000006f9a6f7220 */ /* 0x040fe20000410000 */
[----:B------:R-:W-:Y:S01]  /*20500*/  FMUL.FTZ R113, R154, R113 ;  /* 0x000000719a717220 */ /* 0x000fe20000410000 */
[----:B0-----:R-:W-:Y:S01]  /*20510*/  FFMA.FTZ R13, R242, R126, R74 ;  /* 0x0000007ef20d7223 */ /* 0x001fe2000001004a */
[----:B------:R-:W-:Y:S01]  /*20520*/  FFMA.FTZ R14, R236, R128, R68 ;  /* 0x00000080ec0e7223 */ /* 0x000fe20000010044 */
[----:B------:R-:W-:Y:S01]  /*20530*/  FFMA.FTZ R15, R238, R132, R70 ;  /* 0x00000084ee0f7223 */ /* 0x000fe20000010046 */
[----:B------:R-:W-:Y:S01]  /*20540*/  FFMA.FTZ R12, R24, R36, R83 ;  /* 0x00000024180c7223 */ /* 0x000fe20000010053 */
[----:B----4-:R-:W-:Y:S01]  /*20550*/  F2FP.BF16.F32.PACK_AB R10, R22, R7 ;  /* 0x00000007160a723e */ /* 0x010fe200000010ff */
[----:B------:R-:W-:Y:S01]  /*20560*/  FFMA.FTZ R9, R112, R35, R82 ;  /* 0x0000002370097223 */ /* 0x000fe20000010052 */
[----:B------:R-:W-:Y:S01]  /*20570*/  FFMA.FTZ R7, R131, R33, R80 ;  /* 0x0000002183077223 */ /* 0x000fe20000010050 */
[----:B-----5:R-:W-:Y:S01]  /*20580*/  FFMA.FTZ R16, R239, R134, R71 ;  /* 0x00000086ef107223 */ /* 0x020fe20000010047 */
[----:B------:R-:W-:Y:S01]  /*20590*/  FFMA.FTZ R17, R237, R129, R69 ;  /* 0x00000081ed117223 */ /* 0x000fe20000010045 */
[----:B------:R-:W-:Y:S01]  /*205a0*/  FFMA.FTZ R18, R243, R127, R75 ;  /* 0x0000007ff3127223 */ /* 0x000fe2000001004b */
[----:B------:R-:W-:Y:S01]  /*205b0*/  FFMA.FTZ R8, R122, R34, R81 ;  /* 0x000000227a087223 */ /* 0x000fe20000010051 */
[C---:B------:R-:W-:Y:S01]  /*205c0*/  FADD.FTZ R119, -R155.reuse, R159 ;  /* 0x0000009f9b777221 */ /* 0x040fe20000010100 */
[C---:B------:R-:W-:Y:S01]  /*205d0*/  FADD.FTZ R120, -R155.reuse, R161 ;  /* 0x000000a19b787221 */ /* 0x040fe20000010100 */
[----:B------:R-:W-:Y:S01]  /*205e0*/  FADD.FTZ R121, -R155, R121 ;  /* 0x000000799b797221 */ /* 0x000fe20000010100 */
        /* <DEDUP_REMOVED lines=21> */
[----:B------:R-:W-:-:S02]  /*20740*/  F2FP.BF16.F32.PACK_AB R12, R16, R12 ;  /* 0x0000000c100c723e */ /* 0x000fc400000010ff */
        /* <DEDUP_REMOVED lines=8> */
[----:B------:R-:W-:Y:S01]  /*207d0*/  LEA R24, P0, R149, UR18, 0x4 ;  /* 0x0000001295187c11 */ /* 0x000fe2000f8020ff */
[----:B------:R-:W-:Y:S01]  /*207e0*/  IMAD.WIDE.U32 R106, R140, 0x10, R220 ;  /* 0x000000108c6a7825 */ /* 0x000fe200078e00dc */
[----:B-1----:R-:W-:-:S03]  /*207f0*/  LEA R0, R26, R0, 0x2 ;  /* 0x000000001a007211 */ /* 0x002fc600078e10ff */
[----:B---3--:R-:W-:Y:S01]  /*20800*/  FFMA.FTZ R21, R137, R123, R79 ;  /* 0x0000007b89157223 */ /* 0x008fe2000001004f */
[----:B--2---:R-:W-:-:S05]  /*20810*/  FFMA.FTZ R20, R138, R39, R78 ;  /* 0x000000278a147223 */ /* 0x004fca000001004e */
[----:B------:R-:W-:Y:S01]  /*20820*/  F2FP.BF16.F32.PACK_AB R11, R21, R20 ;  /* 0x00000014150b723e */ /* 0x000fe200000010ff */
[----:B------:R-:W-:Y:S01]  /*20830*/  FFMA.FTZ R21, R217, R110, R61 ;  /* 0x0000006ed9157223 */ /* 0x000fe2000001003d */
[----:B------:R-:W-:-:S04]  /*20840*/  FFMA.FTZ R20, R219, R113, R63 ;  /* 0x00000071db147223 */ /* 0x000fc8000001003f */
[----:B------:R-:W-:Y:S01]  /*20850*/  F2FP.BF16.F32.PACK_AB R18, R21, R18 ;  /* 0x000000121512723e */ /* 0x000fe200000010ff */
[----:B------:R-:W-:Y:S01]  /*20860*/  FFMA.FTZ R21, R201, R119, R53 ;  /* 0x00000077c9157223 */ /* 0x000fe20000010035 */
[----:B------:R-:W-:Y:S01]  /*20870*/  F2FP.BF16.F32.PACK_AB R19, R20, R19 ;  /* 0x000000131413723e */ /* 0x000fe200000010ff */
[----:B------:R-:W-:-:S03]  /*20880*/  FFMA.FTZ R20, R203, R121, R55 ;  /* 0x00000079cb147223 */ /* 0x000fc60000010037 */
[----:B------:R-:W-:Y:S02]  /*20890*/  F2FP.BF16.F32.PACK_AB R22, R21, R22 ;  /* 0x000000161516723e */ /* 0x000fe400000010ff */
[----:B------:R-:W-:Y:S02]  /*208a0*/  F2FP.BF16.F32.PACK_AB R23, R20, R23 ;  /* 0x000000171417723e */ /* 0x000fe400000010ff */
[----:B------:R-:W-:Y:S02]  /*208b0*/  F2FP.BF16.F32.PACK_AB R21, R25, R7 ;  /* 0x000000071915723e */ /* 0x000fe400000010ff */
[----:B------:R-:W-:Y:S02]  /*208c0*/  LEA.HI.X R25, R149, UR19, RZ, 0x4, P0 ;  /* 0x0000001395197c11 */ /* 0x000fe400080f24ff */
[----:B------:R-:W-:Y:S01]  /*208d0*/  F2FP.BF16.F32.PACK_AB R20, R29, R28 ;  /* 0x0000001c1d14723e */ /* 0x000fe200000010ff */
[----:B------:R1:W-:Y:S04]  /*208e0*/  STG.E.128 desc[UR4][R46.64], R8 ;  /* 0x000000082e007986 */ /* 0x0003e8000c101d04 */
[----:B------:R1:W-:Y:S04]  /*208f0*/  STG.E.128 desc[UR4][R104.64], R12 ;  /* 0x0000000c68007986 */ /* 0x0003e8000c101d04 */
[----:B------:R1:W-:Y:S04]  /*20900*/  STG.E.128 desc[UR4][R106.64], R16 ;  /* 0x000000106a007986 */ /* 0x0003e8000c101d04 */
[----:B------:R1:W-:Y:S01]  /*20910*/  STG.E.128 desc[UR4][R24.64], R20 ;  /* 0x0000001418007986 */ /* 0x0003e2000c101d04 */
[----:B------:R-:W-:-:S13]  /*20920*/  ISETP.GE.AND P0, PT, R0, R27, PT ;  /* 0x0000001b0000720c */ /* 0x000fda0003f06270 */
[----:B------:R-:W-:Y:S05]  /*20930*/  @!P0 BRA `(.L_x_21330) ;  /* 0xfffffe0400f08947 */ /* 0x000fea000383ffff */
[----:B------:R-:W-:Y:S05]  /*20940*/  BSYNC B0 ;  /* 0x0000000000007941 */ /* 0x000fea0003800000 */
.L_x_20768:
[----:B------:R-:W-:Y:S05]  /*20950*/  EXIT ;  /* 0x000000000000794d */ /* 0x000fea0003800000 */
.L_x_21329:
        /* <DEDUP_REMOVED lines=8> */
.L_x_21332:
[----:B------:R-:W-:Y:S05]  /*209e0*/  BSYNC B1 ;  /* 0x0000000000017941 */ /* 0x000fea0003800000 */
.L_x_21331:
        /* <DEDUP_REMOVED lines=9> */
.L_x_21333:
[----:B------:R-:W-:Y:S02]  /*20a80*/  IMAD.MOV.U32 R107, RZ, RZ, 0x4 ;  /* 0x00000004ff6b7424 */ /* 0x000fe400078e00ff */
[----:B------:R-:W-:Y:S01]  /*20a90*/  FADD.FTZ R106, R106, R104 ;  /* 0x000000686a6a7221 */ /* 0x000fe20000010000 */
[----:B------:R-:W-:-:S04]  /*20aa0*/  MOV R104, 0xffffffff ;  /* 0xffffffff00687802 */ /* 0x000fc80000000f00 */
[----:B------:R-:W-:-:S07]  /*20ab0*/  MOV R220, R106 ;  /* 0x0000006a00dc7202 */ /* 0x000fce0000000f00 */
[----:B------:R-:W-:Y:S05]  /*20ac0*/  WARPSYNC.COLLECTIVE R104, `(.L_x_21334) ;  /* 0x0000000068087348 */ /* 0x000fea0003c00000 */
[----:B------:R0:W1:Y:S02]  /*20ad0*/  SHFL.BFLY P1, R104, R220, R107, R105 ;  /* 0x0c00006bdc687389 */ /* 0x0000640000020069 */
[----:B01----:R-:W-:Y:S01]  /*20ae0*/  ENDCOLLECTIVE ;  /* 0x000000000000791b */ /* 0x003fe20003800000 */
.L_x_21334:
[----:B------:R-:W-:Y:S02]  /*20af0*/  IMAD.MOV.U32 R107, RZ, RZ, 0x8 ;  /* 0x00000008ff6b7424 */ /* 0x000fe400078e00ff */
[----:B------:R-:W-:Y:S01]  /*20b00*/  FADD.FTZ R106, R106, R104 ;  /* 0x000000686a6a7221 */ /* 0x000fe20000010000 */
[----:B------:R-:W-:-:S04]  /*20b10*/  MOV R104, 0xffffffff ;  /* 0xffffffff00687802 */ /* 0x000fc80000000f00 */
[----:B------:R-:W-:-:S07]  /*20b20*/  MOV R220, R106 ;  /* 0x0000006a00dc7202 */ /* 0x000fce0000000f00 */
[----:B------:R-:W-:Y:S05]  /*20b30*/  WARPSYNC.COLLECTIVE R104, `(.L_x_21335) ;  /* 0x0000000068087348 */ /* 0x000fea0003c00000 */
[----:B------:R0:W1:Y:S02]  /*20b40*/  SHFL.BFLY P1, R104, R220, R107, R105 ;  /* 0x0c00006bdc687389 */ /* 0x0000640000020069 */
[----:B01----:R-:W-:Y:S01]  /*20b50*/  ENDCOLLECTIVE ;  /* 0x000000000000791b */ /* 0x003fe20003800000 */
.L_x_21335:
[----:B------:R-:W-:Y:S02]  /*20b60*/  IMAD.MOV.U32 R107, RZ, RZ, 0x10 ;  /* 0x00000010ff6b7424 */ /* 0x000fe400078e00ff */
[----:B------:R-:W-:Y:S01]  /*20b70*/  FADD.FTZ R106, R106, R104 ;  /* 0x000000686a6a7221 */ /* 0x000fe20000010000 */
[----:B------:R-:W-:-:S04]  /*20b80*/  MOV R104, 0xffffffff ;  /* 0xffffffff00687802 */ /* 0x000fc80000000f00 */
[----:B------:R-:W-:-:S07]  /*20b90*/  MOV R220, R106 ;  /* 0x0000006a00dc7202 */ /* 0x000fce0000000f00 */
[----:B------:R-:W-:Y:S05]  /*20ba0*/  WARPSYNC.COLLECTIVE R104, `(.L_x_21336) ;  /* 0x0000000068087348 */ /* 0x000fea0003c00000 */
[----:B------:R0:W1:Y:S02]  /*20bb0*/  SHFL.BFLY P1, R104, R220, R107, R105 ;  /* 0x0c00006bdc687389 */ /* 0x0000640000020069 */
[----:B01----:R-:W-:Y:S01]  /*20bc0*/  ENDCOLLECTIVE ;  /* 0x000000000000791b */ /* 0x003fe20003800000 */
.L_x_21336:
[----:B------:R-:W-:Y:S02]  /*20bd0*/  IMAD.MOV.U32 R107, RZ, RZ, 0x1 ;  /* 0x00000001ff6b7424 */ /* 0x000fe400078e00ff */
        /* <DEDUP_REMOVED lines=163> */
[----:B------:R-:W-:-:S03]  /*21610*/  MOV R104, 0xffffffff ;  /* 0xffffffff00687802 */ /* 0x000fc60000000f00 */
[----:B------:R-:W-:-:S07]  /*21620*/  MOV R220, R154 ;  /* 0x0000009a00dc7202 */ /* 0x000fce0000000f00 */
[----:B------:R-:W-:Y:S05]  /*21630*/  WARPSYNC.COLLECTIVE R104, `(.L_x_21337) ;  /* 0x0000000068087348 */ /* 0x000fea0003c00000 */
[----:B------:R0:W1:Y:S02]  /*21640*/  SHFL.BFLY P1, R104, R220, R107, R105 ;  /* 0x0c00006bdc687389 */ /* 0x0000640000020069 */
[----:B01----:R-:W-:Y:S01]  /*21650*/  ENDCOLLECTIVE ;  /* 0x000000000000791b */ /* 0x003fe20003800000 */
.L_x_21337:
[----:B------:R-:W-:Y:S01]  /*21660*/  HFMA2.MMA R107, -RZ, RZ, 0, 1.1920928955078125e-07 ;  /* 0x00000002ff6b7435 */ /* 0x000fe200000001ff */
[----:B------:R-:W-:Y:S01]  /*21670*/  FADD.FTZ R154, R154, R104 ;  /* 0x000000689a9a7221 */ /* 0x000fe20000010000 */
[----:B------:R-:W-:-:S03]  /*21680*/  MOV R104, 0xffffffff ;  /* 0xffffffff00687802 */ /* 0x000fc60000000f00 */
[----:B------:R-:W-:-:S07]  /*21690*/  IMAD.MOV.U32 R220, RZ, RZ, R154 ;  /* 0x000000ffffdc7224 */ /* 0x000fce00078e009a */
[----:B------:R-:W-:Y:S05]  /*216a0*/  WARPSYNC.COLLECTIVE R104, `(.L_x_21338) ;  /* 0x0000000068087348 */ /* 0x000fea0003c00000 */
[----:B------:R0:W1:Y:S02]  /*216b0*/  SHFL.BFLY P1, R104, R220, R107, R105 ;  /* 0x0c00006bdc687389 */ /* 0x0000640000020069 */
[----:B01----:R-:W-:Y:S01]  /*216c0*/  ENDCOLLECTIVE ;  /* 0x000000000000791b */ /* 0x003fe20003800000 */
.L_x_21338:
[----:B------:R-:W-:Y:S01]  /*216d0*/  HFMA2.MMA R107, -RZ, RZ, 0, 2.384185791015625e-07 ;  /* 0x00000004ff6b7435 */ /* 0x000fe200000001ff */
[----:B------:R-:W-:Y:S01]  /*216e0*/  FADD.FTZ R154, R154, R104 ;  /* 0x000000689a9a7221 */ /* 0x000fe20000010000 */
[----:B------:R-:W-:-:S03]  /*216f0*/  MOV R104, 0xffffffff ;  /* 0xffffffff00687802 */ /* 0x000fc60000000f00 */
[----:B------:R-:W-:-:S07]  /*21700*/  IMAD.MOV.U32 R220, RZ, RZ, R154 ;  /* 0x000000ffffdc7224 */ /* 0x000fce00078e009a */
[----:B------:R-:W-:Y:S05]  /*21710*/  WARPSYNC.COLLECTIVE R104, `(.L_x_21339) ;  /* 0x0000000068087348 */ /* 0x000fea0003c00000 */
[----:B------:R0:W1:Y:S02]  /*21720*/  SHFL.BFLY P1, R104, R220, R107, R105 ;  /* 0x0c00006bdc687389 */ /* 0x0000640000020069 */
[----:B01----:R-:W-:Y:S01]  /*21730*/  ENDCOLLECTIVE ;  /* 0x000000000000791b */ /* 0x003fe20003800000 */
.L_x_21339:
[----:B------:R-:W-:Y:S01]  /*21740*/  HFMA2.MMA R107, -RZ, RZ, 0, 4.76837158203125e-07 ;  /* 0x00000008ff6b7435 */ /* 0x000fe200000001ff */
[----:B------:R-:W-:Y:S01]  /*21750*/  FADD.FTZ R154, R154, R104 ;  /* 0x000000689a9a7221 */ /* 0x000fe20000010000 */
[----:B------:R-:W-:-:S03]  /*21760*/  MOV R104, 0xffffffff ;  /* 0xffffffff00687802 */ /* 0x000fc60000000f00 */
[----:B------:R-:W-:-:S07]  /*21770*/  IMAD.MOV.U32 R220, RZ, RZ, R154 ;  /* 0x000000ffffdc7224 */ /* 0x000fce00078e009a */
[----:B------:R-:W-:Y:S05]  /*21780*/  WARPSYNC.COLLECTIVE R104, `(.L_x_21340) ;  /* 0x0000000068087348 */ /* 0x000fea0003c00000 */
[----:B------:R0:W1:Y:S02]  /*21790*/  SHFL.BFLY P1, R104, R220, R107, R105 ;  /* 0x0c00006bdc687389 */ /* 0x0000640000020069 */
[----:B01----:R-:W-:Y:S01]  /*217a0*/  ENDCOLLECTIVE ;  /* 0x000000000000791b */ /* 0x003fe20003800000 */
.L_x_21340:
[----:B------:R-:W-:Y:S01]  /*217b0*/  HFMA2.MMA R107, -RZ, RZ, 0, 9.5367431640625e-07 ;  /* 0x00000010ff6b7435 */ /* 0x000fe200000001ff */
[----:B------:R-:W-:Y:S01]  /*217c0*/  FADD.FTZ R154, R154, R104 ;  /* 0x000000689a9a7221 */ /* 0x000fe20000010000 */
[----:B------:R-:W-:-:S03]  /*217d0*/  MOV R104, 0xffffffff ;  /* 0xffffffff00687802 */ /* 0x000fc60000000f00 */
[----:B------:R-:W-:-:S07]  /*217e0*/  IMAD.MOV.U32 R220, RZ, RZ, R154 ;  /* 0x000000ffffdc7224 */ /* 0x000fce00078e009a */
[----:B------:R-:W-:Y:S05]  /*217f0*/  WARPSYNC.COLLECTIVE R104, `(.L_x_21341) ;  /* 0x0000000068087348 */ /* 0x000fea0003c00000 */
[----:B------:R0:W1:Y:S02]  /*21800*/  SHFL.BFLY P1, R104, R220, R107, R105 ;  /* 0x0c00006bdc687389 */ /* 0x0000640000020069 */
[----:B01----:R-:W-:Y:S01]  /*21810*/  ENDCOLLECTIVE ;  /* 0x000000000000791b */ /* 0x003fe20003800000 */
.L_x_21341:
[----:B------:R-:W-:Y:S05]  /*21820*/  BRA `(.L_x_21342) ;  /* 0xffffffd8005c7947 */ /* 0x000fea000383ffff */
.L_x_21343:
        /* <DEDUP_REMOVED lines=13> */
.L_x_72325:


//--------------------- .text._ZN10layer_norm13ln_fwd_kernelINS_13Kernel_traitsIf13__nv_bfloat16S2_S2_fjLj2560ELj1ELj4ELj1ELj16ENS_18Kernel_traits_baseILj2560EfS2_S2_S2_fjLj128EEEEELb1ELb1ELb1ELb0EEEvNS_9FwdParamsE --------------------------
	.section	.text._ZN10layer_norm13ln_fwd_kernelINS_13Kernel_traitsIf13__nv_bfloat16S2_S2_fjLj2560ELj1ELj4ELj1ELj16ENS_18Kernel_traits_baseILj2560EfS2_S2_S2_fjLj128EEEEELb1ELb1ELb1ELb0EEEvNS_9FwdParamsE,"ax",@progbits
	.align	128
        .global         _ZN10layer_norm13ln_fwd_kernelINS_13Kernel_traitsIf13__nv_bfloat16S2_S2_fjLj2560ELj1ELj4ELj1ELj16ENS_18Kernel_traits_baseILj2560EfS2_S2_S2_fjLj128EEEEELb1ELb1ELb1ELb0EEEvNS_9FwdParamsE
        .type           _ZN10layer_norm13ln_fwd_kernelINS_13Kernel_traitsIf13__nv_bfloat16S2_S2_fjLj2560ELj1ELj4ELj1ELj16ENS_18Kernel_traits_baseILj2560EfS2_S2_S2_fjLj128EEEEELb1ELb1ELb1ELb0EEEvNS_9FwdParamsE,@function
        .size           _ZN10layer_norm13ln_fwd_kernelINS_13Kernel_traitsIf13__nv_bfloat16S2_S2_fjLj2560ELj1ELj4ELj1ELj16ENS_18Kernel_traits_baseILj2560EfS2_S2_S2_fjLj128EEEEELb1ELb1ELb1ELb0EEEvNS_9FwdParamsE,(.L_x_72326 - _ZN10layer_norm13ln_fwd_kernelINS_13Kernel_traitsIf13__nv_bfloat16S2_S2_fjLj2560ELj1ELj4ELj1ELj16ENS_18Kernel_traits_baseILj2560EfS2_S2_S2_fjLj128EEEEELb1ELb1ELb1ELb0EEEvNS_9FwdParamsE)
        .other          _ZN10layer_norm13ln_fwd_kernelINS_13Kernel_traitsIf13__nv_bfloat16S2_S2_fjLj2560ELj1ELj4ELj1ELj16ENS_18Kernel_traits_baseILj2560EfS2_S2_S2_fjLj128EEEEELb1ELb1ELb1ELb0EEEvNS_9FwdParamsE,@"STO_CUDA_ENTRY STV_DEFAULT"
_ZN10layer_norm13ln_fwd_kernelINS_13Kernel_traitsIf13__nv_bfloat16S2_S2_fjLj2560ELj1ELj4ELj1ELj16ENS_18Kernel_traits_baseILj2560EfS2_S2_S2_fjLj128EEEEELb1ELb1ELb1ELb0EEEvNS_9FwdParamsE:
.text._ZN10layer_norm13ln_fwd_kernelINS_13Kernel_traitsIf13__nv_bfloat16S2_S2_fjLj2560ELj1ELj4ELj1ELj16ENS_18Kernel_traits_baseILj2560EfS2_S2_S2_fjLj128EEEEELb1ELb1ELb1ELb0EEEvNS_9FwdParamsE:
        /* <DEDUP_REMOVED lines=12> */
[----:B-1----:R-:W-:-:S02]  /*00c0*/  @P0 IMAD.MOV.U32 R4, RZ, RZ, R10 ;  /* 0x000000ffff040224 */ /* 0x002fc400078e000a */
[----:B0-----:R-:W-:-:S06]  /*00d0*/  @P0 IMAD.MOV.U32 R5, RZ, RZ, R11 ;  /* 0x000000ffff050224 */ /* 0x001fcc00078e000b */
[----:B------:R-:W3:Y:S01]  /*00e0*/  @P0 LDG.E.64 R4, desc[UR6][R4.64] ;  /* 0x0000000604040981 */ /* 0x000ee2000c1e1b00 */
[----:B------:R-:W-:Y:S01]  /*00f0*/  ULDC UR8, c[0x0][0x0] ;  /* 0x0000000000087ab9 */ /* 0x000fe20000000800 */
[----:B------:R-:W-:Y:S01]  /*0100*/  BSSY B0, `(.L_x_21344) ;  /* 0x0000066000007945 */ /* 0x000fe20003800000 */
[----:B------:R-:W0:Y:S01]  /*0110*/  S2R R14, SR_TID.X ;  /* 0x00000000000e7919 */ /* 0x000e220000002100 */
[----:B------:R-:W1:Y:S01]  /*0120*/  S2R R7, SR_CTAID.X ;  /* 0x0000000000077919 */ /* 0x000e620000002500 */
[--C-:B0-----:R-:W-:Y:S02]  /*0130*/  SHF.R.U32.HI R6, RZ, 0x5, R14.reuse ;  /* 0x00000005ff067819 */ /* 0x101fe4000001160e */
[----:B--2---:R-:W-:Y:S01]  /*0140*/  @P0 R2UR UR5, R3 ;  /* 0x00000000030502ca */ /* 0x004fe200000e0000 */
[C---:B-1----:R-:W-:Y:S01]  /*0150*/  IMAD R3, R7.reuse, UR8, R14 ;  /* 0x0000000807037c24 */ /* 0x042fe2000f8e020e */
[----:B------:R-:W-:Y:S01]  /*0160*/  @P0 R2UR UR4, R2 ;  /* 0x00000000020402ca */ /* 0x000fe200000e0000 */
[----:B------:R-:W-:-:S10]  /*0170*/  IMAD R2, R7, 0x4, R6 ;  /* 0x0000000407027824 */ /* 0x000fd400078e0206 */
        /* <DEDUP_REMOVED lines=9> */
[----:B------:R-:W-:Y:S02]  /*0210*/  UIADD3 UR14, UR5, -0x126145ec, URZ ;  /* 0xed9eba14050e7890 */ /* 0x000fe4000fffe03f */
[----:B------:R-:W-:Y:S01]  /*0220*/  UIADD3 UR15, UR4, 0x78dde6e4, URZ ;  /* 0x78dde6e4040f7890 */ /* 0x000fe2000fffe03f */
        /* <DEDUP_REMOVED lines=40> */
[----:B------:R-:W-:Y:S02]  /*04b0*/  LOP3.LUT R13, R9, UR21, R6, 0x96, !PT ;  /* 0x00000015090d7c12 */ /* 0x000fe4000f8e9606 */
[----:B------:R-:W0:Y:S01]  /*04c0*/  LDC R6, c[0x0][0x218] ;  /* 0x00008600ff067b82 */ /* 0x000e220000000800 */
[----:B------:R-:W-:-:S04]  /*04d0*/  IMAD.HI.U32 R11, R16, -0x326172a9, RZ ;  /* 0xcd9e8d57100b7827 */ /* 0x000fc800078e00ff */
[----:B------:R-:W-:Y:S01]  /*04e0*/  IMAD.HI.U32 R5, R13, -0x2daee0ad, RZ ;  /* 0xd2511f530d057827 */ /* 0x000fe200078e00ff */
[----:B------:R-:W-:-:S04]  /*04f0*/  LOP3.LUT R11, R11, UR23, R8, 0x96, !PT ;  /* 0x000000170b0b7c12 */ /* 0x000fc8000f8e9608 */
[----:B------:R-:W-:Y:S02]  /*0500*/  LOP3.LUT R12, R5, UR22, R12, 0x96, !PT ;  /* 0x00000016050c7c12 */ /* 0x000fe4000f8e960c */
[----:B0-----:R-:W-:-:S04]  /*0510*/  SHF.R.S32.HI R5, RZ, 0x1f, R6 ;  /* 0x0000001fff057819 */ /* 0x001fc80000011406 */
[----:B------:R-:W-:Y:S02]  /*0520*/  LEA.HI R6, R5, R6, RZ, 0x3 ;  /* 0x0000000605067211 */ /* 0x000fe400078f18ff */
[----:B------:R-:W-:-:S05]  /*0530*/  LOP3.LUT R5, R14, 0x1f, RZ, 0xc0, !PT ;  /* 0x0000001f0e057812 */ /* 0x000fca00078ec0ff */
[----:B------:R-:W-:-:S05]  /*0540*/  IMAD.MOV.U32 R17, RZ, RZ, R5 ;  /* 0x000000ffff117224 */ /* 0x000fca00078e0005 */
[----:B------:R-:W-:-:S04]  /*0550*/  LOP3.LUT R7, R17, 0x1f, RZ, 0x3c, !PT ;  /* 0x0000001f11077812 */ /* 0x000fc800078e3cff */
[----:B------:R-:W-:-:S04]  /*0560*/  LEA.HI.SX32 R6, R6, R7, 0x1d ;  /* 0x0000000706067211 */ /* 0x000fc800078feaff */
[----:B------:R-:W-:-:S13]  /*0570*/  LOP3.LUT P0, RZ, R6, 0xffffffe0, RZ, 0xc0, !PT ;  /* 0xffffffe006ff7812 */ /* 0x000fda000780c0ff */
[----:B------:R-:W-:Y:S05]  /*0580*/  @!P0 BRA `(.L_x_21345) ;  /* 0x0000000000748947 */ /* 0x000fea0003800000 */
        /* <DEDUP_REMOVED lines=21> */
[----:B---3--:R1:W-:Y:S04]  /*06e0*/  STL.64 [R1+0x178], R20 ;  /* 0x0001781401007387 */ /* 0x0083e80000100a00 */
[----:B------:R1:W-:Y:S04]  /*06f0*/  STL.64 [R1+0x180], R22 ;  /* 0x0001801601007387 */ /* 0x0003e80000100a00 */
[----:B----4-:R1:W-:Y:S04]  /*0700*/  STL.64 [R1+0x188], R24 ;  /* 0x0001881801007387 */ /* 0x0103e80000100a00 */
[----:B------:R1:W-:Y:S04]  /*0710*/  STL.64 [R1+0x190], R26 ;  /* 0x0001901a01007387 */ /* 0x0003e80000100a00 */
[----:B--2---:R1:W-:Y:S04]  /*0720*/  STL.64 [R1+0x198], R28 ;  /* 0x0001981c01007387 */ /* 0x0043e80000100a00 */
[----:B------:R1:W-:Y:S04]  /*0730*/  STL.64 [R1+0x1a0], R30 ;  /* 0x0001a01e01007387 */ /* 0x0003e80000100a00 */
[----:B------:R1:W-:Y:S04]  /*0740*/  STL.64 [R1+0x1a8], R32 ;  /* 0x0001a82001007387 */ /* 0x0003e80000100a00 */
[----:B------:R1:W-:Y:S02]  /*0750*/  STL.64 [R1+0x1b0], R34 ;  /* 0x0001b02201007387 */ /* 0x0003e40000100a00 */
.L_x_21345:
[----:B------:R-:W-:Y:S05]  /*0760*/  BSYNC B0 ;  /* 0x0000000000007941 */ /* 0x000fea0003800000 */
.L_x_21344:
[----:B------:R-:W-:Y:S01]  /*0770*/  ISETP.GE.U32.AND P1, PT, R6, 0x40, PT ;  /* 0x000000400600780c */ /* 0x000fe20003f26070 */
[----:B------:R-:W-:Y:S01]  /*0780*/  BSSY B0, `(.L_x_21346) ;  /* 0x0000021000007945 */ /* 0x000fe20003800000 */
[----:B------:R-:W-:-:S11]  /*0790*/  LOP3.LUT R7, R7, 0xffffdfff, RZ, 0xc0, !PT ;  /* 0xffffdfff07077812 */ /* 0x000fd600078ec0ff */
        /* <DEDUP_REMOVED lines=15> */
[C---:B-1----:R-:W-:Y:S01]  /*0890*/  LEA R14, P1, R17.reuse, UR24, 0x5 ;  /* 0x00000018110e7c11 */ /* 0x042fe2000f8228ff */
[----:B0-----:R-:W-:-:S03]  /*08a0*/  IMAD.WIDE.U32 R18, R17, 0x20, R18 ;  /* 0x0000002011127825 */ /* 0x001fc600078e0012 */
[C---:B------:R-:W-:Y:S02]  /*08b0*/  LEA.HI.X R15, R17.reuse, UR25, RZ, 0x5, P1 ;  /* 0x00000019110f7c11 */ /* 0x040fe400088f2cff */
[----:B------:R-:W3:Y:S04]  /*08c0*/  LDG.E.128 R28, desc[UR6][R18.64+0x10] ;  /* 0x00001006121c7981 */ /* 0x000ee8000c1e1d00 */
[----:B------:R-:W4:Y:S04]  /*08d0*/  LDG.E.128 R20, desc[UR6][R14.64] ;  /* 0x000000060e147981 */ /* 0x000f28000c1e1d00 */
[----:B------:R-:W2:Y:S04]  /*08e0*/  LDG.E.128 R24, desc[UR6][R14.64+0x10] ;  /* 0x000010060e187981 */ /* 0x000ea8000c1e1d00 */
[----:B------:R-:W3:Y:S01]  /*08f0*/  LDG.E.128 R32, desc[UR6][R18.64] ;  /* 0x0000000612207981 */ /* 0x000ee2000c1e1d00 */
[----:B------:R-:W-:-:S03]  /*0900*/  IADD3 R17, R17, 0x20, RZ ;  /* 0x0000002011117810 */ /* 0x000fc60007ffe0ff */
[----:B----4-:R0:W-:Y:S04]  /*0910*/  STL.64 [R1+0x158], R20 ;  /* 0x0001581401007387 */ /* 0x0101e80000100a00 */
[----:B------:R0:W-:Y:S04]  /*0920*/  STL.64 [R1+0x160], R22 ;  /* 0x0001601601007387 */ /* 0x0001e80000100a00 */
[----:B--2---:R0:W-:Y:S04]  /*0930*/  STL.64 [R1+0x168], R24 ;  /* 0x0001681801007387 */ /* 0x0041e80000100a00 */
[----:B------:R0:W-:Y:S04]  /*0940*/  STL.64 [R1+0x170], R26 ;  /* 0x0001701a01007387 */ /* 0x0001e80000100a00 */
[----:B---3--:R0:W-:Y:S04]  /*0950*/  STL.64 [R1+0x10], R28 ;  /* 0x0000101c01007387 */ /* 0x0081e80000100a00 */
[----:B------:R0:W-:Y:S04]  /*0960*/  STL.64 [R1+0x18], R30 ;  /* 0x0000181e01007387 */ /* 0x0001e80000100a00 */
[----:B------:R0:W-:Y:S04]  /*0970*/  STL.64 [R1+0x28], R32 ;  /* 0x0000282001007387 */ /* 0x0001e80000100a00 */
[----:B------:R0:W-:Y:S02]  /*0980*/  STL.64 [R1+0x30], R34 ;  /* 0x0000302201007387 */ /* 0x0001e40000100a00 */
.L_x_21347:
[----:B------:R-:W-:Y:S05]  /*0990*/  BSYNC B0 ;  /* 0x0000000000007941 */ /* 0x000fea0003800000 */
.L_x_21346:
[----:B------:R-:W-:Y:S01]  /*09a0*/  ISETP.GE.U32.AND P1, PT, R6, 0x60, PT ;  /* 0x000000600600780c */ /* 0x000fe20003f26070 */
[----:B------:R-:W-:Y:S01]  /*09b0*/  BSSY B0, `(.L_x_21348) ;  /* 0x000001f000007945 */ /* 0x000fe20003800000 */
[----:B------:R-:W-:-:S11]  /*09c0*/  LOP3.LUT R7, R7, 0xffffefff, RZ, 0xc0, !PT ;  /* 0xffffefff07077812 */ /* 0x000fd600078ec0ff */
[----:B------:R-:W-:Y:S01]  /*09d0*/  @P1 LOP3.LUT R7, R7, 0x1000, RZ, 0xfc, !PT ;  /* 0x0000100007071812 */ /* 0x000fe200078efcff */
[----:B------:R-:W-:Y:S06]  /*09e0*/  @!P1 BRA `(.L_x_21349) ;  /* 0x00000000006c9947 */ /* 0x000fec0003800000 */
[----:B------:R-:W-:Y:S01]  /*09f0*/  ULDC.64 UR24, c[0x0][0x2c8] ;  /* 0x0000b20000187ab9 */ /* 0x000fe20000000a00 */
[----:B------:R-:W2:Y:S01]  /*0a00*/  LDC.64 R18, c[0x0][0x260] ;  /* 0x00009800ff127b82 */ /* 0x000ea20000000a00 */
        /* <DEDUP_REMOVED lines=12> */
[----:B--2---:R-:W-:-:S03]  /*0ad0*/  IMAD.WIDE.U32 R18, R17, 0x20, R18 ;  /* 0x0000002011127825 */ /* 0x004fc600078e0012 */
[C---:B------:R-:W-:Y:S02]  /*0ae0*/  LEA.HI.X R15, R17.reuse, UR25, RZ, 0x5, P1 ;  /* 0x00000019110f7c11 */ /* 0x040fe400088f2cff */
[----:B0-----:R-:W2:Y:S04]  /*0af0*/  LDG.E.128 R28, desc[UR6][R18.64] ;  /* 0x00000006121c7981 */ /* 0x001ea8000c1e1d00 */
[----:B------:R-:W4:Y:S04]  /*0b00*/  LDG.E.128 R20, desc[UR6][R14.64] ;  /* 0x000000060e147981 */ /* 0x000f28000c1e1d00 */
[----:B------:R-:W3:Y:S04]  /*0b10*/  LDG.E.128 R24, desc[UR6][R14.64+0x10] ;  /* 0x000010060e187981 */ /* 0x000ee8000c1e1d00 */
[----:B------:R0:W5:Y:S01]  /*0b20*/  LDG.E.128 R248, desc[UR6][R18.64+0x10] ;  /* 0x0000100612f87981 */ /* 0x000162000c1e1d00 */
[----:B------:R-:W-:-:S03]  /*0b30*/  VIADD R17, R17, 0x20 ;  /* 0x0000002011117836 */ /* 0x000fc60000000000 */
[----:B----4-:R0:W-:Y:S04]  /*0b40*/  STL.64 [R1+0x138], R20 ;  /* 0x0001381401007387 */ /* 0x0101e80000100a00 */
[----:B------:R0:W-:Y:S04]  /*0b50*/  STL.64 [R1+0x140], R22 ;  /* 0x0001401601007387 */ /* 0x0001e80000100a00 */
[----:B---3--:R0:W-:Y:S04]  /*0b60*/  STL.64 [R1+0x148], R24 ;  /* 0x0001481801007387 */ /* 0x0081e80000100a00 */
[----:B------:R0:W-:Y:S04]  /*0b70*/  STL.64 [R1+0x150], R26 ;  /* 0x0001501a01007387 */ /* 0x0001e80000100a00 */
[----:B--2---:R0:W-:Y:S04]  /*0b80*/  STL.64 [R1], R28 ;  /* 0x0000001c01007387 */ /* 0x0041e80000100a00 */
[----:B------:R0:W-:Y:S02]  /*0b90*/  STL.64 [R1+0x8], R30 ;  /* 0x0000081e01007387 */ /* 0x0001e40000100a00 */
.L_x_21349:
[----:B------:R-:W-:Y:S05]  /*0ba0*/  BSYNC B0 ;  /* 0x0000000000007941 */ /* 0x000fea0003800000 */
.L_x_21348:
[----:B------:R-:W-:Y:S01]  /*0bb0*/  ISETP.GE.U32.AND P1, PT, R6, 0x80, PT ;  /* 0x000000800600780c */ /* 0x000fe20003f26070 */
[----:B------:R-:W-:Y:S01]  /*0bc0*/  BSSY B0, `(.L_x_21350) ;  /* 0x000001d000007945 */ /* 0x000fe20003800000 */
[----:B------:R-:W-:-:S11]  /*0bd0*/  LOP3.LUT R7, R7, 0xfffff7ff, RZ, 0xc0, !PT ;  /* 0xfffff7ff07077812 */ /* 0x000fd600078ec0ff */
[----:B------:R-:W-:Y:S01]  /*0be0*/  @P1 LOP3.LUT R7, R7, 0x800, RZ, 0xfc, !PT ;  /* 0x0000080007071812 */ /* 0x000fe200078efcff */
[----:B------:R-:W-:Y:S06]  /*0bf0*/  @!P1 BRA `(.L_x_21351) ;  /* 0x0000000000649947 */ /* 0x000fec0003800000 */
[----:B------:R-:W-:Y:S01]  /*0c00*/  ULDC.64 UR24, c[0x0][0x2c8] ;  /* 0x0000b20000187ab9 */ /* 0x000fe20000000a00 */
[----:B------:R-:W-:Y:S02]  /*0c10*/  CS2R R170, SRZ ;  /* 0x0000000000aa7805 */ /* 0x000fe4000001ff00 */
[----:B------:R-:W-:Y:S02]  /*0c20*/  ISETP.NE.U32.AND P1, PT, RZ, UR24, PT ;  /* 0x00000018ff007c0c */ /* 0x000fe4000bf25070 */
[----:B------:R-:W-:Y:S02]  /*0c30*/  CS2R R168, SRZ ;  /* 0x0000000000a87805 */ /* 0x000fe4000001ff00 */
[----:B------:R-:W-:Y:S02]  /*0c40*/  CS2R R174, SRZ ;  /* 0x0000000000ae7805 */ /* 0x000fe4000001ff00 */
[----:B------:R-:W-:Y:S02]  /*0c50*/  CS2R R172, SRZ ;  /* 0x0000000000ac7805 */ /* 0x000fe4000001ff00 */
[----:B------:R-:W-:Y:S01]  /*0c60*/  ISETP.NE.AND.EX P1, PT, RZ, UR25, PT, P1 ;  /* 0x00000019ff007c0c */ /* 0x000fe2000bf25310 */
[----:B0-----:R-:W0:-:S12]  /*0c70*/  LDC.64 R18, c[0x0][0x260] ;  /* 0x00009800ff127b82 */ /* 0x001e180000000a00 */
        /* <DEDUP_REMOVED lines=8> */
[----:B------:R2:W5:Y:S04]  /*0d00*/  LDG.E.128 R244, desc[UR6][R18.64] ;  /* 0x0000000612f47981 */ /* 0x000568000c1e1d00 */
[----:B------:R-:W3:Y:S04]  /*0d10*/  LDG.E.128 R20, desc[UR6][R14.64] ;  /* 0x000000060e147981 */ /* 0x000ee8000c1e1d00 */
[----:B------:R-:W4:Y:S04]  /*0d20*/  LDG.E.128 R24, desc[UR6][R14.64+0x10] ;  /* 0x000010060e187981 */ /* 0x000f28000c1e1d00 */
[----:B------:R2:W5:Y:S01]  /*0d30*/  LDG.E.128 R240, desc[UR6][R18.64+0x10] ;  /* 0x0000100612f07981 */ /* 0x000562000c1e1d00 */
[----:B------:R-:W-:-:S03]  /*0d40*/  VIADD R17, R17, 0x20 ;  /* 0x0000002011117836 */ /* 0x000fc60000000000 */
[----:B---3--:R2:W-:Y:S04]  /*0d50*/  STL.64 [R1+0x118], R20 ;  /* 0x0001181401007387 */ /* 0x0085e80000100a00 */
[----:B------:R2:W-:Y:S04]  /*0d60*/  STL.64 [R1+0x120], R22 ;  /* 0x0001201601007387 */ /* 0x0005e80000100a00 */
[----:B----4-:R2:W-:Y:S04]  /*0d70*/  STL.64 [R1+0x128], R24 ;  /* 0x0001281801007387 */ /* 0x0105e80000100a00 */
[----:B------:R2:W-:Y:S02]  /*0d80*/  STL.64 [R1+0x130], R26 ;  /* 0x0001301a01007387 */ /* 0x0005e40000100a00 */
.L_x_21351:
[----:B------:R-:W-:Y:S05]  /*0d90*/  BSYNC B0 ;  /* 0x0000000000007941 */ /* 0x000fea0003800000 */
.L_x_21350:
        /* <DEDUP_REMOVED lines=12> */
[----:B0-2---:R-:W0:-:S12]  /*0e60*/  LDC.64 R18, c[0x0][0x260] ;  /* 0x00009800ff127b82 */ /* 0x005e180000000a00 */
        /* <DEDUP_REMOVED lines=9> */
[----:B------:R-:W2:Y:S04]  /*0f00*/  LDG.E.128 R20, desc[UR6][R14.64] ;  /* 0x000000060e147981 */ /* 0x000ea8000c1e1d00 */
[----:B------:R-:W4:Y:S04]  /*0f10*/  LDG.E.128 R24, desc[UR6][R14.64+0x10] ;  /* 0x000010060e187981 */ /* 0x000f28000c1e1d00 */
[----:B------:R3:W5:Y:S01]  /*0f20*/  LDG.E.128 R232, desc[UR6][R18.64+0x10] ;  /* 0x0000100612e87981 */ /* 0x000762000c1e1d00 */
[----:B------:R-:W-:-:S03]  /*0f30*/  IADD3 R17, R17, 0x20, RZ ;  /* 0x0000002011117810 */ /* 0x000fc60007ffe0ff */
[----:B--2---:R3:W-:Y:S04]  /*0f40*/  STL.64 [R1+0xf8], R20 ;  /* 0x0000f81401007387 */ /* 0x0047e80000100a00 */
[----:B------:R3:W-:Y:S04]  /*0f50*/  STL.64 [R1+0x100], R22 ;  /* 0x0001001601007387 */ /* 0x0007e80000100a00 */
[----:B----4-:R3:W-:Y:S04]  /*0f60*/  STL.64 [R1+0x108], R24 ;  /* 0x0001081801007387 */ /* 0x0107e80000100a00 */
[----:B------:R3:W-:Y:S02]  /*0f70*/  STL.64 [R1+0x110], R26 ;  /* 0x0001101a01007387 */ /* 0x0007e40000100a00 */
.L_x_21353:
[----:B------:R-:W-:Y:S05]  /*0f80*/  BSYNC B0 ;  /* 0x0000000000007941 */ /* 0x000fea0003800000 */
.L_x_21352:
        /* <DEDUP_REMOVED lines=12> */
[----:B0-23--:R-:W0:-:S12]  /*1050*/  LDC.64 R18, c[0x0][0x260] ;  /* 0x00009800ff127b82 */ /* 0x00de180000000a00 */
        /* <DEDUP_REMOVED lines=10> */
[----:B------:R-:W3:Y:S04]  /*1100*/  LDG.E.128 R24, desc[UR6][R14.64+0x10] ;  /* 0x000010060e187981 */ /* 0x000ee8000c1e1d00 */
[----:B------:R4:W5:Y:S01]  /*1110*/  LDG.E.128 R224, desc[UR6][R18.64+0x10] ;  /* 0x0000100612e07981 */ /* 0x000962000c1e1d00 */
[----:B------:R-:W-:-:S03]  /*1120*/  VIADD R17, R17, 0x20 ;  /* 0x0000002011117836 */ /* 0x000fc60000000000 */
[----:B--2---:R4:W-:Y:S04]  /*1130*/  STL.64 [R1+0xd8], R20 ;  /* 0x0000d81401007387 */ /* 0x0049e80000100a00 */
[----:B------:R4:W-:Y:S04]  /*1140*/  STL.64 [R1+0xe0], R22 ;  /* 0x0000e01601007387 */ /* 0x0009e80000100a00 */
[----:B---3--:R4:W-:Y:S04]  /*1150*/  STL.64 [R1+0xe8], R24 ;  /* 0x0000e81801007387 */ /* 0x0089e80000100a00 */
[----:B------:R4:W-:Y:S02]  /*1160*/  STL.64 [R1+0xf0], R26 ;  /* 0x0000f01a01007387 */ /* 0x0009e40000100a00 */
.L_x_21355:
[----:B------:R-:W-:Y:S05]  /*1170*/  BSYNC B0 ;  /* 0x0000000000007941 */ /* 0x000fea0003800000 */
.L_x_21354:
        /* <DEDUP_REMOVED lines=12> */
[----:B0-234-:R-:W0:-:S12]  /*1240*/  LDC.64 R18, c[0x0][0x260] ;  /* 0x00009800ff127b82 */ /* 0x01de180000000a00 */
        /* <DEDUP_REMOVED lines=17> */
.L_x_21357:
[----:B------:R-:W-:Y:S05]  /*1360*/  BSYNC B0 ;  /* 0x0000000000007941 */ /* 0x000fea0003800000 */
.L_x_21356:
        /* <DEDUP_REMOVED lines=25> */
[----:B------:R-:W-:-:S03]  /*1500*/  IADD3 R17, R17, 0x20, RZ ;  /* 0x0000002011117810 */ /* 0x000fc60007ffe0ff */
[----:B---3--:R2:W-:Y:S04]  /*1510*/  STL.64 [R1+0x98], R20 ;  /* 0x0000981401007387 */ /* 0x0085e80000100a00 */
[----:B------:R2:W-:Y:S04]  /*1520*/  STL.64 [R1+0xa0], R22 ;  /* 0x0000a01601007387 */ /* 0x0005e80000100a00 */
[----:B----4-:R2:W-:Y:S04]  /*1530*/  STL.64 [R1+0xa8], R24 ;  /* 0x0000a81801007387 */ /* 0x0105e80000100a00 */
[----:B------:R2:W-:Y:S02]  /*1540*/  STL.64 [R1+0xb0], R26 ;  /* 0x0000b01a01007387 */ /* 0x0005e40000100a00 */
.L_x_21359:
[----:B------:R-:W-:Y:S05]  /*1550*/  BSYNC B0 ;  /* 0x0000000000007941 */ /* 0x000fea0003800000 */
.L_x_21358:
        /* <DEDUP_REMOVED lines=30> */
.L_x_21361:
[----:B------:R-:W-:Y:S05]  /*1740*/  BSYNC B0 ;  /* 0x0000000000007941 */ /* 0x000fea0003800000 */
.L_x_21360:
[----:B------:R-:W-:Y:S01]  /*1750*/  ISETP.GE.U32.AND P1, PT, R6, 0x140, PT ;  /* 0x000001400600780c */ /* 0x000fe20003f26070 */
[----:B------:R-:W-:Y:S01]  /*1760*/  BSSY B0, `(.L_x_21362) ;  /* 0x0000020000007945 */ /* 0x000fe20003800000 */
[----:B------:R-:W-:-:S11]  /*1770*/  LOP3.LUT R7, R7, 0xffffffdf, RZ, 0xc0, !PT ;  /* 0xffffffdf07077812 */ /* 0x000fd600078ec0ff */
[----:B------:R-:W-:Y:S01]  /*1780*/  @P1 LOP3.LUT R7, R7, 0x20, RZ, 0xfc, !PT ;  /* 0x0000002007071812 */ /* 0x000fe200078efcff */
[----:B------:R-:W-:Y:S06]  /*1790*/  @!P1 BRA `(.L_x_21363) ;  /* 0x0000000000709947 */ /* 0x000fec0003800000 */
[----:B------:R-:W-:Y:S01]  /*17a0*/  ULDC.64 UR24, c[0x0][0x2c8] ;  /* 0x0000b20000187ab9 */ /* 0x000fe20000000a00 */
[----:B-1----:R-:W1:Y:S01]  /*17b0*/  LDC.64 R14, c[0x0][0x260] ;  /* 0x00009800ff0e7b82 */ /* 0x002e620000000a00 */
        /* <DEDUP_REMOVED lines=9> */
[----:B------:R-:W5:Y:S04]  /*1850*/  @P1 LDG.E.128 R76, desc[UR6][R8.64] ;  /* 0x00000006084c1981 */ /* 0x000f68000c1e1d00 */
[----:B------:R2:W5:Y:S01]  /*1860*/  @P1 LDG.E.128 R80, desc[UR6][R8.64+0x10] ;  /* 0x0000100608501981 */ /* 0x000562000c1e1d00 */
[----:B-1----:R-:W-:-:S05]  /*1870*/  IMAD.WIDE.U32 R14, R17, 0x20, R14 ;  /* 0x00000020110e7825 */ /* 0x002fca00078e000e */
[----:B0-----:R-:W3:Y:S01]  /*1880*/  LDG.E.128 R28, desc[UR6][R14.64+0x10] ;  /* 0x000010060e1c7981 */ /* 0x001ee2000c1e1d00 */
[----:B--2---:R-:W-:-:S03]  /*1890*/  LEA R8, P1, R17, UR24, 0x5 ;  /* 0x0000001811087c11 */ /* 0x004fc6000f8228ff */
[----:B------:R-:W2:Y:S01]  /*18a0*/  LDG.E.128 R32, desc[UR6][R14.64] ;  /* 0x000000060e207981 */ /* 0x000ea2000c1e1d00 */
[----:B------:R-:W-:-:S05]  /*18b0*/  LEA.HI.X R9, R17, UR25, RZ, 0x5, P1 ;  /* 0x0000001911097c11 */ /* 0x000fca00088f2cff */
[----:B------:R-:W4:Y:S04]  /*18c0*/  LDG.E.128 R20, desc[UR6][R8.64] ;  /* 0x0000000608147981 */ /* 0x000f28000c1e1d00 */
[----:B------:R-:W3:Y:S04]  /*18d0*/  LDG.E.128 R24, desc[UR6][R8.64+0x10] ;  /* 0x0000100608187981 */ /* 0x000ee8000c1e1d00 */
[----:B----4-:R0:W-:Y:S04]  /*18e0*/  STL.64 [R1+0x38], R20 ;  /* 0x0000381401007387 */ /* 0x0101e80000100a00 */
[----:B------:R0:W-:Y:S04]  /*18f0*/  STL.64 [R1+0x40], R22 ;  /* 0x0000401601007387 */ /* 0x0001e80000100a00 */
[----:B---3--:R0:W-:Y:S04]  /*1900*/  STL.64 [R1+0x48], R24 ;  /* 0x0000481801007387 */ /* 0x0081e80000100a00 */
[----:B------:R0:W-:Y:S04]  /*1910*/  STL.64 [R1+0x50], R26 ;  /* 0x0000501a01007387 */ /* 0x0001e80000100a00 */
[----:B------:R0:W-:Y:S04]  /*1920*/  STL.64 [R1+0x58], R28 ;  /* 0x0000581c01007387 */ /* 0x0001e80000100a00 */
[----:B------:R0:W-:Y:S04]  /*1930*/  STL.64 [R1+0x60], R30 ;  /* 0x0000601e01007387 */ /* 0x0001e80000100a00 */
[----:B--2---:R0:W-:Y:S04]  /*1940*/  STL.64 [R1+0x68], R32 ;  /* 0x0000682001007387 */ /* 0x0041e80000100a00 */
[----:B------:R0:W-:Y:S02]  /*1950*/  STL.64 [R1+0x70], R34 ;  /* 0x0000702201007387 */ /* 0x0001e40000100a00 */
.L_x_21363:
[----:B------:R-:W-:Y:S05]  /*1960*/  BSYNC B0 ;  /* 0x0000000000007941 */ /* 0x000fea0003800000 */
.L_x_21362:
[----:B------:R-:W-:Y:S01]  /*1970*/  ULDC UR24, c[0x0][0x214] ;  /* 0x0000850000187ab9 */ /* 0x000fe20000000800 */
[----:B------:R-:W-:Y:S01]  /*1980*/  UIADD3 UR31, UR5, -0x695add53, URZ ;  /* 0x96a522ad051f7890 */ /* 0x000fe2000fffe03f */
[----:B------:R-:W-:Y:S01]  /*1990*/  ISETP.GE.AND P1, PT, R2, UR24, PT ;  /* 0x0000001802007c0c */ /* 0x000fe2000bf26270 */
[----:B------:R-:W-:-:S12]  /*19a0*/  UIADD3 UR30, UR4, -0x700cb87f, URZ ;  /* 0x8ff34781041e7890 */ /* 0x000fd8000fffe03f */
[----:B------:R-:W-:Y:S05]  /*19b0*/  @P1 EXIT ;  /* 0x000000000000194d */ /* 0x000fea0003800000 */
[----:B--234-:R-:W-:Y:S01]  /*19c0*/  IMAD R8, R16, -0x326172a9, RZ ;  /* 0xcd9e8d5710087824 */ /* 0x01cfe200078e02ff */
[----:B------:R-:W-:Y:S01]  /*19d0*/  BSSY B0, `(.L_x_21364) ;  /* 0x0002411000007945 */ /* 0x000fe20003800000 */
[----:B------:R-:W-:Y:S01]  /*19e0*/  IMAD.HI.U32 R9, R12, -0x326172a9, RZ ;  /* 0xcd9e8d570c097827 */ /* 0x000fe200078e00ff */
[----:B------:R-:W-:Y:S01]  /*19f0*/  ULDC.U8 UR24, c[0x0][0x2a0] ;  /* 0x0000a80000187ab9 */ /* 0x000fe20000000000 */
[----:B------:R-:W-:Y:S01]  /*1a00*/  LOP3.LUT R10, R10, 0x3, RZ, 0xc0, !PT ;  /* 0x000000030a0a7812 */ /* 0x000fe200078ec0ff */
[----:B------:R-:W-:Y:S01]  /*1a10*/  UISETP.NE.AND UP0, UPT, UR24, URZ, UPT ;  /* 0x0000003f1800728c */ /* 0x000fe2000bf05270 */
[----:B-1----:R-:W-:Y:S01]  /*1a20*/  IMAD R14, R11, -0x2daee0ad, RZ ;  /* 0xd2511f530b0e7824 */ /* 0x002fe200078e02ff */
[----:B------:R-:W-:Y:S01]  /*1a30*/  LOP3.LUT R8, R9, UR30, R8, 0x96, !PT ;  /* 0x0000001e09087c12 */ /* 0x000fe2000f8e9608 */
[----:B------:R-:W-:Y:S01]  /*1a40*/  IMAD R9, R13, -0x2daee0ad, RZ ;  /* 0xd2511f530d097824 */ /* 0x000fe200078e02ff */
[----:B------:R-:W-:Y:S01]  /*1a50*/  ULDC UR26, c[0x0][0x294] ;  /* 0x0000a500001a7ab9 */ /* 0x000fe20000000800 */
[----:B------:R-:W-:Y:S01]  /*1a60*/  IMAD.HI.U32 R13, R11, -0x2daee0ad, RZ ;  /* 0xd2511f530b0d7827 */ /* 0x000fe200078e00ff */
[----:B------:R-:W-:Y:S01]  /*1a70*/  ULDC UR27, c[0x0][0x2d8] ;  /* 0x0000b600001b7ab9 */ /* 0x000fe20000000800 */
[----:B------:R-:W-:Y:S01]  /*1a80*/  ULDC.64 UR28, c[0x0][0x298] ;  /* 0x0000a600001c7ab9 */ /* 0x000fe20000000a00 */
[----:B------:R-:W-:Y:S01]  /*1a90*/  ULDC.64 UR24, c[0x0][0x230] ;  /* 0x00008c0000187ab9 */ /* 0x000fe20000000a00 */
[----:B------:R-:W-:Y:S01]  /*1aa0*/  IMAD R12, R12, -0x326172a9, RZ ;  /* 0xcd9e8d570c0c7824 */ /* 0x000fe200078e02ff */
[----:B------:R-:W-:Y:S01]  /*1ab0*/  LOP3.LUT R9, R13, UR31, R9, 0x96, !PT ;  /* 0x0000001f0d097c12 */ /* 0x000fe2000f8e9609 */
[----:B------:R-:W-:-:S07]  /*1ac0*/  IMAD.MOV.U32 R11, RZ, RZ, RZ ;  /* 0x000000ffff0b7224 */ /* 0x000fce00078e00ff */
.L_x_22224:
[----:B------:R-:W1:Y:S08]  /*1ad0*/  LDC.64 R92, c[0x0][0x280] ;  /* 0x0000a000ff5c7b82 */ /* 0x000e700000000a00 */
[----:B------:R-:W2:Y:S01]  /*1ae0*/  LDC R94, c[0x0][0x218] ;  /* 0x00008600ff5e7b82 */ /* 0x000ea20000000800 */
[----:B-1----:R-:W-:-:S05]  /*1af0*/  IMAD.WIDE R92, R2, 0x4, R92 ;  /* 0x00000004025c7825 */ /* 0x002fca00078e025c */
[----:B------:R1:W3:Y:S02]  /*1b00*/  LDG.E R143, desc[UR6][R92.64] ;  /* 0x000000065c8f7981 */ /* 0x0002e4000c1e1900 */
[----:B-1----:R-:W1:Y:S01]  /*1b10*/  LDC.64 R92, c[0x0][0x288] ;  /* 0x0000a200ff5c7b82 */ /* 0x002e620000000a00 */
[----:B------:R-:W4:Y:S01]  /*1b20*/  S2R R95, SR_TID.X ;  /* 0x00000000005f7919 */ /* 0x000f220000002100 */
[----:B-1----:R-:W-:-:S05]  /*1b30*/  IMAD.WIDE R92, R2, 0x4, R92 ;  /* 0x00000004025c7825 */ /* 0x002fca00078e025c */
[----:B-----5:R2:W5:Y:S01]  /*1b40*/  LDG.E R252, desc[UR6][R92.64] ;  /* 0x000000065cfc7981 */ /* 0x020562000c1e1900 */
[----:B------:R-:W-:Y:S01]  /*1b50*/  IMAD.MOV.U32 R142, RZ, RZ, RZ ;  /* 0x000000ffff8e7224 */ /* 0x000fe200078e00ff */
[----:B------:R-:W-:Y:S01]  /*1b60*/  BSSY B1, `(.L_x_21365) ;  /* 0x0000359000017945 */ /* 0x000fe20003800000 */
[----:B--2---:R-:W-:-:S05]  /*1b70*/  IMAD R93, R2, R94, RZ ;  /* 0x0000005e025d7224 */ /* 0x004fca00078e02ff */
[----:B------:R-:W-:-:S04]  /*1b80*/  SHF.R.S32.HI R92, RZ, 0x1f, R93 ;  /* 0x0000001fff5c7819 */ /* 0x000fc8000001145d */
[----:B------:R-:W-:-:S04]  /*1b90*/  LEA.HI R93, R92, R93, RZ, 0x3 ;  /* 0x0000005d5c5d7211 */ /* 0x000fc800078f18ff */
[----:B------:R-:W-:Y:S02]  /*1ba0*/  LEA.HI.SX32 R144, R93, R5, 0x1d ;  /* 0x000000055d907211 */ /* 0x000fe400078feaff */
[----:B---3--:R-:W-:-:S13]  /*1bb0*/  ISETP.GE.AND P1, PT, R143, 0x1, PT ;  /* 0x000000018f00780c */ /* 0x008fda0003f26270 */
[----:B------:R-:W-:Y:S02]  /*1bc0*/  @P1 IADD3 R92, R143, -0x1, RZ ;  /* 0xffffffff8f5c1810 */ /* 0x000fe40007ffe0ff */
[----:B----4-:R-:W-:-:S03]  /*1bd0*/  @P1 LOP3.LUT R5, R95, 0x1f, RZ, 0xc0, !PT ;  /* 0x0000001f5f051812 */ /* 0x010fc600078ec0ff */
[----:B------:R-:W-:-:S05]  /*1be0*/  @P1 IMAD R92, R92, R94, RZ ;  /* 0x0000005e5c5c1224 */ /* 0x000fca00078e02ff */
[----:B------:R-:W-:-:S04]  /*1bf0*/  @P1 SHF.R.S32.HI R94, RZ, 0x1f, R92 ;  /* 0x0000001fff5e1819 */ /* 0x000fc8000001145c */
[----:B------:R-:W-:-:S04]  /*1c00*/  @P1 LEA.HI R92, R94, R92, RZ, 0x3 ;  /* 0x0000005c5e5c1211 */ /* 0x000fc800078f18ff */
[----:B------:R-:W-:Y:S02]  /*1c10*/  @P1 LEA.HI.SX32 R142, R92, R5, 0x1d ;  /* 0x000000055c8e1211 */ /* 0x000fe400078feaff */
[----:B------:R-:W-:-:S05]  /*1c20*/  SHF.R.S32.HI R92, RZ, 0x1f, R2 ;  /* 0x0000001fff5c7819 */ /* 0x000fca0000011402 */
[----:B------:R1:W-:Y:S01]  /*1c30*/  STL [R1+0x20], R92 ;  /* 0x0000205c01007387 */ /* 0x0003e20000100800 */
[----:B------:R-:W-:Y:S05]  /*1c40*/  @!P0 BRA `(.L_x_21366) ;  /* 0x0000003400288947 */ /* 0x000fea0003800000 */
[----:B-1----:R-:W1:Y:S01]  /*1c50*/  @P1 LDC.64 R92, c[0x0][0x220] ;  /* 0x00008800ff5c1b82 */ /* 0x002e620000000a00 */
        /* <DEDUP_REMOVED lines=11> */
[----:B0-----:R-:W-:Y:S01]  /*1d10*/  MOV R18, R10 ;  /* 0x0000000a00127202 */ /* 0x001fe20000000f00 */
[----:B------:R-:W-:Y:S06]  /*1d20*/  @!P2 BRA `(.L_x_21369) ;  /* 0x00000004006ca947 */ /* 0x000fec0003800000 */
[----:B------:R-:W-:Y:S02]  /*1d30*/  IMAD.MOV.U32 R18, RZ, RZ, R10 ;  /* 0x000000ffff127224 */ /* 0x000fe400078e000a */
[----:B-----5:R-:W-:Y:S01]  /*1d40*/  IMAD.U32 R13, R88, 0x10000, RZ ;  /* 0x00010000580d7824 */ /* 0x020fe200078e00ff */
[----:B------:R-:W-:Y:S06]  /*1d50*/  BRA `(.L_x_21369) ;  /* 0x0000000400607947 */ /* 0x000fec0003800000 */
.L_x_21368:
[C---:B------:R-:W-:Y:S01]  /*1d60*/  ISETP.NE.AND P4, PT, R10.reuse, 0x1, PT ;  /* 0x000000010a00780c */ /* 0x040fe20003f85270 */
[----:B------:R-:W-:Y:S01]  /*1d70*/  BSSY B3, `(.L_x_21370) ;  /* 0x000000c000037945 */ /* 0x000fe20003800000 */
[----:B0-----:R-:W-:-:S11]  /*1d80*/  IADD3 R18, R10, 0x1, RZ ;  /* 0x000000010a127810 */ /* 0x001fd60007ffe0ff */
        /* <DEDUP_REMOVED lines=9> */
.L_x_21371:
[----:B------:R-:W-:-:S07]  /*1e20*/  IMAD.MOV.U32 R16, RZ, RZ, R12 ;  /* 0x000000ffff107224 */ /* 0x000fce00078e000c */
.L_x_21372:
[----:B------:R-:W-:Y:S05]  /*1e30*/  BSYNC B3 ;  /* 0x0000000000037941 */ /* 0x000fea0003800000 */
.L_x_21370:
        /* <DEDUP_REMOVED lines=16> */
.L_x_21376:
[----:B------:R-:W-:Y:S05]  /*1f40*/  BSYNC B4 ;  /* 0x0000000000047941 */ /* 0x000fea0003800000 */
.L_x_21375:
        /* <DEDUP_REMOVED lines=42> */
.L_x_21374:
[----:B------:R-:W-:Y:S05]  /*21f0*/  BSYNC B3 ;  /* 0x0000000000037941 */ /* 0x000fea0003800000 */
.L_x_21373:
        /* <DEDUP_REMOVED lines=10> */
[----:B------:R-:W-:-:S05]  /*22a0*/  @P2 SHF.L.U32 R10, R88, 0x10, RZ ;  /* 0x00000010580a2819 */ /* 0x000fca00000006ff */
[----:B------:R-:W-:Y:S01]  /*22b0*/  @P2 FADD.FTZ R13, R10, R13 ;  /* 0x0000000d0a0d2221 */ /* 0x000fe20000010000 */
[----:B------:R-:W-:-:S04]  /*22c0*/  SEL R10, RZ, 0x1, P4 ;  /* 0x00000001ff0a7807 */ /* 0x000fc80002000000 */
[----:B------:R-:W-:-:S07]  /*22d0*/  PRMT R15, R10, 0x7610, R15 ;  /* 0x000076100a0f7816 */ /* 0x000fce000000000f */
.L_x_21369:
[----:B------:R-:W-:Y:S05]  /*22e0*/  BSYNC B2 ;  /* 0x0000000000027941 */ /* 0x000fea0003800000 */
.L_x_21367:
        /* <DEDUP_REMOVED lines=9> */
.L_x_21378:
        /* <DEDUP_REMOVED lines=12> */
.L_x_21381:
[----:B------:R-:W-:-:S07]  /*2440*/  MOV R10, R12 ;  /* 0x0000000c000a7202 */ /* 0x000fce0000000f00 */
.L_x_21382:
[----:B------:R-:W-:Y:S05]  /*2450*/  BSYNC B3 ;  /* 0x0000000000037941 */ /* 0x000fea0003800000 */
.L_x_21380:
        /* <DEDUP_REMOVED lines=16> */
.L_x_21386:
[----:B------:R-:W-:Y:S05]  /*2560*/  BSYNC B4 ;  /* 0x0000000000047941 */ /* 0x000fea0003800000 */
.L_x_21385:
        /* <DEDUP_REMOVED lines=44> */
.L_x_21384:
[----:B------:R-:W-:Y:S05]  /*2830*/  BSYNC B3 ;  /* 0x0000000000037941 */ /* 0x000fea0003800000 */
.L_x_21383:
[----:B------:R-:W2:Y:S01]  /*2840*/  LDL R18, [R1+0x17c] ;  /* 0x00017c0001127983 */ /* 0x000ea20000100800 */
        /* <DEDUP_REMOVED lines=9> */
[----:B------:R-:W-:-:S05]  /*28e0*/  @P2 PRMT R10, R88, 0x7632, R10 ;  /* 0x00007632580a2816 */ /* 0x000fca000000000a */
[----:B------:R-:W-:Y:S02]  /*28f0*/  @P2 IMAD.U32 R10, R10, 0x10000, RZ ;  /* 0x000100000a0a2824 */ /* 0x000fe400078e00ff */
[----:B--2---:R-:W-:-:S04]  /*2900*/  FMUL.FTZ R16, R18, R16 ;  /* 0x0000001012107220 */ /* 0x004fc80000410000 */
[----:B------:R-:W-:Y:S01]  /*2910*/  @P2 FADD.FTZ R16, R10, R16 ;  /* 0x000000100a102221 */ /* 0x000fe20000010000 */
[----:B------:R-:W-:-:S04]  /*2920*/  SEL R10, RZ, 0x1, P4 ;  /* 0x00000001ff0a7807 */ /* 0x000fc80002000000 */
[----:B------:R-:W-:-:S07]  /*2930*/  PRMT R17, R10, 0x7610, R17 ;  /* 0x000076100a117816 */ /* 0x000fce0000000011 */
.L_x_21379:
[----:B------:R-:W-:Y:S05]  /*2940*/  BSYNC B2 ;  /* 0x0000000000027941 */ /* 0x000fea0003800000 */
.L_x_21377:
        /* <DEDUP_REMOVED lines=8> */
.L_x_21388:
        /* <DEDUP_REMOVED lines=12> */
.L_x_21391:
[----:B------:R-:W-:-:S07]  /*2a90*/  IMAD.MOV.U32 R10, RZ, RZ, R12 ;  /* 0x000000ffff0a7224 */ /* 0x000fce00078e000c */
.L_x_21392:
[----:B------:R-:W-:Y:S05]  /*2aa0*/  BSYNC B3 ;  /* 0x0000000000037941 */ /* 0x000fea0003800000 */
.L_x_21390:
        /* <DEDUP_REMOVED lines=16> */
.L_x_21396:
[----:B------:R-:W-:Y:S05]  /*2bb0*/  BSYNC B4 ;  /* 0x0000000000047941 */ /* 0x000fea0003800000 */
.L_x_21395:
        /* <DEDUP_REMOVED lines=44> */
.L_x_21394:
[----:B------:R-:W-:Y:S05]  /*2e80*/  BSYNC B3 ;  /* 0x0000000000037941 */ /* 0x000fea0003800000 */
.L_x_21393:
        /* <DEDUP_REMOVED lines=10> */
[----:B------:R-:W-:-:S04]  /*2f30*/  @P2 IMAD.U32 R10, R89, 0x10000, RZ ;  /* 0x00010000590a2824 */ /* 0x000fc800078e00ff */
[----:B------:R-:W-:Y:S01]  /*2f40*/  @P2 FADD.FTZ R18, R10, R18 ;  /* 0x000000120a122221 */ /* 0x000fe20000010000 */
[----:B------:R-:W-:-:S04]  /*2f50*/  SEL R10, RZ, 0x1, P4 ;  /* 0x00000001ff0a7807 */ /* 0x000fc80002000000 */
[----:B------:R-:W-:-:S07]  /*2f60*/  PRMT R19, R10, 0x7610, R19 ;  /* 0x000076100a137816 */ /* 0x000fce0000000013 */
.L_x_21389:
[----:B------:R-:W-:Y:S05]  /*2f70*/  BSYNC B2 ;  /* 0x0000000000027941 */ /* 0x000fea0003800000 */
.L_x_21387:
        /* <DEDUP_REMOVED lines=9> */
.L_x_21398:
        /* <DEDUP_REMOVED lines=12> */
.L_x_21401:
[----:B------:R-:W-:-:S07]  /*30d0*/  IMAD.MOV.U32 R10, RZ, RZ, R12 ;  /* 0x000000ffff0a7224 */ /* 0x000fce00078e000c */
.L_x_21402:
[----:B------:R-:W-:Y:S05]  /*30e0*/  BSYNC B3 ;  /* 0x0000000000037941 */ /* 0x000fea0003800000 */
.L_x_21400:
        /* <DEDUP_REMOVED lines=16> */
.L_x_21406:
[----:B------:R-:W-:Y:S05]  /*31f0*/  BSYNC B4 ;  /* 0x0000000000047941 */ /* 0x000fea0003800000 */
.L_x_21405:
        /* <DEDUP_REMOVED lines=44> */
.L_x_21404:
[----:B------:R-:W-:Y:S05]  /*34c0*/  BSYNC B3 ;  /* 0x0000000000037941 */ /* 0x000fea0003800000 */
.L_x_21403:
[----:B------:R-:W2:Y:S01]  /*34d0*/  LDL R22, [R1+0x184] ;  /* 0x0001840001167983 */ /* 0x000ea20000100800 */
[----:B------:R-:W-:Y:S01]  /*34e0*/  I2FP.F32.U32 R10, R10 ;  /* 0x0000000a000a7245 */ /* 0x000fe20000201000 */
[----:B------:R-:W-:-:S04]  /*34f0*/  IMAD.MOV.U32 R20, RZ, RZ, 0x2f800000 ;  /* 0x2f800000ff147424 */ /* 0x000fc800078e00ff */
[----:B------:R-:W-:-:S05]  /*3500*/  FFMA.FTZ R10, R10, R20, 1.1641532182693481445e-10 ;  /* 0x2f0000000a0a7423 */ /* 0x000fca0000010014 */
[----:B------:R-:W-:Y:S02]  /*3510*/  FSETP.GTU.FTZ.AND P4, PT, R10, UR26, PT ;  /* 0x0000001a0a007c0b */ /* 0x000fe4000bf9c000 */
[----:B-----5:R-:W-:-:S05]  /*3520*/  PRMT R10, R85, 0x7632, R10 ;  /* 0x00007632550a7816 */ /* 0x020fca000000000a */
[----:B------:R-:W-:-:S04]  /*3530*/  IMAD.U32 R10, R10, 0x10000, RZ ;  /* 0x000100000a0a7824 */ /* 0x000fc800078e00ff */
[----:B------:R-:W-:-:S04]  /*3540*/  FMUL.FTZ R10, R10, UR29 ;  /* 0x0000001d0a0a7c20 */ /* 0x000fc80008410000 */
[----:B------:R-:W-:-:S05]  /*3550*/  FMUL.FTZ R10, R10, UR28 ;  /* 0x0000001c0a0a7c20 */ /* 0x000fca0008410000 */
[----:B------:R-:W-:Y:S02]  /*3560*/  FSEL R20, R10, RZ, !P4 ;  /* 0x000000ff0a147208 */ /* 0x000fe40006000000 */
[----:B------:R-:W-:-:S04]  /*3570*/  @P2 PRMT R10, R89, 0x7632, R10 ;  /* 0x00007632590a2816 */ /* 0x000fc8000000000a */
[----:B------:R-:W-:Y:S01]  /*3580*/  @P2 SHF.L.U32 R10, R10, 0x10, RZ ;  /* 0x000000100a0a2819 */ /* 0x000fe200000006ff */
[----:B--2---:R-:W-:-:S04]  /*3590*/  FMUL.FTZ R20, R22, R20 ;  /* 0x0000001416147220 */ /* 0x004fc80000410000 */
[----:B------:R-:W-:Y:S01]  /*35a0*/  @P2 FADD.FTZ R20, R10, R20 ;  /* 0x000000140a142221 */ /* 0x000fe20000010000 */
[----:B------:R-:W-:-:S04]  /*35b0*/  SEL R10, RZ, 0x1, P4 ;  /* 0x00000001ff0a7807 */ /* 0x000fc80002000000 */
[----:B------:R-:W-:-:S07]  /*35c0*/  PRMT R21, R10, 0x7610, R21 ;  /* 0x000076100a157816 */ /* 0x000fce0000000015 */
.L_x_21399:
[----:B------:R-:W-:Y:S05]  /*35d0*/  BSYNC B2 ;  /* 0x0000000000027941 */ /* 0x000fea0003800000 */
.L_x_21397:
        /* <DEDUP_REMOVED lines=8> */
.L_x_21408:
        /* <DEDUP_REMOVED lines=12> */
.L_x_21411:
[----:B------:R-:W-:-:S07]  /*3720*/  MOV R10, R12 ;  /* 0x0000000c000a7202 */ /* 0x000fce0000000f00 */
.L_x_21412:
[----:B------:R-:W-:Y:S05]  /*3730*/  BSYNC B3 ;  /* 0x0000000000037941 */ /* 0x000fea0003800000 */
.L_x_21410:
        /* <DEDUP_REMOVED lines=16> */
.L_x_21416:
[----:B------:R-:W-:Y:S05]  /*3840*/  BSYNC B4 ;  /* 0x0000000000047941 */ /* 0x000fea0003800000 */
.L_x_21415:
        /* <DEDUP_REMOVED lines=44> */
.L_x_21414:
[----:B------:R-:W-:Y:S05]  /*3b10*/  BSYNC B3 ;  /* 0x0000000000037941 */ /* 0x000fea0003800000 */
.L_x_21413:
        /* <DEDUP_REMOVED lines=14> */
.L_x_21409:
[----:B------:R-:W-:Y:S05]  /*3c00*/  BSYNC B2 ;  /* 0x0000000000027941 */ /* 0x000fea0003800000 */
.L_x_21407:
        /* <DEDUP_REMOVED lines=9> */
.L_x_21418:
        /* <DEDUP_REMOVED lines=12> */
.L_x_21421:
[----:B------:R-:W-:-:S07]  /*3d60*/  IMAD.MOV.U32 R10, RZ, RZ, R12 ;  /* 0x000000ffff0a7224 */ /* 0x000fce00078e000c */
.L_x_21422:
[----:B------:R-:W-:Y:S05]  /*3d70*/  BSYNC B3 ;  /* 0x0000000000037941 */ /* 0x000fea0003800000 */
.L_x_21420:
        /* <DEDUP_REMOVED lines=16> */
.L_x_21426:
[----:B------:R-:W-:Y:S05]  /*3e80*/  BSYNC B4 ;  /* 0x0000000000047941 */ /* 0x000fea0003800000 */
.L_x_21425:
        /* <DEDUP_REMOVED lines=44> */
.L_x_21424:
[----:B------:R-:W-:Y:S05]  /*4150*/  BSYNC B3 ;  /* 0x0000000000037941 */ /* 0x000fea0003800000 */
.L_x_21423:
[----:B------:R-:W2:Y:S01]  /*4160*/  LDL R26, [R1+0x18c] ;  /* 0x00018c00011a7983 */ /* 0x000ea20000100800 */
        /* <DEDUP_REMOVED lines=15> */
.L_x_21419:
[----:B------:R-:W-:Y:S05]  /*4260*/  BSYNC B2 ;  /* 0x0000000000027941 */ /* 0x000fea0003800000 */
.L_x_21417:
        /* <DEDUP_REMOVED lines=8> */
.L_x_21428:
        /* <DEDUP_REMOVED lines=12> */
.L_x_21431:
[----:B------:R-:W-:-:S07]  /*43b0*/  IMAD.MOV.U32 R10, RZ, RZ, R12 ;  /* 0x000000ffff0a7224 */ /* 0x000fce00078e000c */
.L_x_21432:
[----:B------:R-:W-:Y:S05]  /*43c0*/  BSYNC B3 ;  /* 0x0000000000037941 */ /* 0x000fea0003800000 */
.L_x_21430:
        /* <DEDUP_REMOVED lines=16> */
.L_x_21436:
[----:B------:R-:W-:Y:S05]  /*44d0*/  BSYNC B4 ;  /* 0x0000000000047941 */ /* 0x000fea0003800000 */
.L_x_21435:
        /* <DEDUP_REMOVED lines=44> */
.L_x_21434:
[----:B------:R-:W-:Y:S05]  /*47a0*/  BSYNC B3 ;  /* 0x0000000000037941 */ /* 0x000fea0003800000 */
.L_x_21433:
        /* <DEDUP_REMOVED lines=14> */
.L_x_21429:
[----:B------:R-:W-:Y:S05]  /*4890*/  BSYNC B2 ;  /* 0x0000000000027941 */ /* 0x000fea0003800000 */
.L_x_21427:
        /* <DEDUP_REMOVED lines=9> */
.L_x_21438:
        /* <DEDUP_REMOVED lines=12> */
.L_x_21441:
[----:B------:R-:W-:-:S07]  /*49f0*/  MOV R94, R12 ;  /* 0x0000000c005e7202 */ /* 0x000fce0000000f00 */
.L_x_21442:
[----:B------:R-:W-:Y:S05]  /*4a00*/  BSYNC B3 ;  /* 0x0000000000037941 */ /* 0x000fea0003800000 */
.L_x_21440:
        /* <DEDUP_REMOVED lines=16> */
.L_x_21446:
[----:B------:R-:W-:Y:S05]  /*4b10*/  BSYNC B4 ;  /* 0x0000000000047941 */ /* 0x000fea0003800000 */
.L_x_21445:
        /* <DEDUP_REMOVED lines=44> */
.L_x_21444:
[----:B------:R-:W-:Y:S05]  /*4de0*/  BSYNC B3 ;  /* 0x0000000000037941 */ /* 0x000fea0003800000 */
.L_x_21443:
[----:B------:R-:W2:Y:S01]  /*4df0*/  LDL R92, [R1+0x194] ;  /* 0x00019400015c7983 */ /* 0x000ea20000100800 */
        /* <DEDUP_REMOVED lines=11> */
[----:B--2---:R-:W-:-:S04]  /*4eb0*/  FMUL.FTZ R28, R92, R28 ;  /* 0x0000001c5c1c7220 */ /* 0x004fc80000410000 */
[----:B------:R-:W-:Y:S01]  /*4ec0*/  @P2 FADD.FTZ R28, R29, R28 ;  /* 0x0000001c1d1c2221 */ /* 0x000fe20000010000 */
[----:B------:R-:W-:-:S07]  /*4ed0*/  SEL R29, RZ, 0x1, P3 ;  /* 0x00000001ff1d7807 */ /* 0x000fce0001800000 */
.L_x_21439:
[----:B------:R-:W-:Y:S05]  /*4ee0*/  BSYNC B2 ;  /* 0x0000000000027941 */ /* 0x000fea0003800000 */
.L_x_21437:
        /* <DEDUP_REMOVED lines=29> */
.L_x_21448:
[----:B------:R-:W-:Y:S05]  /*50c0*/  BSYNC B2 ;  /* 0x0000000000027941 */ /* 0x000fea0003800000 */
.L_x_21447:
[----:B------:R-:W-:Y:S01]  /*50d0*/  IADD3 R144, R144, 0x20, RZ ;  /* 0x0000002090907810 */ /* 0x000fe20007ffe0ff */
[----:B------:R-:W-:-:S07]  /*50e0*/  VIADD R142, R142, 0x20 ;  /* 0x000000208e8e7836 */ /* 0x000fce0000000000 */
.L_x_21366:
[----:B------:R-:W-:Y:S05]  /*50f0*/  BSYNC B1 ;  /* 0x0000000000017941 */ /* 0x000fea0003800000 */
.L_x_21365:
        /* <DEDUP_REMOVED lines=20> */
.L_x_21452:
        /* <DEDUP_REMOVED lines=12> */
.L_x_21455:
[----:B------:R-:W-:-:S07]  /*5300*/  IMAD.MOV.U32 R32, RZ, RZ, R12 ;  /* 0x000000ffff207224 */ /* 0x000fce00078e000c */
.L_x_21456:
[----:B------:R-:W-:Y:S05]  /*5310*/  BSYNC B3 ;  /* 0x0000000000037941 */ /* 0x000fea0003800000 */
.L_x_21454:
        /* <DEDUP_REMOVED lines=16> */
.L_x_21460:
[----:B------:R-:W-:Y:S05]  /*5420*/  BSYNC B4 ;  /* 0x0000000000047941 */ /* 0x000fea0003800000 */
.L_x_21459:
        /* <DEDUP_REMOVED lines=43> */
.L_x_21458:
[----:B------:R-:W-:Y:S05]  /*56e0*/  BSYNC B3 ;  /* 0x0000000000037941 */ /* 0x000fea0003800000 */
.L_x_21457:
        /* <DEDUP_REMOVED lines=14> */
.L_x_21453:
[----:B------:R-:W-:Y:S05]  /*57d0*/  BSYNC B2 ;  /* 0x0000000000027941 */ /* 0x000fea0003800000 */
.L_x_21451:
        /* <DEDUP_REMOVED lines=9> */
.L_x_21462:
        /* <DEDUP_REMOVED lines=12> */
.L_x_21465:
[----:B------:R-:W-:-:S07]  /*5930*/  IMAD.MOV.U32 R10, RZ, RZ, R12 ;  /* 0x000000ffff0a7224 */ /* 0x000fce00078e000c */
.L_x_21466:
[----:B------:R-:W-:Y:S05]  /*5940*/  BSYNC B3 ;  /* 0x0000000000037941 */ /* 0x000fea0003800000 */
.L_x_21464:
        /* <DEDUP_REMOVED lines=16> */
.L_x_21470:
[----:B------:R-:W-:Y:S05]  /*5a50*/  BSYNC B4 ;  /* 0x0000000000047941 */ /* 0x000fea0003800000 */
.L_x_21469:
        /* <DEDUP_REMOVED lines=44> */
.L_x_21468:
[----:B------:R-:W-:Y:S05]  /*5d20*/  BSYNC B3 ;  /* 0x0000000000037941 */ /* 0x000fea0003800000 */
.L_x_21467:
        /* <DEDUP_REMOVED lines=16> */
.L_x_21463:
[----:B------:R-:W-:Y:S05]  /*5e30*/  BSYNC B2 ;  /* 0x0000000000027941 */ /* 0x000fea0003800000 */
.L_x_21461:
        /* <DEDUP_REMOVED lines=8> */
.L_x_21472:
        /* <DEDUP_REMOVED lines=12> */
.L_x_21475:
[----:B------:R-:W-:-:S07]  /*5f80*/  IMAD.MOV.U32 R10, RZ, RZ, R12 ;  /* 0x000000ffff0a7224 */ /* 0x000fce00078e000c */
.L_x_21476:
[----:B------:R-:W-:Y:S05]  /*5f90*/  BSYNC B3 ;  /* 0x0000000000037941 */ /* 0x000fea0003800000 */
.L_x_21474:
        /* <DEDUP_REMOVED lines=16> */
.L_x_21480:
[----:B------:R-:W-:Y:S05]  /*60a0*/  BSYNC B4 ;  /* 0x0000000000047941 */ /* 0x000fea0003800000 */
.L_x_21479:
        /* <DEDUP_REMOVED lines=44> */
.L_x_21478:
[----:B------:R-:W-:Y:S05]  /*6370*/  BSYNC B3 ;  /* 0x0000000000037941 */ /* 0x000fea0003800000 */
.L_x_21477:
        /* <DEDUP_REMOVED lines=14> */
.L_x_21473:
[----:B------:R-:W-:Y:S05]  /*6460*/  BSYNC B2 ;  /* 0x0000000000027941 */ /* 0x000fea0003800000 */
.L_x_21471:
        /* <DEDUP_REMOVED lines=9> */
.L_x_21482:
        /* <DEDUP_REMOVED lines=12> */
.L_x_21485:
[----:B------:R-:W-:-:S07]  /*65c0*/  MOV R10, R12 ;  /* 0x0000000c000a7202 */ /* 0x000fce0000000f00 */
.L_x_21486:
[----:B------:R-:W-:Y:S05]  /*65d0*/  BSYNC B3 ;  /* 0x0000000000037941 */ /* 0x000fea0003800000 */
.L_x_21484:
        /* <DEDUP_REMOVED lines=16> */
.L_x_21490:
[----:B------:R-:W-:Y:S05]  /*66e0*/  BSYNC B4 ;  /* 0x0000000000047941 */ /* 0x000fea0003800000 */
.L_x_21489:
        /* <DEDUP_REMOVED lines=44> */
.L_x_21488:
[----:B------:R-:W-:Y:S05]  /*69b0*/  BSYNC B3 ;  /* 0x0000000000037941 */ /* 0x000fea0003800000 */
.L_x_21487:
        /* <DEDUP_REMOVED lines=16> */
.L_x_21483:
[----:B------:R-:W-:Y:S05]  /*6ac0*/  BSYNC B2 ;  /* 0x0000000000027941 */ /* 0x000fea0003800000 */
.L_x_21481:
        /* <DEDUP_REMOVED lines=8> */
.L_x_21492:
        /* <DEDUP_REMOVED lines=12> */
.L_x_21495:
[----:B------:R-:W-:-:S07]  /*6c10*/  IMAD.MOV.U32 R10, RZ, RZ, R12 ;  /* 0x000000ffff0a7224 */ /* 0x000fce00078e000c */
.L_x_21496:
[----:B------:R-:W-:Y:S05]  /*6c20*/  BSYNC B3 ;  /* 0x0000000000037941 */ /* 0x000fea0003800000 */
.L_x_21494:
        /* <DEDUP_REMOVED lines=16> */
.L_x_21500:
[----:B------:R-:W-:Y:S05]  /*6d30*/  BSYNC B4 ;  /* 0x0000000000047941 */ /* 0x000fea0003800000 */
.L_x_21499:
        /* <DEDUP_REMOVED lines=44> */
.L_x_21498:
[----:B------:R-:W-:Y:S05]  /*7000*/  BSYNC B3 ;  /* 0x0000000000037941 */ /* 0x000fea0003800000 */
.L_x_21497:
        /* <DEDUP_REMOVED lines=14> */
.L_x_21493:
[----:B------:R-:W-:Y:S05]  /*70f0*/  BSYNC B2 ;  /* 0x0000000000027941 */ /* 0x000fea0003800000 */
.L_x_21491:
        /* <DEDUP_REMOVED lines=9> */
.L_x_21502:
        /* <DEDUP_REMOVED lines=12> */
.L_x_21505:
[----:B------:R-:W-:-:S07]  /*7250*/  IMAD.MOV.U32 R10, RZ, RZ, R12 ;  /* 0x000000ffff0a7224 */ /* 0x000fce00078e000c */
.L_x_21506:
[----:B------:R-:W-:Y:S05]  /*7260*/  BSYNC B3 ;  /* 0x0000000000037941 */ /* 0x000fea0003800000 */
.L_x_21504:
        /* <DEDUP_REMOVED lines=16> */
.L_x_21510:
[----:B------:R-:W-:Y:S05]  /*7370*/  BSYNC B4 ;  /* 0x0000000000047941 */ /* 0x000fea0003800000 */
.L_x_21509:
        /* <DEDUP_REMOVED lines=44> */
.L_x_21508:
[----:B------:R-:W-:Y:S05]  /*7640*/  BSYNC B3 ;  /* 0x0000000000037941 */ /* 0x000fea0003800000 */
.L_x_21507:
        /* <DEDUP_REMOVED lines=16> */
.L_x_21503:
[----:B------:R-:W-:Y:S05]  /*7750*/  BSYNC B2 ;  /* 0x0000000000027941 */ /* 0x000fea0003800000 */
.L_x_21501:
[----:B------:R-:W-:Y:S04]  /*7760*/  BSSY B2, `(.L_x_21511) ;  /* 0x0000062000027945 */ /* 0x000fe80003800000 */
[----:B------:R-:W-:Y:S05]  /*7770*/  @P3 BRA `(.L_x_21512) ;  /* 0x0000000000183947 */ /* 0x000fea0003800000 */
[----:B------:R-:W-:Y:S02]  /*7780*/  IMAD.MOV.U32 R36, RZ, RZ, RZ ;  /* 0x000000ffff247224 */ /* 0x000fe400078e00ff */
[----:B-1----:R-:W-:Y:S01]  /*7790*/  IMAD.MOV.U32 R92, RZ, RZ, R37 ;  /* 0x000000ffff5c7224 */ /* 0x002fe200078e0025 */
[----:B------:R-:W-:Y:S06]  /*77a0*/  @!P2 BRA `(.L_x_21513) ;  /* 0x000000040074a947 */ /* 0x000fec0003800000 */
[----:B------:R-:W-:Y:S01]  /*77b0*/  MOV R92, R37 ;  /* 0x00000025005c7202 */ /* 0x000fe20000000f00 */
[----:B-----5:R-:W-:Y:S01]  /*77c0*/  IMAD.U32 R36, R91, 0x10000, RZ ;  /* 0x000100005b247824 */ /* 0x020fe200078e00ff */
[----:B------:R-:W-:Y:S06]  /*77d0*/  BRA `(.L_x_21513) ;  /* 0x0000000400687947 */ /* 0x000fec0003800000 */
.L_x_21512:
        /* <DEDUP_REMOVED lines=12> */
.L_x_21515:
[----:B------:R-:W-:-:S07]  /*78a0*/  MOV R10, R12 ;  /* 0x0000000c000a7202 */ /* 0x000fce0000000f00 */
.L_x_21516:
[----:B------:R-:W-:Y:S05]  /*78b0*/  BSYNC B3 ;  /* 0x0000000000037941 */ /* 0x000fea0003800000 */
.L_x_21514:
        /* <DEDUP_REMOVED lines=16> */
.L_x_21520:
[----:B------:R-:W-:Y:S05]  /*79c0*/  BSYNC B4 ;  /* 0x0000000000047941 */ /* 0x000fea0003800000 */
.L_x_21519:
        /* <DEDUP_REMOVED lines=44> */
.L_x_21518:
[----:B------:R-:W-:Y:S05]  /*7c90*/  BSYNC B3 ;  /* 0x0000000000037941 */ /* 0x000fea0003800000 */
.L_x_21517:
        /* <DEDUP_REMOVED lines=14> */
.L_x_21513:
[----:B------:R-:W-:Y:S05]  /*7d80*/  BSYNC B2 ;  /* 0x0000000000027941 */ /* 0x000fea0003800000 */
.L_x_21511:
        /* <DEDUP_REMOVED lines=9> */
.L_x_21522:
        /* <DEDUP_REMOVED lines=12> */
.L_x_21525:
[----:B------:R-:W-:-:S07]  /*7ee0*/  IMAD.MOV.U32 R29, RZ, RZ, R12 ;  /* 0x000000ffff1d7224 */ /* 0x000fce00078e000c */
.L_x_21526:
[----:B------:R-:W-:Y:S05]  /*7ef0*/  BSYNC B3 ;  /* 0x0000000000037941 */ /* 0x000fea0003800000 */
.L_x_21524:
        /* <DEDUP_REMOVED lines=16> */
.L_x_21530:
[----:B------:R-:W-:Y:S05]  /*8000*/  BSYNC B4 ;  /* 0x0000000000047941 */ /* 0x000fea0003800000 */
.L_x_21529:
        /* <DEDUP_REMOVED lines=44> */
.L_x_21528:
[----:B------:R-:W-:Y:S05]  /*82d0*/  BSYNC B3 ;  /* 0x0000000000037941 */ /* 0x000fea0003800000 */
.L_x_21527:
        /* <DEDUP_REMOVED lines=14> */
[----:B------:R-:W-:-:S07]  /*83c0*/  SEL R29, RZ, 0x1, P3 ;  /* 0x00000001ff1d7807 */ /* 0x000fce0001800000 */
.L_x_21523:
[----:B------:R-:W-:Y:S05]  /*83d0*/  BSYNC B2 ;  /* 0x0000000000027941 */ /* 0x000fea0003800000 */
.L_x_21521:
        /* <DEDUP_REMOVED lines=29> */
.L_x_21532:
[----:B------:R-:W-:Y:S05]  /*85b0*/  BSYNC B2 ;  /* 0x0000000000027941 */ /* 0x000fea0003800000 */
.L_x_21531:
[----:B------:R-:W-:Y:S02]  /*85c0*/  VIADD R144, R144, 0x20 ;  /* 0x0000002090907836 */ /* 0x000fe40000000000 */
[----:B------:R-:W-:-:S07]  /*85d0*/  VIADD R142, R142, 0x20 ;  /* 0x000000208e8e7836 */ /* 0x000fce0000000000 */
.L_x_21450:
[----:B------:R-:W-:Y:S05]  /*85e0*/  BSYNC B1 ;  /* 0x0000000000017941 */ /* 0x000fea0003800000 */
.L_x_21449:
        /* <DEDUP_REMOVED lines=20> */
.L_x_21536:
        /* <DEDUP_REMOVED lines=12> */
.L_x_21539:
[----:B------:R-:W-:-:S07]  /*87f0*/  IMAD.MOV.U32 R40, RZ, RZ, R12 ;  /* 0x000000ffff287224 */ /* 0x000fce00078e000c */
.L_x_21540:
[----:B------:R-:W-:Y:S05]  /*8800*/  BSYNC B3 ;  /* 0x0000000000037941 */ /* 0x000fea0003800000 */
.L_x_21538:
        /* <DEDUP_REMOVED lines=16> */
.L_x_21544:
[----:B------:R-:W-:Y:S05]  /*8910*/  BSYNC B4 ;  /* 0x0000000000047941 */ /* 0x000fea0003800000 */
.L_x_21543:
        /* <DEDUP_REMOVED lines=43> */
.L_x_21542:
[----:B------:R-:W-:Y:S05]  /*8bd0*/  BSYNC B3 ;  /* 0x0000000000037941 */ /* 0x000fea0003800000 */
.L_x_21541:
        /* <DEDUP_REMOVED lines=14> */
.L_x_21537:
[----:B------:R-:W-:Y:S05]  /*8cc0*/  BSYNC B2 ;  /* 0x0000000000027941 */ /* 0x000fea0003800000 */
.L_x_21535:
        /* <DEDUP_REMOVED lines=9> */
.L_x_21546:
        /* <DEDUP_REMOVED lines=12> */
.L_x_21549:
[----:B------:R-:W-:-:S07]  /*8e20*/  IMAD.MOV.U32 R10, RZ, RZ, R12 ;  /* 0x000000ffff0a7224 */ /* 0x000fce00078e000c */
.L_x_21550:
[----:B------:R-:W-:Y:S05]  /*8e30*/  BSYNC B3 ;  /* 0x0000000000037941 */ /* 0x000fea0003800000 */
.L_x_21548:
        /* <DEDUP_REMOVED lines=16> */
.L_x_21554:
[----:B------:R-:W-:Y:S05]  /*8f40*/  BSYNC B4 ;  /* 0x0000000000047941 */ /* 0x000fea0003800000 */
.L_x_21553:
        /* <DEDUP_REMOVED lines=44> */
.L_x_21552:
[----:B------:R-:W-:Y:S05]  /*9210*/  BSYNC B3 ;  /* 0x0000000000037941 */ /* 0x000fea0003800000 */
.L_x_21551:
        /* <DEDUP_REMOVED lines=16> */
.L_x_21547:
[----:B------:R-:W-:Y:S05]  /*9320*/  BSYNC B2 ;  /* 0x0000000000027941 */ /* 0x000fea0003800000 */
.L_x_21545:
        /* <DEDUP_REMOVED lines=8> */
.L_x_21556:
        /* <DEDUP_REMOVED lines=12> */
.L_x_21559:
[----:B------:R-:W-:-:S07]  /*9470*/  MOV R10, R12 ;  /* 0x0000000c000a7202 */ /* 0x000fce0000000f00 */
.L_x_21560:
[----:B------:R-:W-:Y:S05]  /*9480*/  BSYNC B3 ;  /* 0x0000000000037941 */ /* 0x000fea0003800000 */
.L_x_21558:
        /* <DEDUP_REMOVED lines=16> */
.L_x_21564:
[----:B------:R-:W-:Y:S05]  /*9590*/  BSYNC B4 ;  /* 0x0000000000047941 */ /* 0x000fea0003800000 */
.L_x_21563:
        /* <DEDUP_REMOVED lines=44> */
.L_x_21562:
[----:B------:R-:W-:Y:S05]  /*9860*/  BSYNC B3 ;  /* 0x0000000000037941 */ /* 0x000fea0003800000 */
.L_x_21561:
[----:B------:R-:W2:Y:S01]  /*9870*/  LDL R40, [R1+0x140] ;  /* 0x0001400001287983 */ /* 0x000ea20000100800 */
[----:B------:R-:W-:Y:S01]  /*9880*/  I2FP.F32.U32 R10, R10 ;  /* 0x0000000a000a7245 */ /* 0x000fe20000201000 */
[----:B0-----:R-:W-:-:S04]  /*9890*/  IMAD.MOV.U32 R19, RZ, RZ, 0x2f800000 ;  /* 0x2f800000ff137424 */ /* 0x001fc800078e00ff */
        /* <DEDUP_REMOVED lines=11> */
.L_x_21557:
[----:B------:R-:W-:Y:S05]  /*9950*/  BSYNC B2 ;  /* 0x0000000000027941 */ /* 0x000fea0003800000 */
.L_x_21555:
        /* <DEDUP_REMOVED lines=9> */
.L_x_21566:
        /* <DEDUP_REMOVED lines=12> */
.L_x_21569:
[----:B------:R-:W-:-:S07]  /*9ab0*/  IMAD.MOV.U32 R10, RZ, RZ, R12 ;  /* 0x000000ffff0a7224 */ /* 0x000fce00078e000c */
.L_x_21570:
[----:B------:R-:W-:Y:S05]  /*9ac0*/  BSYNC B3 ;  /* 0x0000000000037941 */ /* 0x000fea0003800000 */
.L_x_21568:
        /* <DEDUP_REMOVED lines=16> */
.L_x_21574:
[----:B------:R-:W-:Y:S05]  /*9bd0*/  BSYNC B4 ;  /* 0x0000000000047941 */ /* 0x000fea0003800000 */
.L_x_21573:
        /* <DEDUP_REMOVED lines=44> */
.L_x_21572:
[----:B------:R-:W-:Y:S05]  /*9ea0*/  BSYNC B3 ;  /* 0x0000000000037941 */ /* 0x000fea0003800000 */
.L_x_21571:
[----:B------:R-:W2:Y:S01]  /*9eb0*/  LDL R41, [R1+0x144] ;  /* 0x0001440001297983 */ /* 0x000ea20000100800 */
[----:B0-----:R-:W-:Y:S01]  /*9ec0*/  HFMA2.MMA R21, -RZ, RZ, 0.1171875, 0 ;  /* 0x2f800000ff157435 */ /* 0x001fe200000001ff */
        /* <DEDUP_REMOVED lines=14> */
.L_x_21567:
[----:B------:R-:W-:Y:S05]  /*9fb0*/  BSYNC B2 ;  /* 0x0000000000027941 */ /* 0x000fea0003800000 */
.L_x_21565:
        /* <DEDUP_REMOVED lines=8> */
.L_x_21576:
        /* <DEDUP_REMOVED lines=12> */
.L_x_21579:
[----:B------:R-:W-:-:S07]  /*a100*/  IMAD.MOV.U32 R10, RZ, RZ, R12 ;  /* 0x000000ffff0a7224 */ /* 0x000fce00078e000c */
.L_x_21580:
[----:B------:R-:W-:Y:S05]  /*a110*/  BSYNC B3 ;  /* 0x0000000000037941 */ /* 0x000fea0003800000 */
.L_x_21578:
        /* <DEDUP_REMOVED lines=16> */
.L_x_21584:
[----:B------:R-:W-:Y:S05]  /*a220*/  BSYNC B4 ;  /* 0x0000000000047941 */ /* 0x000fea0003800000 */
.L_x_21583:
        /* <DEDUP_REMOVED lines=44> */
.L_x_21582:
[----:B------:R-:W-:Y:S05]  /*a4f0*/  BSYNC B3 ;  /* 0x0000000000037941 */ /* 0x000fea0003800000 */
.L_x_21581:
[----:B------:R-:W2:Y:S01]  /*a500*/  LDL R42, [R1+0x148] ;  /* 0x00014800012a7983 */ /* 0x000ea20000100800 */
[----:B------:R-:W-:Y:S01]  /*a510*/  I2FP.F32.U32 R10, R10 ;  /* 0x0000000a000a7245 */ /* 0x000fe20000201000 */
[----:B0-----:R-:W-:-:S04]  /*a520*/  IMAD.MOV.U32 R23, RZ, RZ, 0x2f800000 ;  /* 0x2f800000ff177424 */ /* 0x001fc800078e00ff */
        /* <DEDUP_REMOVED lines=11> */
.L_x_21577:
[----:B------:R-:W-:Y:S05]  /*a5e0*/  BSYNC B2 ;  /* 0x0000000000027941 */ /* 0x000fea0003800000 */
.L_x_21575:
        /* <DEDUP_REMOVED lines=9> */
.L_x_21586:
        /* <DEDUP_REMOVED lines=12> */
.L_x_21589:
[----:B------:R-:W-:-:S07]  /*a740*/  MOV R10, R12 ;  /* 0x0000000c000a7202 */ /* 0x000fce0000000f00 */
.L_x_21590:
[----:B------:R-:W-:Y:S05]  /*a750*/  BSYNC B3 ;  /* 0x0000000000037941 */ /* 0x000fea0003800000 */
.L_x_21588:
        /* <DEDUP_REMOVED lines=16> */
.L_x_21594:
[----:B------:R-:W-:Y:S05]  /*a860*/  BSYNC B4 ;  /* 0x0000000000047941 */ /* 0x000fea0003800000 */
.L_x_21593:
        /* <DEDUP_REMOVED lines=44> */
.L_x_21592:
[----:B------:R-:W-:Y:S05]  /*ab30*/  BSYNC B3 ;  /* 0x0000000000037941 */ /* 0x000fea0003800000 */
.L_x_21591:
[----:B------:R-:W2:Y:S01]  /*ab40*/  LDL R43, [R1+0x14c] ;  /* 0x00014c00012b7983 */ /* 0x000ea20000100800 */
[----:B------:R-:W-:Y:S01]  /*ab50*/  I2FP.F32.U32 R10, R10 ;  /* 0x0000000a000a7245 */ /* 0x000fe20000201000 */
[----:B0-----:R-:W-:-:S04]  /*ab60*/  IMAD.MOV.U32 R25, RZ, RZ, 0x2f800000 ;  /* 0x2f800000ff197424 */ /* 0x001fc800078e00ff */
        /* <DEDUP_REMOVED lines=13> */
.L_x_21587:
[----:B------:R-:W-:Y:S05]  /*ac40*/  BSYNC B2 ;  /* 0x0000000000027941 */ /* 0x000fea0003800000 */
.L_x_21585:
        /* <DEDUP_REMOVED lines=8> */
.L_x_21596:
        /* <DEDUP_REMOVED lines=12> */
.L_x_21599:
[----:B------:R-:W-:-:S07]  /*ad90*/  IMAD.MOV.U32 R10, RZ, RZ, R12 ;  /* 0x000000ffff0a7224 */ /* 0x000fce00078e000c */
.L_x_21600:
[----:B------:R-:W-:Y:S05]  /*ada0*/  BSYNC B3 ;  /* 0x0000000000037941 */ /* 0x000fea0003800000 */
.L_x_21598:
        /* <DEDUP_REMOVED lines=16> */
.L_x_21604:
[----:B------:R-:W-:Y:S05]  /*aeb0*/  BSYNC B4 ;  /* 0x0000000000047941 */ /* 0x000fea0003800000 */
.L_x_21603:
        /* <DEDUP_REMOVED lines=44> */
.L_x_21602:
[----:B------:R-:W-:Y:S05]  /*b180*/  BSYNC B3 ;  /* 0x0000000000037941 */ /* 0x000fea0003800000 */
.L_x_21601:
        /* <DEDUP_REMOVED lines=14> */
.L_x_21597:
[----:B------:R-:W-:Y:S05]  /*b270*/  BSYNC B2 ;  /* 0x0000000000027941 */ /* 0x000fea0003800000 */
.L_x_21595:
        /* <DEDUP_REMOVED lines=9> */
.L_x_21606:
        /* <DEDUP_REMOVED lines=12> */
.L_x_21609:
[----:B------:R-:W-:-:S07]  /*b3d0*/  IMAD.MOV.U32 R29, RZ, RZ, R12 ;  /* 0x000000ffff1d7224 */ /* 0x000fce00078e000c */
.L_x_21610:
[----:B------:R-:W-:Y:S05]  /*b3e0*/  BSYNC B3 ;  /* 0x0000000000037941 */ /* 0x000fea0003800000 */
.L_x_21608:
        /* <DEDUP_REMOVED lines=16> */
.L_x_21614:
[----:B------:R-:W-:Y:S05]  /*b4f0*/  BSYNC B4 ;  /* 0x0000000000047941 */ /* 0x000fea0003800000 */
.L_x_21613:
        /* <DEDUP_REMOVED lines=44> */
.L_x_21612:
[----:B------:R-:W-:Y:S05]  /*b7c0*/  BSYNC B3 ;  /* 0x0000000000037941 */ /* 0x000fea0003800000 */
.L_x_21611:
        /* <DEDUP_REMOVED lines=14> */
[----:B------:R-:W-:-:S07]  /*b8b0*/  SEL R29, RZ, 0x1, P3 ;  /* 0x00000001ff1d7807 */ /* 0x000fce0001800000 */
.L_x_21607:
[----:B------:R-:W-:Y:S05]  /*b8c0*/  BSYNC B2 ;  /* 0x0000000000027941 */ /* 0x000fea0003800000 */
.L_x_21605:
        /* <DEDUP_REMOVED lines=29> */
.L_x_21616:
[----:B------:R-:W-:Y:S05]  /*baa0*/  BSYNC B2 ;  /* 0x0000000000027941 */ /* 0x000fea0003800000 */
.L_x_21615:
[----:B------:R-:W-:Y:S01]  /*bab0*/  VIADD R144, R144, 0x20 ;  /* 0x0000002090907836 */ /* 0x000fe20000000000 */
[----:B------:R-:W-:-:S07]  /*bac0*/  IADD3 R142, R142, 0x20, RZ ;  /* 0x000000208e8e7810 */ /* 0x000fce0007ffe0ff */
.L_x_21534:
[----:B------:R-:W-:Y:S05]  /*bad0*/  BSYNC B1 ;  /* 0x0000000000017941 */ /* 0x000fea0003800000 */
.L_x_21533:
        /* <DEDUP_REMOVED lines=20> */
.L_x_21620:
        /* <DEDUP_REMOVED lines=12> */
.L_x_21623:
[----:B------:R-:W-:-:S07]  /*bce0*/  MOV R48, R12 ;  /* 0x0000000c00307202 */ /* 0x000fce0000000f00 */
.L_x_21624:
[----:B------:R-:W-:Y:S05]  /*bcf0*/  BSYNC B3 ;  /* 0x0000000000037941 */ /* 0x000fea0003800000 */
.L_x_21622:
        /* <DEDUP_REMOVED lines=16> */
.L_x_21628:
[----:B------:R-:W-:Y:S05]  /*be00*/  BSYNC B4 ;  /* 0x0000000000047941 */ /* 0x000fea0003800000 */
.L_x_21627:
        /* <DEDUP_REMOVED lines=43> */
.L_x_21626:
[----:B------:R-:W-:Y:S05]  /*c0c0*/  BSYNC B3 ;  /* 0x0000000000037941 */ /* 0x000fea0003800000 */
.L_x_21625:
        /* <DEDUP_REMOVED lines=14> */
.L_x_21621:
[----:B------:R-:W-:Y:S05]  /*c1b0*/  BSYNC B2 ;  /* 0x0000000000027941 */ /* 0x000fea0003800000 */
.L_x_21619:
        /* <DEDUP_REMOVED lines=9> */
.L_x_21630:
        /* <DEDUP_REMOVED lines=12> */
.L_x_21633:
[----:B------:R-:W-:-:S07]  /*c310*/  MOV R10, R12 ;  /* 0x0000000c000a7202 */ /* 0x000fce0000000f00 */
.L_x_21634:
[----:B------:R-:W-:Y:S05]  /*c320*/  BSYNC B3 ;  /* 0x0000000000037941 */ /* 0x000fea0003800000 */
.L_x_21632:
        /* <DEDUP_REMOVED lines=16> */
.L_x_21638:
[----:B------:R-:W-:Y:S05]  /*c430*/  BSYNC B4 ;  /* 0x0000000000047941 */ /* 0x000fea0003800000 */
.L_x_21637:
        /* <DEDUP_REMOVED lines=44> */
.L_x_21636:
[----:B------:R-:W-:Y:S05]  /*c700*/  BSYNC B3 ;  /* 0x0000000000037941 */ /* 0x000fea0003800000 */
.L_x_21635:
        /* <DEDUP_REMOVED lines=16> */
.L_x_21631:
[----:B------:R-:W-:Y:S05]  /*c810*/  BSYNC B2 ;  /* 0x0000000000027941 */ /* 0x000fea0003800000 */
.L_x_21629:
        /* <DEDUP_REMOVED lines=8> */
.L_x_21640:
        /* <DEDUP_REMOVED lines=12> */
.L_x_21643:
[----:B------:R-:W-:-:S07]  /*c960*/  IMAD.MOV.U32 R10, RZ, RZ, R12 ;  /* 0x000000ffff0a7224 */ /* 0x000fce00078e000c */
.L_x_21644:
[----:B------:R-:W-:Y:S05]  /*c970*/  BSYNC B3 ;  /* 0x0000000000037941 */ /* 0x000fea0003800000 */
.L_x_21642:
        /* <DEDUP_REMOVED lines=16> */
.L_x_21648:
[----:B------:R-:W-:Y:S05]  /*ca80*/  BSYNC B4 ;  /* 0x0000000000047941 */ /* 0x000fea0003800000 */
.L_x_21647:
        /* <DEDUP_REMOVED lines=44> */
.L_x_21646:
[----:B------:R-:W-:Y:S05]  /*cd50*/  BSYNC B3 ;  /* 0x0000000000037941 */ /* 0x000fea0003800000 */
.L_x_21645:
[----:B------:R-:W2:Y:S01]  /*cd60*/  LDL R48, [R1+0x120] ;  /* 0x0001200001307983 */ /* 0x000ea20000100800 */
[----:B0-----:R-:W-:Y:S01]  /*cd70*/  HFMA2.MMA R19, -RZ, RZ, 0.1171875, 0 ;  /* 0x2f800000ff137435 */ /* 0x001fe200000001ff */
        /* <DEDUP_REMOVED lines=12> */
.L_x_21641:
[----:B------:R-:W-:Y:S05]  /*ce40*/  BSYNC B2 ;  /* 0x0000000000027941 */ /* 0x000fea0003800000 */
.L_x_21639:
        /* <DEDUP_REMOVED lines=9> */
.L_x_21650:
        /* <DEDUP_REMOVED lines=12> */
.L_x_21653:
[----:B------:R-:W-:-:S07]  /*cfa0*/  MOV R10, R12 ;  /* 0x0000000c000a7202 */ /* 0x000fce0000000f00 */
.L_x_21654:
[----:B------:R-:W-:Y:S05]  /*cfb0*/  BSYNC B3 ;  /* 0x0000000000037941 */ /* 0x000fea0003800000 */
.L_x_21652:
        /* <DEDUP_REMOVED lines=16> */
.L_x_21658:
[----:B------:R-:W-:Y:S05]  /*d0c0*/  BSYNC B4 ;  /* 0x0000000000047941 */ /* 0x000fea0003800000 */
.L_x_21657:
        /* <DEDUP_REMOVED lines=44> */
.L_x_21656:
[----:B------:R-:W-:Y:S05]  /*d390*/  BSYNC B3 ;  /* 0x0000000000037941 */ /* 0x000fea0003800000 */
.L_x_21655:
        /* <DEDUP_REMOVED lines=16> */
.L_x_21651:
[----:B------:R-:W-:Y:S05]  /*d4a0*/  BSYNC B2 ;  /* 0x0000000000027941 */ /* 0x000fea0003800000 */
.L_x_21649:
        /* <DEDUP_REMOVED lines=8> */
.L_x_21660:
        /* <DEDUP_REMOVED lines=12> */
.L_x_21663:
[----:B------:R-:W-:-:S07]  /*d5f0*/  MOV R10, R12 ;  /* 0x0000000c000a7202 */ /* 0x000fce0000000f00 */
.L_x_21664:
[----:B------:R-:W-:Y:S05]  /*d600*/  BSYNC B3 ;  /* 0x0000000000037941 */ /* 0x000fea0003800000 */
.L_x_21662:
        /* <DEDUP_REMOVED lines=16> */
.L_x_21668:
[----:B------:R-:W-:Y:S05]  /*d710*/  BSYNC B4 ;  /* 0x0000000000047941 */ /* 0x000fea0003800000 */
.L_x_21667:
        /* <DEDUP_REMOVED lines=44> */
.L_x_21666:
[----:B------:R-:W-:Y:S05]  /*d9e0*/  BSYNC B3 ;  /* 0x0000000000037941 */ /* 0x000fea0003800000 */
.L_x_21665:
        /* <DEDUP_REMOVED lines=14> */
.L_x_21661:
[----:B------:R-:W-:Y:S05]  /*dad0*/  BSYNC B2 ;  /* 0x0000000000027941 */ /* 0x000fea0003800000 */
.L_x_21659:
        /* <DEDUP_REMOVED lines=9> */
.L_x_21670:
        /* <DEDUP_REMOVED lines=12> */
.L_x_21673:
[----:B------:R-:W-:-:S07]  /*dc30*/  MOV R10, R12 ;  /* 0x0000000c000a7202 */ /* 0x000fce0000000f00 */
.L_x_21674:
[----:B------:R-:W-:Y:S05]  /*dc40*/  BSYNC B3 ;  /* 0x0000000000037941 */ /* 0x000fea0003800000 */
.L_x_21672:
        /* <DEDUP_REMOVED lines=16> */
.L_x_21678:
[----:B------:R-:W-:Y:S05]  /*dd50*/  BSYNC B4 ;  /* 0x0000000000047941 */ /* 0x000fea0003800000 */
.L_x_21677:
        /* <DEDUP_REMOVED lines=44> */
.L_x_21676:
[----:B------:R-:W-:Y:S05]  /*e020*/  BSYNC B3 ;  /* 0x0000000000037941 */ /* 0x000fea0003800000 */
.L_x_21675:
        /* <DEDUP_REMOVED lines=16> */
.L_x_21671:
[----:B------:R-:W-:Y:S05]  /*e130*/  BSYNC B2 ;  /* 0x0000000000027941 */ /* 0x000fea0003800000 */
.L_x_21669:
[----:B------:R-:W-:Y:S04]  /*e140*/  BSSY B2, `(.L_x_21679) ;  /* 0x0000062000027945 */ /* 0x000fe80003800000 */
[----:B------:R-:W-:Y:S05]  /*e150*/  @P3 BRA `(.L_x_21680) ;  /* 0x0000000000183947 */ /* 0x000fea0003800000 */
[----:B------:R-:W-:Y:S01]  /*e160*/  MOV R52, RZ ;  /* 0x000000ff00347202 */ /* 0x000fe20000000f00 */
[----:B01----:R-:W-:Y:S01]  /*e170*/  IMAD.MOV.U32 R92, RZ, RZ, R53 ;  /* 0x000000ffff5c7224 */ /* 0x003fe200078e0035 */
[----:B------:R-:W-:Y:S06]  /*e180*/  @!P2 BRA `(.L_x_21681) ;  /* 0x000000040074a947 */ /* 0x000fec0003800000 */
[----:B------:R-:W-:Y:S01]  /*e190*/  MOV R92, R53 ;  /* 0x00000035005c7202 */ /* 0x000fe20000000f00 */
[----:B-----5:R-:W-:Y:S01]  /*e1a0*/  IMAD.U32 R52, R91, 0x10000, RZ ;  /* 0x000100005b347824 */ /* 0x020fe200078e00ff */
[----:B------:R-:W-:Y:S06]  /*e1b0*/  BRA `(.L_x_21681) ;  /* 0x0000000400687947 */ /* 0x000fec0003800000 */
.L_x_21680:
        /* <DEDUP_REMOVED lines=12> */
.L_x_21683:
[----:B------:R-:W-:-:S07]  /*e280*/  MOV R10, R12 ;  /* 0x0000000c000a7202 */ /* 0x000fce0000000f00 */
.L_x_21684:
[----:B------:R-:W-:Y:S05]  /*e290*/  BSYNC B3 ;  /* 0x0000000000037941 */ /* 0x000fea0003800000 */
.L_x_21682:
        /* <DEDUP_REMOVED lines=16> */
.L_x_21688:
[----:B------:R-:W-:Y:S05]  /*e3a0*/  BSYNC B4 ;  /* 0x0000000000047941 */ /* 0x000fea0003800000 */
.L_x_21687:
        /* <DEDUP_REMOVED lines=44> */
.L_x_21686:
[----:B------:R-:W-:Y:S05]  /*e670*/  BSYNC B3 ;  /* 0x0000000000037941 */ /* 0x000fea0003800000 */
.L_x_21685:
        /* <DEDUP_REMOVED lines=14> */
.L_x_21681:
[----:B------:R-:W-:Y:S05]  /*e760*/  BSYNC B2 ;  /* 0x0000000000027941 */ /* 0x000fea0003800000 */
.L_x_21679:
        /* <DEDUP_REMOVED lines=9> */
.L_x_21690:
        /* <DEDUP_REMOVED lines=12> */
.L_x_21693:
[----:B------:R-:W-:-:S07]  /*e8c0*/  MOV R29, R12 ;  /* 0x0000000c001d7202 */ /* 0x000fce0000000f00 */
.L_x_21694:
[----:B------:R-:W-:Y:S05]  /*e8d0*/  BSYNC B3 ;  /* 0x0000000000037941 */ /* 0x000fea0003800000 */
.L_x_21692:
        /* <DEDUP_REMOVED lines=16> */
.L_x_21698:
[----:B------:R-:W-:Y:S05]  /*e9e0*/  BSYNC B4 ;  /* 0x0000000000047941 */ /* 0x000fea0003800000 */
.L_x_21697:
        /* <DEDUP_REMOVED lines=44> */
.L_x_21696:
[----:B------:R-:W-:Y:S05]  /*ecb0*/  BSYNC B3 ;  /* 0x0000000000037941 */ /* 0x000fea0003800000 */
.L_x_21695:
        /* <DEDUP_REMOVED lines=15> */
.L_x_21691:
[----:B------:R-:W-:Y:S05]  /*edb0*/  BSYNC B2 ;  /* 0x0000000000027941 */ /* 0x000fea0003800000 */
.L_x_21689:
        /* <DEDUP_REMOVED lines=29> */
.L_x_21700:
[----:B------:R-:W-:Y:S05]  /*ef90*/  BSYNC B2 ;  /* 0x0000000000027941 */ /* 0x000fea0003800000 */
.L_x_21699:
[----:B------:R-:W-:Y:S01]  /*efa0*/  VIADD R144, R144, 0x20 ;  /* 0x0000002090907836 */ /* 0x000fe20000000000 */
[----:B------:R-:W-:-:S07]  /*efb0*/  IADD3 R142, R142, 0x20, RZ ;  /* 0x000000208e8e7810 */ /* 0x000fce0007ffe0ff */
.L_x_21618:
[----:B------:R-:W-:Y:S05]  /*efc0*/  BSYNC B1 ;  /* 0x0000000000017941 */ /* 0x000fea0003800000 */
.L_x_21617:
        /* <DEDUP_REMOVED lines=17> */
[----:B------:R-:W-:Y:S01]  /*f0e0*/  IMAD.MOV.U32 R94, RZ, RZ, R10 ;  /* 0x000000ffff5e7224 */ /* 0x000fe200078e000a */
[----:B-----5:R-:W-:Y:S01]  /*f0f0*/  SHF.L.U32 R54, R88, 0x10, RZ ;  /* 0x0000001058367819 */ /* 0x020fe200000006ff */
[----:B------:R-:W-:Y:S06]  /*f100*/  BRA `(.L_x_21705) ;  /* 0x0000000400647947 */ /* 0x000fec0003800000 */
.L_x_21704:
        /* <DEDUP_REMOVED lines=12> */
.L_x_21707:
[----:B------:R-:W-:-:S07]  /*f1d0*/  IMAD.MOV.U32 R92, RZ, RZ, R12 ;  /* 0x000000ffff5c7224 */ /* 0x000fce00078e000c */
.L_x_21708:
[----:B------:R-:W-:Y:S05]  /*f1e0*/  BSYNC B3 ;  /* 0x0000000000037941 */ /* 0x000fea0003800000 */
.L_x_21706:
        /* <DEDUP_REMOVED lines=16> */
.L_x_21712:
[----:B------:R-:W-:Y:S05]  /*f2f0*/  BSYNC B4 ;  /* 0x0000000000047941 */ /* 0x000fea0003800000 */
.L_x_21711:
        /* <DEDUP_REMOVED lines=43> */
.L_x_21710:
[----:B------:R-:W-:Y:S05]  /*f5b0*/  BSYNC B3 ;  /* 0x0000000000037941 */ /* 0x000fea0003800000 */
.L_x_21709:
        /* <DEDUP_REMOVED lines=14> */
.L_x_21705:
[----:B------:R-:W-:Y:S05]  /*f6a0*/  BSYNC B2 ;  /* 0x0000000000027941 */ /* 0x000fea0003800000 */
.L_x_21703:
        /* <DEDUP_REMOVED lines=9> */
.L_x_21714:
        /* <DEDUP_REMOVED lines=12> */
.L_x_21717:
[----:B------:R-:W-:-:S07]  /*f800*/  MOV R10, R12 ;  /* 0x0000000c000a7202 */ /* 0x000fce0000000f00 */
.L_x_21718:
[----:B------:R-:W-:Y:S05]  /*f810*/  BSYNC B3 ;  /* 0x0000000000037941 */ /* 0x000fea0003800000 */
.L_x_21716:
        /* <DEDUP_REMOVED lines=16> */
.L_x_21722:
[----:B------:R-:W-:Y:S05]  /*f920*/  BSYNC B4 ;  /* 0x0000000000047941 */ /* 0x000fea0003800000 */
.L_x_21721:
        /* <DEDUP_REMOVED lines=44> */
.L_x_21720:
[----:B------:R-:W-:Y:S05]  /*fbf0*/  BSYNC B3 ;  /* 0x0000000000037941 */ /* 0x000fea0003800000 */
.L_x_21719:
        /* <DEDUP_REMOVED lines=16> */
.L_x_21715:
[----:B------:R-:W-:Y:S05]  /*fd00*/  BSYNC B2 ;  /* 0x0000000000027941 */ /* 0x000fea0003800000 */
.L_x_21713:
        /* <DEDUP_REMOVED lines=8> */
.L_x_21724:
        /* <DEDUP_REMOVED lines=12> */
.L_x_21727:
[----:B------:R-:W-:-:S07]  /*fe50*/  MOV R10, R12 ;  /* 0x0000000c000a7202 */ /* 0x000fce0000000f00 */
.L_x_21728:
[----:B------:R-:W-:Y:S05]  /*fe60*/  BSYNC B3 ;  /* 0x0000000000037941 */ /* 0x000fea0003800000 */
.L_x_21726:
        /* <DEDUP_REMOVED lines=16> */
.L_x_21732:
[----:B------:R-:W-:Y:S05]  /*ff70*/  BSYNC B4 ;  /* 0x0000000000047941 */ /* 0x000fea0003800000 */
.L_x_21731:
        /* <DEDUP_REMOVED lines=44> */
.L_x_21730:
[----:B------:R-:W-:Y:S05]  /*10240*/  BSYNC B3 ;  /* 0x0000000000037941 */ /* 0x000fea0003800000 */
.L_x_21729:
        /* <DEDUP_REMOVED lines=14> */
.L_x_21725:
[----:B------:R-:W-:Y:S05]  /*10330*/  BSYNC B2 ;  /* 0x0000000000027941 */ /* 0x000fea0003800000 */
.L_x_21723:
        /* <DEDUP_REMOVED lines=9> */
.L_x_21734:
        /* <DEDUP_REMOVED lines=12> */
.L_x_21737:
[----:B------:R-:W-:-:S07]  /*10490*/  MOV R10, R12 ;  /* 0x0000000c000a7202 */ /* 0x000fce0000000f00 */
.L_x_21738:
[----:B------:R-:W-:Y:S05]  /*104a0*/  BSYNC B3 ;  /* 0x0000000000037941 */ /* 0x000fea0003800000 */
.L_x_21736:
        /* <DEDUP_REMOVED lines=16> */
.L_x_21742:
[----:B------:R-:W-:Y:S05]  /*105b0*/  BSYNC B4 ;  /* 0x0000000000047941 */ /* 0x000fea0003800000 */
.L_x_21741:
        /* <DEDUP_REMOVED lines=44> */
.L_x_21740:
[----:B------:R-:W-:Y:S05]  /*10880*/  BSYNC B3 ;  /* 0x0000000000037941 */ /* 0x000fea0003800000 */
.L_x_21739:
        /* <DEDUP_REMOVED lines=16> */
.L_x_21735:
[----:B------:R-:W-:Y:S05]  /*10990*/  BSYNC B2 ;  /* 0x0000000000027941 */ /* 0x000fea0003800000 */
.L_x_21733:
        /* <DEDUP_REMOVED lines=8> */
.L_x_21744:
        /* <DEDUP_REMOVED lines=12> */
.L_x_21747:
[----:B------:R-:W-:-:S07]  /*10ae0*/  MOV R10, R12 ;  /* 0x0000000c000a7202 */ /* 0x000fce0000000f00 */
.L_x_21748:
[----:B------:R-:W-:Y:S05]  /*10af0*/  BSYNC B3 ;  /* 0x0000000000037941 */ /* 0x000fea0003800000 */
.L_x_21746:
        /* <DEDUP_REMOVED lines=16> */
.L_x_21752:
[----:B------:R-:W-:Y:S05]  /*10c00*/  BSYNC B4 ;  /* 0x0000000000047941 */ /* 0x000fea0003800000 */
.L_x_21751:
        /* <DEDUP_REMOVED lines=44> */
.L_x_21750:
[----:B------:R-:W-:Y:S05]  /*10ed0*/  BSYNC B3 ;  /* 0x0000000000037941 */ /* 0x000fea0003800000 */
.L_x_21749:
        /* <DEDUP_REMOVED lines=14> */
.L_x_21745:
[----:B------:R-:W-:Y:S05]  /*10fc0*/  BSYNC B2 ;  /* 0x0000000000027941 */ /* 0x000fea0003800000 */
.L_x_21743:
        /* <DEDUP_REMOVED lines=9> */
.L_x_21754:
        /* <DEDUP_REMOVED lines=12> */
.L_x_21757:
[----:B------:R-:W-:-:S07]  /*11120*/  MOV R10, R12 ;  /* 0x0000000c000a7202 */ /* 0x000fce0000000f00 */
.L_x_21758:
[----:B------:R-:W-:Y:S05]  /*11130*/  BSYNC B3 ;  /* 0x0000000000037941 */ /* 0x000fea0003800000 */
.L_x_21756:
        /* <DEDUP_REMOVED lines=16> */
.L_x_21762:
[----:B------:R-:W-:Y:S05]  /*11240*/  BSYNC B4 ;  /* 0x0000000000047941 */ /* 0x000fea0003800000 */
.L_x_21761:
        /* <DEDUP_REMOVED lines=44> */
.L_x_21760:
[----:B------:R-:W-:Y:S05]  /*11510*/  BSYNC B3 ;  /* 0x0000000000037941 */ /* 0x000fea0003800000 */
.L_x_21759:
        /* <DEDUP_REMOVED lines=16> */
.L_x_21755:
[----:B------:R-:W-:Y:S05]  /*11620*/  BSYNC B2 ;  /* 0x0000000000027941 */ /* 0x000fea0003800000 */
.L_x_21753:
        /* <DEDUP_REMOVED lines=8> */
.L_x_21764:
        /* <DEDUP_REMOVED lines=12> */
.L_x_21767:
[----:B------:R-:W-:-:S07]  /*11770*/  MOV R10, R12 ;  /* 0x0000000c000a7202 */ /* 0x000fce0000000f00 */
.L_x_21768:
[----:B------:R-:W-:Y:S05]  /*11780*/  BSYNC B3 ;  /* 0x0000000000037941 */ /* 0x000fea0003800000 */
.L_x_21766:
        /* <DEDUP_REMOVED lines=16> */
.L_x_21772:
[----:B------:R-:W-:Y:S05]  /*11890*/  BSYNC B4 ;  /* 0x0000000000047941 */ /* 0x000fea0003800000 */
.L_x_21771:
        /* <DEDUP_REMOVED lines=44> */
.L_x_21770:
[----:B------:R-:W-:Y:S05]  /*11b60*/  BSYNC B3 ;  /* 0x0000000000037941 */ /* 0x000fea0003800000 */
.L_x_21769:
        /* <DEDUP_REMOVED lines=14> */
.L_x_21765:
[----:B------:R-:W-:Y:S05]  /*11c50*/  BSYNC B2 ;  /* 0x0000000000027941 */ /* 0x000fea0003800000 */
.L_x_21763:
        /* <DEDUP_REMOVED lines=9> */
.L_x_21774:
        /* <DEDUP_REMOVED lines=12> */
.L_x_21777:
[----:B------:R-:W-:-:S07]  /*11db0*/  MOV R29, R12 ;  /* 0x0000000c001d7202 */ /* 0x000fce0000000f00 */
.L_x_21778:
[----:B------:R-:W-:Y:S05]  /*11dc0*/  BSYNC B3 ;  /* 0x0000000000037941 */ /* 0x000fea0003800000 */
.L_x_21776:
        /* <DEDUP_REMOVED lines=16> */
.L_x_21782:
[----:B------:R-:W-:Y:S05]  /*11ed0*/  BSYNC B4 ;  /* 0x0000000000047941 */ /* 0x000fea0003800000 */
.L_x_21781:
        /* <DEDUP_REMOVED lines=44> */
.L_x_21780:
[----:B------:R-:W-:Y:S05]  /*121a0*/  BSYNC B3 ;  /* 0x0000000000037941 */ /* 0x000fea0003800000 */
.L_x_21779:
        /* <DEDUP_REMOVED lines=15> */
.L_x_21775:
[----:B------:R-:W-:Y:S05]  /*122a0*/  BSYNC B2 ;  /* 0x0000000000027941 */ /* 0x000fea0003800000 */
.L_x_21773:
        /* <DEDUP_REMOVED lines=29> */
.L_x_21784:
[----:B------:R-:W-:Y:S05]  /*12480*/  BSYNC B2 ;  /* 0x0000000000027941 */ /* 0x000fea0003800000 */
.L_x_21783:
[----:B------:R-:W-:Y:S01]  /*12490*/  VIADD R144, R144, 0x20 ;  /* 0x0000002090907836 */ /* 0x000fe20000000000 */
[----:B------:R-:W-:-:S07]  /*124a0*/  IADD3 R142, R142, 0x20, RZ ;  /* 0x000000208e8e7810 */ /* 0x000fce0007ffe0ff */
.L_x_21702:
[----:B------:R-:W-:Y:S05]  /*124b0*/  BSYNC B1 ;  /* 0x0000000000017941 */ /* 0x000fea0003800000 */
.L_x_21701:
        /* <DEDUP_REMOVED lines=20> */
.L_x_21788:
        /* <DEDUP_REMOVED lines=12> */
.L_x_21791:
[----:B------:R-:W-:-:S07]  /*126c0*/  IMAD.MOV.U32 R94, RZ, RZ, R12 ;  /* 0x000000ffff5e7224 */ /* 0x000fce00078e000c */
.L_x_21792:
[----:B------:R-:W-:Y:S05]  /*126d0*/  BSYNC B3 ;  /* 0x0000000000037941 */ /* 0x000fea0003800000 */
.L_x_21790:
        /* <DEDUP_REMOVED lines=16> */
.L_x_21796:
[----:B------:R-:W-:Y:S05]  /*127e0*/  BSYNC B4 ;  /* 0x0000000000047941 */ /* 0x000fea0003800000 */
.L_x_21795:
        /* <DEDUP_REMOVED lines=43> */
.L_x_21794:
[----:B------:R-:W-:Y:S05]  /*12aa0*/  BSYNC B3 ;  /* 0x0000000000037941 */ /* 0x000fea0003800000 */
.L_x_21793:
        /* <DEDUP_REMOVED lines=14> */
.L_x_21789:
[----:B------:R-:W-:Y:S05]  /*12b90*/  BSYNC B2 ;  /* 0x0000000000027941 */ /* 0x000fea0003800000 */
.L_x_21787:
        /* <DEDUP_REMOVED lines=9> */
.L_x_21798:
        /* <DEDUP_REMOVED lines=12> */
.L_x_21801:
[----:B------:R-:W-:-:S07]  /*12cf0*/  MOV R10, R12 ;  /* 0x0000000c000a7202 */ /* 0x000fce0000000f00 */
.L_x_21802:
[----:B------:R-:W-:Y:S05]  /*12d00*/  BSYNC B3 ;  /* 0x0000000000037941 */ /* 0x000fea0003800000 */
.L_x_21800:
        /* <DEDUP_REMOVED lines=16> */
.L_x_21806:
[----:B------:R-:W-:Y:S05]  /*12e10*/  BSYNC B4 ;  /* 0x0000000000047941 */ /* 0x000fea0003800000 */
.L_x_21805:
        /* <DEDUP_REMOVED lines=44> */
.L_x_21804:
[----:B------:R-:W-:Y:S05]  /*130e0*/  BSYNC B3 ;  /* 0x0000000000037941 */ /* 0x000fea0003800000 */
.L_x_21803:
        /* <DEDUP_REMOVED lines=16> */
.L_x_21799:
[----:B------:R-:W-:Y:S05]  /*131f0*/  BSYNC B2 ;  /* 0x0000000000027941 */ /* 0x000fea0003800000 */
.L_x_21797:
        /* <DEDUP_REMOVED lines=8> */
.L_x_21808:
        /* <DEDUP_REMOVED lines=12> */
.L_x_21811:
[----:B------:R-:W-:-:S07]  /*13340*/  MOV R10, R12 ;  /* 0x0000000c000a7202 */ /* 0x000fce0000000f00 */
.L_x_21812:
[----:B------:R-:W-:Y:S05]  /*13350*/  BSYNC B3 ;  /* 0x0000000000037941 */ /* 0x000fea0003800000 */
.L_x_21810:
        /* <DEDUP_REMOVED lines=16> */
.L_x_21816:
[----:B------:R-:W-:Y:S05]  /*13460*/  BSYNC B4 ;  /* 0x0000000000047941 */ /* 0x000fea0003800000 */
.L_x_21815:
        /* <DEDUP_REMOVED lines=44> */
.L_x_21814:
[----:B------:R-:W-:Y:S05]  /*13730*/  BSYNC B3 ;  /* 0x0000000000037941 */ /* 0x000fea0003800000 */
.L_x_21813:
        /* <DEDUP_REMOVED lines=14> */
.L_x_21809:
[----:B------:R-:W-:Y:S05]  /*13820*/  BSYNC B2 ;  /* 0x0000000000027941 */ /* 0x000fea0003800000 */
.L_x_21807:
        /* <DEDUP_REMOVED lines=9> */
.L_x_21818:
        /* <DEDUP_REMOVED lines=12> */
.L_x_21821:
[----:B------:R-:W-:-:S07]  /*13980*/  MOV R10, R12 ;  /* 0x0000000c000a7202 */ /* 0x000fce0000000f00 */
.L_x_21822:
[----:B------:R-:W-:Y:S05]  /*13990*/  BSYNC B3 ;  /* 0x0000000000037941 */ /* 0x000fea0003800000 */
.L_x_21820:
        /* <DEDUP_REMOVED lines=16> */
.L_x_21826:
[----:B------:R-:W-:Y:S05]  /*13aa0*/  BSYNC B4 ;  /* 0x0000000000047941 */ /* 0x000fea0003800000 */
.L_x_21825:
        /* <DEDUP_REMOVED lines=44> */
.L_x_21824:
[----:B------:R-:W-:Y:S05]  /*13d70*/  BSYNC B3 ;  /* 0x0000000000037941 */ /* 0x000fea0003800000 */
.L_x_21823:
        /* <DEDUP_REMOVED lines=16> */
.L_x_21819:
[----:B------:R-:W-:Y:S05]  /*13e80*/  BSYNC B2 ;  /* 0x0000000000027941 */ /* 0x000fea0003800000 */
.L_x_21817:
        /* <DEDUP_REMOVED lines=8> */
.L_x_21828:
        /* <DEDUP_REMOVED lines=12> */
.L_x_21831:
[----:B------:R-:W-:-:S07]  /*13fd0*/  MOV R10, R12 ;  /* 0x0000000c000a7202 */ /* 0x000fce0000000f00 */
.L_x_21832:
[----:B------:R-:W-:Y:S05]  /*13fe0*/  BSYNC B3 ;  /* 0x0000000000037941 */ /* 0x000fea0003800000 */
.L_x_21830:
        /* <DEDUP_REMOVED lines=16> */
.L_x_21836:
[----:B------:R-:W-:Y:S05]  /*140f0*/  BSYNC B4 ;  /* 0x0000000000047941 */ /* 0x000fea0003800000 */
.L_x_21835:
        /* <DEDUP_REMOVED lines=44> */
.L_x_21834:
[----:B------:R-:W-:Y:S05]  /*143c0*/  BSYNC B3 ;  /* 0x0000000000037941 */ /* 0x000fea0003800000 */
.L_x_21833:
        /* <DEDUP_REMOVED lines=14> */
.L_x_21829:
[----:B------:R-:W-:Y:S05]  /*144b0*/  BSYNC B2 ;  /* 0x0000000000027941 */ /* 0x000fea0003800000 */
.L_x_21827:
        /* <DEDUP_REMOVED lines=9> */
.L_x_21838:
        /* <DEDUP_REMOVED lines=12> */
.L_x_21841:
[----:B------:R-:W-:-:S07]  /*14610*/  MOV R10, R12 ;  /* 0x0000000c000a7202 */ /* 0x000fce0000000f00 */
.L_x_21842:
[----:B------:R-:W-:Y:S05]  /*14620*/  BSYNC B3 ;  /* 0x0000000000037941 */ /* 0x000fea0003800000 */
.L_x_21840:
        /* <DEDUP_REMOVED lines=16> */
.L_x_21846:
[----:B------:R-:W-:Y:S05]  /*14730*/  BSYNC B4 ;  /* 0x0000000000047941 */ /* 0x000fea0003800000 */
.L_x_21845:
        /* <DEDUP_REMOVED lines=44> */
.L_x_21844:
[----:B------:R-:W-:Y:S05]  /*14a00*/  BSYNC B3 ;  /* 0x0000000000037941 */ /* 0x000fea0003800000 */
.L_x_21843:
        /* <DEDUP_REMOVED lines=16> */
.L_x_21839:
[----:B------:R-:W-:Y:S05]  /*14b10*/  BSYNC B2 ;  /* 0x0000000000027941 */ /* 0x000fea0003800000 */
.L_x_21837:
        /* <DEDUP_REMOVED lines=8> */
.L_x_21848:
        /* <DEDUP_REMOVED lines=12> */
.L_x_21851:
[----:B------:R-:W-:-:S07]  /*14c60*/  MOV R10, R12 ;  /* 0x0000000c000a7202 */ /* 0x000fce0000000f00 */
.L_x_21852:
[----:B------:R-:W-:Y:S05]  /*14c70*/  BSYNC B3 ;  /* 0x0000000000037941 */ /* 0x000fea0003800000 */
.L_x_21850:
        /* <DEDUP_REMOVED lines=16> */
.L_x_21856:
[----:B------:R-:W-:Y:S05]  /*14d80*/  BSYNC B4 ;  /* 0x0000000000047941 */ /* 0x000fea0003800000 */
.L_x_21855:
        /* <DEDUP_REMOVED lines=44> */
.L_x_21854:
[----:B------:R-:W-:Y:S05]  /*15050*/  BSYNC B3 ;  /* 0x0000000000037941 */ /* 0x000fea0003800000 */
.L_x_21853:
        /* <DEDUP_REMOVED lines=14> */
.L_x_21849:
[----:B------:R-:W-:Y:S05]  /*15140*/  BSYNC B2 ;  /* 0x0000000000027941 */ /* 0x000fea0003800000 */
.L_x_21847:
        /* <DEDUP_REMOVED lines=9> */
.L_x_21858:
        /* <DEDUP_REMOVED lines=12> */
.L_x_21861:
[----:B------:R-:W-:-:S07]  /*152a0*/  MOV R29, R12 ;  /* 0x0000000c001d7202 */ /* 0x000fce0000000f00 */
.L_x_21862:
[----:B------:R-:W-:Y:S05]  /*152b0*/  BSYNC B3 ;  /* 0x0000000000037941 */ /* 0x000fea0003800000 */
.L_x_21860:
        /* <DEDUP_REMOVED lines=16> */
.L_x_21866:
[----:B------:R-:W-:Y:S05]  /*153c0*/  BSYNC B4 ;  /* 0x0000000000047941 */ /* 0x000fea0003800000 */
.L_x_21865:
        /* <DEDUP_REMOVED lines=44> */
.L_x_21864:
[----:B------:R-:W-:Y:S05]  /*15690*/  BSYNC B3 ;  /* 0x0000000000037941 */ /* 0x000fea0003800000 */
.L_x_21863:
        /* <DEDUP_REMOVED lines=15> */
.L_x_21859:
[----:B------:R-:W-:Y:S05]  /*15790*/  BSYNC B2 ;  /* 0x0000000000027941 */ /* 0x000fea0003800000 */
.L_x_21857:
        /* <DEDUP_REMOVED lines=29> */
.L_x_21868:
[----:B------:R-:W-:Y:S05]  /*15970*/  BSYNC B2 ;  /* 0x0000000000027941 */ /* 0x000fea0003800000 */
.L_x_21867:
[----:B------:R-:W-:Y:S01]  /*15980*/  VIADD R144, R144, 0x20 ;  /* 0x0000002090907836 */ /* 0x000fe20000000000 */
[----:B------:R-:W-:-:S07]  /*15990*/  IADD3 R142, R142, 0x20, RZ ;  /* 0x000000208e8e7810 */ /* 0x000fce0007ffe0ff */
.L_x_21786:
[----:B------:R-:W-:Y:S05]  /*159a0*/  BSYNC B1 ;  /* 0x0000000000017941 */ /* 0x000fea0003800000 */
.L_x_21785:
        /* <DEDUP_REMOVED lines=20> */
.L_x_21872:
        /* <DEDUP_REMOVED lines=12> */
.L_x_21875:
[----:B------:R-:W-:-:S07]  /*15bb0*/  IMAD.MOV.U32 R94, RZ, RZ, R12 ;  /* 0x000000ffff5e7224 */ /* 0x000fce00078e000c */
.L_x_21876:
[----:B------:R-:W-:Y:S05]  /*15bc0*/  BSYNC B3 ;  /* 0x0000000000037941 */ /* 0x000fea0003800000 */
.L_x_21874:
        /* <DEDUP_REMOVED lines=16> */
.L_x_21880:
[----:B------:R-:W-:Y:S05]  /*15cd0*/  BSYNC B4 ;  /* 0x0000000000047941 */ /* 0x000fea0003800000 */
.L_x_21879:
        /* <DEDUP_REMOVED lines=43> */
.L_x_21878:
[----:B------:R-:W-:Y:S05]  /*15f90*/  BSYNC B3 ;  /* 0x0000000000037941 */ /* 0x000fea0003800000 */
.L_x_21877:
        /* <DEDUP_REMOVED lines=14> */
.L_x_21873:
[----:B------:R-:W-:Y:S05]  /*16080*/  BSYNC B2 ;  /* 0x0000000000027941 */ /* 0x000fea0003800000 */
.L_x_21871:
        /* <DEDUP_REMOVED lines=9> */
.L_x_21882:
        /* <DEDUP_REMOVED lines=12> */
.L_x_21885:
[----:B------:R-:W-:-:S07]  /*161e0*/  MOV R10, R12 ;  /* 0x0000000c000a7202 */ /* 0x000fce0000000f00 */
.L_x_21886:
[----:B------:R-:W-:Y:S05]  /*161f0*/  BSYNC B3 ;  /* 0x0000000000037941 */ /* 0x000fea0003800000 */
.L_x_21884:
        /* <DEDUP_REMOVED lines=16> */
.L_x_21890:
[----:B------:R-:W-:Y:S05]  /*16300*/  BSYNC B4 ;  /* 0x0000000000047941 */ /* 0x000fea0003800000 */
.L_x_21889:
        /* <DEDUP_REMOVED lines=44> */
.L_x_21888:
[----:B------:R-:W-:Y:S05]  /*165d0*/  BSYNC B3 ;  /* 0x0000000000037941 */ /* 0x000fea0003800000 */
.L_x_21887:
        /* <DEDUP_REMOVED lines=16> */
.L_x_21883:
[----:B------:R-:W-:Y:S05]  /*166e0*/  BSYNC B2 ;  /* 0x0000000000027941 */ /* 0x000fea0003800000 */
.L_x_21881:
        /* <DEDUP_REMOVED lines=8> */
.L_x_21892:
        /* <DEDUP_REMOVED lines=12> */
.L_x_21895:
[----:B------:R-:W-:-:S07]  /*16830*/  MOV R10, R12 ;  /* 0x0000000c000a7202 */ /* 0x000fce0000000f00 */
.L_x_21896:
[----:B------:R-:W-:Y:S05]  /*16840*/  BSYNC B3 ;  /* 0x0000000000037941 */ /* 0x000fea0003800000 */
.L_x_21894:
        /* <DEDUP_REMOVED lines=16> */
.L_x_21900:
[----:B------:R-:W-:Y:S05]  /*16950*/  BSYNC B4 ;  /* 0x0000000000047941 */ /* 0x000fea0003800000 */
.L_x_21899:
        /* <DEDUP_REMOVED lines=44> */
.L_x_21898:
[----:B------:R-:W-:Y:S05]  /*16c20*/  BSYNC B3 ;  /* 0x0000000000037941 */ /* 0x000fea0003800000 */
.L_x_21897:
        /* <DEDUP_REMOVED lines=14> */
.L_x_21893:
[----:B------:R-:W-:Y:S05]  /*16d10*/  BSYNC B2 ;  /* 0x0000000000027941 */ /* 0x000fea0003800000 */
.L_x_21891:
        /* <DEDUP_REMOVED lines=9> */
.L_x_21902:
        /* <DEDUP_REMOVED lines=12> */
.L_x_21905:
[----:B------:R-:W-:-:S07]  /*16e70*/  MOV R10, R12 ;  /* 0x0000000c000a7202 */ /* 0x000fce0000000f00 */
.L_x_21906:
[----:B------:R-:W-:Y:S05]  /*16e80*/  BSYNC B3 ;  /* 0x0000000000037941 */ /* 0x000fea0003800000 */
.L_x_21904:
        /* <DEDUP_REMOVED lines=16> */
.L_x_21910:
[----:B------:R-:W-:Y:S05]  /*16f90*/  BSYNC B4 ;  /* 0x0000000000047941 */ /* 0x000fea0003800000 */
.L_x_21909:
        /* <DEDUP_REMOVED lines=44> */
.L_x_21908:
[----:B------:R-:W-:Y:S05]  /*17260*/  BSYNC B3 ;  /* 0x0000000000037941 */ /* 0x000fea0003800000 */
.L_x_21907:
        /* <DEDUP_REMOVED lines=16> */
.L_x_21903:
[----:B------:R-:W-:Y:S05]  /*17370*/  BSYNC B2 ;  /* 0x0000000000027941 */ /* 0x000fea0003800000 */
.L_x_21901:
        /* <DEDUP_REMOVED lines=8> */
.L_x_21912:
        /* <DEDUP_REMOVED lines=12> */
.L_x_21915:
[----:B------:R-:W-:-:S07]  /*174c0*/  MOV R10, R12 ;  /* 0x0000000c000a7202 */ /* 0x000fce0000000f00 */
.L_x_21916:
[----:B------:R-:W-:Y:S05]  /*174d0*/  BSYNC B3 ;  /* 0x0000000000037941 */ /* 0x000fea0003800000 */
.L_x_21914:
        /* <DEDUP_REMOVED lines=16> */
.L_x_21920:
[----:B------:R-:W-:Y:S05]  /*175e0*/  BSYNC B4 ;  /* 0x0000000000047941 */ /* 0x000fea0003800000 */
.L_x_21919:
        /* <DEDUP_REMOVED lines=44> */
.L_x_21918:
[----:B------:R-:W-:Y:S05]  /*178b0*/  BSYNC B3 ;  /* 0x0000000000037941 */ /* 0x000fea0003800000 */
.L_x_21917:
        /* <DEDUP_REMOVED lines=14> */
.L_x_21913:
[----:B------:R-:W-:Y:S05]  /*179a0*/  BSYNC B2 ;  /* 0x0000000000027941 */ /* 0x000fea0003800000 */
.L_x_21911:
        /* <DEDUP_REMOVED lines=9> */
.L_x_21922:
        /* <DEDUP_REMOVED lines=12> */
.L_x_21925:
[----:B------:R-:W-:-:S07]  /*17b00*/  MOV R10, R12 ;  /* 0x0000000c000a7202 */ /* 0x000fce0000000f00 */
.L_x_21926:
[----:B------:R-:W-:Y:S05]  /*17b10*/  BSYNC B3 ;  /* 0x0000000000037941 */ /* 0x000fea0003800000 */
.L_x_21924:
        /* <DEDUP_REMOVED lines=16> */
.L_x_21930:
[----:B------:R-:W-:Y:S05]  /*17c20*/  BSYNC B4 ;  /* 0x0000000000047941 */ /* 0x000fea0003800000 */
.L_x_21929:
        /* <DEDUP_REMOVED lines=44> */
.L_x_21928:
[----:B------:R-:W-:Y:S05]  /*17ef0*/  BSYNC B3 ;  /* 0x0000000000037941 */ /* 0x000fea0003800000 */
.L_x_21927:
        /* <DEDUP_REMOVED lines=16> */
.L_x_21923:
[----:B------:R-:W-:Y:S05]  /*18000*/  BSYNC B2 ;  /* 0x0000000000027941 */ /* 0x000fea0003800000 */
.L_x_21921:
        /* <DEDUP_REMOVED lines=8> */
.L_x_21932:
        /* <DEDUP_REMOVED lines=12> */
.L_x_21935:
[----:B------:R-:W-:-:S07]  /*18150*/  MOV R10, R12 ;  /* 0x0000000c000a7202 */ /* 0x000fce0000000f00 */
.L_x_21936:
[----:B------:R-:W-:Y:S05]  /*18160*/  BSYNC B3 ;  /* 0x0000000000037941 */ /* 0x000fea0003800000 */
.L_x_21934:
        /* <DEDUP_REMOVED lines=16> */
.L_x_21940:
[----:B------:R-:W-:Y:S05]  /*18270*/  BSYNC B4 ;  /* 0x0000000000047941 */ /* 0x000fea0003800000 */
.L_x_21939:
        /* <DEDUP_REMOVED lines=44> */
.L_x_21938:
[----:B------:R-:W-:Y:S05]  /*18540*/  BSYNC B3 ;  /* 0x0000000000037941 */ /* 0x000fea0003800000 */
.L_x_21937:
        /* <DEDUP_REMOVED lines=14> */
.L_x_21933:
[----:B------:R-:W-:Y:S05]  /*18630*/  BSYNC B2 ;  /* 0x0000000000027941 */ /* 0x000fea0003800000 */
.L_x_21931:
        /* <DEDUP_REMOVED lines=9> */
.L_x_21942:
        /* <DEDUP_REMOVED lines=12> */
.L_x_21945:
[----:B------:R-:W-:-:S07]  /*18790*/  MOV R29, R12 ;  /* 0x0000000c001d7202 */ /* 0x000fce0000000f00 */
.L_x_21946:
[----:B------:R-:W-:Y:S05]  /*187a0*/  BSYNC B3 ;  /* 0x0000000000037941 */ /* 0x000fea0003800000 */
.L_x_21944:
        /* <DEDUP_REMOVED lines=16> */
.L_x_21950:
[----:B------:R-:W-:Y:S05]  /*188b0*/  BSYNC B4 ;  /* 0x0000000000047941 */ /* 0x000fea0003800000 */
.L_x_21949:
        /* <DEDUP_REMOVED lines=44> */
.L_x_21948:
[----:B------:R-:W-:Y:S05]  /*18b80*/  BSYNC B3 ;  /* 0x0000000000037941 */ /* 0x000fea0003800000 */
.L_x_21947:
        /* <DEDUP_REMOVED lines=15> */
.L_x_21943:
[----:B------:R-:W-:Y:S05]  /*18c80*/  BSYNC B2 ;  /* 0x0000000000027941 */ /* 0x000fea0003800000 */
.L_x_21941:
        /* <DEDUP_REMOVED lines=29> */
.L_x_21952:
[----:B------:R-:W-:Y:S05]  /*18e60*/  BSYNC B2 ;  /* 0x0000000000027941 */ /* 0x000fea0003800000 */
.L_x_21951:
[----:B------:R-:W-:Y:S01]  /*18e70*/  VIADD R144, R144, 0x20 ;  /* 0x0000002090907836 */ /* 0x000fe20000000000 */
[----:B------:R-:W-:-:S07]  /*18e80*/  IADD3 R142, R142, 0x20, RZ ;  /* 0x000000208e8e7810 */ /* 0x000fce0007ffe0ff */
.L_x_21870:
[----:B------:R-:W-:Y:S05]  /*18e90*/  BSYNC B1 ;  /* 0x0000000000017941 */ /* 0x000fea0003800000 */
.L_x_21869:
        /* <DEDUP_REMOVED lines=20> */
.L_x_21956:
        /* <DEDUP_REMOVED lines=12> */
.L_x_21959:
[----:B------:R-:W-:-:S07]  /*190a0*/  IMAD.MOV.U32 R94, RZ, RZ, R12 ;  /* 0x000000ffff5e7224 */ /* 0x000fce00078e000c */
.L_x_21960:
[----:B------:R-:W-:Y:S05]  /*190b0*/  BSYNC B3 ;  /* 0x0000000000037941 */ /* 0x000fea0003800000 */
.L_x_21958:
        /* <DEDUP_REMOVED lines=16> */
.L_x_21964:
[----:B------:R-:W-:Y:S05]  /*191c0*/  BSYNC B4 ;  /* 0x0000000000047941 */ /* 0x000fea0003800000 */
.L_x_21963:
        /* <DEDUP_REMOVED lines=43> */
.L_x_21962:
[----:B------:R-:W-:Y:S05]  /*19480*/  BSYNC B3 ;  /* 0x0000000000037941 */ /* 0x000fea0003800000 */
.L_x_21961:
        /* <DEDUP_REMOVED lines=14> */
.L_x_21957:
[----:B------:R-:W-:Y:S05]  /*19570*/  BSYNC B2 ;  /* 0x0000000000027941 */ /* 0x000fea0003800000 */
.L_x_21955:
        /* <DEDUP_REMOVED lines=9> */
.L_x_21966:
        /* <DEDUP_REMOVED lines=12> */
.L_x_21969:
[----:B------:R-:W-:-:S07]  /*196d0*/  MOV R10, R12 ;  /* 0x0000000c000a7202 */ /* 0x000fce0000000f00 */
.L_x_21970:
[----:B------:R-:W-:Y:S05]  /*196e0*/  BSYNC B3 ;  /* 0x0000000000037941 */ /* 0x000fea0003800000 */
.L_x_21968:
        /* <DEDUP_REMOVED lines=16> */
.L_x_21974:
[----:B------:R-:W-:Y:S05]  /*197f0*/  BSYNC B4 ;  /* 0x0000000000047941 */ /* 0x000fea0003800000 */
.L_x_21973:
        /* <DEDUP_REMOVED lines=44> */
.L_x_21972:
[----:B------:R-:W-:Y:S05]  /*19ac0*/  BSYNC B3 ;  /* 0x0000000000037941 */ /* 0x000fea0003800000 */
.L_x_21971:
        /* <DEDUP_REMOVED lines=16> */
.L_x_21967:
[----:B------:R-:W-:Y:S05]  /*19bd0*/  BSYNC B2 ;  /* 0x0000000000027941 */ /* 0x000fea0003800000 */
.L_x_21965:
        /* <DEDUP_REMOVED lines=8> */
.L_x_21976:
        /* <DEDUP_REMOVED lines=12> */
.L_x_21979:
[----:B------:R-:W-:-:S07]  /*19d20*/  MOV R10, R12 ;  /* 0x0000000c000a7202 */ /* 0x000fce0000000f00 */
.L_x_21980:
[----:B------:R-:W-:Y:S05]  /*19d30*/  BSYNC B3 ;  /* 0x0000000000037941 */ /* 0x000fea0003800000 */
.L_x_21978:
        /* <DEDUP_REMOVED lines=16> */
.L_x_21984:
[----:B------:R-:W-:Y:S05]  /*19e40*/  BSYNC B4 ;  /* 0x0000000000047941 */ /* 0x000fea0003800000 */
.L_x_21983:
        /* <DEDUP_REMOVED lines=44> */
.L_x_21982:
[----:B------:R-:W-:Y:S05]  /*1a110*/  BSYNC B3 ;  /* 0x0000000000037941 */ /* 0x000fea0003800000 */
.L_x_21981:
        /* <DEDUP_REMOVED lines=14> */
.L_x_21977:
[----:B------:R-:W-:Y:S05]  /*1a200*/  BSYNC B2 ;  /* 0x0000000000027941 */ /* 0x000fea0003800000 */
.L_x_21975:
        /* <DEDUP_REMOVED lines=9> */
.L_x_21986:
        /* <DEDUP_REMOVED lines=12> */
.L_x_21989:
[----:B------:R-:W-:-:S07]  /*1a360*/  MOV R10, R12 ;  /* 0x0000000c000a7202 */ /* 0x000fce0000000f00 */
.L_x_21990:
[----:B------:R-:W-:Y:S05]  /*1a370*/  BSYNC B3 ;  /* 0x0000000000037941 */ /* 0x000fea0003800000 */
.L_x_21988:
        /* <DEDUP_REMOVED lines=16> */
.L_x_21994:
[----:B------:R-:W-:Y:S05]  /*1a480*/  BSYNC B4 ;  /* 0x0000000000047941 */ /* 0x000fea0003800000 */
.L_x_21993:
        /* <DEDUP_REMOVED lines=44> */
.L_x_21992:
[----:B------:R-:W-:Y:S05]  /*1a750*/  BSYNC B3 ;  /* 0x0000000000037941 */ /* 0x000fea0003800000 */
.L_x_21991:
        /* <DEDUP_REMOVED lines=16> */
.L_x_21987:
[----:B------:R-:W-:Y:S05]  /*1a860*/  BSYNC B2 ;  /* 0x0000000000027941 */ /* 0x000fea0003800000 */
.L_x_21985:
        /* <DEDUP_REMOVED lines=8> */
.L_x_21996:
        /* <DEDUP_REMOVED lines=12> */
.L_x_21999:
[----:B------:R-:W-:-:S07]  /*1a9b0*/  MOV R10, R12 ;  /* 0x0000000c000a7202 */ /* 0x000fce0000000f00 */
.L_x_22000:
[----:B------:R-:W-:Y:S05]  /*1a9c0*/  BSYNC B3 ;  /* 0x0000000000037941 */ /* 0x000fea0003800000 */
.L_x_21998:
        /* <DEDUP_REMOVED lines=16> */
.L_x_22004:
[----:B------:R-:W-:Y:S05]  /*1aad0*/  BSYNC B4 ;  /* 0x0000000000047941 */ /* 0x000fea0003800000 */
.L_x_22003:
        /* <DEDUP_REMOVED lines=44> */
.L_x_22002:
[----:B------:R-:W-:Y:S05]  /*1ada0*/  BSYNC B3 ;  /* 0x0000000000037941 */ /* 0x000fea0003800000 */
.L_x_22001:
        /* <DEDUP_REMOVED lines=14> */
.L_x_21997:
[----:B------:R-:W-:Y:S05]  /*1ae90*/  BSYNC B2 ;  /* 0x0000000000027941 */ /* 0x000fea0003800000 */
.L_x_21995:
        /* <DEDUP_REMOVED lines=9> */
.L_x_22006:
        /* <DEDUP_REMOVED lines=12> */
.L_x_22009:
[----:B------:R-:W-:-:S07]  /*1aff0*/  MOV R10, R12 ;  /* 0x0000000c000a7202 */ /* 0x000fce0000000f00 */
.L_x_22010:
[----:B------:R-:W-:Y:S05]  /*1b000*/  BSYNC B3 ;  /* 0x0000000000037941 */ /* 0x000fea0003800000 */
.L_x_22008:
        /* <DEDUP_REMOVED lines=16> */
.L_x_22014:
[----:B------:R-:W-:Y:S05]  /*1b110*/  BSYNC B4 ;  /* 0x0000000000047941 */ /* 0x000fea0003800000 */
.L_x_22013:
        /* <DEDUP_REMOVED lines=44> */
.L_x_22012:
[----:B------:R-:W-:Y:S05]  /*1b3e0*/  BSYNC B3 ;  /* 0x0000000000037941 */ /* 0x000fea0003800000 */
.L_x_22011:
        /* <DEDUP_REMOVED lines=16> */
.L_x_22007:
[----:B------:R-:W-:Y:S05]  /*1b4f0*/  BSYNC B2 ;  /* 0x0000000000027941 */ /* 0x000fea0003800000 */
.L_x_22005:
        /* <DEDUP_REMOVED lines=8> */
.L_x_22016:
        /* <DEDUP_REMOVED lines=12> */
.L_x_22019:
[----:B------:R-:W-:-:S07]  /*1b640*/  MOV R10, R12 ;  /* 0x0000000c000a7202 */ /* 0x000fce0000000f00 */
.L_x_22020:
[----:B------:R-:W-:Y:S05]  /*1b650*/  BSYNC B3 ;  /* 0x0000000000037941 */ /* 0x000fea0003800000 */
.L_x_22018:
        /* <DEDUP_REMOVED lines=16> */
.L_x_22024:
[----:B------:R-:W-:Y:S05]  /*1b760*/  BSYNC B4 ;  /* 0x0000000000047941 */ /* 0x000fea0003800000 */
.L_x_22023:
        /* <DEDUP_REMOVED lines=44> */
.L_x_22022:
[----:B------:R-:W-:Y:S05]  /*1ba30*/  BSYNC B3 ;  /* 0x0000000000037941 */ /* 0x000fea0003800000 */
.L_x_22021:
        /* <DEDUP_REMOVED lines=14> */
.L_x_22017:
[----:B------:R-:W-:Y:S05]  /*1bb20*/  BSYNC B2 ;  /* 0x0000000000027941 */ /* 0x000fea0003800000 */
.L_x_22015:
        /* <DEDUP_REMOVED lines=9> */
.L_x_22026:
        /* <DEDUP_REMOVED lines=12> */
.L_x_22029:
[----:B------:R-:W-:-:S07]  /*1bc80*/  MOV R29, R12 ;  /* 0x0000000c001d7202 */ /* 0x000fce0000000f00 */
.L_x_22030:
[----:B------:R-:W-:Y:S05]  /*1bc90*/  BSYNC B3 ;  /* 0x0000000000037941 */ /* 0x000fea0003800000 */
.L_x_22028:
        /* <DEDUP_REMOVED lines=16> */
.L_x_22034:
[----:B------:R-:W-:Y:S05]  /*1bda0*/  BSYNC B4 ;  /* 0x0000000000047941 */ /* 0x000fea0003800000 */
.L_x_22033:
        /* <DEDUP_REMOVED lines=44> */
.L_x_22032:
[----:B------:R-:W-:Y:S05]  /*1c070*/  BSYNC B3 ;  /* 0x0000000000037941 */ /* 0x000fea0003800000 */
.L_x_22031:
        /* <DEDUP_REMOVED lines=15> */
.L_x_22027:
[----:B------:R-:W-:Y:S05]  /*1c170*/  BSYNC B2 ;  /* 0x0000000000027941 */ /* 0x000fea0003800000 */
.L_x_22025:
        /* <DEDUP_REMOVED lines=29> */
.L_x_22036:
[----:B------:R-:W-:Y:S05]  /*1c350*/  BSYNC B2 ;  /* 0x0000000000027941 */ /* 0x000fea0003800000 */
.L_x_22035:
[----:B------:R-:W-:Y:S01]  /*1c360*/  VIADD R144, R144, 0x20 ;  /* 0x0000002090907836 */ /* 0x000fe20000000000 */
[----:B------:R-:W-:-:S07]  /*1c370*/  IADD3 R142, R142, 0x20, RZ ;  /* 0x000000208e8e7810 */ /* 0x000fce0007ffe0ff */
.L_x_21954:
[----:B------:R-:W-:Y:S05]  /*1c380*/  BSYNC B1 ;  /* 0x0000000000017941 */ /* 0x000fea0003800000 */
.L_x_21953:
        /* <DEDUP_REMOVED lines=20> */
.L_x_22040:
        /* <DEDUP_REMOVED lines=12> */
.L_x_22043:
[----:B------:R-:W-:-:S07]  /*1c590*/  IMAD.MOV.U32 R94, RZ, RZ, R12 ;  /* 0x000000ffff5e7224 */ /* 0x000fce00078e000c */
.L_x_22044:
[----:B------:R-:W-:Y:S05]  /*1c5a0*/  BSYNC B3 ;  /* 0x0000000000037941 */ /* 0x000fea0003800000 */
.L_x_22042:
        /* <DEDUP_REMOVED lines=16> */
.L_x_22048:
[----:B------:R-:W-:Y:S05]  /*1c6b0*/  BSYNC B4 ;  /* 0x0000000000047941 */ /* 0x000fea0003800000 */
.L_x_22047:
        /* <DEDUP_REMOVED lines=43> */
.L_x_22046:
[----:B------:R-:W-:Y:S05]  /*1c970*/  BSYNC B3 ;  /* 0x0000000000037941 */ /* 0x000fea0003800000 */
.L_x_22045:
        /* <DEDUP_REMOVED lines=14> */
.L_x_22041:
[----:B------:R-:W-:Y:S05]  /*1ca60*/  BSYNC B2 ;  /* 0x0000000000027941 */ /* 0x000fea0003800000 */
.L_x_22039:
        /* <DEDUP_REMOVED lines=9> */
.L_x_22050:
        /* <DEDUP_REMOVED lines=12> */
.L_x_22053:
[----:B------:R-:W-:-:S07]  /*1cbc0*/  MOV R10, R12 ;  /* 0x0000000c000a7202 */ /* 0x000fce0000000f00 */
.L_x_22054:
[----:B------:R-:W-:Y:S05]  /*1cbd0*/  BSYNC B3 ;  /* 0x0000000000037941 */ /* 0x000fea0003800000 */
.L_x_22052:
        /* <DEDUP_REMOVED lines=16> */
.L_x_22058:
[----:B------:R-:W-:Y:S05]  /*1cce0*/  BSYNC B4 ;  /* 0x0000000000047941 */ /* 0x000fea0003800000 */
.L_x_22057:
        /* <DEDUP_REMOVED lines=44> */
.L_x_22056:
[----:B------:R-:W-:Y:S05]  /*1cfb0*/  BSYNC B3 ;  /* 0x0000000000037941 */ /* 0x000fea0003800000 */
.L_x_22055:
        /* <DEDUP_REMOVED lines=16> */
.L_x_22051:
[----:B------:R-:W-:Y:S05]  /*1d0c0*/  BSYNC B2 ;  /* 0x0000000000027941 */ /* 0x000fea0003800000 */
.L_x_22049:
        /* <DEDUP_REMOVED lines=8> */
.L_x_22060:
        /* <DEDUP_REMOVED lines=12> */
.L_x_22063:
[----:B------:R-:W-:-:S07]  /*1d210*/  MOV R10, R12 ;  /* 0x0000000c000a7202 */ /* 0x000fce0000000f00 */
.L_x_22064:
[----:B------:R-:W-:Y:S05]  /*1d220*/  BSYNC B3 ;  /* 0x0000000000037941 */ /* 0x000fea0003800000 */
.L_x_22062:
        /* <DEDUP_REMOVED lines=16> */
.L_x_22068:
[----:B------:R-:W-:Y:S05]  /*1d330*/  BSYNC B4 ;  /* 0x0000000000047941 */ /* 0x000fea0003800000 */
.L_x_22067:
        /* <DEDUP_REMOVED lines=44> */
.L_x_22066:
[----:B------:R-:W-:Y:S05]  /*1d600*/  BSYNC B3 ;  /* 0x0000000000037941 */ /* 0x000fea0003800000 */
.L_x_22065:
        /* <DEDUP_REMOVED lines=14> */
.L_x_22061:
[----:B------:R-:W-:Y:S05]  /*1d6f0*/  BSYNC B2 ;  /* 0x0000000000027941 */ /* 0x000fea0003800000 */
.L_x_22059:
        /* <DEDUP_REMOVED lines=9> */
.L_x_22070:
        /* <DEDUP_REMOVED lines=12> */
.L_x_22073:
[----:B------:R-:W-:-:S07]  /*1d850*/  MOV R10, R12 ;  /* 0x0000000c000a7202 */ /* 0x000fce0000000f00 */
.L_x_22074:
[----:B------:R-:W-:Y:S05]  /*1d860*/  BSYNC B3 ;  /* 0x0000000000037941 */ /* 0x000fea0003800000 */
.L_x_22072:
        /* <DEDUP_REMOVED lines=16> */
.L_x_22078:
[----:B------:R-:W-:Y:S05]  /*1d970*/  BSYNC B4 ;  /* 0x0000000000047941 */ /* 0x000fea0003800000 */
.L_x_22077:
        /* <DEDUP_REMOVED lines=44> */
.L_x_22076:
[----:B------:R-:W-:Y:S05]  /*1dc40*/  BSYNC B3 ;  /* 0x0000000000037941 */ /* 0x000fea0003800000 */
.L_x_22075:
        /* <DEDUP_REMOVED lines=16> */
.L_x_22071:
[----:B------:R-:W-:Y:S05]  /*1dd50*/  BSYNC B2 ;  /* 0x0000000000027941 */ /* 0x000fea0003800000 */
.L_x_22069:
        /* <DEDUP_REMOVED lines=8> */
.L_x_22080:
        /* <DEDUP_REMOVED lines=12> */
.L_x_22083:
[----:B------:R-:W-:-:S07]  /*1dea0*/  MOV R10, R12 ;  /* 0x0000000c000a7202 */ /* 0x000fce0000000f00 */
.L_x_22084:
[----:B------:R-:W-:Y:S05]  /*1deb0*/  BSYNC B3 ;  /* 0x0000000000037941 */ /* 0x000fea0003800000 */
.L_x_22082:
        /* <DEDUP_REMOVED lines=16> */
.L_x_22088:
[----:B------:R-:W-:Y:S05]  /*1dfc0*/  BSYNC B4 ;  /* 0x0000000000047941 */ /* 0x000fea0003800000 */
.L_x_22087:
        /* <DEDUP_REMOVED lines=44> */
.L_x_22086:
[----:B------:R-:W-:Y:S05]  /*1e290*/  BSYNC B3 ;  /* 0x0000000000037941 */ /* 0x000fea0003800000 */
.L_x_22085:
        /* <DEDUP_REMOVED lines=14> */
.L_x_22081:
[----:B------:R-:W-:Y:S05]  /*1e380*/  BSYNC B2 ;  /* 0x0000000000027941 */ /* 0x000fea0003800000 */
.L_x_22079:
        /* <DEDUP_REMOVED lines=9> */
.L_x_22090:
        /* <DEDUP_REMOVED lines=12> */
.L_x_22093:
[----:B------:R-:W-:-:S07]  /*1e4e0*/  MOV R10, R12 ;  /* 0x0000000c000a7202 */ /* 0x000fce0000000f00 */
.L_x_22094:
[----:B------:R-:W-:Y:S05]  /*1e4f0*/  BSYNC B3 ;  /* 0x0000000000037941 */ /* 0x000fea0003800000 */
.L_x_22092:
        /* <DEDUP_REMOVED lines=16> */
.L_x_22098:
[----:B------:R-:W-:Y:S05]  /*1e600*/  BSYNC B4 ;  /* 0x0000000000047941 */ /* 0x000fea0003800000 */
.L_x_22097:
        /* <DEDUP_REMOVED lines=44> */
.L_x_22096:
[----:B------:R-:W-:Y:S05]  /*1e8d0*/  BSYNC B3 ;  /* 0x0000000000037941 */ /* 0x000fea0003800000 */
.L_x_22095:
        /* <DEDUP_REMOVED lines=16> */
.L_x_22091:
[----:B------:R-:W-:Y:S05]  /*1e9e0*/  BSYNC B2 ;  /* 0x0000000000027941 */ /* 0x000fea0003800000 */
.L_x_22089:
        /* <DEDUP_REMOVED lines=8> */
.L_x_22100:
        /* <DEDUP_REMOVED lines=12> */
.L_x_22103:
[----:B------:R-:W-:-:S07]  /*1eb30*/  MOV R10, R12 ;  /* 0x0000000c000a7202 */ /* 0x000fce0000000f00 */
.L_x_22104:
[----:B------:R-:W-:Y:S05]  /*1eb40*/  BSYNC B3 ;  /* 0x0000000000037941 */ /* 0x000fea0003800000 */
.L_x_22102:
        /* <DEDUP_REMOVED lines=16> */
.L_x_22108:
[----:B------:R-:W-:Y:S05]  /*1ec50*/  BSYNC B4 ;  /* 0x0000000000047941 */ /* 0x000fea0003800000 */
.L_x_22107:
        /* <DEDUP_REMOVED lines=44> */
.L_x_22106:
[----:B------:R-:W-:Y:S05]  /*1ef20*/  BSYNC B3 ;  /* 0x0000000000037941 */ /* 0x000fea0003800000 */
.L_x_22105:
        /* <DEDUP_REMOVED lines=14> */
.L_x_22101:
[----:B------:R-:W-:Y:S05]  /*1f010*/  BSYNC B2 ;  /* 0x0000000000027941 */ /* 0x000fea0003800000 */
.L_x_22099:
        /* <DEDUP_REMOVED lines=9> */
.L_x_22110:
        /* <DEDUP_REMOVED lines=12> */
.L_x_22113:
[----:B------:R-:W-:-:S07]  /*1f170*/  MOV R29, R12 ;  /* 0x0000000c001d7202 */ /* 0x000fce0000000f00 */
.L_x_22114:
[----:B------:R-:W-:Y:S05]  /*1f180*/  BSYNC B3 ;  /* 0x0000000000037941 */ /* 0x000fea0003800000 */
.L_x_22112:
        /* <DEDUP_REMOVED lines=16> */
.L_x_22118:
[----:B------:R-:W-:Y:S05]  /*1f290*/  BSYNC B4 ;  /* 0x0000000000047941 */ /* 0x000fea0003800000 */
.L_x_22117:
        /* <DEDUP_REMOVED lines=44> */
.L_x_22116:
[----:B------:R-:W-:Y:S05]  /*1f560*/  BSYNC B3 ;  /* 0x0000000000037941 */ /* 0x000fea0003800000 */
.L_x_22115:
        /* <DEDUP_REMOVED lines=15> */
.L_x_22111:
[----:B------:R-:W-:Y:S05]  /*1f660*/  BSYNC B2 ;  /* 0x0000000000027941 */ /* 0x000fea0003800000 */
.L_x_22109:
        /* <DEDUP_REMOVED lines=29> */
.L_x_22120:
[----:B------:R-:W-:Y:S05]  /*1f840*/  BSYNC B2 ;  /* 0x0000000000027941 */ /* 0x000fea0003800000 */
.L_x_22119:
[----:B------:R-:W-:Y:S01]  /*1f850*/  VIADD R144, R144, 0x20 ;  /* 0x0000002090907836 */ /* 0x000fe20000000000 */
[----:B------:R-:W-:-:S07]  /*1f860*/  IADD3 R142, R142, 0x20, RZ ;  /* 0x000000208e8e7810 */ /* 0x000fce0007ffe0ff */
.L_x_22038:
[----:B------:R-:W-:Y:S05]  /*1f870*/  BSYNC B1 ;  /* 0x0000000000017941 */ /* 0x000fea0003800000 */
.L_x_22037:
        /* <DEDUP_REMOVED lines=20> */
.L_x_22124:
        /* <DEDUP_REMOVED lines=12> */
.L_x_22127:
[----:B------:R-:W-:-:S07]  /*1fa80*/  IMAD.MOV.U32 R94, RZ, RZ, R12 ;  /* 0x000000ffff5e7224 */ /* 0x000fce00078e000c */
.L_x_22128:
[----:B------:R-:W-:Y:S05]  /*1fa90*/  BSYNC B3 ;  /* 0x0000000000037941 */ /* 0x000fea0003800000 */
.L_x_22126:
        /* <DEDUP_REMOVED lines=16> */
.L_x_22132:
[----:B------:R-:W-:Y:S05]  /*1fba0*/  BSYNC B4 ;  /* 0x0000000000047941 */ /* 0x000fea0003800000 */
.L_x_22131:
        /* <DEDUP_REMOVED lines=43> */
.L_x_22130:
[----:B------:R-:W-:Y:S05]  /*1fe60*/  BSYNC B3 ;  /* 0x0000000000037941 */ /* 0x000fea0003800000 */
.L_x_22129:
        /* <DEDUP_REMOVED lines=14> */
.L_x_22125:
[----:B------:R-:W-:Y:S05]  /*1ff50*/  BSYNC B2 ;  /* 0x0000000000027941 */ /* 0x000fea0003800000 */
.L_x_22123:
        /* <DEDUP_REMOVED lines=9> */
.L_x_22134:
        /* <DEDUP_REMOVED lines=12> */
.L_x_22137:
[----:B------:R-:W-:-:S07]  /*200b0*/  MOV R10, R12 ;  /* 0x0000000c000a7202 */ /* 0x000fce0000000f00 */
.L_x_22138:
[----:B------:R-:W-:Y:S05]  /*200c0*/  BSYNC B3 ;  /* 0x0000000000037941 */ /* 0x000fea0003800000 */
.L_x_22136:
        /* <DEDUP_REMOVED lines=16> */
.L_x_22142:
[----:B------:R-:W-:Y:S05]  /*201d0*/  BSYNC B4 ;  /* 0x0000000000047941 */ /* 0x000fea0003800000 */
.L_x_22141:
        /* <DEDUP_REMOVED lines=44> */
.L_x_22140:
[----:B------:R-:W-:Y:S05]  /*204a0*/  BSYNC B3 ;  /* 0x0000000000037941 */ /* 0x000fea0003800000 */
.L_x_22139:
        /* <DEDUP_REMOVED lines=16> */
.L_x_22135:
[----:B------:R-:W-:Y:S05]  /*205b0*/  BSYNC B2 ;  /* 0x0000000000027941 */ /* 0x000fea0003800000 */
.L_x_22133:
        /* <DEDUP_REMOVED lines=8> */
.L_x_22144:
        /* <DEDUP_REMOVED lines=12> */
.L_x_22147:
[----:B------:R-:W-:-:S07]  /*20700*/  MOV R10, R12 ;  /* 0x0000000c000a7202 */ /* 0x000fce0000000f00 */
.L_x_22148:
[----:B------:R-:W-:Y:S05]  /*20710*/  BSYNC B3 ;  /* 0x0000000000037941 */ /* 0x000fea0003800000 */
.L_x_22146:
        /* <DEDUP_REMOVED lines=16> */
.L_x_22152:
[----:B------:R-:W-:Y:S05]  /*20820*/  BSYNC B4 ;  /* 0x0000000000047941 */ /* 0x000fea0003800000 */
.L_x_22151:
        /* <DEDUP_REMOVED lines=44> */
.L_x_22150:
[----:B------:R-:W-:Y:S05]  /*20af0*/  BSYNC B3 ;  /* 0x0000000000037941 */ /* 0x000fea0003800000 */
.L_x_22149:
        /* <DEDUP_REMOVED lines=14> */
.L_x_22145:
[----:B------:R-:W-:Y:S05]  /*20be0*/  BSYNC B2 ;  /* 0x0000000000027941 */ /* 0x000fea0003800000 */
.L_x_22143:
        /* <DEDUP_REMOVED lines=9> */
.L_x_22154:
        /* <DEDUP_REMOVED lines=12> */
.L_x_22157:
[----:B------:R-:W-:-:S07]  /*20d40*/  MOV R10, R12 ;  /* 0x0000000c000a7202 */ /* 0x000fce0000000f00 */
.L_x_22158:
[----:B------:R-:W-:Y:S05]  /*20d50*/  BSYNC B3 ;  /* 0x0000000000037941 */ /* 0x000fea0003800000 */
.L_x_22156:
        /* <DEDUP_REMOVED lines=16> */
.L_x_22162:
[----:B------:R-:W-:Y:S05]  /*20e60*/  BSYNC B4 ;  /* 0x0000000000047941 */ /* 0x000fea0003800000 */
.L_x_22161:
        /* <DEDUP_REMOVED lines=44> */
.L_x_22160:
[----:B------:R-:W-:Y:S05]  /*21130*/  BSYNC B3 ;  /* 0x0000000000037941 */ /* 0x000fea0003800000 */
.L_x_22159:
        /* <DEDUP_REMOVED lines=16> */
.L_x_22155:
[----:B------:R-:W-:Y:S05]  /*21240*/  BSYNC B2 ;  /* 0x0000000000027941 */ /* 0x000fea0003800000 */
.L_x_22153:
        /* <DEDUP_REMOVED lines=8> */
.L_x_22164:
        /* <DEDUP_REMOVED lines=12> */
.L_x_22167:
[----:B------:R-:W-:-:S07]  /*21390*/  MOV R10, R12 ;  /* 0x0000000c000a7202 */ /* 0x000fce0000000f00 */
.L_x_22168:
[----:B------:R-:W-:Y:S05]  /*213a0*/  BSYNC B3 ;  /* 0x0000000000037941 */ /* 0x000fea0003800000 */
.L_x_22166:
        /* <DEDUP_REMOVED lines=16> */
.L_x_22172:
[----:B------:R-:W-:Y:S05]  /*214b0*/  BSYNC B4 ;  /* 0x0000000000047941 */ /* 0x000fea0003800000 */
.L_x_22171:
        /* <DEDUP_REMOVED lines=44> */
.L_x_22170:
[----:B------:R-:W-:Y:S05]  /*21780*/  BSYNC B3 ;  /* 0x0000000000037941 */ /* 0x000fea0003800000 */
.L_x_22169:
        /* <DEDUP_REMOVED lines=14> */
.L_x_22165:
[----:B------:R-:W-:Y:S05]  /*21870*/  BSYNC B2 ;  /* 0x0000000000027941 */ /* 0x000fea0003800000 */
.L_x_22163:
        /* <DEDUP_REMOVED lines=9> */
.L_x_22174:
        /* <DEDUP_REMOVED lines=12> */
.L_x_22177:
[----:B------:R-:W-:-:S07]  /*219d0*/  MOV R10, R12 ;  /* 0x0000000c000a7202 */ /* 0x000fce0000000f00 */
.L_x_22178:
[----:B------:R-:W-:Y:S05]  /*219e0*/  BSYNC B3 ;  /* 0x0000000000037941 */ /* 0x000fea0003800000 */
.L_x_22176:
        /* <DEDUP_REMOVED lines=16> */
.L_x_22182:
[----:B------:R-:W-:Y:S05]  /*21af0*/  BSYNC B4 ;  /* 0x0000000000047941 */ /* 0x000fea0003800000 */
.L_x_22181:
        /* <DEDUP_REMOVED lines=44> */
.L_x_22180:
[----:B------:R-:W-:Y:S05]  /*21dc0*/  BSYNC B3 ;  /* 0x0000000000037941 */ /* 0x000fea0003800000 */
.L_x_22179:
        /* <DEDUP_REMOVED lines=16> */
.L_x_22175:
[----:B------:R-:W-:Y:S05]  /*21ed0*/  BSYNC B2 ;  /* 0x0000000000027941 */ /* 0x000fea0003800000 */
.L_x_22173:
        /* <DEDUP_REMOVED lines=8> */
.L_x_22184:
        /* <DEDUP_REMOVED lines=12> */
.L_x_22187:
[----:B------:R-:W-:-:S07]  /*22020*/  MOV R10, R12 ;  /* 0x0000000c000a7202 */ /* 0x000fce0000000f00 */
.L_x_22188:
[----:B------:R-:W-:Y:S05]  /*22030*/  BSYNC B3 ;  /* 0x0000000000037941 */ /* 0x000fea0003800000 */
.L_x_22186:
        /* <DEDUP_REMOVED lines=16> */
.L_x_22192:
[----:B------:R-:W-:Y:S05]  /*22140*/  BSYNC B4 ;  /* 0x0000000000047941 */ /* 0x000fea0003800000 */
.L_x_22191:
        /* <DEDUP_REMOVED lines=44> */
.L_x_22190:
[----:B------:R-:W-:Y:S05]  /*22410*/  BSYNC B3 ;  /* 0x0000000000037941 */ /* 0x000fea0003800000 */
.L_x_22189:
        /* <DEDUP_REMOVED lines=14> */
.L_x_22185:
[----:B------:R-:W-:Y:S05]  /*22500*/  BSYNC B2 ;  /* 0x0000000000027941 */ /* 0x000fea0003800000 */
.L_x_22183:
        /* <DEDUP_REMOVED lines=9> */
.L_x_22194:
        /* <DEDUP_REMOVED lines=12> */
.L_x_22197:
[----:B------:R-:W-:-:S07]  /*22660*/  MOV R29, R12 ;  /* 0x0000000c001d7202 */ /* 0x000fce0000000f00 */
.L_x_22198:
[----:B------:R-:W-:Y:S05]  /*22670*/  BSYNC B3 ;  /* 0x0000000000037941 */ /* 0x000fea0003800000 */
.L_x_22196:
        /* <DEDUP_REMOVED lines=16> */
.L_x_22202:
[----:B------:R-:W-:Y:S05]  /*22780*/  BSYNC B4 ;  /* 0x0000000000047941 */ /* 0x000fea0003800000 */
.L_x_22201:
        /* <DEDUP_REMOVED lines=44> */
.L_x_22200:
[----:B------:R-:W-:Y:S05]  /*22a50*/  BSYNC B3 ;  /* 0x0000000000037941 */ /* 0x000fea0003800000 */
.L_x_22199:
        /* <DEDUP_REMOVED lines=15> */
.L_x_22195:
[----:B------:R-:W-:Y:S05]  /*22b50*/  BSYNC B2 ;  /* 0x0000000000027941 */ /* 0x000fea0003800000 */
.L_x_22193:
        /* <DEDUP_REMOVED lines=28> */
.L_x_22122:
[----:B------:R-:W-:Y:S05]  /*22d20*/  BSYNC B1 ;  /* 0x0000000000017941 */ /* 0x000fea0003800000 */
.L_x_22121:
        /* <DEDUP_REMOVED lines=293> */
.L_x_22236:
        /* <DEDUP_REMOVED lines=34> */
[----:B-1----:R-:W3:Y:S04]  /*241a0*/  LDL R3, [R1+0x1ac] ;  /* 0x0001ac0001037983 */ /* 0x002ee80000100800 */
[----:B------:R1:W-:Y:S04]  /*241b0*/  STL [R1+0x1bc], R2 ;  /* 0x0001bc0201007387 */ /* 0x0003e80000100800 */
[----:B-1----:R-:W4:Y:S04]  /*241c0*/  LDL R2, [R1+0x1b0] ;  /* 0x0001b00001027983 */ /* 0x002f280000100800 */
[----:B------:R1:W-:Y:S04]  /*241d0*/  STL [R1+0x1b8], R0 ;  /* 0x0001b80001007387 */ /* 0x0003e80000100800 */
[----:B------:R-:W4:Y:S04]  /*241e0*/  LDL R252, [R1+0x198] ;  /* 0x0001980001fc7983 */ /* 0x000f280000100800 */
[----:B0-----:R-:W4:Y:S04]  /*241f0*/  LDL R142, [R1+0x19c] ;  /* 0x00019c00018e7983 */ /* 0x001f280000100800 */
[----:B-1----:R-:W4:Y:S04]  /*24200*/  LDL R0, [R1+0x1b4] ;  /* 0x0001b40001007983 */ /* 0x002f280000100800 */
[----:B------:R-:W4:Y:S04]  /*24210*/  LDL R147, [R1+0x1a0] ;  /* 0x0001a00001937983 */ /* 0x000f280000100800 */
[----:B------:R-:W4:Y:S01]  /*24220*/  LDL R143, [R1+0x1a4] ;  /* 0x0001a400018f7983 */ /* 0x000f220000100800 */
        /* <DEDUP_REMOVED lines=8> */
[----:B--2---:R-:W-:-:S02]  /*242b0*/  FFMA.FTZ R92, R4, R92, R192 ;  /* 0x0000005c045c7223 */ /* 0x004fc400000100c0 */
[----:B------:R1:W5:Y:S01]  /*242c0*/  LDL.LU R4, [R1+0x1c4] ;  /* 0x0001c40001047983 */ /* 0x0003620000300800 */
[----:B---3--:R-:W-:-:S03]  /*242d0*/  FFMA.FTZ R95, R3, R95, R193 ;  /* 0x0000005f035f7223 */ /* 0x008fc600000100c1 */
[----:B------:R1:W5:Y:S01]  /*242e0*/  LDL.LU R3, [R1+0x1c0] ;  /* 0x0001c00001037983 */ /* 0x0003620000300800 */
[----:B----4-:R-:W-:-:S03]  /*242f0*/  FFMA.FTZ R93, R2, R93, R194 ;  /* 0x0000005d025d7223 */ /* 0x010fc600000100c2 */
[----:B------:R1:W5:Y:S01]  /*24300*/  LDL.LU R2, [R1+0x1bc] ;  /* 0x0001bc0001027983 */ /* 0x0003620000300800 */
[----:B------:R-:W-:-:S03]  /*24310*/  FFMA.FTZ R94, R0, R94, R195 ;  /* 0x0000005e005e7223 */ /* 0x000fc600000100c3 */
[----:B------:R1:W5:Y:S01]  /*24320*/  LDL.LU R0, [R1+0x1b8] ;  /* 0x0001b80001007983 */ /* 0x0003620000300800 */
[----:B------:R-:W-:Y:S01]  /*24330*/  F2FP.BF16.F32.PACK_AB R92, R95, R92 ;  /* 0x0000005c5f5c723e */ /* 0x000fe200000010ff */
[--C-:B------:R-:W-:Y:S01]  /*24340*/  FADD.FTZ R95, R24, -R146.reuse ;  /* 0x80000092185f7221 */ /* 0x100fe20000010000 */
[----:B------:R-:W-:Y:S01]  /*24350*/  F2FP.BF16.F32.PACK_AB R93, R94, R93 ;  /* 0x0000005d5e5d723e */ /* 0x000fe200000010ff */
[----:B------:R-:W-:Y:S02]  /*24360*/  FADD.FTZ R94, R22, -R146 ;  /* 0x80000092165e7221 */ /* 0x000fe40000010000 */
[C---:B------:R-:W-:Y:S02]  /*24370*/  FMUL.FTZ R95, R144.reuse, R95 ;  /* 0x0000005f905f7220 */ /* 0x040fe40000410000 */
[----:B------:R-:W-:Y:S02]  /*24380*/  FMUL.FTZ R94, R144, R94 ;  /* 0x0000005e905e7220 */ /* 0x000fe40000410000 */
[----:B------:R-:W-:-:S02]  /*24390*/  FFMA.FTZ R95, R142, R95, R197 ;  /* 0x0000005f8e5f7223 */ /* 0x000fc400000100c5 */
        /* <DEDUP_REMOVED lines=13> */
.L_x_22207:
[----:B------:R-:W-:Y:S05]  /*24470*/  BSYNC B2 ;  /* 0x0000000000027941 */ /* 0x000fea0003800000 */
.L_x_22206:
[----:B------:R-:W-:Y:S01]  /*24480*/  LOP3.LUT P1, RZ, R7, 0x2000, RZ, 0xc0, !PT ;  /* 0x0000200007ff7812 */ /* 0x000fe2000782c0ff */
[----:B------:R-:W-:-:S12]  /*24490*/  BSSY B2, `(.L_x_22208) ;  /* 0x0000032000027945 */ /* 0x000fd80003800000 */
[----:B------:R-:W-:Y:S05]  /*244a0*/  @!P1 BRA `(.L_x_22209) ;  /* 0x0000000000c09947 */ /* 0x000fea0003800000 */
[----:B-----5:R2:W-:Y:S04]  /*244b0*/  STL [R1+0x1c4], R4 ;  /* 0x0001c40401007387 */ /* 0x0205e80000100800 */
[----:B--2---:R-:W2:Y:S04]  /*244c0*/  LDL R4, [R1+0x28] ;  /* 0x0000280001047983 */ /* 0x004ea80000100800 */
[----:B------:R3:W-:Y:S04]  /*244d0*/  STL [R1+0x1c0], R3 ;  /* 0x0001c00301007387 */ /* 0x0007e80000100800 */
[----:B---3--:R-:W3:Y:S04]  /*244e0*/  LDL R3, [R1+0x2c] ;  /* 0x00002c0001037983 */ /* 0x008ee80000100800 */
[----:B------:R4:W-:Y:S04]  /*244f0*/  STL [R1+0x1bc], R2 ;  /* 0x0001bc0201007387 */ /* 0x0009e80000100800 */
[----:B----4-:R-:W4:Y:S04]  /*24500*/  LDL R2, [R1+0x30] ;  /* 0x0000300001027983 */ /* 0x010f280000100800 */
[----:B------:R0:W-:Y:S04]  /*24510*/  STL [R1+0x1b8], R0 ;  /* 0x0001b80001007387 */ /* 0x0001e80000100800 */
[----:B------:R-:W4:Y:S04]  /*24520*/  LDL R252, [R1+0x10] ;  /* 0x0000100001fc7983 */ /* 0x000f280000100800 */
[----:B01----:R-:W4:Y:S04]  /*24530*/  LDL R142, [R1+0x14] ;  /* 0x00001400018e7983 */ /* 0x003f280000100800 */
[----:B------:R-:W4:Y:S04]  /*24540*/  LDL R0, [R1+0x34] ;  /* 0x0000340001007983 */ /* 0x000f280000100800 */
        /* <DEDUP_REMOVED lines=38> */
.L_x_22209:
[----:B------:R-:W-:Y:S05]  /*247b0*/  BSYNC B2 ;  /* 0x0000000000027941 */ /* 0x000fea0003800000 */
.L_x_22208:
[----:B------:R-:W-:Y:S01]  /*247c0*/  LOP3.LUT P1, RZ, R7, 0x1000, RZ, 0xc0, !PT ;  /* 0x0000100007ff7812 */ /* 0x000fe2000782c0ff */
[----:B------:R-:W-:-:S12]  /*247d0*/  BSSY B2, `(.L_x_22210) ;  /* 0x0000026000027945 */ /* 0x000fd80003800000 */
[----:B------:R-:W-:Y:S05]  /*247e0*/  @!P1 BRA `(.L_x_22211) ;  /* 0x0000000000909947 */ /* 0x000fea0003800000 */
[----:B------:R-:W3:Y:S04]  /*247f0*/  LDL R252, [R1] ;  /* 0x0000000001fc7983 */ /* 0x000ee80000100800 */
[----:B------:R-:W4:Y:S04]  /*24800*/  LDL R147, [R1+0x4] ;  /* 0x0000040001937983 */ /* 0x000f280000100800 */
[----:B-12---:R-:W2:Y:S04]  /*24810*/  LDL R143, [R1+0x8] ;  /* 0x00000800018f7983 */ /* 0x006ea80000100800 */
[----:B0-----:R-:W2:Y:S01]  /*24820*/  LDL R142, [R1+0xc] ;  /* 0x00000c00018e7983 */ /* 0x001ea20000100800 */
        /* <DEDUP_REMOVED lines=8> */
[----:B---3--:R-:W-:Y:S01]  /*248b0*/  FFMA.FTZ R92, R252, R92, R176 ;  /* 0x0000005cfc5c7223 */ /* 0x008fe200000100b0 */
[----:B----4-:R-:W-:Y:S01]  /*248c0*/  FFMA.FTZ R95, R147, R95, R177 ;  /* 0x0000005f935f7223 */ /* 0x010fe200000100b1 */
[----:B--2---:R-:W-:-:S04]  /*248d0*/  FFMA.FTZ R93, R143, R93, R178 ;  /* 0x0000005d8f5d7223 */ /* 0x004fc800000100b2 */
[----:B------:R-:W-:Y:S01]  /*248e0*/  F2FP.BF16.F32.PACK_AB R92, R95, R92 ;  /* 0x0000005c5f5c723e */ /* 0x000fe200000010ff */
[--C-:B------:R-:W-:Y:S01]  /*248f0*/  FADD.FTZ R95, R43, -R146.reuse ;  /* 0x800000922b5f7221 */ /* 0x100fe20000010000 */
[----:B------:R-:W-:Y:S01]  /*24900*/  FFMA.FTZ R94, R142, R94, R179 ;  /* 0x0000005e8e5e7223 */ /* 0x000fe200000100b3 */
[--C-:B------:R-:W-:Y:S02]  /*24910*/  FADD.FTZ R142, R44, -R146.reuse ;  /* 0x800000922c8e7221 */ /* 0x100fe40000010000 */
[----:B------:R-:W-:Y:S02]  /*24920*/  FMUL.FTZ R95, R144, R95 ;  /* 0x0000005f905f7220 */ /* 0x000fe40000410000 */
[----:B------:R-:W-:Y:S01]  /*24930*/  F2FP.BF16.F32.PACK_AB R93, R94, R93 ;  /* 0x0000005d5e5d723e */ /* 0x000fe200000010ff */
[----:B------:R-:W-:Y:S01]  /*24940*/  FADD.FTZ R94, R42, -R146 ;  /* 0x800000922a5e7221 */ /* 0x000fe20000010000 */
[----:B------:R-:W-:Y:S01]  /*24950*/  FFMA.FTZ R95, R249, R95, R181 ;  /* 0x0000005ff95f7223 */ /* 0x000fe200000100b5 */
[----:B------:R-:W-:-:S02]  /*24960*/  FMUL.FTZ R142, R144, R142 ;  /* 0x0000008e908e7220 */ /* 0x000fc40000410000 */
[----:B------:R-:W-:Y:S02]  /*24970*/  FMUL.FTZ R94, R144, R94 ;  /* 0x0000005e905e7220 */ /* 0x000fe40000410000 */
        /* <DEDUP_REMOVED lines=11> */
.L_x_22211:
[----:B------:R-:W-:Y:S05]  /*24a30*/  BSYNC B2 ;  /* 0x0000000000027941 */ /* 0x000fea0003800000 */
.L_x_22210:
        /* <DEDUP_REMOVED lines=35> */
.L_x_22213:
[----:B------:R-:W-:Y:S05]  /*24c70*/  BSYNC B2 ;  /* 0x0000000000027941 */ /* 0x000fea0003800000 */
.L_x_22212:
        /* <DEDUP_REMOVED lines=35> */
.L_x_22215:
[----:B------:R-:W-:Y:S05]  /*24eb0*/  BSYNC B2 ;  /* 0x0000000000027941 */ /* 0x000fea0003800000 */
.L_x_22214:
        /* <DEDUP_REMOVED lines=35> */
.L_x_22217:
[----:B------:R-:W-:Y:S05]  /*250f0*/  BSYNC B2 ;  /* 0x0000000000027941 */ /* 0x000fea0003800000 */
.L_x_22216:
        /* <DEDUP_REMOVED lines=35> */
.L_x_22219:
[----:B------:R-:W-:Y:S05]  /*25330*/  BSYNC B2 ;  /* 0x0000000000027941 */ /* 0x000fea0003800000 */
.L_x_22218:
        /* <DEDUP_REMOVED lines=35> */
.L_x_22221:
[----:B------:R-:W-:Y:S05]  /*25570*/  BSYNC B2 ;  /* 0x0000000000027941 */ /* 0x000fea0003800000 */
.L_x_22220:
        /* <DEDUP_REMOVED lines=35> */
.L_x_22223:
[----:B------:R-:W-:Y:S05]  /*257b0*/  BSYNC B2 ;  /* 0x0000000000027941 */ /* 0x000fea0003800000 */
.L_x_22222:
        /* <DEDUP_REMOVED lines=45> */
.L_x_22205:
[----:B------:R-:W-:Y:S05]  /*25a90*/  BSYNC B1 ;  /* 0x0000000000017941 */ /* 0x000fea0003800000 */
.L_x_22204:
[----:B01234-:R-:W0:Y:S02]  /*25aa0*/  LDC.64 R92, c[0x0][0x210] ;  /* 0x00008400ff5c7b82 */ /* 0x01fe240000000a00 */
[----:B0----5:R-:W-:-:S05]  /*25ab0*/  IMAD R2, R92, 0x4, R2 ;  /* 0x000000045c027824 */ /* 0x021fca00078e0202 */
[----:B------:R-:W-:-:S13]  /*25ac0*/  ISETP.GE.AND P1, PT, R2, R93, PT ;  /* 0x0000005d0200720c */ /* 0x000fda0003f26270 */
[----:B------:R-:W-:Y:S05]  /*25ad0*/  @!P1 BRA `(.L_x_22224) ;  /* 0xfffffdbc00fc9947 */ /* 0x000fea000383ffff */
[----:B------:R-:W-:Y:S05]  /*25ae0*/  BSYNC B0 ;  /* 0x0000000000007941 */ /* 0x000fea0003800000 */
.L_x_21364:
[----:B------:R-:W-:Y:S05]  /*25af0*/  EXIT ;  /* 0x000000000000794d */ /* 0x000fea0003800000 */
.L_x_22203:
        /* <DEDUP_REMOVED lines=8> */
.L_x_22226:
[----:B------:R-:W-:Y:S05]  /*25b80*/  BSYNC B1 ;  /* 0x0000000000017941 */ /* 0x000fea0003800000 */
.L_x_22225:
        /* <DEDUP_REMOVED lines=10> */
.L_x_22227:
        /* <DEDUP_REMOVED lines=9> */
.L_x_22228:
[----:B------:R-:W-:Y:S01]  /*25cc0*/  HFMA2.MMA R94, -RZ, RZ, 0, 4.76837158203125e-07 ;  /* 0x00000008ff5e7435 */ /* 0x000fe200000001ff */
[----:B------:R-:W-:Y:S01]  /*25cd0*/  FADD.FTZ R95, R95, R92 ;  /* 0x0000005c5f5f7221 */ /* 0x000fe20000010000 */
[----:B------:R-:W-:-:S03]  /*25ce0*/  IMAD.MOV.U32 R92, RZ, RZ, -0x1 ;  /* 0xffffffffff5c7424 */ /* 0x000fc600078e00ff */
[----:B------:R-:W-:-:S07]  /*25cf0*/  IMAD.MOV.U32 R143, RZ, RZ, R95 ;  /* 0x000000ffff8f7224 */ /* 0x000fce00078e005f */
[----:B------:R-:W-:Y:S05]  /*25d00*/  WARPSYNC.COLLECTIVE R92, `(.L_x_22229) ;  /* 0x000000005c087348 */ /* 0x000fea0003c00000 */
[----:B------:R0:W1:Y:S02]  /*25d10*/  SHFL.BFLY P6, R92, R143, R94, R93 ;  /* 0x0c00005e8f5c7389 */ /* 0x00006400000c005d */
[----:B01----:R-:W-:Y:S01]  /*25d20*/  ENDCOLLECTIVE ;  /* 0x000000000000791b */ /* 0x003fe20003800000 */
.L_x_22229:
[----:B------:R-:W-:Y:S02]  /*25d30*/  IMAD.MOV.U32 R94, RZ, RZ, 0x10 ;  /* 0x00000010ff5e7424 */ /* 0x000fe400078e00ff */
[----:B------:R-:W-:Y:S01]  /*25d40*/  FADD.FTZ R95, R95, R92 ;  /* 0x0000005c5f5f7221 */ /* 0x000fe20000010000 */
[----:B------:R-:W-:-:S04]  /*25d50*/  MOV R92, 0xffffffff ;  /* 0xffffffff005c7802 */ /* 0x000fc80000000f00 */
[----:B------:R-:W-:-:S07]  /*25d60*/  MOV R143, R95 ;  /* 0x0000005f008f7202 */ /* 0x000fce0000000f00 */
[----:B------:R-:W-:Y:S05]  /*25d70*/  WARPSYNC.COLLECTIVE R92, `(.L_x_22230) ;  /* 0x000000005c087348 */ /* 0x000fea0003c00000 */
[----:B------:R0:W1:Y:S02]  /*25d80*/  SHFL.BFLY P6, R92, R143, R94, R93 ;  /* 0x0c00005e8f5c7389 */ /* 0x00006400000c005d */
[----:B01----:R-:W-:Y:S01]  /*25d90*/  ENDCOLLECTIVE ;  /* 0x000000000000791b */ /* 0x003fe20003800000 */
.L_x_22230:
        /* <DEDUP_REMOVED lines=174> */
.L_x_22231:
[----:B------:R-:W-:Y:S01]  /*26880*/  HFMA2.MMA R94, -RZ, RZ, 0, 1.1920928955078125e-07 ;  /* 0x00000002ff5e7435 */ /* 0x000fe200000001ff */
[----:B------:R-:W-:Y:S01]  /*26890*/  FADD.FTZ R142, R142, R92 ;  /* 0x0000005c8e8e7221 */ /* 0x000fe20000010000 */
[----:B------:R-:W-:-:S03]  /*268a0*/  IMAD.MOV.U32 R92, RZ, RZ, -0x1 ;  /* 0xffffffffff5c7424 */ /* 0x000fc600078e00ff */
[----:B------:R-:W-:-:S07]  /*268b0*/  IMAD.MOV.U32 R143, RZ, RZ, R142 ;  /* 0x000000ffff8f7224 */ /* 0x000fce00078e008e */
[----:B------:R-:W-:Y:S05]  /*268c0*/  WARPSYNC.COLLECTIVE R92, `(.L_x_22232) ;  /* 0x000000005c087348 */ /* 0x000fea0003c00000 */
[----:B------:R0:W1:Y:S02]  /*268d0*/  SHFL.BFLY P6, R92, R143, R94, R93 ;  /* 0x0c00005e8f5c7389 */ /* 0x00006400000c005d */
[----:B01----:R-:W-:Y:S01]  /*268e0*/  ENDCOLLECTIVE ;  /* 0x000000000000791b */ /* 0x003fe20003800000 */
.L_x_22232:
[----:B------:R-:W-:Y:S02]  /*268f0*/  IMAD.MOV.U32 R94, RZ, RZ, 0x4 ;  /* 0x00000004ff5e7424 */ /* 0x000fe400078e00ff */
[----:B------:R-:W-:Y:S01]  /*26900*/  FADD.FTZ R142, R142, R92 ;  /* 0x0000005c8e8e7221 */ /* 0x000fe20000010000 */
[----:B------:R-:W-:-:S04]  /*26910*/  MOV R92, 0xffffffff ;  /* 0xffffffff005c7802 */ /* 0x000fc80000000f00 */
[----:B------:R-:W-:-:S07]  /*26920*/  MOV R143, R142 ;  /* 0x0000008e008f7202 */ /* 0x000fce0000000f00 */
[----:B------:R-:W-:Y:S05]  /*26930*/  WARPSYNC.COLLECTIVE R92, `(.L_x_22233) ;  /* 0x000000005c087348 */ /* 0x000fea0003c00000 */
[----:B------:R0:W1:Y:S02]  /*26940*/  SHFL.BFLY P6, R92, R143, R94, R93 ;  /* 0x0c00005e8f5c7389 */ /* 0x00006400000c005d */
[----:B01----:R-:W-:Y:S01]  /*26950*/  ENDCOLLECTIVE ;  /* 0x000000000000791b */ /* 0x003fe20003800000 */
.L_x_22233:
[----:B------:R-:W-:Y:S01]  /*26960*/  HFMA2.MMA R94, -RZ, RZ, 0, 4.76837158203125e-07 ;  /* 0x00000008ff5e7435 */ /* 0x000fe200000001ff */
[----:B------:R-:W-:Y:S01]  /*26970*/  FADD.FTZ R142, R142, R92 ;  /* 0x0000005c8e8e7221 */ /* 0x000fe20000010000 */
[----:B------:R-:W-:-:S03]  /*26980*/  IMAD.MOV.U32 R92, RZ, RZ, -0x1 ;  /* 0xffffffffff5c7424 */ /* 0x000fc600078e00ff */
[----:B------:R-:W-:-:S07]  /*26990*/  IMAD.MOV.U32 R143, RZ, RZ, R142 ;  /* 0x000000ffff8f7224 */ /* 0x000fce00078e008e */
[----:B------:R-:W-:Y:S05]  /*269a0*/  WARPSYNC.COLLECTIVE R92, `(.L_x_22234) ;  /* 0x000000005c087348 */ /* 0x000fea0003c00000 */
[----:B------:R0:W1:Y:S02]  /*269b0*/  SHFL.BFLY P6, R92, R143, R94, R93 ;  /* 0x0c00005e8f5c7389 */ /* 0x00006400000c005d */
[----:B01----:R-:W-:Y:S01]  /*269c0*/  ENDCOLLECTIVE ;  /* 0x000000000000791b */ /* 0x003fe20003800000 */
.L_x_22234:
[----:B------:R-:W-:Y:S02]  /*269d0*/  IMAD.MOV.U32 R94, RZ, RZ, 0x10 ;  /* 0x00000010ff5e7424 */ /* 0x000fe400078e00ff */
[----:B------:R-:W-:Y:S01]  /*269e0*/  FADD.FTZ R142, R142, R92 ;  /* 0x0000005c8e8e7221 */ /* 0x000fe20000010000 */
[----:B------:R-:W-:-:S04]  /*269f0*/  MOV R92, 0xffffffff ;  /* 0xffffffff005c7802 */ /* 0x000fc80000000f00 */
[----:B------:R-:W-:-:S07]  /*26a00*/  MOV R143, R142 ;  /* 0x0000008e008f7202 */ /* 0x000fce0000000f00 */
[----:B------:R-:W-:Y:S05]  /*26a10*/  WARPSYNC.COLLECTIVE R92, `(.L_x_22235) ;  /* 0x000000005c087348 */ /* 0x000fea0003c00000 */
[----:B------:R0:W1:Y:S02]  /*26a20*/  SHFL.BFLY P6, R92, R143, R94, R93 ;  /* 0x0c00005e8f5c7389 */ /* 0x00006400000c005d */
[----:B01----:R-:W-:Y:S01]  /*26a30*/  ENDCOLLECTIVE ;  /* 0x000000000000791b */ /* 0x003fe20003800000 */
.L_x_22235:
[----:B------:R-:W-:Y:S05]  /*26a40*/  BRA `(.L_x_22236) ;  /* 0xffffffd4004c7947 */ /* 0x000fea000383ffff */
.L_x_22237:
        /* <DEDUP_REMOVED lines=11> */
.L_x_72326:


//--------------------- .text._ZN10layer_norm13ln_fwd_kernelINS_13Kernel_traitsIf13__nv_bfloat16S2_S2_fjLj2560ELj1ELj4ELj1ELj16ENS_18Kernel_traits_baseILj2560EfS2_S2_S2_fjLj128EEEEELb1ELb1ELb1ELb1EEEvNS_9FwdParamsE --------------------------
	.section	.text._ZN10layer_norm13ln_fwd_kernelINS_13Kernel_traitsIf13__nv_bfloat16S2_S2_fjLj2560ELj1ELj4ELj1ELj16ENS_18Kernel_traits_baseILj2560EfS2_S2_S2_fjLj128EEEEELb1ELb1ELb1ELb1EEEvNS_9FwdParamsE,"ax",@progbits
	.align	128
        .global         _ZN10layer_norm13ln_fwd_kernelINS_13Kernel_traitsIf13__nv_bfloat16S2_S2_fjLj2560ELj1ELj4ELj1ELj16ENS_18Kernel_traits_baseILj2560EfS2_S2_S2_fjLj128EEEEELb1ELb1ELb1ELb1EEEvNS_9FwdParamsE
        .type           _ZN10layer_norm13ln_fwd_kernelINS_13Kernel_traitsIf13__nv_bfloat16S2_S2_fjLj2560ELj1ELj4ELj1ELj16ENS_18Kernel_traits_baseILj2560EfS2_S2_S2_fjLj128EEEEELb1ELb1ELb1ELb1EEEvNS_9FwdParamsE,@function
        .size           _ZN10layer_norm13ln_fwd_kernelINS_13Kernel_traitsIf13__nv_bfloat16S2_S2_fjLj2560ELj1ELj4ELj1ELj16ENS_18Kernel_traits_baseILj2560EfS2_S2_S2_fjLj128EEEEELb1ELb1ELb1ELb1EEEvNS_9FwdParamsE,(.L_x_72327 - _ZN10layer_norm13ln_fwd_kernelINS_13Kernel_traitsIf13__nv_bfloat16S2_S2_fjLj2560ELj1ELj4ELj1ELj16ENS_18Kernel_traits_baseILj2560EfS2_S2_S2_fjLj128EEEEELb1ELb1ELb1ELb1EEEvNS_9FwdParamsE)
        .other          _ZN10layer_norm13ln_fwd_kernelINS_13Kernel_traitsIf13__nv_bfloat16S2_S2_fjLj2560ELj1ELj4ELj1ELj16ENS_18Kernel_traits_baseILj2560EfS2_S2_S2_fjLj128EEEEELb1ELb1ELb1ELb1EEEvNS_9FwdParamsE,@"STO_CUDA_ENTRY STV_DEFAULT"
_ZN10layer_norm13ln_fwd_kernelINS_13Kernel_traitsIf13__nv_bfloat16S2_S2_fjLj2560ELj1ELj4ELj1ELj16ENS_18Kernel_traits_baseILj2560EfS2_S2_S2_fjLj128EEEEELb1ELb1ELb1ELb1EEEvNS_9FwdParamsE:
.text._ZN10layer_norm13ln_fwd_kernelINS_13Kernel_traitsIf13__nv_bfloat16S2_S2_fjLj2560ELj1ELj4ELj1ELj16ENS_18Kernel_traits_baseILj2560EfS2_S2_S2_fjLj128EEEEELb1ELb1ELb1ELb1EEEvNS_9FwdParamsE:
        /* <DEDUP_REMOVED lines=165> */
[----:B------:R-:W4:Y:S04]  /*0a50*/  LDG.E.128 R12, desc[UR4][R10.64] ;  /* 0x000000040a0c7981 */ /* 0x000f28000c1e1d00 */
        /* <DEDUP_REMOVED lines=37> */
[----:B------:R-:W-:Y:S01]  /*0cb0*/  ULDC.U8 UR8, c[0x0][0x2a0] ;  /* 0x0000a80000087ab9 */ /* 0x000fe20000000000 */
[----:B------:R-:W-:Y:S01]  /*0cc0*/  ULDC UR10, c[0x0][0x294] ;  /* 0x0000a500000a7ab9 */ /* 0x000fe20000000800 */
[----:B------:R-:W-:Y:S01]  /*0cd0*/  ULDC UR11, c[0x0][0x2d8] ;  /* 0x0000b600000b7ab9 */ /* 0x000fe20000000800 */
[----:B------:R-:W-:Y:S01]  /*0ce0*/  ULDC.64 UR12, c[0x0][0x298] ;  /* 0x0000a600000c7ab9 */ /* 0x000fe20000000a00 */
[----:B----4-:R-:W-:Y:S04]  /*0cf0*/  STL.64 [R1+0x190], R12 ;  /* 0x0001900c01007387 */ /* 0x010fe80000100a00 */
[----:B------:R1:W-:Y:S04]  /*0d00*/  STL.64 [R1+0x198], R14 ;  /* 0x0001980e01007387 */ /* 0x0003e80000100a00 */
[----:B-1----:R-:W4:Y:S04]  /*0d10*/  LDG.E.128 R12, desc[UR4][R6.64+0x1410] ;  /* 0x00141004060c7981 */ /* 0x002f28000c1e1d00 */
[----:B--2---:R-:W-:Y:S04]  /*0d20*/  STL.64 [R1+0x180], R196 ;  /* 0x000180c401007387 */ /* 0x004fe80000100a00 */
[----:B------:R1:W-:Y:S04]  /*0d30*/  STL.64 [R1+0x188], R198 ;  /* 0x000188c601007387 */ /* 0x0003e80000100a00 */
[----:B-1----:R0:W5:Y:S04]  /*0d40*/  LDG.E.128 R196, desc[UR4][R6.64+0x2410] ;  /* 0x0024100406c47981 */ /* 0x002168000c1e1d00 */
[----:B---3--:R1:W-:Y:S04]  /*0d50*/  STL.64 [R1+0x150], R184 ;  /* 0x000150b801007387 */ /* 0x0083e80000100a00 */
        /* <DEDUP_REMOVED lines=28> */
[----:B------:R0:W-:Y:S01]  /*0f20*/  STL.64 [R1+0x138], R106 ;  /* 0x0001386a01007387 */ /* 0x0001e20000100a00 */
[----:B-1----:R-:W-:Y:S01]  /*0f30*/  LOP3.LUT R185, R8, 0x3, RZ, 0xc0, !PT ;  /* 0x0000000308b97812 */ /* 0x002fe200078ec0ff */
[----:B------:R-:W-:-:S02]  /*0f40*/  IMAD R170, R170, -0x326172a9, RZ ;  /* 0xcd9e8d57aaaa7824 */ /* 0x000fc400078e02ff */
[----:B------:R-:W-:Y:S02]  /*0f50*/  IMAD R168, R168, -0x2daee0ad, RZ ;  /* 0xd2511f53a8a87824 */ /* 0x000fe400078e02ff */
[----:B------:R-:W-:Y:S01]  /*0f60*/  IMAD.MOV.U32 R5, RZ, RZ, RZ ;  /* 0x000000ffff057224 */ /* 0x000fe200078e00ff */
[----:B------:R-:W-:Y:S01]  /*0f70*/  ISETP.NE.AND P1, PT, RZ, UR8, PT ;  /* 0x00000008ff007c0c */ /* 0x000fe2000bf25270 */
[----:B------:R-:W-:Y:S01]  /*0f80*/  ULDC.64 UR8, c[0x0][0x230] ;  /* 0x00008c0000087ab9 */ /* 0x000fe20000000a00 */
[----:B----4-:R0:W-:Y:S04]  /*0f90*/  STL.64 [R1+0x20], R12 ;  /* 0x0000200c01007387 */ /* 0x0101e80000100a00 */
        /* <DEDUP_REMOVED lines=16> */
[----:B------:R0:W-:Y:S02]  /*10a0*/  STL.64 [R1+0x78], R26 ;  /* 0x0000781a01007387 */ /* 0x0001e40000100a00 */
.L_x_23062:
[----:B0-----:R-:W0:Y:S08]  /*10b0*/  LDC.64 R12, c[0x0][0x280] ;  /* 0x0000a000ff0c7b82 */ /* 0x001e300000000a00 */
[----:B------:R-:W1:Y:S01]  /*10c0*/  LDC R18, c[0x0][0x218] ;  /* 0x00008600ff127b82 */ /* 0x000e620000000800 */
[----:B0-----:R-:W-:-:S05]  /*10d0*/  IMAD.WIDE R12, R0, 0x4, R12 ;  /* 0x00000004000c7825 */ /* 0x001fca00078e020c */
[----:B------:R-:W2:Y:S01]  /*10e0*/  LDG.E R14, desc[UR4][R12.64] ;  /* 0x000000040c0e7981 */ /* 0x000ea2000c1e1900 */
[----:B------:R-:W-:Y:S01]  /*10f0*/  IMAD.MOV.U32 R157, RZ, RZ, RZ ;  /* 0x000000ffff9d7224 */ /* 0x000fe200078e00ff */
[----:B------:R-:W0:Y:S01]  /*1100*/  S2R R17, SR_TID.X ;  /* 0x0000000000117919 */ /* 0x000e220000002100 */
[----:B------:R-:W-:-:S04]  /*1110*/  ISETP.NE.U32.AND P0, PT, RZ, UR8, PT ;  /* 0x00000008ff007c0c */ /* 0x000fc8000bf05070 */
[----:B------:R-:W-:Y:S02]  /*1120*/  ISETP.NE.AND.EX P0, PT, RZ, UR9, PT, P0 ;  /* 0x00000009ff007c0c */ /* 0x000fe4000bf05300 */
[----:B0-----:R-:W-:Y:S02]  /*1130*/  LOP3.LUT R17, R17, 0x1f, RZ, 0xc0, !PT ;  /* 0x0000001f11117812 */ /* 0x001fe400078ec0ff */
[----:B--2---:R-:W-:-:S13]  /*1140*/  ISETP.GE.AND P2, PT, R14, 0x1, PT ;  /* 0x000000010e00780c */ /* 0x004fda0003f46270 */
[----:B------:R-:W0:Y:S01]  /*1150*/  @P2 LDC.64 R12, c[0x0][0x220] ;  /* 0x00008800ff0c2b82 */ /* 0x000e220000000a00 */
[----:B------:R-:W-:-:S05]  /*1160*/  @P2 IADD3 R15, R14, -0x1, RZ ;  /* 0xffffffff0e0f2810 */ /* 0x000fca0007ffe0ff */
[----:B-1----:R-:W-:-:S05]  /*1170*/  @P2 IMAD R15, R15, R18, RZ ;  /* 0x000000120f0f2224 */ /* 0x002fca00078e02ff */
[----:B------:R-:W-:-:S04]  /*1180*/  @P2 SHF.R.S32.HI R16, RZ, 0x1f, R15 ;  /* 0x0000001fff102819 */ /* 0x000fc8000001140f */
[----:B------:R-:W-:-:S04]  /*1190*/  @P2 LEA.HI R15, R16, R15, RZ, 0x3 ;  /* 0x0000000f100f2211 */ /* 0x000fc800078f18ff */
[----:B------:R-:W-:Y:S01]  /*11a0*/  @P2 LEA.HI.SX32 R157, R15, R17, 0x1d ;  /* 0x000000110f9d2211 */ /* 0x000fe200078feaff */
[----:B------:R-:W-:-:S04]  /*11b0*/  IMAD R15, R0, R18, RZ ;  /* 0x00000012000f7224 */ /* 0x000fc800078e02ff */
[----:B0-----:R-:W-:-:S05]  /*11c0*/  @P2 IMAD.WIDE.U32 R12, R157, 0x10, R12 ;  /* 0x000000109d0c2825 */ /* 0x001fca00078e000c */
[----:B-----5:R0:W5:Y:S02]  /*11d0*/  @P2 LDG.E.128 R104, desc[UR4][R12.64] ;  /* 0x000000040c682981 */ /* 0x020164000c1e1d00 */
[----:B0-----:R-:W-:-:S04]  /*11e0*/  SHF.R.S32.HI R12, RZ, 0x1f, R15 ;  /* 0x0000001fff0c7819 */ /* 0x001fc8000001140f */
        /* <DEDUP_REMOVED lines=12> */
[----:B------:R-:W-:Y:S01]  /*12b0*/  HFMA2.MMA R130, -RZ, RZ, 0, 0 ;  /* 0x00000000ff827435 */ /* 0x000fe200000001ff */
[----:B------:R-:W-:Y:S01]  /*12c0*/  IMAD.MOV.U32 R12, RZ, RZ, R185 ;  /* 0x000000ffff0c7224 */ /* 0x000fe200078e00b9 */
[----:B------:R-:W-:Y:S09]  /*12d0*/  @!P0 BRA `(.L_x_22241) ;  /* 0x0000000400708947 */ /* 0x000ff20003800000 */
[----:B------:R-:W-:Y:S01]  /*12e0*/  MOV R12, R185 ;  /* 0x000000b9000c7202 */ /* 0x000fe20000000f00 */
[----:B-----5:R-:W-:Y:S01]  /*12f0*/  IMAD.U32 R130, R108, 0x10000, RZ ;  /* 0x000100006c827824 */ /* 0x020fe200078e00ff */
[----:B------:R-:W-:Y:S06]  /*1300*/  BRA `(.L_x_22241) ;  /* 0x0000000400647947 */ /* 0x000fec0003800000 */
.L_x_22240:
        /* <DEDUP_REMOVED lines=12> */
.L_x_22243:
[----:B------:R-:W-:-:S07]  /*13d0*/  MOV R6, R170 ;  /* 0x000000aa00067202 */ /* 0x000fce0000000f00 */
.L_x_22244:
[----:B------:R-:W-:Y:S05]  /*13e0*/  BSYNC B2 ;  /* 0x0000000000027941 */ /* 0x000fea0003800000 */
.L_x_22242:
        /* <DEDUP_REMOVED lines=16> */
.L_x_22248:
[----:B------:R-:W-:Y:S05]  /*14f0*/  BSYNC B3 ;  /* 0x0000000000037941 */ /* 0x000fea0003800000 */
.L_x_22247:
        /* <DEDUP_REMOVED lines=44> */
.L_x_22246:
[----:B------:R-:W-:Y:S05]  /*17c0*/  BSYNC B2 ;  /* 0x0000000000027941 */ /* 0x000fea0003800000 */
.L_x_22245:
        /* <DEDUP_REMOVED lines=12> */
[----:B------:R-:W-:-:S07]  /*1890*/  SEL R6, RZ, 0x1, P4 ;  /* 0x00000001ff067807 */ /* 0x000fce0002000000 */
.L_x_22241:
[----:B------:R-:W-:Y:S05]  /*18a0*/  BSYNC B1 ;  /* 0x0000000000017941 */ /* 0x000fea0003800000 */
.L_x_22239:
        /* <DEDUP_REMOVED lines=9> */
.L_x_22250:
        /* <DEDUP_REMOVED lines=12> */
.L_x_22253:
[----:B------:R-:W-:-:S07]  /*1a00*/  MOV R7, R170 ;  /* 0x000000aa00077202 */ /* 0x000fce0000000f00 */
.L_x_22254:
[----:B------:R-:W-:Y:S05]  /*1a10*/  BSYNC B2 ;  /* 0x0000000000027941 */ /* 0x000fea0003800000 */
.L_x_22252:
        /* <DEDUP_REMOVED lines=16> */
.L_x_22258:
[----:B------:R-:W-:Y:S05]  /*1b20*/  BSYNC B3 ;  /* 0x0000000000037941 */ /* 0x000fea0003800000 */
.L_x_22257:
        /* <DEDUP_REMOVED lines=44> */
.L_x_22256:
[----:B------:R-:W-:Y:S05]  /*1df0*/  BSYNC B2 ;  /* 0x0000000000027941 */ /* 0x000fea0003800000 */
.L_x_22255:
        /* <DEDUP_REMOVED lines=15> */
.L_x_22251:
[----:B------:R-:W-:Y:S05]  /*1ef0*/  BSYNC B1 ;  /* 0x0000000000017941 */ /* 0x000fea0003800000 */
.L_x_22249:
        /* <DEDUP_REMOVED lines=8> */
.L_x_22260:
        /* <DEDUP_REMOVED lines=12> */
.L_x_22263:
[----:B------:R-:W-:-:S07]  /*2040*/  MOV R8, R170 ;  /* 0x000000aa00087202 */ /* 0x000fce0000000f00 */
.L_x_22264:
[----:B------:R-:W-:Y:S05]  /*2050*/  BSYNC B2 ;  /* 0x0000000000027941 */ /* 0x000fea0003800000 */
.L_x_22262:
        /* <DEDUP_REMOVED lines=16> */
.L_x_22268:
[----:B------:R-:W-:Y:S05]  /*2160*/  BSYNC B3 ;  /* 0x0000000000037941 */ /* 0x000fea0003800000 */
.L_x_22267:
        /* <DEDUP_REMOVED lines=44> */
.L_x_22266:
[----:B------:R-:W-:Y:S05]  /*2430*/  BSYNC B2 ;  /* 0x0000000000027941 */ /* 0x000fea0003800000 */
.L_x_22265:
        /* <DEDUP_REMOVED lines=13> */
.L_x_22261:
[----:B------:R-:W-:Y:S05]  /*2510*/  BSYNC B1 ;  /* 0x0000000000017941 */ /* 0x000fea0003800000 */
.L_x_22259:
        /* <DEDUP_REMOVED lines=9> */
.L_x_22270:
        /* <DEDUP_REMOVED lines=12> */
.L_x_22273:
[----:B------:R-:W-:-:S07]  /*2670*/  MOV R9, R170 ;  /* 0x000000aa00097202 */ /* 0x000fce0000000f00 */
.L_x_22274:
[----:B------:R-:W-:Y:S05]  /*2680*/  BSYNC B2 ;  /* 0x0000000000027941 */ /* 0x000fea0003800000 */
.L_x_22272:
        /* <DEDUP_REMOVED lines=16> */
.L_x_22278:
[----:B------:R-:W-:Y:S05]  /*2790*/  BSYNC B3 ;  /* 0x0000000000037941 */ /* 0x000fea0003800000 */
.L_x_22277:
        /* <DEDUP_REMOVED lines=44> */
.L_x_22276:
[----:B------:R-:W-:Y:S05]  /*2a60*/  BSYNC B2 ;  /* 0x0000000000027941 */ /* 0x000fea0003800000 */
.L_x_22275:
        /* <DEDUP_REMOVED lines=15> */
.L_x_22271:
[----:B------:R-:W-:Y:S05]  /*2b60*/  BSYNC B1 ;  /* 0x0000000000017941 */ /* 0x000fea0003800000 */
.L_x_22269:
        /* <DEDUP_REMOVED lines=8> */
.L_x_22280:
        /* <DEDUP_REMOVED lines=12> */
.L_x_22283:
[----:B------:R-:W-:-:S07]  /*2cb0*/  MOV R10, R170 ;  /* 0x000000aa000a7202 */ /* 0x000fce0000000f00 */
.L_x_22284:
[----:B------:R-:W-:Y:S05]  /*2cc0*/  BSYNC B2 ;  /* 0x0000000000027941 */ /* 0x000fea0003800000 */
.L_x_22282:
        /* <DEDUP_REMOVED lines=16> */
.L_x_22288:
[----:B------:R-:W-:Y:S05]  /*2dd0*/  BSYNC B3 ;  /* 0x0000000000037941 */ /* 0x000fea0003800000 */
.L_x_22287:
        /* <DEDUP_REMOVED lines=44> */
.L_x_22286:
[----:B------:R-:W-:Y:S05]  /*30a0*/  BSYNC B2 ;  /* 0x0000000000027941 */ /* 0x000fea0003800000 */
.L_x_22285:
        /* <DEDUP_REMOVED lines=13> */
.L_x_22281:
[----:B------:R-:W-:Y:S05]  /*3180*/  BSYNC B1 ;  /* 0x0000000000017941 */ /* 0x000fea0003800000 */
.L_x_22279:
        /* <DEDUP_REMOVED lines=9> */
.L_x_22290:
        /* <DEDUP_REMOVED lines=12> */
.L_x_22293:
[----:B------:R-:W-:-:S07]  /*32e0*/  MOV R11, R170 ;  /* 0x000000aa000b7202 */ /* 0x000fce0000000f00 */
.L_x_22294:
[----:B------:R-:W-:Y:S05]  /*32f0*/  BSYNC B2 ;  /* 0x0000000000027941 */ /* 0x000fea0003800000 */
.L_x_22292:
        /* <DEDUP_REMOVED lines=16> */
.L_x_22298:
[----:B------:R-:W-:Y:S05]  /*3400*/  BSYNC B3 ;  /* 0x0000000000037941 */ /* 0x000fea0003800000 */
.L_x_22297:
        /* <DEDUP_REMOVED lines=44> */
.L_x_22296:
[----:B------:R-:W-:Y:S05]  /*36d0*/  BSYNC B2 ;  /* 0x0000000000027941 */ /* 0x000fea0003800000 */
.L_x_22295:
        /* <DEDUP_REMOVED lines=15> */
.L_x_22291:
[----:B------:R-:W-:Y:S05]  /*37d0*/  BSYNC B1 ;  /* 0x0000000000017941 */ /* 0x000fea0003800000 */
.L_x_22289:
        /* <DEDUP_REMOVED lines=8> */
.L_x_22300:
        /* <DEDUP_REMOVED lines=12> */
.L_x_22303:
[----:B------:R-:W-:-:S07]  /*3920*/  MOV R12, R170 ;  /* 0x000000aa000c7202 */ /* 0x000fce0000000f00 */
.L_x_22304:
[----:B------:R-:W-:Y:S05]  /*3930*/  BSYNC B2 ;  /* 0x0000000000027941 */ /* 0x000fea0003800000 */
.L_x_22302:
        /* <DEDUP_REMOVED lines=16> */
.L_x_22308:
[----:B------:R-:W-:Y:S05]  /*3a40*/  BSYNC B3 ;  /* 0x0000000000037941 */ /* 0x000fea0003800000 */
.L_x_22307:
        /* <DEDUP_REMOVED lines=44> */
.L_x_22306:
[----:B------:R-:W-:Y:S05]  /*3d10*/  BSYNC B2 ;  /* 0x0000000000027941 */ /* 0x000fea0003800000 */
.L_x_22305:
        /* <DEDUP_REMOVED lines=14> */
.L_x_22301:
[----:B------:R-:W-:Y:S05]  /*3e00*/  BSYNC B1 ;  /* 0x0000000000017941 */ /* 0x000fea0003800000 */
.L_x_22299:
        /* <DEDUP_REMOVED lines=9> */
.L_x_22310:
        /* <DEDUP_REMOVED lines=12> */
.L_x_22313:
[----:B------:R-:W-:-:S07]  /*3f60*/  MOV R16, R170 ;  /* 0x000000aa00107202 */ /* 0x000fce0000000f00 */
.L_x_22314:
[----:B------:R-:W-:Y:S05]  /*3f70*/  BSYNC B2 ;  /* 0x0000000000027941 */ /* 0x000fea0003800000 */
.L_x_22312:
        /* <DEDUP_REMOVED lines=16> */
.L_x_22318:
[----:B------:R-:W-:Y:S05]  /*4080*/  BSYNC B3 ;  /* 0x0000000000037941 */ /* 0x000fea0003800000 */
.L_x_22317:
        /* <DEDUP_REMOVED lines=44> */
.L_x_22316:
[----:B------:R-:W-:Y:S05]  /*4350*/  BSYNC B2 ;  /* 0x0000000000027941 */ /* 0x000fea0003800000 */
.L_x_22315:
        /* <DEDUP_REMOVED lines=16> */
.L_x_22311:
[----:B------:R-:W-:Y:S05]  /*4460*/  BSYNC B1 ;  /* 0x0000000000017941 */ /* 0x000fea0003800000 */
.L_x_22309:
        /* <DEDUP_REMOVED lines=29> */
.L_x_22320:
[----:B------:R-:W-:Y:S05]  /*4640*/  BSYNC B1 ;  /* 0x0000000000017941 */ /* 0x000fea0003800000 */
.L_x_22319:
[----:B01----:R-:W0:Y:S01]  /*4650*/  @P2 LDC.64 R12, c[0x0][0x220] ;  /* 0x00008800ff0c2b82 */ /* 0x003e220000000a00 */
[----:B------:R-:W-:-:S07]  /*4660*/  VIADD R18, R157, 0x20 ;  /* 0x000000209d127836 */ /* 0x000fce0000000000 */
[----:B------:R-:W1:Y:S01]  /*4670*/  @P0 LDC.64 R14, c[0x0][0x230] ;  /* 0x00008c00ff0e0b82 */ /* 0x000e620000000a00 */
[----:B0-----:R-:W-:-:S05]  /*4680*/  @P2 IMAD.WIDE.U32 R12, R18, 0x10, R12 ;  /* 0x00000010120c2825 */ /* 0x001fca00078e000c */
[----:B-----5:R0:W5:Y:S02]  /*4690*/  @P2 LDG.E.128 R104, desc[UR4][R12.64] ;  /* 0x000000040c682981 */ /* 0x020164000c1e1d00 */
[----:B0-----:R-:W-:-:S05]  /*46a0*/  IADD3 R12, R156, 0x20, RZ ;  /* 0x000000209c0c7810 */ /* 0x001fca0007ffe0ff */
[----:B-1----:R-:W-:-:S05]  /*46b0*/  @P0 IMAD.WIDE.U32 R14, R12, 0x10, R14 ;  /* 0x000000100c0e0825 */ /* 0x002fca00078e000e */
[----:B------:R0:W5:Y:S01]  /*46c0*/  @P0 LDG.E.128 R108, desc[UR4][R14.64] ;  /* 0x000000040e6c0981 */ /* 0x000162000c1e1d00 */
        /* <DEDUP_REMOVED lines=8> */
.L_x_22322:
        /* <DEDUP_REMOVED lines=12> */
.L_x_22325:
[----:B------:R-:W-:-:S07]  /*4810*/  IMAD.MOV.U32 R6, RZ, RZ, R170 ;  /* 0x000000ffff067224 */ /* 0x000fce00078e00aa */
.L_x_22326:
[----:B------:R-:W-:Y:S05]  /*4820*/  BSYNC B2 ;  /* 0x0000000000027941 */ /* 0x000fea0003800000 */
.L_x_22324:
        /* <DEDUP_REMOVED lines=16> */
.L_x_22330:
[----:B------:R-:W-:Y:S05]  /*4930*/  BSYNC B3 ;  /* 0x0000000000037941 */ /* 0x000fea0003800000 */
.L_x_22329:
        /* <DEDUP_REMOVED lines=44> */
.L_x_22328:
[----:B------:R-:W-:Y:S05]  /*4c00*/  BSYNC B2 ;  /* 0x0000000000027941 */ /* 0x000fea0003800000 */
.L_x_22327:
[----:B0-----:R-:W2:Y:S01]  /*4c10*/  LDL R15, [R1+0x130] ;  /* 0x00013000010f7983 */ /* 0x001ea20000100800 */
        /* <DEDUP_REMOVED lines=11> */
[----:B------:R-:W-:-:S07]  /*4cd0*/  SEL R6, RZ, 0x1, P4 ;  /* 0x00000001ff067807 */ /* 0x000fce0002000000 */
.L_x_22323:
[----:B------:R-:W-:Y:S05]  /*4ce0*/  BSYNC B1 ;  /* 0x0000000000017941 */ /* 0x000fea0003800000 */
.L_x_22321:
        /* <DEDUP_REMOVED lines=9> */
.L_x_22332:
        /* <DEDUP_REMOVED lines=12> */
.L_x_22335:
[----:B------:R-:W-:-:S07]  /*4e40*/  IMAD.MOV.U32 R7, RZ, RZ, R170 ;  /* 0x000000ffff077224 */ /* 0x000fce00078e00aa */
.L_x_22336:
[----:B------:R-:W-:Y:S05]  /*4e50*/  BSYNC B2 ;  /* 0x0000000000027941 */ /* 0x000fea0003800000 */
.L_x_22334:
        /* <DEDUP_REMOVED lines=16> */
.L_x_22340:
[----:B------:R-:W-:Y:S05]  /*4f60*/  BSYNC B3 ;  /* 0x0000000000037941 */ /* 0x000fea0003800000 */
.L_x_22339:
        /* <DEDUP_REMOVED lines=44> */
.L_x_22338:
[----:B------:R-:W-:Y:S05]  /*5230*/  BSYNC B2 ;  /* 0x0000000000027941 */ /* 0x000fea0003800000 */
.L_x_22337:
        /* <DEDUP_REMOVED lines=15> */
.L_x_22333:
[----:B------:R-:W-:Y:S05]  /*5330*/  BSYNC B1 ;  /* 0x0000000000017941 */ /* 0x000fea0003800000 */
.L_x_22331:
        /* <DEDUP_REMOVED lines=8> */
.L_x_22342:
        /* <DEDUP_REMOVED lines=12> */
.L_x_22345:
[----:B------:R-:W-:-:S07]  /*5480*/  IMAD.MOV.U32 R8, RZ, RZ, R170 ;  /* 0x000000ffff087224 */ /* 0x000fce00078e00aa */
.L_x_22346:
[----:B------:R-:W-:Y:S05]  /*5490*/  BSYNC B2 ;  /* 0x0000000000027941 */ /* 0x000fea0003800000 */
.L_x_22344:
        /* <DEDUP_REMOVED lines=16> */
.L_x_22350:
[----:B------:R-:W-:Y:S05]  /*55a0*/  BSYNC B3 ;  /* 0x0000000000037941 */ /* 0x000fea0003800000 */
.L_x_22349:
        /* <DEDUP_REMOVED lines=44> */
.L_x_22348:
[----:B------:R-:W-:Y:S05]  /*5870*/  BSYNC B2 ;  /* 0x0000000000027941 */ /* 0x000fea0003800000 */
.L_x_22347:
        /* <DEDUP_REMOVED lines=13> */
.L_x_22343:
[----:B------:R-:W-:Y:S05]  /*5950*/  BSYNC B1 ;  /* 0x0000000000017941 */ /* 0x000fea0003800000 */
.L_x_22341:
        /* <DEDUP_REMOVED lines=9> */
.L_x_22352:
        /* <DEDUP_REMOVED lines=12> */
.L_x_22355:
[----:B------:R-:W-:-:S07]  /*5ab0*/  IMAD.MOV.U32 R9, RZ, RZ, R170 ;  /* 0x000000ffff097224 */ /* 0x000fce00078e00aa */
.L_x_22356:
[----:B------:R-:W-:Y:S05]  /*5ac0*/  BSYNC B2 ;  /* 0x0000000000027941 */ /* 0x000fea0003800000 */
.L_x_22354:
        /* <DEDUP_REMOVED lines=16> */
.L_x_22360:
[----:B------:R-:W-:Y:S05]  /*5bd0*/  BSYNC B3 ;  /* 0x0000000000037941 */ /* 0x000fea0003800000 */
.L_x_22359:
        /* <DEDUP_REMOVED lines=44> */
.L_x_22358:
[----:B------:R-:W-:Y:S05]  /*5ea0*/  BSYNC B2 ;  /* 0x0000000000027941 */ /* 0x000fea0003800000 */
.L_x_22357:
        /* <DEDUP_REMOVED lines=15> */
.L_x_22353:
[----:B------:R-:W-:Y:S05]  /*5fa0*/  BSYNC B1 ;  /* 0x0000000000017941 */ /* 0x000fea0003800000 */
.L_x_22351:
        /* <DEDUP_REMOVED lines=8> */
.L_x_22362:
        /* <DEDUP_REMOVED lines=12> */
.L_x_22365:
[----:B------:R-:W-:-:S07]  /*60f0*/  IMAD.MOV.U32 R10, RZ, RZ, R170 ;  /* 0x000000ffff0a7224 */ /* 0x000fce00078e00aa */
.L_x_22366:
[----:B------:R-:W-:Y:S05]  /*6100*/  BSYNC B2 ;  /* 0x0000000000027941 */ /* 0x000fea0003800000 */
.L_x_22364:
        /* <DEDUP_REMOVED lines=16> */
.L_x_22370:
[----:B------:R-:W-:Y:S05]  /*6210*/  BSYNC B3 ;  /* 0x0000000000037941 */ /* 0x000fea0003800000 */
.L_x_22369:
        /* <DEDUP_REMOVED lines=44> */
.L_x_22368:
[----:B------:R-:W-:Y:S05]  /*64e0*/  BSYNC B2 ;  /* 0x0000000000027941 */ /* 0x000fea0003800000 */
.L_x_22367:
        /* <DEDUP_REMOVED lines=13> */
.L_x_22363:
[----:B------:R-:W-:Y:S05]  /*65c0*/  BSYNC B1 ;  /* 0x0000000000017941 */ /* 0x000fea0003800000 */
.L_x_22361:
        /* <DEDUP_REMOVED lines=9> */
.L_x_22372:
        /* <DEDUP_REMOVED lines=12> */
.L_x_22375:
[----:B------:R-:W-:-:S07]  /*6720*/  IMAD.MOV.U32 R11, RZ, RZ, R170 ;  /* 0x000000ffff0b7224 */ /* 0x000fce00078e00aa */
.L_x_22376:
[----:B------:R-:W-:Y:S05]  /*6730*/  BSYNC B2 ;  /* 0x0000000000027941 */ /* 0x000fea0003800000 */
.L_x_22374:
        /* <DEDUP_REMOVED lines=16> */
.L_x_22380:
[----:B------:R-:W-:Y:S05]  /*6840*/  BSYNC B3 ;  /* 0x0000000000037941 */ /* 0x000fea0003800000 */
.L_x_22379:
        /* <DEDUP_REMOVED lines=44> */
.L_x_22378:
[----:B------:R-:W-:Y:S05]  /*6b10*/  BSYNC B2 ;  /* 0x0000000000027941 */ /* 0x000fea0003800000 */
.L_x_22377:
        /* <DEDUP_REMOVED lines=15> */
.L_x_22373:
[----:B------:R-:W-:Y:S05]  /*6c10*/  BSYNC B1 ;  /* 0x0000000000017941 */ /* 0x000fea0003800000 */
.L_x_22371:
        /* <DEDUP_REMOVED lines=8> */
.L_x_22382:
        /* <DEDUP_REMOVED lines=12> */
.L_x_22385:
[----:B------:R-:W-:-:S07]  /*6d60*/  IMAD.MOV.U32 R13, RZ, RZ, R170 ;  /* 0x000000ffff0d7224 */ /* 0x000fce00078e00aa */
.L_x_22386:
[----:B------:R-:W-:Y:S05]  /*6d70*/  BSYNC B2 ;  /* 0x0000000000027941 */ /* 0x000fea0003800000 */
.L_x_22384:
        /* <DEDUP_REMOVED lines=16> */
.L_x_22390:
[----:B------:R-:W-:Y:S05]  /*6e80*/  BSYNC B3 ;  /* 0x0000000000037941 */ /* 0x000fea0003800000 */
.L_x_22389:
        /* <DEDUP_REMOVED lines=44> */
.L_x_22388:
[----:B------:R-:W-:Y:S05]  /*7150*/  BSYNC B2 ;  /* 0x0000000000027941 */ /* 0x000fea0003800000 */
.L_x_22387:
        /* <DEDUP_REMOVED lines=14> */
.L_x_22383:
[----:B------:R-:W-:Y:S05]  /*7240*/  BSYNC B1 ;  /* 0x0000000000017941 */ /* 0x000fea0003800000 */
.L_x_22381:
        /* <DEDUP_REMOVED lines=9> */
.L_x_22392:
        /* <DEDUP_REMOVED lines=12> */
.L_x_22395:
[----:B------:R-:W-:-:S07]  /*73a0*/  IMAD.MOV.U32 R13, RZ, RZ, R170 ;  /* 0x000000ffff0d7224 */ /* 0x000fce00078e00aa */
.L_x_22396:
[----:B------:R-:W-:Y:S05]  /*73b0*/  BSYNC B2 ;  /* 0x0000000000027941 */ /* 0x000fea0003800000 */
.L_x_22394:
        /* <DEDUP_REMOVED lines=16> */
.L_x_22400:
[----:B------:R-:W-:Y:S05]  /*74c0*/  BSYNC B3 ;  /* 0x0000000000037941 */ /* 0x000fea0003800000 */
.L_x_22399:
        /* <DEDUP_REMOVED lines=44> */
.L_x_22398:
[----:B------:R-:W-:Y:S05]  /*7790*/  BSYNC B2 ;  /* 0x0000000000027941 */ /* 0x000fea0003800000 */
.L_x_22397:
        /* <DEDUP_REMOVED lines=16> */
.L_x_22393:
[----:B------:R-:W-:Y:S05]  /*78a0*/  BSYNC B1 ;  /* 0x0000000000017941 */ /* 0x000fea0003800000 */
.L_x_22391:
        /* <DEDUP_REMOVED lines=28> */
.L_x_22402:
[----:B------:R-:W-:Y:S05]  /*7a70*/  BSYNC B1 ;  /* 0x0000000000017941 */ /* 0x000fea0003800000 */
.L_x_22401:
        /* <DEDUP_REMOVED lines=16> */
.L_x_22404:
        /* <DEDUP_REMOVED lines=12> */
.L_x_22407:
[----:B------:R-:W-:-:S07]  /*7c40*/  MOV R6, R170 ;  /* 0x000000aa00067202 */ /* 0x000fce0000000f00 */
.L_x_22408:
[----:B------:R-:W-:Y:S05]  /*7c50*/  BSYNC B2 ;  /* 0x0000000000027941 */ /* 0x000fea0003800000 */
.L_x_22406:
        /* <DEDUP_REMOVED lines=16> */
.L_x_22412:
[----:B------:R-:W-:Y:S05]  /*7d60*/  BSYNC B3 ;  /* 0x0000000000037941 */ /* 0x000fea0003800000 */
.L_x_22411:
        /* <DEDUP_REMOVED lines=44> */
.L_x_22410:
[----:B------:R-:W-:Y:S05]  /*8030*/  BSYNC B2 ;  /* 0x0000000000027941 */ /* 0x000fea0003800000 */
.L_x_22409:
        /* <DEDUP_REMOVED lines=13> */
.L_x_22405:
[----:B------:R-:W-:Y:S05]  /*8110*/  BSYNC B1 ;  /* 0x0000000000017941 */ /* 0x000fea0003800000 */
.L_x_22403:
        /* <DEDUP_REMOVED lines=9> */
.L_x_22414:
        /* <DEDUP_REMOVED lines=12> */
.L_x_22417:
[----:B------:R-:W-:-:S07]  /*8270*/  MOV R7, R170 ;  /* 0x000000aa00077202 */ /* 0x000fce0000000f00 */
.L_x_22418:
[----:B------:R-:W-:Y:S05]  /*8280*/  BSYNC B2 ;  /* 0x0000000000027941 */ /* 0x000fea0003800000 */
.L_x_22416:
        /* <DEDUP_REMOVED lines=16> */
.L_x_22422:
[----:B------:R-:W-:Y:S05]  /*8390*/  BSYNC B3 ;  /* 0x0000000000037941 */ /* 0x000fea0003800000 */
.L_x_22421:
        /* <DEDUP_REMOVED lines=44> */
.L_x_22420:
[----:B------:R-:W-:Y:S05]  /*8660*/  BSYNC B2 ;  /* 0x0000000000027941 */ /* 0x000fea0003800000 */
.L_x_22419:
        /* <DEDUP_REMOVED lines=15> */
.L_x_22415:
[----:B------:R-:W-:Y:S05]  /*8760*/  BSYNC B1 ;  /* 0x0000000000017941 */ /* 0x000fea0003800000 */
.L_x_22413:
        /* <DEDUP_REMOVED lines=8> */
.L_x_22424:
        /* <DEDUP_REMOVED lines=12> */
.L_x_22427:
[----:B------:R-:W-:-:S07]  /*88b0*/  MOV R8, R170 ;  /* 0x000000aa00087202 */ /* 0x000fce0000000f00 */
.L_x_22428:
[----:B------:R-:W-:Y:S05]  /*88c0*/  BSYNC B2 ;  /* 0x0000000000027941 */ /* 0x000fea0003800000 */
.L_x_22426:
        /* <DEDUP_REMOVED lines=16> */
.L_x_22432:
[----:B------:R-:W-:Y:S05]  /*89d0*/  BSYNC B3 ;  /* 0x0000000000037941 */ /* 0x000fea0003800000 */
.L_x_22431:
        /* <DEDUP_REMOVED lines=44> */
.L_x_22430:
[----:B------:R-:W-:Y:S05]  /*8ca0*/  BSYNC B2 ;  /* 0x0000000000027941 */ /* 0x000fea0003800000 */
.L_x_22429:
        /* <DEDUP_REMOVED lines=13> */
.L_x_22425:
[----:B------:R-:W-:Y:S05]  /*8d80*/  BSYNC B1 ;  /* 0x0000000000017941 */ /* 0x000fea0003800000 */
.L_x_22423:
        /* <DEDUP_REMOVED lines=9> */
.L_x_22434:
        /* <DEDUP_REMOVED lines=12> */
.L_x_22437:
[----:B------:R-:W-:-:S07]  /*8ee0*/  MOV R9, R170 ;  /* 0x000000aa00097202 */ /* 0x000fce0000000f00 */
.L_x_22438:
[----:B------:R-:W-:Y:S05]  /*8ef0*/  BSYNC B2 ;  /* 0x0000000000027941 */ /* 0x000fea0003800000 */
.L_x_22436:
        /* <DEDUP_REMOVED lines=16> */
.L_x_22442:
[----:B------:R-:W-:Y:S05]  /*9000*/  BSYNC B3 ;  /* 0x0000000000037941 */ /* 0x000fea0003800000 */
.L_x_22441:
        /* <DEDUP_REMOVED lines=44> */
.L_x_22440:
[----:B------:R-:W-:Y:S05]  /*92d0*/  BSYNC B2 ;  /* 0x0000000000027941 */ /* 0x000fea0003800000 */
.L_x_22439:
        /* <DEDUP_REMOVED lines=15> */
.L_x_22435:
[----:B------:R-:W-:Y:S05]  /*93d0*/  BSYNC B1 ;  /* 0x0000000000017941 */ /* 0x000fea0003800000 */
.L_x_22433:
        /* <DEDUP_REMOVED lines=8> */
.L_x_22444:
        /* <DEDUP_REMOVED lines=12> */
.L_x_22447:
[----:B------:R-:W-:-:S07]  /*9520*/  MOV R10, R170 ;  /* 0x000000aa000a7202 */ /* 0x000fce0000000f00 */
.L_x_22448:
[----:B------:R-:W-:Y:S05]  /*9530*/  BSYNC B2 ;  /* 0x0000000000027941 */ /* 0x000fea0003800000 */
.L_x_22446:
        /* <DEDUP_REMOVED lines=16> */
.L_x_22452:
[----:B------:R-:W-:Y:S05]  /*9640*/  BSYNC B3 ;  /* 0x0000000000037941 */ /* 0x000fea0003800000 */
.L_x_22451:
        /* <DEDUP_REMOVED lines=44> */
.L_x_22450:
[----:B------:R-:W-:Y:S05]  /*9910*/  BSYNC B2 ;  /* 0x0000000000027941 */ /* 0x000fea0003800000 */
.L_x_22449:
        /* <DEDUP_REMOVED lines=13> */
.L_x_22445:
[----:B------:R-:W-:Y:S05]  /*99f0*/  BSYNC B1 ;  /* 0x0000000000017941 */ /* 0x000fea0003800000 */
.L_x_22443:
        /* <DEDUP_REMOVED lines=9> */
.L_x_22454:
        /* <DEDUP_REMOVED lines=12> */
.L_x_22457:
[----:B------:R-:W-:-:S07]  /*9b50*/  MOV R11, R170 ;  /* 0x000000aa000b7202 */ /* 0x000fce0000000f00 */
.L_x_22458:
[----:B------:R-:W-:Y:S05]  /*9b60*/  BSYNC B2 ;  /* 0x0000000000027941 */ /* 0x000fea0003800000 */
.L_x_22456:
        /* <DEDUP_REMOVED lines=16> */
.L_x_22462:
[----:B------:R-:W-:Y:S05]  /*9c70*/  BSYNC B3 ;  /* 0x0000000000037941 */ /* 0x000fea0003800000 */
.L_x_22461:
        /* <DEDUP_REMOVED lines=44> */
.L_x_22460:
[----:B------:R-:W-:Y:S05]  /*9f40*/  BSYNC B2 ;  /* 0x0000000000027941 */ /* 0x000fea0003800000 */
.L_x_22459:
        /* <DEDUP_REMOVED lines=15> */
.L_x_22455:
[----:B------:R-:W-:Y:S05]  /*a040*/  BSYNC B1 ;  /* 0x0000000000017941 */ /* 0x000fea0003800000 */
.L_x_22453:
        /* <DEDUP_REMOVED lines=8> */
.L_x_22464:
        /* <DEDUP_REMOVED lines=12> */
.L_x_22467:
[----:B------:R-:W-:-:S07]  /*a190*/  MOV R20, R170 ;  /* 0x000000aa00147202 */ /* 0x000fce0000000f00 */
.L_x_22468:
[----:B------:R-:W-:Y:S05]  /*a1a0*/  BSYNC B2 ;  /* 0x0000000000027941 */ /* 0x000fea0003800000 */
.L_x_22466:
        /* <DEDUP_REMOVED lines=16> */
.L_x_22472:
[----:B------:R-:W-:Y:S05]  /*a2b0*/  BSYNC B3 ;  /* 0x0000000000037941 */ /* 0x000fea0003800000 */
.L_x_22471:
        /* <DEDUP_REMOVED lines=44> */
.L_x_22470:
[----:B------:R-:W-:Y:S05]  /*a580*/  BSYNC B2 ;  /* 0x0000000000027941 */ /* 0x000fea0003800000 */
.L_x_22469:
        /* <DEDUP_REMOVED lines=14> */
.L_x_22465:
[----:B------:R-:W-:Y:S05]  /*a670*/  BSYNC B1 ;  /* 0x0000000000017941 */ /* 0x000fea0003800000 */
.L_x_22463:
        /* <DEDUP_REMOVED lines=9> */
.L_x_22474:
        /* <DEDUP_REMOVED lines=12> */
.L_x_22477:
[----:B------:R-:W-:-:S07]  /*a7d0*/  MOV R20, R170 ;  /* 0x000000aa00147202 */ /* 0x000fce0000000f00 */
.L_x_22478:
[----:B------:R-:W-:Y:S05]  /*a7e0*/  BSYNC B2 ;  /* 0x0000000000027941 */ /* 0x000fea0003800000 */
.L_x_22476:
        /* <DEDUP_REMOVED lines=16> */
.L_x_22482:
[----:B------:R-:W-:Y:S05]  /*a8f0*/  BSYNC B3 ;  /* 0x0000000000037941 */ /* 0x000fea0003800000 */
.L_x_22481:
        /* <DEDUP_REMOVED lines=44> */
.L_x_22480:
[----:B------:R-:W-:Y:S05]  /*abc0*/  BSYNC B2 ;  /* 0x0000000000027941 */ /* 0x000fea0003800000 */
.L_x_22479:
        /* <DEDUP_REMOVED lines=16> */
.L_x_22475:
[----:B------:R-:W-:Y:S05]  /*acd0*/  BSYNC B1 ;  /* 0x0000000000017941 */ /* 0x000fea0003800000 */
.L_x_22473:
        /* <DEDUP_REMOVED lines=28> */
.L_x_22484:
[----:B------:R-:W-:Y:S05]  /*aea0*/  BSYNC B1 ;  /* 0x0000000000017941 */ /* 0x000fea0003800000 */
.L_x_22483:
        /* <DEDUP_REMOVED lines=10> */
[----:B0-----:R-:W-:Y:S01]  /*af50*/  IMAD.MOV.U32 R12, RZ, RZ, RZ ;  /* 0x000000ffff0c7224 */ /* 0x001fe200078e00ff */
[----:B------:R-:W-:Y:S01]  /*af60*/  MOV R14, R21 ;  /* 0x00000015000e7202 */ /* 0x000fe20000000f00 */
[----:B------:R-:W-:Y:S06]  /*af70*/  @!P0 BRA `(.L_x_22487) ;  /* 0x0000000400708947 */ /* 0x000fec0003800000 */
[----:B------:R-:W-:Y:S01]  /*af80*/  IMAD.MOV.U32 R14, RZ, RZ, R21 ;  /* 0x000000ffff0e7224 */ /* 0x000fe200078e0015 */
[----:B-----5:R-:W-:Y:S01]  /*af90*/  SHF.L.U32 R12, R108, 0x10, RZ ;  /* 0x000000106c0c7819 */ /* 0x020fe200000006ff */
[----:B------:R-:W-:Y:S06]  /*afa0*/  BRA `(.L_x_22487) ;  /* 0x0000000400647947 */ /* 0x000fec0003800000 */
.L_x_22486:
        /* <DEDUP_REMOVED lines=12> */
.L_x_22489:
[----:B------:R-:W-:-:S07]  /*b070*/  IMAD.MOV.U32 R6, RZ, RZ, R170 ;  /* 0x000000ffff067224 */ /* 0x000fce00078e00aa */
.L_x_22490:
[----:B------:R-:W-:Y:S05]  /*b080*/  BSYNC B2 ;  /* 0x0000000000027941 */ /* 0x000fea0003800000 */
.L_x_22488:
        /* <DEDUP_REMOVED lines=16> */
.L_x_22494:
[----:B------:R-:W-:Y:S05]  /*b190*/  BSYNC B3 ;  /* 0x0000000000037941 */ /* 0x000fea0003800000 */
.L_x_22493:
        /* <DEDUP_REMOVED lines=44> */
.L_x_22492:
[----:B------:R-:W-:Y:S05]  /*b460*/  BSYNC B2 ;  /* 0x0000000000027941 */ /* 0x000fea0003800000 */
.L_x_22491:
        /* <DEDUP_REMOVED lines=13> */
.L_x_22487:
[----:B------:R-:W-:Y:S05]  /*b540*/  BSYNC B1 ;  /* 0x0000000000017941 */ /* 0x000fea0003800000 */
.L_x_22485:
        /* <DEDUP_REMOVED lines=9> */
.L_x_22496:
        /* <DEDUP_REMOVED lines=12> */
.L_x_22499:
[----:B------:R-:W-:-:S07]  /*b6a0*/  IMAD.MOV.U32 R7, RZ, RZ, R170 ;  /* 0x000000ffff077224 */ /* 0x000fce00078e00aa */
.L_x_22500:
[----:B------:R-:W-:Y:S05]  /*b6b0*/  BSYNC B2 ;  /* 0x0000000000027941 */ /* 0x000fea0003800000 */
.L_x_22498:
        /* <DEDUP_REMOVED lines=16> */
.L_x_22504:
[----:B------:R-:W-:Y:S05]  /*b7c0*/  BSYNC B3 ;  /* 0x0000000000037941 */ /* 0x000fea0003800000 */
.L_x_22503:
        /* <DEDUP_REMOVED lines=44> */
.L_x_22502:
[----:B------:R-:W-:Y:S05]  /*ba90*/  BSYNC B2 ;  /* 0x0000000000027941 */ /* 0x000fea0003800000 */
.L_x_22501:
        /* <DEDUP_REMOVED lines=15> */
.L_x_22497:
[----:B------:R-:W-:Y:S05]  /*bb90*/  BSYNC B1 ;  /* 0x0000000000017941 */ /* 0x000fea0003800000 */
.L_x_22495:
        /* <DEDUP_REMOVED lines=8> */
.L_x_22506:
        /* <DEDUP_REMOVED lines=12> */
.L_x_22509:
[----:B------:R-:W-:-:S07]  /*bce0*/  IMAD.MOV.U32 R8, RZ, RZ, R170 ;  /* 0x000000ffff087224 */ /* 0x000fce00078e00aa */
.L_x_22510:
[----:B------:R-:W-:Y:S05]  /*bcf0*/  BSYNC B2 ;  /* 0x0000000000027941 */ /* 0x000fea0003800000 */
.L_x_22508:
        /* <DEDUP_REMOVED lines=16> */
.L_x_22514:
[----:B------:R-:W-:Y:S05]  /*be00*/  BSYNC B3 ;  /* 0x0000000000037941 */ /* 0x000fea0003800000 */
.L_x_22513:
        /* <DEDUP_REMOVED lines=44> */
.L_x_22512:
[----:B------:R-:W-:Y:S05]  /*c0d0*/  BSYNC B2 ;  /* 0x0000000000027941 */ /* 0x000fea0003800000 */
.L_x_22511:
        /* <DEDUP_REMOVED lines=13> */
.L_x_22507:
[----:B------:R-:W-:Y:S05]  /*c1b0*/  BSYNC B1 ;  /* 0x0000000000017941 */ /* 0x000fea0003800000 */
.L_x_22505:
        /* <DEDUP_REMOVED lines=9> */
.L_x_22516:
        /* <DEDUP_REMOVED lines=12> */
.L_x_22519:
[----:B------:R-:W-:-:S07]  /*c310*/  IMAD.MOV.U32 R9, RZ, RZ, R170 ;  /* 0x000000ffff097224 */ /* 0x000fce00078e00aa */
.L_x_22520:
[----:B------:R-:W-:Y:S05]  /*c320*/  BSYNC B2 ;  /* 0x0000000000027941 */ /* 0x000fea0003800000 */
.L_x_22518:
        /* <DEDUP_REMOVED lines=16> */
.L_x_22524:
[----:B------:R-:W-:Y:S05]  /*c430*/  BSYNC B3 ;  /* 0x0000000000037941 */ /* 0x000fea0003800000 */
.L_x_22523:
        /* <DEDUP_REMOVED lines=44> */
.L_x_22522:
[----:B------:R-:W-:Y:S05]  /*c700*/  BSYNC B2 ;  /* 0x0000000000027941 */ /* 0x000fea0003800000 */
.L_x_22521:
        /* <DEDUP_REMOVED lines=15> */
.L_x_22517:
[----:B------:R-:W-:Y:S05]  /*c800*/  BSYNC B1 ;  /* 0x0000000000017941 */ /* 0x000fea0003800000 */
.L_x_22515:
        /* <DEDUP_REMOVED lines=8> */
.L_x_22526:
        /* <DEDUP_REMOVED lines=12> */
.L_x_22529:
[----:B------:R-:W-:-:S07]  /*c950*/  IMAD.MOV.U32 R10, RZ, RZ, R170 ;  /* 0x000000ffff0a7224 */ /* 0x000fce00078e00aa */
.L_x_22530:
[----:B------:R-:W-:Y:S05]  /*c960*/  BSYNC B2 ;  /* 0x0000000000027941 */ /* 0x000fea0003800000 */
.L_x_22528:
        /* <DEDUP_REMOVED lines=16> */
.L_x_22534:
[----:B------:R-:W-:Y:S05]  /*ca70*/  BSYNC B3 ;  /* 0x0000000000037941 */ /* 0x000fea0003800000 */
.L_x_22533:
        /* <DEDUP_REMOVED lines=44> */
.L_x_22532:
[----:B------:R-:W-:Y:S05]  /*cd40*/  BSYNC B2 ;  /* 0x0000000000027941 */ /* 0x000fea0003800000 */
.L_x_22531:
        /* <DEDUP_REMOVED lines=13> */
.L_x_22527:
[----:B------:R-:W-:Y:S05]  /*ce20*/  BSYNC B1 ;  /* 0x0000000000017941 */ /* 0x000fea0003800000 */
.L_x_22525:
        /* <DEDUP_REMOVED lines=9> */
.L_x_22536:
        /* <DEDUP_REMOVED lines=12> */
.L_x_22539:
[----:B------:R-:W-:-:S07]  /*cf80*/  IMAD.MOV.U32 R11, RZ, RZ, R170 ;  /* 0x000000ffff0b7224 */ /* 0x000fce00078e00aa */
.L_x_22540:
[----:B------:R-:W-:Y:S05]  /*cf90*/  BSYNC B2 ;  /* 0x0000000000027941 */ /* 0x000fea0003800000 */
.L_x_22538:
        /* <DEDUP_REMOVED lines=16> */
.L_x_22544:
[----:B------:R-:W-:Y:S05]  /*d0a0*/  BSYNC B3 ;  /* 0x0000000000037941 */ /* 0x000fea0003800000 */
.L_x_22543:
        /* <DEDUP_REMOVED lines=44> */
.L_x_22542:
[----:B------:R-:W-:Y:S05]  /*d370*/  BSYNC B2 ;  /* 0x0000000000027941 */ /* 0x000fea0003800000 */
.L_x_22541:
        /* <DEDUP_REMOVED lines=15> */
.L_x_22537:
[----:B------:R-:W-:Y:S05]  /*d470*/  BSYNC B1 ;  /* 0x0000000000017941 */ /* 0x000fea0003800000 */
.L_x_22535:
        /* <DEDUP_REMOVED lines=8> */
.L_x_22546:
        /* <DEDUP_REMOVED lines=12> */
.L_x_22549:
[----:B------:R-:W-:-:S07]  /*d5c0*/  IMAD.MOV.U32 R24, RZ, RZ, R170 ;  /* 0x000000ffff187224 */ /* 0x000fce00078e00aa */
.L_x_22550:
[----:B------:R-:W-:Y:S05]  /*d5d0*/  BSYNC B2 ;  /* 0x0000000000027941 */ /* 0x000fea0003800000 */
.L_x_22548:
        /* <DEDUP_REMOVED lines=16> */
.L_x_22554:
[----:B------:R-:W-:Y:S05]  /*d6e0*/  BSYNC B3 ;  /* 0x0000000000037941 */ /* 0x000fea0003800000 */
.L_x_22553:
        /* <DEDUP_REMOVED lines=44> */
.L_x_22552:
[----:B------:R-:W-:Y:S05]  /*d9b0*/  BSYNC B2 ;  /* 0x0000000000027941 */ /* 0x000fea0003800000 */
.L_x_22551:
[----:B------:R-:W2:Y:S01]  /*d9c0*/  LDL R21, [R1+0xa8] ;  /* 0x0000a80001157983 */ /* 0x000ea20000100800 */
        /* <DEDUP_REMOVED lines=8> */
[----:B------:R-:W-:-:S05]  /*da50*/  FSEL R18, R18, RZ, !P4 ;  /* 0x000000ff12127208 */ /* 0x000fca0006000000 */
[----:B--2---:R-:W-:-:S04]  /*da60*/  FMUL.FTZ R18, R21, R18 ;  /* 0x0000001215127220 */ /* 0x004fc80000410000 */
[----:B------:R-:W-:Y:S01]  /*da70*/  @P0 FADD.FTZ R18, R19, R18 ;  /* 0x0000001213120221 */ /* 0x000fe20000010000 */
[----:B------:R-:W-:-:S04]  /*da80*/  SEL R19, RZ, 0x1, P4 ;  /* 0x00000001ff137807 */ /* 0x000fc80002000000 */
[----:B------:R-:W-:-:S07]  /*da90*/  PRMT R44, R19, 0x7610, R44 ;  /* 0x00007610132c7816 */ /* 0x000fce000000002c */
.L_x_22547:
[----:B------:R-:W-:Y:S05]  /*daa0*/  BSYNC B1 ;  /* 0x0000000000017941 */ /* 0x000fea0003800000 */
.L_x_22545:
        /* <DEDUP_REMOVED lines=9> */
.L_x_22556:
        /* <DEDUP_REMOVED lines=12> */
.L_x_22559:
[----:B------:R-:W-:-:S07]  /*dc00*/  IMAD.MOV.U32 R19, RZ, RZ, R170 ;  /* 0x000000ffff137224 */ /* 0x000fce00078e00aa */
.L_x_22560:
[----:B------:R-:W-:Y:S05]  /*dc10*/  BSYNC B2 ;  /* 0x0000000000027941 */ /* 0x000fea0003800000 */
.L_x_22558:
        /* <DEDUP_REMOVED lines=16> */
.L_x_22564:
[----:B------:R-:W-:Y:S05]  /*dd20*/  BSYNC B3 ;  /* 0x0000000000037941 */ /* 0x000fea0003800000 */
.L_x_22563:
        /* <DEDUP_REMOVED lines=44> */
.L_x_22562:
[----:B------:R-:W-:Y:S05]  /*dff0*/  BSYNC B2 ;  /* 0x0000000000027941 */ /* 0x000fea0003800000 */
.L_x_22561:
[----:B------:R-:W2:Y:S01]  /*e000*/  LDL R21, [R1+0xac] ;  /* 0x0000ac0001157983 */ /* 0x000ea20000100800 */
[----:B------:R-:W-:Y:S01]  /*e010*/  HFMA2.MMA R20, -RZ, RZ, 0.1171875, 0 ;  /* 0x2f800000ff147435 */ /* 0x000fe200000001ff */
[----:B------:R-:W-:-:S09]  /*e020*/  I2FP.F32.U32 R19, R19 ;  /* 0x0000001300137245 */ /* 0x000fd20000201000 */
        /* <DEDUP_REMOVED lines=13> */
.L_x_22557:
[----:B------:R-:W-:Y:S05]  /*e100*/  BSYNC B1 ;  /* 0x0000000000017941 */ /* 0x000fea0003800000 */
.L_x_22555:
        /* <DEDUP_REMOVED lines=28> */
.L_x_22566:
[----:B------:R-:W-:Y:S05]  /*e2d0*/  BSYNC B1 ;  /* 0x0000000000017941 */ /* 0x000fea0003800000 */
.L_x_22565:
        /* <DEDUP_REMOVED lines=10> */
[----:B0-----:R-:W-:Y:S01]  /*e380*/  MOV R20, RZ ;  /* 0x000000ff00147202 */ /* 0x001fe20000000f00 */
[----:B------:R-:W-:Y:S01]  /*e390*/  IMAD.MOV.U32 R22, RZ, RZ, R28 ;  /* 0x000000ffff167224 */ /* 0x000fe200078e001c */
[----:B------:R-:W-:Y:S06]  /*e3a0*/  @!P0 BRA `(.L_x_22569) ;  /* 0x0000000400708947 */ /* 0x000fec0003800000 */
[----:B------:R-:W-:Y:S01]  /*e3b0*/  MOV R22, R28 ;  /* 0x0000001c00167202 */ /* 0x000fe20000000f00 */
[----:B-----5:R-:W-:Y:S01]  /*e3c0*/  IMAD.U32 R20, R108, 0x10000, RZ ;  /* 0x000100006c147824 */ /* 0x020fe200078e00ff */
[----:B------:R-:W-:Y:S06]  /*e3d0*/  BRA `(.L_x_22569) ;  /* 0x0000000400647947 */ /* 0x000fec0003800000 */
.L_x_22568:
        /* <DEDUP_REMOVED lines=12> */
.L_x_22571:
[----:B------:R-:W-:-:S07]  /*e4a0*/  MOV R6, R170 ;  /* 0x000000aa00067202 */ /* 0x000fce0000000f00 */
.L_x_22572:
[----:B------:R-:W-:Y:S05]  /*e4b0*/  BSYNC B2 ;  /* 0x0000000000027941 */ /* 0x000fea0003800000 */
.L_x_22570:
        /* <DEDUP_REMOVED lines=16> */
.L_x_22576:
[----:B------:R-:W-:Y:S05]  /*e5c0*/  BSYNC B3 ;  /* 0x0000000000037941 */ /* 0x000fea0003800000 */
.L_x_22575:
        /* <DEDUP_REMOVED lines=44> */
.L_x_22574:
[----:B------:R-:W-:Y:S05]  /*e890*/  BSYNC B2 ;  /* 0x0000000000027941 */ /* 0x000fea0003800000 */
.L_x_22573:
        /* <DEDUP_REMOVED lines=13> */
.L_x_22569:
[----:B------:R-:W-:Y:S05]  /*e970*/  BSYNC B1 ;  /* 0x0000000000017941 */ /* 0x000fea0003800000 */
.L_x_22567:
        /* <DEDUP_REMOVED lines=9> */
.L_x_22578:
        /* <DEDUP_REMOVED lines=12> */
.L_x_22581:
[----:B------:R-:W-:-:S07]  /*ead0*/  MOV R7, R170 ;  /* 0x000000aa00077202 */ /* 0x000fce0000000f00 */
.L_x_22582:
[----:B------:R-:W-:Y:S05]  /*eae0*/  BSYNC B2 ;  /* 0x0000000000027941 */ /* 0x000fea0003800000 */
.L_x_22580:
        /* <DEDUP_REMOVED lines=16> */
.L_x_22586:
[----:B------:R-:W-:Y:S05]  /*ebf0*/  BSYNC B3 ;  /* 0x0000000000037941 */ /* 0x000fea0003800000 */
.L_x_22585:
        /* <DEDUP_REMOVED lines=44> */
.L_x_22584:
[----:B------:R-:W-:Y:S05]  /*eec0*/  BSYNC B2 ;  /* 0x0000000000027941 */ /* 0x000fea0003800000 */
.L_x_22583:
        /* <DEDUP_REMOVED lines=15> */
.L_x_22579:
[----:B------:R-:W-:Y:S05]  /*efc0*/  BSYNC B1 ;  /* 0x0000000000017941 */ /* 0x000fea0003800000 */
.L_x_22577:
        /* <DEDUP_REMOVED lines=8> */
.L_x_22588:
        /* <DEDUP_REMOVED lines=12> */
.L_x_22591:
[----:B------:R-:W-:-:S07]  /*f110*/  MOV R8, R170 ;  /* 0x000000aa00087202 */ /* 0x000fce0000000f00 */
.L_x_22592:
[----:B------:R-:W-:Y:S05]  /*f120*/  BSYNC B2 ;  /* 0x0000000000027941 */ /* 0x000fea0003800000 */
.L_x_22590:
        /* <DEDUP_REMOVED lines=16> */
.L_x_22596:
[----:B------:R-:W-:Y:S05]  /*f230*/  BSYNC B3 ;  /* 0x0000000000037941 */ /* 0x000fea0003800000 */
.L_x_22595:
        /* <DEDUP_REMOVED lines=44> */
.L_x_22594:
[----:B------:R-:W-:Y:S05]  /*f500*/  BSYNC B2 ;  /* 0x0000000000027941 */ /* 0x000fea0003800000 */
.L_x_22593:
        /* <DEDUP_REMOVED lines=13> */
.L_x_22589:
[----:B------:R-:W-:Y:S05]  /*f5e0*/  BSYNC B1 ;  /* 0x0000000000017941 */ /* 0x000fea0003800000 */
.L_x_22587:
        /* <DEDUP_REMOVED lines=9> */
.L_x_22598:
        /* <DEDUP_REMOVED lines=12> */
.L_x_22601:
[----:B------:R-:W-:-:S07]  /*f740*/  MOV R9, R170 ;  /* 0x000000aa00097202 */ /* 0x000fce0000000f00 */
.L_x_22602:
[----:B------:R-:W-:Y:S05]  /*f750*/  BSYNC B2 ;  /* 0x0000000000027941 */ /* 0x000fea0003800000 */
.L_x_22600:
        /* <DEDUP_REMOVED lines=16> */
.L_x_22606:
[----:B------:R-:W-:Y:S05]  /*f860*/  BSYNC B3 ;  /* 0x0000000000037941 */ /* 0x000fea0003800000 */
.L_x_22605:
        /* <DEDUP_REMOVED lines=44> */
.L_x_22604:
[----:B------:R-:W-:Y:S05]  /*fb30*/  BSYNC B2 ;  /* 0x0000000000027941 */ /* 0x000fea0003800000 */
.L_x_22603:
        /* <DEDUP_REMOVED lines=15> */
.L_x_22599:
[----:B------:R-:W-:Y:S05]  /*fc30*/  BSYNC B1 ;  /* 0x0000000000017941 */ /* 0x000fea0003800000 */
.L_x_22597:
        /* <DEDUP_REMOVED lines=8> */
.L_x_22608:
        /* <DEDUP_REMOVED lines=12> */
.L_x_22611:
[----:B------:R-:W-:-:S07]  /*fd80*/  MOV R10, R170 ;  /* 0x000000aa000a7202 */ /* 0x000fce0000000f00 */
.L_x_22612:
[----:B------:R-:W-:Y:S05]  /*fd90*/  BSYNC B2 ;  /* 0x0000000000027941 */ /* 0x000fea0003800000 */
.L_x_22610:
        /* <DEDUP_REMOVED lines=16> */
.L_x_22616:
[----:B------:R-:W-:Y:S05]  /*fea0*/  BSYNC B3 ;  /* 0x0000000000037941 */ /* 0x000fea0003800000 */
.L_x_22615:
        /* <DEDUP_REMOVED lines=44> */
.L_x_22614:
[----:B------:R-:W-:Y:S05]  /*10170*/  BSYNC B2 ;  /* 0x0000000000027941 */ /* 0x000fea0003800000 */
.L_x_22613:
        /* <DEDUP_REMOVED lines=13> */
.L_x_22609:
[----:B------:R-:W-:Y:S05]  /*10250*/  BSYNC B1 ;  /* 0x0000000000017941 */ /* 0x000fea0003800000 */
.L_x_22607:
        /* <DEDUP_REMOVED lines=9> */
.L_x_22618:
        /* <DEDUP_REMOVED lines=12> */
.L_x_22621:
[----:B------:R-:W-:-:S07]  /*103b0*/  MOV R11, R170 ;  /* 0x000000aa000b7202 */ /* 0x000fce0000000f00 */
.L_x_22622:
[----:B------:R-:W-:Y:S05]  /*103c0*/  BSYNC B2 ;  /* 0x0000000000027941 */ /* 0x000fea0003800000 */
.L_x_22620:
        /* <DEDUP_REMOVED lines=16> */
.L_x_22626:
[----:B------:R-:W-:Y:S05]  /*104d0*/  BSYNC B3 ;  /* 0x0000000000037941 */ /* 0x000fea0003800000 */
.L_x_22625:
        /* <DEDUP_REMOVED lines=44> */
.L_x_22624:
[----:B------:R-:W-:Y:S05]  /*107a0*/  BSYNC B2 ;  /* 0x0000000000027941 */ /* 0x000fea0003800000 */
.L_x_22623:
        /* <DEDUP_REMOVED lines=15> */
.L_x_22619:
[----:B------:R-:W-:Y:S05]  /*108a0*/  BSYNC B1 ;  /* 0x0000000000017941 */ /* 0x000fea0003800000 */
.L_x_22617:
        /* <DEDUP_REMOVED lines=8> */
.L_x_22628:
        /* <DEDUP_REMOVED lines=12> */
.L_x_22631:
[----:B------:R-:W-:-:S07]  /*109f0*/  MOV R32, R170 ;  /* 0x000000aa00207202 */ /* 0x000fce0000000f00 */
.L_x_22632:
[----:B------:R-:W-:Y:S05]  /*10a00*/  BSYNC B2 ;  /* 0x0000000000027941 */ /* 0x000fea0003800000 */
.L_x_22630:
        /* <DEDUP_REMOVED lines=16> */
.L_x_22636:
[----:B------:R-:W-:Y:S05]  /*10b10*/  BSYNC B3 ;  /* 0x0000000000037941 */ /* 0x000fea0003800000 */
.L_x_22635:
        /* <DEDUP_REMOVED lines=44> */
.L_x_22634:
[----:B------:R-:W-:Y:S05]  /*10de0*/  BSYNC B2 ;  /* 0x0000000000027941 */ /* 0x000fea0003800000 */
.L_x_22633:
[----:B------:R-:W2:Y:S01]  /*10df0*/  LDL R29, [R1+0x68] ;  /* 0x00006800011d7983 */ /* 0x000ea20000100800 */
[----:B------:R-:W-:Y:S01]  /*10e00*/  I2FP.F32.U32 R26, R32 ;  /* 0x00000020001a7245 */ /* 0x000fe20000201000 */
[----:B------:R-:W-:-:S04]  /*10e10*/  IMAD.MOV.U32 R27, RZ, RZ, 0x2f800000 ;  /* 0x2f800000ff1b7424 */ /* 0x000fc800078e00ff */
[----:B------:R-:W-:Y:S01]  /*10e20*/  FFMA.FTZ R26, R26, R27, 1.1641532182693481445e-10 ;  /* 0x2f0000001a1a7423 */ /* 0x000fe2000001001b */
[----:B-----5:R-:W-:-:S04]  /*10e30*/  @P0 IMAD.U32 R27, R111, 0x10000, RZ ;  /* 0x000100006f1b0824 */ /* 0x020fc800078e00ff */
[----:B------:R-:W-:Y:S02]  /*10e40*/  FSETP.GTU.FTZ.AND P4, PT, R26, UR10, PT ;  /* 0x0000000a1a007c0b */ /* 0x000fe4000bf9c000 */
[----:B------:R-:W-:-:S05]  /*10e50*/  SHF.L.U32 R26, R107, 0x10, RZ ;  /* 0x000000106b1a7819 */ /* 0x000fca00000006ff */
[----:B------:R-:W-:-:S04]  /*10e60*/  FMUL.FTZ R26, R26, UR13 ;  /* 0x0000000d1a1a7c20 */ /* 0x000fc80008410000 */
[----:B------:R-:W-:-:S05]  /*10e70*/  FMUL.FTZ R26, R26, UR12 ;  /* 0x0000000c1a1a7c20 */ /* 0x000fca0008410000 */
[----:B------:R-:W-:-:S05]  /*10e80*/  FSEL R26, R26, RZ, !P4 ;  /* 0x000000ff1a1a7208 */ /* 0x000fca0006000000 */
[----:B--2---:R-:W-:-:S04]  /*10e90*/  FMUL.FTZ R26, R29, R26 ;  /* 0x0000001a1d1a7220 */ /* 0x004fc80000410000 */
[----:B------:R-:W-:Y:S01]  /*10ea0*/  @P0 FADD.FTZ R26, R27, R26 ;  /* 0x0000001a1b1a0221 */ /* 0x000fe20000010000 */
[----:B------:R-:W-:-:S04]  /*10eb0*/  SEL R27, RZ, 0x1, P4 ;  /* 0x00000001ff1b7807 */ /* 0x000fc80002000000 */
[----:B------:R-:W-:-:S07]  /*10ec0*/  PRMT R44, R27, 0x7610, R44 ;  /* 0x000076101b2c7816 */ /* 0x000fce000000002c */
.L_x_22629:
[----:B------:R-:W-:Y:S05]  /*10ed0*/  BSYNC B1 ;  /* 0x0000000000017941 */ /* 0x000fea0003800000 */
.L_x_22627:
        /* <DEDUP_REMOVED lines=9> */
.L_x_22638:
        /* <DEDUP_REMOVED lines=12> */
.L_x_22641:
[----:B------:R-:W-:-:S07]  /*11030*/  MOV R27, R170 ;  /* 0x000000aa001b7202 */ /* 0x000fce0000000f00 */
.L_x_22642:
[----:B------:R-:W-:Y:S05]  /*11040*/  BSYNC B2 ;  /* 0x0000000000027941 */ /* 0x000fea0003800000 */
.L_x_22640:
        /* <DEDUP_REMOVED lines=16> */
.L_x_22646:
[----:B------:R-:W-:Y:S05]  /*11150*/  BSYNC B3 ;  /* 0x0000000000037941 */ /* 0x000fea0003800000 */
.L_x_22645:
        /* <DEDUP_REMOVED lines=44> */
.L_x_22644:
[----:B------:R-:W-:Y:S05]  /*11420*/  BSYNC B2 ;  /* 0x0000000000027941 */ /* 0x000fea0003800000 */
.L_x_22643:
        /* <DEDUP_REMOVED lines=16> */
.L_x_22639:
[----:B------:R-:W-:Y:S05]  /*11530*/  BSYNC B1 ;  /* 0x0000000000017941 */ /* 0x000fea0003800000 */
.L_x_22637:
        /* <DEDUP_REMOVED lines=28> */
.L_x_22648:
[----:B------:R-:W-:Y:S05]  /*11700*/  BSYNC B1 ;  /* 0x0000000000017941 */ /* 0x000fea0003800000 */
.L_x_22647:
        /* <DEDUP_REMOVED lines=16> */
.L_x_22650:
        /* <DEDUP_REMOVED lines=12> */
.L_x_22653:
[----:B------:R-:W-:-:S07]  /*118d0*/  IMAD.MOV.U32 R6, RZ, RZ, R170 ;  /* 0x000000ffff067224 */ /* 0x000fce00078e00aa */
.L_x_22654:
[----:B------:R-:W-:Y:S05]  /*118e0*/  BSYNC B2 ;  /* 0x0000000000027941 */ /* 0x000fea0003800000 */
.L_x_22652:
        /* <DEDUP_REMOVED lines=16> */
.L_x_22658:
[----:B------:R-:W-:Y:S05]  /*119f0*/  BSYNC B3 ;  /* 0x0000000000037941 */ /* 0x000fea0003800000 */
.L_x_22657:
        /* <DEDUP_REMOVED lines=44> */
.L_x_22656:
[----:B------:R-:W-:Y:S05]  /*11cc0*/  BSYNC B2 ;  /* 0x0000000000027941 */ /* 0x000fea0003800000 */
.L_x_22655:
        /* <DEDUP_REMOVED lines=13> */
.L_x_22651:
[----:B------:R-:W-:Y:S05]  /*11da0*/  BSYNC B1 ;  /* 0x0000000000017941 */ /* 0x000fea0003800000 */
.L_x_22649:
        /* <DEDUP_REMOVED lines=9> */
.L_x_22660:
        /* <DEDUP_REMOVED lines=12> */
.L_x_22663:
[----:B------:R-:W-:-:S07]  /*11f00*/  IMAD.MOV.U32 R7, RZ, RZ, R170 ;  /* 0x000000ffff077224 */ /* 0x000fce00078e00aa */
.L_x_22664:
[----:B------:R-:W-:Y:S05]  /*11f10*/  BSYNC B2 ;  /* 0x0000000000027941 */ /* 0x000fea0003800000 */
.L_x_22662:
        /* <DEDUP_REMOVED lines=16> */
.L_x_22668:
[----:B------:R-:W-:Y:S05]  /*12020*/  BSYNC B3 ;  /* 0x0000000000037941 */ /* 0x000fea0003800000 */
.L_x_22667:
        /* <DEDUP_REMOVED lines=44> */
.L_x_22666:
[----:B------:R-:W-:Y:S05]  /*122f0*/  BSYNC B2 ;  /* 0x0000000000027941 */ /* 0x000fea0003800000 */
.L_x_22665:
        /* <DEDUP_REMOVED lines=15> */
.L_x_22661:
[----:B------:R-:W-:Y:S05]  /*123f0*/  BSYNC B1 ;  /* 0x0000000000017941 */ /* 0x000fea0003800000 */
.L_x_22659:
        /* <DEDUP_REMOVED lines=8> */
.L_x_22670:
        /* <DEDUP_REMOVED lines=12> */
.L_x_22673:
[----:B------:R-:W-:-:S07]  /*12540*/  IMAD.MOV.U32 R8, RZ, RZ, R170 ;  /* 0x000000ffff087224 */ /* 0x000fce00078e00aa */
.L_x_22674:
[----:B------:R-:W-:Y:S05]  /*12550*/  BSYNC B2 ;  /* 0x0000000000027941 */ /* 0x000fea0003800000 */
.L_x_22672:
        /* <DEDUP_REMOVED lines=16> */
.L_x_22678:
[----:B------:R-:W-:Y:S05]  /*12660*/  BSYNC B3 ;  /* 0x0000000000037941 */ /* 0x000fea0003800000 */
.L_x_22677:
        /* <DEDUP_REMOVED lines=44> */
.L_x_22676:
[----:B------:R-:W-:Y:S05]  /*12930*/  BSYNC B2 ;  /* 0x0000000000027941 */ /* 0x000fea0003800000 */
.L_x_22675:
        /* <DEDUP_REMOVED lines=13> */
.L_x_22671:
[----:B------:R-:W-:Y:S05]  /*12a10*/  BSYNC B1 ;  /* 0x0000000000017941 */ /* 0x000fea0003800000 */
.L_x_22669:
        /* <DEDUP_REMOVED lines=9> */
.L_x_22680:
        /* <DEDUP_REMOVED lines=12> */
.L_x_22683:
[----:B------:R-:W-:-:S07]  /*12b70*/  IMAD.MOV.U32 R9, RZ, RZ, R170 ;  /* 0x000000ffff097224 */ /* 0x000fce00078e00aa */
.L_x_22684:
[----:B------:R-:W-:Y:S05]  /*12b80*/  BSYNC B2 ;  /* 0x0000000000027941 */ /* 0x000fea0003800000 */
.L_x_22682:
        /* <DEDUP_REMOVED lines=16> */
.L_x_22688:
[----:B------:R-:W-:Y:S05]  /*12c90*/  BSYNC B3 ;  /* 0x0000000000037941 */ /* 0x000fea0003800000 */
.L_x_22687:
        /* <DEDUP_REMOVED lines=44> */
.L_x_22686:
[----:B------:R-:W-:Y:S05]  /*12f60*/  BSYNC B2 ;  /* 0x0000000000027941 */ /* 0x000fea0003800000 */
.L_x_22685:
        /* <DEDUP_REMOVED lines=15> */
.L_x_22681:
[----:B------:R-:W-:Y:S05]  /*13060*/  BSYNC B1 ;  /* 0x0000000000017941 */ /* 0x000fea0003800000 */
.L_x_22679:
        /* <DEDUP_REMOVED lines=8> */
.L_x_22690:
        /* <DEDUP_REMOVED lines=12> */
.L_x_22693:
[----:B------:R-:W-:-:S07]  /*131b0*/  IMAD.MOV.U32 R10, RZ, RZ, R170 ;  /* 0x000000ffff0a7224 */ /* 0x000fce00078e00aa */
.L_x_22694:
[----:B------:R-:W-:Y:S05]  /*131c0*/  BSYNC B2 ;  /* 0x0000000000027941 */ /* 0x000fea0003800000 */
.L_x_22692:
        /* <DEDUP_REMOVED lines=16> */
.L_x_22698:
[----:B------:R-:W-:Y:S05]  /*132d0*/  BSYNC B3 ;  /* 0x0000000000037941 */ /* 0x000fea0003800000 */
.L_x_22697:
        /* <DEDUP_REMOVED lines=44> */
.L_x_22696:
[----:B------:R-:W-:Y:S05]  /*135a0*/  BSYNC B2 ;  /* 0x0000000000027941 */ /* 0x000fea0003800000 */
.L_x_22695:
        /* <DEDUP_REMOVED lines=13> */
.L_x_22691:
[----:B------:R-:W-:Y:S05]  /*13680*/  BSYNC B1 ;  /* 0x0000000000017941 */ /* 0x000fea0003800000 */
.L_x_22689:
        /* <DEDUP_REMOVED lines=9> */
.L_x_22700:
        /* <DEDUP_REMOVED lines=12> */
.L_x_22703:
[----:B------:R-:W-:-:S07]  /*137e0*/  IMAD.MOV.U32 R11, RZ, RZ, R170 ;  /* 0x000000ffff0b7224 */ /* 0x000fce00078e00aa */
.L_x_22704:
[----:B------:R-:W-:Y:S05]  /*137f0*/  BSYNC B2 ;  /* 0x0000000000027941 */ /* 0x000fea0003800000 */
.L_x_22702:
        /* <DEDUP_REMOVED lines=16> */
.L_x_22708:
[----:B------:R-:W-:Y:S05]  /*13900*/  BSYNC B3 ;  /* 0x0000000000037941 */ /* 0x000fea0003800000 */
.L_x_22707:
        /* <DEDUP_REMOVED lines=44> */
.L_x_22706:
[----:B------:R-:W-:Y:S05]  /*13bd0*/  BSYNC B2 ;  /* 0x0000000000027941 */ /* 0x000fea0003800000 */
.L_x_22705:
        /* <DEDUP_REMOVED lines=15> */
.L_x_22701:
[----:B------:R-:W-:Y:S05]  /*13cd0*/  BSYNC B1 ;  /* 0x0000000000017941 */ /* 0x000fea0003800000 */
.L_x_22699:
        /* <DEDUP_REMOVED lines=8> */
.L_x_22710:
        /* <DEDUP_REMOVED lines=12> */
.L_x_22713:
[----:B------:R-:W-:-:S07]  /*13e20*/  IMAD.MOV.U32 R40, RZ, RZ, R170 ;  /* 0x000000ffff287224 */ /* 0x000fce00078e00aa */
.L_x_22714:
[----:B------:R-:W-:Y:S05]  /*13e30*/  BSYNC B2 ;  /* 0x0000000000027941 */ /* 0x000fea0003800000 */
.L_x_22712:
        /* <DEDUP_REMOVED lines=16> */
.L_x_22718:
[----:B------:R-:W-:Y:S05]  /*13f40*/  BSYNC B3 ;  /* 0x0000000000037941 */ /* 0x000fea0003800000 */
.L_x_22717:
        /* <DEDUP_REMOVED lines=44> */
.L_x_22716:
[----:B------:R-:W-:Y:S05]  /*14210*/  BSYNC B2 ;  /* 0x0000000000027941 */ /* 0x000fea0003800000 */
.L_x_22715:
        /* <DEDUP_REMOVED lines=14> */
.L_x_22711:
[----:B------:R-:W-:Y:S05]  /*14300*/  BSYNC B1 ;  /* 0x0000000000017941 */ /* 0x000fea0003800000 */
.L_x_22709:
        /* <DEDUP_REMOVED lines=9> */
.L_x_22720:
        /* <DEDUP_REMOVED lines=12> */
.L_x_22723:
[----:B------:R-:W-:-:S07]  /*14460*/  IMAD.MOV.U32 R35, RZ, RZ, R170 ;  /* 0x000000ffff237224 */ /* 0x000fce00078e00aa */
.L_x_22724:
[----:B------:R-:W-:Y:S05]  /*14470*/  BSYNC B2 ;  /* 0x0000000000027941 */ /* 0x000fea0003800000 */
.L_x_22722:
        /* <DEDUP_REMOVED lines=16> */
.L_x_22728:
[----:B------:R-:W-:Y:S05]  /*14580*/  BSYNC B3 ;  /* 0x0000000000037941 */ /* 0x000fea0003800000 */
.L_x_22727:
        /* <DEDUP_REMOVED lines=44> */
.L_x_22726:
[----:B------:R-:W-:Y:S05]  /*14850*/  BSYNC B2 ;  /* 0x0000000000027941 */ /* 0x000fea0003800000 */
.L_x_22725:
        /* <DEDUP_REMOVED lines=16> */
.L_x_22721:
[----:B------:R-:W-:Y:S05]  /*14960*/  BSYNC B1 ;  /* 0x0000000000017941 */ /* 0x000fea0003800000 */
.L_x_22719:
        /* <DEDUP_REMOVED lines=28> */
.L_x_22730:
[----:B------:R-:W-:Y:S05]  /*14b30*/  BSYNC B1 ;  /* 0x0000000000017941 */ /* 0x000fea0003800000 */
.L_x_22729:
        /* <DEDUP_REMOVED lines=16> */
.L_x_22732:
        /* <DEDUP_REMOVED lines=12> */
.L_x_22735:
[----:B------:R-:W-:-:S07]  /*14d00*/  MOV R6, R170 ;  /* 0x000000aa00067202 */ /* 0x000fce0000000f00 */
.L_x_22736:
[----:B------:R-:W-:Y:S05]  /*14d10*/  BSYNC B2 ;  /* 0x0000000000027941 */ /* 0x000fea0003800000 */
.L_x_22734:
        /* <DEDUP_REMOVED lines=16> */
.L_x_22740:
[----:B------:R-:W-:Y:S05]  /*14e20*/  BSYNC B3 ;  /* 0x0000000000037941 */ /* 0x000fea0003800000 */
.L_x_22739:
        /* <DEDUP_REMOVED lines=44> */
.L_x_22738:
[----:B------:R-:W-:Y:S05]  /*150f0*/  BSYNC B2 ;  /* 0x0000000000027941 */ /* 0x000fea0003800000 */
.L_x_22737:
        /* <DEDUP_REMOVED lines=8> */
[----:B------:R-:W-:Y:S01]  /*15180*/  FMUL.FTZ R36, R248, R6 ;  /* 0x00000006f8247220 */ /* 0x000fe20000410000 */
[----:B------:R-:W-:-:S04]  /*15190*/  @P0 IMAD.U32 R6, R108, 0x10000, RZ ;  /* 0x000100006c060824 */ /* 0x000fc800078e00ff */
[----:B------:R-:W-:Y:S01]  /*151a0*/  @P0 FADD.FTZ R36, R6, R36 ;  /* 0x0000002406240221 */ /* 0x000fe20000010000 */
[----:B------:R-:W-:-:S07]  /*151b0*/  SEL R6, RZ, 0x1, P4 ;  /* 0x00000001ff067807 */ /* 0x000fce0002000000 */
.L_x_22733:
[----:B------:R-:W-:Y:S05]  /*151c0*/  BSYNC B1 ;  /* 0x0000000000017941 */ /* 0x000fea0003800000 */
.L_x_22731:
        /* <DEDUP_REMOVED lines=9> */
.L_x_22742:
        /* <DEDUP_REMOVED lines=12> */
.L_x_22745:
[----:B------:R-:W-:-:S07]  /*15320*/  MOV R7, R170 ;  /* 0x000000aa00077202 */ /* 0x000fce0000000f00 */
.L_x_22746:
[----:B------:R-:W-:Y:S05]  /*15330*/  BSYNC B2 ;  /* 0x0000000000027941 */ /* 0x000fea0003800000 */
.L_x_22744:
        /* <DEDUP_REMOVED lines=16> */
.L_x_22750:
[----:B------:R-:W-:Y:S05]  /*15440*/  BSYNC B3 ;  /* 0x0000000000037941 */ /* 0x000fea0003800000 */
.L_x_22749:
        /* <DEDUP_REMOVED lines=44> */
.L_x_22748:
[----:B------:R-:W-:Y:S05]  /*15710*/  BSYNC B2 ;  /* 0x0000000000027941 */ /* 0x000fea0003800000 */
.L_x_22747:
        /* <DEDUP_REMOVED lines=14> */
.L_x_22743:
[----:B------:R-:W-:Y:S05]  /*15800*/  BSYNC B1 ;  /* 0x0000000000017941 */ /* 0x000fea0003800000 */
.L_x_22741:
        /* <DEDUP_REMOVED lines=8> */
.L_x_22752:
        /* <DEDUP_REMOVED lines=12> */
.L_x_22755:
[----:B------:R-:W-:-:S07]  /*15950*/  MOV R8, R170 ;  /* 0x000000aa00087202 */ /* 0x000fce0000000f00 */
.L_x_22756:
[----:B------:R-:W-:Y:S05]  /*15960*/  BSYNC B2 ;  /* 0x0000000000027941 */ /* 0x000fea0003800000 */
.L_x_22754:
        /* <DEDUP_REMOVED lines=16> */
.L_x_22760:
[----:B------:R-:W-:Y:S05]  /*15a70*/  BSYNC B3 ;  /* 0x0000000000037941 */ /* 0x000fea0003800000 */
.L_x_22759:
        /* <DEDUP_REMOVED lines=44> */
.L_x_22758:
[----:B------:R-:W-:Y:S05]  /*15d40*/  BSYNC B2 ;  /* 0x0000000000027941 */ /* 0x000fea0003800000 */
.L_x_22757:
        /* <DEDUP_REMOVED lines=12> */
.L_x_22753:
[----:B------:R-:W-:Y:S05]  /*15e10*/  BSYNC B1 ;  /* 0x0000000000017941 */ /* 0x000fea0003800000 */
.L_x_22751:
        /* <DEDUP_REMOVED lines=9> */
.L_x_22762:
        /* <DEDUP_REMOVED lines=12> */
.L_x_22765:
[----:B------:R-:W-:-:S07]  /*15f70*/  MOV R9, R170 ;  /* 0x000000aa00097202 */ /* 0x000fce0000000f00 */
.L_x_22766:
[----:B------:R-:W-:Y:S05]  /*15f80*/  BSYNC B2 ;  /* 0x0000000000027941 */ /* 0x000fea0003800000 */
.L_x_22764:
        /* <DEDUP_REMOVED lines=16> */
.L_x_22770:
[----:B------:R-:W-:Y:S05]  /*16090*/  BSYNC B3 ;  /* 0x0000000000037941 */ /* 0x000fea0003800000 */
.L_x_22769:
        /* <DEDUP_REMOVED lines=44> */
.L_x_22768:
[----:B------:R-:W-:Y:S05]  /*16360*/  BSYNC B2 ;  /* 0x0000000000027941 */ /* 0x000fea0003800000 */
.L_x_22767:
        /* <DEDUP_REMOVED lines=14> */
.L_x_22763:
[----:B------:R-:W-:Y:S05]  /*16450*/  BSYNC B1 ;  /* 0x0000000000017941 */ /* 0x000fea0003800000 */
.L_x_22761:
        /* <DEDUP_REMOVED lines=8> */
.L_x_22772:
        /* <DEDUP_REMOVED lines=12> */
.L_x_22775:
[----:B------:R-:W-:-:S07]  /*165a0*/  MOV R10, R170 ;  /* 0x000000aa000a7202 */ /* 0x000fce0000000f00 */
.L_x_22776:
[----:B------:R-:W-:Y:S05]  /*165b0*/  BSYNC B2 ;  /* 0x0000000000027941 */ /* 0x000fea0003800000 */
.L_x_22774:
        /* <DEDUP_REMOVED lines=16> */
.L_x_22780:
[----:B------:R-:W-:Y:S05]  /*166c0*/  BSYNC B3 ;  /* 0x0000000000037941 */ /* 0x000fea0003800000 */
.L_x_22779:
        /* <DEDUP_REMOVED lines=44> */
.L_x_22778:
[----:B------:R-:W-:Y:S05]  /*16990*/  BSYNC B2 ;  /* 0x0000000000027941 */ /* 0x000fea0003800000 */
.L_x_22777:
        /* <DEDUP_REMOVED lines=12> */
.L_x_22773:
[----:B------:R-:W-:Y:S05]  /*16a60*/  BSYNC B1 ;  /* 0x0000000000017941 */ /* 0x000fea0003800000 */
.L_x_22771:
        /* <DEDUP_REMOVED lines=9> */
.L_x_22782:
        /* <DEDUP_REMOVED lines=12> */
.L_x_22785:
[----:B------:R-:W-:-:S07]  /*16bc0*/  MOV R11, R170 ;  /* 0x000000aa000b7202 */ /* 0x000fce0000000f00 */
.L_x_22786:
[----:B------:R-:W-:Y:S05]  /*16bd0*/  BSYNC B2 ;  /* 0x0000000000027941 */ /* 0x000fea0003800000 */
.L_x_22784:
        /* <DEDUP_REMOVED lines=16> */
.L_x_22790:
[----:B------:R-:W-:Y:S05]  /*16ce0*/  BSYNC B3 ;  /* 0x0000000000037941 */ /* 0x000fea0003800000 */
.L_x_22789:
        /* <DEDUP_REMOVED lines=44> */
.L_x_22788:
[----:B------:R-:W-:Y:S05]  /*16fb0*/  BSYNC B2 ;  /* 0x0000000000027941 */ /* 0x000fea0003800000 */
.L_x_22787:
        /* <DEDUP_REMOVED lines=14> */
.L_x_22783:
[----:B------:R-:W-:Y:S05]  /*170a0*/  BSYNC B1 ;  /* 0x0000000000017941 */ /* 0x000fea0003800000 */
.L_x_22781:
        /* <DEDUP_REMOVED lines=8> */
.L_x_22792:
        /* <DEDUP_REMOVED lines=12> */
.L_x_22795:
[----:B------:R-:W-:-:S07]  /*171f0*/  MOV R44, R170 ;  /* 0x000000aa002c7202 */ /* 0x000fce0000000f00 */
.L_x_22796:
[----:B------:R-:W-:Y:S05]  /*17200*/  BSYNC B2 ;  /* 0x0000000000027941 */ /* 0x000fea0003800000 */
.L_x_22794:
        /* <DEDUP_REMOVED lines=16> */
.L_x_22800:
[----:B------:R-:W-:Y:S05]  /*17310*/  BSYNC B3 ;  /* 0x0000000000037941 */ /* 0x000fea0003800000 */
.L_x_22799:
        /* <DEDUP_REMOVED lines=44> */
.L_x_22798:
[----:B------:R-:W-:Y:S05]  /*175e0*/  BSYNC B2 ;  /* 0x0000000000027941 */ /* 0x000fea0003800000 */
.L_x_22797:
        /* <DEDUP_REMOVED lines=9> */
[----:B------:R-:W-:-:S04]  /*17680*/  FMUL.FTZ R42, R246, R42 ;  /* 0x0000002af62a7220 */ /* 0x000fc80000410000 */
[----:B------:R-:W-:Y:S01]  /*17690*/  @P0 FADD.FTZ R42, R43, R42 ;  /* 0x0000002a2b2a0221 */ /* 0x000fe20000010000 */
[----:B------:R-:W-:-:S04]  /*176a0*/  SEL R43, RZ, 0x1, P4 ;  /* 0x00000001ff2b7807 */ /* 0x000fc80002000000 */
[----:B------:R-:W-:-:S07]  /*176b0*/  PRMT R44, R43, 0x7610, R44 ;  /* 0x000076102b2c7816 */ /* 0x000fce000000002c */
.L_x_22793:
[----:B------:R-:W-:Y:S05]  /*176c0*/  BSYNC B1 ;  /* 0x0000000000017941 */ /* 0x000fea0003800000 */
.L_x_22791:
        /* <DEDUP_REMOVED lines=9> */
.L_x_22802:
        /* <DEDUP_REMOVED lines=12> */
.L_x_22805:
[----:B------:R-:W-:-:S07]  /*17820*/  MOV R43, R170 ;  /* 0x000000aa002b7202 */ /* 0x000fce0000000f00 */
.L_x_22806:
[----:B------:R-:W-:Y:S05]  /*17830*/  BSYNC B2 ;  /* 0x0000000000027941 */ /* 0x000fea0003800000 */
.L_x_22804:
        /* <DEDUP_REMOVED lines=16> */
.L_x_22810:
[----:B------:R-:W-:Y:S05]  /*17940*/  BSYNC B3 ;  /* 0x0000000000037941 */ /* 0x000fea0003800000 */
.L_x_22809:
        /* <DEDUP_REMOVED lines=44> */
.L_x_22808:
[----:B------:R-:W-:Y:S05]  /*17c10*/  BSYNC B2 ;  /* 0x0000000000027941 */ /* 0x000fea0003800000 */
.L_x_22807:
        /* <DEDUP_REMOVED lines=11> */
[----:B------:R-:W-:-:S04]  /*17cd0*/  FMUL.FTZ R43, R247, R43 ;  /* 0x0000002bf72b7220 */ /* 0x000fc80000410000 */
[----:B------:R-:W-:Y:S01]  /*17ce0*/  @P0 FADD.FTZ R43, R43, R45 ;  /* 0x0000002d2b2b0221 */ /* 0x000fe20000010000 */
[----:B------:R-:W-:-:S07]  /*17cf0*/  SEL R45, RZ, 0x1, P4 ;  /* 0x00000001ff2d7807 */ /* 0x000fce0002000000 */
.L_x_22803:
[----:B------:R-:W-:Y:S05]  /*17d00*/  BSYNC B1 ;  /* 0x0000000000017941 */ /* 0x000fea0003800000 */
.L_x_22801:
        /* <DEDUP_REMOVED lines=28> */
.L_x_22812:
[----:B------:R-:W-:Y:S05]  /*17ed0*/  BSYNC B1 ;  /* 0x0000000000017941 */ /* 0x000fea0003800000 */
.L_x_22811:
        /* <DEDUP_REMOVED lines=16> */
.L_x_22814:
        /* <DEDUP_REMOVED lines=12> */
.L_x_22817:
[----:B------:R-:W-:-:S07]  /*180a0*/  IMAD.MOV.U32 R6, RZ, RZ, R170 ;  /* 0x000000ffff067224 */ /* 0x000fce00078e00aa */
.L_x_22818:
[----:B------:R-:W-:Y:S05]  /*180b0*/  BSYNC B2 ;  /* 0x0000000000027941 */ /* 0x000fea0003800000 */
.L_x_22816:
        /* <DEDUP_REMOVED lines=16> */
.L_x_22822:
[----:B------:R-:W-:Y:S05]  /*181c0*/  BSYNC B3 ;  /* 0x0000000000037941 */ /* 0x000fea0003800000 */
.L_x_22821:
        /* <DEDUP_REMOVED lines=44> */
.L_x_22820:
[----:B------:R-:W-:Y:S05]  /*18490*/  BSYNC B2 ;  /* 0x0000000000027941 */ /* 0x000fea0003800000 */
.L_x_22819:
        /* <DEDUP_REMOVED lines=8> */
[----:B------:R-:W-:Y:S01]  /*18520*/  FMUL.FTZ R138, R232, R6 ;  /* 0x00000006e88a7220 */ /* 0x000fe20000410000 */
[----:B------:R-:W-:-:S05]  /*18530*/  @P0 SHF.L.U32 R6, R108, 0x10, RZ ;  /* 0x000000106c060819 */ /* 0x000fca00000006ff */
[----:B------:R-:W-:Y:S01]  /*18540*/  @P0 FADD.FTZ R138, R6, R138 ;  /* 0x0000008a068a0221 */ /* 0x000fe20000010000 */
[----:B------:R-:W-:-:S07]  /*18550*/  SEL R6, RZ, 0x1, P4 ;  /* 0x00000001ff067807 */ /* 0x000fce0002000000 */
.L_x_22815:
[----:B------:R-:W-:Y:S05]  /*18560*/  BSYNC B1 ;  /* 0x0000000000017941 */ /* 0x000fea0003800000 */
.L_x_22813:
        /* <DEDUP_REMOVED lines=9> */
.L_x_22824:
        /* <DEDUP_REMOVED lines=12> */
.L_x_22827:
[----:B------:R-:W-:-:S07]  /*186c0*/  IMAD.MOV.U32 R7, RZ, RZ, R170 ;  /* 0x000000ffff077224 */ /* 0x000fce00078e00aa */
.L_x_22828:
[----:B------:R-:W-:Y:S05]  /*186d0*/  BSYNC B2 ;  /* 0x0000000000027941 */ /* 0x000fea0003800000 */
.L_x_22826:
        /* <DEDUP_REMOVED lines=16> */
.L_x_22832:
[----:B------:R-:W-:Y:S05]  /*187e0*/  BSYNC B3 ;  /* 0x0000000000037941 */ /* 0x000fea0003800000 */
.L_x_22831:
        /* <DEDUP_REMOVED lines=44> */
.L_x_22830:
[----:B------:R-:W-:Y:S05]  /*18ab0*/  BSYNC B2 ;  /* 0x0000000000027941 */ /* 0x000fea0003800000 */
.L_x_22829:
        /* <DEDUP_REMOVED lines=14> */
.L_x_22825:
[----:B------:R-:W-:Y:S05]  /*18ba0*/  BSYNC B1 ;  /* 0x0000000000017941 */ /* 0x000fea0003800000 */
.L_x_22823:
        /* <DEDUP_REMOVED lines=8> */
.L_x_22834:
        /* <DEDUP_REMOVED lines=12> */
.L_x_22837:
[----:B------:R-:W-:-:S07]  /*18cf0*/  IMAD.MOV.U32 R8, RZ, RZ, R170 ;  /* 0x000000ffff087224 */ /* 0x000fce00078e00aa */
.L_x_22838:
[----:B------:R-:W-:Y:S05]  /*18d00*/  BSYNC B2 ;  /* 0x0000000000027941 */ /* 0x000fea0003800000 */
.L_x_22836:
        /* <DEDUP_REMOVED lines=16> */
.L_x_22842:
[----:B------:R-:W-:Y:S05]  /*18e10*/  BSYNC B3 ;  /* 0x0000000000037941 */ /* 0x000fea0003800000 */
.L_x_22841:
        /* <DEDUP_REMOVED lines=44> */
.L_x_22840:
[----:B------:R-:W-:Y:S05]  /*190e0*/  BSYNC B2 ;  /* 0x0000000000027941 */ /* 0x000fea0003800000 */
.L_x_22839:
        /* <DEDUP_REMOVED lines=12> */
.L_x_22835:
[----:B------:R-:W-:Y:S05]  /*191b0*/  BSYNC B1 ;  /* 0x0000000000017941 */ /* 0x000fea0003800000 */
.L_x_22833:
        /* <DEDUP_REMOVED lines=9> */
.L_x_22844:
        /* <DEDUP_REMOVED lines=12> */
.L_x_22847:
[----:B------:R-:W-:-:S07]  /*19310*/  IMAD.MOV.U32 R9, RZ, RZ, R170 ;  /* 0x000000ffff097224 */ /* 0x000fce00078e00aa */
.L_x_22848:
[----:B------:R-:W-:Y:S05]  /*19320*/  BSYNC B2 ;  /* 0x0000000000027941 */ /* 0x000fea0003800000 */
.L_x_22846:
        /* <DEDUP_REMOVED lines=16> */
.L_x_22852:
[----:B------:R-:W-:Y:S05]  /*19430*/  BSYNC B3 ;  /* 0x0000000000037941 */ /* 0x000fea0003800000 */
.L_x_22851:
        /* <DEDUP_REMOVED lines=44> */
.L_x_22850:
[----:B------:R-:W-:Y:S05]  /*19700*/  BSYNC B2 ;  /* 0x0000000000027941 */ /* 0x000fea0003800000 */
.L_x_22849:
        /* <DEDUP_REMOVED lines=14> */
.L_x_22845:
[----:B------:R-:W-:Y:S05]  /*197f0*/  BSYNC B1 ;  /* 0x0000000000017941 */ /* 0x000fea0003800000 */
.L_x_22843:
        /* <DEDUP_REMOVED lines=8> */
.L_x_22854:
        /* <DEDUP_REMOVED lines=12> */
.L_x_22857:
[----:B------:R-:W-:-:S07]  /*19940*/  IMAD.MOV.U32 R10, RZ, RZ, R170 ;  /* 0x000000ffff0a7224 */ /* 0x000fce00078e00aa */
.L_x_22858:
[----:B------:R-:W-:Y:S05]  /*19950*/  BSYNC B2 ;  /* 0x0000000000027941 */ /* 0x000fea0003800000 */
.L_x_22856:
        /* <DEDUP_REMOVED lines=16> */
.L_x_22862:
[----:B------:R-:W-:Y:S05]  /*19a60*/  BSYNC B3 ;  /* 0x0000000000037941 */ /* 0x000fea0003800000 */
.L_x_22861:
        /* <DEDUP_REMOVED lines=44> */
.L_x_22860:
[----:B------:R-:W-:Y:S05]  /*19d30*/  BSYNC B2 ;  /* 0x0000000000027941 */ /* 0x000fea0003800000 */
.L_x_22859:
        /* <DEDUP_REMOVED lines=12> */
.L_x_22855:
[----:B------:R-:W-:Y:S05]  /*19e00*/  BSYNC B1 ;  /* 0x0000000000017941 */ /* 0x000fea0003800000 */
.L_x_22853:
        /* <DEDUP_REMOVED lines=9> */
.L_x_22864:
        /* <DEDUP_REMOVED lines=12> */
.L_x_22867:
[----:B------:R-:W-:-:S07]  /*19f60*/  IMAD.MOV.U32 R11, RZ, RZ, R170 ;  /* 0x000000ffff0b7224 */ /* 0x000fce00078e00aa */
.L_x_22868:
[----:B------:R-:W-:Y:S05]  /*19f70*/  BSYNC B2 ;  /* 0x0000000000027941 */ /* 0x000fea0003800000 */
.L_x_22866:
        /* <DEDUP_REMOVED lines=16> */
.L_x_22872:
[----:B------:R-:W-:Y:S05]  /*1a080*/  BSYNC B3 ;  /* 0x0000000000037941 */ /* 0x000fea0003800000 */
.L_x_22871:
        /* <DEDUP_REMOVED lines=44> */
.L_x_22870:
[----:B------:R-:W-:Y:S05]  /*1a350*/  BSYNC B2 ;  /* 0x0000000000027941 */ /* 0x000fea0003800000 */
.L_x_22869:
        /* <DEDUP_REMOVED lines=14> */
.L_x_22865:
[----:B------:R-:W-:Y:S05]  /*1a440*/  BSYNC B1 ;  /* 0x0000000000017941 */ /* 0x000fea0003800000 */
.L_x_22863:
        /* <DEDUP_REMOVED lines=8> */
.L_x_22874:
        /* <DEDUP_REMOVED lines=12> */
.L_x_22877:
[----:B------:R-:W-:-:S07]  /*1a590*/  IMAD.MOV.U32 R44, RZ, RZ, R170 ;  /* 0x000000ffff2c7224 */ /* 0x000fce00078e00aa */
.L_x_22878:
[----:B------:R-:W-:Y:S05]  /*1a5a0*/  BSYNC B2 ;  /* 0x0000000000027941 */ /* 0x000fea0003800000 */
.L_x_22876:
        /* <DEDUP_REMOVED lines=16> */
.L_x_22882:
[----:B------:R-:W-:Y:S05]  /*1a6b0*/  BSYNC B3 ;  /* 0x0000000000037941 */ /* 0x000fea0003800000 */
.L_x_22881:
        /* <DEDUP_REMOVED lines=44> */
.L_x_22880:
[----:B------:R-:W-:Y:S05]  /*1a980*/  BSYNC B2 ;  /* 0x0000000000027941 */ /* 0x000fea0003800000 */
.L_x_22879:
        /* <DEDUP_REMOVED lines=12> */
.L_x_22875:
[----:B------:R-:W-:Y:S05]  /*1aa50*/  BSYNC B1 ;  /* 0x0000000000017941 */ /* 0x000fea0003800000 */
.L_x_22873:
        /* <DEDUP_REMOVED lines=9> */
.L_x_22884:
        /* <DEDUP_REMOVED lines=12> */
.L_x_22887:
[----:B------:R-:W-:-:S07]  /*1abb0*/  IMAD.MOV.U32 R45, RZ, RZ, R170 ;  /* 0x000000ffff2d7224 */ /* 0x000fce00078e00aa */
.L_x_22888:
[----:B------:R-:W-:Y:S05]  /*1abc0*/  BSYNC B2 ;  /* 0x0000000000027941 */ /* 0x000fea0003800000 */
.L_x_22886:
        /* <DEDUP_REMOVED lines=16> */
.L_x_22892:
[----:B------:R-:W-:Y:S05]  /*1acd0*/  BSYNC B3 ;  /* 0x0000000000037941 */ /* 0x000fea0003800000 */
.L_x_22891:
        /* <DEDUP_REMOVED lines=44> */
.L_x_22890:
[----:B------:R-:W-:Y:S05]  /*1afa0*/  BSYNC B2 ;  /* 0x0000000000027941 */ /* 0x000fea0003800000 */
.L_x_22889:
        /* <DEDUP_REMOVED lines=14> */
.L_x_22885:
[----:B------:R-:W-:Y:S05]  /*1b090*/  BSYNC B1 ;  /* 0x0000000000017941 */ /* 0x000fea0003800000 */
.L_x_22883:
        /* <DEDUP_REMOVED lines=28> */
.L_x_22894:
[----:B------:R-:W-:Y:S05]  /*1b260*/  BSYNC B1 ;  /* 0x0000000000017941 */ /* 0x000fea0003800000 */
.L_x_22893:
        /* <DEDUP_REMOVED lines=16> */
.L_x_22896:
        /* <DEDUP_REMOVED lines=12> */
.L_x_22899:
[----:B------:R-:W-:-:S07]  /*1b430*/  MOV R6, R170 ;  /* 0x000000aa00067202 */ /* 0x000fce0000000f00 */
.L_x_22900:
[----:B------:R-:W-:Y:S05]  /*1b440*/  BSYNC B2 ;  /* 0x0000000000027941 */ /* 0x000fea0003800000 */
.L_x_22898:
        /* <DEDUP_REMOVED lines=16> */
.L_x_22904:
[----:B------:R-:W-:Y:S05]  /*1b550*/  BSYNC B3 ;  /* 0x0000000000037941 */ /* 0x000fea0003800000 */
.L_x_22903:
        /* <DEDUP_REMOVED lines=44> */
.L_x_22902:
[----:B------:R-:W-:Y:S05]  /*1b820*/  BSYNC B2 ;  /* 0x0000000000027941 */ /* 0x000fea0003800000 */
.L_x_22901:
        /* <DEDUP_REMOVED lines=12> */
.L_x_22897:
[----:B------:R-:W-:Y:S05]  /*1b8f0*/  BSYNC B1 ;  /* 0x0000000000017941 */ /* 0x000fea0003800000 */
.L_x_22895:
        /* <DEDUP_REMOVED lines=9> */
.L_x_22906:
        /* <DEDUP_REMOVED lines=12> */
.L_x_22909:
[----:B------:R-:W-:-:S07]  /*1ba50*/  MOV R7, R170 ;  /* 0x000000aa00077202 */ /* 0x000fce0000000f00 */
.L_x_22910:
[----:B------:R-:W-:Y:S05]  /*1ba60*/  BSYNC B2 ;  /* 0x0000000000027941 */ /* 0x000fea0003800000 */
.L_x_22908:
        /* <DEDUP_REMOVED lines=16> */
.L_x_22914:
[----:B------:R-:W-:Y:S05]  /*1bb70*/  BSYNC B3 ;  /* 0x0000000000037941 */ /* 0x000fea0003800000 */
.L_x_22913:
        /* <DEDUP_REMOVED lines=44> */
.L_x_22912:
[----:B------:R-:W-:Y:S05]  /*1be40*/  BSYNC B2 ;  /* 0x0000000000027941 */ /* 0x000fea0003800000 */
.L_x_22911:
        /* <DEDUP_REMOVED lines=14> */
.L_x_22907:
[----:B------:R-:W-:Y:S05]  /*1bf30*/  BSYNC B1 ;  /* 0x0000000000017941 */ /* 0x000fea0003800000 */
.L_x_22905:
        /* <DEDUP_REMOVED lines=8> */
.L_x_22916:
        /* <DEDUP_REMOVED lines=12> */
.L_x_22919:
[----:B------:R-:W-:-:S07]  /*1c080*/  MOV R8, R170 ;  /* 0x000000aa00087202 */ /* 0x000fce0000000f00 */
.L_x_22920:
[----:B------:R-:W-:Y:S05]  /*1c090*/  BSYNC B2 ;  /* 0x0000000000027941 */ /* 0x000fea0003800000 */
.L_x_22918:
        /* <DEDUP_REMOVED lines=16> */
.L_x_22924:
[----:B------:R-:W-:Y:S05]  /*1c1a0*/  BSYNC B3 ;  /* 0x0000000000037941 */ /* 0x000fea0003800000 */
.L_x_22923:
        /* <DEDUP_REMOVED lines=44> */
.L_x_22922:
[----:B------:R-:W-:Y:S05]  /*1c470*/  BSYNC B2 ;  /* 0x0000000000027941 */ /* 0x000fea0003800000 */
.L_x_22921:
        /* <DEDUP_REMOVED lines=12> */
.L_x_22917:
[----:B------:R-:W-:Y:S05]  /*1c540*/  BSYNC B1 ;  /* 0x0000000000017941 */ /* 0x000fea0003800000 */
.L_x_22915:
        /* <DEDUP_REMOVED lines=9> */
.L_x_22926:
        /* <DEDUP_REMOVED lines=12> */
.L_x_22929:
[----:B------:R-:W-:-:S07]  /*1c6a0*/  MOV R9, R170 ;  /* 0x000000aa00097202 */ /* 0x000fce0000000f00 */
.L_x_22930:
[----:B------:R-:W-:Y:S05]  /*1c6b0*/  BSYNC B2 ;  /* 0x0000000000027941 */ /* 0x000fea0003800000 */
.L_x_22928:
        /* <DEDUP_REMOVED lines=16> */
.L_x_22934:
[----:B------:R-:W-:Y:S05]  /*1c7c0*/  BSYNC B3 ;  /* 0x0000000000037941 */ /* 0x000fea0003800000 */
.L_x_22933:
        /* <DEDUP_REMOVED lines=44> */
.L_x_22932:
[----:B------:R-:W-:Y:S05]  /*1ca90*/  BSYNC B2 ;  /* 0x0000000000027941 */ /* 0x000fea0003800000 */
.L_x_22931:
        /* <DEDUP_REMOVED lines=14> */
.L_x_22927:
[----:B------:R-:W-:Y:S05]  /*1cb80*/  BSYNC B1 ;  /* 0x0000000000017941 */ /* 0x000fea0003800000 */
.L_x_22925:
        /* <DEDUP_REMOVED lines=8> */
.L_x_22936:
        /* <DEDUP_REMOVED lines=12> */
.L_x_22939:
[----:B------:R-:W-:-:S07]  /*1ccd0*/  MOV R10, R170 ;  /* 0x000000aa000a7202 */ /* 0x000fce0000000f00 */
.L_x_22940:
[----:B------:R-:W-:Y:S05]  /*1cce0*/  BSYNC B2 ;  /* 0x0000000000027941 */ /* 0x000fea0003800000 */
.L_x_22938:
        /* <DEDUP_REMOVED lines=16> */
.L_x_22944:
[----:B------:R-:W-:Y:S05]  /*1cdf0*/  BSYNC B3 ;  /* 0x0000000000037941 */ /* 0x000fea0003800000 */
.L_x_22943:
        /* <DEDUP_REMOVED lines=44> */
.L_x_22942:
[----:B------:R-:W-:Y:S05]  /*1d0c0*/  BSYNC B2 ;  /* 0x0000000000027941 */ /* 0x000fea0003800000 */
.L_x_22941:
        /* <DEDUP_REMOVED lines=12> */
.L_x_22937:
[----:B------:R-:W-:Y:S05]  /*1d190*/  BSYNC B1 ;  /* 0x0000000000017941 */ /* 0x000fea0003800000 */
.L_x_22935:
        /* <DEDUP_REMOVED lines=9> */
.L_x_22946:
        /* <DEDUP_REMOVED lines=12> */
.L_x_22949:
[----:B------:R-:W-:-:S07]  /*1d2f0*/  MOV R11, R170 ;  /* 0x000000aa000b7202 */ /* 0x000fce0000000f00 */
.L_x_22950:
[----:B------:R-:W-:Y:S05]  /*1d300*/  BSYNC B2 ;  /* 0x0000000000027941 */ /* 0x000fea0003800000 */
.L_x_22948:
        /* <DEDUP_REMOVED lines=16> */
.L_x_22954:
[----:B------:R-:W-:Y:S05]  /*1d410*/  BSYNC B3 ;  /* 0x0000000000037941 */ /* 0x000fea0003800000 */
.L_x_22953:
        /* <DEDUP_REMOVED lines=44> */
.L_x_22952:
[----:B------:R-:W-:Y:S05]  /*1d6e0*/  BSYNC B2 ;  /* 0x0000000000027941 */ /* 0x000fea0003800000 */
.L_x_22951:
        /* <DEDUP_REMOVED lines=14> */
.L_x_22947:
[----:B------:R-:W-:Y:S05]  /*1d7d0*/  BSYNC B1 ;  /* 0x0000000000017941 */ /* 0x000fea0003800000 */
.L_x_22945:
        /* <DEDUP_REMOVED lines=8> */
.L_x_22956:
        /* <DEDUP_REMOVED lines=12> */
.L_x_22959:
[----:B------:R-:W-:-:S07]  /*1d920*/  MOV R44, R170 ;  /* 0x000000aa002c7202 */ /* 0x000fce0000000f00 */
.L_x_22960:
[----:B------:R-:W-:Y:S05]  /*1d930*/  BSYNC B2 ;  /* 0x0000000000027941 */ /* 0x000fea0003800000 */
.L_x_22958:
        /* <DEDUP_REMOVED lines=16> */
.L_x_22964:
[----:B------:R-:W-:Y:S05]  /*1da40*/  BSYNC B3 ;  /* 0x0000000000037941 */ /* 0x000fea0003800000 */
.L_x_22963:
        /* <DEDUP_REMOVED lines=44> */
.L_x_22962:
[----:B------:R-:W-:Y:S05]  /*1dd10*/  BSYNC B2 ;  /* 0x0000000000027941 */ /* 0x000fea0003800000 */
.L_x_22961:
        /* <DEDUP_REMOVED lines=12> */
.L_x_22957:
[----:B------:R-:W-:Y:S05]  /*1dde0*/  BSYNC B1 ;  /* 0x0000000000017941 */ /* 0x000fea0003800000 */
.L_x_22955:
        /* <DEDUP_REMOVED lines=9> */
.L_x_22966:
        /* <DEDUP_REMOVED lines=12> */
.L_x_22969:
[----:B------:R-:W-:-:S07]  /*1df40*/  MOV R45, R170 ;  /* 0x000000aa002d7202 */ /* 0x000fce0000000f00 */
.L_x_22970:
[----:B------:R-:W-:Y:S05]  /*1df50*/  BSYNC B2 ;  /* 0x0000000000027941 */ /* 0x000fea0003800000 */
.L_x_22968:
        /* <DEDUP_REMOVED lines=16> */
.L_x_22974:
[----:B------:R-:W-:Y:S05]  /*1e060*/  BSYNC B3 ;  /* 0x0000000000037941 */ /* 0x000fea0003800000 */
.L_x_22973:
        /* <DEDUP_REMOVED lines=44> */
.L_x_22972:
[----:B------:R-:W-:Y:S05]  /*1e330*/  BSYNC B2 ;  /* 0x0000000000027941 */ /* 0x000fea0003800000 */
.L_x_22971:
        /* <DEDUP_REMOVED lines=14> */
.L_x_22967:
[----:B------:R-:W-:Y:S05]  /*1e420*/  BSYNC B1 ;  /* 0x0000000000017941 */ /* 0x000fea0003800000 */
.L_x_22965:
        /* <DEDUP_REMOVED lines=28> */
.L_x_22976:
[----:B------:R-:W-:Y:S05]  /*1e5f0*/  BSYNC B1 ;  /* 0x0000000000017941 */ /* 0x000fea0003800000 */
.L_x_22975:
        /* <DEDUP_REMOVED lines=16> */
.L_x_22978:
        /* <DEDUP_REMOVED lines=12> */
.L_x_22981:
[----:B------:R-:W-:-:S07]  /*1e7c0*/  IMAD.MOV.U32 R6, RZ, RZ, R170 ;  /* 0x000000ffff067224 */ /* 0x000fce00078e00aa */
.L_x_22982:
[----:B------:R-:W-:Y:S05]  /*1e7d0*/  BSYNC B2 ;  /* 0x0000000000027941 */ /* 0x000fea0003800000 */
.L_x_22980:
        /* <DEDUP_REMOVED lines=16> */
.L_x_22986:
[----:B------:R-:W-:Y:S05]  /*1e8e0*/  BSYNC B3 ;  /* 0x0000000000037941 */ /* 0x000fea0003800000 */
.L_x_22985:
        /* <DEDUP_REMOVED lines=44> */
.L_x_22984:
[----:B------:R-:W-:Y:S05]  /*1ebb0*/  BSYNC B2 ;  /* 0x0000000000027941 */ /* 0x000fea0003800000 */
.L_x_22983:
        /* <DEDUP_REMOVED lines=12> */
.L_x_22979:
[----:B------:R-:W-:Y:S05]  /*1ec80*/  BSYNC B1 ;  /* 0x0000000000017941 */ /* 0x000fea0003800000 */
.L_x_22977:
        /* <DEDUP_REMOVED lines=9> */
.L_x_22988:
        /* <DEDUP_REMOVED lines=12> */
.L_x_22991:
[----:B------:R-:W-:-:S07]  /*1ede0*/  IMAD.MOV.U32 R7, RZ, RZ, R170 ;  /* 0x000000ffff077224 */ /* 0x000fce00078e00aa */
.L_x_22992:
[----:B------:R-:W-:Y:S05]  /*1edf0*/  BSYNC B2 ;  /* 0x0000000000027941 */ /* 0x000fea0003800000 */
.L_x_22990:
        /* <DEDUP_REMOVED lines=16> */
.L_x_22996:
[----:B------:R-:W-:Y:S05]  /*1ef00*/  BSYNC B3 ;  /* 0x0000000000037941 */ /* 0x000fea0003800000 */
.L_x_22995:
        /* <DEDUP_REMOVED lines=44> */
.L_x_22994:
[----:B------:R-:W-:Y:S05]  /*1f1d0*/  BSYNC B2 ;  /* 0x0000000000027941 */ /* 0x000fea0003800000 */
.L_x_22993:
        /* <DEDUP_REMOVED lines=14> */
.L_x_22989:
[----:B------:R-:W-:Y:S05]  /*1f2c0*/  BSYNC B1 ;  /* 0x0000000000017941 */ /* 0x000fea0003800000 */
.L_x_22987:
        /* <DEDUP_REMOVED lines=8> */
.L_x_22998:
        /* <DEDUP_REMOVED lines=12> */
.L_x_23001:
[----:B------:R-:W-:-:S07]  /*1f410*/  IMAD.MOV.U32 R8, RZ, RZ, R170 ;  /* 0x000000ffff087224 */ /* 0x000fce00078e00aa */
.L_x_23002:
[----:B------:R-:W-:Y:S05]  /*1f420*/  BSYNC B2 ;  /* 0x0000000000027941 */ /* 0x000fea0003800000 */
.L_x_23000:
        /* <DEDUP_REMOVED lines=16> */
.L_x_23006:
[----:B------:R-:W-:Y:S05]  /*1f530*/  BSYNC B3 ;  /* 0x0000000000037941 */ /* 0x000fea0003800000 */
.L_x_23005:
        /* <DEDUP_REMOVED lines=44> */
.L_x_23004:
[----:B------:R-:W-:Y:S05]  /*1f800*/  BSYNC B2 ;  /* 0x0000000000027941 */ /* 0x000fea0003800000 */
.L_x_23003:
        /* <DEDUP_REMOVED lines=12> */
.L_x_22999:
[----:B------:R-:W-:Y:S05]  /*1f8d0*/  BSYNC B1 ;  /* 0x0000000000017941 */ /* 0x000fea0003800000 */
.L_x_22997:
        /* <DEDUP_REMOVED lines=9> */
.L_x_23008:
        /* <DEDUP_REMOVED lines=12> */
.L_x_23011:
[----:B------:R-:W-:-:S07]  /*1fa30*/  IMAD.MOV.U32 R9, RZ, RZ, R170 ;  /* 0x000000ffff097224 */ /* 0x000fce00078e00aa */
.L_x_23012:
[----:B------:R-:W-:Y:S05]  /*1fa40*/  BSYNC B2 ;  /* 0x0000000000027941 */ /* 0x000fea0003800000 */
.L_x_23010:
        /* <DEDUP_REMOVED lines=16> */
.L_x_23016:
[----:B------:R-:W-:Y:S05]  /*1fb50*/  BSYNC B3 ;  /* 0x0000000000037941 */ /* 0x000fea0003800000 */
.L_x_23015:
        /* <DEDUP_REMOVED lines=44> */
.L_x_23014:
[----:B------:R-:W-:Y:S05]  /*1fe20*/  BSYNC B2 ;  /* 0x0000000000027941 */ /* 0x000fea0003800000 */
.L_x_23013:
        /* <DEDUP_REMOVED lines=14> */
.L_x_23009:
[----:B------:R-:W-:Y:S05]  /*1ff10*/  BSYNC B1 ;  /* 0x0000000000017941 */ /* 0x000fea0003800000 */
.L_x_23007:
        /* <DEDUP_REMOVED lines=8> */
.L_x_23018:
        /* <DEDUP_REMOVED lines=12> */
.L_x_23021:
[----:B------:R-:W-:-:S07]  /*20060*/  IMAD.MOV.U32 R10, RZ, RZ, R170 ;  /* 0x000000ffff0a7224 */ /* 0x000fce00078e00aa */
.L_x_23022:
[----:B------:R-:W-:Y:S05]  /*20070*/  BSYNC B2 ;  /* 0x0000000000027941 */ /* 0x000fea0003800000 */
.L_x_23020:
        /* <DEDUP_REMOVED lines=16> */
.L_x_23026:
[----:B------:R-:W-:Y:S05]  /*20180*/  BSYNC B3 ;  /* 0x0000000000037941 */ /* 0x000fea0003800000 */
.L_x_23025:
        /* <DEDUP_REMOVED lines=44> */
.L_x_23024:
[----:B------:R-:W-:Y:S05]  /*20450*/  BSYNC B2 ;  /* 0x0000000000027941 */ /* 0x000fea0003800000 */
.L_x_23023:
        /* <DEDUP_REMOVED lines=12> */
.L_x_23019:
[----:B------:R-:W-:Y:S05]  /*20520*/  BSYNC B1 ;  /* 0x0000000000017941 */ /* 0x000fea0003800000 */
.L_x_23017:
        /* <DEDUP_REMOVED lines=9> */
.L_x_23028:
        /* <DEDUP_REMOVED lines=12> */
.L_x_23031:
[----:B------:R-:W-:-:S07]  /*20680*/  IMAD.MOV.U32 R11, RZ, RZ, R170 ;  /* 0x000000ffff0b7224 */ /* 0x000fce00078e00aa */
.L_x_23032:
[----:B------:R-:W-:Y:S05]  /*20690*/  BSYNC B2 ;  /* 0x0000000000027941 */ /* 0x000fea0003800000 */
.L_x_23030:
        /* <DEDUP_REMOVED lines=16> */
.L_x_23036:
[----:B------:R-:W-:Y:S05]  /*207a0*/  BSYNC B3 ;  /* 0x0000000000037941 */ /* 0x000fea0003800000 */
.L_x_23035:
        /* <DEDUP_REMOVED lines=44> */
.L_x_23034:
[----:B------:R-:W-:Y:S05]  /*20a70*/  BSYNC B2 ;  /* 0x0000000000027941 */ /* 0x000fea0003800000 */
.L_x_23033:
        /* <DEDUP_REMOVED lines=14> */
.L_x_23029:
[----:B------:R-:W-:Y:S05]  /*20b60*/  BSYNC B1 ;  /* 0x0000000000017941 */ /* 0x000fea0003800000 */
.L_x_23027:
        /* <DEDUP_REMOVED lines=8> */
.L_x_23038:
        /* <DEDUP_REMOVED lines=12> */
.L_x_23041:
[----:B------:R-:W-:-:S07]  /*20cb0*/  IMAD.MOV.U32 R44, RZ, RZ, R170 ;  /* 0x000000ffff2c7224 */ /* 0x000fce00078e00aa */
.L_x_23042:
[----:B------:R-:W-:Y:S05]  /*20cc0*/  BSYNC B2 ;  /* 0x0000000000027941 */ /* 0x000fea0003800000 */
.L_x_23040:
        /* <DEDUP_REMOVED lines=16> */
.L_x_23046:
[----:B------:R-:W-:Y:S05]  /*20dd0*/  BSYNC B3 ;  /* 0x0000000000037941 */ /* 0x000fea0003800000 */
.L_x_23045:
        /* <DEDUP_REMOVED lines=44> */
.L_x_23044:
[----:B------:R-:W-:Y:S05]  /*210a0*/  BSYNC B2 ;  /* 0x0000000000027941 */ /* 0x000fea0003800000 */
.L_x_23043:
        /* <DEDUP_REMOVED lines=12> */
.L_x_23039:
[----:B------:R-:W-:Y:S05]  /*21170*/  BSYNC B1 ;  /* 0x0000000000017941 */ /* 0x000fea0003800000 */
.L_x_23037:
        /* <DEDUP_REMOVED lines=9> */
.L_x_23048:
        /* <DEDUP_REMOVED lines=12> */
.L_x_23051:
[----:B------:R-:W-:-:S07]  /*212d0*/  IMAD.MOV.U32 R45, RZ, RZ, R170 ;  /* 0x000000ffff2d7224 */ /* 0x000fce00078e00aa */
.L_x_23052:
[----:B------:R-:W-:Y:S05]  /*212e0*/  BSYNC B2 ;  /* 0x0000000000027941 */ /* 0x000fea0003800000 */
.L_x_23050:
        /* <DEDUP_REMOVED lines=16> */
.L_x_23056:
[----:B------:R-:W-:Y:S05]  /*213f0*/  BSYNC B3 ;  /* 0x0000000000037941 */ /* 0x000fea0003800000 */
.L_x_23055:
        /* <DEDUP_REMOVED lines=44> */
.L_x_23054:
[----:B------:R-:W-:Y:S05]  /*216c0*/  BSYNC B2 ;  /* 0x0000000000027941 */ /* 0x000fea0003800000 */
.L_x_23053:
        /* <DEDUP_REMOVED lines=14> */
.L_x_23049:
[----:B------:R-:W-:Y:S05]  /*217b0*/  BSYNC B1 ;  /* 0x0000000000017941 */ /* 0x000fea0003800000 */
.L_x_23047:
        /* <DEDUP_REMOVED lines=29> */
.L_x_23058:
[----:B------:R-:W-:Y:S05]  /*21990*/  BSYNC B1 ;  /* 0x0000000000017941 */ /* 0x000fea0003800000 */
.L_x_23057:
        /* <DEDUP_REMOVED lines=266> */
.L_x_23074:
        /* <DEDUP_REMOVED lines=18> */
[----:B------:R-:W-:Y:S01]  /*22b60*/  IADD3 R112, R187, -0x1, RZ ;  /* 0xffffffffbb707810 */ /* 0x000fe20007ffe0ff */
[----:B------:R1:W-:Y:S04]  /*22b70*/  STL [R1+0x1a0], R0 ;  /* 0x0001a00001007387 */ /* 0x0003e80000100800 */
[----:B------:R-:W2:Y:S04]  /*22b80*/  LDL R252, [R1+0x19c] ;  /* 0x00019c0001fc7983 */ /* 0x000ea80000100800 */
[----:B------:R-:W3:Y:S04]  /*22b90*/  LDL R187, [R1+0x190] ;  /* 0x0001900001bb7983 */ /* 0x000ee80000100800 */
[----:B-1----:R-:W4:Y:S04]  /*22ba0*/  LDL R0, [R1+0x198] ;  /* 0x0001980001007983 */ /* 0x002f280000100800 */
[----:B------:R-:W2:Y:S01]  /*22bb0*/  LDL R169, [R1+0x194] ;  /* 0x0001940001a97983 */ /* 0x000ea20000100800 */
[----:B0-----:R-:W-:Y:S01]  /*22bc0*/  IMAD R112, R112, R161, RZ ;  /* 0x000000a170707224 */ /* 0x001fe200078e02ff */
[----:B------:R-:W-:-:S05]  /*22bd0*/  FSEL R161, R115, RZ, !P1 ;  /* 0x000000ff73a17208 */ /* 0x000fca0004800000 */
[C---:B------:R-:W-:Y:S02]  /*22be0*/  FADD.FTZ R115, -R161.reuse, R134 ;  /* 0x00000086a1737221 */ /* 0x040fe40000010100 */
[----:B------:R-:W3:Y:S01]  /*22bf0*/  LDL R134, [R1+0x180] ;  /* 0x0001800001867983 */ /* 0x000ee20000100800 */
[C---:B------:R-:W-:Y:S01]  /*22c00*/  FADD.FTZ R113, -R161.reuse, R132 ;  /* 0x00000084a1717221 */ /* 0x040fe20000010100 */
[C---:B------:R-:W-:Y:S01]  /*22c10*/  FADD.FTZ R114, -R161.reuse, R133 ;  /* 0x00000085a1727221 */ /* 0x040fe20000010100 */
[C---:B------:R-:W-:Y:S01]  /*22c20*/  FADD.FTZ R132, -R161.reuse, R136 ;  /* 0x00000088a1847221 */ /* 0x040fe20000010100 */
[----:B------:R-:W-:Y:S01]  /*22c30*/  FADD.FTZ R133, -R161, R137 ;  /* 0x00000089a1857221 */ /* 0x000fe20000010100 */
[C---:B------:R-:W-:Y:S01]  /*22c40*/  FMUL.FTZ R113, R160.reuse, R113 ;  /* 0x00000071a0717220 */ /* 0x040fe20000410000 */
[----:B------:R-:W-:Y:S01]  /*22c50*/  FMUL.FTZ R115, R160, R115 ;  /* 0x00000073a0737220 */ /* 0x000fe20000410000 */
[----:B------:R-:W2:Y:S04]  /*22c60*/  LDL R136, [R1+0x184] ;  /* 0x0001840001887983 */ /* 0x000ea80000100800 */
[----:B------:R-:W2:Y:S01]  /*22c70*/  LDL R137, [R1+0x18c] ;  /* 0x00018c0001897983 */ /* 0x000ea20000100800 */
[----:B----4-:R-:W-:-:S03]  /*22c80*/  FFMA.FTZ R113, R0, R113, R190 ;  /* 0x0000007100717223 */ /* 0x010fc600000100be */
[----:B------:R0:W5:Y:S01]  /*22c90*/  LDL.LU R0, [R1+0x1a0] ;  /* 0x0001a00001007983 */ /* 0x0001620000300800 */
[----:B---3--:R-:W-:-:S03]  /*22ca0*/  FFMA.FTZ R134, R134, R115, R180 ;  /* 0x0000007386867223 */ /* 0x008fc600000100b4 */
[----:B------:R-:W3:Y:S01]  /*22cb0*/  LDL R115, [R1+0x188] ;  /* 0x0001880001737983 */ /* 0x000ee20000100800 */
[----:B------:R-:W-:Y:S01]  /*22cc0*/  FADD.FTZ R135, -R161, R135 ;  /* 0x00000087a1877221 */ /* 0x000fe20000010100 */
[----:B------:R-:W-:-:S03]  /*22cd0*/  FMUL.FTZ R133, R160, R133 ;  /* 0x00000085a0857220 */ /* 0x000fc60000410000 */
[C---:B------:R-:W-:Y:S01]  /*22ce0*/  FMUL.FTZ R135, R160.reuse, R135 ;  /* 0x00000087a0877220 */ /* 0x040fe20000410000 */
[C---:B------:R-:W-:Y:S01]  /*22cf0*/  FMUL.FTZ R132, R160.reuse, R132 ;  /* 0x00000084a0847220 */ /* 0x040fe20000410000 */
[----:B------:R-:W-:Y:S01]  /*22d00*/  FMUL.FTZ R114, R160, R114 ;  /* 0x00000072a0727220 */ /* 0x000fe20000410000 */
[----:B--2---:R-:W-:Y:S01]  /*22d10*/  FFMA.FTZ R133, R137, R133, R183 ;  /* 0x0000008589857223 */ /* 0x004fe200000100b7 */
[----:B------:R-:W-:Y:S02]  /*22d20*/  FFMA.FTZ R135, R136, R135, R181 ;  /* 0x0000008788877223 */ /* 0x000fe400000100b5 */
[----:B------:R-:W1:Y:S01]  /*22d30*/  LDC.64 R136, c[0x0][0x2b8] ;  /* 0x0000ae00ff887b82 */ /* 0x000e620000000a00 */
[C---:B------:R-:W-:Y:S01]  /*22d40*/  FADD.FTZ R130, -R161.reuse, R130 ;  /* 0x00000082a1827221 */ /* 0x040fe20000010100 */
[----:B------:R-:W-:-:S03]  /*22d50*/  FADD.FTZ R131, -R161, R131 ;  /* 0x00000083a1837221 */ /* 0x000fc60000010100 */
[C---:B------:R-:W-:Y:S01]  /*22d60*/  FMUL.FTZ R130, R160.reuse, R130 ;  /* 0x00000082a0827220 */ /* 0x040fe20000410000 */
[----:B------:R-:W-:-:S03]  /*22d70*/  FMUL.FTZ R131, R160, R131 ;  /* 0x00000083a0837220 */ /* 0x000fc60000410000 */
[----:B------:R-:W-:Y:S01]  /*22d80*/  FFMA.FTZ R130, R187, R130, R188 ;  /* 0x00000082bb827223 */ /* 0x000fe200000100bc */
[----:B------:R-:W-:Y:S01]  /*22d90*/  FFMA.FTZ R131, R169, R131, R189 ;  /* 0x00000083a9837223 */ /* 0x000fe200000100bd */
[----:B------:R-:W2:Y:S04]  /*22da0*/  LDL R187, [R1+0x140] ;  /* 0x0001400001bb7983 */ /* 0x000ea80000100800 */
[----:B------:R-:W4:Y:S01]  /*22db0*/  LDL R169, [R1+0x15c] ;  /* 0x00015c0001a97983 */ /* 0x000f220000100800 */
[----:B---3--:R-:W-:Y:S01]  /*22dc0*/  FFMA.FTZ R115, R115, R132, R182 ;  /* 0x0000008473737223 */ /* 0x008fe200000100b6 */
[----:B------:R-:W-:Y:S02]  /*22dd0*/  FFMA.FTZ R132, R252, R114, R191 ;  /* 0x00000072fc847223 */ /* 0x000fe400000100bf */
[----:B------:R-:W3:Y:S03]  /*22de0*/  LDL R252, [R1+0x158] ;  /* 0x0001580001fc7983 */ /* 0x000ee60000100800 */
[----:B------:R-:W-:-:S02]  /*22df0*/  F2FP.BF16.F32.PACK_AB R113, R132, R113 ;  /* 0x000000718471723e */ /* 0x000fc400000010ff */
[----:B------:R-:W-:-:S04]  /*22e00*/  SHF.R.S32.HI R132, RZ, 0x1f, R112 ;  /* 0x0000001fff847819 */ /* 0x000fc80000011470 */
[----:B------:R-:W-:-:S04]  /*22e10*/  LEA.HI R112, R132, R112, RZ, 0x3 ;  /* 0x0000007084707211 */ /* 0x000fc800078f18ff */
[----:B------:R-:W-:Y:S02]  /*22e20*/  LEA.HI.SX32 R132, R112, R171, 0x1d ;  /* 0x000000ab70847211 */ /* 0x000fe400078feaff */
[----:B------:R-:W-:Y:S01]  /*22e30*/  F2FP.BF16.F32.PACK_AB R112, R131, R130 ;  /* 0x000000828370723e */ /* 0x000fe200000010ff */
[----:B------:R-:W4:Y:S01]  /*22e40*/  LDL R171, [R1+0x144] ;  /* 0x0001440001ab7983 */ /* 0x000f220000100800 */
[----:B------:R-:W-:Y:S01]  /*22e50*/  F2FP.BF16.F32.PACK_AB R115, R133, R115 ;  /* 0x000000738573723e */ /* 0x000fe200000010ff */
[----:B-1----:R-:W-:Y:S01]  /*22e60*/  IMAD.WIDE.U32 R130, R132, 0x10, R136 ;  /* 0x0000001084827825 */ /* 0x002fe200078e0088 */
[----:B------:R-:W-:Y:S01]  /*22e70*/  F2FP.BF16.F32.PACK_AB R114, R135, R134 ;  /* 0x000000868772723e */ /* 0x000fe200000010ff */
[----:B------:R-:W4:Y:S04]  /*22e80*/  LDL R133, [R1+0x10c] ;  /* 0x00010c0001857983 */ /* 0x000f280000100800 */
[----:B------:R1:W-:Y:S04]  /*22e90*/  STG.E.128 desc[UR4][R130.64], R112 ;  /* 0x0000007082007986 */ /* 0x0003e8000c101d04 */
[----:B------:R-:W4:Y:S04]  /*22ea0*/  LDL R135, [R1+0x154] ;  /* 0x0001540001877983 */ /* 0x000f280000100800 */
[----:B------:R-:W4:Y:S04]  /*22eb0*/  LDL R134, [R1+0x108] ;  /* 0x0001080001867983 */ /* 0x000f280000100800 */
[----:B-1----:R-:W2:Y:S04]  /*22ec0*/  LDL R115, [R1+0x148] ;  /* 0x0001480001737983 */ /* 0x002ea80000100800 */
[----:B------:R-:W4:Y:S04]  /*22ed0*/  LDL R130, [R1+0x14c] ;  /* 0x00014c0001827983 */ /* 0x000f280000100800 */
[----:B------:R-:W4:Y:S01]  /*22ee0*/  LDL R131, [R1+0x150] ;  /* 0x0001500001837983 */ /* 0x000f220000100800 */
[C---:B------:R-:W-:Y:S01]  /*22ef0*/  FADD.FTZ R112, -R161.reuse, R128 ;  /* 0x00000080a1707221 */ /* 0x040fe20000010100 */
[C---:B------:R-:W-:Y:S01]  /*22f00*/  FADD.FTZ R113, -R161.reuse, R129 ;  /* 0x00000081a1717221 */ /* 0x040fe20000010100 */
[C---:B------:R-:W-:Y:S01]  /*22f10*/  FADD.FTZ R114, -R161.reuse, R124 ;  /* 0x0000007ca1727221 */ /* 0x040fe20000010100 */
[C---:B------:R-:W-:Y:S01]  /*22f20*/  FADD.FTZ R127, -R161.reuse, R127 ;  /* 0x0000007fa17f7221 */ /* 0x040fe20000010100 */
[C---:B------:R-:W-:Y:S01]  /*22f30*/  FMUL.FTZ R112, R160.reuse, R112 ;  /* 0x00000070a0707220 */ /* 0x040fe20000410000 */
[C---:B------:R-:W-:Y:S01]  /*22f40*/  FMUL.FTZ R113, R160.reuse, R113 ;  /* 0x00000071a0717220 */ /* 0x040fe20000410000 */
[C---:B------:R-:W-:Y:S01]  /*22f50*/  FMUL.FTZ R114, R160.reuse, R114 ;  /* 0x00000072a0727220 */ /* 0x040fe20000410000 */
[----:B------:R-:W-:Y:S01]  /*22f60*/  FMUL.FTZ R127, R160, R127 ;  /* 0x0000007fa07f7220 */ /* 0x000fe20000410000 */
[----:B------:R-:W4:Y:S04]  /*22f70*/  LDL R129, [R1+0x100] ;  /* 0x0001000001817983 */ /* 0x000f280000100800 */
[----:B------:R-:W4:Y:S01]  /*22f80*/  LDL R128, [R1+0x104] ;  /* 0x0001040001807983 */ /* 0x000f220000100800 */
[----:B---3--:R-:W-:Y:S01]  /*22f90*/  FFMA.FTZ R124, R252, R114, R194 ;  /* 0x00000072fc7c7223 */ /* 0x008fe200000100c2 */
[C---:B------:R-:W-:Y:S01]  /*22fa0*/  FADD.FTZ R119, -R161.reuse, R119 ;  /* 0x00000077a1777221 */ /* 0x040fe20000010100 */
[C---:B------:R-:W-:Y:S01]  /*22fb0*/  FADD.FTZ R47, -R161.reuse, R47 ;  /* 0x0000002fa12f7221 */ /* 0x040fe20000010100 */
[----:B------:R-:W-:Y:S01]  /*22fc0*/  FADD.FTZ R46, -R161, R46 ;  /* 0x0000002ea12e7221 */ /* 0x000fe20000010100 */
[----:B------:R-:W3:Y:S01]  /*22fd0*/  LDL R252, [R1+0x8c] ;  /* 0x00008c0001fc7983 */ /* 0x000ee20000100800 */
[----:B--2---:R-:W-:Y:S01]  /*22fe0*/  FFMA.FTZ R112, R115, R112, R178 ;  /* 0x0000007073707223 */ /* 0x004fe200000100b2 */
[----:B----4-:R-:W-:-:S02]  /*22ff0*/  FFMA.FTZ R113, R130, R113, R179 ;  /* 0x0000007182717223 */ /* 0x010fc400000100b3 */
[----:B------:R-:W2:Y:S03]  /*23000*/  LDL R130, [R1+0x118] ;  /* 0x0001180001827983 */ /* 0x000ea60000100800 */
[----:B------:R-:W-:Y:S01]  /*23010*/  F2FP.BF16.F32.PACK_AB R115, R113, R112 ;  /* 0x000000707173723e */ /* 0x000fe200000010ff */
[C---:B------:R-:W-:Y:S01]  /*23020*/  FADD.FTZ R113, -R161.reuse, R123 ;  /* 0x0000007ba1717221 */ /* 0x040fe20000010100 */
[----:B------:R-:W-:Y:S02]  /*23030*/  FADD.FTZ R123, -R161, R126 ;  /* 0x0000007ea17b7221 */ /* 0x000fe40000010100 */
[----:B------:R-:W4:Y:S02]  /*23040*/  LDL R126, [R1+0x114] ;  /* 0x00011400017e7983 */ /* 0x000f240000100800 */
[----:B------:R-:W-:-:S04]  /*23050*/  FMUL.FTZ R123, R160, R123 ;  /* 0x0000007ba07b7220 */ /* 0x000fc80000410000 */
[----:B------:R-:W-:Y:S01]  /*23060*/  FFMA.FTZ R114, R187, R123, R176 ;  /* 0x0000007bbb727223 */ /* 0x000fe200000100b0 */
[----:B------:R-:W-:Y:S01]  /*23070*/  FFMA.FTZ R123, R171, R127, R177 ;  /* 0x0000007fab7b7223 */ /* 0x000fe200000100b1 */
[C---:B------:R-:W-:Y:S01]  /*23080*/  FADD.FTZ R112, -R161.reuse, R122 ;  /* 0x0000007aa1707221 */ /* 0x040fe20000010100 */
[----:B------:R-:W3:Y:S01]  /*23090*/  LDL R127, [R1+0x11c] ;  /* 0x00011c00017f7983 */ /* 0x000ee20000100800 */
[----:B------:R-:W-:Y:S01]  /*230a0*/  FADD.FTZ R122, -R161, R125 ;  /* 0x0000007da17a7221 */ /* 0x000fe20000010100 */
[C---:B------:R-:W-:Y:S01]  /*230b0*/  FMUL.FTZ R113, R160.reuse, R113 ;  /* 0x00000071a0717220 */ /* 0x040fe20000410000 */
[C---:B------:R-:W-:Y:S01]  /*230c0*/  FMUL.FTZ R119, R160.reuse, R119 ;  /* 0x00000077a0777220 */ /* 0x040fe20000410000 */
[C---:B------:R-:W-:Y:S01]  /*230d0*/  FMUL.FTZ R47, R160.reuse, R47 ;  /* 0x0000002fa02f7220 */ /* 0x040fe20000410000 */
[C---:B------:R-:W-:Y:S01]  /*230e0*/  FMUL.FTZ R122, R160.reuse, R122 ;  /* 0x0000007aa07a7220 */ /* 0x040fe20000410000 */
[C---:B------:R-:W-:Y:S01]  /*230f0*/  FMUL.FTZ R112, R160.reuse, R112 ;  /* 0x00000070a0707220 */ /* 0x040fe20000410000 */
[----:B------:R-:W-:Y:S01]  /*23100*/  FMUL.FTZ R46, R160, R46 ;  /* 0x0000002ea02e7220 */ /* 0x000fe20000410000 */
[----:B------:R-:W2:Y:S01]  /*23110*/  LDL R187, [R1+0x84] ;  /* 0x0000840001bb7983 */ /* 0x000ea20000100800 */
[----:B------:R-:W-:Y:S01]  /*23120*/  FFMA.FTZ R122, R169, R122, R195 ;  /* 0x0000007aa97a7223 */ /* 0x000fe200000100c3 */
[----:B------:R-:W-:Y:S01]  /*23130*/  FFMA.FTZ R125, R135, R113, R193 ;  /* 0x00000071877d7223 */ /* 0x000fe200000100c1 */
[----:B------:R-:W-:Y:S01]  /*23140*/  FFMA.FTZ R112, R131, R112, R192 ;  /* 0x0000007083707223 */ /* 0x000fe200000100c0 */
[----:B------:R-:W-:Y:S01]  /*23150*/  F2FP.BF16.F32.PACK_AB R114, R123, R114 ;  /* 0x000000727b72723e */ /* 0x000fe200000010ff */
[----:B------:R-:W2:Y:S01]  /*23160*/  LDL R131, [R1+0x110] ;  /* 0x0001100001837983 */ /* 0x000ea20000100800 */
[----:B------:R-:W-:Y:S01]  /*23170*/  F2FP.BF16.F32.PACK_AB R113, R122, R124 ;  /* 0x0000007c7a71723e */ /* 0x000fe200000010ff */
[----:B------:R-:W-:Y:S01]  /*23180*/  VIADD R122, R132, 0x20 ;  /* 0x00000020847a7836 */ /* 0x000fe20000000000 */
[----:B------:R-:W-:Y:S01]  /*23190*/  F2FP.BF16.F32.PACK_AB R112, R125, R112 ;  /* 0x000000707d70723e */ /* 0x000fe200000010ff */
[----:B------:R-:W-:Y:S01]  /*231a0*/  FFMA.FTZ R119, R128, R119, R49 ;  /* 0x0000007780777223 */ /* 0x000fe20000010031 */
[----:B------:R-:W2:Y:S01]  /*231b0*/  LDL R169, [R1+0x94] ;  /* 0x0000940001a97983 */ /* 0x000ea20000100800 */
[----:B------:R-:W-:-:S04]  /*231c0*/  IMAD.WIDE.U32 R122, R122, 0x10, R136 ;  /* 0x000000107a7a7825 */ /* 0x000fc800078e0088 */
[C---:B------:R-:W-:Y:S01]  /*231d0*/  FADD.FTZ R14, -R161.reuse, R14 ;  /* 0x0000000ea10e7221 */ /* 0x040fe20000010100 */
[C---:B------:R-:W-:Y:S01]  /*231e0*/  FADD.FTZ R16, -R161.reuse, R16 ;  /* 0x00000010a1107221 */ /* 0x040fe20000010100 */
[----:B------:R-:W2:Y:S04]  /*231f0*/  LDL R171, [R1+0x9c] ;  /* 0x00009c0001ab7983 */ /* 0x000ea80000100800 */
[----:B------:R1:W-:Y:S02]  /*23200*/  STG.E.128 desc[UR4][R122.64], R112 ;  /* 0x000000707a007986 */ /* 0x0003e4000c101d04 */
[C---:B-1----:R-:W-:Y:S01]  /*23210*/  FADD.FTZ R112, -R161.reuse, R120 ;  /* 0x00000078a1707221 */ /* 0x042fe20000010100 */
[----:B------:R-:W-:-:S03]  /*23220*/  FADD.FTZ R113, -R161, R121 ;  /* 0x00000079a1717221 */ /* 0x000fc60000010100 */
[C---:B------:R-:W-:Y:S01]  /*23230*/  FMUL.FTZ R112, R160.reuse, R112 ;  /* 0x00000070a0707220 */ /* 0x040fe20000410000 */
[----:B------:R-:W-:-:S03]  /*23240*/  FMUL.FTZ R113, R160, R113 ;  /* 0x00000071a0717220 */ /* 0x000fc60000410000 */
[----:B------:R-:W-:Y:S01]  /*23250*/  FFMA.FTZ R112, R134, R112, R50 ;  /* 0x0000007086707223 */ /* 0x000fe20000010032 */
[----:B------:R-:W-:Y:S01]  /*23260*/  FFMA.FTZ R113, R133, R113, R51 ;  /* 0x0000007185717223 */ /* 0x000fe20000010033 */
[----:B------:R-:W-:-:S04]  /*23270*/  FADD.FTZ R114, -R161, R118 ;  /* 0x00000076a1727221 */ /* 0x000fc80000010100 */
[----:B------:R-:W-:Y:S01]  /*23280*/  F2FP.BF16.F32.PACK_AB R115, R113, R112 ;  /* 0x000000707173723e */ /* 0x000fe200000010ff */
[----:B------:R-:W-:Y:S01]  /*23290*/  FADD.FTZ R113, -R161, R117 ;  /* 0x00000075a1717221 */ /* 0x000fe20000010100 */
[----:B------:R-:W-:-:S03]  /*232a0*/  FMUL.FTZ R114, R160, R114 ;  /* 0x00000072a0727220 */ /* 0x000fc60000410000 */
[----:B------:R-:W-:Y:S01]  /*232b0*/  FMUL.FTZ R113, R160, R113 ;  /* 0x00000071a0717220 */ /* 0x000fe20000410000 */
        /* <DEDUP_REMOVED lines=10> */
[----:B------:R-:W2:Y:S04]  /*23360*/  LDL R147, [R1+0x98] ;  /* 0x0000980001937983 */ /* 0x000ea80000100800 */
[----:B------:R-:W2:Y:S04]  /*23370*/  LDL R148, [R1+0x90] ;  /* 0x0000900001947983 */ /* 0x000ea80000100800 */
[----:B------:R-:W2:Y:S04]  /*23380*/  LDL R149, [R1+0xd4] ;  /* 0x0000d40001957983 */ /* 0x000ea80000100800 */
[----:B------:R-:W2:Y:S04]  /*23390*/  LDL R150, [R1+0xdc] ;  /* 0x0000dc0001967983 */ /* 0x000ea80000100800 */
[----:B------:R-:W2:Y:S04]  /*233a0*/  LDL R151, [R1+0xc4] ;  /* 0x0000c40001977983 */ /* 0x000ea80000100800 */
[----:B------:R-:W2:Y:S04]  /*233b0*/  LDL R152, [R1+0xcc] ;  /* 0x0000cc0001987983 */ /* 0x000ea80000100800 */
[----:B------:R-:W2:Y:S04]  /*233c0*/  LDL R153, [R1+0xc8] ;  /* 0x0000c80001997983 */ /* 0x000ea80000100800 */
[----:B------:R-:W2:Y:S01]  /*233d0*/  LDL R156, [R1+0xd0] ;  /* 0x0000d000019c7983 */ /* 0x000ea20000100800 */
[C---:B------:R-:W-:Y:S01]  /*233e0*/  FADD.FTZ R117, -R161.reuse, R145 ;  /* 0x00000091a1757221 */ /* 0x040fe20000010100 */
[----:B------:R-:W-:-:S02]  /*233f0*/  FADD.FTZ R118, -R161, R146 ;  /* 0x00000092a1767221 */ /* 0x000fc40000010100 */
[----:B------:R-:W2:Y:S04]  /*23400*/  LDL R145, [R1+0x88] ;  /* 0x0000880001917983 */ /* 0x000ea80000100800 */
[----:B------:R-:W2:Y:S01]  /*23410*/  LDL R146, [R1+0x80] ;  /* 0x0000800001927983 */ /* 0x000ea20000100800 */
[----:B----4-:R-:W-:Y:S01]  /*23420*/  FFMA.FTZ R47, R126, R47, R165 ;  /* 0x0000002f7e2f7223 */ /* 0x010fe200000100a5 */
[----:B------:R-:W-:Y:S02]  /*23430*/  FADD.FTZ R126, -R161, R154 ;  /* 0x0000009aa17e7221 */ /* 0x000fe40000010100 */
[----:B------:R-:W4:Y:S01]  /*23440*/  LDL R154, [R1+0xc0] ;  /* 0x0000c000019a7983 */ /* 0x000f220000100800 */
[----:B---3--:R-:W-:Y:S01]  /*23450*/  FFMA.FTZ R113, R127, R113, R167 ;  /* 0x000000717f717223 */ /* 0x008fe200000100a7 */
[----:B------:R-:W-:-:S02]  /*23460*/  FADD.FTZ R127, -R161, R155 ;  /* 0x0000009ba17f7221 */ /* 0x000fc40000010100 */
[----:B------:R-:W3:Y:S01]  /*23470*/  LDL R155, [R1+0xd8] ;  /* 0x0000d800019b7983 */ /* 0x000ee20000100800 */
[----:B------:R-:W-:-:S04]  /*23480*/  FADD.FTZ R112, -R161, R116 ;  /* 0x00000074a1707221 */ /* 0x000fc80000010100 */
[----:B------:R-:W-:-:S04]  /*23490*/  FMUL.FTZ R112, R160, R112 ;  /* 0x00000070a0707220 */ /* 0x000fc80000410000 */
[----:B--2---:R-:W-:Y:S01]  /*234a0*/  FFMA.FTZ R112, R130, R112, R166 ;  /* 0x0000007082707223 */ /* 0x004fe200000100a6 */
[----:B------:R-:W-:-:S04]  /*234b0*/  FFMA.FTZ R46, R131, R46, R164 ;  /* 0x0000002e832e7223 */ /* 0x000fc800000100a4 */
[----:B------:R-:W-:Y:S02]  /*234c0*/  F2FP.BF16.F32.PACK_AB R113, R113, R112 ;  /* 0x000000707171723e */ /* 0x000fe400000010ff */
[----:B------:R-:W-:Y:S02]  /*234d0*/  F2FP.BF16.F32.PACK_AB R112, R47, R46 ;  /* 0x0000002e2f70723e */ /* 0x000fe400000010ff */
[----:B------:R-:W-:Y:S01]  /*234e0*/  IADD3 R46, R132, 0x40, RZ ;  /* 0x00000040842e7810 */ /* 0x000fe20007ffe0ff */
[C---:B------:R-:W-:Y:S01]  /*234f0*/  FADD.FTZ R12, -R161.reuse, R12 ;  /* 0x0000000ca10c7221 */ /* 0x040fe20000010100 */
[C---:B------:R-:W-:Y:S01]  /*23500*/  FADD.FTZ R13, -R161.reuse, R13 ;  /* 0x0000000da10d7221 */ /* 0x040fe20000010100 */
[----:B------:R-:W-:Y:S02]  /*23510*/  FADD.FTZ R15, -R161, R15 ;  /* 0x0000000fa10f7221 */ /* 0x000fe40000010100 */
[----:B------:R-:W-:-:S04]  /*23520*/  IMAD.WIDE.U32 R46, R46, 0x10, R136 ;  /* 0x000000102e2e7825 */ /* 0x000fc800078e0088 */
[C---:B------:R-:W-:Y:S01]  /*23530*/  FADD.FTZ R17, -R161.reuse, R17 ;  /* 0x00000011a1117221 */ /* 0x040fe20000010100 */
[C---:B------:R-:W-:Y:S01]  /*23540*/  FADD.FTZ R18, -R161.reuse, R18 ;  /* 0x00000012a1127221 */ /* 0x040fe20000010100 */
[C---:B------:R-:W-:Y:S01]  /*23550*/  FADD.FTZ R19, -R161.reuse, R19 ;  /* 0x00000013a1137221 */ /* 0x040fe20000010100 */
[C---:B------:R-:W-:Y:S01]  /*23560*/  FADD.FTZ R20, -R161.reuse, R20 ;  /* 0x00000014a1147221 */ /* 0x040fe20000010100 */
[C---:B------:R-:W-:Y:S01]  /*23570*/  FADD.FTZ R22, -R161.reuse, R22 ;  /* 0x00000016a1167221 */ /* 0x040fe20000010100 */
[C---:B------:R-:W-:Y:S01]  /*23580*/  FADD.FTZ R116, -R161.reuse, R144 ;  /* 0x00000090a1747221 */ /* 0x040fe20000010100 */
[C---:B------:R-:W-:Y:S01]  /*23590*/  FMUL.FTZ R14, R160.reuse, R14 ;  /* 0x0000000ea00e7220 */ /* 0x040fe20000410000 */
        /* <DEDUP_REMOVED lines=14> */
[C---:B-1----:R-:W-:Y:S01]  /*23680*/  FADD.FTZ R47, -R161.reuse, R139 ;  /* 0x0000008ba12f7221 */ /* 0x042fe20000010100 */
[C---:B------:R-:W-:Y:S01]  /*23690*/  FMUL.FTZ R139, R160.reuse, R116 ;  /* 0x00000074a08b7220 */ /* 0x040fe20000410000 */
[C---:B------:R-:W-:Y:S01]  /*236a0*/  FADD.FTZ R113, -R161.reuse, R141 ;  /* 0x0000008da1717221 */ /* 0x040fe20000010100 */
[C---:B------:R-:W-:Y:S01]  /*236b0*/  FMUL.FTZ R141, R160.reuse, R117 ;  /* 0x00000075a08d7220 */ /* 0x040fe20000410000 */
[C---:B------:R-:W-:Y:S01]  /*236c0*/  FADD.FTZ R131, -R161.reuse, R159 ;  /* 0x0000009fa1837221 */ /* 0x040fe20000010100 */
[C---:B------:R-:W-:Y:S01]  /*236d0*/  FADD.FTZ R133, -R161.reuse, R184 ;  /* 0x000000b8a1857221 */ /* 0x040fe20000010100 */
[C---:B------:R-:W-:Y:S01]  /*236e0*/  FADD.FTZ R134, -R161.reuse, R186 ;  /* 0x000000baa1867221 */ /* 0x040fe20000010100 */
        /* <DEDUP_REMOVED lines=12> */
[----:B------:R-:W1:Y:S01]  /*237b0*/  LDC.64 R158, c[0x0][0x2b8] ;  /* 0x0000ae00ff9e7b82 */ /* 0x000e620000000a00 */
[----:B------:R-:W2:Y:S01]  /*237c0*/  LDL R147, [R1+0xc] ;  /* 0x00000c0001937983 */ /* 0x000ea20000100800 */
[----:B------:R-:W-:-:S03]  /*237d0*/  FFMA.FTZ R20, R148, R20, R56 ;  /* 0x0000001494147223 */ /* 0x000fc60000010038 */
[----:B------:R-:W2:Y:S01]  /*237e0*/  LDL R148, [R1+0x8] ;  /* 0x0000080001947983 */ /* 0x000ea20000100800 */
[----:B------:R-:W-:-:S03]  /*237f0*/  FFMA.FTZ R117, R149, R13, R173 ;  /* 0x0000000d95757223 */ /* 0x000fc600000100ad */
[----:B------:R-:W2:Y:S01]  /*23800*/  LDL R149, [R1+0x5c] ;  /* 0x00005c0001957983 */ /* 0x000ea20000100800 */
[----:B------:R-:W-:Y:S01]  /*23810*/  FMUL.FTZ R124, R160, R128 ;  /* 0x00000080a07c7220 */ /* 0x000fe20000410000 */
[----:B------:R-:W-:Y:S02]  /*23820*/  FFMA.FTZ R17, R151, R17, R53 ;  /* 0x0000001197117223 */ /* 0x000fe40000010035 */
[----:B------:R-:W2:Y:S01]  /*23830*/  LDL R151, [R1+0x4c] ;  /* 0x00004c0001977983 */ /* 0x000ea20000100800 */
[----:B------:R-:W-:-:S03]  /*23840*/  FFMA.FTZ R19, R152, R19, R55 ;  /* 0x0000001398137223 */ /* 0x000fc60000010037 */
[----:B------:R-:W2:Y:S01]  /*23850*/  LDL R152, [R1+0x48] ;  /* 0x0000480001987983 */ /* 0x000ea20000100800 */
[----:B------:R-:W-:-:S03]  /*23860*/  FFMA.FTZ R18, R153, R18, R54 ;  /* 0x0000001299127223 */ /* 0x000fc60000010036 */
[----:B------:R-:W2:Y:S01]  /*23870*/  LDL R153, [R1+0x40] ;  /* 0x0000400001997983 */ /* 0x000ea20000100800 */
[----:B------:R-:W-:-:S03]  /*23880*/  FFMA.FTZ R12, R156, R12, R172 ;  /* 0x0000000c9c0c7223 */ /* 0x000fc600000100ac */
[----:B------:R-:W2:Y:S01]  /*23890*/  LDL R156, [R1+0x50] ;  /* 0x00005000019c7983 */ /* 0x000ea20000100800 */
[C---:B------:R-:W-:Y:S01]  /*238a0*/  FMUL.FTZ R125, R160.reuse, R129 ;  /* 0x00000081a07d7220 */ /* 0x040fe20000410000 */
[C---:B------:R-:W-:Y:S01]  /*238b0*/  FMUL.FTZ R126, R160.reuse, R130 ;  /* 0x00000082a07e7220 */ /* 0x040fe20000410000 */
[C---:B------:R-:W-:Y:S01]  /*238c0*/  FMUL.FTZ R127, R160.reuse, R131 ;  /* 0x00000083a07f7220 */ /* 0x040fe20000410000 */
[C---:B------:R-:W-:Y:S01]  /*238d0*/  FMUL.FTZ R128, R160.reuse, R133 ;  /* 0x00000085a0807220 */ /* 0x040fe20000410000 */
[----:B------:R-:W-:Y:S01]  /*238e0*/  FMUL.FTZ R129, R160, R134 ;  /* 0x00000086a0817220 */ /* 0x000fe20000410000 */
[----:B------:R-:W2:Y:S04]  /*238f0*/  LDL R133, [R1+0x1c] ;  /* 0x00001c0001857983 */ /* 0x000ea80000100800 */
[----:B------:R-:W2:Y:S04]  /*23900*/  LDL R134, [R1+0x18] ;  /* 0x0000180001867983 */ /* 0x000ea80000100800 */
[----:B------:R-:W2:Y:S04]  /*23910*/  LDL R131, [R1] ;  /* 0x0000000001837983 */ /* 0x000ea80000100800 */
[----:B------:R-:W2:Y:S01]  /*23920*/  LDL R130, [R1+0x4] ;  /* 0x0000040001827983 */ /* 0x000ea20000100800 */
[----:B---3--:R-:W-:Y:S01]  /*23930*/  FFMA.FTZ R116, R155, R14, R174 ;  /* 0x0000000e9b747223 */ /* 0x008fe200000100ae */
[----:B----4-:R-:W-:Y:S01]  /*23940*/  FFMA.FTZ R14, R154, R16, R52 ;  /* 0x000000109a0e7223 */ /* 0x010fe20000010034 */
[----:B------:R-:W-:Y:S01]  /*23950*/  FFMA.FTZ R16, R150, R15, R175 ;  /* 0x0000000f96107223 */ /* 0x000fe200000100af */
[----:B------:R-:W3:Y:S04]  /*23960*/  LDL R155, [R1+0x54] ;  /* 0x00005400019b7983 */ /* 0x000ee80000100800 */
[----:B------:R-:W4:Y:S04]  /*23970*/  LDL R154, [R1+0x58] ;  /* 0x00005800019a7983 */ /* 0x000f280000100800 */
[----:B------:R-:W4:Y:S01]  /*23980*/  LDL R150, [R1+0x44] ;  /* 0x0000440001967983 */ /* 0x000f220000100800 */
[----:B------:R-:W-:Y:S01]  /*23990*/  F2FP.BF16.F32.PACK_AB R15, R19, R18 ;  /* 0x00000012130f723e */ /* 0x000fe200000010ff */
[----:B------:R-:W-:Y:S01]  /*239a0*/  FFMA.FTZ R18, R146, R24, R60 ;  /* 0x0000001892127223 */ /* 0x000fe2000001003c */
[----:B------:R-:W-:Y:S01]  /*239b0*/  FFMA.FTZ R19, R145, R26, R62 ;  /* 0x0000001a91137223 */ /* 0x000fe2000001003e */
[----:B------:R-:W4:Y:S04]  /*239c0*/  LDL R146, [R1+0x10] ;  /* 0x0000100001927983 */ /* 0x000f280000100800 */
[----:B------:R-:W4:Y:S01]  /*239d0*/  LDL R145, [R1+0x14] ;  /* 0x0000140001917983 */ /* 0x000f220000100800 */
[----:B------:R-:W-:Y:S01]  /*239e0*/  F2FP.BF16.F32.PACK_AB R13, R16, R116 ;  /* 0x00000074100d723e */ /* 0x000fe200000010ff */
[----:B------:R-:W-:-:S02]  /*239f0*/  VIADD R16, R132, 0x60 ;  /* 0x0000006084107836 */ /* 0x000fc40000000000 */
[C---:B------:R-:W-:Y:S01]  /*23a00*/  FADD.FTZ R21, -R161.reuse, R21 ;  /* 0x00000015a1157221 */ /* 0x040fe20000010100 */
[C---:B------:R-:W-:Y:S01]  /*23a10*/  FADD.FTZ R23, -R161.reuse, R23 ;  /* 0x00000017a1177221 */ /* 0x040fe20000010100 */
[C---:B------:R-:W-:Y:S01]  /*23a20*/  FADD.FTZ R25, -R161.reuse, R25 ;  /* 0x00000019a1197221 */ /* 0x040fe20000010100 */
[----:B------:R-:W-:Y:S01]  /*23a30*/  FADD.FTZ R27, -R161, R27 ;  /* 0x0000001ba11b7221 */ /* 0x000fe20000010100 */
[----:B------:R-:W-:Y:S01]  /*23a40*/  F2FP.BF16.F32.PACK_AB R14, R17, R14 ;  /* 0x0000000e110e723e */ /* 0x000fe200000010ff */
[----:B-1----:R-:W-:Y:S01]  /*23a50*/  IMAD.WIDE.U32 R16, R16, 0x10, R158 ;  /* 0x0000001010107825 */ /* 0x002fe200078e009e */
[----:B------:R-:W-:-:S03]  /*23a60*/  F2FP.BF16.F32.PACK_AB R12, R117, R12 ;  /* 0x0000000c750c723e */ /* 0x000fc600000010ff */
        /* <DEDUP_REMOVED lines=20> */
[----:B-1----:R-:W-:-:S02]  /*23bb0*/  IADD3 R12, R132, 0x80, RZ ;  /* 0x00000080840c7810 */ /* 0x002fc40007ffe0ff */
[----:B------:R-:W-:Y:S01]  /*23bc0*/  F2FP.BF16.F32.PACK_AB R16, R21, R20 ;  /* 0x000000141510723e */ /* 0x000fe200000010ff */
[----:B------:R-:W-:Y:S01]  /*23bd0*/  FMUL.FTZ R135, R160, R42 ;  /* 0x0000002aa0877220 */ /* 0x000fe20000410000 */
[----:B------:R-:W-:Y:S01]  /*23be0*/  F2FP.BF16.F32.PACK_AB R19, R27, R19 ;  /* 0x000000131b13723e */ /* 0x000fe200000010ff */
[----:B------:R-:W-:Y:S01]  /*23bf0*/  IMAD.WIDE.U32 R12, R12, 0x10, R158 ;  /* 0x000000100c0c7825 */ /* 0x000fe200078e009e */
[----:B------:R-:W-:-:S03]  /*23c00*/  F2FP.BF16.F32.PACK_AB R18, R25, R18 ;  /* 0x000000121912723e */ /* 0x000fc600000010ff */
[----:B------:R-:W-:Y:S01]  /*23c10*/  FMUL.FTZ R136, R160, R43 ;  /* 0x0000002ba0887220 */ /* 0x000fe20000410000 */
[----:B------:R-:W-:Y:S01]  /*23c20*/  F2FP.BF16.F32.PACK_AB R17, R23, R22 ;  /* 0x000000161711723e */ /* 0x000fe200000010ff */
[C---:B------:R-:W-:Y:S01]  /*23c30*/  VIADD R20, R132.reuse, 0xe0 ;  /* 0x000000e084147836 */ /* 0x040fe20000000000 */
[C---:B------:R-:W-:Y:S01]  /*23c40*/  IADD3 R21, R132.reuse, 0xc0, RZ ;  /* 0x000000c084157810 */ /* 0x040fe20007ffe0ff */
[C---:B------:R-:W-:Y:S01]  /*23c50*/  VIADD R14, R132.reuse, 0x120 ;  /* 0x00000120840e7836 */ /* 0x040fe20000000000 */
[----:B------:R-:W-:Y:S01]  /*23c60*/  IADD3 R15, R132, 0x100, RZ ;  /* 0x00000100840f7810 */ /* 0x000fe20007ffe0ff */
        /* <DEDUP_REMOVED lines=23> */
[----:B------:R-:W-:Y:S01]  /*23de0*/  IMAD.WIDE.U32 R26, R21, 0x10, R158 ;  /* 0x00000010151a7825 */ /* 0x000fe200078e009e */
[----:B------:R1:W-:Y:S03]  /*23df0*/  STG.E.128 desc[UR4][R12.64], R16 ;  /* 0x000000100c007986 */ /* 0x0003e6000c101d04 */
[----:B--2---:R-:W-:Y:S01]  /*23e00*/  FFMA.FTZ R21, R147, R136, R79 ;  /* 0x0000008893157223 */ /* 0x004fe2000001004f */
[----:B------:R-:W-:-:S04]  /*23e10*/  IMAD.WIDE.U32 R116, R20, 0x10, R158 ;  /* 0x0000001014747825 */ /* 0x000fc800078e009e */
[----:B------:R-:W-:Y:S01]  /*23e20*/  FFMA.FTZ R20, R149, R31, R67 ;  /* 0x0000001f95147223 */ /* 0x000fe20000010043 */
[----:B------:R-:W-:-:S04]  /*23e30*/  IMAD.WIDE.U32 R118, R15, 0x10, R158 ;  /* 0x000000100f767825 */ /* 0x000fc800078e009e */
[----:B------:R-:W-:Y:S01]  /*23e40*/  FFMA.FTZ R15, R152, R34, R70 ;  /* 0x00000022980f7223 */ /* 0x000fe20000010046 */
[----:B------:R-:W-:-:S04]  /*23e50*/  IMAD.WIDE.U32 R120, R14, 0x10, R158 ;  /* 0x000000100e787825 */ /* 0x000fc800078e009e */
[----:B------:R-:W-:Y:S01]  /*23e60*/  FFMA.FTZ R14, R153, R32, R68 ;  /* 0x00000020990e7223 */ /* 0x000fe20000010044 */
[C---:B------:R-:W-:Y:S01]  /*23e70*/  FMUL.FTZ R36, R160.reuse, R36 ;  /* 0x00000024a0247220 */ /* 0x040fe20000410000 */
[----:B------:R-:W-:Y:S01]  /*23e80*/  FMUL.FTZ R37, R160, R37 ;  /* 0x00000025a0257220 */ /* 0x000fe20000410000 */
[----:B------:R-:W-:Y:S02]  /*23e90*/  VIADD R22, R132, 0xa0 ;  /* 0x000000a084167836 */ /* 0x000fe40000000000 */
[----:B------:R-:W-:Y:S01]  /*23ea0*/  FMUL.FTZ R38, R160, R38 ;  /* 0x00000026a0267220 */ /* 0x000fe20000410000 */
[----:B-1----:R-:W-:Y:S01]  /*23eb0*/  FFMA.FTZ R12, R156, R28, R64 ;  /* 0x0000001c9c0c7223 */ /* 0x002fe20000010040 */
[----:B------:R-:W-:Y:S01]  /*23ec0*/  FFMA.FTZ R17, R151, R35, R71 ;  /* 0x0000002397117223 */ /* 0x000fe20000010047 */
[----:B------:R-:W-:Y:S01]  /*23ed0*/  FFMA.FTZ R19, R148, R135, R78 ;  /* 0x0000008794137223 */ /* 0x000fe2000001004e */
[C---:B------:R-:W-:Y:S01]  /*23ee0*/  FMUL.FTZ R39, R160.reuse, R39 ;  /* 0x00000027a0277220 */ /* 0x040fe20000410000 */
[C---:B------:R-:W-:Y:S01]  /*23ef0*/  FMUL.FTZ R40, R160.reuse, R40 ;  /* 0x00000028a0287220 */ /* 0x040fe20000410000 */
[C---:B------:R-:W-:Y:S01]  /*23f00*/  FMUL.FTZ R41, R160.reuse, R41 ;  /* 0x00000029a0297220 */ /* 0x040fe20000410000 */
[----:B------:R-:W-:Y:S01]  /*23f10*/  FMUL.FTZ R114, R160, R114 ;  /* 0x00000072a0727220 */ /* 0x000fe20000410000 */
[----:B------:R-:W-:Y:S01]  /*23f20*/  IMAD.WIDE.U32 R24, R22, 0x10, R158 ;  /* 0x0000001016187825 */ /* 0x000fe200078e009e */
[----:B------:R-:W-:-:S03]  /*23f30*/  F2FP.BF16.F32.PACK_AB R15, R17, R15 ;  /* 0x0000000f110f723e */ /* 0x000fc600000010ff */
[----:B------:R-:W-:Y:S01]  /*23f40*/  FFMA.FTZ R17, R134, R38, R74 ;  /* 0x0000002686117223 */ /* 0x000fe2000001004a */
[----:B------:R-:W-:Y:S01]  /*23f50*/  F2FP.BF16.F32.PACK_AB R19, R21, R19 ;  /* 0x000000131513723e */ /* 0x000fe200000010ff */
        /* <DEDUP_REMOVED lines=9> */
[----:B------:R-:W-:-:S02]  /*23ff0*/  FFMA.FTZ R35, R227, R138, R91 ;  /* 0x0000008ae3237223 */ /* 0x000fc4000001005b */
[----:B------:R-:W-:Y:S01]  /*24000*/  F2FP.BF16.F32.PACK_AB R21, R31, R21 ;  /* 0x000000151f15723e */ /* 0x000fe200000010ff */
[----:B------:R-:W-:Y:S01]  /*24010*/  FFMA.FTZ R38, R205, R127, R101 ;  /* 0x0000007fcd267223 */ /* 0x000fe20000010065 */
[----:B------:R-:W-:Y:S01]  /*24020*/  FFMA.FTZ R39, R211, R125, R99 ;  /* 0x0000007dd3277223 */ /* 0x000fe20000010063 */
[----:B---3--:R-:W-:Y:S01]  /*24030*/  FFMA.FTZ R16, R155, R29, R65 ;  /* 0x0000001d9b107223 */ /* 0x008fe20000010041 */
[----:B----4-:R-:W-:Y:S01]  /*24040*/  FFMA.FTZ R13, R154, R30, R66 ;  /* 0x0000001e9a0d7223 */ /* 0x010fe20000010042 */
[----:B------:R-:W-:-:S04]  /*24050*/  FFMA.FTZ R18, R150, R33, R69 ;  /* 0x0000002196127223 */ /* 0x000fc80000010045 */
        /* <DEDUP_REMOVED lines=39> */
.L_x_23061:
[----:B------:R-:W-:Y:S05]  /*242d0*/  BSYNC B1 ;  /* 0x0000000000017941 */ /* 0x000fea0003800000 */
.L_x_23060:
[----:B0-----:R-:W0:Y:S02]  /*242e0*/  LDC.64 R12, c[0x0][0x210] ;  /* 0x00008400ff0c7b82 */ /* 0x001e240000000a00 */
[----:B0----5:R-:W-:-:S04]  /*242f0*/  LEA R0, R12, R0, 0x2 ;  /* 0x000000000c007211 */ /* 0x021fc800078e10ff */
[----:B------:R-:W-:-:S13]  /*24300*/  ISETP.GE.AND P0, PT, R0, R13, PT ;  /* 0x0000000d0000720c */ /* 0x000fda0003f06270 */
[----:B------:R-:W-:Y:S05]  /*24310*/  @!P0 BRA `(.L_x_23062) ;  /* 0xfffffdcc00648947 */ /* 0x000fea000383ffff */
[----:B------:R-:W-:Y:S05]  /*24320*/  BSYNC B0 ;  /* 0x0000000000007941 */ /* 0x000fea0003800000 */
.L_x_22238:
[----:B------:R-:W-:Y:S05]  /*24330*/  EXIT ;  /* 0x000000000000794d */ /* 0x000fea0003800000 */
.L_x_23059:
[----:B------:R-:W-:Y:S01]  /*24340*/  HFMA2.MMA R114, -RZ, RZ, 0, 5.9604644775390625e-08 ;  /* 0x00000001ff727435 */ /* 0x000fe200000001ff */
[----:B------:R-:W-:Y:S01]  /*24350*/  BSSY B1, `(.L_x_23063) ;  /* 0x0000007000017945 */ /* 0x000fe20003800000 */
[----:B------:R-:W-:Y:S01]  /*24360*/  IMAD.MOV.U32 R161, RZ, RZ, R115 ;  /* 0x000000ffffa17224 */ /* 0x000fe200078e0073 */
[----:B------:R-:W-:Y:S01]  /*24370*/  MOV R112, 0xffffffff ;  /* 0xffffffff00707802 */ /* 0x000fe20000000f00 */
[----:B------:R-:W-:-:S07]  /*24380*/  IMAD.MOV.U32 R113, RZ, RZ, 0x1f ;  /* 0x0000001fff717424 */ /* 0x000fce00078e00ff */
[----:B-----5:R-:W-:Y:S05]  /*24390*/  WARPSYNC.COLLECTIVE R112, `(.L_x_23064) ;  /* 0x0000000070087348 */ /* 0x020fea0003c00000 */
[----:B------:R0:W1:Y:S02]  /*243a0*/  SHFL.BFLY P2, R112, R161, R114, R113 ;  /* 0x0c000072a1707389 */ /* 0x0000640000040071 */
[----:B01---5:R-:W-:Y:S01]  /*243b0*/  ENDCOLLECTIVE ;  /* 0x000000000000791b */ /* 0x023fe20003800000 */
.L_x_23064:
[----:B------:R-:W-:Y:S05]  /*243c0*/  BSYNC B1 ;  /* 0x0000000000017941 */ /* 0x000fea0003800000 */
.L_x_23063:
[----:B------:R-:W-:Y:S01]  /*243d0*/  FADD.FTZ R115, R115, R112 ;  /* 0x0000007073737221 */ /* 0x000fe20000010000 */
[----:B------:R-:W-:Y:S01]  /*243e0*/  HFMA2.MMA R114, -RZ, RZ, 0, 1.1920928955078125e-07 ;  /* 0x00000002ff727435 */ /* 0x000fe200000001ff */
[----:B------:R-:W-:Y:S01]  /*243f0*/  MOV R112, 0xffffffff ;  /* 0xffffffff00707802 */ /* 0x000fe20000000f00 */
[----:B------:R-:W-:Y:S01]  /*24400*/  IMAD.MOV.U32 R113, RZ, RZ, 0x1f ;  /* 0x0000001fff717424 */ /* 0x000fe200078e00ff */
[----:B------:R-:W0:Y:S01]  /*24410*/  LDC R169, c[0x0][0x290] ;  /* 0x0000a400ffa97b82 */ /* 0x000e220000000800 */
[----:B------:R-:W-:-:S07]  /*24420*/  IMAD.MOV.U32 R161, RZ, RZ, R115 ;  /* 0x000000ffffa17224 */ /* 0x000fce00078e0073 */
[----:B0-----:R-:W-:Y:S05]  /*24430*/  WARPSYNC.COLLECTIVE R112, `(.L_x_23065) ;  /* 0x0000000070087348 */ /* 0x001fea0003c00000 */
[----:B------:R1:W2:Y:S02]  /*24440*/  SHFL.BFLY P2, R112, R161, R114, R113 ;  /* 0x0c000072a1707389 */ /* 0x0002a40000040071 */
[----:B012---:R-:W-:Y:S01]  /*24450*/  ENDCOLLECTIVE ;  /* 0x000000000000791b */ /* 0x007fe20003800000 */
.L_x_23065:
[----:B------:R-:W-:Y:S02]  /*24460*/  IMAD.MOV.U32 R114, RZ, RZ, 0x4 ;  /* 0x00000004ff727424 */ /* 0x000fe400078e00ff */
[----:B------:R-:W-:Y:S01]  /*24470*/  FADD.FTZ R115, R115, R112 ;  /* 0x0000007073737221 */ /* 0x000fe20000010000 */
[----:B------:R-:W-:-:S04]  /*24480*/  MOV R112, 0xffffffff ;  /* 0xffffffff00707802 */ /* 0x000fc80000000f00 */
[----:B------:R-:W-:-:S07]  /*24490*/  MOV R161, R115 ;  /* 0x0000007300a17202 */ /* 0x000fce0000000f00 */
[----:B------:R-:W-:Y:S05]  /*244a0*/  WARPSYNC.COLLECTIVE R112, `(.L_x_23066) ;  /* 0x0000000070087348 */ /* 0x000fea0003c00000 */
[----:B------:R0:W1:Y:S02]  /*244b0*/  SHFL.BFLY P2, R112, R161, R114, R113 ;  /* 0x0c000072a1707389 */ /* 0x0000640000040071 */
[----:B01----:R-:W-:Y:S01]  /*244c0*/  ENDCOLLECTIVE ;  /* 0x000000000000791b */ /* 0x003fe20003800000 */
.L_x_23066:
[----:B------:R-:W-:Y:S02]  /*244d0*/  IMAD.MOV.U32 R114, RZ, RZ, 0x8 ;  /* 0x00000008ff727424 */ /* 0x000fe400078e00ff */
[----:B------:R-:W-:Y:S01]  /*244e0*/  FADD.FTZ R115, R115, R112 ;  /* 0x0000007073737221 */ /* 0x000fe20000010000 */
[----:B------:R-:W-:-:S04]  /*244f0*/  MOV R112, 0xffffffff ;  /* 0xffffffff00707802 */ /* 0x000fc80000000f00 */
[----:B------:R-:W-:-:S07]  /*24500*/  MOV R161, R115 ;  /* 0x0000007300a17202 */ /* 0x000fce0000000f00 */
[----:B------:R-:W-:Y:S05]  /*24510*/  WARPSYNC.COLLECTIVE R112, `(.L_x_23067) ;  /* 0x0000000070087348 */ /* 0x000fea0003c00000 */
[----:B------:R0:W1:Y:S02]  /*24520*/  SHFL.BFLY P2, R112, R161, R114, R113 ;  /* 0x0c000072a1707389 */ /* 0x0000640000040071 */
[----:B01----:R-:W-:Y:S01]  /*24530*/  ENDCOLLECTIVE ;  /* 0x000000000000791b */ /* 0x003fe20003800000 */
.L_x_23067:
[----:B------:R-:W-:Y:S02]  /*24540*/  IMAD.MOV.U32 R114, RZ, RZ, 0x10 ;  /* 0x00000010ff727424 */ /* 0x000fe400078e00ff */
[----:B------:R-:W-:Y:S01]  /*24550*/  FADD.FTZ R115, R115, R112 ;  /* 0x0000007073737221 */ /* 0x000fe20000010000 */
[----:B------:R-:W-:-:S04]  /*24560*/  MOV R112, 0xffffffff ;  /* 0xffffffff00707802 */ /* 0x000fc80000000f00 */
[----:B------:R-:W-:-:S07]  /*24570*/  MOV R161, R115 ;  /* 0x0000007300a17202 */ /* 0x000fce0000000f00 */
[----:B------:R-:W-:Y:S05]  /*24580*/  WARPSYNC.COLLECTIVE R112, `(.L_x_23068) ;  /* 0x0000000070087348 */ /* 0x000fea0003c00000 */
[----:B------:R0:W1:Y:S02]  /*24590*/  SHFL.BFLY P2, R112, R161, R114, R113 ;  /* 0x0c000072a1707389 */ /* 0x0000640000040071 */
[----:B01----:R-:W-:Y:S01]  /*245a0*/  ENDCOLLECTIVE ;  /* 0x000000000000791b */ /* 0x003fe20003800000 */
.L_x_23068:
        /* <DEDUP_REMOVED lines=169> */
.L_x_23069:
[----:B------:R-:W-:Y:S01]  /*25040*/  HFMA2.MMA R114, -RZ, RZ, 0, 1.1920928955078125e-07 ;  /* 0x00000002ff727435 */ /* 0x000fe200000001ff */
[----:B------:R-:W-:Y:S01]  /*25050*/  FADD.FTZ R160, R160, R112 ;  /* 0x00000070a0a07221 */ /* 0x000fe20000010000 */
[----:B------:R-:W-:-:S03]  /*25060*/  MOV R112, 0xffffffff ;  /* 0xffffffff00707802 */ /* 0x000fc60000000f00 */
[----:B------:R-:W-:-:S07]  /*25070*/  IMAD.MOV.U32 R161, RZ, RZ, R160 ;  /* 0x000000ffffa17224 */ /* 0x000fce00078e00a0 */
[----:B------:R-:W-:Y:S05]  /*25080*/  WARPSYNC.COLLECTIVE R112, `(.L_x_23070) ;  /* 0x0000000070087348 */ /* 0x000fea0003c00000 */
[----:B------:R0:W1:Y:S02]  /*25090*/  SHFL.BFLY P2, R112, R161, R114, R113 ;  /* 0x0c000072a1707389 */ /* 0x0000640000040071 */
[----:B01----:R-:W-:Y:S01]  /*250a0*/  ENDCOLLECTIVE ;  /* 0x000000000000791b */ /* 0x003fe20003800000 */
.L_x_23070:
[----:B------:R-:W-:Y:S01]  /*250b0*/  HFMA2.MMA R114, -RZ, RZ, 0, 2.384185791015625e-07 ;  /* 0x00000004ff727435 */ /* 0x000fe200000001ff */
[----:B------:R-:W-:Y:S01]  /*250c0*/  FADD.FTZ R160, R160, R112 ;  /* 0x00000070a0a07221 */ /* 0x000fe20000010000 */
[----:B------:R-:W-:-:S03]  /*250d0*/  MOV R112, 0xffffffff ;  /* 0xffffffff00707802 */ /* 0x000fc60000000f00 */
[----:B------:R-:W-:-:S07]  /*250e0*/  IMAD.MOV.U32 R161, RZ, RZ, R160 ;  /* 0x000000ffffa17224 */ /* 0x000fce00078e00a0 */
[----:B------:R-:W-:Y:S05]  /*250f0*/  WARPSYNC.COLLECTIVE R112, `(.L_x_23071) ;  /* 0x0000000070087348 */ /* 0x000fea0003c00000 */
[----:B------:R0:W1:Y:S02]  /*25100*/  SHFL.BFLY P2, R112, R161, R114, R113 ;  /* 0x0c000072a1707389 */ /* 0x0000640000040071 */
[----:B01----:R-:W-:Y:S01]  /*25110*/  ENDCOLLECTIVE ;  /* 0x000000000000791b */ /* 0x003fe20003800000 */
.L_x_23071:
[----:B------:R-:W-:Y:S01]  /*25120*/  HFMA2.MMA R114, -RZ, RZ, 0, 4.76837158203125e-07 ;  /* 0x00000008ff727435 */ /* 0x000fe200000001ff */
[----:B------:R-:W-:Y:S01]  /*25130*/  FADD.FTZ R160, R160, R112 ;  /* 0x00000070a0a07221 */ /* 0x000fe20000010000 */
[----:B------:R-:W-:-:S03]  /*25140*/  MOV R112, 0xffffffff ;  /* 0xffffffff00707802 */ /* 0x000fc60000000f00 */
[----:B------:R-:W-:-:S07]  /*25150*/  IMAD.MOV.U32 R161, RZ, RZ, R160 ;  /* 0x000000ffffa17224 */ /* 0x000fce00078e00a0 */
[----:B------:R-:W-:Y:S05]  /*25160*/  WARPSYNC.COLLECTIVE R112, `(.L_x_23072) ;  /* 0x0000000070087348 */ /* 0x000fea0003c00000 */
[----:B------:R0:W1:Y:S02]  /*25170*/  SHFL.BFLY P2, R112, R161, R114, R113 ;  /* 0x0c000072a1707389 */ /* 0x0000640000040071 */
[----:B01----:R-:W-:Y:S01]  /*25180*/  ENDCOLLECTIVE ;  /* 0x000000000000791b */ /* 0x003fe20003800000 */
.L_x_23072:
[----:B------:R-:W-:Y:S01]  /*25190*/  HFMA2.MMA R114, -RZ, RZ, 0, 9.5367431640625e-07 ;  /* 0x00000010ff727435 */ /* 0x000fe200000001ff */
[----:B------:R-:W-:Y:S01]  /*251a0*/  FADD.FTZ R160, R160, R112 ;  /* 0x00000070a0a07221 */ /* 0x000fe20000010000 */
[----:B------:R-:W-:-:S03]  /*251b0*/  MOV R112, 0xffffffff ;  /* 0xffffffff00707802 */ /* 0x000fc60000000f00 */
[----:B------:R-:W-:-:S07]  /*251c0*/  IMAD.MOV.U32 R161, RZ, RZ, R160 ;  /* 0x000000ffffa17224 */ /* 0x000fce00078e00a0 */
[----:B------:R-:W-:Y:S05]  /*251d0*/  WARPSYNC.COLLECTIVE R112, `(.L_x_23073) ;  /* 0x0000000070087348 */ /* 0x000fea0003c00000 */
[----:B------:R0:W1:Y:S02]  /*251e0*/  SHFL.BFLY P2, R112, R161, R114, R113 ;  /* 0x0c000072a1707389 */ /* 0x0000640000040071 */
[----:B01----:R-:W-:Y:S01]  /*251f0*/  ENDCOLLECTIVE ;  /* 0x000000000000791b */ /* 0x003fe20003800000 */
.L_x_23073:
[----:B------:R-:W-:Y:S05]  /*25200*/  BRA `(.L_x_23074) ;  /* 0xffffffd8000c7947 */ /* 0x000fea000383ffff */
.L_x_23075:
        /* <DEDUP_REMOVED lines=15> */
.L_x_72327:


//--------------------- .text._ZN10layer_norm13ln_fwd_kernelINS_13Kernel_traitsI13__nv_bfloat16S2_fS2_fjLj2560ELj1ELj4ELj1ELj16ENS_18Kernel_traits_baseILj2560ES2_S2_fS2_fjLj128EEEEELb0ELb0ELb0ELb0EEEvNS_9FwdParamsE --------------------------
	.section	.text._ZN10layer_norm13ln_fwd_kernelINS_13Kernel_traitsI13__nv_bfloat16S2_fS2_fjLj2560ELj1ELj4ELj1ELj16ENS_18Kernel_traits_baseILj2560ES2_S2_fS2_fjLj128EEEEELb0ELb0ELb0ELb0EEEvNS_9FwdParamsE,"ax",@progbits
	.align	128
        .global         _ZN10layer_norm13ln_fwd_kernelINS_13Kernel_traitsI13__nv_bfloat16S2_fS2_fjLj2560ELj1ELj4ELj1ELj16ENS_18Kernel_traits_baseILj2560ES2_S2_fS2_fjLj128EEEEELb0ELb0ELb0ELb0EEEvNS_9FwdParamsE
        .type           _ZN10layer_norm13ln_fwd_kernelINS_13Kernel_traitsI13__nv_bfloat16S2_fS2_fjLj2560ELj1ELj4ELj1ELj16ENS_18Kernel_traits_baseILj2560ES2_S2_fS2_fjLj128EEEEELb0ELb0ELb0ELb0EEEvNS_9FwdParamsE,@function
        .size           _ZN10layer_norm13ln_fwd_kernelINS_13Kernel_traitsI13__nv_bfloat16S2_fS2_fjLj2560ELj1ELj4ELj1ELj16ENS_18Kernel_traits_baseILj2560ES2_S2_fS2_fjLj128EEEEELb0ELb0ELb0ELb0EEEvNS_9FwdParamsE,(.L_x_72328 - _ZN10layer_norm13ln_fwd_kernelINS_13Kernel_traitsI13__nv_bfloat16S2_fS2_fjLj2560ELj1ELj4ELj1ELj16ENS_18Kernel_traits_baseILj2560ES2_S2_fS2_fjLj128EEEEELb0ELb0ELb0ELb0EEEvNS_9FwdParamsE)
        .other          _ZN10layer_norm13ln_fwd_kernelINS_13Kernel_traitsI13__nv_bfloat16S2_fS2_fjLj2560ELj1ELj4ELj1ELj16ENS_18Kernel_traits_baseILj2560ES2_S2_fS2_fjLj128EEEEELb0ELb0ELb0ELb0EEEvNS_9FwdParamsE,@"STO_CUDA_ENTRY STV_DEFAULT"
_ZN10layer_norm13ln_fwd_kernelINS_13Kernel_traitsI13__nv_bfloat16S2_fS2_fjLj2560ELj1ELj4ELj1ELj16ENS_18Kernel_traits_baseILj2560ES2_S2_fS2_fjLj128EEEEELb0ELb0ELb0ELb0EEEvNS_9FwdParamsE:
.text._ZN10layer_norm13ln_fwd_kernelINS_13Kernel_traitsI13__nv_bfloat16S2_fS2_fjLj2560ELj1ELj4ELj1ELj16ENS_18Kernel_traits_baseILj2560ES2_S2_fS2_fjLj128EEEEELb0ELb0ELb0ELb0EEEvNS_9FwdParamsE:
        /* <DEDUP_REMOVED lines=42> */
.L_x_23077:
[----:B------:R-:W-:Y:S05]  /*02a0*/  BSYNC B0 ;  /* 0x0000000000007941 */ /* 0x000fea0003800000 */
.L_x_23076:
        /* <DEDUP_REMOVED lines=18> */
.L_x_23079:
[----:B------:R-:W-:Y:S05]  /*03d0*/  BSYNC B0 ;  /* 0x0000000000007941 */ /* 0x000fea0003800000 */
.L_x_23078:
        /* <DEDUP_REMOVED lines=18> */
.L_x_23081:
[----:B------:R-:W-:Y:S05]  /*0500*/  BSYNC B0 ;  /* 0x0000000000007941 */ /* 0x000fea0003800000 */
.L_x_23080:
        /* <DEDUP_REMOVED lines=18> */
.L_x_23083:
[----:B------:R-:W-:Y:S05]  /*0630*/  BSYNC B0 ;  /* 0x0000000000007941 */ /* 0x000fea0003800000 */
.L_x_23082:
        /* <DEDUP_REMOVED lines=18> */
.L_x_23085:
[----:B------:R-:W-:Y:S05]  /*0760*/  BSYNC B0 ;  /* 0x0000000000007941 */ /* 0x000fea0003800000 */
.L_x_23084:
        /* <DEDUP_REMOVED lines=14> */
[----:B------:R-:W-:Y:S02]  /*0850*/  IADD3 R3, R3, 0x20, RZ ;  /* 0x0000002003037810 */ /* 0x000fe40007ffe0ff */
[----:B--2---:R-:W-:Y:S02]  /*0860*/  PRMT R176, R4, 0x7632, R176 ;  /* 0x0000763204b07816 */ /* 0x004fe400000000b0 */
[----:B------:R-:W-:Y:S02]  /*0870*/  PRMT R132, R5, 0x7632, R132 ;  /* 0x0000763205847816 */ /* 0x000fe40000000084 */
[----:B------:R-:W-:-:S02]  /*0880*/  PRMT R133, R6, 0x7632, R133 ;  /* 0x0000763206857816 */ /* 0x000fc40000000085 */
[----:B------:R-:W-:Y:S02]  /*0890*/  @!P1 CS2R R40, SRZ ;  /* 0x0000000000289805 */ /* 0x000fe4000001ff00 */
[----:B------:R-:W-:Y:S02]  /*08a0*/  PRMT R134, R7, 0x7632, R134 ;  /* 0x0000763207867816 */ /* 0x000fe40000000086 */
[----:B0-----:R-:W-:-:S07]  /*08b0*/  @!P1 CS2R R42, SRZ ;  /* 0x00000000002a9805 */ /* 0x001fce000001ff00 */
.L_x_23087:
[----:B------:R-:W-:Y:S05]  /*08c0*/  BSYNC B0 ;  /* 0x0000000000007941 */ /* 0x000fea0003800000 */
.L_x_23086:
        /* <DEDUP_REMOVED lines=23> */
.L_x_23089:
[----:B------:R-:W-:Y:S05]  /*0a40*/  BSYNC B0 ;  /* 0x0000000000007941 */ /* 0x000fea0003800000 */
.L_x_23088:
        /* <DEDUP_REMOVED lines=21> */
.L_x_23091:
[----:B------:R-:W-:Y:S05]  /*0ba0*/  BSYNC B0 ;  /* 0x0000000000007941 */ /* 0x000fea0003800000 */
.L_x_23090:
        /* <DEDUP_REMOVED lines=21> */
.L_x_23093:
[----:B------:R-:W-:Y:S05]  /*0d00*/  BSYNC B0 ;  /* 0x0000000000007941 */ /* 0x000fea0003800000 */
.L_x_23092:
        /* <DEDUP_REMOVED lines=16> */
.L_x_23095:
[----:B------:R-:W-:Y:S05]  /*0e10*/  BSYNC B0 ;  /* 0x0000000000007941 */ /* 0x000fea0003800000 */
.L_x_23094:
[----:B------:R-:W-:Y:S02]  /*0e20*/  ULDC UR6, c[0x0][0x214] ;  /* 0x0000850000067ab9 */ /* 0x000fe40000000800 */
[----:B------:R-:W-:-:S13]  /*0e30*/  ISETP.GE.AND P1, PT, R78, UR6, PT ;  /* 0x000000064e007c0c */ /* 0x000fda000bf26270 */
[----:B------:R-:W-:Y:S05]  /*0e40*/  @P1 EXIT ;  /* 0x000000000000194d */ /* 0x000fea0003800000 */
[----:B------:R-:W-:Y:S01]  /*0e50*/  SHF.L.U32 R72, R72, 0x10, RZ ;  /* 0x0000001048487819 */ /* 0x000fe200000006ff */
[----:B------:R-:W-:Y:S01]  /*0e60*/  ULDC.64 UR6, c[0x0][0x270] ;  /* 0x00009c0000067ab9 */ /* 0x000fe20000000a00 */
[----:B------:R-:W-:Y:S01]  /*0e70*/  SHF.L.U32 R3, R73, 0x10, RZ ;  /* 0x0000001049037819 */ /* 0x000fe200000006ff */
[----:B------:R-:W-:Y:S01]  /*0e80*/  UISETP.NE.U32.AND UP0, UPT, UR6, URZ, UPT ;  /* 0x0000003f0600728c */ /* 0x000fe2000bf05070 */
[----:B------:R-:W-:Y:S01]  /*0e90*/  SHF.L.U32 R73, R74, 0x10, RZ ;  /* 0x000000104a497819 */ /* 0x000fe200000006ff */
[----:B------:R0:W-:Y:S01]  /*0ea0*/  STL [R1+0x20], R72 ;  /* 0x0000204801007387 */ /* 0x0001e20000100800 */
[----:B------:R-:W-:Y:S01]  /*0eb0*/  SHF.L.U32 R178, R4, 0x10, RZ ;  /* 0x0000001004b27819 */ /* 0x000fe200000006ff */
[----:B------:R-:W-:Y:S01]  /*0ec0*/  ULDC.U8 UR6, c[0x0][0x2a0] ;  /* 0x0000a80000067ab9 */ /* 0x000fe20000000000 */
[----:B------:R-:W-:Y:S01]  /*0ed0*/  SHF.L.U32 R4, R7, 0x10, RZ ;  /* 0x0000001007047819 */ /* 0x000fe200000006ff */
[----:B------:R1:W-:Y:S01]  /*0ee0*/  STL [R1+0x18], R3 ;  /* 0x0000180301007387 */ /* 0x0003e20000100800 */
[----:B------:R-:W-:Y:S01]  /*0ef0*/  SHF.L.U32 R7, R10, 0x10, RZ ;  /* 0x000000100a077819 */ /* 0x000fe200000006ff */
[----:B------:R-:W-:Y:S01]  /*0f00*/  UISETP.NE.AND.EX UP0, UPT, UR7, URZ, UPT, UP0 ;  /* 0x0000003f0700728c */ /* 0x000fe2000bf05300 */
[----:B------:R-:W-:Y:S01]  /*0f10*/  SHF.L.U32 R10, R13, 0x10, RZ ;  /* 0x000000100d0a7819 */ /* 0x000fe200000006ff */
[----:B------:R-:W-:Y:S01]  /*0f20*/  STL [R1+0x10], R73 ;  /* 0x0000104901007387 */ /* 0x000fe20000100800 */
[----:B------:R-:W-:Y:S01]  /*0f30*/  SHF.L.U32 R13, R16, 0x10, RZ ;  /* 0x00000010100d7819 */ /* 0x000fe200000006ff */
[----:B------:R-:W-:Y:S01]  /*0f40*/  ULDC UR13, c[0x0][0x218] ;  /* 0x00008600000d7ab9 */ /* 0x000fe20000000800 */
[----:B0-----:R-:W-:Y:S01]  /*0f50*/  SHF.L.U32 R72, R75, 0x10, RZ ;  /* 0x000000104b487819 */ /* 0x001fe200000006ff */
[----:B------:R-:W-:Y:S01]  /*0f60*/  ULDC UR12, c[0x0][0x2d8] ;  /* 0x0000b600000c7ab9 */ /* 0x000fe20000000800 */
[----:B------:R-:W-:Y:S01]  /*0f70*/  SHF.L.U32 R16, R19, 0x10, RZ ;  /* 0x0000001013107819 */ /* 0x000fe200000006ff */
[----:B------:R-:W-:Y:S01]  /*0f80*/  ULDC.64 UR8, c[0x0][0x230] ;  /* 0x00008c0000087ab9 */ /* 0x000fe20000000a00 */
[----:B-1----:R-:W-:Y:S01]  /*0f90*/  SHF.L.U32 R3, R68, 0x10, RZ ;  /* 0x0000001044037819 */ /* 0x002fe200000006ff */
[----:B------:R-:W-:Y:S01]  /*0fa0*/  STL [R1+0x8], R72 ;  /* 0x0000084801007387 */ /* 0x000fe20000100800 */
[C---:B-----5:R-:W-:Y:S01]  /*0fb0*/  PRMT R150, R20.reuse, 0x7632, R150 ;  /* 0x0000763214967816 */ /* 0x060fe20000000096 */
[----:B------:R-:W-:Y:S01]  /*0fc0*/  ULDC.64 UR10, c[0x0][0x238] ;  /* 0x00008e00000a7ab9 */ /* 0x000fe20000000a00 */
[----:B------:R-:W-:Y:S01]  /*0fd0*/  SHF.L.U32 R19, R20, 0x10, RZ ;  /* 0x0000001014137819 */ /* 0x000fe200000006ff */
[----:B------:R0:W-:Y:S01]  /*0fe0*/  STL [R1], R3 ;  /* 0x0000000301007387 */ /* 0x0001e20000100800 */
[----:B------:R-:W-:-:S02]  /*0ff0*/  PRMT R151, R21, 0x7632, R151 ;  /* 0x0000763215977816 */ /* 0x000fc40000000097 */
[----:B------:R-:W-:Y:S02]  /*1000*/  SHF.L.U32 R20, R21, 0x10, RZ ;  /* 0x0000001015147819 */ /* 0x000fe400000006ff */
[C---:B------:R-:W-:Y:S02]  /*1010*/  PRMT R152, R22.reuse, 0x7632, R152 ;  /* 0x0000763216987816 */ /* 0x040fe40000000098 */
[----:B------:R-:W-:Y:S02]  /*1020*/  SHF.L.U32 R21, R22, 0x10, RZ ;  /* 0x0000001016157819 */ /* 0x000fe400000006ff */
[----:B------:R-:W-:Y:S02]  /*1030*/  SHF.L.U32 R174, R5, 0x10, RZ ;  /* 0x0000001005ae7819 */ /* 0x000fe400000006ff */
[----:B0-----:R-:W-:Y:S02]  /*1040*/  SHF.L.U32 R3, R6, 0x10, RZ ;  /* 0x0000001006037819 */ /* 0x001fe400000006ff */
[----:B------:R-:W-:-:S02]  /*1050*/  SHF.L.U32 R6, R9, 0x10, RZ ;  /* 0x0000001009067819 */ /* 0x000fc400000006ff */
[C---:B------:R-:W-:Y:S02]  /*1060*/  PRMT R153, R23.reuse, 0x7632, R153 ;  /* 0x0000763217997816 */ /* 0x040fe40000000099 */
[----:B------:R-:W-:Y:S02]  /*1070*/  SHF.L.U32 R22, R23, 0x10, RZ ;  /* 0x0000001017167819 */ /* 0x000fe400000006ff */
[----:B------:R-:W-:Y:S02]  /*1080*/  SHF.L.U32 R5, R8, 0x10, RZ ;  /* 0x0000001008057819 */ /* 0x000fe400000006ff */
[----:B------:R-:W-:Y:S02]  /*1090*/  SHF.L.U32 R9, R12, 0x10, RZ ;  /* 0x000000100c097819 */ /* 0x000fe400000006ff */
[C---:B------:R-:W-:Y:S02]  /*10a0*/  PRMT R154, R24.reuse, 0x7632, R154 ;  /* 0x00007632189a7816 */ /* 0x040fe4000000009a */
[----:B------:R-:W-:-:S02]  /*10b0*/  SHF.L.U32 R23, R24, 0x10, RZ ;  /* 0x0000001018177819 */ /* 0x000fc400000006ff */
[----:B------:R-:W-:Y:S02]  /*10c0*/  SHF.L.U32 R8, R11, 0x10, RZ ;  /* 0x000000100b087819 */ /* 0x000fe400000006ff */
[----:B------:R-:W-:Y:S02]  /*10d0*/  SHF.L.U32 R12, R15, 0x10, RZ ;  /* 0x000000100f0c7819 */ /* 0x000fe400000006ff */
[C---:B------:R-:W-:Y:S02]  /*10e0*/  PRMT R155, R25.reuse, 0x7632, R155 ;  /* 0x00007632199b7816 */ /* 0x040fe4000000009b */
[----:B------:R-:W-:Y:S02]  /*10f0*/  SHF.L.U32 R24, R25, 0x10, RZ ;  /* 0x0000001019187819 */ /* 0x000fe400000006ff */
[----:B------:R-:W-:Y:S02]  /*1100*/  SHF.L.U32 R11, R14, 0x10, RZ ;  /* 0x000000100e0b7819 */ /* 0x000fe400000006ff */
[----:B------:R-:W-:-:S02]  /*1110*/  SHF.L.U32 R15, R18, 0x10, RZ ;  /* 0x00000010120f7819 */ /* 0x000fc400000006ff */
[C---:B------:R-:W-:Y:S02]  /*1120*/  PRMT R156, R26.reuse, 0x7632, R156 ;  /* 0x000076321a9c7816 */ /* 0x040fe4000000009c */
[----:B------:R-:W-:Y:S02]  /*1130*/  SHF.L.U32 R25, R26, 0x10, RZ ;  /* 0x000000101a197819 */ /* 0x000fe400000006ff */
[----:B------:R-:W-:Y:S02]  /*1140*/  SHF.L.U32 R14, R17, 0x10, RZ ;  /* 0x00000010110e7819 */ /* 0x000fe400000006ff */
[----:B------:R-:W-:Y:S02]  /*1150*/  SHF.L.U32 R18, R60, 0x10, RZ ;  /* 0x000000103c127819 */ /* 0x000fe400000006ff */
[C---:B------:R-:W-:Y:S02]  /*1160*/  PRMT R157, R27.reuse, 0x7632, R157 ;  /* 0x000076321b9d7816 */ /* 0x040fe4000000009d */
[----:B------:R-:W-:Y:S01]  /*1170*/  SHF.L.U32 R26, R27, 0x10, RZ ;  /* 0x000000101b1a7819 */ /* 0x000fe200000006ff */
[----:B------:R0:W-:Y:S01]  /*1180*/  STL [R1+0x1c], R18 ;  /* 0x00001c1201007387 */ /* 0x0001e20000100800 */
[----:B------:R-:W-:-:S02]  /*1190*/  ISETP.NE.AND P1, PT, RZ, UR6, PT ;  /* 0x00000006ff007c0c */ /* 0x000fc4000bf25270 */
[----:B------:R-:W-:Y:S02]  /*11a0*/  SHF.L.U32 R17, R61, 0x10, RZ ;  /* 0x000000103d117819 */ /* 0x000fe400000006ff */
[C---:B------:R-:W-:Y:S02]  /*11b0*/  PRMT R158, R28.reuse, 0x7632, R158 ;  /* 0x000076321c9e7816 */ /* 0x040fe4000000009e */
[----:B------:R-:W-:Y:S01]  /*11c0*/  SHF.L.U32 R27, R28, 0x10, RZ ;  /* 0x000000101c1b7819 */ /* 0x000fe200000006ff */
[----:B------:R1:W-:Y:S01]  /*11d0*/  STL [R1+0x14], R17 ;  /* 0x0000141101007387 */ /* 0x0003e20000100800 */
        /* <DEDUP_REMOVED lines=8> */
[----:B0-----:R-:W-:-:S02]  /*1260*/  SHF.L.U32 R18, R62, 0x10, RZ ;  /* 0x000000103e127819 */ /* 0x001fc400000006ff */
[C---:B------:R-:W-:Y:S02]  /*1270*/  PRMT R164, R33.reuse, 0x7632, R164 ;  /* 0x0000763221a47816 */ /* 0x040fe400000000a4 */
[----:B------:R-:W-:Y:S01]  /*1280*/  SHF.L.U32 R32, R33, 0x10, RZ ;  /* 0x0000001021207819 */ /* 0x000fe200000006ff */
[----:B------:R-:W-:Y:S01]  /*1290*/  STL [R1+0xc], R18 ;  /* 0x00000c1201007387 */ /* 0x000fe20000100800 */
[----:B-1----:R-:W-:Y:S02]  /*12a0*/  SHF.L.U32 R17, R63, 0x10, RZ ;  /* 0x000000103f117819 */ /* 0x002fe400000006ff */
[C---:B------:R-:W-:Y:S02]  /*12b0*/  PRMT R166, R34.reuse, 0x7632, R166 ;  /* 0x0000763222a67816 */ /* 0x040fe400000000a6 */
[----:B------:R-:W-:Y:S01]  /*12c0*/  SHF.L.U32 R33, R34, 0x10, RZ ;  /* 0x0000001022217819 */ /* 0x000fe200000006ff */
[----:B------:R0:W-:Y:S01]  /*12d0*/  STL [R1+0x4], R17 ;  /* 0x0000041101007387 */ /* 0x0001e20000100800 */
        /* <DEDUP_REMOVED lines=68> */
[----:B0-----:R-:W-:Y:S02]  /*1720*/  SHF.L.U32 R17, R42, 0x10, RZ ;  /* 0x000000102a117819 */ /* 0x001fe400000006ff */
[----:B------:R-:W-:Y:S02]  /*1730*/  SHF.L.U32 R18, R43, 0x10, RZ ;  /* 0x000000102b127819 */ /* 0x000fe400000006ff */
        /* <DEDUP_REMOVED lines=82> */
.L_x_23137:
[----:B------:R-:W-:Y:S01]  /*1c60*/  PLOP3.LUT P1, PT, PT, PT, UP0, 0x80, 0x0 ;  /* 0x000000000000781c */ /* 0x000fe20003f2f008 */
[----:B------:R-:W-:Y:S01]  /*1c70*/  HFMA2.MMA R128, -RZ, RZ, 0, 1.1920928955078125e-07 ;  /* 0x00000002ff807435 */ /* 0x000fe200000001ff */
[----:B------:R-:W-:-:S11]  /*1c80*/  @UP0 ULDC.64 UR6, c[0x0][0x270] ;  /* 0x00009c0000060ab9 */ /* 0x000fd60000000a00 */
[----:B------:R-:W-:Y:S01]  /*1c90*/  @P1 IMAD.WIDE R128, R39, R128, UR6 ;  /* 0x0000000627801e25 */ /* 0x000fe2000f8e0280 */
[----:B------:R-:W-:-:S13]  /*1ca0*/  PLOP3.LUT P1, PT, PT, PT, UP0, 0x80, 0x0 ;  /* 0x000000000000781c */ /* 0x000fda0003f2f008 */
[----:B------:R-:W2:Y:S01]  /*1cb0*/  @P1 LDG.E.U16 R128, desc[UR4][R128.64] ;  /* 0x0000000480801981 */ /* 0x000ea2000c1e1500 */
        /* <DEDUP_REMOVED lines=11> */
[----:B------:R-:W-:Y:S06]  /*1d70*/  @!P0 BRA `(.L_x_23097) ;  /* 0x0000000000b08947 */ /* 0x000fec0003800000 */
[----:B------:R-:W-:-:S04]  /*1d80*/  ISETP.NE.U32.AND P1, PT, RZ, UR8, PT ;  /* 0x00000008ff007c0c */ /* 0x000fc8000bf25070 */
[----:B------:R-:W-:-:S13]  /*1d90*/  ISETP.NE.AND.EX P1, PT, RZ, UR9, PT, P1 ;  /* 0x00000009ff007c0c */ /* 0x000fda000bf25310 */
[----:B------:R-:W-:-:S04]  /*1da0*/  @P1 LEA R48, P2, R170, UR8, 0x5 ;  /* 0x00000008aa301c11 */ /* 0x000fc8000f8428ff */
[----:B------:R-:W-:-:S05]  /*1db0*/  @P1 LEA.HI.X R49, R170, UR9, RZ, 0x5, P2 ;  /* 0x00000009aa311c11 */ /* 0x000fca00090f2cff */
[----:B------:R-:W2:Y:S04]  /*1dc0*/  @P1 LDG.E.128 R40, desc[UR4][R48.64] ;  /* 0x0000000430281981 */ /* 0x000ea8000c1e1d00 */
[----:B------:R0:W3:Y:S01]  /*1dd0*/  @P1 LDG.E.128 R44, desc[UR4][R48.64+0x10] ;  /* 0x00001004302c1981 */ /* 0x0000e2000c1e1d00 */
[----:B------:R-:W-:-:S04]  /*1de0*/  LEA R128, P1, R170, UR10, 0x5 ;  /* 0x0000000aaa807c11 */ /* 0x000fc8000f8228ff */
[C---:B------:R-:W-:Y:S01]  /*1df0*/  LEA.HI.X R129, R170.reuse, UR11, RZ, 0x5, P1 ;  /* 0x0000000baa817c11 */ /* 0x040fe200088f2cff */
[----:B0-----:R-:W0:Y:S02]  /*1e00*/  LDC.64 R48, c[0x0][0x220] ;  /* 0x00008800ff307b82 */ /* 0x001e240000000a00 */
[----:B0-----:R-:W-:-:S06]  /*1e10*/  IMAD.WIDE.U32 R48, R170, 0x10, R48 ;  /* 0x00000010aa307825 */ /* 0x001fcc00078e0030 */
[----:B------:R-:W4:Y:S01]  /*1e20*/  LDG.E.128 R48, desc[UR4][R48.64] ;  /* 0x0000000430307981 */ /* 0x000f22000c1e1d00 */
[----:B------:R-:W-:-:S04]  /*1e30*/  ISETP.NE.U32.AND P1, PT, RZ, UR8, PT ;  /* 0x00000008ff007c0c */ /* 0x000fc8000bf25070 */
[----:B------:R-:W-:Y:S02]  /*1e40*/  ISETP.NE.AND.EX P1, PT, RZ, UR9, PT, P1 ;  /* 0x00000009ff007c0c */ /* 0x000fe4000bf25310 */
[----:B----4-:R-:W-:Y:S02]  /*1e50*/  PRMT R53, R48, 0x7632, R53 ;  /* 0x0000763230357816 */ /* 0x010fe40000000035 */
[----:B------:R-:W-:Y:S02]  /*1e60*/  PRMT R55, R49, 0x7632, R55 ;  /* 0x0000763231377816 */ /* 0x000fe40000000037 */
[C---:B------:R-:W-:Y:S02]  /*1e70*/  PRMT R172, R50.reuse, 0x7632, R172 ;  /* 0x0000763232ac7816 */ /* 0x040fe400000000ac */
[----:B------:R-:W-:Y:S02]  /*1e80*/  SHF.L.U32 R54, R50, 0x10, RZ ;  /* 0x0000001032367819 */ /* 0x000fe400000006ff */
[----:B------:R-:W-:-:S02]  /*1e90*/  PRMT R50, R51, 0x7632, R50 ;  /* 0x0000763233327816 */ /* 0x000fc40000000032 */
[----:B------:R-:W-:Y:S02]  /*1ea0*/  SHF.L.U32 R52, R49, 0x10, RZ ;  /* 0x0000001031347819 */ /* 0x000fe400000006ff */
[----:B------:R-:W-:Y:S02]  /*1eb0*/  SHF.L.U32 R131, R51, 0x10, RZ ;  /* 0x0000001033837819 */ /* 0x000fe400000006ff */
[----:B------:R-:W-:Y:S02]  /*1ec0*/  SHF.L.U32 R49, R53, 0x10, RZ ;  /* 0x0000001035317819 */ /* 0x000fe400000006ff */
[----:B------:R-:W-:Y:S02]  /*1ed0*/  SHF.L.U32 R51, R55, 0x10, RZ ;  /* 0x0000001037337819 */ /* 0x000fe400000006ff */
[----:B------:R-:W-:Y:S01]  /*1ee0*/  SHF.L.U32 R48, R48, 0x10, RZ ;  /* 0x0000001030307819 */ /* 0x000fe200000006ff */
[-C--:B------:R-:W-:Y:S01]  /*1ef0*/  FMUL.FTZ R49, R49, R130.reuse ;  /* 0x0000008231317220 */ /* 0x080fe20000410000 */
[----:B------:R-:W-:Y:S01]  /*1f00*/  SHF.L.U32 R53, R172, 0x10, RZ ;  /* 0x00000010ac357819 */ /* 0x000fe200000006ff */
[-C--:B------:R-:W-:Y:S01]  /*1f10*/  FMUL.FTZ R51, R51, R130.reuse ;  /* 0x0000008233337220 */ /* 0x080fe20000410000 */
[----:B------:R-:W-:Y:S01]  /*1f20*/  SHF.L.U32 R55, R50, 0x10, RZ ;  /* 0x0000001032377819 */ /* 0x000fe200000006ff */
[-C--:B------:R-:W-:Y:S01]  /*1f30*/  FMUL.FTZ R50, R52, R130.reuse ;  /* 0x0000008234327220 */ /* 0x080fe20000410000 */
[-C--:B------:R-:W-:Y:S01]  /*1f40*/  FMUL.FTZ R52, R54, R130.reuse ;  /* 0x0000008236347220 */ /* 0x080fe20000410000 */
[-C--:B------:R-:W-:Y:S01]  /*1f50*/  FMUL.FTZ R48, R48, R130.reuse ;  /* 0x0000008230307220 */ /* 0x080fe20000410000 */
[-C--:B------:R-:W-:Y:S01]  /*1f60*/  FMUL.FTZ R54, R131, R130.reuse ;  /* 0x0000008283367220 */ /* 0x080fe20000410000 */
[-C--:B------:R-:W-:Y:S01]  /*1f70*/  FMUL.FTZ R53, R53, R130.reuse ;  /* 0x0000008235357220 */ /* 0x080fe20000410000 */
[----:B------:R-:W-:Y:S01]  /*1f80*/  FMUL.FTZ R55, R55, R130 ;  /* 0x0000008237377220 */ /* 0x000fe20000410000 */
[----:B--2---:R-:W-:Y:S01]  /*1f90*/  @P1 FADD.FTZ R48, R40, R48 ;  /* 0x0000003028301221 */ /* 0x004fe20000010000 */
[----:B------:R-:W-:Y:S01]  /*1fa0*/  @P1 FADD.FTZ R49, R41, R49 ;  /* 0x0000003129311221 */ /* 0x000fe20000010000 */
[----:B------:R-:W-:Y:S01]  /*1fb0*/  @P1 FADD.FTZ R50, R42, R50 ;  /* 0x000000322a321221 */ /* 0x000fe20000010000 */
[----:B------:R-:W-:Y:S01]  /*1fc0*/  @P1 FADD.FTZ R51, R43, R51 ;  /* 0x000000332b331221 */ /* 0x000fe20000010000 */
[----:B---3--:R-:W-:Y:S01]  /*1fd0*/  @P1 FADD.FTZ R52, R44, R52 ;  /* 0x000000342c341221 */ /* 0x008fe20000010000 */
[----:B------:R-:W-:Y:S01]  /*1fe0*/  @P1 FADD.FTZ R53, R45, R53 ;  /* 0x000000352d351221 */ /* 0x000fe20000010000 */
[----:B------:R-:W-:Y:S01]  /*1ff0*/  @P1 FADD.FTZ R54, R46, R54 ;  /* 0x000000362e361221 */ /* 0x000fe20000010000 */
[----:B------:R-:W-:Y:S01]  /*2000*/  @P1 FADD.FTZ R55, R47, R55 ;  /* 0x000000372f371221 */ /* 0x000fe20000010000 */
[----:B------:R0:W-:Y:S01]  /*2010*/  STG.E.128 desc[UR4][R128.64], R48 ;  /* 0x0000003080007986 */ /* 0x0001e2000c101d04 */
[----:B------:R-:W-:-:S03]  /*2020*/  IADD3 R131, R170, 0x20, RZ ;  /* 0x00000020aa837810 */ /* 0x000fc60007ffe0ff */
[----:B------:R0:W-:Y:S04]  /*2030*/  STG.E.128 desc[UR4][R128.64+0x10], R52 ;  /* 0x0000103480007986 */ /* 0x0001e8000c101d04 */
.L_x_23097:
[----:B------:R-:W-:Y:S05]  /*2040*/  BSYNC B0 ;  /* 0x0000000000007941 */ /* 0x000fea0003800000 */
.L_x_23096:
[----:B------:R-:W-:Y:S01]  /*2050*/  ISETP.GE.U32.AND P1, PT, R0, 0x40, PT ;  /* 0x000000400000780c */ /* 0x000fe20003f26070 */
[----:B------:R-:W-:-:S12]  /*2060*/  BSSY B0, `(.L_x_23098) ;  /* 0x000002e000007945 */ /* 0x000fd80003800000 */
[----:B------:R-:W-:Y:S05]  /*2070*/  @!P1 BRA `(.L_x_23099) ;  /* 0x0000000000b09947 */ /* 0x000fea0003800000 */
[----:B------:R-:W-:-:S04]  /*2080*/  ISETP.NE.U32.AND P1, PT, RZ, UR8, PT ;  /* 0x00000008ff007c0c */ /* 0x000fc8000bf25070 */
[----:B------:R-:W-:-:S13]  /*2090*/  ISETP.NE.AND.EX P1, PT, RZ, UR9, PT, P1 ;  /* 0x00000009ff007c0c */ /* 0x000fda000bf25310 */
[----:B------:R-:W-:-:S04]  /*20a0*/  @P1 LEA R56, P2, R131, UR8, 0x5 ;  /* 0x0000000883381c11 */ /* 0x000fc8000f8428ff */
[----:B------:R-:W-:-:S05]  /*20b0*/  @P1 LEA.HI.X R57, R131, UR9, RZ, 0x5, P2 ;  /* 0x0000000983391c11 */ /* 0x000fca00090f2cff */
[----:B------:R-:W2:Y:S04]  /*20c0*/  @P1 LDG.E.128 R40, desc[UR4][R56.64] ;  /* 0x0000000438281981 */ /* 0x000ea8000c1e1d00 */
[----:B------:R1:W3:Y:S01]  /*20d0*/  @P1 LDG.E.128 R44, desc[UR4][R56.64+0x10] ;  /* 0x00001004382c1981 */ /* 0x0002e2000c1e1d00 */
[----:B0-----:R-:W-:-:S04]  /*20e0*/  LEA R128, P1, R131, UR10, 0x5 ;  /* 0x0000000a83807c11 */ /* 0x001fc8000f8228ff */
[C---:B------:R-:W-:Y:S01]  /*20f0*/  LEA.HI.X R129, R131.reuse, UR11, RZ, 0x5, P1 ;  /* 0x0000000b83817c11 */ /* 0x040fe200088f2cff */
[----:B-1----:R-:W0:Y:S02]  /*2100*/  LDC.64 R56, c[0x0][0x220] ;  /* 0x00008800ff387b82 */ /* 0x002e240000000a00 */
[----:B0-----:R-:W-:-:S06]  /*2110*/  IMAD.WIDE.U32 R56, R131, 0x10, R56 ;  /* 0x0000001083387825 */ /* 0x001fcc00078e0038 */
[----:B------:R-:W4:Y:S01]  /*2120*/  LDG.E.128 R56, desc[UR4][R56.64] ;  /* 0x0000000438387981 */ /* 0x000f22000c1e1d00 */
[----:B------:R-:W-:Y:S02]  /*2130*/  ISETP.NE.U32.AND P1, PT, RZ, UR8, PT ;  /* 0x00000008ff007c0c */ /* 0x000fe4000bf25070 */
[----:B------:R-:W-:Y:S02]  /*2140*/  IADD3 R131, R131, 0x20, RZ ;  /* 0x0000002083837810 */ /* 0x000fe40007ffe0ff */
[----:B------:R-:W-:Y:S02]  /*2150*/  ISETP.NE.AND.EX P1, PT, RZ, UR9, PT, P1 ;  /* 0x00000009ff007c0c */ /* 0x000fe4000bf25310 */
[----:B----4-:R-:W-:Y:S02]  /*2160*/  PRMT R61, R56, 0x7632, R61 ;  /* 0x00007632383d7816 */ /* 0x010fe4000000003d */
[----:B------:R-:W-:Y:S02]  /*2170*/  PRMT R63, R57, 0x7632, R63 ;  /* 0x00007632393f7816 */ /* 0x000fe4000000003f */
[----:B------:R-:W-:-:S02]  /*2180*/  PRMT R173, R58, 0x7632, R173 ;  /* 0x000076323aad7816 */ /* 0x000fc400000000ad */
[----:B------:R-:W-:Y:S02]  /*2190*/  SHF.L.U32 R62, R58, 0x10, RZ ;  /* 0x000000103a3e7819 */ /* 0x000fe400000006ff */
[----:B------:R-:W-:Y:S02]  /*21a0*/  PRMT R58, R59, 0x7632, R58 ;  /* 0x000076323b3a7816 */ /* 0x000fe4000000003a */
[----:B------:R-:W-:Y:S02]  /*21b0*/  SHF.L.U32 R60, R57, 0x10, RZ ;  /* 0x00000010393c7819 */ /* 0x000fe400000006ff */
[----:B------:R-:W-:Y:S02]  /*21c0*/  SHF.L.U32 R172, R59, 0x10, RZ ;  /* 0x000000103bac7819 */ /* 0x000fe400000006ff */
[----:B------:R-:W-:Y:S02]  /*21d0*/  SHF.L.U32 R57, R61, 0x10, RZ ;  /* 0x000000103d397819 */ /* 0x000fe400000006ff */
[----:B------:R-:W-:-:S02]  /*21e0*/  SHF.L.U32 R59, R63, 0x10, RZ ;  /* 0x000000103f3b7819 */ /* 0x000fc400000006ff */
        /* <DEDUP_REMOVED lines=19> */
[----:B------:R1:W-:Y:S04]  /*2320*/  STG.E.128 desc[UR4][R128.64], R56 ;  /* 0x0000003880007986 */ /* 0x0003e8000c101d04 */
[----:B------:R1:W-:Y:S02]  /*2330*/  STG.E.128 desc[UR4][R128.64+0x10], R60 ;  /* 0x0000103c80007986 */ /* 0x0003e4000c101d04 */
.L_x_23099:
[----:B------:R-:W-:Y:S05]  /*2340*/  BSYNC B0 ;  /* 0x0000000000007941 */ /* 0x000fea0003800000 */
.L_x_23098:
        /* <DEDUP_REMOVED lines=8> */
[----:B------:R3:W4:Y:S01]  /*23d0*/  @P1 LDG.E.128 R44, desc[UR4][R64.64+0x10] ;  /* 0x00001004402c1981 */ /* 0x000722000c1e1d00 */
[----:B01----:R-:W-:-:S04]  /*23e0*/  LEA R128, P1, R131, UR10, 0x5 ;  /* 0x0000000a83807c11 */ /* 0x003fc8000f8228ff */
[C---:B------:R-:W-:Y:S01]  /*23f0*/  LEA.HI.X R129, R131.reuse, UR11, RZ, 0x5, P1 ;  /* 0x0000000b83817c11 */ /* 0x040fe200088f2cff */
[----:B---3--:R-:W0:Y:S02]  /*2400*/  LDC.64 R64, c[0x0][0x220] ;  /* 0x00008800ff407b82 */ /* 0x008e240000000a00 */
[----:B0-----:R-:W-:-:S06]  /*2410*/  IMAD.WIDE.U32 R64, R131, 0x10, R64 ;  /* 0x0000001083407825 */ /* 0x001fcc00078e0040 */
[----:B------:R-:W3:Y:S01]  /*2420*/  LDG.E.128 R64, desc[UR4][R64.64] ;  /* 0x0000000440407981 */ /* 0x000ee2000c1e1d00 */
[----:B------:R-:W-:Y:S02]  /*2430*/  ISETP.NE.U32.AND P1, PT, RZ, UR8, PT ;  /* 0x00000008ff007c0c */ /* 0x000fe4000bf25070 */
[----:B------:R-:W-:Y:S02]  /*2440*/  IADD3 R131, R131, 0x20, RZ ;  /* 0x0000002083837810 */ /* 0x000fe40007ffe0ff */
[----:B------:R-:W-:Y:S02]  /*2450*/  ISETP.NE.AND.EX P1, PT, RZ, UR9, PT, P1 ;  /* 0x00000009ff007c0c */ /* 0x000fe4000bf25310 */
[----:B---3--:R-:W-:Y:S02]  /*2460*/  PRMT R69, R64, 0x7632, R69 ;  /* 0x0000763240457816 */ /* 0x008fe40000000045 */
        /* <DEDUP_REMOVED lines=23> */
[----:B----4-:R-:W-:Y:S01]  /*25e0*/  @P1 FADD.FTZ R68, R44, R68 ;  /* 0x000000442c441221 */ /* 0x010fe20000010000 */
[----:B------:R-:W-:Y:S01]  /*25f0*/  @P1 FADD.FTZ R69, R45, R69 ;  /* 0x000000452d451221 */ /* 0x000fe20000010000 */
[----:B------:R-:W-:Y:S01]  /*2600*/  @P1 FADD.FTZ R70, R46, R70 ;  /* 0x000000462e461221 */ /* 0x000fe20000010000 */
[----:B------:R-:W-:Y:S01]  /*2610*/  @P1 FADD.FTZ R71, R47, R71 ;  /* 0x000000472f471221 */ /* 0x000fe20000010000 */
[----:B------:R2:W-:Y:S04]  /*2620*/  STG.E.128 desc[UR4][R128.64], R64 ;  /* 0x0000004080007986 */ /* 0x0005e8000c101d04 */
[----:B------:R2:W-:Y:S02]  /*2630*/  STG.E.128 desc[UR4][R128.64+0x10], R68 ;  /* 0x0000104480007986 */ /* 0x0005e4000c101d04 */
.L_x_23101:
[----:B------:R-:W-:Y:S05]  /*2640*/  BSYNC B0 ;  /* 0x0000000000007941 */ /* 0x000fea0003800000 */
.L_x_23100:
[----:B------:R-:W-:Y:S01]  /*2650*/  ISETP.GE.U32.AND P1, PT, R0, 0x80, PT ;  /* 0x000000800000780c */ /* 0x000fe20003f26070 */
[----:B------:R-:W-:-:S12]  /*2660*/  BSSY B0, `(.L_x_23102) ;  /* 0x000002e000007945 */ /* 0x000fd80003800000 */
[----:B------:R-:W-:Y:S05]  /*2670*/  @!P1 BRA `(.L_x_23103) ;  /* 0x0000000000b09947 */ /* 0x000fea0003800000 */
[----:B------:R-:W-:-:S04]  /*2680*/  ISETP.NE.U32.AND P1, PT, RZ, UR8, PT ;  /* 0x00000008ff007c0c */ /* 0x000fc8000bf25070 */
[----:B------:R-:W-:-:S13]  /*2690*/  ISETP.NE.AND.EX P1, PT, RZ, UR9, PT, P1 ;  /* 0x00000009ff007c0c */ /* 0x000fda000bf25310 */
[----:B------:R-:W-:-:S04]  /*26a0*/  @P1 LEA R72, P2, R131, UR8, 0x5 ;  /* 0x0000000883481c11 */ /* 0x000fc8000f8428ff */
[----:B------:R-:W-:-:S05]  /*26b0*/  @P1 LEA.HI.X R73, R131, UR9, RZ, 0x5, P2 ;  /* 0x0000000983491c11 */ /* 0x000fca00090f2cff */
[----:B------:R-:W3:Y:S04]  /*26c0*/  @P1 LDG.E.128 R40, desc[UR4][R72.64] ;  /* 0x0000000448281981 */ /* 0x000ee8000c1e1d00 */
[----:B------:R4:W5:Y:S01]  /*26d0*/  @P1 LDG.E.128 R44, desc[UR4][R72.64+0x10] ;  /* 0x00001004482c1981 */ /* 0x000962000c1e1d00 */
[----:B012---:R-:W-:-:S04]  /*26e0*/  LEA R128, P1, R131, UR10, 0x5 ;  /* 0x0000000a83807c11 */ /* 0x007fc8000f8228ff */
[C---:B------:R-:W-:Y:S01]  /*26f0*/  LEA.HI.X R129, R131.reuse, UR11, RZ, 0x5, P1 ;  /* 0x0000000b83817c11 */ /* 0x040fe200088f2cff */
[----:B----4-:R-:W0:Y:S02]  /*2700*/  LDC.64 R72, c[0x0][0x220] ;  /* 0x00008800ff487b82 */ /* 0x010e240000000a00 */
[----:B0-----:R-:W-:-:S06]  /*2710*/  IMAD.WIDE.U32 R72, R131, 0x10, R72 ;  /* 0x0000001083487825 */ /* 0x001fcc00078e0048 */
[----:B------:R-:W2:Y:S01]  /*2720*/  LDG.E.128 R72, desc[UR4][R72.64] ;  /* 0x0000000448487981 */ /* 0x000ea2000c1e1d00 */
[----:B------:R-:W-:Y:S02]  /*2730*/  ISETP.NE.U32.AND P1, PT, RZ, UR8, PT ;  /* 0x00000008ff007c0c */ /* 0x000fe4000bf25070 */
[----:B------:R-:W-:Y:S02]  /*2740*/  IADD3 R131, R131, 0x20, RZ ;  /* 0x0000002083837810 */ /* 0x000fe40007ffe0ff */
[----:B------:R-:W-:Y:S02]  /*2750*/  ISETP.NE.AND.EX P1, PT, RZ, UR9, PT, P1 ;  /* 0x00000009ff007c0c */ /* 0x000fe4000bf25310 */
[----:B--2---:R-:W-:Y:S02]  /*2760*/  PRMT R77, R72, 0x7632, R77 ;  /* 0x00007632484d7816 */ /* 0x004fe4000000004d */
        /* <DEDUP_REMOVED lines=19> */
[----:B---3--:R-:W-:Y:S01]  /*28a0*/  @P1 FADD.FTZ R72, R40, R72 ;  /* 0x0000004828481221 */ /* 0x008fe20000010000 */
[----:B------:R-:W-:Y:S01]  /*28b0*/  @P1 FADD.FTZ R73, R41, R73 ;  /* 0x0000004929491221 */ /* 0x000fe20000010000 */
[----:B------:R-:W-:Y:S01]  /*28c0*/  @P1 FADD.FTZ R74, R42, R74 ;  /* 0x0000004a2a4a1221 */ /* 0x000fe20000010000 */
[----:B------:R-:W-:Y:S01]  /*28d0*/  @P1 FADD.FTZ R75, R43, R75 ;  /* 0x0000004b2b4b1221 */ /* 0x000fe20000010000 */
[----:B-----5:R-:W-:Y:S01]  /*28e0*/  @P1 FADD.FTZ R76, R44, R76 ;  /* 0x0000004c2c4c1221 */ /* 0x020fe20000010000 */
[----:B------:R-:W-:Y:S01]  /*28f0*/  @P1 FADD.FTZ R77, R45, R77 ;  /* 0x0000004d2d4d1221 */ /* 0x000fe20000010000 */
[----:B------:R-:W-:Y:S01]  /*2900*/  @P1 FADD.FTZ R78, R46, R78 ;  /* 0x0000004e2e4e1221 */ /* 0x000fe20000010000 */
[----:B------:R-:W-:Y:S01]  /*2910*/  @P1 FADD.FTZ R79, R47, R79 ;  /* 0x0000004f2f4f1221 */ /* 0x000fe20000010000 */
[----:B------:R3:W-:Y:S04]  /*2920*/  STG.E.128 desc[UR4][R128.64], R72 ;  /* 0x0000004880007986 */ /* 0x0007e8000c101d04 */
[----:B------:R3:W-:Y:S02]  /*2930*/  STG.E.128 desc[UR4][R128.64+0x10], R76 ;  /* 0x0000104c80007986 */ /* 0x0007e4000c101d04 */
.L_x_23103:
[----:B------:R-:W-:Y:S05]  /*2940*/  BSYNC B0 ;  /* 0x0000000000007941 */ /* 0x000fea0003800000 */
.L_x_23102:
[----:B------:R-:W-:Y:S01]  /*2950*/  ISETP.GE.U32.AND P1, PT, R0, 0xa0, PT ;  /* 0x000000a00000780c */ /* 0x000fe20003f26070 */
[----:B------:R-:W-:-:S12]  /*2960*/  BSSY B0, `(.L_x_23104) ;  /* 0x000002e000007945 */ /* 0x000fd80003800000 */
[----:B------:R-:W-:Y:S05]  /*2970*/  @!P1 BRA `(.L_x_23105) ;  /* 0x0000000000b09947 */ /* 0x000fea0003800000 */
[----:B------:R-:W-:-:S04]  /*2980*/  ISETP.NE.U32.AND P1, PT, RZ, UR8, PT ;  /* 0x00000008ff007c0c */ /* 0x000fc8000bf25070 */
[----:B------:R-:W-:-:S13]  /*2990*/  ISETP.NE.AND.EX P1, PT, RZ, UR9, PT, P1 ;  /* 0x00000009ff007c0c */ /* 0x000fda000bf25310 */
[----:B------:R-:W-:-:S04]  /*29a0*/  @P1 LEA R80, P2, R131, UR8, 0x5 ;  /* 0x0000000883501c11 */ /* 0x000fc8000f8428ff */
[----:B------:R-:W-:-:S05]  /*29b0*/  @P1 LEA.HI.X R81, R131, UR9, RZ, 0x5, P2 ;  /* 0x0000000983511c11 */ /* 0x000fca00090f2cff */
[----:B------:R-:W4:Y:S04]  /*29c0*/  @P1 LDG.E.128 R40, desc[UR4][R80.64] ;  /* 0x0000000450281981 */ /* 0x000f28000c1e1d00 */
[----:B------:R5:W4:Y:S01]  /*29d0*/  @P1 LDG.E.128 R44, desc[UR4][R80.64+0x10] ;  /* 0x00001004502c1981 */ /* 0x000b22000c1e1d00 */
[----:B0123--:R-:W-:-:S04]  /*29e0*/  LEA R128, P1, R131, UR10, 0x5 ;  /* 0x0000000a83807c11 */ /* 0x00ffc8000f8228ff */
[C---:B------:R-:W-:Y:S01]  /*29f0*/  LEA.HI.X R129, R131.reuse, UR11, RZ, 0x5, P1 ;  /* 0x0000000b83817c11 */ /* 0x040fe200088f2cff */
[----:B-----5:R-:W0:Y:S02]  /*2a00*/  LDC.64 R80, c[0x0][0x220] ;  /* 0x00008800ff507b82 */ /* 0x020e240000000a00 */
        /* <DEDUP_REMOVED lines=25> */
[----:B----4-:R-:W-:Y:S01]  /*2ba0*/  @P1 FADD.FTZ R80, R40, R80 ;  /* 0x0000005028501221 */ /* 0x010fe20000010000 */
[----:B------:R-:W-:Y:S01]  /*2bb0*/  @P1 FADD.FTZ R81, R41, R81 ;  /* 0x0000005129511221 */ /* 0x000fe20000010000 */
[----:B------:R-:W-:Y:S01]  /*2bc0*/  @P1 FADD.FTZ R82, R42, R82 ;  /* 0x000000522a521221 */ /* 0x000fe20000010000 */
[----:B------:R-:W-:Y:S01]  /*2bd0*/  @P1 FADD.FTZ R83, R43, R83 ;  /* 0x000000532b531221 */ /* 0x000fe20000010000 */
[----:B------:R-:W-:Y:S01]  /*2be0*/  @P1 FADD.FTZ R84, R44, R84 ;  /* 0x000000542c541221 */ /* 0x000fe20000010000 */
[----:B------:R-:W-:Y:S01]  /*2bf0*/  @P1 FADD.FTZ R85, R45, R85 ;  /* 0x000000552d551221 */ /* 0x000fe20000010000 */
[----:B------:R-:W-:Y:S01]  /*2c00*/  @P1 FADD.FTZ R86, R46, R86 ;  /* 0x000000562e561221 */ /* 0x000fe20000010000 */
[----:B------:R-:W-:Y:S01]  /*2c10*/  @P1 FADD.FTZ R87, R47, R87 ;  /* 0x000000572f571221 */ /* 0x000fe20000010000 */
[----:B------:R4:W-:Y:S04]  /*2c20*/  STG.E.128 desc[UR4][R128.64], R80 ;  /* 0x0000005080007986 */ /* 0x0009e8000c101d04 */
[----:B------:R4:W-:Y:S02]  /*2c30*/  STG.E.128 desc[UR4][R128.64+0x10], R84 ;  /* 0x0000105480007986 */ /* 0x0009e4000c101d04 */
.L_x_23105:
[----:B------:R-:W-:Y:S05]  /*2c40*/  BSYNC B0 ;  /* 0x0000000000007941 */ /* 0x000fea0003800000 */
.L_x_23104:
[----:B------:R-:W-:Y:S01]  /*2c50*/  ISETP.GE.U32.AND P1, PT, R0, 0xc0, PT ;  /* 0x000000c00000780c */ /* 0x000fe20003f26070 */
[----:B------:R-:W-:-:S12]  /*2c60*/  BSSY B0, `(.L_x_23106) ;  /* 0x000002e000007945 */ /* 0x000fd80003800000 */
[----:B------:R-:W-:Y:S05]  /*2c70*/  @!P1 BRA `(.L_x_23107) ;  /* 0x0000000000b09947 */ /* 0x000fea0003800000 */
[----:B------:R-:W-:-:S04]  /*2c80*/  ISETP.NE.U32.AND P1, PT, RZ, UR8, PT ;  /* 0x00000008ff007c0c */ /* 0x000fc8000bf25070 */
[----:B------:R-:W-:-:S13]  /*2c90*/  ISETP.NE.AND.EX P1, PT, RZ, UR9, PT, P1 ;  /* 0x00000009ff007c0c */ /* 0x000fda000bf25310 */
[----:B------:R-:W-:-:S04]  /*2ca0*/  @P1 LEA R88, P2, R131, UR8, 0x5 ;  /* 0x0000000883581c11 */ /* 0x000fc8000f8428ff */
[----:B------:R-:W-:-:S05]  /*2cb0*/  @P1 LEA.HI.X R89, R131, UR9, RZ, 0x5, P2 ;  /* 0x0000000983591c11 */ /* 0x000fca00090f2cff */
[----:B------:R-:W5:Y:S04]  /*2cc0*/  @P1 LDG.E.128 R40, desc[UR4][R88.64] ;  /* 0x0000000458281981 */ /* 0x000f68000c1e1d00 */
[----:B------:R0:W5:Y:S02]  /*2cd0*/  @P1 LDG.E.128 R44, desc[UR4][R88.64+0x10] ;  /* 0x00001004582c1981 */ /* 0x000164000c1e1d00 */
[----:B01234-:R-:W-:-:S04]  /*2ce0*/  LEA R128, P1, R131, UR10, 0x5 ;  /* 0x0000000a83807c11 */ /* 0x01ffc8000f8228ff */
[C---:B------:R-:W-:Y:S01]  /*2cf0*/  LEA.HI.X R129, R131.reuse, UR11, RZ, 0x5, P1 ;  /* 0x0000000b83817c11 */ /* 0x040fe200088f2cff */
[----:B------:R-:W0:Y:S02]  /*2d00*/  LDC.64 R88, c[0x0][0x220] ;  /* 0x00008800ff587b82 */ /* 0x000e240000000a00 */
        /* <DEDUP_REMOVED lines=25> */
[----:B-----5:R-:W-:Y:S01]  /*2ea0*/  @P1 FADD.FTZ R88, R40, R88 ;  /* 0x0000005828581221 */ /* 0x020fe20000010000 */
        /* <DEDUP_REMOVED lines=9> */
.L_x_23107:
[----:B------:R-:W-:Y:S05]  /*2f40*/  BSYNC B0 ;  /* 0x0000000000007941 */ /* 0x000fea0003800000 */
.L_x_23106:
        /* <DEDUP_REMOVED lines=47> */
.L_x_23109:
[----:B------:R-:W-:Y:S05]  /*3240*/  BSYNC B0 ;  /* 0x0000000000007941 */ /* 0x000fea0003800000 */
.L_x_23108:
        /* <DEDUP_REMOVED lines=47> */
.L_x_23111:
[----:B------:R-:W-:Y:S05]  /*3540*/  BSYNC B0 ;  /* 0x0000000000007941 */ /* 0x000fea0003800000 */
.L_x_23110:
        /* <DEDUP_REMOVED lines=47> */
.L_x_23113:
[----:B------:R-:W-:Y:S05]  /*3840*/  BSYNC B0 ;  /* 0x0000000000007941 */ /* 0x000fea0003800000 */
.L_x_23112:
        /* <DEDUP_REMOVED lines=14> */
[----:B------:R-:W-:-:S04]  /*3930*/  ISETP.NE.U32.AND P1, PT, RZ, UR8, PT ;  /* 0x00000008ff007c0c */ /* 0x000fc8000bf25070 */
[----:B------:R-:W-:Y:S02]  /*3940*/  ISETP.NE.AND.EX P1, PT, RZ, UR9, PT, P1 ;  /* 0x00000009ff007c0c */ /* 0x000fe4000bf25310 */
[C---:B--2---:R-:W-:Y:S02]  /*3950*/  PRMT R127, R123.reuse, 0x7632, R127 ;  /* 0x000076327b7f7816 */ /* 0x044fe4000000007f */
[----:B------:R-:W-:Y:S02]  /*3960*/  SHF.L.U32 R126, R123, 0x10, RZ ;  /* 0x000000107b7e7819 */ /* 0x000fe400000006ff */
[----:B------:R-:W-:Y:S02]  /*3970*/  PRMT R123, R120, 0x7632, R123 ;  /* 0x00007632787b7816 */ /* 0x000fe4000000007b */
[----:B------:R-:W-:Y:S01]  /*3980*/  PRMT R125, R121, 0x7632, R125 ;  /* 0x00007632797d7816 */ /* 0x000fe2000000007d */
[----:B------:R-:W-:Y:S01]  /*3990*/  FMUL.FTZ R126, R126, R130 ;  /* 0x000000827e7e7220 */ /* 0x000fe20000410000 */
[----:B------:R-:W-:-:S02]  /*39a0*/  PRMT R172, R122, 0x7632, R172 ;  /* 0x000076327aac7816 */ /* 0x000fc400000000ac */
[----:B------:R-:W-:Y:S01]  /*39b0*/  SHF.L.U32 R124, R121, 0x10, RZ ;  /* 0x00000010797c7819 */ /* 0x000fe200000006ff */
[----:B-----5:R-:W-:Y:S01]  /*39c0*/  @P1 FADD.FTZ R126, R46, R126 ;  /* 0x0000007e2e7e1221 */ /* 0x020fe20000010000 */
        /* <DEDUP_REMOVED lines=12> */
[----:B------:R-:W-:Y:S01]  /*3a90*/  @P1 FADD.FTZ R120, R40, R120 ;  /* 0x0000007828781221 */ /* 0x000fe20000010000 */
[----:B------:R-:W-:Y:S01]  /*3aa0*/  FMUL.FTZ R125, R125, R130 ;  /* 0x000000827d7d7220 */ /* 0x000fe20000410000 */
[----:B------:R-:W-:Y:S01]  /*3ab0*/  @P1 FADD.FTZ R121, R41, R121 ;  /* 0x0000007929791221 */ /* 0x000fe20000010000 */
[----:B------:R-:W-:Y:S01]  /*3ac0*/  @P1 FADD.FTZ R122, R42, R122 ;  /* 0x0000007a2a7a1221 */ /* 0x000fe20000010000 */
[----:B------:R-:W-:Y:S01]  /*3ad0*/  @P1 FADD.FTZ R123, R43, R123 ;  /* 0x0000007b2b7b1221 */ /* 0x000fe20000010000 */
[----:B------:R-:W-:Y:S01]  /*3ae0*/  @P1 FADD.FTZ R124, R44, R124 ;  /* 0x0000007c2c7c1221 */ /* 0x000fe20000010000 */
[----:B------:R-:W-:Y:S01]  /*3af0*/  @P1 FADD.FTZ R125, R45, R125 ;  /* 0x0000007d2d7d1221 */ /* 0x000fe20000010000 */
[----:B------:R-:W-:-:S02]  /*3b00*/  @P1 FADD.FTZ R127, R47, R127 ;  /* 0x0000007f2f7f1221 */ /* 0x000fc40000010000 */
[----:B------:R0:W-:Y:S04]  /*3b10*/  STG.E.128 desc[UR4][R128.64], R120 ;  /* 0x0000007880007986 */ /* 0x0001e8000c101d04 */
[----:B------:R0:W-:Y:S02]  /*3b20*/  STG.E.128 desc[UR4][R128.64+0x10], R124 ;  /* 0x0000107c80007986 */ /* 0x0001e4000c101d04 */
.L_x_23115:
[----:B------:R-:W-:Y:S05]  /*3b30*/  BSYNC B0 ;  /* 0x0000000000007941 */ /* 0x000fea0003800000 */
.L_x_23114:
[----:B01234-:R-:W-:Y:S01]  /*3b40*/  FADD.FTZ R128, RZ, R48 ;  /* 0x00000030ff807221 */ /* 0x01ffe20000010000 */
[----:B------:R-:W-:Y:S01]  /*3b50*/  ISETP.GT.U32.AND P1, PT, R0, 0x3f, PT ;  /* 0x0000003f0000780c */ /* 0x000fe20003f24070 */
[----:B------:R-:W-:Y:S01]  /*3b60*/  UMOV UR6, 0xffffffff ;  /* 0xffffffff00067882 */ /* 0x000fe20000000000 */
[----:B------:R-:W-:Y:S01]  /*3b70*/  LOP3.LUT R2, R2, 0xffffffef, RZ, 0xc0, !PT ;  /* 0xffffffef02027812 */ /* 0x000fe200078ec0ff */
[----:B------:R-:W-:Y:S01]  /*3b80*/  FADD.FTZ R128, R49, R128 ;  /* 0x0000008031807221 */ /* 0x000fe20000010000 */
[C---:B------:R-:W-:Y:S02]  /*3b90*/  ISETP.GT.U32.AND P2, PT, R0.reuse, 0xff, PT ;  /* 0x000000ff0000780c */ /* 0x040fe40003f44070 */
[----:B------:R-:W-:Y:S01]  /*3ba0*/  ISETP.GT.U32.AND P3, PT, R0, 0x11f, PT ;  /* 0x0000011f0000780c */ /* 0x000fe20003f64070 */
        /* <DEDUP_REMOVED lines=283> */
.L_x_23149:
        /* <DEDUP_REMOVED lines=62> */
.L_x_23118:
[----:B------:R-:W-:Y:S05]  /*5140*/  BSYNC B0 ;  /* 0x0000000000007941 */ /* 0x000fea0003800000 */
.L_x_23117:
        /* <DEDUP_REMOVED lines=37> */
.L_x_23120:
[----:B------:R-:W-:Y:S05]  /*53a0*/  BSYNC B0 ;  /* 0x0000000000007941 */ /* 0x000fea0003800000 */
.L_x_23119:
        /* <DEDUP_REMOVED lines=36> */
.L_x_23122:
[----:B------:R-:W-:Y:S05]  /*55f0*/  BSYNC B0 ;  /* 0x0000000000007941 */ /* 0x000fea0003800000 */
.L_x_23121:
        /* <DEDUP_REMOVED lines=36> */
.L_x_23124:
[----:B------:R-:W-:Y:S05]  /*5840*/  BSYNC B0 ;  /* 0x0000000000007941 */ /* 0x000fea0003800000 */
.L_x_23123:
        /* <DEDUP_REMOVED lines=36> */
.L_x_23126:
[----:B------:R-:W-:Y:S05]  /*5a90*/  BSYNC B0 ;  /* 0x0000000000007941 */ /* 0x000fea0003800000 */
.L_x_23125:
        /* <DEDUP_REMOVED lines=36> */
.L_x_23128:
[----:B------:R-:W-:Y:S05]  /*5ce0*/  BSYNC B0 ;  /* 0x0000000000007941 */ /* 0x000fea0003800000 */
.L_x_23127:
        /* <DEDUP_REMOVED lines=37> */
.L_x_23130:
[----:B------:R-:W-:Y:S05]  /*5f40*/  BSYNC B0 ;  /* 0x0000000000007941 */ /* 0x000fea0003800000 */
.L_x_23129:
        /* <DEDUP_REMOVED lines=37> */
.L_x_23132:
[----:B------:R-:W-:Y:S05]  /*61a0*/  BSYNC B0 ;  /* 0x0000000000007941 */ /* 0x000fea0003800000 */
.L_x_23131:
        /* <DEDUP_REMOVED lines=37> */
.L_x_23134:
[----:B------:R-:W-:Y:S05]  /*6400*/  BSYNC B0 ;  /* 0x0000000000007941 */ /* 0x000fea0003800000 */
.L_x_23133:
        /* <DEDUP_REMOVED lines=36> */
.L_x_23136:
[----:B------:R-:W-:Y:S05]  /*6650*/  BSYNC B0 ;  /* 0x0000000000007941 */ /* 0x000fea0003800000 */
.L_x_23135:
[----:B01234-:R-:W0:Y:S02]  /*6660*/  LDC.64 R128, c[0x0][0x210] ;  /* 0x00008400ff807b82 */ /* 0x01fe240000000a00 */
[----:B0-----:R-:W-:-:S04]  /*6670*/  LEA R39, R128, R39, 0x2 ;  /* 0x0000002780277211 */ /* 0x001fc800078e10ff */
[----:B------:R-:W-:-:S13]  /*6680*/  ISETP.GE.AND P1, PT, R39, R129, PT ;  /* 0x000000812700720c */ /* 0x000fda0003f26270 */
[----:B------:R-:W-:Y:S05]  /*6690*/  @!P1 BRA `(.L_x_23137) ;  /* 0xffffffb400709947 */ /* 0x000fea000383ffff */
[----:B------:R-:W-:Y:S05]  /*66a0*/  EXIT ;  /* 0x000000000000794d */ /* 0x000fea0003800000 */
.L_x_23116:
        /* <DEDUP_REMOVED lines=8> */
.L_x_23139:
[----:B------:R-:W-:Y:S05]  /*6730*/  BSYNC B0 ;  /* 0x0000000000007941 */ /* 0x000fea0003800000 */
.L_x_23138:
        /* <DEDUP_REMOVED lines=9> */
.L_x_23140:
[----:B------:R-:W-:Y:S01]  /*67d0*/  HFMA2.MMA R130, -RZ, RZ, 0, 2.384185791015625e-07 ;  /* 0x00000004ff827435 */ /* 0x000fe200000001ff */
[----:B------:R-:W-:Y:S01]  /*67e0*/  FADD.FTZ R131, R131, R128 ;  /* 0x0000008083837221 */ /* 0x000fe20000010000 */
[----:B------:R-:W-:-:S04]  /*67f0*/  MOV R128, 0xffffffff ;  /* 0xffffffff00807802 */ /* 0x000fc80000000f00 */
[----:B------:R-:W-:-:S07]  /*6800*/  MOV R173, R131 ;  /* 0x0000008300ad7202 */ /* 0x000fce0000000f00 */
[----:B------:R-:W-:Y:S05]  /*6810*/  WARPSYNC.COLLECTIVE R128, `(.L_x_23141) ;  /* 0x0000000080087348 */ /* 0x000fea0003c00000 */
[----:B------:R0:W1:Y:S02]  /*6820*/  SHFL.BFLY P6, R128, R173, R130, R129 ;  /* 0x0c000082ad807389 */ /* 0x00006400000c0081 */
[----:B01----:R-:W-:Y:S01]  /*6830*/  ENDCOLLECTIVE ;  /* 0x000000000000791b */ /* 0x003fe20003800000 */
.L_x_23141:
[----:B------:R-:W-:Y:S01]  /*6840*/  HFMA2.MMA R130, -RZ, RZ, 0, 4.76837158203125e-07 ;  /* 0x00000008ff827435 */ /* 0x000fe200000001ff */
[----:B------:R-:W-:Y:S01]  /*6850*/  FADD.FTZ R131, R131, R128 ;  /* 0x0000008083837221 */ /* 0x000fe20000010000 */
[----:B------:R-:W-:-:S04]  /*6860*/  MOV R128, 0xffffffff ;  /* 0xffffffff00807802 */ /* 0x000fc80000000f00 */
[----:B------:R-:W-:-:S07]  /*6870*/  MOV R173, R131 ;  /* 0x0000008300ad7202 */ /* 0x000fce0000000f00 */
[----:B------:R-:W-:Y:S05]  /*6880*/  WARPSYNC.COLLECTIVE R128, `(.L_x_23142) ;  /* 0x0000000080087348 */ /* 0x000fea0003c00000 */
[----:B------:R0:W1:Y:S02]  /*6890*/  SHFL.BFLY P6, R128, R173, R130, R129 ;  /* 0x0c000082ad807389 */ /* 0x00006400000c0081 */
[----:B01----:R-:W-:Y:S01]  /*68a0*/  ENDCOLLECTIVE ;  /* 0x000000000000791b */ /* 0x003fe20003800000 */
.L_x_23142:
[----:B------:R-:W-:Y:S01]  /*68b0*/  HFMA2.MMA R130, -RZ, RZ, 0, 9.5367431640625e-07 ;  /* 0x00000010ff827435 */ /* 0x000fe200000001ff */
[----:B------:R-:W-:Y:S01]  /*68c0*/  FADD.FTZ R131, R131, R128 ;  /* 0x0000008083837221 */ /* 0x000fe20000010000 */
[----:B------:R-:W-:-:S04]  /*68d0*/  MOV R128, 0xffffffff ;  /* 0xffffffff00807802 */ /* 0x000fc80000000f00 */
[----:B------:R-:W-:-:S07]  /*68e0*/  MOV R173, R131 ;  /* 0x0000008300ad7202 */ /* 0x000fce0000000f00 */
[----:B------:R-:W-:Y:S05]  /*68f0*/  WARPSYNC.COLLECTIVE R128, `(.L_x_23143) ;  /* 0x0000000080087348 */ /* 0x000fea0003c00000 */
[----:B------:R0:W1:Y:S02]  /*6900*/  SHFL.BFLY P6, R128, R173, R130, R129 ;  /* 0x0c000082ad807389 */ /* 0x00006400000c0081 */
[----:B01----:R-:W-:Y:S01]  /*6910*/  ENDCOLLECTIVE ;  /* 0x000000000000791b */ /* 0x003fe20003800000 */
.L_x_23143:
        /* <DEDUP_REMOVED lines=175> */
.L_x_23144:
[----:B------:R-:W-:Y:S01]  /*7410*/  HFMA2.MMA R130, -RZ, RZ, 0, 1.1920928955078125e-07 ;  /* 0x00000002ff827435 */ /* 0x000fe200000001ff */
[----:B------:R-:W-:Y:S01]  /*7420*/  FADD.FTZ R131, R131, R128 ;  /* 0x0000008083837221 */ /* 0x000fe20000010000 */
[----:B------:R-:W-:-:S04]  /*7430*/  MOV R128, 0xffffffff ;  /* 0xffffffff00807802 */ /* 0x000fc80000000f00 */
[----:B------:R-:W-:-:S07]  /*7440*/  MOV R173, R131 ;  /* 0x0000008300ad7202 */ /* 0x000fce0000000f00 */
[----:B------:R-:W-:Y:S05]  /*7450*/  WARPSYNC.COLLECTIVE R128, `(.L_x_23145) ;  /* 0x0000000080087348 */ /* 0x000fea0003c00000 */
[----:B------:R0:W1:Y:S02]  /*7460*/  SHFL.BFLY P6, R128, R173, R130, R129 ;  /* 0x0c000082ad807389 */ /* 0x00006400000c0081 */
[----:B01----:R-:W-:Y:S01]  /*7470*/  ENDCOLLECTIVE ;  /* 0x000000000000791b */ /* 0x003fe20003800000 */
.L_x_23145:
[----:B------:R-:W-:Y:S01]  /*7480*/  HFMA2.MMA R130, -RZ, RZ, 0, 2.384185791015625e-07 ;  /* 0x00000004ff827435 */ /* 0x000fe200000001ff */
[----:B------:R-:W-:Y:S01]  /*7490*/  FADD.FTZ R131, R131, R128 ;  /* 0x0000008083837221 */ /* 0x000fe20000010000 */
[----:B------:R-:W-:-:S04]  /*74a0*/  MOV R128, 0xffffffff ;  /* 0xffffffff00807802 */ /* 0x000fc80000000f00 */
[----:B------:R-:W-:-:S07]  /*74b0*/  MOV R173, R131 ;  /* 0x0000008300ad7202 */ /* 0x000fce0000000f00 */
[----:B------:R-:W-:Y:S05]  /*74c0*/  WARPSYNC.COLLECTIVE R128, `(.L_x_23146) ;  /* 0x0000000080087348 */ /* 0x000fea0003c00000 */
[----:B------:R0:W1:Y:S02]  /*74d0*/  SHFL.BFLY P6, R128, R173, R130, R129 ;  /* 0x0c000082ad807389 */ /* 0x00006400000c0081 */
[----:B01----:R-:W-:Y:S01]  /*74e0*/  ENDCOLLECTIVE ;  /* 0x000000000000791b */ /* 0x003fe20003800000 */
.L_x_23146:
[----:B------:R-:W-:Y:S01]  /*74f0*/  HFMA2.MMA R130, -RZ, RZ, 0, 4.76837158203125e-07 ;  /* 0x00000008ff827435 */ /* 0x000fe200000001ff */
[----:B------:R-:W-:Y:S01]  /*7500*/  FADD.FTZ R131, R131, R128 ;  /* 0x0000008083837221 */ /* 0x000fe20000010000 */
[----:B------:R-:W-:-:S04]  /*7510*/  MOV R128, 0xffffffff ;  /* 0xffffffff00807802 */ /* 0x000fc80000000f00 */
[----:B------:R-:W-:-:S07]  /*7520*/  MOV R173, R131 ;  /* 0x0000008300ad7202 */ /* 0x000fce0000000f00 */
[----:B------:R-:W-:Y:S05]  /*7530*/  WARPSYNC.COLLECTIVE R128, `(.L_x_23147) ;  /* 0x0000000080087348 */ /* 0x000fea0003c00000 */
[----:B------:R0:W1:Y:S02]  /*7540*/  SHFL.BFLY P6, R128, R173, R130, R129 ;  /* 0x0c000082ad807389 */ /* 0x00006400000c0081 */
[----:B01----:R-:W-:Y:S01]  /*7550*/  ENDCOLLECTIVE ;  /* 0x000000000000791b */ /* 0x003fe20003800000 */
.L_x_23147:
[----:B------:R-:W-:Y:S01]  /*7560*/  HFMA2.MMA R130, -RZ, RZ, 0, 9.5367431640625e-07 ;  /* 0x00000010ff827435 */ /* 0x000fe200000001ff */
[----:B------:R-:W-:Y:S01]  /*7570*/  FADD.FTZ R131, R131, R128 ;  /* 0x0000008083837221 */ /* 0x000fe20000010000 */
[----:B------:R-:W-:-:S04]  /*7580*/  MOV R128, 0xffffffff ;  /* 0xffffffff00807802 */ /* 0x000fc80000000f00 */
[----:B------:R-:W-:-:S07]  /*7590*/  MOV R173, R131 ;  /* 0x0000008300ad7202 */ /* 0x000fce0000000f00 */
[----:B------:R-:W-:Y:S05]  /*75a0*/  WARPSYNC.COLLECTIVE R128, `(.L_x_23148) ;  /* 0x0000000080087348 */ /* 0x000fea0003c00000 */
[----:B------:R0:W1:Y:S02]  /*75b0*/  SHFL.BFLY P6, R128, R173, R130, R129 ;  /* 0x0c000082ad807389 */ /* 0x00006400000c0081 */
[----:B01----:R-:W-:Y:S01]  /*75c0*/  ENDCOLLECTIVE ;  /* 0x000000000000791b */ /* 0x003fe20003800000 */
.L_x_23148:
[----:B------:R-:W-:Y:S05]  /*75d0*/  BRA `(.L_x_23149) ;  /* 0xffffffd400e07947 */ /* 0x000fea000383ffff */
.L_x_23150:
        /* <DEDUP_REMOVED lines=10> */
.L_x_72328:


//--------------------- .text._ZN10layer_norm13ln_fwd_kernelINS_13Kernel_traitsI13__nv_bfloat16S2_fS2_fjLj2560ELj1ELj4ELj1ELj16ENS_18Kernel_traits_baseILj2560ES2_S2_fS2_fjLj128EEEEELb0ELb0ELb0ELb1EEEvNS_9FwdParamsE --------------------------
	.section	.text._ZN10layer_norm13ln_fwd_kernelINS_13Kernel_traitsI13__nv_bfloat16S2_fS2_fjLj2560ELj1ELj4ELj1ELj16ENS_18Kernel_traits_baseILj2560ES2_S2_fS2_fjLj128EEEEELb0ELb0ELb0ELb1EEEvNS_9FwdParamsE,"ax",@progbits
	.align	128
        .global         _ZN10layer_norm13ln_fwd_kernelINS_13Kernel_traitsI13__nv_bfloat16S2_fS2_fjLj2560ELj1ELj4ELj1ELj16ENS_18Kernel_traits_baseILj2560ES2_S2_fS2_fjLj128EEEEELb0ELb0ELb0ELb1EEEvNS_9FwdParamsE
        .type           _ZN10layer_norm13ln_fwd_kernelINS_13Kernel_traitsI13__nv_bfloat16S2_fS2_fjLj2560ELj1ELj4ELj1ELj16ENS_18Kernel_traits_baseILj2560ES2_S2_fS2_fjLj128EEEEELb0ELb0ELb0ELb1EEEvNS_9FwdParamsE,@function
        .size           _ZN10layer_norm13ln_fwd_kernelINS_13Kernel_traitsI13__nv_bfloat16S2_fS2_fjLj2560ELj1ELj4ELj1ELj16ENS_18Kernel_traits_baseILj2560ES2_S2_fS2_fjLj128EEEEELb0ELb0ELb0ELb1EEEvNS_9FwdParamsE,(.L_x_72329 - _ZN10layer_norm13ln_fwd_kernelINS_13Kernel_traitsI13__nv_bfloat16S2_fS2_fjLj2560ELj1ELj4ELj1ELj16ENS_18Kernel_traits_baseILj2560ES2_S2_fS2_fjLj128EEEEELb0ELb0ELb0ELb1EEEvNS_9FwdParamsE)
        .other          _ZN10layer_norm13ln_fwd_kernelINS_13Kernel_traitsI13__nv_bfloat16S2_fS2_fjLj2560ELj1ELj4ELj1ELj16ENS_18Kernel_traits_baseILj2560ES2_S2_fS2_fjLj128EEEEELb0ELb0ELb0ELb1EEEvNS_9FwdParamsE,@"STO_CUDA_ENTRY STV_DEFAULT"
_ZN10layer_norm13ln_fwd_kernelINS_13Kernel_traitsI13__nv_bfloat16S2_fS2_fjLj2560ELj1ELj4ELj1ELj16ENS_18Kernel_traits_baseILj2560ES2_S2_fS2_fjLj128EEEEELb0ELb0ELb0ELb1EEEvNS_9FwdParamsE:
.text._ZN10layer_norm13ln_fwd_kernelINS_13Kernel_traitsI13__nv_bfloat16S2_fS2_fjLj2560ELj1ELj4ELj1ELj16ENS_18Kernel_traits_baseILj2560ES2_S2_fS2_fjLj128EEEEELb0ELb0ELb0ELb1EEEvNS_9FwdParamsE:
        /* <DEDUP_REMOVED lines=49> */
[C---:B------:R-:W-:Y:S01]  /*0310*/  PRMT R183, R24.reuse, 0x7632, R183 ;  /* 0x0000763218b77816 */ /* 0x040fe200000000b7 */
[----:B------:R-:W5:Y:S01]  /*0320*/  LDG.E.128 R44, desc[UR4][R2.64] ;  /* 0x00000004022c7981 */ /* 0x000f62000c1e1d00 */
[----:B------:R-:W-:Y:S01]  /*0330*/  SHF.L.U32 R184, R24, 0x10, RZ ;  /* 0x0000001018b87819 */ /* 0x000fe200000006ff */
[----:B------:R-:W-:Y:S01]  /*0340*/  ULDC.64 UR6, c[0x0][0x270] ;  /* 0x00009c0000067ab9 */ /* 0x000fe20000000a00 */
[C---:B------:R-:W-:Y:S01]  /*0350*/  PRMT R24, R25.reuse, 0x7632, R24 ;  /* 0x0000763219187816 */ /* 0x040fe20000000018 */
[----:B------:R-:W5:Y:S01]  /*0360*/  LDG.E.128 R48, desc[UR4][R2.64+0x200] ;  /* 0x0002000402307981 */ /* 0x000f62000c1e1d00 */
[----:B------:R-:W-:Y:S01]  /*0370*/  SHF.L.U32 R0, R25, 0x10, RZ ;  /* 0x0000001019007819 */ /* 0x000fe200000006ff */
[----:B------:R-:W-:Y:S01]  /*0380*/  ULDC UR12, c[0x0][0x2d8] ;  /* 0x0000b600000c7ab9 */ /* 0x000fe20000000800 */
[----:B------:R-:W-:Y:S01]  /*0390*/  PRMT R25, R26, 0x7632, R25 ;  /* 0x000076321a197816 */ /* 0x000fe20000000019 */
[----:B------:R-:W5:Y:S01]  /*03a0*/  LDG.E.128 R52, desc[UR4][R2.64+0x400] ;  /* 0x0004000402347981 */ /* 0x000f62000c1e1d00 */
[----:B------:R-:W-:Y:S01]  /*03b0*/  PRMT R207, R32, 0x7632, R207 ;  /* 0x0000763220cf7816 */ /* 0x000fe200000000cf */
[----:B------:R-:W-:-:S02]  /*03c0*/  ULDC.64 UR8, c[0x0][0x230] ;  /* 0x00008c0000087ab9 */ /* 0x000fc40000000a00 */
[----:B------:R-:W5:Y:S01]  /*03d0*/  LDG.E.128 R56, desc[UR4][R2.64+0x600] ;  /* 0x0006000402387981 */ /* 0x000f62000c1e1d00 */
[----:B------:R-:W-:Y:S01]  /*03e0*/  SHF.L.U32 R208, R32, 0x10, RZ ;  /* 0x0000001020d07819 */ /* 0x000fe200000006ff */
[----:B------:R-:W-:Y:S02]  /*03f0*/  ULDC.64 UR10, c[0x0][0x238] ;  /* 0x00008e00000a7ab9 */ /* 0x000fe40000000a00 */
[----:B------:R-:W5:Y:S01]  /*0400*/  LDG.E.128 R60, desc[UR4][R2.64+0x800] ;  /* 0x00080004023c7981 */ /* 0x000f62000c1e1d00 */
[----:B------:R-:W-:Y:S01]  /*0410*/  PRMT R31, R7, 0x7632, R31 ;  /* 0x00007632071f7816 */ /* 0x000fe2000000001f */
[----:B------:R-:W-:Y:S02]  /*0420*/  ULDC.64 UR14, c[0x0][0x2b8] ;  /* 0x0000ae00000e7ab9 */ /* 0x000fe40000000a00 */
        /* <DEDUP_REMOVED lines=14> */
[----:B0-----:R-:W-:-:S02]  /*0510*/  SHF.L.U32 R2, R26, 0x10, RZ ;  /* 0x000000101a027819 */ /* 0x001fc400000006ff */
        /* <DEDUP_REMOVED lines=27> */
[----:B------:R-:W-:Y:S02]  /*06d0*/  SHF.L.U32 R214, R217, 0x10, RZ ;  /* 0x00000010d9d67819 */ /* 0x000fe400000006ff */
[----:B------:R-:W-:Y:S01]  /*06e0*/  ISETP.NE.U32.AND P0, PT, RZ, UR6, PT ;  /* 0x00000006ff007c0c */ /* 0x000fe2000bf05070 */
[----:B------:R-:W-:Y:S01]  /*06f0*/  ULDC.U8 UR6, c[0x0][0x2a0] ;  /* 0x0000a80000067ab9 */ /* 0x000fe20000000000 */
        /* <DEDUP_REMOVED lines=36> */
[----:B------:R-:W-:-:S02]  /*0940*/  ISETP.NE.AND P3, PT, RZ, UR6, PT ;  /* 0x00000006ff007c0c */ /* 0x000fc4000bf65270 */
        /* <DEDUP_REMOVED lines=39> */
[----:B------:R-:W-:Y:S01]  /*0bc0*/  ISETP.NE.AND.EX P0, PT, RZ, UR7, PT, P0 ;  /* 0x00000007ff007c0c */ /* 0x000fe2000bf05300 */
[----:B------:R-:W-:-:S12]  /*0bd0*/  ULDC UR7, c[0x0][0x218] ;  /* 0x0000860000077ab9 */ /* 0x000fd80000000800 */
.L_x_23152:
[----:B------:R-:W0:Y:S01]  /*0be0*/  S2R R224, SR_TID.X ;  /* 0x0000000000e07919 */ /* 0x000e220000002100 */
[----:B---3--:R-:W1:Y:S01]  /*0bf0*/  @P0 LDC.64 R84, c[0x0][0x270] ;  /* 0x00009c00ff540b82 */ /* 0x008e620000000a00 */
[----:B------:R-:W-:Y:S01]  /*0c00*/  IMAD R32, R217, UR7, RZ ;  /* 0x00000007d9207c24 */ /* 0x000fe2000f8e02ff */
[----:B------:R-:W-:-:S04]  /*0c10*/  ISETP.NE.U32.AND P1, PT, RZ, UR8, PT ;  /* 0x00000008ff007c0c */ /* 0x000fc8000bf25070 */
[----:B------:R-:W-:Y:S02]  /*0c20*/  SHF.R.S32.HI R33, RZ, 0x1f, R32 ;  /* 0x0000001fff217819 */ /* 0x000fe40000011420 */
[----:B------:R-:W2:Y:S01]  /*0c30*/  LDC.64 R164, c[0x0][0x220] ;  /* 0x00008800ffa47b82 */ /* 0x000ea20000000a00 */
[----:B------:R-:W-:Y:S02]  /*0c40*/  ISETP.NE.AND.EX P1, PT, RZ, UR9, PT, P1 ;  /* 0x00000009ff007c0c */ /* 0x000fe4000bf25310 */
[----:B------:R-:W-:Y:S01]  /*0c50*/  LEA.HI R33, R33, R32, RZ, 0x3 ;  /* 0x0000002021217211 */ /* 0x000fe200078f18ff */
[----:B------:R-:W-:-:S04]  /*0c60*/  HFMA2.MMA R225, -RZ, RZ, 1.875, 0 ;  /* 0x3f800000ffe17435 */ /* 0x000fc800000001ff */
[----:B------:R-:W3:Y:S01]  /*0c70*/  LDC.64 R230, c[0x0][0x238] ;  /* 0x00008e00ffe67b82 */ /* 0x000ee20000000a00 */
[----:B-1----:R-:W-:-:S07]  /*0c80*/  @P0 IMAD.WIDE R84, R217, 0x2, R84 ;  /* 0x00000002d9540825 */ /* 0x002fce00078e0254 */
[----:B------:R-:W1:Y:S01]  /*0c90*/  @P1 LDC.64 R94, c[0x0][0x230] ;  /* 0x00008c00ff5e1b82 */ /* 0x000e620000000a00 */
[----:B------:R-:W4:Y:S01]  /*0ca0*/  @P0 LDG.E.U16 R84, desc[UR4][R84.64] ;  /* 0x0000000454540981 */ /* 0x000f22000c1e1500 */
[----:B0-----:R-:W-:-:S04]  /*0cb0*/  LOP3.LUT R224, R224, 0x1f, RZ, 0xc0, !PT ;  /* 0x0000001fe0e07812 */ /* 0x001fc800078ec0ff */
[----:B------:R-:W-:-:S05]  /*0cc0*/  LEA.HI.SX32 R222, R33, R224, 0x1d ;  /* 0x000000e021de7211 */ /* 0x000fca00078feaff */
[C---:B--2---:R-:W-:Y:S01]  /*0cd0*/  IMAD.WIDE.U32 R32, R222.reuse, 0x10, R164 ;  /* 0x00000010de207825 */ /* 0x044fe200078e00a4 */
[----:B------:R-:W-:-:S05]  /*0ce0*/  @P1 LEA R86, P2, R222, UR8, 0x5 ;  /* 0x00000008de561c11 */ /* 0x000fca000f8428ff */
[----:B------:R-:W2:Y:S01]  /*0cf0*/  LDG.E.128 R32, desc[UR4][R32.64] ;  /* 0x0000000420207981 */ /* 0x000ea2000c1e1d00 */
[----:B------:R-:W-:-:S05]  /*0d00*/  @P1 LEA.HI.X R87, R222, UR9, RZ, 0x5, P2 ;  /* 0x00000009de571c11 */ /* 0x000fca00090f2cff */
[----:B------:R-:W3:Y:S04]  /*0d10*/  @P1 LDG.E.128 R36, desc[UR4][R86.64] ;  /* 0x0000000456241981 */ /* 0x000ee8000c1e1d00 */
[----:B------:R0:W3:Y:S01]  /*0d20*/  @P1 LDG.E.128 R40, desc[UR4][R86.64+0x10] ;  /* 0x0000100456281981 */ /* 0x0000e2000c1e1d00 */
[----:B------:R-:W-:-:S04]  /*0d30*/  ISETP.NE.U32.AND P2, PT, RZ, UR8, PT ;  /* 0x00000008ff007c0c */ /* 0x000fc8000bf45070 */
[----:B------:R-:W-:Y:S02]  /*0d40*/  ISETP.NE.AND.EX P2, PT, RZ, UR9, PT, P2 ;  /* 0x00000009ff007c0c */ /* 0x000fe4000bf45320 */
[C---:B------:R-:W-:Y:S02]  /*0d50*/  IADD3 R218, R222.reuse, 0x20, RZ ;  /* 0x00000020deda7810 */ /* 0x040fe40007ffe0ff */
[----:B------:R-:W-:-:S04]  /*0d60*/  LEA R92, P4, R222, UR10, 0x5 ;  /* 0x0000000ade5c7c11 */ /* 0x000fc8000f8828ff */
[----:B------:R-:W-:Y:S01]  /*0d70*/  LEA.HI.X R93, R222, UR11, RZ, 0x5, P4 ;  /* 0x0000000bde5d7c11 */ /* 0x000fe2000a0f2cff */
[----:B-1----:R-:W-:Y:S01]  /*0d80*/  @P1 IMAD.WIDE.U32 R94, R218, 0x20, R94 ;  /* 0x00000020da5e1825 */ /* 0x002fe200078e005e */
[----:B----4-:R-:W-:Y:S02]  /*0d90*/  @P0 SHF.L.U32 R225, R84, 0x10, RZ ;  /* 0x0000001054e10819 */ /* 0x010fe400000006ff */
[C---:B--2---:R-:W-:Y:S02]  /*0da0*/  PRMT R85, R33.reuse, 0x7632, R85 ;  /* 0x0000763221557816 */ /* 0x044fe40000000055 */
[----:B------:R-:W-:Y:S02]  /*0db0*/  SHF.L.U32 R88, R33, 0x10, RZ ;  /* 0x0000001021587819 */ /* 0x000fe400000006ff */
[----:B------:R-:W-:Y:S02]  /*0dc0*/  PRMT R84, R32, 0x7632, R84 ;  /* 0x0000763220547816 */ /* 0x000fe40000000054 */
[----:B------:R-:W-:-:S02]  /*0dd0*/  PRMT R33, R34, 0x7632, R33 ;  /* 0x0000763222217816 */ /* 0x000fc40000000021 */
[C---:B0-----:R-:W-:Y:S02]  /*0de0*/  PRMT R86, R35.reuse, 0x7632, R86 ;  /* 0x0000763223567816 */ /* 0x041fe40000000056 */
[----:B------:R-:W-:Y:S02]  /*0df0*/  SHF.L.U32 R90, R34, 0x10, RZ ;  /* 0x00000010225a7819 */ /* 0x000fe400000006ff */
[----:B------:R-:W-:Y:S02]  /*0e00*/  SHF.L.U32 R32, R32, 0x10, RZ ;  /* 0x0000001020207819 */ /* 0x000fe400000006ff */
[----:B------:R-:W-:Y:S02]  /*0e10*/  SHF.L.U32 R100, R35, 0x10, RZ ;  /* 0x0000001023647819 */ /* 0x000fe400000006ff */
[----:B------:R-:W-:Y:S02]  /*0e20*/  SHF.L.U32 R34, R84, 0x10, RZ ;  /* 0x0000001054227819 */ /* 0x000fe400000006ff */
[----:B------:R-:W-:-:S02]  /*0e30*/  SHF.L.U32 R96, R85, 0x10, RZ ;  /* 0x0000001055607819 */ /* 0x000fc400000006ff */
[----:B------:R-:W-:Y:S02]  /*0e40*/  SHF.L.U32 R98, R33, 0x10, RZ ;  /* 0x0000001021627819 */ /* 0x000fe400000006ff */
        /* <DEDUP_REMOVED lines=13> */
[----:B------:R-:W-:Y:S01]  /*0f20*/  @P2 FADD.FTZ R85, R37, R85 ;  /* 0x0000005525552221 */ /* 0x000fe20000010000 */
[----:B------:R-:W-:Y:S01]  /*0f30*/  @P2 FADD.FTZ R87, R39, R87 ;  /* 0x0000005727572221 */ /* 0x000fe20000010000 */
[----:B------:R-:W-:Y:S01]  /*0f40*/  @P2 FADD.FTZ R89, R41, R89 ;  /* 0x0000005929592221 */ /* 0x000fe20000010000 */
[----:B------:R-:W-:Y:S01]  /*0f50*/  @P2 FADD.FTZ R91, R43, R91 ;  /* 0x0000005b2b5b2221 */ /* 0x000fe20000010000 */
[----:B------:R-:W-:Y:S01]  /*0f60*/  IMAD.WIDE.U32 R32, R218, 0x10, R164 ;  /* 0x00000010da207825 */ /* 0x000fe200078e00a4 */
[----:B------:R-:W-:Y:S01]  /*0f70*/  MOV R156, R36 ;  /* 0x00000024009c7202 */ /* 0x000fe20000000f00 */
[----:B------:R-:W-:Y:S01]  /*0f80*/  STG.E.128 desc[UR4][R92.64], R84 ;  /* 0x000000545c007986 */ /* 0x000fe2000c101d04 */
[----:B------:R-:W-:Y:S01]  /*0f90*/  MOV R157, R37 ;  /* 0x00000025009d7202 */ /* 0x000fe20000000f00 */
[----:B------:R-:W0:Y:S02]  /*0fa0*/  @P1 LDC.64 R100, c[0x0][0x230] ;  /* 0x00008c00ff641b82 */ /* 0x000e240000000a00 */
[----:B------:R1:W-:Y:S04]  /*0fb0*/  STG.E.128 desc[UR4][R92.64+0x10], R88 ;  /* 0x000010585c007986 */ /* 0x0003e8000c101d04 */
[----:B------:R-:W1:Y:S01]  /*0fc0*/  LDG.E.128 R32, desc[UR4][R32.64] ;  /* 0x0000000420207981 */ /* 0x000e62000c1e1d00 */
[----:B------:R-:W-:-:S02]  /*0fd0*/  MOV R158, R38 ;  /* 0x00000026009e7202 */ /* 0x000fc40000000f00 */
[----:B------:R-:W-:Y:S02]  /*0fe0*/  MOV R159, R39 ;  /* 0x00000027009f7202 */ /* 0x000fe40000000f00 */
[----:B------:R-:W-:Y:S02]  /*0ff0*/  MOV R160, R40 ;  /* 0x0000002800a07202 */ /* 0x000fe40000000f00 */
[----:B------:R-:W-:Y:S02]  /*1000*/  MOV R161, R41 ;  /* 0x0000002900a17202 */ /* 0x000fe40000000f00 */
[----:B------:R-:W-:Y:S01]  /*1010*/  MOV R162, R42 ;  /* 0x0000002a00a27202 */ /* 0x000fe20000000f00 */
[----:B------:R-:W2:Y:S01]  /*1020*/  @P1 LDG.E.128 R156, desc[UR4][R94.64] ;  /* 0x000000045e9c1981 */ /* 0x000ea2000c1e1d00 */
[----:B------:R-:W-:-:S06]  /*1030*/  MOV R163, R43 ;  /* 0x0000002b00a37202 */ /* 0x000fcc0000000f00 */
[----:B------:R3:W4:Y:S01]  /*1040*/  @P1 LDG.E.128 R160, desc[UR4][R94.64+0x10] ;  /* 0x000010045ea01981 */ /* 0x000722000c1e1d00 */
[----:B------:R-:W-:Y:S01]  /*1050*/  IADD3 R219, R222, 0x40, RZ ;  /* 0x00000040dedb7810 */ /* 0x000fe20007ffe0ff */
[----:B------:R-:W-:-:S04]  /*1060*/  IMAD.WIDE.U32 R102, R218, 0x20, R230 ;  /* 0x00000020da667825 */ /* 0x000fc800078e00e6 */
[----:B0-----:R-:W-:Y:S01]  /*1070*/  @P1 IMAD.WIDE.U32 R100, R219, 0x20, R100 ;  /* 0x00000020db641825 */ /* 0x001fe200078e0064 */
[C---:B-1----:R-:W-:Y:S02]  /*1080*/  PRMT R93, R33.reuse, 0x7632, R93 ;  /* 0x00007632215d7816 */ /* 0x042fe4000000005d */
[----:B------:R-:W-:Y:S02]  /*1090*/  SHF.L.U32 R96, R33, 0x10, RZ ;  /* 0x0000001021607819 */ /* 0x000fe400000006ff */
[----:B------:R-:W-:Y:S02]  /*10a0*/  PRMT R92, R32, 0x7632, R92 ;  /* 0x00007632205c7816 */ /* 0x000fe4000000005c */
[C---:B------:R-:W-:Y:S02]  /*10b0*/  PRMT R33, R34.reuse, 0x7632, R33 ;  /* 0x0000763222217816 */ /* 0x040fe40000000021 */
[----:B------:R-:W-:Y:S02]  /*10c0*/  PRMT R97, R35, 0x7632, R97 ;  /* 0x0000763223617816 */ /* 0x000fe40000000061 */
[----:B------:R-:W-:-:S02]  /*10d0*/  SHF.L.U32 R98, R34, 0x10, RZ ;  /* 0x0000001022627819 */ /* 0x000fc400000006ff */
[----:B------:R-:W-:Y:S02]  /*10e0*/  SHF.L.U32 R32, R32, 0x10, RZ ;  /* 0x0000001020207819 */ /* 0x000fe400000006ff */
[----:B------:R-:W-:Y:S02]  /*10f0*/  SHF.L.U32 R108, R35, 0x10, RZ ;  /* 0x00000010236c7819 */ /* 0x000fe400000006ff */
[----:B------:R-:W-:Y:S02]  /*1100*/  SHF.L.U32 R34, R92, 0x10, RZ ;  /* 0x000000105c227819 */ /* 0x000fe400000006ff */
[----:B------:R-:W-:Y:S02]  /*1110*/  SHF.L.U32 R104, R93, 0x10, RZ ;  /* 0x000000105d687819 */ /* 0x000fe400000006ff */
[----:B------:R-:W-:Y:S02]  /*1120*/  SHF.L.U32 R106, R33, 0x10, RZ ;  /* 0x00000010216a7819 */ /* 0x000fe400000006ff */
[----:B------:R-:W-:Y:S01]  /*1130*/  SHF.L.U32 R110, R97, 0x10, RZ ;  /* 0x00000010616e7819 */ /* 0x000fe200000006ff */
[-C--:B---3--:R-:W-:Y:S01]  /*1140*/  FMUL.FTZ R94, R96, R225.reuse ;  /* 0x000000e1605e7220 */ /* 0x088fe20000410000 */
[-C--:B------:R-:W-:Y:S01]  /*1150*/  FMUL.FTZ R96, R98, R225.reuse ;  /* 0x000000e162607220 */ /* 0x080fe20000410000 */
        /* <DEDUP_REMOVED lines=8> */
[----:B----4-:R-:W-:Y:S01]  /*11e0*/  @P2 FADD.FTZ R96, R160, R96 ;  /* 0x00000060a0602221 */ /* 0x010fe20000010000 */
[----:B------:R-:W-:Y:S01]  /*11f0*/  @P2 FADD.FTZ R98, R162, R98 ;  /* 0x00000062a2622221 */ /* 0x000fe20000010000 */
[----:B------:R-:W-:Y:S01]  /*1200*/  @P2 FADD.FTZ R93, R157, R93 ;  /* 0x0000005d9d5d2221 */ /* 0x000fe20000010000 */
[----:B------:R-:W-:Y:S01]  /*1210*/  @P2 FADD.FTZ R95, R159, R95 ;  /* 0x0000005f9f5f2221 */ /* 0x000fe20000010000 */
[----:B------:R-:W-:Y:S01]  /*1220*/  @P2 FADD.FTZ R97, R161, R97 ;  /* 0x00000061a1612221 */ /* 0x000fe20000010000 */
[----:B------:R-:W-:Y:S01]  /*1230*/  @P2 FADD.FTZ R99, R163, R99 ;  /* 0x00000063a3632221 */ /* 0x000fe20000010000 */
[----:B------:R-:W-:Y:S01]  /*1240*/  IMAD.WIDE.U32 R32, R219, 0x10, R164 ;  /* 0x00000010db207825 */ /* 0x000fe200078e00a4 */
[----:B------:R-:W-:Y:S01]  /*1250*/  @P1 MOV R36, R156 ;  /* 0x0000009c00241202 */ /* 0x000fe20000000f00 */
[----:B------:R-:W-:Y:S01]  /*1260*/  STG.E.128 desc[UR4][R102.64], R92 ;  /* 0x0000005c66007986 */ /* 0x000fe2000c101d04 */
[----:B------:R-:W-:Y:S01]  /*1270*/  @P1 MOV R37, R157 ;  /* 0x0000009d00251202 */ /* 0x000fe20000000f00 */
[----:B------:R-:W0:Y:S02]  /*1280*/  @P1 LDC.64 R108, c[0x0][0x230] ;  /* 0x00008c00ff6c1b82 */ /* 0x000e240000000a00 */
[----:B------:R1:W-:Y:S04]  /*1290*/  STG.E.128 desc[UR4][R102.64+0x10], R96 ;  /* 0x0000106066007986 */ /* 0x0003e8000c101d04 */
[----:B------:R-:W1:Y:S01]  /*12a0*/  LDG.E.128 R32, desc[UR4][R32.64] ;  /* 0x0000000420207981 */ /* 0x000e62000c1e1d00 */
[----:B------:R-:W-:-:S02]  /*12b0*/  @P1 MOV R38, R158 ;  /* 0x0000009e00261202 */ /* 0x000fc40000000f00 */
[----:B------:R-:W-:Y:S02]  /*12c0*/  @P1 MOV R39, R159 ;  /* 0x0000009f00271202 */ /* 0x000fe40000000f00 */
[----:B------:R-:W-:Y:S01]  /*12d0*/  @P1 MOV R40, R160 ;  /* 0x000000a000281202 */ /* 0x000fe20000000f00 */
[----:B------:R-:W2:Y:S01]  /*12e0*/  @P1 LDG.E.128 R156, desc[UR4][R100.64] ;  /* 0x00000004649c1981 */ /* 0x000ea2000c1e1d00 */
[----:B------:R-:W-:Y:S02]  /*12f0*/  @P1 MOV R41, R161 ;  /* 0x000000a100291202 */ /* 0x000fe40000000f00 */
[----:B------:R-:W-:Y:S02]  /*1300*/  @P1 MOV R42, R162 ;  /* 0x000000a2002a1202 */ /* 0x000fe40000000f00 */
[----:B------:R-:W-:Y:S02]  /*1310*/  @P1 MOV R43, R163 ;  /* 0x000000a3002b1202 */ /* 0x000fe40000000f00 */
        /* <DEDUP_REMOVED lines=16> */
[-C--:B------:R-:W-:Y:S01]  /*1420*/  FMUL.FTZ R102, R104, R225.reuse ;  /* 0x000000e168667220 */ /* 0x080fe20000410000 */
[-C--:B------:R-:W-:Y:S01]  /*1430*/  FMUL.FTZ R104, R106, R225.reuse ;  /* 0x000000e16a687220 */ /* 0x080fe20000410000 */
[-C--:B---3--:R-:W-:Y:S01]  /*1440*/  FMUL.FTZ R100, R32, R225.reuse ;  /* 0x000000e120647220 */ /* 0x088fe20000410000 */
        /* <DEDUP_REMOVED lines=243> */
[----:B------:R-:W-:-:S02]  /*2380*/  IMAD.WIDE.U32 R32, R228, 0x10, R164 ;  /* 0x00000010e4207825 */ /* 0x000fc400078e00a4 */
[----:B------:R-:W-:Y:S04]  /*2390*/  STG.E.128 desc[UR4][R150.64], R140 ;  /* 0x0000008c96007986 */ /* 0x000fe8000c101d04 */
[----:B------:R0:W-:Y:S04]  /*23a0*/  STG.E.128 desc[UR4][R150.64+0x10], R144 ;  /* 0x0000109096007986 */ /* 0x0001e8000c101d04 */
[----:B------:R-:W0:Y:S01]  /*23b0*/  LDG.E.128 R32, desc[UR4][R32.64] ;  /* 0x0000000420207981 */ /* 0x000e22000c1e1d00 */
[----:B------:R-:W-:Y:S02]  /*23c0*/  @P1 MOV R36, R156 ;  /* 0x0000009c00241202 */ /* 0x000fe40000000f00 */
[----:B------:R-:W-:-:S02]  /*23d0*/  @P1 MOV R37, R157 ;  /* 0x0000009d00251202 */ /* 0x000fc40000000f00 */
[----:B------:R-:W-:Y:S02]  /*23e0*/  @P1 MOV R38, R158 ;  /* 0x0000009e00261202 */ /* 0x000fe40000000f00 */
[----:B------:R-:W-:Y:S02]  /*23f0*/  @P1 MOV R39, R159 ;  /* 0x0000009f00271202 */ /* 0x000fe40000000f00 */
[----:B------:R-:W-:Y:S01]  /*2400*/  @P1 MOV R40, R160 ;  /* 0x000000a000281202 */ /* 0x000fe20000000f00 */
[----:B------:R-:W2:Y:S01]  /*2410*/  @P1 LDG.E.128 R156, desc[UR4][R148.64] ;  /* 0x00000004949c1981 */ /* 0x000ea2000c1e1d00 */
[----:B------:R-:W-:Y:S02]  /*2420*/  @P1 MOV R41, R161 ;  /* 0x000000a100291202 */ /* 0x000fe40000000f00 */
[----:B------:R-:W-:Y:S02]  /*2430*/  @P1 MOV R42, R162 ;  /* 0x000000a2002a1202 */ /* 0x000fe40000000f00 */
[----:B------:R-:W-:-:S02]  /*2440*/  @P1 MOV R43, R163 ;  /* 0x000000a3002b1202 */ /* 0x000fc40000000f00 */
[----:B------:R1:W3:Y:S01]  /*2450*/  @P1 LDG.E.128 R160, desc[UR4][R148.64+0x10] ;  /* 0x0000100494a01981 */ /* 0x0002e2000c1e1d00 */
[----:B------:R-:W-:-:S05]  /*2460*/  IADD3 R229, R222, 0x120, RZ ;  /* 0x00000120dee57810 */ /* 0x000fca0007ffe0ff */
[----:B------:R-:W-:Y:S01]  /*2470*/  IMAD.WIDE.U32 R164, R229, 0x10, R164 ;  /* 0x00000010e5a47825 */ /* 0x000fe200078e00a4 */
[C---:B0-----:R-:W-:Y:S02]  /*2480*/  PRMT R150, R32.reuse, 0x7632, R150 ;  /* 0x0000763220967816 */ /* 0x041fe40000000096 */
[----:B------:R-:W-:Y:S02]  /*2490*/  SHF.L.U32 R152, R32, 0x10, RZ ;  /* 0x0000001020987819 */ /* 0x000fe400000006ff */
[C---:B------:R-:W-:Y:S02]  /*24a0*/  PRMT R151, R33.reuse, 0x7632, R151 ;  /* 0x0000763221977816 */ /* 0x040fe40000000097 */
[----:B------:R-:W-:Y:S02]  /*24b0*/  SHF.L.U32 R154, R33, 0x10, RZ ;  /* 0x00000010219a7819 */ /* 0x000fe400000006ff */
[----:B------:R-:W0:Y:S01]  /*24c0*/  @P1 LDC.64 R32, c[0x0][0x230] ;  /* 0x00008c00ff201b82 */ /* 0x000e220000000a00 */
[----:B------:R-:W-:-:S02]  /*24d0*/  PRMT R153, R34, 0x7632, R153 ;  /* 0x0000763222997816 */ /* 0x000fc40000000099 */
[C---:B------:R-:W-:Y:S02]  /*24e0*/  PRMT R155, R35.reuse, 0x7632, R155 ;  /* 0x00007632239b7816 */ /* 0x040fe4000000009b */
[----:B------:R-:W-:Y:S02]  /*24f0*/  SHF.L.U32 R234, R34, 0x10, RZ ;  /* 0x0000001022ea7819 */ /* 0x000fe400000006ff */
[----:B------:R-:W-:Y:S02]  /*2500*/  SHF.L.U32 R238, R35, 0x10, RZ ;  /* 0x0000001023ee7819 */ /* 0x000fe400000006ff */
[----:B------:R-:W-:Y:S02]  /*2510*/  SHF.L.U32 R166, R150, 0x10, RZ ;  /* 0x0000001096a67819 */ /* 0x000fe400000006ff */
[----:B------:R-:W-:Y:S02]  /*2520*/  SHF.L.U32 R232, R151, 0x10, RZ ;  /* 0x0000001097e87819 */ /* 0x000fe400000006ff */
[----:B------:R-:W-:-:S02]  /*2530*/  SHF.L.U32 R236, R153, 0x10, RZ ;  /* 0x0000001099ec7819 */ /* 0x000fc400000006ff */
[----:B------:R-:W-:Y:S01]  /*2540*/  SHF.L.U32 R240, R155, 0x10, RZ ;  /* 0x000000109bf07819 */ /* 0x000fe200000006ff */
[-C--:B-1----:R-:W-:Y:S01]  /*2550*/  FMUL.FTZ R148, R152, R225.reuse ;  /* 0x000000e198947220 */ /* 0x082fe20000410000 */
[-C--:B------:R-:W-:Y:S01]  /*2560*/  FMUL.FTZ R150, R154, R225.reuse ;  /* 0x000000e19a967220 */ /* 0x080fe20000410000 */
[-C--:B------:R-:W-:Y:S01]  /*2570*/  FMUL.FTZ R152, R234, R225.reuse ;  /* 0x000000e1ea987220 */ /* 0x080fe20000410000 */
[-C--:B------:R-:W-:Y:S01]  /*2580*/  FMUL.FTZ R154, R238, R225.reuse ;  /* 0x000000e1ee9a7220 */ /* 0x080fe20000410000 */
[-C--:B------:R-:W-:Y:S01]  /*2590*/  FMUL.FTZ R149, R166, R225.reuse ;  /* 0x000000e1a6957220 */ /* 0x080fe20000410000 */
[-C--:B------:R-:W-:Y:S01]  /*25a0*/  FMUL.FTZ R151, R232, R225.reuse ;  /* 0x000000e1e8977220 */ /* 0x080fe20000410000 */
[-C--:B------:R-:W-:Y:S01]  /*25b0*/  FMUL.FTZ R153, R236, R225.reuse ;  /* 0x000000e1ec997220 */ /* 0x080fe20000410000 */
[----:B------:R-:W-:Y:S01]  /*25c0*/  FMUL.FTZ R155, R240, R225 ;  /* 0x000000e1f09b7220 */ /* 0x000fe20000410000 */
[----:B------:R-:W-:-:S04]  /*25d0*/  IMAD.WIDE.U32 R34, R228, 0x20, R230 ;  /* 0x00000020e4227825 */ /* 0x000fc800078e00e6 */
[----:B--2---:R-:W-:Y:S01]  /*25e0*/  @P2 FADD.FTZ R148, R156, R148 ;  /* 0x000000949c942221 */ /* 0x004fe20000010000 */
[----:B------:R-:W-:Y:S01]  /*25f0*/  @P2 FADD.FTZ R150, R158, R150 ;  /* 0x000000969e962221 */ /* 0x000fe20000010000 */
[----:B---3--:R-:W-:Y:S01]  /*2600*/  @P2 FADD.FTZ R152, R160, R152 ;  /* 0x00000098a0982221 */ /* 0x008fe20000010000 */
[----:B------:R-:W-:Y:S01]  /*2610*/  @P2 FADD.FTZ R154, R162, R154 ;  /* 0x0000009aa29a2221 */ /* 0x000fe20000010000 */
[----:B------:R-:W-:Y:S01]  /*2620*/  @P2 FADD.FTZ R149, R157, R149 ;  /* 0x000000959d952221 */ /* 0x000fe20000010000 */
[----:B------:R-:W-:Y:S01]  /*2630*/  @P2 FADD.FTZ R151, R159, R151 ;  /* 0x000000979f972221 */ /* 0x000fe20000010000 */
[----:B------:R-:W-:Y:S01]  /*2640*/  @P2 FADD.FTZ R153, R161, R153 ;  /* 0x00000099a1992221 */ /* 0x000fe20000010000 */
[----:B------:R-:W-:Y:S01]  /*2650*/  @P2 FADD.FTZ R155, R163, R155 ;  /* 0x0000009ba39b2221 */ /* 0x000fe20000010000 */
[----:B------:R-:W-:Y:S02]  /*2660*/  @P1 MOV R40, R160 ;  /* 0x000000a000281202 */ /* 0x000fe40000000f00 */
[----:B------:R-:W-:Y:S01]  /*2670*/  STG.E.128 desc[UR4][R34.64], R148 ;  /* 0x0000009422007986 */ /* 0x000fe2000c101d04 */
[----:B------:R-:W-:-:S03]  /*2680*/  @P1 MOV R41, R161 ;  /* 0x000000a100291202 */ /* 0x000fc60000000f00 */
[----:B------:R1:W-:Y:S01]  /*2690*/  STG.E.128 desc[UR4][R34.64+0x10], R152 ;  /* 0x0000109822007986 */ /* 0x0003e2000c101d04 */
[----:B------:R-:W-:Y:S01]  /*26a0*/  @P1 MOV R42, R162 ;  /* 0x000000a2002a1202 */ /* 0x000fe20000000f00 */
[----:B0-----:R-:W-:Y:S01]  /*26b0*/  @P1 IMAD.WIDE.U32 R32, R229, 0x20, R32 ;  /* 0x00000020e5201825 */ /* 0x001fe200078e0020 */
[----:B------:R-:W-:Y:S01]  /*26c0*/  @P1 MOV R43, R163 ;  /* 0x000000a3002b1202 */ /* 0x000fe20000000f00 */
[----:B------:R-:W2:Y:S01]  /*26d0*/  LDG.E.128 R164, desc[UR4][R164.64] ;  /* 0x00000004a4a47981 */ /* 0x000ea2000c1e1d00 */
[----:B------:R-:W-:Y:S02]  /*26e0*/  @P1 MOV R36, R156 ;  /* 0x0000009c00241202 */ /* 0x000fe40000000f00 */
[----:B------:R-:W-:Y:S02]  /*26f0*/  @P1 MOV R37, R157 ;  /* 0x0000009d00251202 */ /* 0x000fe40000000f00 */
[----:B------:R-:W3:Y:S01]  /*2700*/  @P1 LDG.E.128 R40, desc[UR4][R32.64+0x10] ;  /* 0x0000100420281981 */ /* 0x000ee2000c1e1d00 */
[----:B------:R-:W-:-:S02]  /*2710*/  @P1 MOV R38, R158 ;  /* 0x0000009e00261202 */ /* 0x000fc40000000f00 */
[----:B------:R-:W-:-:S06]  /*2720*/  @P1 MOV R39, R159 ;  /* 0x0000009f00271202 */ /* 0x000fcc0000000f00 */
[----:B------:R0:W4:Y:S01]  /*2730*/  @P1 LDG.E.128 R36, desc[UR4][R32.64] ;  /* 0x0000000420241981 */ /* 0x000122000c1e1d00 */
[----:B-1----:R-:W-:-:S04]  /*2740*/  FADD.FTZ R34, RZ, R84 ;  /* 0x00000054ff227221 */ /* 0x002fc80000010000 */
        /* <DEDUP_REMOVED lines=62> */
[C---:B--2---:R-:W-:Y:S02]  /*2b30*/  PRMT R233, R167.reuse, 0x7632, R233 ;  /* 0x00007632a7e97816 */ /* 0x044fe400000000e9 */
[----:B------:R-:W-:Y:S01]  /*2b40*/  SHF.L.U32 R34, R167, 0x10, RZ ;  /* 0x00000010a7227819 */ /* 0x000fe200000006ff */
[----:B------:R-:W-:Y:S01]  /*2b50*/  FADD.FTZ R167, R147, R32 ;  /* 0x0000002093a77221 */ /* 0x000fe20000010000 */
[----:B---3--:R-:W-:-:S03]  /*2b60*/  @P1 MOV R162, R42 ;  /* 0x0000002a00a21202 */ /* 0x008fc60000000f00 */
[----:B------:R-:W-:Y:S01]  /*2b70*/  FADD.FTZ R234, R148, R167 ;  /* 0x000000a794ea7221 */ /* 0x000fe20000010000 */
[----:B------:R-:W-:Y:S01]  /*2b80*/  FMUL.FTZ R34, R34, R225 ;  /* 0x000000e122227220 */ /* 0x000fe20000410000 */
[----:B------:R-:W-:Y:S02]  /*2b90*/  SHF.L.U32 R32, R165, 0x10, RZ ;  /* 0x00000010a5207819 */ /* 0x000fe400000006ff */
[----:B------:R-:W-:Y:S01]  /*2ba0*/  FADD.FTZ R167, R149, R234 ;  /* 0x000000ea95a77221 */ /* 0x000fe20000010000 */
[----:B------:R-:W-:Y:S01]  /*2bb0*/  @P2 FADD.FTZ R34, R34, R162 ;  /* 0x000000a222222221 */ /* 0x000fe20000010000 */
[----:B------:R-:W-:Y:S02]  /*2bc0*/  PRMT R33, R164, 0x7632, R33 ;  /* 0x00007632a4217816 */ /* 0x000fe40000000021 */
[----:B------:R-:W-:Y:S01]  /*2bd0*/  FADD.FTZ R162, R150, R167 ;  /* 0x000000a796a27221 */ /* 0x000fe20000010000 */
[----:B------:R-:W-:Y:S02]  /*2be0*/  SHF.L.U32 R164, R164, 0x10, RZ ;  /* 0x00000010a4a47819 */ /* 0x000fe400000006ff */
[----:B------:R-:W-:-:S02]  /*2bf0*/  PRMT R35, R165, 0x7632, R35 ;  /* 0x00007632a5237816 */ /* 0x000fc40000000023 */
[C---:B------:R-:W-:Y:S02]  /*2c00*/  PRMT R165, R166.reuse, 0x7632, R165 ;  /* 0x00007632a6a57816 */ /* 0x040fe400000000a5 */
[----:B------:R-:W-:Y:S01]  /*2c10*/  SHF.L.U32 R232, R166, 0x10, RZ ;  /* 0x00000010a6e87819 */ /* 0x000fe200000006ff */
[-C--:B------:R-:W-:Y:S01]  /*2c20*/  FMUL.FTZ R166, R32, R225.reuse ;  /* 0x000000e120a67220 */ /* 0x080fe20000410000 */
[----:B----4-:R-:W-:Y:S01]  /*2c30*/  @P1 MOV R158, R38 ;  /* 0x00000026009e1202 */ /* 0x010fe20000000f00 */
[----:B------:R-:W-:Y:S01]  /*2c40*/  FADD.FTZ R167, R151, R162 ;  /* 0x000000a297a77221 */ /* 0x000fe20000010000 */
[----:B------:R-:W-:Y:S01]  /*2c50*/  @P1 MOV R156, R36 ;  /* 0x00000024009c1202 */ /* 0x000fe20000000f00 */
[-C--:B------:R-:W-:Y:S01]  /*2c60*/  FMUL.FTZ R164, R164, R225.reuse ;  /* 0x000000e1a4a47220 */ /* 0x080fe20000410000 */
[----:B------:R-:W-:Y:S01]  /*2c70*/  @P1 MOV R160, R40 ;  /* 0x0000002800a01202 */ /* 0x000fe20000000f00 */
[----:B------:R-:W-:Y:S01]  /*2c80*/  @P2 FADD.FTZ R166, R166, R158 ;  /* 0x0000009ea6a62221 */ /* 0x000fe20000010000 */
[----:B------:R-:W-:Y:S01]  /*2c90*/  FADD.FTZ R158, R152, R167 ;  /* 0x000000a7989e7221 */ /* 0x000fe20000010000 */
[----:B------:R-:W-:Y:S01]  /*2ca0*/  FMUL.FTZ R32, R232, R225 ;  /* 0x000000e1e8207220 */ /* 0x000fe20000410000 */
[----:B------:R-:W-:Y:S01]  /*2cb0*/  @P2 FADD.FTZ R164, R164, R156 ;  /* 0x0000009ca4a42221 */ /* 0x000fe20000010000 */
[----:B------:R-:W-:-:S02]  /*2cc0*/  SHF.L.U32 R162, R233, 0x10, RZ ;  /* 0x00000010e9a27819 */ /* 0x000fc400000006ff */
[----:B------:R-:W-:Y:S01]  /*2cd0*/  SHF.L.U32 R156, R33, 0x10, RZ ;  /* 0x00000010219c7819 */ /* 0x000fe200000006ff */
[----:B------:R-:W-:Y:S01]  /*2ce0*/  FADD.FTZ R33, R153, R158 ;  /* 0x0000009e99217221 */ /* 0x000fe20000010000 */
[----:B------:R-:W-:Y:S01]  /*2cf0*/  @P2 FADD.FTZ R32, R32, R160 ;  /* 0x000000a020202221 */ /* 0x000fe20000010000 */
[----:B------:R-:W-:Y:S01]  /*2d00*/  SHF.L.U32 R158, R35, 0x10, RZ ;  /* 0x00000010239e7819 */ /* 0x000fe200000006ff */
[----:B------:R-:W-:Y:S01]  /*2d10*/  FMUL.FTZ R35, R162, R225 ;  /* 0x000000e1a2237220 */ /* 0x000fe20000410000 */
[----:B------:R-:W-:Y:S01]  /*2d20*/  SHF.L.U32 R160, R165, 0x10, RZ ;  /* 0x00000010a5a07819 */ /* 0x000fe200000006ff */
[----:B------:R-:W-:Y:S01]  /*2d30*/  FADD.FTZ R162, R154, R33 ;  /* 0x000000219aa27221 */ /* 0x000fe20000010000 */
[----:B------:R-:W-:Y:S01]  /*2d40*/  @P1 MOV R157, R37 ;  /* 0x00000025009d1202 */ /* 0x000fe20000000f00 */
[-C--:B------:R-:W-:Y:S01]  /*2d50*/  FMUL.FTZ R165, R156, R225.reuse ;  /* 0x000000e19ca57220 */ /* 0x080fe20000410000 */
[-C--:B------:R-:W-:Y:S01]  /*2d60*/  FMUL.FTZ R167, R158, R225.reuse ;  /* 0x000000e19ea77220 */ /* 0x080fe20000410000 */
[----:B------:R-:W-:Y:S01]  /*2d70*/  FMUL.FTZ R33, R160, R225 ;  /* 0x000000e1a0217220 */ /* 0x000fe20000410000 */
[----:B------:R-:W-:Y:S01]  /*2d80*/  FADD.FTZ R225, R155, R162 ;  /* 0x000000a29be17221 */ /* 0x000fe20000010000 */
[----:B------:R-:W-:-:S02]  /*2d90*/  @P1 MOV R163, R43 ;  /* 0x0000002b00a31202 */ /* 0x000fc40000000f00 */
[----:B------:R-:W-:Y:S02]  /*2da0*/  @P1 MOV R159, R39 ;  /* 0x00000027009f1202 */ /* 0x000fe40000000f00 */
[----:B------:R-:W-:Y:S01]  /*2db0*/  @P1 MOV R161, R41 ;  /* 0x0000002900a11202 */ /* 0x000fe20000000f00 */
[----:B------:R-:W-:Y:S01]  /*2dc0*/  @P2 FADD.FTZ R165, R165, R157 ;  /* 0x0000009da5a52221 */ /* 0x000fe20000010000 */
[----:B------:R-:W-:Y:S01]  /*2dd0*/  FADD.FTZ R156, R164, R225 ;  /* 0x000000e1a49c7221 */ /* 0x000fe20000010000 */
[----:B------:R-:W-:Y:S01]  /*2de0*/  @P2 FADD.FTZ R35, R35, R163 ;  /* 0x000000a323232221 */ /* 0x000fe20000010000 */
[----:B------:R-:W-:Y:S01]  /*2df0*/  @P2 FADD.FTZ R167, R167, R159 ;  /* 0x0000009fa7a72221 */ /* 0x000fe20000010000 */
[----:B------:R-:W-:-:S04]  /*2e00*/  IMAD.WIDE.U32 R230, R229, 0x20, R230 ;  /* 0x00000020e5e67825 */ /* 0x000fc800078e00e6 */
[----:B------:R-:W-:Y:S01]  /*2e10*/  @P2 FADD.FTZ R33, R33, R161 ;  /* 0x000000a121212221 */ /* 0x000fe20000010000 */
[----:B------:R-:W-:Y:S01]  /*2e20*/  FADD.FTZ R157, R165, R156 ;  /* 0x0000009ca59d7221 */ /* 0x000fe20000010000 */
[----:B------:R0:W-:Y:S03]  /*2e30*/  STG.E.128 desc[UR4][R230.64], R164 ;  /* 0x000000a4e6007986 */ /* 0x0001e6000c101d04 */
[----:B------:R-:W-:Y:S01]  /*2e40*/  FADD.FTZ R156, R166, R157 ;  /* 0x0000009da69c7221 */ /* 0x000fe20000010000 */
[----:B------:R0:W-:Y:S03]  /*2e50*/  STG.E.128 desc[UR4][R230.64+0x10], R32 ;  /* 0x00001020e6007986 */ /* 0x0001e6000c101d04 */
[----:B------:R-:W-:-:S04]  /*2e60*/  FADD.FTZ R157, R167, R156 ;  /* 0x0000009ca79d7221 */ /* 0x000fc80000010000 */
[----:B------:R-:W-:Y:S01]  /*2e70*/  FADD.FTZ R156, R32, R157 ;  /* 0x0000009d209c7221 */ /* 0x000fe20000010000 */
[----:B------:R-:W-:-:S03]  /*2e80*/  UMOV UR6, 0xffffffff ;  /* 0xffffffff00067882 */ /* 0x000fc60000000000 */
[----:B------:R-:W-:-:S04]  /*2e90*/  FADD.FTZ R157, R33, R156 ;  /* 0x0000009c219d7221 */ /* 0x000fc80000010000 */
[----:B------:R-:W-:Y:S01]  /*2ea0*/  FADD.FTZ R156, R34, R157 ;  /* 0x0000009d229c7221 */ /* 0x000fe20000010000 */
[----:B------:R-:W-:-:S03]  /*2eb0*/  ISETP.NE.AND P1, PT, R224, RZ, PT ;  /* 0x000000ffe000720c */ /* 0x000fc60003f25270 */
[----:B------:R-:W-:Y:S01]  /*2ec0*/  FADD.FTZ R156, R35, R156 ;  /* 0x0000009c239c7221 */ /* 0x000fe20000010000 */
[----:B0-----:R-:W-:Y:S09]  /*2ed0*/  BRA.DIV UR6, `(.L_x_23151) ;  /* 0x0000002606b47947 */ /* 0x001ff2000b800000 */
        /* <DEDUP_REMOVED lines=13> */
[--C-:B------:R-:W-:Y:S01]  /*2fb0*/  FADD.FTZ R158, R85, -R156.reuse ;  /* 0x8000009c559e7221 */ /* 0x100fe20000010000 */
[----:B------:R-:W-:Y:S02]  /*2fc0*/  FADD.FTZ R160, R86, -R156 ;  /* 0x8000009c56a07221 */ /* 0x000fe40000010000 */
[----:B------:R-:W-:-:S04]  /*2fd0*/  FFMA.FTZ R157, R157, R157, RZ ;  /* 0x0000009d9d9d7223 */ /* 0x000fc800000100ff */
[----:B------:R-:W-:Y:S01]  /*2fe0*/  FFMA.FTZ R157, R158, R158, R157 ;  /* 0x0000009e9e9d7223 */ /* 0x000fe2000001009d */
[----:B------:R-:W-:-:S03]  /*2ff0*/  FADD.FTZ R158, R87, -R156 ;  /* 0x8000009c579e7221 */ /* 0x000fc60000010000 */
        /* <DEDUP_REMOVED lines=163> */
.L_x_23164:
[----:B-1----:R-:W-:Y:S01]  /*3a30*/  FADD.FTZ R162, R163, R162 ;  /* 0x000000a2a3a27221 */ /* 0x002fe20000010000 */
[----:B------:R-:W-:-:S03]  /*3a40*/  FSEL R158, R156, RZ, !P3 ;  /* 0x000000ff9c9e7208 */ /* 0x000fc60005800000 */
[----:B------:R-:W-:Y:S01]  /*3a50*/  FFMA.FTZ R157, R162, R159, UR12 ;  /* 0x0000000ca29d7e23 */ /* 0x000fe2000801009f */
[----:B------:R-:W-:Y:S01]  /*3a60*/  FMUL.FTZ R159, R156, R156 ;  /* 0x0000009c9c9f7220 */ /* 0x000fe20000410000 */
[--C-:B------:R-:W-:Y:S01]  /*3a70*/  FADD.FTZ R90, R90, -R158.reuse ;  /* 0x8000009e5a5a7221 */ /* 0x100fe20000010000 */
[--C-:B------:R-:W-:Y:S01]  /*3a80*/  FADD.FTZ R91, R91, -R158.reuse ;  /* 0x8000009e5b5b7221 */ /* 0x100fe20000010000 */
[--C-:B------:R-:W-:Y:S01]  /*3a90*/  FADD.FTZ R233, R32, -R158.reuse ;  /* 0x8000009e20e97221 */ /* 0x100fe20000010000 */
[----:B-----5:R-:W-:Y:S01]  /*3aa0*/  SHF.L.U32 R32, R47, 0x10, RZ ;  /* 0x000000102f207819 */ /* 0x020fe200000006ff */
[--C-:B------:R-:W-:Y:S01]  /*3ab0*/  FADD.FTZ R88, R88, -R158.reuse ;  /* 0x8000009e58587221 */ /* 0x100fe20000010000 */
[----:B------:R-:W-:Y:S01]  /*3ac0*/  FSEL R160, R159, RZ, P3 ;  /* 0x000000ff9fa07208 */ /* 0x000fe20001800000 */
[----:B------:R-:W-:Y:S01]  /*3ad0*/  FADD.FTZ R159, R150, -R158 ;  /* 0x8000009e969f7221 */ /* 0x000fe20000010000 */
[----:B------:R-:W-:Y:S01]  /*3ae0*/  PRMT R150, R47, 0x7632, R150 ;  /* 0x000076322f967816 */ /* 0x000fe20000000096 */
[----:B------:R-:W-:Y:S01]  /*3af0*/  FADD.FTZ R235, R34, -R158 ;  /* 0x8000009e22eb7221 */ /* 0x000fe20000010000 */
[----:B------:R-:W-:Y:S01]  /*3b00*/  SHF.L.U32 R34, R46, 0x10, RZ ;  /* 0x000000102e227819 */ /* 0x000fe200000006ff */
[----:B------:R-:W-:Y:S01]  /*3b10*/  FADD.FTZ R160, R157, R160 ;  /* 0x000000a09da07221 */ /* 0x000fe20000010000 */
[--C-:B------:R-:W-:Y:S01]  /*3b20*/  FADD.FTZ R157, R148, -R158.reuse ;  /* 0x8000009e949d7221 */ /* 0x100fe20000010000 */
[----:B------:R-:W-:Y:S01]  /*3b30*/  SHF.L.U32 R150, R150, 0x10, RZ ;  /* 0x0000001096967819 */ /* 0x000fe200000006ff */
[--C-:B------:R-:W-:Y:S01]  /*3b40*/  FADD.FTZ R86, R86, -R158.reuse ;  /* 0x8000009e56567221 */ /* 0x100fe20000010000 */
[----:B------:R-:W1:Y:S01]  /*3b50*/  MUFU.RSQ R148, R160 ;  /* 0x000000a000947308 */ /* 0x000e620000001400 */
[--C-:B------:R-:W-:Y:S01]  /*3b60*/  FADD.FTZ R87, R87, -R158.reuse ;  /* 0x8000009e57577221 */ /* 0x100fe20000010000 */
[--C-:B0-----:R-:W-:Y:S01]  /*3b70*/  FADD.FTZ R163, R154, -R158.reuse ;  /* 0x8000009e9aa37221 */ /* 0x101fe20000010000 */
[--C-:B------:R-:W-:Y:S01]  /*3b80*/  FADD.FTZ R85, R85, -R158.reuse ;  /* 0x8000009e55557221 */ /* 0x100fe20000010000 */
        /* <DEDUP_REMOVED lines=12> */
[----:B------:R-:W-:Y:S01]  /*3c50*/  FADD.FTZ R107, R107, -R158 ;  /* 0x8000009e6b6b7221 */ /* 0x000fe20000010000 */
[C---:B-1----:R-:W-:Y:S01]  /*3c60*/  FMUL.FTZ R239, R148.reuse, R90 ;  /* 0x0000005a94ef7220 */ /* 0x042fe20000410000 */
[C---:B------:R-:W-:Y:S01]  /*3c70*/  FMUL.FTZ R90, R148.reuse, R91 ;  /* 0x0000005b945a7220 */ /* 0x040fe20000410000 */
[----:B------:R-:W-:Y:S01]  /*3c80*/  FMUL.FTZ R237, R148, R88 ;  /* 0x0000005894ed7220 */ /* 0x000fe20000410000 */
[----:B------:R-:W-:Y:S01]  /*3c90*/  PRMT R88, R45, 0x7632, R88 ;  /* 0x000076322d587816 */ /* 0x000fe20000000058 */
[----:B------:R-:W-:Y:S01]  /*3ca0*/  FFMA.FTZ R91, R239, R32, R210 ;  /* 0x00000020ef5b7223 */ /* 0x000fe200000100d2 */
[----:B------:R-:W-:Y:S01]  /*3cb0*/  FFMA.FTZ R32, R90, R150, R209 ;  /* 0x000000965a207223 */ /* 0x000fe200000100d1 */
[----:B------:R-:W-:Y:S01]  /*3cc0*/  PRMT R150, R46, 0x7632, R150 ;  /* 0x000076322e967816 */ /* 0x000fe20000000096 */
[----:B------:R-:W-:Y:S01]  /*3cd0*/  FFMA.FTZ R34, R237, R34, R212 ;  /* 0x00000022ed227223 */ /* 0x000fe200000100d4 */
        /* <DEDUP_REMOVED lines=11> */
[----:B------:R-:W-:Y:S01]  /*3d90*/  SHF.L.U32 R150, R88, 0x10, RZ ;  /* 0x0000001058967819 */ /* 0x000fe200000006ff */
[----:B------:R-:W-:Y:S01]  /*3da0*/  FMUL.FTZ R88, R148, R85 ;  /* 0x0000005594587220 */ /* 0x000fe20000410000 */
[----:B------:R-:W-:Y:S01]  /*3db0*/  SHF.L.U32 R84, R51, 0x10, RZ ;  /* 0x0000001033547819 */ /* 0x000fe200000006ff */
[----:B------:R-:W-:Y:S01]  /*3dc0*/  FFMA.FTZ R85, R237, R90, R216 ;  /* 0x0000005aed557223 */ /* 0x000fe200000100d8 */
[----:B------:R-:W-:Y:S01]  /*3dd0*/  PRMT R90, R50, 0x7632, R90 ;  /* 0x00007632325a7816 */ /* 0x000fe2000000005a */
[----:B------:R-:W-:Y:S01]  /*3de0*/  FFMA.FTZ R88, R88, R150, R215 ;  /* 0x0000009658587223 */ /* 0x000fe200000100d7 */
[----:B------:R-:W-:Y:S01]  /*3df0*/  PRMT R150, R51, 0x7632, R150 ;  /* 0x0000763233967816 */ /* 0x000fe20000000096 */
[C---:B------:R-:W-:Y:S01]  /*3e00*/  FMUL.FTZ R239, R148.reuse, R98 ;  /* 0x0000006294ef7220 */ /* 0x040fe20000410000 */
[----:B------:R-:W-:Y:S01]  /*3e10*/  FMUL.FTZ R237, R148, R96 ;  /* 0x0000006094ed7220 */ /* 0x000fe20000410000 */
[----:B------:R-:W-:Y:S01]  /*3e20*/  FFMA.FTZ R89, R152, R154, R211 ;  /* 0x0000009a98597223 */ /* 0x000fe200000100d3 */
[----:B------:R-:W-:Y:S01]  /*3e30*/  PRMT R96, R49, 0x7632, R96 ;  /* 0x0000763231607816 */ /* 0x000fe20000000060 */
[----:B------:R-:W-:Y:S01]  /*3e40*/  FFMA.FTZ R84, R239, R84, R202 ;  /* 0x00000054ef547223 */ /* 0x000fe200000100ca */
[----:B------:R-:W-:Y:S01]  /*3e50*/  SHF.L.U32 R154, R150, 0x10, RZ ;  /* 0x00000010969a7819 */ /* 0x000fe200000006ff */
[----:B------:R-:W-:Y:S01]  /*3e60*/  FMUL.FTZ R239, R148, R94 ;  /* 0x0000005e94ef7220 */ /* 0x000fe20000410000 */
[----:B------:R-:W-:Y:S01]  /*3e70*/  SHF.L.U32 R98, R50, 0x10, RZ ;  /* 0x0000001032627819 */ /* 0x000fe200000006ff */
[----:B------:R-:W-:Y:S01]  /*3e80*/  FMUL.FTZ R94, R148, R95 ;  /* 0x0000005f945e7220 */ /* 0x000fe20000410000 */
[----:B------:R-:W-:Y:S01]  /*3e90*/  SHF.L.U32 R150, R90, 0x10, RZ ;  /* 0x000000105a967819 */ /* 0x000fe200000006ff */
[----:B------:R-:W-:Y:S01]  /*3ea0*/  FMUL.FTZ R90, R148, R97 ;  /* 0x00000061945a7220 */ /* 0x000fe20000410000 */
[----:B------:R-:W-:Y:S01]  /*3eb0*/  SHF.L.U32 R96, R96, 0x10, RZ ;  /* 0x0000001060607819 */ /* 0x000fe200000006ff */
[----:B------:R-:W-:Y:S01]  /*3ec0*/  FFMA.FTZ R97, R237, R98, R204 ;  /* 0x00000062ed617223 */ /* 0x000fe200000100cc */
[----:B------:R-:W-:Y:S01]  /*3ed0*/  SHF.L.U32 R98, R48, 0x10, RZ ;  /* 0x0000001030627819 */ /* 0x000fe200000006ff */
[----:B------:R-:W-:Y:S01]  /*3ee0*/  FFMA.FTZ R90, R90, R150, R203 ;  /* 0x000000965a5a7223 */ /* 0x000fe200000100cb */
[----:B------:R-:W-:Y:S01]  /*3ef0*/  SHF.L.U32 R150, R49, 0x10, RZ ;  /* 0x0000001031967819 */ /* 0x000fe200000006ff */
[----:B------:R-:W-:Y:S01]  /*3f00*/  FMUL.FTZ R237, R148, R92 ;  /* 0x0000005c94ed7220 */ /* 0x000fe20000410000 */
[----:B------:R-:W-:Y:S01]  /*3f10*/  FFMA.FTZ R94, R94, R96, R205 ;  /* 0x000000605e5e7223 */ /* 0x000fe200000100cd */
[----:B------:R-:W-:Y:S01]  /*3f20*/  PRMT R96, R48, 0x7632, R96 ;  /* 0x0000763230607816 */ /* 0x000fe20000000060 */
[----:B------:R-:W-:Y:S01]  /*3f30*/  FMUL.FTZ R152, R148, R99 ;  /* 0x0000006394987220 */ /* 0x000fe20000410000 */
[----:B------:R-:W-:Y:S01]  /*3f40*/  FFMA.FTZ R95, R239, R150, R206 ;  /* 0x00000096ef5f7223 */ /* 0x000fe200000100ce */
[----:B------:R-:W-:Y:S01]  /*3f50*/  FFMA.FTZ R92, R237, R98, R208 ;  /* 0x00000062ed5c7223 */ /* 0x000fe200000100d0 */
[C---:B------:R-:W-:Y:S01]  /*3f60*/  PRMT R150, R55.reuse, 0x7632, R150 ;  /* 0x0000763237967816 */ /* 0x040fe20000000096 */
[----:B------:R-:W-:Y:S01]  /*3f70*/  FFMA.FTZ R99, R152, R154, R201 ;  /* 0x0000009a98637223 */ /* 0x000fe200000100c9 */
[----:B------:R-:W-:Y:S01]  /*3f80*/  SHF.L.U32 R98, R96, 0x10, RZ ;  /* 0x0000001060627819 */ /* 0x000fe200000006ff */
[C---:B------:R-:W-:Y:S01]  /*3f90*/  FMUL.FTZ R96, R148.reuse, R93 ;  /* 0x0000005d94607220 */ /* 0x040fe20000410000 */
[----:B------:R-:W-:Y:S01]  /*3fa0*/  SHF.L.U32 R152, R55, 0x10, RZ ;  /* 0x0000001037987819 */ /* 0x000fe200000006ff */
[----:B------:R-:W-:Y:S01]  /*3fb0*/  FMUL.FTZ R93, R148, R106 ;  /* 0x0000006a945d7220 */ /* 0x000fe20000410000 */
[----:B------:R-:W-:Y:S01]  /*3fc0*/  SHF.L.U32 R150, R150, 0x10, RZ ;  /* 0x0000001096967819 */ /* 0x000fe200000006ff */
[----:B------:R-:W-:Y:S01]  /*3fd0*/  FMUL.FTZ R106, R148, R107 ;  /* 0x0000006b946a7220 */ /* 0x000fe20000410000 */
[----:B------:R-:W-:Y:S01]  /*3fe0*/  FFMA.FTZ R107, R96, R98, R207 ;  /* 0x00000062606b7223 */ /* 0x000fe200000100cf */
[----:B------:R-:W-:Y:S01]  /*3ff0*/  FADD.FTZ R104, R104, -R158 ;  /* 0x8000009e68687221 */ /* 0x000fe20000010000 */
[----:B------:R-:W-:Y:S01]  /*4000*/  PRMT R98, R54, 0x7632, R98 ;  /* 0x0000763236627816 */ /* 0x000fe20000000062 */
[----:B------:R-:W-:Y:S01]  /*4010*/  FADD.FTZ R105, R105, -R158 ;  /* 0x8000009e69697221 */ /* 0x000fe20000010000 */
[----:B------:R-:W-:Y:S01]  /*4020*/  FFMA.FTZ R96, R93, R152, R194 ;  /* 0x000000985d607223 */ /* 0x000fe200000100c2 */
[----:B------:R-:W-:Y:S01]  /*4030*/  FFMA.FTZ R93, R106, R150, R193 ;  /* 0x000000966a5d7223 */ /* 0x000fe200000100c1 */
[--C-:B------:R-:W-:Y:S01]  /*4040*/  FADD.FTZ R102, R102, -R158.reuse ;  /* 0x8000009e66667221 */ /* 0x100fe20000010000 */
[----:B------:R-:W-:Y:S01]  /*4050*/  SHF.L.U32 R150, R98, 0x10, RZ ;  /* 0x0000001062967819 */ /* 0x000fe200000006ff */
[C---:B------:R-:W-:Y:S01]  /*4060*/  FMUL.FTZ R239, R148.reuse, R104 ;  /* 0x0000006894ef7220 */ /* 0x040fe20000410000 */
[C---:B------:R-:W-:Y:S01]  /*4070*/  FMUL.FTZ R104, R148.reuse, R105 ;  /* 0x0000006994687220 */ /* 0x040fe20000410000 */
[----:B------:R-:W-:Y:S01]  /*4080*/  FMUL.FTZ R237, R148, R102 ;  /* 0x0000006694ed7220 */ /* 0x000fe20000410000 */
[----:B------:R-:W-:Y:S01]  /*4090*/  FADD.FTZ R103, R103, -R158 ;  /* 0x8000009e67677221 */ /* 0x000fe20000010000 */
[----:B------:R-:W-:Y:S01]  /*40a0*/  SHF.L.U32 R106, R54, 0x10, RZ ;  /* 0x00000010366a7819 */ /* 0x000fe200000006ff */
[----:B------:R-:W-:Y:S01]  /*40b0*/  FFMA.FTZ R102, R104, R150, R195 ;  /* 0x0000009668667223 */ /* 0x000fe200000100c3 */
[C---:B------:R-:W-:Y:S01]  /*40c0*/  PRMT R150, R53.reuse, 0x7632, R150 ;  /* 0x0000763235967816 */ /* 0x040fe20000000096 */
[----:B------:R-:W-:Y:S01]  /*40d0*/  FADD.FTZ R100, R100, -R158 ;  /* 0x8000009e64647221 */ /* 0x000fe20000010000 */
[----:B------:R-:W-:Y:S01]  /*40e0*/  SHF.L.U32 R98, R53, 0x10, RZ ;  /* 0x0000001035627819 */ /* 0x000fe200000006ff */
[----:B------:R-:W-:Y:S01]  /*40f0*/  FFMA.FTZ R105, R239, R106, R196 ;  /* 0x0000006aef697223 */ /* 0x000fe200000100c4 */
[----:B------:R-:W-:Y:S01]  /*4100*/  SHF.L.U32 R152, R150, 0x10, RZ ;  /* 0x0000001096987819 */ /* 0x000fe200000006ff */
[----:B------:R-:W-:Y:S01]  /*4110*/  FMUL.FTZ R150, R148, R103 ;  /* 0x0000006794967220 */ /* 0x000fe20000410000 */
[----:B------:R-:W-:Y:S01]  /*4120*/  FADD.FTZ R101, R101, -R158 ;  /* 0x8000009e65657221 */ /* 0x000fe20000010000 */
[----:B------:R-:W-:Y:S01]  /*4130*/  FFMA.FTZ R98, R237, R98, R198 ;  /* 0x00000062ed627223 */ /* 0x000fe200000100c6 */
[----:B------:R-:W-:Y:S01]  /*4140*/  SHF.L.U32 R106, R52, 0x10, RZ ;  /* 0x00000010346a7819 */ /* 0x000fe200000006ff */
[----:B------:R-:W-:Y:S01]  /*4150*/  FMUL.FTZ R237, R148, R100 ;  /* 0x0000006494ed7220 */ /* 0x000fe20000410000 */
[----:B------:R-:W-:Y:S01]  /*4160*/  PRMT R104, R52, 0x7632, R104 ;  /* 0x0000763234687816 */ /* 0x000fe20000000068 */
[----:B------:R-:W-:Y:S01]  /*4170*/  FFMA.FTZ R103, R150, R152, R197 ;  /* 0x0000009896677223 */ /* 0x000fe200000100c5 */
[----:B------:R-:W-:Y:S01]  /*4180*/  FADD.FTZ R114, R114, -R158 ;  /* 0x8000009e72727221 */ /* 0x000fe20000010000 */
[----:B------:R-:W-:Y:S01]  /*4190*/  PRMT R150, R59, 0x7632, R150 ;  /* 0x000076323b967816 */ /* 0x000fe20000000096 */
[----:B------:R-:W-:Y:S01]  /*41a0*/  FADD.FTZ R115, R115, -R158 ;  /* 0x8000009e73737221 */ /* 0x000fe20000010000 */
[----:B------:R-:W-:Y:S01]  /*41b0*/  FMUL.FTZ R100, R148, R101 ;  /* 0x0000006594647220 */ /* 0x000fe20000410000 */
[----:B------:R-:W-:Y:S01]  /*41c0*/  FFMA.FTZ R101, R237, R106, R200 ;  /* 0x0000006aed657223 */ /* 0x000fe200000100c8 */
[----:B------:R-:W-:Y:S01]  /*41d0*/  SHF.L.U32 R104, R104, 0x10, RZ ;  /* 0x0000001068687819 */ /* 0x000fe200000006ff */
[C---:B------:R-:W-:Y:S01]  /*41e0*/  FMUL.FTZ R239, R148.reuse, R114 ;  /* 0x0000007294ef7220 */ /* 0x040fe20000410000 */
[----:B------:R-:W-:Y:S01]  /*41f0*/  SHF.L.U32 R106, R59, 0x10, RZ ;  /* 0x000000103b6a7819 */ /* 0x000fe200000006ff */
[----:B------:R-:W-:Y:S01]  /*4200*/  FMUL.FTZ R114, R148, R115 ;  /* 0x0000007394727220 */ /* 0x000fe20000410000 */
[----:B------:R-:W-:Y:S01]  /*4210*/  SHF.L.U32 R150, R150, 0x10, RZ ;  /* 0x0000001096967819 */ /* 0x000fe200000006ff */
[----:B------:R-:W-:Y:S01]  /*4220*/  FADD.FTZ R112, R112, -R158 ;  /* 0x8000009e70707221 */ /* 0x000fe20000010000 */
[----:B------:R-:W-:Y:S01]  /*4230*/  FFMA.FTZ R100, R100, R104, R199 ;  /* 0x0000006864647223 */ /* 0x000fe200000100c7 */
[----:B------:R-:W-:Y:S01]  /*4240*/  FFMA.FTZ R115, R239, R106, R186 ;  /* 0x0000006aef737223 */ /* 0x000fe200000100ba */
[----:B------:R-:W-:Y:S01]  /*4250*/  SHF.L.U32 R104, R58, 0x10, RZ ;  /* 0x000000103a687819 */ /* 0x000fe200000006ff */
[----:B------:R-:W-:Y:S01]  /*4260*/  FFMA.FTZ R106, R114, R150, R185 ;  /* 0x00000096726a7223 */ /* 0x000fe200000100b9 */
[----:B------:R-:W-:Y:S01]  /*4270*/  FMUL.FTZ R237, R148, R112 ;  /* 0x0000007094ed7220 */ /* 0x000fe20000410000 */
[----:B------:R-:W-:Y:S01]  /*4280*/  PRMT R150, R58, 0x7632, R150 ;  /* 0x000076323a967816 */ /* 0x000fe20000000096 */
[----:B------:R-:W-:Y:S01]  /*4290*/  FADD.FTZ R110, R110, -R158 ;  /* 0x8000009e6e6e7221 */ /* 0x000fe20000010000 */
[----:B------:R-:W-:Y:S01]  /*42a0*/  PRMT R112, R57, 0x7632, R112 ;  /* 0x0000763239707816 */ /* 0x000fe20000000070 */
[----:B------:R-:W-:Y:S01]  /*42b0*/  FADD.FTZ R111, R111, -R158 ;  /* 0x8000009e6f6f7221 */ /* 0x000fe20000010000 */
[----:B------:R-:W-:Y:S01]  /*42c0*/  FFMA.FTZ R104, R237, R104, R188 ;  /* 0x00000068ed687223 */ /* 0x000fe200000100bc */
[----:B------:R-:W-:Y:S01]  /*42d0*/  SHF.L.U32 R154, R150, 0x10, RZ ;  /* 0x00000010969a7819 */ /* 0x000fe200000006ff */
[----:B------:R-:W-:Y:S01]  /*42e0*/  FMUL.FTZ R237, R148, R110 ;  /* 0x0000006e94ed7220 */ /* 0x000fe20000410000 */
[----:B------:R-:W-:Y:S01]  /*42f0*/  SHF.L.U32 R114, R57, 0x10, RZ ;  /* 0x0000001039727819 */ /* 0x000fe200000006ff */
[--C-:B------:R-:W-:Y:S01]  /*4300*/  FADD.FTZ R113, R113, -R158.reuse ;  /* 0x8000009e71717221 */ /* 0x100fe20000010000 */
[----:B------:R-:W-:Y:S01]  /*4310*/  SHF.L.U32 R150, R112, 0x10, RZ ;  /* 0x0000001070967819 */ /* 0x000fe200000006ff */
[----:B------:R-:W-:Y:S01]  /*4320*/  FMUL.FTZ R110, R148, R111 ;  /* 0x0000006f946e7220 */ /* 0x000fe20000410000 */
[----:B------:R-:W-:Y:S01]  /*4330*/  FADD.FTZ R108, R108, -R158 ;  /* 0x8000009e6c6c7221 */ /* 0x000fe20000010000 */
[----:B------:R-:W-:Y:S01]  /*4340*/  PRMT R112, R56, 0x7632, R112 ;  /* 0x0000763238707816 */ /* 0x000fe20000000070 */
[----:B------:R-:W-:Y:S01]  /*4350*/  FADD.FTZ R109, R109, -R158 ;  /* 0x8000009e6d6d7221 */ /* 0x000fe20000010000 */
[----:B------:R-:W-:Y:S01]  /*4360*/  FMUL.FTZ R152, R148, R113 ;  /* 0x0000007194987220 */ /* 0x000fe20000410000 */
[----:B------:R-:W-:Y:S01]  /*4370*/  FFMA.FTZ R111, R237, R114, R190 ;  /* 0x00000072ed6f7223 */ /* 0x000fe200000100be */
[----:B------:R-:W-:Y:S01]  /*4380*/  FFMA.FTZ R110, R110, R150, R189 ;  /* 0x000000966e6e7223 */ /* 0x000fe200000100bd */
[----:B------:R-:W-:Y:S01]  /*4390*/  SHF.L.U32 R150, R112, 0x10, RZ ;  /* 0x0000001070967819 */ /* 0x000fe200000006ff */
[----:B------:R-:W-:Y:S01]  /*43a0*/  FMUL.FTZ R237, R148, R108 ;  /* 0x0000006c94ed7220 */ /* 0x000fe20000410000 */
[--C-:B------:R-:W-:Y:S01]  /*43b0*/  FADD.FTZ R122, R122, -R158.reuse ;  /* 0x8000009e7a7a7221 */ /* 0x100fe20000010000 */
[----:B------:R-:W-:Y:S01]  /*43c0*/  SHF.L.U32 R114, R56, 0x10, RZ ;  /* 0x0000001038727819 */ /* 0x000fe200000006ff */
[----:B------:R-:W-:Y:S01]  /*43d0*/  FMUL.FTZ R108, R148, R109 ;  /* 0x0000006d946c7220 */ /* 0x000fe20000410000 */
[----:B------:R-:W-:Y:S01]  /*43e0*/  FADD.FTZ R120, R120, -R158 ;  /* 0x8000009e78787221 */ /* 0x000fe20000010000 */
[----:B------:R-:W-:Y:S01]  /*43f0*/  FFMA.FTZ R113, R152, R154, R187 ;  /* 0x0000009a98717223 */ /* 0x000fe200000100bb */
[----:B------:R-:W-:Y:S01]  /*4400*/  SHF.L.U32 R152, R63, 0x10, RZ ;  /* 0x000000103f987819 */ /* 0x000fe200000006ff */
[----:B------:R-:W-:Y:S01]  /*4410*/  FMUL.FTZ R122, R148, R122 ;  /* 0x0000007a947a7220 */ /* 0x000fe20000410000 */
[----:B------:R-:W-:Y:S01]  /*4420*/  FFMA.FTZ R109, R108, R150, R191 ;  /* 0x000000966c6d7223 */ /* 0x000fe200000100bf */
[----:B------:R-:W-:Y:S01]  /*4430*/  FFMA.FTZ R112, R237, R114, R192 ;  /* 0x00000072ed707223 */ /* 0x000fe200000100c0 */
[----:B------:R-:W-:Y:S01]  /*4440*/  PRMT R150, R63, 0x7632, R150 ;  /* 0x000076323f967816 */ /* 0x000fe20000000096 */
[----:B------:R-:W-:Y:S01]  /*4450*/  FMUL.FTZ R237, R148, R120 ;  /* 0x0000007894ed7220 */ /* 0x000fe20000410000 */
[----:B------:R-:W-:Y:S01]  /*4460*/  PRMT R114, R62, 0x7632, R114 ;  /* 0x000076323e727816 */ /* 0x000fe20000000072 */
[----:B------:R-:W-:Y:S01]  /*4470*/  FADD.FTZ R121, R121, -R158 ;  /* 0x8000009e79797221 */ /* 0x000fe20000010000 */
[----:B------:R-:W-:Y:S01]  /*4480*/  PRMT R120, R61, 0x7632, R120 ;  /* 0x000076323d787816 */ /* 0x000fe20000000078 */
[--C-:B------:R-:W-:Y:S01]  /*4490*/  FADD.FTZ R119, R119, -R158.reuse ;  /* 0x8000009e77777221 */ /* 0x100fe20000010000 */
[----:B------:R-:W-:Y:S01]  /*44a0*/  FFMA.FTZ R108, R122, R152, R3 ;  /* 0x000000987a6c7223 */ /* 0x000fe20000010003 */
[----:B------:R-:W-:Y:S01]  /*44b0*/  SHF.L.U32 R122, R62, 0x10, RZ ;  /* 0x000000103e7a7819 */ /* 0x000fe200000006ff */
[--C-:B------:R-:W-:Y:S01]  /*44c0*/  FADD.FTZ R118, R118, -R158.reuse ;  /* 0x8000009e76767221 */ /* 0x100fe20000010000 */
[----:B------:R-:W-:Y:S01]  /*44d0*/  SHF.L.U32 R152, R150, 0x10, RZ ;  /* 0x0000001096987819 */ /* 0x000fe200000006ff */
[----:B------:R-:W-:Y:S01]  /*44e0*/  FADD.FTZ R116, R116, -R158 ;  /* 0x8000009e74747221 */ /* 0x000fe20000010000 */
[----:B------:R-:W-:Y:S01]  /*44f0*/  SHF.L.U32 R150, R114, 0x10, RZ ;  /* 0x0000001072967819 */ /* 0x000fe200000006ff */
[----:B------:R-:W-:Y:S01]  /*4500*/  FMUL.FTZ R114, R148, R121 ;  /* 0x0000007994727220 */ /* 0x000fe20000410000 */
[----:B------:R-:W-:Y:S01]  /*4510*/  SHF.L.U32 R120, R120, 0x10, RZ ;  /* 0x0000001078787819 */ /* 0x000fe200000006ff */
[----:B------:R-:W-:Y:S01]  /*4520*/  FMUL.FTZ R241, R148, R119 ;  /* 0x0000007794f17220 */ /* 0x000fe20000410000 */
[----:B------:R-:W-:Y:S01]  /*4530*/  FFMA.FTZ R121, R237, R122, R2 ;  /* 0x0000007aed797223 */ /* 0x000fe20000010002 */
[----:B------:R-:W-:Y:S01]  /*4540*/  FFMA.FTZ R114, R114, R150, R25 ;  /* 0x0000009672727223 */ /* 0x000fe20000010019 */
[----:B------:R-:W-:Y:S01]  /*4550*/  FMUL.FTZ R239, R148, R118 ;  /* 0x0000007694ef7220 */ /* 0x000fe20000410000 */
[----:B------:R-:W-:Y:S01]  /*4560*/  SHF.L.U32 R122, R60, 0x10, RZ ;  /* 0x000000103c7a7819 */ /* 0x000fe200000006ff */
[----:B------:R-:W-:Y:S01]  /*4570*/  FADD.FTZ R123, R123, -R158 ;  /* 0x8000009e7b7b7221 */ /* 0x000fe20000010000 */
[----:B------:R-:W-:Y:S01]  /*4580*/  SHF.L.U32 R150, R61, 0x10, RZ ;  /* 0x000000103d967819 */ /* 0x000fe200000006ff */
[----:B------:R-:W-:Y:S01]  /*4590*/  FMUL.FTZ R237, R148, R116 ;  /* 0x0000007494ed7220 */ /* 0x000fe20000410000 */
[----:B------:R-:W-:Y:S01]  /*45a0*/  FFMA.FTZ R118, R241, R120, R24 ;  /* 0x00000078f1767223 */ /* 0x000fe20000010018 */
[----:B------:R-:W-:Y:S01]  /*45b0*/  PRMT R120, R60, 0x7632, R120 ;  /* 0x000076323c787816 */ /* 0x000fe20000000078 */
[----:B------:R-:W-:Y:S01]  /*45c0*/  FADD.FTZ R117, R117, -R158 ;  /* 0x8000009e75757221 */ /* 0x000fe20000010000 */
[----:B------:R-:W-:Y:S01]  /*45d0*/  FMUL.FTZ R123, R148, R123 ;  /* 0x0000007b947b7220 */ /* 0x000fe20000410000 */
[----:B------:R-:W-:Y:S01]  /*45e0*/  FFMA.FTZ R116, R237, R122, R184 ;  /* 0x0000007aed747223 */ /* 0x000fe200000100b8 */
[----:B------:R-:W-:Y:S01]  /*45f0*/  FADD.FTZ R131, R131, -R158 ;  /* 0x8000009e83837221 */ /* 0x000fe20000010000 */
[----:B------:R-:W-:Y:S01]  /*4600*/  FFMA.FTZ R119, R239, R150, R0 ;  /* 0x00000096ef777223 */ /* 0x000fe20000010000 */
[----:B------:R-:W-:Y:S01]  /*4610*/  SHF.L.U32 R122, R120, 0x10, RZ ;  /* 0x00000010787a7819 */ /* 0x000fe200000006ff */
[----:B------:R-:W-:Y:S01]  /*4620*/  FADD.FTZ R130, R130, -R158 ;  /* 0x8000009e82827221 */ /* 0x000fe20000010000 */
[----:B------:R-:W-:Y:S01]  /*4630*/  PRMT R150, R67, 0x7632, R150 ;  /* 0x0000763243967816 */ /* 0x000fe20000000096 */
[C---:B------:R-:W-:Y:S01]  /*4640*/  FMUL.FTZ R120, R148.reuse, R117 ;  /* 0x0000007594787220 */ /* 0x040fe20000410000 */
[----:B------:R-:W-:Y:S01]  /*4650*/  FFMA.FTZ R123, R123, R152, R26 ;  /* 0x000000987b7b7223 */ /* 0x000fe2000001001a */
[----:B------:R-:W-:Y:S01]  /*4660*/  SHF.L.U32 R152, R67, 0x10, RZ ;  /* 0x0000001043987819 */ /* 0x000fe200000006ff */
[----:B------:R-:W-:Y:S01]  /*4670*/  FMUL.FTZ R237, R148, R131 ;  /* 0x0000008394ed7220 */ /* 0x000fe20000410000 */
[----:B------:R-:W-:Y:S01]  /*4680*/  SHF.L.U32 R150, R150, 0x10, RZ ;  /* 0x0000001096967819 */ /* 0x000fe200000006ff */
[----:B------:R-:W-:Y:S01]  /*4690*/  FMUL.FTZ R130, R148, R130 ;  /* 0x0000008294827220 */ /* 0x000fe20000410000 */
[----:B------:R-:W-:Y:S01]  /*46a0*/  FFMA.FTZ R131, R120, R122, R183 ;  /* 0x0000007a78837223 */ /* 0x000fe200000100b7 */
[----:B------:R-:W-:Y:S01]  /*46b0*/  PRMT R122, R66, 0x7632, R122 ;  /* 0x00007632427a7816 */ /* 0x000fe2000000007a */
[--C-:B------:R-:W-:Y:S01]  /*46c0*/  FADD.FTZ R129, R129, -R158.reuse ;  /* 0x8000009e81817221 */ /* 0x100fe20000010000 */
[----:B------:R-:W-:Y:S01]  /*46d0*/  FFMA.FTZ R117, R130, R152, R7 ;  /* 0x0000009882757223 */ /* 0x000fe20000010007 */
[----:B------:R-:W-:Y:S01]  /*46e0*/  FADD.FTZ R126, R126, -R158 ;  /* 0x8000009e7e7e7221 */ /* 0x000fe20000010000 */
[----:B------:R-:W-:Y:S01]  /*46f0*/  FFMA.FTZ R120, R237, R150, R30 ;  /* 0x00000096ed787223 */ /* 0x000fe2000001001e */
[----:B------:R-:W-:Y:S01]  /*4700*/  SHF.L.U32 R152, R122, 0x10, RZ ;  /* 0x000000107a987819 */ /* 0x000fe200000006ff */
[----:B------:R-:W-:Y:S01]  /*4710*/  FMUL.FTZ R150, R148, R129 ;  /* 0x0000008194967220 */ /* 0x000fe20000410000 */
[--C-:B------:R-:W-:Y:S01]  /*4720*/  FADD.FTZ R128, R128, -R158.reuse ;  /* 0x8000009e80807221 */ /* 0x100fe20000010000 */
[----:B------:R-:W-:Y:S01]  /*4730*/  FMUL.FTZ R122, R148, R126 ;  /* 0x0000007e947a7220 */ /* 0x000fe20000410000 */
[----:B------:R-:W-:Y:S01]  /*4740*/  FADD.FTZ R127, R127, -R158 ;  /* 0x8000009e7f7f7221 */ /* 0x000fe20000010000 */
[----:B------:R-:W-:Y:S01]  /*4750*/  FFMA.FTZ R126, R150, R152, R29 ;  /* 0x00000098967e7223 */ /* 0x000fe2000001001d */
[C---:B------:R-:W-:Y:S01]  /*4760*/  PRMT R150, R65.reuse, 0x7632, R150 ;  /* 0x0000763241967816 */ /* 0x040fe20000000096 */
[----:B------:R-:W-:Y:S01]  /*4770*/  FMUL.FTZ R237, R148, R128 ;  /* 0x0000008094ed7220 */ /* 0x000fe20000410000 */
[----:B------:R-:W-:Y:S01]  /*4780*/  SHF.L.U32 R130, R66, 0x10, RZ ;  /* 0x0000001042827819 */ /* 0x000fe200000006ff */
[----:B------:R-:W-:Y:S01]  /*4790*/  FADD.FTZ R124, R124, -R158 ;  /* 0x8000009e7c7c7221 */ /* 0x000fe20000010000 */
[----:B------:R-:W-:Y:S01]  /*47a0*/  SHF.L.U32 R128, R65, 0x10, RZ ;  /* 0x0000001041807819 */ /* 0x000fe200000006ff */
[----:B------:R-:W-:Y:S01]  /*47b0*/  FMUL.FTZ R127, R148, R127 ;  /* 0x0000007f947f7220 */ /* 0x000fe20000410000 */
[----:B------:R-:W-:Y:S01]  /*47c0*/  SHF.L.U32 R150, R150, 0x10, RZ ;  /* 0x0000001096967819 */ /* 0x000fe200000006ff */
[----:B------:R-:W-:Y:S01]  /*47d0*/  FFMA.FTZ R129, R237, R130, R6 ;  /* 0x00000082ed817223 */ /* 0x000fe20000010006 */
[----:B------:R-:W-:Y:S01]  /*47e0*/  FADD.FTZ R125, R125, -R158 ;  /* 0x8000009e7d7d7221 */ /* 0x000fe20000010000 */
[----:B------:R-:W-:Y:S01]  /*47f0*/  SHF.L.U32 R130, R64, 0x10, RZ ;  /* 0x0000001040827819 */ /* 0x000fe200000006ff */
[----:B------:R-:W-:Y:S01]  /*4800*/  FMUL.FTZ R237, R148, R124 ;  /* 0x0000007c94ed7220 */ /* 0x000fe20000410000 */
[----:B------:R-:W-:Y:S01]  /*4810*/  FFMA.FTZ R122, R122, R128, R5 ;  /* 0x000000807a7a7223 */ /* 0x000fe20000010005 */
[----:B------:R-:W-:Y:S01]  /*4820*/  FFMA.FTZ R127, R127, R150, R28 ;  /* 0x000000967f7f7223 */ /* 0x000fe2000001001c */
[----:B------:R-:W-:Y:S01]  /*4830*/  FADD.FTZ R138, R138, -R158 ;  /* 0x8000009e8a8a7221 */ /* 0x000fe20000010000 */
[----:B------:R-:W-:Y:S01]  /*4840*/  PRMT R128, R64, 0x7632, R128 ;  /* 0x0000763240807816 */ /* 0x000fe20000000080 */
        /* <DEDUP_REMOVED lines=19> */
[----:B------:R-:W-:Y:S01]  /*4980*/  SHF.L.U32 R138, R69, 0x10, RZ ;  /* 0x00000010458a7819 */ /* 0x000fe200000006ff */
[----:B------:R-:W-:Y:S01]  /*4990*/  FFMA.FTZ R128, R237, R128, R10 ;  /* 0x00000080ed807223 */ /* 0x000fe2000001000a */
[----:B------:R-:W-:Y:S01]  /*49a0*/  SHF.L.U32 R154, R150, 0x10, RZ ;  /* 0x00000010969a7819 */ /* 0x000fe200000006ff */
[----:B------:R-:W-:Y:S01]  /*49b0*/  FMUL.FTZ R134, R148, R134 ;  /* 0x0000008694867220 */ /* 0x000fe20000410000 */
[----:B------:R-:W-:Y:S01]  /*49c0*/  SHF.L.U32 R150, R136, 0x10, RZ ;  /* 0x0000001088967819 */ /* 0x000fe200000006ff */
[--C-:B------:R-:W-:Y:S01]  /*49d0*/  FADD.FTZ R137, R137, -R158.reuse ;  /* 0x8000009e89897221 */ /* 0x100fe20000010000 */
[----:B------:R-:W-:Y:S01]  /*49e0*/  FMUL.FTZ R237, R148, R135 ;  /* 0x0000008794ed7220 */ /* 0x000fe20000410000 */
[----:B------:R-:W-:Y:S01]  /*49f0*/  FADD.FTZ R132, R132, -R158 ;  /* 0x8000009e84847221 */ /* 0x000fe20000010000 */
[----:B------:R-:W-:Y:S01]  /*4a00*/  PRMT R136, R68, 0x7632, R136 ;  /* 0x0000763244887816 */ /* 0x000fe20000000088 */
[----:B------:R-:W-:Y:S01]  /*4a10*/  FADD.FTZ R133, R133, -R158 ;  /* 0x8000009e85857221 */ /* 0x000fe20000010000 */
[----:B------:R-:W-:Y:S01]  /*4a20*/  FFMA.FTZ R135, R134, R138, R9 ;  /* 0x0000008a86877223 */ /* 0x000fe20000010009 */
[----:B------:R-:W-:Y:S01]  /*4a30*/  FMUL.FTZ R152, R148, R137 ;  /* 0x0000008994987220 */ /* 0x000fe20000410000 */
[----:B------:R-:W-:Y:S01]  /*4a40*/  FFMA.FTZ R134, R237, R150, R168 ;  /* 0x00000096ed867223 */ /* 0x000fe200000100a8 */
[----:B------:R-:W-:Y:S01]  /*4a50*/  SHF.L.U32 R150, R136, 0x10, RZ ;  /* 0x0000001088967819 */ /* 0x000fe200000006ff */
[----:B------:R-:W-:Y:S01]  /*4a60*/  FMUL.FTZ R237, R148, R132 ;  /* 0x0000008494ed7220 */ /* 0x000fe20000410000 */
[----:B------:R-:W-:Y:S01]  /*4a70*/  FADD.FTZ R146, R146, -R158 ;  /* 0x8000009e92927221 */ /* 0x000fe20000010000 */
[----:B------:R-:W-:Y:S01]  /*4a80*/  SHF.L.U32 R138, R68, 0x10, RZ ;  /* 0x00000010448a7819 */ /* 0x000fe200000006ff */
[----:B------:R-:W-:Y:S01]  /*4a90*/  FMUL.FTZ R132, R148, R133 ;  /* 0x0000008594847220 */ /* 0x000fe20000410000 */
[----:B------:R-:W-:Y:S01]  /*4aa0*/  FFMA.FTZ R137, R152, R154, R169 ;  /* 0x0000009a98897223 */ /* 0x000fe200000100a9 */
[----:B------:R-:W-:Y:S01]  /*4ab0*/  SHF.L.U32 R152, R75, 0x10, RZ ;  /* 0x000000104b987819 */ /* 0x000fe200000006ff */
[----:B------:R-:W-:Y:S01]  /*4ac0*/  FMUL.FTZ R146, R148, R146 ;  /* 0x0000009294927220 */ /* 0x000fe20000410000 */
[----:B------:R-:W-:Y:S01]  /*4ad0*/  FFMA.FTZ R133, R132, R150, R31 ;  /* 0x0000009684857223 */ /* 0x000fe2000001001f */
[----:B------:R-:W-:Y:S01]  /*4ae0*/  FFMA.FTZ R136, R237, R138, R8 ;  /* 0x0000008aed887223 */ /* 0x000fe20000010008 */
[----:B------:R-:W-:Y:S01]  /*4af0*/  PRMT R150, R75, 0x7632, R150 ;  /* 0x000076324b967816 */ /* 0x000fe20000000096 */
[----:B------:R-:W-:Y:S01]  /*4b00*/  FADD.FTZ R145, R145, -R158 ;  /* 0x8000009e91917221 */ /* 0x000fe20000010000 */
[----:B------:R-:W-:Y:S01]  /*4b10*/  PRMT R138, R74, 0x7632, R138 ;  /* 0x000076324a8a7816 */ /* 0x000fe2000000008a */
[--C-:B------:R-:W-:Y:S01]  /*4b20*/  FADD.FTZ R144, R144, -R158.reuse ;  /* 0x8000009e90907221 */ /* 0x100fe20000010000 */
[----:B------:R-:W-:Y:S01]  /*4b30*/  FFMA.FTZ R132, R146, R152, R15 ;  /* 0x0000009892847223 */ /* 0x000fe2000001000f */
[----:B------:R-:W-:Y:S01]  /*4b40*/  SHF.L.U32 R152, R150, 0x10, RZ ;  /* 0x0000001096987819 */ /* 0x000fe200000006ff */
[----:B------:R-:W-:Y:S01]  /*4b50*/  FADD.FTZ R142, R142, -R158 ;  /* 0x8000009e8e8e7221 */ /* 0x000fe20000010000 */
[----:B------:R-:W-:Y:S01]  /*4b60*/  SHF.L.U32 R150, R138, 0x10, RZ ;  /* 0x000000108a967819 */ /* 0x000fe200000006ff */
[C---:B------:R-:W-:Y:S01]  /*4b70*/  FMUL.FTZ R138, R148.reuse, R145 ;  /* 0x00000091948a7220 */ /* 0x040fe20000410000 */
[----:B------:R-:W-:Y:S01]  /*4b80*/  FMUL.FTZ R237, R148, R144 ;  /* 0x0000009094ed7220 */ /* 0x000fe20000410000 */
[----:B------:R-:W-:Y:S01]  /*4b90*/  PRMT R144, R73, 0x7632, R144 ;  /* 0x0000763249907816 */ /* 0x000fe20000000090 */
[--C-:B------:R-:W-:Y:S01]  /*4ba0*/  FADD.FTZ R143, R143, -R158.reuse ;  /* 0x8000009e8f8f7221 */ /* 0x100fe20000010000 */
[----:B------:R-:W-:Y:S01]  /*4bb0*/  SHF.L.U32 R146, R74, 0x10, RZ ;  /* 0x000000104a927819 */ /* 0x000fe200000006ff */
[----:B------:R-:W-:Y:S01]  /*4bc0*/  FFMA.FTZ R138, R138, R150, R173 ;  /* 0x000000968a8a7223 */ /* 0x000fe200000100ad */
[----:B------:R-:W-:Y:S01]  /*4bd0*/  SHF.L.U32 R150, R73, 0x10, RZ ;  /* 0x0000001049967819 */ /* 0x000fe200000006ff */
[----:B------:R-:W-:Y:S01]  /*4be0*/  FMUL.FTZ R142, R148, R142 ;  /* 0x0000008e948e7220 */ /* 0x000fe20000410000 */
[----:B------:R-:W-:Y:S01]  /*4bf0*/  SHF.L.U32 R144, R144, 0x10, RZ ;  /* 0x0000001090907819 */ /* 0x000fe200000006ff */
[----:B------:R-:W-:Y:S01]  /*4c00*/  FADD.FTZ R140, R140, -R158 ;  /* 0x8000009e8c8c7221 */ /* 0x000fe20000010000 */
[----:B------:R-:W-:Y:S01]  /*4c10*/  FMUL.FTZ R239, R148, R143 ;  /* 0x0000008f94ef7220 */ /* 0x000fe20000410000 */
[----:B------:R-:W-:Y:S01]  /*4c20*/  FFMA.FTZ R145, R237, R146, R14 ;  /* 0x00000092ed917223 */ /* 0x000fe2000001000e */
[----:B------:R-:W-:Y:S01]  /*4c30*/  FADD.FTZ R147, R147, -R158 ;  /* 0x8000009e93937221 */ /* 0x000fe20000010000 */
[----:B------:R-:W-:Y:S01]  /*4c40*/  SHF.L.U32 R146, R72, 0x10, RZ ;  /* 0x0000001048927819 */ /* 0x000fe200000006ff */
[----:B------:R-:W-:Y:S01]  /*4c50*/  FFMA.FTZ R143, R142, R150, R13 ;  /* 0x000000968e8f7223 */ /* 0x000fe2000001000d */
[----:B------:R-:W-:Y:S01]  /*4c60*/  FMUL.FTZ R237, R148, R140 ;  /* 0x0000008c94ed7220 */ /* 0x000fe20000410000 */
[----:B------:R-:W-:Y:S01]  /*4c70*/  FFMA.FTZ R142, R239, R144, R172 ;  /* 0x00000090ef8e7223 */ /* 0x000fe200000100ac */
[----:B------:R-:W-:Y:S01]  /*4c80*/  PRMT R144, R72, 0x7632, R144 ;  /* 0x0000763248907816 */ /* 0x000fe20000000090 */
[----:B------:R-:W-:Y:S01]  /*4c90*/  FADD.FTZ R141, R141, -R158 ;  /* 0x8000009e8d8d7221 */ /* 0x000fe20000010000 */
[----:B------:R-:W-:Y:S01]  /*4ca0*/  FMUL.FTZ R147, R148, R147 ;  /* 0x0000009394937220 */ /* 0x000fe20000410000 */
[----:B------:R-:W-:Y:S01]  /*4cb0*/  FFMA.FTZ R140, R237, R146, R12 ;  /* 0x00000092ed8c7223 */ /* 0x000fe2000001000c */
[----:B------:R-:W-:Y:S01]  /*4cc0*/  PRMT R150, R79, 0x7632, R150 ;  /* 0x000076324f967816 */ /* 0x000fe20000000096 */
[----:B------:R-:W-:Y:S01]  /*4cd0*/  FADD.FTZ R155, R155, -R158 ;  /* 0x8000009e9b9b7221 */ /* 0x000fe20000010000 */
[----:B------:R-:W-:Y:S01]  /*4ce0*/  SHF.L.U32 R146, R144, 0x10, RZ ;  /* 0x0000001090927819 */ /* 0x000fe200000006ff */
        /* <DEDUP_REMOVED lines=18> */
[----:B------:R-:W-:Y:S01]  /*4e10*/  SHF.L.U32 R150, R78, 0x10, RZ ;  /* 0x000000104e967819 */ /* 0x000fe200000006ff */
[----:B------:R-:W-:Y:S01]  /*4e20*/  FFMA.FTZ R141, R141, R154, R178 ;  /* 0x0000009a8d8d7223 */ /* 0x000fe200000100b2 */
[----:B------:R-:W-:Y:S01]  /*4e30*/  SHF.L.U32 R158, R146, 0x10, RZ ;  /* 0x00000010929e7819 */ /* 0x000fe200000006ff */
[C---:B------:R-:W-:Y:S01]  /*4e40*/  FMUL.FTZ R161, R148.reuse, R161 ;  /* 0x000000a194a17220 */ /* 0x040fe20000410000 */
[C---:B------:R-:W-:Y:S01]  /*4e50*/  FMUL.FTZ R154, R148.reuse, R153 ;  /* 0x00000099949a7220 */ /* 0x040fe20000410000 */
[----:B------:R-:W-:Y:S01]  /*4e60*/  SHF.L.U32 R152, R77, 0x10, RZ ;  /* 0x000000104d987819 */ /* 0x000fe200000006ff */
        /* <DEDUP_REMOVED lines=10> */
[----:B------:R-:W-:Y:S01]  /*4f10*/  FMUL.FTZ R158, R148, R149 ;  /* 0x00000095949e7220 */ /* 0x000fe20000410000 */
[----:B------:R-:W-:Y:S01]  /*4f20*/  SHF.L.U32 R159, R152, 0x10, RZ ;  /* 0x00000010989f7819 */ /* 0x000fe200000006ff */
[----:B------:R-:W-:Y:S01]  /*4f30*/  FFMA.FTZ R152, R151, R154, R16 ;  /* 0x0000009a97987223 */ /* 0x000fe20000010010 */
[C---:B------:R-:W-:Y:S01]  /*4f40*/  FMUL.FTZ R154, R148.reuse, R235 ;  /* 0x000000eb949a7220 */ /* 0x040fe20000410000 */
[----:B------:R-:W-:Y:S01]  /*4f50*/  FFMA.FTZ R157, R161, R160, R176 ;  /* 0x000000a0a19d7223 */ /* 0x000fe200000100b0 */
[C---:B------:R-:W-:Y:S01]  /*4f60*/  PRMT R160, R83.reuse, 0x7632, R160 ;  /* 0x0000763253a07816 */ /* 0x040fe200000000a0 */
[----:B------:R-:W-:Y:S01]  /*4f70*/  FMUL.FTZ R151, R148, R233 ;  /* 0x000000e994977220 */ /* 0x000fe20000410000 */
[----:B------:R-:W0:Y:S01]  /*4f80*/  @!P1 LDC.64 R234, c[0x0][0x250] ;  /* 0x00009400ffea9b82 */ /* 0x000e220000000a00 */
[----:B------:R-:W-:Y:S01]  /*4f90*/  FFMA.FTZ R149, R158, R159, R175 ;  /* 0x0000009f9e957223 */ /* 0x000fe200000100af */
[C---:B------:R-:W-:Y:S01]  /*4fa0*/  FMUL.FTZ R162, R148.reuse, R33 ;  /* 0x0000002194a27220 */ /* 0x040fe20000410000 */
[----:B------:R-:W-:Y:S01]  /*4fb0*/  SHF.L.U32 R159, R83, 0x10, RZ ;  /* 0x00000010539f7819 */ /* 0x000fe200000006ff */
[----:B------:R-:W-:Y:S01]  /*4fc0*/  FMUL.FTZ R161, R148, R35 ;  /* 0x0000002394a17220 */ /* 0x000fe20000410000 */
[----:B------:R-:W-:Y:S01]  /*4fd0*/  F2FP.BF16.F32.PACK_AB R33, R86, R87 ;  /* 0x000000575621723e */ /* 0x000fe200000010ff */
[----:B------:R-:W-:Y:S01]  /*4fe0*/  FMUL.FTZ R167, R148, R167 ;  /* 0x000000a794a77220 */ /* 0x000fe20000410000 */
[----:B------:R-:W-:Y:S01]  /*4ff0*/  SHF.L.U32 R160, R160, 0x10, RZ ;  /* 0x00000010a0a07819 */ /* 0x000fe200000006ff */
[----:B------:R-:W1:Y:S01]  /*5000*/  @!P1 LDC.64 R232, c[0x0][0x258] ;  /* 0x00009600ffe89b82 */ /* 0x000e620000000a00 */
[----:B------:R-:W-:Y:S01]  /*5010*/  SHF.L.U32 R35, R82, 0x10, RZ ;  /* 0x0000001052237819 */ /* 0x000fe200000006ff */
[----:B------:R-:W-:Y:S01]  /*5020*/  FFMA.FTZ R159, R154, R159, R23 ;  /* 0x0000009f9a9f7223 */ /* 0x000fe20000010017 */
[----:B------:R-:W-:Y:S01]  /*5030*/  F2FP.BF16.F32.PACK_AB R34, R89, R34 ;  /* 0x000000225922723e */ /* 0x000fe200000010ff */
[----:B------:R-:W-:Y:S01]  /*5040*/  FFMA.FTZ R154, R161, R160, R182 ;  /* 0x000000a0a19a7223 */ /* 0x000fe200000100b6 */
[----:B------:R-:W-:Y:S01]  /*5050*/  PRMT R160, R82, 0x7632, R160 ;  /* 0x0000763252a07816 */ /* 0x000fe200000000a0 */
[----:B------:R-:W-:Y:S01]  /*5060*/  FFMA.FTZ R151, R151, R35, R22 ;  /* 0x0000002397977223 */ /* 0x000fe20000010016 */
[C---:B------:R-:W-:Y:S01]  /*5070*/  PRMT R35, R81.reuse, 0x7632, R35 ;  /* 0x0000763251237816 */ /* 0x040fe20000000023 */
[----:B------:R-:W2:Y:S01]  /*5080*/  LDC.64 R86, c[0x0][0x2b8] ;  /* 0x0000ae00ff567b82 */ /* 0x000ea20000000a00 */
[----:B------:R-:W-:Y:S01]  /*5090*/  SHF.L.U32 R161, R81, 0x10, RZ ;  /* 0x0000001051a17819 */ /* 0x000fe200000006ff */
[----:B------:R-:W-:Y:S01]  /*50a0*/  FMUL.FTZ R166, R148, R165 ;  /* 0x000000a594a67220 */ /* 0x000fe20000410000 */
[----:B------:R-:W-:Y:S01]  /*50b0*/  SHF.L.U32 R163, R160, 0x10, RZ ;  /* 0x00000010a0a37819 */ /* 0x000fe200000006ff */
[C---:B------:R-:W-:Y:S01]  /*50c0*/  FMUL.FTZ R160, R148.reuse, R231 ;  /* 0x000000e794a07220 */ /* 0x040fe20000410000 */
[----:B------:R-:W-:Y:S01]  /*50d0*/  SHF.L.U32 R35, R35, 0x10, RZ ;  /* 0x0000001023237819 */ /* 0x000fe200000006ff */
[----:B------:R-:W-:Y:S01]  /*50e0*/  FMUL.FTZ R225, R148, R225 ;  /* 0x000000e194e17220 */ /* 0x000fe20000410000 */
[----:B------:R-:W-:Y:S01]  /*50f0*/  LEA R164, P2, R222, UR14, 0x4 ;  /* 0x0000000edea47c11 */ /* 0x000fe2000f8420ff */
[----:B------:R-:W-:Y:S01]  /*5100*/  FFMA.FTZ R161, R160, R161, R21 ;  /* 0x000000a1a0a17223 */ /* 0x000fe20000010015 */
[----:B------:R-:W-:Y:S01]  /*5110*/  F2FP.BF16.F32.PACK_AB R89, R94, R95 ;  /* 0x0000005f5e59723e */ /* 0x000fe200000010ff */
[----:B------:R-:W-:Y:S01]  /*5120*/  FFMA.FTZ R160, R167, R35, R180 ;  /* 0x00000023a7a07223 */ /* 0x000fe200000100b4 */
[----:B------:R-:W-:Y:S01]  /*5130*/  F2FP.BF16.F32.PACK_AB R35, R32, R91 ;  /* 0x0000005b2023723e */ /* 0x000fe200000010ff */
[----:B------:R-:W-:Y:S01]  /*5140*/  FFMA.FTZ R162, R162, R163, R181 ;  /* 0x000000a3a2a27223 */ /* 0x000fe200000100b5 */
[----:B------:R-:W-:Y:S01]  /*5150*/  PRMT R32, R80, 0x7632, R32 ;  /* 0x0000763250207816 */ /* 0x000fe20000000020 */
[----:B0-----:R-:W-:Y:S01]  /*5160*/  @!P1 IMAD.WIDE R234, R217, 0x4, R234 ;  /* 0x00000004d9ea9825 */ /* 0x001fe200078e02ea */
[----:B------:R-:W-:-:S02]  /*5170*/  F2FP.BF16.F32.PACK_AB R95, R93, R96 ;  /* 0x000000605d5f723e */ /* 0x000fc400000010ff */
[----:B------:R-:W-:Y:S01]  /*5180*/  SHF.L.U32 R163, R32, 0x10, RZ ;  /* 0x0000001020a37819 */ /* 0x000fe200000006ff */
[----:B-1----:R-:W-:Y:S01]  /*5190*/  @!P1 IMAD.WIDE R232, R217, 0x4, R232 ;  /* 0x00000004d9e89825 */ /* 0x002fe200078e02e8 */
[----:B------:R-:W-:Y:S01]  /*51a0*/  F2FP.BF16.F32.PACK_AB R93, R103, R98 ;  /* 0x00000062675d723e */ /* 0x000fe200000010ff */
[----:B------:R-:W-:Y:S01]  /*51b0*/  @!P1 STG.E desc[UR4][R234.64], R156 ;  /* 0x0000009cea009986 */ /* 0x000fe2000c101904 */
[----:B------:R-:W-:Y:S01]  /*51c0*/  LEA.HI.X R165, R222, UR15, RZ, 0x4, P2 ;  /* 0x0000000fdea57c11 */ /* 0x000fe200090f24ff */
[----:B------:R-:W-:Y:S01]  /*51d0*/  FFMA.FTZ R163, R166, R163, R179 ;  /* 0x000000a3a6a37223 */ /* 0x000fe200000100b3 */
[----:B------:R-:W-:Y:S01]  /*51e0*/  F2FP.BF16.F32.PACK_AB R32, R88, R85 ;  /* 0x000000555820723e */ /* 0x000fe200000010ff */
[----:B------:R-:W-:Y:S01]  /*51f0*/  @!P1 STG.E desc[UR4][R232.64], R148 ;  /* 0x00000094e8009986 */ /* 0x000fe2000c101904 */
[----:B------:R-:W-:Y:S01]  /*5200*/  F2FP.BF16.F32.PACK_AB R94, R102, R105 ;  /* 0x00000069665e723e */ /* 0x000fe200000010ff */
[--C-:B--2---:R-:W-:Y:S01]  /*5210*/  IMAD.WIDE.U32 R166, R221, 0x10, R86.reuse ;  /* 0x00000010dda67825 */ /* 0x104fe200078e0056 */
[----:B------:R-:W-:Y:S01]  /*5220*/  F2FP.BF16.F32.PACK_AB R98, R113, R104 ;  /* 0x000000687162723e */ /* 0x000fe200000010ff */
[----:B------:R0:W-:Y:S01]  /*5230*/  STG.E.128 desc[UR4][R164.64], R32 ;  /* 0x00000020a4007986 */ /* 0x0001e2000c101d04 */
[----:B------:R-:W-:Y:S01]  /*5240*/  F2FP.BF16.F32.PACK_AB R91, R99, R84 ;  /* 0x00000054635b723e */ /* 0x000fe200000010ff */
[----:B------:R-:W-:Y:S01]  /*5250*/  IMAD.WIDE.U32 R104, R218, 0x10, R86 ;  /* 0x00000010da687825 */ /* 0x000fe200078e0056 */
[----:B------:R-:W-:-:S02]  /*5260*/  F2FP.BF16.F32.PACK_AB R90, R90, R97 ;  /* 0x000000615a5a723e */ /* 0x000fc400000010ff */
[----:B------:R-:W-:Y:S02]  /*5270*/  F2FP.BF16.F32.PACK_AB R88, R107, R92 ;  /* 0x0000005c6b58723e */ /* 0x000fe400000010ff */
[----:B------:R-:W-:Y:S02]  /*5280*/  SHF.L.U32 R158, R80, 0x10, RZ ;  /* 0x00000010509e7819 */ /* 0x000fe400000006ff */
[----:B------:R-:W-:Y:S01]  /*5290*/  F2FP.BF16.F32.PACK_AB R92, R100, R101 ;  /* 0x00000065645c723e */ /* 0x000fe200000010ff */
[----:B------:R1:W-:Y:S01]  /*52a0*/  STG.E.128 desc[UR4][R104.64], R88 ;  /* 0x0000005868007986 */ /* 0x0003e2000c101d04 */
        /* <DEDUP_REMOVED lines=9> */
[--C-:B0-----:R-:W-:Y:S01]  /*5340*/  IMAD.WIDE.U32 R164, R220, 0x10, R86.reuse ;  /* 0x00000010dca47825 */ /* 0x101fe200078e0056 */
[----:B------:R-:W-:Y:S02]  /*5350*/  F2FP.BF16.F32.PACK_AB R102, R114, R121 ;  /* 0x000000797266723e */ /* 0x000fe400000010ff */
[----:B------:R-:W-:Y:S01]  /*5360*/  F2FP.BF16.F32.PACK_AB R100, R131, R116 ;  /* 0x000000748364723e */ /* 0x000fe200000010ff */
[--C-:B------:R-:W-:Y:S01]  /*5370*/  IMAD.WIDE.U32 R108, R226, 0x10, R86.reuse ;  /* 0x00000010e26c7825 */ /* 0x100fe200078e0056 */
[----:B------:R-:W-:Y:S01]  /*5380*/  F2FP.BF16.F32.PACK_AB R35, R120, R117 ;  /* 0x000000757823723e */ /* 0x000fe200000010ff */
[----:B------:R0:W-:Y:S01]  /*5390*/  STG.E.128 desc[UR4][R164.64], R96 ;  /* 0x00000060a4007986 */ /* 0x0001e2000c101d04 */
[----:B------:R-:W-:Y:S01]  /*53a0*/  F2FP.BF16.F32.PACK_AB R34, R126, R129 ;  /* 0x000000817e22723e */ /* 0x000fe200000010ff */
[----:B-1----:R-:W1:Y:S01]  /*53b0*/  LDC.64 R104, c[0x0][0x210] ;  /* 0x00008400ff687b82 */ /* 0x002e620000000a00 */
        /* <DEDUP_REMOVED lines=21> */
[----:B0-----:R-:W-:-:S02]  /*5510*/  F2FP.BF16.F32.PACK_AB R99, R154, R159 ;  /* 0x0000009f9a63723e */ /* 0x001fc400000010ff */
[----:B------:R-:W-:Y:S01]  /*5520*/  F2FP.BF16.F32.PACK_AB R98, R162, R151 ;  /* 0x00000097a262723e */ /* 0x000fe200000010ff */
[----:B------:R3:W-:Y:S01]  /*5530*/  STG.E.128 desc[UR4][R112.64], R92 ;  /* 0x0000005c70007986 */ /* 0x0007e2000c101d04 */
[----:B------:R-:W-:Y:S02]  /*5540*/  F2FP.BF16.F32.PACK_AB R97, R160, R161 ;  /* 0x000000a1a061723e */ /* 0x000fe400000010ff */
[----:B------:R-:W-:Y:S02]  /*5550*/  F2FP.BF16.F32.PACK_AB R96, R163, R158 ;  /* 0x0000009ea360723e */ /* 0x000fe400000010ff */
[----:B-1----:R-:W-:-:S03]  /*5560*/  LEA R217, R104, R217, 0x2 ;  /* 0x000000d968d97211 */ /* 0x002fc600078e10ff */
[----:B------:R3:W-:Y:S01]  /*5570*/  STG.E.128 desc[UR4][R114.64], R96 ;  /* 0x0000006072007986 */ /* 0x0007e2000c101d04 */
[----:B------:R-:W-:-:S13]  /*5580*/  ISETP.GE.AND P1, PT, R217, R105, PT ;  /* 0x00000069d900720c */ /* 0x000fda0003f26270 */
[----:B------:R-:W-:Y:S05]  /*5590*/  @!P1 BRA `(.L_x_23152) ;  /* 0xffffffb400909947 */ /* 0x000fea000383ffff */
[----:B------:R-:W-:Y:S05]  /*55a0*/  EXIT ;  /* 0x000000000000794d */ /* 0x000fea0003800000 */
.L_x_23151:
[----:B------:R-:W-:Y:S01]  /*55b0*/  BSSY B0, `(.L_x_23153) ;  /* 0x0000008000007945 */ /* 0x000fe20003800000 */
[----:B------:R-:W-:Y:S02]  /*55c0*/  MOV R231, R156 ;  /* 0x0000009c00e77202 */ /* 0x000fe40000000f00 */
[----:B------:R-:W-:Y:S02]  /*55d0*/  MOV R230, 0x1 ;  /* 0x0000000100e67802 */ /* 0x000fe40000000f00 */
[----:B------:R-:W-:Y:S02]  /*55e0*/  MOV R233, 0x1f ;  /* 0x0000001f00e97802 */ /* 0x000fe40000000f00 */
[----:B------:R-:W-:-:S07]  /*55f0*/  MOV R224, 0xffffffff ;  /* 0xffffffff00e07802 */ /* 0x000fce0000000f00 */
[----:B-----5:R-:W-:Y:S05]  /*5600*/  WARPSYNC.COLLECTIVE R224, `(.L_x_23154) ;  /* 0x00000000e0087348 */ /* 0x020fea0003c00000 */
[----:B------:R0:W1:Y:S02]  /*5610*/  SHFL.BFLY P2, R225, R231, R230, R233 ;  /* 0x0c0000e6e7e17389 */ /* 0x00006400000400e9 */
[----:B01---5:R-:W-:Y:S01]  /*5620*/  ENDCOLLECTIVE ;  /* 0x000000000000791b */ /* 0x023fe20003800000 */
.L_x_23154:
[----:B------:R-:W-:Y:S05]  /*5630*/  BSYNC B0 ;  /* 0x0000000000007941 */ /* 0x000fea0003800000 */
.L_x_23153:
        /* <DEDUP_REMOVED lines=10> */
.L_x_23155:
[----:B------:R-:W-:Y:S01]  /*56e0*/  HFMA2.MMA R230, -RZ, RZ, 0, 2.384185791015625e-07 ;  /* 0x00000004ffe67435 */ /* 0x000fe200000001ff */
[----:B------:R-:W-:-:S05]  /*56f0*/  MOV R157, R225 ;  /* 0x000000e1009d7202 */ /* 0x000fca0000000f00 */
[----:B------:R-:W-:-:S05]  /*5700*/  FADD.FTZ R160, R158, R157 ;  /* 0x0000009d9ea07221 */ /* 0x000fca0000010000 */
[----:B------:R-:W-:-:S07]  /*5710*/  MOV R231, R160 ;  /* 0x000000a000e77202 */ /* 0x000fce0000000f00 */
[----:B------:R-:W-:Y:S05]  /*5720*/  WARPSYNC.COLLECTIVE R224, `(.L_x_23156) ;  /* 0x00000000e0087348 */ /* 0x000fea0003c00000 */
[----:B------:R0:W1:Y:S02]  /*5730*/  SHFL.BFLY P2, R225, R231, R230, R233 ;  /* 0x0c0000e6e7e17389 */ /* 0x00006400000400e9 */
[----:B01----:R-:W-:Y:S01]  /*5740*/  ENDCOLLECTIVE ;  /* 0x000000000000791b */ /* 0x003fe20003800000 */
.L_x_23156:
[----:B------:R-:W-:Y:S01]  /*5750*/  HFMA2.MMA R230, -RZ, RZ, 0, 4.76837158203125e-07 ;  /* 0x00000008ffe67435 */ /* 0x000fe200000001ff */
[----:B------:R-:W-:-:S05]  /*5760*/  MOV R157, R225 ;  /* 0x000000e1009d7202 */ /* 0x000fca0000000f00 */
[----:B------:R-:W-:-:S05]  /*5770*/  FADD.FTZ R161, R160, R157 ;  /* 0x0000009da0a17221 */ /* 0x000fca0000010000 */
[----:B------:R-:W-:-:S07]  /*5780*/  MOV R231, R161 ;  /* 0x000000a100e77202 */ /* 0x000fce0000000f00 */
[----:B------:R-:W-:Y:S05]  /*5790*/  WARPSYNC.COLLECTIVE R224, `(.L_x_23157) ;  /* 0x00000000e0087348 */ /* 0x000fea0003c00000 */
[----:B------:R0:W1:Y:S02]  /*57a0*/  SHFL.BFLY P2, R225, R231, R230, R233 ;  /* 0x0c0000e6e7e17389 */ /* 0x00006400000400e9 */
[----:B01----:R-:W-:Y:S01]  /*57b0*/  ENDCOLLECTIVE ;  /* 0x000000000000791b */ /* 0x003fe20003800000 */
.L_x_23157:
[----:B------:R-:W-:Y:S01]  /*57c0*/  HFMA2.MMA R230, -RZ, RZ, 0, 9.5367431640625e-07 ;  /* 0x00000010ffe67435 */ /* 0x000fe200000001ff */
[----:B------:R-:W-:-:S05]  /*57d0*/  MOV R162, R225 ;  /* 0x000000e100a27202 */ /* 0x000fca0000000f00 */
[----:B------:R-:W-:-:S05]  /*57e0*/  FADD.FTZ R162, R161, R162 ;  /* 0x000000a2a1a27221 */ /* 0x000fca0000010000 */
[----:B------:R-:W-:-:S07]  /*57f0*/  MOV R231, R162 ;  /* 0x000000a200e77202 */ /* 0x000fce0000000f00 */
[----:B------:R-:W-:Y:S05]  /*5800*/  WARPSYNC.COLLECTIVE R224, `(.L_x_23158) ;  /* 0x00000000e0087348 */ /* 0x000fea0003c00000 */
[----:B------:R0:W1:Y:S02]  /*5810*/  SHFL.BFLY P2, R225, R231, R230, R233 ;  /* 0x0c0000e6e7e17389 */ /* 0x00006400000400e9 */
[----:B01----:R-:W-:Y:S01]  /*5820*/  ENDCOLLECTIVE ;  /* 0x000000000000791b */ /* 0x003fe20003800000 */
.L_x_23158:
[----:B------:R-:W-:Y:S01]  /*5830*/  HFMA2.MMA R230, -RZ, RZ, 0, 5.9604644775390625e-08 ;  /* 0x00000001ffe67435 */ /* 0x000fe200000001ff */
[----:B------:R-:W-:-:S05]  /*5840*/  MOV R157, R225 ;  /* 0x000000e1009d7202 */ /* 0x000fca0000000f00 */
[----:B------:R-:W-:-:S04]  /*5850*/  FADD.FTZ R156, R162, R157 ;  /* 0x0000009da29c7221 */ /* 0x000fc80000010000 */
        /* <DEDUP_REMOVED lines=160> */
[----:B------:R-:W-:-:S05]  /*6260*/  FFMA.FTZ R157, R158, R158, R157 ;  /* 0x0000009e9e9d7223 */ /* 0x000fca000001009d */
[----:B------:R-:W-:-:S07]  /*6270*/  MOV R231, R157 ;  /* 0x0000009d00e77202 */ /* 0x000fce0000000f00 */
[----:B------:R-:W-:Y:S05]  /*6280*/  WARPSYNC.COLLECTIVE R224, `(.L_x_23159) ;  /* 0x00000000e0087348 */ /* 0x000fea0003c00000 */
[----:B------:R0:W1:Y:S02]  /*6290*/  SHFL.BFLY P2, R225, R231, R230, R233 ;  /* 0x0c0000e6e7e17389 */ /* 0x00006400000400e9 */
[----:B01----:R-:W-:Y:S01]  /*62a0*/  ENDCOLLECTIVE ;  /* 0x000000000000791b */ /* 0x003fe20003800000 */
.L_x_23159:
[----:B------:R-:W-:Y:S01]  /*62b0*/  HFMA2.MMA R230, -RZ, RZ, 0, 1.1920928955078125e-07 ;  /* 0x00000002ffe67435 */ /* 0x000fe200000001ff */
[----:B------:R-:W-:-:S05]  /*62c0*/  MOV R158, R225 ;  /* 0x000000e1009e7202 */ /* 0x000fca0000000f00 */
[----:B------:R-:W-:-:S05]  /*62d0*/  FADD.FTZ R158, R157, R158 ;  /* 0x0000009e9d9e7221 */ /* 0x000fca0000010000 */
[----:B------:R-:W-:-:S07]  /*62e0*/  MOV R231, R158 ;  /* 0x0000009e00e77202 */ /* 0x000fce0000000f00 */
[----:B------:R-:W-:Y:S05]  /*62f0*/  WARPSYNC.COLLECTIVE R224, `(.L_x_23160) ;  /* 0x00000000e0087348 */ /* 0x000fea0003c00000 */
[----:B------:R0:W1:Y:S02]  /*6300*/  SHFL.BFLY P2, R225, R231, R230, R233 ;  /* 0x0c0000e6e7e17389 */ /* 0x00006400000400e9 */
[----:B01----:R-:W-:Y:S01]  /*6310*/  ENDCOLLECTIVE ;  /* 0x000000000000791b */ /* 0x003fe20003800000 */
.L_x_23160:
[----:B------:R-:W-:Y:S01]  /*6320*/  HFMA2.MMA R230, -RZ, RZ, 0, 2.384185791015625e-07 ;  /* 0x00000004ffe67435 */ /* 0x000fe200000001ff */
[----:B------:R-:W-:-:S05]  /*6330*/  MOV R161, R225 ;  /* 0x000000e100a17202 */ /* 0x000fca0000000f00 */
[----:B------:R-:W-:-:S05]  /*6340*/  FADD.FTZ R161, R158, R161 ;  /* 0x000000a19ea17221 */ /* 0x000fca0000010000 */
[----:B------:R-:W-:-:S07]  /*6350*/  MOV R231, R161 ;  /* 0x000000a100e77202 */ /* 0x000fce0000000f00 */
[----:B------:R-:W-:Y:S05]  /*6360*/  WARPSYNC.COLLECTIVE R224, `(.L_x_23161) ;  /* 0x00000000e0087348 */ /* 0x000fea0003c00000 */
[----:B------:R0:W1:Y:S02]  /*6370*/  SHFL.BFLY P2, R225, R231, R230, R233 ;  /* 0x0c0000e6e7e17389 */ /* 0x00006400000400e9 */
[----:B01----:R-:W-:Y:S01]  /*6380*/  ENDCOLLECTIVE ;  /* 0x000000000000791b */ /* 0x003fe20003800000 */
.L_x_23161:
[----:B------:R-:W-:Y:S01]  /*6390*/  HFMA2.MMA R230, -RZ, RZ, 0, 4.76837158203125e-07 ;  /* 0x00000008ffe67435 */ /* 0x000fe200000001ff */
[----:B------:R-:W-:-:S05]  /*63a0*/  MOV R160, R225 ;  /* 0x000000e100a07202 */ /* 0x000fca0000000f00 */
[----:B------:R-:W-:-:S05]  /*63b0*/  FADD.FTZ R160, R161, R160 ;  /* 0x000000a0a1a07221 */ /* 0x000fca0000010000 */
[----:B------:R-:W-:-:S07]  /*63c0*/  MOV R231, R160 ;  /* 0x000000a000e77202 */ /* 0x000fce0000000f00 */
[----:B------:R-:W-:Y:S05]  /*63d0*/  WARPSYNC.COLLECTIVE R224, `(.L_x_23162) ;  /* 0x00000000e0087348 */ /* 0x000fea0003c00000 */
[----:B------:R0:W1:Y:S02]  /*63e0*/  SHFL.BFLY P2, R225, R231, R230, R233 ;  /* 0x0c0000e6e7e17389 */ /* 0x00006400000400e9 */
[----:B01----:R-:W-:Y:S01]  /*63f0*/  ENDCOLLECTIVE ;  /* 0x000000000000791b */ /* 0x003fe20003800000 */
.L_x_23162:
[----:B------:R-:W-:Y:S01]  /*6400*/  HFMA2.MMA R230, -RZ, RZ, 0, 9.5367431640625e-07 ;  /* 0x00000010ffe67435 */ /* 0x000fe200000001ff */
[----:B------:R-:W-:-:S05]  /*6410*/  MOV R163, R225 ;  /* 0x000000e100a37202 */ /* 0x000fca0000000f00 */
[----:B------:R-:W-:-:S05]  /*6420*/  FADD.FTZ R163, R160, R163 ;  /* 0x000000a3a0a37221 */ /* 0x000fca0000010000 */
[----:B------:R-:W-:-:S07]  /*6430*/  MOV R231, R163 ;  /* 0x000000a300e77202 */ /* 0x000fce0000000f00 */
[----:B------:R-:W-:Y:S05]  /*6440*/  WARPSYNC.COLLECTIVE R224, `(.L_x_23163) ;  /* 0x00000000e0087348 */ /* 0x000fea0003c00000 */
[----:B------:R0:W1:Y:S02]  /*6450*/  SHFL.BFLY P2, R225, R231, R230, R233 ;  /* 0x0c0000e6e7e17389 */ /* 0x00006400000400e9 */
[----:B01----:R-:W-:Y:S01]  /*6460*/  ENDCOLLECTIVE ;  /* 0x000000000000791b */ /* 0x003fe20003800000 */
.L_x_23163:
[----:B------:R-:W-:Y:S01]  /*6470*/  MOV R162, R225 ;  /* 0x000000e100a27202 */ /* 0x000fe20000000f00 */
[----:B------:R-:W-:Y:S06]  /*6480*/  BRA `(.L_x_23164) ;  /* 0xffffffd400687947 */ /* 0x000fec000383ffff */
.L_x_23165:
        /* <DEDUP_REMOVED lines=15> */
.L_x_72329:


//--------------------- .text._ZN10layer_norm13ln_fwd_kernelINS_13Kernel_traitsI13__nv_bfloat16S2_fS2_fjLj2560ELj1ELj4ELj1ELj16ENS_18Kernel_traits_baseILj2560ES2_S2_fS2_fjLj128EEEEELb0ELb0ELb1ELb0EEEvNS_9FwdParamsE --------------------------
	.section	.text._ZN10layer_norm13ln_fwd_kernelINS_13Kernel_traitsI13__nv_bfloat16S2_fS2_fjLj2560ELj1ELj4ELj1ELj16ENS_18Kernel_traits_baseILj2560ES2_S2_fS2_fjLj128EEEEELb0ELb0ELb1ELb0EEEvNS_9FwdParamsE,"ax",@progbits
	.align	128
        .global         _ZN10layer_norm13ln_fwd_kernelINS_13Kernel_traitsI13__nv_bfloat16S2_fS2_fjLj2560ELj1ELj4ELj1ELj16ENS_18Kernel_traits_baseILj2560ES2_S2_fS2_fjLj128EEEEELb0ELb0ELb1ELb0EEEvNS_9FwdParamsE
        .type           _ZN10layer_norm13ln_fwd_kernelINS_13Kernel_traitsI13__nv_bfloat16S2_fS2_fjLj2560ELj1ELj4ELj1ELj16ENS_18Kernel_traits_baseILj2560ES2_S2_fS2_fjLj128EEEEELb0ELb0ELb1ELb0EEEvNS_9FwdParamsE,@function
        .size           _ZN10layer_norm13ln_fwd_kernelINS_13Kernel_traitsI13__nv_bfloat16S2_fS2_fjLj2560ELj1ELj4ELj1ELj16ENS_18Kernel_traits_baseILj2560ES2_S2_fS2_fjLj128EEEEELb0ELb0ELb1ELb0EEEvNS_9FwdParamsE,(.L_x_72330 - _ZN10layer_norm13ln_fwd_kernelINS_13Kernel_traitsI13__nv_bfloat16S2_fS2_fjLj2560ELj1ELj4ELj1ELj16ENS_18Kernel_traits_baseILj2560ES2_S2_fS2_fjLj128EEEEELb0ELb0ELb1ELb0EEEvNS_9FwdParamsE)
        .other          _ZN10layer_norm13ln_fwd_kernelINS_13Kernel_traitsI13__nv_bfloat16S2_fS2_fjLj2560ELj1ELj4ELj1ELj16ENS_18Kernel_traits_baseILj2560ES2_S2_fS2_fjLj128EEEEELb0ELb0ELb1ELb0EEEvNS_9FwdParamsE,@"STO_CUDA_ENTRY STV_DEFAULT"
_ZN10layer_norm13ln_fwd_kernelINS_13Kernel_traitsI13__nv_bfloat16S2_fS2_fjLj2560ELj1ELj4ELj1ELj16ENS_18Kernel_traits_baseILj2560ES2_S2_fS2_fjLj128EEEEELb0ELb0ELb1ELb0EEEvNS_9FwdParamsE:
.text._ZN10layer_norm13ln_fwd_kernelINS_13Kernel_traitsI13__nv_bfloat16S2_fS2_fjLj2560ELj1ELj4ELj1ELj16ENS_18Kernel_traits_baseILj2560ES2_S2_fS2_fjLj128EEEEELb0ELb0ELb1ELb0EEEvNS_9FwdParamsE:
        /* <DEDUP_REMOVED lines=43> */
.L_x_23167:
[----:B------:R-:W-:Y:S05]  /*02b0*/  BSYNC B0 ;  /* 0x0000000000007941 */ /* 0x000fea0003800000 */
.L_x_23166:
        /* <DEDUP_REMOVED lines=18> */
.L_x_23169:
[----:B------:R-:W-:Y:S05]  /*03e0*/  BSYNC B0 ;  /* 0x0000000000007941 */ /* 0x000fea0003800000 */
.L_x_23168:
        /* <DEDUP_REMOVED lines=18> */
.L_x_23171:
[----:B------:R-:W-:Y:S05]  /*0510*/  BSYNC B0 ;  /* 0x0000000000007941 */ /* 0x000fea0003800000 */
.L_x_23170:
        /* <DEDUP_REMOVED lines=18> */
.L_x_23173:
[----:B------:R-:W-:Y:S05]  /*0640*/  BSYNC B0 ;  /* 0x0000000000007941 */ /* 0x000fea0003800000 */
.L_x_23172:
        /* <DEDUP_REMOVED lines=18> */
.L_x_23175:
[----:B------:R-:W-:Y:S05]  /*0770*/  BSYNC B0 ;  /* 0x0000000000007941 */ /* 0x000fea0003800000 */
.L_x_23174:
        /* <DEDUP_REMOVED lines=21> */
.L_x_23177:
[----:B------:R-:W-:Y:S05]  /*08d0*/  BSYNC B0 ;  /* 0x0000000000007941 */ /* 0x000fea0003800000 */
.L_x_23176:
        /* <DEDUP_REMOVED lines=23> */
.L_x_23179:
[----:B------:R-:W-:Y:S05]  /*0a50*/  BSYNC B0 ;  /* 0x0000000000007941 */ /* 0x000fea0003800000 */
.L_x_23178:
        /* <DEDUP_REMOVED lines=21> */
.L_x_23181:
[----:B------:R-:W-:Y:S05]  /*0bb0*/  BSYNC B0 ;  /* 0x0000000000007941 */ /* 0x000fea0003800000 */
.L_x_23180:
        /* <DEDUP_REMOVED lines=21> */
.L_x_23183:
[----:B------:R-:W-:Y:S05]  /*0d10*/  BSYNC B0 ;  /* 0x0000000000007941 */ /* 0x000fea0003800000 */
.L_x_23182:
        /* <DEDUP_REMOVED lines=16> */
.L_x_23185:
[----:B------:R-:W-:Y:S05]  /*0e20*/  BSYNC B0 ;  /* 0x0000000000007941 */ /* 0x000fea0003800000 */
.L_x_23184:
[----:B------:R-:W-:Y:S02]  /*0e30*/  ULDC UR6, c[0x0][0x214] ;  /* 0x0000850000067ab9 */ /* 0x000fe40000000800 */
[----:B------:R-:W-:-:S13]  /*0e40*/  ISETP.GE.AND P1, PT, R75, UR6, PT ;  /* 0x000000064b007c0c */ /* 0x000fda000bf26270 */
[----:B------:R-:W-:Y:S05]  /*0e50*/  @P1 EXIT ;  /* 0x000000000000194d */ /* 0x000fea0003800000 */
[----:B------:R-:W-:Y:S01]  /*0e60*/  SHF.L.U32 R68, R68, 0x10, RZ ;  /* 0x0000001044447819 */ /* 0x000fe200000006ff */
[----:B------:R-:W-:Y:S01]  /*0e70*/  ULDC.U8 UR6, c[0x0][0x2a0] ;  /* 0x0000a80000067ab9 */ /* 0x000fe20000000000 */
        /* <DEDUP_REMOVED lines=12> */
[----:B------:R-:W-:Y:S01]  /*0f40*/  SHF.L.U32 R6, R9, 0x10, RZ ;  /* 0x0000001009067819 */ /* 0x000fe200000006ff */
[----:B------:R-:W-:Y:S01]  /*0f50*/  IMAD.U32 R236, R236, 0x10000, RZ ;  /* 0x00010000ecec7824 */ /* 0x000fe200078e00ff */
[----:B0-----:R-:W-:Y:S01]  /*0f60*/  SHF.L.U32 R68, R71, 0x10, RZ ;  /* 0x0000001047447819 */ /* 0x001fe200000006ff */
[----:B------:R-:W-:Y:S01]  /*0f70*/  IMAD.U32 R203, R203, 0x10000, RZ ;  /* 0x00010000cbcb7824 */ /* 0x000fe200078e00ff */
[----:B------:R-:W-:Y:S01]  /*0f80*/  SHF.L.U32 R8, R11, 0x10, RZ ;  /* 0x000000100b087819 */ /* 0x000fe200000006ff */
[----:B------:R-:W-:Y:S01]  /*0f90*/  IMAD.U32 R11, R14, 0x10000, RZ ;  /* 0x000100000e0b7824 */ /* 0x000fe200078e00ff */
[----:B------:R-:W-:Y:S01]  /*0fa0*/  SHF.L.U32 R9, R12, 0x10, RZ ;  /* 0x000000100c097819 */ /* 0x000fe200000006ff */
[----:B------:R0:W-:Y:S01]  /*0fb0*/  STL [R1+0x1c], R68 ;  /* 0x00001c4401007387 */ /* 0x0001e20000100800 */
[----:B------:R-:W-:Y:S01]  /*0fc0*/  SHF.L.U32 R12, R15, 0x10, RZ ;  /* 0x000000100f0c7819 */ /* 0x000fe200000006ff */
[----:B------:R-:W-:Y:S01]  /*0fd0*/  IMAD.U32 R139, R139, 0x10000, RZ ;  /* 0x000100008b8b7824 */ /* 0x000fe200078e00ff */
[----:B-1----:R-:W-:Y:S01]  /*0fe0*/  SHF.L.U32 R69, R249, 0x10, RZ ;  /* 0x00000010f9457819 */ /* 0x002fe200000006ff */
[----:B------:R-:W-:Y:S01]  /*0ff0*/  STL [R1+0x14], R70 ;  /* 0x0000144601007387 */ /* 0x000fe20000100800 */
[----:B------:R-:W-:Y:S01]  /*1000*/  SHF.L.U32 R14, R17, 0x10, RZ ;  /* 0x00000010110e7819 */ /* 0x000fe200000006ff */
[----:B------:R-:W-:Y:S01]  /*1010*/  ULDC UR7, c[0x0][0x29c] ;  /* 0x0000a70000077ab9 */ /* 0x000fe20000000800 */
[----:B------:R-:W-:Y:S01]  /*1020*/  SHF.L.U32 R15, R18, 0x10, RZ ;  /* 0x00000010120f7819 */ /* 0x000fe200000006ff */
[----:B------:R-:W-:Y:S01]  /*1030*/  STL [R1+0xc], R69 ;  /* 0x00000c4501007387 */ /* 0x000fe20000100800 */
[----:B------:R-:W-:Y:S01]  /*1040*/  SHF.L.U32 R17, R60, 0x10, RZ ;  /* 0x000000103c117819 */ /* 0x000fe200000006ff */
[----:B------:R-:W-:Y:S01]  /*1050*/  ULDC UR8, c[0x0][0x2d8] ;  /* 0x0000b60000087ab9 */ /* 0x000fe20000000800 */
[----:B0-----:R-:W-:-:S02]  /*1060*/  SHF.L.U32 R68, R250, 0x10, RZ ;  /* 0x00000010fa447819 */ /* 0x001fc400000006ff */
[----:B------:R-:W-:Y:S02]  /*1070*/  SHF.L.U32 R18, R61, 0x10, RZ ;  /* 0x000000103d127819 */ /* 0x000fe400000006ff */
[----:B------:R-:W-:Y:S01]  /*1080*/  SHF.L.U32 R183, R4, 0x10, RZ ;  /* 0x0000001004b77819 */ /* 0x000fe200000006ff */
[----:B------:R-:W-:Y:S01]  /*1090*/  STL [R1+0x4], R68 ;  /* 0x0000044401007387 */ /* 0x000fe20000100800 */
[----:B------:R-:W-:Y:S02]  /*10a0*/  SHF.L.U32 R4, R7, 0x10, RZ ;  /* 0x0000001007047819 */ /* 0x000fe400000006ff */
[----:B------:R-:W-:Y:S01]  /*10b0*/  SHF.L.U32 R7, R10, 0x10, RZ ;  /* 0x000000100a077819 */ /* 0x000fe200000006ff */
[----:B------:R0:W-:Y:S01]  /*10c0*/  STL [R1+0x30], R17 ;  /* 0x0000301101007387 */ /* 0x0001e20000100800 */
[----:B------:R-:W-:Y:S02]  /*10d0*/  SHF.L.U32 R10, R13, 0x10, RZ ;  /* 0x000000100d0a7819 */ /* 0x000fe400000006ff */
[----:B------:R-:W-:Y:S01]  /*10e0*/  ISETP.NE.AND P1, PT, RZ, UR6, PT ;  /* 0x00000006ff007c0c */ /* 0x000fe2000bf25270 */
[----:B------:R1:W-:Y:S01]  /*10f0*/  STL [R1+0x28], R18 ;  /* 0x0000281201007387 */ /* 0x0003e20000100800 */
[----:B------:R-:W-:-:S02]  /*1100*/  SHF.L.U32 R13, R16, 0x10, RZ ;  /* 0x00000010100d7819 */ /* 0x000fc400000006ff */
[----:B------:R-:W-:Y:S02]  /*1110*/  SHF.L.U32 R16, R19, 0x10, RZ ;  /* 0x0000001013107819 */ /* 0x000fe400000006ff */
[----:B------:R-:W-:Y:S02]  /*1120*/  PRMT R151, R20, 0x7632, R151 ;  /* 0x0000763214977816 */ /* 0x000fe40000000097 */
[----:B0-----:R-:W-:Y:S02]  /*1130*/  SHF.L.U32 R17, R62, 0x10, RZ ;  /* 0x000000103e117819 */ /* 0x001fe400000006ff */
[----:B------:R-:W-:Y:S02]  /*1140*/  PRMT R152, R21, 0x7632, R152 ;  /* 0x0000763215987816 */ /* 0x000fe40000000098 */
[----:B-1----:R-:W-:Y:S01]  /*1150*/  SHF.L.U32 R18, R63, 0x10, RZ ;  /* 0x000000103f127819 */ /* 0x002fe200000006ff */
[----:B------:R0:W-:Y:S01]  /*1160*/  STL [R1+0x20], R17 ;  /* 0x0000201101007387 */ /* 0x0001e20000100800 */
[----:B------:R-:W-:Y:S01]  /*1170*/  SHF.L.U32 R19, R21, 0x10, RZ ;  /* 0x0000001015137819 */ /* 0x000fe200000006ff */
[C---:B------:R-:W-:Y:S01]  /*1180*/  IMAD.U32 R21, R23.reuse, 0x10000, RZ ;  /* 0x0001000017157824 */ /* 0x040fe200078e00ff */
[----:B------:R-:W-:Y:S01]  /*1190*/  PRMT R153, R22, 0x7632, R153 ;  /* 0x0000763216997816 */ /* 0x000fe20000000099 */
[----:B------:R1:W-:Y:S01]  /*11a0*/  STL [R1+0x18], R18 ;  /* 0x0000181201007387 */ /* 0x0003e20000100800 */
[----:B------:R-:W-:-:S02]  /*11b0*/  PRMT R154, R23, 0x7632, R154 ;  /* 0x00007632179a7816 */ /* 0x000fc4000000009a */
[----:B------:R-:W-:Y:S02]  /*11c0*/  PRMT R155, R24, 0x7632, R155 ;  /* 0x00007632189b7816 */ /* 0x000fe4000000009b */
[C---:B------:R-:W-:Y:S02]  /*11d0*/  PRMT R156, R25.reuse, 0x7632, R156 ;  /* 0x00007632199c7816 */ /* 0x040fe4000000009c */
[----:B0-----:R-:W-:Y:S02]  /*11e0*/  SHF.L.U32 R17, R56, 0x10, RZ ;  /* 0x0000001038117819 */ /* 0x001fe400000006ff */
[----:B------:R-:W-:Y:S01]  /*11f0*/  SHF.L.U32 R23, R25, 0x10, RZ ;  /* 0x0000001019177819 */ /* 0x000fe200000006ff */
[----:B-1----:R-:W-:Y:S01]  /*1200*/  IMAD.U32 R18, R57, 0x10000, RZ ;  /* 0x0001000039127824 */ /* 0x002fe200078e00ff */
[----:B------:R-:W-:Y:S01]  /*1210*/  PRMT R157, R26, 0x7632, R157 ;  /* 0x000076321a9d7816 */ /* 0x000fe2000000009d */
[----:B------:R0:W-:Y:S01]  /*1220*/  STL [R1+0x10], R17 ;  /* 0x0000101101007387 */ /* 0x0001e20000100800 */
[----:B------:R-:W-:-:S02]  /*1230*/  PRMT R158, R27, 0x7632, R158 ;  /* 0x000076321b9e7816 */ /* 0x000fc4000000009e */
[----:B------:R-:W-:Y:S01]  /*1240*/  SHF.L.U32 R25, R27, 0x10, RZ ;  /* 0x000000101b197819 */ /* 0x000fe200000006ff */
[----:B------:R1:W-:Y:S01]  /*1250*/  STL [R1+0x8], R18 ;  /* 0x0000081201007387 */ /* 0x0003e20000100800 */
[----:B------:R-:W-:Y:S02]  /*1260*/  SHF.L.U32 R209, R214, 0x10, RZ ;  /* 0x00000010d6d17819 */ /* 0x000fe400000006ff */
[----:B------:R-:W-:Y:S02]  /*1270*/  PRMT R159, R28, 0x7632, R159 ;  /* 0x000076321c9f7816 */ /* 0x000fe4000000009f */
[C---:B------:R-:W-:Y:S02]  /*1280*/  PRMT R160, R29.reuse, 0x7632, R160 ;  /* 0x000076321da07816 */ /* 0x040fe400000000a0 */
[----:B0-----:R-:W-:Y:S02]  /*1290*/  SHF.L.U32 R17, R58, 0x10, RZ ;  /* 0x000000103a117819 */ /* 0x001fe400000006ff */
[----:B------:R-:W-:-:S02]  /*12a0*/  SHF.L.U32 R27, R29, 0x10, RZ ;  /* 0x000000101d1b7819 */ /* 0x000fc400000006ff */
[----:B-1----:R-:W-:Y:S01]  /*12b0*/  SHF.L.U32 R18, R20, 0x10, RZ ;  /* 0x0000001014127819 */ /* 0x002fe200000006ff */
[----:B------:R0:W-:Y:S01]  /*12c0*/  STL [R1], R17 ;  /* 0x0000001101007387 */ /* 0x0001e20000100800 */
[----:B------:R-:W-:Y:S02]  /*12d0*/  SHF.L.U32 R20, R22, 0x10, RZ ;  /* 0x0000001016147819 */ /* 0x000fe400000006ff */
[----:B------:R-:W-:Y:S02]  /*12e0*/  SHF.L.U32 R22, R24, 0x10, RZ ;  /* 0x0000001018167819 */ /* 0x000fe400000006ff */
[----:B------:R-:W-:Y:S02]  /*12f0*/  SHF.L.U32 R24, R26, 0x10, RZ ;  /* 0x000000101a187819 */ /* 0x000fe400000006ff */
[----:B------:R-:W-:Y:S02]  /*1300*/  SHF.L.U32 R26, R28, 0x10, RZ ;  /* 0x000000101c1a7819 */ /* 0x000fe400000006ff */
[----:B------:R-:W-:-:S02]  /*1310*/  SHF.L.U32 R200, R184, 0x10, RZ ;  /* 0x00000010b8c87819 */ /* 0x000fc400000006ff */
[----:B------:R-:W-:Y:S02]  /*1320*/  PRMT R241, R61, 0x7632, R241 ;  /* 0x000076323df17816 */ /* 0x000fe400000000f1 */
[----:B------:R-:W-:Y:S02]  /*1330*/  PRMT R214, R48, 0x7632, R214 ;  /* 0x0000763230d67816 */ /* 0x000fe400000000d6 */
[----:B------:R-:W-:Y:S01]  /*1340*/  PRMT R150, R43, 0x7632, R150 ;  /* 0x000076322b967816 */ /* 0x000fe20000000096 */
[----:B------:R-:W-:Y:S01]  /*1350*/  IMAD.U32 R241, R241, 0x10000, RZ ;  /* 0x00010000f1f17824 */ /* 0x000fe200078e00ff */
[----:B------:R-:W-:Y:S01]  /*1360*/  PRMT R161, R30, 0x7632, R161 ;  /* 0x000076321ea17816 */ /* 0x000fe200000000a1 */
[----:B------:R-:W-:Y:S01]  /*1370*/  IMAD.U32 R214, R214, 0x10000, RZ ;  /* 0x00010000d6d67824 */ /* 0x000fe200078e00ff */
[----:B------:R-:W-:Y:S01]  /*1380*/  SHF.L.U32 R28, R30, 0x10, RZ ;  /* 0x000000101e1c7819 */ /* 0x000fe200000006ff */
[----:B------:R-:W-:Y:S01]  /*1390*/  IMAD.U32 R150, R150, 0x10000, RZ ;  /* 0x0001000096967824 */ /* 0x000fe200078e00ff */
[----:B------:R-:W-:Y:S01]  /*13a0*/  PRMT R162, R31, 0x7632, R162 ;  /* 0x000076321fa27816 */ /* 0x000fe200000000a2 */
[----:B------:R-:W-:Y:S01]  /*13b0*/  IMAD.U32 R161, R161, 0x10000, RZ ;  /* 0x00010000a1a17824 */ /* 0x000fe200078e00ff */
[----:B------:R-:W-:-:S02]  /*13c0*/  SHF.L.U32 R29, R31, 0x10, RZ ;  /* 0x000000101f1d7819 */ /* 0x000fc400000006ff */
        /* <DEDUP_REMOVED lines=21> */
[C---:B------:R-:W-:Y:S02]  /*1520*/  PRMT R163, R32.reuse, 0x7632, R163 ;  /* 0x0000763220a37816 */ /* 0x040fe400000000a3 */
[----:B------:R-:W-:Y:S01]  /*1530*/  SHF.L.U32 R30, R32, 0x10, RZ ;  /* 0x00000010201e7819 */ /* 0x000fe200000006ff */
[----:B------:R-:W-:Y:S01]  /*1540*/  IMAD.U32 R32, R34, 0x10000, RZ ;  /* 0x0001000022207824 */ /* 0x000fe200078e00ff */
        /* <DEDUP_REMOVED lines=39> */
[----:B------:R-:W-:Y:S02]  /*17c0*/  MOV R38, R75 ;  /* 0x0000004b00267202 */ /* 0x000fe40000000f00 */
        /* <DEDUP_REMOVED lines=73> */
[----:B------:R-:W-:-:S07]  /*1c60*/  @P1 LOP3.LUT R3, R3, 0x10, RZ, 0xfc, !PT ;  /* 0x0000001003031812 */ /* 0x000fce00078efcff */
.L_x_23387:
[----:B------:R-:W0:Y:S08]  /*1c70*/  LDC.64 R132, c[0x0][0x280] ;  /* 0x0000a000ff847b82 */ /* 0x000e300000000a00 */
[----:B-1----:R-:W1:Y:S08]  /*1c80*/  LDC.64 R134, c[0x0][0x288] ;  /* 0x0000a200ff867b82 */ /* 0x002e700000000a00 */
[----:B------:R-:W2:Y:S01]  /*1c90*/  LDC R252, c[0x0][0x218] ;  /* 0x00008600fffc7b82 */ /* 0x000ea20000000800 */
[----:B0-----:R-:W-:-:S06]  /*1ca0*/  IMAD.WIDE R132, R38, 0x4, R132 ;  /* 0x0000000426847825 */ /* 0x001fcc00078e0284 */
[----:B------:R-:W3:Y:S01]  /*1cb0*/  LDG.E R132, desc[UR4][R132.64] ;  /* 0x0000000484847981 */ /* 0x000ee2000c1e1900 */
[C---:B-1----:R-:W-:Y:S01]  /*1cc0*/  IMAD.WIDE R134, R38.reuse, 0x4, R134 ;  /* 0x0000000426867825 */ /* 0x042fe200078e0286 */
[----:B------:R-:W0:Y:S04]  /*1cd0*/  S2R R195, SR_TID.X ;  /* 0x0000000000c37919 */ /* 0x000e280000002100 */
[----:B-----5:R2:W5:Y:S01]  /*1ce0*/  LDG.E R133, desc[UR4][R134.64] ;  /* 0x0000000486857981 */ /* 0x020562000c1e1900 */
[----:B------:R-:W-:Y:S01]  /*1cf0*/  BSSY B0, `(.L_x_23186) ;  /* 0x000006c000007945 */ /* 0x000fe20003800000 */
[----:B--2---:R-:W-:-:S05]  /*1d00*/  IMAD R134, R38, R252, RZ ;  /* 0x000000fc26867224 */ /* 0x004fca00078e02ff */
[----:B------:R-:W-:-:S04]  /*1d10*/  SHF.R.S32.HI R135, RZ, 0x1f, R134 ;  /* 0x0000001fff877819 */ /* 0x000fc80000011486 */
[----:B------:R-:W-:-:S04]  /*1d20*/  LEA.HI R134, R135, R134, RZ, 0x3 ;  /* 0x0000008687867211 */ /* 0x000fc800078f18ff */
[----:B------:R-:W-:Y:S02]  /*1d30*/  LEA.HI.SX32 R134, R134, R0, 0x1d ;  /* 0x0000000086867211 */ /* 0x000fe400078feaff */
[----:B---3--:R-:W-:-:S13]  /*1d40*/  ISETP.GE.AND P1, PT, R132, 0x1, PT ;  /* 0x000000018400780c */ /* 0x008fda0003f26270 */
[----:B------:R-:W-:Y:S02]  /*1d50*/  @P1 IADD3 R171, R132, -0x1, RZ ;  /* 0xffffffff84ab1810 */ /* 0x000fe40007ffe0ff */
[----:B0-----:R-:W-:-:S03]  /*1d60*/  @P1 LOP3.LUT R0, R195, 0x1f, RZ, 0xc0, !PT ;  /* 0x0000001fc3001812 */ /* 0x001fc600078ec0ff */
[----:B------:R-:W-:-:S05]  /*1d70*/  @P1 IMAD R171, R171, R252, RZ ;  /* 0x000000fcabab1224 */ /* 0x000fca00078e02ff */
[----:B------:R-:W-:-:S04]  /*1d80*/  @P1 SHF.R.S32.HI R135, RZ, 0x1f, R171 ;  /* 0x0000001fff871819 */ /* 0x000fc800000114ab */
[----:B------:R-:W-:Y:S01]  /*1d90*/  @P1 LEA.HI R171, R135, R171, RZ, 0x3 ;  /* 0x000000ab87ab1211 */ /* 0x000fe200078f18ff */
[----:B------:R-:W-:-:S03]  /*1da0*/  IMAD.MOV.U32 R135, RZ, RZ, RZ ;  /* 0x000000ffff877224 */ /* 0x000fc600078e00ff */
[----:B------:R-:W-:Y:S02]  /*1db0*/  @P1 LEA.HI.SX32 R135, R171, R0, 0x1d ;  /* 0x00000000ab871211 */ /* 0x000fe400078feaff */
[----:B------:R-:W-:Y:S01]  /*1dc0*/  SHF.R.S32.HI R171, RZ, 0x1f, R38 ;  /* 0x0000001fffab7819 */ /* 0x000fe20000011426 */
[----:B------:R-:W-:Y:S06]  /*1dd0*/  @!P0 BRA `(.L_x_23187) ;  /* 0x0000000400748947 */ /* 0x000fec0003800000 */
[----:B------:R-:W0:Y:S02]  /*1de0*/  LDC.64 R172, c[0x0][0x230] ;  /* 0x00008c00ffac7b82 */ /* 0x000e240000000a00 */
[----:B0-----:R-:W-:-:S04]  /*1df0*/  ISETP.NE.U32.AND P2, PT, R172, RZ, PT ;  /* 0x000000ffac00720c */ /* 0x001fc80003f45070 */
[----:B------:R-:W-:-:S13]  /*1e00*/  ISETP.NE.AND.EX P2, PT, R173, RZ, PT, P2 ;  /* 0x000000ffad00720c */ /* 0x000fda0003f45320 */
[----:B------:R-:W0:Y:S02]  /*1e10*/  @P2 LDC.64 R52, c[0x0][0x230] ;  /* 0x00008c00ff342b82 */ /* 0x000e240000000a00 */
[----:B0-----:R-:W-:-:S05]  /*1e20*/  @P2 IMAD.WIDE.U32 R52, R134, 0x20, R52 ;  /* 0x0000002086342825 */ /* 0x001fca00078e0034 */
[----:B------:R-:W2:Y:S01]  /*1e30*/  @P2 LDG.E.128 R40, desc[UR4][R52.64] ;  /* 0x0000000434282981 */ /* 0x000ea2000c1e1d00 */
[----:B------:R-:W-:-:S03]  /*1e40*/  ISETP.GT.AND P3, PT, R132, RZ, PT ;  /* 0x000000ff8400720c */ /* 0x000fc60003f64270 */
[----:B------:R-:W3:Y:S10]  /*1e50*/  @P2 LDG.E.128 R48, desc[UR4][R52.64+0x10] ;  /* 0x0000100434302981 */ /* 0x000ef4000c1e1d00 */
[----:B------:R-:W-:-:S04]  /*1e60*/  @!P3 ISETP.NE.U32.AND P4, PT, R172, RZ, PT ;  /* 0x000000ffac00b20c */ /* 0x000fc80003f85070 */
[----:B------:R-:W-:-:S04]  /*1e70*/  @!P3 ISETP.NE.AND.EX P4, PT, R173, RZ, PT, P4 ;  /* 0x000000ffad00b20c */ /* 0x000fc80003f85340 */
[----:B--2---:R-:W-:Y:S02]  /*1e80*/  @!P3 FSEL R44, R40, RZ, P4 ;  /* 0x000000ff282cb208 */ /* 0x004fe40002000000 */
[----:B------:R-:W-:-:S04]  /*1e90*/  @!P3 ISETP.NE.U32.AND P4, PT, R172, RZ, PT ;  /* 0x000000ffac00b20c */ /* 0x000fc80003f85070 */
[----:B------:R-:W-:-:S04]  /*1ea0*/  @!P3 ISETP.NE.AND.EX P4, PT, R173, RZ, PT, P4 ;  /* 0x000000ffad00b20c */ /* 0x000fc80003f85340 */
[----:B------:R-:W-:Y:S02]  /*1eb0*/  @!P3 FSEL R45, R41, RZ, P4 ;  /* 0x000000ff292db208 */ /* 0x000fe40002000000 */
        /* <DEDUP_REMOVED lines=8> */
[----:B---3--:R-:W-:Y:S02]  /*1f40*/  @!P3 FSEL R52, R48, RZ, P4 ;  /* 0x000000ff3034b208 */ /* 0x008fe40002000000 */
[----:B------:R-:W-:-:S04]  /*1f50*/  @!P3 ISETP.NE.U32.AND P4, PT, R172, RZ, PT ;  /* 0x000000ffac00b20c */ /* 0x000fc80003f85070 */
[----:B------:R-:W-:-:S04]  /*1f60*/  @!P3 ISETP.NE.AND.EX P4, PT, R173, RZ, PT, P4 ;  /* 0x000000ffad00b20c */ /* 0x000fc80003f85340 */
[----:B------:R-:W-:Y:S02]  /*1f70*/  @!P3 FSEL R53, R49, RZ, P4 ;  /* 0x000000ff3135b208 */ /* 0x000fe40002000000 */
[----:B------:R-:W-:-:S04]  /*1f80*/  @!P3 ISETP.NE.U32.AND P4, PT, R172, RZ, PT ;  /* 0x000000ffac00b20c */ /* 0x000fc80003f85070 */
[----:B------:R-:W-:-:S04]  /*1f90*/  @!P3 ISETP.NE.AND.EX P4, PT, R173, RZ, PT, P4 ;  /* 0x000000ffad00b20c */ /* 0x000fc80003f85340 */
[----:B------:R-:W-:Y:S02]  /*1fa0*/  @!P3 FSEL R54, R50, RZ, P4 ;  /* 0x000000ff3236b208 */ /* 0x000fe40002000000 */
[----:B------:R-:W-:-:S04]  /*1fb0*/  @!P3 ISETP.NE.U32.AND P4, PT, R172, RZ, PT ;  /* 0x000000ffac00b20c */ /* 0x000fc80003f85070 */
[----:B------:R-:W-:Y:S02]  /*1fc0*/  @!P3 ISETP.NE.AND.EX P4, PT, R173, RZ, PT, P4 ;  /* 0x000000ffad00b20c */ /* 0x000fe40003f85340 */
[----:B------:R-:W0:Y:S02]  /*1fd0*/  @P1 LDC.64 R172, c[0x0][0x220] ;  /* 0x00008800ffac1b82 */ /* 0x000e240000000a00 */
[----:B0-----:R-:W-:-:S05]  /*1fe0*/  @P1 IMAD.WIDE.U32 R172, R135, 0x10, R172 ;  /* 0x0000001087ac1825 */ /* 0x001fca00078e00ac */
[----:B------:R0:W5:Y:S01]  /*1ff0*/  @P1 LDG.E.128 R56, desc[UR4][R172.64] ;  /* 0x00000004ac381981 */ /* 0x000162000c1e1d00 */
[----:B------:R-:W-:Y:S01]  /*2000*/  BSSY B1, `(.L_x_23188) ;  /* 0x0000006000017945 */ /* 0x000fe20003800000 */
[----:B------:R-:W-:-:S03]  /*2010*/  @!P3 FSEL R55, R51, RZ, P4 ;  /* 0x000000ff3337b208 */ /* 0x000fc60002000000 */
[----:B------:R-:W-:Y:S05]  /*2020*/  @!P3 BRA `(.L_x_23189) ;  /* 0x00000000000cb947 */ /* 0x000fea0003800000 */
[----:B-----5:R-:W-:-:S05]  /*2030*/  SHF.L.U32 R44, R56, 0x10, RZ ;  /* 0x00000010382c7819 */ /* 0x020fca00000006ff */
[----:B------:R-:W-:-:S04]  /*2040*/  FMUL.FTZ R44, R44, UR7 ;  /* 0x000000072c2c7c20 */ /* 0x000fc80008410000 */
[----:B------:R-:W-:-:S07]  /*2050*/  @P2 FADD.FTZ R44, R40, R44 ;  /* 0x0000002c282c2221 */ /* 0x000fce0000010000 */
.L_x_23189:
[----:B------:R-:W-:Y:S05]  /*2060*/  BSYNC B1 ;  /* 0x0000000000017941 */ /* 0x000fea0003800000 */
.L_x_23188:
[----:B------:R-:W-:Y:S04]  /*2070*/  BSSY B1, `(.L_x_23190) ;  /* 0x0000006000017945 */ /* 0x000fe80003800000 */
[----:B------:R-:W-:Y:S05]  /*2080*/  @!P3 BRA `(.L_x_23191) ;  /* 0x000000000010b947 */ /* 0x000fea0003800000 */
[----:B-----5:R-:W-:-:S04]  /*2090*/  PRMT R45, R56, 0x7632, R45 ;  /* 0x00007632382d7816 */ /* 0x020fc8000000002d */
[----:B------:R-:W-:-:S05]  /*20a0*/  SHF.L.U32 R45, R45, 0x10, RZ ;  /* 0x000000102d2d7819 */ /* 0x000fca00000006ff */
[----:B------:R-:W-:-:S04]  /*20b0*/  FMUL.FTZ R45, R45, UR7 ;  /* 0x000000072d2d7c20 */ /* 0x000fc80008410000 */
[----:B------:R-:W-:-:S07]  /*20c0*/  @P2 FADD.FTZ R45, R41, R45 ;  /* 0x0000002d292d2221 */ /* 0x000fce0000010000 */
.L_x_23191:
[----:B------:R-:W-:Y:S05]  /*20d0*/  BSYNC B1 ;  /* 0x0000000000017941 */ /* 0x000fea0003800000 */
.L_x_23190:
[----:B------:R-:W-:Y:S04]  /*20e0*/  BSSY B1, `(.L_x_23192) ;  /* 0x0000005000017945 */ /* 0x000fe80003800000 */
[----:B------:R-:W-:Y:S05]  /*20f0*/  @!P3 BRA `(.L_x_23193) ;  /* 0x00000000000cb947 */ /* 0x000fea0003800000 */
[----:B-----5:R-:W-:-:S05]  /*2100*/  SHF.L.U32 R46, R57, 0x10, RZ ;  /* 0x00000010392e7819 */ /* 0x020fca00000006ff */
[----:B------:R-:W-:-:S04]  /*2110*/  FMUL.FTZ R46, R46, UR7 ;  /* 0x000000072e2e7c20 */ /* 0x000fc80008410000 */
[----:B------:R-:W-:-:S07]  /*2120*/  @P2 FADD.FTZ R46, R42, R46 ;  /* 0x0000002e2a2e2221 */ /* 0x000fce0000010000 */
.L_x_23193:
[----:B------:R-:W-:Y:S05]  /*2130*/  BSYNC B1 ;  /* 0x0000000000017941 */ /* 0x000fea0003800000 */
.L_x_23192:
[----:B------:R-:W-:Y:S04]  /*2140*/  BSSY B1, `(.L_x_23194) ;  /* 0x0000006000017945 */ /* 0x000fe80003800000 */
[----:B------:R-:W-:Y:S05]  /*2150*/  @!P3 BRA `(.L_x_23195) ;  /* 0x000000000010b947 */ /* 0x000fea0003800000 */
[----:B-----5:R-:W-:-:S04]  /*2160*/  PRMT R47, R57, 0x7632, R47 ;  /* 0x00007632392f7816 */ /* 0x020fc8000000002f */
[----:B------:R-:W-:-:S05]  /*2170*/  SHF.L.U32 R47, R47, 0x10, RZ ;  /* 0x000000102f2f7819 */ /* 0x000fca00000006ff */
[----:B------:R-:W-:-:S04]  /*2180*/  FMUL.FTZ R47, R47, UR7 ;  /* 0x000000072f2f7c20 */ /* 0x000fc80008410000 */
[----:B------:R-:W-:-:S07]  /*2190*/  @P2 FADD.FTZ R47, R43, R47 ;  /* 0x0000002f2b2f2221 */ /* 0x000fce0000010000 */
.L_x_23195:
[----:B------:R-:W-:Y:S05]  /*21a0*/  BSYNC B1 ;  /* 0x0000000000017941 */ /* 0x000fea0003800000 */
.L_x_23194:
[----:B------:R-:W-:Y:S04]  /*21b0*/  BSSY B1, `(.L_x_23196) ;  /* 0x0000005000017945 */ /* 0x000fe80003800000 */
[----:B------:R-:W-:Y:S05]  /*21c0*/  @!P3 BRA `(.L_x_23197) ;  /* 0x00000000000cb947 */ /* 0x000fea0003800000 */
[----:B-----5:R-:W-:-:S05]  /*21d0*/  SHF.L.U32 R52, R58, 0x10, RZ ;  /* 0x000000103a347819 */ /* 0x020fca00000006ff */
[----:B------:R-:W-:-:S04]  /*21e0*/  FMUL.FTZ R52, R52, UR7 ;  /* 0x0000000734347c20 */ /* 0x000fc80008410000 */
[----:B------:R-:W-:-:S07]  /*21f0*/  @P2 FADD.FTZ R52, R48, R52 ;  /* 0x0000003430342221 */ /* 0x000fce0000010000 */
.L_x_23197:
[----:B------:R-:W-:Y:S05]  /*2200*/  BSYNC B1 ;  /* 0x0000000000017941 */ /* 0x000fea0003800000 */
.L_x_23196:
[----:B------:R-:W-:Y:S04]  /*2210*/  BSSY B1, `(.L_x_23198) ;  /* 0x0000006000017945 */ /* 0x000fe80003800000 */
[----:B------:R-:W-:Y:S05]  /*2220*/  @!P3 BRA `(.L_x_23199) ;  /* 0x000000000010b947 */ /* 0x000fea0003800000 */
[----:B-----5:R-:W-:-:S04]  /*2230*/  PRMT R53, R58, 0x7632, R53 ;  /* 0x000076323a357816 */ /* 0x020fc80000000035 */
[----:B------:R-:W-:-:S05]  /*2240*/  SHF.L.U32 R53, R53, 0x10, RZ ;  /* 0x0000001035357819 */ /* 0x000fca00000006ff */
[----:B------:R-:W-:-:S04]  /*2250*/  FMUL.FTZ R53, R53, UR7 ;  /* 0x0000000735357c20 */ /* 0x000fc80008410000 */
[----:B------:R-:W-:-:S07]  /*2260*/  @P2 FADD.FTZ R53, R49, R53 ;  /* 0x0000003531352221 */ /* 0x000fce0000010000 */
.L_x_23199:
[----:B------:R-:W-:Y:S05]  /*2270*/  BSYNC B1 ;  /* 0x0000000000017941 */ /* 0x000fea0003800000 */
.L_x_23198:
[----:B------:R-:W-:Y:S04]  /*2280*/  BSSY B1, `(.L_x_23200) ;  /* 0x0000005000017945 */ /* 0x000fe80003800000 */
[----:B------:R-:W-:Y:S05]  /*2290*/  @!P3 BRA `(.L_x_23201) ;  /* 0x00000000000cb947 */ /* 0x000fea0003800000 */
[----:B-----5:R-:W-:-:S05]  /*22a0*/  SHF.L.U32 R54, R59, 0x10, RZ ;  /* 0x000000103b367819 */ /* 0x020fca00000006ff */
[----:B------:R-:W-:-:S04]  /*22b0*/  FMUL.FTZ R54, R54, UR7 ;  /* 0x0000000736367c20 */ /* 0x000fc80008410000 */
[----:B------:R-:W-:-:S07]  /*22c0*/  @P2 FADD.FTZ R54, R50, R54 ;  /* 0x0000003632362221 */ /* 0x000fce0000010000 */
.L_x_23201:
[----:B------:R-:W-:Y:S05]  /*22d0*/  BSYNC B1 ;  /* 0x0000000000017941 */ /* 0x000fea0003800000 */
.L_x_23200:
[----:B------:R-:W-:Y:S04]  /*22e0*/  BSSY B1, `(.L_x_23202) ;  /* 0x0000006000017945 */ /* 0x000fe80003800000 */
[----:B------:R-:W-:Y:S05]  /*22f0*/  @!P3 BRA `(.L_x_23203) ;  /* 0x000000000010b947 */ /* 0x000fea0003800000 */
[----:B-----5:R-:W-:-:S04]  /*2300*/  PRMT R55, R59, 0x7632, R55 ;  /* 0x000076323b377816 */ /* 0x020fc80000000037 */
[----:B------:R-:W-:-:S05]  /*2310*/  SHF.L.U32 R55, R55, 0x10, RZ ;  /* 0x0000001037377819 */ /* 0x000fca00000006ff */
[----:B------:R-:W-:-:S04]  /*2320*/  FMUL.FTZ R55, R55, UR7 ;  /* 0x0000000737377c20 */ /* 0x000fc80008410000 */
[----:B------:R-:W-:-:S07]  /*2330*/  @P2 FADD.FTZ R55, R51, R55 ;  /* 0x0000003733372221 */ /* 0x000fce0000010000 */
.L_x_23203:
[----:B------:R-:W-:Y:S05]  /*2340*/  BSYNC B1 ;  /* 0x0000000000017941 */ /* 0x000fea0003800000 */
.L_x_23202:
[----:B0-----:R-:W0:Y:S01]  /*2350*/  LDC.64 R172, c[0x0][0x238] ;  /* 0x00008e00ffac7b82 */ /* 0x001e220000000a00 */
[----:B------:R-:W-:Y:S01]  /*2360*/  IADD3 R135, R135, 0x20, RZ ;  /* 0x0000002087877810 */ /* 0x000fe20007ffe0ff */
[C---:B0-----:R-:W-:Y:S01]  /*2370*/  IMAD.WIDE.U32 R172, R134.reuse, 0x20, R172 ;  /* 0x0000002086ac7825 */ /* 0x041fe200078e00ac */
[----:B------:R-:W-:-:S04]  /*2380*/  IADD3 R134, R134, 0x20, RZ ;  /* 0x0000002086867810 */ /* 0x000fc80007ffe0ff */
[----:B------:R0:W-:Y:S04]  /*2390*/  STG.E.128 desc[UR4][R172.64], R44 ;  /* 0x0000002cac007986 */ /* 0x0001e8000c101d04 */
[----:B------:R0:W-:Y:S02]  /*23a0*/  STG.E.128 desc[UR4][R172.64+0x10], R52 ;  /* 0x00001034ac007986 */ /* 0x0001e4000c101d04 */
.L_x_23187:
[----:B------:R-:W-:Y:S05]  /*23b0*/  BSYNC B0 ;  /* 0x0000000000007941 */ /* 0x000fea0003800000 */
.L_x_23186:
[----:B------:R-:W-:Y:S01]  /*23c0*/  LOP3.LUT P2, RZ, R3, 0x4000, RZ, 0xc0, !PT ;  /* 0x0000400003ff7812 */ /* 0x000fe2000784c0ff */
[----:B------:R-:W-:-:S12]  /*23d0*/  BSSY B0, `(.L_x_23204) ;  /* 0x000005f000007945 */ /* 0x000fd80003800000 */
[----:B------:R-:W-:Y:S05]  /*23e0*/  @!P2 BRA `(.L_x_23205) ;  /* 0x000000040074a947 */ /* 0x000fea0003800000 */
[----:B0-----:R-:W0:Y:S02]  /*23f0*/  LDC.64 R172, c[0x0][0x230] ;  /* 0x00008c00ffac7b82 */ /* 0x001e240000000a00 */
        /* <DEDUP_REMOVED lines=32> */
[----:B-----5:R0:W5:Y:S01]  /*2600*/  @P1 LDG.E.128 R56, desc[UR4][R172.64] ;  /* 0x00000004ac381981 */ /* 0x020162000c1e1d00 */
[----:B------:R-:W-:Y:S01]  /*2610*/  BSSY B1, `(.L_x_23206) ;  /* 0x0000006000017945 */ /* 0x000fe20003800000 */
[----:B------:R-:W-:-:S03]  /*2620*/  @!P3 FSEL R67, R51, RZ, P4 ;  /* 0x000000ff3343b208 */ /* 0x000fc60002000000 */
[----:B------:R-:W-:Y:S05]  /*2630*/  @!P3 BRA `(.L_x_23207) ;  /* 0x00000000000cb947 */ /* 0x000fea0003800000 */
[----:B-----5:R-:W-:-:S04]  /*2640*/  IMAD.U32 R60, R56, 0x10000, RZ ;  /* 0x00010000383c7824 */ /* 0x020fc800078e00ff */
[----:B------:R-:W-:-:S04]  /*2650*/  FMUL.FTZ R60, R60, UR7 ;  /* 0x000000073c3c7c20 */ /* 0x000fc80008410000 */
[----:B------:R-:W-:-:S07]  /*2660*/  @P2 FADD.FTZ R60, R40, R60 ;  /* 0x0000003c283c2221 */ /* 0x000fce0000010000 */
.L_x_23207:
[----:B------:R-:W-:Y:S05]  /*2670*/  BSYNC B1 ;  /* 0x0000000000017941 */ /* 0x000fea0003800000 */
.L_x_23206:
[----:B------:R-:W-:Y:S04]  /*2680*/  BSSY B1, `(.L_x_23208) ;  /* 0x0000006000017945 */ /* 0x000fe80003800000 */
[----:B------:R-:W-:Y:S05]  /*2690*/  @!P3 BRA `(.L_x_23209) ;  /* 0x000000000010b947 */ /* 0x000fea0003800000 */
[----:B-----5:R-:W-:-:S04]  /*26a0*/  PRMT R61, R56, 0x7632, R61 ;  /* 0x00007632383d7816 */ /* 0x020fc8000000003d */
[----:B------:R-:W-:-:S05]  /*26b0*/  SHF.L.U32 R61, R61, 0x10, RZ ;  /* 0x000000103d3d7819 */ /* 0x000fca00000006ff */
[----:B------:R-:W-:-:S04]  /*26c0*/  FMUL.FTZ R61, R61, UR7 ;  /* 0x000000073d3d7c20 */ /* 0x000fc80008410000 */
[----:B------:R-:W-:-:S07]  /*26d0*/  @P2 FADD.FTZ R61, R41, R61 ;  /* 0x0000003d293d2221 */ /* 0x000fce0000010000 */
.L_x_23209:
[----:B------:R-:W-:Y:S05]  /*26e0*/  BSYNC B1 ;  /* 0x0000000000017941 */ /* 0x000fea0003800000 */
.L_x_23208:
[----:B------:R-:W-:Y:S04]  /*26f0*/  BSSY B1, `(.L_x_23210) ;  /* 0x0000005000017945 */ /* 0x000fe80003800000 */
[----:B------:R-:W-:Y:S05]  /*2700*/  @!P3 BRA `(.L_x_23211) ;  /* 0x00000000000cb947 */ /* 0x000fea0003800000 */
[----:B-----5:R-:W-:-:S05]  /*2710*/  SHF.L.U32 R62, R57, 0x10, RZ ;  /* 0x00000010393e7819 */ /* 0x020fca00000006ff */
[----:B------:R-:W-:-:S04]  /*2720*/  FMUL.FTZ R62, R62, UR7 ;  /* 0x000000073e3e7c20 */ /* 0x000fc80008410000 */
[----:B------:R-:W-:-:S07]  /*2730*/  @P2 FADD.FTZ R62, R42, R62 ;  /* 0x0000003e2a3e2221 */ /* 0x000fce0000010000 */
.L_x_23211:
[----:B------:R-:W-:Y:S05]  /*2740*/  BSYNC B1 ;  /* 0x0000000000017941 */ /* 0x000fea0003800000 */
.L_x_23210:
[----:B------:R-:W-:Y:S04]  /*2750*/  BSSY B1, `(.L_x_23212) ;  /* 0x0000006000017945 */ /* 0x000fe80003800000 */
[----:B------:R-:W-:Y:S05]  /*2760*/  @!P3 BRA `(.L_x_23213) ;  /* 0x000000000010b947 */ /* 0x000fea0003800000 */
[----:B-----5:R-:W-:-:S04]  /*2770*/  PRMT R63, R57, 0x7632, R63 ;  /* 0x00007632393f7816 */ /* 0x020fc8000000003f */
[----:B------:R-:W-:-:S05]  /*2780*/  SHF.L.U32 R63, R63, 0x10, RZ ;  /* 0x000000103f3f7819 */ /* 0x000fca00000006ff */
[----:B------:R-:W-:-:S04]  /*2790*/  FMUL.FTZ R63, R63, UR7 ;  /* 0x000000073f3f7c20 */ /* 0x000fc80008410000 */
[----:B------:R-:W-:-:S07]  /*27a0*/  @P2 FADD.FTZ R63, R43, R63 ;  /* 0x0000003f2b3f2221 */ /* 0x000fce0000010000 */
.L_x_23213:
[----:B------:R-:W-:Y:S05]  /*27b0*/  BSYNC B1 ;  /* 0x0000000000017941 */ /* 0x000fea0003800000 */
.L_x_23212:
[----:B------:R-:W-:Y:S04]  /*27c0*/  BSSY B1, `(.L_x_23214) ;  /* 0x0000005000017945 */ /* 0x000fe80003800000 */
[----:B------:R-:W-:Y:S05]  /*27d0*/  @!P3 BRA `(.L_x_23215) ;  /* 0x00000000000cb947 */ /* 0x000fea0003800000 */
[----:B-----5:R-:W-:-:S05]  /*27e0*/  SHF.L.U32 R64, R58, 0x10, RZ ;  /* 0x000000103a407819 */ /* 0x020fca00000006ff */
[----:B------:R-:W-:-:S04]  /*27f0*/  FMUL.FTZ R64, R64, UR7 ;  /* 0x0000000740407c20 */ /* 0x000fc80008410000 */
[----:B------:R-:W-:-:S07]  /*2800*/  @P2 FADD.FTZ R64, R48, R64 ;  /* 0x0000004030402221 */ /* 0x000fce0000010000 */
.L_x_23215:
[----:B------:R-:W-:Y:S05]  /*2810*/  BSYNC B1 ;  /* 0x0000000000017941 */ /* 0x000fea0003800000 */
.L_x_23214:
[----:B------:R-:W-:Y:S04]  /*2820*/  BSSY B1, `(.L_x_23216) ;  /* 0x0000006000017945 */ /* 0x000fe80003800000 */
[----:B------:R-:W-:Y:S05]  /*2830*/  @!P3 BRA `(.L_x_23217) ;  /* 0x000000000010b947 */ /* 0x000fea0003800000 */
[----:B-----5:R-:W-:-:S04]  /*2840*/  PRMT R65, R58, 0x7632, R65 ;  /* 0x000076323a417816 */ /* 0x020fc80000000041 */
[----:B------:R-:W-:-:S05]  /*2850*/  SHF.L.U32 R65, R65, 0x10, RZ ;  /* 0x0000001041417819 */ /* 0x000fca00000006ff */
[----:B------:R-:W-:-:S04]  /*2860*/  FMUL.FTZ R65, R65, UR7 ;  /* 0x0000000741417c20 */ /* 0x000fc80008410000 */
[----:B------:R-:W-:-:S07]  /*2870*/  @P2 FADD.FTZ R65, R49, R65 ;  /* 0x0000004131412221 */ /* 0x000fce0000010000 */
.L_x_23217:
[----:B------:R-:W-:Y:S05]  /*2880*/  BSYNC B1 ;  /* 0x0000000000017941 */ /* 0x000fea0003800000 */
.L_x_23216:
[----:B------:R-:W-:Y:S04]  /*2890*/  BSSY B1, `(.L_x_23218) ;  /* 0x0000005000017945 */ /* 0x000fe80003800000 */
[----:B------:R-:W-:Y:S05]  /*28a0*/  @!P3 BRA `(.L_x_23219) ;  /* 0x00000000000cb947 */ /* 0x000fea0003800000 */
[----:B-----5:R-:W-:-:S05]  /*28b0*/  SHF.L.U32 R66, R59, 0x10, RZ ;  /* 0x000000103b427819 */ /* 0x020fca00000006ff */
[----:B------:R-:W-:-:S04]  /*28c0*/  FMUL.FTZ R66, R66, UR7 ;  /* 0x0000000742427c20 */ /* 0x000fc80008410000 */
[----:B------:R-:W-:-:S07]  /*28d0*/  @P2 FADD.FTZ R66, R50, R66 ;  /* 0x0000004232422221 */ /* 0x000fce0000010000 */
.L_x_23219:
[----:B------:R-:W-:Y:S05]  /*28e0*/  BSYNC B1 ;  /* 0x0000000000017941 */ /* 0x000fea0003800000 */
.L_x_23218:
[----:B------:R-:W-:Y:S04]  /*28f0*/  BSSY B1, `(.L_x_23220) ;  /* 0x0000006000017945 */ /* 0x000fe80003800000 */
[----:B------:R-:W-:Y:S05]  /*2900*/  @!P3 BRA `(.L_x_23221) ;  /* 0x000000000010b947 */ /* 0x000fea0003800000 */
[----:B-----5:R-:W-:-:S04]  /*2910*/  PRMT R67, R59, 0x7632, R67 ;  /* 0x000076323b437816 */ /* 0x020fc80000000043 */
[----:B------:R-:W-:-:S05]  /*2920*/  SHF.L.U32 R67, R67, 0x10, RZ ;  /* 0x0000001043437819 */ /* 0x000fca00000006ff */
[----:B------:R-:W-:-:S04]  /*2930*/  FMUL.FTZ R67, R67, UR7 ;  /* 0x0000000743437c20 */ /* 0x000fc80008410000 */
[----:B------:R-:W-:-:S07]  /*2940*/  @P2 FADD.FTZ R67, R51, R67 ;  /* 0x0000004333432221 */ /* 0x000fce0000010000 */
.L_x_23221:
[----:B------:R-:W-:Y:S05]  /*2950*/  BSYNC B1 ;  /* 0x0000000000017941 */ /* 0x000fea0003800000 */
.L_x_23220:
[----:B0-----:R-:W0:Y:S01]  /*2960*/  LDC.64 R172, c[0x0][0x238] ;  /* 0x00008e00ffac7b82 */ /* 0x001e220000000a00 */
[----:B------:R-:W-:Y:S01]  /*2970*/  IADD3 R135, R135, 0x20, RZ ;  /* 0x0000002087877810 */ /* 0x000fe20007ffe0ff */
[C---:B0-----:R-:W-:Y:S01]  /*2980*/  IMAD.WIDE.U32 R172, R134.reuse, 0x20, R172 ;  /* 0x0000002086ac7825 */ /* 0x041fe200078e00ac */
[----:B------:R-:W-:-:S04]  /*2990*/  IADD3 R134, R134, 0x20, RZ ;  /* 0x0000002086867810 */ /* 0x000fc80007ffe0ff */
[----:B------:R1:W-:Y:S04]  /*29a0*/  STG.E.128 desc[UR4][R172.64], R60 ;  /* 0x0000003cac007986 */ /* 0x0003e8000c101d04 */
[----:B------:R1:W-:Y:S02]  /*29b0*/  STG.E.128 desc[UR4][R172.64+0x10], R64 ;  /* 0x00001040ac007986 */ /* 0x0003e4000c101d04 */
.L_x_23205:
[----:B------:R-:W-:Y:S05]  /*29c0*/  BSYNC B0 ;  /* 0x0000000000007941 */ /* 0x000fea0003800000 */
.L_x_23204:
[----:B------:R-:W-:Y:S01]  /*29d0*/  LOP3.LUT P2, RZ, R3, 0x2000, RZ, 0xc0, !PT ;  /* 0x0000200003ff7812 */ /* 0x000fe2000784c0ff */
[----:B------:R-:W-:-:S12]  /*29e0*/  BSSY B0, `(.L_x_23222) ;  /* 0x000005f000007945 */ /* 0x000fd80003800000 */
[----:B------:R-:W-:Y:S05]  /*29f0*/  @!P2 BRA `(.L_x_23223) ;  /* 0x000000040074a947 */ /* 0x000fea0003800000 */
[----:B01----:R-:W0:Y:S02]  /*2a00*/  LDC.64 R172, c[0x0][0x230] ;  /* 0x00008c00ffac7b82 */ /* 0x003e240000000a00 */
        /* <DEDUP_REMOVED lines=36> */
[----:B-----5:R-:W-:-:S05]  /*2c50*/  SHF.L.U32 R68, R56, 0x10, RZ ;  /* 0x0000001038447819 */ /* 0x020fca00000006ff */
[----:B------:R-:W-:-:S04]  /*2c60*/  FMUL.FTZ R68, R68, UR7 ;  /* 0x0000000744447c20 */ /* 0x000fc80008410000 */
[----:B------:R-:W-:-:S07]  /*2c70*/  @P2 FADD.FTZ R68, R40, R68 ;  /* 0x0000004428442221 */ /* 0x000fce0000010000 */
.L_x_23225:
[----:B------:R-:W-:Y:S05]  /*2c80*/  BSYNC B1 ;  /* 0x0000000000017941 */ /* 0x000fea0003800000 */
.L_x_23224:
[----:B------:R-:W-:Y:S04]  /*2c90*/  BSSY B1, `(.L_x_23226) ;  /* 0x0000006000017945 */ /* 0x000fe80003800000 */
[----:B------:R-:W-:Y:S05]  /*2ca0*/  @!P3 BRA `(.L_x_23227) ;  /* 0x000000000010b947 */ /* 0x000fea0003800000 */
[----:B-----5:R-:W-:-:S05]  /*2cb0*/  PRMT R69, R56, 0x7632, R69 ;  /* 0x0000763238457816 */ /* 0x020fca0000000045 */
[----:B------:R-:W-:-:S04]  /*2cc0*/  IMAD.U32 R69, R69, 0x10000, RZ ;  /* 0x0001000045457824 */ /* 0x000fc800078e00ff */
[----:B------:R-:W-:-:S04]  /*2cd0*/  FMUL.FTZ R69, R69, UR7 ;  /* 0x0000000745457c20 */ /* 0x000fc80008410000 */
[----:B------:R-:W-:-:S07]  /*2ce0*/  @P2 FADD.FTZ R69, R41, R69 ;  /* 0x0000004529452221 */ /* 0x000fce0000010000 */
.L_x_23227:
[----:B------:R-:W-:Y:S05]  /*2cf0*/  BSYNC B1 ;  /* 0x0000000000017941 */ /* 0x000fea0003800000 */
.L_x_23226:
[----:B------:R-:W-:Y:S04]  /*2d00*/  BSSY B1, `(.L_x_23228) ;  /* 0x0000005000017945 */ /* 0x000fe80003800000 */
[----:B------:R-:W-:Y:S05]  /*2d10*/  @!P3 BRA `(.L_x_23229) ;  /* 0x00000000000cb947 */ /* 0x000fea0003800000 */
[----:B-----5:R-:W-:-:S05]  /*2d20*/  SHF.L.U32 R70, R57, 0x10, RZ ;  /* 0x0000001039467819 */ /* 0x020fca00000006ff */
[----:B------:R-:W-:-:S04]  /*2d30*/  FMUL.FTZ R70, R70, UR7 ;  /* 0x0000000746467c20 */ /* 0x000fc80008410000 */
[----:B------:R-:W-:-:S07]  /*2d40*/  @P2 FADD.FTZ R70, R42, R70 ;  /* 0x000000462a462221 */ /* 0x000fce0000010000 */
.L_x_23229:
[----:B------:R-:W-:Y:S05]  /*2d50*/  BSYNC B1 ;  /* 0x0000000000017941 */ /* 0x000fea0003800000 */
.L_x_23228:
[----:B------:R-:W-:Y:S04]  /*2d60*/  BSSY B1, `(.L_x_23230) ;  /* 0x0000006000017945 */ /* 0x000fe80003800000 */
[----:B------:R-:W-:Y:S05]  /*2d70*/  @!P3 BRA `(.L_x_23231) ;  /* 0x000000000010b947 */ /* 0x000fea0003800000 */
[----:B-----5:R-:W-:-:S04]  /*2d80*/  PRMT R71, R57, 0x7632, R71 ;  /* 0x0000763239477816 */ /* 0x020fc80000000047 */
[----:B------:R-:W-:-:S05]  /*2d90*/  SHF.L.U32 R71, R71, 0x10, RZ ;  /* 0x0000001047477819 */ /* 0x000fca00000006ff */
[----:B------:R-:W-:-:S04]  /*2da0*/  FMUL.FTZ R71, R71, UR7 ;  /* 0x0000000747477c20 */ /* 0x000fc80008410000 */
[----:B------:R-:W-:-:S07]  /*2db0*/  @P2 FADD.FTZ R71, R43, R71 ;  /* 0x000000472b472221 */ /* 0x000fce0000010000 */
.L_x_23231:
[----:B------:R-:W-:Y:S05]  /*2dc0*/  BSYNC B1 ;  /* 0x0000000000017941 */ /* 0x000fea0003800000 */
.L_x_23230:
[----:B------:R-:W-:Y:S04]  /*2dd0*/  BSSY B1, `(.L_x_23232) ;  /* 0x0000005000017945 */ /* 0x000fe80003800000 */
[----:B------:R-:W-:Y:S05]  /*2de0*/  @!P3 BRA `(.L_x_23233) ;  /* 0x00000000000cb947 */ /* 0x000fea0003800000 */
[----:B-----5:R-:W-:-:S05]  /*2df0*/  SHF.L.U32 R72, R58, 0x10, RZ ;  /* 0x000000103a487819 */ /* 0x020fca00000006ff */
[----:B------:R-:W-:-:S04]  /*2e00*/  FMUL.FTZ R72, R72, UR7 ;  /* 0x0000000748487c20 */ /* 0x000fc80008410000 */
[----:B------:R-:W-:-:S07]  /*2e10*/  @P2 FADD.FTZ R72, R48, R72 ;  /* 0x0000004830482221 */ /* 0x000fce0000010000 */
.L_x_23233:
[----:B------:R-:W-:Y:S05]  /*2e20*/  BSYNC B1 ;  /* 0x0000000000017941 */ /* 0x000fea0003800000 */
.L_x_23232:
[----:B------:R-:W-:Y:S04]  /*2e30*/  BSSY B1, `(.L_x_23234) ;  /* 0x0000006000017945 */ /* 0x000fe80003800000 */
[----:B------:R-:W-:Y:S05]  /*2e40*/  @!P3 BRA `(.L_x_23235) ;  /* 0x000000000010b947 */ /* 0x000fea0003800000 */
[----:B-----5:R-:W-:-:S04]  /*2e50*/  PRMT R73, R58, 0x7632, R73 ;  /* 0x000076323a497816 */ /* 0x020fc80000000049 */
[----:B------:R-:W-:-:S05]  /*2e60*/  SHF.L.U32 R73, R73, 0x10, RZ ;  /* 0x0000001049497819 */ /* 0x000fca00000006ff */
[----:B------:R-:W-:-:S04]  /*2e70*/  FMUL.FTZ R73, R73, UR7 ;  /* 0x0000000749497c20 */ /* 0x000fc80008410000 */
[----:B------:R-:W-:-:S07]  /*2e80*/  @P2 FADD.FTZ R73, R49, R73 ;  /* 0x0000004931492221 */ /* 0x000fce0000010000 */
.L_x_23235:
[----:B------:R-:W-:Y:S05]  /*2e90*/  BSYNC B1 ;  /* 0x0000000000017941 */ /* 0x000fea0003800000 */
.L_x_23234:
[----:B------:R-:W-:Y:S04]  /*2ea0*/  BSSY B1, `(.L_x_23236) ;  /* 0x0000005000017945 */ /* 0x000fe80003800000 */
[----:B------:R-:W-:Y:S05]  /*2eb0*/  @!P3 BRA `(.L_x_23237) ;  /* 0x00000000000cb947 */ /* 0x000fea0003800000 */
[----:B-----5:R-:W-:-:S05]  /*2ec0*/  SHF.L.U32 R74, R59, 0x10, RZ ;  /* 0x000000103b4a7819 */ /* 0x020fca00000006ff */
[----:B------:R-:W-:-:S04]  /*2ed0*/  FMUL.FTZ R74, R74, UR7 ;  /* 0x000000074a4a7c20 */ /* 0x000fc80008410000 */
[----:B------:R-:W-:-:S07]  /*2ee0*/  @P2 FADD.FTZ R74, R50, R74 ;  /* 0x0000004a324a2221 */ /* 0x000fce0000010000 */
.L_x_23237:
[----:B------:R-:W-:Y:S05]  /*2ef0*/  BSYNC B1 ;  /* 0x0000000000017941 */ /* 0x000fea0003800000 */
.L_x_23236:
[----:B------:R-:W-:Y:S04]  /*2f00*/  BSSY B1, `(.L_x_23238) ;  /* 0x0000006000017945 */ /* 0x000fe80003800000 */
[----:B------:R-:W-:Y:S05]  /*2f10*/  @!P3 BRA `(.L_x_23239) ;  /* 0x000000000010b947 */ /* 0x000fea0003800000 */
[----:B-----5:R-:W-:-:S04]  /*2f20*/  PRMT R75, R59, 0x7632, R75 ;  /* 0x000076323b4b7816 */ /* 0x020fc8000000004b */
[----:B------:R-:W-:-:S05]  /*2f30*/  SHF.L.U32 R75, R75, 0x10, RZ ;  /* 0x000000104b4b7819 */ /* 0x000fca00000006ff */
[----:B------:R-:W-:-:S04]  /*2f40*/  FMUL.FTZ R75, R75, UR7 ;  /* 0x000000074b4b7c20 */ /* 0x000fc80008410000 */
[----:B------:R-:W-:-:S07]  /*2f50*/  @P2 FADD.FTZ R75, R51, R75 ;  /* 0x0000004b334b2221 */ /* 0x000fce0000010000 */
.L_x_23239:
[----:B------:R-:W-:Y:S05]  /*2f60*/  BSYNC B1 ;  /* 0x0000000000017941 */ /* 0x000fea0003800000 */
.L_x_23238:
[----:B0-----:R-:W0:Y:S01]  /*2f70*/  LDC.64 R172, c[0x0][0x238] ;  /* 0x00008e00ffac7b82 */ /* 0x001e220000000a00 */
[----:B------:R-:W-:Y:S01]  /*2f80*/  IADD3 R135, R135, 0x20, RZ ;  /* 0x0000002087877810 */ /* 0x000fe20007ffe0ff */
[C---:B0-----:R-:W-:Y:S01]  /*2f90*/  IMAD.WIDE.U32 R172, R134.reuse, 0x20, R172 ;  /* 0x0000002086ac7825 */ /* 0x041fe200078e00ac */
[----:B------:R-:W-:-:S04]  /*2fa0*/  IADD3 R134, R134, 0x20, RZ ;  /* 0x0000002086867810 */ /* 0x000fc80007ffe0ff */
[----:B------:R2:W-:Y:S04]  /*2fb0*/  STG.E.128 desc[UR4][R172.64], R68 ;  /* 0x00000044ac007986 */ /* 0x0005e8000c101d04 */
[----:B------:R2:W-:Y:S02]  /*2fc0*/  STG.E.128 desc[UR4][R172.64+0x10], R72 ;  /* 0x00001048ac007986 */ /* 0x0005e4000c101d04 */
.L_x_23223:
[----:B------:R-:W-:Y:S05]  /*2fd0*/  BSYNC B0 ;  /* 0x0000000000007941 */ /* 0x000fea0003800000 */
.L_x_23222:
[----:B------:R-:W-:Y:S01]  /*2fe0*/  LOP3.LUT P2, RZ, R3, 0x1000, RZ, 0xc0, !PT ;  /* 0x0000100003ff7812 */ /* 0x000fe2000784c0ff */
[----:B------:R-:W-:-:S12]  /*2ff0*/  BSSY B0, `(.L_x_23240) ;  /* 0x000005f000007945 */ /* 0x000fd80003800000 */
[----:B------:R-:W-:Y:S05]  /*3000*/  @!P2 BRA `(.L_x_23241) ;  /* 0x000000040074a947 */ /* 0x000fea0003800000 */
[----:B012---:R-:W0:Y:S02]  /*3010*/  LDC.64 R172, c[0x0][0x230] ;  /* 0x00008c00ffac7b82 */ /* 0x007e240000000a00 */
        /* <DEDUP_REMOVED lines=39> */
.L_x_23243:
[----:B------:R-:W-:Y:S05]  /*3290*/  BSYNC B1 ;  /* 0x0000000000017941 */ /* 0x000fea0003800000 */
.L_x_23242:
[----:B------:R-:W-:Y:S04]  /*32a0*/  BSSY B1, `(.L_x_23244) ;  /* 0x0000006000017945 */ /* 0x000fe80003800000 */
[----:B------:R-:W-:Y:S05]  /*32b0*/  @!P3 BRA `(.L_x_23245) ;  /* 0x000000000010b947 */ /* 0x000fea0003800000 */
[----:B-----5:R-:W-:-:S04]  /*32c0*/  PRMT R77, R56, 0x7632, R77 ;  /* 0x00007632384d7816 */ /* 0x020fc8000000004d */
[----:B------:R-:W-:-:S05]  /*32d0*/  SHF.L.U32 R77, R77, 0x10, RZ ;  /* 0x000000104d4d7819 */ /* 0x000fca00000006ff */
[----:B------:R-:W-:-:S04]  /*32e0*/  FMUL.FTZ R77, R77, UR7 ;  /* 0x000000074d4d7c20 */ /* 0x000fc80008410000 */
[----:B------:R-:W-:-:S07]  /*32f0*/  @P2 FADD.FTZ R77, R41, R77 ;  /* 0x0000004d294d2221 */ /* 0x000fce0000010000 */
.L_x_23245:
[----:B------:R-:W-:Y:S05]  /*3300*/  BSYNC B1 ;  /* 0x0000000000017941 */ /* 0x000fea0003800000 */
.L_x_23244:
[----:B------:R-:W-:Y:S04]  /*3310*/  BSSY B1, `(.L_x_23246) ;  /* 0x0000005000017945 */ /* 0x000fe80003800000 */
[----:B------:R-:W-:Y:S05]  /*3320*/  @!P3 BRA `(.L_x_23247) ;  /* 0x00000000000cb947 */ /* 0x000fea0003800000 */
[----:B-----5:R-:W-:-:S04]  /*3330*/  IMAD.U32 R78, R57, 0x10000, RZ ;  /* 0x00010000394e7824 */ /* 0x020fc800078e00ff */
[----:B------:R-:W-:-:S04]  /*3340*/  FMUL.FTZ R78, R78, UR7 ;  /* 0x000000074e4e7c20 */ /* 0x000fc80008410000 */
[----:B------:R-:W-:-:S07]  /*3350*/  @P2 FADD.FTZ R78, R42, R78 ;  /* 0x0000004e2a4e2221 */ /* 0x000fce0000010000 */
.L_x_23247:
[----:B------:R-:W-:Y:S05]  /*3360*/  BSYNC B1 ;  /* 0x0000000000017941 */ /* 0x000fea0003800000 */
.L_x_23246:
[----:B------:R-:W-:Y:S04]  /*3370*/  BSSY B1, `(.L_x_23248) ;  /* 0x0000006000017945 */ /* 0x000fe80003800000 */
[----:B------:R-:W-:Y:S05]  /*3380*/  @!P3 BRA `(.L_x_23249) ;  /* 0x000000000010b947 */ /* 0x000fea0003800000 */
[----:B-----5:R-:W-:-:S04]  /*3390*/  PRMT R79, R57, 0x7632, R79 ;  /* 0x00007632394f7816 */ /* 0x020fc8000000004f */
[----:B------:R-:W-:-:S05]  /*33a0*/  SHF.L.U32 R79, R79, 0x10, RZ ;  /* 0x000000104f4f7819 */ /* 0x000fca00000006ff */
[----:B------:R-:W-:-:S04]  /*33b0*/  FMUL.FTZ R79, R79, UR7 ;  /* 0x000000074f4f7c20 */ /* 0x000fc80008410000 */
[----:B------:R-:W-:-:S07]  /*33c0*/  @P2 FADD.FTZ R79, R43, R79 ;  /* 0x0000004f2b4f2221 */ /* 0x000fce0000010000 */
.L_x_23249:
[----:B------:R-:W-:Y:S05]  /*33d0*/  BSYNC B1 ;  /* 0x0000000000017941 */ /* 0x000fea0003800000 */
.L_x_23248:
[----:B------:R-:W-:Y:S04]  /*33e0*/  BSSY B1, `(.L_x_23250) ;  /* 0x0000005000017945 */ /* 0x000fe80003800000 */
[----:B------:R-:W-:Y:S05]  /*33f0*/  @!P3 BRA `(.L_x_23251) ;  /* 0x00000000000cb947 */ /* 0x000fea0003800000 */
[----:B-----5:R-:W-:-:S05]  /*3400*/  SHF.L.U32 R80, R58, 0x10, RZ ;  /* 0x000000103a507819 */ /* 0x020fca00000006ff */
[----:B------:R-:W-:-:S04]  /*3410*/  FMUL.FTZ R80, R80, UR7 ;  /* 0x0000000750507c20 */ /* 0x000fc80008410000 */
[----:B------:R-:W-:-:S07]  /*3420*/  @P2 FADD.FTZ R80, R48, R80 ;  /* 0x0000005030502221 */ /* 0x000fce0000010000 */
.L_x_23251:
[----:B------:R-:W-:Y:S05]  /*3430*/  BSYNC B1 ;  /* 0x0000000000017941 */ /* 0x000fea0003800000 */
.L_x_23250:
[----:B------:R-:W-:Y:S04]  /*3440*/  BSSY B1, `(.L_x_23252) ;  /* 0x0000006000017945 */ /* 0x000fe80003800000 */
[----:B------:R-:W-:Y:S05]  /*3450*/  @!P3 BRA `(.L_x_23253) ;  /* 0x000000000010b947 */ /* 0x000fea0003800000 */
[----:B-----5:R-:W-:-:S04]  /*3460*/  PRMT R81, R58, 0x7632, R81 ;  /* 0x000076323a517816 */ /* 0x020fc80000000051 */
[----:B------:R-:W-:-:S05]  /*3470*/  SHF.L.U32 R81, R81, 0x10, RZ ;  /* 0x0000001051517819 */ /* 0x000fca00000006ff */
[----:B------:R-:W-:-:S04]  /*3480*/  FMUL.FTZ R81, R81, UR7 ;  /* 0x0000000751517c20 */ /* 0x000fc80008410000 */
[----:B------:R-:W-:-:S07]  /*3490*/  @P2 FADD.FTZ R81, R49, R81 ;  /* 0x0000005131512221 */ /* 0x000fce0000010000 */
.L_x_23253:
[----:B------:R-:W-:Y:S05]  /*34a0*/  BSYNC B1 ;  /* 0x0000000000017941 */ /* 0x000fea0003800000 */
.L_x_23252:
[----:B------:R-:W-:Y:S04]  /*34b0*/  BSSY B1, `(.L_x_23254) ;  /* 0x0000005000017945 */ /* 0x000fe80003800000 */
[----:B------:R-:W-:Y:S05]  /*34c0*/  @!P3 BRA `(.L_x_23255) ;  /* 0x00000000000cb947 */ /* 0x000fea0003800000 */
[----:B-----5:R-:W-:-:S05]  /*34d0*/  SHF.L.U32 R82, R59, 0x10, RZ ;  /* 0x000000103b527819 */ /* 0x020fca00000006ff */
[----:B------:R-:W-:-:S04]  /*34e0*/  FMUL.FTZ R82, R82, UR7 ;  /* 0x0000000752527c20 */ /* 0x000fc80008410000 */
[----:B------:R-:W-:-:S07]  /*34f0*/  @P2 FADD.FTZ R82, R50, R82 ;  /* 0x0000005232522221 */ /* 0x000fce0000010000 */
.L_x_23255:
[----:B------:R-:W-:Y:S05]  /*3500*/  BSYNC B1 ;  /* 0x0000000000017941 */ /* 0x000fea0003800000 */
.L_x_23254:
[----:B------:R-:W-:Y:S04]  /*3510*/  BSSY B1, `(.L_x_23256) ;  /* 0x0000006000017945 */ /* 0x000fe80003800000 */
[----:B------:R-:W-:Y:S05]  /*3520*/  @!P3 BRA `(.L_x_23257) ;  /* 0x000000000010b947 */ /* 0x000fea0003800000 */
[----:B-----5:R-:W-:-:S04]  /*3530*/  PRMT R83, R59, 0x7632, R83 ;  /* 0x000076323b537816 */ /* 0x020fc80000000053 */
[----:B------:R-:W-:-:S05]  /*3540*/  SHF.L.U32 R83, R83, 0x10, RZ ;  /* 0x0000001053537819 */ /* 0x000fca00000006ff */
[----:B------:R-:W-:-:S04]  /*3550*/  FMUL.FTZ R83, R83, UR7 ;  /* 0x0000000753537c20 */ /* 0x000fc80008410000 */
[----:B------:R-:W-:-:S07]  /*3560*/  @P2 FADD.FTZ R83, R51, R83 ;  /* 0x0000005333532221 */ /* 0x000fce0000010000 */
.L_x_23257:
[----:B------:R-:W-:Y:S05]  /*3570*/  BSYNC B1 ;  /* 0x0000000000017941 */ /* 0x000fea0003800000 */
.L_x_23256:
[----:B0-----:R-:W0:Y:S01]  /*3580*/  LDC.64 R172, c[0x0][0x238] ;  /* 0x00008e00ffac7b82 */ /* 0x001e220000000a00 */
[----:B------:R-:W-:Y:S01]  /*3590*/  IADD3 R135, R135, 0x20, RZ ;  /* 0x0000002087877810 */ /* 0x000fe20007ffe0ff */
[C---:B0-----:R-:W-:Y:S01]  /*35a0*/  IMAD.WIDE.U32 R172, R134.reuse, 0x20, R172 ;  /* 0x0000002086ac7825 */ /* 0x041fe200078e00ac */
[----:B------:R-:W-:-:S04]  /*35b0*/  IADD3 R134, R134, 0x20, RZ ;  /* 0x0000002086867810 */ /* 0x000fc80007ffe0ff */
[----:B------:R3:W-:Y:S04]  /*35c0*/  STG.E.128 desc[UR4][R172.64], R76 ;  /* 0x0000004cac007986 */ /* 0x0007e8000c101d04 */
[----:B------:R3:W-:Y:S02]  /*35d0*/  STG.E.128 desc[UR4][R172.64+0x10], R80 ;  /* 0x00001050ac007986 */ /* 0x0007e4000c101d04 */
.L_x_23241:
[----:B------:R-:W-:Y:S05]  /*35e0*/  BSYNC B0 ;  /* 0x0000000000007941 */ /* 0x000fea0003800000 */
.L_x_23240:
[----:B------:R-:W-:Y:S01]  /*35f0*/  LOP3.LUT P2, RZ, R3, 0x800, RZ, 0xc0, !PT ;  /* 0x0000080003ff7812 */ /* 0x000fe2000784c0ff */
[----:B------:R-:W-:-:S12]  /*3600*/  BSSY B0, `(.L_x_23258) ;  /* 0x000005f000007945 */ /* 0x000fd80003800000 */
[----:B------:R-:W-:Y:S05]  /*3610*/  @!P2 BRA `(.L_x_23259) ;  /* 0x000000040074a947 */ /* 0x000fea0003800000 */
[----:B0123--:R-:W0:Y:S02]  /*3620*/  LDC.64 R172, c[0x0][0x230] ;  /* 0x00008c00ffac7b82 */ /* 0x00fe240000000a00 */
        /* <DEDUP_REMOVED lines=39> */
.L_x_23261:
[----:B------:R-:W-:Y:S05]  /*38a0*/  BSYNC B1 ;  /* 0x0000000000017941 */ /* 0x000fea0003800000 */
.L_x_23260:
[----:B------:R-:W-:Y:S04]  /*38b0*/  BSSY B1, `(.L_x_23262) ;  /* 0x0000006000017945 */ /* 0x000fe80003800000 */
[----:B------:R-:W-:Y:S05]  /*38c0*/  @!P3 BRA `(.L_x_23263) ;  /* 0x000000000010b947 */ /* 0x000fea0003800000 */
[----:B-----5:R-:W-:-:S04]  /*38d0*/  PRMT R85, R56, 0x7632, R85 ;  /* 0x0000763238557816 */ /* 0x020fc80000000055 */
[----:B------:R-:W-:-:S05]  /*38e0*/  SHF.L.U32 R85, R85, 0x10, RZ ;  /* 0x0000001055557819 */ /* 0x000fca00000006ff */
[----:B------:R-:W-:-:S04]  /*38f0*/  FMUL.FTZ R85, R85, UR7 ;  /* 0x0000000755557c20 */ /* 0x000fc80008410000 */
[----:B------:R-:W-:-:S07]  /*3900*/  @P2 FADD.FTZ R85, R41, R85 ;  /* 0x0000005529552221 */ /* 0x000fce0000010000 */
.L_x_23263:
[----:B------:R-:W-:Y:S05]  /*3910*/  BSYNC B1 ;  /* 0x0000000000017941 */ /* 0x000fea0003800000 */
.L_x_23262:
[----:B------:R-:W-:Y:S04]  /*3920*/  BSSY B1, `(.L_x_23264) ;  /* 0x0000005000017945 */ /* 0x000fe80003800000 */
[----:B------:R-:W-:Y:S05]  /*3930*/  @!P3 BRA `(.L_x_23265) ;  /* 0x00000000000cb947 */ /* 0x000fea0003800000 */
[----:B-----5:R-:W-:-:S05]  /*3940*/  SHF.L.U32 R86, R57, 0x10, RZ ;  /* 0x0000001039567819 */ /* 0x020fca00000006ff */
[----:B------:R-:W-:-:S04]  /*3950*/  FMUL.FTZ R86, R86, UR7 ;  /* 0x0000000756567c20 */ /* 0x000fc80008410000 */
[----:B------:R-:W-:-:S07]  /*3960*/  @P2 FADD.FTZ R86, R42, R86 ;  /* 0x000000562a562221 */ /* 0x000fce0000010000 */
.L_x_23265:
[----:B------:R-:W-:Y:S05]  /*3970*/  BSYNC B1 ;  /* 0x0000000000017941 */ /* 0x000fea0003800000 */
.L_x_23264:
[----:B------:R-:W-:Y:S04]  /*3980*/  BSSY B1, `(.L_x_23266) ;  /* 0x0000006000017945 */ /* 0x000fe80003800000 */
[----:B------:R-:W-:Y:S05]  /*3990*/  @!P3 BRA `(.L_x_23267) ;  /* 0x000000000010b947 */ /* 0x000fea0003800000 */
[----:B-----5:R-:W-:-:S05]  /*39a0*/  PRMT R87, R57, 0x7632, R87 ;  /* 0x0000763239577816 */ /* 0x020fca0000000057 */
[----:B------:R-:W-:-:S04]  /*39b0*/  IMAD.U32 R87, R87, 0x10000, RZ ;  /* 0x0001000057577824 */ /* 0x000fc800078e00ff */
[----:B------:R-:W-:-:S04]  /*39c0*/  FMUL.FTZ R87, R87, UR7 ;  /* 0x0000000757577c20 */ /* 0x000fc80008410000 */
[----:B------:R-:W-:-:S07]  /*39d0*/  @P2 FADD.FTZ R87, R43, R87 ;  /* 0x000000572b572221 */ /* 0x000fce0000010000 */
.L_x_23267:
[----:B------:R-:W-:Y:S05]  /*39e0*/  BSYNC B1 ;  /* 0x0000000000017941 */ /* 0x000fea0003800000 */
.L_x_23266:
[----:B------:R-:W-:Y:S04]  /*39f0*/  BSSY B1, `(.L_x_23268) ;  /* 0x0000005000017945 */ /* 0x000fe80003800000 */
[----:B------:R-:W-:Y:S05]  /*3a00*/  @!P3 BRA `(.L_x_23269) ;  /* 0x00000000000cb947 */ /* 0x000fea0003800000 */
[----:B-----5:R-:W-:-:S05]  /*3a10*/  SHF.L.U32 R88, R58, 0x10, RZ ;  /* 0x000000103a587819 */ /* 0x020fca00000006ff */
[----:B------:R-:W-:-:S04]  /*3a20*/  FMUL.FTZ R88, R88, UR7 ;  /* 0x0000000758587c20 */ /* 0x000fc80008410000 */
[----:B------:R-:W-:-:S07]  /*3a30*/  @P2 FADD.FTZ R88, R48, R88 ;  /* 0x0000005830582221 */ /* 0x000fce0000010000 */
.L_x_23269:
[----:B------:R-:W-:Y:S05]  /*3a40*/  BSYNC B1 ;  /* 0x0000000000017941 */ /* 0x000fea0003800000 */
.L_x_23268:
[----:B------:R-:W-:Y:S04]  /*3a50*/  BSSY B1, `(.L_x_23270) ;  /* 0x0000006000017945 */ /* 0x000fe80003800000 */
[----:B------:R-:W-:Y:S05]  /*3a60*/  @!P3 BRA `(.L_x_23271) ;  /* 0x000000000010b947 */ /* 0x000fea0003800000 */
[----:B-----5:R-:W-:-:S04]  /*3a70*/  PRMT R89, R58, 0x7632, R89 ;  /* 0x000076323a597816 */ /* 0x020fc80000000059 */
[----:B------:R-:W-:-:S05]  /*3a80*/  SHF.L.U32 R89, R89, 0x10, RZ ;  /* 0x0000001059597819 */ /* 0x000fca00000006ff */
[----:B------:R-:W-:-:S04]  /*3a90*/  FMUL.FTZ R89, R89, UR7 ;  /* 0x0000000759597c20 */ /* 0x000fc80008410000 */
[----:B------:R-:W-:-:S07]  /*3aa0*/  @P2 FADD.FTZ R89, R49, R89 ;  /* 0x0000005931592221 */ /* 0x000fce0000010000 */
.L_x_23271:
[----:B------:R-:W-:Y:S05]  /*3ab0*/  BSYNC B1 ;  /* 0x0000000000017941 */ /* 0x000fea0003800000 */
.L_x_23270:
[----:B------:R-:W-:Y:S04]  /*3ac0*/  BSSY B1, `(.L_x_23272) ;  /* 0x0000005000017945 */ /* 0x000fe80003800000 */
[----:B------:R-:W-:Y:S05]  /*3ad0*/  @!P3 BRA `(.L_x_23273) ;  /* 0x00000000000cb947 */ /* 0x000fea0003800000 */
[----:B-----5:R-:W-:-:S05]  /*3ae0*/  SHF.L.U32 R90, R59, 0x10, RZ ;  /* 0x000000103b5a7819 */ /* 0x020fca00000006ff */
[----:B------:R-:W-:-:S04]  /*3af0*/  FMUL.FTZ R90, R90, UR7 ;  /* 0x000000075a5a7c20 */ /* 0x000fc80008410000 */
[----:B------:R-:W-:-:S07]  /*3b00*/  @P2 FADD.FTZ R90, R50, R90 ;  /* 0x0000005a325a2221 */ /* 0x000fce0000010000 */
.L_x_23273:
[----:B------:R-:W-:Y:S05]  /*3b10*/  BSYNC B1 ;  /* 0x0000000000017941 */ /* 0x000fea0003800000 */
.L_x_23272:
[----:B------:R-:W-:Y:S04]  /*3b20*/  BSSY B1, `(.L_x_23274) ;  /* 0x0000006000017945 */ /* 0x000fe80003800000 */
[----:B------:R-:W-:Y:S05]  /*3b30*/  @!P3 BRA `(.L_x_23275) ;  /* 0x000000000010b947 */ /* 0x000fea0003800000 */
[----:B-----5:R-:W-:-:S04]  /*3b40*/  PRMT R91, R59, 0x7632, R91 ;  /* 0x000076323b5b7816 */ /* 0x020fc8000000005b */
[----:B------:R-:W-:-:S05]  /*3b50*/  SHF.L.U32 R91, R91, 0x10, RZ ;  /* 0x000000105b5b7819 */ /* 0x000fca00000006ff */
[----:B------:R-:W-:-:S04]  /*3b60*/  FMUL.FTZ R91, R91, UR7 ;  /* 0x000000075b5b7c20 */ /* 0x000fc80008410000 */
[----:B------:R-:W-:-:S07]  /*3b70*/  @P2 FADD.FTZ R91, R51, R91 ;  /* 0x0000005b335b2221 */ /* 0x000fce0000010000 */
.L_x_23275:
[----:B------:R-:W-:Y:S05]  /*3b80*/  BSYNC B1 ;  /* 0x0000000000017941 */ /* 0x000fea0003800000 */
.L_x_23274:
[----:B0-----:R-:W0:Y:S01]  /*3b90*/  LDC.64 R172, c[0x0][0x238] ;  /* 0x00008e00ffac7b82 */ /* 0x001e220000000a00 */
[----:B------:R-:W-:Y:S01]  /*3ba0*/  IADD3 R135, R135, 0x20, RZ ;  /* 0x0000002087877810 */ /* 0x000fe20007ffe0ff */
[C---:B0-----:R-:W-:Y:S01]  /*3bb0*/  IMAD.WIDE.U32 R172, R134.reuse, 0x20, R172 ;  /* 0x0000002086ac7825 */ /* 0x041fe200078e00ac */
[----:B------:R-:W-:-:S04]  /*3bc0*/  IADD3 R134, R134, 0x20, RZ ;  /* 0x0000002086867810 */ /* 0x000fc80007ffe0ff */
[----:B------:R4:W-:Y:S04]  /*3bd0*/  STG.E.128 desc[UR4][R172.64], R84 ;  /* 0x00000054ac007986 */ /* 0x0009e8000c101d04 */
[----:B------:R4:W-:Y:S02]  /*3be0*/  STG.E.128 desc[UR4][R172.64+0x10], R88 ;  /* 0x00001058ac007986 */ /* 0x0009e4000c101d04 */
.L_x_23259:
[----:B------:R-:W-:Y:S05]  /*3bf0*/  BSYNC B0 ;  /* 0x0000000000007941 */ /* 0x000fea0003800000 */
.L_x_23258:
[----:B------:R-:W-:Y:S01]  /*3c00*/  LOP3.LUT P2, RZ, R3, 0x400, RZ, 0xc0, !PT ;  /* 0x0000040003ff7812 */ /* 0x000fe2000784c0ff */
[----:B------:R-:W-:-:S12]  /*3c10*/  BSSY B0, `(.L_x_23276) ;  /* 0x000005f000007945 */ /* 0x000fd80003800000 */
[----:B------:R-:W-:Y:S05]  /*3c20*/  @!P2 BRA `(.L_x_23277) ;  /* 0x000000040074a947 */ /* 0x000fea0003800000 */
[----:B01234-:R-:W0:Y:S02]  /*3c30*/  LDC.64 R172, c[0x0][0x230] ;  /* 0x00008c00ffac7b82 */ /* 0x01fe240000000a00 */
        /* <DEDUP_REMOVED lines=39> */
.L_x_23279:
[----:B------:R-:W-:Y:S05]  /*3eb0*/  BSYNC B1 ;  /* 0x0000000000017941 */ /* 0x000fea0003800000 */
.L_x_23278:
[----:B------:R-:W-:Y:S04]  /*3ec0*/  BSSY B1, `(.L_x_23280) ;  /* 0x0000006000017945 */ /* 0x000fe80003800000 */
[----:B------:R-:W-:Y:S05]  /*3ed0*/  @!P3 BRA `(.L_x_23281) ;  /* 0x000000000010b947 */ /* 0x000fea0003800000 */
[----:B-----5:R-:W-:-:S04]  /*3ee0*/  PRMT R93, R56, 0x7632, R93 ;  /* 0x00007632385d7816 */ /* 0x020fc8000000005d */
[----:B------:R-:W-:-:S05]  /*3ef0*/  SHF.L.U32 R93, R93, 0x10, RZ ;  /* 0x000000105d5d7819 */ /* 0x000fca00000006ff */
[----:B------:R-:W-:-:S04]  /*3f00*/  FMUL.FTZ R93, R93, UR7 ;  /* 0x000000075d5d7c20 */ /* 0x000fc80008410000 */
[----:B------:R-:W-:-:S07]  /*3f10*/  @P2 FADD.FTZ R93, R41, R93 ;  /* 0x0000005d295d2221 */ /* 0x000fce0000010000 */
.L_x_23281:
[----:B------:R-:W-:Y:S05]  /*3f20*/  BSYNC B1 ;  /* 0x0000000000017941 */ /* 0x000fea0003800000 */
.L_x_23280:
[----:B------:R-:W-:Y:S04]  /*3f30*/  BSSY B1, `(.L_x_23282) ;  /* 0x0000005000017945 */ /* 0x000fe80003800000 */
[----:B------:R-:W-:Y:S05]  /*3f40*/  @!P3 BRA `(.L_x_23283) ;  /* 0x00000000000cb947 */ /* 0x000fea0003800000 */
[----:B-----5:R-:W-:-:S05]  /*3f50*/  SHF.L.U32 R94, R57, 0x10, RZ ;  /* 0x00000010395e7819 */ /* 0x020fca00000006ff */
[----:B------:R-:W-:-:S04]  /*3f60*/  FMUL.FTZ R94, R94, UR7 ;  /* 0x000000075e5e7c20 */ /* 0x000fc80008410000 */
[----:B------:R-:W-:-:S07]  /*3f70*/  @P2 FADD.FTZ R94, R42, R94 ;  /* 0x0000005e2a5e2221 */ /* 0x000fce0000010000 */
.L_x_23283:
[----:B------:R-:W-:Y:S05]  /*3f80*/  BSYNC B1 ;  /* 0x0000000000017941 */ /* 0x000fea0003800000 */
.L_x_23282:
[----:B------:R-:W-:Y:S04]  /*3f90*/  BSSY B1, `(.L_x_23284) ;  /* 0x0000006000017945 */ /* 0x000fe80003800000 */
[----:B------:R-:W-:Y:S05]  /*3fa0*/  @!P3 BRA `(.L_x_23285) ;  /* 0x000000000010b947 */ /* 0x000fea0003800000 */
[----:B-----5:R-:W-:-:S04]  /*3fb0*/  PRMT R95, R57, 0x7632, R95 ;  /* 0x00007632395f7816 */ /* 0x020fc8000000005f */
[----:B------:R-:W-:-:S05]  /*3fc0*/  SHF.L.U32 R95, R95, 0x10, RZ ;  /* 0x000000105f5f7819 */ /* 0x000fca00000006ff */
[----:B------:R-:W-:-:S04]  /*3fd0*/  FMUL.FTZ R95, R95, UR7 ;  /* 0x000000075f5f7c20 */ /* 0x000fc80008410000 */
[----:B------:R-:W-:-:S07]  /*3fe0*/  @P2 FADD.FTZ R95, R43, R95 ;  /* 0x0000005f2b5f2221 */ /* 0x000fce0000010000 */
.L_x_23285:
[----:B------:R-:W-:Y:S05]  /*3ff0*/  BSYNC B1 ;  /* 0x0000000000017941 */ /* 0x000fea0003800000 */
.L_x_23284:
[----:B------:R-:W-:Y:S04]  /*4000*/  BSSY B1, `(.L_x_23286) ;  /* 0x0000005000017945 */ /* 0x000fe80003800000 */
[----:B------:R-:W-:Y:S05]  /*4010*/  @!P3 BRA `(.L_x_23287) ;  /* 0x00000000000cb947 */ /* 0x000fea0003800000 */
[----:B-----5:R-:W-:-:S04]  /*4020*/  IMAD.U32 R96, R58, 0x10000, RZ ;  /* 0x000100003a607824 */ /* 0x020fc800078e00ff */
[----:B------:R-:W-:-:S04]  /*4030*/  FMUL.FTZ R96, R96, UR7 ;  /* 0x0000000760607c20 */ /* 0x000fc80008410000 */
[----:B------:R-:W-:-:S07]  /*4040*/  @P2 FADD.FTZ R96, R48, R96 ;  /* 0x0000006030602221 */ /* 0x000fce0000010000 */
.L_x_23287:
[----:B------:R-:W-:Y:S05]  /*4050*/  BSYNC B1 ;  /* 0x0000000000017941 */ /* 0x000fea0003800000 */
.L_x_23286:
[----:B------:R-:W-:Y:S04]  /*4060*/  BSSY B1, `(.L_x_23288) ;  /* 0x0000006000017945 */ /* 0x000fe80003800000 */
[----:B------:R-:W-:Y:S05]  /*4070*/  @!P3 BRA `(.L_x_23289) ;  /* 0x000000000010b947 */ /* 0x000fea0003800000 */
[----:B-----5:R-:W-:-:S04]  /*4080*/  PRMT R97, R58, 0x7632, R97 ;  /* 0x000076323a617816 */ /* 0x020fc80000000061 */
[----:B------:R-:W-:-:S05]  /*4090*/  SHF.L.U32 R97, R97, 0x10, RZ ;  /* 0x0000001061617819 */ /* 0x000fca00000006ff */
[----:B------:R-:W-:-:S04]  /*40a0*/  FMUL.FTZ R97, R97, UR7 ;  /* 0x0000000761617c20 */ /* 0x000fc80008410000 */
[----:B------:R-:W-:-:S07]  /*40b0*/  @P2 FADD.FTZ R97, R49, R97 ;  /* 0x0000006131612221 */ /* 0x000fce0000010000 */
.L_x_23289:
[----:B------:R-:W-:Y:S05]  /*40c0*/  BSYNC B1 ;  /* 0x0000000000017941 */ /* 0x000fea0003800000 */
.L_x_23288:
[----:B------:R-:W-:Y:S04]  /*40d0*/  BSSY B1, `(.L_x_23290) ;  /* 0x0000005000017945 */ /* 0x000fe80003800000 */
[----:B------:R-:W-:Y:S05]  /*40e0*/  @!P3 BRA `(.L_x_23291) ;  /* 0x00000000000cb947 */ /* 0x000fea0003800000 */
[----:B-----5:R-:W-:-:S05]  /*40f0*/  SHF.L.U32 R98, R59, 0x10, RZ ;  /* 0x000000103b627819 */ /* 0x020fca00000006ff */
[----:B------:R-:W-:-:S04]  /*4100*/  FMUL.FTZ R98, R98, UR7 ;  /* 0x0000000762627c20 */ /* 0x000fc80008410000 */
[----:B------:R-:W-:-:S07]  /*4110*/  @P2 FADD.FTZ R98, R50, R98 ;  /* 0x0000006232622221 */ /* 0x000fce0000010000 */
.L_x_23291:
[----:B------:R-:W-:Y:S05]  /*4120*/  BSYNC B1 ;  /* 0x0000000000017941 */ /* 0x000fea0003800000 */
.L_x_23290:
[----:B------:R-:W-:Y:S04]  /*4130*/  BSSY B1, `(.L_x_23292) ;  /* 0x0000006000017945 */ /* 0x000fe80003800000 */
[----:B------:R-:W-:Y:S05]  /*4140*/  @!P3 BRA `(.L_x_23293) ;  /* 0x000000000010b947 */ /* 0x000fea0003800000 */
[----:B-----5:R-:W-:-:S04]  /*4150*/  PRMT R99, R59, 0x7632, R99 ;  /* 0x000076323b637816 */ /* 0x020fc80000000063 */
[----:B------:R-:W-:-:S05]  /*4160*/  SHF.L.U32 R99, R99, 0x10, RZ ;  /* 0x0000001063637819 */ /* 0x000fca00000006ff */
[----:B------:R-:W-:-:S04]  /*4170*/  FMUL.FTZ R99, R99, UR7 ;  /* 0x0000000763637c20 */ /* 0x000fc80008410000 */
[----:B------:R-:W-:-:S07]  /*4180*/  @P2 FADD.FTZ R99, R51, R99 ;  /* 0x0000006333632221 */ /* 0x000fce0000010000 */
.L_x_23293:
[----:B------:R-:W-:Y:S05]  /*4190*/  BSYNC B1 ;  /* 0x0000000000017941 */ /* 0x000fea0003800000 */
.L_x_23292:
[----:B0-----:R-:W0:Y:S01]  /*41a0*/  LDC.64 R172, c[0x0][0x238] ;  /* 0x00008e00ffac7b82 */ /* 0x001e220000000a00 */
[----:B------:R-:W-:Y:S01]  /*41b0*/  IADD3 R135, R135, 0x20, RZ ;  /* 0x0000002087877810 */ /* 0x000fe20007ffe0ff */
[C---:B0-----:R-:W-:Y:S01]  /*41c0*/  IMAD.WIDE.U32 R172, R134.reuse, 0x20, R172 ;  /* 0x0000002086ac7825 */ /* 0x041fe200078e00ac */
[----:B------:R-:W-:-:S04]  /*41d0*/  IADD3 R134, R134, 0x20, RZ ;  /* 0x0000002086867810 */ /* 0x000fc80007ffe0ff */
[----:B------:R0:W-:Y:S04]  /*41e0*/  STG.E.128 desc[UR4][R172.64], R92 ;  /* 0x0000005cac007986 */ /* 0x0001e8000c101d04 */
[----:B------:R0:W-:Y:S02]  /*41f0*/  STG.E.128 desc[UR4][R172.64+0x10], R96 ;  /* 0x00001060ac007986 */ /* 0x0001e4000c101d04 */
.L_x_23277:
[----:B------:R-:W-:Y:S05]  /*4200*/  BSYNC B0 ;  /* 0x0000000000007941 */ /* 0x000fea0003800000 */
.L_x_23276:
        /* <DEDUP_REMOVED lines=43> */
.L_x_23297:
[----:B------:R-:W-:Y:S05]  /*44c0*/  BSYNC B1 ;  /* 0x0000000000017941 */ /* 0x000fea0003800000 */
.L_x_23296:
[----:B------:R-:W-:Y:S04]  /*44d0*/  BSSY B1, `(.L_x_23298) ;  /* 0x0000006000017945 */ /* 0x000fe80003800000 */
[----:B------:R-:W-:Y:S05]  /*44e0*/  @!P3 BRA `(.L_x_23299) ;  /* 0x000000000010b947 */ /* 0x000fea0003800000 */
[----:B-----5:R-:W-:-:S04]  /*44f0*/  PRMT R101, R56, 0x7632, R101 ;  /* 0x0000763238657816 */ /* 0x020fc80000000065 */
[----:B------:R-:W-:-:S05]  /*4500*/  SHF.L.U32 R101, R101, 0x10, RZ ;  /* 0x0000001065657819 */ /* 0x000fca00000006ff */
[----:B------:R-:W-:-:S04]  /*4510*/  FMUL.FTZ R101, R101, UR7 ;  /* 0x0000000765657c20 */ /* 0x000fc80008410000 */
[----:B------:R-:W-:-:S07]  /*4520*/  @P2 FADD.FTZ R101, R41, R101 ;  /* 0x0000006529652221 */ /* 0x000fce0000010000 */
.L_x_23299:
[----:B------:R-:W-:Y:S05]  /*4530*/  BSYNC B1 ;  /* 0x0000000000017941 */ /* 0x000fea0003800000 */
.L_x_23298:
[----:B------:R-:W-:Y:S04]  /*4540*/  BSSY B1, `(.L_x_23300) ;  /* 0x0000005000017945 */ /* 0x000fe80003800000 */
[----:B------:R-:W-:Y:S05]  /*4550*/  @!P3 BRA `(.L_x_23301) ;  /* 0x00000000000cb947 */ /* 0x000fea0003800000 */
[----:B-----5:R-:W-:-:S05]  /*4560*/  SHF.L.U32 R102, R57, 0x10, RZ ;  /* 0x0000001039667819 */ /* 0x020fca00000006ff */
[----:B------:R-:W-:-:S04]  /*4570*/  FMUL.FTZ R102, R102, UR7 ;  /* 0x0000000766667c20 */ /* 0x000fc80008410000 */
[----:B------:R-:W-:-:S07]  /*4580*/  @P2 FADD.FTZ R102, R42, R102 ;  /* 0x000000662a662221 */ /* 0x000fce0000010000 */
.L_x_23301:
[----:B------:R-:W-:Y:S05]  /*4590*/  BSYNC B1 ;  /* 0x0000000000017941 */ /* 0x000fea0003800000 */
.L_x_23300:
[----:B------:R-:W-:Y:S04]  /*45a0*/  BSSY B1, `(.L_x_23302) ;  /* 0x0000006000017945 */ /* 0x000fe80003800000 */
[----:B------:R-:W-:Y:S05]  /*45b0*/  @!P3 BRA `(.L_x_23303) ;  /* 0x000000000010b947 */ /* 0x000fea0003800000 */
[----:B-----5:R-:W-:-:S04]  /*45c0*/  PRMT R103, R57, 0x7632, R103 ;  /* 0x0000763239677816 */ /* 0x020fc80000000067 */
[----:B------:R-:W-:-:S05]  /*45d0*/  SHF.L.U32 R103, R103, 0x10, RZ ;  /* 0x0000001067677819 */ /* 0x000fca00000006ff */
[----:B------:R-:W-:-:S04]  /*45e0*/  FMUL.FTZ R103, R103, UR7 ;  /* 0x0000000767677c20 */ /* 0x000fc80008410000 */
[----:B------:R-:W-:-:S07]  /*45f0*/  @P2 FADD.FTZ R103, R43, R103 ;  /* 0x000000672b672221 */ /* 0x000fce0000010000 */
.L_x_23303:
[----:B------:R-:W-:Y:S05]  /*4600*/  BSYNC B1 ;  /* 0x0000000000017941 */ /* 0x000fea0003800000 */
.L_x_23302:
[----:B------:R-:W-:Y:S04]  /*4610*/  BSSY B1, `(.L_x_23304) ;  /* 0x0000005000017945 */ /* 0x000fe80003800000 */
[----:B------:R-:W-:Y:S05]  /*4620*/  @!P3 BRA `(.L_x_23305) ;  /* 0x00000000000cb947 */ /* 0x000fea0003800000 */
[----:B-----5:R-:W-:-:S05]  /*4630*/  SHF.L.U32 R104, R58, 0x10, RZ ;  /* 0x000000103a687819 */ /* 0x020fca00000006ff */
[----:B------:R-:W-:-:S04]  /*4640*/  FMUL.FTZ R104, R104, UR7 ;  /* 0x0000000768687c20 */ /* 0x000fc80008410000 */
[----:B------:R-:W-:-:S07]  /*4650*/  @P2 FADD.FTZ R104, R48, R104 ;  /* 0x0000006830682221 */ /* 0x000fce0000010000 */
.L_x_23305:
[----:B------:R-:W-:Y:S05]  /*4660*/  BSYNC B1 ;  /* 0x0000000000017941 */ /* 0x000fea0003800000 */
.L_x_23304:
[----:B------:R-:W-:Y:S04]  /*4670*/  BSSY B1, `(.L_x_23306) ;  /* 0x0000006000017945 */ /* 0x000fe80003800000 */
[----:B------:R-:W-:Y:S05]  /*4680*/  @!P3 BRA `(.L_x_23307) ;  /* 0x000000000010b947 */ /* 0x000fea0003800000 */
[----:B-----5:R-:W-:-:S05]  /*4690*/  PRMT R105, R58, 0x7632, R105 ;  /* 0x000076323a697816 */ /* 0x020fca0000000069 */
[----:B------:R-:W-:-:S04]  /*46a0*/  IMAD.U32 R105, R105, 0x10000, RZ ;  /* 0x0001000069697824 */ /* 0x000fc800078e00ff */
[----:B------:R-:W-:-:S04]  /*46b0*/  FMUL.FTZ R105, R105, UR7 ;  /* 0x0000000769697c20 */ /* 0x000fc80008410000 */
[----:B------:R-:W-:-:S07]  /*46c0*/  @P2 FADD.FTZ R105, R49, R105 ;  /* 0x0000006931692221 */ /* 0x000fce0000010000 */
.L_x_23307:
[----:B------:R-:W-:Y:S05]  /*46d0*/  BSYNC B1 ;  /* 0x0000000000017941 */ /* 0x000fea0003800000 */
.L_x_23306:
[----:B------:R-:W-:Y:S04]  /*46e0*/  BSSY B1, `(.L_x_23308) ;  /* 0x0000005000017945 */ /* 0x000fe80003800000 */
[----:B------:R-:W-:Y:S05]  /*46f0*/  @!P3 BRA `(.L_x_23309) ;  /* 0x00000000000cb947 */ /* 0x000fea0003800000 */
[----:B-----5:R-:W-:-:S05]  /*4700*/  SHF.L.U32 R106, R59, 0x10, RZ ;  /* 0x000000103b6a7819 */ /* 0x020fca00000006ff */
[----:B------:R-:W-:-:S04]  /*4710*/  FMUL.FTZ R106, R106, UR7 ;  /* 0x000000076a6a7c20 */ /* 0x000fc80008410000 */
[----:B------:R-:W-:-:S07]  /*4720*/  @P2 FADD.FTZ R106, R50, R106 ;  /* 0x0000006a326a2221 */ /* 0x000fce0000010000 */
.L_x_23309:
[----:B------:R-:W-:Y:S05]  /*4730*/  BSYNC B1 ;  /* 0x0000000000017941 */ /* 0x000fea0003800000 */
.L_x_23308:
[----:B------:R-:W-:Y:S04]  /*4740*/  BSSY B1, `(.L_x_23310) ;  /* 0x0000006000017945 */ /* 0x000fe80003800000 */
[----:B------:R-:W-:Y:S05]  /*4750*/  @!P3 BRA `(.L_x_23311) ;  /* 0x000000000010b947 */ /* 0x000fea0003800000 */
[----:B-----5:R-:W-:-:S04]  /*4760*/  PRMT R107, R59, 0x7632, R107 ;  /* 0x000076323b6b7816 */ /* 0x020fc8000000006b */
[----:B------:R-:W-:-:S05]  /*4770*/  SHF.L.U32 R107, R107, 0x10, RZ ;  /* 0x000000106b6b7819 */ /* 0x000fca00000006ff */
[----:B------:R-:W-:-:S04]  /*4780*/  FMUL.FTZ R107, R107, UR7 ;  /* 0x000000076b6b7c20 */ /* 0x000fc80008410000 */
[----:B------:R-:W-:-:S07]  /*4790*/  @P2 FADD.FTZ R107, R51, R107 ;  /* 0x0000006b336b2221 */ /* 0x000fce0000010000 */
.L_x_23311:
[----:B------:R-:W-:Y:S05]  /*47a0*/  BSYNC B1 ;  /* 0x0000000000017941 */ /* 0x000fea0003800000 */
.L_x_23310:
[----:B0-----:R-:W0:Y:S01]  /*47b0*/  LDC.64 R172, c[0x0][0x238] ;  /* 0x00008e00ffac7b82 */ /* 0x001e220000000a00 */
[----:B------:R-:W-:Y:S01]  /*47c0*/  IADD3 R135, R135, 0x20, RZ ;  /* 0x0000002087877810 */ /* 0x000fe20007ffe0ff */
[C---:B0-----:R-:W-:Y:S01]  /*47d0*/  IMAD.WIDE.U32 R172, R134.reuse, 0x20, R172 ;  /* 0x0000002086ac7825 */ /* 0x041fe200078e00ac */
[----:B------:R-:W-:-:S04]  /*47e0*/  IADD3 R134, R134, 0x20, RZ ;  /* 0x0000002086867810 */ /* 0x000fc80007ffe0ff */
[----:B------:R0:W-:Y:S04]  /*47f0*/  STG.E.128 desc[UR4][R172.64], R100 ;  /* 0x00000064ac007986 */ /* 0x0001e8000c101d04 */
[----:B------:R0:W-:Y:S02]  /*4800*/  STG.E.128 desc[UR4][R172.64+0x10], R104 ;  /* 0x00001068ac007986 */ /* 0x0001e4000c101d04 */
.L_x_23295:
[----:B------:R-:W-:Y:S05]  /*4810*/  BSYNC B0 ;  /* 0x0000000000007941 */ /* 0x000fea0003800000 */
.L_x_23294:
        /* <DEDUP_REMOVED lines=43> */
.L_x_23315:
[----:B------:R-:W-:Y:S05]  /*4ad0*/  BSYNC B1 ;  /* 0x0000000000017941 */ /* 0x000fea0003800000 */
.L_x_23314:
[----:B------:R-:W-:Y:S04]  /*4ae0*/  BSSY B1, `(.L_x_23316) ;  /* 0x0000006000017945 */ /* 0x000fe80003800000 */
[----:B------:R-:W-:Y:S05]  /*4af0*/  @!P3 BRA `(.L_x_23317) ;  /* 0x000000000010b947 */ /* 0x000fea0003800000 */
[----:B-----5:R-:W-:-:S04]  /*4b00*/  PRMT R109, R56, 0x7632, R109 ;  /* 0x00007632386d7816 */ /* 0x020fc8000000006d */
[----:B------:R-:W-:-:S05]  /*4b10*/  SHF.L.U32 R109, R109, 0x10, RZ ;  /* 0x000000106d6d7819 */ /* 0x000fca00000006ff */
[----:B------:R-:W-:-:S04]  /*4b20*/  FMUL.FTZ R109, R109, UR7 ;  /* 0x000000076d6d7c20 */ /* 0x000fc80008410000 */
[----:B------:R-:W-:-:S07]  /*4b30*/  @P2 FADD.FTZ R109, R41, R109 ;  /* 0x0000006d296d2221 */ /* 0x000fce0000010000 */
.L_x_23317:
[----:B------:R-:W-:Y:S05]  /*4b40*/  BSYNC B1 ;  /* 0x0000000000017941 */ /* 0x000fea0003800000 */
.L_x_23316:
[----:B------:R-:W-:Y:S04]  /*4b50*/  BSSY B1, `(.L_x_23318) ;  /* 0x0000005000017945 */ /* 0x000fe80003800000 */
[----:B------:R-:W-:Y:S05]  /*4b60*/  @!P3 BRA `(.L_x_23319) ;  /* 0x00000000000cb947 */ /* 0x000fea0003800000 */
[----:B-----5:R-:W-:-:S05]  /*4b70*/  SHF.L.U32 R110, R57, 0x10, RZ ;  /* 0x00000010396e7819 */ /* 0x020fca00000006ff */
[----:B------:R-:W-:-:S04]  /*4b80*/  FMUL.FTZ R110, R110, UR7 ;  /* 0x000000076e6e7c20 */ /* 0x000fc80008410000 */
[----:B------:R-:W-:-:S07]  /*4b90*/  @P2 FADD.FTZ R110, R42, R110 ;  /* 0x0000006e2a6e2221 */ /* 0x000fce0000010000 */
.L_x_23319:
[----:B------:R-:W-:Y:S05]  /*4ba0*/  BSYNC B1 ;  /* 0x0000000000017941 */ /* 0x000fea0003800000 */
.L_x_23318:
[----:B------:R-:W-:Y:S04]  /*4bb0*/  BSSY B1, `(.L_x_23320) ;  /* 0x0000006000017945 */ /* 0x000fe80003800000 */
[----:B------:R-:W-:Y:S05]  /*4bc0*/  @!P3 BRA `(.L_x_23321) ;  /* 0x000000000010b947 */ /* 0x000fea0003800000 */
[----:B-----5:R-:W-:-:S04]  /*4bd0*/  PRMT R111, R57, 0x7632, R111 ;  /* 0x00007632396f7816 */ /* 0x020fc8000000006f */
[----:B------:R-:W-:-:S05]  /*4be0*/  SHF.L.U32 R111, R111, 0x10, RZ ;  /* 0x000000106f6f7819 */ /* 0x000fca00000006ff */
[----:B------:R-:W-:-:S04]  /*4bf0*/  FMUL.FTZ R111, R111, UR7 ;  /* 0x000000076f6f7c20 */ /* 0x000fc80008410000 */
[----:B------:R-:W-:-:S07]  /*4c00*/  @P2 FADD.FTZ R111, R43, R111 ;  /* 0x0000006f2b6f2221 */ /* 0x000fce0000010000 */
.L_x_23321:
[----:B------:R-:W-:Y:S05]  /*4c10*/  BSYNC B1 ;  /* 0x0000000000017941 */ /* 0x000fea0003800000 */
.L_x_23320:
[----:B------:R-:W-:Y:S04]  /*4c20*/  BSSY B1, `(.L_x_23322) ;  /* 0x0000005000017945 */ /* 0x000fe80003800000 */
[----:B------:R-:W-:Y:S05]  /*4c30*/  @!P3 BRA `(.L_x_23323) ;  /* 0x00000000000cb947 */ /* 0x000fea0003800000 */
[----:B-----5:R-:W-:-:S05]  /*4c40*/  SHF.L.U32 R112, R58, 0x10, RZ ;  /* 0x000000103a707819 */ /* 0x020fca00000006ff */
[----:B------:R-:W-:-:S04]  /*4c50*/  FMUL.FTZ R112, R112, UR7 ;  /* 0x0000000770707c20 */ /* 0x000fc80008410000 */
[----:B------:R-:W-:-:S07]  /*4c60*/  @P2 FADD.FTZ R112, R48, R112 ;  /* 0x0000007030702221 */ /* 0x000fce0000010000 */
.L_x_23323:
[----:B------:R-:W-:Y:S05]  /*4c70*/  BSYNC B1 ;  /* 0x0000000000017941 */ /* 0x000fea0003800000 */
.L_x_23322:
[----:B------:R-:W-:Y:S04]  /*4c80*/  BSSY B1, `(.L_x_23324) ;  /* 0x0000006000017945 */ /* 0x000fe80003800000 */
[----:B------:R-:W-:Y:S05]  /*4c90*/  @!P3 BRA `(.L_x_23325) ;  /* 0x000000000010b947 */ /* 0x000fea0003800000 */
[----:B-----5:R-:W-:-:S04]  /*4ca0*/  PRMT R113, R58, 0x7632, R113 ;  /* 0x000076323a717816 */ /* 0x020fc80000000071 */
[----:B------:R-:W-:-:S05]  /*4cb0*/  SHF.L.U32 R113, R113, 0x10, RZ ;  /* 0x0000001071717819 */ /* 0x000fca00000006ff */
[----:B------:R-:W-:-:S04]  /*4cc0*/  FMUL.FTZ R113, R113, UR7 ;  /* 0x0000000771717c20 */ /* 0x000fc80008410000 */
[----:B------:R-:W-:-:S07]  /*4cd0*/  @P2 FADD.FTZ R113, R49, R113 ;  /* 0x0000007131712221 */ /* 0x000fce0000010000 */
.L_x_23325:
[----:B------:R-:W-:Y:S05]  /*4ce0*/  BSYNC B1 ;  /* 0x0000000000017941 */ /* 0x000fea0003800000 */
.L_x_23324:
[----:B------:R-:W-:Y:S04]  /*4cf0*/  BSSY B1, `(.L_x_23326) ;  /* 0x0000005000017945 */ /* 0x000fe80003800000 */
[----:B------:R-:W-:Y:S05]  /*4d00*/  @!P3 BRA `(.L_x_23327) ;  /* 0x00000000000cb947 */ /* 0x000fea0003800000 */
[----:B-----5:R-:W-:-:S04]  /*4d10*/  IMAD.U32 R114, R59, 0x10000, RZ ;  /* 0x000100003b727824 */ /* 0x020fc800078e00ff */
[----:B------:R-:W-:-:S04]  /*4d20*/  FMUL.FTZ R114, R114, UR7 ;  /* 0x0000000772727c20 */ /* 0x000fc80008410000 */
[----:B------:R-:W-:-:S07]  /*4d30*/  @P2 FADD.FTZ R114, R50, R114 ;  /* 0x0000007232722221 */ /* 0x000fce0000010000 */
.L_x_23327:
[----:B------:R-:W-:Y:S05]  /*4d40*/  BSYNC B1 ;  /* 0x0000000000017941 */ /* 0x000fea0003800000 */
.L_x_23326:
[----:B------:R-:W-:Y:S04]  /*4d50*/  BSSY B1, `(.L_x_23328) ;  /* 0x0000006000017945 */ /* 0x000fe80003800000 */
[----:B------:R-:W-:Y:S05]  /*4d60*/  @!P3 BRA `(.L_x_23329) ;  /* 0x000000000010b947 */ /* 0x000fea0003800000 */
[----:B-----5:R-:W-:-:S04]  /*4d70*/  PRMT R115, R59, 0x7632, R115 ;  /* 0x000076323b737816 */ /* 0x020fc80000000073 */
[----:B------:R-:W-:-:S05]  /*4d80*/  SHF.L.U32 R115, R115, 0x10, RZ ;  /* 0x0000001073737819 */ /* 0x000fca00000006ff */
[----:B------:R-:W-:-:S04]  /*4d90*/  FMUL.FTZ R115, R115, UR7 ;  /* 0x0000000773737c20 */ /* 0x000fc80008410000 */
[----:B------:R-:W-:-:S07]  /*4da0*/  @P2 FADD.FTZ R115, R51, R115 ;  /* 0x0000007333732221 */ /* 0x000fce0000010000 */
.L_x_23329:
[----:B------:R-:W-:Y:S05]  /*4db0*/  BSYNC B1 ;  /* 0x0000000000017941 */ /* 0x000fea0003800000 */
.L_x_23328:
[----:B0-----:R-:W0:Y:S01]  /*4dc0*/  LDC.64 R172, c[0x0][0x238] ;  /* 0x00008e00ffac7b82 */ /* 0x001e220000000a00 */
[----:B------:R-:W-:Y:S01]  /*4dd0*/  IADD3 R135, R135, 0x20, RZ ;  /* 0x0000002087877810 */ /* 0x000fe20007ffe0ff */
[C---:B0-----:R-:W-:Y:S01]  /*4de0*/  IMAD.WIDE.U32 R172, R134.reuse, 0x20, R172 ;  /* 0x0000002086ac7825 */ /* 0x041fe200078e00ac */
[----:B------:R-:W-:-:S04]  /*4df0*/  IADD3 R134, R134, 0x20, RZ ;  /* 0x0000002086867810 */ /* 0x000fc80007ffe0ff */
[----:B------:R0:W-:Y:S04]  /*4e00*/  STG.E.128 desc[UR4][R172.64], R108 ;  /* 0x0000006cac007986 */ /* 0x0001e8000c101d04 */
[----:B------:R0:W-:Y:S02]  /*4e10*/  STG.E.128 desc[UR4][R172.64+0x10], R112 ;  /* 0x00001070ac007986 */ /* 0x0001e4000c101d04 */
.L_x_23313:
[----:B------:R-:W-:Y:S05]  /*4e20*/  BSYNC B0 ;  /* 0x0000000000007941 */ /* 0x000fea0003800000 */
.L_x_23312:
        /* <DEDUP_REMOVED lines=43> */
.L_x_23333:
[----:B------:R-:W-:Y:S05]  /*50e0*/  BSYNC B1 ;  /* 0x0000000000017941 */ /* 0x000fea0003800000 */
.L_x_23332:
[----:B------:R-:W-:Y:S04]  /*50f0*/  BSSY B1, `(.L_x_23334) ;  /* 0x0000006000017945 */ /* 0x000fe80003800000 */
[----:B------:R-:W-:Y:S05]  /*5100*/  @!P3 BRA `(.L_x_23335) ;  /* 0x000000000010b947 */ /* 0x000fea0003800000 */
[----:B-----5:R-:W-:-:S04]  /*5110*/  PRMT R117, R56, 0x7632, R117 ;  /* 0x0000763238757816 */ /* 0x020fc80000000075 */
[----:B------:R-:W-:-:S05]  /*5120*/  SHF.L.U32 R117, R117, 0x10, RZ ;  /* 0x0000001075757819 */ /* 0x000fca00000006ff */
[----:B------:R-:W-:-:S04]  /*5130*/  FMUL.FTZ R117, R117, UR7 ;  /* 0x0000000775757c20 */ /* 0x000fc80008410000 */
[----:B------:R-:W-:-:S07]  /*5140*/  @P2 FADD.FTZ R117, R41, R117 ;  /* 0x0000007529752221 */ /* 0x000fce0000010000 */
.L_x_23335:
[----:B------:R-:W-:Y:S05]  /*5150*/  BSYNC B1 ;  /* 0x0000000000017941 */ /* 0x000fea0003800000 */
.L_x_23334:
[----:B------:R-:W-:Y:S04]  /*5160*/  BSSY B1, `(.L_x_23336) ;  /* 0x0000005000017945 */ /* 0x000fe80003800000 */
[----:B------:R-:W-:Y:S05]  /*5170*/  @!P3 BRA `(.L_x_23337) ;  /* 0x00000000000cb947 */ /* 0x000fea0003800000 */
[----:B-----5:R-:W-:-:S05]  /*5180*/  SHF.L.U32 R118, R57, 0x10, RZ ;  /* 0x0000001039767819 */ /* 0x020fca00000006ff */
[----:B------:R-:W-:-:S04]  /*5190*/  FMUL.FTZ R118, R118, UR7 ;  /* 0x0000000776767c20 */ /* 0x000fc80008410000 */
[----:B------:R-:W-:-:S07]  /*51a0*/  @P2 FADD.FTZ R118, R42, R118 ;  /* 0x000000762a762221 */ /* 0x000fce0000010000 */
.L_x_23337:
[----:B------:R-:W-:Y:S05]  /*51b0*/  BSYNC B1 ;  /* 0x0000000000017941 */ /* 0x000fea0003800000 */
.L_x_23336:
[----:B------:R-:W-:Y:S04]  /*51c0*/  BSSY B1, `(.L_x_23338) ;  /* 0x0000006000017945 */ /* 0x000fe80003800000 */
[----:B------:R-:W-:Y:S05]  /*51d0*/  @!P3 BRA `(.L_x_23339) ;  /* 0x000000000010b947 */ /* 0x000fea0003800000 */
[----:B-----5:R-:W-:-:S04]  /*51e0*/  PRMT R119, R57, 0x7632, R119 ;  /* 0x0000763239777816 */ /* 0x020fc80000000077 */
[----:B------:R-:W-:-:S05]  /*51f0*/  SHF.L.U32 R119, R119, 0x10, RZ ;  /* 0x0000001077777819 */ /* 0x000fca00000006ff */
[----:B------:R-:W-:-:S04]  /*5200*/  FMUL.FTZ R119, R119, UR7 ;  /* 0x0000000777777c20 */ /* 0x000fc80008410000 */
[----:B------:R-:W-:-:S07]  /*5210*/  @P2 FADD.FTZ R119, R43, R119 ;  /* 0x000000772b772221 */ /* 0x000fce0000010000 */
.L_x_23339:
[----:B------:R-:W-:Y:S05]  /*5220*/  BSYNC B1 ;  /* 0x0000000000017941 */ /* 0x000fea0003800000 */
.L_x_23338:
[----:B------:R-:W-:Y:S04]  /*5230*/  BSSY B1, `(.L_x_23340) ;  /* 0x0000005000017945 */ /* 0x000fe80003800000 */
[----:B------:R-:W-:Y:S05]  /*5240*/  @!P3 BRA `(.L_x_23341) ;  /* 0x00000000000cb947 */ /* 0x000fea0003800000 */
[----:B-----5:R-:W-:-:S05]  /*5250*/  SHF.L.U32 R120, R58, 0x10, RZ ;  /* 0x000000103a787819 */ /* 0x020fca00000006ff */
[----:B------:R-:W-:-:S04]  /*5260*/  FMUL.FTZ R120, R120, UR7 ;  /* 0x0000000778787c20 */ /* 0x000fc80008410000 */
[----:B------:R-:W-:-:S07]  /*5270*/  @P2 FADD.FTZ R120, R48, R120 ;  /* 0x0000007830782221 */ /* 0x000fce0000010000 */
.L_x_23341:
[----:B------:R-:W-:Y:S05]  /*5280*/  BSYNC B1 ;  /* 0x0000000000017941 */ /* 0x000fea0003800000 */
.L_x_23340:
[----:B------:R-:W-:Y:S04]  /*5290*/  BSSY B1, `(.L_x_23342) ;  /* 0x0000006000017945 */ /* 0x000fe80003800000 */
[----:B------:R-:W-:Y:S05]  /*52a0*/  @!P3 BRA `(.L_x_23343) ;  /* 0x000000000010b947 */ /* 0x000fea0003800000 */
[----:B-----5:R-:W-:-:S04]  /*52b0*/  PRMT R121, R58, 0x7632, R121 ;  /* 0x000076323a797816 */ /* 0x020fc80000000079 */
[----:B------:R-:W-:-:S05]  /*52c0*/  SHF.L.U32 R121, R121, 0x10, RZ ;  /* 0x0000001079797819 */ /* 0x000fca00000006ff */
[----:B------:R-:W-:-:S04]  /*52d0*/  FMUL.FTZ R121, R121, UR7 ;  /* 0x0000000779797c20 */ /* 0x000fc80008410000 */
[----:B------:R-:W-:-:S07]  /*52e0*/  @P2 FADD.FTZ R121, R49, R121 ;  /* 0x0000007931792221 */ /* 0x000fce0000010000 */
.L_x_23343:
[----:B------:R-:W-:Y:S05]  /*52f0*/  BSYNC B1 ;  /* 0x0000000000017941 */ /* 0x000fea0003800000 */
.L_x_23342:
[----:B------:R-:W-:Y:S04]  /*5300*/  BSSY B1, `(.L_x_23344) ;  /* 0x0000005000017945 */ /* 0x000fe80003800000 */
[----:B------:R-:W-:Y:S05]  /*5310*/  @!P3 BRA `(.L_x_23345) ;  /* 0x00000000000cb947 */ /* 0x000fea0003800000 */
[----:B-----5:R-:W-:-:S05]  /*5320*/  SHF.L.U32 R122, R59, 0x10, RZ ;  /* 0x000000103b7a7819 */ /* 0x020fca00000006ff */
[----:B------:R-:W-:-:S04]  /*5330*/  FMUL.FTZ R122, R122, UR7 ;  /* 0x000000077a7a7c20 */ /* 0x000fc80008410000 */
[----:B------:R-:W-:-:S07]  /*5340*/  @P2 FADD.FTZ R122, R50, R122 ;  /* 0x0000007a327a2221 */ /* 0x000fce0000010000 */
.L_x_23345:
[----:B------:R-:W-:Y:S05]  /*5350*/  BSYNC B1 ;  /* 0x0000000000017941 */ /* 0x000fea0003800000 */
.L_x_23344:
[----:B------:R-:W-:Y:S04]  /*5360*/  BSSY B1, `(.L_x_23346) ;  /* 0x0000006000017945 */ /* 0x000fe80003800000 */
[----:B------:R-:W-:Y:S05]  /*5370*/  @!P3 BRA `(.L_x_23347) ;  /* 0x000000000010b947 */ /* 0x000fea0003800000 */
[----:B-----5:R-:W-:-:S05]  /*5380*/  PRMT R123, R59, 0x7632, R123 ;  /* 0x000076323b7b7816 */ /* 0x020fca000000007b */
[----:B------:R-:W-:-:S04]  /*5390*/  IMAD.U32 R123, R123, 0x10000, RZ ;  /* 0x000100007b7b7824 */ /* 0x000fc800078e00ff */
[----:B------:R-:W-:-:S04]  /*53a0*/  FMUL.FTZ R123, R123, UR7 ;  /* 0x000000077b7b7c20 */ /* 0x000fc80008410000 */
[----:B------:R-:W-:-:S07]  /*53b0*/  @P2 FADD.FTZ R123, R51, R123 ;  /* 0x0000007b337b2221 */ /* 0x000fce0000010000 */
.L_x_23347:
[----:B------:R-:W-:Y:S05]  /*53c0*/  BSYNC B1 ;  /* 0x0000000000017941 */ /* 0x000fea0003800000 */
.L_x_23346:
[----:B0-----:R-:W0:Y:S01]  /*53d0*/  LDC.64 R172, c[0x0][0x238] ;  /* 0x00008e00ffac7b82 */ /* 0x001e220000000a00 */
[----:B------:R-:W-:Y:S01]  /*53e0*/  IADD3 R135, R135, 0x20, RZ ;  /* 0x0000002087877810 */ /* 0x000fe20007ffe0ff */
[C---:B0-----:R-:W-:Y:S01]  /*53f0*/  IMAD.WIDE.U32 R172, R134.reuse, 0x20, R172 ;  /* 0x0000002086ac7825 */ /* 0x041fe200078e00ac */
[----:B------:R-:W-:-:S04]  /*5400*/  IADD3 R134, R134, 0x20, RZ ;  /* 0x0000002086867810 */ /* 0x000fc80007ffe0ff */
[----:B------:R0:W-:Y:S04]  /*5410*/  STG.E.128 desc[UR4][R172.64], R116 ;  /* 0x00000074ac007986 */ /* 0x0001e8000c101d04 */
[----:B------:R0:W-:Y:S02]  /*5420*/  STG.E.128 desc[UR4][R172.64+0x10], R120 ;  /* 0x00001078ac007986 */ /* 0x0001e4000c101d04 */
.L_x_23331:
[----:B------:R-:W-:Y:S05]  /*5430*/  BSYNC B0 ;  /* 0x0000000000007941 */ /* 0x000fea0003800000 */
.L_x_23330:
[----:B------:R-:W-:Y:S01]  /*5440*/  LOP3.LUT P2, RZ, R3, 0x40, RZ, 0xc0, !PT ;  /* 0x0000004003ff7812 */ /* 0x000fe2000784c0ff */
[----:B------:R-:W-:-:S12]  /*5450*/  BSSY B0, `(.L_x_23348) ;  /* 0x000005d000007945 */ /* 0x000fd80003800000 */
[----:B------:R-:W-:Y:S05]  /*5460*/  @!P2 BRA `(.L_x_23349) ;  /* 0x00000004006ca947 */ /* 0x000fea0003800000 */
[----:B------:R-:W0:Y:S08]  /*5470*/  @P1 LDC.64 R124, c[0x0][0x220] ;  /* 0x00008800ff7c1b82 */ /* 0x000e300000000a00 */
[----:B01234-:R-:W0:Y:S01]  /*5480*/  LDC.64 R172, c[0x0][0x230] ;  /* 0x00008c00ffac7b82 */ /* 0x01fe220000000a00 */
[----:B------:R-:W-:-:S05]  /*5490*/  @P1 IMAD.WIDE.U32 R124, R135, 0x10, R124 ;  /* 0x00000010877c1825 */ /* 0x000fca00078e007c */
[----:B-----5:R1:W5:Y:S01]  /*54a0*/  @P1 LDG.E.128 R56, desc[UR4][R124.64] ;  /* 0x000000047c381981 */ /* 0x020362000c1e1d00 */
[----:B0-----:R-:W-:-:S04]  /*54b0*/  ISETP.NE.U32.AND P1, PT, R172, RZ, PT ;  /* 0x000000ffac00720c */ /* 0x001fc80003f25070 */
[----:B------:R-:W-:-:S13]  /*54c0*/  ISETP.NE.AND.EX P1, PT, R173, RZ, PT, P1 ;  /* 0x000000ffad00720c */ /* 0x000fda0003f25310 */
[----:B-1----:R-:W0:Y:S02]  /*54d0*/  @P1 LDC.64 R124, c[0x0][0x230] ;  /* 0x00008c00ff7c1b82 */ /* 0x002e240000000a00 */
[----:B0-----:R-:W-:-:S05]  /*54e0*/  @P1 IMAD.WIDE.U32 R124, R134, 0x20, R124 ;  /* 0x00000020867c1825 */ /* 0x001fca00078e007c */
[----:B------:R-:W2:Y:S01]  /*54f0*/  @P1 LDG.E.128 R40, desc[UR4][R124.64] ;  /* 0x000000047c281981 */ /* 0x000ea2000c1e1d00 */
[----:B------:R-:W-:-:S03]  /*5500*/  ISETP.GT.AND P2, PT, R132, RZ, PT ;  /* 0x000000ff8400720c */ /* 0x000fc60003f44270 */
[----:B------:R-:W3:Y:S10]  /*5510*/  @P1 LDG.E.128 R48, desc[UR4][R124.64+0x10] ;  /* 0x000010047c301981 */ /* 0x000ef4000c1e1d00 */
[----:B------:R-:W-:-:S04]  /*5520*/  @!P2 ISETP.NE.U32.AND P3, PT, R172, RZ, PT ;  /* 0x000000ffac00a20c */ /* 0x000fc80003f65070 */
[----:B------:R-:W-:Y:S01]  /*5530*/  @!P2 ISETP.NE.AND.EX P3, PT, R173, RZ, PT, P3 ;  /* 0x000000ffad00a20c */ /* 0x000fe20003f65330 */
[----:B------:R-:W-:Y:S03]  /*5540*/  BSSY B1, `(.L_x_23350) ;  /* 0x000001b000017945 */ /* 0x000fe60003800000 */
        /* <DEDUP_REMOVED lines=21> */
[----:B------:R-:W-:Y:S01]  /*56a0*/  @!P2 FSEL R128, R40, RZ, P3 ;  /* 0x000000ff2880a208 */ /* 0x000fe20001800000 */
[----:B------:R-:W-:Y:S08]  /*56b0*/  @!P2 BRA `(.L_x_23351) ;  /* 0x00000000000ca947 */ /* 0x000ff00003800000 */
[----:B-----5:R-:W-:-:S05]  /*56c0*/  SHF.L.U32 R128, R56, 0x10, RZ ;  /* 0x0000001038807819 */ /* 0x020fca00000006ff */
[----:B------:R-:W-:-:S04]  /*56d0*/  FMUL.FTZ R128, R128, UR7 ;  /* 0x0000000780807c20 */ /* 0x000fc80008410000 */
[----:B------:R-:W-:-:S07]  /*56e0*/  @P1 FADD.FTZ R128, R40, R128 ;  /* 0x0000008028801221 */ /* 0x000fce0000010000 */
.L_x_23351:
[----:B------:R-:W-:Y:S05]  /*56f0*/  BSYNC B1 ;  /* 0x0000000000017941 */ /* 0x000fea0003800000 */
.L_x_23350:
[----:B------:R-:W-:Y:S04]  /*5700*/  BSSY B1, `(.L_x_23352) ;  /* 0x0000006000017945 */ /* 0x000fe80003800000 */
[----:B------:R-:W-:Y:S05]  /*5710*/  @!P2 BRA `(.L_x_23353) ;  /* 0x000000000010a947 */ /* 0x000fea0003800000 */
[----:B-----5:R-:W-:-:S04]  /*5720*/  PRMT R129, R56, 0x7632, R129 ;  /* 0x0000763238817816 */ /* 0x020fc80000000081 */
[----:B------:R-:W-:-:S05]  /*5730*/  SHF.L.U32 R129, R129, 0x10, RZ ;  /* 0x0000001081817819 */ /* 0x000fca00000006ff */
[----:B------:R-:W-:-:S04]  /*5740*/  FMUL.FTZ R129, R129, UR7 ;  /* 0x0000000781817c20 */ /* 0x000fc80008410000 */
[----:B------:R-:W-:-:S07]  /*5750*/  @P1 FADD.FTZ R129, R41, R129 ;  /* 0x0000008129811221 */ /* 0x000fce0000010000 */
.L_x_23353:
[----:B------:R-:W-:Y:S05]  /*5760*/  BSYNC B1 ;  /* 0x0000000000017941 */ /* 0x000fea0003800000 */
.L_x_23352:
[----:B------:R-:W-:Y:S04]  /*5770*/  BSSY B1, `(.L_x_23354) ;  /* 0x0000005000017945 */ /* 0x000fe80003800000 */
[----:B------:R-:W-:Y:S05]  /*5780*/  @!P2 BRA `(.L_x_23355) ;  /* 0x00000000000ca947 */ /* 0x000fea0003800000 */
[----:B-----5:R-:W-:-:S05]  /*5790*/  SHF.L.U32 R130, R57, 0x10, RZ ;  /* 0x0000001039827819 */ /* 0x020fca00000006ff */
[----:B------:R-:W-:-:S04]  /*57a0*/  FMUL.FTZ R130, R130, UR7 ;  /* 0x0000000782827c20 */ /* 0x000fc80008410000 */
[----:B------:R-:W-:-:S07]  /*57b0*/  @P1 FADD.FTZ R130, R42, R130 ;  /* 0x000000822a821221 */ /* 0x000fce0000010000 */
.L_x_23355:
[----:B------:R-:W-:Y:S05]  /*57c0*/  BSYNC B1 ;  /* 0x0000000000017941 */ /* 0x000fea0003800000 */
.L_x_23354:
[----:B------:R-:W-:Y:S04]  /*57d0*/  BSSY B1, `(.L_x_23356) ;  /* 0x0000006000017945 */ /* 0x000fe80003800000 */
[----:B------:R-:W-:Y:S05]  /*57e0*/  @!P2 BRA `(.L_x_23357) ;  /* 0x000000000010a947 */ /* 0x000fea0003800000 */
[----:B-----5:R-:W-:-:S04]  /*57f0*/  PRMT R131, R57, 0x7632, R131 ;  /* 0x0000763239837816 */ /* 0x020fc80000000083 */
[----:B------:R-:W-:-:S05]  /*5800*/  SHF.L.U32 R131, R131, 0x10, RZ ;  /* 0x0000001083837819 */ /* 0x000fca00000006ff */
[----:B------:R-:W-:-:S04]  /*5810*/  FMUL.FTZ R131, R131, UR7 ;  /* 0x0000000783837c20 */ /* 0x000fc80008410000 */
[----:B------:R-:W-:-:S07]  /*5820*/  @P1 FADD.FTZ R131, R43, R131 ;  /* 0x000000832b831221 */ /* 0x000fce0000010000 */
.L_x_23357:
[----:B------:R-:W-:Y:S05]  /*5830*/  BSYNC B1 ;  /* 0x0000000000017941 */ /* 0x000fea0003800000 */
.L_x_23356:
[----:B------:R-:W-:Y:S04]  /*5840*/  BSSY B1, `(.L_x_23358) ;  /* 0x0000005000017945 */ /* 0x000fe80003800000 */
[----:B------:R-:W-:Y:S05]  /*5850*/  @!P2 BRA `(.L_x_23359) ;  /* 0x00000000000ca947 */ /* 0x000fea0003800000 */
[----:B-----5:R-:W-:-:S05]  /*5860*/  SHF.L.U32 R124, R58, 0x10, RZ ;  /* 0x000000103a7c7819 */ /* 0x020fca00000006ff */
[----:B------:R-:W-:-:S04]  /*5870*/  FMUL.FTZ R124, R124, UR7 ;  /* 0x000000077c7c7c20 */ /* 0x000fc80008410000 */
[----:B------:R-:W-:-:S07]  /*5880*/  @P1 FADD.FTZ R124, R48, R124 ;  /* 0x0000007c307c1221 */ /* 0x000fce0000010000 */
.L_x_23359:
[----:B------:R-:W-:Y:S05]  /*5890*/  BSYNC B1 ;  /* 0x0000000000017941 */ /* 0x000fea0003800000 */
.L_x_23358:
[----:B------:R-:W-:Y:S04]  /*58a0*/  BSSY B1, `(.L_x_23360) ;  /* 0x0000006000017945 */ /* 0x000fe80003800000 */
[----:B------:R-:W-:Y:S05]  /*58b0*/  @!P2 BRA `(.L_x_23361) ;  /* 0x000000000010a947 */ /* 0x000fea0003800000 */
[----:B-----5:R-:W-:-:S04]  /*58c0*/  PRMT R125, R58, 0x7632, R125 ;  /* 0x000076323a7d7816 */ /* 0x020fc8000000007d */
[----:B------:R-:W-:-:S05]  /*58d0*/  SHF.L.U32 R125, R125, 0x10, RZ ;  /* 0x000000107d7d7819 */ /* 0x000fca00000006ff */
[----:B------:R-:W-:-:S04]  /*58e0*/  FMUL.FTZ R125, R125, UR7 ;  /* 0x000000077d7d7c20 */ /* 0x000fc80008410000 */
[----:B------:R-:W-:-:S07]  /*58f0*/  @P1 FADD.FTZ R125, R49, R125 ;  /* 0x0000007d317d1221 */ /* 0x000fce0000010000 */
.L_x_23361:
[----:B------:R-:W-:Y:S05]  /*5900*/  BSYNC B1 ;  /* 0x0000000000017941 */ /* 0x000fea0003800000 */
.L_x_23360:
[----:B------:R-:W-:Y:S04]  /*5910*/  BSSY B1, `(.L_x_23362) ;  /* 0x0000005000017945 */ /* 0x000fe80003800000 */
[----:B------:R-:W-:Y:S05]  /*5920*/  @!P2 BRA `(.L_x_23363) ;  /* 0x00000000000ca947 */ /* 0x000fea0003800000 */
[----:B-----5:R-:W-:-:S05]  /*5930*/  SHF.L.U32 R126, R59, 0x10, RZ ;  /* 0x000000103b7e7819 */ /* 0x020fca00000006ff */
[----:B------:R-:W-:-:S04]  /*5940*/  FMUL.FTZ R126, R126, UR7 ;  /* 0x000000077e7e7c20 */ /* 0x000fc80008410000 */
[----:B------:R-:W-:-:S07]  /*5950*/  @P1 FADD.FTZ R126, R50, R126 ;  /* 0x0000007e327e1221 */ /* 0x000fce0000010000 */
.L_x_23363:
[----:B------:R-:W-:Y:S05]  /*5960*/  BSYNC B1 ;  /* 0x0000000000017941 */ /* 0x000fea0003800000 */
.L_x_23362:
[----:B------:R-:W-:Y:S04]  /*5970*/  BSSY B1, `(.L_x_23364) ;  /* 0x0000006000017945 */ /* 0x000fe80003800000 */
[----:B------:R-:W-:Y:S05]  /*5980*/  @!P2 BRA `(.L_x_23365) ;  /* 0x000000000010a947 */ /* 0x000fea0003800000 */
[----:B-----5:R-:W-:-:S04]  /*5990*/  PRMT R127, R59, 0x7632, R127 ;  /* 0x000076323b7f7816 */ /* 0x020fc8000000007f */
[----:B------:R-:W-:-:S05]  /*59a0*/  SHF.L.U32 R127, R127, 0x10, RZ ;  /* 0x000000107f7f7819 */ /* 0x000fca00000006ff */
[----:B------:R-:W-:-:S04]  /*59b0*/  FMUL.FTZ R127, R127, UR7 ;  /* 0x000000077f7f7c20 */ /* 0x000fc80008410000 */
[----:B------:R-:W-:-:S07]  /*59c0*/  @P1 FADD.FTZ R127, R51, R127 ;  /* 0x0000007f337f1221 */ /* 0x000fce0000010000 */
.L_x_23365:
[----:B------:R-:W-:Y:S05]  /*59d0*/  BSYNC B1 ;  /* 0x0000000000017941 */ /* 0x000fea0003800000 */
.L_x_23364:
[----:B------:R-:W0:Y:S02]  /*59e0*/  LDC.64 R172, c[0x0][0x238] ;  /* 0x00008e00ffac7b82 */ /* 0x000e240000000a00 */
[----:B0-----:R-:W-:-:S05]  /*59f0*/  IMAD.WIDE.U32 R134, R134, 0x20, R172 ;  /* 0x0000002086867825 */ /* 0x001fca00078e00ac */
[----:B------:R0:W-:Y:S04]  /*5a00*/  STG.E.128 desc[UR4][R134.64], R128 ;  /* 0x0000008086007986 */ /* 0x0001e8000c101d04 */
[----:B------:R0:W-:Y:S02]  /*5a10*/  STG.E.128 desc[UR4][R134.64+0x10], R124 ;  /* 0x0000107c86007986 */ /* 0x0001e4000c101d04 */
.L_x_23349:
[----:B------:R-:W-:Y:S05]  /*5a20*/  BSYNC B0 ;  /* 0x0000000000007941 */ /* 0x000fea0003800000 */
.L_x_23348:
[----:B------:R-:W-:Y:S01]  /*5a30*/  FADD.FTZ R132, RZ, R44 ;  /* 0x0000002cff847221 */ /* 0x000fe20000010000 */
        /* <DEDUP_REMOVED lines=17> */
[----:B01234-:R-:W-:-:S05]  /*5b50*/  FSEL R172, R132, RZ, P0 ;  /* 0x000000ff84ac7208 */ /* 0x01ffca0000000000 */
        /* <DEDUP_REMOVED lines=273> */
.L_x_23399:
[----:B------:R-:W2:Y:S01]  /*6c70*/  S2R R173, SR_TID.X ;  /* 0x0000000000ad7919 */ /* 0x000ea20000002100 */
[----:B------:R-:W-:Y:S01]  /*6c80*/  LOP3.LUT P2, RZ, R3, 0x10, RZ, 0xc0, !PT ;  /* 0x0000001003ff7812 */ /* 0x000fe2000784c0ff */
[----:B-1----:R-:W-:Y:S01]  /*6c90*/  FADD.FTZ R132, R172, R132 ;  /* 0x00000084ac847221 */ /* 0x002fe20000010000 */
[----:B------:R-:W-:Y:S03]  /*6ca0*/  BSSY B0, `(.L_x_23367) ;  /* 0x00001a1000007945 */ /* 0x000fe60003800000 */
[----:B------:R-:W-:Y:S01]  /*6cb0*/  FFMA.FTZ R132, R132, R201, UR8 ;  /* 0x0000000884847e23 */ /* 0x000fe200080100c9 */
[----:B--2---:R-:W-:-:S13]  /*6cc0*/  LOP3.LUT P3, RZ, R173, 0x1f, RZ, 0xc0, !PT ;  /* 0x0000001fadff7812 */ /* 0x004fda000786c0ff */
        /* <DEDUP_REMOVED lines=14> */
[----:B------:R-:W-:Y:S01]  /*6db0*/  VIADD R0, R133, 0xffffffff ;  /* 0xffffffff85007836 */ /* 0x000fe20000000000 */
[----:B------:R-:W-:Y:S03]  /*6dc0*/  BSSY B1, `(.L_x_23369) ;  /* 0x0000036000017945 */ /* 0x000fe60003800000 */
[----:B------:R-:W-:-:S05]  /*6dd0*/  IMAD R0, R0, R252, RZ ;  /* 0x000000fc00007224 */ /* 0x000fca00078e02ff */
[----:B------:R-:W-:-:S04]  /*6de0*/  SHF.R.S32.HI R132, RZ, 0x1f, R0 ;  /* 0x0000001fff847819 */ /* 0x000fc80000011400 */
[----:B------:R-:W-:Y:S02]  /*6df0*/  LEA.HI R132, R132, R0, RZ, 0x3 ;  /* 0x0000000084847211 */ /* 0x000fe400078f18ff */
[----:B------:R-:W-:-:S04]  /*6e00*/  LOP3.LUT R0, R173, 0x1f, RZ, 0xc0, !PT ;  /* 0x0000001fad007812 */ /* 0x000fc800078ec0ff */
[----:B------:R-:W-:Y:S01]  /*6e10*/  LEA.HI.SX32 R171, R132, R0, 0x1d ;  /* 0x0000000084ab7211 */ /* 0x000fe200078feaff */
[----:B------:R-:W-:Y:S06]  /*6e20*/  @!P0 BRA `(.L_x_23370) ;  /* 0x0000000000bc8947 */ /* 0x000fec0003800000 */
[----:B-1----:R-:W2:Y:S04]  /*6e30*/  LDL R134, [R1+0x30] ;  /* 0x0000300001867983 */ /* 0x002ea80000100800 */
[----:B------:R-:W2:Y:S04]  /*6e40*/  LDL R173, [R1+0x34] ;  /* 0x0000340001ad7983 */ /* 0x000ea80000100800 */
[----:B------:R1:W-:Y:S04]  /*6e50*/  STL [R1+0x40], R3 ;  /* 0x0000400301007387 */ /* 0x0003e80000100800 */
[----:B------:R-:W3:Y:S04]  /*6e60*/  LDL R135, [R1+0x2c] ;  /* 0x00002c0001877983 */ /* 0x000ee80000100800 */
[----:B-1----:R-:W3:Y:S04]  /*6e70*/  LDL R3, [R1+0x28] ;  /* 0x0000280001037983 */ /* 0x002ee80000100800 */
[----:B------:R1:W-:Y:S04]  /*6e80*/  STL [R1+0x3c], R2 ;  /* 0x00003c0201007387 */ /* 0x0003e80000100800 */
[----:B-1----:R-:W4:Y:S04]  /*6e90*/  LDL R2, [R1+0x20] ;  /* 0x0000200001027983 */ /* 0x002f280000100800 */
[----:B------:R1:W-:Y:S01]  /*6ea0*/  STL [R1+0x38], R0 ;  /* 0x0000380001007387 */ /* 0x0003e20000100800 */
[----:B0-----:R-:W-:-:S03]  /*6eb0*/  FSEL R172, R195, RZ, !P2 ;  /* 0x000000ffc3ac7208 */ /* 0x001fc60005000000 */
[----:B------:R-:W4:Y:S04]  /*6ec0*/  LDL R252, [R1+0x18] ;  /* 0x0000180001fc7983 */ /* 0x000f280000100800 */
[----:B-1----:R-:W4:Y:S01]  /*6ed0*/  LDL R0, [R1+0x24] ;  /* 0x0000240001007983 */ /* 0x002f220000100800 */
        /* <DEDUP_REMOVED lines=36> */
.L_x_23370:
[----:B------:R-:W-:Y:S05]  /*7120*/  BSYNC B1 ;  /* 0x0000000000017941 */ /* 0x000fea0003800000 */
.L_x_23369:
[----:B-----5:R-:W-:Y:S01]  /*7130*/  LOP3.LUT P1, RZ, R3, 0x4000, RZ, 0xc0, !PT ;  /* 0x0000400003ff7812 */ /* 0x020fe2000782c0ff */
[----:B------:R-:W-:-:S12]  /*7140*/  BSSY B1, `(.L_x_23371) ;  /* 0x000002d000017945 */ /* 0x000fd80003800000 */
[----:B------:R-:W-:Y:S05]  /*7150*/  @!P1 BRA `(.L_x_23372) ;  /* 0x0000000000ac9947 */ /* 0x000fea0003800000 */
[----:B------:R2:W-:Y:S04]  /*7160*/  STL [R1+0x3c], R2 ;  /* 0x00003c0201007387 */ /* 0x0005e80000100800 */
[----:B-1-3--:R-:W3:Y:S04]  /*7170*/  LDL R134, [R1+0x14] ;  /* 0x0000140001867983 */ /* 0x00aee80000100800 */
[----:B--2---:R-:W3:Y:S04]  /*7180*/  LDL R2, [R1+0x10] ;  /* 0x0000100001027983 */ /* 0x004ee80000100800 */
[----:B------:R1:W-:Y:S04]  /*7190*/  STL [R1+0x38], R0 ;  /* 0x0000380001007387 */ /* 0x0003e80000100800 */
[----:B------:R-:W2:Y:S04]  /*71a0*/  LDL R135, [R1+0xc] ;  /* 0x00000c0001877983 */ /* 0x000ea80000100800 */
[----:B------:R-:W4:Y:S04]  /*71b0*/  LDL R252, [R1] ;  /* 0x0000000001fc7983 */ /* 0x000f280000100800 */
[----:B-1----:R-:W2:Y:S04]  /*71c0*/  LDL R0, [R1+0x8] ;  /* 0x0000080001007983 */ /* 0x002ea80000100800 */
[----:B------:R-:W4:Y:S01]  /*71d0*/  LDL R173, [R1+0x4] ;  /* 0x0000040001ad7983 */ /* 0x000f220000100800 */
[----:B0-----:R-:W-:-:S05]  /*71e0*/  FSEL R172, R195, RZ, !P2 ;  /* 0x000000ffc3ac7208 */ /* 0x001fca0005000000 */
[--C-:B------:R-:W-:Y:S01]  /*71f0*/  FADD.FTZ R132, R60, -R172.reuse ;  /* 0x800000ac3c847221 */ /* 0x100fe20000010000 */
[----:B------:R-:W-:-:S03]  /*7200*/  FADD.FTZ R133, R61, -R172 ;  /* 0x800000ac3d857221 */ /* 0x000fc60000010000 */
[C---:B------:R-:W-:Y:S01]  /*7210*/  FMUL.FTZ R132, R201.reuse, R132 ;  /* 0x00000084c9847220 */ /* 0x040fe20000410000 */
[----:B------:R-:W-:-:S04]  /*7220*/  FMUL.FTZ R133, R201, R133 ;  /* 0x00000085c9857220 */ /* 0x000fc80000410000 */
[----:B------:R-:W-:Y:S01]  /*7230*/  FFMA.FTZ R133, R236, R133, R235 ;  /* 0x00000085ec857223 */ /* 0x000fe200000100eb */
[----:B---3--:R-:W-:Y:S02]  /*7240*/  FFMA.FTZ R132, R134, R132, R2 ;  /* 0x0000008486847223 */ /* 0x008fe40000010002 */
[----:B------:R0:W5:Y:S03]  /*7250*/  LDL.LU R2, [R1+0x3c] ;  /* 0x00003c0001027983 */ /* 0x0001660000300800 */
[----:B------:R-:W-:Y:S01]  /*7260*/  F2FP.BF16.F32.PACK_AB R132, R133, R132 ;  /* 0x000000848584723e */ /* 0x000fe200000010ff */
[----:B------:R-:W-:-:S04]  /*7270*/  FADD.FTZ R133, R62, -R172 ;  /* 0x800000ac3e857221 */ /* 0x000fc80000010000 */
[----:B------:R-:W-:-:S04]  /*7280*/  FMUL.FTZ R133, R201, R133 ;  /* 0x00000085c9857220 */ /* 0x000fc80000410000 */
[----:B--2---:R-:W-:Y:S02]  /*7290*/  FFMA.FTZ R133, R135, R133, R0 ;  /* 0x0000008587857223 */ /* 0x004fe40000010000 */
        /* <DEDUP_REMOVED lines=19> */
[----:B------:R-:W1:Y:S02]  /*73d0*/  LDC.64 R172, c[0x0][0x2b8] ;  /* 0x0000ae00ffac7b82 */ /* 0x000e640000000a00 */
[----:B-1----:R-:W-:-:S05]  /*73e0*/  IMAD.WIDE.U32 R172, R171, 0x10, R172 ;  /* 0x00000010abac7825 */ /* 0x002fca00078e00ac */
[----:B------:R0:W-:Y:S01]  /*73f0*/  STG.E.128 desc[UR4][R172.64], R132 ;  /* 0x00000084ac007986 */ /* 0x0001e2000c101d04 */
[----:B------:R-:W-:-:S07]  /*7400*/  IADD3 R171, R171, 0x20, RZ ;  /* 0x00000020abab7810 */ /* 0x000fce0007ffe0ff */
.L_x_23372:
[----:B------:R-:W-:Y:S05]  /*7410*/  BSYNC B1 ;  /* 0x0000000000017941 */ /* 0x000fea0003800000 */
.L_x_23371:
[----:B------:R-:W-:Y:S01]  /*7420*/  LOP3.LUT P1, RZ, R3, 0x2000, RZ, 0xc0, !PT ;  /* 0x0000200003ff7812 */ /* 0x000fe2000782c0ff */
[----:B------:R-:W-:-:S12]  /*7430*/  BSSY B1, `(.L_x_23373) ;  /* 0x0000023000017945 */ /* 0x000fd80003800000 */
[----:B------:R-:W-:Y:S05]  /*7440*/  @!P1 BRA `(.L_x_23374) ;  /* 0x0000000000849947 */ /* 0x000fea0003800000 */
[----:B0--3--:R-:W-:-:S05]  /*7450*/  FSEL R172, R195, RZ, !P2 ;  /* 0x000000ffc3ac7208 */ /* 0x009fca0005000000 */
[--C-:B------:R-:W-:Y:S01]  /*7460*/  FADD.FTZ R132, R68, -R172.reuse ;  /* 0x800000ac44847221 */ /* 0x100fe20000010000 */
[--C-:B------:R-:W-:Y:S01]  /*7470*/  FADD.FTZ R133, R69, -R172.reuse ;  /* 0x800000ac45857221 */ /* 0x100fe20000010000 */
[--C-:B-1----:R-:W-:Y:S01]  /*7480*/  FADD.FTZ R134, R71, -R172.reuse ;  /* 0x800000ac47867221 */ /* 0x102fe20000010000 */
        /* <DEDUP_REMOVED lines=29> */
.L_x_23374:
[----:B------:R-:W-:Y:S05]  /*7660*/  BSYNC B1 ;  /* 0x0000000000017941 */ /* 0x000fea0003800000 */
.L_x_23373:
[----:B------:R-:W-:Y:S01]  /*7670*/  LOP3.LUT P1, RZ, R3, 0x1000, RZ, 0xc0, !PT ;  /* 0x0000100003ff7812 */ /* 0x000fe2000782c0ff */
[----:B------:R-:W-:-:S12]  /*7680*/  BSSY B1, `(.L_x_23375) ;  /* 0x0000023000017945 */ /* 0x000fd80003800000 */
[----:B------:R-:W-:Y:S05]  /*7690*/  @!P1 BRA `(.L_x_23376) ;  /* 0x0000000000849947 */ /* 0x000fea0003800000 */
[----:B0-23--:R-:W-:-:S05]  /*76a0*/  FSEL R172, R195, RZ, !P2 ;  /* 0x000000ffc3ac7208 */ /* 0x00dfca0005000000 */
        /* <DEDUP_REMOVED lines=32> */
.L_x_23376:
[----:B------:R-:W-:Y:S05]  /*78b0*/  BSYNC B1 ;  /* 0x0000000000017941 */ /* 0x000fea0003800000 */
.L_x_23375:
[----:B------:R-:W-:Y:S01]  /*78c0*/  LOP3.LUT P1, RZ, R3, 0x800, RZ, 0xc0, !PT ;  /* 0x0000080003ff7812 */ /* 0x000fe2000782c0ff */
[----:B------:R-:W-:-:S12]  /*78d0*/  BSSY B1, `(.L_x_23377) ;  /* 0x0000023000017945 */ /* 0x000fd80003800000 */
[----:B------:R-:W-:Y:S05]  /*78e0*/  @!P1 BRA `(.L_x_23378) ;  /* 0x0000000000849947 */ /* 0x000fea0003800000 */
[----:B0-234-:R-:W-:-:S05]  /*78f0*/  FSEL R172, R195, RZ, !P2 ;  /* 0x000000ffc3ac7208 */ /* 0x01dfca0005000000 */
        /* <DEDUP_REMOVED lines=32> */
.L_x_23378:
[----:B------:R-:W-:Y:S05]  /*7b00*/  BSYNC B1 ;  /* 0x0000000000017941 */ /* 0x000fea0003800000 */
.L_x_23377:
        /* <DEDUP_REMOVED lines=36> */
.L_x_23380:
[----:B------:R-:W-:Y:S05]  /*7d50*/  BSYNC B1 ;  /* 0x0000000000017941 */ /* 0x000fea0003800000 */
.L_x_23379:
[----:B------:R-:W-:Y:S01]  /*7d60*/  LOP3.LUT P1, RZ, R3, 0x200, RZ, 0xc0, !PT ;  /* 0x0000020003ff7812 */ /* 0x000fe2000782c0ff */
[----:B------:R-:W-:-:S12]  /*7d70*/  BSSY B1, `(.L_x_23381) ;  /* 0x0000024000017945 */ /* 0x000fd80003800000 */
[----:B------:R-:W-:Y:S05]  /*7d80*/  @!P1 BRA `(.L_x_23382) ;  /* 0x0000000000889947 */ /* 0x000fea0003800000 */
[----:B------:R-:W-:-:S04]  /*7d90*/  LOP3.LUT P1, RZ, R3, 0x10, RZ, 0xc0, !PT ;  /* 0x0000001003ff7812 */ /* 0x000fc8000782c0ff */
        /* <DEDUP_REMOVED lines=33> */
.L_x_23382:
[----:B------:R-:W-:Y:S05]  /*7fb0*/  BSYNC B1 ;  /* 0x0000000000017941 */ /* 0x000fea0003800000 */
.L_x_23381:
        /* <DEDUP_REMOVED lines=37> */
.L_x_23384:
[----:B------:R-:W-:Y:S05]  /*8210*/  BSYNC B1 ;  /* 0x0000000000017941 */ /* 0x000fea0003800000 */
.L_x_23383:
        /* <DEDUP_REMOVED lines=37> */
.L_x_23386:
[----:B------:R-:W-:Y:S05]  /*8470*/  BSYNC B1 ;  /* 0x0000000000017941 */ /* 0x000fea0003800000 */
.L_x_23385:
        /* <DEDUP_REMOVED lines=35> */
.L_x_23368:
[----:B------:R-:W-:Y:S05]  /*86b0*/  BSYNC B0 ;  /* 0x0000000000007941 */ /* 0x000fea0003800000 */
.L_x_23367:
[----:B0-234-:R-:W0:Y:S02]  /*86c0*/  LDC.64 R132, c[0x0][0x210] ;  /* 0x00008400ff847b82 */ /* 0x01de240000000a00 */
[----:B0-----:R-:W-:-:S04]  /*86d0*/  LEA R38, R132, R38, 0x2 ;  /* 0x0000002684267211 */ /* 0x001fc800078e10ff */
[----:B------:R-:W-:-:S13]  /*86e0*/  ISETP.GE.AND P1, PT, R38, R133, PT ;  /* 0x000000852600720c */ /* 0x000fda0003f26270 */
[----:B------:R-:W-:Y:S05]  /*86f0*/  @!P1 BRA `(.L_x_23387) ;  /* 0xffffff94005c9947 */ /* 0x000fea000383ffff */
[----:B------:R-:W-:Y:S05]  /*8700*/  EXIT ;  /* 0x000000000000794d */ /* 0x000fea0003800000 */
.L_x_23366:
[----:B------:R-:W-:Y:S01]  /*8710*/  HFMA2.MMA R135, -RZ, RZ, 0, 5.9604644775390625e-08 ;  /* 0x00000001ff877435 */ /* 0x000fe200000001ff */
[----:B------:R-:W-:Y:S01]  /*8720*/  BSSY B0, `(.L_x_23388) ;  /* 0x0000007000007945 */ /* 0x000fe20003800000 */
[----:B------:R-:W-:Y:S01]  /*8730*/  IMAD.MOV.U32 R173, RZ, RZ, R172 ;  /* 0x000000ffffad7224 */ /* 0x000fe200078e00ac */
[----:B------:R-:W-:Y:S02]  /*8740*/  MOV R134, 0x1f ;  /* 0x0000001f00867802 */ /* 0x000fe40000000f00 */
[----:B------:R-:W-:-:S07]  /*8750*/  MOV R132, 0xffffffff ;  /* 0xffffffff00847802 */ /* 0x000fce0000000f00 */
[----:B-----5:R-:W-:Y:S05]  /*8760*/  WARPSYNC.COLLECTIVE R132, `(.L_x_23389) ;  /* 0x0000000084087348 */ /* 0x020fea0003c00000 */
[----:B------:R0:W1:Y:S02]  /*8770*/  SHFL.BFLY P6, R132, R173, R135, R134 ;  /* 0x0c000087ad847389 */ /* 0x00006400000c0086 */
[----:B01---5:R-:W-:Y:S01]  /*8780*/  ENDCOLLECTIVE ;  /* 0x000000000000791b */ /* 0x023fe20003800000 */
.L_x_23389:
[----:B------:R-:W-:Y:S05]  /*8790*/  BSYNC B0 ;  /* 0x0000000000007941 */ /* 0x000fea0003800000 */
.L_x_23388:
        /* <DEDUP_REMOVED lines=10> */
.L_x_23390:
        /* <DEDUP_REMOVED lines=9> */
.L_x_23391:
[----:B------:R-:W-:Y:S01]  /*88d0*/  HFMA2.MMA R135, -RZ, RZ, 0, 4.76837158203125e-07 ;  /* 0x00000008ff877435 */ /* 0x000fe200000001ff */
[----:B------:R-:W-:Y:S01]  /*88e0*/  FADD.FTZ R172, R172, R132 ;  /* 0x00000084acac7221 */ /* 0x000fe20000010000 */
[----:B------:R-:W-:-:S03]  /*88f0*/  MOV R132, 0xffffffff ;  /* 0xffffffff00847802 */ /* 0x000fc60000000f00 */
[----:B------:R-:W-:-:S07]  /*8900*/  IMAD.MOV.U32 R173, RZ, RZ, R172 ;  /* 0x000000ffffad7224 */ /* 0x000fce00078e00ac */
[----:B------:R-:W-:Y:S05]  /*8910*/  WARPSYNC.COLLECTIVE R132, `(.L_x_23392) ;  /* 0x0000000084087348 */ /* 0x000fea0003c00000 */
[----:B------:R0:W1:Y:S02]  /*8920*/  SHFL.BFLY P6, R132, R173, R135, R134 ;  /* 0x0c000087ad847389 */ /* 0x00006400000c0086 */
[----:B01----:R-:W-:Y:S01]  /*8930*/  ENDCOLLECTIVE ;  /* 0x000000000000791b */ /* 0x003fe20003800000 */
.L_x_23392:
[----:B------:R-:W-:Y:S01]  /*8940*/  HFMA2.MMA R135, -RZ, RZ, 0, 9.5367431640625e-07 ;  /* 0x00000010ff877435 */ /* 0x000fe200000001ff */
[----:B------:R-:W-:Y:S01]  /*8950*/  FADD.FTZ R172, R172, R132 ;  /* 0x00000084acac7221 */ /* 0x000fe20000010000 */
[----:B------:R-:W-:-:S04]  /*8960*/  MOV R132, 0xffffffff ;  /* 0xffffffff00847802 */ /* 0x000fc80000000f00 */
[----:B------:R-:W-:-:S07]  /*8970*/  MOV R173, R172 ;  /* 0x000000ac00ad7202 */ /* 0x000fce0000000f00 */
[----:B------:R-:W-:Y:S05]  /*8980*/  WARPSYNC.COLLECTIVE R132, `(.L_x_23393) ;  /* 0x0000000084087348 */ /* 0x000fea0003c00000 */
[----:B------:R0:W1:Y:S02]  /*8990*/  SHFL.BFLY P6, R132, R173, R135, R134 ;  /* 0x0c000087ad847389 */ /* 0x00006400000c0086 */
[----:B01----:R-:W-:Y:S01]  /*89a0*/  ENDCOLLECTIVE ;  /* 0x000000000000791b */ /* 0x003fe20003800000 */
.L_x_23393:
        /* <DEDUP_REMOVED lines=174> */
.L_x_23394:
[----:B------:R-:W-:Y:S02]  /*9490*/  IMAD.MOV.U32 R135, RZ, RZ, 0x2 ;  /* 0x00000002ff877424 */ /* 0x000fe400078e00ff */
[----:B------:R-:W-:Y:S01]  /*94a0*/  FADD.FTZ R172, R172, R132 ;  /* 0x00000084acac7221 */ /* 0x000fe20000010000 */
[----:B------:R-:W-:-:S04]  /*94b0*/  MOV R132, 0xffffffff ;  /* 0xffffffff00847802 */ /* 0x000fc80000000f00 */
[----:B------:R-:W-:-:S07]  /*94c0*/  MOV R173, R172 ;  /* 0x000000ac00ad7202 */ /* 0x000fce0000000f00 */
[----:B------:R-:W-:Y:S05]  /*94d0*/  WARPSYNC.COLLECTIVE R132, `(.L_x_23395) ;  /* 0x0000000084087348 */ /* 0x000fea0003c00000 */
[----:B------:R0:W1:Y:S02]  /*94e0*/  SHFL.BFLY P6, R132, R173, R135, R134 ;  /* 0x0c000087ad847389 */ /* 0x00006400000c0086 */
[----:B01----:R-:W-:Y:S01]  /*94f0*/  ENDCOLLECTIVE ;  /* 0x000000000000791b */ /* 0x003fe20003800000 */
.L_x_23395:
[----:B------:R-:W-:Y:S01]  /*9500*/  HFMA2.MMA R135, -RZ, RZ, 0, 2.384185791015625e-07 ;  /* 0x00000004ff877435 */ /* 0x000fe200000001ff */
[----:B------:R-:W-:Y:S01]  /*9510*/  FADD.FTZ R172, R172, R132 ;  /* 0x00000084acac7221 */ /* 0x000fe20000010000 */
[----:B------:R-:W-:-:S04]  /*9520*/  MOV R132, 0xffffffff ;  /* 0xffffffff00847802 */ /* 0x000fc80000000f00 */
[----:B------:R-:W-:-:S07]  /*9530*/  MOV R173, R172 ;  /* 0x000000ac00ad7202 */ /* 0x000fce0000000f00 */
[----:B------:R-:W-:Y:S05]  /*9540*/  WARPSYNC.COLLECTIVE R132, `(.L_x_23396) ;  /* 0x0000000084087348 */ /* 0x000fea0003c00000 */
[----:B------:R0:W1:Y:S02]  /*9550*/  SHFL.BFLY P6, R132, R173, R135, R134 ;  /* 0x0c000087ad847389 */ /* 0x00006400000c0086 */
[----:B01----:R-:W-:Y:S01]  /*9560*/  ENDCOLLECTIVE ;  /* 0x000000000000791b */ /* 0x003fe20003800000 */
.L_x_23396:
[----:B------:R-:W-:Y:S01]  /*9570*/  HFMA2.MMA R135, -RZ, RZ, 0, 4.76837158203125e-07 ;  /* 0x00000008ff877435 */ /* 0x000fe200000001ff */
[----:B------:R-:W-:Y:S01]  /*9580*/  FADD.FTZ R172, R172, R132 ;  /* 0x00000084acac7221 */ /* 0x000fe20000010000 */
[----:B------:R-:W-:-:S04]  /*9590*/  MOV R132, 0xffffffff ;  /* 0xffffffff00847802 */ /* 0x000fc80000000f00 */
[----:B------:R-:W-:-:S07]  /*95a0*/  MOV R173, R172 ;  /* 0x000000ac00ad7202 */ /* 0x000fce0000000f00 */
[----:B------:R-:W-:Y:S05]  /*95b0*/  WARPSYNC.COLLECTIVE R132, `(.L_x_23397) ;  /* 0x0000000084087348 */ /* 0x000fea0003c00000 */
[----:B------:R0:W1:Y:S02]  /*95c0*/  SHFL.BFLY P6, R132, R173, R135, R134 ;  /* 0x0c000087ad847389 */ /* 0x00006400000c0086 */
[----:B01----:R-:W-:Y:S01]  /*95d0*/  ENDCOLLECTIVE ;  /* 0x000000000000791b */ /* 0x003fe20003800000 */
.L_x_23397:
[----:B------:R-:W-:Y:S01]  /*95e0*/  HFMA2.MMA R135, -RZ, RZ, 0, 9.5367431640625e-07 ;  /* 0x00000010ff877435 */ /* 0x000fe200000001ff */
[----:B------:R-:W-:Y:S01]  /*95f0*/  FADD.FTZ R172, R172, R132 ;  /* 0x00000084acac7221 */ /* 0x000fe20000010000 */
[----:B------:R-:W-:-:S04]  /*9600*/  MOV R132, 0xffffffff ;  /* 0xffffffff00847802 */ /* 0x000fc80000000f00 */
[----:B------:R-:W-:-:S07]  /*9610*/  MOV R173, R172 ;  /* 0x000000ac00ad7202 */ /* 0x000fce0000000f00 */
[----:B------:R-:W-:Y:S05]  /*9620*/  WARPSYNC.COLLECTIVE R132, `(.L_x_23398) ;  /* 0x0000000084087348 */ /* 0x000fea0003c00000 */
[----:B------:R0:W1:Y:S02]  /*9630*/  SHFL.BFLY P6, R132, R173, R135, R134 ;  /* 0x0c000087ad847389 */ /* 0x00006400000c0086 */
[----:B01----:R-:W-:Y:S01]  /*9640*/  ENDCOLLECTIVE ;  /* 0x000000000000791b */ /* 0x003fe20003800000 */
.L_x_23398:
[----:B------:R-:W-:Y:S05]  /*9650*/  BRA `(.L_x_23399) ;  /* 0xffffffd400847947 */ /* 0x000fea000383ffff */
.L_x_23400:
        /* <DEDUP_REMOVED lines=10> */
.L_x_72330:


//--------------------- .text._ZN10layer_norm13ln_fwd_kernelINS_13Kernel_traitsI13__nv_bfloat16S2_fS2_fjLj2560ELj1ELj4ELj1ELj16ENS_18Kernel_traits_baseILj2560ES2_S2_fS2_fjLj128EEEEELb0ELb0ELb1ELb1EEEvNS_9FwdParamsE --------------------------
	.section	.text._ZN10layer_norm13ln_fwd_kernelINS_13Kernel_traitsI13__nv_bfloat16S2_fS2_fjLj2560ELj1ELj4ELj1ELj16ENS_18Kernel_traits_baseILj2560ES2_S2_fS2_fjLj128EEEEELb0ELb0ELb1ELb1EEEvNS_9FwdParamsE,"ax",@progbits
	.align	128
        .global         _ZN10layer_norm13ln_fwd_kernelINS_13Kernel_traitsI13__nv_bfloat16S2_fS2_fjLj2560ELj1ELj4ELj1ELj16ENS_18Kernel_traits_baseILj2560ES2_S2_fS2_fjLj128EEEEELb0ELb0ELb1ELb1EEEvNS_9FwdParamsE
        .type           _ZN10layer_norm13ln_fwd_kernelINS_13Kernel_traitsI13__nv_bfloat16S2_fS2_fjLj2560ELj1ELj4ELj1ELj16ENS_18Kernel_traits_baseILj2560ES2_S2_fS2_fjLj128EEEEELb0ELb0ELb1ELb1EEEvNS_9FwdParamsE,@function
        .size           _ZN10layer_norm13ln_fwd_kernelINS_13Kernel_traitsI13__nv_bfloat16S2_fS2_fjLj2560ELj1ELj4ELj1ELj16ENS_18Kernel_traits_baseILj2560ES2_S2_fS2_fjLj128EEEEELb0ELb0ELb1ELb1EEEvNS_9FwdParamsE,(.L_x_72331 - _ZN10layer_norm13ln_fwd_kernelINS_13Kernel_traitsI13__nv_bfloat16S2_fS2_fjLj2560ELj1ELj4ELj1ELj16ENS_18Kernel_traits_baseILj2560ES2_S2_fS2_fjLj128EEEEELb0ELb0ELb1ELb1EEEvNS_9FwdParamsE)
        .other          _ZN10layer_norm13ln_fwd_kernelINS_13Kernel_traitsI13__nv_bfloat16S2_fS2_fjLj2560ELj1ELj4ELj1ELj16ENS_18Kernel_traits_baseILj2560ES2_S2_fS2_fjLj128EEEEELb0ELb0ELb1ELb1EEEvNS_9FwdParamsE,@"STO_CUDA_ENTRY STV_DEFAULT"
_ZN10layer_norm13ln_fwd_kernelINS_13Kernel_traitsI13__nv_bfloat16S2_fS2_fjLj2560ELj1ELj4ELj1ELj16ENS_18Kernel_traits_baseILj2560ES2_S2_fS2_fjLj128EEEEELb0ELb0ELb1ELb1EEEvNS_9FwdParamsE:
.text._ZN10layer_norm13ln_fwd_kernelINS_13Kernel_traitsI13__nv_bfloat16S2_fS2_fjLj2560ELj1ELj4ELj1ELj16ENS_18Kernel_traits_baseILj2560ES2_S2_fS2_fjLj128EEEEELb0ELb0ELb1ELb1EEEvNS_9FwdParamsE:
        /* <DEDUP_REMOVED lines=49> */
[----:B------:R-:W-:Y:S01]  /*0310*/  PRMT R215, R24, 0x7632, R215 ;  /* 0x0000763218d77816 */ /* 0x000fe200000000d7 */
[----:B------:R-:W5:Y:S01]  /*0320*/  LDG.E.128 R68, desc[UR4][R2.64] ;  /* 0x0000000402447981 */ /* 0x000f62000c1e1d00 */
[----:B------:R-:W-:Y:S01]  /*0330*/  PRMT R213, R25, 0x7632, R213 ;  /* 0x0000763219d57816 */ /* 0x000fe200000000d5 */
[----:B------:R-:W-:Y:S01]  /*0340*/  ULDC.U8 UR6, c[0x0][0x2a0] ;  /* 0x0000a80000067ab9 */ /* 0x000fe20000000000 */
[----:B------:R-:W-:Y:S01]  /*0350*/  PRMT R211, R26, 0x7632, R211 ;  /* 0x000076321ad37816 */ /* 0x000fe200000000d3 */
[----:B------:R-:W5:Y:S01]  /*0360*/  LDG.E.128 R64, desc[UR4][R2.64+0x200] ;  /* 0x0002000402407981 */ /* 0x000f62000c1e1d00 */
[----:B------:R-:W-:Y:S01]  /*0370*/  PRMT R170, R27, 0x7632, R170 ;  /* 0x000076321baa7816 */ /* 0x000fe200000000aa */
[----:B------:R-:W-:Y:S01]  /*0380*/  ULDC UR7, c[0x0][0x2d8] ;  /* 0x0000b60000077ab9 */ /* 0x000fe20000000800 */
[----:B------:R-:W-:Y:S01]  /*0390*/  PRMT R171, R28, 0x7632, R171 ;  /* 0x000076321cab7816 */ /* 0x000fe200000000ab */
[----:B------:R-:W5:Y:S01]  /*03a0*/  LDG.E.128 R60, desc[UR4][R2.64+0x400] ;  /* 0x00040004023c7981 */ /* 0x000f62000c1e1d00 */
[----:B------:R-:W-:-:S02]  /*03b0*/  PRMT R172, R29, 0x7632, R172 ;  /* 0x000076321dac7816 */ /* 0x000fc400000000ac */
[----:B------:R-:W-:Y:S01]  /*03c0*/  PRMT R173, R30, 0x7632, R173 ;  /* 0x000076321ead7816 */ /* 0x000fe200000000ad */
[----:B------:R-:W5:Y:S01]  /*03d0*/  LDG.E.128 R56, desc[UR4][R2.64+0x600] ;  /* 0x0006000402387981 */ /* 0x000f62000c1e1d00 */
[----:B------:R-:W-:Y:S02]  /*03e0*/  PRMT R174, R31, 0x7632, R174 ;  /* 0x000076321fae7816 */ /* 0x000fe400000000ae */
[----:B------:R-:W-:Y:S01]  /*03f0*/  PRMT R175, R80, 0x7632, R175 ;  /* 0x0000763250af7816 */ /* 0x000fe200000000af */
[----:B------:R-:W5:Y:S01]  /*0400*/  LDG.E.128 R52, desc[UR4][R2.64+0x800] ;  /* 0x0008000402347981 */ /* 0x000f62000c1e1d00 */
[----:B------:R-:W-:Y:S02]  /*0410*/  PRMT R176, R81, 0x7632, R176 ;  /* 0x0000763251b07816 */ /* 0x000fe400000000b0 */
        /* <DEDUP_REMOVED lines=12> */
[----:B------:R-:W-:Y:S01]  /*04e0*/  SHF.L.U32 R23, R17, 0x10, RZ ;  /* 0x0000001011177819 */ /* 0x000fe200000006ff */
[----:B------:R0:W5:Y:S01]  /*04f0*/  LDG.E.128 R32, desc[UR4][R2.64+0x1200] ;  /* 0x0012000402207981 */ /* 0x000162000c1e1d00 */
[C---:B------:R-:W-:Y:S02]  /*0500*/  PRMT R185, R18.reuse, 0x7632, R185 ;  /* 0x0000763212b97816 */ /* 0x040fe400000000b9 */
[----:B------:R-:W-:Y:S02]  /*0510*/  SHF.L.U32 R22, R18, 0x10, RZ ;  /* 0x0000001012167819 */ /* 0x000fe400000006ff */
        /* <DEDUP_REMOVED lines=56> */
[----:B0-----:R-:W-:-:S02]  /*08a0*/  SHF.L.U32 R3, R73, 0x10, RZ ;  /* 0x0000001049037819 */ /* 0x001fc400000006ff */
[----:B------:R-:W-:Y:S02]  /*08b0*/  SHF.L.U32 R2, R74, 0x10, RZ ;  /* 0x000000104a027819 */ /* 0x000fe400000006ff */
[----:B------:R-:W-:Y:S02]  /*08c0*/  SHF.L.U32 R0, R75, 0x10, RZ ;  /* 0x000000104b007819 */ /* 0x000fe400000006ff */
[----:B------:R-:W-:Y:S02]  /*08d0*/  LOP3.LUT R218, R217, 0x1f, RZ, 0xc0, !PT ;  /* 0x0000001fd9da7812 */ /* 0x000fe400078ec0ff */
        /* <DEDUP_REMOVED lines=40> */
[----:B------:R-:W-:Y:S01]  /*0b60*/  ISETP.NE.AND P4, PT, RZ, UR6, PT ;  /* 0x00000006ff007c0c */ /* 0x000fe2000bf85270 */
[----:B------:R-:W-:-:S12]  /*0b70*/  ULDC UR6, c[0x0][0x29c] ;  /* 0x0000a70000067ab9 */ /* 0x000fd80000000800 */
.L_x_23564:
[----:B0-----:R-:W0:Y:S08]  /*0b80*/  LDC.64 R158, c[0x0][0x230] ;  /* 0x00008c00ff9e7b82 */ /* 0x001e300000000a00 */
[----:B------:R-:W1:Y:S08]  /*0b90*/  LDC.64 R84, c[0x0][0x280] ;  /* 0x0000a000ff547b82 */ /* 0x000e700000000a00 */
[----:B------:R-:W2:Y:S01]  /*0ba0*/  LDC R222, c[0x0][0x218] ;  /* 0x00008600ffde7b82 */ /* 0x000ea20000000800 */
[----:B0-----:R-:W-:Y:S01]  /*0bb0*/  ISETP.NE.U32.AND P0, PT, R158, RZ, PT ;  /* 0x000000ff9e00720c */ /* 0x001fe20003f05070 */
[----:B------:R-:W-:-:S06]  /*0bc0*/  HFMA2.MMA R192, -RZ, RZ, 0, 0 ;  /* 0x00000000ffc07435 */ /* 0x000fcc00000001ff */
[----:B------:R-:W0:Y:S01]  /*0bd0*/  LDC.64 R190, c[0x0][0x238] ;  /* 0x00008e00ffbe7b82 */ /* 0x000e220000000a00 */
[----:B------:R-:W-:Y:S01]  /*0be0*/  ISETP.NE.AND.EX P0, PT, R159, RZ, PT, P0 ;  /* 0x000000ff9f00720c */ /* 0x000fe20003f05300 */
[----:B-1----:R-:W-:-:S05]  /*0bf0*/  IMAD.WIDE R84, R219, 0x4, R84 ;  /* 0x00000004db547825 */ /* 0x002fca00078e0254 */
[----:B------:R1:W3:Y:S01]  /*0c00*/  LDG.E R92, desc[UR4][R84.64] ;  /* 0x00000004545c7981 */ /* 0x0002e2000c1e1900 */
[----:B--2---:R-:W-:-:S06]  /*0c10*/  IMAD R88, R219, R222, RZ ;  /* 0x000000dedb587224 */ /* 0x004fcc00078e02ff */
[----:B------:R-:W2:Y:S01]  /*0c20*/  @P0 LDC.64 R86, c[0x0][0x230] ;  /* 0x00008c00ff560b82 */ /* 0x000ea20000000a00 */
[----:B------:R-:W-:-:S04]  /*0c30*/  SHF.R.S32.HI R89, RZ, 0x1f, R88 ;  /* 0x0000001fff597819 */ /* 0x000fc80000011458 */
[----:B------:R-:W-:-:S03]  /*0c40*/  LEA.HI R89, R89, R88, RZ, 0x3 ;  /* 0x0000005859597211 */ /* 0x000fc600078f18ff */
[----:B------:R-:W4:Y:S01]  /*0c50*/  @P0 LDC.64 R98, c[0x0][0x230] ;  /* 0x00008c00ff620b82 */ /* 0x000f220000000a00 */
[----:B------:R-:W-:-:S07]  /*0c60*/  LEA.HI.SX32 R161, R89, R218, 0x1d ;  /* 0x000000da59a17211 */ /* 0x000fce00078feaff */
[----:B------:R-:W1:Y:S01]  /*0c70*/  LDC.64 R88, c[0x0][0x288] ;  /* 0x0000a200ff587b82 */ /* 0x000e620000000a00 */
[----:B--2---:R-:W-:-:S05]  /*0c80*/  @P0 IMAD.WIDE.U32 R86, R161, 0x20, R86 ;  /* 0x00000020a1560825 */ /* 0x004fca00078e0056 */
[----:B------:R-:W2:Y:S04]  /*0c90*/  @P0 LDG.E.128 R72, desc[UR4][R86.64] ;  /* 0x0000000456480981 */ /* 0x000ea8000c1e1d00 */
[----:B------:R0:W2:Y:S01]  /*0ca0*/  @P0 LDG.E.128 R76, desc[UR4][R86.64+0x10] ;  /* 0x00001004564c0981 */ /* 0x0000a2000c1e1d00 */
[----:B-1----:R-:W-:-:S05]  /*0cb0*/  IMAD.WIDE R84, R219, 0x4, R88 ;  /* 0x00000004db547825 */ /* 0x002fca00078e0258 */
[----:B-----5:R1:W5:Y:S01]  /*0cc0*/  LDG.E R221, desc[UR4][R84.64] ;  /* 0x0000000454dd7981 */ /* 0x020362000c1e1900 */
[----:B------:R-:W-:Y:S01]  /*0cd0*/  IADD3 R103, R161, 0x20, RZ ;  /* 0x00000020a1677810 */ /* 0x000fe20007ffe0ff */
[----:B------:R-:W-:Y:S04]  /*0ce0*/  BSSY B0, `(.L_x_23401) ;  /* 0x000002a000007945 */ /* 0x000fe80003800000 */
[----:B----4-:R-:W-:Y:S01]  /*0cf0*/  @P0 IMAD.WIDE.U32 R98, R103, 0x20, R98 ;  /* 0x0000002067620825 */ /* 0x010fe200078e0062 */
[C---:B---3--:R-:W-:Y:S02]  /*0d00*/  ISETP.GE.AND P5, PT, R92.reuse, 0x1, PT ;  /* 0x000000015c00780c */ /* 0x048fe40003fa6270 */
[----:B------:R-:W-:-:S11]  /*0d10*/  ISETP.GT.AND P6, PT, R92, RZ, PT ;  /* 0x000000ff5c00720c */ /* 0x000fd60003fc4270 */
[----:B------:R-:W0:Y:S01]  /*0d20*/  @P5 LDC.64 R90, c[0x0][0x220] ;  /* 0x00008800ff5a5b82 */ /* 0x000e220000000a00 */
[----:B------:R-:W-:Y:S02]  /*0d30*/  @P5 IADD3 R89, R92, -0x1, RZ ;  /* 0xffffffff5c595810 */ /* 0x000fe40007ffe0ff */
[----:B------:R-:W-:Y:S02]  /*0d40*/  @P5 LOP3.LUT R218, R217, 0x1f, RZ, 0xc0, !PT ;  /* 0x0000001fd9da5812 */ /* 0x000fe400078ec0ff */
[C---:B------:R-:W-:Y:S01]  /*0d50*/  @!P6 ISETP.NE.U32.AND P1, PT, R158.reuse, RZ, PT ;  /* 0x000000ff9e00e20c */ /* 0x040fe20003f25070 */
[----:B------:R-:W-:Y:S01]  /*0d60*/  @P5 IMAD R89, R89, R222, RZ ;  /* 0x000000de59595224 */ /* 0x000fe200078e02ff */
[----:B------:R-:W-:Y:S02]  /*0d70*/  @!P6 ISETP.NE.U32.AND P3, PT, R158, RZ, PT ;  /* 0x000000ff9e00e20c */ /* 0x000fe40003f65070 */
[----:B------:R-:W-:Y:S02]  /*0d80*/  @!P6 ISETP.NE.AND.EX P1, PT, R159, RZ, PT, P1 ;  /* 0x000000ff9f00e20c */ /* 0x000fe40003f25310 */
[----:B------:R-:W-:-:S02]  /*0d90*/  @P5 SHF.R.S32.HI R88, RZ, 0x1f, R89 ;  /* 0x0000001fff585819 */ /* 0x000fc40000011459 */
[----:B------:R-:W-:Y:S02]  /*0da0*/  @!P6 ISETP.NE.AND.EX P3, PT, R159, RZ, PT, P3 ;  /* 0x000000ff9f00e20c */ /* 0x000fe40003f65330 */
[----:B------:R-:W-:Y:S02]  /*0db0*/  @P5 LEA.HI R89, R88, R89, RZ, 0x3 ;  /* 0x0000005958595211 */ /* 0x000fe400078f18ff */
[C---:B------:R-:W-:Y:S02]  /*0dc0*/  @!P6 ISETP.NE.U32.AND P2, PT, R158.reuse, RZ, PT ;  /* 0x000000ff9e00e20c */ /* 0x040fe40003f45070 */
[----:B------:R-:W-:Y:S02]  /*0dd0*/  @P5 LEA.HI.SX32 R192, R89, R218, 0x1d ;  /* 0x000000da59c05211 */ /* 0x000fe400078feaff */
[----:B--2---:R-:W-:Y:S02]  /*0de0*/  @!P6 FSEL R89, R73, RZ, P1 ;  /* 0x000000ff4959e208 */ /* 0x004fe40000800000 */
[----:B------:R-:W-:Y:S01]  /*0df0*/  @!P6 ISETP.NE.U32.AND P1, PT, R158, RZ, PT ;  /* 0x000000ff9e00e20c */ /* 0x000fe20003f25070 */
[----:B0-----:R-:W-:Y:S01]  /*0e00*/  @P5 IMAD.WIDE.U32 R86, R192, 0x10, R90 ;  /* 0x00000010c0565825 */ /* 0x001fe200078e005a */
[----:B------:R-:W-:-:S02]  /*0e10*/  @!P6 FSEL R90, R74, RZ, P3 ;  /* 0x000000ff4a5ae208 */ /* 0x000fc40001800000 */
[----:B------:R-:W-:Y:S02]  /*0e20*/  @!P6 ISETP.NE.U32.AND P3, PT, R158, RZ, PT ;  /* 0x000000ff9e00e20c */ /* 0x000fe40003f65070 */
[C---:B------:R-:W-:Y:S01]  /*0e30*/  @!P6 ISETP.NE.AND.EX P2, PT, R159.reuse, RZ, PT, P2 ;  /* 0x000000ff9f00e20c */ /* 0x040fe20003f45320 */
[----:B------:R0:W5:Y:S01]  /*0e40*/  @P5 LDG.E.128 R80, desc[UR4][R86.64] ;  /* 0x0000000456505981 */ /* 0x000162000c1e1d00 */
[----:B------:R-:W-:Y:S01]  /*0e50*/  @!P6 ISETP.NE.AND.EX P1, PT, R159, RZ, PT, P1 ;  /* 0x000000ff9f00e20c */ /* 0x000fe20003f25310 */
[----:B------:R-:W-:Y:S01]  /*0e60*/  IMAD.WIDE.U32 R92, R161, 0x20, R190 ;  /* 0x00000020a15c7825 */ /* 0x000fe200078e00be */
[----:B------:R-:W-:Y:S02]  /*0e70*/  @!P6 ISETP.NE.AND.EX P3, PT, R159, RZ, PT, P3 ;  /* 0x000000ff9f00e20c */ /* 0x000fe40003f65330 */
[----:B------:R-:W-:Y:S02]  /*0e80*/  @!P6 FSEL R91, R75, RZ, P2 ;  /* 0x000000ff4b5be208 */ /* 0x000fe40001000000 */
[----:B-1----:R-:W-:-:S02]  /*0e90*/  @!P6 FSEL R84, R76, RZ, P1 ;  /* 0x000000ff4c54e208 */ /* 0x002fc40000800000 */
[----:B------:R-:W-:Y:S02]  /*0ea0*/  @!P6 FSEL R85, R77, RZ, P3 ;  /* 0x000000ff4d55e208 */ /* 0x000fe40001800000 */
[C---:B------:R-:W-:Y:S02]  /*0eb0*/  @!P6 ISETP.NE.U32.AND P2, PT, R158.reuse, RZ, PT ;  /* 0x000000ff9e00e20c */ /* 0x040fe40003f45070 */
[C---:B------:R-:W-:Y:S02]  /*0ec0*/  @!P6 ISETP.NE.U32.AND P1, PT, R158.reuse, RZ, PT ;  /* 0x000000ff9e00e20c */ /* 0x040fe40003f25070 */
[----:B------:R-:W-:Y:S02]  /*0ed0*/  @!P6 ISETP.NE.U32.AND P3, PT, R158, RZ, PT ;  /* 0x000000ff9e00e20c */ /* 0x000fe40003f65070 */
[C---:B------:R-:W-:Y:S02]  /*0ee0*/  @!P6 ISETP.NE.AND.EX P2, PT, R159.reuse, RZ, PT, P2 ;  /* 0x000000ff9f00e20c */ /* 0x040fe40003f45320 */
[----:B------:R-:W-:-:S02]  /*0ef0*/  @!P6 ISETP.NE.AND.EX P1, PT, R159, RZ, PT, P1 ;  /* 0x000000ff9f00e20c */ /* 0x000fc40003f25310 */
[----:B------:R-:W-:Y:S02]  /*0f00*/  @!P6 ISETP.NE.AND.EX P3, PT, R159, RZ, PT, P3 ;  /* 0x000000ff9f00e20c */ /* 0x000fe40003f65330 */
[----:B0-----:R-:W-:Y:S02]  /*0f10*/  @!P6 FSEL R86, R78, RZ, P1 ;  /* 0x000000ff4e56e208 */ /* 0x001fe40000800000 */
[----:B------:R-:W-:Y:S02]  /*0f20*/  @!P6 FSEL R87, R79, RZ, P3 ;  /* 0x000000ff4f57e208 */ /* 0x000fe40001800000 */
[----:B------:R-:W-:Y:S01]  /*0f30*/  @!P6 FSEL R88, R72, RZ, P2 ;  /* 0x000000ff4858e208 */ /* 0x000fe20001000000 */
[----:B------:R-:W-:Y:S06]  /*0f40*/  @!P6 BRA `(.L_x_23402) ;  /* 0x00000000000ce947 */ /* 0x000fec0003800000 */
[----:B-----5:R-:W-:-:S05]  /*0f50*/  SHF.L.U32 R88, R80, 0x10, RZ ;  /* 0x0000001050587819 */ /* 0x020fca00000006ff */
[----:B------:R-:W-:-:S04]  /*0f60*/  FMUL.FTZ R88, R88, UR6 ;  /* 0x0000000658587c20 */ /* 0x000fc80008410000 */
[----:B------:R-:W-:-:S07]  /*0f70*/  @P0 FADD.FTZ R88, R72, R88 ;  /* 0x0000005848580221 */ /* 0x000fce0000010000 */
.L_x_23402:
[----:B------:R-:W-:Y:S05]  /*0f80*/  BSYNC B0 ;  /* 0x0000000000007941 */ /* 0x000fea0003800000 */
.L_x_23401:
[----:B------:R-:W-:Y:S04]  /*0f90*/  BSSY B0, `(.L_x_23403) ;  /* 0x0000006000007945 */ /* 0x000fe80003800000 */
[----:B------:R-:W-:Y:S05]  /*0fa0*/  @!P6 BRA `(.L_x_23404) ;  /* 0x000000000010e947 */ /* 0x000fea0003800000 */
[----:B-----5:R-:W-:-:S04]  /*0fb0*/  PRMT R89, R80, 0x7632, R89 ;  /* 0x0000763250597816 */ /* 0x020fc80000000059 */
[----:B------:R-:W-:-:S05]  /*0fc0*/  SHF.L.U32 R89, R89, 0x10, RZ ;  /* 0x0000001059597819 */ /* 0x000fca00000006ff */
[----:B------:R-:W-:-:S04]  /*0fd0*/  FMUL.FTZ R89, R89, UR6 ;  /* 0x0000000659597c20 */ /* 0x000fc80008410000 */
[----:B------:R-:W-:-:S07]  /*0fe0*/  @P0 FADD.FTZ R89, R73, R89 ;  /* 0x0000005949590221 */ /* 0x000fce0000010000 */
.L_x_23404:
[----:B------:R-:W-:Y:S05]  /*0ff0*/  BSYNC B0 ;  /* 0x0000000000007941 */ /* 0x000fea0003800000 */
.L_x_23403:
[----:B------:R-:W-:Y:S04]  /*1000*/  BSSY B0, `(.L_x_23405) ;  /* 0x0000005000007945 */ /* 0x000fe80003800000 */
[----:B------:R-:W-:Y:S05]  /*1010*/  @!P6 BRA `(.L_x_23406) ;  /* 0x00000000000ce947 */ /* 0x000fea0003800000 */
[----:B-----5:R-:W-:-:S05]  /*1020*/  SHF.L.U32 R90, R81, 0x10, RZ ;  /* 0x00000010515a7819 */ /* 0x020fca00000006ff */
[----:B------:R-:W-:-:S04]  /*1030*/  FMUL.FTZ R90, R90, UR6 ;  /* 0x000000065a5a7c20 */ /* 0x000fc80008410000 */
[----:B------:R-:W-:-:S07]  /*1040*/  @P0 FADD.FTZ R90, R74, R90 ;  /* 0x0000005a4a5a0221 */ /* 0x000fce0000010000 */
.L_x_23406:
[----:B------:R-:W-:Y:S05]  /*1050*/  BSYNC B0 ;  /* 0x0000000000007941 */ /* 0x000fea0003800000 */
.L_x_23405:
[----:B------:R-:W-:Y:S04]  /*1060*/  BSSY B0, `(.L_x_23407) ;  /* 0x0000006000007945 */ /* 0x000fe80003800000 */
[----:B------:R-:W-:Y:S05]  /*1070*/  @!P6 BRA `(.L_x_23408) ;  /* 0x000000000010e947 */ /* 0x000fea0003800000 */
[----:B-----5:R-:W-:-:S04]  /*1080*/  PRMT R91, R81, 0x7632, R91 ;  /* 0x00007632515b7816 */ /* 0x020fc8000000005b */
[----:B------:R-:W-:-:S05]  /*1090*/  SHF.L.U32 R91, R91, 0x10, RZ ;  /* 0x000000105b5b7819 */ /* 0x000fca00000006ff */
[----:B------:R-:W-:-:S04]  /*10a0*/  FMUL.FTZ R91, R91, UR6 ;  /* 0x000000065b5b7c20 */ /* 0x000fc80008410000 */
[----:B------:R-:W-:-:S07]  /*10b0*/  @P0 FADD.FTZ R91, R75, R91 ;  /* 0x0000005b4b5b0221 */ /* 0x000fce0000010000 */
.L_x_23408:
[----:B------:R-:W-:Y:S05]  /*10c0*/  BSYNC B0 ;  /* 0x0000000000007941 */ /* 0x000fea0003800000 */
.L_x_23407:
[----:B------:R-:W-:Y:S04]  /*10d0*/  BSSY B0, `(.L_x_23409) ;  /* 0x0000005000007945 */ /* 0x000fe80003800000 */
[----:B------:R-:W-:Y:S05]  /*10e0*/  @!P6 BRA `(.L_x_23410) ;  /* 0x00000000000ce947 */ /* 0x000fea0003800000 */
[----:B-----5:R-:W-:-:S05]  /*10f0*/  SHF.L.U32 R84, R82, 0x10, RZ ;  /* 0x0000001052547819 */ /* 0x020fca00000006ff */
[----:B------:R-:W-:-:S04]  /*1100*/  FMUL.FTZ R84, R84, UR6 ;  /* 0x0000000654547c20 */ /* 0x000fc80008410000 */
[----:B------:R-:W-:-:S07]  /*1110*/  @P0 FADD.FTZ R84, R76, R84 ;  /* 0x000000544c540221 */ /* 0x000fce0000010000 */
.L_x_23410:
[----:B------:R-:W-:Y:S05]  /*1120*/  BSYNC B0 ;  /* 0x0000000000007941 */ /* 0x000fea0003800000 */
.L_x_23409:
[----:B------:R-:W-:Y:S04]  /*1130*/  BSSY B0, `(.L_x_23411) ;  /* 0x0000006000007945 */ /* 0x000fe80003800000 */
[----:B------:R-:W-:Y:S05]  /*1140*/  @!P6 BRA `(.L_x_23412) ;  /* 0x000000000010e947 */ /* 0x000fea0003800000 */
[----:B-----5:R-:W-:-:S04]  /*1150*/  PRMT R85, R82, 0x7632, R85 ;  /* 0x0000763252557816 */ /* 0x020fc80000000055 */
[----:B------:R-:W-:-:S05]  /*1160*/  SHF.L.U32 R85, R85, 0x10, RZ ;  /* 0x0000001055557819 */ /* 0x000fca00000006ff */
[----:B------:R-:W-:-:S04]  /*1170*/  FMUL.FTZ R85, R85, UR6 ;  /* 0x0000000655557c20 */ /* 0x000fc80008410000 */
[----:B------:R-:W-:-:S07]  /*1180*/  @P0 FADD.FTZ R85, R77, R85 ;  /* 0x000000554d550221 */ /* 0x000fce0000010000 */
.L_x_23412:
[----:B------:R-:W-:Y:S05]  /*1190*/  BSYNC B0 ;  /* 0x0000000000007941 */ /* 0x000fea0003800000 */
.L_x_23411:
[----:B------:R-:W-:Y:S04]  /*11a0*/  BSSY B0, `(.L_x_23413) ;  /* 0x0000005000007945 */ /* 0x000fe80003800000 */
[----:B------:R-:W-:Y:S05]  /*11b0*/  @!P6 BRA `(.L_x_23414) ;  /* 0x00000000000ce947 */ /* 0x000fea0003800000 */
[----:B-----5:R-:W-:-:S05]  /*11c0*/  SHF.L.U32 R86, R83, 0x10, RZ ;  /* 0x0000001053567819 */ /* 0x020fca00000006ff */
[----:B------:R-:W-:-:S04]  /*11d0*/  FMUL.FTZ R86, R86, UR6 ;  /* 0x0000000656567c20 */ /* 0x000fc80008410000 */
[----:B------:R-:W-:-:S07]  /*11e0*/  @P0 FADD.FTZ R86, R78, R86 ;  /* 0x000000564e560221 */ /* 0x000fce0000010000 */
.L_x_23414:
[----:B------:R-:W-:Y:S05]  /*11f0*/  BSYNC B0 ;  /* 0x0000000000007941 */ /* 0x000fea0003800000 */
.L_x_23413:
[----:B------:R-:W-:Y:S04]  /*1200*/  BSSY B0, `(.L_x_23415) ;  /* 0x0000006000007945 */ /* 0x000fe80003800000 */
[----:B------:R-:W-:Y:S05]  /*1210*/  @!P6 BRA `(.L_x_23416) ;  /* 0x000000000010e947 */ /* 0x000fea0003800000 */
[----:B-----5:R-:W-:-:S04]  /*1220*/  PRMT R87, R83, 0x7632, R87 ;  /* 0x0000763253577816 */ /* 0x020fc80000000057 */
[----:B------:R-:W-:-:S05]  /*1230*/  SHF.L.U32 R87, R87, 0x10, RZ ;  /* 0x0000001057577819 */ /* 0x000fca00000006ff */
[----:B------:R-:W-:-:S04]  /*1240*/  FMUL.FTZ R87, R87, UR6 ;  /* 0x0000000657577c20 */ /* 0x000fc80008410000 */
[----:B------:R-:W-:-:S07]  /*1250*/  @P0 FADD.FTZ R87, R79, R87 ;  /* 0x000000574f570221 */ /* 0x000fce0000010000 */
.L_x_23416:
[----:B------:R-:W-:Y:S05]  /*1260*/  BSYNC B0 ;  /* 0x0000000000007941 */ /* 0x000fea0003800000 */
.L_x_23415:
[----:B------:R-:W-:Y:S01]  /*1270*/  STG.E.128 desc[UR4][R92.64], R88 ;  /* 0x000000585c007986 */ /* 0x000fe2000c101d04 */
[----:B------:R-:W0:Y:S03]  /*1280*/  @P5 LDC.64 R100, c[0x0][0x220] ;  /* 0x00008800ff645b82 */ /* 0x000e260000000a00 */
[----:B------:R1:W-:Y:S04]  /*1290*/  STG.E.128 desc[UR4][R92.64+0x10], R84 ;  /* 0x000010545c007986 */ /* 0x0003e8000c101d04 */
[----:B------:R-:W2:Y:S01]  /*12a0*/  @P0 LDG.E.128 R72, desc[UR4][R98.64] ;  /* 0x0000000462480981 */ /* 0x000ea2000c1e1d00 */
[C---:B------:R-:W-:Y:S01]  /*12b0*/  @!P6 ISETP.NE.U32.AND P2, PT, R158.reuse, RZ, PT ;  /* 0x000000ff9e00e20c */ /* 0x040fe20003f45070 */
[----:B------:R-:W3:Y:S02]  /*12c0*/  @P0 LDC.64 R94, c[0x0][0x230] ;  /* 0x00008c00ff5e0b82 */ /* 0x000ee40000000a00 */
[----:B------:R-:W1:Y:S01]  /*12d0*/  @P0 LDG.E.128 R76, desc[UR4][R98.64+0x10] ;  /* 0x00001004624c0981 */ /* 0x000e62000c1e1d00 */
[----:B------:R-:W-:-:S02]  /*12e0*/  @!P6 ISETP.NE.U32.AND P3, PT, R158, RZ, PT ;  /* 0x000000ff9e00e20c */ /* 0x000fc40003f65070 */
[----:B------:R-:W-:Y:S02]  /*12f0*/  @P5 IADD3 R97, R192, 0x20, RZ ;  /* 0x00000020c0615810 */ /* 0x000fe40007ffe0ff */
[C---:B------:R-:W-:Y:S02]  /*1300*/  @!P6 ISETP.NE.AND.EX P2, PT, R159.reuse, RZ, PT, P2 ;  /* 0x000000ff9f00e20c */ /* 0x040fe40003f45320 */
[----:B------:R-:W-:Y:S02]  /*1310*/  @!P6 ISETP.NE.AND.EX P3, PT, R159, RZ, PT, P3 ;  /* 0x000000ff9f00e20c */ /* 0x000fe40003f65330 */
[----:B------:R-:W-:Y:S01]  /*1320*/  @!P6 ISETP.NE.U32.AND P1, PT, R158, RZ, PT ;  /* 0x000000ff9e00e20c */ /* 0x000fe20003f25070 */
[----:B0-----:R-:W-:-:S03]  /*1330*/  @P5 IMAD.WIDE.U32 R100, R97, 0x10, R100 ;  /* 0x0000001061645825 */ /* 0x001fc600078e0064 */
[----:B------:R-:W-:Y:S02]  /*1340*/  @!P6 ISETP.NE.AND.EX P1, PT, R159, RZ, PT, P1 ;  /* 0x000000ff9f00e20c */ /* 0x000fe40003f25310 */
[----:B------:R-:W-:Y:S01]  /*1350*/  IADD3 R113, R161, 0x40, RZ ;  /* 0x00000040a1717810 */ /* 0x000fe20007ffe0ff */
[----:B------:R-:W-:Y:S01]  /*1360*/  BSSY B0, `(.L_x_23417) ;  /* 0x000001a000007945 */ /* 0x000fe20003800000 */
[----:B-----5:R0:W5:Y:S03]  /*1370*/  @P5 LDG.E.128 R80, desc[UR4][R100.64] ;  /* 0x0000000464505981 */ /* 0x020166000c1e1d00 */
[----:B---3--:R-:W-:-:S04]  /*1380*/  @P0 IMAD.WIDE.U32 R106, R113, 0x20, R94 ;  /* 0x00000020716a0825 */ /* 0x008fc800078e005e */
[----:B0-----:R-:W-:Y:S01]  /*1390*/  IMAD.WIDE.U32 R100, R103, 0x20, R190 ;  /* 0x0000002067647825 */ /* 0x001fe200078e00be */
[----:B--2---:R-:W-:Y:S02]  /*13a0*/  @!P6 FSEL R97, R73, RZ, P2 ;  /* 0x000000ff4961e208 */ /* 0x004fe40001000000 */
[----:B------:R-:W-:Y:S02]  /*13b0*/  @!P6 FSEL R98, R74, RZ, P3 ;  /* 0x000000ff4a62e208 */ /* 0x000fe40001800000 */
[C---:B------:R-:W-:Y:S02]  /*13c0*/  @!P6 ISETP.NE.U32.AND P2, PT, R158.reuse, RZ, PT ;  /* 0x000000ff9e00e20c */ /* 0x040fe40003f45070 */
[----:B------:R-:W-:Y:S02]  /*13d0*/  @!P6 ISETP.NE.U32.AND P3, PT, R158, RZ, PT ;  /* 0x000000ff9e00e20c */ /* 0x000fe40003f65070 */
[C---:B------:R-:W-:Y:S02]  /*13e0*/  @!P6 ISETP.NE.AND.EX P2, PT, R159.reuse, RZ, PT, P2 ;  /* 0x000000ff9f00e20c */ /* 0x040fe40003f45320 */
[----:B------:R-:W-:-:S02]  /*13f0*/  @!P6 ISETP.NE.AND.EX P3, PT, R159, RZ, PT, P3 ;  /* 0x000000ff9f00e20c */ /* 0x000fc40003f65330 */
[----:B------:R-:W-:Y:S02]  /*1400*/  @!P6 FSEL R99, R75, RZ, P1 ;  /* 0x000000ff4b63e208 */ /* 0x000fe40000800000 */
[----:B-1----:R-:W-:Y:S02]  /*1410*/  @!P6 FSEL R92, R76, RZ, P2 ;  /* 0x000000ff4c5ce208 */ /* 0x002fe40001000000 */
[----:B------:R-:W-:Y:S02]  /*1420*/  @!P6 FSEL R93, R77, RZ, P3 ;  /* 0x000000ff4d5de208 */ /* 0x000fe40001800000 */
[C---:B------:R-:W-:Y:S02]  /*1430*/  @!P6 ISETP.NE.U32.AND P1, PT, R158.reuse, RZ, PT ;  /* 0x000000ff9e00e20c */ /* 0x040fe40003f25070 */
[C---:B------:R-:W-:Y:S02]  /*1440*/  @!P6 ISETP.NE.U32.AND P2, PT, R158.reuse, RZ, PT ;  /* 0x000000ff9e00e20c */ /* 0x040fe40003f45070 */
[----:B------:R-:W-:-:S02]  /*1450*/  @!P6 ISETP.NE.U32.AND P3, PT, R158, RZ, PT ;  /* 0x000000ff9e00e20c */ /* 0x000fc40003f65070 */
[C---:B------:R-:W-:Y:S02]  /*1460*/  @!P6 ISETP.NE.AND.EX P1, PT, R159.reuse, RZ, PT, P1 ;  /* 0x000000ff9f00e20c */ /* 0x040fe40003f25310 */
[C---:B------:R-:W-:Y:S02]  /*1470*/  @!P6 ISETP.NE.AND.EX P2, PT, R159.reuse, RZ, PT, P2 ;  /* 0x000000ff9f00e20c */ /* 0x040fe40003f45320 */
[----:B------:R-:W-:Y:S02]  /*1480*/  @!P6 ISETP.NE.AND.EX P3, PT, R159, RZ, PT, P3 ;  /* 0x000000ff9f00e20c */ /* 0x000fe40003f65330 */
[----:B------:R-:W-:Y:S02]  /*1490*/  @!P6 FSEL R94, R78, RZ, P2 ;  /* 0x000000ff4e5ee208 */ /* 0x000fe40001000000 */
[----:B------:R-:W-:Y:S02]  /*14a0*/  @!P6 FSEL R95, R79, RZ, P3 ;  /* 0x000000ff4f5fe208 */ /* 0x000fe40001800000 */
[----:B------:R-:W-:Y:S01]  /*14b0*/  @!P6 FSEL R96, R72, RZ, P1 ;  /* 0x000000ff4860e208 */ /* 0x000fe20000800000 */
[----:B------:R-:W-:Y:S06]  /*14c0*/  @!P6 BRA `(.L_x_23418) ;  /* 0x00000000000ce947 */ /* 0x000fec0003800000 */
[----:B-----5:R-:W-:-:S05]  /*14d0*/  SHF.L.U32 R96, R80, 0x10, RZ ;  /* 0x0000001050607819 */ /* 0x020fca00000006ff */
[----:B------:R-:W-:-:S04]  /*14e0*/  FMUL.FTZ R96, R96, UR6 ;  /* 0x0000000660607c20 */ /* 0x000fc80008410000 */
[----:B------:R-:W-:-:S07]  /*14f0*/  @P0 FADD.FTZ R96, R72, R96 ;  /* 0x0000006048600221 */ /* 0x000fce0000010000 */
.L_x_23418:
[----:B------:R-:W-:Y:S05]  /*1500*/  BSYNC B0 ;  /* 0x0000000000007941 */ /* 0x000fea0003800000 */
.L_x_23417:
[----:B------:R-:W-:Y:S04]  /*1510*/  BSSY B0, `(.L_x_23419) ;  /* 0x0000006000007945 */ /* 0x000fe80003800000 */
[----:B------:R-:W-:Y:S05]  /*1520*/  @!P6 BRA `(.L_x_23420) ;  /* 0x000000000010e947 */ /* 0x000fea0003800000 */
[----:B-----5:R-:W-:-:S04]  /*1530*/  PRMT R97, R80, 0x7632, R97 ;  /* 0x0000763250617816 */ /* 0x020fc80000000061 */
[----:B------:R-:W-:-:S05]  /*1540*/  SHF.L.U32 R97, R97, 0x10, RZ ;  /* 0x0000001061617819 */ /* 0x000fca00000006ff */
[----:B------:R-:W-:-:S04]  /*1550*/  FMUL.FTZ R97, R97, UR6 ;  /* 0x0000000661617c20 */ /* 0x000fc80008410000 */
[----:B------:R-:W-:-:S07]  /*1560*/  @P0 FADD.FTZ R97, R73, R97 ;  /* 0x0000006149610221 */ /* 0x000fce0000010000 */
.L_x_23420:
[----:B------:R-:W-:Y:S05]  /*1570*/  BSYNC B0 ;  /* 0x0000000000007941 */ /* 0x000fea0003800000 */
.L_x_23419:
[----:B------:R-:W-:Y:S04]  /*1580*/  BSSY B0, `(.L_x_23421) ;  /* 0x0000005000007945 */ /* 0x000fe80003800000 */
[----:B------:R-:W-:Y:S05]  /*1590*/  @!P6 BRA `(.L_x_23422) ;  /* 0x00000000000ce947 */ /* 0x000fea0003800000 */
[----:B-----5:R-:W-:-:S05]  /*15a0*/  SHF.L.U32 R98, R81, 0x10, RZ ;  /* 0x0000001051627819 */ /* 0x020fca00000006ff */
[----:B------:R-:W-:-:S04]  /*15b0*/  FMUL.FTZ R98, R98, UR6 ;  /* 0x0000000662627c20 */ /* 0x000fc80008410000 */
[----:B------:R-:W-:-:S07]  /*15c0*/  @P0 FADD.FTZ R98, R74, R98 ;  /* 0x000000624a620221 */ /* 0x000fce0000010000 */
.L_x_23422:
[----:B------:R-:W-:Y:S05]  /*15d0*/  BSYNC B0 ;  /* 0x0000000000007941 */ /* 0x000fea0003800000 */
.L_x_23421:
[----:B------:R-:W-:Y:S04]  /*15e0*/  BSSY B0, `(.L_x_23423) ;  /* 0x0000006000007945 */ /* 0x000fe80003800000 */
[----:B------:R-:W-:Y:S05]  /*15f0*/  @!P6 BRA `(.L_x_23424) ;  /* 0x000000000010e947 */ /* 0x000fea0003800000 */
[----:B-----5:R-:W-:-:S04]  /*1600*/  PRMT R99, R81, 0x7632, R99 ;  /* 0x0000763251637816 */ /* 0x020fc80000000063 */
[----:B------:R-:W-:-:S05]  /*1610*/  SHF.L.U32 R99, R99, 0x10, RZ ;  /* 0x0000001063637819 */ /* 0x000fca00000006ff */
[----:B------:R-:W-:-:S04]  /*1620*/  FMUL.FTZ R99, R99, UR6 ;  /* 0x0000000663637c20 */ /* 0x000fc80008410000 */
[----:B------:R-:W-:-:S07]  /*1630*/  @P0 FADD.FTZ R99, R75, R99 ;  /* 0x000000634b630221 */ /* 0x000fce0000010000 */
.L_x_23424:
[----:B------:R-:W-:Y:S05]  /*1640*/  BSYNC B0 ;  /* 0x0000000000007941 */ /* 0x000fea0003800000 */
.L_x_23423:
[----:B------:R-:W-:Y:S04]  /*1650*/  BSSY B0, `(.L_x_23425) ;  /* 0x0000005000007945 */ /* 0x000fe80003800000 */
[----:B------:R-:W-:Y:S05]  /*1660*/  @!P6 BRA `(.L_x_23426) ;  /* 0x00000000000ce947 */ /* 0x000fea0003800000 */
[----:B-----5:R-:W-:-:S05]  /*1670*/  SHF.L.U32 R92, R82, 0x10, RZ ;  /* 0x00000010525c7819 */ /* 0x020fca00000006ff */
[----:B------:R-:W-:-:S04]  /*1680*/  FMUL.FTZ R92, R92, UR6 ;  /* 0x000000065c5c7c20 */ /* 0x000fc80008410000 */
[----:B------:R-:W-:-:S07]  /*1690*/  @P0 FADD.FTZ R92, R76, R92 ;  /* 0x0000005c4c5c0221 */ /* 0x000fce0000010000 */
.L_x_23426:
[----:B------:R-:W-:Y:S05]  /*16a0*/  BSYNC B0 ;  /* 0x0000000000007941 */ /* 0x000fea0003800000 */
.L_x_23425:
[----:B------:R-:W-:Y:S04]  /*16b0*/  BSSY B0, `(.L_x_23427) ;  /* 0x0000006000007945 */ /* 0x000fe80003800000 */
[----:B------:R-:W-:Y:S05]  /*16c0*/  @!P6 BRA `(.L_x_23428) ;  /* 0x000000000010e947 */ /* 0x000fea0003800000 */
[----:B-----5:R-:W-:-:S04]  /*16d0*/  PRMT R93, R82, 0x7632, R93 ;  /* 0x00007632525d7816 */ /* 0x020fc8000000005d */
[----:B------:R-:W-:-:S05]  /*16e0*/  SHF.L.U32 R93, R93, 0x10, RZ ;  /* 0x000000105d5d7819 */ /* 0x000fca00000006ff */
[----:B------:R-:W-:-:S04]  /*16f0*/  FMUL.FTZ R93, R93, UR6 ;  /* 0x000000065d5d7c20 */ /* 0x000fc80008410000 */
[----:B------:R-:W-:-:S07]  /*1700*/  @P0 FADD.FTZ R93, R77, R93 ;  /* 0x0000005d4d5d0221 */ /* 0x000fce0000010000 */
.L_x_23428:
[----:B------:R-:W-:Y:S05]  /*1710*/  BSYNC B0 ;  /* 0x0000000000007941 */ /* 0x000fea0003800000 */
.L_x_23427:
[----:B------:R-:W-:Y:S04]  /*1720*/  BSSY B0, `(.L_x_23429) ;  /* 0x0000005000007945 */ /* 0x000fe80003800000 */
[----:B------:R-:W-:Y:S05]  /*1730*/  @!P6 BRA `(.L_x_23430) ;  /* 0x00000000000ce947 */ /* 0x000fea0003800000 */
[----:B-----5:R-:W-:-:S05]  /*1740*/  SHF.L.U32 R94, R83, 0x10, RZ ;  /* 0x00000010535e7819 */ /* 0x020fca00000006ff */
[----:B------:R-:W-:-:S04]  /*1750*/  FMUL.FTZ R94, R94, UR6 ;  /* 0x000000065e5e7c20 */ /* 0x000fc80008410000 */
[----:B------:R-:W-:-:S07]  /*1760*/  @P0 FADD.FTZ R94, R78, R94 ;  /* 0x0000005e4e5e0221 */ /* 0x000fce0000010000 */
.L_x_23430:
[----:B------:R-:W-:Y:S05]  /*1770*/  BSYNC B0 ;  /* 0x0000000000007941 */ /* 0x000fea0003800000 */
.L_x_23429:
[----:B------:R-:W-:Y:S04]  /*1780*/  BSSY B0, `(.L_x_23431) ;  /* 0x0000006000007945 */ /* 0x000fe80003800000 */
[----:B------:R-:W-:Y:S05]  /*1790*/  @!P6 BRA `(.L_x_23432) ;  /* 0x000000000010e947 */ /* 0x000fea0003800000 */
[----:B-----5:R-:W-:-:S04]  /*17a0*/  PRMT R95, R83, 0x7632, R95 ;  /* 0x00007632535f7816 */ /* 0x020fc8000000005f */
[----:B------:R-:W-:-:S05]  /*17b0*/  SHF.L.U32 R95, R95, 0x10, RZ ;  /* 0x000000105f5f7819 */ /* 0x000fca00000006ff */
[----:B------:R-:W-:-:S04]  /*17c0*/  FMUL.FTZ R95, R95, UR6 ;  /* 0x000000065f5f7c20 */ /* 0x000fc80008410000 */
[----:B------:R-:W-:-:S07]  /*17d0*/  @P0 FADD.FTZ R95, R79, R95 ;  /* 0x0000005f4f5f0221 */ /* 0x000fce0000010000 */
.L_x_23432:
[----:B------:R-:W-:Y:S05]  /*17e0*/  BSYNC B0 ;  /* 0x0000000000007941 */ /* 0x000fea0003800000 */
.L_x_23431:
[----:B------:R-:W-:Y:S01]  /*17f0*/  STG.E.128 desc[UR4][R100.64], R96 ;  /* 0x0000006064007986 */ /* 0x000fe2000c101d04 */
[----:B------:R-:W0:Y:S03]  /*1800*/  @P5 LDC.64 R102, c[0x0][0x220] ;  /* 0x00008800ff665b82 */ /* 0x000e260000000a00 */
[----:B------:R1:W-:Y:S04]  /*1810*/  STG.E.128 desc[UR4][R100.64+0x10], R92 ;  /* 0x0000105c64007986 */ /* 0x0003e8000c101d04 */
[----:B------:R-:W2:Y:S01]  /*1820*/  @P0 LDG.E.128 R72, desc[UR4][R106.64] ;  /* 0x000000046a480981 */ /* 0x000ea2000c1e1d00 */
[C---:B------:R-:W-:Y:S01]  /*1830*/  @!P6 ISETP.NE.U32.AND P2, PT, R158.reuse, RZ, PT ;  /* 0x000000ff9e00e20c */ /* 0x040fe20003f45070 */
[----:B------:R-:W3:Y:S02]  /*1840*/  @P0 LDC.64 R108, c[0x0][0x230] ;  /* 0x00008c00ff6c0b82 */ /* 0x000ee40000000a00 */
[----:B------:R4:W1:Y:S01]  /*1850*/  @P0 LDG.E.128 R76, desc[UR4][R106.64+0x10] ;  /* 0x000010046a4c0981 */ /* 0x000862000c1e1d00 */
        /* <DEDUP_REMOVED lines=9> */
[----:B-----5:R0:W5:Y:S01]  /*18f0*/  @P5 LDG.E.128 R80, desc[UR4][R102.64] ;  /* 0x0000000466505981 */ /* 0x020162000c1e1d00 */
[----:B------:R-:W-:-:S04]  /*1900*/  IMAD.WIDE.U32 R112, R113, 0x20, R190 ;  /* 0x0000002071707825 */ /* 0x000fc800078e00be */
[----:B---3--:R-:W-:Y:S01]  /*1910*/  @P0 IMAD.WIDE.U32 R108, R121, 0x20, R108 ;  /* 0x00000020796c0825 */ /* 0x008fe200078e006c */
[----:B--2---:R-:W-:Y:S02]  /*1920*/  @!P6 FSEL R105, R73, RZ, P2 ;  /* 0x000000ff4969e208 */ /* 0x004fe40001000000 */
[----:B----4-:R-:W-:Y:S02]  /*1930*/  @!P6 FSEL R106, R74, RZ, P3 ;  /* 0x000000ff4a6ae208 */ /* 0x010fe40001800000 */
        /* <DEDUP_REMOVED lines=20> */
.L_x_23434:
[----:B------:R-:W-:Y:S05]  /*1a80*/  BSYNC B0 ;  /* 0x0000000000007941 */ /* 0x000fea0003800000 */
.L_x_23433:
[----:B------:R-:W-:Y:S04]  /*1a90*/  BSSY B0, `(.L_x_23435) ;  /* 0x0000006000007945 */ /* 0x000fe80003800000 */
[----:B------:R-:W-:Y:S05]  /*1aa0*/  @!P6 BRA `(.L_x_23436) ;  /* 0x000000000010e947 */ /* 0x000fea0003800000 */
[----:B-----5:R-:W-:-:S04]  /*1ab0*/  PRMT R105, R80, 0x7632, R105 ;  /* 0x0000763250697816 */ /* 0x020fc80000000069 */
[----:B------:R-:W-:-:S05]  /*1ac0*/  SHF.L.U32 R105, R105, 0x10, RZ ;  /* 0x0000001069697819 */ /* 0x000fca00000006ff */
[----:B------:R-:W-:-:S04]  /*1ad0*/  FMUL.FTZ R105, R105, UR6 ;  /* 0x0000000669697c20 */ /* 0x000fc80008410000 */
[----:B------:R-:W-:-:S07]  /*1ae0*/  @P0 FADD.FTZ R105, R73, R105 ;  /* 0x0000006949690221 */ /* 0x000fce0000010000 */
.L_x_23436:
[----:B------:R-:W-:Y:S05]  /*1af0*/  BSYNC B0 ;  /* 0x0000000000007941 */ /* 0x000fea0003800000 */
.L_x_23435:
[----:B------:R-:W-:Y:S04]  /*1b00*/  BSSY B0, `(.L_x_23437) ;  /* 0x0000005000007945 */ /* 0x000fe80003800000 */
[----:B------:R-:W-:Y:S05]  /*1b10*/  @!P6 BRA `(.L_x_23438) ;  /* 0x00000000000ce947 */ /* 0x000fea0003800000 */
[----:B-----5:R-:W-:-:S05]  /*1b20*/  SHF.L.U32 R106, R81, 0x10, RZ ;  /* 0x00000010516a7819 */ /* 0x020fca00000006ff */
[----:B------:R-:W-:-:S04]  /*1b30*/  FMUL.FTZ R106, R106, UR6 ;  /* 0x000000066a6a7c20 */ /* 0x000fc80008410000 */
[----:B------:R-:W-:-:S07]  /*1b40*/  @P0 FADD.FTZ R106, R74, R106 ;  /* 0x0000006a4a6a0221 */ /* 0x000fce0000010000 */
.L_x_23438:
[----:B------:R-:W-:Y:S05]  /*1b50*/  BSYNC B0 ;  /* 0x0000000000007941 */ /* 0x000fea0003800000 */
.L_x_23437:
[----:B------:R-:W-:Y:S04]  /*1b60*/  BSSY B0, `(.L_x_23439) ;  /* 0x0000006000007945 */ /* 0x000fe80003800000 */
[----:B------:R-:W-:Y:S05]  /*1b70*/  @!P6 BRA `(.L_x_23440) ;  /* 0x000000000010e947 */ /* 0x000fea0003800000 */
[----:B-----5:R-:W-:-:S04]  /*1b80*/  PRMT R107, R81, 0x7632, R107 ;  /* 0x00007632516b7816 */ /* 0x020fc8000000006b */
[----:B------:R-:W-:-:S05]  /*1b90*/  SHF.L.U32 R107, R107, 0x10, RZ ;  /* 0x000000106b6b7819 */ /* 0x000fca00000006ff */
[----:B------:R-:W-:-:S04]  /*1ba0*/  FMUL.FTZ R107, R107, UR6 ;  /* 0x000000066b6b7c20 */ /* 0x000fc80008410000 */
[----:B------:R-:W-:-:S07]  /*1bb0*/  @P0 FADD.FTZ R107, R75, R107 ;  /* 0x0000006b4b6b0221 */ /* 0x000fce0000010000 */
.L_x_23440:
[----:B------:R-:W-:Y:S05]  /*1bc0*/  BSYNC B0 ;  /* 0x0000000000007941 */ /* 0x000fea0003800000 */
.L_x_23439:
[----:B------:R-:W-:Y:S04]  /*1bd0*/  BSSY B0, `(.L_x_23441) ;  /* 0x0000005000007945 */ /* 0x000fe80003800000 */
[----:B------:R-:W-:Y:S05]  /*1be0*/  @!P6 BRA `(.L_x_23442) ;  /* 0x00000000000ce947 */ /* 0x000fea0003800000 */
[----:B-----5:R-:W-:-:S05]  /*1bf0*/  SHF.L.U32 R100, R82, 0x10, RZ ;  /* 0x0000001052647819 */ /* 0x020fca00000006ff */
[----:B------:R-:W-:-:S04]  /*1c00*/  FMUL.FTZ R100, R100, UR6 ;  /* 0x0000000664647c20 */ /* 0x000fc80008410000 */
[----:B------:R-:W-:-:S07]  /*1c10*/  @P0 FADD.FTZ R100, R76, R100 ;  /* 0x000000644c640221 */ /* 0x000fce0000010000 */
.L_x_23442:
[----:B------:R-:W-:Y:S05]  /*1c20*/  BSYNC B0 ;  /* 0x0000000000007941 */ /* 0x000fea0003800000 */
.L_x_23441:
[----:B------:R-:W-:Y:S04]  /*1c30*/  BSSY B0, `(.L_x_23443) ;  /* 0x0000006000007945 */ /* 0x000fe80003800000 */
[----:B------:R-:W-:Y:S05]  /*1c40*/  @!P6 BRA `(.L_x_23444) ;  /* 0x000000000010e947 */ /* 0x000fea0003800000 */
[----:B-----5:R-:W-:-:S04]  /*1c50*/  PRMT R101, R82, 0x7632, R101 ;  /* 0x0000763252657816 */ /* 0x020fc80000000065 */
[----:B------:R-:W-:-:S05]  /*1c60*/  SHF.L.U32 R101, R101, 0x10, RZ ;  /* 0x0000001065657819 */ /* 0x000fca00000006ff */
[----:B------:R-:W-:-:S04]  /*1c70*/  FMUL.FTZ R101, R101, UR6 ;  /* 0x0000000665657c20 */ /* 0x000fc80008410000 */
[----:B------:R-:W-:-:S07]  /*1c80*/  @P0 FADD.FTZ R101, R77, R101 ;  /* 0x000000654d650221 */ /* 0x000fce0000010000 */
.L_x_23444:
[----:B------:R-:W-:Y:S05]  /*1c90*/  BSYNC B0 ;  /* 0x0000000000007941 */ /* 0x000fea0003800000 */
.L_x_23443:
[----:B------:R-:W-:Y:S04]  /*1ca0*/  BSSY B0, `(.L_x_23445) ;  /* 0x0000005000007945 */ /* 0x000fe80003800000 */
[----:B------:R-:W-:Y:S05]  /*1cb0*/  @!P6 BRA `(.L_x_23446) ;  /* 0x00000000000ce947 */ /* 0x000fea0003800000 */
[----:B-----5:R-:W-:-:S05]  /*1cc0*/  SHF.L.U32 R102, R83, 0x10, RZ ;  /* 0x0000001053667819 */ /* 0x020fca00000006ff */
[----:B------:R-:W-:-:S04]  /*1cd0*/  FMUL.FTZ R102, R102, UR6 ;  /* 0x0000000666667c20 */ /* 0x000fc80008410000 */
[----:B------:R-:W-:-:S07]  /*1ce0*/  @P0 FADD.FTZ R102, R78, R102 ;  /* 0x000000664e660221 */ /* 0x000fce0000010000 */
.L_x_23446:
[----:B------:R-:W-:Y:S05]  /*1cf0*/  BSYNC B0 ;  /* 0x0000000000007941 */ /* 0x000fea0003800000 */
.L_x_23445:
[----:B------:R-:W-:Y:S04]  /*1d00*/  BSSY B0, `(.L_x_23447) ;  /* 0x0000006000007945 */ /* 0x000fe80003800000 */
[----:B------:R-:W-:Y:S05]  /*1d10*/  @!P6 BRA `(.L_x_23448) ;  /* 0x000000000010e947 */ /* 0x000fea0003800000 */
[----:B-----5:R-:W-:-:S04]  /*1d20*/  PRMT R103, R83, 0x7632, R103 ;  /* 0x0000763253677816 */ /* 0x020fc80000000067 */
[----:B------:R-:W-:-:S05]  /*1d30*/  SHF.L.U32 R103, R103, 0x10, RZ ;  /* 0x0000001067677819 */ /* 0x000fca00000006ff */
[----:B------:R-:W-:-:S04]  /*1d40*/  FMUL.FTZ R103, R103, UR6 ;  /* 0x0000000667677c20 */ /* 0x000fc80008410000 */
[----:B------:R-:W-:-:S07]  /*1d50*/  @P0 FADD.FTZ R103, R79, R103 ;  /* 0x000000674f670221 */ /* 0x000fce0000010000 */
.L_x_23448:
[----:B------:R-:W-:Y:S05]  /*1d60*/  BSYNC B0 ;  /* 0x0000000000007941 */ /* 0x000fea0003800000 */
.L_x_23447:
[----:B------:R-:W-:Y:S01]  /*1d70*/  STG.E.128 desc[UR4][R112.64], R104 ;  /* 0x0000006870007986 */ /* 0x000fe2000c101d04 */
[----:B------:R-:W0:Y:S03]  /*1d80*/  @P5 LDC.64 R110, c[0x0][0x220] ;  /* 0x00008800ff6e5b82 */ /* 0x000e260000000a00 */
[----:B------:R1:W-:Y:S04]  /*1d90*/  STG.E.128 desc[UR4][R112.64+0x10], R100 ;  /* 0x0000106470007986 */ /* 0x0003e8000c101d04 */
[----:B------:R-:W1:Y:S01]  /*1da0*/  @P0 LDG.E.128 R72, desc[UR4][R108.64] ;  /* 0x000000046c480981 */ /* 0x000e62000c1e1d00 */
[C---:B------:R-:W-:Y:S01]  /*1db0*/  @!P6 ISETP.NE.U32.AND P2, PT, R158.reuse, RZ, PT ;  /* 0x000000ff9e00e20c */ /* 0x040fe20003f45070 */
[----:B------:R-:W2:Y:S02]  /*1dc0*/  @P0 LDC.64 R116, c[0x0][0x230] ;  /* 0x00008c00ff740b82 */ /* 0x000ea40000000a00 */
[----:B------:R-:W3:Y:S01]  /*1dd0*/  @P0 LDG.E.128 R76, desc[UR4][R108.64+0x10] ;  /* 0x000010046c4c0981 */ /* 0x000ee2000c1e1d00 */
[----:B------:R-:W-:-:S02]  /*1de0*/  @!P6 ISETP.NE.U32.AND P3, PT, R158, RZ, PT ;  /* 0x000000ff9e00e20c */ /* 0x000fc40003f65070 */
[C---:B------:R-:W-:Y:S02]  /*1df0*/  @!P6 ISETP.NE.AND.EX P2, PT, R159.reuse, RZ, PT, P2 ;  /* 0x000000ff9f00e20c */ /* 0x040fe40003f45320 */
[C---:B------:R-:W-:Y:S02]  /*1e00*/  @!P6 ISETP.NE.AND.EX P3, PT, R159.reuse, RZ, PT, P3 ;  /* 0x000000ff9f00e20c */ /* 0x040fe40003f65330 */
[----:B------:R-:W-:Y:S02]  /*1e10*/  @!P6 ISETP.NE.U32.AND P1, PT, R158, RZ, PT ;  /* 0x000000ff9e00e20c */ /* 0x000fe40003f25070 */
[----:B------:R-:W-:Y:S02]  /*1e20*/  @P5 IADD3 R115, R192, 0x60, RZ ;  /* 0x00000060c0735810 */ /* 0x000fe40007ffe0ff */
[----:B------:R-:W-:-:S03]  /*1e30*/  @!P6 ISETP.NE.AND.EX P1, PT, R159, RZ, PT, P1 ;  /* 0x000000ff9f00e20c */ /* 0x000fc60003f25310 */
[----:B0-----:R-:W-:Y:S01]  /*1e40*/  @P5 IMAD.WIDE.U32 R110, R115, 0x10, R110 ;  /* 0x00000010736e5825 */ /* 0x001fe200078e006e */
[----:B------:R-:W-:Y:S01]  /*1e50*/  IADD3 R129, R161, 0x80, RZ ;  /* 0x00000080a1817810 */ /* 0x000fe20007ffe0ff */
[----:B------:R-:W-:Y:S02]  /*1e60*/  BSSY B0, `(.L_x_23449) ;  /* 0x000001a000007945 */ /* 0x000fe40003800000 */
[----:B------:R-:W-:Y:S01]  /*1e70*/  IMAD.WIDE.U32 R120, R121, 0x20, R190 ;  /* 0x0000002079787825 */ /* 0x000fe200078e00be */
[----:B-----5:R0:W5:Y:S03]  /*1e80*/  @P5 LDG.E.128 R80, desc[UR4][R110.64] ;  /* 0x000000046e505981 */ /* 0x020166000c1e1d00 */
[----:B--2---:R-:W-:Y:S01]  /*1e90*/  @P0 IMAD.WIDE.U32 R116, R129, 0x20, R116 ;  /* 0x0000002081740825 */ /* 0x004fe200078e0074 */
[----:B-1----:R-:W-:Y:S02]  /*1ea0*/  @!P6 FSEL R113, R73, RZ, P2 ;  /* 0x000000ff4971e208 */ /* 0x002fe40001000000 */
[----:B------:R-:W-:-:S02]  /*1eb0*/  @!P6 FSEL R114, R74, RZ, P3 ;  /* 0x000000ff4a72e208 */ /* 0x000fc40001800000 */
[C---:B------:R-:W-:Y:S02]  /*1ec0*/  @!P6 ISETP.NE.U32.AND P2, PT, R158.reuse, RZ, PT ;  /* 0x000000ff9e00e20c */ /* 0x040fe40003f45070 */
[----:B------:R-:W-:Y:S02]  /*1ed0*/  @!P6 ISETP.NE.U32.AND P3, PT, R158, RZ, PT ;  /* 0x000000ff9e00e20c */ /* 0x000fe40003f65070 */
[C---:B------:R-:W-:Y:S02]  /*1ee0*/  @!P6 ISETP.NE.AND.EX P2, PT, R159.reuse, RZ, PT, P2 ;  /* 0x000000ff9f00e20c */ /* 0x040fe40003f45320 */
[----:B------:R-:W-:Y:S02]  /*1ef0*/  @!P6 ISETP.NE.AND.EX P3, PT, R159, RZ, PT, P3 ;  /* 0x000000ff9f00e20c */ /* 0x000fe40003f65330 */
[----:B------:R-:W-:Y:S02]  /*1f00*/  @!P6 FSEL R115, R75, RZ, P1 ;  /* 0x000000ff4b73e208 */ /* 0x000fe40000800000 */
[----:B---3--:R-:W-:-:S02]  /*1f10*/  @!P6 FSEL R108, R76, RZ, P2 ;  /* 0x000000ff4c6ce208 */ /* 0x008fc40001000000 */
        /* <DEDUP_REMOVED lines=14> */
.L_x_23450:
[----:B------:R-:W-:Y:S05]  /*2000*/  BSYNC B0 ;  /* 0x0000000000007941 */ /* 0x000fea0003800000 */
.L_x_23449:
[----:B------:R-:W-:Y:S04]  /*2010*/  BSSY B0, `(.L_x_23451) ;  /* 0x0000006000007945 */ /* 0x000fe80003800000 */
[----:B------:R-:W-:Y:S05]  /*2020*/  @!P6 BRA `(.L_x_23452) ;  /* 0x000000000010e947 */ /* 0x000fea0003800000 */
[----:B-----5:R-:W-:-:S04]  /*2030*/  PRMT R113, R80, 0x7632, R113 ;  /* 0x0000763250717816 */ /* 0x020fc80000000071 */
[----:B------:R-:W-:-:S05]  /*2040*/  SHF.L.U32 R113, R113, 0x10, RZ ;  /* 0x0000001071717819 */ /* 0x000fca00000006ff */
[----:B------:R-:W-:-:S04]  /*2050*/  FMUL.FTZ R113, R113, UR6 ;  /* 0x0000000671717c20 */ /* 0x000fc80008410000 */
[----:B------:R-:W-:-:S07]  /*2060*/  @P0 FADD.FTZ R113, R73, R113 ;  /* 0x0000007149710221 */ /* 0x000fce0000010000 */
.L_x_23452:
[----:B------:R-:W-:Y:S05]  /*2070*/  BSYNC B0 ;  /* 0x0000000000007941 */ /* 0x000fea0003800000 */
.L_x_23451:
[----:B------:R-:W-:Y:S04]  /*2080*/  BSSY B0, `(.L_x_23453) ;  /* 0x0000005000007945 */ /* 0x000fe80003800000 */
[----:B------:R-:W-:Y:S05]  /*2090*/  @!P6 BRA `(.L_x_23454) ;  /* 0x00000000000ce947 */ /* 0x000fea0003800000 */
[----:B-----5:R-:W-:-:S05]  /*20a0*/  SHF.L.U32 R114, R81, 0x10, RZ ;  /* 0x0000001051727819 */ /* 0x020fca00000006ff */
[----:B------:R-:W-:-:S04]  /*20b0*/  FMUL.FTZ R114, R114, UR6 ;  /* 0x0000000672727c20 */ /* 0x000fc80008410000 */
[----:B------:R-:W-:-:S07]  /*20c0*/  @P0 FADD.FTZ R114, R74, R114 ;  /* 0x000000724a720221 */ /* 0x000fce0000010000 */
.L_x_23454:
[----:B------:R-:W-:Y:S05]  /*20d0*/  BSYNC B0 ;  /* 0x0000000000007941 */ /* 0x000fea0003800000 */
.L_x_23453:
[----:B------:R-:W-:Y:S04]  /*20e0*/  BSSY B0, `(.L_x_23455) ;  /* 0x0000006000007945 */ /* 0x000fe80003800000 */
[----:B------:R-:W-:Y:S05]  /*20f0*/  @!P6 BRA `(.L_x_23456) ;  /* 0x000000000010e947 */ /* 0x000fea0003800000 */
[----:B-----5:R-:W-:-:S04]  /*2100*/  PRMT R115, R81, 0x7632, R115 ;  /* 0x0000763251737816 */ /* 0x020fc80000000073 */
[----:B------:R-:W-:-:S05]  /*2110*/  SHF.L.U32 R115, R115, 0x10, RZ ;  /* 0x0000001073737819 */ /* 0x000fca00000006ff */
[----:B------:R-:W-:-:S04]  /*2120*/  FMUL.FTZ R115, R115, UR6 ;  /* 0x0000000673737c20 */ /* 0x000fc80008410000 */
[----:B------:R-:W-:-:S07]  /*2130*/  @P0 FADD.FTZ R115, R75, R115 ;  /* 0x000000734b730221 */ /* 0x000fce0000010000 */
.L_x_23456:
[----:B------:R-:W-:Y:S05]  /*2140*/  BSYNC B0 ;  /* 0x0000000000007941 */ /* 0x000fea0003800000 */
.L_x_23455:
[----:B------:R-:W-:Y:S04]  /*2150*/  BSSY B0, `(.L_x_23457) ;  /* 0x0000005000007945 */ /* 0x000fe80003800000 */
[----:B------:R-:W-:Y:S05]  /*2160*/  @!P6 BRA `(.L_x_23458) ;  /* 0x00000000000ce947 */ /* 0x000fea0003800000 */
[----:B-----5:R-:W-:-:S05]  /*2170*/  SHF.L.U32 R108, R82, 0x10, RZ ;  /* 0x00000010526c7819 */ /* 0x020fca00000006ff */
[----:B------:R-:W-:-:S04]  /*2180*/  FMUL.FTZ R108, R108, UR6 ;  /* 0x000000066c6c7c20 */ /* 0x000fc80008410000 */
[----:B------:R-:W-:-:S07]  /*2190*/  @P0 FADD.FTZ R108, R76, R108 ;  /* 0x0000006c4c6c0221 */ /* 0x000fce0000010000 */
.L_x_23458:
[----:B------:R-:W-:Y:S05]  /*21a0*/  BSYNC B0 ;  /* 0x0000000000007941 */ /* 0x000fea0003800000 */
.L_x_23457:
[----:B------:R-:W-:Y:S04]  /*21b0*/  BSSY B0, `(.L_x_23459) ;  /* 0x0000006000007945 */ /* 0x000fe80003800000 */
[----:B------:R-:W-:Y:S05]  /*21c0*/  @!P6 BRA `(.L_x_23460) ;  /* 0x000000000010e947 */ /* 0x000fea0003800000 */
[----:B-----5:R-:W-:-:S04]  /*21d0*/  PRMT R109, R82, 0x7632, R109 ;  /* 0x00007632526d7816 */ /* 0x020fc8000000006d */
[----:B------:R-:W-:-:S05]  /*21e0*/  SHF.L.U32 R109, R109, 0x10, RZ ;  /* 0x000000106d6d7819 */ /* 0x000fca00000006ff */
[----:B------:R-:W-:-:S04]  /*21f0*/  FMUL.FTZ R109, R109, UR6 ;  /* 0x000000066d6d7c20 */ /* 0x000fc80008410000 */
[----:B------:R-:W-:-:S07]  /*2200*/  @P0 FADD.FTZ R109, R77, R109 ;  /* 0x0000006d4d6d0221 */ /* 0x000fce0000010000 */
.L_x_23460:
[----:B------:R-:W-:Y:S05]  /*2210*/  BSYNC B0 ;  /* 0x0000000000007941 */ /* 0x000fea0003800000 */
.L_x_23459:
[----:B------:R-:W-:Y:S04]  /*2220*/  BSSY B0, `(.L_x_23461) ;  /* 0x0000005000007945 */ /* 0x000fe80003800000 */
[----:B------:R-:W-:Y:S05]  /*2230*/  @!P6 BRA `(.L_x_23462) ;  /* 0x00000000000ce947 */ /* 0x000fea0003800000 */
[----:B-----5:R-:W-:-:S05]  /*2240*/  SHF.L.U32 R110, R83, 0x10, RZ ;  /* 0x00000010536e7819 */ /* 0x020fca00000006ff */
[----:B------:R-:W-:-:S04]  /*2250*/  FMUL.FTZ R110, R110, UR6 ;  /* 0x000000066e6e7c20 */ /* 0x000fc80008410000 */
[----:B------:R-:W-:-:S07]  /*2260*/  @P0 FADD.FTZ R110, R78, R110 ;  /* 0x0000006e4e6e0221 */ /* 0x000fce0000010000 */
.L_x_23462:
[----:B------:R-:W-:Y:S05]  /*2270*/  BSYNC B0 ;  /* 0x0000000000007941 */ /* 0x000fea0003800000 */
.L_x_23461:
[----:B------:R-:W-:Y:S04]  /*2280*/  BSSY B0, `(.L_x_23463) ;  /* 0x0000006000007945 */ /* 0x000fe80003800000 */
[----:B------:R-:W-:Y:S05]  /*2290*/  @!P6 BRA `(.L_x_23464) ;  /* 0x000000000010e947 */ /* 0x000fea0003800000 */
[----:B-----5:R-:W-:-:S04]  /*22a0*/  PRMT R111, R83, 0x7632, R111 ;  /* 0x00007632536f7816 */ /* 0x020fc8000000006f */
[----:B------:R-:W-:-:S05]  /*22b0*/  SHF.L.U32 R111, R111, 0x10, RZ ;  /* 0x000000106f6f7819 */ /* 0x000fca00000006ff */
[----:B------:R-:W-:-:S04]  /*22c0*/  FMUL.FTZ R111, R111, UR6 ;  /* 0x000000066f6f7c20 */ /* 0x000fc80008410000 */
[----:B------:R-:W-:-:S07]  /*22d0*/  @P0 FADD.FTZ R111, R79, R111 ;  /* 0x0000006f4f6f0221 */ /* 0x000fce0000010000 */
.L_x_23464:
[----:B------:R-:W-:Y:S05]  /*22e0*/  BSYNC B0 ;  /* 0x0000000000007941 */ /* 0x000fea0003800000 */
.L_x_23463:
        /* <DEDUP_REMOVED lines=41> */
.L_x_23466:
[----:B------:R-:W-:Y:S05]  /*2580*/  BSYNC B0 ;  /* 0x0000000000007941 */ /* 0x000fea0003800000 */
.L_x_23465:
[----:B------:R-:W-:Y:S04]  /*2590*/  BSSY B0, `(.L_x_23467) ;  /* 0x0000006000007945 */ /* 0x000fe80003800000 */
[----:B------:R-:W-:Y:S05]  /*25a0*/  @!P6 BRA `(.L_x_23468) ;  /* 0x000000000010e947 */ /* 0x000fea0003800000 */
[----:B-----5:R-:W-:-:S04]  /*25b0*/  PRMT R121, R80, 0x7632, R121 ;  /* 0x0000763250797816 */ /* 0x020fc80000000079 */
[----:B------:R-:W-:-:S05]  /*25c0*/  SHF.L.U32 R121, R121, 0x10, RZ ;  /* 0x0000001079797819 */ /* 0x000fca00000006ff */
[----:B------:R-:W-:-:S04]  /*25d0*/  FMUL.FTZ R121, R121, UR6 ;  /* 0x0000000679797c20 */ /* 0x000fc80008410000 */
[----:B------:R-:W-:-:S07]  /*25e0*/  @P0 FADD.FTZ R121, R73, R121 ;  /* 0x0000007949790221 */ /* 0x000fce0000010000 */
.L_x_23468:
[----:B------:R-:W-:Y:S05]  /*25f0*/  BSYNC B0 ;  /* 0x0000000000007941 */ /* 0x000fea0003800000 */
.L_x_23467:
[----:B------:R-:W-:Y:S04]  /*2600*/  BSSY B0, `(.L_x_23469) ;  /* 0x0000005000007945 */ /* 0x000fe80003800000 */
[----:B------:R-:W-:Y:S05]  /*2610*/  @!P6 BRA `(.L_x_23470) ;  /* 0x00000000000ce947 */ /* 0x000fea0003800000 */
[----:B-----5:R-:W-:-:S05]  /*2620*/  SHF.L.U32 R122, R81, 0x10, RZ ;  /* 0x00000010517a7819 */ /* 0x020fca00000006ff */
[----:B------:R-:W-:-:S04]  /*2630*/  FMUL.FTZ R122, R122, UR6 ;  /* 0x000000067a7a7c20 */ /* 0x000fc80008410000 */
[----:B------:R-:W-:-:S07]  /*2640*/  @P0 FADD.FTZ R122, R74, R122 ;  /* 0x0000007a4a7a0221 */ /* 0x000fce0000010000 */
.L_x_23470:
[----:B------:R-:W-:Y:S05]  /*2650*/  BSYNC B0 ;  /* 0x0000000000007941 */ /* 0x000fea0003800000 */
.L_x_23469:
[----:B------:R-:W-:Y:S04]  /*2660*/  BSSY B0, `(.L_x_23471) ;  /* 0x0000006000007945 */ /* 0x000fe80003800000 */
[----:B------:R-:W-:Y:S05]  /*2670*/  @!P6 BRA `(.L_x_23472) ;  /* 0x000000000010e947 */ /* 0x000fea0003800000 */
[----:B-----5:R-:W-:-:S04]  /*2680*/  PRMT R123, R81, 0x7632, R123 ;  /* 0x00007632517b7816 */ /* 0x020fc8000000007b */
[----:B------:R-:W-:-:S05]  /*2690*/  SHF.L.U32 R123, R123, 0x10, RZ ;  /* 0x000000107b7b7819 */ /* 0x000fca00000006ff */
[----:B------:R-:W-:-:S04]  /*26a0*/  FMUL.FTZ R123, R123, UR6 ;  /* 0x000000067b7b7c20 */ /* 0x000fc80008410000 */
[----:B------:R-:W-:-:S07]  /*26b0*/  @P0 FADD.FTZ R123, R75, R123 ;  /* 0x0000007b4b7b0221 */ /* 0x000fce0000010000 */
.L_x_23472:
[----:B------:R-:W-:Y:S05]  /*26c0*/  BSYNC B0 ;  /* 0x0000000000007941 */ /* 0x000fea0003800000 */
.L_x_23471:
[----:B------:R-:W-:Y:S04]  /*26d0*/  BSSY B0, `(.L_x_23473) ;  /* 0x0000005000007945 */ /* 0x000fe80003800000 */
[----:B------:R-:W-:Y:S05]  /*26e0*/  @!P6 BRA `(.L_x_23474) ;  /* 0x00000000000ce947 */ /* 0x000fea0003800000 */
[----:B-----5:R-:W-:-:S05]  /*26f0*/  SHF.L.U32 R116, R82, 0x10, RZ ;  /* 0x0000001052747819 */ /* 0x020fca00000006ff */
[----:B------:R-:W-:-:S04]  /*2700*/  FMUL.FTZ R116, R116, UR6 ;  /* 0x0000000674747c20 */ /* 0x000fc80008410000 */
[----:B------:R-:W-:-:S07]  /*2710*/  @P0 FADD.FTZ R116, R76, R116 ;  /* 0x000000744c740221 */ /* 0x000fce0000010000 */
.L_x_23474:
[----:B------:R-:W-:Y:S05]  /*2720*/  BSYNC B0 ;  /* 0x0000000000007941 */ /* 0x000fea0003800000 */
.L_x_23473:
[----:B------:R-:W-:Y:S04]  /*2730*/  BSSY B0, `(.L_x_23475) ;  /* 0x0000006000007945 */ /* 0x000fe80003800000 */
[----:B------:R-:W-:Y:S05]  /*2740*/  @!P6 BRA `(.L_x_23476) ;  /* 0x000000000010e947 */ /* 0x000fea0003800000 */
[----:B-----5:R-:W-:-:S04]  /*2750*/  PRMT R117, R82, 0x7632, R117 ;  /* 0x0000763252757816 */ /* 0x020fc80000000075 */
[----:B------:R-:W-:-:S05]  /*2760*/  SHF.L.U32 R117, R117, 0x10, RZ ;  /* 0x0000001075757819 */ /* 0x000fca00000006ff */
[----:B------:R-:W-:-:S04]  /*2770*/  FMUL.FTZ R117, R117, UR6 ;  /* 0x0000000675757c20 */ /* 0x000fc80008410000 */
[----:B------:R-:W-:-:S07]  /*2780*/  @P0 FADD.FTZ R117, R77, R117 ;  /* 0x000000754d750221 */ /* 0x000fce0000010000 */
.L_x_23476:
[----:B------:R-:W-:Y:S05]  /*2790*/  BSYNC B0 ;  /* 0x0000000000007941 */ /* 0x000fea0003800000 */
.L_x_23475:
[----:B------:R-:W-:Y:S04]  /*27a0*/  BSSY B0, `(.L_x_23477) ;  /* 0x0000005000007945 */ /* 0x000fe80003800000 */
[----:B------:R-:W-:Y:S05]  /*27b0*/  @!P6 BRA `(.L_x_23478) ;  /* 0x00000000000ce947 */ /* 0x000fea0003800000 */
[----:B-----5:R-:W-:-:S05]  /*27c0*/  SHF.L.U32 R118, R83, 0x10, RZ ;  /* 0x0000001053767819 */ /* 0x020fca00000006ff */
[----:B------:R-:W-:-:S04]  /*27d0*/  FMUL.FTZ R118, R118, UR6 ;  /* 0x0000000676767c20 */ /* 0x000fc80008410000 */
[----:B------:R-:W-:-:S07]  /*27e0*/  @P0 FADD.FTZ R118, R78, R118 ;  /* 0x000000764e760221 */ /* 0x000fce0000010000 */
.L_x_23478:
[----:B------:R-:W-:Y:S05]  /*27f0*/  BSYNC B0 ;  /* 0x0000000000007941 */ /* 0x000fea0003800000 */
.L_x_23477:
[----:B------:R-:W-:Y:S04]  /*2800*/  BSSY B0, `(.L_x_23479) ;  /* 0x0000006000007945 */ /* 0x000fe80003800000 */
[----:B------:R-:W-:Y:S05]  /*2810*/  @!P6 BRA `(.L_x_23480) ;  /* 0x000000000010e947 */ /* 0x000fea0003800000 */
[----:B-----5:R-:W-:-:S04]  /*2820*/  PRMT R119, R83, 0x7632, R119 ;  /* 0x0000763253777816 */ /* 0x020fc80000000077 */
[----:B------:R-:W-:-:S05]  /*2830*/  SHF.L.U32 R119, R119, 0x10, RZ ;  /* 0x0000001077777819 */ /* 0x000fca00000006ff */
[----:B------:R-:W-:-:S04]  /*2840*/  FMUL.FTZ R119, R119, UR6 ;  /* 0x0000000677777c20 */ /* 0x000fc80008410000 */
[----:B------:R-:W-:-:S07]  /*2850*/  @P0 FADD.FTZ R119, R79, R119 ;  /* 0x000000774f770221 */ /* 0x000fce0000010000 */
.L_x_23480:
[----:B------:R-:W-:Y:S05]  /*2860*/  BSYNC B0 ;  /* 0x0000000000007941 */ /* 0x000fea0003800000 */
.L_x_23479:
        /* <DEDUP_REMOVED lines=41> */
.L_x_23482:
[----:B------:R-:W-:Y:S05]  /*2b00*/  BSYNC B0 ;  /* 0x0000000000007941 */ /* 0x000fea0003800000 */
.L_x_23481:
[----:B------:R-:W-:Y:S04]  /*2b10*/  BSSY B0, `(.L_x_23483) ;  /* 0x0000006000007945 */ /* 0x000fe80003800000 */
[----:B------:R-:W-:Y:S05]  /*2b20*/  @!P6 BRA `(.L_x_23484) ;  /* 0x000000000010e947 */ /* 0x000fea0003800000 */
[----:B-----5:R-:W-:-:S04]  /*2b30*/  PRMT R129, R80, 0x7632, R129 ;  /* 0x0000763250817816 */ /* 0x020fc80000000081 */
[----:B------:R-:W-:-:S05]  /*2b40*/  SHF.L.U32 R129, R129, 0x10, RZ ;  /* 0x0000001081817819 */ /* 0x000fca00000006ff */
[----:B------:R-:W-:-:S04]  /*2b50*/  FMUL.FTZ R129, R129, UR6 ;  /* 0x0000000681817c20 */ /* 0x000fc80008410000 */
[----:B------:R-:W-:-:S07]  /*2b60*/  @P0 FADD.FTZ R129, R73, R129 ;  /* 0x0000008149810221 */ /* 0x000fce0000010000 */
.L_x_23484:
[----:B------:R-:W-:Y:S05]  /*2b70*/  BSYNC B0 ;  /* 0x0000000000007941 */ /* 0x000fea0003800000 */
.L_x_23483:
[----:B------:R-:W-:Y:S04]  /*2b80*/  BSSY B0, `(.L_x_23485) ;  /* 0x0000005000007945 */ /* 0x000fe80003800000 */
[----:B------:R-:W-:Y:S05]  /*2b90*/  @!P6 BRA `(.L_x_23486) ;  /* 0x00000000000ce947 */ /* 0x000fea0003800000 */
[----:B-----5:R-:W-:-:S05]  /*2ba0*/  SHF.L.U32 R130, R81, 0x10, RZ ;  /* 0x0000001051827819 */ /* 0x020fca00000006ff */
[----:B------:R-:W-:-:S04]  /*2bb0*/  FMUL.FTZ R130, R130, UR6 ;  /* 0x0000000682827c20 */ /* 0x000fc80008410000 */
[----:B------:R-:W-:-:S07]  /*2bc0*/  @P0 FADD.FTZ R130, R74, R130 ;  /* 0x000000824a820221 */ /* 0x000fce0000010000 */
.L_x_23486:
[----:B------:R-:W-:Y:S05]  /*2bd0*/  BSYNC B0 ;  /* 0x0000000000007941 */ /* 0x000fea0003800000 */
.L_x_23485:
[----:B------:R-:W-:Y:S04]  /*2be0*/  BSSY B0, `(.L_x_23487) ;  /* 0x0000006000007945 */ /* 0x000fe80003800000 */
[----:B------:R-:W-:Y:S05]  /*2bf0*/  @!P6 BRA `(.L_x_23488) ;  /* 0x000000000010e947 */ /* 0x000fea0003800000 */
[----:B-----5:R-:W-:-:S04]  /*2c00*/  PRMT R131, R81, 0x7632, R131 ;  /* 0x0000763251837816 */ /* 0x020fc80000000083 */
[----:B------:R-:W-:-:S05]  /*2c10*/  SHF.L.U32 R131, R131, 0x10, RZ ;  /* 0x0000001083837819 */ /* 0x000fca00000006ff */
[----:B------:R-:W-:-:S04]  /*2c20*/  FMUL.FTZ R131, R131, UR6 ;  /* 0x0000000683837c20 */ /* 0x000fc80008410000 */
[----:B------:R-:W-:-:S07]  /*2c30*/  @P0 FADD.FTZ R131, R75, R131 ;  /* 0x000000834b830221 */ /* 0x000fce0000010000 */
.L_x_23488:
[----:B------:R-:W-:Y:S05]  /*2c40*/  BSYNC B0 ;  /* 0x0000000000007941 */ /* 0x000fea0003800000 */
.L_x_23487:
[----:B------:R-:W-:Y:S04]  /*2c50*/  BSSY B0, `(.L_x_23489) ;  /* 0x0000005000007945 */ /* 0x000fe80003800000 */
[----:B------:R-:W-:Y:S05]  /*2c60*/  @!P6 BRA `(.L_x_23490) ;  /* 0x00000000000ce947 */ /* 0x000fea0003800000 */
[----:B-----5:R-:W-:-:S05]  /*2c70*/  SHF.L.U32 R124, R82, 0x10, RZ ;  /* 0x00000010527c7819 */ /* 0x020fca00000006ff */
[----:B------:R-:W-:-:S04]  /*2c80*/  FMUL.FTZ R124, R124, UR6 ;  /* 0x000000067c7c7c20 */ /* 0x000fc80008410000 */
[----:B------:R-:W-:-:S07]  /*2c90*/  @P0 FADD.FTZ R124, R76, R124 ;  /* 0x0000007c4c7c0221 */ /* 0x000fce0000010000 */
.L_x_23490:
[----:B------:R-:W-:Y:S05]  /*2ca0*/  BSYNC B0 ;  /* 0x0000000000007941 */ /* 0x000fea0003800000 */
.L_x_23489:
[----:B------:R-:W-:Y:S04]  /*2cb0*/  BSSY B0, `(.L_x_23491) ;  /* 0x0000006000007945 */ /* 0x000fe80003800000 */
[----:B------:R-:W-:Y:S05]  /*2cc0*/  @!P6 BRA `(.L_x_23492) ;  /* 0x000000000010e947 */ /* 0x000fea0003800000 */
[----:B-----5:R-:W-:-:S04]  /*2cd0*/  PRMT R125, R82, 0x7632, R125 ;  /* 0x00007632527d7816 */ /* 0x020fc8000000007d */
[----:B------:R-:W-:-:S05]  /*2ce0*/  SHF.L.U32 R125, R125, 0x10, RZ ;  /* 0x000000107d7d7819 */ /* 0x000fca00000006ff */
[----:B------:R-:W-:-:S04]  /*2cf0*/  FMUL.FTZ R125, R125, UR6 ;  /* 0x000000067d7d7c20 */ /* 0x000fc80008410000 */
[----:B------:R-:W-:-:S07]  /*2d00*/  @P0 FADD.FTZ R125, R77, R125 ;  /* 0x0000007d4d7d0221 */ /* 0x000fce0000010000 */
.L_x_23492:
[----:B------:R-:W-:Y:S05]  /*2d10*/  BSYNC B0 ;  /* 0x0000000000007941 */ /* 0x000fea0003800000 */
.L_x_23491:
[----:B------:R-:W-:Y:S04]  /*2d20*/  BSSY B0, `(.L_x_23493) ;  /* 0x0000005000007945 */ /* 0x000fe80003800000 */
[----:B------:R-:W-:Y:S05]  /*2d30*/  @!P6 BRA `(.L_x_23494) ;  /* 0x00000000000ce947 */ /* 0x000fea0003800000 */
[----:B-----5:R-:W-:-:S05]  /*2d40*/  SHF.L.U32 R126, R83, 0x10, RZ ;  /* 0x00000010537e7819 */ /* 0x020fca00000006ff */
[----:B------:R-:W-:-:S04]  /*2d50*/  FMUL.FTZ R126, R126, UR6 ;  /* 0x000000067e7e7c20 */ /* 0x000fc80008410000 */
[----:B------:R-:W-:-:S07]  /*2d60*/  @P0 FADD.FTZ R126, R78, R126 ;  /* 0x0000007e4e7e0221 */ /* 0x000fce0000010000 */
.L_x_23494:
[----:B------:R-:W-:Y:S05]  /*2d70*/  BSYNC B0 ;  /* 0x0000000000007941 */ /* 0x000fea0003800000 */
.L_x_23493:
[----:B------:R-:W-:Y:S04]  /*2d80*/  BSSY B0, `(.L_x_23495) ;  /* 0x0000006000007945 */ /* 0x000fe80003800000 */
[----:B------:R-:W-:Y:S05]  /*2d90*/  @!P6 BRA `(.L_x_23496) ;  /* 0x000000000010e947 */ /* 0x000fea0003800000 */
[----:B-----5:R-:W-:-:S04]  /*2da0*/  PRMT R127, R83, 0x7632, R127 ;  /* 0x00007632537f7816 */ /* 0x020fc8000000007f */
[----:B------:R-:W-:-:S05]  /*2db0*/  SHF.L.U32 R127, R127, 0x10, RZ ;  /* 0x000000107f7f7819 */ /* 0x000fca00000006ff */
[----:B------:R-:W-:-:S04]  /*2dc0*/  FMUL.FTZ R127, R127, UR6 ;  /* 0x000000067f7f7c20 */ /* 0x000fc80008410000 */
[----:B------:R-:W-:-:S07]  /*2dd0*/  @P0 FADD.FTZ R127, R79, R127 ;  /* 0x0000007f4f7f0221 */ /* 0x000fce0000010000 */
.L_x_23496:
[----:B------:R-:W-:Y:S05]  /*2de0*/  BSYNC B0 ;  /* 0x0000000000007941 */ /* 0x000fea0003800000 */
.L_x_23495:
        /* <DEDUP_REMOVED lines=41> */
.L_x_23498:
[----:B------:R-:W-:Y:S05]  /*3080*/  BSYNC B0 ;  /* 0x0000000000007941 */ /* 0x000fea0003800000 */
.L_x_23497:
[----:B------:R-:W-:Y:S04]  /*3090*/  BSSY B0, `(.L_x_23499) ;  /* 0x0000006000007945 */ /* 0x000fe80003800000 */
[----:B------:R-:W-:Y:S05]  /*30a0*/  @!P6 BRA `(.L_x_23500) ;  /* 0x000000000010e947 */ /* 0x000fea0003800000 */
[----:B-----5:R-:W-:-:S04]  /*30b0*/  PRMT R137, R80, 0x7632, R137 ;  /* 0x0000763250897816 */ /* 0x020fc80000000089 */
[----:B------:R-:W-:-:S05]  /*30c0*/  SHF.L.U32 R137, R137, 0x10, RZ ;  /* 0x0000001089897819 */ /* 0x000fca00000006ff */
[----:B------:R-:W-:-:S04]  /*30d0*/  FMUL.FTZ R137, R137, UR6 ;  /* 0x0000000689897c20 */ /* 0x000fc80008410000 */
[----:B------:R-:W-:-:S07]  /*30e0*/  @P0 FADD.FTZ R137, R73, R137 ;  /* 0x0000008949890221 */ /* 0x000fce0000010000 */
.L_x_23500:
[----:B------:R-:W-:Y:S05]  /*30f0*/  BSYNC B0 ;  /* 0x0000000000007941 */ /* 0x000fea0003800000 */
.L_x_23499:
[----:B------:R-:W-:Y:S04]  /*3100*/  BSSY B0, `(.L_x_23501) ;  /* 0x0000005000007945 */ /* 0x000fe80003800000 */
[----:B------:R-:W-:Y:S05]  /*3110*/  @!P6 BRA `(.L_x_23502) ;  /* 0x00000000000ce947 */ /* 0x000fea0003800000 */
[----:B-----5:R-:W-:-:S05]  /*3120*/  SHF.L.U32 R138, R81, 0x10, RZ ;  /* 0x00000010518a7819 */ /* 0x020fca00000006ff */
[----:B------:R-:W-:-:S04]  /*3130*/  FMUL.FTZ R138, R138, UR6 ;  /* 0x000000068a8a7c20 */ /* 0x000fc80008410000 */
[----:B------:R-:W-:-:S07]  /*3140*/  @P0 FADD.FTZ R138, R74, R138 ;  /* 0x0000008a4a8a0221 */ /* 0x000fce0000010000 */
.L_x_23502:
[----:B------:R-:W-:Y:S05]  /*3150*/  BSYNC B0 ;  /* 0x0000000000007941 */ /* 0x000fea0003800000 */
.L_x_23501:
[----:B------:R-:W-:Y:S04]  /*3160*/  BSSY B0, `(.L_x_23503) ;  /* 0x0000006000007945 */ /* 0x000fe80003800000 */
[----:B------:R-:W-:Y:S05]  /*3170*/  @!P6 BRA `(.L_x_23504) ;  /* 0x000000000010e947 */ /* 0x000fea0003800000 */
[----:B-----5:R-:W-:-:S04]  /*3180*/  PRMT R139, R81, 0x7632, R139 ;  /* 0x00007632518b7816 */ /* 0x020fc8000000008b */
[----:B------:R-:W-:-:S05]  /*3190*/  SHF.L.U32 R139, R139, 0x10, RZ ;  /* 0x000000108b8b7819 */ /* 0x000fca00000006ff */
[----:B------:R-:W-:-:S04]  /*31a0*/  FMUL.FTZ R139, R139, UR6 ;  /* 0x000000068b8b7c20 */ /* 0x000fc80008410000 */
[----:B------:R-:W-:-:S07]  /*31b0*/  @P0 FADD.FTZ R139, R75, R139 ;  /* 0x0000008b4b8b0221 */ /* 0x000fce0000010000 */
.L_x_23504:
[----:B------:R-:W-:Y:S05]  /*31c0*/  BSYNC B0 ;  /* 0x0000000000007941 */ /* 0x000fea0003800000 */
.L_x_23503:
[----:B------:R-:W-:Y:S04]  /*31d0*/  BSSY B0, `(.L_x_23505) ;  /* 0x0000005000007945 */ /* 0x000fe80003800000 */
[----:B------:R-:W-:Y:S05]  /*31e0*/  @!P6 BRA `(.L_x_23506) ;  /* 0x00000000000ce947 */ /* 0x000fea0003800000 */
[----:B-----5:R-:W-:-:S05]  /*31f0*/  SHF.L.U32 R132, R82, 0x10, RZ ;  /* 0x0000001052847819 */ /* 0x020fca00000006ff */
[----:B------:R-:W-:-:S04]  /*3200*/  FMUL.FTZ R132, R132, UR6 ;  /* 0x0000000684847c20 */ /* 0x000fc80008410000 */
[----:B------:R-:W-:-:S07]  /*3210*/  @P0 FADD.FTZ R132, R76, R132 ;  /* 0x000000844c840221 */ /* 0x000fce0000010000 */
.L_x_23506:
[----:B------:R-:W-:Y:S05]  /*3220*/  BSYNC B0 ;  /* 0x0000000000007941 */ /* 0x000fea0003800000 */
.L_x_23505:
[----:B------:R-:W-:Y:S04]  /*3230*/  BSSY B0, `(.L_x_23507) ;  /* 0x0000006000007945 */ /* 0x000fe80003800000 */
[----:B------:R-:W-:Y:S05]  /*3240*/  @!P6 BRA `(.L_x_23508) ;  /* 0x000000000010e947 */ /* 0x000fea0003800000 */
[----:B-----5:R-:W-:-:S04]  /*3250*/  PRMT R133, R82, 0x7632, R133 ;  /* 0x0000763252857816 */ /* 0x020fc80000000085 */
[----:B------:R-:W-:-:S05]  /*3260*/  SHF.L.U32 R133, R133, 0x10, RZ ;  /* 0x0000001085857819 */ /* 0x000fca00000006ff */
[----:B------:R-:W-:-:S04]  /*3270*/  FMUL.FTZ R133, R133, UR6 ;  /* 0x0000000685857c20 */ /* 0x000fc80008410000 */
[----:B------:R-:W-:-:S07]  /*3280*/  @P0 FADD.FTZ R133, R77, R133 ;  /* 0x000000854d850221 */ /* 0x000fce0000010000 */
.L_x_23508:
[----:B------:R-:W-:Y:S05]  /*3290*/  BSYNC B0 ;  /* 0x0000000000007941 */ /* 0x000fea0003800000 */
.L_x_23507:
[----:B------:R-:W-:Y:S04]  /*32a0*/  BSSY B0, `(.L_x_23509) ;  /* 0x0000005000007945 */ /* 0x000fe80003800000 */
[----:B------:R-:W-:Y:S05]  /*32b0*/  @!P6 BRA `(.L_x_23510) ;  /* 0x00000000000ce947 */ /* 0x000fea0003800000 */
[----:B-----5:R-:W-:-:S05]  /*32c0*/  SHF.L.U32 R134, R83, 0x10, RZ ;  /* 0x0000001053867819 */ /* 0x020fca00000006ff */
[----:B------:R-:W-:-:S04]  /*32d0*/  FMUL.FTZ R134, R134, UR6 ;  /* 0x0000000686867c20 */ /* 0x000fc80008410000 */
[----:B------:R-:W-:-:S07]  /*32e0*/  @P0 FADD.FTZ R134, R78, R134 ;  /* 0x000000864e860221 */ /* 0x000fce0000010000 */
.L_x_23510:
[----:B------:R-:W-:Y:S05]  /*32f0*/  BSYNC B0 ;  /* 0x0000000000007941 */ /* 0x000fea0003800000 */
.L_x_23509:
[----:B------:R-:W-:Y:S04]  /*3300*/  BSSY B0, `(.L_x_23511) ;  /* 0x0000006000007945 */ /* 0x000fe80003800000 */
[----:B------:R-:W-:Y:S05]  /*3310*/  @!P6 BRA `(.L_x_23512) ;  /* 0x000000000010e947 */ /* 0x000fea0003800000 */
[----:B-----5:R-:W-:-:S04]  /*3320*/  PRMT R135, R83, 0x7632, R135 ;  /* 0x0000763253877816 */ /* 0x020fc80000000087 */
[----:B------:R-:W-:-:S05]  /*3330*/  SHF.L.U32 R135, R135, 0x10, RZ ;  /* 0x0000001087877819 */ /* 0x000fca00000006ff */
[----:B------:R-:W-:-:S04]  /*3340*/  FMUL.FTZ R135, R135, UR6 ;  /* 0x0000000687877c20 */ /* 0x000fc80008410000 */
[----:B------:R-:W-:-:S07]  /*3350*/  @P0 FADD.FTZ R135, R79, R135 ;  /* 0x000000874f870221 */ /* 0x000fce0000010000 */
.L_x_23512:
[----:B------:R-:W-:Y:S05]  /*3360*/  BSYNC B0 ;  /* 0x0000000000007941 */ /* 0x000fea0003800000 */
.L_x_23511:
        /* <DEDUP_REMOVED lines=41> */
.L_x_23514:
[----:B------:R-:W-:Y:S05]  /*3600*/  BSYNC B0 ;  /* 0x0000000000007941 */ /* 0x000fea0003800000 */
.L_x_23513:
[----:B------:R-:W-:Y:S04]  /*3610*/  BSSY B0, `(.L_x_23515) ;  /* 0x0000006000007945 */ /* 0x000fe80003800000 */
[----:B------:R-:W-:Y:S05]  /*3620*/  @!P6 BRA `(.L_x_23516) ;  /* 0x000000000010e947 */ /* 0x000fea0003800000 */
[----:B-----5:R-:W-:-:S04]  /*3630*/  PRMT R145, R80, 0x7632, R145 ;  /* 0x0000763250917816 */ /* 0x020fc80000000091 */
[----:B------:R-:W-:-:S05]  /*3640*/  SHF.L.U32 R145, R145, 0x10, RZ ;  /* 0x0000001091917819 */ /* 0x000fca00000006ff */
[----:B------:R-:W-:-:S04]  /*3650*/  FMUL.FTZ R145, R145, UR6 ;  /* 0x0000000691917c20 */ /* 0x000fc80008410000 */
[----:B------:R-:W-:-:S07]  /*3660*/  @P0 FADD.FTZ R145, R73, R145 ;  /* 0x0000009149910221 */ /* 0x000fce0000010000 */
.L_x_23516:
[----:B------:R-:W-:Y:S05]  /*3670*/  BSYNC B0 ;  /* 0x0000000000007941 */ /* 0x000fea0003800000 */
.L_x_23515:
[----:B------:R-:W-:Y:S04]  /*3680*/  BSSY B0, `(.L_x_23517) ;  /* 0x0000005000007945 */ /* 0x000fe80003800000 */
[----:B------:R-:W-:Y:S05]  /*3690*/  @!P6 BRA `(.L_x_23518) ;  /* 0x00000000000ce947 */ /* 0x000fea0003800000 */
[----:B-----5:R-:W-:-:S05]  /*36a0*/  SHF.L.U32 R146, R81, 0x10, RZ ;  /* 0x0000001051927819 */ /* 0x020fca00000006ff */
[----:B------:R-:W-:-:S04]  /*36b0*/  FMUL.FTZ R146, R146, UR6 ;  /* 0x0000000692927c20 */ /* 0x000fc80008410000 */
[----:B------:R-:W-:-:S07]  /*36c0*/  @P0 FADD.FTZ R146, R74, R146 ;  /* 0x000000924a920221 */ /* 0x000fce0000010000 */
.L_x_23518:
[----:B------:R-:W-:Y:S05]  /*36d0*/  BSYNC B0 ;  /* 0x0000000000007941 */ /* 0x000fea0003800000 */
.L_x_23517:
[----:B------:R-:W-:Y:S04]  /*36e0*/  BSSY B0, `(.L_x_23519) ;  /* 0x0000006000007945 */ /* 0x000fe80003800000 */
[----:B------:R-:W-:Y:S05]  /*36f0*/  @!P6 BRA `(.L_x_23520) ;  /* 0x000000000010e947 */ /* 0x000fea0003800000 */
[----:B-----5:R-:W-:-:S04]  /*3700*/  PRMT R147, R81, 0x7632, R147 ;  /* 0x0000763251937816 */ /* 0x020fc80000000093 */
[----:B------:R-:W-:-:S05]  /*3710*/  SHF.L.U32 R147, R147, 0x10, RZ ;  /* 0x0000001093937819 */ /* 0x000fca00000006ff */
[----:B------:R-:W-:-:S04]  /*3720*/  FMUL.FTZ R147, R147, UR6 ;  /* 0x0000000693937c20 */ /* 0x000fc80008410000 */
[----:B------:R-:W-:-:S07]  /*3730*/  @P0 FADD.FTZ R147, R75, R147 ;  /* 0x000000934b930221 */ /* 0x000fce0000010000 */
.L_x_23520:
[----:B------:R-:W-:Y:S05]  /*3740*/  BSYNC B0 ;  /* 0x0000000000007941 */ /* 0x000fea0003800000 */
.L_x_23519:
[----:B------:R-:W-:Y:S04]  /*3750*/  BSSY B0, `(.L_x_23521) ;  /* 0x0000005000007945 */ /* 0x000fe80003800000 */
[----:B------:R-:W-:Y:S05]  /*3760*/  @!P6 BRA `(.L_x_23522) ;  /* 0x00000000000ce947 */ /* 0x000fea0003800000 */
[----:B-----5:R-:W-:-:S05]  /*3770*/  SHF.L.U32 R140, R82, 0x10, RZ ;  /* 0x00000010528c7819 */ /* 0x020fca00000006ff */
[----:B------:R-:W-:-:S04]  /*3780*/  FMUL.FTZ R140, R140, UR6 ;  /* 0x000000068c8c7c20 */ /* 0x000fc80008410000 */
[----:B------:R-:W-:-:S07]  /*3790*/  @P0 FADD.FTZ R140, R76, R140 ;  /* 0x0000008c4c8c0221 */ /* 0x000fce0000010000 */
.L_x_23522:
[----:B------:R-:W-:Y:S05]  /*37a0*/  BSYNC B0 ;  /* 0x0000000000007941 */ /* 0x000fea0003800000 */
.L_x_23521:
[----:B------:R-:W-:Y:S04]  /*37b0*/  BSSY B0, `(.L_x_23523) ;  /* 0x0000006000007945 */ /* 0x000fe80003800000 */
[----:B------:R-:W-:Y:S05]  /*37c0*/  @!P6 BRA `(.L_x_23524) ;  /* 0x000000000010e947 */ /* 0x000fea0003800000 */
[----:B-----5:R-:W-:-:S04]  /*37d0*/  PRMT R141, R82, 0x7632, R141 ;  /* 0x00007632528d7816 */ /* 0x020fc8000000008d */
[----:B------:R-:W-:-:S05]  /*37e0*/  SHF.L.U32 R141, R141, 0x10, RZ ;  /* 0x000000108d8d7819 */ /* 0x000fca00000006ff */
[----:B------:R-:W-:-:S04]  /*37f0*/  FMUL.FTZ R141, R141, UR6 ;  /* 0x000000068d8d7c20 */ /* 0x000fc80008410000 */
[----:B------:R-:W-:-:S07]  /*3800*/  @P0 FADD.FTZ R141, R77, R141 ;  /* 0x0000008d4d8d0221 */ /* 0x000fce0000010000 */
.L_x_23524:
[----:B------:R-:W-:Y:S05]  /*3810*/  BSYNC B0 ;  /* 0x0000000000007941 */ /* 0x000fea0003800000 */
.L_x_23523:
[----:B------:R-:W-:Y:S04]  /*3820*/  BSSY B0, `(.L_x_23525) ;  /* 0x0000005000007945 */ /* 0x000fe80003800000 */
[----:B------:R-:W-:Y:S05]  /*3830*/  @!P6 BRA `(.L_x_23526) ;  /* 0x00000000000ce947 */ /* 0x000fea0003800000 */
[----:B-----5:R-:W-:-:S05]  /*3840*/  SHF.L.U32 R142, R83, 0x10, RZ ;  /* 0x00000010538e7819 */ /* 0x020fca00000006ff */
[----:B------:R-:W-:-:S04]  /*3850*/  FMUL.FTZ R142, R142, UR6 ;  /* 0x000000068e8e7c20 */ /* 0x000fc80008410000 */
[----:B------:R-:W-:-:S07]  /*3860*/  @P0 FADD.FTZ R142, R78, R142 ;  /* 0x0000008e4e8e0221 */ /* 0x000fce0000010000 */
.L_x_23526:
[----:B------:R-:W-:Y:S05]  /*3870*/  BSYNC B0 ;  /* 0x0000000000007941 */ /* 0x000fea0003800000 */
.L_x_23525:
[----:B------:R-:W-:Y:S04]  /*3880*/  BSSY B0, `(.L_x_23527) ;  /* 0x0000006000007945 */ /* 0x000fe80003800000 */
[----:B------:R-:W-:Y:S05]  /*3890*/  @!P6 BRA `(.L_x_23528) ;  /* 0x000000000010e947 */ /* 0x000fea0003800000 */
[----:B-----5:R-:W-:-:S04]  /*38a0*/  PRMT R143, R83, 0x7632, R143 ;  /* 0x00007632538f7816 */ /* 0x020fc8000000008f */
[----:B------:R-:W-:-:S05]  /*38b0*/  SHF.L.U32 R143, R143, 0x10, RZ ;  /* 0x000000108f8f7819 */ /* 0x000fca00000006ff */
[----:B------:R-:W-:-:S04]  /*38c0*/  FMUL.FTZ R143, R143, UR6 ;  /* 0x000000068f8f7c20 */ /* 0x000fc80008410000 */
[----:B------:R-:W-:-:S07]  /*38d0*/  @P0 FADD.FTZ R143, R79, R143 ;  /* 0x0000008f4f8f0221 */ /* 0x000fce0000010000 */
.L_x_23528:
[----:B------:R-:W-:Y:S05]  /*38e0*/  BSYNC B0 ;  /* 0x0000000000007941 */ /* 0x000fea0003800000 */
.L_x_23527:
        /* <DEDUP_REMOVED lines=41> */
.L_x_23530:
[----:B------:R-:W-:Y:S05]  /*3b80*/  BSYNC B0 ;  /* 0x0000000000007941 */ /* 0x000fea0003800000 */
.L_x_23529:
[----:B------:R-:W-:Y:S04]  /*3b90*/  BSSY B0, `(.L_x_23531) ;  /* 0x0000006000007945 */ /* 0x000fe80003800000 */
[----:B------:R-:W-:Y:S05]  /*3ba0*/  @!P6 BRA `(.L_x_23532) ;  /* 0x000000000010e947 */ /* 0x000fea0003800000 */
[----:B-----5:R-:W-:-:S04]  /*3bb0*/  PRMT R153, R80, 0x7632, R153 ;  /* 0x0000763250997816 */ /* 0x020fc80000000099 */
[----:B------:R-:W-:-:S05]  /*3bc0*/  SHF.L.U32 R153, R153, 0x10, RZ ;  /* 0x0000001099997819 */ /* 0x000fca00000006ff */
[----:B------:R-:W-:-:S04]  /*3bd0*/  FMUL.FTZ R153, R153, UR6 ;  /* 0x0000000699997c20 */ /* 0x000fc80008410000 */
[----:B------:R-:W-:-:S07]  /*3be0*/  @P0 FADD.FTZ R153, R73, R153 ;  /* 0x0000009949990221 */ /* 0x000fce0000010000 */
.L_x_23532:
[----:B------:R-:W-:Y:S05]  /*3bf0*/  BSYNC B0 ;  /* 0x0000000000007941 */ /* 0x000fea0003800000 */
.L_x_23531:
[----:B------:R-:W-:Y:S04]  /*3c00*/  BSSY B0, `(.L_x_23533) ;  /* 0x0000005000007945 */ /* 0x000fe80003800000 */
[----:B------:R-:W-:Y:S05]  /*3c10*/  @!P6 BRA `(.L_x_23534) ;  /* 0x00000000000ce947 */ /* 0x000fea0003800000 */
[----:B-----5:R-:W-:-:S05]  /*3c20*/  SHF.L.U32 R154, R81, 0x10, RZ ;  /* 0x00000010519a7819 */ /* 0x020fca00000006ff */
[----:B------:R-:W-:-:S04]  /*3c30*/  FMUL.FTZ R154, R154, UR6 ;  /* 0x000000069a9a7c20 */ /* 0x000fc80008410000 */
[----:B------:R-:W-:-:S07]  /*3c40*/  @P0 FADD.FTZ R154, R74, R154 ;  /* 0x0000009a4a9a0221 */ /* 0x000fce0000010000 */
.L_x_23534:
[----:B------:R-:W-:Y:S05]  /*3c50*/  BSYNC B0 ;  /* 0x0000000000007941 */ /* 0x000fea0003800000 */
.L_x_23533:
[----:B------:R-:W-:Y:S04]  /*3c60*/  BSSY B0, `(.L_x_23535) ;  /* 0x0000006000007945 */ /* 0x000fe80003800000 */
[----:B------:R-:W-:Y:S05]  /*3c70*/  @!P6 BRA `(.L_x_23536) ;  /* 0x000000000010e947 */ /* 0x000fea0003800000 */
[----:B-----5:R-:W-:-:S04]  /*3c80*/  PRMT R155, R81, 0x7632, R155 ;  /* 0x00007632519b7816 */ /* 0x020fc8000000009b */
[----:B------:R-:W-:-:S05]  /*3c90*/  SHF.L.U32 R155, R155, 0x10, RZ ;  /* 0x000000109b9b7819 */ /* 0x000fca00000006ff */
[----:B------:R-:W-:-:S04]  /*3ca0*/  FMUL.FTZ R155, R155, UR6 ;  /* 0x000000069b9b7c20 */ /* 0x000fc80008410000 */
[----:B------:R-:W-:-:S07]  /*3cb0*/  @P0 FADD.FTZ R155, R75, R155 ;  /* 0x0000009b4b9b0221 */ /* 0x000fce0000010000 */
.L_x_23536:
[----:B------:R-:W-:Y:S05]  /*3cc0*/  BSYNC B0 ;  /* 0x0000000000007941 */ /* 0x000fea0003800000 */
.L_x_23535:
[----:B------:R-:W-:Y:S04]  /*3cd0*/  BSSY B0, `(.L_x_23537) ;  /* 0x0000005000007945 */ /* 0x000fe80003800000 */
[----:B------:R-:W-:Y:S05]  /*3ce0*/  @!P6 BRA `(.L_x_23538) ;  /* 0x00000000000ce947 */ /* 0x000fea0003800000 */
[----:B-----5:R-:W-:-:S05]  /*3cf0*/  SHF.L.U32 R148, R82, 0x10, RZ ;  /* 0x0000001052947819 */ /* 0x020fca00000006ff */
[----:B------:R-:W-:-:S04]  /*3d00*/  FMUL.FTZ R148, R148, UR6 ;  /* 0x0000000694947c20 */ /* 0x000fc80008410000 */
[----:B------:R-:W-:-:S07]  /*3d10*/  @P0 FADD.FTZ R148, R76, R148 ;  /* 0x000000944c940221 */ /* 0x000fce0000010000 */
.L_x_23538:
[----:B------:R-:W-:Y:S05]  /*3d20*/  BSYNC B0 ;  /* 0x0000000000007941 */ /* 0x000fea0003800000 */
.L_x_23537:
[----:B------:R-:W-:Y:S04]  /*3d30*/  BSSY B0, `(.L_x_23539) ;  /* 0x0000006000007945 */ /* 0x000fe80003800000 */
[----:B------:R-:W-:Y:S05]  /*3d40*/  @!P6 BRA `(.L_x_23540) ;  /* 0x000000000010e947 */ /* 0x000fea0003800000 */
[----:B-----5:R-:W-:-:S04]  /*3d50*/  PRMT R149, R82, 0x7632, R149 ;  /* 0x0000763252957816 */ /* 0x020fc80000000095 */
[----:B------:R-:W-:-:S05]  /*3d60*/  SHF.L.U32 R149, R149, 0x10, RZ ;  /* 0x0000001095957819 */ /* 0x000fca00000006ff */
[----:B------:R-:W-:-:S04]  /*3d70*/  FMUL.FTZ R149, R149, UR6 ;  /* 0x0000000695957c20 */ /* 0x000fc80008410000 */
[----:B------:R-:W-:-:S07]  /*3d80*/  @P0 FADD.FTZ R149, R77, R149 ;  /* 0x000000954d950221 */ /* 0x000fce0000010000 */
.L_x_23540:
[----:B------:R-:W-:Y:S05]  /*3d90*/  BSYNC B0 ;  /* 0x0000000000007941 */ /* 0x000fea0003800000 */
.L_x_23539:
[----:B------:R-:W-:Y:S04]  /*3da0*/  BSSY B0, `(.L_x_23541) ;  /* 0x0000005000007945 */ /* 0x000fe80003800000 */
[----:B------:R-:W-:Y:S05]  /*3db0*/  @!P6 BRA `(.L_x_23542) ;  /* 0x00000000000ce947 */ /* 0x000fea0003800000 */
[----:B-----5:R-:W-:-:S05]  /*3dc0*/  SHF.L.U32 R150, R83, 0x10, RZ ;  /* 0x0000001053967819 */ /* 0x020fca00000006ff */
[----:B------:R-:W-:-:S04]  /*3dd0*/  FMUL.FTZ R150, R150, UR6 ;  /* 0x0000000696967c20 */ /* 0x000fc80008410000 */
[----:B------:R-:W-:-:S07]  /*3de0*/  @P0 FADD.FTZ R150, R78, R150 ;  /* 0x000000964e960221 */ /* 0x000fce0000010000 */
.L_x_23542:
[----:B------:R-:W-:Y:S05]  /*3df0*/  BSYNC B0 ;  /* 0x0000000000007941 */ /* 0x000fea0003800000 */
.L_x_23541:
[----:B------:R-:W-:Y:S04]  /*3e00*/  BSSY B0, `(.L_x_23543) ;  /* 0x0000006000007945 */ /* 0x000fe80003800000 */
[----:B------:R-:W-:Y:S05]  /*3e10*/  @!P6 BRA `(.L_x_23544) ;  /* 0x000000000010e947 */ /* 0x000fea0003800000 */
[----:B-----5:R-:W-:-:S04]  /*3e20*/  PRMT R151, R83, 0x7632, R151 ;  /* 0x0000763253977816 */ /* 0x020fc80000000097 */
[----:B------:R-:W-:-:S05]  /*3e30*/  SHF.L.U32 R151, R151, 0x10, RZ ;  /* 0x0000001097977819 */ /* 0x000fca00000006ff */
[----:B------:R-:W-:-:S04]  /*3e40*/  FMUL.FTZ R151, R151, UR6 ;  /* 0x0000000697977c20 */ /* 0x000fc80008410000 */
[----:B------:R-:W-:-:S07]  /*3e50*/  @P0 FADD.FTZ R151, R79, R151 ;  /* 0x000000974f970221 */ /* 0x000fce0000010000 */
.L_x_23544:
[----:B------:R-:W-:Y:S05]  /*3e60*/  BSYNC B0 ;  /* 0x0000000000007941 */ /* 0x000fea0003800000 */
.L_x_23543:
[----:B------:R-:W-:Y:S01]  /*3e70*/  STG.E.128 desc[UR4][R160.64], R152 ;  /* 0x00000098a0007986 */ /* 0x000fe2000c101d04 */
[----:B------:R-:W0:Y:S03]  /*3e80*/  @P5 LDC.64 R162, c[0x0][0x220] ;  /* 0x00008800ffa25b82 */ /* 0x000e260000000a00 */
[----:B------:R1:W-:Y:S04]  /*3e90*/  STG.E.128 desc[UR4][R160.64+0x10], R148 ;  /* 0x00001094a0007986 */ /* 0x0003e8000c101d04 */
[----:B------:R-:W1:Y:S04]  /*3ea0*/  @P0 LDG.E.128 R72, desc[UR4][R156.64] ;  /* 0x000000049c480981 */ /* 0x000e68000c1e1d00 */
[----:B------:R-:W2:Y:S01]  /*3eb0*/  @P0 LDG.E.128 R76, desc[UR4][R156.64+0x10] ;  /* 0x000010049c4c0981 */ /* 0x000ea2000c1e1d00 */
[----:B------:R-:W-:-:S02]  /*3ec0*/  @P5 IADD3 R193, R192, 0x120, RZ ;  /* 0x00000120c0c15810 */ /* 0x000fc40007ffe0ff */
[C---:B------:R-:W-:Y:S02]  /*3ed0*/  @!P6 ISETP.NE.U32.AND P2, PT, R158.reuse, RZ, PT ;  /* 0x000000ff9e00e20c */ /* 0x040fe40003f45070 */
[C---:B------:R-:W-:Y:S02]  /*3ee0*/  @!P6 ISETP.NE.U32.AND P1, PT, R158.reuse, RZ, PT ;  /* 0x000000ff9e00e20c */ /* 0x040fe40003f25070 */
[----:B------:R-:W-:Y:S01]  /*3ef0*/  @!P6 ISETP.NE.U32.AND P3, PT, R158, RZ, PT ;  /* 0x000000ff9e00e20c */ /* 0x000fe20003f65070 */
[----:B0-----:R-:W-:-:S05]  /*3f00*/  @P5 IMAD.WIDE.U32 R192, R193, 0x10, R162 ;  /* 0x00000010c1c05825 */ /* 0x001fca00078e00a2 */
[----:B-----5:R0:W5:Y:S01]  /*3f10*/  @P5 LDG.E.128 R80, desc[UR4][R192.64] ;  /* 0x00000004c0505981 */ /* 0x020162000c1e1d00 */
[----:B------:R-:W-:Y:S01]  /*3f20*/  @!P6 ISETP.NE.U32.AND P5, PT, R158, RZ, PT ;  /* 0x000000ff9e00e20c */ /* 0x000fe20003fa5070 */
[----:B------:R-:W-:Y:S01]  /*3f30*/  BSSY B0, `(.L_x_23545) ;  /* 0x0000019000007945 */ /* 0x000fe20003800000 */
[C---:B------:R-:W-:Y:S02]  /*3f40*/  @!P6 ISETP.NE.AND.EX P2, PT, R159.reuse, RZ, PT, P2 ;  /* 0x000000ff9f00e20c */ /* 0x040fe40003f45320 */
[C---:B------:R-:W-:Y:S02]  /*3f50*/  @!P6 ISETP.NE.AND.EX P1, PT, R159.reuse, RZ, PT, P1 ;  /* 0x000000ff9f00e20c */ /* 0x040fe40003f25310 */
[C---:B------:R-:W-:Y:S02]  /*3f60*/  @!P6 ISETP.NE.AND.EX P5, PT, R159.reuse, RZ, PT, P5 ;  /* 0x000000ff9f00e20c */ /* 0x040fe40003fa5350 */
[----:B------:R-:W-:Y:S02]  /*3f70*/  @!P6 ISETP.NE.AND.EX P3, PT, R159, RZ, PT, P3 ;  /* 0x000000ff9f00e20c */ /* 0x000fe40003f65330 */
[----:B-1----:R-:W-:-:S02]  /*3f80*/  @!P6 FSEL R161, R73, RZ, P2 ;  /* 0x000000ff49a1e208 */ /* 0x002fc40001000000 */
[----:B------:R-:W-:Y:S02]  /*3f90*/  @!P6 FSEL R162, R74, RZ, P1 ;  /* 0x000000ff4aa2e208 */ /* 0x000fe40000800000 */
[----:B------:R-:W-:Y:S02]  /*3fa0*/  @!P6 FSEL R163, R75, RZ, P5 ;  /* 0x000000ff4ba3e208 */ /* 0x000fe40002800000 */
[----:B--2---:R-:W-:Y:S02]  /*3fb0*/  @!P6 FSEL R156, R76, RZ, P3 ;  /* 0x000000ff4c9ce208 */ /* 0x004fe40001800000 */
[C---:B------:R-:W-:Y:S02]  /*3fc0*/  @!P6 ISETP.NE.U32.AND P2, PT, R158.reuse, RZ, PT ;  /* 0x000000ff9e00e20c */ /* 0x040fe40003f45070 */
[C---:B------:R-:W-:Y:S02]  /*3fd0*/  @!P6 ISETP.NE.U32.AND P1, PT, R158.reuse, RZ, PT ;  /* 0x000000ff9e00e20c */ /* 0x040fe40003f25070 */
[----:B------:R-:W-:-:S02]  /*3fe0*/  @!P6 ISETP.NE.U32.AND P5, PT, R158, RZ, PT ;  /* 0x000000ff9e00e20c */ /* 0x000fc40003fa5070 */
[----:B------:R-:W-:Y:S02]  /*3ff0*/  @!P6 ISETP.NE.U32.AND P3, PT, R158, RZ, PT ;  /* 0x000000ff9e00e20c */ /* 0x000fe40003f65070 */
[C---:B------:R-:W-:Y:S02]  /*4000*/  @!P6 ISETP.NE.AND.EX P2, PT, R159.reuse, RZ, PT, P2 ;  /* 0x000000ff9f00e20c */ /* 0x040fe40003f45320 */
[C---:B------:R-:W-:Y:S02]  /*4010*/  @!P6 ISETP.NE.AND.EX P1, PT, R159.reuse, RZ, PT, P1 ;  /* 0x000000ff9f00e20c */ /* 0x040fe40003f25310 */
[C---:B------:R-:W-:Y:S02]  /*4020*/  @!P6 ISETP.NE.AND.EX P5, PT, R159.reuse, RZ, PT, P5 ;  /* 0x000000ff9f00e20c */ /* 0x040fe40003fa5350 */
[----:B------:R-:W-:Y:S02]  /*4030*/  @!P6 ISETP.NE.AND.EX P3, PT, R159, RZ, PT, P3 ;  /* 0x000000ff9f00e20c */ /* 0x000fe40003f65330 */
[----:B------:R-:W-:-:S02]  /*4040*/  @!P6 FSEL R157, R77, RZ, P2 ;  /* 0x000000ff4d9de208 */ /* 0x000fc40001000000 */
[----:B------:R-:W-:Y:S02]  /*4050*/  @!P6 FSEL R158, R78, RZ, P1 ;  /* 0x000000ff4e9ee208 */ /* 0x000fe40000800000 */
[----:B------:R-:W-:Y:S02]  /*4060*/  @!P6 FSEL R159, R79, RZ, P5 ;  /* 0x000000ff4f9fe208 */ /* 0x000fe40002800000 */
[----:B------:R-:W-:Y:S01]  /*4070*/  @!P6 FSEL R160, R72, RZ, P3 ;  /* 0x000000ff48a0e208 */ /* 0x000fe20001800000 */
[----:B0-----:R-:W-:Y:S06]  /*4080*/  @!P6 BRA `(.L_x_23546) ;  /* 0x00000000000ce947 */ /* 0x001fec0003800000 */
[----:B-----5:R-:W-:-:S05]  /*4090*/  SHF.L.U32 R160, R80, 0x10, RZ ;  /* 0x0000001050a07819 */ /* 0x020fca00000006ff */
[----:B------:R-:W-:-:S04]  /*40a0*/  FMUL.FTZ R160, R160, UR6 ;  /* 0x00000006a0a07c20 */ /* 0x000fc80008410000 */
[----:B------:R-:W-:-:S07]  /*40b0*/  @P0 FADD.FTZ R160, R72, R160 ;  /* 0x000000a048a00221 */ /* 0x000fce0000010000 */
.L_x_23546:
[----:B------:R-:W-:Y:S05]  /*40c0*/  BSYNC B0 ;  /* 0x0000000000007941 */ /* 0x000fea0003800000 */
.L_x_23545:
[----:B------:R-:W-:Y:S04]  /*40d0*/  BSSY B0, `(.L_x_23547) ;  /* 0x0000006000007945 */ /* 0x000fe80003800000 */
[----:B------:R-:W-:Y:S05]  /*40e0*/  @!P6 BRA `(.L_x_23548) ;  /* 0x000000000010e947 */ /* 0x000fea0003800000 */
[----:B-----5:R-:W-:-:S04]  /*40f0*/  PRMT R161, R80, 0x7632, R161 ;  /* 0x0000763250a17816 */ /* 0x020fc800000000a1 */
[----:B------:R-:W-:-:S05]  /*4100*/  SHF.L.U32 R161, R161, 0x10, RZ ;  /* 0x00000010a1a17819 */ /* 0x000fca00000006ff */
[----:B------:R-:W-:-:S04]  /*4110*/  FMUL.FTZ R161, R161, UR6 ;  /* 0x00000006a1a17c20 */ /* 0x000fc80008410000 */
[----:B------:R-:W-:-:S07]  /*4120*/  @P0 FADD.FTZ R161, R73, R161 ;  /* 0x000000a149a10221 */ /* 0x000fce0000010000 */
.L_x_23548:
[----:B------:R-:W-:Y:S05]  /*4130*/  BSYNC B0 ;  /* 0x0000000000007941 */ /* 0x000fea0003800000 */
.L_x_23547:
[----:B------:R-:W-:Y:S04]  /*4140*/  BSSY B0, `(.L_x_23549) ;  /* 0x0000005000007945 */ /* 0x000fe80003800000 */
[----:B------:R-:W-:Y:S05]  /*4150*/  @!P6 BRA `(.L_x_23550) ;  /* 0x00000000000ce947 */ /* 0x000fea0003800000 */
[----:B-----5:R-:W-:-:S05]  /*4160*/  SHF.L.U32 R162, R81, 0x10, RZ ;  /* 0x0000001051a27819 */ /* 0x020fca00000006ff */
[----:B------:R-:W-:-:S04]  /*4170*/  FMUL.FTZ R162, R162, UR6 ;  /* 0x00000006a2a27c20 */ /* 0x000fc80008410000 */
[----:B------:R-:W-:-:S07]  /*4180*/  @P0 FADD.FTZ R162, R74, R162 ;  /* 0x000000a24aa20221 */ /* 0x000fce0000010000 */
.L_x_23550:
[----:B------:R-:W-:Y:S05]  /*4190*/  BSYNC B0 ;  /* 0x0000000000007941 */ /* 0x000fea0003800000 */
.L_x_23549:
[----:B------:R-:W-:Y:S04]  /*41a0*/  BSSY B0, `(.L_x_23551) ;  /* 0x0000006000007945 */ /* 0x000fe80003800000 */
[----:B------:R-:W-:Y:S05]  /*41b0*/  @!P6 BRA `(.L_x_23552) ;  /* 0x000000000010e947 */ /* 0x000fea0003800000 */
[----:B-----5:R-:W-:-:S04]  /*41c0*/  PRMT R163, R81, 0x7632, R163 ;  /* 0x0000763251a37816 */ /* 0x020fc800000000a3 */
[----:B------:R-:W-:-:S05]  /*41d0*/  SHF.L.U32 R163, R163, 0x10, RZ ;  /* 0x00000010a3a37819 */ /* 0x000fca00000006ff */
[----:B------:R-:W-:-:S04]  /*41e0*/  FMUL.FTZ R163, R163, UR6 ;  /* 0x00000006a3a37c20 */ /* 0x000fc80008410000 */
[----:B------:R-:W-:-:S07]  /*41f0*/  @P0 FADD.FTZ R163, R75, R163 ;  /* 0x000000a34ba30221 */ /* 0x000fce0000010000 */
.L_x_23552:
[----:B------:R-:W-:Y:S05]  /*4200*/  BSYNC B0 ;  /* 0x0000000000007941 */ /* 0x000fea0003800000 */
.L_x_23551:
[----:B------:R-:W-:Y:S04]  /*4210*/  BSSY B0, `(.L_x_23553) ;  /* 0x0000005000007945 */ /* 0x000fe80003800000 */
[----:B------:R-:W-:Y:S05]  /*4220*/  @!P6 BRA `(.L_x_23554) ;  /* 0x00000000000ce947 */ /* 0x000fea0003800000 */
[----:B-----5:R-:W-:-:S05]  /*4230*/  SHF.L.U32 R156, R82, 0x10, RZ ;  /* 0x00000010529c7819 */ /* 0x020fca00000006ff */
[----:B------:R-:W-:-:S04]  /*4240*/  FMUL.FTZ R156, R156, UR6 ;  /* 0x000000069c9c7c20 */ /* 0x000fc80008410000 */
[----:B------:R-:W-:-:S07]  /*4250*/  @P0 FADD.FTZ R156, R76, R156 ;  /* 0x0000009c4c9c0221 */ /* 0x000fce0000010000 */
.L_x_23554:
[----:B------:R-:W-:Y:S05]  /*4260*/  BSYNC B0 ;  /* 0x0000000000007941 */ /* 0x000fea0003800000 */
.L_x_23553:
[----:B------:R-:W-:Y:S04]  /*4270*/  BSSY B0, `(.L_x_23555) ;  /* 0x0000006000007945 */ /* 0x000fe80003800000 */
[----:B------:R-:W-:Y:S05]  /*4280*/  @!P6 BRA `(.L_x_23556) ;  /* 0x000000000010e947 */ /* 0x000fea0003800000 */
[----:B-----5:R-:W-:-:S04]  /*4290*/  PRMT R157, R82, 0x7632, R157 ;  /* 0x00007632529d7816 */ /* 0x020fc8000000009d */
[----:B------:R-:W-:-:S05]  /*42a0*/  SHF.L.U32 R157, R157, 0x10, RZ ;  /* 0x000000109d9d7819 */ /* 0x000fca00000006ff */
[----:B------:R-:W-:-:S04]  /*42b0*/  FMUL.FTZ R157, R157, UR6 ;  /* 0x000000069d9d7c20 */ /* 0x000fc80008410000 */
[----:B------:R-:W-:-:S07]  /*42c0*/  @P0 FADD.FTZ R157, R77, R157 ;  /* 0x0000009d4d9d0221 */ /* 0x000fce0000010000 */
.L_x_23556:
[----:B------:R-:W-:Y:S05]  /*42d0*/  BSYNC B0 ;  /* 0x0000000000007941 */ /* 0x000fea0003800000 */
.L_x_23555:
[----:B------:R-:W-:Y:S04]  /*42e0*/  BSSY B0, `(.L_x_23557) ;  /* 0x0000005000007945 */ /* 0x000fe80003800000 */
[----:B------:R-:W-:Y:S05]  /*42f0*/  @!P6 BRA `(.L_x_23558) ;  /* 0x00000000000ce947 */ /* 0x000fea0003800000 */
[----:B-----5:R-:W-:-:S05]  /*4300*/  SHF.L.U32 R158, R83, 0x10, RZ ;  /* 0x00000010539e7819 */ /* 0x020fca00000006ff */
[----:B------:R-:W-:-:S04]  /*4310*/  FMUL.FTZ R158, R158, UR6 ;  /* 0x000000069e9e7c20 */ /* 0x000fc80008410000 */
[----:B------:R-:W-:-:S07]  /*4320*/  @P0 FADD.FTZ R158, R78, R158 ;  /* 0x0000009e4e9e0221 */ /* 0x000fce0000010000 */
.L_x_23558:
[----:B------:R-:W-:Y:S05]  /*4330*/  BSYNC B0 ;  /* 0x0000000000007941 */ /* 0x000fea0003800000 */
.L_x_23557:
[----:B------:R-:W-:Y:S04]  /*4340*/  BSSY B0, `(.L_x_23559) ;  /* 0x0000006000007945 */ /* 0x000fe80003800000 */
[----:B------:R-:W-:Y:S05]  /*4350*/  @!P6 BRA `(.L_x_23560) ;  /* 0x000000000010e947 */ /* 0x000fea0003800000 */
[----:B-----5:R-:W-:-:S04]  /*4360*/  PRMT R159, R83, 0x7632, R159 ;  /* 0x00007632539f7816 */ /* 0x020fc8000000009f */
[----:B------:R-:W-:-:S05]  /*4370*/  SHF.L.U32 R159, R159, 0x10, RZ ;  /* 0x000000109f9f7819 */ /* 0x000fca00000006ff */
[----:B------:R-:W-:-:S04]  /*4380*/  FMUL.FTZ R159, R159, UR6 ;  /* 0x000000069f9f7c20 */ /* 0x000fc80008410000 */
[----:B------:R-:W-:-:S07]  /*4390*/  @P0 FADD.FTZ R159, R79, R159 ;  /* 0x0000009f4f9f0221 */ /* 0x000fce0000010000 */
.L_x_23560:
[----:B------:R-:W-:Y:S05]  /*43a0*/  BSYNC B0 ;  /* 0x0000000000007941 */ /* 0x000fea0003800000 */
.L_x_23559:
[----:B------:R-:W-:Y:S01]  /*43b0*/  FADD.FTZ R192, RZ, R88 ;  /* 0x00000058ffc07221 */ /* 0x000fe20000010000 */
[----:B------:R-:W-:Y:S01]  /*43c0*/  IMAD.WIDE.U32 R190, R223, 0x20, R190 ;  /* 0x00000020dfbe7825 */ /* 0x000fe200078e00be */
[----:B------:R-:W-:Y:S01]  /*43d0*/  UMOV UR8, 0xffffffff ;  /* 0xffffffff00087882 */ /* 0x000fe20000000000 */
[----:B------:R-:W-:Y:S02]  /*43e0*/  LOP3.LUT P0, RZ, R217, 0x1f, RZ, 0xc0, !PT ;  /* 0x0000001fd9ff7812 */ /* 0x000fe4000780c0ff */
[----:B------:R-:W-:Y:S01]  /*43f0*/  FADD.FTZ R193, R192, R89 ;  /* 0x00000059c0c17221 */ /* 0x000fe20000010000 */
[----:B------:R-:W-:Y:S01]  /*4400*/  SHF.R.S32.HI R224, RZ, 0x1f, R219 ;  /* 0x0000001fffe07819 */ /* 0x000fe200000114db */
[----:B------:R0:W-:Y:S02]  /*4410*/  STG.E.128 desc[UR4][R190.64], R160 ;  /* 0x000000a0be007986 */ /* 0x0001e4000c101d04 */
        /* <DEDUP_REMOVED lines=261> */
.L_x_23576:
        /* <DEDUP_REMOVED lines=18> */
[----:B------:R-:W-:-:S03]  /*5590*/  IADD3 R191, R221, -0x1, RZ ;  /* 0xffffffffddbf7810 */ /* 0x000fc60007ffe0ff */
[C---:B------:R-:W-:Y:S01]  /*55a0*/  FADD.FTZ R97, -R190.reuse, R97 ;  /* 0x00000061be617221 */ /* 0x040fe20000010100 */
[C---:B------:R-:W-:Y:S01]  /*55b0*/  FADD.FTZ R225, -R190.reuse, R86 ;  /* 0x00000056bee17221 */ /* 0x040fe20000010100 */
[C---:B------:R-:W-:Y:S01]  /*55c0*/  FADD.FTZ R132, -R190.reuse, R132 ;  /* 0x00000084be847221 */ /* 0x040fe20000010100 */
[C---:B------:R-:W-:Y:S01]  /*55d0*/  FADD.FTZ R133, -R190.reuse, R133 ;  /* 0x00000085be857221 */ /* 0x040fe20000010100 */
[----:B------:R-:W-:Y:S01]  /*55e0*/  PRMT R86, R71, 0x7632, R86 ;  /* 0x0000763247567816 */ /* 0x000fe20000000056 */
[C---:B------:R-:W-:Y:S01]  /*55f0*/  FADD.FTZ R89, -R190.reuse, R89 ;  /* 0x00000059be597221 */ /* 0x040fe20000010100 */
[C---:B------:R-:W-:Y:S01]  /*5600*/  FADD.FTZ R87, -R190.reuse, R87 ;  /* 0x00000057be577221 */ /* 0x040fe20000010100 */
[C---:B------:R-:W-:Y:S01]  /*5610*/  FADD.FTZ R227, -R190.reuse, R96 ;  /* 0x00000060bee37221 */ /* 0x040fe20000010100 */
[C---:B------:R-:W-:Y:S01]  /*5620*/  FADD.FTZ R223, -R190.reuse, R84 ;  /* 0x00000054bedf7221 */ /* 0x040fe20000010100 */
[----:B------:R-:W-:Y:S01]  /*5630*/  FADD.FTZ R128, -R190, R128 ;  /* 0x00000080be807221 */ /* 0x000fe20000010100 */
[----:B------:R-:W-:Y:S01]  /*5640*/  FMUL.FTZ R96, R220, R97 ;  /* 0x00000061dc607220 */ /* 0x000fe20000410000 */
[----:B------:R-:W-:Y:S01]  /*5650*/  FADD.FTZ R129, -R190, R129 ;  /* 0x00000081be817221 */ /* 0x000fe20000010100 */
[----:B------:R-:W-:Y:S01]  /*5660*/  FMUL.FTZ R97, R220, R132 ;  /* 0x00000084dc617220 */ /* 0x000fe20000410000 */
[----:B------:R-:W-:Y:S01]  /*5670*/  FADD.FTZ R193, -R190, R88 ;  /* 0x00000058bec17221 */ /* 0x000fe20000010100 */
[----:B------:R-:W-:Y:S01]  /*5680*/  SHF.L.U32 R86, R86, 0x10, RZ ;  /* 0x0000001056567819 */ /* 0x000fe200000006ff */
[C---:B------:R-:W-:Y:S01]  /*5690*/  FMUL.FTZ R132, R220.reuse, R133 ;  /* 0x00000085dc847220 */ /* 0x040fe20000410000 */
[C---:B------:R-:W-:Y:S01]  /*56a0*/  FMUL.FTZ R88, R220.reuse, R89 ;  /* 0x00000059dc587220 */ /* 0x040fe20000410000 */
[----:B------:R-:W-:Y:S01]  /*56b0*/  FMUL.FTZ R87, R220, R87 ;  /* 0x00000057dc577220 */ /* 0x000fe20000410000 */
[----:B------:R-:W-:Y:S01]  /*56c0*/  SHF.L.U32 R133, R70, 0x10, RZ ;  /* 0x0000001046857819 */ /* 0x000fe200000006ff */
[C---:B------:R-:W-:Y:S01]  /*56d0*/  FMUL.FTZ R223, R220.reuse, R223 ;  /* 0x000000dfdcdf7220 */ /* 0x040fe20000410000 */
[C---:B------:R-:W-:Y:S01]  /*56e0*/  FMUL.FTZ R89, R220.reuse, R128 ;  /* 0x00000080dc597220 */ /* 0x040fe20000410000 */
[----:B------:R-:W-:Y:S01]  /*56f0*/  FMUL.FTZ R128, R220, R129 ;  /* 0x00000081dc807220 */ /* 0x000fe20000410000 */
[----:B------:R-:W-:Y:S01]  /*5700*/  PRMT R129, R70, 0x7632, R129 ;  /* 0x0000763246817816 */ /* 0x000fe20000000081 */
[----:B------:R-:W-:Y:S01]  /*5710*/  FADD.FTZ R85, -R190, R85 ;  /* 0x00000055be557221 */ /* 0x000fe20000010100 */
[----:B------:R-:W-:Y:S01]  /*5720*/  FFMA.FTZ R87, R87, R86, R170 ;  /* 0x0000005657577223 */ /* 0x000fe200000100aa */
[----:B------:R-:W-:Y:S01]  /*5730*/  FFMA.FTZ R86, R223, R133, R212 ;  /* 0x00000085df567223 */ /* 0x000fe200000100d4 */
[----:B------:R-:W-:Y:S01]  /*5740*/  SHF.L.U32 R133, R68, 0x10, RZ ;  /* 0x0000001044857819 */ /* 0x000fe200000006ff */
[----:B------:R-:W-:Y:S01]  /*5750*/  FADD.FTZ R231, -R190, R92 ;  /* 0x0000005cbee77221 */ /* 0x000fe20000010100 */
[----:B------:R-:W-:Y:S01]  /*5760*/  FMUL.FTZ R193, R220, R193 ;  /* 0x000000c1dcc17220 */ /* 0x000fe20000410000 */
[----:B------:R-:W-:Y:S01]  /*5770*/  SHF.L.U32 R129, R129, 0x10, RZ ;  /* 0x0000001081817819 */ /* 0x000fe200000006ff */
[----:B------:R-:W-:-:S02]  /*5780*/  IMAD R191, R191, R222, RZ ;  /* 0x000000debfbf7224 */ /* 0x000fc400078e02ff */
[----:B------:R-:W-:Y:S01]  /*5790*/  FADD.FTZ R93, -R190, R93 ;  /* 0x0000005dbe5d7221 */ /* 0x000fe20000010100 */
[----:B------:R-:W-:Y:S01]  /*57a0*/  FMUL.FTZ R92, R220, R85 ;  /* 0x00000055dc5c7220 */ /* 0x000fe20000410000 */
[C---:B------:R-:W-:Y:S01]  /*57b0*/  FADD.FTZ R136, -R190.reuse, R136 ;  /* 0x00000088be887221 */ /* 0x040fe20000010100 */
[C---:B------:R-:W-:Y:S01]  /*57c0*/  FADD.FTZ R137, -R190.reuse, R137 ;  /* 0x00000089be897221 */ /* 0x040fe20000010100 */
[C---:B------:R-:W-:Y:S01]  /*57d0*/  FADD.FTZ R233, -R190.reuse, R94 ;  /* 0x0000005ebee97221 */ /* 0x040fe20000010100 */
[C---:B------:R-:W-:Y:S01]  /*57e0*/  FADD.FTZ R239, -R190.reuse, R100 ;  /* 0x00000064beef7221 */ /* 0x040fe20000010100 */
[----:B------:R-:W-:Y:S01]  /*57f0*/  SHF.L.U32 R84, R71, 0x10, RZ ;  /* 0x0000001047547819 */ /* 0x000fe200000006ff */
[----:B------:R-:W-:Y:S01]  /*5800*/  FFMA.FTZ R193, R193, R133, R216 ;  /* 0x00000085c1c17223 */ /* 0x000fe200000100d8 */
[----:B------:R-:W-:Y:S01]  /*5810*/  FADD.FTZ R221, -R190, R90 ;  /* 0x0000005abedd7221 */ /* 0x000fe20000010100 */
[C---:B------:R-:W-:Y:S01]  /*5820*/  FMUL.FTZ R94, R220.reuse, R225 ;  /* 0x000000e1dc5e7220 */ /* 0x040fe20000410000 */
[----:B------:R-:W-:Y:S01]  /*5830*/  FMUL.FTZ R100, R220, R93 ;  /* 0x0000005ddc647220 */ /* 0x000fe20000410000 */
[----:B------:R-:W-:Y:S01]  /*5840*/  FFMA.FTZ R129, R92, R129, R211 ;  /* 0x000000815c817223 */ /* 0x000fe200000100d3 */
[----:B------:R-:W-:Y:S01]  /*5850*/  PRMT R133, R67, 0x7632, R133 ;  /* 0x0000763243857816 */ /* 0x000fe20000000085 */
[----:B------:R-:W-:Y:S01]  /*5860*/  FADD.FTZ R95, -R190, R95 ;  /* 0x0000005fbe5f7221 */ /* 0x000fe20000010100 */
[----:B------:R-:W-:Y:S01]  /*5870*/  FMUL.FTZ R93, R220, R136 ;  /* 0x00000088dc5d7220 */ /* 0x000fe20000410000 */
[----:B------:R-:W-:Y:S01]  /*5880*/  SHF.R.S32.HI R92, RZ, 0x1f, R191 ;  /* 0x0000001fff5c7819 */ /* 0x000fe200000114bf */
[----:B------:R-:W-:Y:S01]  /*5890*/  FADD.FTZ R105, -R190, R105 ;  /* 0x00000069be697221 */ /* 0x000fe20000010100 */
[----:B------:R-:W-:Y:S01]  /*58a0*/  FMUL.FTZ R136, R220, R137 ;  /* 0x00000089dc887220 */ /* 0x000fe20000410000 */
[C---:B------:R-:W-:Y:S01]  /*58b0*/  FADD.FTZ R140, -R190.reuse, R140 ;  /* 0x0000008cbe8c7221 */ /* 0x040fe20000010100 */
[----:B------:R-:W-:Y:S01]  /*58c0*/  SHF.L.U32 R137, R69, 0x10, RZ ;  /* 0x0000001045897819 */ /* 0x000fe200000006ff */
[----:B------:R-:W-:Y:S01]  /*58d0*/  FADD.FTZ R141, -R190, R141 ;  /* 0x0000008dbe8d7221 */ /* 0x000fe20000010100 */
[----:B------:R-:W-:Y:S01]  /*58e0*/  FMUL.FTZ R221, R220, R221 ;  /* 0x000000dddcdd7220 */ /* 0x000fe20000410000 */
[----:B------:R-:W-:Y:S01]  /*58f0*/  FFMA.FTZ R84, R94, R84, R169 ;  /* 0x000000545e547223 */ /* 0x000fe200000100a9 */
[----:B------:R-:W-:Y:S01]  /*5900*/  SHF.L.U32 R133, R133, 0x10, RZ ;  /* 0x0000001085857819 */ /* 0x000fe200000006ff */
[C---:B------:R-:W-:Y:S01]  /*5910*/  FADD.FTZ R235, -R190.reuse, R104 ;  /* 0x00000068beeb7221 */ /* 0x040fe20000010100 */
[----:B------:R-:W-:Y:S01]  /*5920*/  FADD.FTZ R149, -R190, R149 ;  /* 0x00000095be957221 */ /* 0x000fe20000010100 */
[----:B------:R-:W-:Y:S01]  /*5930*/  FMUL.FTZ R95, R220, R95 ;  /* 0x0000005fdc5f7220 */ /* 0x000fe20000410000 */
[----:B------:R-:W-:Y:S01]  /*5940*/  PRMT R94, R69, 0x7632, R94 ;  /* 0x00007632455e7816 */ /* 0x000fe2000000005e */
[----:B------:R-:W-:Y:S01]  /*5950*/  FADD.FTZ R91, -R190, R91 ;  /* 0x0000005bbe5b7221 */ /* 0x000fe20000010100 */
[----:B------:R-:W-:Y:S01]  /*5960*/  LEA.HI R191, R92, R191, RZ, 0x3 ;  /* 0x000000bf5cbf7211 */ /* 0x000fe200078f18ff */
[----:B------:R-:W-:Y:S01]  /*5970*/  FMUL.FTZ R104, R220, R105 ;  /* 0x00000069dc687220 */ /* 0x000fe20000410000 */
[----:B------:R-:W-:Y:S01]  /*5980*/  PRMT R92, R66, 0x7632, R92 ;  /* 0x00007632425c7816 */ /* 0x000fe2000000005c */
[----:B------:R-:W-:Y:S01]  /*5990*/  FADD.FTZ R101, -R190, R101 ;  /* 0x00000065be657221 */ /* 0x000fe20000010100 */
[----:B------:R-:W-:Y:S01]  /*59a0*/  FMUL.FTZ R105, R220, R140 ;  /* 0x0000008cdc697220 */ /* 0x000fe20000410000 */
[----:B------:R-:W-:Y:S01]  /*59b0*/  FADD.FTZ R144, -R190, R144 ;  /* 0x00000090be907221 */ /* 0x000fe20000010100 */
[----:B------:R-:W-:Y:S01]  /*59c0*/  FMUL.FTZ R140, R220, R141 ;  /* 0x0000008ddc8c7220 */ /* 0x000fe20000410000 */
[----:B------:R-:W-:Y:S01]  /*59d0*/  FFMA.FTZ R221, R221, R137, R214 ;  /* 0x00000089dddd7223 */ /* 0x000fe200000100d6 */
[C---:B------:R-:W-:Y:S01]  /*59e0*/  FADD.FTZ R241, -R190.reuse, R102 ;  /* 0x00000066bef17221 */ /* 0x040fe20000010100 */
[----:B------:R-:W-:Y:S01]  /*59f0*/  FADD.FTZ R145, -R190, R145 ;  /* 0x00000091be917221 */ /* 0x000fe20000010100 */
[----:B------:R-:W-:Y:S01]  /*5a00*/  FMUL.FTZ R218, R220, R149 ;  /* 0x00000095dcda7220 */ /* 0x000fe20000410000 */
[----:B------:R-:W-:Y:S01]  /*5a10*/  SHF.L.U32 R141, R94, 0x10, RZ ;  /* 0x000000105e8d7819 */ /* 0x000fe200000006ff */
[----:B------:R-:W-:Y:S01]  /*5a20*/  FFMA.FTZ R95, R95, R133, R174 ;  /* 0x000000855f5f7223 */ /* 0x000fe200000100ae */
[----:B------:R-:W-:Y:S01]  /*5a30*/  SHF.L.U32 R137, R67, 0x10, RZ ;  /* 0x0000001043897819 */ /* 0x000fe200000006ff */
[----:B------:R-:W-:Y:S01]  /*5a40*/  FADD.FTZ R247, -R190, R108 ;  /* 0x0000006cbef77221 */ /* 0x000fe20000010100 */
[C---:B------:R-:W-:Y:S01]  /*5a50*/  FMUL.FTZ R90, R220.reuse, R91 ;  /* 0x0000005bdc5a7220 */ /* 0x040fe20000410000 */
[C---:B------:R-:W-:Y:S01]  /*5a60*/  FMUL.FTZ R102, R220.reuse, R233 ;  /* 0x000000e9dc667220 */ /* 0x040fe20000410000 */
[----:B------:R-:W-:Y:S01]  /*5a70*/  PRMT R133, R65, 0x7632, R133 ;  /* 0x0000763241857816 */ /* 0x000fe20000000085 */
[----:B------:R-:W-:Y:S01]  /*5a80*/  FMUL.FTZ R108, R220, R101 ;  /* 0x00000065dc6c7220 */ /* 0x000fe20000410000 */
[----:B------:R-:W-:Y:S01]  /*5a90*/  SHF.L.U32 R149, R92, 0x10, RZ ;  /* 0x000000105c957819 */ /* 0x000fe200000006ff */
[----:B------:R-:W-:Y:S01]  /*5aa0*/  FADD.FTZ R229, -R190, R98 ;  /* 0x00000062bee57221 */ /* 0x000fe20000010100 */
[----:B------:R-:W-:Y:S01]  /*5ab0*/  FMUL.FTZ R101, R220, R144 ;  /* 0x00000090dc657220 */ /* 0x000fe20000410000 */
[----:B------:R-:W-:Y:S01]  /*5ac0*/  PRMT R92, R64, 0x7632, R92 ;  /* 0x00007632405c7816 */ /* 0x000fe2000000005c */
[----:B------:R-:W-:Y:S01]  /*5ad0*/  FMUL.FTZ R144, R220, R145 ;  /* 0x00000091dc907220 */ /* 0x000fe20000410000 */
[----:B------:R-:W-:Y:S01]  /*5ae0*/  FFMA.FTZ R90, R90, R141, R213 ;  /* 0x0000008d5a5a7223 */ /* 0x000fe200000100d5 */
[----:B------:R-:W-:Y:S01]  /*5af0*/  FFMA.FTZ R102, R102, R137, R165 ;  /* 0x0000008966667223 */ /* 0x000fe200000100a5 */
[----:B------:R-:W-:Y:S01]  /*5b00*/  SHF.L.U32 R145, R133, 0x10, RZ ;  /* 0x0000001085917819 */ /* 0x000fe200000006ff */
[----:B------:R-:W-:Y:S01]  /*5b10*/  FFMA.FTZ R133, R100, R149, R173 ;  /* 0x0000009564857223 */ /* 0x000fe200000100ad */
[----:B------:R-:W-:Y:S01]  /*5b20*/  SHF.L.U32 R141, R65, 0x10, RZ ;  /* 0x00000010418d7819 */ /* 0x000fe200000006ff */
[----:B------:R-:W-:Y:S01]  /*5b30*/  FMUL.FTZ R227, R220, R227 ;  /* 0x000000e3dce37220 */ /* 0x000fe20000410000 */
[----:B------:R-:W-:Y:S01]  /*5b40*/  SHF.L.U32 R137, R64, 0x10, RZ ;  /* 0x0000001040897819 */ /* 0x000fe200000006ff */
[----:B------:R-:W-:Y:S01]  /*5b50*/  FMUL.FTZ R98, R220, R229 ;  /* 0x000000e5dc627220 */ /* 0x000fe20000410000 */
[----:B------:R-:W-:Y:S01]  /*5b60*/  SHF.L.U32 R100, R92, 0x10, RZ ;  /* 0x000000105c647819 */ /* 0x000fe200000006ff */
[C---:B------:R-:W-:Y:S01]  /*5b70*/  FADD.FTZ R237, -R190.reuse, R106 ;  /* 0x0000006abeed7221 */ /* 0x040fe20000010100 */
[----:B------:R-:W-:Y:S01]  /*5b80*/  FADD.FTZ R99, -R190, R99 ;  /* 0x00000063be637221 */ /* 0x000fe20000010100 */
[----:B------:R-:W-:Y:S01]  /*5b90*/  FFMA.FTZ R98, R98, R141, R167 ;  /* 0x0000008d62627223 */ /* 0x000fe200000100a7 */
[----:B------:R-:W-:Y:S01]  /*5ba0*/  FFMA.FTZ R92, R227, R137, R168 ;  /* 0x00000089e35c7223 */ /* 0x000fe200000100a8 */
[----:B------:R-:W-:Y:S01]  /*5bb0*/  PRMT R141, R63, 0x7632, R141 ;  /* 0x000076323f8d7816 */ /* 0x000fe2000000008d */
[----:B------:R-:W-:Y:S01]  /*5bc0*/  FFMA.FTZ R137, R96, R100, R171 ;  /* 0x0000006460897223 */ /* 0x000fe200000100ab */
[----:B------:R-:W-:Y:S01]  /*5bd0*/  PRMT R96, R62, 0x7632, R96 ;  /* 0x000076323e607816 */ /* 0x000fe20000000060 */
[----:B------:R-:W-:Y:S01]  /*5be0*/  FADD.FTZ R103, -R190, R103 ;  /* 0x00000067be677221 */ /* 0x000fe20000010100 */
[----:B------:R-:W-:Y:S01]  /*5bf0*/  SHF.L.U32 R149, R141, 0x10, RZ ;  /* 0x000000108d957819 */ /* 0x000fe200000006ff */
[----:B------:R-:W-:Y:S01]  /*5c00*/  FMUL.FTZ R106, R220, R237 ;  /* 0x000000eddc6a7220 */ /* 0x000fe20000410000 */
[----:B------:R-:W-:Y:S01]  /*5c10*/  SHF.L.U32 R141, R96, 0x10, RZ ;  /* 0x00000010608d7819 */ /* 0x000fe200000006ff */
[C---:B------:R-:W-:Y:S01]  /*5c20*/  FMUL.FTZ R99, R220.reuse, R99 ;  /* 0x00000063dc637220 */ /* 0x040fe20000410000 */
[----:B------:R-:W-:Y:S01]  /*5c30*/  SHF.L.U32 R96, R61, 0x10, RZ ;  /* 0x000000103d607819 */ /* 0x000fe200000006ff */
[----:B------:R-:W-:Y:S01]  /*5c40*/  FMUL.FTZ R239, R220, R239 ;  /* 0x000000efdcef7220 */ /* 0x000fe20000410000 */
[----:B------:R-:W-:Y:S01]  /*5c50*/  SHF.L.U32 R100, R62, 0x10, RZ ;  /* 0x000000103e647819 */ /* 0x000fe200000006ff */
[----:B------:R-:W-:Y:S01]  /*5c60*/  FMUL.FTZ R103, R220, R103 ;  /* 0x00000067dc677220 */ /* 0x000fe20000410000 */
[----:B------:R-:W-:Y:S01]  /*5c70*/  FFMA.FTZ R99, R99, R145, R172 ;  /* 0x0000009163637223 */ /* 0x000fe200000100ac */
[----:B------:R-:W-:Y:S01]  /*5c80*/  FFMA.FTZ R106, R106, R96, R31 ;  /* 0x000000606a6a7223 */ /* 0x000fe2000001001f */
[----:B------:R-:W-:Y:S01]  /*5c90*/  PRMT R96, R60, 0x7632, R96 ;  /* 0x000076323c607816 */ /* 0x000fe20000000060 */
[----:B------:R-:W-:Y:S01]  /*5ca0*/  FADD.FTZ R249, -R190, R110 ;  /* 0x0000006ebef97221 */ /* 0x000fe20000010100 */
[----:B------:R-:W-:Y:S01]  /*5cb0*/  SHF.L.U32 R145, R63, 0x10, RZ ;  /* 0x000000103f917819 */ /* 0x000fe200000006ff */
[----:B------:R-:W-:Y:S01]  /*5cc0*/  FMUL.FTZ R110, R220, R241 ;  /* 0x000000f1dc6e7220 */ /* 0x000fe20000410000 */
[----:B------:R-:W-:Y:S01]  /*5cd0*/  FFMA.FTZ R239, R239, R100, R30 ;  /* 0x00000064efef7223 */ /* 0x000fe2000001001e */
[----:B------:R-:W-:Y:S01]  /*5ce0*/  FFMA.FTZ R103, R103, R149, R178 ;  /* 0x0000009567677223 */ /* 0x000fe200000100b2 */
[----:B------:R-:W-:Y:S01]  /*5cf0*/  PRMT R100, R61, 0x7632, R100 ;  /* 0x000076323d647816 */ /* 0x000fe20000000064 */
[----:B------:R-:W-:Y:S01]  /*5d00*/  FFMA.FTZ R108, R108, R141, R177 ;  /* 0x0000008d6c6c7223 */ /* 0x000fe200000100b1 */
[C---:B------:R-:W-:Y:S01]  /*5d10*/  FADD.FTZ R107, -R190.reuse, R107 ;  /* 0x0000006bbe6b7221 */ /* 0x040fe20000010100 */
[----:B------:R-:W-:Y:S01]  /*5d20*/  PRMT R149, R59, 0x7632, R149 ;  /* 0x000076323b957816 */ /* 0x000fe20000000095 */
[----:B------:R-:W-:Y:S01]  /*5d30*/  FADD.FTZ R111, -R190, R111 ;  /* 0x0000006fbe6f7221 */ /* 0x000fe20000010100 */
[----:B------:R-:W-:Y:S01]  /*5d40*/  SHF.L.U32 R141, R96, 0x10, RZ ;  /* 0x00000010608d7819 */ /* 0x000fe200000006ff */
[----:B------:R-:W-:Y:S01]  /*5d50*/  FFMA.FTZ R110, R110, R145, R29 ;  /* 0x000000916e6e7223 */ /* 0x000fe2000001001d */
[----:B------:R-:W-:Y:S01]  /*5d60*/  SHF.L.U32 R145, R100, 0x10, RZ ;  /* 0x0000001064917819 */ /* 0x000fe200000006ff */
[C---:B------:R-:W-:Y:S01]  /*5d70*/  FMUL.FTZ R107, R220.reuse, R107 ;  /* 0x0000006bdc6b7220 */ /* 0x040fe20000410000 */
[----:B------:R-:W-:Y:S01]  /*5d80*/  SHF.L.U32 R149, R149, 0x10, RZ ;  /* 0x0000001095957819 */ /* 0x000fe200000006ff */
[----:B------:R-:W-:Y:S01]  /*5d90*/  FMUL.FTZ R111, R220, R111 ;  /* 0x0000006fdc6f7220 */ /* 0x000fe20000410000 */
[----:B------:R-:W-:Y:S01]  /*5da0*/  SHF.L.U32 R100, R60, 0x10, RZ ;  /* 0x000000103c647819 */ /* 0x000fe200000006ff */
[----:B------:R-:W-:Y:S01]  /*5db0*/  FFMA.FTZ R141, R104, R141, R175 ;  /* 0x0000008d688d7223 */ /* 0x000fe200000100af */
[----:B------:R-:W-:Y:S01]  /*5dc0*/  FMUL.FTZ R235, R220, R235 ;  /* 0x000000ebdceb7220 */ /* 0x000fe20000410000 */
[----:B------:R-:W-:Y:S01]  /*5dd0*/  PRMT R104, R58, 0x7632, R104 ;  /* 0x000076323a687816 */ /* 0x000fe20000000068 */
[----:B------:R-:W-:Y:S01]  /*5de0*/  FADD.FTZ R245, -R190, R114 ;  /* 0x00000072bef57221 */ /* 0x000fe20000010100 */
[----:B------:R-:W-:Y:S01]  /*5df0*/  FFMA.FTZ R107, R107, R145, R176 ;  /* 0x000000916b6b7223 */ /* 0x000fe200000100b0 */
[----:B------:R-:W-:Y:S01]  /*5e00*/  SHF.L.U32 R145, R58, 0x10, RZ ;  /* 0x000000103a917819 */ /* 0x000fe200000006ff */
[----:B------:R-:W-:Y:S01]  /*5e10*/  FFMA.FTZ R111, R111, R149, R182 ;  /* 0x000000956f6f7223 */ /* 0x000fe200000100b6 */
[----:B------:R-:W-:Y:S01]  /*5e20*/  FMUL.FTZ R247, R220, R247 ;  /* 0x000000f7dcf77220 */ /* 0x000fe20000410000 */
[----:B------:R-:W-:Y:S01]  /*5e30*/  FFMA.FTZ R96, R235, R100, R164 ;  /* 0x00000064eb607223 */ /* 0x000fe200000100a4 */
[----:B------:R-:W-:Y:S01]  /*5e40*/  SHF.L.U32 R149, R104, 0x10, RZ ;  /* 0x0000001068957819 */ /* 0x000fe200000006ff */
[C---:B------:R-:W-:Y:S01]  /*5e50*/  FADD.FTZ R115, -R190.reuse, R115 ;  /* 0x00000073be737221 */ /* 0x040fe20000010100 */
[C---:B------:R-:W-:Y:S01]  /*5e60*/  PRMT R100, R57.reuse, 0x7632, R100 ;  /* 0x0000763239647816 */ /* 0x040fe20000000064 */
[----:B------:R-:W-:Y:S01]  /*5e70*/  FADD.FTZ R109, -R190, R109 ;  /* 0x0000006dbe6d7221 */ /* 0x000fe20000010100 */
[----:B------:R-:W-:Y:S01]  /*5e80*/  SHF.L.U32 R104, R57, 0x10, RZ ;  /* 0x0000001039687819 */ /* 0x000fe200000006ff */
[----:B------:R-:W-:Y:S01]  /*5e90*/  FMUL.FTZ R114, R220, R245 ;  /* 0x000000f5dc727220 */ /* 0x000fe20000410000 */
[----:B------:R-:W-:Y:S01]  /*5ea0*/  FFMA.FTZ R247, R247, R145, R26 ;  /* 0x00000091f7f77223 */ /* 0x000fe2000001001a */
[----:B------:R-:W-:Y:S01]  /*5eb0*/  FADD.FTZ R251, -R190, R120 ;  /* 0x00000078befb7221 */ /* 0x000fe20000010100 */
[----:B------:R-:W-:Y:S01]  /*5ec0*/  SHF.L.U32 R145, R100, 0x10, RZ ;  /* 0x0000001064917819 */ /* 0x000fe200000006ff */
[----:B------:R-:W-:Y:S01]  /*5ed0*/  FADD.FTZ R152, -R190, R152 ;  /* 0x00000098be987221 */ /* 0x000fe20000010100 */
[C---:B------:R-:W-:Y:S01]  /*5ee0*/  FMUL.FTZ R115, R220.reuse, R115 ;  /* 0x00000073dc737220 */ /* 0x040fe20000410000 */
[----:B------:R-:W-:Y:S01]  /*5ef0*/  FMUL.FTZ R120, R220, R109 ;  /* 0x0000006ddc787220 */ /* 0x000fe20000410000 */
[----:B------:R-:W-:Y:S01]  /*5f00*/  FFMA.FTZ R114, R114, R104, R27 ;  /* 0x0000006872727223 */ /* 0x000fe2000001001b */
[----:B------:R-:W-:Y:S01]  /*5f10*/  FADD.FTZ R153, -R190, R153 ;  /* 0x00000099be997221 */ /* 0x000fe20000010100 */
[----:B------:R-:W-:Y:S01]  /*5f20*/  PRMT R104, R56, 0x7632, R104 ;  /* 0x0000763238687816 */ /* 0x000fe20000000068 */
[C---:B------:R-:W-:Y:S01]  /*5f30*/  FADD.FTZ R113, -R190.reuse, R113 ;  /* 0x00000071be717221 */ /* 0x040fe20000010100 */
[C---:B------:R-:W-:Y:S01]  /*5f40*/  FADD.FTZ R124, -R190.reuse, R124 ;  /* 0x0000007cbe7c7221 */ /* 0x040fe20000010100 */
[C---:B------:R-:W-:Y:S01]  /*5f50*/  FADD.FTZ R125, -R190.reuse, R125 ;  /* 0x0000007dbe7d7221 */ /* 0x040fe20000010100 */
[----:B------:R-:W-:Y:S01]  /*5f60*/  FADD.FTZ R158, -R190, R158 ;  /* 0x0000009ebe9e7221 */ /* 0x000fe20000010100 */
[----:B------:R-:W-:Y:S01]  /*5f70*/  FMUL.FTZ R109, R220, R152 ;  /* 0x00000098dc6d7220 */ /* 0x000fe20000410000 */
[----:B------:R-:W-:Y:S01]  /*5f80*/  FFMA.FTZ R120, R120, R149, R181 ;  /* 0x0000009578787223 */ /* 0x000fe200000100b5 */
[----:B------:R-:W-:Y:S01]  /*5f90*/  FFMA.FTZ R115, R115, R145, R180 ;  /* 0x0000009173737223 */ /* 0x000fe200000100b4 */
[C---:B------:R-:W-:Y:S01]  /*5fa0*/  FADD.FTZ R243, -R190.reuse, R112 ;  /* 0x00000070bef37221 */ /* 0x040fe20000010100 */
[----:B------:R-:W-:Y:S01]  /*5fb0*/  FADD.FTZ R116, -R190, R116 ;  /* 0x00000074be747221 */ /* 0x000fe20000010100 */
[----:B------:R-:W-:Y:S01]  /*5fc0*/  FMUL.FTZ R152, R220, R153 ;  /* 0x00000099dc987220 */ /* 0x000fe20000410000 */
[----:B------:R-:W-:Y:S01]  /*5fd0*/  PRMT R145, R55, 0x7632, R145 ;  /* 0x0000763237917816 */ /* 0x000fe20000000091 */
[----:B------:R-:W-:Y:S01]  /*5fe0*/  FADD.FTZ R121, -R190, R121 ;  /* 0x00000079be797221 */ /* 0x000fe20000010100 */
[----:B------:R-:W-:Y:S01]  /*5ff0*/  SHF.L.U32 R104, R104, 0x10, RZ ;  /* 0x0000001068687819 */ /* 0x000fe200000006ff */
[----:B------:R-:W-:Y:S01]  /*6000*/  FADD.FTZ R122, -R190, R122 ;  /* 0x0000007abe7a7221 */ /* 0x000fe20000010100 */
[----:B------:R-:W-:Y:S01]  /*6010*/  PRMT R149, R54, 0x7632, R149 ;  /* 0x0000763236957816 */ /* 0x000fe20000000095 */
        /* <DEDUP_REMOVED lines=35> */
[----:B------:R-:W-:Y:S01]  /*6250*/  SHF.L.U32 R158, R145, 0x10, RZ ;  /* 0x00000010919e7819 */ /* 0x000fe200000006ff */
[----:B------:R-:W-:Y:S01]  /*6260*/  FMUL.FTZ R116, R220, R117 ;  /* 0x00000075dc747220 */ /* 0x000fe20000410000 */
[----:B------:R-:W-:Y:S01]  /*6270*/  SHF.L.U32 R149, R149, 0x10, RZ ;  /* 0x0000001095957819 */ /* 0x000fe200000006ff */
[----:B------:R-:W-:Y:S01]  /*6280*/  FFMA.FTZ R145, R112, R104, R179 ;  /* 0x0000006870917223 */ /* 0x000fe200000100b3 */
[----:B------:R-:W-:Y:S01]  /*6290*/  FFMA.FTZ R190, R190, R153, R25 ;  /* 0x00000099bebe7223 */ /* 0x000fe20000010019 */
[----:B------:R-:W-:Y:S01]  /*62a0*/  PRMT R112, R53, 0x7632, R112 ;  /* 0x0000763235707816 */ /* 0x000fe20000000070 */
[----:B------:R-:W-:Y:S01]  /*62b0*/  FMUL.FTZ R192, R220, R121 ;  /* 0x00000079dcc07220 */ /* 0x000fe20000410000 */
[----:B------:R-:W-:Y:S01]  /*62c0*/  SHF.L.U32 R153, R54, 0x10, RZ ;  /* 0x0000001036997819 */ /* 0x000fe200000006ff */
[----:B------:R-:W-:Y:S01]  /*62d0*/  FFMA.FTZ R149, R116, R149, R185 ;  /* 0x0000009574957223 */ /* 0x000fe200000100b9 */
[----:B------:R-:W-:Y:S01]  /*62e0*/  SHF.L.U32 R116, R112, 0x10, RZ ;  /* 0x0000001070747819 */ /* 0x000fe200000006ff */
[C---:B------:R-:W-:Y:S01]  /*62f0*/  FMUL.FTZ R123, R220.reuse, R123 ;  /* 0x0000007bdc7b7220 */ /* 0x040fe20000410000 */
[C---:B------:R-:W-:Y:S01]  /*6300*/  FMUL.FTZ R121, R220.reuse, R156 ;  /* 0x0000009cdc797220 */ /* 0x040fe20000410000 */
[----:B------:R-:W-:Y:S01]  /*6310*/  FFMA.FTZ R104, R85, R153, R22 ;  /* 0x0000009955687223 */ /* 0x000fe20000010016 */
[----:B------:R-:W-:Y:S01]  /*6320*/  FMUL.FTZ R156, R220, R157 ;  /* 0x0000009ddc9c7220 */ /* 0x000fe20000410000 */
[----:B------:R-:W-:Y:S01]  /*6330*/  PRMT R85, R52, 0x7632, R85 ;  /* 0x0000763234557816 */ /* 0x000fe20000000055 */
[C---:B------:R-:W-:Y:S01]  /*6340*/  FMUL.FTZ R118, R220.reuse, R118 ;  /* 0x00000076dc767220 */ /* 0x040fe20000410000 */
        /* <DEDUP_REMOVED lines=14> */
[----:B------:R-:W-:Y:S01]  /*6430*/  PRMT R85, R49, 0x7632, R85 ;  /* 0x0000763231557816 */ /* 0x000fe20000000055 */
[----:B------:R-:W-:Y:S01]  /*6440*/  FFMA.FTZ R251, R251, R112, R24 ;  /* 0x00000070fbfb7223 */ /* 0x000fe20000010018 */
[----:B------:R-:W-:Y:S01]  /*6450*/  SHF.L.U32 R153, R51, 0x10, RZ ;  /* 0x0000001033997819 */ /* 0x000fe200000006ff */
[----:B------:R-:W-:Y:S01]  /*6460*/  FFMA.FTZ R91, R91, R116, R18 ;  /* 0x000000745b5b7223 */ /* 0x000fe20000010012 */
[----:B------:R-:W-:Y:S01]  /*6470*/  PRMT R112, R50, 0x7632, R112 ;  /* 0x0000763232707816 */ /* 0x000fe20000000070 */
[----:B------:R-:W-:Y:S01]  /*6480*/  FMUL.FTZ R130, R220, R130 ;  /* 0x00000082dc827220 */ /* 0x000fe20000410000 */
[----:B------:R-:W-:Y:S01]  /*6490*/  SHF.L.U32 R116, R85, 0x10, RZ ;  /* 0x0000001055747819 */ /* 0x000fe200000006ff */
        /* <DEDUP_REMOVED lines=15> */
[----:B------:R-:W-:Y:S01]  /*6590*/  FFMA.FTZ R134, R134, R153, R13 ;  /* 0x0000009986867223 */ /* 0x000fe2000001000d */
[----:B------:R-:W-:Y:S01]  /*65a0*/  PRMT R116, R47, 0x7632, R116 ;  /* 0x000076322f747816 */ /* 0x000fe20000000074 */
[----:B------:R-:W-:Y:S01]  /*65b0*/  FFMA.FTZ R127, R127, R157, R194 ;  /* 0x0000009d7f7f7223 */ /* 0x000fe200000100c2 */
[----:B------:R-:W-:Y:S01]  /*65c0*/  SHF.L.U32 R153, R85, 0x10, RZ ;  /* 0x0000001055997819 */ /* 0x000fe200000006ff */
        /* <DEDUP_REMOVED lines=15> */
[----:B------:R-:W-:Y:S01]  /*66c0*/  PRMT R85, R42, 0x7632, R85 ;  /* 0x000076322a557816 */ /* 0x000fe20000000055 */
[C---:B------:R-:W-:Y:S01]  /*66d0*/  FMUL.FTZ R148, R220.reuse, R161 ;  /* 0x000000a1dc947220 */ /* 0x040fe20000410000 */
[----:B------:R-:W-:Y:S01]  /*66e0*/  SHF.L.U32 R97, R97, 0x10, RZ ;  /* 0x0000001061617819 */ /* 0x000fe200000006ff */
[C---:B------:R-:W-:Y:S01]  /*66f0*/  FMUL.FTZ R139, R220.reuse, R139 ;  /* 0x0000008bdc8b7220 */ /* 0x040fe20000410000 */
[----:B------:R-:W-:Y:S01]  /*6700*/  FFMA.FTZ R116, R93, R116, R16 ;  /* 0x000000745d747223 */ /* 0x000fe20000010010 */
[----:B------:R-:W-:Y:S01]  /*6710*/  SHF.L.U32 R161, R85, 0x10, RZ ;  /* 0x0000001055a17819 */ /* 0x000fe200000006ff */
[C---:B------:R-:W-:Y:S01]  /*6720*/  FMUL.FTZ R146, R220.reuse, R146 ;  /* 0x00000092dc927220 */ /* 0x040fe20000410000 */
        /* <DEDUP_REMOVED lines=12> */
[----:B------:R-:W-:Y:S01]  /*67f0*/  PRMT R93, R41, 0x7632, R93 ;  /* 0x00007632295d7816 */ /* 0x000fe2000000005d */
[C---:B------:R-:W-:Y:S01]  /*6800*/  FMUL.FTZ R147, R220.reuse, R147 ;  /* 0x00000093dc937220 */ /* 0x040fe20000410000 */
[----:B------:R-:W-:Y:S01]  /*6810*/  SHF.L.U32 R85, R85, 0x10, RZ ;  /* 0x0000001055557819 */ /* 0x000fe200000006ff */
[----:B------:R-:W-:Y:S01]  /*6820*/  FMUL.FTZ R151, R220, R151 ;  /* 0x00000097dc977220 */ /* 0x000fe20000410000 */
[----:B------:R-:W-:Y:S01]  /*6830*/  SHF.L.U32 R93, R93, 0x10, RZ ;  /* 0x000000105d5d7819 */ /* 0x000fe200000006ff */
[----:B------:R-:W1:Y:S01]  /*6840*/  LDC.64 R224, c[0x0][0x2b8] ;  /* 0x0000ae00ffe07b82 */ /* 0x000e620000000a00 */
[----:B------:R-:W-:Y:S01]  /*6850*/  SHF.L.U32 R97, R97, 0x10, RZ ;  /* 0x0000001061617819 */ /* 0x000fe200000006ff */
[----:B------:R-:W-:Y:S01]  /*6860*/  FFMA.FTZ R223, R144, R85, R199 ;  /* 0x0000005590df7223 */ /* 0x000fe200000100c7 */
[----:B------:R-:W-:Y:S01]  /*6870*/  PRMT R85, R37, 0x7632, R85 ;  /* 0x0000763225557816 */ /* 0x000fe20000000055 */
[----:B------:R-:W-:Y:S01]  /*6880*/  FFMA.FTZ R147, R147, R93, R200 ;  /* 0x0000005d93937223 */ /* 0x000fe200000100c8 */
[----:B------:R-:W-:Y:S01]  /*6890*/  PRMT R93, R38, 0x7632, R93 ;  /* 0x00007632265d7816 */ /* 0x000fe2000000005d */
[----:B------:R-:W-:Y:S01]  /*68a0*/  FFMA.FTZ R151, R151, R97, R206 ;  /* 0x0000006197977223 */ /* 0x000fe200000100ce */
        /* <DEDUP_REMOVED lines=26> */
[----:B------:R-:W-:Y:S01]  /*6a50*/  LOP3.LUT R218, R217, 0x1f, RZ, 0xc0, !PT ;  /* 0x0000001fd9da7812 */ /* 0x000fe200078ec0ff */
[----:B------:R-:W-:Y:S01]  /*6a60*/  FMUL.FTZ R162, R220, R162 ;  /* 0x000000a2dca27220 */ /* 0x000fe20000410000 */
[----:B------:R-:W-:Y:S01]  /*6a70*/  SHF.L.U32 R97, R34, 0x10, RZ ;  /* 0x0000001022617819 */ /* 0x000fe200000006ff */
[----:B------:R-:W-:Y:S01]  /*6a80*/  FFMA.FTZ R156, R156, R93, R209 ;  /* 0x0000005d9c9c7223 */ /* 0x000fe200000100d1 */
[----:B------:R-:W-:Y:S01]  /*6a90*/  SHF.L.U32 R132, R42, 0x10, RZ ;  /* 0x000000102a847819 */ /* 0x000fe200000006ff */
[----:B------:R-:W-:Y:S01]  /*6aa0*/  FMUL.FTZ R163, R220, R163 ;  /* 0x000000a3dca37220 */ /* 0x000fe20000410000 */
[----:B------:R-:W-:Y:S01]  /*6ab0*/  SHF.L.U32 R101, R38, 0x10, RZ ;  /* 0x0000001026657819 */ /* 0x000fe200000006ff */
[----:B------:R-:W-:Y:S01]  /*6ac0*/  FFMA.FTZ R121, R121, R97, R2 ;  /* 0x0000006179797223 */ /* 0x000fe20000010002 */
[----:B------:R-:W-:Y:S01]  /*6ad0*/  F2FP.BF16.F32.PACK_AB R85, R90, R221 ;  /* 0x000000dd5a55723e */ /* 0x000fe200000010ff */
[----:B------:R-:W-:Y:S01]  /*6ae0*/  FFMA.FTZ R132, R105, R132, R10 ;  /* 0x0000008469847223 */ /* 0x000fe2000001000a */
[----:B------:R-:W-:Y:S01]  /*6af0*/  PRMT R90, R33, 0x7632, R90 ;  /* 0x00007632215a7816 */ /* 0x000fe2000000005a */
[----:B------:R-:W-:Y:S01]  /*6b00*/  FFMA.FTZ R117, R117, R101, R6 ;  /* 0x0000006575757223 */ /* 0x000fe20000010006 */
[----:B------:R-:W-:Y:S01]  /*6b10*/  LEA.HI.SX32 R191, R191, R218, 0x1d ;  /* 0x000000dabfbf7211 */ /* 0x000fe200078feaff */
        /* <DEDUP_REMOVED lines=8> */
[----:B-1----:R-:W-:Y:S01]  /*6ba0*/  IMAD.WIDE.U32 R158, R191, 0x10, R224 ;  /* 0x00000010bf9e7825 */ /* 0x002fe200078e00e0 */
[----:B------:R-:W-:-:S03]  /*6bb0*/  SHF.L.U32 R101, R35, 0x10, RZ ;  /* 0x0000001023657819 */ /* 0x000fc600000006ff */
[----:B------:R-:W-:Y:S01]  /*6bc0*/  FMUL.FTZ R243, R220, R243 ;  /* 0x000000f3dcf37220 */ /* 0x000fe20000410000 */
[----:B------:R-:W-:Y:S01]  /*6bd0*/  F2FP.BF16.F32.PACK_AB R87, R87, R84 ;  /* 0x000000545757723e */ /* 0x000fe200000010ff */
[----:B------:R-:W-:Y:S01]  /*6be0*/  FFMA.FTZ R162, R162, R93, R3 ;  /* 0x0000005da2a27223 */ /* 0x000fe20000010003 */
[----:B------:R-:W-:Y:S01]  /*6bf0*/  F2FP.BF16.F32.PACK_AB R86, R129, R86 ;  /* 0x000000568156723e */ /* 0x000fe200000010ff */
[----:B------:R-:W-:Y:S01]  /*6c00*/  FFMA.FTZ R163, R163, R97, R208 ;  /* 0x00000061a3a37223 */ /* 0x000fe200000100d0 */
[----:B------:R-:W-:Y:S01]  /*6c10*/  F2FP.BF16.F32.PACK_AB R84, R88, R193 ;  /* 0x000000c15854723e */ /* 0x000fe200000010ff */
[----:B------:R-:W-:Y:S01]  /*6c20*/  FFMA.FTZ R94, R231, R94, R166 ;  /* 0x0000005ee75e7223 */ /* 0x000fe200000100a6 */
[----:B------:R-:W-:Y:S01]  /*6c30*/  SHF.L.U32 R100, R56, 0x10, RZ ;  /* 0x0000001038647819 */ /* 0x000fe200000006ff */
[----:B------:R-:W-:Y:S01]  /*6c40*/  FFMA.FTZ R150, R150, R105, R5 ;  /* 0x0000006996967223 */ /* 0x000fe20000010005 */
[----:B------:R-:W-:Y:S01]  /*6c50*/  PRMT R88, R32, 0x7632, R88 ;  /* 0x0000763220587816 */ /* 0x000fe20000000058 */
[----:B------:R-:W-:Y:S01]  /*6c60*/  FFMA.FTZ R125, R125, R101, R0 ;  /* 0x000000657d7d7223 */ /* 0x000fe20000010000 */
[----:B------:R-:W-:Y:S01]  /*6c70*/  F2FP.BF16.F32.PACK_AB R93, R99, R98 ;  /* 0x00000062635d723e */ /* 0x000fe200000010ff */
[----:B------:R1:W-:Y:S01]  /*6c80*/  STG.E.128 desc[UR4][R158.64], R84 ;  /* 0x000000549e007986 */ /* 0x0003e2000c101d04 */
[----:B------:R-:W-:Y:S01]  /*6c90*/  F2FP.BF16.F32.PACK_AB R99, R103, R110 ;  /* 0x0000006e6763723e */ /* 0x000fe200000010ff */
[----:B------:R-:W-:Y:S01]  /*6ca0*/  FFMA.FTZ R100, R243, R100, R28 ;  /* 0x00000064f3647223 */ /* 0x000fe2000001001c */
[----:B------:R-:W-:Y:S01]  /*6cb0*/  F2FP.BF16.F32.PACK_AB R97, R107, R106 ;  /* 0x0000006a6b61723e */ /* 0x000fe200000010ff */
[----:B------:R-:W-:Y:S01]  /*6cc0*/  FMUL.FTZ R113, R220, R160 ;  /* 0x000000a0dc717220 */ /* 0x000fe20000410000 */
[----:B------:R-:W-:-:S02]  /*6cd0*/  IADD3 R221, R191, 0x20, RZ ;  /* 0x00000020bfdd7810 */ /* 0x000fc40007ffe0ff */
[----:B------:R-:W-:Y:S02]  /*6ce0*/  F2FP.BF16.F32.PACK_AB R103, R111, R190 ;  /* 0x000000be6f67723e */ /* 0x000fe400000010ff */
[----:B------:R-:W-:Y:S01]  /*6cf0*/  F2FP.BF16.F32.PACK_AB R101, R115, R114 ;  /* 0x000000727365723e */ /* 0x000fe200000010ff */
[----:B------:R-:W-:Y:S01]  /*6d00*/  IMAD.WIDE.U32 R220, R221, 0x10, R224 ;  /* 0x00000010dddc7825 */ /* 0x000fe200078e00e0 */
[----:B------:R-:W-:Y:S02]  /*6d10*/  F2FP.BF16.F32.PACK_AB R107, R119, R118 ;  /* 0x00000076776b723e */ /* 0x000fe400000010ff */
[----:B------:R-:W-:Y:S02]  /*6d20*/  F2FP.BF16.F32.PACK_AB R105, R123, R122 ;  /* 0x0000007a7b69723e */ /* 0x000fe400000010ff */
[C---:B------:R-:W-:Y:S02]  /*6d30*/  IADD3 R193, R191.reuse, 0x40, RZ ;  /* 0x00000040bfc17810 */ /* 0x040fe40007ffe0ff */
[----:B------:R-:W-:-:S02]  /*6d40*/  IADD3 R123, R191, 0xa0, RZ ;  /* 0x000000a0bf7b7810 */ /* 0x000fc40007ffe0ff */
[C---:B-1----:R-:W-:Y:S02]  /*6d50*/  IADD3 R85, R191.reuse, 0x60, RZ ;  /* 0x00000060bf557810 */ /* 0x042fe40007ffe0ff */
[----:B------:R-:W-:Y:S01]  /*6d60*/  IADD3 R159, R191, 0x80, RZ ;  /* 0x00000080bf9f7810 */ /* 0x000fe20007ffe0ff */
[--C-:B------:R-:W-:Y:S01]  /*6d70*/  IMAD.WIDE.U32 R122, R123, 0x10, R224.reuse ;  /* 0x000000107b7a7825 */ /* 0x100fe200078e00e0 */
[C---:B------:R-:W-:Y:S02]  /*6d80*/  IADD3 R119, R191.reuse, 0xc0, RZ ;  /* 0x000000c0bf777810 */ /* 0x040fe40007ffe0ff */
[----:B------:R-:W-:Y:S01]  /*6d90*/  IADD3 R115, R191, 0xe0, RZ ;  /* 0x000000e0bf737810 */ /* 0x000fe20007ffe0ff */
[--C-:B------:R-:W-:Y:S01]  /*6da0*/  IMAD.WIDE.U32 R158, R159, 0x10, R224.reuse ;  /* 0x000000109f9e7825 */ /* 0x100fe200078e00e0 */
[----:B------:R-:W-:Y:S02]  /*6db0*/  IADD3 R111, R191, 0x100, RZ ;  /* 0x00000100bf6f7810 */ /* 0x000fe40007ffe0ff */
[----:B------:R-:W-:Y:S01]  /*6dc0*/  SHF.L.U32 R90, R32, 0x10, RZ ;  /* 0x00000010205a7819 */ /* 0x000fe200000006ff */
[----:B------:R-:W-:Y:S01]  /*6dd0*/  IMAD.WIDE.U32 R118, R119, 0x10, R224 ;  /* 0x0000001077767825 */ /* 0x000fe200078e00e0 */
[----:B------:R-:W-:-:S02]  /*6de0*/  SHF.L.U32 R88, R88, 0x10, RZ ;  /* 0x0000001058587819 */ /* 0x000fc400000006ff */
[----:B------:R-:W-:Y:S01]  /*6df0*/  IADD3 R87, R191, 0x120, RZ ;  /* 0x00000120bf577810 */ /* 0x000fe20007ffe0ff */
[----:B------:R-:W-:Y:S01]  /*6e00*/  IMAD.WIDE.U32 R190, R85, 0x10, R224 ;  /* 0x0000001055be7825 */ /* 0x000fe200078e00e0 */
[----:B------:R-:W-:-:S03]  /*6e10*/  F2FP.BF16.F32.PACK_AB R106, R149, R104 ;  /* 0x00000068956a723e */ /* 0x000fc600000010ff */
[----:B------:R-:W-:Y:S01]  /*6e20*/  FFMA.FTZ R113, R113, R90, R4 ;  /* 0x0000005a71717223 */ /* 0x000fe20000010004 */
[----:B------:R-:W-:Y:S01]  /*6e30*/  F2FP.BF16.F32.PACK_AB R95, R95, R102 ;  /* 0x000000665f5f723e */ /* 0x000fe200000010ff */
[----:B------:R-:W-:Y:S01]  /*6e40*/  IMAD.WIDE.U32 R114, R115, 0x10, R224 ;  /* 0x0000001073727825 */ /* 0x000fe200078e00e0 */
[----:B------:R-:W-:-:S03]  /*6e50*/  F2FP.BF16.F32.PACK_AB R94, R133, R94 ;  /* 0x0000005e855e723e */ /* 0x000fc600000010ff */
[----:B------:R-:W-:Y:S01]  /*6e60*/  FFMA.FTZ R148, R148, R88, R207 ;  /* 0x0000005894947223 */ /* 0x000fe200000100cf */
        /* <DEDUP_REMOVED lines=18> */
[----:B------:R-:W-:Y:S01]  /*6f90*/  F2FP.BF16.F32.PACK_AB R90, R153, R112 ;  /* 0x00000070995a723e */ /* 0x000fe200000010ff */
[----:B------:R4:W-:Y:S01]  /*6fa0*/  STG.E.128 desc[UR4][R122.64], R84 ;  /* 0x000000547a007986 */ /* 0x0009e2000c101d04 */
[----:B------:R-:W-:-:S02]  /*6fb0*/  F2FP.BF16.F32.PACK_AB R89, R139, R138 ;  /* 0x0000008a8b59723e */ /* 0x000fc400000010ff */
[----:B------:R-:W-:Y:S02]  /*6fc0*/  F2FP.BF16.F32.PACK_AB R88, R157, R116 ;  /* 0x000000749d58723e */ /* 0x000fe400000010ff */
[----:B-1----:R-:W-:Y:S02]  /*6fd0*/  F2FP.BF16.F32.PACK_AB R95, R143, R142 ;  /* 0x0000008e8f5f723e */ /* 0x002fe400000010ff */
[----:B------:R-:W-:Y:S01]  /*6fe0*/  F2FP.BF16.F32.PACK_AB R94, R161, R132 ;  /* 0x00000084a15e723e */ /* 0x000fe200000010ff */
[----:B------:R4:W-:Y:S01]  /*6ff0*/  STG.E.128 desc[UR4][R118.64], R88 ;  /* 0x0000005876007986 */ /* 0x0009e2000c101d04 */
[----:B------:R-:W-:Y:S02]  /*7000*/  F2FP.BF16.F32.PACK_AB R93, R147, R146 ;  /* 0x00000092935d723e */ /* 0x000fe400000010ff */
[----:B------:R-:W-:Y:S02]  /*7010*/  F2FP.BF16.F32.PACK_AB R92, R223, R136 ;  /* 0x00000088df5c723e */ /* 0x000fe400000010ff */
[----:B--2---:R-:W-:-:S02]  /*7020*/  F2FP.BF16.F32.PACK_AB R99, R151, R150 ;  /* 0x000000969763723e */ /* 0x004fc400000010ff */
[----:B------:R-:W-:Y:S01]  /*7030*/  F2FP.BF16.F32.PACK_AB R98, R140, R117 ;  /* 0x000000758c62723e */ /* 0x000fe200000010ff */
[----:B------:R4:W-:Y:S01]  /*7040*/  STG.E.128 desc[UR4][R114.64], R92 ;  /* 0x0000005c72007986 */ /* 0x0009e2000c101d04 */
[----:B------:R-:W-:Y:S02]  /*7050*/  F2FP.BF16.F32.PACK_AB R97, R155, R154 ;  /* 0x0000009a9b61723e */ /* 0x000fe400000010ff */
[----:B------:R-:W-:Y:S02]  /*7060*/  F2FP.BF16.F32.PACK_AB R96, R152, R109 ;  /* 0x0000006d9860723e */ /* 0x000fe400000010ff */
[----:B---3--:R-:W-:Y:S02]  /*7070*/  F2FP.BF16.F32.PACK_AB R103, R144, R125 ;  /* 0x0000007d9067723e */ /* 0x008fe400000010ff */
[----:B------:R-:W-:Y:S01]  /*7080*/  F2FP.BF16.F32.PACK_AB R102, R156, R121 ;  /* 0x000000799c66723e */ /* 0x000fe200000010ff */
[----:B------:R4:W-:Y:S01]  /*7090*/  STG.E.128 desc[UR4][R110.64], R96 ;  /* 0x000000606e007986 */ /* 0x0009e2000c101d04 */
[----:B------:R-:W-:-:S02]  /*70a0*/  F2FP.BF16.F32.PACK_AB R101, R163, R162 ;  /* 0x000000a2a365723e */ /* 0x000fc400000010ff */
[----:B------:R-:W-:-:S05]  /*70b0*/  F2FP.BF16.F32.PACK_AB R100, R148, R113 ;  /* 0x000000719464723e */ /* 0x000fca00000010ff */
[----:B------:R4:W-:Y:S02]  /*70c0*/  STG.E.128 desc[UR4][R224.64], R100 ;  /* 0x00000064e0007986 */ /* 0x0009e4000c101d04 */
.L_x_23563:
[----:B------:R-:W-:Y:S05]  /*70d0*/  BSYNC B0 ;  /* 0x0000000000007941 */ /* 0x000fea0003800000 */
.L_x_23562:
[----:B----4-:R-:W1:Y:S02]  /*70e0*/  LDC.64 R84, c[0x0][0x210] ;  /* 0x00008400ff547b82 */ /* 0x010e640000000a00 */
[----:B-1----:R-:W-:-:S04]  /*70f0*/  LEA R219, R84, R219, 0x2 ;  /* 0x000000db54db7211 */ /* 0x002fc800078e10ff */
[----:B------:R-:W-:-:S13]  /*7100*/  ISETP.GE.AND P0, PT, R219, R85, PT ;  /* 0x00000055db00720c */ /* 0x000fda0003f06270 */
[----:B------:R-:W-:Y:S05]  /*7110*/  @!P0 BRA `(.L_x_23564) ;  /* 0xffffff9800988947 */ /* 0x000fea000383ffff */
[----:B------:R-:W-:Y:S05]  /*7120*/  EXIT ;  /* 0x000000000000794d */ /* 0x000fea0003800000 */
.L_x_23561:
        /* <DEDUP_REMOVED lines=8> */
.L_x_23566:
[----:B------:R-:W-:Y:S05]  /*71b0*/  BSYNC B0 ;  /* 0x0000000000007941 */ /* 0x000fea0003800000 */
.L_x_23565:
        /* <DEDUP_REMOVED lines=10> */
.L_x_23567:
[----:B------:R-:W-:Y:S01]  /*7260*/  HFMA2.MMA R229, -RZ, RZ, 0, 2.384185791015625e-07 ;  /* 0x00000004ffe57435 */ /* 0x000fe200000001ff */
[----:B------:R-:W-:-:S05]  /*7270*/  MOV R190, R228 ;  /* 0x000000e400be7202 */ /* 0x000fca0000000f00 */
[----:B------:R-:W-:-:S05]  /*7280*/  FADD.FTZ R193, R191, R190 ;  /* 0x000000bebfc17221 */ /* 0x000fca0000010000 */
[----:B------:R-:W-:-:S07]  /*7290*/  MOV R230, R193 ;  /* 0x000000c100e67202 */ /* 0x000fce0000000f00 */
[----:B------:R-:W-:Y:S05]  /*72a0*/  WARPSYNC.COLLECTIVE R227, `(.L_x_23568) ;  /* 0x00000000e3087348 */ /* 0x000fea0003c00000 */
[----:B------:R0:W1:Y:S02]  /*72b0*/  SHFL.BFLY P1, R228, R230, R229, R232 ;  /* 0x0c0000e5e6e47389 */ /* 0x00006400000200e8 */
[----:B01----:R-:W-:Y:S01]  /*72c0*/  ENDCOLLECTIVE ;  /* 0x000000000000791b */ /* 0x003fe20003800000 */
.L_x_23568:
[----:B------:R-:W-:Y:S01]  /*72d0*/  HFMA2.MMA R229, -RZ, RZ, 0, 4.76837158203125e-07 ;  /* 0x00000008ffe57435 */ /* 0x000fe200000001ff */
[----:B------:R-:W-:-:S05]  /*72e0*/  MOV R190, R228 ;  /* 0x000000e400be7202 */ /* 0x000fca0000000f00 */
[----:B------:R-:W-:-:S05]  /*72f0*/  FADD.FTZ R225, R193, R190 ;  /* 0x000000bec1e17221 */ /* 0x000fca0000010000 */
[----:B------:R-:W-:-:S07]  /*7300*/  MOV R230, R225 ;  /* 0x000000e100e67202 */ /* 0x000fce0000000f00 */
[----:B------:R-:W-:Y:S05]  /*7310*/  WARPSYNC.COLLECTIVE R227, `(.L_x_23569) ;  /* 0x00000000e3087348 */ /* 0x000fea0003c00000 */
[----:B------:R0:W1:Y:S02]  /*7320*/  SHFL.BFLY P1, R228, R230, R229, R232 ;  /* 0x0c0000e5e6e47389 */ /* 0x00006400000200e8 */
[----:B01----:R-:W-:Y:S01]  /*7330*/  ENDCOLLECTIVE ;  /* 0x000000000000791b */ /* 0x003fe20003800000 */
.L_x_23569:
[----:B------:R-:W-:Y:S01]  /*7340*/  HFMA2.MMA R229, -RZ, RZ, 0, 9.5367431640625e-07 ;  /* 0x00000010ffe57435 */ /* 0x000fe200000001ff */
[----:B------:R-:W-:-:S05]  /*7350*/  MOV R190, R228 ;  /* 0x000000e400be7202 */ /* 0x000fca0000000f00 */
[----:B------:R-:W-:-:S05]  /*7360*/  FADD.FTZ R226, R225, R190 ;  /* 0x000000bee1e27221 */ /* 0x000fca0000010000 */
[----:B------:R-:W-:-:S07]  /*7370*/  MOV R230, R226 ;  /* 0x000000e200e67202 */ /* 0x000fce0000000f00 */
[----:B------:R-:W-:Y:S05]  /*7380*/  WARPSYNC.COLLECTIVE R227, `(.L_x_23570) ;  /* 0x00000000e3087348 */ /* 0x000fea0003c00000 */
[----:B------:R0:W1:Y:S02]  /*7390*/  SHFL.BFLY P1, R228, R230, R229, R232 ;  /* 0x0c0000e5e6e47389 */ /* 0x00006400000200e8 */
[----:B01----:R-:W-:Y:S01]  /*73a0*/  ENDCOLLECTIVE ;  /* 0x000000000000791b */ /* 0x003fe20003800000 */
.L_x_23570:
        /* <DEDUP_REMOVED lines=168> */
.L_x_23571:
[----:B------:R-:W-:Y:S01]  /*7e30*/  HFMA2.MMA R229, -RZ, RZ, 0, 1.1920928955078125e-07 ;  /* 0x00000002ffe57435 */ /* 0x000fe200000001ff */
[----:B------:R-:W-:-:S05]  /*7e40*/  MOV R191, R228 ;  /* 0x000000e400bf7202 */ /* 0x000fca0000000f00 */
[----:B------:R-:W-:-:S05]  /*7e50*/  FADD.FTZ R191, R190, R191 ;  /* 0x000000bfbebf7221 */ /* 0x000fca0000010000 */
[----:B------:R-:W-:-:S07]  /*7e60*/  MOV R230, R191 ;  /* 0x000000bf00e67202 */ /* 0x000fce0000000f00 */
[----:B------:R-:W-:Y:S05]  /*7e70*/  WARPSYNC.COLLECTIVE R227, `(.L_x_23572) ;  /* 0x00000000e3087348 */ /* 0x000fea0003c00000 */
[----:B------:R0:W1:Y:S02]  /*7e80*/  SHFL.BFLY P1, R228, R230, R229, R232 ;  /* 0x0c0000e5e6e47389 */ /* 0x00006400000200e8 */
[----:B01----:R-:W-:Y:S01]  /*7e90*/  ENDCOLLECTIVE ;  /* 0x000000000000791b */ /* 0x003fe20003800000 */
.L_x_23572:
[----:B------:R-:W-:Y:S01]  /*7ea0*/  HFMA2.MMA R229, -RZ, RZ, 0, 2.384185791015625e-07 ;  /* 0x00000004ffe57435 */ /* 0x000fe200000001ff */
[----:B------:R-:W-:-:S05]  /*7eb0*/  MOV R192, R228 ;  /* 0x000000e400c07202 */ /* 0x000fca0000000f00 */
[----:B------:R-:W-:-:S05]  /*7ec0*/  FADD.FTZ R192, R191, R192 ;  /* 0x000000c0bfc07221 */ /* 0x000fca0000010000 */
[----:B------:R-:W-:-:S07]  /*7ed0*/  MOV R230, R192 ;  /* 0x000000c000e67202 */ /* 0x000fce0000000f00 */
[----:B------:R-:W-:Y:S05]  /*7ee0*/  WARPSYNC.COLLECTIVE R227, `(.L_x_23573) ;  /* 0x00000000e3087348 */ /* 0x000fea0003c00000 */
[----:B------:R0:W1:Y:S02]  /*7ef0*/  SHFL.BFLY P1, R228, R230, R229, R232 ;  /* 0x0c0000e5e6e47389 */ /* 0x00006400000200e8 */
[----:B01----:R-:W-:Y:S01]  /*7f00*/  ENDCOLLECTIVE ;  /* 0x000000000000791b */ /* 0x003fe20003800000 */
.L_x_23573:
[----:B------:R-:W-:Y:S01]  /*7f10*/  HFMA2.MMA R229, -RZ, RZ, 0, 4.76837158203125e-07 ;  /* 0x00000008ffe57435 */ /* 0x000fe200000001ff */
[----:B------:R-:W-:-:S05]  /*7f20*/  MOV R193, R228 ;  /* 0x000000e400c17202 */ /* 0x000fca0000000f00 */
[----:B------:R-:W-:-:S05]  /*7f30*/  FADD.FTZ R193, R192, R193 ;  /* 0x000000c1c0c17221 */ /* 0x000fca0000010000 */
[----:B------:R-:W-:-:S07]  /*7f40*/  MOV R230, R193 ;  /* 0x000000c100e67202 */ /* 0x000fce0000000f00 */
[----:B------:R-:W-:Y:S05]  /*7f50*/  WARPSYNC.COLLECTIVE R227, `(.L_x_23574) ;  /* 0x00000000e3087348 */ /* 0x000fea0003c00000 */
[----:B------:R0:W1:Y:S02]  /*7f60*/  SHFL.BFLY P1, R228, R230, R229, R232 ;  /* 0x0c0000e5e6e47389 */ /* 0x00006400000200e8 */
[----:B01----:R-:W-:Y:S01]  /*7f70*/  ENDCOLLECTIVE ;  /* 0x000000000000791b */ /* 0x003fe20003800000 */
.L_x_23574:
[----:B------:R-:W-:Y:S01]  /*7f80*/  HFMA2.MMA R229, -RZ, RZ, 0, 9.5367431640625e-07 ;  /* 0x00000010ffe57435 */ /* 0x000fe200000001ff */
[----:B------:R-:W-:-:S05]  /*7f90*/  MOV R226, R228 ;  /* 0x000000e400e27202 */ /* 0x000fca0000000f00 */
[----:B------:R-:W-:-:S05]  /*7fa0*/  FADD.FTZ R226, R193, R226 ;  /* 0x000000e2c1e27221 */ /* 0x000fca0000010000 */
[----:B------:R-:W-:-:S07]  /*7fb0*/  MOV R230, R226 ;  /* 0x000000e200e67202 */ /* 0x000fce0000000f00 */
[----:B------:R-:W-:Y:S05]  /*7fc0*/  WARPSYNC.COLLECTIVE R227, `(.L_x_23575) ;  /* 0x00000000e3087348 */ /* 0x000fea0003c00000 */
[----:B------:R0:W1:Y:S02]  /*7fd0*/  SHFL.BFLY P1, R228, R230, R229, R232 ;  /* 0x0c0000e5e6e47389 */ /* 0x00006400000200e8 */
[----:B01----:R-:W-:Y:S01]  /*7fe0*/  ENDCOLLECTIVE ;  /* 0x000000000000791b */ /* 0x003fe20003800000 */
.L_x_23575:
[----:B------:R-:W-:Y:S01]  /*7ff0*/  MOV R225, R228 ;  /* 0x000000e400e17202 */ /* 0x000fe20000000f00 */
[----:B------:R-:W-:Y:S06]  /*8000*/  BRA `(.L_x_23576) ;  /* 0xffffffd400187947 */ /* 0x000fec000383ffff */
.L_x_23577:
        /* <DEDUP_REMOVED lines=15> */
.L_x_72331:


//--------------------- .text._ZN10layer_norm13ln_fwd_kernelINS_13Kernel_traitsI13__nv_bfloat16S2_fS2_fjLj2560ELj1ELj4ELj1ELj16ENS_18Kernel_traits_baseILj2560ES2_S2_fS2_fjLj128EEEEELb0ELb1ELb0ELb0EEEvNS_9FwdParamsE --------------------------
	.section	.text._ZN10layer_norm13ln_fwd_kernelINS_13Kernel_traitsI13__nv_bfloat16S2_fS2_fjLj2560ELj1ELj4ELj1ELj16ENS_18Kernel_traits_baseILj2560ES2_S2_fS2_fjLj128EEEEELb0ELb1ELb0ELb0EEEvNS_9FwdParamsE,"ax",@progbits
	.align	128
        .global         _ZN10layer_norm13ln_fwd_kernelINS_13Kernel_traitsI13__nv_bfloat16S2_fS2_fjLj2560ELj1ELj4ELj1ELj16ENS_18Kernel_traits_baseILj2560ES2_S2_fS2_fjLj128EEEEELb0ELb1ELb0ELb0EEEvNS_9FwdParamsE
        .type           _ZN10layer_norm13ln_fwd_kernelINS_13Kernel_traitsI13__nv_bfloat16S2_fS2_fjLj2560ELj1ELj4ELj1ELj16ENS_18Kernel_traits_baseILj2560ES2_S2_fS2_fjLj128EEEEELb0ELb1ELb0ELb0EEEvNS_9FwdParamsE,@function
        .size           _ZN10layer_norm13ln_fwd_kernelINS_13Kernel_traitsI13__nv_bfloat16S2_fS2_fjLj2560ELj1ELj4ELj1ELj16ENS_18Kernel_traits_baseILj2560ES2_S2_fS2_fjLj128EEEEELb0ELb1ELb0ELb0EEEvNS_9FwdParamsE,(.L_x_72332 - _ZN10layer_norm13ln_fwd_kernelINS_13Kernel_traitsI13__nv_bfloat16S2_fS2_fjLj2560ELj1ELj4ELj1ELj16ENS_18Kernel_traits_baseILj2560ES2_S2_fS2_fjLj128EEEEELb0ELb1ELb0ELb0EEEvNS_9FwdParamsE)
        .other          _ZN10layer_norm13ln_fwd_kernelINS_13Kernel_traitsI13__nv_bfloat16S2_fS2_fjLj2560ELj1ELj4ELj1ELj16ENS_18Kernel_traits_baseILj2560ES2_S2_fS2_fjLj128EEEEELb0ELb1ELb0ELb0EEEvNS_9FwdParamsE,@"STO_CUDA_ENTRY STV_DEFAULT"
_ZN10layer_norm13ln_fwd_kernelINS_13Kernel_traitsI13__nv_bfloat16S2_fS2_fjLj2560ELj1ELj4ELj1ELj16ENS_18Kernel_traits_baseILj2560ES2_S2_fS2_fjLj128EEEEELb0ELb1ELb0ELb0EEEvNS_9FwdParamsE:
.text._ZN10layer_norm13ln_fwd_kernelINS_13Kernel_traitsI13__nv_bfloat16S2_fS2_fjLj2560ELj1ELj4ELj1ELj16ENS_18Kernel_traits_baseILj2560ES2_S2_fS2_fjLj128EEEEELb0ELb1ELb0ELb0EEEvNS_9FwdParamsE:
        /* <DEDUP_REMOVED lines=50> */
.L_x_23579:
[----:B------:R-:W-:Y:S05]  /*0320*/  BSYNC B0 ;  /* 0x0000000000007941 */ /* 0x000fea0003800000 */
.L_x_23578:
        /* <DEDUP_REMOVED lines=26> */
.L_x_23581:
[----:B------:R-:W-:Y:S05]  /*04d0*/  BSYNC B0 ;  /* 0x0000000000007941 */ /* 0x000fea0003800000 */
.L_x_23580:
        /* <DEDUP_REMOVED lines=26> */
.L_x_23583:
[----:B------:R-:W-:Y:S05]  /*0680*/  BSYNC B0 ;  /* 0x0000000000007941 */ /* 0x000fea0003800000 */
.L_x_23582:
        /* <DEDUP_REMOVED lines=26> */
.L_x_23585:
[----:B------:R-:W-:Y:S05]  /*0830*/  BSYNC B0 ;  /* 0x0000000000007941 */ /* 0x000fea0003800000 */
.L_x_23584:
        /* <DEDUP_REMOVED lines=26> */
.L_x_23587:
[----:B------:R-:W-:Y:S05]  /*09e0*/  BSYNC B0 ;  /* 0x0000000000007941 */ /* 0x000fea0003800000 */
.L_x_23586:
[----:B------:R-:W-:Y:S01]  /*09f0*/  ISETP.GE.U32.AND P1, PT, R0, 0xc0, PT ;  /* 0x000000c00000780c */ /* 0x000fe20003f26070 */
[----:B------:R-:W-:Y:S01]  /*0a00*/  BSSY B0, `(.L_x_23588) ;  /* 0x000001c000007945 */ /* 0x000fe20003800000 */
[----:B------:R-:W-:-:S11]  /*0a10*/  LOP3.LUT R2, R2, 0xfffffbff, RZ, 0xc0, !PT ;  /* 0xfffffbff02027812 */ /* 0x000fd600078ec0ff */
[----:B------:R-:W-:Y:S01]  /*0a20*/  @P1 LOP3.LUT R2, R2, 0x400, RZ, 0xfc, !PT ;  /* 0x0000040002021812 */ /* 0x000fe200078efcff */
[----:B------:R-:W-:Y:S06]  /*0a30*/  @!P1 BRA `(.L_x_23589) ;  /* 0x0000000000609947 */ /* 0x000fec0003800000 */
[----:B------:R-:W-:Y:S01]  /*0a40*/  ULDC.64 UR8, c[0x0][0x278] ;  /* 0x00009e0000087ab9 */ /* 0x000fe20000000a00 */
[----:B------:R-:W0:Y:S01]  /*0a50*/  LDC.64 R4, c[0x0][0x260] ;  /* 0x00009800ff047b82 */ /* 0x000e220000000a00 */
[----:B------:R-:W-:Y:S01]  /*0a60*/  LEA R104, P1, R3, UR8, 0x4 ;  /* 0x0000000803687c11 */ /* 0x000fe2000f8220ff */
[----:B------:R-:W-:-:S03]  /*0a70*/  ULDC.64 UR6, c[0x0][0x2c8] ;  /* 0x0000b20000067ab9 */ /* 0x000fc60000000a00 */
[----:B------:R-:W-:Y:S02]  /*0a80*/  LEA.HI.X R105, R3, UR9, RZ, 0x4, P1 ;  /* 0x0000000903697c11 */ /* 0x000fe400088f24ff */
[----:B------:R-:W-:-:S04]  /*0a90*/  ISETP.NE.U32.AND P1, PT, RZ, UR6, PT ;  /* 0x00000006ff007c0c */ /* 0x000fc8000bf25070 */
[----:B------:R-:W-:Y:S01]  /*0aa0*/  ISETP.NE.AND.EX P1, PT, RZ, UR7, PT, P1 ;  /* 0x00000007ff007c0c */ /* 0x000fe2000bf25310 */
[----:B------:R-:W2:-:S12]  /*0ab0*/  LDG.E.128 R104, desc[UR4][R104.64] ;  /* 0x0000000468687981 */ /* 0x000e98000c1e1d00 */
[C---:B------:R-:W-:Y:S01]  /*0ac0*/  @P1 LEA R42, P2, R3.reuse, UR6, 0x4 ;  /* 0x00000006032a1c11 */ /* 0x040fe2000f8420ff */
[----:B0-----:R-:W-:-:S03]  /*0ad0*/  IMAD.WIDE.U32 R4, R3, 0x10, R4 ;  /* 0x0000001003047825 */ /* 0x001fc600078e0004 */
[----:B------:R-:W-:-:S03]  /*0ae0*/  @P1 LEA.HI.X R43, R3, UR7, RZ, 0x4, P2 ;  /* 0x00000007032b1c11 */ /* 0x000fc600090f24ff */
[----:B------:R-:W3:Y:S04]  /*0af0*/  LDG.E.128 R4, desc[UR4][R4.64] ;  /* 0x0000000404047981 */ /* 0x000ee8000c1e1d00 */
[----:B------:R-:W5:Y:S01]  /*0b00*/  @P1 LDG.E.128 R40, desc[UR4][R42.64] ;  /* 0x000000042a281981 */ /* 0x000f62000c1e1d00 */
[----:B------:R-:W-:Y:S02]  /*0b10*/  IADD3 R3, R3, 0x20, RZ ;  /* 0x0000002003037810 */ /* 0x000fe40007ffe0ff */
[----:B--2---:R-:W-:Y:S02]  /*0b20*/  PRMT R125, R104, 0x7632, R125 ;  /* 0x00007632687d7816 */ /* 0x004fe4000000007d */
[----:B------:R-:W-:Y:S02]  /*0b30*/  PRMT R126, R105, 0x7632, R126 ;  /* 0x00007632697e7816 */ /* 0x000fe4000000007e */
[----:B------:R-:W-:-:S02]  /*0b40*/  PRMT R127, R106, 0x7632, R127 ;  /* 0x000076326a7f7816 */ /* 0x000fc4000000007f */
[----:B------:R-:W-:Y:S02]  /*0b50*/  PRMT R136, R107, 0x7632, R136 ;  /* 0x000076326b887816 */ /* 0x000fe40000000088 */
[----:B---3--:R-:W-:Y:S02]  /*0b60*/  PRMT R176, R4, 0x7632, R176 ;  /* 0x0000763204b07816 */ /* 0x008fe400000000b0 */
[----:B------:R-:W-:Y:S02]  /*0b70*/  PRMT R148, R5, 0x7632, R148 ;  /* 0x0000763205947816 */ /* 0x000fe40000000094 */
[----:B------:R-:W-:Y:S02]  /*0b80*/  PRMT R149, R6, 0x7632, R149 ;  /* 0x0000763206957816 */ /* 0x000fe40000000095 */
[----:B------:R-:W-:Y:S02]  /*0b90*/  @!P1 CS2R R40, SRZ ;  /* 0x0000000000289805 */ /* 0x000fe4000001ff00 */
[----:B------:R-:W-:-:S02]  /*0ba0*/  PRMT R150, R7, 0x7632, R150 ;  /* 0x0000763207967816 */ /* 0x000fc40000000096 */
[----:B------:R-:W-:-:S07]  /*0bb0*/  @!P1 CS2R R42, SRZ ;  /* 0x00000000002a9805 */ /* 0x000fce000001ff00 */
.L_x_23589:
[----:B------:R-:W-:Y:S05]  /*0bc0*/  BSYNC B0 ;  /* 0x0000000000007941 */ /* 0x000fea0003800000 */
.L_x_23588:
        /* <DEDUP_REMOVED lines=30> */
[----:B0-----:R-:W-:-:S07]  /*0db0*/  PRMT R144, R103, 0x7632, R144 ;  /* 0x0000763267907816 */ /* 0x001fce0000000090 */
.L_x_23591:
[----:B------:R-:W-:Y:S05]  /*0dc0*/  BSYNC B0 ;  /* 0x0000000000007941 */ /* 0x000fea0003800000 */
.L_x_23590:
        /* <DEDUP_REMOVED lines=20> */
[----:B0-----:R-:W-:Y:S02]  /*0f10*/  PRMT R17, R14, 0x7632, R17 ;  /* 0x000076320e117816 */ /* 0x001fe40000000011 */
        /* <DEDUP_REMOVED lines=11> */
.L_x_23593:
[----:B------:R-:W-:Y:S05]  /*0fd0*/  BSYNC B0 ;  /* 0x0000000000007941 */ /* 0x000fea0003800000 */
.L_x_23592:
[----:B------:R-:W-:Y:S01]  /*0fe0*/  ISETP.GE.U32.AND P1, PT, R0, 0x120, PT ;  /* 0x000001200000780c */ /* 0x000fe20003f26070 */
[----:B------:R-:W-:Y:S01]  /*0ff0*/  BSSY B0, `(.L_x_23594) ;  /* 0x0000020000007945 */ /* 0x000fe20003800000 */
[----:B------:R-:W-:-:S11]  /*1000*/  LOP3.LUT R2, R2, 0xffffff7f, RZ, 0xc0, !PT ;  /* 0xffffff7f02027812 */ /* 0x000fd600078ec0ff */
[----:B------:R-:W-:Y:S01]  /*1010*/  @P1 LOP3.LUT R2, R2, 0x80, RZ, 0xfc, !PT ;  /* 0x0000008002021812 */ /* 0x000fe200078efcff */
[----:B------:R-:W-:Y:S06]  /*1020*/  @!P1 BRA `(.L_x_23595) ;  /* 0x0000000000709947 */ /* 0x000fec0003800000 */
        /* <DEDUP_REMOVED lines=28> */
.L_x_23595:
[----:B------:R-:W-:Y:S05]  /*11f0*/  BSYNC B0 ;  /* 0x0000000000007941 */ /* 0x000fea0003800000 */
.L_x_23594:
[----:B------:R2:W5:Y:S04]  /*1200*/  LDL.LU R189, [R1+0x168] ;  /* 0x0001680001bd7983 */ /* 0x0005680000300800 */
[----:B------:R2:W5:Y:S04]  /*1210*/  LDL.LU R181, [R1+0x170] ;  /* 0x0001700001b57983 */ /* 0x0005680000300800 */
[----:B------:R2:W5:Y:S04]  /*1220*/  LDL.LU R177, [R1+0x178] ;  /* 0x0001780001b17983 */ /* 0x0005680000300800 */
[----:B------:R2:W5:Y:S01]  /*1230*/  LDL.LU R171, [R1+0x180] ;  /* 0x0001800001ab7983 */ /* 0x0005620000300800 */
[----:B------:R-:W-:Y:S01]  /*1240*/  ISETP.GE.U32.AND P1, PT, R0, 0x140, PT ;  /* 0x000001400000780c */ /* 0x000fe20003f26070 */
[----:B------:R-:W-:Y:S01]  /*1250*/  BSSY B0, `(.L_x_23596) ;  /* 0x000001f000007945 */ /* 0x000fe20003800000 */
[----:B------:R-:W-:-:S11]  /*1260*/  LOP3.LUT R2, R2, 0xffffffbf, RZ, 0xc0, !PT ;  /* 0xffffffbf02027812 */ /* 0x000fd600078ec0ff */
[----:B------:R-:W-:Y:S01]  /*1270*/  @P1 LOP3.LUT R2, R2, 0x40, RZ, 0xfc, !PT ;  /* 0x0000004002021812 */ /* 0x000fe200078efcff */
[----:B--2---:R-:W-:Y:S06]  /*1280*/  @!P1 BRA `(.L_x_23597) ;  /* 0x00000000006c9947 */ /* 0x004fec0003800000 */
[----:B-1----:R-:W1:Y:S01]  /*1290*/  LDC.64 R20, c[0x0][0x260] ;  /* 0x00009800ff147b82 */ /* 0x002e620000000a00 */
[----:B------:R-:W-:Y:S02]  /*12a0*/  ULDC.64 UR6, c[0x0][0x2c8] ;  /* 0x0000b20000067ab9 */ /* 0x000fe40000000a00 */
[----:B------:R-:W-:-:S04]  /*12b0*/  ISETP.NE.U32.AND P1, PT, RZ, UR6, PT ;  /* 0x00000006ff007c0c */ /* 0x000fc8000bf25070 */
[----:B------:R-:W-:-:S13]  /*12c0*/  ISETP.NE.AND.EX P1, PT, RZ, UR7, PT, P1 ;  /* 0x00000007ff007c0c */ /* 0x000fda000bf25310 */
[C---:B------:R-:W-:Y:S01]  /*12d0*/  @P1 LEA R36, P2, R3.reuse, UR6, 0x4 ;  /* 0x0000000603241c11 */ /* 0x040fe2000f8420ff */
[----:B-1----:R-:W-:-:S03]  /*12e0*/  IMAD.WIDE.U32 R20, R3, 0x10, R20 ;  /* 0x0000001003147825 */ /* 0x002fc600078e0014 */
        /* <DEDUP_REMOVED lines=9> */
[----:B------:R-:W-:Y:S02]  /*1380*/  PRMT R177, R22, 0x7632, R177 ;  /* 0x0000763216b17816 */ /* 0x000fe400000000b1 */
        /* <DEDUP_REMOVED lines=11> */
.L_x_23597:
[----:B------:R-:W-:Y:S05]  /*1440*/  BSYNC B0 ;  /* 0x0000000000007941 */ /* 0x000fea0003800000 */
.L_x_23596:
[----:B------:R-:W-:Y:S02]  /*1450*/  ULDC UR6, c[0x0][0x214] ;  /* 0x0000850000067ab9 */ /* 0x000fe40000000800 */
[----:B------:R-:W-:-:S13]  /*1460*/  ISETP.GE.AND P1, PT, R116, UR6, PT ;  /* 0x0000000674007c0c */ /* 0x000fda000bf26270 */
[----:B------:R-:W-:Y:S05]  /*1470*/  @P1 EXIT ;  /* 0x000000000000194d */ /* 0x000fea0003800000 */
[----:B------:R-:W3:Y:S01]  /*1480*/  LDL.LU R193, [R1+0x18c] ;  /* 0x00018c0001c17983 */ /* 0x000ee20000300800 */
[----:B------:R-:W-:Y:S01]  /*1490*/  SHF.L.U32 R203, R140, 0x10, RZ ;  /* 0x000000108ccb7819 */ /* 0x000fe200000006ff */
[----:B------:R-:W-:Y:S01]  /*14a0*/  ULDC.64 UR6, c[0x0][0x270] ;  /* 0x00009c0000067ab9 */ /* 0x000fe20000000a00 */
[----:B------:R-:W-:Y:S01]  /*14b0*/  SHF.L.U32 R142, R142, 0x10, RZ ;  /* 0x000000108e8e7819 */ /* 0x000fe200000006ff */
[----:B------:R-:W4:Y:S01]  /*14c0*/  LDL.LU R194, [R1+0x188] ;  /* 0x0001880001c27983 */ /* 0x000f220000300800 */
[----:B------:R-:W-:Y:S01]  /*14d0*/  SHF.L.U32 R134, R134, 0x10, RZ ;  /* 0x0000001086867819 */ /* 0x000fe200000006ff */
[----:B------:R-:W-:Y:S01]  /*14e0*/  ULDC UR13, c[0x0][0x218] ;  /* 0x00008600000d7ab9 */ /* 0x000fe20000000800 */
[----:B------:R-:W-:Y:S01]  /*14f0*/  SHF.L.U32 R130, R130, 0x10, RZ ;  /* 0x0000001082827819 */ /* 0x000fe200000006ff */
[----:B------:R-:W4:Y:S01]  /*1500*/  LDL.LU R190, [R1+0x184] ;  /* 0x0001840001be7983 */ /* 0x000f220000300800 */
[----:B------:R-:W-:Y:S01]  /*1510*/  SHF.L.U32 R122, R122, 0x10, RZ ;  /* 0x000000107a7a7819 */ /* 0x000fe200000006ff */
[----:B------:R-:W-:Y:S01]  /*1520*/  ULDC UR12, c[0x0][0x2d8] ;  /* 0x0000b600000c7ab9 */ /* 0x000fe20000000800 */
[----:B------:R-:W-:Y:S01]  /*1530*/  SHF.L.U32 R114, R114, 0x10, RZ ;  /* 0x0000001072727819 */ /* 0x000fe200000006ff */
[----:B------:R-:W4:Y:S01]  /*1540*/  LDL.LU R182, [R1+0x17c] ;  /* 0x00017c0001b67983 */ /* 0x000f220000300800 */
[----:B------:R-:W-:Y:S01]  /*1550*/  SHF.L.U32 R106, R106, 0x10, RZ ;  /* 0x000000106a6a7819 */ /* 0x000fe200000006ff */
[----:B------:R-:W-:Y:S01]  /*1560*/  ULDC.64 UR8, c[0x0][0x230] ;  /* 0x00008c0000087ab9 */ /* 0x000fe20000000a00 */
[----:B------:R-:W-:Y:S01]  /*1570*/  SHF.L.U32 R102, R102, 0x10, RZ ;  /* 0x0000001066667819 */ /* 0x000fe200000006ff */
[----:B------:R-:W4:Y:S01]  /*1580*/  LDL.LU R178, [R1+0x174] ;  /* 0x0001740001b27983 */ /* 0x000f220000300800 */
[----:B------:R-:W-:Y:S01]  /*1590*/  SHF.L.U32 R94, R94, 0x10, RZ ;  /* 0x000000105e5e7819 */ /* 0x000fe200000006ff */
[----:B------:R-:W-:-:S02]  /*15a0*/  ULDC.64 UR10, c[0x0][0x238] ;  /* 0x00008e00000a7ab9 */ /* 0x000fc40000000a00 */
[----:B------:R-:W4:Y:S04]  /*15b0*/  LDL.LU R174, [R1+0x16c] ;  /* 0x00016c0001ae7983 */ /* 0x000f280000300800 */
[----:B------:R-:W4:Y:S01]  /*15c0*/  LDL.LU R3, [R1+0x164] ;  /* 0x0001640001037983 */ /* 0x000f220000300800 */
[----:B------:R-:W-:Y:S01]  /*15d0*/  SHF.L.U32 R140, R141, 0x10, RZ ;  /* 0x000000108d8c7819 */ /* 0x000fe200000006ff */
[----:B------:R-:W-:Y:S01]  /*15e0*/  UISETP.NE.U32.AND UP0, UPT, UR6, URZ, UPT ;  /* 0x0000003f0600728c */ /* 0x000fe2000bf05070 */
[----:B------:R-:W-:Y:S01]  /*15f0*/  SHF.L.U32 R141, R143, 0x10, RZ ;  /* 0x000000108f8d7819 */ /* 0x000fe200000006ff */
[----:B------:R-:W-:Y:S01]  /*1600*/  STL [R1+0x160], R203 ;  /* 0x000160cb01007387 */ /* 0x000fe20000100800 */
        /* <DEDUP_REMOVED lines=8> */
[----:B-----5:R-:W-:-:S02]  /*1690*/  PRMT R152, R42, 0x7632, R152 ;  /* 0x000076322a987816 */ /* 0x020fc40000000098 */
[----:B------:R-:W-:Y:S01]  /*16a0*/  PRMT R151, R41, 0x7632, R151 ;  /* 0x0000763229977816 */ /* 0x000fe20000000097 */
[----:B------:R-:W-:Y:S01]  /*16b0*/  STL [R1+0x154], R141 ;  /* 0x0001548d01007387 */ /* 0x000fe20000100800 */
[----:B------:R-:W-:Y:S02]  /*16c0*/  PRMT R175, R40, 0x7632, R175 ;  /* 0x0000763228af7816 */ /* 0x000fe400000000af */
[----:B0-----:R-:W-:Y:S02]  /*16d0*/  SHF.L.U32 R140, R132, 0x10, RZ ;  /* 0x00000010848c7819 */ /* 0x001fe400000006ff */
[----:B------:R-:W-:Y:S02]  /*16e0*/  SHF.L.U32 R132, R133, 0x10, RZ ;  /* 0x0000001085847819 */ /* 0x000fe400000006ff */
[----:B------:R-:W-:Y:S01]  /*16f0*/  SHF.L.U32 R133, R135, 0x10, RZ ;  /* 0x0000001087857819 */ /* 0x000fe200000006ff */
[----:B------:R-:W-:Y:S01]  /*1700*/  STL [R1+0x150], R140 ;  /* 0x0001508c01007387 */ /* 0x000fe20000100800 */
[----:B------:R-:W-:-:S02]  /*1710*/  PRMT R154, R24, 0x7632, R154 ;  /* 0x00007632189a7816 */ /* 0x000fc4000000009a */
[----:B------:R-:W-:Y:S01]  /*1720*/  PRMT R155, R25, 0x7632, R155 ;  /* 0x00007632199b7816 */ /* 0x000fe2000000009b */
[----:B------:R0:W-:Y:S01]  /*1730*/  STL [R1+0x14c], R132 ;  /* 0x00014c8401007387 */ /* 0x0001e20000100800 */
[----:B------:R-:W-:Y:S02]  /*1740*/  PRMT R156, R26, 0x7632, R156 ;  /* 0x000076321a9c7816 */ /* 0x000fe4000000009c */
[----:B------:R-:W-:Y:S01]  /*1750*/  PRMT R157, R27, 0x7632, R157 ;  /* 0x000076321b9d7816 */ /* 0x000fe2000000009d */
[----:B------:R-:W-:Y:S01]  /*1760*/  STL [R1+0x148], R134 ;  /* 0x0001488601007387 */ /* 0x000fe20000100800 */
[----:B------:R-:W-:Y:S02]  /*1770*/  ISETP.NE.AND P1, PT, RZ, UR6, PT ;  /* 0x00000006ff007c0c */ /* 0x000fe4000bf25270 */
        /* <DEDUP_REMOVED lines=10> */
[----:B------:R-:W-:-:S02]  /*1820*/  MOV R135, R189 ;  /* 0x000000bd00877202 */ /* 0x000fc40000000f00 */
[----:B------:R-:W-:Y:S01]  /*1830*/  PRMT R162, R32, 0x7632, R162 ;  /* 0x0000763220a27816 */ /* 0x000fe200000000a2 */
[----:B------:R-:W-:Y:S01]  /*1840*/  STL [R1+0x138], R130 ;  /* 0x0001388201007387 */ /* 0x000fe20000100800 */
[----:B------:R-:W-:Y:S02]  /*1850*/  PRMT R163, R33, 0x7632, R163 ;  /* 0x0000763221a37816 */ /* 0x000fe400000000a3 */
[----:B------:R-:W-:Y:S01]  /*1860*/  PRMT R164, R34, 0x7632, R164 ;  /* 0x0000763222a47816 */ /* 0x000fe200000000a4 */
[----:B------:R1:W-:Y:S01]  /*1870*/  STL [R1+0x134], R129 ;  /* 0x0001348101007387 */ /* 0x0003e20000100800 */
[----:B------:R-:W-:Y:S02]  /*1880*/  PRMT R165, R35, 0x7632, R165 ;  /* 0x0000763223a57816 */ /* 0x000fe400000000a5 */
[----:B0-----:R-:W-:Y:S02]  /*1890*/  SHF.L.U32 R128, R120, 0x10, RZ ;  /* 0x0000001078807819 */ /* 0x001fe400000006ff */
[----:B------:R-:W-:-:S02]  /*18a0*/  SHF.L.U32 R120, R121, 0x10, RZ ;  /* 0x0000001079787819 */ /* 0x000fc400000006ff */
[----:B------:R-:W-:Y:S01]  /*18b0*/  SHF.L.U32 R121, R123, 0x10, RZ ;  /* 0x000000107b797819 */ /* 0x000fe200000006ff */
[----:B------:R0:W-:Y:S01]  /*18c0*/  STL [R1+0x130], R128 ;  /* 0x0001308001007387 */ /* 0x0001e20000100800 */
[----:B------:R-:W-:Y:S02]  /*18d0*/  PRMT R239, R60, 0x7632, R239 ;  /* 0x000076323cef7816 */ /* 0x000fe400000000ef */
[----:B-1----:R-:W-:Y:S01]  /*18e0*/  MOV R129, R177 ;  /* 0x000000b100817202 */ /* 0x002fe20000000f00 */
[----:B------:R1:W-:Y:S01]  /*18f0*/  STL [R1+0x12c], R120 ;  /* 0x00012c7801007387 */ /* 0x0003e20000100800 */
[----:B--2---:R-:W-:Y:S02]  /*1900*/  SHF.L.U32 R177, R40, 0x10, RZ ;  /* 0x0000001028b17819 */ /* 0x004fe400000006ff */
[----:B------:R-:W-:Y:S01]  /*1910*/  SHF.L.U32 R40, R109, 0x10, RZ ;  /* 0x000000106d287819 */ /* 0x000fe200000006ff */
[----:B------:R-:W-:Y:S01]  /*1920*/  STL [R1+0x128], R122 ;  /* 0x0001287a01007387 */ /* 0x000fe20000100800 */
[----:B------:R-:W-:-:S02]  /*1930*/  PRMT R237, R61, 0x7632, R237 ;  /* 0x000076323ded7816 */ /* 0x000fc400000000ed */
[----:B0-----:R-:W-:Y:S01]  /*1940*/  MOV R128, R171 ;  /* 0x000000ab00807202 */ /* 0x001fe20000000f00 */
[----:B------:R-:W-:Y:S01]  /*1950*/  STL [R1+0x124], R121 ;  /* 0x0001247901007387 */ /* 0x000fe20000100800 */
[----:B------:R-:W-:Y:S02]  /*1960*/  SHF.L.U32 R171, R41, 0x10, RZ ;  /* 0x0000001029ab7819 */ /* 0x000fe400000006ff */
[----:B-1----:R-:W-:Y:S02]  /*1970*/  SHF.L.U32 R120, R112, 0x10, RZ ;  /* 0x0000001070787819 */ /* 0x002fe400000006ff */
[----:B------:R-:W-:Y:S02]  /*1980*/  SHF.L.U32 R112, R113, 0x10, RZ ;  /* 0x0000001071707819 */ /* 0x000fe400000006ff */
[----:B------:R-:W-:Y:S01]  /*1990*/  SHF.L.U32 R113, R115, 0x10, RZ ;  /* 0x0000001073717819 */ /* 0x000fe200000006ff */
[----:B------:R-:W-:Y:S01]  /*19a0*/  STL [R1+0x120], R120 ;  /* 0x0001207801007387 */ /* 0x000fe20000100800 */
[----:B------:R-:W-:-:S02]  /*19b0*/  SHF.L.U32 R41, R110, 0x10, RZ ;  /* 0x000000106e297819 */ /* 0x000fc400000006ff */
[----:B------:R-:W-:Y:S01]  /*19c0*/  PRMT R235, R62, 0x7632, R235 ;  /* 0x000076323eeb7816 */ /* 0x000fe200000000eb */
[----:B------:R0:W-:Y:S01]  /*19d0*/  STL [R1+0x11c], R112 ;  /* 0x00011c7001007387 */ /* 0x0001e20000100800 */
[----:B------:R-:W-:Y:S02]  /*19e0*/  PRMT R233, R63, 0x7632, R233 ;  /* 0x000076323fe97816 */ /* 0x000fe400000000e9 */
[----:B------:R-:W-:Y:S01]  /*19f0*/  PRMT R231, R56, 0x7632, R231 ;  /* 0x0000763238e77816 */ /* 0x000fe200000000e7 */
        /* <DEDUP_REMOVED lines=26> */
[----:B------:R-:W-:Y:S02]  /*1ba0*/  PRMT R191, R44, 0x7632, R191 ;  /* 0x000076322cbf7816 */ /* 0x000fe400000000bf */
[----:B------:R-:W-:Y:S01]  /*1bb0*/  PRMT R183, R46, 0x7632, R183 ;  /* 0x000076322eb77816 */ /* 0x000fe200000000b7 */
[----:B------:R-:W-:Y:S01]  /*1bc0*/  STL [R1+0xf8], R102 ;  /* 0x0000f86601007387 */ /* 0x000fe20000100800 */
[----:B------:R-:W-:-:S02]  /*1bd0*/  PRMT R179, R47, 0x7632, R179 ;  /* 0x000076322fb37816 */ /* 0x000fc400000000b3 */
        /* <DEDUP_REMOVED lines=11> */
[----:B------:R-:W-:Y:S01]  /*1c90*/  MOV R131, R135 ;  /* 0x0000008700837202 */ /* 0x000fe20000000f00 */
[----:B------:R-:W-:Y:S01]  /*1ca0*/  STL [R1+0xe8], R94 ;  /* 0x0000e85e01007387 */ /* 0x000fe20000100800 */
[----:B------:R-:W-:Y:S02]  /*1cb0*/  LOP3.LUT R2, R2, 0xffffffdf, RZ, 0xc0, !PT ;  /* 0xffffffdf02027812 */ /* 0x000fe400078ec0ff */
        /* <DEDUP_REMOVED lines=31> */
[----:B0-----:R-:W-:Y:S02]  /*1eb0*/  SHF.L.U32 R76, R72, 0x10, RZ ;  /* 0x00000010484c7819 */ /* 0x001fe400000006ff */
        /* <DEDUP_REMOVED lines=33> */
[----:B------:R-:W-:Y:S01]  /*20d0*/  STL [R1+0x78], R64 ;  /* 0x0000784001007387 */ /* 0x000fe20000100800 */
        /* <DEDUP_REMOVED lines=14> */
[----:B---3--:R-:W-:-:S02]  /*21c0*/  MOV R134, R193 ;  /* 0x000000c100867202 */ /* 0x008fc40000000f00 */
[----:B------:R-:W-:Y:S02]  /*21d0*/  SHF.L.U32 R193, R44, 0x10, RZ ;  /* 0x000000102cc17819 */ /* 0x000fe400000006ff */
[----:B----4-:R-:W-:Y:S02]  /*21e0*/  MOV R203, R194 ;  /* 0x000000c200cb7202 */ /* 0x010fe40000000f00 */
[----:B------:R-:W-:Y:S02]  /*21f0*/  MOV R120, R134 ;  /* 0x0000008600787202 */ /* 0x000fe40000000f00 */
[----:B------:R-:W-:Y:S02]  /*2200*/  MOV R207, R190 ;  /* 0x000000be00cf7202 */ /* 0x000fe40000000f00 */
[----:B------:R-:W-:Y:S02]  /*2210*/  MOV R133, R203 ;  /* 0x000000cb00857202 */ /* 0x000fe40000000f00 */
[----:B------:R-:W-:-:S02]  /*2220*/  MOV R211, R182 ;  /* 0x000000b600d37202 */ /* 0x000fc40000000f00 */
[----:B------:R-:W-:Y:S02]  /*2230*/  MOV R132, R207 ;  /* 0x000000cf00847202 */ /* 0x000fe40000000f00 */
[----:B------:R-:W-:Y:S02]  /*2240*/  MOV R215, R178 ;  /* 0x000000b200d77202 */ /* 0x000fe40000000f00 */
        /* <DEDUP_REMOVED lines=16> */
[----:B------:R-:W-:Y:S01]  /*2350*/  MOV R219, R174 ;  /* 0x000000ae00db7202 */ /* 0x000fe20000000f00 */
[----:B------:R0:W-:Y:S01]  /*2360*/  STL [R1+0xbc], R22 ;  /* 0x0000bc1601007387 */ /* 0x0001e20000100800 */
[----:B------:R-:W-:Y:S02]  /*2370*/  SHF.L.U32 R174, R5, 0x10, RZ ;  /* 0x0000001005ae7819 */ /* 0x000fe400000006ff */
[----:B------:R-:W-:Y:S01]  /*2380*/  SHF.L.U32 R5, R8, 0x10, RZ ;  /* 0x0000001008057819 */ /* 0x000fe200000006ff */
[----:B------:R1:W-:Y:S01]  /*2390*/  STL [R1+0xb4], R21 ;  /* 0x0000b41501007387 */ /* 0x0003e20000100800 */
[----:B------:R-:W-:Y:S02]  /*23a0*/  SHF.L.U32 R8, R11, 0x10, RZ ;  /* 0x000000100b087819 */ /* 0x000fe400000006ff */
[----:B------:R-:W-:Y:S02]  /*23b0*/  SHF.L.U32 R11, R14, 0x10, RZ ;  /* 0x000000100e0b7819 */ /* 0x000fe400000006ff */
[----:B------:R-:W-:-:S02]  /*23c0*/  SHF.L.U32 R14, R17, 0x10, RZ ;  /* 0x00000010110e7819 */ /* 0x000fc400000006ff */
[----:B0-----:R-:W-:Y:S02]  /*23d0*/  SHF.L.U32 R22, R62, 0x10, RZ ;  /* 0x000000103e167819 */ /* 0x001fe400000006ff */
[----:B------:R-:W-:Y:S02]  /*23e0*/  SHF.L.U32 R17, R20, 0x10, RZ ;  /* 0x0000001014117819 */ /* 0x000fe400000006ff */
[----:B-1----:R-:W-:Y:S01]  /*23f0*/  SHF.L.U32 R21, R63, 0x10, RZ ;  /* 0x000000103f157819 */ /* 0x002fe200000006ff */
        /* <DEDUP_REMOVED lines=13> */
[----:B------:R1:W-:Y:S01]  /*24d0*/  STL [R1+0x94], R21 ;  /* 0x0000941501007387 */ /* 0x0003e20000100800 */
[----:B------:R-:W-:Y:S02]  /*24e0*/  SHF.L.U32 R30, R31, 0x10, RZ ;  /* 0x000000101f1e7819 */ /* 0x000fe400000006ff */
[----:B------:R-:W-:Y:S02]  /*24f0*/  SHF.L.U32 R31, R32, 0x10, RZ ;  /* 0x00000010201f7819 */ /* 0x000fe400000006ff */
[----:B------:R-:W-:Y:S02]  /*2500*/  SHF.L.U32 R32, R33, 0x10, RZ ;  /* 0x0000001021207819 */ /* 0x000fe400000006ff */
[----:B0-----:R-:W-:Y:S02]  /*2510*/  SHF.L.U32 R22, R58, 0x10, RZ ;  /* 0x000000103a167819 */ /* 0x001fe400000006ff */
[----:B------:R-:W-:-:S02]  /*2520*/  SHF.L.U32 R33, R34, 0x10, RZ ;  /* 0x0000001022217819 */ /* 0x000fc400000006ff */
[----:B-1----:R-:W-:Y:S01]  /*2530*/  SHF.L.U32 R21, R59, 0x10, RZ ;  /* 0x000000103b157819 */ /* 0x002fe200000006ff */
[----:B------:R0:W-:Y:S01]  /*2540*/  STL [R1+0x8c], R22 ;  /* 0x00008c1601007387 */ /* 0x0001e20000100800 */
[----:B------:R-:W-:Y:S02]  /*2550*/  SHF.L.U32 R182, R187, 0x10, RZ ;  /* 0x00000010bbb67819 */ /* 0x000fe400000006ff */
[----:B------:R-:W-:Y:S01]  /*2560*/  SHF.L.U32 R34, R35, 0x10, RZ ;  /* 0x0000001023227819 */ /* 0x000fe200000006ff */
[----:B------:R1:W-:Y:S01]  /*2570*/  STL [R1+0x84], R21 ;  /* 0x0000841501007387 */ /* 0x0003e20000100800 */
[----:B------:R-:W-:Y:S02]  /*2580*/  MOV R141, R219 ;  /* 0x000000db008d7202 */ /* 0x000fe40000000f00 */
[----:B------:R-:W-:Y:S02]  /*2590*/  MOV R142, R215 ;  /* 0x000000d7008e7202 */ /* 0x000fe40000000f00 */
[----:B------:R-:W-:-:S02]  /*25a0*/  MOV R143, R211 ;  /* 0x000000d3008f7202 */ /* 0x000fc40000000f00 */
[----:B0-----:R-:W-:Y:S02]  /*25b0*/  SHF.L.U32 R22, R52, 0x10, RZ ;  /* 0x0000001034167819 */ /* 0x001fe400000006ff */
[----:B------:R-:W-:Y:S02]  /*25c0*/  PRMT R187, R45, 0x7632, R187 ;  /* 0x000076322dbb7816 */ /* 0x000fe400000000bb */
[----:B-1----:R-:W-:Y:S01]  /*25d0*/  SHF.L.U32 R21, R53, 0x10, RZ ;  /* 0x0000001035157819 */ /* 0x002fe200000006ff */
[----:B------:R-:W-:Y:S01]  /*25e0*/  STL [R1+0x7c], R22 ;  /* 0x00007c1601007387 */ /* 0x000fe20000100800 */
[----:B------:R-:W-:Y:S02]  /*25f0*/  SHF.L.U32 R35, R36, 0x10, RZ ;  /* 0x0000001024237819 */ /* 0x000fe400000006ff */
[----:B------:R-:W-:Y:S01]  /*2600*/  MOV R121, R133 ;  /* 0x0000008500797202 */ /* 0x000fe20000000f00 */
[----:B------:R0:W-:Y:S01]  /*2610*/  STL [R1+0x74], R21 ;  /* 0x0000741501007387 */ /* 0x0001e20000100800 */
[----:B------:R-:W-:-:S02]  /*2620*/  MOV R122, R132 ;  /* 0x00000084007a7202 */ /* 0x000fc40000000f00 */
[----:B------:R-:W-:Y:S02]  /*2630*/  SHF.L.U32 R36, R37, 0x10, RZ ;  /* 0x0000001025247819 */ /* 0x000fe400000006ff */
[----:B------:R-:W-:Y:S02]  /*2640*/  SHF.L.U32 R194, R184, 0x10, RZ ;  /* 0x00000010b8c27819 */ /* 0x000fe400000006ff */
[----:B------:R-:W-:Y:S02]  /*2650*/  SHF.L.U32 R37, R38, 0x10, RZ ;  /* 0x0000001026257819 */ /* 0x000fe400000006ff */
[----:B------:R-:W-:Y:S02]  /*2660*/  SHF.L.U32 R190, R185, 0x10, RZ ;  /* 0x00000010b9be7819 */ /* 0x000fe400000006ff */
[----:B0-----:R-:W-:Y:S02]  /*2670*/  SHF.L.U32 R21, R42, 0x10, RZ ;  /* 0x000000102a157819 */ /* 0x001fe400000006ff */
[----:B------:R-:W-:-:S02]  /*2680*/  SHF.L.U32 R42, R111, 0x10, RZ ;  /* 0x000000106f2a7819 */ /* 0x000fc400000006ff */
[----:B------:R-:W-:Y:S02]  /*2690*/  SHF.L.U32 R38, R39, 0x10, RZ ;  /* 0x0000001027267819 */ /* 0x000fe400000006ff */
[----:B------:R-:W-:Y:S01]  /*26a0*/  SHF.L.U32 R184, R147, 0x10, RZ ;  /* 0x0000001093b87819 */ /* 0x000fe200000006ff */
        /* <DEDUP_REMOVED lines=20> */
[----:B------:R-:W-:Y:S02]  /*27f0*/  MOV R39, R116 ;  /* 0x0000007400277202 */ /* 0x000fe40000000f00 */
        /* <DEDUP_REMOVED lines=11> */
[----:B-1----:R-:W-:Y:S02]  /*28b0*/  SHF.L.U32 R41, R90, 0x10, RZ ;  /* 0x000000105a297819 */ /* 0x002fe400000006ff */
[----:B------:R-:W-:Y:S02]  /*28c0*/  SHF.L.U32 R147, R131, 0x10, RZ ;  /* 0x0000001083937819 */ /* 0x000fe400000006ff */
[----:B--2---:R-:W-:Y:S01]  /*28d0*/  SHF.L.U32 R40, R89, 0x10, RZ ;  /* 0x0000001059287819 */ /* 0x004fe200000006ff */
[----:B------:R0:W-:Y:S01]  /*28e0*/  STL [R1+0x4c], R41 ;  /* 0x00004c2901007387 */ /* 0x0001e20000100800 */
[----:B------:R-:W-:Y:S02]  /*28f0*/  SHF.L.U32 R148, R130, 0x10, RZ ;  /* 0x0000001082947819 */ /* 0x000fe400000006ff */
[----:B------:R-:W-:Y:S01]  /*2900*/  SHF.L.U32 R149, R129, 0x10, RZ ;  /* 0x0000001081957819 */ /* 0x000fe200000006ff */
        /* <DEDUP_REMOVED lines=65> */
[----:B------:R-:W-:Y:S01]  /*2d20*/  SHF.L.U32 R158, R158, 0x10, RZ ;  /* 0x000000109e9e7819 */ /* 0x000fe200000006ff */
[----:B------:R2:W-:Y:S01]  /*2d30*/  STL [R1], R40 ;  /* 0x0000002801007387 */ /* 0x0005e20000100800 */
        /* <DEDUP_REMOVED lines=11> */
[----:B--2---:R-:W-:-:S07]  /*2df0*/  @P1 LOP3.LUT R2, R2, 0x20, RZ, 0xfc, !PT ;  /* 0x0000002002021812 */ /* 0x004fce00078efcff */
.L_x_23639:
        /* <DEDUP_REMOVED lines=18> */
[----:B------:R-:W-:Y:S01]  /*2f20*/  ISETP.NE.U32.AND P1, PT, RZ, UR8, PT ;  /* 0x00000008ff007c0c */ /* 0x000fe2000bf25070 */
[----:B------:R0:W-:Y:S03]  /*2f30*/  STL [R1+0x194], R2 ;  /* 0x0001940201007387 */ /* 0x0001e60000100800 */
[----:B------:R-:W-:Y:S01]  /*2f40*/  ISETP.NE.AND.EX P1, PT, RZ, UR9, PT, P1 ;  /* 0x00000009ff007c0c */ /* 0x000fe2000bf25310 */
[----:B0-----:R-:W2:Y:S04]  /*2f50*/  LDL R2, [R1+0x160] ;  /* 0x0001600001027983 */ /* 0x001ea80000100800 */
[----:B------:R0:W-:Y:S08]  /*2f60*/  STL [R1+0x190], R0 ;  /* 0x0001900001007387 */ /* 0x0001f00000100800 */
[C---:B------:R-:W-:Y:S01]  /*2f70*/  @P1 LEA R48, P2, R170.reuse, UR8, 0x5 ;  /* 0x00000008aa301c11 */ /* 0x040fe2000f8428ff */
[----:B------:R-:W3:Y:S03]  /*2f80*/  LDL R200, [R1+0x158] ;  /* 0x0001580001c87983 */ /* 0x000ee60000100800 */
[C---:B------:R-:W-:Y:S01]  /*2f90*/  @P1 LEA.HI.X R49, R170.reuse, UR9, RZ, 0x5, P2 ;  /* 0x00000009aa311c11 */ /* 0x040fe200090f2cff */
[----:B------:R-:W4:Y:S04]  /*2fa0*/  LDL R252, [R1+0x68] ;  /* 0x0000680001fc7983 */ /* 0x000f280000100800 */
[----:B------:R-:W4:Y:S04]  /*2fb0*/  @P1 LDG.E.128 R40, desc[UR4][R48.64] ;  /* 0x0000000430281981 */ /* 0x000f28000c1e1d00 */
[----:B------:R1:W4:Y:S04]  /*2fc0*/  @P1 LDG.E.128 R44, desc[UR4][R48.64+0x10] ;  /* 0x00001004302c1981 */ /* 0x000328000c1e1d00 */
[----:B0-----:R-:W2:Y:S04]  /*2fd0*/  LDL R0, [R1+0x15c] ;  /* 0x00015c0001007983 */ /* 0x001ea80000100800 */
[----:B------:R-:W4:Y:S01]  /*2fe0*/  LDL R197, [R1+0x64] ;  /* 0x0000640001c57983 */ /* 0x000f220000100800 */
[----:B-1----:R-:W0:Y:S02]  /*2ff0*/  LDC.64 R48, c[0x0][0x220] ;  /* 0x00008800ff307b82 */ /* 0x002e240000000a00 */
[----:B0-----:R-:W-:-:S06]  /*3000*/  IMAD.WIDE.U32 R48, R170, 0x10, R48 ;  /* 0x00000010aa307825 */ /* 0x001fcc00078e0030 */
[----:B------:R-:W3:Y:S01]  /*3010*/  LDG.E.128 R48, desc[UR4][R48.64] ;  /* 0x0000000430307981 */ /* 0x000ee2000c1e1d00 */
[----:B------:R-:W-:-:S04]  /*3020*/  LEA R128, P1, R170, UR10, 0x5 ;  /* 0x0000000aaa807c11 */ /* 0x000fc8000f8228ff */
[----:B------:R-:W-:Y:S02]  /*3030*/  LEA.HI.X R129, R170, UR11, RZ, 0x5, P1 ;  /* 0x0000000baa817c11 */ /* 0x000fe400088f2cff */
[----:B------:R-:W-:Y:S02]  /*3040*/  ISETP.NE.U32.AND P1, PT, RZ, UR8, PT ;  /* 0x00000008ff007c0c */ /* 0x000fe4000bf25070 */
[----:B---3--:R-:W-:Y:S02]  /*3050*/  PRMT R131, R48, 0x7632, R131 ;  /* 0x0000763230837816 */ /* 0x008fe40000000083 */
[C---:B------:R-:W-:Y:S02]  /*3060*/  PRMT R52, R49.reuse, 0x7632, R52 ;  /* 0x0000763231347816 */ /* 0x040fe40000000034 */
[----:B------:R-:W-:Y:S02]  /*3070*/  SHF.L.U32 R173, R49, 0x10, RZ ;  /* 0x0000001031ad7819 */ /* 0x000fe400000006ff */
[----:B------:R-:W-:-:S02]  /*3080*/  SHF.L.U32 R172, R50, 0x10, RZ ;  /* 0x0000001032ac7819 */ /* 0x000fc400000006ff */
[C---:B------:R-:W-:Y:S02]  /*3090*/  PRMT R55, R51.reuse, 0x7632, R55 ;  /* 0x0000763233377816 */ /* 0x040fe40000000037 */
[----:B------:R-:W-:Y:S02]  /*30a0*/  SHF.L.U32 R54, R51, 0x10, RZ ;  /* 0x0000001033367819 */ /* 0x000fe400000006ff */
[----:B------:R-:W-:Y:S01]  /*30b0*/  PRMT R53, R50, 0x7632, R53 ;  /* 0x0000763232357816 */ /* 0x000fe20000000035 */
[-C--:B------:R-:W-:Y:S01]  /*30c0*/  FMUL.FTZ R50, R173, R130.reuse ;  /* 0x00000082ad327220 */ /* 0x080fe20000410000 */
[----:B------:R-:W-:Y:S01]  /*30d0*/  SHF.L.U32 R51, R52, 0x10, RZ ;  /* 0x0000001034337819 */ /* 0x000fe200000006ff */
[----:B------:R-:W-:Y:S01]  /*30e0*/  FMUL.FTZ R52, R172, R130 ;  /* 0x00000082ac347220 */ /* 0x000fe20000410000 */
[----:B------:R-:W-:Y:S01]  /*30f0*/  SHF.L.U32 R49, R131, 0x10, RZ ;  /* 0x0000001083317819 */ /* 0x000fe200000006ff */
[----:B------:R-:W3:Y:S04]  /*3100*/  LDL R173, [R1+0x70] ;  /* 0x0000700001ad7983 */ /* 0x000ee80000100800 */
[----:B------:R-:W3:Y:S04]  /*3110*/  LDL R131, [R1+0x6c] ;  /* 0x00006c0001837983 */ /* 0x000ee80000100800 */
[----:B------:R-:W3:Y:S01]  /*3120*/  LDL R172, [R1+0x154] ;  /* 0x0001540001ac7983 */ /* 0x000ee20000100800 */
[----:B------:R-:W-:-:S05]  /*3130*/  SHF.L.U32 R48, R48, 0x10, RZ ;  /* 0x0000001030307819 */ /* 0x000fca00000006ff */
[----:B------:R-:W-:Y:S01]  /*3140*/  FMUL.FTZ R48, R48, R130 ;  /* 0x0000008230307220 */ /* 0x000fe20000410000 */
[----:B--2---:R-:W-:-:S03]  /*3150*/  FMUL.FTZ R50, R0, R50 ;  /* 0x0000003200327220 */ /* 0x004fc60000410000 */
[----:B------:R-:W-:Y:S02]  /*3160*/  FMUL.FTZ R48, R2, R48 ;  /* 0x0000003002307220 */ /* 0x000fe40000410000 */
[----:B------:R0:W5:Y:S04]  /*3170*/  LDL.LU R2, [R1+0x194] ;  /* 0x0001940001027983 */ /* 0x0001680000300800 */
[----:B------:R0:W5:Y:S01]  /*3180*/  LDL.LU R0, [R1+0x190] ;  /* 0x0001900001007983 */ /* 0x0001620000300800 */
[----:B------:R-:W-:Y:S02]  /*3190*/  ISETP.NE.AND.EX P1, PT, RZ, UR9, PT, P1 ;  /* 0x00000009ff007c0c */ /* 0x000fe4000bf25310 */
[----:B------:R-:W-:Y:S02]  /*31a0*/  SHF.L.U32 R53, R53, 0x10, RZ ;  /* 0x0000001035357819 */ /* 0x000fe400000006ff */
[----:B------:R-:W-:Y:S01]  /*31b0*/  SHF.L.U32 R55, R55, 0x10, RZ ;  /* 0x0000001037377819 */ /* 0x000fe200000006ff */
[-C--:B------:R-:W-:Y:S01]  /*31c0*/  FMUL.FTZ R54, R54, R130.reuse ;  /* 0x0000008236367220 */ /* 0x080fe20000410000 */
[-C--:B------:R-:W-:Y:S01]  /*31d0*/  FMUL.FTZ R49, R49, R130.reuse ;  /* 0x0000008231317220 */ /* 0x080fe20000410000 */
[-C--:B------:R-:W-:Y:S01]  /*31e0*/  FMUL.FTZ R51, R51, R130.reuse ;  /* 0x0000008233337220 */ /* 0x080fe20000410000 */
[-C--:B------:R-:W-:Y:S01]  /*31f0*/  FMUL.FTZ R53, R53, R130.reuse ;  /* 0x0000008235357220 */ /* 0x080fe20000410000 */
[----:B------:R-:W-:Y:S01]  /*3200*/  FMUL.FTZ R55, R55, R130 ;  /* 0x0000008237377220 */ /* 0x000fe20000410000 */
[----:B------:R-:W-:-:S02]  /*3210*/  FMUL.FTZ R52, R200, R52 ;  /* 0x00000034c8347220 */ /* 0x000fc40000410000 */
[----:B------:R-:W1:Y:S01]  /*3220*/  S2R R200, SR_TID.X ;  /* 0x0000000000c87919 */ /* 0x000e620000002100 */
[----:B----4-:R-:W-:Y:S01]  /*3230*/  FMUL.FTZ R53, R252, R53 ;  /* 0x00000035fc357220 */ /* 0x010fe20000410000 */
[----:B------:R-:W-:Y:S01]  /*3240*/  FMUL.FTZ R55, R197, R55 ;  /* 0x00000037c5377220 */ /* 0x000fe20000410000 */
[----:B------:R-:W-:Y:S01]  /*3250*/  @P1 FADD.FTZ R48, R40, R48 ;  /* 0x0000003028301221 */ /* 0x000fe20000010000 */
[----:B------:R-:W-:Y:S01]  /*3260*/  @P1 FADD.FTZ R50, R42, R50 ;  /* 0x000000322a321221 */ /* 0x000fe20000010000 */
[----:B------:R-:W-:Y:S01]  /*3270*/  @P1 FADD.FTZ R52, R44, R52 ;  /* 0x000000342c341221 */ /* 0x000fe20000010000 */
[----:B------:R-:W-:Y:S01]  /*3280*/  @P1 FADD.FTZ R53, R45, R53 ;  /* 0x000000352d351221 */ /* 0x000fe20000010000 */
[----:B------:R-:W-:Y:S01]  /*3290*/  @P1 FADD.FTZ R55, R47, R55 ;  /* 0x000000372f371221 */ /* 0x000fe20000010000 */
[----:B-1----:R-:W-:Y:S01]  /*32a0*/  LOP3.LUT R200, R200, 0x1f, RZ, 0xc0, !PT ;  /* 0x0000001fc8c87812 */ /* 0x002fe200078ec0ff */
[----:B---3--:R-:W-:Y:S01]  /*32b0*/  FMUL.FTZ R49, R173, R49 ;  /* 0x00000031ad317220 */ /* 0x008fe20000410000 */
[----:B------:R-:W-:Y:S01]  /*32c0*/  FMUL.FTZ R51, R131, R51 ;  /* 0x0000003383337220 */ /* 0x000fe20000410000 */
[----:B------:R-:W-:-:S02]  /*32d0*/  FMUL.FTZ R54, R172, R54 ;  /* 0x00000036ac367220 */ /* 0x000fc40000410000 */
[----:B------:R-:W-:Y:S01]  /*32e0*/  @P1 FADD.FTZ R49, R41, R49 ;  /* 0x0000003129311221 */ /* 0x000fe20000010000 */
[----:B------:R-:W-:Y:S01]  /*32f0*/  @P1 FADD.FTZ R51, R43, R51 ;  /* 0x000000332b331221 */ /* 0x000fe20000010000 */
[----:B------:R-:W-:-:S04]  /*3300*/  @P1 FADD.FTZ R54, R46, R54 ;  /* 0x000000362e361221 */ /* 0x000fc80000010000 */
[----:B------:R0:W-:Y:S04]  /*3310*/  STG.E.128 desc[UR4][R128.64], R48 ;  /* 0x0000003080007986 */ /* 0x0001e8000c101d04 */
[----:B------:R0:W-:Y:S01]  /*3320*/  STG.E.128 desc[UR4][R128.64+0x10], R52 ;  /* 0x0000103480007986 */ /* 0x0001e2000c101d04 */
[----:B------:R-:W-:-:S07]  /*3330*/  IADD3 R131, R170, 0x20, RZ ;  /* 0x00000020aa837810 */ /* 0x000fce0007ffe0ff */
.L_x_23599:
[----:B------:R-:W-:Y:S05]  /*3340*/  BSYNC B0 ;  /* 0x0000000000007941 */ /* 0x000fea0003800000 */
.L_x_23598:
[----:B-----5:R-:W-:Y:S01]  /*3350*/  ISETP.GE.U32.AND P1, PT, R0, 0x40, PT ;  /* 0x000000400000780c */ /* 0x020fe20003f26070 */
[----:B------:R-:W-:-:S12]  /*3360*/  BSSY B0, `(.L_x_23600) ;  /* 0x0000046000007945 */ /* 0x000fd80003800000 */
[----:B------:R-:W-:Y:S05]  /*3370*/  @!P1 BRA `(.L_x_23601) ;  /* 0x0000000400109947 */ /* 0x000fea0003800000 */
[----:B------:R-:W-:Y:S01]  /*3380*/  ISETP.NE.U32.AND P1, PT, RZ, UR8, PT ;  /* 0x00000008ff007c0c */ /* 0x000fe2000bf25070 */
[----:B------:R1:W-:Y:S03]  /*3390*/  STL [R1+0x198], R3 ;  /* 0x0001980301007387 */ /* 0x0003e60000100800 */
[----:B------:R-:W-:Y:S01]  /*33a0*/  ISETP.NE.AND.EX P1, PT, RZ, UR9, PT, P1 ;  /* 0x00000009ff007c0c */ /* 0x000fe2000bf25310 */
[----:B-1----:R-:W2:Y:S04]  /*33b0*/  LDL R3, [R1+0x150] ;  /* 0x0001500001037983 */ /* 0x002ea80000100800 */
[----:B------:R1:W-:Y:S08]  /*33c0*/  STL [R1+0x194], R2 ;  /* 0x0001940201007387 */ /* 0x0003f00000100800 */
[----:B------:R-:W-:-:S04]  /*33d0*/  @P1 LEA R56, P2, R131, UR8, 0x5 ;  /* 0x0000000883381c11 */ /* 0x000fc8000f8428ff */
[C---:B------:R-:W-:Y:S01]  /*33e0*/  @P1 LEA.HI.X R57, R131.reuse, UR9, RZ, 0x5, P2 ;  /* 0x0000000983391c11 */ /* 0x040fe200090f2cff */
[----:B-1----:R-:W3:Y:S04]  /*33f0*/  LDL R2, [R1+0x14c] ;  /* 0x00014c0001027983 */ /* 0x002ee80000100800 */
[----:B------:R-:W4:Y:S04]  /*3400*/  @P1 LDG.E.128 R40, desc[UR4][R56.64] ;  /* 0x0000000438281981 */ /* 0x000f28000c1e1d00 */
[----:B------:R1:W4:Y:S04]  /*3410*/  @P1 LDG.E.128 R44, desc[UR4][R56.64+0x10] ;  /* 0x00001004382c1981 */ /* 0x000328000c1e1d00 */
[----:B------:R0:W-:Y:S04]  /*3420*/  STL [R1+0x190], R0 ;  /* 0x0001900001007387 */ /* 0x0001e80000100800 */
[----:B------:R-:W4:Y:S01]  /*3430*/  LDL R200, [R1+0x144] ;  /* 0x0001440001c87983 */ /* 0x000f220000100800 */
[----:B-1----:R-:W1:Y:S03]  /*3440*/  LDC.64 R56, c[0x0][0x220] ;  /* 0x00008800ff387b82 */ /* 0x002e660000000a00 */
[----:B------:R-:W4:Y:S04]  /*3450*/  LDL R252, [R1+0x54] ;  /* 0x0000540001fc7983 */ /* 0x000f280000100800 */
[----:B0-----:R-:W2:Y:S01]  /*3460*/  LDL R0, [R1+0x148] ;  /* 0x0001480001007983 */ /* 0x001ea20000100800 */
[----:B-1----:R-:W-:-:S06]  /*3470*/  IMAD.WIDE.U32 R56, R131, 0x10, R56 ;  /* 0x0000001083387825 */ /* 0x002fcc00078e0038 */
        /* <DEDUP_REMOVED lines=20> */
[----:B------:R-:W-:Y:S01]  /*35c0*/  FMUL.FTZ R58, R2, R58 ;  /* 0x0000003a023a7220 */ /* 0x000fe20000410000 */
[----:B--2---:R-:W-:Y:S02]  /*35d0*/  FMUL.FTZ R60, R0, R60 ;  /* 0x0000003c003c7220 */ /* 0x004fe40000410000 */
[----:B------:R-:W-:Y:S02]  /*35e0*/  FMUL.FTZ R56, R3, R56 ;  /* 0x0000003803387220 */ /* 0x000fe40000410000 */
[----:B------:R1:W5:Y:S04]  /*35f0*/  LDL.LU R3, [R1+0x198] ;  /* 0x0001980001037983 */ /* 0x0003680000300800 */
[----:B------:R1:W5:Y:S04]  /*3600*/  LDL.LU R2, [R1+0x194] ;  /* 0x0001940001027983 */ /* 0x0003680000300800 */
[----:B------:R1:W5:Y:S01]  /*3610*/  LDL.LU R0, [R1+0x190] ;  /* 0x0001900001007983 */ /* 0x0003620000300800 */
[----:B------:R-:W-:Y:S01]  /*3620*/  ISETP.NE.AND.EX P1, PT, RZ, UR9, PT, P1 ;  /* 0x00000009ff007c0c */ /* 0x000fe2000bf25310 */
[----:B------:R-:W-:Y:S01]  /*3630*/  FMUL.FTZ R62, R62, R130 ;  /* 0x000000823e3e7220 */ /* 0x000fe20000410000 */
[----:B------:R-:W-:-:S02]  /*3640*/  SHF.L.U32 R61, R61, 0x10, RZ ;  /* 0x000000103d3d7819 */ /* 0x000fc400000006ff */
[----:B------:R-:W-:Y:S01]  /*3650*/  SHF.L.U32 R63, R63, 0x10, RZ ;  /* 0x000000103f3f7819 */ /* 0x000fe200000006ff */
[-C--:B------:R-:W-:Y:S01]  /*3660*/  FMUL.FTZ R57, R57, R130.reuse ;  /* 0x0000008239397220 */ /* 0x080fe20000410000 */
[-C--:B------:R-:W-:Y:S01]  /*3670*/  FMUL.FTZ R59, R59, R130.reuse ;  /* 0x000000823b3b7220 */ /* 0x080fe20000410000 */
[----:B------:R-:W-:Y:S01]  /*3680*/  FMUL.FTZ R61, R61, R130 ;  /* 0x000000823d3d7220 */ /* 0x000fe20000410000 */
[----:B----4-:R-:W-:Y:S01]  /*3690*/  FMUL.FTZ R62, R200, R62 ;  /* 0x0000003ec83e7220 */ /* 0x010fe20000410000 */
[----:B------:R-:W-:Y:S01]  /*36a0*/  FMUL.FTZ R63, R63, R130 ;  /* 0x000000823f3f7220 */ /* 0x000fe20000410000 */
[----:B------:R-:W0:Y:S03]  /*36b0*/  S2R R200, SR_TID.X ;  /* 0x0000000000c87919 */ /* 0x000e260000002100 */
[----:B------:R-:W-:Y:S01]  /*36c0*/  FMUL.FTZ R63, R252, R63 ;  /* 0x0000003ffc3f7220 */ /* 0x000fe20000410000 */
[----:B------:R-:W-:Y:S01]  /*36d0*/  @P1 FADD.FTZ R56, R40, R56 ;  /* 0x0000003828381221 */ /* 0x000fe20000010000 */
[----:B------:R-:W-:Y:S01]  /*36e0*/  @P1 FADD.FTZ R58, R42, R58 ;  /* 0x0000003a2a3a1221 */ /* 0x000fe20000010000 */
[----:B------:R-:W-:Y:S01]  /*36f0*/  @P1 FADD.FTZ R60, R44, R60 ;  /* 0x0000003c2c3c1221 */ /* 0x000fe20000010000 */
[----:B------:R-:W-:Y:S01]  /*3700*/  @P1 FADD.FTZ R62, R46, R62 ;  /* 0x0000003e2e3e1221 */ /* 0x000fe20000010000 */
[----:B------:R-:W-:Y:S01]  /*3710*/  @P1 FADD.FTZ R63, R47, R63 ;  /* 0x0000003f2f3f1221 */ /* 0x000fe20000010000 */
[----:B------:R-:W-:-:S02]  /*3720*/  IADD3 R131, R131, 0x20, RZ ;  /* 0x0000002083837810 */ /* 0x000fc40007ffe0ff */
[----:B0-----:R-:W-:Y:S01]  /*3730*/  LOP3.LUT R200, R200, 0x1f, RZ, 0xc0, !PT ;  /* 0x0000001fc8c87812 */ /* 0x001fe200078ec0ff */
[----:B---3--:R-:W-:Y:S01]  /*3740*/  FMUL.FTZ R59, R197, R59 ;  /* 0x0000003bc53b7220 */ /* 0x008fe20000410000 */
[----:B------:R-:W-:Y:S01]  /*3750*/  FMUL.FTZ R61, R172, R61 ;  /* 0x0000003dac3d7220 */ /* 0x000fe20000410000 */
[----:B------:R-:W-:Y:S02]  /*3760*/  FMUL.FTZ R57, R173, R57 ;  /* 0x00000039ad397220 */ /* 0x000fe40000410000 */
[----:B------:R-:W-:Y:S01]  /*3770*/  @P1 FADD.FTZ R59, R43, R59 ;  /* 0x0000003b2b3b1221 */ /* 0x000fe20000010000 */
[----:B------:R-:W-:Y:S01]  /*3780*/  @P1 FADD.FTZ R61, R45, R61 ;  /* 0x0000003d2d3d1221 */ /* 0x000fe20000010000 */
[----:B------:R-:W-:-:S04]  /*3790*/  @P1 FADD.FTZ R57, R41, R57 ;  /* 0x0000003929391221 */ /* 0x000fc80000010000 */
[----:B------:R1:W-:Y:S04]  /*37a0*/  STG.E.128 desc[UR4][R128.64+0x10], R60 ;  /* 0x0000103c80007986 */ /* 0x0003e8000c101d04 */
[----:B------:R1:W-:Y:S02]  /*37b0*/  STG.E.128 desc[UR4][R128.64], R56 ;  /* 0x0000003880007986 */ /* 0x0003e4000c101d04 */
.L_x_23601:
[----:B------:R-:W-:Y:S05]  /*37c0*/  BSYNC B0 ;  /* 0x0000000000007941 */ /* 0x000fea0003800000 */
.L_x_23600:
[----:B-----5:R-:W-:Y:S01]  /*37d0*/  ISETP.GE.U32.AND P1, PT, R0, 0x60, PT ;  /* 0x000000600000780c */ /* 0x020fe20003f26070 */
[----:B------:R-:W-:-:S12]  /*37e0*/  BSSY B0, `(.L_x_23602) ;  /* 0x0000046000007945 */ /* 0x000fd80003800000 */
[----:B------:R-:W-:Y:S05]  /*37f0*/  @!P1 BRA `(.L_x_23603) ;  /* 0x0000000400109947 */ /* 0x000fea0003800000 */
[----:B------:R-:W-:Y:S01]  /*3800*/  ISETP.NE.U32.AND P1, PT, RZ, UR8, PT ;  /* 0x00000008ff007c0c */ /* 0x000fe2000bf25070 */
[----:B------:R2:W-:Y:S03]  /*3810*/  STL [R1+0x198], R3 ;  /* 0x0001980301007387 */ /* 0x0005e60000100800 */
[----:B------:R-:W-:Y:S01]  /*3820*/  ISETP.NE.AND.EX P1, PT, RZ, UR9, PT, P1 ;  /* 0x00000009ff007c0c */ /* 0x000fe2000bf25310 */
[----:B--2---:R-:W2:Y:S04]  /*3830*/  LDL R3, [R1+0x140] ;  /* 0x0001400001037983 */ /* 0x004ea80000100800 */
[----:B------:R3:W-:Y:S08]  /*3840*/  STL [R1+0x194], R2 ;  /* 0x0001940201007387 */ /* 0x0007f00000100800 */
[----:B------:R-:W-:-:S04]  /*3850*/  @P1 LEA R64, P2, R131, UR8, 0x5 ;  /* 0x0000000883401c11 */ /* 0x000fc8000f8428ff */
[C---:B------:R-:W-:Y:S01]  /*3860*/  @P1 LEA.HI.X R65, R131.reuse, UR9, RZ, 0x5, P2 ;  /* 0x0000000983411c11 */ /* 0x040fe200090f2cff */
[----:B---3--:R-:W3:Y:S04]  /*3870*/  LDL R2, [R1+0x13c] ;  /* 0x00013c0001027983 */ /* 0x008ee80000100800 */
[----:B------:R-:W4:Y:S04]  /*3880*/  @P1 LDG.E.128 R40, desc[UR4][R64.64] ;  /* 0x0000000440281981 */ /* 0x000f28000c1e1d00 */
[----:B------:R0:W4:Y:S04]  /*3890*/  @P1 LDG.E.128 R44, desc[UR4][R64.64+0x10] ;  /* 0x00001004402c1981 */ /* 0x000128000c1e1d00 */
[----:B------:R1:W-:Y:S04]  /*38a0*/  STL [R1+0x190], R0 ;  /* 0x0001900001007387 */ /* 0x0003e80000100800 */
[----:B------:R-:W4:Y:S01]  /*38b0*/  LDL R200, [R1+0x134] ;  /* 0x0001340001c87983 */ /* 0x000f220000100800 */
[----:B0-----:R-:W0:Y:S03]  /*38c0*/  LDC.64 R64, c[0x0][0x220] ;  /* 0x00008800ff407b82 */ /* 0x001e260000000a00 */
[----:B------:R-:W4:Y:S04]  /*38d0*/  LDL R252, [R1+0x44] ;  /* 0x0000440001fc7983 */ /* 0x000f280000100800 */
[----:B-1----:R-:W2:Y:S01]  /*38e0*/  LDL R0, [R1+0x138] ;  /* 0x0001380001007983 */ /* 0x002ea20000100800 */
        /* <DEDUP_REMOVED lines=53> */
.L_x_23603:
[----:B------:R-:W-:Y:S05]  /*3c40*/  BSYNC B0 ;  /* 0x0000000000007941 */ /* 0x000fea0003800000 */
.L_x_23602:
[----:B-----5:R-:W-:Y:S01]  /*3c50*/  ISETP.GE.U32.AND P1, PT, R0, 0x80, PT ;  /* 0x000000800000780c */ /* 0x020fe20003f26070 */
[----:B------:R-:W-:-:S12]  /*3c60*/  BSSY B0, `(.L_x_23604) ;  /* 0x0000046000007945 */ /* 0x000fd80003800000 */
[----:B------:R-:W-:Y:S05]  /*3c70*/  @!P1 BRA `(.L_x_23605) ;  /* 0x0000000400109947 */ /* 0x000fea0003800000 */
[----:B------:R-:W-:Y:S01]  /*3c80*/  ISETP.NE.U32.AND P1, PT, RZ, UR8, PT ;  /* 0x00000008ff007c0c */ /* 0x000fe2000bf25070 */
[----:B------:R3:W-:Y:S03]  /*3c90*/  STL [R1+0x198], R3 ;  /* 0x0001980301007387 */ /* 0x0007e60000100800 */
[----:B------:R-:W-:Y:S01]  /*3ca0*/  ISETP.NE.AND.EX P1, PT, RZ, UR9, PT, P1 ;  /* 0x00000009ff007c0c */ /* 0x000fe2000bf25310 */
[----:B---3--:R-:W3:Y:S04]  /*3cb0*/  LDL R3, [R1+0x130] ;  /* 0x0001300001037983 */ /* 0x008ee80000100800 */
[----:B------:R4:W-:Y:S08]  /*3cc0*/  STL [R1+0x194], R2 ;  /* 0x0001940201007387 */ /* 0x0009f00000100800 */
[----:B------:R-:W-:-:S04]  /*3cd0*/  @P1 LEA R72, P2, R131, UR8, 0x5 ;  /* 0x0000000883481c11 */ /* 0x000fc8000f8428ff */
[C---:B------:R-:W-:Y:S01]  /*3ce0*/  @P1 LEA.HI.X R73, R131.reuse, UR9, RZ, 0x5, P2 ;  /* 0x0000000983491c11 */ /* 0x040fe200090f2cff */
[----:B----4-:R-:W4:Y:S04]  /*3cf0*/  LDL R2, [R1+0x12c] ;  /* 0x00012c0001027983 */ /* 0x010f280000100800 */
[----:B------:R-:W3:Y:S04]  /*3d00*/  @P1 LDG.E.128 R40, desc[UR4][R72.64] ;  /* 0x0000000448281981 */ /* 0x000ee8000c1e1d00 */
[----:B------:R0:W3:Y:S04]  /*3d10*/  @P1 LDG.E.128 R44, desc[UR4][R72.64+0x10] ;  /* 0x00001004482c1981 */ /* 0x0000e8000c1e1d00 */
[----:B------:R1:W-:Y:S04]  /*3d20*/  STL [R1+0x190], R0 ;  /* 0x0001900001007387 */ /* 0x0003e80000100800 */
[----:B------:R-:W3:Y:S01]  /*3d30*/  LDL R200, [R1+0x124] ;  /* 0x0001240001c87983 */ /* 0x000ee20000100800 */
[----:B0-----:R-:W0:Y:S03]  /*3d40*/  LDC.64 R72, c[0x0][0x220] ;  /* 0x00008800ff487b82 */ /* 0x001e260000000a00 */
[----:B------:R-:W3:Y:S04]  /*3d50*/  LDL R252, [R1+0x34] ;  /* 0x0000340001fc7983 */ /* 0x000ee80000100800 */
[----:B-1----:R-:W3:Y:S01]  /*3d60*/  LDL R0, [R1+0x128] ;  /* 0x0001280001007983 */ /* 0x002ee20000100800 */
[----:B0-----:R-:W-:-:S06]  /*3d70*/  IMAD.WIDE.U32 R72, R131, 0x10, R72 ;  /* 0x0000001083487825 */ /* 0x001fcc00078e0048 */
[----:B------:R-:W4:Y:S01]  /*3d80*/  LDG.E.128 R72, desc[UR4][R72.64] ;  /* 0x0000000448487981 */ /* 0x000f22000c1e1d00 */
[----:B--2---:R-:W-:-:S04]  /*3d90*/  LEA R128, P1, R131, UR10, 0x5 ;  /* 0x0000000a83807c11 */ /* 0x004fc8000f8228ff */
[----:B------:R-:W-:Y:S02]  /*3da0*/  LEA.HI.X R129, R131, UR11, RZ, 0x5, P1 ;  /* 0x0000000b83817c11 */ /* 0x000fe400088f2cff */
[----:B------:R-:W-:Y:S02]  /*3db0*/  ISETP.NE.U32.AND P1, PT, RZ, UR8, PT ;  /* 0x00000008ff007c0c */ /* 0x000fe4000bf25070 */
[----:B----4-:R-:W-:Y:S02]  /*3dc0*/  PRMT R172, R72, 0x7632, R172 ;  /* 0x0000763248ac7816 */ /* 0x010fe400000000ac */
        /* <DEDUP_REMOVED lines=10> */
[----:B------:R-:W2:Y:S04]  /*3e70*/  LDL R197, [R1+0x3c] ;  /* 0x00003c0001c57983 */ /* 0x000ea80000100800 */
[----:B------:R-:W4:Y:S04]  /*3e80*/  LDL R172, [R1+0x38] ;  /* 0x0000380001ac7983 */ /* 0x000f280000100800 */
[----:B------:R-:W4:Y:S01]  /*3e90*/  LDL R173, [R1+0x40] ;  /* 0x0000400001ad7983 */ /* 0x000f220000100800 */
[----:B------:R-:W-:-:S05]  /*3ea0*/  SHF.L.U32 R72, R72, 0x10, RZ ;  /* 0x0000001048487819 */ /* 0x000fca00000006ff */
[----:B------:R-:W-:Y:S01]  /*3eb0*/  FMUL.FTZ R72, R72, R130 ;  /* 0x0000008248487220 */ /* 0x000fe20000410000 */
[----:B------:R-:W-:Y:S01]  /*3ec0*/  FMUL.FTZ R74, R2, R74 ;  /* 0x0000004a024a7220 */ /* 0x000fe20000410000 */
[----:B---3--:R-:W-:Y:S02]  /*3ed0*/  FMUL.FTZ R76, R0, R76 ;  /* 0x0000004c004c7220 */ /* 0x008fe40000410000 */
        /* <DEDUP_REMOVED lines=11> */
[----:B------:R-:W-:Y:S01]  /*3f90*/  FMUL.FTZ R78, R200, R78 ;  /* 0x0000004ec84e7220 */ /* 0x000fe20000410000 */
        /* <DEDUP_REMOVED lines=10> */
[----:B--2---:R-:W-:Y:S01]  /*4040*/  FMUL.FTZ R75, R197, R75 ;  /* 0x0000004bc54b7220 */ /* 0x004fe20000410000 */
[----:B----4-:R-:W-:Y:S01]  /*4050*/  FMUL.FTZ R77, R172, R77 ;  /* 0x0000004dac4d7220 */ /* 0x010fe20000410000 */
[----:B------:R-:W-:Y:S02]  /*4060*/  FMUL.FTZ R73, R173, R73 ;  /* 0x00000049ad497220 */ /* 0x000fe40000410000 */
[----:B------:R-:W-:Y:S01]  /*4070*/  @P1 FADD.FTZ R75, R43, R75 ;  /* 0x0000004b2b4b1221 */ /* 0x000fe20000010000 */
[----:B------:R-:W-:Y:S01]  /*4080*/  @P1 FADD.FTZ R77, R45, R77 ;  /* 0x0000004d2d4d1221 */ /* 0x000fe20000010000 */
[----:B------:R-:W-:-:S04]  /*4090*/  @P1 FADD.FTZ R73, R41, R73 ;  /* 0x0000004929491221 */ /* 0x000fc80000010000 */
[----:B------:R3:W-:Y:S04]  /*40a0*/  STG.E.128 desc[UR4][R128.64+0x10], R76 ;  /* 0x0000104c80007986 */ /* 0x0007e8000c101d04 */
[----:B------:R3:W-:Y:S02]  /*40b0*/  STG.E.128 desc[UR4][R128.64], R72 ;  /* 0x0000004880007986 */ /* 0x0007e4000c101d04 */
.L_x_23605:
[----:B------:R-:W-:Y:S05]  /*40c0*/  BSYNC B0 ;  /* 0x0000000000007941 */ /* 0x000fea0003800000 */
.L_x_23604:
[----:B-----5:R-:W-:Y:S01]  /*40d0*/  ISETP.GE.U32.AND P1, PT, R0, 0xa0, PT ;  /* 0x000000a00000780c */ /* 0x020fe20003f26070 */
[----:B------:R-:W-:-:S12]  /*40e0*/  BSSY B0, `(.L_x_23606) ;  /* 0x0000046000007945 */ /* 0x000fd80003800000 */
[----:B------:R-:W-:Y:S05]  /*40f0*/  @!P1 BRA `(.L_x_23607) ;  /* 0x0000000400109947 */ /* 0x000fea0003800000 */
[----:B------:R-:W-:Y:S01]  /*4100*/  ISETP.NE.U32.AND P1, PT, RZ, UR8, PT ;  /* 0x00000008ff007c0c */ /* 0x000fe2000bf25070 */
[----:B------:R4:W-:Y:S03]  /*4110*/  STL [R1+0x198], R3 ;  /* 0x0001980301007387 */ /* 0x0009e60000100800 */
[----:B------:R-:W-:Y:S01]  /*4120*/  ISETP.NE.AND.EX P1, PT, RZ, UR9, PT, P1 ;  /* 0x00000009ff007c0c */ /* 0x000fe2000bf25310 */
[----:B----4-:R-:W4:Y:S04]  /*4130*/  LDL R3, [R1+0x120] ;  /* 0x0001200001037983 */ /* 0x010f280000100800 */
[----:B------:R0:W-:Y:S08]  /*4140*/  STL [R1+0x194], R2 ;  /* 0x0001940201007387 */ /* 0x0001f00000100800 */
[----:B------:R-:W-:-:S04]  /*4150*/  @P1 LEA R80, P2, R131, UR8, 0x5 ;  /* 0x0000000883501c11 */ /* 0x000fc8000f8428ff */
[C---:B------:R-:W-:Y:S01]  /*4160*/  @P1 LEA.HI.X R81, R131.reuse, UR9, RZ, 0x5, P2 ;  /* 0x0000000983511c11 */ /* 0x040fe200090f2cff */
[----:B0-----:R-:W4:Y:S04]  /*4170*/  LDL R2, [R1+0x11c] ;  /* 0x00011c0001027983 */ /* 0x001f280000100800 */
[----:B------:R-:W4:Y:S04]  /*4180*/  @P1 LDG.E.128 R40, desc[UR4][R80.64] ;  /* 0x0000000450281981 */ /* 0x000f28000c1e1d00 */
[----:B------:R0:W4:Y:S04]  /*4190*/  @P1 LDG.E.128 R44, desc[UR4][R80.64+0x10] ;  /* 0x00001004502c1981 */ /* 0x000128000c1e1d00 */
[----:B------:R1:W-:Y:S04]  /*41a0*/  STL [R1+0x190], R0 ;  /* 0x0001900001007387 */ /* 0x0003e80000100800 */
[----:B------:R-:W4:Y:S01]  /*41b0*/  LDL R200, [R1+0x114] ;  /* 0x0001140001c87983 */ /* 0x000f220000100800 */
[----:B0-----:R-:W0:Y:S03]  /*41c0*/  LDC.64 R80, c[0x0][0x220] ;  /* 0x00008800ff507b82 */ /* 0x001e260000000a00 */
[----:B------:R-:W4:Y:S04]  /*41d0*/  LDL R252, [R1+0x24] ;  /* 0x0000240001fc7983 */ /* 0x000f280000100800 */
[----:B-1----:R-:W4:Y:S01]  /*41e0*/  LDL R0, [R1+0x118] ;  /* 0x0001180001007983 */ /* 0x002f220000100800 */
[----:B0-----:R-:W-:-:S06]  /*41f0*/  IMAD.WIDE.U32 R80, R131, 0x10, R80 ;  /* 0x0000001083507825 */ /* 0x001fcc00078e0050 */
[----:B------:R-:W4:Y:S01]  /*4200*/  LDG.E.128 R80, desc[UR4][R80.64] ;  /* 0x0000000450507981 */ /* 0x000f22000c1e1d00 */
[----:B--23--:R-:W-:-:S04]  /*4210*/  LEA R128, P1, R131, UR10, 0x5 ;  /* 0x0000000a83807c11 */ /* 0x00cfc8000f8228ff */
        /* <DEDUP_REMOVED lines=14> */
[----:B------:R-:W3:Y:S04]  /*4300*/  LDL R172, [R1+0x28] ;  /* 0x0000280001ac7983 */ /* 0x000ee80000100800 */
[----:B------:R-:W4:Y:S01]  /*4310*/  LDL R173, [R1+0x30] ;  /* 0x0000300001ad7983 */ /* 0x000f220000100800 */
[----:B------:R-:W-:-:S05]  /*4320*/  SHF.L.U32 R80, R80, 0x10, RZ ;  /* 0x0000001050507819 */ /* 0x000fca00000006ff */
[----:B------:R-:W-:Y:S01]  /*4330*/  FMUL.FTZ R80, R80, R130 ;  /* 0x0000008250507220 */ /* 0x000fe20000410000 */
[----:B------:R-:W-:Y:S01]  /*4340*/  FMUL.FTZ R82, R2, R82 ;  /* 0x0000005202527220 */ /* 0x000fe20000410000 */
[----:B------:R-:W-:Y:S02]  /*4350*/  FMUL.FTZ R84, R0, R84 ;  /* 0x0000005400547220 */ /* 0x000fe40000410000 */
        /* <DEDUP_REMOVED lines=13> */
[----:B------:R-:W1:Y:S03]  /*4430*/  S2R R200, SR_TID.X ;  /* 0x0000000000c87919 */ /* 0x000e660000002100 */
[----:B------:R-:W-:Y:S01]  /*4440*/  FMUL.FTZ R87, R252, R87 ;  /* 0x00000057fc577220 */ /* 0x000fe20000410000 */
[----:B------:R-:W-:Y:S01]  /*4450*/  @P1 FADD.FTZ R80, R40, R80 ;  /* 0x0000005028501221 */ /* 0x000fe20000010000 */
[----:B------:R-:W-:Y:S01]  /*4460*/  @P1 FADD.FTZ R82, R42, R82 ;  /* 0x000000522a521221 */ /* 0x000fe20000010000 */
[----:B------:R-:W-:Y:S01]  /*4470*/  @P1 FADD.FTZ R84, R44, R84 ;  /* 0x000000542c541221 */ /* 0x000fe20000010000 */
[----:B------:R-:W-:Y:S01]  /*4480*/  @P1 FADD.FTZ R86, R46, R86 ;  /* 0x000000562e561221 */ /* 0x000fe20000010000 */
[----:B------:R-:W-:Y:S01]  /*4490*/  @P1 FADD.FTZ R87, R47, R87 ;  /* 0x000000572f571221 */ /* 0x000fe20000010000 */
[----:B------:R-:W-:-:S02]  /*44a0*/  IADD3 R131, R131, 0x20, RZ ;  /* 0x0000002083837810 */ /* 0x000fc40007ffe0ff */
[----:B-1----:R-:W-:Y:S01]  /*44b0*/  LOP3.LUT R200, R200, 0x1f, RZ, 0xc0, !PT ;  /* 0x0000001fc8c87812 */ /* 0x002fe200078ec0ff */
[----:B--2---:R-:W-:Y:S01]  /*44c0*/  FMUL.FTZ R83, R197, R83 ;  /* 0x00000053c5537220 */ /* 0x004fe20000410000 */
[----:B---3--:R-:W-:Y:S01]  /*44d0*/  FMUL.FTZ R85, R172, R85 ;  /* 0x00000055ac557220 */ /* 0x008fe20000410000 */
[----:B----4-:R-:W-:Y:S02]  /*44e0*/  FMUL.FTZ R81, R173, R81 ;  /* 0x00000051ad517220 */ /* 0x010fe40000410000 */
[----:B------:R-:W-:Y:S01]  /*44f0*/  @P1 FADD.FTZ R83, R43, R83 ;  /* 0x000000532b531221 */ /* 0x000fe20000010000 */
[----:B------:R-:W-:Y:S01]  /*4500*/  @P1 FADD.FTZ R85, R45, R85 ;  /* 0x000000552d551221 */ /* 0x000fe20000010000 */
[----:B------:R-:W-:-:S04]  /*4510*/  @P1 FADD.FTZ R81, R41, R81 ;  /* 0x0000005129511221 */ /* 0x000fc80000010000 */
[----:B------:R0:W-:Y:S04]  /*4520*/  STG.E.128 desc[UR4][R128.64+0x10], R84 ;  /* 0x0000105480007986 */ /* 0x0001e8000c101d04 */
[----:B------:R0:W-:Y:S02]  /*4530*/  STG.E.128 desc[UR4][R128.64], R80 ;  /* 0x0000005080007986 */ /* 0x0001e4000c101d04 */
.L_x_23607:
[----:B------:R-:W-:Y:S05]  /*4540*/  BSYNC B0 ;  /* 0x0000000000007941 */ /* 0x000fea0003800000 */
.L_x_23606:
        /* <DEDUP_REMOVED lines=71> */
.L_x_23609:
[----:B------:R-:W-:Y:S05]  /*49c0*/  BSYNC B0 ;  /* 0x0000000000007941 */ /* 0x000fea0003800000 */
.L_x_23608:
        /* <DEDUP_REMOVED lines=71> */
.L_x_23611:
[----:B------:R-:W-:Y:S05]  /*4e40*/  BSYNC B0 ;  /* 0x0000000000007941 */ /* 0x000fea0003800000 */
.L_x_23610:
[----:B-----5:R-:W-:Y:S01]  /*4e50*/  ISETP.GE.U32.AND P1, PT, R0, 0x100, PT ;  /* 0x000001000000780c */ /* 0x020fe20003f26070 */
[----:B------:R-:W-:-:S12]  /*4e60*/  BSSY B0, `(.L_x_23612) ;  /* 0x000003d000007945 */ /* 0x000fd80003800000 */
[----:B------:R-:W-:Y:S05]  /*4e70*/  @!P1 BRA `(.L_x_23613) ;  /* 0x0000000000ec9947 */ /* 0x000fea0003800000 */
[----:B------:R-:W-:Y:S01]  /*4e80*/  ISETP.NE.U32.AND P1, PT, RZ, UR8, PT ;  /* 0x00000008ff007c0c */ /* 0x000fe2000bf25070 */
[----:B------:R-:W4:Y:S03]  /*4e90*/  LDL R200, [R1+0xf0] ;  /* 0x0000f00001c87983 */ /* 0x000f260000100800 */
[----:B------:R-:W-:Y:S01]  /*4ea0*/  ISETP.NE.AND.EX P1, PT, RZ, UR9, PT, P1 ;  /* 0x00000009ff007c0c */ /* 0x000fe2000bf25310 */
[----:B------:R-:W5:-:S12]  /*4eb0*/  LDL R252, [R1] ;  /* 0x0000000001fc7983 */ /* 0x000f580000100800 */
[----:B------:R-:W-:-:S04]  /*4ec0*/  @P1 LEA R104, P2, R131, UR8, 0x5 ;  /* 0x0000000883681c11 */ /* 0x000fc8000f8428ff */
[----:B------:R-:W-:-:S05]  /*4ed0*/  @P1 LEA.HI.X R105, R131, UR9, RZ, 0x5, P2 ;  /* 0x0000000983691c11 */ /* 0x000fca00090f2cff */
[----:B------:R-:W5:Y:S04]  /*4ee0*/  @P1 LDG.E.128 R40, desc[UR4][R104.64] ;  /* 0x0000000468281981 */ /* 0x000f68000c1e1d00 */
[----:B------:R0:W5:Y:S02]  /*4ef0*/  @P1 LDG.E.128 R44, desc[UR4][R104.64+0x10] ;  /* 0x00001004682c1981 */ /* 0x000164000c1e1d00 */
[----:B0123--:R-:W-:-:S04]  /*4f00*/  LEA R128, P1, R131, UR10, 0x5 ;  /* 0x0000000a83807c11 */ /* 0x00ffc8000f8228ff */
[C---:B------:R-:W-:Y:S01]  /*4f10*/  LEA.HI.X R129, R131.reuse, UR11, RZ, 0x5, P1 ;  /* 0x0000000b83817c11 */ /* 0x040fe200088f2cff */
[----:B------:R-:W0:Y:S02]  /*4f20*/  LDC.64 R104, c[0x0][0x220] ;  /* 0x00008800ff687b82 */ /* 0x000e240000000a00 */
[----:B0-----:R-:W-:-:S06]  /*4f30*/  IMAD.WIDE.U32 R104, R131, 0x10, R104 ;  /* 0x0000001083687825 */ /* 0x001fcc00078e0068 */
[----:B------:R-:W2:Y:S01]  /*4f40*/  LDG.E.128 R104, desc[UR4][R104.64] ;  /* 0x0000000468687981 */ /* 0x000ea2000c1e1d00 */
[----:B------:R-:W-:-:S04]  /*4f50*/  ISETP.NE.U32.AND P1, PT, RZ, UR8, PT ;  /* 0x00000008ff007c0c */ /* 0x000fc8000bf25070 */
[----:B------:R-:W-:Y:S02]  /*4f60*/  ISETP.NE.AND.EX P1, PT, RZ, UR9, PT, P1 ;  /* 0x00000009ff007c0c */ /* 0x000fe4000bf25310 */
[----:B--2---:R-:W-:Y:S02]  /*4f70*/  PRMT R172, R104, 0x7632, R172 ;  /* 0x0000763268ac7816 */ /* 0x004fe400000000ac */
[C---:B------:R-:W-:Y:S02]  /*4f80*/  PRMT R108, R105.reuse, 0x7632, R108 ;  /* 0x00007632696c7816 */ /* 0x040fe4000000006c */
[----:B------:R-:W-:Y:S02]  /*4f90*/  SHF.L.U32 R197, R105, 0x10, RZ ;  /* 0x0000001069c57819 */ /* 0x000fe400000006ff */
[----:B------:R-:W-:Y:S02]  /*4fa0*/  SHF.L.U32 R173, R106, 0x10, RZ ;  /* 0x000000106aad7819 */ /* 0x000fe400000006ff */
[----:B------:R-:W-:-:S02]  /*4fb0*/  PRMT R111, R107, 0x7632, R111 ;  /* 0x000076326b6f7816 */ /* 0x000fc4000000006f */
[----:B------:R-:W-:Y:S02]  /*4fc0*/  SHF.L.U32 R110, R107, 0x10, RZ ;  /* 0x000000106b6e7819 */ /* 0x000fe400000006ff */
[----:B------:R-:W-:Y:S01]  /*4fd0*/  PRMT R109, R106, 0x7632, R109 ;  /* 0x000076326a6d7816 */ /* 0x000fe2000000006d */
[-C--:B------:R-:W-:Y:S01]  /*4fe0*/  FMUL.FTZ R106, R197, R130.reuse ;  /* 0x00000082c56a7220 */ /* 0x080fe20000410000 */
[----:B------:R-:W-:Y:S01]  /*4ff0*/  SHF.L.U32 R107, R108, 0x10, RZ ;  /* 0x000000106c6b7819 */ /* 0x000fe200000006ff */
[----:B------:R-:W-:Y:S01]  /*5000*/  FMUL.FTZ R108, R173, R130 ;  /* 0x00000082ad6c7220 */ /* 0x000fe20000410000 */
[----:B------:R-:W-:Y:S01]  /*5010*/  SHF.L.U32 R105, R172, 0x10, RZ ;  /* 0x00000010ac697819 */ /* 0x000fe200000006ff */
[----:B------:R-:W2:Y:S01]  /*5020*/  LDL R197, [R1+0xe8] ;  /* 0x0000e80001c57983 */ /* 0x000ea20000100800 */
[----:B------:R-:W-:-:S03]  /*5030*/  SHF.L.U32 R104, R104, 0x10, RZ ;  /* 0x0000001068687819 */ /* 0x000fc600000006ff */
[----:B------:R-:W3:Y:S01]  /*5040*/  LDL R172, [R1+0xe4] ;  /* 0x0000e40001ac7983 */ /* 0x000ee20000100800 */
[----:B------:R-:W-:Y:S01]  /*5050*/  SHF.L.U32 R109, R109, 0x10, RZ ;  /* 0x000000106d6d7819 */ /* 0x000fe200000006ff */
[-C--:B------:R-:W-:Y:S02]  /*5060*/  FMUL.FTZ R104, R104, R130.reuse ;  /* 0x0000008268687220 */ /* 0x080fe40000410000 */
[----:B------:R-:W3:Y:S01]  /*5070*/  LDL R173, [R1+0xec] ;  /* 0x0000ec0001ad7983 */ /* 0x000ee20000100800 */
[----:B------:R-:W-:Y:S01]  /*5080*/  SHF.L.U32 R111, R111, 0x10, RZ ;  /* 0x000000106f6f7819 */ /* 0x000fe200000006ff */
[-C--:B------:R-:W-:Y:S01]  /*5090*/  FMUL.FTZ R110, R110, R130.reuse ;  /* 0x000000826e6e7220 */ /* 0x080fe20000410000 */
[-C--:B------:R-:W-:Y:S01]  /*50a0*/  FMUL.FTZ R105, R105, R130.reuse ;  /* 0x0000008269697220 */ /* 0x080fe20000410000 */
[-C--:B------:R-:W-:Y:S01]  /*50b0*/  FMUL.FTZ R107, R107, R130.reuse ;  /* 0x000000826b6b7220 */ /* 0x080fe20000410000 */
[-C--:B------:R-:W-:Y:S01]  /*50c0*/  FMUL.FTZ R109, R109, R130.reuse ;  /* 0x000000826d6d7220 */ /* 0x080fe20000410000 */
[----:B------:R-:W-:Y:S01]  /*50d0*/  FMUL.FTZ R111, R111, R130 ;  /* 0x000000826f6f7220 */ /* 0x000fe20000410000 */
[----:B----4-:R-:W-:-:S02]  /*50e0*/  FMUL.FTZ R104, R200, R104 ;  /* 0x00000068c8687220 */ /* 0x010fc40000410000 */
[----:B------:R-:W0:Y:S01]  /*50f0*/  S2R R200, SR_TID.X ;  /* 0x0000000000c87919 */ /* 0x000e220000002100 */
[----:B-----5:R-:W-:Y:S01]  /*5100*/  FMUL.FTZ R105, R252, R105 ;  /* 0x00000069fc697220 */ /* 0x020fe20000410000 */
[----:B------:R-:W-:Y:S01]  /*5110*/  FMUL.FTZ R107, R251, R107 ;  /* 0x0000006bfb6b7220 */ /* 0x000fe20000410000 */
[----:B------:R-:W-:Y:S01]  /*5120*/  FMUL.FTZ R109, R250, R109 ;  /* 0x0000006dfa6d7220 */ /* 0x000fe20000410000 */
        /* <DEDUP_REMOVED lines=9> */
[----:B---3--:R-:W-:Y:S01]  /*51c0*/  FMUL.FTZ R110, R172, R110 ;  /* 0x0000006eac6e7220 */ /* 0x008fe20000410000 */
[----:B------:R-:W-:Y:S02]  /*51d0*/  FMUL.FTZ R106, R173, R106 ;  /* 0x0000006aad6a7220 */ /* 0x000fe40000410000 */
[----:B------:R-:W-:Y:S01]  /*51e0*/  @P1 FADD.FTZ R108, R44, R108 ;  /* 0x0000006c2c6c1221 */ /* 0x000fe20000010000 */
[----:B------:R-:W-:Y:S01]  /*51f0*/  @P1 FADD.FTZ R110, R46, R110 ;  /* 0x0000006e2e6e1221 */ /* 0x000fe20000010000 */
[----:B------:R-:W-:-:S04]  /*5200*/  @P1 FADD.FTZ R106, R42, R106 ;  /* 0x0000006a2a6a1221 */ /* 0x000fc80000010000 */
[----:B------:R4:W-:Y:S04]  /*5210*/  STG.E.128 desc[UR4][R128.64+0x10], R108 ;  /* 0x0000106c80007986 */ /* 0x0009e8000c101d04 */
[----:B------:R4:W-:Y:S02]  /*5220*/  STG.E.128 desc[UR4][R128.64], R104 ;  /* 0x0000006880007986 */ /* 0x0009e4000c101d04 */
.L_x_23613:
[----:B------:R-:W-:Y:S05]  /*5230*/  BSYNC B0 ;  /* 0x0000000000007941 */ /* 0x000fea0003800000 */
.L_x_23612:
[----:B------:R-:W-:Y:S01]  /*5240*/  ISETP.GE.U32.AND P1, PT, R0, 0x120, PT ;  /* 0x000001200000780c */ /* 0x000fe20003f26070 */
[----:B------:R-:W-:-:S12]  /*5250*/  BSSY B0, `(.L_x_23614) ;  /* 0x000003a000007945 */ /* 0x000fd80003800000 */
[----:B------:R-:W-:Y:S05]  /*5260*/  @!P1 BRA `(.L_x_23615) ;  /* 0x0000000000e09947 */ /* 0x000fea0003800000 */
[----:B------:R-:W-:Y:S01]  /*5270*/  ISETP.NE.U32.AND P1, PT, RZ, UR8, PT ;  /* 0x00000008ff007c0c */ /* 0x000fe2000bf25070 */
[----:B------:R-:W5:Y:S03]  /*5280*/  LDL R252, [R1+0xd4] ;  /* 0x0000d40001fc7983 */ /* 0x000f660000100800 */
        /* <DEDUP_REMOVED lines=25> */
[----:B------:R-:W3:Y:S04]  /*5420*/  LDL R172, [R1+0xd8] ;  /* 0x0000d80001ac7983 */ /* 0x000ee80000100800 */
[----:B------:R-:W4:Y:S01]  /*5430*/  LDL R173, [R1+0xe0] ;  /* 0x0000e00001ad7983 */ /* 0x000f220000100800 */
[----:B------:R-:W-:Y:S01]  /*5440*/  SHF.L.U32 R117, R117, 0x10, RZ ;  /* 0x0000001075757819 */ /* 0x000fe200000006ff */
[-C--:B------:R-:W-:Y:S01]  /*5450*/  FMUL.FTZ R112, R112, R130.reuse ;  /* 0x0000008270707220 */ /* 0x080fe20000410000 */
[----:B------:R-:W-:Y:S01]  /*5460*/  SHF.L.U32 R119, R119, 0x10, RZ ;  /* 0x0000001077777819 */ /* 0x000fe200000006ff */
[-C--:B------:R-:W-:Y:S01]  /*5470*/  FMUL.FTZ R118, R118, R130.reuse ;  /* 0x0000008276767220 */ /* 0x080fe20000410000 */
[-C--:B------:R-:W-:Y:S01]  /*5480*/  FMUL.FTZ R113, R113, R130.reuse ;  /* 0x0000008271717220 */ /* 0x080fe20000410000 */
[-C--:B------:R-:W-:Y:S01]  /*5490*/  FMUL.FTZ R115, R115, R130.reuse ;  /* 0x0000008273737220 */ /* 0x080fe20000410000 */
[-C--:B------:R-:W-:Y:S01]  /*54a0*/  FMUL.FTZ R117, R117, R130.reuse ;  /* 0x0000008275757220 */ /* 0x080fe20000410000 */
[----:B------:R-:W-:Y:S01]  /*54b0*/  FMUL.FTZ R119, R119, R130 ;  /* 0x0000008277777220 */ /* 0x000fe20000410000 */
[----:B-----5:R-:W-:Y:S01]  /*54c0*/  FMUL.FTZ R118, R252, R118 ;  /* 0x00000076fc767220 */ /* 0x020fe20000410000 */
[----:B------:R-:W-:Y:S01]  /*54d0*/  FMUL.FTZ R113, R248, R113 ;  /* 0x00000071f8717220 */ /* 0x000fe20000410000 */
        /* <DEDUP_REMOVED lines=8> */
[----:B------:R-:W-:Y:S01]  /*5560*/  IADD3 R131, R131, 0x20, RZ ;  /* 0x0000002083837810 */ /* 0x000fe20007ffe0ff */
[----:B--2---:R-:W-:Y:S01]  /*5570*/  FMUL.FTZ R114, R197, R114 ;  /* 0x00000072c5727220 */ /* 0x004fe20000410000 */
[----:B---3--:R-:W-:Y:S01]  /*5580*/  FMUL.FTZ R116, R172, R116 ;  /* 0x00000074ac747220 */ /* 0x008fe20000410000 */
[----:B----4-:R-:W-:-:S02]  /*5590*/  FMUL.FTZ R112, R173, R112 ;  /* 0x00000070ad707220 */ /* 0x010fc40000410000 */
[----:B------:R-:W-:Y:S01]  /*55a0*/  @P1 FADD.FTZ R114, R42, R114 ;  /* 0x000000722a721221 */ /* 0x000fe20000010000 */
[----:B------:R-:W-:Y:S01]  /*55b0*/  @P1 FADD.FTZ R116, R44, R116 ;  /* 0x000000742c741221 */ /* 0x000fe20000010000 */
[----:B------:R-:W-:-:S04]  /*55c0*/  @P1 FADD.FTZ R112, R40, R112 ;  /* 0x0000007028701221 */ /* 0x000fc80000010000 */
[----:B------:R0:W-:Y:S04]  /*55d0*/  STG.E.128 desc[UR4][R128.64+0x10], R116 ;  /* 0x0000107480007986 */ /* 0x0001e8000c101d04 */
[----:B------:R0:W-:Y:S02]  /*55e0*/  STG.E.128 desc[UR4][R128.64], R112 ;  /* 0x0000007080007986 */ /* 0x0001e4000c101d04 */
.L_x_23615:
[----:B------:R-:W-:Y:S05]  /*55f0*/  BSYNC B0 ;  /* 0x0000000000007941 */ /* 0x000fea0003800000 */
.L_x_23614:
[----:B------:R-:W-:Y:S01]  /*5600*/  ISETP.GE.U32.AND P1, PT, R0, 0x140, PT ;  /* 0x000001400000780c */ /* 0x000fe20003f26070 */
[----:B------:R-:W-:-:S12]  /*5610*/  BSSY B0, `(.L_x_23616) ;  /* 0x0000039000007945 */ /* 0x000fd80003800000 */
[----:B------:R-:W-:Y:S05]  /*5620*/  @!P1 BRA `(.L_x_23617) ;  /* 0x0000000000dc9947 */ /* 0x000fea0003800000 */
[----:B------:R-:W-:Y:S01]  /*5630*/  ISETP.NE.U32.AND P1, PT, RZ, UR8, PT ;  /* 0x00000008ff007c0c */ /* 0x000fe2000bf25070 */
[----:B------:R-:W5:Y:S03]  /*5640*/  LDL R252, [R1+0xd0] ;  /* 0x0000d00001fc7983 */ /* 0x000f660000100800 */
[----:B------:R-:W-:Y:S01]  /*5650*/  ISETP.NE.AND.EX P1, PT, RZ, UR9, PT, P1 ;  /* 0x00000009ff007c0c */ /* 0x000fe2000bf25310 */
[----:B------:R-:W5:Y:S04]  /*5660*/  LDL R197, [R1+0xcc] ;  /* 0x0000cc0001c57983 */ /* 0x000f680000100800 */
[----:B------:R-:W5:Y:S08]  /*5670*/  LDL R173, [R1+0xc8] ;  /* 0x0000c80001ad7983 */ /* 0x000f700000100800 */
        /* <DEDUP_REMOVED lines=14> */
[C---:B------:R-:W-:Y:S02]  /*5760*/  PRMT R123, R121.reuse, 0x7632, R123 ;  /* 0x00007632797b7816 */ /* 0x040fe4000000007b */
[----:B------:R-:W-:Y:S01]  /*5770*/  SHF.L.U32 R172, R121, 0x10, RZ ;  /* 0x0000001079ac7819 */ /* 0x000fe200000006ff */
[----:B------:R-:W-:Y:S01]  /*5780*/  FMUL.FTZ R126, R126, R130 ;  /* 0x000000827e7e7220 */ /* 0x000fe20000410000 */
[----:B------:R-:W-:-:S02]  /*5790*/  SHF.L.U32 R121, R131, 0x10, RZ ;  /* 0x0000001083797819 */ /* 0x000fc400000006ff */
[----:B------:R-:W2:Y:S01]  /*57a0*/  LDL R131, [R1+0xc4] ;  /* 0x0000c40001837983 */ /* 0x000ea20000100800 */
[----:B------:R-:W-:Y:S02]  /*57b0*/  PRMT R125, R122, 0x7632, R125 ;  /* 0x000076327a7d7816 */ /* 0x000fe4000000007d */
[----:B------:R-:W-:Y:S02]  /*57c0*/  SHF.L.U32 R120, R120, 0x10, RZ ;  /* 0x0000001078787819 */ /* 0x000fe400000006ff */
[----:B------:R-:W-:Y:S02]  /*57d0*/  SHF.L.U32 R124, R122, 0x10, RZ ;  /* 0x000000107a7c7819 */ /* 0x000fe400000006ff */
[----:B------:R-:W-:Y:S01]  /*57e0*/  SHF.L.U32 R127, R127, 0x10, RZ ;  /* 0x000000107f7f7819 */ /* 0x000fe200000006ff */
[-C--:B------:R-:W-:Y:S01]  /*57f0*/  FMUL.FTZ R120, R120, R130.reuse ;  /* 0x0000008278787220 */ /* 0x080fe20000410000 */
[----:B------:R-:W-:Y:S02]  /*5800*/  SHF.L.U32 R123, R123, 0x10, RZ ;  /* 0x000000107b7b7819 */ /* 0x000fe400000006ff */
[----:B------:R-:W-:Y:S01]  /*5810*/  SHF.L.U32 R125, R125, 0x10, RZ ;  /* 0x000000107d7d7819 */ /* 0x000fe200000006ff */
[-C--:B------:R-:W-:Y:S01]  /*5820*/  FMUL.FTZ R122, R172, R130.reuse ;  /* 0x00000082ac7a7220 */ /* 0x080fe20000410000 */
        /* <DEDUP_REMOVED lines=17> */
[----:B------:R-:W-:Y:S01]  /*5940*/  @P1 FADD.FTZ R125, R45, R125 ;  /* 0x0000007d2d7d1221 */ /* 0x000fe20000010000 */
[----:B------:R-:W-:-:S03]  /*5950*/  @P1 FADD.FTZ R127, R47, R127 ;  /* 0x0000007f2f7f1221 */ /* 0x000fc60000010000 */
[----:B------:R0:W-:Y:S01]  /*5960*/  STG.E.128 desc[UR4][R128.64], R120 ;  /* 0x0000007880007986 */ /* 0x0001e2000c101d04 */
[----:B--2---:R-:W-:-:S04]  /*5970*/  FMUL.FTZ R126, R131, R126 ;  /* 0x0000007e837e7220 */ /* 0x004fc80000410000 */
[----:B------:R-:W-:-:S05]  /*5980*/  @P1 FADD.FTZ R126, R46, R126 ;  /* 0x0000007e2e7e1221 */ /* 0x000fca0000010000 */
[----:B------:R0:W-:Y:S02]  /*5990*/  STG.E.128 desc[UR4][R128.64+0x10], R124 ;  /* 0x0000107c80007986 */ /* 0x0001e4000c101d04 */
.L_x_23617:
[----:B------:R-:W-:Y:S05]  /*59a0*/  BSYNC B0 ;  /* 0x0000000000007941 */ /* 0x000fea0003800000 */
.L_x_23616:
        /* <DEDUP_REMOVED lines=290> */
.L_x_23651:
        /* <DEDUP_REMOVED lines=62> */
.L_x_23620:
[----:B------:R-:W-:Y:S05]  /*6fb0*/  BSYNC B0 ;  /* 0x0000000000007941 */ /* 0x000fea0003800000 */
.L_x_23619:
        /* <DEDUP_REMOVED lines=50> */
.L_x_23622:
[----:B------:R-:W-:Y:S05]  /*72e0*/  BSYNC B0 ;  /* 0x0000000000007941 */ /* 0x000fea0003800000 */
.L_x_23621:
        /* <DEDUP_REMOVED lines=40> */
.L_x_23624:
[----:B------:R-:W-:Y:S05]  /*7570*/  BSYNC B0 ;  /* 0x0000000000007941 */ /* 0x000fea0003800000 */
.L_x_23623:
        /* <DEDUP_REMOVED lines=36> */
.L_x_23626:
[----:B------:R-:W-:Y:S05]  /*77c0*/  BSYNC B0 ;  /* 0x0000000000007941 */ /* 0x000fea0003800000 */
.L_x_23625:
        /* <DEDUP_REMOVED lines=36> */
.L_x_23628:
[----:B------:R-:W-:Y:S05]  /*7a10*/  BSYNC B0 ;  /* 0x0000000000007941 */ /* 0x000fea0003800000 */
.L_x_23627:
        /* <DEDUP_REMOVED lines=36> */
.L_x_23630:
[----:B------:R-:W-:Y:S05]  /*7c60*/  BSYNC B0 ;  /* 0x0000000000007941 */ /* 0x000fea0003800000 */
.L_x_23629:
        /* <DEDUP_REMOVED lines=37> */
.L_x_23632:
[----:B------:R-:W-:Y:S05]  /*7ec0*/  BSYNC B0 ;  /* 0x0000000000007941 */ /* 0x000fea0003800000 */
.L_x_23631:
        /* <DEDUP_REMOVED lines=37> */
.L_x_23634:
[----:B------:R-:W-:Y:S05]  /*8120*/  BSYNC B0 ;  /* 0x0000000000007941 */ /* 0x000fea0003800000 */
.L_x_23633:
        /* <DEDUP_REMOVED lines=37> */
.L_x_23636:
[----:B------:R-:W-:Y:S05]  /*8380*/  BSYNC B0 ;  /* 0x0000000000007941 */ /* 0x000fea0003800000 */
.L_x_23635:
        /* <DEDUP_REMOVED lines=17> */
[--C-:B------:R-:W-:Y:S01]  /*84a0*/  FADD.FTZ R130, R124, -R252.reuse ;  /* 0x800000fc7c827221 */ /* 0x100fe20000010000 */
[--C-:B------:R-:W-:Y:S01]  /*84b0*/  FADD.FTZ R197, R125, -R252.reuse ;  /* 0x800000fc7dc57221 */ /* 0x100fe20000010000 */
[----:B------:R-:W-:Y:S01]  /*84c0*/  F2FP.BF16.F32.PACK_AB R128, R172, R128 ;  /* 0x00000080ac80723e */ /* 0x000fe200000010ff */
[--C-:B------:R-:W-:Y:S01]  /*84d0*/  FADD.FTZ R131, R126, -R252.reuse ;  /* 0x800000fc7e837221 */ /* 0x100fe20000010000 */
[----:B------:R-:W-:Y:S01]  /*84e0*/  F2FP.BF16.F32.PACK_AB R129, R173, R129 ;  /* 0x00000081ad81723e */ /* 0x000fe200000010ff */
[----:B------:R-:W-:Y:S01]  /*84f0*/  FADD.FTZ R252, R127, -R252 ;  /* 0x800000fc7ffc7221 */ /* 0x000fe20000010000 */
[----:B------:R-:W0:Y:S01]  /*8500*/  LDC.64 R172, c[0x0][0x2b8] ;  /* 0x0000ae00ffac7b82 */ /* 0x000e220000000a00 */
        /* <DEDUP_REMOVED lines=8> */
[----:B------:R-:W-:Y:S02]  /*8590*/  F2FP.BF16.F32.PACK_AB R130, R197, R130 ;  /* 0x00000082c582723e */ /* 0x000fe400000010ff */
[----:B------:R-:W-:Y:S01]  /*85a0*/  F2FP.BF16.F32.PACK_AB R131, R200, R131 ;  /* 0x00000083c883723e */ /* 0x000fe200000010ff */
[----:B0-----:R-:W-:-:S05]  /*85b0*/  IMAD.WIDE.U32 R172, R170, 0x10, R172 ;  /* 0x00000010aaac7825 */ /* 0x001fca00078e00ac */
[----:B------:R0:W-:Y:S02]  /*85c0*/  STG.E.128 desc[UR4][R172.64], R128 ;  /* 0x00000080ac007986 */ /* 0x0001e4000c101d04 */
.L_x_23638:
[----:B------:R-:W-:Y:S05]  /*85d0*/  BSYNC B0 ;  /* 0x0000000000007941 */ /* 0x000fea0003800000 */
.L_x_23637:
[----:B01234-:R-:W0:Y:S02]  /*85e0*/  LDC.64 R128, c[0x0][0x210] ;  /* 0x00008400ff807b82 */ /* 0x01fe240000000a00 */
[----:B0-----:R-:W-:-:S04]  /*85f0*/  LEA R39, R128, R39, 0x2 ;  /* 0x0000002780277211 */ /* 0x001fc800078e10ff */
[----:B------:R-:W-:-:S13]  /*8600*/  ISETP.GE.AND P1, PT, R39, R129, PT ;  /* 0x000000812700720c */ /* 0x000fda0003f26270 */
[----:B------:R-:W-:Y:S05]  /*8610*/  @!P1 BRA `(.L_x_23639) ;  /* 0xffffffa400f89947 */ /* 0x000fea000383ffff */
[----:B------:R-:W-:Y:S05]  /*8620*/  EXIT ;  /* 0x000000000000794d */ /* 0x000fea0003800000 */
.L_x_23618:
        /* <DEDUP_REMOVED lines=8> */
.L_x_23641:
[----:B------:R-:W-:Y:S05]  /*86b0*/  BSYNC B0 ;  /* 0x0000000000007941 */ /* 0x000fea0003800000 */
.L_x_23640:
        /* <DEDUP_REMOVED lines=9> */
.L_x_23642:
[----:B------:R-:W-:Y:S01]  /*8750*/  HFMA2.MMA R130, -RZ, RZ, 0, 2.384185791015625e-07 ;  /* 0x00000004ff827435 */ /* 0x000fe200000001ff */
[----:B------:R-:W-:Y:S01]  /*8760*/  FADD.FTZ R131, R131, R128 ;  /* 0x0000008083837221 */ /* 0x000fe20000010000 */
[----:B------:R-:W-:-:S04]  /*8770*/  MOV R128, 0xffffffff ;  /* 0xffffffff00807802 */ /* 0x000fc80000000f00 */
[----:B------:R-:W-:-:S07]  /*8780*/  MOV R173, R131 ;  /* 0x0000008300ad7202 */ /* 0x000fce0000000f00 */
[----:B------:R-:W-:Y:S05]  /*8790*/  WARPSYNC.COLLECTIVE R128, `(.L_x_23643) ;  /* 0x0000000080087348 */ /* 0x000fea0003c00000 */
[----:B------:R0:W1:Y:S02]  /*87a0*/  SHFL.BFLY P6, R128, R173, R130, R129 ;  /* 0x0c000082ad807389 */ /* 0x00006400000c0081 */
[----:B01----:R-:W-:Y:S01]  /*87b0*/  ENDCOLLECTIVE ;  /* 0x000000000000791b */ /* 0x003fe20003800000 */
.L_x_23643:
[----:B------:R-:W-:Y:S01]  /*87c0*/  HFMA2.MMA R130, -RZ, RZ, 0, 4.76837158203125e-07 ;  /* 0x00000008ff827435 */ /* 0x000fe200000001ff */
[----:B------:R-:W-:Y:S01]  /*87d0*/  FADD.FTZ R131, R131, R128 ;  /* 0x0000008083837221 */ /* 0x000fe20000010000 */
[----:B------:R-:W-:-:S04]  /*87e0*/  MOV R128, 0xffffffff ;  /* 0xffffffff00807802 */ /* 0x000fc80000000f00 */
[----:B------:R-:W-:-:S07]  /*87f0*/  MOV R173, R131 ;  /* 0x0000008300ad7202 */ /* 0x000fce0000000f00 */
[----:B------:R-:W-:Y:S05]  /*8800*/  WARPSYNC.COLLECTIVE R128, `(.L_x_23644) ;  /* 0x0000000080087348 */ /* 0x000fea0003c00000 */
[----:B------:R0:W1:Y:S02]  /*8810*/  SHFL.BFLY P6, R128, R173, R130, R129 ;  /* 0x0c000082ad807389 */ /* 0x00006400000c0081 */
[----:B01----:R-:W-:Y:S01]  /*8820*/  ENDCOLLECTIVE ;  /* 0x000000000000791b */ /* 0x003fe20003800000 */
.L_x_23644:
[----:B------:R-:W-:Y:S01]  /*8830*/  HFMA2.MMA R130, -RZ, RZ, 0, 9.5367431640625e-07 ;  /* 0x00000010ff827435 */ /* 0x000fe200000001ff */
[----:B------:R-:W-:Y:S01]  /*8840*/  FADD.FTZ R131, R131, R128 ;  /* 0x0000008083837221 */ /* 0x000fe20000010000 */
[----:B------:R-:W-:-:S04]  /*8850*/  MOV R128, 0xffffffff ;  /* 0xffffffff00807802 */ /* 0x000fc80000000f00 */
[----:B------:R-:W-:-:S07]  /*8860*/  MOV R173, R131 ;  /* 0x0000008300ad7202 */ /* 0x000fce0000000f00 */
[----:B------:R-:W-:Y:S05]  /*8870*/  WARPSYNC.COLLECTIVE R128, `(.L_x_23645) ;  /* 0x0000000080087348 */ /* 0x000fea0003c00000 */
[----:B------:R0:W1:Y:S02]  /*8880*/  SHFL.BFLY P6, R128, R173, R130, R129 ;  /* 0x0c000082ad807389 */ /* 0x00006400000c0081 */
[----:B01----:R-:W-:Y:S01]  /*8890*/  ENDCOLLECTIVE ;  /* 0x000000000000791b */ /* 0x003fe20003800000 */
.L_x_23645:
        /* <DEDUP_REMOVED lines=175> */
.L_x_23646:
[----:B------:R-:W-:Y:S01]  /*9390*/  HFMA2.MMA R130, -RZ, RZ, 0, 1.1920928955078125e-07 ;  /* 0x00000002ff827435 */ /* 0x000fe200000001ff */
[----:B------:R-:W-:Y:S01]  /*93a0*/  FADD.FTZ R131, R131, R128 ;  /* 0x0000008083837221 */ /* 0x000fe20000010000 */
[----:B------:R-:W-:-:S04]  /*93b0*/  MOV R128, 0xffffffff ;  /* 0xffffffff00807802 */ /* 0x000fc80000000f00 */
[----:B------:R-:W-:-:S07]  /*93c0*/  MOV R173, R131 ;  /* 0x0000008300ad7202 */ /* 0x000fce0000000f00 */
[----:B------:R-:W-:Y:S05]  /*93d0*/  WARPSYNC.COLLECTIVE R128, `(.L_x_23647) ;  /* 0x0000000080087348 */ /* 0x000fea0003c00000 */
[----:B------:R0:W1:Y:S02]  /*93e0*/  SHFL.BFLY P6, R128, R173, R130, R129 ;  /* 0x0c000082ad807389 */ /* 0x00006400000c0081 */
[----:B01----:R-:W-:Y:S01]  /*93f0*/  ENDCOLLECTIVE ;  /* 0x000000000000791b */ /* 0x003fe20003800000 */
.L_x_23647:
[----:B------:R-:W-:Y:S01]  /*9400*/  HFMA2.MMA R130, -RZ, RZ, 0, 2.384185791015625e-07 ;  /* 0x00000004ff827435 */ /* 0x000fe200000001ff */
[----:B------:R-:W-:Y:S01]  /*9410*/  FADD.FTZ R131, R131, R128 ;  /* 0x0000008083837221 */ /* 0x000fe20000010000 */
[----:B------:R-:W-:-:S04]  /*9420*/  MOV R128, 0xffffffff ;  /* 0xffffffff00807802 */ /* 0x000fc80000000f00 */
[----:B------:R-:W-:-:S07]  /*9430*/  MOV R173, R131 ;  /* 0x0000008300ad7202 */ /* 0x000fce0000000f00 */
[----:B------:R-:W-:Y:S05]  /*9440*/  WARPSYNC.COLLECTIVE R128, `(.L_x_23648) ;  /* 0x0000000080087348 */ /* 0x000fea0003c00000 */
[----:B------:R0:W1:Y:S02]  /*9450*/  SHFL.BFLY P6, R128, R173, R130, R129 ;  /* 0x0c000082ad807389 */ /* 0x00006400000c0081 */
[----:B01----:R-:W-:Y:S01]  /*9460*/  ENDCOLLECTIVE ;  /* 0x000000000000791b */ /* 0x003fe20003800000 */
.L_x_23648:
[----:B------:R-:W-:Y:S01]  /*9470*/  HFMA2.MMA R130, -RZ, RZ, 0, 4.76837158203125e-07 ;  /* 0x00000008ff827435 */ /* 0x000fe200000001ff */
[----:B------:R-:W-:Y:S01]  /*9480*/  FADD.FTZ R131, R131, R128 ;  /* 0x0000008083837221 */ /* 0x000fe20000010000 */
[----:B------:R-:W-:-:S04]  /*9490*/  MOV R128, 0xffffffff ;  /* 0xffffffff00807802 */ /* 0x000fc80000000f00 */
[----:B------:R-:W-:-:S07]  /*94a0*/  MOV R173, R131 ;  /* 0x0000008300ad7202 */ /* 0x000fce0000000f00 */
[----:B------:R-:W-:Y:S05]  /*94b0*/  WARPSYNC.COLLECTIVE R128, `(.L_x_23649) ;  /* 0x0000000080087348 */ /* 0x000fea0003c00000 */
[----:B------:R0:W1:Y:S02]  /*94c0*/  SHFL.BFLY P6, R128, R173, R130, R129 ;  /* 0x0c000082ad807389 */ /* 0x00006400000c0081 */
[----:B01----:R-:W-:Y:S01]  /*94d0*/  ENDCOLLECTIVE ;  /* 0x000000000000791b */ /* 0x003fe20003800000 */
.L_x_23649:
[----:B------:R-:W-:Y:S01]  /*94e0*/  HFMA2.MMA R130, -RZ, RZ, 0, 9.5367431640625e-07 ;  /* 0x00000010ff827435 */ /* 0x000fe200000001ff */
[----:B------:R-:W-:Y:S01]  /*94f0*/  FADD.FTZ R131, R131, R128 ;  /* 0x0000008083837221 */ /* 0x000fe20000010000 */
[----:B------:R-:W-:-:S04]  /*9500*/  MOV R128, 0xffffffff ;  /* 0xffffffff00807802 */ /* 0x000fc80000000f00 */
[----:B------:R-:W-:-:S07]  /*9510*/  MOV R173, R131 ;  /* 0x0000008300ad7202 */ /* 0x000fce0000000f00 */
[----:B------:R-:W-:Y:S05]  /*9520*/  WARPSYNC.COLLECTIVE R128, `(.L_x_23650) ;  /* 0x0000000080087348 */ /* 0x000fea0003c00000 */
[----:B------:R0:W1:Y:S02]  /*9530*/  SHFL.BFLY P6, R128, R173, R130, R129 ;  /* 0x0c000082ad807389 */ /* 0x00006400000c0081 */
[----:B01----:R-:W-:Y:S01]  /*9540*/  ENDCOLLECTIVE ;  /* 0x000000000000791b */ /* 0x003fe20003800000 */
.L_x_23650:
[----:B------:R-:W-:Y:S05]  /*9550*/  BRA `(.L_x_23651) ;  /* 0xffffffd4009c7947 */ /* 0x000fea000383ffff */
.L_x_23652:
        /* <DEDUP_REMOVED lines=10> */
.L_x_72332:


//--------------------- .text._ZN10layer_norm13ln_fwd_kernelINS_13Kernel_traitsI13__nv_bfloat16S2_fS2_fjLj2560ELj1ELj4ELj1ELj16ENS_18Kernel_traits_baseILj2560ES2_S2_fS2_fjLj128EEEEELb0ELb1ELb0ELb1EEEvNS_9FwdParamsE --------------------------
	.section	.text._ZN10layer_norm13ln_fwd_kernelINS_13Kernel_traitsI13__nv_bfloat16S2_fS2_fjLj2560ELj1ELj4ELj1ELj16ENS_18Kernel_traits_baseILj2560ES2_S2_fS2_fjLj128EEEEELb0ELb1ELb0ELb1EEEvNS_9FwdParamsE,"ax",@progbits
	.align	128
        .global         _ZN10layer_norm13ln_fwd_kernelINS_13Kernel_traitsI13__nv_bfloat16S2_fS2_fjLj2560ELj1ELj4ELj1ELj16ENS_18Kernel_traits_baseILj2560ES2_S2_fS2_fjLj128EEEEELb0ELb1ELb0ELb1EEEvNS_9FwdParamsE
        .type           _ZN10layer_norm13ln_fwd_kernelINS_13Kernel_traitsI13__nv_bfloat16S2_fS2_fjLj2560ELj1ELj4ELj1ELj16ENS_18Kernel_traits_baseILj2560ES2_S2_fS2_fjLj128EEEEELb0ELb1ELb0ELb1EEEvNS_9FwdParamsE,@function
        .size           _ZN10layer_norm13ln_fwd_kernelINS_13Kernel_traitsI13__nv_bfloat16S2_fS2_fjLj2560ELj1ELj4ELj1ELj16ENS_18Kernel_traits_baseILj2560ES2_S2_fS2_fjLj128EEEEELb0ELb1ELb0ELb1EEEvNS_9FwdParamsE,(.L_x_72333 - _ZN10layer_norm13ln_fwd_kernelINS_13Kernel_traitsI13__nv_bfloat16S2_fS2_fjLj2560ELj1ELj4ELj1ELj16ENS_18Kernel_traits_baseILj2560ES2_S2_fS2_fjLj128EEEEELb0ELb1ELb0ELb1EEEvNS_9FwdParamsE)
        .other          _ZN10layer_norm13ln_fwd_kernelINS_13Kernel_traitsI13__nv_bfloat16S2_fS2_fjLj2560ELj1ELj4ELj1ELj16ENS_18Kernel_traits_baseILj2560ES2_S2_fS2_fjLj128EEEEELb0ELb1ELb0ELb1EEEvNS_9FwdParamsE,@"STO_CUDA_ENTRY STV_DEFAULT"
_ZN10layer_norm13ln_fwd_kernelINS_13Kernel_traitsI13__nv_bfloat16S2_fS2_fjLj2560ELj1ELj4ELj1ELj16ENS_18Kernel_traits_baseILj2560ES2_S2_fS2_fjLj128EEEEELb0ELb1ELb0ELb1EEEvNS_9FwdParamsE:
.text._ZN10layer_norm13ln_fwd_kernelINS_13Kernel_traitsI13__nv_bfloat16S2_fS2_fjLj2560ELj1ELj4ELj1ELj16ENS_18Kernel_traits_baseILj2560ES2_S2_fS2_fjLj128EEEEELb0ELb1ELb0ELb1EEEvNS_9FwdParamsE:
[----:B------:R-:W0:Y:S01]  /*0000*/  LDC R1, c[0x0][0x28] ;  /* 0x00000a00ff017b82 */ /* 0x000e220000000800 */
[----:B------:R-:W1:Y:S01]  /*0010*/  S2R R2, SR_TID.X ;  /* 0x0000000000027919 */ /* 0x000e620000002100 */
[----:B------:R-:W-:Y:S01]  /*0020*/  ULDC.64 UR6, c[0x0][0x2c8] ;  /* 0x0000b20000067ab9 */ /* 0x000fe20000000a00 */
[----:B------:R-:W-:Y:S01]  /*0030*/  ULDC.64 UR4, c[0x0][0x208] ;  /* 0x0000820000047ab9 */ /* 0x000fe20000000a00 */
[----:B------:R-:W-:Y:S01]  /*0040*/  ISETP.NE.U32.AND P0, PT, RZ, UR6, PT ;  /* 0x00000006ff007c0c */ /* 0x000fe2000bf05070 */
[----:B------:R-:W2:Y:S01]  /*0050*/  S2R R3, SR_CTAID.X ;  /* 0x0000000000037919 */ /* 0x000ea20000002500 */
[----:B------:R-:W-:Y:S01]  /*0060*/  ULDC UR10, c[0x0][0x214] ;  /* 0x00008500000a7ab9 */ /* 0x000fe20000000800 */
[----:B------:R-:W-:Y:S01]  /*0070*/  ULDC.64 UR8, c[0x0][0x278] ;  /* 0x00009e0000087ab9 */ /* 0x000fe20000000a00 */
[----:B------:R-:W-:Y:S02]  /*0080*/  ISETP.NE.AND.EX P0, PT, RZ, UR7, PT, P0 ;  /* 0x00000007ff007c0c */ /* 0x000fe4000bf05300 */
[----:B0-----:R-:W-:-:S02]  /*0090*/  IADD3 R1, R1, -0x60, RZ ;  /* 0xffffffa001017810 */ /* 0x001fc40007ffe0ff */
[C---:B-1----:R-:W-:Y:S02]  /*00a0*/  SHF.L.U32 R0, R2.reuse, 0x4, RZ ;  /* 0x0000000402007819 */ /* 0x042fe400000006ff */
[----:B------:R-:W-:Y:S02]  /*00b0*/  LOP3.LUT R8, R2, 0x1f, RZ, 0xc0, !PT ;  /* 0x0000001f02087812 */ /* 0x000fe400078ec0ff */
[----:B------:R-:W-:Y:S02]  /*00c0*/  LOP3.LUT R96, R0, 0x1f0, RZ, 0xc0, !PT ;  /* 0x000001f000607812 */ /* 0x000fe400078ec0ff */
[----:B------:R-:W-:Y:S02]  /*00d0*/  SHF.L.U32 R108, R8, 0x4, RZ ;  /* 0x00000004086c7819 */ /* 0x000fe400000006ff */
[----:B------:R-:W-:-:S04]  /*00e0*/  IADD3 R20, P1, R96, UR6, RZ ;  /* 0x0000000660147c10 */ /* 0x000fc8000ff3e0ff */
[----:B------:R-:W-:Y:S02]  /*00f0*/  IADD3.X R21, RZ, UR7, RZ, P1, !PT ;  /* 0x00000007ff157c10 */ /* 0x000fe40008ffe4ff */
[----:B------:R-:W-:-:S03]  /*0100*/  @P0 IADD3 R16, P1, R108, UR6, RZ ;  /* 0x000000066c100c10 */ /* 0x000fc6000ff3e0ff */
[----:B------:R0:W5:Y:S01]  /*0110*/  @P0 LDG.E.128 R112, desc[UR4][R20.64] ;  /* 0x0000000414700981 */ /* 0x000162000c1e1d00 */
[----:B------:R-:W-:Y:S01]  /*0120*/  @P0 IADD3.X R17, RZ, UR7, RZ, P1, !PT ;  /* 0x00000007ff110c10 */ /* 0x000fe20008ffe4ff */
[----:B------:R-:W-:Y:S02]  /*0130*/  ULDC.64 UR6, c[0x0][0x260] ;  /* 0x0000980000067ab9 */ /* 0x000fe40000000a00 */
        /* <DEDUP_REMOVED lines=9> */
[----:B--2---:R-:W-:-:S03]  /*01d0*/  LEA R110, R3, R0, 0x2 ;  /* 0x00000000036e7211 */ /* 0x004fc600078e10ff */
[----:B------:R-:W5:Y:S01]  /*01e0*/  @P0 LDG.E.128 R16, desc[UR4][R16.64+0x1200] ;  /* 0x0012000410100981 */ /* 0x000f62000c1e1d00 */
[----:B------:R-:W-:Y:S02]  /*01f0*/  ISETP.GE.AND P1, PT, R110, UR10, PT ;  /* 0x0000000a6e007c0c */ /* 0x000fe4000bf26270 */
[----:B------:R-:W-:Y:S02]  /*0200*/  IADD3 R2, P2, R96, UR6, RZ ;  /* 0x0000000660027c10 */ /* 0x000fe4000ff5e0ff */
[----:B------:R-:W-:Y:S02]  /*0210*/  IADD3 R108, P3, R108, UR8, RZ ;  /* 0x000000086c6c7c10 */ /* 0x000fe4000ff7e0ff */
[----:B------:R-:W-:Y:S02]  /*0220*/  IADD3.X R3, RZ, UR7, RZ, P2, !PT ;  /* 0x00000007ff037c10 */ /* 0x000fe400097fe4ff */
[----:B------:R-:W-:-:S05]  /*0230*/  IADD3.X R109, RZ, UR9, RZ, P3, !PT ;  /* 0x00000009ff6d7c10 */ /* 0x000fca0009ffe4ff */
[----:B0-----:R-:W-:Y:S05]  /*0240*/  @P1 EXIT ;  /* 0x000000000000194d */ /* 0x001fea0003800000 */
[----:B------:R-:W-:Y:S02]  /*0250*/  IADD3 R96, P1, R96, UR8, RZ ;  /* 0x0000000860607c10 */ /* 0x000fe4000ff3e0ff */
[----:B-----5:R-:W-:Y:S01]  /*0260*/  @!P0 CS2R R112, SRZ ;  /* 0x0000000000708805 */ /* 0x020fe2000001ff00 */
[----:B------:R-:W5:Y:S01]  /*0270*/  LDG.E.128 R56, desc[UR4][R2.64] ;  /* 0x0000000402387981 */ /* 0x000f62000c1e1d00 */
[----:B------:R-:W-:Y:S02]  /*0280*/  @!P0 CS2R R114, SRZ ;  /* 0x0000000000728805 */ /* 0x000fe4000001ff00 */
[----:B------:R-:W-:Y:S01]  /*0290*/  IADD3.X R97, RZ, UR9, RZ, P1, !PT ;  /* 0x00000009ff617c10 */ /* 0x000fe20008ffe4ff */
        /* <DEDUP_REMOVED lines=13> */
[----:B------:R-:W2:Y:S01]  /*0370*/  LDG.E.128 R96, desc[UR4][R96.64+0x1200] ;  /* 0x0012000460607981 */ /* 0x000ea2000c1e1d00 */
        /* <DEDUP_REMOVED lines=9> */
[----:B------:R-:W-:Y:S01]  /*0410*/  @!P0 CS2R R102, SRZ ;  /* 0x0000000000668805 */ /* 0x000fe2000001ff00 */
[----:B------:R0:W-:Y:S01]  /*0420*/  STL [R1+0x54], R2 ;  /* 0x0000540201007387 */ /* 0x0001e20000100800 */
[----:B------:R-:W-:-:S03]  /*0430*/  PRMT R111, R114, 0x7632, R111 ;  /* 0x00007632726f7816 */ /* 0x000fc6000000006f */
[----:B------:R-:W5:Y:S04]  /*0440*/  LDG.E.128 R92, desc[UR4][R108.64] ;  /* 0x000000046c5c7981 */ /* 0x000f68000c1e1d00 */
[----:B------:R-:W5:Y:S04]  /*0450*/  LDG.E.128 R88, desc[UR4][R108.64+0x200] ;  /* 0x000200046c587981 */ /* 0x000f68000c1e1d00 */
[----:B------:R-:W5:Y:S01]  /*0460*/  LDG.E.128 R84, desc[UR4][R108.64+0x400] ;  /* 0x000400046c547981 */ /* 0x000f62000c1e1d00 */
[----:B0-----:R-:W-:-:S03]  /*0470*/  SHF.L.U32 R2, R114, 0x10, RZ ;  /* 0x0000001072027819 */ /* 0x001fc600000006ff */
        /* <DEDUP_REMOVED lines=14> */
[----:B------:R-:W-:Y:S01]  /*0560*/  ULDC.64 UR6, c[0x0][0x270] ;  /* 0x00009c0000067ab9 */ /* 0x000fe20000000a00 */
[----:B------:R-:W-:Y:S01]  /*0570*/  ULDC UR12, c[0x0][0x2d8] ;  /* 0x0000b600000c7ab9 */ /* 0x000fe20000000800 */
[----:B------:R-:W-:Y:S01]  /*0580*/  ULDC.64 UR8, c[0x0][0x230] ;  /* 0x00008c0000087ab9 */ /* 0x000fe20000000a00 */
[----:B------:R-:W-:Y:S01]  /*0590*/  ULDC.64 UR10, c[0x0][0x238] ;  /* 0x00008e00000a7ab9 */ /* 0x000fe20000000a00 */
[----:B------:R-:W-:Y:S01]  /*05a0*/  ULDC.64 UR14, c[0x0][0x2b8] ;  /* 0x0000ae00000e7ab9 */ /* 0x000fe20000000a00 */
[----:B-1----:R-:W-:-:S05]  /*05b0*/  SHF.L.U32 R0, R115, 0x10, RZ ;  /* 0x0000001073007819 */ /* 0x002fca00000006ff */
[----:B------:R1:W-:Y:S01]  /*05c0*/  STL [R1+0x1c], R0 ;  /* 0x00001c0001007387 */ /* 0x0003e20000100800 */
[----:B---3--:R-:W-:Y:S02]  /*05d0*/  SHF.L.U32 R2, R117, 0x10, RZ ;  /* 0x0000001075027819 */ /* 0x008fe400000006ff */
[----:B------:R-:W-:Y:S02]  /*05e0*/  PRMT R193, R4, 0x7632, R193 ;  /* 0x0000763204c17816 */ /* 0x000fe400000000c1 */
[----:B-1----:R-:W-:Y:S02]  /*05f0*/  SHF.L.U32 R0, R116, 0x10, RZ ;  /* 0x0000001074007819 */ /* 0x002fe400000006ff */
[----:B------:R-:W-:-:S03]  /*0600*/  PRMT R194, R5, 0x7632, R194 ;  /* 0x0000763205c27816 */ /* 0x000fc600000000c2 */
[----:B------:R-:W-:Y:S01]  /*0610*/  STL [R1+0x14], R0 ;  /* 0x0000140001007387 */ /* 0x000fe20000100800 */
[----:B------:R-:W-:-:S03]  /*0620*/  SHF.L.U32 R3, R5, 0x10, RZ ;  /* 0x0000001005037819 */ /* 0x000fc600000006ff */
[----:B------:R1:W-:Y:S01]  /*0630*/  STL [R1+0xc], R2 ;  /* 0x00000c0201007387 */ /* 0x0003e20000100800 */
[----:B------:R-:W-:Y:S02]  /*0640*/  PRMT R195, R6, 0x7632, R195 ;  /* 0x0000763206c37816 */ /* 0x000fe400000000c3 */
[C---:B------:R-:W-:Y:S02]  /*0650*/  PRMT R196, R7.reuse, 0x7632, R196 ;  /* 0x0000763207c47816 */ /* 0x040fe400000000c4 */
[----:B------:R-:W-:Y:S02]  /*0660*/  SHF.L.U32 R5, R7, 0x10, RZ ;  /* 0x0000001007057819 */ /* 0x000fe400000006ff */
[----:B------:R-:W-:Y:S02]  /*0670*/  PRMT R197, R8, 0x7632, R197 ;  /* 0x0000763208c57816 */ /* 0x000fe400000000c5 */
[----:B-1----:R-:W-:Y:S02]  /*0680*/  SHF.L.U32 R2, R4, 0x10, RZ ;  /* 0x0000001004027819 */ /* 0x002fe400000006ff */
[----:B------:R-:W-:-:S02]  /*0690*/  SHF.L.U32 R4, R6, 0x10, RZ ;  /* 0x0000001006047819 */ /* 0x000fc400000006ff */
[----:B------:R-:W-:Y:S02]  /*06a0*/  SHF.L.U32 R6, R8, 0x10, RZ ;  /* 0x0000001008067819 */ /* 0x000fe400000006ff */
[C---:B------:R-:W-:Y:S02]  /*06b0*/  PRMT R198, R9.reuse, 0x7632, R198 ;  /* 0x0000763209c67816 */ /* 0x040fe400000000c6 */
[----:B------:R-:W-:Y:S02]  /*06c0*/  SHF.L.U32 R7, R9, 0x10, RZ ;  /* 0x0000001009077819 */ /* 0x000fe400000006ff */
        /* <DEDUP_REMOVED lines=14> */
[----:B------:R-:W-:-:S02]  /*07b0*/  SHF.L.U32 R0, R118, 0x10, RZ ;  /* 0x0000001076007819 */ /* 0x000fc400000006ff */
[C---:B------:R-:W-:Y:S02]  /*07c0*/  PRMT R206, R17.reuse, 0x7632, R206 ;  /* 0x0000763211ce7816 */ /* 0x040fe400000000ce */
[----:B------:R-:W-:Y:S02]  /*07d0*/  SHF.L.U32 R15, R17, 0x10, RZ ;  /* 0x00000010110f7819 */ /* 0x000fe400000006ff */
[C---:B------:R-:W-:Y:S02]  /*07e0*/  PRMT R207, R18.reuse, 0x7632, R207 ;  /* 0x0000763212cf7816 */ /* 0x040fe400000000cf */
[----:B------:R-:W-:Y:S02]  /*07f0*/  SHF.L.U32 R16, R18, 0x10, RZ ;  /* 0x0000001012107819 */ /* 0x000fe400000006ff */
[C---:B------:R-:W-:Y:S02]  /*0800*/  PRMT R208, R19.reuse, 0x7632, R208 ;  /* 0x0000763213d07816 */ /* 0x040fe400000000d0 */
[----:B------:R-:W-:Y:S01]  /*0810*/  SHF.L.U32 R17, R19, 0x10, RZ ;  /* 0x0000001013117819 */ /* 0x000fe200000006ff */
[----:B------:R1:W-:Y:S01]  /*0820*/  STL [R1+0x4], R0 ;  /* 0x0000040001007387 */ /* 0x0003e20000100800 */
[----:B0-----:R-:W-:-:S02]  /*0830*/  PRMT R108, R112, 0x7632, R108 ;  /* 0x00007632706c7816 */ /* 0x001fc4000000006c */
[----:B------:R-:W-:Y:S02]  /*0840*/  PRMT R109, R113, 0x7632, R109 ;  /* 0x00007632716d7816 */ /* 0x000fe4000000006d */
[C---:B------:R-:W-:Y:S02]  /*0850*/  PRMT R230, R100.reuse, 0x7632, R230 ;  /* 0x0000763264e67816 */ /* 0x040fe400000000e6 */
[----:B------:R-:W-:Y:S02]  /*0860*/  SHF.L.U32 R231, R100, 0x10, RZ ;  /* 0x0000001064e77819 */ /* 0x000fe400000006ff */
[C---:B------:R-:W-:Y:S02]  /*0870*/  PRMT R223, R103.reuse, 0x7632, R223 ;  /* 0x0000763267df7816 */ /* 0x040fe400000000df */
[----:B------:R-:W-:Y:S02]  /*0880*/  SHF.L.U32 R224, R103, 0x10, RZ ;  /* 0x0000001067e07819 */ /* 0x000fe400000006ff */
[----:B------:R-:W-:-:S02]  /*0890*/  SHF.L.U32 R103, R109, 0x10, RZ ;  /* 0x000000106d677819 */ /* 0x000fc400000006ff */
[----:B------:R-:W-:Y:S02]  /*08a0*/  PRMT R112, R115, 0x7632, R112 ;  /* 0x0000763273707816 */ /* 0x000fe40000000070 */
[----:B------:R-:W-:Y:S02]  /*08b0*/  PRMT R113, R116, 0x7632, R113 ;  /* 0x0000763274717816 */ /* 0x000fe40000000071 */
        /* <DEDUP_REMOVED lines=20> */
[----:B------:R-:W-:Y:S01]  /*0a00*/  ISETP.NE.U32.AND P0, PT, RZ, UR6, PT ;  /* 0x00000006ff007c0c */ /* 0x000fe2000bf05070 */
[----:B------:R-:W-:Y:S01]  /*0a10*/  ULDC.U8 UR6, c[0x0][0x2a0] ;  /* 0x0000a80000067ab9 */ /* 0x000fe20000000000 */
[----:B------:R-:W-:-:S02]  /*0a20*/  SHF.L.U32 R250, R244, 0x10, RZ ;  /* 0x00000010f4fa7819 */ /* 0x000fc400000006ff */
[----:B------:R-:W-:Y:S02]  /*0a30*/  SHF.L.U32 R244, R247, 0x10, RZ ;  /* 0x00000010f7f47819 */ /* 0x000fe400000006ff */
[----:B-1----:R-:W-:Y:S02]  /*0a40*/  SHF.L.U32 R0, R219, 0x10, RZ ;  /* 0x00000010db007819 */ /* 0x002fe400000006ff */
        /* <DEDUP_REMOVED lines=17> */
[----:B--2---:R-:W-:Y:S02]  /*0b60*/  SHF.L.U32 R18, R96, 0x10, RZ ;  /* 0x0000001060127819 */ /* 0x004fe400000006ff */
[----:B------:R-:W-:-:S03]  /*0b70*/  SHF.L.U32 R19, R97, 0x10, RZ ;  /* 0x0000001061137819 */ /* 0x000fc600000006ff */
[----:B------:R0:W-:Y:S04]  /*0b80*/  STL [R1+0x50], R18 ;  /* 0x0000501201007387 */ /* 0x0001e80000100800 */
[----:B------:R1:W-:Y:S01]  /*0b90*/  STL [R1+0x48], R19 ;  /* 0x0000481301007387 */ /* 0x0003e20000100800 */
[----:B------:R-:W-:Y:S02]  /*0ba0*/  PRMT R100, R96, 0x7632, R100 ;  /* 0x0000763260647816 */ /* 0x000fe40000000064 */
[----:B0-----:R-:W-:Y:S02]  /*0bb0*/  SHF.L.U32 R18, R98, 0x10, RZ ;  /* 0x0000001062127819 */ /* 0x001fe400000006ff */
[----:B-1----:R-:W-:-:S03]  /*0bc0*/  SHF.L.U32 R19, R99, 0x10, RZ ;  /* 0x0000001063137819 */ /* 0x002fc600000006ff */
[----:B------:R-:W-:Y:S01]  /*0bd0*/  STL [R1+0x40], R18 ;  /* 0x0000401201007387 */ /* 0x000fe20000100800 */
[----:B------:R-:W-:Y:S02]  /*0be0*/  PRMT R96, R97, 0x7632, R96 ;  /* 0x0000763261607816 */ /* 0x000fe40000000060 */
[----:B------:R-:W-:Y:S01]  /*0bf0*/  PRMT R97, R98, 0x7632, R97 ;  /* 0x0000763262617816 */ /* 0x000fe20000000061 */
[----:B------:R0:W-:Y:S01]  /*0c00*/  STL [R1+0x38], R19 ;  /* 0x0000381301007387 */ /* 0x0001e20000100800 */
[----:B------:R-:W-:Y:S02]  /*0c10*/  PRMT R98, R99, 0x7632, R98 ;  /* 0x0000763263627816 */ /* 0x000fe40000000062 */
[----:B------:R-:W-:Y:S02]  /*0c20*/  SHF.L.U32 R99, R111, 0x10, RZ ;  /* 0x000000106f637819 */ /* 0x000fe400000006ff */
[----:B0-----:R-:W-:-:S05]  /*0c30*/  SHF.L.U32 R19, R108, 0x10, RZ ;  /* 0x000000106c137819 */ /* 0x001fca00000006ff */
[----:B------:R0:W-:Y:S04]  /*0c40*/  STL [R1+0x30], R19 ;  /* 0x0000301301007387 */ /* 0x0001e80000100800 */
[----:B------:R1:W-:Y:S04]  /*0c50*/  STL [R1+0x28], R103 ;  /* 0x0000286701007387 */ /* 0x0003e80000100800 */
[----:B------:R2:W-:Y:S01]  /*0c60*/  STL [R1+0x20], R99 ;  /* 0x0000206301007387 */ /* 0x0005e20000100800 */
[----:B0-----:R-:W-:Y:S02]  /*0c70*/  SHF.L.U32 R19, R112, 0x10, RZ ;  /* 0x0000001070137819 */ /* 0x001fe400000006ff */
[----:B-1----:R-:W-:-:S03]  /*0c80*/  SHF.L.U32 R103, R113, 0x10, RZ ;  /* 0x0000001071677819 */ /* 0x002fc600000006ff */
[----:B------:R0:W-:Y:S01]  /*0c90*/  STL [R1+0x18], R19 ;  /* 0x0000181301007387 */ /* 0x0001e20000100800 */
[----:B--2---:R-:W-:-:S03]  /*0ca0*/  SHF.L.U32 R99, R114, 0x10, RZ ;  /* 0x0000001072637819 */ /* 0x004fc600000006ff */
[----:B------:R-:W-:Y:S01]  /*0cb0*/  STL [R1+0x10], R103 ;  /* 0x0000106701007387 */ /* 0x000fe20000100800 */
[----:B------:R-:W-:-:S03]  /*0cc0*/  SHF.L.U32 R100, R100, 0x10, RZ ;  /* 0x0000001064647819 */ /* 0x000fc600000006ff */
[----:B------:R1:W-:Y:S01]  /*0cd0*/  STL [R1+0x8], R99 ;  /* 0x0000086301007387 */ /* 0x0003e20000100800 */
[----:B0-----:R-:W-:Y:S02]  /*0ce0*/  SHF.L.U32 R19, R115, 0x10, RZ ;  /* 0x0000001073137819 */ /* 0x001fe400000006ff */
[----:B------:R-:W-:-:S03]  /*0cf0*/  SHF.L.U32 R97, R97, 0x10, RZ ;  /* 0x0000001061617819 */ /* 0x000fc600000006ff */
[----:B------:R0:W-:Y:S01]  /*0d00*/  STL [R1], R19 ;  /* 0x0000001301007387 */ /* 0x0001e20000100800 */
[----:B-1----:R-:W-:Y:S02]  /*0d10*/  SHF.L.U32 R99, R96, 0x10, RZ ;  /* 0x0000001060637819 */ /* 0x002fe400000006ff */
[----:B------:R-:W-:Y:S01]  /*0d20*/  SHF.L.U32 R96, R98, 0x10, RZ ;  /* 0x0000001062607819 */ /* 0x000fe200000006ff */
[----:B------:R1:W-:Y:S04]  /*0d30*/  STL [R1+0x4c], R100 ;  /* 0x00004c6401007387 */ /* 0x0003e80000100800 */
[----:B------:R1:W-:Y:S04]  /*0d40*/  STL [R1+0x44], R99 ;  /* 0x0000446301007387 */ /* 0x0003e80000100800 */
[----:B------:R1:W-:Y:S04]  /*0d50*/  STL [R1+0x3c], R97 ;  /* 0x00003c6101007387 */ /* 0x0003e80000100800 */
[----:B------:R1:W-:Y:S01]  /*0d60*/  STL [R1+0x34], R96 ;  /* 0x0000346001007387 */ /* 0x0003e20000100800 */
        /* <DEDUP_REMOVED lines=9> */
[----:B0-----:R-:W-:Y:S02]  /*0e00*/  SHF.L.U32 R19, R102, 0x10, RZ ;  /* 0x0000001066137819 */ /* 0x001fe400000006ff */
        /* <DEDUP_REMOVED lines=17> */
[----:B------:R-:W-:Y:S01]  /*0f20*/  ISETP.NE.AND.EX P0, PT, RZ, UR7, PT, P0 ;  /* 0x00000007ff007c0c */ /* 0x000fe2000bf05300 */
[----:B-1----:R-:W-:-:S12]  /*0f30*/  ULDC UR7, c[0x0][0x218] ;  /* 0x0000860000077ab9 */ /* 0x002fd80000000800 */
.L_x_23654:
[----:B-1----:R-:W0:Y:S01]  /*0f40*/  S2R R108, SR_TID.X ;  /* 0x00000000006c7919 */ /* 0x002e220000002100 */
[----:B------:R-:W1:Y:S01]  /*0f50*/  @P0 LDC.64 R104, c[0x0][0x270] ;  /* 0x00009c00ff680b82 */ /* 0x000e620000000a00 */
[----:B------:R-:W-:Y:S01]  /*0f60*/  IMAD R106, R18, UR7, RZ ;  /* 0x00000007126a7c24 */ /* 0x000fe2000f8e02ff */
[----:B------:R2:W-:Y:S04]  /*0f70*/  STL [R1+0x58], R0 ;  /* 0x0000580001007387 */ /* 0x0005e80000100800 */
[----:B------:R-:W-:Y:S02]  /*0f80*/  SHF.R.S32.HI R107, RZ, 0x1f, R106 ;  /* 0x0000001fff6b7819 */ /* 0x000fe4000001146a */
[----:B------:R-:W3:Y:S02]  /*0f90*/  LDC.64 R184, c[0x0][0x220] ;  /* 0x00008800ffb87b82 */ /* 0x000ee40000000a00 */
[----:B------:R-:W-:-:S02]  /*0fa0*/  LEA.HI R107, R107, R106, RZ, 0x3 ;  /* 0x0000006a6b6b7211 */ /* 0x000fc400078f18ff */
[----:B------:R-:W-:Y:S01]  /*0fb0*/  ISETP.NE.U32.AND P1, PT, RZ, UR8, PT ;  /* 0x00000008ff007c0c */ /* 0x000fe2000bf25070 */
[----:B------:R-:W-:Y:S01]  /*0fc0*/  HFMA2.MMA R190, -RZ, RZ, 1.875, 0 ;  /* 0x3f800000ffbe7435 */ /* 0x000fe200000001ff */
[----:B-----5:R-:W-:Y:S01]  /*0fd0*/  SHF.L.U32 R112, R92, 0x10, RZ ;  /* 0x000000105c707819 */ /* 0x020fe200000006ff */
[----:B--2---:R-:W2:Y:S01]  /*0fe0*/  LDL R0, [R1+0x48] ;  /* 0x0000480001007983 */ /* 0x004ea20000100800 */
[----:B------:R-:W-:Y:S01]  /*0ff0*/  SHF.L.U32 R118, R95, 0x10, RZ ;  /* 0x000000105f767819 */ /* 0x000fe200000006ff */
[----:B------:R-:W4:Y:S01]  /*1000*/  LDC.64 R188, c[0x0][0x238] ;  /* 0x00008e00ffbc7b82 */ /* 0x000f220000000a00 */
[----:B-1----:R-:W-:-:S05]  /*1010*/  @P0 IMAD.WIDE R104, R18, 0x2, R104 ;  /* 0x0000000212680825 */ /* 0x002fca00078e0268 */
[----:B------:R-:W4:Y:S01]  /*1020*/  @P0 LDG.E.U16 R110, desc[UR4][R104.64] ;  /* 0x00000004686e0981 */ /* 0x000f22000c1e1500 */
[----:B0-----:R-:W-:-:S04]  /*1030*/  LOP3.LUT R108, R108, 0x1f, RZ, 0xc0, !PT ;  /* 0x0000001f6c6c7812 */ /* 0x001fc800078ec0ff */
[----:B------:R-:W-:-:S05]  /*1040*/  LEA.HI.SX32 R209, R107, R108, 0x1d ;  /* 0x0000006c6bd17211 */ /* 0x000fca00078feaff */
[----:B---3--:R-:W-:-:S06]  /*1050*/  IMAD.WIDE.U32 R106, R209, 0x10, R184 ;  /* 0x00000010d16a7825 */ /* 0x008fcc00078e00b8 */
[----:B------:R-:W3:Y:S01]  /*1060*/  LDG.E.128 R104, desc[UR4][R106.64] ;  /* 0x000000046a687981 */ /* 0x000ee2000c1e1d00 */
[----:B------:R-:W-:-:S13]  /*1070*/  ISETP.NE.AND.EX P1, PT, RZ, UR9, PT, P1 ;  /* 0x00000009ff007c0c */ /* 0x000fda000bf25310 */
[C---:B------:R-:W-:Y:S01]  /*1080*/  @P1 LEA R108, P2, R209.reuse, UR8, 0x5 ;  /* 0x00000008d16c1c11 */ /* 0x040fe2000f8428ff */
[----:B------:R-:W0:Y:S03]  /*1090*/  @P1 LDC.64 R124, c[0x0][0x230] ;  /* 0x00008c00ff7c1b82 */ /* 0x000e260000000a00 */
[----:B------:R-:W-:-:S05]  /*10a0*/  @P1 LEA.HI.X R109, R209, UR9, RZ, 0x5, P2 ;  /* 0x00000009d16d1c11 */ /* 0x000fca00090f2cff */
[----:B------:R-:W2:Y:S04]  /*10b0*/  @P1 LDG.E.128 R96, desc[UR4][R108.64] ;  /* 0x000000046c601981 */ /* 0x000ea8000c1e1d00 */
[----:B------:R1:W2:Y:S01]  /*10c0*/  @P1 LDG.E.128 R100, desc[UR4][R108.64+0x10] ;  /* 0x000010046c641981 */ /* 0x0002a2000c1e1d00 */
[----:B------:R-:W-:-:S04]  /*10d0*/  ISETP.NE.U32.AND P2, PT, RZ, UR8, PT ;  /* 0x00000008ff007c0c */ /* 0x000fc8000bf45070 */
[----:B------:R-:W-:Y:S02]  /*10e0*/  ISETP.NE.AND.EX P2, PT, RZ, UR9, PT, P2 ;  /* 0x00000009ff007c0c */ /* 0x000fe4000bf45320 */
[----:B-1----:R-:W-:Y:S02]  /*10f0*/  SHF.L.U32 R108, R94, 0x10, RZ ;  /* 0x000000105e6c7819 */ /* 0x002fe400000006ff */
[----:B------:R-:W-:-:S05]  /*1100*/  IADD3 R210, R209, 0x20, RZ ;  /* 0x00000020d1d27810 */ /* 0x000fca0007ffe0ff */
[----:B------:R-:W-:-:S04]  /*1110*/  IMAD.WIDE.U32 R120, R210, 0x10, R184 ;  /* 0x00000010d2787825 */ /* 0x000fc800078e00b8 */
[----:B0-----:R-:W-:Y:S01]  /*1120*/  @P1 IMAD.WIDE.U32 R124, R210, 0x20, R124 ;  /* 0x00000020d27c1825 */ /* 0x001fe200078e007c */
[----:B----4-:R-:W-:Y:S02]  /*1130*/  @P0 SHF.L.U32 R190, R110, 0x10, RZ ;  /* 0x000000106ebe0819 */ /* 0x010fe400000006ff */
[C---:B---3--:R-:W-:Y:S02]  /*1140*/  SHF.L.U32 R111, R104.reuse, 0x10, RZ ;  /* 0x00000010686f7819 */ /* 0x048fe400000006ff */
[----:B------:R-:W-:Y:S02]  /*1150*/  PRMT R110, R104, 0x7632, R110 ;  /* 0x00007632686e7816 */ /* 0x000fe4000000006e */
[----:B------:R-:W-:Y:S01]  /*1160*/  PRMT R113, R105, 0x7632, R113 ;  /* 0x0000763269717816 */ /* 0x000fe20000000071 */
[----:B------:R-:W-:Y:S01]  /*1170*/  FMUL.FTZ R111, R111, R190 ;  /* 0x000000be6f6f7220 */ /* 0x000fe20000410000 */
[----:B------:R-:W-:Y:S02]  /*1180*/  SHF.L.U32 R115, R105, 0x10, RZ ;  /* 0x0000001069737819 */ /* 0x000fe400000006ff */
[----:B------:R-:W-:-:S02]  /*1190*/  PRMT R116, R107, 0x7632, R116 ;  /* 0x000076326b747816 */ /* 0x000fc40000000074 */
[----:B------:R-:W-:Y:S02]  /*11a0*/  SHF.L.U32 R109, R107, 0x10, RZ ;  /* 0x000000106b6d7819 */ /* 0x000fe400000006ff */
[----:B------:R-:W-:Y:S02]  /*11b0*/  PRMT R105, R92, 0x7632, R105 ;  /* 0x000076325c697816 */ /* 0x000fe40000000069 */
[----:B------:R-:W-:Y:S01]  /*11c0*/  SHF.L.U32 R107, R110, 0x10, RZ ;  /* 0x000000106e6b7819 */ /* 0x000fe200000006ff */
[----:B------:R-:W-:Y:S01]  /*11d0*/  FMUL.FTZ R104, R111, R112 ;  /* 0x000000706f687220 */ /* 0x000fe20000410000 */
[----:B------:R-:W-:-:S03]  /*11e0*/  SHF.L.U32 R112, R105, 0x10, RZ ;  /* 0x0000001069707819 */ /* 0x000fc600000006ff */
[----:B------:R-:W-:Y:S01]  /*11f0*/  FMUL.FTZ R107, R107, R190 ;  /* 0x000000be6b6b7220 */ /* 0x000fe20000410000 */
[C---:B------:R-:W-:Y:S02]  /*1200*/  PRMT R114, R106.reuse, 0x7632, R114 ;  /* 0x000076326a727816 */ /* 0x040fe40000000072 */
[----:B------:R-:W-:Y:S01]  /*1210*/  SHF.L.U32 R117, R106, 0x10, RZ ;  /* 0x000000106a757819 */ /* 0x000fe200000006ff */
[----:B------:R-:W-:Y:S01]  /*1220*/  FMUL.FTZ R105, R107, R112 ;  /* 0x000000706b697220 */ /* 0x000fe20000410000 */
[----:B------:R-:W-:Y:S01]  /*1230*/  SHF.L.U32 R106, R93, 0x10, RZ ;  /* 0x000000105d6a7819 */ /* 0x000fe200000006ff */
[-C--:B------:R-:W-:Y:S01]  /*1240*/  FMUL.FTZ R115, R115, R190.reuse ;  /* 0x000000be73737220 */ /* 0x080fe20000410000 */
[----:B------:R-:W-:Y:S01]  /*1250*/  FMUL.FTZ R109, R109, R190 ;  /* 0x000000be6d6d7220 */ /* 0x000fe20000410000 */
[----:B------:R-:W-:Y:S02]  /*1260*/  PRMT R107, R93, 0x7632, R107 ;  /* 0x000076325d6b7816 */ /* 0x000fe4000000006b */
[----:B------:R-:W-:Y:S01]  /*1270*/  FMUL.FTZ R106, R115, R106 ;  /* 0x0000006a736a7220 */ /* 0x000fe20000410000 */
        /* <DEDUP_REMOVED lines=10> */
[----:B------:R-:W-:Y:S01]  /*1320*/  SHF.L.U32 R116, R111, 0x10, RZ ;  /* 0x000000106f747819 */ /* 0x000fe200000006ff */
[-C--:B------:R-:W-:Y:S01]  /*1330*/  FMUL.FTZ R109, R107, R190.reuse ;  /* 0x000000be6b6d7220 */ /* 0x080fe20000410000 */
[----:B------:R-:W-:Y:S01]  /*1340*/  FMUL.FTZ R115, R115, R190 ;  /* 0x000000be73737220 */ /* 0x000fe20000410000 */
[----:B------:R-:W-:Y:S01]  /*1350*/  FMUL.FTZ R107, R113, R112 ;  /* 0x00000070716b7220 */ /* 0x000fe20000410000 */
[----:B------:R-:W-:Y:S01]  /*1360*/  FMUL.FTZ R108, R117, R108 ;  /* 0x0000006c756c7220 */ /* 0x000fe20000410000 */
[----:B------:R-:W-:Y:S01]  /*1370*/  LEA R112, P4, R209, UR10, 0x5 ;  /* 0x0000000ad1707c11 */ /* 0x000fe2000f8828ff */
[----:B------:R-:W-:Y:S01]  /*1380*/  FMUL.FTZ R109, R109, R114 ;  /* 0x000000726d6d7220 */ /* 0x000fe20000410000 */
[----:B------:R-:W-:Y:S01]  /*1390*/  FMUL.FTZ R111, R115, R116 ;  /* 0x00000074736f7220 */ /* 0x000fe20000410000 */
[----:B--2---:R-:W-:Y:S01]  /*13a0*/  @P2 FADD.FTZ R104, R96, R104 ;  /* 0x0000006860682221 */ /* 0x004fe20000010000 */
[----:B------:R-:W-:Y:S01]  /*13b0*/  LEA.HI.X R113, R209, UR11, RZ, 0x5, P4 ;  /* 0x0000000bd1717c11 */ /* 0x000fe2000a0f2cff */
[----:B------:R-:W-:Y:S01]  /*13c0*/  @P2 FADD.FTZ R106, R98, R106 ;  /* 0x0000006a626a2221 */ /* 0x000fe20000010000 */
[----:B------:R-:W-:Y:S01]  /*13d0*/  @P2 FADD.FTZ R108, R100, R108 ;  /* 0x0000006c646c2221 */ /* 0x000fe20000010000 */
[----:B------:R-:W-:Y:S01]  /*13e0*/  @P2 FADD.FTZ R110, R102, R110 ;  /* 0x0000006e666e2221 */ /* 0x000fe20000010000 */
[----:B------:R-:W-:Y:S01]  /*13f0*/  @P2 FADD.FTZ R105, R97, R105 ;  /* 0x0000006961692221 */ /* 0x000fe20000010000 */
[----:B------:R-:W-:Y:S01]  /*1400*/  @P2 FADD.FTZ R107, R99, R107 ;  /* 0x0000006b636b2221 */ /* 0x000fe20000010000 */
[----:B------:R-:W-:Y:S01]  /*1410*/  @P2 FADD.FTZ R109, R101, R109 ;  /* 0x0000006d656d2221 */ /* 0x000fe20000010000 */
[----:B------:R-:W-:-:S03]  /*1420*/  @P2 FADD.FTZ R111, R103, R111 ;  /* 0x0000006f676f2221 */ /* 0x000fc60000010000 */
[----:B------:R-:W-:Y:S04]  /*1430*/  STG.E.128 desc[UR4][R112.64], R104 ;  /* 0x0000006870007986 */ /* 0x000fe8000c101d04 */
[----:B------:R0:W-:Y:S04]  /*1440*/  STG.E.128 desc[UR4][R112.64+0x10], R108 ;  /* 0x0000106c70007986 */ /* 0x0001e8000c101d04 */
[----:B------:R-:W2:Y:S01]  /*1450*/  LDG.E.128 R120, desc[UR4][R120.64] ;  /* 0x0000000478787981 */ /* 0x000ea2000c1e1d00 */
[----:B------:R-:W-:Y:S02]  /*1460*/  MOV R114, R98 ;  /* 0x0000006200727202 */ /* 0x000fe40000000f00 */
[----:B------:R-:W-:-:S02]  /*1470*/  MOV R115, R99 ;  /* 0x0000006300737202 */ /* 0x000fc40000000f00 */
[----:B------:R-:W-:Y:S02]  /*1480*/  MOV R116, R100 ;  /* 0x0000006400747202 */ /* 0x000fe40000000f00 */
[----:B------:R-:W-:Y:S02]  /*1490*/  MOV R117, R101 ;  /* 0x0000006500757202 */ /* 0x000fe40000000f00 */
[----:B------:R-:W-:Y:S02]  /*14a0*/  MOV R118, R102 ;  /* 0x0000006600767202 */ /* 0x000fe40000000f00 */
[----:B------:R-:W-:Y:S02]  /*14b0*/  MOV R119, R103 ;  /* 0x0000006700777202 */ /* 0x000fe40000000f00 */
[----:B0-----:R-:W-:Y:S02]  /*14c0*/  MOV R112, R96 ;  /* 0x0000006000707202 */ /* 0x001fe40000000f00 */
[----:B------:R-:W-:-:S02]  /*14d0*/  MOV R113, R97 ;  /* 0x0000006100717202 */ /* 0x000fc40000000f00 */
[----:B------:R-:W3:Y:S04]  /*14e0*/  @P1 LDG.E.128 R116, desc[UR4][R124.64+0x10] ;  /* 0x000010047c741981 */ /* 0x000ee8000c1e1d00 */
[----:B------:R0:W4:Y:S01]  /*14f0*/  @P1 LDG.E.128 R112, desc[UR4][R124.64] ;  /* 0x000000047c701981 */ /* 0x000122000c1e1d00 */
[----:B------:R-:W-:Y:S02]  /*1500*/  SHF.L.U32 R126, R88, 0x10, RZ ;  /* 0x00000010587e7819 */ /* 0x000fe400000006ff */
[C---:B0-----:R-:W-:Y:S02]  /*1510*/  PRMT R125, R90.reuse, 0x7632, R125 ;  /* 0x000076325a7d7816 */ /* 0x041fe4000000007d */
[----:B------:R-:W-:Y:S02]  /*1520*/  SHF.L.U32 R124, R90, 0x10, RZ ;  /* 0x000000105a7c7819 */ /* 0x000fe400000006ff */
[----:B------:R-:W-:-:S02]  /*1530*/  SHF.L.U32 R134, R125, 0x10, RZ ;  /* 0x000000107d867819 */ /* 0x000fc400000006ff */
[----:B------:R-:W-:Y:S02]  /*1540*/  IADD3 R211, R209, 0x40, RZ ;  /* 0x00000040d1d37810 */ /* 0x000fe40007ffe0ff */
[----:B--2---:R-:W-:Y:S02]  /*1550*/  SHF.L.U32 R129, R120, 0x10, RZ ;  /* 0x0000001078817819 */ /* 0x004fe400000006ff */
[C---:B------:R-:W-:Y:S02]  /*1560*/  PRMT R130, R121.reuse, 0x7632, R130 ;  /* 0x0000763279827816 */ /* 0x040fe40000000082 */
[----:B------:R-:W-:Y:S01]  /*1570*/  SHF.L.U32 R121, R121, 0x10, RZ ;  /* 0x0000001079797819 */ /* 0x000fe200000006ff */
[-C--:B------:R-:W-:Y:S01]  /*1580*/  FMUL.FTZ R129, R129, R190.reuse ;  /* 0x000000be81817220 */ /* 0x080fe20000410000 */
[C---:B------:R-:W-:Y:S02]  /*1590*/  PRMT R131, R122.reuse, 0x7632, R131 ;  /* 0x000076327a837816 */ /* 0x040fe40000000083 */
[----:B------:R-:W-:Y:S01]  /*15a0*/  SHF.L.U32 R133, R122, 0x10, RZ ;  /* 0x000000107a857819 */ /* 0x000fe200000006ff */
[----:B------:R-:W-:Y:S01]  /*15b0*/  FMUL.FTZ R121, R121, R190 ;  /* 0x000000be79797220 */ /* 0x000fe20000410000 */
[----:B------:R-:W-:-:S02]  /*15c0*/  PRMT R135, R123, 0x7632, R135 ;  /* 0x000076327b877816 */ /* 0x000fc40000000087 */
[----:B------:R-:W-:Y:S02]  /*15d0*/  SHF.L.U32 R122, R89, 0x10, RZ ;  /* 0x00000010597a7819 */ /* 0x000fe400000006ff */
[----:B------:R-:W-:Y:S02]  /*15e0*/  SHF.L.U32 R123, R123, 0x10, RZ ;  /* 0x000000107b7b7819 */ /* 0x000fe400000006ff */
[----:B------:R-:W-:Y:S01]  /*15f0*/  PRMT R127, R120, 0x7632, R127 ;  /* 0x00007632787f7816 */ /* 0x000fe2000000007f */
[----:B------:R-:W-:Y:S01]  /*1600*/  FMUL.FTZ R120, R129, R126 ;  /* 0x0000007e81787220 */ /* 0x000fe20000410000 */
[----:B------:R-:W-:Y:S01]  /*1610*/  SHF.L.U32 R126, R91, 0x10, RZ ;  /* 0x000000105b7e7819 */ /* 0x000fe200000006ff */
[----:B------:R-:W-:Y:S01]  /*1620*/  FMUL.FTZ R122, R121, R122 ;  /* 0x0000007a797a7220 */ /* 0x000fe20000410000 */
[----:B------:R-:W-:Y:S01]  /*1630*/  FMUL.FTZ R123, R123, R190 ;  /* 0x000000be7b7b7220 */ /* 0x000fe20000410000 */
[----:B------:R-:W-:Y:S02]  /*1640*/  PRMT R121, R88, 0x7632, R121 ;  /* 0x0000763258797816 */ /* 0x000fe40000000079 */
[----:B------:R-:W-:Y:S01]  /*1650*/  SHF.L.U32 R127, R127, 0x10, RZ ;  /* 0x000000107f7f7819 */ /* 0x000fe200000006ff */
[----:B------:R-:W-:Y:S01]  /*1660*/  FMUL.FTZ R126, R123, R126 ;  /* 0x0000007e7b7e7220 */ /* 0x000fe20000410000 */
[----:B------:R-:W-:-:S02]  /*1670*/  SHF.L.U32 R128, R121, 0x10, RZ ;  /* 0x0000001079807819 */ /* 0x000fc400000006ff */
[----:B------:R-:W-:Y:S02]  /*1680*/  PRMT R123, R89, 0x7632, R123 ;  /* 0x00007632597b7816 */ /* 0x000fe4000000007b */
[----:B------:R-:W-:Y:S02]  /*1690*/  PRMT R129, R91, 0x7632, R129 ;  /* 0x000076325b817816 */ /* 0x000fe40000000081 */
        /* <DEDUP_REMOVED lines=9> */
[----:B------:R-:W-:Y:S01]  /*1730*/  FMUL.FTZ R135, R135, R190 ;  /* 0x000000be87877220 */ /* 0x000fe20000410000 */
[----:B------:R-:W-:Y:S01]  /*1740*/  FMUL.FTZ R121, R127, R128 ;  /* 0x000000807f797220 */ /* 0x000fe20000410000 */
[----:B------:R-:W-:Y:S01]  /*1750*/  FMUL.FTZ R124, R133, R124 ;  /* 0x0000007c857c7220 */ /* 0x000fe20000410000 */
[----:B------:R-:W-:Y:S01]  /*1760*/  FMUL.FTZ R123, R123, R132 ;  /* 0x000000847b7b7220 */ /* 0x000fe20000410000 */
[----:B------:R-:W-:Y:S01]  /*1770*/  FMUL.FTZ R125, R131, R134 ;  /* 0x00000086837d7220 */ /* 0x000fe20000410000 */
[----:B------:R-:W-:Y:S01]  /*1780*/  FMUL.FTZ R127, R135, R130 ;  /* 0x00000082877f7220 */ /* 0x000fe20000410000 */
[----:B------:R-:W-:-:S04]  /*1790*/  IMAD.WIDE.U32 R128, R210, 0x20, R188 ;  /* 0x00000020d2807825 */ /* 0x000fc800078e00bc */
[----:B----4-:R-:W-:Y:S01]  /*17a0*/  @P2 FADD.FTZ R120, R112, R120 ;  /* 0x0000007870782221 */ /* 0x010fe20000010000 */
[----:B------:R-:W-:Y:S01]  /*17b0*/  @P2 FADD.FTZ R122, R114, R122 ;  /* 0x0000007a727a2221 */ /* 0x000fe20000010000 */
[----:B---3--:R-:W-:Y:S01]  /*17c0*/  @P2 FADD.FTZ R124, R116, R124 ;  /* 0x0000007c747c2221 */ /* 0x008fe20000010000 */
[----:B------:R-:W-:Y:S01]  /*17d0*/  @P2 FADD.FTZ R126, R118, R126 ;  /* 0x0000007e767e2221 */ /* 0x000fe20000010000 */
[----:B------:R-:W-:Y:S01]  /*17e0*/  @P2 FADD.FTZ R121, R113, R121 ;  /* 0x0000007971792221 */ /* 0x000fe20000010000 */
[----:B------:R-:W-:Y:S01]  /*17f0*/  @P2 FADD.FTZ R123, R115, R123 ;  /* 0x0000007b737b2221 */ /* 0x000fe20000010000 */
[----:B------:R-:W-:Y:S01]  /*1800*/  @P2 FADD.FTZ R125, R117, R125 ;  /* 0x0000007d757d2221 */ /* 0x000fe20000010000 */
[----:B------:R-:W-:Y:S01]  /*1810*/  @P2 FADD.FTZ R127, R119, R127 ;  /* 0x0000007f777f2221 */ /* 0x000fe20000010000 */
[C---:B------:R-:W-:Y:S01]  /*1820*/  IMAD.WIDE.U32 R130, R211.reuse, 0x10, R184 ;  /* 0x00000010d3827825 */ /* 0x040fe200078e00b8 */
[----:B------:R-:W0:Y:S01]  /*1830*/  @P1 LDC.64 R132, c[0x0][0x230] ;  /* 0x00008c00ff841b82 */ /* 0x000e220000000a00 */
[----:B------:R-:W-:Y:S04]  /*1840*/  STG.E.128 desc[UR4][R128.64], R120 ;  /* 0x0000007880007986 */ /* 0x000fe8000c101d04 */
[----:B------:R1:W-:Y:S04]  /*1850*/  STG.E.128 desc[UR4][R128.64+0x10], R124 ;  /* 0x0000107c80007986 */ /* 0x0003e8000c101d04 */
[----:B-1----:R-:W2:Y:S01]  /*1860*/  LDG.E.128 R128, desc[UR4][R130.64] ;  /* 0x0000000482807981 */ /* 0x002ea2000c1e1d00 */
[----:B0-----:R-:W-:Y:S01]  /*1870*/  @P1 IMAD.WIDE.U32 R132, R211, 0x20, R132 ;  /* 0x00000020d3841825 */ /* 0x001fe200078e0084 */
[----:B------:R-:W-:-:S02]  /*1880*/  @P1 MOV R96, R112 ;  /* 0x0000007000601202 */ /* 0x000fc40000000f00 */
[----:B------:R-:W-:Y:S02]  /*1890*/  @P1 MOV R97, R113 ;  /* 0x0000007100611202 */ /* 0x000fe40000000f00 */
[----:B------:R-:W-:Y:S02]  /*18a0*/  @P1 MOV R98, R114 ;  /* 0x0000007200621202 */ /* 0x000fe40000000f00 */
[----:B------:R-:W-:Y:S02]  /*18b0*/  @P1 MOV R99, R115 ;  /* 0x0000007300631202 */ /* 0x000fe40000000f00 */
[----:B------:R-:W-:Y:S01]  /*18c0*/  @P1 MOV R100, R116 ;  /* 0x0000007400641202 */ /* 0x000fe20000000f00 */
[----:B------:R-:W3:Y:S01]  /*18d0*/  @P1 LDG.E.128 R112, desc[UR4][R132.64] ;  /* 0x0000000484701981 */ /* 0x000ee2000c1e1d00 */
[----:B------:R-:W-:Y:S02]  /*18e0*/  @P1 MOV R101, R117 ;  /* 0x0000007500651202 */ /* 0x000fe40000000f00 */
[----:B------:R-:W-:-:S02]  /*18f0*/  @P1 MOV R102, R118 ;  /* 0x0000007600661202 */ /* 0x000fc40000000f00 */
[----:B------:R-:W-:Y:S02]  /*1900*/  @P1 MOV R103, R119 ;  /* 0x0000007700671202 */ /* 0x000fe40000000f00 */
[----:B------:R0:W4:Y:S01]  /*1910*/  @P1 LDG.E.128 R116, desc[UR4][R132.64+0x10] ;  /* 0x0000100484741981 */ /* 0x000122000c1e1d00 */
[----:B------:R-:W-:Y:S02]  /*1920*/  SHF.L.U32 R134, R87, 0x10, RZ ;  /* 0x0000001057867819 */ /* 0x000fe400000006ff */
[C---:B0-----:R-:W-:Y:S02]  /*1930*/  PRMT R133, R86.reuse, 0x7632, R133 ;  /* 0x0000763256857816 */ /* 0x041fe40000000085 */
[----:B------:R-:W-:Y:S02]  /*1940*/  SHF.L.U32 R132, R86, 0x10, RZ ;  /* 0x0000001056847819 */ /* 0x000fe400000006ff */
[----:B------:R-:W-:Y:S02]  /*1950*/  SHF.L.U32 R142, R133, 0x10, RZ ;  /* 0x00000010858e7819 */ /* 0x000fe400000006ff */
[----:B------:R-:W-:-:S02]  /*1960*/  IADD3 R212, R209, 0x60, RZ ;  /* 0x00000060d1d47810 */ /* 0x000fc40007ffe0ff */
[C---:B--2---:R-:W-:Y:S02]  /*1970*/  PRMT R138, R129.reuse, 0x7632, R138 ;  /* 0x00007632818a7816 */ /* 0x044fe4000000008a */
[----:B------:R-:W-:Y:S02]  /*1980*/  SHF.L.U32 R129, R129, 0x10, RZ ;  /* 0x0000001081817819 */ /* 0x000fe400000006ff */
[C---:B------:R-:W-:Y:S02]  /*1990*/  PRMT R139, R130.reuse, 0x7632, R139 ;  /* 0x00007632828b7816 */ /* 0x040fe4000000008b */
[----:B------:R-:W-:Y:S01]  /*19a0*/  SHF.L.U32 R141, R130, 0x10, RZ ;  /* 0x00000010828d7819 */ /* 0x000fe200000006ff */
[----:B------:R-:W-:Y:S01]  /*19b0*/  FMUL.FTZ R129, R129, R190 ;  /* 0x000000be81817220 */ /* 0x000fe20000410000 */
[----:B------:R-:W-:Y:S02]  /*19c0*/  PRMT R143, R131, 0x7632, R143 ;  /* 0x00007632838f7816 */ /* 0x000fe4000000008f */
[----:B------:R-:W-:-:S02]  /*19d0*/  SHF.L.U32 R130, R85, 0x10, RZ ;  /* 0x0000001055827819 */ /* 0x000fc400000006ff */
[C---:B------:R-:W-:Y:S02]  /*19e0*/  SHF.L.U32 R137, R128.reuse, 0x10, RZ ;  /* 0x0000001080897819 */ /* 0x040fe400000006ff */
[----:B------:R-:W-:Y:S01]  /*19f0*/  SHF.L.U32 R131, R131, 0x10, RZ ;  /* 0x0000001083837819 */ /* 0x000fe200000006ff */
[----:B------:R-:W-:Y:S01]  /*1a00*/  FMUL.FTZ R130, R129, R130 ;  /* 0x0000008281827220 */ /* 0x000fe20000410000 */
[----:B------:R-:W-:Y:S01]  /*1a10*/  PRMT R135, R128, 0x7632, R135 ;  /* 0x0000763280877816 */ /* 0x000fe20000000087 */
[-C--:B------:R-:W-:Y:S01]  /*1a20*/  FMUL.FTZ R137, R137, R190.reuse ;  /* 0x000000be89897220 */ /* 0x080fe20000410000 */
[C---:B------:R-:W-:Y:S01]  /*1a30*/  SHF.L.U32 R128, R84.reuse, 0x10, RZ ;  /* 0x0000001054807819 */ /* 0x040fe200000006ff */
[----:B------:R-:W-:Y:S01]  /*1a40*/  FMUL.FTZ R131, R131, R190 ;  /* 0x000000be83837220 */ /* 0x000fe20000410000 */
[----:B------:R-:W-:Y:S02]  /*1a50*/  PRMT R129, R84, 0x7632, R129 ;  /* 0x0000763254817816 */ /* 0x000fe40000000081 */
[----:B------:R-:W-:Y:S01]  /*1a60*/  SHF.L.U32 R135, R135, 0x10, RZ ;  /* 0x0000001087877819 */ /* 0x000fe200000006ff */
[----:B------:R-:W-:Y:S01]  /*1a70*/  FMUL.FTZ R128, R137, R128 ;  /* 0x0000008089807220 */ /* 0x000fe20000410000 */
        /* <DEDUP_REMOVED lines=20> */
[----:B---3--:R-:W-:Y:S01]  /*1bc0*/  @P2 FADD.FTZ R128, R112, R128 ;  /* 0x0000008070802221 */ /* 0x008fe20000010000 */
[----:B------:R-:W-:Y:S01]  /*1bd0*/  @P2 FADD.FTZ R130, R114, R130 ;  /* 0x0000008272822221 */ /* 0x000fe20000010000 */
[----:B----4-:R-:W-:Y:S01]  /*1be0*/  @P2 FADD.FTZ R132, R116, R132 ;  /* 0x0000008474842221 */ /* 0x010fe20000010000 */
        /* <DEDUP_REMOVED lines=88> */
[----:B0-----:R-:W-:Y:S02]  /*2170*/  PRMT R149, R77, 0x7632, R149 ;  /* 0x000076324d957816 */ /* 0x001fe40000000095 */
[----:B------:R-:W-:Y:S02]  /*2180*/  SHF.L.U32 R148, R78, 0x10, RZ ;  /* 0x000000104e947819 */ /* 0x000fe400000006ff */
[----:B------:R-:W-:Y:S02]  /*2190*/  SHF.L.U32 R156, R149, 0x10, RZ ;  /* 0x00000010959c7819 */ /* 0x000fe400000006ff */
[----:B------:R-:W-:-:S02]  /*21a0*/  IADD3 R214, R209, 0xa0, RZ ;  /* 0x000000a0d1d67810 */ /* 0x000fc40007ffe0ff */
[C---:B--2---:R-:W-:Y:S02]  /*21b0*/  PRMT R153, R145.reuse, 0x7632, R153 ;  /* 0x0000763291997816 */ /* 0x044fe40000000099 */
[----:B------:R-:W-:Y:S02]  /*21c0*/  SHF.L.U32 R157, R145, 0x10, RZ ;  /* 0x00000010919d7819 */ /* 0x000fe400000006ff */
[C---:B------:R-:W-:Y:S02]  /*21d0*/  PRMT R145, R147.reuse, 0x7632, R145 ;  /* 0x0000763293917816 */ /* 0x040fe40000000091 */
[----:B------:R-:W-:Y:S02]  /*21e0*/  SHF.L.U32 R147, R147, 0x10, RZ ;  /* 0x0000001093937819 */ /* 0x000fe400000006ff */
[----:B------:R-:W-:-:S03]  /*21f0*/  SHF.L.U32 R155, R144, 0x10, RZ ;  /* 0x00000010909b7819 */ /* 0x000fc600000006ff */
[-C--:B------:R-:W-:Y:S01]  /*2200*/  FMUL.FTZ R147, R147, R190.reuse ;  /* 0x000000be93937220 */ /* 0x080fe20000410000 */
[----:B------:R-:W-:Y:S01]  /*2210*/  PRMT R152, R144, 0x7632, R152 ;  /* 0x0000763290987816 */ /* 0x000fe20000000098 */
[----:B------:R-:W-:Y:S01]  /*2220*/  FMUL.FTZ R155, R155, R190 ;  /* 0x000000be9b9b7220 */ /* 0x000fe20000410000 */
[C---:B------:R-:W-:Y:S01]  /*2230*/  PRMT R151, R146.reuse, 0x7632, R151 ;  /* 0x0000763292977816 */ /* 0x040fe20000000097 */
[----:B------:R-:W-:Y:S01]  /*2240*/  FMUL.FTZ R150, R147, R150 ;  /* 0x0000009693967220 */ /* 0x000fe20000410000 */
[----:B------:R-:W-:Y:S02]  /*2250*/  SHF.L.U32 R159, R146, 0x10, RZ ;  /* 0x00000010929f7819 */ /* 0x000fe400000006ff */
[C---:B------:R-:W-:Y:S01]  /*2260*/  SHF.L.U32 R144, R76.reuse, 0x10, RZ ;  /* 0x000000104c907819 */ /* 0x040fe200000006ff */
[----:B------:R-:W-:Y:S01]  /*2270*/  FMUL.FTZ R157, R157, R190 ;  /* 0x000000be9d9d7220 */ /* 0x000fe20000410000 */
[----:B------:R-:W-:Y:S02]  /*2280*/  SHF.L.U32 R146, R77, 0x10, RZ ;  /* 0x000000104d927819 */ /* 0x000fe400000006ff */
[----:B------:R-:W-:Y:S01]  /*2290*/  PRMT R147, R76, 0x7632, R147 ;  /* 0x000076324c937816 */ /* 0x000fe20000000093 */
[----:B------:R-:W-:Y:S01]  /*22a0*/  FMUL.FTZ R144, R155, R144 ;  /* 0x000000909b907220 */ /* 0x000fe20000410000 */
[----:B------:R-:W-:Y:S01]  /*22b0*/  PRMT R155, R78, 0x7632, R155 ;  /* 0x000076324e9b7816 */ /* 0x000fe2000000009b */
[----:B------:R-:W-:Y:S01]  /*22c0*/  FMUL.FTZ R146, R157, R146 ;  /* 0x000000929d927220 */ /* 0x000fe20000410000 */
[----:B------:R-:W-:-:S02]  /*22d0*/  SHF.L.U32 R154, R147, 0x10, RZ ;  /* 0x00000010939a7819 */ /* 0x000fc400000006ff */
[----:B------:R-:W-:Y:S02]  /*22e0*/  SHF.L.U32 R147, R152, 0x10, RZ ;  /* 0x0000001098937819 */ /* 0x000fe400000006ff */
        /* <DEDUP_REMOVED lines=41> */
[C---:B------:R-:W-:Y:S02]  /*2580*/  SHF.L.U32 R158, R75.reuse, 0x10, RZ ;  /* 0x000000104b9e7819 */ /* 0x040fe400000006ff */
[----:B------:R-:W-:Y:S02]  /*2590*/  PRMT R164, R75, 0x7632, R164 ;  /* 0x000076324ba47816 */ /* 0x000fe400000000a4 */
[----:B------:R-:W-:Y:S02]  /*25a0*/  PRMT R162, R74, 0x7632, R162 ;  /* 0x000076324aa27816 */ /* 0x000fe400000000a2 */
[----:B0-----:R-:W-:Y:S02]  /*25b0*/  PRMT R157, R73, 0x7632, R157 ;  /* 0x00007632499d7816 */ /* 0x001fe4000000009d */
[----:B------:R-:W-:-:S02]  /*25c0*/  SHF.L.U32 R166, R164, 0x10, RZ ;  /* 0x00000010a4a67819 */ /* 0x000fc400000006ff */
[----:B------:R-:W-:Y:S02]  /*25d0*/  SHF.L.U32 R157, R157, 0x10, RZ ;  /* 0x000000109d9d7819 */ /* 0x000fe400000006ff */
[----:B------:R-:W-:Y:S02]  /*25e0*/  SHF.L.U32 R162, R162, 0x10, RZ ;  /* 0x00000010a2a27819 */ /* 0x000fe400000006ff */
[----:B------:R-:W-:Y:S02]  /*25f0*/  SHF.L.U32 R156, R74, 0x10, RZ ;  /* 0x000000104a9c7819 */ /* 0x000fe400000006ff */
[----:B------:R-:W-:Y:S02]  /*2600*/  IADD3 R215, R209, 0xc0, RZ ;  /* 0x000000c0d1d77810 */ /* 0x000fe40007ffe0ff */
[C---:B--2---:R-:W-:Y:S02]  /*2610*/  PRMT R161, R155.reuse, 0x7632, R161 ;  /* 0x000076329ba17816 */ /* 0x044fe400000000a1 */
[----:B------:R-:W-:-:S02]  /*2620*/  SHF.L.U32 R155, R155, 0x10, RZ ;  /* 0x000000109b9b7819 */ /* 0x000fc400000006ff */
[C---:B------:R-:W-:Y:S02]  /*2630*/  SHF.L.U32 R163, R152.reuse, 0x10, RZ ;  /* 0x0000001098a37819 */ /* 0x040fe400000006ff */
[----:B------:R-:W-:Y:S01]  /*2640*/  PRMT R159, R152, 0x7632, R159 ;  /* 0x00007632989f7816 */ /* 0x000fe2000000009f */
[-C--:B------:R-:W-:Y:S01]  /*2650*/  FMUL.FTZ R155, R155, R190.reuse ;  /* 0x000000be9b9b7220 */ /* 0x080fe20000410000 */
[----:B------:R-:W-:Y:S01]  /*2660*/  SHF.L.U32 R152, R72, 0x10, RZ ;  /* 0x0000001048987819 */ /* 0x000fe200000006ff */
[----:B------:R-:W-:Y:S01]  /*2670*/  FMUL.FTZ R163, R163, R190 ;  /* 0x000000bea3a37220 */ /* 0x000fe20000410000 */
[C---:B------:R-:W-:Y:S02]  /*2680*/  PRMT R160, R153.reuse, 0x7632, R160 ;  /* 0x0000763299a07816 */ /* 0x040fe400000000a0 */
[----:B------:R-:W-:Y:S01]  /*2690*/  SHF.L.U32 R165, R153, 0x10, RZ ;  /* 0x0000001099a57819 */ /* 0x000fe200000006ff */
[----:B------:R-:W-:Y:S01]  /*26a0*/  FMUL.FTZ R158, R155, R158 ;  /* 0x0000009e9b9e7220 */ /* 0x000fe20000410000 */
[----:B------:R-:W-:Y:S01]  /*26b0*/  PRMT R153, R154, 0x7632, R153 ;  /* 0x000076329a997816 */ /* 0x000fe20000000099 */
[----:B------:R-:W-:Y:S01]  /*26c0*/  FMUL.FTZ R152, R163, R152 ;  /* 0x00000098a3987220 */ /* 0x000fe20000410000 */
        /* <DEDUP_REMOVED lines=46> */
[----:B0-----:R-:W-:Y:S02]  /*29b0*/  SHF.L.U32 R164, R70, 0x10, RZ ;  /* 0x0000001046a47819 */ /* 0x001fe400000006ff */
[----:B------:R-:W-:Y:S02]  /*29c0*/  IADD3 R216, R209, 0xe0, RZ ;  /* 0x000000e0d1d87810 */ /* 0x000fe40007ffe0ff */
[C---:B--2---:R-:W-:Y:S02]  /*29d0*/  PRMT R165, R160.reuse, 0x7632, R165 ;  /* 0x00007632a0a57816 */ /* 0x044fe400000000a5 */
[----:B------:R-:W-:-:S02]  /*29e0*/  SHF.L.U32 R160, R160, 0x10, RZ ;  /* 0x00000010a0a07819 */ /* 0x000fc400000006ff */
[----:B------:R-:W-:Y:S02]  /*29f0*/  SHF.L.U32 R170, R162, 0x10, RZ ;  /* 0x00000010a2aa7819 */ /* 0x000fe400000006ff */
[----:B------:R-:W-:Y:S02]  /*2a00*/  SHF.L.U32 R169, R161, 0x10, RZ ;  /* 0x00000010a1a97819 */ /* 0x000fe400000006ff */
[----:B------:R-:W-:Y:S02]  /*2a10*/  SHF.L.U32 R171, R163, 0x10, RZ ;  /* 0x00000010a3ab7819 */ /* 0x000fe400000006ff */
[----:B------:R-:W-:Y:S02]  /*2a20*/  PRMT R167, R161, 0x7632, R167 ;  /* 0x00007632a1a77816 */ /* 0x000fe400000000a7 */
[----:B------:R-:W-:Y:S01]  /*2a30*/  PRMT R168, R163, 0x7632, R168 ;  /* 0x00007632a3a87816 */ /* 0x000fe200000000a8 */
[-C--:B------:R-:W-:Y:S01]  /*2a40*/  FMUL.FTZ R160, R160, R190.reuse ;  /* 0x000000bea0a07220 */ /* 0x080fe20000410000 */
[----:B------:R-:W-:Y:S01]  /*2a50*/  PRMT R161, R162, 0x7632, R161 ;  /* 0x00007632a2a17816 */ /* 0x000fe200000000a1 */
[-C--:B------:R-:W-:Y:S01]  /*2a60*/  FMUL.FTZ R170, R170, R190.reuse ;  /* 0x000000beaaaa7220 */ /* 0x080fe20000410000 */
[----:B------:R-:W-:Y:S01]  /*2a70*/  SHF.L.U32 R163, R68, 0x10, RZ ;  /* 0x0000001044a37819 */ /* 0x000fe200000006ff */
[-C--:B------:R-:W-:Y:S01]  /*2a80*/  FMUL.FTZ R169, R169, R190.reuse ;  /* 0x000000bea9a97220 */ /* 0x080fe20000410000 */
[----:B------:R-:W-:Y:S01]  /*2a90*/  SHF.L.U32 R162, R69, 0x10, RZ ;  /* 0x0000001045a27819 */ /* 0x000fe200000006ff */
[----:B------:R-:W-:Y:S01]  /*2aa0*/  FMUL.FTZ R171, R171, R190 ;  /* 0x000000beabab7220 */ /* 0x000fe20000410000 */
[----:B------:R-:W-:Y:S01]  /*2ab0*/  FMUL.FTZ R164, R170, R164 ;  /* 0x000000a4aaa47220 */ /* 0x000fe20000410000 */
[----:B------:R-:W-:Y:S01]  /*2ac0*/  FMUL.FTZ R160, R160, R163 ;  /* 0x000000a3a0a07220 */ /* 0x000fe20000410000 */
[----:B------:R-:W-:Y:S01]  /*2ad0*/  PRMT R170, R68, 0x7632, R170 ;  /* 0x0000763244aa7816 */ /* 0x000fe200000000aa */
[----:B------:R-:W-:Y:S01]  /*2ae0*/  FMUL.FTZ R162, R169, R162 ;  /* 0x000000a2a9a27220 */ /* 0x000fe20000410000 */
[----:B------:R-:W-:Y:S01]  /*2af0*/  FMUL.FTZ R166, R171, R166 ;  /* 0x000000a6aba67220 */ /* 0x000fe20000410000 */
[----:B------:R-:W-:-:S02]  /*2b00*/  PRMT R163, R69, 0x7632, R163 ;  /* 0x0000763245a37816 */ /* 0x000fc400000000a3 */
[----:B------:R-:W-:Y:S02]  /*2b10*/  SHF.L.U32 R165, R165, 0x10, RZ ;  /* 0x00000010a5a57819 */ /* 0x000fe400000006ff */
        /* <DEDUP_REMOVED lines=11> */
[----:B------:R-:W-:Y:S01]  /*2bd0*/  FMUL.FTZ R168, R168, R190 ;  /* 0x000000bea8a87220 */ /* 0x000fe20000410000 */
[----:B------:R-:W-:Y:S01]  /*2be0*/  SHF.L.U32 R171, R171, 0x10, RZ ;  /* 0x00000010abab7819 */ /* 0x000fe200000006ff */
[----:B------:R-:W-:Y:S01]  /*2bf0*/  FMUL.FTZ R161, R165, R170 ;  /* 0x000000aaa5a17220 */ /* 0x000fe20000410000 */
[----:B------:R-:W-:Y:S01]  /*2c00*/  FMUL.FTZ R163, R167, R163 ;  /* 0x000000a3a7a37220 */ /* 0x000fe20000410000 */
[----:B------:R-:W-:-:S02]  /*2c10*/  FMUL.FTZ R165, R172, R169 ;  /* 0x000000a9aca57220 */ /* 0x000fc40000410000 */
        /* <DEDUP_REMOVED lines=10> */
[----:B------:R-:W-:Y:S02]  /*2cc0*/  IMAD.WIDE.U32 R172, R216, 0x10, R184 ;  /* 0x00000010d8ac7825 */ /* 0x000fe400078e00b8 */
[----:B------:R-:W-:Y:S04]  /*2cd0*/  STG.E.128 desc[UR4][R168.64], R160 ;  /* 0x000000a0a8007986 */ /* 0x000fe8000c101d04 */
[----:B------:R0:W-:Y:S04]  /*2ce0*/  STG.E.128 desc[UR4][R168.64+0x10], R164 ;  /* 0x000010a4a8007986 */ /* 0x0001e8000c101d04 */
[----:B------:R-:W2:Y:S01]  /*2cf0*/  LDG.E.128 R172, desc[UR4][R172.64] ;  /* 0x00000004acac7981 */ /* 0x000ea2000c1e1d00 */
[----:B0-----:R-:W0:Y:S01]  /*2d00*/  @P1 LDC.64 R168, c[0x0][0x230] ;  /* 0x00008c00ffa81b82 */ /* 0x001e220000000a00 */
[----:B------:R-:W-:-:S02]  /*2d10*/  @P1 MOV R96, R112 ;  /* 0x0000007000601202 */ /* 0x000fc40000000f00 */
[----:B------:R-:W-:Y:S02]  /*2d20*/  @P1 MOV R97, R113 ;  /* 0x0000007100611202 */ /* 0x000fe40000000f00 */
[----:B------:R-:W-:Y:S02]  /*2d30*/  @P1 MOV R98, R114 ;  /* 0x0000007200621202 */ /* 0x000fe40000000f00 */
[----:B------:R-:W-:Y:S02]  /*2d40*/  @P1 MOV R99, R115 ;  /* 0x0000007300631202 */ /* 0x000fe40000000f00 */
[----:B------:R-:W-:Y:S02]  /*2d50*/  @P1 MOV R100, R116 ;  /* 0x0000007400641202 */ /* 0x000fe40000000f00 */
[----:B------:R-:W-:Y:S02]  /*2d60*/  @P1 MOV R101, R117 ;  /* 0x0000007500651202 */ /* 0x000fe40000000f00 */
[----:B------:R-:W-:-:S02]  /*2d70*/  @P1 MOV R102, R118 ;  /* 0x0000007600661202 */ /* 0x000fc40000000f00 */
[----:B------:R-:W-:Y:S01]  /*2d80*/  @P1 MOV R103, R119 ;  /* 0x0000007700671202 */ /* 0x000fe20000000f00 */
[----:B0-----:R-:W-:-:S05]  /*2d90*/  @P1 IMAD.WIDE.U32 R168, R216, 0x20, R168 ;  /* 0x00000020d8a81825 */ /* 0x001fca00078e00a8 */
[----:B------:R-:W3:Y:S04]  /*2da0*/  @P1 LDG.E.128 R112, desc[UR4][R168.64] ;  /* 0x00000004a8701981 */ /* 0x000ee8000c1e1d00 */
[----:B------:R0:W4:Y:S01]  /*2db0*/  @P1 LDG.E.128 R116, desc[UR4][R168.64+0x10] ;  /* 0x00001004a8741981 */ /* 0x000122000c1e1d00 */
[----:B------:R-:W-:Y:S02]  /*2dc0*/  SHF.L.U32 R170, R65, 0x10, RZ ;  /* 0x0000001041aa7819 */ /* 0x000fe400000006ff */
[----:B0-----:R-:W-:Y:S02]  /*2dd0*/  SHF.L.U32 R168, R64, 0x10, RZ ;  /* 0x0000001040a87819 */ /* 0x001fe400000006ff */
[----:B------:R-:W-:-:S05]  /*2de0*/  IADD3 R217, R209, 0x100, RZ ;  /* 0x00000100d1d97810 */ /* 0x000fca0007ffe0ff */
[----:B------:R-:W-:Y:S01]  /*2df0*/  IMAD.WIDE.U32 R184, R217, 0x10, R184 ;  /* 0x00000010d9b87825 */ /* 0x000fe200078e00b8 */
[----:B--2---:R-:W-:Y:S02]  /*2e00*/  SHF.L.U32 R171, R172, 0x10, RZ ;  /* 0x00000010acab7819 */ /* 0x004fe400000006ff */
[----:B------:R-:W-:-:S03]  /*2e10*/  SHF.L.U32 R169, R173, 0x10, RZ ;  /* 0x00000010ada97819 */ /* 0x000fc600000006ff */
[-C--:B------:R-:W-:Y:S01]  /*2e20*/  FMUL.FTZ R171, R171, R190.reuse ;  /* 0x000000beabab7220 */ /* 0x080fe20000410000 */
[----:B------:R-:W-:Y:S01]  /*2e30*/  SHF.L.U32 R176, R174, 0x10, RZ ;  /* 0x00000010aeb07819 */ /* 0x000fe200000006ff */
[----:B------:R-:W-:Y:S02]  /*2e40*/  FMUL.FTZ R169, R169, R190 ;  /* 0x000000bea9a97220 */ /* 0x000fe40000410000 */
[----:B------:R-:W-:Y:S01]  /*2e50*/  FMUL.FTZ R168, R171, R168 ;  /* 0x000000a8aba87220 */ /* 0x000fe20000410000 */
[----:B------:R-:W-:Y:S01]  /*2e60*/  PRMT R171, R172, 0x7632, R171 ;  /* 0x00007632acab7816 */ /* 0x000fe200000000ab */
[----:B------:R-:W-:Y:S01]  /*2e70*/  FMUL.FTZ R170, R169, R170 ;  /* 0x000000aaa9aa7220 */ /* 0x000fe20000410000 */
[----:B------:R-:W-:Y:S01]  /*2e80*/  PRMT R169, R64, 0x7632, R169 ;  /* 0x0000763240a97816 */ /* 0x000fe200000000a9 */
[----:B------:R-:W-:Y:S01]  /*2e90*/  FMUL.FTZ R176, R176, R190 ;  /* 0x000000beb0b07220 */ /* 0x000fe20000410000 */
[----:B------:R-:W-:Y:S02]  /*2ea0*/  SHF.L.U32 R171, R171, 0x10, RZ ;  /* 0x00000010abab7819 */ /* 0x000fe400000006ff */
[----:B------:R-:W-:-:S02]  /*2eb0*/  SHF.L.U32 R172, R66, 0x10, RZ ;  /* 0x0000001042ac7819 */ /* 0x000fc400000006ff */
[----:B------:R-:W-:Y:S02]  /*2ec0*/  SHF.L.U32 R169, R169, 0x10, RZ ;  /* 0x00000010a9a97819 */ /* 0x000fe400000006ff */
[----:B------:R-:W-:Y:S01]  /*2ed0*/  PRMT R179, R173, 0x7632, R179 ;  /* 0x00007632adb37816 */ /* 0x000fe200000000b3 */
[----:B------:R-:W-:Y:S01]  /*2ee0*/  FMUL.FTZ R173, R171, R190 ;  /* 0x000000beabad7220 */ /* 0x000fe20000410000 */
[----:B------:R-:W-:Y:S01]  /*2ef0*/  FMUL.FTZ R172, R176, R172 ;  /* 0x000000acb0ac7220 */ /* 0x000fe20000410000 */
[----:B------:R-:W-:Y:S02]  /*2f00*/  PRMT R177, R174, 0x7632, R177 ;  /* 0x00007632aeb17816 */ /* 0x000fe400000000b1 */
[----:B------:R-:W-:Y:S01]  /*2f10*/  PRMT R176, R175, 0x7632, R176 ;  /* 0x00007632afb07816 */ /* 0x000fe200000000b0 */
[----:B------:R-:W-:Y:S01]  /*2f20*/  FMUL.FTZ R169, R173, R169 ;  /* 0x000000a9ada97220 */ /* 0x000fe20000410000 */
[----:B------:R-:W-:Y:S02]  /*2f30*/  SHF.L.U32 R178, R175, 0x10, RZ ;  /* 0x00000010afb27819 */ /* 0x000fe400000006ff */
[----:B------:R-:W-:-:S02]  /*2f40*/  PRMT R171, R65, 0x7632, R171 ;  /* 0x0000763241ab7816 */ /* 0x000fc400000000ab */
        /* <DEDUP_REMOVED lines=41> */
[----:B------:R-:W-:-:S04]  /*31e0*/  PRMT R179, R61, 0x7632, R179 ;  /* 0x000076323db37816 */ /* 0x000fc800000000b3 */
[----:B------:R-:W-:Y:S02]  /*31f0*/  SHF.L.U32 R179, R179, 0x10, RZ ;  /* 0x00000010b3b37819 */ /* 0x000fe400000006ff */
[----:B0-----:R-:W-:-:S04]  /*3200*/  PRMT R177, R60, 0x7632, R177 ;  /* 0x000076323cb17816 */ /* 0x001fc800000000b1 */
[----:B------:R-:W-:Y:S02]  /*3210*/  SHF.L.U32 R177, R177, 0x10, RZ ;  /* 0x00000010b1b17819 */ /* 0x000fe400000006ff */
[----:B------:R-:W-:Y:S02]  /*3220*/  PRMT R181, R62, 0x7632, R181 ;  /* 0x000076323eb57816 */ /* 0x000fe400000000b5 */
[----:B------:R-:W-:Y:S02]  /*3230*/  PRMT R183, R63, 0x7632, R183 ;  /* 0x000076323fb77816 */ /* 0x000fe400000000b7 */
[----:B------:R-:W-:Y:S02]  /*3240*/  SHF.L.U32 R181, R181, 0x10, RZ ;  /* 0x00000010b5b57819 */ /* 0x000fe400000006ff */
[----:B------:R-:W-:Y:S02]  /*3250*/  SHF.L.U32 R183, R183, 0x10, RZ ;  /* 0x00000010b7b77819 */ /* 0x000fe400000006ff */
[----:B------:R-:W-:-:S02]  /*3260*/  SHF.L.U32 R182, R60, 0x10, RZ ;  /* 0x000000103cb67819 */ /* 0x000fc400000006ff */
[----:B------:R-:W-:Y:S02]  /*3270*/  SHF.L.U32 R180, R61, 0x10, RZ ;  /* 0x000000103db47819 */ /* 0x000fe400000006ff */
[----:B------:R-:W-:Y:S02]  /*3280*/  IADD3 R225, R209, 0x120, RZ ;  /* 0x00000120d1e17810 */ /* 0x000fe40007ffe0ff */
[----:B--2---:R-:W-:Y:S02]  /*3290*/  PRMT R178, R184, 0x7632, R178 ;  /* 0x00007632b8b27816 */ /* 0x004fe400000000b2 */
[----:B------:R-:W-:Y:S02]  /*32a0*/  PRMT R176, R185, 0x7632, R176 ;  /* 0x00007632b9b07816 */ /* 0x000fe400000000b0 */
[----:B------:R-:W-:Y:S02]  /*32b0*/  SHF.L.U32 R178, R178, 0x10, RZ ;  /* 0x00000010b2b27819 */ /* 0x000fe400000006ff */
[----:B------:R-:W-:-:S03]  /*32c0*/  SHF.L.U32 R176, R176, 0x10, RZ ;  /* 0x00000010b0b07819 */ /* 0x000fc600000006ff */
[-C--:B------:R-:W-:Y:S02]  /*32d0*/  FMUL.FTZ R178, R178, R190.reuse ;  /* 0x000000beb2b27220 */ /* 0x080fe40000410000 */
[----:B------:R-:W-:Y:S02]  /*32e0*/  FMUL.FTZ R176, R176, R190 ;  /* 0x000000beb0b07220 */ /* 0x000fe40000410000 */
[----:B------:R-:W-:Y:S01]  /*32f0*/  FMUL.FTZ R177, R178, R177 ;  /* 0x000000b1b2b17220 */ /* 0x000fe20000410000 */
[----:B------:R-:W-:Y:S01]  /*3300*/  PRMT R178, R186, 0x7632, R178 ;  /* 0x00007632bab27816 */ /* 0x000fe200000000b2 */
[----:B------:R-:W-:Y:S01]  /*3310*/  FMUL.FTZ R179, R176, R179 ;  /* 0x000000b3b0b37220 */ /* 0x000fe20000410000 */
[----:B------:R-:W-:Y:S02]  /*3320*/  PRMT R176, R187, 0x7632, R176 ;  /* 0x00007632bbb07816 */ /* 0x000fe400000000b0 */
[----:B------:R-:W-:Y:S02]  /*3330*/  SHF.L.U32 R178, R178, 0x10, RZ ;  /* 0x00000010b2b27819 */ /* 0x000fe400000006ff */
[----:B------:R-:W-:-:S03]  /*3340*/  SHF.L.U32 R176, R176, 0x10, RZ ;  /* 0x00000010b0b07819 */ /* 0x000fc600000006ff */
[-C--:B------:R-:W-:Y:S02]  /*3350*/  FMUL.FTZ R178, R178, R190.reuse ;  /* 0x000000beb2b27220 */ /* 0x080fe40000410000 */
[-C--:B------:R-:W-:Y:S02]  /*3360*/  FMUL.FTZ R176, R176, R190.reuse ;  /* 0x000000beb0b07220 */ /* 0x080fe40000410000 */
[----:B------:R-:W-:Y:S01]  /*3370*/  FMUL.FTZ R181, R178, R181 ;  /* 0x000000b5b2b57220 */ /* 0x000fe20000410000 */
[----:B------:R-:W-:Y:S01]  /*3380*/  SHF.L.U32 R178, R185, 0x10, RZ ;  /* 0x00000010b9b27819 */ /* 0x000fe200000006ff */
[----:B------:R-:W-:Y:S01]  /*3390*/  FMUL.FTZ R183, R176, R183 ;  /* 0x000000b7b0b77220 */ /* 0x000fe20000410000 */
[----:B------:R-:W-:Y:S02]  /*33a0*/  SHF.L.U32 R176, R184, 0x10, RZ ;  /* 0x00000010b8b07819 */ /* 0x000fe400000006ff */
[----:B------:R-:W-:Y:S01]  /*33b0*/  SHF.L.U32 R186, R186, 0x10, RZ ;  /* 0x00000010baba7819 */ /* 0x000fe200000006ff */
[-C--:B------:R-:W-:Y:S01]  /*33c0*/  FMUL.FTZ R178, R178, R190.reuse ;  /* 0x000000beb2b27220 */ /* 0x080fe20000410000 */
[----:B------:R-:W-:Y:S01]  /*33d0*/  SHF.L.U32 R187, R187, 0x10, RZ ;  /* 0x00000010bbbb7819 */ /* 0x000fe200000006ff */
[----:B------:R-:W-:-:S02]  /*33e0*/  FMUL.FTZ R176, R176, R190 ;  /* 0x000000beb0b07220 */ /* 0x000fc40000410000 */
[----:B------:R-:W-:Y:S01]  /*33f0*/  FMUL.FTZ R178, R178, R180 ;  /* 0x000000b4b2b27220 */ /* 0x000fe20000410000 */
[----:B------:R-:W-:Y:S01]  /*3400*/  FMUL.FTZ R186, R186, R190 ;  /* 0x000000bebaba7220 */ /* 0x000fe20000410000 */
[----:B------:R-:W-:Y:S01]  /*3410*/  FMUL.FTZ R176, R176, R182 ;  /* 0x000000b6b0b07220 */ /* 0x000fe20000410000 */
[----:B------:R-:W-:Y:S01]  /*3420*/  FMUL.FTZ R187, R187, R190 ;  /* 0x000000bebbbb7220 */ /* 0x000fe20000410000 */
[----:B------:R-:W-:Y:S02]  /*3430*/  SHF.L.U32 R180, R62, 0x10, RZ ;  /* 0x000000103eb47819 */ /* 0x000fe400000006ff */
[----:B------:R-:W-:-:S03]  /*3440*/  SHF.L.U32 R182, R63, 0x10, RZ ;  /* 0x000000103fb67819 */ /* 0x000fc600000006ff */
[----:B------:R-:W-:Y:S02]  /*3450*/  FMUL.FTZ R180, R186, R180 ;  /* 0x000000b4bab47220 */ /* 0x000fe40000410000 */
[----:B------:R-:W-:Y:S02]  /*3460*/  FMUL.FTZ R182, R187, R182 ;  /* 0x000000b6bbb67220 */ /* 0x000fe40000410000 */
[----:B------:R-:W0:Y:S01]  /*3470*/  LDC.64 R186, c[0x0][0x220] ;  /* 0x00008800ffba7b82 */ /* 0x000e220000000a00 */
        /* <DEDUP_REMOVED lines=9> */
[----:B------:R-:W1:Y:S03]  /*3510*/  @P1 LDC.64 R188, c[0x0][0x230] ;  /* 0x00008c00ffbc1b82 */ /* 0x000e660000000a00 */
[----:B------:R-:W-:Y:S04]  /*3520*/  STG.E.128 desc[UR4][R184.64], R176 ;  /* 0x000000b0b8007986 */ /* 0x000fe8000c101d04 */
[----:B------:R0:W-:Y:S02]  /*3530*/  STG.E.128 desc[UR4][R184.64+0x10], R180 ;  /* 0x000010b4b8007986 */ /* 0x0001e4000c101d04 */
[----:B0-----:R-:W-:-:S06]  /*3540*/  IMAD.WIDE.U32 R184, R225, 0x10, R186 ;  /* 0x00000010e1b87825 */ /* 0x001fcc00078e00ba */
[----:B------:R-:W2:Y:S01]  /*3550*/  LDG.E.128 R184, desc[UR4][R184.64] ;  /* 0x00000004b8b87981 */ /* 0x000ea2000c1e1d00 */
[----:B------:R-:W-:Y:S01]  /*3560*/  @P1 MOV R96, R112 ;  /* 0x0000007000601202 */ /* 0x000fe20000000f00 */
[----:B-1----:R-:W-:Y:S01]  /*3570*/  @P1 IMAD.WIDE.U32 R188, R225, 0x20, R188 ;  /* 0x00000020e1bc1825 */ /* 0x002fe200078e00bc */
[----:B------:R-:W-:Y:S02]  /*3580*/  @P1 MOV R97, R113 ;  /* 0x0000007100611202 */ /* 0x000fe40000000f00 */
[----:B------:R-:W-:Y:S02]  /*3590*/  @P1 MOV R98, R114 ;  /* 0x0000007200621202 */ /* 0x000fe40000000f00 */
[----:B------:R-:W-:Y:S02]  /*35a0*/  @P1 MOV R99, R115 ;  /* 0x0000007300631202 */ /* 0x000fe40000000f00 */
[----:B------:R-:W-:Y:S02]  /*35b0*/  @P1 MOV R100, R116 ;  /* 0x0000007400641202 */ /* 0x000fe40000000f00 */
[----:B------:R-:W-:-:S02]  /*35c0*/  @P1 MOV R101, R117 ;  /* 0x0000007500651202 */ /* 0x000fc40000000f00 */
[----:B------:R-:W-:Y:S01]  /*35d0*/  @P1 MOV R102, R118 ;  /* 0x0000007600661202 */ /* 0x000fe20000000f00 */
[----:B------:R-:W3:Y:S01]  /*35e0*/  @P1 LDG.E.128 R96, desc[UR4][R188.64] ;  /* 0x00000004bc601981 */ /* 0x000ee2000c1e1d00 */
[----:B------:R-:W-:-:S06]  /*35f0*/  @P1 MOV R103, R119 ;  /* 0x0000007700671202 */ /* 0x000fcc0000000f00 */
[----:B------:R0:W4:Y:S01]  /*3600*/  @P1 LDG.E.128 R100, desc[UR4][R188.64+0x10] ;  /* 0x00001004bc641981 */ /* 0x000122000c1e1d00 */
[C---:B--2---:R-:W-:Y:S02]  /*3610*/  PRMT R191, R187.reuse, 0x7632, R191 ;  /* 0x00007632bbbf7816 */ /* 0x044fe400000000bf */
[----:B------:R-:W-:Y:S02]  /*3620*/  SHF.L.U32 R235, R187, 0x10, RZ ;  /* 0x00000010bbeb7819 */ /* 0x000fe400000006ff */
[----:B------:R-:W-:Y:S02]  /*3630*/  PRMT R236, R184, 0x7632, R236 ;  /* 0x00007632b8ec7816 */ /* 0x000fe400000000ec */
[C---:B------:R-:W-:Y:S02]  /*3640*/  PRMT R187, R185.reuse, 0x7632, R187 ;  /* 0x00007632b9bb7816 */ /* 0x040fe400000000bb */
[----:B0-----:R-:W-:Y:S02]  /*3650*/  PRMT R189, R186, 0x7632, R189 ;  /* 0x00007632babd7816 */ /* 0x001fe400000000bd */
        /* <DEDUP_REMOVED lines=15> */
[----:B------:R-:W2:Y:S04]  /*3750*/  LDL R236, [R1+0x50] ;  /* 0x0000500001ec7983 */ /* 0x000ea80000100800 */
[----:B------:R-:W2:Y:S01]  /*3760*/  LDL R190, [R1+0x38] ;  /* 0x0000380001be7983 */ /* 0x000ea20000100800 */
[----:B----4-:R-:W-:-:S02]  /*3770*/  @P1 MOV R118, R102 ;  /* 0x0000006600761202 */ /* 0x010fc40000000f00 */
[----:B---3--:R-:W-:Y:S01]  /*3780*/  @P1 MOV R112, R96 ;  /* 0x0000006000701202 */ /* 0x008fe20000000f00 */
[----:B------:R-:W3:Y:S01]  /*3790*/  LDL R240, [R1+0x4c] ;  /* 0x00004c0001f07983 */ /* 0x000ee20000100800 */
[----:B--2---:R-:W-:Y:S01]  /*37a0*/  FMUL.FTZ R190, R190, R235 ;  /* 0x000000ebbebe7220 */ /* 0x004fe20000410000 */
[----:B------:R-:W-:Y:S02]  /*37b0*/  FMUL.FTZ R184, R236, R184 ;  /* 0x000000b8ecb87220 */ /* 0x000fe40000410000 */
[----:B------:R-:W2:Y:S01]  /*37c0*/  LDL R235, [R1+0x3c] ;  /* 0x00003c0001eb7983 */ /* 0x000ea20000100800 */
[----:B------:R-:W-:-:S03]  /*37d0*/  @P2 FADD.FTZ R190, R190, R118 ;  /* 0x00000076bebe2221 */ /* 0x000fc60000010000 */
[----:B------:R-:W4:Y:S01]  /*37e0*/  LDL R118, [R1+0x34] ;  /* 0x0000340001767983 */ /* 0x000f220000100800 */
[----:B------:R-:W-:-:S03]  /*37f0*/  @P2 FADD.FTZ R184, R184, R112 ;  /* 0x00000070b8b82221 */ /* 0x000fc60000010000 */
[----:B------:R-:W2:Y:S04]  /*3800*/  LDL R236, [R1+0x44] ;  /* 0x0000440001ec7983 */ /* 0x000ea80000100800 */
[----:B------:R-:W2:Y:S01]  /*3810*/  LDL R112, [R1+0x40] ;  /* 0x0000400001707983 */ /* 0x000ea20000100800 */
[----:B------:R-:W-:Y:S01]  /*3820*/  @P1 MOV R119, R103 ;  /* 0x0000006700771202 */ /* 0x000fe20000000f00 */
[----:B---3--:R-:W-:Y:S01]  /*3830*/  FMUL.FTZ R185, R240, R185 ;  /* 0x000000b9f0b97220 */ /* 0x008fe20000410000 */
[----:B------:R-:W-:Y:S01]  /*3840*/  @P1 MOV R113, R97 ;  /* 0x0000006100711202 */ /* 0x000fe20000000f00 */
[----:B------:R-:W-:Y:S01]  /*3850*/  FMUL.FTZ R186, R0, R186 ;  /* 0x000000ba00ba7220 */ /* 0x000fe20000410000 */
[----:B------:R-:W-:Y:S01]  /*3860*/  @P1 MOV R114, R98 ;  /* 0x0000006200721202 */ /* 0x000fe20000000f00 */
[----:B------:R0:W5:Y:S01]  /*3870*/  LDL.LU R0, [R1+0x58] ;  /* 0x0000580001007983 */ /* 0x0001620000300800 */
[----:B------:R-:W-:-:S02]  /*3880*/  @P1 MOV R116, R100 ;  /* 0x0000006400741202 */ /* 0x000fc40000000f00 */
[----:B------:R-:W-:Y:S02]  /*3890*/  @P1 MOV R115, R99 ;  /* 0x0000006300731202 */ /* 0x000fe40000000f00 */
[----:B------:R-:W-:Y:S01]  /*38a0*/  @P1 MOV R117, R101 ;  /* 0x0000006500751202 */ /* 0x000fe20000000f00 */
[----:B------:R-:W-:Y:S01]  /*38b0*/  @P2 FADD.FTZ R185, R185, R113 ;  /* 0x00000071b9b92221 */ /* 0x000fe20000010000 */
[----:B------:R-:W-:Y:S01]  /*38c0*/  @P2 FADD.FTZ R186, R186, R114 ;  /* 0x00000072baba2221 */ /* 0x000fe20000010000 */
[----:B----4-:R-:W-:-:S04]  /*38d0*/  FMUL.FTZ R191, R118, R191 ;  /* 0x000000bf76bf7220 */ /* 0x010fc80000410000 */
[----:B------:R-:W-:Y:S02]  /*38e0*/  @P2 FADD.FTZ R191, R191, R119 ;  /* 0x00000077bfbf2221 */ /* 0x000fe40000010000 */
[----:B------:R-:W1:Y:S01]  /*38f0*/  LDC.64 R118, c[0x0][0x238] ;  /* 0x00008e00ff767b82 */ /* 0x000e620000000a00 */
[----:B--2---:R-:W-:Y:S01]  /*3900*/  FMUL.FTZ R187, R236, R187 ;  /* 0x000000bbecbb7220 */ /* 0x004fe20000410000 */
[----:B------:R-:W-:Y:S01]  /*3910*/  FMUL.FTZ R188, R112, R188 ;  /* 0x000000bc70bc7220 */ /* 0x000fe20000410000 */
[----:B------:R-:W-:Y:S02]  /*3920*/  FMUL.FTZ R189, R235, R189 ;  /* 0x000000bdebbd7220 */ /* 0x000fe40000410000 */
[----:B------:R-:W-:Y:S01]  /*3930*/  @P2 FADD.FTZ R187, R187, R115 ;  /* 0x00000073bbbb2221 */ /* 0x000fe20000010000 */
[----:B------:R-:W-:Y:S01]  /*3940*/  @P2 FADD.FTZ R188, R188, R116 ;  /* 0x00000074bcbc2221 */ /* 0x000fe20000010000 */
[----:B------:R-:W-:Y:S01]  /*3950*/  @P2 FADD.FTZ R189, R189, R117 ;  /* 0x00000075bdbd2221 */ /* 0x000fe20000010000 */
[----:B-1----:R-:W-:-:S05]  /*3960*/  IMAD.WIDE.U32 R112, R225, 0x20, R118 ;  /* 0x00000020e1707825 */ /* 0x002fca00078e0076 */
[----:B------:R-:W-:Y:S04]  /*3970*/  STG.E.128 desc[UR4][R112.64], R184 ;  /* 0x000000b870007986 */ /* 0x000fe8000c101d04 */
[----:B------:R1:W-:Y:S02]  /*3980*/  STG.E.128 desc[UR4][R112.64+0x10], R188 ;  /* 0x000010bc70007986 */ /* 0x0003e4000c101d04 */
        /* <DEDUP_REMOVED lines=70> */
[----:B------:R-:W1:Y:S03]  /*3df0*/  S2R R236, SR_TID.X ;  /* 0x0000000000ec7919 */ /* 0x000e660000002100 */
        /* <DEDUP_REMOVED lines=8> */
[----:B------:R-:W-:Y:S01]  /*3e80*/  FADD.FTZ R112, R189, R112 ;  /* 0x00000070bd707221 */ /* 0x000fe20000010000 */
[----:B-1----:R-:W-:-:S03]  /*3e90*/  LOP3.LUT R236, R236, 0x1f, RZ, 0xc0, !PT ;  /* 0x0000001fecec7812 */ /* 0x002fc600078ec0ff */
        /* <DEDUP_REMOVED lines=185> */
.L_x_23666:
[----:B------:R-:W2:Y:S04]  /*4a30*/  LDL R236, [R1+0x1c] ;  /* 0x00001c0001ec7983 */ /* 0x000ea80000100800 */
[----:B------:R-:W3:Y:S01]  /*4a40*/  LDL R235, [R1+0x18] ;  /* 0x0000180001eb7983 */ /* 0x000ee20000100800 */
[----:B------:R-:W-:Y:S01]  /*4a50*/  FMUL.FTZ R113, R115, R115 ;  /* 0x0000007373717220 */ /* 0x000fe20000410000 */
[----:B-1----:R-:W-:Y:S02]  /*4a60*/  FADD.FTZ R112, R116, R112 ;  /* 0x0000007074707221 */ /* 0x002fe40000010000 */
[----:B------:R-:W4:Y:S01]  /*4a70*/  LDL R240, [R1+0x24] ;  /* 0x0000240001f07983 */ /* 0x000f220000100800 */
[----:B------:R-:W-:Y:S01]  /*4a80*/  SHF.L.U32 R114, R59, 0x10, RZ ;  /* 0x000000103b727819 */ /* 0x000fe200000006ff */
[----:B------:R-:W-:Y:S01]  /*4a90*/  FFMA.FTZ R112, R112, R118, UR12 ;  /* 0x0000000c70707e23 */ /* 0x000fe20008010076 */
[----:B------:R-:W-:Y:S01]  /*4aa0*/  FSEL R113, R113, RZ, P3 ;  /* 0x000000ff71717208 */ /* 0x000fe20001800000 */
[----:B------:R1:W-:Y:S04]  /*4ab0*/  STL [R1+0x5c], R61 ;  /* 0x00005c3d01007387 */ /* 0x0003e80000100800 */
[----:B------:R-:W-:Y:S01]  /*4ac0*/  FADD.FTZ R113, R112, R113 ;  /* 0x0000007170717221 */ /* 0x000fe20000010000 */
[----:B------:R-:W-:Y:S01]  /*4ad0*/  FSEL R112, R115, RZ, !P3 ;  /* 0x000000ff73707208 */ /* 0x000fe20005800000 */
[----:B------:R1:W-:Y:S04]  /*4ae0*/  STL [R1+0x58], R60 ;  /* 0x0000583c01007387 */ /* 0x0003e80000100800 */
[----:B------:R-:W1:Y:S01]  /*4af0*/  MUFU.RSQ R113, R113 ;  /* 0x0000007100717308 */ /* 0x000e620000001400 */
[--C-:B------:R-:W-:Y:S01]  /*4b00*/  FADD.FTZ R110, R110, -R112.reuse ;  /* 0x800000706e6e7221 */ /* 0x100fe20000010000 */
[----:B------:R-:W-:Y:S01]  /*4b10*/  FADD.FTZ R111, R111, -R112 ;  /* 0x800000706f6f7221 */ /* 0x000fe20000010000 */
[----:B0-----:R-:W4:Y:S04]  /*4b20*/  LDL R116, [R1+0x28] ;  /* 0x0000280001747983 */ /* 0x001f280000100800 */
[----:B-1----:R-:W4:Y:S04]  /*4b30*/  LDL R61, [R1+0x54] ;  /* 0x00005400013d7983 */ /* 0x002f280000100800 */
[----:B------:R-:W4:Y:S01]  /*4b40*/  LDL R60, [R1+0x30] ;  /* 0x00003000013c7983 */ /* 0x000f220000100800 */
[C---:B------:R-:W-:Y:S01]  /*4b50*/  FMUL.FTZ R110, R113.reuse, R110 ;  /* 0x0000006e716e7220 */ /* 0x040fe20000410000 */
[----:B------:R-:W-:-:S03]  /*4b60*/  FMUL.FTZ R111, R113, R111 ;  /* 0x0000006f716f7220 */ /* 0x000fc60000410000 */
[----:B--2---:R-:W-:Y:S01]  /*4b70*/  FFMA.FTZ R110, R110, R114, R236 ;  /* 0x000000726e6e7223 */ /* 0x004fe200000100ec */
[----:B------:R-:W-:Y:S01]  /*4b80*/  PRMT R114, R59, 0x7632, R114 ;  /* 0x000076323b727816 */ /* 0x000fe20000000072 */
[----:B------:R-:W2:Y:S03]  /*4b90*/  LDL R236, [R1+0x20] ;  /* 0x0000200001ec7983 */ /* 0x000ea60000100800 */
[----:B------:R-:W-:-:S05]  /*4ba0*/  SHF.L.U32 R114, R114, 0x10, RZ ;  /* 0x0000001072727819 */ /* 0x000fca00000006ff */
[----:B---3--:R-:W-:Y:S02]  /*4bb0*/  FFMA.FTZ R111, R111, R114, R235 ;  /* 0x000000726f6f7223 */ /* 0x008fe400000100eb */
[----:B------:R-:W3:Y:S01]  /*4bc0*/  LDL R235, [R1+0x2c] ;  /* 0x00002c0001eb7983 */ /* 0x000ee20000100800 */
[--C-:B------:R-:W-:Y:S02]  /*4bd0*/  FADD.FTZ R108, R108, -R112.reuse ;  /* 0x800000706c6c7221 */ /* 0x100fe40000010000 */
[----:B------:R-:W-:Y:S02]  /*4be0*/  F2FP.BF16.F32.PACK_AB R111, R111, R110 ;  /* 0x0000006e6f6f723e */ /* 0x000fe400000010ff */
[----:B------:R-:W-:Y:S01]  /*4bf0*/  SHF.L.U32 R110, R58, 0x10, RZ ;  /* 0x000000103a6e7819 */ /* 0x000fe200000006ff */
[----:B------:R-:W-:Y:S01]  /*4c00*/  FMUL.FTZ R108, R113, R108 ;  /* 0x0000006c716c7220 */ /* 0x000fe20000410000 */
[----:B------:R-:W-:-:S03]  /*4c10*/  FADD.FTZ R109, R109, -R112 ;  /* 0x800000706d6d7221 */ /* 0x000fc60000010000 */
[----:B----4-:R-:W-:Y:S01]  /*4c20*/  FFMA.FTZ R110, R108, R110, R240 ;  /* 0x0000006e6c6e7223 */ /* 0x010fe200000100f0 */
[----:B------:R-:W-:Y:S01]  /*4c30*/  PRMT R108, R58, 0x7632, R108 ;  /* 0x000076323a6c7816 */ /* 0x000fe2000000006c */
[----:B------:R-:W-:-:S03]  /*4c40*/  FMUL.FTZ R109, R113, R109 ;  /* 0x0000006d716d7220 */ /* 0x000fc60000410000 */
[----:B------:R-:W-:Y:S01]  /*4c50*/  SHF.L.U32 R108, R108, 0x10, RZ ;  /* 0x000000106c6c7819 */ /* 0x000fe200000006ff */
[----:B------:R-:W-:-:S04]  /*4c60*/  FADD.FTZ R106, R106, -R112 ;  /* 0x800000706a6a7221 */ /* 0x000fc80000010000 */
[----:B------:R-:W-:Y:S01]  /*4c70*/  FMUL.FTZ R106, R113, R106 ;  /* 0x0000006a716a7220 */ /* 0x000fe20000410000 */
[----:B------:R-:W-:-:S04]  /*4c80*/  FADD.FTZ R107, R107, -R112 ;  /* 0x800000706b6b7221 */ /* 0x000fc80000010000 */
[----:B------:R-:W-:Y:S01]  /*4c90*/  FMUL.FTZ R107, R113, R107 ;  /* 0x0000006b716b7220 */ /* 0x000fe20000410000 */
[--C-:B------:R-:W-:Y:S01]  /*4ca0*/  FADD.FTZ R104, R104, -R112.reuse ;  /* 0x8000007068687221 */ /* 0x100fe20000010000 */
[----:B------:R-:W-:-:S03]  /*4cb0*/  FADD.FTZ R105, R105, -R112 ;  /* 0x8000007069697221 */ /* 0x000fc60000010000 */
[C---:B------:R-:W-:Y:S01]  /*4cc0*/  FMUL.FTZ R104, R113.reuse, R104 ;  /* 0x0000006871687220 */ /* 0x040fe20000410000 */
[----:B------:R-:W-:Y:S01]  /*4cd0*/  FMUL.FTZ R105, R113, R105 ;  /* 0x0000006971697220 */ /* 0x000fe20000410000 */
[----:B------:R-:W-:Y:S01]  /*4ce0*/  FADD.FTZ R127, R127, -R112 ;  /* 0x800000707f7f7221 */ /* 0x000fe20000010000 */
[----:B--2---:R-:W-:Y:S01]  /*4cf0*/  FFMA.FTZ R108, R109, R108, R236 ;  /* 0x0000006c6d6c7223 */ /* 0x004fe200000100ec */
[----:B------:R-:W-:-:S05]  /*4d00*/  SHF.L.U32 R109, R57, 0x10, RZ ;  /* 0x00000010396d7819 */ /* 0x000fca00000006ff */
[----:B---3--:R-:W-:Y:S01]  /*4d10*/  FFMA.FTZ R109, R106, R109, R235 ;  /* 0x0000006d6a6d7223 */ /* 0x008fe200000100eb */
[----:B------:R-:W-:-:S04]  /*4d20*/  PRMT R106, R57, 0x7632, R106 ;  /* 0x00007632396a7816 */ /* 0x000fc8000000006a */
[----:B------:R-:W-:-:S05]  /*4d30*/  SHF.L.U32 R106, R106, 0x10, RZ ;  /* 0x000000106a6a7819 */ /* 0x000fca00000006ff */
[----:B------:R-:W-:Y:S01]  /*4d40*/  FFMA.FTZ R106, R107, R106, R116 ;  /* 0x0000006a6b6a7223 */ /* 0x000fe20000010074 */
[----:B------:R-:W-:Y:S02]  /*4d50*/  PRMT R107, R56, 0x7632, R107 ;  /* 0x00007632386b7816 */ /* 0x000fe4000000006b */
[----:B------:R-:W-:Y:S02]  /*4d60*/  F2FP.BF16.F32.PACK_AB R110, R108, R110 ;  /* 0x0000006e6c6e723e */ /* 0x000fe400000010ff */
[----:B------:R-:W-:Y:S02]  /*4d70*/  SHF.L.U32 R108, R56, 0x10, RZ ;  /* 0x00000010386c7819 */ /* 0x000fe400000006ff */
[----:B------:R-:W-:-:S03]  /*4d80*/  SHF.L.U32 R107, R107, 0x10, RZ ;  /* 0x000000106b6b7819 */ /* 0x000fc600000006ff */
[----:B------:R-:W-:Y:S02]  /*4d90*/  FFMA.FTZ R108, R104, R108, R61 ;  /* 0x0000006c686c7223 */ /* 0x000fe4000001003d */
[----:B------:R-:W-:Y:S01]  /*4da0*/  FFMA.FTZ R107, R105, R107, R60 ;  /* 0x0000006b696b7223 */ /* 0x000fe2000001003c */
[----:B------:R-:W-:Y:S01]  /*4db0*/  F2FP.BF16.F32.PACK_AB R109, R106, R109 ;  /* 0x0000006d6a6d723e */ /* 0x000fe200000010ff */
[----:B------:R-:W0:Y:S01]  /*4dc0*/  @!P1 LDC.64 R104, c[0x0][0x250] ;  /* 0x00009400ff689b82 */ /* 0x000e220000000a00 */
[----:B------:R-:W2:Y:S04]  /*4dd0*/  LDL R61, [R1] ;  /* 0x00000000013d7983 */ /* 0x000ea80000100800 */
[----:B------:R-:W3:Y:S01]  /*4de0*/  LDL R60, [R1+0x8] ;  /* 0x00000800013c7983 */ /* 0x000ee20000100800 */
[----:B0-----:R-:W-:-:S05]  /*4df0*/  @!P1 IMAD.WIDE R104, R18, 0x4, R104 ;  /* 0x0000000412689825 */ /* 0x001fca00078e0268 */
[----:B------:R0:W-:Y:S02]  /*4e00*/  @!P1 STG.E desc[UR4][R104.64], R115 ;  /* 0x0000007368009986 */ /* 0x0001e4000c101904 */
[----:B0-----:R-:W0:Y:S01]  /*4e10*/  @!P1 LDC.64 R104, c[0x0][0x258] ;  /* 0x00009600ff689b82 */ /* 0x001e220000000a00 */
[----:B------:R-:W-:Y:S02]  /*4e20*/  F2FP.BF16.F32.PACK_AB R108, R107, R108 ;  /* 0x0000006c6b6c723e */ /* 0x000fe400000010ff */
[----:B------:R-:W-:-:S04]  /*4e30*/  PRMT R115, R55, 0x7632, R115 ;  /* 0x0000763237737816 */ /* 0x000fc80000000073 */
[----:B------:R-:W-:Y:S01]  /*4e40*/  SHF.L.U32 R115, R115, 0x10, RZ ;  /* 0x0000001073737819 */ /* 0x000fe200000006ff */
[----:B0-----:R-:W-:-:S05]  /*4e50*/  @!P1 IMAD.WIDE R104, R18, 0x4, R104 ;  /* 0x0000000412689825 */ /* 0x001fca00078e0268 */
[----:B------:R0:W-:Y:S02]  /*4e60*/  @!P1 STG.E desc[UR4][R104.64], R113 ;  /* 0x0000007168009986 */ /* 0x0001e4000c101904 */
[----:B0-----:R-:W-:-:S04]  /*4e70*/  LEA R104, P1, R209, UR14, 0x4 ;  /* 0x0000000ed1687c11 */ /* 0x001fc8000f8220ff */
[----:B------:R-:W-:-:S05]  /*4e80*/  LEA.HI.X R105, R209, UR15, RZ, 0x4, P1 ;  /* 0x0000000fd1697c11 */ /* 0x000fca00088f24ff */
[----:B------:R0:W-:Y:S02]  /*4e90*/  STG.E.128 desc[UR4][R104.64], R108 ;  /* 0x0000006c68007986 */ /* 0x0001e4000c101d04 */
[----:B0-----:R-:W-:-:S04]  /*4ea0*/  FMUL.FTZ R108, R113, R127 ;  /* 0x0000007f716c7220 */ /* 0x001fc80000410000 */
[----:B------:R-:W-:Y:S02]  /*4eb0*/  FFMA.FTZ R115, R108, R115, R251 ;  /* 0x000000736c737223 */ /* 0x000fe400000100fb */
[----:B------:R-:W4:Y:S01]  /*4ec0*/  LDL R108, [R1+0x10] ;  /* 0x00001000016c7983 */ /* 0x000f220000100800 */
[--C-:B------:R-:W-:Y:S01]  /*4ed0*/  FADD.FTZ R177, R177, -R112.reuse ;  /* 0x80000070b1b17221 */ /* 0x100fe20000010000 */
[----:B------:R-:W-:-:S03]  /*4ee0*/  FADD.FTZ R153, R153, -R112 ;  /* 0x8000007099997221 */ /* 0x000fc60000010000 */
[----:B------:R-:W-:Y:S01]  /*4ef0*/  FMUL.FTZ R111, R113, R177 ;  /* 0x000000b1716f7220 */ /* 0x000fe20000410000 */
[----:B------:R-:W-:Y:S01]  /*4f00*/  PRMT R177, R36, 0x7632, R177 ;  /* 0x0000763224b17816 */ /* 0x000fe200000000b1 */
[--C-:B------:R-:W-:Y:S01]  /*4f10*/  FADD.FTZ R189, R189, -R112.reuse ;  /* 0x80000070bdbd7221 */ /* 0x100fe20000010000 */
[----:B------:R-:W-:Y:S02]  /*4f20*/  FMUL.FTZ R153, R113, R153 ;  /* 0x0000009971997220 */ /* 0x000fe40000410000 */
[----:B------:R-:W-:Y:S01]  /*4f30*/  SHF.L.U32 R177, R177, 0x10, RZ ;  /* 0x00000010b1b17819 */ /* 0x000fe200000006ff */
[--C-:B------:R-:W-:Y:S01]  /*4f40*/  FADD.FTZ R126, R126, -R112.reuse ;  /* 0x800000707e7e7221 */ /* 0x100fe20000010000 */
[--C-:B------:R-:W-:Y:S01]  /*4f50*/  FADD.FTZ R148, R148, -R112.reuse ;  /* 0x8000007094947221 */ /* 0x100fe20000010000 */
[----:B------:R-:W-:Y:S01]  /*4f60*/  FMUL.FTZ R236, R113, R189 ;  /* 0x000000bd71ec7220 */ /* 0x000fe20000410000 */
[--C-:B------:R-:W-:Y:S01]  /*4f70*/  FADD.FTZ R149, R149, -R112.reuse ;  /* 0x8000007095957221 */ /* 0x100fe20000010000 */
[----:B------:R-:W-:Y:S01]  /*4f80*/  FFMA.FTZ R177, R153, R177, R221 ;  /* 0x000000b199b17223 */ /* 0x000fe200000100dd */
[----:B------:R-:W-:Y:S01]  /*4f90*/  FADD.FTZ R181, R181, -R112 ;  /* 0x80000070b5b57221 */ /* 0x000fe20000010000 */
[----:B------:R-:W-:-:S02]  /*4fa0*/  PRMT R189, R42, 0x7632, R189 ;  /* 0x000076322abd7816 */ /* 0x000fc400000000bd */
[----:B------:R-:W-:Y:S01]  /*4fb0*/  PRMT R153, R26, 0x7632, R153 ;  /* 0x000076321a997816 */ /* 0x000fe20000000099 */
[C---:B------:R-:W-:Y:S01]  /*4fc0*/  FMUL.FTZ R107, R113.reuse, R126 ;  /* 0x0000007e716b7220 */ /* 0x040fe20000410000 */
[C---:B------:R-:W-:Y:S01]  /*4fd0*/  FMUL.FTZ R126, R113.reuse, R148 ;  /* 0x00000094717e7220 */ /* 0x040fe20000410000 */
[C---:B------:R-:W-:Y:S01]  /*4fe0*/  FMUL.FTZ R149, R113.reuse, R149 ;  /* 0x0000009571957220 */ /* 0x040fe20000410000 */
[----:B------:R-:W-:Y:S01]  /*4ff0*/  FMUL.FTZ R148, R113, R181 ;  /* 0x000000b571947220 */ /* 0x000fe20000410000 */
[----:B------:R-:W-:Y:S02]  /*5000*/  SHF.L.U32 R189, R189, 0x10, RZ ;  /* 0x00000010bdbd7819 */ /* 0x000fe400000006ff */
[----:B------:R-:W-:Y:S01]  /*5010*/  SHF.L.U32 R153, R153, 0x10, RZ ;  /* 0x0000001099997819 */ /* 0x000fe200000006ff */
[--C-:B------:R-:W-:Y:S01]  /*5020*/  FADD.FTZ R134, R134, -R112.reuse ;  /* 0x8000007086867221 */ /* 0x100fe20000010000 */
[----:B------:R-:W-:Y:S01]  /*5030*/  FADD.FTZ R173, R173, -R112 ;  /* 0x80000070adad7221 */ /* 0x000fe20000010000 */
[----:B------:R-:W-:-:S02]  /*5040*/  FFMA.FTZ R189, R149, R189, R226 ;  /* 0x000000bd95bd7223 */ /* 0x000fc400000100e2 */
[----:B------:R-:W-:Y:S02]  /*5050*/  FFMA.FTZ R153, R148, R153, R203 ;  /* 0x0000009994997223 */ /* 0x000fe400000100cb */
[----:B------:R-:W0:Y:S01]  /*5060*/  LDC.64 R148, c[0x0][0x2b8] ;  /* 0x0000ae00ff947b82 */ /* 0x000e220000000a00 */
[C---:B------:R-:W-:Y:S01]  /*5070*/  FMUL.FTZ R104, R113.reuse, R134 ;  /* 0x0000008671687220 */ /* 0x040fe20000410000 */
[----:B------:R-:W-:Y:S01]  /*5080*/  FMUL.FTZ R134, R113, R173 ;  /* 0x000000ad71867220 */ /* 0x000fe20000410000 */
[----:B------:R-:W-:Y:S01]  /*5090*/  PRMT R173, R38, 0x7632, R173 ;  /* 0x0000763226ad7816 */ /* 0x000fe200000000ad */
        /* <DEDUP_REMOVED lines=61> */
[----:B------:R-:W-:Y:S01]  /*5470*/  SHF.L.U32 R173, R173, 0x10, RZ ;  /* 0x00000010adad7819 */ /* 0x000fe200000006ff */
[----:B------:R-:W-:Y:S01]  /*5480*/  FADD.FTZ R112, R191, -R112 ;  /* 0x80000070bf707221 */ /* 0x000fe20000010000 */
[C---:B------:R-:W-:Y:S01]  /*5490*/  FMUL.FTZ R157, R113.reuse, R157 ;  /* 0x0000009d719d7220 */ /* 0x040fe20000410000 */
[C---:B------:R-:W-:Y:S01]  /*54a0*/  FMUL.FTZ R106, R113.reuse, R125 ;  /* 0x0000007d716a7220 */ /* 0x040fe20000410000 */
[----:B------:R-:W-:Y:S01]  /*54b0*/  PRMT R118, R50, 0x7632, R118 ;  /* 0x0000763232767816 */ /* 0x000fe20000000076 */
        /* <DEDUP_REMOVED lines=62> */
[----:B------:R-:W-:-:S02]  /*58a0*/  PRMT R113, R53, 0x7632, R113 ;  /* 0x0000763235717816 */ /* 0x000fc40000000071 */
[----:B------:R-:W-:Y:S02]  /*58b0*/  PRMT R112, R52, 0x7632, R112 ;  /* 0x0000763234707816 */ /* 0x000fe40000000070 */
[----:B------:R-:W-:Y:S02]  /*58c0*/  PRMT R157, R28, 0x7632, R157 ;  /* 0x000076321c9d7816 */ /* 0x000fe4000000009d */
[----:B------:R-:W-:Y:S02]  /*58d0*/  SHF.L.U32 R118, R118, 0x10, RZ ;  /* 0x0000001076767819 */ /* 0x000fe400000006ff */
[----:B------:R-:W-:Y:S02]  /*58e0*/  SHF.L.U32 R114, R114, 0x10, RZ ;  /* 0x0000001072727819 */ /* 0x000fe400000006ff */
[----:B------:R-:W-:Y:S02]  /*58f0*/  SHF.L.U32 R113, R113, 0x10, RZ ;  /* 0x0000001071717819 */ /* 0x000fe400000006ff */
[----:B------:R-:W-:-:S02]  /*5900*/  SHF.L.U32 R112, R112, 0x10, RZ ;  /* 0x0000001070707819 */ /* 0x000fc400000006ff */
[----:B------:R-:W-:Y:S02]  /*5910*/  PRMT R185, R44, 0x7632, R185 ;  /* 0x000076322cb97816 */ /* 0x000fe400000000b9 */
[----:B------:R-:W-:Y:S01]  /*5920*/  SHF.L.U32 R157, R157, 0x10, RZ ;  /* 0x000000109d9d7819 */ /* 0x000fe200000006ff */
[----:B------:R-:W-:Y:S01]  /*5930*/  FFMA.FTZ R118, R133, R118, R245 ;  /* 0x0000007685767223 */ /* 0x000fe200000100f5 */
[----:B------:R-:W-:Y:S02]  /*5940*/  PRMT R133, R22, 0x7632, R133 ;  /* 0x0000763216857816 */ /* 0x000fe40000000085 */
[----:B------:R-:W-:Y:S01]  /*5950*/  SHF.L.U32 R185, R185, 0x10, RZ ;  /* 0x00000010b9b97819 */ /* 0x000fe200000006ff */
[----:B--2---:R-:W-:Y:S01]  /*5960*/  FFMA.FTZ R114, R106, R114, R61 ;  /* 0x000000726a727223 */ /* 0x004fe2000001003d */
[----:B------:R-:W-:Y:S01]  /*5970*/  FFMA.FTZ R157, R109, R157, R197 ;  /* 0x0000009d6d9d7223 */ /* 0x000fe200000100c5 */
[----:B------:R1:W5:Y:S01]  /*5980*/  LDL.LU R61, [R1+0x5c] ;  /* 0x00005c00013d7983 */ /* 0x0003620000300800 */
[----:B---3--:R-:W-:Y:S01]  /*5990*/  FFMA.FTZ R113, R123, R113, R60 ;  /* 0x000000717b717223 */ /* 0x008fe2000001003c */
[----:B------:R-:W-:-:S02]  /*59a0*/  SHF.L.U32 R133, R133, 0x10, RZ ;  /* 0x0000001085857819 */ /* 0x000fc400000006ff */
[----:B------:R1:W5:Y:S01]  /*59b0*/  LDL.LU R60, [R1+0x58] ;  /* 0x00005800013c7983 */ /* 0x0003620000300800 */
[----:B------:R-:W-:Y:S01]  /*59c0*/  FFMA.FTZ R185, R137, R185, R241 ;  /* 0x000000b989b97223 */ /* 0x000fe200000100f1 */
[----:B------:R-:W-:Y:S01]  /*59d0*/  PRMT R137, R23, 0x7632, R137 ;  /* 0x0000763217897816 */ /* 0x000fe20000000089 */
[----:B------:R-:W-:Y:S02]  /*59e0*/  FFMA.FTZ R133, R236, R133, R207 ;  /* 0x00000085ec857223 */ /* 0x000fe400000100cf */
[----:B------:R-:W2:Y:S01]  /*59f0*/  LDL R236, [R1+0xc] ;  /* 0x00000c0001ec7983 */ /* 0x000ea20000100800 */
[----:B------:R-:W-:-:S05]  /*5a00*/  SHF.L.U32 R137, R137, 0x10, RZ ;  /* 0x0000001089897819 */ /* 0x000fca00000006ff */
[----:B------:R-:W-:Y:S02]  /*5a10*/  FFMA.FTZ R137, R240, R137, R208 ;  /* 0x00000089f0897223 */ /* 0x000fe400000100d0 */
[----:B------:R-:W3:Y:S01]  /*5a20*/  LDL R240, [R1+0x14] ;  /* 0x0000140001f07983 */ /* 0x000ee20000100800 */
[----:B----4-:R-:W-:Y:S01]  /*5a30*/  FFMA.FTZ R112, R121, R112, R108 ;  /* 0x0000007079707223 */ /* 0x010fe2000001006c */
[----:B0-----:R-:W-:Y:S02]  /*5a40*/  IMAD.WIDE.U32 R108, R211, 0x10, R148 ;  /* 0x00000010d36c7825 */ /* 0x001fe400078e0094 */
[----:B------:R-:W4:Y:S01]  /*5a50*/  LDL R211, [R1+0x4] ;  /* 0x0000040001d37983 */ /* 0x000f220000100800 */
[----:B------:R-:W-:-:S04]  /*5a60*/  PRMT R175, R37, 0x7632, R175 ;  /* 0x0000763225af7816 */ /* 0x000fc800000000af */
[----:B------:R-:W-:-:S05]  /*5a70*/  SHF.L.U32 R175, R175, 0x10, RZ ;  /* 0x00000010afaf7819 */ /* 0x000fca00000006ff */
[----:B------:R-:W-:Y:S01]  /*5a80*/  FFMA.FTZ R175, R155, R175, R219 ;  /* 0x000000af9baf7223 */ /* 0x000fe200000100db */
[----:B------:R-:W-:Y:S02]  /*5a90*/  PRMT R155, R27, 0x7632, R155 ;  /* 0x000076321b9b7816 */ /* 0x000fe4000000009b */
[----:B------:R-:W-:Y:S02]  /*5aa0*/  PRMT R169, R34, 0x7632, R169 ;  /* 0x0000763222a97816 */ /* 0x000fe400000000a9 */
[----:B------:R-:W-:Y:S02]  /*5ab0*/  SHF.L.U32 R155, R155, 0x10, RZ ;  /* 0x000000109b9b7819 */ /* 0x000fe400000006ff */
[----:B------:R-:W-:Y:S02]  /*5ac0*/  PRMT R106, R32, 0x7632, R106 ;  /* 0x00007632206a7816 */ /* 0x000fe4000000006a */
[----:B------:R-:W-:Y:S01]  /*5ad0*/  SHF.L.U32 R169, R169, 0x10, RZ ;  /* 0x00000010a9a97819 */ /* 0x000fe200000006ff */
[----:B------:R-:W-:Y:S01]  /*5ae0*/  FFMA.FTZ R155, R235, R155, R204 ;  /* 0x0000009beb9b7223 */ /* 0x000fe200000100cc */
[----:B------:R-:W-:-:S02]  /*5af0*/  SHF.L.U32 R106, R106, 0x10, RZ ;  /* 0x000000106a6a7819 */ /* 0x000fc400000006ff */
[----:B------:R-:W-:Y:S01]  /*5b00*/  SHF.L.U32 R235, R55, 0x10, RZ ;  /* 0x0000001037eb7819 */ /* 0x000fe200000006ff */
[----:B------:R-:W-:Y:S02]  /*5b10*/  FFMA.FTZ R169, R165, R169, R195 ;  /* 0x000000a9a5a97223 */ /* 0x000fe400000100c3 */
[----:B------:R-:W-:Y:S02]  /*5b20*/  FFMA.FTZ R165, R161, R106, R193 ;  /* 0x0000006aa1a57223 */ /* 0x000fe400000100c1 */
[----:B------:R-:W-:Y:S01]  /*5b30*/  FFMA.FTZ R235, R107, R235, R252 ;  /* 0x000000eb6beb7223 */ /* 0x000fe200000100fc */
[----:B------:R-:W-:Y:S01]  /*5b40*/  IMAD.WIDE.U32 R106, R210, 0x10, R148 ;  /* 0x00000010d26a7825 */ /* 0x000fe200078e0094 */
[----:B------:R-:W-:Y:S02]  /*5b50*/  SHF.L.U32 R210, R54, 0x10, RZ ;  /* 0x0000001036d27819 */ /* 0x000fe400000006ff */
[----:B------:R-:W-:-:S04]  /*5b60*/  PRMT R119, R51, 0x7632, R119 ;  /* 0x0000763233777816 */ /* 0x000fc80000000077 */
[----:B------:R-:W-:-:S05]  /*5b70*/  SHF.L.U32 R119, R119, 0x10, RZ ;  /* 0x0000001077777819 */ /* 0x000fca00000006ff */
[----:B------:R-:W-:Y:S01]  /*5b80*/  FFMA.FTZ R119, R135, R119, R243 ;  /* 0x0000007787777223 */ /* 0x000fe200000100f3 */
[----:B------:R-:W-:Y:S02]  /*5b90*/  PRMT R123, R47, 0x7632, R123 ;  /* 0x000076322f7b7816 */ /* 0x000fe4000000007b */
[----:B------:R-:W-:Y:S02]  /*5ba0*/  PRMT R181, R46, 0x7632, R181 ;  /* 0x000076322eb57816 */ /* 0x000fe400000000b5 */
[----:B------:R-:W-:Y:S02]  /*5bb0*/  SHF.L.U32 R123, R123, 0x10, RZ ;  /* 0x000000107b7b7819 */ /* 0x000fe400000006ff */
[----:B------:R-:W-:-:S03]  /*5bc0*/  SHF.L.U32 R181, R181, 0x10, RZ ;  /* 0x00000010b5b57819 */ /* 0x000fc600000006ff */
[----:B------:R-:W-:Y:S02]  /*5bd0*/  FFMA.FTZ R123, R143, R123, R232 ;  /* 0x0000007b8f7b7223 */ /* 0x000fe400000100e8 */
[----:B------:R-:W-:Y:S01]  /*5be0*/  FFMA.FTZ R181, R141, R181, R234 ;  /* 0x000000b58db57223 */ /* 0x000fe200000100ea */
[----:B------:R-:W-:-:S04]  /*5bf0*/  PRMT R121, R48, 0x7632, R121 ;  /* 0x0000763230797816 */ /* 0x000fc80000000079 */
[----:B------:R-:W-:-:S05]  /*5c00*/  SHF.L.U32 R121, R121, 0x10, RZ ;  /* 0x0000001079797819 */ /* 0x000fca00000006ff */
[----:B------:R-:W-:Y:S01]  /*5c10*/  FFMA.FTZ R121, R129, R121, R249 ;  /* 0x0000007981797223 */ /* 0x000fe200000100f9 */
[----:B------:R-:W-:Y:S02]  /*5c20*/  PRMT R183, R45, 0x7632, R183 ;  /* 0x000076322db77816 */ /* 0x000fe400000000b7 */
[----:B------:R-:W-:Y:S02]  /*5c30*/  PRMT R179, R39, 0x7632, R179 ;  /* 0x0000763227b37816 */ /* 0x000fe400000000b3 */
[----:B------:R-:W-:Y:S02]  /*5c40*/  PRMT R117, R49, 0x7632, R117 ;  /* 0x0000763231757816 */ /* 0x000fe40000000075 */
[----:B------:R-:W-:Y:S02]  /*5c50*/  SHF.L.U32 R183, R183, 0x10, RZ ;  /* 0x00000010b7b77819 */ /* 0x000fe400000006ff */
[----:B------:R-:W-:Y:S02]  /*5c60*/  SHF.L.U32 R179, R179, 0x10, RZ ;  /* 0x00000010b3b37819 */ /* 0x000fe400000006ff */
[----:B------:R-:W-:-:S02]  /*5c70*/  SHF.L.U32 R117, R117, 0x10, RZ ;  /* 0x0000001075757819 */ /* 0x000fc400000006ff */
[----:B------:R-:W-:Y:S02]  /*5c80*/  PRMT R187, R43, 0x7632, R187 ;  /* 0x000076322bbb7816 */ /* 0x000fe400000000bb */
[----:B------:R-:W-:Y:S02]  /*5c90*/  PRMT R191, R41, 0x7632, R191 ;  /* 0x0000763229bf7816 */ /* 0x000fe400000000bf */
[----:B------:R-:W-:Y:S01]  /*5ca0*/  PRMT R209, R40, 0x7632, R209 ;  /* 0x0000763228d17816 */ /* 0x000fe200000000d1 */
[----:B------:R-:W-:Y:S01]  /*5cb0*/  FFMA.FTZ R183, R139, R183, R238 ;  /* 0x000000b78bb77223 */ /* 0x000fe200000100ee */
[----:B------:R-:W-:Y:S01]  /*5cc0*/  FFMA.FTZ R179, R159, R179, R192 ;  /* 0x000000b39fb37223 */ /* 0x000fe200000100c0 */
[----:B------:R-:W-:Y:S01]  /*5cd0*/  PRMT R171, R35, 0x7632, R171 ;  /* 0x0000763223ab7816 */ /* 0x000fe200000000ab */
[----:B------:R-:W-:Y:S01]  /*5ce0*/  FFMA.FTZ R117, R131, R117, R247 ;  /* 0x0000007583757223 */ /* 0x000fe200000100f7 */
[----:B------:R-:W-:Y:S02]  /*5cf0*/  PRMT R159, R29, 0x7632, R159 ;  /* 0x000076321d9f7816 */ /* 0x000fe4000000009f */
[----:B------:R-:W-:-:S02]  /*5d00*/  PRMT R139, R24, 0x7632, R139 ;  /* 0x00007632188b7816 */ /* 0x000fc4000000008b */
[----:B------:R-:W-:Y:S02]  /*5d10*/  SHF.L.U32 R187, R187, 0x10, RZ ;  /* 0x00000010bbbb7819 */ /* 0x000fe400000006ff */
[----:B------:R-:W-:Y:S02]  /*5d20*/  SHF.L.U32 R191, R191, 0x10, RZ ;  /* 0x00000010bfbf7819 */ /* 0x000fe400000006ff */
[----:B------:R-:W-:Y:S02]  /*5d30*/  SHF.L.U32 R209, R209, 0x10, RZ ;  /* 0x00000010d1d17819 */ /* 0x000fe400000006ff */
[----:B------:R-:W-:Y:S02]  /*5d40*/  PRMT R131, R21, 0x7632, R131 ;  /* 0x0000763215837816 */ /* 0x000fe40000000083 */
        /* <DEDUP_REMOVED lines=8> */
[----:B------:R-:W-:Y:S01]  /*5dd0*/  F2FP.BF16.F32.PACK_AB R115, R115, R235 ;  /* 0x000000eb7373723e */ /* 0x000fe200000010ff */
[----:B------:R-:W-:Y:S01]  /*5de0*/  FFMA.FTZ R159, R110, R159, R198 ;  /* 0x0000009f6e9f7223 */ /* 0x000fe200000100c6 */
[----:B------:R-:W-:Y:S01]  /*5df0*/  PRMT R167, R33, 0x7632, R167 ;  /* 0x0000763221a77816 */ /* 0x000fe200000000a7 */
[----:B------:R-:W-:Y:S01]  /*5e00*/  FFMA.FTZ R139, R111, R139, R201 ;  /* 0x0000008b6f8b7223 */ /* 0x000fe200000100c9 */
[----:B------:R-:W-:Y:S01]  /*5e10*/  FFMA.FTZ R131, R150, R131, R206 ;  /* 0x0000008396837223 */ /* 0x000fe200000100ce */
[----:B------:R-:W-:Y:S01]  /*5e20*/  IMAD.WIDE.U32 R110, R212, 0x10, R148 ;  /* 0x00000010d46e7825 */ /* 0x000fe200078e0094 */
[----:B------:R-:W-:-:S03]  /*5e30*/  SHF.L.U32 R167, R167, 0x10, RZ ;  /* 0x00000010a7a77819 */ /* 0x000fc600000006ff */
[----:B------:R-:W-:Y:S01]  /*5e40*/  IMAD.WIDE.U32 R150, R213, 0x10, R148 ;  /* 0x00000010d5967825 */ /* 0x000fe200078e0094 */
[----:B------:R-:W-:-:S03]  /*5e50*/  PRMT R161, R30, 0x7632, R161 ;  /* 0x000076321ea17816 */ /* 0x000fc600000000a1 */
[----:B------:R-:W-:Y:S01]  /*5e60*/  FFMA.FTZ R167, R163, R167, R194 ;  /* 0x000000a7a3a77223 */ /* 0x000fe200000100c2 */
[----:B------:R-:W-:Y:S02]  /*5e70*/  PRMT R163, R31, 0x7632, R163 ;  /* 0x000076321fa37816 */ /* 0x000fe400000000a3 */
[----:B------:R-:W-:Y:S02]  /*5e80*/  PRMT R145, R25, 0x7632, R145 ;  /* 0x0000763219917816 */ /* 0x000fe40000000091 */
[----:B------:R-:W-:Y:S02]  /*5e90*/  PRMT R129, R20, 0x7632, R129 ;  /* 0x0000763214817816 */ /* 0x000fe40000000081 */
[----:B------:R-:W-:Y:S02]  /*5ea0*/  SHF.L.U32 R163, R163, 0x10, RZ ;  /* 0x00000010a3a37819 */ /* 0x000fe400000006ff */
[----:B------:R-:W-:Y:S02]  /*5eb0*/  SHF.L.U32 R161, R161, 0x10, RZ ;  /* 0x00000010a1a17819 */ /* 0x000fe400000006ff */
[----:B------:R-:W-:-:S02]  /*5ec0*/  SHF.L.U32 R145, R145, 0x10, RZ ;  /* 0x0000001091917819 */ /* 0x000fc400000006ff */
[----:B------:R-:W-:Y:S01]  /*5ed0*/  SHF.L.U32 R129, R129, 0x10, RZ ;  /* 0x0000001081817819 */ /* 0x000fe200000006ff */
[----:B------:R-:W-:Y:S01]  /*5ee0*/  FFMA.FTZ R163, R146, R163, R200 ;  /* 0x000000a392a37223 */ /* 0x000fe200000100c8 */
[----:B------:R-:W-:Y:S01]  /*5ef0*/  FFMA.FTZ R161, R134, R161, R199 ;  /* 0x000000a186a17223 */ /* 0x000fe200000100c7 */
[----:B------:R-:W-:Y:S01]  /*5f00*/  FFMA.FTZ R145, R140, R145, R202 ;  /* 0x000000918c917223 */ /* 0x000fe200000100ca */
[----:B------:R-:W-:-:S04]  /*5f10*/  IMAD.WIDE.U32 R134, R214, 0x10, R148 ;  /* 0x00000010d6867825 */ /* 0x000fc800078e0094 */
[----:B------:R-:W-:Y:S01]  /*5f20*/  FFMA.FTZ R129, R142, R129, R205 ;  /* 0x000000818e817223 */ /* 0x000fe200000100cd */
[----:B------:R-:W-:-:S04]  /*5f30*/  IMAD.WIDE.U32 R140, R215, 0x10, R148 ;  /* 0x00000010d78c7825 */ /* 0x000fc800078e0094 */
[----:B------:R-:W-:-:S04]  /*5f40*/  IMAD.WIDE.U32 R142, R216, 0x10, R148 ;  /* 0x00000010d88e7825 */ /* 0x000fc800078e0094 */
[----:B------:R-:W-:-:S04]  /*5f50*/  IMAD.WIDE.U32 R146, R217, 0x10, R148 ;  /* 0x00000010d9927825 */ /* 0x000fc800078e0094 */
[----:B------:R-:W-:-:S04]  /*5f60*/  IMAD.WIDE.U32 R148, R225, 0x10, R148 ;  /* 0x00000010e1947825 */ /* 0x000fc800078e0094 */
[----:B----4-:R-:W-:Y:S01]  /*5f70*/  FFMA.FTZ R124, R124, R210, R211 ;  /* 0x000000d27c7c7223 */ /* 0x010fe200000100d3 */
[----:B------:R-:W-:Y:S02]  /*5f80*/  SHF.L.U32 R211, R53, 0x10, RZ ;  /* 0x0000001035d37819 */ /* 0x000fe400000006ff */
[----:B------:R-:W-:-:S03]  /*5f90*/  SHF.L.U32 R210, R52, 0x10, RZ ;  /* 0x0000001034d27819 */ /* 0x000fc600000006ff */
[----:B--2---:R-:W-:Y:S01]  /*5fa0*/  FFMA.FTZ R122, R122, R211, R236 ;  /* 0x000000d37a7a7223 */ /* 0x004fe200000100ec */
[----:B------:R-:W-:Y:S01]  /*5fb0*/  SHF.L.U32 R211, R51, 0x10, RZ ;  /* 0x0000001033d37819 */ /* 0x000fe200000006ff */
[----:B---3--:R-:W-:-:S04]  /*5fc0*/  FFMA.FTZ R120, R120, R210, R240 ;  /* 0x000000d278787223 */ /* 0x008fc800000100f0 */
[----:B------:R-:W-:Y:S01]  /*5fd0*/  FFMA.FTZ R104, R104, R211, R244 ;  /* 0x000000d368687223 */ /* 0x000fe200000100f4 */
[----:B------:R-:W-:Y:S02]  /*5fe0*/  F2FP.BF16.F32.PACK_AB R112, R112, R120 ;  /* 0x000000787070723e */ /* 0x000fe400000010ff */
[----:B------:R-:W-:Y:S02]  /*5ff0*/  SHF.L.U32 R120, R48, 0x10, RZ ;  /* 0x0000001030787819 */ /* 0x000fe400000006ff */
[----:B------:R-:W-:Y:S02]  /*6000*/  F2FP.BF16.F32.PACK_AB R119, R119, R104 ;  /* 0x000000687777723e */ /* 0x000fe400000010ff */
[----:B------:R-:W-:Y:S01]  /*6010*/  SHF.L.U32 R104, R49, 0x10, RZ ;  /* 0x0000001031687819 */ /* 0x000fe200000006ff */
[----:B------:R-:W-:Y:S01]  /*6020*/  FFMA.FTZ R128, R128, R120, R250 ;  /* 0x0000007880807223 */ /* 0x000fe200000100fa */
[----:B------:R-:W-:-:S03]  /*6030*/  SHF.L.U32 R120, R46, 0x10, RZ ;  /* 0x000000102e787819 */ /* 0x000fc600000006ff */
[----:B------:R-:W-:Y:S01]  /*6040*/  FFMA.FTZ R130, R130, R104, R248 ;  /* 0x0000006882827223 */ /* 0x000fe200000100f8 */
[----:B------:R-:W-:Y:S01]  /*6050*/  SHF.L.U32 R104, R47, 0x10, RZ ;  /* 0x000000102f687819 */ /* 0x000fe200000006ff */
[----:B------:R-:W-:-:S04]  /*6060*/  FFMA.FTZ R105, R105, R120, R237 ;  /* 0x0000007869697223 */ /* 0x000fc800000100ed */
[----:B------:R-:W-:Y:S01]  /*6070*/  FFMA.FTZ R104, R116, R104, R233 ;  /* 0x0000006874687223 */ /* 0x000fe200000100e9 */
[----:B------:R-:W-:Y:S02]  /*6080*/  F2FP.BF16.F32.PACK_AB R113, R113, R122 ;  /* 0x0000007a7171723e */ /* 0x000fe400000010ff */
[----:B------:R-:W-:Y:S02]  /*6090*/  F2FP.BF16.F32.PACK_AB R122, R181, R105 ;  /* 0x00000069b57a723e */ /* 0x000fe400000010ff */
[----:B------:R-:W-:Y:S02]  /*60a0*/  F2FP.BF16.F32.PACK_AB R123, R123, R104 ;  /* 0x000000687b7b723e */ /* 0x000fe400000010ff */
[----:B------:R-:W-:Y:S02]  /*60b0*/  SHF.L.U32 R104, R42, 0x10, RZ ;  /* 0x000000102a687819 */ /* 0x000fe400000006ff */
[----:B------:R-:W-:Y:S02]  /*60c0*/  SHF.L.U32 R181, R39, 0x10, RZ ;  /* 0x0000001027b57819 */ /* 0x000fe400000006ff */
[----:B------:R-:W-:Y:S01]  /*60d0*/  SHF.L.U32 R116, R45, 0x10, RZ ;  /* 0x000000102d747819 */ /* 0x000fe200000006ff */
[----:B------:R-:W-:Y:S01]  /*60e0*/  FFMA.FTZ R126, R126, R104, R227 ;  /* 0x000000687e7e7223 */ /* 0x000fe200000100e3 */
[----:B------:R-:W-:Y:S01]  /*60f0*/  SHF.L.U32 R104, R41, 0x10, RZ ;  /* 0x0000001029687819 */ /* 0x000fe200000006ff */
[----:B-----5:R-:W-:Y:S01]  /*6100*/  FFMA.FTZ R158, R158, R181, R0 ;  /* 0x000000b59e9e7223 */ /* 0x020fe20000010000 */
[----:B------:R-:W-:Y:S01]  /*6110*/  SHF.L.U32 R181, R36, 0x10, RZ ;  /* 0x0000001024b57819 */ /* 0x000fe200000006ff */
[----:B------:R-:W-:Y:S01]  /*6120*/  FFMA.FTZ R138, R138, R116, R239 ;  /* 0x000000748a8a7223 */ /* 0x000fe200000100ef */
[----:B------:R-:W-:Y:S01]  /*6130*/  F2FP.BF16.F32.PACK_AB R116, R121, R128 ;  /* 0x000000807974723e */ /* 0x000fe200000010ff */
[----:B------:R-:W-:Y:S01]  /*6140*/  FFMA.FTZ R125, R125, R104, R229 ;  /* 0x000000687d7d7223 */ /* 0x000fe200000100e5 */
[----:B------:R-:W-:Y:S01]  /*6150*/  SHF.L.U32 R128, R35, 0x10, RZ ;  /* 0x0000001023807819 */ /* 0x000fe200000006ff */
[----:B------:R-:W-:Y:S01]  /*6160*/  FFMA.FTZ R104, R152, R181, R222 ;  /* 0x000000b598687223 */ /* 0x000fe200000100de */
[----:B------:R-:W-:-:S03]  /*6170*/  SHF.L.U32 R181, R34, 0x10, RZ ;  /* 0x0000001022b57819 */ /* 0x000fc600000006ff */
[----:B------:R-:W-:Y:S01]  /*6180*/  FFMA.FTZ R166, R166, R128, R5 ;  /* 0x00000080a6a67223 */ /* 0x000fe20000010005 */
[----:B------:R-:W-:Y:S01]  /*6190*/  SHF.L.U32 R128, R33, 0x10, RZ ;  /* 0x0000001021807819 */ /* 0x000fe200000006ff */
[----:B------:R-:W-:Y:S01]  /*61a0*/  FFMA.FTZ R164, R164, R181, R4 ;  /* 0x000000b5a4a47223 */ /* 0x000fe20000010004 */
[----:B------:R-:W-:-:S03]  /*61b0*/  SHF.L.U32 R181, R32, 0x10, RZ ;  /* 0x0000001020b57819 */ /* 0x000fc600000006ff */
[----:B------:R-:W-:Y:S01]  /*61c0*/  FFMA.FTZ R162, R162, R128, R3 ;  /* 0x00000080a2a27223 */ /* 0x000fe20000010003 */
[----:B------:R-:W-:Y:S01]  /*61d0*/  SHF.L.U32 R128, R31, 0x10, RZ ;  /* 0x000000101f807819 */ /* 0x000fe200000006ff */
[----:B------:R-:W-:Y:S01]  /*61e0*/  FFMA.FTZ R160, R160, R181, R2 ;  /* 0x000000b5a0a07223 */ /* 0x000fe20000010002 */
[----:B------:R-:W-:Y:S02]  /*61f0*/  SHF.L.U32 R181, R30, 0x10, RZ ;  /* 0x000000101eb57819 */ /* 0x000fe400000006ff */
[----:B------:R-:W-:Y:S01]  /*6200*/  SHF.L.U32 R210, R50, 0x10, RZ ;  /* 0x0000001032d27819 */ /* 0x000fe200000006ff */
[----:B------:R-:W-:Y:S01]  /*6210*/  FFMA.FTZ R174, R174, R128, R9 ;  /* 0x00000080aeae7223 */ /* 0x000fe20000010009 */
[----:B------:R-:W-:Y:S01]  /*6220*/  F2FP.BF16.F32.PACK_AB R114, R114, R124 ;  /* 0x0000007c7272723e */ /* 0x000fe200000010ff */
[----:B------:R-:W-:Y:S01]  /*6230*/  FFMA.FTZ R172, R172, R181, R8 ;  /* 0x000000b5acac7223 */ /* 0x000fe20000010008 */
[----:B------:R-:W-:Y:S02]  /*6240*/  SHF.L.U32 R120, R44, 0x10, RZ ;  /* 0x000000102c787819 */ /* 0x000fe400000006ff */
[----:B------:R-:W-:-:S02]  /*6250*/  SHF.L.U32 R105, R43, 0x10, RZ ;  /* 0x000000102b697819 */ /* 0x000fc400000006ff */
[----:B------:R-:W-:Y:S02]  /*6260*/  SHF.L.U32 R124, R40, 0x10, RZ ;  /* 0x00000010287c7819 */ /* 0x000fe400000006ff */
        /* <DEDUP_REMOVED lines=8> */
[----:B------:R-:W-:-:S02]  /*62f0*/  SHF.L.U32 R128, R27, 0x10, RZ ;  /* 0x000000101b807819 */ /* 0x000fc400000006ff */
[----:B------:R-:W-:Y:S02]  /*6300*/  SHF.L.U32 R181, R26, 0x10, RZ ;  /* 0x000000101ab57819 */ /* 0x000fe400000006ff */
[----:B------:R-:W-:Y:S02]  /*6310*/  F2FP.BF16.F32.PACK_AB R118, R118, R132 ;  /* 0x000000847676723e */ /* 0x000fe400000010ff */
[----:B------:R-:W-:Y:S02]  /*6320*/  F2FP.BF16.F32.PACK_AB R117, R117, R130 ;  /* 0x000000827575723e */ /* 0x000fe400000010ff */
[----:B------:R-:W-:Y:S02]  /*6330*/  F2FP.BF16.F32.PACK_AB R121, R183, R138 ;  /* 0x0000008ab779723e */ /* 0x000fe400000010ff */
[----:B------:R-:W-:Y:S01]  /*6340*/  F2FP.BF16.F32.PACK_AB R120, R185, R120 ;  /* 0x00000078b978723e */ /* 0x000fe200000010ff */
[----:B------:R-:W-:Y:S01]  /*6350*/  FFMA.FTZ R182, R182, R128, R13 ;  /* 0x00000080b6b67223 */ /* 0x000fe2000001000d */
[----:B------:R-:W-:Y:S01]  /*6360*/  F2FP.BF16.F32.PACK_AB R127, R187, R127 ;  /* 0x0000007fbb7f723e */ /* 0x000fe200000010ff */
[----:B------:R-:W-:Y:S01]  /*6370*/  FFMA.FTZ R180, R180, R181, R12 ;  /* 0x000000b5b4b47223 */ /* 0x000fe2000001000c */
[----:B------:R-:W-:-:S02]  /*6380*/  F2FP.BF16.F32.PACK_AB R126, R189, R126 ;  /* 0x0000007ebd7e723e */ /* 0x000fc400000010ff */
[----:B------:R-:W-:Y:S02]  /*6390*/  F2FP.BF16.F32.PACK_AB R125, R191, R125 ;  /* 0x0000007dbf7d723e */ /* 0x000fe400000010ff */
[----:B------:R-:W-:Y:S01]  /*63a0*/  F2FP.BF16.F32.PACK_AB R124, R209, R124 ;  /* 0x0000007cd17c723e */ /* 0x000fe200000010ff */
[----:B------:R-:W-:Y:S01]  /*63b0*/  STG.E.128 desc[UR4][R106.64], R112 ;  /* 0x000000706a007986 */ /* 0x000fe2000c101d04 */
[----:B------:R-:W-:Y:S02]  /*63c0*/  SHF.L.U32 R128, R25, 0x10, RZ ;  /* 0x0000001019807819 */ /* 0x000fe400000006ff */
[----:B------:R-:W-:Y:S01]  /*63d0*/  SHF.L.U32 R181, R24, 0x10, RZ ;  /* 0x0000001018b57819 */ /* 0x000fe200000006ff */
[----:B------:R-:W-:Y:S01]  /*63e0*/  STG.E.128 desc[UR4][R108.64], R116 ;  /* 0x000000746c007986 */ /* 0x000fe2000c101d04 */
[----:B------:R-:W-:-:S03]  /*63f0*/  SHF.L.U32 R105, R38, 0x10, RZ ;  /* 0x0000001026697819 */ /* 0x000fc600000006ff */
[----:B------:R-:W-:Y:S01]  /*6400*/  STG.E.128 desc[UR4][R110.64], R120 ;  /* 0x000000786e007986 */ /* 0x000fe2000c101d04 */
[----:B------:R-:W-:Y:S01]  /*6410*/  FFMA.FTZ R178, R178, R128, R11 ;  /* 0x00000080b2b27223 */ /* 0x000fe2000001000b */
[----:B------:R-:W-:Y:S02]  /*6420*/  FFMA.FTZ R176, R176, R181, R10 ;  /* 0x000000b5b0b07223 */ /* 0x000fe4000001000a */
[----:B------:R0:W-:Y:S01]  /*6430*/  STG.E.128 desc[UR4][R150.64], R124 ;  /* 0x0000007c96007986 */ /* 0x0001e2000c101d04 */
        /* <DEDUP_REMOVED lines=8> */
[----:B0-----:R-:W0:Y:S01]  /*64c0*/  LDC.64 R124, c[0x0][0x210] ;  /* 0x00008400ff7c7b82 */ /* 0x001e220000000a00 */
[----:B------:R-:W-:Y:S01]  /*64d0*/  FFMA.FTZ R105, R154, R105, R220 ;  /* 0x000000699a697223 */ /* 0x000fe200000100dc */
[----:B------:R-:W-:-:S02]  /*64e0*/  FFMA.FTZ R186, R186, R128, R15 ;  /* 0x00000080baba7223 */ /* 0x000fc4000001000f */
[----:B------:R-:W-:Y:S01]  /*64f0*/  FFMA.FTZ R184, R184, R181, R14 ;  /* 0x000000b5b8b87223 */ /* 0x000fe2000001000e */
[----:B------:R-:W-:Y:S02]  /*6500*/  F2FP.BF16.F32.PACK_AB R107, R179, R158 ;  /* 0x0000009eb36b723e */ /* 0x000fe400000010ff */
[----:B------:R-:W-:Y:S02]  /*6510*/  F2FP.BF16.F32.PACK_AB R106, R173, R156 ;  /* 0x0000009cad6a723e */ /* 0x000fe400000010ff */
[----:B------:R-:W-:Y:S02]  /*6520*/  F2FP.BF16.F32.PACK_AB R105, R175, R105 ;  /* 0x00000069af69723e */ /* 0x000fe400000010ff */
        /* <DEDUP_REMOVED lines=26> */
.L_x_23653:
        /* <DEDUP_REMOVED lines=8> */
.L_x_23656:
[----:B------:R-:W-:Y:S05]  /*6750*/  BSYNC B0 ;  /* 0x0000000000007941 */ /* 0x000fea0003800000 */
.L_x_23655:
        /* <DEDUP_REMOVED lines=9> */
.L_x_23657:
[----:B------:R-:W-:Y:S01]  /*67f0*/  HFMA2.MMA R114, -RZ, RZ, 0, 2.384185791015625e-07 ;  /* 0x00000004ff727435 */ /* 0x000fe200000001ff */
[----:B------:R-:W-:Y:S01]  /*6800*/  FADD.FTZ R115, R115, R112 ;  /* 0x0000007073737221 */ /* 0x000fe20000010000 */
[----:B------:R-:W-:-:S04]  /*6810*/  MOV R112, 0xffffffff ;  /* 0xffffffff00707802 */ /* 0x000fc80000000f00 */
[----:B------:R-:W-:-:S07]  /*6820*/  MOV R117, R115 ;  /* 0x0000007300757202 */ /* 0x000fce0000000f00 */
[----:B------:R-:W-:Y:S05]  /*6830*/  WARPSYNC.COLLECTIVE R112, `(.L_x_23658) ;  /* 0x0000000070087348 */ /* 0x000fea0003c00000 */
[----:B------:R0:W1:Y:S02]  /*6840*/  SHFL.BFLY P2, R112, R117, R114, R113 ;  /* 0x0c00007275707389 */ /* 0x0000640000040071 */
[----:B01----:R-:W-:Y:S01]  /*6850*/  ENDCOLLECTIVE ;  /* 0x000000000000791b */ /* 0x003fe20003800000 */
.L_x_23658:
[----:B------:R-:W-:Y:S01]  /*6860*/  HFMA2.MMA R114, -RZ, RZ, 0, 4.76837158203125e-07 ;  /* 0x00000008ff727435 */ /* 0x000fe200000001ff */
[----:B------:R-:W-:Y:S01]  /*6870*/  FADD.FTZ R115, R115, R112 ;  /* 0x0000007073737221 */ /* 0x000fe20000010000 */
[----:B------:R-:W-:-:S04]  /*6880*/  MOV R112, 0xffffffff ;  /* 0xffffffff00707802 */ /* 0x000fc80000000f00 */
[----:B------:R-:W-:-:S07]  /*6890*/  MOV R117, R115 ;  /* 0x0000007300757202 */ /* 0x000fce0000000f00 */
[----:B------:R-:W-:Y:S05]  /*68a0*/  WARPSYNC.COLLECTIVE R112, `(.L_x_23659) ;  /* 0x0000000070087348 */ /* 0x000fea0003c00000 */
[----:B------:R0:W1:Y:S02]  /*68b0*/  SHFL.BFLY P2, R112, R117, R114, R113 ;  /* 0x0c00007275707389 */ /* 0x0000640000040071 */
[----:B01----:R-:W-:Y:S01]  /*68c0*/  ENDCOLLECTIVE ;  /* 0x000000000000791b */ /* 0x003fe20003800000 */
.L_x_23659:
[----:B------:R-:W-:Y:S01]  /*68d0*/  HFMA2.MMA R114, -RZ, RZ, 0, 9.5367431640625e-07 ;  /* 0x00000010ff727435 */ /* 0x000fe200000001ff */
[----:B------:R-:W-:Y:S01]  /*68e0*/  FADD.FTZ R115, R115, R112 ;  /* 0x0000007073737221 */ /* 0x000fe20000010000 */
[----:B------:R-:W-:-:S04]  /*68f0*/  MOV R112, 0xffffffff ;  /* 0xffffffff00707802 */ /* 0x000fc80000000f00 */
[----:B------:R-:W-:-:S07]  /*6900*/  MOV R117, R115 ;  /* 0x0000007300757202 */ /* 0x000fce0000000f00 */
[----:B------:R-:W-:Y:S05]  /*6910*/  WARPSYNC.COLLECTIVE R112, `(.L_x_23660) ;  /* 0x0000000070087348 */ /* 0x000fea0003c00000 */
[----:B------:R0:W1:Y:S02]  /*6920*/  SHFL.BFLY P2, R112, R117, R114, R113 ;  /* 0x0c00007275707389 */ /* 0x0000640000040071 */
[----:B01----:R-:W-:Y:S01]  /*6930*/  ENDCOLLECTIVE ;  /* 0x000000000000791b */ /* 0x003fe20003800000 */
.L_x_23660:
[----:B------:R-:W-:Y:S01]  /*6940*/  HFMA2.MMA R114, -RZ, RZ, 0, 5.9604644775390625e-08 ;  /* 0x00000001ff727435 */ /* 0x000fe200000001ff */
[----:B------:R-:W-:-:S04]  /*6950*/  FADD.FTZ R115, R115, R112 ;  /* 0x0000007073737221 */ /* 0x000fc80000010000 */
[----:B------:R-:W-:-:S04]  /*6960*/  FMUL.FTZ R115, R115, R118 ;  /* 0x0000007673737220 */ /* 0x000fc80000410000 */
        /* <DEDUP_REMOVED lines=166> */
.L_x_23661:
[----:B------:R-:W-:Y:S01]  /*73d0*/  HFMA2.MMA R114, -RZ, RZ, 0, 1.1920928955078125e-07 ;  /* 0x00000002ff727435 */ /* 0x000fe200000001ff */
[----:B------:R-:W-:Y:S01]  /*73e0*/  FADD.FTZ R116, R116, R112 ;  /* 0x0000007074747221 */ /* 0x000fe20000010000 */
[----:B------:R-:W-:-:S04]  /*73f0*/  MOV R112, 0xffffffff ;  /* 0xffffffff00707802 */ /* 0x000fc80000000f00 */
[----:B------:R-:W-:-:S07]  /*7400*/  MOV R117, R116 ;  /* 0x0000007400757202 */ /* 0x000fce0000000f00 */
[----:B------:R-:W-:Y:S05]  /*7410*/  WARPSYNC.COLLECTIVE R112, `(.L_x_23662) ;  /* 0x0000000070087348 */ /* 0x000fea0003c00000 */
[----:B------:R0:W1:Y:S02]  /*7420*/  SHFL.BFLY P2, R112, R117, R114, R113 ;  /* 0x0c00007275707389 */ /* 0x0000640000040071 */
[----:B01----:R-:W-:Y:S01]  /*7430*/  ENDCOLLECTIVE ;  /* 0x000000000000791b */ /* 0x003fe20003800000 */
.L_x_23662:
[----:B------:R-:W-:Y:S01]  /*7440*/  HFMA2.MMA R114, -RZ, RZ, 0, 2.384185791015625e-07 ;  /* 0x00000004ff727435 */ /* 0x000fe200000001ff */
[----:B------:R-:W-:Y:S01]  /*7450*/  FADD.FTZ R116, R116, R112 ;  /* 0x0000007074747221 */ /* 0x000fe20000010000 */
[----:B------:R-:W-:-:S04]  /*7460*/  MOV R112, 0xffffffff ;  /* 0xffffffff00707802 */ /* 0x000fc80000000f00 */
[----:B------:R-:W-:-:S07]  /*7470*/  MOV R117, R116 ;  /* 0x0000007400757202 */ /* 0x000fce0000000f00 */
[----:B------:R-:W-:Y:S05]  /*7480*/  WARPSYNC.COLLECTIVE R112, `(.L_x_23663) ;  /* 0x0000000070087348 */ /* 0x000fea0003c00000 */
[----:B------:R0:W1:Y:S02]  /*7490*/  SHFL.BFLY P2, R112, R117, R114, R113 ;  /* 0x0c00007275707389 */ /* 0x0000640000040071 */
[----:B01----:R-:W-:Y:S01]  /*74a0*/  ENDCOLLECTIVE ;  /* 0x000000000000791b */ /* 0x003fe20003800000 */
.L_x_23663:
[----:B------:R-:W-:Y:S01]  /*74b0*/  HFMA2.MMA R114, -RZ, RZ, 0, 4.76837158203125e-07 ;  /* 0x00000008ff727435 */ /* 0x000fe200000001ff */
[----:B------:R-:W-:Y:S01]  /*74c0*/  FADD.FTZ R116, R116, R112 ;  /* 0x0000007074747221 */ /* 0x000fe20000010000 */
[----:B------:R-:W-:-:S04]  /*74d0*/  MOV R112, 0xffffffff ;  /* 0xffffffff00707802 */ /* 0x000fc80000000f00 */
[----:B------:R-:W-:-:S07]  /*74e0*/  MOV R117, R116 ;  /* 0x0000007400757202 */ /* 0x000fce0000000f00 */
[----:B------:R-:W-:Y:S05]  /*74f0*/  WARPSYNC.COLLECTIVE R112, `(.L_x_23664) ;  /* 0x0000000070087348 */ /* 0x000fea0003c00000 */
[----:B------:R0:W1:Y:S02]  /*7500*/  SHFL.BFLY P2, R112, R117, R114, R113 ;  /* 0x0c00007275707389 */ /* 0x0000640000040071 */
[----:B01----:R-:W-:Y:S01]  /*7510*/  ENDCOLLECTIVE ;  /* 0x000000000000791b */ /* 0x003fe20003800000 */
.L_x_23664:
[----:B------:R-:W-:Y:S01]  /*7520*/  HFMA2.MMA R114, -RZ, RZ, 0, 9.5367431640625e-07 ;  /* 0x00000010ff727435 */ /* 0x000fe200000001ff */
[----:B------:R-:W-:Y:S01]  /*7530*/  FADD.FTZ R116, R116, R112 ;  /* 0x0000007074747221 */ /* 0x000fe20000010000 */
[----:B------:R-:W-:-:S04]  /*7540*/  MOV R112, 0xffffffff ;  /* 0xffffffff00707802 */ /* 0x000fc80000000f00 */
[----:B------:R-:W-:-:S07]  /*7550*/  MOV R117, R116 ;  /* 0x0000007400757202 */ /* 0x000fce0000000f00 */
[----:B------:R-:W-:Y:S05]  /*7560*/  WARPSYNC.COLLECTIVE R112, `(.L_x_23665) ;  /* 0x0000000070087348 */ /* 0x000fea0003c00000 */
[----:B------:R0:W1:Y:S02]  /*7570*/  SHFL.BFLY P2, R112, R117, R114, R113 ;  /* 0x0c00007275707389 */ /* 0x0000640000040071 */
[----:B01----:R-:W-:Y:S01]  /*7580*/  ENDCOLLECTIVE ;  /* 0x000000000000791b */ /* 0x003fe20003800000 */
.L_x_23665:
[----:B------:R-:W-:Y:S05]  /*7590*/  BRA `(.L_x_23666) ;  /* 0xffffffd400247947 */ /* 0x000fea000383ffff */
.L_x_23667:
        /* <DEDUP_REMOVED lines=14> */
.L_x_72333:


//--------------------- .text._ZN10layer_norm13ln_fwd_kernelINS_13Kernel_traitsI13__nv_bfloat16S2_fS2_fjLj2560ELj1ELj4ELj1ELj16ENS_18Kernel_traits_baseILj2560ES2_S2_fS2_fjLj128EEEEELb0ELb1ELb1ELb0EEEvNS_9FwdParamsE --------------------------
	.section	.text._ZN10layer_norm13ln_fwd_kernelINS_13Kernel_traitsI13__nv_bfloat16S2_fS2_fjLj2560ELj1ELj4ELj1ELj16ENS_18Kernel_traits_baseILj2560ES2_S2_fS2_fjLj128EEEEELb0ELb1ELb1ELb0EEEvNS_9FwdParamsE,"ax",@progbits
	.align	128
        .global         _ZN10layer_norm13ln_fwd_kernelINS_13Kernel_traitsI13__nv_bfloat16S2_fS2_fjLj2560ELj1ELj4ELj1ELj16ENS_18Kernel_traits_baseILj2560ES2_S2_fS2_fjLj128EEEEELb0ELb1ELb1ELb0EEEvNS_9FwdParamsE
        .type           _ZN10layer_norm13ln_fwd_kernelINS_13Kernel_traitsI13__nv_bfloat16S2_fS2_fjLj2560ELj1ELj4ELj1ELj16ENS_18Kernel_traits_baseILj2560ES2_S2_fS2_fjLj128EEEEELb0ELb1ELb1ELb0EEEvNS_9FwdParamsE,@function
        .size           _ZN10layer_norm13ln_fwd_kernelINS_13Kernel_traitsI13__nv_bfloat16S2_fS2_fjLj2560ELj1ELj4ELj1ELj16ENS_18Kernel_traits_baseILj2560ES2_S2_fS2_fjLj128EEEEELb0ELb1ELb1ELb0EEEvNS_9FwdParamsE,(.L_x_72334 - _ZN10layer_norm13ln_fwd_kernelINS_13Kernel_traitsI13__nv_bfloat16S2_fS2_fjLj2560ELj1ELj4ELj1ELj16ENS_18Kernel_traits_baseILj2560ES2_S2_fS2_fjLj128EEEEELb0ELb1ELb1ELb0EEEvNS_9FwdParamsE)
        .other          _ZN10layer_norm13ln_fwd_kernelINS_13Kernel_traitsI13__nv_bfloat16S2_fS2_fjLj2560ELj1ELj4ELj1ELj16ENS_18Kernel_traits_baseILj2560ES2_S2_fS2_fjLj128EEEEELb0ELb1ELb1ELb0EEEvNS_9FwdParamsE,@"STO_CUDA_ENTRY STV_DEFAULT"
_ZN10layer_norm13ln_fwd_kernelINS_13Kernel_traitsI13__nv_bfloat16S2_fS2_fjLj2560ELj1ELj4ELj1ELj16ENS_18Kernel_traits_baseILj2560ES2_S2_fS2_fjLj128EEEEELb0ELb1ELb1ELb0EEEvNS_9FwdParamsE:
.text._ZN10layer_norm13ln_fwd_kernelINS_13Kernel_traitsI13__nv_bfloat16S2_fS2_fjLj2560ELj1ELj4ELj1ELj16ENS_18Kernel_traits_baseILj2560ES2_S2_fS2_fjLj128EEEEELb0ELb1ELb1ELb0EEEvNS_9FwdParamsE:
        /* <DEDUP_REMOVED lines=51> */
.L_x_23669:
[----:B------:R-:W-:Y:S05]  /*0330*/  BSYNC B0 ;  /* 0x0000000000007941 */ /* 0x000fea0003800000 */
.L_x_23668:
        /* <DEDUP_REMOVED lines=26> */
.L_x_23671:
[----:B------:R-:W-:Y:S05]  /*04e0*/  BSYNC B0 ;  /* 0x0000000000007941 */ /* 0x000fea0003800000 */
.L_x_23670:
        /* <DEDUP_REMOVED lines=26> */
.L_x_23673:
[----:B------:R-:W-:Y:S05]  /*0690*/  BSYNC B0 ;  /* 0x0000000000007941 */ /* 0x000fea0003800000 */
.L_x_23672:
        /* <DEDUP_REMOVED lines=26> */
.L_x_23675:
[----:B------:R-:W-:Y:S05]  /*0840*/  BSYNC B0 ;  /* 0x0000000000007941 */ /* 0x000fea0003800000 */
.L_x_23674:
        /* <DEDUP_REMOVED lines=26> */
.L_x_23677:
[----:B------:R-:W-:Y:S05]  /*09f0*/  BSYNC B0 ;  /* 0x0000000000007941 */ /* 0x000fea0003800000 */
.L_x_23676:
        /* <DEDUP_REMOVED lines=29> */
.L_x_23679:
[----:B------:R-:W-:Y:S05]  /*0bd0*/  BSYNC B0 ;  /* 0x0000000000007941 */ /* 0x000fea0003800000 */
.L_x_23678:
        /* <DEDUP_REMOVED lines=31> */
.L_x_23681:
[----:B------:R-:W-:Y:S05]  /*0dd0*/  BSYNC B0 ;  /* 0x0000000000007941 */ /* 0x000fea0003800000 */
.L_x_23680:
        /* <DEDUP_REMOVED lines=32> */
.L_x_23683:
[----:B------:R-:W-:Y:S05]  /*0fe0*/  BSYNC B0 ;  /* 0x0000000000007941 */ /* 0x000fea0003800000 */
.L_x_23682:
        /* <DEDUP_REMOVED lines=33> */
.L_x_23685:
[----:B------:R-:W-:Y:S05]  /*1200*/  BSYNC B0 ;  /* 0x0000000000007941 */ /* 0x000fea0003800000 */
.L_x_23684:
        /* <DEDUP_REMOVED lines=9> */
[----:B------:R-:W-:Y:S01]  /*12a0*/  ULDC.64 UR6, c[0x0][0x2c8] ;  /* 0x0000b20000067ab9 */ /* 0x000fe20000000a00 */
[----:B-1----:R-:W1:Y:S01]  /*12b0*/  LDC.64 R20, c[0x0][0x260] ;  /* 0x00009800ff147b82 */ /* 0x002e620000000a00 */
[----:B------:R-:W-:-:S04]  /*12c0*/  ISETP.NE.U32.AND P1, PT, RZ, UR6, PT ;  /* 0x00000006ff007c0c */ /* 0x000fc8000bf25070 */
[----:B------:R-:W-:-:S13]  /*12d0*/  ISETP.NE.AND.EX P1, PT, RZ, UR7, PT, P1 ;  /* 0x00000007ff007c0c */ /* 0x000fda000bf25310 */
[----:B------:R-:W-:-:S04]  /*12e0*/  @P1 LEA R36, P2, R23, UR6, 0x4 ;  /* 0x0000000617241c11 */ /* 0x000fc8000f8420ff */
[C---:B------:R-:W-:Y:S01]  /*12f0*/  @P1 LEA.HI.X R37, R23.reuse, UR7, RZ, 0x4, P2 ;  /* 0x0000000717251c11 */ /* 0x040fe200090f24ff */
[----:B------:R-:W-:Y:S01]  /*1300*/  ULDC.64 UR6, c[0x0][0x278] ;  /* 0x00009e0000067ab9 */ /* 0x000fe20000000a00 */
[C---:B-1----:R-:W-:Y:S01]  /*1310*/  IMAD.WIDE.U32 R20, R23.reuse, 0x10, R20 ;  /* 0x0000001017147825 */ /* 0x042fe200078e0014 */
[----:B------:R-:W-:-:S03]  /*1320*/  LEA R76, P2, R23, UR6, 0x4 ;  /* 0x00000006174c7c11 */ /* 0x000fc6000f8420ff */
[----:B------:R-:W5:Y:S01]  /*1330*/  @P1 LDG.E.128 R36, desc[UR4][R36.64] ;  /* 0x0000000424241981 */ /* 0x000f62000c1e1d00 */
[----:B------:R-:W-:-:S03]  /*1340*/  LEA.HI.X R77, R23, UR7, RZ, 0x4, P2 ;  /* 0x00000007174d7c11 */ /* 0x000fc600090f24ff */
[----:B------:R-:W2:Y:S04]  /*1350*/  LDG.E.128 R20, desc[UR4][R20.64] ;  /* 0x0000000414147981 */ /* 0x000ea8000c1e1d00 */
[----:B------:R-:W3:Y:S01]  /*1360*/  LDG.E.128 R76, desc[UR4][R76.64] ;  /* 0x000000044c4c7981 */ /* 0x000ee2000c1e1d00 */
[----:B--2--5:R-:W-:Y:S02]  /*1370*/  PRMT R190, R20, 0x7632, R190 ;  /* 0x0000763214be7816 */ /* 0x024fe400000000be */
[----:B------:R-:W-:Y:S02]  /*1380*/  PRMT R182, R21, 0x7632, R182 ;  /* 0x0000763215b67816 */ /* 0x000fe400000000b6 */
[----:B------:R-:W-:Y:S02]  /*1390*/  PRMT R178, R22, 0x7632, R178 ;  /* 0x0000763216b27816 */ /* 0x000fe400000000b2 */
[----:B------:R-:W-:Y:S01]  /*13a0*/  PRMT R174, R23, 0x7632, R174 ;  /* 0x0000763217ae7816 */ /* 0x000fe200000000ae */
[----:B------:R2:W-:Y:S04]  /*13b0*/  STL.S16 [R1+0x17c], R190 ;  /* 0x00017cbe01007387 */ /* 0x0005e80000100600 */
[----:B------:R2:W-:Y:S04]  /*13c0*/  STL.S16 [R1+0x184], R182 ;  /* 0x000184b601007387 */ /* 0x0005e80000100600 */
[----:B------:R2:W-:Y:S04]  /*13d0*/  STL.S16 [R1+0x18c], R178 ;  /* 0x00018cb201007387 */ /* 0x0005e80000100600 */
[----:B------:R2:W-:Y:S01]  /*13e0*/  STL.S16 [R1+0x194], R174 ;  /* 0x000194ae01007387 */ /* 0x0005e20000100600 */
[----:B------:R-:W-:-:S02]  /*13f0*/  @!P1 CS2R R36, SRZ ;  /* 0x0000000000249805 */ /* 0x000fc4000001ff00 */
[----:B------:R-:W-:Y:S02]  /*1400*/  @!P1 CS2R R38, SRZ ;  /* 0x0000000000269805 */ /* 0x000fe4000001ff00 */
[----:B---3--:R-:W-:Y:S02]  /*1410*/  PRMT R245, R79, 0x7632, R245 ;  /* 0x000076324ff57816 */ /* 0x008fe400000000f5 */
[----:B------:R-:W-:Y:S02]  /*1420*/  PRMT R246, R78, 0x7632, R246 ;  /* 0x000076324ef67816 */ /* 0x000fe400000000f6 */
[----:B------:R-:W-:Y:S02]  /*1430*/  PRMT R247, R77, 0x7632, R247 ;  /* 0x000076324df77816 */ /* 0x000fe400000000f7 */
[----:B--2---:R-:W-:-:S07]  /*1440*/  PRMT R248, R76, 0x7632, R248 ;  /* 0x000076324cf87816 */ /* 0x004fce00000000f8 */
.L_x_23687:
[----:B------:R-:W-:Y:S05]  /*1450*/  BSYNC B0 ;  /* 0x0000000000007941 */ /* 0x000fea0003800000 */
.L_x_23686:
[----:B------:R-:W-:Y:S02]  /*1460*/  ULDC UR6, c[0x0][0x214] ;  /* 0x0000850000067ab9 */ /* 0x000fe40000000800 */
[----:B------:R-:W-:-:S13]  /*1470*/  ISETP.GE.AND P1, PT, R116, UR6, PT ;  /* 0x0000000674007c0c */ /* 0x000fda000bf26270 */
[----:B------:R-:W-:Y:S05]  /*1480*/  @P1 EXIT ;  /* 0x000000000000194d */ /* 0x000fea0003800000 */
[----:B------:R-:W2:Y:S01]  /*1490*/  LDL.LU R194, [R1+0x1a0] ;  /* 0x0001a00001c27983 */ /* 0x000ea20000300800 */
[----:B------:R-:W-:Y:S01]  /*14a0*/  IMAD.U32 R200, R140, 0x10000, RZ ;  /* 0x000100008cc87824 */ /* 0x000fe200078e00ff */
[----:B------:R-:W-:Y:S01]  /*14b0*/  SHF.L.U32 R141, R141, 0x10, RZ ;  /* 0x000000108d8d7819 */ /* 0x000fe200000006ff */
[----:B------:R-:W-:Y:S01]  /*14c0*/  IMAD.U32 R134, R134, 0x10000, RZ ;  /* 0x0001000086867824 */ /* 0x000fe200078e00ff */
        /* <DEDUP_REMOVED lines=8> */
[----:B------:R-:W-:Y:S01]  /*1550*/  IMAD.U32 R94, R94, 0x10000, RZ ;  /* 0x000100005e5e7824 */ /* 0x000fe200078e00ff */
[----:B------:R-:W-:Y:S02]  /*1560*/  SHF.L.U32 R86, R86, 0x10, RZ ;  /* 0x0000001056567819 */ /* 0x000fe400000006ff */
[----:B------:R-:W-:Y:S01]  /*1570*/  SHF.L.U32 R78, R78, 0x10, RZ ;  /* 0x000000104e4e7819 */ /* 0x000fe200000006ff */
[----:B------:R-:W4:Y:S01]  /*1580*/  LDL.LU R183, [R1+0x188] ;  /* 0x0001880001b77983 */ /* 0x000f220000300800 */
[----:B------:R-:W-:Y:S01]  /*1590*/  IMAD.U32 R74, R74, 0x10000, RZ ;  /* 0x000100004a4a7824 */ /* 0x000fe200078e00ff */
[----:B------:R-:W-:Y:S01]  /*15a0*/  SHF.L.U32 R70, R70, 0x10, RZ ;  /* 0x0000001046467819 */ /* 0x000fe200000006ff */
[----:B------:R-:W-:Y:S01]  /*15b0*/  ULDC.U8 UR6, c[0x0][0x2a0] ;  /* 0x0000a80000067ab9 */ /* 0x000fe20000000000 */
[----:B------:R-:W4:Y:S01]  /*15c0*/  LDL.LU R179, [R1+0x180] ;  /* 0x0001800001b37983 */ /* 0x000f220000300800 */
[----:B------:R-:W-:-:S02]  /*15d0*/  SHF.L.U32 R65, R65, 0x10, RZ ;  /* 0x0000001041417819 */ /* 0x000fc400000006ff */
[----:B-----5:R-:W-:Y:S01]  /*15e0*/  PRMT R156, R25, 0x7632, R156 ;  /* 0x00007632199c7816 */ /* 0x020fe2000000009c */
[----:B------:R-:W4:Y:S01]  /*15f0*/  LDL.LU R175, [R1+0x178] ;  /* 0x0001780001af7983 */ /* 0x000f220000300800 */
[----:B------:R-:W-:Y:S01]  /*1600*/  SHF.L.U32 R140, R142, 0x10, RZ ;  /* 0x000000108e8c7819 */ /* 0x000fe200000006ff */
        /* <DEDUP_REMOVED lines=9> */
[----:B------:R-:W-:Y:S01]  /*16a0*/  PRMT R166, R35, 0x7632, R166 ;  /* 0x0000763223a67816 */ /* 0x000fe200000000a6 */
[----:B------:R1:W-:Y:S01]  /*16b0*/  STL [R1+0x16c], R140 ;  /* 0x00016c8c01007387 */ /* 0x0003e20000100800 */
[----:B------:R-:W-:Y:S01]  /*16c0*/  PRMT R168, R37, 0x7632, R168 ;  /* 0x0000763225a87816 */ /* 0x000fe200000000a8 */
[----:B------:R-:W-:Y:S01]  /*16d0*/  IMAD.U32 R234, R234, 0x10000, RZ ;  /* 0x00010000eaea7824 */ /* 0x000fe200078e00ff */
[----:B------:R-:W-:Y:S01]  /*16e0*/  PRMT R170, R39, 0x7632, R170 ;  /* 0x0000763227aa7816 */ /* 0x000fe200000000aa */
[----:B------:R-:W-:Y:S01]  /*16f0*/  IMAD.U32 R219, R219, 0x10000, RZ ;  /* 0x00010000dbdb7824 */ /* 0x000fe200078e00ff */
[----:B------:R-:W-:Y:S01]  /*1700*/  PRMT R176, R41, 0x7632, R176 ;  /* 0x0000763229b07816 */ /* 0x000fe200000000b0 */
[----:B------:R-:W-:Y:S01]  /*1710*/  IMAD.U32 R193, R193, 0x10000, RZ ;  /* 0x00010000c1c17824 */ /* 0x000fe200078e00ff */
[----:B0-----:R-:W-:Y:S01]  /*1720*/  SHF.L.U32 R141, R143, 0x10, RZ ;  /* 0x000000108f8d7819 */ /* 0x001fe200000006ff */
[----:B------:R-:W-:Y:S01]  /*1730*/  IMAD.U32 R156, R156, 0x10000, RZ ;  /* 0x000100009c9c7824 */ /* 0x000fe200078e00ff */
[----:B------:R-:W-:Y:S01]  /*1740*/  PRMT R180, R40, 0x7632, R180 ;  /* 0x0000763228b47816 */ /* 0x000fe200000000b4 */
[----:B------:R-:W-:Y:S01]  /*1750*/  IMAD.U32 R162, R162, 0x10000, RZ ;  /* 0x00010000a2a27824 */ /* 0x000fe200078e00ff */
[----:B-1----:R-:W-:Y:S01]  /*1760*/  SHF.L.U32 R140, R132, 0x10, RZ ;  /* 0x00000010848c7819 */ /* 0x002fe200000006ff */
[----:B------:R-:W-:Y:S01]  /*1770*/  STL [R1+0x168], R141 ;  /* 0x0001688d01007387 */ /* 0x000fe20000100800 */
[----:B------:R-:W-:Y:S01]  /*1780*/  SHF.L.U32 R132, R133, 0x10, RZ ;  /* 0x0000001085847819 */ /* 0x000fe200000006ff */
[----:B------:R-:W-:Y:S01]  /*1790*/  IMAD.U32 R168, R168, 0x10000, RZ ;  /* 0x00010000a8a87824 */ /* 0x000fe200078e00ff */
[----:B------:R-:W-:Y:S01]  /*17a0*/  SHF.L.U32 R133, R135, 0x10, RZ ;  /* 0x0000001087857819 */ /* 0x000fe200000006ff */
[----:B------:R-:W-:Y:S01]  /*17b0*/  STL [R1+0x164], R140 ;  /* 0x0001648c01007387 */ /* 0x000fe20000100800 */
[----:B------:R-:W-:Y:S01]  /*17c0*/  ISETP.NE.AND P1, PT, RZ, UR6, PT ;  /* 0x00000006ff007c0c */ /* 0x000fe2000bf25270 */
[----:B------:R-:W-:Y:S01]  /*17d0*/  IMAD.MOV.U32 R135, RZ, RZ, R190 ;  /* 0x000000ffff877224 */ /* 0x000fe200078e00be */
[----:B------:R-:W-:Y:S01]  /*17e0*/  PRMT R155, R24, 0x7632, R155 ;  /* 0x00007632189b7816 */ /* 0x000fe2000000009b */
[----:B------:R0:W-:Y:S01]  /*17f0*/  STL [R1+0x160], R132 ;  /* 0x0001608401007387 */ /* 0x0001e20000100800 */
[----:B------:R-:W-:Y:S01]  /*1800*/  PRMT R157, R26, 0x7632, R157 ;  /* 0x000076321a9d7816 */ /* 0x000fe2000000009d */
[----:B------:R-:W-:Y:S01]  /*1810*/  IMAD.U32 R190, R46, 0x10000, RZ ;  /* 0x000100002ebe7824 */ /* 0x000fe200078e00ff */
[----:B------:R-:W-:Y:S01]  /*1820*/  SHF.L.U32 R200, R184, 0x10, RZ ;  /* 0x00000010b8c87819 */ /* 0x000fe200000006ff */
[----:B------:R1:W-:Y:S01]  /*1830*/  STL [R1+0x15c], R134 ;  /* 0x00015c8601007387 */ /* 0x0003e20000100800 */
[----:B------:R-:W-:Y:S01]  /*1840*/  PRMT R159, R28, 0x7632, R159 ;  /* 0x000076321c9f7816 */ /* 0x000fe2000000009f */
[----:B------:R-:W-:Y:S01]  /*1850*/  ULDC UR7, c[0x0][0x29c] ;  /* 0x0000a70000077ab9 */ /* 0x000fe20000000800 */
[----:B------:R-:W-:Y:S01]  /*1860*/  SHF.L.U32 R209, R214, 0x10, RZ ;  /* 0x00000010d6d17819 */ /* 0x000fe200000006ff */
[----:B------:R1:W-:Y:S01]  /*1870*/  STL [R1+0x158], R133 ;  /* 0x0001588501007387 */ /* 0x0003e20000100800 */
[----:B------:R-:W-:Y:S01]  /*1880*/  PRMT R241, R61, 0x7632, R241 ;  /* 0x000076323df17816 */ /* 0x000fe200000000f1 */
[----:B------:R-:W-:Y:S01]  /*1890*/  ULDC UR8, c[0x0][0x2d8] ;  /* 0x0000b60000087ab9 */ /* 0x000fe20000000800 */
[----:B0-----:R-:W-:-:S02]  /*18a0*/  SHF.L.U32 R132, R124, 0x10, RZ ;  /* 0x000000107c847819 */ /* 0x001fc400000006ff */
[----:B------:R-:W-:Y:S01]  /*18b0*/  SHF.L.U32 R124, R125, 0x10, RZ ;  /* 0x000000107d7c7819 */ /* 0x000fe200000006ff */
[----:B------:R-:W-:Y:S01]  /*18c0*/  IMAD.U32 R241, R241, 0x10000, RZ ;  /* 0x00010000f1f17824 */ /* 0x000fe200078e00ff */
[----:B------:R-:W-:Y:S01]  /*18d0*/  SHF.L.U32 R125, R127, 0x10, RZ ;  /* 0x000000107f7d7819 */ /* 0x000fe200000006ff */
[----:B------:R-:W-:Y:S01]  /*18e0*/  STL [R1+0x154], R132 ;  /* 0x0001548401007387 */ /* 0x000fe20000100800 */
[----:B-1----:R-:W-:Y:S02]  /*18f0*/  MOV R134, R182 ;  /* 0x000000b600867202 */ /* 0x002fe40000000f00 */
[----:B------:R-:W-:Y:S01]  /*1900*/  MOV R133, R178 ;  /* 0x000000b200857202 */ /* 0x000fe20000000f00 */
[----:B------:R0:W-:Y:S01]  /*1910*/  STL [R1+0x150], R124 ;  /* 0x0001507c01007387 */ /* 0x0001e20000100800 */
[----:B------:R-:W-:Y:S01]  /*1920*/  SHF.L.U32 R178, R41, 0x10, RZ ;  /* 0x0000001029b27819 */ /* 0x000fe200000006ff */
[----:B------:R-:W-:Y:S01]  /*1930*/  IMAD.U32 R41, R110, 0x10000, RZ ;  /* 0x000100006e297824 */ /* 0x000fe200078e00ff */
[----:B------:R-:W-:Y:S01]  /*1940*/  SHF.L.U32 R182, R40, 0x10, RZ ;  /* 0x0000001028b67819 */ /* 0x000fe200000006ff */
        /* <DEDUP_REMOVED lines=49> */
[----:B------:R-:W-:Y:S01]  /*1c60*/  PRMT R154, R43, 0x7632, R154 ;  /* 0x000076322b9a7816 */ /* 0x000fe2000000009a */
[----:B0-----:R-:W-:Y:S01]  /*1c70*/  IMAD.U32 R104, R96, 0x10000, RZ ;  /* 0x0001000060687824 */ /* 0x001fe200078e00ff */
[----:B------:R-:W-:Y:S02]  /*1c80*/  SHF.L.U32 R96, R98, 0x10, RZ ;  /* 0x0000001062607819 */ /* 0x000fe400000006ff */
[----:B------:R-:W-:-:S02]  /*1c90*/  PRMT R163, R32, 0x7632, R163 ;  /* 0x0000763220a37816 */ /* 0x000fc400000000a3 */
[----:B------:R-:W-:Y:S01]  /*1ca0*/  STL [R1+0x114], R104 ;  /* 0x0001146801007387 */ /* 0x000fe20000100800 */
[----:B------:R-:W-:Y:S02]  /*1cb0*/  PRMT R165, R34, 0x7632, R165 ;  /* 0x0000763222a57816 */ /* 0x000fe400000000a5 */
[----:B------:R-:W-:Y:S01]  /*1cc0*/  PRMT R167, R36, 0x7632, R167 ;  /* 0x0000763224a77816 */ /* 0x000fe200000000a7 */
[----:B------:R0:W-:Y:S01]  /*1cd0*/  STL [R1+0x110], R97 ;  /* 0x0001106101007387 */ /* 0x0001e20000100800 */
[----:B------:R-:W-:Y:S02]  /*1ce0*/  PRMT R169, R38, 0x7632, R169 ;  /* 0x0000763226a97816 */ /* 0x000fe400000000a9 */
[----:B------:R-:W-:Y:S01]  /*1cf0*/  LOP3.LUT R3, R3, 0xffffffef, RZ, 0xc0, !PT ;  /* 0xffffffef03037812 */ /* 0x000fe200078ec0ff */
[----:B------:R1:W-:Y:S01]  /*1d00*/  STL [R1+0x10c], R96 ;  /* 0x00010c6001007387 */ /* 0x0003e20000100800 */
[----:B------:R-:W-:Y:S02]  /*1d10*/  SHF.L.U32 R217, R212, 0x10, RZ ;  /* 0x00000010d4d97819 */ /* 0x000fe400000006ff */
[----:B------:R-:W-:-:S02]  /*1d20*/  SHF.L.U32 R215, R150, 0x10, RZ ;  /* 0x0000001096d77819 */ /* 0x000fc400000006ff */
[----:B------:R-:W-:Y:S02]  /*1d30*/  SHF.L.U32 R221, R67, 0x10, RZ ;  /* 0x0000001043dd7819 */ /* 0x000fe400000006ff */
[----:B0-----:R-:W-:Y:S02]  /*1d40*/  SHF.L.U32 R97, R99, 0x10, RZ ;  /* 0x0000001063617819 */ /* 0x001fe400000006ff */
[----:B------:R-:W-:Y:S02]  /*1d50*/  SHF.L.U32 R213, R213, 0x10, RZ ;  /* 0x00000010d5d57819 */ /* 0x000fe400000006ff */
[----:B-1----:R-:W-:Y:S01]  /*1d60*/  SHF.L.U32 R96, R92, 0x10, RZ ;  /* 0x000000105c607819 */ /* 0x002fe200000006ff */
        /* <DEDUP_REMOVED lines=27> */
[----:B------:R-:W-:Y:S01]  /*1f20*/  SHF.L.U32 R232, R232, 0x10, RZ ;  /* 0x00000010e8e87819 */ /* 0x000fe200000006ff */
[----:B0-----:R-:W-:Y:S01]  /*1f30*/  IMAD.U32 R84, R76, 0x10000, RZ ;  /* 0x000100004c547824 */ /* 0x001fe200078e00ff */
[----:B------:R-:W-:Y:S02]  /*1f40*/  SHF.L.U32 R76, R77, 0x10, RZ ;  /* 0x000000104d4c7819 */ /* 0x000fe400000006ff */
[----:B------:R-:W-:-:S02]  /*1f50*/  SHF.L.U32 R77, R79, 0x10, RZ ;  /* 0x000000104f4d7819 */ /* 0x000fc400000006ff */
[----:B------:R-:W-:Y:S01]  /*1f60*/  STL [R1+0xe4], R84 ;  /* 0x0000e45401007387 */ /* 0x000fe20000100800 */
[----:B------:R-:W-:Y:S02]  /*1f70*/  SHF.L.U32 R230, R230, 0x10, RZ ;  /* 0x00000010e6e67819 */ /* 0x000fe400000006ff */
        /* <DEDUP_REMOVED lines=36> */
[----:B------:R-:W-:Y:S01]  /*21c0*/  SHF.L.U32 R222, R222, 0x10, RZ ;  /* 0x00000010dede7819 */ /* 0x000fe200000006ff */
[----:B0-----:R-:W-:Y:S01]  /*21d0*/  IMAD.U32 R68, R64, 0x10000, RZ ;  /* 0x0001000040447824 */ /* 0x001fe200078e00ff */
[----:B------:R-:W-:Y:S02]  /*21e0*/  SHF.L.U32 R64, R66, 0x10, RZ ;  /* 0x0000001042407819 */ /* 0x000fe400000006ff */
[----:B------:R-:W-:Y:S02]  /*21f0*/  SHF.L.U32 R218, R218, 0x10, RZ ;  /* 0x00000010dada7819 */ /* 0x000fe400000006ff */
[----:B------:R-:W-:Y:S01]  /*2200*/  STL [R1+0x94], R68 ;  /* 0x0000944401007387 */ /* 0x000fe20000100800 */
[----:B------:R-:W-:Y:S02]  /*2210*/  SHF.L.U32 R214, R214, 0x10, RZ ;  /* 0x00000010d6d67819 */ /* 0x000fe400000006ff */
[----:B------:R-:W-:Y:S01]  /*2220*/  SHF.L.U32 R206, R206, 0x10, RZ ;  /* 0x00000010cece7819 */ /* 0x000fe200000006ff */
[----:B------:R-:W-:Y:S01]  /*2230*/  STL [R1+0x8c], R65 ;  /* 0x00008c4101007387 */ /* 0x000fe20000100800 */
[----:B------:R-:W-:-:S02]  /*2240*/  SHF.L.U32 R202, R202, 0x10, RZ ;  /* 0x00000010caca7819 */ /* 0x000fc400000006ff */
[----:B------:R-:W-:Y:S01]  /*2250*/  SHF.L.U32 R197, R197, 0x10, RZ ;  /* 0x00000010c5c57819 */ /* 0x000fe200000006ff */
[----:B------:R-:W-:Y:S01]  /*2260*/  STL [R1+0x84], R64 ;  /* 0x0000844001007387 */ /* 0x000fe20000100800 */
        /* <DEDUP_REMOVED lines=9> */
[----:B--2---:R-:W-:Y:S02]  /*2300*/  MOV R124, R194 ;  /* 0x000000c2007c7202 */ /* 0x004fe40000000f00 */
[----:B------:R-:W-:-:S02]  /*2310*/  SHF.L.U32 R194, R45, 0x10, RZ ;  /* 0x000000102dc27819 */ /* 0x000fc400000006ff */
[----:B---3--:R-:W-:Y:S02]  /*2320*/  MOV R125, R199 ;  /* 0x000000c7007d7202 */ /* 0x008fe40000000f00 */
[----:B------:R-:W-:Y:S02]  /*2330*/  SHF.L.U32 R199, R44, 0x10, RZ ;  /* 0x000000102cc77819 */ /* 0x000fe400000006ff */
[----:B----4-:R-:W-:Y:S02]  /*2340*/  MOV R204, R196 ;  /* 0x000000c400cc7202 */ /* 0x010fe40000000f00 */
[----:B------:R-:W-:Y:S02]  /*2350*/  SHF.L.U32 R196, R185, 0x10, RZ ;  /* 0x00000010b9c47819 */ /* 0x000fe400000006ff */
[----:B------:R-:W-:Y:S02]  /*2360*/  MOV R208, R191 ;  /* 0x000000bf00d07202 */ /* 0x000fe40000000f00 */
[----:B------:R-:W-:-:S02]  /*2370*/  MOV R126, R204 ;  /* 0x000000cc007e7202 */ /* 0x000fc40000000f00 */
[----:B------:R-:W-:Y:S02]  /*2380*/  MOV R143, R208 ;  /* 0x000000d0008f7202 */ /* 0x000fe40000000f00 */
[----:B------:R-:W-:Y:S02]  /*2390*/  MOV R216, R183 ;  /* 0x000000b700d87202 */ /* 0x000fe40000000f00 */
[----:B------:R-:W-:Y:S01]  /*23a0*/  SHF.L.U32 R183, R4, 0x10, RZ ;  /* 0x0000001004b77819 */ /* 0x000fe200000006ff */
[----:B------:R-:W-:Y:S01]  /*23b0*/  IMAD.MOV.U32 R220, RZ, RZ, R179 ;  /* 0x000000ffffdc7224 */ /* 0x000fe200078e00b3 */
[----:B------:R-:W-:Y:S01]  /*23c0*/  SHF.L.U32 R4, R7, 0x10, RZ ;  /* 0x0000001007047819 */ /* 0x000fe200000006ff */
[----:B------:R-:W-:Y:S01]  /*23d0*/  IMAD.U32 R179, R5, 0x10000, RZ ;  /* 0x0001000005b37824 */ /* 0x000fe200078e00ff */
[----:B------:R-:W-:Y:S01]  /*23e0*/  SHF.L.U32 R7, R10, 0x10, RZ ;  /* 0x000000100a077819 */ /* 0x000fe200000006ff */
[----:B------:R-:W-:Y:S01]  /*23f0*/  IMAD.MOV.U32 R141, RZ, RZ, R220 ;  /* 0x000000ffff8d7224 */ /* 0x000fe200078e00dc */
        /* <DEDUP_REMOVED lines=34> */
[----:B------:R-:W-:Y:S01]  /*2620*/  SHF.L.U32 R39, R111, 0x10, RZ ;  /* 0x000000106f277819 */ /* 0x000fe200000006ff */
[----:B-1----:R-:W-:Y:S01]  /*2630*/  IMAD.U32 R21, R57, 0x10000, RZ ;  /* 0x0001000039157824 */ /* 0x002fe200078e00ff */
[----:B------:R-:W-:Y:S01]  /*2640*/  MOV R142, R216 ;  /* 0x000000d8008e7202 */ /* 0x000fe20000000f00 */
[----:B------:R0:W-:Y:S01]  /*2650*/  STL [R1+0xb0], R22 ;  /* 0x0000b01601007387 */ /* 0x0001e20000100800 */
[----:B------:R-:W-:Y:S01]  /*2660*/  MOV R140, R224 ;  /* 0x000000e0008c7202 */ /* 0x000fe20000000f00 */
[----:B------:R-:W-:Y:S01]  /*2670*/  IMAD.U32 R216, R48, 0x10000, RZ ;  /* 0x0001000030d87824 */ /* 0x000fe200078e00ff */
[----:B------:R-:W-:Y:S01]  /*2680*/  MOV R120, R142 ;  /* 0x0000008e00787202 */ /* 0x000fe20000000f00 */
[----:B------:R1:W-:Y:S01]  /*2690*/  STL [R1+0xa8], R21 ;  /* 0x0000a81501007387 */ /* 0x0003e20000100800 */
[----:B------:R-:W-:-:S02]  /*26a0*/  MOV R127, R143 ;  /* 0x0000008f007f7202 */ /* 0x000fc40000000f00 */
[----:B------:R-:W-:Y:S02]  /*26b0*/  MOV R142, R140 ;  /* 0x0000008c008e7202 */ /* 0x000fe40000000f00 */
[----:B------:R-:W-:Y:S02]  /*26c0*/  MOV R143, R141 ;  /* 0x0000008d008f7202 */ /* 0x000fe40000000f00 */
[----:B0-----:R-:W-:Y:S01]  /*26d0*/  SHF.L.U32 R22, R58, 0x10, RZ ;  /* 0x000000103a167819 */ /* 0x001fe200000006ff */
[----:B------:R-:W-:Y:S01]  /*26e0*/  IMAD.U32 R142, R142, 0x10000, RZ ;  /* 0x000100008e8e7824 */ /* 0x000fe200078e00ff */
        /* <DEDUP_REMOVED lines=15> */
[----:B------:R-:W-:Y:S01]  /*27e0*/  STL [R1+0x88], R21 ;  /* 0x0000881501007387 */ /* 0x000fe20000100800 */
[----:B------:R-:W-:Y:S02]  /*27f0*/  SHF.L.U32 R143, R143, 0x10, RZ ;  /* 0x000000108f8f7819 */ /* 0x000fe400000006ff */
[----:B------:R-:W-:Y:S01]  /*2800*/  SHF.L.U32 R151, R133, 0x10, RZ ;  /* 0x0000001085977819 */ /* 0x000fe200000006ff */
[----:B------:R1:W-:Y:S01]  /*2810*/  STL [R1+0x80], R39 ;  /* 0x0000802701007387 */ /* 0x0003e20000100800 */
[----:B------:R-:W-:Y:S01]  /*2820*/  SHF.L.U32 R159, R159, 0x10, RZ ;  /* 0x000000109f9f7819 */ /* 0x000fe200000006ff */
[----:B0-----:R-:W-:Y:S01]  /*2830*/  IMAD.U32 R22, R24, 0x10000, RZ ;  /* 0x0001000018167824 */ /* 0x001fe200078e00ff */
[----:B------:R-:W-:Y:S01]  /*2840*/  SHF.L.U32 R24, R26, 0x10, RZ ;  /* 0x000000101a187819 */ /* 0x000fe200000006ff */
[----:B------:R0:W-:Y:S01]  /*2850*/  STL [R1+0x7c], R41 ;  /* 0x00007c2901007387 */ /* 0x0001e20000100800 */
[----:B------:R-:W-:Y:S01]  /*2860*/  SHF.L.U32 R26, R28, 0x10, RZ ;  /* 0x000000101c1a7819 */ /* 0x000fe200000006ff */
[----:B------:R-:W-:Y:S01]  /*2870*/  IMAD.U32 R28, R30, 0x10000, RZ ;  /* 0x000100001e1c7824 */ /* 0x000fe200078e00ff */
[----:B------:R-:W-:Y:S01]  /*2880*/  SHF.L.U32 R30, R32, 0x10, RZ ;  /* 0x00000010201e7819 */ /* 0x000fe200000006ff */
[----:B------:R2:W-:Y:S01]  /*2890*/  STL [R1+0x78], R40 ;  /* 0x0000782801007387 */ /* 0x0005e20000100800 */
[----:B------:R-:W-:Y:S01]  /*28a0*/  SHF.L.U32 R32, R34, 0x10, RZ ;  /* 0x0000001022207819 */ /* 0x000fe200000006ff */
[----:B------:R-:W-:Y:S01]  /*28b0*/  IMAD.U32 R34, R36, 0x10000, RZ ;  /* 0x0001000024227824 */ /* 0x000fe200078e00ff */
[----:B-1----:R-:W-:-:S02]  /*28c0*/  SHF.L.U32 R39, R108, 0x10, RZ ;  /* 0x000000106c277819 */ /* 0x002fc400000006ff */
[----:B------:R-:W-:Y:S02]  /*28d0*/  SHF.L.U32 R36, R38, 0x10, RZ ;  /* 0x0000001026247819 */ /* 0x000fe400000006ff */
[----:B0-----:R-:W-:Y:S01]  /*28e0*/  SHF.L.U32 R41, R103, 0x10, RZ ;  /* 0x0000001067297819 */ /* 0x001fe200000006ff */
[----:B------:R0:W-:Y:S01]  /*28f0*/  STL [R1+0x74], R39 ;  /* 0x0000742701007387 */ /* 0x0001e20000100800 */
[----:B------:R-:W-:Y:S02]  /*2900*/  SHF.L.U32 R21, R43, 0x10, RZ ;  /* 0x000000102b157819 */ /* 0x000fe400000006ff */
[----:B--2---:R-:W-:Y:S01]  /*2910*/  SHF.L.U32 R40, R102, 0x10, RZ ;  /* 0x0000001066287819 */ /* 0x004fe200000006ff */
[----:B------:R1:W-:Y:S01]  /*2920*/  STL [R1+0x70], R41 ;  /* 0x0000702901007387 */ /* 0x0003e20000100800 */
[----:B------:R-:W-:Y:S02]  /*2930*/  MOV R38, R116 ;  /* 0x0000007400267202 */ /* 0x000fe40000000f00 */
[----:B------:R-:W-:Y:S01]  /*2940*/  SHF.L.U32 R160, R160, 0x10, RZ ;  /* 0x00000010a0a07819 */ /* 0x000fe200000006ff */
[----:B------:R2:W-:Y:S01]  /*2950*/  STL [R1+0x6c], R40 ;  /* 0x00006c2801007387 */ /* 0x0005e20000100800 */
[----:B------:R-:W-:-:S02]  /*2960*/  SHF.L.U32 R161, R161, 0x10, RZ ;  /* 0x00000010a1a17819 */ /* 0x000fc400000006ff */
[----:B0-----:R-:W-:Y:S02]  /*2970*/  SHF.L.U32 R39, R101, 0x10, RZ ;  /* 0x0000001065277819 */ /* 0x001fe400000006ff */
[----:B------:R-:W-:Y:S01]  /*2980*/  SHF.L.U32 R163, R163, 0x10, RZ ;  /* 0x00000010a3a37819 */ /* 0x000fe200000006ff */
[----:B-1----:R-:W-:Y:S01]  /*2990*/  IMAD.U32 R41, R100, 0x10000, RZ ;  /* 0x0001000064297824 */ /* 0x002fe200078e00ff */
[----:B------:R-:W-:Y:S01]  /*29a0*/  SHF.L.U32 R164, R164, 0x10, RZ ;  /* 0x00000010a4a47819 */ /* 0x000fe200000006ff */
        /* <DEDUP_REMOVED lines=12> */
[----:B------:R-:W-:-:S02]  /*2a70*/  @P1 LOP3.LUT R3, R3, 0x10, RZ, 0xfc, !PT ;  /* 0x0000001003031812 */ /* 0x000fc400078efcff */
[----:B--2---:R-:W-:Y:S01]  /*2a80*/  SHF.L.U32 R40, R88, 0x10, RZ ;  /* 0x0000001058287819 */ /* 0x004fe200000006ff */
[----:B------:R1:W-:Y:S04]  /*2a90*/  STL [R1+0x58], R41 ;  /* 0x0000582901007387 */ /* 0x0003e80000100800 */
[----:B------:R2:W-:Y:S01]  /*2aa0*/  STL [R1+0x54], R40 ;  /* 0x0000542801007387 */ /* 0x0005e20000100800 */
[----:B0-----:R-:W-:Y:S02]  /*2ab0*/  SHF.L.U32 R39, R83, 0x10, RZ ;  /* 0x0000001053277819 */ /* 0x001fe400000006ff */
[----:B-1----:R-:W-:-:S03]  /*2ac0*/  SHF.L.U32 R41, R80, 0x10, RZ ;  /* 0x0000001050297819 */ /* 0x002fc600000006ff */
[----:B------:R0:W-:Y:S01]  /*2ad0*/  STL [R1+0x50], R39 ;  /* 0x0000502701007387 */ /* 0x0001e20000100800 */
[----:B--2---:R-:W-:-:S05]  /*2ae0*/  IMAD.U32 R40, R82, 0x10000, RZ ;  /* 0x0001000052287824 */ /* 0x004fca00078e00ff */
[----:B------:R1:W-:Y:S01]  /*2af0*/  STL [R1+0x4c], R40 ;  /* 0x00004c2801007387 */ /* 0x0003e20000100800 */
[----:B0-----:R-:W-:-:S05]  /*2b00*/  SHF.L.U32 R39, R81, 0x10, RZ ;  /* 0x0000001051277819 */ /* 0x001fca00000006ff */
[----:B------:R0:W-:Y:S01]  /*2b10*/  STL [R1+0x48], R39 ;  /* 0x0000482701007387 */ /* 0x0001e20000100800 */
[----:B-1----:R-:W-:-:S03]  /*2b20*/  SHF.L.U32 R40, R117, 0x10, RZ ;  /* 0x0000001075287819 */ /* 0x002fc600000006ff */
[----:B------:R1:W-:Y:S04]  /*2b30*/  STL [R1+0x44], R41 ;  /* 0x0000442901007387 */ /* 0x0003e80000100800 */
[----:B------:R2:W-:Y:S01]  /*2b40*/  STL [R1+0x40], R40 ;  /* 0x0000402801007387 */ /* 0x0005e20000100800 */
[----:B0-----:R-:W-:Y:S02]  /*2b50*/  SHF.L.U32 R39, R118, 0x10, RZ ;  /* 0x0000001076277819 */ /* 0x001fe400000006ff */
[----:B-1----:R-:W-:-:S03]  /*2b60*/  SHF.L.U32 R41, R119, 0x10, RZ ;  /* 0x0000001077297819 */ /* 0x002fc600000006ff */
[----:B------:R0:W-:Y:S01]  /*2b70*/  STL [R1+0x3c], R39 ;  /* 0x00003c2701007387 */ /* 0x0001e20000100800 */
[----:B--2---:R-:W-:-:S03]  /*2b80*/  IMAD.U32 R40, R128, 0x10000, RZ ;  /* 0x0001000080287824 */ /* 0x004fc600078e00ff */
[----:B------:R1:W-:Y:S04]  /*2b90*/  STL [R1+0x38], R41 ;  /* 0x0000382901007387 */ /* 0x0003e80000100800 */
[----:B------:R2:W-:Y:S01]  /*2ba0*/  STL [R1+0x34], R40 ;  /* 0x0000342801007387 */ /* 0x0005e20000100800 */
[----:B0-----:R-:W-:Y:S02]  /*2bb0*/  SHF.L.U32 R39, R129, 0x10, RZ ;  /* 0x0000001081277819 */ /* 0x001fe400000006ff */
[----:B-1----:R-:W-:-:S03]  /*2bc0*/  SHF.L.U32 R41, R130, 0x10, RZ ;  /* 0x0000001082297819 */ /* 0x002fc600000006ff */
[----:B------:R0:W-:Y:S01]  /*2bd0*/  STL [R1+0x30], R39 ;  /* 0x0000302701007387 */ /* 0x0001e20000100800 */
[----:B--2---:R-:W-:-:S03]  /*2be0*/  SHF.L.U32 R40, R131, 0x10, RZ ;  /* 0x0000001083287819 */ /* 0x004fc600000006ff */
[----:B------:R1:W-:Y:S04]  /*2bf0*/  STL [R1+0x2c], R41 ;  /* 0x00002c2901007387 */ /* 0x0003e80000100800 */
[----:B------:R2:W-:Y:S01]  /*2c00*/  STL [R1+0x28], R40 ;  /* 0x0000282801007387 */ /* 0x0005e20000100800 */
[----:B0-----:R-:W-:Y:S01]  /*2c10*/  SHF.L.U32 R39, R136, 0x10, RZ ;  /* 0x0000001088277819 */ /* 0x001fe200000006ff */
[----:B------:R-:W-:Y:S01]  /*2c20*/  IMAD.U32 R136, R171, 0x10000, RZ ;  /* 0x00010000ab887824 */ /* 0x000fe200078e00ff */
[----:B-1----:R-:W-:-:S03]  /*2c30*/  SHF.L.U32 R41, R137, 0x10, RZ ;  /* 0x0000001089297819 */ /* 0x002fc600000006ff */
[----:B------:R0:W-:Y:S01]  /*2c40*/  STL [R1+0x24], R39 ;  /* 0x0000242701007387 */ /* 0x0001e20000100800 */
[----:B------:R-:W-:Y:S01]  /*2c50*/  SHF.L.U32 R137, R172, 0x10, RZ ;  /* 0x00000010ac897819 */ /* 0x000fe200000006ff */
[----:B--2---:R-:W-:Y:S02]  /*2c60*/  IMAD.U32 R40, R138, 0x10000, RZ ;  /* 0x000100008a287824 */ /* 0x004fe400078e00ff */
[----:B------:R1:W-:Y:S01]  /*2c70*/  STL [R1+0x20], R41 ;  /* 0x0000202901007387 */ /* 0x0003e20000100800 */
[----:B------:R-:W-:-:S03]  /*2c80*/  SHF.L.U32 R138, R173, 0x10, RZ ;  /* 0x00000010ad8a7819 */ /* 0x000fc600000006ff */
[----:B------:R2:W-:Y:S01]  /*2c90*/  STL [R1+0x1c], R40 ;  /* 0x00001c2801007387 */ /* 0x0005e20000100800 */
[----:B0-----:R-:W-:Y:S02]  /*2ca0*/  SHF.L.U32 R39, R139, 0x10, RZ ;  /* 0x000000108b277819 */ /* 0x001fe400000006ff */
[----:B------:R-:W-:Y:S02]  /*2cb0*/  SHF.L.U32 R139, R195, 0x10, RZ ;  /* 0x00000010c38b7819 */ /* 0x000fe400000006ff */
[----:B-1----:R-:W-:Y:S01]  /*2cc0*/  SHF.L.U32 R41, R144, 0x10, RZ ;  /* 0x0000001090297819 */ /* 0x002fe200000006ff */
[----:B------:R0:W-:Y:S01]  /*2cd0*/  STL [R1+0x18], R39 ;  /* 0x0000182701007387 */ /* 0x0001e20000100800 */
[----:B------:R-:W-:Y:S02]  /*2ce0*/  SHF.L.U32 R144, R120, 0x10, RZ ;  /* 0x0000001078907819 */ /* 0x000fe400000006ff */
[----:B--2---:R-:W-:Y:S01]  /*2cf0*/  SHF.L.U32 R40, R145, 0x10, RZ ;  /* 0x0000001091287819 */ /* 0x004fe200000006ff */
[----:B------:R1:W-:Y:S01]  /*2d00*/  STL [R1+0x14], R41 ;  /* 0x0000142901007387 */ /* 0x0003e20000100800 */
[----:B------:R-:W-:-:S03]  /*2d10*/  SHF.L.U32 R145, R127, 0x10, RZ ;  /* 0x000000107f917819 */ /* 0x000fc600000006ff */
[----:B------:R2:W-:Y:S01]  /*2d20*/  STL [R1+0x10], R40 ;  /* 0x0000102801007387 */ /* 0x0005e20000100800 */
[----:B0-----:R-:W-:Y:S02]  /*2d30*/  SHF.L.U32 R39, R146, 0x10, RZ ;  /* 0x0000001092277819 */ /* 0x001fe400000006ff */
[----:B------:R-:W-:Y:S02]  /*2d40*/  SHF.L.U32 R146, R126, 0x10, RZ ;  /* 0x000000107e927819 */ /* 0x000fe400000006ff */
[----:B-1----:R-:W-:Y:S01]  /*2d50*/  SHF.L.U32 R41, R147, 0x10, RZ ;  /* 0x0000001093297819 */ /* 0x002fe200000006ff */
[----:B------:R0:W-:Y:S01]  /*2d60*/  STL [R1+0xc], R39 ;  /* 0x00000c2701007387 */ /* 0x0001e20000100800 */
[----:B------:R-:W-:Y:S01]  /*2d70*/  SHF.L.U32 R147, R125, 0x10, RZ ;  /* 0x000000107d937819 */ /* 0x000fe200000006ff */
[----:B--2---:R-:W-:Y:S02]  /*2d80*/  IMAD.U32 R40, R148, 0x10000, RZ ;  /* 0x0001000094287824 */ /* 0x004fe400078e00ff */
[----:B------:R-:W-:Y:S01]  /*2d90*/  STL [R1+0x8], R41 ;  /* 0x0000082901007387 */ /* 0x000fe20000100800 */
[----:B------:R-:W-:-:S03]  /*2da0*/  IMAD.U32 R148, R124, 0x10000, RZ ;  /* 0x000100007c947824 */ /* 0x000fc600078e00ff */
[----:B------:R-:W-:Y:S01]  /*2db0*/  STL [R1+0x4], R40 ;  /* 0x0000042801007387 */ /* 0x000fe20000100800 */
[----:B0-----:R-:W-:Y:S02]  /*2dc0*/  SHF.L.U32 R39, R149, 0x10, RZ ;  /* 0x0000001095277819 */ /* 0x001fe400000006ff */
[----:B------:R-:W-:-:S03]  /*2dd0*/  SHF.L.U32 R149, R135, 0x10, RZ ;  /* 0x0000001087957819 */ /* 0x000fc600000006ff */
[----:B------:R0:W-:Y:S02]  /*2de0*/  STL [R1], R39 ;  /* 0x0000002701007387 */ /* 0x0001e40000100800 */
[----:B0-----:R-:W-:Y:S02]  /*2df0*/  SHF.L.U32 R39, R152, 0x10, RZ ;  /* 0x0000001098277819 */ /* 0x001fe400000006ff */
[----:B------:R-:W-:-:S07]  /*2e00*/  SHF.L.U32 R152, R132, 0x10, RZ ;  /* 0x0000001084987819 */ /* 0x000fce00000006ff */
.L_x_23889:
        /* <DEDUP_REMOVED lines=19> */
[----:B------:R-:W-:-:S06]  /*2f40*/  HFMA2.MMA R135, -RZ, RZ, 0, 0 ;  /* 0x00000000ff877435 */ /* 0x000fcc00000001ff */
        /* <DEDUP_REMOVED lines=40> */
[----:B------:R-:W2:Y:S01]  /*31d0*/  LDL R201, [R1+0x174] ;  /* 0x0001740001c97983 */ /* 0x000ea20000100800 */
[----:B-----5:R-:W-:-:S05]  /*31e0*/  SHF.L.U32 R44, R56, 0x10, RZ ;  /* 0x00000010382c7819 */ /* 0x020fca00000006ff */
[----:B------:R-:W-:-:S04]  /*31f0*/  FMUL.FTZ R44, R44, UR7 ;  /* 0x000000072c2c7c20 */ /* 0x000fc80008410000 */
[----:B--2---:R-:W-:-:S04]  /*3200*/  FMUL.FTZ R44, R201, R44 ;  /* 0x0000002cc92c7220 */ /* 0x004fc80000410000 */
[----:B------:R-:W-:-:S07]  /*3210*/  @P2 FADD.FTZ R44, R40, R44 ;  /* 0x0000002c282c2221 */ /* 0x000fce0000010000 */
.L_x_23691:
[----:B------:R-:W-:Y:S05]  /*3220*/  BSYNC B1 ;  /* 0x0000000000017941 */ /* 0x000fea0003800000 */
.L_x_23690:
[----:B------:R-:W-:Y:S04]  /*3230*/  BSSY B1, `(.L_x_23692) ;  /* 0x0000008000017945 */ /* 0x000fe80003800000 */
[----:B------:R-:W-:Y:S05]  /*3240*/  @!P3 BRA `(.L_x_23693) ;  /* 0x000000000018b947 */ /* 0x000fea0003800000 */
[----:B0-----:R-:W2:Y:S01]  /*3250*/  LDL R172, [R1+0x80] ;  /* 0x0000800001ac7983 */ /* 0x001ea20000100800 */
[----:B-----5:R-:W-:-:S05]  /*3260*/  PRMT R45, R56, 0x7632, R45 ;  /* 0x00007632382d7816 */ /* 0x020fca000000002d */
[----:B------:R-:W-:-:S04]  /*3270*/  IMAD.U32 R45, R45, 0x10000, RZ ;  /* 0x000100002d2d7824 */ /* 0x000fc800078e00ff */
[----:B------:R-:W-:-:S04]  /*3280*/  FMUL.FTZ R45, R45, UR7 ;  /* 0x000000072d2d7c20 */ /* 0x000fc80008410000 */
[----:B--2---:R-:W-:-:S04]  /*3290*/  FMUL.FTZ R45, R172, R45 ;  /* 0x0000002dac2d7220 */ /* 0x004fc80000410000 */
[----:B------:R-:W-:-:S07]  /*32a0*/  @P2 FADD.FTZ R45, R41, R45 ;  /* 0x0000002d292d2221 */ /* 0x000fce0000010000 */
.L_x_23693:
[----:B------:R-:W-:Y:S05]  /*32b0*/  BSYNC B1 ;  /* 0x0000000000017941 */ /* 0x000fea0003800000 */
.L_x_23692:
[----:B------:R-:W-:Y:S04]  /*32c0*/  BSSY B1, `(.L_x_23694) ;  /* 0x0000007000017945 */ /* 0x000fe80003800000 */
[----:B------:R-:W-:Y:S05]  /*32d0*/  @!P3 BRA `(.L_x_23695) ;  /* 0x000000000014b947 */ /* 0x000fea0003800000 */
[----:B0-----:R-:W2:Y:S01]  /*32e0*/  LDL R172, [R1+0x170] ;  /* 0x0001700001ac7983 */ /* 0x001ea20000100800 */
[----:B-----5:R-:W-:-:S05]  /*32f0*/  SHF.L.U32 R46, R57, 0x10, RZ ;  /* 0x00000010392e7819 */ /* 0x020fca00000006ff */
[----:B------:R-:W-:-:S04]  /*3300*/  FMUL.FTZ R46, R46, UR7 ;  /* 0x000000072e2e7c20 */ /* 0x000fc80008410000 */
[----:B--2---:R-:W-:-:S04]  /*3310*/  FMUL.FTZ R46, R172, R46 ;  /* 0x0000002eac2e7220 */ /* 0x004fc80000410000 */
[----:B------:R-:W-:-:S07]  /*3320*/  @P2 FADD.FTZ R46, R42, R46 ;  /* 0x0000002e2a2e2221 */ /* 0x000fce0000010000 */
.L_x_23695:
[----:B------:R-:W-:Y:S05]  /*3330*/  BSYNC B1 ;  /* 0x0000000000017941 */ /* 0x000fea0003800000 */
.L_x_23694:
[----:B------:R-:W-:Y:S04]  /*3340*/  BSSY B1, `(.L_x_23696) ;  /* 0x0000008000017945 */ /* 0x000fe80003800000 */
[----:B------:R-:W-:Y:S05]  /*3350*/  @!P3 BRA `(.L_x_23697) ;  /* 0x000000000018b947 */ /* 0x000fea0003800000 */
[----:B0-----:R-:W2:Y:S01]  /*3360*/  LDL R172, [R1+0x7c] ;  /* 0x00007c0001ac7983 */ /* 0x001ea20000100800 */
[----:B-----5:R-:W-:-:S04]  /*3370*/  PRMT R47, R57, 0x7632, R47 ;  /* 0x00007632392f7816 */ /* 0x020fc8000000002f */
[----:B------:R-:W-:-:S05]  /*3380*/  SHF.L.U32 R47, R47, 0x10, RZ ;  /* 0x000000102f2f7819 */ /* 0x000fca00000006ff */
[----:B------:R-:W-:-:S04]  /*3390*/  FMUL.FTZ R47, R47, UR7 ;  /* 0x000000072f2f7c20 */ /* 0x000fc80008410000 */
[----:B--2---:R-:W-:-:S04]  /*33a0*/  FMUL.FTZ R47, R172, R47 ;  /* 0x0000002fac2f7220 */ /* 0x004fc80000410000 */
[----:B------:R-:W-:-:S07]  /*33b0*/  @P2 FADD.FTZ R47, R43, R47 ;  /* 0x0000002f2b2f2221 */ /* 0x000fce0000010000 */
.L_x_23697:
[----:B------:R-:W-:Y:S05]  /*33c0*/  BSYNC B1 ;  /* 0x0000000000017941 */ /* 0x000fea0003800000 */
.L_x_23696:
[----:B------:R-:W-:Y:S04]  /*33d0*/  BSSY B1, `(.L_x_23698) ;  /* 0x0000007000017945 */ /* 0x000fe80003800000 */
[----:B------:R-:W-:Y:S05]  /*33e0*/  @!P3 BRA `(.L_x_23699) ;  /* 0x000000000014b947 */ /* 0x000fea0003800000 */
[----:B0-----:R-:W2:Y:S01]  /*33f0*/  LDL R172, [R1+0x16c] ;  /* 0x00016c0001ac7983 */ /* 0x001ea20000100800 */
[----:B-----5:R-:W-:-:S05]  /*3400*/  SHF.L.U32 R52, R58, 0x10, RZ ;  /* 0x000000103a347819 */ /* 0x020fca00000006ff */
[----:B------:R-:W-:-:S04]  /*3410*/  FMUL.FTZ R52, R52, UR7 ;  /* 0x0000000734347c20 */ /* 0x000fc80008410000 */
[----:B--2---:R-:W-:-:S04]  /*3420*/  FMUL.FTZ R52, R172, R52 ;  /* 0x00000034ac347220 */ /* 0x004fc80000410000 */
[----:B------:R-:W-:-:S07]  /*3430*/  @P2 FADD.FTZ R52, R48, R52 ;  /* 0x0000003430342221 */ /* 0x000fce0000010000 */
.L_x_23699:
[----:B------:R-:W-:Y:S05]  /*3440*/  BSYNC B1 ;  /* 0x0000000000017941 */ /* 0x000fea0003800000 */
.L_x_23698:
        /* <DEDUP_REMOVED lines=8> */
.L_x_23701:
[----:B------:R-:W-:Y:S05]  /*34d0*/  BSYNC B1 ;  /* 0x0000000000017941 */ /* 0x000fea0003800000 */
.L_x_23700:
[----:B------:R-:W-:Y:S04]  /*34e0*/  BSSY B1, `(.L_x_23702) ;  /* 0x0000007000017945 */ /* 0x000fe80003800000 */
[----:B------:R-:W-:Y:S05]  /*34f0*/  @!P3 BRA `(.L_x_23703) ;  /* 0x000000000014b947 */ /* 0x000fea0003800000 */
[----:B0-----:R-:W2:Y:S01]  /*3500*/  LDL R172, [R1+0x168] ;  /* 0x0001680001ac7983 */ /* 0x001ea20000100800 */
[----:B-----5:R-:W-:-:S05]  /*3510*/  SHF.L.U32 R54, R59, 0x10, RZ ;  /* 0x000000103b367819 */ /* 0x020fca00000006ff */
[----:B------:R-:W-:-:S04]  /*3520*/  FMUL.FTZ R54, R54, UR7 ;  /* 0x0000000736367c20 */ /* 0x000fc80008410000 */
[----:B--2---:R-:W-:-:S04]  /*3530*/  FMUL.FTZ R54, R172, R54 ;  /* 0x00000036ac367220 */ /* 0x004fc80000410000 */
[----:B------:R-:W-:-:S07]  /*3540*/  @P2 FADD.FTZ R54, R50, R54 ;  /* 0x0000003632362221 */ /* 0x000fce0000010000 */
.L_x_23703:
[----:B------:R-:W-:Y:S05]  /*3550*/  BSYNC B1 ;  /* 0x0000000000017941 */ /* 0x000fea0003800000 */
.L_x_23702:
        /* <DEDUP_REMOVED lines=8> */
.L_x_23705:
[----:B------:R-:W-:Y:S05]  /*35e0*/  BSYNC B1 ;  /* 0x0000000000017941 */ /* 0x000fea0003800000 */
.L_x_23704:
[----:B0-----:R-:W0:Y:S01]  /*35f0*/  LDC.64 R172, c[0x0][0x238] ;  /* 0x00008e00ffac7b82 */ /* 0x001e220000000a00 */
[----:B------:R-:W-:Y:S01]  /*3600*/  IADD3 R135, R135, 0x20, RZ ;  /* 0x0000002087877810 */ /* 0x000fe20007ffe0ff */
[C---:B0-----:R-:W-:Y:S01]  /*3610*/  IMAD.WIDE.U32 R172, R134.reuse, 0x20, R172 ;  /* 0x0000002086ac7825 */ /* 0x041fe200078e00ac */
[----:B------:R-:W-:-:S04]  /*3620*/  IADD3 R134, R134, 0x20, RZ ;  /* 0x0000002086867810 */ /* 0x000fc80007ffe0ff */
[----:B------:R0:W-:Y:S04]  /*3630*/  STG.E.128 desc[UR4][R172.64], R44 ;  /* 0x0000002cac007986 */ /* 0x0001e8000c101d04 */
[----:B------:R0:W-:Y:S02]  /*3640*/  STG.E.128 desc[UR4][R172.64+0x10], R52 ;  /* 0x00001034ac007986 */ /* 0x0001e4000c101d04 */
.L_x_23689:
[----:B------:R-:W-:Y:S05]  /*3650*/  BSYNC B0 ;  /* 0x0000000000007941 */ /* 0x000fea0003800000 */
.L_x_23688:
        /* <DEDUP_REMOVED lines=45> */
.L_x_23709:
[----:B------:R-:W-:Y:S05]  /*3930*/  BSYNC B1 ;  /* 0x0000000000017941 */ /* 0x000fea0003800000 */
.L_x_23708:
        /* <DEDUP_REMOVED lines=8> */
.L_x_23711:
[----:B------:R-:W-:Y:S05]  /*39c0*/  BSYNC B1 ;  /* 0x0000000000017941 */ /* 0x000fea0003800000 */
.L_x_23710:
[----:B------:R-:W-:Y:S04]  /*39d0*/  BSSY B1, `(.L_x_23712) ;  /* 0x0000007000017945 */ /* 0x000fe80003800000 */
[----:B------:R-:W-:Y:S05]  /*39e0*/  @!P3 BRA `(.L_x_23713) ;  /* 0x000000000014b947 */ /* 0x000fea0003800000 */
[----:B0-----:R-:W2:Y:S01]  /*39f0*/  LDL R172, [R1+0x160] ;  /* 0x0001600001ac7983 */ /* 0x001ea20000100800 */
[----:B-----5:R-:W-:-:S05]  /*3a00*/  SHF.L.U32 R62, R57, 0x10, RZ ;  /* 0x00000010393e7819 */ /* 0x020fca00000006ff */
[----:B------:R-:W-:-:S04]  /*3a10*/  FMUL.FTZ R62, R62, UR7 ;  /* 0x000000073e3e7c20 */ /* 0x000fc80008410000 */
[----:B--2---:R-:W-:-:S04]  /*3a20*/  FMUL.FTZ R62, R172, R62 ;  /* 0x0000003eac3e7220 */ /* 0x004fc80000410000 */
[----:B------:R-:W-:-:S07]  /*3a30*/  @P2 FADD.FTZ R62, R42, R62 ;  /* 0x0000003e2a3e2221 */ /* 0x000fce0000010000 */
.L_x_23713:
[----:B------:R-:W-:Y:S05]  /*3a40*/  BSYNC B1 ;  /* 0x0000000000017941 */ /* 0x000fea0003800000 */
.L_x_23712:
        /* <DEDUP_REMOVED lines=8> */
.L_x_23715:
[----:B------:R-:W-:Y:S05]  /*3ad0*/  BSYNC B1 ;  /* 0x0000000000017941 */ /* 0x000fea0003800000 */
.L_x_23714:
[----:B------:R-:W-:Y:S04]  /*3ae0*/  BSSY B1, `(.L_x_23716) ;  /* 0x0000007000017945 */ /* 0x000fe80003800000 */
[----:B------:R-:W-:Y:S05]  /*3af0*/  @!P3 BRA `(.L_x_23717) ;  /* 0x000000000014b947 */ /* 0x000fea0003800000 */
[----:B0-----:R-:W2:Y:S01]  /*3b00*/  LDL R172, [R1+0x15c] ;  /* 0x00015c0001ac7983 */ /* 0x001ea20000100800 */
[----:B-----5:R-:W-:-:S05]  /*3b10*/  SHF.L.U32 R64, R58, 0x10, RZ ;  /* 0x000000103a407819 */ /* 0x020fca00000006ff */
[----:B------:R-:W-:-:S04]  /*3b20*/  FMUL.FTZ R64, R64, UR7 ;  /* 0x0000000740407c20 */ /* 0x000fc80008410000 */
[----:B--2---:R-:W-:-:S04]  /*3b30*/  FMUL.FTZ R64, R172, R64 ;  /* 0x00000040ac407220 */ /* 0x004fc80000410000 */
[----:B------:R-:W-:-:S07]  /*3b40*/  @P2 FADD.FTZ R64, R48, R64 ;  /* 0x0000004030402221 */ /* 0x000fce0000010000 */
.L_x_23717:
[----:B------:R-:W-:Y:S05]  /*3b50*/  BSYNC B1 ;  /* 0x0000000000017941 */ /* 0x000fea0003800000 */
.L_x_23716:
        /* <DEDUP_REMOVED lines=8> */
.L_x_23719:
[----:B------:R-:W-:Y:S05]  /*3be0*/  BSYNC B1 ;  /* 0x0000000000017941 */ /* 0x000fea0003800000 */
.L_x_23718:
[----:B------:R-:W-:Y:S04]  /*3bf0*/  BSSY B1, `(.L_x_23720) ;  /* 0x0000007000017945 */ /* 0x000fe80003800000 */
[----:B------:R-:W-:Y:S05]  /*3c00*/  @!P3 BRA `(.L_x_23721) ;  /* 0x000000000014b947 */ /* 0x000fea0003800000 */
[----:B0-----:R-:W2:Y:S01]  /*3c10*/  LDL R172, [R1+0x158] ;  /* 0x0001580001ac7983 */ /* 0x001ea20000100800 */
[----:B-----5:R-:W-:-:S05]  /*3c20*/  SHF.L.U32 R66, R59, 0x10, RZ ;  /* 0x000000103b427819 */ /* 0x020fca00000006ff */
[----:B------:R-:W-:-:S04]  /*3c30*/  FMUL.FTZ R66, R66, UR7 ;  /* 0x0000000742427c20 */ /* 0x000fc80008410000 */
[----:B--2---:R-:W-:-:S04]  /*3c40*/  FMUL.FTZ R66, R172, R66 ;  /* 0x00000042ac427220 */ /* 0x004fc80000410000 */
[----:B------:R-:W-:-:S07]  /*3c50*/  @P2 FADD.FTZ R66, R50, R66 ;  /* 0x0000004232422221 */ /* 0x000fce0000010000 */
.L_x_23721:
[----:B------:R-:W-:Y:S05]  /*3c60*/  BSYNC B1 ;  /* 0x0000000000017941 */ /* 0x000fea0003800000 */
.L_x_23720:
        /* <DEDUP_REMOVED lines=8> */
.L_x_23723:
[----:B------:R-:W-:Y:S05]  /*3cf0*/  BSYNC B1 ;  /* 0x0000000000017941 */ /* 0x000fea0003800000 */
.L_x_23722:
[----:B0-----:R-:W0:Y:S01]  /*3d00*/  LDC.64 R172, c[0x0][0x238] ;  /* 0x00008e00ffac7b82 */ /* 0x001e220000000a00 */
[----:B------:R-:W-:Y:S01]  /*3d10*/  IADD3 R135, R135, 0x20, RZ ;  /* 0x0000002087877810 */ /* 0x000fe20007ffe0ff */
[----:B0-----:R-:W-:-:S04]  /*3d20*/  IMAD.WIDE.U32 R172, R134, 0x20, R172 ;  /* 0x0000002086ac7825 */ /* 0x001fc800078e00ac */
[----:B------:R-:W-:Y:S01]  /*3d30*/  VIADD R134, R134, 0x20 ;  /* 0x0000002086867836 */ /* 0x000fe20000000000 */
[----:B------:R1:W-:Y:S04]  /*3d40*/  STG.E.128 desc[UR4][R172.64], R60 ;  /* 0x0000003cac007986 */ /* 0x0003e8000c101d04 */
[----:B------:R1:W-:Y:S02]  /*3d50*/  STG.E.128 desc[UR4][R172.64+0x10], R64 ;  /* 0x00001040ac007986 */ /* 0x0003e4000c101d04 */
.L_x_23707:
[----:B------:R-:W-:Y:S05]  /*3d60*/  BSYNC B0 ;  /* 0x0000000000007941 */ /* 0x000fea0003800000 */
.L_x_23706:
        /* <DEDUP_REMOVED lines=45> */
.L_x_23727:
[----:B------:R-:W-:Y:S05]  /*4040*/  BSYNC B1 ;  /* 0x0000000000017941 */ /* 0x000fea0003800000 */
.L_x_23726:
        /* <DEDUP_REMOVED lines=8> */
.L_x_23729:
[----:B------:R-:W-:Y:S05]  /*40d0*/  BSYNC B1 ;  /* 0x0000000000017941 */ /* 0x000fea0003800000 */
.L_x_23728:
[----:B------:R-:W-:Y:S04]  /*40e0*/  BSSY B1, `(.L_x_23730) ;  /* 0x0000007000017945 */ /* 0x000fe80003800000 */
[----:B------:R-:W-:Y:S05]  /*40f0*/  @!P3 BRA `(.L_x_23731) ;  /* 0x000000000014b947 */ /* 0x000fea0003800000 */
[----:B0-----:R-:W2:Y:S01]  /*4100*/  LDL R172, [R1+0x150] ;  /* 0x0001500001ac7983 */ /* 0x001ea20000100800 */
[----:B-----5:R-:W-:-:S05]  /*4110*/  SHF.L.U32 R70, R57, 0x10, RZ ;  /* 0x0000001039467819 */ /* 0x020fca00000006ff */
[----:B------:R-:W-:-:S04]  /*4120*/  FMUL.FTZ R70, R70, UR7 ;  /* 0x0000000746467c20 */ /* 0x000fc80008410000 */
[----:B--2---:R-:W-:-:S04]  /*4130*/  FMUL.FTZ R70, R172, R70 ;  /* 0x00000046ac467220 */ /* 0x004fc80000410000 */
[----:B------:R-:W-:-:S07]  /*4140*/  @P2 FADD.FTZ R70, R42, R70 ;  /* 0x000000462a462221 */ /* 0x000fce0000010000 */
.L_x_23731:
[----:B------:R-:W-:Y:S05]  /*4150*/  BSYNC B1 ;  /* 0x0000000000017941 */ /* 0x000fea0003800000 */
.L_x_23730:
        /* <DEDUP_REMOVED lines=8> */
.L_x_23733:
[----:B------:R-:W-:Y:S05]  /*41e0*/  BSYNC B1 ;  /* 0x0000000000017941 */ /* 0x000fea0003800000 */
.L_x_23732:
[----:B------:R-:W-:Y:S04]  /*41f0*/  BSSY B1, `(.L_x_23734) ;  /* 0x0000007000017945 */ /* 0x000fe80003800000 */
[----:B------:R-:W-:Y:S05]  /*4200*/  @!P3 BRA `(.L_x_23735) ;  /* 0x000000000014b947 */ /* 0x000fea0003800000 */
[----:B0-----:R-:W2:Y:S01]  /*4210*/  LDL R172, [R1+0x14c] ;  /* 0x00014c0001ac7983 */ /* 0x001ea20000100800 */
[----:B-----5:R-:W-:-:S05]  /*4220*/  SHF.L.U32 R72, R58, 0x10, RZ ;  /* 0x000000103a487819 */ /* 0x020fca00000006ff */
[----:B------:R-:W-:-:S04]  /*4230*/  FMUL.FTZ R72, R72, UR7 ;  /* 0x0000000748487c20 */ /* 0x000fc80008410000 */
[----:B--2---:R-:W-:-:S04]  /*4240*/  FMUL.FTZ R72, R172, R72 ;  /* 0x00000048ac487220 */ /* 0x004fc80000410000 */
[----:B------:R-:W-:-:S07]  /*4250*/  @P2 FADD.FTZ R72, R48, R72 ;  /* 0x0000004830482221 */ /* 0x000fce0000010000 */
.L_x_23735:
[----:B------:R-:W-:Y:S05]  /*4260*/  BSYNC B1 ;  /* 0x0000000000017941 */ /* 0x000fea0003800000 */
.L_x_23734:
        /* <DEDUP_REMOVED lines=8> */
.L_x_23737:
[----:B------:R-:W-:Y:S05]  /*42f0*/  BSYNC B1 ;  /* 0x0000000000017941 */ /* 0x000fea0003800000 */
.L_x_23736:
[----:B------:R-:W-:Y:S04]  /*4300*/  BSSY B1, `(.L_x_23738) ;  /* 0x0000007000017945 */ /* 0x000fe80003800000 */
[----:B------:R-:W-:Y:S05]  /*4310*/  @!P3 BRA `(.L_x_23739) ;  /* 0x000000000014b947 */ /* 0x000fea0003800000 */
[----:B0-----:R-:W2:Y:S01]  /*4320*/  LDL R172, [R1+0x148] ;  /* 0x0001480001ac7983 */ /* 0x001ea20000100800 */
[----:B-----5:R-:W-:-:S05]  /*4330*/  SHF.L.U32 R74, R59, 0x10, RZ ;  /* 0x000000103b4a7819 */ /* 0x020fca00000006ff */
[----:B------:R-:W-:-:S04]  /*4340*/  FMUL.FTZ R74, R74, UR7 ;  /* 0x000000074a4a7c20 */ /* 0x000fc80008410000 */
[----:B--2---:R-:W-:-:S04]  /*4350*/  FMUL.FTZ R74, R172, R74 ;  /* 0x0000004aac4a7220 */ /* 0x004fc80000410000 */
[----:B------:R-:W-:-:S07]  /*4360*/  @P2 FADD.FTZ R74, R50, R74 ;  /* 0x0000004a324a2221 */ /* 0x000fce0000010000 */
.L_x_23739:
[----:B------:R-:W-:Y:S05]  /*4370*/  BSYNC B1 ;  /* 0x0000000000017941 */ /* 0x000fea0003800000 */
.L_x_23738:
        /* <DEDUP_REMOVED lines=8> */
.L_x_23741:
[----:B------:R-:W-:Y:S05]  /*4400*/  BSYNC B1 ;  /* 0x0000000000017941 */ /* 0x000fea0003800000 */
.L_x_23740:
[----:B0-----:R-:W0:Y:S01]  /*4410*/  LDC.64 R172, c[0x0][0x238] ;  /* 0x00008e00ffac7b82 */ /* 0x001e220000000a00 */
[----:B------:R-:W-:Y:S01]  /*4420*/  IADD3 R135, R135, 0x20, RZ ;  /* 0x0000002087877810 */ /* 0x000fe20007ffe0ff */
[C---:B0-----:R-:W-:Y:S01]  /*4430*/  IMAD.WIDE.U32 R172, R134.reuse, 0x20, R172 ;  /* 0x0000002086ac7825 */ /* 0x041fe200078e00ac */
[----:B------:R-:W-:-:S04]  /*4440*/  IADD3 R134, R134, 0x20, RZ ;  /* 0x0000002086867810 */ /* 0x000fc80007ffe0ff */
[----:B------:R2:W-:Y:S04]  /*4450*/  STG.E.128 desc[UR4][R172.64], R68 ;  /* 0x00000044ac007986 */ /* 0x0005e8000c101d04 */
[----:B------:R2:W-:Y:S02]  /*4460*/  STG.E.128 desc[UR4][R172.64+0x10], R72 ;  /* 0x00001048ac007986 */ /* 0x0005e4000c101d04 */
.L_x_23725:
[----:B------:R-:W-:Y:S05]  /*4470*/  BSYNC B0 ;  /* 0x0000000000007941 */ /* 0x000fea0003800000 */
.L_x_23724:
        /* <DEDUP_REMOVED lines=45> */
.L_x_23745:
[----:B------:R-:W-:Y:S05]  /*4750*/  BSYNC B1 ;  /* 0x0000000000017941 */ /* 0x000fea0003800000 */
.L_x_23744:
        /* <DEDUP_REMOVED lines=8> */
.L_x_23747:
[----:B------:R-:W-:Y:S05]  /*47e0*/  BSYNC B1 ;  /* 0x0000000000017941 */ /* 0x000fea0003800000 */
.L_x_23746:
[----:B------:R-:W-:Y:S04]  /*47f0*/  BSSY B1, `(.L_x_23748) ;  /* 0x0000007000017945 */ /* 0x000fe80003800000 */
[----:B------:R-:W-:Y:S05]  /*4800*/  @!P3 BRA `(.L_x_23749) ;  /* 0x000000000014b947 */ /* 0x000fea0003800000 */
[----:B0-----:R-:W2:Y:S01]  /*4810*/  LDL R172, [R1+0x140] ;  /* 0x0001400001ac7983 */ /* 0x001ea20000100800 */
[----:B-----5:R-:W-:-:S05]  /*4820*/  SHF.L.U32 R78, R57, 0x10, RZ ;  /* 0x00000010394e7819 */ /* 0x020fca00000006ff */
[----:B------:R-:W-:-:S04]  /*4830*/  FMUL.FTZ R78, R78, UR7 ;  /* 0x000000074e4e7c20 */ /* 0x000fc80008410000 */
[----:B--2---:R-:W-:-:S04]  /*4840*/  FMUL.FTZ R78, R172, R78 ;  /* 0x0000004eac4e7220 */ /* 0x004fc80000410000 */
[----:B------:R-:W-:-:S07]  /*4850*/  @P2 FADD.FTZ R78, R42, R78 ;  /* 0x0000004e2a4e2221 */ /* 0x000fce0000010000 */
.L_x_23749:
[----:B------:R-:W-:Y:S05]  /*4860*/  BSYNC B1 ;  /* 0x0000000000017941 */ /* 0x000fea0003800000 */
.L_x_23748:
        /* <DEDUP_REMOVED lines=8> */
.L_x_23751:
[----:B------:R-:W-:Y:S05]  /*48f0*/  BSYNC B1 ;  /* 0x0000000000017941 */ /* 0x000fea0003800000 */
.L_x_23750:
[----:B------:R-:W-:Y:S04]  /*4900*/  BSSY B1, `(.L_x_23752) ;  /* 0x0000007000017945 */ /* 0x000fe80003800000 */
[----:B------:R-:W-:Y:S05]  /*4910*/  @!P3 BRA `(.L_x_23753) ;  /* 0x000000000014b947 */ /* 0x000fea0003800000 */
[----:B0-----:R-:W2:Y:S01]  /*4920*/  LDL R172, [R1+0x13c] ;  /* 0x00013c0001ac7983 */ /* 0x001ea20000100800 */
[----:B-----5:R-:W-:-:S05]  /*4930*/  SHF.L.U32 R80, R58, 0x10, RZ ;  /* 0x000000103a507819 */ /* 0x020fca00000006ff */
[----:B------:R-:W-:-:S04]  /*4940*/  FMUL.FTZ R80, R80, UR7 ;  /* 0x0000000750507c20 */ /* 0x000fc80008410000 */
[----:B--2---:R-:W-:-:S04]  /*4950*/  FMUL.FTZ R80, R172, R80 ;  /* 0x00000050ac507220 */ /* 0x004fc80000410000 */
[----:B------:R-:W-:-:S07]  /*4960*/  @P2 FADD.FTZ R80, R48, R80 ;  /* 0x0000005030502221 */ /* 0x000fce0000010000 */
.L_x_23753:
[----:B------:R-:W-:Y:S05]  /*4970*/  BSYNC B1 ;  /* 0x0000000000017941 */ /* 0x000fea0003800000 */
.L_x_23752:
        /* <DEDUP_REMOVED lines=8> */
.L_x_23755:
[----:B------:R-:W-:Y:S05]  /*4a00*/  BSYNC B1 ;  /* 0x0000000000017941 */ /* 0x000fea0003800000 */
.L_x_23754:
[----:B------:R-:W-:Y:S04]  /*4a10*/  BSSY B1, `(.L_x_23756) ;  /* 0x0000007000017945 */ /* 0x000fe80003800000 */
[----:B------:R-:W-:Y:S05]  /*4a20*/  @!P3 BRA `(.L_x_23757) ;  /* 0x000000000014b947 */ /* 0x000fea0003800000 */
[----:B0-----:R-:W2:Y:S01]  /*4a30*/  LDL R172, [R1+0x138] ;  /* 0x0001380001ac7983 */ /* 0x001ea20000100800 */
[----:B-----5:R-:W-:-:S05]  /*4a40*/  SHF.L.U32 R82, R59, 0x10, RZ ;  /* 0x000000103b527819 */ /* 0x020fca00000006ff */
[----:B------:R-:W-:-:S04]  /*4a50*/  FMUL.FTZ R82, R82, UR7 ;  /* 0x0000000752527c20 */ /* 0x000fc80008410000 */
[----:B--2---:R-:W-:-:S04]  /*4a60*/  FMUL.FTZ R82, R172, R82 ;  /* 0x00000052ac527220 */ /* 0x004fc80000410000 */
[----:B------:R-:W-:-:S07]  /*4a70*/  @P2 FADD.FTZ R82, R50, R82 ;  /* 0x0000005232522221 */ /* 0x000fce0000010000 */
.L_x_23757:
[----:B------:R-:W-:Y:S05]  /*4a80*/  BSYNC B1 ;  /* 0x0000000000017941 */ /* 0x000fea0003800000 */
.L_x_23756:
        /* <DEDUP_REMOVED lines=8> */
.L_x_23759:
[----:B------:R-:W-:Y:S05]  /*4b10*/  BSYNC B1 ;  /* 0x0000000000017941 */ /* 0x000fea0003800000 */
.L_x_23758:
[----:B0-----:R-:W0:Y:S01]  /*4b20*/  LDC.64 R172, c[0x0][0x238] ;  /* 0x00008e00ffac7b82 */ /* 0x001e220000000a00 */
[----:B------:R-:W-:Y:S01]  /*4b30*/  IADD3 R135, R135, 0x20, RZ ;  /* 0x0000002087877810 */ /* 0x000fe20007ffe0ff */
[C---:B0-----:R-:W-:Y:S01]  /*4b40*/  IMAD.WIDE.U32 R172, R134.reuse, 0x20, R172 ;  /* 0x0000002086ac7825 */ /* 0x041fe200078e00ac */
[----:B------:R-:W-:-:S04]  /*4b50*/  IADD3 R134, R134, 0x20, RZ ;  /* 0x0000002086867810 */ /* 0x000fc80007ffe0ff */
[----:B------:R3:W-:Y:S04]  /*4b60*/  STG.E.128 desc[UR4][R172.64], R76 ;  /* 0x0000004cac007986 */ /* 0x0007e8000c101d04 */
[----:B------:R3:W-:Y:S02]  /*4b70*/  STG.E.128 desc[UR4][R172.64+0x10], R80 ;  /* 0x00001050ac007986 */ /* 0x0007e4000c101d04 */
.L_x_23743:
[----:B------:R-:W-:Y:S05]  /*4b80*/  BSYNC B0 ;  /* 0x0000000000007941 */ /* 0x000fea0003800000 */
.L_x_23742:
        /* <DEDUP_REMOVED lines=45> */
.L_x_23763:
[----:B------:R-:W-:Y:S05]  /*4e60*/  BSYNC B1 ;  /* 0x0000000000017941 */ /* 0x000fea0003800000 */
.L_x_23762:
        /* <DEDUP_REMOVED lines=8> */
.L_x_23765:
[----:B------:R-:W-:Y:S05]  /*4ef0*/  BSYNC B1 ;  /* 0x0000000000017941 */ /* 0x000fea0003800000 */
.L_x_23764:
[----:B------:R-:W-:Y:S04]  /*4f00*/  BSSY B1, `(.L_x_23766) ;  /* 0x0000007000017945 */ /* 0x000fe80003800000 */
[----:B------:R-:W-:Y:S05]  /*4f10*/  @!P3 BRA `(.L_x_23767) ;  /* 0x000000000014b947 */ /* 0x000fea0003800000 */
[----:B0-----:R-:W2:Y:S01]  /*4f20*/  LDL R172, [R1+0x130] ;  /* 0x0001300001ac7983 */ /* 0x001ea20000100800 */
[----:B-----5:R-:W-:-:S05]  /*4f30*/  SHF.L.U32 R86, R57, 0x10, RZ ;  /* 0x0000001039567819 */ /* 0x020fca00000006ff */
[----:B------:R-:W-:-:S04]  /*4f40*/  FMUL.FTZ R86, R86, UR7 ;  /* 0x0000000756567c20 */ /* 0x000fc80008410000 */
[----:B--2---:R-:W-:-:S04]  /*4f50*/  FMUL.FTZ R86, R172, R86 ;  /* 0x00000056ac567220 */ /* 0x004fc80000410000 */
[----:B------:R-:W-:-:S07]  /*4f60*/  @P2 FADD.FTZ R86, R42, R86 ;  /* 0x000000562a562221 */ /* 0x000fce0000010000 */
.L_x_23767:
[----:B------:R-:W-:Y:S05]  /*4f70*/  BSYNC B1 ;  /* 0x0000000000017941 */ /* 0x000fea0003800000 */
.L_x_23766:
        /* <DEDUP_REMOVED lines=8> */
.L_x_23769:
[----:B------:R-:W-:Y:S05]  /*5000*/  BSYNC B1 ;  /* 0x0000000000017941 */ /* 0x000fea0003800000 */
.L_x_23768:
[----:B------:R-:W-:Y:S04]  /*5010*/  BSSY B1, `(.L_x_23770) ;  /* 0x0000007000017945 */ /* 0x000fe80003800000 */
[----:B------:R-:W-:Y:S05]  /*5020*/  @!P3 BRA `(.L_x_23771) ;  /* 0x000000000014b947 */ /* 0x000fea0003800000 */
[----:B0-----:R-:W2:Y:S01]  /*5030*/  LDL R172, [R1+0x12c] ;  /* 0x00012c0001ac7983 */ /* 0x001ea20000100800 */
[----:B-----5:R-:W-:-:S05]  /*5040*/  SHF.L.U32 R88, R58, 0x10, RZ ;  /* 0x000000103a587819 */ /* 0x020fca00000006ff */
[----:B------:R-:W-:-:S04]  /*5050*/  FMUL.FTZ R88, R88, UR7 ;  /* 0x0000000758587c20 */ /* 0x000fc80008410000 */
[----:B--2---:R-:W-:-:S04]  /*5060*/  FMUL.FTZ R88, R172, R88 ;  /* 0x00000058ac587220 */ /* 0x004fc80000410000 */
[----:B------:R-:W-:-:S07]  /*5070*/  @P2 FADD.FTZ R88, R48, R88 ;  /* 0x0000005830582221 */ /* 0x000fce0000010000 */
.L_x_23771:
[----:B------:R-:W-:Y:S05]  /*5080*/  BSYNC B1 ;  /* 0x0000000000017941 */ /* 0x000fea0003800000 */
.L_x_23770:
        /* <DEDUP_REMOVED lines=8> */
.L_x_23773:
[----:B------:R-:W-:Y:S05]  /*5110*/  BSYNC B1 ;  /* 0x0000000000017941 */ /* 0x000fea0003800000 */
.L_x_23772:
[----:B------:R-:W-:Y:S04]  /*5120*/  BSSY B1, `(.L_x_23774) ;  /* 0x0000007000017945 */ /* 0x000fe80003800000 */
[----:B------:R-:W-:Y:S05]  /*5130*/  @!P3 BRA `(.L_x_23775) ;  /* 0x000000000014b947 */ /* 0x000fea0003800000 */
[----:B0-----:R-:W2:Y:S01]  /*5140*/  LDL R172, [R1+0x128] ;  /* 0x0001280001ac7983 */ /* 0x001ea20000100800 */
[----:B-----5:R-:W-:-:S05]  /*5150*/  SHF.L.U32 R90, R59, 0x10, RZ ;  /* 0x000000103b5a7819 */ /* 0x020fca00000006ff */
[----:B------:R-:W-:-:S04]  /*5160*/  FMUL.FTZ R90, R90, UR7 ;  /* 0x000000075a5a7c20 */ /* 0x000fc80008410000 */
[----:B--2---:R-:W-:-:S04]  /*5170*/  FMUL.FTZ R90, R172, R90 ;  /* 0x0000005aac5a7220 */ /* 0x004fc80000410000 */
[----:B------:R-:W-:-:S07]  /*5180*/  @P2 FADD.FTZ R90, R50, R90 ;  /* 0x0000005a325a2221 */ /* 0x000fce0000010000 */
.L_x_23775:
[----:B------:R-:W-:Y:S05]  /*5190*/  BSYNC B1 ;  /* 0x0000000000017941 */ /* 0x000fea0003800000 */
.L_x_23774:
        /* <DEDUP_REMOVED lines=8> */
.L_x_23777:
[----:B------:R-:W-:Y:S05]  /*5220*/  BSYNC B1 ;  /* 0x0000000000017941 */ /* 0x000fea0003800000 */
.L_x_23776:
[----:B0-----:R-:W0:Y:S01]  /*5230*/  LDC.64 R172, c[0x0][0x238] ;  /* 0x00008e00ffac7b82 */ /* 0x001e220000000a00 */
[----:B------:R-:W-:Y:S01]  /*5240*/  IADD3 R135, R135, 0x20, RZ ;  /* 0x0000002087877810 */ /* 0x000fe20007ffe0ff */
[----:B0-----:R-:W-:-:S04]  /*5250*/  IMAD.WIDE.U32 R172, R134, 0x20, R172 ;  /* 0x0000002086ac7825 */ /* 0x001fc800078e00ac */
[----:B------:R-:W-:Y:S01]  /*5260*/  VIADD R134, R134, 0x20 ;  /* 0x0000002086867836 */ /* 0x000fe20000000000 */
[----:B------:R4:W-:Y:S04]  /*5270*/  STG.E.128 desc[UR4][R172.64], R84 ;  /* 0x00000054ac007986 */ /* 0x0009e8000c101d04 */
[----:B------:R4:W-:Y:S02]  /*5280*/  STG.E.128 desc[UR4][R172.64+0x10], R88 ;  /* 0x00001058ac007986 */ /* 0x0009e4000c101d04 */
.L_x_23761:
[----:B------:R-:W-:Y:S05]  /*5290*/  BSYNC B0 ;  /* 0x0000000000007941 */ /* 0x000fea0003800000 */
.L_x_23760:
        /* <DEDUP_REMOVED lines=45> */
.L_x_23781:
[----:B------:R-:W-:Y:S05]  /*5570*/  BSYNC B1 ;  /* 0x0000000000017941 */ /* 0x000fea0003800000 */
.L_x_23780:
        /* <DEDUP_REMOVED lines=8> */
.L_x_23783:
[----:B------:R-:W-:Y:S05]  /*5600*/  BSYNC B1 ;  /* 0x0000000000017941 */ /* 0x000fea0003800000 */
.L_x_23782:
[----:B------:R-:W-:Y:S04]  /*5610*/  BSSY B1, `(.L_x_23784) ;  /* 0x0000007000017945 */ /* 0x000fe80003800000 */
[----:B------:R-:W-:Y:S05]  /*5620*/  @!P3 BRA `(.L_x_23785) ;  /* 0x000000000014b947 */ /* 0x000fea0003800000 */
[----:B0-----:R-:W2:Y:S01]  /*5630*/  LDL R172, [R1+0x120] ;  /* 0x0001200001ac7983 */ /* 0x001ea20000100800 */
[----:B-----5:R-:W-:-:S05]  /*5640*/  SHF.L.U32 R94, R57, 0x10, RZ ;  /* 0x00000010395e7819 */ /* 0x020fca00000006ff */
[----:B------:R-:W-:-:S04]  /*5650*/  FMUL.FTZ R94, R94, UR7 ;  /* 0x000000075e5e7c20 */ /* 0x000fc80008410000 */
[----:B--2---:R-:W-:-:S04]  /*5660*/  FMUL.FTZ R94, R172, R94 ;  /* 0x0000005eac5e7220 */ /* 0x004fc80000410000 */
[----:B------:R-:W-:-:S07]  /*5670*/  @P2 FADD.FTZ R94, R42, R94 ;  /* 0x0000005e2a5e2221 */ /* 0x000fce0000010000 */
.L_x_23785:
[----:B------:R-:W-:Y:S05]  /*5680*/  BSYNC B1 ;  /* 0x0000000000017941 */ /* 0x000fea0003800000 */
.L_x_23784:
        /* <DEDUP_REMOVED lines=8> */
.L_x_23787:
[----:B------:R-:W-:Y:S05]  /*5710*/  BSYNC B1 ;  /* 0x0000000000017941 */ /* 0x000fea0003800000 */
.L_x_23786:
[----:B------:R-:W-:Y:S04]  /*5720*/  BSSY B1, `(.L_x_23788) ;  /* 0x0000007000017945 */ /* 0x000fe80003800000 */
[----:B------:R-:W-:Y:S05]  /*5730*/  @!P3 BRA `(.L_x_23789) ;  /* 0x000000000014b947 */ /* 0x000fea0003800000 */
[----:B0-----:R-:W2:Y:S01]  /*5740*/  LDL R172, [R1+0x11c] ;  /* 0x00011c0001ac7983 */ /* 0x001ea20000100800 */
[----:B-----5:R-:W-:-:S05]  /*5750*/  SHF.L.U32 R96, R58, 0x10, RZ ;  /* 0x000000103a607819 */ /* 0x020fca00000006ff */
[----:B------:R-:W-:-:S04]  /*5760*/  FMUL.FTZ R96, R96, UR7 ;  /* 0x0000000760607c20 */ /* 0x000fc80008410000 */
[----:B--2---:R-:W-:-:S04]  /*5770*/  FMUL.FTZ R96, R172, R96 ;  /* 0x00000060ac607220 */ /* 0x004fc80000410000 */
[----:B------:R-:W-:-:S07]  /*5780*/  @P2 FADD.FTZ R96, R48, R96 ;  /* 0x0000006030602221 */ /* 0x000fce0000010000 */
.L_x_23789:
[----:B------:R-:W-:Y:S05]  /*5790*/  BSYNC B1 ;  /* 0x0000000000017941 */ /* 0x000fea0003800000 */
.L_x_23788:
        /* <DEDUP_REMOVED lines=8> */
.L_x_23791:
[----:B------:R-:W-:Y:S05]  /*5820*/  BSYNC B1 ;  /* 0x0000000000017941 */ /* 0x000fea0003800000 */
.L_x_23790:
[----:B------:R-:W-:Y:S04]  /*5830*/  BSSY B1, `(.L_x_23792) ;  /* 0x0000007000017945 */ /* 0x000fe80003800000 */
[----:B------:R-:W-:Y:S05]  /*5840*/  @!P3 BRA `(.L_x_23793) ;  /* 0x000000000014b947 */ /* 0x000fea0003800000 */
[----:B0-----:R-:W2:Y:S01]  /*5850*/  LDL R172, [R1+0x118] ;  /* 0x0001180001ac7983 */ /* 0x001ea20000100800 */
[----:B-----5:R-:W-:-:S05]  /*5860*/  SHF.L.U32 R98, R59, 0x10, RZ ;  /* 0x000000103b627819 */ /* 0x020fca00000006ff */
[----:B------:R-:W-:-:S04]  /*5870*/  FMUL.FTZ R98, R98, UR7 ;  /* 0x0000000762627c20 */ /* 0x000fc80008410000 */
[----:B--2---:R-:W-:-:S04]  /*5880*/  FMUL.FTZ R98, R172, R98 ;  /* 0x00000062ac627220 */ /* 0x004fc80000410000 */
[----:B------:R-:W-:-:S07]  /*5890*/  @P2 FADD.FTZ R98, R50, R98 ;  /* 0x0000006232622221 */ /* 0x000fce0000010000 */
.L_x_23793:
[----:B------:R-:W-:Y:S05]  /*58a0*/  BSYNC B1 ;  /* 0x0000000000017941 */ /* 0x000fea0003800000 */
.L_x_23792:
        /* <DEDUP_REMOVED lines=8> */
.L_x_23795:
[----:B------:R-:W-:Y:S05]  /*5930*/  BSYNC B1 ;  /* 0x0000000000017941 */ /* 0x000fea0003800000 */
.L_x_23794:
[----:B0-----:R-:W0:Y:S01]  /*5940*/  LDC.64 R172, c[0x0][0x238] ;  /* 0x00008e00ffac7b82 */ /* 0x001e220000000a00 */
[----:B------:R-:W-:Y:S01]  /*5950*/  IADD3 R135, R135, 0x20, RZ ;  /* 0x0000002087877810 */ /* 0x000fe20007ffe0ff */
[C---:B0-----:R-:W-:Y:S01]  /*5960*/  IMAD.WIDE.U32 R172, R134.reuse, 0x20, R172 ;  /* 0x0000002086ac7825 */ /* 0x041fe200078e00ac */
[----:B------:R-:W-:-:S04]  /*5970*/  IADD3 R134, R134, 0x20, RZ ;  /* 0x0000002086867810 */ /* 0x000fc80007ffe0ff */
[----:B------:R0:W-:Y:S04]  /*5980*/  STG.E.128 desc[UR4][R172.64], R92 ;  /* 0x0000005cac007986 */ /* 0x0001e8000c101d04 */
[----:B------:R0:W-:Y:S02]  /*5990*/  STG.E.128 desc[UR4][R172.64+0x10], R96 ;  /* 0x00001060ac007986 */ /* 0x0001e4000c101d04 */
.L_x_23779:
[----:B------:R-:W-:Y:S05]  /*59a0*/  BSYNC B0 ;  /* 0x0000000000007941 */ /* 0x000fea0003800000 */
.L_x_23778:
        /* <DEDUP_REMOVED lines=45> */
.L_x_23799:
[----:B------:R-:W-:Y:S05]  /*5c80*/  BSYNC B1 ;  /* 0x0000000000017941 */ /* 0x000fea0003800000 */
.L_x_23798:
        /* <DEDUP_REMOVED lines=8> */
.L_x_23801:
[----:B------:R-:W-:Y:S05]  /*5d10*/  BSYNC B1 ;  /* 0x0000000000017941 */ /* 0x000fea0003800000 */
.L_x_23800:
[----:B------:R-:W-:Y:S04]  /*5d20*/  BSSY B1, `(.L_x_23802) ;  /* 0x0000007000017945 */ /* 0x000fe80003800000 */
[----:B------:R-:W-:Y:S05]  /*5d30*/  @!P3 BRA `(.L_x_23803) ;  /* 0x000000000014b947 */ /* 0x000fea0003800000 */
[----:B0-----:R-:W2:Y:S01]  /*5d40*/  LDL R172, [R1+0x110] ;  /* 0x0001100001ac7983 */ /* 0x001ea20000100800 */
[----:B-----5:R-:W-:-:S05]  /*5d50*/  SHF.L.U32 R102, R57, 0x10, RZ ;  /* 0x0000001039667819 */ /* 0x020fca00000006ff */
[----:B------:R-:W-:-:S04]  /*5d60*/  FMUL.FTZ R102, R102, UR7 ;  /* 0x0000000766667c20 */ /* 0x000fc80008410000 */
[----:B--2---:R-:W-:-:S04]  /*5d70*/  FMUL.FTZ R102, R172, R102 ;  /* 0x00000066ac667220 */ /* 0x004fc80000410000 */
[----:B------:R-:W-:-:S07]  /*5d80*/  @P2 FADD.FTZ R102, R42, R102 ;  /* 0x000000662a662221 */ /* 0x000fce0000010000 */
.L_x_23803:
[----:B------:R-:W-:Y:S05]  /*5d90*/  BSYNC B1 ;  /* 0x0000000000017941 */ /* 0x000fea0003800000 */
.L_x_23802:
        /* <DEDUP_REMOVED lines=8> */
.L_x_23805:
[----:B------:R-:W-:Y:S05]  /*5e20*/  BSYNC B1 ;  /* 0x0000000000017941 */ /* 0x000fea0003800000 */
.L_x_23804:
[----:B------:R-:W-:Y:S04]  /*5e30*/  BSSY B1, `(.L_x_23806) ;  /* 0x0000007000017945 */ /* 0x000fe80003800000 */
[----:B------:R-:W-:Y:S05]  /*5e40*/  @!P3 BRA `(.L_x_23807) ;  /* 0x000000000014b947 */ /* 0x000fea0003800000 */
[----:B0-----:R-:W2:Y:S01]  /*5e50*/  LDL R172, [R1+0x10c] ;  /* 0x00010c0001ac7983 */ /* 0x001ea20000100800 */
[----:B-----5:R-:W-:-:S05]  /*5e60*/  SHF.L.U32 R104, R58, 0x10, RZ ;  /* 0x000000103a687819 */ /* 0x020fca00000006ff */
[----:B------:R-:W-:-:S04]  /*5e70*/  FMUL.FTZ R104, R104, UR7 ;  /* 0x0000000768687c20 */ /* 0x000fc80008410000 */
[----:B--2---:R-:W-:-:S04]  /*5e80*/  FMUL.FTZ R104, R172, R104 ;  /* 0x00000068ac687220 */ /* 0x004fc80000410000 */
[----:B------:R-:W-:-:S07]  /*5e90*/  @P2 FADD.FTZ R104, R48, R104 ;  /* 0x0000006830682221 */ /* 0x000fce0000010000 */
.L_x_23807:
[----:B------:R-:W-:Y:S05]  /*5ea0*/  BSYNC B1 ;  /* 0x0000000000017941 */ /* 0x000fea0003800000 */
.L_x_23806:
        /* <DEDUP_REMOVED lines=8> */
.L_x_23809:
[----:B------:R-:W-:Y:S05]  /*5f30*/  BSYNC B1 ;  /* 0x0000000000017941 */ /* 0x000fea0003800000 */
.L_x_23808:
[----:B------:R-:W-:Y:S04]  /*5f40*/  BSSY B1, `(.L_x_23810) ;  /* 0x0000007000017945 */ /* 0x000fe80003800000 */
[----:B------:R-:W-:Y:S05]  /*5f50*/  @!P3 BRA `(.L_x_23811) ;  /* 0x000000000014b947 */ /* 0x000fea0003800000 */
[----:B0-----:R-:W2:Y:S01]  /*5f60*/  LDL R172, [R1+0x108] ;  /* 0x0001080001ac7983 */ /* 0x001ea20000100800 */
[----:B-----5:R-:W-:-:S05]  /*5f70*/  SHF.L.U32 R106, R59, 0x10, RZ ;  /* 0x000000103b6a7819 */ /* 0x020fca00000006ff */
[----:B------:R-:W-:-:S04]  /*5f80*/  FMUL.FTZ R106, R106, UR7 ;  /* 0x000000076a6a7c20 */ /* 0x000fc80008410000 */
[----:B--2---:R-:W-:-:S04]  /*5f90*/  FMUL.FTZ R106, R172, R106 ;  /* 0x0000006aac6a7220 */ /* 0x004fc80000410000 */
[----:B------:R-:W-:-:S07]  /*5fa0*/  @P2 FADD.FTZ R106, R50, R106 ;  /* 0x0000006a326a2221 */ /* 0x000fce0000010000 */
.L_x_23811:
[----:B------:R-:W-:Y:S05]  /*5fb0*/  BSYNC B1 ;  /* 0x0000000000017941 */ /* 0x000fea0003800000 */
.L_x_23810:
        /* <DEDUP_REMOVED lines=8> */
.L_x_23813:
[----:B------:R-:W-:Y:S05]  /*6040*/  BSYNC B1 ;  /* 0x0000000000017941 */ /* 0x000fea0003800000 */
.L_x_23812:
[----:B0-----:R-:W0:Y:S01]  /*6050*/  LDC.64 R172, c[0x0][0x238] ;  /* 0x00008e00ffac7b82 */ /* 0x001e220000000a00 */
[----:B------:R-:W-:Y:S01]  /*6060*/  IADD3 R135, R135, 0x20, RZ ;  /* 0x0000002087877810 */ /* 0x000fe20007ffe0ff */
[C---:B0-----:R-:W-:Y:S01]  /*6070*/  IMAD.WIDE.U32 R172, R134.reuse, 0x20, R172 ;  /* 0x0000002086ac7825 */ /* 0x041fe200078e00ac */
[----:B------:R-:W-:-:S04]  /*6080*/  IADD3 R134, R134, 0x20, RZ ;  /* 0x0000002086867810 */ /* 0x000fc80007ffe0ff */
[----:B------:R0:W-:Y:S04]  /*6090*/  STG.E.128 desc[UR4][R172.64], R100 ;  /* 0x00000064ac007986 */ /* 0x0001e8000c101d04 */
[----:B------:R0:W-:Y:S02]  /*60a0*/  STG.E.128 desc[UR4][R172.64+0x10], R104 ;  /* 0x00001068ac007986 */ /* 0x0001e4000c101d04 */
.L_x_23797:
[----:B------:R-:W-:Y:S05]  /*60b0*/  BSYNC B0 ;  /* 0x0000000000007941 */ /* 0x000fea0003800000 */
.L_x_23796:
        /* <DEDUP_REMOVED lines=45> */
.L_x_23817:
[----:B------:R-:W-:Y:S05]  /*6390*/  BSYNC B1 ;  /* 0x0000000000017941 */ /* 0x000fea0003800000 */
.L_x_23816:
        /* <DEDUP_REMOVED lines=8> */
.L_x_23819:
[----:B------:R-:W-:Y:S05]  /*6420*/  BSYNC B1 ;  /* 0x0000000000017941 */ /* 0x000fea0003800000 */
.L_x_23818:
[----:B------:R-:W-:Y:S04]  /*6430*/  BSSY B1, `(.L_x_23820) ;  /* 0x0000007000017945 */ /* 0x000fe80003800000 */
[----:B------:R-:W-:Y:S05]  /*6440*/  @!P3 BRA `(.L_x_23821) ;  /* 0x000000000014b947 */ /* 0x000fea0003800000 */
[----:B0-----:R-:W2:Y:S01]  /*6450*/  LDL R172, [R1+0x100] ;  /* 0x0001000001ac7983 */ /* 0x001ea20000100800 */
[----:B-----5:R-:W-:-:S05]  /*6460*/  SHF.L.U32 R110, R57, 0x10, RZ ;  /* 0x00000010396e7819 */ /* 0x020fca00000006ff */
[----:B------:R-:W-:-:S04]  /*6470*/  FMUL.FTZ R110, R110, UR7 ;  /* 0x000000076e6e7c20 */ /* 0x000fc80008410000 */
[----:B--2---:R-:W-:-:S04]  /*6480*/  FMUL.FTZ R110, R172, R110 ;  /* 0x0000006eac6e7220 */ /* 0x004fc80000410000 */
[----:B------:R-:W-:-:S07]  /*6490*/  @P2 FADD.FTZ R110, R42, R110 ;  /* 0x0000006e2a6e2221 */ /* 0x000fce0000010000 */
.L_x_23821:
[----:B------:R-:W-:Y:S05]  /*64a0*/  BSYNC B1 ;  /* 0x0000000000017941 */ /* 0x000fea0003800000 */
.L_x_23820:
        /* <DEDUP_REMOVED lines=8> */
.L_x_23823:
[----:B------:R-:W-:Y:S05]  /*6530*/  BSYNC B1 ;  /* 0x0000000000017941 */ /* 0x000fea0003800000 */
.L_x_23822:
[----:B------:R-:W-:Y:S04]  /*6540*/  BSSY B1, `(.L_x_23824) ;  /* 0x0000007000017945 */ /* 0x000fe80003800000 */
[----:B------:R-:W-:Y:S05]  /*6550*/  @!P3 BRA `(.L_x_23825) ;  /* 0x000000000014b947 */ /* 0x000fea0003800000 */
[----:B0-----:R-:W2:Y:S01]  /*6560*/  LDL R172, [R1+0xfc] ;  /* 0x0000fc0001ac7983 */ /* 0x001ea20000100800 */
[----:B-----5:R-:W-:-:S05]  /*6570*/  SHF.L.U32 R112, R58, 0x10, RZ ;  /* 0x000000103a707819 */ /* 0x020fca00000006ff */
[----:B------:R-:W-:-:S04]  /*6580*/  FMUL.FTZ R112, R112, UR7 ;  /* 0x0000000770707c20 */ /* 0x000fc80008410000 */
[----:B--2---:R-:W-:-:S04]  /*6590*/  FMUL.FTZ R112, R172, R112 ;  /* 0x00000070ac707220 */ /* 0x004fc80000410000 */
[----:B------:R-:W-:-:S07]  /*65a0*/  @P2 FADD.FTZ R112, R48, R112 ;  /* 0x0000007030702221 */ /* 0x000fce0000010000 */
.L_x_23825:
[----:B------:R-:W-:Y:S05]  /*65b0*/  BSYNC B1 ;  /* 0x0000000000017941 */ /* 0x000fea0003800000 */
.L_x_23824:
        /* <DEDUP_REMOVED lines=8> */
.L_x_23827:
[----:B------:R-:W-:Y:S05]  /*6640*/  BSYNC B1 ;  /* 0x0000000000017941 */ /* 0x000fea0003800000 */
.L_x_23826:
[----:B------:R-:W-:Y:S04]  /*6650*/  BSSY B1, `(.L_x_23828) ;  /* 0x0000007000017945 */ /* 0x000fe80003800000 */
[----:B------:R-:W-:Y:S05]  /*6660*/  @!P3 BRA `(.L_x_23829) ;  /* 0x000000000014b947 */ /* 0x000fea0003800000 */
[----:B0-----:R-:W2:Y:S01]  /*6670*/  LDL R172, [R1+0xf8] ;  /* 0x0000f80001ac7983 */ /* 0x001ea20000100800 */
[----:B-----5:R-:W-:-:S05]  /*6680*/  SHF.L.U32 R114, R59, 0x10, RZ ;  /* 0x000000103b727819 */ /* 0x020fca00000006ff */
[----:B------:R-:W-:-:S04]  /*6690*/  FMUL.FTZ R114, R114, UR7 ;  /* 0x0000000772727c20 */ /* 0x000fc80008410000 */
[----:B--2---:R-:W-:-:S04]  /*66a0*/  FMUL.FTZ R114, R172, R114 ;  /* 0x00000072ac727220 */ /* 0x004fc80000410000 */
[----:B------:R-:W-:-:S07]  /*66b0*/  @P2 FADD.FTZ R114, R50, R114 ;  /* 0x0000007232722221 */ /* 0x000fce0000010000 */
.L_x_23829:
[----:B------:R-:W-:Y:S05]  /*66c0*/  BSYNC B1 ;  /* 0x0000000000017941 */ /* 0x000fea0003800000 */
.L_x_23828:
        /* <DEDUP_REMOVED lines=8> */
.L_x_23831:
[----:B------:R-:W-:Y:S05]  /*6750*/  BSYNC B1 ;  /* 0x0000000000017941 */ /* 0x000fea0003800000 */
.L_x_23830:
[----:B0-----:R-:W0:Y:S01]  /*6760*/  LDC.64 R172, c[0x0][0x238] ;  /* 0x00008e00ffac7b82 */ /* 0x001e220000000a00 */
[----:B------:R-:W-:Y:S01]  /*6770*/  IADD3 R135, R135, 0x20, RZ ;  /* 0x0000002087877810 */ /* 0x000fe20007ffe0ff */
[----:B0-----:R-:W-:-:S04]  /*6780*/  IMAD.WIDE.U32 R172, R134, 0x20, R172 ;  /* 0x0000002086ac7825 */ /* 0x001fc800078e00ac */
[----:B------:R-:W-:Y:S01]  /*6790*/  VIADD R134, R134, 0x20 ;  /* 0x0000002086867836 */ /* 0x000fe20000000000 */
[----:B------:R0:W-:Y:S04]  /*67a0*/  STG.E.128 desc[UR4][R172.64], R108 ;  /* 0x0000006cac007986 */ /* 0x0001e8000c101d04 */
[----:B------:R0:W-:Y:S02]  /*67b0*/  STG.E.128 desc[UR4][R172.64+0x10], R112 ;  /* 0x00001070ac007986 */ /* 0x0001e4000c101d04 */
.L_x_23815:
[----:B------:R-:W-:Y:S05]  /*67c0*/  BSYNC B0 ;  /* 0x0000000000007941 */ /* 0x000fea0003800000 */
.L_x_23814:
        /* <DEDUP_REMOVED lines=45> */
.L_x_23835:
[----:B------:R-:W-:Y:S05]  /*6aa0*/  BSYNC B1 ;  /* 0x0000000000017941 */ /* 0x000fea0003800000 */
.L_x_23834:
[----:B------:R-:W-:Y:S04]  /*6ab0*/  BSSY B1, `(.L_x_23836) ;  /* 0x0000008000017945 */ /* 0x000fe80003800000 */
[----:B------:R-:W-:Y:S05]  /*6ac0*/  @!P3 BRA `(.L_x_23837) ;  /* 0x000000000018b947 */ /* 0x000fea0003800000 */
[----:B0-----:R-:W2:Y:S01]  /*6ad0*/  LDL R172, [R1] ;  /* 0x0000000001ac7983 */ /* 0x001ea20000100800 */
[----:B-----5:R-:W-:-:S04]  /*6ae0*/  PRMT R117, R56, 0x7632, R117 ;  /* 0x0000763238757816 */ /* 0x020fc80000000075 */
[----:B------:R-:W-:-:S05]  /*6af0*/  SHF.L.U32 R117, R117, 0x10, RZ ;  /* 0x0000001075757819 */ /* 0x000fca00000006ff */
[----:B------:R-:W-:-:S04]  /*6b00*/  FMUL.FTZ R117, R117, UR7 ;  /* 0x0000000775757c20 */ /* 0x000fc80008410000 */
[----:B--2---:R-:W-:-:S04]  /*6b10*/  FMUL.FTZ R117, R172, R117 ;  /* 0x00000075ac757220 */ /* 0x004fc80000410000 */
[----:B------:R-:W-:-:S07]  /*6b20*/  @P2 FADD.FTZ R117, R41, R117 ;  /* 0x0000007529752221 */ /* 0x000fce0000010000 */
.L_x_23837:
[----:B------:R-:W-:Y:S05]  /*6b30*/  BSYNC B1 ;  /* 0x0000000000017941 */ /* 0x000fea0003800000 */
.L_x_23836:
[----:B------:R-:W-:Y:S04]  /*6b40*/  BSSY B1, `(.L_x_23838) ;  /* 0x0000007000017945 */ /* 0x000fe80003800000 */
[----:B------:R-:W-:Y:S05]  /*6b50*/  @!P3 BRA `(.L_x_23839) ;  /* 0x000000000014b947 */ /* 0x000fea0003800000 */
[----:B0-----:R-:W2:Y:S01]  /*6b60*/  LDL R172, [R1+0xf0] ;  /* 0x0000f00001ac7983 */ /* 0x001ea20000100800 */
[----:B-----5:R-:W-:-:S05]  /*6b70*/  SHF.L.U32 R118, R57, 0x10, RZ ;  /* 0x0000001039767819 */ /* 0x020fca00000006ff */
[----:B------:R-:W-:-:S04]  /*6b80*/  FMUL.FTZ R118, R118, UR7 ;  /* 0x0000000776767c20 */ /* 0x000fc80008410000 */
[----:B--2---:R-:W-:-:S04]  /*6b90*/  FMUL.FTZ R118, R172, R118 ;  /* 0x00000076ac767220 */ /* 0x004fc80000410000 */
[----:B------:R-:W-:-:S07]  /*6ba0*/  @P2 FADD.FTZ R118, R42, R118 ;  /* 0x000000762a762221 */ /* 0x000fce0000010000 */
.L_x_23839:
[----:B------:R-:W-:Y:S05]  /*6bb0*/  BSYNC B1 ;  /* 0x0000000000017941 */ /* 0x000fea0003800000 */
.L_x_23838:
[----:B------:R-:W-:Y:S04]  /*6bc0*/  BSSY B1, `(.L_x_23840) ;  /* 0x0000007000017945 */ /* 0x000fe80003800000 */
[----:B------:R-:W-:Y:S05]  /*6bd0*/  @!P3 BRA `(.L_x_23841) ;  /* 0x000000000014b947 */ /* 0x000fea0003800000 */
[----:B-----5:R-:W-:-:S04]  /*6be0*/  PRMT R119, R57, 0x7632, R119 ;  /* 0x0000763239777816 */ /* 0x020fc80000000077 */
[----:B------:R-:W-:-:S05]  /*6bf0*/  SHF.L.U32 R119, R119, 0x10, RZ ;  /* 0x0000001077777819 */ /* 0x000fca00000006ff */
[----:B------:R-:W-:-:S04]  /*6c00*/  FMUL.FTZ R119, R119, UR7 ;  /* 0x0000000777777c20 */ /* 0x000fc80008410000 */
[----:B------:R-:W-:-:S04]  /*6c10*/  FMUL.FTZ R119, R251, R119 ;  /* 0x00000077fb777220 */ /* 0x000fc80000410000 */
[----:B------:R-:W-:-:S07]  /*6c20*/  @P2 FADD.FTZ R119, R43, R119 ;  /* 0x000000772b772221 */ /* 0x000fce0000010000 */
.L_x_23841:
[----:B------:R-:W-:Y:S05]  /*6c30*/  BSYNC B1 ;  /* 0x0000000000017941 */ /* 0x000fea0003800000 */
.L_x_23840:
[----:B------:R-:W-:Y:S04]  /*6c40*/  BSSY B1, `(.L_x_23842) ;  /* 0x0000007000017945 */ /* 0x000fe80003800000 */
[----:B------:R-:W-:Y:S05]  /*6c50*/  @!P3 BRA `(.L_x_23843) ;  /* 0x000000000014b947 */ /* 0x000fea0003800000 */
[----:B0-----:R-:W2:Y:S01]  /*6c60*/  LDL R172, [R1+0xec] ;  /* 0x0000ec0001ac7983 */ /* 0x001ea20000100800 */
[----:B-----5:R-:W-:-:S05]  /*6c70*/  SHF.L.U32 R120, R58, 0x10, RZ ;  /* 0x000000103a787819 */ /* 0x020fca00000006ff */
[----:B------:R-:W-:-:S04]  /*6c80*/  FMUL.FTZ R120, R120, UR7 ;  /* 0x0000000778787c20 */ /* 0x000fc80008410000 */
[----:B--2---:R-:W-:-:S04]  /*6c90*/  FMUL.FTZ R120, R172, R120 ;  /* 0x00000078ac787220 */ /* 0x004fc80000410000 */
[----:B------:R-:W-:-:S07]  /*6ca0*/  @P2 FADD.FTZ R120, R48, R120 ;  /* 0x0000007830782221 */ /* 0x000fce0000010000 */
.L_x_23843:
[----:B------:R-:W-:Y:S05]  /*6cb0*/  BSYNC B1 ;  /* 0x0000000000017941 */ /* 0x000fea0003800000 */
.L_x_23842:
[----:B------:R-:W-:Y:S04]  /*6cc0*/  BSSY B1, `(.L_x_23844) ;  /* 0x0000007000017945 */ /* 0x000fe80003800000 */
[----:B------:R-:W-:Y:S05]  /*6cd0*/  @!P3 BRA `(.L_x_23845) ;  /* 0x000000000014b947 */ /* 0x000fea0003800000 */
[----:B-----5:R-:W-:-:S05]  /*6ce0*/  PRMT R121, R58, 0x7632, R121 ;  /* 0x000076323a797816 */ /* 0x020fca0000000079 */
[----:B------:R-:W-:-:S04]  /*6cf0*/  IMAD.U32 R121, R121, 0x10000, RZ ;  /* 0x0001000079797824 */ /* 0x000fc800078e00ff */
[----:B------:R-:W-:-:S04]  /*6d00*/  FMUL.FTZ R121, R121, UR7 ;  /* 0x0000000779797c20 */ /* 0x000fc80008410000 */
[----:B------:R-:W-:-:S04]  /*6d10*/  FMUL.FTZ R121, R250, R121 ;  /* 0x00000079fa797220 */ /* 0x000fc80000410000 */
[----:B------:R-:W-:-:S07]  /*6d20*/  @P2 FADD.FTZ R121, R49, R121 ;  /* 0x0000007931792221 */ /* 0x000fce0000010000 */
.L_x_23845:
[----:B------:R-:W-:Y:S05]  /*6d30*/  BSYNC B1 ;  /* 0x0000000000017941 */ /* 0x000fea0003800000 */
.L_x_23844:
[----:B------:R-:W-:Y:S04]  /*6d40*/  BSSY B1, `(.L_x_23846) ;  /* 0x0000007000017945 */ /* 0x000fe80003800000 */
[----:B------:R-:W-:Y:S05]  /*6d50*/  @!P3 BRA `(.L_x_23847) ;  /* 0x000000000014b947 */ /* 0x000fea0003800000 */
[----:B0-----:R-:W2:Y:S01]  /*6d60*/  LDL R172, [R1+0xe8] ;  /* 0x0000e80001ac7983 */ /* 0x001ea20000100800 */
[----:B-----5:R-:W-:-:S05]  /*6d70*/  SHF.L.U32 R122, R59, 0x10, RZ ;  /* 0x000000103b7a7819 */ /* 0x020fca00000006ff */
[----:B------:R-:W-:-:S04]  /*6d80*/  FMUL.FTZ R122, R122, UR7 ;  /* 0x000000077a7a7c20 */ /* 0x000fc80008410000 */
[----:B--2---:R-:W-:-:S04]  /*6d90*/  FMUL.FTZ R122, R172, R122 ;  /* 0x0000007aac7a7220 */ /* 0x004fc80000410000 */
[----:B------:R-:W-:-:S07]  /*6da0*/  @P2 FADD.FTZ R122, R50, R122 ;  /* 0x0000007a327a2221 */ /* 0x000fce0000010000 */
.L_x_23847:
[----:B------:R-:W-:Y:S05]  /*6db0*/  BSYNC B1 ;  /* 0x0000000000017941 */ /* 0x000fea0003800000 */
.L_x_23846:
[----:B------:R-:W-:Y:S04]  /*6dc0*/  BSSY B1, `(.L_x_23848) ;  /* 0x0000007000017945 */ /* 0x000fe80003800000 */
[----:B------:R-:W-:Y:S05]  /*6dd0*/  @!P3 BRA `(.L_x_23849) ;  /* 0x000000000014b947 */ /* 0x000fea0003800000 */
[----:B-----5:R-:W-:-:S04]  /*6de0*/  PRMT R123, R59, 0x7632, R123 ;  /* 0x000076323b7b7816 */ /* 0x020fc8000000007b */
[----:B------:R-:W-:-:S05]  /*6df0*/  SHF.L.U32 R123, R123, 0x10, RZ ;  /* 0x000000107b7b7819 */ /* 0x000fca00000006ff */
[----:B------:R-:W-:-:S04]  /*6e00*/  FMUL.FTZ R123, R123, UR7 ;  /* 0x000000077b7b7c20 */ /* 0x000fc80008410000 */
[----:B------:R-:W-:-:S04]  /*6e10*/  FMUL.FTZ R123, R249, R123 ;  /* 0x0000007bf97b7220 */ /* 0x000fc80000410000 */
[----:B------:R-:W-:-:S07]  /*6e20*/  @P2 FADD.FTZ R123, R51, R123 ;  /* 0x0000007b337b2221 */ /* 0x000fce0000010000 */
.L_x_23849:
[----:B------:R-:W-:Y:S05]  /*6e30*/  BSYNC B1 ;  /* 0x0000000000017941 */ /* 0x000fea0003800000 */
.L_x_23848:
[----:B0-----:R-:W0:Y:S01]  /*6e40*/  LDC.64 R172, c[0x0][0x238] ;  /* 0x00008e00ffac7b82 */ /* 0x001e220000000a00 */
[----:B------:R-:W-:Y:S01]  /*6e50*/  IADD3 R135, R135, 0x20, RZ ;  /* 0x0000002087877810 */ /* 0x000fe20007ffe0ff */
[C---:B0-----:R-:W-:Y:S01]  /*6e60*/  IMAD.WIDE.U32 R172, R134.reuse, 0x20, R172 ;  /* 0x0000002086ac7825 */ /* 0x041fe200078e00ac */
[----:B------:R-:W-:-:S04]  /*6e70*/  IADD3 R134, R134, 0x20, RZ ;  /* 0x0000002086867810 */ /* 0x000fc80007ffe0ff */
[----:B------:R0:W-:Y:S04]  /*6e80*/  STG.E.128 desc[UR4][R172.64], R116 ;  /* 0x00000074ac007986 */ /* 0x0001e8000c101d04 */
[----:B------:R0:W-:Y:S02]  /*6e90*/  STG.E.128 desc[UR4][R172.64+0x10], R120 ;  /* 0x00001078ac007986 */ /* 0x0001e4000c101d04 */
.L_x_23833:
[----:B------:R-:W-:Y:S05]  /*6ea0*/  BSYNC B0 ;  /* 0x0000000000007941 */ /* 0x000fea0003800000 */
.L_x_23832:
        /* <DEDUP_REMOVED lines=40> */
[----:B------:R-:W2:Y:S01]  /*7130*/  LDL R201, [R1+0xe4] ;  /* 0x0000e40001c97983 */ /* 0x000ea20000100800 */
[----:B-----5:R-:W-:-:S05]  /*7140*/  SHF.L.U32 R128, R56, 0x10, RZ ;  /* 0x0000001038807819 */ /* 0x020fca00000006ff */
[----:B------:R-:W-:-:S04]  /*7150*/  FMUL.FTZ R128, R128, UR7 ;  /* 0x0000000780807c20 */ /* 0x000fc80008410000 */
[----:B--2---:R-:W-:-:S04]  /*7160*/  FMUL.FTZ R128, R201, R128 ;  /* 0x00000080c9807220 */ /* 0x004fc80000410000 */
[----:B------:R-:W-:-:S07]  /*7170*/  @P1 FADD.FTZ R128, R40, R128 ;  /* 0x0000008028801221 */ /* 0x000fce0000010000 */
.L_x_23853:
[----:B------:R-:W-:Y:S05]  /*7180*/  BSYNC B1 ;  /* 0x0000000000017941 */ /* 0x000fea0003800000 */
.L_x_23852:
[----:B------:R-:W-:Y:S04]  /*7190*/  BSSY B1, `(.L_x_23854) ;  /* 0x0000007000017945 */ /* 0x000fe80003800000 */
[----:B------:R-:W-:Y:S05]  /*71a0*/  @!P2 BRA `(.L_x_23855) ;  /* 0x000000000014a947 */ /* 0x000fea0003800000 */
[----:B-----5:R-:W-:-:S05]  /*71b0*/  PRMT R129, R56, 0x7632, R129 ;  /* 0x0000763238817816 */ /* 0x020fca0000000081 */
[----:B------:R-:W-:-:S04]  /*71c0*/  IMAD.U32 R129, R129, 0x10000, RZ ;  /* 0x0001000081817824 */ /* 0x000fc800078e00ff */
[----:B------:R-:W-:-:S04]  /*71d0*/  FMUL.FTZ R129, R129, UR7 ;  /* 0x0000000781817c20 */ /* 0x000fc80008410000 */
[----:B------:R-:W-:-:S04]  /*71e0*/  FMUL.FTZ R129, R248, R129 ;  /* 0x00000081f8817220 */ /* 0x000fc80000410000 */
[----:B------:R-:W-:-:S07]  /*71f0*/  @P1 FADD.FTZ R129, R41, R129 ;  /* 0x0000008129811221 */ /* 0x000fce0000010000 */
.L_x_23855:
[----:B------:R-:W-:Y:S05]  /*7200*/  BSYNC B1 ;  /* 0x0000000000017941 */ /* 0x000fea0003800000 */
.L_x_23854:
[----:B------:R-:W-:Y:S04]  /*7210*/  BSSY B1, `(.L_x_23856) ;  /* 0x0000007000017945 */ /* 0x000fe80003800000 */
[----:B------:R-:W-:Y:S05]  /*7220*/  @!P2 BRA `(.L_x_23857) ;  /* 0x000000000014a947 */ /* 0x000fea0003800000 */
[----:B------:R-:W2:Y:S01]  /*7230*/  LDL R132, [R1+0xe0] ;  /* 0x0000e00001847983 */ /* 0x000ea20000100800 */
[----:B-----5:R-:W-:-:S05]  /*7240*/  SHF.L.U32 R130, R57, 0x10, RZ ;  /* 0x0000001039827819 */ /* 0x020fca00000006ff */
[----:B------:R-:W-:-:S04]  /*7250*/  FMUL.FTZ R130, R130, UR7 ;  /* 0x0000000782827c20 */ /* 0x000fc80008410000 */
[----:B--2---:R-:W-:-:S04]  /*7260*/  FMUL.FTZ R130, R132, R130 ;  /* 0x0000008284827220 */ /* 0x004fc80000410000 */
[----:B------:R-:W-:-:S07]  /*7270*/  @P1 FADD.FTZ R130, R42, R130 ;  /* 0x000000822a821221 */ /* 0x000fce0000010000 */
.L_x_23857:
[----:B------:R-:W-:Y:S05]  /*7280*/  BSYNC B1 ;  /* 0x0000000000017941 */ /* 0x000fea0003800000 */
.L_x_23856:
[----:B------:R-:W-:Y:S04]  /*7290*/  BSSY B1, `(.L_x_23858) ;  /* 0x0000007000017945 */ /* 0x000fe80003800000 */
[----:B------:R-:W-:Y:S05]  /*72a0*/  @!P2 BRA `(.L_x_23859) ;  /* 0x000000000014a947 */ /* 0x000fea0003800000 */
[----:B-----5:R-:W-:-:S04]  /*72b0*/  PRMT R131, R57, 0x7632, R131 ;  /* 0x0000763239837816 */ /* 0x020fc80000000083 */
[----:B------:R-:W-:-:S05]  /*72c0*/  SHF.L.U32 R131, R131, 0x10, RZ ;  /* 0x0000001083837819 */ /* 0x000fca00000006ff */
[----:B------:R-:W-:-:S04]  /*72d0*/  FMUL.FTZ R131, R131, UR7 ;  /* 0x0000000783837c20 */ /* 0x000fc80008410000 */
[----:B------:R-:W-:-:S04]  /*72e0*/  FMUL.FTZ R131, R247, R131 ;  /* 0x00000083f7837220 */ /* 0x000fc80000410000 */
[----:B------:R-:W-:-:S07]  /*72f0*/  @P1 FADD.FTZ R131, R43, R131 ;  /* 0x000000832b831221 */ /* 0x000fce0000010000 */
.L_x_23859:
[----:B------:R-:W-:Y:S05]  /*7300*/  BSYNC B1 ;  /* 0x0000000000017941 */ /* 0x000fea0003800000 */
.L_x_23858:
[----:B------:R-:W-:Y:S04]  /*7310*/  BSSY B1, `(.L_x_23860) ;  /* 0x0000007000017945 */ /* 0x000fe80003800000 */
[----:B------:R-:W-:Y:S05]  /*7320*/  @!P2 BRA `(.L_x_23861) ;  /* 0x000000000014a947 */ /* 0x000fea0003800000 */
[----:B------:R-:W2:Y:S01]  /*7330*/  LDL R132, [R1+0xdc] ;  /* 0x0000dc0001847983 */ /* 0x000ea20000100800 */
[----:B-----5:R-:W-:-:S05]  /*7340*/  SHF.L.U32 R124, R58, 0x10, RZ ;  /* 0x000000103a7c7819 */ /* 0x020fca00000006ff */
[----:B------:R-:W-:-:S04]  /*7350*/  FMUL.FTZ R124, R124, UR7 ;  /* 0x000000077c7c7c20 */ /* 0x000fc80008410000 */
[----:B--2---:R-:W-:-:S04]  /*7360*/  FMUL.FTZ R124, R132, R124 ;  /* 0x0000007c847c7220 */ /* 0x004fc80000410000 */
[----:B------:R-:W-:-:S07]  /*7370*/  @P1 FADD.FTZ R124, R48, R124 ;  /* 0x0000007c307c1221 */ /* 0x000fce0000010000 */
.L_x_23861:
[----:B------:R-:W-:Y:S05]  /*7380*/  BSYNC B1 ;  /* 0x0000000000017941 */ /* 0x000fea0003800000 */
.L_x_23860:
[----:B------:R-:W-:Y:S04]  /*7390*/  BSSY B1, `(.L_x_23862) ;  /* 0x0000007000017945 */ /* 0x000fe80003800000 */
[----:B------:R-:W-:Y:S05]  /*73a0*/  @!P2 BRA `(.L_x_23863) ;  /* 0x000000000014a947 */ /* 0x000fea0003800000 */
[----:B-----5:R-:W-:-:S04]  /*73b0*/  PRMT R125, R58, 0x7632, R125 ;  /* 0x000076323a7d7816 */ /* 0x020fc8000000007d */
[----:B------:R-:W-:-:S05]  /*73c0*/  SHF.L.U32 R125, R125, 0x10, RZ ;  /* 0x000000107d7d7819 */ /* 0x000fca00000006ff */
[----:B------:R-:W-:-:S04]  /*73d0*/  FMUL.FTZ R125, R125, UR7 ;  /* 0x000000077d7d7c20 */ /* 0x000fc80008410000 */
[----:B------:R-:W-:-:S04]  /*73e0*/  FMUL.FTZ R125, R246, R125 ;  /* 0x0000007df67d7220 */ /* 0x000fc80000410000 */
[----:B------:R-:W-:-:S07]  /*73f0*/  @P1 FADD.FTZ R125, R49, R125 ;  /* 0x0000007d317d1221 */ /* 0x000fce0000010000 */
.L_x_23863:
[----:B------:R-:W-:Y:S05]  /*7400*/  BSYNC B1 ;  /* 0x0000000000017941 */ /* 0x000fea0003800000 */
.L_x_23862:
[----:B------:R-:W-:Y:S04]  /*7410*/  BSSY B1, `(.L_x_23864) ;  /* 0x0000007000017945 */ /* 0x000fe80003800000 */
[----:B------:R-:W-:Y:S05]  /*7420*/  @!P2 BRA `(.L_x_23865) ;  /* 0x000000000014a947 */ /* 0x000fea0003800000 */
[----:B------:R-:W2:Y:S01]  /*7430*/  LDL R132, [R1+0xd8] ;  /* 0x0000d80001847983 */ /* 0x000ea20000100800 */
[----:B-----5:R-:W-:-:S05]  /*7440*/  SHF.L.U32 R126, R59, 0x10, RZ ;  /* 0x000000103b7e7819 */ /* 0x020fca00000006ff */
[----:B------:R-:W-:-:S04]  /*7450*/  FMUL.FTZ R126, R126, UR7 ;  /* 0x000000077e7e7c20 */ /* 0x000fc80008410000 */
[----:B--2---:R-:W-:-:S04]  /*7460*/  FMUL.FTZ R126, R132, R126 ;  /* 0x0000007e847e7220 */ /* 0x004fc80000410000 */
[----:B------:R-:W-:-:S07]  /*7470*/  @P1 FADD.FTZ R126, R50, R126 ;  /* 0x0000007e327e1221 */ /* 0x000fce0000010000 */
.L_x_23865:
[----:B------:R-:W-:Y:S05]  /*7480*/  BSYNC B1 ;  /* 0x0000000000017941 */ /* 0x000fea0003800000 */
.L_x_23864:
[----:B------:R-:W-:Y:S04]  /*7490*/  BSSY B1, `(.L_x_23866) ;  /* 0x0000007000017945 */ /* 0x000fe80003800000 */
[----:B------:R-:W-:Y:S05]  /*74a0*/  @!P2 BRA `(.L_x_23867) ;  /* 0x000000000014a947 */ /* 0x000fea0003800000 */
[----:B-----5:R-:W-:-:S05]  /*74b0*/  PRMT R127, R59, 0x7632, R127 ;  /* 0x000076323b7f7816 */ /* 0x020fca000000007f */
[----:B------:R-:W-:-:S04]  /*74c0*/  IMAD.U32 R127, R127, 0x10000, RZ ;  /* 0x000100007f7f7824 */ /* 0x000fc800078e00ff */
[----:B------:R-:W-:-:S04]  /*74d0*/  FMUL.FTZ R127, R127, UR7 ;  /* 0x000000077f7f7c20 */ /* 0x000fc80008410000 */
[----:B------:R-:W-:-:S04]  /*74e0*/  FMUL.FTZ R127, R245, R127 ;  /* 0x0000007ff57f7220 */ /* 0x000fc80000410000 */
[----:B------:R-:W-:-:S07]  /*74f0*/  @P1 FADD.FTZ R127, R51, R127 ;  /* 0x0000007f337f1221 */ /* 0x000fce0000010000 */
.L_x_23867:
[----:B------:R-:W-:Y:S05]  /*7500*/  BSYNC B1 ;  /* 0x0000000000017941 */ /* 0x000fea0003800000 */
.L_x_23866:
[----:B------:R-:W0:Y:S02]  /*7510*/  LDC.64 R172, c[0x0][0x238] ;  /* 0x00008e00ffac7b82 */ /* 0x000e240000000a00 */
[----:B0-----:R-:W-:-:S05]  /*7520*/  IMAD.WIDE.U32 R134, R134, 0x20, R172 ;  /* 0x0000002086867825 */ /* 0x001fca00078e00ac */
[----:B------:R0:W-:Y:S04]  /*7530*/  STG.E.128 desc[UR4][R134.64], R128 ;  /* 0x0000008086007986 */ /* 0x0001e8000c101d04 */
[----:B------:R0:W-:Y:S02]  /*7540*/  STG.E.128 desc[UR4][R134.64+0x10], R124 ;  /* 0x0000107c86007986 */ /* 0x0001e4000c101d04 */
.L_x_23851:
[----:B------:R-:W-:Y:S05]  /*7550*/  BSYNC B0 ;  /* 0x0000000000007941 */ /* 0x000fea0003800000 */
.L_x_23850:
        /* <DEDUP_REMOVED lines=292> */
.L_x_23901:
        /* <DEDUP_REMOVED lines=20> */
[----:B------:R-:W-:Y:S01]  /*88e0*/  IADD3 R0, R133, -0x1, RZ ;  /* 0xffffffff85007810 */ /* 0x000fe20007ffe0ff */
[----:B------:R-:W-:Y:S04]  /*88f0*/  BSSY B1, `(.L_x_23871) ;  /* 0x0000036000017945 */ /* 0x000fe80003800000 */
        /* <DEDUP_REMOVED lines=53> */
.L_x_23872:
[----:B------:R-:W-:Y:S05]  /*8c50*/  BSYNC B1 ;  /* 0x0000000000017941 */ /* 0x000fea0003800000 */
.L_x_23871:
[----:B-----5:R-:W-:Y:S01]  /*8c60*/  LOP3.LUT P1, RZ, R3, 0x4000, RZ, 0xc0, !PT ;  /* 0x0000400003ff7812 */ /* 0x020fe2000782c0ff */
[----:B------:R-:W-:-:S12]  /*8c70*/  BSSY B1, `(.L_x_23873) ;  /* 0x0000031000017945 */ /* 0x000fd80003800000 */
[----:B------:R-:W-:Y:S05]  /*8c80*/  @!P1 BRA `(.L_x_23874) ;  /* 0x0000000000bc9947 */ /* 0x000fea0003800000 */
[----:B---3--:R-:W2:Y:S04]  /*8c90*/  LDL R173, [R1+0xb0] ;  /* 0x0000b00001ad7983 */ /* 0x008ea80000100800 */
[----:B-1----:R-:W2:Y:S04]  /*8ca0*/  LDL R134, [R1+0xb4] ;  /* 0x0000b40001867983 */ /* 0x002ea80000100800 */
        /* <DEDUP_REMOVED lines=45> */
.L_x_23874:
[----:B------:R-:W-:Y:S05]  /*8f80*/  BSYNC B1 ;  /* 0x0000000000017941 */ /* 0x000fea0003800000 */
.L_x_23873:
[----:B-----5:R-:W-:Y:S01]  /*8f90*/  LOP3.LUT P1, RZ, R3, 0x2000, RZ, 0xc0, !PT ;  /* 0x0000200003ff7812 */ /* 0x020fe2000782c0ff */
[----:B------:R-:W-:-:S12]  /*8fa0*/  BSSY B1, `(.L_x_23875) ;  /* 0x000002a000017945 */ /* 0x000fd80003800000 */
[----:B------:R-:W-:Y:S05]  /*8fb0*/  @!P1 BRA `(.L_x_23876) ;  /* 0x0000000000a09947 */ /* 0x000fea0003800000 */
[----:B------:R2:W-:Y:S04]  /*8fc0*/  STL [R1+0x1a4], R0 ;  /* 0x0001a40001007387 */ /* 0x0005e80000100800 */
[----:B01-3--:R-:W3:Y:S04]  /*8fd0*/  LDL R134, [R1+0x94] ;  /* 0x0000940001867983 */ /* 0x00bee80000100800 */
[----:B------:R-:W4:Y:S04]  /*8fe0*/  LDL R252, [R1+0x88] ;  /* 0x0000880001fc7983 */ /* 0x000f280000100800 */
[----:B--2---:R-:W3:Y:S04]  /*8ff0*/  LDL R0, [R1+0x90] ;  /* 0x0000900001007983 */ /* 0x004ee80000100800 */
[----:B------:R-:W4:Y:S04]  /*9000*/  LDL R135, [R1+0x8c] ;  /* 0x00008c0001877983 */ /* 0x000f280000100800 */
[----:B------:R-:W2:Y:S01]  /*9010*/  LDL R173, [R1+0x84] ;  /* 0x0000840001ad7983 */ /* 0x000ea20000100800 */
[----:B------:R-:W-:-:S05]  /*9020*/  FSEL R172, R195, RZ, !P2 ;  /* 0x000000ffc3ac7208 */ /* 0x000fca0005000000 */
[----:B------:R-:W-:-:S04]  /*9030*/  FADD.FTZ R132, R68, -R172 ;  /* 0x800000ac44847221 */ /* 0x000fc80000010000 */
[----:B------:R-:W-:Y:S01]  /*9040*/  FMUL.FTZ R132, R201, R132 ;  /* 0x00000084c9847220 */ /* 0x000fe20000410000 */
[----:B------:R-:W-:-:S04]  /*9050*/  FADD.FTZ R133, R69, -R172 ;  /* 0x800000ac45857221 */ /* 0x000fc80000010000 */
[----:B------:R-:W-:-:S04]  /*9060*/  FMUL.FTZ R133, R201, R133 ;  /* 0x00000085c9857220 */ /* 0x000fc80000410000 */
[----:B------:R-:W-:Y:S01]  /*9070*/  FFMA.FTZ R133, R228, R133, R227 ;  /* 0x00000085e4857223 */ /* 0x000fe200000100e3 */
[----:B---3--:R-:W-:Y:S02]  /*9080*/  FFMA.FTZ R132, R134, R132, R0 ;  /* 0x0000008486847223 */ /* 0x008fe40000010000 */
[----:B------:R0:W5:Y:S01]  /*9090*/  LDL.LU R0, [R1+0x1a4] ;  /* 0x0001a40001007983 */ /* 0x0001620000300800 */
[--C-:B------:R-:W-:Y:S02]  /*90a0*/  FADD.FTZ R134, R71, -R172.reuse ;  /* 0x800000ac47867221 */ /* 0x100fe40000010000 */
[----:B------:R-:W-:Y:S01]  /*90b0*/  F2FP.BF16.F32.PACK_AB R132, R133, R132 ;  /* 0x000000848584723e */ /* 0x000fe200000010ff */
[----:B------:R-:W-:Y:S01]  /*90c0*/  FADD.FTZ R133, R70, -R172 ;  /* 0x800000ac46857221 */ /* 0x000fe20000010000 */
[----:B------:R-:W-:-:S03]  /*90d0*/  FMUL.FTZ R134, R201, R134 ;  /* 0x00000086c9867220 */ /* 0x000fc60000410000 */
[----:B------:R-:W-:Y:S01]  /*90e0*/  FMUL.FTZ R133, R201, R133 ;  /* 0x00000085c9857220 */ /* 0x000fe20000410000 */
[----:B------:R-:W-:-:S03]  /*90f0*/  FFMA.FTZ R134, R226, R134, R225 ;  /* 0x00000086e2867223 */ /* 0x000fc600000100e1 */
[----:B----4-:R-:W-:Y:S01]  /*9100*/  FFMA.FTZ R133, R135, R133, R252 ;  /* 0x0000008587857223 */ /* 0x010fe200000100fc */
[----:B------:R-:W-:-:S04]  /*9110*/  FADD.FTZ R135, R73, -R172 ;  /* 0x800000ac49877221 */ /* 0x000fc80000010000 */
[----:B------:R-:W-:Y:S01]  /*9120*/  F2FP.BF16.F32.PACK_AB R133, R134, R133 ;  /* 0x000000858685723e */ /* 0x000fe200000010ff */
[----:B------:R-:W-:Y:S01]  /*9130*/  FADD.FTZ R134, R72, -R172 ;  /* 0x800000ac48867221 */ /* 0x000fe20000010000 */
[----:B------:R-:W-:-:S03]  /*9140*/  FMUL.FTZ R135, R201, R135 ;  /* 0x00000087c9877220 */ /* 0x000fc60000410000 */
[----:B------:R-:W-:Y:S01]  /*9150*/  FMUL.FTZ R134, R201, R134 ;  /* 0x00000086c9867220 */ /* 0x000fe20000410000 */
[----:B------:R-:W-:-:S03]  /*9160*/  FFMA.FTZ R135, R223, R135, R222 ;  /* 0x00000087df877223 */ /* 0x000fc600000100de */
[----:B--2---:R-:W-:-:S05]  /*9170*/  FFMA.FTZ R134, R173, R134, R224 ;  /* 0x00000086ad867223 */ /* 0x004fca00000100e0 */
        /* <DEDUP_REMOVED lines=12> */
.L_x_23876:
[----:B------:R-:W-:Y:S05]  /*9240*/  BSYNC B1 ;  /* 0x0000000000017941 */ /* 0x000fea0003800000 */
.L_x_23875:
        /* <DEDUP_REMOVED lines=36> */
.L_x_23878:
[----:B------:R-:W-:Y:S05]  /*9490*/  BSYNC B1 ;  /* 0x0000000000017941 */ /* 0x000fea0003800000 */
.L_x_23877:
        /* <DEDUP_REMOVED lines=36> */
.L_x_23880:
[----:B------:R-:W-:Y:S05]  /*96e0*/  BSYNC B1 ;  /* 0x0000000000017941 */ /* 0x000fea0003800000 */
.L_x_23879:
        /* <DEDUP_REMOVED lines=36> */
.L_x_23882:
[----:B------:R-:W-:Y:S05]  /*9930*/  BSYNC B1 ;  /* 0x0000000000017941 */ /* 0x000fea0003800000 */
.L_x_23881:
        /* <DEDUP_REMOVED lines=37> */
.L_x_23884:
[----:B------:R-:W-:Y:S05]  /*9b90*/  BSYNC B1 ;  /* 0x0000000000017941 */ /* 0x000fea0003800000 */
.L_x_23883:
        /* <DEDUP_REMOVED lines=37> */
.L_x_23886:
[----:B------:R-:W-:Y:S05]  /*9df0*/  BSYNC B1 ;  /* 0x0000000000017941 */ /* 0x000fea0003800000 */
.L_x_23885:
        /* <DEDUP_REMOVED lines=37> */
.L_x_23888:
[----:B------:R-:W-:Y:S05]  /*a050*/  BSYNC B1 ;  /* 0x0000000000017941 */ /* 0x000fea0003800000 */
.L_x_23887:
[----:B------:R-:W-:-:S13]  /*a060*/  LOP3.LUT P1, RZ, R3, 0x40, RZ, 0xc0, !PT ;  /* 0x0000004003ff7812 */ /* 0x000fda000782c0ff */
[----:B------:R-:W-:Y:S05]  /*a070*/  @!P1 BRA `(.L_x_23870) ;  /* 0x0000000000849947 */ /* 0x000fea0003800000 */
[----:B------:R-:W-:-:S04]  /*a080*/  LOP3.LUT P1, RZ, R3, 0x10, RZ, 0xc0, !PT ;  /* 0x0000001003ff7812 */ /* 0x000fc8000782c0ff */
[----:B------:R-:W-:-:S05]  /*a090*/  FSEL R252, R195, RZ, !P1 ;  /* 0x000000ffc3fc7208 */ /* 0x000fca0004800000 */
[--C-:B0-234-:R-:W-:Y:S01]  /*a0a0*/  FADD.FTZ R132, R128, -R252.reuse ;  /* 0x800000fc80847221 */ /* 0x11dfe20000010000 */
        /* <DEDUP_REMOVED lines=11> */
[--C-:B-1----:R-:W-:Y:S01]  /*a160*/  FADD.FTZ R134, R124, -R252.reuse ;  /* 0x800000fc7c867221 */ /* 0x102fe20000010000 */
        /* <DEDUP_REMOVED lines=18> */
.L_x_23870:
[----:B------:R-:W-:Y:S05]  /*a290*/  BSYNC B0 ;  /* 0x0000000000007941 */ /* 0x000fea0003800000 */
.L_x_23869:
[----:B0-234-:R-:W0:Y:S02]  /*a2a0*/  LDC.64 R132, c[0x0][0x210] ;  /* 0x00008400ff847b82 */ /* 0x01de240000000a00 */
[----:B0-----:R-:W-:-:S04]  /*a2b0*/  LEA R38, R132, R38, 0x2 ;  /* 0x0000002684267211 */ /* 0x001fc800078e10ff */
[----:B------:R-:W-:-:S13]  /*a2c0*/  ISETP.GE.AND P1, PT, R38, R133, PT ;  /* 0x000000852600720c */ /* 0x000fda0003f26270 */
[----:B------:R-:W-:Y:S05]  /*a2d0*/  @!P1 BRA `(.L_x_23889) ;  /* 0xffffff8800cc9947 */ /* 0x000fea000383ffff */
[----:B------:R-:W-:Y:S05]  /*a2e0*/  EXIT ;  /* 0x000000000000794d */ /* 0x000fea0003800000 */
.L_x_23868:
        /* <DEDUP_REMOVED lines=8> */
.L_x_23891:
[----:B------:R-:W-:Y:S05]  /*a370*/  BSYNC B0 ;  /* 0x0000000000007941 */ /* 0x000fea0003800000 */
.L_x_23890:
        /* <DEDUP_REMOVED lines=10> */
.L_x_23892:
        /* <DEDUP_REMOVED lines=9> */
.L_x_23893:
[----:B------:R-:W-:Y:S02]  /*a4b0*/  IMAD.MOV.U32 R135, RZ, RZ, 0x8 ;  /* 0x00000008ff877424 */ /* 0x000fe400078e00ff */
[----:B------:R-:W-:Y:S01]  /*a4c0*/  FADD.FTZ R172, R172, R132 ;  /* 0x00000084acac7221 */ /* 0x000fe20000010000 */
[----:B------:R-:W-:-:S04]  /*a4d0*/  MOV R132, 0xffffffff ;  /* 0xffffffff00847802 */ /* 0x000fc80000000f00 */
[----:B------:R-:W-:-:S07]  /*a4e0*/  MOV R173, R172 ;  /* 0x000000ac00ad7202 */ /* 0x000fce0000000f00 */
[----:B------:R-:W-:Y:S05]  /*a4f0*/  WARPSYNC.COLLECTIVE R132, `(.L_x_23894) ;  /* 0x0000000084087348 */ /* 0x000fea0003c00000 */
[----:B------:R0:W1:Y:S02]  /*a500*/  SHFL.BFLY P6, R132, R173, R135, R134 ;  /* 0x0c000087ad847389 */ /* 0x00006400000c0086 */
[----:B01----:R-:W-:Y:S01]  /*a510*/  ENDCOLLECTIVE ;  /* 0x000000000000791b */ /* 0x003fe20003800000 */
.L_x_23894:
[----:B------:R-:W-:Y:S01]  /*a520*/  HFMA2.MMA R135, -RZ, RZ, 0, 9.5367431640625e-07 ;  /* 0x00000010ff877435 */ /* 0x000fe200000001ff */
[----:B------:R-:W-:Y:S01]  /*a530*/  FADD.FTZ R172, R172, R132 ;  /* 0x00000084acac7221 */ /* 0x000fe20000010000 */
[----:B------:R-:W-:-:S04]  /*a540*/  MOV R132, 0xffffffff ;  /* 0xffffffff00847802 */ /* 0x000fc80000000f00 */
[----:B------:R-:W-:-:S07]  /*a550*/  MOV R173, R172 ;  /* 0x000000ac00ad7202 */ /* 0x000fce0000000f00 */
[----:B------:R-:W-:Y:S05]  /*a560*/  WARPSYNC.COLLECTIVE R132, `(.L_x_23895) ;  /* 0x0000000084087348 */ /* 0x000fea0003c00000 */
[----:B------:R0:W1:Y:S02]  /*a570*/  SHFL.BFLY P6, R132, R173, R135, R134 ;  /* 0x0c000087ad847389 */ /* 0x00006400000c0086 */
[----:B01----:R-:W-:Y:S01]  /*a580*/  ENDCOLLECTIVE ;  /* 0x000000000000791b */ /* 0x003fe20003800000 */
.L_x_23895:
        /* <DEDUP_REMOVED lines=174> */
.L_x_23896:
[----:B------:R-:W-:Y:S01]  /*b070*/  HFMA2.MMA R135, -RZ, RZ, 0, 1.1920928955078125e-07 ;  /* 0x00000002ff877435 */ /* 0x000fe200000001ff */
[----:B------:R-:W-:Y:S01]  /*b080*/  FADD.FTZ R172, R172, R132 ;  /* 0x00000084acac7221 */ /* 0x000fe20000010000 */
[----:B------:R-:W-:-:S04]  /*b090*/  MOV R132, 0xffffffff ;  /* 0xffffffff00847802 */ /* 0x000fc80000000f00 */
[----:B------:R-:W-:-:S07]  /*b0a0*/  MOV R173, R172 ;  /* 0x000000ac00ad7202 */ /* 0x000fce0000000f00 */
[----:B------:R-:W-:Y:S05]  /*b0b0*/  WARPSYNC.COLLECTIVE R132, `(.L_x_23897) ;  /* 0x0000000084087348 */ /* 0x000fea0003c00000 */
[----:B------:R0:W1:Y:S02]  /*b0c0*/  SHFL.BFLY P6, R132, R173, R135, R134 ;  /* 0x0c000087ad847389 */ /* 0x00006400000c0086 */
[----:B01----:R-:W-:Y:S01]  /*b0d0*/  ENDCOLLECTIVE ;  /* 0x000000000000791b */ /* 0x003fe20003800000 */
.L_x_23897:
[----:B------:R-:W-:Y:S01]  /*b0e0*/  HFMA2.MMA R135, -RZ, RZ, 0, 2.384185791015625e-07 ;  /* 0x00000004ff877435 */ /* 0x000fe200000001ff */
[----:B------:R-:W-:Y:S01]  /*b0f0*/  FADD.FTZ R172, R172, R132 ;  /* 0x00000084acac7221 */ /* 0x000fe20000010000 */
[----:B------:R-:W-:-:S04]  /*b100*/  IMAD.MOV.U32 R132, RZ, RZ, -0x1 ;  /* 0xffffffffff847424 */ /* 0x000fc800078e00ff */
[----:B------:R-:W-:-:S07]  /*b110*/  MOV R173, R172 ;  /* 0x000000ac00ad7202 */ /* 0x000fce0000000f00 */
[----:B------:R-:W-:Y:S05]  /*b120*/  WARPSYNC.COLLECTIVE R132, `(.L_x_23898) ;  /* 0x0000000084087348 */ /* 0x000fea0003c00000 */
[----:B------:R0:W1:Y:S02]  /*b130*/  SHFL.BFLY P6, R132, R173, R135, R134 ;  /* 0x0c000087ad847389 */ /* 0x00006400000c0086 */
[----:B01----:R-:W-:Y:S01]  /*b140*/  ENDCOLLECTIVE ;  /* 0x000000000000791b */ /* 0x003fe20003800000 */
.L_x_23898:
[----:B------:R-:W-:Y:S01]  /*b150*/  HFMA2.MMA R135, -RZ, RZ, 0, 4.76837158203125e-07 ;  /* 0x00000008ff877435 */ /* 0x000fe200000001ff */
[----:B------:R-:W-:Y:S01]  /*b160*/  FADD.FTZ R172, R172, R132 ;  /* 0x00000084acac7221 */ /* 0x000fe20000010000 */
[----:B------:R-:W-:-:S04]  /*b170*/  MOV R132, 0xffffffff ;  /* 0xffffffff00847802 */ /* 0x000fc80000000f00 */
[----:B------:R-:W-:-:S07]  /*b180*/  MOV R173, R172 ;  /* 0x000000ac00ad7202 */ /* 0x000fce0000000f00 */
[----:B------:R-:W-:Y:S05]  /*b190*/  WARPSYNC.COLLECTIVE R132, `(.L_x_23899) ;  /* 0x0000000084087348 */ /* 0x000fea0003c00000 */
[----:B------:R0:W1:Y:S02]  /*b1a0*/  SHFL.BFLY P6, R132, R173, R135, R134 ;  /* 0x0c000087ad847389 */ /* 0x00006400000c0086 */
[----:B01----:R-:W-:Y:S01]  /*b1b0*/  ENDCOLLECTIVE ;  /* 0x000000000000791b */ /* 0x003fe20003800000 */
.L_x_23899:
[----:B------:R-:W-:Y:S01]  /*b1c0*/  HFMA2.MMA R135, -RZ, RZ, 0, 9.5367431640625e-07 ;  /* 0x00000010ff877435 */ /* 0x000fe200000001ff */
[----:B------:R-:W-:Y:S01]  /*b1d0*/  FADD.FTZ R172, R172, R132 ;  /* 0x00000084acac7221 */ /* 0x000fe20000010000 */
[----:B------:R-:W-:-:S04]  /*b1e0*/  MOV R132, 0xffffffff ;  /* 0xffffffff00847802 */ /* 0x000fc80000000f00 */
[----:B------:R-:W-:-:S07]  /*b1f0*/  MOV R173, R172 ;  /* 0x000000ac00ad7202 */ /* 0x000fce0000000f00 */
[----:B------:R-:W-:Y:S05]  /*b200*/  WARPSYNC.COLLECTIVE R132, `(.L_x_23900) ;  /* 0x0000000084087348 */ /* 0x000fea0003c00000 */
[----:B------:R0:W1:Y:S02]  /*b210*/  SHFL.BFLY P6, R132, R173, R135, R134 ;  /* 0x0c000087ad847389 */ /* 0x00006400000c0086 */
[----:B01----:R-:W-:Y:S01]  /*b220*/  ENDCOLLECTIVE ;  /* 0x000000000000791b */ /* 0x003fe20003800000 */
.L_x_23900:
[----:B------:R-:W-:Y:S05]  /*b230*/  BRA `(.L_x_23901) ;  /* 0xffffffd400587947 */ /* 0x000fea000383ffff */
.L_x_23902:
        /* <DEDUP_REMOVED lines=12> */
.L_x_72334:


//--------------------- .text._ZN10layer_norm13ln_fwd_kernelINS_13Kernel_traitsI13__nv_bfloat16S2_fS2_fjLj2560ELj1ELj4ELj1ELj16ENS_18Kernel_traits_baseILj2560ES2_S2_fS2_fjLj128EEEEELb0ELb1ELb1ELb1EEEvNS_9FwdParamsE --------------------------
	.section	.text._ZN10layer_norm13ln_fwd_kernelINS_13Kernel_traitsI13__nv_bfloat16S2_fS2_fjLj2560ELj1ELj4ELj1ELj16ENS_18Kernel_traits_baseILj2560ES2_S2_fS2_fjLj128EEEEELb0ELb1ELb1ELb1EEEvNS_9FwdParamsE,"ax",@progbits
	.align	128
        .global         _ZN10layer_norm13ln_fwd_kernelINS_13Kernel_traitsI13__nv_bfloat16S2_fS2_fjLj2560ELj1ELj4ELj1ELj16ENS_18Kernel_traits_baseILj2560ES2_S2_fS2_fjLj128EEEEELb0ELb1ELb1ELb1EEEvNS_9FwdParamsE
        .type           _ZN10layer_norm13ln_fwd_kernelINS_13Kernel_traitsI13__nv_bfloat16S2_fS2_fjLj2560ELj1ELj4ELj1ELj16ENS_18Kernel_traits_baseILj2560ES2_S2_fS2_fjLj128EEEEELb0ELb1ELb1ELb1EEEvNS_9FwdParamsE,@function
        .size           _ZN10layer_norm13ln_fwd_kernelINS_13Kernel_traitsI13__nv_bfloat16S2_fS2_fjLj2560ELj1ELj4ELj1ELj16ENS_18Kernel_traits_baseILj2560ES2_S2_fS2_fjLj128EEEEELb0ELb1ELb1ELb1EEEvNS_9FwdParamsE,(.L_x_72335 - _ZN10layer_norm13ln_fwd_kernelINS_13Kernel_traitsI13__nv_bfloat16S2_fS2_fjLj2560ELj1ELj4ELj1ELj16ENS_18Kernel_traits_baseILj2560ES2_S2_fS2_fjLj128EEEEELb0ELb1ELb1ELb1EEEvNS_9FwdParamsE)
        .other          _ZN10layer_norm13ln_fwd_kernelINS_13Kernel_traitsI13__nv_bfloat16S2_fS2_fjLj2560ELj1ELj4ELj1ELj16ENS_18Kernel_traits_baseILj2560ES2_S2_fS2_fjLj128EEEEELb0ELb1ELb1ELb1EEEvNS_9FwdParamsE,@"STO_CUDA_ENTRY STV_DEFAULT"
_ZN10layer_norm13ln_fwd_kernelINS_13Kernel_traitsI13__nv_bfloat16S2_fS2_fjLj2560ELj1ELj4ELj1ELj16ENS_18Kernel_traits_baseILj2560ES2_S2_fS2_fjLj128EEEEELb0ELb1ELb1ELb1EEEvNS_9FwdParamsE:
.text._ZN10layer_norm13ln_fwd_kernelINS_13Kernel_traitsI13__nv_bfloat16S2_fS2_fjLj2560ELj1ELj4ELj1ELj16ENS_18Kernel_traits_baseILj2560ES2_S2_fS2_fjLj128EEEEELb0ELb1ELb1ELb1EEEvNS_9FwdParamsE:
        /* <DEDUP_REMOVED lines=34> */
[----:B-----5:R-:W-:Y:S01]  /*0220*/  @!P0 CS2R R116, SRZ ;  /* 0x0000000000748805 */ /* 0x020fe2000001ff00 */
[----:B------:R-:W5:Y:S01]  /*0230*/  LDG.E.128 R24, desc[UR4][R2.64] ;  /* 0x0000000402187981 */ /* 0x000f62000c1e1d00 */
[----:B------:R-:W-:-:S03]  /*0240*/  @!P0 CS2R R118, SRZ ;  /* 0x0000000000768805 */ /* 0x000fc6000001ff00 */
        /* <DEDUP_REMOVED lines=11> */
[C---:B------:R-:W-:Y:S02]  /*0300*/  PRMT R115, R116.reuse, 0x7632, R115 ;  /* 0x0000763274737816 */ /* 0x040fe40000000073 */
[----:B------:R-:W-:Y:S01]  /*0310*/  @!P0 CS2R R22, SRZ ;  /* 0x0000000000168805 */ /* 0x000fe2000001ff00 */
        /* <DEDUP_REMOVED lines=9> */
[----:B------:R-:W5:Y:S04]  /*03b0*/  LDG.E.128 R96, desc[UR4][R112.64+0x1000] ;  /* 0x0010000470607981 */ /* 0x000f68000c1e1d00 */
[----:B------:R0:W5:Y:S01]  /*03c0*/  LDG.E.128 R100, desc[UR4][R112.64+0x1200] ;  /* 0x0012000470647981 */ /* 0x000162000c1e1d00 */
[----:B------:R-:W-:-:S02]  /*03d0*/  PRMT R214, R20, 0x7632, R214 ;  /* 0x0000763214d67816 */ /* 0x000fc400000000d6 */
[----:B------:R-:W-:Y:S02]  /*03e0*/  @!P0 CS2R R4, SRZ ;  /* 0x0000000000048805 */ /* 0x000fe4000001ff00 */
[----:B------:R-:W-:Y:S01]  /*03f0*/  SHF.L.U32 R215, R20, 0x10, RZ ;  /* 0x0000001014d77819 */ /* 0x000fe200000006ff */
[----:B------:R1:W-:Y:S01]  /*0400*/  STL [R1+0x1c], R2 ;  /* 0x00001c0201007387 */ /* 0x0003e20000100800 */
[----:B------:R-:W-:Y:S02]  /*0410*/  PRMT R116, R117, 0x7632, R116 ;  /* 0x0000763275747816 */ /* 0x000fe40000000074 */
[----:B------:R-:W-:Y:S02]  /*0420*/  @!P0 CS2R R6, SRZ ;  /* 0x0000000000068805 */ /* 0x000fe4000001ff00 */
[----:B------:R-:W-:Y:S01]  /*0430*/  SHF.L.U32 R20, R115, 0x10, RZ ;  /* 0x0000001073147819 */ /* 0x000fe200000006ff */
[----:B------:R2:W-:Y:S01]  /*0440*/  STL [R1+0x14], R0 ;  /* 0x0000140001007387 */ /* 0x0005e20000100800 */
[----:B------:R-:W-:-:S02]  /*0450*/  PRMT R117, R118, 0x7632, R117 ;  /* 0x0000763276757816 */ /* 0x000fc40000000075 */
[----:B------:R-:W-:Y:S02]  /*0460*/  @!P0 CS2R R8, SRZ ;  /* 0x0000000000088805 */ /* 0x000fe4000001ff00 */
[----:B0-----:R-:W-:Y:S02]  /*0470*/  PRMT R112, R119, 0x7632, R112 ;  /* 0x0000763277707816 */ /* 0x001fe40000000070 */
[----:B------:R-:W-:Y:S02]  /*0480*/  @!P0 CS2R R10, SRZ ;  /* 0x00000000000a8805 */ /* 0x000fe4000001ff00 */
[----:B------:R-:W-:Y:S02]  /*0490*/  PRMT R192, R22, 0x7632, R192 ;  /* 0x0000763216c07816 */ /* 0x000fe400000000c0 */
[----:B------:R-:W-:Y:S02]  /*04a0*/  @!P0 CS2R R12, SRZ ;  /* 0x00000000000c8805 */ /* 0x000fe4000001ff00 */
[----:B-1----:R-:W-:-:S02]  /*04b0*/  SHF.L.U32 R2, R118, 0x10, RZ ;  /* 0x0000001076027819 */ /* 0x002fc400000006ff */
[----:B------:R-:W-:Y:S02]  /*04c0*/  @!P0 CS2R R14, SRZ ;  /* 0x00000000000e8805 */ /* 0x000fe4000001ff00 */
[----:B------:R-:W-:Y:S02]  /*04d0*/  PRMT R212, R21, 0x7632, R212 ;  /* 0x0000763215d47816 */ /* 0x000fe400000000d4 */
[----:B------:R-:W-:Y:S02]  /*04e0*/  @!P0 CS2R R240, SRZ ;  /* 0x0000000000f08805 */ /* 0x000fe4000001ff00 */
[----:B--2---:R-:W-:Y:S01]  /*04f0*/  SHF.L.U32 R0, R119, 0x10, RZ ;  /* 0x0000001077007819 */ /* 0x004fe200000006ff */
[----:B------:R-:W-:Y:S01]  /*0500*/  STL [R1+0xc], R2 ;  /* 0x00000c0201007387 */ /* 0x000fe20000100800 */
[----:B------:R-:W-:Y:S02]  /*0510*/  SHF.L.U32 R213, R21, 0x10, RZ ;  /* 0x0000001015d57819 */ /* 0x000fe400000006ff */
[----:B------:R-:W-:-:S02]  /*0520*/  @!P0 CS2R R242, SRZ ;  /* 0x0000000000f28805 */ /* 0x000fc4000001ff00 */
[----:B------:R-:W-:Y:S01]  /*0530*/  SHF.L.U32 R21, R117, 0x10, RZ ;  /* 0x0000001075157819 */ /* 0x000fe200000006ff */
[----:B------:R0:W-:Y:S01]  /*0540*/  STL [R1+0x4], R0 ;  /* 0x0000040001007387 */ /* 0x0001e20000100800 */
[C---:B------:R-:W-:Y:S02]  /*0550*/  PRMT R194, R4.reuse, 0x7632, R194 ;  /* 0x0000763204c27816 */ /* 0x040fe400000000c2 */
[----:B------:R-:W-:Y:S02]  /*0560*/  @!P0 CS2R R234, SRZ ;  /* 0x0000000000ea8805 */ /* 0x000fe4000001ff00 */
[----:B------:R-:W-:Y:S01]  /*0570*/  SHF.L.U32 R3, R4, 0x10, RZ ;  /* 0x0000001004037819 */ /* 0x000fe200000006ff */
[----:B------:R1:W-:Y:S01]  /*0580*/  STL [R1+0x18], R20 ;  /* 0x0000181401007387 */ /* 0x0003e20000100800 */
[----:B------:R-:W-:Y:S02]  /*0590*/  PRMT R195, R5, 0x7632, R195 ;  /* 0x0000763205c37816 */ /* 0x000fe400000000c3 */
[----:B------:R-:W-:-:S02]  /*05a0*/  @!P0 CS2R R232, SRZ ;  /* 0x0000000000e88805 */ /* 0x000fc4000001ff00 */
[----:B------:R-:W-:Y:S02]  /*05b0*/  SHF.L.U32 R4, R5, 0x10, RZ ;  /* 0x0000001005047819 */ /* 0x000fe400000006ff */
[----:B------:R-:W-:Y:S02]  /*05c0*/  @!P0 CS2R R108, SRZ ;  /* 0x00000000006c8805 */ /* 0x000fe4000001ff00 */
[----:B------:R-:W-:Y:S02]  /*05d0*/  PRMT R196, R6, 0x7632, R196 ;  /* 0x0000763206c47816 */ /* 0x000fe400000000c4 */
[----:B------:R-:W-:Y:S02]  /*05e0*/  @!P0 CS2R R110, SRZ ;  /* 0x00000000006e8805 */ /* 0x000fe4000001ff00 */
[----:B0-----:R-:W-:Y:S02]  /*05f0*/  SHF.L.U32 R0, R22, 0x10, RZ ;  /* 0x0000001016007819 */ /* 0x001fe400000006ff */
[----:B------:R-:W-:-:S02]  /*0600*/  @!P0 CS2R R104, SRZ ;  /* 0x0000000000688805 */ /* 0x000fc4000001ff00 */
[----:B------:R-:W-:Y:S02]  /*0610*/  SHF.L.U32 R22, R116, 0x10, RZ ;  /* 0x0000001074167819 */ /* 0x000fe400000006ff */
[----:B------:R-:W-:Y:S02]  /*0620*/  @!P0 CS2R R106, SRZ ;  /* 0x00000000006a8805 */ /* 0x000fe4000001ff00 */
[----:B-1----:R-:W-:Y:S02]  /*0630*/  SHF.L.U32 R20, R112, 0x10, RZ ;  /* 0x0000001070147819 */ /* 0x002fe400000006ff */
[----:B------:R-:W-:Y:S02]  /*0640*/  @!P0 CS2R R16, SRZ ;  /* 0x0000000000108805 */ /* 0x000fe4000001ff00 */
[----:B------:R-:W-:Y:S01]  /*0650*/  SHF.L.U32 R5, R6, 0x10, RZ ;  /* 0x0000001006057819 */ /* 0x000fe200000006ff */
[----:B------:R0:W-:Y:S01]  /*0660*/  STL [R1+0x10], R22 ;  /* 0x0000101601007387 */ /* 0x0001e20000100800 */
[----:B------:R-:W-:-:S02]  /*0670*/  PRMT R197, R7, 0x7632, R197 ;  /* 0x0000763207c57816 */ /* 0x000fc400000000c5 */
[----:B------:R-:W-:Y:S02]  /*0680*/  @!P0 CS2R R18, SRZ ;  /* 0x0000000000128805 */ /* 0x000fe4000001ff00 */
[----:B------:R-:W-:Y:S01]  /*0690*/  SHF.L.U32 R6, R7, 0x10, RZ ;  /* 0x0000001007067819 */ /* 0x000fe200000006ff */
[----:B------:R0:W-:Y:S01]  /*06a0*/  STL [R1+0x8], R21 ;  /* 0x0000081501007387 */ /* 0x0001e20000100800 */
[C---:B------:R-:W-:Y:S01]  /*06b0*/  PRMT R198, R8.reuse, 0x7632, R198 ;  /* 0x0000763208c67816 */ /* 0x040fe200000000c6 */
[----:B------:R-:W-:Y:S01]  /*06c0*/  ULDC.U8 UR6, c[0x0][0x2a0] ;  /* 0x0000a80000067ab9 */ /* 0x000fe20000000000 */
[----:B------:R-:W-:Y:S01]  /*06d0*/  SHF.L.U32 R7, R8, 0x10, RZ ;  /* 0x0000001008077819 */ /* 0x000fe200000006ff */
[----:B------:R0:W-:Y:S01]  /*06e0*/  STL [R1], R20 ;  /* 0x0000001401007387 */ /* 0x0001e20000100800 */
[C---:B------:R-:W-:Y:S01]  /*06f0*/  PRMT R199, R9.reuse, 0x7632, R199 ;  /* 0x0000763209c77816 */ /* 0x040fe200000000c7 */
[----:B------:R-:W-:Y:S01]  /*0700*/  ULDC UR7, c[0x0][0x2d8] ;  /* 0x0000b60000077ab9 */ /* 0x000fe20000000800 */
        /* <DEDUP_REMOVED lines=55> */
[----:B------:R-:W-:Y:S02]  /*0a80*/  MOV R19, R114 ;  /* 0x0000007200137202 */ /* 0x000fe40000000f00 */
        /* <DEDUP_REMOVED lines=37> */
[----:B0-----:R-:W-:-:S12]  /*0ce0*/  ULDC UR6, c[0x0][0x29c] ;  /* 0x0000a70000067ab9 */ /* 0x001fd80000000800 */
.L_x_24066:
[----:B0-----:R-:W0:Y:S08]  /*0cf0*/  LDC.64 R120, c[0x0][0x230] ;  /* 0x00008c00ff787b82 */ /* 0x001e300000000a00 */
[----:B------:R-:W1:Y:S01]  /*0d00*/  LDC.64 R20, c[0x0][0x280] ;  /* 0x0000a000ff147b82 */ /* 0x000e620000000a00 */
[----:B------:R-:W2:Y:S07]  /*0d10*/  S2R R245, SR_TID.X ;  /* 0x0000000000f57919 */ /* 0x000eae0000002100 */
[----:B------:R-:W3:Y:S01]  /*0d20*/  LDC R119, c[0x0][0x218] ;  /* 0x00008600ff777b82 */ /* 0x000ee20000000800 */
[----:B0-----:R-:W-:-:S07]  /*0d30*/  ISETP.NE.U32.AND P0, PT, R120, RZ, PT ;  /* 0x000000ff7800720c */ /* 0x001fce0003f05070 */
[----:B------:R-:W0:Y:S01]  /*0d40*/  LDC.64 R140, c[0x0][0x238] ;  /* 0x00008e00ff8c7b82 */ /* 0x000e220000000a00 */
[----:B------:R-:W-:Y:S01]  /*0d50*/  ISETP.NE.AND.EX P0, PT, R121, RZ, PT, P0 ;  /* 0x000000ff7900720c */ /* 0x000fe20003f05300 */
[----:B-1----:R-:W-:-:S05]  /*0d60*/  IMAD.WIDE R20, R19, 0x4, R20 ;  /* 0x0000000413147825 */ /* 0x002fca00078e0214 */
[----:B------:R1:W4:Y:S01]  /*0d70*/  LDG.E R118, desc[UR4][R20.64] ;  /* 0x0000000414767981 */ /* 0x000322000c1e1900 */
[----:B---3--:R-:W-:Y:S01]  /*0d80*/  IMAD R22, R19, R119, RZ ;  /* 0x0000007713167224 */ /* 0x008fe200078e02ff */
[----:B--2---:R-:W-:-:S04]  /*0d90*/  LOP3.LUT R245, R245, 0x1f, RZ, 0xc0, !PT ;  /* 0x0000001ff5f57812 */ /* 0x004fc800078ec0ff */
[----:B------:R-:W-:Y:S01]  /*0da0*/  SHF.R.S32.HI R23, RZ, 0x1f, R22 ;  /* 0x0000001fff177819 */ /* 0x000fe20000011416 */
[----:B-1----:R-:W1:Y:S03]  /*0db0*/  @P0 LDC.64 R20, c[0x0][0x230] ;  /* 0x00008c00ff140b82 */ /* 0x002e660000000a00 */
[----:B------:R-:W-:-:S04]  /*0dc0*/  LEA.HI R23, R23, R22, RZ, 0x3 ;  /* 0x0000001617177211 */ /* 0x000fc800078f18ff */
[----:B------:R-:W-:Y:S02]  /*0dd0*/  LEA.HI.SX32 R131, R23, R245, 0x1d ;  /* 0x000000f517837211 */ /* 0x000fe400078feaff */
[----:B------:R-:W2:Y:S03]  /*0de0*/  LDC.64 R22, c[0x0][0x288] ;  /* 0x0000a200ff167b82 */ /* 0x000ea60000000a00 */
[----:B-1----:R-:W-:-:S05]  /*0df0*/  @P0 IMAD.WIDE.U32 R20, R131, 0x20, R20 ;  /* 0x0000002083140825 */ /* 0x002fca00078e0014 */
[----:B------:R-:W3:Y:S04]  /*0e00*/  @P0 LDG.E.128 R104, desc[UR4][R20.64] ;  /* 0x0000000414680981 */ /* 0x000ee8000c1e1d00 */
[----:B------:R2:W3:Y:S02]  /*0e10*/  @P0 LDG.E.128 R108, desc[UR4][R20.64+0x10] ;  /* 0x00001004146c0981 */ /* 0x0004e4000c1e1d00 */
[----:B--2---:R-:W-:Y:S01]  /*0e20*/  IMAD.WIDE R20, R19, 0x4, R22 ;  /* 0x0000000413147825 */ /* 0x004fe200078e0216 */
[----:B------:R-:W-:-:S04]  /*0e30*/  HFMA2.MMA R130, -RZ, RZ, 0, 0 ;  /* 0x00000000ff827435 */ /* 0x000fc800000001ff */
[----:B-----5:R3:W5:Y:S01]  /*0e40*/  LDG.E R220, desc[UR4][R20.64] ;  /* 0x0000000414dc7981 */ /* 0x020762000c1e1900 */
[----:B------:R-:W-:Y:S01]  /*0e50*/  IADD3 R125, R131, 0x20, RZ ;  /* 0x00000020837d7810 */ /* 0x000fe20007ffe0ff */
[----:B------:R-:W-:Y:S01]  /*0e60*/  BSSY B0, `(.L_x_23903) ;  /* 0x000002c000007945 */ /* 0x000fe20003800000 */
[C---:B----4-:R-:W-:Y:S02]  /*0e70*/  ISETP.GE.AND P4, PT, R118.reuse, 0x1, PT ;  /* 0x000000017600780c */ /* 0x050fe40003f86270 */
[----:B------:R-:W-:-:S11]  /*0e80*/  ISETP.GT.AND P5, PT, R118, RZ, PT ;  /* 0x000000ff7600720c */ /* 0x000fd60003fa4270 */
[----:B------:R-:W-:Y:S01]  /*0e90*/  @P4 IADD3 R22, R118, -0x1, RZ ;  /* 0xffffffff76164810 */ /* 0x000fe20007ffe0ff */
[----:B------:R-:W1:Y:S01]  /*0ea0*/  @P4 LDC.64 R116, c[0x0][0x220] ;  /* 0x00008800ff744b82 */ /* 0x000e620000000a00 */
[C---:B------:R-:W-:Y:S02]  /*0eb0*/  @!P5 ISETP.NE.U32.AND P1, PT, R120.reuse, RZ, PT ;  /* 0x000000ff7800d20c */ /* 0x040fe40003f25070 */
[----:B------:R-:W-:Y:S01]  /*0ec0*/  @!P5 ISETP.NE.U32.AND P6, PT, R120, RZ, PT ;  /* 0x000000ff7800d20c */ /* 0x000fe20003fc5070 */
[----:B------:R-:W-:Y:S01]  /*0ed0*/  @P4 IMAD R22, R22, R119, RZ ;  /* 0x0000007716164224 */ /* 0x000fe200078e02ff */
[C---:B------:R-:W-:Y:S02]  /*0ee0*/  @!P5 ISETP.NE.AND.EX P1, PT, R121.reuse, RZ, PT, P1 ;  /* 0x000000ff7900d20c */ /* 0x040fe40003f25310 */
[----:B------:R-:W-:Y:S01]  /*0ef0*/  @!P5 ISETP.NE.AND.EX P6, PT, R121, RZ, PT, P6 ;  /* 0x000000ff7900d20c */ /* 0x000fe20003fc5360 */
[----:B------:R-:W2:Y:S01]  /*0f00*/  @P0 LDC.64 R118, c[0x0][0x230] ;  /* 0x00008c00ff760b82 */ /* 0x000ea20000000a00 */
[----:B------:R-:W-:-:S02]  /*0f10*/  @P4 SHF.R.S32.HI R23, RZ, 0x1f, R22 ;  /* 0x0000001fff174819 */ /* 0x000fc40000011416 */
[----:B------:R-:W-:Y:S02]  /*0f20*/  @!P5 ISETP.NE.U32.AND P2, PT, R120, RZ, PT ;  /* 0x000000ff7800d20c */ /* 0x000fe40003f45070 */
[----:B------:R-:W-:Y:S02]  /*0f30*/  @P4 LEA.HI R23, R23, R22, RZ, 0x3 ;  /* 0x0000001617174211 */ /* 0x000fe400078f18ff */
[----:B------:R-:W-:Y:S02]  /*0f40*/  @!P5 ISETP.NE.AND.EX P2, PT, R121, RZ, PT, P2 ;  /* 0x000000ff7900d20c */ /* 0x000fe40003f45320 */
[----:B------:R-:W-:-:S05]  /*0f50*/  @P4 LEA.HI.SX32 R130, R23, R245, 0x1d ;  /* 0x000000f517824211 */ /* 0x000fca00078feaff */
[----:B-1----:R-:W-:Y:S01]  /*0f60*/  @P4 IMAD.WIDE.U32 R116, R130, 0x10, R116 ;  /* 0x0000001082744825 */ /* 0x002fe200078e0074 */
[----:B---3--:R-:W-:Y:S02]  /*0f70*/  @!P5 FSEL R21, R105, RZ, P1 ;  /* 0x000000ff6915d208 */ /* 0x008fe40000800000 */
[----:B------:R-:W-:Y:S02]  /*0f80*/  @!P5 FSEL R22, R106, RZ, P6 ;  /* 0x000000ff6a16d208 */ /* 0x000fe40003000000 */
[C---:B------:R-:W-:Y:S01]  /*0f90*/  @!P5 ISETP.NE.U32.AND P1, PT, R120.reuse, RZ, PT ;  /* 0x000000ff7800d20c */ /* 0x040fe20003f25070 */
[----:B------:R0:W5:Y:S01]  /*0fa0*/  @P4 LDG.E.128 R112, desc[UR4][R116.64] ;  /* 0x0000000474704981 */ /* 0x000162000c1e1d00 */
[----:B------:R-:W-:Y:S02]  /*0fb0*/  @!P5 ISETP.NE.U32.AND P6, PT, R120, RZ, PT ;  /* 0x000000ff7800d20c */ /* 0x000fe40003fc5070 */
[C---:B------:R-:W-:Y:S02]  /*0fc0*/  @!P5 ISETP.NE.AND.EX P1, PT, R121.reuse, RZ, PT, P1 ;  /* 0x000000ff7900d20c */ /* 0x040fe40003f25310 */
[----:B------:R-:W-:-:S02]  /*0fd0*/  @!P5 ISETP.NE.AND.EX P6, PT, R121, RZ, PT, P6 ;  /* 0x000000ff7900d20c */ /* 0x000fc40003fc5360 */
[----:B------:R-:W-:Y:S02]  /*0fe0*/  @!P5 FSEL R23, R107, RZ, P2 ;  /* 0x000000ff6b17d208 */ /* 0x000fe40001000000 */
[----:B------:R-:W-:Y:S02]  /*0ff0*/  @!P5 FSEL R188, R108, RZ, P1 ;  /* 0x000000ff6cbcd208 */ /* 0x000fe40000800000 */
[----:B------:R-:W-:Y:S02]  /*1000*/  @!P5 FSEL R189, R109, RZ, P6 ;  /* 0x000000ff6dbdd208 */ /* 0x000fe40003000000 */
[C---:B------:R-:W-:Y:S02]  /*1010*/  @!P5 ISETP.NE.U32.AND P2, PT, R120.reuse, RZ, PT ;  /* 0x000000ff7800d20c */ /* 0x040fe40003f45070 */
[C---:B------:R-:W-:Y:S02]  /*1020*/  @!P5 ISETP.NE.U32.AND P1, PT, R120.reuse, RZ, PT ;  /* 0x000000ff7800d20c */ /* 0x040fe40003f25070 */
[----:B------:R-:W-:-:S02]  /*1030*/  @!P5 ISETP.NE.U32.AND P6, PT, R120, RZ, PT ;  /* 0x000000ff7800d20c */ /* 0x000fc40003fc5070 */
[C---:B------:R-:W-:Y:S02]  /*1040*/  @!P5 ISETP.NE.AND.EX P2, PT, R121.reuse, RZ, PT, P2 ;  /* 0x000000ff7900d20c */ /* 0x040fe40003f45320 */
[C---:B------:R-:W-:Y:S02]  /*1050*/  @!P5 ISETP.NE.AND.EX P1, PT, R121.reuse, RZ, PT, P1 ;  /* 0x000000ff7900d20c */ /* 0x040fe40003f25310 */
[----:B------:R-:W-:Y:S01]  /*1060*/  @!P5 ISETP.NE.AND.EX P6, PT, R121, RZ, PT, P6 ;  /* 0x000000ff7900d20c */ /* 0x000fe20003fc5360 */
[----:B0-----:R-:W-:Y:S01]  /*1070*/  IMAD.WIDE.U32 R116, R131, 0x20, R140 ;  /* 0x0000002083747825 */ /* 0x001fe200078e008c */
[----:B------:R-:W-:Y:S02]  /*1080*/  @!P5 FSEL R190, R110, RZ, P1 ;  /* 0x000000ff6ebed208 */ /* 0x000fe40000800000 */
[----:B------:R-:W-:Y:S01]  /*1090*/  @!P5 FSEL R191, R111, RZ, P6 ;  /* 0x000000ff6fbfd208 */ /* 0x000fe20003000000 */
[----:B--2---:R-:W-:Y:S01]  /*10a0*/  @P0 IMAD.WIDE.U32 R118, R125, 0x20, R118 ;  /* 0x000000207d760825 */ /* 0x004fe200078e0076 */
[----:B------:R-:W-:Y:S01]  /*10b0*/  @!P5 FSEL R20, R104, RZ, P2 ;  /* 0x000000ff6814d208 */ /* 0x000fe20001000000 */
[----:B------:R-:W-:Y:S06]  /*10c0*/  @!P5 BRA `(.L_x_23904) ;  /* 0x000000000014d947 */ /* 0x000fec0003800000 */
[----:B-----5:R-:W-:Y:S02]  /*10d0*/  SHF.L.U32 R20, R112, 0x10, RZ ;  /* 0x0000001070147819 */ /* 0x020fe400000006ff */
[----:B------:R-:W-:-:S03]  /*10e0*/  SHF.L.U32 R123, R64, 0x10, RZ ;  /* 0x00000010407b7819 */ /* 0x000fc600000006ff */
[----:B------:R-:W-:-:S04]  /*10f0*/  FMUL.FTZ R20, R20, UR6 ;  /* 0x0000000614147c20 */ /* 0x000fc80008410000 */
[----:B------:R-:W-:-:S04]  /*1100*/  FMUL.FTZ R20, R20, R123 ;  /* 0x0000007b14147220 */ /* 0x000fc80000410000 */
[----:B------:R-:W-:-:S07]  /*1110*/  @P0 FADD.FTZ R20, R104, R20 ;  /* 0x0000001468140221 */ /* 0x000fce0000010000 */
.L_x_23904:
[----:B------:R-:W-:Y:S05]  /*1120*/  BSYNC B0 ;  /* 0x0000000000007941 */ /* 0x000fea0003800000 */
.L_x_23903:
[----:B------:R-:W-:Y:S04]  /*1130*/  BSSY B0, `(.L_x_23905) ;  /* 0x0000009000007945 */ /* 0x000fe80003800000 */
[----:B------:R-:W-:Y:S05]  /*1140*/  @!P5 BRA `(.L_x_23906) ;  /* 0x00000000001cd947 */ /* 0x000fea0003800000 */
[----:B-----5:R-:W-:Y:S02]  /*1150*/  PRMT R21, R112, 0x7632, R21 ;  /* 0x0000763270157816 */ /* 0x020fe40000000015 */
[----:B------:R-:W-:Y:S02]  /*1160*/  PRMT R122, R64, 0x7632, R122 ;  /* 0x00007632407a7816 */ /* 0x000fe4000000007a */
[----:B------:R-:W-:Y:S02]  /*1170*/  SHF.L.U32 R21, R21, 0x10, RZ ;  /* 0x0000001015157819 */ /* 0x000fe400000006ff */
[----:B------:R-:W-:-:S03]  /*1180*/  SHF.L.U32 R122, R122, 0x10, RZ ;  /* 0x000000107a7a7819 */ /* 0x000fc600000006ff */
[----:B------:R-:W-:-:S04]  /*1190*/  FMUL.FTZ R21, R21, UR6 ;  /* 0x0000000615157c20 */ /* 0x000fc80008410000 */
[----:B------:R-:W-:-:S04]  /*11a0*/  FMUL.FTZ R21, R21, R122 ;  /* 0x0000007a15157220 */ /* 0x000fc80000410000 */
[----:B------:R-:W-:-:S07]  /*11b0*/  @P0 FADD.FTZ R21, R105, R21 ;  /* 0x0000001569150221 */ /* 0x000fce0000010000 */
.L_x_23906:
[----:B------:R-:W-:Y:S05]  /*11c0*/  BSYNC B0 ;  /* 0x0000000000007941 */ /* 0x000fea0003800000 */
.L_x_23905:
[----:B------:R-:W-:Y:S04]  /*11d0*/  BSSY B0, `(.L_x_23907) ;  /* 0x0000007000007945 */ /* 0x000fe80003800000 */
[----:B------:R-:W-:Y:S05]  /*11e0*/  @!P5 BRA `(.L_x_23908) ;  /* 0x000000000014d947 */ /* 0x000fea0003800000 */
[----:B-----5:R-:W-:Y:S02]  /*11f0*/  SHF.L.U32 R22, R113, 0x10, RZ ;  /* 0x0000001071167819 */ /* 0x020fe400000006ff */
[----:B------:R-:W-:-:S03]  /*1200*/  SHF.L.U32 R123, R65, 0x10, RZ ;  /* 0x00000010417b7819 */ /* 0x000fc600000006ff */
[----:B------:R-:W-:-:S04]  /*1210*/  FMUL.FTZ R22, R22, UR6 ;  /* 0x0000000616167c20 */ /* 0x000fc80008410000 */
[----:B------:R-:W-:-:S04]  /*1220*/  FMUL.FTZ R22, R22, R123 ;  /* 0x0000007b16167220 */ /* 0x000fc80000410000 */
[----:B------:R-:W-:-:S07]  /*1230*/  @P0 FADD.FTZ R22, R106, R22 ;  /* 0x000000166a160221 */ /* 0x000fce0000010000 */
.L_x_23908:
[----:B------:R-:W-:Y:S05]  /*1240*/  BSYNC B0 ;  /* 0x0000000000007941 */ /* 0x000fea0003800000 */
.L_x_23907:
        /* <DEDUP_REMOVED lines=9> */
.L_x_23910:
[----:B------:R-:W-:Y:S05]  /*12e0*/  BSYNC B0 ;  /* 0x0000000000007941 */ /* 0x000fea0003800000 */
.L_x_23909:
[----:B------:R-:W-:Y:S04]  /*12f0*/  BSSY B0, `(.L_x_23911) ;  /* 0x0000007000007945 */ /* 0x000fe80003800000 */
[----:B------:R-:W-:Y:S05]  /*1300*/  @!P5 BRA `(.L_x_23912) ;  /* 0x000000000014d947 */ /* 0x000fea0003800000 */
[----:B-----5:R-:W-:Y:S02]  /*1310*/  SHF.L.U32 R122, R114, 0x10, RZ ;  /* 0x00000010727a7819 */ /* 0x020fe400000006ff */
[----:B------:R-:W-:-:S03]  /*1320*/  SHF.L.U32 R123, R66, 0x10, RZ ;  /* 0x00000010427b7819 */ /* 0x000fc600000006ff */
[----:B------:R-:W-:-:S04]  /*1330*/  FMUL.FTZ R122, R122, UR6 ;  /* 0x000000067a7a7c20 */ /* 0x000fc80008410000 */
[----:B------:R-:W-:-:S04]  /*1340*/  FMUL.FTZ R188, R122, R123 ;  /* 0x0000007b7abc7220 */ /* 0x000fc80000410000 */
[----:B------:R-:W-:-:S07]  /*1350*/  @P0 FADD.FTZ R188, R108, R188 ;  /* 0x000000bc6cbc0221 */ /* 0x000fce0000010000 */
.L_x_23912:
[----:B------:R-:W-:Y:S05]  /*1360*/  BSYNC B0 ;  /* 0x0000000000007941 */ /* 0x000fea0003800000 */
.L_x_23911:
        /* <DEDUP_REMOVED lines=9> */
.L_x_23914:
[----:B------:R-:W-:Y:S05]  /*1400*/  BSYNC B0 ;  /* 0x0000000000007941 */ /* 0x000fea0003800000 */
.L_x_23913:
[----:B------:R-:W-:Y:S04]  /*1410*/  BSSY B0, `(.L_x_23915) ;  /* 0x0000007000007945 */ /* 0x000fe80003800000 */
[----:B------:R-:W-:Y:S05]  /*1420*/  @!P5 BRA `(.L_x_23916) ;  /* 0x000000000014d947 */ /* 0x000fea0003800000 */
[----:B-----5:R-:W-:Y:S02]  /*1430*/  SHF.L.U32 R122, R115, 0x10, RZ ;  /* 0x00000010737a7819 */ /* 0x020fe400000006ff */
[----:B------:R-:W-:-:S03]  /*1440*/  SHF.L.U32 R123, R67, 0x10, RZ ;  /* 0x00000010437b7819 */ /* 0x000fc600000006ff */
[----:B------:R-:W-:-:S04]  /*1450*/  FMUL.FTZ R122, R122, UR6 ;  /* 0x000000067a7a7c20 */ /* 0x000fc80008410000 */
[----:B------:R-:W-:-:S04]  /*1460*/  FMUL.FTZ R190, R122, R123 ;  /* 0x0000007b7abe7220 */ /* 0x000fc80000410000 */
[----:B------:R-:W-:-:S07]  /*1470*/  @P0 FADD.FTZ R190, R110, R190 ;  /* 0x000000be6ebe0221 */ /* 0x000fce0000010000 */
.L_x_23916:
[----:B------:R-:W-:Y:S05]  /*1480*/  BSYNC B0 ;  /* 0x0000000000007941 */ /* 0x000fea0003800000 */
.L_x_23915:
        /* <DEDUP_REMOVED lines=9> */
.L_x_23918:
[----:B------:R-:W-:Y:S05]  /*1520*/  BSYNC B0 ;  /* 0x0000000000007941 */ /* 0x000fea0003800000 */
.L_x_23917:
[----:B------:R-:W-:Y:S04]  /*1530*/  STG.E.128 desc[UR4][R116.64], R20 ;  /* 0x0000001474007986 */ /* 0x000fe8000c101d04 */
[----:B------:R0:W-:Y:S04]  /*1540*/  STG.E.128 desc[UR4][R116.64+0x10], R188 ;  /* 0x000010bc74007986 */ /* 0x0001e8000c101d04 */
[----:B------:R-:W2:Y:S04]  /*1550*/  @P0 LDG.E.128 R104, desc[UR4][R118.64] ;  /* 0x0000000476680981 */ /* 0x000ea8000c1e1d00 */
[----:B------:R1:W3:Y:S01]  /*1560*/  @P0 LDG.E.128 R108, desc[UR4][R118.64+0x10] ;  /* 0x00001004766c0981 */ /* 0x0002e2000c1e1d00 */
[----:B------:R-:W-:-:S02]  /*1570*/  @!P5 ISETP.NE.U32.AND P2, PT, R120, RZ, PT ;  /* 0x000000ff7800d20c */ /* 0x000fc40003f45070 */
[C---:B------:R-:W-:Y:S02]  /*1580*/  @!P5 ISETP.NE.U32.AND P6, PT, R120.reuse, RZ, PT ;  /* 0x000000ff7800d20c */ /* 0x040fe40003fc5070 */
[C---:B------:R-:W-:Y:S02]  /*1590*/  @!P5 ISETP.NE.AND.EX P2, PT, R121.reuse, RZ, PT, P2 ;  /* 0x000000ff7900d20c */ /* 0x040fe40003f45320 */
[C---:B------:R-:W-:Y:S02]  /*15a0*/  @!P5 ISETP.NE.AND.EX P6, PT, R121.reuse, RZ, PT, P6 ;  /* 0x000000ff7900d20c */ /* 0x040fe40003fc5360 */
[----:B------:R-:W-:Y:S01]  /*15b0*/  @!P5 ISETP.NE.U32.AND P1, PT, R120, RZ, PT ;  /* 0x000000ff7800d20c */ /* 0x000fe20003f25070 */
[----:B0-----:R-:W0:Y:S01]  /*15c0*/  @P4 LDC.64 R116, c[0x0][0x220] ;  /* 0x00008800ff744b82 */ /* 0x001e220000000a00 */
[----:B------:R-:W-:Y:S02]  /*15d0*/  @P4 IADD3 R123, R130, 0x20, RZ ;  /* 0x00000020827b4810 */ /* 0x000fe40007ffe0ff */
[----:B------:R-:W-:-:S05]  /*15e0*/  @!P5 ISETP.NE.AND.EX P1, PT, R121, RZ, PT, P1 ;  /* 0x000000ff7900d20c */ /* 0x000fca0003f25310 */
[----:B-1----:R-:W1:Y:S01]  /*15f0*/  @P0 LDC.64 R118, c[0x0][0x230] ;  /* 0x00008c00ff760b82 */ /* 0x002e620000000a00 */
[----:B------:R-:W-:Y:S01]  /*1600*/  IADD3 R127, R131, 0x40, RZ ;  /* 0x00000040837f7810 */ /* 0x000fe20007ffe0ff */
[----:B------:R-:W-:Y:S01]  /*1610*/  BSSY B0, `(.L_x_23919) ;  /* 0x000001d000007945 */ /* 0x000fe20003800000 */
[----:B0-----:R-:W-:-:S05]  /*1620*/  @P4 IMAD.WIDE.U32 R116, R123, 0x10, R116 ;  /* 0x000000107b744825 */ /* 0x001fca00078e0074 */
[----:B-----5:R0:W5:Y:S01]  /*1630*/  @P4 LDG.E.128 R112, desc[UR4][R116.64] ;  /* 0x0000000474704981 */ /* 0x020162000c1e1d00 */
[----:B-1----:R-:W-:-:S04]  /*1640*/  @P0 IMAD.WIDE.U32 R118, R127, 0x20, R118 ;  /* 0x000000207f760825 */ /* 0x002fc800078e0076 */
        /* <DEDUP_REMOVED lines=8> */
[----:B---3--:R-:W-:Y:S02]  /*16d0*/  @!P5 FSEL R184, R108, RZ, P2 ;  /* 0x000000ff6cb8d208 */ /* 0x008fe40001000000 */
        /* <DEDUP_REMOVED lines=11> */
[----:B-----5:R-:W-:Y:S02]  /*1790*/  SHF.L.U32 R122, R112, 0x10, RZ ;  /* 0x00000010707a7819 */ /* 0x020fe400000006ff */
[----:B------:R-:W-:-:S03]  /*17a0*/  SHF.L.U32 R180, R68, 0x10, RZ ;  /* 0x0000001044b47819 */ /* 0x000fc600000006ff */
[----:B------:R-:W-:-:S04]  /*17b0*/  FMUL.FTZ R123, R122, UR6 ;  /* 0x000000067a7b7c20 */ /* 0x000fc80008410000 */
[----:B------:R-:W-:-:S04]  /*17c0*/  FMUL.FTZ R180, R123, R180 ;  /* 0x000000b47bb47220 */ /* 0x000fc80000410000 */
[----:B------:R-:W-:-:S07]  /*17d0*/  @P0 FADD.FTZ R180, R104, R180 ;  /* 0x000000b468b40221 */ /* 0x000fce0000010000 */
.L_x_23920:
[----:B------:R-:W-:Y:S05]  /*17e0*/  BSYNC B0 ;  /* 0x0000000000007941 */ /* 0x000fea0003800000 */
.L_x_23919:
        /* <DEDUP_REMOVED lines=9> */
.L_x_23922:
[----:B------:R-:W-:Y:S05]  /*1880*/  BSYNC B0 ;  /* 0x0000000000007941 */ /* 0x000fea0003800000 */
.L_x_23921:
[----:B------:R-:W-:Y:S04]  /*1890*/  BSSY B0, `(.L_x_23923) ;  /* 0x0000007000007945 */ /* 0x000fe80003800000 */
[----:B------:R-:W-:Y:S05]  /*18a0*/  @!P5 BRA `(.L_x_23924) ;  /* 0x000000000014d947 */ /* 0x000fea0003800000 */
[----:B-----5:R-:W-:Y:S02]  /*18b0*/  SHF.L.U32 R122, R113, 0x10, RZ ;  /* 0x00000010717a7819 */ /* 0x020fe400000006ff */
[----:B------:R-:W-:-:S03]  /*18c0*/  SHF.L.U32 R182, R69, 0x10, RZ ;  /* 0x0000001045b67819 */ /* 0x000fc600000006ff */
[----:B------:R-:W-:-:S04]  /*18d0*/  FMUL.FTZ R123, R122, UR6 ;  /* 0x000000067a7b7c20 */ /* 0x000fc80008410000 */
[----:B------:R-:W-:-:S04]  /*18e0*/  FMUL.FTZ R182, R123, R182 ;  /* 0x000000b67bb67220 */ /* 0x000fc80000410000 */
[----:B------:R-:W-:-:S07]  /*18f0*/  @P0 FADD.FTZ R182, R106, R182 ;  /* 0x000000b66ab60221 */ /* 0x000fce0000010000 */
.L_x_23924:
[----:B------:R-:W-:Y:S05]  /*1900*/  BSYNC B0 ;  /* 0x0000000000007941 */ /* 0x000fea0003800000 */
.L_x_23923:
        /* <DEDUP_REMOVED lines=9> */
.L_x_23926:
[----:B------:R-:W-:Y:S05]  /*19a0*/  BSYNC B0 ;  /* 0x0000000000007941 */ /* 0x000fea0003800000 */
.L_x_23925:
[----:B------:R-:W-:Y:S04]  /*19b0*/  BSSY B0, `(.L_x_23927) ;  /* 0x0000007000007945 */ /* 0x000fe80003800000 */
[----:B------:R-:W-:Y:S05]  /*19c0*/  @!P5 BRA `(.L_x_23928) ;  /* 0x000000000014d947 */ /* 0x000fea0003800000 */
[----:B-----5:R-:W-:Y:S02]  /*19d0*/  SHF.L.U32 R122, R114, 0x10, RZ ;  /* 0x00000010727a7819 */ /* 0x020fe400000006ff */
[----:B------:R-:W-:-:S03]  /*19e0*/  SHF.L.U32 R184, R70, 0x10, RZ ;  /* 0x0000001046b87819 */ /* 0x000fc600000006ff */
[----:B------:R-:W-:-:S04]  /*19f0*/  FMUL.FTZ R123, R122, UR6 ;  /* 0x000000067a7b7c20 */ /* 0x000fc80008410000 */
[----:B------:R-:W-:-:S04]  /*1a00*/  FMUL.FTZ R184, R123, R184 ;  /* 0x000000b87bb87220 */ /* 0x000fc80000410000 */
[----:B------:R-:W-:-:S07]  /*1a10*/  @P0 FADD.FTZ R184, R108, R184 ;  /* 0x000000b86cb80221 */ /* 0x000fce0000010000 */
.L_x_23928:
[----:B------:R-:W-:Y:S05]  /*1a20*/  BSYNC B0 ;  /* 0x0000000000007941 */ /* 0x000fea0003800000 */
.L_x_23927:
        /* <DEDUP_REMOVED lines=9> */
.L_x_23930:
[----:B------:R-:W-:Y:S05]  /*1ac0*/  BSYNC B0 ;  /* 0x0000000000007941 */ /* 0x000fea0003800000 */
.L_x_23929:
[----:B------:R-:W-:Y:S04]  /*1ad0*/  BSSY B0, `(.L_x_23931) ;  /* 0x0000007000007945 */ /* 0x000fe80003800000 */
[----:B------:R-:W-:Y:S05]  /*1ae0*/  @!P5 BRA `(.L_x_23932) ;  /* 0x000000000014d947 */ /* 0x000fea0003800000 */
[----:B-----5:R-:W-:Y:S02]  /*1af0*/  SHF.L.U32 R122, R115, 0x10, RZ ;  /* 0x00000010737a7819 */ /* 0x020fe400000006ff */
[----:B------:R-:W-:-:S03]  /*1b00*/  SHF.L.U32 R186, R71, 0x10, RZ ;  /* 0x0000001047ba7819 */ /* 0x000fc600000006ff */
[----:B------:R-:W-:-:S04]  /*1b10*/  FMUL.FTZ R123, R122, UR6 ;  /* 0x000000067a7b7c20 */ /* 0x000fc80008410000 */
[----:B------:R-:W-:-:S04]  /*1b20*/  FMUL.FTZ R186, R123, R186 ;  /* 0x000000ba7bba7220 */ /* 0x000fc80000410000 */
[----:B------:R-:W-:-:S07]  /*1b30*/  @P0 FADD.FTZ R186, R110, R186 ;  /* 0x000000ba6eba0221 */ /* 0x000fce0000010000 */
.L_x_23932:
[----:B------:R-:W-:Y:S05]  /*1b40*/  BSYNC B0 ;  /* 0x0000000000007941 */ /* 0x000fea0003800000 */
.L_x_23931:
        /* <DEDUP_REMOVED lines=9> */
.L_x_23934:
[----:B------:R-:W-:Y:S05]  /*1be0*/  BSYNC B0 ;  /* 0x0000000000007941 */ /* 0x000fea0003800000 */
.L_x_23933:
        /* <DEDUP_REMOVED lines=13> */
[----:B------:R-:W-:Y:S01]  /*1cc0*/  BSSY B0, `(.L_x_23935) ;  /* 0x000001e000007945 */ /* 0x000fe20003800000 */
[----:B0-----:R-:W-:Y:S01]  /*1cd0*/  @P4 IMAD.WIDE.U32 R116, R123, 0x10, R116 ;  /* 0x000000107b744825 */ /* 0x001fe200078e0074 */
[----:B------:R-:W-:-:S04]  /*1ce0*/  IADD3 R123, R131, 0x60, RZ ;  /* 0x00000060837b7810 */ /* 0x000fc80007ffe0ff */
        /* <DEDUP_REMOVED lines=27> */
.L_x_23936:
[----:B------:R-:W-:Y:S05]  /*1ea0*/  BSYNC B0 ;  /* 0x0000000000007941 */ /* 0x000fea0003800000 */
.L_x_23935:
        /* <DEDUP_REMOVED lines=9> */
.L_x_23938:
[----:B------:R-:W-:Y:S05]  /*1f40*/  BSYNC B0 ;  /* 0x0000000000007941 */ /* 0x000fea0003800000 */
.L_x_23937:
[----:B------:R-:W-:Y:S04]  /*1f50*/  BSSY B0, `(.L_x_23939) ;  /* 0x0000007000007945 */ /* 0x000fe80003800000 */
[----:B------:R-:W-:Y:S05]  /*1f60*/  @!P5 BRA `(.L_x_23940) ;  /* 0x000000000014d947 */ /* 0x000fea0003800000 */
[----:B-----5:R-:W-:Y:S02]  /*1f70*/  SHF.L.U32 R122, R113, 0x10, RZ ;  /* 0x00000010717a7819 */ /* 0x020fe400000006ff */
[----:B------:R-:W-:-:S03]  /*1f80*/  SHF.L.U32 R174, R73, 0x10, RZ ;  /* 0x0000001049ae7819 */ /* 0x000fc600000006ff */
[----:B------:R-:W-:-:S04]  /*1f90*/  FMUL.FTZ R125, R122, UR6 ;  /* 0x000000067a7d7c20 */ /* 0x000fc80008410000 */
[----:B------:R-:W-:-:S04]  /*1fa0*/  FMUL.FTZ R174, R125, R174 ;  /* 0x000000ae7dae7220 */ /* 0x000fc80000410000 */
[----:B------:R-:W-:-:S07]  /*1fb0*/  @P0 FADD.FTZ R174, R106, R174 ;  /* 0x000000ae6aae0221 */ /* 0x000fce0000010000 */
.L_x_23940:
[----:B------:R-:W-:Y:S05]  /*1fc0*/  BSYNC B0 ;  /* 0x0000000000007941 */ /* 0x000fea0003800000 */
.L_x_23939:
        /* <DEDUP_REMOVED lines=9> */
.L_x_23942:
[----:B------:R-:W-:Y:S05]  /*2060*/  BSYNC B0 ;  /* 0x0000000000007941 */ /* 0x000fea0003800000 */
.L_x_23941:
[----:B------:R-:W-:Y:S04]  /*2070*/  BSSY B0, `(.L_x_23943) ;  /* 0x0000007000007945 */ /* 0x000fe80003800000 */
[----:B------:R-:W-:Y:S05]  /*2080*/  @!P5 BRA `(.L_x_23944) ;  /* 0x000000000014d947 */ /* 0x000fea0003800000 */
[----:B-----5:R-:W-:Y:S02]  /*2090*/  SHF.L.U32 R122, R114, 0x10, RZ ;  /* 0x00000010727a7819 */ /* 0x020fe400000006ff */
[----:B------:R-:W-:-:S03]  /*20a0*/  SHF.L.U32 R176, R74, 0x10, RZ ;  /* 0x000000104ab07819 */ /* 0x000fc600000006ff */
[----:B------:R-:W-:-:S04]  /*20b0*/  FMUL.FTZ R125, R122, UR6 ;  /* 0x000000067a7d7c20 */ /* 0x000fc80008410000 */
[----:B------:R-:W-:-:S04]  /*20c0*/  FMUL.FTZ R176, R125, R176 ;  /* 0x000000b07db07220 */ /* 0x000fc80000410000 */
[----:B------:R-:W-:-:S07]  /*20d0*/  @P0 FADD.FTZ R176, R108, R176 ;  /* 0x000000b06cb00221 */ /* 0x000fce0000010000 */
.L_x_23944:
[----:B------:R-:W-:Y:S05]  /*20e0*/  BSYNC B0 ;  /* 0x0000000000007941 */ /* 0x000fea0003800000 */
.L_x_23943:
        /* <DEDUP_REMOVED lines=9> */
.L_x_23946:
[----:B------:R-:W-:Y:S05]  /*2180*/  BSYNC B0 ;  /* 0x0000000000007941 */ /* 0x000fea0003800000 */
.L_x_23945:
[----:B------:R-:W-:Y:S04]  /*2190*/  BSSY B0, `(.L_x_23947) ;  /* 0x0000007000007945 */ /* 0x000fe80003800000 */
[----:B------:R-:W-:Y:S05]  /*21a0*/  @!P5 BRA `(.L_x_23948) ;  /* 0x000000000014d947 */ /* 0x000fea0003800000 */
[----:B-----5:R-:W-:Y:S02]  /*21b0*/  SHF.L.U32 R122, R115, 0x10, RZ ;  /* 0x00000010737a7819 */ /* 0x020fe400000006ff */
[----:B------:R-:W-:-:S03]  /*21c0*/  SHF.L.U32 R178, R75, 0x10, RZ ;  /* 0x000000104bb27819 */ /* 0x000fc600000006ff */
[----:B------:R-:W-:-:S04]  /*21d0*/  FMUL.FTZ R125, R122, UR6 ;  /* 0x000000067a7d7c20 */ /* 0x000fc80008410000 */
[----:B------:R-:W-:-:S04]  /*21e0*/  FMUL.FTZ R178, R125, R178 ;  /* 0x000000b27db27220 */ /* 0x000fc80000410000 */
[----:B------:R-:W-:-:S07]  /*21f0*/  @P0 FADD.FTZ R178, R110, R178 ;  /* 0x000000b26eb20221 */ /* 0x000fce0000010000 */
.L_x_23948:
[----:B------:R-:W-:Y:S05]  /*2200*/  BSYNC B0 ;  /* 0x0000000000007941 */ /* 0x000fea0003800000 */
.L_x_23947:
        /* <DEDUP_REMOVED lines=9> */
.L_x_23950:
[----:B------:R-:W-:Y:S05]  /*22a0*/  BSYNC B0 ;  /* 0x0000000000007941 */ /* 0x000fea0003800000 */
.L_x_23949:
[----:B------:R-:W-:Y:S04]  /*22b0*/  STG.E.128 desc[UR4][R116.64], R172 ;  /* 0x000000ac74007986 */ /* 0x000fe8000c101d04 */
[----:B------:R0:W-:Y:S01]  /*22c0*/  STG.E.128 desc[UR4][R116.64+0x10], R176 ;  /* 0x000010b074007986 */ /* 0x0001e2000c101d04 */
[C---:B------:R-:W-:Y:S01]  /*22d0*/  @!P5 ISETP.NE.U32.AND P2, PT, R120.reuse, RZ, PT ;  /* 0x000000ff7800d20c */ /* 0x040fe20003f45070 */
[----:B------:R-:W1:Y:S02]  /*22e0*/  @P0 LDC.64 R124, c[0x0][0x230] ;  /* 0x00008c00ff7c0b82 */ /* 0x000e640000000a00 */
[----:B------:R-:W2:Y:S04]  /*22f0*/  @P0 LDG.E.128 R104, desc[UR4][R118.64] ;  /* 0x0000000476680981 */ /* 0x000ea8000c1e1d00 */
[----:B------:R-:W3:Y:S01]  /*2300*/  @P0 LDG.E.128 R108, desc[UR4][R118.64+0x10] ;  /* 0x00001004766c0981 */ /* 0x000ee2000c1e1d00 */
[----:B------:R-:W-:-:S02]  /*2310*/  @!P5 ISETP.NE.U32.AND P6, PT, R120, RZ, PT ;  /* 0x000000ff7800d20c */ /* 0x000fc40003fc5070 */
[C---:B------:R-:W-:Y:S02]  /*2320*/  @!P5 ISETP.NE.AND.EX P2, PT, R121.reuse, RZ, PT, P2 ;  /* 0x000000ff7900d20c */ /* 0x040fe40003f45320 */
[C---:B------:R-:W-:Y:S02]  /*2330*/  @!P5 ISETP.NE.AND.EX P6, PT, R121.reuse, RZ, PT, P6 ;  /* 0x000000ff7900d20c */ /* 0x040fe40003fc5360 */
[----:B------:R-:W-:Y:S02]  /*2340*/  @P4 IADD3 R127, R130, 0x60, RZ ;  /* 0x00000060827f4810 */ /* 0x000fe40007ffe0ff */
[----:B------:R-:W-:Y:S01]  /*2350*/  @!P5 ISETP.NE.U32.AND P1, PT, R120, RZ, PT ;  /* 0x000000ff7800d20c */ /* 0x000fe20003f25070 */
[----:B0-----:R-:W0:Y:S03]  /*2360*/  @P4 LDC.64 R116, c[0x0][0x220] ;  /* 0x00008800ff744b82 */ /* 0x001e260000000a00 */
[----:B------:R-:W-:-:S02]  /*2370*/  @!P5 ISETP.NE.AND.EX P1, PT, R121, RZ, PT, P1 ;  /* 0x000000ff7900d20c */ /* 0x000fc40003f25310 */
[----:B------:R-:W-:Y:S01]  /*2380*/  IADD3 R133, R131, 0x80, RZ ;  /* 0x0000008083857810 */ /* 0x000fe20007ffe0ff */
[----:B------:R-:W-:Y:S01]  /*2390*/  BSSY B0, `(.L_x_23951) ;  /* 0x000001d000007945 */ /* 0x000fe20003800000 */
[----:B------:R-:W-:-:S04]  /*23a0*/  IMAD.WIDE.U32 R122, R123, 0x20, R140 ;  /* 0x000000207b7a7825 */ /* 0x000fc800078e008c */
[----:B0-----:R-:W-:-:S05]  /*23b0*/  @P4 IMAD.WIDE.U32 R116, R127, 0x10, R116 ;  /* 0x000000107f744825 */ /* 0x001fca00078e0074 */
[----:B-----5:R3:W5:Y:S01]  /*23c0*/  @P4 LDG.E.128 R112, desc[UR4][R116.64] ;  /* 0x0000000474704981 */ /* 0x020762000c1e1d00 */
[----:B-1----:R-:W-:Y:S01]  /*23d0*/  @P0 IMAD.WIDE.U32 R124, R133, 0x20, R124 ;  /* 0x00000020857c0825 */ /* 0x002fe200078e007c */
[----:B--2---:R-:W-:Y:S02]  /*23e0*/  @!P5 FSEL R169, R105, RZ, P2 ;  /* 0x000000ff69a9d208 */ /* 0x004fe40001000000 */
[----:B------:R-:W-:Y:S02]  /*23f0*/  @!P5 FSEL R170, R106, RZ, P6 ;  /* 0x000000ff6aaad208 */ /* 0x000fe40003000000 */
[C---:B------:R-:W-:Y:S02]  /*2400*/  @!P5 ISETP.NE.U32.AND P2, PT, R120.reuse, RZ, PT ;  /* 0x000000ff7800d20c */ /* 0x040fe40003f45070 */
[----:B------:R-:W-:Y:S02]  /*2410*/  @!P5 ISETP.NE.U32.AND P6, PT, R120, RZ, PT ;  /* 0x000000ff7800d20c */ /* 0x000fe40003fc5070 */
[----:B------:R-:W-:-:S02]  /*2420*/  @!P5 ISETP.NE.AND.EX P2, PT, R121, RZ, PT, P2 ;  /* 0x000000ff7900d20c */ /* 0x000fc40003f45320 */
[----:B------:R-:W-:Y:S02]  /*2430*/  @!P5 ISETP.NE.AND.EX P6, PT, R121, RZ, PT, P6 ;  /* 0x000000ff7900d20c */ /* 0x000fe40003fc5360 */
[----:B------:R-:W-:Y:S02]  /*2440*/  @!P5 FSEL R171, R107, RZ, P1 ;  /* 0x000000ff6babd208 */ /* 0x000fe40000800000 */
[----:B---3--:R-:W-:Y:S02]  /*2450*/  @!P5 FSEL R116, R108, RZ, P2 ;  /* 0x000000ff6c74d208 */ /* 0x008fe40001000000 */
[----:B------:R-:W-:Y:S02]  /*2460*/  @!P5 FSEL R117, R109, RZ, P6 ;  /* 0x000000ff6d75d208 */ /* 0x000fe40003000000 */
[C---:B------:R-:W-:Y:S02]  /*2470*/  @!P5 ISETP.NE.U32.AND P1, PT, R120.reuse, RZ, PT ;  /* 0x000000ff7800d20c */ /* 0x040fe40003f25070 */
[----:B------:R-:W-:-:S02]  /*2480*/  @!P5 ISETP.NE.U32.AND P2, PT, R120, RZ, PT ;  /* 0x000000ff7800d20c */ /* 0x000fc40003f45070 */
[----:B------:R-:W-:Y:S02]  /*2490*/  @!P5 ISETP.NE.U32.AND P6, PT, R120, RZ, PT ;  /* 0x000000ff7800d20c */ /* 0x000fe40003fc5070 */
[C---:B------:R-:W-:Y:S02]  /*24a0*/  @!P5 ISETP.NE.AND.EX P1, PT, R121.reuse, RZ, PT, P1 ;  /* 0x000000ff7900d20c */ /* 0x040fe40003f25310 */
[C---:B------:R-:W-:Y:S02]  /*24b0*/  @!P5 ISETP.NE.AND.EX P2, PT, R121.reuse, RZ, PT, P2 ;  /* 0x000000ff7900d20c */ /* 0x040fe40003f45320 */
[----:B------:R-:W-:Y:S02]  /*24c0*/  @!P5 ISETP.NE.AND.EX P6, PT, R121, RZ, PT, P6 ;  /* 0x000000ff7900d20c */ /* 0x000fe40003fc5360 */
[----:B------:R-:W-:Y:S02]  /*24d0*/  @!P5 FSEL R118, R110, RZ, P2 ;  /* 0x000000ff6e76d208 */ /* 0x000fe40001000000 */
[----:B------:R-:W-:-:S02]  /*24e0*/  @!P5 FSEL R119, R111, RZ, P6 ;  /* 0x000000ff6f77d208 */ /* 0x000fc40003000000 */
[----:B------:R-:W-:Y:S01]  /*24f0*/  @!P5 FSEL R168, R104, RZ, P1 ;  /* 0x000000ff68a8d208 */ /* 0x000fe20000800000 */
[----:B------:R-:W-:Y:S06]  /*2500*/  @!P5 BRA `(.L_x_23952) ;  /* 0x000000000014d947 */ /* 0x000fec0003800000 */
[----:B-----5:R-:W-:Y:S02]  /*2510*/  SHF.L.U32 R126, R112, 0x10, RZ ;  /* 0x00000010707e7819 */ /* 0x020fe400000006ff */
[----:B------:R-:W-:-:S03]  /*2520*/  SHF.L.U32 R168, R76, 0x10, RZ ;  /* 0x000000104ca87819 */ /* 0x000fc600000006ff */
[----:B------:R-:W-:-:S04]  /*2530*/  FMUL.FTZ R127, R126, UR6 ;  /* 0x000000067e7f7c20 */ /* 0x000fc80008410000 */
[----:B------:R-:W-:-:S04]  /*2540*/  FMUL.FTZ R168, R127, R168 ;  /* 0x000000a87fa87220 */ /* 0x000fc80000410000 */
[----:B------:R-:W-:-:S07]  /*2550*/  @P0 FADD.FTZ R168, R104, R168 ;  /* 0x000000a868a80221 */ /* 0x000fce0000010000 */
.L_x_23952:
[----:B------:R-:W-:Y:S05]  /*2560*/  BSYNC B0 ;  /* 0x0000000000007941 */ /* 0x000fea0003800000 */
.L_x_23951:
        /* <DEDUP_REMOVED lines=9> */
.L_x_23954:
[----:B------:R-:W-:Y:S05]  /*2600*/  BSYNC B0 ;  /* 0x0000000000007941 */ /* 0x000fea0003800000 */
.L_x_23953:
[----:B------:R-:W-:Y:S04]  /*2610*/  BSSY B0, `(.L_x_23955) ;  /* 0x0000007000007945 */ /* 0x000fe80003800000 */
[----:B------:R-:W-:Y:S05]  /*2620*/  @!P5 BRA `(.L_x_23956) ;  /* 0x000000000014d947 */ /* 0x000fea0003800000 */
[----:B-----5:R-:W-:Y:S02]  /*2630*/  SHF.L.U32 R126, R113, 0x10, RZ ;  /* 0x00000010717e7819 */ /* 0x020fe400000006ff */
[----:B------:R-:W-:-:S03]  /*2640*/  SHF.L.U32 R170, R77, 0x10, RZ ;  /* 0x000000104daa7819 */ /* 0x000fc600000006ff */
[----:B------:R-:W-:-:S04]  /*2650*/  FMUL.FTZ R127, R126, UR6 ;  /* 0x000000067e7f7c20 */ /* 0x000fc80008410000 */
[----:B------:R-:W-:-:S04]  /*2660*/  FMUL.FTZ R170, R127, R170 ;  /* 0x000000aa7faa7220 */ /* 0x000fc80000410000 */
[----:B------:R-:W-:-:S07]  /*2670*/  @P0 FADD.FTZ R170, R106, R170 ;  /* 0x000000aa6aaa0221 */ /* 0x000fce0000010000 */
.L_x_23956:
[----:B------:R-:W-:Y:S05]  /*2680*/  BSYNC B0 ;  /* 0x0000000000007941 */ /* 0x000fea0003800000 */
.L_x_23955:
        /* <DEDUP_REMOVED lines=9> */
.L_x_23958:
[----:B------:R-:W-:Y:S05]  /*2720*/  BSYNC B0 ;  /* 0x0000000000007941 */ /* 0x000fea0003800000 */
.L_x_23957:
[----:B------:R-:W-:Y:S04]  /*2730*/  BSSY B0, `(.L_x_23959) ;  /* 0x0000007000007945 */ /* 0x000fe80003800000 */
[----:B------:R-:W-:Y:S05]  /*2740*/  @!P5 BRA `(.L_x_23960) ;  /* 0x000000000014d947 */ /* 0x000fea0003800000 */
[----:B-----5:R-:W-:Y:S02]  /*2750*/  SHF.L.U32 R126, R114, 0x10, RZ ;  /* 0x00000010727e7819 */ /* 0x020fe400000006ff */
[----:B------:R-:W-:-:S03]  /*2760*/  SHF.L.U32 R116, R78, 0x10, RZ ;  /* 0x000000104e747819 */ /* 0x000fc600000006ff */
[----:B------:R-:W-:-:S04]  /*2770*/  FMUL.FTZ R127, R126, UR6 ;  /* 0x000000067e7f7c20 */ /* 0x000fc80008410000 */
[----:B------:R-:W-:-:S04]  /*2780*/  FMUL.FTZ R116, R127, R116 ;  /* 0x000000747f747220 */ /* 0x000fc80000410000 */
[----:B------:R-:W-:-:S07]  /*2790*/  @P0 FADD.FTZ R116, R108, R116 ;  /* 0x000000746c740221 */ /* 0x000fce0000010000 */
.L_x_23960:
[----:B------:R-:W-:Y:S05]  /*27a0*/  BSYNC B0 ;  /* 0x0000000000007941 */ /* 0x000fea0003800000 */
.L_x_23959:
        /* <DEDUP_REMOVED lines=9> */
.L_x_23962:
[----:B------:R-:W-:Y:S05]  /*2840*/  BSYNC B0 ;  /* 0x0000000000007941 */ /* 0x000fea0003800000 */
.L_x_23961:
[----:B------:R-:W-:Y:S04]  /*2850*/  BSSY B0, `(.L_x_23963) ;  /* 0x0000007000007945 */ /* 0x000fe80003800000 */
[----:B------:R-:W-:Y:S05]  /*2860*/  @!P5 BRA `(.L_x_23964) ;  /* 0x000000000014d947 */ /* 0x000fea0003800000 */
[----:B-----5:R-:W-:Y:S02]  /*2870*/  SHF.L.U32 R126, R115, 0x10, RZ ;  /* 0x00000010737e7819 */ /* 0x020fe400000006ff */
[----:B------:R-:W-:-:S03]  /*2880*/  SHF.L.U32 R118, R79, 0x10, RZ ;  /* 0x000000104f767819 */ /* 0x000fc600000006ff */
[----:B------:R-:W-:-:S04]  /*2890*/  FMUL.FTZ R127, R126, UR6 ;  /* 0x000000067e7f7c20 */ /* 0x000fc80008410000 */
[----:B------:R-:W-:-:S04]  /*28a0*/  FMUL.FTZ R118, R127, R118 ;  /* 0x000000767f767220 */ /* 0x000fc80000410000 */
[----:B------:R-:W-:-:S07]  /*28b0*/  @P0 FADD.FTZ R118, R110, R118 ;  /* 0x000000766e760221 */ /* 0x000fce0000010000 */
.L_x_23964:
[----:B------:R-:W-:Y:S05]  /*28c0*/  BSYNC B0 ;  /* 0x0000000000007941 */ /* 0x000fea0003800000 */
.L_x_23963:
        /* <DEDUP_REMOVED lines=9> */
.L_x_23966:
[----:B------:R-:W-:Y:S05]  /*2960*/  BSYNC B0 ;  /* 0x0000000000007941 */ /* 0x000fea0003800000 */
.L_x_23965:
        /* <DEDUP_REMOVED lines=9> */
[----:B------:R-:W-:Y:S02]  /*2a00*/  @!P5 ISETP.NE.U32.AND P1, PT, R120, RZ, PT ;  /* 0x000000ff7800d20c */ /* 0x000fe40003f25070 */
[----:B------:R-:W-:Y:S01]  /*2a10*/  @P4 IADD3 R127, R130, 0x80, RZ ;  /* 0x00000080827f4810 */ /* 0x000fe20007ffe0ff */
[----:B0-----:R-:W0:Y:S01]  /*2a20*/  @P4 LDC.64 R122, c[0x0][0x220] ;  /* 0x00008800ff7a4b82 */ /* 0x001e220000000a00 */
[----:B------:R-:W-:Y:S02]  /*2a30*/  @!P5 ISETP.NE.AND.EX P1, PT, R121, RZ, PT, P1 ;  /* 0x000000ff7900d20c */ /* 0x000fe40003f25310 */
[----:B------:R-:W-:Y:S01]  /*2a40*/  IADD3 R135, R131, 0xa0, RZ ;  /* 0x000000a083877810 */ /* 0x000fe20007ffe0ff */
[----:B------:R-:W-:Y:S04]  /*2a50*/  BSSY B0, `(.L_x_23967) ;  /* 0x000001d000007945 */ /* 0x000fe80003800000 */
[----:B-1----:R-:W-:-:S04]  /*2a60*/  @P0 IMAD.WIDE.U32 R128, R135, 0x20, R128 ;  /* 0x0000002087800825 */ /* 0x002fc800078e0080 */
[----:B0-----:R-:W-:-:S05]  /*2a70*/  @P4 IMAD.WIDE.U32 R122, R127, 0x10, R122 ;  /* 0x000000107f7a4825 */ /* 0x001fca00078e007a */
[----:B-----5:R0:W5:Y:S02]  /*2a80*/  @P4 LDG.E.128 R112, desc[UR4][R122.64] ;  /* 0x000000047a704981 */ /* 0x020164000c1e1d00 */
[----:B0-----:R-:W-:Y:S01]  /*2a90*/  IMAD.WIDE.U32 R122, R133, 0x20, R140 ;  /* 0x00000020857a7825 */ /* 0x001fe200078e008c */
        /* <DEDUP_REMOVED lines=24> */
.L_x_23968:
[----:B------:R-:W-:Y:S05]  /*2c20*/  BSYNC B0 ;  /* 0x0000000000007941 */ /* 0x000fea0003800000 */
.L_x_23967:
        /* <DEDUP_REMOVED lines=9> */
.L_x_23970:
[----:B------:R-:W-:Y:S05]  /*2cc0*/  BSYNC B0 ;  /* 0x0000000000007941 */ /* 0x000fea0003800000 */
.L_x_23969:
[----:B------:R-:W-:Y:S04]  /*2cd0*/  BSSY B0, `(.L_x_23971) ;  /* 0x0000007000007945 */ /* 0x000fe80003800000 */
[----:B------:R-:W-:Y:S05]  /*2ce0*/  @!P5 BRA `(.L_x_23972) ;  /* 0x000000000014d947 */ /* 0x000fea0003800000 */
[----:B-----5:R-:W-:Y:S02]  /*2cf0*/  SHF.L.U32 R132, R113, 0x10, RZ ;  /* 0x0000001071847819 */ /* 0x020fe400000006ff */
[----:B------:R-:W-:-:S03]  /*2d00*/  SHF.L.U32 R126, R81, 0x10, RZ ;  /* 0x00000010517e7819 */ /* 0x000fc600000006ff */
[----:B------:R-:W-:-:S04]  /*2d10*/  FMUL.FTZ R133, R132, UR6 ;  /* 0x0000000684857c20 */ /* 0x000fc80008410000 */
[----:B------:R-:W-:-:S04]  /*2d20*/  FMUL.FTZ R126, R133, R126 ;  /* 0x0000007e857e7220 */ /* 0x000fc80000410000 */
[----:B------:R-:W-:-:S07]  /*2d30*/  @P0 FADD.FTZ R126, R106, R126 ;  /* 0x0000007e6a7e0221 */ /* 0x000fce0000010000 */
.L_x_23972:
[----:B------:R-:W-:Y:S05]  /*2d40*/  BSYNC B0 ;  /* 0x0000000000007941 */ /* 0x000fea0003800000 */
.L_x_23971:
        /* <DEDUP_REMOVED lines=9> */
.L_x_23974:
[----:B------:R-:W-:Y:S05]  /*2de0*/  BSYNC B0 ;  /* 0x0000000000007941 */ /* 0x000fea0003800000 */
.L_x_23973:
[----:B------:R-:W-:Y:S04]  /*2df0*/  BSSY B0, `(.L_x_23975) ;  /* 0x0000007000007945 */ /* 0x000fe80003800000 */
[----:B------:R-:W-:Y:S05]  /*2e00*/  @!P5 BRA `(.L_x_23976) ;  /* 0x000000000014d947 */ /* 0x000fea0003800000 */
[----:B-----5:R-:W-:Y:S02]  /*2e10*/  SHF.L.U32 R132, R114, 0x10, RZ ;  /* 0x0000001072847819 */ /* 0x020fe400000006ff */
[----:B------:R-:W-:-:S03]  /*2e20*/  SHF.L.U32 R164, R82, 0x10, RZ ;  /* 0x0000001052a47819 */ /* 0x000fc600000006ff */
[----:B------:R-:W-:-:S04]  /*2e30*/  FMUL.FTZ R133, R132, UR6 ;  /* 0x0000000684857c20 */ /* 0x000fc80008410000 */
[----:B------:R-:W-:-:S04]  /*2e40*/  FMUL.FTZ R164, R133, R164 ;  /* 0x000000a485a47220 */ /* 0x000fc80000410000 */
[----:B------:R-:W-:-:S07]  /*2e50*/  @P0 FADD.FTZ R164, R108, R164 ;  /* 0x000000a46ca40221 */ /* 0x000fce0000010000 */
.L_x_23976:
[----:B------:R-:W-:Y:S05]  /*2e60*/  BSYNC B0 ;  /* 0x0000000000007941 */ /* 0x000fea0003800000 */
.L_x_23975:
        /* <DEDUP_REMOVED lines=9> */
.L_x_23978:
[----:B------:R-:W-:Y:S05]  /*2f00*/  BSYNC B0 ;  /* 0x0000000000007941 */ /* 0x000fea0003800000 */
.L_x_23977:
[----:B------:R-:W-:Y:S04]  /*2f10*/  BSSY B0, `(.L_x_23979) ;  /* 0x0000007000007945 */ /* 0x000fe80003800000 */
[----:B------:R-:W-:Y:S05]  /*2f20*/  @!P5 BRA `(.L_x_23980) ;  /* 0x000000000014d947 */ /* 0x000fea0003800000 */
[----:B-----5:R-:W-:Y:S02]  /*2f30*/  SHF.L.U32 R132, R115, 0x10, RZ ;  /* 0x0000001073847819 */ /* 0x020fe400000006ff */
[----:B------:R-:W-:-:S03]  /*2f40*/  SHF.L.U32 R166, R83, 0x10, RZ ;  /* 0x0000001053a67819 */ /* 0x000fc600000006ff */
[----:B------:R-:W-:-:S04]  /*2f50*/  FMUL.FTZ R133, R132, UR6 ;  /* 0x0000000684857c20 */ /* 0x000fc80008410000 */
[----:B------:R-:W-:-:S04]  /*2f60*/  FMUL.FTZ R166, R133, R166 ;  /* 0x000000a685a67220 */ /* 0x000fc80000410000 */
[----:B------:R-:W-:-:S07]  /*2f70*/  @P0 FADD.FTZ R166, R110, R166 ;  /* 0x000000a66ea60221 */ /* 0x000fce0000010000 */
.L_x_23980:
[----:B------:R-:W-:Y:S05]  /*2f80*/  BSYNC B0 ;  /* 0x0000000000007941 */ /* 0x000fea0003800000 */
.L_x_23979:
        /* <DEDUP_REMOVED lines=9> */
.L_x_23982:
[----:B------:R-:W-:Y:S05]  /*3020*/  BSYNC B0 ;  /* 0x0000000000007941 */ /* 0x000fea0003800000 */
.L_x_23981:
        /* <DEDUP_REMOVED lines=43> */
.L_x_23984:
[----:B------:R-:W-:Y:S05]  /*32e0*/  BSYNC B0 ;  /* 0x0000000000007941 */ /* 0x000fea0003800000 */
.L_x_23983:
        /* <DEDUP_REMOVED lines=9> */
.L_x_23986:
[----:B------:R-:W-:Y:S05]  /*3380*/  BSYNC B0 ;  /* 0x0000000000007941 */ /* 0x000fea0003800000 */
.L_x_23985:
[----:B------:R-:W-:Y:S04]  /*3390*/  BSSY B0, `(.L_x_23987) ;  /* 0x0000007000007945 */ /* 0x000fe80003800000 */
[----:B------:R-:W-:Y:S05]  /*33a0*/  @!P5 BRA `(.L_x_23988) ;  /* 0x000000000014d947 */ /* 0x000fea0003800000 */
[----:B-----5:R-:W-:Y:S02]  /*33b0*/  SHF.L.U32 R132, R113, 0x10, RZ ;  /* 0x0000001071847819 */ /* 0x020fe400000006ff */
[----:B------:R-:W-:-:S03]  /*33c0*/  SHF.L.U32 R158, R85, 0x10, RZ ;  /* 0x00000010559e7819 */ /* 0x000fc600000006ff */
[----:B------:R-:W-:-:S04]  /*33d0*/  FMUL.FTZ R135, R132, UR6 ;  /* 0x0000000684877c20 */ /* 0x000fc80008410000 */
[----:B------:R-:W-:-:S04]  /*33e0*/  FMUL.FTZ R158, R135, R158 ;  /* 0x0000009e879e7220 */ /* 0x000fc80000410000 */
[----:B------:R-:W-:-:S07]  /*33f0*/  @P0 FADD.FTZ R158, R106, R158 ;  /* 0x0000009e6a9e0221 */ /* 0x000fce0000010000 */
.L_x_23988:
[----:B------:R-:W-:Y:S05]  /*3400*/  BSYNC B0 ;  /* 0x0000000000007941 */ /* 0x000fea0003800000 */
.L_x_23987:
        /* <DEDUP_REMOVED lines=9> */
.L_x_23990:
[----:B------:R-:W-:Y:S05]  /*34a0*/  BSYNC B0 ;  /* 0x0000000000007941 */ /* 0x000fea0003800000 */
.L_x_23989:
[----:B------:R-:W-:Y:S04]  /*34b0*/  BSSY B0, `(.L_x_23991) ;  /* 0x0000007000007945 */ /* 0x000fe80003800000 */
[----:B------:R-:W-:Y:S05]  /*34c0*/  @!P5 BRA `(.L_x_23992) ;  /* 0x000000000014d947 */ /* 0x000fea0003800000 */
[----:B-----5:R-:W-:Y:S02]  /*34d0*/  SHF.L.U32 R132, R114, 0x10, RZ ;  /* 0x0000001072847819 */ /* 0x020fe400000006ff */
[----:B------:R-:W-:-:S03]  /*34e0*/  SHF.L.U32 R152, R86, 0x10, RZ ;  /* 0x0000001056987819 */ /* 0x000fc600000006ff */
[----:B------:R-:W-:-:S04]  /*34f0*/  FMUL.FTZ R135, R132, UR6 ;  /* 0x0000000684877c20 */ /* 0x000fc80008410000 */
[----:B------:R-:W-:-:S04]  /*3500*/  FMUL.FTZ R152, R135, R152 ;  /* 0x0000009887987220 */ /* 0x000fc80000410000 */
[----:B------:R-:W-:-:S07]  /*3510*/  @P0 FADD.FTZ R152, R108, R152 ;  /* 0x000000986c980221 */ /* 0x000fce0000010000 */
.L_x_23992:
[----:B------:R-:W-:Y:S05]  /*3520*/  BSYNC B0 ;  /* 0x0000000000007941 */ /* 0x000fea0003800000 */
.L_x_23991:
        /* <DEDUP_REMOVED lines=9> */
.L_x_23994:
[----:B------:R-:W-:Y:S05]  /*35c0*/  BSYNC B0 ;  /* 0x0000000000007941 */ /* 0x000fea0003800000 */
.L_x_23993:
[----:B------:R-:W-:Y:S04]  /*35d0*/  BSSY B0, `(.L_x_23995) ;  /* 0x0000007000007945 */ /* 0x000fe80003800000 */
[----:B------:R-:W-:Y:S05]  /*35e0*/  @!P5 BRA `(.L_x_23996) ;  /* 0x000000000014d947 */ /* 0x000fea0003800000 */
[----:B-----5:R-:W-:Y:S02]  /*35f0*/  SHF.L.U32 R132, R115, 0x10, RZ ;  /* 0x0000001073847819 */ /* 0x020fe400000006ff */
[----:B------:R-:W-:-:S03]  /*3600*/  SHF.L.U32 R154, R87, 0x10, RZ ;  /* 0x00000010579a7819 */ /* 0x000fc600000006ff */
[----:B------:R-:W-:-:S04]  /*3610*/  FMUL.FTZ R135, R132, UR6 ;  /* 0x0000000684877c20 */ /* 0x000fc80008410000 */
[----:B------:R-:W-:-:S04]  /*3620*/  FMUL.FTZ R154, R135, R154 ;  /* 0x0000009a879a7220 */ /* 0x000fc80000410000 */
[----:B------:R-:W-:-:S07]  /*3630*/  @P0 FADD.FTZ R154, R110, R154 ;  /* 0x0000009a6e9a0221 */ /* 0x000fce0000010000 */
.L_x_23996:
[----:B------:R-:W-:Y:S05]  /*3640*/  BSYNC B0 ;  /* 0x0000000000007941 */ /* 0x000fea0003800000 */
.L_x_23995:
        /* <DEDUP_REMOVED lines=9> */
.L_x_23998:
[----:B------:R-:W-:Y:S05]  /*36e0*/  BSYNC B0 ;  /* 0x0000000000007941 */ /* 0x000fea0003800000 */
.L_x_23997:
        /* <DEDUP_REMOVED lines=43> */
.L_x_24000:
[----:B------:R-:W-:Y:S05]  /*39a0*/  BSYNC B0 ;  /* 0x0000000000007941 */ /* 0x000fea0003800000 */
.L_x_23999:
        /* <DEDUP_REMOVED lines=9> */
.L_x_24002:
[----:B------:R-:W-:Y:S05]  /*3a40*/  BSYNC B0 ;  /* 0x0000000000007941 */ /* 0x000fea0003800000 */
.L_x_24001:
[----:B------:R-:W-:Y:S04]  /*3a50*/  BSSY B0, `(.L_x_24003) ;  /* 0x0000007000007945 */ /* 0x000fe80003800000 */
[----:B------:R-:W-:Y:S05]  /*3a60*/  @!P5 BRA `(.L_x_24004) ;  /* 0x000000000014d947 */ /* 0x000fea0003800000 */
[----:B-----5:R-:W-:Y:S02]  /*3a70*/  SHF.L.U32 R132, R113, 0x10, RZ ;  /* 0x0000001071847819 */ /* 0x020fe400000006ff */
[----:B------:R-:W-:-:S03]  /*3a80*/  SHF.L.U32 R162, R89, 0x10, RZ ;  /* 0x0000001059a27819 */ /* 0x000fc600000006ff */
[----:B------:R-:W-:-:S04]  /*3a90*/  FMUL.FTZ R133, R132, UR6 ;  /* 0x0000000684857c20 */ /* 0x000fc80008410000 */
[----:B------:R-:W-:-:S04]  /*3aa0*/  FMUL.FTZ R162, R133, R162 ;  /* 0x000000a285a27220 */ /* 0x000fc80000410000 */
[----:B------:R-:W-:-:S07]  /*3ab0*/  @P0 FADD.FTZ R162, R106, R162 ;  /* 0x000000a26aa20221 */ /* 0x000fce0000010000 */
.L_x_24004:
[----:B------:R-:W-:Y:S05]  /*3ac0*/  BSYNC B0 ;  /* 0x0000000000007941 */ /* 0x000fea0003800000 */
.L_x_24003:
        /* <DEDUP_REMOVED lines=9> */
.L_x_24006:
[----:B------:R-:W-:Y:S05]  /*3b60*/  BSYNC B0 ;  /* 0x0000000000007941 */ /* 0x000fea0003800000 */
.L_x_24005:
[----:B------:R-:W-:Y:S04]  /*3b70*/  BSSY B0, `(.L_x_24007) ;  /* 0x0000007000007945 */ /* 0x000fe80003800000 */
[----:B------:R-:W-:Y:S05]  /*3b80*/  @!P5 BRA `(.L_x_24008) ;  /* 0x000000000014d947 */ /* 0x000fea0003800000 */
[----:B-----5:R-:W-:Y:S02]  /*3b90*/  SHF.L.U32 R132, R114, 0x10, RZ ;  /* 0x0000001072847819 */ /* 0x020fe400000006ff */
[----:B------:R-:W-:-:S03]  /*3ba0*/  SHF.L.U32 R144, R90, 0x10, RZ ;  /* 0x000000105a907819 */ /* 0x000fc600000006ff */
[----:B------:R-:W-:-:S04]  /*3bb0*/  FMUL.FTZ R133, R132, UR6 ;  /* 0x0000000684857c20 */ /* 0x000fc80008410000 */
[----:B------:R-:W-:-:S04]  /*3bc0*/  FMUL.FTZ R144, R133, R144 ;  /* 0x0000009085907220 */ /* 0x000fc80000410000 */
[----:B------:R-:W-:-:S07]  /*3bd0*/  @P0 FADD.FTZ R144, R108, R144 ;  /* 0x000000906c900221 */ /* 0x000fce0000010000 */
.L_x_24008:
[----:B------:R-:W-:Y:S05]  /*3be0*/  BSYNC B0 ;  /* 0x0000000000007941 */ /* 0x000fea0003800000 */
.L_x_24007:
        /* <DEDUP_REMOVED lines=9> */
.L_x_24010:
[----:B------:R-:W-:Y:S05]  /*3c80*/  BSYNC B0 ;  /* 0x0000000000007941 */ /* 0x000fea0003800000 */
.L_x_24009:
[----:B------:R-:W-:Y:S04]  /*3c90*/  BSSY B0, `(.L_x_24011) ;  /* 0x0000007000007945 */ /* 0x000fe80003800000 */
[----:B------:R-:W-:Y:S05]  /*3ca0*/  @!P5 BRA `(.L_x_24012) ;  /* 0x000000000014d947 */ /* 0x000fea0003800000 */
[----:B-----5:R-:W-:Y:S02]  /*3cb0*/  SHF.L.U32 R132, R115, 0x10, RZ ;  /* 0x0000001073847819 */ /* 0x020fe400000006ff */
[----:B------:R-:W-:-:S03]  /*3cc0*/  SHF.L.U32 R146, R91, 0x10, RZ ;  /* 0x000000105b927819 */ /* 0x000fc600000006ff */
[----:B------:R-:W-:-:S04]  /*3cd0*/  FMUL.FTZ R133, R132, UR6 ;  /* 0x0000000684857c20 */ /* 0x000fc80008410000 */
[----:B------:R-:W-:-:S04]  /*3ce0*/  FMUL.FTZ R146, R133, R146 ;  /* 0x0000009285927220 */ /* 0x000fc80000410000 */
[----:B------:R-:W-:-:S07]  /*3cf0*/  @P0 FADD.FTZ R146, R110, R146 ;  /* 0x000000926e920221 */ /* 0x000fce0000010000 */
.L_x_24012:
[----:B------:R-:W-:Y:S05]  /*3d00*/  BSYNC B0 ;  /* 0x0000000000007941 */ /* 0x000fea0003800000 */
.L_x_24011:
        /* <DEDUP_REMOVED lines=9> */
.L_x_24014:
[----:B------:R-:W-:Y:S05]  /*3da0*/  BSYNC B0 ;  /* 0x0000000000007941 */ /* 0x000fea0003800000 */
.L_x_24013:
        /* <DEDUP_REMOVED lines=39> */
[----:B------:R-:W-:Y:S01]  /*4020*/  FMUL.FTZ R141, R136, UR6 ;  /* 0x00000006888d7c20 */ /* 0x000fe20008410000 */
[----:B------:R-:W-:-:S05]  /*4030*/  SHF.L.U32 R136, R92, 0x10, RZ ;  /* 0x000000105c887819 */ /* 0x000fca00000006ff */
[----:B------:R-:W-:-:S04]  /*4040*/  FMUL.FTZ R136, R141, R136 ;  /* 0x000000888d887220 */ /* 0x000fc80000410000 */
[----:B------:R-:W-:-:S07]  /*4050*/  @P0 FADD.FTZ R136, R104, R136 ;  /* 0x0000008868880221 */ /* 0x000fce0000010000 */
.L_x_24016:
[----:B------:R-:W-:Y:S05]  /*4060*/  BSYNC B0 ;  /* 0x0000000000007941 */ /* 0x000fea0003800000 */
.L_x_24015:
        /* <DEDUP_REMOVED lines=9> */
.L_x_24018:
[----:B------:R-:W-:Y:S05]  /*4100*/  BSYNC B0 ;  /* 0x0000000000007941 */ /* 0x000fea0003800000 */
.L_x_24017:
[----:B------:R-:W-:Y:S04]  /*4110*/  BSSY B0, `(.L_x_24019) ;  /* 0x0000007000007945 */ /* 0x000fe80003800000 */
[----:B------:R-:W-:Y:S05]  /*4120*/  @!P5 BRA `(.L_x_24020) ;  /* 0x000000000014d947 */ /* 0x000fea0003800000 */
[----:B-----5:R-:W-:-:S05]  /*4130*/  SHF.L.U32 R138, R113, 0x10, RZ ;  /* 0x00000010718a7819 */ /* 0x020fca00000006ff */
[----:B------:R-:W-:Y:S01]  /*4140*/  FMUL.FTZ R141, R138, UR6 ;  /* 0x000000068a8d7c20 */ /* 0x000fe20008410000 */
[----:B------:R-:W-:-:S05]  /*4150*/  SHF.L.U32 R138, R93, 0x10, RZ ;  /* 0x000000105d8a7819 */ /* 0x000fca00000006ff */
[----:B------:R-:W-:-:S04]  /*4160*/  FMUL.FTZ R138, R141, R138 ;  /* 0x0000008a8d8a7220 */ /* 0x000fc80000410000 */
[----:B------:R-:W-:-:S07]  /*4170*/  @P0 FADD.FTZ R138, R106, R138 ;  /* 0x0000008a6a8a0221 */ /* 0x000fce0000010000 */
.L_x_24020:
[----:B------:R-:W-:Y:S05]  /*4180*/  BSYNC B0 ;  /* 0x0000000000007941 */ /* 0x000fea0003800000 */
.L_x_24019:
        /* <DEDUP_REMOVED lines=9> */
.L_x_24022:
[----:B------:R-:W-:Y:S05]  /*4220*/  BSYNC B0 ;  /* 0x0000000000007941 */ /* 0x000fea0003800000 */
.L_x_24021:
[----:B------:R-:W-:Y:S04]  /*4230*/  BSSY B0, `(.L_x_24023) ;  /* 0x0000007000007945 */ /* 0x000fe80003800000 */
[----:B------:R-:W-:Y:S05]  /*4240*/  @!P5 BRA `(.L_x_24024) ;  /* 0x000000000014d947 */ /* 0x000fea0003800000 */
[----:B-----5:R-:W-:-:S05]  /*4250*/  SHF.L.U32 R132, R114, 0x10, RZ ;  /* 0x0000001072847819 */ /* 0x020fca00000006ff */
[----:B------:R-:W-:Y:S01]  /*4260*/  FMUL.FTZ R141, R132, UR6 ;  /* 0x00000006848d7c20 */ /* 0x000fe20008410000 */
[----:B------:R-:W-:-:S05]  /*4270*/  SHF.L.U32 R132, R94, 0x10, RZ ;  /* 0x000000105e847819 */ /* 0x000fca00000006ff */
[----:B------:R-:W-:-:S04]  /*4280*/  FMUL.FTZ R132, R141, R132 ;  /* 0x000000848d847220 */ /* 0x000fc80000410000 */
[----:B------:R-:W-:-:S07]  /*4290*/  @P0 FADD.FTZ R132, R108, R132 ;  /* 0x000000846c840221 */ /* 0x000fce0000010000 */
.L_x_24024:
[----:B------:R-:W-:Y:S05]  /*42a0*/  BSYNC B0 ;  /* 0x0000000000007941 */ /* 0x000fea0003800000 */
.L_x_24023:
        /* <DEDUP_REMOVED lines=9> */
.L_x_24026:
[----:B------:R-:W-:Y:S05]  /*4340*/  BSYNC B0 ;  /* 0x0000000000007941 */ /* 0x000fea0003800000 */
.L_x_24025:
[----:B------:R-:W-:Y:S04]  /*4350*/  BSSY B0, `(.L_x_24027) ;  /* 0x0000007000007945 */ /* 0x000fe80003800000 */
[----:B------:R-:W-:Y:S05]  /*4360*/  @!P5 BRA `(.L_x_24028) ;  /* 0x000000000014d947 */ /* 0x000fea0003800000 */
[----:B-----5:R-:W-:-:S05]  /*4370*/  SHF.L.U32 R134, R115, 0x10, RZ ;  /* 0x0000001073867819 */ /* 0x020fca00000006ff */
[----:B------:R-:W-:Y:S01]  /*4380*/  FMUL.FTZ R141, R134, UR6 ;  /* 0x00000006868d7c20 */ /* 0x000fe20008410000 */
[----:B------:R-:W-:-:S05]  /*4390*/  SHF.L.U32 R134, R95, 0x10, RZ ;  /* 0x000000105f867819 */ /* 0x000fca00000006ff */
[----:B------:R-:W-:-:S04]  /*43a0*/  FMUL.FTZ R134, R141, R134 ;  /* 0x000000868d867220 */ /* 0x000fc80000410000 */
[----:B------:R-:W-:-:S07]  /*43b0*/  @P0 FADD.FTZ R134, R110, R134 ;  /* 0x000000866e860221 */ /* 0x000fce0000010000 */
.L_x_24028:
[----:B------:R-:W-:Y:S05]  /*43c0*/  BSYNC B0 ;  /* 0x0000000000007941 */ /* 0x000fea0003800000 */
.L_x_24027:
        /* <DEDUP_REMOVED lines=9> */
.L_x_24030:
[----:B------:R-:W-:Y:S05]  /*4460*/  BSYNC B0 ;  /* 0x0000000000007941 */ /* 0x000fea0003800000 */
.L_x_24029:
[----:B------:R-:W-:Y:S04]  /*4470*/  STG.E.128 desc[UR4][R122.64], R136 ;  /* 0x000000887a007986 */ /* 0x000fe8000c101d04 */
[----:B------:R0:W-:Y:S04]  /*4480*/  STG.E.128 desc[UR4][R122.64+0x10], R132 ;  /* 0x000010847a007986 */ /* 0x0001e8000c101d04 */
[----:B------:R-:W2:Y:S04]  /*4490*/  @P0 LDG.E.128 R104, desc[UR4][R128.64] ;  /* 0x0000000480680981 */ /* 0x000ea8000c1e1d00 */
[----:B------:R1:W3:Y:S01]  /*44a0*/  @P0 LDG.E.128 R108, desc[UR4][R128.64+0x10] ;  /* 0x00001004806c0981 */ /* 0x0002e2000c1e1d00 */
[----:B------:R-:W-:-:S02]  /*44b0*/  @P4 IADD3 R149, R130, 0x100, RZ ;  /* 0x0000010082954810 */ /* 0x000fc40007ffe0ff */
[C---:B------:R-:W-:Y:S02]  /*44c0*/  @!P5 ISETP.NE.U32.AND P6, PT, R120.reuse, RZ, PT ;  /* 0x000000ff7800d20c */ /* 0x040fe40003fc5070 */
[C---:B------:R-:W-:Y:S02]  /*44d0*/  @!P5 ISETP.NE.U32.AND P2, PT, R120.reuse, RZ, PT ;  /* 0x000000ff7800d20c */ /* 0x040fe40003f45070 */
[C---:B------:R-:W-:Y:S02]  /*44e0*/  @!P5 ISETP.NE.AND.EX P6, PT, R121.reuse, RZ, PT, P6 ;  /* 0x000000ff7900d20c */ /* 0x040fe40003fc5360 */
[----:B------:R-:W-:Y:S01]  /*44f0*/  @!P5 ISETP.NE.AND.EX P2, PT, R121, RZ, PT, P2 ;  /* 0x000000ff7900d20c */ /* 0x000fe20003f45320 */
[----:B-1----:R-:W1:Y:S01]  /*4500*/  @P4 LDC.64 R128, c[0x0][0x220] ;  /* 0x00008800ff804b82 */ /* 0x002e620000000a00 */
[----:B------:R-:W-:-:S04]  /*4510*/  @!P5 ISETP.NE.U32.AND P1, PT, R120, RZ, PT ;  /* 0x000000ff7800d20c */ /* 0x000fc80003f25070 */
[----:B------:R-:W-:-:S03]  /*4520*/  @!P5 ISETP.NE.AND.EX P1, PT, R121, RZ, PT, P1 ;  /* 0x000000ff7900d20c */ /* 0x000fc60003f25310 */
[----:B0-----:R-:W0:Y:S01]  /*4530*/  @P0 LDC.64 R122, c[0x0][0x230] ;  /* 0x00008c00ff7a0b82 */ /* 0x001e220000000a00 */
[----:B-1----:R-:W-:-:S05]  /*4540*/  @P4 IMAD.WIDE.U32 R128, R149, 0x10, R128 ;  /* 0x0000001095804825 */ /* 0x002fca00078e0080 */
[----:B-----5:R1:W5:Y:S01]  /*4550*/  @P4 LDG.E.128 R112, desc[UR4][R128.64] ;  /* 0x0000000480704981 */ /* 0x020362000c1e1d00 */
[----:B------:R-:W-:Y:S01]  /*4560*/  BSSY B0, `(.L_x_24031) ;  /* 0x0000016000007945 */ /* 0x000fe20003800000 */
[----:B--2---:R-:W-:Y:S02]  /*4570*/  @!P5 FSEL R140, R104, RZ, P6 ;  /* 0x000000ff688cd208 */ /* 0x004fe40003000000 */
[----:B------:R-:W-:Y:S02]  /*4580*/  @!P5 FSEL R141, R105, RZ, P2 ;  /* 0x000000ff698dd208 */ /* 0x000fe40001000000 */
[C---:B------:R-:W-:Y:S02]  /*4590*/  @!P5 ISETP.NE.U32.AND P6, PT, R120.reuse, RZ, PT ;  /* 0x000000ff7800d20c */ /* 0x040fe40003fc5070 */
[----:B------:R-:W-:Y:S02]  /*45a0*/  @!P5 ISETP.NE.U32.AND P2, PT, R120, RZ, PT ;  /* 0x000000ff7800d20c */ /* 0x000fe40003f45070 */
[----:B------:R-:W-:-:S02]  /*45b0*/  @!P5 ISETP.NE.AND.EX P6, PT, R121, RZ, PT, P6 ;  /* 0x000000ff7900d20c */ /* 0x000fc40003fc5360 */
[----:B------:R-:W-:Y:S02]  /*45c0*/  @!P5 ISETP.NE.AND.EX P2, PT, R121, RZ, PT, P2 ;  /* 0x000000ff7900d20c */ /* 0x000fe40003f45320 */
[----:B------:R-:W-:Y:S02]  /*45d0*/  @!P5 FSEL R142, R106, RZ, P1 ;  /* 0x000000ff6a8ed208 */ /* 0x000fe40000800000 */
[----:B------:R-:W-:Y:S02]  /*45e0*/  @!P5 FSEL R143, R107, RZ, P6 ;  /* 0x000000ff6b8fd208 */ /* 0x000fe40003000000 */
[----:B---3--:R-:W-:Y:S02]  /*45f0*/  @!P5 FSEL R148, R108, RZ, P2 ;  /* 0x000000ff6c94d208 */ /* 0x008fe40001000000 */
[C---:B------:R-:W-:Y:S02]  /*4600*/  @!P5 ISETP.NE.U32.AND P1, PT, R120.reuse, RZ, PT ;  /* 0x000000ff7800d20c */ /* 0x040fe40003f25070 */
[----:B------:R-:W-:-:S02]  /*4610*/  @!P5 ISETP.NE.U32.AND P6, PT, R120, RZ, PT ;  /* 0x000000ff7800d20c */ /* 0x000fc40003fc5070 */
[----:B------:R-:W-:Y:S02]  /*4620*/  @!P5 ISETP.NE.U32.AND P2, PT, R120, RZ, PT ;  /* 0x000000ff7800d20c */ /* 0x000fe40003f45070 */
[C---:B------:R-:W-:Y:S02]  /*4630*/  @!P5 ISETP.NE.AND.EX P1, PT, R121.reuse, RZ, PT, P1 ;  /* 0x000000ff7900d20c */ /* 0x040fe40003f25310 */
[C---:B------:R-:W-:Y:S02]  /*4640*/  @!P5 ISETP.NE.AND.EX P6, PT, R121.reuse, RZ, PT, P6 ;  /* 0x000000ff7900d20c */ /* 0x040fe40003fc5360 */
[----:B------:R-:W-:Y:S01]  /*4650*/  @!P5 ISETP.NE.AND.EX P2, PT, R121, RZ, PT, P2 ;  /* 0x000000ff7900d20c */ /* 0x000fe20003f45320 */
[----:B01----:R-:W-:-:S12]  /*4660*/  @!P5 BRA `(.L_x_24032) ;  /* 0x000000000014d947 */ /* 0x003fd80003800000 */
[----:B-----5:R-:W-:Y:S02]  /*4670*/  SHF.L.U32 R140, R112, 0x10, RZ ;  /* 0x00000010708c7819 */ /* 0x020fe400000006ff */
[----:B------:R-:W-:-:S03]  /*4680*/  SHF.L.U32 R128, R96, 0x10, RZ ;  /* 0x0000001060807819 */ /* 0x000fc600000006ff */
[----:B------:R-:W-:-:S04]  /*4690*/  FMUL.FTZ R140, R140, UR6 ;  /* 0x000000068c8c7c20 */ /* 0x000fc80008410000 */
[----:B------:R-:W-:-:S04]  /*46a0*/  FMUL.FTZ R140, R140, R128 ;  /* 0x000000808c8c7220 */ /* 0x000fc80000410000 */
[----:B------:R-:W-:-:S07]  /*46b0*/  @P0 FADD.FTZ R140, R104, R140 ;  /* 0x0000008c688c0221 */ /* 0x000fce0000010000 */
.L_x_24032:
[----:B------:R-:W-:Y:S05]  /*46c0*/  BSYNC B0 ;  /* 0x0000000000007941 */ /* 0x000fea0003800000 */
.L_x_24031:
        /* <DEDUP_REMOVED lines=9> */
.L_x_24034:
[----:B------:R-:W-:Y:S05]  /*4760*/  BSYNC B0 ;  /* 0x0000000000007941 */ /* 0x000fea0003800000 */
.L_x_24033:
[----:B------:R-:W-:Y:S04]  /*4770*/  BSSY B0, `(.L_x_24035) ;  /* 0x0000007000007945 */ /* 0x000fe80003800000 */
[----:B------:R-:W-:Y:S05]  /*4780*/  @!P5 BRA `(.L_x_24036) ;  /* 0x000000000014d947 */ /* 0x000fea0003800000 */
[----:B-----5:R-:W-:Y:S02]  /*4790*/  SHF.L.U32 R142, R113, 0x10, RZ ;  /* 0x00000010718e7819 */ /* 0x020fe400000006ff */
[----:B------:R-:W-:-:S03]  /*47a0*/  SHF.L.U32 R128, R97, 0x10, RZ ;  /* 0x0000001061807819 */ /* 0x000fc600000006ff */
[----:B------:R-:W-:-:S04]  /*47b0*/  FMUL.FTZ R142, R142, UR6 ;  /* 0x000000068e8e7c20 */ /* 0x000fc80008410000 */
[----:B------:R-:W-:-:S04]  /*47c0*/  FMUL.FTZ R142, R142, R128 ;  /* 0x000000808e8e7220 */ /* 0x000fc80000410000 */
[----:B------:R-:W-:-:S07]  /*47d0*/  @P0 FADD.FTZ R142, R106, R142 ;  /* 0x0000008e6a8e0221 */ /* 0x000fce0000010000 */
.L_x_24036:
[----:B------:R-:W-:Y:S05]  /*47e0*/  BSYNC B0 ;  /* 0x0000000000007941 */ /* 0x000fea0003800000 */
.L_x_24035:
        /* <DEDUP_REMOVED lines=9> */
.L_x_24038:
[----:B------:R-:W-:Y:S05]  /*4880*/  BSYNC B0 ;  /* 0x0000000000007941 */ /* 0x000fea0003800000 */
.L_x_24037:
[----:B------:R-:W-:Y:S04]  /*4890*/  BSSY B0, `(.L_x_24039) ;  /* 0x0000007000007945 */ /* 0x000fe80003800000 */
[----:B------:R-:W-:Y:S05]  /*48a0*/  @!P5 BRA `(.L_x_24040) ;  /* 0x000000000014d947 */ /* 0x000fea0003800000 */
[----:B-----5:R-:W-:Y:S02]  /*48b0*/  SHF.L.U32 R148, R114, 0x10, RZ ;  /* 0x0000001072947819 */ /* 0x020fe400000006ff */
[----:B------:R-:W-:-:S03]  /*48c0*/  SHF.L.U32 R128, R98, 0x10, RZ ;  /* 0x0000001062807819 */ /* 0x000fc600000006ff */
[----:B------:R-:W-:-:S04]  /*48d0*/  FMUL.FTZ R148, R148, UR6 ;  /* 0x0000000694947c20 */ /* 0x000fc80008410000 */
[----:B------:R-:W-:-:S04]  /*48e0*/  FMUL.FTZ R148, R148, R128 ;  /* 0x0000008094947220 */ /* 0x000fc80000410000 */
[----:B------:R-:W-:-:S07]  /*48f0*/  @P0 FADD.FTZ R148, R108, R148 ;  /* 0x000000946c940221 */ /* 0x000fce0000010000 */
.L_x_24040:
[----:B------:R-:W-:Y:S05]  /*4900*/  BSYNC B0 ;  /* 0x0000000000007941 */ /* 0x000fea0003800000 */
.L_x_24039:
[----:B------:R-:W-:Y:S01]  /*4910*/  BSSY B0, `(.L_x_24041) ;  /* 0x000000a000007945 */ /* 0x000fe20003800000 */
[----:B------:R-:W-:-:S03]  /*4920*/  @!P5 FSEL R149, R109, RZ, P1 ;  /* 0x000000ff6d95d208 */ /* 0x000fc60000800000 */
        /* <DEDUP_REMOVED lines=8> */
.L_x_24042:
[----:B------:R-:W-:Y:S05]  /*49b0*/  BSYNC B0 ;  /* 0x0000000000007941 */ /* 0x000fea0003800000 */
.L_x_24041:
[----:B------:R-:W-:Y:S01]  /*49c0*/  BSSY B0, `(.L_x_24043) ;  /* 0x0000008000007945 */ /* 0x000fe20003800000 */
[----:B------:R-:W-:-:S03]  /*49d0*/  @!P5 FSEL R150, R110, RZ, P6 ;  /* 0x000000ff6e96d208 */ /* 0x000fc60003000000 */
[----:B------:R-:W-:Y:S05]  /*49e0*/  @!P5 BRA `(.L_x_24044) ;  /* 0x000000000014d947 */ /* 0x000fea0003800000 */
[----:B-----5:R-:W-:Y:S02]  /*49f0*/  SHF.L.U32 R150, R115, 0x10, RZ ;  /* 0x0000001073967819 */ /* 0x020fe400000006ff */
[----:B------:R-:W-:-:S03]  /*4a00*/  SHF.L.U32 R128, R99, 0x10, RZ ;  /* 0x0000001063807819 */ /* 0x000fc600000006ff */
[----:B------:R-:W-:-:S04]  /*4a10*/  FMUL.FTZ R150, R150, UR6 ;  /* 0x0000000696967c20 */ /* 0x000fc80008410000 */
[----:B------:R-:W-:-:S04]  /*4a20*/  FMUL.FTZ R150, R150, R128 ;  /* 0x0000008096967220 */ /* 0x000fc80000410000 */
[----:B------:R-:W-:-:S07]  /*4a30*/  @P0 FADD.FTZ R150, R110, R150 ;  /* 0x000000966e960221 */ /* 0x000fce0000010000 */
.L_x_24044:
[----:B------:R-:W-:Y:S05]  /*4a40*/  BSYNC B0 ;  /* 0x0000000000007941 */ /* 0x000fea0003800000 */
.L_x_24043:
[----:B------:R-:W0:Y:S01]  /*4a50*/  LDC.64 R128, c[0x0][0x238] ;  /* 0x00008e00ff807b82 */ /* 0x000e220000000a00 */
[----:B------:R-:W-:Y:S01]  /*4a60*/  BSSY B0, `(.L_x_24045) ;  /* 0x000000b000007945 */ /* 0x000fe20003800000 */
[----:B0-----:R-:W-:Y:S01]  /*4a70*/  IMAD.WIDE.U32 R128, R151, 0x20, R128 ;  /* 0x0000002097807825 */ /* 0x001fe200078e0080 */
[----:B------:R-:W-:Y:S02]  /*4a80*/  @!P5 FSEL R151, R111, RZ, P2 ;  /* 0x000000ff6f97d208 */ /* 0x000fe40001000000 */
        /* <DEDUP_REMOVED lines=8> */
.L_x_24046:
[----:B------:R-:W-:Y:S05]  /*4b10*/  BSYNC B0 ;  /* 0x0000000000007941 */ /* 0x000fea0003800000 */
.L_x_24045:
[----:B------:R-:W-:Y:S01]  /*4b20*/  IADD3 R210, R131, 0x120, RZ ;  /* 0x0000012083d27810 */ /* 0x000fe20007ffe0ff */
[----:B------:R-:W-:Y:S04]  /*4b30*/  STG.E.128 desc[UR4][R128.64], R140 ;  /* 0x0000008c80007986 */ /* 0x000fe8000c101d04 */
[----:B------:R-:W-:Y:S01]  /*4b40*/  @P0 IMAD.WIDE.U32 R122, R210, 0x20, R122 ;  /* 0x00000020d27a0825 */ /* 0x000fe200078e007a */
[----:B------:R0:W-:Y:S04]  /*4b50*/  STG.E.128 desc[UR4][R128.64+0x10], R148 ;  /* 0x0000109480007986 */ /* 0x0001e8000c101d04 */
[----:B------:R-:W0:Y:S04]  /*4b60*/  @P0 LDG.E.128 R104, desc[UR4][R122.64] ;  /* 0x000000047a680981 */ /* 0x000e28000c1e1d00 */
[----:B------:R1:W5:Y:S01]  /*4b70*/  @P0 LDG.E.128 R108, desc[UR4][R122.64+0x10] ;  /* 0x000010047a6c0981 */ /* 0x000362000c1e1d00 */
[----:B------:R-:W-:Y:S01]  /*4b80*/  @P4 IADD3 R130, R130, 0x120, RZ ;  /* 0x0000012082824810 */ /* 0x000fe20007ffe0ff */
[----:B-1----:R-:W1:Y:S01]  /*4b90*/  @P4 LDC.64 R122, c[0x0][0x220] ;  /* 0x00008800ff7a4b82 */ /* 0x002e620000000a00 */
[----:B------:R-:W-:-:S02]  /*4ba0*/  @!P5 ISETP.NE.U32.AND P1, PT, R120, RZ, PT ;  /* 0x000000ff7800d20c */ /* 0x000fc40003f25070 */
[C---:B------:R-:W-:Y:S02]  /*4bb0*/  @!P5 ISETP.NE.U32.AND P6, PT, R120.reuse, RZ, PT ;  /* 0x000000ff7800d20c */ /* 0x040fe40003fc5070 */
[----:B------:R-:W-:Y:S01]  /*4bc0*/  @!P5 ISETP.NE.U32.AND P2, PT, R120, RZ, PT ;  /* 0x000000ff7800d20c */ /* 0x000fe20003f45070 */
[----:B-1----:R-:W-:-:S05]  /*4bd0*/  @P4 IMAD.WIDE.U32 R122, R130, 0x10, R122 ;  /* 0x00000010827a4825 */ /* 0x002fca00078e007a */
[----:B-----5:R1:W5:Y:S01]  /*4be0*/  @P4 LDG.E.128 R112, desc[UR4][R122.64] ;  /* 0x000000047a704981 */ /* 0x020362000c1e1d00 */
[----:B------:R-:W-:Y:S01]  /*4bf0*/  @!P5 ISETP.NE.U32.AND P4, PT, R120, RZ, PT ;  /* 0x000000ff7800d20c */ /* 0x000fe20003f85070 */
[----:B------:R-:W-:Y:S01]  /*4c00*/  BSSY B0, `(.L_x_24047) ;  /* 0x0000019000007945 */ /* 0x000fe20003800000 */
[C---:B------:R-:W-:Y:S02]  /*4c10*/  @!P5 ISETP.NE.AND.EX P1, PT, R121.reuse, RZ, PT, P1 ;  /* 0x000000ff7900d20c */ /* 0x040fe40003f25310 */
[C---:B------:R-:W-:Y:S02]  /*4c20*/  @!P5 ISETP.NE.AND.EX P6, PT, R121.reuse, RZ, PT, P6 ;  /* 0x000000ff7900d20c */ /* 0x040fe40003fc5360 */
[C---:B------:R-:W-:Y:S02]  /*4c30*/  @!P5 ISETP.NE.AND.EX P2, PT, R121.reuse, RZ, PT, P2 ;  /* 0x000000ff7900d20c */ /* 0x040fe40003f45320 */
[----:B------:R-:W-:Y:S01]  /*4c40*/  @!P5 ISETP.NE.AND.EX P4, PT, R121, RZ, PT, P4 ;  /* 0x000000ff7900d20c */ /* 0x000fe20003f85340 */
[----:B-1----:R-:W1:Y:S02]  /*4c50*/  LDC.64 R122, c[0x0][0x238] ;  /* 0x00008e00ff7a7b82 */ /* 0x002e640000000a00 */
[----:B-1----:R-:W-:Y:S01]  /*4c60*/  IMAD.WIDE.U32 R210, R210, 0x20, R122 ;  /* 0x00000020d2d27825 */ /* 0x002fe200078e007a */
[----:B0-----:R-:W-:-:S02]  /*4c70*/  @!P5 FSEL R128, R104, RZ, P1 ;  /* 0x000000ff6880d208 */ /* 0x001fc40000800000 */
[----:B------:R-:W-:Y:S02]  /*4c80*/  @!P5 FSEL R129, R105, RZ, P6 ;  /* 0x000000ff6981d208 */ /* 0x000fe40003000000 */
[----:B------:R-:W-:Y:S02]  /*4c90*/  @!P5 FSEL R130, R106, RZ, P2 ;  /* 0x000000ff6a82d208 */ /* 0x000fe40001000000 */
[----:B------:R-:W-:Y:S02]  /*4ca0*/  @!P5 FSEL R131, R107, RZ, P4 ;  /* 0x000000ff6b83d208 */ /* 0x000fe40002000000 */
[C---:B------:R-:W-:Y:S02]  /*4cb0*/  @!P5 ISETP.NE.U32.AND P1, PT, R120.reuse, RZ, PT ;  /* 0x000000ff7800d20c */ /* 0x040fe40003f25070 */
[C---:B------:R-:W-:Y:S02]  /*4cc0*/  @!P5 ISETP.NE.U32.AND P6, PT, R120.reuse, RZ, PT ;  /* 0x000000ff7800d20c */ /* 0x040fe40003fc5070 */
[----:B------:R-:W-:-:S02]  /*4cd0*/  @!P5 ISETP.NE.U32.AND P2, PT, R120, RZ, PT ;  /* 0x000000ff7800d20c */ /* 0x000fc40003f45070 */
[----:B------:R-:W-:Y:S02]  /*4ce0*/  @!P5 ISETP.NE.U32.AND P4, PT, R120, RZ, PT ;  /* 0x000000ff7800d20c */ /* 0x000fe40003f85070 */
[C---:B------:R-:W-:Y:S02]  /*4cf0*/  @!P5 ISETP.NE.AND.EX P1, PT, R121.reuse, RZ, PT, P1 ;  /* 0x000000ff7900d20c */ /* 0x040fe40003f25310 */
[C---:B------:R-:W-:Y:S02]  /*4d00*/  @!P5 ISETP.NE.AND.EX P6, PT, R121.reuse, RZ, PT, P6 ;  /* 0x000000ff7900d20c */ /* 0x040fe40003fc5360 */
[C---:B------:R-:W-:Y:S02]  /*4d10*/  @!P5 ISETP.NE.AND.EX P2, PT, R121.reuse, RZ, PT, P2 ;  /* 0x000000ff7900d20c */ /* 0x040fe40003f45320 */
[----:B------:R-:W-:Y:S01]  /*4d20*/  @!P5 ISETP.NE.AND.EX P4, PT, R121, RZ, PT, P4 ;  /* 0x000000ff7900d20c */ /* 0x000fe20003f85340 */
[----:B------:R-:W-:-:S12]  /*4d30*/  @!P5 BRA `(.L_x_24048) ;  /* 0x000000000014d947 */ /* 0x000fd80003800000 */
[----:B-----5:R-:W-:Y:S02]  /*4d40*/  SHF.L.U32 R128, R112, 0x10, RZ ;  /* 0x0000001070807819 */ /* 0x020fe400000006ff */
[----:B------:R-:W-:-:S03]  /*4d50*/  SHF.L.U32 R120, R100, 0x10, RZ ;  /* 0x0000001064787819 */ /* 0x000fc600000006ff */
[----:B------:R-:W-:-:S04]  /*4d60*/  FMUL.FTZ R128, R128, UR6 ;  /* 0x0000000680807c20 */ /* 0x000fc80008410000 */
[----:B------:R-:W-:-:S04]  /*4d70*/  FMUL.FTZ R128, R128, R120 ;  /* 0x0000007880807220 */ /* 0x000fc80000410000 */
[----:B------:R-:W-:-:S07]  /*4d80*/  @P0 FADD.FTZ R128, R104, R128 ;  /* 0x0000008068800221 */ /* 0x000fce0000010000 */
.L_x_24048:
[----:B------:R-:W-:Y:S05]  /*4d90*/  BSYNC B0 ;  /* 0x0000000000007941 */ /* 0x000fea0003800000 */
.L_x_24047:
        /* <DEDUP_REMOVED lines=9> */
.L_x_24050:
[----:B------:R-:W-:Y:S05]  /*4e30*/  BSYNC B0 ;  /* 0x0000000000007941 */ /* 0x000fea0003800000 */
.L_x_24049:
[----:B------:R-:W-:Y:S04]  /*4e40*/  BSSY B0, `(.L_x_24051) ;  /* 0x0000007000007945 */ /* 0x000fe80003800000 */
[----:B------:R-:W-:Y:S05]  /*4e50*/  @!P5 BRA `(.L_x_24052) ;  /* 0x000000000014d947 */ /* 0x000fea0003800000 */
[----:B-----5:R-:W-:Y:S02]  /*4e60*/  SHF.L.U32 R130, R113, 0x10, RZ ;  /* 0x0000001071827819 */ /* 0x020fe400000006ff */
[----:B------:R-:W-:-:S03]  /*4e70*/  SHF.L.U32 R120, R101, 0x10, RZ ;  /* 0x0000001065787819 */ /* 0x000fc600000006ff */
[----:B------:R-:W-:-:S04]  /*4e80*/  FMUL.FTZ R130, R130, UR6 ;  /* 0x0000000682827c20 */ /* 0x000fc80008410000 */
[----:B------:R-:W-:-:S04]  /*4e90*/  FMUL.FTZ R130, R130, R120 ;  /* 0x0000007882827220 */ /* 0x000fc80000410000 */
[----:B------:R-:W-:-:S07]  /*4ea0*/  @P0 FADD.FTZ R130, R106, R130 ;  /* 0x000000826a820221 */ /* 0x000fce0000010000 */
.L_x_24052:
[----:B------:R-:W-:Y:S05]  /*4eb0*/  BSYNC B0 ;  /* 0x0000000000007941 */ /* 0x000fea0003800000 */
.L_x_24051:
        /* <DEDUP_REMOVED lines=9> */
.L_x_24054:
[----:B------:R-:W-:Y:S05]  /*4f50*/  BSYNC B0 ;  /* 0x0000000000007941 */ /* 0x000fea0003800000 */
.L_x_24053:
        /* <DEDUP_REMOVED lines=8> */
.L_x_24056:
[----:B------:R-:W-:Y:S05]  /*4fe0*/  BSYNC B0 ;  /* 0x0000000000007941 */ /* 0x000fea0003800000 */
.L_x_24055:
        /* <DEDUP_REMOVED lines=10> */
.L_x_24058:
[----:B------:R-:W-:Y:S05]  /*5090*/  BSYNC B0 ;  /* 0x0000000000007941 */ /* 0x000fea0003800000 */
.L_x_24057:
        /* <DEDUP_REMOVED lines=8> */
.L_x_24060:
[----:B------:R-:W-:Y:S05]  /*5120*/  BSYNC B0 ;  /* 0x0000000000007941 */ /* 0x000fea0003800000 */
.L_x_24059:
        /* <DEDUP_REMOVED lines=10> */
.L_x_24062:
[----:B------:R-:W-:Y:S05]  /*51d0*/  BSYNC B0 ;  /* 0x0000000000007941 */ /* 0x000fea0003800000 */
.L_x_24061:
[----:B------:R-:W-:Y:S01]  /*51e0*/  STG.E.128 desc[UR4][R210.64], R128 ;  /* 0x00000080d2007986 */ /* 0x000fe2000c101d04 */
[----:B------:R-:W-:Y:S01]  /*51f0*/  UMOV UR8, 0xffffffff ;  /* 0xffffffff00087882 */ /* 0x000fe20000000000 */
[----:B------:R-:W-:Y:S02]  /*5200*/  ISETP.NE.AND P0, PT, R245, RZ, PT ;  /* 0x000000fff500720c */ /* 0x000fe40003f05270 */
[----:B------:R0:W-:Y:S01]  /*5210*/  STG.E.128 desc[UR4][R210.64+0x10], R120 ;  /* 0x00001078d2007986 */ /* 0x0001e2000c101d04 */
[----:B------:R-:W-:Y:S01]  /*5220*/  SHF.R.S32.HI R245, RZ, 0x1f, R19 ;  /* 0x0000001ffff57819 */ /* 0x000fe20000011413 */
        /* <DEDUP_REMOVED lines=262> */
.L_x_24078:
        /* <DEDUP_REMOVED lines=11> */
[----:B------:R-:W1:Y:S04]  /*6340*/  @!P0 LDC.64 R210, c[0x0][0x258] ;  /* 0x00009600ffd28b82 */ /* 0x000e680000000a00 */
[----:B------:R-:W2:Y:S01]  /*6350*/  MUFU.RSQ R232, R232 ;  /* 0x000000e800e87308 */ /* 0x000ea20000001400 */
[----:B-1----:R-:W-:-:S04]  /*6360*/  @!P0 LEA R210, P1, R19, R210, 0x2 ;  /* 0x000000d213d28211 */ /* 0x002fc800078210ff */
[----:B------:R-:W-:-:S05]  /*6370*/  @!P0 LEA.HI.X R211, R19, R211, R245, 0x2, P1 ;  /* 0x000000d313d38211 */ /* 0x000fca00008f14f5 */
[----:B--2---:R1:W-:Y:S01]  /*6380*/  @!P0 STG.E desc[UR4][R210.64], R232 ;  /* 0x000000e8d2008986 */ /* 0x0043e2000c101904 */
[----:B------:R-:W-:-:S13]  /*6390*/  ISETP.GE.AND P0, PT, R220, 0x1, PT ;  /* 0x00000001dc00780c */ /* 0x000fda0003f06270 */
[----:B-1----:R-:W-:Y:S05]  /*63a0*/  @!P0 BRA `(.L_x_24065) ;  /* 0x0000001c00008947 */ /* 0x002fea0003800000 */
[----:B------:R-:W-:Y:S01]  /*63b0*/  FSEL R210, R247, RZ, !P3 ;  /* 0x000000fff7d27208 */ /* 0x000fe20005800000 */
[----:B0-----:R-:W2:Y:S01]  /*63c0*/  LDL R251, [R1] ;  /* 0x0000000001fb7983 */ /* 0x001ea20000100800 */
[----:B------:R-:W0:Y:S03]  /*63d0*/  LDC R245, c[0x0][0x218] ;  /* 0x00008600fff57b82 */ /* 0x000e260000000800 */
[----:B------:R-:W3:Y:S01]  /*63e0*/  LDL R247, [R1+0x4] ;  /* 0x0000040001f77983 */ /* 0x000ee20000100800 */
[----:B------:R-:W-:Y:S01]  /*63f0*/  FADD.FTZ R190, -R210, R190 ;  /* 0x000000bed2be7221 */ /* 0x000fe20000010100 */
[----:B------:R-:W-:Y:S02]  /*6400*/  IADD3 R211, R220, -0x1, RZ ;  /* 0xffffffffdcd37810 */ /* 0x000fe40007ffe0ff */
[----:B------:R-:W-:Y:S01]  /*6410*/  SHF.L.U32 R220, R27, 0x10, RZ ;  /* 0x000000101bdc7819 */ /* 0x000fe200000006ff */
[----:B------:R-:W-:Y:S01]  /*6420*/  FMUL.FTZ R190, R232, R190 ;  /* 0x000000bee8be7220 */ /* 0x000fe20000410000 */
[----:B------:R-:W-:-:S04]  /*6430*/  FADD.FTZ R191, -R210, R191 ;  /* 0x000000bfd2bf7221 */ /* 0x000fc80000010100 */
[----:B------:R-:W-:Y:S01]  /*6440*/  FMUL.FTZ R191, R232, R191 ;  /* 0x000000bfe8bf7220 */ /* 0x000fe20000410000 */
[----:B0-----:R-:W-:Y:S02]  /*6450*/  IMAD R211, R211, R245, RZ ;  /* 0x000000f5d3d37224 */ /* 0x001fe400078e02ff */
[----:B------:R-:W4:Y:S01]  /*6460*/  LDL R245, [R1+0xc] ;  /* 0x00000c0001f57983 */ /* 0x000f220000100800 */
[----:B---3--:R-:W-:Y:S01]  /*6470*/  FFMA.FTZ R190, R190, R220, R247 ;  /* 0x000000dcbebe7223 */ /* 0x008fe200000100f7 */
[----:B------:R-:W-:Y:S01]  /*6480*/  PRMT R220, R27, 0x7632, R220 ;  /* 0x000076321bdc7816 */ /* 0x000fe200000000dc */
[C---:B------:R-:W-:Y:S01]  /*6490*/  FADD.FTZ R188, -R210.reuse, R188 ;  /* 0x000000bcd2bc7221 */ /* 0x040fe20000010100 */
[----:B------:R-:W-:Y:S01]  /*64a0*/  FADD.FTZ R189, -R210, R189 ;  /* 0x000000bdd2bd7221 */ /* 0x000fe20000010100 */
[----:B------:R-:W3:Y:S01]  /*64b0*/  LDL R247, [R1+0x10] ;  /* 0x0000100001f77983 */ /* 0x000ee20000100800 */
[----:B------:R-:W-:-:S05]  /*64c0*/  SHF.L.U32 R220, R220, 0x10, RZ ;  /* 0x00000010dcdc7819 */ /* 0x000fca00000006ff */
[----:B--2---:R-:W-:Y:S02]  /*64d0*/  FFMA.FTZ R191, R191, R220, R251 ;  /* 0x000000dcbfbf7223 */ /* 0x004fe400000100fb */
[----:B------:R-:W2:Y:S01]  /*64e0*/  LDL R220, [R1+0x8] ;  /* 0x0000080001dc7983 */ /* 0x000ea20000100800 */
[----:B------:R-:W-:Y:S02]  /*64f0*/  FMUL.FTZ R188, R232, R188 ;  /* 0x000000bce8bc7220 */ /* 0x000fe40000410000 */
[----:B------:R-:W-:Y:S01]  /*6500*/  F2FP.BF16.F32.PACK_AB R191, R191, R190 ;  /* 0x000000bebfbf723e */ /* 0x000fe200000010ff */
[----:B------:R-:W3:Y:S01]  /*6510*/  LDL R251, [R1+0x14] ;  /* 0x0000140001fb7983 */ /* 0x000ee20000100800 */
[----:B------:R-:W-:-:S05]  /*6520*/  SHF.L.U32 R190, R26, 0x10, RZ ;  /* 0x000000101abe7819 */ /* 0x000fca00000006ff */
[----:B----4-:R-:W-:Y:S01]  /*6530*/  FFMA.FTZ R190, R188, R190, R245 ;  /* 0x000000bebcbe7223 */ /* 0x010fe200000100f5 */
[----:B------:R-:W-:Y:S01]  /*6540*/  PRMT R188, R26, 0x7632, R188 ;  /* 0x000076321abc7816 */ /* 0x000fe200000000bc */
[----:B------:R-:W4:Y:S01]  /*6550*/  LDL R245, [R1+0x1c] ;  /* 0x00001c0001f57983 */ /* 0x000f220000100800 */
[----:B------:R-:W-:Y:S02]  /*6560*/  FMUL.FTZ R189, R232, R189 ;  /* 0x000000bde8bd7220 */ /* 0x000fe40000410000 */
[----:B------:R-:W-:Y:S01]  /*6570*/  SHF.L.U32 R188, R188, 0x10, RZ ;  /* 0x00000010bcbc7819 */ /* 0x000fe200000006ff */
[----:B------:R-:W-:-:S04]  /*6580*/  FADD.FTZ R20, -R210, R20 ;  /* 0x00000014d2147221 */ /* 0x000fc80000010100 */
[----:B--2---:R-:W-:Y:S02]  /*6590*/  FFMA.FTZ R188, R189, R188, R220 ;  /* 0x000000bcbdbc7223 */ /* 0x004fe400000100dc */
[----:B------:R-:W2:Y:S01]  /*65a0*/  LDL R220, [R1+0x18] ;  /* 0x0000180001dc7983 */ /* 0x000ea20000100800 */
[----:B------:R-:W-:Y:S02]  /*65b0*/  FADD.FTZ R22, -R210, R22 ;  /* 0x00000016d2167221 */ /* 0x000fe40000010100 */
[----:B------:R-:W-:Y:S01]  /*65c0*/  F2FP.BF16.F32.PACK_AB R190, R188, R190 ;  /* 0x000000bebcbe723e */ /* 0x000fe200000010ff */
[----:B------:R-:W-:Y:S01]  /*65d0*/  FMUL.FTZ R20, R232, R20 ;  /* 0x00000014e8147220 */ /* 0x000fe20000410000 */
[----:B------:R-:W-:Y:S01]  /*65e0*/  SHF.L.U32 R188, R24, 0x10, RZ ;  /* 0x0000001018bc7819 */ /* 0x000fe200000006ff */
[----:B------:R-:W-:Y:S01]  /*65f0*/  FMUL.FTZ R22, R232, R22 ;  /* 0x00000016e8167220 */ /* 0x000fe20000410000 */
[----:B------:R-:W-:Y:S01]  /*6600*/  SHF.L.U32 R189, R25, 0x10, RZ ;  /* 0x0000001019bd7819 */ /* 0x000fe200000006ff */
[----:B------:R-:W-:-:S02]  /*6610*/  FADD.FTZ R21, -R210, R21 ;  /* 0x00000015d2157221 */ /* 0x000fc40000010100 */
[----:B----4-:R-:W-:Y:S01]  /*6620*/  FFMA.FTZ R188, R20, R188, R245 ;  /* 0x000000bc14bc7223 */ /* 0x010fe200000100f5 */
[----:B------:R-:W-:Y:S01]  /*6630*/  PRMT R20, R24, 0x7632, R20 ;  /* 0x0000763218147816 */ /* 0x000fe20000000014 */
[----:B---3--:R-:W-:Y:S01]  /*6640*/  FFMA.FTZ R189, R22, R189, R251 ;  /* 0x000000bd16bd7223 */ /* 0x008fe200000100fb */
[----:B------:R-:W-:Y:S01]  /*6650*/  FMUL.FTZ R21, R232, R21 ;  /* 0x00000015e8157220 */ /* 0x000fe20000410000 */
[----:B------:R-:W0:Y:S01]  /*6660*/  S2R R251, SR_TID.X ;  /* 0x0000000000fb7919 */ /* 0x000e220000002100 */
[----:B------:R-:W-:Y:S01]  /*6670*/  SHF.L.U32 R20, R20, 0x10, RZ ;  /* 0x0000001014147819 */ /* 0x000fe200000006ff */
[--C-:B------:R-:W-:Y:S01]  /*6680*/  FADD.FTZ R22, -R210, R23.reuse ;  /* 0x00000017d2167221 */ /* 0x100fe20000010100 */
[----:B------:R-:W-:-:S03]  /*6690*/  PRMT R23, R25, 0x7632, R23 ;  /* 0x0000763219177816 */ /* 0x000fc60000000017 */
[----:B------:R-:W-:Y:S01]  /*66a0*/  FMUL.FTZ R22, R232, R22 ;  /* 0x00000016e8167220 */ /* 0x000fe20000410000 */
[----:B------:R-:W-:-:S05]  /*66b0*/  SHF.L.U32 R23, R23, 0x10, RZ ;  /* 0x0000001017177819 */ /* 0x000fca00000006ff */
[----:B------:R-:W-:-:S05]  /*66c0*/  FFMA.FTZ R22, R22, R23, R247 ;  /* 0x0000001716167223 */ /* 0x000fca00000100f7 */
[----:B------:R-:W-:Y:S02]  /*66d0*/  F2FP.BF16.F32.PACK_AB R189, R22, R189 ;  /* 0x000000bd16bd723e */ /* 0x000fe400000010ff */
[----:B0-----:R-:W-:Y:S01]  /*66e0*/  LOP3.LUT R251, R251, 0x1f, RZ, 0xc0, !PT ;  /* 0x0000001ffbfb7812 */ /* 0x001fe200078ec0ff */
[----:B------:R-:W-:-:S04]  /*66f0*/  FADD.FTZ R183, -R210, R183 ;  /* 0x000000b7d2b77221 */ /* 0x000fc80000010100 */
[----:B------:R-:W-:Y:S01]  /*6700*/  FMUL.FTZ R183, R232, R183 ;  /* 0x000000b7e8b77220 */ /* 0x000fe20000410000 */
[C---:B------:R-:W-:Y:S01]  /*6710*/  FADD.FTZ R186, -R210.reuse, R186 ;  /* 0x000000bad2ba7221 */ /* 0x040fe20000010100 */
[C---:B------:R-:W-:Y:S01]  /*6720*/  FADD.FTZ R184, -R210.reuse, R184 ;  /* 0x000000b8d2b87221 */ /* 0x040fe20000010100 */
[C---:B------:R-:W-:Y:S01]  /*6730*/  FADD.FTZ R185, -R210.reuse, R185 ;  /* 0x000000b9d2b97221 */ /* 0x040fe20000010100 */
[----:B------:R-:W-:Y:S01]  /*6740*/  PRMT R23, R31, 0x7632, R23 ;  /* 0x000076321f177816 */ /* 0x000fe20000000017 */
[----:B------:R-:W-:Y:S02]  /*6750*/  FADD.FTZ R187, -R210, R187 ;  /* 0x000000bbd2bb7221 */ /* 0x000fe40000010100 */
[----:B------:R-:W-:Y:S01]  /*6760*/  FMUL.FTZ R185, R232, R185 ;  /* 0x000000b9e8b97220 */ /* 0x000fe20000410000 */
[C---:B------:R-:W-:Y:S01]  /*6770*/  FADD.FTZ R182, -R210.reuse, R182 ;  /* 0x000000b6d2b67221 */ /* 0x040fe20000010100 */
[----:B------:R-:W-:Y:S01]  /*6780*/  SHF.L.U32 R23, R23, 0x10, RZ ;  /* 0x0000001017177819 */ /* 0x000fe200000006ff */
[----:B------:R-:W-:Y:S01]  /*6790*/  FADD.FTZ R180, -R210, R180 ;  /* 0x000000b4d2b47221 */ /* 0x000fe20000010100 */
[C---:B------:R-:W-:Y:S01]  /*67a0*/  FMUL.FTZ R187, R232.reuse, R187 ;  /* 0x000000bbe8bb7220 */ /* 0x040fe20000410000 */
[----:B------:R-:W-:-:S02]  /*67b0*/  FMUL.FTZ R182, R232, R182 ;  /* 0x000000b6e8b67220 */ /* 0x000fc40000410000 */
[----:B------:R-:W-:Y:S01]  /*67c0*/  FMUL.FTZ R180, R232, R180 ;  /* 0x000000b4e8b47220 */ /* 0x000fe20000410000 */
[----:B------:R-:W-:Y:S01]  /*67d0*/  FFMA.FTZ R23, R187, R23, R242 ;  /* 0x00000017bb177223 */ /* 0x000fe200000100f2 */
[----:B------:R-:W-:-:S04]  /*67e0*/  FADD.FTZ R173, -R210, R173 ;  /* 0x000000add2ad7221 */ /* 0x000fc80000010100 */
[----:B------:R-:W-:Y:S01]  /*67f0*/  FMUL.FTZ R173, R232, R173 ;  /* 0x000000ade8ad7220 */ /* 0x000fe20000410000 */
[C---:B------:R-:W-:Y:S01]  /*6800*/  FADD.FTZ R175, -R210.reuse, R175 ;  /* 0x000000afd2af7221 */ /* 0x040fe20000010100 */
[C---:B------:R-:W-:Y:S01]  /*6810*/  FADD.FTZ R118, -R210.reuse, R118 ;  /* 0x00000076d2767221 */ /* 0x040fe20000010100 */
[C---:B------:R-:W-:Y:S01]  /*6820*/  FADD.FTZ R119, -R210.reuse, R119 ;  /* 0x00000077d2777221 */ /* 0x040fe20000010100 */
[----:B------:R-:W-:Y:S02]  /*6830*/  FADD.FTZ R116, -R210, R116 ;  /* 0x00000074d2747221 */ /* 0x000fe40000010100 */
[C---:B------:R-:W-:Y:S01]  /*6840*/  FMUL.FTZ R118, R232.reuse, R118 ;  /* 0x00000076e8767220 */ /* 0x040fe20000410000 */
[C---:B------:R-:W-:Y:S01]  /*6850*/  FMUL.FTZ R119, R232.reuse, R119 ;  /* 0x00000077e8777220 */ /* 0x040fe20000410000 */
[----:B------:R-:W-:Y:S01]  /*6860*/  FMUL.FTZ R116, R232, R116 ;  /* 0x00000074e8747220 */ /* 0x000fe20000410000 */
[C---:B------:R-:W-:Y:S01]  /*6870*/  FADD.FTZ R168, -R210.reuse, R168 ;  /* 0x000000a8d2a87221 */ /* 0x040fe20000010100 */
[----:B------:R-:W-:-:S03]  /*6880*/  FADD.FTZ R169, -R210, R169 ;  /* 0x000000a9d2a97221 */ /* 0x000fc60000010100 */
[----:B------:R-:W-:Y:S01]  /*6890*/  FMUL.FTZ R168, R232, R168 ;  /* 0x000000a8e8a87220 */ /* 0x000fe20000410000 */
[----:B------:R-:W-:Y:S01]  /*68a0*/  FADD.FTZ R171, -R210, R171 ;  /* 0x000000abd2ab7221 */ /* 0x000fe20000010100 */
[----:B------:R-:W-:Y:S01]  /*68b0*/  FMUL.FTZ R169, R232, R169 ;  /* 0x000000a9e8a97220 */ /* 0x000fe20000410000 */
[----:B------:R-:W-:Y:S02]  /*68c0*/  FADD.FTZ R167, -R210, R167 ;  /* 0x000000a7d2a77221 */ /* 0x000fe40000010100 */
[----:B------:R-:W-:Y:S01]  /*68d0*/  FMUL.FTZ R171, R232, R171 ;  /* 0x000000abe8ab7220 */ /* 0x000fe20000410000 */
[C---:B------:R-:W-:Y:S01]  /*68e0*/  FADD.FTZ R170, -R210.reuse, R170 ;  /* 0x000000aad2aa7221 */ /* 0x040fe20000010100 */
[----:B------:R-:W-:Y:S01]  /*68f0*/  FADD.FTZ R166, -R210, R166 ;  /* 0x000000a6d2a67221 */ /* 0x000fe20000010100 */
[----:B------:R-:W-:Y:S01]  /*6900*/  FMUL.FTZ R167, R232, R167 ;  /* 0x000000a7e8a77220 */ /* 0x000fe20000410000 */
[----:B------:R-:W-:Y:S01]  /*6910*/  FADD.FTZ R165, -R210, R165 ;  /* 0x000000a5d2a57221 */ /* 0x000fe20000010100 */
[C---:B------:R-:W-:Y:S01]  /*6920*/  FMUL.FTZ R170, R232.reuse, R170 ;  /* 0x000000aae8aa7220 */ /* 0x040fe20000410000 */
        /* <DEDUP_REMOVED lines=13> */
[----:B------:R-:W-:-:S02]  /*6a00*/  FMUL.FTZ R155, R232, R155 ;  /* 0x0000009be89b7220 */ /* 0x000fc40000410000 */
[C---:B------:R-:W-:Y:S01]  /*6a10*/  FMUL.FTZ R152, R232.reuse, R152 ;  /* 0x00000098e8987220 */ /* 0x040fe20000410000 */
[----:B------:R-:W-:Y:S01]  /*6a20*/  FMUL.FTZ R153, R232, R153 ;  /* 0x00000099e8997220 */ /* 0x000fe20000410000 */
[C---:B------:R-:W-:Y:S01]  /*6a30*/  FADD.FTZ R159, -R210.reuse, R159 ;  /* 0x0000009fd29f7221 */ /* 0x040fe20000010100 */
[----:B------:R-:W-:Y:S01]  /*6a40*/  FADD.FTZ R157, -R210, R157 ;  /* 0x0000009dd29d7221 */ /* 0x000fe20000010100 */
[----:B--2---:R-:W-:-:S05]  /*6a50*/  FFMA.FTZ R20, R21, R20, R220 ;  /* 0x0000001415147223 */ /* 0x004fca00000100dc */
[----:B------:R-:W-:Y:S02]  /*6a60*/  F2FP.BF16.F32.PACK_AB R188, R20, R188 ;  /* 0x000000bc14bc723e */ /* 0x000fe400000010ff */
[----:B------:R-:W-:-:S04]  /*6a70*/  SHF.R.S32.HI R20, RZ, 0x1f, R211 ;  /* 0x0000001fff147819 */ /* 0x000fc800000114d3 */
[----:B------:R-:W-:Y:S02]  /*6a80*/  LEA.HI R211, R20, R211, RZ, 0x3 ;  /* 0x000000d314d37211 */ /* 0x000fe400078f18ff */
[----:B------:R-:W0:Y:S02]  /*6a90*/  LDC.64 R20, c[0x0][0x2b8] ;  /* 0x0000ae00ff147b82 */ /* 0x000e240000000a00 */
[----:B------:R-:W-:-:S05]  /*6aa0*/  LEA.HI.SX32 R211, R211, R251, 0x1d ;  /* 0x000000fbd3d37211 */ /* 0x000fca00078feaff */
[----:B0-----:R-:W-:-:S05]  /*6ab0*/  IMAD.WIDE.U32 R20, R211, 0x10, R20 ;  /* 0x00000010d3147825 */ /* 0x001fca00078e0014 */
[----:B------:R0:W-:Y:S02]  /*6ac0*/  STG.E.128 desc[UR4][R20.64], R188 ;  /* 0x000000bc14007986 */ /* 0x0001e4000c101d04 */
[----:B0-----:R-:W-:Y:S01]  /*6ad0*/  PRMT R20, R29, 0x7632, R20 ;  /* 0x000076321d147816 */ /* 0x001fe20000000014 */
[----:B------:R-:W0:Y:S03]  /*6ae0*/  LDC.64 R190, c[0x0][0x2b8] ;  /* 0x0000ae00ffbe7b82 */ /* 0x000e260000000a00 */
[----:B------:R-:W-:-:S05]  /*6af0*/  SHF.L.U32 R20, R20, 0x10, RZ ;  /* 0x0000001014147819 */ /* 0x000fca00000006ff */
[----:B------:R-:W-:Y:S01]  /*6b00*/  FFMA.FTZ R20, R183, R20, R248 ;  /* 0x00000014b7147223 */ /* 0x000fe200000100f8 */
[--C-:B------:R-:W-:Y:S01]  /*6b10*/  FADD.FTZ R183, -R210, R181.reuse ;  /* 0x000000b5d2b77221 */ /* 0x100fe20000010100 */
[----:B------:R-:W-:-:S03]  /*6b20*/  PRMT R181, R28, 0x7632, R181 ;  /* 0x000076321cb57816 */ /* 0x000fc600000000b5 */
[----:B------:R-:W-:Y:S01]  /*6b30*/  FMUL.FTZ R22, R232, R183 ;  /* 0x000000b7e8167220 */ /* 0x000fe20000410000 */
[----:B------:R-:W-:Y:S02]  /*6b40*/  SHF.L.U32 R181, R181, 0x10, RZ ;  /* 0x00000010b5b57819 */ /* 0x000fe400000006ff */
[----:B------:R-:W-:-:S03]  /*6b50*/  SHF.L.U32 R183, R31, 0x10, RZ ;  /* 0x000000101fb77819 */ /* 0x000fc600000006ff */
[----:B------:R-:W-:Y:S01]  /*6b60*/  FFMA.FTZ R181, R22, R181, R250 ;  /* 0x000000b516b57223 */ /* 0x000fe200000100fa */
[----:B------:R-:W-:Y:S01]  /*6b70*/  FMUL.FTZ R22, R232, R186 ;  /* 0x000000bae8167220 */ /* 0x000fe20000410000 */
[----:B------:R-:W-:-:S03]  /*6b80*/  PRMT R21, R30, 0x7632, R21 ;  /* 0x000076321e157816 */ /* 0x000fc60000000015 */
[----:B------:R-:W-:Y:S01]  /*6b90*/  FFMA.FTZ R22, R22, R183, R243 ;  /* 0x000000b716167223 */ /* 0x000fe200000100f3 */
[----:B------:R-:W-:Y:S01]  /*6ba0*/  SHF.L.U32 R21, R21, 0x10, RZ ;  /* 0x0000001015157819 */ /* 0x000fe200000006ff */
[----:B------:R-:W-:Y:S01]  /*6bb0*/  FMUL.FTZ R183, R232, R184 ;  /* 0x000000b8e8b77220 */ /* 0x000fe20000410000 */
[----:B------:R-:W-:-:S03]  /*6bc0*/  SHF.L.U32 R184, R30, 0x10, RZ ;  /* 0x000000101eb87819 */ /* 0x000fc600000006ff */
[----:B------:R-:W-:Y:S01]  /*6bd0*/  FFMA.FTZ R21, R185, R21, R244 ;  /* 0x00000015b9157223 */ /* 0x000fe200000100f4 */
[----:B------:R-:W-:Y:S01]  /*6be0*/  SHF.L.U32 R185, R29, 0x10, RZ ;  /* 0x000000101db97819 */ /* 0x000fe200000006ff */
[----:B------:R-:W-:Y:S01]  /*6bf0*/  FFMA.FTZ R183, R183, R184, R246 ;  /* 0x000000b8b7b77223 */ /* 0x000fe200000100f6 */
[----:B------:R-:W-:-:S03]  /*6c00*/  SHF.L.U32 R184, R28, 0x10, RZ ;  /* 0x000000101cb87819 */ /* 0x000fc600000006ff */
[----:B------:R-:W-:Y:S02]  /*6c10*/  FFMA.FTZ R182, R182, R185, R249 ;  /* 0x000000b9b6b67223 */ /* 0x000fe400000100f9 */
[----:B------:R-:W-:Y:S01]  /*6c20*/  FFMA.FTZ R180, R180, R184, R252 ;  /* 0x000000b8b4b47223 */ /* 0x000fe200000100fc */
[----:B------:R-:W-:Y:S02]  /*6c30*/  F2FP.BF16.F32.PACK_AB R23, R23, R22 ;  /* 0x000000161717723e */ /* 0x000fe400000010ff */
[----:B------:R-:W-:Y:S02]  /*6c40*/  F2FP.BF16.F32.PACK_AB R22, R21, R183 ;  /* 0x000000b71516723e */ /* 0x000fe400000010ff */
[----:B------:R-:W-:Y:S02]  /*6c50*/  F2FP.BF16.F32.PACK_AB R21, R20, R182 ;  /* 0x000000b61415723e */ /* 0x000fe400000010ff */
[----:B------:R-:W-:Y:S02]  /*6c60*/  F2FP.BF16.F32.PACK_AB R20, R181, R180 ;  /* 0x000000b4b514723e */ /* 0x000fe400000010ff */
[----:B------:R-:W-:-:S05]  /*6c70*/  IADD3 R180, R211, 0x20, RZ ;  /* 0x00000020d3b47810 */ /* 0x000fca0007ffe0ff */
[----:B0-----:R-:W-:-:S05]  /*6c80*/  IMAD.WIDE.U32 R180, R180, 0x10, R190 ;  /* 0x00000010b4b47825 */ /* 0x001fca00078e00be */
[----:B------:R0:W-:Y:S01]  /*6c90*/  STG.E.128 desc[UR4][R180.64], R20 ;  /* 0x00000014b4007986 */ /* 0x0001e2000c101d04 */
[--C-:B------:R-:W-:Y:S01]  /*6ca0*/  FADD.FTZ R183, -R210, R179.reuse ;  /* 0x000000b3d2b77221 */ /* 0x100fe20000010100 */
[----:B------:R-:W-:Y:S02]  /*6cb0*/  PRMT R179, R35, 0x7632, R179 ;  /* 0x0000763223b37816 */ /* 0x000fe400000000b3 */
[----:B0-----:R-:W-:Y:S01]  /*6cc0*/  PRMT R20, R32, 0x7632, R20 ;  /* 0x0000763220147816 */ /* 0x001fe20000000014 */
[----:B------:R-:W-:-:S03]  /*6cd0*/  FADD.FTZ R23, -R210, R178 ;  /* 0x000000b2d2177221 */ /* 0x000fc60000010100 */
[----:B------:R-:W-:Y:S01]  /*6ce0*/  SHF.L.U32 R20, R20, 0x10, RZ ;  /* 0x0000001014147819 */ /* 0x000fe200000006ff */
[----:B------:R-:W-:Y:S01]  /*6cf0*/  FMUL.FTZ R178, R232, R23 ;  /* 0x00000017e8b27220 */ /* 0x000fe20000410000 */
[----:B------:R-:W-:-:S03]  /*6d00*/  FADD.FTZ R23, -R210, R176 ;  /* 0x000000b0d2177221 */ /* 0x000fc60000010100 */
[----:B------:R-:W-:Y:S01]  /*6d10*/  FFMA.FTZ R20, R173, R20, R240 ;  /* 0x00000014ad147223 */ /* 0x000fe200000100f0 */
[----:B------:R-:W-:Y:S02]  /*6d20*/  SHF.L.U32 R173, R35, 0x10, RZ ;  /* 0x0000001023ad7819 */ /* 0x000fe400000006ff */
[----:B------:R-:W-:Y:S01]  /*6d30*/  SHF.L.U32 R182, R179, 0x10, RZ ;  /* 0x00000010b3b67819 */ /* 0x000fe200000006ff */
[----:B------:R-:W-:Y:S02]  /*6d40*/  FMUL.FTZ R179, R232, R183 ;  /* 0x000000b7e8b37220 */ /* 0x000fe40000410000 */
[----:B------:R-:W-:Y:S01]  /*6d50*/  FFMA.FTZ R176, R178, R173, R235 ;  /* 0x000000adb2b07223 */ /* 0x000fe200000100eb */
[----:B------:R-:W-:Y:S01]  /*6d60*/  FMUL.FTZ R178, R232, R23 ;  /* 0x00000017e8b27220 */ /* 0x000fe20000410000 */
[C---:B------:R-:W-:Y:S01]  /*6d70*/  FADD.FTZ R173, -R210.reuse, R174 ;  /* 0x000000aed2ad7221 */ /* 0x040fe20000010100 */
[C---:B------:R-:W-:Y:S01]  /*6d80*/  FADD.FTZ R23, -R210.reuse, R172 ;  /* 0x000000acd2177221 */ /* 0x040fe20000010100 */
[----:B------:R-:W-:Y:S01]  /*6d90*/  FFMA.FTZ R179, R179, R182, R234 ;  /* 0x000000b6b3b37223 */ /* 0x000fe200000100ea */
[--C-:B------:R-:W-:Y:S01]  /*6da0*/  FADD.FTZ R183, -R210, R177.reuse ;  /* 0x000000b1d2b77221 */ /* 0x100fe20000010100 */
[----:B------:R-:W-:Y:S01]  /*6db0*/  PRMT R182, R34, 0x7632, R182 ;  /* 0x0000763222b67816 */ /* 0x000fe200000000b6 */
[C---:B------:R-:W-:Y:S01]  /*6dc0*/  FMUL.FTZ R174, R232.reuse, R173 ;  /* 0x000000ade8ae7220 */ /* 0x040fe20000410000 */
[C---:B------:R-:W-:Y:S01]  /*6dd0*/  PRMT R177, R33.reuse, 0x7632, R177 ;  /* 0x0000763221b17816 */ /* 0x040fe200000000b1 */
[C---:B------:R-:W-:Y:S01]  /*6de0*/  FMUL.FTZ R172, R232.reuse, R23 ;  /* 0x00000017e8ac7220 */ /* 0x040fe20000410000 */
[----:B------:R-:W-:Y:S01]  /*6df0*/  SHF.L.U32 R173, R33, 0x10, RZ ;  /* 0x0000001021ad7819 */ /* 0x000fe200000006ff */
[----:B------:R-:W-:Y:S01]  /*6e00*/  FMUL.FTZ R21, R232, R175 ;  /* 0x000000afe8157220 */ /* 0x000fe20000410000 */
[----:B------:R-:W-:Y:S01]  /*6e10*/  SHF.L.U32 R23, R32, 0x10, RZ ;  /* 0x0000001020177819 */ /* 0x000fe200000006ff */
[----:B------:R-:W-:Y:S01]  /*6e20*/  FMUL.FTZ R183, R232, R183 ;  /* 0x000000b7e8b77220 */ /* 0x000fe20000410000 */
        /* <DEDUP_REMOVED lines=8> */
[----:B------:R-:W-:Y:S02]  /*6eb0*/  IADD3 R172, R211, 0x40, RZ ;  /* 0x00000040d3ac7810 */ /* 0x000fe40007ffe0ff */
[----:B------:R-:W-:-:S02]  /*6ec0*/  F2FP.BF16.F32.PACK_AB R20, R20, R173 ;  /* 0x000000ad1414723e */ /* 0x000fc400000010ff */
[----:B------:R-:W-:Y:S01]  /*6ed0*/  F2FP.BF16.F32.PACK_AB R23, R179, R176 ;  /* 0x000000b0b317723e */ /* 0x000fe200000010ff */
[----:B------:R-:W-:Y:S01]  /*6ee0*/  IMAD.WIDE.U32 R172, R172, 0x10, R190 ;  /* 0x00000010acac7825 */ /* 0x000fe200078e00be */
[----:B------:R-:W-:Y:S02]  /*6ef0*/  F2FP.BF16.F32.PACK_AB R22, R22, R175 ;  /* 0x000000af1616723e */ /* 0x000fe400000010ff */
[----:B------:R-:W-:-:S05]  /*6f00*/  F2FP.BF16.F32.PACK_AB R21, R21, R174 ;  /* 0x000000ae1515723e */ /* 0x000fca00000010ff */
[----:B------:R0:W-:Y:S02]  /*6f10*/  STG.E.128 desc[UR4][R172.64], R20 ;  /* 0x00000014ac007986 */ /* 0x0001e4000c101d04 */
[C---:B0-----:R-:W-:Y:S02]  /*6f20*/  PRMT R22, R39.reuse, 0x7632, R22 ;  /* 0x0000763227167816 */ /* 0x041fe40000000016 */
[----:B------:R-:W-:Y:S02]  /*6f30*/  SHF.L.U32 R21, R39, 0x10, RZ ;  /* 0x0000001027157819 */ /* 0x000fe400000006ff */
[----:B------:R-:W-:Y:S02]  /*6f40*/  SHF.L.U32 R22, R22, 0x10, RZ ;  /* 0x0000001016167819 */ /* 0x000fe400000006ff */
[----:B------:R-:W-:Y:S01]  /*6f50*/  SHF.L.U32 R20, R38, 0x10, RZ ;  /* 0x0000001026147819 */ /* 0x000fe200000006ff */
[----:B------:R-:W-:Y:S01]  /*6f60*/  FFMA.FTZ R118, R118, R21, R226 ;  /* 0x0000001576767223 */ /* 0x000fe200000100e2 */
[----:B------:R-:W-:Y:S01]  /*6f70*/  PRMT R21, R37, 0x7632, R21 ;  /* 0x0000763225157816 */ /* 0x000fe20000000015 */
[----:B------:R-:W-:-:S02]  /*6f80*/  FFMA.FTZ R119, R119, R22, R225 ;  /* 0x0000001677777223 */ /* 0x000fc400000100e1 */
[----:B------:R-:W-:Y:S01]  /*6f90*/  FFMA.FTZ R116, R116, R20, R228 ;  /* 0x0000001474747223 */ /* 0x000fe200000100e4 */
[----:B------:R-:W-:Y:S02]  /*6fa0*/  SHF.L.U32 R22, R21, 0x10, RZ ;  /* 0x0000001015167819 */ /* 0x000fe400000006ff */
[C---:B------:R-:W-:Y:S02]  /*6fb0*/  SHF.L.U32 R21, R36.reuse, 0x10, RZ ;  /* 0x0000001024157819 */ /* 0x040fe400000006ff */
[----:B------:R-:W-:-:S03]  /*6fc0*/  PRMT R20, R36, 0x7632, R20 ;  /* 0x0000763224147816 */ /* 0x000fc60000000014 */
[----:B------:R-:W-:Y:S01]  /*6fd0*/  FFMA.FTZ R168, R168, R21, R233 ;  /* 0x00000015a8a87223 */ /* 0x000fe200000100e9 */
[----:B------:R-:W-:Y:S02]  /*6fe0*/  SHF.L.U32 R20, R20, 0x10, RZ ;  /* 0x0000001014147819 */ /* 0x000fe400000006ff */
[----:B------:R-:W-:Y:S02]  /*6ff0*/  PRMT R21, R43, 0x7632, R21 ;  /* 0x000076322b157816 */ /* 0x000fe40000000015 */
[----:B------:R-:W-:Y:S01]  /*7000*/  PRMT R23, R38, 0x7632, R23 ;  /* 0x0000763226177816 */ /* 0x000fe20000000017 */
[----:B------:R-:W-:Y:S01]  /*7010*/  FFMA.FTZ R169, R169, R20, R231 ;  /* 0x00000014a9a97223 */ /* 0x000fe200000100e7 */
[----:B------:R-:W-:Y:S02]  /*7020*/  SHF.L.U32 R21, R21, 0x10, RZ ;  /* 0x0000001015157819 */ /* 0x000fe400000006ff */
[----:B------:R-:W-:Y:S01]  /*7030*/  PRMT R20, R42, 0x7632, R20 ;  /* 0x000076322a147816 */ /* 0x000fe20000000014 */
[----:B------:R-:W-:Y:S01]  /*7040*/  FFMA.FTZ R171, R171, R22, R229 ;  /* 0x00000016abab7223 */ /* 0x000fe200000100e5 */
[----:B------:R-:W-:Y:S01]  /*7050*/  SHF.L.U32 R172, R23, 0x10, RZ ;  /* 0x0000001017ac7819 */ /* 0x000fe200000006ff */
[----:B------:R-:W-:Y:S01]  /*7060*/  FFMA.FTZ R167, R167, R21, R216 ;  /* 0x00000015a7a77223 */ /* 0x000fe200000100d8 */
[----:B------:R-:W-:-:S02]  /*7070*/  SHF.L.U32 R23, R37, 0x10, RZ ;  /* 0x0000001025177819 */ /* 0x000fc400000006ff */
[----:B------:R-:W-:Y:S02]  /*7080*/  SHF.L.U32 R22, R43, 0x10, RZ ;  /* 0x000000102b167819 */ /* 0x000fe400000006ff */
[----:B------:R-:W-:Y:S02]  /*7090*/  SHF.L.U32 R20, R20, 0x10, RZ ;  /* 0x0000001014147819 */ /* 0x000fe400000006ff */
[C---:B------:R-:W-:Y:S01]  /*70a0*/  PRMT R21, R41.reuse, 0x7632, R21 ;  /* 0x0000763229157816 */ /* 0x040fe20000000015 */
[----:B------:R-:W-:Y:S01]  /*70b0*/  FFMA.FTZ R170, R170, R23, R230 ;  /* 0x00000017aaaa7223 */ /* 0x000fe200000100e6 */
[----:B------:R-:W-:Y:S01]  /*70c0*/  FFMA.FTZ R166, R166, R22, R217 ;  /* 0x00000016a6a67223 */ /* 0x000fe200000100d9 */
[----:B------:R-:W-:Y:S01]  /*70d0*/  SHF.L.U32 R23, R41, 0x10, RZ ;  /* 0x0000001029177819 */ /* 0x000fe200000006ff */
[----:B------:R-:W-:Y:S01]  /*70e0*/  FFMA.FTZ R175, R165, R20, R218 ;  /* 0x00000014a5af7223 */ /* 0x000fe200000100da */
[----:B------:R-:W-:Y:S02]  /*70f0*/  SHF.L.U32 R22, R21, 0x10, RZ ;  /* 0x0000001015167819 */ /* 0x000fe400000006ff */
[----:B------:R-:W-:-:S02]  /*7100*/  PRMT R20, R40, 0x7632, R20 ;  /* 0x0000763228147816 */ /* 0x000fc40000000014 */
[----:B------:R-:W-:Y:S01]  /*7110*/  SHF.L.U32 R21, R40, 0x10, RZ ;  /* 0x0000001028157819 */ /* 0x000fe200000006ff */
[----:B------:R-:W-:Y:S01]  /*7120*/  FFMA.FTZ R176, R126, R23, R222 ;  /* 0x000000177eb07223 */ /* 0x000fe200000100de */
[----:B------:R-:W-:Y:S02]  /*7130*/  SHF.L.U32 R20, R20, 0x10, RZ ;  /* 0x0000001014147819 */ /* 0x000fe400000006ff */
[----:B------:R-:W-:Y:S01]  /*7140*/  PRMT R23, R47, 0x7632, R23 ;  /* 0x000076322f177816 */ /* 0x000fe20000000017 */
[----:B------:R-:W-:Y:S01]  /*7150*/  FFMA.FTZ R178, R124, R21, R224 ;  /* 0x000000157cb27223 */ /* 0x000fe200000100e0 */
[C---:B------:R-:W-:Y:S01]  /*7160*/  PRMT R21, R46.reuse, 0x7632, R21 ;  /* 0x000076322e157816 */ /* 0x040fe20000000015 */
[----:B------:R-:W-:Y:S01]  /*7170*/  FFMA.FTZ R177, R127, R22, R221 ;  /* 0x000000167fb17223 */ /* 0x000fe200000100dd */
[----:B------:R-:W-:Y:S01]  /*7180*/  SHF.L.U32 R22, R23, 0x10, RZ ;  /* 0x0000001017167819 */ /* 0x000fe200000006ff */
[----:B------:R-:W-:Y:S01]  /*7190*/  FFMA.FTZ R179, R125, R20, R223 ;  /* 0x000000147db37223 */ /* 0x000fe200000100df */
[----:B------:R-:W-:-:S02]  /*71a0*/  SHF.L.U32 R125, R46, 0x10, RZ ;  /* 0x000000102e7d7819 */ /* 0x000fc400000006ff */
[----:B------:R-:W-:Y:S02]  /*71b0*/  SHF.L.U32 R124, R21, 0x10, RZ ;  /* 0x00000010157c7819 */ /* 0x000fe400000006ff */
[----:B------:R-:W-:Y:S01]  /*71c0*/  PRMT R20, R45, 0x7632, R20 ;  /* 0x000076322d147816 */ /* 0x000fe20000000014 */
[----:B------:R-:W-:Y:S01]  /*71d0*/  FFMA.FTZ R155, R155, R22, R193 ;  /* 0x000000169b9b7223 */ /* 0x000fe200000100c1 */
[----:B------:R-:W-:Y:S01]  /*71e0*/  FFMA.FTZ R22, R152, R125, R0 ;  /* 0x0000007d98167223 */ /* 0x000fe20000010000 */
[----:B------:R-:W-:Y:S01]  /*71f0*/  FFMA.FTZ R153, R153, R124, R192 ;  /* 0x0000007c99997223 */ /* 0x000fe200000100c0 */
[----:B------:R-:W-:Y:S01]  /*7200*/  SHF.L.U32 R125, R20, 0x10, RZ ;  /* 0x00000010147d7819 */ /* 0x000fe200000006ff */
[----:B------:R-:W-:Y:S01]  /*7210*/  FMUL.FTZ R159, R232, R159 ;  /* 0x0000009fe89f7220 */ /* 0x000fe20000410000 */
[----:B------:R-:W-:Y:S01]  /*7220*/  PRMT R124, R44, 0x7632, R124 ;  /* 0x000076322c7c7816 */ /* 0x000fe2000000007c */
[----:B------:R-:W-:Y:S02]  /*7230*/  FMUL.FTZ R157, R232, R157 ;  /* 0x0000009de89d7220 */ /* 0x000fe40000410000 */
[----:B------:R-:W-:Y:S01]  /*7240*/  FFMA.FTZ R159, R159, R125, R212 ;  /* 0x0000007d9f9f7223 */ /* 0x000fe200000100d4 */
[----:B------:R-:W-:Y:S01]  /*7250*/  SHF.L.U32 R124, R124, 0x10, RZ ;  /* 0x000000107c7c7819 */ /* 0x000fe200000006ff */
[----:B------:R-:W-:Y:S01]  /*7260*/  FADD.FTZ R145, -R210, R145 ;  /* 0x00000091d2917221 */ /* 0x000fe20000010100 */
[----:B------:R-:W-:-:S02]  /*7270*/  PRMT R125, R50, 0x7632, R125 ;  /* 0x00007632327d7816 */ /* 0x000fc4000000007d */
[----:B------:R-:W-:Y:S01]  /*7280*/  PRMT R126, R51, 0x7632, R126 ;  /* 0x00007632337e7816 */ /* 0x000fe2000000007e */
[----:B------:R-:W-:Y:S01]  /*7290*/  FFMA.FTZ R157, R157, R124, R214 ;  /* 0x0000007c9d9d7223 */ /* 0x000fe200000100d6 */
[----:B------:R-:W-:Y:S01]  /*72a0*/  SHF.L.U32 R124, R125, 0x10, RZ ;  /* 0x000000107d7c7819 */ /* 0x000fe200000006ff */
[----:B------:R-:W-:Y:S01]  /*72b0*/  FMUL.FTZ R145, R232, R145 ;  /* 0x00000091e8917220 */ /* 0x000fe20000410000 */
[C---:B------:R-:W-:Y:S01]  /*72c0*/  FADD.FTZ R144, -R210.reuse, R144 ;  /* 0x00000090d2907221 */ /* 0x040fe20000010100 */
[----:B------:R-:W-:Y:S01]  /*72d0*/  FADD.FTZ R146, -R210, R146 ;  /* 0x00000092d2927221 */ /* 0x000fe20000010100 */
[----:B------:R-:W-:Y:S01]  /*72e0*/  SHF.L.U32 R152, R126, 0x10, RZ ;  /* 0x000000107e987819 */ /* 0x000fe200000006ff */
[----:B------:R-:W-:Y:S01]  /*72f0*/  FFMA.FTZ R145, R145, R124, R196 ;  /* 0x0000007c91917223 */ /* 0x000fe200000100c4 */
[----:B------:R-:W-:Y:S01]  /*7300*/  SHF.L.U32 R126, R50, 0x10, RZ ;  /* 0x00000010327e7819 */ /* 0x000fe200000006ff */
[----:B------:R-:W-:Y:S01]  /*7310*/  FMUL.FTZ R144, R232, R144 ;  /* 0x00000090e8907220 */ /* 0x000fe20000410000 */
[----:B------:R-:W-:Y:S01]  /*7320*/  SHF.L.U32 R127, R51, 0x10, RZ ;  /* 0x00000010337f7819 */ /* 0x000fe200000006ff */
[----:B------:R-:W-:Y:S01]  /*7330*/  FADD.FTZ R161, -R210, R161 ;  /* 0x000000a1d2a17221 */ /* 0x000fe20000010100 */
[----:B------:R-:W-:Y:S01]  /*7340*/  PRMT R124, R48, 0x7632, R124 ;  /* 0x00007632307c7816 */ /* 0x000fe2000000007c */
[----:B------:R-:W-:Y:S01]  /*7350*/  FMUL.FTZ R146, R232, R146 ;  /* 0x00000092e8927220 */ /* 0x000fe20000410000 */
[----:B------:R-:W-:Y:S01]  /*7360*/  PRMT R125, R49, 0x7632, R125 ;  /* 0x00007632317d7816 */ /* 0x000fe2000000007d */
[C---:B------:R-:W-:Y:S01]  /*7370*/  FADD.FTZ R160, -R210.reuse, R160 ;  /* 0x000000a0d2a07221 */ /* 0x040fe20000010100 */
[----:B------:R-:W-:Y:S01]  /*7380*/  FADD.FTZ R162, -R210, R162 ;  /* 0x000000a2d2a27221 */ /* 0x000fe20000010100 */
[----:B------:R-:W-:Y:S01]  /*7390*/  FFMA.FTZ R144, R144, R126, R5 ;  /* 0x0000007e90907223 */ /* 0x000fe20000010005 */
[----:B------:R-:W-:Y:S01]  /*73a0*/  SHF.L.U32 R124, R124, 0x10, RZ ;  /* 0x000000107c7c7819 */ /* 0x000fe200000006ff */
[----:B------:R-:W-:Y:S01]  /*73b0*/  FADD.FTZ R158, -R210, R158 ;  /* 0x0000009ed29e7221 */ /* 0x000fe20000010100 */
[----:B------:R-:W-:Y:S01]  /*73c0*/  FMUL.FTZ R161, R232, R161 ;  /* 0x000000a1e8a17220 */ /* 0x000fe20000410000 */
[----:B------:R-:W-:Y:S01]  /*73d0*/  FFMA.FTZ R146, R146, R127, R6 ;  /* 0x0000007f92927223 */ /* 0x000fe20000010006 */
[----:B------:R-:W-:Y:S01]  /*73e0*/  SHF.L.U32 R126, R125, 0x10, RZ ;  /* 0x000000107d7e7819 */ /* 0x000fe200000006ff */
[----:B------:R-:W-:Y:S01]  /*73f0*/  FADD.FTZ R154, -R210, R154 ;  /* 0x0000009ad29a7221 */ /* 0x000fe20000010100 */
[----:B------:R-:W-:Y:S01]  /*7400*/  SHF.L.U32 R127, R49, 0x10, RZ ;  /* 0x00000010317f7819 */ /* 0x000fe200000006ff */
[----:B------:R-:W-:Y:S01]  /*7410*/  FMUL.FTZ R160, R232, R160 ;  /* 0x000000a0e8a07220 */ /* 0x000fe20000410000 */
[----:B------:R-:W-:Y:S01]  /*7420*/  SHF.L.U32 R125, R48, 0x10, RZ ;  /* 0x00000010307d7819 */ /* 0x000fe200000006ff */
[----:B------:R-:W-:Y:S01]  /*7430*/  FMUL.FTZ R162, R232, R162 ;  /* 0x000000a2e8a27220 */ /* 0x000fe20000410000 */
[C---:B------:R-:W-:Y:S01]  /*7440*/  FADD.FTZ R147, -R210.reuse, R147 ;  /* 0x00000093d2937221 */ /* 0x040fe20000010100 */
[----:B------:R-:W-:Y:S01]  /*7450*/  SHF.L.U32 R21, R45, 0x10, RZ ;  /* 0x000000102d157819 */ /* 0x000fe200000006ff */
[----:B------:R-:W-:Y:S01]  /*7460*/  FADD.FTZ R134, -R210, R134 ;  /* 0x00000086d2867221 */ /* 0x000fe20000010100 */
[C---:B------:R-:W-:Y:S01]  /*7470*/  FMUL.FTZ R158, R232.reuse, R158 ;  /* 0x0000009ee89e7220 */ /* 0x040fe20000410000 */
[----:B------:R-:W-:Y:S01]  /*7480*/  FFMA.FTZ R161, R161, R124, R194 ;  /* 0x0000007ca1a17223 */ /* 0x000fe200000100c2 */
[----:B------:R-:W-:Y:S01]  /*7490*/  SHF.L.U32 R165, R47, 0x10, RZ ;  /* 0x000000102fa57819 */ /* 0x000fe200000006ff */
[----:B------:R-:W-:Y:S01]  /*74a0*/  FMUL.FTZ R154, R232, R154 ;  /* 0x0000009ae89a7220 */ /* 0x000fe20000410000 */
[----:B------:R-:W-:Y:S01]  /*74b0*/  PRMT R124, R54, 0x7632, R124 ;  /* 0x00007632367c7816 */ /* 0x000fe2000000007c */
[----:B------:R-:W-:Y:S01]  /*74c0*/  FFMA.FTZ R162, R162, R127, R4 ;  /* 0x0000007fa2a27223 */ /* 0x000fe20000010004 */
[----:B------:R-:W-:Y:S01]  /*74d0*/  FFMA.FTZ R160, R160, R125, R3 ;  /* 0x0000007da0a07223 */ /* 0x000fe20000010003 */
[----:B------:R-:W-:Y:S01]  /*74e0*/  FMUL.FTZ R147, R232, R147 ;  /* 0x00000093e8937220 */ /* 0x000fe20000410000 */
[C---:B------:R-:W-:Y:S01]  /*74f0*/  PRMT R127, R55.reuse, 0x7632, R127 ;  /* 0x00007632377f7816 */ /* 0x040fe2000000007f */
[C---:B------:R-:W-:Y:S01]  /*7500*/  FADD.FTZ R164, -R210.reuse, R164 ;  /* 0x000000a4d2a47221 */ /* 0x040fe20000010100 */
[----:B------:R-:W-:Y:S01]  /*7510*/  SHF.L.U32 R125, R55, 0x10, RZ ;  /* 0x00000010377d7819 */ /* 0x000fe200000006ff */
[----:B------:R-:W-:Y:S01]  /*7520*/  FADD.FTZ R163, -R210, R163 ;  /* 0x000000a3d2a37221 */ /* 0x000fe20000010100 */
[----:B------:R-:W-:Y:S01]  /*7530*/  FMUL.FTZ R134, R232, R134 ;  /* 0x00000086e8867220 */ /* 0x000fe20000410000 */
[----:B------:R-:W-:Y:S01]  /*7540*/  FFMA.FTZ R21, R158, R21, R213 ;  /* 0x000000159e157223 */ /* 0x000fe200000100d5 */
[C---:B------:R-:W-:Y:S01]  /*7550*/  FADD.FTZ R156, -R210.reuse, R156 ;  /* 0x0000009cd29c7221 */ /* 0x040fe20000010100 */
[----:B------:R-:W-:Y:S01]  /*7560*/  FADD.FTZ R138, -R210, R138 ;  /* 0x0000008ad28a7221 */ /* 0x000fe20000010100 */
[----:B------:R-:W-:Y:S01]  /*7570*/  SHF.L.U32 R158, R124, 0x10, RZ ;  /* 0x000000107c9e7819 */ /* 0x000fe200000006ff */
[----:B------:R-:W-:Y:S01]  /*7580*/  FFMA.FTZ R23, R154, R165, R2 ;  /* 0x000000a59a177223 */ /* 0x000fe20000010002 */
[----:B------:R-:W-:Y:S01]  /*7590*/  PRMT R124, R52, 0x7632, R124 ;  /* 0x00007632347c7816 */ /* 0x000fe2000000007c */
[----:B------:R-:W-:Y:S01]  /*75a0*/  FADD.FTZ R137, -R210, R137 ;  /* 0x00000089d2897221 */ /* 0x000fe20000010100 */
[----:B------:R-:W-:Y:S01]  /*75b0*/  SHF.L.U32 R173, R42, 0x10, RZ ;  /* 0x000000102aad7819 */ /* 0x000fe200000006ff */
[----:B------:R-:W-:Y:S01]  /*75c0*/  FFMA.FTZ R147, R147, R152, R197 ;  /* 0x0000009893937223 */ /* 0x000fe200000100c5 */
[----:B------:R-:W-:Y:S01]  /*75d0*/  SHF.L.U32 R154, R127, 0x10, RZ ;  /* 0x000000107f9a7819 */ /* 0x000fe200000006ff */
[C---:B------:R-:W-:Y:S01]  /*75e0*/  FMUL.FTZ R164, R232.reuse, R164 ;  /* 0x000000a4e8a47220 */ /* 0x040fe20000410000 */
[----:B------:R-:W-:Y:S01]  /*75f0*/  FMUL.FTZ R163, R232, R163 ;  /* 0x000000a3e8a37220 */ /* 0x000fe20000410000 */
[----:B------:R-:W-:Y:S01]  /*7600*/  SHF.L.U32 R20, R44, 0x10, RZ ;  /* 0x000000102c147819 */ /* 0x000fe200000006ff */
[----:B------:R-:W-:Y:S01]  /*7610*/  FFMA.FTZ R152, R134, R125, R10 ;  /* 0x0000007d86987223 */ /* 0x000fe2000001000a */
[C---:B------:R-:W-:Y:S01]  /*7620*/  SHF.L.U32 R127, R53.reuse, 0x10, RZ ;  /* 0x00000010357f7819 */ /* 0x040fe200000006ff */
[C---:B------:R-:W-:Y:S01]  /*7630*/  FMUL.FTZ R156, R232.reuse, R156 ;  /* 0x0000009ce89c7220 */ /* 0x040fe20000410000 */
[----:B------:R-:W-:Y:S01]  /*7640*/  FMUL.FTZ R138, R232, R138 ;  /* 0x0000008ae88a7220 */ /* 0x000fe20000410000 */
[----:B------:R-:W-:Y:S01]  /*7650*/  PRMT R125, R53, 0x7632, R125 ;  /* 0x00007632357d7816 */ /* 0x000fe2000000007d */
[----:B------:R-:W-:Y:S01]  /*7660*/  FADD.FTZ R139, -R210, R139 ;  /* 0x0000008bd28b7221 */ /* 0x000fe20000010100 */
[----:B------:R-:W-:Y:S01]  /*7670*/  SHF.L.U32 R124, R124, 0x10, RZ ;  /* 0x000000107c7c7819 */ /* 0x000fe200000006ff */
[C---:B------:R-:W-:Y:S01]  /*7680*/  FADD.FTZ R132, -R210.reuse, R132 ;  /* 0x00000084d2847221 */ /* 0x040fe20000010100 */
[----:B------:R-:W-:Y:S01]  /*7690*/  FADD.FTZ R150, -R210, R150 ;  /* 0x00000096d2967221 */ /* 0x000fe20000010100 */
[----:B------:R-:W-:Y:S01]  /*76a0*/  FMUL.FTZ R137, R232, R137 ;  /* 0x00000089e8897220 */ /* 0x000fe20000410000 */
[----:B------:R-:W-:Y:S01]  /*76b0*/  FFMA.FTZ R173, R164, R173, R219 ;  /* 0x000000ada4ad7223 */ /* 0x000fe200000100db */
[----:B------:R-:W-:Y:S01]  /*76c0*/  FFMA.FTZ R163, R163, R126, R195 ;  /* 0x0000007ea3a37223 */ /* 0x000fe200000100c3 */
[----:B------:R-:W-:Y:S01]  /*76d0*/  FFMA.FTZ R20, R156, R20, R215 ;  /* 0x000000149c147223 */ /* 0x000fe200000100d7 */
[----:B------:R-:W-:Y:S01]  /*76e0*/  SHF.L.U32 R126, R125, 0x10, RZ ;  /* 0x000000107d7e7819 */ /* 0x000fe200000006ff */
[----:B------:R-:W-:Y:S01]  /*76f0*/  FFMA.FTZ R164, R138, R127, R8 ;  /* 0x0000007f8aa47223 */ /* 0x000fe20000010008 */
[----:B------:R-:W-:Y:S01]  /*7700*/  FMUL.FTZ R139, R232, R139 ;  /* 0x0000008be88b7220 */ /* 0x000fe20000410000 */
[----:B------:R-:W-:Y:S01]  /*7710*/  SHF.L.U32 R156, R54, 0x10, RZ ;  /* 0x00000010369c7819 */ /* 0x000fe200000006ff */
[C---:B------:R-:W-:Y:S01]  /*7720*/  FMUL.FTZ R132, R232.reuse, R132 ;  /* 0x00000084e8847220 */ /* 0x040fe20000410000 */
[----:B------:R-:W-:Y:S01]  /*7730*/  SHF.L.U32 R127, R59, 0x10, RZ ;  /* 0x000000103b7f7819 */ /* 0x000fe200000006ff */
[----:B------:R-:W-:Y:S01]  /*7740*/  FMUL.FTZ R150, R232, R150 ;  /* 0x00000096e8967220 */ /* 0x000fe20000410000 */
[----:B------:R-:W-:Y:S01]  /*7750*/  FFMA.FTZ R174, R137, R124, R198 ;  /* 0x0000007c89ae7223 */ /* 0x000fe200000100c6 */
[----:B------:R-:W-:Y:S01]  /*7760*/  FADD.FTZ R148, -R210, R148 ;  /* 0x00000094d2947221 */ /* 0x000fe20000010100 */
[----:B------:R-:W-:-:S02]  /*7770*/  PRMT R125, R59, 0x7632, R125 ;  /* 0x000076323b7d7816 */ /* 0x000fc4000000007d */
[----:B------:R-:W-:Y:S01]  /*7780*/  PRMT R124, R58, 0x7632, R124 ;  /* 0x000076323a7c7816 */ /* 0x000fe2000000007c */
[----:B------:R-:W-:Y:S01]  /*7790*/  FADD.FTZ R142, -R210, R142 ;  /* 0x0000008ed28e7221 */ /* 0x000fe20000010100 */
[----:B------:R-:W-:Y:S01]  /*77a0*/  FFMA.FTZ R165, R139, R126, R199 ;  /* 0x0000007e8ba57223 */ /* 0x000fe200000100c7 */
[----:B------:R-:W-:Y:S01]  /*77b0*/  FFMA.FTZ R156, R132, R156, R9 ;  /* 0x0000009c849c7223 */ /* 0x000fe20000010009 */
[----:B------:R-:W-:Y:S01]  /*77c0*/  FFMA.FTZ R150, R150, R127, R14 ;  /* 0x0000007f96967223 */ /* 0x000fe2000001000e */
[----:B------:R-:W-:Y:S01]  /*77d0*/  SHF.L.U32 R126, R58, 0x10, RZ ;  /* 0x000000103a7e7819 */ /* 0x000fe200000006ff */
[----:B------:R-:W-:Y:S01]  /*77e0*/  FMUL.FTZ R148, R232, R148 ;  /* 0x00000094e8947220 */ /* 0x000fe20000410000 */
[----:B------:R-:W-:Y:S02]  /*77f0*/  SHF.L.U32 R132, R125, 0x10, RZ ;  /* 0x000000107d847819 */ /* 0x000fe400000006ff */
[----:B------:R-:W-:Y:S01]  /*7800*/  SHF.L.U32 R127, R124, 0x10, RZ ;  /* 0x000000107c7f7819 */ /* 0x000fe200000006ff */
[----:B------:R-:W-:Y:S01]  /*7810*/  FADD.FTZ R143, -R210, R143 ;  /* 0x0000008fd28f7221 */ /* 0x000fe20000010100 */
[C---:B------:R-:W-:Y:S01]  /*7820*/  SHF.L.U32 R125, R57.reuse, 0x10, RZ ;  /* 0x00000010397d7819 */ /* 0x040fe200000006ff */
[----:B------:R-:W-:Y:S01]  /*7830*/  FMUL.FTZ R142, R232, R142 ;  /* 0x0000008ee88e7220 */ /* 0x000fe20000410000 */
[----:B------:R-:W-:Y:S01]  /*7840*/  PRMT R124, R57, 0x7632, R124 ;  /* 0x00007632397c7816 */ /* 0x000fe2000000007c */
[----:B------:R-:W-:Y:S01]  /*7850*/  FADD.FTZ R149, -R210, R149 ;  /* 0x00000095d2957221 */ /* 0x000fe20000010100 */
[----:B------:R-:W-:Y:S01]  /*7860*/  FFMA.FTZ R148, R148, R126, R13 ;  /* 0x0000007e94947223 */ /* 0x000fe2000001000d */
[----:B------:R-:W-:Y:S01]  /*7870*/  FMUL.FTZ R143, R232, R143 ;  /* 0x0000008fe88f7220 */ /* 0x000fe20000410000 */
[----:B------:R-:W-:Y:S01]  /*7880*/  SHF.L.U32 R126, R124, 0x10, RZ ;  /* 0x000000107c7e7819 */ /* 0x000fe200000006ff */
[----:B------:R-:W-:Y:S01]  /*7890*/  FFMA.FTZ R142, R142, R125, R12 ;  /* 0x0000007d8e8e7223 */ /* 0x000fe2000001000c */
[----:B------:R-:W-:Y:S01]  /*78a0*/  FMUL.FTZ R149, R232, R149 ;  /* 0x00000095e8957220 */ /* 0x000fe20000410000 */
[----:B------:R-:W-:Y:S01]  /*78b0*/  PRMT R125, R63, 0x7632, R125 ;  /* 0x000076323f7d7816 */ /* 0x000fe2000000007d */
[C---:B------:R-:W-:Y:S01]  /*78c0*/  FADD.FTZ R117, -R210.reuse, R117 ;  /* 0x00000075d2757221 */ /* 0x040fe20000010100 */
[C---:B------:R-:W-:Y:S01]  /*78d0*/  FADD.FTZ R123, -R210.reuse, R123 ;  /* 0x0000007bd27b7221 */ /* 0x040fe20000010100 */
[C---:B------:R-:W-:Y:S01]  /*78e0*/  FADD.FTZ R120, -R210.reuse, R120 ;  /* 0x00000078d2787221 */ /* 0x040fe20000010100 */
[----:B------:R-:W-:Y:S01]  /*78f0*/  FADD.FTZ R122, -R210, R122 ;  /* 0x0000007ad27a7221 */ /* 0x000fe20000010100 */
[----:B------:R-:W-:Y:S01]  /*7900*/  FFMA.FTZ R143, R143, R126, R203 ;  /* 0x0000007e8f8f7223 */ /* 0x000fe200000100cb */
[----:B------:R-:W-:Y:S01]  /*7910*/  FFMA.FTZ R149, R149, R127, R204 ;  /* 0x0000007f95957223 */ /* 0x000fe200000100cc */
[----:B------:R-:W-:Y:S01]  /*7920*/  SHF.L.U32 R126, R125, 0x10, RZ ;  /* 0x000000107d7e7819 */ /* 0x000fe200000006ff */
[C---:B------:R-:W-:Y:S01]  /*7930*/  FMUL.FTZ R117, R232.reuse, R117 ;  /* 0x00000075e8757220 */ /* 0x040fe20000410000 */
        /* <DEDUP_REMOVED lines=9> */
[----:B------:R-:W-:Y:S01]  /*79d0*/  PRMT R123, R62, 0x7632, R123 ;  /* 0x000076323e7b7816 */ /* 0x000fe2000000007b */
[----:B------:R-:W-:Y:S01]  /*79e0*/  FFMA.FTZ R184, R120, R184, R17 ;  /* 0x000000b878b87223 */ /* 0x000fe20000010011 */
[C---:B------:R-:W-:Y:S01]  /*79f0*/  FADD.FTZ R141, -R210.reuse, R141 ;  /* 0x0000008dd28d7221 */ /* 0x040fe20000010100 */
[----:B------:R-:W-:Y:S01]  /*7a00*/  PRMT R122, R61, 0x7632, R122 ;  /* 0x000076323d7a7816 */ /* 0x000fe2000000007a */
[----:B------:R-:W-:Y:S01]  /*7a10*/  FADD.FTZ R151, -R210, R151 ;  /* 0x00000097d2977221 */ /* 0x000fe20000010100 */
[----:B------:R-:W-:Y:S01]  /*7a20*/  PRMT R120, R60, 0x7632, R120 ;  /* 0x000076323c787816 */ /* 0x000fe20000000078 */
[C---:B------:R-:W-:Y:S01]  /*7a30*/  FADD.FTZ R128, -R210.reuse, R128 ;  /* 0x00000080d2807221 */ /* 0x040fe20000010100 */
[C---:B------:R-:W-:Y:S01]  /*7a40*/  FADD.FTZ R129, -R210.reuse, R129 ;  /* 0x00000081d2817221 */ /* 0x040fe20000010100 */
[C---:B------:R-:W-:Y:S01]  /*7a50*/  FADD.FTZ R130, -R210.reuse, R130 ;  /* 0x00000082d2827221 */ /* 0x040fe20000010100 */
[C---:B------:R-:W-:Y:S01]  /*7a60*/  FADD.FTZ R131, -R210.reuse, R131 ;  /* 0x00000083d2837221 */ /* 0x040fe20000010100 */
[----:B------:R-:W-:Y:S01]  /*7a70*/  FADD.FTZ R136, -R210, R136 ;  /* 0x00000088d2887221 */ /* 0x000fe20000010100 */
[----:B------:R-:W-:Y:S01]  /*7a80*/  SHF.L.U32 R124, R124, 0x10, RZ ;  /* 0x000000107c7c7819 */ /* 0x000fe200000006ff */
[C---:B------:R-:W-:Y:S01]  /*7a90*/  FADD.FTZ R133, -R210.reuse, R133 ;  /* 0x00000085d2857221 */ /* 0x040fe20000010100 */
[----:B------:R-:W-:Y:S01]  /*7aa0*/  SHF.L.U32 R185, R123, 0x10, RZ ;  /* 0x000000107bb97819 */ /* 0x000fe200000006ff */
[----:B------:R-:W-:Y:S01]  /*7ab0*/  FADD.FTZ R135, -R210, R135 ;  /* 0x00000087d2877221 */ /* 0x000fe20000010100 */
[----:B------:R-:W-:Y:S01]  /*7ac0*/  F2FP.BF16.F32.PACK_AB R126, R117, R116 ;  /* 0x00000074757e723e */ /* 0x000fe200000010ff */
[----:B------:R-:W-:Y:S01]  /*7ad0*/  FMUL.FTZ R141, R232, R141 ;  /* 0x0000008de88d7220 */ /* 0x000fe20000410000 */
[----:B------:R-:W-:Y:S01]  /*7ae0*/  SHF.L.U32 R123, R61, 0x10, RZ ;  /* 0x000000103d7b7819 */ /* 0x000fe200000006ff */
[----:B------:R-:W-:Y:S01]  /*7af0*/  FADD.FTZ R140, -R210, R140 ;  /* 0x0000008cd28c7221 */ /* 0x000fe20000010100 */
[----:B------:R-:W-:Y:S01]  /*7b00*/  SHF.L.U32 R122, R122, 0x10, RZ ;  /* 0x000000107a7a7819 */ /* 0x000fe200000006ff */
[----:B------:R-:W-:Y:S01]  /*7b10*/  FMUL.FTZ R151, R232, R151 ;  /* 0x00000097e8977220 */ /* 0x000fe20000410000 */
[----:B------:R-:W-:Y:S01]  /*7b20*/  SHF.L.U32 R188, R60, 0x10, RZ ;  /* 0x000000103cbc7819 */ /* 0x000fe200000006ff */
[----:B------:R-:W-:Y:S01]  /*7b30*/  FMUL.FTZ R128, R232, R128 ;  /* 0x00000080e8807220 */ /* 0x000fe20000410000 */
[----:B------:R-:W-:Y:S01]  /*7b40*/  SHF.L.U32 R120, R120, 0x10, RZ ;  /* 0x0000001078787819 */ /* 0x000fe200000006ff */
[C---:B------:R-:W-:Y:S01]  /*7b50*/  FMUL.FTZ R129, R232.reuse, R129 ;  /* 0x00000081e8817220 */ /* 0x040fe20000410000 */
[----:B------:R-:W-:Y:S01]  /*7b60*/  F2FP.BF16.F32.PACK_AB R127, R119, R118 ;  /* 0x00000076777f723e */ /* 0x000fe200000010ff */
[C---:B------:R-:W-:Y:S01]  /*7b70*/  FMUL.FTZ R130, R232.reuse, R130 ;  /* 0x00000082e8827220 */ /* 0x040fe20000410000 */
[C---:B------:R-:W-:Y:S01]  /*7b80*/  IADD3 R116, R211.reuse, 0x60, RZ ;  /* 0x00000060d3747810 */ /* 0x040fe20007ffe0ff */
[----:B------:R-:W-:Y:S01]  /*7b90*/  FMUL.FTZ R131, R232, R131 ;  /* 0x00000083e8837220 */ /* 0x000fe20000410000 */
[----:B------:R-:W-:Y:S01]  /*7ba0*/  IADD3 R118, R211, 0x80, RZ ;  /* 0x00000080d3767810 */ /* 0x000fe20007ffe0ff */
[----:B------:R-:W-:Y:S01]  /*7bb0*/  FADD.FTZ R121, -R210, R121 ;  /* 0x00000079d2797221 */ /* 0x000fe20000010100 */
[----:B------:R-:W-:Y:S01]  /*7bc0*/  SHF.L.U32 R172, R52, 0x10, RZ ;  /* 0x0000001034ac7819 */ /* 0x000fe200000006ff */
[C---:B------:R-:W-:Y:S01]  /*7bd0*/  FMUL.FTZ R136, R232.reuse, R136 ;  /* 0x00000088e8887220 */ /* 0x040fe20000410000 */
[C---:B------:R-:W-:Y:S01]  /*7be0*/  FMUL.FTZ R133, R232.reuse, R133 ;  /* 0x00000085e8857220 */ /* 0x040fe20000410000 */
[----:B------:R-:W-:Y:S01]  /*7bf0*/  FMUL.FTZ R135, R232, R135 ;  /* 0x00000087e8877220 */ /* 0x000fe20000410000 */
[----:B------:R-:W-:Y:S01]  /*7c00*/  SHF.L.U32 R180, R56, 0x10, RZ ;  /* 0x0000001038b47819 */ /* 0x000fe200000006ff */
[----:B------:R-:W-:Y:S01]  /*7c10*/  FFMA.FTZ R181, R141, R124, R202 ;  /* 0x0000007c8db57223 */ /* 0x000fe200000100ca */
[----:B------:R-:W-:Y:S01]  /*7c20*/  FMUL.FTZ R140, R232, R140 ;  /* 0x0000008ce88c7220 */ /* 0x000fe20000410000 */
[----:B------:R-:W-:Y:S01]  /*7c30*/  FFMA.FTZ R151, R151, R132, R205 ;  /* 0x0000008497977223 */ /* 0x000fe200000100cd */
[----:B------:R-:W-:Y:S01]  /*7c40*/  FFMA.FTZ R186, R130, R123, R16 ;  /* 0x0000007b82ba7223 */ /* 0x000fe20000010010 */
[----:B------:R-:W-:Y:S01]  /*7c50*/  FFMA.FTZ R187, R131, R122, R207 ;  /* 0x0000007a83bb7223 */ /* 0x000fe200000100cf */
[----:B------:R-:W-:Y:S01]  /*7c60*/  FFMA.FTZ R188, R128, R188, R15 ;  /* 0x000000bc80bc7223 */ /* 0x000fe2000001000f */
[----:B------:R-:W-:Y:S01]  /*7c70*/  FFMA.FTZ R189, R129, R120, R206 ;  /* 0x0000007881bd7223 */ /* 0x000fe200000100ce */
[----:B------:R-:W-:Y:S01]  /*7c80*/  F2FP.BF16.F32.PACK_AB R125, R171, R170 ;  /* 0x000000aaab7d723e */ /* 0x000fe200000010ff */
[----:B------:R-:W-:Y:S01]  /*7c90*/  IMAD.WIDE.U32 R116, R116, 0x10, R190 ;  /* 0x0000001074747825 */ /* 0x000fe200078e00be */
[----:B------:R-:W-:-:S03]  /*7ca0*/  F2FP.BF16.F32.PACK_AB R124, R169, R168 ;  /* 0x000000a8a97c723e */ /* 0x000fc600000010ff */
[----:B------:R-:W-:Y:S01]  /*7cb0*/  FMUL.FTZ R121, R232, R121 ;  /* 0x00000079e8797220 */ /* 0x000fe20000410000 */
[----:B------:R-:W-:Y:S01]  /*7cc0*/  F2FP.BF16.F32.PACK_AB R131, R167, R166 ;  /* 0x000000a6a783723e */ /* 0x000fe200000010ff */
[----:B------:R-:W-:Y:S01]  /*7cd0*/  IMAD.WIDE.U32 R118, R118, 0x10, R190 ;  /* 0x0000001076767825 */ /* 0x000fe200078e00be */
[----:B------:R-:W-:-:S03]  /*7ce0*/  F2FP.BF16.F32.PACK_AB R130, R175, R173 ;  /* 0x000000adaf82723e */ /* 0x000fc600000010ff */
[----:B------:R-:W-:Y:S01]  /*7cf0*/  FFMA.FTZ R172, R136, R172, R7 ;  /* 0x000000ac88ac7223 */ /* 0x000fe20000010007 */
[----:B------:R-:W-:Y:S02]  /*7d00*/  F2FP.BF16.F32.PACK_AB R129, R177, R176 ;  /* 0x000000b0b181723e */ /* 0x000fe400000010ff */
[----:B------:R-:W-:Y:S02]  /*7d10*/  F2FP.BF16.F32.PACK_AB R128, R179, R178 ;  /* 0x000000b2b380723e */ /* 0x000fe400000010ff */
[----:B------:R-:W-:Y:S01]  /*7d20*/  IADD3 R132, R211, 0xa0, RZ ;  /* 0x000000a0d3847810 */ /* 0x000fe20007ffe0ff */
        /* <DEDUP_REMOVED lines=40> */
.L_x_24065:
[----:B------:R-:W-:Y:S05]  /*7fb0*/  BSYNC B0 ;  /* 0x0000000000007941 */ /* 0x000fea0003800000 */
.L_x_24064:
[----:B-1----:R-:W1:Y:S02]  /*7fc0*/  LDC.64 R20, c[0x0][0x210] ;  /* 0x00008400ff147b82 */ /* 0x002e640000000a00 */
[----:B-1----:R-:W-:-:S04]  /*7fd0*/  LEA R19, R20, R19, 0x2 ;  /* 0x0000001314137211 */ /* 0x002fc800078e10ff */
[----:B------:R-:W-:-:S13]  /*7fe0*/  ISETP.GE.AND P0, PT, R19, R21, PT ;  /* 0x000000151300720c */ /* 0x000fda0003f06270 */
[----:B------:R-:W-:Y:S05]  /*7ff0*/  @!P0 BRA `(.L_x_24066) ;  /* 0xffffff8c003c8947 */ /* 0x000fea000383ffff */
[----:B------:R-:W-:Y:S05]  /*8000*/  EXIT ;  /* 0x000000000000794d */ /* 0x000fea0003800000 */
.L_x_24063:
        /* <DEDUP_REMOVED lines=8> */
.L_x_24068:
[----:B------:R-:W-:Y:S05]  /*8090*/  BSYNC B0 ;  /* 0x0000000000007941 */ /* 0x000fea0003800000 */
.L_x_24067:
[----:B------:R-:W-:Y:S01]  /*80a0*/  FADD.FTZ R247, R247, R210 ;  /* 0x000000d2f7f77221 */ /* 0x000fe20000010000 */
[----:B------:R-:W-:Y:S01]  /*80b0*/  HFMA2.MMA R232, -RZ, RZ, 0, 1.1920928955078125e-07 ;  /* 0x00000002ffe87435 */ /* 0x000fe200000001ff */
[----:B------:R-:W-:Y:S02]  /*80c0*/  MOV R210, 0xffffffff ;  /* 0xffffffff00d27802 */ /* 0x000fe40000000f00 */
[----:B------:R-:W-:Y:S02]  /*80d0*/  MOV R211, 0x1f ;  /* 0x0000001f00d37802 */ /* 0x000fe40000000f00 */
[----:B------:R-:W-:-:S07]  /*80e0*/  MOV R251, R247 ;  /* 0x000000f700fb7202 */ /* 0x000fce0000000f00 */
[----:B------:R-:W-:Y:S05]  /*80f0*/  WARPSYNC.COLLECTIVE R210, `(.L_x_24069) ;  /* 0x00000000d2087348 */ /* 0x000fea0003c00000 */
[----:B------:R0:W1:Y:S02]  /*8100*/  SHFL.BFLY P1, R210, R251, R232, R211 ;  /* 0x0c0000e8fbd27389 */ /* 0x00006400000200d3 */
[----:B01----:R-:W-:Y:S01]  /*8110*/  ENDCOLLECTIVE ;  /* 0x000000000000791b */ /* 0x003fe20003800000 */
.L_x_24069:
[----:B------:R-:W-:Y:S01]  /*8120*/  HFMA2.MMA R232, -RZ, RZ, 0, 2.384185791015625e-07 ;  /* 0x00000004ffe87435 */ /* 0x000fe200000001ff */
[----:B------:R-:W-:Y:S01]  /*8130*/  FADD.FTZ R247, R247, R210 ;  /* 0x000000d2f7f77221 */ /* 0x000fe20000010000 */
[----:B------:R-:W-:-:S04]  /*8140*/  MOV R210, 0xffffffff ;  /* 0xffffffff00d27802 */ /* 0x000fc80000000f00 */
[----:B------:R-:W-:-:S07]  /*8150*/  MOV R251, R247 ;  /* 0x000000f700fb7202 */ /* 0x000fce0000000f00 */
[----:B------:R-:W-:Y:S05]  /*8160*/  WARPSYNC.COLLECTIVE R210, `(.L_x_24070) ;  /* 0x00000000d2087348 */ /* 0x000fea0003c00000 */
[----:B------:R0:W1:Y:S02]  /*8170*/  SHFL.BFLY P1, R210, R251, R232, R211 ;  /* 0x0c0000e8fbd27389 */ /* 0x00006400000200d3 */
[----:B01----:R-:W-:Y:S01]  /*8180*/  ENDCOLLECTIVE ;  /* 0x000000000000791b */ /* 0x003fe20003800000 */
.L_x_24070:
[----:B------:R-:W-:Y:S01]  /*8190*/  HFMA2.MMA R232, -RZ, RZ, 0, 4.76837158203125e-07 ;  /* 0x00000008ffe87435 */ /* 0x000fe200000001ff */
[----:B------:R-:W-:Y:S01]  /*81a0*/  FADD.FTZ R247, R247, R210 ;  /* 0x000000d2f7f77221 */ /* 0x000fe20000010000 */
[----:B------:R-:W-:-:S04]  /*81b0*/  MOV R210, 0xffffffff ;  /* 0xffffffff00d27802 */ /* 0x000fc80000000f00 */
[----:B------:R-:W-:-:S07]  /*81c0*/  MOV R251, R247 ;  /* 0x000000f700fb7202 */ /* 0x000fce0000000f00 */
[----:B------:R-:W-:Y:S05]  /*81d0*/  WARPSYNC.COLLECTIVE R210, `(.L_x_24071) ;  /* 0x00000000d2087348 */ /* 0x000fea0003c00000 */
[----:B------:R0:W1:Y:S02]  /*81e0*/  SHFL.BFLY P1, R210, R251, R232, R211 ;  /* 0x0c0000e8fbd27389 */ /* 0x00006400000200d3 */
[----:B01----:R-:W-:Y:S01]  /*81f0*/  ENDCOLLECTIVE ;  /* 0x000000000000791b */ /* 0x003fe20003800000 */
.L_x_24071:
[----:B------:R-:W-:Y:S01]  /*8200*/  HFMA2.MMA R232, -RZ, RZ, 0, 9.5367431640625e-07 ;  /* 0x00000010ffe87435 */ /* 0x000fe200000001ff */
[----:B------:R-:W-:Y:S01]  /*8210*/  FADD.FTZ R247, R247, R210 ;  /* 0x000000d2f7f77221 */ /* 0x000fe20000010000 */
[----:B------:R-:W-:-:S04]  /*8220*/  MOV R210, 0xffffffff ;  /* 0xffffffff00d27802 */ /* 0x000fc80000000f00 */
[----:B------:R-:W-:-:S07]  /*8230*/  MOV R251, R247 ;  /* 0x000000f700fb7202 */ /* 0x000fce0000000f00 */
[----:B------:R-:W-:Y:S05]  /*8240*/  WARPSYNC.COLLECTIVE R210, `(.L_x_24072) ;  /* 0x00000000d2087348 */ /* 0x000fea0003c00000 */
[----:B------:R0:W1:Y:S02]  /*8250*/  SHFL.BFLY P1, R210, R251, R232, R211 ;  /* 0x0c0000e8fbd27389 */ /* 0x00006400000200d3 */
[----:B01----:R-:W-:Y:S01]  /*8260*/  ENDCOLLECTIVE ;  /* 0x000000000000791b */ /* 0x003fe20003800000 */
.L_x_24072:
[----:B------:R-:W0:Y:S01]  /*8270*/  LDC R211, c[0x0][0x290] ;  /* 0x0000a400ffd37b82 */ /* 0x000e220000000800 */
[----:B------:R-:W-:Y:S01]  /*8280*/  HFMA2.MMA R232, -RZ, RZ, 0, 5.9604644775390625e-08 ;  /* 0x00000001ffe87435 */ /* 0x000fe200000001ff */
[----:B------:R-:W-:-:S04]  /*8290*/  FADD.FTZ R247, R247, R210 ;  /* 0x000000d2f7f77221 */ /* 0x000fc80000010000 */
[----:B0-----:R-:W-:-:S04]  /*82a0*/  FMUL.FTZ R247, R247, R211 ;  /* 0x000000d3f7f77220 */ /* 0x001fc80000410000 */
        /* <DEDUP_REMOVED lines=161> */
[----:B------:R-:W-:-:S07]  /*8cc0*/  MOV R210, 0xffffffff ;  /* 0xffffffff00d27802 */ /* 0x000fce0000000f00 */
[----:B------:R-:W-:Y:S05]  /*8cd0*/  WARPSYNC.COLLECTIVE R210, `(.L_x_24073) ;  /* 0x00000000d2087348 */ /* 0x000fea0003c00000 */
[----:B------:R0:W1:Y:S02]  /*8ce0*/  SHFL.BFLY P1, R210, R251, R232, R211 ;  /* 0x0c0000e8fbd27389 */ /* 0x00006400000200d3 */
[----:B01----:R-:W-:Y:S01]  /*8cf0*/  ENDCOLLECTIVE ;  /* 0x000000000000791b */ /* 0x003fe20003800000 */
.L_x_24073:
[----:B------:R-:W-:Y:S01]  /*8d00*/  HFMA2.MMA R232, -RZ, RZ, 0, 1.1920928955078125e-07 ;  /* 0x00000002ffe87435 */ /* 0x000fe200000001ff */
[----:B------:R-:W-:Y:S01]  /*8d10*/  FADD.FTZ R251, R251, R210 ;  /* 0x000000d2fbfb7221 */ /* 0x000fe20000010000 */
[----:B------:R-:W-:-:S09]  /*8d20*/  MOV R210, 0xffffffff ;  /* 0xffffffff00d27802 */ /* 0x000fd20000000f00 */
[----:B------:R-:W-:Y:S05]  /*8d30*/  WARPSYNC.COLLECTIVE R210, `(.L_x_24074) ;  /* 0x00000000d2087348 */ /* 0x000fea0003c00000 */
[----:B------:R0:W1:Y:S02]  /*8d40*/  SHFL.BFLY P1, R210, R251, R232, R211 ;  /* 0x0c0000e8fbd27389 */ /* 0x00006400000200d3 */
[----:B01----:R-:W-:Y:S01]  /*8d50*/  ENDCOLLECTIVE ;  /* 0x000000000000791b */ /* 0x003fe20003800000 */
.L_x_24074:
[----:B------:R-:W-:Y:S01]  /*8d60*/  HFMA2.MMA R232, -RZ, RZ, 0, 2.384185791015625e-07 ;  /* 0x00000004ffe87435 */ /* 0x000fe200000001ff */
[----:B------:R-:W-:Y:S01]  /*8d70*/  FADD.FTZ R251, R251, R210 ;  /* 0x000000d2fbfb7221 */ /* 0x000fe20000010000 */
[----:B------:R-:W-:-:S09]  /*8d80*/  MOV R210, 0xffffffff ;  /* 0xffffffff00d27802 */ /* 0x000fd20000000f00 */
[----:B------:R-:W-:Y:S05]  /*8d90*/  WARPSYNC.COLLECTIVE R210, `(.L_x_24075) ;  /* 0x00000000d2087348 */ /* 0x000fea0003c00000 */
[----:B------:R0:W1:Y:S02]  /*8da0*/  SHFL.BFLY P1, R210, R251, R232, R211 ;  /* 0x0c0000e8fbd27389 */ /* 0x00006400000200d3 */
[----:B01----:R-:W-:Y:S01]  /*8db0*/  ENDCOLLECTIVE ;  /* 0x000000000000791b */ /* 0x003fe20003800000 */
.L_x_24075:
[----:B------:R-:W-:Y:S01]  /*8dc0*/  HFMA2.MMA R232, -RZ, RZ, 0, 4.76837158203125e-07 ;  /* 0x00000008ffe87435 */ /* 0x000fe200000001ff */
[----:B------:R-:W-:Y:S01]  /*8dd0*/  FADD.FTZ R251, R251, R210 ;  /* 0x000000d2fbfb7221 */ /* 0x000fe20000010000 */
[----:B------:R-:W-:-:S09]  /*8de0*/  MOV R210, 0xffffffff ;  /* 0xffffffff00d27802 */ /* 0x000fd20000000f00 */
[----:B------:R-:W-:Y:S05]  /*8df0*/  WARPSYNC.COLLECTIVE R210, `(.L_x_24076) ;  /* 0x00000000d2087348 */ /* 0x000fea0003c00000 */
[----:B------:R0:W1:Y:S02]  /*8e00*/  SHFL.BFLY P1, R210, R251, R232, R211 ;  /* 0x0c0000e8fbd27389 */ /* 0x00006400000200d3 */
[----:B01----:R-:W-:Y:S01]  /*8e10*/  ENDCOLLECTIVE ;  /* 0x000000000000791b */ /* 0x003fe20003800000 */
.L_x_24076:
[----:B------:R-:W-:Y:S01]  /*8e20*/  HFMA2.MMA R232, -RZ, RZ, 0, 9.5367431640625e-07 ;  /* 0x00000010ffe87435 */ /* 0x000fe200000001ff */
[----:B------:R-:W-:Y:S01]  /*8e30*/  FADD.FTZ R251, R251, R210 ;  /* 0x000000d2fbfb7221 */ /* 0x000fe20000010000 */
[----:B------:R-:W-:-:S09]  /*8e40*/  MOV R210, 0xffffffff ;  /* 0xffffffff00d27802 */ /* 0x000fd20000000f00 */
[----:B------:R-:W-:Y:S05]  /*8e50*/  WARPSYNC.COLLECTIVE R210, `(.L_x_24077) ;  /* 0x00000000d2087348 */ /* 0x000fea0003c00000 */
[----:B------:R0:W1:Y:S02]  /*8e60*/  SHFL.BFLY P1, R210, R251, R232, R211 ;  /* 0x0c0000e8fbd27389 */ /* 0x00006400000200d3 */
[----:B01----:R-:W-:Y:S01]  /*8e70*/  ENDCOLLECTIVE ;  /* 0x000000000000791b */ /* 0x003fe20003800000 */
.L_x_24077:
[----:B------:R-:W-:Y:S05]  /*8e80*/  BRA `(.L_x_24078) ;  /* 0xffffffd400007947 */ /* 0x000fea000383ffff */
.L_x_24079:
        /* <DEDUP_REMOVED lines=15> */
.L_x_72335:


//--------------------- .text._ZN10layer_norm13ln_fwd_kernelINS_13Kernel_traitsI13__nv_bfloat16S2_fS2_fjLj2560ELj1ELj4ELj1ELj16ENS_18Kernel_traits_baseILj2560ES2_S2_fS2_fjLj128EEEEELb1ELb0ELb0ELb0EEEvNS_9FwdParamsE --------------------------
	.section	.text._ZN10layer_norm13ln_fwd_kernelINS_13Kernel_traitsI13__nv_bfloat16S2_fS2_fjLj2560ELj1ELj4ELj1ELj16ENS_18Kernel_traits_baseILj2560ES2_S2_fS2_fjLj128EEEEELb1ELb0ELb0ELb0EEEvNS_9FwdParamsE,"ax",@progbits
	.align	128
        .global         _ZN10layer_norm13ln_fwd_kernelINS_13Kernel_traitsI13__nv_bfloat16S2_fS2_fjLj2560ELj1ELj4ELj1ELj16ENS_18Kernel_traits_baseILj2560ES2_S2_fS2_fjLj128EEEEELb1ELb0ELb0ELb0EEEvNS_9FwdParamsE
        .type           _ZN10layer_norm13ln_fwd_kernelINS_13Kernel_traitsI13__nv_bfloat16S2_fS2_fjLj2560ELj1ELj4ELj1ELj16ENS_18Kernel_traits_baseILj2560ES2_S2_fS2_fjLj128EEEEELb1ELb0ELb0ELb0EEEvNS_9FwdParamsE,@function
        .size           _ZN10layer_norm13ln_fwd_kernelINS_13Kernel_traitsI13__nv_bfloat16S2_fS2_fjLj2560ELj1ELj4ELj1ELj16ENS_18Kernel_traits_baseILj2560ES2_S2_fS2_fjLj128EEEEELb1ELb0ELb0ELb0EEEvNS_9FwdParamsE,(.L_x_72336 - _ZN10layer_norm13ln_fwd_kernelINS_13Kernel_traitsI13__nv_bfloat16S2_fS2_fjLj2560ELj1ELj4ELj1ELj16ENS_18Kernel_traits_baseILj2560ES2_S2_fS2_fjLj128EEEEELb1ELb0ELb0ELb0EEEvNS_9FwdParamsE)
        .other          _ZN10layer_norm13ln_fwd_kernelINS_13Kernel_traitsI13__nv_bfloat16S2_fS2_fjLj2560ELj1ELj4ELj1ELj16ENS_18Kernel_traits_baseILj2560ES2_S2_fS2_fjLj128EEEEELb1ELb0ELb0ELb0EEEvNS_9FwdParamsE,@"STO_CUDA_ENTRY STV_DEFAULT"
_ZN10layer_norm13ln_fwd_kernelINS_13Kernel_traitsI13__nv_bfloat16S2_fS2_fjLj2560ELj1ELj4ELj1ELj16ENS_18Kernel_traits_baseILj2560ES2_S2_fS2_fjLj128EEEEELb1ELb0ELb0ELb0EEEvNS_9FwdParamsE:
.text._ZN10layer_norm13ln_fwd_kernelINS_13Kernel_traitsI13__nv_bfloat16S2_fS2_fjLj2560ELj1ELj4ELj1ELj16ENS_18Kernel_traits_baseILj2560ES2_S2_fS2_fjLj128EEEEELb1ELb0ELb0ELb0EEEvNS_9FwdParamsE:
        /* <DEDUP_REMOVED lines=107> */
.L_x_24081:
[----:B------:R-:W-:Y:S05]  /*06b0*/  BSYNC B0 ;  /* 0x0000000000007941 */ /* 0x000fea0003800000 */
.L_x_24080:
        /* <DEDUP_REMOVED lines=18> */
.L_x_24083:
[----:B------:R-:W-:Y:S05]  /*07e0*/  BSYNC B0 ;  /* 0x0000000000007941 */ /* 0x000fea0003800000 */
.L_x_24082:
        /* <DEDUP_REMOVED lines=18> */
.L_x_24085:
[----:B------:R-:W-:Y:S05]  /*0910*/  BSYNC B0 ;  /* 0x0000000000007941 */ /* 0x000fea0003800000 */
.L_x_24084:
        /* <DEDUP_REMOVED lines=18> */
.L_x_24087:
[----:B------:R-:W-:Y:S05]  /*0a40*/  BSYNC B0 ;  /* 0x0000000000007941 */ /* 0x000fea0003800000 */
.L_x_24086:
        /* <DEDUP_REMOVED lines=18> */
.L_x_24089:
[----:B------:R-:W-:Y:S05]  /*0b70*/  BSYNC B0 ;  /* 0x0000000000007941 */ /* 0x000fea0003800000 */
.L_x_24088:
        /* <DEDUP_REMOVED lines=27> */
.L_x_24091:
[----:B------:R-:W-:Y:S05]  /*0d30*/  BSYNC B0 ;  /* 0x0000000000007941 */ /* 0x000fea0003800000 */
.L_x_24090:
        /* <DEDUP_REMOVED lines=26> */
.L_x_24093:
[----:B------:R-:W-:Y:S05]  /*0ee0*/  BSYNC B0 ;  /* 0x0000000000007941 */ /* 0x000fea0003800000 */
.L_x_24092:
        /* <DEDUP_REMOVED lines=21> */
.L_x_24095:
[----:B------:R-:W-:Y:S05]  /*1040*/  BSYNC B0 ;  /* 0x0000000000007941 */ /* 0x000fea0003800000 */
.L_x_24094:
        /* <DEDUP_REMOVED lines=22> */
.L_x_24097:
[----:B------:R-:W-:Y:S05]  /*11b0*/  BSYNC B0 ;  /* 0x0000000000007941 */ /* 0x000fea0003800000 */
.L_x_24096:
        /* <DEDUP_REMOVED lines=16> */
.L_x_24099:
[----:B------:R-:W-:Y:S05]  /*12c0*/  BSYNC B0 ;  /* 0x0000000000007941 */ /* 0x000fea0003800000 */
.L_x_24098:
[----:B------:R-:W-:Y:S01]  /*12d0*/  ULDC UR8, c[0x0][0x214] ;  /* 0x0000850000087ab9 */ /* 0x000fe20000000800 */
[----:B------:R-:W-:Y:S02]  /*12e0*/  LOP3.LUT R146, R7, UR30, R146, 0x96, !PT ;  /* 0x0000001e07927c12 */ /* 0x000fe4000f8e9692 */
[----:B------:R-:W-:-:S13]  /*12f0*/  ISETP.GE.AND P0, PT, R6, UR8, PT ;  /* 0x0000000806007c0c */ /* 0x000fda000bf06270 */
[----:B------:R-:W-:Y:S05]  /*1300*/  @P0 EXIT ;  /* 0x000000000000094d */ /* 0x000fea0003800000 */
[----:B------:R-:W-:Y:S01]  /*1310*/  IMAD.U32 R7, R72, 0x10000, RZ ;  /* 0x0001000048077824 */ /* 0x000fe200078e00ff */
[----:B------:R-:W-:Y:S01]  /*1320*/  SHF.L.U32 R72, R74, 0x10, RZ ;  /* 0x000000104a487819 */ /* 0x000fe200000006ff */
[----:B------:R-:W-:Y:S01]  /*1330*/  IMAD.U32 R73, R73, 0x10000, RZ ;  /* 0x0001000049497824 */ /* 0x000fe200078e00ff */
[----:B------:R-:W-:Y:S01]  /*1340*/  SHF.L.U32 R69, R69, 0x10, RZ ;  /* 0x0000001045457819 */ /* 0x000fe200000006ff */
[----:B------:R-:W-:Y:S01]  /*1350*/  IMAD.U32 R68, R68, 0x10000, RZ ;  /* 0x0001000044447824 */ /* 0x000fe200078e00ff */
[----:B------:R0:W-:Y:S01]  /*1360*/  STL [R1+0x48], R7 ;  /* 0x0000480701007387 */ /* 0x0001e20000100800 */
[----:B------:R-:W-:Y:S01]  /*1370*/  SHF.L.U32 R64, R64, 0x10, RZ ;  /* 0x0000001040407819 */ /* 0x000fe200000006ff */
[----:B------:R-:W-:Y:S01]  /*1380*/  IMAD.U32 R210, R215, 0x10000, RZ ;  /* 0x00010000d7d27824 */ /* 0x000fe200078e00ff */
[----:B-----5:R-:W-:Y:S01]  /*1390*/  PRMT R246, R60, 0x7632, R246 ;  /* 0x000076323cf67816 */ /* 0x020fe200000000f6 */
[----:B------:R-:W-:Y:S01]  /*13a0*/  STL [R1+0x40], R73 ;  /* 0x0000404901007387 */ /* 0x000fe20000100800 */
[----:B------:R-:W-:Y:S01]  /*13b0*/  PRMT R238, R56, 0x7632, R238 ;  /* 0x0000763238ee7816 */ /* 0x000fe200000000ee */
[----:B------:R-:W-:Y:S01]  /*13c0*/  IMAD.U32 R194, R199, 0x10000, RZ ;  /* 0x00010000c7c27824 */ /* 0x000fe200078e00ff */
[----:B------:R-:W-:Y:S01]  /*13d0*/  PRMT R149, R20, 0x7632, R149 ;  /* 0x0000763214957816 */ /* 0x000fe20000000095 */
[----:B------:R-:W-:Y:S01]  /*13e0*/  STL [R1+0x38], R72 ;  /* 0x0000384801007387 */ /* 0x000fe20000100800 */
[----:B------:R-:W-:Y:S01]  /*13f0*/  PRMT R150, R21, 0x7632, R150 ;  /* 0x0000763215967816 */ /* 0x000fe20000000096 */
[----:B0-----:R-:W-:Y:S01]  /*1400*/  IMAD.U32 R7, R75, 0x10000, RZ ;  /* 0x000100004b077824 */ /* 0x001fe200078e00ff */
[----:B------:R-:W-:Y:S01]  /*1410*/  PRMT R151, R22, 0x7632, R151 ;  /* 0x0000763216977816 */ /* 0x000fe20000000097 */
[----:B------:R-:W-:Y:S01]  /*1420*/  IMAD R81, R81, -0x2daee0ad, RZ ;  /* 0xd2511f5351517824 */ /* 0x000fe200078e02ff */
[----:B------:R-:W-:Y:S01]  /*1430*/  PRMT R152, R23, 0x7632, R152 ;  /* 0x0000763217987816 */ /* 0x000fe20000000098 */
[----:B------:R-:W-:Y:S01]  /*1440*/  IMAD R79, R79, -0x326172a9, RZ ;  /* 0xcd9e8d574f4f7824 */ /* 0x000fe200078e02ff */
[----:B------:R0:W-:Y:S01]  /*1450*/  STL [R1+0x30], R7 ;  /* 0x0000300701007387 */ /* 0x0001e20000100800 */
[----:B------:R-:W-:Y:S01]  /*1460*/  PRMT R153, R24, 0x7632, R153 ;  /* 0x0000763218997816 */ /* 0x000fe20000000099 */
[----:B------:R-:W-:Y:S01]  /*1470*/  IMAD.HI.U32 R132, R148, -0x2daee0ad, RZ ;  /* 0xd2511f5394847827 */ /* 0x000fe200078e00ff */
[----:B------:R-:W-:Y:S01]  /*1480*/  PRMT R154, R25, 0x7632, R154 ;  /* 0x00007632199a7816 */ /* 0x000fe2000000009a */
[----:B------:R1:W-:Y:S01]  /*1490*/  STL [R1+0x28], R68 ;  /* 0x0000284401007387 */ /* 0x0003e20000100800 */
[----:B------:R-:W-:Y:S01]  /*14a0*/  PRMT R155, R26, 0x7632, R155 ;  /* 0x000076321a9b7816 */ /* 0x000fe2000000009b */
[----:B------:R-:W-:Y:S01]  /*14b0*/  ULDC.64 UR8, c[0x0][0x270] ;  /* 0x00009c0000087ab9 */ /* 0x000fe20000000a00 */
[----:B------:R-:W-:Y:S01]  /*14c0*/  PRMT R156, R27, 0x7632, R156 ;  /* 0x000076321b9c7816 */ /* 0x000fe2000000009c */
[----:B------:R-:W-:Y:S01]  /*14d0*/  STL [R1+0x20], R69 ;  /* 0x0000204501007387 */ /* 0x000fe20000100800 */
[----:B------:R-:W-:Y:S01]  /*14e0*/  PRMT R157, R28, 0x7632, R157 ;  /* 0x000076321c9d7816 */ /* 0x000fe2000000009d */
[----:B0-----:R-:W-:Y:S01]  /*14f0*/  IMAD.U32 R7, R70, 0x10000, RZ ;  /* 0x0001000046077824 */ /* 0x001fe200078e00ff */
[----:B------:R-:W-:Y:S01]  /*1500*/  PRMT R158, R29, 0x7632, R158 ;  /* 0x000076321d9e7816 */ /* 0x000fe2000000009e */
[----:B------:R-:W-:Y:S01]  /*1510*/  HFMA2.MMA R147, -RZ, RZ, 0, 0 ;  /* 0x00000000ff937435 */ /* 0x000fe200000001ff */
[----:B------:R-:W-:Y:S01]  /*1520*/  PRMT R159, R30, 0x7632, R159 ;  /* 0x000076321e9f7816 */ /* 0x000fe2000000009f */
[----:B-1----:R-:W-:Y:S01]  /*1530*/  IMAD.U32 R68, R71, 0x10000, RZ ;  /* 0x0001000047447824 */ /* 0x002fe200078e00ff */
[----:B------:R0:W-:Y:S01]  /*1540*/  STL [R1+0x18], R7 ;  /* 0x0000180701007387 */ /* 0x0001e20000100800 */
[----:B------:R-:W-:Y:S01]  /*1550*/  PRMT R160, R31, 0x7632, R160 ;  /* 0x000076321fa07816 */ /* 0x000fe200000000a0 */
[----:B------:R-:W-:Y:S01]  /*1560*/  BSSY B0, `(.L_x_24100) ;  /* 0x000201a000007945 */ /* 0x000fe20003800000 */
[----:B------:R-:W-:Y:S01]  /*1570*/  PRMT R161, R32, 0x7632, R161 ;  /* 0x0000763220a17816 */ /* 0x000fe200000000a1 */
[----:B------:R-:W-:Y:S01]  /*1580*/  STL [R1+0x10], R68 ;  /* 0x0000104401007387 */ /* 0x000fe20000100800 */
[----:B------:R-:W-:Y:S01]  /*1590*/  PRMT R163, R33, 0x7632, R163 ;  /* 0x0000763221a37816 */ /* 0x000fe200000000a3 */
[----:B------:R-:W-:Y:S01]  /*15a0*/  IMAD.U32 R223, R212, 0x10000, RZ ;  /* 0x00010000d4df7824 */ /* 0x000fe200078e00ff */
[----:B------:R-:W-:Y:S01]  /*15b0*/  SHF.L.U32 R178, R183, 0x10, RZ ;  /* 0x00000010b7b27819 */ /* 0x000fe200000006ff */
[----:B------:R-:W-:Y:S01]  /*15c0*/  STL [R1+0x8], R64 ;  /* 0x0000084001007387 */ /* 0x000fe20000100800 */
[C---:B------:R-:W-:Y:S01]  /*15d0*/  PRMT R187, R40.reuse, 0x7632, R187 ;  /* 0x0000763228bb7816 */ /* 0x040fe200000000bb */
[----:B0-----:R-:W-:Y:S01]  /*15e0*/  IMAD.U32 R7, R65, 0x10000, RZ ;  /* 0x0001000041077824 */ /* 0x001fe200078e00ff */
[----:B------:R-:W-:Y:S01]  /*15f0*/  SHF.L.U32 R189, R40, 0x10, RZ ;  /* 0x0000001028bd7819 */ /* 0x000fe200000006ff */
[----:B------:R-:W-:Y:S01]  /*1600*/  IMAD.HI.U32 R40, R146, -0x326172a9, RZ ;  /* 0xcd9e8d5792287827 */ /* 0x000fe200078e00ff */
[----:B------:R-:W-:Y:S01]  /*1610*/  PRMT R165, R34, 0x7632, R165 ;  /* 0x0000763222a57816 */ /* 0x000fe200000000a5 */
[----:B------:R-:W-:Y:S01]  /*1620*/  UISETP.NE.U32.AND UP0, UPT, UR8, URZ, UPT ;  /* 0x0000003f0800728c */ /* 0x000fe2000bf05070 */
[----:B------:R0:W-:Y:S01]  /*1630*/  STL [R1], R7 ;  /* 0x0000000701007387 */ /* 0x0001e20000100800 */
        /* <DEDUP_REMOVED lines=41> */
[C---:B0-----:R-:W-:Y:S01]  /*18d0*/  SHF.L.U32 R19, R62.reuse, 0x10, RZ ;  /* 0x000000103e137819 */ /* 0x041fe200000006ff */
[----:B------:R-:W-:Y:S01]  /*18e0*/  IMAD.U32 R217, R49, 0x10000, RZ ;  /* 0x0001000031d97824 */ /* 0x000fe200078e00ff */
[----:B------:R-:W-:Y:S01]  /*18f0*/  PRMT R164, R37, 0x7632, R164 ;  /* 0x0000763225a47816 */ /* 0x000fe200000000a4 */
[----:B-1----:R-:W-:Y:S01]  /*1900*/  IMAD.U32 R60, R63, 0x10000, RZ ;  /* 0x000100003f3c7824 */ /* 0x002fe200078e00ff */
[----:B------:R-:W-:Y:S01]  /*1910*/  PRMT R168, R39, 0x7632, R168 ;  /* 0x0000763227a87816 */ /* 0x000fe200000000a8 */
        /* <DEDUP_REMOVED lines=11> */
[----:B------:R-:W-:Y:S01]  /*19d0*/  SHF.L.U32 R56, R57, 0x10, RZ ;  /* 0x0000001039387819 */ /* 0x000fe200000006ff */
        /* <DEDUP_REMOVED lines=9> */
[----:B------:R-:W-:Y:S01]  /*1a70*/  IMAD.U32 R197, R46, 0x10000, RZ ;  /* 0x000100002ec57824 */ /* 0x000fe200078e00ff */
[----:B------:R-:W-:Y:S01]  /*1a80*/  SHF.L.U32 R190, R180, 0x10, RZ ;  /* 0x00000010b4be7819 */ /* 0x000fe200000006ff */
[----:B------:R-:W-:Y:S01]  /*1a90*/  IMAD.U32 R243, R243, 0x10000, RZ ;  /* 0x00010000f3f37824 */ /* 0x000fe200078e00ff */
[----:B------:R-:W-:Y:S01]  /*1aa0*/  SHF.L.U32 R249, R67, 0x10, RZ ;  /* 0x0000001043f97819 */ /* 0x000fe200000006ff */
[----:B0-----:R-:W-:Y:S01]  /*1ab0*/  IMAD.U32 R19, R58, 0x10000, RZ ;  /* 0x000100003a137824 */ /* 0x001fe200078e00ff */
[----:B------:R-:W-:Y:S01]  /*1ac0*/  SHF.L.U32 R214, R214, 0x10, RZ ;  /* 0x00000010d6d67819 */ /* 0x000fe200000006ff */
[----:B------:R-:W-:Y:S01]  /*1ad0*/  IMAD.U32 R239, R239, 0x10000, RZ ;  /* 0x00010000efef7824 */ /* 0x000fe200078e00ff */
[----:B------:R-:W-:Y:S01]  /*1ae0*/  SHF.L.U32 R248, R55, 0x10, RZ ;  /* 0x0000001037f87819 */ /* 0x000fe200000006ff */
[----:B-1----:R-:W-:Y:S01]  /*1af0*/  IMAD.U32 R56, R59, 0x10000, RZ ;  /* 0x000100003b387824 */ /* 0x002fe200078e00ff */
[----:B------:R0:W-:Y:S01]  /*1b00*/  STL [R1+0x14], R19 ;  /* 0x0000141301007387 */ /* 0x0001e20000100800 */
[----:B------:R-:W-:Y:S01]  /*1b10*/  SHF.L.U32 R213, R50, 0x10, RZ ;  /* 0x0000001032d57819 */ /* 0x000fe200000006ff */
[----:B------:R-:W-:Y:S01]  /*1b20*/  IMAD.U32 R237, R237, 0x10000, RZ ;  /* 0x00010000eded7824 */ /* 0x000fe200078e00ff */
[----:B------:R-:W-:Y:S01]  /*1b30*/  SHF.L.U32 R201, R45, 0x10, RZ ;  /* 0x000000102dc97819 */ /* 0x000fe200000006ff */
[----:B------:R-:W-:Y:S01]  /*1b40*/  STL [R1+0xc], R56 ;  /* 0x00000c3801007387 */ /* 0x000fe20000100800 */
[----:B------:R-:W-:Y:S01]  /*1b50*/  SHF.L.U32 R177, R43, 0x10, RZ ;  /* 0x000000102bb17819 */ /* 0x000fe200000006ff */
[----:B------:R-:W-:Y:S01]  /*1b60*/  IMAD.U32 R233, R233, 0x10000, RZ ;  /* 0x00010000e9e97824 */ /* 0x000fe200078e00ff */
[----:B------:R-:W-:Y:S01]  /*1b70*/  LOP3.LUT R132, R132, UR32, R81, 0x96, !PT ;  /* 0x0000002084847c12 */ /* 0x000fe2000f8e9651 */
[----:B------:R-:W-:Y:S01]  /*1b80*/  IMAD.U32 R231, R231, 0x10000, RZ ;  /* 0x00010000e7e77824 */ /* 0x000fe200078e00ff */
[----:B------:R-:W-:Y:S01]  /*1b90*/  LOP3.LUT R133, R80, 0x3, RZ, 0xc0, !PT ;  /* 0x0000000350857812 */ /* 0x000fe200078ec0ff */
        /* <DEDUP_REMOVED lines=105> */
[----:B------:R-:W-:-:S07]  /*2230*/  IMAD.U32 R168, R168, 0x10000, RZ ;  /* 0x00010000a8a87824 */ /* 0x000fce00078e00ff */
.L_x_24702:
[----:B------:R-:W-:Y:S01]  /*2240*/  PLOP3.LUT P0, PT, PT, PT, UP0, 0x80, 0x0 ;  /* 0x000000000000781c */ /* 0x000fe20003f0f008 */
[----:B------:R-:W-:Y:S01]  /*2250*/  @UP0 ULDC.64 UR8, c[0x0][0x270] ;  /* 0x00009c0000080ab9 */ /* 0x000fe20000000a00 */
[----:B------:R-:W-:Y:S02]  /*2260*/  MOV R128, 0x2 ;  /* 0x0000000200807802 */ /* 0x000fe40000000f00 */
[----:B------:R-:W-:-:S09]  /*2270*/  LOP3.LUT P1, RZ, R5, 0x10, RZ, 0xc0, !PT ;  /* 0x0000001005ff7812 */ /* 0x000fd2000782c0ff */
[----:B------:R-:W-:Y:S01]  /*2280*/  @P0 IMAD.WIDE R128, R6, R128, UR8 ;  /* 0x0000000806800e25 */ /* 0x000fe2000f8e0280 */
[----:B------:R-:W-:-:S13]  /*2290*/  PLOP3.LUT P0, PT, PT, PT, UP0, 0x80, 0x0 ;  /* 0x000000000000781c */ /* 0x000fda0003f0f008 */
[----:B------:R0:W2:Y:S01]  /*22a0*/  @P0 LDG.E.U16 R129, desc[UR6][R128.64] ;  /* 0x0000000680810981 */ /* 0x0000a2000c1e1500 */
[----:B------:R-:W-:Y:S01]  /*22b0*/  PLOP3.LUT P0, PT, PT, PT, UP0, 0x80, 0x0 ;  /* 0x000000000000781c */ /* 0x000fe20003f0f008 */
[----:B------:R-:W-:Y:S01]  /*22c0*/  BSSY B1, `(.L_x_24101) ;  /* 0x00002df000017945 */ /* 0x000fe20003800000 */
[----:B0-----:R-:W-:-:S11]  /*22d0*/  IMAD.MOV.U32 R128, RZ, RZ, 0x3f800000 ;  /* 0x3f800000ff807424 */ /* 0x001fd600078e00ff */
[----:B--2---:R-:W-:Y:S02]  /*22e0*/  @P0 IMAD.U32 R128, R129, 0x10000, RZ ;  /* 0x0001000081800824 */ /* 0x004fe400078e00ff */
[----:B------:R-:W-:-:S05]  /*22f0*/  IMAD R129, R6, UR33, RZ ;  /* 0x0000002106817c24 */ /* 0x000fca000f8e02ff */
[----:B------:R-:W-:-:S04]  /*2300*/  SHF.R.S32.HI R130, RZ, 0x1f, R129 ;  /* 0x0000001fff827819 */ /* 0x000fc80000011481 */
[----:B------:R-:W-:Y:S02]  /*2310*/  LEA.HI R130, R130, R129, RZ, 0x3 ;  /* 0x0000008182827211 */ /* 0x000fe400078f18ff */
[----:B------:R-:W0:Y:S02]  /*2320*/  S2R R129, SR_TID.X ;  /* 0x0000000000817919 */ /* 0x000e240000002100 */
[----:B0-----:R-:W-:-:S04]  /*2330*/  LOP3.LUT R131, R129, 0x1f, RZ, 0xc0, !PT ;  /* 0x0000001f81837812 */ /* 0x001fc800078ec0ff */
[----:B------:R-:W-:-:S04]  /*2340*/  LEA.HI.SX32 R169, R130, R131, 0x1d ;  /* 0x0000008382a97211 */ /* 0x000fc800078feaff */
[----:B------:R-:W-:Y:S01]  /*2350*/  MOV R129, R169 ;  /* 0x000000a900817202 */ /* 0x000fe20000000f00 */
[----:B-----5:R-:W-:Y:S06]  /*2360*/  @!P1 BRA `(.L_x_24102) ;  /* 0x0000002c00509947 */ /* 0x020fec0003800000 */
[----:B------:R-:W0:Y:S08]  /*2370*/  LDC.64 R52, c[0x0][0x220] ;  /* 0x00008800ff347b82 */ /* 0x000e300000000a00 */
[----:B------:R-:W1:Y:S01]  /*2380*/  LDC.64 R48, c[0x0][0x230] ;  /* 0x00008c00ff307b82 */ /* 0x000e620000000a00 */
[----:B0-----:R-:W-:-:S06]  /*2390*/  IMAD.WIDE.U32 R52, R169, 0x10, R52 ;  /* 0x00000010a9347825 */ /* 0x001fcc00078e0034 */
[----:B------:R-:W5:Y:S01]  /*23a0*/  LDG.E.128 R52, desc[UR6][R52.64] ;  /* 0x0000000634347981 */ /* 0x000f62000c1e1d00 */
[----:B-1----:R-:W-:-:S04]  /*23b0*/  ISETP.NE.U32.AND P0, PT, R48, RZ, PT ;  /* 0x000000ff3000720c */ /* 0x002fc80003f05070 */
[----:B------:R-:W-:-:S13]  /*23c0*/  ISETP.NE.AND.EX P0, PT, R49, RZ, PT, P0 ;  /* 0x000000ff3100720c */ /* 0x000fda0003f05300 */
[----:B------:R-:W-:-:S04]  /*23d0*/  @P0 LEA R50, P1, R169, R48, 0x5 ;  /* 0x00000030a9320211 */ /* 0x000fc800078228ff */
[----:B------:R-:W-:-:S05]  /*23e0*/  @P0 LEA.HI.X R51, R169, R49, RZ, 0x5, P1 ;  /* 0x00000031a9330211 */ /* 0x000fca00008f2cff */
[----:B------:R-:W5:Y:S04]  /*23f0*/  @P0 LDG.E.128 R40, desc[UR6][R50.64] ;  /* 0x0000000632280981 */ /* 0x000f68000c1e1d00 */
[----:B------:R0:W5:Y:S01]  /*2400*/  @P0 LDG.E.128 R44, desc[UR6][R50.64+0x10] ;  /* 0x00001006322c0981 */ /* 0x000162000c1e1d00 */
[C---:B------:R-:W-:Y:S01]  /*2410*/  ISETP.NE.AND P0, PT, R133.reuse, 0x1, PT ;  /* 0x000000018500780c */ /* 0x040fe20003f05270 */
[----:B------:R-:W-:Y:S01]  /*2420*/  BSSY B2, `(.L_x_24103) ;  /* 0x000000c000027945 */ /* 0x000fe20003800000 */
[----:B0-----:R-:W-:-:S11]  /*2430*/  VIADD R50, R133, 0x1 ;  /* 0x0000000185327836 */ /* 0x001fd60000000000 */
        /* <DEDUP_REMOVED lines=9> */
.L_x_24104:
[----:B------:R-:W-:-:S07]  /*24d0*/  IMAD.MOV.U32 R170, RZ, RZ, R146 ;  /* 0x000000ffffaa7224 */ /* 0x000fce00078e0092 */
.L_x_24105:
[----:B------:R-:W-:Y:S05]  /*24e0*/  BSYNC B2 ;  /* 0x0000000000027941 */ /* 0x000fea0003800000 */
.L_x_24103:
        /* <DEDUP_REMOVED lines=16> */
.L_x_24109:
[----:B------:R-:W-:Y:S05]  /*25f0*/  BSYNC B3 ;  /* 0x0000000000037941 */ /* 0x000fea0003800000 */
.L_x_24108:
        /* <DEDUP_REMOVED lines=44> */
.L_x_24107:
[----:B------:R-:W-:Y:S05]  /*28c0*/  BSYNC B2 ;  /* 0x0000000000027941 */ /* 0x000fea0003800000 */
.L_x_24106:
[----:B------:R-:W0:Y:S01]  /*28d0*/  LDC R129, c[0x0][0x294] ;  /* 0x0000a500ff817b82 */ /* 0x000e220000000800 */
[----:B------:R-:W-:Y:S01]  /*28e0*/  ISETP.NE.U32.AND P0, PT, R48, RZ, PT ;  /* 0x000000ff3000720c */ /* 0x000fe20003f05070 */
[----:B------:R-:W-:Y:S01]  /*28f0*/  IMAD.MOV.U32 R130, RZ, RZ, 0x2f800000 ;  /* 0x2f800000ff827424 */ /* 0x000fe200078e00ff */
[----:B------:R-:W-:Y:S01]  /*2900*/  I2FP.F32.U32 R48, R170 ;  /* 0x000000aa00307245 */ /* 0x000fe20000201000 */
[----:B------:R-:W-:Y:S01]  /*2910*/  BSSY B2, `(.L_x_24110) ;  /* 0x0000019000027945 */ /* 0x000fe20003800000 */
[----:B------:R-:W-:Y:S02]  /*2920*/  LOP3.LUT R5, R5, 0xfffffffb, RZ, 0xc0, !PT ;  /* 0xfffffffb05057812 */ /* 0x000fe400078ec0ff */
[----:B------:R-:W-:Y:S01]  /*2930*/  ISETP.NE.AND.EX P0, PT, R49, RZ, PT, P0 ;  /* 0x000000ff3100720c */ /* 0x000fe20003f05300 */
[----:B------:R-:W1:Y:S01]  /*2940*/  LDC R131, c[0x0][0x298] ;  /* 0x0000a600ff837b82 */ /* 0x000e620000000800 */
[----:B------:R-:W-:Y:S01]  /*2950*/  FFMA.FTZ R48, R48, R130, 1.1641532182693481445e-10 ;  /* 0x2f00000030307423 */ /* 0x000fe20000010082 */
[----:B------:R-:W-:-:S04]  /*2960*/  IADD3 R51, R50, 0x1, RZ ;  /* 0x0000000132337810 */ /* 0x000fc80007ffe0ff */
        /* <DEDUP_REMOVED lines=8> */
[----:B------:R-:W-:-:S10]  /*29f0*/  @P0 FADD.FTZ R48, R40, R48 ;  /* 0x0000003028300221 */ /* 0x000fd40000010000 */
        /* <DEDUP_REMOVED lines=9> */
.L_x_24111:
[----:B------:R-:W-:-:S07]  /*2a90*/  IMAD.MOV.U32 R49, RZ, RZ, R146 ;  /* 0x000000ffff317224 */ /* 0x000fce00078e0092 */
.L_x_24112:
[----:B------:R-:W-:Y:S05]  /*2aa0*/  BSYNC B2 ;  /* 0x0000000000027941 */ /* 0x000fea0003800000 */
.L_x_24110:
        /* <DEDUP_REMOVED lines=16> */
.L_x_24116:
[----:B------:R-:W-:Y:S05]  /*2bb0*/  BSYNC B3 ;  /* 0x0000000000037941 */ /* 0x000fea0003800000 */
.L_x_24115:
        /* <DEDUP_REMOVED lines=44> */
.L_x_24114:
[----:B------:R-:W-:Y:S05]  /*2e80*/  BSYNC B2 ;  /* 0x0000000000027941 */ /* 0x000fea0003800000 */
.L_x_24113:
        /* <DEDUP_REMOVED lines=9> */
[----:B------:R-:W-:-:S05]  /*2f20*/  FSEL R49, R52, RZ, !P1 ;  /* 0x000000ff34317208 */ /* 0x000fca0004800000 */
        /* <DEDUP_REMOVED lines=12> */
.L_x_24118:
[----:B------:R-:W-:-:S07]  /*2ff0*/  IMAD.MOV.U32 R52, RZ, RZ, R146 ;  /* 0x000000ffff347224 */ /* 0x000fce00078e0092 */
.L_x_24119:
[----:B------:R-:W-:Y:S05]  /*3000*/  BSYNC B2 ;  /* 0x0000000000027941 */ /* 0x000fea0003800000 */
.L_x_24117:
        /* <DEDUP_REMOVED lines=16> */
.L_x_24123:
[----:B------:R-:W-:Y:S05]  /*3110*/  BSYNC B3 ;  /* 0x0000000000037941 */ /* 0x000fea0003800000 */
.L_x_24122:
        /* <DEDUP_REMOVED lines=44> */
.L_x_24121:
[----:B------:R-:W-:Y:S05]  /*33e0*/  BSYNC B2 ;  /* 0x0000000000027941 */ /* 0x000fea0003800000 */
.L_x_24120:
        /* <DEDUP_REMOVED lines=21> */
.L_x_24125:
[----:B------:R-:W-:-:S07]  /*3540*/  MOV R172, R146 ;  /* 0x0000009200ac7202 */ /* 0x000fce0000000f00 */
.L_x_24126:
[----:B------:R-:W-:Y:S05]  /*3550*/  BSYNC B2 ;  /* 0x0000000000027941 */ /* 0x000fea0003800000 */
.L_x_24124:
        /* <DEDUP_REMOVED lines=16> */
.L_x_24130:
[----:B------:R-:W-:Y:S05]  /*3660*/  BSYNC B3 ;  /* 0x0000000000037941 */ /* 0x000fea0003800000 */
.L_x_24129:
        /* <DEDUP_REMOVED lines=44> */
.L_x_24128:
[----:B------:R-:W-:Y:S05]  /*3930*/  BSYNC B2 ;  /* 0x0000000000027941 */ /* 0x000fea0003800000 */
.L_x_24127:
        /* <DEDUP_REMOVED lines=20> */
.L_x_24132:
[----:B------:R-:W-:-:S07]  /*3a80*/  IMAD.MOV.U32 R172, RZ, RZ, R146 ;  /* 0x000000ffffac7224 */ /* 0x000fce00078e0092 */
.L_x_24133:
[----:B------:R-:W-:Y:S05]  /*3a90*/  BSYNC B2 ;  /* 0x0000000000027941 */ /* 0x000fea0003800000 */
.L_x_24131:
        /* <DEDUP_REMOVED lines=16> */
.L_x_24137:
[----:B------:R-:W-:Y:S05]  /*3ba0*/  BSYNC B3 ;  /* 0x0000000000037941 */ /* 0x000fea0003800000 */
.L_x_24136:
        /* <DEDUP_REMOVED lines=44> */
.L_x_24135:
[----:B------:R-:W-:Y:S05]  /*3e70*/  BSYNC B2 ;  /* 0x0000000000027941 */ /* 0x000fea0003800000 */
.L_x_24134:
[----:B------:R-:W-:Y:S01]  /*3e80*/  I2FP.F32.U32 R52, R172 ;  /* 0x000000ac00347245 */ /* 0x000fe20000201000 */
[----:B------:R-:W-:Y:S01]  /*3e90*/  BSSY B2, `(.L_x_24138) ;  /* 0x0000015000027945 */ /* 0x000fe20003800000 */
[C---:B------:R-:W-:Y:S01]  /*3ea0*/  ISETP.NE.AND P4, PT, R170.reuse, 0x1, PT ;  /* 0x00000001aa00780c */ /* 0x040fe20003f85270 */
[----:B------:R-:W-:Y:S02]  /*3eb0*/  VIADD R133, R170, 0x1 ;  /* 0x00000001aa857836 */ /* 0x000fe40000000000 */
[----:B------:R-:W-:-:S05]  /*3ec0*/  FFMA.FTZ R52, R52, R130, 1.1641532182693481445e-10 ;  /* 0x2f00000034347423 */ /* 0x000fca0000010082 */
[----:B------:R-:W-:Y:S02]  /*3ed0*/  FSETP.GTU.FTZ.AND P3, PT, R52, R129, PT ;  /* 0x000000813400720b */ /* 0x000fe40003f7c000 */
[C---:B------:R-:W-:Y:S02]  /*3ee0*/  SHF.L.U32 R52, R54.reuse, 0x10, RZ ;  /* 0x0000001036347819 */ /* 0x040fe400000006ff */
[----:B------:R-:W-:-:S03]  /*3ef0*/  PRMT R54, R54, 0x7632, R54 ;  /* 0x0000763236367816 */ /* 0x000fc60000000036 */
[----:B------:R-:W-:-:S04]  /*3f00*/  FMUL.FTZ R52, R52, R128 ;  /* 0x0000008034347220 */ /* 0x000fc80000410000 */
        /* <DEDUP_REMOVED lines=12> */
.L_x_24139:
[----:B------:R-:W-:-:S07]  /*3fd0*/  IMAD.MOV.U32 R53, RZ, RZ, R146 ;  /* 0x000000ffff357224 */ /* 0x000fce00078e0092 */
.L_x_24140:
[----:B------:R-:W-:Y:S05]  /*3fe0*/  BSYNC B2 ;  /* 0x0000000000027941 */ /* 0x000fea0003800000 */
.L_x_24138:
        /* <DEDUP_REMOVED lines=16> */
.L_x_24144:
[----:B------:R-:W-:Y:S05]  /*40f0*/  BSYNC B3 ;  /* 0x0000000000037941 */ /* 0x000fea0003800000 */
.L_x_24143:
        /* <DEDUP_REMOVED lines=44> */
.L_x_24142:
[----:B------:R-:W-:Y:S05]  /*43c0*/  BSYNC B2 ;  /* 0x0000000000027941 */ /* 0x000fea0003800000 */
.L_x_24141:
        /* <DEDUP_REMOVED lines=20> */
.L_x_24146:
[----:B------:R-:W-:-:S07]  /*4510*/  MOV R54, R146 ;  /* 0x0000009200367202 */ /* 0x000fce0000000f00 */
.L_x_24147:
[----:B------:R-:W-:Y:S05]  /*4520*/  BSYNC B2 ;  /* 0x0000000000027941 */ /* 0x000fea0003800000 */
.L_x_24145:
        /* <DEDUP_REMOVED lines=16> */
.L_x_24151:
[----:B------:R-:W-:Y:S05]  /*4630*/  BSYNC B3 ;  /* 0x0000000000037941 */ /* 0x000fea0003800000 */
.L_x_24150:
        /* <DEDUP_REMOVED lines=44> */
.L_x_24149:
[----:B------:R-:W-:Y:S05]  /*4900*/  BSYNC B2 ;  /* 0x0000000000027941 */ /* 0x000fea0003800000 */
.L_x_24148:
[----:B------:R-:W-:Y:S01]  /*4910*/  I2FP.F32.U32 R54, R54 ;  /* 0x0000003600367245 */ /* 0x000fe20000201000 */
[----:B------:R-:W-:Y:S01]  /*4920*/  BSSY B2, `(.L_x_24152) ;  /* 0x0000015000027945 */ /* 0x000fe20003800000 */
[C---:B------:R-:W-:Y:S02]  /*4930*/  ISETP.NE.AND P6, PT, R170.reuse, 0x1, PT ;  /* 0x00000001aa00780c */ /* 0x040fe40003fc5270 */
[----:B------:R-:W-:Y:S01]  /*4940*/  IADD3 R133, R170, 0x1, RZ ;  /* 0x00000001aa857810 */ /* 0x000fe20007ffe0ff */
[----:B------:R-:W-:-:S05]  /*4950*/  FFMA.FTZ R54, R54, R130, 1.1641532182693481445e-10 ;  /* 0x2f00000036367423 */ /* 0x000fca0000010082 */
[----:B------:R-:W-:Y:S01]  /*4960*/  FSETP.GTU.FTZ.AND P5, PT, R54, R129, PT ;  /* 0x000000813600720b */ /* 0x000fe20003fbc000 */
[C---:B------:R-:W-:Y:S01]  /*4970*/  IMAD.U32 R54, R55.reuse, 0x10000, RZ ;  /* 0x0001000037367824 */ /* 0x040fe200078e00ff */
        /* <DEDUP_REMOVED lines=14> */
.L_x_24153:
[----:B------:R-:W-:-:S07]  /*4a60*/  IMAD.MOV.U32 R175, RZ, RZ, R146 ;  /* 0x000000ffffaf7224 */ /* 0x000fce00078e0092 */
.L_x_24154:
[----:B------:R-:W-:Y:S05]  /*4a70*/  BSYNC B2 ;  /* 0x0000000000027941 */ /* 0x000fea0003800000 */
.L_x_24152:
        /* <DEDUP_REMOVED lines=19> */
.L_x_24158:
[----:B------:R-:W-:Y:S05]  /*4bb0*/  BSYNC B3 ;  /* 0x0000000000037941 */ /* 0x000fea0003800000 */
.L_x_24157:
        /* <DEDUP_REMOVED lines=44> */
.L_x_24156:
[----:B------:R-:W-:Y:S05]  /*4e80*/  BSYNC B2 ;  /* 0x0000000000027941 */ /* 0x000fea0003800000 */
.L_x_24155:
[----:B------:R-:W-:Y:S02]  /*4e90*/  I2FP.F32.U32 R170, R175 ;  /* 0x000000af00aa7245 */ /* 0x000fe40000201000 */
[----:B------:R-:W-:Y:S02]  /*4ea0*/  SHF.L.U32 R55, R55, 0x10, RZ ;  /* 0x0000001037377819 */ /* 0x000fe400000006ff */
[----:B------:R-:W-:Y:S01]  /*4eb0*/  LOP3.LUT P6, RZ, R5, 0x4, RZ, 0xc0, !PT ;  /* 0x0000000405ff7812 */ /* 0x000fe200078cc0ff */
[----:B------:R-:W-:Y:S01]  /*4ec0*/  FFMA.FTZ R170, R170, R130, 1.1641532182693481445e-10 ;  /* 0x2f000000aaaa7423 */ /* 0x000fe20000010082 */
[----:B------:R-:W-:Y:S01]  /*4ed0*/  SEL R130, RZ, 0x10000, P5 ;  /* 0x00010000ff827807 */ /* 0x000fe20002800000 */
[----:B------:R-:W-:-:S03]  /*4ee0*/  FMUL.FTZ R55, R55, R128 ;  /* 0x0000008037377220 */ /* 0x000fc60000410000 */
[----:B------:R-:W-:Y:S01]  /*4ef0*/  FSETP.GTU.FTZ.AND P5, PT, R170, R129, PT ;  /* 0x00000081aa00720b */ /* 0x000fe20003fbc000 */
[----:B------:R-:W-:Y:S01]  /*4f00*/  FMUL.FTZ R55, R55, R131 ;  /* 0x0000008337377220 */ /* 0x000fe20000410000 */
[----:B------:R-:W-:Y:S02]  /*4f10*/  SEL R129, RZ, 0x100, P4 ;  /* 0x00000100ff817807 */ /* 0x000fe40002000000 */
[----:B------:R-:W-:Y:S02]  /*4f20*/  SEL R170, RZ, 0x1000000, P5 ;  /* 0x01000000ffaa7807 */ /* 0x000fe40002800000 */
[----:B------:R-:W-:Y:S02]  /*4f30*/  LOP3.LUT P4, RZ, R5, 0x2, RZ, 0xc0, !PT ;  /* 0x0000000205ff7812 */ /* 0x000fe4000788c0ff */
[----:B------:R-:W-:Y:S02]  /*4f40*/  LOP3.LUT R129, R129, R170, R130, 0xfe, !PT ;  /* 0x000000aa81817212 */ /* 0x000fe400078efe82 */
[----:B------:R-:W-:-:S02]  /*4f50*/  SEL R130, RZ, 0x1, P2 ;  /* 0x00000001ff827807 */ /* 0x000fc40001000000 */
[----:B------:R-:W-:Y:S02]  /*4f60*/  SEL R170, RZ, 0x1, P3 ;  /* 0x00000001ffaa7807 */ /* 0x000fe40001800000 */
[----:B------:R-:W-:Y:S01]  /*4f70*/  SEL R172, RZ, 0x1, P4 ;  /* 0x00000001ffac7807 */ /* 0x000fe20002000000 */
[----:B------:R-:W-:Y:S01]  /*4f80*/  IMAD.WIDE.U32 R130, R130, 0x1000000, RZ ;  /* 0x0100000082827825 */ /* 0x000fe200078e00ff */
[----:B------:R-:W-:-:S03]  /*4f90*/  FSEL R55, R55, RZ, !P5 ;  /* 0x000000ff37377208 */ /* 0x000fc60006800000 */
[----:B------:R-:W-:Y:S01]  /*4fa0*/  IMAD.WIDE.U32 R172, R172, 0x100, RZ ;  /* 0x00000100acac7825 */ /* 0x000fe200078e00ff */
[----:B------:R-:W-:-:S03]  /*4fb0*/  LOP3.LUT R131, R131, R129, R170, 0xfe, !PT ;  /* 0x0000008183837212 */ /* 0x000fc600078efeaa */
[----:B------:R-:W-:Y:S01]  /*4fc0*/  @P0 FADD.FTZ R55, R47, R55 ;  /* 0x000000372f370221 */ /* 0x000fe20000010000 */
[----:B------:R-:W-:-:S05]  /*4fd0*/  SEL R170, RZ, 0x1, P1 ;  /* 0x00000001ffaa7807 */ /* 0x000fca0000800000 */
[----:B------:R-:W-:-:S03]  /*4fe0*/  IMAD.WIDE.U32 R170, R170, 0x10000, RZ ;  /* 0x00010000aaaa7825 */ /* 0x000fc600078e00ff */
[----:B------:R-:W-:Y:S02]  /*4ff0*/  LOP3.LUT R129, R172, R130, R170, 0xfe, !PT ;  /* 0x00000082ac817212 */ /* 0x000fe400078efeaa */
[----:B------:R-:W-:Y:S02]  /*5000*/  LEA R130, P1, R169, UR10, 0x5 ;  /* 0x0000000aa9827c11 */ /* 0x000fe4000f8228ff */
[----:B------:R-:W-:Y:S02]  /*5010*/  LOP3.LUT R171, R173, R131, R171, 0xfe, !PT ;  /* 0x00000083adab7212 */ /* 0x000fe400078efeab */
[----:B------:R-:W-:-:S05]  /*5020*/  LEA.HI.X R131, R169, UR11, RZ, 0x5, P1 ;  /* 0x0000000ba9837c11 */ /* 0x000fca00088f2cff */
[----:B------:R-:W-:Y:S04]  /*5030*/  STG.E.128 desc[UR6][R130.64], R48 ;  /* 0x0000003082007986 */ /* 0x000fe8000c101d06 */
[----:B------:R0:W-:Y:S02]  /*5040*/  STG.E.128 desc[UR6][R130.64+0x10], R52 ;  /* 0x0000103482007986 */ /* 0x0001e4000c101d06 */
[----:B0-----:R-:W-:-:S04]  /*5050*/  SEL R130, RZ, 0x1, P6 ;  /* 0x00000001ff827807 */ /* 0x001fc80003000000 */
[----:B------:R-:W-:Y:S01]  /*5060*/  LOP3.LUT R170, R129, R130, RZ, 0xfc, !PT ;  /* 0x0000008281aa7212 */ /* 0x000fe200078efcff */
[C---:B------:R-:W-:Y:S01]  /*5070*/  VIADD R129, R169.reuse, 0x20 ;  /* 0x00000020a9817836 */ /* 0x040fe20000000000 */
[----:B------:R-:W-:-:S04]  /*5080*/  LEA R130, P0, R169, UR12, 0x3 ;  /* 0x0000000ca9827c11 */ /* 0x000fc8000f8018ff */
[----:B------:R-:W-:-:S05]  /*5090*/  LEA.HI.X R131, R169, UR13, RZ, 0x3, P0 ;  /* 0x0000000da9837c11 */ /* 0x000fca00080f1cff */
[----:B------:R0:W-:Y:S04]  /*50a0*/  STG.E.64 desc[UR6][R130.64], R170 ;  /* 0x000000aa82007986 */ /* 0x0001e8000c101b06 */
.L_x_24102:
[----:B------:R-:W-:Y:S05]  /*50b0*/  BSYNC B1 ;  /* 0x0000000000017941 */ /* 0x000fea0003800000 */
.L_x_24101:
[----:B------:R-:W-:Y:S01]  /*50c0*/  LOP3.LUT P0, RZ, R5, 0x2000, RZ, 0xc0, !PT ;  /* 0x0000200005ff7812 */ /* 0x000fe2000780c0ff */
[----:B------:R-:W-:-:S12]  /*50d0*/  BSSY B1, `(.L_x_24159) ;  /* 0x00002d6000017945 */ /* 0x000fd80003800000 */
[----:B------:R-:W-:Y:S05]  /*50e0*/  @!P0 BRA `(.L_x_24160) ;  /* 0x0000002c00508947 */ /* 0x000fea0003800000 */
[----:B------:R-:W1:Y:S08]  /*50f0*/  LDC.64 R60, c[0x0][0x220] ;  /* 0x00008800ff3c7b82 */ /* 0x000e700000000a00 */
[----:B------:R-:W2:Y:S01]  /*5100*/  LDC.64 R56, c[0x0][0x230] ;  /* 0x00008c00ff387b82 */ /* 0x000ea20000000a00 */
[----:B-1----:R-:W-:-:S06]  /*5110*/  IMAD.WIDE.U32 R60, R129, 0x10, R60 ;  /* 0x00000010813c7825 */ /* 0x002fcc00078e003c */
[----:B------:R-:W5:Y:S01]  /*5120*/  LDG.E.128 R60, desc[UR6][R60.64] ;  /* 0x000000063c3c7981 */ /* 0x000f62000c1e1d00 */
[----:B--2---:R-:W-:-:S04]  /*5130*/  ISETP.NE.U32.AND P0, PT, R56, RZ, PT ;  /* 0x000000ff3800720c */ /* 0x004fc80003f05070 */
[----:B------:R-:W-:-:S13]  /*5140*/  ISETP.NE.AND.EX P0, PT, R57, RZ, PT, P0 ;  /* 0x000000ff3900720c */ /* 0x000fda0003f05300 */
[----:B------:R-:W-:-:S04]  /*5150*/  @P0 LEA R58, P1, R129, R56, 0x5 ;  /* 0x00000038813a0211 */ /* 0x000fc800078228ff */
[----:B------:R-:W-:-:S05]  /*5160*/  @P0 LEA.HI.X R59, R129, R57, RZ, 0x5, P1 ;  /* 0x00000039813b0211 */ /* 0x000fca00008f2cff */
[----:B------:R-:W5:Y:S04]  /*5170*/  @P0 LDG.E.128 R40, desc[UR6][R58.64] ;  /* 0x000000063a280981 */ /* 0x000f68000c1e1d00 */
[----:B------:R1:W5:Y:S01]  /*5180*/  @P0 LDG.E.128 R44, desc[UR6][R58.64+0x10] ;  /* 0x000010063a2c0981 */ /* 0x000362000c1e1d00 */
[C---:B------:R-:W-:Y:S01]  /*5190*/  ISETP.NE.AND P0, PT, R133.reuse, 0x1, PT ;  /* 0x000000018500780c */ /* 0x040fe20003f05270 */
[----:B------:R-:W-:Y:S01]  /*51a0*/  BSSY B2, `(.L_x_24161) ;  /* 0x000000c000027945 */ /* 0x000fe20003800000 */
[----:B-1----:R-:W-:-:S11]  /*51b0*/  VIADD R58, R133, 0x1 ;  /* 0x00000001853a7836 */ /* 0x002fd60000000000 */
[----:B------:R-:W-:Y:S05]  /*51c0*/  @!P0 BRA `(.L_x_24162) ;  /* 0x0000000000208947 */ /* 0x000fea0003800000 */
[----:B------:R-:W-:Y:S02]  /*51d0*/  ISETP.NE.AND P0, PT, R133, 0x2, PT ;  /* 0x000000028500780c */ /* 0x000fe40003f05270 */
[----:B0-----:R-:W-:-:S11]  /*51e0*/  MOV R170, R132 ;  /* 0x0000008400aa7202 */ /* 0x001fd60000000f00 */
[----:B------:R-:W-:Y:S05]  /*51f0*/  @!P0 BRA `(.L_x_24163) ;  /* 0x0000000000188947 */ /* 0x000fea0003800000 */
[----:B------:R-:W-:Y:S01]  /*5200*/  ISETP.NE.AND P0, PT, R133, 0x3, PT ;  /* 0x000000038500780c */ /* 0x000fe20003f05270 */
[----:B------:R-:W-:-:S12]  /*5210*/  IMAD.MOV.U32 R170, RZ, RZ, R39 ;  /* 0x000000ffffaa7224 */ /* 0x000fd800078e0027 */
[----:B------:R-:W-:Y:S05]  /*5220*/  @P0 BRA `(.L_x_24163) ;  /* 0x00000000000c0947 */ /* 0x000fea0003800000 */
[----:B------:R-:W-:Y:S01]  /*5230*/  IMAD.MOV.U32 R170, RZ, RZ, R148 ;  /* 0x000000ffffaa7224 */ /* 0x000fe200078e0094 */
[----:B------:R-:W-:Y:S06]  /*5240*/  BRA `(.L_x_24163) ;  /* 0x0000000000047947 */ /* 0x000fec0003800000 */
.L_x_24162:
[----:B0-----:R-:W-:-:S07]  /*5250*/  MOV R170, R146 ;  /* 0x0000009200aa7202 */ /* 0x001fce0000000f00 */
.L_x_24163:
[----:B------:R-:W-:Y:S05]  /*5260*/  BSYNC B2 ;  /* 0x0000000000027941 */ /* 0x000fea0003800000 */
.L_x_24161:
        /* <DEDUP_REMOVED lines=16> */
.L_x_24167:
[----:B------:R-:W-:Y:S05]  /*5370*/  BSYNC B3 ;  /* 0x0000000000037941 */ /* 0x000fea0003800000 */
.L_x_24166:
        /* <DEDUP_REMOVED lines=44> */
.L_x_24165:
[----:B------:R-:W-:Y:S05]  /*5640*/  BSYNC B2 ;  /* 0x0000000000027941 */ /* 0x000fea0003800000 */
.L_x_24164:
[----:B------:R-:W0:Y:S01]  /*5650*/  LDC R130, c[0x0][0x294] ;  /* 0x0000a500ff827b82 */ /* 0x000e220000000800 */
[----:B------:R-:W-:Y:S01]  /*5660*/  ISETP.NE.U32.AND P0, PT, R56, RZ, PT ;  /* 0x000000ff3800720c */ /* 0x000fe20003f05070 */
[----:B------:R-:W-:Y:S01]  /*5670*/  IMAD.MOV.U32 R131, RZ, RZ, 0x2f800000 ;  /* 0x2f800000ff837424 */ /* 0x000fe200078e00ff */
[----:B------:R-:W-:Y:S01]  /*5680*/  I2FP.F32.U32 R56, R170 ;  /* 0x000000aa00387245 */ /* 0x000fe20000201000 */
[----:B------:R-:W-:Y:S01]  /*5690*/  BSSY B2, `(.L_x_24168) ;  /* 0x0000019000027945 */ /* 0x000fe20003800000 */
[----:B------:R-:W-:Y:S01]  /*56a0*/  LOP3.LUT R5, R5, 0xfffffffb, RZ, 0xc0, !PT ;  /* 0xfffffffb05057812 */ /* 0x000fe200078ec0ff */
[----:B------:R-:W-:Y:S01]  /*56b0*/  VIADD R59, R58, 0x1 ;  /* 0x000000013a3b7836 */ /* 0x000fe20000000000 */
[----:B------:R-:W-:Y:S01]  /*56c0*/  ISETP.NE.AND.EX P0, PT, R57, RZ, PT, P0 ;  /* 0x000000ff3900720c */ /* 0x000fe20003f05300 */
[----:B------:R-:W1:Y:S01]  /*56d0*/  LDC R175, c[0x0][0x298] ;  /* 0x0000a600ffaf7b82 */ /* 0x000e620000000800 */
[----:B------:R-:W-:-:S05]  /*56e0*/  FFMA.FTZ R56, R56, R131, 1.1641532182693481445e-10 ;  /* 0x2f00000038387423 */ /* 0x000fca0000010083 */
[----:B0-----:R-:W-:Y:S02]  /*56f0*/  FSETP.GTU.FTZ.AND P1, PT, R56, R130, PT ;  /* 0x000000823800720b */ /* 0x001fe40003f3c000 */
[C---:B-----5:R-:W-:Y:S02]  /*5700*/  SHF.L.U32 R56, R60.reuse, 0x10, RZ ;  /* 0x000000103c387819 */ /* 0x060fe400000006ff */
[----:B------:R-:W-:-:S03]  /*5710*/  PRMT R60, R60, 0x7632, R60 ;  /* 0x000076323c3c7816 */ /* 0x000fc6000000003c */
[----:B------:R-:W-:-:S04]  /*5720*/  FMUL.FTZ R56, R56, R128 ;  /* 0x0000008038387220 */ /* 0x000fc80000410000 */
[----:B-1----:R-:W-:Y:S02]  /*5730*/  FMUL.FTZ R56, R56, R175 ;  /* 0x000000af38387220 */ /* 0x002fe40000410000 */
[----:B------:R-:W-:-:S03]  /*5740*/  @P1 LOP3.LUT R5, R5, 0x4, RZ, 0xfc, !PT ;  /* 0x0000000405051812 */ /* 0x000fc600078efcff */
[----:B------:R-:W-:Y:S02]  /*5750*/  FSEL R56, R56, RZ, !P1 ;  /* 0x000000ff38387208 */ /* 0x000fe40004800000 */
        /* <DEDUP_REMOVED lines=11> */
.L_x_24169:
[----:B------:R-:W-:-:S07]  /*5810*/  IMAD.MOV.U32 R57, RZ, RZ, R146 ;  /* 0x000000ffff397224 */ /* 0x000fce00078e0092 */
.L_x_24170:
[----:B------:R-:W-:Y:S05]  /*5820*/  BSYNC B2 ;  /* 0x0000000000027941 */ /* 0x000fea0003800000 */
.L_x_24168:
        /* <DEDUP_REMOVED lines=16> */
.L_x_24174:
[----:B------:R-:W-:Y:S05]  /*5930*/  BSYNC B3 ;  /* 0x0000000000037941 */ /* 0x000fea0003800000 */
.L_x_24173:
        /* <DEDUP_REMOVED lines=44> */
.L_x_24172:
[----:B------:R-:W-:Y:S05]  /*5c00*/  BSYNC B2 ;  /* 0x0000000000027941 */ /* 0x000fea0003800000 */
.L_x_24171:
        /* <DEDUP_REMOVED lines=9> */
[----:B------:R-:W-:-:S05]  /*5ca0*/  FSEL R57, R60, RZ, !P1 ;  /* 0x000000ff3c397208 */ /* 0x000fca0004800000 */
        /* <DEDUP_REMOVED lines=12> */
.L_x_24176:
[----:B------:R-:W-:-:S07]  /*5d70*/  MOV R60, R146 ;  /* 0x00000092003c7202 */ /* 0x000fce0000000f00 */
.L_x_24177:
[----:B------:R-:W-:Y:S05]  /*5d80*/  BSYNC B2 ;  /* 0x0000000000027941 */ /* 0x000fea0003800000 */
.L_x_24175:
        /* <DEDUP_REMOVED lines=16> */
.L_x_24181:
[----:B------:R-:W-:Y:S05]  /*5e90*/  BSYNC B3 ;  /* 0x0000000000037941 */ /* 0x000fea0003800000 */
.L_x_24180:
        /* <DEDUP_REMOVED lines=44> */
.L_x_24179:
[----:B------:R-:W-:Y:S05]  /*6160*/  BSYNC B2 ;  /* 0x0000000000027941 */ /* 0x000fea0003800000 */
.L_x_24178:
[----:B------:R-:W-:Y:S01]  /*6170*/  I2FP.F32.U32 R58, R60 ;  /* 0x0000003c003a7245 */ /* 0x000fe20000201000 */
[----:B------:R-:W-:Y:S01]  /*6180*/  BSSY B2, `(.L_x_24182) ;  /* 0x0000015000027945 */ /* 0x000fe20003800000 */
[----:B------:R-:W-:Y:S02]  /*6190*/  ISETP.NE.AND P2, PT, R133, 0x1, PT ;  /* 0x000000018500780c */ /* 0x000fe40003f45270 */
[----:B------:R-:W-:Y:S01]  /*61a0*/  PRMT R59, R61, 0x7632, R59 ;  /* 0x000076323d3b7816 */ /* 0x000fe2000000003b */
[----:B------:R-:W-:Y:S01]  /*61b0*/  FFMA.FTZ R58, R58, R131, 1.1641532182693481445e-10 ;  /* 0x2f0000003a3a7423 */ /* 0x000fe20000010083 */
[----:B------:R-:W-:-:S04]  /*61c0*/  IADD3 R60, R133, 0x1, RZ ;  /* 0x00000001853c7810 */ /* 0x000fc80007ffe0ff */
[----:B------:R-:W-:Y:S01]  /*61d0*/  FSETP.GTU.FTZ.AND P1, PT, R58, R130, PT ;  /* 0x000000823a00720b */ /* 0x000fe20003f3c000 */
[----:B------:R-:W-:-:S04]  /*61e0*/  IMAD.U32 R58, R61, 0x10000, RZ ;  /* 0x000100003d3a7824 */ /* 0x000fc800078e00ff */
        /* <DEDUP_REMOVED lines=13> */
.L_x_24183:
[----:B------:R-:W-:-:S07]  /*62c0*/  IMAD.MOV.U32 R172, RZ, RZ, R146 ;  /* 0x000000ffffac7224 */ /* 0x000fce00078e0092 */
.L_x_24184:
[----:B------:R-:W-:Y:S05]  /*62d0*/  BSYNC B2 ;  /* 0x0000000000027941 */ /* 0x000fea0003800000 */
.L_x_24182:
        /* <DEDUP_REMOVED lines=16> */
.L_x_24188:
[----:B------:R-:W-:Y:S05]  /*63e0*/  BSYNC B3 ;  /* 0x0000000000037941 */ /* 0x000fea0003800000 */
.L_x_24187:
        /* <DEDUP_REMOVED lines=44> */
.L_x_24186:
[----:B------:R-:W-:Y:S05]  /*66b0*/  BSYNC B2 ;  /* 0x0000000000027941 */ /* 0x000fea0003800000 */
.L_x_24185:
        /* <DEDUP_REMOVED lines=20> */
.L_x_24190:
[----:B------:R-:W-:-:S07]  /*6800*/  IMAD.MOV.U32 R172, RZ, RZ, R146 ;  /* 0x000000ffffac7224 */ /* 0x000fce00078e0092 */
.L_x_24191:
[----:B------:R-:W-:Y:S05]  /*6810*/  BSYNC B2 ;  /* 0x0000000000027941 */ /* 0x000fea0003800000 */
.L_x_24189:
        /* <DEDUP_REMOVED lines=16> */
.L_x_24195:
[----:B------:R-:W-:Y:S05]  /*6920*/  BSYNC B3 ;  /* 0x0000000000037941 */ /* 0x000fea0003800000 */
.L_x_24194:
        /* <DEDUP_REMOVED lines=44> */
.L_x_24193:
[----:B------:R-:W-:Y:S05]  /*6bf0*/  BSYNC B2 ;  /* 0x0000000000027941 */ /* 0x000fea0003800000 */
.L_x_24192:
        /* <DEDUP_REMOVED lines=21> */
.L_x_24197:
[----:B------:R-:W-:-:S07]  /*6d50*/  MOV R61, R146 ;  /* 0x00000092003d7202 */ /* 0x000fce0000000f00 */
.L_x_24198:
[----:B------:R-:W-:Y:S05]  /*6d60*/  BSYNC B2 ;  /* 0x0000000000027941 */ /* 0x000fea0003800000 */
.L_x_24196:
        /* <DEDUP_REMOVED lines=16> */
.L_x_24202:
[----:B------:R-:W-:Y:S05]  /*6e70*/  BSYNC B3 ;  /* 0x0000000000037941 */ /* 0x000fea0003800000 */
.L_x_24201:
        /* <DEDUP_REMOVED lines=44> */
.L_x_24200:
[----:B------:R-:W-:Y:S05]  /*7140*/  BSYNC B2 ;  /* 0x0000000000027941 */ /* 0x000fea0003800000 */
.L_x_24199:
        /* <DEDUP_REMOVED lines=20> */
.L_x_24204:
[----:B------:R-:W-:-:S07]  /*7290*/  IMAD.MOV.U32 R62, RZ, RZ, R146 ;  /* 0x000000ffff3e7224 */ /* 0x000fce00078e0092 */
.L_x_24205:
[----:B------:R-:W-:Y:S05]  /*72a0*/  BSYNC B2 ;  /* 0x0000000000027941 */ /* 0x000fea0003800000 */
.L_x_24203:
        /* <DEDUP_REMOVED lines=16> */
.L_x_24209:
[----:B------:R-:W-:Y:S05]  /*73b0*/  BSYNC B3 ;  /* 0x0000000000037941 */ /* 0x000fea0003800000 */
.L_x_24208:
        /* <DEDUP_REMOVED lines=44> */
.L_x_24207:
[----:B------:R-:W-:Y:S05]  /*7680*/  BSYNC B2 ;  /* 0x0000000000027941 */ /* 0x000fea0003800000 */
.L_x_24206:
        /* <DEDUP_REMOVED lines=21> */
.L_x_24211:
[----:B------:R-:W-:-:S07]  /*77e0*/  IMAD.MOV.U32 R220, RZ, RZ, R146 ;  /* 0x000000ffffdc7224 */ /* 0x000fce00078e0092 */
.L_x_24212:
[----:B------:R-:W-:Y:S05]  /*77f0*/  BSYNC B2 ;  /* 0x0000000000027941 */ /* 0x000fea0003800000 */
.L_x_24210:
        /* <DEDUP_REMOVED lines=19> */
.L_x_24216:
[----:B------:R-:W-:Y:S05]  /*7930*/  BSYNC B3 ;  /* 0x0000000000037941 */ /* 0x000fea0003800000 */
.L_x_24215:
        /* <DEDUP_REMOVED lines=44> */
.L_x_24214:
[----:B------:R-:W-:Y:S05]  /*7c00*/  BSYNC B2 ;  /* 0x0000000000027941 */ /* 0x000fea0003800000 */
.L_x_24213:
[----:B------:R-:W-:Y:S01]  /*7c10*/  I2FP.F32.U32 R170, R220 ;  /* 0x000000dc00aa7245 */ /* 0x000fe20000201000 */
[----:B------:R-:W-:Y:S01]  /*7c20*/  IMAD.U32 R63, R63, 0x10000, RZ ;  /* 0x000100003f3f7824 */ /* 0x000fe200078e00ff */
[----:B------:R-:W-:Y:S02]  /*7c30*/  SEL R171, RZ, 0x1, P3 ;  /* 0x00000001ffab7807 */ /* 0x000fe40001800000 */
        /* <DEDUP_REMOVED lines=12> */
[----:B------:R-:W-:Y:S01]  /*7d00*/  FSEL R63, R63, RZ, !P5 ;  /* 0x000000ff3f3f7208 */ /* 0x000fe20006800000 */
[----:B------:R-:W-:-:S04]  /*7d10*/  IMAD.WIDE.U32 R130, R130, 0x1000000, RZ ;  /* 0x0100000082827825 */ /* 0x000fc800078e00ff */
        /* <DEDUP_REMOVED lines=12> */
[----:B------:R-:W-:Y:S02]  /*7de0*/  LOP3.LUT R170, R170, R130, RZ, 0xfc, !PT ;  /* 0x00000082aaaa7212 */ /* 0x000fe400078efcff */
[----:B------:R-:W-:-:S04]  /*7df0*/  LEA R130, P0, R129, UR12, 0x3 ;  /* 0x0000000c81827c11 */ /* 0x000fc8000f8018ff */
[C---:B------:R-:W-:Y:S01]  /*7e00*/  LEA.HI.X R131, R129.reuse, UR13, RZ, 0x3, P0 ;  /* 0x0000000d81837c11 */ /* 0x040fe200080f1cff */
[----:B------:R-:W-:-:S04]  /*7e10*/  VIADD R129, R129, 0x20 ;  /* 0x0000002081817836 */ /* 0x000fc80000000000 */
[----:B------:R1:W-:Y:S04]  /*7e20*/  STG.E.64 desc[UR6][R130.64], R170 ;  /* 0x000000aa82007986 */ /* 0x0003e8000c101b06 */
.L_x_24160:
[----:B------:R-:W-:Y:S05]  /*7e30*/  BSYNC B1 ;  /* 0x0000000000017941 */ /* 0x000fea0003800000 */
.L_x_24159:
[----:B------:R-:W-:Y:S01]  /*7e40*/  LOP3.LUT P0, RZ, R5, 0x1000, RZ, 0xc0, !PT ;  /* 0x0000100005ff7812 */ /* 0x000fe2000780c0ff */
[----:B------:R-:W-:-:S12]  /*7e50*/  BSSY B1, `(.L_x_24217) ;  /* 0x00002d6000017945 */ /* 0x000fd80003800000 */
[----:B------:R-:W-:Y:S05]  /*7e60*/  @!P0 BRA `(.L_x_24218) ;  /* 0x0000002c00508947 */ /* 0x000fea0003800000 */
[----:B------:R-:W2:Y:S08]  /*7e70*/  LDC.64 R68, c[0x0][0x220] ;  /* 0x00008800ff447b82 */ /* 0x000eb00000000a00 */
[----:B------:R-:W3:Y:S01]  /*7e80*/  LDC.64 R64, c[0x0][0x230] ;  /* 0x00008c00ff407b82 */ /* 0x000ee20000000a00 */
[----:B--2---:R-:W-:-:S06]  /*7e90*/  IMAD.WIDE.U32 R68, R129, 0x10, R68 ;  /* 0x0000001081447825 */ /* 0x004fcc00078e0044 */
[----:B------:R-:W5:Y:S01]  /*7ea0*/  LDG.E.128 R68, desc[UR6][R68.64] ;  /* 0x0000000644447981 */ /* 0x000f62000c1e1d00 */
[----:B---3--:R-:W-:-:S04]  /*7eb0*/  ISETP.NE.U32.AND P0, PT, R64, RZ, PT ;  /* 0x000000ff4000720c */ /* 0x008fc80003f05070 */
[----:B------:R-:W-:-:S13]  /*7ec0*/  ISETP.NE.AND.EX P0, PT, R65, RZ, PT, P0 ;  /* 0x000000ff4100720c */ /* 0x000fda0003f05300 */
[----:B------:R-:W-:-:S04]  /*7ed0*/  @P0 LEA R66, P1, R129, R64, 0x5 ;  /* 0x0000004081420211 */ /* 0x000fc800078228ff */
[----:B------:R-:W-:-:S05]  /*7ee0*/  @P0 LEA.HI.X R67, R129, R65, RZ, 0x5, P1 ;  /* 0x0000004181430211 */ /* 0x000fca00008f2cff */
[----:B------:R-:W5:Y:S04]  /*7ef0*/  @P0 LDG.E.128 R40, desc[UR6][R66.64] ;  /* 0x0000000642280981 */ /* 0x000f68000c1e1d00 */
[----:B------:R2:W5:Y:S01]  /*7f00*/  @P0 LDG.E.128 R44, desc[UR6][R66.64+0x10] ;  /* 0x00001006422c0981 */ /* 0x000562000c1e1d00 */
[C---:B------:R-:W-:Y:S01]  /*7f10*/  ISETP.NE.AND P0, PT, R133.reuse, 0x1, PT ;  /* 0x000000018500780c */ /* 0x040fe20003f05270 */
[----:B------:R-:W-:Y:S01]  /*7f20*/  BSSY B2, `(.L_x_24219) ;  /* 0x000000c000027945 */ /* 0x000fe20003800000 */
[----:B--2---:R-:W-:-:S11]  /*7f30*/  IADD3 R66, R133, 0x1, RZ ;  /* 0x0000000185427810 */ /* 0x004fd60007ffe0ff */
[----:B------:R-:W-:Y:S05]  /*7f40*/  @!P0 BRA `(.L_x_24220) ;  /* 0x0000000000208947 */ /* 0x000fea0003800000 */
[----:B------:R-:W-:Y:S01]  /*7f50*/  ISETP.NE.AND P0, PT, R133, 0x2, PT ;  /* 0x000000028500780c */ /* 0x000fe20003f05270 */
[----:B01----:R-:W-:-:S12]  /*7f60*/  IMAD.MOV.U32 R170, RZ, RZ, R132 ;  /* 0x000000ffffaa7224 */ /* 0x003fd800078e0084 */
[----:B------:R-:W-:Y:S05]  /*7f70*/  @!P0 BRA `(.L_x_24221) ;  /* 0x0000000000188947 */ /* 0x000fea0003800000 */
[----:B------:R-:W-:Y:S01]  /*7f80*/  ISETP.NE.AND P0, PT, R133, 0x3, PT ;  /* 0x000000038500780c */ /* 0x000fe20003f05270 */
[----:B------:R-:W-:-:S12]  /*7f90*/  IMAD.MOV.U32 R170, RZ, RZ, R39 ;  /* 0x000000ffffaa7224 */ /* 0x000fd800078e0027 */
[----:B------:R-:W-:Y:S05]  /*7fa0*/  @P0 BRA `(.L_x_24221) ;  /* 0x00000000000c0947 */ /* 0x000fea0003800000 */
[----:B------:R-:W-:Y:S01]  /*7fb0*/  MOV R170, R148 ;  /* 0x0000009400aa7202 */ /* 0x000fe20000000f00 */
[----:B------:R-:W-:Y:S06]  /*7fc0*/  BRA `(.L_x_24221) ;  /* 0x0000000000047947 */ /* 0x000fec0003800000 */
.L_x_24220:
[----:B01----:R-:W-:-:S07]  /*7fd0*/  IMAD.MOV.U32 R170, RZ, RZ, R146 ;  /* 0x000000ffffaa7224 */ /* 0x003fce00078e0092 */
.L_x_24221:
[----:B------:R-:W-:Y:S05]  /*7fe0*/  BSYNC B2 ;  /* 0x0000000000027941 */ /* 0x000fea0003800000 */
.L_x_24219:
        /* <DEDUP_REMOVED lines=16> */
.L_x_24225:
[----:B------:R-:W-:Y:S05]  /*80f0*/  BSYNC B3 ;  /* 0x0000000000037941 */ /* 0x000fea0003800000 */
.L_x_24224:
        /* <DEDUP_REMOVED lines=44> */
.L_x_24223:
[----:B------:R-:W-:Y:S05]  /*83c0*/  BSYNC B2 ;  /* 0x0000000000027941 */ /* 0x000fea0003800000 */
.L_x_24222:
[----:B------:R-:W0:Y:S01]  /*83d0*/  LDC R130, c[0x0][0x294] ;  /* 0x0000a500ff827b82 */ /* 0x000e220000000800 */
[----:B------:R-:W-:Y:S01]  /*83e0*/  HFMA2.MMA R131, -RZ, RZ, 0.1171875, 0 ;  /* 0x2f800000ff837435 */ /* 0x000fe200000001ff */
[----:B------:R-:W-:Y:S01]  /*83f0*/  ISETP.NE.U32.AND P0, PT, R64, RZ, PT ;  /* 0x000000ff4000720c */ /* 0x000fe20003f05070 */
[----:B------:R-:W-:Y:S01]  /*8400*/  BSSY B2, `(.L_x_24226) ;  /* 0x000001a000027945 */ /* 0x000fe20003800000 */
[----:B------:R-:W-:Y:S01]  /*8410*/  I2FP.F32.U32 R64, R170 ;  /* 0x000000aa00407245 */ /* 0x000fe20000201000 */
[----:B------:R-:W-:Y:S01]  /*8420*/  VIADD R67, R66, 0x1 ;  /* 0x0000000142437836 */ /* 0x000fe20000000000 */
[----:B------:R-:W-:Y:S02]  /*8430*/  LOP3.LUT R5, R5, 0xfffffffb, RZ, 0xc0, !PT ;  /* 0xfffffffb05057812 */ /* 0x000fe400078ec0ff */
[----:B------:R-:W1:Y:S01]  /*8440*/  LDC R175, c[0x0][0x298] ;  /* 0x0000a600ffaf7b82 */ /* 0x000e620000000800 */
[----:B------:R-:W-:Y:S02]  /*8450*/  ISETP.NE.AND.EX P0, PT, R65, RZ, PT, P0 ;  /* 0x000000ff4100720c */ /* 0x000fe40003f05300 */
        /* <DEDUP_REMOVED lines=19> */
.L_x_24227:
[----:B------:R-:W-:-:S07]  /*8590*/  MOV R65, R146 ;  /* 0x0000009200417202 */ /* 0x000fce0000000f00 */
.L_x_24228:
[----:B------:R-:W-:Y:S05]  /*85a0*/  BSYNC B2 ;  /* 0x0000000000027941 */ /* 0x000fea0003800000 */
.L_x_24226:
        /* <DEDUP_REMOVED lines=16> */
.L_x_24232:
[----:B------:R-:W-:Y:S05]  /*86b0*/  BSYNC B3 ;  /* 0x0000000000037941 */ /* 0x000fea0003800000 */
.L_x_24231:
        /* <DEDUP_REMOVED lines=44> */
.L_x_24230:
[----:B------:R-:W-:Y:S05]  /*8980*/  BSYNC B2 ;  /* 0x0000000000027941 */ /* 0x000fea0003800000 */
.L_x_24229:
        /* <DEDUP_REMOVED lines=22> */
.L_x_24234:
[----:B------:R-:W-:-:S07]  /*8af0*/  IMAD.MOV.U32 R68, RZ, RZ, R146 ;  /* 0x000000ffff447224 */ /* 0x000fce00078e0092 */
.L_x_24235:
[----:B------:R-:W-:Y:S05]  /*8b00*/  BSYNC B2 ;  /* 0x0000000000027941 */ /* 0x000fea0003800000 */
.L_x_24233:
        /* <DEDUP_REMOVED lines=16> */
.L_x_24239:
[----:B------:R-:W-:Y:S05]  /*8c10*/  BSYNC B3 ;  /* 0x0000000000037941 */ /* 0x000fea0003800000 */
.L_x_24238:
        /* <DEDUP_REMOVED lines=44> */
.L_x_24237:
[----:B------:R-:W-:Y:S05]  /*8ee0*/  BSYNC B2 ;  /* 0x0000000000027941 */ /* 0x000fea0003800000 */
.L_x_24236:
        /* <DEDUP_REMOVED lines=21> */
.L_x_24241:
[----:B------:R-:W-:-:S07]  /*9040*/  IMAD.MOV.U32 R172, RZ, RZ, R146 ;  /* 0x000000ffffac7224 */ /* 0x000fce00078e0092 */
.L_x_24242:
[----:B------:R-:W-:Y:S05]  /*9050*/  BSYNC B2 ;  /* 0x0000000000027941 */ /* 0x000fea0003800000 */
.L_x_24240:
        /* <DEDUP_REMOVED lines=16> */
.L_x_24246:
[----:B------:R-:W-:Y:S05]  /*9160*/  BSYNC B3 ;  /* 0x0000000000037941 */ /* 0x000fea0003800000 */
.L_x_24245:
        /* <DEDUP_REMOVED lines=44> */
.L_x_24244:
[----:B------:R-:W-:Y:S05]  /*9430*/  BSYNC B2 ;  /* 0x0000000000027941 */ /* 0x000fea0003800000 */
.L_x_24243:
        /* <DEDUP_REMOVED lines=20> */
.L_x_24248:
[----:B------:R-:W-:-:S07]  /*9580*/  MOV R172, R146 ;  /* 0x0000009200ac7202 */ /* 0x000fce0000000f00 */
.L_x_24249:
[----:B------:R-:W-:Y:S05]  /*9590*/  BSYNC B2 ;  /* 0x0000000000027941 */ /* 0x000fea0003800000 */
.L_x_24247:
        /* <DEDUP_REMOVED lines=16> */
.L_x_24253:
[----:B------:R-:W-:Y:S05]  /*96a0*/  BSYNC B3 ;  /* 0x0000000000037941 */ /* 0x000fea0003800000 */
.L_x_24252:
        /* <DEDUP_REMOVED lines=44> */
.L_x_24251:
[----:B------:R-:W-:Y:S05]  /*9970*/  BSYNC B2 ;  /* 0x0000000000027941 */ /* 0x000fea0003800000 */
.L_x_24250:
        /* <DEDUP_REMOVED lines=21> */
.L_x_24255:
[----:B------:R-:W-:-:S07]  /*9ad0*/  IMAD.MOV.U32 R69, RZ, RZ, R146 ;  /* 0x000000ffff457224 */ /* 0x000fce00078e0092 */
.L_x_24256:
[----:B------:R-:W-:Y:S05]  /*9ae0*/  BSYNC B2 ;  /* 0x0000000000027941 */ /* 0x000fea0003800000 */
.L_x_24254:
        /* <DEDUP_REMOVED lines=16> */
.L_x_24260:
[----:B------:R-:W-:Y:S05]  /*9bf0*/  BSYNC B3 ;  /* 0x0000000000037941 */ /* 0x000fea0003800000 */
.L_x_24259:
        /* <DEDUP_REMOVED lines=44> */
.L_x_24258:
[----:B------:R-:W-:Y:S05]  /*9ec0*/  BSYNC B2 ;  /* 0x0000000000027941 */ /* 0x000fea0003800000 */
.L_x_24257:
        /* <DEDUP_REMOVED lines=20> */
.L_x_24262:
[----:B------:R-:W-:-:S07]  /*a010*/  IMAD.MOV.U32 R70, RZ, RZ, R146 ;  /* 0x000000ffff467224 */ /* 0x000fce00078e0092 */
.L_x_24263:
[----:B------:R-:W-:Y:S05]  /*a020*/  BSYNC B2 ;  /* 0x0000000000027941 */ /* 0x000fea0003800000 */
.L_x_24261:
        /* <DEDUP_REMOVED lines=16> */
.L_x_24267:
[----:B------:R-:W-:Y:S05]  /*a130*/  BSYNC B3 ;  /* 0x0000000000037941 */ /* 0x000fea0003800000 */
.L_x_24266:
        /* <DEDUP_REMOVED lines=44> */
.L_x_24265:
[----:B------:R-:W-:Y:S05]  /*a400*/  BSYNC B2 ;  /* 0x0000000000027941 */ /* 0x000fea0003800000 */
.L_x_24264:
        /* <DEDUP_REMOVED lines=21> */
.L_x_24269:
[----:B------:R-:W-:-:S07]  /*a560*/  MOV R220, R146 ;  /* 0x0000009200dc7202 */ /* 0x000fce0000000f00 */
.L_x_24270:
[----:B------:R-:W-:Y:S05]  /*a570*/  BSYNC B2 ;  /* 0x0000000000027941 */ /* 0x000fea0003800000 */
.L_x_24268:
        /* <DEDUP_REMOVED lines=19> */
.L_x_24274:
[----:B------:R-:W-:Y:S05]  /*a6b0*/  BSYNC B3 ;  /* 0x0000000000037941 */ /* 0x000fea0003800000 */
.L_x_24273:
        /* <DEDUP_REMOVED lines=44> */
.L_x_24272:
[----:B------:R-:W-:Y:S05]  /*a980*/  BSYNC B2 ;  /* 0x0000000000027941 */ /* 0x000fea0003800000 */
.L_x_24271:
        /* <DEDUP_REMOVED lines=31> */
[C---:B------:R-:W-:Y:S02]  /*ab80*/  LEA.HI.X R131, R129.reuse, UR13, RZ, 0x3, P0 ;  /* 0x0000000d81837c11 */ /* 0x040fe400080f1cff */
[----:B------:R-:W-:-:S03]  /*ab90*/  IADD3 R129, R129, 0x20, RZ ;  /* 0x0000002081817810 */ /* 0x000fc60007ffe0ff */
[----:B------:R2:W-:Y:S04]  /*aba0*/  STG.E.64 desc[UR6][R130.64], R170 ;  /* 0x000000aa82007986 */ /* 0x0005e8000c101b06 */
.L_x_24218:
[----:B------:R-:W-:Y:S05]  /*abb0*/  BSYNC B1 ;  /* 0x0000000000017941 */ /* 0x000fea0003800000 */
.L_x_24217:
[----:B------:R-:W-:Y:S01]  /*abc0*/  LOP3.LUT P0, RZ, R5, 0x800, RZ, 0xc0, !PT ;  /* 0x0000080005ff7812 */ /* 0x000fe2000780c0ff */
[----:B------:R-:W-:-:S12]  /*abd0*/  BSSY B1, `(.L_x_24275) ;  /* 0x00002d6000017945 */ /* 0x000fd80003800000 */
[----:B------:R-:W-:Y:S05]  /*abe0*/  @!P0 BRA `(.L_x_24276) ;  /* 0x0000002c00508947 */ /* 0x000fea0003800000 */
[----:B------:R-:W3:Y:S08]  /*abf0*/  LDC.64 R76, c[0x0][0x220] ;  /* 0x00008800ff4c7b82 */ /* 0x000ef00000000a00 */
[----:B------:R-:W4:Y:S01]  /*ac00*/  LDC.64 R72, c[0x0][0x230] ;  /* 0x00008c00ff487b82 */ /* 0x000f220000000a00 */
[----:B---3--:R-:W-:-:S06]  /*ac10*/  IMAD.WIDE.U32 R76, R129, 0x10, R76 ;  /* 0x00000010814c7825 */ /* 0x008fcc00078e004c */
[----:B------:R-:W5:Y:S01]  /*ac20*/  LDG.E.128 R76, desc[UR6][R76.64] ;  /* 0x000000064c4c7981 */ /* 0x000f62000c1e1d00 */
[----:B----4-:R-:W-:-:S04]  /*ac30*/  ISETP.NE.U32.AND P0, PT, R72, RZ, PT ;  /* 0x000000ff4800720c */ /* 0x010fc80003f05070 */
[----:B------:R-:W-:-:S13]  /*ac40*/  ISETP.NE.AND.EX P0, PT, R73, RZ, PT, P0 ;  /* 0x000000ff4900720c */ /* 0x000fda0003f05300 */
[----:B------:R-:W-:-:S04]  /*ac50*/  @P0 LEA R74, P1, R129, R72, 0x5 ;  /* 0x00000048814a0211 */ /* 0x000fc800078228ff */
[----:B------:R-:W-:-:S05]  /*ac60*/  @P0 LEA.HI.X R75, R129, R73, RZ, 0x5, P1 ;  /* 0x00000049814b0211 */ /* 0x000fca00008f2cff */
[----:B------:R-:W5:Y:S04]  /*ac70*/  @P0 LDG.E.128 R40, desc[UR6][R74.64] ;  /* 0x000000064a280981 */ /* 0x000f68000c1e1d00 */
[----:B------:R3:W5:Y:S01]  /*ac80*/  @P0 LDG.E.128 R44, desc[UR6][R74.64+0x10] ;  /* 0x000010064a2c0981 */ /* 0x000762000c1e1d00 */
[C---:B------:R-:W-:Y:S01]  /*ac90*/  ISETP.NE.AND P0, PT, R133.reuse, 0x1, PT ;  /* 0x000000018500780c */ /* 0x040fe20003f05270 */
[----:B------:R-:W-:Y:S01]  /*aca0*/  BSSY B2, `(.L_x_24277) ;  /* 0x000000c000027945 */ /* 0x000fe20003800000 */
[----:B---3--:R-:W-:-:S11]  /*acb0*/  VIADD R74, R133, 0x1 ;  /* 0x00000001854a7836 */ /* 0x008fd60000000000 */
[----:B------:R-:W-:Y:S05]  /*acc0*/  @!P0 BRA `(.L_x_24278) ;  /* 0x0000000000208947 */ /* 0x000fea0003800000 */
[----:B------:R-:W-:Y:S01]  /*acd0*/  ISETP.NE.AND P0, PT, R133, 0x2, PT ;  /* 0x000000028500780c */ /* 0x000fe20003f05270 */
[----:B012---:R-:W-:-:S12]  /*ace0*/  IMAD.MOV.U32 R170, RZ, RZ, R132 ;  /* 0x000000ffffaa7224 */ /* 0x007fd800078e0084 */
[----:B------:R-:W-:Y:S05]  /*acf0*/  @!P0 BRA `(.L_x_24279) ;  /* 0x0000000000188947 */ /* 0x000fea0003800000 */
[----:B------:R-:W-:Y:S02]  /*ad00*/  ISETP.NE.AND P0, PT, R133, 0x3, PT ;  /* 0x000000038500780c */ /* 0x000fe40003f05270 */
[----:B------:R-:W-:-:S11]  /*ad10*/  MOV R170, R39 ;  /* 0x0000002700aa7202 */ /* 0x000fd60000000f00 */
[----:B------:R-:W-:Y:S05]  /*ad20*/  @P0 BRA `(.L_x_24279) ;  /* 0x00000000000c0947 */ /* 0x000fea0003800000 */
[----:B------:R-:W-:Y:S01]  /*ad30*/  IMAD.MOV.U32 R170, RZ, RZ, R148 ;  /* 0x000000ffffaa7224 */ /* 0x000fe200078e0094 */
[----:B------:R-:W-:Y:S06]  /*ad40*/  BRA `(.L_x_24279) ;  /* 0x0000000000047947 */ /* 0x000fec0003800000 */
.L_x_24278:
[----:B012---:R-:W-:-:S07]  /*ad50*/  IMAD.MOV.U32 R170, RZ, RZ, R146 ;  /* 0x000000ffffaa7224 */ /* 0x007fce00078e0092 */
.L_x_24279:
[----:B------:R-:W-:Y:S05]  /*ad60*/  BSYNC B2 ;  /* 0x0000000000027941 */ /* 0x000fea0003800000 */
.L_x_24277:
        /* <DEDUP_REMOVED lines=16> */
.L_x_24283:
[----:B------:R-:W-:Y:S05]  /*ae70*/  BSYNC B3 ;  /* 0x0000000000037941 */ /* 0x000fea0003800000 */
.L_x_24282:
        /* <DEDUP_REMOVED lines=44> */
.L_x_24281:
[----:B------:R-:W-:Y:S05]  /*b140*/  BSYNC B2 ;  /* 0x0000000000027941 */ /* 0x000fea0003800000 */
.L_x_24280:
        /* <DEDUP_REMOVED lines=28> */
.L_x_24285:
[----:B------:R-:W-:-:S07]  /*b310*/  IMAD.MOV.U32 R73, RZ, RZ, R146 ;  /* 0x000000ffff497224 */ /* 0x000fce00078e0092 */
.L_x_24286:
[----:B------:R-:W-:Y:S05]  /*b320*/  BSYNC B2 ;  /* 0x0000000000027941 */ /* 0x000fea0003800000 */
.L_x_24284:
        /* <DEDUP_REMOVED lines=16> */
.L_x_24290:
[----:B------:R-:W-:Y:S05]  /*b430*/  BSYNC B3 ;  /* 0x0000000000037941 */ /* 0x000fea0003800000 */
.L_x_24289:
        /* <DEDUP_REMOVED lines=44> */
.L_x_24288:
[----:B------:R-:W-:Y:S05]  /*b700*/  BSYNC B2 ;  /* 0x0000000000027941 */ /* 0x000fea0003800000 */
.L_x_24287:
        /* <DEDUP_REMOVED lines=22> */
.L_x_24292:
[----:B------:R-:W-:-:S07]  /*b870*/  IMAD.MOV.U32 R76, RZ, RZ, R146 ;  /* 0x000000ffff4c7224 */ /* 0x000fce00078e0092 */
.L_x_24293:
[----:B------:R-:W-:Y:S05]  /*b880*/  BSYNC B2 ;  /* 0x0000000000027941 */ /* 0x000fea0003800000 */
.L_x_24291:
        /* <DEDUP_REMOVED lines=16> */
.L_x_24297:
[----:B------:R-:W-:Y:S05]  /*b990*/  BSYNC B3 ;  /* 0x0000000000037941 */ /* 0x000fea0003800000 */
.L_x_24296:
        /* <DEDUP_REMOVED lines=44> */
.L_x_24295:
[----:B------:R-:W-:Y:S05]  /*bc60*/  BSYNC B2 ;  /* 0x0000000000027941 */ /* 0x000fea0003800000 */
.L_x_24294:
        /* <DEDUP_REMOVED lines=21> */
.L_x_24299:
[----:B------:R-:W-:-:S07]  /*bdc0*/  MOV R172, R146 ;  /* 0x0000009200ac7202 */ /* 0x000fce0000000f00 */
.L_x_24300:
[----:B------:R-:W-:Y:S05]  /*bdd0*/  BSYNC B2 ;  /* 0x0000000000027941 */ /* 0x000fea0003800000 */
.L_x_24298:
        /* <DEDUP_REMOVED lines=16> */
.L_x_24304:
[----:B------:R-:W-:Y:S05]  /*bee0*/  BSYNC B3 ;  /* 0x0000000000037941 */ /* 0x000fea0003800000 */
.L_x_24303:
        /* <DEDUP_REMOVED lines=44> */
.L_x_24302:
[----:B------:R-:W-:Y:S05]  /*c1b0*/  BSYNC B2 ;  /* 0x0000000000027941 */ /* 0x000fea0003800000 */
.L_x_24301:
        /* <DEDUP_REMOVED lines=20> */
.L_x_24306:
[----:B------:R-:W-:-:S07]  /*c300*/  IMAD.MOV.U32 R172, RZ, RZ, R146 ;  /* 0x000000ffffac7224 */ /* 0x000fce00078e0092 */
.L_x_24307:
[----:B------:R-:W-:Y:S05]  /*c310*/  BSYNC B2 ;  /* 0x0000000000027941 */ /* 0x000fea0003800000 */
.L_x_24305:
        /* <DEDUP_REMOVED lines=16> */
.L_x_24311:
[----:B------:R-:W-:Y:S05]  /*c420*/  BSYNC B3 ;  /* 0x0000000000037941 */ /* 0x000fea0003800000 */
.L_x_24310:
        /* <DEDUP_REMOVED lines=44> */
.L_x_24309:
[----:B------:R-:W-:Y:S05]  /*c6f0*/  BSYNC B2 ;  /* 0x0000000000027941 */ /* 0x000fea0003800000 */
.L_x_24308:
        /* <DEDUP_REMOVED lines=21> */
.L_x_24313:
[----:B------:R-:W-:-:S07]  /*c850*/  IMAD.MOV.U32 R77, RZ, RZ, R146 ;  /* 0x000000ffff4d7224 */ /* 0x000fce00078e0092 */
.L_x_24314:
[----:B------:R-:W-:Y:S05]  /*c860*/  BSYNC B2 ;  /* 0x0000000000027941 */ /* 0x000fea0003800000 */
.L_x_24312:
        /* <DEDUP_REMOVED lines=16> */
.L_x_24318:
[----:B------:R-:W-:Y:S05]  /*c970*/  BSYNC B3 ;  /* 0x0000000000037941 */ /* 0x000fea0003800000 */
.L_x_24317:
        /* <DEDUP_REMOVED lines=44> */
.L_x_24316:
[----:B------:R-:W-:Y:S05]  /*cc40*/  BSYNC B2 ;  /* 0x0000000000027941 */ /* 0x000fea0003800000 */
.L_x_24315:
        /* <DEDUP_REMOVED lines=20> */
.L_x_24320:
[----:B------:R-:W-:-:S07]  /*cd90*/  MOV R78, R146 ;  /* 0x00000092004e7202 */ /* 0x000fce0000000f00 */
.L_x_24321:
[----:B------:R-:W-:Y:S05]  /*cda0*/  BSYNC B2 ;  /* 0x0000000000027941 */ /* 0x000fea0003800000 */
.L_x_24319:
        /* <DEDUP_REMOVED lines=16> */
.L_x_24325:
[----:B------:R-:W-:Y:S05]  /*ceb0*/  BSYNC B3 ;  /* 0x0000000000037941 */ /* 0x000fea0003800000 */
.L_x_24324:
        /* <DEDUP_REMOVED lines=44> */
.L_x_24323:
[----:B------:R-:W-:Y:S05]  /*d180*/  BSYNC B2 ;  /* 0x0000000000027941 */ /* 0x000fea0003800000 */
.L_x_24322:
        /* <DEDUP_REMOVED lines=21> */
.L_x_24327:
[----:B------:R-:W-:-:S07]  /*d2e0*/  IMAD.MOV.U32 R220, RZ, RZ, R146 ;  /* 0x000000ffffdc7224 */ /* 0x000fce00078e0092 */
.L_x_24328:
[----:B------:R-:W-:Y:S05]  /*d2f0*/  BSYNC B2 ;  /* 0x0000000000027941 */ /* 0x000fea0003800000 */
.L_x_24326:
        /* <DEDUP_REMOVED lines=19> */
.L_x_24332:
[----:B------:R-:W-:Y:S05]  /*d430*/  BSYNC B3 ;  /* 0x0000000000037941 */ /* 0x000fea0003800000 */
.L_x_24331:
        /* <DEDUP_REMOVED lines=44> */
.L_x_24330:
[----:B------:R-:W-:Y:S05]  /*d700*/  BSYNC B2 ;  /* 0x0000000000027941 */ /* 0x000fea0003800000 */
.L_x_24329:
[----:B------:R-:W-:Y:S02]  /*d710*/  I2FP.F32.U32 R170, R220 ;  /* 0x000000dc00aa7245 */ /* 0x000fe40000201000 */
[----:B------:R-:W-:Y:S02]  /*d720*/  SEL R171, RZ, 0x1, P3 ;  /* 0x00000001ffab7807 */ /* 0x000fe40001800000 */
[----:B------:R-:W-:Y:S01]  /*d730*/  SHF.L.U32 R79, R79, 0x10, RZ ;  /* 0x000000104f4f7819 */ /* 0x000fe200000006ff */
[----:B------:R-:W-:Y:S01]  /*d740*/  FFMA.FTZ R131, R170, R131, 1.1641532182693481445e-10 ;  /* 0x2f000000aa837423 */ /* 0x000fe20000010083 */
[----:B------:R-:W-:Y:S02]  /*d750*/  SEL R170, RZ, 0x10000, P5 ;  /* 0x00010000ffaa7807 */ /* 0x000fe40002800000 */
[----:B------:R-:W-:Y:S01]  /*d760*/  LOP3.LUT P6, RZ, R5, 0x4, RZ, 0xc0, !PT ;  /* 0x0000000405ff7812 */ /* 0x000fe200078cc0ff */
[----:B------:R-:W-:Y:S01]  /*d770*/  FMUL.FTZ R79, R79, R128 ;  /* 0x000000804f4f7220 */ /* 0x000fe20000410000 */
[----:B------:R-:W-:-:S02]  /*d780*/  FSETP.GTU.FTZ.AND P5, PT, R131, R130, PT ;  /* 0x000000828300720b */ /* 0x000fc40003fbc000 */
[----:B------:R-:W-:Y:S01]  /*d790*/  SEL R130, RZ, 0x100, P4 ;  /* 0x00000100ff827807 */ /* 0x000fe20002000000 */
[----:B------:R-:W-:Y:S01]  /*d7a0*/  FMUL.FTZ R79, R79, R175 ;  /* 0x000000af4f4f7220 */ /* 0x000fe20000410000 */
[----:B------:R-:W-:Y:S02]  /*d7b0*/  SEL R131, RZ, 0x1000000, P5 ;  /* 0x01000000ff837807 */ /* 0x000fe40002800000 */
[----:B------:R-:W-:Y:S02]  /*d7c0*/  LOP3.LUT P4, RZ, R5, 0x2, RZ, 0xc0, !PT ;  /* 0x0000000205ff7812 */ /* 0x000fe4000788c0ff */
[----:B------:R-:W-:Y:S02]  /*d7d0*/  LOP3.LUT R170, R130, R131, R170, 0xfe, !PT ;  /* 0x0000008382aa7212 */ /* 0x000fe400078efeaa */
[----:B------:R-:W-:Y:S02]  /*d7e0*/  SEL R130, RZ, 0x1, P2 ;  /* 0x00000001ff827807 */ /* 0x000fe40001000000 */
[----:B------:R-:W-:-:S02]  /*d7f0*/  SEL R172, RZ, 0x1, P4 ;  /* 0x00000001ffac7807 */ /* 0x000fc40002000000 */
        /* <DEDUP_REMOVED lines=19> */
.L_x_24276:
[----:B------:R-:W-:Y:S05]  /*d930*/  BSYNC B1 ;  /* 0x0000000000017941 */ /* 0x000fea0003800000 */
.L_x_24275:
[----:B------:R-:W-:Y:S01]  /*d940*/  LOP3.LUT P0, RZ, R5, 0x400, RZ, 0xc0, !PT ;  /* 0x0000040005ff7812 */ /* 0x000fe2000780c0ff */
[----:B------:R-:W-:-:S12]  /*d950*/  BSSY B1, `(.L_x_24333) ;  /* 0x00002d6000017945 */ /* 0x000fd80003800000 */
[----:B------:R-:W-:Y:S05]  /*d960*/  @!P0 BRA `(.L_x_24334) ;  /* 0x0000002c00508947 */ /* 0x000fea0003800000 */
[----:B------:R-:W4:Y:S08]  /*d970*/  LDC.64 R84, c[0x0][0x220] ;  /* 0x00008800ff547b82 */ /* 0x000f300000000a00 */
[----:B------:R-:W0:Y:S01]  /*d980*/  LDC.64 R80, c[0x0][0x230] ;  /* 0x00008c00ff507b82 */ /* 0x000e220000000a00 */
[----:B----4-:R-:W-:-:S06]  /*d990*/  IMAD.WIDE.U32 R84, R129, 0x10, R84 ;  /* 0x0000001081547825 */ /* 0x010fcc00078e0054 */
[----:B------:R-:W5:Y:S01]  /*d9a0*/  LDG.E.128 R84, desc[UR6][R84.64] ;  /* 0x0000000654547981 */ /* 0x000f62000c1e1d00 */
[----:B0-----:R-:W-:-:S04]  /*d9b0*/  ISETP.NE.U32.AND P0, PT, R80, RZ, PT ;  /* 0x000000ff5000720c */ /* 0x001fc80003f05070 */
        /* <DEDUP_REMOVED lines=9> */
[----:B------:R-:W-:Y:S02]  /*da50*/  ISETP.NE.AND P0, PT, R133, 0x2, PT ;  /* 0x000000028500780c */ /* 0x000fe40003f05270 */
[----:B-123--:R-:W-:-:S11]  /*da60*/  MOV R170, R132 ;  /* 0x0000008400aa7202 */ /* 0x00efd60000000f00 */
[----:B------:R-:W-:Y:S05]  /*da70*/  @!P0 BRA `(.L_x_24337) ;  /* 0x0000000000188947 */ /* 0x000fea0003800000 */
[----:B------:R-:W-:Y:S01]  /*da80*/  ISETP.NE.AND P0, PT, R133, 0x3, PT ;  /* 0x000000038500780c */ /* 0x000fe20003f05270 */
[----:B------:R-:W-:-:S12]  /*da90*/  IMAD.MOV.U32 R170, RZ, RZ, R39 ;  /* 0x000000ffffaa7224 */ /* 0x000fd800078e0027 */
[----:B------:R-:W-:Y:S05]  /*daa0*/  @P0 BRA `(.L_x_24337) ;  /* 0x00000000000c0947 */ /* 0x000fea0003800000 */
[----:B------:R-:W-:Y:S01]  /*dab0*/  IMAD.MOV.U32 R170, RZ, RZ, R148 ;  /* 0x000000ffffaa7224 */ /* 0x000fe200078e0094 */
[----:B------:R-:W-:Y:S06]  /*dac0*/  BRA `(.L_x_24337) ;  /* 0x0000000000047947 */ /* 0x000fec0003800000 */
.L_x_24336:
[----:B-123--:R-:W-:-:S07]  /*dad0*/  MOV R170, R146 ;  /* 0x0000009200aa7202 */ /* 0x00efce0000000f00 */
.L_x_24337:
[----:B------:R-:W-:Y:S05]  /*dae0*/  BSYNC B2 ;  /* 0x0000000000027941 */ /* 0x000fea0003800000 */
.L_x_24335:
        /* <DEDUP_REMOVED lines=16> */
.L_x_24341:
[----:B------:R-:W-:Y:S05]  /*dbf0*/  BSYNC B3 ;  /* 0x0000000000037941 */ /* 0x000fea0003800000 */
.L_x_24340:
        /* <DEDUP_REMOVED lines=44> */
.L_x_24339:
[----:B------:R-:W-:Y:S05]  /*dec0*/  BSYNC B2 ;  /* 0x0000000000027941 */ /* 0x000fea0003800000 */
.L_x_24338:
        /* <DEDUP_REMOVED lines=28> */
.L_x_24343:
[----:B------:R-:W-:-:S07]  /*e090*/  IMAD.MOV.U32 R81, RZ, RZ, R146 ;  /* 0x000000ffff517224 */ /* 0x000fce00078e0092 */
.L_x_24344:
[----:B------:R-:W-:Y:S05]  /*e0a0*/  BSYNC B2 ;  /* 0x0000000000027941 */ /* 0x000fea0003800000 */
.L_x_24342:
        /* <DEDUP_REMOVED lines=16> */
.L_x_24348:
[----:B------:R-:W-:Y:S05]  /*e1b0*/  BSYNC B3 ;  /* 0x0000000000037941 */ /* 0x000fea0003800000 */
.L_x_24347:
        /* <DEDUP_REMOVED lines=44> */
.L_x_24346:
[----:B------:R-:W-:Y:S05]  /*e480*/  BSYNC B2 ;  /* 0x0000000000027941 */ /* 0x000fea0003800000 */
.L_x_24345:
        /* <DEDUP_REMOVED lines=22> */
.L_x_24350:
[----:B------:R-:W-:-:S07]  /*e5f0*/  MOV R84, R146 ;  /* 0x0000009200547202 */ /* 0x000fce0000000f00 */
.L_x_24351:
[----:B------:R-:W-:Y:S05]  /*e600*/  BSYNC B2 ;  /* 0x0000000000027941 */ /* 0x000fea0003800000 */
.L_x_24349:
        /* <DEDUP_REMOVED lines=16> */
.L_x_24355:
[----:B------:R-:W-:Y:S05]  /*e710*/  BSYNC B3 ;  /* 0x0000000000037941 */ /* 0x000fea0003800000 */
.L_x_24354:
        /* <DEDUP_REMOVED lines=44> */
.L_x_24353:
[----:B------:R-:W-:Y:S05]  /*e9e0*/  BSYNC B2 ;  /* 0x0000000000027941 */ /* 0x000fea0003800000 */
.L_x_24352:
        /* <DEDUP_REMOVED lines=21> */
.L_x_24357:
[----:B------:R-:W-:-:S07]  /*eb40*/  IMAD.MOV.U32 R172, RZ, RZ, R146 ;  /* 0x000000ffffac7224 */ /* 0x000fce00078e0092 */
.L_x_24358:
[----:B------:R-:W-:Y:S05]  /*eb50*/  BSYNC B2 ;  /* 0x0000000000027941 */ /* 0x000fea0003800000 */
.L_x_24356:
        /* <DEDUP_REMOVED lines=16> */
.L_x_24362:
[----:B------:R-:W-:Y:S05]  /*ec60*/  BSYNC B3 ;  /* 0x0000000000037941 */ /* 0x000fea0003800000 */
.L_x_24361:
        /* <DEDUP_REMOVED lines=44> */
.L_x_24360:
[----:B------:R-:W-:Y:S05]  /*ef30*/  BSYNC B2 ;  /* 0x0000000000027941 */ /* 0x000fea0003800000 */
.L_x_24359:
        /* <DEDUP_REMOVED lines=20> */
.L_x_24364:
[----:B------:R-:W-:-:S07]  /*f080*/  IMAD.MOV.U32 R172, RZ, RZ, R146 ;  /* 0x000000ffffac7224 */ /* 0x000fce00078e0092 */
.L_x_24365:
[----:B------:R-:W-:Y:S05]  /*f090*/  BSYNC B2 ;  /* 0x0000000000027941 */ /* 0x000fea0003800000 */
.L_x_24363:
        /* <DEDUP_REMOVED lines=16> */
.L_x_24369:
[----:B------:R-:W-:Y:S05]  /*f1a0*/  BSYNC B3 ;  /* 0x0000000000037941 */ /* 0x000fea0003800000 */
.L_x_24368:
        /* <DEDUP_REMOVED lines=44> */
.L_x_24367:
[----:B------:R-:W-:Y:S05]  /*f470*/  BSYNC B2 ;  /* 0x0000000000027941 */ /* 0x000fea0003800000 */
.L_x_24366:
        /* <DEDUP_REMOVED lines=21> */
.L_x_24371:
[----:B------:R-:W-:-:S07]  /*f5d0*/  MOV R85, R146 ;  /* 0x0000009200557202 */ /* 0x000fce0000000f00 */
.L_x_24372:
[----:B------:R-:W-:Y:S05]  /*f5e0*/  BSYNC B2 ;  /* 0x0000000000027941 */ /* 0x000fea0003800000 */
.L_x_24370:
        /* <DEDUP_REMOVED lines=16> */
.L_x_24376:
[----:B------:R-:W-:Y:S05]  /*f6f0*/  BSYNC B3 ;  /* 0x0000000000037941 */ /* 0x000fea0003800000 */
.L_x_24375:
        /* <DEDUP_REMOVED lines=44> */
.L_x_24374:
[----:B------:R-:W-:Y:S05]  /*f9c0*/  BSYNC B2 ;  /* 0x0000000000027941 */ /* 0x000fea0003800000 */
.L_x_24373:
        /* <DEDUP_REMOVED lines=20> */
.L_x_24378:
[----:B------:R-:W-:-:S07]  /*fb10*/  MOV R86, R146 ;  /* 0x0000009200567202 */ /* 0x000fce0000000f00 */
.L_x_24379:
[----:B------:R-:W-:Y:S05]  /*fb20*/  BSYNC B2 ;  /* 0x0000000000027941 */ /* 0x000fea0003800000 */
.L_x_24377:
        /* <DEDUP_REMOVED lines=16> */
.L_x_24383:
[----:B------:R-:W-:Y:S05]  /*fc30*/  BSYNC B3 ;  /* 0x0000000000037941 */ /* 0x000fea0003800000 */
.L_x_24382:
        /* <DEDUP_REMOVED lines=44> */
.L_x_24381:
[----:B------:R-:W-:Y:S05]  /*ff00*/  BSYNC B2 ;  /* 0x0000000000027941 */ /* 0x000fea0003800000 */
.L_x_24380:
        /* <DEDUP_REMOVED lines=21> */
.L_x_24385:
[----:B------:R-:W-:-:S07]  /*10060*/  MOV R220, R146 ;  /* 0x0000009200dc7202 */ /* 0x000fce0000000f00 */
.L_x_24386:
[----:B------:R-:W-:Y:S05]  /*10070*/  BSYNC B2 ;  /* 0x0000000000027941 */ /* 0x000fea0003800000 */
.L_x_24384:
        /* <DEDUP_REMOVED lines=19> */
.L_x_24390:
[----:B------:R-:W-:Y:S05]  /*101b0*/  BSYNC B3 ;  /* 0x0000000000037941 */ /* 0x000fea0003800000 */
.L_x_24389:
        /* <DEDUP_REMOVED lines=44> */
.L_x_24388:
[----:B------:R-:W-:Y:S05]  /*10480*/  BSYNC B2 ;  /* 0x0000000000027941 */ /* 0x000fea0003800000 */
.L_x_24387:
        /* <DEDUP_REMOVED lines=34> */
.L_x_24334:
[----:B------:R-:W-:Y:S05]  /*106b0*/  BSYNC B1 ;  /* 0x0000000000017941 */ /* 0x000fea0003800000 */
.L_x_24333:
[----:B------:R-:W-:Y:S01]  /*106c0*/  LOP3.LUT P0, RZ, R5, 0x200, RZ, 0xc0, !PT ;  /* 0x0000020005ff7812 */ /* 0x000fe2000780c0ff */
[----:B------:R-:W-:-:S12]  /*106d0*/  BSSY B1, `(.L_x_24391) ;  /* 0x00002d6000017945 */ /* 0x000fd80003800000 */
[----:B------:R-:W-:Y:S05]  /*106e0*/  @!P0 BRA `(.L_x_24392) ;  /* 0x0000002c00508947 */ /* 0x000fea0003800000 */
        /* <DEDUP_REMOVED lines=15> */
[----:B--234-:R-:W-:-:S11]  /*107e0*/  MOV R170, R132 ;  /* 0x0000008400aa7202 */ /* 0x01cfd60000000f00 */
[----:B------:R-:W-:Y:S05]  /*107f0*/  @!P0 BRA `(.L_x_24395) ;  /* 0x0000000000188947 */ /* 0x000fea0003800000 */
[----:B------:R-:W-:Y:S01]  /*10800*/  ISETP.NE.AND P0, PT, R133, 0x3, PT ;  /* 0x000000038500780c */ /* 0x000fe20003f05270 */
[----:B------:R-:W-:-:S12]  /*10810*/  IMAD.MOV.U32 R170, RZ, RZ, R39 ;  /* 0x000000ffffaa7224 */ /* 0x000fd800078e0027 */
[----:B------:R-:W-:Y:S05]  /*10820*/  @P0 BRA `(.L_x_24395) ;  /* 0x00000000000c0947 */ /* 0x000fea0003800000 */
[----:B------:R-:W-:Y:S01]  /*10830*/  MOV R170, R148 ;  /* 0x0000009400aa7202 */ /* 0x000fe20000000f00 */
[----:B------:R-:W-:Y:S06]  /*10840*/  BRA `(.L_x_24395) ;  /* 0x0000000000047947 */ /* 0x000fec0003800000 */
.L_x_24394:
[----:B--234-:R-:W-:-:S07]  /*10850*/  IMAD.MOV.U32 R170, RZ, RZ, R146 ;  /* 0x000000ffffaa7224 */ /* 0x01cfce00078e0092 */
.L_x_24395:
[----:B------:R-:W-:Y:S05]  /*10860*/  BSYNC B2 ;  /* 0x0000000000027941 */ /* 0x000fea0003800000 */
.L_x_24393:
        /* <DEDUP_REMOVED lines=16> */
.L_x_24399:
[----:B------:R-:W-:Y:S05]  /*10970*/  BSYNC B3 ;  /* 0x0000000000037941 */ /* 0x000fea0003800000 */
.L_x_24398:
        /* <DEDUP_REMOVED lines=44> */
.L_x_24397:
[----:B------:R-:W-:Y:S05]  /*10c40*/  BSYNC B2 ;  /* 0x0000000000027941 */ /* 0x000fea0003800000 */
.L_x_24396:
[----:B------:R-:W0:Y:S01]  /*10c50*/  LDC R130, c[0x0][0x294] ;  /* 0x0000a500ff827b82 */ /* 0x000e220000000800 */
[----:B------:R-:W-:Y:S01]  /*10c60*/  HFMA2.MMA R131, -RZ, RZ, 0.1171875, 0 ;  /* 0x2f800000ff837435 */ /* 0x000fe200000001ff */
[----:B------:R-:W-:Y:S01]  /*10c70*/  ISETP.NE.U32.AND P0, PT, R88, RZ, PT ;  /* 0x000000ff5800720c */ /* 0x000fe20003f05070 */
[----:B------:R-:W-:Y:S01]  /*10c80*/  BSSY B2, `(.L_x_24400) ;  /* 0x000001a000027945 */ /* 0x000fe20003800000 */
[----:B------:R-:W-:Y:S02]  /*10c90*/  I2FP.F32.U32 R88, R170 ;  /* 0x000000aa00587245 */ /* 0x000fe40000201000 */
[----:B------:R-:W-:Y:S02]  /*10ca0*/  LOP3.LUT R5, R5, 0xfffffffb, RZ, 0xc0, !PT ;  /* 0xfffffffb05057812 */ /* 0x000fe400078ec0ff */
[----:B------:R-:W1:Y:S01]  /*10cb0*/  LDC R175, c[0x0][0x298] ;  /* 0x0000a600ffaf7b82 */ /* 0x000e620000000800 */
[----:B------:R-:W-:Y:S02]  /*10cc0*/  ISETP.NE.AND.EX P0, PT, R89, RZ, PT, P0 ;  /* 0x000000ff5900720c */ /* 0x000fe40003f05300 */
        /* <DEDUP_REMOVED lines=20> */
.L_x_24401:
[----:B------:R-:W-:-:S07]  /*10e10*/  MOV R89, R146 ;  /* 0x0000009200597202 */ /* 0x000fce0000000f00 */
.L_x_24402:
[----:B------:R-:W-:Y:S05]  /*10e20*/  BSYNC B2 ;  /* 0x0000000000027941 */ /* 0x000fea0003800000 */
.L_x_24400:
        /* <DEDUP_REMOVED lines=16> */
.L_x_24406:
[----:B------:R-:W-:Y:S05]  /*10f30*/  BSYNC B3 ;  /* 0x0000000000037941 */ /* 0x000fea0003800000 */
.L_x_24405:
        /* <DEDUP_REMOVED lines=44> */
.L_x_24404:
[----:B------:R-:W-:Y:S05]  /*11200*/  BSYNC B2 ;  /* 0x0000000000027941 */ /* 0x000fea0003800000 */
.L_x_24403:
        /* <DEDUP_REMOVED lines=22> */
.L_x_24408:
[----:B------:R-:W-:-:S07]  /*11370*/  MOV R92, R146 ;  /* 0x00000092005c7202 */ /* 0x000fce0000000f00 */
.L_x_24409:
[----:B------:R-:W-:Y:S05]  /*11380*/  BSYNC B2 ;  /* 0x0000000000027941 */ /* 0x000fea0003800000 */
.L_x_24407:
        /* <DEDUP_REMOVED lines=16> */
.L_x_24413:
[----:B------:R-:W-:Y:S05]  /*11490*/  BSYNC B3 ;  /* 0x0000000000037941 */ /* 0x000fea0003800000 */
.L_x_24412:
        /* <DEDUP_REMOVED lines=44> */
.L_x_24411:
[----:B------:R-:W-:Y:S05]  /*11760*/  BSYNC B2 ;  /* 0x0000000000027941 */ /* 0x000fea0003800000 */
.L_x_24410:
        /* <DEDUP_REMOVED lines=21> */
.L_x_24415:
[----:B------:R-:W-:-:S07]  /*118c0*/  MOV R172, R146 ;  /* 0x0000009200ac7202 */ /* 0x000fce0000000f00 */
.L_x_24416:
[----:B------:R-:W-:Y:S05]  /*118d0*/  BSYNC B2 ;  /* 0x0000000000027941 */ /* 0x000fea0003800000 */
.L_x_24414:
        /* <DEDUP_REMOVED lines=16> */
.L_x_24420:
[----:B------:R-:W-:Y:S05]  /*119e0*/  BSYNC B3 ;  /* 0x0000000000037941 */ /* 0x000fea0003800000 */
.L_x_24419:
        /* <DEDUP_REMOVED lines=44> */
.L_x_24418:
[----:B------:R-:W-:Y:S05]  /*11cb0*/  BSYNC B2 ;  /* 0x0000000000027941 */ /* 0x000fea0003800000 */
.L_x_24417:
        /* <DEDUP_REMOVED lines=20> */
.L_x_24422:
[----:B------:R-:W-:-:S07]  /*11e00*/  MOV R172, R146 ;  /* 0x0000009200ac7202 */ /* 0x000fce0000000f00 */
.L_x_24423:
[----:B------:R-:W-:Y:S05]  /*11e10*/  BSYNC B2 ;  /* 0x0000000000027941 */ /* 0x000fea0003800000 */
.L_x_24421:
        /* <DEDUP_REMOVED lines=16> */
.L_x_24427:
[----:B------:R-:W-:Y:S05]  /*11f20*/  BSYNC B3 ;  /* 0x0000000000037941 */ /* 0x000fea0003800000 */
.L_x_24426:
        /* <DEDUP_REMOVED lines=44> */
.L_x_24425:
[----:B------:R-:W-:Y:S05]  /*121f0*/  BSYNC B2 ;  /* 0x0000000000027941 */ /* 0x000fea0003800000 */
.L_x_24424:
        /* <DEDUP_REMOVED lines=21> */
.L_x_24429:
[----:B------:R-:W-:-:S07]  /*12350*/  MOV R93, R146 ;  /* 0x00000092005d7202 */ /* 0x000fce0000000f00 */
.L_x_24430:
[----:B------:R-:W-:Y:S05]  /*12360*/  BSYNC B2 ;  /* 0x0000000000027941 */ /* 0x000fea0003800000 */
.L_x_24428:
        /* <DEDUP_REMOVED lines=16> */
.L_x_24434:
[----:B------:R-:W-:Y:S05]  /*12470*/  BSYNC B3 ;  /* 0x0000000000037941 */ /* 0x000fea0003800000 */
.L_x_24433:
        /* <DEDUP_REMOVED lines=44> */
.L_x_24432:
[----:B------:R-:W-:Y:S05]  /*12740*/  BSYNC B2 ;  /* 0x0000000000027941 */ /* 0x000fea0003800000 */
.L_x_24431:
        /* <DEDUP_REMOVED lines=20> */
.L_x_24436:
[----:B------:R-:W-:-:S07]  /*12890*/  MOV R94, R146 ;  /* 0x00000092005e7202 */ /* 0x000fce0000000f00 */
.L_x_24437:
[----:B------:R-:W-:Y:S05]  /*128a0*/  BSYNC B2 ;  /* 0x0000000000027941 */ /* 0x000fea0003800000 */
.L_x_24435:
        /* <DEDUP_REMOVED lines=16> */
.L_x_24441:
[----:B------:R-:W-:Y:S05]  /*129b0*/  BSYNC B3 ;  /* 0x0000000000037941 */ /* 0x000fea0003800000 */
.L_x_24440:
        /* <DEDUP_REMOVED lines=44> */
.L_x_24439:
[----:B------:R-:W-:Y:S05]  /*12c80*/  BSYNC B2 ;  /* 0x0000000000027941 */ /* 0x000fea0003800000 */
.L_x_24438:
        /* <DEDUP_REMOVED lines=21> */
.L_x_24443:
[----:B------:R-:W-:-:S07]  /*12de0*/  MOV R220, R146 ;  /* 0x0000009200dc7202 */ /* 0x000fce0000000f00 */
.L_x_24444:
[----:B------:R-:W-:Y:S05]  /*12df0*/  BSYNC B2 ;  /* 0x0000000000027941 */ /* 0x000fea0003800000 */
.L_x_24442:
        /* <DEDUP_REMOVED lines=19> */
.L_x_24448:
[----:B------:R-:W-:Y:S05]  /*12f30*/  BSYNC B3 ;  /* 0x0000000000037941 */ /* 0x000fea0003800000 */
.L_x_24447:
        /* <DEDUP_REMOVED lines=44> */
.L_x_24446:
[----:B------:R-:W-:Y:S05]  /*13200*/  BSYNC B2 ;  /* 0x0000000000027941 */ /* 0x000fea0003800000 */
.L_x_24445:
        /* <DEDUP_REMOVED lines=34> */
.L_x_24392:
[----:B------:R-:W-:Y:S05]  /*13430*/  BSYNC B1 ;  /* 0x0000000000017941 */ /* 0x000fea0003800000 */
.L_x_24391:
        /* <DEDUP_REMOVED lines=25> */
.L_x_24452:
[----:B--234-:R-:W-:-:S07]  /*135d0*/  IMAD.MOV.U32 R170, RZ, RZ, R146 ;  /* 0x000000ffffaa7224 */ /* 0x01cfce00078e0092 */
.L_x_24453:
[----:B------:R-:W-:Y:S05]  /*135e0*/  BSYNC B2 ;  /* 0x0000000000027941 */ /* 0x000fea0003800000 */
.L_x_24451:
        /* <DEDUP_REMOVED lines=16> */
.L_x_24457:
[----:B------:R-:W-:Y:S05]  /*136f0*/  BSYNC B3 ;  /* 0x0000000000037941 */ /* 0x000fea0003800000 */
.L_x_24456:
        /* <DEDUP_REMOVED lines=44> */
.L_x_24455:
[----:B------:R-:W-:Y:S05]  /*139c0*/  BSYNC B2 ;  /* 0x0000000000027941 */ /* 0x000fea0003800000 */
.L_x_24454:
        /* <DEDUP_REMOVED lines=28> */
.L_x_24459:
[----:B------:R-:W-:-:S07]  /*13b90*/  MOV R97, R146 ;  /* 0x0000009200617202 */ /* 0x000fce0000000f00 */
.L_x_24460:
[----:B------:R-:W-:Y:S05]  /*13ba0*/  BSYNC B2 ;  /* 0x0000000000027941 */ /* 0x000fea0003800000 */
.L_x_24458:
        /* <DEDUP_REMOVED lines=16> */
.L_x_24464:
[----:B------:R-:W-:Y:S05]  /*13cb0*/  BSYNC B3 ;  /* 0x0000000000037941 */ /* 0x000fea0003800000 */
.L_x_24463:
        /* <DEDUP_REMOVED lines=44> */
.L_x_24462:
[----:B------:R-:W-:Y:S05]  /*13f80*/  BSYNC B2 ;  /* 0x0000000000027941 */ /* 0x000fea0003800000 */
.L_x_24461:
        /* <DEDUP_REMOVED lines=22> */
.L_x_24466:
[----:B------:R-:W-:-:S07]  /*140f0*/  MOV R100, R146 ;  /* 0x0000009200647202 */ /* 0x000fce0000000f00 */
.L_x_24467:
[----:B------:R-:W-:Y:S05]  /*14100*/  BSYNC B2 ;  /* 0x0000000000027941 */ /* 0x000fea0003800000 */
.L_x_24465:
        /* <DEDUP_REMOVED lines=16> */
.L_x_24471:
[----:B------:R-:W-:Y:S05]  /*14210*/  BSYNC B3 ;  /* 0x0000000000037941 */ /* 0x000fea0003800000 */
.L_x_24470:
        /* <DEDUP_REMOVED lines=44> */
.L_x_24469:
[----:B------:R-:W-:Y:S05]  /*144e0*/  BSYNC B2 ;  /* 0x0000000000027941 */ /* 0x000fea0003800000 */
.L_x_24468:
        /* <DEDUP_REMOVED lines=21> */
.L_x_24473:
[----:B------:R-:W-:-:S07]  /*14640*/  MOV R172, R146 ;  /* 0x0000009200ac7202 */ /* 0x000fce0000000f00 */
.L_x_24474:
[----:B------:R-:W-:Y:S05]  /*14650*/  BSYNC B2 ;  /* 0x0000000000027941 */ /* 0x000fea0003800000 */
.L_x_24472:
        /* <DEDUP_REMOVED lines=16> */
.L_x_24478:
[----:B------:R-:W-:Y:S05]  /*14760*/  BSYNC B3 ;  /* 0x0000000000037941 */ /* 0x000fea0003800000 */
.L_x_24477:
        /* <DEDUP_REMOVED lines=44> */
.L_x_24476:
[----:B------:R-:W-:Y:S05]  /*14a30*/  BSYNC B2 ;  /* 0x0000000000027941 */ /* 0x000fea0003800000 */
.L_x_24475:
        /* <DEDUP_REMOVED lines=20> */
.L_x_24480:
[----:B------:R-:W-:-:S07]  /*14b80*/  MOV R172, R146 ;  /* 0x0000009200ac7202 */ /* 0x000fce0000000f00 */
.L_x_24481:
[----:B------:R-:W-:Y:S05]  /*14b90*/  BSYNC B2 ;  /* 0x0000000000027941 */ /* 0x000fea0003800000 */
.L_x_24479:
        /* <DEDUP_REMOVED lines=16> */
.L_x_24485:
[----:B------:R-:W-:Y:S05]  /*14ca0*/  BSYNC B3 ;  /* 0x0000000000037941 */ /* 0x000fea0003800000 */
.L_x_24484:
        /* <DEDUP_REMOVED lines=44> */
.L_x_24483:
[----:B------:R-:W-:Y:S05]  /*14f70*/  BSYNC B2 ;  /* 0x0000000000027941 */ /* 0x000fea0003800000 */
.L_x_24482:
        /* <DEDUP_REMOVED lines=21> */
.L_x_24487:
[----:B------:R-:W-:-:S07]  /*150d0*/  MOV R101, R146 ;  /* 0x0000009200657202 */ /* 0x000fce0000000f00 */
.L_x_24488:
[----:B------:R-:W-:Y:S05]  /*150e0*/  BSYNC B2 ;  /* 0x0000000000027941 */ /* 0x000fea0003800000 */
.L_x_24486:
        /* <DEDUP_REMOVED lines=16> */
.L_x_24492:
[----:B------:R-:W-:Y:S05]  /*151f0*/  BSYNC B3 ;  /* 0x0000000000037941 */ /* 0x000fea0003800000 */
.L_x_24491:
        /* <DEDUP_REMOVED lines=44> */
.L_x_24490:
[----:B------:R-:W-:Y:S05]  /*154c0*/  BSYNC B2 ;  /* 0x0000000000027941 */ /* 0x000fea0003800000 */
.L_x_24489:
        /* <DEDUP_REMOVED lines=20> */
.L_x_24494:
[----:B------:R-:W-:-:S07]  /*15610*/  MOV R102, R146 ;  /* 0x0000009200667202 */ /* 0x000fce0000000f00 */
.L_x_24495:
[----:B------:R-:W-:Y:S05]  /*15620*/  BSYNC B2 ;  /* 0x0000000000027941 */ /* 0x000fea0003800000 */
.L_x_24493:
        /* <DEDUP_REMOVED lines=16> */
.L_x_24499:
[----:B------:R-:W-:Y:S05]  /*15730*/  BSYNC B3 ;  /* 0x0000000000037941 */ /* 0x000fea0003800000 */
.L_x_24498:
        /* <DEDUP_REMOVED lines=44> */
.L_x_24497:
[----:B------:R-:W-:Y:S05]  /*15a00*/  BSYNC B2 ;  /* 0x0000000000027941 */ /* 0x000fea0003800000 */
.L_x_24496:
        /* <DEDUP_REMOVED lines=21> */
.L_x_24501:
[----:B------:R-:W-:-:S07]  /*15b60*/  MOV R220, R146 ;  /* 0x0000009200dc7202 */ /* 0x000fce0000000f00 */
.L_x_24502:
[----:B------:R-:W-:Y:S05]  /*15b70*/  BSYNC B2 ;  /* 0x0000000000027941 */ /* 0x000fea0003800000 */
.L_x_24500:
        /* <DEDUP_REMOVED lines=19> */
.L_x_24506:
[----:B------:R-:W-:Y:S05]  /*15cb0*/  BSYNC B3 ;  /* 0x0000000000037941 */ /* 0x000fea0003800000 */
.L_x_24505:
        /* <DEDUP_REMOVED lines=44> */
.L_x_24504:
[----:B------:R-:W-:Y:S05]  /*15f80*/  BSYNC B2 ;  /* 0x0000000000027941 */ /* 0x000fea0003800000 */
.L_x_24503:
        /* <DEDUP_REMOVED lines=34> */
.L_x_24450:
[----:B------:R-:W-:Y:S05]  /*161b0*/  BSYNC B1 ;  /* 0x0000000000017941 */ /* 0x000fea0003800000 */
.L_x_24449:
        /* <DEDUP_REMOVED lines=25> */
.L_x_24510:
[----:B--234-:R-:W-:-:S07]  /*16350*/  IMAD.MOV.U32 R170, RZ, RZ, R146 ;  /* 0x000000ffffaa7224 */ /* 0x01cfce00078e0092 */
.L_x_24511:
[----:B------:R-:W-:Y:S05]  /*16360*/  BSYNC B2 ;  /* 0x0000000000027941 */ /* 0x000fea0003800000 */
.L_x_24509:
        /* <DEDUP_REMOVED lines=16> */
.L_x_24515:
[----:B------:R-:W-:Y:S05]  /*16470*/  BSYNC B3 ;  /* 0x0000000000037941 */ /* 0x000fea0003800000 */
.L_x_24514:
        /* <DEDUP_REMOVED lines=44> */
.L_x_24513:
[----:B------:R-:W-:Y:S05]  /*16740*/  BSYNC B2 ;  /* 0x0000000000027941 */ /* 0x000fea0003800000 */
.L_x_24512:
        /* <DEDUP_REMOVED lines=28> */
.L_x_24517:
[----:B------:R-:W-:-:S07]  /*16910*/  MOV R105, R146 ;  /* 0x0000009200697202 */ /* 0x000fce0000000f00 */
.L_x_24518:
[----:B------:R-:W-:Y:S05]  /*16920*/  BSYNC B2 ;  /* 0x0000000000027941 */ /* 0x000fea0003800000 */
.L_x_24516:
        /* <DEDUP_REMOVED lines=16> */
.L_x_24522:
[----:B------:R-:W-:Y:S05]  /*16a30*/  BSYNC B3 ;  /* 0x0000000000037941 */ /* 0x000fea0003800000 */
.L_x_24521:
        /* <DEDUP_REMOVED lines=44> */
.L_x_24520:
[----:B------:R-:W-:Y:S05]  /*16d00*/  BSYNC B2 ;  /* 0x0000000000027941 */ /* 0x000fea0003800000 */
.L_x_24519:
        /* <DEDUP_REMOVED lines=22> */
.L_x_24524:
[----:B------:R-:W-:-:S07]  /*16e70*/  MOV R108, R146 ;  /* 0x00000092006c7202 */ /* 0x000fce0000000f00 */
.L_x_24525:
[----:B------:R-:W-:Y:S05]  /*16e80*/  BSYNC B2 ;  /* 0x0000000000027941 */ /* 0x000fea0003800000 */
.L_x_24523:
        /* <DEDUP_REMOVED lines=16> */
.L_x_24529:
[----:B------:R-:W-:Y:S05]  /*16f90*/  BSYNC B3 ;  /* 0x0000000000037941 */ /* 0x000fea0003800000 */
.L_x_24528:
        /* <DEDUP_REMOVED lines=44> */
.L_x_24527:
[----:B------:R-:W-:Y:S05]  /*17260*/  BSYNC B2 ;  /* 0x0000000000027941 */ /* 0x000fea0003800000 */
.L_x_24526:
        /* <DEDUP_REMOVED lines=21> */
.L_x_24531:
[----:B------:R-:W-:-:S07]  /*173c0*/  MOV R172, R146 ;  /* 0x0000009200ac7202 */ /* 0x000fce0000000f00 */
.L_x_24532:
[----:B------:R-:W-:Y:S05]  /*173d0*/  BSYNC B2 ;  /* 0x0000000000027941 */ /* 0x000fea0003800000 */
.L_x_24530:
        /* <DEDUP_REMOVED lines=16> */
.L_x_24536:
[----:B------:R-:W-:Y:S05]  /*174e0*/  BSYNC B3 ;  /* 0x0000000000037941 */ /* 0x000fea0003800000 */
.L_x_24535:
        /* <DEDUP_REMOVED lines=44> */
.L_x_24534:
[----:B------:R-:W-:Y:S05]  /*177b0*/  BSYNC B2 ;  /* 0x0000000000027941 */ /* 0x000fea0003800000 */
.L_x_24533:
        /* <DEDUP_REMOVED lines=20> */
.L_x_24538:
[----:B------:R-:W-:-:S07]  /*17900*/  MOV R172, R146 ;  /* 0x0000009200ac7202 */ /* 0x000fce0000000f00 */
.L_x_24539:
[----:B------:R-:W-:Y:S05]  /*17910*/  BSYNC B2 ;  /* 0x0000000000027941 */ /* 0x000fea0003800000 */
.L_x_24537:
        /* <DEDUP_REMOVED lines=16> */
.L_x_24543:
[----:B------:R-:W-:Y:S05]  /*17a20*/  BSYNC B3 ;  /* 0x0000000000037941 */ /* 0x000fea0003800000 */
.L_x_24542:
        /* <DEDUP_REMOVED lines=44> */
.L_x_24541:
[----:B------:R-:W-:Y:S05]  /*17cf0*/  BSYNC B2 ;  /* 0x0000000000027941 */ /* 0x000fea0003800000 */
.L_x_24540:
        /* <DEDUP_REMOVED lines=21> */
.L_x_24545:
[----:B------:R-:W-:-:S07]  /*17e50*/  MOV R109, R146 ;  /* 0x00000092006d7202 */ /* 0x000fce0000000f00 */
.L_x_24546:
[----:B------:R-:W-:Y:S05]  /*17e60*/  BSYNC B2 ;  /* 0x0000000000027941 */ /* 0x000fea0003800000 */
.L_x_24544:
        /* <DEDUP_REMOVED lines=16> */
.L_x_24550:
[----:B------:R-:W-:Y:S05]  /*17f70*/  BSYNC B3 ;  /* 0x0000000000037941 */ /* 0x000fea0003800000 */
.L_x_24549:
        /* <DEDUP_REMOVED lines=44> */
.L_x_24548:
[----:B------:R-:W-:Y:S05]  /*18240*/  BSYNC B2 ;  /* 0x0000000000027941 */ /* 0x000fea0003800000 */
.L_x_24547:
        /* <DEDUP_REMOVED lines=20> */
.L_x_24552:
[----:B------:R-:W-:-:S07]  /*18390*/  MOV R110, R146 ;  /* 0x00000092006e7202 */ /* 0x000fce0000000f00 */
.L_x_24553:
[----:B------:R-:W-:Y:S05]  /*183a0*/  BSYNC B2 ;  /* 0x0000000000027941 */ /* 0x000fea0003800000 */
.L_x_24551:
        /* <DEDUP_REMOVED lines=16> */
.L_x_24557:
[----:B------:R-:W-:Y:S05]  /*184b0*/  BSYNC B3 ;  /* 0x0000000000037941 */ /* 0x000fea0003800000 */
.L_x_24556:
        /* <DEDUP_REMOVED lines=44> */
.L_x_24555:
[----:B------:R-:W-:Y:S05]  /*18780*/  BSYNC B2 ;  /* 0x0000000000027941 */ /* 0x000fea0003800000 */
.L_x_24554:
        /* <DEDUP_REMOVED lines=21> */
.L_x_24559:
[----:B------:R-:W-:-:S07]  /*188e0*/  MOV R220, R146 ;  /* 0x0000009200dc7202 */ /* 0x000fce0000000f00 */
.L_x_24560:
[----:B------:R-:W-:Y:S05]  /*188f0*/  BSYNC B2 ;  /* 0x0000000000027941 */ /* 0x000fea0003800000 */
.L_x_24558:
        /* <DEDUP_REMOVED lines=19> */
.L_x_24564:
[----:B------:R-:W-:Y:S05]  /*18a30*/  BSYNC B3 ;  /* 0x0000000000037941 */ /* 0x000fea0003800000 */
.L_x_24563:
        /* <DEDUP_REMOVED lines=44> */
.L_x_24562:
[----:B------:R-:W-:Y:S05]  /*18d00*/  BSYNC B2 ;  /* 0x0000000000027941 */ /* 0x000fea0003800000 */
.L_x_24561:
        /* <DEDUP_REMOVED lines=34> */
.L_x_24508:
[----:B------:R-:W-:Y:S05]  /*18f30*/  BSYNC B1 ;  /* 0x0000000000017941 */ /* 0x000fea0003800000 */
.L_x_24507:
        /* <DEDUP_REMOVED lines=25> */
.L_x_24568:
[----:B--234-:R-:W-:-:S07]  /*190d0*/  IMAD.MOV.U32 R170, RZ, RZ, R146 ;  /* 0x000000ffffaa7224 */ /* 0x01cfce00078e0092 */
.L_x_24569:
[----:B------:R-:W-:Y:S05]  /*190e0*/  BSYNC B2 ;  /* 0x0000000000027941 */ /* 0x000fea0003800000 */
.L_x_24567:
        /* <DEDUP_REMOVED lines=16> */
.L_x_24573:
[----:B------:R-:W-:Y:S05]  /*191f0*/  BSYNC B3 ;  /* 0x0000000000037941 */ /* 0x000fea0003800000 */
.L_x_24572:
        /* <DEDUP_REMOVED lines=44> */
.L_x_24571:
[----:B------:R-:W-:Y:S05]  /*194c0*/  BSYNC B2 ;  /* 0x0000000000027941 */ /* 0x000fea0003800000 */
.L_x_24570:
        /* <DEDUP_REMOVED lines=28> */
.L_x_24575:
[----:B------:R-:W-:-:S07]  /*19690*/  MOV R113, R146 ;  /* 0x0000009200717202 */ /* 0x000fce0000000f00 */
.L_x_24576:
[----:B------:R-:W-:Y:S05]  /*196a0*/  BSYNC B2 ;  /* 0x0000000000027941 */ /* 0x000fea0003800000 */
.L_x_24574:
        /* <DEDUP_REMOVED lines=16> */
.L_x_24580:
[----:B------:R-:W-:Y:S05]  /*197b0*/  BSYNC B3 ;  /* 0x0000000000037941 */ /* 0x000fea0003800000 */
.L_x_24579:
        /* <DEDUP_REMOVED lines=44> */
.L_x_24578:
[----:B------:R-:W-:Y:S05]  /*19a80*/  BSYNC B2 ;  /* 0x0000000000027941 */ /* 0x000fea0003800000 */
.L_x_24577:
        /* <DEDUP_REMOVED lines=22> */
.L_x_24582:
[----:B------:R-:W-:-:S07]  /*19bf0*/  MOV R116, R146 ;  /* 0x0000009200747202 */ /* 0x000fce0000000f00 */
.L_x_24583:
[----:B------:R-:W-:Y:S05]  /*19c00*/  BSYNC B2 ;  /* 0x0000000000027941 */ /* 0x000fea0003800000 */
.L_x_24581:
        /* <DEDUP_REMOVED lines=16> */
.L_x_24587:
[----:B------:R-:W-:Y:S05]  /*19d10*/  BSYNC B3 ;  /* 0x0000000000037941 */ /* 0x000fea0003800000 */
.L_x_24586:
        /* <DEDUP_REMOVED lines=44> */
.L_x_24585:
[----:B------:R-:W-:Y:S05]  /*19fe0*/  BSYNC B2 ;  /* 0x0000000000027941 */ /* 0x000fea0003800000 */
.L_x_24584:
        /* <DEDUP_REMOVED lines=21> */
.L_x_24589:
[----:B------:R-:W-:-:S07]  /*1a140*/  MOV R172, R146 ;  /* 0x0000009200ac7202 */ /* 0x000fce0000000f00 */
.L_x_24590:
[----:B------:R-:W-:Y:S05]  /*1a150*/  BSYNC B2 ;  /* 0x0000000000027941 */ /* 0x000fea0003800000 */
.L_x_24588:
        /* <DEDUP_REMOVED lines=16> */
.L_x_24594:
[----:B------:R-:W-:Y:S05]  /*1a260*/  BSYNC B3 ;  /* 0x0000000000037941 */ /* 0x000fea0003800000 */
.L_x_24593:
        /* <DEDUP_REMOVED lines=44> */
.L_x_24592:
[----:B------:R-:W-:Y:S05]  /*1a530*/  BSYNC B2 ;  /* 0x0000000000027941 */ /* 0x000fea0003800000 */
.L_x_24591:
        /* <DEDUP_REMOVED lines=20> */
.L_x_24596:
[----:B------:R-:W-:-:S07]  /*1a680*/  MOV R172, R146 ;  /* 0x0000009200ac7202 */ /* 0x000fce0000000f00 */
.L_x_24597:
[----:B------:R-:W-:Y:S05]  /*1a690*/  BSYNC B2 ;  /* 0x0000000000027941 */ /* 0x000fea0003800000 */
.L_x_24595:
        /* <DEDUP_REMOVED lines=16> */
.L_x_24601:
[----:B------:R-:W-:Y:S05]  /*1a7a0*/  BSYNC B3 ;  /* 0x0000000000037941 */ /* 0x000fea0003800000 */
.L_x_24600:
        /* <DEDUP_REMOVED lines=44> */
.L_x_24599:
[----:B------:R-:W-:Y:S05]  /*1aa70*/  BSYNC B2 ;  /* 0x0000000000027941 */ /* 0x000fea0003800000 */
.L_x_24598:
        /* <DEDUP_REMOVED lines=21> */
.L_x_24603:
[----:B------:R-:W-:-:S07]  /*1abd0*/  MOV R117, R146 ;  /* 0x0000009200757202 */ /* 0x000fce0000000f00 */
.L_x_24604:
[----:B------:R-:W-:Y:S05]  /*1abe0*/  BSYNC B2 ;  /* 0x0000000000027941 */ /* 0x000fea0003800000 */
.L_x_24602:
        /* <DEDUP_REMOVED lines=16> */
.L_x_24608:
[----:B------:R-:W-:Y:S05]  /*1acf0*/  BSYNC B3 ;  /* 0x0000000000037941 */ /* 0x000fea0003800000 */
.L_x_24607:
        /* <DEDUP_REMOVED lines=44> */
.L_x_24606:
[----:B------:R-:W-:Y:S05]  /*1afc0*/  BSYNC B2 ;  /* 0x0000000000027941 */ /* 0x000fea0003800000 */
.L_x_24605:
        /* <DEDUP_REMOVED lines=20> */
.L_x_24610:
[----:B------:R-:W-:-:S07]  /*1b110*/  MOV R118, R146 ;  /* 0x0000009200767202 */ /* 0x000fce0000000f00 */
.L_x_24611:
[----:B------:R-:W-:Y:S05]  /*1b120*/  BSYNC B2 ;  /* 0x0000000000027941 */ /* 0x000fea0003800000 */
.L_x_24609:
        /* <DEDUP_REMOVED lines=16> */
.L_x_24615:
[----:B------:R-:W-:Y:S05]  /*1b230*/  BSYNC B3 ;  /* 0x0000000000037941 */ /* 0x000fea0003800000 */
.L_x_24614:
        /* <DEDUP_REMOVED lines=44> */
.L_x_24613:
[----:B------:R-:W-:Y:S05]  /*1b500*/  BSYNC B2 ;  /* 0x0000000000027941 */ /* 0x000fea0003800000 */
.L_x_24612:
        /* <DEDUP_REMOVED lines=21> */
.L_x_24617:
[----:B------:R-:W-:-:S07]  /*1b660*/  MOV R220, R146 ;  /* 0x0000009200dc7202 */ /* 0x000fce0000000f00 */
.L_x_24618:
[----:B------:R-:W-:Y:S05]  /*1b670*/  BSYNC B2 ;  /* 0x0000000000027941 */ /* 0x000fea0003800000 */
.L_x_24616:
        /* <DEDUP_REMOVED lines=19> */
.L_x_24622:
[----:B------:R-:W-:Y:S05]  /*1b7b0*/  BSYNC B3 ;  /* 0x0000000000037941 */ /* 0x000fea0003800000 */
.L_x_24621:
        /* <DEDUP_REMOVED lines=44> */
.L_x_24620:
[----:B------:R-:W-:Y:S05]  /*1ba80*/  BSYNC B2 ;  /* 0x0000000000027941 */ /* 0x000fea0003800000 */
.L_x_24619:
        /* <DEDUP_REMOVED lines=34> */
.L_x_24566:
[----:B------:R-:W-:Y:S05]  /*1bcb0*/  BSYNC B1 ;  /* 0x0000000000017941 */ /* 0x000fea0003800000 */
.L_x_24565:
        /* <DEDUP_REMOVED lines=25> */
.L_x_24626:
[----:B--234-:R-:W-:-:S07]  /*1be50*/  IMAD.MOV.U32 R170, RZ, RZ, R146 ;  /* 0x000000ffffaa7224 */ /* 0x01cfce00078e0092 */
.L_x_24627:
[----:B------:R-:W-:Y:S05]  /*1be60*/  BSYNC B2 ;  /* 0x0000000000027941 */ /* 0x000fea0003800000 */
.L_x_24625:
        /* <DEDUP_REMOVED lines=16> */
.L_x_24631:
[----:B------:R-:W-:Y:S05]  /*1bf70*/  BSYNC B3 ;  /* 0x0000000000037941 */ /* 0x000fea0003800000 */
.L_x_24630:
        /* <DEDUP_REMOVED lines=44> */
.L_x_24629:
[----:B------:R-:W-:Y:S05]  /*1c240*/  BSYNC B2 ;  /* 0x0000000000027941 */ /* 0x000fea0003800000 */
.L_x_24628:
        /* <DEDUP_REMOVED lines=28> */
.L_x_24633:
[----:B------:R-:W-:-:S07]  /*1c410*/  MOV R121, R146 ;  /* 0x0000009200797202 */ /* 0x000fce0000000f00 */
.L_x_24634:
[----:B------:R-:W-:Y:S05]  /*1c420*/  BSYNC B2 ;  /* 0x0000000000027941 */ /* 0x000fea0003800000 */
.L_x_24632:
        /* <DEDUP_REMOVED lines=16> */
.L_x_24638:
[----:B------:R-:W-:Y:S05]  /*1c530*/  BSYNC B3 ;  /* 0x0000000000037941 */ /* 0x000fea0003800000 */
.L_x_24637:
        /* <DEDUP_REMOVED lines=44> */
.L_x_24636:
[----:B------:R-:W-:Y:S05]  /*1c800*/  BSYNC B2 ;  /* 0x0000000000027941 */ /* 0x000fea0003800000 */
.L_x_24635:
        /* <DEDUP_REMOVED lines=22> */
.L_x_24640:
[----:B------:R-:W-:-:S07]  /*1c970*/  MOV R124, R146 ;  /* 0x00000092007c7202 */ /* 0x000fce0000000f00 */
.L_x_24641:
[----:B------:R-:W-:Y:S05]  /*1c980*/  BSYNC B2 ;  /* 0x0000000000027941 */ /* 0x000fea0003800000 */
.L_x_24639:
        /* <DEDUP_REMOVED lines=16> */
.L_x_24645:
[----:B------:R-:W-:Y:S05]  /*1ca90*/  BSYNC B3 ;  /* 0x0000000000037941 */ /* 0x000fea0003800000 */
.L_x_24644:
        /* <DEDUP_REMOVED lines=44> */
.L_x_24643:
[----:B------:R-:W-:Y:S05]  /*1cd60*/  BSYNC B2 ;  /* 0x0000000000027941 */ /* 0x000fea0003800000 */
.L_x_24642:
        /* <DEDUP_REMOVED lines=21> */
.L_x_24647:
[----:B------:R-:W-:-:S07]  /*1cec0*/  MOV R172, R146 ;  /* 0x0000009200ac7202 */ /* 0x000fce0000000f00 */
.L_x_24648:
[----:B------:R-:W-:Y:S05]  /*1ced0*/  BSYNC B2 ;  /* 0x0000000000027941 */ /* 0x000fea0003800000 */
.L_x_24646:
        /* <DEDUP_REMOVED lines=16> */
.L_x_24652:
[----:B------:R-:W-:Y:S05]  /*1cfe0*/  BSYNC B3 ;  /* 0x0000000000037941 */ /* 0x000fea0003800000 */
.L_x_24651:
        /* <DEDUP_REMOVED lines=44> */
.L_x_24650:
[----:B------:R-:W-:Y:S05]  /*1d2b0*/  BSYNC B2 ;  /* 0x0000000000027941 */ /* 0x000fea0003800000 */
.L_x_24649:
        /* <DEDUP_REMOVED lines=20> */
.L_x_24654:
[----:B------:R-:W-:-:S07]  /*1d400*/  MOV R172, R146 ;  /* 0x0000009200ac7202 */ /* 0x000fce0000000f00 */
.L_x_24655:
[----:B------:R-:W-:Y:S05]  /*1d410*/  BSYNC B2 ;  /* 0x0000000000027941 */ /* 0x000fea0003800000 */
.L_x_24653:
        /* <DEDUP_REMOVED lines=16> */
.L_x_24659:
[----:B------:R-:W-:Y:S05]  /*1d520*/  BSYNC B3 ;  /* 0x0000000000037941 */ /* 0x000fea0003800000 */
.L_x_24658:
        /* <DEDUP_REMOVED lines=44> */
.L_x_24657:
[----:B------:R-:W-:Y:S05]  /*1d7f0*/  BSYNC B2 ;  /* 0x0000000000027941 */ /* 0x000fea0003800000 */
.L_x_24656:
        /* <DEDUP_REMOVED lines=21> */
.L_x_24661:
[----:B------:R-:W-:-:S07]  /*1d950*/  MOV R125, R146 ;  /* 0x00000092007d7202 */ /* 0x000fce0000000f00 */
.L_x_24662:
[----:B------:R-:W-:Y:S05]  /*1d960*/  BSYNC B2 ;  /* 0x0000000000027941 */ /* 0x000fea0003800000 */
.L_x_24660:
        /* <DEDUP_REMOVED lines=16> */
.L_x_24666:
[----:B------:R-:W-:Y:S05]  /*1da70*/  BSYNC B3 ;  /* 0x0000000000037941 */ /* 0x000fea0003800000 */
.L_x_24665:
        /* <DEDUP_REMOVED lines=44> */
.L_x_24664:
[----:B------:R-:W-:Y:S05]  /*1dd40*/  BSYNC B2 ;  /* 0x0000000000027941 */ /* 0x000fea0003800000 */
.L_x_24663:
        /* <DEDUP_REMOVED lines=20> */
.L_x_24668:
[----:B------:R-:W-:-:S07]  /*1de90*/  MOV R126, R146 ;  /* 0x00000092007e7202 */ /* 0x000fce0000000f00 */
.L_x_24669:
[----:B------:R-:W-:Y:S05]  /*1dea0*/  BSYNC B2 ;  /* 0x0000000000027941 */ /* 0x000fea0003800000 */
.L_x_24667:
        /* <DEDUP_REMOVED lines=16> */
.L_x_24673:
[----:B------:R-:W-:Y:S05]  /*1dfb0*/  BSYNC B3 ;  /* 0x0000000000037941 */ /* 0x000fea0003800000 */
.L_x_24672:
        /* <DEDUP_REMOVED lines=44> */
.L_x_24671:
[----:B------:R-:W-:Y:S05]  /*1e280*/  BSYNC B2 ;  /* 0x0000000000027941 */ /* 0x000fea0003800000 */
.L_x_24670:
        /* <DEDUP_REMOVED lines=21> */
.L_x_24675:
[----:B------:R-:W-:-:S07]  /*1e3e0*/  MOV R220, R146 ;  /* 0x0000009200dc7202 */ /* 0x000fce0000000f00 */
.L_x_24676:
[----:B------:R-:W-:Y:S05]  /*1e3f0*/  BSYNC B2 ;  /* 0x0000000000027941 */ /* 0x000fea0003800000 */
.L_x_24674:
        /* <DEDUP_REMOVED lines=19> */
.L_x_24680:
[----:B------:R-:W-:Y:S05]  /*1e530*/  BSYNC B3 ;  /* 0x0000000000037941 */ /* 0x000fea0003800000 */
.L_x_24679:
        /* <DEDUP_REMOVED lines=44> */
.L_x_24678:
[----:B------:R-:W-:Y:S05]  /*1e800*/  BSYNC B2 ;  /* 0x0000000000027941 */ /* 0x000fea0003800000 */
.L_x_24677:
[----:B------:R-:W-:Y:S01]  /*1e810*/  I2FP.F32.U32 R170, R220 ;  /* 0x000000dc00aa7245 */ /* 0x000fe20000201000 */
[----:B------:R-:W-:-:S04]  /*1e820*/  IMAD.U32 R127, R127, 0x10000, RZ ;  /* 0x000100007f7f7824 */ /* 0x000fc800078e00ff */
[----:B------:R-:W-:Y:S01]  /*1e830*/  FFMA.FTZ R170, R170, R131, 1.1641532182693481445e-10 ;  /* 0x2f000000aaaa7423 */ /* 0x000fe20000010083 */
[----:B------:R-:W-:Y:S01]  /*1e840*/  FMUL.FTZ R127, R127, R128 ;  /* 0x000000807f7f7220 */ /* 0x000fe20000410000 */
[----:B------:R-:W-:-:S03]  /*1e850*/  SEL R128, RZ, 0x1, P3 ;  /* 0x00000001ff807807 */ /* 0x000fc60001800000 */
[----:B------:R-:W-:Y:S01]  /*1e860*/  FSETP.GTU.FTZ.AND P6, PT, R170, R130, PT ;  /* 0x00000082aa00720b */ /* 0x000fe20003fdc000 */
[----:B------:R-:W-:Y:S01]  /*1e870*/  FMUL.FTZ R127, R127, R175 ;  /* 0x000000af7f7f7220 */ /* 0x000fe20000410000 */
[----:B------:R-:W-:Y:S02]  /*1e880*/  SEL R170, RZ, 0x10000, P5 ;  /* 0x00010000ffaa7807 */ /* 0x000fe40002800000 */
[----:B------:R-:W-:Y:S02]  /*1e890*/  SEL R130, RZ, 0x100, P4 ;  /* 0x00000100ff827807 */ /* 0x000fe40002000000 */
[----:B------:R-:W-:Y:S02]  /*1e8a0*/  SEL R131, RZ, 0x1000000, P6 ;  /* 0x01000000ff837807 */ /* 0x000fe40003000000 */
[----:B------:R-:W-:Y:S02]  /*1e8b0*/  LOP3.LUT P4, RZ, R5, 0x2, RZ, 0xc0, !PT ;  /* 0x0000000205ff7812 */ /* 0x000fe4000788c0ff */
[----:B------:R-:W-:-:S02]  /*1e8c0*/  LOP3.LUT R170, R130, R131, R170, 0xfe, !PT ;  /* 0x0000008382aa7212 */ /* 0x000fc400078efeaa */
[----:B------:R-:W-:Y:S02]  /*1e8d0*/  SEL R130, RZ, 0x1, P2 ;  /* 0x00000001ff827807 */ /* 0x000fe40001000000 */
[----:B------:R-:W-:Y:S02]  /*1e8e0*/  SEL R172, RZ, 0x1, P4 ;  /* 0x00000001ffac7807 */ /* 0x000fe40002000000 */
[----:B------:R-:W-:Y:S01]  /*1e8f0*/  FSEL R127, R127, RZ, !P6 ;  /* 0x000000ff7f7f7208 */ /* 0x000fe20007000000 */
[----:B------:R-:W-:Y:S01]  /*1e900*/  IMAD.WIDE.U32 R130, R130, 0x1000000, RZ ;  /* 0x0100000082827825 */ /* 0x000fe200078e00ff */
[----:B------:R-:W-:-:S03]  /*1e910*/  LOP3.LUT P5, RZ, R5, 0x4, RZ, 0xc0, !PT ;  /* 0x0000000405ff7812 */ /* 0x000fc600078ac0ff */
        /* <DEDUP_REMOVED lines=8> */
[C---:B------:R-:W-:Y:S02]  /*1e9a0*/  LEA.HI.X R131, R129.reuse, UR11, RZ, 0x5, P1 ;  /* 0x0000000b81837c11 */ /* 0x040fe400088f2cff */
[----:B------:R-:W-:-:S03]  /*1e9b0*/  LEA R128, P0, R129, UR12, 0x3 ;  /* 0x0000000c81807c11 */ /* 0x000fc6000f8018ff */
[----:B------:R-:W-:Y:S01]  /*1e9c0*/  STG.E.128 desc[UR6][R130.64], R120 ;  /* 0x0000007882007986 */ /* 0x000fe2000c101d06 */
[----:B------:R-:W-:-:S03]  /*1e9d0*/  LEA.HI.X R129, R129, UR13, RZ, 0x3, P0 ;  /* 0x0000000d81817c11 */ /* 0x000fc600080f1cff */
[----:B------:R0:W-:Y:S02]  /*1e9e0*/  STG.E.128 desc[UR6][R130.64+0x10], R124 ;  /* 0x0000107c82007986 */ /* 0x0001e4000c101d06 */
[----:B0-----:R-:W-:-:S04]  /*1e9f0*/  SEL R130, RZ, 0x1, P5 ;  /* 0x00000001ff827807 */ /* 0x001fc80002800000 */
[----:B------:R-:W-:-:S05]  /*1ea00*/  LOP3.LUT R170, R170, R130, RZ, 0xfc, !PT ;  /* 0x00000082aaaa7212 */ /* 0x000fca00078efcff */
[----:B------:R0:W-:Y:S02]  /*1ea10*/  STG.E.64 desc[UR6][R128.64], R170 ;  /* 0x000000aa80007986 */ /* 0x0001e4000c101b06 */
.L_x_24624:
[----:B------:R-:W-:Y:S05]  /*1ea20*/  BSYNC B1 ;  /* 0x0000000000017941 */ /* 0x000fea0003800000 */
.L_x_24623:
[----:B0-----:R-:W-:Y:S01]  /*1ea30*/  FADD.FTZ R128, RZ, R48 ;  /* 0x00000030ff807221 */ /* 0x001fe20000010000 */
[C---:B------:R-:W-:Y:S01]  /*1ea40*/  LOP3.LUT P0, RZ, R5.reuse, 0x10, RZ, 0xc0, !PT ;  /* 0x0000001005ff7812 */ /* 0x040fe2000780c0ff */
        /* <DEDUP_REMOVED lines=14> */
[----:B-1234-:R-:W-:Y:S02]  /*1eb30*/  FSEL R131, R128, RZ, P0 ;  /* 0x000000ff80837208 */ /* 0x01efe40000000000 */
        /* <DEDUP_REMOVED lines=277> */
.L_x_24714:
        /* <DEDUP_REMOVED lines=22> */
[----:B------:R-:W3:Y:S04]  /*1fdf0*/  LDL R220, [R1+0x38] ;  /* 0x0000380001dc7983 */ /* 0x000ee80000100800 */
[----:B0-----:R-:W3:Y:S01]  /*1fe00*/  LDL R0, [R1+0x34] ;  /* 0x0000340001007983 */ /* 0x001ee20000100800 */
[----:B------:R-:W-:-:S04]  /*1fe10*/  PLOP3.LUT P0, PT, PT, PT, UP1, 0x40, 0x0 ;  /* 0x000000000000781c */ /* 0x000fc80003f0e818 */
[----:B------:R-:W-:-:S05]  /*1fe20*/  FSEL R170, R173, RZ, P0 ;  /* 0x000000ffadaa7208 */ /* 0x000fca0000000000 */
        /* <DEDUP_REMOVED lines=36> */
.L_x_24683:
[----:B------:R-:W-:Y:S05]  /*20070*/  BSYNC B1 ;  /* 0x0000000000017941 */ /* 0x000fea0003800000 */
.L_x_24682:
[----:B------:R-:W-:Y:S01]  /*20080*/  LOP3.LUT P0, RZ, R5, 0x2000, RZ, 0xc0, !PT ;  /* 0x0000200005ff7812 */ /* 0x000fe2000780c0ff */
[----:B------:R-:W-:-:S12]  /*20090*/  BSSY B1, `(.L_x_24684) ;  /* 0x0000030000017945 */ /* 0x000fd80003800000 */
[----:B------:R-:W-:Y:S05]  /*200a0*/  @!P0 BRA `(.L_x_24685) ;  /* 0x0000000000b88947 */ /* 0x000fea0003800000 */
[----:B----4-:R-:W2:Y:S04]  /*200b0*/  LDL R171, [R1+0x24] ;  /* 0x0000240001ab7983 */ /* 0x010ea80000100800 */
[----:B------:R-:W2:Y:S04]  /*200c0*/  LDL R130, [R1+0x28] ;  /* 0x0000280001827983 */ /* 0x000ea80000100800 */
[----:B-----5:R3:W-:Y:S04]  /*200d0*/  STL [R1+0x50], R2 ;  /* 0x0000500201007387 */ /* 0x0207e80000100800 */
[----:B0-----:R-:W4:Y:S04]  /*200e0*/  LDL R131, [R1+0x20] ;  /* 0x0000200001837983 */ /* 0x001f280000100800 */
[----:B---3--:R-:W4:Y:S04]  /*200f0*/  LDL R2, [R1+0x1c] ;  /* 0x00001c0001027983 */ /* 0x008f280000100800 */
[----:B------:R0:W-:Y:S04]  /*20100*/  STL [R1+0x4c], R0 ;  /* 0x00004c0001007387 */ /* 0x0001e80000100800 */
[----:B------:R-:W3:Y:S01]  /*20110*/  LDL R220, [R1+0x18] ;  /* 0x0000180001dc7983 */ /* 0x000ee20000100800 */
[----:B------:R-:W-:-:S03]  /*20120*/  PLOP3.LUT P0, PT, PT, PT, UP1, 0x40, 0x0 ;  /* 0x000000000000781c */ /* 0x000fc60003f0e818 */
[----:B------:R-:W3:Y:S04]  /*20130*/  LDL R175, [R1+0xc] ;  /* 0x00000c0001af7983 */ /* 0x000ee80000100800 */
[----:B0-----:R-:W3:Y:S01]  /*20140*/  LDL R0, [R1+0x14] ;  /* 0x0000140001007983 */ /* 0x001ee20000100800 */
[----:B------:R-:W-:-:S05]  /*20150*/  FSEL R170, R173, RZ, P0 ;  /* 0x000000ffadaa7208 */ /* 0x000fca0000000000 */
        /* <DEDUP_REMOVED lines=35> */
.L_x_24685:
[----:B------:R-:W-:Y:S05]  /*20390*/  BSYNC B1 ;  /* 0x0000000000017941 */ /* 0x000fea0003800000 */
.L_x_24684:
[----:B------:R-:W-:Y:S01]  /*203a0*/  LOP3.LUT P0, RZ, R5, 0x1000, RZ, 0xc0, !PT ;  /* 0x0000100005ff7812 */ /* 0x000fe2000780c0ff */
[----:B------:R-:W-:-:S12]  /*203b0*/  BSSY B1, `(.L_x_24686) ;  /* 0x0000027000017945 */ /* 0x000fd80003800000 */
[----:B------:R-:W-:Y:S05]  /*203c0*/  @!P0 BRA `(.L_x_24687) ;  /* 0x0000000000948947 */ /* 0x000fea0003800000 */
[----:B0---4-:R-:W2:Y:S04]  /*203d0*/  LDL R171, [R1+0x4] ;  /* 0x0000040001ab7983 */ /* 0x011ea80000100800 */
[----:B------:R-:W2:Y:S04]  /*203e0*/  LDL R130, [R1+0x8] ;  /* 0x0000080001827983 */ /* 0x000ea80000100800 */
[----:B------:R-:W3:Y:S01]  /*203f0*/  LDL R131, [R1] ;  /* 0x0000000001837983 */ /* 0x000ee20000100800 */
[----:B------:R-:W-:-:S04]  /*20400*/  PLOP3.LUT P0, PT, PT, PT, UP1, 0x40, 0x0 ;  /* 0x000000000000781c */ /* 0x000fc80003f0e818 */
[----:B------:R-:W-:-:S05]  /*20410*/  FSEL R170, R173, RZ, P0 ;  /* 0x000000ffadaa7208 */ /* 0x000fca0000000000 */
        /* <DEDUP_REMOVED lines=32> */
.L_x_24687:
[----:B------:R-:W-:Y:S05]  /*20620*/  BSYNC B1 ;  /* 0x0000000000017941 */ /* 0x000fea0003800000 */
.L_x_24686:
[----:B------:R-:W-:Y:S01]  /*20630*/  LOP3.LUT P0, RZ, R5, 0x800, RZ, 0xc0, !PT ;  /* 0x0000080005ff7812 */ /* 0x000fe2000780c0ff */
[----:B------:R-:W-:-:S12]  /*20640*/  BSSY B1, `(.L_x_24688) ;  /* 0x0000024000017945 */ /* 0x000fd80003800000 */
[----:B------:R-:W-:Y:S05]  /*20650*/  @!P0 BRA `(.L_x_24689) ;  /* 0x0000000000888947 */ /* 0x000fea0003800000 */
[----:B------:R-:W-:-:S04]  /*20660*/  PLOP3.LUT P0, PT, PT, PT, UP1, 0x40, 0x0 ;  /* 0x000000000000781c */ /* 0x000fc80003f0e818 */
[----:B0-2-4-:R-:W-:-:S05]  /*20670*/  FSEL R170, R173, RZ, P0 ;  /* 0x000000ffadaa7208 */ /* 0x015fca0000000000 */
        /* <DEDUP_REMOVED lines=32> */
.L_x_24689:
[----:B------:R-:W-:Y:S05]  /*20880*/  BSYNC B1 ;  /* 0x0000000000017941 */ /* 0x000fea0003800000 */
.L_x_24688:
        /* <DEDUP_REMOVED lines=37> */
.L_x_24691:
[----:B------:R-:W-:Y:S05]  /*20ae0*/  BSYNC B1 ;  /* 0x0000000000017941 */ /* 0x000fea0003800000 */
.L_x_24690:
        /* <DEDUP_REMOVED lines=37> */
.L_x_24693:
[----:B------:R-:W-:Y:S05]  /*20d40*/  BSYNC B1 ;  /* 0x0000000000017941 */ /* 0x000fea0003800000 */
.L_x_24692:
        /* <DEDUP_REMOVED lines=37> */
.L_x_24695:
[----:B------:R-:W-:Y:S05]  /*20fa0*/  BSYNC B1 ;  /* 0x0000000000017941 */ /* 0x000fea0003800000 */
.L_x_24694:
        /* <DEDUP_REMOVED lines=37> */
.L_x_24697:
[----:B------:R-:W-:Y:S05]  /*21200*/  BSYNC B1 ;  /* 0x0000000000017941 */ /* 0x000fea0003800000 */
.L_x_24696:
        /* <DEDUP_REMOVED lines=37> */
.L_x_24699:
[----:B------:R-:W-:Y:S05]  /*21460*/  BSYNC B1 ;  /* 0x0000000000017941 */ /* 0x000fea0003800000 */
.L_x_24698:
        /* <DEDUP_REMOVED lines=36> */
.L_x_24701:
[----:B------:R-:W-:Y:S05]  /*216b0*/  BSYNC B1 ;  /* 0x0000000000017941 */ /* 0x000fea0003800000 */
.L_x_24700:
[----:B01234-:R-:W0:Y:S02]  /*216c0*/  LDC.64 R128, c[0x0][0x210] ;  /* 0x00008400ff807b82 */ /* 0x01fe240000000a00 */
[----:B0-----:R-:W-:-:S05]  /*216d0*/  IMAD R6, R128, 0x4, R6 ;  /* 0x0000000480067824 */ /* 0x001fca00078e0206 */
[----:B------:R-:W-:-:S13]  /*216e0*/  ISETP.GE.AND P0, PT, R6, R129, PT ;  /* 0x000000810600720c */ /* 0x000fda0003f06270 */
[----:B------:R-:W-:Y:S05]  /*216f0*/  @!P0 BRA `(.L_x_24702) ;  /* 0xfffffe0800d08947 */ /* 0x000fea000383ffff */
[----:B------:R-:W-:Y:S05]  /*21700*/  BSYNC B0 ;  /* 0x0000000000007941 */ /* 0x000fea0003800000 */
.L_x_24100:
[----:B------:R-:W-:Y:S05]  /*21710*/  EXIT ;  /* 0x000000000000794d */ /* 0x000fea0003800000 */
.L_x_24681:
        /* <DEDUP_REMOVED lines=8> */
.L_x_24704:
[----:B------:R-:W-:Y:S05]  /*217a0*/  BSYNC B1 ;  /* 0x0000000000017941 */ /* 0x000fea0003800000 */
.L_x_24703:
        /* <DEDUP_REMOVED lines=10> */
.L_x_24705:
        /* <DEDUP_REMOVED lines=9> */
.L_x_24706:
[----:B------:R-:W-:Y:S01]  /*218e0*/  HFMA2.MMA R130, -RZ, RZ, 0, 4.76837158203125e-07 ;  /* 0x00000008ff827435 */ /* 0x000fe200000001ff */
[----:B------:R-:W-:Y:S01]  /*218f0*/  FADD.FTZ R131, R131, R128 ;  /* 0x0000008083837221 */ /* 0x000fe20000010000 */
[----:B------:R-:W-:-:S03]  /*21900*/  IMAD.MOV.U32 R128, RZ, RZ, -0x1 ;  /* 0xffffffffff807424 */ /* 0x000fc600078e00ff */
[----:B------:R-:W-:-:S07]  /*21910*/  IMAD.MOV.U32 R171, RZ, RZ, R131 ;  /* 0x000000ffffab7224 */ /* 0x000fce00078e0083 */
[----:B------:R-:W-:Y:S05]  /*21920*/  WARPSYNC.COLLECTIVE R128, `(.L_x_24707) ;  /* 0x0000000080087348 */ /* 0x000fea0003c00000 */
[----:B------:R0:W1:Y:S02]  /*21930*/  SHFL.BFLY P6, R128, R171, R130, R129 ;  /* 0x0c000082ab807389 */ /* 0x00006400000c0081 */
[----:B01----:R-:W-:Y:S01]  /*21940*/  ENDCOLLECTIVE ;  /* 0x000000000000791b */ /* 0x003fe20003800000 */
.L_x_24707:
[----:B------:R-:W-:Y:S02]  /*21950*/  IMAD.MOV.U32 R130, RZ, RZ, 0x10 ;  /* 0x00000010ff827424 */ /* 0x000fe400078e00ff */
[----:B------:R-:W-:Y:S01]  /*21960*/  FADD.FTZ R131, R131, R128 ;  /* 0x0000008083837221 */ /* 0x000fe20000010000 */
[----:B------:R-:W-:-:S04]  /*21970*/  MOV R128, 0xffffffff ;  /* 0xffffffff00807802 */ /* 0x000fc80000000f00 */
[----:B------:R-:W-:-:S07]  /*21980*/  MOV R171, R131 ;  /* 0x0000008300ab7202 */ /* 0x000fce0000000f00 */
[----:B------:R-:W-:Y:S05]  /*21990*/  WARPSYNC.COLLECTIVE R128, `(.L_x_24708) ;  /* 0x0000000080087348 */ /* 0x000fea0003c00000 */
[----:B------:R0:W1:Y:S02]  /*219a0*/  SHFL.BFLY P6, R128, R171, R130, R129 ;  /* 0x0c000082ab807389 */ /* 0x00006400000c0081 */
[----:B01----:R-:W-:Y:S01]  /*219b0*/  ENDCOLLECTIVE ;  /* 0x000000000000791b */ /* 0x003fe20003800000 */
.L_x_24708:
        /* <DEDUP_REMOVED lines=175> */
.L_x_24709:
[----:B------:R-:W-:Y:S01]  /*224b0*/  HFMA2.MMA R130, -RZ, RZ, 0, 1.1920928955078125e-07 ;  /* 0x00000002ff827435 */ /* 0x000fe200000001ff */
[----:B------:R-:W-:Y:S01]  /*224c0*/  FADD.FTZ R131, R131, R128 ;  /* 0x0000008083837221 */ /* 0x000fe20000010000 */
[----:B------:R-:W-:-:S03]  /*224d0*/  IMAD.MOV.U32 R128, RZ, RZ, -0x1 ;  /* 0xffffffffff807424 */ /* 0x000fc600078e00ff */
[----:B------:R-:W-:-:S07]  /*224e0*/  IMAD.MOV.U32 R171, RZ, RZ, R131 ;  /* 0x000000ffffab7224 */ /* 0x000fce00078e0083 */
[----:B------:R-:W-:Y:S05]  /*224f0*/  WARPSYNC.COLLECTIVE R128, `(.L_x_24710) ;  /* 0x0000000080087348 */ /* 0x000fea0003c00000 */
[----:B------:R0:W1:Y:S02]  /*22500*/  SHFL.BFLY P6, R128, R171, R130, R129 ;  /* 0x0c000082ab807389 */ /* 0x00006400000c0081 */
[----:B01----:R-:W-:Y:S01]  /*22510*/  ENDCOLLECTIVE ;  /* 0x000000000000791b */ /* 0x003fe20003800000 */
.L_x_24710:
[----:B------:R-:W-:Y:S02]  /*22520*/  IMAD.MOV.U32 R130, RZ, RZ, 0x4 ;  /* 0x00000004ff827424 */ /* 0x000fe400078e00ff */
[----:B------:R-:W-:Y:S01]  /*22530*/  FADD.FTZ R131, R131, R128 ;  /* 0x0000008083837221 */ /* 0x000fe20000010000 */
[----:B------:R-:W-:-:S04]  /*22540*/  MOV R128, 0xffffffff ;  /* 0xffffffff00807802 */ /* 0x000fc80000000f00 */
[----:B------:R-:W-:-:S07]  /*22550*/  MOV R171, R131 ;  /* 0x0000008300ab7202 */ /* 0x000fce0000000f00 */
[----:B------:R-:W-:Y:S05]  /*22560*/  WARPSYNC.COLLECTIVE R128, `(.L_x_24711) ;  /* 0x0000000080087348 */ /* 0x000fea0003c00000 */
[----:B------:R0:W1:Y:S02]  /*22570*/  SHFL.BFLY P6, R128, R171, R130, R129 ;  /* 0x0c000082ab807389 */ /* 0x00006400000c0081 */
[----:B01----:R-:W-:Y:S01]  /*22580*/  ENDCOLLECTIVE ;  /* 0x000000000000791b */ /* 0x003fe20003800000 */
.L_x_24711:
[----:B------:R-:W-:Y:S01]  /*22590*/  HFMA2.MMA R130, -RZ, RZ, 0, 4.76837158203125e-07 ;  /* 0x00000008ff827435 */ /* 0x000fe200000001ff */
[----:B------:R-:W-:Y:S01]  /*225a0*/  FADD.FTZ R131, R131, R128 ;  /* 0x0000008083837221 */ /* 0x000fe20000010000 */
[----:B------:R-:W-:-:S03]  /*225b0*/  IMAD.MOV.U32 R128, RZ, RZ, -0x1 ;  /* 0xffffffffff807424 */ /* 0x000fc600078e00ff */
[----:B------:R-:W-:-:S07]  /*225c0*/  IMAD.MOV.U32 R171, RZ, RZ, R131 ;  /* 0x000000ffffab7224 */ /* 0x000fce00078e0083 */
[----:B------:R-:W-:Y:S05]  /*225d0*/  WARPSYNC.COLLECTIVE R128, `(.L_x_24712) ;  /* 0x0000000080087348 */ /* 0x000fea0003c00000 */
[----:B------:R0:W1:Y:S02]  /*225e0*/  SHFL.BFLY P6, R128, R171, R130, R129 ;  /* 0x0c000082ab807389 */ /* 0x00006400000c0081 */
[----:B01----:R-:W-:Y:S01]  /*225f0*/  ENDCOLLECTIVE ;  /* 0x000000000000791b */ /* 0x003fe20003800000 */
.L_x_24712:
[----:B------:R-:W-:Y:S02]  /*22600*/  IMAD.MOV.U32 R130, RZ, RZ, 0x10 ;  /* 0x00000010ff827424 */ /* 0x000fe400078e00ff */
[----:B------:R-:W-:Y:S01]  /*22610*/  FADD.FTZ R131, R131, R128 ;  /* 0x0000008083837221 */ /* 0x000fe20000010000 */
[----:B------:R-:W-:-:S04]  /*22620*/  MOV R128, 0xffffffff ;  /* 0xffffffff00807802 */ /* 0x000fc80000000f00 */
[----:B------:R-:W-:-:S07]  /*22630*/  MOV R171, R131 ;  /* 0x0000008300ab7202 */ /* 0x000fce0000000f00 */
[----:B------:R-:W-:Y:S05]  /*22640*/  WARPSYNC.COLLECTIVE R128, `(.L_x_24713) ;  /* 0x0000000080087348 */ /* 0x000fea0003c00000 */
[----:B------:R0:W1:Y:S02]  /*22650*/  SHFL.BFLY P6, R128, R171, R130, R129 ;  /* 0x0c000082ab807389 */ /* 0x00006400000c0081 */
[----:B01----:R-:W-:Y:S01]  /*22660*/  ENDCOLLECTIVE ;  /* 0x000000000000791b */ /* 0x003fe20003800000 */
.L_x_24713:
[----:B------:R-:W-:Y:S05]  /*22670*/  BRA `(.L_x_24714) ;  /* 0xffffffd400847947 */ /* 0x000fea000383ffff */
.L_x_24715:
        /* <DEDUP_REMOVED lines=16> */
.L_x_72336:


//--------------------- .text._ZN10layer_norm13ln_fwd_kernelINS_13Kernel_traitsI13__nv_bfloat16S2_fS2_fjLj2560ELj1ELj4ELj1ELj16ENS_18Kernel_traits_baseILj2560ES2_S2_fS2_fjLj128EEEEELb1ELb0ELb0ELb1EEEvNS_9FwdParamsE --------------------------
	.section	.text._ZN10layer_norm13ln_fwd_kernelINS_13Kernel_traitsI13__nv_bfloat16S2_fS2_fjLj2560ELj1ELj4ELj1ELj16ENS_18Kernel_traits_baseILj2560ES2_S2_fS2_fjLj128EEEEELb1ELb0ELb0ELb1EEEvNS_9FwdParamsE,"ax",@progbits
	.align	128
        .global         _ZN10layer_norm13ln_fwd_kernelINS_13Kernel_traitsI13__nv_bfloat16S2_fS2_fjLj2560ELj1ELj4ELj1ELj16ENS_18Kernel_traits_baseILj2560ES2_S2_fS2_fjLj128EEEEELb1ELb0ELb0ELb1EEEvNS_9FwdParamsE
        .type           _ZN10layer_norm13ln_fwd_kernelINS_13Kernel_traitsI13__nv_bfloat16S2_fS2_fjLj2560ELj1ELj4ELj1ELj16ENS_18Kernel_traits_baseILj2560ES2_S2_fS2_fjLj128EEEEELb1ELb0ELb0ELb1EEEvNS_9FwdParamsE,@function
        .size           _ZN10layer_norm13ln_fwd_kernelINS_13Kernel_traitsI13__nv_bfloat16S2_fS2_fjLj2560ELj1ELj4ELj1ELj16ENS_18Kernel_traits_baseILj2560ES2_S2_fS2_fjLj128EEEEELb1ELb0ELb0ELb1EEEvNS_9FwdParamsE,(.L_x_72337 - _ZN10layer_norm13ln_fwd_kernelINS_13Kernel_traitsI13__nv_bfloat16S2_fS2_fjLj2560ELj1ELj4ELj1ELj16ENS_18Kernel_traits_baseILj2560ES2_S2_fS2_fjLj128EEEEELb1ELb0ELb0ELb1EEEvNS_9FwdParamsE)
        .other          _ZN10layer_norm13ln_fwd_kernelINS_13Kernel_traitsI13__nv_bfloat16S2_fS2_fjLj2560ELj1ELj4ELj1ELj16ENS_18Kernel_traits_baseILj2560ES2_S2_fS2_fjLj128EEEEELb1ELb0ELb0ELb1EEEvNS_9FwdParamsE,@"STO_CUDA_ENTRY STV_DEFAULT"
_ZN10layer_norm13ln_fwd_kernelINS_13Kernel_traitsI13__nv_bfloat16S2_fS2_fjLj2560ELj1ELj4ELj1ELj16ENS_18Kernel_traits_baseILj2560ES2_S2_fS2_fjLj128EEEEELb1ELb0ELb0ELb1EEEvNS_9FwdParamsE:
.text._ZN10layer_norm13ln_fwd_kernelINS_13Kernel_traitsI13__nv_bfloat16S2_fS2_fjLj2560ELj1ELj4ELj1ELj16ENS_18Kernel_traits_baseILj2560ES2_S2_fS2_fjLj128EEEEELb1ELb0ELb0ELb1EEEvNS_9FwdParamsE:
        /* <DEDUP_REMOVED lines=15> */
[----:B-1----:R-:W-:-:S06]  /*00f0*/  @P1 IMAD.MOV.U32 R5, RZ, RZ, R221 ;  /* 0x000000ffff051224 */ /* 0x002fcc00078e00dd */
        /* <DEDUP_REMOVED lines=24> */
[----:B----4-:R-:W-:-:S05]  /*0280*/  @P1 IADD3 R220, P2, R4, R7, RZ ;  /* 0x0000000704dc1210 */ /* 0x010fca0007f5e0ff */
[----:B------:R-:W-:-:S06]  /*0290*/  @P1 IMAD.X R221, RZ, RZ, R5, P2 ;  /* 0x000000ffffdd1224 */ /* 0x000fcc00010e0605 */
[----:B------:R-:W-:Y:S01]  /*02a0*/  UIADD3 UR19, UR7, -0x4498517b, URZ ;  /* 0xbb67ae8507137890 */ /* 0x000fe2000fffe03f */
[----:B------:R-:W5:Y:S01]  /*02b0*/  @P0 LDG.E.128 R4, desc[UR4][R40.64+0xe00] ;  /* 0x000e000428040981 */ /* 0x000f62000c1e1d00 */
[--C-:B------:R-:W-:Y:S02]  /*02c0*/  SHF.R.U64 R215, R220, 0x2, R221.reuse ;  /* 0x00000002dcd77819 */ /* 0x100fe400000012dd */
[----:B------:R-:W-:-:S03]  /*02d0*/  SHF.R.U32.HI R213, RZ, 0x2, R221 ;  /* 0x00000002ffd57819 */ /* 0x000fc600000116dd */
[----:B------:R-:W-:Y:S01]  /*02e0*/  IMAD.WIDE.U32 R2, R215, -0x2daee0ad, RZ ;  /* 0xd2511f53d7027825 */ /* 0x000fe200078e00ff */
[----:B------:R-:W-:-:S04]  /*02f0*/  LOP3.LUT R42, R29, UR6, R213, 0x96, !PT ;  /* 0x000000061d2a7c12 */ /* 0x000fc8000f8e96d5 */
        /* <DEDUP_REMOVED lines=23> */
[----:B0-----:R-:W-:Y:S01]  /*0470*/  LOP3.LUT R40, R45, UR24, R46, 0x96, !PT ;  /* 0x000000182d287c12 */ /* 0x001fe2000f8e962e */
        /* <DEDUP_REMOVED lines=50> */
[----:B------:R-:W-:Y:S01]  /*07a0*/  IMAD.U32 R196, R38, 0x10000, RZ ;  /* 0x0001000026c47824 */ /* 0x000fe200078e00ff */
[----:B------:R-:W-:Y:S01]  /*07b0*/  SHF.L.U32 R198, R37, 0x10, RZ ;  /* 0x0000001025c67819 */ /* 0x000fe200000006ff */
[----:B------:R-:W-:Y:S01]  /*07c0*/  IMAD.U32 R188, R22, 0x10000, RZ ;  /* 0x0001000016bc7824 */ /* 0x000fe200078e00ff */
[----:B------:R-:W-:Y:S01]  /*07d0*/  PRMT R195, R38, 0x7632, R195 ;  /* 0x0000763226c37816 */ /* 0x000fe200000000c3 */
[----:B------:R-:W-:Y:S01]  /*07e0*/  IMAD.U32 R202, R211, 0x10000, RZ ;  /* 0x00010000d3ca7824 */ /* 0x000fe200078e00ff */
[----:B------:R-:W-:Y:S01]  /*07f0*/  PRMT R187, R22, 0x7632, R187 ;  /* 0x0000763216bb7816 */ /* 0x000fe200000000bb */
[----:B------:R-:W-:Y:S01]  /*0800*/  UIADD3 UR34, UR6, -0x700cb87f, URZ ;  /* 0x8ff3478106227890 */ /* 0x000fe2000fffe03f */
[C---:B------:R-:W-:Y:S01]  /*0810*/  PRMT R185, R23.reuse, 0x7632, R185 ;  /* 0x0000763217b97816 */ /* 0x040fe200000000b9 */
[----:B------:R-:W-:Y:S01]  /*0820*/  UIADD3 UR35, UR7, -0x695add53, URZ ;  /* 0x96a522ad07237890 */ /* 0x000fe2000fffe03f */
[----:B------:R-:W-:Y:S01]  /*0830*/  SHF.L.U32 R186, R23, 0x10, RZ ;  /* 0x0000001017ba7819 */ /* 0x000fe200000006ff */
[----:B------:R-:W-:Y:S01]  /*0840*/  IMAD.U32 R23, R25, 0x10000, RZ ;  /* 0x0001000019177824 */ /* 0x000fe200078e00ff */
[----:B------:R-:W-:Y:S01]  /*0850*/  PRMT R203, R210, 0x7632, R203 ;  /* 0x00007632d2cb7816 */ /* 0x000fe200000000cb */
[----:B------:R-:W-:Y:S01]  /*0860*/  IMAD.U32 R200, R36, 0x10000, RZ ;  /* 0x0001000024c87824 */ /* 0x000fe200078e00ff */
[----:B------:R-:W-:Y:S01]  /*0870*/  SHF.L.U32 R204, R210, 0x10, RZ ;  /* 0x00000010d2cc7819 */ /* 0x000fe200000006ff */
[----:B------:R-:W-:Y:S01]  /*0880*/  IMAD R210, R0, -0x326172a9, RZ ;  /* 0xcd9e8d5700d27824 */ /* 0x000fe200078e02ff */
[----:B------:R-:W-:Y:S01]  /*0890*/  PRMT R201, R211, 0x7632, R201 ;  /* 0x00007632d3c97816 */ /* 0x000fe200000000c9 */
[----:B------:R-:W-:Y:S01]  /*08a0*/  IMAD R211, R44, -0x2daee0ad, RZ ;  /* 0xd2511f532cd37824 */ /* 0x000fe200078e02ff */
[----:B------:R-:W-:Y:S01]  /*08b0*/  PRMT R37, R25, 0x7632, R37 ;  /* 0x0000763219257816 */ /* 0x000fe20000000025 */
[----:B------:R-:W-:Y:S01]  /*08c0*/  IMAD.HI.U32 R25, R214, -0x326172a9, RZ ;  /* 0xcd9e8d57d6197827 */ /* 0x000fe200078e00ff */
[C---:B------:R-:W-:Y:S01]  /*08d0*/  PRMT R38, R26.reuse, 0x7632, R38 ;  /* 0x000076321a267816 */ /* 0x040fe20000000026 */
[----:B------:R-:W-:Y:S01]  /*08e0*/  ULDC.64 UR8, c[0x0][0x270] ;  /* 0x00009c0000087ab9 */ /* 0x000fe20000000a00 */
[----:B------:R-:W-:Y:S01]  /*08f0*/  SHF.L.U32 R22, R26, 0x10, RZ ;  /* 0x000000101a167819 */ /* 0x000fe200000006ff */
[----:B------:R-:W-:Y:S01]  /*0900*/  IMAD.HI.U32 R26, R43, -0x2daee0ad, RZ ;  /* 0xd2511f532b1a7827 */ /* 0x000fe200078e00ff */
[----:B------:R-:W-:Y:S01]  /*0910*/  PRMT R199, R36, 0x7632, R199 ;  /* 0x0000763224c77816 */ /* 0x000fe200000000c7 */
[----:B------:R-:W5:Y:S01]  /*0920*/  LDG.E.128 R152, desc[UR4][R2.64] ;  /* 0x0000000402987981 */ /* 0x000f62000c1e1d00 */
[----:B------:R-:W-:Y:S01]  /*0930*/  PRMT R207, R208, 0x7632, R207 ;  /* 0x00007632d0cf7816 */ /* 0x000fe200000000cf */
[C---:B------:R-:W-:Y:S01]  /*0940*/  IMAD.U32 R194, R39.reuse, 0x10000, RZ ;  /* 0x0001000027c27824 */ /* 0x040fe200078e00ff */
[----:B------:R-:W-:Y:S01]  /*0950*/  PRMT R193, R39, 0x7632, R193 ;  /* 0x0000763227c17816 */ /* 0x000fe200000000c1 */
[----:B------:R-:W-:Y:S01]  /*0960*/  IMAD.U32 R182, R17, 0x10000, RZ ;  /* 0x0001000011b67824 */ /* 0x000fe200078e00ff */
[----:B------:R-:W-:Y:S01]  /*0970*/  PRMT R191, R20, 0x7632, R191 ;  /* 0x0000763214bf7816 */ /* 0x000fe200000000bf */
[----:B------:R-:W-:Y:S01]  /*0980*/  IMAD.U32 R178, R19, 0x10000, RZ ;  /* 0x0001000013b27824 */ /* 0x000fe200078e00ff */
[----:B------:R-:W-:Y:S01]  /*0990*/  PRMT R183, R16, 0x7632, R183 ;  /* 0x0000763210b77816 */ /* 0x000fe200000000b7 */
[----:B------:R-:W5:Y:S01]  /*09a0*/  LDG.E.128 R148, desc[UR4][R2.64+0x200] ;  /* 0x0002000402947981 */ /* 0x000f62000c1e1d00 */
[----:B------:R-:W-:Y:S01]  /*09b0*/  PRMT R179, R18, 0x7632, R179 ;  /* 0x0000763212b37816 */ /* 0x000fe200000000b3 */
[----:B------:R-:W-:Y:S01]  /*09c0*/  IMAD R212, R43, -0x2daee0ad, RZ ;  /* 0xd2511f532bd47824 */ /* 0x000fe200078e02ff */
[----:B------:R-:W-:Y:S01]  /*09d0*/  PRMT R36, R24, 0x7632, R36 ;  /* 0x0000763218247816 */ /* 0x000fe20000000024 */
[----:B------:R-:W5:Y:S01]  /*09e0*/  LDG.E.128 R144, desc[UR4][R2.64+0x400] ;  /* 0x0004000402907981 */ /* 0x000f62000c1e1d00 */
[----:B------:R-:W-:Y:S01]  /*09f0*/  PRMT R40, R12, 0x7632, R40 ;  /* 0x000076320c287816 */ /* 0x000fe20000000028 */
[----:B------:R-:W-:Y:S01]  /*0a00*/  ULDC UR10, c[0x0][0x218] ;  /* 0x00008600000a7ab9 */ /* 0x000fe20000000800 */
[----:B------:R-:W-:Y:S01]  /*0a10*/  PRMT R42, R14, 0x7632, R42 ;  /* 0x000076320e2a7816 */ /* 0x000fe2000000002a */
[----:B------:R-:W5:Y:S01]  /*0a20*/  LDG.E.128 R140, desc[UR4][R2.64+0x600] ;  /* 0x00060004028c7981 */ /* 0x000f62000c1e1d00 */
[----:B------:R-:W-:Y:S01]  /*0a30*/  PRMT R161, R8, 0x7632, R161 ;  /* 0x0000763208a17816 */ /* 0x000fe200000000a1 */
[----:B------:R-:W-:Y:S01]  /*0a40*/  ULDC UR11, c[0x0][0x2d8] ;  /* 0x0000b600000b7ab9 */ /* 0x000fe20000000800 */
[----:B------:R-:W-:Y:S01]  /*0a50*/  PRMT R163, R10, 0x7632, R163 ;  /* 0x000076320aa37816 */ /* 0x000fe200000000a3 */
[----:B------:R-:W5:Y:S01]  /*0a60*/  LDG.E.128 R136, desc[UR4][R2.64+0x800] ;  /* 0x0008000402887981 */ /* 0x000f62000c1e1d00 */
[----:B------:R-:W-:Y:S01]  /*0a70*/  PRMT R165, R4, 0x7632, R165 ;  /* 0x0000763204a57816 */ /* 0x000fe200000000a5 */
[----:B------:R-:W-:Y:S01]  /*0a80*/  ULDC.64 UR12, c[0x0][0x238] ;  /* 0x00008e00000c7ab9 */ /* 0x000fe20000000a00 */
        /* <DEDUP_REMOVED lines=9> */
[C---:B------:R-:W-:Y:S01]  /*0b20*/  IMAD.U32 R206, R209.reuse, 0x10000, RZ ;  /* 0x00010000d1ce7824 */ /* 0x040fe200078e00ff */
[----:B------:R-:W-:Y:S01]  /*0b30*/  PRMT R205, R209, 0x7632, R205 ;  /* 0x00007632d1cd7816 */ /* 0x000fe200000000cd */
[----:B------:R-:W5:Y:S01]  /*0b40*/  LDG.E.128 R124, desc[UR4][R2.64+0xe00] ;  /* 0x000e0004027c7981 */ /* 0x000f62000c1e1d00 */
[----:B------:R-:W-:-:S02]  /*0b50*/  SHF.L.U32 R192, R20, 0x10, RZ ;  /* 0x0000001014c07819 */ /* 0x000fc400000006ff */
[----:B------:R-:W-:Y:S01]  /*0b60*/  PRMT R189, R21, 0x7632, R189 ;  /* 0x0000763215bd7816 */ /* 0x000fe200000000bd */
[----:B------:R-:W5:Y:S01]  /*0b70*/  LDG.E.128 R120, desc[UR4][R2.64+0x1000] ;  /* 0x0010000402787981 */ /* 0x000f62000c1e1d00 */
[----:B------:R-:W-:Y:S01]  /*0b80*/  PRMT R181, R17, 0x7632, R181 ;  /* 0x0000763211b57816 */ /* 0x000fe200000000b5 */
[----:B------:R-:W-:Y:S01]  /*0b90*/  IMAD.U32 R17, R15, 0x10000, RZ ;  /* 0x000100000f117824 */ /* 0x000fe200078e00ff */
[----:B------:R-:W-:Y:S01]  /*0ba0*/  SHF.L.U32 R180, R18, 0x10, RZ ;  /* 0x0000001012b47819 */ /* 0x000fe200000006ff */
[----:B------:R0:W5:Y:S01]  /*0bb0*/  LDG.E.128 R116, desc[UR4][R2.64+0x1200] ;  /* 0x0012000402747981 */ /* 0x000162000c1e1d00 */
[----:B------:R-:W-:Y:S01]  /*0bc0*/  PRMT R177, R19, 0x7632, R177 ;  /* 0x0000763213b17816 */ /* 0x000fe200000000b1 */
[----:B------:R-:W-:Y:S01]  /*0bd0*/  IMAD.U32 R19, R13, 0x10000, RZ ;  /* 0x000100000d137824 */ /* 0x000fe200078e00ff */
[----:B------:R-:W-:Y:S01]  /*0be0*/  PRMT R39, R27, 0x7632, R39 ;  /* 0x000076321b277816 */ /* 0x000fe20000000027 */
[----:B------:R-:W-:Y:S01]  /*0bf0*/  IMAD.U32 R190, R21, 0x10000, RZ ;  /* 0x0001000015be7824 */ /* 0x000fe200078e00ff */
[----:B------:R-:W-:Y:S01]  /*0c00*/  PRMT R41, R13, 0x7632, R41 ;  /* 0x000076320d297816 */ /* 0x000fe20000000029 */
[----:B------:R-:W-:Y:S01]  /*0c10*/  IMAD.U32 R184, R16, 0x10000, RZ ;  /* 0x0001000010b87824 */ /* 0x000fe200078e00ff */
[----:B------:R-:W-:Y:S01]  /*0c20*/  PRMT R160, R15, 0x7632, R160 ;  /* 0x000076320fa07816 */ /* 0x000fe200000000a0 */
[C---:B------:R-:W-:Y:S01]  /*0c30*/  IMAD.U32 R15, R9.reuse, 0x10000, RZ ;  /* 0x00010000090f7824 */ /* 0x040fe200078e00ff */
[----:B------:R-:W-:Y:S01]  /*0c40*/  PRMT R162, R9, 0x7632, R162 ;  /* 0x0000763209a27816 */ /* 0x000fe200000000a2 */
[C---:B------:R-:W-:Y:S01]  /*0c50*/  IMAD.U32 R13, R11.reuse, 0x10000, RZ ;  /* 0x000100000b0d7824 */ /* 0x040fe200078e00ff */
[----:B------:R-:W-:Y:S01]  /*0c60*/  PRMT R164, R11, 0x7632, R164 ;  /* 0x000076320ba47816 */ /* 0x000fe200000000a4 */
[----:B------:R-:W-:Y:S01]  /*0c70*/  HFMA2.MMA R209, -RZ, RZ, 0, 0 ;  /* 0x00000000ffd17435 */ /* 0x000fe200000001ff */
[----:B------:R-:W-:Y:S01]  /*0c80*/  PRMT R166, R5, 0x7632, R166 ;  /* 0x0000763205a67816 */ /* 0x000fe200000000a6 */
[----:B------:R-:W-:Y:S01]  /*0c90*/  BSSY B0, `(.L_x_24716) ;  /* 0x0001f00000007945 */ /* 0x000fe20003800000 */
[----:B------:R-:W-:Y:S01]  /*0ca0*/  PRMT R168, R7, 0x7632, R168 ;  /* 0x0000763207a87816 */ /* 0x000fe200000000a8 */
[----:B------:R-:W-:Y:S01]  /*0cb0*/  IMAD.U32 R21, R27, 0x10000, RZ ;  /* 0x000100001b157824 */ /* 0x000fe200078e00ff */
[----:B------:R-:W-:Y:S01]  /*0cc0*/  PRMT R170, R33, 0x7632, R170 ;  /* 0x0000763221aa7816 */ /* 0x000fe200000000aa */
[----:B------:R-:W-:Y:S01]  /*0cd0*/  IMAD.U32 R11, R5, 0x10000, RZ ;  /* 0x00010000050b7824 */ /* 0x000fe200078e00ff */
[----:B------:R-:W-:Y:S01]  /*0ce0*/  PRMT R172, R35, 0x7632, R172 ;  /* 0x0000763223ac7816 */ /* 0x000fe200000000ac */
[----:B------:R-:W-:Y:S01]  /*0cf0*/  IMAD.U32 R9, R7, 0x10000, RZ ;  /* 0x0001000007097824 */ /* 0x000fe200078e00ff */
[C---:B------:R-:W-:Y:S01]  /*0d00*/  PRMT R174, R29.reuse, 0x7632, R174 ;  /* 0x000076321dae7816 */ /* 0x040fe200000000ae */
[----:B0-----:R-:W-:Y:S01]  /*0d10*/  IMAD.U32 R3, R29, 0x10000, RZ ;  /* 0x000100001d037824 */ /* 0x001fe200078e00ff */
[C---:B------:R-:W-:Y:S01]  /*0d20*/  PRMT R176, R31.reuse, 0x7632, R176 ;  /* 0x000076321fb07816 */ /* 0x040fe200000000b0 */
[----:B------:R-:W-:Y:S01]  /*0d30*/  UISETP.NE.U32.AND UP0, UPT, UR8, URZ, UPT ;  /* 0x0000003f0800728c */ /* 0x000fe2000bf05070 */
        /* <DEDUP_REMOVED lines=53> */
[----:B------:R-:W-:Y:S01]  /*1090*/  UISETP.NE.AND.EX UP0, UPT, UR9, URZ, UPT, UP0 ;  /* 0x0000003f0900728c */ /* 0x000fe2000bf05300 */
[----:B------:R-:W-:Y:S01]  /*10a0*/  SHF.L.U32 R164, R164, 0x10, RZ ;  /* 0x00000010a4a47819 */ /* 0x000fe200000006ff */
[----:B------:R-:W-:Y:S01]  /*10b0*/  UISETP.NE.AND UP1, UPT, UR8, URZ, UPT ;  /* 0x0000003f0800728c */ /* 0x000fe2000bf25270 */
[----:B------:R-:W-:-:S02]  /*10c0*/  SHF.L.U32 R166, R166, 0x10, RZ ;  /* 0x00000010a6a67819 */ /* 0x000fc400000006ff */
[----:B------:R-:W-:Y:S02]  /*10d0*/  SHF.L.U32 R168, R168, 0x10, RZ ;  /* 0x00000010a8a87819 */ /* 0x000fe400000006ff */
[----:B------:R-:W-:Y:S02]  /*10e0*/  SHF.L.U32 R170, R170, 0x10, RZ ;  /* 0x00000010aaaa7819 */ /* 0x000fe400000006ff */
[----:B------:R-:W-:Y:S02]  /*10f0*/  SHF.L.U32 R172, R172, 0x10, RZ ;  /* 0x00000010acac7819 */ /* 0x000fe400000006ff */
[----:B------:R-:W-:Y:S02]  /*1100*/  SHF.L.U32 R174, R174, 0x10, RZ ;  /* 0x00000010aeae7819 */ /* 0x000fe400000006ff */
[----:B------:R-:W-:-:S07]  /*1110*/  SHF.L.U32 R176, R176, 0x10, RZ ;  /* 0x00000010b0b07819 */ /* 0x000fce00000006ff */
.L_x_25278:
[----:B--2---:R-:W0:Y:S01]  /*1120*/  LDC.64 R36, c[0x0][0x230] ;  /* 0x00008c00ff247b82 */ /* 0x004e220000000a00 */
[----:B------:R-:W1:Y:S01]  /*1130*/  S2R R223, SR_TID.X ;  /* 0x0000000000df7919 */ /* 0x000e620000002100 */
[----:B------:R-:W-:Y:S01]  /*1140*/  IMAD R32, R217, UR10, RZ ;  /* 0x0000000ad9207c24 */ /* 0x000fe2000f8e02ff */
[----:B------:R-:W-:Y:S01]  /*1150*/  PLOP3.LUT P0, PT, PT, PT, UP0, 0x80, 0x0 ;  /* 0x000000000000781c */ /* 0x000fe20003f0f008 */
[----:B------:R-:W-:Y:S01]  /*1160*/  @UP0 ULDC.64 UR8, c[0x0][0x270] ;  /* 0x00009c0000080ab9 */ /* 0x000fe20000000a00 */
[----:B------:R-:W-:Y:S01]  /*1170*/  PLOP3.LUT P2, PT, PT, PT, UP0, 0x80, 0x0 ;  /* 0x000000000000781c */ /* 0x000fe20003f4f008 */
[----:B------:R-:W-:Y:S01]  /*1180*/  IMAD.U32 R38, RZ, RZ, UR8 ;  /* 0x00000008ff267e24 */ /* 0x000fe2000f8e00ff */
[----:B------:R-:W-:Y:S01]  /*1190*/  SHF.R.S32.HI R33, RZ, 0x1f, R32 ;  /* 0x0000001fff217819 */ /* 0x000fe20000011420 */
[----:B------:R-:W2:Y:S01]  /*11a0*/  LDC.64 R156, c[0x0][0x220] ;  /* 0x00008800ff9c7b82 */ /* 0x000ea20000000a00 */
[----:B------:R-:W-:Y:S02]  /*11b0*/  MOV R39, UR9 ;  /* 0x0000000900277c02 */ /* 0x000fe40008000f00 */
[----:B------:R-:W-:-:S05]  /*11c0*/  LEA.HI R32, R33, R32, RZ, 0x3 ;  /* 0x0000002021207211 */ /* 0x000fca00078f18ff */
[----:B------:R-:W-:-:S06]  /*11d0*/  @P0 IMAD.WIDE R38, R217, 0x2, R38 ;  /* 0x00000002d9260825 */ /* 0x000fcc00078e0226 */
[----:B------:R-:W3:Y:S01]  /*11e0*/  @P2 LDG.E.U16 R38, desc[UR4][R38.64] ;  /* 0x0000000426262981 */ /* 0x000ee2000c1e1500 */
[----:B0-----:R-:W-:-:S04]  /*11f0*/  ISETP.NE.U32.AND P1, PT, R36, RZ, PT ;  /* 0x000000ff2400720c */ /* 0x001fc80003f25070 */
[----:B------:R-:W-:Y:S02]  /*1200*/  ISETP.NE.AND.EX P1, PT, R37, RZ, PT, P1 ;  /* 0x000000ff2500720c */ /* 0x000fe40003f25310 */
[----:B-1----:R-:W-:-:S04]  /*1210*/  LOP3.LUT R223, R223, 0x1f, RZ, 0xc0, !PT ;  /* 0x0000001fdfdf7812 */ /* 0x002fc800078ec0ff */
[----:B------:R-:W-:-:S07]  /*1220*/  LEA.HI.SX32 R219, R32, R223, 0x1d ;  /* 0x000000df20db7211 */ /* 0x000fce00078feaff */
[C---:B------:R-:W-:Y:S01]  /*1230*/  @P1 LEA R40, P0, R219.reuse, R36, 0x5 ;  /* 0x00000024db281211 */ /* 0x040fe200078028ff */
[----:B--2---:R-:W-:-:S03]  /*1240*/  IMAD.WIDE.U32 R32, R219, 0x10, R156 ;  /* 0x00000010db207825 */ /* 0x004fc600078e009c */
[----:B------:R-:W-:-:S03]  /*1250*/  @P1 LEA.HI.X R41, R219, R37, RZ, 0x5, P0 ;  /* 0x00000025db291211 */ /* 0x000fc600000f2cff */
[----:B-----5:R-:W5:Y:S04]  /*1260*/  LDG.E.128 R32, desc[UR4][R32.64] ;  /* 0x0000000420207981 */ /* 0x020f68000c1e1d00 */
[----:B------:R0:W5:Y:S04]  /*1270*/  @P1 LDG.E.128 R112, desc[UR4][R40.64] ;  /* 0x0000000428701981 */ /* 0x000168000c1e1d00 */
[----:B------:R0:W5:Y:S01]  /*1280*/  @P1 LDG.E.128 R108, desc[UR4][R40.64+0x10] ;  /* 0x00001004286c1981 */ /* 0x000162000c1e1d00 */
[----:B------:R-:W-:Y:S02]  /*1290*/  ISETP.NE.AND P0, PT, R220, 0x1, PT ;  /* 0x00000001dc00780c */ /* 0x000fe40003f05270 */
[----:B------:R-:W-:Y:S01]  /*12a0*/  PLOP3.LUT P2, PT, PT, PT, UP0, 0x80, 0x0 ;  /* 0x000000000000781c */ /* 0x000fe20003f4f008 */
[----:B------:R-:W-:Y:S01]  /*12b0*/  BSSY B1, `(.L_x_24717) ;  /* 0x000000e000017945 */ /* 0x000fe20003800000 */
[----:B------:R-:W-:-:S02]  /*12c0*/  IMAD.MOV.U32 R227, RZ, RZ, 0x3f800000 ;  /* 0x3f800000ffe37424 */ /* 0x000fc400078e00ff */
[----:B------:R-:W-:-:S09]  /*12d0*/  VIADD R43, R220, 0x1 ;  /* 0x00000001dc2b7836 */ /* 0x000fd20000000000 */
[----:B---3--:R-:W-:Y:S01]  /*12e0*/  @P2 SHF.L.U32 R227, R38, 0x10, RZ ;  /* 0x0000001026e32819 */ /* 0x008fe200000006ff */
        /* <DEDUP_REMOVED lines=9> */
.L_x_24718:
[----:B------:R-:W-:-:S07]  /*1380*/  IMAD.MOV.U32 R48, RZ, RZ, R214 ;  /* 0x000000ffff307224 */ /* 0x000fce00078e00d6 */
.L_x_24719:
[----:B------:R-:W-:Y:S05]  /*1390*/  BSYNC B1 ;  /* 0x0000000000017941 */ /* 0x000fea0003800000 */
.L_x_24717:
        /* <DEDUP_REMOVED lines=16> */
.L_x_24723:
[----:B------:R-:W-:Y:S05]  /*14a0*/  BSYNC B2 ;  /* 0x0000000000027941 */ /* 0x000fea0003800000 */
.L_x_24722:
        /* <DEDUP_REMOVED lines=44> */
.L_x_24721:
[----:B------:R-:W-:Y:S05]  /*1770*/  BSYNC B1 ;  /* 0x0000000000017941 */ /* 0x000fea0003800000 */
.L_x_24720:
[----:B------:R-:W0:Y:S01]  /*1780*/  LDC R224, c[0x0][0x298] ;  /* 0x0000a600ffe07b82 */ /* 0x000e220000000800 */
[----:B------:R-:W-:Y:S01]  /*1790*/  HFMA2.MMA R226, -RZ, RZ, 0.1171875, 0 ;  /* 0x2f800000ffe27435 */ /* 0x000fe200000001ff */
[----:B------:R-:W-:Y:S01]  /*17a0*/  I2FP.F32.U32 R39, R48 ;  /* 0x0000003000277245 */ /* 0x000fe20000201000 */
[----:B-----5:R-:W-:Y:S01]  /*17b0*/  IMAD.U32 R38, R32, 0x10000, RZ ;  /* 0x0001000020267824 */ /* 0x020fe200078e00ff */
[----:B------:R-:W-:Y:S01]  /*17c0*/  ISETP.NE.U32.AND P0, PT, R36, RZ, PT ;  /* 0x000000ff2400720c */ /* 0x000fe20003f05070 */
[----:B------:R-:W-:Y:S01]  /*17d0*/  BSSY B1, `(.L_x_24724) ;  /* 0x0000017000017945 */ /* 0x000fe20003800000 */
[----:B------:R-:W-:Y:S02]  /*17e0*/  ISETP.NE.AND P2, PT, R43, 0x1, PT ;  /* 0x000000012b00780c */ /* 0x000fe40003f45270 */
[----:B------:R-:W1:Y:S01]  /*17f0*/  LDC R225, c[0x0][0x294] ;  /* 0x0000a500ffe17b82 */ /* 0x000e620000000800 */
[----:B------:R-:W-:Y:S02]  /*1800*/  ISETP.NE.AND.EX P0, PT, R37, RZ, PT, P0 ;  /* 0x000000ff2500720c */ /* 0x000fe40003f05300 */
[----:B------:R-:W-:Y:S01]  /*1810*/  FFMA.FTZ R36, R39, R226, 1.1641532182693481445e-10 ;  /* 0x2f00000027247423 */ /* 0x000fe200000100e2 */
[----:B------:R-:W-:Y:S01]  /*1820*/  FMUL.FTZ R39, R38, R227 ;  /* 0x000000e326277220 */ /* 0x000fe20000410000 */
[----:B------:R-:W-:-:S02]  /*1830*/  PRMT R32, R32, 0x7632, R32 ;  /* 0x0000763220207816 */ /* 0x000fc40000000020 */
[----:B------:R-:W-:Y:S01]  /*1840*/  IADD3 R38, R43, 0x1, RZ ;  /* 0x000000012b267810 */ /* 0x000fe20007ffe0ff */
[----:B0-----:R-:W-:Y:S01]  /*1850*/  FMUL.FTZ R39, R39, R224 ;  /* 0x000000e027277220 */ /* 0x001fe20000410000 */
[----:B-1----:R-:W-:-:S04]  /*1860*/  FSETP.GTU.FTZ.AND P3, PT, R36, R225, PT ;  /* 0x000000e12400720b */ /* 0x002fc80003f7c000 */
        /* <DEDUP_REMOVED lines=12> */
.L_x_24725:
[----:B------:R-:W-:-:S07]  /*1930*/  MOV R46, R214 ;  /* 0x000000d6002e7202 */ /* 0x000fce0000000f00 */
.L_x_24726:
[----:B------:R-:W-:Y:S05]  /*1940*/  BSYNC B1 ;  /* 0x0000000000017941 */ /* 0x000fea0003800000 */
.L_x_24724:
        /* <DEDUP_REMOVED lines=16> */
.L_x_24730:
[----:B------:R-:W-:Y:S05]  /*1a50*/  BSYNC B2 ;  /* 0x0000000000027941 */ /* 0x000fea0003800000 */
.L_x_24729:
        /* <DEDUP_REMOVED lines=44> */
.L_x_24728:
[----:B------:R-:W-:Y:S05]  /*1d20*/  BSYNC B1 ;  /* 0x0000000000017941 */ /* 0x000fea0003800000 */
.L_x_24727:
        /* <DEDUP_REMOVED lines=21> */
.L_x_24732:
[----:B------:R-:W-:-:S07]  /*1e80*/  MOV R32, R214 ;  /* 0x000000d600207202 */ /* 0x000fce0000000f00 */
.L_x_24733:
[----:B------:R-:W-:Y:S05]  /*1e90*/  BSYNC B1 ;  /* 0x0000000000017941 */ /* 0x000fea0003800000 */
.L_x_24731:
        /* <DEDUP_REMOVED lines=16> */
.L_x_24737:
[----:B------:R-:W-:Y:S05]  /*1fa0*/  BSYNC B2 ;  /* 0x0000000000027941 */ /* 0x000fea0003800000 */
.L_x_24736:
        /* <DEDUP_REMOVED lines=44> */
.L_x_24735:
[----:B------:R-:W-:Y:S05]  /*2270*/  BSYNC B1 ;  /* 0x0000000000017941 */ /* 0x000fea0003800000 */
.L_x_24734:
[----:B------:R-:W-:Y:S01]  /*2280*/  I2FP.F32.U32 R37, R32 ;  /* 0x0000002000257245 */ /* 0x000fe20000201000 */
[----:B------:R-:W-:Y:S01]  /*2290*/  IMAD.U32 R36, R33, 0x10000, RZ ;  /* 0x0001000021247824 */ /* 0x000fe200078e00ff */
[----:B------:R-:W-:Y:S01]  /*22a0*/  ISETP.NE.AND P2, PT, R39, 0x1, PT ;  /* 0x000000012700780c */ /* 0x000fe20003f45270 */
[----:B------:R-:W-:Y:S01]  /*22b0*/  BSSY B1, `(.L_x_24738) ;  /* 0x0000014000017945 */ /* 0x000fe20003800000 */
[----:B------:R-:W-:Y:S01]  /*22c0*/  PRMT R45, R33, 0x7632, R45 ;  /* 0x00007632212d7816 */ /* 0x000fe2000000002d */
[----:B------:R-:W-:Y:S01]  /*22d0*/  FFMA.FTZ R32, R37, R226, 1.1641532182693481445e-10 ;  /* 0x2f00000025207423 */ /* 0x000fe200000100e2 */
[----:B------:R-:W-:-:S04]  /*22e0*/  FMUL.FTZ R37, R36, R227 ;  /* 0x000000e324257220 */ /* 0x000fc80000410000 */
[----:B------:R-:W-:Y:S01]  /*22f0*/  FMUL.FTZ R37, R37, R224 ;  /* 0x000000e025257220 */ /* 0x000fe20000410000 */
[----:B------:R-:W-:-:S04]  /*2300*/  FSETP.GTU.FTZ.AND P3, PT, R32, R225, PT ;  /* 0x000000e12000720b */ /* 0x000fc80003f7c000 */
[----:B------:R-:W-:Y:S02]  /*2310*/  FSEL R106, R37, RZ, !P3 ;  /* 0x000000ff256a7208 */ /* 0x000fe40005800000 */
[----:B------:R-:W-:Y:S02]  /*2320*/  P2R R43, PR, RZ, 0x8 ;  /* 0x00000008ff2b7803 */ /* 0x000fe40000000000 */
        /* <DEDUP_REMOVED lines=11> */
.L_x_24739:
[----:B------:R-:W-:-:S07]  /*23e0*/  MOV R46, R214 ;  /* 0x000000d6002e7202 */ /* 0x000fce0000000f00 */
.L_x_24740:
[----:B------:R-:W-:Y:S05]  /*23f0*/  BSYNC B1 ;  /* 0x0000000000017941 */ /* 0x000fea0003800000 */
.L_x_24738:
        /* <DEDUP_REMOVED lines=16> */
.L_x_24744:
[----:B------:R-:W-:Y:S05]  /*2500*/  BSYNC B2 ;  /* 0x0000000000027941 */ /* 0x000fea0003800000 */
.L_x_24743:
        /* <DEDUP_REMOVED lines=44> */
.L_x_24742:
[----:B------:R-:W-:Y:S05]  /*27d0*/  BSYNC B1 ;  /* 0x0000000000017941 */ /* 0x000fea0003800000 */
.L_x_24741:
        /* <DEDUP_REMOVED lines=20> */
.L_x_24746:
[----:B------:R-:W-:-:S07]  /*2920*/  MOV R45, R214 ;  /* 0x000000d6002d7202 */ /* 0x000fce0000000f00 */
.L_x_24747:
[----:B------:R-:W-:Y:S05]  /*2930*/  BSYNC B1 ;  /* 0x0000000000017941 */ /* 0x000fea0003800000 */
.L_x_24745:
        /* <DEDUP_REMOVED lines=16> */
.L_x_24751:
[----:B------:R-:W-:Y:S05]  /*2a40*/  BSYNC B2 ;  /* 0x0000000000027941 */ /* 0x000fea0003800000 */
.L_x_24750:
        /* <DEDUP_REMOVED lines=44> */
.L_x_24749:
[----:B------:R-:W-:Y:S05]  /*2d10*/  BSYNC B1 ;  /* 0x0000000000017941 */ /* 0x000fea0003800000 */
.L_x_24748:
[----:B------:R-:W-:Y:S01]  /*2d20*/  I2FP.F32.U32 R33, R45 ;  /* 0x0000002d00217245 */ /* 0x000fe20000201000 */
[----:B------:R-:W-:Y:S01]  /*2d30*/  IMAD.U32 R36, R34, 0x10000, RZ ;  /* 0x0001000022247824 */ /* 0x000fe200078e00ff */
[----:B------:R-:W-:Y:S01]  /*2d40*/  ISETP.NE.AND P4, PT, R38, 0x1, PT ;  /* 0x000000012600780c */ /* 0x000fe20003f85270 */
[----:B------:R-:W-:Y:S01]  /*2d50*/  BSSY B1, `(.L_x_24752) ;  /* 0x0000013000017945 */ /* 0x000fe20003800000 */
[----:B------:R-:W-:Y:S01]  /*2d60*/  PRMT R34, R34, 0x7632, R34 ;  /* 0x0000763222227816 */ /* 0x000fe20000000022 */
        /* <DEDUP_REMOVED lines=16> */
.L_x_24753:
[----:B------:R-:W-:-:S07]  /*2e70*/  MOV R45, R214 ;  /* 0x000000d6002d7202 */ /* 0x000fce0000000f00 */
.L_x_24754:
[----:B------:R-:W-:Y:S05]  /*2e80*/  BSYNC B1 ;  /* 0x0000000000017941 */ /* 0x000fea0003800000 */
.L_x_24752:
        /* <DEDUP_REMOVED lines=16> */
.L_x_24758:
[----:B------:R-:W-:Y:S05]  /*2f90*/  BSYNC B2 ;  /* 0x0000000000027941 */ /* 0x000fea0003800000 */
.L_x_24757:
        /* <DEDUP_REMOVED lines=44> */
.L_x_24756:
[----:B------:R-:W-:Y:S05]  /*3260*/  BSYNC B1 ;  /* 0x0000000000017941 */ /* 0x000fea0003800000 */
.L_x_24755:
        /* <DEDUP_REMOVED lines=20> */
.L_x_24760:
[----:B------:R-:W-:-:S07]  /*33b0*/  MOV R34, R214 ;  /* 0x000000d600227202 */ /* 0x000fce0000000f00 */
.L_x_24761:
[----:B------:R-:W-:Y:S05]  /*33c0*/  BSYNC B1 ;  /* 0x0000000000017941 */ /* 0x000fea0003800000 */
.L_x_24759:
        /* <DEDUP_REMOVED lines=16> */
.L_x_24765:
[----:B------:R-:W-:Y:S05]  /*34d0*/  BSYNC B2 ;  /* 0x0000000000027941 */ /* 0x000fea0003800000 */
.L_x_24764:
        /* <DEDUP_REMOVED lines=44> */
.L_x_24763:
[----:B------:R-:W-:Y:S05]  /*37a0*/  BSYNC B1 ;  /* 0x0000000000017941 */ /* 0x000fea0003800000 */
.L_x_24762:
        /* <DEDUP_REMOVED lines=21> */
.L_x_24767:
[----:B------:R-:W-:-:S07]  /*3900*/  MOV R41, R214 ;  /* 0x000000d600297202 */ /* 0x000fce0000000f00 */
.L_x_24768:
[----:B------:R-:W-:Y:S05]  /*3910*/  BSYNC B1 ;  /* 0x0000000000017941 */ /* 0x000fea0003800000 */
.L_x_24766:
        /* <DEDUP_REMOVED lines=18> */
.L_x_24772:
[----:B------:R-:W-:Y:S05]  /*3a40*/  BSYNC B2 ;  /* 0x0000000000027941 */ /* 0x000fea0003800000 */
.L_x_24771:
        /* <DEDUP_REMOVED lines=44> */
.L_x_24770:
[----:B------:R-:W-:Y:S05]  /*3d10*/  BSYNC B1 ;  /* 0x0000000000017941 */ /* 0x000fea0003800000 */
.L_x_24769:
[----:B------:R-:W-:Y:S01]  /*3d20*/  I2FP.F32.U32 R33, R41 ;  /* 0x0000002900217245 */ /* 0x000fe20000201000 */
[----:B------:R-:W-:Y:S01]  /*3d30*/  IMAD.U32 R34, R40, 0x10000, RZ ;  /* 0x0001000028227824 */ /* 0x000fe200078e00ff */
[----:B------:R-:W-:Y:S01]  /*3d40*/  ISETP.NE.AND P6, PT, R42, RZ, PT ;  /* 0x000000ff2a00720c */ /* 0x000fe20003fc5270 */
[----:B------:R-:W0:Y:S01]  /*3d50*/  @P1 LDC.64 R40, c[0x0][0x230] ;  /* 0x00008c00ff281b82 */ /* 0x000e220000000a00 */
[----:B------:R-:W-:Y:S01]  /*3d60*/  SEL R45, RZ, 0x10000, P5 ;  /* 0x00010000ff2d7807 */ /* 0x000fe20002800000 */
[----:B------:R-:W-:Y:S01]  /*3d70*/  FFMA.FTZ R32, R33, R226, 1.1641532182693481445e-10 ;  /* 0x2f00000021207423 */ /* 0x000fe200000100e2 */
[----:B------:R-:W-:Y:S01]  /*3d80*/  SEL R42, RZ, 0x100, P4 ;  /* 0x00000100ff2a7807 */ /* 0x000fe20002000000 */
[----:B------:R-:W-:Y:S01]  /*3d90*/  FMUL.FTZ R39, R34, R227 ;  /* 0x000000e322277220 */ /* 0x000fe20000410000 */
[----:B------:R-:W-:Y:S02]  /*3da0*/  ISETP.NE.AND P5, PT, R44, RZ, PT ;  /* 0x000000ff2c00720c */ /* 0x000fe40003fa5270 */
[----:B------:R-:W-:Y:S01]  /*3db0*/  ISETP.NE.AND P4, PT, R43, RZ, PT ;  /* 0x000000ff2b00720c */ /* 0x000fe20003f85270 */
[----:B------:R-:W-:Y:S01]  /*3dc0*/  FMUL.FTZ R39, R39, R224 ;  /* 0x000000e027277220 */ /* 0x000fe20000410000 */
[----:B------:R-:W-:-:S02]  /*3dd0*/  SEL R36, RZ, 0x1, P2 ;  /* 0x00000001ff247807 */ /* 0x000fc40001000000 */
[----:B------:R-:W-:Y:S02]  /*3de0*/  FSETP.GTU.FTZ.AND P2, PT, R32, R225, PT ;  /* 0x000000e12000720b */ /* 0x000fe40003f5c000 */
[----:B------:R-:W-:Y:S01]  /*3df0*/  SEL R35, RZ, 0x1, P4 ;  /* 0x00000001ff237807 */ /* 0x000fe20002000000 */
[----:B------:R-:W-:Y:S01]  /*3e00*/  IMAD.WIDE.U32 R36, R36, 0x1000000, RZ ;  /* 0x0100000024247825 */ /* 0x000fe200078e00ff */
[----:B------:R-:W-:Y:S02]  /*3e10*/  SEL R32, RZ, 0x1, P5 ;  /* 0x00000001ff207807 */ /* 0x000fe40002800000 */
[----:B------:R-:W-:Y:S01]  /*3e20*/  SEL R38, RZ, 0x1000000, P2 ;  /* 0x01000000ff267807 */ /* 0x000fe20001000000 */
[----:B------:R-:W-:Y:S01]  /*3e30*/  IMAD.WIDE.U32 R34, R35, 0x10000, RZ ;  /* 0x0001000023227825 */ /* 0x000fe200078e00ff */
[----:B------:R-:W-:Y:S02]  /*3e40*/  SEL R43, RZ, 0x1, P6 ;  /* 0x00000001ff2b7807 */ /* 0x000fe40003000000 */
[----:B------:R-:W-:Y:S01]  /*3e50*/  LOP3.LUT R42, R42, R38, R45, 0xfe, !PT ;  /* 0x000000262a2a7212 */ /* 0x000fe200078efe2d */
[----:B------:R-:W-:Y:S01]  /*3e60*/  IMAD.WIDE.U32 R32, R32, 0x100, RZ ;  /* 0x0000010020207825 */ /* 0x000fe200078e00ff */
[----:B------:R-:W-:-:S02]  /*3e70*/  SEL R45, RZ, 0x1, P3 ;  /* 0x00000001ff2d7807 */ /* 0x000fc40001800000 */
[----:B------:R-:W-:Y:S02]  /*3e80*/  FSEL R103, R39, RZ, !P2 ;  /* 0x000000ff27677208 */ /* 0x000fe40005000000 */
[----:B------:R-:W-:Y:S02]  /*3e90*/  LOP3.LUT R38, R32, R36, R34, 0xfe, !PT ;  /* 0x0000002420267212 */ /* 0x000fe400078efe22 */
[----:B------:R-:W-:Y:S01]  /*3ea0*/  LOP3.LUT R37, R37, R42, R45, 0xfe, !PT ;  /* 0x0000002a25257212 */ /* 0x000fe200078efe2d */
[----:B------:R-:W-:Y:S01]  /*3eb0*/  @P0 FADD.FTZ R103, R111, R103 ;  /* 0x000000676f670221 */ /* 0x000fe20000010000 */
[C---:B------:R-:W-:Y:S02]  /*3ec0*/  LEA R42, P3, R219.reuse, UR12, 0x5 ;  /* 0x0000000cdb2a7c11 */ /* 0x040fe4000f8628ff */
[C---:B------:R-:W-:Y:S02]  /*3ed0*/  IADD3 R222, R219.reuse, 0x20, RZ ;  /* 0x00000020dbde7810 */ /* 0x040fe40007ffe0ff */
[----:B------:R-:W-:-:S02]  /*3ee0*/  LEA R36, P2, R219, UR14, 0x3 ;  /* 0x0000000edb247c11 */ /* 0x000fc4000f8418ff */
[----:B------:R-:W-:Y:S01]  /*3ef0*/  LOP3.LUT R38, R38, R43, RZ, 0xfc, !PT ;  /* 0x0000002b26267212 */ /* 0x000fe200078efcff */
[C---:B0-----:R-:W-:Y:S01]  /*3f00*/  @P1 IMAD.WIDE.U32 R40, R222.reuse, 0x20, R40 ;  /* 0x00000020de281825 */ /* 0x041fe200078e0028 */
[----:B------:R-:W-:Y:S02]  /*3f10*/  LEA.HI.X R43, R219, UR13, RZ, 0x5, P3 ;  /* 0x0000000ddb2b7c11 */ /* 0x000fe400098f2cff */
[----:B------:R-:W-:Y:S01]  /*3f20*/  LOP3.LUT R39, R33, R37, R35, 0xfe, !PT ;  /* 0x0000002521277212 */ /* 0x000fe200078efe23 */
[----:B------:R-:W-:Y:S01]  /*3f30*/  IMAD.WIDE.U32 R32, R222, 0x10, R156 ;  /* 0x00000010de207825 */ /* 0x000fe200078e009c */
[----:B------:R-:W-:Y:S01]  /*3f40*/  LEA.HI.X R37, R219, UR15, RZ, 0x3, P2 ;  /* 0x0000000fdb257c11 */ /* 0x000fe200090f1cff */
[----:B------:R0:W-:Y:S04]  /*3f50*/  STG.E.128 desc[UR4][R42.64], R104 ;  /* 0x000000682a007986 */ /* 0x0001e8000c101d04 */
[----:B------:R0:W-:Y:S04]  /*3f60*/  STG.E.128 desc[UR4][R42.64+0x10], R100 ;  /* 0x000010642a007986 */ /* 0x0001e8000c101d04 */
[----:B------:R0:W-:Y:S04]  /*3f70*/  STG.E.64 desc[UR4][R36.64], R38 ;  /* 0x0000002624007986 */ /* 0x0001e8000c101b04 */
[----:B------:R0:W5:Y:S04]  /*3f80*/  @P1 LDG.E.128 R112, desc[UR4][R40.64] ;  /* 0x0000000428701981 */ /* 0x000168000c1e1d00 */
        /* <DEDUP_REMOVED lines=14> */
.L_x_24774:
[----:B------:R-:W-:-:S07]  /*4070*/  IMAD.MOV.U32 R45, RZ, RZ, R214 ;  /* 0x000000ffff2d7224 */ /* 0x000fce00078e00d6 */
.L_x_24775:
[----:B------:R-:W-:Y:S05]  /*4080*/  BSYNC B1 ;  /* 0x0000000000017941 */ /* 0x000fea0003800000 */
.L_x_24773:
        /* <DEDUP_REMOVED lines=16> */
.L_x_24779:
[----:B------:R-:W-:Y:S05]  /*4190*/  BSYNC B2 ;  /* 0x0000000000027941 */ /* 0x000fea0003800000 */
.L_x_24778:
        /* <DEDUP_REMOVED lines=44> */
.L_x_24777:
[----:B------:R-:W-:Y:S05]  /*4460*/  BSYNC B1 ;  /* 0x0000000000017941 */ /* 0x000fea0003800000 */
.L_x_24776:
[----:B------:R-:W-:Y:S01]  /*4470*/  I2FP.F32.U32 R37, R45 ;  /* 0x0000002d00257245 */ /* 0x000fe20000201000 */
[----:B------:R-:W-:Y:S01]  /*4480*/  BSSY B1, `(.L_x_24780) ;  /* 0x0000016000017945 */ /* 0x000fe20003800000 */
[----:B-----5:R-:W-:Y:S02]  /*4490*/  SHF.L.U32 R38, R32, 0x10, RZ ;  /* 0x0000001020267819 */ /* 0x020fe400000006ff */
[----:B------:R-:W-:Y:S01]  /*44a0*/  ISETP.NE.AND P2, PT, R44, 0x1, PT ;  /* 0x000000012c00780c */ /* 0x000fe20003f45270 */
[----:B------:R-:W-:Y:S01]  /*44b0*/  FFMA.FTZ R36, R37, R226, 1.1641532182693481445e-10 ;  /* 0x2f00000025247423 */ /* 0x000fe200000100e2 */
[----:B------:R-:W-:Y:S01]  /*44c0*/  PRMT R32, R32, 0x7632, R32 ;  /* 0x0000763220207816 */ /* 0x000fe20000000020 */
[----:B------:R-:W-:Y:S01]  /*44d0*/  FMUL.FTZ R37, R38, R227 ;  /* 0x000000e326257220 */ /* 0x000fe20000410000 */
[----:B------:R-:W-:Y:S02]  /*44e0*/  VIADD R38, R44, 0x1 ;  /* 0x000000012c267836 */ /* 0x000fe40000000000 */
[----:B------:R-:W-:Y:S01]  /*44f0*/  FSETP.GTU.FTZ.AND P3, PT, R36, R225, PT ;  /* 0x000000e12400720b */ /* 0x000fe20003f7c000 */
[----:B------:R-:W-:-:S03]  /*4500*/  FMUL.FTZ R37, R37, R224 ;  /* 0x000000e025257220 */ /* 0x000fc60000410000 */
[----:B------:R-:W-:Y:S02]  /*4510*/  P2R R42, PR, RZ, 0x8 ;  /* 0x00000008ff2a7803 */ /* 0x000fe40000000000 */
        /* <DEDUP_REMOVED lines=11> */
.L_x_24781:
[----:B------:R-:W-:-:S07]  /*45d0*/  IMAD.MOV.U32 R43, RZ, RZ, R214 ;  /* 0x000000ffff2b7224 */ /* 0x000fce00078e00d6 */
.L_x_24782:
[----:B------:R-:W-:Y:S05]  /*45e0*/  BSYNC B1 ;  /* 0x0000000000017941 */ /* 0x000fea0003800000 */
.L_x_24780:
        /* <DEDUP_REMOVED lines=16> */
.L_x_24786:
[----:B------:R-:W-:Y:S05]  /*46f0*/  BSYNC B2 ;  /* 0x0000000000027941 */ /* 0x000fea0003800000 */
.L_x_24785:
        /* <DEDUP_REMOVED lines=44> */
.L_x_24784:
[----:B------:R-:W-:Y:S05]  /*49c0*/  BSYNC B1 ;  /* 0x0000000000017941 */ /* 0x000fea0003800000 */
.L_x_24783:
        /* <DEDUP_REMOVED lines=21> */
.L_x_24788:
[----:B------:R-:W-:-:S07]  /*4b20*/  IMAD.MOV.U32 R32, RZ, RZ, R214 ;  /* 0x000000ffff207224 */ /* 0x000fce00078e00d6 */
.L_x_24789:
[----:B------:R-:W-:Y:S05]  /*4b30*/  BSYNC B1 ;  /* 0x0000000000017941 */ /* 0x000fea0003800000 */
.L_x_24787:
        /* <DEDUP_REMOVED lines=16> */
.L_x_24793:
[----:B------:R-:W-:Y:S05]  /*4c40*/  BSYNC B2 ;  /* 0x0000000000027941 */ /* 0x000fea0003800000 */
.L_x_24792:
        /* <DEDUP_REMOVED lines=44> */
.L_x_24791:
[----:B------:R-:W-:Y:S05]  /*4f10*/  BSYNC B1 ;  /* 0x0000000000017941 */ /* 0x000fea0003800000 */
.L_x_24790:
        /* <DEDUP_REMOVED lines=8> */
[----:B------:R-:W-:-:S03]  /*4fa0*/  FMUL.FTZ R37, R37, R224 ;  /* 0x000000e025257220 */ /* 0x000fc60000410000 */
[----:B------:R-:W-:Y:S02]  /*4fb0*/  P2R R43, PR, RZ, 0x8 ;  /* 0x00000008ff2b7803 */ /* 0x000fe40000000000 */
[----:B------:R-:W-:Y:S01]  /*4fc0*/  FSEL R98, R37, RZ, !P3 ;  /* 0x000000ff25627208 */ /* 0x000fe20005800000 */
        /* <DEDUP_REMOVED lines=11> */
.L_x_24795:
[----:B------:R-:W-:-:S07]  /*5080*/  IMAD.MOV.U32 R46, RZ, RZ, R214 ;  /* 0x000000ffff2e7224 */ /* 0x000fce00078e00d6 */
.L_x_24796:
[----:B------:R-:W-:Y:S05]  /*5090*/  BSYNC B1 ;  /* 0x0000000000017941 */ /* 0x000fea0003800000 */
.L_x_24794:
        /* <DEDUP_REMOVED lines=16> */
.L_x_24800:
[----:B------:R-:W-:Y:S05]  /*51a0*/  BSYNC B2 ;  /* 0x0000000000027941 */ /* 0x000fea0003800000 */
.L_x_24799:
        /* <DEDUP_REMOVED lines=44> */
.L_x_24798:
[----:B------:R-:W-:Y:S05]  /*5470*/  BSYNC B1 ;  /* 0x0000000000017941 */ /* 0x000fea0003800000 */
.L_x_24797:
        /* <DEDUP_REMOVED lines=20> */
.L_x_24802:
[----:B------:R-:W-:-:S07]  /*55c0*/  IMAD.MOV.U32 R45, RZ, RZ, R214 ;  /* 0x000000ffff2d7224 */ /* 0x000fce00078e00d6 */
.L_x_24803:
[----:B------:R-:W-:Y:S05]  /*55d0*/  BSYNC B1 ;  /* 0x0000000000017941 */ /* 0x000fea0003800000 */
.L_x_24801:
        /* <DEDUP_REMOVED lines=16> */
.L_x_24807:
[----:B------:R-:W-:Y:S05]  /*56e0*/  BSYNC B2 ;  /* 0x0000000000027941 */ /* 0x000fea0003800000 */
.L_x_24806:
        /* <DEDUP_REMOVED lines=44> */
.L_x_24805:
[----:B------:R-:W-:Y:S05]  /*59b0*/  BSYNC B1 ;  /* 0x0000000000017941 */ /* 0x000fea0003800000 */
.L_x_24804:
[----:B------:R-:W-:Y:S01]  /*59c0*/  I2FP.F32.U32 R33, R45 ;  /* 0x0000002d00217245 */ /* 0x000fe20000201000 */
[----:B------:R-:W-:Y:S01]  /*59d0*/  BSSY B1, `(.L_x_24808) ;  /* 0x0000015000017945 */ /* 0x000fe20003800000 */
[----:B------:R-:W-:Y:S02]  /*59e0*/  SHF.L.U32 R36, R34, 0x10, RZ ;  /* 0x0000001022247819 */ /* 0x000fe400000006ff */
        /* <DEDUP_REMOVED lines=18> */
.L_x_24809:
[----:B------:R-:W-:-:S07]  /*5b10*/  IMAD.MOV.U32 R45, RZ, RZ, R214 ;  /* 0x000000ffff2d7224 */ /* 0x000fce00078e00d6 */
.L_x_24810:
[----:B------:R-:W-:Y:S05]  /*5b20*/  BSYNC B1 ;  /* 0x0000000000017941 */ /* 0x000fea0003800000 */
.L_x_24808:
        /* <DEDUP_REMOVED lines=16> */
.L_x_24814:
[----:B------:R-:W-:Y:S05]  /*5c30*/  BSYNC B2 ;  /* 0x0000000000027941 */ /* 0x000fea0003800000 */
.L_x_24813:
        /* <DEDUP_REMOVED lines=44> */
.L_x_24812:
[----:B------:R-:W-:Y:S05]  /*5f00*/  BSYNC B1 ;  /* 0x0000000000017941 */ /* 0x000fea0003800000 */
.L_x_24811:
        /* <DEDUP_REMOVED lines=20> */
.L_x_24816:
[----:B------:R-:W-:-:S07]  /*6050*/  IMAD.MOV.U32 R34, RZ, RZ, R214 ;  /* 0x000000ffff227224 */ /* 0x000fce00078e00d6 */
.L_x_24817:
[----:B------:R-:W-:Y:S05]  /*6060*/  BSYNC B1 ;  /* 0x0000000000017941 */ /* 0x000fea0003800000 */
.L_x_24815:
        /* <DEDUP_REMOVED lines=16> */
.L_x_24821:
[----:B------:R-:W-:Y:S05]  /*6170*/  BSYNC B2 ;  /* 0x0000000000027941 */ /* 0x000fea0003800000 */
.L_x_24820:
        /* <DEDUP_REMOVED lines=44> */
.L_x_24819:
[----:B------:R-:W-:Y:S05]  /*6440*/  BSYNC B1 ;  /* 0x0000000000017941 */ /* 0x000fea0003800000 */
.L_x_24818:
[----:B------:R-:W-:Y:S01]  /*6450*/  I2FP.F32.U32 R33, R34 ;  /* 0x0000002200217245 */ /* 0x000fe20000201000 */
[----:B------:R-:W-:Y:S01]  /*6460*/  BSSY B1, `(.L_x_24822) ;  /* 0x0000015000017945 */ /* 0x000fe20003800000 */
[----:B------:R-:W-:Y:S01]  /*6470*/  SHF.L.U32 R34, R35, 0x10, RZ ;  /* 0x0000001023227819 */ /* 0x000fe200000006ff */
[C---:B------:R-:W-:Y:S01]  /*6480*/  VIADD R46, R37.reuse, 0x1 ;  /* 0x00000001252e7836 */ /* 0x040fe20000000000 */
        /* <DEDUP_REMOVED lines=17> */
.L_x_24823:
[----:B------:R-:W-:-:S07]  /*65a0*/  IMAD.MOV.U32 R41, RZ, RZ, R214 ;  /* 0x000000ffff297224 */ /* 0x000fce00078e00d6 */
.L_x_24824:
[----:B------:R-:W-:Y:S05]  /*65b0*/  BSYNC B1 ;  /* 0x0000000000017941 */ /* 0x000fea0003800000 */
.L_x_24822:
        /* <DEDUP_REMOVED lines=18> */
.L_x_24828:
[----:B------:R-:W-:Y:S05]  /*66e0*/  BSYNC B2 ;  /* 0x0000000000027941 */ /* 0x000fea0003800000 */
.L_x_24827:
        /* <DEDUP_REMOVED lines=44> */
.L_x_24826:
[----:B------:R-:W-:Y:S05]  /*69b0*/  BSYNC B1 ;  /* 0x0000000000017941 */ /* 0x000fea0003800000 */
.L_x_24825:
[----:B------:R-:W-:Y:S01]  /*69c0*/  I2FP.F32.U32 R33, R41 ;  /* 0x0000002900217245 */ /* 0x000fe20000201000 */
[----:B------:R-:W0:Y:S01]  /*69d0*/  LDC.64 R238, c[0x0][0x238] ;  /* 0x00008e00ffee7b82 */ /* 0x000e220000000a00 */
[----:B------:R-:W-:Y:S01]  /*69e0*/  ISETP.NE.AND P6, PT, R42, RZ, PT ;  /* 0x000000ff2a00720c */ /* 0x000fe20003fc5270 */
[----:B------:R-:W-:Y:S01]  /*69f0*/  VIADD R228, R219, 0x40 ;  /* 0x00000040dbe47836 */ /* 0x000fe20000000000 */
[----:B------:R-:W-:Y:S01]  /*6a00*/  SEL R42, RZ, 0x10000, P5 ;  /* 0x00010000ff2a7807 */ /* 0x000fe20002800000 */
[----:B------:R-:W-:Y:S01]  /*6a10*/  FFMA.FTZ R34, R33, R226, 1.1641532182693481445e-10 ;  /* 0x2f00000021227423 */ /* 0x000fe200000100e2 */
[----:B------:R-:W-:Y:S02]  /*6a20*/  SEL R45, RZ, 0x100, P4 ;  /* 0x00000100ff2d7807 */ /* 0x000fe40002000000 */
[----:B------:R-:W-:Y:S01]  /*6a30*/  ISETP.NE.AND P5, PT, R44, RZ, PT ;  /* 0x000000ff2c00720c */ /* 0x000fe20003fa5270 */
[----:B------:R-:W1:Y:S01]  /*6a40*/  @P1 LDC.64 R32, c[0x0][0x230] ;  /* 0x00008c00ff201b82 */ /* 0x000e620000000a00 */
[----:B------:R-:W-:-:S02]  /*6a50*/  ISETP.NE.AND P4, PT, R43, RZ, PT ;  /* 0x000000ff2b00720c */ /* 0x000fc40003f85270 */
[----:B------:R-:W-:Y:S02]  /*6a60*/  SEL R38, RZ, 0x1, P2 ;  /* 0x00000001ff267807 */ /* 0x000fe40001000000 */
[----:B------:R-:W-:Y:S02]  /*6a70*/  FSETP.GTU.FTZ.AND P2, PT, R34, R225, PT ;  /* 0x000000e12200720b */ /* 0x000fe40003f5c000 */
[----:B------:R-:W-:Y:S01]  /*6a80*/  SHF.L.U32 R40, R40, 0x10, RZ ;  /* 0x0000001028287819 */ /* 0x000fe200000006ff */
[----:B------:R-:W2:Y:S01]  /*6a90*/  LDC.64 R236, c[0x0][0x240] ;  /* 0x00009000ffec7b82 */ /* 0x000ea20000000a00 */
[----:B------:R-:W-:Y:S01]  /*6aa0*/  SEL R36, RZ, 0x1, P4 ;  /* 0x00000001ff247807 */ /* 0x000fe20002000000 */
[----:B------:R-:W-:Y:S01]  /*6ab0*/  IMAD.WIDE.U32 R38, R38, 0x1000000, RZ ;  /* 0x0100000026267825 */ /* 0x000fe200078e00ff */
[----:B------:R-:W-:-:S03]  /*6ac0*/  SEL R34, RZ, 0x1, P5 ;  /* 0x00000001ff227807 */ /* 0x000fc60002800000 */
[----:B------:R-:W-:Y:S01]  /*6ad0*/  FMUL.FTZ R41, R40, R227 ;  /* 0x000000e328297220 */ /* 0x000fe20000410000 */
[----:B------:R-:W-:Y:S01]  /*6ae0*/  SEL R40, RZ, 0x1000000, P2 ;  /* 0x01000000ff287807 */ /* 0x000fe20001000000 */
[----:B------:R-:W-:Y:S01]  /*6af0*/  IMAD.WIDE.U32 R36, R36, 0x10000, RZ ;  /* 0x0001000024247825 */ /* 0x000fe200078e00ff */
[----:B------:R-:W-:-:S03]  /*6b00*/  SEL R43, RZ, 0x1, P6 ;  /* 0x00000001ff2b7807 */ /* 0x000fc60003000000 */
[----:B------:R-:W-:Y:S01]  /*6b10*/  FMUL.FTZ R41, R41, R224 ;  /* 0x000000e029297220 */ /* 0x000fe20000410000 */
[----:B------:R-:W-:Y:S01]  /*6b20*/  LOP3.LUT R45, R45, R40, R42, 0xfe, !PT ;  /* 0x000000282d2d7212 */ /* 0x000fe200078efe2a */
[----:B------:R-:W-:-:S03]  /*6b30*/  IMAD.WIDE.U32 R34, R34, 0x100, RZ ;  /* 0x0000010022227825 */ /* 0x000fc600078e00ff */
[----:B------:R-:W-:Y:S01]  /*6b40*/  FSEL R95, R41, RZ, !P2 ;  /* 0x000000ff295f7208 */ /* 0x000fe20005000000 */
[----:B0-----:R-:W-:Y:S01]  /*6b50*/  IMAD.WIDE.U32 R40, R222, 0x20, R238 ;  /* 0x00000020de287825 */ /* 0x001fe200078e00ee */
[----:B------:R-:W-:Y:S02]  /*6b60*/  LOP3.LUT R36, R34, R38, R36, 0xfe, !PT ;  /* 0x0000002622247212 */ /* 0x000fe400078efe24 */
[----:B------:R-:W-:Y:S01]  /*6b70*/  SEL R38, RZ, 0x1, P3 ;  /* 0x00000001ff267807 */ /* 0x000fe20001800000 */
[----:B------:R-:W-:Y:S01]  /*6b80*/  @P0 FADD.FTZ R95, R111, R95 ;  /* 0x0000005f6f5f0221 */ /* 0x000fe20000010000 */
[----:B------:R-:W-:Y:S01]  /*6b90*/  LOP3.LUT R36, R36, R43, RZ, 0xfc, !PT ;  /* 0x0000002b24247212 */ /* 0x000fe200078efcff */
[C---:B-1----:R-:W-:Y:S01]  /*6ba0*/  @P1 IMAD.WIDE.U32 R42, R228.reuse, 0x20, R32 ;  /* 0x00000020e42a1825 */ /* 0x042fe200078e0020 */
[----:B------:R-:W-:Y:S01]  /*6bb0*/  LOP3.LUT R39, R39, R45, R38, 0xfe, !PT ;  /* 0x0000002d27277212 */ /* 0x000fe200078efe26 */
[----:B------:R0:W-:Y:S02]  /*6bc0*/  STG.E.128 desc[UR4][R40.64], R96 ;  /* 0x0000006028007986 */ /* 0x0001e4000c101d04 */
[----:B------:R-:W-:Y:S01]  /*6bd0*/  IMAD.WIDE.U32 R32, R228, 0x10, R156 ;  /* 0x00000010e4207825 */ /* 0x000fe200078e009c */
[----:B------:R-:W-:Y:S01]  /*6be0*/  LOP3.LUT R37, R35, R39, R37, 0xfe, !PT ;  /* 0x0000002723257212 */ /* 0x000fe200078efe25 */
[----:B------:R0:W-:Y:S02]  /*6bf0*/  STG.E.128 desc[UR4][R40.64+0x10], R92 ;  /* 0x0000105c28007986 */ /* 0x0001e4000c101d04 */
[----:B--2---:R-:W-:-:S05]  /*6c00*/  IMAD.WIDE.U32 R38, R222, 0x8, R236 ;  /* 0x00000008de267825 */ /* 0x004fca00078e00ec */
[----:B------:R0:W-:Y:S04]  /*6c10*/  STG.E.64 desc[UR4][R38.64], R36 ;  /* 0x0000002426007986 */ /* 0x0001e8000c101b04 */
[----:B------:R0:W5:Y:S04]  /*6c20*/  @P1 LDG.E.128 R112, desc[UR4][R42.64] ;  /* 0x000000042a701981 */ /* 0x000168000c1e1d00 */
        /* <DEDUP_REMOVED lines=14> */
.L_x_24830:
[----:B------:R-:W-:-:S07]  /*6d10*/  MOV R45, R214 ;  /* 0x000000d6002d7202 */ /* 0x000fce0000000f00 */
.L_x_24831:
[----:B------:R-:W-:Y:S05]  /*6d20*/  BSYNC B1 ;  /* 0x0000000000017941 */ /* 0x000fea0003800000 */
.L_x_24829:
        /* <DEDUP_REMOVED lines=16> */
.L_x_24835:
[----:B------:R-:W-:Y:S05]  /*6e30*/  BSYNC B2 ;  /* 0x0000000000027941 */ /* 0x000fea0003800000 */
.L_x_24834:
        /* <DEDUP_REMOVED lines=44> */
.L_x_24833:
[----:B------:R-:W-:Y:S05]  /*7100*/  BSYNC B1 ;  /* 0x0000000000017941 */ /* 0x000fea0003800000 */
.L_x_24832:
[----:B------:R-:W-:Y:S01]  /*7110*/  I2FP.F32.U32 R37, R45 ;  /* 0x0000002d00257245 */ /* 0x000fe20000201000 */
[----:B-----5:R-:W-:Y:S01]  /*7120*/  IMAD.U32 R38, R32, 0x10000, RZ ;  /* 0x0001000020267824 */ /* 0x020fe200078e00ff */
        /* <DEDUP_REMOVED lines=20> */
.L_x_24837:
[----:B------:R-:W-:-:S07]  /*7270*/  MOV R43, R214 ;  /* 0x000000d6002b7202 */ /* 0x000fce0000000f00 */
.L_x_24838:
[----:B------:R-:W-:Y:S05]  /*7280*/  BSYNC B1 ;  /* 0x0000000000017941 */ /* 0x000fea0003800000 */
.L_x_24836:
        /* <DEDUP_REMOVED lines=16> */
.L_x_24842:
[----:B------:R-:W-:Y:S05]  /*7390*/  BSYNC B2 ;  /* 0x0000000000027941 */ /* 0x000fea0003800000 */
.L_x_24841:
        /* <DEDUP_REMOVED lines=44> */
.L_x_24840:
[----:B------:R-:W-:Y:S05]  /*7660*/  BSYNC B1 ;  /* 0x0000000000017941 */ /* 0x000fea0003800000 */
.L_x_24839:
        /* <DEDUP_REMOVED lines=21> */
.L_x_24844:
[----:B------:R-:W-:-:S07]  /*77c0*/  MOV R32, R214 ;  /* 0x000000d600207202 */ /* 0x000fce0000000f00 */
.L_x_24845:
[----:B------:R-:W-:Y:S05]  /*77d0*/  BSYNC B1 ;  /* 0x0000000000017941 */ /* 0x000fea0003800000 */
.L_x_24843:
        /* <DEDUP_REMOVED lines=16> */
.L_x_24849:
[----:B------:R-:W-:Y:S05]  /*78e0*/  BSYNC B2 ;  /* 0x0000000000027941 */ /* 0x000fea0003800000 */
.L_x_24848:
        /* <DEDUP_REMOVED lines=44> */
.L_x_24847:
[----:B------:R-:W-:Y:S05]  /*7bb0*/  BSYNC B1 ;  /* 0x0000000000017941 */ /* 0x000fea0003800000 */
.L_x_24846:
        /* <DEDUP_REMOVED lines=22> */
.L_x_24851:
[----:B------:R-:W-:-:S07]  /*7d20*/  MOV R46, R214 ;  /* 0x000000d6002e7202 */ /* 0x000fce0000000f00 */
.L_x_24852:
[----:B------:R-:W-:Y:S05]  /*7d30*/  BSYNC B1 ;  /* 0x0000000000017941 */ /* 0x000fea0003800000 */
.L_x_24850:
        /* <DEDUP_REMOVED lines=16> */
.L_x_24856:
[----:B------:R-:W-:Y:S05]  /*7e40*/  BSYNC B2 ;  /* 0x0000000000027941 */ /* 0x000fea0003800000 */
.L_x_24855:
        /* <DEDUP_REMOVED lines=44> */
.L_x_24854:
[----:B------:R-:W-:Y:S05]  /*8110*/  BSYNC B1 ;  /* 0x0000000000017941 */ /* 0x000fea0003800000 */
.L_x_24853:
        /* <DEDUP_REMOVED lines=20> */
.L_x_24858:
[----:B------:R-:W-:-:S07]  /*8260*/  MOV R45, R214 ;  /* 0x000000d6002d7202 */ /* 0x000fce0000000f00 */
.L_x_24859:
[----:B------:R-:W-:Y:S05]  /*8270*/  BSYNC B1 ;  /* 0x0000000000017941 */ /* 0x000fea0003800000 */
.L_x_24857:
        /* <DEDUP_REMOVED lines=16> */
.L_x_24863:
[----:B------:R-:W-:Y:S05]  /*8380*/  BSYNC B2 ;  /* 0x0000000000027941 */ /* 0x000fea0003800000 */
.L_x_24862:
        /* <DEDUP_REMOVED lines=44> */
.L_x_24861:
[----:B------:R-:W-:Y:S05]  /*8650*/  BSYNC B1 ;  /* 0x0000000000017941 */ /* 0x000fea0003800000 */
.L_x_24860:
        /* <DEDUP_REMOVED lines=21> */
.L_x_24865:
[----:B------:R-:W-:-:S07]  /*87b0*/  MOV R45, R214 ;  /* 0x000000d6002d7202 */ /* 0x000fce0000000f00 */
.L_x_24866:
[----:B------:R-:W-:Y:S05]  /*87c0*/  BSYNC B1 ;  /* 0x0000000000017941 */ /* 0x000fea0003800000 */
.L_x_24864:
        /* <DEDUP_REMOVED lines=16> */
.L_x_24870:
[----:B------:R-:W-:Y:S05]  /*88d0*/  BSYNC B2 ;  /* 0x0000000000027941 */ /* 0x000fea0003800000 */
.L_x_24869:
        /* <DEDUP_REMOVED lines=44> */
.L_x_24868:
[----:B------:R-:W-:Y:S05]  /*8ba0*/  BSYNC B1 ;  /* 0x0000000000017941 */ /* 0x000fea0003800000 */
.L_x_24867:
        /* <DEDUP_REMOVED lines=20> */
.L_x_24872:
[----:B------:R-:W-:-:S07]  /*8cf0*/  MOV R34, R214 ;  /* 0x000000d600227202 */ /* 0x000fce0000000f00 */
.L_x_24873:
[----:B------:R-:W-:Y:S05]  /*8d00*/  BSYNC B1 ;  /* 0x0000000000017941 */ /* 0x000fea0003800000 */
.L_x_24871:
        /* <DEDUP_REMOVED lines=16> */
.L_x_24877:
[----:B------:R-:W-:Y:S05]  /*8e10*/  BSYNC B2 ;  /* 0x0000000000027941 */ /* 0x000fea0003800000 */
.L_x_24876:
        /* <DEDUP_REMOVED lines=44> */
.L_x_24875:
[----:B------:R-:W-:Y:S05]  /*90e0*/  BSYNC B1 ;  /* 0x0000000000017941 */ /* 0x000fea0003800000 */
.L_x_24874:
        /* <DEDUP_REMOVED lines=21> */
.L_x_24879:
[----:B------:R-:W-:-:S07]  /*9240*/  MOV R41, R214 ;  /* 0x000000d600297202 */ /* 0x000fce0000000f00 */
.L_x_24880:
[----:B------:R-:W-:Y:S05]  /*9250*/  BSYNC B1 ;  /* 0x0000000000017941 */ /* 0x000fea0003800000 */
.L_x_24878:
        /* <DEDUP_REMOVED lines=18> */
.L_x_24884:
[----:B------:R-:W-:Y:S05]  /*9380*/  BSYNC B2 ;  /* 0x0000000000027941 */ /* 0x000fea0003800000 */
.L_x_24883:
        /* <DEDUP_REMOVED lines=44> */
.L_x_24882:
[----:B------:R-:W-:Y:S05]  /*9650*/  BSYNC B1 ;  /* 0x0000000000017941 */ /* 0x000fea0003800000 */
.L_x_24881:
[----:B------:R-:W-:Y:S01]  /*9660*/  I2FP.F32.U32 R33, R41 ;  /* 0x0000002900217245 */ /* 0x000fe20000201000 */
[----:B------:R-:W-:Y:S01]  /*9670*/  IMAD.U32 R40, R40, 0x10000, RZ ;  /* 0x0001000028287824 */ /* 0x000fe200078e00ff */
[----:B------:R-:W-:Y:S02]  /*9680*/  SEL R38, RZ, 0x1, P2 ;  /* 0x00000001ff267807 */ /* 0x000fe40001000000 */
[----:B------:R-:W-:Y:S01]  /*9690*/  ISETP.NE.AND P6, PT, R42, RZ, PT ;  /* 0x000000ff2a00720c */ /* 0x000fe20003fc5270 */
[----:B------:R-:W-:Y:S01]  /*96a0*/  FFMA.FTZ R32, R33, R226, 1.1641532182693481445e-10 ;  /* 0x2f00000021207423 */ /* 0x000fe200000100e2 */
[----:B------:R-:W-:Y:S01]  /*96b0*/  SEL R42, RZ, 0x10000, P5 ;  /* 0x00010000ff2a7807 */ /* 0x000fe20002800000 */
[----:B------:R-:W-:Y:S01]  /*96c0*/  FMUL.FTZ R41, R40, R227 ;  /* 0x000000e328297220 */ /* 0x000fe20000410000 */
[----:B------:R-:W-:Y:S01]  /*96d0*/  SEL R45, RZ, 0x100, P4 ;  /* 0x00000100ff2d7807 */ /* 0x000fe20002000000 */
[----:B------:R-:W-:Y:S01]  /*96e0*/  IMAD.WIDE.U32 R38, R38, 0x1000000, RZ ;  /* 0x0100000026267825 */ /* 0x000fe200078e00ff */
[----:B------:R-:W-:-:S03]  /*96f0*/  FSETP.GTU.FTZ.AND P2, PT, R32, R225, PT ;  /* 0x000000e12000720b */ /* 0x000fc60003f5c000 */
[----:B------:R-:W-:Y:S01]  /*9700*/  FMUL.FTZ R41, R41, R224 ;  /* 0x000000e029297220 */ /* 0x000fe20000410000 */
[----:B------:R-:W0:Y:S01]  /*9710*/  @P1 LDC.64 R32, c[0x0][0x230] ;  /* 0x00008c00ff201b82 */ /* 0x000e220000000a00 */
[----:B------:R-:W-:Y:S02]  /*9720*/  ISETP.NE.AND P5, PT, R44, RZ, PT ;  /* 0x000000ff2c00720c */ /* 0x000fe40003fa5270 */
[----:B------:R-:W-:Y:S02]  /*9730*/  ISETP.NE.AND P4, PT, R43, RZ, PT ;  /* 0x000000ff2b00720c */ /* 0x000fe40003f85270 */
[----:B------:R-:W-:Y:S02]  /*9740*/  SEL R34, RZ, 0x1, P5 ;  /* 0x00000001ff227807 */ /* 0x000fe40002800000 */
[----:B------:R-:W-:Y:S02]  /*9750*/  SEL R36, RZ, 0x1, P4 ;  /* 0x00000001ff247807 */ /* 0x000fe40002000000 */
[----:B------:R-:W-:Y:S01]  /*9760*/  SEL R40, RZ, 0x1000000, P2 ;  /* 0x01000000ff287807 */ /* 0x000fe20001000000 */
[----:B------:R-:W-:Y:S01]  /*9770*/  IMAD.WIDE.U32 R34, R34, 0x100, RZ ;  /* 0x0000010022227825 */ /* 0x000fe200078e00ff */
[----:B------:R-:W-:-:S02]  /*9780*/  SEL R43, RZ, 0x1, P6 ;  /* 0x00000001ff2b7807 */ /* 0x000fc40003000000 */
[----:B------:R-:W-:Y:S01]  /*9790*/  LOP3.LUT R45, R45, R40, R42, 0xfe, !PT ;  /* 0x000000282d2d7212 */ /* 0x000fe200078efe2a */
[----:B------:R-:W-:Y:S01]  /*97a0*/  IMAD.WIDE.U32 R36, R36, 0x10000, RZ ;  /* 0x0001000024247825 */ /* 0x000fe200078e00ff */
[----:B------:R-:W-:Y:S02]  /*97b0*/  FSEL R87, R41, RZ, !P2 ;  /* 0x000000ff29577208 */ /* 0x000fe40005000000 */
[----:B------:R-:W-:Y:S01]  /*97c0*/  IADD3 R229, R219, 0x60, RZ ;  /* 0x00000060dbe57810 */ /* 0x000fe20007ffe0ff */
[----:B------:R-:W-:Y:S01]  /*97d0*/  IMAD.WIDE.U32 R40, R228, 0x20, R238 ;  /* 0x00000020e4287825 */ /* 0x000fe200078e00ee */
[----:B------:R-:W-:-:S03]  /*97e0*/  LOP3.LUT R36, R34, R38, R36, 0xfe, !PT ;  /* 0x0000002622247212 */ /* 0x000fc600078efe24 */
[----:B------:R-:W-:Y:S01]  /*97f0*/  @P0 FADD.FTZ R87, R111, R87 ;  /* 0x000000576f570221 */ /* 0x000fe20000010000 */
[----:B------:R-:W-:Y:S02]  /*9800*/  SEL R38, RZ, 0x1, P3 ;  /* 0x00000001ff267807 */ /* 0x000fe40001800000 */
[----:B------:R-:W-:Y:S01]  /*9810*/  LOP3.LUT R36, R36, R43, RZ, 0xfc, !PT ;  /* 0x0000002b24247212 */ /* 0x000fe200078efcff */
[----:B0-----:R-:W-:Y:S01]  /*9820*/  @P1 IMAD.WIDE.U32 R42, R229, 0x20, R32 ;  /* 0x00000020e52a1825 */ /* 0x001fe200078e0020 */
[----:B------:R-:W-:Y:S01]  /*9830*/  LOP3.LUT R39, R39, R45, R38, 0xfe, !PT ;  /* 0x0000002d27277212 */ /* 0x000fe200078efe26 */
[----:B------:R0:W-:Y:S02]  /*9840*/  STG.E.128 desc[UR4][R40.64], R88 ;  /* 0x0000005828007986 */ /* 0x0001e4000c101d04 */
[----:B------:R-:W-:Y:S01]  /*9850*/  IMAD.WIDE.U32 R32, R229, 0x10, R156 ;  /* 0x00000010e5207825 */ /* 0x000fe200078e009c */
[----:B------:R-:W-:Y:S01]  /*9860*/  LOP3.LUT R37, R35, R39, R37, 0xfe, !PT ;  /* 0x0000002723257212 */ /* 0x000fe200078efe25 */
[----:B------:R0:W-:Y:S02]  /*9870*/  STG.E.128 desc[UR4][R40.64+0x10], R84 ;  /* 0x0000105428007986 */ /* 0x0001e4000c101d04 */
[----:B------:R-:W-:-:S05]  /*9880*/  IMAD.WIDE.U32 R38, R228, 0x8, R236 ;  /* 0x00000008e4267825 */ /* 0x000fca00078e00ec */
        /* <DEDUP_REMOVED lines=16> */
.L_x_24886:
[----:B------:R-:W-:-:S07]  /*9990*/  IMAD.MOV.U32 R45, RZ, RZ, R214 ;  /* 0x000000ffff2d7224 */ /* 0x000fce00078e00d6 */
.L_x_24887:
[----:B------:R-:W-:Y:S05]  /*99a0*/  BSYNC B1 ;  /* 0x0000000000017941 */ /* 0x000fea0003800000 */
.L_x_24885:
        /* <DEDUP_REMOVED lines=16> */
.L_x_24891:
[----:B------:R-:W-:Y:S05]  /*9ab0*/  BSYNC B2 ;  /* 0x0000000000027941 */ /* 0x000fea0003800000 */
.L_x_24890:
        /* <DEDUP_REMOVED lines=44> */
.L_x_24889:
[----:B------:R-:W-:Y:S05]  /*9d80*/  BSYNC B1 ;  /* 0x0000000000017941 */ /* 0x000fea0003800000 */
.L_x_24888:
        /* <DEDUP_REMOVED lines=22> */
.L_x_24893:
[----:B------:R-:W-:-:S07]  /*9ef0*/  IMAD.MOV.U32 R43, RZ, RZ, R214 ;  /* 0x000000ffff2b7224 */ /* 0x000fce00078e00d6 */
.L_x_24894:
[----:B------:R-:W-:Y:S05]  /*9f00*/  BSYNC B1 ;  /* 0x0000000000017941 */ /* 0x000fea0003800000 */
.L_x_24892:
        /* <DEDUP_REMOVED lines=16> */
.L_x_24898:
[----:B------:R-:W-:Y:S05]  /*a010*/  BSYNC B2 ;  /* 0x0000000000027941 */ /* 0x000fea0003800000 */
.L_x_24897:
        /* <DEDUP_REMOVED lines=44> */
.L_x_24896:
[----:B------:R-:W-:Y:S05]  /*a2e0*/  BSYNC B1 ;  /* 0x0000000000017941 */ /* 0x000fea0003800000 */
.L_x_24895:
        /* <DEDUP_REMOVED lines=21> */
.L_x_24900:
[----:B------:R-:W-:-:S07]  /*a440*/  IMAD.MOV.U32 R32, RZ, RZ, R214 ;  /* 0x000000ffff207224 */ /* 0x000fce00078e00d6 */
.L_x_24901:
[----:B------:R-:W-:Y:S05]  /*a450*/  BSYNC B1 ;  /* 0x0000000000017941 */ /* 0x000fea0003800000 */
.L_x_24899:
        /* <DEDUP_REMOVED lines=16> */
.L_x_24905:
[----:B------:R-:W-:Y:S05]  /*a560*/  BSYNC B2 ;  /* 0x0000000000027941 */ /* 0x000fea0003800000 */
.L_x_24904:
        /* <DEDUP_REMOVED lines=44> */
.L_x_24903:
[----:B------:R-:W-:Y:S05]  /*a830*/  BSYNC B1 ;  /* 0x0000000000017941 */ /* 0x000fea0003800000 */
.L_x_24902:
        /* <DEDUP_REMOVED lines=22> */
.L_x_24907:
[----:B------:R-:W-:-:S07]  /*a9a0*/  IMAD.MOV.U32 R46, RZ, RZ, R214 ;  /* 0x000000ffff2e7224 */ /* 0x000fce00078e00d6 */
.L_x_24908:
[----:B------:R-:W-:Y:S05]  /*a9b0*/  BSYNC B1 ;  /* 0x0000000000017941 */ /* 0x000fea0003800000 */
.L_x_24906:
        /* <DEDUP_REMOVED lines=16> */
.L_x_24912:
[----:B------:R-:W-:Y:S05]  /*aac0*/  BSYNC B2 ;  /* 0x0000000000027941 */ /* 0x000fea0003800000 */
.L_x_24911:
        /* <DEDUP_REMOVED lines=44> */
.L_x_24910:
[----:B------:R-:W-:Y:S05]  /*ad90*/  BSYNC B1 ;  /* 0x0000000000017941 */ /* 0x000fea0003800000 */
.L_x_24909:
        /* <DEDUP_REMOVED lines=20> */
.L_x_24914:
[----:B------:R-:W-:-:S07]  /*aee0*/  IMAD.MOV.U32 R45, RZ, RZ, R214 ;  /* 0x000000ffff2d7224 */ /* 0x000fce00078e00d6 */
.L_x_24915:
[----:B------:R-:W-:Y:S05]  /*aef0*/  BSYNC B1 ;  /* 0x0000000000017941 */ /* 0x000fea0003800000 */
.L_x_24913:
        /* <DEDUP_REMOVED lines=16> */
.L_x_24919:
[----:B------:R-:W-:Y:S05]  /*b000*/  BSYNC B2 ;  /* 0x0000000000027941 */ /* 0x000fea0003800000 */
.L_x_24918:
        /* <DEDUP_REMOVED lines=44> */
.L_x_24917:
[----:B------:R-:W-:Y:S05]  /*b2d0*/  BSYNC B1 ;  /* 0x0000000000017941 */ /* 0x000fea0003800000 */
.L_x_24916:
        /* <DEDUP_REMOVED lines=21> */
.L_x_24921:
[----:B------:R-:W-:-:S07]  /*b430*/  IMAD.MOV.U32 R45, RZ, RZ, R214 ;  /* 0x000000ffff2d7224 */ /* 0x000fce00078e00d6 */
.L_x_24922:
[----:B------:R-:W-:Y:S05]  /*b440*/  BSYNC B1 ;  /* 0x0000000000017941 */ /* 0x000fea0003800000 */
.L_x_24920:
        /* <DEDUP_REMOVED lines=16> */
.L_x_24926:
[----:B------:R-:W-:Y:S05]  /*b550*/  BSYNC B2 ;  /* 0x0000000000027941 */ /* 0x000fea0003800000 */
.L_x_24925:
        /* <DEDUP_REMOVED lines=44> */
.L_x_24924:
[----:B------:R-:W-:Y:S05]  /*b820*/  BSYNC B1 ;  /* 0x0000000000017941 */ /* 0x000fea0003800000 */
.L_x_24923:
        /* <DEDUP_REMOVED lines=20> */
.L_x_24928:
[----:B------:R-:W-:-:S07]  /*b970*/  IMAD.MOV.U32 R34, RZ, RZ, R214 ;  /* 0x000000ffff227224 */ /* 0x000fce00078e00d6 */
.L_x_24929:
[----:B------:R-:W-:Y:S05]  /*b980*/  BSYNC B1 ;  /* 0x0000000000017941 */ /* 0x000fea0003800000 */
.L_x_24927:
        /* <DEDUP_REMOVED lines=16> */
.L_x_24933:
[----:B------:R-:W-:Y:S05]  /*ba90*/  BSYNC B2 ;  /* 0x0000000000027941 */ /* 0x000fea0003800000 */
.L_x_24932:
        /* <DEDUP_REMOVED lines=44> */
.L_x_24931:
[----:B------:R-:W-:Y:S05]  /*bd60*/  BSYNC B1 ;  /* 0x0000000000017941 */ /* 0x000fea0003800000 */
.L_x_24930:
        /* <DEDUP_REMOVED lines=21> */
.L_x_24935:
[----:B------:R-:W-:-:S07]  /*bec0*/  IMAD.MOV.U32 R41, RZ, RZ, R214 ;  /* 0x000000ffff297224 */ /* 0x000fce00078e00d6 */
.L_x_24936:
[----:B------:R-:W-:Y:S05]  /*bed0*/  BSYNC B1 ;  /* 0x0000000000017941 */ /* 0x000fea0003800000 */
.L_x_24934:
        /* <DEDUP_REMOVED lines=18> */
.L_x_24940:
[----:B------:R-:W-:Y:S05]  /*c000*/  BSYNC B2 ;  /* 0x0000000000027941 */ /* 0x000fea0003800000 */
.L_x_24939:
        /* <DEDUP_REMOVED lines=44> */
.L_x_24938:
[----:B------:R-:W-:Y:S05]  /*c2d0*/  BSYNC B1 ;  /* 0x0000000000017941 */ /* 0x000fea0003800000 */
.L_x_24937:
[----:B------:R-:W-:Y:S01]  /*c2e0*/  I2FP.F32.U32 R33, R41 ;  /* 0x0000002900217245 */ /* 0x000fe20000201000 */
[----:B------:R-:W-:Y:S01]  /*c2f0*/  VIADD R230, R219, 0x80 ;  /* 0x00000080dbe67836 */ /* 0x000fe20000000000 */
[----:B------:R-:W-:Y:S02]  /*c300*/  SEL R38, RZ, 0x1, P2 ;  /* 0x00000001ff267807 */ /* 0x000fe40001000000 */
[----:B------:R-:W-:Y:S01]  /*c310*/  ISETP.NE.AND P6, PT, R42, RZ, PT ;  /* 0x000000ff2a00720c */ /* 0x000fe20003fc5270 */
[----:B------:R-:W-:Y:S01]  /*c320*/  FFMA.FTZ R32, R33, R226, 1.1641532182693481445e-10 ;  /* 0x2f00000021207423 */ /* 0x000fe200000100e2 */
[----:B------:R-:W-:Y:S01]  /*c330*/  SEL R42, RZ, 0x10000, P5 ;  /* 0x00010000ff2a7807 */ /* 0x000fe20002800000 */
[----:B------:R-:W-:Y:S01]  /*c340*/  IMAD.WIDE.U32 R38, R38, 0x1000000, RZ ;  /* 0x0100000026267825 */ /* 0x000fe200078e00ff */
[----:B------:R-:W-:Y:S02]  /*c350*/  SEL R45, RZ, 0x100, P4 ;  /* 0x00000100ff2d7807 */ /* 0x000fe40002000000 */
[----:B------:R-:W-:-:S02]  /*c360*/  FSETP.GTU.FTZ.AND P2, PT, R32, R225, PT ;  /* 0x000000e12000720b */ /* 0x000fc40003f5c000 */
[----:B------:R-:W0:Y:S01]  /*c370*/  @P1 LDC.64 R32, c[0x0][0x230] ;  /* 0x00008c00ff201b82 */ /* 0x000e220000000a00 */
[----:B------:R-:W-:Y:S02]  /*c380*/  ISETP.NE.AND P5, PT, R44, RZ, PT ;  /* 0x000000ff2c00720c */ /* 0x000fe40003fa5270 */
[----:B------:R-:W-:Y:S02]  /*c390*/  ISETP.NE.AND P4, PT, R43, RZ, PT ;  /* 0x000000ff2b00720c */ /* 0x000fe40003f85270 */
[----:B------:R-:W-:Y:S02]  /*c3a0*/  SHF.L.U32 R40, R40, 0x10, RZ ;  /* 0x0000001028287819 */ /* 0x000fe400000006ff */
[----:B------:R-:W-:Y:S02]  /*c3b0*/  SEL R36, RZ, 0x1, P4 ;  /* 0x00000001ff247807 */ /* 0x000fe40002000000 */
[----:B------:R-:W-:Y:S01]  /*c3c0*/  SEL R34, RZ, 0x1, P5 ;  /* 0x00000001ff227807 */ /* 0x000fe20002800000 */
        /* <DEDUP_REMOVED lines=8> */
[----:B------:R-:W-:Y:S01]  /*c450*/  IMAD.WIDE.U32 R40, R229, 0x20, R238 ;  /* 0x00000020e5287825 */ /* 0x000fe200078e00ee */
[----:B------:R-:W-:Y:S02]  /*c460*/  LOP3.LUT R36, R34, R38, R36, 0xfe, !PT ;  /* 0x0000002622247212 */ /* 0x000fe400078efe24 */
[----:B------:R-:W-:Y:S01]  /*c470*/  SEL R38, RZ, 0x1, P3 ;  /* 0x00000001ff267807 */ /* 0x000fe20001800000 */
[----:B------:R-:W-:Y:S01]  /*c480*/  @P0 FADD.FTZ R79, R111, R79 ;  /* 0x0000004f6f4f0221 */ /* 0x000fe20000010000 */
[----:B------:R-:W-:Y:S01]  /*c490*/  LOP3.LUT R36, R36, R43, RZ, 0xfc, !PT ;  /* 0x0000002b24247212 */ /* 0x000fe200078efcff */
[C---:B0-----:R-:W-:Y:S01]  /*c4a0*/  @P1 IMAD.WIDE.U32 R42, R230.reuse, 0x20, R32 ;  /* 0x00000020e62a1825 */ /* 0x041fe200078e0020 */
        /* <DEDUP_REMOVED lines=22> */
.L_x_24942:
[----:B------:R-:W-:-:S07]  /*c610*/  MOV R45, R214 ;  /* 0x000000d6002d7202 */ /* 0x000fce0000000f00 */
.L_x_24943:
[----:B------:R-:W-:Y:S05]  /*c620*/  BSYNC B1 ;  /* 0x0000000000017941 */ /* 0x000fea0003800000 */
.L_x_24941:
        /* <DEDUP_REMOVED lines=16> */
.L_x_24947:
[----:B------:R-:W-:Y:S05]  /*c730*/  BSYNC B2 ;  /* 0x0000000000027941 */ /* 0x000fea0003800000 */
.L_x_24946:
        /* <DEDUP_REMOVED lines=44> */
.L_x_24945:
[----:B------:R-:W-:Y:S05]  /*ca00*/  BSYNC B1 ;  /* 0x0000000000017941 */ /* 0x000fea0003800000 */
.L_x_24944:
        /* <DEDUP_REMOVED lines=22> */
.L_x_24949:
[----:B------:R-:W-:-:S07]  /*cb70*/  MOV R43, R214 ;  /* 0x000000d6002b7202 */ /* 0x000fce0000000f00 */
.L_x_24950:
[----:B------:R-:W-:Y:S05]  /*cb80*/  BSYNC B1 ;  /* 0x0000000000017941 */ /* 0x000fea0003800000 */
.L_x_24948:
        /* <DEDUP_REMOVED lines=16> */
.L_x_24954:
[----:B------:R-:W-:Y:S05]  /*cc90*/  BSYNC B2 ;  /* 0x0000000000027941 */ /* 0x000fea0003800000 */
.L_x_24953:
        /* <DEDUP_REMOVED lines=44> */
.L_x_24952:
[----:B------:R-:W-:Y:S05]  /*cf60*/  BSYNC B1 ;  /* 0x0000000000017941 */ /* 0x000fea0003800000 */
.L_x_24951:
        /* <DEDUP_REMOVED lines=21> */
.L_x_24956:
[----:B------:R-:W-:-:S07]  /*d0c0*/  MOV R32, R214 ;  /* 0x000000d600207202 */ /* 0x000fce0000000f00 */
.L_x_24957:
[----:B------:R-:W-:Y:S05]  /*d0d0*/  BSYNC B1 ;  /* 0x0000000000017941 */ /* 0x000fea0003800000 */
.L_x_24955:
        /* <DEDUP_REMOVED lines=16> */
.L_x_24961:
[----:B------:R-:W-:Y:S05]  /*d1e0*/  BSYNC B2 ;  /* 0x0000000000027941 */ /* 0x000fea0003800000 */
.L_x_24960:
        /* <DEDUP_REMOVED lines=44> */
.L_x_24959:
[----:B------:R-:W-:Y:S05]  /*d4b0*/  BSYNC B1 ;  /* 0x0000000000017941 */ /* 0x000fea0003800000 */
.L_x_24958:
        /* <DEDUP_REMOVED lines=22> */
.L_x_24963:
[----:B------:R-:W-:-:S07]  /*d620*/  MOV R46, R214 ;  /* 0x000000d6002e7202 */ /* 0x000fce0000000f00 */
.L_x_24964:
[----:B------:R-:W-:Y:S05]  /*d630*/  BSYNC B1 ;  /* 0x0000000000017941 */ /* 0x000fea0003800000 */
.L_x_24962:
        /* <DEDUP_REMOVED lines=16> */
.L_x_24968:
[----:B------:R-:W-:Y:S05]  /*d740*/  BSYNC B2 ;  /* 0x0000000000027941 */ /* 0x000fea0003800000 */
.L_x_24967:
        /* <DEDUP_REMOVED lines=44> */
.L_x_24966:
[----:B------:R-:W-:Y:S05]  /*da10*/  BSYNC B1 ;  /* 0x0000000000017941 */ /* 0x000fea0003800000 */
.L_x_24965:
        /* <DEDUP_REMOVED lines=20> */
.L_x_24970:
[----:B------:R-:W-:-:S07]  /*db60*/  MOV R45, R214 ;  /* 0x000000d6002d7202 */ /* 0x000fce0000000f00 */
.L_x_24971:
[----:B------:R-:W-:Y:S05]  /*db70*/  BSYNC B1 ;  /* 0x0000000000017941 */ /* 0x000fea0003800000 */
.L_x_24969:
        /* <DEDUP_REMOVED lines=16> */
.L_x_24975:
[----:B------:R-:W-:Y:S05]  /*dc80*/  BSYNC B2 ;  /* 0x0000000000027941 */ /* 0x000fea0003800000 */
.L_x_24974:
        /* <DEDUP_REMOVED lines=44> */
.L_x_24973:
[----:B------:R-:W-:Y:S05]  /*df50*/  BSYNC B1 ;  /* 0x0000000000017941 */ /* 0x000fea0003800000 */
.L_x_24972:
        /* <DEDUP_REMOVED lines=21> */
.L_x_24977:
[----:B------:R-:W-:-:S07]  /*e0b0*/  MOV R45, R214 ;  /* 0x000000d6002d7202 */ /* 0x000fce0000000f00 */
.L_x_24978:
[----:B------:R-:W-:Y:S05]  /*e0c0*/  BSYNC B1 ;  /* 0x0000000000017941 */ /* 0x000fea0003800000 */
.L_x_24976:
        /* <DEDUP_REMOVED lines=16> */
.L_x_24982:
[----:B------:R-:W-:Y:S05]  /*e1d0*/  BSYNC B2 ;  /* 0x0000000000027941 */ /* 0x000fea0003800000 */
.L_x_24981:
        /* <DEDUP_REMOVED lines=44> */
.L_x_24980:
[----:B------:R-:W-:Y:S05]  /*e4a0*/  BSYNC B1 ;  /* 0x0000000000017941 */ /* 0x000fea0003800000 */
.L_x_24979:
        /* <DEDUP_REMOVED lines=20> */
.L_x_24984:
[----:B------:R-:W-:-:S07]  /*e5f0*/  MOV R34, R214 ;  /* 0x000000d600227202 */ /* 0x000fce0000000f00 */
.L_x_24985:
[----:B------:R-:W-:Y:S05]  /*e600*/  BSYNC B1 ;  /* 0x0000000000017941 */ /* 0x000fea0003800000 */
.L_x_24983:
        /* <DEDUP_REMOVED lines=16> */
.L_x_24989:
[----:B------:R-:W-:Y:S05]  /*e710*/  BSYNC B2 ;  /* 0x0000000000027941 */ /* 0x000fea0003800000 */
.L_x_24988:
        /* <DEDUP_REMOVED lines=44> */
.L_x_24987:
[----:B------:R-:W-:Y:S05]  /*e9e0*/  BSYNC B1 ;  /* 0x0000000000017941 */ /* 0x000fea0003800000 */
.L_x_24986:
        /* <DEDUP_REMOVED lines=21> */
.L_x_24991:
[----:B------:R-:W-:-:S07]  /*eb40*/  MOV R41, R214 ;  /* 0x000000d600297202 */ /* 0x000fce0000000f00 */
.L_x_24992:
[----:B------:R-:W-:Y:S05]  /*eb50*/  BSYNC B1 ;  /* 0x0000000000017941 */ /* 0x000fea0003800000 */
.L_x_24990:
        /* <DEDUP_REMOVED lines=18> */
.L_x_24996:
[----:B------:R-:W-:Y:S05]  /*ec80*/  BSYNC B2 ;  /* 0x0000000000027941 */ /* 0x000fea0003800000 */
.L_x_24995:
        /* <DEDUP_REMOVED lines=44> */
.L_x_24994:
[----:B------:R-:W-:Y:S05]  /*ef50*/  BSYNC B1 ;  /* 0x0000000000017941 */ /* 0x000fea0003800000 */
.L_x_24993:
        /* <DEDUP_REMOVED lines=51> */
.L_x_24998:
[----:B------:R-:W-:-:S07]  /*f290*/  IMAD.MOV.U32 R44, RZ, RZ, R214 ;  /* 0x000000ffff2c7224 */ /* 0x000fce00078e00d6 */
.L_x_24999:
[----:B------:R-:W-:Y:S05]  /*f2a0*/  BSYNC B1 ;  /* 0x0000000000017941 */ /* 0x000fea0003800000 */
.L_x_24997:
        /* <DEDUP_REMOVED lines=16> */
.L_x_25003:
[----:B------:R-:W-:Y:S05]  /*f3b0*/  BSYNC B2 ;  /* 0x0000000000027941 */ /* 0x000fea0003800000 */
.L_x_25002:
        /* <DEDUP_REMOVED lines=44> */
.L_x_25001:
[----:B------:R-:W-:Y:S05]  /*f680*/  BSYNC B1 ;  /* 0x0000000000017941 */ /* 0x000fea0003800000 */
.L_x_25000:
[----:B------:R-:W-:Y:S01]  /*f690*/  I2FP.F32.U32 R37, R44 ;  /* 0x0000002c00257245 */ /* 0x000fe20000201000 */
[----:B------:R-:W-:Y:S01]  /*f6a0*/  BSSY B1, `(.L_x_25004) ;  /* 0x0000016000017945 */ /* 0x000fe20003800000 */
[C---:B-----5:R-:W-:Y:S02]  /*f6b0*/  SHF.L.U32 R38, R32.reuse, 0x10, RZ ;  /* 0x0000001020267819 */ /* 0x060fe400000006ff */
        /* <DEDUP_REMOVED lines=19> */
.L_x_25005:
[----:B------:R-:W-:-:S07]  /*f7f0*/  IMAD.MOV.U32 R41, RZ, RZ, R214 ;  /* 0x000000ffff297224 */ /* 0x000fce00078e00d6 */
.L_x_25006:
[----:B------:R-:W-:Y:S05]  /*f800*/  BSYNC B1 ;  /* 0x0000000000017941 */ /* 0x000fea0003800000 */
.L_x_25004:
        /* <DEDUP_REMOVED lines=16> */
.L_x_25010:
[----:B------:R-:W-:Y:S05]  /*f910*/  BSYNC B2 ;  /* 0x0000000000027941 */ /* 0x000fea0003800000 */
.L_x_25009:
        /* <DEDUP_REMOVED lines=44> */
.L_x_25008:
[----:B------:R-:W-:Y:S05]  /*fbe0*/  BSYNC B1 ;  /* 0x0000000000017941 */ /* 0x000fea0003800000 */
.L_x_25007:
        /* <DEDUP_REMOVED lines=21> */
.L_x_25012:
[----:B------:R-:W-:-:S07]  /*fd40*/  IMAD.MOV.U32 R32, RZ, RZ, R214 ;  /* 0x000000ffff207224 */ /* 0x000fce00078e00d6 */
.L_x_25013:
[----:B------:R-:W-:Y:S05]  /*fd50*/  BSYNC B1 ;  /* 0x0000000000017941 */ /* 0x000fea0003800000 */
.L_x_25011:
        /* <DEDUP_REMOVED lines=16> */
.L_x_25017:
[----:B------:R-:W-:Y:S05]  /*fe60*/  BSYNC B2 ;  /* 0x0000000000027941 */ /* 0x000fea0003800000 */
.L_x_25016:
        /* <DEDUP_REMOVED lines=44> */
.L_x_25015:
[----:B------:R-:W-:Y:S05]  /*10130*/  BSYNC B1 ;  /* 0x0000000000017941 */ /* 0x000fea0003800000 */
.L_x_25014:
        /* <DEDUP_REMOVED lines=22> */
.L_x_25019:
[----:B------:R-:W-:-:S07]  /*102a0*/  IMAD.MOV.U32 R46, RZ, RZ, R214 ;  /* 0x000000ffff2e7224 */ /* 0x000fce00078e00d6 */
.L_x_25020:
[----:B------:R-:W-:Y:S05]  /*102b0*/  BSYNC B1 ;  /* 0x0000000000017941 */ /* 0x000fea0003800000 */
.L_x_25018:
        /* <DEDUP_REMOVED lines=16> */
.L_x_25024:
[----:B------:R-:W-:Y:S05]  /*103c0*/  BSYNC B2 ;  /* 0x0000000000027941 */ /* 0x000fea0003800000 */
.L_x_25023:
        /* <DEDUP_REMOVED lines=44> */
.L_x_25022:
[----:B------:R-:W-:Y:S05]  /*10690*/  BSYNC B1 ;  /* 0x0000000000017941 */ /* 0x000fea0003800000 */
.L_x_25021:
        /* <DEDUP_REMOVED lines=20> */
.L_x_25026:
[----:B------:R-:W-:-:S07]  /*107e0*/  IMAD.MOV.U32 R43, RZ, RZ, R214 ;  /* 0x000000ffff2b7224 */ /* 0x000fce00078e00d6 */
.L_x_25027:
[----:B------:R-:W-:Y:S05]  /*107f0*/  BSYNC B1 ;  /* 0x0000000000017941 */ /* 0x000fea0003800000 */
.L_x_25025:
        /* <DEDUP_REMOVED lines=16> */
.L_x_25031:
[----:B------:R-:W-:Y:S05]  /*10900*/  BSYNC B2 ;  /* 0x0000000000027941 */ /* 0x000fea0003800000 */
.L_x_25030:
        /* <DEDUP_REMOVED lines=44> */
.L_x_25029:
[----:B------:R-:W-:Y:S05]  /*10bd0*/  BSYNC B1 ;  /* 0x0000000000017941 */ /* 0x000fea0003800000 */
.L_x_25028:
        /* <DEDUP_REMOVED lines=21> */
.L_x_25033:
[----:B------:R-:W-:-:S07]  /*10d30*/  IMAD.MOV.U32 R43, RZ, RZ, R214 ;  /* 0x000000ffff2b7224 */ /* 0x000fce00078e00d6 */
.L_x_25034:
[----:B------:R-:W-:Y:S05]  /*10d40*/  BSYNC B1 ;  /* 0x0000000000017941 */ /* 0x000fea0003800000 */
.L_x_25032:
        /* <DEDUP_REMOVED lines=16> */
.L_x_25038:
[----:B------:R-:W-:Y:S05]  /*10e50*/  BSYNC B2 ;  /* 0x0000000000027941 */ /* 0x000fea0003800000 */
.L_x_25037:
        /* <DEDUP_REMOVED lines=44> */
.L_x_25036:
[----:B------:R-:W-:Y:S05]  /*11120*/  BSYNC B1 ;  /* 0x0000000000017941 */ /* 0x000fea0003800000 */
.L_x_25035:
        /* <DEDUP_REMOVED lines=20> */
.L_x_25040:
[----:B------:R-:W-:-:S07]  /*11270*/  IMAD.MOV.U32 R34, RZ, RZ, R214 ;  /* 0x000000ffff227224 */ /* 0x000fce00078e00d6 */
.L_x_25041:
[----:B------:R-:W-:Y:S05]  /*11280*/  BSYNC B1 ;  /* 0x0000000000017941 */ /* 0x000fea0003800000 */
.L_x_25039:
        /* <DEDUP_REMOVED lines=16> */
.L_x_25045:
[----:B------:R-:W-:Y:S05]  /*11390*/  BSYNC B2 ;  /* 0x0000000000027941 */ /* 0x000fea0003800000 */
.L_x_25044:
        /* <DEDUP_REMOVED lines=44> */
.L_x_25043:
[----:B------:R-:W-:Y:S05]  /*11660*/  BSYNC B1 ;  /* 0x0000000000017941 */ /* 0x000fea0003800000 */
.L_x_25042:
        /* <DEDUP_REMOVED lines=21> */
.L_x_25047:
[----:B------:R-:W-:-:S07]  /*117c0*/  IMAD.MOV.U32 R44, RZ, RZ, R214 ;  /* 0x000000ffff2c7224 */ /* 0x000fce00078e00d6 */
.L_x_25048:
[----:B------:R-:W-:Y:S05]  /*117d0*/  BSYNC B1 ;  /* 0x0000000000017941 */ /* 0x000fea0003800000 */
.L_x_25046:
        /* <DEDUP_REMOVED lines=18> */
.L_x_25052:
[----:B------:R-:W-:Y:S05]  /*11900*/  BSYNC B2 ;  /* 0x0000000000027941 */ /* 0x000fea0003800000 */
.L_x_25051:
        /* <DEDUP_REMOVED lines=44> */
.L_x_25050:
[----:B------:R-:W-:Y:S05]  /*11bd0*/  BSYNC B1 ;  /* 0x0000000000017941 */ /* 0x000fea0003800000 */
.L_x_25049:
        /* <DEDUP_REMOVED lines=51> */
.L_x_25054:
[----:B------:R-:W-:-:S07]  /*11f10*/  MOV R44, R214 ;  /* 0x000000d6002c7202 */ /* 0x000fce0000000f00 */
.L_x_25055:
[----:B------:R-:W-:Y:S05]  /*11f20*/  BSYNC B1 ;  /* 0x0000000000017941 */ /* 0x000fea0003800000 */
.L_x_25053:
        /* <DEDUP_REMOVED lines=16> */
.L_x_25059:
[----:B------:R-:W-:Y:S05]  /*12030*/  BSYNC B2 ;  /* 0x0000000000027941 */ /* 0x000fea0003800000 */
.L_x_25058:
        /* <DEDUP_REMOVED lines=44> */
.L_x_25057:
[----:B------:R-:W-:Y:S05]  /*12300*/  BSYNC B1 ;  /* 0x0000000000017941 */ /* 0x000fea0003800000 */
.L_x_25056:
[----:B------:R-:W-:Y:S01]  /*12310*/  I2FP.F32.U32 R37, R44 ;  /* 0x0000002c00257245 */ /* 0x000fe20000201000 */
[----:B-----5:R-:W-:Y:S01]  /*12320*/  IMAD.U32 R38, R32, 0x10000, RZ ;  /* 0x0001000020267824 */ /* 0x020fe200078e00ff */
[----:B------:R-:W-:Y:S01]  /*12330*/  ISETP.NE.AND P2, PT, R45, 0x1, PT ;  /* 0x000000012d00780c */ /* 0x000fe20003f45270 */
[----:B------:R-:W-:Y:S01]  /*12340*/  BSSY B1, `(.L_x_25060) ;  /* 0x0000015000017945 */ /* 0x000fe20003800000 */
[----:B------:R-:W-:Y:S01]  /*12350*/  LOP3.LUT R218, R218, 0xfffffff7, RZ, 0xc0, !PT ;  /* 0xfffffff7dada7812 */ /* 0x000fe200078ec0ff */
[----:B------:R-:W-:Y:S01]  /*12360*/  FFMA.FTZ R36, R37, R226, 1.1641532182693481445e-10 ;  /* 0x2f00000025247423 */ /* 0x000fe200000100e2 */
[----:B------:R-:W-:Y:S01]  /*12370*/  FMUL.FTZ R37, R38, R227 ;  /* 0x000000e326257220 */ /* 0x000fe20000410000 */
[----:B------:R-:W-:Y:S02]  /*12380*/  PRMT R32, R32, 0x7632, R32 ;  /* 0x0000763220207816 */ /* 0x000fe40000000020 */
[----:B------:R-:W-:Y:S01]  /*12390*/  IADD3 R38, R45, 0x1, RZ ;  /* 0x000000012d267810 */ /* 0x000fe20007ffe0ff */
[----:B------:R-:W-:Y:S01]  /*123a0*/  FMUL.FTZ R37, R37, R224 ;  /* 0x000000e025257220 */ /* 0x000fe20000410000 */
[----:B------:R-:W-:-:S04]  /*123b0*/  FSETP.GTU.FTZ.AND P3, PT, R36, R225, PT ;  /* 0x000000e12400720b */ /* 0x000fc80003f7c000 */
[----:B------:R-:W-:-:S05]  /*123c0*/  FSEL R56, R37, RZ, !P3 ;  /* 0x000000ff25387208 */ /* 0x000fca0005800000 */
[----:B------:R-:W-:-:S04]  /*123d0*/  @P0 FADD.FTZ R56, R112, R56 ;  /* 0x0000003870380221 */ /* 0x000fc80000010000 */
        /* <DEDUP_REMOVED lines=10> */
.L_x_25061:
[----:B------:R-:W-:-:S07]  /*12480*/  MOV R44, R214 ;  /* 0x000000d6002c7202 */ /* 0x000fce0000000f00 */
.L_x_25062:
[----:B------:R-:W-:Y:S05]  /*12490*/  BSYNC B1 ;  /* 0x0000000000017941 */ /* 0x000fea0003800000 */
.L_x_25060:
        /* <DEDUP_REMOVED lines=16> */
.L_x_25066:
[----:B------:R-:W-:Y:S05]  /*125a0*/  BSYNC B2 ;  /* 0x0000000000027941 */ /* 0x000fea0003800000 */
.L_x_25065:
        /* <DEDUP_REMOVED lines=44> */
.L_x_25064:
[----:B------:R-:W-:Y:S05]  /*12870*/  BSYNC B1 ;  /* 0x0000000000017941 */ /* 0x000fea0003800000 */
.L_x_25063:
        /* <DEDUP_REMOVED lines=21> */
.L_x_25068:
[----:B------:R-:W-:-:S07]  /*129d0*/  MOV R32, R214 ;  /* 0x000000d600207202 */ /* 0x000fce0000000f00 */
.L_x_25069:
[----:B------:R-:W-:Y:S05]  /*129e0*/  BSYNC B1 ;  /* 0x0000000000017941 */ /* 0x000fea0003800000 */
.L_x_25067:
        /* <DEDUP_REMOVED lines=16> */
.L_x_25073:
[----:B------:R-:W-:Y:S05]  /*12af0*/  BSYNC B2 ;  /* 0x0000000000027941 */ /* 0x000fea0003800000 */
.L_x_25072:
        /* <DEDUP_REMOVED lines=44> */
.L_x_25071:
[----:B------:R-:W-:Y:S05]  /*12dc0*/  BSYNC B1 ;  /* 0x0000000000017941 */ /* 0x000fea0003800000 */
.L_x_25070:
        /* <DEDUP_REMOVED lines=22> */
.L_x_25075:
[----:B------:R-:W-:-:S07]  /*12f30*/  MOV R45, R214 ;  /* 0x000000d6002d7202 */ /* 0x000fce0000000f00 */
.L_x_25076:
[----:B------:R-:W-:Y:S05]  /*12f40*/  BSYNC B1 ;  /* 0x0000000000017941 */ /* 0x000fea0003800000 */
.L_x_25074:
        /* <DEDUP_REMOVED lines=16> */
.L_x_25080:
[----:B------:R-:W-:Y:S05]  /*13050*/  BSYNC B2 ;  /* 0x0000000000027941 */ /* 0x000fea0003800000 */
.L_x_25079:
        /* <DEDUP_REMOVED lines=44> */
.L_x_25078:
[----:B------:R-:W-:Y:S05]  /*13320*/  BSYNC B1 ;  /* 0x0000000000017941 */ /* 0x000fea0003800000 */
.L_x_25077:
        /* <DEDUP_REMOVED lines=20> */
.L_x_25082:
[----:B------:R-:W-:-:S07]  /*13470*/  MOV R44, R214 ;  /* 0x000000d6002c7202 */ /* 0x000fce0000000f00 */
.L_x_25083:
[----:B------:R-:W-:Y:S05]  /*13480*/  BSYNC B1 ;  /* 0x0000000000017941 */ /* 0x000fea0003800000 */
.L_x_25081:
        /* <DEDUP_REMOVED lines=16> */
.L_x_25087:
[----:B------:R-:W-:Y:S05]  /*13590*/  BSYNC B2 ;  /* 0x0000000000027941 */ /* 0x000fea0003800000 */
.L_x_25086:
        /* <DEDUP_REMOVED lines=44> */
.L_x_25085:
[----:B------:R-:W-:Y:S05]  /*13860*/  BSYNC B1 ;  /* 0x0000000000017941 */ /* 0x000fea0003800000 */
.L_x_25084:
        /* <DEDUP_REMOVED lines=21> */
.L_x_25089:
[----:B------:R-:W-:-:S07]  /*139c0*/  MOV R44, R214 ;  /* 0x000000d6002c7202 */ /* 0x000fce0000000f00 */
.L_x_25090:
[----:B------:R-:W-:Y:S05]  /*139d0*/  BSYNC B1 ;  /* 0x0000000000017941 */ /* 0x000fea0003800000 */
.L_x_25088:
        /* <DEDUP_REMOVED lines=16> */
.L_x_25094:
[----:B------:R-:W-:Y:S05]  /*13ae0*/  BSYNC B2 ;  /* 0x0000000000027941 */ /* 0x000fea0003800000 */
.L_x_25093:
        /* <DEDUP_REMOVED lines=44> */
.L_x_25092:
[----:B------:R-:W-:Y:S05]  /*13db0*/  BSYNC B1 ;  /* 0x0000000000017941 */ /* 0x000fea0003800000 */
.L_x_25091:
        /* <DEDUP_REMOVED lines=20> */
.L_x_25096:
[----:B------:R-:W-:-:S07]  /*13f00*/  MOV R34, R214 ;  /* 0x000000d600227202 */ /* 0x000fce0000000f00 */
.L_x_25097:
[----:B------:R-:W-:Y:S05]  /*13f10*/  BSYNC B1 ;  /* 0x0000000000017941 */ /* 0x000fea0003800000 */
.L_x_25095:
        /* <DEDUP_REMOVED lines=16> */
.L_x_25101:
[----:B------:R-:W-:Y:S05]  /*14020*/  BSYNC B2 ;  /* 0x0000000000027941 */ /* 0x000fea0003800000 */
.L_x_25100:
        /* <DEDUP_REMOVED lines=44> */
.L_x_25099:
[----:B------:R-:W-:Y:S05]  /*142f0*/  BSYNC B1 ;  /* 0x0000000000017941 */ /* 0x000fea0003800000 */
.L_x_25098:
        /* <DEDUP_REMOVED lines=21> */
.L_x_25103:
[----:B------:R-:W-:-:S07]  /*14450*/  MOV R43, R214 ;  /* 0x000000d6002b7202 */ /* 0x000fce0000000f00 */
.L_x_25104:
[----:B------:R-:W-:Y:S05]  /*14460*/  BSYNC B1 ;  /* 0x0000000000017941 */ /* 0x000fea0003800000 */
.L_x_25102:
        /* <DEDUP_REMOVED lines=18> */
.L_x_25108:
[----:B------:R-:W-:Y:S05]  /*14590*/  BSYNC B2 ;  /* 0x0000000000027941 */ /* 0x000fea0003800000 */
.L_x_25107:
        /* <DEDUP_REMOVED lines=44> */
.L_x_25106:
[----:B------:R-:W-:Y:S05]  /*14860*/  BSYNC B1 ;  /* 0x0000000000017941 */ /* 0x000fea0003800000 */
.L_x_25105:
[----:B------:R-:W-:Y:S01]  /*14870*/  I2FP.F32.U32 R33, R43 ;  /* 0x0000002b00217245 */ /* 0x000fe20000201000 */
[----:B------:R-:W-:Y:S01]  /*14880*/  IMAD.U32 R42, R42, 0x10000, RZ ;  /* 0x000100002a2a7824 */ /* 0x000fe200078e00ff */
[----:B------:R-:W-:Y:S02]  /*14890*/  SEL R38, RZ, 0x1, P2 ;  /* 0x00000001ff267807 */ /* 0x000fe40001000000 */
[----:B------:R-:W-:Y:S01]  /*148a0*/  SEL R44, RZ, 0x10000, P5 ;  /* 0x00010000ff2c7807 */ /* 0x000fe20002800000 */
[----:B------:R-:W-:Y:S01]  /*148b0*/  FFMA.FTZ R32, R33, R226, 1.1641532182693481445e-10 ;  /* 0x2f00000021207423 */ /* 0x000fe200000100e2 */
[----:B------:R-:W-:Y:S01]  /*148c0*/  SEL R45, RZ, 0x100, P4 ;  /* 0x00000100ff2d7807 */ /* 0x000fe20002000000 */
[----:B------:R-:W-:Y:S01]  /*148d0*/  IMAD.WIDE.U32 R38, R38, 0x1000000, RZ ;  /* 0x0100000026267825 */ /* 0x000fe200078e00ff */
[----:B------:R-:W-:Y:S02]  /*148e0*/  ISETP.NE.AND P5, PT, R40, RZ, PT ;  /* 0x000000ff2800720c */ /* 0x000fe40003fa5270 */
[----:B------:R-:W-:-:S02]  /*148f0*/  FSETP.GTU.FTZ.AND P2, PT, R32, R225, PT ;  /* 0x000000e12000720b */ /* 0x000fc40003f5c000 */
[----:B------:R-:W0:Y:S01]  /*14900*/  @P1 LDC.64 R32, c[0x0][0x230] ;  /* 0x00008c00ff201b82 */ /* 0x000e220000000a00 */
[----:B------:R-:W-:Y:S01]  /*14910*/  ISETP.NE.AND P4, PT, R41, RZ, PT ;  /* 0x000000ff2900720c */ /* 0x000fe20003f85270 */
[----:B------:R-:W-:Y:S01]  /*14920*/  FMUL.FTZ R41, R42, R227 ;  /* 0x000000e32a297220 */ /* 0x000fe20000410000 */
[----:B------:R-:W-:Y:S02]  /*14930*/  SEL R34, RZ, 0x1, P5 ;  /* 0x00000001ff227807 */ /* 0x000fe40002800000 */
[----:B------:R-:W-:Y:S01]  /*14940*/  SEL R36, RZ, 0x1, P4 ;  /* 0x00000001ff247807 */ /* 0x000fe20002000000 */
[----:B------:R-:W-:Y:S01]  /*14950*/  FMUL.FTZ R41, R41, R224 ;  /* 0x000000e029297220 */ /* 0x000fe20000410000 */
[----:B------:R-:W-:Y:S01]  /*14960*/  SEL R40, RZ, 0x1000000, P2 ;  /* 0x01000000ff287807 */ /* 0x000fe20001000000 */
[----:B------:R-:W-:Y:S01]  /*14970*/  IMAD.WIDE.U32 R34, R34, 0x100, RZ ;  /* 0x0000010022227825 */ /* 0x000fe200078e00ff */
[----:B------:R-:W-:Y:S02]  /*14980*/  LOP3.LUT P6, RZ, R218, 0x8, RZ, 0xc0, !PT ;  /* 0x00000008daff7812 */ /* 0x000fe400078cc0ff */
[----:B------:R-:W-:Y:S01]  /*14990*/  LOP3.LUT R45, R45, R40, R44, 0xfe, !PT ;  /* 0x000000282d2d7212 */ /* 0x000fe200078efe2c */
[----:B------:R-:W-:Y:S01]  /*149a0*/  IMAD.WIDE.U32 R36, R36, 0x10000, RZ ;  /* 0x0001000024247825 */ /* 0x000fe200078e00ff */
[----:B------:R-:W-:-:S02]  /*149b0*/  SEL R43, RZ, 0x1, P6 ;  /* 0x00000001ff2b7807 */ /* 0x000fc40003000000 */
[----:B------:R-:W-:Y:S01]  /*149c0*/  FSEL R55, R41, RZ, !P2 ;  /* 0x000000ff29377208 */ /* 0x000fe20005000000 */
[----:B------:R-:W-:Y:S01]  /*149d0*/  IMAD.WIDE.U32 R40, R232, 0x20, R238 ;  /* 0x00000020e8287825 */ /* 0x000fe200078e00ee */
[----:B------:R-:W-:Y:S02]  /*149e0*/  LOP3.LUT R36, R34, R38, R36, 0xfe, !PT ;  /* 0x0000002622247212 */ /* 0x000fe400078efe24 */
[----:B------:R-:W-:Y:S01]  /*149f0*/  SEL R38, RZ, 0x1, P3 ;  /* 0x00000001ff267807 */ /* 0x000fe20001800000 */
[----:B------:R-:W-:Y:S01]  /*14a00*/  @P0 FADD.FTZ R55, R111, R55 ;  /* 0x000000376f370221 */ /* 0x000fe20000010000 */
[----:B------:R-:W-:Y:S01]  /*14a10*/  IADD3 R233, R219, 0xe0, RZ ;  /* 0x000000e0dbe97810 */ /* 0x000fe20007ffe0ff */
[----:B------:R1:W-:Y:S01]  /*14a20*/  STG.E.128 desc[UR4][R40.64], R56 ;  /* 0x0000003828007986 */ /* 0x0003e2000c101d04 */
[----:B------:R-:W-:Y:S02]  /*14a30*/  LOP3.LUT R39, R39, R45, R38, 0xfe, !PT ;  /* 0x0000002d27277212 */ /* 0x000fe400078efe26 */
[----:B------:R-:W-:Y:S01]  /*14a40*/  LOP3.LUT R36, R36, R43, RZ, 0xfc, !PT ;  /* 0x0000002b24247212 */ /* 0x000fe200078efcff */
[----:B0-----:R-:W-:Y:S01]  /*14a50*/  @P1 IMAD.WIDE.U32 R42, R233, 0x20, R32 ;  /* 0x00000020e92a1825 */ /* 0x001fe200078e0020 */
[----:B------:R-:W-:Y:S01]  /*14a60*/  LOP3.LUT R37, R35, R39, R37, 0xfe, !PT ;  /* 0x0000002723257212 */ /* 0x000fe200078efe25 */
[----:B------:R1:W-:Y:S02]  /*14a70*/  STG.E.128 desc[UR4][R40.64+0x10], R52 ;  /* 0x0000103428007986 */ /* 0x0003e4000c101d04 */
[----:B------:R-:W-:-:S04]  /*14a80*/  IMAD.WIDE.U32 R38, R232, 0x8, R236 ;  /* 0x00000008e8267825 */ /* 0x000fc800078e00ec */
[----:B------:R-:W-:Y:S01]  /*14a90*/  IMAD.WIDE.U32 R32, R233, 0x10, R156 ;  /* 0x00000010e9207825 */ /* 0x000fe200078e009c */
[----:B------:R1:W-:Y:S04]  /*14aa0*/  STG.E.64 desc[UR4][R38.64], R36 ;  /* 0x0000002426007986 */ /* 0x0003e8000c101b04 */
[----:B------:R1:W5:Y:S04]  /*14ab0*/  @P1 LDG.E.128 R112, desc[UR4][R42.64] ;  /* 0x000000042a701981 */ /* 0x000368000c1e1d00 */
[----:B------:R1:W5:Y:S04]  /*14ac0*/  @P1 LDG.E.128 R108, desc[UR4][R42.64+0x10] ;  /* 0x000010042a6c1981 */ /* 0x000368000c1e1d00 */
[----:B------:R-:W5:Y:S01]  /*14ad0*/  LDG.E.128 R32, desc[UR4][R32.64] ;  /* 0x0000000420207981 */ /* 0x000f62000c1e1d00 */
        /* <DEDUP_REMOVED lines=12> */
.L_x_25110:
[----:B------:R-:W-:-:S07]  /*14ba0*/  IMAD.MOV.U32 R44, RZ, RZ, R214 ;  /* 0x000000ffff2c7224 */ /* 0x000fce00078e00d6 */
.L_x_25111:
[----:B------:R-:W-:Y:S05]  /*14bb0*/  BSYNC B1 ;  /* 0x0000000000017941 */ /* 0x000fea0003800000 */
.L_x_25109:
        /* <DEDUP_REMOVED lines=16> */
.L_x_25115:
[----:B------:R-:W-:Y:S05]  /*14cc0*/  BSYNC B2 ;  /* 0x0000000000027941 */ /* 0x000fea0003800000 */
.L_x_25114:
        /* <DEDUP_REMOVED lines=44> */
.L_x_25113:
[----:B------:R-:W-:Y:S05]  /*14f90*/  BSYNC B1 ;  /* 0x0000000000017941 */ /* 0x000fea0003800000 */
.L_x_25112:
[----:B------:R-:W-:Y:S01]  /*14fa0*/  I2FP.F32.U32 R37, R44 ;  /* 0x0000002c00257245 */ /* 0x000fe20000201000 */
[----:B------:R-:W-:Y:S01]  /*14fb0*/  BSSY B1, `(.L_x_25116) ;  /* 0x0000017000017945 */ /* 0x000fe20003800000 */
[----:B-----5:R-:W-:Y:S02]  /*14fc0*/  SHF.L.U32 R38, R32, 0x10, RZ ;  /* 0x0000001020267819 */ /* 0x020fe400000006ff */
[----:B------:R-:W-:Y:S01]  /*14fd0*/  ISETP.NE.AND P2, PT, R45, 0x1, PT ;  /* 0x000000012d00780c */ /* 0x000fe20003f45270 */
[----:B------:R-:W-:Y:S01]  /*14fe0*/  FFMA.FTZ R36, R37, R226, 1.1641532182693481445e-10 ;  /* 0x2f00000025247423 */ /* 0x000fe200000100e2 */
[----:B------:R-:W-:Y:S01]  /*14ff0*/  LOP3.LUT R218, R218, 0xfffffff7, RZ, 0xc0, !PT ;  /* 0xfffffff7dada7812 */ /* 0x000fe200078ec0ff */
[----:B------:R-:W-:Y:S01]  /*15000*/  FMUL.FTZ R37, R38, R227 ;  /* 0x000000e326257220 */ /* 0x000fe20000410000 */
[----:B------:R-:W-:Y:S02]  /*15010*/  PRMT R44, R32, 0x7632, R44 ;  /* 0x00007632202c7816 */ /* 0x000fe4000000002c */
[----:B------:R-:W-:Y:S01]  /*15020*/  FSETP.GTU.FTZ.AND P3, PT, R36, R225, PT ;  /* 0x000000e12400720b */ /* 0x000fe20003f7c000 */
[----:B------:R-:W-:Y:S01]  /*15030*/  FMUL.FTZ R37, R37, R224 ;  /* 0x000000e025257220 */ /* 0x000fe20000410000 */
[----:B------:R-:W-:-:S04]  /*15040*/  VIADD R36, R45, 0x1 ;  /* 0x000000012d247836 */ /* 0x000fc80000000000 */
        /* <DEDUP_REMOVED lines=12> */
.L_x_25117:
[----:B------:R-:W-:-:S07]  /*15110*/  IMAD.MOV.U32 R32, RZ, RZ, R214 ;  /* 0x000000ffff207224 */ /* 0x000fce00078e00d6 */
.L_x_25118:
[----:B------:R-:W-:Y:S05]  /*15120*/  BSYNC B1 ;  /* 0x0000000000017941 */ /* 0x000fea0003800000 */
.L_x_25116:
        /* <DEDUP_REMOVED lines=16> */
.L_x_25122:
[----:B------:R-:W-:Y:S05]  /*15230*/  BSYNC B2 ;  /* 0x0000000000027941 */ /* 0x000fea0003800000 */
.L_x_25121:
        /* <DEDUP_REMOVED lines=44> */
.L_x_25120:
[----:B------:R-:W-:Y:S05]  /*15500*/  BSYNC B1 ;  /* 0x0000000000017941 */ /* 0x000fea0003800000 */
.L_x_25119:
[----:B------:R-:W-:Y:S01]  /*15510*/  I2FP.F32.U32 R37, R32 ;  /* 0x0000002000257245 */ /* 0x000fe20000201000 */
[----:B------:R-:W-:Y:S01]  /*15520*/  BSSY B1, `(.L_x_25123) ;  /* 0x0000016000017945 */ /* 0x000fe20003800000 */
[----:B------:R-:W-:Y:S01]  /*15530*/  SHF.L.U32 R44, R44, 0x10, RZ ;  /* 0x000000102c2c7819 */ /* 0x000fe200000006ff */
[C---:B------:R-:W-:Y:S01]  /*15540*/  VIADD R38, R36.reuse, 0x1 ;  /* 0x0000000124267836 */ /* 0x040fe20000000000 */
[----:B------:R-:W-:Y:S01]  /*15550*/  ISETP.NE.AND P2, PT, R36, 0x1, PT ;  /* 0x000000012400780c */ /* 0x000fe20003f45270 */
[----:B------:R-:W-:Y:S01]  /*15560*/  FFMA.FTZ R32, R37, R226, 1.1641532182693481445e-10 ;  /* 0x2f00000025207423 */ /* 0x000fe200000100e2 */
[----:B------:R-:W-:Y:S01]  /*15570*/  LOP3.LUT R218, R218, 0xfffffffb, RZ, 0xc0, !PT ;  /* 0xfffffffbdada7812 */ /* 0x000fe200078ec0ff */
[----:B------:R-:W-:-:S03]  /*15580*/  FMUL.FTZ R37, R44, R227 ;  /* 0x000000e32c257220 */ /* 0x000fc60000410000 */
        /* <DEDUP_REMOVED lines=14> */
.L_x_25124:
[----:B------:R-:W-:-:S07]  /*15670*/  IMAD.MOV.U32 R32, RZ, RZ, R214 ;  /* 0x000000ffff207224 */ /* 0x000fce00078e00d6 */
.L_x_25125:
[----:B------:R-:W-:Y:S05]  /*15680*/  BSYNC B1 ;  /* 0x0000000000017941 */ /* 0x000fea0003800000 */
.L_x_25123:
        /* <DEDUP_REMOVED lines=16> */
.L_x_25129:
[----:B------:R-:W-:Y:S05]  /*15790*/  BSYNC B2 ;  /* 0x0000000000027941 */ /* 0x000fea0003800000 */
.L_x_25128:
        /* <DEDUP_REMOVED lines=44> */
.L_x_25127:
[----:B------:R-:W-:Y:S05]  /*15a60*/  BSYNC B1 ;  /* 0x0000000000017941 */ /* 0x000fea0003800000 */
.L_x_25126:
[----:B------:R-:W-:Y:S01]  /*15a70*/  I2FP.F32.U32 R37, R32 ;  /* 0x0000002000257245 */ /* 0x000fe20000201000 */
[----:B------:R-:W-:Y:S01]  /*15a80*/  BSSY B1, `(.L_x_25130) ;  /* 0x0000017000017945 */ /* 0x000fe20003800000 */
[----:B------:R-:W-:Y:S02]  /*15a90*/  SHF.L.U32 R36, R33, 0x10, RZ ;  /* 0x0000001021247819 */ /* 0x000fe400000006ff */
[----:B------:R-:W-:Y:S01]  /*15aa0*/  ISETP.NE.AND P2, PT, R38, 0x1, PT ;  /* 0x000000012600780c */ /* 0x000fe20003f45270 */
[----:B------:R-:W-:Y:S01]  /*15ab0*/  FFMA.FTZ R32, R37, R226, 1.1641532182693481445e-10 ;  /* 0x2f00000025207423 */ /* 0x000fe200000100e2 */
[----:B------:R-:W-:Y:S01]  /*15ac0*/  LOP3.LUT R218, R218, 0xfffffffd, RZ, 0xc0, !PT ;  /* 0xfffffffddada7812 */ /* 0x000fe200078ec0ff */
[----:B------:R-:W-:Y:S01]  /*15ad0*/  FMUL.FTZ R37, R36, R227 ;  /* 0x000000e324257220 */ /* 0x000fe20000410000 */
[----:B------:R-:W-:Y:S02]  /*15ae0*/  PRMT R43, R33, 0x7632, R43 ;  /* 0x00007632212b7816 */ /* 0x000fe4000000002b */
        /* <DEDUP_REMOVED lines=15> */
.L_x_25131:
[----:B------:R-:W-:-:S07]  /*15be0*/  IMAD.MOV.U32 R42, RZ, RZ, R214 ;  /* 0x000000ffff2a7224 */ /* 0x000fce00078e00d6 */
.L_x_25132:
[----:B------:R-:W-:Y:S05]  /*15bf0*/  BSYNC B1 ;  /* 0x0000000000017941 */ /* 0x000fea0003800000 */
.L_x_25130:
        /* <DEDUP_REMOVED lines=16> */
.L_x_25136:
[----:B------:R-:W-:Y:S05]  /*15d00*/  BSYNC B2 ;  /* 0x0000000000027941 */ /* 0x000fea0003800000 */
.L_x_25135:
        /* <DEDUP_REMOVED lines=44> */
.L_x_25134:
[----:B------:R-:W-:Y:S05]  /*15fd0*/  BSYNC B1 ;  /* 0x0000000000017941 */ /* 0x000fea0003800000 */
.L_x_25133:
        /* <DEDUP_REMOVED lines=20> */
.L_x_25138:
[----:B------:R-:W-:-:S07]  /*16120*/  IMAD.MOV.U32 R42, RZ, RZ, R214 ;  /* 0x000000ffff2a7224 */ /* 0x000fce00078e00d6 */
.L_x_25139:
[----:B------:R-:W-:Y:S05]  /*16130*/  BSYNC B1 ;  /* 0x0000000000017941 */ /* 0x000fea0003800000 */
.L_x_25137:
        /* <DEDUP_REMOVED lines=16> */
.L_x_25143:
[----:B------:R-:W-:Y:S05]  /*16240*/  BSYNC B2 ;  /* 0x0000000000027941 */ /* 0x000fea0003800000 */
.L_x_25142:
        /* <DEDUP_REMOVED lines=44> */
.L_x_25141:
[----:B------:R-:W-:Y:S05]  /*16510*/  BSYNC B1 ;  /* 0x0000000000017941 */ /* 0x000fea0003800000 */
.L_x_25140:
        /* <DEDUP_REMOVED lines=21> */
.L_x_25145:
[----:B------:R-:W-:-:S07]  /*16670*/  IMAD.MOV.U32 R34, RZ, RZ, R214 ;  /* 0x000000ffff227224 */ /* 0x000fce00078e00d6 */
.L_x_25146:
[----:B------:R-:W-:Y:S05]  /*16680*/  BSYNC B1 ;  /* 0x0000000000017941 */ /* 0x000fea0003800000 */
.L_x_25144:
        /* <DEDUP_REMOVED lines=16> */
.L_x_25150:
[----:B------:R-:W-:Y:S05]  /*16790*/  BSYNC B2 ;  /* 0x0000000000027941 */ /* 0x000fea0003800000 */
.L_x_25149:
        /* <DEDUP_REMOVED lines=44> */
.L_x_25148:
[----:B------:R-:W-:Y:S05]  /*16a60*/  BSYNC B1 ;  /* 0x0000000000017941 */ /* 0x000fea0003800000 */
.L_x_25147:
        /* <DEDUP_REMOVED lines=20> */
.L_x_25152:
[----:B------:R-:W-:-:S07]  /*16bb0*/  IMAD.MOV.U32 R34, RZ, RZ, R214 ;  /* 0x000000ffff227224 */ /* 0x000fce00078e00d6 */
.L_x_25153:
[----:B------:R-:W-:Y:S05]  /*16bc0*/  BSYNC B1 ;  /* 0x0000000000017941 */ /* 0x000fea0003800000 */
.L_x_25151:
        /* <DEDUP_REMOVED lines=16> */
.L_x_25157:
[----:B------:R-:W-:Y:S05]  /*16cd0*/  BSYNC B2 ;  /* 0x0000000000027941 */ /* 0x000fea0003800000 */
.L_x_25156:
        /* <DEDUP_REMOVED lines=44> */
.L_x_25155:
[----:B------:R-:W-:Y:S05]  /*16fa0*/  BSYNC B1 ;  /* 0x0000000000017941 */ /* 0x000fea0003800000 */
.L_x_25154:
        /* <DEDUP_REMOVED lines=21> */
.L_x_25159:
[----:B------:R-:W-:-:S07]  /*17100*/  IMAD.MOV.U32 R40, RZ, RZ, R214 ;  /* 0x000000ffff287224 */ /* 0x000fce00078e00d6 */
.L_x_25160:
[----:B------:R-:W-:Y:S05]  /*17110*/  BSYNC B1 ;  /* 0x0000000000017941 */ /* 0x000fea0003800000 */
.L_x_25158:
        /* <DEDUP_REMOVED lines=18> */
.L_x_25164:
[----:B------:R-:W-:Y:S05]  /*17240*/  BSYNC B2 ;  /* 0x0000000000027941 */ /* 0x000fea0003800000 */
.L_x_25163:
        /* <DEDUP_REMOVED lines=44> */
.L_x_25162:
[----:B------:R-:W-:Y:S05]  /*17510*/  BSYNC B1 ;  /* 0x0000000000017941 */ /* 0x000fea0003800000 */
.L_x_25161:
[----:B------:R-:W-:Y:S01]  /*17520*/  I2FP.F32.U32 R33, R40 ;  /* 0x0000002800217245 */ /* 0x000fe20000201000 */
[----:B------:R-:W-:Y:S01]  /*17530*/  VIADD R234, R219, 0x100 ;  /* 0x00000100dbea7836 */ /* 0x000fe20000000000 */
[----:B------:R-:W-:Y:S02]  /*17540*/  SEL R38, RZ, 0x1, P2 ;  /* 0x00000001ff267807 */ /* 0x000fe40001000000 */
[----:B------:R-:W-:Y:S01]  /*17550*/  SEL R42, RZ, 0x10000, P5 ;  /* 0x00010000ff2a7807 */ /* 0x000fe20002800000 */
[----:B------:R-:W-:Y:S01]  /*17560*/  FFMA.FTZ R32, R33, R226, 1.1641532182693481445e-10 ;  /* 0x2f00000021207423 */ /* 0x000fe200000100e2 */
[----:B------:R-:W-:Y:S01]  /*17570*/  SEL R221, RZ, 0x100, P4 ;  /* 0x00000100ffdd7807 */ /* 0x000fe20002000000 */
[----:B------:R-:W-:Y:S01]  /*17580*/  IMAD.WIDE.U32 R38, R38, 0x1000000, RZ ;  /* 0x0100000026267825 */ /* 0x000fe200078e00ff */
[----:B------:R-:W-:Y:S02]  /*17590*/  LOP3.LUT P5, RZ, R218, 0x4, RZ, 0xc0, !PT ;  /* 0x00000004daff7812 */ /* 0x000fe400078ac0ff */
[----:B------:R-:W-:-:S02]  /*175a0*/  FSETP.GTU.FTZ.AND P2, PT, R32, R225, PT ;  /* 0x000000e12000720b */ /* 0x000fc40003f5c000 */
[----:B------:R-:W0:Y:S01]  /*175b0*/  @P1 LDC.64 R32, c[0x0][0x230] ;  /* 0x00008c00ff201b82 */ /* 0x000e220000000a00 */
[----:B------:R-:W-:Y:S02]  /*175c0*/  LOP3.LUT P4, RZ, R218, 0x2, RZ, 0xc0, !PT ;  /* 0x00000002daff7812 */ /* 0x000fe4000788c0ff */
[----:B------:R-:W-:Y:S02]  /*175d0*/  SHF.L.U32 R34, R41, 0x10, RZ ;  /* 0x0000001029227819 */ /* 0x000fe400000006ff */
[----:B------:R-:W-:Y:S02]  /*175e0*/  SEL R36, RZ, 0x1, P4 ;  /* 0x00000001ff247807 */ /* 0x000fe40002000000 */
[----:B------:R-:W-:Y:S01]  /*175f0*/  SEL R35, RZ, 0x1, P5 ;  /* 0x00000001ff237807 */ /* 0x000fe20002800000 */
[----:B------:R-:W-:Y:S01]  /*17600*/  FMUL.FTZ R41, R34, R227 ;  /* 0x000000e322297220 */ /* 0x000fe20000410000 */
[----:B------:R-:W-:Y:S01]  /*17610*/  SEL R40, RZ, 0x1000000, P2 ;  /* 0x01000000ff287807 */ /* 0x000fe20001000000 */
[----:B------:R-:W-:Y:S01]  /*17620*/  IMAD.WIDE.U32 R36, R36, 0x10000, RZ ;  /* 0x0001000024247825 */ /* 0x000fe200078e00ff */
[----:B------:R-:W-:-:S03]  /*17630*/  LOP3.LUT P6, RZ, R218, 0x8, RZ, 0xc0, !PT ;  /* 0x00000008daff7812 */ /* 0x000fc600078cc0ff */
[----:B------:R-:W-:Y:S01]  /*17640*/  FMUL.FTZ R41, R41, R224 ;  /* 0x000000e029297220 */ /* 0x000fe20000410000 */
[----:B------:R-:W-:Y:S01]  /*17650*/  LOP3.LUT R221, R221, R40, R42, 0xfe, !PT ;  /* 0x00000028dddd7212 */ /* 0x000fe200078efe2a */
[----:B------:R-:W-:Y:S01]  /*17660*/  IMAD.WIDE.U32 R34, R35, 0x100, RZ ;  /* 0x0000010023227825 */ /* 0x000fe200078e00ff */
[----:B------:R-:W-:Y:S02]  /*17670*/  SEL R43, RZ, 0x1, P6 ;  /* 0x00000001ff2b7807 */ /* 0x000fe40003000000 */
        /* <DEDUP_REMOVED lines=29> */
.L_x_25166:
[----:B------:R-:W-:-:S07]  /*17850*/  MOV R158, R214 ;  /* 0x000000d6009e7202 */ /* 0x000fce0000000f00 */
.L_x_25167:
[----:B------:R-:W-:Y:S05]  /*17860*/  BSYNC B1 ;  /* 0x0000000000017941 */ /* 0x000fea0003800000 */
.L_x_25165:
        /* <DEDUP_REMOVED lines=16> */
.L_x_25171:
[----:B------:R-:W-:Y:S05]  /*17970*/  BSYNC B2 ;  /* 0x0000000000027941 */ /* 0x000fea0003800000 */
.L_x_25170:
        /* <DEDUP_REMOVED lines=44> */
.L_x_25169:
[----:B------:R-:W-:Y:S05]  /*17c40*/  BSYNC B1 ;  /* 0x0000000000017941 */ /* 0x000fea0003800000 */
.L_x_25168:
        /* <DEDUP_REMOVED lines=23> */
.L_x_25173:
[----:B------:R-:W-:-:S07]  /*17dc0*/  MOV R32, R214 ;  /* 0x000000d600207202 */ /* 0x000fce0000000f00 */
.L_x_25174:
[----:B------:R-:W-:Y:S05]  /*17dd0*/  BSYNC B1 ;  /* 0x0000000000017941 */ /* 0x000fea0003800000 */
.L_x_25172:
        /* <DEDUP_REMOVED lines=16> */
.L_x_25178:
[----:B------:R-:W-:Y:S05]  /*17ee0*/  BSYNC B2 ;  /* 0x0000000000027941 */ /* 0x000fea0003800000 */
.L_x_25177:
        /* <DEDUP_REMOVED lines=44> */
.L_x_25176:
[----:B------:R-:W-:Y:S05]  /*181b0*/  BSYNC B1 ;  /* 0x0000000000017941 */ /* 0x000fea0003800000 */
.L_x_25175:
[----:B------:R-:W-:Y:S01]  /*181c0*/  I2FP.F32.U32 R37, R32 ;  /* 0x0000002000257245 */ /* 0x000fe20000201000 */
[----:B------:R-:W-:Y:S01]  /*181d0*/  IMAD.U32 R36, R41, 0x10000, RZ ;  /* 0x0001000029247824 */ /* 0x000fe200078e00ff */
[----:B------:R-:W-:Y:S01]  /*181e0*/  ISETP.NE.AND P2, PT, R38, 0x1, PT ;  /* 0x000000012600780c */ /* 0x000fe20003f45270 */
[----:B------:R-:W-:Y:S01]  /*181f0*/  BSSY B1, `(.L_x_25179) ;  /* 0x0000014000017945 */ /* 0x000fe20003800000 */
[----:B------:R-:W-:Y:S01]  /*18200*/  LOP3.LUT R218, R218, 0xfffffffb, RZ, 0xc0, !PT ;  /* 0xfffffffbdada7812 */ /* 0x000fe200078ec0ff */
[----:B------:R-:W-:Y:S01]  /*18210*/  FFMA.FTZ R32, R37, R226, 1.1641532182693481445e-10 ;  /* 0x2f00000025207423 */ /* 0x000fe200000100e2 */
[----:B------:R-:W-:Y:S01]  /*18220*/  FMUL.FTZ R37, R36, R227 ;  /* 0x000000e324257220 */ /* 0x000fe20000410000 */
[----:B------:R-:W-:-:S03]  /*18230*/  IADD3 R39, R38, 0x1, RZ ;  /* 0x0000000126277810 */ /* 0x000fc60007ffe0ff */
        /* <DEDUP_REMOVED lines=14> */
.L_x_25180:
[----:B------:R-:W-:-:S07]  /*18320*/  MOV R32, R214 ;  /* 0x000000d600207202 */ /* 0x000fce0000000f00 */
.L_x_25181:
[----:B------:R-:W-:Y:S05]  /*18330*/  BSYNC B1 ;  /* 0x0000000000017941 */ /* 0x000fea0003800000 */
.L_x_25179:
        /* <DEDUP_REMOVED lines=16> */
.L_x_25185:
[----:B------:R-:W-:Y:S05]  /*18440*/  BSYNC B2 ;  /* 0x0000000000027941 */ /* 0x000fea0003800000 */
.L_x_25184:
        /* <DEDUP_REMOVED lines=44> */
.L_x_25183:
[----:B------:R-:W-:Y:S05]  /*18710*/  BSYNC B1 ;  /* 0x0000000000017941 */ /* 0x000fea0003800000 */
.L_x_25182:
[----:B------:R-:W-:Y:S01]  /*18720*/  I2FP.F32.U32 R37, R32 ;  /* 0x0000002000257245 */ /* 0x000fe20000201000 */
[----:B------:R-:W-:Y:S01]  /*18730*/  IMAD.U32 R36, R33, 0x10000, RZ ;  /* 0x0001000021247824 */ /* 0x000fe200078e00ff */
        /* <DEDUP_REMOVED lines=21> */
.L_x_25187:
[----:B------:R-:W-:-:S07]  /*18890*/  MOV R43, R214 ;  /* 0x000000d6002b7202 */ /* 0x000fce0000000f00 */
.L_x_25188:
[----:B------:R-:W-:Y:S05]  /*188a0*/  BSYNC B1 ;  /* 0x0000000000017941 */ /* 0x000fea0003800000 */
.L_x_25186:
        /* <DEDUP_REMOVED lines=16> */
.L_x_25192:
[----:B------:R-:W-:Y:S05]  /*189b0*/  BSYNC B2 ;  /* 0x0000000000027941 */ /* 0x000fea0003800000 */
.L_x_25191:
        /* <DEDUP_REMOVED lines=44> */
.L_x_25190:
[----:B------:R-:W-:Y:S05]  /*18c80*/  BSYNC B1 ;  /* 0x0000000000017941 */ /* 0x000fea0003800000 */
.L_x_25189:
        /* <DEDUP_REMOVED lines=20> */
.L_x_25194:
[----:B------:R-:W-:-:S07]  /*18dd0*/  MOV R220, R214 ;  /* 0x000000d600dc7202 */ /* 0x000fce0000000f00 */
.L_x_25195:
[----:B------:R-:W-:Y:S05]  /*18de0*/  BSYNC B1 ;  /* 0x0000000000017941 */ /* 0x000fea0003800000 */
.L_x_25193:
        /* <DEDUP_REMOVED lines=16> */
.L_x_25199:
[----:B------:R-:W-:Y:S05]  /*18ef0*/  BSYNC B2 ;  /* 0x0000000000027941 */ /* 0x000fea0003800000 */
.L_x_25198:
        /* <DEDUP_REMOVED lines=44> */
.L_x_25197:
[----:B------:R-:W-:Y:S05]  /*191c0*/  BSYNC B1 ;  /* 0x0000000000017941 */ /* 0x000fea0003800000 */
.L_x_25196:
        /* <DEDUP_REMOVED lines=21> */
.L_x_25201:
[----:B------:R-:W-:-:S07]  /*19320*/  MOV R34, R214 ;  /* 0x000000d600227202 */ /* 0x000fce0000000f00 */
.L_x_25202:
[----:B------:R-:W-:Y:S05]  /*19330*/  BSYNC B1 ;  /* 0x0000000000017941 */ /* 0x000fea0003800000 */
.L_x_25200:
        /* <DEDUP_REMOVED lines=16> */
.L_x_25206:
[----:B------:R-:W-:Y:S05]  /*19440*/  BSYNC B2 ;  /* 0x0000000000027941 */ /* 0x000fea0003800000 */
.L_x_25205:
        /* <DEDUP_REMOVED lines=44> */
.L_x_25204:
[----:B------:R-:W-:Y:S05]  /*19710*/  BSYNC B1 ;  /* 0x0000000000017941 */ /* 0x000fea0003800000 */
.L_x_25203:
        /* <DEDUP_REMOVED lines=20> */
.L_x_25208:
[----:B------:R-:W-:-:S07]  /*19860*/  MOV R34, R214 ;  /* 0x000000d600227202 */ /* 0x000fce0000000f00 */
.L_x_25209:
[----:B------:R-:W-:Y:S05]  /*19870*/  BSYNC B1 ;  /* 0x0000000000017941 */ /* 0x000fea0003800000 */
.L_x_25207:
        /* <DEDUP_REMOVED lines=16> */
.L_x_25213:
[----:B------:R-:W-:Y:S05]  /*19980*/  BSYNC B2 ;  /* 0x0000000000027941 */ /* 0x000fea0003800000 */
.L_x_25212:
        /* <DEDUP_REMOVED lines=44> */
.L_x_25211:
[----:B------:R-:W-:Y:S05]  /*19c50*/  BSYNC B1 ;  /* 0x0000000000017941 */ /* 0x000fea0003800000 */
.L_x_25210:
        /* <DEDUP_REMOVED lines=21> */
.L_x_25215:
[----:B------:R-:W-:-:S07]  /*19db0*/  MOV R221, R214 ;  /* 0x000000d600dd7202 */ /* 0x000fce0000000f00 */
.L_x_25216:
[----:B------:R-:W-:Y:S05]  /*19dc0*/  BSYNC B1 ;  /* 0x0000000000017941 */ /* 0x000fea0003800000 */
.L_x_25214:
        /* <DEDUP_REMOVED lines=18> */
.L_x_25220:
[----:B------:R-:W-:Y:S05]  /*19ef0*/  BSYNC B2 ;  /* 0x0000000000027941 */ /* 0x000fea0003800000 */
.L_x_25219:
        /* <DEDUP_REMOVED lines=44> */
.L_x_25218:
[----:B------:R-:W-:Y:S05]  /*1a1c0*/  BSYNC B1 ;  /* 0x0000000000017941 */ /* 0x000fea0003800000 */
.L_x_25217:
[----:B------:R-:W-:Y:S01]  /*1a1d0*/  I2FP.F32.U32 R33, R221 ;  /* 0x000000dd00217245 */ /* 0x000fe20000201000 */
[----:B------:R-:W-:Y:S01]  /*1a1e0*/  IMAD.WIDE.U32 R242, R234, 0x20, R238 ;  /* 0x00000020eaf27825 */ /* 0x000fe200078e00ee */
[----:B------:R-:W-:Y:S02]  /*1a1f0*/  SEL R158, RZ, 0x1, P2 ;  /* 0x00000001ff9e7807 */ /* 0x000fe40001000000 */
[----:B------:R-:W-:Y:S01]  /*1a200*/  SEL R35, RZ, 0x10000, P5 ;  /* 0x00010000ff237807 */ /* 0x000fe20002800000 */
[----:B------:R-:W-:Y:S01]  /*1a210*/  FFMA.FTZ R32, R33, R226, 1.1641532182693481445e-10 ;  /* 0x2f00000021207423 */ /* 0x000fe200000100e2 */
[----:B------:R-:W-:Y:S01]  /*1a220*/  SEL R34, RZ, 0x100, P4 ;  /* 0x00000100ff227807 */ /* 0x000fe20002000000 */
[----:B------:R-:W-:Y:S01]  /*1a230*/  IMAD.WIDE.U32 R158, R158, 0x1000000, RZ ;  /* 0x010000009e9e7825 */ /* 0x000fe200078e00ff */
[----:B------:R-:W-:Y:S01]  /*1a240*/  SEL R33, RZ, 0x1, P3 ;  /* 0x00000001ff217807 */ /* 0x000fe20001800000 */
[----:B------:R-:W-:Y:S01]  /*1a250*/  STG.E.128 desc[UR4][R242.64], R40 ;  /* 0x00000028f2007986 */ /* 0x000fe2000c101d04 */
[----:B------:R-:W-:Y:S01]  /*1a260*/  FSETP.GTU.FTZ.AND P2, PT, R32, R225, PT ;  /* 0x000000e12000720b */ /* 0x000fe20003f5c000 */
[----:B------:R-:W-:Y:S01]  /*1a270*/  IMAD.WIDE.U32 R240, R234, 0x8, R236 ;  /* 0x00000008eaf07825 */ /* 0x000fe200078e00ec */
[----:B------:R-:W-:-:S02]  /*1a280*/  LOP3.LUT P5, RZ, R218, 0x4, RZ, 0xc0, !PT ;  /* 0x00000004daff7812 */ /* 0x000fc400078ac0ff */
[----:B------:R-:W-:Y:S02]  /*1a290*/  SEL R32, RZ, 0x1000000, P2 ;  /* 0x01000000ff207807 */ /* 0x000fe40001000000 */
[----:B------:R-:W-:Y:S02]  /*1a2a0*/  LOP3.LUT P4, RZ, R218, 0x2, RZ, 0xc0, !PT ;  /* 0x00000002daff7812 */ /* 0x000fe4000788c0ff */
[----:B------:R-:W-:Y:S02]  /*1a2b0*/  LOP3.LUT R32, R34, R32, R35, 0xfe, !PT ;  /* 0x0000002022207212 */ /* 0x000fe400078efe23 */
[----:B------:R-:W-:Y:S02]  /*1a2c0*/  SEL R34, RZ, 0x1, P5 ;  /* 0x00000001ff227807 */ /* 0x000fe40002800000 */
[----:B------:R-:W-:Y:S02]  /*1a2d0*/  LOP3.LUT R159, R159, R32, R33, 0xfe, !PT ;  /* 0x000000209f9f7212 */ /* 0x000fe400078efe21 */
[----:B------:R-:W-:Y:S01]  /*1a2e0*/  SEL R32, RZ, 0x1, P4 ;  /* 0x00000001ff207807 */ /* 0x000fe20002000000 */
[----:B------:R-:W-:Y:S01]  /*1a2f0*/  IMAD.WIDE.U32 R34, R34, 0x100, RZ ;  /* 0x0000010022227825 */ /* 0x000fe200078e00ff */
[----:B------:R-:W-:-:S02]  /*1a300*/  LOP3.LUT P6, RZ, R218, 0x8, RZ, 0xc0, !PT ;  /* 0x00000008daff7812 */ /* 0x000fc400078cc0ff */
[----:B------:R-:W-:Y:S01]  /*1a310*/  IADD3 R221, R219, 0x120, RZ ;  /* 0x00000120dbdd7810 */ /* 0x000fe20007ffe0ff */
[----:B------:R-:W-:-:S04]  /*1a320*/  IMAD.WIDE.U32 R32, R32, 0x10000, RZ ;  /* 0x0001000020207825 */ /* 0x000fc800078e00ff */
[----:B------:R-:W-:Y:S01]  /*1a330*/  IMAD.WIDE.U32 R156, R221, 0x10, R156 ;  /* 0x00000010dd9c7825 */ /* 0x000fe200078e009c */
[----:B------:R-:W-:Y:S02]  /*1a340*/  LOP3.LUT R158, R34, R158, R32, 0xfe, !PT ;  /* 0x0000009e229e7212 */ /* 0x000fe400078efe20 */
[----:B------:R-:W-:Y:S01]  /*1a350*/  LOP3.LUT R35, R35, R159, R33, 0xfe, !PT ;  /* 0x0000009f23237212 */ /* 0x000fe200078efe21 */
[----:B------:R-:W-:Y:S01]  /*1a360*/  IMAD.U32 R32, R39, 0x10000, RZ ;  /* 0x0001000027207824 */ /* 0x000fe200078e00ff */
[----:B------:R-:W-:-:S03]  /*1a370*/  SEL R159, RZ, 0x1, P6 ;  /* 0x00000001ff9f7807 */ /* 0x000fc60003000000 */
[----:B------:R-:W-:Y:S01]  /*1a380*/  FMUL.FTZ R33, R32, R227 ;  /* 0x000000e320217220 */ /* 0x000fe20000410000 */
[----:B------:R-:W-:-:S03]  /*1a390*/  LOP3.LUT R34, R158, R159, RZ, 0xfc, !PT ;  /* 0x0000009f9e227212 */ /* 0x000fc600078efcff */
[----:B------:R-:W-:-:S05]  /*1a3a0*/  FMUL.FTZ R33, R33, R224 ;  /* 0x000000e021217220 */ /* 0x000fca0000410000 */
[----:B------:R-:W-:Y:S02]  /*1a3b0*/  FSEL R39, R33, RZ, !P2 ;  /* 0x000000ff21277208 */ /* 0x000fe40005000000 */
[----:B------:R-:W0:Y:S03]  /*1a3c0*/  @P1 LDC.64 R32, c[0x0][0x230] ;  /* 0x00008c00ff201b82 */ /* 0x000e260000000a00 */
[----:B------:R-:W-:-:S05]  /*1a3d0*/  @P0 FADD.FTZ R39, R111, R39 ;  /* 0x000000276f270221 */ /* 0x000fca0000010000 */
[----:B------:R1:W-:Y:S04]  /*1a3e0*/  STG.E.128 desc[UR4][R242.64+0x10], R36 ;  /* 0x00001024f2007986 */ /* 0x0003e8000c101d04 */
[----:B------:R2:W-:Y:S04]  /*1a3f0*/  STG.E.64 desc[UR4][R240.64], R34 ;  /* 0x00000022f0007986 */ /* 0x0005e8000c101b04 */
[----:B------:R-:W5:Y:S01]  /*1a400*/  LDG.E.128 R156, desc[UR4][R156.64] ;  /* 0x000000049c9c7981 */ /* 0x000f62000c1e1d00 */
[----:B0-----:R-:W-:-:S05]  /*1a410*/  @P1 IMAD.WIDE.U32 R32, R221, 0x20, R32 ;  /* 0x00000020dd201825 */ /* 0x001fca00078e0020 */
[----:B------:R2:W5:Y:S04]  /*1a420*/  @P1 LDG.E.128 R112, desc[UR4][R32.64] ;  /* 0x0000000420701981 */ /* 0x000568000c1e1d00 */
[----:B------:R2:W5:Y:S01]  /*1a430*/  @P1 LDG.E.128 R108, desc[UR4][R32.64+0x10] ;  /* 0x00001004206c1981 */ /* 0x000562000c1e1d00 */
[C---:B------:R-:W-:Y:S01]  /*1a440*/  ISETP.NE.AND P1, PT, R220.reuse, 0x1, PT ;  /* 0x00000001dc00780c */ /* 0x040fe20003f25270 */
[----:B------:R-:W-:Y:S01]  /*1a450*/  BSSY B1, `(.L_x_25221) ;  /* 0x000000c000017945 */ /* 0x000fe20003800000 */
[----:B-1----:R-:W-:-:S11]  /*1a460*/  VIADD R242, R220, 0x1 ;  /* 0x00000001dcf27836 */ /* 0x002fd60000000000 */
        /* <DEDUP_REMOVED lines=9> */
.L_x_25222:
[----:B------:R-:W-:-:S07]  /*1a500*/  IMAD.MOV.U32 R235, RZ, RZ, R214 ;  /* 0x000000ffffeb7224 */ /* 0x000fce00078e00d6 */
.L_x_25223:
[----:B------:R-:W-:Y:S05]  /*1a510*/  BSYNC B1 ;  /* 0x0000000000017941 */ /* 0x000fea0003800000 */
.L_x_25221:
        /* <DEDUP_REMOVED lines=16> */
.L_x_25227:
[----:B------:R-:W-:Y:S05]  /*1a620*/  BSYNC B2 ;  /* 0x0000000000027941 */ /* 0x000fea0003800000 */
.L_x_25226:
        /* <DEDUP_REMOVED lines=44> */
.L_x_25225:
[----:B------:R-:W-:Y:S05]  /*1a8f0*/  BSYNC B1 ;  /* 0x0000000000017941 */ /* 0x000fea0003800000 */
.L_x_25224:
[----:B------:R-:W-:Y:S01]  /*1a900*/  I2FP.F32.U32 R33, R235 ;  /* 0x000000eb00217245 */ /* 0x000fe20000201000 */
[----:B------:R-:W-:Y:S01]  /*1a910*/  BSSY B1, `(.L_x_25228) ;  /* 0x0000017000017945 */ /* 0x000fe20003800000 */
[----:B-----5:R-:W-:Y:S01]  /*1a920*/  SHF.L.U32 R34, R156, 0x10, RZ ;  /* 0x000000109c227819 */ /* 0x020fe200000006ff */
[C---:B------:R-:W-:Y:S01]  /*1a930*/  VIADD R35, R242.reuse, 0x1 ;  /* 0x00000001f2237836 */ /* 0x040fe20000000000 */
        /* <DEDUP_REMOVED lines=19> */
.L_x_25229:
[----:B------:R-:W-:-:S07]  /*1aa70*/  IMAD.MOV.U32 R33, RZ, RZ, R214 ;  /* 0x000000ffff217224 */ /* 0x000fce00078e00d6 */
.L_x_25230:
[----:B------:R-:W-:Y:S05]  /*1aa80*/  BSYNC B1 ;  /* 0x0000000000017941 */ /* 0x000fea0003800000 */
.L_x_25228:
        /* <DEDUP_REMOVED lines=16> */
.L_x_25234:
[----:B------:R-:W-:Y:S05]  /*1ab90*/  BSYNC B2 ;  /* 0x0000000000027941 */ /* 0x000fea0003800000 */
.L_x_25233:
        /* <DEDUP_REMOVED lines=44> */
.L_x_25232:
[----:B------:R-:W-:Y:S05]  /*1ae60*/  BSYNC B1 ;  /* 0x0000000000017941 */ /* 0x000fea0003800000 */
.L_x_25231:
        /* <DEDUP_REMOVED lines=22> */
.L_x_25236:
[----:B------:R-:W-:-:S07]  /*1afd0*/  IMAD.MOV.U32 R156, RZ, RZ, R214 ;  /* 0x000000ffff9c7224 */ /* 0x000fce00078e00d6 */
.L_x_25237:
[----:B------:R-:W-:Y:S05]  /*1afe0*/  BSYNC B1 ;  /* 0x0000000000017941 */ /* 0x000fea0003800000 */
.L_x_25235:
        /* <DEDUP_REMOVED lines=16> */
.L_x_25241:
[----:B------:R-:W-:Y:S05]  /*1b0f0*/  BSYNC B2 ;  /* 0x0000000000027941 */ /* 0x000fea0003800000 */
.L_x_25240:
        /* <DEDUP_REMOVED lines=44> */
.L_x_25239:
[----:B------:R-:W-:Y:S05]  /*1b3c0*/  BSYNC B1 ;  /* 0x0000000000017941 */ /* 0x000fea0003800000 */
.L_x_25238:
        /* <DEDUP_REMOVED lines=21> */
.L_x_25243:
[----:B------:R-:W-:-:S07]  /*1b520*/  IMAD.MOV.U32 R35, RZ, RZ, R214 ;  /* 0x000000ffff237224 */ /* 0x000fce00078e00d6 */
.L_x_25244:
[----:B------:R-:W-:Y:S05]  /*1b530*/  BSYNC B1 ;  /* 0x0000000000017941 */ /* 0x000fea0003800000 */
.L_x_25242:
        /* <DEDUP_REMOVED lines=16> */
.L_x_25248:
[----:B------:R-:W-:Y:S05]  /*1b640*/  BSYNC B2 ;  /* 0x0000000000027941 */ /* 0x000fea0003800000 */
.L_x_25247:
        /* <DEDUP_REMOVED lines=44> */
.L_x_25246:
[----:B------:R-:W-:Y:S05]  /*1b910*/  BSYNC B1 ;  /* 0x0000000000017941 */ /* 0x000fea0003800000 */
.L_x_25245:
        /* <DEDUP_REMOVED lines=20> */
.L_x_25250:
[----:B------:R-:W-:-:S07]  /*1ba60*/  IMAD.MOV.U32 R220, RZ, RZ, R214 ;  /* 0x000000ffffdc7224 */ /* 0x000fce00078e00d6 */
.L_x_25251:
[----:B------:R-:W-:Y:S05]  /*1ba70*/  BSYNC B1 ;  /* 0x0000000000017941 */ /* 0x000fea0003800000 */
.L_x_25249:
        /* <DEDUP_REMOVED lines=16> */
.L_x_25255:
[----:B------:R-:W-:Y:S05]  /*1bb80*/  BSYNC B2 ;  /* 0x0000000000027941 */ /* 0x000fea0003800000 */
.L_x_25254:
        /* <DEDUP_REMOVED lines=44> */
.L_x_25253:
[----:B------:R-:W-:Y:S05]  /*1be50*/  BSYNC B1 ;  /* 0x0000000000017941 */ /* 0x000fea0003800000 */
.L_x_25252:
[----:B------:R-:W-:Y:S01]  /*1be60*/  I2FP.F32.U32 R157, R220 ;  /* 0x000000dc009d7245 */ /* 0x000fe20000201000 */
[----:B------:R-:W-:Y:S01]  /*1be70*/  BSSY B1, `(.L_x_25256) ;  /* 0x0000015000017945 */ /* 0x000fe20003800000 */
[C---:B------:R-:W-:Y:S01]  /*1be80*/  SHF.L.U32 R220, R158.reuse, 0x10, RZ ;  /* 0x000000109edc7819 */ /* 0x040fe200000006ff */
        /* <DEDUP_REMOVED lines=18> */
.L_x_25257:
[----:B------:R-:W-:-:S07]  /*1bfb0*/  IMAD.MOV.U32 R157, RZ, RZ, R214 ;  /* 0x000000ffff9d7224 */ /* 0x000fce00078e00d6 */
.L_x_25258:
[----:B------:R-:W-:Y:S05]  /*1bfc0*/  BSYNC B1 ;  /* 0x0000000000017941 */ /* 0x000fea0003800000 */
.L_x_25256:
        /* <DEDUP_REMOVED lines=16> */
.L_x_25262:
[----:B------:R-:W-:Y:S05]  /*1c0d0*/  BSYNC B2 ;  /* 0x0000000000027941 */ /* 0x000fea0003800000 */
.L_x_25261:
        /* <DEDUP_REMOVED lines=44> */
.L_x_25260:
[----:B------:R-:W-:Y:S05]  /*1c3a0*/  BSYNC B1 ;  /* 0x0000000000017941 */ /* 0x000fea0003800000 */
.L_x_25259:
        /* <DEDUP_REMOVED lines=20> */
.L_x_25264:
[----:B------:R-:W-:-:S07]  /*1c4f0*/  IMAD.MOV.U32 R158, RZ, RZ, R214 ;  /* 0x000000ffff9e7224 */ /* 0x000fce00078e00d6 */
.L_x_25265:
[----:B------:R-:W-:Y:S05]  /*1c500*/  BSYNC B1 ;  /* 0x0000000000017941 */ /* 0x000fea0003800000 */
.L_x_25263:
        /* <DEDUP_REMOVED lines=16> */
.L_x_25269:
[----:B------:R-:W-:Y:S05]  /*1c610*/  BSYNC B2 ;  /* 0x0000000000027941 */ /* 0x000fea0003800000 */
.L_x_25268:
        /* <DEDUP_REMOVED lines=44> */
.L_x_25267:
[----:B------:R-:W-:Y:S05]  /*1c8e0*/  BSYNC B1 ;  /* 0x0000000000017941 */ /* 0x000fea0003800000 */
.L_x_25266:
        /* <DEDUP_REMOVED lines=21> */
.L_x_25271:
[----:B------:R-:W-:-:S07]  /*1ca40*/  IMAD.MOV.U32 R235, RZ, RZ, R214 ;  /* 0x000000ffffeb7224 */ /* 0x000fce00078e00d6 */
.L_x_25272:
[----:B------:R-:W-:Y:S05]  /*1ca50*/  BSYNC B1 ;  /* 0x0000000000017941 */ /* 0x000fea0003800000 */
.L_x_25270:
        /* <DEDUP_REMOVED lines=18> */
.L_x_25276:
[----:B------:R-:W-:Y:S05]  /*1cb80*/  BSYNC B2 ;  /* 0x0000000000027941 */ /* 0x000fea0003800000 */
.L_x_25275:
        /* <DEDUP_REMOVED lines=44> */
.L_x_25274:
[----:B------:R-:W-:Y:S05]  /*1ce50*/  BSYNC B1 ;  /* 0x0000000000017941 */ /* 0x000fea0003800000 */
.L_x_25273:
[----:B------:R-:W-:Y:S01]  /*1ce60*/  I2FP.F32.U32 R235, R235 ;  /* 0x000000eb00eb7245 */ /* 0x000fe20000201000 */
[----:B------:R-:W-:Y:S01]  /*1ce70*/  IMAD.WIDE.U32 R238, R221, 0x20, R238 ;  /* 0x00000020ddee7825 */ /* 0x000fe200078e00ee */
[----:B------:R-:W-:Y:S01]  /*1ce80*/  SEL R244, RZ, 0x1, P2 ;  /* 0x00000001fff47807 */ /* 0x000fe20001000000 */
[----:B------:R-:W-:Y:S01]  /*1ce90*/  UMOV UR8, 0xffffffff ;  /* 0xffffffff00087882 */ /* 0x000fe20000000000 */
[----:B------:R-:W-:Y:S01]  /*1cea0*/  SEL R240, RZ, 0x10000, P5 ;  /* 0x00010000fff07807 */ /* 0x000fe20002800000 */
[----:B------:R-:W-:Y:S01]  /*1ceb0*/  FFMA.FTZ R226, R235, R226, 1.1641532182693481445e-10 ;  /* 0x2f000000ebe27423 */ /* 0x000fe200000100e2 */
[----:B------:R-:W-:Y:S01]  /*1cec0*/  SEL R235, RZ, 0x100, P4 ;  /* 0x00000100ffeb7807 */ /* 0x000fe20002000000 */
[----:B------:R-:W-:Y:S01]  /*1ced0*/  IMAD.WIDE.U32 R244, R244, 0x1000000, RZ ;  /* 0x01000000f4f47825 */ /* 0x000fe200078e00ff */
[----:B------:R-:W-:Y:S01]  /*1cee0*/  LOP3.LUT P6, RZ, R218, 0x2, RZ, 0xc0, !PT ;  /* 0x00000002daff7812 */ /* 0x000fe200078cc0ff */
[----:B------:R0:W-:Y:S01]  /*1cef0*/  STG.E.128 desc[UR4][R238.64], R32 ;  /* 0x00000020ee007986 */ /* 0x0001e2000c101d04 */
[----:B------:R-:W-:Y:S01]  /*1cf00*/  FSETP.GTU.FTZ.AND P4, PT, R226, R225, PT ;  /* 0x000000e1e200720b */ /* 0x000fe20003f9c000 */
[----:B------:R-:W-:Y:S01]  /*1cf10*/  IMAD.WIDE.U32 R236, R221, 0x8, R236 ;  /* 0x00000008ddec7825 */ /* 0x000fe200078e00ec */
[----:B------:R-:W-:-:S02]  /*1cf20*/  SEL R225, RZ, 0x1, P3 ;  /* 0x00000001ffe17807 */ /* 0x000fc40001800000 */
[----:B------:R-:W-:Y:S02]  /*1cf30*/  SEL R226, RZ, 0x1000000, P4 ;  /* 0x01000000ffe27807 */ /* 0x000fe40002000000 */
[----:B------:R-:W-:Y:S02]  /*1cf40*/  SEL R242, RZ, 0x1, P1 ;  /* 0x00000001fff27807 */ /* 0x000fe40000800000 */
[----:B------:R-:W-:Y:S02]  /*1cf50*/  LOP3.LUT R226, R235, R226, R240, 0xfe, !PT ;  /* 0x000000e2ebe27212 */ /* 0x000fe400078efef0 */
[----:B------:R-:W-:Y:S01]  /*1cf60*/  SEL R240, RZ, 0x1, P6 ;  /* 0x00000001fff07807 */ /* 0x000fe20003000000 */
[----:B------:R-:W-:Y:S01]  /*1cf70*/  IMAD.WIDE.U32 R242, R242, 0x10000, RZ ;  /* 0x00010000f2f27825 */ /* 0x000fe200078e00ff */
[----:B------:R-:W-:Y:S02]  /*1cf80*/  LOP3.LUT R225, R245, R226, R225, 0xfe, !PT ;  /* 0x000000e2f5e17212 */ /* 0x000fe400078efee1 */
[----:B------:R-:W-:Y:S01]  /*1cf90*/  SHF.L.U32 R226, R159, 0x10, RZ ;  /* 0x000000109fe27819 */ /* 0x000fe200000006ff */
[----:B------:R-:W-:Y:S01]  /*1cfa0*/  IMAD.WIDE.U32 R240, R240, 0x100, RZ ;  /* 0x00000100f0f07825 */ /* 0x000fe200078e00ff */
[----:B------:R-:W-:-:S03]  /*1cfb0*/  LOP3.LUT P6, RZ, R218, 0x4, RZ, 0xc0, !PT ;  /* 0x00000004daff7812 */ /* 0x000fc600078cc0ff */
[----:B------:R-:W-:Y:S01]  /*1cfc0*/  FMUL.FTZ R227, R226, R227 ;  /* 0x000000e3e2e37220 */ /* 0x000fe20000410000 */
[----:B------:R-:W-:Y:S02]  /*1cfd0*/  LOP3.LUT R241, R241, R225, R243, 0xfe, !PT ;  /* 0x000000e1f1f17212 */ /* 0x000fe400078efef3 */
[----:B------:R-:W-:Y:S01]  /*1cfe0*/  LOP3.LUT R244, R240, R244, R242, 0xfe, !PT ;  /* 0x000000f4f0f47212 */ /* 0x000fe200078efef2 */
[----:B------:R-:W-:Y:S01]  /*1cff0*/  FMUL.FTZ R227, R227, R224 ;  /* 0x000000e0e3e37220 */ /* 0x000fe20000410000 */
[----:B------:R-:W-:-:S04]  /*1d000*/  FADD.FTZ R224, RZ, R104 ;  /* 0x00000068ffe07221 */ /* 0x000fc80000010000 */
[----:B------:R-:W-:Y:S01]  /*1d010*/  FADD.FTZ R225, R105, R224 ;  /* 0x000000e069e17221 */ /* 0x000fe20000010000 */
[----:B------:R-:W-:-:S03]  /*1d020*/  FSEL R159, R227, RZ, !P4 ;  /* 0x000000ffe39f7208 */ /* 0x000fc60006000000 */
[----:B------:R-:W-:Y:S02]  /*1d030*/  FADD.FTZ R224, R106, R225 ;  /* 0x000000e16ae07221 */ /* 0x000fe40000010000 */
[----:B------:R-:W-:Y:S01]  /*1d040*/  @P0 FADD.FTZ R159, R111, R159 ;  /* 0x0000009f6f9f0221 */ /* 0x000fe20000010000 */
[----:B------:R-:W-:Y:S01]  /*1d050*/  ISETP.NE.AND P0, PT, R223, RZ, PT ;  /* 0x000000ffdf00720c */ /* 0x000fe20003f05270 */
[----:B------:R-:W-:-:S03]  /*1d060*/  FADD.FTZ R225, R107, R224 ;  /* 0x000000e06be17221 */ /* 0x000fc60000010000 */
[----:B------:R0:W-:Y:S01]  /*1d070*/  STG.E.128 desc[UR4][R238.64+0x10], R156 ;  /* 0x0000109cee007986 */ /* 0x0001e2000c101d04 */
        /* <DEDUP_REMOVED lines=69> */
[----:B------:R-:W-:-:S04]  /*1d4d0*/  SEL R225, RZ, 0x1, P6 ;  /* 0x00000001ffe17807 */ /* 0x000fc80003000000 */
[----:B------:R-:W-:Y:S01]  /*1d4e0*/  LOP3.LUT R240, R244, R225, RZ, 0xfc, !PT ;  /* 0x000000e1f4f07212 */ /* 0x000fe200078efcff */
[----:B------:R-:W-:-:S04]  /*1d4f0*/  FADD.FTZ R225, R33, R224 ;  /* 0x000000e021e17221 */ /* 0x000fc80000010000 */
[----:B------:R-:W-:Y:S01]  /*1d500*/  FADD.FTZ R224, R34, R225 ;  /* 0x000000e122e07221 */ /* 0x000fe20000010000 */
[----:B------:R0:W-:Y:S03]  /*1d510*/  STG.E.64 desc[UR4][R236.64], R240 ;  /* 0x000000f0ec007986 */ /* 0x0001e6000c101b04 */
        /* <DEDUP_REMOVED lines=20> */
[--C-:B------:R-:W-:Y:S01]  /*1d660*/  FADD.FTZ R227, R106, -R223.reuse ;  /* 0x800000df6ae37221 */ /* 0x100fe20000010000 */
[----:B------:R-:W-:Y:S01]  /*1d670*/  FADD.FTZ R235, R101, -R223 ;  /* 0x800000df65eb7221 */ /* 0x000fe20000010000 */
[----:B------:R-:W-:-:S04]  /*1d680*/  FFMA.FTZ R224, R224, R224, RZ ;  /* 0x000000e0e0e07223 */ /* 0x000fc800000100ff */
[----:B------:R-:W-:Y:S01]  /*1d690*/  FFMA.FTZ R224, R237, R237, R224 ;  /* 0x000000edede07223 */ /* 0x000fe200000100e0 */
[----:B------:R-:W-:-:S03]  /*1d6a0*/  FADD.FTZ R237, R107, -R223 ;  /* 0x800000df6bed7221 */ /* 0x000fc60000010000 */
[----:B------:R-:W-:Y:S01]  /*1d6b0*/  FFMA.FTZ R224, R227, R227, R224 ;  /* 0x000000e3e3e07223 */ /* 0x000fe200000100e0 */
[----:B------:R-:W-:-:S03]  /*1d6c0*/  FADD.FTZ R227, R100, -R223 ;  /* 0x800000df64e37221 */ /* 0x000fc60000010000 */
[----:B------:R-:W-:-:S04]  /*1d6d0*/  FFMA.FTZ R224, R237, R237, R224 ;  /* 0x000000edede07223 */ /* 0x000fc800000100e0 */
        /* <DEDUP_REMOVED lines=159> */
.L_x_25290:
[----:B------:R-:W-:Y:S01]  /*1e0d0*/  FMUL.FTZ R226, R223, R223 ;  /* 0x000000dfdfe27220 */ /* 0x000fe20000410000 */
[----:B------:R-:W-:Y:S01]  /*1e0e0*/  PLOP3.LUT P1, PT, PT, PT, UP1, 0x40, 0x0 ;  /* 0x000000000000781c */ /* 0x000fe20003f2e818 */
[----:B-1----:R-:W-:Y:S01]  /*1e0f0*/  FADD.FTZ R224, R236, R237 ;  /* 0x000000edece07221 */ /* 0x002fe20000010000 */
[----:B------:R-:W-:Y:S01]  /*1e100*/  PLOP3.LUT P2, PT, PT, PT, UP1, 0x40, 0x0 ;  /* 0x000000000000781c */ /* 0x000fe20003f4e818 */
[----:B------:R-:W-:Y:S01]  /*1e110*/  IMAD.U32 R248, R155, 0x10000, RZ ;  /* 0x000100009bf87824 */ /* 0x000fe200078e00ff */
[----:B------:R-:W-:Y:S01]  /*1e120*/  FSEL R227, R226, RZ, !P1 ;  /* 0x000000ffe2e37208 */ /* 0x000fe20004800000 */
[----:B------:R-:W-:Y:S01]  /*1e130*/  FFMA.FTZ R224, R224, R225, UR11 ;  /* 0x0000000be0e07e23 */ /* 0x000fe200080100e1 */
[----:B------:R-:W-:-:S03]  /*1e140*/  FSEL R225, R223, RZ, P2 ;  /* 0x000000ffdfe17208 */ /* 0x000fc60001000000 */
[----:B------:R-:W-:Y:S02]  /*1e150*/  FADD.FTZ R224, R224, R227 ;  /* 0x000000e3e0e07221 */ /* 0x000fe40000010000 */
[--C-:B0-----:R-:W-:Y:S01]  /*1e160*/  FADD.FTZ R236, R41, -R225.reuse ;  /* 0x800000e129ec7221 */ /* 0x101fe20000010000 */
[----:B------:R-:W-:Y:S01]  /*1e170*/  FADD.FTZ R240, R37, -R225 ;  /* 0x800000e125f07221 */ /* 0x000fe20000010000 */
[----:B------:R0:W1:Y:S01]  /*1e180*/  MUFU.RSQ R41, R224 ;  /* 0x000000e000297308 */ /* 0x0000620000001400 */
[----:B------:R-:W-:Y:S01]  /*1e190*/  PRMT R37, R155, 0x7632, R37 ;  /* 0x000076329b257816 */ /* 0x000fe20000000025 */
[--C-:B------:R-:W-:Y:S01]  /*1e1a0*/  FADD.FTZ R103, R103, -R225.reuse ;  /* 0x800000e167677221 */ /* 0x100fe20000010000 */
[--C-:B------:R-:W-:Y:S01]  /*1e1b0*/  FADD.FTZ R102, R102, -R225.reuse ;  /* 0x800000e166667221 */ /* 0x100fe20000010000 */
[--C-:B------:R-:W-:Y:S01]  /*1e1c0*/  FADD.FTZ R244, R33, -R225.reuse ;  /* 0x800000e121f47221 */ /* 0x100fe20000010000 */
[----:B------:R-:W-:Y:S01]  /*1e1d0*/  SHF.L.U32 R37, R37, 0x10, RZ ;  /* 0x0000001025257819 */ /* 0x000fe200000006ff */
[----:B------:R-:W-:Y:S01]  /*1e1e0*/  FADD.FTZ R100, R100, -R225 ;  /* 0x800000e164647221 */ /* 0x000fe20000010000 */
[----:B------:R-:W-:Y:S01]  /*1e1f0*/  PRMT R33, R154, 0x7632, R33 ;  /* 0x000076329a217816 */ /* 0x000fe20000000021 */
[--C-:B------:R-:W-:Y:S01]  /*1e200*/  FADD.FTZ R101, R101, -R225.reuse ;  /* 0x800000e165657221 */ /* 0x100fe20000010000 */
[--C-:B0-----:R-:W-:Y:S01]  /*1e210*/  FADD.FTZ R224, R35, -R225.reuse ;  /* 0x800000e123e07221 */ /* 0x101fe20000010000 */
[--C-:B------:R-:W-:Y:S01]  /*1e220*/  FADD.FTZ R226, R47, -R225.reuse ;  /* 0x800000e12fe27221 */ /* 0x100fe20000010000 */
[--C-:B------:R-:W-:Y:S01]  /*1e230*/  FADD.FTZ R106, R106, -R225.reuse ;  /* 0x800000e16a6a7221 */ /* 0x100fe20000010000 */
[--C-:B------:R-:W-:Y:S01]  /*1e240*/  FADD.FTZ R238, R43, -R225.reuse ;  /* 0x800000e12bee7221 */ /* 0x100fe20000010000 */
[----:B------:R-:W-:Y:S01]  /*1e250*/  FADD.FTZ R242, R39, -R225 ;  /* 0x800000e127f27221 */ /* 0x000fe20000010000 */
[----:B------:R-:W-:Y:S01]  /*1e260*/  SHF.L.U32 R47, R33, 0x10, RZ ;  /* 0x00000010212f7819 */ /* 0x000fe200000006ff */
[----:B------:R-:W-:-:S02]  /*1e270*/  IMAD.U32 R43, R154, 0x10000, RZ ;  /* 0x000100009a2b7824 */ /* 0x000fc400078e00ff */
[--C-:B------:R-:W-:Y:S01]  /*1e280*/  FADD.FTZ R104, R104, -R225.reuse ;  /* 0x800000e168687221 */ /* 0x100fe20000010000 */
[C---:B-1----:R-:W-:Y:S01]  /*1e290*/  FMUL.FTZ R250, R41.reuse, R103 ;  /* 0x0000006729fa7220 */ /* 0x042fe20000410000 */
[C---:B------:R-:W-:Y:S01]  /*1e2a0*/  FMUL.FTZ R35, R41.reuse, R102 ;  /* 0x0000006629237220 */ /* 0x040fe20000410000 */
[----:B------:R-:W-:Y:S01]  /*1e2b0*/  FMUL.FTZ R33, R41, R100 ;  /* 0x0000006429217220 */ /* 0x000fe20000410000 */
[----:B------:R-:W-:Y:S01]  /*1e2c0*/  FADD.FTZ R107, R107, -R225 ;  /* 0x800000e16b6b7221 */ /* 0x000fe20000010000 */
[----:B------:R-:W-:Y:S01]  /*1e2d0*/  FFMA.FTZ R39, R250, R37, R201 ;  /* 0x00000025fa277223 */ /* 0x000fe200000100c9 */
[----:B------:R-:W-:Y:S01]  /*1e2e0*/  FMUL.FTZ R250, R41, R101 ;  /* 0x0000006529fa7220 */ /* 0x000fe20000410000 */
[----:B------:R-:W-:Y:S01]  /*1e2f0*/  FFMA.FTZ R248, R35, R248, R202 ;  /* 0x000000f823f87223 */ /* 0x000fe200000100ca */
[----:B------:R-:W-:Y:S02]  /*1e300*/  IMAD.U32 R35, R153, 0x10000, RZ ;  /* 0x0001000099237824 */ /* 0x000fe400078e00ff */
[----:B------:R-:W-:Y:S01]  /*1e310*/  FMUL.FTZ R37, R41, R106 ;  /* 0x0000006a29257220 */ /* 0x000fe20000410000 */
[----:B------:R-:W-:Y:S01]  /*1e320*/  FFMA.FTZ R100, R33, R43, R204 ;  /* 0x0000002b21647223 */ /* 0x000fe200000100cc */
[----:B------:R-:W-:Y:S01]  /*1e330*/  FFMA.FTZ R33, R250, R47, R203 ;  /* 0x0000002ffa217223 */ /* 0x000fe200000100cb */
[----:B------:R-:W-:Y:S01]  /*1e340*/  PRMT R47, R153, 0x7632, R47 ;  /* 0x00007632992f7816 */ /* 0x000fe2000000002f */
[----:B------:R-:W-:Y:S01]  /*1e350*/  FFMA.FTZ R37, R37, R35, R206 ;  /* 0x0000002325257223 */ /* 0x000fe200000100ce */
[C---:B------:R-:W-:Y:S01]  /*1e360*/  PRMT R35, R152.reuse, 0x7632, R35 ;  /* 0x0000763298237816 */ /* 0x040fe20000000023 */
[--C-:B------:R-:W-:Y:S01]  /*1e370*/  FADD.FTZ R105, R105, -R225.reuse ;  /* 0x800000e169697221 */ /* 0x100fe20000010000 */
[----:B------:R-:W-:Y:S01]  /*1e380*/  SHF.L.U32 R43, R152, 0x10, RZ ;  /* 0x00000010982b7819 */ /* 0x000fe200000006ff */
[----:B------:R-:W-:Y:S01]  /*1e390*/  IMAD.U32 R101, R47, 0x10000, RZ ;  /* 0x000100002f657824 */ /* 0x000fe200078e00ff */
[----:B------:R-:W-:Y:S01]  /*1e3a0*/  SHF.L.U32 R47, R35, 0x10, RZ ;  /* 0x00000010232f7819 */ /* 0x000fe200000006ff */
[C---:B------:R-:W-:Y:S01]  /*1e3b0*/  FMUL.FTZ R106, R41.reuse, R107 ;  /* 0x0000006b296a7220 */ /* 0x040fe20000410000 */
[C---:B------:R-:W-:Y:S01]  /*1e3c0*/  FMUL.FTZ R35, R41.reuse, R104 ;  /* 0x0000006829237220 */ /* 0x040fe20000410000 */
[----:B------:R-:W-:Y:S01]  /*1e3d0*/  FMUL.FTZ R250, R41, R105 ;  /* 0x0000006929fa7220 */ /* 0x000fe20000410000 */
[--C-:B------:R-:W-:Y:S01]  /*1e3e0*/  FADD.FTZ R95, R95, -R225.reuse ;  /* 0x800000e15f5f7221 */ /* 0x100fe20000010000 */
[--C-:B------:R-:W-:Y:S01]  /*1e3f0*/  FADD.FTZ R94, R94, -R225.reuse ;  /* 0x800000e15e5e7221 */ /* 0x100fe20000010000 */
[----:B------:R-:W-:Y:S01]  /*1e400*/  FADD.FTZ R92, R92, -R225 ;  /* 0x800000e15c5c7221 */ /* 0x000fe20000010000 */
[----:B------:R-:W-:Y:S01]  /*1e410*/  FFMA.FTZ R106, R106, R101, R205 ;  /* 0x000000656a6a7223 */ /* 0x000fe200000100cd */
[----:B------:R-:W-:Y:S01]  /*1e420*/  FFMA.FTZ R104, R35, R43, R208 ;  /* 0x0000002b23687223 */ /* 0x000fe200000100d0 */
[----:B------:R-:W-:Y:S01]  /*1e430*/  PRMT R101, R151, 0x7632, R101 ;  /* 0x0000763297657816 */ /* 0x000fe20000000065 */
[----:B------:R-:W-:Y:S01]  /*1e440*/  FFMA.FTZ R35, R250, R47, R207 ;  /* 0x0000002ffa237223 */ /* 0x000fe200000100cf */
[C---:B------:R-:W-:Y:S01]  /*1e450*/  FMUL.FTZ R250, R41.reuse, R95 ;  /* 0x0000005f29fa7220 */ /* 0x040fe20000410000 */
[----:B------:R-:W-:Y:S01]  /*1e460*/  FMUL.FTZ R47, R41, R94 ;  /* 0x0000005e292f7220 */ /* 0x000fe20000410000 */
[C---:B------:R-:W-:Y:S01]  /*1e470*/  PRMT R95, R150.reuse, 0x7632, R95 ;  /* 0x00007632965f7816 */ /* 0x040fe2000000005f */
[----:B------:R-:W-:Y:S01]  /*1e480*/  FADD.FTZ R93, R93, -R225 ;  /* 0x800000e15d5d7221 */ /* 0x000fe20000010000 */
[----:B------:R-:W-:-:S02]  /*1e490*/  IMAD.U32 R94, R150, 0x10000, RZ ;  /* 0x00010000965e7824 */ /* 0x000fc400078e00ff */
[----:B------:R-:W-:Y:S01]  /*1e4a0*/  FMUL.FTZ R43, R41, R92 ;  /* 0x0000005c292b7220 */ /* 0x000fe20000410000 */
[----:B------:R-:W-:Y:S01]  /*1e4b0*/  IMAD.U32 R103, R151, 0x10000, RZ ;  /* 0x0001000097677824 */ /* 0x000fe200078e00ff */
[----:B------:R-:W-:Y:S01]  /*1e4c0*/  SHF.L.U32 R101, R101, 0x10, RZ ;  /* 0x0000001065657819 */ /* 0x000fe200000006ff */
[--C-:B------:R-:W-:Y:S01]  /*1e4d0*/  FADD.FTZ R98, R98, -R225.reuse ;  /* 0x800000e162627221 */ /* 0x100fe20000010000 */
[----:B------:R-:W-:Y:S01]  /*1e4e0*/  FFMA.FTZ R43, R43, R94, R196 ;  /* 0x0000005e2b2b7223 */ /* 0x000fe200000100c4 */
[----:B------:R-:W-:Y:S02]  /*1e4f0*/  IMAD.U32 R95, R95, 0x10000, RZ ;  /* 0x000100005f5f7824 */ /* 0x000fe400078e00ff */
[----:B------:R-:W-:Y:S01]  /*1e500*/  FMUL.FTZ R252, R41, R93 ;  /* 0x0000005d29fc7220 */ /* 0x000fe20000410000 */
[----:B------:R-:W-:Y:S01]  /*1e510*/  FFMA.FTZ R92, R47, R103, R194 ;  /* 0x000000672f5c7223 */ /* 0x000fe200000100c2 */
[----:B------:R-:W-:Y:S01]  /*1e520*/  PRMT R94, R149, 0x7632, R94 ;  /* 0x00007632955e7816 */ /* 0x000fe2000000005e */
[----:B------:R-:W-:Y:S01]  /*1e530*/  FADD.FTZ R99, R99, -R225 ;  /* 0x800000e163637221 */ /* 0x000fe20000010000 */
[----:B------:R-:W-:Y:S01]  /*1e540*/  FFMA.FTZ R47, R250, R101, R193 ;  /* 0x00000065fa2f7223 */ /* 0x000fe200000100c1 */
[----:B------:R-:W-:Y:S01]  /*1e550*/  SHF.L.U32 R101, R149, 0x10, RZ ;  /* 0x0000001095657819 */ /* 0x000fe200000006ff */
[C---:B------:R-:W-:Y:S01]  /*1e560*/  FMUL.FTZ R93, R41.reuse, R98 ;  /* 0x00000062295d7220 */ /* 0x040fe20000410000 */
[----:B------:R-:W-:Y:S01]  /*1e570*/  FFMA.FTZ R98, R252, R95, R195 ;  /* 0x0000005ffc627223 */ /* 0x000fe200000100c3 */
[----:B------:R-:W-:Y:S01]  /*1e580*/  SHF.L.U32 R103, R94, 0x10, RZ ;  /* 0x000000105e677819 */ /* 0x000fe200000006ff */
[----:B------:R-:W-:Y:S01]  /*1e590*/  FADD.FTZ R96, R96, -R225 ;  /* 0x800000e160607221 */ /* 0x000fe20000010000 */
[----:B------:R-:W-:Y:S01]  /*1e5a0*/  PRMT R95, R148, 0x7632, R95 ;  /* 0x00007632945f7816 */ /* 0x000fe2000000005f */
[----:B------:R-:W-:Y:S01]  /*1e5b0*/  FMUL.FTZ R250, R41, R99 ;  /* 0x0000006329fa7220 */ /* 0x000fe20000410000 */
[--C-:B------:R-:W-:Y:S01]  /*1e5c0*/  FADD.FTZ R97, R97, -R225.reuse ;  /* 0x800000e161617221 */ /* 0x100fe20000010000 */
[----:B------:R-:W-:Y:S01]  /*1e5d0*/  FADD.FTZ R86, R86, -R225 ;  /* 0x800000e156567221 */ /* 0x000fe20000010000 */
[----:B------:R-:W-:Y:S01]  /*1e5e0*/  FFMA.FTZ R94, R93, R101, R198 ;  /* 0x000000655d5e7223 */ /* 0x000fe200000100c6 */
[----:B------:R-:W-:Y:S01]  /*1e5f0*/  SHF.L.U32 R101, R95, 0x10, RZ ;  /* 0x000000105f657819 */ /* 0x000fe200000006ff */
[----:B------:R-:W-:Y:S01]  /*1e600*/  FFMA.FTZ R93, R250, R103, R197 ;  /* 0x00000067fa5d7223 */ /* 0x000fe200000100c5 */
[----:B------:R-:W-:-:S02]  /*1e610*/  IMAD.U32 R99, R148, 0x10000, RZ ;  /* 0x0001000094637824 */ /* 0x000fc400078e00ff */
[C---:B------:R-:W-:Y:S01]  /*1e620*/  FMUL.FTZ R95, R41.reuse, R96 ;  /* 0x00000060295f7220 */ /* 0x040fe20000410000 */
[----:B------:R-:W-:Y:S01]  /*1e630*/  FMUL.FTZ R250, R41, R97 ;  /* 0x0000006129fa7220 */ /* 0x000fe20000410000 */
[----:B------:R-:W-:Y:S02]  /*1e640*/  IMAD.U32 R103, R147, 0x10000, RZ ;  /* 0x0001000093677824 */ /* 0x000fe400078e00ff */
[----:B------:R-:W-:Y:S01]  /*1e650*/  FMUL.FTZ R97, R41, R86 ;  /* 0x0000005629617220 */ /* 0x000fe20000410000 */
[----:B------:R-:W-:Y:S01]  /*1e660*/  FFMA.FTZ R96, R95, R99, R200 ;  /* 0x000000635f607223 */ /* 0x000fe200000100c8 */
[----:B------:R-:W-:Y:S01]  /*1e670*/  PRMT R99, R147, 0x7632, R99 ;  /* 0x0000763293637816 */ /* 0x000fe20000000063 */
[----:B------:R-:W-:Y:S01]  /*1e680*/  FADD.FTZ R84, R84, -R225 ;  /* 0x800000e154547221 */ /* 0x000fe20000010000 */
[----:B------:R-:W-:Y:S01]  /*1e690*/  FFMA.FTZ R86, R97, R103, R186 ;  /* 0x0000006761567223 */ /* 0x000fe200000100ba */
[----:B------:R-:W-:Y:S01]  /*1e6a0*/  PRMT R97, R146, 0x7632, R97 ;  /* 0x0000763292617816 */ /* 0x000fe20000000061 */
[--C-:B------:R-:W-:Y:S01]  /*1e6b0*/  FADD.FTZ R85, R85, -R225.reuse ;  /* 0x800000e155557221 */ /* 0x100fe20000010000 */
[----:B------:R-:W-:Y:S01]  /*1e6c0*/  FADD.FTZ R87, R87, -R225 ;  /* 0x800000e157577221 */ /* 0x000fe20000010000 */
[----:B------:R-:W-:Y:S01]  /*1e6d0*/  FFMA.FTZ R95, R250, R101, R199 ;  /* 0x00000065fa5f7223 */ /* 0x000fe200000100c7 */
[----:B------:R-:W-:Y:S01]  /*1e6e0*/  IMAD.U32 R105, R99, 0x10000, RZ ;  /* 0x0001000063697824 */ /* 0x000fe200078e00ff */
[----:B------:R-:W-:Y:S01]  /*1e6f0*/  SHF.L.U32 R101, R146, 0x10, RZ ;  /* 0x0000001092657819 */ /* 0x000fe200000006ff */
[----:B------:R-:W-:Y:S01]  /*1e700*/  FMUL.FTZ R99, R41, R84 ;  /* 0x0000005429637220 */ /* 0x000fe20000410000 */
[----:B------:R-:W-:Y:S01]  /*1e710*/  SHF.L.U32 R103, R97, 0x10, RZ ;  /* 0x0000001061677819 */ /* 0x000fe200000006ff */
[C---:B------:R-:W-:Y:S01]  /*1e720*/  FMUL.FTZ R250, R41.reuse, R87 ;  /* 0x0000005729fa7220 */ /* 0x040fe20000410000 */
[----:B------:R-:W-:Y:S01]  /*1e730*/  FMUL.FTZ R84, R41, R85 ;  /* 0x0000005529547220 */ /* 0x000fe20000410000 */
[----:B------:R-:W-:Y:S01]  /*1e740*/  FADD.FTZ R90, R90, -R225 ;  /* 0x800000e15a5a7221 */ /* 0x000fe20000010000 */
[----:B------:R-:W-:Y:S01]  /*1e750*/  PRMT R97, R145, 0x7632, R97 ;  /* 0x0000763291617816 */ /* 0x000fe20000000061 */
[--C-:B------:R-:W-:Y:S01]  /*1e760*/  FADD.FTZ R88, R88, -R225.reuse ;  /* 0x800000e158587221 */ /* 0x100fe20000010000 */
[----:B------:R-:W-:Y:S01]  /*1e770*/  FADD.FTZ R91, R91, -R225 ;  /* 0x800000e15b5b7221 */ /* 0x000fe20000010000 */
[----:B------:R-:W-:Y:S01]  /*1e780*/  FFMA.FTZ R87, R250, R105, R185 ;  /* 0x00000069fa577223 */ /* 0x000fe200000100b9 */
[----:B------:R-:W-:Y:S01]  /*1e790*/  FFMA.FTZ R85, R99, R101, R188 ;  /* 0x0000006563557223 */ /* 0x000fe200000100bc */
[----:B------:R-:W-:Y:S01]  /*1e7a0*/  FFMA.FTZ R84, R84, R103, R187 ;  /* 0x0000006754547223 */ /* 0x000fe200000100bb */
[----:B------:R-:W-:Y:S01]  /*1e7b0*/  IMAD.U32 R103, R145, 0x10000, RZ ;  /* 0x0001000091677824 */ /* 0x000fe200078e00ff */
[----:B------:R-:W-:Y:S01]  /*1e7c0*/  SHF.L.U32 R105, R97, 0x10, RZ ;  /* 0x0000001061697819 */ /* 0x000fe200000006ff */
[----:B------:R-:W-:Y:S01]  /*1e7d0*/  FMUL.FTZ R99, R41, R90 ;  /* 0x0000005a29637220 */ /* 0x000fe20000410000 */
[----:B------:R-:W-:-:S02]  /*1e7e0*/  IMAD.U32 R101, R144, 0x10000, RZ ;  /* 0x0001000090657824 */ /* 0x000fc400078e00ff */
[C---:B------:R-:W-:Y:S01]  /*1e7f0*/  FMUL.FTZ R97, R41.reuse, R88 ;  /* 0x0000005829617220 */ /* 0x040fe20000410000 */
[----:B------:R-:W-:Y:S01]  /*1e800*/  FMUL.FTZ R90, R41, R91 ;  /* 0x0000005b295a7220 */ /* 0x000fe20000410000 */
[----:B------:R-:W-:Y:S01]  /*1e810*/  FFMA.FTZ R91, R99, R103, R190 ;  /* 0x00000067635b7223 */ /* 0x000fe200000100be */
[----:B------:R-:W-:Y:S01]  /*1e820*/  PRMT R99, R144, 0x7632, R99 ;  /* 0x0000763290637816 */ /* 0x000fe20000000063 */
[----:B------:R-:W-:Y:S01]  /*1e830*/  FFMA.FTZ R88, R97, R101, R192 ;  /* 0x0000006561587223 */ /* 0x000fe200000100c0 */
[--C-:B------:R-:W-:Y:S01]  /*1e840*/  FADD.FTZ R89, R89, -R225.reuse ;  /* 0x800000e159597221 */ /* 0x100fe20000010000 */
[----:B------:R-:W-:Y:S01]  /*1e850*/  FADD.FTZ R78, R78, -R225 ;  /* 0x800000e14e4e7221 */ /* 0x000fe20000010000 */
[----:B------:R-:W-:Y:S01]  /*1e860*/  PRMT R97, R143, 0x7632, R97 ;  /* 0x000076328f617816 */ /* 0x000fe20000000061 */
[----:B------:R-:W-:Y:S01]  /*1e870*/  FADD.FTZ R79, R79, -R225 ;  /* 0x800000e14f4f7221 */ /* 0x000fe20000010000 */
[----:B------:R-:W-:Y:S01]  /*1e880*/  FFMA.FTZ R90, R90, R105, R189 ;  /* 0x000000695a5a7223 */ /* 0x000fe200000100bd */
[----:B------:R-:W-:Y:S01]  /*1e890*/  SHF.L.U32 R103, R143, 0x10, RZ ;  /* 0x000000108f677819 */ /* 0x000fe200000006ff */
[----:B------:R-:W-:-:S02]  /*1e8a0*/  IMAD.U32 R99, R99, 0x10000, RZ ;  /* 0x0001000063637824 */ /* 0x000fc400078e00ff */
[----:B------:R-:W-:Y:S01]  /*1e8b0*/  FMUL.FTZ R250, R41, R89 ;  /* 0x0000005929fa7220 */ /* 0x000fe20000410000 */
[----:B------:R-:W-:Y:S01]  /*1e8c0*/  SHF.L.U32 R105, R97, 0x10, RZ ;  /* 0x0000001061697819 */ /* 0x000fe200000006ff */
[----:B------:R-:W-:Y:S01]  /*1e8d0*/  FMUL.FTZ R101, R41, R78 ;  /* 0x0000004e29657220 */ /* 0x000fe20000410000 */
[----:B------:R-:W-:Y:S01]  /*1e8e0*/  FADD.FTZ R76, R76, -R225 ;  /* 0x800000e14c4c7221 */ /* 0x000fe20000010000 */
[----:B------:R-:W-:Y:S01]  /*1e8f0*/  PRMT R97, R142, 0x7632, R97 ;  /* 0x000076328e617816 */ /* 0x000fe20000000061 */
[--C-:B------:R-:W-:Y:S01]  /*1e900*/  FADD.FTZ R82, R82, -R225.reuse ;  /* 0x800000e152527221 */ /* 0x100fe20000010000 */
[----:B------:R-:W-:Y:S01]  /*1e910*/  FADD.FTZ R77, R77, -R225 ;  /* 0x800000e14d4d7221 */ /* 0x000fe20000010000 */
[----:B------:R-:W-:Y:S01]  /*1e920*/  FMUL.FTZ R78, R41, R79 ;  /* 0x0000004f294e7220 */ /* 0x000fe20000410000 */
[----:B------:R-:W-:Y:S01]  /*1e930*/  FFMA.FTZ R89, R250, R99, R191 ;  /* 0x00000063fa597223 */ /* 0x000fe200000100bf */
[----:B------:R-:W-:Y:S01]  /*1e940*/  FFMA.FTZ R79, R101, R103, R178 ;  /* 0x00000067654f7223 */ /* 0x000fe200000100b2 */
[----:B------:R-:W-:Y:S01]  /*1e950*/  IMAD.U32 R101, R142, 0x10000, RZ ;  /* 0x000100008e657824 */ /* 0x000fe200078e00ff */
[----:B------:R-:W-:Y:S01]  /*1e960*/  SHF.L.U32 R103, R97, 0x10, RZ ;  /* 0x0000001061677819 */ /* 0x000fe200000006ff */
[----:B------:R-:W-:Y:S01]  /*1e970*/  FMUL.FTZ R99, R41, R76 ;  /* 0x0000004c29637220 */ /* 0x000fe20000410000 */
[----:B------:R-:W-:-:S02]  /*1e980*/  IMAD.U32 R76, R141, 0x10000, RZ ;  /* 0x000100008d4c7824 */ /* 0x000fc400078e00ff */
[C---:B------:R-:W-:Y:S01]  /*1e990*/  FMUL.FTZ R97, R41.reuse, R82 ;  /* 0x0000005229617220 */ /* 0x040fe20000410000 */
[--C-:B------:R-:W-:Y:S01]  /*1e9a0*/  FADD.FTZ R80, R80, -R225.reuse ;  /* 0x800000e150507221 */ /* 0x100fe20000010000 */
[----:B------:R-:W-:Y:S01]  /*1e9b0*/  FMUL.FTZ R250, R41, R77 ;  /* 0x0000004d29fa7220 */ /* 0x000fe20000410000 */
[----:B------:R-:W-:Y:S01]  /*1e9c0*/  FFMA.FTZ R82, R99, R101, R180 ;  /* 0x0000006563527223 */ /* 0x000fe200000100b4 */
[----:B------:R-:W-:Y:S01]  /*1e9d0*/  FADD.FTZ R81, R81, -R225 ;  /* 0x800000e151517221 */ /* 0x000fe20000010000 */
[----:B------:R-:W-:Y:S01]  /*1e9e0*/  FFMA.FTZ R76, R97, R76, R182 ;  /* 0x0000004c614c7223 */ /* 0x000fe200000100b6 */
[----:B------:R-:W-:Y:S01]  /*1e9f0*/  SHF.L.U32 R101, R140, 0x10, RZ ;  /* 0x000000108c657819 */ /* 0x000fe200000006ff */
[----:B------:R-:W-:Y:S01]  /*1ea00*/  FFMA.FTZ R77, R250, R103, R179 ;  /* 0x00000067fa4d7223 */ /* 0x000fe200000100b3 */
[----:B------:R-:W-:Y:S01]  /*1ea10*/  FMUL.FTZ R97, R41, R80 ;  /* 0x0000005029617220 */ /* 0x000fe20000410000 */
[----:B------:R-:W-:Y:S01]  /*1ea20*/  PRMT R103, R141, 0x7632, R103 ;  /* 0x000076328d677816 */ /* 0x000fe20000000067 */
[----:B------:R-:W-:Y:S01]  /*1ea30*/  FADD.FTZ R83, R83, -R225 ;  /* 0x800000e153537221 */ /* 0x000fe20000010000 */
[----:B------:R-:W-:Y:S01]  /*1ea40*/  PRMT R99, R140, 0x7632, R99 ;  /* 0x000076328c637816 */ /* 0x000fe20000000063 */
[----:B------:R-:W-:Y:S01]  /*1ea50*/  FMUL.FTZ R80, R41, R81 ;  /* 0x0000005129507220 */ /* 0x000fe20000410000 */
[----:B------:R-:W-:Y:S01]  /*1ea60*/  FFMA.FTZ R81, R97, R101, R184 ;  /* 0x0000006561517223 */ /* 0x000fe200000100b8 */
[----:B------:R-:W-:Y:S01]  /*1ea70*/  PRMT R97, R139, 0x7632, R97 ;  /* 0x000076328b617816 */ /* 0x000fe20000000061 */
[----:B------:R-:W-:-:S02]  /*1ea80*/  IMAD.U32 R103, R103, 0x10000, RZ ;  /* 0x0001000067677824 */ /* 0x000fc400078e00ff */
[----:B------:R-:W-:Y:S01]  /*1ea90*/  FMUL.FTZ R250, R41, R83 ;  /* 0x0000005329fa7220 */ /* 0x000fe20000410000 */
[--C-:B------:R-:W-:Y:S01]  /*1eaa0*/  FADD.FTZ R68, R68, -R225.reuse ;  /* 0x800000e144447221 */ /* 0x100fe20000010000 */
[--C-:B------:R-:W-:Y:S01]  /*1eab0*/  FADD.FTZ R69, R69, -R225.reuse ;  /* 0x800000e145457221 */ /* 0x100fe20000010000 */
[--C-:B------:R-:W-:Y:S01]  /*1eac0*/  FADD.FTZ R70, R70, -R225.reuse ;  /* 0x800000e146467221 */ /* 0x100fe20000010000 */
[----:B------:R-:W-:Y:S01]  /*1ead0*/  SHF.L.U32 R99, R99, 0x10, RZ ;  /* 0x0000001063637819 */ /* 0x000fe200000006ff */
[----:B------:R-:W-:Y:S01]  /*1eae0*/  FADD.FTZ R71, R71, -R225 ;  /* 0x800000e147477221 */ /* 0x000fe20000010000 */
[----:B------:R-:W-:Y:S01]  /*1eaf0*/  FFMA.FTZ R83, R250, R103, R181 ;  /* 0x00000067fa537223 */ /* 0x000fe200000100b5 */
[----:B------:R-:W-:Y:S01]  /*1eb00*/  SHF.L.U32 R101, R138, 0x10, RZ ;  /* 0x000000108a657819 */ /* 0x000fe200000006ff */
[----:B------:R-:W-:Y:S02]  /*1eb10*/  IMAD.U32 R107, R97, 0x10000, RZ ;  /* 0x00010000616b7824 */ /* 0x000fe400078e00ff */
[----:B------:R-:W-:Y:S01]  /*1eb20*/  FMUL.FTZ R70, R41, R70 ;  /* 0x0000004629467220 */ /* 0x000fe20000410000 */
[----:B------:R-:W-:-:S02]  /*1eb30*/  IMAD.U32 R103, R139, 0x10000, RZ ;  /* 0x000100008b677824 */ /* 0x000fc400078e00ff */
[C---:B------:R-:W-:Y:S01]  /*1eb40*/  FMUL.FTZ R97, R41.reuse, R68 ;  /* 0x0000004429617220 */ /* 0x040fe20000410000 */
[----:B------:R-:W-:Y:S01]  /*1eb50*/  FMUL.FTZ R250, R41, R69 ;  /* 0x0000004529fa7220 */ /* 0x000fe20000410000 */
[----:B------:R-:W-:Y:S01]  /*1eb60*/  FFMA.FTZ R80, R80, R99, R183 ;  /* 0x0000006350507223 */ /* 0x000fe200000100b7 */
[----:B------:R-:W-:Y:S01]  /*1eb70*/  PRMT R69, R137, 0x7632, R69 ;  /* 0x0000763289457816 */ /* 0x000fe20000000045 */
[----:B------:R-:W-:Y:S01]  /*1eb80*/  FADD.FTZ R75, R75, -R225 ;  /* 0x800000e14b4b7221 */ /* 0x000fe20000010000 */
[----:B------:R-:W-:Y:S01]  /*1eb90*/  FFMA.FTZ R78, R78, R105, R177 ;  /* 0x000000694e4e7223 */ /* 0x000fe200000100b1 */
[----:B------:R-:W-:Y:S01]  /*1eba0*/  PRMT R99, R138, 0x7632, R99 ;  /* 0x000076328a637816 */ /* 0x000fe20000000063 */
[----:B------:R-:W-:Y:S01]  /*1ebb0*/  FADD.FTZ R74, R74, -R225 ;  /* 0x800000e14a4a7221 */ /* 0x000fe20000010000 */
[----:B------:R-:W-:Y:S01]  /*1ebc0*/  FMUL.FTZ R105, R41, R71 ;  /* 0x0000004729697220 */ /* 0x000fe20000410000 */
[----:B------:R-:W-:Y:S01]  /*1ebd0*/  FFMA.FTZ R71, R70, R103, R21 ;  /* 0x0000006746477223 */ /* 0x000fe20000010015 */
[----:B------:R-:W-:Y:S01]  /*1ebe0*/  FFMA.FTZ R68, R97, R101, R22 ;  /* 0x0000006561447223 */ /* 0x000fe20000010016 */
[----:B------:R-:W-:Y:S01]  /*1ebf0*/  SHF.L.U32 R101, R69, 0x10, RZ ;  /* 0x0000001045657819 */ /* 0x000fe200000006ff */
[----:B------:R-:W-:Y:S01]  /*1ec00*/  FMUL.FTZ R69, R41, R75 ;  /* 0x0000004b29457220 */ /* 0x000fe20000410000 */
[----:B------:R-:W-:Y:S01]  /*1ec10*/  PRMT R103, R135, 0x7632, R103 ;  /* 0x0000763287677816 */ /* 0x000fe20000000067 */
[----:B------:R-:W-:Y:S01]  /*1ec20*/  FMUL.FTZ R74, R41, R74 ;  /* 0x0000004a294a7220 */ /* 0x000fe20000410000 */
[----:B------:R-:W-:Y:S01]  /*1ec30*/  SHF.L.U32 R97, R99, 0x10, RZ ;  /* 0x0000001063617819 */ /* 0x000fe200000006ff */
[----:B------:R-:W-:Y:S01]  /*1ec40*/  IMAD.U32 R99, R137, 0x10000, RZ ;  /* 0x0001000089637824 */ /* 0x000fe200078e00ff */
[----:B------:R-:W-:Y:S01]  /*1ec50*/  PRMT R75, R136, 0x7632, R75 ;  /* 0x00007632884b7816 */ /* 0x000fe2000000004b */
[--C-:B------:R-:W-:Y:S01]  /*1ec60*/  FADD.FTZ R72, R72, -R225.reuse ;  /* 0x800000e148487221 */ /* 0x100fe20000010000 */
[--C-:B------:R-:W-:Y:S01]  /*1ec70*/  FADD.FTZ R62, R62, -R225.reuse ;  /* 0x800000e13e3e7221 */ /* 0x100fe20000010000 */
[----:B------:R-:W-:Y:S01]  /*1ec80*/  FADD.FTZ R73, R73, -R225 ;  /* 0x800000e149497221 */ /* 0x000fe20000010000 */
[----:B------:R-:W-:Y:S01]  /*1ec90*/  FFMA.FTZ R70, R105, R107, R28 ;  /* 0x0000006b69467223 */ /* 0x000fe2000001001c */
[----:B------:R-:W-:Y:S01]  /*1eca0*/  FFMA.FTZ R69, R69, R101, R26 ;  /* 0x0000006545457223 */ /* 0x000fe2000001001a */
[----:B------:R-:W-:-:S02]  /*1ecb0*/  IMAD.U32 R107, R103, 0x10000, RZ ;  /* 0x00010000676b7824 */ /* 0x000fc400078e00ff */
[----:B------:R-:W-:Y:S01]  /*1ecc0*/  FADD.FTZ R63, R63, -R225 ;  /* 0x800000e13f3f7221 */ /* 0x000fe20000010000 */
[----:B------:R-:W-:Y:S01]  /*1ecd0*/  FFMA.FTZ R74, R74, R99, R23 ;  /* 0x000000634a4a7223 */ /* 0x000fe20000010017 */
[----:B------:R-:W-:Y:S01]  /*1ece0*/  SHF.L.U32 R101, R75, 0x10, RZ ;  /* 0x000000104b657819 */ /* 0x000fe200000006ff */
[----:B------:R-:W-:Y:S01]  /*1ecf0*/  IMAD.U32 R99, R136, 0x10000, RZ ;  /* 0x0001000088637824 */ /* 0x000fe200078e00ff */
[----:B------:R-:W-:Y:S01]  /*1ed00*/  SHF.L.U32 R103, R135, 0x10, RZ ;  /* 0x0000001087677819 */ /* 0x000fe200000006ff */
[C---:B------:R-:W-:Y:S01]  /*1ed10*/  FMUL.FTZ R75, R41.reuse, R72 ;  /* 0x00000048294b7220 */ /* 0x040fe20000410000 */
[C---:B------:R-:W-:Y:S01]  /*1ed20*/  FMUL.FTZ R62, R41.reuse, R62 ;  /* 0x0000003e293e7220 */ /* 0x040fe20000410000 */
[----:B------:R-:W-:Y:S01]  /*1ed30*/  FADD.FTZ R60, R60, -R225 ;  /* 0x800000e13c3c7221 */ /* 0x000fe20000010000 */
[C---:B------:R-:W-:Y:S01]  /*1ed40*/  FMUL.FTZ R72, R41.reuse, R73 ;  /* 0x0000004929487220 */ /* 0x040fe20000410000 */
[----:B------:R-:W-:Y:S01]  /*1ed50*/  FMUL.FTZ R105, R41, R63 ;  /* 0x0000003f29697220 */ /* 0x000fe20000410000 */
[----:B------:R-:W-:Y:S01]  /*1ed60*/  FFMA.FTZ R73, R75, R99, R24 ;  /* 0x000000634b497223 */ /* 0x000fe20000010018 */
[----:B------:R-:W-:Y:S01]  /*1ed70*/  FFMA.FTZ R63, R62, R103, R17 ;  /* 0x000000673e3f7223 */ /* 0x000fe20000010011 */
[----:B------:R-:W-:Y:S01]  /*1ed80*/  FFMA.FTZ R72, R72, R101, R25 ;  /* 0x0000006548487223 */ /* 0x000fe20000010019 */
[----:B------:R-:W-:-:S02]  /*1ed90*/  IMAD.U32 R103, R134, 0x10000, RZ ;  /* 0x0001000086677824 */ /* 0x000fc400078e00ff */
[----:B------:R-:W-:Y:S01]  /*1eda0*/  FMUL.FTZ R99, R41, R60 ;  /* 0x0000003c29637220 */ /* 0x000fe20000410000 */
[----:B------:R-:W-:Y:S01]  /*1edb0*/  PRMT R75, R133, 0x7632, R75 ;  /* 0x00007632854b7816 */ /* 0x000fe2000000004b */
[----:B------:R-:W-:Y:S01]  /*1edc0*/  FADD.FTZ R61, R61, -R225 ;  /* 0x800000e13d3d7221 */ /* 0x000fe20000010000 */
[----:B------:R-:W-:Y:S01]  /*1edd0*/  PRMT R101, R134, 0x7632, R101 ;  /* 0x0000763286657816 */ /* 0x000fe20000000065 */
[----:B------:R-:W-:Y:S01]  /*1ede0*/  FFMA.FTZ R60, R99, R103, R18 ;  /* 0x00000067633c7223 */ /* 0x000fe20000010012 */
[----:B------:R-:W-:Y:S01]  /*1edf0*/  FADD.FTZ R67, R67, -R225 ;  /* 0x800000e143437221 */ /* 0x000fe20000010000 */
[----:B------:R-:W-:Y:S01]  /*1ee00*/  FFMA.FTZ R97, R250, R97, R27 ;  /* 0x00000061fa617223 */ /* 0x000fe2000001001b */
[----:B------:R-:W-:Y:S01]  /*1ee10*/  SHF.L.U32 R101, R101, 0x10, RZ ;  /* 0x0000001065657819 */ /* 0x000fe200000006ff */
[----:B------:R-:W-:Y:S02]  /*1ee20*/  IMAD.U32 R99, R75, 0x10000, RZ ;  /* 0x000100004b637824 */ /* 0x000fe400078e00ff */
[----:B------:R-:W-:Y:S01]  /*1ee30*/  FMUL.FTZ R250, R41, R61 ;  /* 0x0000003d29fa7220 */ /* 0x000fe20000410000 */
[----:B------:R-:W-:Y:S01]  /*1ee40*/  PRMT R75, R132, 0x7632, R75 ;  /* 0x00007632844b7816 */ /* 0x000fe2000000004b */
[--C-:B------:R-:W-:Y:S01]  /*1ee50*/  FADD.FTZ R64, R64, -R225.reuse ;  /* 0x800000e140407221 */ /* 0x100fe20000010000 */
[--C-:B------:R-:W-:Y:S01]  /*1ee60*/  FADD.FTZ R66, R66, -R225.reuse ;  /* 0x800000e142427221 */ /* 0x100fe20000010000 */
[----:B------:R-:W-:Y:S01]  /*1ee70*/  FADD.FTZ R65, R65, -R225 ;  /* 0x800000e141417221 */ /* 0x000fe20000010000 */
[----:B------:R-:W-:Y:S01]  /*1ee80*/  FMUL.FTZ R61, R41, R67 ;  /* 0x00000043293d7220 */ /* 0x000fe20000410000 */
[----:B------:R-:W-:Y:S01]  /*1ee90*/  FFMA.FTZ R67, R250, R101, R31 ;  /* 0x00000065fa437223 */ /* 0x000fe2000001001f */
[----:B------:R-:W-:Y:S01]  /*1eea0*/  SHF.L.U32 R103, R133, 0x10, RZ ;  /* 0x0000001085677819 */ /* 0x000fe200000006ff */
[----:B------:R-:W-:-:S02]  /*1eeb0*/  IMAD.U32 R101, R75, 0x10000, RZ ;  /* 0x000100004b657824 */ /* 0x000fc400078e00ff */
[C---:B------:R-:W-:Y:S01]  /*1eec0*/  FMUL.FTZ R66, R41.reuse, R66 ;  /* 0x0000004229427220 */ /* 0x040fe20000410000 */
[C---:B------:R-:W-:Y:S01]  /*1eed0*/  FMUL.FTZ R75, R41.reuse, R64 ;  /* 0x00000040294b7220 */ /* 0x040fe20000410000 */
[----:B------:R-:W-:Y:S01]  /*1eee0*/  FMUL.FTZ R64, R41, R65 ;  /* 0x0000004129407220 */ /* 0x000fe20000410000 */
[----:B------:R-:W-:Y:S01]  /*1eef0*/  FADD.FTZ R54, R54, -R225 ;  /* 0x800000e136367221 */ /* 0x000fe20000010000 */
[----:B------:R-:W-:Y:S01]  /*1ef00*/  FFMA.FTZ R66, R66, R103, R19 ;  /* 0x0000006742427223 */ /* 0x000fe20000010013 */
[----:B------:R-:W-:Y:S01]  /*1ef10*/  SHF.L.U32 R103, R131, 0x10, RZ ;  /* 0x0000001083677819 */ /* 0x000fe200000006ff */
[----:B------:R-:W-:Y:S01]  /*1ef20*/  FFMA.FTZ R64, R64, R101, R29 ;  /* 0x0000006540407223 */ /* 0x000fe2000001001d */
[----:B------:R-:W-:Y:S01]  /*1ef30*/  FMUL.FTZ R54, R41, R54 ;  /* 0x0000003629367220 */ /* 0x000fe20000410000 */
[----:B------:R-:W-:Y:S01]  /*1ef40*/  PRMT R101, R130, 0x7632, R101 ;  /* 0x0000763282657816 */ /* 0x000fe20000000065 */
[--C-:B------:R-:W-:Y:S01]  /*1ef50*/  FADD.FTZ R53, R53, -R225.reuse ;  /* 0x800000e135357221 */ /* 0x100fe20000010000 */
[--C-:B------:R-:W-:Y:S01]  /*1ef60*/  FADD.FTZ R56, R56, -R225.reuse ;  /* 0x800000e138387221 */ /* 0x100fe20000010000 */
[----:B------:R-:W-:Y:S01]  /*1ef70*/  FFMA.FTZ R61, R61, R99, R30 ;  /* 0x000000633d3d7223 */ /* 0x000fe2000001001e */
[----:B------:R-:W-:Y:S01]  /*1ef80*/  FADD.FTZ R45, R45, -R225 ;  /* 0x800000e12d2d7221 */ /* 0x000fe20000010000 */
[----:B------:R-:W-:-:S02]  /*1ef90*/  IMAD.U32 R99, R132, 0x10000, RZ ;  /* 0x0001000084637824 */ /* 0x000fc400078e00ff */
[----:B------:R-:W-:Y:S01]  /*1efa0*/  FADD.FTZ R59, R59, -R225 ;  /* 0x800000e13b3b7221 */ /* 0x000fe20000010000 */
[----:B------:R-:W-:Y:S01]  /*1efb0*/  FFMA.FTZ R54, R54, R103, R13 ;  /* 0x0000006736367223 */ /* 0x000fe2000001000d */
[----:B------:R-:W-:Y:S01]  /*1efc0*/  FFMA.FTZ R62, R105, R107, R160 ;  /* 0x0000006b693e7223 */ /* 0x000fe200000100a0 */
[----:B------:R-:W-:Y:S02]  /*1efd0*/  IMAD.U32 R103, R101, 0x10000, RZ ;  /* 0x0001000065677824 */ /* 0x000fe400078e00ff */
[C---:B------:R-:W-:Y:S01]  /*1efe0*/  FMUL.FTZ R252, R41.reuse, R53 ;  /* 0x0000003529fc7220 */ /* 0x040fe20000410000 */
[----:B------:R-:W-:Y:S01]  /*1eff0*/  FMUL.FTZ R107, R41, R56 ;  /* 0x00000038296b7220 */ /* 0x000fe20000410000 */
[----:B------:R-:W-:Y:S01]  /*1f000*/  FADD.FTZ R52, R52, -R225 ;  /* 0x800000e134347221 */ /* 0x000fe20000010000 */
[----:B------:R-:W-:Y:S01]  /*1f010*/  PRMT R105, R131, 0x7632, R105 ;  /* 0x0000763283697816 */ /* 0x000fe20000000069 */
[----:B------:R-:W-:Y:S01]  /*1f020*/  FFMA.FTZ R65, R75, R99, R20 ;  /* 0x000000634b417223 */ /* 0x000fe20000010014 */
[----:B------:R-:W-:Y:S01]  /*1f030*/  FMUL.FTZ R56, R41, R45 ;  /* 0x0000002d29387220 */ /* 0x000fe20000410000 */
[--C-:B------:R-:W-:Y:S01]  /*1f040*/  FADD.FTZ R55, R55, -R225.reuse ;  /* 0x800000e137377221 */ /* 0x100fe20000010000 */
[--C-:B------:R-:W-:Y:S01]  /*1f050*/  FADD.FTZ R44, R44, -R225.reuse ;  /* 0x800000e12c2c7221 */ /* 0x100fe20000010000 */
[----:B------:R-:W-:Y:S01]  /*1f060*/  FADD.FTZ R46, R46, -R225 ;  /* 0x800000e12e2e7221 */ /* 0x000fe20000010000 */
[----:B------:R-:W-:Y:S01]  /*1f070*/  PRMT R75, R128, 0x7632, R75 ;  /* 0x00007632804b7816 */ /* 0x000fe2000000004b */
[----:B------:R-:W-:Y:S01]  /*1f080*/  FMUL.FTZ R53, R41, R59 ;  /* 0x0000003b29357220 */ /* 0x000fe20000410000 */
[----:B------:R-:W-:Y:S01]  /*1f090*/  PRMT R45, R124, 0x7632, R45 ;  /* 0x000076327c2d7816 */ /* 0x000fe2000000002d */
[--C-:B------:R-:W-:Y:S01]  /*1f0a0*/  FADD.FTZ R57, R57, -R225.reuse ;  /* 0x800000e139397221 */ /* 0x100fe20000010000 */
[----:B------:R-:W-:Y:S01]  /*1f0b0*/  FADD.FTZ R49, R49, -R225 ;  /* 0x800000e131317221 */ /* 0x000fe20000010000 */
[----:B------:R-:W-:Y:S01]  /*1f0c0*/  FFMA.FTZ R59, R252, R103, R163 ;  /* 0x00000067fc3b7223 */ /* 0x000fe200000100a3 */
[----:B------:R-:W-:Y:S01]  /*1f0d0*/  SHF.L.U32 R250, R130, 0x10, RZ ;  /* 0x0000001082fa7819 */ /* 0x000fe200000006ff */
[----:B------:R-:W-:Y:S01]  /*1f0e0*/  FMUL.FTZ R103, R41, R226 ;  /* 0x000000e229677220 */ /* 0x000fe20000410000 */
[----:B------:R-:W-:Y:S01]  /*1f0f0*/  SHF.L.U32 R105, R105, 0x10, RZ ;  /* 0x0000001069697819 */ /* 0x000fe200000006ff */
[----:B------:R-:W-:Y:S01]  /*1f100*/  FMUL.FTZ R101, R41, R52 ;  /* 0x0000003429657220 */ /* 0x000fe20000410000 */
[----:B------:R-:W-:Y:S01]  /*1f110*/  SHF.L.U32 R226, R127, 0x10, RZ ;  /* 0x000000107fe27819 */ /* 0x000fe200000006ff */
[C---:B------:R-:W-:Y:S01]  /*1f120*/  FMUL.FTZ R55, R41.reuse, R55 ;  /* 0x0000003729377220 */ /* 0x040fe20000410000 */
[C---:B------:R-:W-:Y:S01]  /*1f130*/  FMUL.FTZ R46, R41.reuse, R46 ;  /* 0x0000002e292e7220 */ /* 0x040fe20000410000 */
[----:B------:R-:W-:Y:S01]  /*1f140*/  FMUL.FTZ R227, R41, R44 ;  /* 0x0000002c29e37220 */ /* 0x000fe20000410000 */
[----:B------:R-:W-:Y:S01]  /*1f150*/  FADD.FTZ R58, R58, -R225 ;  /* 0x800000e13a3a7221 */ /* 0x000fe20000010000 */
[----:B------:R-:W-:Y:S01]  /*1f160*/  PRMT R99, R129, 0x7632, R99 ;  /* 0x0000763281637816 */ /* 0x000fe20000000063 */
[----:B------:R-:W-:-:S02]  /*1f170*/  IMAD.U32 R75, R75, 0x10000, RZ ;  /* 0x000100004b4b7824 */ /* 0x000fc400078e00ff */
[----:B------:R-:W-:Y:S01]  /*1f180*/  FMUL.FTZ R52, R41, R57 ;  /* 0x0000003929347220 */ /* 0x000fe20000410000 */
[----:B------:R-:W-:Y:S02]  /*1f190*/  IMAD.U32 R45, R45, 0x10000, RZ ;  /* 0x000100002d2d7824 */ /* 0x000fe400078e00ff */
[----:B------:R-:W-:Y:S01]  /*1f1a0*/  FMUL.FTZ R44, R41, R49 ;  /* 0x00000031292c7220 */ /* 0x000fe20000410000 */
[----:B------:R-:W-:Y:S01]  /*1f1b0*/  FFMA.FTZ R250, R101, R250, R14 ;  /* 0x000000fa65fa7223 */ /* 0x000fe2000001000e */
[----:B------:R-:W-:Y:S01]  /*1f1c0*/  FFMA.FTZ R55, R55, R105, R164 ;  /* 0x0000006937377223 */ /* 0x000fe200000100a4 */
[----:B------:R-:W-:Y:S01]  /*1f1d0*/  PRMT R101, R127, 0x7632, R101 ;  /* 0x000076327f657816 */ /* 0x000fe20000000065 */
[----:B------:R-:W-:Y:S01]  /*1f1e0*/  FFMA.FTZ R226, R46, R226, R9 ;  /* 0x000000e22ee27223 */ /* 0x000fe20000010009 */
[----:B------:R-:W-:Y:S01]  /*1f1f0*/  SHF.L.U32 R99, R99, 0x10, RZ ;  /* 0x0000001063637819 */ /* 0x000fe200000006ff */
[----:B------:R-:W-:Y:S01]  /*1f200*/  FFMA.FTZ R52, R52, R75, R161 ;  /* 0x0000004b34347223 */ /* 0x000fe200000100a1 */
[----:B------:R-:W-:-:S02]  /*1f210*/  IMAD.U32 R57, R129, 0x10000, RZ ;  /* 0x0001000081397824 */ /* 0x000fc400078e00ff */
[----:B------:R-:W-:Y:S01]  /*1f220*/  FMUL.FTZ R58, R41, R58 ;  /* 0x0000003a293a7220 */ /* 0x000fe20000410000 */
[----:B------:R-:W-:Y:S01]  /*1f230*/  SHF.L.U32 R46, R126, 0x10, RZ ;  /* 0x000000107e2e7819 */ /* 0x000fe200000006ff */
[----:B------:R-:W-:Y:S01]  /*1f240*/  FFMA.FTZ R105, R44, R45, R165 ;  /* 0x0000002d2c697223 */ /* 0x000fe200000100a5 */
[----:B------:R-:W-:Y:S01]  /*1f250*/  PRMT R75, R125, 0x7632, R75 ;  /* 0x000076327d4b7816 */ /* 0x000fe2000000004b */
[--C-:B------:R-:W-:Y:S01]  /*1f260*/  FADD.FTZ R51, R51, -R225.reuse ;  /* 0x800000e133337221 */ /* 0x100fe20000010000 */
[----:B------:R-:W-:Y:S01]  /*1f270*/  PRMT R44, R120, 0x7632, R44 ;  /* 0x00007632782c7816 */ /* 0x000fe2000000002c */
[----:B------:R-:W-:Y:S01]  /*1f280*/  FADD.FTZ R48, R48, -R225 ;  /* 0x800000e130307221 */ /* 0x000fe20000010000 */
[----:B------:R-:W-:Y:S01]  /*1f290*/  SHF.L.U32 R101, R101, 0x10, RZ ;  /* 0x0000001065657819 */ /* 0x000fe200000006ff */
[----:B------:R-:W-:Y:S01]  /*1f2a0*/  FFMA.FTZ R58, R58, R57, R15 ;  /* 0x000000393a3a7223 */ /* 0x000fe2000001000f */
[----:B------:R-:W-:Y:S01]  /*1f2b0*/  PRMT R45, R121, 0x7632, R45 ;  /* 0x00007632792d7816 */ /* 0x000fe2000000002d */
[----:B------:R-:W-:Y:S01]  /*1f2c0*/  FADD.FTZ R102, R159, -R225 ;  /* 0x800000e19f667221 */ /* 0x000fe20000010000 */
[----:B------:R-:W-:Y:S01]  /*1f2d0*/  FFMA.FTZ R53, R53, R99, R162 ;  /* 0x0000006335357223 */ /* 0x000fe200000100a2 */
[----:B------:R-:W-:Y:S01]  /*1f2e0*/  SHF.L.U32 R75, R75, 0x10, RZ ;  /* 0x000000104b4b7819 */ /* 0x000fe200000006ff */
[----:B------:R-:W-:-:S02]  /*1f2f0*/  IMAD.U32 R57, R128, 0x10000, RZ ;  /* 0x0001000080397824 */ /* 0x000fc400078e00ff */
[----:B------:R-:W-:Y:S01]  /*1f300*/  FFMA.FTZ R227, R227, R46, R10 ;  /* 0x0000002ee3e37223 */ /* 0x000fe2000001000a */
[----:B------:R-:W-:Y:S01]  /*1f310*/  PRMT R99, R126, 0x7632, R99 ;  /* 0x000076327e637816 */ /* 0x000fe20000000063 */
[C---:B------:R-:W-:Y:S01]  /*1f320*/  FMUL.FTZ R51, R41.reuse, R51 ;  /* 0x0000003329337220 */ /* 0x040fe20000410000 */
[----:B------:R-:W-:Y:S02]  /*1f330*/  IMAD.U32 R46, R44, 0x10000, RZ ;  /* 0x000100002c2e7824 */ /* 0x000fe400078e00ff */
[----:B------:R-:W-:Y:S01]  /*1f340*/  FMUL.FTZ R236, R41, R236 ;  /* 0x000000ec29ec7220 */ /* 0x000fe20000410000 */
[----:B------:R-:W-:Y:S01]  /*1f350*/  SHF.L.U32 R49, R45, 0x10, RZ ;  /* 0x000000102d317819 */ /* 0x000fe200000006ff */
[----:B------:R-:W-:Y:S01]  /*1f360*/  FADD.FTZ R38, R38, -R225 ;  /* 0x800000e126267221 */ /* 0x000fe20000010000 */
[----:B------:R-:W-:Y:S01]  /*1f370*/  FFMA.FTZ R103, R103, R101, R168 ;  /* 0x0000006567677223 */ /* 0x000fe200000100a8 */
[----:B------:R-:W-:Y:S02]  /*1f380*/  IMAD.U32 R44, R124, 0x10000, RZ ;  /* 0x000100007c2c7824 */ /* 0x000fe400078e00ff */
[----:B------:R-:W-:Y:S01]  /*1f390*/  FMUL.FTZ R45, R41, R48 ;  /* 0x00000030292d7220 */ /* 0x000fe20000410000 */
[----:B------:R-:W-:Y:S01]  /*1f3a0*/  FFMA.FTZ R107, R107, R57, R16 ;  /* 0x000000396b6b7223 */ /* 0x000fe20000010010 */
[----:B------:R-:W-:Y:S01]  /*1f3b0*/  FMUL.FTZ R101, R41, R102 ;  /* 0x0000006629657220 */ /* 0x000fe20000410000 */
[----:B------:R-:W-:Y:S01]  /*1f3c0*/  FFMA.FTZ R57, R51, R75, R166 ;  /* 0x0000004b33397223 */ /* 0x000fe200000100a6 */
[----:B------:R-:W-:Y:S01]  /*1f3d0*/  FFMA.FTZ R102, R236, R46, R169 ;  /* 0x0000002eec667223 */ /* 0x000fe200000100a9 */
[----:B------:R-:W-:Y:S01]  /*1f3e0*/  IMAD.U32 R99, R99, 0x10000, RZ ;  /* 0x0001000063637824 */ /* 0x000fe200078e00ff */
[----:B------:R-:W-:Y:S01]  /*1f3f0*/  PRMT R75, R123, 0x7632, R75 ;  /* 0x000076327b4b7816 */ /* 0x000fe2000000004b */
[----:B------:R-:W-:Y:S01]  /*1f400*/  FMUL.FTZ R159, R41, R238 ;  /* 0x000000ee299f7220 */ /* 0x000fe20000410000 */
[----:B------:R-:W-:Y:S01]  /*1f410*/  SHF.L.U32 R236, R123, 0x10, RZ ;  /* 0x000000107bec7819 */ /* 0x000fe200000006ff */
[----:B------:R-:W-:Y:S01]  /*1f420*/  FFMA.FTZ R238, R45, R44, R12 ;  /* 0x0000002c2dee7223 */ /* 0x000fe2000001000c */
[----:B------:R-:W-:Y:S01]  /*1f430*/  PRMT R51, R122, 0x7632, R51 ;  /* 0x000076327a337816 */ /* 0x000fe20000000033 */
[----:B------:R-:W-:Y:S01]  /*1f440*/  FMUL.FTZ R38, R41, R38 ;  /* 0x0000002629267220 */ /* 0x000fe20000410000 */
[----:B------:R-:W-:Y:S01]  /*1f450*/  PRMT R45, R117, 0x7632, R45 ;  /* 0x00007632752d7816 */ /* 0x000fe2000000002d */
[----:B------:R-:W-:Y:S01]  /*1f460*/  FADD.FTZ R36, R36, -R225 ;  /* 0x800000e124247221 */ /* 0x000fe20000010000 */
[----:B------:R-:W-:Y:S01]  /*1f470*/  PRMT R44, R116, 0x7632, R44 ;  /* 0x00007632742c7816 */ /* 0x000fe2000000002c */
[----:B------:R-:W-:Y:S01]  /*1f480*/  FFMA.FTZ R56, R56, R99, R167 ;  /* 0x0000006338387223 */ /* 0x000fe200000100a7 */
[----:B------:R-:W-:Y:S01]  /*1f490*/  SHF.L.U32 R75, R75, 0x10, RZ ;  /* 0x000000104b4b7819 */ /* 0x000fe200000006ff */
[----:B------:R-:W-:Y:S01]  /*1f4a0*/  FMUL.FTZ R99, R41, R242 ;  /* 0x000000f229637220 */ /* 0x000fe20000410000 */
[----:B------:R-:W-:Y:S01]  /*1f4b0*/  FFMA.FTZ R236, R38, R236, R5 ;  /* 0x000000ec26ec7223 */ /* 0x000fe20000010005 */
[----:B------:R-:W-:-:S02]  /*1f4c0*/  IMAD.U32 R51, R51, 0x10000, RZ ;  /* 0x0001000033337824 */ /* 0x000fc400078e00ff */
[----:B------:R-:W-:Y:S01]  /*1f4d0*/  FMUL.FTZ R240, R41, R240 ;  /* 0x000000f029f07220 */ /* 0x000fe20000410000 */
[----:B------:R-:W-:Y:S01]  /*1f4e0*/  SHF.L.U32 R38, R45, 0x10, RZ ;  /* 0x000000102d267819 */ /* 0x000fe200000006ff */
[----:B------:R-:W-:Y:S01]  /*1f4f0*/  FFMA.FTZ R159, R159, R49, R170 ;  /* 0x000000319f9f7223 */ /* 0x000fe200000100aa */
[----:B------:R-:W-:Y:S01]  /*1f500*/  IMAD.U32 R44, R44, 0x10000, RZ ;  /* 0x000100002c2c7824 */ /* 0x000fe200078e00ff */
[----:B------:R-:W-:Y:S01]  /*1f510*/  SHF.L.U32 R242, R122, 0x10, RZ ;  /* 0x000000107af27819 */ /* 0x000fe200000006ff */
[C---:B------:R-:W-:Y:S01]  /*1f520*/  FMUL.FTZ R45, R41.reuse, R36 ;  /* 0x00000024292d7220 */ /* 0x040fe20000410000 */
[C---:B------:R-:W-:Y:S01]  /*1f530*/  FMUL.FTZ R49, R41.reuse, R224 ;  /* 0x000000e029317220 */ /* 0x040fe20000410000 */
[----:B------:R-:W-:Y:S01]  /*1f540*/  FMUL.FTZ R244, R41, R244 ;  /* 0x000000f429f47220 */ /* 0x000fe20000410000 */
[----:B------:R-:W-:Y:S01]  /*1f550*/  FFMA.FTZ R99, R99, R75, R172 ;  /* 0x0000004b63637223 */ /* 0x000fe200000100ac */
[----:B------:R-:W-:Y:S01]  /*1f560*/  FFMA.FTZ R75, R240, R51, R171 ;  /* 0x00000033f04b7223 */ /* 0x000fe200000100ab */
[--C-:B------:R-:W-:Y:S01]  /*1f570*/  FADD.FTZ R50, R50, -R225.reuse ;  /* 0x800000e132327221 */ /* 0x100fe20000010000 */
[----:B------:R-:W-:Y:S01]  /*1f580*/  FADD.FTZ R246, R157, -R225 ;  /* 0x800000e19df67221 */ /* 0x000fe20000010000 */
[----:B------:R-:W-:Y:S01]  /*1f590*/  PRMT R51, R119, 0x7632, R51 ;  /* 0x0000763277337816 */ /* 0x000fe20000000033 */
[----:B------:R-:W-:Y:S01]  /*1f5a0*/  FFMA.FTZ R242, R45, R242, R6 ;  /* 0x000000f22df27223 */ /* 0x000fe20000010006 */
[----:B------:R-:W-:Y:S01]  /*1f5b0*/  FFMA.FTZ R157, R244, R44, R173 ;  /* 0x0000002cf49d7223 */ /* 0x000fe200000100ad */
[----:B------:R-:W-:Y:S01]  /*1f5c0*/  FFMA.FTZ R224, R49, R38, R174 ;  /* 0x0000002631e07223 */ /* 0x000fe200000100ae */
[----:B------:R-:W0:Y:S01]  /*1f5d0*/  @!P0 LDC.64 R44, c[0x0][0x250] ;  /* 0x00009400ff2c8b82 */ /* 0x000e220000000a00 */
[----:B------:R-:W-:Y:S01]  /*1f5e0*/  FMUL.FTZ R50, R41, R50 ;  /* 0x0000003229327220 */ /* 0x000fe20000410000 */
[----:B------:R-:W-:Y:S01]  /*1f5f0*/  SHF.L.U32 R51, R51, 0x10, RZ ;  /* 0x0000001033337819 */ /* 0x000fe200000006ff */
[----:B------:R-:W-:-:S02]  /*1f600*/  IMAD.U32 R240, R125, 0x10000, RZ ;  /* 0x000100007df07824 */ /* 0x000fc400078e00ff */
[----:B------:R-:W-:Y:S01]  /*1f610*/  FADD.FTZ R158, R158, -R225 ;  /* 0x800000e19e9e7221 */ /* 0x000fe20000010000 */
[----:B------:R-:W-:Y:S01]  /*1f620*/  IMAD.U32 R36, R119, 0x10000, RZ ;  /* 0x0001000077247824 */ /* 0x000fe200078e00ff */
[----:B------:R-:W-:Y:S01]  /*1f630*/  LEA R244, P1, R219, UR16, 0x4 ;  /* 0x00000010dbf47c11 */ /* 0x000fe2000f8220ff */
[----:B------:R-:W-:Y:S01]  /*1f640*/  FFMA.FTZ R240, R50, R240, R11 ;  /* 0x000000f032f07223 */ /* 0x000fe2000001000b */
[----:B------:R-:W1:Y:S01]  /*1f650*/  @!P0 LDC.64 R48, c[0x0][0x258] ;  /* 0x00009600ff308b82 */ /* 0x000e620000000a00 */
[----:B------:R-:W-:Y:S01]  /*1f660*/  FFMA.FTZ R101, R101, R51, R176 ;  /* 0x0000003365657223 */ /* 0x000fe200000100b0 */
[----:B------:R-:W-:Y:S01]  /*1f670*/  FMUL.FTZ R237, R41, R158 ;  /* 0x0000009e29ed7220 */ /* 0x000fe20000410000 */
[--C-:B------:R-:W-:Y:S01]  /*1f680*/  FADD.FTZ R40, R40, -R225.reuse ;  /* 0x800000e128287221 */ /* 0x100fe20000010000 */
[----:B------:R-:W-:Y:S01]  /*1f690*/  PRMT R46, R118, 0x7632, R46 ;  /* 0x00007632762e7816 */ /* 0x000fe2000000002e */
[----:B------:R-:W-:Y:S01]  /*1f6a0*/  FADD.FTZ R156, R156, -R225 ;  /* 0x800000e19c9c7221 */ /* 0x000fe20000010000 */
[----:B------:R-:W-:Y:S01]  /*1f6b0*/  F2FP.BF16.F32.PACK_AB R37, R106, R37 ;  /* 0x000000256a25723e */ /* 0x000fe200000010ff */
[----:B------:R-:W-:Y:S01]  /*1f6c0*/  FFMA.FTZ R106, R237, R36, R0 ;  /* 0x00000024ed6a7223 */ /* 0x000fe20000010000 */
[----:B------:R-:W2:Y:S01]  /*1f6d0*/  LDC.64 R50, c[0x0][0x2b8] ;  /* 0x0000ae00ff327b82 */ /* 0x000ea20000000a00 */
[----:B------:R-:W-:Y:S01]  /*1f6e0*/  F2FP.BF16.F32.PACK_AB R38, R33, R100 ;  /* 0x000000642126723e */ /* 0x000fe200000010ff */
[----:B------:R-:W-:Y:S01]  /*1f6f0*/  FMUL.FTZ R235, R41, R40 ;  /* 0x0000002829eb7220 */ /* 0x000fe20000410000 */
[----:B------:R-:W-:Y:S01]  /*1f700*/  F2FP.BF16.F32.PACK_AB R39, R39, R248 ;  /* 0x000000f82727723e */ /* 0x000fe200000010ff */
[----:B------:R-:W-:Y:S01]  /*1f710*/  IMAD.U32 R46, R46, 0x10000, RZ ;  /* 0x000100002e2e7824 */ /* 0x000fe200078e00ff */
[----:B------:R-:W-:Y:S01]  /*1f720*/  SHF.L.U32 R33, R120, 0x10, RZ ;  /* 0x0000001078217819 */ /* 0x000fe200000006ff */
[----:B------:R-:W-:Y:S01]  /*1f730*/  FMUL.FTZ R246, R41, R246 ;  /* 0x000000f629f67220 */ /* 0x000fe20000410000 */
[----:B------:R-:W-:Y:S01]  /*1f740*/  F2FP.BF16.F32.PACK_AB R36, R35, R104 ;  /* 0x000000682324723e */ /* 0x000fe200000010ff */
[----:B0-----:R-:W-:Y:S01]  /*1f750*/  @!P0 IMAD.WIDE R44, R217, 0x4, R44 ;  /* 0x00000004d92c8825 */ /* 0x001fe200078e022c */
[----:B------:R-:W-:-:S03]  /*1f760*/  LEA.HI.X R245, R219, UR17, RZ, 0x4, P1 ;  /* 0x00000011dbf57c11 */ /* 0x000fc600088f24ff */
[--C-:B------:R-:W-:Y:S01]  /*1f770*/  FADD.FTZ R42, R42, -R225.reuse ;  /* 0x800000e12a2a7221 */ /* 0x100fe20000010000 */
[--C-:B------:R-:W-:Y:S01]  /*1f780*/  FADD.FTZ R32, R32, -R225.reuse ;  /* 0x800000e120207221 */ /* 0x100fe20000010000 */
[----:B------:R-:W-:Y:S01]  /*1f790*/  FADD.FTZ R34, R34, -R225 ;  /* 0x800000e122227221 */ /* 0x000fe20000010000 */
[----:B------:R0:W-:Y:S01]  /*1f7a0*/  @!P0 STG.E desc[UR4][R44.64], R223 ;  /* 0x000000df2c008986 */ /* 0x0001e2000c101904 */
[----:B------:R-:W-:Y:S01]  /*1f7b0*/  FFMA.FTZ R235, R235, R33, R8 ;  /* 0x00000021ebeb7223 */ /* 0x000fe20000010008 */
[----:B------:R-:W-:Y:S01]  /*1f7c0*/  FFMA.FTZ R225, R246, R46, R175 ;  /* 0x0000002ef6e17223 */ /* 0x000fe200000100af */
[----:B-1----:R-:W-:-:S04]  /*1f7d0*/  @!P0 IMAD.WIDE R48, R217, 0x4, R48 ;  /* 0x00000004d9308825 */ /* 0x002fc800078e0230 */
[C---:B------:R-:W-:Y:S01]  /*1f7e0*/  FMUL.FTZ R33, R41.reuse, R156 ;  /* 0x0000009c29217220 */ /* 0x040fe20000410000 */
[----:B------:R-:W-:Y:S01]  /*1f7f0*/  SHF.L.U32 R156, R118, 0x10, RZ ;  /* 0x00000010769c7819 */ /* 0x000fe200000006ff */
[----:B------:R-:W-:Y:S01]  /*1f800*/  FMUL.FTZ R34, R41, R34 ;  /* 0x0000002229227220 */ /* 0x000fe20000410000 */
[----:B------:R-:W-:Y:S01]  /*1f810*/  SHF.L.U32 R104, R116, 0x10, RZ ;  /* 0x0000001074687819 */ /* 0x000fe200000006ff */
[----:B------:R1:W-:Y:S01]  /*1f820*/  @!P0 STG.E desc[UR4][R48.64], R41 ;  /* 0x0000002930008986 */ /* 0x0003e2000c101904 */
[----:B------:R-:W-:Y:S02]  /*1f830*/  IMAD.U32 R237, R117, 0x10000, RZ ;  /* 0x0001000075ed7824 */ /* 0x000fe400078e00ff */
[----:B------:R-:W-:Y:S01]  /*1f840*/  FFMA.FTZ R156, R33, R156, R2 ;  /* 0x0000009c219c7223 */ /* 0x000fe20000010002 */
[--C-:B--2---:R-:W-:Y:S01]  /*1f850*/  IMAD.WIDE.U32 R246, R228, 0x10, R50.reuse ;  /* 0x00000010e4f67825 */ /* 0x104fe200078e0032 */
[----:B------:R2:W-:Y:S03]  /*1f860*/  STG.E.128 desc[UR4][R244.64], R36 ;  /* 0x00000024f4007986 */ /* 0x0005e6000c101d04 */
[C---:B------:R-:W-:Y:S01]  /*1f870*/  FMUL.FTZ R33, R41.reuse, R32 ;  /* 0x0000002029217220 */ /* 0x040fe20000410000 */
[----:B------:R-:W-:Y:S01]  /*1f880*/  FMUL.FTZ R42, R41, R42 ;  /* 0x0000002a292a7220 */ /* 0x000fe20000410000 */
[----:B------:R-:W-:-:S04]  /*1f890*/  IMAD.WIDE.U32 R248, R229, 0x10, R50 ;  /* 0x00000010e5f87825 */ /* 0x000fc800078e0032 */
[----:B------:R-:W-:Y:S01]  /*1f8a0*/  FFMA.FTZ R237, R34, R237, R3 ;  /* 0x000000ed22ed7223 */ /* 0x000fe20000010003 */
[----:B------:R-:W-:Y:S01]  /*1f8b0*/  FFMA.FTZ R104, R33, R104, R4 ;  /* 0x0000006821687223 */ /* 0x000fe20000010004 */
[----:B------:R-:W-:Y:S01]  /*1f8c0*/  F2FP.BF16.F32.PACK_AB R35, R47, R92 ;  /* 0x0000005c2f23723e */ /* 0x000fe200000010ff */
[--C-:B0-----:R-:W-:Y:S01]  /*1f8d0*/  IMAD.WIDE.U32 R44, R231, 0x10, R50.reuse ;  /* 0x00000010e72c7825 */ /* 0x101fe200078e0032 */
[----:B-1----:R-:W-:Y:S02]  /*1f8e0*/  F2FP.BF16.F32.PACK_AB R49, R61, R66 ;  /* 0x000000423d31723e */ /* 0x002fe400000010ff */
[----:B------:R-:W-:Y:S01]  /*1f8f0*/  F2FP.BF16.F32.PACK_AB R34, R98, R43 ;  /* 0x0000002b6222723e */ /* 0x000fe200000010ff */
[----:B------:R-:W-:Y:S01]  /*1f900*/  IMAD.WIDE.U32 R228, R232, 0x10, R50 ;  /* 0x00000010e8e47825 */ /* 0x000fe200078e0032 */
[----:B------:R-:W-:Y:S02]  /*1f910*/  F2FP.BF16.F32.PACK_AB R33, R93, R94 ;  /* 0x0000005e5d21723e */ /* 0x000fe400000010ff */
[----:B------:R-:W-:Y:S01]  /*1f920*/  F2FP.BF16.F32.PACK_AB R32, R95, R96 ;  /* 0x000000605f20723e */ /* 0x000fe200000010ff */
[----:B------:R-:W-:Y:S01]  /*1f930*/  IMAD.U32 R100, R121, 0x10000, RZ ;  /* 0x0001000079647824 */ /* 0x000fe200078e00ff */
[----:B------:R-:W-:Y:S01]  /*1f940*/  F2FP.BF16.F32.PACK_AB R43, R78, R79 ;  /* 0x0000004f4e2b723e */ /* 0x000fe200000010ff */
[----:B------:R-:W-:Y:S01]  /*1f950*/  IMAD.MOV.U32 R92, RZ, RZ, R44 ;  /* 0x000000ffff5c7224 */ /* 0x000fe200078e002c */
[----:B--2---:R-:W-:Y:S01]  /*1f960*/  F2FP.BF16.F32.PACK_AB R39, R87, R86 ;  /* 0x000000565727723e */ /* 0x004fe200000010ff */
[----:B------:R-:W-:-:S04]  /*1f970*/  IMAD.WIDE.U32 R244, R222, 0x10, R50 ;  /* 0x00000010def47825 */ /* 0x000fc800078e0032 */
[----:B------:R-:W-:Y:S01]  /*1f980*/  FFMA.FTZ R100, R42, R100, R7 ;  /* 0x000000642a647223 */ /* 0x000fe20000010007 */
[----:B------:R-:W-:Y:S01]  /*1f990*/  F2FP.BF16.F32.PACK_AB R38, R84, R85 ;  /* 0x000000555426723e */ /* 0x000fe200000010ff */
[--C-:B------:R-:W-:Y:S01]  /*1f9a0*/  IMAD.WIDE.U32 R222, R230, 0x10, R50.reuse ;  /* 0x00000010e6de7825 */ /* 0x100fe200078e0032 */
[----:B------:R-:W-:Y:S01]  /*1f9b0*/  F2FP.BF16.F32.PACK_AB R37, R90, R91 ;  /* 0x0000005b5a25723e */ /* 0x000fe200000010ff */
[----:B------:R-:W-:Y:S01]  /*1f9c0*/  STG.E.128 desc[UR4][R244.64], R32 ;  /* 0x00000020f4007986 */ /* 0x000fe2000c101d04 */
[----:B------:R-:W-:Y:S01]  /*1f9d0*/  F2FP.BF16.F32.PACK_AB R36, R89, R88 ;  /* 0x000000585924723e */ /* 0x000fe200000010ff */
[--C-:B------:R-:W-:Y:S01]  /*1f9e0*/  IMAD.WIDE.U32 R230, R233, 0x10, R50.reuse ;  /* 0x00000010e9e67825 */ /* 0x100fe200078e0032 */
[----:B------:R-:W-:Y:S02]  /*1f9f0*/  F2FP.BF16.F32.PACK_AB R42, R77, R82 ;  /* 0x000000524d2a723e */ /* 0x000fe400000010ff */
[----:B------:R-:W-:Y:S01]  /*1fa00*/  F2FP.BF16.F32.PACK_AB R41, R83, R76 ;  /* 0x0000004c5329723e */ /* 0x000fe200000010ff */
[----:B------:R-:W-:Y:S01]  /*1fa10*/  IMAD.WIDE.U32 R232, R234, 0x10, R50 ;  /* 0x00000010eae87825 */ /* 0x000fe200078e0032 */
[----:B------:R-:W-:Y:S01]  /*1fa20*/  F2FP.BF16.F32.PACK_AB R50, R67, R60 ;  /* 0x0000003c4332723e */ /* 0x000fe200000010ff */
[----:B------:R-:W-:Y:S01]  /*1fa30*/  STG.E.128 desc[UR4][R246.64], R36 ;  /* 0x00000024f6007986 */ /* 0x000fe2000c101d04 */
[----:B------:R-:W0:Y:S01]  /*1fa40*/  LDC.64 R60, c[0x0][0x210] ;  /* 0x00008400ff3c7b82 */ /* 0x000e220000000a00 */
[----:B------:R-:W-:-:S02]  /*1fa50*/  F2FP.BF16.F32.PACK_AB R40, R80, R81 ;  /* 0x000000515028723e */ /* 0x000fc400000010ff */
[----:B------:R-:W-:Y:S02]  /*1fa60*/  MOV R93, R45 ;  /* 0x0000002d005d7202 */ /* 0x000fe40000000f00 */
[----:B------:R-:W-:Y:S01]  /*1fa70*/  F2FP.BF16.F32.PACK_AB R47, R70, R71 ;  /* 0x00000047462f723e */ /* 0x000fe200000010ff */
[----:B------:R1:W-:Y:S01]  /*1fa80*/  STG.E.128 desc[UR4][R248.64], R40 ;  /* 0x00000028f8007986 */ /* 0x0003e2000c101d04 */
[----:B------:R-:W-:Y:S02]  /*1fa90*/  F2FP.BF16.F32.PACK_AB R46, R97, R68 ;  /* 0x00000044612e723e */ /* 0x000fe400000010ff */
[----:B------:R-:W-:Y:S02]  /*1faa0*/  F2FP.BF16.F32.PACK_AB R45, R69, R74 ;  /* 0x0000004a452d723e */ /* 0x000fe400000010ff */
[----:B------:R-:W-:Y:S02]  /*1fab0*/  F2FP.BF16.F32.PACK_AB R44, R72, R73 ;  /* 0x00000049482c723e */ /* 0x000fe400000010ff */
        /* <DEDUP_REMOVED lines=8> */
[----:B0-----:R-:W-:Y:S01]  /*1fb40*/  IMAD R217, R60, 0x4, R217 ;  /* 0x000000043cd97824 */ /* 0x001fe200078e02d9 */
[----:B-1----:R-:W-:-:S02]  /*1fb50*/  LEA R40, P0, R221, UR16, 0x4 ;  /* 0x00000010dd287c11 */ /* 0x002fc4000f8020ff */
[----:B------:R-:W-:Y:S01]  /*1fb60*/  F2FP.BF16.F32.PACK_AB R58, R56, R227 ;  /* 0x000000e3383a723e */ /* 0x000fe200000010ff */
[----:B------:R2:W-:Y:S01]  /*1fb70*/  STG.E.128 desc[UR4][R228.64], R52 ;  /* 0x00000034e4007986 */ /* 0x0005e2000c101d04 */
[----:B------:R-:W-:Y:S02]  /*1fb80*/  F2FP.BF16.F32.PACK_AB R59, R103, R226 ;  /* 0x000000e2673b723e */ /* 0x000fe400000010ff */
[----:B------:R-:W-:Y:S02]  /*1fb90*/  F2FP.BF16.F32.PACK_AB R57, R57, R240 ;  /* 0x000000f03939723e */ /* 0x000fe400000010ff */
[----:B------:R-:W-:Y:S02]  /*1fba0*/  F2FP.BF16.F32.PACK_AB R56, R105, R238 ;  /* 0x000000ee6938723e */ /* 0x000fe400000010ff */
[----:B------:R-:W-:Y:S02]  /*1fbb0*/  F2FP.BF16.F32.PACK_AB R35, R99, R236 ;  /* 0x000000ec6323723e */ /* 0x000fe400000010ff */
[----:B------:R-:W-:Y:S01]  /*1fbc0*/  F2FP.BF16.F32.PACK_AB R34, R75, R242 ;  /* 0x000000f24b22723e */ /* 0x000fe200000010ff */
[----:B------:R2:W-:Y:S01]  /*1fbd0*/  STG.E.128 desc[UR4][R230.64], R56 ;  /* 0x00000038e6007986 */ /* 0x0005e2000c101d04 */
[----:B------:R-:W-:-:S02]  /*1fbe0*/  F2FP.BF16.F32.PACK_AB R33, R159, R100 ;  /* 0x000000649f21723e */ /* 0x000fc400000010ff */
[----:B------:R-:W-:Y:S02]  /*1fbf0*/  F2FP.BF16.F32.PACK_AB R32, R102, R235 ;  /* 0x000000eb6620723e */ /* 0x000fe400000010ff */
[----:B------:R-:W-:Y:S02]  /*1fc00*/  F2FP.BF16.F32.PACK_AB R39, R101, R106 ;  /* 0x0000006a6527723e */ /* 0x000fe400000010ff */
[----:B------:R-:W-:Y:S01]  /*1fc10*/  F2FP.BF16.F32.PACK_AB R38, R225, R156 ;  /* 0x0000009ce126723e */ /* 0x000fe200000010ff */
[----:B------:R2:W-:Y:S01]  /*1fc20*/  STG.E.128 desc[UR4][R232.64], R32 ;  /* 0x00000020e8007986 */ /* 0x0005e2000c101d04 */
[----:B------:R-:W-:Y:S02]  /*1fc30*/  F2FP.BF16.F32.PACK_AB R37, R224, R237 ;  /* 0x000000ede025723e */ /* 0x000fe400000010ff */
[----:B------:R-:W-:Y:S02]  /*1fc40*/  LEA.HI.X R41, R221, UR17, RZ, 0x4, P0 ;  /* 0x00000011dd297c11 */ /* 0x000fe400080f24ff */
[----:B------:R-:W-:-:S02]  /*1fc50*/  F2FP.BF16.F32.PACK_AB R36, R157, R104 ;  /* 0x000000689d24723e */ /* 0x000fc400000010ff */
[----:B------:R-:W-:-:S03]  /*1fc60*/  ISETP.GE.AND P0, PT, R217, R61, PT ;  /* 0x0000003dd900720c */ /* 0x000fc60003f06270 */
[----:B------:R2:W-:Y:S10]  /*1fc70*/  STG.E.128 desc[UR4][R40.64], R36 ;  /* 0x0000002428007986 */ /* 0x0005f4000c101d04 */
[----:B------:R-:W-:Y:S05]  /*1fc80*/  @!P0 BRA `(.L_x_25278) ;  /* 0xfffffe1400248947 */ /* 0x000fea000383ffff */
[----:B------:R-:W-:Y:S05]  /*1fc90*/  BSYNC B0 ;  /* 0x0000000000007941 */ /* 0x000fea0003800000 */
.L_x_24716:
[----:B------:R-:W-:Y:S05]  /*1fca0*/  EXIT ;  /* 0x000000000000794d */ /* 0x000fea0003800000 */
.L_x_25277:
        /* <DEDUP_REMOVED lines=8> */
.L_x_25280:
[----:B------:R-:W-:Y:S05]  /*1fd30*/  BSYNC B1 ;  /* 0x0000000000017941 */ /* 0x000fea0003800000 */
.L_x_25279:
        /* <DEDUP_REMOVED lines=10> */
.L_x_25281:
[----:B------:R-:W-:Y:S02]  /*1fde0*/  IMAD.MOV.U32 R241, RZ, RZ, 0x4 ;  /* 0x00000004fff17424 */ /* 0x000fe400078e00ff */
[----:B------:R-:W-:-:S04]  /*1fdf0*/  IMAD.MOV.U32 R223, RZ, RZ, R237 ;  /* 0x000000ffffdf7224 */ /* 0x000fc800078e00ed */
[----:B------:R-:W-:-:S05]  /*1fe00*/  FADD.FTZ R227, R226, R223 ;  /* 0x000000dfe2e37221 */ /* 0x000fca0000010000 */
[----:B------:R-:W-:-:S07]  /*1fe10*/  MOV R240, R227 ;  /* 0x000000e300f07202 */ /* 0x000fce0000000f00 */
[----:B------:R-:W-:Y:S05]  /*1fe20*/  WARPSYNC.COLLECTIVE R239, `(.L_x_25282) ;  /* 0x00000000ef087348 */ /* 0x000fea0003c00000 */
[----:B------:R0:W1:Y:S02]  /*1fe30*/  SHFL.BFLY P1, R237, R240, R241, R242 ;  /* 0x0c0000f1f0ed7389 */ /* 0x00006400000200f2 */
[----:B01----:R-:W-:Y:S01]  /*1fe40*/  ENDCOLLECTIVE ;  /* 0x000000000000791b */ /* 0x003fe20003800000 */
.L_x_25282:
[----:B------:R-:W-:Y:S01]  /*1fe50*/  HFMA2.MMA R241, -RZ, RZ, 0, 4.76837158203125e-07 ;  /* 0x00000008fff17435 */ /* 0x000fe200000001ff */
[----:B------:R-:W-:-:S05]  /*1fe60*/  MOV R236, R237 ;  /* 0x000000ed00ec7202 */ /* 0x000fca0000000f00 */
[----:B------:R-:W-:-:S04]  /*1fe70*/  FADD.FTZ R236, R227, R236 ;  /* 0x000000ece3ec7221 */ /* 0x000fc80000010000 */
[----:B------:R-:W-:-:S07]  /*1fe80*/  IMAD.MOV.U32 R240, RZ, RZ, R236 ;  /* 0x000000fffff07224 */ /* 0x000fce00078e00ec */
[----:B------:R-:W-:Y:S05]  /*1fe90*/  WARPSYNC.COLLECTIVE R239, `(.L_x_25283) ;  /* 0x00000000ef087348 */ /* 0x000fea0003c00000 */
[----:B------:R0:W1:Y:S02]  /*1fea0*/  SHFL.BFLY P1, R237, R240, R241, R242 ;  /* 0x0c0000f1f0ed7389 */ /* 0x00006400000200f2 */
[----:B01----:R-:W-:Y:S01]  /*1feb0*/  ENDCOLLECTIVE ;  /* 0x000000000000791b */ /* 0x003fe20003800000 */
.L_x_25283:
[----:B------:R-:W-:Y:S02]  /*1fec0*/  IMAD.MOV.U32 R241, RZ, RZ, 0x10 ;  /* 0x00000010fff17424 */ /* 0x000fe400078e00ff */
[----:B------:R-:W-:-:S04]  /*1fed0*/  IMAD.MOV.U32 R223, RZ, RZ, R237 ;  /* 0x000000ffffdf7224 */ /* 0x000fc800078e00ed */
[----:B------:R-:W-:-:S05]  /*1fee0*/  FADD.FTZ R235, R236, R223 ;  /* 0x000000dfeceb7221 */ /* 0x000fca0000010000 */
[----:B------:R-:W-:-:S07]  /*1fef0*/  MOV R240, R235 ;  /* 0x000000eb00f07202 */ /* 0x000fce0000000f00 */
[----:B------:R-:W-:Y:S05]  /*1ff00*/  WARPSYNC.COLLECTIVE R239, `(.L_x_25284) ;  /* 0x00000000ef087348 */ /* 0x000fea0003c00000 */
[----:B------:R0:W1:Y:S02]  /*1ff10*/  SHFL.BFLY P1, R237, R240, R241, R242 ;  /* 0x0c0000f1f0ed7389 */ /* 0x00006400000200f2 */
[----:B01----:R-:W-:Y:S01]  /*1ff20*/  ENDCOLLECTIVE ;  /* 0x000000000000791b */ /* 0x003fe20003800000 */
.L_x_25284:
        /* <DEDUP_REMOVED lines=164> */
[----:B------:R-:W-:-:S07]  /*20970*/  IMAD.MOV.U32 R240, RZ, RZ, R224 ;  /* 0x000000fffff07224 */ /* 0x000fce00078e00e0 */
[----:B------:R-:W-:Y:S05]  /*20980*/  WARPSYNC.COLLECTIVE R239, `(.L_x_25285) ;  /* 0x00000000ef087348 */ /* 0x000fea0003c00000 */
[----:B------:R0:W1:Y:S02]  /*20990*/  SHFL.BFLY P1, R237, R240, R241, R242 ;  /* 0x0c0000f1f0ed7389 */ /* 0x00006400000200f2 */
[----:B01----:R-:W-:Y:S01]  /*209a0*/  ENDCOLLECTIVE ;  /* 0x000000000000791b */ /* 0x003fe20003800000 */
.L_x_25285:
[----:B------:R-:W-:Y:S02]  /*209b0*/  IMAD.MOV.U32 R241, RZ, RZ, 0x2 ;  /* 0x00000002fff17424 */ /* 0x000fe400078e00ff */
[----:B------:R-:W-:-:S04]  /*209c0*/  IMAD.MOV.U32 R227, RZ, RZ, R237 ;  /* 0x000000ffffe37224 */ /* 0x000fc800078e00ed */
[----:B------:R-:W-:-:S05]  /*209d0*/  FADD.FTZ R227, R224, R227 ;  /* 0x000000e3e0e37221 */ /* 0x000fca0000010000 */
[----:B------:R-:W-:-:S07]  /*209e0*/  MOV R240, R227 ;  /* 0x000000e300f07202 */ /* 0x000fce0000000f00 */
[----:B------:R-:W-:Y:S05]  /*209f0*/  WARPSYNC.COLLECTIVE R239, `(.L_x_25286) ;  /* 0x00000000ef087348 */ /* 0x000fea0003c00000 */
[----:B------:R0:W1:Y:S02]  /*20a00*/  SHFL.BFLY P1, R237, R240, R241, R242 ;  /* 0x0c0000f1f0ed7389 */ /* 0x00006400000200f2 */
[----:B01----:R-:W-:Y:S01]  /*20a10*/  ENDCOLLECTIVE ;  /* 0x000000000000791b */ /* 0x003fe20003800000 */
.L_x_25286:
[----:B------:R-:W-:Y:S01]  /*20a20*/  HFMA2.MMA R241, -RZ, RZ, 0, 2.384185791015625e-07 ;  /* 0x00000004fff17435 */ /* 0x000fe200000001ff */
[----:B------:R-:W-:-:S05]  /*20a30*/  MOV R226, R237 ;  /* 0x000000ed00e27202 */ /* 0x000fca0000000f00 */
[----:B------:R-:W-:-:S04]  /*20a40*/  FADD.FTZ R226, R227, R226 ;  /* 0x000000e2e3e27221 */ /* 0x000fc80000010000 */
[----:B------:R-:W-:-:S07]  /*20a50*/  IMAD.MOV.U32 R240, RZ, RZ, R226 ;  /* 0x000000fffff07224 */ /* 0x000fce00078e00e2 */
[----:B------:R-:W-:Y:S05]  /*20a60*/  WARPSYNC.COLLECTIVE R239, `(.L_x_25287) ;  /* 0x00000000ef087348 */ /* 0x000fea0003c00000 */
[----:B------:R0:W1:Y:S02]  /*20a70*/  SHFL.BFLY P1, R237, R240, R241, R242 ;  /* 0x0c0000f1f0ed7389 */ /* 0x00006400000200f2 */
[----:B01----:R-:W-:Y:S01]  /*20a80*/  ENDCOLLECTIVE ;  /* 0x000000000000791b */ /* 0x003fe20003800000 */
.L_x_25287:
[----:B------:R-:W-:Y:S02]  /*20a90*/  IMAD.MOV.U32 R241, RZ, RZ, 0x8 ;  /* 0x00000008fff17424 */ /* 0x000fe400078e00ff */
[----:B------:R-:W-:-:S04]  /*20aa0*/  IMAD.MOV.U32 R235, RZ, RZ, R237 ;  /* 0x000000ffffeb7224 */ /* 0x000fc800078e00ed */
[----:B------:R-:W-:-:S05]  /*20ab0*/  FADD.FTZ R235, R226, R235 ;  /* 0x000000ebe2eb7221 */ /* 0x000fca0000010000 */
[----:B------:R-:W-:-:S07]  /*20ac0*/  MOV R240, R235 ;  /* 0x000000eb00f07202 */ /* 0x000fce0000000f00 */
[----:B------:R-:W-:Y:S05]  /*20ad0*/  WARPSYNC.COLLECTIVE R239, `(.L_x_25288) ;  /* 0x00000000ef087348 */ /* 0x000fea0003c00000 */
[----:B------:R0:W1:Y:S02]  /*20ae0*/  SHFL.BFLY P1, R237, R240, R241, R242 ;  /* 0x0c0000f1f0ed7389 */ /* 0x00006400000200f2 */
[----:B01----:R-:W-:Y:S01]  /*20af0*/  ENDCOLLECTIVE ;  /* 0x000000000000791b */ /* 0x003fe20003800000 */
.L_x_25288:
[----:B------:R-:W-:Y:S01]  /*20b00*/  HFMA2.MMA R241, -RZ, RZ, 0, 9.5367431640625e-07 ;  /* 0x00000010fff17435 */ /* 0x000fe200000001ff */
[----:B------:R-:W-:-:S05]  /*20b10*/  MOV R236, R237 ;  /* 0x000000ed00ec7202 */ /* 0x000fca0000000f00 */
[----:B------:R-:W-:-:S04]  /*20b20*/  FADD.FTZ R236, R235, R236 ;  /* 0x000000ecebec7221 */ /* 0x000fc80000010000 */
[----:B------:R-:W-:-:S07]  /*20b30*/  IMAD.MOV.U32 R240, RZ, RZ, R236 ;  /* 0x000000fffff07224 */ /* 0x000fce00078e00ec */
[----:B------:R-:W-:Y:S05]  /*20b40*/  WARPSYNC.COLLECTIVE R239, `(.L_x_25289) ;  /* 0x00000000ef087348 */ /* 0x000fea0003c00000 */
[----:B------:R0:W1:Y:S02]  /*20b50*/  SHFL.BFLY P1, R237, R240, R241, R242 ;  /* 0x0c0000f1f0ed7389 */ /* 0x00006400000200f2 */
[----:B01----:R-:W-:Y:S01]  /*20b60*/  ENDCOLLECTIVE ;  /* 0x000000000000791b */ /* 0x003fe20003800000 */
.L_x_25289:
[----:B------:R-:W-:Y:S05]  /*20b70*/  BRA `(.L_x_25290) ;  /* 0xffffffd400547947 */ /* 0x000fea000383ffff */
.L_x_25291:
        /* <DEDUP_REMOVED lines=16> */
.L_x_72337:


//--------------------- .text._ZN10layer_norm13ln_fwd_kernelINS_13Kernel_traitsI13__nv_bfloat16S2_fS2_fjLj2560ELj1ELj4ELj1ELj16ENS_18Kernel_traits_baseILj2560ES2_S2_fS2_fjLj128EEEEELb1ELb0ELb1ELb0EEEvNS_9FwdParamsE --------------------------
	.section	.text._ZN10layer_norm13ln_fwd_kernelINS_13Kernel_traitsI13__nv_bfloat16S2_fS2_fjLj2560ELj1ELj4ELj1ELj16ENS_18Kernel_traits_baseILj2560ES2_S2_fS2_fjLj128EEEEELb1ELb0ELb1ELb0EEEvNS_9FwdParamsE,"ax",@progbits
	.align	128
        .global         _ZN10layer_norm13ln_fwd_kernelINS_13Kernel_traitsI13__nv_bfloat16S2_fS2_fjLj2560ELj1ELj4ELj1ELj16ENS_18Kernel_traits_baseILj2560ES2_S2_fS2_fjLj128EEEEELb1ELb0ELb1ELb0EEEvNS_9FwdParamsE
        .type           _ZN10layer_norm13ln_fwd_kernelINS_13Kernel_traitsI13__nv_bfloat16S2_fS2_fjLj2560ELj1ELj4ELj1ELj16ENS_18Kernel_traits_baseILj2560ES2_S2_fS2_fjLj128EEEEELb1ELb0ELb1ELb0EEEvNS_9FwdParamsE,@function
        .size           _ZN10layer_norm13ln_fwd_kernelINS_13Kernel_traitsI13__nv_bfloat16S2_fS2_fjLj2560ELj1ELj4ELj1ELj16ENS_18Kernel_traits_baseILj2560ES2_S2_fS2_fjLj128EEEEELb1ELb0ELb1ELb0EEEvNS_9FwdParamsE,(.L_x_72338 - _ZN10layer_norm13ln_fwd_kernelINS_13Kernel_traitsI13__nv_bfloat16S2_fS2_fjLj2560ELj1ELj4ELj1ELj16ENS_18Kernel_traits_baseILj2560ES2_S2_fS2_fjLj128EEEEELb1ELb0ELb1ELb0EEEvNS_9FwdParamsE)
        .other          _ZN10layer_norm13ln_fwd_kernelINS_13Kernel_traitsI13__nv_bfloat16S2_fS2_fjLj2560ELj1ELj4ELj1ELj16ENS_18Kernel_traits_baseILj2560ES2_S2_fS2_fjLj128EEEEELb1ELb0ELb1ELb0EEEvNS_9FwdParamsE,@"STO_CUDA_ENTRY STV_DEFAULT"
_ZN10layer_norm13ln_fwd_kernelINS_13Kernel_traitsI13__nv_bfloat16S2_fS2_fjLj2560ELj1ELj4ELj1ELj16ENS_18Kernel_traits_baseILj2560ES2_S2_fS2_fjLj128EEEEELb1ELb0ELb1ELb0EEEvNS_9FwdParamsE:
.text._ZN10layer_norm13ln_fwd_kernelINS_13Kernel_traitsI13__nv_bfloat16S2_fS2_fjLj2560ELj1ELj4ELj1ELj16ENS_18Kernel_traits_baseILj2560ES2_S2_fS2_fjLj128EEEEELb1ELb0ELb1ELb0EEEvNS_9FwdParamsE:
        /* <DEDUP_REMOVED lines=106> */
.L_x_25293:
[----:B------:R-:W-:Y:S05]  /*06a0*/  BSYNC B0 ;  /* 0x0000000000007941 */ /* 0x000fea0003800000 */
.L_x_25292:
        /* <DEDUP_REMOVED lines=18> */
.L_x_25295:
[----:B------:R-:W-:Y:S05]  /*07d0*/  BSYNC B0 ;  /* 0x0000000000007941 */ /* 0x000fea0003800000 */
.L_x_25294:
        /* <DEDUP_REMOVED lines=18> */
.L_x_25297:
[----:B------:R-:W-:Y:S05]  /*0900*/  BSYNC B0 ;  /* 0x0000000000007941 */ /* 0x000fea0003800000 */
.L_x_25296:
        /* <DEDUP_REMOVED lines=18> */
.L_x_25299:
[----:B------:R-:W-:Y:S05]  /*0a30*/  BSYNC B0 ;  /* 0x0000000000007941 */ /* 0x000fea0003800000 */
.L_x_25298:
        /* <DEDUP_REMOVED lines=18> */
.L_x_25301:
[----:B------:R-:W-:Y:S05]  /*0b60*/  BSYNC B0 ;  /* 0x0000000000007941 */ /* 0x000fea0003800000 */
.L_x_25300:
        /* <DEDUP_REMOVED lines=27> */
.L_x_25303:
[----:B------:R-:W-:Y:S05]  /*0d20*/  BSYNC B0 ;  /* 0x0000000000007941 */ /* 0x000fea0003800000 */
.L_x_25302:
        /* <DEDUP_REMOVED lines=26> */
.L_x_25305:
[----:B------:R-:W-:Y:S05]  /*0ed0*/  BSYNC B0 ;  /* 0x0000000000007941 */ /* 0x000fea0003800000 */
.L_x_25304:
        /* <DEDUP_REMOVED lines=21> */
.L_x_25307:
[----:B------:R-:W-:Y:S05]  /*1030*/  BSYNC B0 ;  /* 0x0000000000007941 */ /* 0x000fea0003800000 */
.L_x_25306:
        /* <DEDUP_REMOVED lines=22> */
.L_x_25309:
[----:B------:R-:W-:Y:S05]  /*11a0*/  BSYNC B0 ;  /* 0x0000000000007941 */ /* 0x000fea0003800000 */
.L_x_25308:
        /* <DEDUP_REMOVED lines=16> */
.L_x_25311:
[----:B------:R-:W-:Y:S05]  /*12b0*/  BSYNC B0 ;  /* 0x0000000000007941 */ /* 0x000fea0003800000 */
.L_x_25310:
        /* <DEDUP_REMOVED lines=9> */
[----:B------:R-:W-:Y:S01]  /*1350*/  STL [R1+0x80], R90 ;  /* 0x0000805a01007387 */ /* 0x000fe20000100800 */
[----:B------:R-:W-:Y:S01]  /*1360*/  IMAD.U32 R78, R78, 0x10000, RZ ;  /* 0x000100004e4e7824 */ /* 0x000fe200078e00ff */
[----:B------:R-:W-:Y:S01]  /*1370*/  SHF.L.U32 R232, R69, 0x10, RZ ;  /* 0x0000001045e87819 */ /* 0x000fe200000006ff */
[----:B-----5:R-:W-:Y:S01]  /*1380*/  IMAD.U32 R69, R56, 0x10000, RZ ;  /* 0x0001000038457824 */ /* 0x020fe200078e00ff */
[----:B------:R0:W-:Y:S01]  /*1390*/  STL [R1+0x78], R80 ;  /* 0x0000785001007387 */ /* 0x0001e20000100800 */
[----:B------:R-:W-:Y:S01]  /*13a0*/  IMAD.U32 R228, R70, 0x10000, RZ ;  /* 0x0001000046e47824 */ /* 0x000fe200078e00ff */
[----:B------:R-:W-:Y:S01]  /*13b0*/  SHF.L.U32 R70, R57, 0x10, RZ ;  /* 0x0000001039467819 */ /* 0x000fe200000006ff */
[----:B------:R-:W-:Y:S01]  /*13c0*/  IMAD.U32 R187, R16, 0x10000, RZ ;  /* 0x0001000010bb7824 */ /* 0x000fe200078e00ff */
[----:B------:R-:W-:Y:S01]  /*13d0*/  STL [R1+0x70], R82 ;  /* 0x0000705201007387 */ /* 0x000fe20000100800 */
[----:B------:R-:W-:Y:S01]  /*13e0*/  PRMT R250, R52, 0x7632, R250 ;  /* 0x0000763234fa7816 */ /* 0x000fe200000000fa */
[----:B------:R-:W-:Y:S01]  /*13f0*/  IMAD.U32 R179, R18, 0x10000, RZ ;  /* 0x0001000012b37824 */ /* 0x000fe200078e00ff */
[----:B------:R-:W-:Y:S01]  /*1400*/  SHF.L.U32 R52, R52, 0x10, RZ ;  /* 0x0000001034347819 */ /* 0x000fe200000006ff */
[----:B------:R-:W-:Y:S01]  /*1410*/  STL [R1+0x68], R81 ;  /* 0x0000685101007387 */ /* 0x000fe20000100800 */
[C---:B------:R-:W-:Y:S01]  /*1420*/  PRMT R248, R53.reuse, 0x7632, R248 ;  /* 0x0000763235f87816 */ /* 0x040fe200000000f8 */
[----:B------:R-:W-:Y:S01]  /*1430*/  IMAD.U32 R53, R53, 0x10000, RZ ;  /* 0x0001000035357824 */ /* 0x000fe200078e00ff */
[----:B0-----:R-:W-:Y:S01]  /*1440*/  SHF.L.U32 R80, R76, 0x10, RZ ;  /* 0x000000104c507819 */ /* 0x001fe200000006ff */
[----:B------:R-:W-:Y:S01]  /*1450*/  IMAD.U32 R76, R77, 0x10000, RZ ;  /* 0x000100004d4c7824 */ /* 0x000fe200078e00ff */
        /* <DEDUP_REMOVED lines=11> */
[----:B------:R-:W-:Y:S01]  /*1510*/  STL [R1+0x50], R78 ;  /* 0x0000504e01007387 */ /* 0x000fe20000100800 */
[----:B------:R-:W-:Y:S01]  /*1520*/  PRMT R146, R21, 0x7632, R146 ;  /* 0x0000763215927816 */ /* 0x000fe20000000092 */
[C---:B------:R-:W-:Y:S01]  /*1530*/  IMAD.U32 R19, R22.reuse, 0x10000, RZ ;  /* 0x0001000016137824 */ /* 0x040fe200078e00ff */
[----:B------:R-:W-:Y:S01]  /*1540*/  PRMT R147, R22, 0x7632, R147 ;  /* 0x0000763216937816 */ /* 0x000fe20000000093 */
[----:B------:R-:W-:Y:S01]  /*1550*/  STL [R1+0x48], R77 ;  /* 0x0000484d01007387 */ /* 0x000fe20000100800 */
[----:B------:R-:W-:Y:S01]  /*1560*/  PRMT R149, R24, 0x7632, R149 ;  /* 0x0000763218957816 */ /* 0x000fe20000000095 */
[----:B0-----:R-:W-:Y:S01]  /*1570*/  IMAD.U32 R76, R72, 0x10000, RZ ;  /* 0x00010000484c7824 */ /* 0x001fe200078e00ff */
[----:B------:R-:W-:Y:S01]  /*1580*/  PRMT R150, R25, 0x7632, R150 ;  /* 0x0000763219967816 */ /* 0x000fe20000000096 */
[----:B------:R-:W-:Y:S01]  /*1590*/  IMAD.U32 R72, R73, 0x10000, RZ ;  /* 0x0001000049487824 */ /* 0x000fe200078e00ff */
[----:B------:R-:W-:Y:S01]  /*15a0*/  PRMT R152, R27, 0x7632, R152 ;  /* 0x000076321b987816 */ /* 0x000fe20000000098 */
[----:B------:R-:W-:Y:S01]  /*15b0*/  IMAD.U32 R73, R75, 0x10000, RZ ;  /* 0x000100004b497824 */ /* 0x000fe200078e00ff */
[----:B------:R-:W-:Y:S01]  /*15c0*/  STL [R1+0x40], R76 ;  /* 0x0000404c01007387 */ /* 0x000fe20000100800 */
[----:B------:R-:W-:Y:S01]  /*15d0*/  IMAD.U32 R21, R24, 0x10000, RZ ;  /* 0x0001000018157824 */ /* 0x000fe200078e00ff */
[----:B------:R-:W-:Y:S01]  /*15e0*/  PRMT R153, R28, 0x7632, R153 ;  /* 0x000076321c997816 */ /* 0x000fe20000000099 */
[----:B------:R-:W-:Y:S01]  /*15f0*/  IMAD R89, R89, -0x2daee0ad, RZ ;  /* 0xd2511f5359597824 */ /* 0x000fe200078e02ff */
[----:B------:R0:W-:Y:S01]  /*1600*/  STL [R1+0x38], R72 ;  /* 0x0000384801007387 */ /* 0x0001e20000100800 */
[----:B------:R-:W-:Y:S01]  /*1610*/  IMAD.HI.U32 R36, R144, -0x2daee0ad, RZ ;  /* 0xd2511f5390247827 */ /* 0x000fe200078e00ff */
[----:B------:R-:W-:Y:S01]  /*1620*/  PRMT R157, R30, 0x7632, R157 ;  /* 0x000076321e9d7816 */ /* 0x000fe2000000009d */
[----:B------:R-:W-:Y:S01]  /*1630*/  BSSY B0, `(.L_x_25312) ;  /* 0x00022b9000007945 */ /* 0x000fe20003800000 */
[----:B------:R-:W-:Y:S01]  /*1640*/  STL [R1+0x30], R74 ;  /* 0x0000304a01007387 */ /* 0x000fe20000100800 */
[----:B------:R-:W-:Y:S01]  /*1650*/  IMAD.U32 R22, R25, 0x10000, RZ ;  /* 0x0001000019167824 */ /* 0x000fe200078e00ff */
[----:B------:R-:W-:Y:S01]  /*1660*/  PRMT R240, R49, 0x7632, R240 ;  /* 0x0000763231f07816 */ /* 0x000fe200000000f0 */
[----:B------:R-:W-:Y:S01]  /*1670*/  IMAD.U32 R24, R27, 0x10000, RZ ;  /* 0x000100001b187824 */ /* 0x000fe200078e00ff */
[----:B------:R-:W-:Y:S01]  /*1680*/  STL [R1+0x28], R73 ;  /* 0x0000284901007387 */ /* 0x000fe20000100800 */
        /* <DEDUP_REMOVED lines=12> */
[----:B------:R-:W-:Y:S01]  /*1750*/  PRMT R159, R31, 0x7632, R159 ;  /* 0x000076321f9f7816 */ /* 0x000fe2000000009f */
[----:B------:R-:W-:Y:S01]  /*1760*/  IMAD.HI.U32 R38, R142, -0x326172a9, RZ ;  /* 0xcd9e8d578e267827 */ /* 0x000fe200078e00ff */
[----:B------:R-:W-:Y:S01]  /*1770*/  PRMT R156, R33, 0x7632, R156 ;  /* 0x00007632219c7816 */ /* 0x000fe2000000009c */
[----:B------:R-:W-:Y:S01]  /*1780*/  STL [R1+0x74], R70 ;  /* 0x0000744601007387 */ /* 0x000fe20000100800 */
[----:B------:R-:W-:Y:S01]  /*1790*/  PRMT R158, R34, 0x7632, R158 ;  /* 0x00007632229e7816 */ /* 0x000fe2000000009e */
[----:B------:R-:W-:Y:S01]  /*17a0*/  IMAD R33, R88, -0x326172a9, RZ ;  /* 0xcd9e8d5758217824 */ /* 0x000fe200078e02ff */
[----:B------:R-:W-:Y:S01]  /*17b0*/  PRMT R197, R37, 0x7632, R197 ;  /* 0x0000763225c57816 */ /* 0x000fe200000000c5 */
[----:B------:R-:W-:Y:S01]  /*17c0*/  IMAD.U32 R31, R34, 0x10000, RZ ;  /* 0x00010000221f7824 */ /* 0x000fe200078e00ff */
[----:B------:R-:W-:Y:S01]  /*17d0*/  LOP3.LUT R34, R36, UR29, R89, 0x96, !PT ;  /* 0x0000001d24227c12 */ /* 0x000fe2000f8e9659 */
[----:B0-----:R-:W-:Y:S01]  /*17e0*/  IMAD.U32 R69, R58, 0x10000, RZ ;  /* 0x000100003a457824 */ /* 0x001fe200078e00ff */
[C---:B------:R-:W-:Y:S01]  /*17f0*/  PRMT R58, R59.reuse, 0x7632, R58 ;  /* 0x000076323b3a7816 */ /* 0x040fe2000000003a */
[----:B------:R-:W-:Y:S01]  /*1800*/  IMAD.U32 R59, R59, 0x10000, RZ ;  /* 0x000100003b3b7824 */ /* 0x000fe200078e00ff */
[----:B------:R-:W-:Y:S01]  /*1810*/  LOP3.LUT R33, R38, UR28, R33, 0x96, !PT ;  /* 0x0000001c26217c12 */ /* 0x000fe2000f8e9621 */
[----:B------:R-:W-:Y:S01]  /*1820*/  IMAD.U32 R36, R86, 0x10000, RZ ;  /* 0x0001000056247824 */ /* 0x000fe200078e00ff */
[----:B------:R-:W-:Y:S01]  /*1830*/  STL [R1+0x6c], R69 ;  /* 0x00006c4501007387 */ /* 0x000fe20000100800 */
[----:B------:R-:W-:Y:S01]  /*1840*/  IMAD.U32 R199, R37, 0x10000, RZ ;  /* 0x0001000025c77824 */ /* 0x000fe200078e00ff */
[----:B------:R-:W-:Y:S01]  /*1850*/  SHF.L.U32 R37, R84, 0x10, RZ ;  /* 0x0000001054257819 */ /* 0x000fe200000006ff */
[----:B------:R-:W-:Y:S01]  /*1860*/  IMAD.U32 R38, R85, 0x10000, RZ ;  /* 0x0001000055267824 */ /* 0x000fe200078e00ff */
[----:B------:R-:W-:Y:S01]  /*1870*/  STL [R1+0x64], R59 ;  /* 0x0000643b01007387 */ /* 0x000fe20000100800 */
[----:B------:R-:W-:Y:S01]  /*1880*/  PRMT R217, R40, 0x7632, R217 ;  /* 0x0000763228d97816 */ /* 0x000fe200000000d9 */
[----:B------:R-:W-:Y:S01]  /*1890*/  IMAD.U32 R211, R42, 0x10000, RZ ;  /* 0x000100002ad37824 */ /* 0x000fe200078e00ff */
[----:B------:R-:W-:Y:S01]  /*18a0*/  SHF.L.U32 R219, R40, 0x10, RZ ;  /* 0x0000001028db7819 */ /* 0x000fe200000006ff */
[----:B------:R0:W-:Y:S01]  /*18b0*/  STL [R1+0x5c], R52 ;  /* 0x00005c3401007387 */ /* 0x0001e20000100800 */
[----:B------:R-:W-:Y:S01]  /*18c0*/  IMAD.U32 R40, R68, 0x10000, RZ ;  /* 0x0001000044287824 */ /* 0x000fe200078e00ff */
[----:B------:R-:W-:Y:S01]  /*18d0*/  PRMT R209, R42, 0x7632, R209 ;  /* 0x000076322ad17816 */ /* 0x000fe200000000d1 */
[C---:B------:R-:W-:Y:S01]  /*18e0*/  IMAD.U32 R215, R41.reuse, 0x10000, RZ ;  /* 0x0001000029d77824 */ /* 0x040fe200078e00ff */
[----:B------:R1:W-:Y:S01]  /*18f0*/  STL [R1+0x54], R53 ;  /* 0x0000543501007387 */ /* 0x0003e20000100800 */
[----:B------:R-:W-:Y:S01]  /*1900*/  PRMT R213, R41, 0x7632, R213 ;  /* 0x0000763229d57816 */ /* 0x000fe200000000d5 */
[----:B------:R-:W-:Y:S01]  /*1910*/  IMAD.U32 R41, R57, 0x10000, RZ ;  /* 0x0001000039297824 */ /* 0x000fe200078e00ff */
[----:B------:R-:W-:Y:S01]  /*1920*/  SHF.L.U32 R42, R56, 0x10, RZ ;  /* 0x00000010382a7819 */ /* 0x000fe200000006ff */
[----:B------:R-:W-:Y:S01]  /*1930*/  IMAD.U32 R216, R221, 0x10000, RZ ;  /* 0x00010000ddd87824 */ /* 0x000fe200078e00ff */
[C---:B------:R-:W-:Y:S01]  /*1940*/  PRMT R181, R17.reuse, 0x7632, R181 ;  /* 0x0000763211b57816 */ /* 0x040fe200000000b5 */
[----:B0-----:R-:W-:Y:S01]  /*1950*/  IMAD.U32 R52, R54, 0x10000, RZ ;  /* 0x0001000036347824 */ /* 0x001fe200078e00ff */
[----:B------:R-:W-:Y:S01]  /*1960*/  SHF.L.U32 R183, R17, 0x10, RZ ;  /* 0x0000001011b77819 */ /* 0x000fe200000006ff */
[----:B------:R-:W-:Y:S01]  /*1970*/  IMAD.U32 R200, R205, 0x10000, RZ ;  /* 0x00010000cdc87824 */ /* 0x000fe200078e00ff */
[----:B------:R-:W-:Y:S01]  /*1980*/  SHF.L.U32 R184, R189, 0x10, RZ ;  /* 0x00000010bdb87819 */ /* 0x000fe200000006ff */
[----:B------:R-:W-:Y:S01]  /*1990*/  IMAD.U32 R176, R191, 0x10000, RZ ;  /* 0x00010000bfb07824 */ /* 0x000fe200078e00ff */
[----:B-1----:R-:W-:Y:S01]  /*19a0*/  SHF.L.U32 R53, R55, 0x10, RZ ;  /* 0x0000001037357819 */ /* 0x002fe200000006ff */
[----:B------:R0:W-:Y:S01]  /*19b0*/  STL [R1+0x4c], R52 ;  /* 0x00004c3401007387 */ /* 0x0001e20000100800 */
[----:B------:R-:W-:Y:S01]  /*19c0*/  PRMT R145, R20, 0x7632, R145 ;  /* 0x0000763214917816 */ /* 0x000fe20000000091 */
[----:B------:R-:W-:Y:S01]  /*19d0*/  IMAD.U32 R212, R222, 0x10000, RZ ;  /* 0x00010000ded47824 */ /* 0x000fe200078e00ff */
[----:B------:R-:W-:Y:S01]  /*19e0*/  SHF.L.U32 R17, R20, 0x10, RZ ;  /* 0x0000001014117819 */ /* 0x000fe200000006ff */
        /* <DEDUP_REMOVED lines=14> */
[----:B------:R-:W-:Y:S01]  /*1ad0*/  PRMT R189, R39, 0x7632, R189 ;  /* 0x0000763227bd7816 */ /* 0x000fe200000000bd */
[----:B------:R0:W-:Y:S01]  /*1ae0*/  STL [R1+0x34], R48 ;  /* 0x0000343001007387 */ /* 0x0001e20000100800 */
[C---:B------:R-:W-:Y:S01]  /*1af0*/  PRMT R148, R23.reuse, 0x7632, R148 ;  /* 0x0000763217947816 */ /* 0x040fe20000000094 */
        /* <DEDUP_REMOVED lines=22> */
[----:B------:R-:W-:Y:S01]  /*1c60*/  SHF.L.U32 R26, R29, 0x10, RZ ;  /* 0x000000101d1a7819 */ /* 0x000fe200000006ff */
[----:B------:R-:W-:Y:S01]  /*1c70*/  IMAD.U32 R235, R44, 0x10000, RZ ;  /* 0x000100002ceb7824 */ /* 0x000fe200078e00ff */
[----:B------:R-:W-:Y:S01]  /*1c80*/  SHF.L.U32 R29, R32, 0x10, RZ ;  /* 0x00000010201d7819 */ /* 0x000fe200000006ff */
[----:B------:R-:W-:Y:S01]  /*1c90*/  STL [R1+0xc], R37 ;  /* 0x00000c2501007387 */ /* 0x000fe20000100800 */
[----:B------:R-:W-:Y:S01]  /*1ca0*/  SHF.L.U32 R208, R223, 0x10, RZ ;  /* 0x00000010dfd07819 */ /* 0x000fe200000006ff */
[----:B0-----:R-:W-:Y:S01]  /*1cb0*/  IMAD.U32 R36, R67, 0x10000, RZ ;  /* 0x0001000043247824 */ /* 0x001fe200078e00ff */
[----:B------:R-:W-:Y:S01]  /*1cc0*/  SHF.L.U32 R196, R206, 0x10, RZ ;  /* 0x00000010cec47819 */ /* 0x000fe200000006ff */
[----:B------:R-:W-:Y:S01]  /*1cd0*/  IMAD.U32 R227, R46, 0x10000, RZ ;  /* 0x000100002ee37824 */ /* 0x000fe200078e00ff */
[----:B------:R-:W-:Y:S01]  /*1ce0*/  SHF.L.U32 R32, R35, 0x10, RZ ;  /* 0x0000001023207819 */ /* 0x000fe200000006ff */
[----:B------:R-:W-:Y:S01]  /*1cf0*/  IMAD.U32 R223, R47, 0x10000, RZ ;  /* 0x000100002fdf7824 */ /* 0x000fe200078e00ff */
[----:B------:R-:W-:Y:S01]  /*1d00*/  STL [R1+0x4], R36 ;  /* 0x0000042401007387 */ /* 0x000fe20000100800 */
[----:B------:R-:W-:Y:S01]  /*1d10*/  SHF.L.U32 R220, R220, 0x10, RZ ;  /* 0x00000010dcdc7819 */ /* 0x000fe200000006ff */
[----:B------:R-:W-:Y:S01]  /*1d20*/  ULDC.U8 UR8, c[0x0][0x2a0] ;  /* 0x0000a80000087ab9 */ /* 0x000fe20000000000 */
        /* <DEDUP_REMOVED lines=8> */
[----:B------:R-:W-:Y:S01]  /*1db0*/  SHF.L.U32 R207, R43, 0x10, RZ ;  /* 0x000000102bcf7819 */ /* 0x000fe200000006ff */
[----:B------:R1:W-:Y:S01]  /*1dc0*/  STL [R1+0x8], R41 ;  /* 0x0000082901007387 */ /* 0x0003e20000100800 */
[----:B------:R-:W-:Y:S01]  /*1dd0*/  LOP3.LUT R35, R87, 0x3, RZ, 0xc0, !PT ;  /* 0x0000000357237812 */ /* 0x000fe200078ec0ff */
[----:B0-----:R-:W-:Y:S01]  /*1de0*/  IMAD.U32 R40, R58, 0x10000, RZ ;  /* 0x000100003a287824 */ /* 0x001fe200078e00ff */
[----:B------:R-:W-:Y:S01]  /*1df0*/  SHF.L.U32 R249, R249, 0x10, RZ ;  /* 0x00000010f9f97819 */ /* 0x000fe200000006ff */
[----:B------:R-:W-:Y:S01]  /*1e00*/  IMAD.U32 R245, R245, 0x10000, RZ ;  /* 0x00010000f5f57824 */ /* 0x000fe200078e00ff */
[----:B------:R-:W-:Y:S01]  /*1e10*/  SHF.L.U32 R243, R243, 0x10, RZ ;  /* 0x00000010f3f37819 */ /* 0x000fe200000006ff */
[----:B------:R-:W-:Y:S01]  /*1e20*/  IMAD.U32 R241, R241, 0x10000, RZ ;  /* 0x00010000f1f17824 */ /* 0x000fe200078e00ff */
[----:B------:R1:W-:Y:S01]  /*1e30*/  STL [R1], R40 ;  /* 0x0000002801007387 */ /* 0x0003e20000100800 */
        /* <DEDUP_REMOVED lines=72> */
[----:B-1----:R-:W-:-:S07]  /*22c0*/  IMAD.U32 R159, R159, 0x10000, RZ ;  /* 0x000100009f9f7824 */ /* 0x002fce00078e00ff */
.L_x_26092:
[----:B------:R-:W0:Y:S08]  /*22d0*/  LDC.64 R132, c[0x0][0x280] ;  /* 0x0000a000ff847b82 */ /* 0x000e300000000a00 */
[----:B-1----:R-:W1:Y:S08]  /*22e0*/  LDC.64 R134, c[0x0][0x288] ;  /* 0x0000a200ff867b82 */ /* 0x002e700000000a00 */
[----:B------:R-:W2:Y:S01]  /*22f0*/  LDC R170, c[0x0][0x218] ;  /* 0x00008600ffaa7b82 */ /* 0x000ea20000000800 */
[----:B0-----:R-:W-:-:S06]  /*2300*/  IMAD.WIDE R132, R7, 0x4, R132 ;  /* 0x0000000407847825 */ /* 0x001fcc00078e0284 */
[----:B------:R-:W3:Y:S01]  /*2310*/  LDG.E R132, desc[UR6][R132.64] ;  /* 0x0000000684847981 */ /* 0x000ee2000c1e1900 */
[----:B-1----:R-:W-:-:S05]  /*2320*/  IMAD.WIDE R134, R7, 0x4, R134 ;  /* 0x0000000407867825 */ /* 0x002fca00078e0286 */
[----:B-----5:R2:W5:Y:S01]  /*2330*/  LDG.E R133, desc[UR6][R134.64] ;  /* 0x0000000686857981 */ /* 0x020562000c1e1900 */
[----:B------:R-:W-:Y:S01]  /*2340*/  BSSY B1, `(.L_x_25313) ;  /* 0x0000324000017945 */ /* 0x000fe20003800000 */
[----:B--2---:R-:W-:-:S05]  /*2350*/  IMAD R134, R7, R170, RZ ;  /* 0x000000aa07867224 */ /* 0x004fca00078e02ff */
[----:B------:R-:W-:-:S04]  /*2360*/  SHF.R.S32.HI R135, RZ, 0x1f, R134 ;  /* 0x0000001fff877819 */ /* 0x000fc80000011486 */
[----:B------:R-:W-:-:S04]  /*2370*/  LEA.HI R134, R135, R134, RZ, 0x3 ;  /* 0x0000008687867211 */ /* 0x000fc800078f18ff */
[----:B------:R-:W-:Y:S02]  /*2380*/  LEA.HI.SX32 R134, R134, R4, 0x1d ;  /* 0x0000000486867211 */ /* 0x000fe400078feaff */
[----:B---3--:R-:W-:-:S13]  /*2390*/  ISETP.GE.AND P1, PT, R132, 0x1, PT ;  /* 0x000000018400780c */ /* 0x008fda0003f26270 */
[----:B------:R-:W-:-:S04]  /*23a0*/  @P1 VIADD R169, R132, 0xffffffff ;  /* 0xffffffff84a91836 */ /* 0x000fc80000000000 */
[----:B------:R-:W-:Y:S02]  /*23b0*/  @P1 IMAD R169, R169, R170, RZ ;  /* 0x000000aaa9a91224 */ /* 0x000fe400078e02ff */
[----:B------:R-:W0:Y:S03]  /*23c0*/  S2R R170, SR_TID.X ;  /* 0x0000000000aa7919 */ /* 0x000e260000002100 */
[----:B------:R-:W-:-:S04]  /*23d0*/  @P1 SHF.R.S32.HI R135, RZ, 0x1f, R169 ;  /* 0x0000001fff871819 */ /* 0x000fc800000114a9 */
[----:B------:R-:W-:Y:S01]  /*23e0*/  @P1 LEA.HI R169, R135, R169, RZ, 0x3 ;  /* 0x000000a987a91211 */ /* 0x000fe200078f18ff */
[----:B------:R-:W-:Y:S01]  /*23f0*/  IMAD.MOV.U32 R135, RZ, RZ, RZ ;  /* 0x000000ffff877224 */ /* 0x000fe200078e00ff */
[----:B0-----:R-:W-:-:S04]  /*2400*/  @P1 LOP3.LUT R4, R170, 0x1f, RZ, 0xc0, !PT ;  /* 0x0000001faa041812 */ /* 0x001fc800078ec0ff */
[----:B------:R-:W-:Y:S02]  /*2410*/  @P1 LEA.HI.SX32 R135, R169, R4, 0x1d ;  /* 0x00000004a9871211 */ /* 0x000fe400078feaff */
[----:B------:R-:W-:Y:S01]  /*2420*/  SHF.R.S32.HI R169, RZ, 0x1f, R7 ;  /* 0x0000001fffa97819 */ /* 0x000fe20000011407 */
[----:B------:R-:W-:Y:S06]  /*2430*/  @!P0 BRA `(.L_x_25314) ;  /* 0x0000003000508947 */ /* 0x000fec0003800000 */
[----:B------:R-:W0:Y:S08]  /*2440*/  LDC.64 R170, c[0x0][0x230] ;  /* 0x00008c00ffaa7b82 */ /* 0x000e300000000a00 */
[----:B------:R-:W1:Y:S01]  /*2450*/  @P1 LDC.64 R52, c[0x0][0x220] ;  /* 0x00008800ff341b82 */ /* 0x000e620000000a00 */
[----:B0-----:R-:W-:-:S04]  /*2460*/  ISETP.NE.U32.AND P2, PT, R170, RZ, PT ;  /* 0x000000ffaa00720c */ /* 0x001fc80003f45070 */
[----:B------:R-:W-:Y:S01]  /*2470*/  ISETP.NE.AND.EX P2, PT, R171, RZ, PT, P2 ;  /* 0x000000ffab00720c */ /* 0x000fe20003f45320 */
[----:B-1----:R-:W-:-:S05]  /*2480*/  @P1 IMAD.WIDE.U32 R52, R135, 0x10, R52 ;  /* 0x0000001087341825 */ /* 0x002fca00078e0034 */
[----:B------:R0:W5:Y:S07]  /*2490*/  @P1 LDG.E.128 R40, desc[UR6][R52.64] ;  /* 0x0000000634281981 */ /* 0x00016e000c1e1d00 */
[----:B0-----:R-:W0:Y:S02]  /*24a0*/  @P2 LDC.64 R52, c[0x0][0x230] ;  /* 0x00008c00ff342b82 */ /* 0x001e240000000a00 */
[----:B0-----:R-:W-:-:S05]  /*24b0*/  @P2 IMAD.WIDE.U32 R52, R134, 0x20, R52 ;  /* 0x0000002086342825 */ /* 0x001fca00078e0034 */
[----:B------:R-:W2:Y:S01]  /*24c0*/  @P2 LDG.E.128 R44, desc[UR6][R52.64] ;  /* 0x00000006342c2981 */ /* 0x000ea2000c1e1d00 */
[----:B------:R-:W-:Y:S01]  /*24d0*/  ISETP.GT.AND P3, PT, R132, RZ, PT ;  /* 0x000000ff8400720c */ /* 0x000fe20003f64270 */
[----:B------:R-:W-:Y:S02]  /*24e0*/  BSSY B2, `(.L_x_25315) ;  /* 0x000005d000027945 */ /* 0x000fe40003800000 */
[----:B------:R2:W5:Y:S10]  /*24f0*/  @P2 LDG.E.128 R48, desc[UR6][R52.64+0x10] ;  /* 0x0000100634302981 */ /* 0x000574000c1e1d00 */
[----:B------:R-:W-:-:S02]  /*2500*/  @!P3 ISETP.NE.U32.AND P4, PT, R170, RZ, PT ;  /* 0x000000ffaa00b20c */ /* 0x000fc40003f85070 */
[----:B------:R-:W-:Y:S02]  /*2510*/  @!P3 MOV R54, R35 ;  /* 0x000000230036b202 */ /* 0x000fe40000000f00 */
[----:B------:R-:W-:-:S04]  /*2520*/  @!P3 ISETP.NE.AND.EX P4, PT, R171, RZ, PT, P4 ;  /* 0x000000ffab00b20c */ /* 0x000fc80003f85340 */
[----:B--2---:R-:W-:Y:S01]  /*2530*/  @!P3 FSEL R52, R44, RZ, P4 ;  /* 0x000000ff2c34b208 */ /* 0x004fe20002000000 */
[----:B------:R-:W-:Y:S08]  /*2540*/  @!P3 BRA `(.L_x_25316) ;  /* 0x000000040058b947 */ /* 0x000ff00003800000 */
        /* <DEDUP_REMOVED lines=12> */
.L_x_25318:
[----:B------:R-:W-:-:S07]  /*2610*/  IMAD.MOV.U32 R56, RZ, RZ, R142 ;  /* 0x000000ffff387224 */ /* 0x000fce00078e008e */
.L_x_25319:
[----:B------:R-:W-:Y:S05]  /*2620*/  BSYNC B3 ;  /* 0x0000000000037941 */ /* 0x000fea0003800000 */
.L_x_25317:
        /* <DEDUP_REMOVED lines=16> */
.L_x_25323:
[----:B------:R-:W-:Y:S05]  /*2730*/  BSYNC B4 ;  /* 0x0000000000047941 */ /* 0x000fea0003800000 */
.L_x_25322:
        /* <DEDUP_REMOVED lines=44> */
.L_x_25321:
[----:B------:R-:W-:Y:S05]  /*2a00*/  BSYNC B3 ;  /* 0x0000000000037941 */ /* 0x000fea0003800000 */
.L_x_25320:
        /* <DEDUP_REMOVED lines=9> */
[----:B------:R-:W-:-:S07]  /*2aa0*/  @P2 FADD.FTZ R52, R44, R52 ;  /* 0x000000342c342221 */ /* 0x000fce0000010000 */
.L_x_25316:
[----:B------:R-:W-:Y:S05]  /*2ab0*/  BSYNC B2 ;  /* 0x0000000000027941 */ /* 0x000fea0003800000 */
.L_x_25315:
[----:B------:R-:W-:Y:S01]  /*2ac0*/  @!P3 ISETP.NE.U32.AND P4, PT, R170, RZ, PT ;  /* 0x000000ffaa00b20c */ /* 0x000fe20003f85070 */
[----:B------:R-:W-:Y:S01]  /*2ad0*/  BSSY B2, `(.L_x_25324) ;  /* 0x000005c000027945 */ /* 0x000fe20003800000 */
[----:B------:R-:W-:Y:S02]  /*2ae0*/  @!P3 MOV R35, R54 ;  /* 0x000000360023b202 */ /* 0x000fe40000000f00 */
[----:B------:R-:W-:-:S04]  /*2af0*/  @!P3 ISETP.NE.AND.EX P4, PT, R171, RZ, PT, P4 ;  /* 0x000000ffab00b20c */ /* 0x000fc80003f85340 */
[----:B------:R-:W-:Y:S01]  /*2b00*/  @!P3 FSEL R53, R45, RZ, P4 ;  /* 0x000000ff2d35b208 */ /* 0x000fe20002000000 */
        /* <DEDUP_REMOVED lines=13> */
.L_x_25327:
[----:B------:R-:W-:-:S07]  /*2be0*/  IMAD.MOV.U32 R53, RZ, RZ, R142 ;  /* 0x000000ffff357224 */ /* 0x000fce00078e008e */
.L_x_25328:
[----:B------:R-:W-:Y:S05]  /*2bf0*/  BSYNC B3 ;  /* 0x0000000000037941 */ /* 0x000fea0003800000 */
.L_x_25326:
        /* <DEDUP_REMOVED lines=16> */
.L_x_25332:
[----:B------:R-:W-:Y:S05]  /*2d00*/  BSYNC B4 ;  /* 0x0000000000047941 */ /* 0x000fea0003800000 */
.L_x_25331:
        /* <DEDUP_REMOVED lines=44> */
.L_x_25330:
[----:B------:R-:W-:Y:S05]  /*2fd0*/  BSYNC B3 ;  /* 0x0000000000037941 */ /* 0x000fea0003800000 */
.L_x_25329:
        /* <DEDUP_REMOVED lines=10> */
[----:B------:R-:W-:-:S07]  /*3080*/  @P2 FADD.FTZ R53, R45, R53 ;  /* 0x000000352d352221 */ /* 0x000fce0000010000 */
.L_x_25325:
[----:B------:R-:W-:Y:S05]  /*3090*/  BSYNC B2 ;  /* 0x0000000000027941 */ /* 0x000fea0003800000 */
.L_x_25324:
        /* <DEDUP_REMOVED lines=18> */
.L_x_25336:
[----:B------:R-:W-:-:S07]  /*31c0*/  IMAD.MOV.U32 R58, RZ, RZ, R142 ;  /* 0x000000ffff3a7224 */ /* 0x000fce00078e008e */
.L_x_25337:
[----:B------:R-:W-:Y:S05]  /*31d0*/  BSYNC B3 ;  /* 0x0000000000037941 */ /* 0x000fea0003800000 */
.L_x_25335:
        /* <DEDUP_REMOVED lines=16> */
.L_x_25341:
[----:B------:R-:W-:Y:S05]  /*32e0*/  BSYNC B4 ;  /* 0x0000000000047941 */ /* 0x000fea0003800000 */
.L_x_25340:
        /* <DEDUP_REMOVED lines=44> */
.L_x_25339:
[----:B------:R-:W-:Y:S05]  /*35b0*/  BSYNC B3 ;  /* 0x0000000000037941 */ /* 0x000fea0003800000 */
.L_x_25338:
        /* <DEDUP_REMOVED lines=10> */
.L_x_25334:
[----:B------:R-:W-:Y:S05]  /*3660*/  BSYNC B2 ;  /* 0x0000000000027941 */ /* 0x000fea0003800000 */
.L_x_25333:
        /* <DEDUP_REMOVED lines=18> */
.L_x_25345:
[----:B------:R-:W-:-:S07]  /*3790*/  IMAD.MOV.U32 R55, RZ, RZ, R142 ;  /* 0x000000ffff377224 */ /* 0x000fce00078e008e */
.L_x_25346:
[----:B------:R-:W-:Y:S05]  /*37a0*/  BSYNC B3 ;  /* 0x0000000000037941 */ /* 0x000fea0003800000 */
.L_x_25344:
        /* <DEDUP_REMOVED lines=16> */
.L_x_25350:
[----:B------:R-:W-:Y:S05]  /*38b0*/  BSYNC B4 ;  /* 0x0000000000047941 */ /* 0x000fea0003800000 */
.L_x_25349:
        /* <DEDUP_REMOVED lines=44> */
.L_x_25348:
[----:B------:R-:W-:Y:S05]  /*3b80*/  BSYNC B3 ;  /* 0x0000000000037941 */ /* 0x000fea0003800000 */
.L_x_25347:
        /* <DEDUP_REMOVED lines=11> */
.L_x_25343:
[----:B------:R-:W-:Y:S05]  /*3c40*/  BSYNC B2 ;  /* 0x0000000000027941 */ /* 0x000fea0003800000 */
.L_x_25342:
[----:B------:R-:W-:Y:S01]  /*3c50*/  @!P3 ISETP.NE.U32.AND P4, PT, R170, RZ, PT ;  /* 0x000000ffaa00b20c */ /* 0x000fe20003f85070 */
[----:B------:R-:W-:Y:S01]  /*3c60*/  BSSY B2, `(.L_x_25351) ;  /* 0x000005b000027945 */ /* 0x000fe20003800000 */
[----:B------:R-:W-:Y:S02]  /*3c70*/  @!P3 MOV R58, R35 ;  /* 0x00000023003ab202 */ /* 0x000fe40000000f00 */
[----:B------:R-:W-:-:S04]  /*3c80*/  @!P3 ISETP.NE.AND.EX P4, PT, R171, RZ, PT, P4 ;  /* 0x000000ffab00b20c */ /* 0x000fc80003f85340 */
[----:B-----5:R-:W-:Y:S01]  /*3c90*/  @!P3 FSEL R56, R48, RZ, P4 ;  /* 0x000000ff3038b208 */ /* 0x020fe20002000000 */
        /* <DEDUP_REMOVED lines=13> */
.L_x_25354:
[----:B------:R-:W-:-:S07]  /*3d70*/  IMAD.MOV.U32 R165, RZ, RZ, R142 ;  /* 0x000000ffffa57224 */ /* 0x000fce00078e008e */
.L_x_25355:
[----:B------:R-:W-:Y:S05]  /*3d80*/  BSYNC B3 ;  /* 0x0000000000037941 */ /* 0x000fea0003800000 */
.L_x_25353:
        /* <DEDUP_REMOVED lines=16> */
.L_x_25359:
[----:B------:R-:W-:Y:S05]  /*3e90*/  BSYNC B4 ;  /* 0x0000000000047941 */ /* 0x000fea0003800000 */
.L_x_25358:
        /* <DEDUP_REMOVED lines=44> */
.L_x_25357:
[----:B------:R-:W-:Y:S05]  /*4160*/  BSYNC B3 ;  /* 0x0000000000037941 */ /* 0x000fea0003800000 */
.L_x_25356:
[----:B------:R-:W-:Y:S01]  /*4170*/  I2FP.F32.U32 R35, R165 ;  /* 0x000000a500237245 */ /* 0x000fe20000201000 */
[----:B------:R-:W-:-:S04]  /*4180*/  IMAD.MOV.U32 R56, RZ, RZ, 0x2f800000 ;  /* 0x2f800000ff387424 */ /* 0x000fc800078e00ff */
[----:B------:R-:W-:-:S05]  /*4190*/  FFMA.FTZ R35, R35, R56, 1.1641532182693481445e-10 ;  /* 0x2f00000023237423 */ /* 0x000fca0000010038 */
[----:B------:R-:W-:Y:S01]  /*41a0*/  FSETP.GTU.FTZ.AND P4, PT, R35, UR9, PT ;  /* 0x0000000923007c0b */ /* 0x000fe2000bf9c000 */
[----:B------:R-:W-:-:S03]  /*41b0*/  IMAD.U32 R35, R42, 0x10000, RZ ;  /* 0x000100002a237824 */ /* 0x000fc600078e00ff */
[----:B------:R-:W-:Y:S01]  /*41c0*/  SEL R165, RZ, 0x1, P4 ;  /* 0x00000001ffa57807 */ /* 0x000fe20002000000 */
[----:B------:R-:W-:-:S04]  /*41d0*/  FMUL.FTZ R35, R35, UR11 ;  /* 0x0000000b23237c20 */ /* 0x000fc80008410000 */
[----:B------:R-:W-:-:S05]  /*41e0*/  FMUL.FTZ R35, R35, UR10 ;  /* 0x0000000a23237c20 */ /* 0x000fca0008410000 */
[----:B------:R-:W-:-:S05]  /*41f0*/  FSEL R56, R35, RZ, !P4 ;  /* 0x000000ff23387208 */ /* 0x000fca0006000000 */
[----:B------:R-:W-:-:S07]  /*4200*/  @P2 FADD.FTZ R56, R48, R56 ;  /* 0x0000003830382221 */ /* 0x000fce0000010000 */
.L_x_25352:
[----:B------:R-:W-:Y:S05]  /*4210*/  BSYNC B2 ;  /* 0x0000000000027941 */ /* 0x000fea0003800000 */
.L_x_25351:
        /* <DEDUP_REMOVED lines=18> */
.L_x_25363:
[----:B------:R-:W-:-:S07]  /*4340*/  IMAD.MOV.U32 R57, RZ, RZ, R142 ;  /* 0x000000ffff397224 */ /* 0x000fce00078e008e */
.L_x_25364:
[----:B------:R-:W-:Y:S05]  /*4350*/  BSYNC B3 ;  /* 0x0000000000037941 */ /* 0x000fea0003800000 */
.L_x_25362:
        /* <DEDUP_REMOVED lines=16> */
.L_x_25368:
[----:B------:R-:W-:Y:S05]  /*4460*/  BSYNC B4 ;  /* 0x0000000000047941 */ /* 0x000fea0003800000 */
.L_x_25367:
        /* <DEDUP_REMOVED lines=44> */
.L_x_25366:
[----:B------:R-:W-:Y:S05]  /*4730*/  BSYNC B3 ;  /* 0x0000000000037941 */ /* 0x000fea0003800000 */
.L_x_25365:
[----:B------:R-:W-:Y:S01]  /*4740*/  I2FP.F32.U32 R57, R57 ;  /* 0x0000003900397245 */ /* 0x000fe20000201000 */
[----:B------:R-:W-:-:S04]  /*4750*/  IMAD.MOV.U32 R58, RZ, RZ, 0x2f800000 ;  /* 0x2f800000ff3a7424 */ /* 0x000fc800078e00ff */
[----:B------:R-:W-:-:S05]  /*4760*/  FFMA.FTZ R57, R57, R58, 1.1641532182693481445e-10 ;  /* 0x2f00000039397423 */ /* 0x000fca000001003a */
[----:B------:R-:W-:Y:S02]  /*4770*/  FSETP.GTU.FTZ.AND P4, PT, R57, UR9, PT ;  /* 0x0000000939007c0b */ /* 0x000fe4000bf9c000 */
[----:B------:R-:W-:Y:S02]  /*4780*/  PRMT R57, R42, 0x7632, R57 ;  /* 0x000076322a397816 */ /* 0x000fe40000000039 */
[----:B------:R-:W-:-:S03]  /*4790*/  SEL R166, RZ, 0x1, P4 ;  /* 0x00000001ffa67807 */ /* 0x000fc60002000000 */
[----:B------:R-:W-:-:S04]  /*47a0*/  IMAD.U32 R57, R57, 0x10000, RZ ;  /* 0x0001000039397824 */ /* 0x000fc800078e00ff */
[----:B------:R-:W-:-:S04]  /*47b0*/  FMUL.FTZ R57, R57, UR11 ;  /* 0x0000000b39397c20 */ /* 0x000fc80008410000 */
[----:B------:R-:W-:-:S05]  /*47c0*/  FMUL.FTZ R57, R57, UR10 ;  /* 0x0000000a39397c20 */ /* 0x000fca0008410000 */
[----:B------:R-:W-:-:S05]  /*47d0*/  FSEL R57, R57, RZ, !P4 ;  /* 0x000000ff39397208 */ /* 0x000fca0006000000 */
[----:B------:R-:W-:-:S07]  /*47e0*/  @P2 FADD.FTZ R57, R49, R57 ;  /* 0x0000003931392221 */ /* 0x000fce0000010000 */
.L_x_25361:
[----:B------:R-:W-:Y:S05]  /*47f0*/  BSYNC B2 ;  /* 0x0000000000027941 */ /* 0x000fea0003800000 */
.L_x_25360:
        /* <DEDUP_REMOVED lines=18> */
.L_x_25372:
[----:B------:R-:W-:-:S07]  /*4920*/  IMAD.MOV.U32 R167, RZ, RZ, R142 ;  /* 0x000000ffffa77224 */ /* 0x000fce00078e008e */
.L_x_25373:
[----:B------:R-:W-:Y:S05]  /*4930*/  BSYNC B3 ;  /* 0x0000000000037941 */ /* 0x000fea0003800000 */
.L_x_25371:
        /* <DEDUP_REMOVED lines=16> */
.L_x_25377:
[----:B------:R-:W-:Y:S05]  /*4a40*/  BSYNC B4 ;  /* 0x0000000000047941 */ /* 0x000fea0003800000 */
.L_x_25376:
        /* <DEDUP_REMOVED lines=44> */
.L_x_25375:
[----:B------:R-:W-:Y:S05]  /*4d10*/  BSYNC B3 ;  /* 0x0000000000037941 */ /* 0x000fea0003800000 */
.L_x_25374:
        /* <DEDUP_REMOVED lines=10> */
.L_x_25370:
[----:B------:R-:W-:Y:S05]  /*4dc0*/  BSYNC B2 ;  /* 0x0000000000027941 */ /* 0x000fea0003800000 */
.L_x_25369:
        /* <DEDUP_REMOVED lines=18> */
.L_x_25381:
[----:B------:R-:W-:-:S07]  /*4ef0*/  IMAD.MOV.U32 R59, RZ, RZ, R142 ;  /* 0x000000ffff3b7224 */ /* 0x000fce00078e008e */
.L_x_25382:
[----:B------:R-:W-:Y:S05]  /*4f00*/  BSYNC B3 ;  /* 0x0000000000037941 */ /* 0x000fea0003800000 */
.L_x_25380:
        /* <DEDUP_REMOVED lines=16> */
.L_x_25386:
[----:B------:R-:W-:Y:S05]  /*5010*/  BSYNC B4 ;  /* 0x0000000000047941 */ /* 0x000fea0003800000 */
.L_x_25385:
        /* <DEDUP_REMOVED lines=44> */
.L_x_25384:
[----:B------:R-:W-:Y:S05]  /*52e0*/  BSYNC B3 ;  /* 0x0000000000037941 */ /* 0x000fea0003800000 */
.L_x_25383:
        /* <DEDUP_REMOVED lines=11> */
.L_x_25379:
[----:B------:R-:W-:Y:S05]  /*53a0*/  BSYNC B2 ;  /* 0x0000000000027941 */ /* 0x000fea0003800000 */
.L_x_25378:
[----:B------:R-:W0:Y:S01]  /*53b0*/  LDC.64 R170, c[0x0][0x238] ;  /* 0x00008e00ffaa7b82 */ /* 0x000e220000000a00 */
[----:B------:R-:W-:Y:S01]  /*53c0*/  BSSY B2, `(.L_x_25387) ;  /* 0x0000019000027945 */ /* 0x000fe20003800000 */
[----:B0-----:R-:W-:-:S05]  /*53d0*/  IMAD.WIDE.U32 R170, R134, 0x20, R170 ;  /* 0x0000002086aa7825 */ /* 0x001fca00078e00aa */
[----:B------:R0:W-:Y:S04]  /*53e0*/  STG.E.128 desc[UR6][R170.64], R52 ;  /* 0x00000034aa007986 */ /* 0x0001e8000c101d06 */
        /* <DEDUP_REMOVED lines=22> */
.L_x_25388:
[----:B------:R-:W-:Y:S05]  /*5550*/  BSYNC B2 ;  /* 0x0000000000027941 */ /* 0x000fea0003800000 */
.L_x_25387:
[----:B------:R-:W-:Y:S02]  /*5560*/  VIADD R134, R134, 0x20 ;  /* 0x0000002086867836 */ /* 0x000fe40000000000 */
[----:B------:R-:W-:-:S07]  /*5570*/  VIADD R135, R135, 0x20 ;  /* 0x0000002087877836 */ /* 0x000fce0000000000 */
.L_x_25314:
[----:B------:R-:W-:Y:S05]  /*5580*/  BSYNC B1 ;  /* 0x0000000000017941 */ /* 0x000fea0003800000 */
.L_x_25313:
[----:B------:R-:W-:Y:S01]  /*5590*/  LOP3.LUT P2, RZ, R6, 0x2000, RZ, 0xc0, !PT ;  /* 0x0000200006ff7812 */ /* 0x000fe2000784c0ff */
[----:B------:R-:W-:-:S12]  /*55a0*/  BSSY B1, `(.L_x_25389) ;  /* 0x0000316000017945 */ /* 0x000fd80003800000 */
[----:B------:R-:W-:Y:S05]  /*55b0*/  @!P2 BRA `(.L_x_25390) ;  /* 0x000000300050a947 */ /* 0x000fea0003800000 */
[----:B01----:R-:W0:Y:S08]  /*55c0*/  LDC.64 R170, c[0x0][0x230] ;  /* 0x00008c00ffaa7b82 */ /* 0x003e300000000a00 */
        /* <DEDUP_REMOVED lines=28> */
.L_x_25394:
[----:B------:R-:W-:-:S07]  /*5790*/  IMAD.MOV.U32 R64, RZ, RZ, R142 ;  /* 0x000000ffff407224 */ /* 0x000fce00078e008e */
.L_x_25395:
[----:B------:R-:W-:Y:S05]  /*57a0*/  BSYNC B3 ;  /* 0x0000000000037941 */ /* 0x000fea0003800000 */
.L_x_25393:
        /* <DEDUP_REMOVED lines=16> */
.L_x_25399:
[----:B------:R-:W-:Y:S05]  /*58b0*/  BSYNC B4 ;  /* 0x0000000000047941 */ /* 0x000fea0003800000 */
.L_x_25398:
        /* <DEDUP_REMOVED lines=44> */
.L_x_25397:
[----:B------:R-:W-:Y:S05]  /*5b80*/  BSYNC B3 ;  /* 0x0000000000037941 */ /* 0x000fea0003800000 */
.L_x_25396:
        /* <DEDUP_REMOVED lines=10> */
.L_x_25392:
[----:B------:R-:W-:Y:S05]  /*5c30*/  BSYNC B2 ;  /* 0x0000000000027941 */ /* 0x000fea0003800000 */
.L_x_25391:
        /* <DEDUP_REMOVED lines=18> */
.L_x_25403:
[----:B------:R-:W-:-:S07]  /*5d60*/  IMAD.MOV.U32 R61, RZ, RZ, R142 ;  /* 0x000000ffff3d7224 */ /* 0x000fce00078e008e */
.L_x_25404:
[----:B------:R-:W-:Y:S05]  /*5d70*/  BSYNC B3 ;  /* 0x0000000000037941 */ /* 0x000fea0003800000 */
.L_x_25402:
        /* <DEDUP_REMOVED lines=16> */
.L_x_25408:
[----:B------:R-:W-:Y:S05]  /*5e80*/  BSYNC B4 ;  /* 0x0000000000047941 */ /* 0x000fea0003800000 */
.L_x_25407:
        /* <DEDUP_REMOVED lines=44> */
.L_x_25406:
[----:B------:R-:W-:Y:S05]  /*6150*/  BSYNC B3 ;  /* 0x0000000000037941 */ /* 0x000fea0003800000 */
.L_x_25405:
        /* <DEDUP_REMOVED lines=11> */
.L_x_25401:
[----:B------:R-:W-:Y:S05]  /*6210*/  BSYNC B2 ;  /* 0x0000000000027941 */ /* 0x000fea0003800000 */
.L_x_25400:
        /* <DEDUP_REMOVED lines=18> */
.L_x_25412:
[----:B------:R-:W-:-:S07]  /*6340*/  IMAD.MOV.U32 R66, RZ, RZ, R142 ;  /* 0x000000ffff427224 */ /* 0x000fce00078e008e */
.L_x_25413:
[----:B------:R-:W-:Y:S05]  /*6350*/  BSYNC B3 ;  /* 0x0000000000037941 */ /* 0x000fea0003800000 */
.L_x_25411:
        /* <DEDUP_REMOVED lines=16> */
.L_x_25417:
[----:B------:R-:W-:Y:S05]  /*6460*/  BSYNC B4 ;  /* 0x0000000000047941 */ /* 0x000fea0003800000 */
.L_x_25416:
        /* <DEDUP_REMOVED lines=44> */
.L_x_25415:
[----:B------:R-:W-:Y:S05]  /*6730*/  BSYNC B3 ;  /* 0x0000000000037941 */ /* 0x000fea0003800000 */
.L_x_25414:
        /* <DEDUP_REMOVED lines=10> */
.L_x_25410:
[----:B------:R-:W-:Y:S05]  /*67e0*/  BSYNC B2 ;  /* 0x0000000000027941 */ /* 0x000fea0003800000 */
.L_x_25409:
        /* <DEDUP_REMOVED lines=18> */
.L_x_25421:
[----:B------:R-:W-:-:S07]  /*6910*/  IMAD.MOV.U32 R63, RZ, RZ, R142 ;  /* 0x000000ffff3f7224 */ /* 0x000fce00078e008e */
.L_x_25422:
[----:B------:R-:W-:Y:S05]  /*6920*/  BSYNC B3 ;  /* 0x0000000000037941 */ /* 0x000fea0003800000 */
.L_x_25420:
        /* <DEDUP_REMOVED lines=16> */
.L_x_25426:
[----:B------:R-:W-:Y:S05]  /*6a30*/  BSYNC B4 ;  /* 0x0000000000047941 */ /* 0x000fea0003800000 */
.L_x_25425:
        /* <DEDUP_REMOVED lines=44> */
.L_x_25424:
[----:B------:R-:W-:Y:S05]  /*6d00*/  BSYNC B3 ;  /* 0x0000000000037941 */ /* 0x000fea0003800000 */
.L_x_25423:
        /* <DEDUP_REMOVED lines=11> */
.L_x_25419:
[----:B------:R-:W-:Y:S05]  /*6dc0*/  BSYNC B2 ;  /* 0x0000000000027941 */ /* 0x000fea0003800000 */
.L_x_25418:
        /* <DEDUP_REMOVED lines=18> */
.L_x_25430:
[----:B------:R-:W-:-:S07]  /*6ef0*/  IMAD.MOV.U32 R165, RZ, RZ, R142 ;  /* 0x000000ffffa57224 */ /* 0x000fce00078e008e */
.L_x_25431:
[----:B------:R-:W-:Y:S05]  /*6f00*/  BSYNC B3 ;  /* 0x0000000000037941 */ /* 0x000fea0003800000 */
.L_x_25429:
        /* <DEDUP_REMOVED lines=16> */
.L_x_25435:
[----:B------:R-:W-:Y:S05]  /*7010*/  BSYNC B4 ;  /* 0x0000000000047941 */ /* 0x000fea0003800000 */
.L_x_25434:
        /* <DEDUP_REMOVED lines=44> */
.L_x_25433:
[----:B------:R-:W-:Y:S05]  /*72e0*/  BSYNC B3 ;  /* 0x0000000000037941 */ /* 0x000fea0003800000 */
.L_x_25432:
        /* <DEDUP_REMOVED lines=10> */
.L_x_25428:
[----:B------:R-:W-:Y:S05]  /*7390*/  BSYNC B2 ;  /* 0x0000000000027941 */ /* 0x000fea0003800000 */
.L_x_25427:
        /* <DEDUP_REMOVED lines=18> */
.L_x_25439:
[----:B------:R-:W-:-:S07]  /*74c0*/  IMAD.MOV.U32 R65, RZ, RZ, R142 ;  /* 0x000000ffff417224 */ /* 0x000fce00078e008e */
.L_x_25440:
[----:B------:R-:W-:Y:S05]  /*74d0*/  BSYNC B3 ;  /* 0x0000000000037941 */ /* 0x000fea0003800000 */
.L_x_25438:
        /* <DEDUP_REMOVED lines=16> */
.L_x_25444:
[----:B------:R-:W-:Y:S05]  /*75e0*/  BSYNC B4 ;  /* 0x0000000000047941 */ /* 0x000fea0003800000 */
.L_x_25443:
        /* <DEDUP_REMOVED lines=44> */
.L_x_25442:
[----:B------:R-:W-:Y:S05]  /*78b0*/  BSYNC B3 ;  /* 0x0000000000037941 */ /* 0x000fea0003800000 */
.L_x_25441:
        /* <DEDUP_REMOVED lines=11> */
.L_x_25437:
[----:B------:R-:W-:Y:S05]  /*7970*/  BSYNC B2 ;  /* 0x0000000000027941 */ /* 0x000fea0003800000 */
.L_x_25436:
        /* <DEDUP_REMOVED lines=18> */
.L_x_25448:
[----:B------:R-:W-:-:S07]  /*7aa0*/  IMAD.MOV.U32 R167, RZ, RZ, R142 ;  /* 0x000000ffffa77224 */ /* 0x000fce00078e008e */
.L_x_25449:
[----:B------:R-:W-:Y:S05]  /*7ab0*/  BSYNC B3 ;  /* 0x0000000000037941 */ /* 0x000fea0003800000 */
.L_x_25447:
        /* <DEDUP_REMOVED lines=16> */
.L_x_25453:
[----:B------:R-:W-:Y:S05]  /*7bc0*/  BSYNC B4 ;  /* 0x0000000000047941 */ /* 0x000fea0003800000 */
.L_x_25452:
        /* <DEDUP_REMOVED lines=44> */
.L_x_25451:
[----:B------:R-:W-:Y:S05]  /*7e90*/  BSYNC B3 ;  /* 0x0000000000037941 */ /* 0x000fea0003800000 */
.L_x_25450:
        /* <DEDUP_REMOVED lines=10> */
.L_x_25446:
[----:B------:R-:W-:Y:S05]  /*7f40*/  BSYNC B2 ;  /* 0x0000000000027941 */ /* 0x000fea0003800000 */
.L_x_25445:
        /* <DEDUP_REMOVED lines=18> */
.L_x_25457:
[----:B------:R-:W-:-:S07]  /*8070*/  IMAD.MOV.U32 R67, RZ, RZ, R142 ;  /* 0x000000ffff437224 */ /* 0x000fce00078e008e */
.L_x_25458:
[----:B------:R-:W-:Y:S05]  /*8080*/  BSYNC B3 ;  /* 0x0000000000037941 */ /* 0x000fea0003800000 */
.L_x_25456:
        /* <DEDUP_REMOVED lines=16> */
.L_x_25462:
[----:B------:R-:W-:Y:S05]  /*8190*/  BSYNC B4 ;  /* 0x0000000000047941 */ /* 0x000fea0003800000 */
.L_x_25461:
        /* <DEDUP_REMOVED lines=44> */
.L_x_25460:
[----:B------:R-:W-:Y:S05]  /*8460*/  BSYNC B3 ;  /* 0x0000000000037941 */ /* 0x000fea0003800000 */
.L_x_25459:
        /* <DEDUP_REMOVED lines=11> */
.L_x_25455:
[----:B------:R-:W-:Y:S05]  /*8520*/  BSYNC B2 ;  /* 0x0000000000027941 */ /* 0x000fea0003800000 */
.L_x_25454:
        /* <DEDUP_REMOVED lines=26> */
.L_x_25464:
[----:B------:R-:W-:Y:S05]  /*86d0*/  BSYNC B2 ;  /* 0x0000000000027941 */ /* 0x000fea0003800000 */
.L_x_25463:
[----:B------:R-:W-:Y:S02]  /*86e0*/  VIADD R134, R134, 0x20 ;  /* 0x0000002086867836 */ /* 0x000fe40000000000 */
[----:B------:R-:W-:-:S07]  /*86f0*/  VIADD R135, R135, 0x20 ;  /* 0x0000002087877836 */ /* 0x000fce0000000000 */
.L_x_25390:
[----:B------:R-:W-:Y:S05]  /*8700*/  BSYNC B1 ;  /* 0x0000000000017941 */ /* 0x000fea0003800000 */
.L_x_25389:
        /* <DEDUP_REMOVED lines=32> */
.L_x_25470:
[----:B------:R-:W-:-:S07]  /*8910*/  IMAD.MOV.U32 R72, RZ, RZ, R142 ;  /* 0x000000ffff487224 */ /* 0x000fce00078e008e */
.L_x_25471:
[----:B------:R-:W-:Y:S05]  /*8920*/  BSYNC B3 ;  /* 0x0000000000037941 */ /* 0x000fea0003800000 */
.L_x_25469:
        /* <DEDUP_REMOVED lines=16> */
.L_x_25475:
[----:B------:R-:W-:Y:S05]  /*8a30*/  BSYNC B4 ;  /* 0x0000000000047941 */ /* 0x000fea0003800000 */
.L_x_25474:
        /* <DEDUP_REMOVED lines=44> */
.L_x_25473:
[----:B------:R-:W-:Y:S05]  /*8d00*/  BSYNC B3 ;  /* 0x0000000000037941 */ /* 0x000fea0003800000 */
.L_x_25472:
        /* <DEDUP_REMOVED lines=10> */
.L_x_25468:
[----:B------:R-:W-:Y:S05]  /*8db0*/  BSYNC B2 ;  /* 0x0000000000027941 */ /* 0x000fea0003800000 */
.L_x_25467:
        /* <DEDUP_REMOVED lines=18> */
.L_x_25479:
[----:B------:R-:W-:-:S07]  /*8ee0*/  IMAD.MOV.U32 R69, RZ, RZ, R142 ;  /* 0x000000ffff457224 */ /* 0x000fce00078e008e */
.L_x_25480:
[----:B------:R-:W-:Y:S05]  /*8ef0*/  BSYNC B3 ;  /* 0x0000000000037941 */ /* 0x000fea0003800000 */
.L_x_25478:
        /* <DEDUP_REMOVED lines=16> */
.L_x_25484:
[----:B------:R-:W-:Y:S05]  /*9000*/  BSYNC B4 ;  /* 0x0000000000047941 */ /* 0x000fea0003800000 */
.L_x_25483:
        /* <DEDUP_REMOVED lines=44> */
.L_x_25482:
[----:B------:R-:W-:Y:S05]  /*92d0*/  BSYNC B3 ;  /* 0x0000000000037941 */ /* 0x000fea0003800000 */
.L_x_25481:
        /* <DEDUP_REMOVED lines=11> */
.L_x_25477:
[----:B------:R-:W-:Y:S05]  /*9390*/  BSYNC B2 ;  /* 0x0000000000027941 */ /* 0x000fea0003800000 */
.L_x_25476:
        /* <DEDUP_REMOVED lines=18> */
.L_x_25488:
[----:B------:R-:W-:-:S07]  /*94c0*/  IMAD.MOV.U32 R74, RZ, RZ, R142 ;  /* 0x000000ffff4a7224 */ /* 0x000fce00078e008e */
.L_x_25489:
[----:B------:R-:W-:Y:S05]  /*94d0*/  BSYNC B3 ;  /* 0x0000000000037941 */ /* 0x000fea0003800000 */
.L_x_25487:
        /* <DEDUP_REMOVED lines=16> */
.L_x_25493:
[----:B------:R-:W-:Y:S05]  /*95e0*/  BSYNC B4 ;  /* 0x0000000000047941 */ /* 0x000fea0003800000 */
.L_x_25492:
        /* <DEDUP_REMOVED lines=44> */
.L_x_25491:
[----:B------:R-:W-:Y:S05]  /*98b0*/  BSYNC B3 ;  /* 0x0000000000037941 */ /* 0x000fea0003800000 */
.L_x_25490:
        /* <DEDUP_REMOVED lines=10> */
.L_x_25486:
[----:B------:R-:W-:Y:S05]  /*9960*/  BSYNC B2 ;  /* 0x0000000000027941 */ /* 0x000fea0003800000 */
.L_x_25485:
        /* <DEDUP_REMOVED lines=18> */
.L_x_25497:
[----:B------:R-:W-:-:S07]  /*9a90*/  IMAD.MOV.U32 R71, RZ, RZ, R142 ;  /* 0x000000ffff477224 */ /* 0x000fce00078e008e */
.L_x_25498:
[----:B------:R-:W-:Y:S05]  /*9aa0*/  BSYNC B3 ;  /* 0x0000000000037941 */ /* 0x000fea0003800000 */
.L_x_25496:
        /* <DEDUP_REMOVED lines=16> */
.L_x_25502:
[----:B------:R-:W-:Y:S05]  /*9bb0*/  BSYNC B4 ;  /* 0x0000000000047941 */ /* 0x000fea0003800000 */
.L_x_25501:
        /* <DEDUP_REMOVED lines=44> */
.L_x_25500:
[----:B------:R-:W-:Y:S05]  /*9e80*/  BSYNC B3 ;  /* 0x0000000000037941 */ /* 0x000fea0003800000 */
.L_x_25499:
        /* <DEDUP_REMOVED lines=11> */
.L_x_25495:
[----:B------:R-:W-:Y:S05]  /*9f40*/  BSYNC B2 ;  /* 0x0000000000027941 */ /* 0x000fea0003800000 */
.L_x_25494:
        /* <DEDUP_REMOVED lines=18> */
.L_x_25506:
[----:B------:R-:W-:-:S07]  /*a070*/  IMAD.MOV.U32 R165, RZ, RZ, R142 ;  /* 0x000000ffffa57224 */ /* 0x000fce00078e008e */
.L_x_25507:
[----:B------:R-:W-:Y:S05]  /*a080*/  BSYNC B3 ;  /* 0x0000000000037941 */ /* 0x000fea0003800000 */
.L_x_25505:
        /* <DEDUP_REMOVED lines=16> */
.L_x_25511:
[----:B------:R-:W-:Y:S05]  /*a190*/  BSYNC B4 ;  /* 0x0000000000047941 */ /* 0x000fea0003800000 */
.L_x_25510:
        /* <DEDUP_REMOVED lines=44> */
.L_x_25509:
[----:B------:R-:W-:Y:S05]  /*a460*/  BSYNC B3 ;  /* 0x0000000000037941 */ /* 0x000fea0003800000 */
.L_x_25508:
        /* <DEDUP_REMOVED lines=10> */
.L_x_25504:
[----:B------:R-:W-:Y:S05]  /*a510*/  BSYNC B2 ;  /* 0x0000000000027941 */ /* 0x000fea0003800000 */
.L_x_25503:
        /* <DEDUP_REMOVED lines=18> */
.L_x_25515:
[----:B------:R-:W-:-:S07]  /*a640*/  IMAD.MOV.U32 R73, RZ, RZ, R142 ;  /* 0x000000ffff497224 */ /* 0x000fce00078e008e */
.L_x_25516:
[----:B------:R-:W-:Y:S05]  /*a650*/  BSYNC B3 ;  /* 0x0000000000037941 */ /* 0x000fea0003800000 */
.L_x_25514:
        /* <DEDUP_REMOVED lines=16> */
.L_x_25520:
[----:B------:R-:W-:Y:S05]  /*a760*/  BSYNC B4 ;  /* 0x0000000000047941 */ /* 0x000fea0003800000 */
.L_x_25519:
        /* <DEDUP_REMOVED lines=44> */
.L_x_25518:
[----:B------:R-:W-:Y:S05]  /*aa30*/  BSYNC B3 ;  /* 0x0000000000037941 */ /* 0x000fea0003800000 */
.L_x_25517:
        /* <DEDUP_REMOVED lines=11> */
.L_x_25513:
[----:B------:R-:W-:Y:S05]  /*aaf0*/  BSYNC B2 ;  /* 0x0000000000027941 */ /* 0x000fea0003800000 */
.L_x_25512:
        /* <DEDUP_REMOVED lines=18> */
.L_x_25524:
[----:B------:R-:W-:-:S07]  /*ac20*/  IMAD.MOV.U32 R167, RZ, RZ, R142 ;  /* 0x000000ffffa77224 */ /* 0x000fce00078e008e */
.L_x_25525:
[----:B------:R-:W-:Y:S05]  /*ac30*/  BSYNC B3 ;  /* 0x0000000000037941 */ /* 0x000fea0003800000 */
.L_x_25523:
        /* <DEDUP_REMOVED lines=16> */
.L_x_25529:
[----:B------:R-:W-:Y:S05]  /*ad40*/  BSYNC B4 ;  /* 0x0000000000047941 */ /* 0x000fea0003800000 */
.L_x_25528:
        /* <DEDUP_REMOVED lines=44> */
.L_x_25527:
[----:B------:R-:W-:Y:S05]  /*b010*/  BSYNC B3 ;  /* 0x0000000000037941 */ /* 0x000fea0003800000 */
.L_x_25526:
        /* <DEDUP_REMOVED lines=10> */
.L_x_25522:
[----:B------:R-:W-:Y:S05]  /*b0c0*/  BSYNC B2 ;  /* 0x0000000000027941 */ /* 0x000fea0003800000 */
.L_x_25521:
        /* <DEDUP_REMOVED lines=18> */
.L_x_25533:
[----:B------:R-:W-:-:S07]  /*b1f0*/  IMAD.MOV.U32 R75, RZ, RZ, R142 ;  /* 0x000000ffff4b7224 */ /* 0x000fce00078e008e */
.L_x_25534:
[----:B------:R-:W-:Y:S05]  /*b200*/  BSYNC B3 ;  /* 0x0000000000037941 */ /* 0x000fea0003800000 */
.L_x_25532:
        /* <DEDUP_REMOVED lines=16> */
.L_x_25538:
[----:B------:R-:W-:Y:S05]  /*b310*/  BSYNC B4 ;  /* 0x0000000000047941 */ /* 0x000fea0003800000 */
.L_x_25537:
        /* <DEDUP_REMOVED lines=44> */
.L_x_25536:
[----:B------:R-:W-:Y:S05]  /*b5e0*/  BSYNC B3 ;  /* 0x0000000000037941 */ /* 0x000fea0003800000 */
.L_x_25535:
        /* <DEDUP_REMOVED lines=11> */
.L_x_25531:
[----:B------:R-:W-:Y:S05]  /*b6a0*/  BSYNC B2 ;  /* 0x0000000000027941 */ /* 0x000fea0003800000 */
.L_x_25530:
        /* <DEDUP_REMOVED lines=26> */
.L_x_25540:
[----:B------:R-:W-:Y:S05]  /*b850*/  BSYNC B2 ;  /* 0x0000000000027941 */ /* 0x000fea0003800000 */
.L_x_25539:
[----:B------:R-:W-:Y:S02]  /*b860*/  VIADD R134, R134, 0x20 ;  /* 0x0000002086867836 */ /* 0x000fe40000000000 */
[----:B------:R-:W-:-:S07]  /*b870*/  VIADD R135, R135, 0x20 ;  /* 0x0000002087877836 */ /* 0x000fce0000000000 */
.L_x_25466:
[----:B------:R-:W-:Y:S05]  /*b880*/  BSYNC B1 ;  /* 0x0000000000017941 */ /* 0x000fea0003800000 */
.L_x_25465:
        /* <DEDUP_REMOVED lines=32> */
.L_x_25546:
[----:B------:R-:W-:-:S07]  /*ba90*/  IMAD.MOV.U32 R80, RZ, RZ, R142 ;  /* 0x000000ffff507224 */ /* 0x000fce00078e008e */
.L_x_25547:
[----:B------:R-:W-:Y:S05]  /*baa0*/  BSYNC B3 ;  /* 0x0000000000037941 */ /* 0x000fea0003800000 */
.L_x_25545:
        /* <DEDUP_REMOVED lines=16> */
.L_x_25551:
[----:B------:R-:W-:Y:S05]  /*bbb0*/  BSYNC B4 ;  /* 0x0000000000047941 */ /* 0x000fea0003800000 */
.L_x_25550:
        /* <DEDUP_REMOVED lines=44> */
.L_x_25549:
[----:B------:R-:W-:Y:S05]  /*be80*/  BSYNC B3 ;  /* 0x0000000000037941 */ /* 0x000fea0003800000 */
.L_x_25548:
        /* <DEDUP_REMOVED lines=10> */
.L_x_25544:
[----:B------:R-:W-:Y:S05]  /*bf30*/  BSYNC B2 ;  /* 0x0000000000027941 */ /* 0x000fea0003800000 */
.L_x_25543:
        /* <DEDUP_REMOVED lines=18> */
.L_x_25555:
[----:B------:R-:W-:-:S07]  /*c060*/  IMAD.MOV.U32 R77, RZ, RZ, R142 ;  /* 0x000000ffff4d7224 */ /* 0x000fce00078e008e */
.L_x_25556:
[----:B------:R-:W-:Y:S05]  /*c070*/  BSYNC B3 ;  /* 0x0000000000037941 */ /* 0x000fea0003800000 */
.L_x_25554:
        /* <DEDUP_REMOVED lines=16> */
.L_x_25560:
[----:B------:R-:W-:Y:S05]  /*c180*/  BSYNC B4 ;  /* 0x0000000000047941 */ /* 0x000fea0003800000 */
.L_x_25559:
        /* <DEDUP_REMOVED lines=44> */
.L_x_25558:
[----:B------:R-:W-:Y:S05]  /*c450*/  BSYNC B3 ;  /* 0x0000000000037941 */ /* 0x000fea0003800000 */
.L_x_25557:
        /* <DEDUP_REMOVED lines=11> */
.L_x_25553:
[----:B------:R-:W-:Y:S05]  /*c510*/  BSYNC B2 ;  /* 0x0000000000027941 */ /* 0x000fea0003800000 */
.L_x_25552:
        /* <DEDUP_REMOVED lines=18> */
.L_x_25564:
[----:B------:R-:W-:-:S07]  /*c640*/  IMAD.MOV.U32 R82, RZ, RZ, R142 ;  /* 0x000000ffff527224 */ /* 0x000fce00078e008e */
.L_x_25565:
[----:B------:R-:W-:Y:S05]  /*c650*/  BSYNC B3 ;  /* 0x0000000000037941 */ /* 0x000fea0003800000 */
.L_x_25563:
        /* <DEDUP_REMOVED lines=16> */
.L_x_25569:
[----:B------:R-:W-:Y:S05]  /*c760*/  BSYNC B4 ;  /* 0x0000000000047941 */ /* 0x000fea0003800000 */
.L_x_25568:
        /* <DEDUP_REMOVED lines=44> */
.L_x_25567:
[----:B------:R-:W-:Y:S05]  /*ca30*/  BSYNC B3 ;  /* 0x0000000000037941 */ /* 0x000fea0003800000 */
.L_x_25566:
        /* <DEDUP_REMOVED lines=10> */
.L_x_25562:
[----:B------:R-:W-:Y:S05]  /*cae0*/  BSYNC B2 ;  /* 0x0000000000027941 */ /* 0x000fea0003800000 */
.L_x_25561:
        /* <DEDUP_REMOVED lines=18> */
.L_x_25573:
[----:B------:R-:W-:-:S07]  /*cc10*/  IMAD.MOV.U32 R79, RZ, RZ, R142 ;  /* 0x000000ffff4f7224 */ /* 0x000fce00078e008e */
.L_x_25574:
[----:B------:R-:W-:Y:S05]  /*cc20*/  BSYNC B3 ;  /* 0x0000000000037941 */ /* 0x000fea0003800000 */
.L_x_25572:
        /* <DEDUP_REMOVED lines=16> */
.L_x_25578:
[----:B------:R-:W-:Y:S05]  /*cd30*/  BSYNC B4 ;  /* 0x0000000000047941 */ /* 0x000fea0003800000 */
.L_x_25577:
        /* <DEDUP_REMOVED lines=44> */
.L_x_25576:
[----:B------:R-:W-:Y:S05]  /*d000*/  BSYNC B3 ;  /* 0x0000000000037941 */ /* 0x000fea0003800000 */
.L_x_25575:
        /* <DEDUP_REMOVED lines=11> */
.L_x_25571:
[----:B------:R-:W-:Y:S05]  /*d0c0*/  BSYNC B2 ;  /* 0x0000000000027941 */ /* 0x000fea0003800000 */
.L_x_25570:
        /* <DEDUP_REMOVED lines=18> */
.L_x_25582:
[----:B------:R-:W-:-:S07]  /*d1f0*/  IMAD.MOV.U32 R165, RZ, RZ, R142 ;  /* 0x000000ffffa57224 */ /* 0x000fce00078e008e */
.L_x_25583:
[----:B------:R-:W-:Y:S05]  /*d200*/  BSYNC B3 ;  /* 0x0000000000037941 */ /* 0x000fea0003800000 */
.L_x_25581:
        /* <DEDUP_REMOVED lines=16> */
.L_x_25587:
[----:B------:R-:W-:Y:S05]  /*d310*/  BSYNC B4 ;  /* 0x0000000000047941 */ /* 0x000fea0003800000 */
.L_x_25586:
        /* <DEDUP_REMOVED lines=44> */
.L_x_25585:
[----:B------:R-:W-:Y:S05]  /*d5e0*/  BSYNC B3 ;  /* 0x0000000000037941 */ /* 0x000fea0003800000 */
.L_x_25584:
        /* <DEDUP_REMOVED lines=10> */
.L_x_25580:
[----:B------:R-:W-:Y:S05]  /*d690*/  BSYNC B2 ;  /* 0x0000000000027941 */ /* 0x000fea0003800000 */
.L_x_25579:
        /* <DEDUP_REMOVED lines=18> */
.L_x_25591:
[----:B------:R-:W-:-:S07]  /*d7c0*/  IMAD.MOV.U32 R81, RZ, RZ, R142 ;  /* 0x000000ffff517224 */ /* 0x000fce00078e008e */
.L_x_25592:
[----:B------:R-:W-:Y:S05]  /*d7d0*/  BSYNC B3 ;  /* 0x0000000000037941 */ /* 0x000fea0003800000 */
.L_x_25590:
        /* <DEDUP_REMOVED lines=16> */
.L_x_25596:
[----:B------:R-:W-:Y:S05]  /*d8e0*/  BSYNC B4 ;  /* 0x0000000000047941 */ /* 0x000fea0003800000 */
.L_x_25595:
        /* <DEDUP_REMOVED lines=44> */
.L_x_25594:
[----:B------:R-:W-:Y:S05]  /*dbb0*/  BSYNC B3 ;  /* 0x0000000000037941 */ /* 0x000fea0003800000 */
.L_x_25593:
        /* <DEDUP_REMOVED lines=11> */
.L_x_25589:
[----:B------:R-:W-:Y:S05]  /*dc70*/  BSYNC B2 ;  /* 0x0000000000027941 */ /* 0x000fea0003800000 */
.L_x_25588:
        /* <DEDUP_REMOVED lines=18> */
.L_x_25600:
[----:B------:R-:W-:-:S07]  /*dda0*/  IMAD.MOV.U32 R167, RZ, RZ, R142 ;  /* 0x000000ffffa77224 */ /* 0x000fce00078e008e */
.L_x_25601:
[----:B------:R-:W-:Y:S05]  /*ddb0*/  BSYNC B3 ;  /* 0x0000000000037941 */ /* 0x000fea0003800000 */
.L_x_25599:
        /* <DEDUP_REMOVED lines=16> */
.L_x_25605:
[----:B------:R-:W-:Y:S05]  /*dec0*/  BSYNC B4 ;  /* 0x0000000000047941 */ /* 0x000fea0003800000 */
.L_x_25604:
        /* <DEDUP_REMOVED lines=44> */
.L_x_25603:
[----:B------:R-:W-:Y:S05]  /*e190*/  BSYNC B3 ;  /* 0x0000000000037941 */ /* 0x000fea0003800000 */
.L_x_25602:
        /* <DEDUP_REMOVED lines=10> */
.L_x_25598:
[----:B------:R-:W-:Y:S05]  /*e240*/  BSYNC B2 ;  /* 0x0000000000027941 */ /* 0x000fea0003800000 */
.L_x_25597:
        /* <DEDUP_REMOVED lines=18> */
.L_x_25609:
[----:B------:R-:W-:-:S07]  /*e370*/  IMAD.MOV.U32 R83, RZ, RZ, R142 ;  /* 0x000000ffff537224 */ /* 0x000fce00078e008e */
.L_x_25610:
[----:B------:R-:W-:Y:S05]  /*e380*/  BSYNC B3 ;  /* 0x0000000000037941 */ /* 0x000fea0003800000 */
.L_x_25608:
        /* <DEDUP_REMOVED lines=16> */
.L_x_25614:
[----:B------:R-:W-:Y:S05]  /*e490*/  BSYNC B4 ;  /* 0x0000000000047941 */ /* 0x000fea0003800000 */
.L_x_25613:
        /* <DEDUP_REMOVED lines=44> */
.L_x_25612:
[----:B------:R-:W-:Y:S05]  /*e760*/  BSYNC B3 ;  /* 0x0000000000037941 */ /* 0x000fea0003800000 */
.L_x_25611:
        /* <DEDUP_REMOVED lines=11> */
.L_x_25607:
[----:B------:R-:W-:Y:S05]  /*e820*/  BSYNC B2 ;  /* 0x0000000000027941 */ /* 0x000fea0003800000 */
.L_x_25606:
        /* <DEDUP_REMOVED lines=26> */
.L_x_25616:
[----:B------:R-:W-:Y:S05]  /*e9d0*/  BSYNC B2 ;  /* 0x0000000000027941 */ /* 0x000fea0003800000 */
.L_x_25615:
[----:B------:R-:W-:Y:S02]  /*e9e0*/  VIADD R134, R134, 0x20 ;  /* 0x0000002086867836 */ /* 0x000fe40000000000 */
[----:B------:R-:W-:-:S07]  /*e9f0*/  VIADD R135, R135, 0x20 ;  /* 0x0000002087877836 */ /* 0x000fce0000000000 */
.L_x_25542:
[----:B------:R-:W-:Y:S05]  /*ea00*/  BSYNC B1 ;  /* 0x0000000000017941 */ /* 0x000fea0003800000 */
.L_x_25541:
        /* <DEDUP_REMOVED lines=32> */
.L_x_25622:
[----:B------:R-:W-:-:S07]  /*ec10*/  IMAD.MOV.U32 R88, RZ, RZ, R142 ;  /* 0x000000ffff587224 */ /* 0x000fce00078e008e */
.L_x_25623:
[----:B------:R-:W-:Y:S05]  /*ec20*/  BSYNC B3 ;  /* 0x0000000000037941 */ /* 0x000fea0003800000 */
.L_x_25621:
        /* <DEDUP_REMOVED lines=16> */
.L_x_25627:
[----:B------:R-:W-:Y:S05]  /*ed30*/  BSYNC B4 ;  /* 0x0000000000047941 */ /* 0x000fea0003800000 */
.L_x_25626:
        /* <DEDUP_REMOVED lines=44> */
.L_x_25625:
[----:B------:R-:W-:Y:S05]  /*f000*/  BSYNC B3 ;  /* 0x0000000000037941 */ /* 0x000fea0003800000 */
.L_x_25624:
        /* <DEDUP_REMOVED lines=10> */
.L_x_25620:
[----:B------:R-:W-:Y:S05]  /*f0b0*/  BSYNC B2 ;  /* 0x0000000000027941 */ /* 0x000fea0003800000 */
.L_x_25619:
        /* <DEDUP_REMOVED lines=18> */
.L_x_25631:
[----:B------:R-:W-:-:S07]  /*f1e0*/  IMAD.MOV.U32 R85, RZ, RZ, R142 ;  /* 0x000000ffff557224 */ /* 0x000fce00078e008e */
.L_x_25632:
[----:B------:R-:W-:Y:S05]  /*f1f0*/  BSYNC B3 ;  /* 0x0000000000037941 */ /* 0x000fea0003800000 */
.L_x_25630:
        /* <DEDUP_REMOVED lines=16> */
.L_x_25636:
[----:B------:R-:W-:Y:S05]  /*f300*/  BSYNC B4 ;  /* 0x0000000000047941 */ /* 0x000fea0003800000 */
.L_x_25635:
        /* <DEDUP_REMOVED lines=44> */
.L_x_25634:
[----:B------:R-:W-:Y:S05]  /*f5d0*/  BSYNC B3 ;  /* 0x0000000000037941 */ /* 0x000fea0003800000 */
.L_x_25633:
        /* <DEDUP_REMOVED lines=11> */
.L_x_25629:
[----:B------:R-:W-:Y:S05]  /*f690*/  BSYNC B2 ;  /* 0x0000000000027941 */ /* 0x000fea0003800000 */
.L_x_25628:
        /* <DEDUP_REMOVED lines=18> */
.L_x_25640:
[----:B------:R-:W-:-:S07]  /*f7c0*/  IMAD.MOV.U32 R90, RZ, RZ, R142 ;  /* 0x000000ffff5a7224 */ /* 0x000fce00078e008e */
.L_x_25641:
[----:B------:R-:W-:Y:S05]  /*f7d0*/  BSYNC B3 ;  /* 0x0000000000037941 */ /* 0x000fea0003800000 */
.L_x_25639:
        /* <DEDUP_REMOVED lines=16> */
.L_x_25645:
[----:B------:R-:W-:Y:S05]  /*f8e0*/  BSYNC B4 ;  /* 0x0000000000047941 */ /* 0x000fea0003800000 */
.L_x_25644:
        /* <DEDUP_REMOVED lines=44> */
.L_x_25643:
[----:B------:R-:W-:Y:S05]  /*fbb0*/  BSYNC B3 ;  /* 0x0000000000037941 */ /* 0x000fea0003800000 */
.L_x_25642:
        /* <DEDUP_REMOVED lines=10> */
.L_x_25638:
[----:B------:R-:W-:Y:S05]  /*fc60*/  BSYNC B2 ;  /* 0x0000000000027941 */ /* 0x000fea0003800000 */
.L_x_25637:
        /* <DEDUP_REMOVED lines=18> */
.L_x_25649:
[----:B------:R-:W-:-:S07]  /*fd90*/  IMAD.MOV.U32 R87, RZ, RZ, R142 ;  /* 0x000000ffff577224 */ /* 0x000fce00078e008e */
.L_x_25650:
[----:B------:R-:W-:Y:S05]  /*fda0*/  BSYNC B3 ;  /* 0x0000000000037941 */ /* 0x000fea0003800000 */
.L_x_25648:
        /* <DEDUP_REMOVED lines=16> */
.L_x_25654:
[----:B------:R-:W-:Y:S05]  /*feb0*/  BSYNC B4 ;  /* 0x0000000000047941 */ /* 0x000fea0003800000 */
.L_x_25653:
        /* <DEDUP_REMOVED lines=44> */
.L_x_25652:
[----:B------:R-:W-:Y:S05]  /*10180*/  BSYNC B3 ;  /* 0x0000000000037941 */ /* 0x000fea0003800000 */
.L_x_25651:
        /* <DEDUP_REMOVED lines=11> */
.L_x_25647:
[----:B------:R-:W-:Y:S05]  /*10240*/  BSYNC B2 ;  /* 0x0000000000027941 */ /* 0x000fea0003800000 */
.L_x_25646:
        /* <DEDUP_REMOVED lines=18> */
.L_x_25658:
[----:B------:R-:W-:-:S07]  /*10370*/  IMAD.MOV.U32 R165, RZ, RZ, R142 ;  /* 0x000000ffffa57224 */ /* 0x000fce00078e008e */
.L_x_25659:
[----:B------:R-:W-:Y:S05]  /*10380*/  BSYNC B3 ;  /* 0x0000000000037941 */ /* 0x000fea0003800000 */
.L_x_25657:
        /* <DEDUP_REMOVED lines=16> */
.L_x_25663:
[----:B------:R-:W-:Y:S05]  /*10490*/  BSYNC B4 ;  /* 0x0000000000047941 */ /* 0x000fea0003800000 */
.L_x_25662:
        /* <DEDUP_REMOVED lines=44> */
.L_x_25661:
[----:B------:R-:W-:Y:S05]  /*10760*/  BSYNC B3 ;  /* 0x0000000000037941 */ /* 0x000fea0003800000 */
.L_x_25660:
        /* <DEDUP_REMOVED lines=10> */
.L_x_25656:
[----:B------:R-:W-:Y:S05]  /*10810*/  BSYNC B2 ;  /* 0x0000000000027941 */ /* 0x000fea0003800000 */
.L_x_25655:
        /* <DEDUP_REMOVED lines=18> */
.L_x_25667:
[----:B------:R-:W-:-:S07]  /*10940*/  IMAD.MOV.U32 R89, RZ, RZ, R142 ;  /* 0x000000ffff597224 */ /* 0x000fce00078e008e */
.L_x_25668:
[----:B------:R-:W-:Y:S05]  /*10950*/  BSYNC B3 ;  /* 0x0000000000037941 */ /* 0x000fea0003800000 */
.L_x_25666:
        /* <DEDUP_REMOVED lines=16> */
.L_x_25672:
[----:B------:R-:W-:Y:S05]  /*10a60*/  BSYNC B4 ;  /* 0x0000000000047941 */ /* 0x000fea0003800000 */
.L_x_25671:
        /* <DEDUP_REMOVED lines=44> */
.L_x_25670:
[----:B------:R-:W-:Y:S05]  /*10d30*/  BSYNC B3 ;  /* 0x0000000000037941 */ /* 0x000fea0003800000 */
.L_x_25669:
        /* <DEDUP_REMOVED lines=11> */
.L_x_25665:
[----:B------:R-:W-:Y:S05]  /*10df0*/  BSYNC B2 ;  /* 0x0000000000027941 */ /* 0x000fea0003800000 */
.L_x_25664:
        /* <DEDUP_REMOVED lines=18> */
.L_x_25676:
[----:B------:R-:W-:-:S07]  /*10f20*/  IMAD.MOV.U32 R167, RZ, RZ, R142 ;  /* 0x000000ffffa77224 */ /* 0x000fce00078e008e */
.L_x_25677:
[----:B------:R-:W-:Y:S05]  /*10f30*/  BSYNC B3 ;  /* 0x0000000000037941 */ /* 0x000fea0003800000 */
.L_x_25675:
        /* <DEDUP_REMOVED lines=16> */
.L_x_25681:
[----:B------:R-:W-:Y:S05]  /*11040*/  BSYNC B4 ;  /* 0x0000000000047941 */ /* 0x000fea0003800000 */
.L_x_25680:
        /* <DEDUP_REMOVED lines=44> */
.L_x_25679:
[----:B------:R-:W-:Y:S05]  /*11310*/  BSYNC B3 ;  /* 0x0000000000037941 */ /* 0x000fea0003800000 */
.L_x_25678:
        /* <DEDUP_REMOVED lines=10> */
.L_x_25674:
[----:B------:R-:W-:Y:S05]  /*113c0*/  BSYNC B2 ;  /* 0x0000000000027941 */ /* 0x000fea0003800000 */
.L_x_25673:
        /* <DEDUP_REMOVED lines=18> */
.L_x_25685:
[----:B------:R-:W-:-:S07]  /*114f0*/  IMAD.MOV.U32 R91, RZ, RZ, R142 ;  /* 0x000000ffff5b7224 */ /* 0x000fce00078e008e */
.L_x_25686:
[----:B------:R-:W-:Y:S05]  /*11500*/  BSYNC B3 ;  /* 0x0000000000037941 */ /* 0x000fea0003800000 */
.L_x_25684:
        /* <DEDUP_REMOVED lines=16> */
.L_x_25690:
[----:B------:R-:W-:Y:S05]  /*11610*/  BSYNC B4 ;  /* 0x0000000000047941 */ /* 0x000fea0003800000 */
.L_x_25689:
        /* <DEDUP_REMOVED lines=44> */
.L_x_25688:
[----:B------:R-:W-:Y:S05]  /*118e0*/  BSYNC B3 ;  /* 0x0000000000037941 */ /* 0x000fea0003800000 */
.L_x_25687:
        /* <DEDUP_REMOVED lines=11> */
.L_x_25683:
[----:B------:R-:W-:Y:S05]  /*119a0*/  BSYNC B2 ;  /* 0x0000000000027941 */ /* 0x000fea0003800000 */
.L_x_25682:
        /* <DEDUP_REMOVED lines=26> */
.L_x_25692:
[----:B------:R-:W-:Y:S05]  /*11b50*/  BSYNC B2 ;  /* 0x0000000000027941 */ /* 0x000fea0003800000 */
.L_x_25691:
[----:B------:R-:W-:Y:S02]  /*11b60*/  VIADD R134, R134, 0x20 ;  /* 0x0000002086867836 */ /* 0x000fe40000000000 */
[----:B------:R-:W-:-:S07]  /*11b70*/  VIADD R135, R135, 0x20 ;  /* 0x0000002087877836 */ /* 0x000fce0000000000 */
.L_x_25618:
[----:B------:R-:W-:Y:S05]  /*11b80*/  BSYNC B1 ;  /* 0x0000000000017941 */ /* 0x000fea0003800000 */
.L_x_25617:
        /* <DEDUP_REMOVED lines=32> */
.L_x_25698:
[----:B------:R-:W-:-:S07]  /*11d90*/  IMAD.MOV.U32 R96, RZ, RZ, R142 ;  /* 0x000000ffff607224 */ /* 0x000fce00078e008e */
.L_x_25699:
[----:B------:R-:W-:Y:S05]  /*11da0*/  BSYNC B3 ;  /* 0x0000000000037941 */ /* 0x000fea0003800000 */
.L_x_25697:
        /* <DEDUP_REMOVED lines=16> */
.L_x_25703:
[----:B------:R-:W-:Y:S05]  /*11eb0*/  BSYNC B4 ;  /* 0x0000000000047941 */ /* 0x000fea0003800000 */
.L_x_25702:
        /* <DEDUP_REMOVED lines=44> */
.L_x_25701:
[----:B------:R-:W-:Y:S05]  /*12180*/  BSYNC B3 ;  /* 0x0000000000037941 */ /* 0x000fea0003800000 */
.L_x_25700:
        /* <DEDUP_REMOVED lines=10> */
.L_x_25696:
[----:B------:R-:W-:Y:S05]  /*12230*/  BSYNC B2 ;  /* 0x0000000000027941 */ /* 0x000fea0003800000 */
.L_x_25695:
        /* <DEDUP_REMOVED lines=18> */
.L_x_25707:
[----:B------:R-:W-:-:S07]  /*12360*/  IMAD.MOV.U32 R93, RZ, RZ, R142 ;  /* 0x000000ffff5d7224 */ /* 0x000fce00078e008e */
.L_x_25708:
[----:B------:R-:W-:Y:S05]  /*12370*/  BSYNC B3 ;  /* 0x0000000000037941 */ /* 0x000fea0003800000 */
.L_x_25706:
        /* <DEDUP_REMOVED lines=16> */
.L_x_25712:
[----:B------:R-:W-:Y:S05]  /*12480*/  BSYNC B4 ;  /* 0x0000000000047941 */ /* 0x000fea0003800000 */
.L_x_25711:
        /* <DEDUP_REMOVED lines=44> */
.L_x_25710:
[----:B------:R-:W-:Y:S05]  /*12750*/  BSYNC B3 ;  /* 0x0000000000037941 */ /* 0x000fea0003800000 */
.L_x_25709:
        /* <DEDUP_REMOVED lines=11> */
.L_x_25705:
[----:B------:R-:W-:Y:S05]  /*12810*/  BSYNC B2 ;  /* 0x0000000000027941 */ /* 0x000fea0003800000 */
.L_x_25704:
        /* <DEDUP_REMOVED lines=18> */
.L_x_25716:
[----:B------:R-:W-:-:S07]  /*12940*/  IMAD.MOV.U32 R98, RZ, RZ, R142 ;  /* 0x000000ffff627224 */ /* 0x000fce00078e008e */
.L_x_25717:
[----:B------:R-:W-:Y:S05]  /*12950*/  BSYNC B3 ;  /* 0x0000000000037941 */ /* 0x000fea0003800000 */
.L_x_25715:
        /* <DEDUP_REMOVED lines=16> */
.L_x_25721:
[----:B------:R-:W-:Y:S05]  /*12a60*/  BSYNC B4 ;  /* 0x0000000000047941 */ /* 0x000fea0003800000 */
.L_x_25720:
        /* <DEDUP_REMOVED lines=44> */
.L_x_25719:
[----:B------:R-:W-:Y:S05]  /*12d30*/  BSYNC B3 ;  /* 0x0000000000037941 */ /* 0x000fea0003800000 */
.L_x_25718:
        /* <DEDUP_REMOVED lines=10> */
.L_x_25714:
[----:B------:R-:W-:Y:S05]  /*12de0*/  BSYNC B2 ;  /* 0x0000000000027941 */ /* 0x000fea0003800000 */
.L_x_25713:
        /* <DEDUP_REMOVED lines=18> */
.L_x_25725:
[----:B------:R-:W-:-:S07]  /*12f10*/  IMAD.MOV.U32 R95, RZ, RZ, R142 ;  /* 0x000000ffff5f7224 */ /* 0x000fce00078e008e */
.L_x_25726:
[----:B------:R-:W-:Y:S05]  /*12f20*/  BSYNC B3 ;  /* 0x0000000000037941 */ /* 0x000fea0003800000 */
.L_x_25724:
        /* <DEDUP_REMOVED lines=16> */
.L_x_25730:
[----:B------:R-:W-:Y:S05]  /*13030*/  BSYNC B4 ;  /* 0x0000000000047941 */ /* 0x000fea0003800000 */
.L_x_25729:
        /* <DEDUP_REMOVED lines=44> */
.L_x_25728:
[----:B------:R-:W-:Y:S05]  /*13300*/  BSYNC B3 ;  /* 0x0000000000037941 */ /* 0x000fea0003800000 */
.L_x_25727:
        /* <DEDUP_REMOVED lines=11> */
.L_x_25723:
[----:B------:R-:W-:Y:S05]  /*133c0*/  BSYNC B2 ;  /* 0x0000000000027941 */ /* 0x000fea0003800000 */
.L_x_25722:
        /* <DEDUP_REMOVED lines=18> */
.L_x_25734:
[----:B------:R-:W-:-:S07]  /*134f0*/  IMAD.MOV.U32 R165, RZ, RZ, R142 ;  /* 0x000000ffffa57224 */ /* 0x000fce00078e008e */
.L_x_25735:
[----:B------:R-:W-:Y:S05]  /*13500*/  BSYNC B3 ;  /* 0x0000000000037941 */ /* 0x000fea0003800000 */
.L_x_25733:
        /* <DEDUP_REMOVED lines=16> */
.L_x_25739:
[----:B------:R-:W-:Y:S05]  /*13610*/  BSYNC B4 ;  /* 0x0000000000047941 */ /* 0x000fea0003800000 */
.L_x_25738:
        /* <DEDUP_REMOVED lines=44> */
.L_x_25737:
[----:B------:R-:W-:Y:S05]  /*138e0*/  BSYNC B3 ;  /* 0x0000000000037941 */ /* 0x000fea0003800000 */
.L_x_25736:
        /* <DEDUP_REMOVED lines=10> */
.L_x_25732:
[----:B------:R-:W-:Y:S05]  /*13990*/  BSYNC B2 ;  /* 0x0000000000027941 */ /* 0x000fea0003800000 */
.L_x_25731:
        /* <DEDUP_REMOVED lines=18> */
.L_x_25743:
[----:B------:R-:W-:-:S07]  /*13ac0*/  IMAD.MOV.U32 R97, RZ, RZ, R142 ;  /* 0x000000ffff617224 */ /* 0x000fce00078e008e */
.L_x_25744:
[----:B------:R-:W-:Y:S05]  /*13ad0*/  BSYNC B3 ;  /* 0x0000000000037941 */ /* 0x000fea0003800000 */
.L_x_25742:
        /* <DEDUP_REMOVED lines=16> */
.L_x_25748:
[----:B------:R-:W-:Y:S05]  /*13be0*/  BSYNC B4 ;  /* 0x0000000000047941 */ /* 0x000fea0003800000 */
.L_x_25747:
        /* <DEDUP_REMOVED lines=44> */
.L_x_25746:
[----:B------:R-:W-:Y:S05]  /*13eb0*/  BSYNC B3 ;  /* 0x0000000000037941 */ /* 0x000fea0003800000 */
.L_x_25745:
        /* <DEDUP_REMOVED lines=11> */
.L_x_25741:
[----:B------:R-:W-:Y:S05]  /*13f70*/  BSYNC B2 ;  /* 0x0000000000027941 */ /* 0x000fea0003800000 */
.L_x_25740:
        /* <DEDUP_REMOVED lines=18> */
.L_x_25752:
[----:B------:R-:W-:-:S07]  /*140a0*/  IMAD.MOV.U32 R167, RZ, RZ, R142 ;  /* 0x000000ffffa77224 */ /* 0x000fce00078e008e */
.L_x_25753:
[----:B------:R-:W-:Y:S05]  /*140b0*/  BSYNC B3 ;  /* 0x0000000000037941 */ /* 0x000fea0003800000 */
.L_x_25751:
        /* <DEDUP_REMOVED lines=16> */
.L_x_25757:
[----:B------:R-:W-:Y:S05]  /*141c0*/  BSYNC B4 ;  /* 0x0000000000047941 */ /* 0x000fea0003800000 */
.L_x_25756:
        /* <DEDUP_REMOVED lines=44> */
.L_x_25755:
[----:B------:R-:W-:Y:S05]  /*14490*/  BSYNC B3 ;  /* 0x0000000000037941 */ /* 0x000fea0003800000 */
.L_x_25754:
        /* <DEDUP_REMOVED lines=10> */
.L_x_25750:
[----:B------:R-:W-:Y:S05]  /*14540*/  BSYNC B2 ;  /* 0x0000000000027941 */ /* 0x000fea0003800000 */
.L_x_25749:
        /* <DEDUP_REMOVED lines=18> */
.L_x_25761:
[----:B------:R-:W-:-:S07]  /*14670*/  IMAD.MOV.U32 R99, RZ, RZ, R142 ;  /* 0x000000ffff637224 */ /* 0x000fce00078e008e */
.L_x_25762:
[----:B------:R-:W-:Y:S05]  /*14680*/  BSYNC B3 ;  /* 0x0000000000037941 */ /* 0x000fea0003800000 */
.L_x_25760:
        /* <DEDUP_REMOVED lines=16> */
.L_x_25766:
[----:B------:R-:W-:Y:S05]  /*14790*/  BSYNC B4 ;  /* 0x0000000000047941 */ /* 0x000fea0003800000 */
.L_x_25765:
        /* <DEDUP_REMOVED lines=44> */
.L_x_25764:
[----:B------:R-:W-:Y:S05]  /*14a60*/  BSYNC B3 ;  /* 0x0000000000037941 */ /* 0x000fea0003800000 */
.L_x_25763:
        /* <DEDUP_REMOVED lines=11> */
.L_x_25759:
[----:B------:R-:W-:Y:S05]  /*14b20*/  BSYNC B2 ;  /* 0x0000000000027941 */ /* 0x000fea0003800000 */
.L_x_25758:
        /* <DEDUP_REMOVED lines=26> */
.L_x_25768:
[----:B------:R-:W-:Y:S05]  /*14cd0*/  BSYNC B2 ;  /* 0x0000000000027941 */ /* 0x000fea0003800000 */
.L_x_25767:
[----:B------:R-:W-:Y:S02]  /*14ce0*/  VIADD R134, R134, 0x20 ;  /* 0x0000002086867836 */ /* 0x000fe40000000000 */
[----:B------:R-:W-:-:S07]  /*14cf0*/  VIADD R135, R135, 0x20 ;  /* 0x0000002087877836 */ /* 0x000fce0000000000 */
.L_x_25694:
[----:B------:R-:W-:Y:S05]  /*14d00*/  BSYNC B1 ;  /* 0x0000000000017941 */ /* 0x000fea0003800000 */
.L_x_25693:
        /* <DEDUP_REMOVED lines=32> */
.L_x_25774:
[----:B------:R-:W-:-:S07]  /*14f10*/  IMAD.MOV.U32 R104, RZ, RZ, R142 ;  /* 0x000000ffff687224 */ /* 0x000fce00078e008e */
.L_x_25775:
[----:B------:R-:W-:Y:S05]  /*14f20*/  BSYNC B3 ;  /* 0x0000000000037941 */ /* 0x000fea0003800000 */
.L_x_25773:
        /* <DEDUP_REMOVED lines=16> */
.L_x_25779:
[----:B------:R-:W-:Y:S05]  /*15030*/  BSYNC B4 ;  /* 0x0000000000047941 */ /* 0x000fea0003800000 */
.L_x_25778:
        /* <DEDUP_REMOVED lines=44> */
.L_x_25777:
[----:B------:R-:W-:Y:S05]  /*15300*/  BSYNC B3 ;  /* 0x0000000000037941 */ /* 0x000fea0003800000 */
.L_x_25776:
        /* <DEDUP_REMOVED lines=10> */
.L_x_25772:
[----:B------:R-:W-:Y:S05]  /*153b0*/  BSYNC B2 ;  /* 0x0000000000027941 */ /* 0x000fea0003800000 */
.L_x_25771:
        /* <DEDUP_REMOVED lines=18> */
.L_x_25783:
[----:B------:R-:W-:-:S07]  /*154e0*/  IMAD.MOV.U32 R101, RZ, RZ, R142 ;  /* 0x000000ffff657224 */ /* 0x000fce00078e008e */
.L_x_25784:
[----:B------:R-:W-:Y:S05]  /*154f0*/  BSYNC B3 ;  /* 0x0000000000037941 */ /* 0x000fea0003800000 */
.L_x_25782:
        /* <DEDUP_REMOVED lines=16> */
.L_x_25788:
[----:B------:R-:W-:Y:S05]  /*15600*/  BSYNC B4 ;  /* 0x0000000000047941 */ /* 0x000fea0003800000 */
.L_x_25787:
        /* <DEDUP_REMOVED lines=44> */
.L_x_25786:
[----:B------:R-:W-:Y:S05]  /*158d0*/  BSYNC B3 ;  /* 0x0000000000037941 */ /* 0x000fea0003800000 */
.L_x_25785:
        /* <DEDUP_REMOVED lines=11> */
.L_x_25781:
[----:B------:R-:W-:Y:S05]  /*15990*/  BSYNC B2 ;  /* 0x0000000000027941 */ /* 0x000fea0003800000 */
.L_x_25780:
        /* <DEDUP_REMOVED lines=18> */
.L_x_25792:
[----:B------:R-:W-:-:S07]  /*15ac0*/  IMAD.MOV.U32 R106, RZ, RZ, R142 ;  /* 0x000000ffff6a7224 */ /* 0x000fce00078e008e */
.L_x_25793:
[----:B------:R-:W-:Y:S05]  /*15ad0*/  BSYNC B3 ;  /* 0x0000000000037941 */ /* 0x000fea0003800000 */
.L_x_25791:
        /* <DEDUP_REMOVED lines=16> */
.L_x_25797:
[----:B------:R-:W-:Y:S05]  /*15be0*/  BSYNC B4 ;  /* 0x0000000000047941 */ /* 0x000fea0003800000 */
.L_x_25796:
        /* <DEDUP_REMOVED lines=44> */
.L_x_25795:
[----:B------:R-:W-:Y:S05]  /*15eb0*/  BSYNC B3 ;  /* 0x0000000000037941 */ /* 0x000fea0003800000 */
.L_x_25794:
        /* <DEDUP_REMOVED lines=10> */
.L_x_25790:
[----:B------:R-:W-:Y:S05]  /*15f60*/  BSYNC B2 ;  /* 0x0000000000027941 */ /* 0x000fea0003800000 */
.L_x_25789:
        /* <DEDUP_REMOVED lines=18> */
.L_x_25801:
[----:B------:R-:W-:-:S07]  /*16090*/  IMAD.MOV.U32 R103, RZ, RZ, R142 ;  /* 0x000000ffff677224 */ /* 0x000fce00078e008e */
.L_x_25802:
[----:B------:R-:W-:Y:S05]  /*160a0*/  BSYNC B3 ;  /* 0x0000000000037941 */ /* 0x000fea0003800000 */
.L_x_25800:
        /* <DEDUP_REMOVED lines=16> */
.L_x_25806:
[----:B------:R-:W-:Y:S05]  /*161b0*/  BSYNC B4 ;  /* 0x0000000000047941 */ /* 0x000fea0003800000 */
.L_x_25805:
        /* <DEDUP_REMOVED lines=44> */
.L_x_25804:
[----:B------:R-:W-:Y:S05]  /*16480*/  BSYNC B3 ;  /* 0x0000000000037941 */ /* 0x000fea0003800000 */
.L_x_25803:
        /* <DEDUP_REMOVED lines=11> */
.L_x_25799:
[----:B------:R-:W-:Y:S05]  /*16540*/  BSYNC B2 ;  /* 0x0000000000027941 */ /* 0x000fea0003800000 */
.L_x_25798:
        /* <DEDUP_REMOVED lines=18> */
.L_x_25810:
[----:B------:R-:W-:-:S07]  /*16670*/  IMAD.MOV.U32 R165, RZ, RZ, R142 ;  /* 0x000000ffffa57224 */ /* 0x000fce00078e008e */
.L_x_25811:
[----:B------:R-:W-:Y:S05]  /*16680*/  BSYNC B3 ;  /* 0x0000000000037941 */ /* 0x000fea0003800000 */
.L_x_25809:
        /* <DEDUP_REMOVED lines=16> */
.L_x_25815:
[----:B------:R-:W-:Y:S05]  /*16790*/  BSYNC B4 ;  /* 0x0000000000047941 */ /* 0x000fea0003800000 */
.L_x_25814:
        /* <DEDUP_REMOVED lines=44> */
.L_x_25813:
[----:B------:R-:W-:Y:S05]  /*16a60*/  BSYNC B3 ;  /* 0x0000000000037941 */ /* 0x000fea0003800000 */
.L_x_25812:
        /* <DEDUP_REMOVED lines=10> */
.L_x_25808:
[----:B------:R-:W-:Y:S05]  /*16b10*/  BSYNC B2 ;  /* 0x0000000000027941 */ /* 0x000fea0003800000 */
.L_x_25807:
        /* <DEDUP_REMOVED lines=18> */
.L_x_25819:
[----:B------:R-:W-:-:S07]  /*16c40*/  IMAD.MOV.U32 R105, RZ, RZ, R142 ;  /* 0x000000ffff697224 */ /* 0x000fce00078e008e */
.L_x_25820:
[----:B------:R-:W-:Y:S05]  /*16c50*/  BSYNC B3 ;  /* 0x0000000000037941 */ /* 0x000fea0003800000 */
.L_x_25818:
        /* <DEDUP_REMOVED lines=16> */
.L_x_25824:
[----:B------:R-:W-:Y:S05]  /*16d60*/  BSYNC B4 ;  /* 0x0000000000047941 */ /* 0x000fea0003800000 */
.L_x_25823:
        /* <DEDUP_REMOVED lines=44> */
.L_x_25822:
[----:B------:R-:W-:Y:S05]  /*17030*/  BSYNC B3 ;  /* 0x0000000000037941 */ /* 0x000fea0003800000 */
.L_x_25821:
        /* <DEDUP_REMOVED lines=11> */
.L_x_25817:
[----:B------:R-:W-:Y:S05]  /*170f0*/  BSYNC B2 ;  /* 0x0000000000027941 */ /* 0x000fea0003800000 */
.L_x_25816:
        /* <DEDUP_REMOVED lines=18> */
.L_x_25828:
[----:B------:R-:W-:-:S07]  /*17220*/  IMAD.MOV.U32 R167, RZ, RZ, R142 ;  /* 0x000000ffffa77224 */ /* 0x000fce00078e008e */
.L_x_25829:
[----:B------:R-:W-:Y:S05]  /*17230*/  BSYNC B3 ;  /* 0x0000000000037941 */ /* 0x000fea0003800000 */
.L_x_25827:
        /* <DEDUP_REMOVED lines=16> */
.L_x_25833:
[----:B------:R-:W-:Y:S05]  /*17340*/  BSYNC B4 ;  /* 0x0000000000047941 */ /* 0x000fea0003800000 */
.L_x_25832:
        /* <DEDUP_REMOVED lines=44> */
.L_x_25831:
[----:B------:R-:W-:Y:S05]  /*17610*/  BSYNC B3 ;  /* 0x0000000000037941 */ /* 0x000fea0003800000 */
.L_x_25830:
[----:B------:R-:W-:Y:S01]  /*17620*/  I2FP.F32.U32 R35, R167 ;  /* 0x000000a700237245 */ /* 0x000fe20000201000 */
[----:B------:R-:W-:-:S04]  /*17630*/  IMAD.MOV.U32 R106, RZ, RZ, 0x2f800000 ;  /* 0x2f800000ff6a7424 */ /* 0x000fc800078e00ff */
[----:B------:R-:W-:-:S05]  /*17640*/  FFMA.FTZ R35, R35, R106, 1.1641532182693481445e-10 ;  /* 0x2f00000023237423 */ /* 0x000fca000001006a */
[----:B------:R-:W-:Y:S02]  /*17650*/  FSETP.GTU.FTZ.AND P4, PT, R35, UR9, PT ;  /* 0x0000000923007c0b */ /* 0x000fe4000bf9c000 */
[----:B------:R-:W-:Y:S02]  /*17660*/  SHF.L.U32 R35, R43, 0x10, RZ ;  /* 0x000000102b237819 */ /* 0x000fe400000006ff */
[----:B------:R-:W-:-:S03]  /*17670*/  SEL R167, RZ, 0x1, P4 ;  /* 0x00000001ffa77807 */ /* 0x000fc60002000000 */
[----:B------:R-:W-:-:S04]  /*17680*/  FMUL.FTZ R35, R35, UR11 ;  /* 0x0000000b23237c20 */ /* 0x000fc80008410000 */
[----:B------:R-:W-:-:S05]  /*17690*/  FMUL.FTZ R35, R35, UR10 ;  /* 0x0000000a23237c20 */ /* 0x000fca0008410000 */
[----:B------:R-:W-:-:S05]  /*176a0*/  FSEL R106, R35, RZ, !P4 ;  /* 0x000000ff236a7208 */ /* 0x000fca0006000000 */
[----:B------:R-:W-:-:S07]  /*176b0*/  @P2 FADD.FTZ R106, R50, R106 ;  /* 0x0000006a326a2221 */ /* 0x000fce0000010000 */
.L_x_25826:
[----:B------:R-:W-:Y:S05]  /*176c0*/  BSYNC B2 ;  /* 0x0000000000027941 */ /* 0x000fea0003800000 */
.L_x_25825:
[----:B------:R-:W-:Y:S01]  /*176d0*/  @!P3 ISETP.NE.U32.AND P4, PT, R170, RZ, PT ;  /* 0x000000ffaa00b20c */ /* 0x000fe20003f85070 */
[----:B------:R-:W-:Y:S01]  /*176e0*/  BSSY B2, `(.L_x_25834) ;  /* 0x000005c000027945 */ /* 0x000fe20003800000 */
[----:B------:R-:W-:Y:S02]  /*176f0*/  @!P3 IMAD.MOV.U32 R35, RZ, RZ, R172 ;  /* 0x000000ffff23b224 */ /* 0x000fe400078e00ac */
[----:B------:R-:W-:-:S04]  /*17700*/  @!P3 ISETP.NE.AND.EX P4, PT, R171, RZ, PT, P4 ;  /* 0x000000ffab00b20c */ /* 0x000fc80003f85340 */
[----:B------:R-:W-:Y:S01]  /*17710*/  @!P3 FSEL R107, R51, RZ, P4 ;  /* 0x000000ff336bb208 */ /* 0x000fe20002000000 */
[----:B------:R-:W-:Y:S08]  /*17720*/  @!P3 BRA `(.L_x_25835) ;  /* 0x00000004005cb947 */ /* 0x000ff00003800000 */
        /* <DEDUP_REMOVED lines=12> */
.L_x_25837:
[----:B------:R-:W-:-:S07]  /*177f0*/  MOV R107, R142 ;  /* 0x0000008e006b7202 */ /* 0x000fce0000000f00 */
.L_x_25838:
[----:B------:R-:W-:Y:S05]  /*17800*/  BSYNC B3 ;  /* 0x0000000000037941 */ /* 0x000fea0003800000 */
.L_x_25836:
        /* <DEDUP_REMOVED lines=16> */
.L_x_25842:
[----:B------:R-:W-:Y:S05]  /*17910*/  BSYNC B4 ;  /* 0x0000000000047941 */ /* 0x000fea0003800000 */
.L_x_25841:
        /* <DEDUP_REMOVED lines=44> */
.L_x_25840:
[----:B------:R-:W-:Y:S05]  /*17be0*/  BSYNC B3 ;  /* 0x0000000000037941 */ /* 0x000fea0003800000 */
.L_x_25839:
[----:B------:R-:W-:Y:S01]  /*17bf0*/  I2FP.F32.U32 R107, R107 ;  /* 0x0000006b006b7245 */ /* 0x000fe20000201000 */
[----:B------:R-:W-:-:S04]  /*17c00*/  IMAD.MOV.U32 R168, RZ, RZ, 0x2f800000 ;  /* 0x2f800000ffa87424 */ /* 0x000fc800078e00ff */
[----:B------:R-:W-:-:S05]  /*17c10*/  FFMA.FTZ R107, R107, R168, 1.1641532182693481445e-10 ;  /* 0x2f0000006b6b7423 */ /* 0x000fca00000100a8 */
[----:B------:R-:W-:Y:S02]  /*17c20*/  FSETP.GTU.FTZ.AND P3, PT, R107, UR9, PT ;  /* 0x000000096b007c0b */ /* 0x000fe4000bf7c000 */
[----:B------:R-:W-:Y:S02]  /*17c30*/  PRMT R107, R43, 0x7632, R107 ;  /* 0x000076322b6b7816 */ /* 0x000fe4000000006b */
[----:B------:R-:W-:Y:S02]  /*17c40*/  SEL R168, RZ, 0x1, P3 ;  /* 0x00000001ffa87807 */ /* 0x000fe40001800000 */
[----:B------:R-:W-:-:S05]  /*17c50*/  SHF.L.U32 R107, R107, 0x10, RZ ;  /* 0x000000106b6b7819 */ /* 0x000fca00000006ff */
[----:B------:R-:W-:-:S04]  /*17c60*/  FMUL.FTZ R107, R107, UR11 ;  /* 0x0000000b6b6b7c20 */ /* 0x000fc80008410000 */
[----:B------:R-:W-:-:S05]  /*17c70*/  FMUL.FTZ R107, R107, UR10 ;  /* 0x0000000a6b6b7c20 */ /* 0x000fca0008410000 */
[----:B------:R-:W-:-:S05]  /*17c80*/  FSEL R107, R107, RZ, !P3 ;  /* 0x000000ff6b6b7208 */ /* 0x000fca0005800000 */
[----:B------:R-:W-:-:S07]  /*17c90*/  @P2 FADD.FTZ R107, R51, R107 ;  /* 0x0000006b336b2221 */ /* 0x000fce0000010000 */
.L_x_25835:
[----:B------:R-:W-:Y:S05]  /*17ca0*/  BSYNC B2 ;  /* 0x0000000000027941 */ /* 0x000fea0003800000 */
.L_x_25834:
[----:B------:R-:W0:Y:S01]  /*17cb0*/  LDC.64 R170, c[0x0][0x238] ;  /* 0x00008e00ffaa7b82 */ /* 0x000e220000000a00 */
[----:B------:R-:W-:Y:S01]  /*17cc0*/  BSSY B2, `(.L_x_25843) ;  /* 0x0000019000027945 */ /* 0x000fe20003800000 */
[----:B0-----:R-:W-:-:S05]  /*17cd0*/  IMAD.WIDE.U32 R170, R134, 0x20, R170 ;  /* 0x0000002086aa7825 */ /* 0x001fca00078e00aa */
[----:B------:R0:W-:Y:S04]  /*17ce0*/  STG.E.128 desc[UR6][R170.64], R100 ;  /* 0x00000064aa007986 */ /* 0x0001e8000c101d06 */
        /* <DEDUP_REMOVED lines=22> */
.L_x_25844:
[----:B------:R-:W-:Y:S05]  /*17e50*/  BSYNC B2 ;  /* 0x0000000000027941 */ /* 0x000fea0003800000 */
.L_x_25843:
[----:B------:R-:W-:Y:S01]  /*17e60*/  IADD3 R134, R134, 0x20, RZ ;  /* 0x0000002086867810 */ /* 0x000fe20007ffe0ff */
[----:B------:R-:W-:-:S07]  /*17e70*/  VIADD R135, R135, 0x20 ;  /* 0x0000002087877836 */ /* 0x000fce0000000000 */
.L_x_25770:
[----:B------:R-:W-:Y:S05]  /*17e80*/  BSYNC B1 ;  /* 0x0000000000017941 */ /* 0x000fea0003800000 */
.L_x_25769:
        /* <DEDUP_REMOVED lines=32> */
.L_x_25850:
[----:B------:R-:W-:-:S07]  /*18090*/  IMAD.MOV.U32 R112, RZ, RZ, R142 ;  /* 0x000000ffff707224 */ /* 0x000fce00078e008e */
.L_x_25851:
[----:B------:R-:W-:Y:S05]  /*180a0*/  BSYNC B3 ;  /* 0x0000000000037941 */ /* 0x000fea0003800000 */
.L_x_25849:
        /* <DEDUP_REMOVED lines=16> */
.L_x_25855:
[----:B------:R-:W-:Y:S05]  /*181b0*/  BSYNC B4 ;  /* 0x0000000000047941 */ /* 0x000fea0003800000 */
.L_x_25854:
        /* <DEDUP_REMOVED lines=44> */
.L_x_25853:
[----:B------:R-:W-:Y:S05]  /*18480*/  BSYNC B3 ;  /* 0x0000000000037941 */ /* 0x000fea0003800000 */
.L_x_25852:
        /* <DEDUP_REMOVED lines=10> */
.L_x_25848:
[----:B------:R-:W-:Y:S05]  /*18530*/  BSYNC B2 ;  /* 0x0000000000027941 */ /* 0x000fea0003800000 */
.L_x_25847:
        /* <DEDUP_REMOVED lines=18> */
.L_x_25859:
[----:B------:R-:W-:-:S07]  /*18660*/  IMAD.MOV.U32 R109, RZ, RZ, R142 ;  /* 0x000000ffff6d7224 */ /* 0x000fce00078e008e */
.L_x_25860:
[----:B------:R-:W-:Y:S05]  /*18670*/  BSYNC B3 ;  /* 0x0000000000037941 */ /* 0x000fea0003800000 */
.L_x_25858:
        /* <DEDUP_REMOVED lines=16> */
.L_x_25864:
[----:B------:R-:W-:Y:S05]  /*18780*/  BSYNC B4 ;  /* 0x0000000000047941 */ /* 0x000fea0003800000 */
.L_x_25863:
        /* <DEDUP_REMOVED lines=44> */
.L_x_25862:
[----:B------:R-:W-:Y:S05]  /*18a50*/  BSYNC B3 ;  /* 0x0000000000037941 */ /* 0x000fea0003800000 */
.L_x_25861:
        /* <DEDUP_REMOVED lines=11> */
.L_x_25857:
[----:B------:R-:W-:Y:S05]  /*18b10*/  BSYNC B2 ;  /* 0x0000000000027941 */ /* 0x000fea0003800000 */
.L_x_25856:
        /* <DEDUP_REMOVED lines=18> */
.L_x_25868:
[----:B------:R-:W-:-:S07]  /*18c40*/  IMAD.MOV.U32 R114, RZ, RZ, R142 ;  /* 0x000000ffff727224 */ /* 0x000fce00078e008e */
.L_x_25869:
[----:B------:R-:W-:Y:S05]  /*18c50*/  BSYNC B3 ;  /* 0x0000000000037941 */ /* 0x000fea0003800000 */
.L_x_25867:
        /* <DEDUP_REMOVED lines=16> */
.L_x_25873:
[----:B------:R-:W-:Y:S05]  /*18d60*/  BSYNC B4 ;  /* 0x0000000000047941 */ /* 0x000fea0003800000 */
.L_x_25872:
        /* <DEDUP_REMOVED lines=44> */
.L_x_25871:
[----:B------:R-:W-:Y:S05]  /*19030*/  BSYNC B3 ;  /* 0x0000000000037941 */ /* 0x000fea0003800000 */
.L_x_25870:
        /* <DEDUP_REMOVED lines=10> */
.L_x_25866:
[----:B------:R-:W-:Y:S05]  /*190e0*/  BSYNC B2 ;  /* 0x0000000000027941 */ /* 0x000fea0003800000 */
.L_x_25865:
        /* <DEDUP_REMOVED lines=18> */
.L_x_25877:
[----:B------:R-:W-:-:S07]  /*19210*/  IMAD.MOV.U32 R111, RZ, RZ, R142 ;  /* 0x000000ffff6f7224 */ /* 0x000fce00078e008e */
.L_x_25878:
[----:B------:R-:W-:Y:S05]  /*19220*/  BSYNC B3 ;  /* 0x0000000000037941 */ /* 0x000fea0003800000 */
.L_x_25876:
        /* <DEDUP_REMOVED lines=16> */
.L_x_25882:
[----:B------:R-:W-:Y:S05]  /*19330*/  BSYNC B4 ;  /* 0x0000000000047941 */ /* 0x000fea0003800000 */
.L_x_25881:
        /* <DEDUP_REMOVED lines=44> */
.L_x_25880:
[----:B------:R-:W-:Y:S05]  /*19600*/  BSYNC B3 ;  /* 0x0000000000037941 */ /* 0x000fea0003800000 */
.L_x_25879:
        /* <DEDUP_REMOVED lines=11> */
.L_x_25875:
[----:B------:R-:W-:Y:S05]  /*196c0*/  BSYNC B2 ;  /* 0x0000000000027941 */ /* 0x000fea0003800000 */
.L_x_25874:
        /* <DEDUP_REMOVED lines=18> */
.L_x_25886:
[----:B------:R-:W-:-:S07]  /*197f0*/  IMAD.MOV.U32 R165, RZ, RZ, R142 ;  /* 0x000000ffffa57224 */ /* 0x000fce00078e008e */
.L_x_25887:
[----:B------:R-:W-:Y:S05]  /*19800*/  BSYNC B3 ;  /* 0x0000000000037941 */ /* 0x000fea0003800000 */
.L_x_25885:
        /* <DEDUP_REMOVED lines=16> */
.L_x_25891:
[----:B------:R-:W-:Y:S05]  /*19910*/  BSYNC B4 ;  /* 0x0000000000047941 */ /* 0x000fea0003800000 */
.L_x_25890:
        /* <DEDUP_REMOVED lines=44> */
.L_x_25889:
[----:B------:R-:W-:Y:S05]  /*19be0*/  BSYNC B3 ;  /* 0x0000000000037941 */ /* 0x000fea0003800000 */
.L_x_25888:
[----:B------:R-:W-:Y:S01]  /*19bf0*/  HFMA2.MMA R112, -RZ, RZ, 0.1171875, 0 ;  /* 0x2f800000ff707435 */ /* 0x000fe200000001ff */
[----:B------:R-:W-:-:S09]  /*19c00*/  I2FP.F32.U32 R35, R165 ;  /* 0x000000a500237245 */ /* 0x000fd20000201000 */
        /* <DEDUP_REMOVED lines=8> */
.L_x_25884:
[----:B------:R-:W-:Y:S05]  /*19c90*/  BSYNC B2 ;  /* 0x0000000000027941 */ /* 0x000fea0003800000 */
.L_x_25883:
        /* <DEDUP_REMOVED lines=18> */
.L_x_25895:
[----:B------:R-:W-:-:S07]  /*19dc0*/  IMAD.MOV.U32 R113, RZ, RZ, R142 ;  /* 0x000000ffff717224 */ /* 0x000fce00078e008e */
.L_x_25896:
[----:B------:R-:W-:Y:S05]  /*19dd0*/  BSYNC B3 ;  /* 0x0000000000037941 */ /* 0x000fea0003800000 */
.L_x_25894:
        /* <DEDUP_REMOVED lines=16> */
.L_x_25900:
[----:B------:R-:W-:Y:S05]  /*19ee0*/  BSYNC B4 ;  /* 0x0000000000047941 */ /* 0x000fea0003800000 */
.L_x_25899:
        /* <DEDUP_REMOVED lines=44> */
.L_x_25898:
[----:B------:R-:W-:Y:S05]  /*1a1b0*/  BSYNC B3 ;  /* 0x0000000000037941 */ /* 0x000fea0003800000 */
.L_x_25897:
[----:B------:R-:W-:Y:S01]  /*1a1c0*/  HFMA2.MMA R114, -RZ, RZ, 0.1171875, 0 ;  /* 0x2f800000ff727435 */ /* 0x000fe200000001ff */
[----:B------:R-:W-:-:S09]  /*1a1d0*/  I2FP.F32.U32 R113, R113 ;  /* 0x0000007100717245 */ /* 0x000fd20000201000 */
        /* <DEDUP_REMOVED lines=9> */
.L_x_25893:
[----:B------:R-:W-:Y:S05]  /*1a270*/  BSYNC B2 ;  /* 0x0000000000027941 */ /* 0x000fea0003800000 */
.L_x_25892:
        /* <DEDUP_REMOVED lines=18> */
.L_x_25904:
[----:B------:R-:W-:-:S07]  /*1a3a0*/  IMAD.MOV.U32 R167, RZ, RZ, R142 ;  /* 0x000000ffffa77224 */ /* 0x000fce00078e008e */
.L_x_25905:
[----:B------:R-:W-:Y:S05]  /*1a3b0*/  BSYNC B3 ;  /* 0x0000000000037941 */ /* 0x000fea0003800000 */
.L_x_25903:
        /* <DEDUP_REMOVED lines=16> */
.L_x_25909:
[----:B------:R-:W-:Y:S05]  /*1a4c0*/  BSYNC B4 ;  /* 0x0000000000047941 */ /* 0x000fea0003800000 */
.L_x_25908:
        /* <DEDUP_REMOVED lines=44> */
.L_x_25907:
[----:B------:R-:W-:Y:S05]  /*1a790*/  BSYNC B3 ;  /* 0x0000000000037941 */ /* 0x000fea0003800000 */
.L_x_25906:
        /* <DEDUP_REMOVED lines=10> */
.L_x_25902:
[----:B------:R-:W-:Y:S05]  /*1a840*/  BSYNC B2 ;  /* 0x0000000000027941 */ /* 0x000fea0003800000 */
.L_x_25901:
        /* <DEDUP_REMOVED lines=18> */
.L_x_25913:
[----:B------:R-:W-:-:S07]  /*1a970*/  IMAD.MOV.U32 R115, RZ, RZ, R142 ;  /* 0x000000ffff737224 */ /* 0x000fce00078e008e */
.L_x_25914:
[----:B------:R-:W-:Y:S05]  /*1a980*/  BSYNC B3 ;  /* 0x0000000000037941 */ /* 0x000fea0003800000 */
.L_x_25912:
        /* <DEDUP_REMOVED lines=16> */
.L_x_25918:
[----:B------:R-:W-:Y:S05]  /*1aa90*/  BSYNC B4 ;  /* 0x0000000000047941 */ /* 0x000fea0003800000 */
.L_x_25917:
        /* <DEDUP_REMOVED lines=44> */
.L_x_25916:
[----:B------:R-:W-:Y:S05]  /*1ad60*/  BSYNC B3 ;  /* 0x0000000000037941 */ /* 0x000fea0003800000 */
.L_x_25915:
        /* <DEDUP_REMOVED lines=11> */
.L_x_25911:
[----:B------:R-:W-:Y:S05]  /*1ae20*/  BSYNC B2 ;  /* 0x0000000000027941 */ /* 0x000fea0003800000 */
.L_x_25910:
        /* <DEDUP_REMOVED lines=26> */
.L_x_25920:
[----:B------:R-:W-:Y:S05]  /*1afd0*/  BSYNC B2 ;  /* 0x0000000000027941 */ /* 0x000fea0003800000 */
.L_x_25919:
[----:B------:R-:W-:Y:S01]  /*1afe0*/  VIADD R134, R134, 0x20 ;  /* 0x0000002086867836 */ /* 0x000fe20000000000 */
[----:B------:R-:W-:-:S07]  /*1aff0*/  IADD3 R135, R135, 0x20, RZ ;  /* 0x0000002087877810 */ /* 0x000fce0007ffe0ff */
.L_x_25846:
[----:B------:R-:W-:Y:S05]  /*1b000*/  BSYNC B1 ;  /* 0x0000000000017941 */ /* 0x000fea0003800000 */
.L_x_25845:
        /* <DEDUP_REMOVED lines=15> */
[----:B------:R-:W-:Y:S01]  /*1b100*/  @!P3 ISETP.NE.U32.AND P4, PT, R170, RZ, PT ;  /* 0x000000ffaa00b20c */ /* 0x000fe20003f85070 */
[----:B------:R-:W-:-:S03]  /*1b110*/  @!P3 IMAD.MOV.U32 R118, RZ, RZ, R35 ;  /* 0x000000ffff76b224 */ /* 0x000fc600078e0023 */
[----:B------:R-:W-:-:S04]  /*1b120*/  @!P3 ISETP.NE.AND.EX P4, PT, R171, RZ, PT, P4 ;  /* 0x000000ffab00b20c */ /* 0x000fc80003f85340 */
[----:B--2---:R-:W-:Y:S01]  /*1b130*/  @!P3 FSEL R116, R44, RZ, P4 ;  /* 0x000000ff2c74b208 */ /* 0x004fe20002000000 */
        /* <DEDUP_REMOVED lines=13> */
.L_x_25926:
[----:B------:R-:W-:-:S07]  /*1b210*/  MOV R120, R142 ;  /* 0x0000008e00787202 */ /* 0x000fce0000000f00 */
.L_x_25927:
[----:B------:R-:W-:Y:S05]  /*1b220*/  BSYNC B3 ;  /* 0x0000000000037941 */ /* 0x000fea0003800000 */
.L_x_25925:
        /* <DEDUP_REMOVED lines=16> */
.L_x_25931:
[----:B------:R-:W-:Y:S05]  /*1b330*/  BSYNC B4 ;  /* 0x0000000000047941 */ /* 0x000fea0003800000 */
.L_x_25930:
        /* <DEDUP_REMOVED lines=44> */
.L_x_25929:
[----:B------:R-:W-:Y:S05]  /*1b600*/  BSYNC B3 ;  /* 0x0000000000037941 */ /* 0x000fea0003800000 */
.L_x_25928:
        /* <DEDUP_REMOVED lines=9> */
[----:B------:R-:W-:-:S07]  /*1b6a0*/  @P2 FADD.FTZ R116, R44, R116 ;  /* 0x000000742c742221 */ /* 0x000fce0000010000 */
.L_x_25924:
[----:B------:R-:W-:Y:S05]  /*1b6b0*/  BSYNC B2 ;  /* 0x0000000000027941 */ /* 0x000fea0003800000 */
.L_x_25923:
        /* <DEDUP_REMOVED lines=18> */
.L_x_25935:
[----:B------:R-:W-:-:S07]  /*1b7e0*/  MOV R117, R142 ;  /* 0x0000008e00757202 */ /* 0x000fce0000000f00 */
.L_x_25936:
[----:B------:R-:W-:Y:S05]  /*1b7f0*/  BSYNC B3 ;  /* 0x0000000000037941 */ /* 0x000fea0003800000 */
.L_x_25934:
        /* <DEDUP_REMOVED lines=16> */
.L_x_25940:
[----:B------:R-:W-:Y:S05]  /*1b900*/  BSYNC B4 ;  /* 0x0000000000047941 */ /* 0x000fea0003800000 */
.L_x_25939:
        /* <DEDUP_REMOVED lines=44> */
.L_x_25938:
[----:B------:R-:W-:Y:S05]  /*1bbd0*/  BSYNC B3 ;  /* 0x0000000000037941 */ /* 0x000fea0003800000 */
.L_x_25937:
        /* <DEDUP_REMOVED lines=9> */
[----:B------:R-:W-:-:S05]  /*1bc70*/  FSEL R117, R117, RZ, !P4 ;  /* 0x000000ff75757208 */ /* 0x000fca0006000000 */
[----:B------:R-:W-:-:S07]  /*1bc80*/  @P2 FADD.FTZ R117, R45, R117 ;  /* 0x000000752d752221 */ /* 0x000fce0000010000 */
.L_x_25933:
[----:B------:R-:W-:Y:S05]  /*1bc90*/  BSYNC B2 ;  /* 0x0000000000027941 */ /* 0x000fea0003800000 */
.L_x_25932:
        /* <DEDUP_REMOVED lines=18> */
.L_x_25944:
[----:B------:R-:W-:-:S07]  /*1bdc0*/  MOV R122, R142 ;  /* 0x0000008e007a7202 */ /* 0x000fce0000000f00 */
.L_x_25945:
[----:B------:R-:W-:Y:S05]  /*1bdd0*/  BSYNC B3 ;  /* 0x0000000000037941 */ /* 0x000fea0003800000 */
.L_x_25943:
        /* <DEDUP_REMOVED lines=16> */
.L_x_25949:
[----:B------:R-:W-:Y:S05]  /*1bee0*/  BSYNC B4 ;  /* 0x0000000000047941 */ /* 0x000fea0003800000 */
.L_x_25948:
        /* <DEDUP_REMOVED lines=44> */
.L_x_25947:
[----:B------:R-:W-:Y:S05]  /*1c1b0*/  BSYNC B3 ;  /* 0x0000000000037941 */ /* 0x000fea0003800000 */
.L_x_25946:
        /* <DEDUP_REMOVED lines=10> */
.L_x_25942:
[----:B------:R-:W-:Y:S05]  /*1c260*/  BSYNC B2 ;  /* 0x0000000000027941 */ /* 0x000fea0003800000 */
.L_x_25941:
        /* <DEDUP_REMOVED lines=18> */
.L_x_25953:
[----:B------:R-:W-:-:S07]  /*1c390*/  MOV R119, R142 ;  /* 0x0000008e00777202 */ /* 0x000fce0000000f00 */
.L_x_25954:
[----:B------:R-:W-:Y:S05]  /*1c3a0*/  BSYNC B3 ;  /* 0x0000000000037941 */ /* 0x000fea0003800000 */
.L_x_25952:
        /* <DEDUP_REMOVED lines=16> */
.L_x_25958:
[----:B------:R-:W-:Y:S05]  /*1c4b0*/  BSYNC B4 ;  /* 0x0000000000047941 */ /* 0x000fea0003800000 */
.L_x_25957:
        /* <DEDUP_REMOVED lines=44> */
.L_x_25956:
[----:B------:R-:W-:Y:S05]  /*1c780*/  BSYNC B3 ;  /* 0x0000000000037941 */ /* 0x000fea0003800000 */
.L_x_25955:
        /* <DEDUP_REMOVED lines=11> */
.L_x_25951:
[----:B------:R-:W-:Y:S05]  /*1c840*/  BSYNC B2 ;  /* 0x0000000000027941 */ /* 0x000fea0003800000 */
.L_x_25950:
[----:B------:R-:W-:Y:S01]  /*1c850*/  @!P3 ISETP.NE.U32.AND P4, PT, R170, RZ, PT ;  /* 0x000000ffaa00b20c */ /* 0x000fe20003f85070 */
[----:B------:R-:W-:Y:S01]  /*1c860*/  BSSY B2, `(.L_x_25959) ;  /* 0x000005b000027945 */ /* 0x000fe20003800000 */
[----:B------:R-:W-:Y:S02]  /*1c870*/  @!P3 IMAD.MOV.U32 R122, RZ, RZ, R35 ;  /* 0x000000ffff7ab224 */ /* 0x000fe400078e0023 */
[----:B------:R-:W-:-:S04]  /*1c880*/  @!P3 ISETP.NE.AND.EX P4, PT, R171, RZ, PT, P4 ;  /* 0x000000ffab00b20c */ /* 0x000fc80003f85340 */
[----:B-----5:R-:W-:Y:S01]  /*1c890*/  @!P3 FSEL R120, R48, RZ, P4 ;  /* 0x000000ff3078b208 */ /* 0x020fe20002000000 */
        /* <DEDUP_REMOVED lines=13> */
.L_x_25962:
[----:B------:R-:W-:-:S07]  /*1c970*/  MOV R165, R142 ;  /* 0x0000008e00a57202 */ /* 0x000fce0000000f00 */
.L_x_25963:
[----:B------:R-:W-:Y:S05]  /*1c980*/  BSYNC B3 ;  /* 0x0000000000037941 */ /* 0x000fea0003800000 */
.L_x_25961:
        /* <DEDUP_REMOVED lines=16> */
.L_x_25967:
[----:B------:R-:W-:Y:S05]  /*1ca90*/  BSYNC B4 ;  /* 0x0000000000047941 */ /* 0x000fea0003800000 */
.L_x_25966:
        /* <DEDUP_REMOVED lines=44> */
.L_x_25965:
[----:B------:R-:W-:Y:S05]  /*1cd60*/  BSYNC B3 ;  /* 0x0000000000037941 */ /* 0x000fea0003800000 */
.L_x_25964:
        /* <DEDUP_REMOVED lines=10> */
.L_x_25960:
[----:B------:R-:W-:Y:S05]  /*1ce10*/  BSYNC B2 ;  /* 0x0000000000027941 */ /* 0x000fea0003800000 */
.L_x_25959:
        /* <DEDUP_REMOVED lines=18> */
.L_x_25971:
[----:B------:R-:W-:-:S07]  /*1cf40*/  MOV R121, R142 ;  /* 0x0000008e00797202 */ /* 0x000fce0000000f00 */
.L_x_25972:
[----:B------:R-:W-:Y:S05]  /*1cf50*/  BSYNC B3 ;  /* 0x0000000000037941 */ /* 0x000fea0003800000 */
.L_x_25970:
        /* <DEDUP_REMOVED lines=16> */
.L_x_25976:
[----:B------:R-:W-:Y:S05]  /*1d060*/  BSYNC B4 ;  /* 0x0000000000047941 */ /* 0x000fea0003800000 */
.L_x_25975:
        /* <DEDUP_REMOVED lines=44> */
.L_x_25974:
[----:B------:R-:W-:Y:S05]  /*1d330*/  BSYNC B3 ;  /* 0x0000000000037941 */ /* 0x000fea0003800000 */
.L_x_25973:
        /* <DEDUP_REMOVED lines=11> */
.L_x_25969:
[----:B------:R-:W-:Y:S05]  /*1d3f0*/  BSYNC B2 ;  /* 0x0000000000027941 */ /* 0x000fea0003800000 */
.L_x_25968:
        /* <DEDUP_REMOVED lines=18> */
.L_x_25980:
[----:B------:R-:W-:-:S07]  /*1d520*/  MOV R167, R142 ;  /* 0x0000008e00a77202 */ /* 0x000fce0000000f00 */
.L_x_25981:
[----:B------:R-:W-:Y:S05]  /*1d530*/  BSYNC B3 ;  /* 0x0000000000037941 */ /* 0x000fea0003800000 */
.L_x_25979:
        /* <DEDUP_REMOVED lines=16> */
.L_x_25985:
[----:B------:R-:W-:Y:S05]  /*1d640*/  BSYNC B4 ;  /* 0x0000000000047941 */ /* 0x000fea0003800000 */
.L_x_25984:
        /* <DEDUP_REMOVED lines=44> */
.L_x_25983:
[----:B------:R-:W-:Y:S05]  /*1d910*/  BSYNC B3 ;  /* 0x0000000000037941 */ /* 0x000fea0003800000 */
.L_x_25982:
        /* <DEDUP_REMOVED lines=10> */
.L_x_25978:
[----:B------:R-:W-:Y:S05]  /*1d9c0*/  BSYNC B2 ;  /* 0x0000000000027941 */ /* 0x000fea0003800000 */
.L_x_25977:
        /* <DEDUP_REMOVED lines=18> */
.L_x_25989:
[----:B------:R-:W-:-:S07]  /*1daf0*/  MOV R123, R142 ;  /* 0x0000008e007b7202 */ /* 0x000fce0000000f00 */
.L_x_25990:
[----:B------:R-:W-:Y:S05]  /*1db00*/  BSYNC B3 ;  /* 0x0000000000037941 */ /* 0x000fea0003800000 */
.L_x_25988:
        /* <DEDUP_REMOVED lines=16> */
.L_x_25994:
[----:B------:R-:W-:Y:S05]  /*1dc10*/  BSYNC B4 ;  /* 0x0000000000047941 */ /* 0x000fea0003800000 */
.L_x_25993:
        /* <DEDUP_REMOVED lines=44> */
.L_x_25992:
[----:B------:R-:W-:Y:S05]  /*1dee0*/  BSYNC B3 ;  /* 0x0000000000037941 */ /* 0x000fea0003800000 */
.L_x_25991:
        /* <DEDUP_REMOVED lines=11> */
.L_x_25987:
[----:B------:R-:W-:Y:S05]  /*1dfa0*/  BSYNC B2 ;  /* 0x0000000000027941 */ /* 0x000fea0003800000 */
.L_x_25986:
        /* <DEDUP_REMOVED lines=26> */
.L_x_25996:
[----:B------:R-:W-:Y:S05]  /*1e150*/  BSYNC B2 ;  /* 0x0000000000027941 */ /* 0x000fea0003800000 */
.L_x_25995:
[----:B------:R-:W-:Y:S01]  /*1e160*/  IADD3 R134, R134, 0x20, RZ ;  /* 0x0000002086867810 */ /* 0x000fe20007ffe0ff */
[----:B------:R-:W-:-:S07]  /*1e170*/  VIADD R135, R135, 0x20 ;  /* 0x0000002087877836 */ /* 0x000fce0000000000 */
.L_x_25922:
[----:B------:R-:W-:Y:S05]  /*1e180*/  BSYNC B1 ;  /* 0x0000000000017941 */ /* 0x000fea0003800000 */
.L_x_25921:
        /* <DEDUP_REMOVED lines=32> */
.L_x_26002:
[----:B------:R-:W-:-:S07]  /*1e390*/  IMAD.MOV.U32 R128, RZ, RZ, R142 ;  /* 0x000000ffff807224 */ /* 0x000fce00078e008e */
.L_x_26003:
[----:B------:R-:W-:Y:S05]  /*1e3a0*/  BSYNC B3 ;  /* 0x0000000000037941 */ /* 0x000fea0003800000 */
.L_x_26001:
        /* <DEDUP_REMOVED lines=16> */
.L_x_26007:
[----:B------:R-:W-:Y:S05]  /*1e4b0*/  BSYNC B4 ;  /* 0x0000000000047941 */ /* 0x000fea0003800000 */
.L_x_26006:
        /* <DEDUP_REMOVED lines=44> */
.L_x_26005:
[----:B------:R-:W-:Y:S05]  /*1e780*/  BSYNC B3 ;  /* 0x0000000000037941 */ /* 0x000fea0003800000 */
.L_x_26004:
        /* <DEDUP_REMOVED lines=10> */
.L_x_26000:
[----:B------:R-:W-:Y:S05]  /*1e830*/  BSYNC B2 ;  /* 0x0000000000027941 */ /* 0x000fea0003800000 */
.L_x_25999:
        /* <DEDUP_REMOVED lines=18> */
.L_x_26011:
[----:B------:R-:W-:-:S07]  /*1e960*/  IMAD.MOV.U32 R125, RZ, RZ, R142 ;  /* 0x000000ffff7d7224 */ /* 0x000fce00078e008e */
.L_x_26012:
[----:B------:R-:W-:Y:S05]  /*1e970*/  BSYNC B3 ;  /* 0x0000000000037941 */ /* 0x000fea0003800000 */
.L_x_26010:
        /* <DEDUP_REMOVED lines=16> */
.L_x_26016:
[----:B------:R-:W-:Y:S05]  /*1ea80*/  BSYNC B4 ;  /* 0x0000000000047941 */ /* 0x000fea0003800000 */
.L_x_26015:
        /* <DEDUP_REMOVED lines=44> */
.L_x_26014:
[----:B------:R-:W-:Y:S05]  /*1ed50*/  BSYNC B3 ;  /* 0x0000000000037941 */ /* 0x000fea0003800000 */
.L_x_26013:
        /* <DEDUP_REMOVED lines=11> */
.L_x_26009:
[----:B------:R-:W-:Y:S05]  /*1ee10*/  BSYNC B2 ;  /* 0x0000000000027941 */ /* 0x000fea0003800000 */
.L_x_26008:
        /* <DEDUP_REMOVED lines=18> */
.L_x_26020:
[----:B------:R-:W-:-:S07]  /*1ef40*/  IMAD.MOV.U32 R130, RZ, RZ, R142 ;  /* 0x000000ffff827224 */ /* 0x000fce00078e008e */
.L_x_26021:
[----:B------:R-:W-:Y:S05]  /*1ef50*/  BSYNC B3 ;  /* 0x0000000000037941 */ /* 0x000fea0003800000 */
.L_x_26019:
        /* <DEDUP_REMOVED lines=16> */
.L_x_26025:
[----:B------:R-:W-:Y:S05]  /*1f060*/  BSYNC B4 ;  /* 0x0000000000047941 */ /* 0x000fea0003800000 */
.L_x_26024:
        /* <DEDUP_REMOVED lines=44> */
.L_x_26023:
[----:B------:R-:W-:Y:S05]  /*1f330*/  BSYNC B3 ;  /* 0x0000000000037941 */ /* 0x000fea0003800000 */
.L_x_26022:
        /* <DEDUP_REMOVED lines=10> */
.L_x_26018:
[----:B------:R-:W-:Y:S05]  /*1f3e0*/  BSYNC B2 ;  /* 0x0000000000027941 */ /* 0x000fea0003800000 */
.L_x_26017:
        /* <DEDUP_REMOVED lines=18> */
.L_x_26029:
[----:B------:R-:W-:-:S07]  /*1f510*/  IMAD.MOV.U32 R127, RZ, RZ, R142 ;  /* 0x000000ffff7f7224 */ /* 0x000fce00078e008e */
.L_x_26030:
[----:B------:R-:W-:Y:S05]  /*1f520*/  BSYNC B3 ;  /* 0x0000000000037941 */ /* 0x000fea0003800000 */
.L_x_26028:
        /* <DEDUP_REMOVED lines=16> */
.L_x_26034:
[----:B------:R-:W-:Y:S05]  /*1f630*/  BSYNC B4 ;  /* 0x0000000000047941 */ /* 0x000fea0003800000 */
.L_x_26033:
        /* <DEDUP_REMOVED lines=44> */
.L_x_26032:
[----:B------:R-:W-:Y:S05]  /*1f900*/  BSYNC B3 ;  /* 0x0000000000037941 */ /* 0x000fea0003800000 */
.L_x_26031:
        /* <DEDUP_REMOVED lines=11> */
.L_x_26027:
[----:B------:R-:W-:Y:S05]  /*1f9c0*/  BSYNC B2 ;  /* 0x0000000000027941 */ /* 0x000fea0003800000 */
.L_x_26026:
        /* <DEDUP_REMOVED lines=18> */
.L_x_26038:
[----:B------:R-:W-:-:S07]  /*1faf0*/  IMAD.MOV.U32 R132, RZ, RZ, R142 ;  /* 0x000000ffff847224 */ /* 0x000fce00078e008e */
.L_x_26039:
[----:B------:R-:W-:Y:S05]  /*1fb00*/  BSYNC B3 ;  /* 0x0000000000037941 */ /* 0x000fea0003800000 */
.L_x_26037:
        /* <DEDUP_REMOVED lines=16> */
.L_x_26043:
[----:B------:R-:W-:Y:S05]  /*1fc10*/  BSYNC B4 ;  /* 0x0000000000047941 */ /* 0x000fea0003800000 */
.L_x_26042:
        /* <DEDUP_REMOVED lines=44> */
.L_x_26041:
[----:B------:R-:W-:Y:S05]  /*1fee0*/  BSYNC B3 ;  /* 0x0000000000037941 */ /* 0x000fea0003800000 */
.L_x_26040:
        /* <DEDUP_REMOVED lines=10> */
.L_x_26036:
[----:B------:R-:W-:Y:S05]  /*1ff90*/  BSYNC B2 ;  /* 0x0000000000027941 */ /* 0x000fea0003800000 */
.L_x_26035:
        /* <DEDUP_REMOVED lines=18> */
.L_x_26047:
[----:B------:R-:W-:-:S07]  /*200c0*/  IMAD.MOV.U32 R129, RZ, RZ, R142 ;  /* 0x000000ffff817224 */ /* 0x000fce00078e008e */
.L_x_26048:
[----:B------:R-:W-:Y:S05]  /*200d0*/  BSYNC B3 ;  /* 0x0000000000037941 */ /* 0x000fea0003800000 */
.L_x_26046:
        /* <DEDUP_REMOVED lines=16> */
.L_x_26052:
[----:B------:R-:W-:Y:S05]  /*201e0*/  BSYNC B4 ;  /* 0x0000000000047941 */ /* 0x000fea0003800000 */
.L_x_26051:
        /* <DEDUP_REMOVED lines=44> */
.L_x_26050:
[----:B------:R-:W-:Y:S05]  /*204b0*/  BSYNC B3 ;  /* 0x0000000000037941 */ /* 0x000fea0003800000 */
.L_x_26049:
        /* <DEDUP_REMOVED lines=11> */
.L_x_26045:
[----:B------:R-:W-:Y:S05]  /*20570*/  BSYNC B2 ;  /* 0x0000000000027941 */ /* 0x000fea0003800000 */
.L_x_26044:
        /* <DEDUP_REMOVED lines=18> */
.L_x_26056:
[----:B------:R-:W-:-:S07]  /*206a0*/  IMAD.MOV.U32 R132, RZ, RZ, R142 ;  /* 0x000000ffff847224 */ /* 0x000fce00078e008e */
.L_x_26057:
[----:B------:R-:W-:Y:S05]  /*206b0*/  BSYNC B3 ;  /* 0x0000000000037941 */ /* 0x000fea0003800000 */
.L_x_26055:
        /* <DEDUP_REMOVED lines=16> */
.L_x_26061:
[----:B------:R-:W-:Y:S05]  /*207c0*/  BSYNC B4 ;  /* 0x0000000000047941 */ /* 0x000fea0003800000 */
.L_x_26060:
        /* <DEDUP_REMOVED lines=44> */
.L_x_26059:
[----:B------:R-:W-:Y:S05]  /*20a90*/  BSYNC B3 ;  /* 0x0000000000037941 */ /* 0x000fea0003800000 */
.L_x_26058:
        /* <DEDUP_REMOVED lines=10> */
.L_x_26054:
[----:B------:R-:W-:Y:S05]  /*20b40*/  BSYNC B2 ;  /* 0x0000000000027941 */ /* 0x000fea0003800000 */
.L_x_26053:
        /* <DEDUP_REMOVED lines=18> */
.L_x_26065:
[----:B------:R-:W-:-:S07]  /*20c70*/  IMAD.MOV.U32 R131, RZ, RZ, R142 ;  /* 0x000000ffff837224 */ /* 0x000fce00078e008e */
.L_x_26066:
[----:B------:R-:W-:Y:S05]  /*20c80*/  BSYNC B3 ;  /* 0x0000000000037941 */ /* 0x000fea0003800000 */
.L_x_26064:
        /* <DEDUP_REMOVED lines=16> */
.L_x_26070:
[----:B------:R-:W-:Y:S05]  /*20d90*/  BSYNC B4 ;  /* 0x0000000000047941 */ /* 0x000fea0003800000 */
.L_x_26069:
        /* <DEDUP_REMOVED lines=44> */
.L_x_26068:
[----:B------:R-:W-:Y:S05]  /*21060*/  BSYNC B3 ;  /* 0x0000000000037941 */ /* 0x000fea0003800000 */
.L_x_26067:
        /* <DEDUP_REMOVED lines=11> */
.L_x_26063:
[----:B------:R-:W-:Y:S05]  /*21120*/  BSYNC B2 ;  /* 0x0000000000027941 */ /* 0x000fea0003800000 */
.L_x_26062:
[----:B------:R-:W0:Y:S02]  /*21130*/  LDC.64 R170, c[0x0][0x238] ;  /* 0x00008e00ffaa7b82 */ /* 0x000e240000000a00 */
[----:B0-----:R-:W-:-:S05]  /*21140*/  IMAD.WIDE.U32 R170, R134, 0x20, R170 ;  /* 0x0000002086aa7825 */ /* 0x001fca00078e00aa */
[----:B------:R2:W-:Y:S04]  /*21150*/  STG.E.128 desc[UR6][R170.64], R124 ;  /* 0x0000007caa007986 */ /* 0x0005e8000c101d06 */
[----:B------:R2:W-:Y:S01]  /*21160*/  STG.E.128 desc[UR6][R170.64+0x10], R128 ;  /* 0x00001080aa007986 */ /* 0x0005e2000c101d06 */
[----:B------:R-:W-:Y:S05]  /*21170*/  @!P1 BRA `(.L_x_25998) ;  /* 0x0000000000509947 */ /* 0x000fea0003800000 */
[----:B------:R-:W-:Y:S02]  /*21180*/  SHF.L.U32 R132, R167, 0x10, RZ ;  /* 0x00000010a7847819 */ /* 0x000fe400000006ff */
[----:B------:R-:W-:Y:S02]  /*21190*/  LOP3.LUT R134, R168, 0xffff, RZ, 0xc0, !PT ;  /* 0x0000ffffa8867812 */ /* 0x000fe400078ec0ff */
[----:B------:R-:W-:Y:S02]  /*211a0*/  LOP3.LUT R132, R132, 0xff0000, RZ, 0xc0, !PT ;  /* 0x00ff000084847812 */ /* 0x000fe400078ec0ff */
[----:B--2---:R-:W-:Y:S02]  /*211b0*/  LOP3.LUT R170, R164, 0xff, RZ, 0xc0, !PT ;  /* 0x000000ffa4aa7812 */ /* 0x004fe400078ec0ff */
[----:B------:R-:W-:Y:S02]  /*211c0*/  PRMT R132, R132, 0x4210, R134 ;  /* 0x0000421084847816 */ /* 0x000fe40000000086 */
[----:B------:R-:W-:Y:S01]  /*211d0*/  PRMT R134, R166, 0x7104, RZ ;  /* 0x00007104a6867816 */ /* 0x000fe200000000ff */
        /* <DEDUP_REMOVED lines=8> */
[----:B------:R-:W-:Y:S02]  /*21260*/  LOP3.LUT R170, R174, R170, R172, 0xfe, !PT ;  /* 0x000000aaaeaa7212 */ /* 0x000fe400078efeac */
[----:B------:R-:W0:Y:S01]  /*21270*/  LDC.64 R172, c[0x0][0x240] ;  /* 0x00009000ffac7b82 */ /* 0x000e220000000a00 */
[----:B------:R-:W-:Y:S02]  /*21280*/  LOP3.LUT R175, R132, R175, RZ, 0xfc, !PT ;  /* 0x000000af84af7212 */ /* 0x000fe400078efcff */
[----:B------:R-:W-:Y:S01]  /*21290*/  LOP3.LUT R174, R170, 0xff, R161, 0xf8, !PT ;  /* 0x000000ffaaae7812 */ /* 0x000fe200078ef8a1 */
[----:B0-----:R-:W-:-:S05]  /*212a0*/  IMAD.WIDE.U32 R134, R135, 0x8, R172 ;  /* 0x0000000887867825 */ /* 0x001fca00078e00ac */
[----:B------:R3:W-:Y:S02]  /*212b0*/  STG.E.64 desc[UR6][R134.64], R174 ;  /* 0x000000ae86007986 */ /* 0x0007e4000c101b06 */
.L_x_25998:
[----:B------:R-:W-:Y:S05]  /*212c0*/  BSYNC B1 ;  /* 0x0000000000017941 */ /* 0x000fea0003800000 */
.L_x_25997:
[----:B------:R-:W-:Y:S01]  /*212d0*/  FADD.FTZ R132, RZ, R52 ;  /* 0x00000034ff847221 */ /* 0x000fe20000010000 */
[----:B------:R-:W-:Y:S01]  /*212e0*/  ISETP.GT.U32.AND P1, PT, R5, 0x3f, PT ;  /* 0x0000003f0500780c */ /* 0x000fe20003f24070 */
[----:B-1-3--:R-:W1:Y:S01]  /*212f0*/  S2R R174, SR_TID.X ;  /* 0x0000000000ae7919 */ /* 0x00ae620000002100 */
        /* <DEDUP_REMOVED lines=15> */
[----:B0-2---:R-:W-:Y:S02]  /*213f0*/  FSEL R170, R132, RZ, P0 ;  /* 0x000000ff84aa7208 */ /* 0x005fe40000000000 */
[----:B-1----:R-:W-:-:S03]  /*21400*/  LOP3.LUT P6, RZ, R174, 0x1f, RZ, 0xc0, !PT ;  /* 0x0000001faeff7812 */ /* 0x002fc600078cc0ff */
        /* <DEDUP_REMOVED lines=273> */
.L_x_26104:
        /* <DEDUP_REMOVED lines=23> */
[----:B------:R-:W-:-:S04]  /*22690*/  SHF.R.S32.HI R132, RZ, 0x1f, R4 ;  /* 0x0000001fff847819 */ /* 0x000fc80000011404 */
[----:B------:R-:W-:Y:S02]  /*226a0*/  LEA.HI R132, R132, R4, RZ, 0x3 ;  /* 0x0000000484847211 */ /* 0x000fe400078f18ff */
[----:B------:R-:W-:-:S04]  /*226b0*/  LOP3.LUT R4, R174, 0x1f, RZ, 0xc0, !PT ;  /* 0x0000001fae047812 */ /* 0x000fc800078ec0ff */
[----:B------:R-:W-:Y:S01]  /*226c0*/  LEA.HI.SX32 R169, R132, R4, 0x1d ;  /* 0x0000000484a97211 */ /* 0x000fe200078feaff */
[----:B------:R-:W-:Y:S06]  /*226d0*/  @!P0 BRA `(.L_x_26075) ;  /* 0x0000000400008947 */ /* 0x000fec0003800000 */
[----:B------:R-:W2:Y:S04]  /*226e0*/  LDL R175, [R1+0x7c] ;  /* 0x00007c0001af7983 */ /* 0x000ea80000100800 */
[----:B------:R-:W2:Y:S04]  /*226f0*/  LDL R174, [R1+0x80] ;  /* 0x0000800001ae7983 */ /* 0x000ea80000100800 */
[----:B-1----:R-:W3:Y:S04]  /*22700*/  LDL R134, [R1+0x18] ;  /* 0x0000180001867983 */ /* 0x002ee80000100800 */
[----:B------:R-:W3:Y:S04]  /*22710*/  LDL R171, [R1+0x1c] ;  /* 0x00001c0001ab7983 */ /* 0x000ee80000100800 */
[----:B------:R1:W-:Y:S04]  /*22720*/  STL [R1+0x9c], R7 ;  /* 0x00009c0701007387 */ /* 0x0003e80000100800 */
[----:B-1----:R-:W4:Y:S04]  /*22730*/  LDL R7, [R1+0x74] ;  /* 0x0000740001077983 */ /* 0x002f280000100800 */
[----:B------:R1:W-:Y:S04]  /*22740*/  STL [R1+0x98], R6 ;  /* 0x0000980601007387 */ /* 0x0003e80000100800 */
[----:B-1----:R-:W4:Y:S04]  /*22750*/  LDL R6, [R1+0x78] ;  /* 0x0000780001067983 */ /* 0x002f280000100800 */
[----:B------:R1:W-:Y:S04]  /*22760*/  STL [R1+0x94], R5 ;  /* 0x0000940501007387 */ /* 0x0003e80000100800 */
[----:B------:R-:W4:Y:S04]  /*22770*/  LDL R135, [R1+0x14] ;  /* 0x0000140001877983 */ /* 0x000f280000100800 */
[----:B-1----:R-:W4:Y:S04]  /*22780*/  LDL R5, [R1+0x10] ;  /* 0x0000100001057983 */ /* 0x002f280000100800 */
[----:B------:R1:W-:Y:S04]  /*22790*/  STL [R1+0x90], R4 ;  /* 0x0000900401007387 */ /* 0x0003e80000100800 */
[----:B------:R0:W-:Y:S04]  /*227a0*/  STL [R1+0x8c], R3 ;  /* 0x00008c0301007387 */ /* 0x0001e80000100800 */
[----:B------:R0:W-:Y:S04]  /*227b0*/  STL [R1+0x88], R2 ;  /* 0x0000880201007387 */ /* 0x0001e80000100800 */
[----:B------:R0:W-:Y:S04]  /*227c0*/  STL [R1+0x84], R0 ;  /* 0x0000840001007387 */ /* 0x0001e80000100800 */
[----:B-1----:R-:W4:Y:S04]  /*227d0*/  LDL R4, [R1+0x6c] ;  /* 0x00006c0001047983 */ /* 0x002f280000100800 */
[----:B0-----:R-:W4:Y:S04]  /*227e0*/  LDL R3, [R1+0x70] ;  /* 0x0000700001037983 */ /* 0x001f280000100800 */
        /* <DEDUP_REMOVED lines=11> */
[----:B------:R-:W2:Y:S01]  /*228a0*/  LDL R174, [R1] ;  /* 0x0000000001ae7983 */ /* 0x000ea20000100800 */
[----:B---3--:R-:W-:-:S03]  /*228b0*/  FFMA.FTZ R133, R171, R133, R134 ;  /* 0x00000085ab857223 */ /* 0x008fc60000010086 */
[----:B------:R-:W3:Y:S01]  /*228c0*/  LDL R171, [R1+0x4] ;  /* 0x0000040001ab7983 */ /* 0x000ee20000100800 */
[--C-:B------:R-:W-:Y:S01]  /*228d0*/  FADD.FTZ R134, R55, -R170.reuse ;  /* 0x800000aa37867221 */ /* 0x100fe20000010000 */
[----:B------:R-:W-:Y:S01]  /*228e0*/  F2FP.BF16.F32.PACK_AB R132, R133, R132 ;  /* 0x000000848584723e */ /* 0x000fe200000010ff */
        /* <DEDUP_REMOVED lines=9> */
[----:B------:R-:W-:Y:S01]  /*22980*/  F2FP.BF16.F32.PACK_AB R133, R134, R133 ;  /* 0x000000858685723e */ /* 0x000fe200000010ff */
        /* <DEDUP_REMOVED lines=9> */
[----:B------:R-:W-:Y:S01]  /*22a20*/  F2FP.BF16.F32.PACK_AB R134, R135, R134 ;  /* 0x000000868786723e */ /* 0x000fe200000010ff */
[--C-:B------:R-:W-:Y:S01]  /*22a30*/  FADD.FTZ R135, R58, -R170.reuse ;  /* 0x800000aa3a877221 */ /* 0x100fe20000010000 */
[----:B------:R-:W-:-:S03]  /*22a40*/  FADD.FTZ R170, R59, -R170 ;  /* 0x800000aa3baa7221 */ /* 0x000fc60000010000 */
[C---:B------:R-:W-:Y:S01]  /*22a50*/  FMUL.FTZ R135, R172.reuse, R135 ;  /* 0x00000087ac877220 */ /* 0x040fe20000410000 */
[----:B------:R-:W-:-:S03]  /*22a60*/  FMUL.FTZ R170, R172, R170 ;  /* 0x000000aaacaa7220 */ /* 0x000fc60000410000 */
[----:B--2---:R-:W-:Y:S01]  /*22a70*/  FFMA.FTZ R135, R175, R135, R252 ;  /* 0x00000087af877223 */ /* 0x004fe200000100fc */
[----:B---3--:R-:W-:-:S05]  /*22a80*/  FFMA.FTZ R170, R171, R170, R174 ;  /* 0x000000aaabaa7223 */ /* 0x008fca00000100ae */
[----:B------:R-:W-:Y:S02]  /*22a90*/  F2FP.BF16.F32.PACK_AB R135, R170, R135 ;  /* 0x00000087aa87723e */ /* 0x000fe400000010ff */
[----:B------:R-:W0:Y:S02]  /*22aa0*/  LDC.64 R170, c[0x0][0x2b8] ;  /* 0x0000ae00ffaa7b82 */ /* 0x000e240000000a00 */
[----:B0-----:R-:W-:-:S05]  /*22ab0*/  IMAD.WIDE.U32 R170, R169, 0x10, R170 ;  /* 0x00000010a9aa7825 */ /* 0x001fca00078e00aa */
[----:B------:R4:W-:Y:S01]  /*22ac0*/  STG.E.128 desc[UR6][R170.64], R132 ;  /* 0x00000084aa007986 */ /* 0x0009e2000c101d06 */
[----:B------:R-:W-:-:S07]  /*22ad0*/  IADD3 R169, R169, 0x20, RZ ;  /* 0x00000020a9a97810 */ /* 0x000fce0007ffe0ff */
.L_x_26075:
[----:B------:R-:W-:Y:S05]  /*22ae0*/  BSYNC B2 ;  /* 0x0000000000027941 */ /* 0x000fea0003800000 */
.L_x_26074:
[----:B-----5:R-:W-:Y:S01]  /*22af0*/  LOP3.LUT P1, RZ, R6, 0x2000, RZ, 0xc0, !PT ;  /* 0x0000200006ff7812 */ /* 0x020fe2000782c0ff */
[----:B------:R-:W-:-:S12]  /*22b00*/  BSSY B2, `(.L_x_26076) ;  /* 0x000002e000027945 */ /* 0x000fd80003800000 */
[----:B------:R-:W-:Y:S05]  /*22b10*/  @!P1 BRA `(.L_x_26077) ;  /* 0x0000000000b09947 */ /* 0x000fea0003800000 */
[----:B----4-:R-:W2:Y:S04]  /*22b20*/  LDL R171, [R1+0x5c] ;  /* 0x00005c0001ab7983 */ /* 0x010ea80000100800 */
[----:B-1----:R-:W2:Y:S04]  /*22b30*/  LDL R134, [R1+0x60] ;  /* 0x0000600001867983 */ /* 0x002ea80000100800 */
[----:B------:R1:W-:Y:S04]  /*22b40*/  STL [R1+0x84], R0 ;  /* 0x0000840001007387 */ /* 0x0003e80000100800 */
[----:B------:R-:W3:Y:S01]  /*22b50*/  LDL R135, [R1+0x58] ;  /* 0x0000580001877983 */ /* 0x000ee20000100800 */
[----:B------:R-:W-:-:S03]  /*22b60*/  PLOP3.LUT P1, PT, PT, PT, UP0, 0x40, 0x0 ;  /* 0x000000000000781c */ /* 0x000fc60003f2e808 */
[----:B------:R-:W4:Y:S04]  /*22b70*/  LDL R252, [R1+0x4c] ;  /* 0x00004c0001fc7983 */ /* 0x000f280000100800 */
[----:B-1----:R-:W3:Y:S01]  /*22b80*/  LDL R0, [R1+0x54] ;  /* 0x0000540001007983 */ /* 0x002ee20000100800 */
[----:B0-----:R-:W-:-:S03]  /*22b90*/  FSEL R170, R173, RZ, P1 ;  /* 0x000000ffadaa7208 */ /* 0x001fc60000800000 */
        /* <DEDUP_REMOVED lines=36> */
.L_x_26077:
[----:B------:R-:W-:Y:S05]  /*22de0*/  BSYNC B2 ;  /* 0x0000000000027941 */ /* 0x000fea0003800000 */
.L_x_26076:
[----:B------:R-:W-:Y:S01]  /*22df0*/  LOP3.LUT P1, RZ, R6, 0x1000, RZ, 0xc0, !PT ;  /* 0x0000100006ff7812 */ /* 0x000fe2000782c0ff */
[----:B------:R-:W-:-:S12]  /*22e00*/  BSSY B2, `(.L_x_26078) ;  /* 0x000002e000027945 */ /* 0x000fd80003800000 */
[----:B------:R-:W-:Y:S05]  /*22e10*/  @!P1 BRA `(.L_x_26079) ;  /* 0x0000000000b09947 */ /* 0x000fea0003800000 */
[----:B---34-:R-:W2:Y:S04]  /*22e20*/  LDL R171, [R1+0x3c] ;  /* 0x00003c0001ab7983 */ /* 0x018ea80000100800 */
[----:B-1----:R-:W2:Y:S04]  /*22e30*/  LDL R134, [R1+0x40] ;  /* 0x0000400001867983 */ /* 0x002ea80000100800 */
[----:B-----5:R1:W-:Y:S04]  /*22e40*/  STL [R1+0x84], R0 ;  /* 0x0000840001007387 */ /* 0x0203e80000100800 */
        /* <DEDUP_REMOVED lines=41> */
.L_x_26079:
[----:B------:R-:W-:Y:S05]  /*230e0*/  BSYNC B2 ;  /* 0x0000000000027941 */ /* 0x000fea0003800000 */
.L_x_26078:
[----:B------:R-:W-:Y:S01]  /*230f0*/  LOP3.LUT P1, RZ, R6, 0x800, RZ, 0xc0, !PT ;  /* 0x0000080006ff7812 */ /* 0x000fe2000782c0ff */
[----:B------:R-:W-:-:S12]  /*23100*/  BSSY B2, `(.L_x_26080) ;  /* 0x0000025000027945 */ /* 0x000fd80003800000 */
[----:B------:R-:W-:Y:S05]  /*23110*/  @!P1 BRA `(.L_x_26081) ;  /* 0x00000000008c9947 */ /* 0x000fea0003800000 */
[----:B01-34-:R-:W2:Y:S01]  /*23120*/  LDL R134, [R1+0x20] ;  /* 0x0000200001867983 */ /* 0x01bea20000100800 */
        /* <DEDUP_REMOVED lines=34> */
.L_x_26081:
[----:B------:R-:W-:Y:S05]  /*23350*/  BSYNC B2 ;  /* 0x0000000000027941 */ /* 0x000fea0003800000 */
.L_x_26080:
[----:B------:R-:W-:Y:S01]  /*23360*/  LOP3.LUT P1, RZ, R6, 0x400, RZ, 0xc0, !PT ;  /* 0x0000040006ff7812 */ /* 0x000fe2000782c0ff */
[----:B------:R-:W-:-:S12]  /*23370*/  BSSY B2, `(.L_x_26082) ;  /* 0x0000024000027945 */ /* 0x000fd80003800000 */
[----:B------:R-:W-:Y:S05]  /*23380*/  @!P1 BRA `(.L_x_26083) ;  /* 0x0000000000889947 */ /* 0x000fea0003800000 */
[----:B------:R-:W-:-:S04]  /*23390*/  PLOP3.LUT P1, PT, PT, PT, UP0, 0x40, 0x0 ;  /* 0x000000000000781c */ /* 0x000fc80003f2e808 */
[----:B0-234-:R-:W-:-:S05]  /*233a0*/  FSEL R170, R173, RZ, P1 ;  /* 0x000000ffadaa7208 */ /* 0x01dfca0000800000 */
        /* <DEDUP_REMOVED lines=32> */
.L_x_26083:
[----:B------:R-:W-:Y:S05]  /*235b0*/  BSYNC B2 ;  /* 0x0000000000027941 */ /* 0x000fea0003800000 */
.L_x_26082:
        /* <DEDUP_REMOVED lines=37> */
.L_x_26085:
[----:B------:R-:W-:Y:S05]  /*23810*/  BSYNC B2 ;  /* 0x0000000000027941 */ /* 0x000fea0003800000 */
.L_x_26084:
        /* <DEDUP_REMOVED lines=37> */
.L_x_26087:
[----:B------:R-:W-:Y:S05]  /*23a70*/  BSYNC B2 ;  /* 0x0000000000027941 */ /* 0x000fea0003800000 */
.L_x_26086:
        /* <DEDUP_REMOVED lines=37> */
.L_x_26089:
[----:B------:R-:W-:Y:S05]  /*23cd0*/  BSYNC B2 ;  /* 0x0000000000027941 */ /* 0x000fea0003800000 */
.L_x_26088:
        /* <DEDUP_REMOVED lines=37> */
.L_x_26091:
[----:B------:R-:W-:Y:S05]  /*23f30*/  BSYNC B2 ;  /* 0x0000000000027941 */ /* 0x000fea0003800000 */
.L_x_26090:
        /* <DEDUP_REMOVED lines=35> */
.L_x_26073:
[----:B------:R-:W-:Y:S05]  /*24170*/  BSYNC B1 ;  /* 0x0000000000017941 */ /* 0x000fea0003800000 */
.L_x_26072:
[----:B0-234-:R-:W0:Y:S02]  /*24180*/  LDC.64 R132, c[0x0][0x210] ;  /* 0x00008400ff847b82 */ /* 0x01de240000000a00 */
[----:B0-----:R-:W-:-:S05]  /*24190*/  IMAD R7, R132, 0x4, R7 ;  /* 0x0000000484077824 */ /* 0x001fca00078e0207 */
[----:B------:R-:W-:-:S13]  /*241a0*/  ISETP.GE.AND P1, PT, R7, R133, PT ;  /* 0x000000850700720c */ /* 0x000fda0003f26270 */
[----:B------:R-:W-:Y:S05]  /*241b0*/  @!P1 BRA `(.L_x_26092) ;  /* 0xfffffde000449947 */ /* 0x000fea000383ffff */
[----:B------:R-:W-:Y:S05]  /*241c0*/  BSYNC B0 ;  /* 0x0000000000007941 */ /* 0x000fea0003800000 */
.L_x_25312:
[----:B------:R-:W-:Y:S05]  /*241d0*/  EXIT ;  /* 0x000000000000794d */ /* 0x000fea0003800000 */
.L_x_26071:
        /* <DEDUP_REMOVED lines=8> */
.L_x_26094:
[----:B------:R-:W-:Y:S05]  /*24260*/  BSYNC B1 ;  /* 0x0000000000017941 */ /* 0x000fea0003800000 */
.L_x_26093:
        /* <DEDUP_REMOVED lines=10> */
.L_x_26095:
        /* <DEDUP_REMOVED lines=9> */
.L_x_26096:
[----:B------:R-:W-:Y:S01]  /*243a0*/  HFMA2.MMA R135, -RZ, RZ, 0, 4.76837158203125e-07 ;  /* 0x00000008ff877435 */ /* 0x000fe200000001ff */
[----:B------:R-:W-:Y:S01]  /*243b0*/  FADD.FTZ R170, R170, R132 ;  /* 0x00000084aaaa7221 */ /* 0x000fe20000010000 */
[----:B------:R-:W-:-:S03]  /*243c0*/  IMAD.MOV.U32 R132, RZ, RZ, -0x1 ;  /* 0xffffffffff847424 */ /* 0x000fc600078e00ff */
[----:B------:R-:W-:-:S07]  /*243d0*/  IMAD.MOV.U32 R171, RZ, RZ, R170 ;  /* 0x000000ffffab7224 */ /* 0x000fce00078e00aa */
[----:B------:R-:W-:Y:S05]  /*243e0*/  WARPSYNC.COLLECTIVE R132, `(.L_x_26097) ;  /* 0x0000000084087348 */ /* 0x000fea0003c00000 */
[----:B------:R0:W1:Y:S02]  /*243f0*/  SHFL.BFLY P6, R132, R171, R135, R134 ;  /* 0x0c000087ab847389 */ /* 0x00006400000c0086 */
[----:B01----:R-:W-:Y:S01]  /*24400*/  ENDCOLLECTIVE ;  /* 0x000000000000791b */ /* 0x003fe20003800000 */
.L_x_26097:
[----:B------:R-:W-:Y:S02]  /*24410*/  IMAD.MOV.U32 R135, RZ, RZ, 0x10 ;  /* 0x00000010ff877424 */ /* 0x000fe400078e00ff */
[----:B------:R-:W-:Y:S01]  /*24420*/  FADD.FTZ R170, R170, R132 ;  /* 0x00000084aaaa7221 */ /* 0x000fe20000010000 */
[----:B------:R-:W-:-:S04]  /*24430*/  MOV R132, 0xffffffff ;  /* 0xffffffff00847802 */ /* 0x000fc80000000f00 */
[----:B------:R-:W-:-:S07]  /*24440*/  MOV R171, R170 ;  /* 0x000000aa00ab7202 */ /* 0x000fce0000000f00 */
[----:B------:R-:W-:Y:S05]  /*24450*/  WARPSYNC.COLLECTIVE R132, `(.L_x_26098) ;  /* 0x0000000084087348 */ /* 0x000fea0003c00000 */
[----:B------:R0:W1:Y:S02]  /*24460*/  SHFL.BFLY P6, R132, R171, R135, R134 ;  /* 0x0c000087ab847389 */ /* 0x00006400000c0086 */
[----:B01----:R-:W-:Y:S01]  /*24470*/  ENDCOLLECTIVE ;  /* 0x000000000000791b */ /* 0x003fe20003800000 */
.L_x_26098:
        /* <DEDUP_REMOVED lines=174> */
.L_x_26099:
[----:B------:R-:W-:Y:S01]  /*24f60*/  HFMA2.MMA R135, -RZ, RZ, 0, 1.1920928955078125e-07 ;  /* 0x00000002ff877435 */ /* 0x000fe200000001ff */
[----:B------:R-:W-:Y:S01]  /*24f70*/  FADD.FTZ R170, R170, R132 ;  /* 0x00000084aaaa7221 */ /* 0x000fe20000010000 */
[----:B------:R-:W-:-:S03]  /*24f80*/  IMAD.MOV.U32 R132, RZ, RZ, -0x1 ;  /* 0xffffffffff847424 */ /* 0x000fc600078e00ff */
[----:B------:R-:W-:-:S07]  /*24f90*/  IMAD.MOV.U32 R171, RZ, RZ, R170 ;  /* 0x000000ffffab7224 */ /* 0x000fce00078e00aa */
[----:B------:R-:W-:Y:S05]  /*24fa0*/  WARPSYNC.COLLECTIVE R132, `(.L_x_26100) ;  /* 0x0000000084087348 */ /* 0x000fea0003c00000 */
[----:B------:R0:W1:Y:S02]  /*24fb0*/  SHFL.BFLY P6, R132, R171, R135, R134 ;  /* 0x0c000087ab847389 */ /* 0x00006400000c0086 */
[----:B01----:R-:W-:Y:S01]  /*24fc0*/  ENDCOLLECTIVE ;  /* 0x000000000000791b */ /* 0x003fe20003800000 */
.L_x_26100:
[----:B------:R-:W-:Y:S02]  /*24fd0*/  IMAD.MOV.U32 R135, RZ, RZ, 0x4 ;  /* 0x00000004ff877424 */ /* 0x000fe400078e00ff */
[----:B------:R-:W-:Y:S01]  /*24fe0*/  FADD.FTZ R170, R170, R132 ;  /* 0x00000084aaaa7221 */ /* 0x000fe20000010000 */
[----:B------:R-:W-:-:S04]  /*24ff0*/  MOV R132, 0xffffffff ;  /* 0xffffffff00847802 */ /* 0x000fc80000000f00 */
[----:B------:R-:W-:-:S07]  /*25000*/  MOV R171, R170 ;  /* 0x000000aa00ab7202 */ /* 0x000fce0000000f00 */
[----:B------:R-:W-:Y:S05]  /*25010*/  WARPSYNC.COLLECTIVE R132, `(.L_x_26101) ;  /* 0x0000000084087348 */ /* 0x000fea0003c00000 */
[----:B------:R0:W1:Y:S02]  /*25020*/  SHFL.BFLY P6, R132, R171, R135, R134 ;  /* 0x0c000087ab847389 */ /* 0x00006400000c0086 */
[----:B01----:R-:W-:Y:S01]  /*25030*/  ENDCOLLECTIVE ;  /* 0x000000000000791b */ /* 0x003fe20003800000 */
.L_x_26101:
[----:B------:R-:W-:Y:S01]  /*25040*/  HFMA2.MMA R135, -RZ, RZ, 0, 4.76837158203125e-07 ;  /* 0x00000008ff877435 */ /* 0x000fe200000001ff */
[----:B------:R-:W-:Y:S01]  /*25050*/  FADD.FTZ R170, R170, R132 ;  /* 0x00000084aaaa7221 */ /* 0x000fe20000010000 */
[----:B------:R-:W-:-:S03]  /*25060*/  IMAD.MOV.U32 R132, RZ, RZ, -0x1 ;  /* 0xffffffffff847424 */ /* 0x000fc600078e00ff */
[----:B------:R-:W-:-:S07]  /*25070*/  IMAD.MOV.U32 R171, RZ, RZ, R170 ;  /* 0x000000ffffab7224 */ /* 0x000fce00078e00aa */
[----:B------:R-:W-:Y:S05]  /*25080*/  WARPSYNC.COLLECTIVE R132, `(.L_x_26102) ;  /* 0x0000000084087348 */ /* 0x000fea0003c00000 */
[----:B------:R0:W1:Y:S02]  /*25090*/  SHFL.BFLY P6, R132, R171, R135, R134 ;  /* 0x0c000087ab847389 */ /* 0x00006400000c0086 */
[----:B01----:R-:W-:Y:S01]  /*250a0*/  ENDCOLLECTIVE ;  /* 0x000000000000791b */ /* 0x003fe20003800000 */
.L_x_26102:
[----:B------:R-:W-:Y:S02]  /*250b0*/  IMAD.MOV.U32 R135, RZ, RZ, 0x10 ;  /* 0x00000010ff877424 */ /* 0x000fe400078e00ff */
[----:B------:R-:W-:Y:S01]  /*250c0*/  FADD.FTZ R170, R170, R132 ;  /* 0x00000084aaaa7221 */ /* 0x000fe20000010000 */
[----:B------:R-:W-:-:S04]  /*250d0*/  MOV R132, 0xffffffff ;  /* 0xffffffff00847802 */ /* 0x000fc80000000f00 */
[----:B------:R-:W-:-:S07]  /*250e0*/  MOV R171, R170 ;  /* 0x000000aa00ab7202 */ /* 0x000fce0000000f00 */
[----:B------:R-:W-:Y:S05]  /*250f0*/  WARPSYNC.COLLECTIVE R132, `(.L_x_26103) ;  /* 0x0000000084087348 */ /* 0x000fea0003c00000 */
[----:B------:R0:W1:Y:S02]  /*25100*/  SHFL.BFLY P6, R132, R171, R135, R134 ;  /* 0x0c000087ab847389 */ /* 0x00006400000c0086 */
[----:B01----:R-:W-:Y:S01]  /*25110*/  ENDCOLLECTIVE ;  /* 0x000000000000791b */ /* 0x003fe20003800000 */
.L_x_26103:
[----:B------:R-:W-:Y:S05]  /*25120*/  BRA `(.L_x_26104) ;  /* 0xffffffd000fc7947 */ /* 0x000fea000383ffff */
.L_x_26105:
        /* <DEDUP_REMOVED lines=13> */
.L_x_72338:


//--------------------- .text._ZN10layer_norm13ln_fwd_kernelINS_13Kernel_traitsI13__nv_bfloat16S2_fS2_fjLj2560ELj1ELj4ELj1ELj16ENS_18Kernel_traits_baseILj2560ES2_S2_fS2_fjLj128EEEEELb1ELb0ELb1ELb1EEEvNS_9FwdParamsE --------------------------
	.section	.text._ZN10layer_norm13ln_fwd_kernelINS_13Kernel_traitsI13__nv_bfloat16S2_fS2_fjLj2560ELj1ELj4ELj1ELj16ENS_18Kernel_traits_baseILj2560ES2_S2_fS2_fjLj128EEEEELb1ELb0ELb1ELb1EEEvNS_9FwdParamsE,"ax",@progbits
	.align	128
        .global         _ZN10layer_norm13ln_fwd_kernelINS_13Kernel_traitsI13__nv_bfloat16S2_fS2_fjLj2560ELj1ELj4ELj1ELj16ENS_18Kernel_traits_baseILj2560ES2_S2_fS2_fjLj128EEEEELb1ELb0ELb1ELb1EEEvNS_9FwdParamsE
        .type           _ZN10layer_norm13ln_fwd_kernelINS_13Kernel_traitsI13__nv_bfloat16S2_fS2_fjLj2560ELj1ELj4ELj1ELj16ENS_18Kernel_traits_baseILj2560ES2_S2_fS2_fjLj128EEEEELb1ELb0ELb1ELb1EEEvNS_9FwdParamsE,@function
        .size           _ZN10layer_norm13ln_fwd_kernelINS_13Kernel_traitsI13__nv_bfloat16S2_fS2_fjLj2560ELj1ELj4ELj1ELj16ENS_18Kernel_traits_baseILj2560ES2_S2_fS2_fjLj128EEEEELb1ELb0ELb1ELb1EEEvNS_9FwdParamsE,(.L_x_72339 - _ZN10layer_norm13ln_fwd_kernelINS_13Kernel_traitsI13__nv_bfloat16S2_fS2_fjLj2560ELj1ELj4ELj1ELj16ENS_18Kernel_traits_baseILj2560ES2_S2_fS2_fjLj128EEEEELb1ELb0ELb1ELb1EEEvNS_9FwdParamsE)
        .other          _ZN10layer_norm13ln_fwd_kernelINS_13Kernel_traitsI13__nv_bfloat16S2_fS2_fjLj2560ELj1ELj4ELj1ELj16ENS_18Kernel_traits_baseILj2560ES2_S2_fS2_fjLj128EEEEELb1ELb0ELb1ELb1EEEvNS_9FwdParamsE,@"STO_CUDA_ENTRY STV_DEFAULT"
_ZN10layer_norm13ln_fwd_kernelINS_13Kernel_traitsI13__nv_bfloat16S2_fS2_fjLj2560ELj1ELj4ELj1ELj16ENS_18Kernel_traits_baseILj2560ES2_S2_fS2_fjLj128EEEEELb1ELb0ELb1ELb1EEEvNS_9FwdParamsE:
.text._ZN10layer_norm13ln_fwd_kernelINS_13Kernel_traitsI13__nv_bfloat16S2_fS2_fjLj2560ELj1ELj4ELj1ELj16ENS_18Kernel_traits_baseILj2560ES2_S2_fS2_fjLj128EEEEELb1ELb0ELb1ELb1EEEvNS_9FwdParamsE:
        /* <DEDUP_REMOVED lines=42> */
[----:B------:R-:W-:-:S06]  /*02a0*/  @P1 IMAD.X R231, RZ, RZ, R5, P2 ;  /* 0x000000ffffe71224 */ /* 0x000fcc00010e0605 */
[----:B------:R-:W-:Y:S01]  /*02b0*/  UIADD3 UR13, UR5, -0x4498517b, URZ ;  /* 0xbb67ae85050d7890 */ /* 0x000fe2000fffe03f */
[----:B------:R0:W5:Y:S01]  /*02c0*/  @P0 LDG.E.128 R4, desc[UR6][R32.64+0xe00] ;  /* 0x000e000620040981 */ /* 0x000162000c1e1d00 */
[--C-:B------:R-:W-:Y:S02]  /*02d0*/  SHF.R.U64 R233, R230, 0x2, R231.reuse ;  /* 0x00000002e6e97819 */ /* 0x100fe400000012e7 */
        /* <DEDUP_REMOVED lines=77> */
[C---:B------:R-:W-:Y:S01]  /*07b0*/  PRMT R179, R20.reuse, 0x7632, R179 ;  /* 0x0000763214b37816 */ /* 0x040fe200000000b3 */
[----:B------:R-:W-:Y:S01]  /*07c0*/  IMAD.U32 R28, R20, 0x10000, RZ ;  /* 0x00010000141c7824 */ /* 0x000fe200078e00ff */
[C---:B------:R-:W-:Y:S01]  /*07d0*/  PRMT R187, R12.reuse, 0x7632, R187 ;  /* 0x000076320cbb7816 */ /* 0x040fe200000000bb */
[----:B------:R-:W5:Y:S01]  /*07e0*/  LDG.E.128 R68, desc[UR6][R2.64] ;  /* 0x0000000602447981 */ /* 0x000f62000c1e1d00 */
[----:B------:R-:W-:Y:S01]  /*07f0*/  SHF.L.U32 R20, R12, 0x10, RZ ;  /* 0x000000100c147819 */ /* 0x000fe200000006ff */
[C---:B------:R-:W-:Y:S01]  /*0800*/  IMAD.U32 R166, R30.reuse, 0x10000, RZ ;  /* 0x000100001ea67824 */ /* 0x040fe200078e00ff */
[C---:B------:R-:W-:Y:S01]  /*0810*/  PRMT R172, R29.reuse, 0x7632, R172 ;  /* 0x000076321dac7816 */ /* 0x040fe200000000ac */
[----:B------:R-:W5:Y:S01]  /*0820*/  LDG.E.128 R64, desc[UR6][R2.64+0x200] ;  /* 0x0002000602407981 */ /* 0x000f62000c1e1d00 */
[----:B------:R-:W-:Y:S01]  /*0830*/  SHF.L.U32 R167, R29, 0x10, RZ ;  /* 0x000000101da77819 */ /* 0x000fe200000006ff */
[C---:B------:R-:W-:Y:S01]  /*0840*/  IMAD.U32 R165, R31.reuse, 0x10000, RZ ;  /* 0x000100001fa57824 */ /* 0x040fe200078e00ff */
[----:B------:R-:W-:Y:S01]  /*0850*/  PRMT R173, R30, 0x7632, R173 ;  /* 0x000076321ead7816 */ /* 0x000fe200000000ad */
[----:B------:R-:W5:Y:S01]  /*0860*/  LDG.E.128 R60, desc[UR6][R2.64+0x400] ;  /* 0x00040006023c7981 */ /* 0x000f62000c1e1d00 */
[----:B------:R-:W-:Y:S01]  /*0870*/  PRMT R174, R31, 0x7632, R174 ;  /* 0x000076321fae7816 */ /* 0x000fe200000000ae */
[C---:B------:R-:W-:Y:S01]  /*0880*/  IMAD.U32 R12, R4.reuse, 0x10000, RZ ;  /* 0x00010000040c7824 */ /* 0x040fe200078e00ff */
[----:B------:R-:W-:Y:S01]  /*0890*/  PRMT R199, R4, 0x7632, R199 ;  /* 0x0000763204c77816 */ /* 0x000fe200000000c7 */
[----:B------:R-:W5:Y:S01]  /*08a0*/  LDG.E.128 R56, desc[UR6][R2.64+0x600] ;  /* 0x0006000602387981 */ /* 0x000f62000c1e1d00 */
[C---:B------:R-:W-:Y:S01]  /*08b0*/  PRMT R176, R25.reuse, 0x7632, R176 ;  /* 0x0000763219b07816 */ /* 0x040fe200000000b0 */
[----:B------:R-:W-:Y:S01]  /*08c0*/  IMAD.U32 R31, R25, 0x10000, RZ ;  /* 0x00010000191f7824 */ /* 0x000fe200078e00ff */
[C---:B------:R-:W-:Y:S01]  /*08d0*/  PRMT R177, R26.reuse, 0x7632, R177 ;  /* 0x000076321ab17816 */ /* 0x040fe200000000b1 */
[----:B------:R-:W5:Y:S01]  /*08e0*/  LDG.E.128 R52, desc[UR6][R2.64+0x800] ;  /* 0x0008000602347981 */ /* 0x000f62000c1e1d00 */
[----:B------:R-:W-:Y:S01]  /*08f0*/  IMAD.U32 R30, R26, 0x10000, RZ ;  /* 0x000100001a1e7824 */ /* 0x000fe200078e00ff */
[C---:B------:R-:W-:Y:S01]  /*0900*/  PRMT R178, R27.reuse, 0x7632, R178 ;  /* 0x000076321bb27816 */ /* 0x040fe200000000b2 */
[C---:B------:R-:W-:Y:S01]  /*0910*/  IMAD.U32 R4, R72.reuse, 0x10000, RZ ;  /* 0x0001000048047824 */ /* 0x040fe200078e00ff */
[----:B------:R-:W5:Y:S01]  /*0920*/  LDG.E.128 R48, desc[UR6][R2.64+0xa00] ;  /* 0x000a000602307981 */ /* 0x000f62000c1e1d00 */
[----:B------:R-:W-:Y:S01]  /*0930*/  SHF.L.U32 R29, R27, 0x10, RZ ;  /* 0x000000101b1d7819 */ /* 0x000fe200000006ff */
[----:B------:R-:W-:Y:S01]  /*0940*/  UIADD3 UR28, UR4, -0x700cb87f, URZ ;  /* 0x8ff34781041c7890 */ /* 0x000fe2000fffe03f */
[----:B------:R-:W-:Y:S01]  /*0950*/  PRMT R207, R72, 0x7632, R207 ;  /* 0x0000763248cf7816 */ /* 0x000fe200000000cf */
[----:B------:R-:W5:Y:S01]  /*0960*/  LDG.E.128 R44, desc[UR6][R2.64+0xc00] ;  /* 0x000c0006022c7981 */ /* 0x000f62000c1e1d00 */
[----:B------:R-:W-:Y:S01]  /*0970*/  PRMT R208, R73, 0x7632, R208 ;  /* 0x0000763249d07816 */ /* 0x000fe200000000d0 */
[----:B------:R-:W-:-:S02]  /*0980*/  UIADD3 UR29, UR5, -0x695add53, URZ ;  /* 0x96a522ad051d7890 */ /* 0x000fc4000fffe03f */
[----:B------:R-:W5:Y:S01]  /*0990*/  LDG.E.128 R40, desc[UR6][R2.64+0xe00] ;  /* 0x000e000602287981 */ /* 0x000f62000c1e1d00 */
[----:B------:R-:W-:Y:S01]  /*09a0*/  PRMT R213, R81, 0x7632, R213 ;  /* 0x0000763251d57816 */ /* 0x000fe200000000d5 */
[----:B------:R-:W-:Y:S02]  /*09b0*/  IMAD.U32 R27, R21, 0x10000, RZ ;  /* 0x00010000151b7824 */ /* 0x000fe400078e00ff */
[----:B------:R-:W5:Y:S01]  /*09c0*/  LDG.E.128 R36, desc[UR6][R2.64+0x1000] ;  /* 0x0010000602247981 */ /* 0x000f62000c1e1d00 */
[----:B------:R-:W-:Y:S01]  /*09d0*/  PRMT R211, R82, 0x7632, R211 ;  /* 0x0000763252d37816 */ /* 0x000fe200000000d3 */
[----:B------:R-:W-:Y:S02]  /*09e0*/  IMAD.U32 R25, R23, 0x10000, RZ ;  /* 0x0001000017197824 */ /* 0x000fe400078e00ff */
[----:B------:R0:W5:Y:S01]  /*09f0*/  LDG.E.128 R32, desc[UR6][R2.64+0x1200] ;  /* 0x0012000602207981 */ /* 0x000162000c1e1d00 */
[----:B------:R-:W-:Y:S01]  /*0a00*/  PRMT R175, R24, 0x7632, R175 ;  /* 0x0000763218af7816 */ /* 0x000fe200000000af */
[----:B------:R-:W-:Y:S01]  /*0a10*/  IMAD R229, R229, -0x2daee0ad, RZ ;  /* 0xd2511f53e5e57824 */ /* 0x000fe200078e02ff */
[----:B------:R-:W-:Y:S01]  /*0a20*/  PRMT R180, R21, 0x7632, R180 ;  /* 0x0000763215b47816 */ /* 0x000fe200000000b4 */
[----:B------:R-:W-:Y:S01]  /*0a30*/  IMAD R228, R228, -0x326172a9, RZ ;  /* 0xcd9e8d57e4e47824 */ /* 0x000fe200078e02ff */
[----:B------:R-:W-:Y:S01]  /*0a40*/  PRMT R181, R22, 0x7632, R181 ;  /* 0x0000763216b57816 */ /* 0x000fe200000000b5 */
[----:B------:R-:W-:Y:S01]  /*0a50*/  IMAD.HI.U32 R72, R232, -0x2daee0ad, RZ ;  /* 0xd2511f53e8487827 */ /* 0x000fe200078e00ff */
[----:B------:R-:W-:Y:S01]  /*0a60*/  SHF.L.U32 R26, R22, 0x10, RZ ;  /* 0x00000010161a7819 */ /* 0x000fe200000006ff */
[----:B------:R-:W-:Y:S01]  /*0a70*/  BSSY B0, `(.L_x_26106) ;  /* 0x00021e7000007945 */ /* 0x000fe20003800000 */
[----:B------:R-:W-:Y:S01]  /*0a80*/  PRMT R182, R23, 0x7632, R182 ;  /* 0x0000763217b67816 */ /* 0x000fe200000000b6 */
[----:B0-----:R-:W-:Y:S01]  /*0a90*/  IMAD.U32 R3, R73, 0x10000, RZ ;  /* 0x0001000049037824 */ /* 0x001fe200078e00ff */
[----:B------:R-:W-:Y:S01]  /*0aa0*/  PRMT R183, R16, 0x7632, R183 ;  /* 0x0000763210b77816 */ /* 0x000fe200000000b7 */
[----:B------:R-:W-:Y:S01]  /*0ab0*/  IMAD.HI.U32 R73, R234, -0x326172a9, RZ ;  /* 0xcd9e8d57ea497827 */ /* 0x000fe200078e00ff */
[----:B------:R-:W-:Y:S01]  /*0ac0*/  PRMT R184, R17, 0x7632, R184 ;  /* 0x0000763211b87816 */ /* 0x000fe200000000b8 */
[----:B------:R-:W-:Y:S01]  /*0ad0*/  ULDC.U8 UR8, c[0x0][0x2a0] ;  /* 0x0000a80000087ab9 */ /* 0x000fe20000000000 */
[C---:B------:R-:W-:Y:S01]  /*0ae0*/  PRMT R186, R19.reuse, 0x7632, R186 ;  /* 0x0000763213ba7816 */ /* 0x040fe200000000ba */
        /* <DEDUP_REMOVED lines=14> */
[----:B------:R-:W-:Y:S01]  /*0bd0*/  IMAD R234, R234, -0x326172a9, RZ ;  /* 0xcd9e8d57eaea7824 */ /* 0x000fe200078e02ff */
[----:B------:R-:W-:Y:S01]  /*0be0*/  PRMT R205, R78, 0x7632, R205 ;  /* 0x000076324ecd7816 */ /* 0x000fe200000000cd */
[----:B------:R-:W-:Y:S01]  /*0bf0*/  IMAD R232, R232, -0x2daee0ad, RZ ;  /* 0xd2511f53e8e87824 */ /* 0x000fe200078e02ff */
[----:B------:R-:W-:Y:S01]  /*0c00*/  PRMT R206, R79, 0x7632, R206 ;  /* 0x000076324fce7816 */ /* 0x000fe200000000ce */
[----:B------:R-:W-:Y:S01]  /*0c10*/  IMAD.MOV.U32 R227, RZ, RZ, RZ ;  /* 0x000000ffffe37224 */ /* 0x000fe200078e00ff */
        /* <DEDUP_REMOVED lines=11> */
[C---:B------:R-:W-:Y:S01]  /*0cd0*/  IMAD.U32 R13, R11.reuse, 0x10000, RZ ;  /* 0x000100000b0d7824 */ /* 0x040fe200078e00ff */
        /* <DEDUP_REMOVED lines=30> */
[----:B------:R-:W-:Y:S01]  /*0ec0*/  LOP3.LUT R230, R230, 0x3, RZ, 0xc0, !PT ;  /* 0x00000003e6e67812 */ /* 0x000fe200078ec0ff */
        /* <DEDUP_REMOVED lines=28> */
[----:B------:R-:W-:Y:S01]  /*1090*/  ULDC UR9, c[0x0][0x294] ;  /* 0x0000a50000097ab9 */ /* 0x000fe20000000800 */
[----:B------:R-:W-:Y:S01]  /*10a0*/  SHF.L.U32 R210, R210, 0x10, RZ ;  /* 0x00000010d2d27819 */ /* 0x000fe200000006ff */
[----:B------:R-:W-:Y:S01]  /*10b0*/  ULDC.64 UR10, c[0x0][0x298] ;  /* 0x0000a600000a7ab9 */ /* 0x000fe20000000a00 */
[----:B------:R-:W-:Y:S01]  /*10c0*/  ISETP.NE.AND P2, PT, RZ, UR8, PT ;  /* 0x00000008ff007c0c */ /* 0x000fe2000bf45270 */
[----:B------:R-:W-:-:S12]  /*10d0*/  ULDC UR8, c[0x0][0x2d8] ;  /* 0x0000b60000087ab9 */ /* 0x000fd80000000800 */
.L_x_26850:
[----:B------:R-:W0:Y:S08]  /*10e0*/  LDC.64 R84, c[0x0][0x280] ;  /* 0x0000a000ff547b82 */ /* 0x000e300000000a00 */
[----:B------:R-:W1:Y:S08]  /*10f0*/  LDC.64 R190, c[0x0][0x230] ;  /* 0x00008c00ffbe7b82 */ /* 0x000e700000000a00 */
[----:B------:R-:W2:Y:S01]  /*1100*/  LDC R241, c[0x0][0x218] ;  /* 0x00008600fff17b82 */ /* 0x000ea20000000800 */
[----:B0-----:R-:W-:-:S07]  /*1110*/  IMAD.WIDE R84, R236, 0x4, R84 ;  /* 0x00000004ec547825 */ /* 0x001fce00078e0254 */
[----:B------:R-:W0:Y:S01]  /*1120*/  LDC.64 R90, c[0x0][0x288] ;  /* 0x0000a200ff5a7b82 */ /* 0x000e220000000a00 */
[----:B------:R3:W4:Y:S01]  /*1130*/  LDG.E R84, desc[UR6][R84.64] ;  /* 0x0000000654547981 */ /* 0x000722000c1e1900 */
[----:B------:R-:W-:Y:S01]  /*1140*/  IMAD.MOV.U32 R237, RZ, RZ, RZ ;  /* 0x000000ffffed7224 */ /* 0x000fe200078e00ff */
[----:B-1----:R-:W-:-:S04]  /*1150*/  ISETP.NE.U32.AND P0, PT, R190, RZ, PT ;  /* 0x000000ffbe00720c */ /* 0x002fc80003f05070 */
[----:B------:R-:W-:Y:S01]  /*1160*/  ISETP.NE.AND.EX P0, PT, R191, RZ, PT, P0 ;  /* 0x000000ffbf00720c */ /* 0x000fe20003f05300 */
[----:B--2---:R-:W-:-:S05]  /*1170*/  IMAD R92, R236, R241, RZ ;  /* 0x000000f1ec5c7224 */ /* 0x004fca00078e02ff */
[----:B---3--:R-:W-:-:S07]  /*1180*/  SHF.R.S32.HI R85, RZ, 0x1f, R92 ;  /* 0x0000001fff557819 */ /* 0x008fce000001145c */
[----:B------:R-:W1:Y:S01]  /*1190*/  @P0 LDC.64 R86, c[0x0][0x230] ;  /* 0x00008c00ff560b82 */ /* 0x000e620000000a00 */
[----:B------:R-:W-:Y:S01]  /*11a0*/  LEA.HI R85, R85, R92, RZ, 0x3 ;  /* 0x0000005c55557211 */ /* 0x000fe200078f18ff */
[----:B0-----:R-:W-:-:S03]  /*11b0*/  IMAD.WIDE R90, R236, 0x4, R90 ;  /* 0x00000004ec5a7825 */ /* 0x001fc600078e025a */
[----:B------:R-:W-:Y:S02]  /*11c0*/  LEA.HI.SX32 R243, R85, R226, 0x1d ;  /* 0x000000e255f37211 */ /* 0x000fe400078feaff */
[----:B-----5:R0:W5:Y:S03]  /*11d0*/  LDG.E R240, desc[UR6][R90.64] ;  /* 0x000000065af07981 */ /* 0x020166000c1e1900 */
[----:B-1----:R-:W-:-:S05]  /*11e0*/  @P0 IMAD.WIDE.U32 R86, R243, 0x20, R86 ;  /* 0x00000020f3560825 */ /* 0x002fca00078e0056 */
[----:B------:R-:W2:Y:S04]  /*11f0*/  @P0 LDG.E.128 R72, desc[UR6][R86.64] ;  /* 0x0000000656480981 */ /* 0x000ea8000c1e1d00 */
[----:B------:R0:W5:Y:S01]  /*1200*/  @P0 LDG.E.128 R80, desc[UR6][R86.64+0x10] ;  /* 0x0000100656500981 */ /* 0x000162000c1e1d00 */
[----:B----4-:R-:W-:-:S13]  /*1210*/  ISETP.GE.AND P3, PT, R84, 0x1, PT ;  /* 0x000000015400780c */ /* 0x010fda0003f66270 */
[----:B------:R-:W1:Y:S01]  /*1220*/  @P3 LDC.64 R88, c[0x0][0x220] ;  /* 0x00008800ff583b82 */ /* 0x000e620000000a00 */
[----:B------:R-:W-:Y:S01]  /*1230*/  @P3 VIADD R94, R84, 0xffffffff ;  /* 0xffffffff545e3836 */ /* 0x000fe20000000000 */
[----:B------:R-:W-:-:S03]  /*1240*/  @P3 LOP3.LUT R226, R217, 0x1f, RZ, 0xc0, !PT ;  /* 0x0000001fd9e23812 */ /* 0x000fc600078ec0ff */
[----:B------:R-:W-:-:S05]  /*1250*/  @P3 IMAD R94, R94, R241, RZ ;  /* 0x000000f15e5e3224 */ /* 0x000fca00078e02ff */
[----:B------:R-:W-:-:S04]  /*1260*/  @P3 SHF.R.S32.HI R93, RZ, 0x1f, R94 ;  /* 0x0000001fff5d3819 */ /* 0x000fc8000001145e */
[----:B------:R-:W-:-:S04]  /*1270*/  @P3 LEA.HI R93, R93, R94, RZ, 0x3 ;  /* 0x0000005e5d5d3211 */ /* 0x000fc800078f18ff */
[----:B------:R-:W-:-:S05]  /*1280*/  @P3 LEA.HI.SX32 R237, R93, R226, 0x1d ;  /* 0x000000e25ded3211 */ /* 0x000fca00078feaff */
[----:B-1----:R-:W-:-:S05]  /*1290*/  @P3 IMAD.WIDE.U32 R88, R237, 0x10, R88 ;  /* 0x00000010ed583825 */ /* 0x002fca00078e0058 */
[----:B------:R0:W5:Y:S01]  /*12a0*/  @P3 LDG.E.128 R76, desc[UR6][R88.64] ;  /* 0x00000006584c3981 */ /* 0x000162000c1e1d00 */
[----:B------:R-:W-:Y:S01]  /*12b0*/  ISETP.GT.AND P4, PT, R84, RZ, PT ;  /* 0x000000ff5400720c */ /* 0x000fe20003f84270 */
[----:B------:R-:W-:Y:S01]  /*12c0*/  BSSY B1, `(.L_x_26107) ;  /* 0x000005d000017945 */ /* 0x000fe20003800000 */
[----:B------:R-:W-:-:S11]  /*12d0*/  SHF.R.S32.HI R242, RZ, 0x1f, R236 ;  /* 0x0000001ffff27819 */ /* 0x000fd600000114ec */
[----:B------:R-:W-:-:S04]  /*12e0*/  @!P4 ISETP.NE.U32.AND P1, PT, R190, RZ, PT ;  /* 0x000000ffbe00c20c */ /* 0x000fc80003f25070 */
[----:B------:R-:W-:Y:S02]  /*12f0*/  @!P4 ISETP.NE.AND.EX P1, PT, R191, RZ, PT, P1 ;  /* 0x000000ffbf00c20c */ /* 0x000fe40003f25310 */
[----:B------:R-:W-:Y:S02]  /*1300*/  @!P4 MOV R92, R230 ;  /* 0x000000e6005cc202 */ /* 0x000fe40000000f00 */
[----:B--2---:R-:W-:Y:S01]  /*1310*/  @!P4 FSEL R84, R72, RZ, P1 ;  /* 0x000000ff4854c208 */ /* 0x004fe20000800000 */
[----:B0-----:R-:W-:Y:S08]  /*1320*/  @!P4 BRA `(.L_x_26108) ;  /* 0x000000040058c947 */ /* 0x001ff00003800000 */
        /* <DEDUP_REMOVED lines=12> */
.L_x_26110:
[----:B------:R-:W-:-:S07]  /*13f0*/  IMAD.MOV.U32 R93, RZ, RZ, R234 ;  /* 0x000000ffff5d7224 */ /* 0x000fce00078e00ea */
.L_x_26111:
[----:B------:R-:W-:Y:S05]  /*1400*/  BSYNC B2 ;  /* 0x0000000000027941 */ /* 0x000fea0003800000 */
.L_x_26109:
        /* <DEDUP_REMOVED lines=16> */
.L_x_26115:
[----:B------:R-:W-:Y:S05]  /*1510*/  BSYNC B3 ;  /* 0x0000000000037941 */ /* 0x000fea0003800000 */
.L_x_26114:
        /* <DEDUP_REMOVED lines=43> */
[----:B------:R-:W-:-:S07]  /*17d0*/  IMAD.MOV.U32 R232, RZ, RZ, R84 ;  /* 0x000000ffffe87224 */ /* 0x000fce00078e0054 */
.L_x_26113:
[----:B------:R-:W-:Y:S05]  /*17e0*/  BSYNC B2 ;  /* 0x0000000000027941 */ /* 0x000fea0003800000 */
.L_x_26112:
[----:B------:R-:W-:Y:S01]  /*17f0*/  I2FP.F32.U32 R84, R93 ;  /* 0x0000005d00547245 */ /* 0x000fe20000201000 */
[----:B------:R-:W-:Y:S02]  /*1800*/  IMAD.MOV.U32 R87, RZ, RZ, 0x2f800000 ;  /* 0x2f800000ff577424 */ /* 0x000fe400078e00ff */
[----:B-----5:R-:W-:Y:S02]  /*1810*/  IMAD.U32 R85, R76, 0x10000, RZ ;  /* 0x000100004c557824 */ /* 0x020fe400078e00ff */
[----:B------:R-:W-:Y:S02]  /*1820*/  FFMA.FTZ R84, R84, R87, 1.1641532182693481445e-10 ;  /* 0x2f00000054547423 */ /* 0x000fe40000010057 */
[----:B------:R-:W-:-:S03]  /*1830*/  FMUL.FTZ R85, R85, UR11 ;  /* 0x0000000b55557c20 */ /* 0x000fc60008410000 */
[----:B------:R-:W-:Y:S01]  /*1840*/  FSETP.GTU.FTZ.AND P1, PT, R84, UR9, PT ;  /* 0x0000000954007c0b */ /* 0x000fe2000bf3c000 */
[----:B------:R-:W-:-:S03]  /*1850*/  FMUL.FTZ R85, R85, UR10 ;  /* 0x0000000a55557c20 */ /* 0x000fc60008410000 */
[----:B------:R-:W-:Y:S02]  /*1860*/  SEL R225, RZ, 0x1, P1 ;  /* 0x00000001ffe17807 */ /* 0x000fe40000800000 */
[----:B------:R-:W-:-:S05]  /*1870*/  FSEL R84, R85, RZ, !P1 ;  /* 0x000000ff55547208 */ /* 0x000fca0004800000 */
[----:B------:R-:W-:-:S07]  /*1880*/  @P0 FADD.FTZ R84, R72, R84 ;  /* 0x0000005448540221 */ /* 0x000fce0000010000 */
.L_x_26108:
[----:B------:R-:W-:Y:S05]  /*1890*/  BSYNC B1 ;  /* 0x0000000000017941 */ /* 0x000fea0003800000 */
.L_x_26107:
        /* <DEDUP_REMOVED lines=18> */
.L_x_26119:
[----:B------:R-:W-:-:S07]  /*19c0*/  IMAD.MOV.U32 R85, RZ, RZ, R234 ;  /* 0x000000ffff557224 */ /* 0x000fce00078e00ea */
.L_x_26120:
[----:B------:R-:W-:Y:S05]  /*19d0*/  BSYNC B2 ;  /* 0x0000000000027941 */ /* 0x000fea0003800000 */
.L_x_26118:
        /* <DEDUP_REMOVED lines=16> */
.L_x_26124:
[----:B------:R-:W-:Y:S05]  /*1ae0*/  BSYNC B3 ;  /* 0x0000000000037941 */ /* 0x000fea0003800000 */
.L_x_26123:
        /* <DEDUP_REMOVED lines=44> */
.L_x_26122:
[----:B------:R-:W-:Y:S05]  /*1db0*/  BSYNC B2 ;  /* 0x0000000000027941 */ /* 0x000fea0003800000 */
.L_x_26121:
[----:B-----5:R-:W-:Y:S01]  /*1dc0*/  PRMT R86, R76, 0x7632, R86 ;  /* 0x000076324c567816 */ /* 0x020fe20000000056 */
[----:B------:R-:W-:Y:S01]  /*1dd0*/  IMAD.MOV.U32 R88, RZ, RZ, 0x2f800000 ;  /* 0x2f800000ff587424 */ /* 0x000fe200078e00ff */
[----:B------:R-:W-:-:S03]  /*1de0*/  I2FP.F32.U32 R85, R85 ;  /* 0x0000005500557245 */ /* 0x000fc60000201000 */
        /* <DEDUP_REMOVED lines=8> */
.L_x_26117:
[----:B------:R-:W-:Y:S05]  /*1e70*/  BSYNC B1 ;  /* 0x0000000000017941 */ /* 0x000fea0003800000 */
.L_x_26116:
        /* <DEDUP_REMOVED lines=18> */
.L_x_26128:
[----:B------:R-:W-:-:S07]  /*1fa0*/  IMAD.MOV.U32 R94, RZ, RZ, R234 ;  /* 0x000000ffff5e7224 */ /* 0x000fce00078e00ea */
.L_x_26129:
[----:B------:R-:W-:Y:S05]  /*1fb0*/  BSYNC B2 ;  /* 0x0000000000027941 */ /* 0x000fea0003800000 */
.L_x_26127:
        /* <DEDUP_REMOVED lines=16> */
.L_x_26133:
[----:B------:R-:W-:Y:S05]  /*20c0*/  BSYNC B3 ;  /* 0x0000000000037941 */ /* 0x000fea0003800000 */
.L_x_26132:
        /* <DEDUP_REMOVED lines=44> */
.L_x_26131:
[----:B------:R-:W-:Y:S05]  /*2390*/  BSYNC B2 ;  /* 0x0000000000027941 */ /* 0x000fea0003800000 */
.L_x_26130:
        /* <DEDUP_REMOVED lines=10> */
.L_x_26126:
[----:B------:R-:W-:Y:S05]  /*2440*/  BSYNC B1 ;  /* 0x0000000000017941 */ /* 0x000fea0003800000 */
.L_x_26125:
        /* <DEDUP_REMOVED lines=18> */
.L_x_26137:
[----:B------:R-:W-:-:S07]  /*2570*/  IMAD.MOV.U32 R87, RZ, RZ, R234 ;  /* 0x000000ffff577224 */ /* 0x000fce00078e00ea */
.L_x_26138:
[----:B------:R-:W-:Y:S05]  /*2580*/  BSYNC B2 ;  /* 0x0000000000027941 */ /* 0x000fea0003800000 */
.L_x_26136:
        /* <DEDUP_REMOVED lines=16> */
.L_x_26142:
[----:B------:R-:W-:Y:S05]  /*2690*/  BSYNC B3 ;  /* 0x0000000000037941 */ /* 0x000fea0003800000 */
.L_x_26141:
        /* <DEDUP_REMOVED lines=44> */
.L_x_26140:
[----:B------:R-:W-:Y:S05]  /*2960*/  BSYNC B2 ;  /* 0x0000000000027941 */ /* 0x000fea0003800000 */
.L_x_26139:
        /* <DEDUP_REMOVED lines=11> */
.L_x_26135:
[----:B------:R-:W-:Y:S05]  /*2a20*/  BSYNC B1 ;  /* 0x0000000000017941 */ /* 0x000fea0003800000 */
.L_x_26134:
        /* <DEDUP_REMOVED lines=18> */
.L_x_26146:
[----:B------:R-:W-:-:S07]  /*2b50*/  IMAD.MOV.U32 R96, RZ, RZ, R234 ;  /* 0x000000ffff607224 */ /* 0x000fce00078e00ea */
.L_x_26147:
[----:B------:R-:W-:Y:S05]  /*2b60*/  BSYNC B2 ;  /* 0x0000000000027941 */ /* 0x000fea0003800000 */
.L_x_26145:
        /* <DEDUP_REMOVED lines=16> */
.L_x_26151:
[----:B------:R-:W-:Y:S05]  /*2c70*/  BSYNC B3 ;  /* 0x0000000000037941 */ /* 0x000fea0003800000 */
.L_x_26150:
        /* <DEDUP_REMOVED lines=44> */
.L_x_26149:
[----:B------:R-:W-:Y:S05]  /*2f40*/  BSYNC B2 ;  /* 0x0000000000027941 */ /* 0x000fea0003800000 */
.L_x_26148:
[----:B------:R-:W-:Y:S01]  /*2f50*/  I2FP.F32.U32 R88, R96 ;  /* 0x0000006000587245 */ /* 0x000fe20000201000 */
[----:B------:R-:W-:Y:S02]  /*2f60*/  IMAD.MOV.U32 R91, RZ, RZ, 0x2f800000 ;  /* 0x2f800000ff5b7424 */ /* 0x000fe400078e00ff */
        /* <DEDUP_REMOVED lines=8> */
.L_x_26144:
[----:B------:R-:W-:Y:S05]  /*2ff0*/  BSYNC B1 ;  /* 0x0000000000017941 */ /* 0x000fea0003800000 */
.L_x_26143:
        /* <DEDUP_REMOVED lines=18> */
.L_x_26155:
[----:B------:R-:W-:-:S07]  /*3120*/  IMAD.MOV.U32 R89, RZ, RZ, R234 ;  /* 0x000000ffff597224 */ /* 0x000fce00078e00ea */
.L_x_26156:
[----:B------:R-:W-:Y:S05]  /*3130*/  BSYNC B2 ;  /* 0x0000000000027941 */ /* 0x000fea0003800000 */
.L_x_26154:
        /* <DEDUP_REMOVED lines=16> */
.L_x_26160:
[----:B------:R-:W-:Y:S05]  /*3240*/  BSYNC B3 ;  /* 0x0000000000037941 */ /* 0x000fea0003800000 */
.L_x_26159:
        /* <DEDUP_REMOVED lines=44> */
.L_x_26158:
[----:B------:R-:W-:Y:S05]  /*3510*/  BSYNC B2 ;  /* 0x0000000000027941 */ /* 0x000fea0003800000 */
.L_x_26157:
[----:B------:R-:W-:Y:S01]  /*3520*/  PRMT R90, R78, 0x7632, R90 ;  /* 0x000076324e5a7816 */ /* 0x000fe2000000005a */
        /* <DEDUP_REMOVED lines=10> */
.L_x_26153:
[----:B------:R-:W-:Y:S05]  /*35d0*/  BSYNC B1 ;  /* 0x0000000000017941 */ /* 0x000fea0003800000 */
.L_x_26152:
        /* <DEDUP_REMOVED lines=18> */
.L_x_26164:
[----:B------:R-:W-:-:S07]  /*3700*/  IMAD.MOV.U32 R98, RZ, RZ, R234 ;  /* 0x000000ffff627224 */ /* 0x000fce00078e00ea */
.L_x_26165:
[----:B------:R-:W-:Y:S05]  /*3710*/  BSYNC B2 ;  /* 0x0000000000027941 */ /* 0x000fea0003800000 */
.L_x_26163:
        /* <DEDUP_REMOVED lines=16> */
.L_x_26169:
[----:B------:R-:W-:Y:S05]  /*3820*/  BSYNC B3 ;  /* 0x0000000000037941 */ /* 0x000fea0003800000 */
.L_x_26168:
        /* <DEDUP_REMOVED lines=44> */
.L_x_26167:
[----:B------:R-:W-:Y:S05]  /*3af0*/  BSYNC B2 ;  /* 0x0000000000027941 */ /* 0x000fea0003800000 */
.L_x_26166:
        /* <DEDUP_REMOVED lines=10> */
.L_x_26162:
[----:B------:R-:W-:Y:S05]  /*3ba0*/  BSYNC B1 ;  /* 0x0000000000017941 */ /* 0x000fea0003800000 */
.L_x_26161:
        /* <DEDUP_REMOVED lines=18> */
.L_x_26173:
[----:B------:R-:W-:-:S07]  /*3cd0*/  IMAD.MOV.U32 R91, RZ, RZ, R234 ;  /* 0x000000ffff5b7224 */ /* 0x000fce00078e00ea */
.L_x_26174:
[----:B------:R-:W-:Y:S05]  /*3ce0*/  BSYNC B2 ;  /* 0x0000000000027941 */ /* 0x000fea0003800000 */
.L_x_26172:
        /* <DEDUP_REMOVED lines=16> */
.L_x_26178:
[----:B------:R-:W-:Y:S05]  /*3df0*/  BSYNC B3 ;  /* 0x0000000000037941 */ /* 0x000fea0003800000 */
.L_x_26177:
        /* <DEDUP_REMOVED lines=44> */
.L_x_26176:
[----:B------:R-:W-:Y:S05]  /*40c0*/  BSYNC B2 ;  /* 0x0000000000027941 */ /* 0x000fea0003800000 */
.L_x_26175:
        /* <DEDUP_REMOVED lines=11> */
.L_x_26171:
[----:B------:R-:W-:Y:S05]  /*4180*/  BSYNC B1 ;  /* 0x0000000000017941 */ /* 0x000fea0003800000 */
.L_x_26170:
[----:B------:R-:W0:Y:S01]  /*4190*/  LDC.64 R192, c[0x0][0x238] ;  /* 0x00008e00ffc07b82 */ /* 0x000e220000000a00 */
[----:B------:R-:W-:Y:S01]  /*41a0*/  IADD3 R109, R243, 0x20, RZ ;  /* 0x00000020f36d7810 */ /* 0x000fe20007ffe0ff */
[----:B------:R-:W-:Y:S01]  /*41b0*/  BSSY B1, `(.L_x_26179) ;  /* 0x000001d000017945 */ /* 0x000fe20003800000 */
[----:B------:R-:W-:-:S05]  /*41c0*/  VIADD R113, R237, 0x20 ;  /* 0x00000020ed717836 */ /* 0x000fca0000000000 */
[----:B------:R-:W1:Y:S08]  /*41d0*/  @P0 LDC.64 R96, c[0x0][0x230] ;  /* 0x00008c00ff600b82 */ /* 0x000e700000000a00 */
[----:B------:R-:W2:Y:S01]  /*41e0*/  @P3 LDC.64 R92, c[0x0][0x220] ;  /* 0x00008800ff5c3b82 */ /* 0x000ea20000000a00 */
[----:B0-----:R-:W-:-:S05]  /*41f0*/  IMAD.WIDE.U32 R94, R243, 0x20, R192 ;  /* 0x00000020f35e7825 */ /* 0x001fca00078e00c0 */
[----:B------:R0:W-:Y:S01]  /*4200*/  STG.E.128 desc[UR6][R94.64], R84 ;  /* 0x000000545e007986 */ /* 0x0001e2000c101d06 */
[----:B-1----:R-:W-:-:S03]  /*4210*/  @P0 IMAD.WIDE.U32 R96, R109, 0x20, R96 ;  /* 0x000000206d600825 */ /* 0x002fc600078e0060 */
[----:B------:R0:W-:Y:S01]  /*4220*/  STG.E.128 desc[UR6][R94.64+0x10], R88 ;  /* 0x000010585e007986 */ /* 0x0001e2000c101d06 */
[----:B------:R-:W-:Y:S05]  /*4230*/  @!P3 BRA `(.L_x_26180) ;  /* 0x000000000050b947 */ /* 0x000fea0003800000 */
[----:B------:R-:W-:Y:S01]  /*4240*/  IMAD.U32 R99, R219, 0x10000, RZ ;  /* 0x00010000db637824 */ /* 0x000fe200078e00ff */
[----:B0-----:R-:W0:Y:S01]  /*4250*/  LDC.64 R94, c[0x0][0x240] ;  /* 0x00009000ff5e7b82 */ /* 0x001e220000000a00 */
        /* <DEDUP_REMOVED lines=18> */
.L_x_26180:
[----:B------:R-:W-:Y:S05]  /*4380*/  BSYNC B1 ;  /* 0x0000000000017941 */ /* 0x000fea0003800000 */
.L_x_26179:
[----:B012---:R-:W-:Y:S01]  /*4390*/  @P3 IMAD.WIDE.U32 R94, R113, 0x10, R92 ;  /* 0x00000010715e3825 */ /* 0x007fe200078e005c */
[----:B------:R-:W2:Y:S04]  /*43a0*/  @P0 LDG.E.128 R72, desc[UR6][R96.64] ;  /* 0x0000000660480981 */ /* 0x000ea8000c1e1d00 */
[----:B------:R0:W5:Y:S04]  /*43b0*/  @P3 LDG.E.128 R76, desc[UR6][R94.64] ;  /* 0x000000065e4c3981 */ /* 0x000168000c1e1d00 */
[----:B------:R0:W5:Y:S01]  /*43c0*/  @P0 LDG.E.128 R80, desc[UR6][R96.64+0x10] ;  /* 0x0000100660500981 */ /* 0x000162000c1e1d00 */
[----:B------:R-:W-:Y:S01]  /*43d0*/  @!P4 ISETP.NE.U32.AND P1, PT, R190, RZ, PT ;  /* 0x000000ffbe00c20c */ /* 0x000fe20003f25070 */
[----:B------:R-:W-:Y:S01]  /*43e0*/  BSSY B1, `(.L_x_26181) ;  /* 0x000005b000017945 */ /* 0x000fe20003800000 */
[----:B------:R-:W-:-:S02]  /*43f0*/  @!P4 MOV R98, R104 ;  /* 0x000000680062c202 */ /* 0x000fc40000000f00 */
[----:B------:R-:W-:-:S04]  /*4400*/  @!P4 ISETP.NE.AND.EX P1, PT, R191, RZ, PT, P1 ;  /* 0x000000ffbf00c20c */ /* 0x000fc80003f25310 */
        /* <DEDUP_REMOVED lines=14> */
.L_x_26184:
[----:B------:R-:W-:-:S07]  /*44f0*/  IMAD.MOV.U32 R100, RZ, RZ, R234 ;  /* 0x000000ffff647224 */ /* 0x000fce00078e00ea */
.L_x_26185:
[----:B------:R-:W-:Y:S05]  /*4500*/  BSYNC B2 ;  /* 0x0000000000027941 */ /* 0x000fea0003800000 */
.L_x_26183:
        /* <DEDUP_REMOVED lines=16> */
.L_x_26189:
[----:B------:R-:W-:Y:S05]  /*4610*/  BSYNC B3 ;  /* 0x0000000000037941 */ /* 0x000fea0003800000 */
.L_x_26188:
        /* <DEDUP_REMOVED lines=44> */
.L_x_26187:
[----:B------:R-:W-:Y:S05]  /*48e0*/  BSYNC B2 ;  /* 0x0000000000027941 */ /* 0x000fea0003800000 */
.L_x_26186:
        /* <DEDUP_REMOVED lines=10> */
.L_x_26182:
[----:B------:R-:W-:Y:S05]  /*4990*/  BSYNC B1 ;  /* 0x0000000000017941 */ /* 0x000fea0003800000 */
.L_x_26181:
        /* <DEDUP_REMOVED lines=18> */
.L_x_26193:
[----:B------:R-:W-:-:S07]  /*4ac0*/  IMAD.MOV.U32 R93, RZ, RZ, R234 ;  /* 0x000000ffff5d7224 */ /* 0x000fce00078e00ea */
.L_x_26194:
[----:B------:R-:W-:Y:S05]  /*4ad0*/  BSYNC B2 ;  /* 0x0000000000027941 */ /* 0x000fea0003800000 */
.L_x_26192:
        /* <DEDUP_REMOVED lines=16> */
.L_x_26198:
[----:B------:R-:W-:Y:S05]  /*4be0*/  BSYNC B3 ;  /* 0x0000000000037941 */ /* 0x000fea0003800000 */
.L_x_26197:
        /* <DEDUP_REMOVED lines=44> */
.L_x_26196:
[----:B------:R-:W-:Y:S05]  /*4eb0*/  BSYNC B2 ;  /* 0x0000000000027941 */ /* 0x000fea0003800000 */
.L_x_26195:
        /* <DEDUP_REMOVED lines=11> */
.L_x_26191:
[----:B------:R-:W-:Y:S05]  /*4f70*/  BSYNC B1 ;  /* 0x0000000000017941 */ /* 0x000fea0003800000 */
.L_x_26190:
        /* <DEDUP_REMOVED lines=18> */
.L_x_26202:
[----:B------:R-:W-:-:S07]  /*50a0*/  IMAD.MOV.U32 R102, RZ, RZ, R234 ;  /* 0x000000ffff667224 */ /* 0x000fce00078e00ea */
.L_x_26203:
[----:B------:R-:W-:Y:S05]  /*50b0*/  BSYNC B2 ;  /* 0x0000000000027941 */ /* 0x000fea0003800000 */
.L_x_26201:
        /* <DEDUP_REMOVED lines=16> */
.L_x_26207:
[----:B------:R-:W-:Y:S05]  /*51c0*/  BSYNC B3 ;  /* 0x0000000000037941 */ /* 0x000fea0003800000 */
.L_x_26206:
        /* <DEDUP_REMOVED lines=44> */
.L_x_26205:
[----:B------:R-:W-:Y:S05]  /*5490*/  BSYNC B2 ;  /* 0x0000000000027941 */ /* 0x000fea0003800000 */
.L_x_26204:
        /* <DEDUP_REMOVED lines=10> */
.L_x_26200:
[----:B------:R-:W-:Y:S05]  /*5540*/  BSYNC B1 ;  /* 0x0000000000017941 */ /* 0x000fea0003800000 */
.L_x_26199:
        /* <DEDUP_REMOVED lines=18> */
.L_x_26211:
[----:B------:R-:W-:-:S07]  /*5670*/  IMAD.MOV.U32 R95, RZ, RZ, R234 ;  /* 0x000000ffff5f7224 */ /* 0x000fce00078e00ea */
.L_x_26212:
[----:B------:R-:W-:Y:S05]  /*5680*/  BSYNC B2 ;  /* 0x0000000000027941 */ /* 0x000fea0003800000 */
.L_x_26210:
        /* <DEDUP_REMOVED lines=16> */
.L_x_26216:
[----:B------:R-:W-:Y:S05]  /*5790*/  BSYNC B3 ;  /* 0x0000000000037941 */ /* 0x000fea0003800000 */
.L_x_26215:
        /* <DEDUP_REMOVED lines=44> */
.L_x_26214:
[----:B------:R-:W-:Y:S05]  /*5a60*/  BSYNC B2 ;  /* 0x0000000000027941 */ /* 0x000fea0003800000 */
.L_x_26213:
        /* <DEDUP_REMOVED lines=11> */
.L_x_26209:
[----:B------:R-:W-:Y:S05]  /*5b20*/  BSYNC B1 ;  /* 0x0000000000017941 */ /* 0x000fea0003800000 */
.L_x_26208:
        /* <DEDUP_REMOVED lines=18> */
.L_x_26220:
[----:B------:R-:W-:-:S07]  /*5c50*/  IMAD.MOV.U32 R104, RZ, RZ, R234 ;  /* 0x000000ffff687224 */ /* 0x000fce00078e00ea */
.L_x_26221:
[----:B------:R-:W-:Y:S05]  /*5c60*/  BSYNC B2 ;  /* 0x0000000000027941 */ /* 0x000fea0003800000 */
.L_x_26219:
        /* <DEDUP_REMOVED lines=16> */
.L_x_26225:
[----:B------:R-:W-:Y:S05]  /*5d70*/  BSYNC B3 ;  /* 0x0000000000037941 */ /* 0x000fea0003800000 */
.L_x_26224:
        /* <DEDUP_REMOVED lines=44> */
.L_x_26223:
[----:B------:R-:W-:Y:S05]  /*6040*/  BSYNC B2 ;  /* 0x0000000000027941 */ /* 0x000fea0003800000 */
.L_x_26222:
        /* <DEDUP_REMOVED lines=10> */
.L_x_26218:
[----:B------:R-:W-:Y:S05]  /*60f0*/  BSYNC B1 ;  /* 0x0000000000017941 */ /* 0x000fea0003800000 */
.L_x_26217:
        /* <DEDUP_REMOVED lines=18> */
.L_x_26229:
[----:B------:R-:W-:-:S07]  /*6220*/  IMAD.MOV.U32 R97, RZ, RZ, R234 ;  /* 0x000000ffff617224 */ /* 0x000fce00078e00ea */
.L_x_26230:
[----:B------:R-:W-:Y:S05]  /*6230*/  BSYNC B2 ;  /* 0x0000000000027941 */ /* 0x000fea0003800000 */
.L_x_26228:
        /* <DEDUP_REMOVED lines=16> */
.L_x_26234:
[----:B------:R-:W-:Y:S05]  /*6340*/  BSYNC B3 ;  /* 0x0000000000037941 */ /* 0x000fea0003800000 */
.L_x_26233:
        /* <DEDUP_REMOVED lines=44> */
.L_x_26232:
[----:B------:R-:W-:Y:S05]  /*6610*/  BSYNC B2 ;  /* 0x0000000000027941 */ /* 0x000fea0003800000 */
.L_x_26231:
        /* <DEDUP_REMOVED lines=11> */
.L_x_26227:
[----:B------:R-:W-:Y:S05]  /*66d0*/  BSYNC B1 ;  /* 0x0000000000017941 */ /* 0x000fea0003800000 */
.L_x_26226:
        /* <DEDUP_REMOVED lines=18> */
.L_x_26238:
[----:B------:R-:W-:-:S07]  /*6800*/  IMAD.MOV.U32 R106, RZ, RZ, R234 ;  /* 0x000000ffff6a7224 */ /* 0x000fce00078e00ea */
.L_x_26239:
[----:B------:R-:W-:Y:S05]  /*6810*/  BSYNC B2 ;  /* 0x0000000000027941 */ /* 0x000fea0003800000 */
.L_x_26237:
        /* <DEDUP_REMOVED lines=16> */
.L_x_26243:
[----:B------:R-:W-:Y:S05]  /*6920*/  BSYNC B3 ;  /* 0x0000000000037941 */ /* 0x000fea0003800000 */
.L_x_26242:
        /* <DEDUP_REMOVED lines=44> */
.L_x_26241:
[----:B------:R-:W-:Y:S05]  /*6bf0*/  BSYNC B2 ;  /* 0x0000000000027941 */ /* 0x000fea0003800000 */
.L_x_26240:
        /* <DEDUP_REMOVED lines=10> */
.L_x_26236:
[----:B------:R-:W-:Y:S05]  /*6ca0*/  BSYNC B1 ;  /* 0x0000000000017941 */ /* 0x000fea0003800000 */
.L_x_26235:
        /* <DEDUP_REMOVED lines=18> */
.L_x_26247:
[----:B------:R-:W-:-:S07]  /*6dd0*/  IMAD.MOV.U32 R99, RZ, RZ, R234 ;  /* 0x000000ffff637224 */ /* 0x000fce00078e00ea */
.L_x_26248:
[----:B------:R-:W-:Y:S05]  /*6de0*/  BSYNC B2 ;  /* 0x0000000000027941 */ /* 0x000fea0003800000 */
.L_x_26246:
        /* <DEDUP_REMOVED lines=16> */
.L_x_26252:
[----:B------:R-:W-:Y:S05]  /*6ef0*/  BSYNC B3 ;  /* 0x0000000000037941 */ /* 0x000fea0003800000 */
.L_x_26251:
        /* <DEDUP_REMOVED lines=44> */
.L_x_26250:
[----:B------:R-:W-:Y:S05]  /*71c0*/  BSYNC B2 ;  /* 0x0000000000027941 */ /* 0x000fea0003800000 */
.L_x_26249:
        /* <DEDUP_REMOVED lines=11> */
.L_x_26245:
[----:B------:R-:W-:Y:S05]  /*7280*/  BSYNC B1 ;  /* 0x0000000000017941 */ /* 0x000fea0003800000 */
.L_x_26244:
[----:B------:R-:W-:Y:S01]  /*7290*/  IMAD.WIDE.U32 R102, R109, 0x20, R192 ;  /* 0x000000206d667825 */ /* 0x000fe200078e00c0 */
[----:B------:R-:W0:Y:S01]  /*72a0*/  @P0 LDC.64 R110, c[0x0][0x230] ;  /* 0x00008c00ff6e0b82 */ /* 0x000e220000000a00 */
[----:B------:R-:W-:Y:S01]  /*72b0*/  IADD3 R117, R243, 0x40, RZ ;  /* 0x00000040f3757810 */ /* 0x000fe20007ffe0ff */
[----:B------:R-:W-:Y:S01]  /*72c0*/  BSSY B1, `(.L_x_26253) ;  /* 0x000001b000017945 */ /* 0x000fe20003800000 */
[----:B------:R-:W-:Y:S01]  /*72d0*/  VIADD R121, R237, 0x40 ;  /* 0x00000040ed797836 */ /* 0x000fe20000000000 */
[----:B------:R1:W-:Y:S04]  /*72e0*/  STG.E.128 desc[UR6][R102.64], R92 ;  /* 0x0000005c66007986 */ /* 0x0003e8000c101d06 */
[----:B------:R-:W2:Y:S01]  /*72f0*/  @P3 LDC.64 R100, c[0x0][0x220] ;  /* 0x00008800ff643b82 */ /* 0x000ea20000000a00 */
[----:B------:R1:W-:Y:S01]  /*7300*/  STG.E.128 desc[UR6][R102.64+0x10], R96 ;  /* 0x0000106066007986 */ /* 0x0003e2000c101d06 */
[----:B0-----:R-:W-:Y:S01]  /*7310*/  @P0 IMAD.WIDE.U32 R110, R117, 0x20, R110 ;  /* 0x00000020756e0825 */ /* 0x001fe200078e006e */
[----:B-1----:R-:W-:Y:S06]  /*7320*/  @!P3 BRA `(.L_x_26254) ;  /* 0x000000000050b947 */ /* 0x002fec0003800000 */
        /* <DEDUP_REMOVED lines=20> */
.L_x_26254:
[----:B------:R-:W-:Y:S05]  /*7470*/  BSYNC B1 ;  /* 0x0000000000017941 */ /* 0x000fea0003800000 */
.L_x_26253:
[----:B0-2---:R-:W-:Y:S01]  /*7480*/  @P3 IMAD.WIDE.U32 R102, R121, 0x10, R100 ;  /* 0x0000001079663825 */ /* 0x005fe200078e0064 */
        /* <DEDUP_REMOVED lines=21> */
.L_x_26258:
[----:B------:R-:W-:-:S07]  /*75e0*/  IMAD.MOV.U32 R108, RZ, RZ, R234 ;  /* 0x000000ffff6c7224 */ /* 0x000fce00078e00ea */
.L_x_26259:
[----:B------:R-:W-:Y:S05]  /*75f0*/  BSYNC B2 ;  /* 0x0000000000027941 */ /* 0x000fea0003800000 */
.L_x_26257:
        /* <DEDUP_REMOVED lines=16> */
.L_x_26263:
[----:B------:R-:W-:Y:S05]  /*7700*/  BSYNC B3 ;  /* 0x0000000000037941 */ /* 0x000fea0003800000 */
.L_x_26262:
        /* <DEDUP_REMOVED lines=44> */
.L_x_26261:
[----:B------:R-:W-:Y:S05]  /*79d0*/  BSYNC B2 ;  /* 0x0000000000027941 */ /* 0x000fea0003800000 */
.L_x_26260:
        /* <DEDUP_REMOVED lines=10> */
.L_x_26256:
[----:B------:R-:W-:Y:S05]  /*7a80*/  BSYNC B1 ;  /* 0x0000000000017941 */ /* 0x000fea0003800000 */
.L_x_26255:
        /* <DEDUP_REMOVED lines=18> */
.L_x_26267:
[----:B------:R-:W-:-:S07]  /*7bb0*/  IMAD.MOV.U32 R101, RZ, RZ, R234 ;  /* 0x000000ffff657224 */ /* 0x000fce00078e00ea */
.L_x_26268:
[----:B------:R-:W-:Y:S05]  /*7bc0*/  BSYNC B2 ;  /* 0x0000000000027941 */ /* 0x000fea0003800000 */
.L_x_26266:
        /* <DEDUP_REMOVED lines=16> */
.L_x_26272:
[----:B------:R-:W-:Y:S05]  /*7cd0*/  BSYNC B3 ;  /* 0x0000000000037941 */ /* 0x000fea0003800000 */
.L_x_26271:
        /* <DEDUP_REMOVED lines=44> */
.L_x_26270:
[----:B------:R-:W-:Y:S05]  /*7fa0*/  BSYNC B2 ;  /* 0x0000000000027941 */ /* 0x000fea0003800000 */
.L_x_26269:
        /* <DEDUP_REMOVED lines=11> */
.L_x_26265:
[----:B------:R-:W-:Y:S05]  /*8060*/  BSYNC B1 ;  /* 0x0000000000017941 */ /* 0x000fea0003800000 */
.L_x_26264:
        /* <DEDUP_REMOVED lines=18> */
.L_x_26276:
[----:B------:R-:W-:-:S07]  /*8190*/  IMAD.MOV.U32 R110, RZ, RZ, R234 ;  /* 0x000000ffff6e7224 */ /* 0x000fce00078e00ea */
.L_x_26277:
[----:B------:R-:W-:Y:S05]  /*81a0*/  BSYNC B2 ;  /* 0x0000000000027941 */ /* 0x000fea0003800000 */
.L_x_26275:
        /* <DEDUP_REMOVED lines=16> */
.L_x_26281:
[----:B------:R-:W-:Y:S05]  /*82b0*/  BSYNC B3 ;  /* 0x0000000000037941 */ /* 0x000fea0003800000 */
.L_x_26280:
        /* <DEDUP_REMOVED lines=44> */
.L_x_26279:
[----:B------:R-:W-:Y:S05]  /*8580*/  BSYNC B2 ;  /* 0x0000000000027941 */ /* 0x000fea0003800000 */
.L_x_26278:
        /* <DEDUP_REMOVED lines=10> */
.L_x_26274:
[----:B------:R-:W-:Y:S05]  /*8630*/  BSYNC B1 ;  /* 0x0000000000017941 */ /* 0x000fea0003800000 */
.L_x_26273:
        /* <DEDUP_REMOVED lines=18> */
.L_x_26285:
[----:B------:R-:W-:-:S07]  /*8760*/  IMAD.MOV.U32 R103, RZ, RZ, R234 ;  /* 0x000000ffff677224 */ /* 0x000fce00078e00ea */
.L_x_26286:
[----:B------:R-:W-:Y:S05]  /*8770*/  BSYNC B2 ;  /* 0x0000000000027941 */ /* 0x000fea0003800000 */
.L_x_26284:
        /* <DEDUP_REMOVED lines=16> */
.L_x_26290:
[----:B------:R-:W-:Y:S05]  /*8880*/  BSYNC B3 ;  /* 0x0000000000037941 */ /* 0x000fea0003800000 */
.L_x_26289:
        /* <DEDUP_REMOVED lines=44> */
.L_x_26288:
[----:B------:R-:W-:Y:S05]  /*8b50*/  BSYNC B2 ;  /* 0x0000000000027941 */ /* 0x000fea0003800000 */
.L_x_26287:
        /* <DEDUP_REMOVED lines=11> */
.L_x_26283:
[----:B------:R-:W-:Y:S05]  /*8c10*/  BSYNC B1 ;  /* 0x0000000000017941 */ /* 0x000fea0003800000 */
.L_x_26282:
        /* <DEDUP_REMOVED lines=18> */
.L_x_26294:
[----:B------:R-:W-:-:S07]  /*8d40*/  IMAD.MOV.U32 R112, RZ, RZ, R234 ;  /* 0x000000ffff707224 */ /* 0x000fce00078e00ea */
.L_x_26295:
[----:B------:R-:W-:Y:S05]  /*8d50*/  BSYNC B2 ;  /* 0x0000000000027941 */ /* 0x000fea0003800000 */
.L_x_26293:
        /* <DEDUP_REMOVED lines=16> */
.L_x_26299:
[----:B------:R-:W-:Y:S05]  /*8e60*/  BSYNC B3 ;  /* 0x0000000000037941 */ /* 0x000fea0003800000 */
.L_x_26298:
        /* <DEDUP_REMOVED lines=44> */
.L_x_26297:
[----:B------:R-:W-:Y:S05]  /*9130*/  BSYNC B2 ;  /* 0x0000000000027941 */ /* 0x000fea0003800000 */
.L_x_26296:
        /* <DEDUP_REMOVED lines=10> */
.L_x_26292:
[----:B------:R-:W-:Y:S05]  /*91e0*/  BSYNC B1 ;  /* 0x0000000000017941 */ /* 0x000fea0003800000 */
.L_x_26291:
        /* <DEDUP_REMOVED lines=18> */
.L_x_26303:
[----:B------:R-:W-:-:S07]  /*9310*/  IMAD.MOV.U32 R105, RZ, RZ, R234 ;  /* 0x000000ffff697224 */ /* 0x000fce00078e00ea */
.L_x_26304:
[----:B------:R-:W-:Y:S05]  /*9320*/  BSYNC B2 ;  /* 0x0000000000027941 */ /* 0x000fea0003800000 */
.L_x_26302:
        /* <DEDUP_REMOVED lines=16> */
.L_x_26308:
[----:B------:R-:W-:Y:S05]  /*9430*/  BSYNC B3 ;  /* 0x0000000000037941 */ /* 0x000fea0003800000 */
.L_x_26307:
        /* <DEDUP_REMOVED lines=44> */
.L_x_26306:
[----:B------:R-:W-:Y:S05]  /*9700*/  BSYNC B2 ;  /* 0x0000000000027941 */ /* 0x000fea0003800000 */
.L_x_26305:
        /* <DEDUP_REMOVED lines=11> */
.L_x_26301:
[----:B------:R-:W-:Y:S05]  /*97c0*/  BSYNC B1 ;  /* 0x0000000000017941 */ /* 0x000fea0003800000 */
.L_x_26300:
        /* <DEDUP_REMOVED lines=18> */
.L_x_26312:
[----:B------:R-:W-:-:S07]  /*98f0*/  IMAD.MOV.U32 R114, RZ, RZ, R234 ;  /* 0x000000ffff727224 */ /* 0x000fce00078e00ea */
.L_x_26313:
[----:B------:R-:W-:Y:S05]  /*9900*/  BSYNC B2 ;  /* 0x0000000000027941 */ /* 0x000fea0003800000 */
.L_x_26311:
        /* <DEDUP_REMOVED lines=16> */
.L_x_26317:
[----:B------:R-:W-:Y:S05]  /*9a10*/  BSYNC B3 ;  /* 0x0000000000037941 */ /* 0x000fea0003800000 */
.L_x_26316:
        /* <DEDUP_REMOVED lines=44> */
.L_x_26315:
[----:B------:R-:W-:Y:S05]  /*9ce0*/  BSYNC B2 ;  /* 0x0000000000027941 */ /* 0x000fea0003800000 */
.L_x_26314:
        /* <DEDUP_REMOVED lines=10> */
.L_x_26310:
[----:B------:R-:W-:Y:S05]  /*9d90*/  BSYNC B1 ;  /* 0x0000000000017941 */ /* 0x000fea0003800000 */
.L_x_26309:
        /* <DEDUP_REMOVED lines=18> */
.L_x_26321:
[----:B------:R-:W-:-:S07]  /*9ec0*/  IMAD.MOV.U32 R107, RZ, RZ, R234 ;  /* 0x000000ffff6b7224 */ /* 0x000fce00078e00ea */
.L_x_26322:
[----:B------:R-:W-:Y:S05]  /*9ed0*/  BSYNC B2 ;  /* 0x0000000000027941 */ /* 0x000fea0003800000 */
.L_x_26320:
        /* <DEDUP_REMOVED lines=16> */
.L_x_26326:
[----:B------:R-:W-:Y:S05]  /*9fe0*/  BSYNC B3 ;  /* 0x0000000000037941 */ /* 0x000fea0003800000 */
.L_x_26325:
        /* <DEDUP_REMOVED lines=44> */
.L_x_26324:
[----:B------:R-:W-:Y:S05]  /*a2b0*/  BSYNC B2 ;  /* 0x0000000000027941 */ /* 0x000fea0003800000 */
.L_x_26323:
        /* <DEDUP_REMOVED lines=11> */
.L_x_26319:
[----:B------:R-:W-:Y:S05]  /*a370*/  BSYNC B1 ;  /* 0x0000000000017941 */ /* 0x000fea0003800000 */
.L_x_26318:
        /* <DEDUP_REMOVED lines=30> */
.L_x_26328:
[----:B------:R-:W-:Y:S05]  /*a560*/  BSYNC B1 ;  /* 0x0000000000017941 */ /* 0x000fea0003800000 */
.L_x_26327:
        /* <DEDUP_REMOVED lines=22> */
.L_x_26332:
[----:B------:R-:W-:-:S07]  /*a6d0*/  IMAD.MOV.U32 R116, RZ, RZ, R234 ;  /* 0x000000ffff747224 */ /* 0x000fce00078e00ea */
.L_x_26333:
[----:B------:R-:W-:Y:S05]  /*a6e0*/  BSYNC B2 ;  /* 0x0000000000027941 */ /* 0x000fea0003800000 */
.L_x_26331:
        /* <DEDUP_REMOVED lines=16> */
.L_x_26337:
[----:B------:R-:W-:Y:S05]  /*a7f0*/  BSYNC B3 ;  /* 0x0000000000037941 */ /* 0x000fea0003800000 */
.L_x_26336:
        /* <DEDUP_REMOVED lines=44> */
.L_x_26335:
[----:B------:R-:W-:Y:S05]  /*aac0*/  BSYNC B2 ;  /* 0x0000000000027941 */ /* 0x000fea0003800000 */
.L_x_26334:
        /* <DEDUP_REMOVED lines=10> */
.L_x_26330:
[----:B------:R-:W-:Y:S05]  /*ab70*/  BSYNC B1 ;  /* 0x0000000000017941 */ /* 0x000fea0003800000 */
.L_x_26329:
        /* <DEDUP_REMOVED lines=18> */
.L_x_26341:
[----:B------:R-:W-:-:S07]  /*aca0*/  IMAD.MOV.U32 R109, RZ, RZ, R234 ;  /* 0x000000ffff6d7224 */ /* 0x000fce00078e00ea */
.L_x_26342:
[----:B------:R-:W-:Y:S05]  /*acb0*/  BSYNC B2 ;  /* 0x0000000000027941 */ /* 0x000fea0003800000 */
.L_x_26340:
        /* <DEDUP_REMOVED lines=16> */
.L_x_26346:
[----:B------:R-:W-:Y:S05]  /*adc0*/  BSYNC B3 ;  /* 0x0000000000037941 */ /* 0x000fea0003800000 */
.L_x_26345:
        /* <DEDUP_REMOVED lines=44> */
.L_x_26344:
[----:B------:R-:W-:Y:S05]  /*b090*/  BSYNC B2 ;  /* 0x0000000000027941 */ /* 0x000fea0003800000 */
.L_x_26343:
        /* <DEDUP_REMOVED lines=11> */
.L_x_26339:
[----:B------:R-:W-:Y:S05]  /*b150*/  BSYNC B1 ;  /* 0x0000000000017941 */ /* 0x000fea0003800000 */
.L_x_26338:
        /* <DEDUP_REMOVED lines=18> */
.L_x_26350:
[----:B------:R-:W-:-:S07]  /*b280*/  IMAD.MOV.U32 R118, RZ, RZ, R234 ;  /* 0x000000ffff767224 */ /* 0x000fce00078e00ea */
.L_x_26351:
[----:B------:R-:W-:Y:S05]  /*b290*/  BSYNC B2 ;  /* 0x0000000000027941 */ /* 0x000fea0003800000 */
.L_x_26349:
        /* <DEDUP_REMOVED lines=16> */
.L_x_26355:
[----:B------:R-:W-:Y:S05]  /*b3a0*/  BSYNC B3 ;  /* 0x0000000000037941 */ /* 0x000fea0003800000 */
.L_x_26354:
        /* <DEDUP_REMOVED lines=44> */
.L_x_26353:
[----:B------:R-:W-:Y:S05]  /*b670*/  BSYNC B2 ;  /* 0x0000000000027941 */ /* 0x000fea0003800000 */
.L_x_26352:
        /* <DEDUP_REMOVED lines=10> */
.L_x_26348:
[----:B------:R-:W-:Y:S05]  /*b720*/  BSYNC B1 ;  /* 0x0000000000017941 */ /* 0x000fea0003800000 */
.L_x_26347:
        /* <DEDUP_REMOVED lines=18> */
.L_x_26359:
[----:B------:R-:W-:-:S07]  /*b850*/  IMAD.MOV.U32 R111, RZ, RZ, R234 ;  /* 0x000000ffff6f7224 */ /* 0x000fce00078e00ea */
.L_x_26360:
[----:B------:R-:W-:Y:S05]  /*b860*/  BSYNC B2 ;  /* 0x0000000000027941 */ /* 0x000fea0003800000 */
.L_x_26358:
        /* <DEDUP_REMOVED lines=16> */
.L_x_26364:
[----:B------:R-:W-:Y:S05]  /*b970*/  BSYNC B3 ;  /* 0x0000000000037941 */ /* 0x000fea0003800000 */
.L_x_26363:
        /* <DEDUP_REMOVED lines=44> */
.L_x_26362:
[----:B------:R-:W-:Y:S05]  /*bc40*/  BSYNC B2 ;  /* 0x0000000000027941 */ /* 0x000fea0003800000 */
.L_x_26361:
        /* <DEDUP_REMOVED lines=11> */
.L_x_26357:
[----:B------:R-:W-:Y:S05]  /*bd00*/  BSYNC B1 ;  /* 0x0000000000017941 */ /* 0x000fea0003800000 */
.L_x_26356:
        /* <DEDUP_REMOVED lines=18> */
.L_x_26368:
[----:B------:R-:W-:-:S07]  /*be30*/  IMAD.MOV.U32 R120, RZ, RZ, R234 ;  /* 0x000000ffff787224 */ /* 0x000fce00078e00ea */
.L_x_26369:
[----:B------:R-:W-:Y:S05]  /*be40*/  BSYNC B2 ;  /* 0x0000000000027941 */ /* 0x000fea0003800000 */
.L_x_26367:
        /* <DEDUP_REMOVED lines=16> */
.L_x_26373:
[----:B------:R-:W-:Y:S05]  /*bf50*/  BSYNC B3 ;  /* 0x0000000000037941 */ /* 0x000fea0003800000 */
.L_x_26372:
        /* <DEDUP_REMOVED lines=44> */
.L_x_26371:
[----:B------:R-:W-:Y:S05]  /*c220*/  BSYNC B2 ;  /* 0x0000000000027941 */ /* 0x000fea0003800000 */
.L_x_26370:
        /* <DEDUP_REMOVED lines=10> */
.L_x_26366:
[----:B------:R-:W-:Y:S05]  /*c2d0*/  BSYNC B1 ;  /* 0x0000000000017941 */ /* 0x000fea0003800000 */
.L_x_26365:
        /* <DEDUP_REMOVED lines=18> */
.L_x_26377:
[----:B------:R-:W-:-:S07]  /*c400*/  IMAD.MOV.U32 R113, RZ, RZ, R234 ;  /* 0x000000ffff717224 */ /* 0x000fce00078e00ea */
.L_x_26378:
[----:B------:R-:W-:Y:S05]  /*c410*/  BSYNC B2 ;  /* 0x0000000000027941 */ /* 0x000fea0003800000 */
.L_x_26376:
        /* <DEDUP_REMOVED lines=16> */
.L_x_26382:
[----:B------:R-:W-:Y:S05]  /*c520*/  BSYNC B3 ;  /* 0x0000000000037941 */ /* 0x000fea0003800000 */
.L_x_26381:
        /* <DEDUP_REMOVED lines=44> */
.L_x_26380:
[----:B------:R-:W-:Y:S05]  /*c7f0*/  BSYNC B2 ;  /* 0x0000000000027941 */ /* 0x000fea0003800000 */
.L_x_26379:
        /* <DEDUP_REMOVED lines=11> */
.L_x_26375:
[----:B------:R-:W-:Y:S05]  /*c8b0*/  BSYNC B1 ;  /* 0x0000000000017941 */ /* 0x000fea0003800000 */
.L_x_26374:
        /* <DEDUP_REMOVED lines=18> */
.L_x_26386:
[----:B------:R-:W-:-:S07]  /*c9e0*/  IMAD.MOV.U32 R122, RZ, RZ, R234 ;  /* 0x000000ffff7a7224 */ /* 0x000fce00078e00ea */
.L_x_26387:
[----:B------:R-:W-:Y:S05]  /*c9f0*/  BSYNC B2 ;  /* 0x0000000000027941 */ /* 0x000fea0003800000 */
.L_x_26385:
        /* <DEDUP_REMOVED lines=16> */
.L_x_26391:
[----:B------:R-:W-:Y:S05]  /*cb00*/  BSYNC B3 ;  /* 0x0000000000037941 */ /* 0x000fea0003800000 */
.L_x_26390:
        /* <DEDUP_REMOVED lines=44> */
.L_x_26389:
[----:B------:R-:W-:Y:S05]  /*cdd0*/  BSYNC B2 ;  /* 0x0000000000027941 */ /* 0x000fea0003800000 */
.L_x_26388:
        /* <DEDUP_REMOVED lines=10> */
.L_x_26384:
[----:B------:R-:W-:Y:S05]  /*ce80*/  BSYNC B1 ;  /* 0x0000000000017941 */ /* 0x000fea0003800000 */
.L_x_26383:
        /* <DEDUP_REMOVED lines=18> */
.L_x_26395:
[----:B------:R-:W-:-:S07]  /*cfb0*/  IMAD.MOV.U32 R115, RZ, RZ, R234 ;  /* 0x000000ffff737224 */ /* 0x000fce00078e00ea */
.L_x_26396:
[----:B------:R-:W-:Y:S05]  /*cfc0*/  BSYNC B2 ;  /* 0x0000000000027941 */ /* 0x000fea0003800000 */
.L_x_26394:
        /* <DEDUP_REMOVED lines=16> */
.L_x_26400:
[----:B------:R-:W-:Y:S05]  /*d0d0*/  BSYNC B3 ;  /* 0x0000000000037941 */ /* 0x000fea0003800000 */
.L_x_26399:
        /* <DEDUP_REMOVED lines=44> */
.L_x_26398:
[----:B------:R-:W-:Y:S05]  /*d3a0*/  BSYNC B2 ;  /* 0x0000000000027941 */ /* 0x000fea0003800000 */
.L_x_26397:
        /* <DEDUP_REMOVED lines=11> */
.L_x_26393:
[----:B------:R-:W-:Y:S05]  /*d460*/  BSYNC B1 ;  /* 0x0000000000017941 */ /* 0x000fea0003800000 */
.L_x_26392:
        /* <DEDUP_REMOVED lines=30> */
.L_x_26402:
[----:B------:R-:W-:Y:S05]  /*d650*/  BSYNC B1 ;  /* 0x0000000000017941 */ /* 0x000fea0003800000 */
.L_x_26401:
        /* <DEDUP_REMOVED lines=22> */
.L_x_26406:
[----:B------:R-:W-:-:S07]  /*d7c0*/  IMAD.MOV.U32 R124, RZ, RZ, R234 ;  /* 0x000000ffff7c7224 */ /* 0x000fce00078e00ea */
.L_x_26407:
[----:B------:R-:W-:Y:S05]  /*d7d0*/  BSYNC B2 ;  /* 0x0000000000027941 */ /* 0x000fea0003800000 */
.L_x_26405:
        /* <DEDUP_REMOVED lines=16> */
.L_x_26411:
[----:B------:R-:W-:Y:S05]  /*d8e0*/  BSYNC B3 ;  /* 0x0000000000037941 */ /* 0x000fea0003800000 */
.L_x_26410:
        /* <DEDUP_REMOVED lines=44> */
.L_x_26409:
[----:B------:R-:W-:Y:S05]  /*dbb0*/  BSYNC B2 ;  /* 0x0000000000027941 */ /* 0x000fea0003800000 */
.L_x_26408:
        /* <DEDUP_REMOVED lines=10> */
.L_x_26404:
[----:B------:R-:W-:Y:S05]  /*dc60*/  BSYNC B1 ;  /* 0x0000000000017941 */ /* 0x000fea0003800000 */
.L_x_26403:
        /* <DEDUP_REMOVED lines=18> */
.L_x_26415:
[----:B------:R-:W-:-:S07]  /*dd90*/  MOV R117, R234 ;  /* 0x000000ea00757202 */ /* 0x000fce0000000f00 */
.L_x_26416:
[----:B------:R-:W-:Y:S05]  /*dda0*/  BSYNC B2 ;  /* 0x0000000000027941 */ /* 0x000fea0003800000 */
.L_x_26414:
        /* <DEDUP_REMOVED lines=16> */
.L_x_26420:
[----:B------:R-:W-:Y:S05]  /*deb0*/  BSYNC B3 ;  /* 0x0000000000037941 */ /* 0x000fea0003800000 */
.L_x_26419:
        /* <DEDUP_REMOVED lines=44> */
.L_x_26418:
[----:B------:R-:W-:Y:S05]  /*e180*/  BSYNC B2 ;  /* 0x0000000000027941 */ /* 0x000fea0003800000 */
.L_x_26417:
[----:B-----5:R-:W-:Y:S01]  /*e190*/  PRMT R118, R76, 0x7632, R118 ;  /* 0x000076324c767816 */ /* 0x020fe20000000076 */
[----:B------:R-:W-:Y:S01]  /*e1a0*/  IMAD.MOV.U32 R120, RZ, RZ, 0x2f800000 ;  /* 0x2f800000ff787424 */ /* 0x000fe200078e00ff */
[----:B------:R-:W-:Y:S02]  /*e1b0*/  I2FP.F32.U32 R117, R117 ;  /* 0x0000007500757245 */ /* 0x000fe40000201000 */
[----:B------:R-:W-:-:S03]  /*e1c0*/  SHF.L.U32 R118, R118, 0x10, RZ ;  /* 0x0000001076767819 */ /* 0x000fc600000006ff */
[----:B------:R-:W-:Y:S02]  /*e1d0*/  FFMA.FTZ R117, R117, R120, 1.1641532182693481445e-10 ;  /* 0x2f00000075757423 */ /* 0x000fe40000010078 */
[----:B------:R-:W-:-:S03]  /*e1e0*/  FMUL.FTZ R118, R118, UR11 ;  /* 0x0000000b76767c20 */ /* 0x000fc60008410000 */
[----:B------:R-:W-:Y:S01]  /*e1f0*/  FSETP.GTU.FTZ.AND P1, PT, R117, UR9, PT ;  /* 0x0000000975007c0b */ /* 0x000fe2000bf3c000 */
[----:B------:R-:W-:-:S03]  /*e200*/  FMUL.FTZ R118, R118, UR10 ;  /* 0x0000000a76767c20 */ /* 0x000fc60008410000 */
[----:B------:R-:W-:Y:S02]  /*e210*/  SEL R224, RZ, 0x1, P1 ;  /* 0x00000001ffe07807 */ /* 0x000fe40000800000 */
[----:B------:R-:W-:-:S05]  /*e220*/  FSEL R117, R118, RZ, !P1 ;  /* 0x000000ff76757208 */ /* 0x000fca0004800000 */
[----:B------:R-:W-:-:S07]  /*e230*/  @P0 FADD.FTZ R117, R73, R117 ;  /* 0x0000007549750221 */ /* 0x000fce0000010000 */
.L_x_26413:
[----:B------:R-:W-:Y:S05]  /*e240*/  BSYNC B1 ;  /* 0x0000000000017941 */ /* 0x000fea0003800000 */
.L_x_26412:
        /* <DEDUP_REMOVED lines=18> */
.L_x_26424:
[----:B------:R-:W-:-:S07]  /*e370*/  MOV R126, R234 ;  /* 0x000000ea007e7202 */ /* 0x000fce0000000f00 */
.L_x_26425:
[----:B------:R-:W-:Y:S05]  /*e380*/  BSYNC B2 ;  /* 0x0000000000027941 */ /* 0x000fea0003800000 */
.L_x_26423:
        /* <DEDUP_REMOVED lines=16> */
.L_x_26429:
[----:B------:R-:W-:Y:S05]  /*e490*/  BSYNC B3 ;  /* 0x0000000000037941 */ /* 0x000fea0003800000 */
.L_x_26428:
        /* <DEDUP_REMOVED lines=44> */
.L_x_26427:
[----:B------:R-:W-:Y:S05]  /*e760*/  BSYNC B2 ;  /* 0x0000000000027941 */ /* 0x000fea0003800000 */
.L_x_26426:
[----:B------:R-:W-:Y:S01]  /*e770*/  I2FP.F32.U32 R118, R126 ;  /* 0x0000007e00767245 */ /* 0x000fe20000201000 */
[----:B------:R-:W-:Y:S01]  /*e780*/  IMAD.MOV.U32 R119, RZ, RZ, 0x2f800000 ;  /* 0x2f800000ff777424 */ /* 0x000fe200078e00ff */
[----:B-----5:R-:W-:-:S03]  /*e790*/  SHF.L.U32 R121, R77, 0x10, RZ ;  /* 0x000000104d797819 */ /* 0x020fc600000006ff */
[----:B------:R-:W-:Y:S02]  /*e7a0*/  FFMA.FTZ R118, R118, R119, 1.1641532182693481445e-10 ;  /* 0x2f00000076767423 */ /* 0x000fe40000010077 */
[----:B------:R-:W-:-:S03]  /*e7b0*/  FMUL.FTZ R121, R121, UR11 ;  /* 0x0000000b79797c20 */ /* 0x000fc60008410000 */
[----:B------:R-:W-:Y:S01]  /*e7c0*/  FSETP.GTU.FTZ.AND P1, PT, R118, UR9, PT ;  /* 0x0000000976007c0b */ /* 0x000fe2000bf3c000 */
[----:B------:R-:W-:-:S03]  /*e7d0*/  FMUL.FTZ R121, R121, UR10 ;  /* 0x0000000a79797c20 */ /* 0x000fc60008410000 */
[----:B------:R-:W-:Y:S02]  /*e7e0*/  SEL R223, RZ, 0x1, P1 ;  /* 0x00000001ffdf7807 */ /* 0x000fe40000800000 */
[----:B------:R-:W-:-:S05]  /*e7f0*/  FSEL R118, R121, RZ, !P1 ;  /* 0x000000ff79767208 */ /* 0x000fca0004800000 */
[----:B------:R-:W-:-:S07]  /*e800*/  @P0 FADD.FTZ R118, R74, R118 ;  /* 0x000000764a760221 */ /* 0x000fce0000010000 */
.L_x_26422:
[----:B------:R-:W-:Y:S05]  /*e810*/  BSYNC B1 ;  /* 0x0000000000017941 */ /* 0x000fea0003800000 */
.L_x_26421:
        /* <DEDUP_REMOVED lines=18> */
.L_x_26433:
[----:B------:R-:W-:-:S07]  /*e940*/  MOV R119, R234 ;  /* 0x000000ea00777202 */ /* 0x000fce0000000f00 */
.L_x_26434:
[----:B------:R-:W-:Y:S05]  /*e950*/  BSYNC B2 ;  /* 0x0000000000027941 */ /* 0x000fea0003800000 */
.L_x_26432:
        /* <DEDUP_REMOVED lines=16> */
.L_x_26438:
[----:B------:R-:W-:Y:S05]  /*ea60*/  BSYNC B3 ;  /* 0x0000000000037941 */ /* 0x000fea0003800000 */
.L_x_26437:
        /* <DEDUP_REMOVED lines=44> */
.L_x_26436:
[----:B------:R-:W-:Y:S05]  /*ed30*/  BSYNC B2 ;  /* 0x0000000000027941 */ /* 0x000fea0003800000 */
.L_x_26435:
        /* <DEDUP_REMOVED lines=11> */
.L_x_26431:
[----:B------:R-:W-:Y:S05]  /*edf0*/  BSYNC B1 ;  /* 0x0000000000017941 */ /* 0x000fea0003800000 */
.L_x_26430:
        /* <DEDUP_REMOVED lines=18> */
.L_x_26442:
[----:B------:R-:W-:-:S07]  /*ef20*/  MOV R128, R234 ;  /* 0x000000ea00807202 */ /* 0x000fce0000000f00 */
.L_x_26443:
[----:B------:R-:W-:Y:S05]  /*ef30*/  BSYNC B2 ;  /* 0x0000000000027941 */ /* 0x000fea0003800000 */
.L_x_26441:
        /* <DEDUP_REMOVED lines=16> */
.L_x_26447:
[----:B------:R-:W-:Y:S05]  /*f040*/  BSYNC B3 ;  /* 0x0000000000037941 */ /* 0x000fea0003800000 */
.L_x_26446:
        /* <DEDUP_REMOVED lines=44> */
.L_x_26445:
[----:B------:R-:W-:Y:S05]  /*f310*/  BSYNC B2 ;  /* 0x0000000000027941 */ /* 0x000fea0003800000 */
.L_x_26444:
[----:B------:R-:W-:Y:S01]  /*f320*/  I2FP.F32.U32 R120, R128 ;  /* 0x0000008000787245 */ /* 0x000fe20000201000 */
[----:B------:R-:W-:Y:S01]  /*f330*/  IMAD.MOV.U32 R121, RZ, RZ, 0x2f800000 ;  /* 0x2f800000ff797424 */ /* 0x000fe200078e00ff */
        /* <DEDUP_REMOVED lines=8> */
.L_x_26440:
[----:B------:R-:W-:Y:S05]  /*f3c0*/  BSYNC B1 ;  /* 0x0000000000017941 */ /* 0x000fea0003800000 */
.L_x_26439:
        /* <DEDUP_REMOVED lines=18> */
.L_x_26451:
[----:B------:R-:W-:-:S07]  /*f4f0*/  MOV R121, R234 ;  /* 0x000000ea00797202 */ /* 0x000fce0000000f00 */
.L_x_26452:
[----:B------:R-:W-:Y:S05]  /*f500*/  BSYNC B2 ;  /* 0x0000000000027941 */ /* 0x000fea0003800000 */
.L_x_26450:
        /* <DEDUP_REMOVED lines=16> */
.L_x_26456:
[----:B------:R-:W-:Y:S05]  /*f610*/  BSYNC B3 ;  /* 0x0000000000037941 */ /* 0x000fea0003800000 */
.L_x_26455:
        /* <DEDUP_REMOVED lines=44> */
.L_x_26454:
[----:B------:R-:W-:Y:S05]  /*f8e0*/  BSYNC B2 ;  /* 0x0000000000027941 */ /* 0x000fea0003800000 */
.L_x_26453:
[----:B------:R-:W-:Y:S01]  /*f8f0*/  PRMT R122, R78, 0x7632, R122 ;  /* 0x000076324e7a7816 */ /* 0x000fe2000000007a */
        /* <DEDUP_REMOVED lines=10> */
.L_x_26449:
[----:B------:R-:W-:Y:S05]  /*f9a0*/  BSYNC B1 ;  /* 0x0000000000017941 */ /* 0x000fea0003800000 */
.L_x_26448:
        /* <DEDUP_REMOVED lines=18> */
.L_x_26460:
[----:B------:R-:W-:-:S07]  /*fad0*/  MOV R130, R234 ;  /* 0x000000ea00827202 */ /* 0x000fce0000000f00 */
.L_x_26461:
[----:B------:R-:W-:Y:S05]  /*fae0*/  BSYNC B2 ;  /* 0x0000000000027941 */ /* 0x000fea0003800000 */
.L_x_26459:
        /* <DEDUP_REMOVED lines=16> */
.L_x_26465:
[----:B------:R-:W-:Y:S05]  /*fbf0*/  BSYNC B3 ;  /* 0x0000000000037941 */ /* 0x000fea0003800000 */
.L_x_26464:
        /* <DEDUP_REMOVED lines=44> */
.L_x_26463:
[----:B------:R-:W-:Y:S05]  /*fec0*/  BSYNC B2 ;  /* 0x0000000000027941 */ /* 0x000fea0003800000 */
.L_x_26462:
        /* <DEDUP_REMOVED lines=10> */
.L_x_26458:
[----:B------:R-:W-:Y:S05]  /*ff70*/  BSYNC B1 ;  /* 0x0000000000017941 */ /* 0x000fea0003800000 */
.L_x_26457:
        /* <DEDUP_REMOVED lines=18> */
.L_x_26469:
[----:B------:R-:W-:-:S07]  /*100a0*/  MOV R123, R234 ;  /* 0x000000ea007b7202 */ /* 0x000fce0000000f00 */
.L_x_26470:
[----:B------:R-:W-:Y:S05]  /*100b0*/  BSYNC B2 ;  /* 0x0000000000027941 */ /* 0x000fea0003800000 */
.L_x_26468:
        /* <DEDUP_REMOVED lines=16> */
.L_x_26474:
[----:B------:R-:W-:Y:S05]  /*101c0*/  BSYNC B3 ;  /* 0x0000000000037941 */ /* 0x000fea0003800000 */
.L_x_26473:
        /* <DEDUP_REMOVED lines=44> */
.L_x_26472:
[----:B------:R-:W-:Y:S05]  /*10490*/  BSYNC B2 ;  /* 0x0000000000027941 */ /* 0x000fea0003800000 */
.L_x_26471:
        /* <DEDUP_REMOVED lines=11> */
.L_x_26467:
[----:B------:R-:W-:Y:S05]  /*10550*/  BSYNC B1 ;  /* 0x0000000000017941 */ /* 0x000fea0003800000 */
.L_x_26466:
[----:B------:R-:W-:Y:S01]  /*10560*/  IMAD.WIDE.U32 R126, R133, 0x20, R192 ;  /* 0x00000020857e7825 */ /* 0x000fe200078e00c0 */
[----:B------:R-:W0:Y:S01]  /*10570*/  @P0 LDC.64 R134, c[0x0][0x230] ;  /* 0x00008c00ff860b82 */ /* 0x000e220000000a00 */
[----:B------:R-:W-:Y:S01]  /*10580*/  BSSY B1, `(.L_x_26475) ;  /* 0x000001c000017945 */ /* 0x000fe20003800000 */
[----:B------:R-:W-:Y:S01]  /*10590*/  IADD3 R145, R237, 0xa0, RZ ;  /* 0x000000a0ed917810 */ /* 0x000fe20007ffe0ff */
        /* <DEDUP_REMOVED lines=26> */
.L_x_26476:
[----:B------:R-:W-:Y:S05]  /*10740*/  BSYNC B1 ;  /* 0x0000000000017941 */ /* 0x000fea0003800000 */
.L_x_26475:
        /* <DEDUP_REMOVED lines=22> */
.L_x_26480:
[----:B------:R-:W-:-:S07]  /*108b0*/  IMAD.MOV.U32 R132, RZ, RZ, R234 ;  /* 0x000000ffff847224 */ /* 0x000fce00078e00ea */
.L_x_26481:
[----:B------:R-:W-:Y:S05]  /*108c0*/  BSYNC B2 ;  /* 0x0000000000027941 */ /* 0x000fea0003800000 */
.L_x_26479:
        /* <DEDUP_REMOVED lines=16> */
.L_x_26485:
[----:B------:R-:W-:Y:S05]  /*109d0*/  BSYNC B3 ;  /* 0x0000000000037941 */ /* 0x000fea0003800000 */
.L_x_26484:
        /* <DEDUP_REMOVED lines=44> */
.L_x_26483:
[----:B------:R-:W-:Y:S05]  /*10ca0*/  BSYNC B2 ;  /* 0x0000000000027941 */ /* 0x000fea0003800000 */
.L_x_26482:
[----:B------:R-:W-:Y:S01]  /*10cb0*/  HFMA2.MMA R125, -RZ, RZ, 0.1171875, 0 ;  /* 0x2f800000ff7d7435 */ /* 0x000fe200000001ff */
[----:B------:R-:W-:Y:S01]  /*10cc0*/  I2FP.F32.U32 R124, R132 ;  /* 0x00000084007c7245 */ /* 0x000fe20000201000 */
[----:B-----5:R-:W-:-:S04]  /*10cd0*/  IMAD.U32 R126, R76, 0x10000, RZ ;  /* 0x000100004c7e7824 */ /* 0x020fc800078e00ff */
[----:B------:R-:W-:-:S04]  /*10ce0*/  FMUL.FTZ R126, R126, UR11 ;  /* 0x0000000b7e7e7c20 */ /* 0x000fc80008410000 */
[----:B------:R-:W-:Y:S01]  /*10cf0*/  FFMA.FTZ R124, R124, R125, 1.1641532182693481445e-10 ;  /* 0x2f0000007c7c7423 */ /* 0x000fe2000001007d */
[----:B------:R-:W-:-:S04]  /*10d00*/  FMUL.FTZ R126, R126, UR10 ;  /* 0x0000000a7e7e7c20 */ /* 0x000fc80008410000 */
[----:B------:R-:W-:-:S04]  /*10d10*/  FSETP.GTU.FTZ.AND P1, PT, R124, UR9, PT ;  /* 0x000000097c007c0b */ /* 0x000fc8000bf3c000 */
[----:B------:R-:W-:Y:S02]  /*10d20*/  FSEL R124, R126, RZ, !P1 ;  /* 0x000000ff7e7c7208 */ /* 0x000fe40004800000 */
[----:B------:R-:W-:-:S03]  /*10d30*/  SEL R225, RZ, 0x1, P1 ;  /* 0x00000001ffe17807 */ /* 0x000fc60000800000 */
[----:B------:R-:W-:-:S07]  /*10d40*/  @P0 FADD.FTZ R124, R72, R124 ;  /* 0x0000007c487c0221 */ /* 0x000fce0000010000 */
.L_x_26478:
[----:B------:R-:W-:Y:S05]  /*10d50*/  BSYNC B1 ;  /* 0x0000000000017941 */ /* 0x000fea0003800000 */
.L_x_26477:
        /* <DEDUP_REMOVED lines=18> */
.L_x_26489:
[----:B------:R-:W-:-:S07]  /*10e80*/  IMAD.MOV.U32 R125, RZ, RZ, R234 ;  /* 0x000000ffff7d7224 */ /* 0x000fce00078e00ea */
.L_x_26490:
[----:B------:R-:W-:Y:S05]  /*10e90*/  BSYNC B2 ;  /* 0x0000000000027941 */ /* 0x000fea0003800000 */
.L_x_26488:
        /* <DEDUP_REMOVED lines=16> */
.L_x_26494:
[----:B------:R-:W-:Y:S05]  /*10fa0*/  BSYNC B3 ;  /* 0x0000000000037941 */ /* 0x000fea0003800000 */
.L_x_26493:
        /* <DEDUP_REMOVED lines=44> */
.L_x_26492:
[----:B------:R-:W-:Y:S05]  /*11270*/  BSYNC B2 ;  /* 0x0000000000027941 */ /* 0x000fea0003800000 */
.L_x_26491:
[----:B------:R-:W-:Y:S01]  /*11280*/  HFMA2.MMA R128, -RZ, RZ, 0.1171875, 0 ;  /* 0x2f800000ff807435 */ /* 0x000fe200000001ff */
[----:B-----5:R-:W-:Y:S02]  /*11290*/  PRMT R126, R76, 0x7632, R126 ;  /* 0x000076324c7e7816 */ /* 0x020fe4000000007e */
[----:B------:R-:W-:-:S03]  /*112a0*/  I2FP.F32.U32 R125, R125 ;  /* 0x0000007d007d7245 */ /* 0x000fc60000201000 */
[----:B------:R-:W-:-:S04]  /*112b0*/  IMAD.U32 R126, R126, 0x10000, RZ ;  /* 0x000100007e7e7824 */ /* 0x000fc800078e00ff */
[----:B------:R-:W-:Y:S01]  /*112c0*/  FFMA.FTZ R125, R125, R128, 1.1641532182693481445e-10 ;  /* 0x2f0000007d7d7423 */ /* 0x000fe20000010080 */
[----:B------:R-:W-:-:S04]  /*112d0*/  FMUL.FTZ R126, R126, UR11 ;  /* 0x0000000b7e7e7c20 */ /* 0x000fc80008410000 */
[----:B------:R-:W-:Y:S01]  /*112e0*/  FMUL.FTZ R126, R126, UR10 ;  /* 0x0000000a7e7e7c20 */ /* 0x000fe20008410000 */
[----:B------:R-:W-:-:S04]  /*112f0*/  FSETP.GTU.FTZ.AND P1, PT, R125, UR9, PT ;  /* 0x000000097d007c0b */ /* 0x000fc8000bf3c000 */
[----:B------:R-:W-:Y:S02]  /*11300*/  FSEL R125, R126, RZ, !P1 ;  /* 0x000000ff7e7d7208 */ /* 0x000fe40004800000 */
[----:B------:R-:W-:-:S03]  /*11310*/  SEL R224, RZ, 0x1, P1 ;  /* 0x00000001ffe07807 */ /* 0x000fc60000800000 */
[----:B------:R-:W-:-:S07]  /*11320*/  @P0 FADD.FTZ R125, R73, R125 ;  /* 0x0000007d497d0221 */ /* 0x000fce0000010000 */
.L_x_26487:
[----:B------:R-:W-:Y:S05]  /*11330*/  BSYNC B1 ;  /* 0x0000000000017941 */ /* 0x000fea0003800000 */
.L_x_26486:
        /* <DEDUP_REMOVED lines=18> */
.L_x_26498:
[----:B------:R-:W-:-:S07]  /*11460*/  IMAD.MOV.U32 R134, RZ, RZ, R234 ;  /* 0x000000ffff867224 */ /* 0x000fce00078e00ea */
.L_x_26499:
[----:B------:R-:W-:Y:S05]  /*11470*/  BSYNC B2 ;  /* 0x0000000000027941 */ /* 0x000fea0003800000 */
.L_x_26497:
        /* <DEDUP_REMOVED lines=16> */
.L_x_26503:
[----:B------:R-:W-:Y:S05]  /*11580*/  BSYNC B3 ;  /* 0x0000000000037941 */ /* 0x000fea0003800000 */
.L_x_26502:
        /* <DEDUP_REMOVED lines=44> */
.L_x_26501:
[----:B------:R-:W-:Y:S05]  /*11850*/  BSYNC B2 ;  /* 0x0000000000027941 */ /* 0x000fea0003800000 */
.L_x_26500:
        /* <DEDUP_REMOVED lines=10> */
.L_x_26496:
[----:B------:R-:W-:Y:S05]  /*11900*/  BSYNC B1 ;  /* 0x0000000000017941 */ /* 0x000fea0003800000 */
.L_x_26495:
        /* <DEDUP_REMOVED lines=18> */
.L_x_26507:
[----:B------:R-:W-:-:S07]  /*11a30*/  IMAD.MOV.U32 R127, RZ, RZ, R234 ;  /* 0x000000ffff7f7224 */ /* 0x000fce00078e00ea */
.L_x_26508:
[----:B------:R-:W-:Y:S05]  /*11a40*/  BSYNC B2 ;  /* 0x0000000000027941 */ /* 0x000fea0003800000 */
.L_x_26506:
        /* <DEDUP_REMOVED lines=16> */
.L_x_26512:
[----:B------:R-:W-:Y:S05]  /*11b50*/  BSYNC B3 ;  /* 0x0000000000037941 */ /* 0x000fea0003800000 */
.L_x_26511:
        /* <DEDUP_REMOVED lines=44> */
.L_x_26510:
[----:B------:R-:W-:Y:S05]  /*11e20*/  BSYNC B2 ;  /* 0x0000000000027941 */ /* 0x000fea0003800000 */
.L_x_26509:
        /* <DEDUP_REMOVED lines=11> */
.L_x_26505:
[----:B------:R-:W-:Y:S05]  /*11ee0*/  BSYNC B1 ;  /* 0x0000000000017941 */ /* 0x000fea0003800000 */
.L_x_26504:
        /* <DEDUP_REMOVED lines=18> */
.L_x_26516:
[----:B------:R-:W-:-:S07]  /*12010*/  IMAD.MOV.U32 R136, RZ, RZ, R234 ;  /* 0x000000ffff887224 */ /* 0x000fce00078e00ea */
.L_x_26517:
[----:B------:R-:W-:Y:S05]  /*12020*/  BSYNC B2 ;  /* 0x0000000000027941 */ /* 0x000fea0003800000 */
.L_x_26515:
        /* <DEDUP_REMOVED lines=16> */
.L_x_26521:
[----:B------:R-:W-:Y:S05]  /*12130*/  BSYNC B3 ;  /* 0x0000000000037941 */ /* 0x000fea0003800000 */
.L_x_26520:
        /* <DEDUP_REMOVED lines=44> */
.L_x_26519:
[----:B------:R-:W-:Y:S05]  /*12400*/  BSYNC B2 ;  /* 0x0000000000027941 */ /* 0x000fea0003800000 */
.L_x_26518:
[----:B------:R-:W-:Y:S01]  /*12410*/  HFMA2.MMA R129, -RZ, RZ, 0.1171875, 0 ;  /* 0x2f800000ff817435 */ /* 0x000fe200000001ff */
[----:B------:R-:W-:Y:S01]  /*12420*/  I2FP.F32.U32 R128, R136 ;  /* 0x0000008800807245 */ /* 0x000fe20000201000 */
[----:B------:R-:W-:-:S04]  /*12430*/  IMAD.U32 R131, R78, 0x10000, RZ ;  /* 0x000100004e837824 */ /* 0x000fc800078e00ff */
[----:B------:R-:W-:-:S04]  /*12440*/  FMUL.FTZ R131, R131, UR11 ;  /* 0x0000000b83837c20 */ /* 0x000fc80008410000 */
[----:B------:R-:W-:Y:S01]  /*12450*/  FFMA.FTZ R128, R128, R129, 1.1641532182693481445e-10 ;  /* 0x2f00000080807423 */ /* 0x000fe20000010081 */
[----:B------:R-:W-:-:S04]  /*12460*/  FMUL.FTZ R131, R131, UR10 ;  /* 0x0000000a83837c20 */ /* 0x000fc80008410000 */
[----:B------:R-:W-:-:S04]  /*12470*/  FSETP.GTU.FTZ.AND P1, PT, R128, UR9, PT ;  /* 0x0000000980007c0b */ /* 0x000fc8000bf3c000 */
[----:B------:R-:W-:Y:S02]  /*12480*/  FSEL R128, R131, RZ, !P1 ;  /* 0x000000ff83807208 */ /* 0x000fe40004800000 */
[----:B------:R-:W-:-:S03]  /*12490*/  SEL R221, RZ, 0x1, P1 ;  /* 0x00000001ffdd7807 */ /* 0x000fc60000800000 */
[----:B------:R-:W-:-:S07]  /*124a0*/  @P0 FADD.FTZ R128, R80, R128 ;  /* 0x0000008050800221 */ /* 0x000fce0000010000 */
.L_x_26514:
[----:B------:R-:W-:Y:S05]  /*124b0*/  BSYNC B1 ;  /* 0x0000000000017941 */ /* 0x000fea0003800000 */
.L_x_26513:
        /* <DEDUP_REMOVED lines=18> */
.L_x_26525:
[----:B------:R-:W-:-:S07]  /*125e0*/  IMAD.MOV.U32 R129, RZ, RZ, R234 ;  /* 0x000000ffff817224 */ /* 0x000fce00078e00ea */
.L_x_26526:
[----:B------:R-:W-:Y:S05]  /*125f0*/  BSYNC B2 ;  /* 0x0000000000027941 */ /* 0x000fea0003800000 */
.L_x_26524:
        /* <DEDUP_REMOVED lines=16> */
.L_x_26530:
[----:B------:R-:W-:Y:S05]  /*12700*/  BSYNC B3 ;  /* 0x0000000000037941 */ /* 0x000fea0003800000 */
.L_x_26529:
        /* <DEDUP_REMOVED lines=44> */
.L_x_26528:
[----:B------:R-:W-:Y:S05]  /*129d0*/  BSYNC B2 ;  /* 0x0000000000027941 */ /* 0x000fea0003800000 */
.L_x_26527:
[----:B------:R-:W-:Y:S01]  /*129e0*/  HFMA2.MMA R132, -RZ, RZ, 0.1171875, 0 ;  /* 0x2f800000ff847435 */ /* 0x000fe200000001ff */
[----:B------:R-:W-:Y:S02]  /*129f0*/  PRMT R130, R78, 0x7632, R130 ;  /* 0x000076324e827816 */ /* 0x000fe40000000082 */
        /* <DEDUP_REMOVED lines=9> */
.L_x_26523:
[----:B------:R-:W-:Y:S05]  /*12a90*/  BSYNC B1 ;  /* 0x0000000000017941 */ /* 0x000fea0003800000 */
.L_x_26522:
        /* <DEDUP_REMOVED lines=18> */
.L_x_26534:
[----:B------:R-:W-:-:S07]  /*12bc0*/  IMAD.MOV.U32 R138, RZ, RZ, R234 ;  /* 0x000000ffff8a7224 */ /* 0x000fce00078e00ea */
.L_x_26535:
[----:B------:R-:W-:Y:S05]  /*12bd0*/  BSYNC B2 ;  /* 0x0000000000027941 */ /* 0x000fea0003800000 */
.L_x_26533:
        /* <DEDUP_REMOVED lines=16> */
.L_x_26539:
[----:B------:R-:W-:Y:S05]  /*12ce0*/  BSYNC B3 ;  /* 0x0000000000037941 */ /* 0x000fea0003800000 */
.L_x_26538:
        /* <DEDUP_REMOVED lines=44> */
.L_x_26537:
[----:B------:R-:W-:Y:S05]  /*12fb0*/  BSYNC B2 ;  /* 0x0000000000027941 */ /* 0x000fea0003800000 */
.L_x_26536:
        /* <DEDUP_REMOVED lines=10> */
.L_x_26532:
[----:B------:R-:W-:Y:S05]  /*13060*/  BSYNC B1 ;  /* 0x0000000000017941 */ /* 0x000fea0003800000 */
.L_x_26531:
        /* <DEDUP_REMOVED lines=18> */
.L_x_26543:
[----:B------:R-:W-:-:S07]  /*13190*/  IMAD.MOV.U32 R131, RZ, RZ, R234 ;  /* 0x000000ffff837224 */ /* 0x000fce00078e00ea */
.L_x_26544:
[----:B------:R-:W-:Y:S05]  /*131a0*/  BSYNC B2 ;  /* 0x0000000000027941 */ /* 0x000fea0003800000 */
.L_x_26542:
        /* <DEDUP_REMOVED lines=16> */
.L_x_26548:
[----:B------:R-:W-:Y:S05]  /*132b0*/  BSYNC B3 ;  /* 0x0000000000037941 */ /* 0x000fea0003800000 */
.L_x_26547:
        /* <DEDUP_REMOVED lines=44> */
.L_x_26546:
[----:B------:R-:W-:Y:S05]  /*13580*/  BSYNC B2 ;  /* 0x0000000000027941 */ /* 0x000fea0003800000 */
.L_x_26545:
        /* <DEDUP_REMOVED lines=11> */
.L_x_26541:
[----:B------:R-:W-:Y:S05]  /*13640*/  BSYNC B1 ;  /* 0x0000000000017941 */ /* 0x000fea0003800000 */
.L_x_26540:
        /* <DEDUP_REMOVED lines=30> */
.L_x_26550:
[----:B------:R-:W-:Y:S05]  /*13830*/  BSYNC B1 ;  /* 0x0000000000017941 */ /* 0x000fea0003800000 */
.L_x_26549:
[----:B0-2---:R-:W-:Y:S01]  /*13840*/  @P3 IMAD.WIDE.U32 R134, R153, 0x10, R132 ;  /* 0x0000001099863825 */ /* 0x005fe200078e0084 */
[----:B------:R-:W2:Y:S04]  /*13850*/  @P0 LDG.E.128 R72, desc[UR6][R142.64] ;  /* 0x000000068e480981 */ /* 0x000ea8000c1e1d00 */
[----:B------:R0:W5:Y:S04]  /*13860*/  @P3 LDG.E.128 R76, desc[UR6][R134.64] ;  /* 0x00000006864c3981 */ /* 0x000168000c1e1d00 */
[----:B------:R0:W5:Y:S01]  /*13870*/  @P0 LDG.E.128 R80, desc[UR6][R142.64+0x10] ;  /* 0x000010068e500981 */ /* 0x000162000c1e1d00 */
[----:B------:R-:W-:Y:S01]  /*13880*/  @!P4 ISETP.NE.U32.AND P1, PT, R190, RZ, PT ;  /* 0x000000ffbe00c20c */ /* 0x000fe20003f25070 */
[----:B------:R-:W-:Y:S01]  /*13890*/  BSSY B1, `(.L_x_26551) ;  /* 0x000005b000017945 */ /* 0x000fe20003800000 */
[----:B------:R-:W-:-:S02]  /*138a0*/  @!P4 IMAD.MOV.U32 R136, RZ, RZ, R144 ;  /* 0x000000ffff88c224 */ /* 0x000fc400078e0090 */
[----:B------:R-:W-:-:S04]  /*138b0*/  @!P4 ISETP.NE.AND.EX P1, PT, R191, RZ, PT, P1 ;  /* 0x000000ffbf00c20c */ /* 0x000fc80003f25310 */
[----:B--2---:R-:W-:Y:S01]  /*138c0*/  @!P4 FSEL R132, R72, RZ, P1 ;  /* 0x000000ff4884c208 */ /* 0x004fe20000800000 */
[----:B0-----:R-:W-:Y:S08]  /*138d0*/  @!P4 BRA `(.L_x_26552) ;  /* 0x000000040058c947 */ /* 0x001ff00003800000 */
        /* <DEDUP_REMOVED lines=12> */
.L_x_26554:
[----:B------:R-:W-:-:S07]  /*139a0*/  MOV R140, R234 ;  /* 0x000000ea008c7202 */ /* 0x000fce0000000f00 */
.L_x_26555:
[----:B------:R-:W-:Y:S05]  /*139b0*/  BSYNC B2 ;  /* 0x0000000000027941 */ /* 0x000fea0003800000 */
.L_x_26553:
        /* <DEDUP_REMOVED lines=16> */
.L_x_26559:
[----:B------:R-:W-:Y:S05]  /*13ac0*/  BSYNC B3 ;  /* 0x0000000000037941 */ /* 0x000fea0003800000 */
.L_x_26558:
        /* <DEDUP_REMOVED lines=44> */
.L_x_26557:
[----:B------:R-:W-:Y:S05]  /*13d90*/  BSYNC B2 ;  /* 0x0000000000027941 */ /* 0x000fea0003800000 */
.L_x_26556:
        /* <DEDUP_REMOVED lines=10> */
.L_x_26552:
[----:B------:R-:W-:Y:S05]  /*13e40*/  BSYNC B1 ;  /* 0x0000000000017941 */ /* 0x000fea0003800000 */
.L_x_26551:
        /* <DEDUP_REMOVED lines=18> */
.L_x_26563:
[----:B------:R-:W-:-:S07]  /*13f70*/  MOV R133, R234 ;  /* 0x000000ea00857202 */ /* 0x000fce0000000f00 */
.L_x_26564:
[----:B------:R-:W-:Y:S05]  /*13f80*/  BSYNC B2 ;  /* 0x0000000000027941 */ /* 0x000fea0003800000 */
.L_x_26562:
        /* <DEDUP_REMOVED lines=16> */
.L_x_26568:
[----:B------:R-:W-:Y:S05]  /*14090*/  BSYNC B3 ;  /* 0x0000000000037941 */ /* 0x000fea0003800000 */
.L_x_26567:
        /* <DEDUP_REMOVED lines=44> */
.L_x_26566:
[----:B------:R-:W-:Y:S05]  /*14360*/  BSYNC B2 ;  /* 0x0000000000027941 */ /* 0x000fea0003800000 */
.L_x_26565:
        /* <DEDUP_REMOVED lines=11> */
.L_x_26561:
[----:B------:R-:W-:Y:S05]  /*14420*/  BSYNC B1 ;  /* 0x0000000000017941 */ /* 0x000fea0003800000 */
.L_x_26560:
        /* <DEDUP_REMOVED lines=18> */
.L_x_26572:
[----:B------:R-:W-:-:S07]  /*14550*/  MOV R142, R234 ;  /* 0x000000ea008e7202 */ /* 0x000fce0000000f00 */
.L_x_26573:
[----:B------:R-:W-:Y:S05]  /*14560*/  BSYNC B2 ;  /* 0x0000000000027941 */ /* 0x000fea0003800000 */
.L_x_26571:
        /* <DEDUP_REMOVED lines=16> */
.L_x_26577:
[----:B------:R-:W-:Y:S05]  /*14670*/  BSYNC B3 ;  /* 0x0000000000037941 */ /* 0x000fea0003800000 */
.L_x_26576:
        /* <DEDUP_REMOVED lines=44> */
.L_x_26575:
[----:B------:R-:W-:Y:S05]  /*14940*/  BSYNC B2 ;  /* 0x0000000000027941 */ /* 0x000fea0003800000 */
.L_x_26574:
        /* <DEDUP_REMOVED lines=10> */
.L_x_26570:
[----:B------:R-:W-:Y:S05]  /*149f0*/  BSYNC B1 ;  /* 0x0000000000017941 */ /* 0x000fea0003800000 */
.L_x_26569:
        /* <DEDUP_REMOVED lines=18> */
.L_x_26581:
[----:B------:R-:W-:-:S07]  /*14b20*/  MOV R135, R234 ;  /* 0x000000ea00877202 */ /* 0x000fce0000000f00 */
.L_x_26582:
[----:B------:R-:W-:Y:S05]  /*14b30*/  BSYNC B2 ;  /* 0x0000000000027941 */ /* 0x000fea0003800000 */
.L_x_26580:
        /* <DEDUP_REMOVED lines=16> */
.L_x_26586:
[----:B------:R-:W-:Y:S05]  /*14c40*/  BSYNC B3 ;  /* 0x0000000000037941 */ /* 0x000fea0003800000 */
.L_x_26585:
        /* <DEDUP_REMOVED lines=44> */
.L_x_26584:
[----:B------:R-:W-:Y:S05]  /*14f10*/  BSYNC B2 ;  /* 0x0000000000027941 */ /* 0x000fea0003800000 */
.L_x_26583:
        /* <DEDUP_REMOVED lines=11> */
.L_x_26579:
[----:B------:R-:W-:Y:S05]  /*14fd0*/  BSYNC B1 ;  /* 0x0000000000017941 */ /* 0x000fea0003800000 */
.L_x_26578:
        /* <DEDUP_REMOVED lines=18> */
.L_x_26590:
[----:B------:R-:W-:-:S07]  /*15100*/  MOV R144, R234 ;  /* 0x000000ea00907202 */ /* 0x000fce0000000f00 */
.L_x_26591:
[----:B------:R-:W-:Y:S05]  /*15110*/  BSYNC B2 ;  /* 0x0000000000027941 */ /* 0x000fea0003800000 */
.L_x_26589:
        /* <DEDUP_REMOVED lines=16> */
.L_x_26595:
[----:B------:R-:W-:Y:S05]  /*15220*/  BSYNC B3 ;  /* 0x0000000000037941 */ /* 0x000fea0003800000 */
.L_x_26594:
        /* <DEDUP_REMOVED lines=44> */
.L_x_26593:
[----:B------:R-:W-:Y:S05]  /*154f0*/  BSYNC B2 ;  /* 0x0000000000027941 */ /* 0x000fea0003800000 */
.L_x_26592:
        /* <DEDUP_REMOVED lines=10> */
.L_x_26588:
[----:B------:R-:W-:Y:S05]  /*155a0*/  BSYNC B1 ;  /* 0x0000000000017941 */ /* 0x000fea0003800000 */
.L_x_26587:
        /* <DEDUP_REMOVED lines=18> */
.L_x_26599:
[----:B------:R-:W-:-:S07]  /*156d0*/  MOV R137, R234 ;  /* 0x000000ea00897202 */ /* 0x000fce0000000f00 */
.L_x_26600:
[----:B------:R-:W-:Y:S05]  /*156e0*/  BSYNC B2 ;  /* 0x0000000000027941 */ /* 0x000fea0003800000 */
.L_x_26598:
        /* <DEDUP_REMOVED lines=16> */
.L_x_26604:
[----:B------:R-:W-:Y:S05]  /*157f0*/  BSYNC B3 ;  /* 0x0000000000037941 */ /* 0x000fea0003800000 */
.L_x_26603:
        /* <DEDUP_REMOVED lines=44> */
.L_x_26602:
[----:B------:R-:W-:Y:S05]  /*15ac0*/  BSYNC B2 ;  /* 0x0000000000027941 */ /* 0x000fea0003800000 */
.L_x_26601:
        /* <DEDUP_REMOVED lines=11> */
.L_x_26597:
[----:B------:R-:W-:Y:S05]  /*15b80*/  BSYNC B1 ;  /* 0x0000000000017941 */ /* 0x000fea0003800000 */
.L_x_26596:
        /* <DEDUP_REMOVED lines=18> */
.L_x_26608:
[----:B------:R-:W-:-:S07]  /*15cb0*/  MOV R146, R234 ;  /* 0x000000ea00927202 */ /* 0x000fce0000000f00 */
.L_x_26609:
[----:B------:R-:W-:Y:S05]  /*15cc0*/  BSYNC B2 ;  /* 0x0000000000027941 */ /* 0x000fea0003800000 */
.L_x_26607:
        /* <DEDUP_REMOVED lines=16> */
.L_x_26613:
[----:B------:R-:W-:Y:S05]  /*15dd0*/  BSYNC B3 ;  /* 0x0000000000037941 */ /* 0x000fea0003800000 */
.L_x_26612:
        /* <DEDUP_REMOVED lines=44> */
.L_x_26611:
[----:B------:R-:W-:Y:S05]  /*160a0*/  BSYNC B2 ;  /* 0x0000000000027941 */ /* 0x000fea0003800000 */
.L_x_26610:
        /* <DEDUP_REMOVED lines=10> */
.L_x_26606:
[----:B------:R-:W-:Y:S05]  /*16150*/  BSYNC B1 ;  /* 0x0000000000017941 */ /* 0x000fea0003800000 */
.L_x_26605:
        /* <DEDUP_REMOVED lines=18> */
.L_x_26617:
[----:B------:R-:W-:-:S07]  /*16280*/  MOV R139, R234 ;  /* 0x000000ea008b7202 */ /* 0x000fce0000000f00 */
.L_x_26618:
[----:B------:R-:W-:Y:S05]  /*16290*/  BSYNC B2 ;  /* 0x0000000000027941 */ /* 0x000fea0003800000 */
.L_x_26616:
        /* <DEDUP_REMOVED lines=16> */
.L_x_26622:
[----:B------:R-:W-:Y:S05]  /*163a0*/  BSYNC B3 ;  /* 0x0000000000037941 */ /* 0x000fea0003800000 */
.L_x_26621:
        /* <DEDUP_REMOVED lines=44> */
.L_x_26620:
[----:B------:R-:W-:Y:S05]  /*16670*/  BSYNC B2 ;  /* 0x0000000000027941 */ /* 0x000fea0003800000 */
.L_x_26619:
        /* <DEDUP_REMOVED lines=11> */
.L_x_26615:
[----:B------:R-:W-:Y:S05]  /*16730*/  BSYNC B1 ;  /* 0x0000000000017941 */ /* 0x000fea0003800000 */
.L_x_26614:
        /* <DEDUP_REMOVED lines=30> */
.L_x_26624:
[----:B------:R-:W-:Y:S05]  /*16920*/  BSYNC B1 ;  /* 0x0000000000017941 */ /* 0x000fea0003800000 */
.L_x_26623:
        /* <DEDUP_REMOVED lines=22> */
.L_x_26628:
[----:B------:R-:W-:-:S07]  /*16a90*/  IMAD.MOV.U32 R148, RZ, RZ, R234 ;  /* 0x000000ffff947224 */ /* 0x000fce00078e00ea */
.L_x_26629:
[----:B------:R-:W-:Y:S05]  /*16aa0*/  BSYNC B2 ;  /* 0x0000000000027941 */ /* 0x000fea0003800000 */
.L_x_26627:
        /* <DEDUP_REMOVED lines=16> */
.L_x_26633:
[----:B------:R-:W-:Y:S05]  /*16bb0*/  BSYNC B3 ;  /* 0x0000000000037941 */ /* 0x000fea0003800000 */
.L_x_26632:
        /* <DEDUP_REMOVED lines=44> */
.L_x_26631:
[----:B------:R-:W-:Y:S05]  /*16e80*/  BSYNC B2 ;  /* 0x0000000000027941 */ /* 0x000fea0003800000 */
.L_x_26630:
        /* <DEDUP_REMOVED lines=10> */
.L_x_26626:
[----:B------:R-:W-:Y:S05]  /*16f30*/  BSYNC B1 ;  /* 0x0000000000017941 */ /* 0x000fea0003800000 */
.L_x_26625:
        /* <DEDUP_REMOVED lines=18> */
.L_x_26637:
[----:B------:R-:W-:-:S07]  /*17060*/  IMAD.MOV.U32 R141, RZ, RZ, R234 ;  /* 0x000000ffff8d7224 */ /* 0x000fce00078e00ea */
.L_x_26638:
[----:B------:R-:W-:Y:S05]  /*17070*/  BSYNC B2 ;  /* 0x0000000000027941 */ /* 0x000fea0003800000 */
.L_x_26636:
        /* <DEDUP_REMOVED lines=16> */
.L_x_26642:
[----:B------:R-:W-:Y:S05]  /*17180*/  BSYNC B3 ;  /* 0x0000000000037941 */ /* 0x000fea0003800000 */
.L_x_26641:
        /* <DEDUP_REMOVED lines=44> */
.L_x_26640:
[----:B------:R-:W-:Y:S05]  /*17450*/  BSYNC B2 ;  /* 0x0000000000027941 */ /* 0x000fea0003800000 */
.L_x_26639:
        /* <DEDUP_REMOVED lines=11> */
.L_x_26635:
[----:B------:R-:W-:Y:S05]  /*17510*/  BSYNC B1 ;  /* 0x0000000000017941 */ /* 0x000fea0003800000 */
.L_x_26634:
        /* <DEDUP_REMOVED lines=18> */
.L_x_26646:
[----:B------:R-:W-:-:S07]  /*17640*/  IMAD.MOV.U32 R150, RZ, RZ, R234 ;  /* 0x000000ffff967224 */ /* 0x000fce00078e00ea */
.L_x_26647:
[----:B------:R-:W-:Y:S05]  /*17650*/  BSYNC B2 ;  /* 0x0000000000027941 */ /* 0x000fea0003800000 */
.L_x_26645:
        /* <DEDUP_REMOVED lines=16> */
.L_x_26651:
[----:B------:R-:W-:Y:S05]  /*17760*/  BSYNC B3 ;  /* 0x0000000000037941 */ /* 0x000fea0003800000 */
.L_x_26650:
        /* <DEDUP_REMOVED lines=44> */
.L_x_26649:
[----:B------:R-:W-:Y:S05]  /*17a30*/  BSYNC B2 ;  /* 0x0000000000027941 */ /* 0x000fea0003800000 */
.L_x_26648:
        /* <DEDUP_REMOVED lines=10> */
.L_x_26644:
[----:B------:R-:W-:Y:S05]  /*17ae0*/  BSYNC B1 ;  /* 0x0000000000017941 */ /* 0x000fea0003800000 */
.L_x_26643:
        /* <DEDUP_REMOVED lines=18> */
.L_x_26655:
[----:B------:R-:W-:-:S07]  /*17c10*/  IMAD.MOV.U32 R143, RZ, RZ, R234 ;  /* 0x000000ffff8f7224 */ /* 0x000fce00078e00ea */
.L_x_26656:
[----:B------:R-:W-:Y:S05]  /*17c20*/  BSYNC B2 ;  /* 0x0000000000027941 */ /* 0x000fea0003800000 */
.L_x_26654:
        /* <DEDUP_REMOVED lines=16> */
.L_x_26660:
[----:B------:R-:W-:Y:S05]  /*17d30*/  BSYNC B3 ;  /* 0x0000000000037941 */ /* 0x000fea0003800000 */
.L_x_26659:
        /* <DEDUP_REMOVED lines=44> */
.L_x_26658:
[----:B------:R-:W-:Y:S05]  /*18000*/  BSYNC B2 ;  /* 0x0000000000027941 */ /* 0x000fea0003800000 */
.L_x_26657:
        /* <DEDUP_REMOVED lines=11> */
.L_x_26653:
[----:B------:R-:W-:Y:S05]  /*180c0*/  BSYNC B1 ;  /* 0x0000000000017941 */ /* 0x000fea0003800000 */
.L_x_26652:
        /* <DEDUP_REMOVED lines=18> */
.L_x_26664:
[----:B------:R-:W-:-:S07]  /*181f0*/  IMAD.MOV.U32 R152, RZ, RZ, R234 ;  /* 0x000000ffff987224 */ /* 0x000fce00078e00ea */
.L_x_26665:
[----:B------:R-:W-:Y:S05]  /*18200*/  BSYNC B2 ;  /* 0x0000000000027941 */ /* 0x000fea0003800000 */
.L_x_26663:
        /* <DEDUP_REMOVED lines=16> */
.L_x_26669:
[----:B------:R-:W-:Y:S05]  /*18310*/  BSYNC B3 ;  /* 0x0000000000037941 */ /* 0x000fea0003800000 */
.L_x_26668:
        /* <DEDUP_REMOVED lines=44> */
.L_x_26667:
[----:B------:R-:W-:Y:S05]  /*185e0*/  BSYNC B2 ;  /* 0x0000000000027941 */ /* 0x000fea0003800000 */
.L_x_26666:
        /* <DEDUP_REMOVED lines=10> */
.L_x_26662:
[----:B------:R-:W-:Y:S05]  /*18690*/  BSYNC B1 ;  /* 0x0000000000017941 */ /* 0x000fea0003800000 */
.L_x_26661:
        /* <DEDUP_REMOVED lines=18> */
.L_x_26673:
[----:B------:R-:W-:-:S07]  /*187c0*/  IMAD.MOV.U32 R145, RZ, RZ, R234 ;  /* 0x000000ffff917224 */ /* 0x000fce00078e00ea */
.L_x_26674:
[----:B------:R-:W-:Y:S05]  /*187d0*/  BSYNC B2 ;  /* 0x0000000000027941 */ /* 0x000fea0003800000 */
.L_x_26672:
        /* <DEDUP_REMOVED lines=16> */
.L_x_26678:
[----:B------:R-:W-:Y:S05]  /*188e0*/  BSYNC B3 ;  /* 0x0000000000037941 */ /* 0x000fea0003800000 */
.L_x_26677:
        /* <DEDUP_REMOVED lines=44> */
.L_x_26676:
[----:B------:R-:W-:Y:S05]  /*18bb0*/  BSYNC B2 ;  /* 0x0000000000027941 */ /* 0x000fea0003800000 */
.L_x_26675:
        /* <DEDUP_REMOVED lines=11> */
.L_x_26671:
[----:B------:R-:W-:Y:S05]  /*18c70*/  BSYNC B1 ;  /* 0x0000000000017941 */ /* 0x000fea0003800000 */
.L_x_26670:
        /* <DEDUP_REMOVED lines=18> */
.L_x_26682:
[----:B------:R-:W-:-:S07]  /*18da0*/  IMAD.MOV.U32 R154, RZ, RZ, R234 ;  /* 0x000000ffff9a7224 */ /* 0x000fce00078e00ea */
.L_x_26683:
[----:B------:R-:W-:Y:S05]  /*18db0*/  BSYNC B2 ;  /* 0x0000000000027941 */ /* 0x000fea0003800000 */
.L_x_26681:
        /* <DEDUP_REMOVED lines=16> */
.L_x_26687:
[----:B------:R-:W-:Y:S05]  /*18ec0*/  BSYNC B3 ;  /* 0x0000000000037941 */ /* 0x000fea0003800000 */
.L_x_26686:
        /* <DEDUP_REMOVED lines=44> */
.L_x_26685:
[----:B------:R-:W-:Y:S05]  /*19190*/  BSYNC B2 ;  /* 0x0000000000027941 */ /* 0x000fea0003800000 */
.L_x_26684:
        /* <DEDUP_REMOVED lines=10> */
.L_x_26680:
[----:B------:R-:W-:Y:S05]  /*19240*/  BSYNC B1 ;  /* 0x0000000000017941 */ /* 0x000fea0003800000 */
.L_x_26679:
        /* <DEDUP_REMOVED lines=18> */
.L_x_26691:
[----:B------:R-:W-:-:S07]  /*19370*/  IMAD.MOV.U32 R147, RZ, RZ, R234 ;  /* 0x000000ffff937224 */ /* 0x000fce00078e00ea */
.L_x_26692:
[----:B------:R-:W-:Y:S05]  /*19380*/  BSYNC B2 ;  /* 0x0000000000027941 */ /* 0x000fea0003800000 */
.L_x_26690:
        /* <DEDUP_REMOVED lines=16> */
.L_x_26696:
[----:B------:R-:W-:Y:S05]  /*19490*/  BSYNC B3 ;  /* 0x0000000000037941 */ /* 0x000fea0003800000 */
.L_x_26695:
        /* <DEDUP_REMOVED lines=44> */
.L_x_26694:
[----:B------:R-:W-:Y:S05]  /*19760*/  BSYNC B2 ;  /* 0x0000000000027941 */ /* 0x000fea0003800000 */
.L_x_26693:
        /* <DEDUP_REMOVED lines=11> */
.L_x_26689:
[----:B------:R-:W-:Y:S05]  /*19820*/  BSYNC B1 ;  /* 0x0000000000017941 */ /* 0x000fea0003800000 */
.L_x_26688:
        /* <DEDUP_REMOVED lines=30> */
.L_x_26698:
[----:B------:R-:W-:Y:S05]  /*19a10*/  BSYNC B1 ;  /* 0x0000000000017941 */ /* 0x000fea0003800000 */
.L_x_26697:
        /* <DEDUP_REMOVED lines=22> */
.L_x_26702:
[----:B------:R-:W-:-:S07]  /*19b80*/  MOV R156, R234 ;  /* 0x000000ea009c7202 */ /* 0x000fce0000000f00 */
.L_x_26703:
[----:B------:R-:W-:Y:S05]  /*19b90*/  BSYNC B2 ;  /* 0x0000000000027941 */ /* 0x000fea0003800000 */
.L_x_26701:
        /* <DEDUP_REMOVED lines=16> */
.L_x_26707:
[----:B------:R-:W-:Y:S05]  /*19ca0*/  BSYNC B3 ;  /* 0x0000000000037941 */ /* 0x000fea0003800000 */
.L_x_26706:
        /* <DEDUP_REMOVED lines=44> */
.L_x_26705:
[----:B------:R-:W-:Y:S05]  /*19f70*/  BSYNC B2 ;  /* 0x0000000000027941 */ /* 0x000fea0003800000 */
.L_x_26704:
        /* <DEDUP_REMOVED lines=10> */
.L_x_26700:
[----:B------:R-:W-:Y:S05]  /*1a020*/  BSYNC B1 ;  /* 0x0000000000017941 */ /* 0x000fea0003800000 */
.L_x_26699:
        /* <DEDUP_REMOVED lines=18> */
.L_x_26711:
[----:B------:R-:W-:-:S07]  /*1a150*/  MOV R149, R234 ;  /* 0x000000ea00957202 */ /* 0x000fce0000000f00 */
.L_x_26712:
[----:B------:R-:W-:Y:S05]  /*1a160*/  BSYNC B2 ;  /* 0x0000000000027941 */ /* 0x000fea0003800000 */
.L_x_26710:
        /* <DEDUP_REMOVED lines=16> */
.L_x_26716:
[----:B------:R-:W-:Y:S05]  /*1a270*/  BSYNC B3 ;  /* 0x0000000000037941 */ /* 0x000fea0003800000 */
.L_x_26715:
        /* <DEDUP_REMOVED lines=44> */
.L_x_26714:
[----:B------:R-:W-:Y:S05]  /*1a540*/  BSYNC B2 ;  /* 0x0000000000027941 */ /* 0x000fea0003800000 */
.L_x_26713:
        /* <DEDUP_REMOVED lines=11> */
.L_x_26709:
[----:B------:R-:W-:Y:S05]  /*1a600*/  BSYNC B1 ;  /* 0x0000000000017941 */ /* 0x000fea0003800000 */
.L_x_26708:
        /* <DEDUP_REMOVED lines=18> */
.L_x_26720:
[----:B------:R-:W-:-:S07]  /*1a730*/  MOV R158, R234 ;  /* 0x000000ea009e7202 */ /* 0x000fce0000000f00 */
.L_x_26721:
[----:B------:R-:W-:Y:S05]  /*1a740*/  BSYNC B2 ;  /* 0x0000000000027941 */ /* 0x000fea0003800000 */
.L_x_26719:
        /* <DEDUP_REMOVED lines=16> */
.L_x_26725:
[----:B------:R-:W-:Y:S05]  /*1a850*/  BSYNC B3 ;  /* 0x0000000000037941 */ /* 0x000fea0003800000 */
.L_x_26724:
        /* <DEDUP_REMOVED lines=44> */
.L_x_26723:
[----:B------:R-:W-:Y:S05]  /*1ab20*/  BSYNC B2 ;  /* 0x0000000000027941 */ /* 0x000fea0003800000 */
.L_x_26722:
        /* <DEDUP_REMOVED lines=10> */
.L_x_26718:
[----:B------:R-:W-:Y:S05]  /*1abd0*/  BSYNC B1 ;  /* 0x0000000000017941 */ /* 0x000fea0003800000 */
.L_x_26717:
        /* <DEDUP_REMOVED lines=18> */
.L_x_26729:
[----:B------:R-:W-:-:S07]  /*1ad00*/  MOV R151, R234 ;  /* 0x000000ea00977202 */ /* 0x000fce0000000f00 */
.L_x_26730:
[----:B------:R-:W-:Y:S05]  /*1ad10*/  BSYNC B2 ;  /* 0x0000000000027941 */ /* 0x000fea0003800000 */
.L_x_26728:
        /* <DEDUP_REMOVED lines=16> */
.L_x_26734:
[----:B------:R-:W-:Y:S05]  /*1ae20*/  BSYNC B3 ;  /* 0x0000000000037941 */ /* 0x000fea0003800000 */
.L_x_26733:
        /* <DEDUP_REMOVED lines=44> */
.L_x_26732:
[----:B------:R-:W-:Y:S05]  /*1b0f0*/  BSYNC B2 ;  /* 0x0000000000027941 */ /* 0x000fea0003800000 */
.L_x_26731:
        /* <DEDUP_REMOVED lines=11> */
.L_x_26727:
[----:B------:R-:W-:Y:S05]  /*1b1b0*/  BSYNC B1 ;  /* 0x0000000000017941 */ /* 0x000fea0003800000 */
.L_x_26726:
        /* <DEDUP_REMOVED lines=18> */
.L_x_26738:
[----:B------:R-:W-:-:S07]  /*1b2e0*/  MOV R160, R234 ;  /* 0x000000ea00a07202 */ /* 0x000fce0000000f00 */
.L_x_26739:
[----:B------:R-:W-:Y:S05]  /*1b2f0*/  BSYNC B2 ;  /* 0x0000000000027941 */ /* 0x000fea0003800000 */
.L_x_26737:
        /* <DEDUP_REMOVED lines=16> */
.L_x_26743:
[----:B------:R-:W-:Y:S05]  /*1b400*/  BSYNC B3 ;  /* 0x0000000000037941 */ /* 0x000fea0003800000 */
.L_x_26742:
        /* <DEDUP_REMOVED lines=44> */
.L_x_26741:
[----:B------:R-:W-:Y:S05]  /*1b6d0*/  BSYNC B2 ;  /* 0x0000000000027941 */ /* 0x000fea0003800000 */
.L_x_26740:
        /* <DEDUP_REMOVED lines=10> */
.L_x_26736:
[----:B------:R-:W-:Y:S05]  /*1b780*/  BSYNC B1 ;  /* 0x0000000000017941 */ /* 0x000fea0003800000 */
.L_x_26735:
        /* <DEDUP_REMOVED lines=18> */
.L_x_26747:
[----:B------:R-:W-:-:S07]  /*1b8b0*/  MOV R153, R234 ;  /* 0x000000ea00997202 */ /* 0x000fce0000000f00 */
.L_x_26748:
[----:B------:R-:W-:Y:S05]  /*1b8c0*/  BSYNC B2 ;  /* 0x0000000000027941 */ /* 0x000fea0003800000 */
.L_x_26746:
        /* <DEDUP_REMOVED lines=16> */
.L_x_26752:
[----:B------:R-:W-:Y:S05]  /*1b9d0*/  BSYNC B3 ;  /* 0x0000000000037941 */ /* 0x000fea0003800000 */
.L_x_26751:
        /* <DEDUP_REMOVED lines=44> */
.L_x_26750:
[----:B------:R-:W-:Y:S05]  /*1bca0*/  BSYNC B2 ;  /* 0x0000000000027941 */ /* 0x000fea0003800000 */
.L_x_26749:
        /* <DEDUP_REMOVED lines=11> */
.L_x_26745:
[----:B------:R-:W-:Y:S05]  /*1bd60*/  BSYNC B1 ;  /* 0x0000000000017941 */ /* 0x000fea0003800000 */
.L_x_26744:
        /* <DEDUP_REMOVED lines=18> */
.L_x_26756:
[----:B------:R-:W-:-:S07]  /*1be90*/  MOV R160, R234 ;  /* 0x000000ea00a07202 */ /* 0x000fce0000000f00 */
.L_x_26757:
[----:B------:R-:W-:Y:S05]  /*1bea0*/  BSYNC B2 ;  /* 0x0000000000027941 */ /* 0x000fea0003800000 */
.L_x_26755:
        /* <DEDUP_REMOVED lines=16> */
.L_x_26761:
[----:B------:R-:W-:Y:S05]  /*1bfb0*/  BSYNC B3 ;  /* 0x0000000000037941 */ /* 0x000fea0003800000 */
.L_x_26760:
        /* <DEDUP_REMOVED lines=44> */
.L_x_26759:
[----:B------:R-:W-:Y:S05]  /*1c280*/  BSYNC B2 ;  /* 0x0000000000027941 */ /* 0x000fea0003800000 */
.L_x_26758:
        /* <DEDUP_REMOVED lines=10> */
.L_x_26754:
[----:B------:R-:W-:Y:S05]  /*1c330*/  BSYNC B1 ;  /* 0x0000000000017941 */ /* 0x000fea0003800000 */
.L_x_26753:
        /* <DEDUP_REMOVED lines=18> */
.L_x_26765:
[----:B------:R-:W-:-:S07]  /*1c460*/  MOV R155, R234 ;  /* 0x000000ea009b7202 */ /* 0x000fce0000000f00 */
.L_x_26766:
[----:B------:R-:W-:Y:S05]  /*1c470*/  BSYNC B2 ;  /* 0x0000000000027941 */ /* 0x000fea0003800000 */
.L_x_26764:
        /* <DEDUP_REMOVED lines=16> */
.L_x_26770:
[----:B------:R-:W-:Y:S05]  /*1c580*/  BSYNC B3 ;  /* 0x0000000000037941 */ /* 0x000fea0003800000 */
.L_x_26769:
        /* <DEDUP_REMOVED lines=40> */
[----:B------:R-:W-:Y:S01]  /*1c810*/  MOV R234, R156 ;  /* 0x0000009c00ea7202 */ /* 0x000fe20000000f00 */
[----:B------:R-:W-:-:S04]  /*1c820*/  IMAD.WIDE.U32 R156, R159, -0x2daee0ad, RZ ;  /* 0xd2511f539f9c7825 */ /* 0x000fc800078e00ff */
[----:B------:R-:W-:Y:S01]  /*1c830*/  IMAD.MOV.U32 R232, RZ, RZ, R156 ;  /* 0x000000ffffe87224 */ /* 0x000fe200078e009c */
[----:B------:R-:W-:-:S07]  /*1c840*/  LOP3.LUT R229, R157, UR29, R158, 0x96, !PT ;  /* 0x0000001d9de57c12 */ /* 0x000fce000f8e969e */
.L_x_26768:
[----:B------:R-:W-:Y:S05]  /*1c850*/  BSYNC B2 ;  /* 0x0000000000027941 */ /* 0x000fea0003800000 */
.L_x_26767:
        /* <DEDUP_REMOVED lines=11> */
.L_x_26763:
[----:B------:R-:W-:Y:S05]  /*1c910*/  BSYNC B1 ;  /* 0x0000000000017941 */ /* 0x000fea0003800000 */
.L_x_26762:
        /* <DEDUP_REMOVED lines=30> */
.L_x_26772:
[----:B------:R-:W-:Y:S05]  /*1cb00*/  BSYNC B1 ;  /* 0x0000000000017941 */ /* 0x000fea0003800000 */
.L_x_26771:
        /* <DEDUP_REMOVED lines=22> */
.L_x_26776:
[----:B------:R-:W-:-:S07]  /*1cc70*/  IMAD.MOV.U32 R162, RZ, RZ, R234 ;  /* 0x000000ffffa27224 */ /* 0x000fce00078e00ea */
.L_x_26777:
[----:B------:R-:W-:Y:S05]  /*1cc80*/  BSYNC B2 ;  /* 0x0000000000027941 */ /* 0x000fea0003800000 */
.L_x_26775:
        /* <DEDUP_REMOVED lines=16> */
.L_x_26781:
[----:B------:R-:W-:Y:S05]  /*1cd90*/  BSYNC B3 ;  /* 0x0000000000037941 */ /* 0x000fea0003800000 */
.L_x_26780:
        /* <DEDUP_REMOVED lines=44> */
.L_x_26779:
[----:B------:R-:W-:Y:S05]  /*1d060*/  BSYNC B2 ;  /* 0x0000000000027941 */ /* 0x000fea0003800000 */
.L_x_26778:
        /* <DEDUP_REMOVED lines=10> */
.L_x_26774:
[----:B------:R-:W-:Y:S05]  /*1d110*/  BSYNC B1 ;  /* 0x0000000000017941 */ /* 0x000fea0003800000 */
.L_x_26773:
        /* <DEDUP_REMOVED lines=18> */
.L_x_26785:
[----:B------:R-:W-:-:S07]  /*1d240*/  IMAD.MOV.U32 R157, RZ, RZ, R234 ;  /* 0x000000ffff9d7224 */ /* 0x000fce00078e00ea */
.L_x_26786:
[----:B------:R-:W-:Y:S05]  /*1d250*/  BSYNC B2 ;  /* 0x0000000000027941 */ /* 0x000fea0003800000 */
.L_x_26784:
        /* <DEDUP_REMOVED lines=16> */
.L_x_26790:
[----:B------:R-:W-:Y:S05]  /*1d360*/  BSYNC B3 ;  /* 0x0000000000037941 */ /* 0x000fea0003800000 */
.L_x_26789:
        /* <DEDUP_REMOVED lines=44> */
.L_x_26788:
[----:B------:R-:W-:Y:S05]  /*1d630*/  BSYNC B2 ;  /* 0x0000000000027941 */ /* 0x000fea0003800000 */
.L_x_26787:
        /* <DEDUP_REMOVED lines=11> */
.L_x_26783:
[----:B------:R-:W-:Y:S05]  /*1d6f0*/  BSYNC B1 ;  /* 0x0000000000017941 */ /* 0x000fea0003800000 */
.L_x_26782:
        /* <DEDUP_REMOVED lines=18> */
.L_x_26794:
[----:B------:R-:W-:-:S07]  /*1d820*/  IMAD.MOV.U32 R223, RZ, RZ, R234 ;  /* 0x000000ffffdf7224 */ /* 0x000fce00078e00ea */
.L_x_26795:
[----:B------:R-:W-:Y:S05]  /*1d830*/  BSYNC B2 ;  /* 0x0000000000027941 */ /* 0x000fea0003800000 */
.L_x_26793:
        /* <DEDUP_REMOVED lines=16> */
.L_x_26799:
[----:B------:R-:W-:Y:S05]  /*1d940*/  BSYNC B3 ;  /* 0x0000000000037941 */ /* 0x000fea0003800000 */
.L_x_26798:
        /* <DEDUP_REMOVED lines=44> */
.L_x_26797:
[----:B------:R-:W-:Y:S05]  /*1dc10*/  BSYNC B2 ;  /* 0x0000000000027941 */ /* 0x000fea0003800000 */
.L_x_26796:
        /* <DEDUP_REMOVED lines=8> */
[----:B------:R-:W-:-:S05]  /*1dca0*/  FSEL R158, R159, RZ, !P1 ;  /* 0x000000ff9f9e7208 */ /* 0x000fca0004800000 */
[----:B------:R-:W-:-:S07]  /*1dcb0*/  @P0 FADD.FTZ R158, R74, R158 ;  /* 0x0000009e4a9e0221 */ /* 0x000fce0000010000 */
.L_x_26792:
[----:B------:R-:W-:Y:S05]  /*1dcc0*/  BSYNC B1 ;  /* 0x0000000000017941 */ /* 0x000fea0003800000 */
.L_x_26791:
        /* <DEDUP_REMOVED lines=18> */
.L_x_26803:
[----:B------:R-:W-:-:S07]  /*1ddf0*/  IMAD.MOV.U32 R159, RZ, RZ, R234 ;  /* 0x000000ffff9f7224 */ /* 0x000fce00078e00ea */
.L_x_26804:
[----:B------:R-:W-:Y:S05]  /*1de00*/  BSYNC B2 ;  /* 0x0000000000027941 */ /* 0x000fea0003800000 */
.L_x_26802:
        /* <DEDUP_REMOVED lines=16> */
.L_x_26808:
[----:B------:R-:W-:Y:S05]  /*1df10*/  BSYNC B3 ;  /* 0x0000000000037941 */ /* 0x000fea0003800000 */
.L_x_26807:
        /* <DEDUP_REMOVED lines=44> */
.L_x_26806:
[----:B------:R-:W-:Y:S05]  /*1e1e0*/  BSYNC B2 ;  /* 0x0000000000027941 */ /* 0x000fea0003800000 */
.L_x_26805:
        /* <DEDUP_REMOVED lines=11> */
.L_x_26801:
[----:B------:R-:W-:Y:S05]  /*1e2a0*/  BSYNC B1 ;  /* 0x0000000000017941 */ /* 0x000fea0003800000 */
.L_x_26800:
        /* <DEDUP_REMOVED lines=18> */
.L_x_26812:
[----:B------:R-:W-:-:S07]  /*1e3d0*/  IMAD.MOV.U32 R221, RZ, RZ, R234 ;  /* 0x000000ffffdd7224 */ /* 0x000fce00078e00ea */
.L_x_26813:
[----:B------:R-:W-:Y:S05]  /*1e3e0*/  BSYNC B2 ;  /* 0x0000000000027941 */ /* 0x000fea0003800000 */
.L_x_26811:
        /* <DEDUP_REMOVED lines=16> */
.L_x_26817:
[----:B------:R-:W-:Y:S05]  /*1e4f0*/  BSYNC B3 ;  /* 0x0000000000037941 */ /* 0x000fea0003800000 */
.L_x_26816:
        /* <DEDUP_REMOVED lines=44> */
.L_x_26815:
[----:B------:R-:W-:Y:S05]  /*1e7c0*/  BSYNC B2 ;  /* 0x0000000000027941 */ /* 0x000fea0003800000 */
.L_x_26814:
[----:B------:R-:W-:Y:S01]  /*1e7d0*/  HFMA2.MMA R161, -RZ, RZ, 0.1171875, 0 ;  /* 0x2f800000ffa17435 */ /* 0x000fe200000001ff */
[----:B------:R-:W-:-:S09]  /*1e7e0*/  I2FP.F32.U32 R160, R221 ;  /* 0x000000dd00a07245 */ /* 0x000fd20000201000 */
[----:B------:R-:W-:Y:S01]  /*1e7f0*/  FFMA.FTZ R160, R160, R161, 1.1641532182693481445e-10 ;  /* 0x2f000000a0a07423 */ /* 0x000fe200000100a1 */
[----:B------:R-:W-:-:S04]  /*1e800*/  IMAD.U32 R161, R78, 0x10000, RZ ;  /* 0x000100004ea17824 */ /* 0x000fc800078e00ff */
[----:B------:R-:W-:Y:S01]  /*1e810*/  FMUL.FTZ R161, R161, UR11 ;  /* 0x0000000ba1a17c20 */ /* 0x000fe20008410000 */
[----:B------:R-:W-:-:S03]  /*1e820*/  FSETP.GTU.FTZ.AND P1, PT, R160, UR9, PT ;  /* 0x00000009a0007c0b */ /* 0x000fc6000bf3c000 */
[----:B------:R-:W-:Y:S01]  /*1e830*/  FMUL.FTZ R161, R161, UR10 ;  /* 0x0000000aa1a17c20 */ /* 0x000fe20008410000 */
[----:B------:R-:W-:-:S04]  /*1e840*/  SEL R221, RZ, 0x1, P1 ;  /* 0x00000001ffdd7807 */ /* 0x000fc80000800000 */
[----:B------:R-:W-:-:S05]  /*1e850*/  FSEL R160, R161, RZ, !P1 ;  /* 0x000000ffa1a07208 */ /* 0x000fca0004800000 */
[----:B------:R-:W-:-:S07]  /*1e860*/  @P0 FADD.FTZ R160, R80, R160 ;  /* 0x000000a050a00221 */ /* 0x000fce0000010000 */
.L_x_26810:
[----:B------:R-:W-:Y:S05]  /*1e870*/  BSYNC B1 ;  /* 0x0000000000017941 */ /* 0x000fea0003800000 */
.L_x_26809:
        /* <DEDUP_REMOVED lines=18> */
.L_x_26821:
[----:B------:R-:W-:-:S07]  /*1e9a0*/  IMAD.MOV.U32 R161, RZ, RZ, R234 ;  /* 0x000000ffffa17224 */ /* 0x000fce00078e00ea */
.L_x_26822:
[----:B------:R-:W-:Y:S05]  /*1e9b0*/  BSYNC B2 ;  /* 0x0000000000027941 */ /* 0x000fea0003800000 */
.L_x_26820:
        /* <DEDUP_REMOVED lines=16> */
.L_x_26826:
[----:B------:R-:W-:Y:S05]  /*1eac0*/  BSYNC B3 ;  /* 0x0000000000037941 */ /* 0x000fea0003800000 */
.L_x_26825:
        /* <DEDUP_REMOVED lines=44> */
.L_x_26824:
[----:B------:R-:W-:Y:S05]  /*1ed90*/  BSYNC B2 ;  /* 0x0000000000027941 */ /* 0x000fea0003800000 */
.L_x_26823:
        /* <DEDUP_REMOVED lines=11> */
.L_x_26819:
[----:B------:R-:W-:Y:S05]  /*1ee50*/  BSYNC B1 ;  /* 0x0000000000017941 */ /* 0x000fea0003800000 */
.L_x_26818:
        /* <DEDUP_REMOVED lines=18> */
.L_x_26830:
[----:B------:R-:W-:-:S07]  /*1ef80*/  IMAD.MOV.U32 R219, RZ, RZ, R234 ;  /* 0x000000ffffdb7224 */ /* 0x000fce00078e00ea */
.L_x_26831:
[----:B------:R-:W-:Y:S05]  /*1ef90*/  BSYNC B2 ;  /* 0x0000000000027941 */ /* 0x000fea0003800000 */
.L_x_26829:
        /* <DEDUP_REMOVED lines=16> */
.L_x_26835:
[----:B------:R-:W-:Y:S05]  /*1f0a0*/  BSYNC B3 ;  /* 0x0000000000037941 */ /* 0x000fea0003800000 */
.L_x_26834:
        /* <DEDUP_REMOVED lines=44> */
.L_x_26833:
[----:B------:R-:W-:Y:S05]  /*1f370*/  BSYNC B2 ;  /* 0x0000000000027941 */ /* 0x000fea0003800000 */
.L_x_26832:
        /* <DEDUP_REMOVED lines=10> */
.L_x_26828:
[----:B------:R-:W-:Y:S05]  /*1f420*/  BSYNC B1 ;  /* 0x0000000000017941 */ /* 0x000fea0003800000 */
.L_x_26827:
        /* <DEDUP_REMOVED lines=18> */
.L_x_26839:
[----:B------:R-:W-:-:S07]  /*1f550*/  IMAD.MOV.U32 R163, RZ, RZ, R234 ;  /* 0x000000ffffa37224 */ /* 0x000fce00078e00ea */
.L_x_26840:
[----:B------:R-:W-:Y:S05]  /*1f560*/  BSYNC B2 ;  /* 0x0000000000027941 */ /* 0x000fea0003800000 */
.L_x_26838:
        /* <DEDUP_REMOVED lines=16> */
.L_x_26844:
[----:B------:R-:W-:Y:S05]  /*1f670*/  BSYNC B3 ;  /* 0x0000000000037941 */ /* 0x000fea0003800000 */
.L_x_26843:
        /* <DEDUP_REMOVED lines=44> */
.L_x_26842:
[----:B------:R-:W-:Y:S05]  /*1f940*/  BSYNC B2 ;  /* 0x0000000000027941 */ /* 0x000fea0003800000 */
.L_x_26841:
        /* <DEDUP_REMOVED lines=11> */
.L_x_26837:
[----:B------:R-:W-:Y:S05]  /*1fa00*/  BSYNC B1 ;  /* 0x0000000000017941 */ /* 0x000fea0003800000 */
.L_x_26836:
[----:B------:R-:W-:Y:S01]  /*1fa10*/  FADD.FTZ R190, RZ, R84 ;  /* 0x00000054ffbe7221 */ /* 0x000fe20000010000 */
[----:B------:R-:W-:Y:S01]  /*1fa20*/  IMAD.WIDE.U32 R192, R243, 0x20, R192 ;  /* 0x00000020f3c07825 */ /* 0x000fe200078e00c0 */
[----:B------:R-:W-:Y:S03]  /*1fa30*/  BSSY B1, `(.L_x_26845) ;  /* 0x0000064000017945 */ /* 0x000fe60003800000 */
[----:B------:R-:W-:Y:S01]  /*1fa40*/  FADD.FTZ R191, R190, R85 ;  /* 0x00000055bebf7221 */ /* 0x000fe20000010000 */
[----:B------:R0:W-:Y:S03]  /*1fa50*/  STG.E.128 desc[UR6][R192.64], R156 ;  /* 0x0000009cc0007986 */ /* 0x0001e6000c101d06 */
        /* <DEDUP_REMOVED lines=76> */
[----:B0-----:R-:W-:Y:S06]  /*1ff20*/  @!P3 BRA `(.L_x_26846) ;  /* 0x000000000050b947 */ /* 0x001fec0003800000 */
        /* <DEDUP_REMOVED lines=20> */
.L_x_26846:
[----:B------:R-:W-:Y:S05]  /*20070*/  BSYNC B1 ;  /* 0x0000000000017941 */ /* 0x000fea0003800000 */
.L_x_26845:
[----:B0-----:R-:W-:Y:S01]  /*20080*/  FADD.FTZ R191, R246, R161 ;  /* 0x000000a1f6bf7221 */ /* 0x001fe20000010000 */
[----:B------:R-:W-:Y:S01]  /*20090*/  UMOV UR30, 0xffffffff ;  /* 0xffffffff001e7882 */ /* 0x000fe20000000000 */
[----:B------:R-:W-:Y:S02]  /*200a0*/  LOP3.LUT P0, RZ, R217, 0x1f, RZ, 0xc0, !PT ;  /* 0x0000001fd9ff7812 */ /* 0x000fe4000780c0ff */
[----:B------:R-:W-:-:S04]  /*200b0*/  FADD.FTZ R190, R191, R162 ;  /* 0x000000a2bfbe7221 */ /* 0x000fc80000010000 */
[----:B------:R-:W-:Y:S01]  /*200c0*/  FADD.FTZ R190, R190, R163 ;  /* 0x000000a3bebe7221 */ /* 0x000fe20000010000 */
[----:B------:R-:W-:Y:S06]  /*200d0*/  BRA.DIV UR30, `(.L_x_26847) ;  /* 0x0000002a1e087947 */ /* 0x000fec000b800000 */
        /* <DEDUP_REMOVED lines=181> */
.L_x_26862:
        /* <DEDUP_REMOVED lines=18> */
[----:B------:R-:W-:Y:S01]  /*20d50*/  VIADD R190, R240, 0xffffffff ;  /* 0xfffffffff0be7836 */ /* 0x000fe20000000000 */
[----:B------:R-:W-:Y:S01]  /*20d60*/  SHF.L.U32 R243, R64, 0x10, RZ ;  /* 0x0000001040f37819 */ /* 0x000fe200000006ff */
[----:B------:R-:W-:Y:S02]  /*20d70*/  IMAD.U32 R245, R70, 0x10000, RZ ;  /* 0x0001000046f57824 */ /* 0x000fe400078e00ff */
        /* <DEDUP_REMOVED lines=162> */
[----:B------:R-:W-:Y:S01]  /*217a0*/  FFMA.FTZ R245, R89, R245, R212 ;  /* 0x000000f559f57223 */ /* 0x000fe200000100d4 */
[----:B------:R-:W-:Y:S01]  /*217b0*/  PRMT R140, R70, 0x7632, R140 ;  /* 0x00007632468c7816 */ /* 0x000fe2000000008c */
[----:B------:R-:W-:-:S02]  /*217c0*/  IMAD.U32 R89, R69, 0x10000, RZ ;  /* 0x0001000045597824 */ /* 0x000fc400078e00ff */
[----:B------:R-:W-:Y:S01]  /*217d0*/  FFMA.FTZ R243, R93, R243, R168 ;  /* 0x000000f35df37223 */ /* 0x000fe200000100a8 */
[----:B------:R-:W-:Y:S01]  /*217e0*/  FFMA.FTZ R163, R91, R163, R170 ;  /* 0x000000a35ba37223 */ /* 0x000fe200000100aa */
[----:B------:R-:W-:Y:S01]  /*217f0*/  PRMT R91, R69, 0x7632, R91 ;  /* 0x00007632455b7816 */ /* 0x000fe2000000005b */
[----:B------:R-:W-:Y:S02]  /*21800*/  IMAD.U32 R140, R140, 0x10000, RZ ;  /* 0x000100008c8c7824 */ /* 0x000fe400078e00ff */
[----:B------:R-:W-:Y:S01]  /*21810*/  FFMA.FTZ R89, R87, R89, R214 ;  /* 0x0000005957597223 */ /* 0x000fe200000100d6 */
[----:B------:R-:W-:Y:S01]  /*21820*/  IMAD.U32 R87, R63, 0x10000, RZ ;  /* 0x000100003f577824 */ /* 0x000fe200078e00ff */
[----:B------:R-:W-:Y:S01]  /*21830*/  SHF.L.U32 R162, R91, 0x10, RZ ;  /* 0x000000105ba27819 */ /* 0x000fe200000006ff */
[----:B------:R-:W-:Y:S01]  /*21840*/  FFMA.FTZ R238, R238, R140, R211 ;  /* 0x0000008ceeee7223 */ /* 0x000fe200000100d3 */
[----:B------:R-:W-:Y:S01]  /*21850*/  PRMT R91, R68, 0x7632, R91 ;  /* 0x00007632445b7816 */ /* 0x000fe2000000005b */
[----:B------:R-:W-:Y:S01]  /*21860*/  FFMA.FTZ R106, R106, R87, R29 ;  /* 0x000000576a6a7223 */ /* 0x000fe2000001001d */
[----:B------:R-:W-:Y:S01]  /*21870*/  PRMT R140, R67, 0x7632, R140 ;  /* 0x00007632438c7816 */ /* 0x000fe2000000008c */
[----:B------:R-:W-:-:S02]  /*21880*/  IMAD.U32 R87, R59, 0x10000, RZ ;  /* 0x000100003b577824 */ /* 0x000fc400078e00ff */
[----:B------:R-:W-:Y:S01]  /*21890*/  FFMA.FTZ R162, R226, R162, R213 ;  /* 0x000000a2e2a27223 */ /* 0x000fe200000100d5 */
[----:B------:R-:W-:Y:S01]  /*218a0*/  IMAD.U32 R91, R91, 0x10000, RZ ;  /* 0x000100005b5b7824 */ /* 0x000fe200078e00ff */
[----:B------:R-:W-:Y:S01]  /*218b0*/  SHF.L.U32 R140, R140, 0x10, RZ ;  /* 0x000000108c8c7819 */ /* 0x000fe200000006ff */
[----:B------:R-:W-:Y:S01]  /*218c0*/  FFMA.FTZ R114, R114, R87, R25 ;  /* 0x0000005772727223 */ /* 0x000fe20000010019 */
[----:B------:R-:W-:Y:S01]  /*218d0*/  SHF.L.U32 R87, R54, 0x10, RZ ;  /* 0x0000001036577819 */ /* 0x000fe200000006ff */
[----:B------:R-:W-:Y:S01]  /*218e0*/  FFMA.FTZ R192, R192, R91, R215 ;  /* 0x0000005bc0c07223 */ /* 0x000fe200000100d7 */
[----:B------:R-:W-:Y:S01]  /*218f0*/  PRMT R91, R66, 0x7632, R91 ;  /* 0x00007632425b7816 */ /* 0x000fe2000000005b */
[----:B------:R-:W-:Y:S01]  /*21900*/  FFMA.FTZ R160, R99, R140, R174 ;  /* 0x0000008c63a07223 */ /* 0x000fe200000100ae */
[----:B------:R-:W-:Y:S02]  /*21910*/  IMAD R190, R190, R241, RZ ;  /* 0x000000f1bebe7224 */ /* 0x000fe400078e02ff */
[----:B------:R-:W-:Y:S01]  /*21920*/  FFMA.FTZ R117, R117, R87, R22 ;  /* 0x0000005775757223 */ /* 0x000fe20000010016 */
[----:B------:R-:W-:Y:S01]  /*21930*/  SHF.L.U32 R87, R46, 0x10, RZ ;  /* 0x000000102e577819 */ /* 0x000fe200000006ff */
[----:B------:R-:W-:Y:S01]  /*21940*/  IMAD.U32 R99, R91, 0x10000, RZ ;  /* 0x000100005b637824 */ /* 0x000fe200078e00ff */
[----:B------:R-:W-:Y:S01]  /*21950*/  PRMT R91, R65, 0x7632, R91 ;  /* 0x00007632415b7816 */ /* 0x000fe2000000005b */
[----:B------:R-:W-:Y:S01]  /*21960*/  IMAD.U32 R239, R67, 0x10000, RZ ;  /* 0x0001000043ef7824 */ /* 0x000fe200078e00ff */
[----:B------:R-:W-:Y:S01]  /*21970*/  LOP3.LUT R226, R217, 0x1f, RZ, 0xc0, !PT ;  /* 0x0000001fd9e27812 */ /* 0x000fe200078ec0ff */
[----:B------:R-:W-:Y:S01]  /*21980*/  FFMA.FTZ R246, R246, R99, R173 ;  /* 0x00000063f6f67223 */ /* 0x000fe200000100ad */
[----:B------:R-:W-:Y:S01]  /*21990*/  SHF.L.U32 R161, R91, 0x10, RZ ;  /* 0x000000105ba17819 */ /* 0x000fe200000006ff */
[----:B------:R-:W-:Y:S01]  /*219a0*/  FFMA.FTZ R133, R133, R87, R14 ;  /* 0x0000005785857223 */ /* 0x000fe2000001000e */
[----:B------:R-:W-:Y:S01]  /*219b0*/  PRMT R91, R64, 0x7632, R91 ;  /* 0x00007632405b7816 */ /* 0x000fe2000000005b */
[----:B------:R-:W-:Y:S01]  /*219c0*/  IMAD.U32 R87, R43, 0x10000, RZ ;  /* 0x000100002b577824 */ /* 0x000fe200078e00ff */
[----:B------:R-:W-:Y:S01]  /*219d0*/  SHF.L.U32 R241, R66, 0x10, RZ ;  /* 0x0000001042f17819 */ /* 0x000fe200000006ff */
[----:B------:R-:W-:Y:S01]  /*219e0*/  FFMA.FTZ R161, R95, R161, R172 ;  /* 0x000000a15fa17223 */ /* 0x000fe200000100ac */
[----:B------:R-:W-:Y:S01]  /*219f0*/  PRMT R95, R63, 0x7632, R95 ;  /* 0x000076323f5f7816 */ /* 0x000fe2000000005f */
[----:B------:R-:W-:-:S02]  /*21a00*/  IMAD.U32 R91, R91, 0x10000, RZ ;  /* 0x000100005b5b7824 */ /* 0x000fc400078e00ff */
[----:B------:R-:W-:Y:S01]  /*21a10*/  FFMA.FTZ R146, R146, R87, R9 ;  /* 0x0000005792927223 */ /* 0x000fe20000010009 */
[----:B------:R-:W-:Y:S01]  /*21a20*/  PRMT R87, R32, 0x7632, R87 ;  /* 0x0000763220577816 */ /* 0x000fe20000000057 */
[----:B------:R-:W-:Y:S01]  /*21a30*/  FFMA.FTZ R241, R97, R241, R166 ;  /* 0x000000f161f17223 */ /* 0x000fe200000100a6 */
[----:B------:R-:W-:Y:S01]  /*21a40*/  FFMA.FTZ R242, R242, R91, R171 ;  /* 0x0000005bf2f27223 */ /* 0x000fe200000100ab */
[----:B------:R-:W-:Y:S01]  /*21a50*/  PRMT R91, R62, 0x7632, R91 ;  /* 0x000076323e5b7816 */ /* 0x000fe2000000005b */
[----:B------:R-:W-:Y:S01]  /*21a60*/  IMAD.U32 R97, R61, 0x10000, RZ ;  /* 0x000100003d617824 */ /* 0x000fe200078e00ff */
[----:B------:R-:W-:Y:S01]  /*21a70*/  SHF.L.U32 R95, R95, 0x10, RZ ;  /* 0x000000105f5f7819 */ /* 0x000fe200000006ff */
[----:B------:R-:W-:Y:S01]  /*21a80*/  IMAD.U32 R93, R87, 0x10000, RZ ;  /* 0x00010000575d7824 */ /* 0x000fe200078e00ff */
[----:B------:R-:W-:Y:S01]  /*21a90*/  SHF.L.U32 R87, R41, 0x10, RZ ;  /* 0x0000001029577819 */ /* 0x000fe200000006ff */
[----:B------:R-:W-:Y:S01]  /*21aa0*/  IMAD.U32 R152, R91, 0x10000, RZ ;  /* 0x000100005b987824 */ /* 0x000fe200078e00ff */
[----:B------:R-:W-:Y:S01]  /*21ab0*/  PRMT R91, R61, 0x7632, R91 ;  /* 0x000076323d5b7816 */ /* 0x000fe2000000005b */
[----:B------:R-:W-:Y:S01]  /*21ac0*/  FFMA.FTZ R99, R107, R95, R178 ;  /* 0x0000005f6b637223 */ /* 0x000fe200000100b2 */
[----:B------:R-:W-:Y:S01]  /*21ad0*/  FFMA.FTZ R132, R132, R93, R207 ;  /* 0x0000005d84847223 */ /* 0x000fe200000100cf */
[----:B------:R-:W-:Y:S01]  /*21ae0*/  FFMA.FTZ R152, R84, R152, R177 ;  /* 0x0000009854987223 */ /* 0x000fe200000100b1 */
[----:B------:R-:W-:Y:S01]  /*21af0*/  PRMT R84, R60, 0x7632, R84 ;  /* 0x000076323c547816 */ /* 0x000fe20000000054 */
[----:B------:R-:W-:Y:S01]  /*21b00*/  FFMA.FTZ R142, R142, R87, R11 ;  /* 0x000000578e8e7223 */ /* 0x000fe2000001000b */
        /* <DEDUP_REMOVED lines=13> */
[----:B------:R-:W-:Y:S01]  /*21be0*/  IMAD.U32 R140, R84, 0x10000, RZ ;  /* 0x00010000548c7824 */ /* 0x000fe200078e00ff */
[----:B------:R-:W-:Y:S01]  /*21bf0*/  PRMT R84, R57, 0x7632, R84 ;  /* 0x0000763239547816 */ /* 0x000fe20000000054 */
[----:B------:R-:W-:Y:S01]  /*21c00*/  FFMA.FTZ R103, R115, R91, R182 ;  /* 0x0000005b73677223 */ /* 0x000fe200000100b6 */
[----:B------:R-:W-:Y:S01]  /*21c10*/  SHF.R.S32.HI R85, RZ, 0x1f, R190 ;  /* 0x0000001fff557819 */ /* 0x000fe200000114be */
        /* <DEDUP_REMOVED lines=8> */
[----:B------:R-:W-:Y:S01]  /*21ca0*/  IMAD.U32 R84, R84, 0x10000, RZ ;  /* 0x0001000054547824 */ /* 0x000fe200078e00ff */
[----:B------:R-:W-:-:S02]  /*21cb0*/  SHF.L.U32 R88, R88, 0x10, RZ ;  /* 0x0000001058587819 */ /* 0x000fc400000006ff */
[----:B------:R-:W-:Y:S01]  /*21cc0*/  LEA.HI R85, R85, R190, RZ, 0x3 ;  /* 0x000000be55557211 */ /* 0x000fe200078f18ff */
[----:B------:R-:W-:Y:S01]  /*21cd0*/  FFMA.FTZ R148, R86, R84, R179 ;  /* 0x0000005456947223 */ /* 0x000fe200000100b3 */
[----:B------:R-:W-:Y:S01]  /*21ce0*/  PRMT R84, R54, 0x7632, R84 ;  /* 0x0000763236547816 */ /* 0x000fe20000000054 */
[----:B------:R-:W-:Y:S01]  /*21cf0*/  FFMA.FTZ R107, R123, R88, R186 ;  /* 0x000000587b6b7223 */ /* 0x000fe200000100ba */
[----:B------:R-:W-:Y:S01]  /*21d00*/  FFMA.FTZ R157, R157, R93, R0 ;  /* 0x0000005d9d9d7223 */ /* 0x000fe20000010000 */
[----:B------:R-:W-:Y:S02]  /*21d10*/  SHF.L.U32 R93, R33, 0x10, RZ ;  /* 0x00000010215d7819 */ /* 0x000fe400000006ff */
[----:B------:R-:W-:Y:S01]  /*21d20*/  IMAD.U32 R88, R84, 0x10000, RZ ;  /* 0x0001000054587824 */ /* 0x000fe200078e00ff */
[----:B------:R-:W-:Y:S02]  /*21d30*/  PRMT R84, R53, 0x7632, R84 ;  /* 0x0000763235547816 */ /* 0x000fe40000000054 */
[----:B------:R-:W-:Y:S01]  /*21d40*/  FFMA.FTZ R158, R158, R93, R3 ;  /* 0x0000005d9e9e7223 */ /* 0x000fe20000010003 */
[----:B------:R-:W-:Y:S01]  /*21d50*/  SHF.L.U32 R190, R44, 0x10, RZ ;  /* 0x000000102cbe7819 */ /* 0x000fe200000006ff */
[----:B------:R-:W-:Y:S01]  /*21d60*/  FFMA.FTZ R88, R96, R88, R185 ;  /* 0x0000005860587223 */ /* 0x000fe200000100b9 */
[----:B------:R-:W-:-:S02]  /*21d70*/  SHF.L.U32 R86, R84, 0x10, RZ ;  /* 0x0000001054567819 */ /* 0x000fc400000006ff */
[----:B------:R-:W-:Y:S01]  /*21d80*/  PRMT R84, R52, 0x7632, R84 ;  /* 0x0000763234547816 */ /* 0x000fe20000000054 */
[----:B------:R-:W-:Y:S01]  /*21d90*/  FFMA.FTZ R190, R129, R190, R16 ;  /* 0x000000be81be7223 */ /* 0x000fe20000010010 */
[----:B------:R-:W-:Y:S01]  /*21da0*/  F2FP.BF16.F32.PACK_AB R99, R99, R106 ;  /* 0x0000006a6363723e */ /* 0x000fe200000010ff */
[----:B------:R-:W-:Y:S01]  /*21db0*/  FFMA.FTZ R119, R119, R86, R184 ;  /* 0x0000005677777223 */ /* 0x000fe200000100b8 */
[----:B------:R-:W-:Y:S01]  /*21dc0*/  PRMT R86, R51, 0x7632, R86 ;  /* 0x0000763233567816 */ /* 0x000fe20000000056 */
[----:B------:R-:W-:Y:S01]  /*21dd0*/  IMAD.U32 R84, R84, 0x10000, RZ ;  /* 0x0001000054547824 */ /* 0x000fe200078e00ff */
[----:B------:R-:W-:Y:S02]  /*21de0*/  F2FP.BF16.F32.PACK_AB R97, R156, R97 ;  /* 0x000000619c61723e */ /* 0x000fe400000010ff */
[----:B------:R-:W-:Y:S01]  /*21df0*/  SHF.L.U32 R86, R86, 0x10, RZ ;  /* 0x0000001056567819 */ /* 0x000fe200000006ff */
[----:B------:R-:W-:Y:S01]  /*21e00*/  FFMA.FTZ R123, R92, R84, R183 ;  /* 0x000000545c7b7223 */ /* 0x000fe200000100b7 */
[----:B------:R-:W-:Y:S01]  /*21e10*/  PRMT R84, R50, 0x7632, R84 ;  /* 0x0000763232547816 */ /* 0x000fe20000000054 */
[----:B------:R-:W-:Y:S01]  /*21e20*/  IMAD.U32 R92, R65, 0x10000, RZ ;  /* 0x00010000415c7824 */ /* 0x000fe200078e00ff */
[----:B------:R-:W-:Y:S01]  /*21e30*/  F2FP.BF16.F32.PACK_AB R103, R103, R114 ;  /* 0x000000726767723e */ /* 0x000fe200000010ff */
[----:B------:R-:W-:Y:S01]  /*21e40*/  FFMA.FTZ R131, R131, R86, R194 ;  /* 0x0000005683837223 */ /* 0x000fe200000100c2 */
[----:B------:R-:W-:Y:S01]  /*21e50*/  F2FP.BF16.F32.PACK_AB R106, R88, R117 ;  /* 0x00000075586a723e */ /* 0x000fe200000010ff */
[----:B------:R-:W-:Y:S01]  /*21e60*/  IMAD.U32 R91, R84, 0x10000, RZ ;  /* 0x00010000545b7824 */ /* 0x000fe200078e00ff */
[----:B------:R-:W-:Y:S01]  /*21e70*/  PRMT R84, R49, 0x7632, R84 ;  /* 0x0000763231547816 */ /* 0x000fe20000000054 */
[----:B------:R-:W-:Y:S01]  /*21e80*/  FFMA.FTZ R92, R94, R92, R167 ;  /* 0x0000005c5e5c7223 */ /* 0x000fe200000100a7 */
[----:B------:R-:W-:Y:S01]  /*21e90*/  F2FP.BF16.F32.PACK_AB R94, R246, R241 ;  /* 0x000000f1f65e723e */ /* 0x000fe200000010ff */
[----:B------:R-:W-:Y:S01]  /*21ea0*/  FFMA.FTZ R91, R104, R91, R189 ;  /* 0x0000005b685b7223 */ /* 0x000fe200000100bd */
[----:B------:R-:W-:-:S02]  /*21eb0*/  SHF.L.U32 R86, R84, 0x10, RZ ;  /* 0x0000001054567819 */ /* 0x000fc400000006ff */
[----:B------:R-:W-:Y:S02]  /*21ec0*/  PRMT R84, R48, 0x7632, R84 ;  /* 0x0000763230547816 */ /* 0x000fe40000000054 */
[----:B------:R-:W-:Y:S01]  /*21ed0*/  SHF.L.U32 R104, R52, 0x10, RZ ;  /* 0x0000001034687819 */ /* 0x000fe200000006ff */
[----:B------:R-:W-:Y:S01]  /*21ee0*/  FFMA.FTZ R127, R127, R86, R188 ;  /* 0x000000567f7f7223 */ /* 0x000fe200000100bc */
[----:B------:R-:W-:Y:S01]  /*21ef0*/  PRMT R86, R47, 0x7632, R86 ;  /* 0x000076322f567816 */ /* 0x000fe20000000056 */
[----:B------:R-:W-:Y:S01]  /*21f00*/  IMAD.U32 R84, R84, 0x10000, RZ ;  /* 0x0001000054547824 */ /* 0x000fe200078e00ff */
[----:B------:R-:W-:Y:S01]  /*21f10*/  F2FP.BF16.F32.PACK_AB R93, R161, R92 ;  /* 0x0000005ca15d723e */ /* 0x000fe200000010ff */
[----:B------:R-:W-:Y:S01]  /*21f20*/  FFMA.FTZ R104, R113, R104, R24 ;  /* 0x0000006871687223 */ /* 0x000fe20000010018 */
[----:B------:R-:W-:Y:S01]  /*21f30*/  SHF.L.U32 R86, R86, 0x10, RZ ;  /* 0x0000001056567819 */ /* 0x000fe200000006ff */
[----:B------:R-:W-:Y:S01]  /*21f40*/  FFMA.FTZ R111, R100, R84, R187 ;  /* 0x00000054646f7223 */ /* 0x000fe200000100bb */
[----:B------:R-:W-:-:S02]  /*21f50*/  PRMT R84, R46, 0x7632, R84 ;  /* 0x000076322e547816 */ /* 0x000fc40000000054 */
[----:B------:R-:W-:Y:S01]  /*21f60*/  LEA.HI.SX32 R113, R85, R226, 0x1d ;  /* 0x000000e255717211 */ /* 0x000fe200078feaff */
[----:B------:R-:W-:Y:S01]  /*21f70*/  FFMA.FTZ R139, R139, R86, R198 ;  /* 0x000000568b8b7223 */ /* 0x000fe200000100c6 */
[----:B------:R-:W-:Y:S01]  /*21f80*/  F2FP.BF16.F32.PACK_AB R85, R162, R89 ;  /* 0x00000059a255723e */ /* 0x000fe200000010ff */
[----:B------:R-:W-:Y:S01]  /*21f90*/  IMAD.U32 R86, R84, 0x10000, RZ ;  /* 0x0001000054567824 */ /* 0x000fe200078e00ff */
[----:B------:R-:W-:Y:S01]  /*21fa0*/  PRMT R84, R45, 0x7632, R84 ;  /* 0x000076322d547816 */ /* 0x000fe20000000054 */
[----:B------:R-:W-:Y:S01]  /*21fb0*/  IMAD.U32 R89, R32, 0x10000, RZ ;  /* 0x0001000020597824 */ /* 0x000fe200078e00ff */
[C---:B------:R-:W-:Y:S01]  /*21fc0*/  IADD3 R247, R113.reuse, 0x20, RZ ;  /* 0x0000002071f77810 */ /* 0x040fe20007ffe0ff */
[----:B------:R-:W-:Y:S01]  /*21fd0*/  FFMA.FTZ R112, R112, R86, R197 ;  /* 0x0000005670707223 */ /* 0x000fe200000100c5 */
[----:B------:R-:W-:Y:S01]  /*21fe0*/  SHF.L.U32 R86, R84, 0x10, RZ ;  /* 0x0000001054567819 */ /* 0x000fe200000006ff */
[----:B------:R-:W-:Y:S01]  /*21ff0*/  VIADD R161, R113, 0xc0 ;  /* 0x000000c071a17836 */ /* 0x000fe20000000000 */
[----:B------:R-:W-:Y:S01]  /*22000*/  PRMT R84, R44, 0x7632, R84 ;  /* 0x000076322c547816 */ /* 0x000fe20000000054 */
[----:B------:R-:W-:Y:S01]  /*22010*/  FFMA.FTZ R151, R151, R89, R4 ;  /* 0x0000005997977223 */ /* 0x000fe20000010004 */
[----:B------:R-:W-:Y:S01]  /*22020*/  F2FP.BF16.F32.PACK_AB R92, R242, R243 ;  /* 0x000000f3f25c723e */ /* 0x000fe200000010ff */
[----:B------:R-:W-:Y:S01]  /*22030*/  FFMA.FTZ R135, R135, R86, R196 ;  /* 0x0000005687877223 */ /* 0x000fe200000100c4 */
[----:B------:R-:W-:Y:S01]  /*22040*/  PRMT R86, R43, 0x7632, R86 ;  /* 0x000076322b567816 */ /* 0x000fe20000000056 */
[----:B------:R-:W-:Y:S01]  /*22050*/  IMAD.U32 R84, R84, 0x10000, RZ ;  /* 0x0001000054547824 */ /* 0x000fe200078e00ff */
[C---:B------:R-:W-:Y:S01]  /*22060*/  IADD3 R241, R113.reuse, 0x60, RZ ;  /* 0x0000006071f17810 */ /* 0x040fe20007ffe0ff */
[----:B------:R-:W-:Y:S01]  /*22070*/  VIADD R243, R113, 0x40 ;  /* 0x0000004071f37836 */ /* 0x000fe20000000000 */
[----:B------:R-:W-:Y:S01]  /*22080*/  SHF.L.U32 R86, R86, 0x10, RZ ;  /* 0x0000001056567819 */ /* 0x000fe200000006ff */
[----:B------:R-:W-:Y:S01]  /*22090*/  FFMA.FTZ R115, R108, R84, R195 ;  /* 0x000000546c737223 */ /* 0x000fe200000100c3 */
[----:B------:R-:W-:-:S02]  /*220a0*/  PRMT R84, R42, 0x7632, R84 ;  /* 0x000076322a547816 */ /* 0x000fc40000000054 */
[----:B------:R-:W-:Y:S01]  /*220b0*/  F2FP.BF16.F32.PACK_AB R104, R123, R104 ;  /* 0x000000687b68723e */ /* 0x000fe200000010ff */
[----:B------:R-:W-:Y:S01]  /*220c0*/  FFMA.FTZ R147, R147, R86, R202 ;  /* 0x0000005693937223 */ /* 0x000fe200000100ca */
[----:B------:R-:W-:Y:S01]  /*220d0*/  IADD3 R123, R113, 0xe0, RZ ;  /* 0x000000e0717b7810 */ /* 0x000fe20007ffe0ff */
[----:B------:R-:W-:Y:S01]  /*220e0*/  IMAD.U32 R86, R84, 0x10000, RZ ;  /* 0x0001000054567824 */ /* 0x000fe200078e00ff */
[----:B------:R-:W-:Y:S02]  /*220f0*/  PRMT R84, R41, 0x7632, R84 ;  /* 0x0000763229547816 */ /* 0x000fe40000000054 */
[----:B------:R-:W-:Y:S01]  /*22100*/  F2FP.BF16.F32.PACK_AB R88, R115, R190 ;  /* 0x000000be7358723e */ /* 0x000fe200000010ff */
[----:B------:R-:W-:Y:S01]  /*22110*/  FFMA.FTZ R120, R120, R86, R201 ;  /* 0x0000005678787223 */ /* 0x000fe200000100c9 */
[----:B------:R-:W-:Y:S02]  /*22120*/  SHF.L.U32 R86, R84, 0x10, RZ ;  /* 0x0000001054567819 */ /* 0x000fe400000006ff */
[----:B------:R-:W-:-:S03]  /*22130*/  PRMT R84, R40, 0x7632, R84 ;  /* 0x0000763228547816 */ /* 0x000fc60000000054 */
[----:B------:R-:W-:Y:S01]  /*22140*/  FFMA.FTZ R143, R143, R86, R200 ;  /* 0x000000568f8f7223 */ /* 0x000fe200000100c8 */
[----:B------:R-:W-:Y:S01]  /*22150*/  PRMT R86, R39, 0x7632, R86 ;  /* 0x0000763227567816 */ /* 0x000fe20000000056 */
[----:B------:R-:W-:-:S03]  /*22160*/  IMAD.U32 R84, R84, 0x10000, RZ ;  /* 0x0001000054547824 */ /* 0x000fc600078e00ff */
[----:B------:R-:W-:Y:S01]  /*22170*/  SHF.L.U32 R86, R86, 0x10, RZ ;  /* 0x0000001056567819 */ /* 0x000fe200000006ff */
[----:B------:R-:W-:Y:S01]  /*22180*/  FFMA.FTZ R116, R116, R84, R199 ;  /* 0x0000005474747223 */ /* 0x000fe200000100c7 */
[----:B------:R-:W-:-:S03]  /*22190*/  PRMT R84, R38, 0x7632, R84 ;  /* 0x0000763226547816 */ /* 0x000fc60000000054 */
[----:B------:R-:W-:Y:S02]  /*221a0*/  FFMA.FTZ R155, R155, R86, R206 ;  /* 0x000000569b9b7223 */ /* 0x000fe400000100ce */
[----:B------:R-:W-:Y:S01]  /*221b0*/  IMAD.U32 R86, R84, 0x10000, RZ ;  /* 0x0001000054567824 */ /* 0x000fe200078e00ff */
[----:B------:R-:W-:-:S03]  /*221c0*/  PRMT R84, R37, 0x7632, R84 ;  /* 0x0000763225547816 */ /* 0x000fc60000000054 */
        /* <DEDUP_REMOVED lines=9> */
[----:B------:R-:W-:Y:S01]  /*22260*/  FFMA.FTZ R108, R237, R86, R210 ;  /* 0x00000056ed6c7223 */ /* 0x000fe200000100d2 */
[----:B------:R-:W-:Y:S01]  /*22270*/  SHF.L.U32 R237, R60, 0x10, RZ ;  /* 0x000000103ced7819 */ /* 0x000fe200000006ff */
[----:B------:R-:W-:Y:S01]  /*22280*/  IMAD.U32 R86, R84, 0x10000, RZ ;  /* 0x0001000054567824 */ /* 0x000fe200078e00ff */
[----:B------:R-:W-:-:S03]  /*22290*/  SHF.L.U32 R84, R71, 0x10, RZ ;  /* 0x0000001047547819 */ /* 0x000fc600000006ff */
[----:B------:R-:W-:Y:S01]  /*222a0*/  FFMA.FTZ R136, R136, R86, R209 ;  /* 0x0000005688887223 */ /* 0x000fe200000100d1 */
[----:B------:R-:W-:Y:S01]  /*222b0*/  PRMT R86, R33, 0x7632, R86 ;  /* 0x0000763221567816 */ /* 0x000fe20000000056 */
[----:B------:R-:W-:Y:S01]  /*222c0*/  FFMA.FTZ R84, R90, R84, R169 ;  /* 0x000000545a547223 */ /* 0x000fe200000100a9 */
[----:B------:R-:W-:Y:S01]  /*222d0*/  FFMA.FTZ R237, R101, R237, R164 ;  /* 0x000000ed65ed7223 */ /* 0x000fe200000100a4 */
[----:B------:R-:W-:Y:S01]  /*222e0*/  IMAD.U32 R101, R57, 0x10000, RZ ;  /* 0x0001000039657824 */ /* 0x000fe200078e00ff */
[----:B------:R-:W-:Y:S01]  /*222f0*/  SHF.L.U32 R86, R86, 0x10, RZ ;  /* 0x0000001056567819 */ /* 0x000fe200000006ff */
[----:B------:R-:W-:Y:S01]  /*22300*/  IMAD.U32 R90, R55, 0x10000, RZ ;  /* 0x00010000375a7824 */ /* 0x000fe200078e00ff */
[----:B------:R-:W-:Y:S01]  /*22310*/  F2FP.BF16.F32.PACK_AB R87, R163, R84 ;  /* 0x00000054a357723e */ /* 0x000fe200000010ff */
[----:B------:R-:W-:Y:S02]  /*22320*/  IMAD.U32 R84, R38, 0x10000, RZ ;  /* 0x0001000026547824 */ /* 0x000fe400078e00ff */
[----:B------:R-:W-:Y:S01]  /*22330*/  FFMA.FTZ R101, R110, R101, R27 ;  /* 0x000000656e657223 */ /* 0x000fe2000001001b */
[----:B------:R-:W-:Y:S01]  /*22340*/  FFMA.FTZ R159, R159, R86, R208 ;  /* 0x000000569f9f7223 */ /* 0x000fe200000100d0 */
[----:B------:R-:W-:Y:S01]  /*22350*/  SHF.L.U32 R86, R62, 0x10, RZ ;  /* 0x000000103e567819 */ /* 0x000fe200000006ff */
[----:B------:R-:W-:Y:S01]  /*22360*/  FFMA.FTZ R149, R149, R84, R6 ;  /* 0x0000005495957223 */ /* 0x000fe20000010006 */
[----:B------:R-:W-:-:S02]  /*22370*/  IMAD.U32 R84, R36, 0x10000, RZ ;  /* 0x0001000024547824 */ /* 0x000fc400078e00ff */
[----:B------:R-:W-:Y:S01]  /*22380*/  FFMA.FTZ R122, R122, R90, R21 ;  /* 0x0000005a7a7a7223 */ /* 0x000fe20000010015 */
[----:B------:R-:W-:Y:S01]  /*22390*/  SHF.L.U32 R90, R50, 0x10, RZ ;  /* 0x00000010325a7819 */ /* 0x000fe200000006ff */
[----:B------:R-:W-:Y:S01]  /*223a0*/  FFMA.FTZ R191, R191, R86, R30 ;  /* 0x00000056bfbf7223 */ /* 0x000fe2000001001e */
[----:B------:R-:W-:Y:S01]  /*223b0*/  SHF.L.U32 R86, R58, 0x10, RZ ;  /* 0x000000103a567819 */ /* 0x000fe200000006ff */
[----:B------:R-:W-:Y:S01]  /*223c0*/  FFMA.FTZ R145, R145, R84, R8 ;  /* 0x0000005491917223 */ /* 0x000fe20000010008 */
[----:B------:R-:W-:Y:S01]  /*223d0*/  IMAD.U32 R84, R34, 0x10000, RZ ;  /* 0x0001000022547824 */ /* 0x000fe200078e00ff */
[----:B------:R-:W-:Y:S01]  /*223e0*/  SHF.L.U32 R110, R48, 0x10, RZ ;  /* 0x00000010306e7819 */ /* 0x000fe200000006ff */
[----:B------:R-:W-:Y:S01]  /*223f0*/  FFMA.FTZ R90, R125, R90, R18 ;  /* 0x0000005a7d5a7223 */ /* 0x000fe20000010012 */
[----:B------:R-:W-:Y:S01]  /*22400*/  FFMA.FTZ R109, R109, R86, R26 ;  /* 0x000000566d6d7223 */ /* 0x000fe2000001001a */
[----:B------:R-:W-:Y:S01]  /*22410*/  SHF.L.U32 R86, R56, 0x10, RZ ;  /* 0x0000001038567819 */ /* 0x000fe200000006ff */
[----:B------:R-:W-:Y:S01]  /*22420*/  FFMA.FTZ R153, R153, R84, R2 ;  /* 0x0000005499997223 */ /* 0x000fe20000010002 */
[----:B------:R-:W-:Y:S01]  /*22430*/  F2FP.BF16.F32.PACK_AB R84, R192, R95 ;  /* 0x0000005fc054723e */ /* 0x000fe200000010ff */
[----:B------:R-:W-:Y:S01]  /*22440*/  FFMA.FTZ R110, R121, R110, R20 ;  /* 0x0000006e796e7223 */ /* 0x000fe20000010014 */
[----:B------:R-:W-:Y:S01]  /*22450*/  F2FP.BF16.F32.PACK_AB R95, R160, R239 ;  /* 0x000000efa05f723e */ /* 0x000fe200000010ff */
[----:B------:R-:W-:Y:S01]  /*22460*/  FFMA.FTZ R105, R105, R86, R28 ;  /* 0x0000005669697223 */ /* 0x000fe2000001001c */
[----:B------:R-:W-:Y:S01]  /*22470*/  IMAD.U32 R86, R53, 0x10000, RZ ;  /* 0x0001000035567824 */ /* 0x000fe200078e00ff */
[----:B------:R-:W-:Y:S01]  /*22480*/  F2FP.BF16.F32.PACK_AB R98, R152, R191 ;  /* 0x000000bf9862723e */ /* 0x000fe200000010ff */
[----:B------:R-:W-:Y:S01]  /*22490*/  VIADD R239, R113, 0x80 ;  /* 0x0000008071ef7836 */ /* 0x000fe20000000000 */
[----:B------:R-:W-:Y:S01]  /*224a0*/  F2FP.BF16.F32.PACK_AB R96, R250, R237 ;  /* 0x000000edfa60723e */ /* 0x000fe200000010ff */
[----:B------:R-:W-:Y:S01]  /*224b0*/  FFMA.FTZ R118, R118, R86, R23 ;  /* 0x0000005676767223 */ /* 0x000fe20000010017 */
[----:B------:R-:W-:Y:S01]  /*224c0*/  IMAD.U32 R86, R51, 0x10000, RZ ;  /* 0x0001000033567824 */ /* 0x000fe200078e00ff */
[----:B------:R-:W-:-:S02]  /*224d0*/  F2FP.BF16.F32.PACK_AB R100, R148, R105 ;  /* 0x000000699464723e */ /* 0x000fc400000010ff */
        /* <DEDUP_REMOVED lines=8> */
[----:B------:R-:W-:-:S03]  /*22560*/  F2FP.BF16.F32.PACK_AB R107, R107, R122 ;  /* 0x0000007a6b6b723e */ /* 0x000fc600000010ff */
[----:B------:R-:W-:Y:S01]  /*22570*/  FFMA.FTZ R138, R138, R86, R13 ;  /* 0x000000568a8a7223 */ /* 0x000fe2000001000d */
[----:B------:R-:W-:-:S04]  /*22580*/  IMAD.U32 R86, R45, 0x10000, RZ ;  /* 0x000100002d567824 */ /* 0x000fc800078e00ff */
[----:B------:R-:W-:Y:S01]  /*22590*/  FFMA.FTZ R134, R134, R86, R15 ;  /* 0x0000005686867223 */ /* 0x000fe2000001000f */
[----:B------:R-:W-:-:S04]  /*225a0*/  SHF.L.U32 R86, R42, 0x10, RZ ;  /* 0x000000102a567819 */ /* 0x000fc800000006ff */
[----:B------:R-:W-:Y:S01]  /*225b0*/  F2FP.BF16.F32.PACK_AB R89, R135, R134 ;  /* 0x000000868759723e */ /* 0x000fe200000010ff */
[----:B------:R-:W-:Y:S01]  /*225c0*/  FFMA.FTZ R141, R141, R86, R10 ;  /* 0x000000568d8d7223 */ /* 0x000fe2000001000a */
[----:B------:R-:W-:-:S04]  /*225d0*/  IMAD.U32 R86, R40, 0x10000, RZ ;  /* 0x0001000028567824 */ /* 0x000fc800078e00ff */
[----:B------:R-:W-:Y:S01]  /*225e0*/  FFMA.FTZ R137, R137, R86, R12 ;  /* 0x0000005689897223 */ /* 0x000fe2000001000c */
[----:B------:R-:W-:Y:S02]  /*225f0*/  F2FP.BF16.F32.PACK_AB R86, R238, R245 ;  /* 0x000000f5ee56723e */ /* 0x000fe400000010ff */
[----:B------:R-:W0:Y:S02]  /*22600*/  LDC.64 R244, c[0x0][0x2b8] ;  /* 0x0000ae00fff47b82 */ /* 0x000e240000000a00 */
[----:B0-----:R-:W-:-:S04]  /*22610*/  IMAD.WIDE.U32 R162, R113, 0x10, R244 ;  /* 0x0000001071a27825 */ /* 0x001fc800078e00f4 */
[--C-:B------:R-:W-:Y:S01]  /*22620*/  IMAD.WIDE.U32 R246, R247, 0x10, R244.reuse ;  /* 0x00000010f7f67825 */ /* 0x100fe200078e00f4 */
[----:B------:R0:W-:Y:S03]  /*22630*/  STG.E.128 desc[UR6][R162.64], R84 ;  /* 0x00000054a2007986 */ /* 0x0001e6000c101d06 */
[--C-:B------:R-:W-:Y:S01]  /*22640*/  IMAD.WIDE.U32 R242, R243, 0x10, R244.reuse ;  /* 0x00000010f3f27825 */ /* 0x100fe200078e00f4 */
[----:B------:R1:W-:Y:S03]  /*22650*/  STG.E.128 desc[UR6][R246.64], R92 ;  /* 0x0000005cf6007986 */ /* 0x0003e6000c101d06 */
[--C-:B------:R-:W-:Y:S01]  /*22660*/  IMAD.WIDE.U32 R240, R241, 0x10, R244.reuse ;  /* 0x00000010f1f07825 */ /* 0x100fe200078e00f4 */
[----:B------:R2:W-:Y:S03]  /*22670*/  STG.E.128 desc[UR6][R242.64], R96 ;  /* 0x00000060f2007986 */ /* 0x0005e6000c101d06 */
[--C-:B------:R-:W-:Y:S01]  /*22680*/  IMAD.WIDE.U32 R238, R239, 0x10, R244.reuse ;  /* 0x00000010efee7825 */ /* 0x100fe200078e00f4 */
[----:B------:R3:W-:Y:S03]  /*22690*/  STG.E.128 desc[UR6][R240.64], R100 ;  /* 0x00000064f0007986 */ /* 0x0007e6000c101d06 */
[----:B------:R-:W-:Y:S01]  /*226a0*/  IMAD.WIDE.U32 R160, R161, 0x10, R244 ;  /* 0x00000010a1a07825 */ /* 0x000fe200078e00f4 */
[----:B------:R4:W-:Y:S01]  /*226b0*/  STG.E.128 desc[UR6][R238.64], R104 ;  /* 0x00000068ee007986 */ /* 0x0009e2000c101d06 */
[----:B0-----:R-:W-:-:S02]  /*226c0*/  IADD3 R163, R113, 0xa0, RZ ;  /* 0x000000a071a37810 */ /* 0x001fc40007ffe0ff */
[--C-:B------:R-:W-:Y:S01]  /*226d0*/  IMAD.WIDE.U32 R122, R123, 0x10, R244.reuse ;  /* 0x000000107b7a7825 */ /* 0x100fe200078e00f4 */
[----:B------:R-:W-:Y:S02]  /*226e0*/  IADD3 R113, R113, 0x120, RZ ;  /* 0x0000012071717810 */ /* 0x000fe40007ffe0ff */
        /* <DEDUP_REMOVED lines=8> */
[----:B------:R-:W-:Y:S01]  /*22770*/  F2FP.BF16.F32.PACK_AB R90, R112, R133 ;  /* 0x00000085705a723e */ /* 0x000fe200000010ff */
[----:B------:R4:W-:Y:S01]  /*22780*/  STG.E.128 desc[UR6][R162.64], R84 ;  /* 0x00000054a2007986 */ /* 0x0009e2000c101d06 */
        /* <DEDUP_REMOVED lines=10> */
[----:B---3--:R-:W-:Y:S02]  /*22830*/  F2FP.BF16.F32.PACK_AB R103, R108, R157 ;  /* 0x0000009d6c67723e */ /* 0x008fe400000010ff */
[----:B------:R-:W-:Y:S01]  /*22840*/  F2FP.BF16.F32.PACK_AB R102, R136, R153 ;  /* 0x000000998866723e */ /* 0x000fe200000010ff */
[----:B------:R4:W-:Y:S01]  /*22850*/  STG.E.128 desc[UR6][R118.64], R96 ;  /* 0x0000006076007986 */ /* 0x0009e2000c101d06 */
[----:B------:R-:W-:Y:S02]  /*22860*/  F2FP.BF16.F32.PACK_AB R101, R159, R158 ;  /* 0x0000009e9f65723e */ /* 0x000fe400000010ff */
[----:B------:R-:W-:-:S05]  /*22870*/  F2FP.BF16.F32.PACK_AB R100, R132, R151 ;  /* 0x000000978464723e */ /* 0x000fca00000010ff */
[----:B------:R4:W-:Y:S02]  /*22880*/  STG.E.128 desc[UR6][R244.64], R100 ;  /* 0x00000064f4007986 */ /* 0x0009e4000c101d06 */
.L_x_26849:
[----:B------:R-:W-:Y:S05]  /*22890*/  BSYNC B1 ;  /* 0x0000000000017941 */ /* 0x000fea0003800000 */
.L_x_26848:
[----:B----4-:R-:W0:Y:S02]  /*228a0*/  LDC.64 R84, c[0x0][0x210] ;  /* 0x00008400ff547b82 */ /* 0x010e240000000a00 */
[----:B0-----:R-:W-:-:S05]  /*228b0*/  IMAD R236, R84, 0x4, R236 ;  /* 0x0000000454ec7824 */ /* 0x001fca00078e02ec */
[----:B------:R-:W-:-:S13]  /*228c0*/  ISETP.GE.AND P0, PT, R236, R85, PT ;  /* 0x00000055ec00720c */ /* 0x000fda0003f06270 */
[----:B------:R-:W-:Y:S05]  /*228d0*/  @!P0 BRA `(.L_x_26850) ;  /* 0xfffffde800008947 */ /* 0x000fea000383ffff */
[----:B------:R-:W-:Y:S05]  /*228e0*/  BSYNC B0 ;  /* 0x0000000000007941 */ /* 0x000fea0003800000 */
.L_x_26106:
[----:B------:R-:W-:Y:S05]  /*228f0*/  EXIT ;  /* 0x000000000000794d */ /* 0x000fea0003800000 */
.L_x_26847:
        /* <DEDUP_REMOVED lines=8> */
.L_x_26852:
[----:B------:R-:W-:Y:S05]  /*22980*/  BSYNC B1 ;  /* 0x0000000000017941 */ /* 0x000fea0003800000 */
.L_x_26851:
        /* <DEDUP_REMOVED lines=9> */
.L_x_26853:
[----:B------:R-:W-:Y:S02]  /*22a20*/  IMAD.MOV.U32 R247, RZ, RZ, 0x4 ;  /* 0x00000004fff77424 */ /* 0x000fe400078e00ff */
[----:B------:R-:W-:-:S04]  /*22a30*/  IMAD.MOV.U32 R191, RZ, RZ, R243 ;  /* 0x000000ffffbf7224 */ /* 0x000fc800078e00f3 */
[----:B------:R-:W-:-:S05]  /*22a40*/  FADD.FTZ R193, R192, R191 ;  /* 0x000000bfc0c17221 */ /* 0x000fca0000010000 */
[----:B------:R-:W-:-:S07]  /*22a50*/  MOV R246, R193 ;  /* 0x000000c100f67202 */ /* 0x000fce0000000f00 */
[----:B------:R-:W-:Y:S05]  /*22a60*/  WARPSYNC.COLLECTIVE R245, `(.L_x_26854) ;  /* 0x00000000f5087348 */ /* 0x000fea0003c00000 */
[----:B------:R0:W1:Y:S02]  /*22a70*/  SHFL.BFLY P1, R243, R246, R247, R248 ;  /* 0x0c0000f7f6f37389 */ /* 0x00006400000200f8 */
[----:B01----:R-:W-:Y:S01]  /*22a80*/  ENDCOLLECTIVE ;  /* 0x000000000000791b */ /* 0x003fe20003800000 */
.L_x_26854:
[----:B------:R-:W-:Y:S01]  /*22a90*/  HFMA2.MMA R247, -RZ, RZ, 0, 4.76837158203125e-07 ;  /* 0x00000008fff77435 */ /* 0x000fe200000001ff */
[----:B------:R-:W-:-:S05]  /*22aa0*/  MOV R238, R243 ;  /* 0x000000f300ee7202 */ /* 0x000fca0000000f00 */
[----:B------:R-:W-:-:S04]  /*22ab0*/  FADD.FTZ R238, R193, R238 ;  /* 0x000000eec1ee7221 */ /* 0x000fc80000010000 */
[----:B------:R-:W-:-:S07]  /*22ac0*/  IMAD.MOV.U32 R246, RZ, RZ, R238 ;  /* 0x000000fffff67224 */ /* 0x000fce00078e00ee */
[----:B------:R-:W-:Y:S05]  /*22ad0*/  WARPSYNC.COLLECTIVE R245, `(.L_x_26855) ;  /* 0x00000000f5087348 */ /* 0x000fea0003c00000 */
[----:B------:R0:W1:Y:S02]  /*22ae0*/  SHFL.BFLY P1, R243, R246, R247, R248 ;  /* 0x0c0000f7f6f37389 */ /* 0x00006400000200f8 */
[----:B01----:R-:W-:Y:S01]  /*22af0*/  ENDCOLLECTIVE ;  /* 0x000000000000791b */ /* 0x003fe20003800000 */
.L_x_26855:
        /* <DEDUP_REMOVED lines=8> */
.L_x_26856:
        /* <DEDUP_REMOVED lines=168> */
.L_x_26857:
[----:B------:R-:W-:Y:S02]  /*23600*/  IMAD.MOV.U32 R247, RZ, RZ, 0x2 ;  /* 0x00000002fff77424 */ /* 0x000fe400078e00ff */
[----:B------:R-:W-:-:S04]  /*23610*/  IMAD.MOV.U32 R193, RZ, RZ, R243 ;  /* 0x000000ffffc17224 */ /* 0x000fc800078e00f3 */
[----:B------:R-:W-:-:S05]  /*23620*/  FADD.FTZ R193, R190, R193 ;  /* 0x000000c1bec17221 */ /* 0x000fca0000010000 */
[----:B------:R-:W-:-:S07]  /*23630*/  MOV R246, R193 ;  /* 0x000000c100f67202 */ /* 0x000fce0000000f00 */
[----:B------:R-:W-:Y:S05]  /*23640*/  WARPSYNC.COLLECTIVE R245, `(.L_x_26858) ;  /* 0x00000000f5087348 */ /* 0x000fea0003c00000 */
[----:B------:R0:W1:Y:S02]  /*23650*/  SHFL.BFLY P1, R243, R246, R247, R248 ;  /* 0x0c0000f7f6f37389 */ /* 0x00006400000200f8 */
[----:B01----:R-:W-:Y:S01]  /*23660*/  ENDCOLLECTIVE ;  /* 0x000000000000791b */ /* 0x003fe20003800000 */
.L_x_26858:
[----:B------:R-:W-:Y:S01]  /*23670*/  HFMA2.MMA R247, -RZ, RZ, 0, 2.384185791015625e-07 ;  /* 0x00000004fff77435 */ /* 0x000fe200000001ff */
[----:B------:R-:W-:-:S05]  /*23680*/  MOV R192, R243 ;  /* 0x000000f300c07202 */ /* 0x000fca0000000f00 */
[----:B------:R-:W-:-:S04]  /*23690*/  FADD.FTZ R192, R193, R192 ;  /* 0x000000c0c1c07221 */ /* 0x000fc80000010000 */
[----:B------:R-:W-:-:S07]  /*236a0*/  IMAD.MOV.U32 R246, RZ, RZ, R192 ;  /* 0x000000fffff67224 */ /* 0x000fce00078e00c0 */
[----:B------:R-:W-:Y:S05]  /*236b0*/  WARPSYNC.COLLECTIVE R245, `(.L_x_26859) ;  /* 0x00000000f5087348 */ /* 0x000fea0003c00000 */
[----:B------:R0:W1:Y:S02]  /*236c0*/  SHFL.BFLY P1, R243, R246, R247, R248 ;  /* 0x0c0000f7f6f37389 */ /* 0x00006400000200f8 */
[----:B01----:R-:W-:Y:S01]  /*236d0*/  ENDCOLLECTIVE ;  /* 0x000000000000791b */ /* 0x003fe20003800000 */
.L_x_26859:
[----:B------:R-:W-:Y:S02]  /*236e0*/  IMAD.MOV.U32 R247, RZ, RZ, 0x8 ;  /* 0x00000008fff77424 */ /* 0x000fe400078e00ff */
[----:B------:R-:W-:-:S04]  /*236f0*/  IMAD.MOV.U32 R237, RZ, RZ, R243 ;  /* 0x000000ffffed7224 */ /* 0x000fc800078e00f3 */
[----:B------:R-:W-:-:S05]  /*23700*/  FADD.FTZ R237, R192, R237 ;  /* 0x000000edc0ed7221 */ /* 0x000fca0000010000 */
[----:B------:R-:W-:-:S07]  /*23710*/  MOV R246, R237 ;  /* 0x000000ed00f67202 */ /* 0x000fce0000000f00 */
[----:B------:R-:W-:Y:S05]  /*23720*/  WARPSYNC.COLLECTIVE R245, `(.L_x_26860) ;  /* 0x00000000f5087348 */ /* 0x000fea0003c00000 */
[----:B------:R0:W1:Y:S02]  /*23730*/  SHFL.BFLY P1, R243, R246, R247, R248 ;  /* 0x0c0000f7f6f37389 */ /* 0x00006400000200f8 */
[----:B01----:R-:W-:Y:S01]  /*23740*/  ENDCOLLECTIVE ;  /* 0x000000000000791b */ /* 0x003fe20003800000 */
.L_x_26860:
[----:B------:R-:W-:Y:S01]  /*23750*/  HFMA2.MMA R247, -RZ, RZ, 0, 9.5367431640625e-07 ;  /* 0x00000010fff77435 */ /* 0x000fe200000001ff */
[----:B------:R-:W-:-:S05]  /*23760*/  MOV R238, R243 ;  /* 0x000000f300ee7202 */ /* 0x000fca0000000f00 */
[----:B------:R-:W-:-:S04]  /*23770*/  FADD.FTZ R238, R237, R238 ;  /* 0x000000eeedee7221 */ /* 0x000fc80000010000 */
[----:B------:R-:W-:-:S07]  /*23780*/  IMAD.MOV.U32 R246, RZ, RZ, R238 ;  /* 0x000000fffff67224 */ /* 0x000fce00078e00ee */
[----:B------:R-:W-:Y:S05]  /*23790*/  WARPSYNC.COLLECTIVE R245, `(.L_x_26861) ;  /* 0x00000000f5087348 */ /* 0x000fea0003c00000 */
[----:B------:R0:W1:Y:S02]  /*237a0*/  SHFL.BFLY P1, R243, R246, R247, R248 ;  /* 0x0c0000f7f6f37389 */ /* 0x00006400000200f8 */
[----:B01----:R-:W-:Y:S01]  /*237b0*/  ENDCOLLECTIVE ;  /* 0x000000000000791b */ /* 0x003fe20003800000 */
.L_x_26861:
[----:B------:R-:W-:Y:S05]  /*237c0*/  BRA `(.L_x_26862) ;  /* 0xffffffd400187947 */ /* 0x000fea000383ffff */
.L_x_26863:
        /* <DEDUP_REMOVED lines=11> */
.L_x_72339:


//--------------------- .text._ZN10layer_norm13ln_fwd_kernelINS_13Kernel_traitsI13__nv_bfloat16S2_fS2_fjLj2560ELj1ELj4ELj1ELj16ENS_18Kernel_traits_baseILj2560ES2_S2_fS2_fjLj128EEEEELb1ELb1ELb0ELb0EEEvNS_9FwdParamsE --------------------------
	.section	.text._ZN10layer_norm13ln_fwd_kernelINS_13Kernel_traitsI13__nv_bfloat16S2_fS2_fjLj2560ELj1ELj4ELj1ELj16ENS_18Kernel_traits_baseILj2560ES2_S2_fS2_fjLj128EEEEELb1ELb1ELb0ELb0EEEvNS_9FwdParamsE,"ax",@progbits
	.align	128
        .global         _ZN10layer_norm13ln_fwd_kernelINS_13Kernel_traitsI13__nv_bfloat16S2_fS2_fjLj2560ELj1ELj4ELj1ELj16ENS_18Kernel_traits_baseILj2560ES2_S2_fS2_fjLj128EEEEELb1ELb1ELb0ELb0EEEvNS_9FwdParamsE
        .type           _ZN10layer_norm13ln_fwd_kernelINS_13Kernel_traitsI13__nv_bfloat16S2_fS2_fjLj2560ELj1ELj4ELj1ELj16ENS_18Kernel_traits_baseILj2560ES2_S2_fS2_fjLj128EEEEELb1ELb1ELb0ELb0EEEvNS_9FwdParamsE,@function
        .size           _ZN10layer_norm13ln_fwd_kernelINS_13Kernel_traitsI13__nv_bfloat16S2_fS2_fjLj2560ELj1ELj4ELj1ELj16ENS_18Kernel_traits_baseILj2560ES2_S2_fS2_fjLj128EEEEELb1ELb1ELb0ELb0EEEvNS_9FwdParamsE,(.L_x_72340 - _ZN10layer_norm13ln_fwd_kernelINS_13Kernel_traitsI13__nv_bfloat16S2_fS2_fjLj2560ELj1ELj4ELj1ELj16ENS_18Kernel_traits_baseILj2560ES2_S2_fS2_fjLj128EEEEELb1ELb1ELb0ELb0EEEvNS_9FwdParamsE)
        .other          _ZN10layer_norm13ln_fwd_kernelINS_13Kernel_traitsI13__nv_bfloat16S2_fS2_fjLj2560ELj1ELj4ELj1ELj16ENS_18Kernel_traits_baseILj2560ES2_S2_fS2_fjLj128EEEEELb1ELb1ELb0ELb0EEEvNS_9FwdParamsE,@"STO_CUDA_ENTRY STV_DEFAULT"
_ZN10layer_norm13ln_fwd_kernelINS_13Kernel_traitsI13__nv_bfloat16S2_fS2_fjLj2560ELj1ELj4ELj1ELj16ENS_18Kernel_traits_baseILj2560ES2_S2_fS2_fjLj128EEEEELb1ELb1ELb0ELb0EEEvNS_9FwdParamsE:
.text._ZN10layer_norm13ln_fwd_kernelINS_13Kernel_traitsI13__nv_bfloat16S2_fS2_fjLj2560ELj1ELj4ELj1ELj16ENS_18Kernel_traits_baseILj2560ES2_S2_fS2_fjLj128EEEEELb1ELb1ELb0ELb0EEEvNS_9FwdParamsE:
        /* <DEDUP_REMOVED lines=115> */
.L_x_26865:
[----:B------:R-:W-:Y:S05]  /*0730*/  BSYNC B0 ;  /* 0x0000000000007941 */ /* 0x000fea0003800000 */
.L_x_26864:
        /* <DEDUP_REMOVED lines=26> */
.L_x_26867:
[----:B------:R-:W-:Y:S05]  /*08e0*/  BSYNC B0 ;  /* 0x0000000000007941 */ /* 0x000fea0003800000 */
.L_x_26866:
        /* <DEDUP_REMOVED lines=26> */
.L_x_26869:
[----:B------:R-:W-:Y:S05]  /*0a90*/  BSYNC B0 ;  /* 0x0000000000007941 */ /* 0x000fea0003800000 */
.L_x_26868:
        /* <DEDUP_REMOVED lines=26> */
.L_x_26871:
[----:B------:R-:W-:Y:S05]  /*0c40*/  BSYNC B0 ;  /* 0x0000000000007941 */ /* 0x000fea0003800000 */
.L_x_26870:
        /* <DEDUP_REMOVED lines=26> */
.L_x_26873:
[----:B------:R-:W-:Y:S05]  /*0df0*/  BSYNC B0 ;  /* 0x0000000000007941 */ /* 0x000fea0003800000 */
.L_x_26872:
        /* <DEDUP_REMOVED lines=35> */
.L_x_26875:
[----:B------:R-:W-:Y:S05]  /*1030*/  BSYNC B0 ;  /* 0x0000000000007941 */ /* 0x000fea0003800000 */
.L_x_26874:
        /* <DEDUP_REMOVED lines=34> */
.L_x_26877:
[----:B------:R-:W-:Y:S05]  /*1260*/  BSYNC B0 ;  /* 0x0000000000007941 */ /* 0x000fea0003800000 */
.L_x_26876:
        /* <DEDUP_REMOVED lines=29> */
.L_x_26879:
[----:B------:R-:W-:Y:S05]  /*1440*/  BSYNC B0 ;  /* 0x0000000000007941 */ /* 0x000fea0003800000 */
.L_x_26878:
        /* <DEDUP_REMOVED lines=30> */
.L_x_26881:
[----:B------:R-:W-:Y:S05]  /*1630*/  BSYNC B0 ;  /* 0x0000000000007941 */ /* 0x000fea0003800000 */
.L_x_26880:
        /* <DEDUP_REMOVED lines=28> */
.L_x_26883:
[----:B------:R-:W-:Y:S05]  /*1800*/  BSYNC B0 ;  /* 0x0000000000007941 */ /* 0x000fea0003800000 */
.L_x_26882:
        /* <DEDUP_REMOVED lines=11> */
[----:B------:R-:W-:Y:S01]  /*18c0*/  PRMT R163, R43, 0x7632, R163 ;  /* 0x000076322ba37816 */ /* 0x000fe200000000a3 */
[----:B------:R-:W-:Y:S01]  /*18d0*/  IMAD.U32 R239, R40, 0x10000, RZ ;  /* 0x0001000028ef7824 */ /* 0x000fe200078e00ff */
[----:B------:R1:W-:Y:S01]  /*18e0*/  STL [R1+0x184], R168 ;  /* 0x000184a801007387 */ /* 0x0003e20000100800 */
[----:B------:R-:W-:Y:S01]  /*18f0*/  IMAD.U32 R237, R42, 0x10000, RZ ;  /* 0x000100002aed7824 */ /* 0x000fe200078e00ff */
[----:B------:R-:W-:Y:S01]  /*1900*/  PRMT R187, R61, 0x7632, R187 ;  /* 0x000076323dbb7816 */ /* 0x000fe200000000bb */
[----:B------:R-:W-:Y:S01]  /*1910*/  IMAD.U32 R236, R43, 0x10000, RZ ;  /* 0x000100002bec7824 */ /* 0x000fe200078e00ff */
[----:B------:R-:W-:Y:S01]  /*1920*/  STL [R1+0x180], R170 ;  /* 0x000180aa01007387 */ /* 0x000fe20000100800 */
[----:B------:R-:W-:Y:S01]  /*1930*/  PRMT R185, R62, 0x7632, R185 ;  /* 0x000076323eb97816 */ /* 0x000fe200000000b9 */
[----:B0-----:R-:W-:Y:S01]  /*1940*/  IMAD.U32 R169, R59, 0x10000, RZ ;  /* 0x000100003ba97824 */ /* 0x001fe200078e00ff */
[----:B------:R-:W-:Y:S01]  /*1950*/  PRMT R181, R72, 0x7632, R181 ;  /* 0x0000763248b57816 */ /* 0x000fe200000000b5 */
[----:B------:R-:W-:Y:S01]  /*1960*/  ULDC.64 UR26, c[0x0][0x270] ;  /* 0x00009c00001a7ab9 */ /* 0x000fe20000000a00 */
[----:B------:R-:W-:Y:S01]  /*1970*/  PRMT R179, R73, 0x7632, R179 ;  /* 0x0000763249b37816 */ /* 0x000fe200000000b3 */
[----:B-1----:R-:W-:Y:S01]  /*1980*/  IMAD.U32 R168, R68, 0x10000, RZ ;  /* 0x0001000044a87824 */ /* 0x002fe200078e00ff */
[----:B------:R-:W-:Y:S01]  /*1990*/  SHF.L.U32 R68, R69, 0x10, RZ ;  /* 0x0000001045447819 */ /* 0x000fe200000006ff */
[----:B------:R-:W-:Y:S01]  /*19a0*/  STL [R1+0x17c], R169 ;  /* 0x00017ca901007387 */ /* 0x000fe20000100800 */
[----:B------:R-:W-:Y:S01]  /*19b0*/  IMAD.U32 R69, R71, 0x10000, RZ ;  /* 0x0001000047457824 */ /* 0x000fe200078e00ff */
[----:B------:R-:W-:Y:S01]  /*19c0*/  PRMT R174, R75, 0x7632, R174 ;  /* 0x000076324bae7816 */ /* 0x000fe200000000ae */
[----:B------:R-:W-:Y:S01]  /*19d0*/  IMAD.U32 R234, R13, 0x10000, RZ ;  /* 0x000100000dea7824 */ /* 0x000fe200078e00ff */
[----:B------:R-:W-:Y:S01]  /*19e0*/  STL [R1+0x178], R168 ;  /* 0x000178a801007387 */ /* 0x000fe20000100800 */
[----:B------:R-:W-:Y:S01]  /*19f0*/  PRMT R56, R84, 0x7632, R56 ;  /* 0x0000763254387816 */ /* 0x000fe20000000038 */
[----:B------:R-:W-:Y:S01]  /*1a00*/  IMAD.U32 R233, R14, 0x10000, RZ ;  /* 0x000100000ee97824 */ /* 0x000fe200078e00ff */
[----:B------:R-:W-:Y:S01]  /*1a10*/  PRMT R58, R86, 0x7632, R58 ;  /* 0x00007632563a7816 */ /* 0x000fe2000000003a */
[----:B------:R0:W-:Y:S01]  /*1a20*/  STL [R1+0x174], R68 ;  /* 0x0001744401007387 */ /* 0x0001e20000100800 */
[----:B------:R-:W-:Y:S01]  /*1a30*/  PRMT R59, R87, 0x7632, R59 ;  /* 0x00007632573b7816 */ /* 0x000fe2000000003b */
[----:B------:R-:W-:Y:S01]  /*1a40*/  BSSY B0, `(.L_x_26884) ;  /* 0x000216a000007945 */ /* 0x000fe20003800000 */
[----:B------:R-:W-:Y:S01]  /*1a50*/  SHF.L.U32 R238, R41, 0x10, RZ ;  /* 0x0000001029ee7819 */ /* 0x000fe200000006ff */
[----:B------:R1:W-:Y:S01]  /*1a60*/  STL [R1+0x170], R70 ;  /* 0x0001704601007387 */ /* 0x0003e20000100800 */
[----:B------:R-:W-:Y:S01]  /*1a70*/  PRMT R42, R13, 0x7632, R42 ;  /* 0x000076320d2a7816 */ /* 0x000fe2000000002a */
[----:B------:R-:W-:Y:S01]  /*1a80*/  UISETP.NE.U32.AND UP0, UPT, UR26, URZ, UPT ;  /* 0x0000003f1a00728c */ /* 0x000fe2000bf05070 */
[----:B------:R-:W-:Y:S01]  /*1a90*/  PRMT R43, R14, 0x7632, R43 ;  /* 0x000076320e2b7816 */ /* 0x000fe2000000002b */
[----:B------:R2:W-:Y:S01]  /*1aa0*/  STL [R1+0x16c], R69 ;  /* 0x00016c4501007387 */ /* 0x0005e20000100800 */
[----:B------:R-:W-:Y:S01]  /*1ab0*/  PRMT R189, R60, 0x7632, R189 ;  /* 0x000076323cbd7816 */ /* 0x000fe200000000bd */
[----:B------:R-:W-:Y:S01]  /*1ac0*/  IMAD.U32 R231, R164, 0x10000, RZ ;  /* 0x00010000a4e77824 */ /* 0x000fe200078e00ff */
[----:B0-----:R-:W-:Y:S01]  /*1ad0*/  SHF.L.U32 R68, R80, 0x10, RZ ;  /* 0x0000001050447819 */ /* 0x001fe200000006ff */
[----:B------:R-:W-:Y:S01]  /*1ae0*/  IMAD.U32 R230, R165, 0x10000, RZ ;  /* 0x00010000a5e67824 */ /* 0x000fe200078e00ff */
[----:B------:R-:W-:Y:S01]  /*1af0*/  PRMT R183, R63, 0x7632, R183 ;  /* 0x000076323fb77816 */ /* 0x000fe200000000b7 */
[----:B-1----:R-:W-:Y:S01]  /*1b00*/  IMAD.U32 R70, R81, 0x10000, RZ ;  /* 0x0001000051467824 */ /* 0x002fe200078e00ff */
[----:B------:R-:W-:Y:S01]  /*1b10*/  PRMT R177, R74, 0x7632, R177 ;  /* 0x000076324ab17816 */ /* 0x000fe200000000b1 */
[----:B------:R0:W-:Y:S01]  /*1b20*/  STL [R1+0x168], R68 ;  /* 0x0001684401007387 */ /* 0x0001e20000100800 */
[----:B------:R-:W-:Y:S01]  /*1b30*/  PRMT R57, R85, 0x7632, R57 ;  /* 0x0000763255397816 */ /* 0x000fe20000000039 */
        /* <DEDUP_REMOVED lines=8> */
[----:B0-----:R-:W-:Y:S01]  /*1bc0*/  SHF.L.U32 R68, R83, 0x10, RZ ;  /* 0x0000001053447819 */ /* 0x001fe200000006ff */
[----:B------:R-:W-:Y:S01]  /*1bd0*/  IMAD.U32 R252, R111, 0x10000, RZ ;  /* 0x000100006ffc7824 */ /* 0x000fe200078e00ff */
[----:B------:R-:W-:Y:S01]  /*1be0*/  SHF.L.U32 R247, R48, 0x10, RZ ;  /* 0x0000001030f77819 */ /* 0x000fe200000006ff */
[----:B------:R-:W-:Y:S01]  /*1bf0*/  IMAD.U32 R251, R52, 0x10000, RZ ;  /* 0x0001000034fb7824 */ /* 0x000fe200078e00ff */
[----:B------:R-:W-:Y:S01]  /*1c00*/  SHF.L.U32 R244, R51, 0x10, RZ ;  /* 0x0000001033f47819 */ /* 0x000fe200000006ff */
[----:B-1----:R-:W-:Y:S01]  /*1c10*/  IMAD.U32 R70, R92, 0x10000, RZ ;  /* 0x000100005c467824 */ /* 0x002fe200078e00ff */
        /* <DEDUP_REMOVED lines=85> */
[----:B------:R-:W-:Y:S01]  /*2170*/  PRMT R140, R96, 0x7632, R140 ;  /* 0x00007632608c7816 */ /* 0x000fe2000000008c */
[----:B------:R-:W-:Y:S01]  /*2180*/  IMAD.U32 R190, R190, 0x10000, RZ ;  /* 0x00010000bebe7824 */ /* 0x000fe200078e00ff */
[----:B------:R-:W-:Y:S01]  /*2190*/  SHF.L.U32 R30, R30, 0x10, RZ ;  /* 0x000000101e1e7819 */ /* 0x000fe200000006ff */
[----:B------:R2:W-:Y:S01]  /*21a0*/  STL [R1+0x118], R69 ;  /* 0x0001184501007387 */ /* 0x0005e20000100800 */
[----:B------:R-:W-:Y:S01]  /*21b0*/  IMAD.U32 R186, R186, 0x10000, RZ ;  /* 0x00010000baba7824 */ /* 0x000fe200078e00ff */
[----:B0-----:R-:W-:Y:S01]  /*21c0*/  SHF.L.U32 R68, R141, 0x10, RZ ;  /* 0x000000108d447819 */ /* 0x001fe200000006ff */
[----:B------:R-:W-:Y:S01]  /*21d0*/  IMAD.U32 R184, R184, 0x10000, RZ ;  /* 0x00010000b8b87824 */ /* 0x000fe200078e00ff */
[----:B------:R-:W-:Y:S01]  /*21e0*/  PRMT R141, R97, 0x7632, R141 ;  /* 0x00007632618d7816 */ /* 0x000fe2000000008d */
[----:B------:R-:W-:Y:S01]  /*21f0*/  IMAD.U32 R180, R180, 0x10000, RZ ;  /* 0x00010000b4b47824 */ /* 0x000fe200078e00ff */
[----:B------:R-:W-:Y:S01]  /*2200*/  SHF.L.U32 R33, R33, 0x10, RZ ;  /* 0x0000001021217819 */ /* 0x000fe200000006ff */
[----:B-1----:R-:W-:Y:S01]  /*2210*/  IMAD.U32 R70, R142, 0x10000, RZ ;  /* 0x000100008e467824 */ /* 0x002fe200078e00ff */
[----:B------:R0:W-:Y:S01]  /*2220*/  STL [R1+0x114], R68 ;  /* 0x0001144401007387 */ /* 0x0001e20000100800 */
[----:B------:R-:W-:Y:S01]  /*2230*/  PRMT R142, R98, 0x7632, R142 ;  /* 0x00007632628e7816 */ /* 0x000fe2000000008e */
        /* <DEDUP_REMOVED lines=47> */
[----:B------:R-:W-:Y:S01]  /*2530*/  SHF.L.U32 R12, R139, 0x10, RZ ;  /* 0x000000108b0c7819 */ /* 0x000fe200000006ff */
[----:B--2---:R-:W-:Y:S01]  /*2540*/  IMAD.U32 R69, R8, 0x10000, RZ ;  /* 0x0001000008457824 */ /* 0x004fe200078e00ff */
[----:B------:R-:W-:Y:S01]  /*2550*/  SHF.L.U32 R177, R177, 0x10, RZ ;  /* 0x00000010b1b17819 */ /* 0x000fe200000006ff */
[----:B------:R-:W-:Y:S01]  /*2560*/  IMAD.U32 R8, R10, 0x10000, RZ ;  /* 0x000100000a087824 */ /* 0x000fe200078e00ff */
[----:B------:R-:W-:Y:S01]  /*2570*/  STL [R1+0xec], R70 ;  /* 0x0000ec4601007387 */ /* 0x000fe20000100800 */
[----:B------:R-:W-:Y:S01]  /*2580*/  SHF.L.U32 R10, R64, 0x10, RZ ;  /* 0x00000010400a7819 */ /* 0x000fe200000006ff */
[----:B------:R-:W-:Y:S01]  /*2590*/  IMAD.U32 R34, R34, 0x10000, RZ ;  /* 0x0001000022227824 */ /* 0x000fe200078e00ff */
[----:B------:R-:W-:Y:S01]  /*25a0*/  SHF.L.U32 R137, R57, 0x10, RZ ;  /* 0x0000001039897819 */ /* 0x000fe200000006ff */
[----:B------:R-:W-:Y:S01]  /*25b0*/  STL [R1+0xe8], R69 ;  /* 0x0000e84501007387 */ /* 0x000fe20000100800 */
[----:B0-----:R-:W-:Y:S01]  /*25c0*/  SHF.L.U32 R68, R9, 0x10, RZ ;  /* 0x0000001009447819 */ /* 0x001fe200000006ff */
[----:B------:R-:W-:Y:S01]  /*25d0*/  IMAD.U32 R9, R11, 0x10000, RZ ;  /* 0x000100000b097824 */ /* 0x000fe200078e00ff */
[----:B------:R-:W-:Y:S01]  /*25e0*/  SHF.L.U32 R11, R110, 0x10, RZ ;  /* 0x000000106e0b7819 */ /* 0x000fe200000006ff */
[----:B------:R-:W-:Y:S01]  /*25f0*/  IMAD.U32 R35, R35, 0x10000, RZ ;  /* 0x0001000023237824 */ /* 0x000fe200078e00ff */
        /* <DEDUP_REMOVED lines=17> */
[----:B------:R-:W-:Y:S01]  /*2710*/  ULDC.U8 UR25, c[0x0][0x2a0] ;  /* 0x0000a80000197ab9 */ /* 0x000fe20000000000 */
[----:B------:R-:W-:Y:S01]  /*2720*/  IMAD.U32 R179, R179, 0x10000, RZ ;  /* 0x00010000b3b37824 */ /* 0x000fe200078e00ff */
[----:B------:R-:W-:Y:S01]  /*2730*/  UISETP.NE.AND.EX UP0, UPT, UR27, URZ, UPT, UP0 ;  /* 0x0000003f1b00728c */ /* 0x000fe2000bf05300 */
[----:B-1----:R-:W-:Y:S01]  /*2740*/  IMAD.U32 R9, R66, 0x10000, RZ ;  /* 0x0001000042097824 */ /* 0x002fe200078e00ff */
[----:B------:R0:W-:Y:S01]  /*2750*/  STL [R1+0xd4], R8 ;  /* 0x0000d40801007387 */ /* 0x0001e20000100800 */
[----:B------:R-:W-:Y:S01]  /*2760*/  IMAD.U32 R174, R174, 0x10000, RZ ;  /* 0x00010000aeae7824 */ /* 0x000fe200078e00ff */
[----:B--2---:R-:W-:Y:S01]  /*2770*/  SHF.L.U32 R10, R67, 0x10, RZ ;  /* 0x00000010430a7819 */ /* 0x004fe200000006ff */
[----:B------:R-:W-:Y:S01]  /*2780*/  IMAD.U32 R138, R58, 0x10000, RZ ;  /* 0x000100003a8a7824 */ /* 0x000fe200078e00ff */
[----:B------:R1:W-:Y:S01]  /*2790*/  STL [R1+0xd0], R9 ;  /* 0x0000d00901007387 */ /* 0x0003e20000100800 */
[----:B------:R-:W-:Y:S01]  /*27a0*/  IMAD.U32 R139, R59, 0x10000, RZ ;  /* 0x000100003b8b7824 */ /* 0x000fe200078e00ff */
[----:B------:R-:W-:Y:S01]  /*27b0*/  ULDC UR34, c[0x0][0x218] ;  /* 0x0000860000227ab9 */ /* 0x000fe20000000800 */
[----:B------:R-:W-:Y:S01]  /*27c0*/  IMAD.U32 R141, R141, 0x10000, RZ ;  /* 0x000100008d8d7824 */ /* 0x000fe200078e00ff */
[----:B------:R2:W-:Y:S01]  /*27d0*/  STL [R1+0xcc], R10 ;  /* 0x0000cc0a01007387 */ /* 0x0005e20000100800 */
[----:B------:R-:W-:Y:S01]  /*27e0*/  IMAD.U32 R142, R142, 0x10000, RZ ;  /* 0x000100008e8e7824 */ /* 0x000fe200078e00ff */
[----:B------:R-:W-:Y:S01]  /*27f0*/  ULDC UR32, c[0x0][0x2d8] ;  /* 0x0000b60000207ab9 */ /* 0x000fe20000000800 */
[----:B0-----:R-:W-:Y:S01]  /*2800*/  IMAD.U32 R8, R76, 0x10000, RZ ;  /* 0x000100004c087824 */ /* 0x001fe200078e00ff */
[----:B------:R-:W-:Y:S01]  /*2810*/  ULDC.64 UR28, c[0x0][0x238] ;  /* 0x00008e00001c7ab9 */ /* 0x000fe20000000a00 */
[----:B------:R-:W-:Y:S01]  /*2820*/  IMAD.U32 R148, R148, 0x10000, RZ ;  /* 0x0001000094947824 */ /* 0x000fe200078e00ff */
[----:B------:R-:W-:Y:S01]  /*2830*/  UISETP.NE.AND UP1, UPT, UR25, URZ, UPT ;  /* 0x0000003f1900728c */ /* 0x000fe2000bf25270 */
[----:B-1----:R-:W-:Y:S01]  /*2840*/  IMAD.U32 R9, R77, 0x10000, RZ ;  /* 0x000100004d097824 */ /* 0x002fe200078e00ff */
[----:B------:R0:W-:Y:S01]  /*2850*/  STL [R1+0xc8], R8 ;  /* 0x0000c80801007387 */ /* 0x0001e20000100800 */
[----:B------:R-:W-:Y:S01]  /*2860*/  IMAD.U32 R150, R150, 0x10000, RZ ;  /* 0x0001000096967824 */ /* 0x000fe200078e00ff */
[----:B--2---:R-:W-:Y:S01]  /*2870*/  SHF.L.U32 R10, R78, 0x10, RZ ;  /* 0x000000104e0a7819 */ /* 0x004fe200000006ff */
[----:B------:R-:W-:Y:S01]  /*2880*/  IMAD.U32 R151, R151, 0x10000, RZ ;  /* 0x0001000097977824 */ /* 0x000fe200078e00ff */
[----:B------:R1:W-:Y:S01]  /*2890*/  STL [R1+0xc4], R9 ;  /* 0x0000c40901007387 */ /* 0x0003e20000100800 */
[----:B------:R-:W-:Y:S01]  /*28a0*/  IMAD.U32 R156, R156, 0x10000, RZ ;  /* 0x000100009c9c7824 */ /* 0x000fe200078e00ff */
[----:B------:R-:W-:Y:S01]  /*28b0*/  ULDC.64 UR30, c[0x0][0x240] ;  /* 0x00009000001e7ab9 */ /* 0x000fe20000000a00 */
[----:B------:R-:W-:Y:S01]  /*28c0*/  IMAD.U32 R157, R157, 0x10000, RZ ;  /* 0x000100009d9d7824 */ /* 0x000fe200078e00ff */
[----:B------:R2:W-:Y:S01]  /*28d0*/  STL [R1+0xc0], R10 ;  /* 0x0000c00a01007387 */ /* 0x0005e20000100800 */
[----:B------:R-:W-:-:S02]  /*28e0*/  IMAD.U32 R159, R159, 0x10000, RZ ;  /* 0x000100009f9f7824 */ /* 0x000fc400078e00ff */
[----:B0-----:R-:W-:Y:S02]  /*28f0*/  IMAD.U32 R8, R79, 0x10000, RZ ;  /* 0x000100004f087824 */ /* 0x001fe400078e00ff */
[----:B------:R-:W-:Y:S02]  /*2900*/  IMAD.U32 R162, R162, 0x10000, RZ ;  /* 0x00010000a2a27824 */ /* 0x000fe400078e00ff */
[----:B-1----:R-:W-:Y:S01]  /*2910*/  IMAD.U32 R9, R88, 0x10000, RZ ;  /* 0x0001000058097824 */ /* 0x002fe200078e00ff */
[----:B------:R0:W-:Y:S01]  /*2920*/  STL [R1+0xbc], R8 ;  /* 0x0000bc0801007387 */ /* 0x0001e20000100800 */
[----:B------:R-:W-:Y:S01]  /*2930*/  IMAD.U32 R163, R163, 0x10000, RZ ;  /* 0x00010000a3a37824 */ /* 0x000fe200078e00ff */
[----:B--2---:R-:W-:Y:S01]  /*2940*/  SHF.L.U32 R10, R89, 0x10, RZ ;  /* 0x00000010590a7819 */ /* 0x004fe200000006ff */
[----:B------:R-:W-:Y:S01]  /*2950*/  IMAD.U32 R165, R42, 0x10000, RZ ;  /* 0x000100002aa57824 */ /* 0x000fe200078e00ff */
[----:B------:R1:W-:Y:S01]  /*2960*/  STL [R1+0xb8], R9 ;  /* 0x0000b80901007387 */ /* 0x0003e20000100800 */
[----:B------:R-:W-:-:S03]  /*2970*/  IMAD.MOV.U32 R168, RZ, RZ, RZ ;  /* 0x000000ffffa87224 */ /* 0x000fc600078e00ff */
[----:B------:R2:W-:Y:S01]  /*2980*/  STL [R1+0xb4], R10 ;  /* 0x0000b40a01007387 */ /* 0x0005e20000100800 */
[----:B0-----:R-:W-:Y:S02]  /*2990*/  IMAD.U32 R8, R90, 0x10000, RZ ;  /* 0x000100005a087824 */ /* 0x001fe400078e00ff */
[----:B-1----:R-:W-:-:S03]  /*29a0*/  IMAD.U32 R9, R91, 0x10000, RZ ;  /* 0x000100005b097824 */ /* 0x002fc600078e00ff */
[----:B------:R0:W-:Y:S01]  /*29b0*/  STL [R1+0xb0], R8 ;  /* 0x0000b00801007387 */ /* 0x0001e20000100800 */
[----:B--2---:R-:W-:-:S03]  /*29c0*/  SHF.L.U32 R10, R100, 0x10, RZ ;  /* 0x00000010640a7819 */ /* 0x004fc600000006ff */
[----:B------:R1:W-:Y:S04]  /*29d0*/  STL [R1+0xac], R9 ;  /* 0x0000ac0901007387 */ /* 0x0003e80000100800 */
        /* <DEDUP_REMOVED lines=31> */
[----:B0-----:R-:W-:Y:S01]  /*2bd0*/  IMAD.U32 R8, R144, 0x10000, RZ ;  /* 0x0001000090087824 */ /* 0x001fe200078e00ff */
[----:B------:R-:W-:Y:S01]  /*2be0*/  PRMT R144, R108, 0x7632, R144 ;  /* 0x000076326c907816 */ /* 0x000fe20000000090 */
[----:B-1----:R-:W-:-:S03]  /*2bf0*/  IMAD.U32 R9, R145, 0x10000, RZ ;  /* 0x0001000091097824 */ /* 0x002fc600078e00ff */
[----:B------:R0:W-:Y:S01]  /*2c00*/  STL [R1+0x68], R8 ;  /* 0x0000680801007387 */ /* 0x0001e20000100800 */
[----:B------:R-:W-:Y:S01]  /*2c10*/  PRMT R145, R109, 0x7632, R145 ;  /* 0x000076326d917816 */ /* 0x000fe20000000091 */
[----:B------:R-:W-:Y:S01]  /*2c20*/  IMAD.U32 R144, R144, 0x10000, RZ ;  /* 0x0001000090907824 */ /* 0x000fe200078e00ff */
[----:B--2---:R-:W-:Y:S01]  /*2c30*/  SHF.L.U32 R10, R146, 0x10, RZ ;  /* 0x00000010920a7819 */ /* 0x004fe200000006ff */
[----:B------:R1:W-:Y:S01]  /*2c40*/  STL [R1+0x64], R9 ;  /* 0x0000640901007387 */ /* 0x0003e20000100800 */
[----:B------:R-:W-:Y:S01]  /*2c50*/  PRMT R146, R110, 0x7632, R146 ;  /* 0x000076326e927816 */ /* 0x000fe20000000092 */
[----:B------:R-:W-:Y:S02]  /*2c60*/  IMAD.U32 R145, R145, 0x10000, RZ ;  /* 0x0001000091917824 */ /* 0x000fe400078e00ff */
[----:B------:R2:W-:Y:S01]  /*2c70*/  STL [R1+0x60], R10 ;  /* 0x0000600a01007387 */ /* 0x0005e20000100800 */
[----:B------:R-:W-:Y:S01]  /*2c80*/  SHF.L.U32 R146, R146, 0x10, RZ ;  /* 0x0000001092927819 */ /* 0x000fe200000006ff */
        /* <DEDUP_REMOVED lines=8> */
[----:B------:R-:W-:Y:S02]  /*2d10*/  PRMT R153, R49, 0x7632, R153 ;  /* 0x0000763231997816 */ /* 0x000fe40000000099 */
[----:B------:R-:W-:Y:S01]  /*2d20*/  SHF.L.U32 R152, R152, 0x10, RZ ;  /* 0x0000001098987819 */ /* 0x000fe200000006ff */
[----:B------:R2:W-:Y:S01]  /*2d30*/  STL [R1+0x54], R10 ;  /* 0x0000540a01007387 */ /* 0x0005e20000100800 */
[----:B0-----:R-:W-:Y:S01]  /*2d40*/  IMAD.U32 R8, R154, 0x10000, RZ ;  /* 0x000100009a087824 */ /* 0x001fe200078e00ff */
[----:B------:R-:W-:Y:S01]  /*2d50*/  PRMT R154, R50, 0x7632, R154 ;  /* 0x00007632329a7816 */ /* 0x000fe2000000009a */
[----:B------:R-:W-:-:S02]  /*2d60*/  IMAD.U32 R153, R153, 0x10000, RZ ;  /* 0x0001000099997824 */ /* 0x000fc400078e00ff */
[----:B-1----:R-:W-:Y:S01]  /*2d70*/  IMAD.U32 R9, R155, 0x10000, RZ ;  /* 0x000100009b097824 */ /* 0x002fe200078e00ff */
[----:B------:R0:W-:Y:S01]  /*2d80*/  STL [R1+0x50], R8 ;  /* 0x0000500801007387 */ /* 0x0001e20000100800 */
[----:B------:R-:W-:Y:S01]  /*2d90*/  PRMT R155, R51, 0x7632, R155 ;  /* 0x00007632339b7816 */ /* 0x000fe2000000009b */
[----:B------:R-:W-:Y:S02]  /*2da0*/  IMAD.U32 R154, R154, 0x10000, RZ ;  /* 0x000100009a9a7824 */ /* 0x000fe400078e00ff */
[----:B------:R1:W-:Y:S01]  /*2db0*/  STL [R1+0x4c], R9 ;  /* 0x00004c0901007387 */ /* 0x0003e20000100800 */
[----:B--2---:R-:W-:Y:S01]  /*2dc0*/  IMAD.HI.U32 R10, R134, -0x326172a9, RZ ;  /* 0xcd9e8d57860a7827 */ /* 0x004fe200078e00ff */
[----:B------:R-:W-:-:S03]  /*2dd0*/  SHF.L.U32 R155, R155, 0x10, RZ ;  /* 0x000000109b9b7819 */ /* 0x000fc600000006ff */
[----:B------:R-:W-:Y:S01]  /*2de0*/  IMAD R134, R134, -0x326172a9, RZ ;  /* 0xcd9e8d5786867824 */ /* 0x000fe200078e02ff */
        /* <DEDUP_REMOVED lines=35> */
[----:B------:R1:W-:Y:S04]  /*3020*/  STL [R1+0x4], R9 ;  /* 0x0000040901007387 */ /* 0x0003e80000100800 */
[----:B------:R2:W-:Y:S01]  /*3030*/  STL [R1], R11 ;  /* 0x0000000b01007387 */ /* 0x0005e20000100800 */
[----:B0-----:R-:W-:Y:S02]  /*3040*/  IMAD R8, R7, -0x2daee0ad, RZ ;  /* 0xd2511f5307087824 */ /* 0x001fe400078e02ff */
[----:B------:R-:W-:Y:S01]  /*3050*/  IMAD R7, R167, -0x326172a9, RZ ;  /* 0xcd9e8d57a7077824 */ /* 0x000fe200078e02ff */
[----:B------:R-:W-:Y:S01]  /*3060*/  PRMT R167, R15, 0x7632, R167 ;  /* 0x000076320fa77816 */ /* 0x000fe200000000a7 */
[----:B-1----:R-:W-:Y:S01]  /*3070*/  IMAD.HI.U32 R9, R136, -0x2daee0ad, RZ ;  /* 0xd2511f5388097827 */ /* 0x002fe200078e00ff */
[----:B------:R-:W-:-:S02]  /*3080*/  SHF.L.U32 R15, R135, 0x10, RZ ;  /* 0x00000010870f7819 */ /* 0x000fc400000006ff */
[----:B------:R-:W-:Y:S01]  /*3090*/  LOP3.LUT R7, R10, UR24, R7, 0x96, !PT ;  /* 0x000000180a077c12 */ /* 0x000fe2000f8e9607 */
[----:B------:R-:W-:Y:S01]  /*30a0*/  IMAD.U32 R10, R161, 0x10000, RZ ;  /* 0x00010000a10a7824 */ /* 0x000fe200078e00ff */
[----:B------:R-:W-:Y:S01]  /*30b0*/  LOP3.LUT R8, R9, UR33, R8, 0x96, !PT ;  /* 0x0000002109087c12 */ /* 0x000fe2000f8e9608 */
[----:B--2---:R-:W-:Y:S01]  /*30c0*/  IMAD.U32 R11, R160, 0x10000, RZ ;  /* 0x00010000a00b7824 */ /* 0x004fe200078e00ff */
[----:B------:R-:W-:Y:S01]  /*30d0*/  LOP3.LUT R9, R166, 0x3, RZ, 0xc0, !PT ;  /* 0x00000003a6097812 */ /* 0x000fe200078ec0ff */
[----:B------:R-:W-:Y:S01]  /*30e0*/  IMAD R136, R136, -0x2daee0ad, RZ ;  /* 0xd2511f5388887824 */ /* 0x000fe200078e02ff */
[----:B------:R-:W-:Y:S01]  /*30f0*/  SHF.L.U32 R161, R40, 0x10, RZ ;  /* 0x0000001028a17819 */ /* 0x000fe200000006ff */
[----:B------:R-:W-:Y:S01]  /*3100*/  IMAD.U32 R135, R56, 0x10000, RZ ;  /* 0x0001000038877824 */ /* 0x000fe200078e00ff */
[----:B------:R-:W-:Y:S01]  /*3110*/  SHF.L.U32 R167, R167, 0x10, RZ ;  /* 0x00000010a7a77819 */ /* 0x000fe200000006ff */
[----:B------:R-:W-:Y:S02]  /*3120*/  IMAD.U32 R160, R44, 0x10000, RZ ;  /* 0x000100002ca07824 */ /* 0x000fe400078e00ff */
[----:B------:R-:W-:-:S07]  /*3130*/  IMAD.U32 R166, R43, 0x10000, RZ ;  /* 0x000100002ba67824 */ /* 0x000fce00078e00ff */
.L_x_27486:
[----:B------:R-:W-:Y:S01]  /*3140*/  PLOP3.LUT P0, PT, PT, PT, UP0, 0x80, 0x0 ;  /* 0x000000000000781c */ /* 0x000fe20003f0f008 */
[----:B------:R-:W-:Y:S01]  /*3150*/  IMAD.MOV.U32 R128, RZ, RZ, 0x2 ;  /* 0x00000002ff807424 */ /* 0x000fe200078e00ff */
[----:B------:R-:W-:Y:S01]  /*3160*/  @UP0 ULDC.64 UR26, c[0x0][0x270] ;  /* 0x00009c00001a0ab9 */ /* 0x000fe20000000a00 */
[----:B------:R-:W-:-:S10]  /*3170*/  LOP3.LUT P1, RZ, R5, 0x10, RZ, 0xc0, !PT ;  /* 0x0000001005ff7812 */ /* 0x000fd4000782c0ff */
[----:B------:R-:W-:Y:S01]  /*3180*/  @P0 IMAD.WIDE R128, R6, R128, UR26 ;  /* 0x0000001a06800e25 */ /* 0x000fe2000f8e0280 */
[----:B------:R-:W-:-:S13]  /*3190*/  PLOP3.LUT P0, PT, PT, PT, UP0, 0x80, 0x0 ;  /* 0x000000000000781c */ /* 0x000fda0003f0f008 */
[----:B------:R0:W2:Y:S01]  /*31a0*/  @P0 LDG.E.U16 R129, desc[UR4][R128.64] ;  /* 0x0000000480810981 */ /* 0x0000a2000c1e1500 */
[----:B------:R-:W-:Y:S01]  /*31b0*/  PLOP3.LUT P0, PT, PT, PT, UP0, 0x80, 0x0 ;  /* 0x000000000000781c */ /* 0x000fe20003f0f008 */
[----:B------:R-:W-:Y:S01]  /*31c0*/  BSSY B1, `(.L_x_26885) ;  /* 0x00002eb000017945 */ /* 0x000fe20003800000 */
[----:B0-----:R-:W-:-:S11]  /*31d0*/  HFMA2.MMA R128, -RZ, RZ, 1.875, 0 ;  /* 0x3f800000ff807435 */ /* 0x001fd600000001ff */
[----:B--2---:R-:W-:Y:S02]  /*31e0*/  @P0 IMAD.U32 R128, R129, 0x10000, RZ ;  /* 0x0001000081800824 */ /* 0x004fe400078e00ff */
        /* <DEDUP_REMOVED lines=30> */
.L_x_26888:
[----:B------:R-:W-:-:S07]  /*33d0*/  IMAD.MOV.U32 R170, RZ, RZ, R134 ;  /* 0x000000ffffaa7224 */ /* 0x000fce00078e0086 */
.L_x_26889:
[----:B------:R-:W-:Y:S05]  /*33e0*/  BSYNC B2 ;  /* 0x0000000000027941 */ /* 0x000fea0003800000 */
.L_x_26887:
        /* <DEDUP_REMOVED lines=16> */
.L_x_26893:
[----:B------:R-:W-:Y:S05]  /*34f0*/  BSYNC B3 ;  /* 0x0000000000037941 */ /* 0x000fea0003800000 */
.L_x_26892:
        /* <DEDUP_REMOVED lines=44> */
.L_x_26891:
[----:B------:R-:W-:Y:S05]  /*37c0*/  BSYNC B2 ;  /* 0x0000000000027941 */ /* 0x000fea0003800000 */
.L_x_26890:
[----:B------:R-:W2:Y:S01]  /*37d0*/  LDL R51, [R1+0x188] ;  /* 0x0001880001337983 */ /* 0x000ea20000100800 */
[----:B------:R-:W0:Y:S01]  /*37e0*/  LDC R129, c[0x0][0x294] ;  /* 0x0000a500ff817b82 */ /* 0x000e220000000800 */
[----:B------:R-:W-:Y:S01]  /*37f0*/  HFMA2.MMA R131, -RZ, RZ, 0.1171875, 0 ;  /* 0x2f800000ff837435 */ /* 0x000fe200000001ff */
[----:B------:R-:W-:Y:S01]  /*3800*/  I2FP.F32.U32 R9, R170 ;  /* 0x000000aa00097245 */ /* 0x000fe20000201000 */
[----:B------:R-:W-:Y:S01]  /*3810*/  BSSY B2, `(.L_x_26894) ;  /* 0x000001b000027945 */ /* 0x000fe20003800000 */
[----:B------:R-:W-:Y:S01]  /*3820*/  ISETP.NE.U32.AND P0, PT, R48, RZ, PT ;  /* 0x000000ff3000720c */ /* 0x000fe20003f05070 */
[----:B-----5:R-:W-:Y:S01]  /*3830*/  IMAD.U32 R48, R52, 0x10000, RZ ;  /* 0x0001000034307824 */ /* 0x020fe200078e00ff */
[----:B------:R-:W-:Y:S02]  /*3840*/  LOP3.LUT R5, R5, 0xfffffffb, RZ, 0xc0, !PT ;  /* 0xfffffffb05057812 */ /* 0x000fe400078ec0ff */
[----:B------:R-:W1:Y:S01]  /*3850*/  LDC R130, c[0x0][0x298] ;  /* 0x0000a600ff827b82 */ /* 0x000e620000000800 */
[----:B------:R-:W-:Y:S01]  /*3860*/  FMUL.FTZ R48, R48, R128 ;  /* 0x0000008030307220 */ /* 0x000fe20000410000 */
[----:B------:R-:W-:Y:S01]  /*3870*/  ISETP.NE.AND.EX P0, PT, R49, RZ, PT, P0 ;  /* 0x000000ff3100720c */ /* 0x000fe20003f05300 */
[----:B------:R-:W-:Y:S01]  /*3880*/  FFMA.FTZ R9, R9, R131, 1.1641532182693481445e-10 ;  /* 0x2f00000009097423 */ /* 0x000fe20000010083 */
[----:B------:R-:W-:-:S04]  /*3890*/  PRMT R52, R52, 0x7632, R52 ;  /* 0x0000763234347816 */ /* 0x000fc80000000034 */
[----:B0-----:R-:W-:Y:S01]  /*38a0*/  FSETP.GTU.FTZ.AND P1, PT, R9, R129, PT ;  /* 0x000000810900720b */ /* 0x001fe20003f3c000 */
[----:B------:R-:W-:Y:S02]  /*38b0*/  VIADD R9, R50, 0x1 ;  /* 0x0000000132097836 */ /* 0x000fe40000000000 */
[----:B-1----:R-:W-:-:S10]  /*38c0*/  FMUL.FTZ R48, R48, R130 ;  /* 0x0000008230307220 */ /* 0x002fd40000410000 */
        /* <DEDUP_REMOVED lines=14> */
.L_x_26895:
[----:B------:R-:W-:-:S07]  /*39b0*/  MOV R49, R134 ;  /* 0x0000008600317202 */ /* 0x000fce0000000f00 */
.L_x_26896:
[----:B------:R-:W-:Y:S05]  /*39c0*/  BSYNC B2 ;  /* 0x0000000000027941 */ /* 0x000fea0003800000 */
.L_x_26894:
        /* <DEDUP_REMOVED lines=16> */
.L_x_26900:
[----:B------:R-:W-:Y:S05]  /*3ad0*/  BSYNC B3 ;  /* 0x0000000000037941 */ /* 0x000fea0003800000 */
.L_x_26899:
        /* <DEDUP_REMOVED lines=44> */
.L_x_26898:
[----:B------:R-:W-:Y:S05]  /*3da0*/  BSYNC B2 ;  /* 0x0000000000027941 */ /* 0x000fea0003800000 */
.L_x_26897:
        /* <DEDUP_REMOVED lines=10> */
[----:B------:R-:W-:Y:S02]  /*3e50*/  FMUL.FTZ R49, R231, R52 ;  /* 0x00000034e7317220 */ /* 0x000fe40000410000 */
        /* <DEDUP_REMOVED lines=12> */
.L_x_26902:
[----:B------:R-:W-:-:S07]  /*3f20*/  IMAD.MOV.U32 R52, RZ, RZ, R134 ;  /* 0x000000ffff347224 */ /* 0x000fce00078e0086 */
.L_x_26903:
[----:B------:R-:W-:Y:S05]  /*3f30*/  BSYNC B2 ;  /* 0x0000000000027941 */ /* 0x000fea0003800000 */
.L_x_26901:
        /* <DEDUP_REMOVED lines=16> */
.L_x_26907:
[----:B------:R-:W-:Y:S05]  /*4040*/  BSYNC B3 ;  /* 0x0000000000037941 */ /* 0x000fea0003800000 */
.L_x_26906:
        /* <DEDUP_REMOVED lines=44> */
.L_x_26905:
[----:B------:R-:W-:Y:S05]  /*4310*/  BSYNC B2 ;  /* 0x0000000000027941 */ /* 0x000fea0003800000 */
.L_x_26904:
        /* <DEDUP_REMOVED lines=23> */
.L_x_26909:
[----:B------:R-:W-:-:S07]  /*4490*/  IMAD.MOV.U32 R172, RZ, RZ, R134 ;  /* 0x000000ffffac7224 */ /* 0x000fce00078e0086 */
.L_x_26910:
[----:B------:R-:W-:Y:S05]  /*44a0*/  BSYNC B2 ;  /* 0x0000000000027941 */ /* 0x000fea0003800000 */
.L_x_26908:
        /* <DEDUP_REMOVED lines=16> */
.L_x_26914:
[----:B------:R-:W-:Y:S05]  /*45b0*/  BSYNC B3 ;  /* 0x0000000000037941 */ /* 0x000fea0003800000 */
.L_x_26913:
        /* <DEDUP_REMOVED lines=44> */
.L_x_26912:
[----:B------:R-:W-:Y:S05]  /*4880*/  BSYNC B2 ;  /* 0x0000000000027941 */ /* 0x000fea0003800000 */
.L_x_26911:
        /* <DEDUP_REMOVED lines=21> */
.L_x_26916:
[----:B------:R-:W-:-:S07]  /*49e0*/  MOV R172, R134 ;  /* 0x0000008600ac7202 */ /* 0x000fce0000000f00 */
.L_x_26917:
[----:B------:R-:W-:Y:S05]  /*49f0*/  BSYNC B2 ;  /* 0x0000000000027941 */ /* 0x000fea0003800000 */
.L_x_26915:
        /* <DEDUP_REMOVED lines=16> */
.L_x_26921:
[----:B------:R-:W-:Y:S05]  /*4b00*/  BSYNC B3 ;  /* 0x0000000000037941 */ /* 0x000fea0003800000 */
.L_x_26920:
        /* <DEDUP_REMOVED lines=44> */
.L_x_26919:
[----:B------:R-:W-:Y:S05]  /*4dd0*/  BSYNC B2 ;  /* 0x0000000000027941 */ /* 0x000fea0003800000 */
.L_x_26918:
        /* <DEDUP_REMOVED lines=23> */
.L_x_26923:
[----:B------:R-:W-:-:S07]  /*4f50*/  IMAD.MOV.U32 R53, RZ, RZ, R134 ;  /* 0x000000ffff357224 */ /* 0x000fce00078e0086 */
.L_x_26924:
[----:B------:R-:W-:Y:S05]  /*4f60*/  BSYNC B2 ;  /* 0x0000000000027941 */ /* 0x000fea0003800000 */
.L_x_26922:
        /* <DEDUP_REMOVED lines=16> */
.L_x_26928:
[----:B------:R-:W-:Y:S05]  /*5070*/  BSYNC B3 ;  /* 0x0000000000037941 */ /* 0x000fea0003800000 */
.L_x_26927:
        /* <DEDUP_REMOVED lines=44> */
.L_x_26926:
[----:B------:R-:W-:Y:S05]  /*5340*/  BSYNC B2 ;  /* 0x0000000000027941 */ /* 0x000fea0003800000 */
.L_x_26925:
        /* <DEDUP_REMOVED lines=21> */
.L_x_26930:
[----:B------:R-:W-:-:S07]  /*54a0*/  IMAD.MOV.U32 R54, RZ, RZ, R134 ;  /* 0x000000ffff367224 */ /* 0x000fce00078e0086 */
.L_x_26931:
[----:B------:R-:W-:Y:S05]  /*54b0*/  BSYNC B2 ;  /* 0x0000000000027941 */ /* 0x000fea0003800000 */
.L_x_26929:
        /* <DEDUP_REMOVED lines=16> */
.L_x_26935:
[----:B------:R-:W-:Y:S05]  /*55c0*/  BSYNC B3 ;  /* 0x0000000000037941 */ /* 0x000fea0003800000 */
.L_x_26934:
        /* <DEDUP_REMOVED lines=44> */
.L_x_26933:
[----:B------:R-:W-:Y:S05]  /*5890*/  BSYNC B2 ;  /* 0x0000000000027941 */ /* 0x000fea0003800000 */
.L_x_26932:
        /* <DEDUP_REMOVED lines=23> */
.L_x_26937:
[----:B------:R-:W-:-:S07]  /*5a10*/  MOV R175, R134 ;  /* 0x0000008600af7202 */ /* 0x000fce0000000f00 */
.L_x_26938:
[----:B------:R-:W-:Y:S05]  /*5a20*/  BSYNC B2 ;  /* 0x0000000000027941 */ /* 0x000fea0003800000 */
.L_x_26936:
        /* <DEDUP_REMOVED lines=19> */
.L_x_26942:
[----:B------:R-:W-:Y:S05]  /*5b60*/  BSYNC B3 ;  /* 0x0000000000037941 */ /* 0x000fea0003800000 */
.L_x_26941:
        /* <DEDUP_REMOVED lines=44> */
.L_x_26940:
[----:B------:R-:W-:Y:S05]  /*5e30*/  BSYNC B2 ;  /* 0x0000000000027941 */ /* 0x000fea0003800000 */
.L_x_26939:
[----:B------:R-:W-:Y:S01]  /*5e40*/  I2FP.F32.U32 R170, R175 ;  /* 0x000000af00aa7245 */ /* 0x000fe20000201000 */
[----:B------:R-:W-:Y:S01]  /*5e50*/  IMAD.U32 R55, R55, 0x10000, RZ ;  /* 0x0001000037377824 */ /* 0x000fe200078e00ff */
[----:B------:R-:W-:Y:S02]  /*5e60*/  SEL R171, RZ, 0x10000, P5 ;  /* 0x00010000ffab7807 */ /* 0x000fe40002800000 */
[----:B------:R-:W-:Y:S01]  /*5e70*/  LOP3.LUT P5, RZ, R5, 0x2, RZ, 0xc0, !PT ;  /* 0x0000000205ff7812 */ /* 0x000fe200078ac0ff */
[----:B------:R-:W-:Y:S01]  /*5e80*/  FFMA.FTZ R170, R170, R131, 1.1641532182693481445e-10 ;  /* 0x2f000000aaaa7423 */ /* 0x000fe20000010083 */
[----:B------:R-:W-:Y:S01]  /*5e90*/  SEL R131, RZ, 0x100, P4 ;  /* 0x00000100ff837807 */ /* 0x000fe20002000000 */
[----:B------:R-:W-:Y:S01]  /*5ea0*/  FMUL.FTZ R55, R55, R128 ;  /* 0x0000008037377220 */ /* 0x000fe20000410000 */
[----:B------:R-:W-:Y:S02]  /*5eb0*/  SEL R172, RZ, 0x1, P5 ;  /* 0x00000001ffac7807 */ /* 0x000fe40002800000 */
[----:B------:R-:W-:Y:S01]  /*5ec0*/  FSETP.GTU.FTZ.AND P4, PT, R170, R129, PT ;  /* 0x00000081aa00720b */ /* 0x000fe20003f9c000 */
[----:B------:R-:W-:Y:S01]  /*5ed0*/  FMUL.FTZ R55, R55, R130 ;  /* 0x0000008237377220 */ /* 0x000fe20000410000 */
[----:B------:R-:W-:Y:S01]  /*5ee0*/  SEL R129, RZ, 0x1, P3 ;  /* 0x00000001ff817807 */ /* 0x000fe20001800000 */
[----:B------:R-:W-:Y:S01]  /*5ef0*/  IMAD.WIDE.U32 R172, R172, 0x100, RZ ;  /* 0x00000100acac7825 */ /* 0x000fe200078e00ff */
[----:B------:R-:W-:-:S02]  /*5f00*/  SEL R170, RZ, 0x1000000, P4 ;  /* 0x01000000ffaa7807 */ /* 0x000fc40002000000 */
[----:B------:R-:W-:Y:S02]  /*5f10*/  FSEL R55, R55, RZ, !P4 ;  /* 0x000000ff37377208 */ /* 0x000fe40006000000 */
[----:B------:R-:W-:Y:S02]  /*5f20*/  LOP3.LUT R171, R131, R170, R171, 0xfe, !PT ;  /* 0x000000aa83ab7212 */ /* 0x000fe400078efeab */
[----:B------:R-:W-:Y:S01]  /*5f30*/  SEL R131, RZ, 0x1, P2 ;  /* 0x00000001ff837807 */ /* 0x000fe20001000000 */
[----:B------:R-:W-:Y:S01]  /*5f40*/  FMUL.FTZ R55, R228, R55 ;  /* 0x00000037e4377220 */ /* 0x000fe20000410000 */
[----:B------:R-:W-:Y:S02]  /*5f50*/  SEL R170, RZ, 0x1, P1 ;  /* 0x00000001ffaa7807 */ /* 0x000fe40000800000 */
[----:B------:R-:W-:Y:S01]  /*5f60*/  LOP3.LUT P6, RZ, R5, 0x4, RZ, 0xc0, !PT ;  /* 0x0000000405ff7812 */ /* 0x000fe200078cc0ff */
[----:B------:R-:W-:-:S04]  /*5f70*/  IMAD.WIDE.U32 R130, R131, 0x1000000, RZ ;  /* 0x0100000083827825 */ /* 0x000fc800078e00ff */
[----:B------:R-:W-:Y:S01]  /*5f80*/  @P0 FADD.FTZ R55, R47, R55 ;  /* 0x000000372f370221 */ /* 0x000fe20000010000 */
[----:B------:R-:W-:Y:S01]  /*5f90*/  LOP3.LUT R131, R131, R171, R129, 0xfe, !PT ;  /* 0x000000ab83837212 */ /* 0x000fe200078efe81 */
[----:B------:R-:W-:-:S03]  /*5fa0*/  IMAD.WIDE.U32 R170, R170, 0x10000, RZ ;  /* 0x00010000aaaa7825 */ /* 0x000fc600078e00ff */
[----:B------:R-:W-:Y:S02]  /*5fb0*/  LOP3.LUT R129, R172, R130, R170, 0xfe, !PT ;  /* 0x00000082ac817212 */ /* 0x000fe400078efeaa */
[----:B------:R-:W-:Y:S02]  /*5fc0*/  LEA R130, P1, R169, UR28, 0x5 ;  /* 0x0000001ca9827c11 */ /* 0x000fe4000f8228ff */
[----:B------:R-:W-:Y:S02]  /*5fd0*/  LOP3.LUT R171, R173, R131, R171, 0xfe, !PT ;  /* 0x00000083adab7212 */ /* 0x000fe400078efeab */
[----:B------:R-:W-:Y:S02]  /*5fe0*/  LEA.HI.X R131, R169, UR29, RZ, 0x5, P1 ;  /* 0x0000001da9837c11 */ /* 0x000fe400088f2cff */
[----:B------:R-:W-:-:S03]  /*5ff0*/  SEL R170, RZ, 0x1, P6 ;  /* 0x00000001ffaa7807 */ /* 0x000fc60003000000 */
[----:B------:R-:W-:Y:S01]  /*6000*/  STG.E.128 desc[UR4][R130.64], R48 ;  /* 0x0000003082007986 */ /* 0x000fe2000c101d04 */
[----:B------:R-:W-:Y:S02]  /*6010*/  LOP3.LUT R170, R129, R170, RZ, 0xfc, !PT ;  /* 0x000000aa81aa7212 */ /* 0x000fe400078efcff */
[C---:B------:R-:W-:Y:S01]  /*6020*/  IADD3 R129, R169.reuse, 0x20, RZ ;  /* 0x00000020a9817810 */ /* 0x040fe20007ffe0ff */
[----:B------:R0:W-:Y:S02]  /*6030*/  STG.E.128 desc[UR4][R130.64+0x10], R52 ;  /* 0x0000103482007986 */ /* 0x0001e4000c101d04 */
[----:B0-----:R-:W-:-:S04]  /*6040*/  LEA R130, P0, R169, UR30, 0x3 ;  /* 0x0000001ea9827c11 */ /* 0x001fc8000f8018ff */
[----:B------:R-:W-:-:S05]  /*6050*/  LEA.HI.X R131, R169, UR31, RZ, 0x3, P0 ;  /* 0x0000001fa9837c11 */ /* 0x000fca00080f1cff */
[----:B------:R0:W-:Y:S04]  /*6060*/  STG.E.64 desc[UR4][R130.64], R170 ;  /* 0x000000aa82007986 */ /* 0x0001e8000c101b04 */
.L_x_26886:
[----:B------:R-:W-:Y:S05]  /*6070*/  BSYNC B1 ;  /* 0x0000000000017941 */ /* 0x000fea0003800000 */
.L_x_26885:
        /* <DEDUP_REMOVED lines=17> */
[----:B------:R-:W-:Y:S01]  /*6190*/  ISETP.NE.AND P0, PT, R9, 0x2, PT ;  /* 0x000000020900780c */ /* 0x000fe20003f05270 */
[----:B0-----:R-:W-:-:S12]  /*61a0*/  IMAD.MOV.U32 R170, RZ, RZ, R8 ;  /* 0x000000ffffaa7224 */ /* 0x001fd800078e0008 */
[----:B------:R-:W-:Y:S05]  /*61b0*/  @!P0 BRA `(.L_x_26947) ;  /* 0x0000000000188947 */ /* 0x000fea0003800000 */
[----:B------:R-:W-:Y:S02]  /*61c0*/  ISETP.NE.AND P0, PT, R9, 0x3, PT ;  /* 0x000000030900780c */ /* 0x000fe40003f05270 */
[----:B------:R-:W-:-:S11]  /*61d0*/  MOV R170, R7 ;  /* 0x0000000700aa7202 */ /* 0x000fd60000000f00 */
[----:B------:R-:W-:Y:S05]  /*61e0*/  @P0 BRA `(.L_x_26947) ;  /* 0x00000000000c0947 */ /* 0x000fea0003800000 */
[----:B------:R-:W-:Y:S01]  /*61f0*/  IMAD.MOV.U32 R170, RZ, RZ, R136 ;  /* 0x000000ffffaa7224 */ /* 0x000fe200078e0088 */
[----:B------:R-:W-:Y:S06]  /*6200*/  BRA `(.L_x_26947) ;  /* 0x0000000000047947 */ /* 0x000fec0003800000 */
.L_x_26946:
[----:B0-----:R-:W-:-:S07]  /*6210*/  IMAD.MOV.U32 R170, RZ, RZ, R134 ;  /* 0x000000ffffaa7224 */ /* 0x001fce00078e0086 */
.L_x_26947:
[----:B------:R-:W-:Y:S05]  /*6220*/  BSYNC B2 ;  /* 0x0000000000027941 */ /* 0x000fea0003800000 */
.L_x_26945:
        /* <DEDUP_REMOVED lines=16> */
.L_x_26951:
[----:B------:R-:W-:Y:S05]  /*6330*/  BSYNC B3 ;  /* 0x0000000000037941 */ /* 0x000fea0003800000 */
.L_x_26950:
        /* <DEDUP_REMOVED lines=44> */
.L_x_26949:
[----:B------:R-:W-:Y:S05]  /*6600*/  BSYNC B2 ;  /* 0x0000000000027941 */ /* 0x000fea0003800000 */
.L_x_26948:
[----:B------:R-:W2:Y:S01]  /*6610*/  LDL R59, [R1+0x178] ;  /* 0x00017800013b7983 */ /* 0x000ea20000100800 */
[----:B------:R-:W0:Y:S01]  /*6620*/  LDC R130, c[0x0][0x294] ;  /* 0x0000a500ff827b82 */ /* 0x000e220000000800 */
[----:B------:R-:W-:Y:S01]  /*6630*/  I2FP.F32.U32 R9, R170 ;  /* 0x000000aa00097245 */ /* 0x000fe20000201000 */
[----:B------:R-:W-:Y:S01]  /*6640*/  IMAD.MOV.U32 R175, RZ, RZ, 0x2f800000 ;  /* 0x2f800000ffaf7424 */ /* 0x000fe200078e00ff */
[----:B------:R-:W-:Y:S01]  /*6650*/  ISETP.NE.U32.AND P0, PT, R56, RZ, PT ;  /* 0x000000ff3800720c */ /* 0x000fe20003f05070 */
[----:B-----5:R-:W-:Y:S01]  /*6660*/  IMAD.U32 R56, R60, 0x10000, RZ ;  /* 0x000100003c387824 */ /* 0x020fe200078e00ff */
[----:B------:R-:W-:Y:S01]  /*6670*/  LOP3.LUT R5, R5, 0xfffffffb, RZ, 0xc0, !PT ;  /* 0xfffffffb05057812 */ /* 0x000fe200078ec0ff */
[----:B------:R-:W-:Y:S01]  /*6680*/  FFMA.FTZ R9, R9, R175, 1.1641532182693481445e-10 ;  /* 0x2f00000009097423 */ /* 0x000fe200000100af */
[----:B------:R-:W-:Y:S01]  /*6690*/  ISETP.NE.AND.EX P0, PT, R57, RZ, PT, P0 ;  /* 0x000000ff3900720c */ /* 0x000fe20003f05300 */
[----:B------:R-:W1:Y:S01]  /*66a0*/  LDC R131, c[0x0][0x298] ;  /* 0x0000a600ff837b82 */ /* 0x000e620000000800 */
[----:B------:R-:W-:Y:S01]  /*66b0*/  FMUL.FTZ R56, R56, R128 ;  /* 0x0000008038387220 */ /* 0x000fe20000410000 */
[----:B------:R-:W-:Y:S01]  /*66c0*/  BSSY B2, `(.L_x_26952) ;  /* 0x0000014000027945 */ /* 0x000fe20003800000 */
[----:B------:R-:W-:-:S02]  /*66d0*/  PRMT R60, R60, 0x7632, R60 ;  /* 0x000076323c3c7816 */ /* 0x000fc4000000003c */
[----:B0-----:R-:W-:Y:S02]  /*66e0*/  FSETP.GTU.FTZ.AND P1, PT, R9, R130, PT ;  /* 0x000000820900720b */ /* 0x001fe40003f3c000 */
[----:B------:R-:W-:Y:S01]  /*66f0*/  IADD3 R9, R58, 0x1, RZ ;  /* 0x000000013a097810 */ /* 0x000fe20007ffe0ff */
[----:B-1----:R-:W-:-:S10]  /*6700*/  FMUL.FTZ R56, R56, R131 ;  /* 0x0000008338387220 */ /* 0x002fd40000410000 */
        /* <DEDUP_REMOVED lines=14> */
.L_x_26953:
[----:B------:R-:W-:-:S07]  /*67f0*/  IMAD.MOV.U32 R57, RZ, RZ, R134 ;  /* 0x000000ffff397224 */ /* 0x000fce00078e0086 */
.L_x_26954:
[----:B------:R-:W-:Y:S05]  /*6800*/  BSYNC B2 ;  /* 0x0000000000027941 */ /* 0x000fea0003800000 */
.L_x_26952:
        /* <DEDUP_REMOVED lines=16> */
.L_x_26958:
[----:B------:R-:W-:Y:S05]  /*6910*/  BSYNC B3 ;  /* 0x0000000000037941 */ /* 0x000fea0003800000 */
.L_x_26957:
        /* <DEDUP_REMOVED lines=44> */
.L_x_26956:
[----:B------:R-:W-:Y:S05]  /*6be0*/  BSYNC B2 ;  /* 0x0000000000027941 */ /* 0x000fea0003800000 */
.L_x_26955:
        /* <DEDUP_REMOVED lines=23> */
.L_x_26960:
[----:B------:R-:W-:-:S07]  /*6d60*/  IMAD.MOV.U32 R60, RZ, RZ, R134 ;  /* 0x000000ffff3c7224 */ /* 0x000fce00078e0086 */
.L_x_26961:
[----:B------:R-:W-:Y:S05]  /*6d70*/  BSYNC B2 ;  /* 0x0000000000027941 */ /* 0x000fea0003800000 */
.L_x_26959:
        /* <DEDUP_REMOVED lines=16> */
.L_x_26965:
[----:B------:R-:W-:Y:S05]  /*6e80*/  BSYNC B3 ;  /* 0x0000000000037941 */ /* 0x000fea0003800000 */
.L_x_26964:
        /* <DEDUP_REMOVED lines=44> */
.L_x_26963:
[----:B------:R-:W-:Y:S05]  /*7150*/  BSYNC B2 ;  /* 0x0000000000027941 */ /* 0x000fea0003800000 */
.L_x_26962:
        /* <DEDUP_REMOVED lines=23> */
.L_x_26967:
[----:B------:R-:W-:-:S07]  /*72d0*/  MOV R172, R134 ;  /* 0x0000008600ac7202 */ /* 0x000fce0000000f00 */
.L_x_26968:
[----:B------:R-:W-:Y:S05]  /*72e0*/  BSYNC B2 ;  /* 0x0000000000027941 */ /* 0x000fea0003800000 */
.L_x_26966:
        /* <DEDUP_REMOVED lines=16> */
.L_x_26972:
[----:B------:R-:W-:Y:S05]  /*73f0*/  BSYNC B3 ;  /* 0x0000000000037941 */ /* 0x000fea0003800000 */
.L_x_26971:
        /* <DEDUP_REMOVED lines=44> */
.L_x_26970:
[----:B------:R-:W-:Y:S05]  /*76c0*/  BSYNC B2 ;  /* 0x0000000000027941 */ /* 0x000fea0003800000 */
.L_x_26969:
        /* <DEDUP_REMOVED lines=21> */
.L_x_26974:
[----:B------:R-:W-:-:S07]  /*7820*/  IMAD.MOV.U32 R172, RZ, RZ, R134 ;  /* 0x000000ffffac7224 */ /* 0x000fce00078e0086 */
.L_x_26975:
[----:B------:R-:W-:Y:S05]  /*7830*/  BSYNC B2 ;  /* 0x0000000000027941 */ /* 0x000fea0003800000 */
.L_x_26973:
        /* <DEDUP_REMOVED lines=16> */
.L_x_26979:
[----:B------:R-:W-:Y:S05]  /*7940*/  BSYNC B3 ;  /* 0x0000000000037941 */ /* 0x000fea0003800000 */
.L_x_26978:
        /* <DEDUP_REMOVED lines=44> */
.L_x_26977:
[----:B------:R-:W-:Y:S05]  /*7c10*/  BSYNC B2 ;  /* 0x0000000000027941 */ /* 0x000fea0003800000 */
.L_x_26976:
        /* <DEDUP_REMOVED lines=23> */
.L_x_26981:
[----:B------:R-:W-:-:S07]  /*7d90*/  IMAD.MOV.U32 R61, RZ, RZ, R134 ;  /* 0x000000ffff3d7224 */ /* 0x000fce00078e0086 */
.L_x_26982:
[----:B------:R-:W-:Y:S05]  /*7da0*/  BSYNC B2 ;  /* 0x0000000000027941 */ /* 0x000fea0003800000 */
.L_x_26980:
        /* <DEDUP_REMOVED lines=16> */
.L_x_26986:
[----:B------:R-:W-:Y:S05]  /*7eb0*/  BSYNC B3 ;  /* 0x0000000000037941 */ /* 0x000fea0003800000 */
.L_x_26985:
        /* <DEDUP_REMOVED lines=44> */
.L_x_26984:
[----:B------:R-:W-:Y:S05]  /*8180*/  BSYNC B2 ;  /* 0x0000000000027941 */ /* 0x000fea0003800000 */
.L_x_26983:
        /* <DEDUP_REMOVED lines=21> */
.L_x_26988:
[----:B------:R-:W-:-:S07]  /*82e0*/  MOV R62, R134 ;  /* 0x00000086003e7202 */ /* 0x000fce0000000f00 */
.L_x_26989:
[----:B------:R-:W-:Y:S05]  /*82f0*/  BSYNC B2 ;  /* 0x0000000000027941 */ /* 0x000fea0003800000 */
.L_x_26987:
        /* <DEDUP_REMOVED lines=16> */
.L_x_26993:
[----:B------:R-:W-:Y:S05]  /*8400*/  BSYNC B3 ;  /* 0x0000000000037941 */ /* 0x000fea0003800000 */
.L_x_26992:
        /* <DEDUP_REMOVED lines=44> */
.L_x_26991:
[----:B------:R-:W-:Y:S05]  /*86d0*/  BSYNC B2 ;  /* 0x0000000000027941 */ /* 0x000fea0003800000 */
.L_x_26990:
        /* <DEDUP_REMOVED lines=23> */
.L_x_26995:
[----:B------:R-:W-:-:S07]  /*8850*/  IMAD.MOV.U32 R220, RZ, RZ, R134 ;  /* 0x000000ffffdc7224 */ /* 0x000fce00078e0086 */
.L_x_26996:
[----:B------:R-:W-:Y:S05]  /*8860*/  BSYNC B2 ;  /* 0x0000000000027941 */ /* 0x000fea0003800000 */
.L_x_26994:
        /* <DEDUP_REMOVED lines=19> */
.L_x_27000:
[----:B------:R-:W-:Y:S05]  /*89a0*/  BSYNC B3 ;  /* 0x0000000000037941 */ /* 0x000fea0003800000 */
.L_x_26999:
        /* <DEDUP_REMOVED lines=44> */
.L_x_26998:
[----:B------:R-:W-:Y:S05]  /*8c70*/  BSYNC B2 ;  /* 0x0000000000027941 */ /* 0x000fea0003800000 */
.L_x_26997:
[----:B------:R-:W-:Y:S02]  /*8c80*/  I2FP.F32.U32 R170, R220 ;  /* 0x000000dc00aa7245 */ /* 0x000fe40000201000 */
[----:B------:R-:W-:Y:S02]  /*8c90*/  SEL R172, RZ, 0x10000, P5 ;  /* 0x00010000ffac7807 */ /* 0x000fe40002800000 */
[----:B------:R-:W-:Y:S01]  /*8ca0*/  SHF.L.U32 R63, R63, 0x10, RZ ;  /* 0x000000103f3f7819 */ /* 0x000fe200000006ff */
[----:B------:R-:W-:Y:S01]  /*8cb0*/  FFMA.FTZ R175, R170, R175, 1.1641532182693481445e-10 ;  /* 0x2f000000aaaf7423 */ /* 0x000fe200000100af */
[----:B------:R-:W-:Y:S02]  /*8cc0*/  SEL R170, RZ, 0x100, P4 ;  /* 0x00000100ffaa7807 */ /* 0x000fe40002000000 */
[----:B------:R-:W-:Y:S01]  /*8cd0*/  SEL R171, RZ, 0x1, P3 ;  /* 0x00000001ffab7807 */ /* 0x000fe20001800000 */
[----:B------:R-:W-:Y:S01]  /*8ce0*/  FMUL.FTZ R63, R63, R128 ;  /* 0x000000803f3f7220 */ /* 0x000fe20000410000 */
[----:B------:R-:W-:-:S02]  /*8cf0*/  FSETP.GTU.FTZ.AND P4, PT, R175, R130, PT ;  /* 0x00000082af00720b */ /* 0x000fc40003f9c000 */
[----:B------:R-:W-:Y:S01]  /*8d00*/  LOP3.LUT P5, RZ, R5, 0x2, RZ, 0xc0, !PT ;  /* 0x0000000205ff7812 */ /* 0x000fe200078ac0ff */
        /* <DEDUP_REMOVED lines=8> */
[----:B------:R-:W-:Y:S01]  /*8d90*/  FMUL.FTZ R63, R224, R63 ;  /* 0x0000003fe03f7220 */ /* 0x000fe20000410000 */
[----:B------:R-:W-:Y:S01]  /*8da0*/  LOP3.LUT R131, R131, R172, R171, 0xfe, !PT ;  /* 0x000000ac83837212 */ /* 0x000fe200078efeab */
[----:B------:R-:W-:Y:S01]  /*8db0*/  IMAD.WIDE.U32 R170, R170, 0x10000, RZ ;  /* 0x00010000aaaa7825 */ /* 0x000fe200078e00ff */
[----:B------:R-:W-:-:S03]  /*8dc0*/  SEL R172, RZ, 0x1, P5 ;  /* 0x00000001ffac7807 */ /* 0x000fc60002800000 */
[----:B------:R-:W-:Y:S02]  /*8dd0*/  @P0 FADD.FTZ R63, R47, R63 ;  /* 0x0000003f2f3f0221 */ /* 0x000fe40000010000 */
[----:B------:R-:W-:-:S03]  /*8de0*/  IMAD.WIDE.U32 R172, R172, 0x100, RZ ;  /* 0x00000100acac7825 */ /* 0x000fc600078e00ff */
[----:B------:R-:W-:Y:S02]  /*8df0*/  LOP3.LUT R170, R172, R130, R170, 0xfe, !PT ;  /* 0x00000082acaa7212 */ /* 0x000fe400078efeaa */
[----:B------:R-:W-:Y:S02]  /*8e00*/  LEA R130, P1, R129, UR28, 0x5 ;  /* 0x0000001c81827c11 */ /* 0x000fe4000f8228ff */
[----:B------:R-:W-:Y:S02]  /*8e10*/  LOP3.LUT R171, R173, R131, R171, 0xfe, !PT ;  /* 0x00000083adab7212 */ /* 0x000fe400078efeab */
[----:B------:R-:W-:Y:S02]  /*8e20*/  LEA.HI.X R131, R129, UR29, RZ, 0x5, P1 ;  /* 0x0000001d81837c11 */ /* 0x000fe400088f2cff */
[----:B------:R-:W-:-:S03]  /*8e30*/  SEL R172, RZ, 0x1, P6 ;  /* 0x00000001ffac7807 */ /* 0x000fc60003000000 */
[----:B------:R-:W-:Y:S01]  /*8e40*/  STG.E.128 desc[UR4][R130.64], R56 ;  /* 0x0000003882007986 */ /* 0x000fe2000c101d04 */
[----:B------:R-:W-:-:S03]  /*8e50*/  LOP3.LUT R170, R170, R172, RZ, 0xfc, !PT ;  /* 0x000000acaaaa7212 */ /* 0x000fc600078efcff */
[----:B------:R0:W-:Y:S02]  /*8e60*/  STG.E.128 desc[UR4][R130.64+0x10], R60 ;  /* 0x0000103c82007986 */ /* 0x0001e4000c101d04 */
[----:B0-----:R-:W-:-:S04]  /*8e70*/  LEA R130, P0, R129, UR30, 0x3 ;  /* 0x0000001e81827c11 */ /* 0x001fc8000f8018ff */
[C---:B------:R-:W-:Y:S01]  /*8e80*/  LEA.HI.X R131, R129.reuse, UR31, RZ, 0x3, P0 ;  /* 0x0000001f81837c11 */ /* 0x040fe200080f1cff */
[----:B------:R-:W-:-:S04]  /*8e90*/  VIADD R129, R129, 0x20 ;  /* 0x0000002081817836 */ /* 0x000fc80000000000 */
[----:B------:R1:W-:Y:S04]  /*8ea0*/  STG.E.64 desc[UR4][R130.64], R170 ;  /* 0x000000aa82007986 */ /* 0x0003e8000c101b04 */
.L_x_26944:
[----:B------:R-:W-:Y:S05]  /*8eb0*/  BSYNC B1 ;  /* 0x0000000000017941 */ /* 0x000fea0003800000 */
.L_x_26943:
        /* <DEDUP_REMOVED lines=15> */
[----:B--2---:R-:W-:-:S11]  /*8fb0*/  VIADD R66, R9, 0x1 ;  /* 0x0000000109427836 */ /* 0x004fd60000000000 */
[----:B------:R-:W-:Y:S05]  /*8fc0*/  @!P0 BRA `(.L_x_27004) ;  /* 0x0000000000208947 */ /* 0x000fea0003800000 */
[----:B------:R-:W-:Y:S02]  /*8fd0*/  ISETP.NE.AND P0, PT, R9, 0x2, PT ;  /* 0x000000020900780c */ /* 0x000fe40003f05270 */
[----:B01----:R-:W-:-:S11]  /*8fe0*/  MOV R170, R8 ;  /* 0x0000000800aa7202 */ /* 0x003fd60000000f00 */
[----:B------:R-:W-:Y:S05]  /*8ff0*/  @!P0 BRA `(.L_x_27005) ;  /* 0x0000000000188947 */ /* 0x000fea0003800000 */
[----:B------:R-:W-:Y:S01]  /*9000*/  ISETP.NE.AND P0, PT, R9, 0x3, PT ;  /* 0x000000030900780c */ /* 0x000fe20003f05270 */
[----:B------:R-:W-:-:S12]  /*9010*/  IMAD.MOV.U32 R170, RZ, RZ, R7 ;  /* 0x000000ffffaa7224 */ /* 0x000fd800078e0007 */
[----:B------:R-:W-:Y:S05]  /*9020*/  @P0 BRA `(.L_x_27005) ;  /* 0x00000000000c0947 */ /* 0x000fea0003800000 */
[----:B------:R-:W-:Y:S01]  /*9030*/  IMAD.MOV.U32 R170, RZ, RZ, R136 ;  /* 0x000000ffffaa7224 */ /* 0x000fe200078e0088 */
[----:B------:R-:W-:Y:S06]  /*9040*/  BRA `(.L_x_27005) ;  /* 0x0000000000047947 */ /* 0x000fec0003800000 */
.L_x_27004:
[----:B01----:R-:W-:-:S07]  /*9050*/  MOV R170, R134 ;  /* 0x0000008600aa7202 */ /* 0x003fce0000000f00 */
.L_x_27005:
[----:B------:R-:W-:Y:S05]  /*9060*/  BSYNC B2 ;  /* 0x0000000000027941 */ /* 0x000fea0003800000 */
.L_x_27003:
        /* <DEDUP_REMOVED lines=16> */
.L_x_27009:
[----:B------:R-:W-:Y:S05]  /*9170*/  BSYNC B3 ;  /* 0x0000000000037941 */ /* 0x000fea0003800000 */
.L_x_27008:
        /* <DEDUP_REMOVED lines=44> */
.L_x_27007:
[----:B------:R-:W-:Y:S05]  /*9440*/  BSYNC B2 ;  /* 0x0000000000027941 */ /* 0x000fea0003800000 */
.L_x_27006:
[----:B------:R-:W2:Y:S01]  /*9450*/  LDL R67, [R1+0x168] ;  /* 0x0001680001437983 */ /* 0x000ea20000100800 */
[----:B------:R-:W0:Y:S01]  /*9460*/  LDC R130, c[0x0][0x294] ;  /* 0x0000a500ff827b82 */ /* 0x000e220000000800 */
[----:B------:R-:W-:Y:S01]  /*9470*/  I2FP.F32.U32 R9, R170 ;  /* 0x000000aa00097245 */ /* 0x000fe20000201000 */
[----:B------:R-:W-:Y:S01]  /*9480*/  IMAD.MOV.U32 R175, RZ, RZ, 0x2f800000 ;  /* 0x2f800000ffaf7424 */ /* 0x000fe200078e00ff */
[----:B------:R-:W-:Y:S01]  /*9490*/  ISETP.NE.U32.AND P0, PT, R64, RZ, PT ;  /* 0x000000ff4000720c */ /* 0x000fe20003f05070 */
[----:B------:R-:W-:Y:S01]  /*94a0*/  BSSY B2, `(.L_x_27010) ;  /* 0x000001a000027945 */ /* 0x000fe20003800000 */
[----:B-----5:R-:W-:Y:S01]  /*94b0*/  SHF.L.U32 R64, R68, 0x10, RZ ;  /* 0x0000001044407819 */ /* 0x020fe200000006ff */
[----:B------:R-:W-:Y:S01]  /*94c0*/  FFMA.FTZ R9, R9, R175, 1.1641532182693481445e-10 ;  /* 0x2f00000009097423 */ /* 0x000fe200000100af */
[----:B------:R-:W-:Y:S01]  /*94d0*/  LOP3.LUT R5, R5, 0xfffffffb, RZ, 0xc0, !PT ;  /* 0xfffffffb05057812 */ /* 0x000fe200078ec0ff */
[----:B------:R-:W1:Y:S01]  /*94e0*/  LDC R131, c[0x0][0x298] ;  /* 0x0000a600ff837b82 */ /* 0x000e620000000800 */
[----:B------:R-:W-:Y:S01]  /*94f0*/  ISETP.NE.AND.EX P0, PT, R65, RZ, PT, P0 ;  /* 0x000000ff4100720c */ /* 0x000fe20003f05300 */
[----:B------:R-:W-:Y:S01]  /*9500*/  FMUL.FTZ R64, R64, R128 ;  /* 0x0000008040407220 */ /* 0x000fe20000410000 */
[----:B------:R-:W-:-:S02]  /*9510*/  PRMT R68, R68, 0x7632, R68 ;  /* 0x0000763244447816 */ /* 0x000fc40000000044 */
        /* <DEDUP_REMOVED lines=17> */
.L_x_27011:
[----:B------:R-:W-:-:S07]  /*9630*/  IMAD.MOV.U32 R65, RZ, RZ, R134 ;  /* 0x000000ffff417224 */ /* 0x000fce00078e0086 */
.L_x_27012:
[----:B------:R-:W-:Y:S05]  /*9640*/  BSYNC B2 ;  /* 0x0000000000027941 */ /* 0x000fea0003800000 */
.L_x_27010:
        /* <DEDUP_REMOVED lines=16> */
.L_x_27016:
[----:B------:R-:W-:Y:S05]  /*9750*/  BSYNC B3 ;  /* 0x0000000000037941 */ /* 0x000fea0003800000 */
.L_x_27015:
        /* <DEDUP_REMOVED lines=44> */
.L_x_27014:
[----:B------:R-:W-:Y:S05]  /*9a20*/  BSYNC B2 ;  /* 0x0000000000027941 */ /* 0x000fea0003800000 */
.L_x_27013:
        /* <DEDUP_REMOVED lines=23> */
.L_x_27018:
[----:B------:R-:W-:-:S07]  /*9ba0*/  MOV R68, R134 ;  /* 0x0000008600447202 */ /* 0x000fce0000000f00 */
.L_x_27019:
[----:B------:R-:W-:Y:S05]  /*9bb0*/  BSYNC B2 ;  /* 0x0000000000027941 */ /* 0x000fea0003800000 */
.L_x_27017:
        /* <DEDUP_REMOVED lines=16> */
.L_x_27023:
[----:B------:R-:W-:Y:S05]  /*9cc0*/  BSYNC B3 ;  /* 0x0000000000037941 */ /* 0x000fea0003800000 */
.L_x_27022:
        /* <DEDUP_REMOVED lines=44> */
.L_x_27021:
[----:B------:R-:W-:Y:S05]  /*9f90*/  BSYNC B2 ;  /* 0x0000000000027941 */ /* 0x000fea0003800000 */
.L_x_27020:
        /* <DEDUP_REMOVED lines=23> */
.L_x_27025:
[----:B------:R-:W-:-:S07]  /*a110*/  IMAD.MOV.U32 R172, RZ, RZ, R134 ;  /* 0x000000ffffac7224 */ /* 0x000fce00078e0086 */
.L_x_27026:
[----:B------:R-:W-:Y:S05]  /*a120*/  BSYNC B2 ;  /* 0x0000000000027941 */ /* 0x000fea0003800000 */
.L_x_27024:
        /* <DEDUP_REMOVED lines=16> */
.L_x_27030:
[----:B------:R-:W-:Y:S05]  /*a230*/  BSYNC B3 ;  /* 0x0000000000037941 */ /* 0x000fea0003800000 */
.L_x_27029:
        /* <DEDUP_REMOVED lines=44> */
.L_x_27028:
[----:B------:R-:W-:Y:S05]  /*a500*/  BSYNC B2 ;  /* 0x0000000000027941 */ /* 0x000fea0003800000 */
.L_x_27027:
        /* <DEDUP_REMOVED lines=21> */
.L_x_27032:
[----:B------:R-:W-:-:S07]  /*a660*/  IMAD.MOV.U32 R172, RZ, RZ, R134 ;  /* 0x000000ffffac7224 */ /* 0x000fce00078e0086 */
.L_x_27033:
[----:B------:R-:W-:Y:S05]  /*a670*/  BSYNC B2 ;  /* 0x0000000000027941 */ /* 0x000fea0003800000 */
.L_x_27031:
        /* <DEDUP_REMOVED lines=16> */
.L_x_27037:
[----:B------:R-:W-:Y:S05]  /*a780*/  BSYNC B3 ;  /* 0x0000000000037941 */ /* 0x000fea0003800000 */
.L_x_27036:
        /* <DEDUP_REMOVED lines=44> */
.L_x_27035:
[----:B------:R-:W-:Y:S05]  /*aa50*/  BSYNC B2 ;  /* 0x0000000000027941 */ /* 0x000fea0003800000 */
.L_x_27034:
        /* <DEDUP_REMOVED lines=23> */
.L_x_27039:
[----:B------:R-:W-:-:S07]  /*abd0*/  MOV R69, R134 ;  /* 0x0000008600457202 */ /* 0x000fce0000000f00 */
.L_x_27040:
[----:B------:R-:W-:Y:S05]  /*abe0*/  BSYNC B2 ;  /* 0x0000000000027941 */ /* 0x000fea0003800000 */
.L_x_27038:
        /* <DEDUP_REMOVED lines=16> */
.L_x_27044:
[----:B------:R-:W-:Y:S05]  /*acf0*/  BSYNC B3 ;  /* 0x0000000000037941 */ /* 0x000fea0003800000 */
.L_x_27043:
        /* <DEDUP_REMOVED lines=44> */
.L_x_27042:
[----:B------:R-:W-:Y:S05]  /*afc0*/  BSYNC B2 ;  /* 0x0000000000027941 */ /* 0x000fea0003800000 */
.L_x_27041:
        /* <DEDUP_REMOVED lines=21> */
.L_x_27046:
[----:B------:R-:W-:-:S07]  /*b120*/  IMAD.MOV.U32 R70, RZ, RZ, R134 ;  /* 0x000000ffff467224 */ /* 0x000fce00078e0086 */
.L_x_27047:
[----:B------:R-:W-:Y:S05]  /*b130*/  BSYNC B2 ;  /* 0x0000000000027941 */ /* 0x000fea0003800000 */
.L_x_27045:
        /* <DEDUP_REMOVED lines=16> */
.L_x_27051:
[----:B------:R-:W-:Y:S05]  /*b240*/  BSYNC B3 ;  /* 0x0000000000037941 */ /* 0x000fea0003800000 */
.L_x_27050:
        /* <DEDUP_REMOVED lines=44> */
.L_x_27049:
[----:B------:R-:W-:Y:S05]  /*b510*/  BSYNC B2 ;  /* 0x0000000000027941 */ /* 0x000fea0003800000 */
.L_x_27048:
        /* <DEDUP_REMOVED lines=23> */
.L_x_27053:
[----:B------:R-:W-:-:S07]  /*b690*/  IMAD.MOV.U32 R220, RZ, RZ, R134 ;  /* 0x000000ffffdc7224 */ /* 0x000fce00078e0086 */
.L_x_27054:
[----:B------:R-:W-:Y:S05]  /*b6a0*/  BSYNC B2 ;  /* 0x0000000000027941 */ /* 0x000fea0003800000 */
.L_x_27052:
        /* <DEDUP_REMOVED lines=19> */
.L_x_27058:
[----:B------:R-:W-:Y:S05]  /*b7e0*/  BSYNC B3 ;  /* 0x0000000000037941 */ /* 0x000fea0003800000 */
.L_x_27057:
        /* <DEDUP_REMOVED lines=44> */
.L_x_27056:
[----:B------:R-:W-:Y:S05]  /*bab0*/  BSYNC B2 ;  /* 0x0000000000027941 */ /* 0x000fea0003800000 */
.L_x_27055:
[----:B------:R-:W-:Y:S01]  /*bac0*/  I2FP.F32.U32 R170, R220 ;  /* 0x000000dc00aa7245 */ /* 0x000fe20000201000 */
[----:B------:R-:W-:Y:S01]  /*bad0*/  IMAD.U32 R71, R71, 0x10000, RZ ;  /* 0x0001000047477824 */ /* 0x000fe200078e00ff */
[----:B------:R-:W-:Y:S02]  /*bae0*/  SEL R172, RZ, 0x10000, P5 ;  /* 0x00010000ffac7807 */ /* 0x000fe40002800000 */
[----:B------:R-:W-:Y:S01]  /*baf0*/  SEL R171, RZ, 0x1, P3 ;  /* 0x00000001ffab7807 */ /* 0x000fe20001800000 */
[----:B------:R-:W-:Y:S01]  /*bb00*/  FFMA.FTZ R175, R170, R175, 1.1641532182693481445e-10 ;  /* 0x2f000000aaaf7423 */ /* 0x000fe200000100af */
[----:B------:R-:W-:Y:S01]  /*bb10*/  SEL R170, RZ, 0x100, P4 ;  /* 0x00000100ffaa7807 */ /* 0x000fe20002000000 */
[----:B------:R-:W-:Y:S01]  /*bb20*/  FMUL.FTZ R71, R71, R128 ;  /* 0x0000008047477220 */ /* 0x000fe20000410000 */
[----:B------:R-:W-:Y:S02]  /*bb30*/  LOP3.LUT P5, RZ, R5, 0x2, RZ, 0xc0, !PT ;  /* 0x0000000205ff7812 */ /* 0x000fe400078ac0ff */
[----:B------:R-:W-:Y:S01]  /*bb40*/  FSETP.GTU.FTZ.AND P4, PT, R175, R130, PT ;  /* 0x00000082af00720b */ /* 0x000fe20003f9c000 */
[----:B------:R-:W-:Y:S01]  /*bb50*/  FMUL.FTZ R71, R71, R131 ;  /* 0x0000008347477220 */ /* 0x000fe20000410000 */
[----:B------:R-:W-:-:S02]  /*bb60*/  LOP3.LUT P6, RZ, R5, 0x4, RZ, 0xc0, !PT ;  /* 0x0000000405ff7812 */ /* 0x000fc400078cc0ff */
[----:B------:R-:W-:Y:S02]  /*bb70*/  SEL R130, RZ, 0x1000000, P4 ;  /* 0x01000000ff827807 */ /* 0x000fe40002000000 */
[----:B------:R-:W-:Y:S02]  /*bb80*/  FSEL R71, R71, RZ, !P4 ;  /* 0x000000ff47477208 */ /* 0x000fe40006000000 */
[----:B------:R-:W-:Y:S02]  /*bb90*/  LOP3.LUT R172, R170, R130, R172, 0xfe, !PT ;  /* 0x00000082aaac7212 */ /* 0x000fe400078efeac */
[----:B------:R-:W-:Y:S01]  /*bba0*/  SEL R130, RZ, 0x1, P2 ;  /* 0x00000001ff827807 */ /* 0x000fe20001000000 */
[----:B------:R-:W-:Y:S01]  /*bbb0*/  FMUL.FTZ R71, R219, R71 ;  /* 0x00000047db477220 */ /* 0x000fe20000410000 */
[----:B------:R-:W-:-:S03]  /*bbc0*/  SEL R170, RZ, 0x1, P1 ;  /* 0x00000001ffaa7807 */ /* 0x000fc60000800000 */
[----:B------:R-:W-:-:S04]  /*bbd0*/  IMAD.WIDE.U32 R130, R130, 0x1000000, RZ ;  /* 0x0100000082827825 */ /* 0x000fc800078e00ff */
[----:B------:R-:W-:Y:S01]  /*bbe0*/  @P0 FADD.FTZ R71, R47, R71 ;  /* 0x000000472f470221 */ /* 0x000fe20000010000 */
[----:B------:R-:W-:Y:S01]  /*bbf0*/  LOP3.LUT R131, R131, R172, R171, 0xfe, !PT ;  /* 0x000000ac83837212 */ /* 0x000fe200078efeab */
[----:B------:R-:W-:Y:S01]  /*bc00*/  IMAD.WIDE.U32 R170, R170, 0x10000, RZ ;  /* 0x00010000aaaa7825 */ /* 0x000fe200078e00ff */
[----:B------:R-:W-:-:S05]  /*bc10*/  SEL R172, RZ, 0x1, P5 ;  /* 0x00000001ffac7807 */ /* 0x000fca0002800000 */
        /* <DEDUP_REMOVED lines=13> */
.L_x_27002:
[----:B------:R-:W-:Y:S05]  /*bcf0*/  BSYNC B1 ;  /* 0x0000000000017941 */ /* 0x000fea0003800000 */
.L_x_27001:
        /* <DEDUP_REMOVED lines=15> */
[----:B---3--:R-:W-:-:S11]  /*bdf0*/  IADD3 R74, R9, 0x1, RZ ;  /* 0x00000001094a7810 */ /* 0x008fd60007ffe0ff */
[----:B------:R-:W-:Y:S05]  /*be00*/  @!P0 BRA `(.L_x_27062) ;  /* 0x0000000000208947 */ /* 0x000fea0003800000 */
[----:B------:R-:W-:Y:S01]  /*be10*/  ISETP.NE.AND P0, PT, R9, 0x2, PT ;  /* 0x000000020900780c */ /* 0x000fe20003f05270 */
[----:B012---:R-:W-:-:S12]  /*be20*/  IMAD.MOV.U32 R170, RZ, RZ, R8 ;  /* 0x000000ffffaa7224 */ /* 0x007fd800078e0008 */
[----:B------:R-:W-:Y:S05]  /*be30*/  @!P0 BRA `(.L_x_27063) ;  /* 0x0000000000188947 */ /* 0x000fea0003800000 */
[----:B------:R-:W-:Y:S01]  /*be40*/  ISETP.NE.AND P0, PT, R9, 0x3, PT ;  /* 0x000000030900780c */ /* 0x000fe20003f05270 */
[----:B------:R-:W-:-:S12]  /*be50*/  IMAD.MOV.U32 R170, RZ, RZ, R7 ;  /* 0x000000ffffaa7224 */ /* 0x000fd800078e0007 */
[----:B------:R-:W-:Y:S05]  /*be60*/  @P0 BRA `(.L_x_27063) ;  /* 0x00000000000c0947 */ /* 0x000fea0003800000 */
[----:B------:R-:W-:Y:S01]  /*be70*/  MOV R170, R136 ;  /* 0x0000008800aa7202 */ /* 0x000fe20000000f00 */
[----:B------:R-:W-:Y:S06]  /*be80*/  BRA `(.L_x_27063) ;  /* 0x0000000000047947 */ /* 0x000fec0003800000 */
.L_x_27062:
[----:B012---:R-:W-:-:S07]  /*be90*/  IMAD.MOV.U32 R170, RZ, RZ, R134 ;  /* 0x000000ffffaa7224 */ /* 0x007fce00078e0086 */
.L_x_27063:
[----:B------:R-:W-:Y:S05]  /*bea0*/  BSYNC B2 ;  /* 0x0000000000027941 */ /* 0x000fea0003800000 */
.L_x_27061:
        /* <DEDUP_REMOVED lines=16> */
.L_x_27067:
[----:B------:R-:W-:Y:S05]  /*bfb0*/  BSYNC B3 ;  /* 0x0000000000037941 */ /* 0x000fea0003800000 */
.L_x_27066:
        /* <DEDUP_REMOVED lines=44> */
.L_x_27065:
[----:B------:R-:W-:Y:S05]  /*c280*/  BSYNC B2 ;  /* 0x0000000000027941 */ /* 0x000fea0003800000 */
.L_x_27064:
        /* <DEDUP_REMOVED lines=30> */
.L_x_27069:
[----:B------:R-:W-:-:S07]  /*c470*/  MOV R73, R134 ;  /* 0x0000008600497202 */ /* 0x000fce0000000f00 */
.L_x_27070:
[----:B------:R-:W-:Y:S05]  /*c480*/  BSYNC B2 ;  /* 0x0000000000027941 */ /* 0x000fea0003800000 */
.L_x_27068:
        /* <DEDUP_REMOVED lines=16> */
.L_x_27074:
[----:B------:R-:W-:Y:S05]  /*c590*/  BSYNC B3 ;  /* 0x0000000000037941 */ /* 0x000fea0003800000 */
.L_x_27073:
        /* <DEDUP_REMOVED lines=44> */
.L_x_27072:
[----:B------:R-:W-:Y:S05]  /*c860*/  BSYNC B2 ;  /* 0x0000000000027941 */ /* 0x000fea0003800000 */
.L_x_27071:
        /* <DEDUP_REMOVED lines=23> */
.L_x_27076:
[----:B------:R-:W-:-:S07]  /*c9e0*/  IMAD.MOV.U32 R76, RZ, RZ, R134 ;  /* 0x000000ffff4c7224 */ /* 0x000fce00078e0086 */
.L_x_27077:
[----:B------:R-:W-:Y:S05]  /*c9f0*/  BSYNC B2 ;  /* 0x0000000000027941 */ /* 0x000fea0003800000 */
.L_x_27075:
        /* <DEDUP_REMOVED lines=16> */
.L_x_27081:
[----:B------:R-:W-:Y:S05]  /*cb00*/  BSYNC B3 ;  /* 0x0000000000037941 */ /* 0x000fea0003800000 */
.L_x_27080:
        /* <DEDUP_REMOVED lines=44> */
.L_x_27079:
[----:B------:R-:W-:Y:S05]  /*cdd0*/  BSYNC B2 ;  /* 0x0000000000027941 */ /* 0x000fea0003800000 */
.L_x_27078:
        /* <DEDUP_REMOVED lines=23> */
.L_x_27083:
[----:B------:R-:W-:-:S07]  /*cf50*/  IMAD.MOV.U32 R172, RZ, RZ, R134 ;  /* 0x000000ffffac7224 */ /* 0x000fce00078e0086 */
.L_x_27084:
[----:B------:R-:W-:Y:S05]  /*cf60*/  BSYNC B2 ;  /* 0x0000000000027941 */ /* 0x000fea0003800000 */
.L_x_27082:
        /* <DEDUP_REMOVED lines=16> */
.L_x_27088:
[----:B------:R-:W-:Y:S05]  /*d070*/  BSYNC B3 ;  /* 0x0000000000037941 */ /* 0x000fea0003800000 */
.L_x_27087:
        /* <DEDUP_REMOVED lines=44> */
.L_x_27086:
[----:B------:R-:W-:Y:S05]  /*d340*/  BSYNC B2 ;  /* 0x0000000000027941 */ /* 0x000fea0003800000 */
.L_x_27085:
        /* <DEDUP_REMOVED lines=21> */
.L_x_27090:
[----:B------:R-:W-:-:S07]  /*d4a0*/  IMAD.MOV.U32 R172, RZ, RZ, R134 ;  /* 0x000000ffffac7224 */ /* 0x000fce00078e0086 */
.L_x_27091:
[----:B------:R-:W-:Y:S05]  /*d4b0*/  BSYNC B2 ;  /* 0x0000000000027941 */ /* 0x000fea0003800000 */
.L_x_27089:
        /* <DEDUP_REMOVED lines=16> */
.L_x_27095:
[----:B------:R-:W-:Y:S05]  /*d5c0*/  BSYNC B3 ;  /* 0x0000000000037941 */ /* 0x000fea0003800000 */
.L_x_27094:
        /* <DEDUP_REMOVED lines=44> */
.L_x_27093:
[----:B------:R-:W-:Y:S05]  /*d890*/  BSYNC B2 ;  /* 0x0000000000027941 */ /* 0x000fea0003800000 */
.L_x_27092:
        /* <DEDUP_REMOVED lines=23> */
.L_x_27097:
[----:B------:R-:W-:-:S07]  /*da10*/  IMAD.MOV.U32 R77, RZ, RZ, R134 ;  /* 0x000000ffff4d7224 */ /* 0x000fce00078e0086 */
.L_x_27098:
[----:B------:R-:W-:Y:S05]  /*da20*/  BSYNC B2 ;  /* 0x0000000000027941 */ /* 0x000fea0003800000 */
.L_x_27096:
        /* <DEDUP_REMOVED lines=16> */
.L_x_27102:
[----:B------:R-:W-:Y:S05]  /*db30*/  BSYNC B3 ;  /* 0x0000000000037941 */ /* 0x000fea0003800000 */
.L_x_27101:
        /* <DEDUP_REMOVED lines=44> */
.L_x_27100:
[----:B------:R-:W-:Y:S05]  /*de00*/  BSYNC B2 ;  /* 0x0000000000027941 */ /* 0x000fea0003800000 */
.L_x_27099:
        /* <DEDUP_REMOVED lines=21> */
.L_x_27104:
[----:B------:R-:W-:-:S07]  /*df60*/  IMAD.MOV.U32 R78, RZ, RZ, R134 ;  /* 0x000000ffff4e7224 */ /* 0x000fce00078e0086 */
.L_x_27105:
[----:B------:R-:W-:Y:S05]  /*df70*/  BSYNC B2 ;  /* 0x0000000000027941 */ /* 0x000fea0003800000 */
.L_x_27103:
        /* <DEDUP_REMOVED lines=16> */
.L_x_27109:
[----:B------:R-:W-:Y:S05]  /*e080*/  BSYNC B3 ;  /* 0x0000000000037941 */ /* 0x000fea0003800000 */
.L_x_27108:
        /* <DEDUP_REMOVED lines=44> */
.L_x_27107:
[----:B------:R-:W-:Y:S05]  /*e350*/  BSYNC B2 ;  /* 0x0000000000027941 */ /* 0x000fea0003800000 */
.L_x_27106:
        /* <DEDUP_REMOVED lines=23> */
.L_x_27111:
[----:B------:R-:W-:-:S07]  /*e4d0*/  IMAD.MOV.U32 R220, RZ, RZ, R134 ;  /* 0x000000ffffdc7224 */ /* 0x000fce00078e0086 */
.L_x_27112:
[----:B------:R-:W-:Y:S05]  /*e4e0*/  BSYNC B2 ;  /* 0x0000000000027941 */ /* 0x000fea0003800000 */
.L_x_27110:
        /* <DEDUP_REMOVED lines=19> */
.L_x_27116:
[----:B------:R-:W-:Y:S05]  /*e620*/  BSYNC B3 ;  /* 0x0000000000037941 */ /* 0x000fea0003800000 */
.L_x_27115:
        /* <DEDUP_REMOVED lines=44> */
.L_x_27114:
[----:B------:R-:W-:Y:S05]  /*e8f0*/  BSYNC B2 ;  /* 0x0000000000027941 */ /* 0x000fea0003800000 */
.L_x_27113:
        /* <DEDUP_REMOVED lines=35> */
.L_x_27060:
[----:B------:R-:W-:Y:S05]  /*eb30*/  BSYNC B1 ;  /* 0x0000000000017941 */ /* 0x000fea0003800000 */
.L_x_27059:
        /* <DEDUP_REMOVED lines=18> */
[----:B-123--:R-:W-:-:S12]  /*ec60*/  IMAD.MOV.U32 R170, RZ, RZ, R8 ;  /* 0x000000ffffaa7224 */ /* 0x00efd800078e0008 */
[----:B------:R-:W-:Y:S05]  /*ec70*/  @!P0 BRA `(.L_x_27121) ;  /* 0x0000000000188947 */ /* 0x000fea0003800000 */
[----:B------:R-:W-:Y:S02]  /*ec80*/  ISETP.NE.AND P0, PT, R9, 0x3, PT ;  /* 0x000000030900780c */ /* 0x000fe40003f05270 */
[----:B------:R-:W-:-:S11]  /*ec90*/  MOV R170, R7 ;  /* 0x0000000700aa7202 */ /* 0x000fd60000000f00 */
[----:B------:R-:W-:Y:S05]  /*eca0*/  @P0 BRA `(.L_x_27121) ;  /* 0x00000000000c0947 */ /* 0x000fea0003800000 */
[----:B------:R-:W-:Y:S01]  /*ecb0*/  IMAD.MOV.U32 R170, RZ, RZ, R136 ;  /* 0x000000ffffaa7224 */ /* 0x000fe200078e0088 */
[----:B------:R-:W-:Y:S06]  /*ecc0*/  BRA `(.L_x_27121) ;  /* 0x0000000000047947 */ /* 0x000fec0003800000 */
.L_x_27120:
[----:B-123--:R-:W-:-:S07]  /*ecd0*/  MOV R170, R134 ;  /* 0x0000008600aa7202 */ /* 0x00efce0000000f00 */
.L_x_27121:
[----:B------:R-:W-:Y:S05]  /*ece0*/  BSYNC B2 ;  /* 0x0000000000027941 */ /* 0x000fea0003800000 */
.L_x_27119:
        /* <DEDUP_REMOVED lines=16> */
.L_x_27125:
[----:B------:R-:W-:Y:S05]  /*edf0*/  BSYNC B3 ;  /* 0x0000000000037941 */ /* 0x000fea0003800000 */
.L_x_27124:
        /* <DEDUP_REMOVED lines=44> */
.L_x_27123:
[----:B------:R-:W-:Y:S05]  /*f0c0*/  BSYNC B2 ;  /* 0x0000000000027941 */ /* 0x000fea0003800000 */
.L_x_27122:
        /* <DEDUP_REMOVED lines=30> */
.L_x_27127:
[----:B------:R-:W-:-:S07]  /*f2b0*/  IMAD.MOV.U32 R81, RZ, RZ, R134 ;  /* 0x000000ffff517224 */ /* 0x000fce00078e0086 */
.L_x_27128:
[----:B------:R-:W-:Y:S05]  /*f2c0*/  BSYNC B2 ;  /* 0x0000000000027941 */ /* 0x000fea0003800000 */
.L_x_27126:
        /* <DEDUP_REMOVED lines=16> */
.L_x_27132:
[----:B------:R-:W-:Y:S05]  /*f3d0*/  BSYNC B3 ;  /* 0x0000000000037941 */ /* 0x000fea0003800000 */
.L_x_27131:
        /* <DEDUP_REMOVED lines=44> */
.L_x_27130:
[----:B------:R-:W-:Y:S05]  /*f6a0*/  BSYNC B2 ;  /* 0x0000000000027941 */ /* 0x000fea0003800000 */
.L_x_27129:
        /* <DEDUP_REMOVED lines=23> */
.L_x_27134:
[----:B------:R-:W-:-:S07]  /*f820*/  IMAD.MOV.U32 R84, RZ, RZ, R134 ;  /* 0x000000ffff547224 */ /* 0x000fce00078e0086 */
.L_x_27135:
[----:B------:R-:W-:Y:S05]  /*f830*/  BSYNC B2 ;  /* 0x0000000000027941 */ /* 0x000fea0003800000 */
.L_x_27133:
        /* <DEDUP_REMOVED lines=16> */
.L_x_27139:
[----:B------:R-:W-:Y:S05]  /*f940*/  BSYNC B3 ;  /* 0x0000000000037941 */ /* 0x000fea0003800000 */
.L_x_27138:
        /* <DEDUP_REMOVED lines=44> */
.L_x_27137:
[----:B------:R-:W-:Y:S05]  /*fc10*/  BSYNC B2 ;  /* 0x0000000000027941 */ /* 0x000fea0003800000 */
.L_x_27136:
        /* <DEDUP_REMOVED lines=23> */
.L_x_27141:
[----:B------:R-:W-:-:S07]  /*fd90*/  IMAD.MOV.U32 R172, RZ, RZ, R134 ;  /* 0x000000ffffac7224 */ /* 0x000fce00078e0086 */
.L_x_27142:
[----:B------:R-:W-:Y:S05]  /*fda0*/  BSYNC B2 ;  /* 0x0000000000027941 */ /* 0x000fea0003800000 */
.L_x_27140:
        /* <DEDUP_REMOVED lines=16> */
.L_x_27146:
[----:B------:R-:W-:Y:S05]  /*feb0*/  BSYNC B3 ;  /* 0x0000000000037941 */ /* 0x000fea0003800000 */
.L_x_27145:
        /* <DEDUP_REMOVED lines=44> */
.L_x_27144:
[----:B------:R-:W-:Y:S05]  /*10180*/  BSYNC B2 ;  /* 0x0000000000027941 */ /* 0x000fea0003800000 */
.L_x_27143:
        /* <DEDUP_REMOVED lines=21> */
.L_x_27148:
[----:B------:R-:W-:-:S07]  /*102e0*/  IMAD.MOV.U32 R172, RZ, RZ, R134 ;  /* 0x000000ffffac7224 */ /* 0x000fce00078e0086 */
.L_x_27149:
[----:B------:R-:W-:Y:S05]  /*102f0*/  BSYNC B2 ;  /* 0x0000000000027941 */ /* 0x000fea0003800000 */
.L_x_27147:
        /* <DEDUP_REMOVED lines=16> */
.L_x_27153:
[----:B------:R-:W-:Y:S05]  /*10400*/  BSYNC B3 ;  /* 0x0000000000037941 */ /* 0x000fea0003800000 */
.L_x_27152:
        /* <DEDUP_REMOVED lines=44> */
.L_x_27151:
[----:B------:R-:W-:Y:S05]  /*106d0*/  BSYNC B2 ;  /* 0x0000000000027941 */ /* 0x000fea0003800000 */
.L_x_27150:
        /* <DEDUP_REMOVED lines=23> */
.L_x_27155:
[----:B------:R-:W-:-:S07]  /*10850*/  IMAD.MOV.U32 R85, RZ, RZ, R134 ;  /* 0x000000ffff557224 */ /* 0x000fce00078e0086 */
.L_x_27156:
[----:B------:R-:W-:Y:S05]  /*10860*/  BSYNC B2 ;  /* 0x0000000000027941 */ /* 0x000fea0003800000 */
.L_x_27154:
        /* <DEDUP_REMOVED lines=16> */
.L_x_27160:
[----:B------:R-:W-:Y:S05]  /*10970*/  BSYNC B3 ;  /* 0x0000000000037941 */ /* 0x000fea0003800000 */
.L_x_27159:
        /* <DEDUP_REMOVED lines=44> */
.L_x_27158:
[----:B------:R-:W-:Y:S05]  /*10c40*/  BSYNC B2 ;  /* 0x0000000000027941 */ /* 0x000fea0003800000 */
.L_x_27157:
        /* <DEDUP_REMOVED lines=21> */
.L_x_27162:
[----:B------:R-:W-:-:S07]  /*10da0*/  IMAD.MOV.U32 R86, RZ, RZ, R134 ;  /* 0x000000ffff567224 */ /* 0x000fce00078e0086 */
.L_x_27163:
[----:B------:R-:W-:Y:S05]  /*10db0*/  BSYNC B2 ;  /* 0x0000000000027941 */ /* 0x000fea0003800000 */
.L_x_27161:
        /* <DEDUP_REMOVED lines=16> */
.L_x_27167:
[----:B------:R-:W-:Y:S05]  /*10ec0*/  BSYNC B3 ;  /* 0x0000000000037941 */ /* 0x000fea0003800000 */
.L_x_27166:
        /* <DEDUP_REMOVED lines=44> */
.L_x_27165:
[----:B------:R-:W-:Y:S05]  /*11190*/  BSYNC B2 ;  /* 0x0000000000027941 */ /* 0x000fea0003800000 */
.L_x_27164:
        /* <DEDUP_REMOVED lines=23> */
.L_x_27169:
[----:B------:R-:W-:-:S07]  /*11310*/  IMAD.MOV.U32 R220, RZ, RZ, R134 ;  /* 0x000000ffffdc7224 */ /* 0x000fce00078e0086 */
.L_x_27170:
[----:B------:R-:W-:Y:S05]  /*11320*/  BSYNC B2 ;  /* 0x0000000000027941 */ /* 0x000fea0003800000 */
.L_x_27168:
        /* <DEDUP_REMOVED lines=19> */
.L_x_27174:
[----:B------:R-:W-:Y:S05]  /*11460*/  BSYNC B3 ;  /* 0x0000000000037941 */ /* 0x000fea0003800000 */
.L_x_27173:
        /* <DEDUP_REMOVED lines=44> */
.L_x_27172:
[----:B------:R-:W-:Y:S05]  /*11730*/  BSYNC B2 ;  /* 0x0000000000027941 */ /* 0x000fea0003800000 */
.L_x_27171:
        /* <DEDUP_REMOVED lines=35> */
.L_x_27118:
[----:B------:R-:W-:Y:S05]  /*11970*/  BSYNC B1 ;  /* 0x0000000000017941 */ /* 0x000fea0003800000 */
.L_x_27117:
        /* <DEDUP_REMOVED lines=18> */
[----:B--234-:R-:W-:-:S12]  /*11aa0*/  IMAD.MOV.U32 R170, RZ, RZ, R8 ;  /* 0x000000ffffaa7224 */ /* 0x01cfd800078e0008 */
[----:B------:R-:W-:Y:S05]  /*11ab0*/  @!P0 BRA `(.L_x_27179) ;  /* 0x0000000000188947 */ /* 0x000fea0003800000 */
[----:B------:R-:W-:Y:S02]  /*11ac0*/  ISETP.NE.AND P0, PT, R9, 0x3, PT ;  /* 0x000000030900780c */ /* 0x000fe40003f05270 */
[----:B------:R-:W-:-:S11]  /*11ad0*/  MOV R170, R7 ;  /* 0x0000000700aa7202 */ /* 0x000fd60000000f00 */
[----:B------:R-:W-:Y:S05]  /*11ae0*/  @P0 BRA `(.L_x_27179) ;  /* 0x00000000000c0947 */ /* 0x000fea0003800000 */
[----:B------:R-:W-:Y:S01]  /*11af0*/  IMAD.MOV.U32 R170, RZ, RZ, R136 ;  /* 0x000000ffffaa7224 */ /* 0x000fe200078e0088 */
[----:B------:R-:W-:Y:S06]  /*11b00*/  BRA `(.L_x_27179) ;  /* 0x0000000000047947 */ /* 0x000fec0003800000 */
.L_x_27178:
[----:B--234-:R-:W-:-:S07]  /*11b10*/  MOV R170, R134 ;  /* 0x0000008600aa7202 */ /* 0x01cfce0000000f00 */
.L_x_27179:
[----:B------:R-:W-:Y:S05]  /*11b20*/  BSYNC B2 ;  /* 0x0000000000027941 */ /* 0x000fea0003800000 */
.L_x_27177:
        /* <DEDUP_REMOVED lines=16> */
.L_x_27183:
[----:B------:R-:W-:Y:S05]  /*11c30*/  BSYNC B3 ;  /* 0x0000000000037941 */ /* 0x000fea0003800000 */
.L_x_27182:
        /* <DEDUP_REMOVED lines=44> */
.L_x_27181:
[----:B------:R-:W-:Y:S05]  /*11f00*/  BSYNC B2 ;  /* 0x0000000000027941 */ /* 0x000fea0003800000 */
.L_x_27180:
        /* <DEDUP_REMOVED lines=30> */
.L_x_27185:
[----:B------:R-:W-:-:S07]  /*120f0*/  IMAD.MOV.U32 R89, RZ, RZ, R134 ;  /* 0x000000ffff597224 */ /* 0x000fce00078e0086 */
.L_x_27186:
[----:B------:R-:W-:Y:S05]  /*12100*/  BSYNC B2 ;  /* 0x0000000000027941 */ /* 0x000fea0003800000 */
.L_x_27184:
        /* <DEDUP_REMOVED lines=16> */
.L_x_27190:
[----:B------:R-:W-:Y:S05]  /*12210*/  BSYNC B3 ;  /* 0x0000000000037941 */ /* 0x000fea0003800000 */
.L_x_27189:
        /* <DEDUP_REMOVED lines=44> */
.L_x_27188:
[----:B------:R-:W-:Y:S05]  /*124e0*/  BSYNC B2 ;  /* 0x0000000000027941 */ /* 0x000fea0003800000 */
.L_x_27187:
        /* <DEDUP_REMOVED lines=23> */
.L_x_27192:
[----:B------:R-:W-:-:S07]  /*12660*/  IMAD.MOV.U32 R92, RZ, RZ, R134 ;  /* 0x000000ffff5c7224 */ /* 0x000fce00078e0086 */
.L_x_27193:
[----:B------:R-:W-:Y:S05]  /*12670*/  BSYNC B2 ;  /* 0x0000000000027941 */ /* 0x000fea0003800000 */
.L_x_27191:
        /* <DEDUP_REMOVED lines=16> */
.L_x_27197:
[----:B------:R-:W-:Y:S05]  /*12780*/  BSYNC B3 ;  /* 0x0000000000037941 */ /* 0x000fea0003800000 */
.L_x_27196:
        /* <DEDUP_REMOVED lines=44> */
.L_x_27195:
[----:B------:R-:W-:Y:S05]  /*12a50*/  BSYNC B2 ;  /* 0x0000000000027941 */ /* 0x000fea0003800000 */
.L_x_27194:
        /* <DEDUP_REMOVED lines=23> */
.L_x_27199:
[----:B------:R-:W-:-:S07]  /*12bd0*/  IMAD.MOV.U32 R172, RZ, RZ, R134 ;  /* 0x000000ffffac7224 */ /* 0x000fce00078e0086 */
.L_x_27200:
[----:B------:R-:W-:Y:S05]  /*12be0*/  BSYNC B2 ;  /* 0x0000000000027941 */ /* 0x000fea0003800000 */
.L_x_27198:
        /* <DEDUP_REMOVED lines=16> */
.L_x_27204:
[----:B------:R-:W-:Y:S05]  /*12cf0*/  BSYNC B3 ;  /* 0x0000000000037941 */ /* 0x000fea0003800000 */
.L_x_27203:
        /* <DEDUP_REMOVED lines=44> */
.L_x_27202:
[----:B------:R-:W-:Y:S05]  /*12fc0*/  BSYNC B2 ;  /* 0x0000000000027941 */ /* 0x000fea0003800000 */
.L_x_27201:
        /* <DEDUP_REMOVED lines=21> */
.L_x_27206:
[----:B------:R-:W-:-:S07]  /*13120*/  IMAD.MOV.U32 R172, RZ, RZ, R134 ;  /* 0x000000ffffac7224 */ /* 0x000fce00078e0086 */
.L_x_27207:
[----:B------:R-:W-:Y:S05]  /*13130*/  BSYNC B2 ;  /* 0x0000000000027941 */ /* 0x000fea0003800000 */
.L_x_27205:
        /* <DEDUP_REMOVED lines=16> */
.L_x_27211:
[----:B------:R-:W-:Y:S05]  /*13240*/  BSYNC B3 ;  /* 0x0000000000037941 */ /* 0x000fea0003800000 */
.L_x_27210:
        /* <DEDUP_REMOVED lines=44> */
.L_x_27209:
[----:B------:R-:W-:Y:S05]  /*13510*/  BSYNC B2 ;  /* 0x0000000000027941 */ /* 0x000fea0003800000 */
.L_x_27208:
        /* <DEDUP_REMOVED lines=23> */
.L_x_27213:
[----:B------:R-:W-:-:S07]  /*13690*/  IMAD.MOV.U32 R93, RZ, RZ, R134 ;  /* 0x000000ffff5d7224 */ /* 0x000fce00078e0086 */
.L_x_27214:
[----:B------:R-:W-:Y:S05]  /*136a0*/  BSYNC B2 ;  /* 0x0000000000027941 */ /* 0x000fea0003800000 */
.L_x_27212:
        /* <DEDUP_REMOVED lines=16> */
.L_x_27218:
[----:B------:R-:W-:Y:S05]  /*137b0*/  BSYNC B3 ;  /* 0x0000000000037941 */ /* 0x000fea0003800000 */
.L_x_27217:
        /* <DEDUP_REMOVED lines=44> */
.L_x_27216:
[----:B------:R-:W-:Y:S05]  /*13a80*/  BSYNC B2 ;  /* 0x0000000000027941 */ /* 0x000fea0003800000 */
.L_x_27215:
        /* <DEDUP_REMOVED lines=21> */
.L_x_27220:
[----:B------:R-:W-:-:S07]  /*13be0*/  IMAD.MOV.U32 R94, RZ, RZ, R134 ;  /* 0x000000ffff5e7224 */ /* 0x000fce00078e0086 */
.L_x_27221:
[----:B------:R-:W-:Y:S05]  /*13bf0*/  BSYNC B2 ;  /* 0x0000000000027941 */ /* 0x000fea0003800000 */
.L_x_27219:
        /* <DEDUP_REMOVED lines=16> */
.L_x_27225:
[----:B------:R-:W-:Y:S05]  /*13d00*/  BSYNC B3 ;  /* 0x0000000000037941 */ /* 0x000fea0003800000 */
.L_x_27224:
        /* <DEDUP_REMOVED lines=44> */
.L_x_27223:
[----:B------:R-:W-:Y:S05]  /*13fd0*/  BSYNC B2 ;  /* 0x0000000000027941 */ /* 0x000fea0003800000 */
.L_x_27222:
        /* <DEDUP_REMOVED lines=23> */
.L_x_27227:
[----:B------:R-:W-:-:S07]  /*14150*/  IMAD.MOV.U32 R220, RZ, RZ, R134 ;  /* 0x000000ffffdc7224 */ /* 0x000fce00078e0086 */
.L_x_27228:
[----:B------:R-:W-:Y:S05]  /*14160*/  BSYNC B2 ;  /* 0x0000000000027941 */ /* 0x000fea0003800000 */
.L_x_27226:
        /* <DEDUP_REMOVED lines=19> */
.L_x_27232:
[----:B------:R-:W-:Y:S05]  /*142a0*/  BSYNC B3 ;  /* 0x0000000000037941 */ /* 0x000fea0003800000 */
.L_x_27231:
        /* <DEDUP_REMOVED lines=44> */
.L_x_27230:
[----:B------:R-:W-:Y:S05]  /*14570*/  BSYNC B2 ;  /* 0x0000000000027941 */ /* 0x000fea0003800000 */
.L_x_27229:
        /* <DEDUP_REMOVED lines=35> */
.L_x_27176:
[----:B------:R-:W-:Y:S05]  /*147b0*/  BSYNC B1 ;  /* 0x0000000000017941 */ /* 0x000fea0003800000 */
.L_x_27175:
        /* <DEDUP_REMOVED lines=25> */
.L_x_27236:
[----:B--234-:R-:W-:-:S07]  /*14950*/  MOV R170, R134 ;  /* 0x0000008600aa7202 */ /* 0x01cfce0000000f00 */
.L_x_27237:
[----:B------:R-:W-:Y:S05]  /*14960*/  BSYNC B2 ;  /* 0x0000000000027941 */ /* 0x000fea0003800000 */
.L_x_27235:
        /* <DEDUP_REMOVED lines=16> */
.L_x_27241:
[----:B------:R-:W-:Y:S05]  /*14a70*/  BSYNC B3 ;  /* 0x0000000000037941 */ /* 0x000fea0003800000 */
.L_x_27240:
        /* <DEDUP_REMOVED lines=44> */
.L_x_27239:
[----:B------:R-:W-:Y:S05]  /*14d40*/  BSYNC B2 ;  /* 0x0000000000027941 */ /* 0x000fea0003800000 */
.L_x_27238:
        /* <DEDUP_REMOVED lines=30> */
.L_x_27243:
[----:B------:R-:W-:-:S07]  /*14f30*/  IMAD.MOV.U32 R97, RZ, RZ, R134 ;  /* 0x000000ffff617224 */ /* 0x000fce00078e0086 */
.L_x_27244:
[----:B------:R-:W-:Y:S05]  /*14f40*/  BSYNC B2 ;  /* 0x0000000000027941 */ /* 0x000fea0003800000 */
.L_x_27242:
        /* <DEDUP_REMOVED lines=16> */
.L_x_27248:
[----:B------:R-:W-:Y:S05]  /*15050*/  BSYNC B3 ;  /* 0x0000000000037941 */ /* 0x000fea0003800000 */
.L_x_27247:
        /* <DEDUP_REMOVED lines=44> */
.L_x_27246:
[----:B------:R-:W-:Y:S05]  /*15320*/  BSYNC B2 ;  /* 0x0000000000027941 */ /* 0x000fea0003800000 */
.L_x_27245:
        /* <DEDUP_REMOVED lines=23> */
.L_x_27250:
[----:B------:R-:W-:-:S07]  /*154a0*/  IMAD.MOV.U32 R100, RZ, RZ, R134 ;  /* 0x000000ffff647224 */ /* 0x000fce00078e0086 */
.L_x_27251:
[----:B------:R-:W-:Y:S05]  /*154b0*/  BSYNC B2 ;  /* 0x0000000000027941 */ /* 0x000fea0003800000 */
.L_x_27249:
        /* <DEDUP_REMOVED lines=16> */
.L_x_27255:
[----:B------:R-:W-:Y:S05]  /*155c0*/  BSYNC B3 ;  /* 0x0000000000037941 */ /* 0x000fea0003800000 */
.L_x_27254:
        /* <DEDUP_REMOVED lines=44> */
.L_x_27253:
[----:B------:R-:W-:Y:S05]  /*15890*/  BSYNC B2 ;  /* 0x0000000000027941 */ /* 0x000fea0003800000 */
.L_x_27252:
        /* <DEDUP_REMOVED lines=23> */
.L_x_27257:
[----:B------:R-:W-:-:S07]  /*15a10*/  IMAD.MOV.U32 R172, RZ, RZ, R134 ;  /* 0x000000ffffac7224 */ /* 0x000fce00078e0086 */
.L_x_27258:
[----:B------:R-:W-:Y:S05]  /*15a20*/  BSYNC B2 ;  /* 0x0000000000027941 */ /* 0x000fea0003800000 */
.L_x_27256:
        /* <DEDUP_REMOVED lines=16> */
.L_x_27262:
[----:B------:R-:W-:Y:S05]  /*15b30*/  BSYNC B3 ;  /* 0x0000000000037941 */ /* 0x000fea0003800000 */
.L_x_27261:
        /* <DEDUP_REMOVED lines=44> */
.L_x_27260:
[----:B------:R-:W-:Y:S05]  /*15e00*/  BSYNC B2 ;  /* 0x0000000000027941 */ /* 0x000fea0003800000 */
.L_x_27259:
        /* <DEDUP_REMOVED lines=21> */
.L_x_27264:
[----:B------:R-:W-:-:S07]  /*15f60*/  IMAD.MOV.U32 R172, RZ, RZ, R134 ;  /* 0x000000ffffac7224 */ /* 0x000fce00078e0086 */
.L_x_27265:
[----:B------:R-:W-:Y:S05]  /*15f70*/  BSYNC B2 ;  /* 0x0000000000027941 */ /* 0x000fea0003800000 */
.L_x_27263:
        /* <DEDUP_REMOVED lines=16> */
.L_x_27269:
[----:B------:R-:W-:Y:S05]  /*16080*/  BSYNC B3 ;  /* 0x0000000000037941 */ /* 0x000fea0003800000 */
.L_x_27268:
        /* <DEDUP_REMOVED lines=44> */
.L_x_27267:
[----:B------:R-:W-:Y:S05]  /*16350*/  BSYNC B2 ;  /* 0x0000000000027941 */ /* 0x000fea0003800000 */
.L_x_27266:
        /* <DEDUP_REMOVED lines=23> */
.L_x_27271:
[----:B------:R-:W-:-:S07]  /*164d0*/  IMAD.MOV.U32 R101, RZ, RZ, R134 ;  /* 0x000000ffff657224 */ /* 0x000fce00078e0086 */
.L_x_27272:
[----:B------:R-:W-:Y:S05]  /*164e0*/  BSYNC B2 ;  /* 0x0000000000027941 */ /* 0x000fea0003800000 */
.L_x_27270:
        /* <DEDUP_REMOVED lines=16> */
.L_x_27276:
[----:B------:R-:W-:Y:S05]  /*165f0*/  BSYNC B3 ;  /* 0x0000000000037941 */ /* 0x000fea0003800000 */
.L_x_27275:
        /* <DEDUP_REMOVED lines=44> */
.L_x_27274:
[----:B------:R-:W-:Y:S05]  /*168c0*/  BSYNC B2 ;  /* 0x0000000000027941 */ /* 0x000fea0003800000 */
.L_x_27273:
        /* <DEDUP_REMOVED lines=21> */
.L_x_27278:
[----:B------:R-:W-:-:S07]  /*16a20*/  IMAD.MOV.U32 R102, RZ, RZ, R134 ;  /* 0x000000ffff667224 */ /* 0x000fce00078e0086 */
.L_x_27279:
[----:B------:R-:W-:Y:S05]  /*16a30*/  BSYNC B2 ;  /* 0x0000000000027941 */ /* 0x000fea0003800000 */
.L_x_27277:
        /* <DEDUP_REMOVED lines=16> */
.L_x_27283:
[----:B------:R-:W-:Y:S05]  /*16b40*/  BSYNC B3 ;  /* 0x0000000000037941 */ /* 0x000fea0003800000 */
.L_x_27282:
        /* <DEDUP_REMOVED lines=44> */
.L_x_27281:
[----:B------:R-:W-:Y:S05]  /*16e10*/  BSYNC B2 ;  /* 0x0000000000027941 */ /* 0x000fea0003800000 */
.L_x_27280:
        /* <DEDUP_REMOVED lines=23> */
.L_x_27285:
[----:B------:R-:W-:-:S07]  /*16f90*/  IMAD.MOV.U32 R220, RZ, RZ, R134 ;  /* 0x000000ffffdc7224 */ /* 0x000fce00078e0086 */
.L_x_27286:
[----:B------:R-:W-:Y:S05]  /*16fa0*/  BSYNC B2 ;  /* 0x0000000000027941 */ /* 0x000fea0003800000 */
.L_x_27284:
        /* <DEDUP_REMOVED lines=19> */
.L_x_27290:
[----:B------:R-:W-:Y:S05]  /*170e0*/  BSYNC B3 ;  /* 0x0000000000037941 */ /* 0x000fea0003800000 */
.L_x_27289:
        /* <DEDUP_REMOVED lines=44> */
.L_x_27288:
[----:B------:R-:W-:Y:S05]  /*173b0*/  BSYNC B2 ;  /* 0x0000000000027941 */ /* 0x000fea0003800000 */
.L_x_27287:
        /* <DEDUP_REMOVED lines=35> */
.L_x_27234:
[----:B------:R-:W-:Y:S05]  /*175f0*/  BSYNC B1 ;  /* 0x0000000000017941 */ /* 0x000fea0003800000 */
.L_x_27233:
        /* <DEDUP_REMOVED lines=25> */
.L_x_27294:
[----:B--234-:R-:W-:-:S07]  /*17790*/  MOV R170, R134 ;  /* 0x0000008600aa7202 */ /* 0x01cfce0000000f00 */
.L_x_27295:
[----:B------:R-:W-:Y:S05]  /*177a0*/  BSYNC B2 ;  /* 0x0000000000027941 */ /* 0x000fea0003800000 */
.L_x_27293:
        /* <DEDUP_REMOVED lines=16> */
.L_x_27299:
[----:B------:R-:W-:Y:S05]  /*178b0*/  BSYNC B3 ;  /* 0x0000000000037941 */ /* 0x000fea0003800000 */
.L_x_27298:
        /* <DEDUP_REMOVED lines=44> */
.L_x_27297:
[----:B------:R-:W-:Y:S05]  /*17b80*/  BSYNC B2 ;  /* 0x0000000000027941 */ /* 0x000fea0003800000 */
.L_x_27296:
        /* <DEDUP_REMOVED lines=30> */
.L_x_27301:
[----:B------:R-:W-:-:S07]  /*17d70*/  IMAD.MOV.U32 R105, RZ, RZ, R134 ;  /* 0x000000ffff697224 */ /* 0x000fce00078e0086 */
.L_x_27302:
[----:B------:R-:W-:Y:S05]  /*17d80*/  BSYNC B2 ;  /* 0x0000000000027941 */ /* 0x000fea0003800000 */
.L_x_27300:
        /* <DEDUP_REMOVED lines=16> */
.L_x_27306:
[----:B------:R-:W-:Y:S05]  /*17e90*/  BSYNC B3 ;  /* 0x0000000000037941 */ /* 0x000fea0003800000 */
.L_x_27305:
        /* <DEDUP_REMOVED lines=44> */
.L_x_27304:
[----:B------:R-:W-:Y:S05]  /*18160*/  BSYNC B2 ;  /* 0x0000000000027941 */ /* 0x000fea0003800000 */
.L_x_27303:
        /* <DEDUP_REMOVED lines=23> */
.L_x_27308:
[----:B------:R-:W-:-:S07]  /*182e0*/  IMAD.MOV.U32 R108, RZ, RZ, R134 ;  /* 0x000000ffff6c7224 */ /* 0x000fce00078e0086 */
.L_x_27309:
[----:B------:R-:W-:Y:S05]  /*182f0*/  BSYNC B2 ;  /* 0x0000000000027941 */ /* 0x000fea0003800000 */
.L_x_27307:
        /* <DEDUP_REMOVED lines=16> */
.L_x_27313:
[----:B------:R-:W-:Y:S05]  /*18400*/  BSYNC B3 ;  /* 0x0000000000037941 */ /* 0x000fea0003800000 */
.L_x_27312:
        /* <DEDUP_REMOVED lines=44> */
.L_x_27311:
[----:B------:R-:W-:Y:S05]  /*186d0*/  BSYNC B2 ;  /* 0x0000000000027941 */ /* 0x000fea0003800000 */
.L_x_27310:
        /* <DEDUP_REMOVED lines=23> */
.L_x_27315:
[----:B------:R-:W-:-:S07]  /*18850*/  IMAD.MOV.U32 R172, RZ, RZ, R134 ;  /* 0x000000ffffac7224 */ /* 0x000fce00078e0086 */
.L_x_27316:
[----:B------:R-:W-:Y:S05]  /*18860*/  BSYNC B2 ;  /* 0x0000000000027941 */ /* 0x000fea0003800000 */
.L_x_27314:
        /* <DEDUP_REMOVED lines=16> */
.L_x_27320:
[----:B------:R-:W-:Y:S05]  /*18970*/  BSYNC B3 ;  /* 0x0000000000037941 */ /* 0x000fea0003800000 */
.L_x_27319:
        /* <DEDUP_REMOVED lines=44> */
.L_x_27318:
[----:B------:R-:W-:Y:S05]  /*18c40*/  BSYNC B2 ;  /* 0x0000000000027941 */ /* 0x000fea0003800000 */
.L_x_27317:
        /* <DEDUP_REMOVED lines=21> */
.L_x_27322:
[----:B------:R-:W-:-:S07]  /*18da0*/  IMAD.MOV.U32 R172, RZ, RZ, R134 ;  /* 0x000000ffffac7224 */ /* 0x000fce00078e0086 */
.L_x_27323:
[----:B------:R-:W-:Y:S05]  /*18db0*/  BSYNC B2 ;  /* 0x0000000000027941 */ /* 0x000fea0003800000 */
.L_x_27321:
        /* <DEDUP_REMOVED lines=16> */
.L_x_27327:
[----:B------:R-:W-:Y:S05]  /*18ec0*/  BSYNC B3 ;  /* 0x0000000000037941 */ /* 0x000fea0003800000 */
.L_x_27326:
        /* <DEDUP_REMOVED lines=44> */
.L_x_27325:
[----:B------:R-:W-:Y:S05]  /*19190*/  BSYNC B2 ;  /* 0x0000000000027941 */ /* 0x000fea0003800000 */
.L_x_27324:
        /* <DEDUP_REMOVED lines=23> */
.L_x_27329:
[----:B------:R-:W-:-:S07]  /*19310*/  IMAD.MOV.U32 R109, RZ, RZ, R134 ;  /* 0x000000ffff6d7224 */ /* 0x000fce00078e0086 */
.L_x_27330:
[----:B------:R-:W-:Y:S05]  /*19320*/  BSYNC B2 ;  /* 0x0000000000027941 */ /* 0x000fea0003800000 */
.L_x_27328:
        /* <DEDUP_REMOVED lines=16> */
.L_x_27334:
[----:B------:R-:W-:Y:S05]  /*19430*/  BSYNC B3 ;  /* 0x0000000000037941 */ /* 0x000fea0003800000 */
.L_x_27333:
        /* <DEDUP_REMOVED lines=44> */
.L_x_27332:
[----:B------:R-:W-:Y:S05]  /*19700*/  BSYNC B2 ;  /* 0x0000000000027941 */ /* 0x000fea0003800000 */
.L_x_27331:
        /* <DEDUP_REMOVED lines=21> */
.L_x_27336:
[----:B------:R-:W-:-:S07]  /*19860*/  IMAD.MOV.U32 R110, RZ, RZ, R134 ;  /* 0x000000ffff6e7224 */ /* 0x000fce00078e0086 */
.L_x_27337:
[----:B------:R-:W-:Y:S05]  /*19870*/  BSYNC B2 ;  /* 0x0000000000027941 */ /* 0x000fea0003800000 */
.L_x_27335:
        /* <DEDUP_REMOVED lines=16> */
.L_x_27341:
[----:B------:R-:W-:Y:S05]  /*19980*/  BSYNC B3 ;  /* 0x0000000000037941 */ /* 0x000fea0003800000 */
.L_x_27340:
        /* <DEDUP_REMOVED lines=44> */
.L_x_27339:
[----:B------:R-:W-:Y:S05]  /*19c50*/  BSYNC B2 ;  /* 0x0000000000027941 */ /* 0x000fea0003800000 */
.L_x_27338:
        /* <DEDUP_REMOVED lines=23> */
.L_x_27343:
[----:B------:R-:W-:-:S07]  /*19dd0*/  IMAD.MOV.U32 R220, RZ, RZ, R134 ;  /* 0x000000ffffdc7224 */ /* 0x000fce00078e0086 */
.L_x_27344:
[----:B------:R-:W-:Y:S05]  /*19de0*/  BSYNC B2 ;  /* 0x0000000000027941 */ /* 0x000fea0003800000 */
.L_x_27342:
        /* <DEDUP_REMOVED lines=19> */
.L_x_27348:
[----:B------:R-:W-:Y:S05]  /*19f20*/  BSYNC B3 ;  /* 0x0000000000037941 */ /* 0x000fea0003800000 */
.L_x_27347:
        /* <DEDUP_REMOVED lines=44> */
.L_x_27346:
[----:B------:R-:W-:Y:S05]  /*1a1f0*/  BSYNC B2 ;  /* 0x0000000000027941 */ /* 0x000fea0003800000 */
.L_x_27345:
        /* <DEDUP_REMOVED lines=35> */
.L_x_27292:
[----:B------:R-:W-:Y:S05]  /*1a430*/  BSYNC B1 ;  /* 0x0000000000017941 */ /* 0x000fea0003800000 */
.L_x_27291:
        /* <DEDUP_REMOVED lines=25> */
.L_x_27352:
[----:B--234-:R-:W-:-:S07]  /*1a5d0*/  MOV R170, R134 ;  /* 0x0000008600aa7202 */ /* 0x01cfce0000000f00 */
.L_x_27353:
[----:B------:R-:W-:Y:S05]  /*1a5e0*/  BSYNC B2 ;  /* 0x0000000000027941 */ /* 0x000fea0003800000 */
.L_x_27351:
        /* <DEDUP_REMOVED lines=16> */
.L_x_27357:
[----:B------:R-:W-:Y:S05]  /*1a6f0*/  BSYNC B3 ;  /* 0x0000000000037941 */ /* 0x000fea0003800000 */
.L_x_27356:
        /* <DEDUP_REMOVED lines=44> */
.L_x_27355:
[----:B------:R-:W-:Y:S05]  /*1a9c0*/  BSYNC B2 ;  /* 0x0000000000027941 */ /* 0x000fea0003800000 */
.L_x_27354:
        /* <DEDUP_REMOVED lines=30> */
.L_x_27359:
[----:B------:R-:W-:-:S07]  /*1abb0*/  IMAD.MOV.U32 R113, RZ, RZ, R134 ;  /* 0x000000ffff717224 */ /* 0x000fce00078e0086 */
.L_x_27360:
[----:B------:R-:W-:Y:S05]  /*1abc0*/  BSYNC B2 ;  /* 0x0000000000027941 */ /* 0x000fea0003800000 */
.L_x_27358:
        /* <DEDUP_REMOVED lines=16> */
.L_x_27364:
[----:B------:R-:W-:Y:S05]  /*1acd0*/  BSYNC B3 ;  /* 0x0000000000037941 */ /* 0x000fea0003800000 */
.L_x_27363:
        /* <DEDUP_REMOVED lines=44> */
.L_x_27362:
[----:B------:R-:W-:Y:S05]  /*1afa0*/  BSYNC B2 ;  /* 0x0000000000027941 */ /* 0x000fea0003800000 */
.L_x_27361:
        /* <DEDUP_REMOVED lines=23> */
.L_x_27366:
[----:B------:R-:W-:-:S07]  /*1b120*/  IMAD.MOV.U32 R116, RZ, RZ, R134 ;  /* 0x000000ffff747224 */ /* 0x000fce00078e0086 */
.L_x_27367:
[----:B------:R-:W-:Y:S05]  /*1b130*/  BSYNC B2 ;  /* 0x0000000000027941 */ /* 0x000fea0003800000 */
.L_x_27365:
        /* <DEDUP_REMOVED lines=16> */
.L_x_27371:
[----:B------:R-:W-:Y:S05]  /*1b240*/  BSYNC B3 ;  /* 0x0000000000037941 */ /* 0x000fea0003800000 */
.L_x_27370:
        /* <DEDUP_REMOVED lines=44> */
.L_x_27369:
[----:B------:R-:W-:Y:S05]  /*1b510*/  BSYNC B2 ;  /* 0x0000000000027941 */ /* 0x000fea0003800000 */
.L_x_27368:
        /* <DEDUP_REMOVED lines=23> */
.L_x_27373:
[----:B------:R-:W-:-:S07]  /*1b690*/  IMAD.MOV.U32 R172, RZ, RZ, R134 ;  /* 0x000000ffffac7224 */ /* 0x000fce00078e0086 */
.L_x_27374:
[----:B------:R-:W-:Y:S05]  /*1b6a0*/  BSYNC B2 ;  /* 0x0000000000027941 */ /* 0x000fea0003800000 */
.L_x_27372:
        /* <DEDUP_REMOVED lines=16> */
.L_x_27378:
[----:B------:R-:W-:Y:S05]  /*1b7b0*/  BSYNC B3 ;  /* 0x0000000000037941 */ /* 0x000fea0003800000 */
.L_x_27377:
        /* <DEDUP_REMOVED lines=44> */
.L_x_27376:
[----:B------:R-:W-:Y:S05]  /*1ba80*/  BSYNC B2 ;  /* 0x0000000000027941 */ /* 0x000fea0003800000 */
.L_x_27375:
        /* <DEDUP_REMOVED lines=21> */
.L_x_27380:
[----:B------:R-:W-:-:S07]  /*1bbe0*/  IMAD.MOV.U32 R172, RZ, RZ, R134 ;  /* 0x000000ffffac7224 */ /* 0x000fce00078e0086 */
.L_x_27381:
[----:B------:R-:W-:Y:S05]  /*1bbf0*/  BSYNC B2 ;  /* 0x0000000000027941 */ /* 0x000fea0003800000 */
.L_x_27379:
        /* <DEDUP_REMOVED lines=16> */
.L_x_27385:
[----:B------:R-:W-:Y:S05]  /*1bd00*/  BSYNC B3 ;  /* 0x0000000000037941 */ /* 0x000fea0003800000 */
.L_x_27384:
        /* <DEDUP_REMOVED lines=44> */
.L_x_27383:
[----:B------:R-:W-:Y:S05]  /*1bfd0*/  BSYNC B2 ;  /* 0x0000000000027941 */ /* 0x000fea0003800000 */
.L_x_27382:
        /* <DEDUP_REMOVED lines=23> */
.L_x_27387:
[----:B------:R-:W-:-:S07]  /*1c150*/  IMAD.MOV.U32 R117, RZ, RZ, R134 ;  /* 0x000000ffff757224 */ /* 0x000fce00078e0086 */
.L_x_27388:
[----:B------:R-:W-:Y:S05]  /*1c160*/  BSYNC B2 ;  /* 0x0000000000027941 */ /* 0x000fea0003800000 */
.L_x_27386:
        /* <DEDUP_REMOVED lines=16> */
.L_x_27392:
[----:B------:R-:W-:Y:S05]  /*1c270*/  BSYNC B3 ;  /* 0x0000000000037941 */ /* 0x000fea0003800000 */
.L_x_27391:
        /* <DEDUP_REMOVED lines=44> */
.L_x_27390:
[----:B------:R-:W-:Y:S05]  /*1c540*/  BSYNC B2 ;  /* 0x0000000000027941 */ /* 0x000fea0003800000 */
.L_x_27389:
        /* <DEDUP_REMOVED lines=21> */
.L_x_27394:
[----:B------:R-:W-:-:S07]  /*1c6a0*/  IMAD.MOV.U32 R118, RZ, RZ, R134 ;  /* 0x000000ffff767224 */ /* 0x000fce00078e0086 */
.L_x_27395:
[----:B------:R-:W-:Y:S05]  /*1c6b0*/  BSYNC B2 ;  /* 0x0000000000027941 */ /* 0x000fea0003800000 */
.L_x_27393:
        /* <DEDUP_REMOVED lines=16> */
.L_x_27399:
[----:B------:R-:W-:Y:S05]  /*1c7c0*/  BSYNC B3 ;  /* 0x0000000000037941 */ /* 0x000fea0003800000 */
.L_x_27398:
        /* <DEDUP_REMOVED lines=44> */
.L_x_27397:
[----:B------:R-:W-:Y:S05]  /*1ca90*/  BSYNC B2 ;  /* 0x0000000000027941 */ /* 0x000fea0003800000 */
.L_x_27396:
        /* <DEDUP_REMOVED lines=23> */
.L_x_27401:
[----:B------:R-:W-:-:S07]  /*1cc10*/  IMAD.MOV.U32 R220, RZ, RZ, R134 ;  /* 0x000000ffffdc7224 */ /* 0x000fce00078e0086 */
.L_x_27402:
[----:B------:R-:W-:Y:S05]  /*1cc20*/  BSYNC B2 ;  /* 0x0000000000027941 */ /* 0x000fea0003800000 */
.L_x_27400:
        /* <DEDUP_REMOVED lines=19> */
.L_x_27406:
[----:B------:R-:W-:Y:S05]  /*1cd60*/  BSYNC B3 ;  /* 0x0000000000037941 */ /* 0x000fea0003800000 */
.L_x_27405:
        /* <DEDUP_REMOVED lines=44> */
.L_x_27404:
[----:B------:R-:W-:Y:S05]  /*1d030*/  BSYNC B2 ;  /* 0x0000000000027941 */ /* 0x000fea0003800000 */
.L_x_27403:
        /* <DEDUP_REMOVED lines=35> */
.L_x_27350:
[----:B------:R-:W-:Y:S05]  /*1d270*/  BSYNC B1 ;  /* 0x0000000000017941 */ /* 0x000fea0003800000 */
.L_x_27349:
        /* <DEDUP_REMOVED lines=25> */
.L_x_27410:
[----:B--234-:R-:W-:-:S07]  /*1d410*/  MOV R170, R134 ;  /* 0x0000008600aa7202 */ /* 0x01cfce0000000f00 */
.L_x_27411:
[----:B------:R-:W-:Y:S05]  /*1d420*/  BSYNC B2 ;  /* 0x0000000000027941 */ /* 0x000fea0003800000 */
.L_x_27409:
        /* <DEDUP_REMOVED lines=16> */
.L_x_27415:
[----:B------:R-:W-:Y:S05]  /*1d530*/  BSYNC B3 ;  /* 0x0000000000037941 */ /* 0x000fea0003800000 */
.L_x_27414:
        /* <DEDUP_REMOVED lines=44> */
.L_x_27413:
[----:B------:R-:W-:Y:S05]  /*1d800*/  BSYNC B2 ;  /* 0x0000000000027941 */ /* 0x000fea0003800000 */
.L_x_27412:
        /* <DEDUP_REMOVED lines=30> */
.L_x_27417:
[----:B------:R-:W-:-:S07]  /*1d9f0*/  IMAD.MOV.U32 R121, RZ, RZ, R134 ;  /* 0x000000ffff797224 */ /* 0x000fce00078e0086 */
.L_x_27418:
[----:B------:R-:W-:Y:S05]  /*1da00*/  BSYNC B2 ;  /* 0x0000000000027941 */ /* 0x000fea0003800000 */
.L_x_27416:
        /* <DEDUP_REMOVED lines=16> */
.L_x_27422:
[----:B------:R-:W-:Y:S05]  /*1db10*/  BSYNC B3 ;  /* 0x0000000000037941 */ /* 0x000fea0003800000 */
.L_x_27421:
        /* <DEDUP_REMOVED lines=44> */
.L_x_27420:
[----:B------:R-:W-:Y:S05]  /*1dde0*/  BSYNC B2 ;  /* 0x0000000000027941 */ /* 0x000fea0003800000 */
.L_x_27419:
        /* <DEDUP_REMOVED lines=23> */
.L_x_27424:
[----:B------:R-:W-:-:S07]  /*1df60*/  IMAD.MOV.U32 R124, RZ, RZ, R134 ;  /* 0x000000ffff7c7224 */ /* 0x000fce00078e0086 */
.L_x_27425:
[----:B------:R-:W-:Y:S05]  /*1df70*/  BSYNC B2 ;  /* 0x0000000000027941 */ /* 0x000fea0003800000 */
.L_x_27423:
        /* <DEDUP_REMOVED lines=16> */
.L_x_27429:
[----:B------:R-:W-:Y:S05]  /*1e080*/  BSYNC B3 ;  /* 0x0000000000037941 */ /* 0x000fea0003800000 */
.L_x_27428:
        /* <DEDUP_REMOVED lines=44> */
.L_x_27427:
[----:B------:R-:W-:Y:S05]  /*1e350*/  BSYNC B2 ;  /* 0x0000000000027941 */ /* 0x000fea0003800000 */
.L_x_27426:
        /* <DEDUP_REMOVED lines=23> */
.L_x_27431:
[----:B------:R-:W-:-:S07]  /*1e4d0*/  IMAD.MOV.U32 R172, RZ, RZ, R134 ;  /* 0x000000ffffac7224 */ /* 0x000fce00078e0086 */
.L_x_27432:
[----:B------:R-:W-:Y:S05]  /*1e4e0*/  BSYNC B2 ;  /* 0x0000000000027941 */ /* 0x000fea0003800000 */
.L_x_27430:
        /* <DEDUP_REMOVED lines=16> */
.L_x_27436:
[----:B------:R-:W-:Y:S05]  /*1e5f0*/  BSYNC B3 ;  /* 0x0000000000037941 */ /* 0x000fea0003800000 */
.L_x_27435:
        /* <DEDUP_REMOVED lines=44> */
.L_x_27434:
[----:B------:R-:W-:Y:S05]  /*1e8c0*/  BSYNC B2 ;  /* 0x0000000000027941 */ /* 0x000fea0003800000 */
.L_x_27433:
        /* <DEDUP_REMOVED lines=21> */
.L_x_27438:
[----:B------:R-:W-:-:S07]  /*1ea20*/  IMAD.MOV.U32 R172, RZ, RZ, R134 ;  /* 0x000000ffffac7224 */ /* 0x000fce00078e0086 */
.L_x_27439:
[----:B------:R-:W-:Y:S05]  /*1ea30*/  BSYNC B2 ;  /* 0x0000000000027941 */ /* 0x000fea0003800000 */
.L_x_27437:
        /* <DEDUP_REMOVED lines=16> */
.L_x_27443:
[----:B------:R-:W-:Y:S05]  /*1eb40*/  BSYNC B3 ;  /* 0x0000000000037941 */ /* 0x000fea0003800000 */
.L_x_27442:
        /* <DEDUP_REMOVED lines=44> */
.L_x_27441:
[----:B------:R-:W-:Y:S05]  /*1ee10*/  BSYNC B2 ;  /* 0x0000000000027941 */ /* 0x000fea0003800000 */
.L_x_27440:
        /* <DEDUP_REMOVED lines=23> */
.L_x_27445:
[----:B------:R-:W-:-:S07]  /*1ef90*/  IMAD.MOV.U32 R125, RZ, RZ, R134 ;  /* 0x000000ffff7d7224 */ /* 0x000fce00078e0086 */
.L_x_27446:
[----:B------:R-:W-:Y:S05]  /*1efa0*/  BSYNC B2 ;  /* 0x0000000000027941 */ /* 0x000fea0003800000 */
.L_x_27444:
        /* <DEDUP_REMOVED lines=16> */
.L_x_27450:
[----:B------:R-:W-:Y:S05]  /*1f0b0*/  BSYNC B3 ;  /* 0x0000000000037941 */ /* 0x000fea0003800000 */
.L_x_27449:
        /* <DEDUP_REMOVED lines=44> */
.L_x_27448:
[----:B------:R-:W-:Y:S05]  /*1f380*/  BSYNC B2 ;  /* 0x0000000000027941 */ /* 0x000fea0003800000 */
.L_x_27447:
        /* <DEDUP_REMOVED lines=21> */
.L_x_27452:
[----:B------:R-:W-:-:S07]  /*1f4e0*/  IMAD.MOV.U32 R126, RZ, RZ, R134 ;  /* 0x000000ffff7e7224 */ /* 0x000fce00078e0086 */
.L_x_27453:
[----:B------:R-:W-:Y:S05]  /*1f4f0*/  BSYNC B2 ;  /* 0x0000000000027941 */ /* 0x000fea0003800000 */
.L_x_27451:
        /* <DEDUP_REMOVED lines=16> */
.L_x_27457:
[----:B------:R-:W-:Y:S05]  /*1f600*/  BSYNC B3 ;  /* 0x0000000000037941 */ /* 0x000fea0003800000 */
.L_x_27456:
        /* <DEDUP_REMOVED lines=44> */
.L_x_27455:
[----:B------:R-:W-:Y:S05]  /*1f8d0*/  BSYNC B2 ;  /* 0x0000000000027941 */ /* 0x000fea0003800000 */
.L_x_27454:
        /* <DEDUP_REMOVED lines=23> */
.L_x_27459:
[----:B------:R-:W-:-:S07]  /*1fa50*/  IMAD.MOV.U32 R220, RZ, RZ, R134 ;  /* 0x000000ffffdc7224 */ /* 0x000fce00078e0086 */
.L_x_27460:
[----:B------:R-:W-:Y:S05]  /*1fa60*/  BSYNC B2 ;  /* 0x0000000000027941 */ /* 0x000fea0003800000 */
.L_x_27458:
        /* <DEDUP_REMOVED lines=19> */
.L_x_27464:
[----:B------:R-:W-:Y:S05]  /*1fba0*/  BSYNC B3 ;  /* 0x0000000000037941 */ /* 0x000fea0003800000 */
.L_x_27463:
        /* <DEDUP_REMOVED lines=44> */
.L_x_27462:
[----:B------:R-:W-:Y:S05]  /*1fe70*/  BSYNC B2 ;  /* 0x0000000000027941 */ /* 0x000fea0003800000 */
.L_x_27461:
[----:B------:R-:W-:Y:S02]  /*1fe80*/  I2FP.F32.U32 R170, R220 ;  /* 0x000000dc00aa7245 */ /* 0x000fe40000201000 */
[----:B------:R-:W-:Y:S02]  /*1fe90*/  SHF.L.U32 R127, R127, 0x10, RZ ;  /* 0x000000107f7f7819 */ /* 0x000fe400000006ff */
[----:B------:R-:W-:Y:S01]  /*1fea0*/  SEL R171, RZ, 0x100, P4 ;  /* 0x00000100ffab7807 */ /* 0x000fe20002000000 */
[----:B------:R-:W-:Y:S01]  /*1feb0*/  FFMA.FTZ R175, R170, R175, 1.1641532182693481445e-10 ;  /* 0x2f000000aaaf7423 */ /* 0x000fe200000100af */
[----:B------:R-:W-:Y:S01]  /*1fec0*/  SEL R170, RZ, 0x10000, P5 ;  /* 0x00010000ffaa7807 */ /* 0x000fe20002800000 */
[----:B------:R-:W-:Y:S01]  /*1fed0*/  FMUL.FTZ R127, R127, R128 ;  /* 0x000000807f7f7220 */ /* 0x000fe20000410000 */
[----:B------:R-:W-:Y:S02]  /*1fee0*/  LOP3.LUT P5, RZ, R5, 0x2, RZ, 0xc0, !PT ;  /* 0x0000000205ff7812 */ /* 0x000fe400078ac0ff */
[----:B------:R-:W-:Y:S01]  /*1fef0*/  FSETP.GTU.FTZ.AND P4, PT, R175, R130, PT ;  /* 0x00000082af00720b */ /* 0x000fe20003f9c000 */
[----:B------:R-:W-:Y:S01]  /*1ff00*/  FMUL.FTZ R127, R127, R131 ;  /* 0x000000837f7f7220 */ /* 0x000fe20000410000 */
[----:B------:R-:W-:-:S02]  /*1ff10*/  SEL R130, RZ, 0x1, P2 ;  /* 0x00000001ff827807 */ /* 0x000fc40001000000 */
[----:B------:R-:W-:Y:S02]  /*1ff20*/  SEL R131, RZ, 0x1000000, P4 ;  /* 0x01000000ff837807 */ /* 0x000fe40002000000 */
[----:B------:R-:W-:Y:S02]  /*1ff30*/  SEL R128, RZ, 0x1, P3 ;  /* 0x00000001ff807807 */ /* 0x000fe40001800000 */
[----:B------:R-:W-:Y:S01]  /*1ff40*/  LOP3.LUT R171, R171, R131, R170, 0xfe, !PT ;  /* 0x00000083abab7212 */ /* 0x000fe200078efeaa */
[----:B------:R-:W-:Y:S01]  /*1ff50*/  IMAD.WIDE.U32 R130, R130, 0x1000000, RZ ;  /* 0x0100000082827825 */ /* 0x000fe200078e00ff */
[----:B------:R-:W-:Y:S02]  /*1ff60*/  SEL R170, RZ, 0x1, P1 ;  /* 0x00000001ffaa7807 */ /* 0x000fe40000800000 */
[----:B------:R-:W-:Y:S02]  /*1ff70*/  SEL R172, RZ, 0x1, P5 ;  /* 0x00000001ffac7807 */ /* 0x000fe40002800000 */
[----:B------:R-:W-:-:S02]  /*1ff80*/  FSEL R127, R127, RZ, !P4 ;  /* 0x000000ff7f7f7208 */ /* 0x000fc40006000000 */
[----:B------:R-:W-:Y:S01]  /*1ff90*/  LOP3.LUT R131, R131, R171, R128, 0xfe, !PT ;  /* 0x000000ab83837212 */ /* 0x000fe200078efe80 */
[----:B------:R-:W-:Y:S01]  /*1ffa0*/  IMAD.WIDE.U32 R170, R170, 0x10000, RZ ;  /* 0x00010000aaaa7825 */ /* 0x000fe200078e00ff */
[----:B------:R-:W-:-:S03]  /*1ffb0*/  LOP3.LUT P6, RZ, R5, 0x4, RZ, 0xc0, !PT ;  /* 0x0000000405ff7812 */ /* 0x000fc600078cc0ff */
[----:B------:R-:W-:Y:S01]  /*1ffc0*/  FMUL.FTZ R127, R191, R127 ;  /* 0x0000007fbf7f7220 */ /* 0x000fe20000410000 */
[----:B------:R-:W-:-:S04]  /*1ffd0*/  IMAD.WIDE.U32 R172, R172, 0x100, RZ ;  /* 0x00000100acac7825 */ /* 0x000fc800078e00ff */
[----:B------:R-:W-:Y:S01]  /*1ffe0*/  @P0 FADD.FTZ R127, R47, R127 ;  /* 0x0000007f2f7f0221 */ /* 0x000fe20000010000 */
[----:B------:R-:W-:Y:S02]  /*1fff0*/  LOP3.LUT R128, R172, R130, R170, 0xfe, !PT ;  /* 0x00000082ac807212 */ /* 0x000fe400078efeaa */
[----:B------:R-:W-:Y:S02]  /*20000*/  SEL R170, RZ, 0x1, P6 ;  /* 0x00000001ffaa7807 */ /* 0x000fe40003000000 */
[----:B------:R-:W-:Y:S02]  /*20010*/  LEA R130, P0, R129, UR28, 0x5 ;  /* 0x0000001c81827c11 */ /* 0x000fe4000f8028ff */
[----:B------:R-:W-:Y:S02]  /*20020*/  LOP3.LUT R171, R173, R131, R171, 0xfe, !PT ;  /* 0x00000083adab7212 */ /* 0x000fe400078efeab */
[----:B------:R-:W-:Y:S02]  /*20030*/  LEA.HI.X R131, R129, UR29, RZ, 0x5, P0 ;  /* 0x0000001d81837c11 */ /* 0x000fe400080f2cff */
[----:B------:R-:W-:-:S02]  /*20040*/  LOP3.LUT R170, R128, R170, RZ, 0xfc, !PT ;  /* 0x000000aa80aa7212 */ /* 0x000fc400078efcff */
[C---:B------:R-:W-:Y:S01]  /*20050*/  LEA R128, P0, R129.reuse, UR30, 0x3 ;  /* 0x0000001e81807c11 */ /* 0x040fe2000f8018ff */
[----:B------:R0:W-:Y:S03]  /*20060*/  STG.E.128 desc[UR4][R130.64], R120 ;  /* 0x0000007882007986 */ /* 0x0001e6000c101d04 */
[----:B------:R-:W-:Y:S01]  /*20070*/  LEA.HI.X R129, R129, UR31, RZ, 0x3, P0 ;  /* 0x0000001f81817c11 */ /* 0x000fe200080f1cff */
[----:B------:R0:W-:Y:S04]  /*20080*/  STG.E.128 desc[UR4][R130.64+0x10], R124 ;  /* 0x0000107c82007986 */ /* 0x0001e8000c101d04 */
[----:B------:R0:W-:Y:S04]  /*20090*/  STG.E.64 desc[UR4][R128.64], R170 ;  /* 0x000000aa80007986 */ /* 0x0001e8000c101b04 */
.L_x_27408:
[----:B------:R-:W-:Y:S05]  /*200a0*/  BSYNC B1 ;  /* 0x0000000000017941 */ /* 0x000fea0003800000 */
.L_x_27407:
[----:B0-----:R-:W-:Y:S01]  /*200b0*/  FADD.FTZ R128, RZ, R48 ;  /* 0x00000030ff807221 */ /* 0x001fe20000010000 */
[C---:B------:R-:W-:Y:S01]  /*200c0*/  LOP3.LUT P0, RZ, R5.reuse, 0x10, RZ, 0xc0, !PT ;  /* 0x0000001005ff7812 */ /* 0x040fe2000780c0ff */
[----:B-1234-:R-:W0:Y:S01]  /*200d0*/  S2R R130, SR_TID.X ;  /* 0x0000000000827919 */ /* 0x01ee220000002100 */
        /* <DEDUP_REMOVED lines=291> */
.L_x_27498:
        /* <DEDUP_REMOVED lines=19> */
[----:B------:R-:W4:Y:S04]  /*21440*/  LDL R131, [R1+0xe4] ;  /* 0x0000e40001837983 */ /* 0x000f280000100800 */
[----:B---3--:R-:W4:Y:S04]  /*21450*/  LDL R2, [R1+0x44] ;  /* 0x0000440001027983 */ /* 0x008f280000100800 */
[----:B------:R3:W-:Y:S04]  /*21460*/  STL [R1+0x18c], R0 ;  /* 0x00018c0001007387 */ /* 0x0007e80000100800 */
[----:B------:R-:W4:Y:S04]  /*21470*/  LDL R220, [R1+0xe0] ;  /* 0x0000e00001dc7983 */ /* 0x000f280000100800 */
[----:B---3--:R-:W3:Y:S01]  /*21480*/  LDL R0, [R1+0x40] ;  /* 0x0000400001007983 */ /* 0x008ee20000100800 */
[----:B------:R-:W-:-:S04]  /*21490*/  PLOP3.LUT P0, PT, PT, PT, UP1, 0x40, 0x0 ;  /* 0x000000000000781c */ /* 0x000fc80003f0e818 */
[----:B0-----:R-:W-:-:S05]  /*214a0*/  FSEL R170, R173, RZ, P0 ;  /* 0x000000ffadaa7208 */ /* 0x001fca0000000000 */
        /* <DEDUP_REMOVED lines=36> */
.L_x_27467:
[----:B------:R-:W-:Y:S05]  /*216f0*/  BSYNC B1 ;  /* 0x0000000000017941 */ /* 0x000fea0003800000 */
.L_x_27466:
[----:B------:R-:W-:Y:S01]  /*21700*/  LOP3.LUT P0, RZ, R5, 0x2000, RZ, 0xc0, !PT ;  /* 0x0000200005ff7812 */ /* 0x000fe2000780c0ff */
[----:B------:R-:W-:-:S12]  /*21710*/  BSSY B1, `(.L_x_27468) ;  /* 0x0000030000017945 */ /* 0x000fd80003800000 */
[----:B------:R-:W-:Y:S05]  /*21720*/  @!P0 BRA `(.L_x_27469) ;  /* 0x0000000000b88947 */ /* 0x000fea0003800000 */
[----:B----4-:R-:W2:Y:S04]  /*21730*/  LDL R171, [R1+0x38] ;  /* 0x0000380001ab7983 */ /* 0x010ea80000100800 */
[----:B------:R-:W2:Y:S04]  /*21740*/  LDL R130, [R1+0xd8] ;  /* 0x0000d80001827983 */ /* 0x000ea80000100800 */
[----:B-----5:R3:W-:Y:S04]  /*21750*/  STL [R1+0x190], R2 ;  /* 0x0001900201007387 */ /* 0x0207e80000100800 */
[----:B------:R-:W4:Y:S04]  /*21760*/  LDL R131, [R1+0xd4] ;  /* 0x0000d40001837983 */ /* 0x000f280000100800 */
[----:B---3--:R-:W4:Y:S04]  /*21770*/  LDL R2, [R1+0x34] ;  /* 0x0000340001027983 */ /* 0x008f280000100800 */
[----:B------:R3:W-:Y:S04]  /*21780*/  STL [R1+0x18c], R0 ;  /* 0x00018c0001007387 */ /* 0x0007e80000100800 */
[----:B------:R-:W4:Y:S01]  /*21790*/  LDL R220, [R1+0xd0] ;  /* 0x0000d00001dc7983 */ /* 0x000f220000100800 */
[----:B------:R-:W-:-:S03]  /*217a0*/  PLOP3.LUT P0, PT, PT, PT, UP1, 0x40, 0x0 ;  /* 0x000000000000781c */ /* 0x000fc60003f0e818 */
[----:B------:R-:W4:Y:S04]  /*217b0*/  LDL R175, [R1+0x2c] ;  /* 0x00002c0001af7983 */ /* 0x000f280000100800 */
[----:B---3--:R-:W3:Y:S01]  /*217c0*/  LDL R0, [R1+0x30] ;  /* 0x0000300001007983 */ /* 0x008ee20000100800 */
[----:B0-----:R-:W-:-:S05]  /*217d0*/  FSEL R170, R173, RZ, P0 ;  /* 0x000000ffadaa7208 */ /* 0x001fca0000000000 */
        /* <DEDUP_REMOVED lines=35> */
.L_x_27469:
[----:B------:R-:W-:Y:S05]  /*21a10*/  BSYNC B1 ;  /* 0x0000000000017941 */ /* 0x000fea0003800000 */
.L_x_27468:
[----:B------:R-:W-:Y:S01]  /*21a20*/  LOP3.LUT P0, RZ, R5, 0x1000, RZ, 0xc0, !PT ;  /* 0x0000100005ff7812 */ /* 0x000fe2000780c0ff */
[----:B------:R-:W-:-:S12]  /*21a30*/  BSSY B1, `(.L_x_27470) ;  /* 0x0000030000017945 */ /* 0x000fd80003800000 */
[----:B------:R-:W-:Y:S05]  /*21a40*/  @!P0 BRA `(.L_x_27471) ;  /* 0x0000000000b88947 */ /* 0x000fea0003800000 */
[----:B0---4-:R-:W2:Y:S04]  /*21a50*/  LDL R171, [R1+0x28] ;  /* 0x0000280001ab7983 */ /* 0x011ea80000100800 */
[----:B------:R-:W2:Y:S04]  /*21a60*/  LDL R130, [R1+0xc8] ;  /* 0x0000c80001827983 */ /* 0x000ea80000100800 */
[----:B-----5:R0:W-:Y:S04]  /*21a70*/  STL [R1+0x190], R2 ;  /* 0x0001900201007387 */ /* 0x0201e80000100800 */
[----:B------:R-:W3:Y:S04]  /*21a80*/  LDL R131, [R1+0xc4] ;  /* 0x0000c40001837983 */ /* 0x000ee80000100800 */
[----:B0-----:R-:W3:Y:S04]  /*21a90*/  LDL R2, [R1+0x24] ;  /* 0x0000240001027983 */ /* 0x001ee80000100800 */
[----:B------:R0:W-:Y:S04]  /*21aa0*/  STL [R1+0x18c], R0 ;  /* 0x00018c0001007387 */ /* 0x0001e80000100800 */
[----:B------:R-:W4:Y:S01]  /*21ab0*/  LDL R220, [R1+0xc0] ;  /* 0x0000c00001dc7983 */ /* 0x000f220000100800 */
[----:B------:R-:W-:-:S03]  /*21ac0*/  PLOP3.LUT P0, PT, PT, PT, UP1, 0x40, 0x0 ;  /* 0x000000000000781c */ /* 0x000fc60003f0e818 */
[----:B------:R-:W4:Y:S04]  /*21ad0*/  LDL R175, [R1+0x1c] ;  /* 0x00001c0001af7983 */ /* 0x000f280000100800 */
[----:B0-----:R-:W4:Y:S01]  /*21ae0*/  LDL R0, [R1+0x20] ;  /* 0x0000200001007983 */ /* 0x001f220000100800 */
        /* <DEDUP_REMOVED lines=36> */
.L_x_27471:
[----:B------:R-:W-:Y:S05]  /*21d30*/  BSYNC B1 ;  /* 0x0000000000017941 */ /* 0x000fea0003800000 */
.L_x_27470:
[----:B------:R-:W-:Y:S01]  /*21d40*/  LOP3.LUT P0, RZ, R5, 0x800, RZ, 0xc0, !PT ;  /* 0x0000080005ff7812 */ /* 0x000fe2000780c0ff */
[----:B------:R-:W-:-:S12]  /*21d50*/  BSSY B1, `(.L_x_27472) ;  /* 0x0000030000017945 */ /* 0x000fd80003800000 */
[----:B------:R-:W-:Y:S05]  /*21d60*/  @!P0 BRA `(.L_x_27473) ;  /* 0x0000000000b88947 */ /* 0x000fea0003800000 */
[----:B0--34-:R-:W2:Y:S04]  /*21d70*/  LDL R171, [R1+0x18] ;  /* 0x0000180001ab7983 */ /* 0x019ea80000100800 */
        /* <DEDUP_REMOVED lines=45> */
.L_x_27473:
[----:B------:R-:W-:Y:S05]  /*22050*/  BSYNC B1 ;  /* 0x0000000000017941 */ /* 0x000fea0003800000 */
.L_x_27472:
[----:B------:R-:W-:Y:S01]  /*22060*/  LOP3.LUT P0, RZ, R5, 0x400, RZ, 0xc0, !PT ;  /* 0x0000040005ff7812 */ /* 0x000fe2000780c0ff */
[----:B------:R-:W-:-:S12]  /*22070*/  BSSY B1, `(.L_x_27474) ;  /* 0x000002d000017945 */ /* 0x000fd80003800000 */
[----:B------:R-:W-:Y:S05]  /*22080*/  @!P0 BRA `(.L_x_27475) ;  /* 0x0000000000ac8947 */ /* 0x000fea0003800000 */
[----:B0--34-:R-:W2:Y:S04]  /*22090*/  LDL R171, [R1+0x8] ;  /* 0x0000080001ab7983 */ /* 0x019ea80000100800 */
[----:B------:R-:W2:Y:S04]  /*220a0*/  LDL R130, [R1+0xa8] ;  /* 0x0000a80001827983 */ /* 0x000ea80000100800 */
[----:B-----5:R0:W-:Y:S04]  /*220b0*/  STL [R1+0x18c], R0 ;  /* 0x00018c0001007387 */ /* 0x0201e80000100800 */
[----:B------:R-:W3:Y:S01]  /*220c0*/  LDL R131, [R1+0xa4] ;  /* 0x0000a40001837983 */ /* 0x000ee20000100800 */
[----:B------:R-:W-:-:S03]  /*220d0*/  PLOP3.LUT P0, PT, PT, PT, UP1, 0x40, 0x0 ;  /* 0x000000000000781c */ /* 0x000fc60003f0e818 */
[----:B------:R-:W4:Y:S04]  /*220e0*/  LDL R220, [R1] ;  /* 0x0000000001dc7983 */ /* 0x000f280000100800 */
[----:B0-----:R-:W3:Y:S01]  /*220f0*/  LDL R0, [R1+0x4] ;  /* 0x0000040001007983 */ /* 0x001ee20000100800 */
[----:B------:R-:W-:-:S03]  /*22100*/  FSEL R170, R173, RZ, P0 ;  /* 0x000000ffadaa7208 */ /* 0x000fc60000000000 */
[----:B------:R-:W4:Y:S02]  /*22110*/  LDL R175, [R1+0xa0] ;  /* 0x0000a00001af7983 */ /* 0x000f240000100800 */
[----:B-1----:R-:W-:-:S04]  /*22120*/  FADD.FTZ R128, R80, -R170 ;  /* 0x800000aa50807221 */ /* 0x002fc80000010000 */
        /* <DEDUP_REMOVED lines=33> */
.L_x_27475:
[----:B------:R-:W-:Y:S05]  /*22340*/  BSYNC B1 ;  /* 0x0000000000017941 */ /* 0x000fea0003800000 */
.L_x_27474:
[----:B------:R-:W-:Y:S01]  /*22350*/  LOP3.LUT P0, RZ, R5, 0x200, RZ, 0xc0, !PT ;  /* 0x0000020005ff7812 */ /* 0x000fe2000780c0ff */
[----:B------:R-:W-:-:S12]  /*22360*/  BSSY B1, `(.L_x_27476) ;  /* 0x0000028000017945 */ /* 0x000fd80003800000 */
[----:B------:R-:W-:Y:S05]  /*22370*/  @!P0 BRA `(.L_x_27477) ;  /* 0x0000000000988947 */ /* 0x000fea0003800000 */
[----:B0--34-:R-:W2:Y:S04]  /*22380*/  LDL R130, [R1+0x98] ;  /* 0x0000980001827983 */ /* 0x019ea80000100800 */
[----:B------:R-:W3:Y:S04]  /*22390*/  LDL R131, [R1+0x94] ;  /* 0x0000940001837983 */ /* 0x000ee80000100800 */
[----:B------:R-:W4:Y:S01]  /*223a0*/  LDL R175, [R1+0x90] ;  /* 0x0000900001af7983 */ /* 0x000f220000100800 */
[----:B------:R-:W-:-:S03]  /*223b0*/  PLOP3.LUT P0, PT, PT, PT, UP1, 0x40, 0x0 ;  /* 0x000000000000781c */ /* 0x000fc60003f0e818 */
[----:B------:R-:W4:Y:S01]  /*223c0*/  LDL R171, [R1+0x8c] ;  /* 0x00008c0001ab7983 */ /* 0x000f220000100800 */
        /* <DEDUP_REMOVED lines=30> */
[----:B0-----:R-:W-:-:S05]  /*225b0*/  IMAD.WIDE.U32 R170, R169, 0x10, R170 ;  /* 0x00000010a9aa7825 */ /* 0x001fca00078e00aa */
[----:B------:R2:W-:Y:S01]  /*225c0*/  STG.E.128 desc[UR4][R170.64], R128 ;  /* 0x00000080aa007986 */ /* 0x0005e2000c101d04 */
[----:B------:R-:W-:-:S07]  /*225d0*/  IADD3 R169, R169, 0x20, RZ ;  /* 0x00000020a9a97810 */ /* 0x000fce0007ffe0ff */
.L_x_27477:
[----:B------:R-:W-:Y:S05]  /*225e0*/  BSYNC B1 ;  /* 0x0000000000017941 */ /* 0x000fea0003800000 */
.L_x_27476:
[----:B------:R-:W-:Y:S01]  /*225f0*/  LOP3.LUT P0, RZ, R5, 0x100, RZ, 0xc0, !PT ;  /* 0x0000010005ff7812 */ /* 0x000fe2000780c0ff */
[----:B------:R-:W-:-:S12]  /*22600*/  BSSY B1, `(.L_x_27478) ;  /* 0x0000028000017945 */ /* 0x000fd80003800000 */
[----:B------:R-:W-:Y:S05]  /*22610*/  @!P0 BRA `(.L_x_27479) ;  /* 0x0000000000988947 */ /* 0x000fea0003800000 */
[----:B0-234-:R-:W2:Y:S04]  /*22620*/  LDL R130, [R1+0x88] ;  /* 0x0000880001827983 */ /* 0x01dea80000100800 */
        /* <DEDUP_REMOVED lines=36> */
[----:B------:R-:W-:-:S07]  /*22870*/  VIADD R169, R169, 0x20 ;  /* 0x00000020a9a97836 */ /* 0x000fce0000000000 */
.L_x_27479:
[----:B------:R-:W-:Y:S05]  /*22880*/  BSYNC B1 ;  /* 0x0000000000017941 */ /* 0x000fea0003800000 */
.L_x_27478:
        /* <DEDUP_REMOVED lines=41> */
.L_x_27481:
[----:B------:R-:W-:Y:S05]  /*22b20*/  BSYNC B1 ;  /* 0x0000000000017941 */ /* 0x000fea0003800000 */
.L_x_27480:
        /* <DEDUP_REMOVED lines=41> */
.L_x_27483:
[----:B------:R-:W-:Y:S05]  /*22dc0*/  BSYNC B1 ;  /* 0x0000000000017941 */ /* 0x000fea0003800000 */
.L_x_27482:
[----:B------:R-:W-:Y:S01]  /*22dd0*/  LOP3.LUT P0, RZ, R5, 0x20, RZ, 0xc0, !PT ;  /* 0x0000002005ff7812 */ /* 0x000fe2000780c0ff */
[----:B------:R-:W-:-:S12]  /*22de0*/  BSSY B1, `(.L_x_27484) ;  /* 0x000002b000017945 */ /* 0x000fd80003800000 */
[----:B------:R-:W-:Y:S05]  /*22df0*/  @!P0 BRA `(.L_x_27485) ;  /* 0x0000000000a48947 */ /* 0x000fea0003800000 */
[----:B-----5:R0:W-:Y:S04]  /*22e00*/  STL [R1+0x190], R2 ;  /* 0x0001900201007387 */ /* 0x0201e80000100800 */
[----:B0-----:R-:W2:Y:S04]  /*22e10*/  LDL R2, [R1+0x54] ;  /* 0x0000540001027983 */ /* 0x001ea80000100800 */
[----:B------:R0:W-:Y:S01]  /*22e20*/  STL [R1+0x18c], R0 ;  /* 0x00018c0001007387 */ /* 0x0001e20000100800 */
[----:B------:R-:W-:-:S03]  /*22e30*/  PLOP3.LUT P0, PT, PT, PT, UP1, 0x40, 0x0 ;  /* 0x000000000000781c */ /* 0x000fc60003f0e818 */
        /* <DEDUP_REMOVED lines=19> */
[----:B------:R-:W2:Y:S02]  /*22f70*/  LDL R172, [R1+0x4c] ;  /* 0x00004c0001ac7983 */ /* 0x000ea40000100800 */
[----:B------:R-:W-:Y:S01]  /*22f80*/  FFMA.FTZ R173, R133, R173, R167 ;  /* 0x000000ad85ad7223 */ /* 0x000fe200000100a7 */
[----:B------:R-:W-:Y:S02]  /*22f90*/  FFMA.FTZ R129, R2, R129, R234 ;  /* 0x0000008102817223 */ /* 0x000fe400000100ea */
[----:B------:R0:W5:Y:S01]  /*22fa0*/  LDL.LU R2, [R1+0x190] ;  /* 0x0001900001027983 */ /* 0x0001620000300800 */
[----:B------:R-:W-:-:S03]  /*22fb0*/  FFMA.FTZ R130, R0, R130, R233 ;  /* 0x0000008200827223 */ /* 0x000fc600000100e9 */
[----:B------:R0:W5:Y:S01]  /*22fc0*/  LDL.LU R0, [R1+0x18c] ;  /* 0x00018c0001007983 */ /* 0x0001620000300800 */
[----:B--2---:R-:W-:Y:S01]  /*22fd0*/  FFMA.FTZ R131, R172, R131, R232 ;  /* 0x00000083ac837223 */ /* 0x004fe200000100e8 */
[----:B------:R-:W-:-:S04]  /*22fe0*/  FFMA.FTZ R172, R132, R175, R166 ;  /* 0x000000af84ac7223 */ /* 0x000fc800000100a6 */
[----:B------:R-:W-:Y:S02]  /*22ff0*/  F2FP.BF16.F32.PACK_AB R131, R173, R131 ;  /* 0x00000083ad83723e */ /* 0x000fe400000010ff */
[----:B------:R-:W-:Y:S02]  /*23000*/  F2FP.BF16.F32.PACK_AB R130, R172, R130 ;  /* 0x00000082ac82723e */ /* 0x000fe400000010ff */
[----:B------:R-:W1:Y:S01]  /*23010*/  LDC.64 R172, c[0x0][0x2b8] ;  /* 0x0000ae00ffac7b82 */ /* 0x000e620000000a00 */
[----:B------:R-:W-:Y:S01]  /*23020*/  FFMA.FTZ R171, R39, R171, R165 ;  /* 0x000000ab27ab7223 */ /* 0x000fe200000100a5 */
[----:B------:R-:W-:Y:S01]  /*23030*/  FFMA.FTZ R128, R220, R128, R235 ;  /* 0x00000080dc807223 */ /* 0x000fe200000100eb */
[----:B------:R-:W-:-:S03]  /*23040*/  FFMA.FTZ R170, R38, R170, R164 ;  /* 0x000000aa26aa7223 */ /* 0x000fc600000100a4 */
[----:B------:R-:W-:Y:S02]  /*23050*/  F2FP.BF16.F32.PACK_AB R129, R171, R129 ;  /* 0x00000081ab81723e */ /* 0x000fe400000010ff */
[----:B------:R-:W-:Y:S01]  /*23060*/  F2FP.BF16.F32.PACK_AB R128, R170, R128 ;  /* 0x00000080aa80723e */ /* 0x000fe200000010ff */
[----:B-1----:R-:W-:-:S05]  /*23070*/  IMAD.WIDE.U32 R170, R169, 0x10, R172 ;  /* 0x00000010a9aa7825 */ /* 0x002fca00078e00ac */
[----:B------:R0:W-:Y:S02]  /*23080*/  STG.E.128 desc[UR4][R170.64], R128 ;  /* 0x00000080aa007986 */ /* 0x0001e4000c101d04 */
.L_x_27485:
[----:B------:R-:W-:Y:S05]  /*23090*/  BSYNC B1 ;  /* 0x0000000000017941 */ /* 0x000fea0003800000 */
.L_x_27484:
[----:B01234-:R-:W0:Y:S02]  /*230a0*/  LDC.64 R128, c[0x0][0x210] ;  /* 0x00008400ff807b82 */ /* 0x01fe240000000a00 */
[----:B0-----:R-:W-:-:S04]  /*230b0*/  LEA R6, R128, R6, 0x2 ;  /* 0x0000000680067211 */ /* 0x001fc800078e10ff */
[----:B------:R-:W-:-:S13]  /*230c0*/  ISETP.GE.AND P0, PT, R6, R129, PT ;  /* 0x000000810600720c */ /* 0x000fda0003f06270 */
[----:B------:R-:W-:Y:S05]  /*230d0*/  @!P0 BRA `(.L_x_27486) ;  /* 0xfffffe0000188947 */ /* 0x000fea000383ffff */
[----:B------:R-:W-:Y:S05]  /*230e0*/  BSYNC B0 ;  /* 0x0000000000007941 */ /* 0x000fea0003800000 */
.L_x_26884:
[----:B------:R-:W-:Y:S05]  /*230f0*/  EXIT ;  /* 0x000000000000794d */ /* 0x000fea0003800000 */
.L_x_27465:
        /* <DEDUP_REMOVED lines=8> */
.L_x_27488:
[----:B------:R-:W-:Y:S05]  /*23180*/  BSYNC B1 ;  /* 0x0000000000017941 */ /* 0x000fea0003800000 */
.L_x_27487:
        /* <DEDUP_REMOVED lines=10> */
.L_x_27489:
        /* <DEDUP_REMOVED lines=8> */
.L_x_27490:
[----:B------:R-:W-:Y:S02]  /*232b0*/  IMAD.MOV.U32 R131, RZ, RZ, 0x8 ;  /* 0x00000008ff837424 */ /* 0x000fe400078e00ff */
[----:B------:R-:W-:Y:S01]  /*232c0*/  FADD.FTZ R128, R128, R129 ;  /* 0x0000008180807221 */ /* 0x000fe20000010000 */
[----:B------:R-:W-:-:S04]  /*232d0*/  MOV R129, 0xffffffff ;  /* 0xffffffff00817802 */ /* 0x000fc80000000f00 */
[----:B------:R-:W-:-:S07]  /*232e0*/  MOV R172, R128 ;  /* 0x0000008000ac7202 */ /* 0x000fce0000000f00 */
[----:B------:R-:W-:Y:S05]  /*232f0*/  WARPSYNC.COLLECTIVE R129, `(.L_x_27491) ;  /* 0x0000000081087348 */ /* 0x000fea0003c00000 */
[----:B------:R0:W1:Y:S02]  /*23300*/  SHFL.BFLY P6, R129, R172, R131, R130 ;  /* 0x0c000083ac817389 */ /* 0x00006400000c0082 */
[----:B01----:R-:W-:Y:S01]  /*23310*/  ENDCOLLECTIVE ;  /* 0x000000000000791b */ /* 0x003fe20003800000 */
.L_x_27491:
        /* <DEDUP_REMOVED lines=9> */
.L_x_27492:
        /* <DEDUP_REMOVED lines=175> */
.L_x_27493:
[----:B------:R-:W-:Y:S01]  /*23ea0*/  HFMA2.MMA R131, -RZ, RZ, 0, 1.1920928955078125e-07 ;  /* 0x00000002ff837435 */ /* 0x000fe200000001ff */
[----:B------:R-:W-:Y:S01]  /*23eb0*/  FADD.FTZ R170, R170, R129 ;  /* 0x00000081aaaa7221 */ /* 0x000fe20000010000 */
[----:B------:R-:W-:-:S03]  /*23ec0*/  IMAD.MOV.U32 R129, RZ, RZ, -0x1 ;  /* 0xffffffffff817424 */ /* 0x000fc600078e00ff */
[----:B------:R-:W-:-:S07]  /*23ed0*/  IMAD.MOV.U32 R172, RZ, RZ, R170 ;  /* 0x000000ffffac7224 */ /* 0x000fce00078e00aa */
[----:B------:R-:W-:Y:S05]  /*23ee0*/  WARPSYNC.COLLECTIVE R129, `(.L_x_27494) ;  /* 0x0000000081087348 */ /* 0x000fea0003c00000 */
[----:B------:R0:W1:Y:S02]  /*23ef0*/  SHFL.BFLY P6, R129, R172, R131, R130 ;  /* 0x0c000083ac817389 */ /* 0x00006400000c0082 */
[----:B01----:R-:W-:Y:S01]  /*23f00*/  ENDCOLLECTIVE ;  /* 0x000000000000791b */ /* 0x003fe20003800000 */
.L_x_27494:
[----:B------:R-:W-:Y:S02]  /*23f10*/  IMAD.MOV.U32 R131, RZ, RZ, 0x4 ;  /* 0x00000004ff837424 */ /* 0x000fe400078e00ff */
[----:B------:R-:W-:Y:S01]  /*23f20*/  FADD.FTZ R170, R170, R129 ;  /* 0x00000081aaaa7221 */ /* 0x000fe20000010000 */
[----:B------:R-:W-:-:S04]  /*23f30*/  MOV R129, 0xffffffff ;  /* 0xffffffff00817802 */ /* 0x000fc80000000f00 */
[----:B------:R-:W-:-:S07]  /*23f40*/  MOV R172, R170 ;  /* 0x000000aa00ac7202 */ /* 0x000fce0000000f00 */
[----:B------:R-:W-:Y:S05]  /*23f50*/  WARPSYNC.COLLECTIVE R129, `(.L_x_27495) ;  /* 0x0000000081087348 */ /* 0x000fea0003c00000 */
[----:B------:R0:W1:Y:S02]  /*23f60*/  SHFL.BFLY P6, R129, R172, R131, R130 ;  /* 0x0c000083ac817389 */ /* 0x00006400000c0082 */
[----:B01----:R-:W-:Y:S01]  /*23f70*/  ENDCOLLECTIVE ;  /* 0x000000000000791b */ /* 0x003fe20003800000 */
.L_x_27495:
[----:B------:R-:W-:Y:S01]  /*23f80*/  HFMA2.MMA R131, -RZ, RZ, 0, 4.76837158203125e-07 ;  /* 0x00000008ff837435 */ /* 0x000fe200000001ff */
[----:B------:R-:W-:Y:S01]  /*23f90*/  FADD.FTZ R170, R170, R129 ;  /* 0x00000081aaaa7221 */ /* 0x000fe20000010000 */
[----:B------:R-:W-:-:S03]  /*23fa0*/  IMAD.MOV.U32 R129, RZ, RZ, -0x1 ;  /* 0xffffffffff817424 */ /* 0x000fc600078e00ff */
[----:B------:R-:W-:-:S07]  /*23fb0*/  IMAD.MOV.U32 R172, RZ, RZ, R170 ;  /* 0x000000ffffac7224 */ /* 0x000fce00078e00aa */
[----:B------:R-:W-:Y:S05]  /*23fc0*/  WARPSYNC.COLLECTIVE R129, `(.L_x_27496) ;  /* 0x0000000081087348 */ /* 0x000fea0003c00000 */
[----:B------:R0:W1:Y:S02]  /*23fd0*/  SHFL.BFLY P6, R129, R172, R131, R130 ;  /* 0x0c000083ac817389 */ /* 0x00006400000c0082 */
[----:B01----:R-:W-:Y:S01]  /*23fe0*/  ENDCOLLECTIVE ;  /* 0x000000000000791b */ /* 0x003fe20003800000 */
.L_x_27496:
[----:B------:R-:W-:Y:S02]  /*23ff0*/  IMAD.MOV.U32 R131, RZ, RZ, 0x10 ;  /* 0x00000010ff837424 */ /* 0x000fe400078e00ff */
[----:B------:R-:W-:Y:S01]  /*24000*/  FADD.FTZ R170, R170, R129 ;  /* 0x00000081aaaa7221 */ /* 0x000fe20000010000 */
[----:B------:R-:W-:-:S04]  /*24010*/  MOV R129, 0xffffffff ;  /* 0xffffffff00817802 */ /* 0x000fc80000000f00 */
[----:B------:R-:W-:-:S07]  /*24020*/  MOV R172, R170 ;  /* 0x000000aa00ac7202 */ /* 0x000fce0000000f00 */
[----:B------:R-:W-:Y:S05]  /*24030*/  WARPSYNC.COLLECTIVE R129, `(.L_x_27497) ;  /* 0x0000000081087348 */ /* 0x000fea0003c00000 */
[----:B------:R0:W1:Y:S02]  /*24040*/  SHFL.BFLY P6, R129, R172, R131, R130 ;  /* 0x0c000083ac817389 */ /* 0x00006400000c0082 */
[----:B01----:R-:W-:Y:S01]  /*24050*/  ENDCOLLECTIVE ;  /* 0x000000000000791b */ /* 0x003fe20003800000 */
.L_x_27497:
[----:B------:R-:W-:Y:S05]  /*24060*/  BRA `(.L_x_27498) ;  /* 0xffffffd000a87947 */ /* 0x000fea000383ffff */
.L_x_27499:
        /* <DEDUP_REMOVED lines=9> */
.L_x_72340:


//--------------------- .text._ZN10layer_norm13ln_fwd_kernelINS_13Kernel_traitsI13__nv_bfloat16S2_fS2_fjLj2560ELj1ELj4ELj1ELj16ENS_18Kernel_traits_baseILj2560ES2_S2_fS2_fjLj128EEEEELb1ELb1ELb0ELb1EEEvNS_9FwdParamsE --------------------------
	.section	.text._ZN10layer_norm13ln_fwd_kernelINS_13Kernel_traitsI13__nv_bfloat16S2_fS2_fjLj2560ELj1ELj4ELj1ELj16ENS_18Kernel_traits_baseILj2560ES2_S2_fS2_fjLj128EEEEELb1ELb1ELb0ELb1EEEvNS_9FwdParamsE,"ax",@progbits
	.align	128
        .global         _ZN10layer_norm13ln_fwd_kernelINS_13Kernel_traitsI13__nv_bfloat16S2_fS2_fjLj2560ELj1ELj4ELj1ELj16ENS_18Kernel_traits_baseILj2560ES2_S2_fS2_fjLj128EEEEELb1ELb1ELb0ELb1EEEvNS_9FwdParamsE
        .type           _ZN10layer_norm13ln_fwd_kernelINS_13Kernel_traitsI13__nv_bfloat16S2_fS2_fjLj2560ELj1ELj4ELj1ELj16ENS_18Kernel_traits_baseILj2560ES2_S2_fS2_fjLj128EEEEELb1ELb1ELb0ELb1EEEvNS_9FwdParamsE,@function
        .size           _ZN10layer_norm13ln_fwd_kernelINS_13Kernel_traitsI13__nv_bfloat16S2_fS2_fjLj2560ELj1ELj4ELj1ELj16ENS_18Kernel_traits_baseILj2560ES2_S2_fS2_fjLj128EEEEELb1ELb1ELb0ELb1EEEvNS_9FwdParamsE,(.L_x_72341 - _ZN10layer_norm13ln_fwd_kernelINS_13Kernel_traitsI13__nv_bfloat16S2_fS2_fjLj2560ELj1ELj4ELj1ELj16ENS_18Kernel_traits_baseILj2560ES2_S2_fS2_fjLj128EEEEELb1ELb1ELb0ELb1EEEvNS_9FwdParamsE)
        .other          _ZN10layer_norm13ln_fwd_kernelINS_13Kernel_traitsI13__nv_bfloat16S2_fS2_fjLj2560ELj1ELj4ELj1ELj16ENS_18Kernel_traits_baseILj2560ES2_S2_fS2_fjLj128EEEEELb1ELb1ELb0ELb1EEEvNS_9FwdParamsE,@"STO_CUDA_ENTRY STV_DEFAULT"
_ZN10layer_norm13ln_fwd_kernelINS_13Kernel_traitsI13__nv_bfloat16S2_fS2_fjLj2560ELj1ELj4ELj1ELj16ENS_18Kernel_traits_baseILj2560ES2_S2_fS2_fjLj128EEEEELb1ELb1ELb0ELb1EEEvNS_9FwdParamsE:
.text._ZN10layer_norm13ln_fwd_kernelINS_13Kernel_traitsI13__nv_bfloat16S2_fS2_fjLj2560ELj1ELj4ELj1ELj16ENS_18Kernel_traits_baseILj2560ES2_S2_fS2_fjLj128EEEEELb1ELb1ELb0ELb1EEEvNS_9FwdParamsE:
        /* <DEDUP_REMOVED lines=10> */
[----:B------:R-:W-:Y:S01]  /*00a0*/  ULDC.64 UR8, c[0x0][0x2c8] ;  /* 0x0000b20000087ab9 */ /* 0x000fe20000000a00 */
[----:B------:R-:W-:Y:S01]  /*00b0*/  ULDC UR10, c[0x0][0x214] ;  /* 0x00008500000a7ab9 */ /* 0x000fe20000000800 */
[----:B0-----:R-:W-:-:S04]  /*00c0*/  IADD3 R1, R1, -0xa0, RZ ;  /* 0xffffff6001017810 */ /* 0x001fc80007ffe0ff */
[----:B------:R-:W4:Y:S01]  /*00d0*/  @P1 LDG.E.64 R2, desc[UR4][R2.64] ;  /* 0x0000000402021981 */ /* 0x000f22000c1e1b00 */
[----:B------:R-:W0:Y:S01]  /*00e0*/  @P1 LDC R9, c[0x0][0x2f0] ;  /* 0x0000bc00ff091b82 */ /* 0x000e220000000800 */
[----:B-1----:R-:W-:-:S07]  /*00f0*/  @P1 IMAD.MOV.U32 R4, RZ, RZ, R0 ;  /* 0x000000ffff041224 */ /* 0x002fce00078e0000 */
[----:B------:R-:W1:Y:S01]  /*0100*/  LDC.64 R16, c[0x0][0x2c8] ;  /* 0x0000b200ff107b82 */ /* 0x000e620000000a00 */
[----:B--2---:R-:W-:-:S06]  /*0110*/  @P1 MOV R5, R7 ;  /* 0x0000000700051202 */ /* 0x004fcc0000000f00 */
[----:B------:R-:W0:Y:S01]  /*0120*/  @P1 LDG.E.64 R4, desc[UR4][R4.64] ;  /* 0x0000000404041981 */ /* 0x000e22000c1e1b00 */
[----:B------:R-:W3:Y:S01]  /*0130*/  S2R R35, SR_CTAID.X ;  /* 0x0000000000237919 */ /* 0x000ee20000002500 */
[----:B------:R-:W-:Y:S01]  /*0140*/  ISETP.NE.U32.AND P0, PT, RZ, UR8, PT ;  /* 0x00000008ff007c0c */ /* 0x000fe2000bf05070 */
[----:B------:R-:W-:Y:S02]  /*0150*/  ULDC UR8, c[0x0][0x0] ;  /* 0x0000000000087ab9 */ /* 0x000fe40000000800 */
[----:B---3--:R-:W-:Y:S01]  /*0160*/  IMAD R34, R35, UR8, R18 ;  /* 0x0000000823227c24 */ /* 0x008fe2000f8e0212 */
        /* <DEDUP_REMOVED lines=10> */
[----:B------:R1:W5:Y:S01]  /*0210*/  @P0 LDG.E.128 R216, desc[UR4][R16.64+0xc00] ;  /* 0x000c000410d80981 */ /* 0x000362000c1e1d00 */
[----:B----4-:R-:W-:-:S02]  /*0220*/  @P1 R2UR UR6, R2 ;  /* 0x00000000020612ca */ /* 0x010fc400000e0000 */
[----:B------:R-:W-:Y:S02]  /*0230*/  @P1 R2UR UR7, R3 ;  /* 0x00000000030712ca */ /* 0x000fe400000e0000 */
[----:B0-----:R-:W-:-:S05]  /*0240*/  @P1 IADD3 R0, P2, R4, R9, RZ ;  /* 0x0000000904001210 */ /* 0x001fca0007f5e0ff */
        /* <DEDUP_REMOVED lines=46> */
[----:B------:R-:W-:Y:S01]  /*0530*/  SHF.R.U32.HI R3, RZ, 0x5, R18 ;  /* 0x00000005ff037819 */ /* 0x000fe20000011612 */
[----:B------:R-:W-:Y:S01]  /*0540*/  UIADD3 UR33, UR6, -0xe443238, URZ ;  /* 0xf1bbcdc806217890 */ /* 0x000fe2000fffe03f */
[----:B------:R-:W-:Y:S01]  /*0550*/  IMAD.WIDE.U32 R14, R14, -0x326172a9, RZ ;  /* 0xcd9e8d570e0e7825 */ /* 0x000fe200078e00ff */
[----:B------:R-:W-:Y:S01]  /*0560*/  UIADD3 UR34, UR7, -0x24c28bd8, URZ ;  /* 0xdb3d742807227890 */ /* 0x000fe2000fffe03f */
[----:B------:R1:W5:Y:S01]  /*0570*/  @P0 LDG.E.128 R4, desc[UR4][R16.64+0xe00] ;  /* 0x000e000410040981 */ /* 0x000362000c1e1d00 */
[----:B------:R-:W-:Y:S02]  /*0580*/  LOP3.LUT R197, R13, UR32, R2, 0x96, !PT ;  /* 0x000000200dc57c12 */ /* 0x000fe4000f8e9602 */
[----:B------:R-:W-:-:S02]  /*0590*/  LOP3.LUT R49, R15, UR31, R10, 0x96, !PT ;  /* 0x0000001f0f317c12 */ /* 0x000fc4000f8e960a */
[----:B------:R-:W-:Y:S01]  /*05a0*/  LEA R35, R35, R3, 0x2 ;  /* 0x0000000323237211 */ /* 0x000fe200078e10ff */
[----:B------:R-:W-:Y:S01]  /*05b0*/  IMAD.HI.U32 R13, R197, -0x326172a9, RZ ;  /* 0xcd9e8d57c50d7827 */ /* 0x000fe200078e00ff */
[----:B------:R1:W5:Y:S03]  /*05c0*/  @P0 LDG.E.128 R8, desc[UR4][R16.64+0x1000] ;  /* 0x0010000410080981 */ /* 0x000366000c1e1d00 */
[----:B------:R-:W-:Y:S01]  /*05d0*/  IMAD.HI.U32 R3, R49, -0x2daee0ad, RZ ;  /* 0xd2511f5331037827 */ /* 0x000fe200078e00ff */
[----:B------:R-:W-:-:S04]  /*05e0*/  LOP3.LUT R50, R13, UR33, R14, 0x96, !PT ;  /* 0x000000210d327c12 */ /* 0x000fc8000f8e960e */
[----:B------:R-:W-:Y:S02]  /*05f0*/  LOP3.LUT R210, R3, UR34, R12, 0x96, !PT ;  /* 0x0000002203d27c12 */ /* 0x000fe4000f8e960c */
[----:B------:R1:W5:Y:S01]  /*0600*/  @P0 LDG.E.128 R12, desc[UR4][R16.64+0x1200] ;  /* 0x00120004100c0981 */ /* 0x000362000c1e1d00 */
[----:B------:R-:W-:Y:S02]  /*0610*/  ISETP.GE.AND P1, PT, R35, UR10, PT ;  /* 0x0000000a23007c0c */ /* 0x000fe4000bf26270 */
[----:B------:R-:W-:-:S05]  /*0620*/  LEA R36, P2, R51, UR8, 0x4 ;  /* 0x0000000833247c11 */ /* 0x000fca000f8420ff */
[----:B------:R-:W-:-:S06]  /*0630*/  IMAD.X R37, RZ, RZ, UR9, P2 ;  /* 0x00000009ff257e24 */ /* 0x000fcc00090e06ff */
[----:B-1----:R-:W-:Y:S05]  /*0640*/  @P1 EXIT ;  /* 0x000000000000194d */ /* 0x002fea0003800000 */
[----:B------:R-:W-:Y:S02]  /*0650*/  SHF.L.U32 R2, R18, 0x4, RZ ;  /* 0x0000000412027819 */ /* 0x000fe400000006ff */
[----:B-----5:R-:W-:Y:S02]  /*0660*/  @!P0 CS2R R28, SRZ ;  /* 0x00000000001c8805 */ /* 0x020fe4000001ff00 */
[----:B------:R-:W-:Y:S02]  /*0670*/  @!P0 CS2R R30, SRZ ;  /* 0x00000000001e8805 */ /* 0x000fe4000001ff00 */
[----:B------:R-:W-:Y:S02]  /*0680*/  @!P0 CS2R R24, SRZ ;  /* 0x0000000000188805 */ /* 0x000fe4000001ff00 */
[----:B------:R-:W-:Y:S02]  /*0690*/  LOP3.LUT R2, R2, 0x1f0, RZ, 0xc0, !PT ;  /* 0x000001f002027812 */ /* 0x000fe400078ec0ff */
[----:B------:R-:W-:-:S02]  /*06a0*/  @!P0 CS2R R26, SRZ ;  /* 0x00000000001a8805 */ /* 0x000fc4000001ff00 */
[----:B------:R-:W-:Y:S02]  /*06b0*/  @!P0 CS2R R20, SRZ ;  /* 0x0000000000148805 */ /* 0x000fe4000001ff00 */
[----:B------:R-:W-:Y:S02]  /*06c0*/  @!P0 CS2R R22, SRZ ;  /* 0x0000000000168805 */ /* 0x000fe4000001ff00 */
[----:B------:R-:W-:Y:S02]  /*06d0*/  IADD3 R16, P1, R2, UR8, RZ ;  /* 0x0000000802107c10 */ /* 0x000fe4000ff3e0ff */
[----:B------:R-:W-:Y:S01]  /*06e0*/  @!P0 CS2R R248, SRZ ;  /* 0x0000000000f88805 */ /* 0x000fe2000001ff00 */
[----:B------:R-:W0:Y:S01]  /*06f0*/  LDC.64 R2, c[0x0][0x260] ;  /* 0x00009800ff027b82 */ /* 0x000e220000000a00 */
[----:B------:R-:W-:Y:S02]  /*0700*/  @!P0 CS2R R216, SRZ ;  /* 0x0000000000d88805 */ /* 0x000fe4000001ff00 */
[----:B------:R-:W-:Y:S01]  /*0710*/  @!P0 CS2R R4, SRZ ;  /* 0x0000000000048805 */ /* 0x000fe2000001ff00 */
[----:B------:R-:W-:Y:S01]  /*0720*/  IMAD.X R17, RZ, RZ, UR9, P1 ;  /* 0x00000009ff117e24 */ /* 0x000fe200088e06ff */
[----:B------:R-:W-:-:S02]  /*0730*/  @!P0 CS2R R6, SRZ ;  /* 0x0000000000068805 */ /* 0x000fc4000001ff00 */
[----:B------:R-:W-:Y:S02]  /*0740*/  @!P0 CS2R R8, SRZ ;  /* 0x0000000000088805 */ /* 0x000fe4000001ff00 */
[----:B------:R-:W-:Y:S02]  /*0750*/  @!P0 CS2R R10, SRZ ;  /* 0x00000000000a8805 */ /* 0x000fe4000001ff00 */
[----:B------:R-:W-:Y:S02]  /*0760*/  @!P0 CS2R R12, SRZ ;  /* 0x00000000000c8805 */ /* 0x000fe4000001ff00 */
[----:B------:R-:W-:Y:S01]  /*0770*/  @!P0 CS2R R14, SRZ ;  /* 0x00000000000e8805 */ /* 0x000fe2000001ff00 */
[----:B------:R-:W2:Y:S01]  /*0780*/  LDG.E.128 R16, desc[UR4][R16.64+0x1200] ;  /* 0x0012000410107981 */ /* 0x000ea2000c1e1d00 */
[----:B------:R-:W-:Y:S01]  /*0790*/  UIADD3 UR36, UR7, -0x695add53, URZ ;  /* 0x96a522ad07247890 */ /* 0x000fe2000fffe03f */
[----:B------:R-:W-:Y:S01]  /*07a0*/  IMAD R197, R197, -0x326172a9, RZ ;  /* 0xcd9e8d57c5c57824 */ /* 0x000fe200078e02ff */
[----:B------:R-:W-:Y:S01]  /*07b0*/  UIADD3 UR35, UR6, -0x700cb87f, URZ ;  /* 0x8ff3478106237890 */ /* 0x000fe2000fffe03f */
[----:B------:R-:W5:Y:S04]  /*07c0*/  LDG.E.128 R176, desc[UR4][R36.64] ;  /* 0x0000000424b07981 */ /* 0x000f68000c1e1d00 */
[----:B------:R-:W5:Y:S04]  /*07d0*/  LDG.E.128 R172, desc[UR4][R36.64+0x200] ;  /* 0x0002000424ac7981 */ /* 0x000f68000c1e1d00 */
[----:B------:R-:W5:Y:S04]  /*07e0*/  LDG.E.128 R168, desc[UR4][R36.64+0x400] ;  /* 0x0004000424a87981 */ /* 0x000f68000c1e1d00 */
[----:B------:R-:W5:Y:S01]  /*07f0*/  LDG.E.128 R164, desc[UR4][R36.64+0x600] ;  /* 0x0006000424a47981 */ /* 0x000f62000c1e1d00 */
[----:B0-----:R-:W-:Y:S01]  /*0800*/  IMAD.WIDE.U32 R2, R51, 0x10, R2 ;  /* 0x0000001033027825 */ /* 0x001fe200078e0002 */
[----:B------:R-:W-:-:S02]  /*0810*/  PRMT R225, R216, 0x7632, R225 ;  /* 0x00007632d8e17816 */ /* 0x000fc400000000e1 */
[----:B------:R-:W5:Y:S01]  /*0820*/  LDG.E.128 R160, desc[UR4][R36.64+0x800] ;  /* 0x0008000424a07981 */ /* 0x000f62000c1e1d00 */
[----:B------:R-:W-:Y:S01]  /*0830*/  SHF.L.U32 R226, R216, 0x10, RZ ;  /* 0x00000010d8e27819 */ /* 0x000fe200000006ff */
[C---:B------:R-:W-:Y:S01]  /*0840*/  IMAD.U32 R224, R217.reuse, 0x10000, RZ ;  /* 0x00010000d9e07824 */ /* 0x040fe200078e00ff */
[----:B------:R-:W-:Y:S01]  /*0850*/  PRMT R223, R217, 0x7632, R223 ;  /* 0x00007632d9df7816 */ /* 0x000fe200000000df */
[----:B------:R-:W5:Y:S01]  /*0860*/  LDG.E.128 R140, desc[UR4][R2.64] ;  /* 0x00000004028c7981 */ /* 0x000f62000c1e1d00 */
[C---:B------:R-:W-:Y:S01]  /*0870*/  PRMT R214, R5.reuse, 0x7632, R214 ;  /* 0x0000763205d67816 */ /* 0x040fe200000000d6 */
[----:B------:R-:W-:Y:S02]  /*0880*/  IMAD.U32 R215, R5, 0x10000, RZ ;  /* 0x0001000005d77824 */ /* 0x000fe400078e00ff */
[----:B------:R-:W5:Y:S04]  /*0890*/  LDG.E.128 R156, desc[UR4][R36.64+0xa00] ;  /* 0x000a0004249c7981 */ /* 0x000f68000c1e1d00 */
[----:B------:R-:W5:Y:S04]  /*08a0*/  LDG.E.128 R152, desc[UR4][R36.64+0xc00] ;  /* 0x000c000424987981 */ /* 0x000f68000c1e1d00 */
[----:B------:R-:W5:Y:S04]  /*08b0*/  LDG.E.128 R148, desc[UR4][R36.64+0xe00] ;  /* 0x000e000424947981 */ /* 0x000f68000c1e1d00 */
[----:B------:R-:W5:Y:S01]  /*08c0*/  LDG.E.128 R144, desc[UR4][R36.64+0x1000] ;  /* 0x0010000424907981 */ /* 0x000f62000c1e1d00 */
[----:B------:R-:W-:-:S02]  /*08d0*/  PRMT R38, R26, 0x7632, R38 ;  /* 0x000076321a267816 */ /* 0x000fc40000000026 */
        /* <DEDUP_REMOVED lines=11> */
[C---:B------:R-:W-:Y:S01]  /*0990*/  PRMT R41, R249.reuse, 0x7632, R41 ;  /* 0x00007632f9297816 */ /* 0x040fe20000000029 */
[----:B------:R-:W-:Y:S01]  /*09a0*/  IMAD.U32 R252, R249, 0x10000, RZ ;  /* 0x00010000f9fc7824 */ /* 0x000fe200078e00ff */
[----:B------:R-:W-:Y:S01]  /*09b0*/  ULDC.64 UR8, c[0x0][0x270] ;  /* 0x00009c0000087ab9 */ /* 0x000fe20000000a00 */
[----:B------:R-:W5:Y:S01]  /*09c0*/  LDG.E.128 R124, desc[UR4][R2.64+0x800] ;  /* 0x00080004027c7981 */ /* 0x000f62000c1e1d00 */
[----:B------:R-:W-:Y:S01]  /*09d0*/  LOP3.LUT R211, R0, 0x3, RZ, 0xc0, !PT ;  /* 0x0000000300d37812 */ /* 0x000fe200078ec0ff */
[----:B------:R-:W-:Y:S01]  /*09e0*/  ULDC UR10, c[0x0][0x218] ;  /* 0x00008600000a7ab9 */ /* 0x000fe20000000800 */
[----:B------:R-:W-:Y:S01]  /*09f0*/  ULDC.U8 UR11, c[0x0][0x2a0] ;  /* 0x0000a800000b7ab9 */ /* 0x000fe20000000000 */
[----:B------:R-:W5:Y:S01]  /*0a00*/  LDG.E.128 R120, desc[UR4][R2.64+0xa00] ;  /* 0x000a000402787981 */ /* 0x000f62000c1e1d00 */
[----:B------:R-:W-:Y:S01]  /*0a10*/  ULDC UR16, c[0x0][0x2d8] ;  /* 0x0000b60000107ab9 */ /* 0x000fe20000000800 */
[----:B------:R-:W-:Y:S01]  /*0a20*/  ULDC.64 UR12, c[0x0][0x238] ;  /* 0x00008e00000c7ab9 */ /* 0x000fe20000000a00 */
[----:B------:R-:W-:Y:S01]  /*0a30*/  ULDC.64 UR14, c[0x0][0x240] ;  /* 0x00009000000e7ab9 */ /* 0x000fe20000000a00 */
[----:B------:R-:W5:Y:S01]  /*0a40*/  LDG.E.128 R116, desc[UR4][R2.64+0xc00] ;  /* 0x000c000402747981 */ /* 0x000f62000c1e1d00 */
[----:B------:R-:W-:-:S03]  /*0a50*/  ULDC.64 UR18, c[0x0][0x2b8] ;  /* 0x0000ae0000127ab9 */ /* 0x000fc60000000a00 */
[----:B------:R-:W5:Y:S04]  /*0a60*/  LDG.E.128 R112, desc[UR4][R2.64+0xe00] ;  /* 0x000e000402707981 */ /* 0x000f68000c1e1d00 */
[----:B------:R-:W5:Y:S04]  /*0a70*/  LDG.E.128 R108, desc[UR4][R2.64+0x1000] ;  /* 0x00100004026c7981 */ /* 0x000f68000c1e1d00 */
[----:B------:R0:W5:Y:S02]  /*0a80*/  LDG.E.128 R104, desc[UR4][R2.64+0x1200] ;  /* 0x0012000402687981 */ /* 0x000164000c1e1d00 */
[----:B0-----:R-:W-:Y:S01]  /*0a90*/  SHF.L.U32 R3, R28, 0x10, RZ ;  /* 0x000000101c037819 */ /* 0x001fe200000006ff */
[----:B------:R-:W-:-:S04]  /*0aa0*/  IMAD.U32 R2, R29, 0x10000, RZ ;  /* 0x000100001d027824 */ /* 0x000fc800078e00ff */
[----:B------:R0:W-:Y:S04]  /*0ab0*/  STL [R1+0x84], R3 ;  /* 0x0000840301007387 */ /* 0x0001e80000100800 */
[----:B------:R1:W-:Y:S01]  /*0ac0*/  STL [R1+0x80], R2 ;  /* 0x0000800201007387 */ /* 0x0003e20000100800 */
[----:B0-----:R-:W-:Y:S01]  /*0ad0*/  SHF.L.U32 R3, R30, 0x10, RZ ;  /* 0x000000101e037819 */ /* 0x001fe200000006ff */
[----:B-1----:R-:W-:-:S04]  /*0ae0*/  IMAD.U32 R2, R31, 0x10000, RZ ;  /* 0x000100001f027824 */ /* 0x002fc800078e00ff */
        /* <DEDUP_REMOVED lines=16> */
[----:B------:R-:W-:Y:S01]  /*0bf0*/  STL [R1+0x14], R3 ;  /* 0x0000140301007387 */ /* 0x000fe20000100800 */
[----:B------:R-:W-:-:S03]  /*0c00*/  PRMT R216, R4, 0x7632, R216 ;  /* 0x0000763204d87816 */ /* 0x000fc600000000d8 */
[----:B------:R0:W-:Y:S01]  /*0c10*/  STL [R1+0xc], R2 ;  /* 0x00000c0201007387 */ /* 0x0001e20000100800 */
[----:B------:R-:W-:Y:S01]  /*0c20*/  SHF.L.U32 R217, R4, 0x10, RZ ;  /* 0x0000001004d97819 */ /* 0x000fe200000006ff */
[C---:B------:R-:W-:Y:S01]  /*0c30*/  IMAD.U32 R4, R7.reuse, 0x10000, RZ ;  /* 0x0001000007047824 */ /* 0x040fe200078e00ff */
[----:B------:R-:W-:Y:S02]  /*0c40*/  PRMT R44, R7, 0x7632, R44 ;  /* 0x00007632072c7816 */ /* 0x000fe4000000002c */
[----:B------:R-:W-:Y:S02]  /*0c50*/  PRMT R45, R8, 0x7632, R45 ;  /* 0x00007632082d7816 */ /* 0x000fe4000000002d */
[----:B0-----:R-:W-:Y:S02]  /*0c60*/  SHF.L.U32 R2, R248, 0x10, RZ ;  /* 0x00000010f8027819 */ /* 0x001fe400000006ff */
[----:B------:R-:W-:Y:S01]  /*0c70*/  SHF.L.U32 R5, R8, 0x10, RZ ;  /* 0x0000001008057819 */ /* 0x000fe200000006ff */
[----:B------:R-:W-:Y:S01]  /*0c80*/  IMAD.U32 R8, R11, 0x10000, RZ ;  /* 0x000100000b087824 */ /* 0x000fe200078e00ff */
[C---:B------:R-:W-:Y:S01]  /*0c90*/  PRMT R47, R10.reuse, 0x7632, R47 ;  /* 0x000076320a2f7816 */ /* 0x040fe2000000002f */
[----:B------:R0:W-:Y:S01]  /*0ca0*/  STL [R1+0x4], R2 ;  /* 0x0000040201007387 */ /* 0x0001e20000100800 */
[----:B------:R-:W-:Y:S01]  /*0cb0*/  SHF.L.U32 R7, R10, 0x10, RZ ;  /* 0x000000100a077819 */ /* 0x000fe200000006ff */
[----:B------:R-:W-:Y:S01]  /*0cc0*/  IMAD.U32 R10, R13, 0x10000, RZ ;  /* 0x000100000d0a7824 */ /* 0x000fe200078e00ff */
[----:B------:R-:W-:-:S02]  /*0cd0*/  PRMT R48, R11, 0x7632, R48 ;  /* 0x000076320b307816 */ /* 0x000fc40000000030 */
[----:B------:R-:W-:Y:S01]  /*0ce0*/  PRMT R189, R13, 0x7632, R189 ;  /* 0x000076320dbd7816 */ /* 0x000fe200000000bd */
[----:B------:R-:W-:Y:S01]  /*0cf0*/  IMAD.HI.U32 R13, R50, -0x2daee0ad, RZ ;  /* 0xd2511f53320d7827 */ /* 0x000fe200078e00ff */
[C---:B------:R-:W-:Y:S02]  /*0d00*/  PRMT R190, R14.reuse, 0x7632, R190 ;  /* 0x000076320ebe7816 */ /* 0x040fe400000000be */
[----:B------:R-:W-:Y:S01]  /*0d10*/  SHF.L.U32 R11, R14, 0x10, RZ ;  /* 0x000000100e0b7819 */ /* 0x000fe200000006ff */
[----:B0-----:R-:W-:Y:S02]  /*0d20*/  IMAD R2, R49, -0x2daee0ad, RZ ;  /* 0xd2511f5331027824 */ /* 0x001fe400078e02ff */
[----:B------:R-:W-:-:S03]  /*0d30*/  IMAD.HI.U32 R14, R210, -0x326172a9, RZ ;  /* 0xcd9e8d57d20e7827 */ /* 0x000fc600078e00ff */
[----:B------:R-:W-:Y:S02]  /*0d40*/  LOP3.LUT R2, R13, UR36, R2, 0x96, !PT ;  /* 0x000000240d027c12 */ /* 0x000fe4000f8e9602 */
[----:B------:R-:W-:Y:S02]  /*0d50*/  LOP3.LUT R197, R14, UR35, R197, 0x96, !PT ;  /* 0x000000230ec57c12 */ /* 0x000fe4000f8e96c5 */
[----:B------:R-:W-:Y:S02]  /*0d60*/  PRMT R36, R28, 0x7632, R36 ;  /* 0x000076321c247816 */ /* 0x000fe40000000024 */
[----:B------:R-:W-:Y:S02]  /*0d70*/  PRMT R28, R29, 0x7632, R28 ;  /* 0x000076321d1c7816 */ /* 0x000fe4000000001c */
[----:B------:R-:W-:Y:S02]  /*0d80*/  PRMT R29, R30, 0x7632, R29 ;  /* 0x000076321e1d7816 */ /* 0x000fe4000000001d */
[----:B------:R-:W-:-:S02]  /*0d90*/  PRMT R30, R31, 0x7632, R30 ;  /* 0x000076321f1e7816 */ /* 0x000fc4000000001e */
[----:B------:R-:W-:Y:S02]  /*0da0*/  SHF.L.U32 R28, R28, 0x10, RZ ;  /* 0x000000101c1c7819 */ /* 0x000fe400000006ff */
[----:B------:R-:W-:Y:S02]  /*0db0*/  PRMT R31, R24, 0x7632, R31 ;  /* 0x00007632181f7816 */ /* 0x000fe4000000001f */
[----:B------:R-:W-:Y:S02]  /*0dc0*/  PRMT R37, R25, 0x7632, R37 ;  /* 0x0000763219257816 */ /* 0x000fe40000000025 */
[----:B------:R-:W-:Y:S02]  /*0dd0*/  PRMT R20, R21, 0x7632, R20 ;  /* 0x0000763215147816 */ /* 0x000fe40000000014 */
[----:B------:R-:W-:Y:S02]  /*0de0*/  PRMT R21, R22, 0x7632, R21 ;  /* 0x0000763216157816 */ /* 0x000fe40000000015 */
[----:B------:R-:W-:-:S02]  /*0df0*/  PRMT R22, R23, 0x7632, R22 ;  /* 0x0000763217167816 */ /* 0x000fc40000000016 */
[----:B------:R-:W-:Y:S01]  /*0e00*/  PRMT R23, R248, 0x7632, R23 ;  /* 0x00007632f8177816 */ /* 0x000fe20000000017 */
[C---:B------:R-:W-:Y:S01]  /*0e10*/  IMAD.U32 R232, R229.reuse, 0x10000, RZ ;  /* 0x00010000e5e87824 */ /* 0x040fe200078e00ff */
[----:B------:R-:W-:Y:S02]  /*0e20*/  PRMT R42, R229, 0x7632, R42 ;  /* 0x00007632e52a7816 */ /* 0x000fe4000000002a */
[----:B------:R-:W-:Y:S02]  /*0e30*/  PRMT R249, R250, 0x7632, R249 ;  /* 0x00007632faf97816 */ /* 0x000fe400000000f9 */
[----:B------:R-:W-:Y:S02]  /*0e40*/  PRMT R245, R236, 0x7632, R245 ;  /* 0x00007632ecf57816 */ /* 0x000fe400000000f5 */
[C---:B------:R-:W-:Y:S02]  /*0e50*/  PRMT R240, R238.reuse, 0x7632, R240 ;  /* 0x00007632eef07816 */ /* 0x040fe400000000f0 */
[----:B------:R-:W-:-:S02]  /*0e60*/  SHF.L.U32 R241, R238, 0x10, RZ ;  /* 0x00000010eef17819 */ /* 0x000fc400000006ff */
[----:B------:R-:W-:Y:S02]  /*0e70*/  PRMT R233, R228, 0x7632, R233 ;  /* 0x00007632e4e97816 */ /* 0x000fe400000000e9 */
[----:B------:R-:W-:Y:S02]  /*0e80*/  PRMT R229, R230, 0x7632, R229 ;  /* 0x00007632e6e57816 */ /* 0x000fe400000000e5 */
[----:B------:R-:W-:Y:S02]  /*0e90*/  PRMT R221, R218, 0x7632, R221 ;  /* 0x00007632dadd7816 */ /* 0x000fe400000000dd */
[----:B--2---:R-:W-:Y:S01]  /*0ea0*/  SHF.L.U32 R13, R16, 0x10, RZ ;  /* 0x00000010100d7819 */ /* 0x004fe200000006ff */
[----:B------:R-:W-:Y:S01]  /*0eb0*/  IMAD.U32 R14, R17, 0x10000, RZ ;  /* 0x00010000110e7824 */ /* 0x000fe200078e00ff */
[----:B------:R-:W-:-:S03]  /*0ec0*/  PRMT R26, R18, 0x7632, R26 ;  /* 0x00007632121a7816 */ /* 0x000fc6000000001a */
[----:B------:R0:W-:Y:S04]  /*0ed0*/  STL [R1+0x78], R13 ;  /* 0x0000780d01007387 */ /* 0x0001e80000100800 */
[----:B------:R1:W-:Y:S01]  /*0ee0*/  STL [R1+0x70], R14 ;  /* 0x0000700e01007387 */ /* 0x0003e20000100800 */
[----:B0-----:R-:W-:Y:S01]  /*0ef0*/  SHF.L.U32 R13, R18, 0x10, RZ ;  /* 0x00000010120d7819 */ /* 0x001fe200000006ff */
[----:B------:R-:W-:Y:S02]  /*0f00*/  IMAD.U32 R18, R36, 0x10000, RZ ;  /* 0x0001000024127824 */ /* 0x000fe400078e00ff */
[C---:B-1----:R-:W-:Y:S02]  /*0f10*/  IMAD.U32 R14, R19.reuse, 0x10000, RZ ;  /* 0x00010000130e7824 */ /* 0x042fe400078e00ff */
[----:B------:R-:W-:Y:S01]  /*0f20*/  STL [R1+0x68], R13 ;  /* 0x0000680d01007387 */ /* 0x000fe20000100800 */
[----:B------:R-:W-:Y:S01]  /*0f30*/  PRMT R27, R19, 0x7632, R27 ;  /* 0x00007632131b7816 */ /* 0x000fe2000000001b */
[----:B------:R-:W-:-:S02]  /*0f40*/  IMAD.U32 R19, R29, 0x10000, RZ ;  /* 0x000100001d137824 */ /* 0x000fc400078e00ff */
[----:B------:R-:W-:Y:S04]  /*0f50*/  STL [R1+0x60], R14 ;  /* 0x0000600e01007387 */ /* 0x000fe80000100800 */
[----:B------:R0:W-:Y:S04]  /*0f60*/  STL [R1+0x58], R18 ;  /* 0x0000581201007387 */ /* 0x0001e80000100800 */
[----:B------:R1:W-:Y:S01]  /*0f70*/  STL [R1+0x54], R28 ;  /* 0x0000541c01007387 */ /* 0x0003e20000100800 */
[----:B0-----:R-:W-:-:S03]  /*0f80*/  SHF.L.U32 R18, R30, 0x10, RZ ;  /* 0x000000101e127819 */ /* 0x001fc600000006ff */
[----:B------:R0:W-:Y:S01]  /*0f90*/  STL [R1+0x50], R19 ;  /* 0x0000501301007387 */ /* 0x0001e20000100800 */
[----:B-1----:R-:W-:-:S03]  /*0fa0*/  IMAD.U32 R28, R31, 0x10000, RZ ;  /* 0x000100001f1c7824 */ /* 0x002fc600078e00ff */
[----:B------:R1:W-:Y:S01]  /*0fb0*/  STL [R1+0x48], R18 ;  /* 0x0000481201007387 */ /* 0x0003e20000100800 */
[----:B0-----:R-:W-:-:S03]  /*0fc0*/  SHF.L.U32 R19, R37, 0x10, RZ ;  /* 0x0000001025137819 */ /* 0x001fc600000006ff */
[----:B------:R0:W-:Y:S01]  /*0fd0*/  STL [R1+0x40], R28 ;  /* 0x0000401c01007387 */ /* 0x0001e20000100800 */
[----:B-1----:R-:W-:-:S03]  /*0fe0*/  IMAD.U32 R18, R38, 0x10000, RZ ;  /* 0x0001000026127824 */ /* 0x002fc600078e00ff */
[----:B------:R1:W-:Y:S01]  /*0ff0*/  STL [R1+0x38], R19 ;  /* 0x0000381301007387 */ /* 0x0003e20000100800 */
[----:B------:R-:W-:-:S03]  /*1000*/  PRMT R24, R16, 0x7632, R24 ;  /* 0x0000763210187816 */ /* 0x000fc60000000018 */
[----:B------:R2:W-:Y:S01]  /*1010*/  STL [R1+0x30], R18 ;  /* 0x0000301201007387 */ /* 0x0005e20000100800 */
[----:B0-----:R-:W-:Y:S01]  /*1020*/  SHF.L.U32 R28, R39, 0x10, RZ ;  /* 0x00000010271c7819 */ /* 0x001fe200000006ff */
[----:B-1----:R-:W-:-:S04]  /*1030*/  IMAD.U32 R19, R40, 0x10000, RZ ;  /* 0x0001000028137824 */ /* 0x002fc800078e00ff */
[----:B------:R-:W-:Y:S01]  /*1040*/  STL [R1+0x28], R28 ;  /* 0x0000281c01007387 */ /* 0x000fe20000100800 */
[----:B--2---:R-:W-:Y:S01]  /*1050*/  SHF.L.U32 R18, R20, 0x10, RZ ;  /* 0x0000001014127819 */ /* 0x004fe200000006ff */
[----:B------:R-:W-:Y:S02]  /*1060*/  IMAD.U32 R20, R21, 0x10000, RZ ;  /* 0x0001000015147824 */ /* 0x000fe400078e00ff */
[----:B------:R0:W-:Y:S01]  /*1070*/  STL [R1+0x20], R19 ;  /* 0x0000201301007387 */ /* 0x0001e20000100800 */
[----:B------:R-:W-:Y:S01]  /*1080*/  PRMT R25, R17, 0x7632, R25 ;  /* 0x0000763211197816 */ /* 0x000fe20000000019 */
[----:B------:R-:W-:Y:S02]  /*1090*/  IMAD.U32 R24, R24, 0x10000, RZ ;  /* 0x0001000018187824 */ /* 0x000fe400078e00ff */
[----:B------:R1:W-:Y:S01]  /*10a0*/  STL [R1+0x18], R18 ;  /* 0x0000181201007387 */ /* 0x0003e20000100800 */
[----:B0-----:R-:W-:-:S03]  /*10b0*/  SHF.L.U32 R19, R22, 0x10, RZ ;  /* 0x0000001016137819 */ /* 0x001fc600000006ff */
[----:B------:R-:W-:Y:S01]  /*10c0*/  STL [R1+0x10], R20 ;  /* 0x0000101401007387 */ /* 0x000fe20000100800 */
[----:B-1----:R-:W-:-:S03]  /*10d0*/  IMAD.U32 R18, R23, 0x10000, RZ ;  /* 0x0001000017127824 */ /* 0x002fc600078e00ff */
[----:B------:R-:W-:Y:S01]  /*10e0*/  STL [R1+0x8], R19 ;  /* 0x0000081301007387 */ /* 0x000fe20000100800 */
[----:B------:R-:W-:Y:S01]  /*10f0*/  SHF.L.U32 R28, R25, 0x10, RZ ;  /* 0x00000010191c7819 */ /* 0x000fe200000006ff */
[----:B------:R-:W-:Y:S02]  /*1100*/  IMAD.U32 R25, R26, 0x10000, RZ ;  /* 0x000100001a197824 */ /* 0x000fe400078e00ff */
[----:B------:R-:W-:Y:S04]  /*1110*/  STL [R1], R18 ;  /* 0x0000001201007387 */ /* 0x000fe80000100800 */
[----:B------:R0:W-:Y:S04]  /*1120*/  STL [R1+0x74], R24 ;  /* 0x0000741801007387 */ /* 0x0001e80000100800 */
[----:B------:R1:W-:Y:S01]  /*1130*/  STL [R1+0x6c], R28 ;  /* 0x00006c1c01007387 */ /* 0x0003e20000100800 */
[----:B0-----:R-:W-:-:S03]  /*1140*/  SHF.L.U32 R24, R27, 0x10, RZ ;  /* 0x000000101b187819 */ /* 0x001fc600000006ff */
[----:B------:R1:W-:Y:S04]  /*1150*/  STL [R1+0x64], R25 ;  /* 0x0000641901007387 */ /* 0x0003e80000100800 */
[----:B------:R1:W-:Y:S01]  /*1160*/  STL [R1+0x5c], R24 ;  /* 0x00005c1801007387 */ /* 0x0003e20000100800 */
[----:B------:R-:W-:Y:S02]  /*1170*/  SHF.L.U32 R222, R218, 0x10, RZ ;  /* 0x00000010dade7819 */ /* 0x000fe400000006ff */
[----:B------:R-:W-:Y:S02]  /*1180*/  PRMT R43, R6, 0x7632, R43 ;  /* 0x00007632062b7816 */ /* 0x000fe4000000002b */
[----:B------:R-:W-:Y:S02]  /*1190*/  PRMT R188, R12, 0x7632, R188 ;  /* 0x000076320cbc7816 */ /* 0x000fe400000000bc */
[----:B------:R-:W-:-:S02]  /*11a0*/  PRMT R247, R251, 0x7632, R247 ;  /* 0x00007632fbf77816 */ /* 0x000fc400000000f7 */
[----:B------:R-:W-:Y:S02]  /*11b0*/  PRMT R243, R237, 0x7632, R243 ;  /* 0x00007632edf37816 */ /* 0x000fe400000000f3 */
[----:B------:R-:W-:Y:S02]  /*11c0*/  PRMT R238, R239, 0x7632, R238 ;  /* 0x00007632efee7816 */ /* 0x000fe400000000ee */
[----:B------:R-:W-:Y:S02]  /*11d0*/  PRMT R227, R231, 0x7632, R227 ;  /* 0x00007632e7e37816 */ /* 0x000fe400000000e3 */
[----:B------:R-:W-:Y:S02]  /*11e0*/  PRMT R218, R219, 0x7632, R218 ;  /* 0x00007632dbda7816 */ /* 0x000fe400000000da */
[----:B------:R-:W-:Y:S01]  /*11f0*/  SHF.L.U32 R3, R6, 0x10, RZ ;  /* 0x0000001006037819 */ /* 0x000fe200000006ff */
[C---:B------:R-:W-:Y:S01]  /*1200*/  IMAD.U32 R6, R9.reuse, 0x10000, RZ ;  /* 0x0001000009067824 */ /* 0x040fe200078e00ff */
[----:B------:R-:W-:-:S02]  /*1210*/  PRMT R46, R9, 0x7632, R46 ;  /* 0x00007632092e7816 */ /* 0x000fc4000000002e */
[----:B------:R-:W-:Y:S01]  /*1220*/  PRMT R191, R15, 0x7632, R191 ;  /* 0x000076320fbf7816 */ /* 0x000fe200000000bf */
[----:B------:R-:W-:Y:S01]  /*1230*/  HFMA2.MMA R17, -RZ, RZ, 0, 0 ;  /* 0x00000000ff117435 */ /* 0x000fe200000001ff */
[----:B------:R-:W-:Y:S01]  /*1240*/  SHF.L.U32 R235, R228, 0x10, RZ ;  /* 0x00000010e4eb7819 */ /* 0x000fe200000006ff */
[----:B------:R-:W-:Y:S01]  /*1250*/  BSSY B0, `(.L_x_27500) ;  /* 0x0001f8f000007945 */ /* 0x000fe20003800000 */
[----:B------:R-:W-:Y:S01]  /*1260*/  SHF.L.U32 R9, R12, 0x10, RZ ;  /* 0x000000100c097819 */ /* 0x000fe200000006ff */
[----:B------:R-:W-:Y:S01]  /*1270*/  IMAD.U32 R248, R251, 0x10000, RZ ;  /* 0x00010000fbf87824 */ /* 0x000fe200078e00ff */
[----:B------:R-:W-:Y:S01]  /*1280*/  UISETP.NE.U32.AND UP0, UPT, UR8, URZ, UPT ;  /* 0x0000003f0800728c */ /* 0x000fe2000bf05070 */
[----:B------:R-:W-:Y:S01]  /*1290*/  IMAD.U32 R228, R231, 0x10000, RZ ;  /* 0x00010000e7e47824 */ /* 0x000fe200078e00ff */
[----:B------:R-:W-:Y:S01]  /*12a0*/  SHF.L.U32 R250, R250, 0x10, RZ ;  /* 0x00000010fafa7819 */ /* 0x000fe200000006ff */
[----:B------:R-:W-:Y:S01]  /*12b0*/  IMAD.U32 R12, R15, 0x10000, RZ ;  /* 0x000100000f0c7824 */ /* 0x000fe200078e00ff */
[----:B------:R-:W-:Y:S01]  /*12c0*/  SHF.L.U32 R246, R236, 0x10, RZ ;  /* 0x00000010ecf67819 */ /* 0x000fe200000006ff */
[----:B------:R-:W-:Y:S01]  /*12d0*/  IMAD.U32 R244, R237, 0x10000, RZ ;  /* 0x00010000edf47824 */ /* 0x000fe200078e00ff */
[----:B------:R-:W-:Y:S01]  /*12e0*/  SHF.L.U32 R230, R230, 0x10, RZ ;  /* 0x00000010e6e67819 */ /* 0x000fe200000006ff */
[----:B------:R-:W-:Y:S01]  /*12f0*/  IMAD.U32 R239, R239, 0x10000, RZ ;  /* 0x00010000efef7824 */ /* 0x000fe200078e00ff */
[----:B------:R-:W-:Y:S01]  /*1300*/  MOV R13, R34 ;  /* 0x00000022000d7202 */ /* 0x000fe20000000f00 */
[----:B------:R-:W-:Y:S01]  /*1310*/  IMAD.U32 R219, R219, 0x10000, RZ ;  /* 0x00010000dbdb7824 */ /* 0x000fe200078e00ff */
[----:B------:R-:W-:Y:S01]  /*1320*/  MOV R15, R32 ;  /* 0x00000020000f7202 */ /* 0x000fe20000000f00 */
[----:B------:R-:W-:Y:S01]  /*1330*/  IMAD.MOV.U32 R14, RZ, RZ, R33 ;  /* 0x000000ffff0e7224 */ /* 0x000fe200078e0021 */
[----:B------:R-:W-:Y:S01]  /*1340*/  SHF.L.U32 R251, R41, 0x10, RZ ;  /* 0x0000001029fb7819 */ /* 0x000fe200000006ff */
[----:B------:R-:W-:Y:S01]  /*1350*/  IMAD.MOV.U32 R16, RZ, RZ, R35 ;  /* 0x000000ffff107224 */ /* 0x000fe200078e0023 */
        /* <DEDUP_REMOVED lines=27> */
[----:B------:R-:W-:Y:S01]  /*1510*/  IMAD.U32 R190, R190, 0x10000, RZ ;  /* 0x00010000bebe7824 */ /* 0x000fe200078e00ff */
[----:B-1----:R-:W-:-:S11]  /*1520*/  UISETP.NE.AND.EX UP0, UPT, UR9, URZ, UPT, UP0 ;  /* 0x0000003f0900728c */ /* 0x002fd6000bf05300 */
.L_x_28062:
[----:B-1----:R-:W0:Y:S01]  /*1530*/  LDC.64 R28, c[0x0][0x230] ;  /* 0x00008c00ff1c7b82 */ /* 0x002e220000000a00 */
        /* <DEDUP_REMOVED lines=10> */
[----:B------:R-:W-:-:S05]  /*15e0*/  @P0 IMAD.WIDE R26, R16, 0x2, R26 ;  /* 0x00000002101a0825 */ /* 0x000fca00078e021a */
[----:B------:R2:W3:Y:S01]  /*15f0*/  @P2 LDG.E.U16 R30, desc[UR4][R26.64] ;  /* 0x000000041a1e2981 */ /* 0x0004e2000c1e1500 */
[----:B0-----:R-:W-:-:S04]  /*1600*/  ISETP.NE.U32.AND P1, PT, R28, RZ, PT ;  /* 0x000000ff1c00720c */ /* 0x001fc80003f25070 */
[----:B------:R-:W-:Y:S02]  /*1610*/  ISETP.NE.AND.EX P1, PT, R29, RZ, PT, P1 ;  /* 0x000000ff1d00720c */ /* 0x000fe40003f25310 */
[----:B-1----:R-:W-:-:S04]  /*1620*/  LOP3.LUT R234, R234, 0x1f, RZ, 0xc0, !PT ;  /* 0x0000001feaea7812 */ /* 0x002fc800078ec0ff */
[----:B------:R-:W-:-:S07]  /*1630*/  LEA.HI.SX32 R192, R25, R234, 0x1d ;  /* 0x000000ea19c07211 */ /* 0x000fce00078feaff */
[C---:B------:R-:W-:Y:S01]  /*1640*/  @P1 LEA R24, P0, R192.reuse, R28, 0x5 ;  /* 0x0000001cc0181211 */ /* 0x040fe200078028ff */
[----:B--2---:R-:W-:-:S03]  /*1650*/  IMAD.WIDE.U32 R26, R192, 0x10, R212 ;  /* 0x00000010c01a7825 */ /* 0x004fc600078e00d4 */
[----:B------:R-:W-:-:S05]  /*1660*/  @P1 LEA.HI.X R25, R192, R29, RZ, 0x5, P0 ;  /* 0x0000001dc0191211 */ /* 0x000fca00000f2cff */
[----:B-----5:R0:W5:Y:S04]  /*1670*/  @P1 LDG.E.128 R100, desc[UR4][R24.64] ;  /* 0x0000000418641981 */ /* 0x020168000c1e1d00 */
[----:B------:R0:W5:Y:S04]  /*1680*/  @P1 LDG.E.128 R96, desc[UR4][R24.64+0x10] ;  /* 0x0000100418601981 */ /* 0x000168000c1e1d00 */
[----:B------:R-:W5:Y:S01]  /*1690*/  LDG.E.128 R24, desc[UR4][R26.64] ;  /* 0x000000041a187981 */ /* 0x000f62000c1e1d00 */
[----:B------:R-:W-:Y:S02]  /*16a0*/  ISETP.NE.AND P0, PT, R211, 0x1, PT ;  /* 0x00000001d300780c */ /* 0x000fe40003f05270 */
[----:B------:R-:W-:Y:S01]  /*16b0*/  PLOP3.LUT P2, PT, PT, PT, UP0, 0x80, 0x0 ;  /* 0x000000000000781c */ /* 0x000fe20003f4f008 */
[----:B------:R-:W-:Y:S01]  /*16c0*/  BSSY B1, `(.L_x_27501) ;  /* 0x000000e000017945 */ /* 0x000fe20003800000 */
[----:B------:R-:W-:-:S11]  /*16d0*/  IMAD.MOV.U32 R198, RZ, RZ, 0x3f800000 ;  /* 0x3f800000ffc67424 */ /* 0x000fd600078e00ff */
[----:B---3--:R-:W-:Y:S01]  /*16e0*/  @P2 SHF.L.U32 R198, R30, 0x10, RZ ;  /* 0x000000101ec62819 */ /* 0x008fe200000006ff */
        /* <DEDUP_REMOVED lines=10> */
.L_x_27502:
[----:B------:R-:W-:-:S07]  /*1790*/  IMAD.MOV.U32 R38, RZ, RZ, R210 ;  /* 0x000000ffff267224 */ /* 0x000fce00078e00d2 */
.L_x_27503:
[----:B------:R-:W-:Y:S05]  /*17a0*/  BSYNC B1 ;  /* 0x0000000000017941 */ /* 0x000fea0003800000 */
.L_x_27501:
        /* <DEDUP_REMOVED lines=16> */
.L_x_27507:
[----:B------:R-:W-:Y:S05]  /*18b0*/  BSYNC B2 ;  /* 0x0000000000027941 */ /* 0x000fea0003800000 */
.L_x_27506:
        /* <DEDUP_REMOVED lines=43> */
.L_x_27505:
[----:B------:R-:W-:Y:S05]  /*1b70*/  BSYNC B1 ;  /* 0x0000000000017941 */ /* 0x000fea0003800000 */
.L_x_27504:
[----:B------:R-:W0:Y:S01]  /*1b80*/  LDC R199, c[0x0][0x298] ;  /* 0x0000a600ffc77b82 */ /* 0x000e220000000800 */
[----:B------:R-:W-:Y:S01]  /*1b90*/  I2FP.F32.U32 R32, R38 ;  /* 0x0000002600207245 */ /* 0x000fe20000201000 */
[----:B------:R-:W-:Y:S01]  /*1ba0*/  IMAD.MOV.U32 R201, RZ, RZ, 0x2f800000 ;  /* 0x2f800000ffc97424 */ /* 0x000fe200078e00ff */
[----:B-----5:R-:W-:Y:S01]  /*1bb0*/  SHF.L.U32 R33, R24, 0x10, RZ ;  /* 0x0000001018217819 */ /* 0x020fe200000006ff */
[----:B------:R-:W-:Y:S01]  /*1bc0*/  IMAD.U32 R92, R176, 0x10000, RZ ;  /* 0x00010000b05c7824 */ /* 0x000fe200078e00ff */
[----:B------:R-:W-:Y:S01]  /*1bd0*/  ISETP.NE.U32.AND P0, PT, R28, RZ, PT ;  /* 0x000000ff1c00720c */ /* 0x000fe20003f05070 */
[----:B------:R-:W-:Y:S01]  /*1be0*/  FFMA.FTZ R31, R32, R201, 1.1641532182693481445e-10 ;  /* 0x2f000000201f7423 */ /* 0x000fe200000100c9 */
[----:B------:R-:W-:Y:S01]  /*1bf0*/  BSSY B1, `(.L_x_27508) ;  /* 0x0000017000017945 */ /* 0x000fe20003800000 */
[----:B------:R-:W1:Y:S01]  /*1c00*/  LDC R200, c[0x0][0x294] ;  /* 0x0000a500ffc87b82 */ /* 0x000e620000000800 */
[----:B------:R-:W-:Y:S01]  /*1c10*/  FMUL.FTZ R28, R33, R198 ;  /* 0x000000c6211c7220 */ /* 0x000fe20000410000 */
[----:B------:R-:W-:-:S02]  /*1c20*/  ISETP.NE.AND.EX P0, PT, R29, RZ, PT, P0 ;  /* 0x000000ff1d00720c */ /* 0x000fc40003f05300 */
[----:B------:R-:W-:Y:S02]  /*1c30*/  PRMT R24, R24, 0x7632, R24 ;  /* 0x0000763218187816 */ /* 0x000fe40000000018 */
[----:B------:R-:W-:Y:S01]  /*1c40*/  IADD3 R32, R30, 0x1, RZ ;  /* 0x000000011e207810 */ /* 0x000fe20007ffe0ff */
        /* <DEDUP_REMOVED lines=16> */
.L_x_27509:
[----:B------:R-:W-:-:S07]  /*1d50*/  MOV R29, R210 ;  /* 0x000000d2001d7202 */ /* 0x000fce0000000f00 */
.L_x_27510:
[----:B------:R-:W-:Y:S05]  /*1d60*/  BSYNC B1 ;  /* 0x0000000000017941 */ /* 0x000fea0003800000 */
.L_x_27508:
        /* <DEDUP_REMOVED lines=16> */
.L_x_27514:
[----:B------:R-:W-:Y:S05]  /*1e70*/  BSYNC B2 ;  /* 0x0000000000027941 */ /* 0x000fea0003800000 */
.L_x_27513:
        /* <DEDUP_REMOVED lines=43> */
.L_x_27512:
[----:B------:R-:W-:Y:S05]  /*2130*/  BSYNC B1 ;  /* 0x0000000000017941 */ /* 0x000fea0003800000 */
.L_x_27511:
[----:B------:R-:W-:Y:S01]  /*2140*/  I2FP.F32.U32 R30, R29 ;  /* 0x0000001d001e7245 */ /* 0x000fe20000201000 */
[----:B------:R-:W-:Y:S01]  /*2150*/  BSSY B1, `(.L_x_27515) ;  /* 0x0000018000017945 */ /* 0x000fe20003800000 */
[----:B------:R-:W-:Y:S02]  /*2160*/  SHF.L.U32 R31, R24, 0x10, RZ ;  /* 0x00000010181f7819 */ /* 0x000fe400000006ff */
[----:B------:R-:W-:Y:S01]  /*2170*/  IADD3 R34, R32, 0x1, RZ ;  /* 0x0000000120227810 */ /* 0x000fe20007ffe0ff */
        /* <DEDUP_REMOVED lines=20> */
.L_x_27516:
[----:B------:R-:W-:-:S07]  /*22c0*/  MOV R24, R210 ;  /* 0x000000d200187202 */ /* 0x000fce0000000f00 */
.L_x_27517:
[----:B------:R-:W-:Y:S05]  /*22d0*/  BSYNC B1 ;  /* 0x0000000000017941 */ /* 0x000fea0003800000 */
.L_x_27515:
        /* <DEDUP_REMOVED lines=16> */
.L_x_27521:
[----:B------:R-:W-:Y:S05]  /*23e0*/  BSYNC B2 ;  /* 0x0000000000027941 */ /* 0x000fea0003800000 */
.L_x_27520:
        /* <DEDUP_REMOVED lines=41> */
[----:B------:R-:W-:Y:S02]  /*2680*/  LOP3.LUT R2, R31, UR36, R32, 0x96, !PT ;  /* 0x000000241f027c12 */ /* 0x000fe4000f8e9620 */
[----:B------:R-:W-:-:S07]  /*2690*/  MOV R0, R30 ;  /* 0x0000001e00007202 */ /* 0x000fce0000000f00 */
.L_x_27519:
[----:B------:R-:W-:Y:S05]  /*26a0*/  BSYNC B1 ;  /* 0x0000000000017941 */ /* 0x000fea0003800000 */
.L_x_27518:
[----:B------:R-:W-:Y:S01]  /*26b0*/  I2FP.F32.U32 R24, R24 ;  /* 0x0000001800187245 */ /* 0x000fe20000201000 */
[----:B------:R-:W-:Y:S01]  /*26c0*/  BSSY B1, `(.L_x_27522) ;  /* 0x0000018000017945 */ /* 0x000fe20003800000 */
[C---:B------:R-:W-:Y:S02]  /*26d0*/  SHF.L.U32 R33, R25.reuse, 0x10, RZ ;  /* 0x0000001019217819 */ /* 0x040fe400000006ff */
[----:B------:R-:W-:Y:S01]  /*26e0*/  PRMT R25, R25, 0x7632, R25 ;  /* 0x0000763219197816 */ /* 0x000fe20000000019 */
[----:B------:R-:W-:Y:S01]  /*26f0*/  FFMA.FTZ R31, R24, R201, 1.1641532182693481445e-10 ;  /* 0x2f000000181f7423 */ /* 0x000fe200000100c9 */
[----:B------:R-:W-:Y:S01]  /*2700*/  IADD3 R32, R34, 0x1, RZ ;  /* 0x0000000122207810 */ /* 0x000fe20007ffe0ff */
        /* <DEDUP_REMOVED lines=18> */
.L_x_27523:
[----:B------:R-:W-:-:S07]  /*2830*/  MOV R38, R210 ;  /* 0x000000d200267202 */ /* 0x000fce0000000f00 */
.L_x_27524:
[----:B------:R-:W-:Y:S05]  /*2840*/  BSYNC B1 ;  /* 0x0000000000017941 */ /* 0x000fea0003800000 */
.L_x_27522:
        /* <DEDUP_REMOVED lines=16> */
.L_x_27528:
[----:B------:R-:W-:Y:S05]  /*2950*/  BSYNC B2 ;  /* 0x0000000000027941 */ /* 0x000fea0003800000 */
.L_x_27527:
        /* <DEDUP_REMOVED lines=43> */
.L_x_27526:
[----:B------:R-:W-:Y:S05]  /*2c10*/  BSYNC B1 ;  /* 0x0000000000017941 */ /* 0x000fea0003800000 */
.L_x_27525:
[----:B------:R-:W-:Y:S01]  /*2c20*/  I2FP.F32.U32 R30, R38 ;  /* 0x00000026001e7245 */ /* 0x000fe20000201000 */
[----:B------:R-:W-:Y:S01]  /*2c30*/  BSSY B1, `(.L_x_27529) ;  /* 0x0000017000017945 */ /* 0x000fe20003800000 */
[----:B------:R-:W-:Y:S02]  /*2c40*/  SHF.L.U32 R31, R25, 0x10, RZ ;  /* 0x00000010191f7819 */ /* 0x000fe400000006ff */
[----:B------:R-:W-:Y:S01]  /*2c50*/  ISETP.NE.AND P3, PT, R32, 0x1, PT ;  /* 0x000000012000780c */ /* 0x000fe20003f65270 */
[----:B------:R-:W-:Y:S01]  /*2c60*/  FFMA.FTZ R25, R30, R201, 1.1641532182693481445e-10 ;  /* 0x2f0000001e197423 */ /* 0x000fe200000100c9 */
[----:B------:R-:W-:Y:S01]  /*2c70*/  IADD3 R33, R32, 0x1, RZ ;  /* 0x0000000120217810 */ /* 0x000fe20007ffe0ff */
[----:B------:R-:W-:Y:S01]  /*2c80*/  FMUL.FTZ R30, R31, R198 ;  /* 0x000000c61f1e7220 */ /* 0x000fe20000410000 */
[----:B------:R-:W-:Y:S02]  /*2c90*/  PRMT R31, R177, 0x7632, R31 ;  /* 0x00007632b11f7816 */ /* 0x000fe4000000001f */
[----:B------:R-:W-:Y:S01]  /*2ca0*/  FSETP.GTU.FTZ.AND P2, PT, R25, R200, PT ;  /* 0x000000c81900720b */ /* 0x000fe20003f5c000 */
[----:B------:R-:W-:-:S02]  /*2cb0*/  FMUL.FTZ R30, R30, R199 ;  /* 0x000000c71e1e7220 */ /* 0x000fc40000410000 */
[----:B------:R-:W-:-:S03]  /*2cc0*/  IMAD.U32 R31, R31, 0x10000, RZ ;  /* 0x000100001f1f7824 */ /* 0x000fc600078e00ff */
        /* <DEDUP_REMOVED lines=12> */
.L_x_27530:
[----:B------:R-:W-:-:S07]  /*2d90*/  MOV R25, R210 ;  /* 0x000000d200197202 */ /* 0x000fce0000000f00 */
.L_x_27531:
[----:B------:R-:W-:Y:S05]  /*2da0*/  BSYNC B1 ;  /* 0x0000000000017941 */ /* 0x000fea0003800000 */
.L_x_27529:
        /* <DEDUP_REMOVED lines=16> */
.L_x_27535:
[----:B------:R-:W-:Y:S05]  /*2eb0*/  BSYNC B2 ;  /* 0x0000000000027941 */ /* 0x000fea0003800000 */
.L_x_27534:
        /* <DEDUP_REMOVED lines=43> */
.L_x_27533:
[----:B------:R-:W-:Y:S05]  /*3170*/  BSYNC B1 ;  /* 0x0000000000017941 */ /* 0x000fea0003800000 */
.L_x_27532:
        /* <DEDUP_REMOVED lines=10> */
[----:B------:R-:W-:-:S04]  /*3220*/  IMAD.U32 R25, R178, 0x10000, RZ ;  /* 0x00010000b2197824 */ /* 0x000fc800078e00ff */
        /* <DEDUP_REMOVED lines=12> */
.L_x_27537:
[----:B------:R-:W-:-:S07]  /*32f0*/  MOV R25, R210 ;  /* 0x000000d200197202 */ /* 0x000fce0000000f00 */
.L_x_27538:
[----:B------:R-:W-:Y:S05]  /*3300*/  BSYNC B1 ;  /* 0x0000000000017941 */ /* 0x000fea0003800000 */
.L_x_27536:
        /* <DEDUP_REMOVED lines=16> */
.L_x_27542:
[----:B------:R-:W-:Y:S05]  /*3410*/  BSYNC B2 ;  /* 0x0000000000027941 */ /* 0x000fea0003800000 */
.L_x_27541:
        /* <DEDUP_REMOVED lines=43> */
.L_x_27540:
[----:B------:R-:W-:Y:S05]  /*36d0*/  BSYNC B1 ;  /* 0x0000000000017941 */ /* 0x000fea0003800000 */
.L_x_27539:
        /* <DEDUP_REMOVED lines=23> */
.L_x_27544:
[----:B------:R-:W-:-:S07]  /*3850*/  MOV R25, R210 ;  /* 0x000000d200197202 */ /* 0x000fce0000000f00 */
.L_x_27545:
[----:B------:R-:W-:Y:S05]  /*3860*/  BSYNC B1 ;  /* 0x0000000000017941 */ /* 0x000fea0003800000 */
.L_x_27543:
        /* <DEDUP_REMOVED lines=16> */
.L_x_27549:
[----:B------:R-:W-:Y:S05]  /*3970*/  BSYNC B2 ;  /* 0x0000000000027941 */ /* 0x000fea0003800000 */
.L_x_27548:
        /* <DEDUP_REMOVED lines=43> */
.L_x_27547:
[----:B------:R-:W-:Y:S05]  /*3c30*/  BSYNC B1 ;  /* 0x0000000000017941 */ /* 0x000fea0003800000 */
.L_x_27546:
[----:B------:R-:W-:Y:S01]  /*3c40*/  I2FP.F32.U32 R26, R25 ;  /* 0x00000019001a7245 */ /* 0x000fe20000201000 */
[----:B------:R-:W-:Y:S01]  /*3c50*/  BSSY B1, `(.L_x_27550) ;  /* 0x0000017000017945 */ /* 0x000fe20003800000 */
[----:B------:R-:W-:Y:S02]  /*3c60*/  SHF.L.U32 R31, R27, 0x10, RZ ;  /* 0x000000101b1f7819 */ /* 0x000fe400000006ff */
[----:B------:R-:W-:Y:S01]  /*3c70*/  ISETP.NE.AND P6, PT, R30, 0x1, PT ;  /* 0x000000011e00780c */ /* 0x000fe20003fc5270 */
[----:B------:R-:W-:Y:S01]  /*3c80*/  FFMA.FTZ R25, R26, R201, 1.1641532182693481445e-10 ;  /* 0x2f0000001a197423 */ /* 0x000fe200000100c9 */
[----:B------:R-:W-:Y:S01]  /*3c90*/  IADD3 R38, R30, 0x1, RZ ;  /* 0x000000011e267810 */ /* 0x000fe20007ffe0ff */
[----:B------:R-:W-:Y:S01]  /*3ca0*/  FMUL.FTZ R26, R31, R198 ;  /* 0x000000c61f1a7220 */ /* 0x000fe20000410000 */
[----:B------:R-:W-:Y:S02]  /*3cb0*/  IMAD.U32 R31, R179, 0x10000, RZ ;  /* 0x00010000b31f7824 */ /* 0x000fe400078e00ff */
[----:B------:R-:W-:Y:S01]  /*3cc0*/  FSETP.GTU.FTZ.AND P5, PT, R25, R200, PT ;  /* 0x000000c81900720b */ /* 0x000fe20003fbc000 */
[----:B------:R-:W-:Y:S01]  /*3cd0*/  FMUL.FTZ R26, R26, R199 ;  /* 0x000000c71a1a7220 */ /* 0x000fe20000410000 */
[----:B------:R-:W-:-:S04]  /*3ce0*/  PRMT R25, R27, 0x7632, R25 ;  /* 0x000076321b197816 */ /* 0x000fc80000000019 */
        /* <DEDUP_REMOVED lines=12> */
.L_x_27551:
[----:B------:R-:W-:-:S07]  /*3db0*/  MOV R36, R210 ;  /* 0x000000d200247202 */ /* 0x000fce0000000f00 */
.L_x_27552:
[----:B------:R-:W-:Y:S05]  /*3dc0*/  BSYNC B1 ;  /* 0x0000000000017941 */ /* 0x000fea0003800000 */
.L_x_27550:
        /* <DEDUP_REMOVED lines=18> */
.L_x_27556:
[----:B------:R-:W-:Y:S05]  /*3ef0*/  BSYNC B2 ;  /* 0x0000000000027941 */ /* 0x000fea0003800000 */
.L_x_27555:
        /* <DEDUP_REMOVED lines=43> */
.L_x_27554:
[----:B------:R-:W-:Y:S05]  /*41b0*/  BSYNC B1 ;  /* 0x0000000000017941 */ /* 0x000fea0003800000 */
.L_x_27553:
[----:B------:R-:W-:Y:S02]  /*41c0*/  SEL R34, RZ, 0x100, P4 ;  /* 0x00000100ff227807 */ /* 0x000fe40002000000 */
[----:B------:R-:W-:Y:S02]  /*41d0*/  ISETP.NE.AND P4, PT, R24, RZ, PT ;  /* 0x000000ff1800720c */ /* 0x000fe40003f85270 */
[----:B------:R-:W-:Y:S02]  /*41e0*/  I2FP.F32.U32 R24, R36 ;  /* 0x0000002400187245 */ /* 0x000fe40000201000 */
[----:B------:R-:W-:Y:S02]  /*41f0*/  SEL R30, RZ, 0x1, P2 ;  /* 0x00000001ff1e7807 */ /* 0x000fe40001000000 */
[----:B------:R-:W-:Y:S01]  /*4200*/  SHF.L.U32 R25, R25, 0x10, RZ ;  /* 0x0000001019197819 */ /* 0x000fe200000006ff */
[----:B------:R-:W-:Y:S01]  /*4210*/  FFMA.FTZ R27, R24, R201, 1.1641532182693481445e-10 ;  /* 0x2f000000181b7423 */ /* 0x000fe200000100c9 */
[----:B------:R-:W-:-:S02]  /*4220*/  SEL R31, RZ, 0x10000, P5 ;  /* 0x00010000ff1f7807 */ /* 0x000fc40002800000 */
[----:B------:R-:W-:Y:S01]  /*4230*/  ISETP.NE.AND P5, PT, R29, RZ, PT ;  /* 0x000000ff1d00720c */ /* 0x000fe20003fa5270 */
[----:B------:R-:W-:Y:S01]  /*4240*/  FMUL.FTZ R32, R25, R198 ;  /* 0x000000c619207220 */ /* 0x000fe20000410000 */
[----:B------:R-:W-:Y:S02]  /*4250*/  FSETP.GTU.FTZ.AND P2, PT, R27, R200, PT ;  /* 0x000000c81b00720b */ /* 0x000fe40003f5c000 */
[----:B------:R-:W-:Y:S01]  /*4260*/  ISETP.NE.AND P6, PT, R28, RZ, PT ;  /* 0x000000ff1c00720c */ /* 0x000fe20003fc5270 */
[----:B------:R-:W-:Y:S01]  /*4270*/  FMUL.FTZ R32, R32, R199 ;  /* 0x000000c720207220 */ /* 0x000fe20000410000 */
[----:B------:R-:W-:Y:S01]  /*4280*/  SEL R24, RZ, 0x1000000, P2 ;  /* 0x01000000ff187807 */ /* 0x000fe20001000000 */
[----:B------:R-:W0:Y:S01]  /*4290*/  @P1 LDC.64 R28, c[0x0][0x230] ;  /* 0x00008c00ff1c1b82 */ /* 0x000e220000000a00 */
[----:B------:R-:W-:Y:S02]  /*42a0*/  SEL R26, RZ, 0x1, P5 ;  /* 0x00000001ff1a7807 */ /* 0x000fe40002800000 */
[----:B------:R-:W-:Y:S01]  /*42b0*/  LOP3.LUT R34, R34, R24, R31, 0xfe, !PT ;  /* 0x0000001822227212 */ /* 0x000fe200078efe1f */
[----:B------:R-:W-:Y:S01]  /*42c0*/  IMAD.WIDE.U32 R30, R30, 0x1000000, RZ ;  /* 0x010000001e1e7825 */ /* 0x000fe200078e00ff */
[----:B------:R-:W-:-:S02]  /*42d0*/  SEL R24, RZ, 0x1, P4 ;  /* 0x00000001ff187807 */ /* 0x000fc40002000000 */
[----:B------:R-:W-:Y:S01]  /*42e0*/  PRMT R33, R179, 0x7632, R33 ;  /* 0x00007632b3217816 */ /* 0x000fe20000000021 */
[----:B------:R-:W-:Y:S01]  /*42f0*/  IMAD.WIDE.U32 R26, R26, 0x100, RZ ;  /* 0x000001001a1a7825 */ /* 0x000fe200078e00ff */
[----:B------:R-:W-:Y:S02]  /*4300*/  FSEL R32, R32, RZ, !P2 ;  /* 0x000000ff20207208 */ /* 0x000fe40005000000 */
[----:B------:R-:W-:Y:S01]  /*4310*/  SEL R35, RZ, 0x1, P6 ;  /* 0x00000001ff237807 */ /* 0x000fe20003000000 */
[----:B------:R-:W-:Y:S01]  /*4320*/  IMAD.WIDE.U32 R24, R24, 0x10000, RZ ;  /* 0x0001000018187825 */ /* 0x000fe200078e00ff */
[----:B------:R-:W-:Y:S02]  /*4330*/  SEL R37, RZ, 0x1, P3 ;  /* 0x00000001ff257807 */ /* 0x000fe40001800000 */
[----:B------:R-:W-:Y:S01]  /*4340*/  IADD3 R193, R192, 0x20, RZ ;  /* 0x00000020c0c17810 */ /* 0x000fe20007ffe0ff */
[----:B------:R-:W-:Y:S01]  /*4350*/  IMAD.U32 R33, R33, 0x10000, RZ ;  /* 0x0001000021217824 */ /* 0x000fe200078e00ff */
[----:B------:R-:W-:-:S02]  /*4360*/  LOP3.LUT R26, R26, R30, R24, 0xfe, !PT ;  /* 0x0000001e1a1a7212 */ /* 0x000fc400078efe18 */
[----:B------:R-:W-:Y:S01]  /*4370*/  LEA R30, P2, R192, UR12, 0x5 ;  /* 0x0000000cc01e7c11 */ /* 0x000fe2000f8428ff */
[----:B------:R-:W-:Y:S01]  /*4380*/  FMUL.FTZ R91, R32, R33 ;  /* 0x00000021205b7220 */ /* 0x000fe20000410000 */
[----:B------:R-:W-:Y:S02]  /*4390*/  LOP3.LUT R26, R26, R35, RZ, 0xfc, !PT ;  /* 0x000000231a1a7212 */ /* 0x000fe400078efcff */
[----:B------:R-:W-:Y:S01]  /*43a0*/  LOP3.LUT R35, R31, R34, R37, 0xfe, !PT ;  /* 0x000000221f237212 */ /* 0x000fe200078efe25 */
[----:B------:R-:W-:Y:S01]  /*43b0*/  @P0 FADD.FTZ R91, R99, R91 ;  /* 0x0000005b635b0221 */ /* 0x000fe20000010000 */
[C---:B------:R-:W-:Y:S01]  /*43c0*/  LEA.HI.X R31, R192.reuse, UR13, RZ, 0x5, P2 ;  /* 0x0000000dc01f7c11 */ /* 0x040fe200090f2cff */
[----:B0-----:R-:W-:Y:S01]  /*43d0*/  @P1 IMAD.WIDE.U32 R28, R193, 0x20, R28 ;  /* 0x00000020c11c1825 */ /* 0x001fe200078e001c */
[C---:B------:R-:W-:Y:S02]  /*43e0*/  LEA R24, P3, R192.reuse, UR14, 0x3 ;  /* 0x0000000ec0187c11 */ /* 0x040fe4000f8618ff */
[----:B------:R-:W-:Y:S01]  /*43f0*/  LOP3.LUT R27, R27, R35, R25, 0xfe, !PT ;  /* 0x000000231b1b7212 */ /* 0x000fe200078efe19 */
[----:B------:R-:W-:Y:S01]  /*4400*/  STG.E.128 desc[UR4][R30.64], R92 ;  /* 0x0000005c1e007986 */ /* 0x000fe2000c101d04 */
[----:B------:R-:W-:-:S03]  /*4410*/  LEA.HI.X R25, R192, UR15, RZ, 0x3, P3 ;  /* 0x0000000fc0197c11 */ /* 0x000fc600098f1cff */
[----:B------:R0:W-:Y:S04]  /*4420*/  STG.E.128 desc[UR4][R30.64+0x10], R88 ;  /* 0x000010581e007986 */ /* 0x0001e8000c101d04 */
[----:B------:R1:W-:Y:S04]  /*4430*/  STG.E.64 desc[UR4][R24.64], R26 ;  /* 0x0000001a18007986 */ /* 0x0003e8000c101b04 */
[----:B------:R2:W5:Y:S04]  /*4440*/  @P1 LDG.E.128 R100, desc[UR4][R28.64] ;  /* 0x000000041c641981 */ /* 0x000568000c1e1d00 */
[----:B------:R2:W5:Y:S01]  /*4450*/  @P1 LDG.E.128 R96, desc[UR4][R28.64+0x10] ;  /* 0x000010041c601981 */ /* 0x000562000c1e1d00 */
[----:B0-----:R-:W-:-:S05]  /*4460*/  IMAD.WIDE.U32 R30, R193, 0x10, R212 ;  /* 0x00000010c11e7825 */ /* 0x001fca00078e00d4 */
[----:B-1----:R2:W5:Y:S01]  /*4470*/  LDG.E.128 R24, desc[UR4][R30.64] ;  /* 0x000000041e187981 */ /* 0x002562000c1e1d00 */
        /* <DEDUP_REMOVED lines=12> */
.L_x_27558:
[----:B------:R-:W-:-:S07]  /*4540*/  IMAD.MOV.U32 R36, RZ, RZ, R210 ;  /* 0x000000ffff247224 */ /* 0x000fce00078e00d2 */
.L_x_27559:
[----:B------:R-:W-:Y:S05]  /*4550*/  BSYNC B1 ;  /* 0x0000000000017941 */ /* 0x000fea0003800000 */
.L_x_27557:
        /* <DEDUP_REMOVED lines=16> */
.L_x_27563:
[----:B------:R-:W-:Y:S05]  /*4660*/  BSYNC B2 ;  /* 0x0000000000027941 */ /* 0x000fea0003800000 */
.L_x_27562:
        /* <DEDUP_REMOVED lines=42> */
[----:B------:R-:W-:-:S08]  /*4910*/  LOP3.LUT R2, R29, UR36, R30, 0x96, !PT ;  /* 0x000000241d027c12 */ /* 0x000fd0000f8e961e */
.L_x_27561:
[----:B------:R-:W-:Y:S05]  /*4920*/  BSYNC B1 ;  /* 0x0000000000017941 */ /* 0x000fea0003800000 */
.L_x_27560:
[----:B------:R-:W-:Y:S01]  /*4930*/  I2FP.F32.U32 R28, R36 ;  /* 0x00000024001c7245 */ /* 0x000fe20000201000 */
[C---:B-----5:R-:W-:Y:S01]  /*4940*/  IMAD.U32 R31, R24.reuse, 0x10000, RZ ;  /* 0x00010000181f7824 */ /* 0x060fe200078e00ff */
[----:B------:R-:W-:Y:S01]  /*4950*/  BSSY B1, `(.L_x_27564) ;  /* 0x0000017000017945 */ /* 0x000fe20003800000 */
[----:B------:R-:W-:Y:S01]  /*4960*/  PRMT R24, R24, 0x7632, R24 ;  /* 0x0000763218187816 */ /* 0x000fe20000000018 */
[----:B------:R-:W-:Y:S02]  /*4970*/  VIADD R33, R32, 0x1 ;  /* 0x0000000120217836 */ /* 0x000fe40000000000 */
[----:B------:R-:W-:Y:S01]  /*4980*/  FFMA.FTZ R29, R28, R201, 1.1641532182693481445e-10 ;  /* 0x2f0000001c1d7423 */ /* 0x000fe200000100c9 */
[----:B------:R-:W-:-:S04]  /*4990*/  FMUL.FTZ R28, R31, R198 ;  /* 0x000000c61f1c7220 */ /* 0x000fc80000410000 */
        /* <DEDUP_REMOVED lines=17> */
.L_x_27565:
[----:B------:R-:W-:-:S07]  /*4ab0*/  IMAD.MOV.U32 R29, RZ, RZ, R210 ;  /* 0x000000ffff1d7224 */ /* 0x000fce00078e00d2 */
.L_x_27566:
[----:B------:R-:W-:Y:S05]  /*4ac0*/  BSYNC B1 ;  /* 0x0000000000017941 */ /* 0x000fea0003800000 */
.L_x_27564:
        /* <DEDUP_REMOVED lines=16> */
.L_x_27570:
[----:B------:R-:W-:Y:S05]  /*4bd0*/  BSYNC B2 ;  /* 0x0000000000027941 */ /* 0x000fea0003800000 */
.L_x_27569:
        /* <DEDUP_REMOVED lines=43> */
.L_x_27568:
[----:B------:R-:W-:Y:S05]  /*4e90*/  BSYNC B1 ;  /* 0x0000000000017941 */ /* 0x000fea0003800000 */
.L_x_27567:
[----:B------:R-:W-:Y:S01]  /*4ea0*/  I2FP.F32.U32 R30, R29 ;  /* 0x0000001d001e7245 */ /* 0x000fe20000201000 */
[----:B------:R-:W-:Y:S01]  /*4eb0*/  IMAD.U32 R31, R24, 0x10000, RZ ;  /* 0x00010000181f7824 */ /* 0x000fe200078e00ff */
[----:B------:R-:W-:Y:S01]  /*4ec0*/  BSSY B1, `(.L_x_27571) ;  /* 0x0000017000017945 */ /* 0x000fe20003800000 */
[----:B------:R-:W-:Y:S02]  /*4ed0*/  VIADD R32, R33, 0x1 ;  /* 0x0000000121207836 */ /* 0x000fe40000000000 */
[----:B------:R-:W-:Y:S01]  /*4ee0*/  FFMA.FTZ R29, R30, R201, 1.1641532182693481445e-10 ;  /* 0x2f0000001e1d7423 */ /* 0x000fe200000100c9 */
[----:B------:R-:W-:Y:S01]  /*4ef0*/  FMUL.FTZ R24, R31, R198 ;  /* 0x000000c61f187220 */ /* 0x000fe20000410000 */
[----:B------:R-:W-:-:S03]  /*4f00*/  PRMT R30, R172, 0x7632, R30 ;  /* 0x00007632ac1e7816 */ /* 0x000fc6000000001e */
        /* <DEDUP_REMOVED lines=17> */
.L_x_27572:
[----:B------:R-:W-:-:S07]  /*5020*/  IMAD.MOV.U32 R24, RZ, RZ, R210 ;  /* 0x000000ffff187224 */ /* 0x000fce00078e00d2 */
.L_x_27573:
[----:B------:R-:W-:Y:S05]  /*5030*/  BSYNC B1 ;  /* 0x0000000000017941 */ /* 0x000fea0003800000 */
.L_x_27571:
        /* <DEDUP_REMOVED lines=16> */
.L_x_27577:
[----:B------:R-:W-:Y:S05]  /*5140*/  BSYNC B2 ;  /* 0x0000000000027941 */ /* 0x000fea0003800000 */
.L_x_27576:
        /* <DEDUP_REMOVED lines=43> */
.L_x_27575:
[----:B------:R-:W-:Y:S05]  /*5400*/  BSYNC B1 ;  /* 0x0000000000017941 */ /* 0x000fea0003800000 */
.L_x_27574:
[----:B------:R-:W-:Y:S01]  /*5410*/  I2FP.F32.U32 R24, R24 ;  /* 0x0000001800187245 */ /* 0x000fe20000201000 */
[C---:B------:R-:W-:Y:S01]  /*5420*/  IMAD.U32 R33, R25.reuse, 0x10000, RZ ;  /* 0x0001000019217824 */ /* 0x040fe200078e00ff */
[----:B------:R-:W-:Y:S01]  /*5430*/  BSSY B1, `(.L_x_27578) ;  /* 0x0000017000017945 */ /* 0x000fe20003800000 */
[----:B------:R-:W-:Y:S02]  /*5440*/  PRMT R25, R25, 0x7632, R25 ;  /* 0x0000763219197816 */ /* 0x000fe40000000019 */
[----:B------:R-:W-:Y:S01]  /*5450*/  FFMA.FTZ R31, R24, R201, 1.1641532182693481445e-10 ;  /* 0x2f000000181f7423 */ /* 0x000fe200000100c9 */
[----:B------:R-:W-:Y:S01]  /*5460*/  FMUL.FTZ R24, R33, R198 ;  /* 0x000000c621187220 */ /* 0x000fe20000410000 */
[----:B------:R-:W-:-:S03]  /*5470*/  VIADD R33, R32, 0x1 ;  /* 0x0000000120217836 */ /* 0x000fc60000000000 */
        /* <DEDUP_REMOVED lines=17> */
.L_x_27579:
[----:B------:R-:W-:-:S07]  /*5590*/  IMAD.MOV.U32 R38, RZ, RZ, R210 ;  /* 0x000000ffff267224 */ /* 0x000fce00078e00d2 */
.L_x_27580:
[----:B------:R-:W-:Y:S05]  /*55a0*/  BSYNC B1 ;  /* 0x0000000000017941 */ /* 0x000fea0003800000 */
.L_x_27578:
        /* <DEDUP_REMOVED lines=16> */
.L_x_27584:
[----:B------:R-:W-:Y:S05]  /*56b0*/  BSYNC B2 ;  /* 0x0000000000027941 */ /* 0x000fea0003800000 */
.L_x_27583:
        /* <DEDUP_REMOVED lines=43> */
.L_x_27582:
[----:B------:R-:W-:Y:S05]  /*5970*/  BSYNC B1 ;  /* 0x0000000000017941 */ /* 0x000fea0003800000 */
.L_x_27581:
        /* <DEDUP_REMOVED lines=23> */
.L_x_27586:
[----:B------:R-:W-:-:S07]  /*5af0*/  IMAD.MOV.U32 R25, RZ, RZ, R210 ;  /* 0x000000ffff197224 */ /* 0x000fce00078e00d2 */
.L_x_27587:
[----:B------:R-:W-:Y:S05]  /*5b00*/  BSYNC B1 ;  /* 0x0000000000017941 */ /* 0x000fea0003800000 */
.L_x_27585:
        /* <DEDUP_REMOVED lines=16> */
.L_x_27591:
[----:B------:R-:W-:Y:S05]  /*5c10*/  BSYNC B2 ;  /* 0x0000000000027941 */ /* 0x000fea0003800000 */
.L_x_27590:
        /* <DEDUP_REMOVED lines=43> */
.L_x_27589:
[----:B------:R-:W-:Y:S05]  /*5ed0*/  BSYNC B1 ;  /* 0x0000000000017941 */ /* 0x000fea0003800000 */
.L_x_27588:
        /* <DEDUP_REMOVED lines=23> */
.L_x_27593:
[----:B------:R-:W-:-:S07]  /*6050*/  IMAD.MOV.U32 R25, RZ, RZ, R210 ;  /* 0x000000ffff197224 */ /* 0x000fce00078e00d2 */
.L_x_27594:
[----:B------:R-:W-:Y:S05]  /*6060*/  BSYNC B1 ;  /* 0x0000000000017941 */ /* 0x000fea0003800000 */
.L_x_27592:
        /* <DEDUP_REMOVED lines=16> */
.L_x_27598:
[----:B------:R-:W-:Y:S05]  /*6170*/  BSYNC B2 ;  /* 0x0000000000027941 */ /* 0x000fea0003800000 */
.L_x_27597:
        /* <DEDUP_REMOVED lines=43> */
.L_x_27596:
[----:B------:R-:W-:Y:S05]  /*6430*/  BSYNC B1 ;  /* 0x0000000000017941 */ /* 0x000fea0003800000 */
.L_x_27595:
[----:B------:R-:W-:Y:S01]  /*6440*/  I2FP.F32.U32 R30, R25 ;  /* 0x00000019001e7245 */ /* 0x000fe20000201000 */
[----:B------:R-:W-:Y:S01]  /*6450*/  IMAD.U32 R31, R26, 0x10000, RZ ;  /* 0x000100001a1f7824 */ /* 0x000fe200078e00ff */
[----:B------:R-:W-:Y:S01]  /*6460*/  ISETP.NE.AND P5, PT, R33, 0x1, PT ;  /* 0x000000012100780c */ /* 0x000fe20003fa5270 */
[----:B------:R-:W-:Y:S01]  /*6470*/  BSSY B1, `(.L_x_27599) ;  /* 0x0000015000017945 */ /* 0x000fe20003800000 */
[----:B------:R-:W-:Y:S01]  /*6480*/  PRMT R32, R174, 0x7632, R32 ;  /* 0x00007632ae207816 */ /* 0x000fe20000000020 */
[----:B------:R-:W-:Y:S01]  /*6490*/  FFMA.FTZ R25, R30, R201, 1.1641532182693481445e-10 ;  /* 0x2f0000001e197423 */ /* 0x000fe200000100c9 */
[----:B------:R-:W-:Y:S01]  /*64a0*/  FMUL.FTZ R26, R31, R198 ;  /* 0x000000c61f1a7220 */ /* 0x000fe20000410000 */
[----:B------:R-:W-:Y:S01]  /*64b0*/  VIADD R30, R33, 0x1 ;  /* 0x00000001211e7836 */ /* 0x000fe20000000000 */
[----:B------:R-:W-:Y:S02]  /*64c0*/  SHF.L.U32 R81, R32, 0x10, RZ ;  /* 0x0000001020517819 */ /* 0x000fe400000006ff */
        /* <DEDUP_REMOVED lines=14> */
.L_x_27600:
[----:B------:R-:W-:-:S07]  /*65b0*/  IMAD.MOV.U32 R25, RZ, RZ, R210 ;  /* 0x000000ffff197224 */ /* 0x000fce00078e00d2 */
.L_x_27601:
[----:B------:R-:W-:Y:S05]  /*65c0*/  BSYNC B1 ;  /* 0x0000000000017941 */ /* 0x000fea0003800000 */
.L_x_27599:
        /* <DEDUP_REMOVED lines=16> */
.L_x_27605:
[----:B------:R-:W-:Y:S05]  /*66d0*/  BSYNC B2 ;  /* 0x0000000000027941 */ /* 0x000fea0003800000 */
.L_x_27604:
        /* <DEDUP_REMOVED lines=43> */
.L_x_27603:
[----:B------:R-:W-:Y:S05]  /*6990*/  BSYNC B1 ;  /* 0x0000000000017941 */ /* 0x000fea0003800000 */
.L_x_27602:
[----:B------:R-:W-:Y:S01]  /*69a0*/  I2FP.F32.U32 R26, R25 ;  /* 0x00000019001a7245 */ /* 0x000fe20000201000 */
[----:B------:R-:W-:Y:S01]  /*69b0*/  IMAD.U32 R31, R27, 0x10000, RZ ;  /* 0x000100001b1f7824 */ /* 0x000fe200078e00ff */
[C---:B------:R-:W-:Y:S01]  /*69c0*/  ISETP.NE.AND P6, PT, R30.reuse, 0x1, PT ;  /* 0x000000011e00780c */ /* 0x040fe20003fc5270 */
[----:B------:R-:W-:Y:S01]  /*69d0*/  BSSY B1, `(.L_x_27606) ;  /* 0x0000015000017945 */ /* 0x000fe20003800000 */
[----:B------:R-:W-:Y:S02]  /*69e0*/  VIADD R34, R30, 0x1 ;  /* 0x000000011e227836 */ /* 0x000fe40000000000 */
[----:B------:R-:W-:Y:S01]  /*69f0*/  FFMA.FTZ R25, R26, R201, 1.1641532182693481445e-10 ;  /* 0x2f0000001a197423 */ /* 0x000fe200000100c9 */
[----:B------:R-:W-:Y:S01]  /*6a00*/  FMUL.FTZ R26, R31, R198 ;  /* 0x000000c61f1a7220 */ /* 0x000fe20000410000 */
[----:B------:R-:W-:-:S03]  /*6a10*/  SHF.L.U32 R31, R175, 0x10, RZ ;  /* 0x00000010af1f7819 */ /* 0x000fc600000006ff */
[----:B------:R-:W-:Y:S01]  /*6a20*/  FMUL.FTZ R26, R26, R199 ;  /* 0x000000c71a1a7220 */ /* 0x000fe20000410000 */
[----:B------:R-:W-:Y:S02]  /*6a30*/  FSETP.GTU.FTZ.AND P5, PT, R25, R200, PT ;  /* 0x000000c81900720b */ /* 0x000fe40003fbc000 */
[----:B------:R-:W-:Y:S02]  /*6a40*/  PRMT R25, R27, 0x7632, R25 ;  /* 0x000076321b197816 */ /* 0x000fe40000000019 */
        /* <DEDUP_REMOVED lines=12> */
.L_x_27607:
[----:B------:R-:W-:-:S07]  /*6b10*/  IMAD.MOV.U32 R36, RZ, RZ, R210 ;  /* 0x000000ffff247224 */ /* 0x000fce00078e00d2 */
.L_x_27608:
[----:B------:R-:W-:Y:S05]  /*6b20*/  BSYNC B1 ;  /* 0x0000000000017941 */ /* 0x000fea0003800000 */
.L_x_27606:
        /* <DEDUP_REMOVED lines=18> */
.L_x_27612:
[----:B------:R-:W-:Y:S05]  /*6c50*/  BSYNC B2 ;  /* 0x0000000000027941 */ /* 0x000fea0003800000 */
.L_x_27611:
        /* <DEDUP_REMOVED lines=43> */
.L_x_27610:
[----:B------:R-:W-:Y:S05]  /*6f10*/  BSYNC B1 ;  /* 0x0000000000017941 */ /* 0x000fea0003800000 */
.L_x_27609:
[----:B------:R-:W-:Y:S01]  /*6f20*/  SEL R37, RZ, 0x100, P4 ;  /* 0x00000100ff257807 */ /* 0x000fe20002000000 */
[----:B------:R-:W0:Y:S01]  /*6f30*/  LDC.64 R236, c[0x0][0x238] ;  /* 0x00008e00ffec7b82 */ /* 0x000e220000000a00 */
[----:B------:R-:W-:Y:S01]  /*6f40*/  ISETP.NE.AND P4, PT, R24, RZ, PT ;  /* 0x000000ff1800720c */ /* 0x000fe20003f85270 */
[----:B------:R-:W-:Y:S01]  /*6f50*/  IMAD.U32 R25, R25, 0x10000, RZ ;  /* 0x0001000019197824 */ /* 0x000fe200078e00ff */
[----:B------:R-:W-:Y:S01]  /*6f60*/  I2FP.F32.U32 R24, R36 ;  /* 0x0000002400187245 */ /* 0x000fe20000201000 */
[----:B------:R-:W-:Y:S01]  /*6f70*/  VIADD R194, R192, 0x40 ;  /* 0x00000040c0c27836 */ /* 0x000fe20000000000 */
[----:B------:R-:W-:Y:S01]  /*6f80*/  SEL R38, RZ, 0x10000, P5 ;  /* 0x00010000ff267807 */ /* 0x000fe20002800000 */
[----:B------:R-:W-:Y:S01]  /*6f90*/  FMUL.FTZ R32, R25, R198 ;  /* 0x000000c619207220 */ /* 0x000fe20000410000 */
[----:B------:R-:W-:Y:S01]  /*6fa0*/  ISETP.NE.AND P5, PT, R29, RZ, PT ;  /* 0x000000ff1d00720c */ /* 0x000fe20003fa5270 */
[----:B------:R-:W1:Y:S01]  /*6fb0*/  LDC.64 R182, c[0x0][0x240] ;  /* 0x00009000ffb67b82 */ /* 0x000e620000000a00 */
[----:B------:R-:W-:Y:S01]  /*6fc0*/  FFMA.FTZ R27, R24, R201, 1.1641532182693481445e-10 ;  /* 0x2f000000181b7423 */ /* 0x000fe200000100c9 */
[----:B------:R-:W-:Y:S01]  /*6fd0*/  ISETP.NE.AND P6, PT, R28, RZ, PT ;  /* 0x000000ff1c00720c */ /* 0x000fe20003fc5270 */
[----:B------:R-:W-:Y:S01]  /*6fe0*/  FMUL.FTZ R32, R32, R199 ;  /* 0x000000c720207220 */ /* 0x000fe20000410000 */
[----:B------:R-:W-:-:S02]  /*6ff0*/  SEL R28, RZ, 0x1, P2 ;  /* 0x00000001ff1c7807 */ /* 0x000fc40001000000 */
[----:B------:R-:W-:Y:S02]  /*7000*/  SEL R24, RZ, 0x1, P4 ;  /* 0x00000001ff187807 */ /* 0x000fe40002000000 */
[----:B------:R-:W2:Y:S01]  /*7010*/  @P1 LDC.64 R30, c[0x0][0x230] ;  /* 0x00008c00ff1e1b82 */ /* 0x000ea20000000a00 */
[----:B------:R-:W-:Y:S01]  /*7020*/  SEL R26, RZ, 0x1, P5 ;  /* 0x00000001ff1a7807 */ /* 0x000fe20002800000 */
[----:B------:R-:W-:Y:S01]  /*7030*/  IMAD.WIDE.U32 R28, R28, 0x1000000, RZ ;  /* 0x010000001c1c7825 */ /* 0x000fe200078e00ff */
[----:B------:R-:W-:Y:S02]  /*7040*/  FSETP.GTU.FTZ.AND P2, PT, R27, R200, PT ;  /* 0x000000c81b00720b */ /* 0x000fe40003f5c000 */
[----:B------:R-:W-:Y:S01]  /*7050*/  PRMT R33, R175, 0x7632, R33 ;  /* 0x00007632af217816 */ /* 0x000fe20000000021 */
[----:B------:R-:W-:Y:S01]  /*7060*/  IMAD.WIDE.U32 R24, R24, 0x10000, RZ ;  /* 0x0001000018187825 */ /* 0x000fe200078e00ff */
[----:B------:R-:W-:Y:S02]  /*7070*/  SEL R36, RZ, 0x1000000, P2 ;  /* 0x01000000ff247807 */ /* 0x000fe40001000000 */
[----:B------:R-:W-:Y:S01]  /*7080*/  SHF.L.U32 R33, R33, 0x10, RZ ;  /* 0x0000001021217819 */ /* 0x000fe200000006ff */
[----:B------:R-:W-:Y:S01]  /*7090*/  IMAD.WIDE.U32 R26, R26, 0x100, RZ ;  /* 0x000001001a1a7825 */ /* 0x000fe200078e00ff */
[----:B------:R-:W-:-:S02]  /*70a0*/  FSEL R32, R32, RZ, !P2 ;  /* 0x000000ff20207208 */ /* 0x000fc40005000000 */
[----:B------:R-:W-:Y:S02]  /*70b0*/  LOP3.LUT R37, R37, R36, R38, 0xfe, !PT ;  /* 0x0000002425257212 */ /* 0x000fe400078efe26 */
[----:B------:R-:W-:Y:S01]  /*70c0*/  LOP3.LUT R26, R26, R28, R24, 0xfe, !PT ;  /* 0x0000001c1a1a7212 */ /* 0x000fe200078efe18 */
[----:B------:R-:W-:Y:S01]  /*70d0*/  FMUL.FTZ R83, R32, R33 ;  /* 0x0000002120537220 */ /* 0x000fe20000410000 */
[----:B------:R-:W-:Y:S02]  /*70e0*/  SEL R28, RZ, 0x1, P3 ;  /* 0x00000001ff1c7807 */ /* 0x000fe40001800000 */
[----:B------:R-:W-:Y:S01]  /*70f0*/  SEL R35, RZ, 0x1, P6 ;  /* 0x00000001ff237807 */ /* 0x000fe20003000000 */
[----:B------:R-:W-:Y:S01]  /*7100*/  @P0 FADD.FTZ R83, R99, R83 ;  /* 0x0000005363530221 */ /* 0x000fe20000010000 */
[----:B------:R-:W-:Y:S01]  /*7110*/  LOP3.LUT R33, R29, R37, R28, 0xfe, !PT ;  /* 0x000000251d217212 */ /* 0x000fe200078efe1c */
[----:B0-----:R-:W-:Y:S01]  /*7120*/  IMAD.WIDE.U32 R28, R193, 0x20, R236 ;  /* 0x00000020c11c7825 */ /* 0x001fe200078e00ec */
[----:B------:R-:W-:-:S02]  /*7130*/  LOP3.LUT R26, R26, R35, RZ, 0xfc, !PT ;  /* 0x000000231a1a7212 */ /* 0x000fc400078efcff */
[----:B------:R-:W-:Y:S01]  /*7140*/  LOP3.LUT R27, R27, R33, R25, 0xfe, !PT ;  /* 0x000000211b1b7212 */ /* 0x000fe200078efe19 */
[----:B-1----:R-:W-:Y:S01]  /*7150*/  IMAD.WIDE.U32 R24, R193, 0x8, R182 ;  /* 0x00000008c1187825 */ /* 0x002fe200078e00b6 */
[----:B------:R-:W-:Y:S03]  /*7160*/  STG.E.128 desc[UR4][R28.64], R84 ;  /* 0x000000541c007986 */ /* 0x000fe6000c101d04 */
[C---:B--2---:R-:W-:Y:S01]  /*7170*/  @P1 IMAD.WIDE.U32 R30, R194.reuse, 0x20, R30 ;  /* 0x00000020c21e1825 */ /* 0x044fe200078e001e */
        /* <DEDUP_REMOVED lines=18> */
.L_x_27614:
[----:B------:R-:W-:-:S07]  /*72a0*/  MOV R36, R210 ;  /* 0x000000d200247202 */ /* 0x000fce0000000f00 */
.L_x_27615:
[----:B------:R-:W-:Y:S05]  /*72b0*/  BSYNC B1 ;  /* 0x0000000000017941 */ /* 0x000fea0003800000 */
.L_x_27613:
        /* <DEDUP_REMOVED lines=16> */
.L_x_27619:
[----:B------:R-:W-:Y:S05]  /*73c0*/  BSYNC B2 ;  /* 0x0000000000027941 */ /* 0x000fea0003800000 */
.L_x_27618:
        /* <DEDUP_REMOVED lines=43> */
.L_x_27617:
[----:B------:R-:W-:Y:S05]  /*7680*/  BSYNC B1 ;  /* 0x0000000000017941 */ /* 0x000fea0003800000 */
.L_x_27616:
[----:B------:R-:W-:Y:S01]  /*7690*/  I2FP.F32.U32 R28, R36 ;  /* 0x00000024001c7245 */ /* 0x000fe20000201000 */
[----:B------:R-:W-:Y:S01]  /*76a0*/  BSSY B1, `(.L_x_27620) ;  /* 0x0000018000017945 */ /* 0x000fe20003800000 */
[C---:B-----5:R-:W-:Y:S02]  /*76b0*/  SHF.L.U32 R31, R24.reuse, 0x10, RZ ;  /* 0x00000010181f7819 */ /* 0x060fe400000006ff */
        /* <DEDUP_REMOVED lines=21> */
.L_x_27621:
[----:B------:R-:W-:-:S07]  /*7810*/  MOV R29, R210 ;  /* 0x000000d2001d7202 */ /* 0x000fce0000000f00 */
.L_x_27622:
[----:B------:R-:W-:Y:S05]  /*7820*/  BSYNC B1 ;  /* 0x0000000000017941 */ /* 0x000fea0003800000 */
.L_x_27620:
        /* <DEDUP_REMOVED lines=16> */
.L_x_27626:
[----:B------:R-:W-:Y:S05]  /*7930*/  BSYNC B2 ;  /* 0x0000000000027941 */ /* 0x000fea0003800000 */
.L_x_27625:
        /* <DEDUP_REMOVED lines=43> */
.L_x_27624:
[----:B------:R-:W-:Y:S05]  /*7bf0*/  BSYNC B1 ;  /* 0x0000000000017941 */ /* 0x000fea0003800000 */
.L_x_27623:
        /* <DEDUP_REMOVED lines=24> */
.L_x_27628:
[----:B------:R-:W-:-:S07]  /*7d80*/  MOV R24, R210 ;  /* 0x000000d200187202 */ /* 0x000fce0000000f00 */
.L_x_27629:
[----:B------:R-:W-:Y:S05]  /*7d90*/  BSYNC B1 ;  /* 0x0000000000017941 */ /* 0x000fea0003800000 */
.L_x_27627:
        /* <DEDUP_REMOVED lines=16> */
.L_x_27633:
[----:B------:R-:W-:Y:S05]  /*7ea0*/  BSYNC B2 ;  /* 0x0000000000027941 */ /* 0x000fea0003800000 */
.L_x_27632:
        /* <DEDUP_REMOVED lines=43> */
.L_x_27631:
[----:B------:R-:W-:Y:S05]  /*8160*/  BSYNC B1 ;  /* 0x0000000000017941 */ /* 0x000fea0003800000 */
.L_x_27630:
[----:B------:R-:W-:Y:S01]  /*8170*/  I2FP.F32.U32 R24, R24 ;  /* 0x0000001800187245 */ /* 0x000fe20000201000 */
[----:B------:R-:W-:Y:S01]  /*8180*/  BSSY B1, `(.L_x_27634) ;  /* 0x0000018000017945 */ /* 0x000fe20003800000 */
[C---:B------:R-:W-:Y:S02]  /*8190*/  SHF.L.U32 R33, R25.reuse, 0x10, RZ ;  /* 0x0000001019217819 */ /* 0x040fe400000006ff */
[----:B------:R-:W-:Y:S01]  /*81a0*/  PRMT R25, R25, 0x7632, R25 ;  /* 0x0000763219197816 */ /* 0x000fe20000000019 */
[----:B------:R-:W-:Y:S02]  /*81b0*/  FFMA.FTZ R31, R24, R201, 1.1641532182693481445e-10 ;  /* 0x2f000000181f7423 */ /* 0x000fe400000100c9 */
[----:B------:R-:W-:Y:S01]  /*81c0*/  FMUL.FTZ R24, R33, R198 ;  /* 0x000000c621187220 */ /* 0x000fe20000410000 */
[----:B------:R-:W-:Y:S02]  /*81d0*/  IADD3 R33, R32, 0x1, RZ ;  /* 0x0000000120217810 */ /* 0x000fe40007ffe0ff */
[----:B------:R-:W-:Y:S01]  /*81e0*/  FSETP.GTU.FTZ.AND P2, PT, R31, R200, PT ;  /* 0x000000c81f00720b */ /* 0x000fe20003f5c000 */
[----:B------:R-:W-:Y:S01]  /*81f0*/  FMUL.FTZ R30, R24, R199 ;  /* 0x000000c7181e7220 */ /* 0x000fe20000410000 */
[----:B------:R-:W-:-:S02]  /*8200*/  IMAD.U32 R31, R169, 0x10000, RZ ;  /* 0x00010000a91f7824 */ /* 0x000fc400078e00ff */
        /* <DEDUP_REMOVED lines=14> */
.L_x_27635:
[----:B------:R-:W-:-:S07]  /*82f0*/  MOV R38, R210 ;  /* 0x000000d200267202 */ /* 0x000fce0000000f00 */
.L_x_27636:
[----:B------:R-:W-:Y:S05]  /*8300*/  BSYNC B1 ;  /* 0x0000000000017941 */ /* 0x000fea0003800000 */
.L_x_27634:
        /* <DEDUP_REMOVED lines=16> */
.L_x_27640:
[----:B------:R-:W-:Y:S05]  /*8410*/  BSYNC B2 ;  /* 0x0000000000027941 */ /* 0x000fea0003800000 */
.L_x_27639:
        /* <DEDUP_REMOVED lines=43> */
.L_x_27638:
[----:B------:R-:W-:Y:S05]  /*86d0*/  BSYNC B1 ;  /* 0x0000000000017941 */ /* 0x000fea0003800000 */
.L_x_27637:
[----:B------:R-:W-:Y:S01]  /*86e0*/  I2FP.F32.U32 R30, R38 ;  /* 0x00000026001e7245 */ /* 0x000fe20000201000 */
[----:B------:R-:W-:Y:S01]  /*86f0*/  BSSY B1, `(.L_x_27641) ;  /* 0x0000017000017945 */ /* 0x000fe20003800000 */
[----:B------:R-:W-:Y:S02]  /*8700*/  SHF.L.U32 R31, R25, 0x10, RZ ;  /* 0x00000010191f7819 */ /* 0x000fe400000006ff */
[C---:B------:R-:W-:Y:S01]  /*8710*/  ISETP.NE.AND P3, PT, R33.reuse, 0x1, PT ;  /* 0x000000012100780c */ /* 0x040fe20003f65270 */
        /* <DEDUP_REMOVED lines=19> */
.L_x_27642:
[----:B------:R-:W-:-:S07]  /*8850*/  MOV R25, R210 ;  /* 0x000000d200197202 */ /* 0x000fce0000000f00 */
.L_x_27643:
[----:B------:R-:W-:Y:S05]  /*8860*/  BSYNC B1 ;  /* 0x0000000000017941 */ /* 0x000fea0003800000 */
.L_x_27641:
        /* <DEDUP_REMOVED lines=16> */
.L_x_27647:
[----:B------:R-:W-:Y:S05]  /*8970*/  BSYNC B2 ;  /* 0x0000000000027941 */ /* 0x000fea0003800000 */
.L_x_27646:
        /* <DEDUP_REMOVED lines=43> */
.L_x_27645:
[----:B------:R-:W-:Y:S05]  /*8c30*/  BSYNC B1 ;  /* 0x0000000000017941 */ /* 0x000fea0003800000 */
.L_x_27644:
        /* <DEDUP_REMOVED lines=23> */
.L_x_27649:
[----:B------:R-:W-:-:S07]  /*8db0*/  MOV R25, R210 ;  /* 0x000000d200197202 */ /* 0x000fce0000000f00 */
.L_x_27650:
[----:B------:R-:W-:Y:S05]  /*8dc0*/  BSYNC B1 ;  /* 0x0000000000017941 */ /* 0x000fea0003800000 */
.L_x_27648:
        /* <DEDUP_REMOVED lines=16> */
.L_x_27654:
[----:B------:R-:W-:Y:S05]  /*8ed0*/  BSYNC B2 ;  /* 0x0000000000027941 */ /* 0x000fea0003800000 */
.L_x_27653:
        /* <DEDUP_REMOVED lines=43> */
.L_x_27652:
[----:B------:R-:W-:Y:S05]  /*9190*/  BSYNC B1 ;  /* 0x0000000000017941 */ /* 0x000fea0003800000 */
.L_x_27651:
        /* <DEDUP_REMOVED lines=23> */
.L_x_27656:
[----:B------:R-:W-:-:S07]  /*9310*/  MOV R25, R210 ;  /* 0x000000d200197202 */ /* 0x000fce0000000f00 */
.L_x_27657:
[----:B------:R-:W-:Y:S05]  /*9320*/  BSYNC B1 ;  /* 0x0000000000017941 */ /* 0x000fea0003800000 */
.L_x_27655:
        /* <DEDUP_REMOVED lines=16> */
.L_x_27661:
[----:B------:R-:W-:Y:S05]  /*9430*/  BSYNC B2 ;  /* 0x0000000000027941 */ /* 0x000fea0003800000 */
.L_x_27660:
        /* <DEDUP_REMOVED lines=43> */
.L_x_27659:
[----:B------:R-:W-:Y:S05]  /*96f0*/  BSYNC B1 ;  /* 0x0000000000017941 */ /* 0x000fea0003800000 */
.L_x_27658:
        /* <DEDUP_REMOVED lines=23> */
.L_x_27663:
[----:B------:R-:W-:-:S07]  /*9870*/  MOV R36, R210 ;  /* 0x000000d200247202 */ /* 0x000fce0000000f00 */
.L_x_27664:
[----:B------:R-:W-:Y:S05]  /*9880*/  BSYNC B1 ;  /* 0x0000000000017941 */ /* 0x000fea0003800000 */
.L_x_27662:
        /* <DEDUP_REMOVED lines=18> */
.L_x_27668:
[----:B------:R-:W-:Y:S05]  /*99b0*/  BSYNC B2 ;  /* 0x0000000000027941 */ /* 0x000fea0003800000 */
.L_x_27667:
        /* <DEDUP_REMOVED lines=43> */
.L_x_27666:
[----:B------:R-:W-:Y:S05]  /*9c70*/  BSYNC B1 ;  /* 0x0000000000017941 */ /* 0x000fea0003800000 */
.L_x_27665:
[----:B------:R-:W-:Y:S01]  /*9c80*/  SEL R37, RZ, 0x100, P4 ;  /* 0x00000100ff257807 */ /* 0x000fe20002000000 */
[----:B------:R-:W0:Y:S01]  /*9c90*/  @P1 LDC.64 R30, c[0x0][0x230] ;  /* 0x00008c00ff1e1b82 */ /* 0x000e220000000a00 */
[----:B------:R-:W-:Y:S02]  /*9ca0*/  ISETP.NE.AND P4, PT, R24, RZ, PT ;  /* 0x000000ff1800720c */ /* 0x000fe40003f85270 */
[----:B------:R-:W-:Y:S02]  /*9cb0*/  I2FP.F32.U32 R24, R36 ;  /* 0x0000002400187245 */ /* 0x000fe40000201000 */
[----:B------:R-:W-:Y:S02]  /*9cc0*/  SHF.L.U32 R25, R25, 0x10, RZ ;  /* 0x0000001019197819 */ /* 0x000fe400000006ff */
[----:B------:R-:W-:Y:S01]  /*9cd0*/  SEL R38, RZ, 0x10000, P5 ;  /* 0x00010000ff267807 */ /* 0x000fe20002800000 */
[----:B------:R-:W-:Y:S01]  /*9ce0*/  FFMA.FTZ R27, R24, R201, 1.1641532182693481445e-10 ;  /* 0x2f000000181b7423 */ /* 0x000fe200000100c9 */
[----:B------:R-:W-:Y:S01]  /*9cf0*/  ISETP.NE.AND P5, PT, R29, RZ, PT ;  /* 0x000000ff1d00720c */ /* 0x000fe20003fa5270 */
[----:B------:R-:W-:Y:S01]  /*9d00*/  FMUL.FTZ R26, R25, R198 ;  /* 0x000000c6191a7220 */ /* 0x000fe20000410000 */
[----:B------:R-:W-:-:S02]  /*9d10*/  ISETP.NE.AND P6, PT, R28, RZ, PT ;  /* 0x000000ff1c00720c */ /* 0x000fc40003fc5270 */
[----:B------:R-:W-:Y:S01]  /*9d20*/  SEL R28, RZ, 0x1, P2 ;  /* 0x00000001ff1c7807 */ /* 0x000fe20001000000 */
[----:B------:R-:W-:Y:S01]  /*9d30*/  FMUL.FTZ R33, R26, R199 ;  /* 0x000000c71a217220 */ /* 0x000fe20000410000 */
[----:B------:R-:W-:Y:S02]  /*9d40*/  FSETP.GTU.FTZ.AND P2, PT, R27, R200, PT ;  /* 0x000000c81b00720b */ /* 0x000fe40003f5c000 */
[----:B------:R-:W-:Y:S01]  /*9d50*/  SEL R24, RZ, 0x1, P4 ;  /* 0x00000001ff187807 */ /* 0x000fe20002000000 */
[----:B------:R-:W-:Y:S01]  /*9d60*/  IMAD.WIDE.U32 R28, R28, 0x1000000, RZ ;  /* 0x010000001c1c7825 */ /* 0x000fe200078e00ff */
[----:B------:R-:W-:Y:S02]  /*9d70*/  SEL R27, RZ, 0x1, P5 ;  /* 0x00000001ff1b7807 */ /* 0x000fe40002800000 */
[----:B------:R-:W-:Y:S01]  /*9d80*/  PRMT R34, R171, 0x7632, R34 ;  /* 0x00007632ab227816 */ /* 0x000fe20000000022 */
[----:B------:R-:W-:Y:S01]  /*9d90*/  IMAD.WIDE.U32 R24, R24, 0x10000, RZ ;  /* 0x0001000018187825 */ /* 0x000fe200078e00ff */
[----:B------:R-:W-:-:S02]  /*9da0*/  SEL R36, RZ, 0x1000000, P2 ;  /* 0x01000000ff247807 */ /* 0x000fc40001000000 */
[----:B------:R-:W-:Y:S01]  /*9db0*/  FSEL R33, R33, RZ, !P2 ;  /* 0x000000ff21217208 */ /* 0x000fe20005000000 */
[----:B------:R-:W-:Y:S01]  /*9dc0*/  IMAD.WIDE.U32 R26, R27, 0x100, RZ ;  /* 0x000001001b1a7825 */ /* 0x000fe200078e00ff */
[----:B------:R-:W-:Y:S02]  /*9dd0*/  LOP3.LUT R37, R37, R36, R38, 0xfe, !PT ;  /* 0x0000002425257212 */ /* 0x000fe400078efe26 */
[----:B------:R-:W-:Y:S01]  /*9de0*/  SEL R35, RZ, 0x1, P6 ;  /* 0x00000001ff237807 */ /* 0x000fe20003000000 */
[----:B------:R-:W-:Y:S01]  /*9df0*/  IMAD.U32 R34, R34, 0x10000, RZ ;  /* 0x0001000022227824 */ /* 0x000fe200078e00ff */
[----:B------:R-:W-:Y:S02]  /*9e00*/  LOP3.LUT R26, R26, R28, R24, 0xfe, !PT ;  /* 0x0000001c1a1a7212 */ /* 0x000fe400078efe18 */
[----:B------:R-:W-:Y:S01]  /*9e10*/  SEL R28, RZ, 0x1, P3 ;  /* 0x00000001ff1c7807 */ /* 0x000fe20001800000 */
[----:B------:R-:W-:Y:S01]  /*9e20*/  FMUL.FTZ R75, R33, R34 ;  /* 0x00000022214b7220 */ /* 0x000fe20000410000 */
[----:B------:R-:W-:-:S02]  /*9e30*/  IADD3 R196, R192, 0x60, RZ ;  /* 0x00000060c0c47810 */ /* 0x000fc40007ffe0ff */
[----:B------:R-:W-:Y:S01]  /*9e40*/  LOP3.LUT R33, R29, R37, R28, 0xfe, !PT ;  /* 0x000000251d217212 */ /* 0x000fe200078efe1c */
[----:B------:R-:W-:-:S04]  /*9e50*/  IMAD.WIDE.U32 R28, R194, 0x20, R236 ;  /* 0x00000020c21c7825 */ /* 0x000fc800078e00ec */
[----:B------:R-:W-:Y:S01]  /*9e60*/  @P0 FADD.FTZ R75, R99, R75 ;  /* 0x0000004b634b0221 */ /* 0x000fe20000010000 */
[----:B------:R-:W-:Y:S02]  /*9e70*/  LOP3.LUT R26, R26, R35, RZ, 0xfc, !PT ;  /* 0x000000231a1a7212 */ /* 0x000fe400078efcff */
[----:B------:R-:W-:Y:S01]  /*9e80*/  LOP3.LUT R27, R27, R33, R25, 0xfe, !PT ;  /* 0x000000211b1b7212 */ /* 0x000fe200078efe19 */
[----:B------:R-:W-:Y:S01]  /*9e90*/  IMAD.WIDE.U32 R24, R194, 0x8, R182 ;  /* 0x00000008c2187825 */ /* 0x000fe200078e00b6 */
[----:B------:R-:W-:Y:S03]  /*9ea0*/  STG.E.128 desc[UR4][R28.64], R76 ;  /* 0x0000004c1c007986 */ /* 0x000fe6000c101d04 */
[C---:B0-----:R-:W-:Y:S01]  /*9eb0*/  @P1 IMAD.WIDE.U32 R30, R196.reuse, 0x20, R30 ;  /* 0x00000020c41e1825 */ /* 0x041fe200078e001e */
        /* <DEDUP_REMOVED lines=18> */
.L_x_27670:
[----:B------:R-:W-:-:S07]  /*9fe0*/  IMAD.MOV.U32 R36, RZ, RZ, R210 ;  /* 0x000000ffff247224 */ /* 0x000fce00078e00d2 */
.L_x_27671:
[----:B------:R-:W-:Y:S05]  /*9ff0*/  BSYNC B1 ;  /* 0x0000000000017941 */ /* 0x000fea0003800000 */
.L_x_27669:
        /* <DEDUP_REMOVED lines=16> */
.L_x_27675:
[----:B------:R-:W-:Y:S05]  /*a100*/  BSYNC B2 ;  /* 0x0000000000027941 */ /* 0x000fea0003800000 */
.L_x_27674:
        /* <DEDUP_REMOVED lines=40> */
[----:B------:R-:W-:-:S03]  /*a390*/  LOP3.LUT R197, R211, UR35, R32, 0x96, !PT ;  /* 0x00000023d3c57c12 */ /* 0x000fc6000f8e9620 */
[----:B------:R-:W-:Y:S01]  /*a3a0*/  IMAD.MOV.U32 R0, RZ, RZ, R28 ;  /* 0x000000ffff007224 */ /* 0x000fe200078e001c */
[----:B------:R-:W-:-:S07]  /*a3b0*/  LOP3.LUT R2, R29, UR36, R30, 0x96, !PT ;  /* 0x000000241d027c12 */ /* 0x000fce000f8e961e */
.L_x_27673:
[----:B------:R-:W-:Y:S05]  /*a3c0*/  BSYNC B1 ;  /* 0x0000000000017941 */ /* 0x000fea0003800000 */
.L_x_27672:
        /* <DEDUP_REMOVED lines=24> */
.L_x_27677:
[----:B------:R-:W-:-:S07]  /*a550*/  IMAD.MOV.U32 R29, RZ, RZ, R210 ;  /* 0x000000ffff1d7224 */ /* 0x000fce00078e00d2 */
.L_x_27678:
[----:B------:R-:W-:Y:S05]  /*a560*/  BSYNC B1 ;  /* 0x0000000000017941 */ /* 0x000fea0003800000 */
.L_x_27676:
        /* <DEDUP_REMOVED lines=16> */
.L_x_27682:
[----:B------:R-:W-:Y:S05]  /*a670*/  BSYNC B2 ;  /* 0x0000000000027941 */ /* 0x000fea0003800000 */
.L_x_27681:
        /* <DEDUP_REMOVED lines=43> */
.L_x_27680:
[----:B------:R-:W-:Y:S05]  /*a930*/  BSYNC B1 ;  /* 0x0000000000017941 */ /* 0x000fea0003800000 */
.L_x_27679:
        /* <DEDUP_REMOVED lines=24> */
.L_x_27684:
[----:B------:R-:W-:-:S07]  /*aac0*/  IMAD.MOV.U32 R24, RZ, RZ, R210 ;  /* 0x000000ffff187224 */ /* 0x000fce00078e00d2 */
.L_x_27685:
[----:B------:R-:W-:Y:S05]  /*aad0*/  BSYNC B1 ;  /* 0x0000000000017941 */ /* 0x000fea0003800000 */
.L_x_27683:
        /* <DEDUP_REMOVED lines=16> */
.L_x_27689:
[----:B------:R-:W-:Y:S05]  /*abe0*/  BSYNC B2 ;  /* 0x0000000000027941 */ /* 0x000fea0003800000 */
.L_x_27688:
        /* <DEDUP_REMOVED lines=43> */
.L_x_27687:
[----:B------:R-:W-:Y:S05]  /*aea0*/  BSYNC B1 ;  /* 0x0000000000017941 */ /* 0x000fea0003800000 */
.L_x_27686:
[----:B------:R-:W-:Y:S01]  /*aeb0*/  I2FP.F32.U32 R24, R24 ;  /* 0x0000001800187245 */ /* 0x000fe20000201000 */
[C---:B------:R-:W-:Y:S01]  /*aec0*/  IMAD.U32 R33, R25.reuse, 0x10000, RZ ;  /* 0x0001000019217824 */ /* 0x040fe200078e00ff */
        /* <DEDUP_REMOVED lines=22> */
.L_x_27691:
[----:B------:R-:W-:-:S07]  /*b030*/  IMAD.MOV.U32 R38, RZ, RZ, R210 ;  /* 0x000000ffff267224 */ /* 0x000fce00078e00d2 */
.L_x_27692:
[----:B------:R-:W-:Y:S05]  /*b040*/  BSYNC B1 ;  /* 0x0000000000017941 */ /* 0x000fea0003800000 */
.L_x_27690:
        /* <DEDUP_REMOVED lines=16> */
.L_x_27696:
[----:B------:R-:W-:Y:S05]  /*b150*/  BSYNC B2 ;  /* 0x0000000000027941 */ /* 0x000fea0003800000 */
.L_x_27695:
        /* <DEDUP_REMOVED lines=43> */
.L_x_27694:
[----:B------:R-:W-:Y:S05]  /*b410*/  BSYNC B1 ;  /* 0x0000000000017941 */ /* 0x000fea0003800000 */
.L_x_27693:
        /* <DEDUP_REMOVED lines=23> */
.L_x_27698:
[----:B------:R-:W-:-:S07]  /*b590*/  IMAD.MOV.U32 R25, RZ, RZ, R210 ;  /* 0x000000ffff197224 */ /* 0x000fce00078e00d2 */
.L_x_27699:
[----:B------:R-:W-:Y:S05]  /*b5a0*/  BSYNC B1 ;  /* 0x0000000000017941 */ /* 0x000fea0003800000 */
.L_x_27697:
        /* <DEDUP_REMOVED lines=16> */
.L_x_27703:
[----:B------:R-:W-:Y:S05]  /*b6b0*/  BSYNC B2 ;  /* 0x0000000000027941 */ /* 0x000fea0003800000 */
.L_x_27702:
        /* <DEDUP_REMOVED lines=43> */
.L_x_27701:
[----:B------:R-:W-:Y:S05]  /*b970*/  BSYNC B1 ;  /* 0x0000000000017941 */ /* 0x000fea0003800000 */
.L_x_27700:
        /* <DEDUP_REMOVED lines=23> */
.L_x_27705:
[----:B------:R-:W-:-:S07]  /*baf0*/  IMAD.MOV.U32 R25, RZ, RZ, R210 ;  /* 0x000000ffff197224 */ /* 0x000fce00078e00d2 */
.L_x_27706:
[----:B------:R-:W-:Y:S05]  /*bb00*/  BSYNC B1 ;  /* 0x0000000000017941 */ /* 0x000fea0003800000 */
.L_x_27704:
        /* <DEDUP_REMOVED lines=16> */
.L_x_27710:
[----:B------:R-:W-:Y:S05]  /*bc10*/  BSYNC B2 ;  /* 0x0000000000027941 */ /* 0x000fea0003800000 */
.L_x_27709:
        /* <DEDUP_REMOVED lines=43> */
.L_x_27708:
[----:B------:R-:W-:Y:S05]  /*bed0*/  BSYNC B1 ;  /* 0x0000000000017941 */ /* 0x000fea0003800000 */
.L_x_27707:
[----:B------:R-:W-:Y:S01]  /*bee0*/  I2FP.F32.U32 R30, R25 ;  /* 0x00000019001e7245 */ /* 0x000fe20000201000 */
[----:B------:R-:W-:Y:S01]  /*bef0*/  IMAD.U32 R31, R26, 0x10000, RZ ;  /* 0x000100001a1f7824 */ /* 0x000fe200078e00ff */
[----:B------:R-:W-:Y:S01]  /*bf00*/  ISETP.NE.AND P5, PT, R34, 0x1, PT ;  /* 0x000000012200780c */ /* 0x000fe20003fa5270 */
[----:B------:R-:W-:Y:S01]  /*bf10*/  BSSY B1, `(.L_x_27711) ;  /* 0x0000015000017945 */ /* 0x000fe20003800000 */
[----:B------:R-:W-:Y:S01]  /*bf20*/  PRMT R32, R166, 0x7632, R32 ;  /* 0x00007632a6207816 */ /* 0x000fe20000000020 */
[----:B------:R-:W-:Y:S01]  /*bf30*/  FFMA.FTZ R25, R30, R201, 1.1641532182693481445e-10 ;  /* 0x2f0000001e197423 */ /* 0x000fe200000100c9 */
[----:B------:R-:W-:Y:S02]  /*bf40*/  FMUL.FTZ R26, R31, R198 ;  /* 0x000000c61f1a7220 */ /* 0x000fe40000410000 */
[----:B------:R-:W-:Y:S01]  /*bf50*/  SHF.L.U32 R65, R32, 0x10, RZ ;  /* 0x0000001020417819 */ /* 0x000fe200000006ff */
        /* <DEDUP_REMOVED lines=15> */
.L_x_27712:
[----:B------:R-:W-:-:S07]  /*c050*/  IMAD.MOV.U32 R25, RZ, RZ, R210 ;  /* 0x000000ffff197224 */ /* 0x000fce00078e00d2 */
.L_x_27713:
[----:B------:R-:W-:Y:S05]  /*c060*/  BSYNC B1 ;  /* 0x0000000000017941 */ /* 0x000fea0003800000 */
.L_x_27711:
        /* <DEDUP_REMOVED lines=16> */
.L_x_27717:
[----:B------:R-:W-:Y:S05]  /*c170*/  BSYNC B2 ;  /* 0x0000000000027941 */ /* 0x000fea0003800000 */
.L_x_27716:
        /* <DEDUP_REMOVED lines=43> */
.L_x_27715:
[----:B------:R-:W-:Y:S05]  /*c430*/  BSYNC B1 ;  /* 0x0000000000017941 */ /* 0x000fea0003800000 */
.L_x_27714:
[----:B------:R-:W-:Y:S01]  /*c440*/  I2FP.F32.U32 R26, R25 ;  /* 0x00000019001a7245 */ /* 0x000fe20000201000 */
[C---:B------:R-:W-:Y:S01]  /*c450*/  IMAD.U32 R31, R27.reuse, 0x10000, RZ ;  /* 0x000100001b1f7824 */ /* 0x040fe200078e00ff */
[----:B------:R-:W-:Y:S01]  /*c460*/  ISETP.NE.AND P6, PT, R32, 0x1, PT ;  /* 0x000000012000780c */ /* 0x000fe20003fc5270 */
[----:B------:R-:W-:Y:S01]  /*c470*/  BSSY B1, `(.L_x_27718) ;  /* 0x0000015000017945 */ /* 0x000fe20003800000 */
[----:B------:R-:W-:Y:S01]  /*c480*/  PRMT R36, R27, 0x7632, R36 ;  /* 0x000076321b247816 */ /* 0x000fe20000000024 */
[----:B------:R-:W-:Y:S01]  /*c490*/  FFMA.FTZ R25, R26, R201, 1.1641532182693481445e-10 ;  /* 0x2f0000001a197423 */ /* 0x000fe200000100c9 */
[----:B------:R-:W-:Y:S01]  /*c4a0*/  FMUL.FTZ R26, R31, R198 ;  /* 0x000000c61f1a7220 */ /* 0x000fe20000410000 */
        /* <DEDUP_REMOVED lines=16> */
.L_x_27719:
[----:B------:R-:W-:-:S07]  /*c5b0*/  IMAD.MOV.U32 R25, RZ, RZ, R210 ;  /* 0x000000ffff197224 */ /* 0x000fce00078e00d2 */
.L_x_27720:
[----:B------:R-:W-:Y:S05]  /*c5c0*/  BSYNC B1 ;  /* 0x0000000000017941 */ /* 0x000fea0003800000 */
.L_x_27718:
        /* <DEDUP_REMOVED lines=18> */
.L_x_27724:
[----:B------:R-:W-:Y:S05]  /*c6f0*/  BSYNC B2 ;  /* 0x0000000000027941 */ /* 0x000fea0003800000 */
.L_x_27723:
        /* <DEDUP_REMOVED lines=43> */
.L_x_27722:
[----:B------:R-:W-:Y:S05]  /*c9b0*/  BSYNC B1 ;  /* 0x0000000000017941 */ /* 0x000fea0003800000 */
.L_x_27721:
[----:B------:R-:W-:Y:S01]  /*c9c0*/  SEL R27, RZ, 0x100, P4 ;  /* 0x00000100ff1b7807 */ /* 0x000fe20002000000 */
[----:B------:R-:W-:Y:S01]  /*c9d0*/  VIADD R202, R192, 0x80 ;  /* 0x00000080c0ca7836 */ /* 0x000fe20000000000 */
[----:B------:R-:W-:Y:S02]  /*c9e0*/  ISETP.NE.AND P4, PT, R24, RZ, PT ;  /* 0x000000ff1800720c */ /* 0x000fe40003f85270 */
[----:B------:R-:W-:Y:S02]  /*c9f0*/  I2FP.F32.U32 R24, R25 ;  /* 0x0000001900187245 */ /* 0x000fe40000201000 */
[----:B------:R-:W-:Y:S02]  /*ca00*/  SEL R31, RZ, 0x1, P3 ;  /* 0x00000001ff1f7807 */ /* 0x000fe40001800000 */
[----:B------:R-:W-:Y:S01]  /*ca10*/  SEL R26, RZ, 0x10000, P5 ;  /* 0x00010000ff1a7807 */ /* 0x000fe20002800000 */
[----:B------:R-:W-:Y:S01]  /*ca20*/  FFMA.FTZ R25, R24, R201, 1.1641532182693481445e-10 ;  /* 0x2f00000018197423 */ /* 0x000fe200000100c9 */
[----:B------:R-:W-:-:S02]  /*ca30*/  SEL R24, RZ, 0x1, P2 ;  /* 0x00000001ff187807 */ /* 0x000fc40001000000 */
[----:B------:R-:W-:Y:S02]  /*ca40*/  ISETP.NE.AND P5, PT, R29, RZ, PT ;  /* 0x000000ff1d00720c */ /* 0x000fe40003fa5270 */
[----:B------:R-:W-:Y:S02]  /*ca50*/  FSETP.GTU.FTZ.AND P3, PT, R25, R200, PT ;  /* 0x000000c81900720b */ /* 0x000fe40003f7c000 */
[----:B------:R-:W-:Y:S02]  /*ca60*/  ISETP.NE.AND P6, PT, R28, RZ, PT ;  /* 0x000000ff1c00720c */ /* 0x000fe40003fc5270 */
[----:B------:R-:W-:Y:S02]  /*ca70*/  SEL R25, RZ, 0x1000000, P3 ;  /* 0x01000000ff197807 */ /* 0x000fe40001800000 */
[----:B------:R-:W-:Y:S02]  /*ca80*/  SEL R28, RZ, 0x1, P5 ;  /* 0x00000001ff1c7807 */ /* 0x000fe40002800000 */
[----:B------:R-:W-:Y:S01]  /*ca90*/  LOP3.LUT R27, R27, R25, R26, 0xfe, !PT ;  /* 0x000000191b1b7212 */ /* 0x000fe200078efe1a */
[----:B------:R-:W-:Y:S01]  /*caa0*/  IMAD.WIDE.U32 R24, R24, 0x1000000, RZ ;  /* 0x0100000018187825 */ /* 0x000fe200078e00ff */
[----:B------:R-:W-:-:S03]  /*cab0*/  SEL R26, RZ, 0x1, P4 ;  /* 0x00000001ff1a7807 */ /* 0x000fc60002000000 */
[----:B------:R-:W-:Y:S01]  /*cac0*/  IMAD.WIDE.U32 R28, R28, 0x100, RZ ;  /* 0x000001001c1c7825 */ /* 0x000fe200078e00ff */
[----:B------:R-:W-:-:S03]  /*cad0*/  LOP3.LUT R31, R25, R27, R31, 0xfe, !PT ;  /* 0x0000001b191f7212 */ /* 0x000fc600078efe1f */
[----:B------:R-:W-:-:S04]  /*cae0*/  IMAD.WIDE.U32 R26, R26, 0x10000, RZ ;  /* 0x000100001a1a7825 */ /* 0x000fc800078e00ff */
[----:B------:R-:W-:Y:S01]  /*caf0*/  IMAD.U32 R25, R36, 0x10000, RZ ;  /* 0x0001000024197824 */ /* 0x000fe200078e00ff */
[----:B------:R-:W-:Y:S02]  /*cb00*/  LOP3.LUT R26, R28, R24, R26, 0xfe, !PT ;  /* 0x000000181c1a7212 */ /* 0x000fe400078efe1a */
[----:B------:R-:W-:Y:S01]  /*cb10*/  LOP3.LUT R27, R29, R31, R27, 0xfe, !PT ;  /* 0x0000001f1d1b7212 */ /* 0x000fe200078efe1b */
[----:B------:R-:W-:Y:S01]  /*cb20*/  FMUL.FTZ R24, R25, R198 ;  /* 0x000000c619187220 */ /* 0x000fe20000410000 */
[----:B------:R-:W-:Y:S01]  /*cb30*/  PRMT R25, R167, 0x7632, R25 ;  /* 0x00007632a7197816 */ /* 0x000fe20000000019 */
[----:B------:R-:W-:Y:S01]  /*cb40*/  IMAD.WIDE.U32 R28, R196, 0x20, R236 ;  /* 0x00000020c41c7825 */ /* 0x000fe200078e00ec */
[----:B------:R-:W-:-:S03]  /*cb50*/  SEL R31, RZ, 0x1, P6 ;  /* 0x00000001ff1f7807 */ /* 0x000fc60003000000 */
[----:B------:R-:W-:Y:S01]  /*cb60*/  FMUL.FTZ R24, R24, R199 ;  /* 0x000000c718187220 */ /* 0x000fe20000410000 */
[----:B------:R-:W-:Y:S01]  /*cb70*/  SHF.L.U32 R25, R25, 0x10, RZ ;  /* 0x0000001019197819 */ /* 0x000fe200000006ff */
[----:B------:R-:W-:Y:S01]  /*cb80*/  STG.E.128 desc[UR4][R28.64], R68 ;  /* 0x000000441c007986 */ /* 0x000fe2000c101d04 */
[----:B------:R-:W-:Y:S02]  /*cb90*/  LOP3.LUT R26, R26, R31, RZ, 0xfc, !PT ;  /* 0x0000001f1a1a7212 */ /* 0x000fe400078efcff */
[----:B------:R-:W-:-:S05]  /*cba0*/  FSEL R24, R24, RZ, !P3 ;  /* 0x000000ff18187208 */ /* 0x000fca0005800000 */
[----:B------:R-:W-:Y:S02]  /*cbb0*/  FMUL.FTZ R67, R24, R25 ;  /* 0x0000001918437220 */ /* 0x000fe40000410000 */
[----:B------:R-:W0:Y:S02]  /*cbc0*/  @P1 LDC.64 R24, c[0x0][0x230] ;  /* 0x00008c00ff181b82 */ /* 0x000e240000000a00 */
[----:B------:R-:W-:-:S05]  /*cbd0*/  @P0 FADD.FTZ R67, R99, R67 ;  /* 0x0000004363430221 */ /* 0x000fca0000010000 */
[----:B------:R1:W-:Y:S01]  /*cbe0*/  STG.E.128 desc[UR4][R28.64+0x10], R64 ;  /* 0x000010401c007986 */ /* 0x0003e2000c101d04 */
[----:B0-----:R-:W-:-:S04]  /*cbf0*/  @P1 IMAD.WIDE.U32 R24, R202, 0x20, R24 ;  /* 0x00000020ca181825 */ /* 0x001fc800078e0018 */
[----:B-1----:R-:W-:-:S05]  /*cc00*/  IMAD.WIDE.U32 R28, R196, 0x8, R182 ;  /* 0x00000008c41c7825 */ /* 0x002fca00078e00b6 */
[----:B------:R0:W-:Y:S04]  /*cc10*/  STG.E.64 desc[UR4][R28.64], R26 ;  /* 0x0000001a1c007986 */ /* 0x0001e8000c101b04 */
[----:B------:R1:W5:Y:S04]  /*cc20*/  @P1 LDG.E.128 R100, desc[UR4][R24.64] ;  /* 0x0000000418641981 */ /* 0x000368000c1e1d00 */
[----:B------:R1:W5:Y:S01]  /*cc30*/  @P1 LDG.E.128 R96, desc[UR4][R24.64+0x10] ;  /* 0x0000100418601981 */ /* 0x000362000c1e1d00 */
[----:B0-----:R-:W-:-:S06]  /*cc40*/  IMAD.WIDE.U32 R26, R202, 0x10, R212 ;  /* 0x00000010ca1a7825 */ /* 0x001fcc00078e00d4 */
[----:B------:R-:W5:Y:S01]  /*cc50*/  LDG.E.128 R24, desc[UR4][R26.64] ;  /* 0x000000041a187981 */ /* 0x000f62000c1e1d00 */
        /* <DEDUP_REMOVED lines=12> */
.L_x_27726:
[----:B------:R-:W-:-:S07]  /*cd20*/  MOV R34, R210 ;  /* 0x000000d200227202 */ /* 0x000fce0000000f00 */
.L_x_27727:
[----:B------:R-:W-:Y:S05]  /*cd30*/  BSYNC B1 ;  /* 0x0000000000017941 */ /* 0x000fea0003800000 */
.L_x_27725:
        /* <DEDUP_REMOVED lines=16> */
.L_x_27731:
[----:B------:R-:W-:Y:S05]  /*ce40*/  BSYNC B2 ;  /* 0x0000000000027941 */ /* 0x000fea0003800000 */
.L_x_27730:
        /* <DEDUP_REMOVED lines=41> */
[----:B------:R-:W-:Y:S02]  /*d0e0*/  LOP3.LUT R2, R29, UR36, R30, 0x96, !PT ;  /* 0x000000241d027c12 */ /* 0x000fe4000f8e961e */
[----:B------:R-:W-:-:S07]  /*d0f0*/  MOV R0, R28 ;  /* 0x0000001c00007202 */ /* 0x000fce0000000f00 */
.L_x_27729:
[----:B------:R-:W-:Y:S05]  /*d100*/  BSYNC B1 ;  /* 0x0000000000017941 */ /* 0x000fea0003800000 */
.L_x_27728:
[----:B------:R-:W-:Y:S01]  /*d110*/  I2FP.F32.U32 R28, R34 ;  /* 0x00000022001c7245 */ /* 0x000fe20000201000 */
[----:B------:R-:W-:Y:S01]  /*d120*/  BSSY B1, `(.L_x_27732) ;  /* 0x0000019000017945 */ /* 0x000fe20003800000 */
[----:B-----5:R-:W-:Y:S02]  /*d130*/  SHF.L.U32 R33, R24, 0x10, RZ ;  /* 0x0000001018217819 */ /* 0x020fe400000006ff */
[----:B------:R-:W-:Y:S01]  /*d140*/  LOP3.LUT R195, R195, 0xfffffff7, RZ, 0xc0, !PT ;  /* 0xfffffff7c3c37812 */ /* 0x000fe200078ec0ff */
        /* <DEDUP_REMOVED lines=21> */
.L_x_27733:
[----:B------:R-:W-:-:S07]  /*d2a0*/  MOV R34, R210 ;  /* 0x000000d200227202 */ /* 0x000fce0000000f00 */
.L_x_27734:
[----:B------:R-:W-:Y:S05]  /*d2b0*/  BSYNC B1 ;  /* 0x0000000000017941 */ /* 0x000fea0003800000 */
.L_x_27732:
        /* <DEDUP_REMOVED lines=16> */
.L_x_27738:
[----:B------:R-:W-:Y:S05]  /*d3c0*/  BSYNC B2 ;  /* 0x0000000000027941 */ /* 0x000fea0003800000 */
.L_x_27737:
        /* <DEDUP_REMOVED lines=43> */
.L_x_27736:
[----:B------:R-:W-:Y:S05]  /*d680*/  BSYNC B1 ;  /* 0x0000000000017941 */ /* 0x000fea0003800000 */
.L_x_27735:
[----:B------:R-:W-:Y:S01]  /*d690*/  SHF.L.U32 R31, R24, 0x10, RZ ;  /* 0x00000010181f7819 */ /* 0x000fe200000006ff */
[----:B------:R-:W-:Y:S01]  /*d6a0*/  BSSY B1, `(.L_x_27739) ;  /* 0x0000018000017945 */ /* 0x000fe20003800000 */
[----:B------:R-:W-:Y:S02]  /*d6b0*/  I2FP.F32.U32 R28, R34 ;  /* 0x00000022001c7245 */ /* 0x000fe40000201000 */
[----:B------:R-:W-:Y:S01]  /*d6c0*/  IADD3 R35, R30, 0x1, RZ ;  /* 0x000000011e237810 */ /* 0x000fe20007ffe0ff */
[----:B------:R-:W-:Y:S02]  /*d6d0*/  FMUL.FTZ R24, R31, R198 ;  /* 0x000000c61f187220 */ /* 0x000fe40000410000 */
[----:B------:R-:W-:Y:S02]  /*d6e0*/  FFMA.FTZ R29, R28, R201, 1.1641532182693481445e-10 ;  /* 0x2f0000001c1d7423 */ /* 0x000fe400000100c9 */
[----:B------:R-:W-:Y:S01]  /*d6f0*/  FMUL.FTZ R28, R24, R199 ;  /* 0x000000c7181c7220 */ /* 0x000fe20000410000 */
[----:B------:R-:W-:-:S02]  /*d700*/  PRMT R24, R160, 0x7632, R24 ;  /* 0x00007632a0187816 */ /* 0x000fc40000000018 */
[----:B------:R-:W-:-:S03]  /*d710*/  FSETP.GTU.FTZ.AND P2, PT, R29, R200, PT ;  /* 0x000000c81d00720b */ /* 0x000fc60003f5c000 */
[----:B------:R-:W-:Y:S01]  /*d720*/  IMAD.U32 R61, R24, 0x10000, RZ ;  /* 0x00010000183d7824 */ /* 0x000fe200078e00ff */
        /* <DEDUP_REMOVED lines=14> */
.L_x_27740:
[----:B------:R-:W-:-:S07]  /*d810*/  MOV R34, R210 ;  /* 0x000000d200227202 */ /* 0x000fce0000000f00 */
.L_x_27741:
[----:B------:R-:W-:Y:S05]  /*d820*/  BSYNC B1 ;  /* 0x0000000000017941 */ /* 0x000fea0003800000 */
.L_x_27739:
        /* <DEDUP_REMOVED lines=16> */
.L_x_27745:
[----:B------:R-:W-:Y:S05]  /*d930*/  BSYNC B2 ;  /* 0x0000000000027941 */ /* 0x000fea0003800000 */
.L_x_27744:
        /* <DEDUP_REMOVED lines=43> */
.L_x_27743:
[----:B------:R-:W-:Y:S05]  /*dbf0*/  BSYNC B1 ;  /* 0x0000000000017941 */ /* 0x000fea0003800000 */
.L_x_27742:
        /* <DEDUP_REMOVED lines=24> */
.L_x_27747:
[----:B------:R-:W-:-:S07]  /*dd80*/  MOV R33, R210 ;  /* 0x000000d200217202 */ /* 0x000fce0000000f00 */
.L_x_27748:
[----:B------:R-:W-:Y:S05]  /*dd90*/  BSYNC B1 ;  /* 0x0000000000017941 */ /* 0x000fea0003800000 */
.L_x_27746:
        /* <DEDUP_REMOVED lines=16> */
.L_x_27752:
[----:B------:R-:W-:Y:S05]  /*dea0*/  BSYNC B2 ;  /* 0x0000000000027941 */ /* 0x000fea0003800000 */
.L_x_27751:
        /* <DEDUP_REMOVED lines=43> */
.L_x_27750:
[----:B------:R-:W-:Y:S05]  /*e160*/  BSYNC B1 ;  /* 0x0000000000017941 */ /* 0x000fea0003800000 */
.L_x_27749:
[----:B------:R-:W-:Y:S01]  /*e170*/  I2FP.F32.U32 R28, R33 ;  /* 0x00000021001c7245 */ /* 0x000fe20000201000 */
[----:B------:R-:W-:Y:S01]  /*e180*/  BSSY B1, `(.L_x_27753) ;  /* 0x0000017000017945 */ /* 0x000fe20003800000 */
[----:B------:R-:W-:Y:S02]  /*e190*/  SHF.L.U32 R29, R25, 0x10, RZ ;  /* 0x00000010191d7819 */ /* 0x000fe400000006ff */
[----:B------:R-:W-:Y:S01]  /*e1a0*/  ISETP.NE.AND P3, PT, R30, 0x1, PT ;  /* 0x000000011e00780c */ /* 0x000fe20003f65270 */
[----:B------:R-:W-:Y:S01]  /*e1b0*/  FFMA.FTZ R25, R28, R201, 1.1641532182693481445e-10 ;  /* 0x2f0000001c197423 */ /* 0x000fe200000100c9 */
[----:B------:R-:W-:Y:S01]  /*e1c0*/  IADD3 R31, R30, 0x1, RZ ;  /* 0x000000011e1f7810 */ /* 0x000fe20007ffe0ff */
[----:B------:R-:W-:-:S03]  /*e1d0*/  FMUL.FTZ R28, R29, R198 ;  /* 0x000000c61d1c7220 */ /* 0x000fc60000410000 */
[----:B------:R-:W-:Y:S01]  /*e1e0*/  FSETP.GTU.FTZ.AND P2, PT, R25, R200, PT ;  /* 0x000000c81900720b */ /* 0x000fe20003f5c000 */
[----:B------:R-:W-:Y:S01]  /*e1f0*/  FMUL.FTZ R28, R28, R199 ;  /* 0x000000c71c1c7220 */ /* 0x000fe20000410000 */
[----:B------:R-:W-:-:S04]  /*e200*/  PRMT R25, R161, 0x7632, R25 ;  /* 0x00007632a1197816 */ /* 0x000fc80000000019 */
[----:B------:R-:W-:Y:S01]  /*e210*/  FSEL R28, R28, RZ, !P2 ;  /* 0x000000ff1c1c7208 */ /* 0x000fe20005000000 */
[----:B------:R-:W-:-:S04]  /*e220*/  IMAD.U32 R25, R25, 0x10000, RZ ;  /* 0x0001000019197824 */ /* 0x000fc800078e00ff */
        /* <DEDUP_REMOVED lines=11> */
.L_x_27754:
[----:B------:R-:W-:-:S07]  /*e2e0*/  MOV R25, R210 ;  /* 0x000000d200197202 */ /* 0x000fce0000000f00 */
.L_x_27755:
[----:B------:R-:W-:Y:S05]  /*e2f0*/  BSYNC B1 ;  /* 0x0000000000017941 */ /* 0x000fea0003800000 */
.L_x_27753:
        /* <DEDUP_REMOVED lines=16> */
.L_x_27759:
[----:B------:R-:W-:Y:S05]  /*e400*/  BSYNC B2 ;  /* 0x0000000000027941 */ /* 0x000fea0003800000 */
.L_x_27758:
        /* <DEDUP_REMOVED lines=43> */
.L_x_27757:
[----:B------:R-:W-:Y:S05]  /*e6c0*/  BSYNC B1 ;  /* 0x0000000000017941 */ /* 0x000fea0003800000 */
.L_x_27756:
        /* <DEDUP_REMOVED lines=23> */
.L_x_27761:
[----:B------:R-:W-:-:S07]  /*e840*/  MOV R25, R210 ;  /* 0x000000d200197202 */ /* 0x000fce0000000f00 */
.L_x_27762:
[----:B------:R-:W-:Y:S05]  /*e850*/  BSYNC B1 ;  /* 0x0000000000017941 */ /* 0x000fea0003800000 */
.L_x_27760:
        /* <DEDUP_REMOVED lines=16> */
.L_x_27766:
[----:B------:R-:W-:Y:S05]  /*e960*/  BSYNC B2 ;  /* 0x0000000000027941 */ /* 0x000fea0003800000 */
.L_x_27765:
        /* <DEDUP_REMOVED lines=43> */
.L_x_27764:
[----:B------:R-:W-:Y:S05]  /*ec20*/  BSYNC B1 ;  /* 0x0000000000017941 */ /* 0x000fea0003800000 */
.L_x_27763:
        /* <DEDUP_REMOVED lines=9> */
[----:B------:R-:W-:Y:S01]  /*ecc0*/  IMAD.U32 R57, R28, 0x10000, RZ ;  /* 0x000100001c397824 */ /* 0x000fe200078e00ff */
[----:B------:R-:W-:-:S03]  /*ecd0*/  IADD3 R28, R30, 0x1, RZ ;  /* 0x000000011e1c7810 */ /* 0x000fc60007ffe0ff */
        /* <DEDUP_REMOVED lines=12> */
.L_x_27768:
[----:B------:R-:W-:-:S07]  /*eda0*/  MOV R25, R210 ;  /* 0x000000d200197202 */ /* 0x000fce0000000f00 */
.L_x_27769:
[----:B------:R-:W-:Y:S05]  /*edb0*/  BSYNC B1 ;  /* 0x0000000000017941 */ /* 0x000fea0003800000 */
.L_x_27767:
        /* <DEDUP_REMOVED lines=16> */
.L_x_27773:
[----:B------:R-:W-:Y:S05]  /*eec0*/  BSYNC B2 ;  /* 0x0000000000027941 */ /* 0x000fea0003800000 */
.L_x_27772:
        /* <DEDUP_REMOVED lines=43> */
.L_x_27771:
[----:B------:R-:W-:Y:S05]  /*f180*/  BSYNC B1 ;  /* 0x0000000000017941 */ /* 0x000fea0003800000 */
.L_x_27770:
[----:B------:R-:W-:Y:S01]  /*f190*/  I2FP.F32.U32 R26, R25 ;  /* 0x00000019001a7245 */ /* 0x000fe20000201000 */
[----:B------:R-:W-:Y:S01]  /*f1a0*/  BSSY B1, `(.L_x_27774) ;  /* 0x0000017000017945 */ /* 0x000fe20003800000 */
[C---:B------:R-:W-:Y:S02]  /*f1b0*/  SHF.L.U32 R29, R27.reuse, 0x10, RZ ;  /* 0x000000101b1d7819 */ /* 0x040fe400000006ff */
        /* <DEDUP_REMOVED lines=20> */
.L_x_27775:
[----:B------:R-:W-:-:S07]  /*f300*/  MOV R25, R210 ;  /* 0x000000d200197202 */ /* 0x000fce0000000f00 */
.L_x_27776:
[----:B------:R-:W-:Y:S05]  /*f310*/  BSYNC B1 ;  /* 0x0000000000017941 */ /* 0x000fea0003800000 */
.L_x_27774:
        /* <DEDUP_REMOVED lines=18> */
.L_x_27780:
[----:B------:R-:W-:Y:S05]  /*f440*/  BSYNC B2 ;  /* 0x0000000000027941 */ /* 0x000fea0003800000 */
.L_x_27779:
        /* <DEDUP_REMOVED lines=43> */
.L_x_27778:
[----:B------:R-:W-:Y:S05]  /*f700*/  BSYNC B1 ;  /* 0x0000000000017941 */ /* 0x000fea0003800000 */
.L_x_27777:
[----:B------:R-:W-:Y:S02]  /*f710*/  SEL R27, RZ, 0x10000, P5 ;  /* 0x00010000ff1b7807 */ /* 0x000fe40002800000 */
[----:B------:R-:W-:Y:S02]  /*f720*/  ISETP.NE.AND P5, PT, R24, RZ, PT ;  /* 0x000000ff1800720c */ /* 0x000fe40003fa5270 */
[----:B------:R-:W-:Y:S02]  /*f730*/  I2FP.F32.U32 R24, R25 ;  /* 0x0000001900187245 */ /* 0x000fe40000201000 */
[----:B------:R-:W-:Y:S02]  /*f740*/  SEL R26, RZ, 0x100, P4 ;  /* 0x00000100ff1a7807 */ /* 0x000fe40002000000 */
[----:B------:R-:W-:Y:S01]  /*f750*/  ISETP.NE.AND P4, PT, R32, RZ, PT ;  /* 0x000000ff2000720c */ /* 0x000fe20003f85270 */
[----:B------:R-:W-:Y:S01]  /*f760*/  FFMA.FTZ R25, R24, R201, 1.1641532182693481445e-10 ;  /* 0x2f00000018197423 */ /* 0x000fe200000100c9 */
[----:B------:R-:W-:-:S02]  /*f770*/  SEL R24, RZ, 0x1, P2 ;  /* 0x00000001ff187807 */ /* 0x000fc40001000000 */
[----:B------:R-:W-:Y:S02]  /*f780*/  SEL R28, RZ, 0x1, P5 ;  /* 0x00000001ff1c7807 */ /* 0x000fe40002800000 */
[----:B------:R-:W-:Y:S02]  /*f790*/  FSETP.GTU.FTZ.AND P2, PT, R25, R200, PT ;  /* 0x000000c81900720b */ /* 0x000fe40003f5c000 */
[----:B------:R-:W-:Y:S01]  /*f7a0*/  SHF.L.U32 R33, R33, 0x10, RZ ;  /* 0x0000001021217819 */ /* 0x000fe200000006ff */
[----:B------:R-:W-:Y:S01]  /*f7b0*/  IMAD.WIDE.U32 R28, R28, 0x100, RZ ;  /* 0x000001001c1c7825 */ /* 0x000fe200078e00ff */
[----:B------:R-:W-:Y:S02]  /*f7c0*/  SEL R25, RZ, 0x1000000, P2 ;  /* 0x01000000ff197807 */ /* 0x000fe40001000000 */
[----:B------:R-:W-:Y:S02]  /*f7d0*/  LOP3.LUT P6, RZ, R195, 0x8, RZ, 0xc0, !PT ;  /* 0x00000008c3ff7812 */ /* 0x000fe400078cc0ff */
[----:B------:R-:W-:Y:S01]  /*f7e0*/  LOP3.LUT R26, R26, R25, R27, 0xfe, !PT ;  /* 0x000000191a1a7212 */ /* 0x000fe200078efe1b */
[----:B------:R-:W-:Y:S01]  /*f7f0*/  IMAD.WIDE.U32 R24, R24, 0x1000000, RZ ;  /* 0x0100000018187825 */ /* 0x000fe200078e00ff */
[----:B------:R-:W-:-:S02]  /*f800*/  SEL R27, RZ, 0x1, P3 ;  /* 0x00000001ff1b7807 */ /* 0x000fc40001800000 */
[----:B------:R-:W-:Y:S02]  /*f810*/  IADD3 R203, R192, 0xa0, RZ ;  /* 0x000000a0c0cb7810 */ /* 0x000fe40007ffe0ff */
[----:B------:R-:W-:Y:S02]  /*f820*/  LOP3.LUT R25, R25, R26, R27, 0xfe, !PT ;  /* 0x0000001a19197212 */ /* 0x000fe400078efe1b */
[----:B------:R-:W-:-:S05]  /*f830*/  SEL R26, RZ, 0x1, P4 ;  /* 0x00000001ff1a7807 */ /* 0x000fca0002000000 */
[----:B------:R-:W-:-:S03]  /*f840*/  IMAD.WIDE.U32 R26, R26, 0x10000, RZ ;  /* 0x000100001a1a7825 */ /* 0x000fc600078e00ff */
[----:B------:R-:W-:Y:S01]  /*f850*/  LOP3.LUT R26, R28, R24, R26, 0xfe, !PT ;  /* 0x000000181c1a7212 */ /* 0x000fe200078efe1a */
[----:B------:R-:W-:Y:S01]  /*f860*/  FMUL.FTZ R24, R33, R198 ;  /* 0x000000c621187220 */ /* 0x000fe20000410000 */
[----:B------:R-:W-:Y:S02]  /*f870*/  LOP3.LUT R27, R29, R25, R27, 0xfe, !PT ;  /* 0x000000191d1b7212 */ /* 0x000fe400078efe1b */
[----:B------:R-:W-:Y:S01]  /*f880*/  PRMT R25, R163, 0x7632, R25 ;  /* 0x00007632a3197816 */ /* 0x000fe20000000019 */
[----:B------:R-:W-:Y:S01]  /*f890*/  FMUL.FTZ R24, R24, R199 ;  /* 0x000000c718187220 */ /* 0x000fe20000410000 */
[----:B------:R-:W-:-:S03]  /*f8a0*/  SEL R29, RZ, 0x1, P6 ;  /* 0x00000001ff1d7807 */ /* 0x000fc60003000000 */
[----:B------:R-:W-:Y:S01]  /*f8b0*/  IMAD.U32 R25, R25, 0x10000, RZ ;  /* 0x0001000019197824 */ /* 0x000fe200078e00ff */
[----:B------:R-:W-:Y:S02]  /*f8c0*/  FSEL R24, R24, RZ, !P2 ;  /* 0x000000ff18187208 */ /* 0x000fe40005000000 */
[----:B------:R-:W-:Y:S01]  /*f8d0*/  LOP3.LUT R26, R26, R29, RZ, 0xfc, !PT ;  /* 0x0000001d1a1a7212 */ /* 0x000fe200078efcff */
[----:B------:R-:W-:-:S04]  /*f8e0*/  IMAD.WIDE.U32 R28, R202, 0x8, R182 ;  /* 0x00000008ca1c7825 */ /* 0x000fc800078e00b6 */
[----:B------:R-:W-:Y:S01]  /*f8f0*/  FMUL.FTZ R59, R24, R25 ;  /* 0x00000019183b7220 */ /* 0x000fe20000410000 */
[----:B------:R-:W-:-:S04]  /*f900*/  IMAD.WIDE.U32 R24, R202, 0x20, R236 ;  /* 0x00000020ca187825 */ /* 0x000fc800078e00ec */
[----:B------:R-:W-:Y:S01]  /*f910*/  @P0 FADD.FTZ R59, R99, R59 ;  /* 0x0000003b633b0221 */ /* 0x000fe20000010000 */
[----:B------:R-:W-:Y:S04]  /*f920*/  STG.E.128 desc[UR4][R24.64], R60 ;  /* 0x0000003c18007986 */ /* 0x000fe8000c101d04 */
[----:B------:R0:W-:Y:S04]  /*f930*/  STG.E.128 desc[UR4][R24.64+0x10], R56 ;  /* 0x0000103818007986 */ /* 0x0001e8000c101d04 */
[----:B------:R1:W-:Y:S01]  /*f940*/  STG.E.64 desc[UR4][R28.64], R26 ;  /* 0x0000001a1c007986 */ /* 0x0003e2000c101b04 */
[----:B0-----:R-:W0:Y:S02]  /*f950*/  @P1 LDC.64 R24, c[0x0][0x230] ;  /* 0x00008c00ff181b82 */ /* 0x001e240000000a00 */
[----:B0-----:R-:W-:-:S05]  /*f960*/  @P1 IMAD.WIDE.U32 R24, R203, 0x20, R24 ;  /* 0x00000020cb181825 */ /* 0x001fca00078e0018 */
[----:B------:R-:W5:Y:S04]  /*f970*/  @P1 LDG.E.128 R100, desc[UR4][R24.64] ;  /* 0x0000000418641981 */ /* 0x000f68000c1e1d00 */
        /* <DEDUP_REMOVED lines=15> */
.L_x_27782:
[----:B------:R-:W-:-:S07]  /*fa70*/  IMAD.MOV.U32 R34, RZ, RZ, R210 ;  /* 0x000000ffff227224 */ /* 0x000fce00078e00d2 */
.L_x_27783:
[----:B------:R-:W-:Y:S05]  /*fa80*/  BSYNC B1 ;  /* 0x0000000000017941 */ /* 0x000fea0003800000 */
.L_x_27781:
        /* <DEDUP_REMOVED lines=16> */
.L_x_27787:
[----:B------:R-:W-:Y:S05]  /*fb90*/  BSYNC B2 ;  /* 0x0000000000027941 */ /* 0x000fea0003800000 */
.L_x_27786:
        /* <DEDUP_REMOVED lines=41> */
[----:B------:R-:W-:Y:S01]  /*fe30*/  IMAD.MOV.U32 R0, RZ, RZ, R28 ;  /* 0x000000ffff007224 */ /* 0x000fe200078e001c */
[----:B------:R-:W-:-:S07]  /*fe40*/  LOP3.LUT R2, R29, UR36, R30, 0x96, !PT ;  /* 0x000000241d027c12 */ /* 0x000fce000f8e961e */
.L_x_27785:
[----:B------:R-:W-:Y:S05]  /*fe50*/  BSYNC B1 ;  /* 0x0000000000017941 */ /* 0x000fea0003800000 */
.L_x_27784:
[----:B------:R-:W-:Y:S01]  /*fe60*/  I2FP.F32.U32 R28, R34 ;  /* 0x00000022001c7245 */ /* 0x000fe20000201000 */
[C---:B-----5:R-:W-:Y:S01]  /*fe70*/  IMAD.U32 R33, R24.reuse, 0x10000, RZ ;  /* 0x0001000018217824 */ /* 0x060fe200078e00ff */
[----:B------:R-:W-:Y:S01]  /*fe80*/  LOP3.LUT R195, R195, 0xfffffff7, RZ, 0xc0, !PT ;  /* 0xfffffff7c3c37812 */ /* 0x000fe200078ec0ff */
[----:B------:R-:W-:Y:S01]  /*fe90*/  BSSY B1, `(.L_x_27788) ;  /* 0x0000017000017945 */ /* 0x000fe20003800000 */
[----:B------:R-:W-:Y:S01]  /*fea0*/  PRMT R24, R24, 0x7632, R24 ;  /* 0x0000763218187816 */ /* 0x000fe20000000018 */
[----:B------:R-:W-:Y:S01]  /*feb0*/  FFMA.FTZ R29, R28, R201, 1.1641532182693481445e-10 ;  /* 0x2f0000001c1d7423 */ /* 0x000fe200000100c9 */
[----:B------:R-:W-:Y:S01]  /*fec0*/  FMUL.FTZ R28, R33, R198 ;  /* 0x000000c6211c7220 */ /* 0x000fe20000410000 */
[----:B------:R-:W-:-:S03]  /*fed0*/  VIADD R30, R31, 0x1 ;  /* 0x000000011f1e7836 */ /* 0x000fc60000000000 */
[----:B------:R-:W-:Y:S01]  /*fee0*/  FSETP.GTU.FTZ.AND P2, PT, R29, R200, PT ;  /* 0x000000c81d00720b */ /* 0x000fe20003f5c000 */
[----:B------:R-:W-:Y:S01]  /*fef0*/  FMUL.FTZ R28, R28, R199 ;  /* 0x000000c71c1c7220 */ /* 0x000fe20000410000 */
[----:B------:R-:W-:-:S04]  /*ff00*/  SHF.L.U32 R29, R156, 0x10, RZ ;  /* 0x000000109c1d7819 */ /* 0x000fc800000006ff */
        /* <DEDUP_REMOVED lines=14> */
.L_x_27789:
[----:B------:R-:W-:-:S07]  /*fff0*/  IMAD.MOV.U32 R34, RZ, RZ, R210 ;  /* 0x000000ffff227224 */ /* 0x000fce00078e00d2 */
.L_x_27790:
[----:B------:R-:W-:Y:S05]  /*10000*/  BSYNC B1 ;  /* 0x0000000000017941 */ /* 0x000fea0003800000 */
.L_x_27788:
        /* <DEDUP_REMOVED lines=16> */
.L_x_27794:
[----:B------:R-:W-:Y:S05]  /*10110*/  BSYNC B2 ;  /* 0x0000000000027941 */ /* 0x000fea0003800000 */
.L_x_27793:
        /* <DEDUP_REMOVED lines=43> */
.L_x_27792:
[----:B------:R-:W-:Y:S05]  /*103d0*/  BSYNC B1 ;  /* 0x0000000000017941 */ /* 0x000fea0003800000 */
.L_x_27791:
[----:B------:R-:W-:Y:S01]  /*103e0*/  I2FP.F32.U32 R28, R34 ;  /* 0x00000022001c7245 */ /* 0x000fe20000201000 */
[----:B------:R-:W-:Y:S01]  /*103f0*/  IMAD.U32 R31, R24, 0x10000, RZ ;  /* 0x00010000181f7824 */ /* 0x000fe200078e00ff */
[----:B------:R-:W-:Y:S01]  /*10400*/  LOP3.LUT R195, R195, 0xfffffffb, RZ, 0xc0, !PT ;  /* 0xfffffffbc3c37812 */ /* 0x000fe200078ec0ff */
[----:B------:R-:W-:Y:S02]  /*10410*/  BSSY B1, `(.L_x_27795) ;  /* 0x0000017000017945 */ /* 0x000fe40003800000 */
[----:B------:R-:W-:Y:S01]  /*10420*/  FFMA.FTZ R29, R28, R201, 1.1641532182693481445e-10 ;  /* 0x2f0000001c1d7423 */ /* 0x000fe200000100c9 */
[----:B------:R-:W-:Y:S01]  /*10430*/  FMUL.FTZ R24, R31, R198 ;  /* 0x000000c61f187220 */ /* 0x000fe20000410000 */
[----:B------:R-:W-:-:S03]  /*10440*/  PRMT R28, R156, 0x7632, R28 ;  /* 0x000076329c1c7816 */ /* 0x000fc6000000001c */
[----:B------:R-:W-:Y:S01]  /*10450*/  FSETP.GTU.FTZ.AND P2, PT, R29, R200, PT ;  /* 0x000000c81d00720b */ /* 0x000fe20003f5c000 */
[----:B------:R-:W-:Y:S01]  /*10460*/  FMUL.FTZ R24, R24, R199 ;  /* 0x000000c718187220 */ /* 0x000fe20000410000 */
[----:B------:R-:W-:Y:S01]  /*10470*/  SHF.L.U32 R53, R28, 0x10, RZ ;  /* 0x000000101c357819 */ /* 0x000fe200000006ff */
[----:B------:R-:W-:-:S03]  /*10480*/  VIADD R28, R30, 0x1 ;  /* 0x000000011e1c7836 */ /* 0x000fc60000000000 */
        /* <DEDUP_REMOVED lines=14> */
.L_x_27796:
[----:B------:R-:W-:-:S07]  /*10570*/  IMAD.MOV.U32 R24, RZ, RZ, R210 ;  /* 0x000000ffff187224 */ /* 0x000fce00078e00d2 */
.L_x_27797:
[----:B------:R-:W-:Y:S05]  /*10580*/  BSYNC B1 ;  /* 0x0000000000017941 */ /* 0x000fea0003800000 */
.L_x_27795:
        /* <DEDUP_REMOVED lines=16> */
.L_x_27801:
[----:B------:R-:W-:Y:S05]  /*10690*/  BSYNC B2 ;  /* 0x0000000000027941 */ /* 0x000fea0003800000 */
.L_x_27800:
        /* <DEDUP_REMOVED lines=43> */
.L_x_27799:
[----:B------:R-:W-:Y:S05]  /*10950*/  BSYNC B1 ;  /* 0x0000000000017941 */ /* 0x000fea0003800000 */
.L_x_27798:
[----:B------:R-:W-:Y:S01]  /*10960*/  I2FP.F32.U32 R24, R24 ;  /* 0x0000001800187245 */ /* 0x000fe20000201000 */
[----:B------:R-:W-:Y:S01]  /*10970*/  IMAD.U32 R31, R25, 0x10000, RZ ;  /* 0x00010000191f7824 */ /* 0x000fe200078e00ff */
[----:B------:R-:W-:Y:S01]  /*10980*/  LOP3.LUT R195, R195, 0xfffffffd, RZ, 0xc0, !PT ;  /* 0xfffffffdc3c37812 */ /* 0x000fe200078ec0ff */
[----:B------:R-:W-:Y:S01]  /*10990*/  BSSY B1, `(.L_x_27802) ;  /* 0x0000017000017945 */ /* 0x000fe20003800000 */
[----:B------:R-:W-:Y:S01]  /*109a0*/  PRMT R32, R25, 0x7632, R32 ;  /* 0x0000763219207816 */ /* 0x000fe20000000020 */
[----:B------:R-:W-:Y:S01]  /*109b0*/  FFMA.FTZ R29, R24, R201, 1.1641532182693481445e-10 ;  /* 0x2f000000181d7423 */ /* 0x000fe200000100c9 */
[----:B------:R-:W-:-:S04]  /*109c0*/  FMUL.FTZ R24, R31, R198 ;  /* 0x000000c61f187220 */ /* 0x000fc80000410000 */
[----:B------:R-:W-:Y:S01]  /*109d0*/  FSETP.GTU.FTZ.AND P2, PT, R29, R200, PT ;  /* 0x000000c81d00720b */ /* 0x000fe20003f5c000 */
[----:B------:R-:W-:Y:S01]  /*109e0*/  FMUL.FTZ R24, R24, R199 ;  /* 0x000000c718187220 */ /* 0x000fe20000410000 */
[----:B------:R-:W-:-:S04]  /*109f0*/  SHF.L.U32 R29, R157, 0x10, RZ ;  /* 0x000000109d1d7819 */ /* 0x000fc800000006ff */
[----:B------:R-:W-:-:S05]  /*10a00*/  FSEL R24, R24, RZ, !P2 ;  /* 0x000000ff18187208 */ /* 0x000fca0005000000 */
[----:B------:R-:W-:Y:S01]  /*10a10*/  FMUL.FTZ R54, R24, R29 ;  /* 0x0000001d18367220 */ /* 0x000fe20000410000 */
[C---:B------:R-:W-:Y:S01]  /*10a20*/  VIADD R29, R28.reuse, 0x1 ;  /* 0x000000011c1d7836 */ /* 0x040fe20000000000 */
        /* <DEDUP_REMOVED lines=12> */
.L_x_27803:
[----:B------:R-:W-:-:S07]  /*10af0*/  IMAD.MOV.U32 R33, RZ, RZ, R210 ;  /* 0x000000ffff217224 */ /* 0x000fce00078e00d2 */
.L_x_27804:
[----:B------:R-:W-:Y:S05]  /*10b00*/  BSYNC B1 ;  /* 0x0000000000017941 */ /* 0x000fea0003800000 */
.L_x_27802:
        /* <DEDUP_REMOVED lines=16> */
.L_x_27808:
[----:B------:R-:W-:Y:S05]  /*10c10*/  BSYNC B2 ;  /* 0x0000000000027941 */ /* 0x000fea0003800000 */
.L_x_27807:
        /* <DEDUP_REMOVED lines=43> */
.L_x_27806:
[----:B------:R-:W-:Y:S05]  /*10ed0*/  BSYNC B1 ;  /* 0x0000000000017941 */ /* 0x000fea0003800000 */
.L_x_27805:
        /* <DEDUP_REMOVED lines=23> */
.L_x_27810:
[----:B------:R-:W-:-:S07]  /*11050*/  IMAD.MOV.U32 R32, RZ, RZ, R210 ;  /* 0x000000ffff207224 */ /* 0x000fce00078e00d2 */
.L_x_27811:
[----:B------:R-:W-:Y:S05]  /*11060*/  BSYNC B1 ;  /* 0x0000000000017941 */ /* 0x000fea0003800000 */
.L_x_27809:
        /* <DEDUP_REMOVED lines=16> */
.L_x_27815:
[----:B------:R-:W-:Y:S05]  /*11170*/  BSYNC B2 ;  /* 0x0000000000027941 */ /* 0x000fea0003800000 */
.L_x_27814:
        /* <DEDUP_REMOVED lines=43> */
.L_x_27813:
[----:B------:R-:W-:Y:S05]  /*11430*/  BSYNC B1 ;  /* 0x0000000000017941 */ /* 0x000fea0003800000 */
.L_x_27812:
        /* <DEDUP_REMOVED lines=23> */
.L_x_27817:
[----:B------:R-:W-:-:S07]  /*115b0*/  IMAD.MOV.U32 R32, RZ, RZ, R210 ;  /* 0x000000ffff207224 */ /* 0x000fce00078e00d2 */
.L_x_27818:
[----:B------:R-:W-:Y:S05]  /*115c0*/  BSYNC B1 ;  /* 0x0000000000017941 */ /* 0x000fea0003800000 */
.L_x_27816:
        /* <DEDUP_REMOVED lines=16> */
.L_x_27822:
[----:B------:R-:W-:Y:S05]  /*116d0*/  BSYNC B2 ;  /* 0x0000000000027941 */ /* 0x000fea0003800000 */
.L_x_27821:
        /* <DEDUP_REMOVED lines=41> */
[----:B------:R-:W-:Y:S01]  /*11970*/  IMAD.MOV.U32 R0, RZ, RZ, R24 ;  /* 0x000000ffff007224 */ /* 0x000fe200078e0018 */
[----:B------:R-:W-:-:S07]  /*11980*/  LOP3.LUT R2, R25, UR36, R30, 0x96, !PT ;  /* 0x0000002419027c12 */ /* 0x000fce000f8e961e */
.L_x_27820:
[----:B------:R-:W-:Y:S05]  /*11990*/  BSYNC B1 ;  /* 0x0000000000017941 */ /* 0x000fea0003800000 */
.L_x_27819:
[----:B------:R-:W-:Y:S01]  /*119a0*/  I2FP.F32.U32 R24, R32 ;  /* 0x0000002000187245 */ /* 0x000fe20000201000 */
[----:B------:R-:W-:Y:S01]  /*119b0*/  IMAD.U32 R29, R26, 0x10000, RZ ;  /* 0x000100001a1d7824 */ /* 0x000fe200078e00ff */
[----:B------:R-:W-:Y:S01]  /*119c0*/  ISETP.NE.AND P5, PT, R28, 0x1, PT ;  /* 0x000000011c00780c */ /* 0x000fe20003fa5270 */
[----:B------:R-:W-:Y:S01]  /*119d0*/  BSSY B1, `(.L_x_27823) ;  /* 0x0000015000017945 */ /* 0x000fe20003800000 */
[----:B------:R-:W-:Y:S01]  /*119e0*/  PRMT R26, R158, 0x7632, R26 ;  /* 0x000076329e1a7816 */ /* 0x000fe2000000001a */
[----:B------:R-:W-:Y:S01]  /*119f0*/  FFMA.FTZ R25, R24, R201, 1.1641532182693481445e-10 ;  /* 0x2f00000018197423 */ /* 0x000fe200000100c9 */
[----:B------:R-:W-:Y:S02]  /*11a00*/  FMUL.FTZ R24, R29, R198 ;  /* 0x000000c61d187220 */ /* 0x000fe40000410000 */
[----:B------:R-:W-:Y:S02]  /*11a10*/  SHF.L.U32 R49, R26, 0x10, RZ ;  /* 0x000000101a317819 */ /* 0x000fe400000006ff */
[----:B------:R-:W-:Y:S01]  /*11a20*/  FMUL.FTZ R24, R24, R199 ;  /* 0x000000c718187220 */ /* 0x000fe20000410000 */
[----:B------:R-:W-:-:S04]  /*11a30*/  FSETP.GTU.FTZ.AND P4, PT, R25, R200, PT ;  /* 0x000000c81900720b */ /* 0x000fc80003f9c000 */
        /* <DEDUP_REMOVED lines=13> */
.L_x_27824:
[----:B------:R-:W-:-:S07]  /*11b10*/  IMAD.MOV.U32 R26, RZ, RZ, R210 ;  /* 0x000000ffff1a7224 */ /* 0x000fce00078e00d2 */
.L_x_27825:
[----:B------:R-:W-:Y:S05]  /*11b20*/  BSYNC B1 ;  /* 0x0000000000017941 */ /* 0x000fea0003800000 */
.L_x_27823:
        /* <DEDUP_REMOVED lines=16> */
.L_x_27829:
[----:B------:R-:W-:Y:S05]  /*11c30*/  BSYNC B2 ;  /* 0x0000000000027941 */ /* 0x000fea0003800000 */
.L_x_27828:
        /* <DEDUP_REMOVED lines=43> */
.L_x_27827:
[----:B------:R-:W-:Y:S05]  /*11ef0*/  BSYNC B1 ;  /* 0x0000000000017941 */ /* 0x000fea0003800000 */
.L_x_27826:
        /* <DEDUP_REMOVED lines=23> */
.L_x_27831:
[----:B------:R-:W-:-:S07]  /*12070*/  IMAD.MOV.U32 R31, RZ, RZ, R210 ;  /* 0x000000ffff1f7224 */ /* 0x000fce00078e00d2 */
.L_x_27832:
[----:B------:R-:W-:Y:S05]  /*12080*/  BSYNC B1 ;  /* 0x0000000000017941 */ /* 0x000fea0003800000 */
.L_x_27830:
        /* <DEDUP_REMOVED lines=18> */
.L_x_27836:
[----:B------:R-:W-:Y:S05]  /*121b0*/  BSYNC B2 ;  /* 0x0000000000027941 */ /* 0x000fea0003800000 */
.L_x_27835:
        /* <DEDUP_REMOVED lines=43> */
.L_x_27834:
[----:B------:R-:W-:Y:S05]  /*12470*/  BSYNC B1 ;  /* 0x0000000000017941 */ /* 0x000fea0003800000 */
.L_x_27833:
[----:B------:R-:W-:Y:S01]  /*12480*/  I2FP.F32.U32 R26, R31 ;  /* 0x0000001f001a7245 */ /* 0x000fe20000201000 */
[----:B------:R-:W-:Y:S01]  /*12490*/  VIADD R204, R192, 0xc0 ;  /* 0x000000c0c0cc7836 */ /* 0x000fe20000000000 */
[----:B------:R-:W-:Y:S02]  /*124a0*/  SEL R24, RZ, 0x10000, P5 ;  /* 0x00010000ff187807 */ /* 0x000fe40002800000 */
[----:B------:R-:W-:Y:S01]  /*124b0*/  SEL R25, RZ, 0x100, P4 ;  /* 0x00000100ff197807 */ /* 0x000fe20002000000 */
[----:B------:R-:W-:Y:S01]  /*124c0*/  FFMA.FTZ R27, R26, R201, 1.1641532182693481445e-10 ;  /* 0x2f0000001a1b7423 */ /* 0x000fe200000100c9 */
[----:B------:R-:W-:Y:S02]  /*124d0*/  SEL R26, RZ, 0x1, P2 ;  /* 0x00000001ff1a7807 */ /* 0x000fe40001000000 */
[----:B------:R-:W-:Y:S02]  /*124e0*/  LOP3.LUT P5, RZ, R195, 0x4, RZ, 0xc0, !PT ;  /* 0x00000004c3ff7812 */ /* 0x000fe400078ac0ff */
[----:B------:R-:W-:-:S02]  /*124f0*/  FSETP.GTU.FTZ.AND P2, PT, R27, R200, PT ;  /* 0x000000c81b00720b */ /* 0x000fc40003f5c000 */
[----:B------:R-:W-:Y:S02]  /*12500*/  LOP3.LUT P4, RZ, R195, 0x2, RZ, 0xc0, !PT ;  /* 0x00000002c3ff7812 */ /* 0x000fe4000788c0ff */
[----:B------:R-:W-:Y:S02]  /*12510*/  SEL R27, RZ, 0x1000000, P2 ;  /* 0x01000000ff1b7807 */ /* 0x000fe40001000000 */
[----:B------:R-:W-:Y:S02]  /*12520*/  SEL R28, RZ, 0x1, P5 ;  /* 0x00000001ff1c7807 */ /* 0x000fe40002800000 */
[----:B------:R-:W-:Y:S01]  /*12530*/  LOP3.LUT R27, R25, R27, R24, 0xfe, !PT ;  /* 0x0000001b191b7212 */ /* 0x000fe200078efe18 */
[----:B------:R-:W-:Y:S01]  /*12540*/  IMAD.WIDE.U32 R24, R26, 0x1000000, RZ ;  /* 0x010000001a187825 */ /* 0x000fe200078e00ff */
[----:B------:R-:W-:Y:S02]  /*12550*/  SEL R26, RZ, 0x1, P3 ;  /* 0x00000001ff1a7807 */ /* 0x000fe40001800000 */
[----:B------:R-:W-:Y:S01]  /*12560*/  PRMT R51, R159, 0x7632, R51 ;  /* 0x000076329f337816 */ /* 0x000fe20000000033 */
[----:B------:R-:W-:Y:S01]  /*12570*/  IMAD.WIDE.U32 R28, R28, 0x100, RZ ;  /* 0x000001001c1c7825 */ /* 0x000fe200078e00ff */
[----:B------:R-:W-:-:S02]  /*12580*/  LOP3.LUT R25, R25, R27, R26, 0xfe, !PT ;  /* 0x0000001b19197212 */ /* 0x000fc400078efe1a */
[----:B------:R-:W-:Y:S02]  /*12590*/  SEL R26, RZ, 0x1, P4 ;  /* 0x00000001ff1a7807 */ /* 0x000fe40002000000 */
[----:B------:R-:W-:Y:S02]  /*125a0*/  SHF.L.U32 R51, R51, 0x10, RZ ;  /* 0x0000001033337819 */ /* 0x000fe400000006ff */
[----:B------:R-:W-:Y:S01]  /*125b0*/  LOP3.LUT P6, RZ, R195, 0x8, RZ, 0xc0, !PT ;  /* 0x00000008c3ff7812 */ /* 0x000fe200078cc0ff */
[----:B------:R-:W-:-:S05]  /*125c0*/  IMAD.WIDE.U32 R26, R26, 0x10000, RZ ;  /* 0x000100001a1a7825 */ /* 0x000fca00078e00ff */
[----:B------:R-:W-:Y:S01]  /*125d0*/  LOP3.LUT R27, R29, R25, R27, 0xfe, !PT ;  /* 0x000000191d1b7212 */ /* 0x000fe200078efe1b */
[----:B------:R-:W-:Y:S01]  /*125e0*/  IMAD.U32 R25, R30, 0x10000, RZ ;  /* 0x000100001e197824 */ /* 0x000fe200078e00ff */
[----:B------:R-:W-:Y:S02]  /*125f0*/  LOP3.LUT R26, R28, R24, R26, 0xfe, !PT ;  /* 0x000000181c1a7212 */ /* 0x000fe400078efe1a */
[----:B------:R-:W-:Y:S01]  /*12600*/  SEL R28, RZ, 0x1, P6 ;  /* 0x00000001ff1c7807 */ /* 0x000fe20003000000 */
[----:B------:R-:W-:-:S03]  /*12610*/  FMUL.FTZ R24, R25, R198 ;  /* 0x000000c619187220 */ /* 0x000fc60000410000 */
[----:B------:R-:W-:Y:S01]  /*12620*/  LOP3.LUT R26, R26, R28, RZ, 0xfc, !PT ;  /* 0x0000001c1a1a7212 */ /* 0x000fe200078efcff */
[----:B------:R-:W-:Y:S01]  /*12630*/  FMUL.FTZ R24, R24, R199 ;  /* 0x000000c718187220 */ /* 0x000fe20000410000 */
[----:B------:R-:W-:-:S04]  /*12640*/  IMAD.WIDE.U32 R28, R203, 0x8, R182 ;  /* 0x00000008cb1c7825 */ /* 0x000fc800078e00b6 */
[----:B------:R-:W-:-:S05]  /*12650*/  FSEL R24, R24, RZ, !P2 ;  /* 0x000000ff18187208 */ /* 0x000fca0005000000 */
        /* <DEDUP_REMOVED lines=24> */
.L_x_27838:
[----:B------:R-:W-:-:S07]  /*127e0*/  MOV R34, R210 ;  /* 0x000000d200227202 */ /* 0x000fce0000000f00 */
.L_x_27839:
[----:B------:R-:W-:Y:S05]  /*127f0*/  BSYNC B1 ;  /* 0x0000000000017941 */ /* 0x000fea0003800000 */
.L_x_27837:
        /* <DEDUP_REMOVED lines=16> */
.L_x_27843:
[----:B------:R-:W-:Y:S05]  /*12900*/  BSYNC B2 ;  /* 0x0000000000027941 */ /* 0x000fea0003800000 */
.L_x_27842:
        /* <DEDUP_REMOVED lines=41> */
[----:B------:R-:W-:Y:S02]  /*12ba0*/  LOP3.LUT R2, R31, UR36, R32, 0x96, !PT ;  /* 0x000000241f027c12 */ /* 0x000fe4000f8e9620 */
[----:B------:R-:W-:-:S07]  /*12bb0*/  MOV R0, R30 ;  /* 0x0000001e00007202 */ /* 0x000fce0000000f00 */
.L_x_27841:
[----:B------:R-:W-:Y:S05]  /*12bc0*/  BSYNC B1 ;  /* 0x0000000000017941 */ /* 0x000fea0003800000 */
.L_x_27840:
        /* <DEDUP_REMOVED lines=10> */
[----:B------:R-:W-:Y:S01]  /*12c70*/  FSEL R44, R29, RZ, !P2 ;  /* 0x000000ff1d2c7208 */ /* 0x000fe20005000000 */
[----:B------:R-:W-:Y:S01]  /*12c80*/  IMAD.U32 R29, R152, 0x10000, RZ ;  /* 0x00010000981d7824 */ /* 0x000fe200078e00ff */
        /* <DEDUP_REMOVED lines=13> */
.L_x_27845:
[----:B------:R-:W-:-:S07]  /*12d60*/  MOV R34, R210 ;  /* 0x000000d200227202 */ /* 0x000fce0000000f00 */
.L_x_27846:
[----:B------:R-:W-:Y:S05]  /*12d70*/  BSYNC B1 ;  /* 0x0000000000017941 */ /* 0x000fea0003800000 */
.L_x_27844:
        /* <DEDUP_REMOVED lines=16> */
.L_x_27850:
[----:B------:R-:W-:Y:S05]  /*12e80*/  BSYNC B2 ;  /* 0x0000000000027941 */ /* 0x000fea0003800000 */
.L_x_27849:
        /* <DEDUP_REMOVED lines=43> */
.L_x_27848:
[----:B------:R-:W-:Y:S05]  /*13140*/  BSYNC B1 ;  /* 0x0000000000017941 */ /* 0x000fea0003800000 */
.L_x_27847:
[----:B------:R-:W-:Y:S01]  /*13150*/  I2FP.F32.U32 R28, R34 ;  /* 0x00000022001c7245 */ /* 0x000fe20000201000 */
[----:B------:R-:W-:Y:S01]  /*13160*/  BSSY B1, `(.L_x_27851) ;  /* 0x0000019000017945 */ /* 0x000fe20003800000 */
[----:B------:R-:W-:Y:S02]  /*13170*/  SHF.L.U32 R24, R24, 0x10, RZ ;  /* 0x0000001018187819 */ /* 0x000fe400000006ff */
[----:B------:R-:W-:Y:S01]  /*13180*/  LOP3.LUT R195, R195, 0xfffffffb, RZ, 0xc0, !PT ;  /* 0xfffffffbc3c37812 */ /* 0x000fe200078ec0ff */
        /* <DEDUP_REMOVED lines=21> */
.L_x_27852:
[----:B------:R-:W-:-:S07]  /*132e0*/  MOV R24, R210 ;  /* 0x000000d200187202 */ /* 0x000fce0000000f00 */
.L_x_27853:
[----:B------:R-:W-:Y:S05]  /*132f0*/  BSYNC B1 ;  /* 0x0000000000017941 */ /* 0x000fea0003800000 */
.L_x_27851:
        /* <DEDUP_REMOVED lines=16> */
.L_x_27857:
[----:B------:R-:W-:Y:S05]  /*13400*/  BSYNC B2 ;  /* 0x0000000000027941 */ /* 0x000fea0003800000 */
.L_x_27856:
        /* <DEDUP_REMOVED lines=43> */
.L_x_27855:
[----:B------:R-:W-:Y:S05]  /*136c0*/  BSYNC B1 ;  /* 0x0000000000017941 */ /* 0x000fea0003800000 */
.L_x_27854:
[----:B------:R-:W-:Y:S01]  /*136d0*/  I2FP.F32.U32 R24, R24 ;  /* 0x0000001800187245 */ /* 0x000fe20000201000 */
[----:B------:R-:W-:Y:S01]  /*136e0*/  BSSY B1, `(.L_x_27858) ;  /* 0x0000019000017945 */ /* 0x000fe20003800000 */
[----:B------:R-:W-:Y:S02]  /*136f0*/  LOP3.LUT R195, R195, 0xfffffffd, RZ, 0xc0, !PT ;  /* 0xfffffffdc3c37812 */ /* 0x000fe400078ec0ff */
[----:B------:R-:W-:Y:S01]  /*13700*/  PRMT R32, R25, 0x7632, R32 ;  /* 0x0000763219207816 */ /* 0x000fe20000000020 */
[----:B------:R-:W-:-:S05]  /*13710*/  FFMA.FTZ R24, R24, R201, 1.1641532182693481445e-10 ;  /* 0x2f00000018187423 */ /* 0x000fca00000100c9 */
[----:B------:R-:W-:Y:S02]  /*13720*/  FSETP.GTU.FTZ.AND P2, PT, R24, R200, PT ;  /* 0x000000c81800720b */ /* 0x000fe40003f5c000 */
[----:B------:R-:W-:Y:S02]  /*13730*/  SHF.L.U32 R24, R25, 0x10, RZ ;  /* 0x0000001019187819 */ /* 0x000fe400000006ff */
[----:B------:R-:W-:-:S03]  /*13740*/  IADD3 R25, R28, 0x1, RZ ;  /* 0x000000011c197810 */ /* 0x000fc60007ffe0ff */
[----:B------:R-:W-:-:S04]  /*13750*/  FMUL.FTZ R24, R24, R198 ;  /* 0x000000c618187220 */ /* 0x000fc80000410000 */
[----:B------:R-:W-:Y:S02]  /*13760*/  FMUL.FTZ R24, R24, R199 ;  /* 0x000000c718187220 */ /* 0x000fe40000410000 */
[----:B------:R-:W-:-:S03]  /*13770*/  @P2 LOP3.LUT R195, R195, 0x2, RZ, 0xfc, !PT ;  /* 0x00000002c3c32812 */ /* 0x000fc600078efcff */
[----:B------:R-:W-:Y:S01]  /*13780*/  FSEL R46, R24, RZ, !P2 ;  /* 0x000000ff182e7208 */ /* 0x000fe20005000000 */
[----:B------:R-:W-:Y:S01]  /*13790*/  IMAD.U32 R24, R153, 0x10000, RZ ;  /* 0x0001000099187824 */ /* 0x000fe200078e00ff */
        /* <DEDUP_REMOVED lines=12> */
.L_x_27859:
[----:B------:R-:W-:-:S07]  /*13860*/  MOV R33, R210 ;  /* 0x000000d200217202 */ /* 0x000fce0000000f00 */
.L_x_27860:
[----:B------:R-:W-:Y:S05]  /*13870*/  BSYNC B1 ;  /* 0x0000000000017941 */ /* 0x000fea0003800000 */
.L_x_27858:
        /* <DEDUP_REMOVED lines=16> */
.L_x_27864:
[----:B------:R-:W-:Y:S05]  /*13980*/  BSYNC B2 ;  /* 0x0000000000027941 */ /* 0x000fea0003800000 */
.L_x_27863:
        /* <DEDUP_REMOVED lines=43> */
.L_x_27862:
[----:B------:R-:W-:Y:S05]  /*13c40*/  BSYNC B1 ;  /* 0x0000000000017941 */ /* 0x000fea0003800000 */
.L_x_27861:
[----:B------:R-:W-:Y:S01]  /*13c50*/  I2FP.F32.U32 R24, R33 ;  /* 0x0000002100187245 */ /* 0x000fe20000201000 */
[----:B------:R-:W-:Y:S01]  /*13c60*/  BSSY B1, `(.L_x_27865) ;  /* 0x0000017000017945 */ /* 0x000fe20003800000 */
[----:B------:R-:W-:Y:S02]  /*13c70*/  SHF.L.U32 R32, R32, 0x10, RZ ;  /* 0x0000001020207819 */ /* 0x000fe400000006ff */
[----:B------:R-:W-:Y:S01]  /*13c80*/  ISETP.NE.AND P3, PT, R25, 0x1, PT ;  /* 0x000000011900780c */ /* 0x000fe20003f65270 */
[----:B------:R-:W-:Y:S01]  /*13c90*/  FFMA.FTZ R24, R24, R201, 1.1641532182693481445e-10 ;  /* 0x2f00000018187423 */ /* 0x000fe200000100c9 */
[----:B------:R-:W-:-:S04]  /*13ca0*/  PRMT R28, R153, 0x7632, R28 ;  /* 0x00007632991c7816 */ /* 0x000fc8000000001c */
[----:B------:R-:W-:Y:S01]  /*13cb0*/  FSETP.GTU.FTZ.AND P2, PT, R24, R200, PT ;  /* 0x000000c81800720b */ /* 0x000fe20003f5c000 */
[----:B------:R-:W-:Y:S01]  /*13cc0*/  FMUL.FTZ R24, R32, R198 ;  /* 0x000000c620187220 */ /* 0x000fe20000410000 */
[----:B------:R-:W-:-:S03]  /*13cd0*/  IMAD.U32 R28, R28, 0x10000, RZ ;  /* 0x000100001c1c7824 */ /* 0x000fc600078e00ff */
[----:B------:R-:W-:-:S05]  /*13ce0*/  FMUL.FTZ R24, R24, R199 ;  /* 0x000000c718187220 */ /* 0x000fca0000410000 */
        /* <DEDUP_REMOVED lines=13> */
.L_x_27866:
[----:B------:R-:W-:-:S07]  /*13dc0*/  MOV R32, R210 ;  /* 0x000000d200207202 */ /* 0x000fce0000000f00 */
.L_x_27867:
[----:B------:R-:W-:Y:S05]  /*13dd0*/  BSYNC B1 ;  /* 0x0000000000017941 */ /* 0x000fea0003800000 */
.L_x_27865:
        /* <DEDUP_REMOVED lines=16> */
.L_x_27871:
[----:B------:R-:W-:Y:S05]  /*13ee0*/  BSYNC B2 ;  /* 0x0000000000027941 */ /* 0x000fea0003800000 */
.L_x_27870:
        /* <DEDUP_REMOVED lines=43> */
.L_x_27869:
[----:B------:R-:W-:Y:S05]  /*141a0*/  BSYNC B1 ;  /* 0x0000000000017941 */ /* 0x000fea0003800000 */
.L_x_27868:
        /* <DEDUP_REMOVED lines=23> */
.L_x_27873:
[----:B------:R-:W-:-:S07]  /*14320*/  MOV R32, R210 ;  /* 0x000000d200207202 */ /* 0x000fce0000000f00 */
.L_x_27874:
[----:B------:R-:W-:Y:S05]  /*14330*/  BSYNC B1 ;  /* 0x0000000000017941 */ /* 0x000fea0003800000 */
.L_x_27872:
        /* <DEDUP_REMOVED lines=16> */
.L_x_27878:
[----:B------:R-:W-:Y:S05]  /*14440*/  BSYNC B2 ;  /* 0x0000000000027941 */ /* 0x000fea0003800000 */
.L_x_27877:
        /* <DEDUP_REMOVED lines=43> */
.L_x_27876:
[----:B------:R-:W-:Y:S05]  /*14700*/  BSYNC B1 ;  /* 0x0000000000017941 */ /* 0x000fea0003800000 */
.L_x_27875:
        /* <DEDUP_REMOVED lines=23> */
.L_x_27880:
[----:B------:R-:W-:-:S07]  /*14880*/  MOV R26, R210 ;  /* 0x000000d2001a7202 */ /* 0x000fce0000000f00 */
.L_x_27881:
[----:B------:R-:W-:Y:S05]  /*14890*/  BSYNC B1 ;  /* 0x0000000000017941 */ /* 0x000fea0003800000 */
.L_x_27879:
        /* <DEDUP_REMOVED lines=16> */
.L_x_27885:
[----:B------:R-:W-:Y:S05]  /*149a0*/  BSYNC B2 ;  /* 0x0000000000027941 */ /* 0x000fea0003800000 */
.L_x_27884:
        /* <DEDUP_REMOVED lines=43> */
.L_x_27883:
[----:B------:R-:W-:Y:S05]  /*14c60*/  BSYNC B1 ;  /* 0x0000000000017941 */ /* 0x000fea0003800000 */
.L_x_27882:
        /* <DEDUP_REMOVED lines=23> */
.L_x_27887:
[----:B------:R-:W-:-:S07]  /*14de0*/  MOV R31, R210 ;  /* 0x000000d2001f7202 */ /* 0x000fce0000000f00 */
.L_x_27888:
[----:B------:R-:W-:Y:S05]  /*14df0*/  BSYNC B1 ;  /* 0x0000000000017941 */ /* 0x000fea0003800000 */
.L_x_27886:
        /* <DEDUP_REMOVED lines=19> */
.L_x_27892:
[----:B------:R-:W-:Y:S05]  /*14f30*/  BSYNC B2 ;  /* 0x0000000000027941 */ /* 0x000fea0003800000 */
.L_x_27891:
        /* <DEDUP_REMOVED lines=43> */
.L_x_27890:
[----:B------:R-:W-:Y:S05]  /*151f0*/  BSYNC B1 ;  /* 0x0000000000017941 */ /* 0x000fea0003800000 */
.L_x_27889:
[----:B------:R-:W-:Y:S02]  /*15200*/  I2FP.F32.U32 R27, R31 ;  /* 0x0000001f001b7245 */ /* 0x000fe40000201000 */
        /* <DEDUP_REMOVED lines=12> */
[----:B------:R-:W-:Y:S01]  /*152d0*/  SHF.L.U32 R30, R30, 0x10, RZ ;  /* 0x000000101e1e7819 */ /* 0x000fe200000006ff */
[----:B------:R-:W-:Y:S01]  /*152e0*/  IMAD.WIDE.U32 R28, R28, 0x100, RZ ;  /* 0x000001001c1c7825 */ /* 0x000fe200078e00ff */
[----:B------:R-:W-:-:S02]  /*152f0*/  LOP3.LUT R25, R25, R27, R26, 0xfe, !PT ;  /* 0x0000001b19197212 */ /* 0x000fc400078efe1a */
[----:B------:R-:W-:Y:S02]  /*15300*/  SEL R26, RZ, 0x1, P4 ;  /* 0x00000001ff1a7807 */ /* 0x000fe40002000000 */
[----:B------:R-:W-:Y:S02]  /*15310*/  PRMT R43, R155, 0x7632, R43 ;  /* 0x000076329b2b7816 */ /* 0x000fe4000000002b */
[----:B------:R-:W-:Y:S01]  /*15320*/  LOP3.LUT P6, RZ, R195, 0x8, RZ, 0xc0, !PT ;  /* 0x00000008c3ff7812 */ /* 0x000fe200078cc0ff */
[----:B------:R-:W-:Y:S01]  /*15330*/  IMAD.WIDE.U32 R26, R26, 0x10000, RZ ;  /* 0x000100001a1a7825 */ /* 0x000fe200078e00ff */
[----:B------:R-:W-:-:S03]  /*15340*/  IADD3 R205, R192, 0xe0, RZ ;  /* 0x000000e0c0cd7810 */ /* 0x000fc60007ffe0ff */
[----:B------:R-:W-:Y:S01]  /*15350*/  IMAD.U32 R43, R43, 0x10000, RZ ;  /* 0x000100002b2b7824 */ /* 0x000fe200078e00ff */
[----:B------:R-:W-:Y:S01]  /*15360*/  LOP3.LUT R26, R28, R24, R26, 0xfe, !PT ;  /* 0x000000181c1a7212 */ /* 0x000fe200078efe1a */
[----:B------:R-:W-:Y:S01]  /*15370*/  FMUL.FTZ R24, R30, R198 ;  /* 0x000000c61e187220 */ /* 0x000fe20000410000 */
[----:B------:R-:W-:Y:S02]  /*15380*/  LOP3.LUT R27, R29, R25, R27, 0xfe, !PT ;  /* 0x000000191d1b7212 */ /* 0x000fe400078efe1b */
[----:B------:R-:W-:Y:S01]  /*15390*/  SEL R28, RZ, 0x1, P6 ;  /* 0x00000001ff1c7807 */ /* 0x000fe20003000000 */
[----:B------:R-:W-:-:S03]  /*153a0*/  FMUL.FTZ R24, R24, R199 ;  /* 0x000000c718187220 */ /* 0x000fc60000410000 */
[----:B------:R-:W-:Y:S01]  /*153b0*/  LOP3.LUT R26, R26, R28, RZ, 0xfc, !PT ;  /* 0x0000001c1a1a7212 */ /* 0x000fe200078efcff */
[----:B------:R-:W-:Y:S01]  /*153c0*/  IMAD.WIDE.U32 R28, R204, 0x8, R182 ;  /* 0x00000008cc1c7825 */ /* 0x000fe200078e00b6 */
        /* <DEDUP_REMOVED lines=25> */
.L_x_27894:
[----:B------:R-:W-:-:S07]  /*15560*/  IMAD.MOV.U32 R34, RZ, RZ, R210 ;  /* 0x000000ffff227224 */ /* 0x000fce00078e00d2 */
.L_x_27895:
[----:B------:R-:W-:Y:S05]  /*15570*/  BSYNC B1 ;  /* 0x0000000000017941 */ /* 0x000fea0003800000 */
.L_x_27893:
        /* <DEDUP_REMOVED lines=16> */
.L_x_27899:
[----:B------:R-:W-:Y:S05]  /*15680*/  BSYNC B2 ;  /* 0x0000000000027941 */ /* 0x000fea0003800000 */
.L_x_27898:
        /* <DEDUP_REMOVED lines=43> */
.L_x_27897:
[----:B------:R-:W-:Y:S05]  /*15940*/  BSYNC B1 ;  /* 0x0000000000017941 */ /* 0x000fea0003800000 */
.L_x_27896:
        /* <DEDUP_REMOVED lines=11> */
[----:B------:R-:W-:Y:S02]  /*15a00*/  ISETP.NE.AND P2, PT, R28, 0x1, PT ;  /* 0x000000011c00780c */ /* 0x000fe40003f45270 */
[----:B------:R-:W-:-:S05]  /*15a10*/  SHF.L.U32 R29, R148, 0x10, RZ ;  /* 0x00000010941d7819 */ /* 0x000fca00000006ff */
[----:B------:R-:W-:Y:S01]  /*15a20*/  FMUL.FTZ R36, R36, R29 ;  /* 0x0000001d24247220 */ /* 0x000fe20000410000 */
        /* <DEDUP_REMOVED lines=11> */
.L_x_27901:
[----:B------:R-:W-:-:S07]  /*15ae0*/  IMAD.MOV.U32 R34, RZ, RZ, R210 ;  /* 0x000000ffff227224 */ /* 0x000fce00078e00d2 */
.L_x_27902:
[----:B------:R-:W-:Y:S05]  /*15af0*/  BSYNC B1 ;  /* 0x0000000000017941 */ /* 0x000fea0003800000 */
.L_x_27900:
        /* <DEDUP_REMOVED lines=16> */
.L_x_27906:
[----:B------:R-:W-:Y:S05]  /*15c00*/  BSYNC B2 ;  /* 0x0000000000027941 */ /* 0x000fea0003800000 */
.L_x_27905:
        /* <DEDUP_REMOVED lines=41> */
[----:B------:R-:W-:Y:S01]  /*15ea0*/  IMAD.MOV.U32 R0, RZ, RZ, R30 ;  /* 0x000000ffff007224 */ /* 0x000fe200078e001e */
[----:B------:R-:W-:-:S07]  /*15eb0*/  LOP3.LUT R2, R31, UR36, R32, 0x96, !PT ;  /* 0x000000241f027c12 */ /* 0x000fce000f8e9620 */
.L_x_27904:
[----:B------:R-:W-:Y:S05]  /*15ec0*/  BSYNC B1 ;  /* 0x0000000000017941 */ /* 0x000fea0003800000 */
.L_x_27903:
[----:B------:R-:W-:Y:S01]  /*15ed0*/  I2FP.F32.U32 R28, R34 ;  /* 0x00000022001c7245 */ /* 0x000fe20000201000 */
[----:B------:R-:W-:Y:S01]  /*15ee0*/  IMAD.U32 R24, R24, 0x10000, RZ ;  /* 0x0001000018187824 */ /* 0x000fe200078e00ff */
[----:B------:R-:W-:Y:S01]  /*15ef0*/  LOP3.LUT R195, R195, 0xfffffffb, RZ, 0xc0, !PT ;  /* 0xfffffffbc3c37812 */ /* 0x000fe200078ec0ff */
[----:B------:R-:W-:Y:S01]  /*15f00*/  BSSY B1, `(.L_x_27907) ;  /* 0x0000017000017945 */ /* 0x000fe20003800000 */
[----:B------:R-:W-:Y:S01]  /*15f10*/  PRMT R37, R148, 0x7632, R37 ;  /* 0x0000763294257816 */ /* 0x000fe20000000025 */
[----:B------:R-:W-:Y:S01]  /*15f20*/  FFMA.FTZ R28, R28, R201, 1.1641532182693481445e-10 ;  /* 0x2f0000001c1c7423 */ /* 0x000fe200000100c9 */
[----:B------:R-:W-:Y:S02]  /*15f30*/  FMUL.FTZ R24, R24, R198 ;  /* 0x000000c618187220 */ /* 0x000fe40000410000 */
[----:B------:R-:W-:Y:S02]  /*15f40*/  SHF.L.U32 R37, R37, 0x10, RZ ;  /* 0x0000001025257819 */ /* 0x000fe400000006ff */
        /* <DEDUP_REMOVED lines=17> */
.L_x_27908:
[----:B------:R-:W-:-:S07]  /*16060*/  IMAD.MOV.U32 R24, RZ, RZ, R210 ;  /* 0x000000ffff187224 */ /* 0x000fce00078e00d2 */
.L_x_27909:
[----:B------:R-:W-:Y:S05]  /*16070*/  BSYNC B1 ;  /* 0x0000000000017941 */ /* 0x000fea0003800000 */
.L_x_27907:
        /* <DEDUP_REMOVED lines=16> */
.L_x_27913:
[----:B------:R-:W-:Y:S05]  /*16180*/  BSYNC B2 ;  /* 0x0000000000027941 */ /* 0x000fea0003800000 */
.L_x_27912:
        /* <DEDUP_REMOVED lines=43> */
.L_x_27911:
[----:B------:R-:W-:Y:S05]  /*16440*/  BSYNC B1 ;  /* 0x0000000000017941 */ /* 0x000fea0003800000 */
.L_x_27910:
[----:B------:R-:W-:Y:S01]  /*16450*/  I2FP.F32.U32 R24, R24 ;  /* 0x0000001800187245 */ /* 0x000fe20000201000 */
[----:B------:R-:W-:Y:S01]  /*16460*/  BSSY B1, `(.L_x_27914) ;  /* 0x0000019000017945 */ /* 0x000fe20003800000 */
[----:B------:R-:W-:Y:S02]  /*16470*/  LOP3.LUT R195, R195, 0xfffffffd, RZ, 0xc0, !PT ;  /* 0xfffffffdc3c37812 */ /* 0x000fe400078ec0ff */
[----:B------:R-:W-:Y:S01]  /*16480*/  PRMT R32, R25, 0x7632, R32 ;  /* 0x0000763219207816 */ /* 0x000fe20000000020 */
[----:B------:R-:W-:-:S05]  /*16490*/  FFMA.FTZ R24, R24, R201, 1.1641532182693481445e-10 ;  /* 0x2f00000018187423 */ /* 0x000fca00000100c9 */
[----:B------:R-:W-:Y:S01]  /*164a0*/  FSETP.GTU.FTZ.AND P2, PT, R24, R200, PT ;  /* 0x000000c81800720b */ /* 0x000fe20003f5c000 */
[----:B------:R-:W-:Y:S02]  /*164b0*/  IMAD.U32 R24, R25, 0x10000, RZ ;  /* 0x0001000019187824 */ /* 0x000fe400078e00ff */
[----:B------:R-:W-:Y:S02]  /*164c0*/  VIADD R25, R28, 0x1 ;  /* 0x000000011c197836 */ /* 0x000fe40000000000 */
[----:B------:R-:W-:-:S04]  /*164d0*/  FMUL.FTZ R24, R24, R198 ;  /* 0x000000c618187220 */ /* 0x000fc80000410000 */
[----:B------:R-:W-:-:S04]  /*164e0*/  FMUL.FTZ R24, R24, R199 ;  /* 0x000000c718187220 */ /* 0x000fc80000410000 */
[----:B------:R-:W-:Y:S02]  /*164f0*/  @P2 LOP3.LUT R195, R195, 0x2, RZ, 0xfc, !PT ;  /* 0x00000002c3c32812 */ /* 0x000fe400078efcff */
[----:B------:R-:W-:Y:S02]  /*16500*/  FSEL R38, R24, RZ, !P2 ;  /* 0x000000ff18267208 */ /* 0x000fe40005000000 */
[----:B------:R-:W-:Y:S02]  /*16510*/  ISETP.NE.AND P2, PT, R28, 0x1, PT ;  /* 0x000000011c00780c */ /* 0x000fe40003f45270 */
[----:B------:R-:W-:-:S05]  /*16520*/  SHF.L.U32 R24, R149, 0x10, RZ ;  /* 0x0000001095187819 */ /* 0x000fca00000006ff */
[----:B------:R-:W-:-:S04]  /*16530*/  FMUL.FTZ R38, R38, R24 ;  /* 0x0000001826267220 */ /* 0x000fc80000410000 */
        /* <DEDUP_REMOVED lines=10> */
.L_x_27915:
[----:B------:R-:W-:-:S07]  /*165e0*/  IMAD.MOV.U32 R33, RZ, RZ, R210 ;  /* 0x000000ffff217224 */ /* 0x000fce00078e00d2 */
.L_x_27916:
[----:B------:R-:W-:Y:S05]  /*165f0*/  BSYNC B1 ;  /* 0x0000000000017941 */ /* 0x000fea0003800000 */
.L_x_27914:
        /* <DEDUP_REMOVED lines=16> */
.L_x_27920:
[----:B------:R-:W-:Y:S05]  /*16700*/  BSYNC B2 ;  /* 0x0000000000027941 */ /* 0x000fea0003800000 */
.L_x_27919:
        /* <DEDUP_REMOVED lines=43> */
.L_x_27918:
[----:B------:R-:W-:Y:S05]  /*169c0*/  BSYNC B1 ;  /* 0x0000000000017941 */ /* 0x000fea0003800000 */
.L_x_27917:
[----:B------:R-:W-:Y:S01]  /*169d0*/  I2FP.F32.U32 R24, R33 ;  /* 0x0000002100187245 */ /* 0x000fe20000201000 */
[----:B------:R-:W-:Y:S01]  /*169e0*/  IMAD.U32 R32, R32, 0x10000, RZ ;  /* 0x0001000020207824 */ /* 0x000fe200078e00ff */
[----:B------:R-:W-:Y:S01]  /*169f0*/  ISETP.NE.AND P3, PT, R25, 0x1, PT ;  /* 0x000000011900780c */ /* 0x000fe20003f65270 */
[----:B------:R-:W-:Y:S01]  /*16a00*/  BSSY B1, `(.L_x_27921) ;  /* 0x0000015000017945 */ /* 0x000fe20003800000 */
[----:B------:R-:W-:Y:S01]  /*16a10*/  PRMT R39, R149, 0x7632, R39 ;  /* 0x0000763295277816 */ /* 0x000fe20000000027 */
[----:B------:R-:W-:-:S03]  /*16a20*/  FFMA.FTZ R24, R24, R201, 1.1641532182693481445e-10 ;  /* 0x2f00000018187423 */ /* 0x000fc600000100c9 */
[----:B------:R-:W-:Y:S02]  /*16a30*/  SHF.L.U32 R39, R39, 0x10, RZ ;  /* 0x0000001027277819 */ /* 0x000fe400000006ff */
[----:B------:R-:W-:Y:S01]  /*16a40*/  FSETP.GTU.FTZ.AND P2, PT, R24, R200, PT ;  /* 0x000000c81800720b */ /* 0x000fe20003f5c000 */
[----:B------:R-:W-:-:S04]  /*16a50*/  FMUL.FTZ R24, R32, R198 ;  /* 0x000000c620187220 */ /* 0x000fc80000410000 */
[----:B------:R-:W-:-:S05]  /*16a60*/  FMUL.FTZ R24, R24, R199 ;  /* 0x000000c718187220 */ /* 0x000fca0000410000 */
        /* <DEDUP_REMOVED lines=13> */
.L_x_27922:
[----:B------:R-:W-:-:S07]  /*16b40*/  IMAD.MOV.U32 R32, RZ, RZ, R210 ;  /* 0x000000ffff207224 */ /* 0x000fce00078e00d2 */
.L_x_27923:
[----:B------:R-:W-:Y:S05]  /*16b50*/  BSYNC B1 ;  /* 0x0000000000017941 */ /* 0x000fea0003800000 */
.L_x_27921:
        /* <DEDUP_REMOVED lines=16> */
.L_x_27927:
[----:B------:R-:W-:Y:S05]  /*16c60*/  BSYNC B2 ;  /* 0x0000000000027941 */ /* 0x000fea0003800000 */
.L_x_27926:
        /* <DEDUP_REMOVED lines=43> */
.L_x_27925:
[----:B------:R-:W-:Y:S05]  /*16f20*/  BSYNC B1 ;  /* 0x0000000000017941 */ /* 0x000fea0003800000 */
.L_x_27924:
        /* <DEDUP_REMOVED lines=23> */
.L_x_27929:
[----:B------:R-:W-:-:S07]  /*170a0*/  IMAD.MOV.U32 R33, RZ, RZ, R210 ;  /* 0x000000ffff217224 */ /* 0x000fce00078e00d2 */
.L_x_27930:
[----:B------:R-:W-:Y:S05]  /*170b0*/  BSYNC B1 ;  /* 0x0000000000017941 */ /* 0x000fea0003800000 */
.L_x_27928:
        /* <DEDUP_REMOVED lines=16> */
.L_x_27934:
[----:B------:R-:W-:Y:S05]  /*171c0*/  BSYNC B2 ;  /* 0x0000000000027941 */ /* 0x000fea0003800000 */
.L_x_27933:
        /* <DEDUP_REMOVED lines=43> */
.L_x_27932:
[----:B------:R-:W-:Y:S05]  /*17480*/  BSYNC B1 ;  /* 0x0000000000017941 */ /* 0x000fea0003800000 */
.L_x_27931:
        /* <DEDUP_REMOVED lines=23> */
.L_x_27936:
[----:B------:R-:W-:-:S07]  /*17600*/  IMAD.MOV.U32 R26, RZ, RZ, R210 ;  /* 0x000000ffff1a7224 */ /* 0x000fce00078e00d2 */
.L_x_27937:
[----:B------:R-:W-:Y:S05]  /*17610*/  BSYNC B1 ;  /* 0x0000000000017941 */ /* 0x000fea0003800000 */
.L_x_27935:
        /* <DEDUP_REMOVED lines=16> */
.L_x_27941:
[----:B------:R-:W-:Y:S05]  /*17720*/  BSYNC B2 ;  /* 0x0000000000027941 */ /* 0x000fea0003800000 */
.L_x_27940:
        /* <DEDUP_REMOVED lines=43> */
.L_x_27939:
[----:B------:R-:W-:Y:S05]  /*179e0*/  BSYNC B1 ;  /* 0x0000000000017941 */ /* 0x000fea0003800000 */
.L_x_27938:
        /* <DEDUP_REMOVED lines=11> */
[----:B------:R-:W-:-:S05]  /*17aa0*/  SHF.L.U32 R25, R151, 0x10, RZ ;  /* 0x0000001097197819 */ /* 0x000fca00000006ff */
        /* <DEDUP_REMOVED lines=11> */
.L_x_27943:
[----:B------:R-:W-:-:S07]  /*17b60*/  IMAD.MOV.U32 R31, RZ, RZ, R210 ;  /* 0x000000ffff1f7224 */ /* 0x000fce00078e00d2 */
.L_x_27944:
[----:B------:R-:W-:Y:S05]  /*17b70*/  BSYNC B1 ;  /* 0x0000000000017941 */ /* 0x000fea0003800000 */
.L_x_27942:
        /* <DEDUP_REMOVED lines=19> */
.L_x_27948:
[----:B------:R-:W-:Y:S05]  /*17cb0*/  BSYNC B2 ;  /* 0x0000000000027941 */ /* 0x000fea0003800000 */
.L_x_27947:
        /* <DEDUP_REMOVED lines=43> */
.L_x_27946:
[----:B------:R-:W-:Y:S05]  /*17f70*/  BSYNC B1 ;  /* 0x0000000000017941 */ /* 0x000fea0003800000 */
.L_x_27945:
[----:B------:R-:W-:Y:S01]  /*17f80*/  I2FP.F32.U32 R27, R31 ;  /* 0x0000001f001b7245 */ /* 0x000fe20000201000 */
[----:B------:R-:W-:Y:S01]  /*17f90*/  IMAD.U32 R30, R30, 0x10000, RZ ;  /* 0x000100001e1e7824 */ /* 0x000fe200078e00ff */
[----:B------:R-:W-:Y:S01]  /*17fa0*/  SEL R26, RZ, 0x1, P2 ;  /* 0x00000001ff1a7807 */ /* 0x000fe20001000000 */
[----:B------:R-:W-:Y:S01]  /*17fb0*/  VIADD R206, R192, 0x100 ;  /* 0x00000100c0ce7836 */ /* 0x000fe20000000000 */
        /* <DEDUP_REMOVED lines=17> */
[----:B------:R-:W-:-:S03]  /*180d0*/  IMAD.WIDE.U32 R26, R26, 0x10000, RZ ;  /* 0x000100001a1a7825 */ /* 0x000fc600078e00ff */
        /* <DEDUP_REMOVED lines=32> */
.L_x_27950:
[----:B------:R-:W-:-:S07]  /*182e0*/  MOV R182, R210 ;  /* 0x000000d200b67202 */ /* 0x000fce0000000f00 */
.L_x_27951:
[----:B------:R-:W-:Y:S05]  /*182f0*/  BSYNC B1 ;  /* 0x0000000000017941 */ /* 0x000fea0003800000 */
.L_x_27949:
        /* <DEDUP_REMOVED lines=16> */
.L_x_27955:
[----:B------:R-:W-:Y:S05]  /*18400*/  BSYNC B2 ;  /* 0x0000000000027941 */ /* 0x000fea0003800000 */
.L_x_27954:
        /* <DEDUP_REMOVED lines=43> */
.L_x_27953:
[----:B------:R-:W-:Y:S05]  /*186c0*/  BSYNC B1 ;  /* 0x0000000000017941 */ /* 0x000fea0003800000 */
.L_x_27952:
[----:B------:R-:W-:Y:S01]  /*186d0*/  I2FP.F32.U32 R28, R182 ;  /* 0x000000b6001c7245 */ /* 0x000fe20000201000 */
[----:B------:R-:W-:Y:S01]  /*186e0*/  IMAD.U32 R29, R144, 0x10000, RZ ;  /* 0x00010000901d7824 */ /* 0x000fe200078e00ff */
[----:B------:R-:W-:Y:S01]  /*186f0*/  LOP3.LUT R195, R195, 0xfffffff7, RZ, 0xc0, !PT ;  /* 0xfffffff7c3c37812 */ /* 0x000fe200078ec0ff */
[----:B------:R-:W-:Y:S01]  /*18700*/  BSSY B1, `(.L_x_27956) ;  /* 0x0000017000017945 */ /* 0x000fe20003800000 */
        /* <DEDUP_REMOVED lines=21> */
.L_x_27957:
[----:B------:R-:W-:-:S07]  /*18860*/  MOV R29, R210 ;  /* 0x000000d2001d7202 */ /* 0x000fce0000000f00 */
.L_x_27958:
[----:B------:R-:W-:Y:S05]  /*18870*/  BSYNC B1 ;  /* 0x0000000000017941 */ /* 0x000fea0003800000 */
.L_x_27956:
        /* <DEDUP_REMOVED lines=16> */
.L_x_27962:
[----:B------:R-:W-:Y:S05]  /*18980*/  BSYNC B2 ;  /* 0x0000000000027941 */ /* 0x000fea0003800000 */
.L_x_27961:
        /* <DEDUP_REMOVED lines=43> */
.L_x_27960:
[----:B------:R-:W-:Y:S05]  /*18c40*/  BSYNC B1 ;  /* 0x0000000000017941 */ /* 0x000fea0003800000 */
.L_x_27959:
        /* <DEDUP_REMOVED lines=25> */
.L_x_27964:
[----:B------:R-:W-:-:S07]  /*18de0*/  MOV R24, R210 ;  /* 0x000000d200187202 */ /* 0x000fce0000000f00 */
.L_x_27965:
[----:B------:R-:W-:Y:S05]  /*18df0*/  BSYNC B1 ;  /* 0x0000000000017941 */ /* 0x000fea0003800000 */
.L_x_27963:
        /* <DEDUP_REMOVED lines=16> */
.L_x_27969:
[----:B------:R-:W-:Y:S05]  /*18f00*/  BSYNC B2 ;  /* 0x0000000000027941 */ /* 0x000fea0003800000 */
.L_x_27968:
        /* <DEDUP_REMOVED lines=43> */
.L_x_27967:
[----:B------:R-:W-:Y:S05]  /*191c0*/  BSYNC B1 ;  /* 0x0000000000017941 */ /* 0x000fea0003800000 */
.L_x_27966:
[----:B------:R-:W-:Y:S01]  /*191d0*/  I2FP.F32.U32 R24, R24 ;  /* 0x0000001800187245 */ /* 0x000fe20000201000 */
[----:B------:R-:W-:Y:S01]  /*191e0*/  BSSY B1, `(.L_x_27970) ;  /* 0x0000019000017945 */ /* 0x000fe20003800000 */
[----:B------:R-:W-:Y:S02]  /*191f0*/  LOP3.LUT R195, R195, 0xfffffffd, RZ, 0xc0, !PT ;  /* 0xfffffffdc3c37812 */ /* 0x000fe400078ec0ff */
[----:B------:R-:W-:Y:S01]  /*19200*/  PRMT R31, R25, 0x7632, R31 ;  /* 0x00007632191f7816 */ /* 0x000fe2000000001f */
[----:B------:R-:W-:-:S05]  /*19210*/  FFMA.FTZ R24, R24, R201, 1.1641532182693481445e-10 ;  /* 0x2f00000018187423 */ /* 0x000fca00000100c9 */
[----:B------:R-:W-:Y:S02]  /*19220*/  FSETP.GTU.FTZ.AND P2, PT, R24, R200, PT ;  /* 0x000000c81800720b */ /* 0x000fe40003f5c000 */
[----:B------:R-:W-:-:S05]  /*19230*/  SHF.L.U32 R24, R25, 0x10, RZ ;  /* 0x0000001019187819 */ /* 0x000fca00000006ff */
        /* <DEDUP_REMOVED lines=18> */
.L_x_27971:
[----:B------:R-:W-:-:S07]  /*19360*/  MOV R184, R210 ;  /* 0x000000d200b87202 */ /* 0x000fce0000000f00 */
.L_x_27972:
[----:B------:R-:W-:Y:S05]  /*19370*/  BSYNC B1 ;  /* 0x0000000000017941 */ /* 0x000fea0003800000 */
.L_x_27970:
        /* <DEDUP_REMOVED lines=16> */
.L_x_27976:
[----:B------:R-:W-:Y:S05]  /*19480*/  BSYNC B2 ;  /* 0x0000000000027941 */ /* 0x000fea0003800000 */
.L_x_27975:
        /* <DEDUP_REMOVED lines=43> */
.L_x_27974:
[----:B------:R-:W-:Y:S05]  /*19740*/  BSYNC B1 ;  /* 0x0000000000017941 */ /* 0x000fea0003800000 */
.L_x_27973:
[----:B------:R-:W-:Y:S01]  /*19750*/  I2FP.F32.U32 R25, R184 ;  /* 0x000000b800197245 */ /* 0x000fe20000201000 */
[----:B------:R-:W-:Y:S01]  /*19760*/  BSSY B1, `(.L_x_27977) ;  /* 0x0000017000017945 */ /* 0x000fe20003800000 */
[----:B------:R-:W-:Y:S02]  /*19770*/  SHF.L.U32 R31, R31, 0x10, RZ ;  /* 0x000000101f1f7819 */ /* 0x000fe400000006ff */
[C---:B------:R-:W-:Y:S01]  /*19780*/  ISETP.NE.AND P3, PT, R24.reuse, 0x1, PT ;  /* 0x000000011800780c */ /* 0x040fe20003f65270 */
[----:B------:R-:W-:Y:S01]  /*19790*/  FFMA.FTZ R25, R25, R201, 1.1641532182693481445e-10 ;  /* 0x2f00000019197423 */ /* 0x000fe200000100c9 */
[----:B------:R-:W-:-:S04]  /*197a0*/  IADD3 R180, R24, 0x1, RZ ;  /* 0x0000000118b47810 */ /* 0x000fc80007ffe0ff */
[----:B------:R-:W-:Y:S01]  /*197b0*/  FSETP.GTU.FTZ.AND P2, PT, R25, R200, PT ;  /* 0x000000c81900720b */ /* 0x000fe20003f5c000 */
[----:B------:R-:W-:Y:S01]  /*197c0*/  FMUL.FTZ R25, R31, R198 ;  /* 0x000000c61f197220 */ /* 0x000fe20000410000 */
[----:B------:R-:W-:-:S03]  /*197d0*/  PRMT R31, R145, 0x7632, R31 ;  /* 0x00007632911f7816 */ /* 0x000fc6000000001f */
[----:B------:R-:W-:Y:S02]  /*197e0*/  FMUL.FTZ R25, R25, R199 ;  /* 0x000000c719197220 */ /* 0x000fe40000410000 */
        /* <DEDUP_REMOVED lines=13> */
.L_x_27978:
[----:B------:R-:W-:-:S07]  /*198c0*/  MOV R184, R210 ;  /* 0x000000d200b87202 */ /* 0x000fce0000000f00 */
.L_x_27979:
[----:B------:R-:W-:Y:S05]  /*198d0*/  BSYNC B1 ;  /* 0x0000000000017941 */ /* 0x000fea0003800000 */
.L_x_27977:
        /* <DEDUP_REMOVED lines=16> */
.L_x_27983:
[----:B------:R-:W-:Y:S05]  /*199e0*/  BSYNC B2 ;  /* 0x0000000000027941 */ /* 0x000fea0003800000 */
.L_x_27982:
        /* <DEDUP_REMOVED lines=43> */
.L_x_27981:
[----:B------:R-:W-:Y:S05]  /*19ca0*/  BSYNC B1 ;  /* 0x0000000000017941 */ /* 0x000fea0003800000 */
.L_x_27980:
[----:B------:R-:W-:Y:S01]  /*19cb0*/  I2FP.F32.U32 R24, R184 ;  /* 0x000000b800187245 */ /* 0x000fe20000201000 */
[----:B------:R-:W-:Y:S01]  /*19cc0*/  IMAD.U32 R25, R146, 0x10000, RZ ;  /* 0x0001000092197824 */ /* 0x000fe200078e00ff */
[C---:B------:R-:W-:Y:S01]  /*19cd0*/  ISETP.NE.AND P4, PT, R180.reuse, 0x1, PT ;  /* 0x00000001b400780c */ /* 0x040fe20003f85270 */
[----:B------:R-:W-:Y:S01]  /*19ce0*/  BSSY B1, `(.L_x_27984) ;  /* 0x0000015000017945 */ /* 0x000fe20003800000 */
        /* <DEDUP_REMOVED lines=19> */
.L_x_27985:
[----:B------:R-:W-:-:S07]  /*19e20*/  MOV R25, R210 ;  /* 0x000000d200197202 */ /* 0x000fce0000000f00 */
.L_x_27986:
[----:B------:R-:W-:Y:S05]  /*19e30*/  BSYNC B1 ;  /* 0x0000000000017941 */ /* 0x000fea0003800000 */
.L_x_27984:
        /* <DEDUP_REMOVED lines=16> */
.L_x_27990:
[----:B------:R-:W-:Y:S05]  /*19f40*/  BSYNC B2 ;  /* 0x0000000000027941 */ /* 0x000fea0003800000 */
.L_x_27989:
        /* <DEDUP_REMOVED lines=43> */
.L_x_27988:
[----:B------:R-:W-:Y:S05]  /*1a200*/  BSYNC B1 ;  /* 0x0000000000017941 */ /* 0x000fea0003800000 */
.L_x_27987:
[----:B------:R-:W-:Y:S01]  /*1a210*/  I2FP.F32.U32 R25, R25 ;  /* 0x0000001900197245 */ /* 0x000fe20000201000 */
[----:B------:R-:W-:Y:S01]  /*1a220*/  BSSY B1, `(.L_x_27991) ;  /* 0x0000017000017945 */ /* 0x000fe20003800000 */
[----:B------:R-:W-:Y:S02]  /*1a230*/  SHF.L.U32 R26, R26, 0x10, RZ ;  /* 0x000000101a1a7819 */ /* 0x000fe400000006ff */
[----:B------:R-:W-:Y:S01]  /*1a240*/  ISETP.NE.AND P5, PT, R181, 0x1, PT ;  /* 0x00000001b500780c */ /* 0x000fe20003fa5270 */
        /* <DEDUP_REMOVED lines=19> */
.L_x_27992:
[----:B------:R-:W-:-:S07]  /*1a380*/  MOV R26, R210 ;  /* 0x000000d2001a7202 */ /* 0x000fce0000000f00 */
.L_x_27993:
[----:B------:R-:W-:Y:S05]  /*1a390*/  BSYNC B1 ;  /* 0x0000000000017941 */ /* 0x000fea0003800000 */
.L_x_27991:
        /* <DEDUP_REMOVED lines=16> */
.L_x_27997:
[----:B------:R-:W-:Y:S05]  /*1a4a0*/  BSYNC B2 ;  /* 0x0000000000027941 */ /* 0x000fea0003800000 */
.L_x_27996:
        /* <DEDUP_REMOVED lines=43> */
.L_x_27995:
[----:B------:R-:W-:Y:S05]  /*1a760*/  BSYNC B1 ;  /* 0x0000000000017941 */ /* 0x000fea0003800000 */
.L_x_27994:
        /* <DEDUP_REMOVED lines=23> */
.L_x_27999:
[----:B------:R-:W-:-:S07]  /*1a8e0*/  MOV R186, R210 ;  /* 0x000000d200ba7202 */ /* 0x000fce0000000f00 */
.L_x_28000:
[----:B------:R-:W-:Y:S05]  /*1a8f0*/  BSYNC B1 ;  /* 0x0000000000017941 */ /* 0x000fea0003800000 */
.L_x_27998:
        /* <DEDUP_REMOVED lines=19> */
.L_x_28004:
[----:B------:R-:W-:Y:S05]  /*1aa30*/  BSYNC B2 ;  /* 0x0000000000027941 */ /* 0x000fea0003800000 */
.L_x_28003:
        /* <DEDUP_REMOVED lines=43> */
.L_x_28002:
[----:B------:R-:W-:Y:S05]  /*1acf0*/  BSYNC B1 ;  /* 0x0000000000017941 */ /* 0x000fea0003800000 */
.L_x_28001:
[----:B------:R-:W-:Y:S02]  /*1ad00*/  I2FP.F32.U32 R183, R186 ;  /* 0x000000ba00b77245 */ /* 0x000fe40000201000 */
[----:B------:R-:W-:Y:S01]  /*1ad10*/  SEL R182, RZ, 0x1, P2 ;  /* 0x00000001ffb67807 */ /* 0x000fe20001000000 */
[----:B------:R-:W0:Y:S01]  /*1ad20*/  LDC.64 R186, c[0x0][0x240] ;  /* 0x00009000ffba7b82 */ /* 0x000e220000000a00 */
        /* <DEDUP_REMOVED lines=14> */
[----:B------:R-:W-:Y:S01]  /*1ae10*/  SEL R182, RZ, 0x1, P4 ;  /* 0x00000001ffb67807 */ /* 0x000fe20002000000 */
[----:B------:R-:W-:Y:S01]  /*1ae20*/  FMUL.FTZ R27, R27, R198 ;  /* 0x000000c61b1b7220 */ /* 0x000fe20000410000 */
[----:B------:R-:W-:Y:S02]  /*1ae30*/  LOP3.LUT P6, RZ, R195, 0x8, RZ, 0xc0, !PT ;  /* 0x00000008c3ff7812 */ /* 0x000fe400078cc0ff */
[----:B------:R-:W-:Y:S01]  /*1ae40*/  IADD3 R207, R192, 0x120, RZ ;  /* 0x00000120c0cf7810 */ /* 0x000fe20007ffe0ff */
[----:B------:R-:W-:-:S04]  /*1ae50*/  IMAD.WIDE.U32 R182, R182, 0x10000, RZ ;  /* 0x00010000b6b67825 */ /* 0x000fc800078e00ff */
[----:B------:R-:W-:Y:S01]  /*1ae60*/  FMUL.FTZ R27, R27, R199 ;  /* 0x000000c71b1b7220 */ /* 0x000fe20000410000 */
[----:B------:R-:W-:Y:S02]  /*1ae70*/  LOP3.LUT R182, R184, R180, R182, 0xfe, !PT ;  /* 0x000000b4b8b67212 */ /* 0x000fe400078efeb6 */
[----:B------:R-:W-:Y:S02]  /*1ae80*/  PRMT R180, R147, 0x7632, R180 ;  /* 0x0000763293b47816 */ /* 0x000fe400000000b4 */
[----:B------:R-:W-:Y:S02]  /*1ae90*/  FSEL R27, R27, RZ, !P2 ;  /* 0x000000ff1b1b7208 */ /* 0x000fe40005000000 */
[----:B------:R-:W-:Y:S01]  /*1aea0*/  SEL R184, RZ, 0x1, P6 ;  /* 0x00000001ffb87807 */ /* 0x000fe20003000000 */
[----:B------:R-:W-:Y:S01]  /*1aeb0*/  IMAD.U32 R180, R180, 0x10000, RZ ;  /* 0x00010000b4b47824 */ /* 0x000fe200078e00ff */
[----:B------:R-:W-:Y:S02]  /*1aec0*/  LOP3.LUT R183, R185, R181, R183, 0xfe, !PT ;  /* 0x000000b5b9b77212 */ /* 0x000fe400078efeb7 */
[----:B------:R-:W-:Y:S01]  /*1aed0*/  LOP3.LUT R182, R182, R184, RZ, 0xfc, !PT ;  /* 0x000000b8b6b67212 */ /* 0x000fe200078efcff */
[----:B------:R-:W-:Y:S01]  /*1aee0*/  FMUL.FTZ R27, R27, R180 ;  /* 0x000000b41b1b7220 */ /* 0x000fe20000410000 */
[----:B------:R-:W-:-:S04]  /*1aef0*/  IMAD.WIDE.U32 R180, R206, 0x20, R236 ;  /* 0x00000020ceb47825 */ /* 0x000fc800078e00ec */
[----:B------:R-:W-:Y:S01]  /*1af00*/  @P0 FADD.FTZ R27, R99, R27 ;  /* 0x0000001b631b0221 */ /* 0x000fe20000010000 */
[----:B0-----:R-:W-:Y:S01]  /*1af10*/  IMAD.WIDE.U32 R184, R206, 0x8, R186 ;  /* 0x00000008ceb87825 */ /* 0x001fe200078e00ba */
[----:B------:R-:W-:Y:S04]  /*1af20*/  STG.E.128 desc[UR4][R180.64], R28 ;  /* 0x0000001cb4007986 */ /* 0x000fe8000c101d04 */
[----:B------:R-:W-:Y:S04]  /*1af30*/  STG.E.128 desc[UR4][R180.64+0x10], R24 ;  /* 0x00001018b4007986 */ /* 0x000fe8000c101d04 */
[----:B------:R0:W-:Y:S02]  /*1af40*/  STG.E.64 desc[UR4][R184.64], R182 ;  /* 0x000000b6b8007986 */ /* 0x0001e4000c101b04 */
[C---:B0-----:R-:W-:Y:S01]  /*1af50*/  IMAD.WIDE.U32 R184, R207.reuse, 0x10, R212 ;  /* 0x00000010cfb87825 */ /* 0x041fe200078e00d4 */
[----:B------:R-:W0:Y:S05]  /*1af60*/  @P1 LDC.64 R180, c[0x0][0x230] ;  /* 0x00008c00ffb41b82 */ /* 0x000e2a0000000a00 */
[----:B------:R-:W5:Y:S01]  /*1af70*/  LDG.E.128 R184, desc[UR4][R184.64] ;  /* 0x00000004b8b87981 */ /* 0x000f62000c1e1d00 */
[----:B------:R-:W-:Y:S01]  /*1af80*/  BSSY B1, `(.L_x_28005) ;  /* 0x0000010000017945 */ /* 0x000fe20003800000 */
[----:B0-----:R-:W-:-:S05]  /*1af90*/  @P1 IMAD.WIDE.U32 R180, R207, 0x20, R180 ;  /* 0x00000020cfb41825 */ /* 0x001fca00078e00b4 */
[----:B------:R0:W5:Y:S04]  /*1afa0*/  @P1 LDG.E.128 R100, desc[UR4][R180.64] ;  /* 0x00000004b4641981 */ /* 0x000168000c1e1d00 */
[----:B------:R0:W5:Y:S01]  /*1afb0*/  @P1 LDG.E.128 R96, desc[UR4][R180.64+0x10] ;  /* 0x00001004b4601981 */ /* 0x000162000c1e1d00 */
[C---:B------:R-:W-:Y:S01]  /*1afc0*/  ISETP.NE.AND P1, PT, R208.reuse, 0x1, PT ;  /* 0x00000001d000780c */ /* 0x040fe20003f25270 */
[----:B------:R-:W-:-:S12]  /*1afd0*/  VIADD R182, R208, 0x1 ;  /* 0x00000001d0b67836 */ /* 0x000fd80000000000 */
        /* <DEDUP_REMOVED lines=9> */
.L_x_28006:
[----:B------:R-:W-:-:S07]  /*1b070*/  IMAD.MOV.U32 R212, RZ, RZ, R210 ;  /* 0x000000ffffd47224 */ /* 0x000fce00078e00d2 */
.L_x_28007:
[----:B------:R-:W-:Y:S05]  /*1b080*/  BSYNC B1 ;  /* 0x0000000000017941 */ /* 0x000fea0003800000 */
.L_x_28005:
        /* <DEDUP_REMOVED lines=16> */
.L_x_28011:
[----:B------:R-:W-:Y:S05]  /*1b190*/  BSYNC B2 ;  /* 0x0000000000027941 */ /* 0x000fea0003800000 */
.L_x_28010:
        /* <DEDUP_REMOVED lines=43> */
.L_x_28009:
[----:B------:R-:W-:Y:S05]  /*1b450*/  BSYNC B1 ;  /* 0x0000000000017941 */ /* 0x000fea0003800000 */
.L_x_28008:
[----:B------:R-:W2:Y:S01]  /*1b460*/  LDL R181, [R1+0x78] ;  /* 0x0000780001b57983 */ /* 0x000ea20000100800 */
        /* <DEDUP_REMOVED lines=24> */
.L_x_28013:
[----:B------:R-:W-:-:S07]  /*1b5f0*/  MOV R181, R210 ;  /* 0x000000d200b57202 */ /* 0x000fce0000000f00 */
.L_x_28014:
[----:B------:R-:W-:Y:S05]  /*1b600*/  BSYNC B1 ;  /* 0x0000000000017941 */ /* 0x000fea0003800000 */
.L_x_28012:
        /* <DEDUP_REMOVED lines=16> */
.L_x_28018:
[----:B------:R-:W-:Y:S05]  /*1b710*/  BSYNC B2 ;  /* 0x0000000000027941 */ /* 0x000fea0003800000 */
.L_x_28017:
        /* <DEDUP_REMOVED lines=44> */
.L_x_28016:
[----:B------:R-:W-:Y:S05]  /*1b9e0*/  BSYNC B1 ;  /* 0x0000000000017941 */ /* 0x000fea0003800000 */
.L_x_28015:
        /* <DEDUP_REMOVED lines=10> */
[----:B------:R-:W-:-:S07]  /*1ba90*/  FSEL R184, R184, RZ, !P1 ;  /* 0x000000ffb8b87208 */ /* 0x000fce0004800000 */
        /* <DEDUP_REMOVED lines=13> */
.L_x_28020:
[----:B------:R-:W-:-:S07]  /*1bb70*/  MOV R184, R210 ;  /* 0x000000d200b87202 */ /* 0x000fce0000000f00 */
.L_x_28021:
[----:B------:R-:W-:Y:S05]  /*1bb80*/  BSYNC B1 ;  /* 0x0000000000017941 */ /* 0x000fea0003800000 */
.L_x_28019:
        /* <DEDUP_REMOVED lines=16> */
.L_x_28025:
[----:B------:R-:W-:Y:S05]  /*1bc90*/  BSYNC B2 ;  /* 0x0000000000027941 */ /* 0x000fea0003800000 */
.L_x_28024:
        /* <DEDUP_REMOVED lines=44> */
.L_x_28023:
[----:B------:R-:W-:Y:S05]  /*1bf60*/  BSYNC B1 ;  /* 0x0000000000017941 */ /* 0x000fea0003800000 */
.L_x_28022:
[----:B------:R-:W2:Y:S01]  /*1bf70*/  LDL R209, [R1+0x70] ;  /* 0x0000700001d17983 */ /* 0x000ea20000100800 */
        /* <DEDUP_REMOVED lines=22> */
.L_x_28027:
[----:B------:R-:W-:-:S07]  /*1c0e0*/  MOV R212, R210 ;  /* 0x000000d200d47202 */ /* 0x000fce0000000f00 */
.L_x_28028:
[----:B------:R-:W-:Y:S05]  /*1c0f0*/  BSYNC B1 ;  /* 0x0000000000017941 */ /* 0x000fea0003800000 */
.L_x_28026:
        /* <DEDUP_REMOVED lines=16> */
.L_x_28032:
[----:B------:R-:W-:Y:S05]  /*1c200*/  BSYNC B2 ;  /* 0x0000000000027941 */ /* 0x000fea0003800000 */
.L_x_28031:
        /* <DEDUP_REMOVED lines=44> */
.L_x_28030:
[----:B------:R-:W-:Y:S05]  /*1c4d0*/  BSYNC B1 ;  /* 0x0000000000017941 */ /* 0x000fea0003800000 */
.L_x_28029:
        /* <DEDUP_REMOVED lines=22> */
.L_x_28034:
[----:B------:R-:W-:-:S07]  /*1c640*/  MOV R212, R210 ;  /* 0x000000d200d47202 */ /* 0x000fce0000000f00 */
.L_x_28035:
[----:B------:R-:W-:Y:S05]  /*1c650*/  BSYNC B1 ;  /* 0x0000000000017941 */ /* 0x000fea0003800000 */
.L_x_28033:
        /* <DEDUP_REMOVED lines=16> */
.L_x_28039:
[----:B------:R-:W-:Y:S05]  /*1c760*/  BSYNC B2 ;  /* 0x0000000000027941 */ /* 0x000fea0003800000 */
.L_x_28038:
        /* <DEDUP_REMOVED lines=44> */
.L_x_28037:
[----:B------:R-:W-:Y:S05]  /*1ca30*/  BSYNC B1 ;  /* 0x0000000000017941 */ /* 0x000fea0003800000 */
.L_x_28036:
[----:B------:R-:W2:Y:S01]  /*1ca40*/  LDL R185, [R1+0x68] ;  /* 0x0000680001b97983 */ /* 0x000ea20000100800 */
        /* <DEDUP_REMOVED lines=22> */
.L_x_28041:
[----:B------:R-:W-:-:S07]  /*1cbb0*/  MOV R185, R210 ;  /* 0x000000d200b97202 */ /* 0x000fce0000000f00 */
.L_x_28042:
[----:B------:R-:W-:Y:S05]  /*1cbc0*/  BSYNC B1 ;  /* 0x0000000000017941 */ /* 0x000fea0003800000 */
.L_x_28040:
        /* <DEDUP_REMOVED lines=16> */
.L_x_28046:
[----:B------:R-:W-:Y:S05]  /*1ccd0*/  BSYNC B2 ;  /* 0x0000000000027941 */ /* 0x000fea0003800000 */
.L_x_28045:
        /* <DEDUP_REMOVED lines=43> */
[----:B------:R-:W-:-:S10]  /*1cf90*/  IMAD.MOV.U32 R210, RZ, RZ, R208 ;  /* 0x000000ffffd27224 */ /* 0x000fd400078e00d0 */
.L_x_28044:
[----:B------:R-:W-:Y:S05]  /*1cfa0*/  BSYNC B1 ;  /* 0x0000000000017941 */ /* 0x000fea0003800000 */
.L_x_28043:
        /* <DEDUP_REMOVED lines=22> */
.L_x_28048:
[----:B------:R-:W-:-:S07]  /*1d110*/  MOV R186, R210 ;  /* 0x000000d200ba7202 */ /* 0x000fce0000000f00 */
.L_x_28049:
[----:B------:R-:W-:Y:S05]  /*1d120*/  BSYNC B1 ;  /* 0x0000000000017941 */ /* 0x000fea0003800000 */
.L_x_28047:
        /* <DEDUP_REMOVED lines=16> */
.L_x_28053:
[----:B------:R-:W-:Y:S05]  /*1d230*/  BSYNC B2 ;  /* 0x0000000000027941 */ /* 0x000fea0003800000 */
.L_x_28052:
        /* <DEDUP_REMOVED lines=42> */
[----:B------:R-:W-:Y:S01]  /*1d4e0*/  IMAD.MOV.U32 R210, RZ, RZ, R208 ;  /* 0x000000ffffd27224 */ /* 0x000fe200078e00d0 */
[----:B------:R-:W-:-:S11]  /*1d4f0*/  HFMA2.MMA R208, -RZ, RZ, 0, 0 ;  /* 0x00000000ffd07435 */ /* 0x000fd600000001ff */
.L_x_28051:
[----:B------:R-:W-:Y:S05]  /*1d500*/  BSYNC B1 ;  /* 0x0000000000017941 */ /* 0x000fea0003800000 */
.L_x_28050:
        /* <DEDUP_REMOVED lines=23> */
.L_x_28055:
[----:B------:R-:W-:-:S07]  /*1d680*/  MOV R220, R210 ;  /* 0x000000d200dc7202 */ /* 0x000fce0000000f00 */
.L_x_28056:
[----:B------:R-:W-:Y:S05]  /*1d690*/  BSYNC B1 ;  /* 0x0000000000017941 */ /* 0x000fea0003800000 */
.L_x_28054:
        /* <DEDUP_REMOVED lines=19> */
.L_x_28060:
[----:B------:R-:W-:Y:S05]  /*1d7d0*/  BSYNC B2 ;  /* 0x0000000000027941 */ /* 0x000fea0003800000 */
.L_x_28059:
        /* <DEDUP_REMOVED lines=42> */
[----:B------:R-:W-:Y:S01]  /*1da80*/  LOP3.LUT R197, R209, UR35, R210, 0x96, !PT ;  /* 0x00000023d1c57c12 */ /* 0x000fe2000f8e96d2 */
[----:B------:R-:W-:-:S07]  /*1da90*/  IMAD.MOV.U32 R210, RZ, RZ, R208 ;  /* 0x000000ffffd27224 */ /* 0x000fce00078e00d0 */
.L_x_28058:
[----:B------:R-:W-:Y:S05]  /*1daa0*/  BSYNC B1 ;  /* 0x0000000000017941 */ /* 0x000fea0003800000 */
.L_x_28057:
[----:B------:R-:W2:Y:S01]  /*1dab0*/  LDL R209, [R1+0x5c] ;  /* 0x00005c0001d17983 */ /* 0x000ea20000100800 */
[----:B------:R-:W-:Y:S01]  /*1dac0*/  I2FP.F32.U32 R208, R220 ;  /* 0x000000dc00d07245 */ /* 0x000fe20000201000 */
[----:B------:R-:W-:Y:S01]  /*1dad0*/  IMAD.U32 R187, R187, 0x10000, RZ ;  /* 0x00010000bbbb7824 */ /* 0x000fe200078e00ff */
[----:B------:R-:W0:Y:S01]  /*1dae0*/  LDC.64 R212, c[0x0][0x240] ;  /* 0x00009000ffd47b82 */ /* 0x000e220000000a00 */
[----:B------:R-:W-:Y:S02]  /*1daf0*/  UMOV UR8, 0xffffffff ;  /* 0xffffffff00087882 */ /* 0x000fe40000000000 */
[----:B------:R-:W-:Y:S01]  /*1db00*/  FFMA.FTZ R208, R208, R201, 1.1641532182693481445e-10 ;  /* 0x2f000000d0d07423 */ /* 0x000fe200000100c9 */
[----:B------:R-:W-:Y:S01]  /*1db10*/  FMUL.FTZ R187, R187, R198 ;  /* 0x000000c6bbbb7220 */ /* 0x000fe20000410000 */
[----:B------:R-:W-:-:S03]  /*1db20*/  SEL R201, RZ, 0x1, P3 ;  /* 0x00000001ffc97807 */ /* 0x000fc60001800000 */
[----:B------:R-:W-:Y:S01]  /*1db30*/  FMUL.FTZ R187, R187, R199 ;  /* 0x000000c7bbbb7220 */ /* 0x000fe20000410000 */
[----:B------:R-:W-:Y:S01]  /*1db40*/  FSETP.GTU.FTZ.AND P6, PT, R208, R200, PT ;  /* 0x000000c8d000720b */ /* 0x000fe20003fdc000 */
[----:B------:R-:W-:Y:S01]  /*1db50*/  IMAD.WIDE.U32 R198, R207, 0x20, R236 ;  /* 0x00000020cfc67825 */ /* 0x000fe200078e00ec */
[----:B------:R-:W-:Y:S02]  /*1db60*/  SEL R200, RZ, 0x10000, P5 ;  /* 0x00010000ffc87807 */ /* 0x000fe40002800000 */
[----:B------:R-:W-:Y:S02]  /*1db70*/  FSEL R187, R187, RZ, !P6 ;  /* 0x000000ffbbbb7208 */ /* 0x000fe40007000000 */
[----:B------:R-:W-:Y:S01]  /*1db80*/  STG.E.128 desc[UR4][R198.64], R180 ;  /* 0x000000b4c6007986 */ /* 0x000fe2000c101d04 */
[----:B------:R-:W-:-:S04]  /*1db90*/  LOP3.LUT P5, RZ, R195, 0x2, RZ, 0xc0, !PT ;  /* 0x00000002c3ff7812 */ /* 0x000fc800078ac0ff */
[----:B------:R-:W-:Y:S01]  /*1dba0*/  SEL R208, RZ, 0x1, P5 ;  /* 0x00000001ffd07807 */ /* 0x000fe20002800000 */
[----:B--2---:R-:W-:-:S04]  /*1dbb0*/  FMUL.FTZ R187, R209, R187 ;  /* 0x000000bbd1bb7220 */ /* 0x004fc80000410000 */
[----:B------:R-:W-:-:S04]  /*1dbc0*/  IMAD.WIDE.U32 R208, R208, 0x100, RZ ;  /* 0x00000100d0d07825 */ /* 0x000fc800078e00ff */
[----:B------:R-:W-:Y:S01]  /*1dbd0*/  @P0 FADD.FTZ R187, R99, R187 ;  /* 0x000000bb63bb0221 */ /* 0x000fe20000010000 */
[----:B------:R-:W-:-:S04]  /*1dbe0*/  LOP3.LUT P0, RZ, R195, 0x4, RZ, 0xc0, !PT ;  /* 0x00000004c3ff7812 */ /* 0x000fc8000780c0ff */
[----:B------:R1:W-:Y:S02]  /*1dbf0*/  STG.E.128 desc[UR4][R198.64+0x10], R184 ;  /* 0x000010b8c6007986 */ /* 0x0003e4000c101d04 */
[----:B-1----:R-:W-:Y:S02]  /*1dc00*/  SEL R198, RZ, 0x100, P4 ;  /* 0x00000100ffc67807 */ /* 0x002fe40002000000 */
[----:B------:R-:W-:-:S04]  /*1dc10*/  SEL R199, RZ, 0x1000000, P6 ;  /* 0x01000000ffc77807 */ /* 0x000fc80003000000 */
[----:B------:R-:W-:Y:S02]  /*1dc20*/  LOP3.LUT R200, R198, R199, R200, 0xfe, !PT ;  /* 0x000000c7c6c87212 */ /* 0x000fe400078efec8 */
[----:B------:R-:W-:-:S05]  /*1dc30*/  SEL R198, RZ, 0x1, P2 ;  /* 0x00000001ffc67807 */ /* 0x000fca0001000000 */
[----:B------:R-:W-:-:S05]  /*1dc40*/  IMAD.WIDE.U32 R198, R198, 0x1000000, RZ ;  /* 0x01000000c6c67825 */ /* 0x000fca00078e00ff */
[----:B------:R-:W-:Y:S02]  /*1dc50*/  LOP3.LUT R199, R199, R200, R201, 0xfe, !PT ;  /* 0x000000c8c7c77212 */ /* 0x000fe400078efec9 */
[----:B------:R-:W-:Y:S02]  /*1dc60*/  SEL R200, RZ, 0x1, P1 ;  /* 0x00000001ffc87807 */ /* 0x000fe40000800000 */
[----:B------:R-:W-:-:S03]  /*1dc70*/  ISETP.NE.AND P1, PT, R234, RZ, PT ;  /* 0x000000ffea00720c */ /* 0x000fc60003f25270 */
[----:B------:R-:W-:-:S05]  /*1dc80*/  IMAD.WIDE.U32 R200, R200, 0x10000, RZ ;  /* 0x00010000c8c87825 */ /* 0x000fca00078e00ff */
[----:B------:R-:W-:Y:S02]  /*1dc90*/  LOP3.LUT R201, R209, R199, R201, 0xfe, !PT ;  /* 0x000000c7d1c97212 */ /* 0x000fe400078efec9 */
[----:B------:R-:W-:Y:S02]  /*1dca0*/  LOP3.LUT R198, R208, R198, R200, 0xfe, !PT ;  /* 0x000000c6d0c67212 */ /* 0x000fe400078efec8 */
[----:B------:R-:W-:-:S04]  /*1dcb0*/  SEL R199, RZ, 0x1, P0 ;  /* 0x00000001ffc77807 */ /* 0x000fc80000000000 */
[----:B------:R-:W-:Y:S01]  /*1dcc0*/  LOP3.LUT R200, R198, R199, RZ, 0xfc, !PT ;  /* 0x000000c7c6c87212 */ /* 0x000fe200078efcff */
[----:B0-----:R-:W-:-:S05]  /*1dcd0*/  IMAD.WIDE.U32 R198, R207, 0x8, R212 ;  /* 0x00000008cfc67825 */ /* 0x001fca00078e00d4 */
        /* <DEDUP_REMOVED lines=263> */
.L_x_28074:
[----:B------:R-:W2:Y:S04]  /*1ed50*/  LDL R242, [R1+0x4c] ;  /* 0x00004c0001f27983 */ /* 0x000ea80000100800 */
[----:B------:R-:W3:Y:S04]  /*1ed60*/  LDL R237, [R1+0x48] ;  /* 0x0000480001ed7983 */ /* 0x000ee80000100800 */
[----:B------:R-:W4:Y:S04]  /*1ed70*/  LDL R236, [R1+0x7c] ;  /* 0x00007c0001ec7983 */ /* 0x000f280000100800 */
[----:B------:R-:W4:Y:S04]  /*1ed80*/  LDL R234, [R1+0x50] ;  /* 0x0000500001ea7983 */ /* 0x000f280000100800 */
[----:B------:R-:W4:Y:S04]  /*1ed90*/  LDL R220, [R1+0x80] ;  /* 0x0000800001dc7983 */ /* 0x000f280000100800 */
[----:B------:R-:W4:Y:S04]  /*1eda0*/  LDL R213, [R1+0x54] ;  /* 0x0000540001d57983 */ /* 0x000f280000100800 */
[----:B------:R-:W4:Y:S01]  /*1edb0*/  LDL R209, [R1+0x84] ;  /* 0x0000840001d17983 */ /* 0x000f220000100800 */
[----:B------:R-:W-:Y:S01]  /*1edc0*/  FMUL.FTZ R199, R201, R201 ;  /* 0x000000c9c9c77220 */ /* 0x000fe20000410000 */
[----:B------:R-:W-:Y:S01]  /*1edd0*/  ISETP.NE.AND P0, PT, RZ, UR11, PT ;  /* 0x0000000bff007c0c */ /* 0x000fe2000bf05270 */
[----:B-1----:R-:W-:Y:S01]  /*1ede0*/  FADD.FTZ R198, R208, R198 ;  /* 0x000000c6d0c67221 */ /* 0x002fe20000010000 */
[----:B------:R1:W-:Y:S01]  /*1edf0*/  STL [R1+0x9c], R17 ;  /* 0x00009c1101007387 */ /* 0x0003e20000100800 */
[----:B------:R-:W-:-:S02]  /*1ee00*/  SHF.L.U32 R200, R143, 0x10, RZ ;  /* 0x000000108fc87819 */ /* 0x000fc400000006ff */
[----:B------:R-:W-:Y:S01]  /*1ee10*/  FSEL R199, R199, RZ, P0 ;  /* 0x000000ffc7c77208 */ /* 0x000fe20000000000 */
[----:B------:R-:W-:Y:S01]  /*1ee20*/  STL [R1+0x98], R15 ;  /* 0x0000980f01007387 */ /* 0x000fe20000100800 */
[----:B------:R-:W-:-:S03]  /*1ee30*/  FFMA.FTZ R198, R198, R212, UR16 ;  /* 0x00000010c6c67e23 */ /* 0x000fc600080100d4 */
[----:B------:R-:W-:Y:S01]  /*1ee40*/  STL [R1+0x94], R14 ;  /* 0x0000940e01007387 */ /* 0x000fe20000100800 */
[----:B------:R-:W-:Y:S01]  /*1ee50*/  FADD.FTZ R199, R198, R199 ;  /* 0x000000c7c6c77221 */ /* 0x000fe20000010000 */
[----:B------:R-:W-:Y:S02]  /*1ee60*/  FSEL R198, R201, RZ, !P0 ;  /* 0x000000ffc9c67208 */ /* 0x000fe40004000000 */
[----:B------:R-:W-:Y:S03]  /*1ee70*/  STL [R1+0x90], R13 ;  /* 0x0000900d01007387 */ /* 0x000fe60000100800 */
[----:B------:R-:W0:Y:S01]  /*1ee80*/  MUFU.RSQ R199, R199 ;  /* 0x000000c700c77308 */ /* 0x000e220000001400 */
[----:B------:R-:W-:Y:S01]  /*1ee90*/  STL [R1+0x8c], R2 ;  /* 0x00008c0201007387 */ /* 0x000fe20000100800 */
[----:B------:R-:W-:-:S03]  /*1eea0*/  FADD.FTZ R90, R90, -R198 ;  /* 0x800000c65a5a7221 */ /* 0x000fc60000010000 */
[----:B------:R0:W-:Y:S01]  /*1eeb0*/  STL [R1+0x88], R0 ;  /* 0x0000880001007387 */ /* 0x0001e20000100800 */
[--C-:B------:R-:W-:Y:S01]  /*1eec0*/  FADD.FTZ R91, R91, -R198.reuse ;  /* 0x800000c65b5b7221 */ /* 0x100fe20000010000 */
[--C-:B------:R-:W-:Y:S01]  /*1eed0*/  FADD.FTZ R88, R88, -R198.reuse ;  /* 0x800000c658587221 */ /* 0x100fe20000010000 */
[--C-:B------:R-:W-:Y:S01]  /*1eee0*/  FADD.FTZ R89, R89, -R198.reuse ;  /* 0x800000c659597221 */ /* 0x100fe20000010000 */
[--C-:B------:R-:W-:Y:S01]  /*1eef0*/  FADD.FTZ R94, R94, -R198.reuse ;  /* 0x800000c65e5e7221 */ /* 0x100fe20000010000 */
[--C-:B------:R-:W-:Y:S01]  /*1ef00*/  FADD.FTZ R92, R92, -R198.reuse ;  /* 0x800000c65c5c7221 */ /* 0x100fe20000010000 */
[----:B------:R-:W-:Y:S01]  /*1ef10*/  FADD.FTZ R93, R93, -R198 ;  /* 0x800000c65d5d7221 */ /* 0x000fe20000010000 */
[----:B-1----:R-:W4:Y:S04]  /*1ef20*/  LDL R17, [R1+0x28] ;  /* 0x0000280001117983 */ /* 0x002f280000100800 */
[----:B0-----:R-:W4:Y:S01]  /*1ef30*/  LDL R0, [R1+0x58] ;  /* 0x0000580001007983 */ /* 0x001f220000100800 */
[C---:B------:R-:W-:Y:S01]  /*1ef40*/  FMUL.FTZ R90, R199.reuse, R90 ;  /* 0x0000005ac75a7220 */ /* 0x040fe20000410000 */
[C---:B------:R-:W-:Y:S01]  /*1ef50*/  FMUL.FTZ R91, R199.reuse, R91 ;  /* 0x0000005bc75b7220 */ /* 0x040fe20000410000 */
[C---:B------:R-:W-:Y:S01]  /*1ef60*/  FMUL.FTZ R88, R199.reuse, R88 ;  /* 0x00000058c7587220 */ /* 0x040fe20000410000 */
[C---:B------:R-:W-:Y:S01]  /*1ef70*/  FMUL.FTZ R89, R199.reuse, R89 ;  /* 0x00000059c7597220 */ /* 0x040fe20000410000 */
[C---:B------:R-:W-:Y:S01]  /*1ef80*/  FMUL.FTZ R94, R199.reuse, R94 ;  /* 0x0000005ec75e7220 */ /* 0x040fe20000410000 */
[C---:B------:R-:W-:Y:S01]  /*1ef90*/  FMUL.FTZ R92, R199.reuse, R92 ;  /* 0x0000005cc75c7220 */ /* 0x040fe20000410000 */
[----:B------:R-:W-:Y:S01]  /*1efa0*/  FMUL.FTZ R93, R199, R93 ;  /* 0x0000005dc75d7220 */ /* 0x000fe20000410000 */
[----:B------:R-:W4:Y:S04]  /*1efb0*/  LDL R13, [R1+0x30] ;  /* 0x00003000010d7983 */ /* 0x000f280000100800 */
[----:B------:R-:W4:Y:S04]  /*1efc0*/  LDL R2, [R1+0x38] ;  /* 0x0000380001027983 */ /* 0x000f280000100800 */
[----:B------:R-:W4:Y:S04]  /*1efd0*/  LDL R15, [R1+0x40] ;  /* 0x00004000010f7983 */ /* 0x000f280000100800 */
[----:B------:R-:W4:Y:S01]  /*1efe0*/  LDL R14, [R1+0x8] ;  /* 0x00000800010e7983 */ /* 0x000f220000100800 */
[----:B--2---:R-:W-:Y:S01]  /*1eff0*/  FFMA.FTZ R90, R90, R200, R242 ;  /* 0x000000c85a5a7223 */ /* 0x004fe200000100f2 */
[----:B------:R-:W-:-:S05]  /*1f000*/  PRMT R200, R143, 0x7632, R200 ;  /* 0x000076328fc87816 */ /* 0x000fca00000000c8 */
[----:B------:R-:W-:-:S04]  /*1f010*/  IMAD.U32 R200, R200, 0x10000, RZ ;  /* 0x00010000c8c87824 */ /* 0x000fc800078e00ff */
[----:B---3--:R-:W-:-:S05]  /*1f020*/  FFMA.FTZ R91, R91, R200, R237 ;  /* 0x000000c85b5b7223 */ /* 0x008fca00000100ed */
[----:B------:R-:W-:Y:S02]  /*1f030*/  F2FP.BF16.F32.PACK_AB R91, R91, R90 ;  /* 0x0000005a5b5b723e */ /* 0x000fe400000010ff */
[----:B------:R-:W-:-:S05]  /*1f040*/  SHF.L.U32 R90, R142, 0x10, RZ ;  /* 0x000000108e5a7819 */ /* 0x000fca00000006ff */
[----:B----4-:R-:W-:Y:S01]  /*1f050*/  FFMA.FTZ R90, R88, R90, R236 ;  /* 0x0000005a585a7223 */ /* 0x010fe200000100ec */
[----:B------:R-:W-:-:S05]  /*1f060*/  PRMT R88, R142, 0x7632, R88 ;  /* 0x000076328e587816 */ /* 0x000fca0000000058 */
[----:B------:R-:W-:-:S04]  /*1f070*/  IMAD.U32 R88, R88, 0x10000, RZ ;  /* 0x0001000058587824 */ /* 0x000fc800078e00ff */
[----:B------:R-:W-:-:S05]  /*1f080*/  FFMA.FTZ R88, R89, R88, R234 ;  /* 0x0000005859587223 */ /* 0x000fca00000100ea */
[----:B------:R-:W-:Y:S02]  /*1f090*/  F2FP.BF16.F32.PACK_AB R90, R88, R90 ;  /* 0x0000005a585a723e */ /* 0x000fe400000010ff */
[----:B------:R-:W-:-:S05]  /*1f0a0*/  SHF.L.U32 R88, R141, 0x10, RZ ;  /* 0x000000108d587819 */ /* 0x000fca00000006ff */
[----:B------:R-:W-:Y:S01]  /*1f0b0*/  FFMA.FTZ R94, R94, R88, R220 ;  /* 0x000000585e5e7223 */ /* 0x000fe200000100dc */
[----:B------:R-:W-:Y:S01]  /*1f0c0*/  FADD.FTZ R88, R95, -R198 ;  /* 0x800000c65f587221 */ /* 0x000fe20000010000 */
[----:B------:R-:W-:-:S03]  /*1f0d0*/  PRMT R95, R141, 0x7632, R95 ;  /* 0x000076328d5f7816 */ /* 0x000fc6000000005f */
[----:B------:R-:W-:Y:S02]  /*1f0e0*/  FMUL.FTZ R88, R199, R88 ;  /* 0x00000058c7587220 */ /* 0x000fe40000410000 */
[----:B------:R-:W-:-:S04]  /*1f0f0*/  IMAD.U32 R95, R95, 0x10000, RZ ;  /* 0x000100005f5f7824 */ /* 0x000fc800078e00ff */
[----:B------:R-:W-:Y:S01]  /*1f100*/  FFMA.FTZ R95, R88, R95, R213 ;  /* 0x0000005f585f7223 */ /* 0x000fe200000100d5 */
[----:B------:R-:W-:-:S05]  /*1f110*/  SHF.L.U32 R88, R140, 0x10, RZ ;  /* 0x000000108c587819 */ /* 0x000fca00000006ff */
[----:B------:R-:W-:Y:S01]  /*1f120*/  FFMA.FTZ R92, R92, R88, R209 ;  /* 0x000000585c5c7223 */ /* 0x000fe200000100d1 */
[----:B------:R-:W-:-:S05]  /*1f130*/  PRMT R88, R140, 0x7632, R88 ;  /* 0x000076328c587816 */ /* 0x000fca0000000058 */
[----:B------:R-:W-:-:S04]  /*1f140*/  IMAD.U32 R88, R88, 0x10000, RZ ;  /* 0x0001000058587824 */ /* 0x000fc800078e00ff */
[----:B------:R-:W-:Y:S02]  /*1f150*/  FFMA.FTZ R93, R93, R88, R0 ;  /* 0x000000585d5d7223 */ /* 0x000fe40000010000 */
[----:B------:R-:W2:Y:S01]  /*1f160*/  LDL R0, [R1+0x10] ;  /* 0x0000100001007983 */ /* 0x000ea20000100800 */
[----:B------:R-:W0:Y:S02]  /*1f170*/  @!P1 LDC.64 R88, c[0x0][0x250] ;  /* 0x00009400ff589b82 */ /* 0x000e240000000a00 */
[----:B0-----:R-:W-:-:S05]  /*1f180*/  @!P1 IMAD.WIDE R88, R16, 0x4, R88 ;  /* 0x0000000410589825 */ /* 0x001fca00078e0258 */
[----:B------:R0:W-:Y:S02]  /*1f190*/  @!P1 STG.E desc[UR4][R88.64], R201 ;  /* 0x000000c958009986 */ /* 0x0001e4000c101904 */
[----:B0-----:R-:W0:Y:S01]  /*1f1a0*/  @!P1 LDC.64 R88, c[0x0][0x258] ;  /* 0x00009600ff589b82 */ /* 0x001e220000000a00 */
        /* <DEDUP_REMOVED lines=8> */
[C---:B------:R-:W-:Y:S01]  /*1f230*/  FMUL.FTZ R237, R199.reuse, R27 ;  /* 0x0000001bc7ed7220 */ /* 0x040fe20000410000 */
[C---:B------:R-:W-:Y:S01]  /*1f240*/  FMUL.FTZ R208, R199.reuse, R63 ;  /* 0x0000003fc7d07220 */ /* 0x040fe20000410000 */
[C---:B------:R-:W-:Y:S01]  /*1f250*/  FMUL.FTZ R234, R199.reuse, R25 ;  /* 0x00000019c7ea7220 */ /* 0x040fe20000410000 */
[----:B------:R-:W-:Y:S01]  /*1f260*/  FMUL.FTZ R209, R199, R26 ;  /* 0x0000001ac7d17220 */ /* 0x000fe20000410000 */
[----:B------:R-:W-:Y:S01]  /*1f270*/  PRMT R27, R139, 0x7632, R27 ;  /* 0x000076328b1b7816 */ /* 0x000fe2000000001b */
[----:B------:R-:W-:Y:S01]  /*1f280*/  FADD.FTZ R83, R83, -R198 ;  /* 0x800000c653537221 */ /* 0x000fe20000010000 */
[----:B0-----:R-:W-:-:S05]  /*1f290*/  @!P1 IMAD.WIDE R88, R16, 0x4, R88 ;  /* 0x0000000410589825 */ /* 0x001fca00078e0258 */
[----:B------:R0:W-:Y:S01]  /*1f2a0*/  @!P1 STG.E desc[UR4][R88.64], R199 ;  /* 0x000000c758009986 */ /* 0x0001e2000c101904 */
[C---:B------:R-:W-:Y:S01]  /*1f2b0*/  FMUL.FTZ R63, R199.reuse, R56 ;  /* 0x00000038c73f7220 */ /* 0x040fe20000410000 */
[----:B------:R-:W-:Y:S01]  /*1f2c0*/  FMUL.FTZ R201, R199, R24 ;  /* 0x00000018c7c97220 */ /* 0x000fe20000410000 */
[----:B------:R-:W-:Y:S01]  /*1f2d0*/  PRMT R26, R138, 0x7632, R26 ;  /* 0x000076328a1a7816 */ /* 0x000fe2000000001a */
[--C-:B------:R-:W-:Y:S01]  /*1f2e0*/  FADD.FTZ R84, R84, -R198.reuse ;  /* 0x800000c654547221 */ /* 0x100fe20000010000 */
[----:B------:R-:W-:Y:S01]  /*1f2f0*/  PRMT R25, R137, 0x7632, R25 ;  /* 0x0000763289197816 */ /* 0x000fe20000000019 */
[--C-:B------:R-:W-:Y:S01]  /*1f300*/  FADD.FTZ R85, R85, -R198.reuse ;  /* 0x800000c655557221 */ /* 0x100fe20000010000 */
[--C-:B------:R-:W-:Y:S01]  /*1f310*/  FADD.FTZ R86, R86, -R198.reuse ;  /* 0x800000c656567221 */ /* 0x100fe20000010000 */
[----:B0-----:R-:W-:Y:S02]  /*1f320*/  F2FP.BF16.F32.PACK_AB R88, R93, R92 ;  /* 0x0000005c5d58723e */ /* 0x001fe400000010ff */
[----:B------:R-:W-:Y:S01]  /*1f330*/  LEA R92, P0, R192, UR18, 0x4 ;  /* 0x00000012c05c7c11 */ /* 0x000fe2000f8020ff */
[--C-:B------:R-:W-:Y:S01]  /*1f340*/  FADD.FTZ R87, R87, -R198.reuse ;  /* 0x800000c657577221 */ /* 0x100fe20000010000 */
[----:B------:R-:W-:Y:S01]  /*1f350*/  F2FP.BF16.F32.PACK_AB R89, R95, R94 ;  /* 0x0000005e5f59723e */ /* 0x000fe200000010ff */
[--C-:B------:R-:W-:Y:S01]  /*1f360*/  FADD.FTZ R80, R80, -R198.reuse ;  /* 0x800000c650507221 */ /* 0x100fe20000010000 */
[----:B------:R-:W-:Y:S01]  /*1f370*/  LEA.HI.X R93, R192, UR19, RZ, 0x4, P0 ;  /* 0x00000013c05d7c11 */ /* 0x000fe200080f24ff */
        /* <DEDUP_REMOVED lines=59> */
[----:B------:R-:W-:Y:S01]  /*1f730*/  PRMT R24, R136, 0x7632, R24 ;  /* 0x0000763288187816 */ /* 0x000fe20000000018 */
[----:B------:R-:W-:Y:S01]  /*1f740*/  FMUL.FTZ R198, R199, R30 ;  /* 0x0000001ec7c67220 */ /* 0x000fe20000410000 */
[----:B------:R-:W-:Y:S01]  /*1f750*/  PRMT R31, R135, 0x7632, R31 ;  /* 0x00007632871f7816 */ /* 0x000fe2000000001f */
[----:B------:R-:W-:Y:S01]  /*1f760*/  FMUL.FTZ R83, R199, R83 ;  /* 0x00000053c7537220 */ /* 0x000fe20000410000 */
[----:B------:R-:W-:-:S02]  /*1f770*/  SHF.L.U32 R27, R27, 0x10, RZ ;  /* 0x000000101b1b7819 */ /* 0x000fc400000006ff */
[----:B------:R-:W-:Y:S01]  /*1f780*/  PRMT R30, R134, 0x7632, R30 ;  /* 0x00007632861e7816 */ /* 0x000fe2000000001e */
[----:B------:R-:W-:Y:S01]  /*1f790*/  FMUL.FTZ R87, R199, R87 ;  /* 0x00000057c7577220 */ /* 0x000fe20000410000 */
[----:B------:R-:W-:Y:S01]  /*1f7a0*/  SHF.L.U32 R25, R25, 0x10, RZ ;  /* 0x0000001019197819 */ /* 0x000fe200000006ff */
[C---:B------:R-:W-:Y:S01]  /*1f7b0*/  FMUL.FTZ R81, R199.reuse, R81 ;  /* 0x00000051c7517220 */ /* 0x040fe20000410000 */
[----:B------:R-:W-:Y:S01]  /*1f7c0*/  IMAD.U32 R26, R26, 0x10000, RZ ;  /* 0x000100001a1a7824 */ /* 0x000fe200078e00ff */
[----:B------:R0:W-:Y:S01]  /*1f7d0*/  STG.E.128 desc[UR4][R92.64], R88 ;  /* 0x000000585c007986 */ /* 0x0001e2000c101d04 */
[----:B------:R-:W-:Y:S01]  /*1f7e0*/  FMUL.FTZ R85, R199, R85 ;  /* 0x00000055c7557220 */ /* 0x000fe20000410000 */
[----:B------:R-:W-:Y:S01]  /*1f7f0*/  IMAD.U32 R24, R24, 0x10000, RZ ;  /* 0x0001000018187824 */ /* 0x000fe200078e00ff */
[----:B------:R-:W-:Y:S01]  /*1f800*/  SHF.L.U32 R31, R31, 0x10, RZ ;  /* 0x000000101f1f7819 */ /* 0x000fe200000006ff */
[----:B------:R-:W-:Y:S01]  /*1f810*/  FFMA.FTZ R27, R83, R27, R17 ;  /* 0x0000001b531b7223 */ /* 0x000fe20000010011 */
[----:B------:R-:W-:Y:S01]  /*1f820*/  IMAD.U32 R30, R30, 0x10000, RZ ;  /* 0x000100001e1e7824 */ /* 0x000fe200078e00ff */
[----:B------:R1:W5:Y:S01]  /*1f830*/  LDL.LU R17, [R1+0x9c] ;  /* 0x00009c0001117983 */ /* 0x0003620000300800 */
[----:B------:R-:W-:Y:S01]  /*1f840*/  FFMA.FTZ R26, R81, R26, R13 ;  /* 0x0000001a511a7223 */ /* 0x000fe2000001000d */
[----:B------:R-:W-:Y:S01]  /*1f850*/  FFMA.FTZ R25, R87, R25, R2 ;  /* 0x0000001957197223 */ /* 0x000fe20000010002 */
[----:B------:R-:W-:Y:S01]  /*1f860*/  FFMA.FTZ R24, R85, R24, R15 ;  /* 0x0000001855187223 */ /* 0x000fe2000001000f */
[----:B------:R-:W3:Y:S04]  /*1f870*/  LDL R13, [R1+0x18] ;  /* 0x00001800010d7983 */ /* 0x000ee80000100800 */
[----:B------:R-:W4:Y:S01]  /*1f880*/  LDL R2, [R1+0x20] ;  /* 0x0000200001027983 */ /* 0x000f220000100800 */
[C---:B0-----:R-:W-:Y:S01]  /*1f890*/  FMUL.FTZ R89, R199.reuse, R75 ;  /* 0x0000004bc7597220 */ /* 0x041fe20000410000 */
[----:B------:R-:W-:-:S02]  /*1f8a0*/  FMUL.FTZ R88, R199, R73 ;  /* 0x00000049c7587220 */ /* 0x000fc40000410000 */
[----:B------:R1:W5:Y:S01]  /*1f8b0*/  LDL.LU R15, [R1+0x98] ;  /* 0x00009800010f7983 */ /* 0x0003620000300800 */
[----:B------:R-:W-:-:S03]  /*1f8c0*/  FFMA.FTZ R31, R89, R31, R14 ;  /* 0x0000001f591f7223 */ /* 0x000fc6000001000e */
[----:B------:R1:W5:Y:S01]  /*1f8d0*/  LDL.LU R14, [R1+0x94] ;  /* 0x00009400010e7983 */ /* 0x0003620000300800 */
[----:B--2---:R-:W-:-:S03]  /*1f8e0*/  FFMA.FTZ R30, R88, R30, R0 ;  /* 0x0000001e581e7223 */ /* 0x004fc60000010000 */
[----:B------:R-:W2:Y:S01]  /*1f8f0*/  LDL R0, [R1] ;  /* 0x0000000001007983 */ /* 0x000ea20000100800 */
        /* <DEDUP_REMOVED lines=8> */
[----:B------:R-:W-:Y:S01]  /*1f980*/  PRMT R28, R132, 0x7632, R28 ;  /* 0x00007632841c7816 */ /* 0x000fe2000000001c */
[----:B------:R-:W-:Y:S01]  /*1f990*/  FMUL.FTZ R48, R199, R39 ;  /* 0x00000027c7307220 */ /* 0x000fe20000410000 */
[----:B------:R-:W-:-:S02]  /*1f9a0*/  PRMT R32, R128, 0x7632, R32 ;  /* 0x0000763280207816 */ /* 0x000fc40000000020 */
[----:B------:R-:W-:Y:S01]  /*1f9b0*/  PRMT R39, R127, 0x7632, R39 ;  /* 0x000076327f277816 */ /* 0x000fe20000000027 */
[----:B------:R-:W-:Y:S01]  /*1f9c0*/  FMUL.FTZ R79, R199, R79 ;  /* 0x0000004fc74f7220 */ /* 0x000fe20000410000 */
[----:B------:R-:W-:Y:S01]  /*1f9d0*/  SHF.L.U32 R29, R29, 0x10, RZ ;  /* 0x000000101d1d7819 */ /* 0x000fe200000006ff */
[C---:B------:R-:W-:Y:S01]  /*1f9e0*/  FMUL.FTZ R77, R199.reuse, R77 ;  /* 0x0000004dc74d7220 */ /* 0x040fe20000410000 */
[----:B------:R-:W-:Y:S02]  /*1f9f0*/  IMAD.U32 R28, R28, 0x10000, RZ ;  /* 0x000100001c1c7824 */ /* 0x000fe400078e00ff */
[----:B------:R-:W-:Y:S01]  /*1fa00*/  FMUL.FTZ R59, R199, R59 ;  /* 0x0000003bc73b7220 */ /* 0x000fe20000410000 */
[----:B------:R-:W-:Y:S01]  /*1fa10*/  IMAD.U32 R32, R32, 0x10000, RZ ;  /* 0x0001000020207824 */ /* 0x000fe200078e00ff */
[----:B------:R-:W-:-:S05]  /*1fa20*/  SHF.L.U32 R39, R39, 0x10, RZ ;  /* 0x0000001027277819 */ /* 0x000fca00000006ff */
[----:B------:R-:W-:Y:S01]  /*1fa30*/  FFMA.FTZ R39, R59, R39, R238 ;  /* 0x000000273b277223 */ /* 0x000fe200000100ee */
[----:B---3--:R-:W-:Y:S02]  /*1fa40*/  FFMA.FTZ R29, R79, R29, R13 ;  /* 0x0000001d4f1d7223 */ /* 0x008fe4000001000d */
[----:B------:R1:W5:Y:S01]  /*1fa50*/  LDL.LU R13, [R1+0x90] ;  /* 0x00009000010d7983 */ /* 0x0003620000300800 */
[----:B----4-:R-:W-:-:S03]  /*1fa60*/  FFMA.FTZ R28, R77, R28, R2 ;  /* 0x0000001c4d1c7223 */ /* 0x010fc60000010002 */
[----:B------:R1:W5:Y:S01]  /*1fa70*/  LDL.LU R2, [R1+0x8c] ;  /* 0x00008c0001027983 */ /* 0x0003620000300800 */
[----:B--2---:R-:W-:-:S03]  /*1fa80*/  FFMA.FTZ R32, R90, R32, R0 ;  /* 0x000000205a207223 */ /* 0x004fc60000010000 */
[----:B------:R1:W5:Y:S04]  /*1fa90*/  LDL.LU R0, [R1+0x88] ;  /* 0x0000880001007983 */ /* 0x0003680000300800 */
[----:B------:R-:W2:Y:S01]  /*1faa0*/  LDL R59, [R1+0x2c] ;  /* 0x00002c00013b7983 */ /* 0x000ea20000100800 */
[C---:B------:R-:W-:Y:S01]  /*1fab0*/  FMUL.FTZ R200, R199.reuse, R61 ;  /* 0x0000003dc7c87220 */ /* 0x040fe20000410000 */
[C---:B------:R-:W-:Y:S01]  /*1fac0*/  FMUL.FTZ R61, R199.reuse, R52 ;  /* 0x00000034c73d7220 */ /* 0x040fe20000410000 */
[C---:B------:R-:W-:Y:S01]  /*1fad0*/  FMUL.FTZ R52, R199.reuse, R43 ;  /* 0x0000002bc7347220 */ /* 0x040fe20000410000 */
[----:B------:R-:W-:Y:S01]  /*1fae0*/  FMUL.FTZ R43, R199, R38 ;  /* 0x00000026c72b7220 */ /* 0x000fe20000410000 */
[----:B------:R-:W-:Y:S02]  /*1faf0*/  PRMT R38, R126, 0x7632, R38 ;  /* 0x000076327e267816 */ /* 0x000fe40000000026 */
[----:B------:R-:W-:Y:S01]  /*1fb00*/  PRMT R87, R109, 0x7632, R87 ;  /* 0x000076326d577816 */ /* 0x000fe20000000057 */
[----:B------:R-:W-:-:S02]  /*1fb10*/  FMUL.FTZ R57, R199, R57 ;  /* 0x00000039c7397220 */ /* 0x000fc40000410000 */
[----:B------:R-:W-:Y:S01]  /*1fb20*/  IMAD.U32 R38, R38, 0x10000, RZ ;  /* 0x0001000026267824 */ /* 0x000fe200078e00ff */
[----:B------:R-:W-:-:S03]  /*1fb30*/  SHF.L.U32 R87, R87, 0x10, RZ ;  /* 0x0000001057577819 */ /* 0x000fc600000006ff */
[----:B------:R-:W-:Y:S02]  /*1fb40*/  FFMA.FTZ R38, R57, R38, R240 ;  /* 0x0000002639267223 */ /* 0x000fe400000100f0 */
[----:B------:R-:W-:Y:S02]  /*1fb50*/  FFMA.FTZ R87, R56, R87, R21 ;  /* 0x0000005738577223 */ /* 0x000fe40000010015 */
[----:B------:R-:W0:Y:S01]  /*1fb60*/  LDC.64 R56, c[0x0][0x2b8] ;  /* 0x0000ae00ff387b82 */ /* 0x000e220000000a00 */
[----:B------:R-:W-:Y:S01]  /*1fb70*/  PRMT R90, R112, 0x7632, R90 ;  /* 0x00007632705a7816 */ /* 0x000fe2000000005a */
[C---:B------:R-:W-:Y:S01]  /*1fb80*/  FMUL.FTZ R73, R199.reuse, R44 ;  /* 0x0000002cc7497220 */ /* 0x040fe20000410000 */
[C---:B------:R-:W-:Y:S01]  /*1fb90*/  FMUL.FTZ R44, R199.reuse, R37 ;  /* 0x00000025c72c7220 */ /* 0x040fe20000410000 */
[----:B------:R-:W-:Y:S01]  /*1fba0*/  FMUL.FTZ R220, R199, R183 ;  /* 0x000000b7c7dc7220 */ /* 0x000fe20000410000 */
[----:B------:R-:W-:Y:S01]  /*1fbb0*/  PRMT R183, R116, 0x7632, R183 ;  /* 0x0000763274b77816 */ /* 0x000fe200000000b7 */
[----:B------:R-:W-:-:S02]  /*1fbc0*/  IMAD.U32 R90, R90, 0x10000, RZ ;  /* 0x000100005a5a7824 */ /* 0x000fc400078e00ff */
[C---:B------:R-:W-:Y:S01]  /*1fbd0*/  FMUL.FTZ R82, R199.reuse, R82 ;  /* 0x00000052c7527220 */ /* 0x040fe20000410000 */
[----:B------:R-:W-:Y:S01]  /*1fbe0*/  FMUL.FTZ R45, R199, R45 ;  /* 0x0000002dc72d7220 */ /* 0x000fe20000410000 */
[----:B------:R-:W-:Y:S01]  /*1fbf0*/  FFMA.FTZ R90, R44, R90, R216 ;  /* 0x0000005a2c5a7223 */ /* 0x000fe200000100d8 */
[----:B------:R-:W-:Y:S01]  /*1fc00*/  SHF.L.U32 R44, R139, 0x10, RZ ;  /* 0x000000108b2c7819 */ /* 0x000fe200000006ff */
[C---:B------:R-:W-:Y:S01]  /*1fc10*/  FMUL.FTZ R236, R199.reuse, R185 ;  /* 0x000000b9c7ec7220 */ /* 0x040fe20000410000 */
[----:B------:R-:W-:Y:S01]  /*1fc20*/  FMUL.FTZ R242, R199, R187 ;  /* 0x000000bbc7f27220 */ /* 0x000fe20000410000 */
[----:B------:R-:W-:Y:S01]  /*1fc30*/  IMAD.U32 R183, R183, 0x10000, RZ ;  /* 0x00010000b7b77824 */ /* 0x000fe200078e00ff */
[----:B------:R-:W-:Y:S02]  /*1fc40*/  PRMT R187, R118, 0x7632, R187 ;  /* 0x0000763276bb7816 */ /* 0x000fe400000000bb */
[----:B------:R-:W-:Y:S01]  /*1fc50*/  PRMT R185, R117, 0x7632, R185 ;  /* 0x0000763275b97816 */ /* 0x000fe200000000b9 */
[----:B------:R-:W-:Y:S01]  /*1fc60*/  FFMA.FTZ R183, R45, R183, R225 ;  /* 0x000000b72db77223 */ /* 0x000fe200000100e1 */
[----:B------:R-:W-:Y:S01]  /*1fc70*/  PRMT R83, R107, 0x7632, R83 ;  /* 0x000076326b537816 */ /* 0x000fe20000000053 */
[----:B------:R-:W-:Y:S01]  /*1fc80*/  FMUL.FTZ R75, R199, R46 ;  /* 0x0000002ec74b7220 */ /* 0x000fe20000410000 */
[----:B------:R-:W-:Y:S01]  /*1fc90*/  SHF.L.U32 R185, R185, 0x10, RZ ;  /* 0x00000010b9b97819 */ /* 0x000fe200000006ff */
[C---:B------:R-:W-:Y:S01]  /*1fca0*/  FMUL.FTZ R47, R199.reuse, R47 ;  /* 0x0000002fc72f7220 */ /* 0x040fe20000410000 */
[----:B------:R-:W-:Y:S01]  /*1fcb0*/  FMUL.FTZ R46, R199, R41 ;  /* 0x00000029c72e7220 */ /* 0x000fe20000410000 */
[----:B------:R-:W-:Y:S01]  /*1fcc0*/  IMAD.U32 R187, R187, 0x10000, RZ ;  /* 0x00010000bbbb7824 */ /* 0x000fe200078e00ff */
[----:B------:R-:W-:-:S02]  /*1fcd0*/  PRMT R89, R111, 0x7632, R89 ;  /* 0x000076326f597816 */ /* 0x000fc40000000059 */
[----:B------:R-:W-:Y:S01]  /*1fce0*/  SHF.L.U32 R83, R83, 0x10, RZ ;  /* 0x0000001053537819 */ /* 0x000fe200000006ff */
[----:B------:R-:W-:Y:S01]  /*1fcf0*/  FFMA.FTZ R187, R46, R187, R221 ;  /* 0x000000bb2ebb7223 */ /* 0x000fe200000100dd */
[----:B------:R-:W-:Y:S01]  /*1fd00*/  PRMT R81, R106, 0x7632, R81 ;  /* 0x000076326a517816 */ /* 0x000fe20000000051 */
[----:B------:R-:W-:Y:S01]  /*1fd10*/  FFMA.FTZ R185, R47, R185, R223 ;  /* 0x000000b92fb97223 */ /* 0x000fe200000100df */
[----:B0-----:R-:W-:Y:S01]  /*1fd20*/  IMAD.WIDE.U32 R46, R194, 0x10, R56 ;  /* 0x00000010c22e7825 */ /* 0x001fe200078e0038 */
[----:B------:R-:W-:Y:S01]  /*1fd30*/  SHF.L.U32 R89, R89, 0x10, RZ ;  /* 0x0000001059597819 */ /* 0x000fe200000006ff */
[----:B------:R-:W3:Y:S02]  /*1fd40*/  LDL R194, [R1+0x3c] ;  /* 0x00003c0001c27983 */ /* 0x000ee40000100800 */
[----:B------:R-:W-:Y:S01]  /*1fd50*/  FFMA.FTZ R83, R242, R83, R191 ;  /* 0x00000053f2537223 */ /* 0x000fe200000100bf */
[----:B------:R-:W-:Y:S01]  /*1fd60*/  IMAD.U32 R81, R81, 0x10000, RZ ;  /* 0x0001000051517824 */ /* 0x000fe200078e00ff */
[----:B------:R-:W4:Y:S01]  /*1fd70*/  LDL R242, [R1+0x44] ;  /* 0x0000440001f27983 */ /* 0x000f220000100800 */
[----:B------:R-:W-:Y:S01]  /*1fd80*/  FFMA.FTZ R89, R237, R89, R23 ;  /* 0x00000059ed597223 */ /* 0x000fe20000010017 */
[----:B------:R-:W-:Y:S01]  /*1fd90*/  PRMT R79, R105, 0x7632, R79 ;  /* 0x00007632694f7816 */ /* 0x000fe2000000004f */
[----:B------:R-:W-:Y:S01]  /*1fda0*/  FFMA.FTZ R81, R236, R81, R190 ;  /* 0x00000051ec517223 */ /* 0x000fe200000100be */
[----:B------:R-:W4:Y:S01]  /*1fdb0*/  LDL R237, [R1+0xc] ;  /* 0x00000c0001ed7983 */ /* 0x000f220000100800 */
[----:B------:R-:W-:-:S03]  /*1fdc0*/  PRMT R88, R110, 0x7632, R88 ;  /* 0x000076326e587816 */ /* 0x000fc60000000058 */
[----:B------:R-:W4:Y:S01]  /*1fdd0*/  LDL R236, [R1+0x14] ;  /* 0x0000140001ec7983 */ /* 0x000f220000100800 */
[----:B------:R-:W-:Y:S01]  /*1fde0*/  SHF.L.U32 R79, R79, 0x10, RZ ;  /* 0x000000104f4f7819 */ /* 0x000fe200000006ff */
[----:B------:R-:W-:-:S04]  /*1fdf0*/  IMAD.U32 R88, R88, 0x10000, RZ ;  /* 0x0001000058587824 */ /* 0x000fc800078e00ff */
[----:B------:R-:W-:Y:S01]  /*1fe00*/  FFMA.FTZ R79, R220, R79, R189 ;  /* 0x0000004fdc4f7223 */ /* 0x000fe200000100bd */
[----:B------:R-:W-:Y:S01]  /*1fe10*/  FFMA.FTZ R88, R234, R88, R22 ;  /* 0x00000058ea587223 */ /* 0x000fe20000010016 */
[----:B------:R-:W4:Y:S01]  /*1fe20*/  LDL R220, [R1+0x24] ;  /* 0x0000240001dc7983 */ /* 0x000f220000100800 */
[----:B------:R-:W-:-:S03]  /*1fe30*/  FMUL.FTZ R192, R199, R67 ;  /* 0x00000043c7c07220 */ /* 0x000fc60000410000 */
[----:B------:R-:W4:Y:S01]  /*1fe40*/  LDL R234, [R1+0x1c] ;  /* 0x00001c0001ea7983 */ /* 0x000f220000100800 */
[C---:B------:R-:W-:Y:S01]  /*1fe50*/  FMUL.FTZ R67, R199.reuse, R58 ;  /* 0x0000003ac7437220 */ /* 0x040fe20000410000 */
[----:B------:R-:W-:Y:S01]  /*1fe60*/  FMUL.FTZ R58, R199, R181 ;  /* 0x000000b5c73a7220 */ /* 0x000fe20000410000 */
[----:B------:R-:W-:Y:S01]  /*1fe70*/  PRMT R181, R115, 0x7632, R181 ;  /* 0x0000763273b57816 */ /* 0x000fe200000000b5 */
[----:B------:R-:W-:-:S03]  /*1fe80*/  FMUL.FTZ R213, R199, R35 ;  /* 0x00000023c7d57220 */ /* 0x000fc60000410000 */
[----:B------:R-:W-:-:S05]  /*1fe90*/  SHF.L.U32 R181, R181, 0x10, RZ ;  /* 0x00000010b5b57819 */ /* 0x000fca00000006ff */
[----:B------:R-:W-:Y:S02]  /*1fea0*/  FFMA.FTZ R181, R213, R181, R19 ;  /* 0x000000b5d5b57223 */ /* 0x000fe40000010013 */
[----:B------:R-:W4:Y:S01]  /*1feb0*/  LDL R213, [R1+0x4] ;  /* 0x0000040001d57983 */ /* 0x000f220000100800 */
[----:B--2---:R-:W-:Y:S01]  /*1fec0*/  FFMA.FTZ R82, R82, R44, R59 ;  /* 0x0000002c52527223 */ /* 0x004fe2000001003b */
[----:B------:R-:W-:Y:S02]  /*1fed0*/  IMAD.WIDE.U32 R44, R193, 0x10, R56 ;  /* 0x00000010c12c7825 */ /* 0x000fe400078e0038 */
[----:B------:R-:W2:Y:S02]  /*1fee0*/  LDL R193, [R1+0x34] ;  /* 0x0000340001c17983 */ /* 0x000ea40000100800 */
[----:B------:R-:W-:Y:S01]  /*1fef0*/  FMUL.FTZ R80, R199, R80 ;  /* 0x00000050c7507220 */ /* 0x000fe20000410000 */
[----:B------:R-:W-:Y:S01]  /*1ff00*/  F2FP.BF16.F32.PACK_AB R27, R27, R82 ;  /* 0x000000521b1b723e */ /* 0x000fe200000010ff */
[----:B------:R-:W-:-:S02]  /*1ff10*/  IMAD.U32 R82, R138, 0x10000, RZ ;  /* 0x000100008a527824 */ /* 0x000fc400078e00ff */
[C---:B------:R-:W-:Y:S01]  /*1ff20*/  FMUL.FTZ R86, R199.reuse, R86 ;  /* 0x00000056c7567220 */ /* 0x040fe20000410000 */
[C---:B------:R-:W-:Y:S01]  /*1ff30*/  FMUL.FTZ R84, R199.reuse, R84 ;  /* 0x00000054c7547220 */ /* 0x040fe20000410000 */
[C---:B------:R-:W-:Y:S01]  /*1ff40*/  FMUL.FTZ R74, R199.reuse, R74 ;  /* 0x0000004ac74a7220 */ /* 0x040fe20000410000 */
[C---:B------:R-:W-:Y:S01]  /*1ff50*/  FMUL.FTZ R72, R199.reuse, R72 ;  /* 0x00000048c7487220 */ /* 0x040fe20000410000 */
[C---:B------:R-:W-:Y:S01]  /*1ff60*/  FMUL.FTZ R76, R199.reuse, R76 ;  /* 0x0000004cc74c7220 */ /* 0x040fe20000410000 */
[C---:B------:R-:W-:Y:S01]  /*1ff70*/  FMUL.FTZ R93, R199.reuse, R34 ;  /* 0x00000022c75d7220 */ /* 0x040fe20000410000 */
[----:B------:R-:W-:Y:S01]  /*1ff80*/  PRMT R34, R130, 0x7632, R34 ;  /* 0x0000763282227816 */ /* 0x000fe20000000022 */
[----:B------:R-:W-:Y:S01]  /*1ff90*/  FMUL.FTZ R78, R199, R78 ;  /* 0x0000004ec74e7220 */ /* 0x000fe20000410000 */
[----:B------:R-:W-:Y:S01]  /*1ffa0*/  PRMT R35, R131, 0x7632, R35 ;  /* 0x0000763283237816 */ /* 0x000fe20000000023 */
[C---:B------:R-:W-:Y:S01]  /*1ffb0*/  FMUL.FTZ R64, R199.reuse, R64 ;  /* 0x00000040c7407220 */ /* 0x040fe20000410000 */
[----:B------:R-:W-:Y:S01]  /*1ffc0*/  FMUL.FTZ R94, R199, R65 ;  /* 0x00000041c75e7220 */ /* 0x000fe20000410000 */
[----:B------:R-:W-:Y:S01]  /*1ffd0*/  IMAD.U32 R34, R34, 0x10000, RZ ;  /* 0x0001000022227824 */ /* 0x000fe200078e00ff */
[----:B------:R-:W-:Y:S01]  /*1ffe0*/  SHF.L.U32 R35, R35, 0x10, RZ ;  /* 0x0000001023237819 */ /* 0x000fe200000006ff */
[----:B------:R-:W-:-:S02]  /*1fff0*/  FMUL.FTZ R66, R199, R66 ;  /* 0x00000042c7427220 */ /* 0x000fc40000410000 */
[----:B------:R-:W-:Y:S02]  /*20000*/  FFMA.FTZ R34, R94, R34, R249 ;  /* 0x000000225e227223 */ /* 0x000fe400000100f9 */
[----:B------:R-:W-:Y:S01]  /*20010*/  FFMA.FTZ R35, R192, R35, R247 ;  /* 0x00000023c0237223 */ /* 0x000fe200000100f7 */
[----:B------:R-:W-:Y:S01]  /*20020*/  FMUL.FTZ R68, R199, R68 ;  /* 0x00000044c7447220 */ /* 0x000fe20000410000 */
[----:B------:R-:W-:Y:S01]  /*20030*/  PRMT R37, R125, 0x7632, R37 ;  /* 0x000076327d257816 */ /* 0x000fe20000000025 */
[----:B------:R-:W-:-:S03]  /*20040*/  FMUL.FTZ R62, R199, R62 ;  /* 0x0000003ec73e7220 */ /* 0x000fc60000410000 */
[----:B------:R-:W-:Y:S01]  /*20050*/  SHF.L.U32 R37, R37, 0x10, RZ ;  /* 0x0000001025257819 */ /* 0x000fe200000006ff */
[C---:B------:R-:W-:Y:S01]  /*20060*/  FMUL.FTZ R60, R199.reuse, R60 ;  /* 0x0000003cc73c7220 */ /* 0x040fe20000410000 */
[----:B------:R-:W-:-:S03]  /*20070*/  FMUL.FTZ R65, R199, R54 ;  /* 0x00000036c7417220 */ /* 0x000fc60000410000 */
[----:B------:R-:W-:Y:S01]  /*20080*/  FFMA.FTZ R37, R208, R37, R243 ;  /* 0x00000025d0257223 */ /* 0x000fe200000100f3 */
[----:B------:R-:W-:Y:S01]  /*20090*/  FMUL.FTZ R54, R199, R33 ;  /* 0x00000021c7367220 */ /* 0x000fe20000410000 */
[----:B------:R-:W-:Y:S01]  /*200a0*/  PRMT R33, R129, 0x7632, R33 ;  /* 0x0000763281217816 */ /* 0x000fe20000000021 */
[C---:B------:R-:W-:Y:S01]  /*200b0*/  FMUL.FTZ R40, R199.reuse, R40 ;  /* 0x00000028c7287220 */ /* 0x040fe20000410000 */
[----:B------:R-:W-:Y:S01]  /*200c0*/  FMUL.FTZ R41, R199, R36 ;  /* 0x00000024c7297220 */ /* 0x000fe20000410000 */
[----:B------:R-:W-:Y:S02]  /*200d0*/  PRMT R36, R124, 0x7632, R36 ;  /* 0x000076327c247816 */ /* 0x000fe40000000024 */
        /* <DEDUP_REMOVED lines=12> */
[----:B------:R-:W-:Y:S01]  /*201a0*/  PRMT R199, R122, 0x7632, R199 ;  /* 0x000076327ac77816 */ /* 0x000fe200000000c7 */
[----:B------:R-:W-:Y:S01]  /*201b0*/  IMAD.U32 R36, R36, 0x10000, RZ ;  /* 0x0001000024247824 */ /* 0x000fe200078e00ff */
[----:B------:R-:W-:-:S03]  /*201c0*/  PRMT R92, R113, 0x7632, R92 ;  /* 0x00007632715c7816 */ /* 0x000fc6000000005c */
[----:B------:R-:W-:Y:S01]  /*201d0*/  FFMA.FTZ R36, R200, R36, R245 ;  /* 0x00000024c8247223 */ /* 0x000fe200000100f5 */
[----:B------:R-:W-:Y:S01]  /*201e0*/  SHF.L.U32 R92, R92, 0x10, RZ ;  /* 0x000000105c5c7819 */ /* 0x000fe200000006ff */
[----:B------:R-:W-:-:S04]  /*201f0*/  IMAD.U32 R199, R199, 0x10000, RZ ;  /* 0x00010000c7c77824 */ /* 0x000fc800078e00ff */
[----:B------:R-:W-:Y:S01]  /*20200*/  FFMA.FTZ R199, R49, R199, R229 ;  /* 0x000000c731c77223 */ /* 0x000fe200000100e5 */
[----:B------:R-:W-:Y:S01]  /*20210*/  FFMA.FTZ R92, R48, R92, R214 ;  /* 0x0000005c305c7223 */ /* 0x000fe200000100d6 */
[----:B------:R-:W-:Y:S01]  /*20220*/  IMAD.WIDE.U32 R48, R196, 0x10, R56 ;  /* 0x00000010c4307825 */ /* 0x000fe200078e0038 */
[----:B------:R-:W-:Y:S02]  /*20230*/  PRMT R212, R123, 0x7632, R212 ;  /* 0x000076327bd47816 */ /* 0x000fe400000000d4 */
[----:B------:R-:W-:Y:S02]  /*20240*/  PRMT R200, R121, 0x7632, R200 ;  /* 0x0000763279c87816 */ /* 0x000fe400000000c8 */
[----:B------:R-:W-:Y:S02]  /*20250*/  PRMT R208, R120, 0x7632, R208 ;  /* 0x0000763278d07816 */ /* 0x000fe400000000d0 */
[----:B------:R-:W-:Y:S02]  /*20260*/  PRMT R85, R108, 0x7632, R85 ;  /* 0x000076326c557816 */ /* 0x000fe40000000055 */
[----:B------:R-:W-:-:S02]  /*20270*/  PRMT R192, R119, 0x7632, R192 ;  /* 0x0000763277c07816 */ /* 0x000fc400000000c0 */
[----:B------:R-:W-:Y:S01]  /*20280*/  PRMT R94, R114, 0x7632, R94 ;  /* 0x00007632725e7816 */ /* 0x000fe2000000005e */
[----:B------:R-:W-:Y:S01]  /*20290*/  IMAD.U32 R208, R208, 0x10000, RZ ;  /* 0x00010000d0d07824 */ /* 0x000fe200078e00ff */
[----:B------:R-:W-:Y:S01]  /*202a0*/  SHF.L.U32 R212, R212, 0x10, RZ ;  /* 0x00000010d4d47819 */ /* 0x000fe200000006ff */
[----:B------:R-:W-:Y:S01]  /*202b0*/  IMAD.U32 R85, R85, 0x10000, RZ ;  /* 0x0001000055557824 */ /* 0x000fe200078e00ff */
[----:B------:R-:W-:Y:S02]  /*202c0*/  SHF.L.U32 R200, R200, 0x10, RZ ;  /* 0x00000010c8c87819 */ /* 0x000fe400000006ff */
[----:B------:R-:W-:Y:S02]  /*202d0*/  PRMT R77, R104, 0x7632, R77 ;  /* 0x00007632684d7816 */ /* 0x000fe4000000004d */
[----:B------:R-:W-:Y:S01]  /*202e0*/  SHF.L.U32 R192, R192, 0x10, RZ ;  /* 0x00000010c0c07819 */ /* 0x000fe200000006ff */
[----:B------:R-:W-:Y:S02]  /*202f0*/  IMAD.U32 R94, R94, 0x10000, RZ ;  /* 0x000100005e5e7824 */ /* 0x000fe400078e00ff */
[----:B------:R-:W-:Y:S01]  /*20300*/  FFMA.FTZ R212, R51, R212, R227 ;  /* 0x000000d433d47223 */ /* 0x000fe200000100e3 */
[----:B------:R-:W-:Y:S01]  /*20310*/  FFMA.FTZ R200, R55, R200, R231 ;  /* 0x000000c837c87223 */ /* 0x000fe200000100e7 */
[----:B------:R-:W-:Y:S01]  /*20320*/  FFMA.FTZ R208, R53, R208, R233 ;  /* 0x000000d035d07223 */ /* 0x000fe200000100e9 */
[----:B------:R-:W-:Y:S01]  /*20330*/  FFMA.FTZ R85, R50, R85, R20 ;  /* 0x0000005532557223 */ /* 0x000fe20000010014 */
[----:B------:R-:W-:-:S02]  /*20340*/  IMAD.U32 R77, R77, 0x10000, RZ ;  /* 0x000100004d4d7824 */ /* 0x000fc400078e00ff */
[----:B------:R-:W-:Y:S01]  /*20350*/  FFMA.FTZ R192, R52, R192, R218 ;  /* 0x000000c034c07223 */ /* 0x000fe200000100da */
[----:B------:R-:W-:-:S04]  /*20360*/  IMAD.WIDE.U32 R50, R202, 0x10, R56 ;  /* 0x00000010ca327825 */ /* 0x000fc800078e0038 */
[----:B------:R-:W-:Y:S01]  /*20370*/  FFMA.FTZ R94, R54, R94, R18 ;  /* 0x0000005e365e7223 */ /* 0x000fe20000010012 */
[----:B------:R-:W-:Y:S01]  /*20380*/  FFMA.FTZ R77, R58, R77, R188 ;  /* 0x0000004d3a4d7223 */ /* 0x000fe200000100bc */
[----:B------:R-:W-:-:S04]  /*20390*/  IMAD.WIDE.U32 R58, R203, 0x10, R56 ;  /* 0x00000010cb3a7825 */ /* 0x000fc800078e0038 */
[----:B------:R-:W-:-:S04]  /*203a0*/  IMAD.WIDE.U32 R52, R204, 0x10, R56 ;  /* 0x00000010cc347825 */ /* 0x000fc800078e0038 */
[----:B------:R-:W-:-:S04]  /*203b0*/  IMAD.WIDE.U32 R54, R205, 0x10, R56 ;  /* 0x00000010cd367825 */ /* 0x000fc800078e0038 */
[----:B------:R-:W-:-:S04]  /*203c0*/  IMAD.WIDE.U32 R56, R206, 0x10, R56 ;  /* 0x00000010ce387825 */ /* 0x000fc800078e0038 */
[----:B--2---:R-:W-:Y:S01]  /*203d0*/  FFMA.FTZ R80, R80, R82, R193 ;  /* 0x0000005250507223 */ /* 0x004fe200000100c1 */
[----:B------:R-:W-:Y:S01]  /*203e0*/  SHF.L.U32 R193, R137, 0x10, RZ ;  /* 0x0000001089c17819 */ /* 0x000fe200000006ff */
[----:B------:R-:W-:-:S04]  /*203f0*/  IMAD.U32 R82, R136, 0x10000, RZ ;  /* 0x0001000088527824 */ /* 0x000fc800078e00ff */
[----:B---3--:R-:W-:Y:S01]  /*20400*/  FFMA.FTZ R86, R86, R193, R194 ;  /* 0x000000c156567223 */ /* 0x008fe200000100c2 */
[----:B------:R-:W-:Y:S01]  /*20410*/  SHF.L.U32 R193, R135, 0x10, RZ ;  /* 0x0000001087c17819 */ /* 0x000fe200000006ff */
[----:B----4-:R-:W-:Y:S01]  /*20420*/  FFMA.FTZ R84, R84, R82, R242 ;  /* 0x0000005254547223 */ /* 0x010fe200000100f2 */
[----:B------:R-:W-:-:S03]  /*20430*/  IMAD.U32 R82, R134, 0x10000, RZ ;  /* 0x0001000086527824 */ /* 0x000fc600078e00ff */
[----:B------:R-:W-:Y:S01]  /*20440*/  FFMA.FTZ R74, R74, R193, R237 ;  /* 0x000000c14a4a7223 */ /* 0x000fe200000100ed */
[----:B------:R-:W-:-:S04]  /*20450*/  FFMA.FTZ R72, R72, R82, R236 ;  /* 0x0000005248487223 */ /* 0x000fc800000100ec */
[----:B------:R-:W-:Y:S01]  /*20460*/  F2FP.BF16.F32.PACK_AB R31, R31, R74 ;  /* 0x0000004a1f1f723e */ /* 0x000fe200000010ff */
[----:B------:R-:W-:Y:S01]  /*20470*/  IMAD.U32 R74, R132, 0x10000, RZ ;  /* 0x00010000844a7824 */ /* 0x000fe200078e00ff */
        /* <DEDUP_REMOVED lines=9> */
[----:B------:R-:W-:Y:S02]  /*20510*/  SHF.L.U32 R64, R128, 0x10, RZ ;  /* 0x0000001080407819 */ /* 0x000fe400000006ff */
[----:B------:R-:W-:Y:S02]  /*20520*/  F2FP.BF16.F32.PACK_AB R35, R35, R66 ;  /* 0x000000422323723e */ /* 0x000fe400000010ff */
[----:B------:R-:W-:Y:S01]  /*20530*/  SHF.L.U32 R66, R127, 0x10, RZ ;  /* 0x000000107f427819 */ /* 0x000fe200000006ff */
[----:B------:R-:W-:Y:S01]  /*20540*/  FFMA.FTZ R68, R68, R64, R213 ;  /* 0x0000004044447223 */ /* 0x000fe200000100d5 */
[----:B------:R-:W-:-:S03]  /*20550*/  IMAD.U32 R64, R126, 0x10000, RZ ;  /* 0x000100007e407824 */ /* 0x000fc600078e00ff */
[----:B------:R-:W-:Y:S01]  /*20560*/  FFMA.FTZ R67, R67, R66, R239 ;  /* 0x0000004243437223 */ /* 0x000fe200000100ef */
[----:B------:R-:W-:Y:S01]  /*20570*/  SHF.L.U32 R66, R125, 0x10, RZ ;  /* 0x000000107d427819 */ /* 0x000fe200000006ff */
[----:B------:R-:W-:Y:S01]  /*20580*/  FFMA.FTZ R63, R63, R64, R241 ;  /* 0x000000403f3f7223 */ /* 0x000fe200000100f1 */
[----:B------:R-:W-:-:S03]  /*20590*/  SHF.L.U32 R64, R124, 0x10, RZ ;  /* 0x000000107c407819 */ /* 0x000fc600000006ff */
[----:B------:R-:W-:Y:S02]  /*205a0*/  FFMA.FTZ R62, R62, R66, R244 ;  /* 0x000000423e3e7223 */ /* 0x000fe400000100f4 */
[----:B------:R-:W-:Y:S01]  /*205b0*/  FFMA.FTZ R60, R60, R64, R246 ;  /* 0x000000403c3c7223 */ /* 0x000fe200000100f6 */
[----:B------:R-:W-:Y:S02]  /*205c0*/  SHF.L.U32 R64, R118, 0x10, RZ ;  /* 0x0000001076407819 */ /* 0x000fe400000006ff */
[----:B------:R-:W-:Y:S01]  /*205d0*/  F2FP.BF16.F32.PACK_AB R37, R37, R62 ;  /* 0x0000003e2525723e */ /* 0x000fe200000010ff */
[----:B------:R-:W-:Y:S02]  /*205e0*/  IMAD.U32 R62, R123, 0x10000, RZ ;  /* 0x000100007b3e7824 */ /* 0x000fe400078e00ff */
[----:B------:R-:W-:Y:S01]  /*205f0*/  FFMA.FTZ R64, R40, R64, R222 ;  /* 0x0000004028407223 */ /* 0x000fe200000100de */
[----:B------:R-:W-:Y:S01]  /*20600*/  SHF.L.U32 R40, R116, 0x10, RZ ;  /* 0x0000001074287819 */ /* 0x000fe200000006ff */
[----:B------:R-:W-:Y:S01]  /*20610*/  FFMA.FTZ R71, R71, R62, R228 ;  /* 0x0000003e47477223 */ /* 0x000fe200000100e4 */
[----:B------:R-:W-:-:S02]  /*20620*/  IMAD.U32 R62, R120, 0x10000, RZ ;  /* 0x00010000783e7824 */ /* 0x000fc400078e00ff */
[----:B------:R-:W-:Y:S02]  /*20630*/  IMAD.U32 R72, R129, 0x10000, RZ ;  /* 0x0001000081487824 */ /* 0x000fe400078e00ff */
[----:B------:R-:W-:Y:S01]  /*20640*/  FFMA.FTZ R73, R73, R40, R226 ;  /* 0x0000002849497223 */ /* 0x000fe200000100e2 */
[----:B------:R-:W-:Y:S01]  /*20650*/  FFMA.FTZ R62, R61, R62, R235 ;  /* 0x0000003e3d3e7223 */ /* 0x000fe200000100eb */
[----:B------:R-:W-:Y:S01]  /*20660*/  IMAD.U32 R40, R114, 0x10000, RZ ;  /* 0x0001000072287824 */ /* 0x000fe200078e00ff */
[----:B------:R-:W-:Y:S01]  /*20670*/  SHF.L.U32 R61, R112, 0x10, RZ ;  /* 0x00000010703d7819 */ /* 0x000fe200000006ff */
[----:B------:R-:W-:Y:S02]  /*20680*/  FFMA.FTZ R70, R70, R72, R252 ;  /* 0x0000004846467223 */ /* 0x000fe400000100fc */
[----:B------:R-:W-:Y:S01]  /*20690*/  FFMA.FTZ R91, R91, R40, R3 ;  /* 0x000000285b5b7223 */ /* 0x000fe20000010003 */
[----:B------:R-:W-:Y:S01]  /*206a0*/  SHF.L.U32 R40, R110, 0x10, RZ ;  /* 0x000000106e287819 */ /* 0x000fe200000006ff */
[----:B------:R-:W-:Y:S01]  /*206b0*/  FFMA.FTZ R61, R41, R61, R217 ;  /* 0x0000003d293d7223 */ /* 0x000fe200000100d9 */
[----:B------:R-:W-:Y:S01]  /*206c0*/  F2FP.BF16.F32.PACK_AB R26, R26, R80 ;  /* 0x000000501a1a723e */ /* 0x000fe200000010ff */
[----:B------:R-:W-:Y:S01]  /*206d0*/  IMAD.U32 R41, R111, 0x10000, RZ ;  /* 0x000100006f297824 */ /* 0x000fe200078e00ff */
        /* <DEDUP_REMOVED lines=8> */
[----:B------:R-:W-:Y:S01]  /*20760*/  SHF.L.U32 R60, R122, 0x10, RZ ;  /* 0x000000107a3c7819 */ /* 0x000fe200000006ff */
[----:B------:R-:W-:Y:S01]  /*20770*/  FFMA.FTZ R209, R209, R41, R8 ;  /* 0x00000029d1d17223 */ /* 0x000fe20000010008 */
[----:B------:R-:W-:Y:S01]  /*20780*/  SHF.L.U32 R63, R119, 0x10, RZ ;  /* 0x00000010773f7819 */ /* 0x000fe200000006ff */
[----:B------:R-:W-:Y:S01]  /*20790*/  FFMA.FTZ R201, R201, R40, R7 ;  /* 0x00000028c9c97223 */ /* 0x000fe20000010007 */
[----:B------:R-:W-:Y:S01]  /*207a0*/  SHF.L.U32 R41, R109, 0x10, RZ ;  /* 0x000000106d297819 */ /* 0x000fe200000006ff */
[----:B------:R-:W-:Y:S01]  /*207b0*/  IMAD.U32 R40, R108, 0x10000, RZ ;  /* 0x000100006c287824 */ /* 0x000fe200078e00ff */
[----:B------:R-:W-:Y:S01]  /*207c0*/  STG.E.128 desc[UR4][R44.64], R24 ;  /* 0x000000182c007986 */ /* 0x000fe2000c101d04 */
[----:B------:R-:W-:Y:S01]  /*207d0*/  FFMA.FTZ R69, R69, R60, R230 ;  /* 0x0000003c45457223 */ /* 0x000fe200000100e6 */
[----:B------:R-:W-:-:S02]  /*207e0*/  SHF.L.U32 R60, R121, 0x10, RZ ;  /* 0x00000010793c7819 */ /* 0x000fc400000006ff */
[----:B------:R-:W-:Y:S01]  /*207f0*/  STG.E.128 desc[UR4][R46.64], R28 ;  /* 0x0000001c2e007986 */ /* 0x000fe2000c101d04 */
[----:B------:R-:W-:Y:S01]  /*20800*/  FFMA.FTZ R63, R42, R63, R219 ;  /* 0x0000003f2a3f7223 */ /* 0x000fe200000100db */
[----:B------:R-:W-:Y:S02]  /*20810*/  IMAD.U32 R42, R117, 0x10000, RZ ;  /* 0x00010000752a7824 */ /* 0x000fe400078e00ff */
[----:B------:R0:W-:Y:S01]  /*20820*/  STG.E.128 desc[UR4][R48.64], R32 ;  /* 0x0000002030007986 */ /* 0x0001e2000c101d04 */
[----:B------:R-:W-:Y:S01]  /*20830*/  FFMA.FTZ R95, R95, R40, R5 ;  /* 0x000000285f5f7223 */ /* 0x000fe20000010005 */
[----:B------:R-:W-:Y:S01]  /*20840*/  FFMA.FTZ R198, R198, R41, R6 ;  /* 0x00000029c6c67223 */ /* 0x000fe20000010006 */
[----:B------:R-:W-:Y:S02]  /*20850*/  SHF.L.U32 R40, R106, 0x10, RZ ;  /* 0x000000106a287819 */ /* 0x000fe400000006ff */
[----:B------:R-:W-:Y:S01]  /*20860*/  SHF.L.U32 R41, R107, 0x10, RZ ;  /* 0x000000106b297819 */ /* 0x000fe200000006ff */
[----:B------:R-:W-:Y:S01]  /*20870*/  FFMA.FTZ R65, R65, R60, R232 ;  /* 0x0000003c41417223 */ /* 0x000fe200000100e8 */
[----:B------:R-:W-:Y:S01]  /*20880*/  FFMA.FTZ R75, R75, R42, R224 ;  /* 0x0000002a4b4b7223 */ /* 0x000fe200000100e0 */
[----:B------:R-:W-:Y:S01]  /*20890*/  SHF.L.U32 R42, R115, 0x10, RZ ;  /* 0x00000010732a7819 */ /* 0x000fe200000006ff */
[----:B------:R-:W-:Y:S01]  /*208a0*/  FFMA.FTZ R184, R184, R40, R11 ;  /* 0x00000028b8b87223 */ /* 0x000fe2000001000b */
[----:B------:R-:W-:Y:S01]  /*208b0*/  SHF.L.U32 R60, R113, 0x10, RZ ;  /* 0x00000010713c7819 */ /* 0x000fe200000006ff */
[----:B0-----:R-:W0:Y:S01]  /*208c0*/  LDC.64 R32, c[0x0][0x210] ;  /* 0x00008400ff207b82 */ /* 0x001e220000000a00 */
[----:B------:R-:W-:Y:S01]  /*208d0*/  FFMA.FTZ R186, R186, R41, R12 ;  /* 0x00000029baba7223 */ /* 0x000fe2000001000c */
[----:B------:R-:W-:Y:S01]  /*208e0*/  SHF.L.U32 R40, R104, 0x10, RZ ;  /* 0x0000001068287819 */ /* 0x000fe200000006ff */
[----:B------:R-:W-:Y:S01]  /*208f0*/  IMAD.U32 R41, R105, 0x10000, RZ ;  /* 0x0001000069297824 */ /* 0x000fe200078e00ff */
[----:B------:R-:W-:Y:S01]  /*20900*/  F2FP.BF16.F32.PACK_AB R39, R39, R67 ;  /* 0x000000432727723e */ /* 0x000fe200000010ff */
        /* <DEDUP_REMOVED lines=9> */
[----:B------:R-:W-:Y:S02]  /*209a0*/  LEA R34, P0, R207, UR18, 0x4 ;  /* 0x00000012cf227c11 */ /* 0x000fe4000f8020ff */
[----:B------:R-:W-:Y:S02]  /*209b0*/  F2FP.BF16.F32.PACK_AB R47, R192, R63 ;  /* 0x0000003fc02f723e */ /* 0x000fe400000010ff */
[----:B------:R-:W-:Y:S02]  /*209c0*/  F2FP.BF16.F32.PACK_AB R46, R187, R64 ;  /* 0x00000040bb2e723e */ /* 0x000fe400000010ff */
[----:B------:R-:W-:-:S02]  /*209d0*/  F2FP.BF16.F32.PACK_AB R45, R185, R75 ;  /* 0x0000004bb92d723e */ /* 0x000fc400000010ff */
[----:B------:R-:W-:Y:S02]  /*209e0*/  F2FP.BF16.F32.PACK_AB R44, R183, R73 ;  /* 0x00000049b72c723e */ /* 0x000fe400000010ff */
[----:B------:R-:W-:Y:S02]  /*209f0*/  F2FP.BF16.F32.PACK_AB R49, R92, R60 ;  /* 0x0000003c5c31723e */ /* 0x000fe400000010ff */
[----:B--2---:R-:W-:Y:S02]  /*20a00*/  F2FP.BF16.F32.PACK_AB R51, R181, R93 ;  /* 0x0000005db533723e */ /* 0x004fe400000010ff */
[----:B------:R-:W-:Y:S02]  /*20a10*/  F2FP.BF16.F32.PACK_AB R50, R94, R91 ;  /* 0x0000005b5e32723e */ /* 0x000fe400000010ff */
[----:B------:R-:W-:Y:S02]  /*20a20*/  F2FP.BF16.F32.PACK_AB R48, R90, R61 ;  /* 0x0000003d5a30723e */ /* 0x000fe400000010ff */
        /* <DEDUP_REMOVED lines=18> */
.L_x_27500:
[----:B------:R-:W-:Y:S05]  /*20b50*/  EXIT ;  /* 0x000000000000794d */ /* 0x000fea0003800000 */
.L_x_28061:
        /* <DEDUP_REMOVED lines=8> */
.L_x_28064:
[----:B------:R-:W-:Y:S05]  /*20be0*/  BSYNC B1 ;  /* 0x0000000000017941 */ /* 0x000fea0003800000 */
.L_x_28063:
        /* <DEDUP_REMOVED lines=9> */
.L_x_28065:
[----:B------:R-:W-:Y:S02]  /*20c80*/  IMAD.MOV.U32 R200, RZ, RZ, 0x4 ;  /* 0x00000004ffc87424 */ /* 0x000fe400078e00ff */
[----:B------:R-:W-:Y:S01]  /*20c90*/  FADD.FTZ R201, R201, R198 ;  /* 0x000000c6c9c97221 */ /* 0x000fe20000010000 */
[----:B------:R-:W-:-:S04]  /*20ca0*/  MOV R198, 0xffffffff ;  /* 0xffffffff00c67802 */ /* 0x000fc80000000f00 */
[----:B------:R-:W-:-:S07]  /*20cb0*/  MOV R209, R201 ;  /* 0x000000c900d17202 */ /* 0x000fce0000000f00 */
[----:B------:R-:W-:Y:S05]  /*20cc0*/  WARPSYNC.COLLECTIVE R198, `(.L_x_28066) ;  /* 0x00000000c6087348 */ /* 0x000fea0003c00000 */
[----:B------:R0:W1:Y:S02]  /*20cd0*/  SHFL.BFLY P0, R198, R209, R200, R199 ;  /* 0x0c0000c8d1c67389 */ /* 0x00006400000000c7 */
[----:B01----:R-:W-:Y:S01]  /*20ce0*/  ENDCOLLECTIVE ;  /* 0x000000000000791b */ /* 0x003fe20003800000 */
.L_x_28066:
[----:B------:R-:W-:Y:S02]  /*20cf0*/  IMAD.MOV.U32 R200, RZ, RZ, 0x8 ;  /* 0x00000008ffc87424 */ /* 0x000fe400078e00ff */
[----:B------:R-:W-:Y:S01]  /*20d00*/  FADD.FTZ R201, R201, R198 ;  /* 0x000000c6c9c97221 */ /* 0x000fe20000010000 */
[----:B------:R-:W-:-:S04]  /*20d10*/  MOV R198, 0xffffffff ;  /* 0xffffffff00c67802 */ /* 0x000fc80000000f00 */
[----:B------:R-:W-:-:S07]  /*20d20*/  MOV R209, R201 ;  /* 0x000000c900d17202 */ /* 0x000fce0000000f00 */
[----:B------:R-:W-:Y:S05]  /*20d30*/  WARPSYNC.COLLECTIVE R198, `(.L_x_28067) ;  /* 0x00000000c6087348 */ /* 0x000fea0003c00000 */
[----:B------:R0:W1:Y:S02]  /*20d40*/  SHFL.BFLY P0, R198, R209, R200, R199 ;  /* 0x0c0000c8d1c67389 */ /* 0x00006400000000c7 */
[----:B01----:R-:W-:Y:S01]  /*20d50*/  ENDCOLLECTIVE ;  /* 0x000000000000791b */ /* 0x003fe20003800000 */
.L_x_28067:
[----:B------:R-:W-:Y:S02]  /*20d60*/  IMAD.MOV.U32 R200, RZ, RZ, 0x10 ;  /* 0x00000010ffc87424 */ /* 0x000fe400078e00ff */
[----:B------:R-:W-:Y:S01]  /*20d70*/  FADD.FTZ R201, R201, R198 ;  /* 0x000000c6c9c97221 */ /* 0x000fe20000010000 */
[----:B------:R-:W-:-:S04]  /*20d80*/  MOV R198, 0xffffffff ;  /* 0xffffffff00c67802 */ /* 0x000fc80000000f00 */
[----:B------:R-:W-:-:S07]  /*20d90*/  MOV R209, R201 ;  /* 0x000000c900d17202 */ /* 0x000fce0000000f00 */
[----:B------:R-:W-:Y:S05]  /*20da0*/  WARPSYNC.COLLECTIVE R198, `(.L_x_28068) ;  /* 0x00000000c6087348 */ /* 0x000fea0003c00000 */
[----:B------:R0:W1:Y:S02]  /*20db0*/  SHFL.BFLY P0, R198, R209, R200, R199 ;  /* 0x0c0000c8d1c67389 */ /* 0x00006400000000c7 */
[----:B01----:R-:W-:Y:S01]  /*20dc0*/  ENDCOLLECTIVE ;  /* 0x000000000000791b */ /* 0x003fe20003800000 */
.L_x_28068:
[----:B------:R-:W-:Y:S02]  /*20dd0*/  IMAD.MOV.U32 R200, RZ, RZ, 0x1 ;  /* 0x00000001ffc87424 */ /* 0x000fe400078e00ff */
        /* <DEDUP_REMOVED lines=168> */
.L_x_28069:
[----:B------:R-:W-:Y:S01]  /*21860*/  HFMA2.MMA R200, -RZ, RZ, 0, 1.1920928955078125e-07 ;  /* 0x00000002ffc87435 */ /* 0x000fe200000001ff */
[----:B------:R-:W-:Y:S01]  /*21870*/  FADD.FTZ R208, R208, R198 ;  /* 0x000000c6d0d07221 */ /* 0x000fe20000010000 */
[----:B------:R-:W-:-:S03]  /*21880*/  MOV R198, 0xffffffff ;  /* 0xffffffff00c67802 */ /* 0x000fc60000000f00 */
[----:B------:R-:W-:-:S07]  /*21890*/  IMAD.MOV.U32 R209, RZ, RZ, R208 ;  /* 0x000000ffffd17224 */ /* 0x000fce00078e00d0 */
[----:B------:R-:W-:Y:S05]  /*218a0*/  WARPSYNC.COLLECTIVE R198, `(.L_x_28070) ;  /* 0x00000000c6087348 */ /* 0x000fea0003c00000 */
[----:B------:R0:W1:Y:S02]  /*218b0*/  SHFL.BFLY P0, R198, R209, R200, R199 ;  /* 0x0c0000c8d1c67389 */ /* 0x00006400000000c7 */
[----:B01----:R-:W-:Y:S01]  /*218c0*/  ENDCOLLECTIVE ;  /* 0x000000000000791b */ /* 0x003fe20003800000 */
.L_x_28070:
[----:B------:R-:W-:Y:S01]  /*218d0*/  HFMA2.MMA R200, -RZ, RZ, 0, 2.384185791015625e-07 ;  /* 0x00000004ffc87435 */ /* 0x000fe200000001ff */
[----:B------:R-:W-:Y:S01]  /*218e0*/  FADD.FTZ R208, R208, R198 ;  /* 0x000000c6d0d07221 */ /* 0x000fe20000010000 */
[----:B------:R-:W-:-:S03]  /*218f0*/  MOV R198, 0xffffffff ;  /* 0xffffffff00c67802 */ /* 0x000fc60000000f00 */
[----:B------:R-:W-:-:S07]  /*21900*/  IMAD.MOV.U32 R209, RZ, RZ, R208 ;  /* 0x000000ffffd17224 */ /* 0x000fce00078e00d0 */
[----:B------:R-:W-:Y:S05]  /*21910*/  WARPSYNC.COLLECTIVE R198, `(.L_x_28071) ;  /* 0x00000000c6087348 */ /* 0x000fea0003c00000 */
[----:B------:R0:W1:Y:S02]  /*21920*/  SHFL.BFLY P0, R198, R209, R200, R199 ;  /* 0x0c0000c8d1c67389 */ /* 0x00006400000000c7 */
[----:B01----:R-:W-:Y:S01]  /*21930*/  ENDCOLLECTIVE ;  /* 0x000000000000791b */ /* 0x003fe20003800000 */
.L_x_28071:
[----:B------:R-:W-:Y:S01]  /*21940*/  HFMA2.MMA R200, -RZ, RZ, 0, 4.76837158203125e-07 ;  /* 0x00000008ffc87435 */ /* 0x000fe200000001ff */
[----:B------:R-:W-:Y:S01]  /*21950*/  FADD.FTZ R208, R208, R198 ;  /* 0x000000c6d0d07221 */ /* 0x000fe20000010000 */
[----:B------:R-:W-:-:S03]  /*21960*/  MOV R198, 0xffffffff ;  /* 0xffffffff00c67802 */ /* 0x000fc60000000f00 */
[----:B------:R-:W-:-:S07]  /*21970*/  IMAD.MOV.U32 R209, RZ, RZ, R208 ;  /* 0x000000ffffd17224 */ /* 0x000fce00078e00d0 */
[----:B------:R-:W-:Y:S05]  /*21980*/  WARPSYNC.COLLECTIVE R198, `(.L_x_28072) ;  /* 0x00000000c6087348 */ /* 0x000fea0003c00000 */
[----:B------:R0:W1:Y:S02]  /*21990*/  SHFL.BFLY P0, R198, R209, R200, R199 ;  /* 0x0c0000c8d1c67389 */ /* 0x00006400000000c7 */
[----:B01----:R-:W-:Y:S01]  /*219a0*/  ENDCOLLECTIVE ;  /* 0x000000000000791b */ /* 0x003fe20003800000 */
.L_x_28072:
[----:B------:R-:W-:Y:S01]  /*219b0*/  HFMA2.MMA R200, -RZ, RZ, 0, 9.5367431640625e-07 ;  /* 0x00000010ffc87435 */ /* 0x000fe200000001ff */
[----:B------:R-:W-:Y:S01]  /*219c0*/  FADD.FTZ R208, R208, R198 ;  /* 0x000000c6d0d07221 */ /* 0x000fe20000010000 */
[----:B------:R-:W-:-:S03]  /*219d0*/  MOV R198, 0xffffffff ;  /* 0xffffffff00c67802 */ /* 0x000fc60000000f00 */
[----:B------:R-:W-:-:S07]  /*219e0*/  IMAD.MOV.U32 R209, RZ, RZ, R208 ;  /* 0x000000ffffd17224 */ /* 0x000fce00078e00d0 */
[----:B------:R-:W-:Y:S05]  /*219f0*/  WARPSYNC.COLLECTIVE R198, `(.L_x_28073) ;  /* 0x00000000c6087348 */ /* 0x000fea0003c00000 */
[----:B------:R0:W1:Y:S02]  /*21a00*/  SHFL.BFLY P0, R198, R209, R200, R199 ;  /* 0x0c0000c8d1c67389 */ /* 0x00006400000000c7 */
[----:B01----:R-:W-:Y:S01]  /*21a10*/  ENDCOLLECTIVE ;  /* 0x000000000000791b */ /* 0x003fe20003800000 */
.L_x_28073:
[----:B------:R-:W-:Y:S05]  /*21a20*/  BRA `(.L_x_28074) ;  /* 0xffffffd000c87947 */ /* 0x000fea000383ffff */
.L_x_28075:
        /* <DEDUP_REMOVED lines=13> */
.L_x_72341:


//--------------------- .text._ZN10layer_norm13ln_fwd_kernelINS_13Kernel_traitsI13__nv_bfloat16S2_fS2_fjLj2560ELj1ELj4ELj1ELj16ENS_18Kernel_traits_baseILj2560ES2_S2_fS2_fjLj128EEEEELb1ELb1ELb1ELb0EEEvNS_9FwdParamsE --------------------------
	.section	.text._ZN10layer_norm13ln_fwd_kernelINS_13Kernel_traitsI13__nv_bfloat16S2_fS2_fjLj2560ELj1ELj4ELj1ELj16ENS_18Kernel_traits_baseILj2560ES2_S2_fS2_fjLj128EEEEELb1ELb1ELb1ELb0EEEvNS_9FwdParamsE,"ax",@progbits
	.align	128
        .global         _ZN10layer_norm13ln_fwd_kernelINS_13Kernel_traitsI13__nv_bfloat16S2_fS2_fjLj2560ELj1ELj4ELj1ELj16ENS_18Kernel_traits_baseILj2560ES2_S2_fS2_fjLj128EEEEELb1ELb1ELb1ELb0EEEvNS_9FwdParamsE
        .type           _ZN10layer_norm13ln_fwd_kernelINS_13Kernel_traitsI13__nv_bfloat16S2_fS2_fjLj2560ELj1ELj4ELj1ELj16ENS_18Kernel_traits_baseILj2560ES2_S2_fS2_fjLj128EEEEELb1ELb1ELb1ELb0EEEvNS_9FwdParamsE,@function
        .size           _ZN10layer_norm13ln_fwd_kernelINS_13Kernel_traitsI13__nv_bfloat16S2_fS2_fjLj2560ELj1ELj4ELj1ELj16ENS_18Kernel_traits_baseILj2560ES2_S2_fS2_fjLj128EEEEELb1ELb1ELb1ELb0EEEvNS_9FwdParamsE,(.L_x_72342 - _ZN10layer_norm13ln_fwd_kernelINS_13Kernel_traitsI13__nv_bfloat16S2_fS2_fjLj2560ELj1ELj4ELj1ELj16ENS_18Kernel_traits_baseILj2560ES2_S2_fS2_fjLj128EEEEELb1ELb1ELb1ELb0EEEvNS_9FwdParamsE)
        .other          _ZN10layer_norm13ln_fwd_kernelINS_13Kernel_traitsI13__nv_bfloat16S2_fS2_fjLj2560ELj1ELj4ELj1ELj16ENS_18Kernel_traits_baseILj2560ES2_S2_fS2_fjLj128EEEEELb1ELb1ELb1ELb0EEEvNS_9FwdParamsE,@"STO_CUDA_ENTRY STV_DEFAULT"
_ZN10layer_norm13ln_fwd_kernelINS_13Kernel_traitsI13__nv_bfloat16S2_fS2_fjLj2560ELj1ELj4ELj1ELj16ENS_18Kernel_traits_baseILj2560ES2_S2_fS2_fjLj128EEEEELb1ELb1ELb1ELb0EEEvNS_9FwdParamsE:
.text._ZN10layer_norm13ln_fwd_kernelINS_13Kernel_traitsI13__nv_bfloat16S2_fS2_fjLj2560ELj1ELj4ELj1ELj16ENS_18Kernel_traits_baseILj2560ES2_S2_fS2_fjLj128EEEEELb1ELb1ELb1ELb0EEEvNS_9FwdParamsE:
        /* <DEDUP_REMOVED lines=114> */
.L_x_28077:
[----:B------:R-:W-:Y:S05]  /*0720*/  BSYNC B0 ;  /* 0x0000000000007941 */ /* 0x000fea0003800000 */
.L_x_28076:
        /* <DEDUP_REMOVED lines=26> */
.L_x_28079:
[----:B------:R-:W-:Y:S05]  /*08d0*/  BSYNC B0 ;  /* 0x0000000000007941 */ /* 0x000fea0003800000 */
.L_x_28078:
        /* <DEDUP_REMOVED lines=26> */
.L_x_28081:
[----:B------:R-:W-:Y:S05]  /*0a80*/  BSYNC B0 ;  /* 0x0000000000007941 */ /* 0x000fea0003800000 */
.L_x_28080:
        /* <DEDUP_REMOVED lines=26> */
.L_x_28083:
[----:B------:R-:W-:Y:S05]  /*0c30*/  BSYNC B0 ;  /* 0x0000000000007941 */ /* 0x000fea0003800000 */
.L_x_28082:
        /* <DEDUP_REMOVED lines=26> */
.L_x_28085:
[----:B------:R-:W-:Y:S05]  /*0de0*/  BSYNC B0 ;  /* 0x0000000000007941 */ /* 0x000fea0003800000 */
.L_x_28084:
        /* <DEDUP_REMOVED lines=35> */
.L_x_28087:
[----:B------:R-:W-:Y:S05]  /*1020*/  BSYNC B0 ;  /* 0x0000000000007941 */ /* 0x000fea0003800000 */
.L_x_28086:
        /* <DEDUP_REMOVED lines=34> */
.L_x_28089:
[----:B------:R-:W-:Y:S05]  /*1250*/  BSYNC B0 ;  /* 0x0000000000007941 */ /* 0x000fea0003800000 */
.L_x_28088:
        /* <DEDUP_REMOVED lines=29> */
.L_x_28091:
[----:B------:R-:W-:Y:S05]  /*1430*/  BSYNC B0 ;  /* 0x0000000000007941 */ /* 0x000fea0003800000 */
.L_x_28090:
        /* <DEDUP_REMOVED lines=30> */
.L_x_28093:
[----:B------:R-:W-:Y:S05]  /*1620*/  BSYNC B0 ;  /* 0x0000000000007941 */ /* 0x000fea0003800000 */
.L_x_28092:
        /* <DEDUP_REMOVED lines=28> */
.L_x_28095:
[----:B------:R-:W-:Y:S05]  /*17f0*/  BSYNC B0 ;  /* 0x0000000000007941 */ /* 0x000fea0003800000 */
.L_x_28094:
[----:B------:R-:W-:Y:S01]  /*1800*/  ULDC UR25, c[0x0][0x214] ;  /* 0x0000850000197ab9 */ /* 0x000fe20000000800 */
[----:B------:R-:W-:Y:S02]  /*1810*/  LOP3.LUT R36, R163, UR23, R156, 0x96, !PT ;  /* 0x00000017a3247c12 */ /* 0x000fe4000f8e969c */
[----:B------:R-:W-:-:S13]  /*1820*/  ISETP.GE.AND P1, PT, R7, UR25, PT ;  /* 0x0000001907007c0c */ /* 0x000fda000bf26270 */
[----:B------:R-:W-:Y:S05]  /*1830*/  @P1 EXIT ;  /* 0x000000000000194d */ /* 0x000fea0003800000 */
[----:B------:R-:W-:Y:S01]  /*1840*/  IMAD.U32 R163, R60, 0x10000, RZ ;  /* 0x000100003ca37824 */ /* 0x000fe200078e00ff */
[----:B------:R-:W-:Y:S01]  /*1850*/  SHF.L.U32 R164, R61, 0x10, RZ ;  /* 0x000000103da47819 */ /* 0x000fe200000006ff */
[----:B------:R-:W-:Y:S01]  /*1860*/  IMAD.U32 R62, R62, 0x10000, RZ ;  /* 0x000100003e3e7824 */ /* 0x000fe200078e00ff */
[C---:B-----5:R-:W-:Y:S01]  /*1870*/  PRMT R157, R41.reuse, 0x7632, R157 ;  /* 0x00007632299d7816 */ /* 0x060fe2000000009d */
[----:B------:R-:W-:Y:S01]  /*1880*/  IMAD.U32 R247, R41, 0x10000, RZ ;  /* 0x0001000029f77824 */ /* 0x000fe200078e00ff */
[----:B------:R0:W-:Y:S01]  /*1890*/  STL [R1+0x1c0], R163 ;  /* 0x0001c0a301007387 */ /* 0x0001e20000100800 */
[----:B------:R-:W-:Y:S01]  /*18a0*/  PRMT R203, R64, 0x7632, R203 ;  /* 0x0000763240cb7816 */ /* 0x000fe200000000cb */
[----:B------:R-:W-:Y:S01]  /*18b0*/  IMAD.U32 R248, R40, 0x10000, RZ ;  /* 0x0001000028f87824 */ /* 0x000fe200078e00ff */
[----:B------:R-:W-:Y:S01]  /*18c0*/  PRMT R201, R65, 0x7632, R201 ;  /* 0x0000763241c97816 */ /* 0x000fe200000000c9 */
[----:B------:R-:W-:Y:S01]  /*18d0*/  STL [R1+0x1bc], R164 ;  /* 0x0001bca401007387 */ /* 0x000fe20000100800 */
[----:B------:R-:W-:Y:S01]  /*18e0*/  PRMT R197, R67, 0x7632, R197 ;  /* 0x0000763243c57816 */ /* 0x000fe200000000c5 */
[----:B------:R-:W-:Y:S01]  /*18f0*/  BSSY B0, `(.L_x_28096) ;  /* 0x000241d000007945 */ /* 0x000fe20003800000 */
[----:B------:R-:W-:Y:S01]  /*1900*/  PRMT R195, R76, 0x7632, R195 ;  /* 0x000076324cc37816 */ /* 0x000fe200000000c3 */
[----:B------:R1:W-:Y:S01]  /*1910*/  STL [R1+0x1b8], R62 ;  /* 0x0001b83e01007387 */ /* 0x0003e20000100800 */
[----:B------:R-:W-:Y:S01]  /*1920*/  PRMT R191, R78, 0x7632, R191 ;  /* 0x000076324ebf7816 */ /* 0x000fe200000000bf */
[----:B0-----:R-:W-:Y:S01]  /*1930*/  IMAD.U32 R163, R63, 0x10000, RZ ;  /* 0x000100003fa37824 */ /* 0x001fe200078e00ff */
[----:B------:R-:W-:Y:S01]  /*1940*/  SHF.L.U32 R63, R72, 0x10, RZ ;  /* 0x00000010483f7819 */ /* 0x000fe200000006ff */
[----:B------:R-:W-:Y:S01]  /*1950*/  IMAD.U32 R72, R74, 0x10000, RZ ;  /* 0x000100004a487824 */ /* 0x000fe200078e00ff */
[----:B------:R-:W-:Y:S01]  /*1960*/  PRMT R189, R79, 0x7632, R189 ;  /* 0x000076324fbd7816 */ /* 0x000fe200000000bd */
[----:B------:R-:W-:Y:S01]  /*1970*/  IMAD.U32 R244, R39, 0x10000, RZ ;  /* 0x0001000027f47824 */ /* 0x000fe200078e00ff */
[----:B------:R-:W-:Y:S01]  /*1980*/  STL [R1+0x1b4], R163 ;  /* 0x0001b4a301007387 */ /* 0x000fe20000100800 */
[----:B------:R-:W-:Y:S01]  /*1990*/  PRMT R185, R89, 0x7632, R185 ;  /* 0x0000763259b97816 */ /* 0x000fe200000000b9 */
[----:B------:R-:W-:Y:S01]  /*19a0*/  IMAD.U32 R242, R159, 0x10000, RZ ;  /* 0x000100009ff27824 */ /* 0x000fe200078e00ff */
[----:B------:R-:W-:Y:S01]  /*19b0*/  PRMT R183, R90, 0x7632, R183 ;  /* 0x000076325ab77816 */ /* 0x000fe200000000b7 */
[----:B-1----:R-:W-:Y:S01]  /*19c0*/  IMAD.U32 R62, R73, 0x10000, RZ ;  /* 0x00010000493e7824 */ /* 0x002fe200078e00ff */
        /* <DEDUP_REMOVED lines=9> */
[C---:B------:R-:W-:Y:S01]  /*1a60*/  PRMT R41, R43.reuse, 0x7632, R41 ;  /* 0x000076322b297816 */ /* 0x040fe20000000029 */
        /* <DEDUP_REMOVED lines=15> */
[----:B------:R-:W-:Y:S01]  /*1b60*/  SHF.L.U32 R243, R158, 0x10, RZ ;  /* 0x000000109ef37819 */ /* 0x000fe200000006ff */
[----:B------:R-:W-:Y:S01]  /*1b70*/  IMAD.U32 R238, R238, 0x10000, RZ ;  /* 0x00010000eeee7824 */ /* 0x000fe200078e00ff */
[----:B0-----:R-:W-:Y:S01]  /*1b80*/  SHF.L.U32 R63, R86, 0x10, RZ ;  /* 0x00000010563f7819 */ /* 0x001fe200000006ff */
[----:B------:R-:W-:Y:S01]  /*1b90*/  IMAD.U32 R236, R236, 0x10000, RZ ;  /* 0x00010000ecec7824 */ /* 0x000fe200078e00ff */
[----:B------:R-:W-:Y:S01]  /*1ba0*/  SHF.L.U32 R249, R47, 0x10, RZ ;  /* 0x000000102ff97819 */ /* 0x000fe200000006ff */
[----:B-1----:R-:W-:Y:S01]  /*1bb0*/  IMAD.U32 R62, R87, 0x10000, RZ ;  /* 0x00010000573e7824 */ /* 0x002fe200078e00ff */
[----:B------:R-:W-:Y:S01]  /*1bc0*/  SHF.L.U32 R246, R42, 0x10, RZ ;  /* 0x000000102af67819 */ /* 0x000fe200000006ff */
[----:B------:R0:W-:Y:S01]  /*1bd0*/  STL [R1+0x198], R63 ;  /* 0x0001983f01007387 */ /* 0x0001e20000100800 */
[----:B------:R-:W-:Y:S01]  /*1be0*/  SHF.L.U32 R240, R240, 0x10, RZ ;  /* 0x00000010f0f07819 */ /* 0x000fe200000006ff */
        /* <DEDUP_REMOVED lines=150> */
[----:B------:R-:W-:Y:S01]  /*2550*/  STL [R1+0x124], R72 ;  /* 0x0001244801007387 */ /* 0x000fe20000100800 */
        /* <DEDUP_REMOVED lines=8> */
[----:B------:R-:W-:Y:S01]  /*25e0*/  SHF.L.U32 R9, R11, 0x10, RZ ;  /* 0x000000100b097819 */ /* 0x000fe200000006ff */
[----:B------:R-:W-:Y:S01]  /*25f0*/  IMAD.HI.U32 R11, R36, -0x326172a9, RZ ;  /* 0xcd9e8d57240b7827 */ /* 0x000fe200078e00ff */
[----:B------:R-:W-:Y:S01]  /*2600*/  SHF.L.U32 R158, R40, 0x10, RZ ;  /* 0x00000010289e7819 */ /* 0x000fe200000006ff */
[----:B------:R1:W-:Y:S01]  /*2610*/  STL [R1+0x11c], R62 ;  /* 0x00011c3e01007387 */ /* 0x0003e20000100800 */
[----:B------:R-:W-:Y:S01]  /*2620*/  ULDC.U8 UR25, c[0x0][0x2a0] ;  /* 0x0000a80000197ab9 */ /* 0x000fe20000000000 */
[----:B------:R-:W-:Y:S01]  /*2630*/  IMAD R36, R36, -0x326172a9, RZ ;  /* 0xcd9e8d5724247824 */ /* 0x000fe200078e02ff */
[----:B------:R-:W-:Y:S01]  /*2640*/  ULDC UR26, c[0x0][0x294] ;  /* 0x0000a500001a7ab9 */ /* 0x000fe20000000800 */
[----:B------:R2:W-:Y:S01]  /*2650*/  STL [R1+0x118], R8 ;  /* 0x0001180801007387 */ /* 0x0005e20000100800 */
[----:B------:R-:W-:Y:S01]  /*2660*/  IMAD.U32 R185, R185, 0x10000, RZ ;  /* 0x00010000b9b97824 */ /* 0x000fe200078e00ff */
[----:B------:R-:W-:Y:S01]  /*2670*/  ULDC UR27, c[0x0][0x2d8] ;  /* 0x0000b600001b7ab9 */ /* 0x000fe20000000800 */
[----:B0-----:R-:W-:Y:S01]  /*2680*/  IMAD.U32 R63, R114, 0x10000, RZ ;  /* 0x00010000723f7824 */ /* 0x001fe200078e00ff */
[----:B------:R0:W-:Y:S01]  /*2690*/  STL [R1+0x114], R9 ;  /* 0x0001140901007387 */ /* 0x0001e20000100800 */
[----:B------:R-:W-:Y:S01]  /*26a0*/  IMAD.U32 R183, R183, 0x10000, RZ ;  /* 0x00010000b7b77824 */ /* 0x000fe200078e00ff */
[----:B------:R-:W-:Y:S01]  /*26b0*/  UISETP.NE.AND UP0, UPT, UR25, URZ, UPT ;  /* 0x0000003f1900728c */ /* 0x000fe2000bf05270 */
[----:B-1----:R-:W-:Y:S01]  /*26c0*/  IMAD.U32 R62, R115, 0x10000, RZ ;  /* 0x00010000733e7824 */ /* 0x002fe200078e00ff */
[----:B------:R1:W-:Y:S01]  /*26d0*/  STL [R1+0x110], R10 ;  /* 0x0001100a01007387 */ /* 0x0003e20000100800 */
[----:B------:R-:W-:Y:S01]  /*26e0*/  IMAD.U32 R179, R179, 0x10000, RZ ;  /* 0x00010000b3b37824 */ /* 0x000fe200078e00ff */
[----:B------:R-:W-:Y:S01]  /*26f0*/  ULDC.64 UR28, c[0x0][0x298] ;  /* 0x0000a600001c7ab9 */ /* 0x000fe20000000a00 */
[----:B--2---:R-:W-:-:S02]  /*2700*/  IMAD.U32 R8, R69, 0x10000, RZ ;  /* 0x0001000045087824 */ /* 0x004fc400078e00ff */
[----:B------:R-:W-:Y:S01]  /*2710*/  IMAD.U32 R177, R177, 0x10000, RZ ;  /* 0x00010000b1b17824 */ /* 0x000fe200078e00ff */
[----:B0-----:R-:W-:Y:S01]  /*2720*/  SHF.L.U32 R9, R70, 0x10, RZ ;  /* 0x0000001046097819 */ /* 0x001fe200000006ff */
[----:B------:R-:W-:Y:S01]  /*2730*/  IMAD.U32 R39, R61, 0x10000, RZ ;  /* 0x000100003d277824 */ /* 0x000fe200078e00ff */
[----:B------:R0:W-:Y:S01]  /*2740*/  STL [R1+0x10c], R8 ;  /* 0x00010c0801007387 */ /* 0x0001e20000100800 */
[----:B------:R-:W-:Y:S02]  /*2750*/  IMAD.U32 R136, R136, 0x10000, RZ ;  /* 0x0001000088887824 */ /* 0x000fe400078e00ff */
[----:B-1----:R-:W-:Y:S01]  /*2760*/  IMAD.U32 R10, R71, 0x10000, RZ ;  /* 0x00010000470a7824 */ /* 0x002fe200078e00ff */
[----:B------:R1:W-:Y:S01]  /*2770*/  STL [R1+0x108], R9 ;  /* 0x0001080901007387 */ /* 0x0003e20000100800 */
[----:B------:R-:W-:Y:S02]  /*2780*/  IMAD.U32 R138, R138, 0x10000, RZ ;  /* 0x000100008a8a7824 */ /* 0x000fe400078e00ff */
[----:B------:R-:W-:Y:S01]  /*2790*/  IMAD.U32 R139, R139, 0x10000, RZ ;  /* 0x000100008b8b7824 */ /* 0x000fe200078e00ff */
[----:B------:R2:W-:Y:S01]  /*27a0*/  STL [R1+0x104], R10 ;  /* 0x0001040a01007387 */ /* 0x0005e20000100800 */
[----:B------:R-:W-:-:S02]  /*27b0*/  IMAD.U32 R144, R144, 0x10000, RZ ;  /* 0x0001000090907824 */ /* 0x000fc400078e00ff */
[----:B0-----:R-:W-:Y:S02]  /*27c0*/  IMAD.U32 R8, R80, 0x10000, RZ ;  /* 0x0001000050087824 */ /* 0x001fe400078e00ff */
[----:B------:R-:W-:Y:S01]  /*27d0*/  IMAD.U32 R145, R145, 0x10000, RZ ;  /* 0x0001000091917824 */ /* 0x000fe200078e00ff */
[----:B-1----:R-:W-:Y:S01]  /*27e0*/  SHF.L.U32 R9, R81, 0x10, RZ ;  /* 0x0000001051097819 */ /* 0x002fe200000006ff */
[----:B------:R-:W-:Y:S01]  /*27f0*/  IMAD.U32 R147, R147, 0x10000, RZ ;  /* 0x0001000093937824 */ /* 0x000fe200078e00ff */
[----:B------:R0:W-:Y:S01]  /*2800*/  STL [R1+0x100], R8 ;  /* 0x0001000801007387 */ /* 0x0001e20000100800 */
[----:B------:R-:W-:Y:S02]  /*2810*/  IMAD.U32 R153, R153, 0x10000, RZ ;  /* 0x0001000099997824 */ /* 0x000fe400078e00ff */
        /* <DEDUP_REMOVED lines=8> */
[----:B-1----:R-:W-:Y:S02]  /*28a0*/  SHF.L.U32 R9, R92, 0x10, RZ ;  /* 0x000000105c097819 */ /* 0x002fe400000006ff */
        /* <DEDUP_REMOVED lines=41> */
[----:B------:R-:W-:Y:S02]  /*2b40*/  PRMT R140, R56, 0x7632, R140 ;  /* 0x00007632388c7816 */ /* 0x000fe4000000008c */
[----:B-1----:R-:W-:Y:S02]  /*2b50*/  SHF.L.U32 R9, R141, 0x10, RZ ;  /* 0x000000108d097819 */ /* 0x002fe400000006ff */
[----:B------:R0:W-:Y:S01]  /*2b60*/  STL [R1+0xa0], R8 ;  /* 0x0000a00801007387 */ /* 0x0001e20000100800 */
[----:B------:R-:W-:Y:S01]  /*2b70*/  PRMT R141, R57, 0x7632, R141 ;  /* 0x00007632398d7816 */ /* 0x000fe2000000008d */
[----:B--2---:R-:W-:-:S02]  /*2b80*/  IMAD.U32 R10, R142, 0x10000, RZ ;  /* 0x000100008e0a7824 */ /* 0x004fc400078e00ff */
[----:B------:R1:W-:Y:S01]  /*2b90*/  STL [R1+0x9c], R9 ;  /* 0x00009c0901007387 */ /* 0x0003e20000100800 */
[----:B------:R-:W-:Y:S01]  /*2ba0*/  PRMT R142, R58, 0x7632, R142 ;  /* 0x000076323a8e7816 */ /* 0x000fe2000000008e */
[----:B------:R-:W-:Y:S01]  /*2bb0*/  IMAD.U32 R141, R141, 0x10000, RZ ;  /* 0x000100008d8d7824 */ /* 0x000fe200078e00ff */
[----:B------:R-:W-:Y:S01]  /*2bc0*/  SHF.L.U32 R140, R140, 0x10, RZ ;  /* 0x000000108c8c7819 */ /* 0x000fe200000006ff */
[----:B------:R2:W-:Y:S01]  /*2bd0*/  STL [R1+0x98], R10 ;  /* 0x0000980a01007387 */ /* 0x0005e20000100800 */
[----:B0-----:R-:W-:Y:S01]  /*2be0*/  IMAD.U32 R8, R143, 0x10000, RZ ;  /* 0x000100008f087824 */ /* 0x001fe200078e00ff */
[----:B------:R-:W-:Y:S01]  /*2bf0*/  PRMT R143, R59, 0x7632, R143 ;  /* 0x000076323b8f7816 */ /* 0x000fe2000000008f */
[----:B------:R-:W-:Y:S01]  /*2c00*/  IMAD.U32 R142, R142, 0x10000, RZ ;  /* 0x000100008e8e7824 */ /* 0x000fe200078e00ff */
        /* <DEDUP_REMOVED lines=9> */
[----:B------:R-:W-:Y:S01]  /*2ca0*/  SHF.L.U32 R149, R149, 0x10, RZ ;  /* 0x0000001095957819 */ /* 0x000fe200000006ff */
[----:B0-----:R-:W-:Y:S01]  /*2cb0*/  IMAD.U32 R8, R150, 0x10000, RZ ;  /* 0x0001000096087824 */ /* 0x001fe200078e00ff */
[----:B------:R-:W-:Y:S02]  /*2cc0*/  PRMT R150, R50, 0x7632, R150 ;  /* 0x0000763232967816 */ /* 0x000fe40000000096 */
        /* <DEDUP_REMOVED lines=41> */
[----:B------:R0:W-:Y:S04]  /*2f60*/  STL [R1+0x40], R8 ;  /* 0x0000400801007387 */ /* 0x0001e80000100800 */
[----:B------:R1:W-:Y:S04]  /*2f70*/  STL [R1+0x3c], R10 ;  /* 0x00003c0a01007387 */ /* 0x0003e80000100800 */
[----:B------:R-:W-:Y:S01]  /*2f80*/  STL [R1+0x38], R63 ;  /* 0x0000383f01007387 */ /* 0x000fe20000100800 */
[----:B0-----:R-:W-:-:S03]  /*2f90*/  IMAD R8, R162, -0x326172a9, RZ ;  /* 0xcd9e8d57a2087824 */ /* 0x001fc600078e02ff */
[----:B------:R-:W-:Y:S01]  /*2fa0*/  STL [R1+0x34], R62 ;  /* 0x0000343e01007387 */ /* 0x000fe20000100800 */
[----:B-1----:R-:W-:Y:S01]  /*2fb0*/  IMAD.HI.U32 R10, R38, -0x2daee0ad, RZ ;  /* 0xd2511f53260a7827 */ /* 0x002fe200078e00ff */
[----:B------:R-:W-:-:S03]  /*2fc0*/  LOP3.LUT R8, R11, UR24, R8, 0x96, !PT ;  /* 0x000000180b087c12 */ /* 0x000fc6000f8e9608 */
[----:B------:R-:W-:Y:S01]  /*2fd0*/  IMAD.U32 R11, R57, 0x10000, RZ ;  /* 0x00010000390b7824 */ /* 0x000fe200078e00ff */
[----:B------:R-:W-:Y:S01]  /*2fe0*/  LOP3.LUT R9, R10, UR30, R9, 0x96, !PT ;  /* 0x0000001e0a097c12 */ /* 0x000fe2000f8e9609 */
[----:B------:R-:W-:Y:S01]  /*2ff0*/  IMAD R38, R38, -0x2daee0ad, RZ ;  /* 0xd2511f5326267824 */ /* 0x000fe200078e02ff */
[----:B------:R-:W-:-:S05]  /*3000*/  SHF.L.U32 R10, R56, 0x10, RZ ;  /* 0x00000010380a7819 */ /* 0x000fca00000006ff */
        /* <DEDUP_REMOVED lines=22> */
[----:B0-----:R-:W-:Y:S02]  /*3170*/  SHF.L.U32 R10, R44, 0x10, RZ ;  /* 0x000000102c0a7819 */ /* 0x001fe400000006ff */
[----:B-1----:R-:W-:-:S03]  /*3180*/  SHF.L.U32 R11, R37, 0x10, RZ ;  /* 0x00000010250b7819 */ /* 0x002fc600000006ff */
[----:B------:R0:W-:Y:S01]  /*3190*/  STL [R1], R10 ;  /* 0x0000000a01007387 */ /* 0x0001e20000100800 */
[----:B------:R-:W-:Y:S02]  /*31a0*/  SHF.L.U32 R37, R60, 0x10, RZ ;  /* 0x000000103c257819 */ /* 0x000fe400000006ff */
[----:B0-----:R-:W-:Y:S01]  /*31b0*/  LOP3.LUT R10, R160, 0x3, RZ, 0xc0, !PT ;  /* 0x00000003a00a7812 */ /* 0x001fe200078ec0ff */
[----:B------:R-:W-:-:S07]  /*31c0*/  IMAD.MOV.U32 R160, RZ, RZ, RZ ;  /* 0x000000ffffa07224 */ /* 0x000fce00078e00ff */
.L_x_28876:
        /* <DEDUP_REMOVED lines=13> */
[----:B------:R-:W-:-:S05]  /*32a0*/  @P1 IADD3 R169, R132, -0x1, RZ ;  /* 0xffffffff84a91810 */ /* 0x000fca0007ffe0ff */
        /* <DEDUP_REMOVED lines=38> */
.L_x_28102:
[----:B------:R-:W-:-:S07]  /*3510*/  IMAD.MOV.U32 R56, RZ, RZ, R36 ;  /* 0x000000ffff387224 */ /* 0x000fce00078e0024 */
.L_x_28103:
[----:B------:R-:W-:Y:S05]  /*3520*/  BSYNC B3 ;  /* 0x0000000000037941 */ /* 0x000fea0003800000 */
.L_x_28101:
        /* <DEDUP_REMOVED lines=16> */
.L_x_28107:
[----:B------:R-:W-:Y:S05]  /*3630*/  BSYNC B4 ;  /* 0x0000000000047941 */ /* 0x000fea0003800000 */
.L_x_28106:
        /* <DEDUP_REMOVED lines=44> */
.L_x_28105:
[----:B------:R-:W-:Y:S05]  /*3900*/  BSYNC B3 ;  /* 0x0000000000037941 */ /* 0x000fea0003800000 */
.L_x_28104:
        /* <DEDUP_REMOVED lines=10> */
[----:B--2---:R-:W-:-:S04]  /*39b0*/  FMUL.FTZ R52, R53, R52 ;  /* 0x0000003435347220 */ /* 0x004fc80000410000 */
[----:B------:R-:W-:-:S07]  /*39c0*/  @P2 FADD.FTZ R52, R44, R52 ;  /* 0x000000342c342221 */ /* 0x000fce0000010000 */
.L_x_28100:
[----:B------:R-:W-:Y:S05]  /*39d0*/  BSYNC B2 ;  /* 0x0000000000027941 */ /* 0x000fea0003800000 */
.L_x_28099:
        /* <DEDUP_REMOVED lines=18> */
.L_x_28111:
[----:B------:R-:W-:-:S07]  /*3b00*/  IMAD.MOV.U32 R10, RZ, RZ, R36 ;  /* 0x000000ffff0a7224 */ /* 0x000fce00078e0024 */
.L_x_28112:
[----:B------:R-:W-:Y:S05]  /*3b10*/  BSYNC B3 ;  /* 0x0000000000037941 */ /* 0x000fea0003800000 */
.L_x_28110:
        /* <DEDUP_REMOVED lines=16> */
.L_x_28116:
[----:B------:R-:W-:Y:S05]  /*3c20*/  BSYNC B4 ;  /* 0x0000000000047941 */ /* 0x000fea0003800000 */
.L_x_28115:
        /* <DEDUP_REMOVED lines=44> */
.L_x_28114:
[----:B------:R-:W-:Y:S05]  /*3ef0*/  BSYNC B3 ;  /* 0x0000000000037941 */ /* 0x000fea0003800000 */
.L_x_28113:
        /* <DEDUP_REMOVED lines=10> */
[----:B------:R-:W-:-:S04]  /*3fa0*/  FMUL.FTZ R53, R244, R53 ;  /* 0x00000035f4357220 */ /* 0x000fc80000410000 */
[----:B------:R-:W-:-:S07]  /*3fb0*/  @P2 FADD.FTZ R53, R45, R53 ;  /* 0x000000352d352221 */ /* 0x000fce0000010000 */
.L_x_28109:
[----:B------:R-:W-:Y:S05]  /*3fc0*/  BSYNC B2 ;  /* 0x0000000000027941 */ /* 0x000fea0003800000 */
.L_x_28108:
        /* <DEDUP_REMOVED lines=18> */
.L_x_28120:
[----:B------:R-:W-:-:S07]  /*40f0*/  IMAD.MOV.U32 R10, RZ, RZ, R36 ;  /* 0x000000ffff0a7224 */ /* 0x000fce00078e0024 */
.L_x_28121:
[----:B------:R-:W-:Y:S05]  /*4100*/  BSYNC B3 ;  /* 0x0000000000037941 */ /* 0x000fea0003800000 */
.L_x_28119:
        /* <DEDUP_REMOVED lines=16> */
.L_x_28125:
[----:B------:R-:W-:Y:S05]  /*4210*/  BSYNC B4 ;  /* 0x0000000000047941 */ /* 0x000fea0003800000 */
.L_x_28124:
        /* <DEDUP_REMOVED lines=44> */
.L_x_28123:
[----:B------:R-:W-:Y:S05]  /*44e0*/  BSYNC B3 ;  /* 0x0000000000037941 */ /* 0x000fea0003800000 */
.L_x_28122:
        /* <DEDUP_REMOVED lines=12> */
.L_x_28118:
[----:B------:R-:W-:Y:S05]  /*45b0*/  BSYNC B2 ;  /* 0x0000000000027941 */ /* 0x000fea0003800000 */
.L_x_28117:
        /* <DEDUP_REMOVED lines=18> */
.L_x_28129:
[----:B------:R-:W-:-:S07]  /*46e0*/  IMAD.MOV.U32 R10, RZ, RZ, R36 ;  /* 0x000000ffff0a7224 */ /* 0x000fce00078e0024 */
.L_x_28130:
[----:B------:R-:W-:Y:S05]  /*46f0*/  BSYNC B3 ;  /* 0x0000000000037941 */ /* 0x000fea0003800000 */
.L_x_28128:
        /* <DEDUP_REMOVED lines=16> */
.L_x_28134:
[----:B------:R-:W-:Y:S05]  /*4800*/  BSYNC B4 ;  /* 0x0000000000047941 */ /* 0x000fea0003800000 */
.L_x_28133:
        /* <DEDUP_REMOVED lines=44> */
.L_x_28132:
[----:B------:R-:W-:Y:S05]  /*4ad0*/  BSYNC B3 ;  /* 0x0000000000037941 */ /* 0x000fea0003800000 */
.L_x_28131:
        /* <DEDUP_REMOVED lines=12> */
.L_x_28127:
[----:B------:R-:W-:Y:S05]  /*4ba0*/  BSYNC B2 ;  /* 0x0000000000027941 */ /* 0x000fea0003800000 */
.L_x_28126:
        /* <DEDUP_REMOVED lines=18> */
.L_x_28138:
[----:B------:R-:W-:-:S07]  /*4cd0*/  IMAD.MOV.U32 R10, RZ, RZ, R36 ;  /* 0x000000ffff0a7224 */ /* 0x000fce00078e0024 */
.L_x_28139:
[----:B------:R-:W-:Y:S05]  /*4ce0*/  BSYNC B3 ;  /* 0x0000000000037941 */ /* 0x000fea0003800000 */
.L_x_28137:
        /* <DEDUP_REMOVED lines=16> */
.L_x_28143:
[----:B------:R-:W-:Y:S05]  /*4df0*/  BSYNC B4 ;  /* 0x0000000000047941 */ /* 0x000fea0003800000 */
.L_x_28142:
        /* <DEDUP_REMOVED lines=44> */
.L_x_28141:
[----:B------:R-:W-:Y:S05]  /*50c0*/  BSYNC B3 ;  /* 0x0000000000037941 */ /* 0x000fea0003800000 */
.L_x_28140:
[----:B------:R-:W2:Y:S01]  /*50d0*/  LDL R57, [R1+0x1b8] ;  /* 0x0001b80001397983 */ /* 0x000ea20000100800 */
        /* <DEDUP_REMOVED lines=9> */
[----:B--2---:R-:W-:-:S04]  /*5170*/  FMUL.FTZ R56, R57, R56 ;  /* 0x0000003839387220 */ /* 0x004fc80000410000 */
[----:B------:R-:W-:-:S07]  /*5180*/  @P2 FADD.FTZ R56, R48, R56 ;  /* 0x0000003830382221 */ /* 0x000fce0000010000 */
.L_x_28136:
[----:B------:R-:W-:Y:S05]  /*5190*/  BSYNC B2 ;  /* 0x0000000000027941 */ /* 0x000fea0003800000 */
.L_x_28135:
        /* <DEDUP_REMOVED lines=18> */
.L_x_28147:
[----:B------:R-:W-:-:S07]  /*52c0*/  IMAD.MOV.U32 R10, RZ, RZ, R36 ;  /* 0x000000ffff0a7224 */ /* 0x000fce00078e0024 */
.L_x_28148:
[----:B------:R-:W-:Y:S05]  /*52d0*/  BSYNC B3 ;  /* 0x0000000000037941 */ /* 0x000fea0003800000 */
.L_x_28146:
        /* <DEDUP_REMOVED lines=16> */
.L_x_28152:
[----:B------:R-:W-:Y:S05]  /*53e0*/  BSYNC B4 ;  /* 0x0000000000047941 */ /* 0x000fea0003800000 */
.L_x_28151:
        /* <DEDUP_REMOVED lines=44> */
.L_x_28150:
[----:B------:R-:W-:Y:S05]  /*56b0*/  BSYNC B3 ;  /* 0x0000000000037941 */ /* 0x000fea0003800000 */
.L_x_28149:
        /* <DEDUP_REMOVED lines=10> */
[----:B------:R-:W-:-:S04]  /*5760*/  FMUL.FTZ R57, R242, R57 ;  /* 0x00000039f2397220 */ /* 0x000fc80000410000 */
[----:B------:R-:W-:-:S07]  /*5770*/  @P2 FADD.FTZ R57, R49, R57 ;  /* 0x0000003931392221 */ /* 0x000fce0000010000 */
.L_x_28145:
[----:B------:R-:W-:Y:S05]  /*5780*/  BSYNC B2 ;  /* 0x0000000000027941 */ /* 0x000fea0003800000 */
.L_x_28144:
        /* <DEDUP_REMOVED lines=18> */
.L_x_28156:
[----:B------:R-:W-:-:S07]  /*58b0*/  IMAD.MOV.U32 R10, RZ, RZ, R36 ;  /* 0x000000ffff0a7224 */ /* 0x000fce00078e0024 */
.L_x_28157:
[----:B------:R-:W-:Y:S05]  /*58c0*/  BSYNC B3 ;  /* 0x0000000000037941 */ /* 0x000fea0003800000 */
.L_x_28155:
        /* <DEDUP_REMOVED lines=16> */
.L_x_28161:
[----:B------:R-:W-:Y:S05]  /*59d0*/  BSYNC B4 ;  /* 0x0000000000047941 */ /* 0x000fea0003800000 */
.L_x_28160:
        /* <DEDUP_REMOVED lines=44> */
.L_x_28159:
[----:B------:R-:W-:Y:S05]  /*5ca0*/  BSYNC B3 ;  /* 0x0000000000037941 */ /* 0x000fea0003800000 */
.L_x_28158:
        /* <DEDUP_REMOVED lines=12> */
.L_x_28154:
[----:B------:R-:W-:Y:S05]  /*5d70*/  BSYNC B2 ;  /* 0x0000000000027941 */ /* 0x000fea0003800000 */
.L_x_28153:
        /* <DEDUP_REMOVED lines=18> */
.L_x_28165:
[----:B------:R-:W-:-:S07]  /*5ea0*/  IMAD.MOV.U32 R59, RZ, RZ, R36 ;  /* 0x000000ffff3b7224 */ /* 0x000fce00078e0024 */
.L_x_28166:
[----:B------:R-:W-:Y:S05]  /*5eb0*/  BSYNC B3 ;  /* 0x0000000000037941 */ /* 0x000fea0003800000 */
.L_x_28164:
        /* <DEDUP_REMOVED lines=16> */
.L_x_28170:
[----:B------:R-:W-:Y:S05]  /*5fc0*/  BSYNC B4 ;  /* 0x0000000000047941 */ /* 0x000fea0003800000 */
.L_x_28169:
        /* <DEDUP_REMOVED lines=44> */
.L_x_28168:
[----:B------:R-:W-:Y:S05]  /*6290*/  BSYNC B3 ;  /* 0x0000000000037941 */ /* 0x000fea0003800000 */
.L_x_28167:
        /* <DEDUP_REMOVED lines=12> */
.L_x_28163:
[----:B------:R-:W-:Y:S05]  /*6360*/  BSYNC B2 ;  /* 0x0000000000027941 */ /* 0x000fea0003800000 */
.L_x_28162:
        /* <DEDUP_REMOVED lines=26> */
.L_x_28172:
[----:B------:R-:W-:Y:S05]  /*6510*/  BSYNC B2 ;  /* 0x0000000000027941 */ /* 0x000fea0003800000 */
.L_x_28171:
[----:B------:R-:W-:Y:S01]  /*6520*/  IADD3 R134, R134, 0x20, RZ ;  /* 0x0000002086867810 */ /* 0x000fe20007ffe0ff */
[----:B------:R-:W-:-:S07]  /*6530*/  VIADD R135, R135, 0x20 ;  /* 0x0000002087877836 */ /* 0x000fce0000000000 */
.L_x_28098:
[----:B------:R-:W-:Y:S05]  /*6540*/  BSYNC B1 ;  /* 0x0000000000017941 */ /* 0x000fea0003800000 */
.L_x_28097:
        /* <DEDUP_REMOVED lines=32> */
.L_x_28178:
[----:B------:R-:W-:-:S07]  /*6750*/  IMAD.MOV.U32 R64, RZ, RZ, R36 ;  /* 0x000000ffff407224 */ /* 0x000fce00078e0024 */
.L_x_28179:
[----:B------:R-:W-:Y:S05]  /*6760*/  BSYNC B3 ;  /* 0x0000000000037941 */ /* 0x000fea0003800000 */
.L_x_28177:
        /* <DEDUP_REMOVED lines=16> */
.L_x_28183:
[----:B------:R-:W-:Y:S05]  /*6870*/  BSYNC B4 ;  /* 0x0000000000047941 */ /* 0x000fea0003800000 */
.L_x_28182:
        /* <DEDUP_REMOVED lines=44> */
.L_x_28181:
[----:B------:R-:W-:Y:S05]  /*6b40*/  BSYNC B3 ;  /* 0x0000000000037941 */ /* 0x000fea0003800000 */
.L_x_28180:
        /* <DEDUP_REMOVED lines=12> */
.L_x_28176:
[----:B------:R-:W-:Y:S05]  /*6c10*/  BSYNC B2 ;  /* 0x0000000000027941 */ /* 0x000fea0003800000 */
.L_x_28175:
        /* <DEDUP_REMOVED lines=18> */
.L_x_28187:
[----:B------:R-:W-:-:S07]  /*6d40*/  IMAD.MOV.U32 R10, RZ, RZ, R36 ;  /* 0x000000ffff0a7224 */ /* 0x000fce00078e0024 */
.L_x_28188:
[----:B------:R-:W-:Y:S05]  /*6d50*/  BSYNC B3 ;  /* 0x0000000000037941 */ /* 0x000fea0003800000 */
.L_x_28186:
        /* <DEDUP_REMOVED lines=16> */
.L_x_28192:
[----:B------:R-:W-:Y:S05]  /*6e60*/  BSYNC B4 ;  /* 0x0000000000047941 */ /* 0x000fea0003800000 */
.L_x_28191:
        /* <DEDUP_REMOVED lines=44> */
.L_x_28190:
[----:B------:R-:W-:Y:S05]  /*7130*/  BSYNC B3 ;  /* 0x0000000000037941 */ /* 0x000fea0003800000 */
.L_x_28189:
        /* <DEDUP_REMOVED lines=12> */
.L_x_28185:
[----:B------:R-:W-:Y:S05]  /*7200*/  BSYNC B2 ;  /* 0x0000000000027941 */ /* 0x000fea0003800000 */
.L_x_28184:
        /* <DEDUP_REMOVED lines=18> */
.L_x_28196:
[----:B------:R-:W-:-:S07]  /*7330*/  IMAD.MOV.U32 R10, RZ, RZ, R36 ;  /* 0x000000ffff0a7224 */ /* 0x000fce00078e0024 */
.L_x_28197:
[----:B------:R-:W-:Y:S05]  /*7340*/  BSYNC B3 ;  /* 0x0000000000037941 */ /* 0x000fea0003800000 */
.L_x_28195:
        /* <DEDUP_REMOVED lines=16> */
.L_x_28201:
[----:B------:R-:W-:Y:S05]  /*7450*/  BSYNC B4 ;  /* 0x0000000000047941 */ /* 0x000fea0003800000 */
.L_x_28200:
        /* <DEDUP_REMOVED lines=44> */
.L_x_28199:
[----:B------:R-:W-:Y:S05]  /*7720*/  BSYNC B3 ;  /* 0x0000000000037941 */ /* 0x000fea0003800000 */
.L_x_28198:
        /* <DEDUP_REMOVED lines=12> */
.L_x_28194:
[----:B------:R-:W-:Y:S05]  /*77f0*/  BSYNC B2 ;  /* 0x0000000000027941 */ /* 0x000fea0003800000 */
.L_x_28193:
        /* <DEDUP_REMOVED lines=18> */
.L_x_28205:
[----:B------:R-:W-:-:S07]  /*7920*/  IMAD.MOV.U32 R10, RZ, RZ, R36 ;  /* 0x000000ffff0a7224 */ /* 0x000fce00078e0024 */
.L_x_28206:
[----:B------:R-:W-:Y:S05]  /*7930*/  BSYNC B3 ;  /* 0x0000000000037941 */ /* 0x000fea0003800000 */
.L_x_28204:
        /* <DEDUP_REMOVED lines=16> */
.L_x_28210:
[----:B------:R-:W-:Y:S05]  /*7a40*/  BSYNC B4 ;  /* 0x0000000000047941 */ /* 0x000fea0003800000 */
.L_x_28209:
        /* <DEDUP_REMOVED lines=44> */
.L_x_28208:
[----:B------:R-:W-:Y:S05]  /*7d10*/  BSYNC B3 ;  /* 0x0000000000037941 */ /* 0x000fea0003800000 */
.L_x_28207:
        /* <DEDUP_REMOVED lines=12> */
.L_x_28203:
[----:B------:R-:W-:Y:S05]  /*7de0*/  BSYNC B2 ;  /* 0x0000000000027941 */ /* 0x000fea0003800000 */
.L_x_28202:
        /* <DEDUP_REMOVED lines=18> */
.L_x_28214:
[----:B------:R-:W-:-:S07]  /*7f10*/  IMAD.MOV.U32 R10, RZ, RZ, R36 ;  /* 0x000000ffff0a7224 */ /* 0x000fce00078e0024 */
.L_x_28215:
[----:B------:R-:W-:Y:S05]  /*7f20*/  BSYNC B3 ;  /* 0x0000000000037941 */ /* 0x000fea0003800000 */
.L_x_28213:
        /* <DEDUP_REMOVED lines=16> */
.L_x_28219:
[----:B------:R-:W-:Y:S05]  /*8030*/  BSYNC B4 ;  /* 0x0000000000047941 */ /* 0x000fea0003800000 */
.L_x_28218:
        /* <DEDUP_REMOVED lines=44> */
.L_x_28217:
[----:B------:R-:W-:Y:S05]  /*8300*/  BSYNC B3 ;  /* 0x0000000000037941 */ /* 0x000fea0003800000 */
.L_x_28216:
        /* <DEDUP_REMOVED lines=12> */
.L_x_28212:
[----:B------:R-:W-:Y:S05]  /*83d0*/  BSYNC B2 ;  /* 0x0000000000027941 */ /* 0x000fea0003800000 */
.L_x_28211:
        /* <DEDUP_REMOVED lines=18> */
.L_x_28223:
[----:B------:R-:W-:-:S07]  /*8500*/  IMAD.MOV.U32 R10, RZ, RZ, R36 ;  /* 0x000000ffff0a7224 */ /* 0x000fce00078e0024 */
.L_x_28224:
[----:B------:R-:W-:Y:S05]  /*8510*/  BSYNC B3 ;  /* 0x0000000000037941 */ /* 0x000fea0003800000 */
.L_x_28222:
        /* <DEDUP_REMOVED lines=16> */
.L_x_28228:
[----:B------:R-:W-:Y:S05]  /*8620*/  BSYNC B4 ;  /* 0x0000000000047941 */ /* 0x000fea0003800000 */
.L_x_28227:
        /* <DEDUP_REMOVED lines=44> */
.L_x_28226:
[----:B------:R-:W-:Y:S05]  /*88f0*/  BSYNC B3 ;  /* 0x0000000000037941 */ /* 0x000fea0003800000 */
.L_x_28225:
        /* <DEDUP_REMOVED lines=12> */
.L_x_28221:
[----:B------:R-:W-:Y:S05]  /*89c0*/  BSYNC B2 ;  /* 0x0000000000027941 */ /* 0x000fea0003800000 */
.L_x_28220:
        /* <DEDUP_REMOVED lines=18> */
.L_x_28232:
[----:B------:R-:W-:-:S07]  /*8af0*/  IMAD.MOV.U32 R10, RZ, RZ, R36 ;  /* 0x000000ffff0a7224 */ /* 0x000fce00078e0024 */
.L_x_28233:
[----:B------:R-:W-:Y:S05]  /*8b00*/  BSYNC B3 ;  /* 0x0000000000037941 */ /* 0x000fea0003800000 */
.L_x_28231:
        /* <DEDUP_REMOVED lines=16> */
.L_x_28237:
[----:B------:R-:W-:Y:S05]  /*8c10*/  BSYNC B4 ;  /* 0x0000000000047941 */ /* 0x000fea0003800000 */
.L_x_28236:
        /* <DEDUP_REMOVED lines=44> */
.L_x_28235:
[----:B------:R-:W-:Y:S05]  /*8ee0*/  BSYNC B3 ;  /* 0x0000000000037941 */ /* 0x000fea0003800000 */
.L_x_28234:
        /* <DEDUP_REMOVED lines=12> */
.L_x_28230:
[----:B------:R-:W-:Y:S05]  /*8fb0*/  BSYNC B2 ;  /* 0x0000000000027941 */ /* 0x000fea0003800000 */
.L_x_28229:
        /* <DEDUP_REMOVED lines=18> */
.L_x_28241:
[----:B------:R-:W-:-:S07]  /*90e0*/  IMAD.MOV.U32 R67, RZ, RZ, R36 ;  /* 0x000000ffff437224 */ /* 0x000fce00078e0024 */
.L_x_28242:
[----:B------:R-:W-:Y:S05]  /*90f0*/  BSYNC B3 ;  /* 0x0000000000037941 */ /* 0x000fea0003800000 */
.L_x_28240:
        /* <DEDUP_REMOVED lines=16> */
.L_x_28246:
[----:B------:R-:W-:Y:S05]  /*9200*/  BSYNC B4 ;  /* 0x0000000000047941 */ /* 0x000fea0003800000 */
.L_x_28245:
        /* <DEDUP_REMOVED lines=44> */
.L_x_28244:
[----:B------:R-:W-:Y:S05]  /*94d0*/  BSYNC B3 ;  /* 0x0000000000037941 */ /* 0x000fea0003800000 */
.L_x_28243:
        /* <DEDUP_REMOVED lines=12> */
.L_x_28239:
[----:B------:R-:W-:Y:S05]  /*95a0*/  BSYNC B2 ;  /* 0x0000000000027941 */ /* 0x000fea0003800000 */
.L_x_28238:
        /* <DEDUP_REMOVED lines=26> */
.L_x_28248:
[----:B------:R-:W-:Y:S05]  /*9750*/  BSYNC B2 ;  /* 0x0000000000027941 */ /* 0x000fea0003800000 */
.L_x_28247:
[----:B------:R-:W-:Y:S01]  /*9760*/  IADD3 R134, R134, 0x20, RZ ;  /* 0x0000002086867810 */ /* 0x000fe20007ffe0ff */
[----:B------:R-:W-:-:S07]  /*9770*/  VIADD R135, R135, 0x20 ;  /* 0x0000002087877836 */ /* 0x000fce0000000000 */
.L_x_28174:
[----:B------:R-:W-:Y:S05]  /*9780*/  BSYNC B1 ;  /* 0x0000000000017941 */ /* 0x000fea0003800000 */
.L_x_28173:
        /* <DEDUP_REMOVED lines=32> */
.L_x_28254:
[----:B------:R-:W-:-:S07]  /*9990*/  IMAD.MOV.U32 R72, RZ, RZ, R36 ;  /* 0x000000ffff487224 */ /* 0x000fce00078e0024 */
.L_x_28255:
[----:B------:R-:W-:Y:S05]  /*99a0*/  BSYNC B3 ;  /* 0x0000000000037941 */ /* 0x000fea0003800000 */
.L_x_28253:
        /* <DEDUP_REMOVED lines=16> */
.L_x_28259:
[----:B------:R-:W-:Y:S05]  /*9ab0*/  BSYNC B4 ;  /* 0x0000000000047941 */ /* 0x000fea0003800000 */
.L_x_28258:
        /* <DEDUP_REMOVED lines=44> */
.L_x_28257:
[----:B------:R-:W-:Y:S05]  /*9d80*/  BSYNC B3 ;  /* 0x0000000000037941 */ /* 0x000fea0003800000 */
.L_x_28256:
        /* <DEDUP_REMOVED lines=12> */
.L_x_28252:
[----:B------:R-:W-:Y:S05]  /*9e50*/  BSYNC B2 ;  /* 0x0000000000027941 */ /* 0x000fea0003800000 */
.L_x_28251:
        /* <DEDUP_REMOVED lines=18> */
.L_x_28263:
[----:B------:R-:W-:-:S07]  /*9f80*/  IMAD.MOV.U32 R10, RZ, RZ, R36 ;  /* 0x000000ffff0a7224 */ /* 0x000fce00078e0024 */
.L_x_28264:
[----:B------:R-:W-:Y:S05]  /*9f90*/  BSYNC B3 ;  /* 0x0000000000037941 */ /* 0x000fea0003800000 */
.L_x_28262:
        /* <DEDUP_REMOVED lines=16> */
.L_x_28268:
[----:B------:R-:W-:Y:S05]  /*a0a0*/  BSYNC B4 ;  /* 0x0000000000047941 */ /* 0x000fea0003800000 */
.L_x_28267:
        /* <DEDUP_REMOVED lines=44> */
.L_x_28266:
[----:B------:R-:W-:Y:S05]  /*a370*/  BSYNC B3 ;  /* 0x0000000000037941 */ /* 0x000fea0003800000 */
.L_x_28265:
        /* <DEDUP_REMOVED lines=12> */
.L_x_28261:
[----:B------:R-:W-:Y:S05]  /*a440*/  BSYNC B2 ;  /* 0x0000000000027941 */ /* 0x000fea0003800000 */
.L_x_28260:
        /* <DEDUP_REMOVED lines=18> */
.L_x_28272:
[----:B------:R-:W-:-:S07]  /*a570*/  IMAD.MOV.U32 R10, RZ, RZ, R36 ;  /* 0x000000ffff0a7224 */ /* 0x000fce00078e0024 */
.L_x_28273:
[----:B------:R-:W-:Y:S05]  /*a580*/  BSYNC B3 ;  /* 0x0000000000037941 */ /* 0x000fea0003800000 */
.L_x_28271:
        /* <DEDUP_REMOVED lines=16> */
.L_x_28277:
[----:B------:R-:W-:Y:S05]  /*a690*/  BSYNC B4 ;  /* 0x0000000000047941 */ /* 0x000fea0003800000 */
.L_x_28276:
        /* <DEDUP_REMOVED lines=44> */
.L_x_28275:
[----:B------:R-:W-:Y:S05]  /*a960*/  BSYNC B3 ;  /* 0x0000000000037941 */ /* 0x000fea0003800000 */
.L_x_28274:
        /* <DEDUP_REMOVED lines=12> */
.L_x_28270:
[----:B------:R-:W-:Y:S05]  /*aa30*/  BSYNC B2 ;  /* 0x0000000000027941 */ /* 0x000fea0003800000 */
.L_x_28269:
        /* <DEDUP_REMOVED lines=18> */
.L_x_28281:
[----:B------:R-:W-:-:S07]  /*ab60*/  IMAD.MOV.U32 R10, RZ, RZ, R36 ;  /* 0x000000ffff0a7224 */ /* 0x000fce00078e0024 */
.L_x_28282:
[----:B------:R-:W-:Y:S05]  /*ab70*/  BSYNC B3 ;  /* 0x0000000000037941 */ /* 0x000fea0003800000 */
.L_x_28280:
        /* <DEDUP_REMOVED lines=16> */
.L_x_28286:
[----:B------:R-:W-:Y:S05]  /*ac80*/  BSYNC B4 ;  /* 0x0000000000047941 */ /* 0x000fea0003800000 */
.L_x_28285:
        /* <DEDUP_REMOVED lines=44> */
.L_x_28284:
[----:B------:R-:W-:Y:S05]  /*af50*/  BSYNC B3 ;  /* 0x0000000000037941 */ /* 0x000fea0003800000 */
.L_x_28283:
        /* <DEDUP_REMOVED lines=12> */
.L_x_28279:
[----:B------:R-:W-:Y:S05]  /*b020*/  BSYNC B2 ;  /* 0x0000000000027941 */ /* 0x000fea0003800000 */
.L_x_28278:
        /* <DEDUP_REMOVED lines=18> */
.L_x_28290:
[----:B------:R-:W-:-:S07]  /*b150*/  IMAD.MOV.U32 R10, RZ, RZ, R36 ;  /* 0x000000ffff0a7224 */ /* 0x000fce00078e0024 */
.L_x_28291:
[----:B------:R-:W-:Y:S05]  /*b160*/  BSYNC B3 ;  /* 0x0000000000037941 */ /* 0x000fea0003800000 */
.L_x_28289:
        /* <DEDUP_REMOVED lines=16> */
.L_x_28295:
[----:B------:R-:W-:Y:S05]  /*b270*/  BSYNC B4 ;  /* 0x0000000000047941 */ /* 0x000fea0003800000 */
.L_x_28294:
        /* <DEDUP_REMOVED lines=44> */
.L_x_28293:
[----:B------:R-:W-:Y:S05]  /*b540*/  BSYNC B3 ;  /* 0x0000000000037941 */ /* 0x000fea0003800000 */
.L_x_28292:
        /* <DEDUP_REMOVED lines=12> */
.L_x_28288:
[----:B------:R-:W-:Y:S05]  /*b610*/  BSYNC B2 ;  /* 0x0000000000027941 */ /* 0x000fea0003800000 */
.L_x_28287:
        /* <DEDUP_REMOVED lines=18> */
.L_x_28299:
[----:B------:R-:W-:-:S07]  /*b740*/  IMAD.MOV.U32 R10, RZ, RZ, R36 ;  /* 0x000000ffff0a7224 */ /* 0x000fce00078e0024 */
.L_x_28300:
[----:B------:R-:W-:Y:S05]  /*b750*/  BSYNC B3 ;  /* 0x0000000000037941 */ /* 0x000fea0003800000 */
.L_x_28298:
        /* <DEDUP_REMOVED lines=16> */
.L_x_28304:
[----:B------:R-:W-:Y:S05]  /*b860*/  BSYNC B4 ;  /* 0x0000000000047941 */ /* 0x000fea0003800000 */
.L_x_28303:
        /* <DEDUP_REMOVED lines=44> */
.L_x_28302:
[----:B------:R-:W-:Y:S05]  /*bb30*/  BSYNC B3 ;  /* 0x0000000000037941 */ /* 0x000fea0003800000 */
.L_x_28301:
        /* <DEDUP_REMOVED lines=12> */
.L_x_28297:
[----:B------:R-:W-:Y:S05]  /*bc00*/  BSYNC B2 ;  /* 0x0000000000027941 */ /* 0x000fea0003800000 */
.L_x_28296:
        /* <DEDUP_REMOVED lines=18> */
.L_x_28308:
[----:B------:R-:W-:-:S07]  /*bd30*/  IMAD.MOV.U32 R10, RZ, RZ, R36 ;  /* 0x000000ffff0a7224 */ /* 0x000fce00078e0024 */
.L_x_28309:
[----:B------:R-:W-:Y:S05]  /*bd40*/  BSYNC B3 ;  /* 0x0000000000037941 */ /* 0x000fea0003800000 */
.L_x_28307:
        /* <DEDUP_REMOVED lines=16> */
.L_x_28313:
[----:B------:R-:W-:Y:S05]  /*be50*/  BSYNC B4 ;  /* 0x0000000000047941 */ /* 0x000fea0003800000 */
.L_x_28312:
        /* <DEDUP_REMOVED lines=44> */
.L_x_28311:
[----:B------:R-:W-:Y:S05]  /*c120*/  BSYNC B3 ;  /* 0x0000000000037941 */ /* 0x000fea0003800000 */
.L_x_28310:
        /* <DEDUP_REMOVED lines=12> */
.L_x_28306:
[----:B------:R-:W-:Y:S05]  /*c1f0*/  BSYNC B2 ;  /* 0x0000000000027941 */ /* 0x000fea0003800000 */
.L_x_28305:
        /* <DEDUP_REMOVED lines=18> */
.L_x_28317:
[----:B------:R-:W-:-:S07]  /*c320*/  IMAD.MOV.U32 R75, RZ, RZ, R36 ;  /* 0x000000ffff4b7224 */ /* 0x000fce00078e0024 */
.L_x_28318:
[----:B------:R-:W-:Y:S05]  /*c330*/  BSYNC B3 ;  /* 0x0000000000037941 */ /* 0x000fea0003800000 */
.L_x_28316:
        /* <DEDUP_REMOVED lines=16> */
.L_x_28322:
[----:B------:R-:W-:Y:S05]  /*c440*/  BSYNC B4 ;  /* 0x0000000000047941 */ /* 0x000fea0003800000 */
.L_x_28321:
        /* <DEDUP_REMOVED lines=44> */
.L_x_28320:
[----:B------:R-:W-:Y:S05]  /*c710*/  BSYNC B3 ;  /* 0x0000000000037941 */ /* 0x000fea0003800000 */
.L_x_28319:
        /* <DEDUP_REMOVED lines=12> */
.L_x_28315:
[----:B------:R-:W-:Y:S05]  /*c7e0*/  BSYNC B2 ;  /* 0x0000000000027941 */ /* 0x000fea0003800000 */
.L_x_28314:
        /* <DEDUP_REMOVED lines=26> */
.L_x_28324:
[----:B------:R-:W-:Y:S05]  /*c990*/  BSYNC B2 ;  /* 0x0000000000027941 */ /* 0x000fea0003800000 */
.L_x_28323:
[----:B------:R-:W-:Y:S01]  /*c9a0*/  IADD3 R134, R134, 0x20, RZ ;  /* 0x0000002086867810 */ /* 0x000fe20007ffe0ff */
[----:B------:R-:W-:-:S07]  /*c9b0*/  VIADD R135, R135, 0x20 ;  /* 0x0000002087877836 */ /* 0x000fce0000000000 */
.L_x_28250:
[----:B------:R-:W-:Y:S05]  /*c9c0*/  BSYNC B1 ;  /* 0x0000000000017941 */ /* 0x000fea0003800000 */
.L_x_28249:
        /* <DEDUP_REMOVED lines=32> */
.L_x_28330:
[----:B------:R-:W-:-:S07]  /*cbd0*/  IMAD.MOV.U32 R80, RZ, RZ, R36 ;  /* 0x000000ffff507224 */ /* 0x000fce00078e0024 */
.L_x_28331:
[----:B------:R-:W-:Y:S05]  /*cbe0*/  BSYNC B3 ;  /* 0x0000000000037941 */ /* 0x000fea0003800000 */
.L_x_28329:
        /* <DEDUP_REMOVED lines=16> */
.L_x_28335:
[----:B------:R-:W-:Y:S05]  /*ccf0*/  BSYNC B4 ;  /* 0x0000000000047941 */ /* 0x000fea0003800000 */
.L_x_28334:
        /* <DEDUP_REMOVED lines=44> */
.L_x_28333:
[----:B------:R-:W-:Y:S05]  /*cfc0*/  BSYNC B3 ;  /* 0x0000000000037941 */ /* 0x000fea0003800000 */
.L_x_28332:
        /* <DEDUP_REMOVED lines=12> */
.L_x_28328:
[----:B------:R-:W-:Y:S05]  /*d090*/  BSYNC B2 ;  /* 0x0000000000027941 */ /* 0x000fea0003800000 */
.L_x_28327:
        /* <DEDUP_REMOVED lines=18> */
.L_x_28339:
[----:B------:R-:W-:-:S07]  /*d1c0*/  IMAD.MOV.U32 R10, RZ, RZ, R36 ;  /* 0x000000ffff0a7224 */ /* 0x000fce00078e0024 */
.L_x_28340:
[----:B------:R-:W-:Y:S05]  /*d1d0*/  BSYNC B3 ;  /* 0x0000000000037941 */ /* 0x000fea0003800000 */
.L_x_28338:
        /* <DEDUP_REMOVED lines=16> */
.L_x_28344:
[----:B------:R-:W-:Y:S05]  /*d2e0*/  BSYNC B4 ;  /* 0x0000000000047941 */ /* 0x000fea0003800000 */
.L_x_28343:
        /* <DEDUP_REMOVED lines=44> */
.L_x_28342:
[----:B------:R-:W-:Y:S05]  /*d5b0*/  BSYNC B3 ;  /* 0x0000000000037941 */ /* 0x000fea0003800000 */
.L_x_28341:
        /* <DEDUP_REMOVED lines=12> */
.L_x_28337:
[----:B------:R-:W-:Y:S05]  /*d680*/  BSYNC B2 ;  /* 0x0000000000027941 */ /* 0x000fea0003800000 */
.L_x_28336:
        /* <DEDUP_REMOVED lines=18> */
.L_x_28348:
[----:B------:R-:W-:-:S07]  /*d7b0*/  IMAD.MOV.U32 R10, RZ, RZ, R36 ;  /* 0x000000ffff0a7224 */ /* 0x000fce00078e0024 */
.L_x_28349:
[----:B------:R-:W-:Y:S05]  /*d7c0*/  BSYNC B3 ;  /* 0x0000000000037941 */ /* 0x000fea0003800000 */
.L_x_28347:
        /* <DEDUP_REMOVED lines=16> */
.L_x_28353:
[----:B------:R-:W-:Y:S05]  /*d8d0*/  BSYNC B4 ;  /* 0x0000000000047941 */ /* 0x000fea0003800000 */
.L_x_28352:
        /* <DEDUP_REMOVED lines=44> */
.L_x_28351:
[----:B------:R-:W-:Y:S05]  /*dba0*/  BSYNC B3 ;  /* 0x0000000000037941 */ /* 0x000fea0003800000 */
.L_x_28350:
        /* <DEDUP_REMOVED lines=12> */
.L_x_28346:
[----:B------:R-:W-:Y:S05]  /*dc70*/  BSYNC B2 ;  /* 0x0000000000027941 */ /* 0x000fea0003800000 */
.L_x_28345:
        /* <DEDUP_REMOVED lines=18> */
.L_x_28357:
[----:B------:R-:W-:-:S07]  /*dda0*/  IMAD.MOV.U32 R10, RZ, RZ, R36 ;  /* 0x000000ffff0a7224 */ /* 0x000fce00078e0024 */
.L_x_28358:
[----:B------:R-:W-:Y:S05]  /*ddb0*/  BSYNC B3 ;  /* 0x0000000000037941 */ /* 0x000fea0003800000 */
.L_x_28356:
        /* <DEDUP_REMOVED lines=16> */
.L_x_28362:
[----:B------:R-:W-:Y:S05]  /*dec0*/  BSYNC B4 ;  /* 0x0000000000047941 */ /* 0x000fea0003800000 */
.L_x_28361:
        /* <DEDUP_REMOVED lines=44> */
.L_x_28360:
[----:B------:R-:W-:Y:S05]  /*e190*/  BSYNC B3 ;  /* 0x0000000000037941 */ /* 0x000fea0003800000 */
.L_x_28359:
        /* <DEDUP_REMOVED lines=12> */
.L_x_28355:
[----:B------:R-:W-:Y:S05]  /*e260*/  BSYNC B2 ;  /* 0x0000000000027941 */ /* 0x000fea0003800000 */
.L_x_28354:
        /* <DEDUP_REMOVED lines=18> */
.L_x_28366:
[----:B------:R-:W-:-:S07]  /*e390*/  IMAD.MOV.U32 R10, RZ, RZ, R36 ;  /* 0x000000ffff0a7224 */ /* 0x000fce00078e0024 */
.L_x_28367:
[----:B------:R-:W-:Y:S05]  /*e3a0*/  BSYNC B3 ;  /* 0x0000000000037941 */ /* 0x000fea0003800000 */
.L_x_28365:
        /* <DEDUP_REMOVED lines=16> */
.L_x_28371:
[----:B------:R-:W-:Y:S05]  /*e4b0*/  BSYNC B4 ;  /* 0x0000000000047941 */ /* 0x000fea0003800000 */
.L_x_28370:
        /* <DEDUP_REMOVED lines=44> */
.L_x_28369:
[----:B------:R-:W-:Y:S05]  /*e780*/  BSYNC B3 ;  /* 0x0000000000037941 */ /* 0x000fea0003800000 */
.L_x_28368:
        /* <DEDUP_REMOVED lines=12> */
.L_x_28364:
[----:B------:R-:W-:Y:S05]  /*e850*/  BSYNC B2 ;  /* 0x0000000000027941 */ /* 0x000fea0003800000 */
.L_x_28363:
        /* <DEDUP_REMOVED lines=18> */
.L_x_28375:
[----:B------:R-:W-:-:S07]  /*e980*/  IMAD.MOV.U32 R10, RZ, RZ, R36 ;  /* 0x000000ffff0a7224 */ /* 0x000fce00078e0024 */
.L_x_28376:
[----:B------:R-:W-:Y:S05]  /*e990*/  BSYNC B3 ;  /* 0x0000000000037941 */ /* 0x000fea0003800000 */
.L_x_28374:
        /* <DEDUP_REMOVED lines=16> */
.L_x_28380:
[----:B------:R-:W-:Y:S05]  /*eaa0*/  BSYNC B4 ;  /* 0x0000000000047941 */ /* 0x000fea0003800000 */
.L_x_28379:
        /* <DEDUP_REMOVED lines=44> */
.L_x_28378:
[----:B------:R-:W-:Y:S05]  /*ed70*/  BSYNC B3 ;  /* 0x0000000000037941 */ /* 0x000fea0003800000 */
.L_x_28377:
        /* <DEDUP_REMOVED lines=12> */
.L_x_28373:
[----:B------:R-:W-:Y:S05]  /*ee40*/  BSYNC B2 ;  /* 0x0000000000027941 */ /* 0x000fea0003800000 */
.L_x_28372:
        /* <DEDUP_REMOVED lines=18> */
.L_x_28384:
[----:B------:R-:W-:-:S07]  /*ef70*/  IMAD.MOV.U32 R10, RZ, RZ, R36 ;  /* 0x000000ffff0a7224 */ /* 0x000fce00078e0024 */
.L_x_28385:
[----:B------:R-:W-:Y:S05]  /*ef80*/  BSYNC B3 ;  /* 0x0000000000037941 */ /* 0x000fea0003800000 */
.L_x_28383:
        /* <DEDUP_REMOVED lines=16> */
.L_x_28389:
[----:B------:R-:W-:Y:S05]  /*f090*/  BSYNC B4 ;  /* 0x0000000000047941 */ /* 0x000fea0003800000 */
.L_x_28388:
        /* <DEDUP_REMOVED lines=44> */
.L_x_28387:
[----:B------:R-:W-:Y:S05]  /*f360*/  BSYNC B3 ;  /* 0x0000000000037941 */ /* 0x000fea0003800000 */
.L_x_28386:
        /* <DEDUP_REMOVED lines=12> */
.L_x_28382:
[----:B------:R-:W-:Y:S05]  /*f430*/  BSYNC B2 ;  /* 0x0000000000027941 */ /* 0x000fea0003800000 */
.L_x_28381:
        /* <DEDUP_REMOVED lines=18> */
.L_x_28393:
[----:B------:R-:W-:-:S07]  /*f560*/  IMAD.MOV.U32 R83, RZ, RZ, R36 ;  /* 0x000000ffff537224 */ /* 0x000fce00078e0024 */
.L_x_28394:
[----:B------:R-:W-:Y:S05]  /*f570*/  BSYNC B3 ;  /* 0x0000000000037941 */ /* 0x000fea0003800000 */
.L_x_28392:
        /* <DEDUP_REMOVED lines=16> */
.L_x_28398:
[----:B------:R-:W-:Y:S05]  /*f680*/  BSYNC B4 ;  /* 0x0000000000047941 */ /* 0x000fea0003800000 */
.L_x_28397:
        /* <DEDUP_REMOVED lines=44> */
.L_x_28396:
[----:B------:R-:W-:Y:S05]  /*f950*/  BSYNC B3 ;  /* 0x0000000000037941 */ /* 0x000fea0003800000 */
.L_x_28395:
        /* <DEDUP_REMOVED lines=12> */
.L_x_28391:
[----:B------:R-:W-:Y:S05]  /*fa20*/  BSYNC B2 ;  /* 0x0000000000027941 */ /* 0x000fea0003800000 */
.L_x_28390:
        /* <DEDUP_REMOVED lines=26> */
.L_x_28400:
[----:B------:R-:W-:Y:S05]  /*fbd0*/  BSYNC B2 ;  /* 0x0000000000027941 */ /* 0x000fea0003800000 */
.L_x_28399:
[----:B------:R-:W-:Y:S01]  /*fbe0*/  IADD3 R134, R134, 0x20, RZ ;  /* 0x0000002086867810 */ /* 0x000fe20007ffe0ff */
[----:B------:R-:W-:-:S07]  /*fbf0*/  VIADD R135, R135, 0x20 ;  /* 0x0000002087877836 */ /* 0x000fce0000000000 */
.L_x_28326:
[----:B------:R-:W-:Y:S05]  /*fc00*/  BSYNC B1 ;  /* 0x0000000000017941 */ /* 0x000fea0003800000 */
.L_x_28325:
        /* <DEDUP_REMOVED lines=32> */
.L_x_28406:
[----:B------:R-:W-:-:S07]  /*fe10*/  IMAD.MOV.U32 R88, RZ, RZ, R36 ;  /* 0x000000ffff587224 */ /* 0x000fce00078e0024 */
.L_x_28407:
[----:B------:R-:W-:Y:S05]  /*fe20*/  BSYNC B3 ;  /* 0x0000000000037941 */ /* 0x000fea0003800000 */
.L_x_28405:
        /* <DEDUP_REMOVED lines=16> */
.L_x_28411:
[----:B------:R-:W-:Y:S05]  /*ff30*/  BSYNC B4 ;  /* 0x0000000000047941 */ /* 0x000fea0003800000 */
.L_x_28410:
        /* <DEDUP_REMOVED lines=44> */
.L_x_28409:
[----:B------:R-:W-:Y:S05]  /*10200*/  BSYNC B3 ;  /* 0x0000000000037941 */ /* 0x000fea0003800000 */
.L_x_28408:
        /* <DEDUP_REMOVED lines=12> */
.L_x_28404:
[----:B------:R-:W-:Y:S05]  /*102d0*/  BSYNC B2 ;  /* 0x0000000000027941 */ /* 0x000fea0003800000 */
.L_x_28403:
        /* <DEDUP_REMOVED lines=18> */
.L_x_28415:
[----:B------:R-:W-:-:S07]  /*10400*/  IMAD.MOV.U32 R10, RZ, RZ, R36 ;  /* 0x000000ffff0a7224 */ /* 0x000fce00078e0024 */
.L_x_28416:
[----:B------:R-:W-:Y:S05]  /*10410*/  BSYNC B3 ;  /* 0x0000000000037941 */ /* 0x000fea0003800000 */
.L_x_28414:
        /* <DEDUP_REMOVED lines=16> */
.L_x_28420:
[----:B------:R-:W-:Y:S05]  /*10520*/  BSYNC B4 ;  /* 0x0000000000047941 */ /* 0x000fea0003800000 */
.L_x_28419:
        /* <DEDUP_REMOVED lines=44> */
.L_x_28418:
[----:B------:R-:W-:Y:S05]  /*107f0*/  BSYNC B3 ;  /* 0x0000000000037941 */ /* 0x000fea0003800000 */
.L_x_28417:
        /* <DEDUP_REMOVED lines=12> */
.L_x_28413:
[----:B------:R-:W-:Y:S05]  /*108c0*/  BSYNC B2 ;  /* 0x0000000000027941 */ /* 0x000fea0003800000 */
.L_x_28412:
        /* <DEDUP_REMOVED lines=18> */
.L_x_28424:
[----:B------:R-:W-:-:S07]  /*109f0*/  IMAD.MOV.U32 R10, RZ, RZ, R36 ;  /* 0x000000ffff0a7224 */ /* 0x000fce00078e0024 */
.L_x_28425:
[----:B------:R-:W-:Y:S05]  /*10a00*/  BSYNC B3 ;  /* 0x0000000000037941 */ /* 0x000fea0003800000 */
.L_x_28423:
        /* <DEDUP_REMOVED lines=16> */
.L_x_28429:
[----:B------:R-:W-:Y:S05]  /*10b10*/  BSYNC B4 ;  /* 0x0000000000047941 */ /* 0x000fea0003800000 */
.L_x_28428:
        /* <DEDUP_REMOVED lines=44> */
.L_x_28427:
[----:B------:R-:W-:Y:S05]  /*10de0*/  BSYNC B3 ;  /* 0x0000000000037941 */ /* 0x000fea0003800000 */
.L_x_28426:
        /* <DEDUP_REMOVED lines=12> */
.L_x_28422:
[----:B------:R-:W-:Y:S05]  /*10eb0*/  BSYNC B2 ;  /* 0x0000000000027941 */ /* 0x000fea0003800000 */
.L_x_28421:
        /* <DEDUP_REMOVED lines=18> */
.L_x_28433:
[----:B------:R-:W-:-:S07]  /*10fe0*/  IMAD.MOV.U32 R10, RZ, RZ, R36 ;  /* 0x000000ffff0a7224 */ /* 0x000fce00078e0024 */
.L_x_28434:
[----:B------:R-:W-:Y:S05]  /*10ff0*/  BSYNC B3 ;  /* 0x0000000000037941 */ /* 0x000fea0003800000 */
.L_x_28432:
        /* <DEDUP_REMOVED lines=16> */
.L_x_28438:
[----:B------:R-:W-:Y:S05]  /*11100*/  BSYNC B4 ;  /* 0x0000000000047941 */ /* 0x000fea0003800000 */
.L_x_28437:
        /* <DEDUP_REMOVED lines=44> */
.L_x_28436:
[----:B------:R-:W-:Y:S05]  /*113d0*/  BSYNC B3 ;  /* 0x0000000000037941 */ /* 0x000fea0003800000 */
.L_x_28435:
        /* <DEDUP_REMOVED lines=12> */
.L_x_28431:
[----:B------:R-:W-:Y:S05]  /*114a0*/  BSYNC B2 ;  /* 0x0000000000027941 */ /* 0x000fea0003800000 */
.L_x_28430:
        /* <DEDUP_REMOVED lines=18> */
.L_x_28442:
[----:B------:R-:W-:-:S07]  /*115d0*/  IMAD.MOV.U32 R10, RZ, RZ, R36 ;  /* 0x000000ffff0a7224 */ /* 0x000fce00078e0024 */
.L_x_28443:
[----:B------:R-:W-:Y:S05]  /*115e0*/  BSYNC B3 ;  /* 0x0000000000037941 */ /* 0x000fea0003800000 */
.L_x_28441:
        /* <DEDUP_REMOVED lines=16> */
.L_x_28447:
[----:B------:R-:W-:Y:S05]  /*116f0*/  BSYNC B4 ;  /* 0x0000000000047941 */ /* 0x000fea0003800000 */
.L_x_28446:
        /* <DEDUP_REMOVED lines=44> */
.L_x_28445:
[----:B------:R-:W-:Y:S05]  /*119c0*/  BSYNC B3 ;  /* 0x0000000000037941 */ /* 0x000fea0003800000 */
.L_x_28444:
        /* <DEDUP_REMOVED lines=12> */
.L_x_28440:
[----:B------:R-:W-:Y:S05]  /*11a90*/  BSYNC B2 ;  /* 0x0000000000027941 */ /* 0x000fea0003800000 */
.L_x_28439:
        /* <DEDUP_REMOVED lines=18> */
.L_x_28451:
[----:B------:R-:W-:-:S07]  /*11bc0*/  IMAD.MOV.U32 R10, RZ, RZ, R36 ;  /* 0x000000ffff0a7224 */ /* 0x000fce00078e0024 */
.L_x_28452:
[----:B------:R-:W-:Y:S05]  /*11bd0*/  BSYNC B3 ;  /* 0x0000000000037941 */ /* 0x000fea0003800000 */
.L_x_28450:
        /* <DEDUP_REMOVED lines=16> */
.L_x_28456:
[----:B------:R-:W-:Y:S05]  /*11ce0*/  BSYNC B4 ;  /* 0x0000000000047941 */ /* 0x000fea0003800000 */
.L_x_28455:
        /* <DEDUP_REMOVED lines=44> */
.L_x_28454:
[----:B------:R-:W-:Y:S05]  /*11fb0*/  BSYNC B3 ;  /* 0x0000000000037941 */ /* 0x000fea0003800000 */
.L_x_28453:
        /* <DEDUP_REMOVED lines=12> */
.L_x_28449:
[----:B------:R-:W-:Y:S05]  /*12080*/  BSYNC B2 ;  /* 0x0000000000027941 */ /* 0x000fea0003800000 */
.L_x_28448:
        /* <DEDUP_REMOVED lines=18> */
.L_x_28460:
[----:B------:R-:W-:-:S07]  /*121b0*/  IMAD.MOV.U32 R10, RZ, RZ, R36 ;  /* 0x000000ffff0a7224 */ /* 0x000fce00078e0024 */
.L_x_28461:
[----:B------:R-:W-:Y:S05]  /*121c0*/  BSYNC B3 ;  /* 0x0000000000037941 */ /* 0x000fea0003800000 */
.L_x_28459:
        /* <DEDUP_REMOVED lines=16> */
.L_x_28465:
[----:B------:R-:W-:Y:S05]  /*122d0*/  BSYNC B4 ;  /* 0x0000000000047941 */ /* 0x000fea0003800000 */
.L_x_28464:
        /* <DEDUP_REMOVED lines=44> */
.L_x_28463:
[----:B------:R-:W-:Y:S05]  /*125a0*/  BSYNC B3 ;  /* 0x0000000000037941 */ /* 0x000fea0003800000 */
.L_x_28462:
        /* <DEDUP_REMOVED lines=12> */
.L_x_28458:
[----:B------:R-:W-:Y:S05]  /*12670*/  BSYNC B2 ;  /* 0x0000000000027941 */ /* 0x000fea0003800000 */
.L_x_28457:
        /* <DEDUP_REMOVED lines=18> */
.L_x_28469:
[----:B------:R-:W-:-:S07]  /*127a0*/  IMAD.MOV.U32 R91, RZ, RZ, R36 ;  /* 0x000000ffff5b7224 */ /* 0x000fce00078e0024 */
.L_x_28470:
[----:B------:R-:W-:Y:S05]  /*127b0*/  BSYNC B3 ;  /* 0x0000000000037941 */ /* 0x000fea0003800000 */
.L_x_28468:
        /* <DEDUP_REMOVED lines=16> */
.L_x_28474:
[----:B------:R-:W-:Y:S05]  /*128c0*/  BSYNC B4 ;  /* 0x0000000000047941 */ /* 0x000fea0003800000 */
.L_x_28473:
        /* <DEDUP_REMOVED lines=44> */
.L_x_28472:
[----:B------:R-:W-:Y:S05]  /*12b90*/  BSYNC B3 ;  /* 0x0000000000037941 */ /* 0x000fea0003800000 */
.L_x_28471:
        /* <DEDUP_REMOVED lines=12> */
.L_x_28467:
[----:B------:R-:W-:Y:S05]  /*12c60*/  BSYNC B2 ;  /* 0x0000000000027941 */ /* 0x000fea0003800000 */
.L_x_28466:
        /* <DEDUP_REMOVED lines=26> */
.L_x_28476:
[----:B------:R-:W-:Y:S05]  /*12e10*/  BSYNC B2 ;  /* 0x0000000000027941 */ /* 0x000fea0003800000 */
.L_x_28475:
[----:B------:R-:W-:Y:S01]  /*12e20*/  IADD3 R134, R134, 0x20, RZ ;  /* 0x0000002086867810 */ /* 0x000fe20007ffe0ff */
[----:B------:R-:W-:-:S07]  /*12e30*/  VIADD R135, R135, 0x20 ;  /* 0x0000002087877836 */ /* 0x000fce0000000000 */
.L_x_28402:
[----:B------:R-:W-:Y:S05]  /*12e40*/  BSYNC B1 ;  /* 0x0000000000017941 */ /* 0x000fea0003800000 */
.L_x_28401:
        /* <DEDUP_REMOVED lines=32> */
.L_x_28482:
[----:B------:R-:W-:-:S07]  /*13050*/  IMAD.MOV.U32 R96, RZ, RZ, R36 ;  /* 0x000000ffff607224 */ /* 0x000fce00078e0024 */
.L_x_28483:
[----:B------:R-:W-:Y:S05]  /*13060*/  BSYNC B3 ;  /* 0x0000000000037941 */ /* 0x000fea0003800000 */
.L_x_28481:
        /* <DEDUP_REMOVED lines=16> */
.L_x_28487:
[----:B------:R-:W-:Y:S05]  /*13170*/  BSYNC B4 ;  /* 0x0000000000047941 */ /* 0x000fea0003800000 */
.L_x_28486:
        /* <DEDUP_REMOVED lines=44> */
.L_x_28485:
[----:B------:R-:W-:Y:S05]  /*13440*/  BSYNC B3 ;  /* 0x0000000000037941 */ /* 0x000fea0003800000 */
.L_x_28484:
        /* <DEDUP_REMOVED lines=12> */
.L_x_28480:
[----:B------:R-:W-:Y:S05]  /*13510*/  BSYNC B2 ;  /* 0x0000000000027941 */ /* 0x000fea0003800000 */
.L_x_28479:
        /* <DEDUP_REMOVED lines=18> */
.L_x_28491:
[----:B------:R-:W-:-:S07]  /*13640*/  IMAD.MOV.U32 R10, RZ, RZ, R36 ;  /* 0x000000ffff0a7224 */ /* 0x000fce00078e0024 */
.L_x_28492:
[----:B------:R-:W-:Y:S05]  /*13650*/  BSYNC B3 ;  /* 0x0000000000037941 */ /* 0x000fea0003800000 */
.L_x_28490:
        /* <DEDUP_REMOVED lines=16> */
.L_x_28496:
[----:B------:R-:W-:Y:S05]  /*13760*/  BSYNC B4 ;  /* 0x0000000000047941 */ /* 0x000fea0003800000 */
.L_x_28495:
        /* <DEDUP_REMOVED lines=44> */
.L_x_28494:
[----:B------:R-:W-:Y:S05]  /*13a30*/  BSYNC B3 ;  /* 0x0000000000037941 */ /* 0x000fea0003800000 */
.L_x_28493:
        /* <DEDUP_REMOVED lines=12> */
.L_x_28489:
[----:B------:R-:W-:Y:S05]  /*13b00*/  BSYNC B2 ;  /* 0x0000000000027941 */ /* 0x000fea0003800000 */
.L_x_28488:
        /* <DEDUP_REMOVED lines=18> */
.L_x_28500:
[----:B------:R-:W-:-:S07]  /*13c30*/  IMAD.MOV.U32 R10, RZ, RZ, R36 ;  /* 0x000000ffff0a7224 */ /* 0x000fce00078e0024 */
.L_x_28501:
[----:B------:R-:W-:Y:S05]  /*13c40*/  BSYNC B3 ;  /* 0x0000000000037941 */ /* 0x000fea0003800000 */
.L_x_28499:
        /* <DEDUP_REMOVED lines=16> */
.L_x_28505:
[----:B------:R-:W-:Y:S05]  /*13d50*/  BSYNC B4 ;  /* 0x0000000000047941 */ /* 0x000fea0003800000 */
.L_x_28504:
        /* <DEDUP_REMOVED lines=44> */
.L_x_28503:
[----:B------:R-:W-:Y:S05]  /*14020*/  BSYNC B3 ;  /* 0x0000000000037941 */ /* 0x000fea0003800000 */
.L_x_28502:
        /* <DEDUP_REMOVED lines=12> */
.L_x_28498:
[----:B------:R-:W-:Y:S05]  /*140f0*/  BSYNC B2 ;  /* 0x0000000000027941 */ /* 0x000fea0003800000 */
.L_x_28497:
        /* <DEDUP_REMOVED lines=18> */
.L_x_28509:
[----:B------:R-:W-:-:S07]  /*14220*/  IMAD.MOV.U32 R10, RZ, RZ, R36 ;  /* 0x000000ffff0a7224 */ /* 0x000fce00078e0024 */
.L_x_28510:
[----:B------:R-:W-:Y:S05]  /*14230*/  BSYNC B3 ;  /* 0x0000000000037941 */ /* 0x000fea0003800000 */
.L_x_28508:
        /* <DEDUP_REMOVED lines=16> */
.L_x_28514:
[----:B------:R-:W-:Y:S05]  /*14340*/  BSYNC B4 ;  /* 0x0000000000047941 */ /* 0x000fea0003800000 */
.L_x_28513:
        /* <DEDUP_REMOVED lines=44> */
.L_x_28512:
[----:B------:R-:W-:Y:S05]  /*14610*/  BSYNC B3 ;  /* 0x0000000000037941 */ /* 0x000fea0003800000 */
.L_x_28511:
        /* <DEDUP_REMOVED lines=12> */
.L_x_28507:
[----:B------:R-:W-:Y:S05]  /*146e0*/  BSYNC B2 ;  /* 0x0000000000027941 */ /* 0x000fea0003800000 */
.L_x_28506:
        /* <DEDUP_REMOVED lines=18> */
.L_x_28518:
[----:B------:R-:W-:-:S07]  /*14810*/  IMAD.MOV.U32 R10, RZ, RZ, R36 ;  /* 0x000000ffff0a7224 */ /* 0x000fce00078e0024 */
.L_x_28519:
[----:B------:R-:W-:Y:S05]  /*14820*/  BSYNC B3 ;  /* 0x0000000000037941 */ /* 0x000fea0003800000 */
.L_x_28517:
        /* <DEDUP_REMOVED lines=16> */
.L_x_28523:
[----:B------:R-:W-:Y:S05]  /*14930*/  BSYNC B4 ;  /* 0x0000000000047941 */ /* 0x000fea0003800000 */
.L_x_28522:
        /* <DEDUP_REMOVED lines=44> */
.L_x_28521:
[----:B------:R-:W-:Y:S05]  /*14c00*/  BSYNC B3 ;  /* 0x0000000000037941 */ /* 0x000fea0003800000 */
.L_x_28520:
        /* <DEDUP_REMOVED lines=12> */
.L_x_28516:
[----:B------:R-:W-:Y:S05]  /*14cd0*/  BSYNC B2 ;  /* 0x0000000000027941 */ /* 0x000fea0003800000 */
.L_x_28515:
        /* <DEDUP_REMOVED lines=18> */
.L_x_28527:
[----:B------:R-:W-:-:S07]  /*14e00*/  IMAD.MOV.U32 R10, RZ, RZ, R36 ;  /* 0x000000ffff0a7224 */ /* 0x000fce00078e0024 */
.L_x_28528:
[----:B------:R-:W-:Y:S05]  /*14e10*/  BSYNC B3 ;  /* 0x0000000000037941 */ /* 0x000fea0003800000 */
.L_x_28526:
        /* <DEDUP_REMOVED lines=16> */
.L_x_28532:
[----:B------:R-:W-:Y:S05]  /*14f20*/  BSYNC B4 ;  /* 0x0000000000047941 */ /* 0x000fea0003800000 */
.L_x_28531:
        /* <DEDUP_REMOVED lines=44> */
.L_x_28530:
[----:B------:R-:W-:Y:S05]  /*151f0*/  BSYNC B3 ;  /* 0x0000000000037941 */ /* 0x000fea0003800000 */
.L_x_28529:
        /* <DEDUP_REMOVED lines=12> */
.L_x_28525:
[----:B------:R-:W-:Y:S05]  /*152c0*/  BSYNC B2 ;  /* 0x0000000000027941 */ /* 0x000fea0003800000 */
.L_x_28524:
        /* <DEDUP_REMOVED lines=18> */
.L_x_28536:
[----:B------:R-:W-:-:S07]  /*153f0*/  IMAD.MOV.U32 R10, RZ, RZ, R36 ;  /* 0x000000ffff0a7224 */ /* 0x000fce00078e0024 */
.L_x_28537:
[----:B------:R-:W-:Y:S05]  /*15400*/  BSYNC B3 ;  /* 0x0000000000037941 */ /* 0x000fea0003800000 */
.L_x_28535:
        /* <DEDUP_REMOVED lines=16> */
.L_x_28541:
[----:B------:R-:W-:Y:S05]  /*15510*/  BSYNC B4 ;  /* 0x0000000000047941 */ /* 0x000fea0003800000 */
.L_x_28540:
        /* <DEDUP_REMOVED lines=44> */
.L_x_28539:
[----:B------:R-:W-:Y:S05]  /*157e0*/  BSYNC B3 ;  /* 0x0000000000037941 */ /* 0x000fea0003800000 */
.L_x_28538:
        /* <DEDUP_REMOVED lines=12> */
.L_x_28534:
[----:B------:R-:W-:Y:S05]  /*158b0*/  BSYNC B2 ;  /* 0x0000000000027941 */ /* 0x000fea0003800000 */
.L_x_28533:
        /* <DEDUP_REMOVED lines=18> */
.L_x_28545:
[----:B------:R-:W-:-:S07]  /*159e0*/  IMAD.MOV.U32 R99, RZ, RZ, R36 ;  /* 0x000000ffff637224 */ /* 0x000fce00078e0024 */
.L_x_28546:
[----:B------:R-:W-:Y:S05]  /*159f0*/  BSYNC B3 ;  /* 0x0000000000037941 */ /* 0x000fea0003800000 */
.L_x_28544:
        /* <DEDUP_REMOVED lines=16> */
.L_x_28550:
[----:B------:R-:W-:Y:S05]  /*15b00*/  BSYNC B4 ;  /* 0x0000000000047941 */ /* 0x000fea0003800000 */
.L_x_28549:
        /* <DEDUP_REMOVED lines=44> */
.L_x_28548:
[----:B------:R-:W-:Y:S05]  /*15dd0*/  BSYNC B3 ;  /* 0x0000000000037941 */ /* 0x000fea0003800000 */
.L_x_28547:
        /* <DEDUP_REMOVED lines=12> */
.L_x_28543:
[----:B------:R-:W-:Y:S05]  /*15ea0*/  BSYNC B2 ;  /* 0x0000000000027941 */ /* 0x000fea0003800000 */
.L_x_28542:
        /* <DEDUP_REMOVED lines=26> */
.L_x_28552:
[----:B------:R-:W-:Y:S05]  /*16050*/  BSYNC B2 ;  /* 0x0000000000027941 */ /* 0x000fea0003800000 */
.L_x_28551:
[----:B------:R-:W-:Y:S01]  /*16060*/  VIADD R134, R134, 0x20 ;  /* 0x0000002086867836 */ /* 0x000fe20000000000 */
[----:B------:R-:W-:-:S07]  /*16070*/  IADD3 R135, R135, 0x20, RZ ;  /* 0x0000002087877810 */ /* 0x000fce0007ffe0ff */
.L_x_28478:
[----:B------:R-:W-:Y:S05]  /*16080*/  BSYNC B1 ;  /* 0x0000000000017941 */ /* 0x000fea0003800000 */
.L_x_28477:
        /* <DEDUP_REMOVED lines=32> */
.L_x_28558:
[----:B------:R-:W-:-:S07]  /*16290*/  MOV R104, R36 ;  /* 0x0000002400687202 */ /* 0x000fce0000000f00 */
.L_x_28559:
[----:B------:R-:W-:Y:S05]  /*162a0*/  BSYNC B3 ;  /* 0x0000000000037941 */ /* 0x000fea0003800000 */
.L_x_28557:
        /* <DEDUP_REMOVED lines=16> */
.L_x_28563:
[----:B------:R-:W-:Y:S05]  /*163b0*/  BSYNC B4 ;  /* 0x0000000000047941 */ /* 0x000fea0003800000 */
.L_x_28562:
        /* <DEDUP_REMOVED lines=44> */
.L_x_28561:
[----:B------:R-:W-:Y:S05]  /*16680*/  BSYNC B3 ;  /* 0x0000000000037941 */ /* 0x000fea0003800000 */
.L_x_28560:
        /* <DEDUP_REMOVED lines=10> */
[----:B--2---:R-:W-:-:S04]  /*16730*/  FMUL.FTZ R100, R101, R100 ;  /* 0x0000006465647220 */ /* 0x004fc80000410000 */
[----:B------:R-:W-:-:S07]  /*16740*/  @P2 FADD.FTZ R100, R44, R100 ;  /* 0x000000642c642221 */ /* 0x000fce0000010000 */
.L_x_28556:
[----:B------:R-:W-:Y:S05]  /*16750*/  BSYNC B2 ;  /* 0x0000000000027941 */ /* 0x000fea0003800000 */
.L_x_28555:
        /* <DEDUP_REMOVED lines=18> */
.L_x_28567:
[----:B------:R-:W-:-:S07]  /*16880*/  MOV R10, R36 ;  /* 0x00000024000a7202 */ /* 0x000fce0000000f00 */
.L_x_28568:
[----:B------:R-:W-:Y:S05]  /*16890*/  BSYNC B3 ;  /* 0x0000000000037941 */ /* 0x000fea0003800000 */
.L_x_28566:
        /* <DEDUP_REMOVED lines=16> */
.L_x_28572:
[----:B------:R-:W-:Y:S05]  /*169a0*/  BSYNC B4 ;  /* 0x0000000000047941 */ /* 0x000fea0003800000 */
.L_x_28571:
        /* <DEDUP_REMOVED lines=44> */
.L_x_28570:
[----:B------:R-:W-:Y:S05]  /*16c70*/  BSYNC B3 ;  /* 0x0000000000037941 */ /* 0x000fea0003800000 */
.L_x_28569:
        /* <DEDUP_REMOVED lines=10> */
[----:B------:R-:W-:-:S04]  /*16d20*/  FMUL.FTZ R101, R220, R101 ;  /* 0x00000065dc657220 */ /* 0x000fc80000410000 */
[----:B------:R-:W-:-:S07]  /*16d30*/  @P2 FADD.FTZ R101, R45, R101 ;  /* 0x000000652d652221 */ /* 0x000fce0000010000 */
.L_x_28565:
[----:B------:R-:W-:Y:S05]  /*16d40*/  BSYNC B2 ;  /* 0x0000000000027941 */ /* 0x000fea0003800000 */
.L_x_28564:
        /* <DEDUP_REMOVED lines=18> */
.L_x_28576:
[----:B------:R-:W-:-:S07]  /*16e70*/  MOV R10, R36 ;  /* 0x00000024000a7202 */ /* 0x000fce0000000f00 */
.L_x_28577:
[----:B------:R-:W-:Y:S05]  /*16e80*/  BSYNC B3 ;  /* 0x0000000000037941 */ /* 0x000fea0003800000 */
.L_x_28575:
        /* <DEDUP_REMOVED lines=16> */
.L_x_28581:
[----:B------:R-:W-:Y:S05]  /*16f90*/  BSYNC B4 ;  /* 0x0000000000047941 */ /* 0x000fea0003800000 */
.L_x_28580:
        /* <DEDUP_REMOVED lines=44> */
.L_x_28579:
[----:B------:R-:W-:Y:S05]  /*17260*/  BSYNC B3 ;  /* 0x0000000000037941 */ /* 0x000fea0003800000 */
.L_x_28578:
        /* <DEDUP_REMOVED lines=12> */
.L_x_28574:
[----:B------:R-:W-:Y:S05]  /*17330*/  BSYNC B2 ;  /* 0x0000000000027941 */ /* 0x000fea0003800000 */
.L_x_28573:
        /* <DEDUP_REMOVED lines=18> */
.L_x_28585:
[----:B------:R-:W-:-:S07]  /*17460*/  MOV R10, R36 ;  /* 0x00000024000a7202 */ /* 0x000fce0000000f00 */
.L_x_28586:
[----:B------:R-:W-:Y:S05]  /*17470*/  BSYNC B3 ;  /* 0x0000000000037941 */ /* 0x000fea0003800000 */
.L_x_28584:
        /* <DEDUP_REMOVED lines=16> */
.L_x_28590:
[----:B------:R-:W-:Y:S05]  /*17580*/  BSYNC B4 ;  /* 0x0000000000047941 */ /* 0x000fea0003800000 */
.L_x_28589:
        /* <DEDUP_REMOVED lines=44> */
.L_x_28588:
[----:B------:R-:W-:Y:S05]  /*17850*/  BSYNC B3 ;  /* 0x0000000000037941 */ /* 0x000fea0003800000 */
.L_x_28587:
        /* <DEDUP_REMOVED lines=12> */
.L_x_28583:
[----:B------:R-:W-:Y:S05]  /*17920*/  BSYNC B2 ;  /* 0x0000000000027941 */ /* 0x000fea0003800000 */
.L_x_28582:
        /* <DEDUP_REMOVED lines=18> */
.L_x_28594:
[----:B------:R-:W-:-:S07]  /*17a50*/  MOV R10, R36 ;  /* 0x00000024000a7202 */ /* 0x000fce0000000f00 */
.L_x_28595:
[----:B------:R-:W-:Y:S05]  /*17a60*/  BSYNC B3 ;  /* 0x0000000000037941 */ /* 0x000fea0003800000 */
.L_x_28593:
        /* <DEDUP_REMOVED lines=16> */
.L_x_28599:
[----:B------:R-:W-:Y:S05]  /*17b70*/  BSYNC B4 ;  /* 0x0000000000047941 */ /* 0x000fea0003800000 */
.L_x_28598:
        /* <DEDUP_REMOVED lines=44> */
.L_x_28597:
[----:B------:R-:W-:Y:S05]  /*17e40*/  BSYNC B3 ;  /* 0x0000000000037941 */ /* 0x000fea0003800000 */
.L_x_28596:
[----:B------:R-:W2:Y:S01]  /*17e50*/  LDL R105, [R1+0x158] ;  /* 0x0001580001697983 */ /* 0x000ea20000100800 */
        /* <DEDUP_REMOVED lines=9> */
[----:B--2---:R-:W-:-:S04]  /*17ef0*/  FMUL.FTZ R104, R105, R104 ;  /* 0x0000006869687220 */ /* 0x004fc80000410000 */
[----:B------:R-:W-:-:S07]  /*17f00*/  @P2 FADD.FTZ R104, R48, R104 ;  /* 0x0000006830682221 */ /* 0x000fce0000010000 */
.L_x_28592:
[----:B------:R-:W-:Y:S05]  /*17f10*/  BSYNC B2 ;  /* 0x0000000000027941 */ /* 0x000fea0003800000 */
.L_x_28591:
        /* <DEDUP_REMOVED lines=18> */
.L_x_28603:
[----:B------:R-:W-:-:S07]  /*18040*/  MOV R10, R36 ;  /* 0x00000024000a7202 */ /* 0x000fce0000000f00 */
.L_x_28604:
[----:B------:R-:W-:Y:S05]  /*18050*/  BSYNC B3 ;  /* 0x0000000000037941 */ /* 0x000fea0003800000 */
.L_x_28602:
        /* <DEDUP_REMOVED lines=16> */
.L_x_28608:
[----:B------:R-:W-:Y:S05]  /*18160*/  BSYNC B4 ;  /* 0x0000000000047941 */ /* 0x000fea0003800000 */
.L_x_28607:
        /* <DEDUP_REMOVED lines=44> */
.L_x_28606:
[----:B------:R-:W-:Y:S05]  /*18430*/  BSYNC B3 ;  /* 0x0000000000037941 */ /* 0x000fea0003800000 */
.L_x_28605:
        /* <DEDUP_REMOVED lines=10> */
[----:B------:R-:W-:-:S04]  /*184e0*/  FMUL.FTZ R105, R218, R105 ;  /* 0x00000069da697220 */ /* 0x000fc80000410000 */
[----:B------:R-:W-:-:S07]  /*184f0*/  @P2 FADD.FTZ R105, R49, R105 ;  /* 0x0000006931692221 */ /* 0x000fce0000010000 */
.L_x_28601:
[----:B------:R-:W-:Y:S05]  /*18500*/  BSYNC B2 ;  /* 0x0000000000027941 */ /* 0x000fea0003800000 */
.L_x_28600:
        /* <DEDUP_REMOVED lines=18> */
.L_x_28612:
[----:B------:R-:W-:-:S07]  /*18630*/  MOV R10, R36 ;  /* 0x00000024000a7202 */ /* 0x000fce0000000f00 */
.L_x_28613:
[----:B------:R-:W-:Y:S05]  /*18640*/  BSYNC B3 ;  /* 0x0000000000037941 */ /* 0x000fea0003800000 */
.L_x_28611:
        /* <DEDUP_REMOVED lines=16> */
.L_x_28617:
[----:B------:R-:W-:Y:S05]  /*18750*/  BSYNC B4 ;  /* 0x0000000000047941 */ /* 0x000fea0003800000 */
.L_x_28616:
        /* <DEDUP_REMOVED lines=44> */
.L_x_28615:
[----:B------:R-:W-:Y:S05]  /*18a20*/  BSYNC B3 ;  /* 0x0000000000037941 */ /* 0x000fea0003800000 */
.L_x_28614:
        /* <DEDUP_REMOVED lines=12> */
.L_x_28610:
[----:B------:R-:W-:Y:S05]  /*18af0*/  BSYNC B2 ;  /* 0x0000000000027941 */ /* 0x000fea0003800000 */
.L_x_28609:
        /* <DEDUP_REMOVED lines=18> */
.L_x_28621:
[----:B------:R-:W-:-:S07]  /*18c20*/  MOV R107, R36 ;  /* 0x00000024006b7202 */ /* 0x000fce0000000f00 */
.L_x_28622:
[----:B------:R-:W-:Y:S05]  /*18c30*/  BSYNC B3 ;  /* 0x0000000000037941 */ /* 0x000fea0003800000 */
.L_x_28620:
        /* <DEDUP_REMOVED lines=16> */
.L_x_28626:
[----:B------:R-:W-:Y:S05]  /*18d40*/  BSYNC B4 ;  /* 0x0000000000047941 */ /* 0x000fea0003800000 */
.L_x_28625:
        /* <DEDUP_REMOVED lines=44> */
.L_x_28624:
[----:B------:R-:W-:Y:S05]  /*19010*/  BSYNC B3 ;  /* 0x0000000000037941 */ /* 0x000fea0003800000 */
.L_x_28623:
        /* <DEDUP_REMOVED lines=12> */
.L_x_28619:
[----:B------:R-:W-:Y:S05]  /*190e0*/  BSYNC B2 ;  /* 0x0000000000027941 */ /* 0x000fea0003800000 */
.L_x_28618:
        /* <DEDUP_REMOVED lines=26> */
.L_x_28628:
[----:B------:R-:W-:Y:S05]  /*19290*/  BSYNC B2 ;  /* 0x0000000000027941 */ /* 0x000fea0003800000 */
.L_x_28627:
[----:B------:R-:W-:Y:S01]  /*192a0*/  IADD3 R134, R134, 0x20, RZ ;  /* 0x0000002086867810 */ /* 0x000fe20007ffe0ff */
[----:B------:R-:W-:-:S07]  /*192b0*/  VIADD R135, R135, 0x20 ;  /* 0x0000002087877836 */ /* 0x000fce0000000000 */
.L_x_28554:
[----:B------:R-:W-:Y:S05]  /*192c0*/  BSYNC B1 ;  /* 0x0000000000017941 */ /* 0x000fea0003800000 */
.L_x_28553:
        /* <DEDUP_REMOVED lines=32> */
.L_x_28634:
[----:B------:R-:W-:-:S07]  /*194d0*/  IMAD.MOV.U32 R112, RZ, RZ, R36 ;  /* 0x000000ffff707224 */ /* 0x000fce00078e0024 */
.L_x_28635:
[----:B------:R-:W-:Y:S05]  /*194e0*/  BSYNC B3 ;  /* 0x0000000000037941 */ /* 0x000fea0003800000 */
.L_x_28633:
        /* <DEDUP_REMOVED lines=16> */
.L_x_28639:
[----:B------:R-:W-:Y:S05]  /*195f0*/  BSYNC B4 ;  /* 0x0000000000047941 */ /* 0x000fea0003800000 */
.L_x_28638:
        /* <DEDUP_REMOVED lines=44> */
.L_x_28637:
[----:B------:R-:W-:Y:S05]  /*198c0*/  BSYNC B3 ;  /* 0x0000000000037941 */ /* 0x000fea0003800000 */
.L_x_28636:
        /* <DEDUP_REMOVED lines=12> */
.L_x_28632:
[----:B------:R-:W-:Y:S05]  /*19990*/  BSYNC B2 ;  /* 0x0000000000027941 */ /* 0x000fea0003800000 */
.L_x_28631:
        /* <DEDUP_REMOVED lines=18> */
.L_x_28643:
[----:B------:R-:W-:-:S07]  /*19ac0*/  IMAD.MOV.U32 R10, RZ, RZ, R36 ;  /* 0x000000ffff0a7224 */ /* 0x000fce00078e0024 */
.L_x_28644:
[----:B------:R-:W-:Y:S05]  /*19ad0*/  BSYNC B3 ;  /* 0x0000000000037941 */ /* 0x000fea0003800000 */
.L_x_28642:
        /* <DEDUP_REMOVED lines=16> */
.L_x_28648:
[----:B------:R-:W-:Y:S05]  /*19be0*/  BSYNC B4 ;  /* 0x0000000000047941 */ /* 0x000fea0003800000 */
.L_x_28647:
        /* <DEDUP_REMOVED lines=44> */
.L_x_28646:
[----:B------:R-:W-:Y:S05]  /*19eb0*/  BSYNC B3 ;  /* 0x0000000000037941 */ /* 0x000fea0003800000 */
.L_x_28645:
        /* <DEDUP_REMOVED lines=12> */
.L_x_28641:
[----:B------:R-:W-:Y:S05]  /*19f80*/  BSYNC B2 ;  /* 0x0000000000027941 */ /* 0x000fea0003800000 */
.L_x_28640:
        /* <DEDUP_REMOVED lines=18> */
.L_x_28652:
[----:B------:R-:W-:-:S07]  /*1a0b0*/  IMAD.MOV.U32 R10, RZ, RZ, R36 ;  /* 0x000000ffff0a7224 */ /* 0x000fce00078e0024 */
.L_x_28653:
[----:B------:R-:W-:Y:S05]  /*1a0c0*/  BSYNC B3 ;  /* 0x0000000000037941 */ /* 0x000fea0003800000 */
.L_x_28651:
        /* <DEDUP_REMOVED lines=16> */
.L_x_28657:
[----:B------:R-:W-:Y:S05]  /*1a1d0*/  BSYNC B4 ;  /* 0x0000000000047941 */ /* 0x000fea0003800000 */
.L_x_28656:
        /* <DEDUP_REMOVED lines=44> */
.L_x_28655:
[----:B------:R-:W-:Y:S05]  /*1a4a0*/  BSYNC B3 ;  /* 0x0000000000037941 */ /* 0x000fea0003800000 */
.L_x_28654:
        /* <DEDUP_REMOVED lines=12> */
.L_x_28650:
[----:B------:R-:W-:Y:S05]  /*1a570*/  BSYNC B2 ;  /* 0x0000000000027941 */ /* 0x000fea0003800000 */
.L_x_28649:
        /* <DEDUP_REMOVED lines=18> */
.L_x_28661:
[----:B------:R-:W-:-:S07]  /*1a6a0*/  IMAD.MOV.U32 R10, RZ, RZ, R36 ;  /* 0x000000ffff0a7224 */ /* 0x000fce00078e0024 */
.L_x_28662:
[----:B------:R-:W-:Y:S05]  /*1a6b0*/  BSYNC B3 ;  /* 0x0000000000037941 */ /* 0x000fea0003800000 */
.L_x_28660:
        /* <DEDUP_REMOVED lines=16> */
.L_x_28666:
[----:B------:R-:W-:Y:S05]  /*1a7c0*/  BSYNC B4 ;  /* 0x0000000000047941 */ /* 0x000fea0003800000 */
.L_x_28665:
        /* <DEDUP_REMOVED lines=44> */
.L_x_28664:
[----:B------:R-:W-:Y:S05]  /*1aa90*/  BSYNC B3 ;  /* 0x0000000000037941 */ /* 0x000fea0003800000 */
.L_x_28663:
        /* <DEDUP_REMOVED lines=12> */
.L_x_28659:
[----:B------:R-:W-:Y:S05]  /*1ab60*/  BSYNC B2 ;  /* 0x0000000000027941 */ /* 0x000fea0003800000 */
.L_x_28658:
        /* <DEDUP_REMOVED lines=18> */
.L_x_28670:
[----:B------:R-:W-:-:S07]  /*1ac90*/  IMAD.MOV.U32 R10, RZ, RZ, R36 ;  /* 0x000000ffff0a7224 */ /* 0x000fce00078e0024 */
.L_x_28671:
[----:B------:R-:W-:Y:S05]  /*1aca0*/  BSYNC B3 ;  /* 0x0000000000037941 */ /* 0x000fea0003800000 */
.L_x_28669:
        /* <DEDUP_REMOVED lines=16> */
.L_x_28675:
[----:B------:R-:W-:Y:S05]  /*1adb0*/  BSYNC B4 ;  /* 0x0000000000047941 */ /* 0x000fea0003800000 */
.L_x_28674:
        /* <DEDUP_REMOVED lines=44> */
.L_x_28673:
[----:B------:R-:W-:Y:S05]  /*1b080*/  BSYNC B3 ;  /* 0x0000000000037941 */ /* 0x000fea0003800000 */
.L_x_28672:
        /* <DEDUP_REMOVED lines=12> */
.L_x_28668:
[----:B------:R-:W-:Y:S05]  /*1b150*/  BSYNC B2 ;  /* 0x0000000000027941 */ /* 0x000fea0003800000 */
.L_x_28667:
        /* <DEDUP_REMOVED lines=18> */
.L_x_28679:
[----:B------:R-:W-:-:S07]  /*1b280*/  IMAD.MOV.U32 R10, RZ, RZ, R36 ;  /* 0x000000ffff0a7224 */ /* 0x000fce00078e0024 */
.L_x_28680:
[----:B------:R-:W-:Y:S05]  /*1b290*/  BSYNC B3 ;  /* 0x0000000000037941 */ /* 0x000fea0003800000 */
.L_x_28678:
        /* <DEDUP_REMOVED lines=16> */
.L_x_28684:
[----:B------:R-:W-:Y:S05]  /*1b3a0*/  BSYNC B4 ;  /* 0x0000000000047941 */ /* 0x000fea0003800000 */
.L_x_28683:
        /* <DEDUP_REMOVED lines=44> */
.L_x_28682:
[----:B------:R-:W-:Y:S05]  /*1b670*/  BSYNC B3 ;  /* 0x0000000000037941 */ /* 0x000fea0003800000 */
.L_x_28681:
        /* <DEDUP_REMOVED lines=12> */
.L_x_28677:
[----:B------:R-:W-:Y:S05]  /*1b740*/  BSYNC B2 ;  /* 0x0000000000027941 */ /* 0x000fea0003800000 */
.L_x_28676:
        /* <DEDUP_REMOVED lines=18> */
.L_x_28688:
[----:B------:R-:W-:-:S07]  /*1b870*/  IMAD.MOV.U32 R10, RZ, RZ, R36 ;  /* 0x000000ffff0a7224 */ /* 0x000fce00078e0024 */
.L_x_28689:
[----:B------:R-:W-:Y:S05]  /*1b880*/  BSYNC B3 ;  /* 0x0000000000037941 */ /* 0x000fea0003800000 */
.L_x_28687:
        /* <DEDUP_REMOVED lines=16> */
.L_x_28693:
[----:B------:R-:W-:Y:S05]  /*1b990*/  BSYNC B4 ;  /* 0x0000000000047941 */ /* 0x000fea0003800000 */
.L_x_28692:
        /* <DEDUP_REMOVED lines=44> */
.L_x_28691:
[----:B------:R-:W-:Y:S05]  /*1bc60*/  BSYNC B3 ;  /* 0x0000000000037941 */ /* 0x000fea0003800000 */
.L_x_28690:
        /* <DEDUP_REMOVED lines=12> */
.L_x_28686:
[----:B------:R-:W-:Y:S05]  /*1bd30*/  BSYNC B2 ;  /* 0x0000000000027941 */ /* 0x000fea0003800000 */
.L_x_28685:
        /* <DEDUP_REMOVED lines=18> */
.L_x_28697:
[----:B------:R-:W-:-:S07]  /*1be60*/  IMAD.MOV.U32 R115, RZ, RZ, R36 ;  /* 0x000000ffff737224 */ /* 0x000fce00078e0024 */
.L_x_28698:
[----:B------:R-:W-:Y:S05]  /*1be70*/  BSYNC B3 ;  /* 0x0000000000037941 */ /* 0x000fea0003800000 */
.L_x_28696:
        /* <DEDUP_REMOVED lines=16> */
.L_x_28702:
[----:B------:R-:W-:Y:S05]  /*1bf80*/  BSYNC B4 ;  /* 0x0000000000047941 */ /* 0x000fea0003800000 */
.L_x_28701:
        /* <DEDUP_REMOVED lines=44> */
.L_x_28700:
[----:B------:R-:W-:Y:S05]  /*1c250*/  BSYNC B3 ;  /* 0x0000000000037941 */ /* 0x000fea0003800000 */
.L_x_28699:
        /* <DEDUP_REMOVED lines=12> */
.L_x_28695:
[----:B------:R-:W-:Y:S05]  /*1c320*/  BSYNC B2 ;  /* 0x0000000000027941 */ /* 0x000fea0003800000 */
.L_x_28694:
        /* <DEDUP_REMOVED lines=26> */
.L_x_28704:
[----:B------:R-:W-:Y:S05]  /*1c4d0*/  BSYNC B2 ;  /* 0x0000000000027941 */ /* 0x000fea0003800000 */
.L_x_28703:
[----:B------:R-:W-:Y:S01]  /*1c4e0*/  VIADD R134, R134, 0x20 ;  /* 0x0000002086867836 */ /* 0x000fe20000000000 */
[----:B------:R-:W-:-:S07]  /*1c4f0*/  IADD3 R135, R135, 0x20, RZ ;  /* 0x0000002087877810 */ /* 0x000fce0007ffe0ff */
.L_x_28630:
[----:B------:R-:W-:Y:S05]  /*1c500*/  BSYNC B1 ;  /* 0x0000000000017941 */ /* 0x000fea0003800000 */
.L_x_28629:
        /* <DEDUP_REMOVED lines=32> */
.L_x_28710:
[----:B------:R-:W-:-:S07]  /*1c710*/  MOV R120, R36 ;  /* 0x0000002400787202 */ /* 0x000fce0000000f00 */
.L_x_28711:
[----:B------:R-:W-:Y:S05]  /*1c720*/  BSYNC B3 ;  /* 0x0000000000037941 */ /* 0x000fea0003800000 */
.L_x_28709:
        /* <DEDUP_REMOVED lines=16> */
.L_x_28715:
[----:B------:R-:W-:Y:S05]  /*1c830*/  BSYNC B4 ;  /* 0x0000000000047941 */ /* 0x000fea0003800000 */
.L_x_28714:
        /* <DEDUP_REMOVED lines=44> */
.L_x_28713:
[----:B------:R-:W-:Y:S05]  /*1cb00*/  BSYNC B3 ;  /* 0x0000000000037941 */ /* 0x000fea0003800000 */
.L_x_28712:
        /* <DEDUP_REMOVED lines=12> */
.L_x_28708:
[----:B------:R-:W-:Y:S05]  /*1cbd0*/  BSYNC B2 ;  /* 0x0000000000027941 */ /* 0x000fea0003800000 */
.L_x_28707:
        /* <DEDUP_REMOVED lines=18> */
.L_x_28719:
[----:B------:R-:W-:-:S07]  /*1cd00*/  MOV R10, R36 ;  /* 0x00000024000a7202 */ /* 0x000fce0000000f00 */
.L_x_28720:
[----:B------:R-:W-:Y:S05]  /*1cd10*/  BSYNC B3 ;  /* 0x0000000000037941 */ /* 0x000fea0003800000 */
.L_x_28718:
        /* <DEDUP_REMOVED lines=16> */
.L_x_28724:
[----:B------:R-:W-:Y:S05]  /*1ce20*/  BSYNC B4 ;  /* 0x0000000000047941 */ /* 0x000fea0003800000 */
.L_x_28723:
        /* <DEDUP_REMOVED lines=44> */
.L_x_28722:
[----:B------:R-:W-:Y:S05]  /*1d0f0*/  BSYNC B3 ;  /* 0x0000000000037941 */ /* 0x000fea0003800000 */
.L_x_28721:
        /* <DEDUP_REMOVED lines=12> */
.L_x_28717:
[----:B------:R-:W-:Y:S05]  /*1d1c0*/  BSYNC B2 ;  /* 0x0000000000027941 */ /* 0x000fea0003800000 */
.L_x_28716:
        /* <DEDUP_REMOVED lines=18> */
.L_x_28728:
[----:B------:R-:W-:-:S07]  /*1d2f0*/  MOV R10, R36 ;  /* 0x00000024000a7202 */ /* 0x000fce0000000f00 */
.L_x_28729:
[----:B------:R-:W-:Y:S05]  /*1d300*/  BSYNC B3 ;  /* 0x0000000000037941 */ /* 0x000fea0003800000 */
.L_x_28727:
        /* <DEDUP_REMOVED lines=16> */
.L_x_28733:
[----:B------:R-:W-:Y:S05]  /*1d410*/  BSYNC B4 ;  /* 0x0000000000047941 */ /* 0x000fea0003800000 */
.L_x_28732:
        /* <DEDUP_REMOVED lines=44> */
.L_x_28731:
[----:B------:R-:W-:Y:S05]  /*1d6e0*/  BSYNC B3 ;  /* 0x0000000000037941 */ /* 0x000fea0003800000 */
.L_x_28730:
        /* <DEDUP_REMOVED lines=12> */
.L_x_28726:
[----:B------:R-:W-:Y:S05]  /*1d7b0*/  BSYNC B2 ;  /* 0x0000000000027941 */ /* 0x000fea0003800000 */
.L_x_28725:
        /* <DEDUP_REMOVED lines=18> */
.L_x_28737:
[----:B------:R-:W-:-:S07]  /*1d8e0*/  MOV R10, R36 ;  /* 0x00000024000a7202 */ /* 0x000fce0000000f00 */
.L_x_28738:
[----:B------:R-:W-:Y:S05]  /*1d8f0*/  BSYNC B3 ;  /* 0x0000000000037941 */ /* 0x000fea0003800000 */
.L_x_28736:
        /* <DEDUP_REMOVED lines=16> */
.L_x_28742:
[----:B------:R-:W-:Y:S05]  /*1da00*/  BSYNC B4 ;  /* 0x0000000000047941 */ /* 0x000fea0003800000 */
.L_x_28741:
        /* <DEDUP_REMOVED lines=44> */
.L_x_28740:
[----:B------:R-:W-:Y:S05]  /*1dcd0*/  BSYNC B3 ;  /* 0x0000000000037941 */ /* 0x000fea0003800000 */
.L_x_28739:
        /* <DEDUP_REMOVED lines=12> */
.L_x_28735:
[----:B------:R-:W-:Y:S05]  /*1dda0*/  BSYNC B2 ;  /* 0x0000000000027941 */ /* 0x000fea0003800000 */
.L_x_28734:
        /* <DEDUP_REMOVED lines=18> */
.L_x_28746:
[----:B------:R-:W-:-:S07]  /*1ded0*/  MOV R10, R36 ;  /* 0x00000024000a7202 */ /* 0x000fce0000000f00 */
.L_x_28747:
[----:B------:R-:W-:Y:S05]  /*1dee0*/  BSYNC B3 ;  /* 0x0000000000037941 */ /* 0x000fea0003800000 */
.L_x_28745:
        /* <DEDUP_REMOVED lines=16> */
.L_x_28751:
[----:B------:R-:W-:Y:S05]  /*1dff0*/  BSYNC B4 ;  /* 0x0000000000047941 */ /* 0x000fea0003800000 */
.L_x_28750:
        /* <DEDUP_REMOVED lines=44> */
.L_x_28749:
[----:B------:R-:W-:Y:S05]  /*1e2c0*/  BSYNC B3 ;  /* 0x0000000000037941 */ /* 0x000fea0003800000 */
.L_x_28748:
        /* <DEDUP_REMOVED lines=12> */
.L_x_28744:
[----:B------:R-:W-:Y:S05]  /*1e390*/  BSYNC B2 ;  /* 0x0000000000027941 */ /* 0x000fea0003800000 */
.L_x_28743:
        /* <DEDUP_REMOVED lines=18> */
.L_x_28755:
[----:B------:R-:W-:-:S07]  /*1e4c0*/  MOV R10, R36 ;  /* 0x00000024000a7202 */ /* 0x000fce0000000f00 */
.L_x_28756:
[----:B------:R-:W-:Y:S05]  /*1e4d0*/  BSYNC B3 ;  /* 0x0000000000037941 */ /* 0x000fea0003800000 */
.L_x_28754:
        /* <DEDUP_REMOVED lines=16> */
.L_x_28760:
[----:B------:R-:W-:Y:S05]  /*1e5e0*/  BSYNC B4 ;  /* 0x0000000000047941 */ /* 0x000fea0003800000 */
.L_x_28759:
        /* <DEDUP_REMOVED lines=44> */
.L_x_28758:
[----:B------:R-:W-:Y:S05]  /*1e8b0*/  BSYNC B3 ;  /* 0x0000000000037941 */ /* 0x000fea0003800000 */
.L_x_28757:
        /* <DEDUP_REMOVED lines=12> */
.L_x_28753:
[----:B------:R-:W-:Y:S05]  /*1e980*/  BSYNC B2 ;  /* 0x0000000000027941 */ /* 0x000fea0003800000 */
.L_x_28752:
        /* <DEDUP_REMOVED lines=18> */
.L_x_28764:
[----:B------:R-:W-:-:S07]  /*1eab0*/  MOV R10, R36 ;  /* 0x00000024000a7202 */ /* 0x000fce0000000f00 */
.L_x_28765:
[----:B------:R-:W-:Y:S05]  /*1eac0*/  BSYNC B3 ;  /* 0x0000000000037941 */ /* 0x000fea0003800000 */
.L_x_28763:
        /* <DEDUP_REMOVED lines=16> */
.L_x_28769:
[----:B------:R-:W-:Y:S05]  /*1ebd0*/  BSYNC B4 ;  /* 0x0000000000047941 */ /* 0x000fea0003800000 */
.L_x_28768:
        /* <DEDUP_REMOVED lines=44> */
.L_x_28767:
[----:B------:R-:W-:Y:S05]  /*1eea0*/  BSYNC B3 ;  /* 0x0000000000037941 */ /* 0x000fea0003800000 */
.L_x_28766:
        /* <DEDUP_REMOVED lines=12> */
.L_x_28762:
[----:B------:R-:W-:Y:S05]  /*1ef70*/  BSYNC B2 ;  /* 0x0000000000027941 */ /* 0x000fea0003800000 */
.L_x_28761:
        /* <DEDUP_REMOVED lines=18> */
.L_x_28773:
[----:B------:R-:W-:-:S07]  /*1f0a0*/  MOV R123, R36 ;  /* 0x00000024007b7202 */ /* 0x000fce0000000f00 */
.L_x_28774:
[----:B------:R-:W-:Y:S05]  /*1f0b0*/  BSYNC B3 ;  /* 0x0000000000037941 */ /* 0x000fea0003800000 */
.L_x_28772:
        /* <DEDUP_REMOVED lines=16> */
.L_x_28778:
[----:B------:R-:W-:Y:S05]  /*1f1c0*/  BSYNC B4 ;  /* 0x0000000000047941 */ /* 0x000fea0003800000 */
.L_x_28777:
        /* <DEDUP_REMOVED lines=44> */
.L_x_28776:
[----:B------:R-:W-:Y:S05]  /*1f490*/  BSYNC B3 ;  /* 0x0000000000037941 */ /* 0x000fea0003800000 */
.L_x_28775:
        /* <DEDUP_REMOVED lines=12> */
.L_x_28771:
[----:B------:R-:W-:Y:S05]  /*1f560*/  BSYNC B2 ;  /* 0x0000000000027941 */ /* 0x000fea0003800000 */
.L_x_28770:
        /* <DEDUP_REMOVED lines=26> */
.L_x_28780:
[----:B------:R-:W-:Y:S05]  /*1f710*/  BSYNC B2 ;  /* 0x0000000000027941 */ /* 0x000fea0003800000 */
.L_x_28779:
[----:B------:R-:W-:Y:S01]  /*1f720*/  IADD3 R134, R134, 0x20, RZ ;  /* 0x0000002086867810 */ /* 0x000fe20007ffe0ff */
[----:B------:R-:W-:-:S07]  /*1f730*/  VIADD R135, R135, 0x20 ;  /* 0x0000002087877836 */ /* 0x000fce0000000000 */
.L_x_28706:
[----:B------:R-:W-:Y:S05]  /*1f740*/  BSYNC B1 ;  /* 0x0000000000017941 */ /* 0x000fea0003800000 */
.L_x_28705:
        /* <DEDUP_REMOVED lines=32> */
.L_x_28786:
[----:B------:R-:W-:-:S07]  /*1f950*/  IMAD.MOV.U32 R128, RZ, RZ, R36 ;  /* 0x000000ffff807224 */ /* 0x000fce00078e0024 */
.L_x_28787:
[----:B------:R-:W-:Y:S05]  /*1f960*/  BSYNC B3 ;  /* 0x0000000000037941 */ /* 0x000fea0003800000 */
.L_x_28785:
        /* <DEDUP_REMOVED lines=16> */
.L_x_28791:
[----:B------:R-:W-:Y:S05]  /*1fa70*/  BSYNC B4 ;  /* 0x0000000000047941 */ /* 0x000fea0003800000 */
.L_x_28790:
        /* <DEDUP_REMOVED lines=44> */
.L_x_28789:
[----:B------:R-:W-:Y:S05]  /*1fd40*/  BSYNC B3 ;  /* 0x0000000000037941 */ /* 0x000fea0003800000 */
.L_x_28788:
        /* <DEDUP_REMOVED lines=12> */
.L_x_28784:
[----:B------:R-:W-:Y:S05]  /*1fe10*/  BSYNC B2 ;  /* 0x0000000000027941 */ /* 0x000fea0003800000 */
.L_x_28783:
        /* <DEDUP_REMOVED lines=18> */
.L_x_28795:
[----:B------:R-:W-:-:S07]  /*1ff40*/  IMAD.MOV.U32 R10, RZ, RZ, R36 ;  /* 0x000000ffff0a7224 */ /* 0x000fce00078e0024 */
.L_x_28796:
[----:B------:R-:W-:Y:S05]  /*1ff50*/  BSYNC B3 ;  /* 0x0000000000037941 */ /* 0x000fea0003800000 */
.L_x_28794:
        /* <DEDUP_REMOVED lines=16> */
.L_x_28800:
[----:B------:R-:W-:Y:S05]  /*20060*/  BSYNC B4 ;  /* 0x0000000000047941 */ /* 0x000fea0003800000 */
.L_x_28799:
        /* <DEDUP_REMOVED lines=44> */
.L_x_28798:
[----:B------:R-:W-:Y:S05]  /*20330*/  BSYNC B3 ;  /* 0x0000000000037941 */ /* 0x000fea0003800000 */
.L_x_28797:
        /* <DEDUP_REMOVED lines=12> */
.L_x_28793:
[----:B------:R-:W-:Y:S05]  /*20400*/  BSYNC B2 ;  /* 0x0000000000027941 */ /* 0x000fea0003800000 */
.L_x_28792:
        /* <DEDUP_REMOVED lines=18> */
.L_x_28804:
[----:B------:R-:W-:-:S07]  /*20530*/  IMAD.MOV.U32 R10, RZ, RZ, R36 ;  /* 0x000000ffff0a7224 */ /* 0x000fce00078e0024 */
.L_x_28805:
[----:B------:R-:W-:Y:S05]  /*20540*/  BSYNC B3 ;  /* 0x0000000000037941 */ /* 0x000fea0003800000 */
.L_x_28803:
        /* <DEDUP_REMOVED lines=16> */
.L_x_28809:
[----:B------:R-:W-:Y:S05]  /*20650*/  BSYNC B4 ;  /* 0x0000000000047941 */ /* 0x000fea0003800000 */
.L_x_28808:
        /* <DEDUP_REMOVED lines=44> */
.L_x_28807:
[----:B------:R-:W-:Y:S05]  /*20920*/  BSYNC B3 ;  /* 0x0000000000037941 */ /* 0x000fea0003800000 */
.L_x_28806:
        /* <DEDUP_REMOVED lines=12> */
.L_x_28802:
[----:B------:R-:W-:Y:S05]  /*209f0*/  BSYNC B2 ;  /* 0x0000000000027941 */ /* 0x000fea0003800000 */
.L_x_28801:
        /* <DEDUP_REMOVED lines=18> */
.L_x_28813:
[----:B------:R-:W-:-:S07]  /*20b20*/  IMAD.MOV.U32 R10, RZ, RZ, R36 ;  /* 0x000000ffff0a7224 */ /* 0x000fce00078e0024 */
.L_x_28814:
[----:B------:R-:W-:Y:S05]  /*20b30*/  BSYNC B3 ;  /* 0x0000000000037941 */ /* 0x000fea0003800000 */
.L_x_28812:
        /* <DEDUP_REMOVED lines=16> */
.L_x_28818:
[----:B------:R-:W-:Y:S05]  /*20c40*/  BSYNC B4 ;  /* 0x0000000000047941 */ /* 0x000fea0003800000 */
.L_x_28817:
        /* <DEDUP_REMOVED lines=44> */
.L_x_28816:
[----:B------:R-:W-:Y:S05]  /*20f10*/  BSYNC B3 ;  /* 0x0000000000037941 */ /* 0x000fea0003800000 */
.L_x_28815:
        /* <DEDUP_REMOVED lines=12> */
.L_x_28811:
[----:B------:R-:W-:Y:S05]  /*20fe0*/  BSYNC B2 ;  /* 0x0000000000027941 */ /* 0x000fea0003800000 */
.L_x_28810:
        /* <DEDUP_REMOVED lines=18> */
.L_x_28822:
[----:B------:R-:W-:-:S07]  /*21110*/  IMAD.MOV.U32 R10, RZ, RZ, R36 ;  /* 0x000000ffff0a7224 */ /* 0x000fce00078e0024 */
.L_x_28823:
[----:B------:R-:W-:Y:S05]  /*21120*/  BSYNC B3 ;  /* 0x0000000000037941 */ /* 0x000fea0003800000 */
.L_x_28821:
        /* <DEDUP_REMOVED lines=16> */
.L_x_28827:
[----:B------:R-:W-:Y:S05]  /*21230*/  BSYNC B4 ;  /* 0x0000000000047941 */ /* 0x000fea0003800000 */
.L_x_28826:
        /* <DEDUP_REMOVED lines=44> */
.L_x_28825:
[----:B------:R-:W-:Y:S05]  /*21500*/  BSYNC B3 ;  /* 0x0000000000037941 */ /* 0x000fea0003800000 */
.L_x_28824:
        /* <DEDUP_REMOVED lines=12> */
.L_x_28820:
[----:B------:R-:W-:Y:S05]  /*215d0*/  BSYNC B2 ;  /* 0x0000000000027941 */ /* 0x000fea0003800000 */
.L_x_28819:
        /* <DEDUP_REMOVED lines=18> */
.L_x_28831:
[----:B------:R-:W-:-:S07]  /*21700*/  IMAD.MOV.U32 R10, RZ, RZ, R36 ;  /* 0x000000ffff0a7224 */ /* 0x000fce00078e0024 */
.L_x_28832:
[----:B------:R-:W-:Y:S05]  /*21710*/  BSYNC B3 ;  /* 0x0000000000037941 */ /* 0x000fea0003800000 */
.L_x_28830:
        /* <DEDUP_REMOVED lines=16> */
.L_x_28836:
[----:B------:R-:W-:Y:S05]  /*21820*/  BSYNC B4 ;  /* 0x0000000000047941 */ /* 0x000fea0003800000 */
.L_x_28835:
        /* <DEDUP_REMOVED lines=44> */
.L_x_28834:
[----:B------:R-:W-:Y:S05]  /*21af0*/  BSYNC B3 ;  /* 0x0000000000037941 */ /* 0x000fea0003800000 */
.L_x_28833:
        /* <DEDUP_REMOVED lines=12> */
.L_x_28829:
[----:B------:R-:W-:Y:S05]  /*21bc0*/  BSYNC B2 ;  /* 0x0000000000027941 */ /* 0x000fea0003800000 */
.L_x_28828:
        /* <DEDUP_REMOVED lines=18> */
.L_x_28840:
[----:B------:R-:W-:-:S07]  /*21cf0*/  IMAD.MOV.U32 R10, RZ, RZ, R36 ;  /* 0x000000ffff0a7224 */ /* 0x000fce00078e0024 */
.L_x_28841:
[----:B------:R-:W-:Y:S05]  /*21d00*/  BSYNC B3 ;  /* 0x0000000000037941 */ /* 0x000fea0003800000 */
.L_x_28839:
        /* <DEDUP_REMOVED lines=16> */
.L_x_28845:
[----:B------:R-:W-:Y:S05]  /*21e10*/  BSYNC B4 ;  /* 0x0000000000047941 */ /* 0x000fea0003800000 */
.L_x_28844:
        /* <DEDUP_REMOVED lines=44> */
.L_x_28843:
[----:B------:R-:W-:Y:S05]  /*220e0*/  BSYNC B3 ;  /* 0x0000000000037941 */ /* 0x000fea0003800000 */
.L_x_28842:
        /* <DEDUP_REMOVED lines=12> */
.L_x_28838:
[----:B------:R-:W-:Y:S05]  /*221b0*/  BSYNC B2 ;  /* 0x0000000000027941 */ /* 0x000fea0003800000 */
.L_x_28837:
        /* <DEDUP_REMOVED lines=18> */
.L_x_28849:
[----:B------:R-:W-:-:S07]  /*222e0*/  IMAD.MOV.U32 R131, RZ, RZ, R36 ;  /* 0x000000ffff837224 */ /* 0x000fce00078e0024 */
.L_x_28850:
[----:B------:R-:W-:Y:S05]  /*222f0*/  BSYNC B3 ;  /* 0x0000000000037941 */ /* 0x000fea0003800000 */
.L_x_28848:
        /* <DEDUP_REMOVED lines=16> */
.L_x_28854:
[----:B------:R-:W-:Y:S05]  /*22400*/  BSYNC B4 ;  /* 0x0000000000047941 */ /* 0x000fea0003800000 */
.L_x_28853:
        /* <DEDUP_REMOVED lines=44> */
.L_x_28852:
[----:B------:R-:W-:Y:S05]  /*226d0*/  BSYNC B3 ;  /* 0x0000000000037941 */ /* 0x000fea0003800000 */
.L_x_28851:
        /* <DEDUP_REMOVED lines=12> */
.L_x_28847:
[----:B------:R-:W-:Y:S05]  /*227a0*/  BSYNC B2 ;  /* 0x0000000000027941 */ /* 0x000fea0003800000 */
.L_x_28846:
        /* <DEDUP_REMOVED lines=25> */
.L_x_28782:
[----:B------:R-:W-:Y:S05]  /*22940*/  BSYNC B1 ;  /* 0x0000000000017941 */ /* 0x000fea0003800000 */
.L_x_28781:
        /* <DEDUP_REMOVED lines=293> */
.L_x_28888:
        /* <DEDUP_REMOVED lines=72> */
.L_x_28859:
[----:B------:R-:W-:Y:S05]  /*24020*/  BSYNC B2 ;  /* 0x0000000000027941 */ /* 0x000fea0003800000 */
.L_x_28858:
[----:B------:R-:W-:Y:S01]  /*24030*/  LOP3.LUT P1, RZ, R6, 0x2000, RZ, 0xc0, !PT ;  /* 0x0000200006ff7812 */ /* 0x000fe2000782c0ff */
[----:B------:R-:W-:-:S12]  /*24040*/  BSSY B2, `(.L_x_28860) ;  /* 0x000002e000027945 */ /* 0x000fd80003800000 */
[----:B------:R-:W-:Y:S05]  /*24050*/  @!P1 BRA `(.L_x_28861) ;  /* 0x0000000000b09947 */ /* 0x000fea0003800000 */
[----:B---3--:R-:W2:Y:S04]  /*24060*/  LDL R171, [R1+0x70] ;  /* 0x0000700001ab7983 */ /* 0x008ea80000100800 */
        /* <DEDUP_REMOVED lines=43> */
.L_x_28861:
[----:B------:R-:W-:Y:S05]  /*24320*/  BSYNC B2 ;  /* 0x0000000000027941 */ /* 0x000fea0003800000 */
.L_x_28860:
[----:B------:R-:W-:Y:S01]  /*24330*/  LOP3.LUT P1, RZ, R6, 0x1000, RZ, 0xc0, !PT ;  /* 0x0000100006ff7812 */ /* 0x000fe2000782c0ff */
[----:B------:R-:W-:-:S12]  /*24340*/  BSSY B2, `(.L_x_28862) ;  /* 0x000002e000027945 */ /* 0x000fd80003800000 */
[----:B------:R-:W-:Y:S05]  /*24350*/  @!P1 BRA `(.L_x_28863) ;  /* 0x0000000000b09947 */ /* 0x000fea0003800000 */
[----:B0--3--:R-:W2:Y:S04]  /*24360*/  LDL R171, [R1+0x60] ;  /* 0x0000600001ab7983 */ /* 0x009ea80000100800 */
[----:B-1----:R-:W2:Y:S04]  /*24370*/  LDL R134, [R1+0x100] ;  /* 0x0001000001867983 */ /* 0x002ea80000100800 */
        /* <DEDUP_REMOVED lines=42> */
.L_x_28863:
[----:B------:R-:W-:Y:S05]  /*24620*/  BSYNC B2 ;  /* 0x0000000000027941 */ /* 0x000fea0003800000 */
.L_x_28862:
        /* <DEDUP_REMOVED lines=47> */
.L_x_28865:
[----:B------:R-:W-:Y:S05]  /*24920*/  BSYNC B2 ;  /* 0x0000000000027941 */ /* 0x000fea0003800000 */
.L_x_28864:
        /* <DEDUP_REMOVED lines=47> */
.L_x_28867:
[----:B------:R-:W-:Y:S05]  /*24c20*/  BSYNC B2 ;  /* 0x0000000000027941 */ /* 0x000fea0003800000 */
.L_x_28866:
        /* <DEDUP_REMOVED lines=47> */
.L_x_28869:
[----:B------:R-:W-:Y:S05]  /*24f20*/  BSYNC B2 ;  /* 0x0000000000027941 */ /* 0x000fea0003800000 */
.L_x_28868:
        /* <DEDUP_REMOVED lines=47> */
.L_x_28871:
[----:B------:R-:W-:Y:S05]  /*25220*/  BSYNC B2 ;  /* 0x0000000000027941 */ /* 0x000fea0003800000 */
.L_x_28870:
        /* <DEDUP_REMOVED lines=47> */
.L_x_28873:
[----:B------:R-:W-:Y:S05]  /*25520*/  BSYNC B2 ;  /* 0x0000000000027941 */ /* 0x000fea0003800000 */
.L_x_28872:
[----:B------:R-:W-:Y:S01]  /*25530*/  LOP3.LUT P1, RZ, R6, 0x40, RZ, 0xc0, !PT ;  /* 0x0000004006ff7812 */ /* 0x000fe2000782c0ff */
[----:B------:R-:W-:-:S12]  /*25540*/  BSSY B2, `(.L_x_28874) ;  /* 0x0000029000027945 */ /* 0x000fd80003800000 */
[----:B------:R-:W-:Y:S05]  /*25550*/  @!P1 BRA `(.L_x_28875) ;  /* 0x00000000009c9947 */ /* 0x000fea0003800000 */
[----:B0--3--:R-:W2:Y:S04]  /*25560*/  LDL R171, [R1] ;  /* 0x0000000001ab7983 */ /* 0x009ea80000100800 */
[----:B-1----:R-:W2:Y:S04]  /*25570*/  LDL R134, [R1+0xa0] ;  /* 0x0000a00001867983 */ /* 0x002ea80000100800 */
        /* <DEDUP_REMOVED lines=37> */
.L_x_28875:
[----:B------:R-:W-:Y:S05]  /*257d0*/  BSYNC B2 ;  /* 0x0000000000027941 */ /* 0x000fea0003800000 */
.L_x_28874:
[----:B------:R-:W-:-:S13]  /*257e0*/  LOP3.LUT P1, RZ, R6, 0x20, RZ, 0xc0, !PT ;  /* 0x0000002006ff7812 */ /* 0x000fda000782c0ff */
[----:B------:R-:W-:Y:S05]  /*257f0*/  @!P1 BRA `(.L_x_28857) ;  /* 0x00000000009c9947 */ /* 0x000fea0003800000 */
[----:B-----5:R4:W-:Y:S01]  /*25800*/  STL [R1+0x1c4], R0 ;  /* 0x0001c40001007387 */ /* 0x0209e20000100800 */
[----:B------:R-:W-:-:S03]  /*25810*/  PLOP3.LUT P1, PT, PT, PT, UP0, 0x40, 0x0 ;  /* 0x000000000000781c */ /* 0x000fc60003f2e808 */
[----:B------:R-:W2:Y:S04]  /*25820*/  LDL R252, [R1+0x84] ;  /* 0x0000840001fc7983 */ /* 0x000ea80000100800 */
[----:B------:R-:W2:Y:S04]  /*25830*/  LDL R175, [R1+0x90] ;  /* 0x0000900001af7983 */ /* 0x000ea80000100800 */
[----:B----4-:R-:W4:Y:S01]  /*25840*/  LDL R0, [R1+0x8c] ;  /* 0x00008c0001007983 */ /* 0x010f220000100800 */
[----:B------:R-:W-:-:S05]  /*25850*/  FSEL R173, R173, RZ, P1 ;  /* 0x000000ffadad7208 */ /* 0x000fca0000800000 */
[--C-:B0-23--:R-:W-:Y:S01]  /*25860*/  FADD.FTZ R132, R124, -R173.reuse ;  /* 0x800000ad7c847221 */ /* 0x10dfe20000010000 */
[--C-:B------:R-:W-:Y:S01]  /*25870*/  FADD.FTZ R170, R125, -R173.reuse ;  /* 0x800000ad7daa7221 */ /* 0x100fe20000010000 */
[--C-:B------:R-:W-:Y:S01]  /*25880*/  FADD.FTZ R133, R126, -R173.reuse ;  /* 0x800000ad7e857221 */ /* 0x100fe20000010000 */
[--C-:B------:R-:W-:Y:S01]  /*25890*/  FADD.FTZ R171, R127, -R173.reuse ;  /* 0x800000ad7fab7221 */ /* 0x100fe20000010000 */
[--C-:B-1----:R-:W-:Y:S01]  /*258a0*/  FADD.FTZ R134, R128, -R173.reuse ;  /* 0x800000ad80867221 */ /* 0x102fe20000010000 */
        /* <DEDUP_REMOVED lines=13> */
[----:B------:R-:W-:Y:S01]  /*25980*/  FFMA.FTZ R171, R33, R171, R157 ;  /* 0x000000ab21ab7223 */ /* 0x000fe2000001009d */
[----:B------:R-:W-:Y:S01]  /*25990*/  FFMA.FTZ R170, R32, R170, R156 ;  /* 0x000000aa20aa7223 */ /* 0x000fe2000001009c */
[----:B----4-:R-:W-:Y:S02]  /*259a0*/  FFMA.FTZ R133, R0, R133, R247 ;  /* 0x0000008500857223 */ /* 0x010fe400000100f7 */
[----:B------:R4:W5:Y:S01]  /*259b0*/  LDL.LU R0, [R1+0x1c4] ;  /* 0x0001c40001007983 */ /* 0x0009620000300800 */
[----:B------:R-:W-:-:S05]  /*259c0*/  FFMA.FTZ R135, R252, R135, R245 ;  /* 0x00000087fc877223 */ /* 0x000fca00000100f5 */
[----:B------:R-:W-:Y:S01]  /*259d0*/  F2FP.BF16.F32.PACK_AB R135, R173, R135 ;  /* 0x00000087ad87723e */ /* 0x000fe200000010ff */
[----:B--2---:R-:W-:Y:S01]  /*259e0*/  FFMA.FTZ R134, R172, R134, R246 ;  /* 0x00000086ac867223 */ /* 0x004fe200000100f6 */
[----:B------:R-:W-:-:S05]  /*259f0*/  FFMA.FTZ R172, R34, R174, R158 ;  /* 0x000000ae22ac7223 */ /* 0x000fca000001009e */
[----:B------:R-:W-:Y:S02]  /*25a00*/  F2FP.BF16.F32.PACK_AB R134, R172, R134 ;  /* 0x00000086ac86723e */ /* 0x000fe400000010ff */
[----:B------:R-:W0:Y:S01]  /*25a10*/  LDC.64 R172, c[0x0][0x2b8] ;  /* 0x0000ae00ffac7b82 */ /* 0x000e220000000a00 */
[----:B------:R-:W-:Y:S01]  /*25a20*/  FFMA.FTZ R132, R175, R132, R248 ;  /* 0x00000084af847223 */ /* 0x000fe200000100f8 */
[----:B------:R-:W-:-:S04]  /*25a30*/  F2FP.BF16.F32.PACK_AB R133, R171, R133 ;  /* 0x00000085ab85723e */ /* 0x000fc800000010ff */
[----:B------:R-:W-:Y:S01]  /*25a40*/  F2FP.BF16.F32.PACK_AB R132, R170, R132 ;  /* 0x00000084aa84723e */ /* 0x000fe200000010ff */
[----:B0-----:R-:W-:-:S05]  /*25a50*/  IMAD.WIDE.U32 R170, R169, 0x10, R172 ;  /* 0x00000010a9aa7825 */ /* 0x001fca00078e00ac */
[----:B------:R4:W-:Y:S02]  /*25a60*/  STG.E.128 desc[UR6][R170.64], R132 ;  /* 0x00000084aa007986 */ /* 0x0009e4000c101d06 */
.L_x_28857:
[----:B------:R-:W-:Y:S05]  /*25a70*/  BSYNC B1 ;  /* 0x0000000000017941 */ /* 0x000fea0003800000 */
.L_x_28856:
[----:B0-234-:R-:W0:Y:S02]  /*25a80*/  LDC.64 R132, c[0x0][0x210] ;  /* 0x00008400ff847b82 */ /* 0x01de240000000a00 */
[----:B0-----:R-:W-:-:S05]  /*25a90*/  IMAD R7, R132, 0x4, R7 ;  /* 0x0000000484077824 */ /* 0x001fca00078e0207 */
[----:B------:R-:W-:-:S13]  /*25aa0*/  ISETP.GE.AND P1, PT, R7, R133, PT ;  /* 0x000000850700720c */ /* 0x000fda0003f26270 */
[----:B------:R-:W-:Y:S05]  /*25ab0*/  @!P1 BRA `(.L_x_28876) ;  /* 0xfffffdd400c49947 */ /* 0x000fea000383ffff */
[----:B------:R-:W-:Y:S05]  /*25ac0*/  BSYNC B0 ;  /* 0x0000000000007941 */ /* 0x000fea0003800000 */
.L_x_28096:
[----:B------:R-:W-:Y:S05]  /*25ad0*/  EXIT ;  /* 0x000000000000794d */ /* 0x000fea0003800000 */
.L_x_28855:
        /* <DEDUP_REMOVED lines=8> */
.L_x_28878:
[----:B------:R-:W-:Y:S05]  /*25b60*/  BSYNC B1 ;  /* 0x0000000000017941 */ /* 0x000fea0003800000 */
.L_x_28877:
        /* <DEDUP_REMOVED lines=10> */
.L_x_28879:
        /* <DEDUP_REMOVED lines=9> */
.L_x_28880:
[----:B------:R-:W-:Y:S01]  /*25ca0*/  HFMA2.MMA R135, -RZ, RZ, 0, 4.76837158203125e-07 ;  /* 0x00000008ff877435 */ /* 0x000fe200000001ff */
[----:B------:R-:W-:Y:S01]  /*25cb0*/  FADD.FTZ R170, R170, R132 ;  /* 0x00000084aaaa7221 */ /* 0x000fe20000010000 */
[----:B------:R-:W-:-:S03]  /*25cc0*/  IMAD.MOV.U32 R132, RZ, RZ, -0x1 ;  /* 0xffffffffff847424 */ /* 0x000fc600078e00ff */
[----:B------:R-:W-:-:S07]  /*25cd0*/  IMAD.MOV.U32 R171, RZ, RZ, R170 ;  /* 0x000000ffffab7224 */ /* 0x000fce00078e00aa */
[----:B------:R-:W-:Y:S05]  /*25ce0*/  WARPSYNC.COLLECTIVE R132, `(.L_x_28881) ;  /* 0x0000000084087348 */ /* 0x000fea0003c00000 */
[----:B------:R0:W1:Y:S02]  /*25cf0*/  SHFL.BFLY P6, R132, R171, R135, R134 ;  /* 0x0c000087ab847389 */ /* 0x00006400000c0086 */
[----:B01----:R-:W-:Y:S01]  /*25d00*/  ENDCOLLECTIVE ;  /* 0x000000000000791b */ /* 0x003fe20003800000 */
.L_x_28881:
[----:B------:R-:W-:Y:S02]  /*25d10*/  IMAD.MOV.U32 R135, RZ, RZ, 0x10 ;  /* 0x00000010ff877424 */ /* 0x000fe400078e00ff */
[----:B------:R-:W-:Y:S01]  /*25d20*/  FADD.FTZ R170, R170, R132 ;  /* 0x00000084aaaa7221 */ /* 0x000fe20000010000 */
[----:B------:R-:W-:-:S04]  /*25d30*/  MOV R132, 0xffffffff ;  /* 0xffffffff00847802 */ /* 0x000fc80000000f00 */
[----:B------:R-:W-:-:S07]  /*25d40*/  MOV R171, R170 ;  /* 0x000000aa00ab7202 */ /* 0x000fce0000000f00 */
[----:B------:R-:W-:Y:S05]  /*25d50*/  WARPSYNC.COLLECTIVE R132, `(.L_x_28882) ;  /* 0x0000000084087348 */ /* 0x000fea0003c00000 */
[----:B------:R0:W1:Y:S02]  /*25d60*/  SHFL.BFLY P6, R132, R171, R135, R134 ;  /* 0x0c000087ab847389 */ /* 0x00006400000c0086 */
[----:B01----:R-:W-:Y:S01]  /*25d70*/  ENDCOLLECTIVE ;  /* 0x000000000000791b */ /* 0x003fe20003800000 */
.L_x_28882:
        /* <DEDUP_REMOVED lines=174> */
.L_x_28883:
[----:B------:R-:W-:Y:S01]  /*26860*/  HFMA2.MMA R135, -RZ, RZ, 0, 1.1920928955078125e-07 ;  /* 0x00000002ff877435 */ /* 0x000fe200000001ff */
[----:B------:R-:W-:Y:S01]  /*26870*/  FADD.FTZ R170, R170, R132 ;  /* 0x00000084aaaa7221 */ /* 0x000fe20000010000 */
[----:B------:R-:W-:-:S03]  /*26880*/  IMAD.MOV.U32 R132, RZ, RZ, -0x1 ;  /* 0xffffffffff847424 */ /* 0x000fc600078e00ff */
[----:B------:R-:W-:-:S07]  /*26890*/  IMAD.MOV.U32 R171, RZ, RZ, R170 ;  /* 0x000000ffffab7224 */ /* 0x000fce00078e00aa */
[----:B------:R-:W-:Y:S05]  /*268a0*/  WARPSYNC.COLLECTIVE R132, `(.L_x_28884) ;  /* 0x0000000084087348 */ /* 0x000fea0003c00000 */
[----:B------:R0:W1:Y:S02]  /*268b0*/  SHFL.BFLY P6, R132, R171, R135, R134 ;  /* 0x0c000087ab847389 */ /* 0x00006400000c0086 */
[----:B01----:R-:W-:Y:S01]  /*268c0*/  ENDCOLLECTIVE ;  /* 0x000000000000791b */ /* 0x003fe20003800000 */
.L_x_28884:
[----:B------:R-:W-:Y:S02]  /*268d0*/  IMAD.MOV.U32 R135, RZ, RZ, 0x4 ;  /* 0x00000004ff877424 */ /* 0x000fe400078e00ff */
[----:B------:R-:W-:Y:S01]  /*268e0*/  FADD.FTZ R170, R170, R132 ;  /* 0x00000084aaaa7221 */ /* 0x000fe20000010000 */
[----:B------:R-:W-:-:S04]  /*268f0*/  MOV R132, 0xffffffff ;  /* 0xffffffff00847802 */ /* 0x000fc80000000f00 */
[----:B------:R-:W-:-:S07]  /*26900*/  MOV R171, R170 ;  /* 0x000000aa00ab7202 */ /* 0x000fce0000000f00 */
[----:B------:R-:W-:Y:S05]  /*26910*/  WARPSYNC.COLLECTIVE R132, `(.L_x_28885) ;  /* 0x0000000084087348 */ /* 0x000fea0003c00000 */
[----:B------:R0:W1:Y:S02]  /*26920*/  SHFL.BFLY P6, R132, R171, R135, R134 ;  /* 0x0c000087ab847389 */ /* 0x00006400000c0086 */
[----:B01----:R-:W-:Y:S01]  /*26930*/  ENDCOLLECTIVE ;  /* 0x000000000000791b */ /* 0x003fe20003800000 */
.L_x_28885:
[----:B------:R-:W-:Y:S01]  /*26940*/  HFMA2.MMA R135, -RZ, RZ, 0, 4.76837158203125e-07 ;  /* 0x00000008ff877435 */ /* 0x000fe200000001ff */
[----:B------:R-:W-:Y:S01]  /*26950*/  FADD.FTZ R170, R170, R132 ;  /* 0x00000084aaaa7221 */ /* 0x000fe20000010000 */
[----:B------:R-:W-:-:S03]  /*26960*/  IMAD.MOV.U32 R132, RZ, RZ, -0x1 ;  /* 0xffffffffff847424 */ /* 0x000fc600078e00ff */
[----:B------:R-:W-:-:S07]  /*26970*/  IMAD.MOV.U32 R171, RZ, RZ, R170 ;  /* 0x000000ffffab7224 */ /* 0x000fce00078e00aa */
[----:B------:R-:W-:Y:S05]  /*26980*/  WARPSYNC.COLLECTIVE R132, `(.L_x_28886) ;  /* 0x0000000084087348 */ /* 0x000fea0003c00000 */
[----:B------:R0:W1:Y:S02]  /*26990*/  SHFL.BFLY P6, R132, R171, R135, R134 ;  /* 0x0c000087ab847389 */ /* 0x00006400000c0086 */
[----:B01----:R-:W-:Y:S01]  /*269a0*/  ENDCOLLECTIVE ;  /* 0x000000000000791b */ /* 0x003fe20003800000 */
.L_x_28886:
[----:B------:R-:W-:Y:S02]  /*269b0*/  IMAD.MOV.U32 R135, RZ, RZ, 0x10 ;  /* 0x00000010ff877424 */ /* 0x000fe400078e00ff */
[----:B------:R-:W-:Y:S01]  /*269c0*/  FADD.FTZ R170, R170, R132 ;  /* 0x00000084aaaa7221 */ /* 0x000fe20000010000 */
[----:B------:R-:W-:-:S04]  /*269d0*/  MOV R132, 0xffffffff ;  /* 0xffffffff00847802 */ /* 0x000fc80000000f00 */
[----:B------:R-:W-:-:S07]  /*269e0*/  MOV R171, R170 ;  /* 0x000000aa00ab7202 */ /* 0x000fce0000000f00 */
[----:B------:R-:W-:Y:S05]  /*269f0*/  WARPSYNC.COLLECTIVE R132, `(.L_x_28887) ;  /* 0x0000000084087348 */ /* 0x000fea0003c00000 */
[----:B------:R0:W1:Y:S02]  /*26a00*/  SHFL.BFLY P6, R132, R171, R135, R134 ;  /* 0x0c000087ab847389 */ /* 0x00006400000c0086 */
[----:B01----:R-:W-:Y:S01]  /*26a10*/  ENDCOLLECTIVE ;  /* 0x000000000000791b */ /* 0x003fe20003800000 */
.L_x_28887:
[----:B------:R-:W-:Y:S05]  /*26a20*/  BRA `(.L_x_28888) ;  /* 0xffffffd0005c7947 */ /* 0x000fea000383ffff */
.L_x_28889:
        /* <DEDUP_REMOVED lines=13> */
.L_x_72342:


//--------------------- .text._ZN10layer_norm13ln_fwd_kernelINS_13Kernel_traitsI13__nv_bfloat16S2_fS2_fjLj2560ELj1ELj4ELj1ELj16ENS_18Kernel_traits_baseILj2560ES2_S2_fS2_fjLj128EEEEELb1ELb1ELb1ELb1EEEvNS_9FwdParamsE --------------------------
	.section	.text._ZN10layer_norm13ln_fwd_kernelINS_13Kernel_traitsI13__nv_bfloat16S2_fS2_fjLj2560ELj1ELj4ELj1ELj16ENS_18Kernel_traits_baseILj2560ES2_S2_fS2_fjLj128EEEEELb1ELb1ELb1ELb1EEEvNS_9FwdParamsE,"ax",@progbits
	.align	128
        .global         _ZN10layer_norm13ln_fwd_kernelINS_13Kernel_traitsI13__nv_bfloat16S2_fS2_fjLj2560ELj1ELj4ELj1ELj16ENS_18Kernel_traits_baseILj2560ES2_S2_fS2_fjLj128EEEEELb1ELb1ELb1ELb1EEEvNS_9FwdParamsE
        .type           _ZN10layer_norm13ln_fwd_kernelINS_13Kernel_traitsI13__nv_bfloat16S2_fS2_fjLj2560ELj1ELj4ELj1ELj16ENS_18Kernel_traits_baseILj2560ES2_S2_fS2_fjLj128EEEEELb1ELb1ELb1ELb1EEEvNS_9FwdParamsE,@function
        .size           _ZN10layer_norm13ln_fwd_kernelINS_13Kernel_traitsI13__nv_bfloat16S2_fS2_fjLj2560ELj1ELj4ELj1ELj16ENS_18Kernel_traits_baseILj2560ES2_S2_fS2_fjLj128EEEEELb1ELb1ELb1ELb1EEEvNS_9FwdParamsE,(.L_x_72343 - _ZN10layer_norm13ln_fwd_kernelINS_13Kernel_traitsI13__nv_bfloat16S2_fS2_fjLj2560ELj1ELj4ELj1ELj16ENS_18Kernel_traits_baseILj2560ES2_S2_fS2_fjLj128EEEEELb1ELb1ELb1ELb1EEEvNS_9FwdParamsE)
        .other          _ZN10layer_norm13ln_fwd_kernelINS_13Kernel_traitsI13__nv_bfloat16S2_fS2_fjLj2560ELj1ELj4ELj1ELj16ENS_18Kernel_traits_baseILj2560ES2_S2_fS2_fjLj128EEEEELb1ELb1ELb1ELb1EEEvNS_9FwdParamsE,@"STO_CUDA_ENTRY STV_DEFAULT"
_ZN10layer_norm13ln_fwd_kernelINS_13Kernel_traitsI13__nv_bfloat16S2_fS2_fjLj2560ELj1ELj4ELj1ELj16ENS_18Kernel_traits_baseILj2560ES2_S2_fS2_fjLj128EEEEELb1ELb1ELb1ELb1EEEvNS_9FwdParamsE:
.text._ZN10layer_norm13ln_fwd_kernelINS_13Kernel_traitsI13__nv_bfloat16S2_fS2_fjLj2560ELj1ELj4ELj1ELj16ENS_18Kernel_traits_baseILj2560ES2_S2_fS2_fjLj128EEEEELb1ELb1ELb1ELb1EEEvNS_9FwdParamsE:
        /* <DEDUP_REMOVED lines=69> */
[----:B------:R-:W-:Y:S01]  /*0450*/  UIADD3 UR21, UR4, 0x1715609d, URZ ;  /* 0x1715609d04157890 */ /* 0x000fe2000fffe03f */
[----:B------:R-:W5:Y:S02]  /*0460*/  @P0 LDG.E.128 R4, desc[UR6][R28.64+0x1000] ;  /* 0x001000061c040981 */ /* 0x000f64000c1e1d00 */
[----:B------:R-:W-:Y:S01]  /*0470*/  IMAD.WIDE.U32 R32, R32, -0x326172a9, RZ ;  /* 0xcd9e8d5720207825 */ /* 0x000fe200078e00ff */
[----:B------:R-:W-:-:S04]  /*0480*/  LOP3.LUT R34, R31, UR22, R2, 0x96, !PT ;  /* 0x000000161f227c12 */ /* 0x000fc8000f8e9602 */
[----:B------:R-:W-:Y:S01]  /*0490*/  LOP3.LUT R2, R33, UR21, R10, 0x96, !PT ;  /* 0x0000001521027c12 */ /* 0x000fe2000f8e960a */
[----:B------:R-:W-:Y:S01]  /*04a0*/  UIADD3 UR24, UR5, 0x646e171e, URZ ;  /* 0x646e171e05187890 */ /* 0x000fe2000fffe03f */
[----:B------:R-:W-:Y:S01]  /*04b0*/  IMAD.WIDE.U32 R34, R34, -0x326172a9, RZ ;  /* 0xcd9e8d5722227825 */ /* 0x000fe200078e00ff */
[----:B------:R-:W-:Y:S01]  /*04c0*/  UIADD3 UR23, UR4, -0x4ab325aa, URZ ;  /* 0xb54cda5604177890 */ /* 0x000fe2000fffe03f */
[----:B------:R0:W5:Y:S02]  /*04d0*/  @P0 LDG.E.128 R8, desc[UR6][R28.64+0x1200] ;  /* 0x001200061c080981 */ /* 0x000164000c1e1d00 */
[----:B------:R-:W-:-:S05]  /*04e0*/  IMAD.WIDE.U32 R2, R2, -0x2daee0ad, RZ ;  /* 0xd2511f5302027825 */ /* 0x000fca00078e00ff */
[----:B------:R-:W-:Y:S02]  /*04f0*/  LOP3.LUT R0, R3, UR24, R30, 0x96, !PT ;  /* 0x0000001803007c12 */ /* 0x000fe4000f8e961e */
[----:B------:R-:W-:Y:S02]  /*0500*/  SHF.R.U32.HI R3, RZ, 0x5, R36 ;  /* 0x00000005ff037819 */ /* 0x000fe40000011624 */
[----:B------:R-:W-:-:S03]  /*0510*/  LOP3.LUT R31, R35, UR23, R32, 0x96, !PT ;  /* 0x00000017231f7c12 */ /* 0x000fc6000f8e9620 */
[----:B------:R-:W-:Y:S01]  /*0520*/  IMAD R128, R128, 0x4, R3 ;  /* 0x0000000480807824 */ /* 0x000fe200078e0203 */
[----:B------:R-:W-:Y:S01]  /*0530*/  UIADD3 UR26, UR5, 0x1fd5c5a3, URZ ;  /* 0x1fd5c5a3051a7890 */ /* 0x000fe2000fffe03f */
[----:B0-----:R-:W-:Y:S01]  /*0540*/  IMAD.WIDE.U32 R28, R0, -0x326172a9, RZ ;  /* 0xcd9e8d57001c7825 */ /* 0x001fe200078e00ff */
[----:B------:R-:W-:Y:S01]  /*0550*/  UIADD3 UR25, UR4, 0x5384540f, URZ ;  /* 0x5384540f04197890 */ /* 0x000fe2000fffe03f */
[----:B------:R-:W-:Y:S02]  /*0560*/  SHF.L.U32 R0, R36, 0x4, RZ ;  /* 0x0000000424007819 */ /* 0x000fe400000006ff */
[----:B------:R-:W-:Y:S01]  /*0570*/  IMAD.WIDE.U32 R30, R31, -0x2daee0ad, RZ ;  /* 0xd2511f531f1e7825 */ /* 0x000fe200078e00ff */
[----:B------:R-:W-:Y:S02]  /*0580*/  ISETP.GE.AND P1, PT, R128, UR10, PT ;  /* 0x0000000a80007c0c */ /* 0x000fe4000bf26270 */
[----:B------:R-:W-:Y:S02]  /*0590*/  LOP3.LUT R0, R0, 0x1f0, RZ, 0xc0, !PT ;  /* 0x000001f000007812 */ /* 0x000fe400078ec0ff */
[----:B------:R-:W-:-:S02]  /*05a0*/  LOP3.LUT R131, R31, UR26, R2, 0x96, !PT ;  /* 0x0000001a1f837c12 */ /* 0x000fc4000f8e9602 */
[----:B------:R-:W-:Y:S02]  /*05b0*/  LOP3.LUT R130, R29, UR25, R34, 0x96, !PT ;  /* 0x000000191d827c12 */ /* 0x000fe4000f8e9622 */
[----:B------:R-:W-:Y:S02]  /*05c0*/  LEA R104, P2, R52, UR8, 0x4 ;  /* 0x0000000834687c11 */ /* 0x000fe4000f8420ff */
[----:B------:R-:W-:Y:S01]  /*05d0*/  IADD3 R64, P3, R0, UR8, RZ ;  /* 0x0000000800407c10 */ /* 0x000fe2000ff7e0ff */
[----:B------:R-:W-:Y:S01]  /*05e0*/  UIADD3 UR27, UR4, -0xe443238, URZ ;  /* 0xf1bbcdc8041b7890 */ /* 0x000fe2000fffe03f */
[----:B------:R-:W-:Y:S01]  /*05f0*/  IMAD.HI.U32 R29, R131, -0x326172a9, RZ ;  /* 0xcd9e8d57831d7827 */ /* 0x000fe200078e00ff */
[----:B------:R-:W-:-:S03]  /*0600*/  UIADD3 UR28, UR5, -0x24c28bd8, URZ ;  /* 0xdb3d7428051c7890 */ /* 0x000fc6000fffe03f */
        /* <DEDUP_REMOVED lines=9> */
[----:B------:R-:W5:Y:S01]  /*06a0*/  LDG.E.128 R28, desc[UR6][R104.64] ;  /* 0x00000006681c7981 */ /* 0x000f62000c1e1d00 */
[----:B------:R-:W-:-:S03]  /*06b0*/  @!P0 CS2R R122, SRZ ;  /* 0x00000000007a8805 */ /* 0x000fc6000001ff00 */
[----:B------:R-:W5:Y:S01]  /*06c0*/  LDG.E.128 R32, desc[UR6][R104.64+0x200] ;  /* 0x0002000668207981 */ /* 0x000f62000c1e1d00 */
[----:B------:R-:W-:-:S03]  /*06d0*/  IMAD.U32 R0, R121, 0x10000, RZ ;  /* 0x0001000079007824 */ /* 0x000fc600078e00ff */
        /* <DEDUP_REMOVED lines=31> */
[----:B------:R-:W-:Y:S02]  /*08d0*/  UIADD3 UR29, UR4, -0x700cb87f, URZ ;  /* 0x8ff34781041d7890 */ /* 0x000fe4000fffe03f */
[----:B------:R-:W-:Y:S01]  /*08e0*/  UIADD3 UR30, UR5, -0x695add53, URZ ;  /* 0x96a522ad051e7890 */ /* 0x000fe2000fffe03f */
[----:B------:R-:W5:Y:S01]  /*08f0*/  LDG.E.128 R88, desc[UR6][R2.64+0xa00] ;  /* 0x000a000602587981 */ /* 0x000f62000c1e1d00 */
[----:B------:R-:W-:Y:S01]  /*0900*/  ULDC UR8, c[0x0][0x294] ;  /* 0x0000a50000087ab9 */ /* 0x000fe20000000800 */
[----:B------:R-:W-:Y:S01]  /*0910*/  ULDC.U8 UR9, c[0x0][0x2a0] ;  /* 0x0000a80000097ab9 */ /* 0x000fe20000000000 */
[----:B------:R-:W-:Y:S01]  /*0920*/  ULDC UR12, c[0x0][0x2d8] ;  /* 0x0000b600000c7ab9 */ /* 0x000fe20000000800 */
[----:B------:R-:W5:Y:S01]  /*0930*/  LDG.E.128 R92, desc[UR6][R2.64+0xc00] ;  /* 0x000c0006025c7981 */ /* 0x000f62000c1e1d00 */
[----:B------:R-:W-:-:S03]  /*0940*/  ULDC.64 UR10, c[0x0][0x298] ;  /* 0x0000a600000a7ab9 */ /* 0x000fc60000000a00 */
[----:B------:R-:W5:Y:S04]  /*0950*/  LDG.E.128 R96, desc[UR6][R2.64+0xe00] ;  /* 0x000e000602607981 */ /* 0x000f68000c1e1d00 */
[----:B------:R-:W5:Y:S04]  /*0960*/  LDG.E.128 R100, desc[UR6][R2.64+0x1000] ;  /* 0x0010000602647981 */ /* 0x000f68000c1e1d00 */
[----:B------:R0:W5:Y:S02]  /*0970*/  LDG.E.128 R104, desc[UR6][R2.64+0x1200] ;  /* 0x0012000602687981 */ /* 0x000164000c1e1d00 */
[----:B0-----:R-:W-:-:S05]  /*0980*/  SHF.L.U32 R2, R120, 0x10, RZ ;  /* 0x0000001078027819 */ /* 0x001fca00000006ff */
        /* <DEDUP_REMOVED lines=16> */
[----:B------:R0:W-:Y:S01]  /*0a90*/  STL [R1+0x2c], R2 ;  /* 0x00002c0201007387 */ /* 0x0001e20000100800 */
[----:B------:R-:W-:-:S03]  /*0aa0*/  PRMT R129, R120, 0x7632, R129 ;  /* 0x0000763278817816 */ /* 0x000fc60000000081 */
[----:B------:R1:W-:Y:S01]  /*0ab0*/  STL [R1+0x24], R0 ;  /* 0x0000240001007387 */ /* 0x0003e20000100800 */
[----:B------:R-:W-:Y:S01]  /*0ac0*/  PRMT R120, R121, 0x7632, R120 ;  /* 0x0000763279787816 */ /* 0x000fe20000000078 */
[----:B0-----:R-:W-:Y:S02]  /*0ad0*/  IMAD.U32 R2, R114, 0x10000, RZ ;  /* 0x0001000072027824 */ /* 0x001fe400078e00ff */
[----:B-1----:R-:W-:-:S03]  /*0ae0*/  IMAD.U32 R0, R115, 0x10000, RZ ;  /* 0x0001000073007824 */ /* 0x002fc600078e00ff */
[----:B------:R0:W-:Y:S01]  /*0af0*/  STL [R1+0x1c], R2 ;  /* 0x00001c0201007387 */ /* 0x0001e20000100800 */
[C---:B------:R-:W-:Y:S01]  /*0b00*/  PRMT R244, R25.reuse, 0x7632, R244 ;  /* 0x0000763219f47816 */ /* 0x040fe200000000f4 */
[----:B------:R-:W-:Y:S02]  /*0b10*/  IMAD.U32 R245, R25, 0x10000, RZ ;  /* 0x0001000019f57824 */ /* 0x000fe400078e00ff */
[----:B------:R1:W-:Y:S01]  /*0b20*/  STL [R1+0x14], R0 ;  /* 0x0000140001007387 */ /* 0x0003e20000100800 */
[----:B------:R-:W-:Y:S01]  /*0b30*/  PRMT R121, R122, 0x7632, R121 ;  /* 0x000076327a797816 */ /* 0x000fe20000000079 */
[C---:B------:R-:W-:Y:S01]  /*0b40*/  IMAD.U32 R247, R24.reuse, 0x10000, RZ ;  /* 0x0001000018f77824 */ /* 0x040fe200078e00ff */
[----:B------:R-:W-:Y:S02]  /*0b50*/  PRMT R246, R24, 0x7632, R246 ;  /* 0x0000763218f67816 */ /* 0x000fe400000000f6 */
[----:B0-----:R-:W-:Y:S01]  /*0b60*/  SHF.L.U32 R2, R108, 0x10, RZ ;  /* 0x000000106c027819 */ /* 0x001fe200000006ff */
[----:B------:R-:W-:Y:S01]  /*0b70*/  IMAD.U32 R24, R120, 0x10000, RZ ;  /* 0x0001000078187824 */ /* 0x000fe200078e00ff */
[----:B------:R-:W-:Y:S01]  /*0b80*/  SHF.L.U32 R25, R129, 0x10, RZ ;  /* 0x0000001081197819 */ /* 0x000fe200000006ff */
[----:B-1----:R-:W-:Y:S01]  /*0b90*/  IMAD.U32 R0, R109, 0x10000, RZ ;  /* 0x000100006d007824 */ /* 0x002fe200078e00ff */
[----:B------:R-:W-:Y:S01]  /*0ba0*/  PRMT R122, R123, 0x7632, R122 ;  /* 0x000076327b7a7816 */ /* 0x000fe2000000007a */
[----:B------:R-:W-:Y:S01]  /*0bb0*/  STL [R1+0xc], R2 ;  /* 0x00000c0201007387 */ /* 0x000fe20000100800 */
[----:B------:R-:W-:-:S02]  /*0bc0*/  PRMT R123, R116, 0x7632, R123 ;  /* 0x00007632747b7816 */ /* 0x000fc4000000007b */
[C---:B------:R-:W-:Y:S01]  /*0bd0*/  PRMT R242, R26.reuse, 0x7632, R242 ;  /* 0x000076321af27816 */ /* 0x040fe200000000f2 */
[----:B------:R-:W-:Y:S01]  /*0be0*/  STL [R1+0x4], R0 ;  /* 0x0000040001007387 */ /* 0x000fe20000100800 */
[----:B------:R-:W-:Y:S01]  /*0bf0*/  SHF.L.U32 R243, R26, 0x10, RZ ;  /* 0x000000101af37819 */ /* 0x000fe200000006ff */
[----:B------:R-:W-:Y:S01]  /*0c00*/  IMAD.U32 R26, R121, 0x10000, RZ ;  /* 0x00010000791a7824 */ /* 0x000fe200078e00ff */
[----:B------:R-:W-:Y:S01]  /*0c10*/  PRMT R116, R117, 0x7632, R116 ;  /* 0x0000763275747816 */ /* 0x000fe20000000074 */
[----:B------:R0:W-:Y:S01]  /*0c20*/  STL [R1+0x68], R25 ;  /* 0x0000681901007387 */ /* 0x0001e20000100800 */
[----:B------:R-:W-:-:S03]  /*0c30*/  PRMT R117, R118, 0x7632, R117 ;  /* 0x0000763276757816 */ /* 0x000fc60000000075 */
[----:B------:R1:W-:Y:S01]  /*0c40*/  STL [R1+0x60], R24 ;  /* 0x0000601801007387 */ /* 0x0003e20000100800 */
[----:B------:R-:W-:Y:S02]  /*0c50*/  PRMT R118, R119, 0x7632, R118 ;  /* 0x0000763277767816 */ /* 0x000fe40000000076 */
[----:B0-----:R-:W-:Y:S01]  /*0c60*/  SHF.L.U32 R25, R122, 0x10, RZ ;  /* 0x000000107a197819 */ /* 0x001fe200000006ff */
[----:B------:R0:W-:Y:S01]  /*0c70*/  STL [R1+0x58], R26 ;  /* 0x0000581a01007387 */ /* 0x0001e20000100800 */
[----:B-1----:R-:W-:-:S03]  /*0c80*/  IMAD.U32 R24, R123, 0x10000, RZ ;  /* 0x000100007b187824 */ /* 0x002fc600078e00ff */
[----:B------:R1:W-:Y:S01]  /*0c90*/  STL [R1+0x50], R25 ;  /* 0x0000501901007387 */ /* 0x0003e20000100800 */
[----:B------:R-:W-:Y:S02]  /*0ca0*/  PRMT R119, R112, 0x7632, R119 ;  /* 0x0000763270777816 */ /* 0x000fe40000000077 */
[----:B------:R-:W-:Y:S01]  /*0cb0*/  PRMT R112, R113, 0x7632, R112 ;  /* 0x0000763271707816 */ /* 0x000fe20000000070 */
[----:B------:R2:W-:Y:S01]  /*0cc0*/  STL [R1+0x48], R24 ;  /* 0x0000481801007387 */ /* 0x0005e20000100800 */
[----:B0-----:R-:W-:Y:S01]  /*0cd0*/  IMAD.U32 R26, R116, 0x10000, RZ ;  /* 0x00010000741a7824 */ /* 0x001fe200078e00ff */
[----:B------:R-:W-:Y:S02]  /*0ce0*/  PRMT R113, R114, 0x7632, R113 ;  /* 0x0000763272717816 */ /* 0x000fe40000000071 */
[----:B-1----:R-:W-:Y:S02]  /*0cf0*/  SHF.L.U32 R25, R117, 0x10, RZ ;  /* 0x0000001075197819 */ /* 0x002fe400000006ff */
[----:B------:R0:W-:Y:S01]  /*0d00*/  STL [R1+0x40], R26 ;  /* 0x0000401a01007387 */ /* 0x0001e20000100800 */
[----:B--2---:R-:W-:-:S03]  /*0d10*/  IMAD.U32 R24, R118, 0x10000, RZ ;  /* 0x0001000076187824 */ /* 0x004fc600078e00ff */
        /* <DEDUP_REMOVED lines=16> */
[----:B------:R0:W-:Y:S01]  /*0e20*/  STL [R1], R24 ;  /* 0x0000001801007387 */ /* 0x0001e20000100800 */
[C---:B------:R-:W-:Y:S01]  /*0e30*/  PRMT R236, R21.reuse, 0x7632, R236 ;  /* 0x0000763215ec7816 */ /* 0x040fe200000000ec */
        /* <DEDUP_REMOVED lines=10> */
[----:B------:R-:W-:Y:S01]  /*0ee0*/  IMAD R12, R130, -0x2daee0ad, RZ ;  /* 0xd2511f53820c7824 */ /* 0x000fe200078e02ff */
[----:B------:R-:W-:Y:S01]  /*0ef0*/  PRMT R19, R14, 0x7632, R19 ;  /* 0x000076320e137816 */ /* 0x000fe20000000013 */
[----:B------:R-:W-:Y:S01]  /*0f00*/  IMAD.HI.U32 R13, R132, -0x2daee0ad, RZ ;  /* 0xd2511f53840d7827 */ /* 0x000fe200078e00ff */
[----:B------:R-:W-:-:S02]  /*0f10*/  SHF.L.U32 R216, R14, 0x10, RZ ;  /* 0x000000100ed87819 */ /* 0x000fc400000006ff */
[----:B------:R-:W-:Y:S01]  /*0f20*/  PRMT R21, R15, 0x7632, R21 ;  /* 0x000076320f157816 */ /* 0x000fe20000000015 */
[----:B------:R-:W-:Y:S01]  /*0f30*/  IMAD R14, R131, -0x326172a9, RZ ;  /* 0xcd9e8d57830e7824 */ /* 0x000fe200078e02ff */
[----:B------:R-:W-:Y:S01]  /*0f40*/  PRMT R234, R22, 0x7632, R234 ;  /* 0x0000763216ea7816 */ /* 0x000fe200000000ea */
[----:B------:R-:W-:Y:S01]  /*0f50*/  IMAD.HI.U32 R15, R133, -0x326172a9, RZ ;  /* 0xcd9e8d57850f7827 */ /* 0x000fe200078e00ff */
[----:B------:R-:W-:Y:S02]  /*0f60*/  PRMT R232, R23, 0x7632, R232 ;  /* 0x0000763217e87816 */ /* 0x000fe400000000e8 */
[----:B------:R-:W-:Y:S01]  /*0f70*/  PRMT R250, R110, 0x7632, R250 ;  /* 0x000076326efa7816 */ /* 0x000fe200000000fa */
[----:B------:R-:W-:Y:S01]  /*0f80*/  IMAD.U32 R2, R4, 0x10000, RZ ;  /* 0x0001000004027824 */ /* 0x000fe200078e00ff */
[----:B------:R-:W-:Y:S02]  /*0f90*/  PRMT R240, R27, 0x7632, R240 ;  /* 0x000076321bf07816 */ /* 0x000fe400000000f0 */
[----:B------:R-:W-:-:S02]  /*0fa0*/  PRMT R238, R20, 0x7632, R238 ;  /* 0x0000763214ee7816 */ /* 0x000fc400000000ee */
[----:B------:R-:W-:Y:S02]  /*0fb0*/  PRMT R228, R17, 0x7632, R228 ;  /* 0x0000763211e47816 */ /* 0x000fe400000000e4 */
[----:B------:R-:W-:Y:S02]  /*0fc0*/  PRMT R226, R18, 0x7632, R226 ;  /* 0x0000763212e27816 */ /* 0x000fe400000000e2 */
[----:B------:R-:W-:Y:S01]  /*0fd0*/  PRMT R22, R4, 0x7632, R22 ;  /* 0x0000763204167816 */ /* 0x000fe20000000016 */
[C---:B------:R-:W-:Y:S01]  /*0fe0*/  IMAD.U32 R4, R6.reuse, 0x10000, RZ ;  /* 0x0001000006047824 */ /* 0x040fe200078e00ff */
[C---:B------:R-:W-:Y:S02]  /*0ff0*/  PRMT R23, R5.reuse, 0x7632, R23 ;  /* 0x0000763205177816 */ /* 0x040fe40000000017 */
[----:B------:R-:W-:Y:S01]  /*1000*/  SHF.L.U32 R3, R5, 0x10, RZ ;  /* 0x0000001005037819 */ /* 0x000fe200000006ff */
[----:B------:R-:W-:Y:S01]  /*1010*/  IMAD.U32 R5, R7, 0x10000, RZ ;  /* 0x0001000007057824 */ /* 0x000fe200078e00ff */
[----:B------:R-:W-:-:S02]  /*1020*/  PRMT R196, R6, 0x7632, R196 ;  /* 0x0000763206c47816 */ /* 0x000fc400000000c4 */
[----:B------:R-:W-:Y:S02]  /*1030*/  PRMT R197, R7, 0x7632, R197 ;  /* 0x0000763207c57816 */ /* 0x000fe400000000c5 */
[C---:B------:R-:W-:Y:S02]  /*1040*/  PRMT R199, R9.reuse, 0x7632, R199 ;  /* 0x0000763209c77816 */ /* 0x040fe400000000c7 */
[----:B------:R-:W-:Y:S01]  /*1050*/  PRMT R200, R10, 0x7632, R200 ;  /* 0x000076320ac87816 */ /* 0x000fe200000000c8 */
[----:B------:R-:W-:Y:S01]  /*1060*/  IMAD.U32 R7, R9, 0x10000, RZ ;  /* 0x0001000009077824 */ /* 0x000fe200078e00ff */
[----:B------:R-:W-:Y:S02]  /*1070*/  PRMT R248, R111, 0x7632, R248 ;  /* 0x000076326ff87816 */ /* 0x000fe400000000f8 */
[----:B------:R-:W-:Y:S02]  /*1080*/  PRMT R230, R16, 0x7632, R230 ;  /* 0x0000763210e67816 */ /* 0x000fe400000000e6 */
[----:B------:R-:W-:-:S02]  /*1090*/  PRMT R198, R8, 0x7632, R198 ;  /* 0x0000763208c67816 */ /* 0x000fc400000000c6 */
[C---:B------:R-:W-:Y:S01]  /*10a0*/  PRMT R201, R11.reuse, 0x7632, R201 ;  /* 0x000076320bc97816 */ /* 0x040fe200000000c9 */
[----:B------:R-:W-:Y:S01]  /*10b0*/  BSSY B0, `(.L_x_28890) ;  /* 0x000229a000007945 */ /* 0x000fe20003800000 */
        /* <DEDUP_REMOVED lines=12> */
[----:B------:R-:W-:Y:S01]  /*1180*/  MOV R14, R125 ;  /* 0x0000007d000e7202 */ /* 0x000fe20000000f00 */
[----:B------:R-:W-:Y:S01]  /*1190*/  IMAD.MOV.U32 R12, RZ, RZ, R127 ;  /* 0x000000ffff0c7224 */ /* 0x000fe200078e007f */
[----:B------:R-:W-:Y:S01]  /*11a0*/  LOP3.LUT R16, R124, 0x3, RZ, 0xc0, !PT ;  /* 0x000000037c107812 */ /* 0x000fe200078ec0ff */
        /* <DEDUP_REMOVED lines=30> */
[----:B0-----:R-:W-:-:S07]  /*1390*/  IMAD.U32 R200, R200, 0x10000, RZ ;  /* 0x00010000c8c87824 */ /* 0x001fce00078e00ff */
.L_x_29634:
[----:B0-----:R-:W0:Y:S08]  /*13a0*/  LDC.64 R24, c[0x0][0x280] ;  /* 0x0000a000ff187b82 */ /* 0x001e300000000a00 */
[----:B------:R-:W1:Y:S08]  /*13b0*/  LDC.64 R210, c[0x0][0x230] ;  /* 0x00008c00ffd27b82 */ /* 0x000e700000000a00 */
[----:B------:R-:W2:Y:S01]  /*13c0*/  LDC R125, c[0x0][0x218] ;  /* 0x00008600ff7d7b82 */ /* 0x000ea20000000800 */
[----:B0-----:R-:W-:-:S07]  /*13d0*/  IMAD.WIDE R24, R15, 0x4, R24 ;  /* 0x000000040f187825 */ /* 0x001fce00078e0218 */
[----:B------:R-:W0:Y:S01]  /*13e0*/  LDC.64 R120, c[0x0][0x288] ;  /* 0x0000a200ff787b82 */ /* 0x000e220000000a00 */
[----:B------:R3:W4:Y:S01]  /*13f0*/  LDG.E R126, desc[UR6][R24.64] ;  /* 0x00000006187e7981 */ /* 0x000722000c1e1900 */
[----:B------:R-:W-:Y:S01]  /*1400*/  IMAD.MOV.U32 R219, RZ, RZ, RZ ;  /* 0x000000ffffdb7224 */ /* 0x000fe200078e00ff */
[----:B-1----:R-:W-:Y:S01]  /*1410*/  ISETP.NE.U32.AND P0, PT, R210, RZ, PT ;  /* 0x000000ffd200720c */ /* 0x002fe20003f05070 */
[----:B------:R-:W1:Y:S03]  /*1420*/  S2R R127, SR_TID.X ;  /* 0x00000000007f7919 */ /* 0x000e660000002100 */
[----:B------:R-:W-:Y:S01]  /*1430*/  ISETP.NE.AND.EX P0, PT, R211, RZ, PT, P0 ;  /* 0x000000ffd300720c */ /* 0x000fe20003f05300 */
[----:B--2---:R-:W-:-:S05]  /*1440*/  IMAD R122, R15, R125, RZ ;  /* 0x0000007d0f7a7224 */ /* 0x004fca00078e02ff */
[----:B------:R-:W-:-:S07]  /*1450*/  SHF.R.S32.HI R123, RZ, 0x1f, R122 ;  /* 0x0000001fff7b7819 */ /* 0x000fce000001147a */
[----:B---3--:R-:W2:Y:S01]  /*1460*/  @P0 LDC.64 R24, c[0x0][0x230] ;  /* 0x00008c00ff180b82 */ /* 0x008ea20000000a00 */
[----:B------:R-:W-:Y:S01]  /*1470*/  LEA.HI R123, R123, R122, RZ, 0x3 ;  /* 0x0000007a7b7b7211 */ /* 0x000fe200078f18ff */
[----:B0-----:R-:W-:-:S05]  /*1480*/  IMAD.WIDE R120, R15, 0x4, R120 ;  /* 0x000000040f787825 */ /* 0x001fca00078e0278 */
[----:B-----5:R-:W5:Y:S01]  /*1490*/  LDG.E R217, desc[UR6][R120.64] ;  /* 0x0000000678d97981 */ /* 0x020f62000c1e1900 */
[----:B-1----:R-:W-:-:S04]  /*14a0*/  LOP3.LUT R127, R127, 0x1f, RZ, 0xc0, !PT ;  /* 0x0000001f7f7f7812 */ /* 0x002fc800078ec0ff */
[----:B------:R-:W-:-:S05]  /*14b0*/  LEA.HI.SX32 R212, R123, R127, 0x1d ;  /* 0x0000007f7bd47211 */ /* 0x000fca00078feaff */
[----:B--2---:R-:W-:-:S05]  /*14c0*/  @P0 IMAD.WIDE.U32 R24, R212, 0x20, R24 ;  /* 0x00000020d4180825 */ /* 0x004fca00078e0018 */
[----:B------:R-:W2:Y:S01]  /*14d0*/  @P0 LDG.E.128 R108, desc[UR6][R24.64] ;  /* 0x00000006186c0981 */ /* 0x000ea2000c1e1d00 */
[----:B------:R-:W-:Y:S01]  /*14e0*/  BSSY B1, `(.L_x_28891) ;  /* 0x000006a000017945 */ /* 0x000fe20003800000 */
[----:B------:R-:W-:Y:S02]  /*14f0*/  SHF.R.S32.HI R218, RZ, 0x1f, R15 ;  /* 0x0000001fffda7819 */ /* 0x000fe4000001140f */
[----:B------:R2:W5:Y:S01]  /*1500*/  @P0 LDG.E.128 R116, desc[UR6][R24.64+0x10] ;  /* 0x0000100618740981 */ /* 0x000562000c1e1d00 */
[----:B----4-:R-:W-:-:S13]  /*1510*/  ISETP.GE.AND P2, PT, R126, 0x1, PT ;  /* 0x000000017e00780c */ /* 0x010fda0003f46270 */
[----:B------:R-:W0:Y:S01]  /*1520*/  @P2 LDC.64 R26, c[0x0][0x220] ;  /* 0x00008800ff1a2b82 */ /* 0x000e220000000a00 */
[----:B------:R-:W-:-:S04]  /*1530*/  @P2 VIADD R124, R126, 0xffffffff ;  /* 0xffffffff7e7c2836 */ /* 0x000fc80000000000 */
[----:B------:R-:W-:-:S05]  /*1540*/  @P2 IMAD R124, R124, R125, RZ ;  /* 0x0000007d7c7c2224 */ /* 0x000fca00078e02ff */
[----:B------:R-:W-:-:S04]  /*1550*/  @P2 SHF.R.S32.HI R125, RZ, 0x1f, R124 ;  /* 0x0000001fff7d2819 */ /* 0x000fc8000001147c */
[----:B------:R-:W-:-:S04]  /*1560*/  @P2 LEA.HI R125, R125, R124, RZ, 0x3 ;  /* 0x0000007c7d7d2211 */ /* 0x000fc800078f18ff */
[----:B------:R-:W-:-:S05]  /*1570*/  @P2 LEA.HI.SX32 R219, R125, R127, 0x1d ;  /* 0x0000007f7ddb2211 */ /* 0x000fca00078feaff */
[----:B0-----:R-:W-:-:S05]  /*1580*/  @P2 IMAD.WIDE.U32 R26, R219, 0x10, R26 ;  /* 0x00000010db1a2825 */ /* 0x001fca00078e001a */
[----:B------:R0:W5:Y:S01]  /*1590*/  @P2 LDG.E.128 R112, desc[UR6][R26.64] ;  /* 0x000000061a702981 */ /* 0x000162000c1e1d00 */
[----:B------:R-:W-:-:S13]  /*15a0*/  ISETP.GT.AND P3, PT, R126, RZ, PT ;  /* 0x000000ff7e00720c */ /* 0x000fda0003f64270 */
        /* <DEDUP_REMOVED lines=17> */
.L_x_28894:
[----:B------:R-:W-:-:S07]  /*16c0*/  IMAD.MOV.U32 R122, RZ, RZ, R18 ;  /* 0x000000ffff7a7224 */ /* 0x000fce00078e0012 */
.L_x_28895:
[----:B------:R-:W-:Y:S05]  /*16d0*/  BSYNC B2 ;  /* 0x0000000000027941 */ /* 0x000fea0003800000 */
.L_x_28893:
        /* <DEDUP_REMOVED lines=16> */
.L_x_28899:
[----:B------:R-:W-:Y:S05]  /*17e0*/  BSYNC B3 ;  /* 0x0000000000037941 */ /* 0x000fea0003800000 */
.L_x_28898:
        /* <DEDUP_REMOVED lines=9> */
[----:B------:R-:W-:Y:S01]  /*1880*/  LOP3.LUT R26, R121, UR14, R123, 0x96, !PT ;  /* 0x0000000e791a7c12 */ /* 0x000fe2000f8e967b */
[----:B------:R-:W-:-:S03]  /*1890*/  HFMA2.MMA R123, -RZ, RZ, 0, 0 ;  /* 0x00000000ff7b7435 */ /* 0x000fc600000001ff */
        /* <DEDUP_REMOVED lines=33> */
.L_x_28897:
[----:B------:R-:W-:Y:S05]  /*1ab0*/  BSYNC B2 ;  /* 0x0000000000027941 */ /* 0x000fea0003800000 */
.L_x_28896:
[----:B------:R-:W-:Y:S01]  /*1ac0*/  I2FP.F32.U32 R16, R122 ;  /* 0x0000007a00107245 */ /* 0x000fe20000201000 */
[----:B------:R-:W-:Y:S02]  /*1ad0*/  IMAD.MOV.U32 R25, RZ, RZ, 0x2f800000 ;  /* 0x2f800000ff197424 */ /* 0x000fe400078e00ff */
[----:B-----5:R-:W-:Y:S02]  /*1ae0*/  IMAD.U32 R24, R112, 0x10000, RZ ;  /* 0x0001000070187824 */ /* 0x020fe400078e00ff */
[----:B------:R-:W-:Y:S01]  /*1af0*/  FFMA.FTZ R16, R16, R25, 1.1641532182693481445e-10 ;  /* 0x2f00000010107423 */ /* 0x000fe20000010019 */
[----:B------:R-:W-:Y:S01]  /*1b00*/  SHF.L.U32 R25, R28, 0x10, RZ ;  /* 0x000000101c197819 */ /* 0x000fe200000006ff */
[----:B------:R-:W-:-:S03]  /*1b10*/  FMUL.FTZ R24, R24, UR11 ;  /* 0x0000000b18187c20 */ /* 0x000fc60008410000 */
[----:B------:R-:W-:Y:S01]  /*1b20*/  FSETP.GTU.FTZ.AND P1, PT, R16, UR8, PT ;  /* 0x0000000810007c0b */ /* 0x000fe2000bf3c000 */
[----:B------:R-:W-:-:S03]  /*1b30*/  FMUL.FTZ R24, R24, UR10 ;  /* 0x0000000a18187c20 */ /* 0x000fc60008410000 */
[----:B------:R-:W-:Y:S02]  /*1b40*/  SEL R202, RZ, 0x1, P1 ;  /* 0x00000001ffca7807 */ /* 0x000fe40000800000 */
[----:B------:R-:W-:-:S05]  /*1b50*/  FSEL R24, R24, RZ, !P1 ;  /* 0x000000ff18187208 */ /* 0x000fca0004800000 */
[----:B------:R-:W-:-:S04]  /*1b60*/  FMUL.FTZ R24, R24, R25 ;  /* 0x0000001918187220 */ /* 0x000fc80000410000 */
[----:B------:R-:W-:-:S07]  /*1b70*/  @P0 FADD.FTZ R24, R108, R24 ;  /* 0x000000186c180221 */ /* 0x000fce0000010000 */
.L_x_28892:
[----:B------:R-:W-:Y:S05]  /*1b80*/  BSYNC B1 ;  /* 0x0000000000017941 */ /* 0x000fea0003800000 */
.L_x_28891:
        /* <DEDUP_REMOVED lines=18> */
.L_x_28903:
[----:B------:R-:W-:-:S07]  /*1cb0*/  MOV R16, R18 ;  /* 0x0000001200107202 */ /* 0x000fce0000000f00 */
.L_x_28904:
[----:B------:R-:W-:Y:S05]  /*1cc0*/  BSYNC B2 ;  /* 0x0000000000027941 */ /* 0x000fea0003800000 */
.L_x_28902:
        /* <DEDUP_REMOVED lines=16> */
.L_x_28908:
[----:B------:R-:W-:Y:S05]  /*1dd0*/  BSYNC B3 ;  /* 0x0000000000037941 */ /* 0x000fea0003800000 */
.L_x_28907:
        /* <DEDUP_REMOVED lines=44> */
.L_x_28906:
[----:B------:R-:W-:Y:S05]  /*20a0*/  BSYNC B2 ;  /* 0x0000000000027941 */ /* 0x000fea0003800000 */
.L_x_28905:
        /* <DEDUP_REMOVED lines=9> */
[----:B------:R-:W-:-:S03]  /*2140*/  FMUL.FTZ R25, R25, UR10 ;  /* 0x0000000a19197c20 */ /* 0x000fc60008410000 */
[----:B------:R-:W-:Y:S02]  /*2150*/  SEL R203, RZ, 0x1, P1 ;  /* 0x00000001ffcb7807 */ /* 0x000fe40000800000 */
[----:B------:R-:W-:-:S05]  /*2160*/  FSEL R25, R25, RZ, !P1 ;  /* 0x000000ff19197208 */ /* 0x000fca0004800000 */
[----:B------:R-:W-:-:S04]  /*2170*/  FMUL.FTZ R25, R25, R26 ;  /* 0x0000001a19197220 */ /* 0x000fc80000410000 */
[----:B------:R-:W-:-:S07]  /*2180*/  @P0 FADD.FTZ R25, R109, R25 ;  /* 0x000000196d190221 */ /* 0x000fce0000010000 */
.L_x_28901:
[----:B------:R-:W-:Y:S05]  /*2190*/  BSYNC B1 ;  /* 0x0000000000017941 */ /* 0x000fea0003800000 */
.L_x_28900:
        /* <DEDUP_REMOVED lines=18> */
.L_x_28912:
[----:B------:R-:W-:-:S07]  /*22c0*/  IMAD.MOV.U32 R16, RZ, RZ, R18 ;  /* 0x000000ffff107224 */ /* 0x000fce00078e0012 */
.L_x_28913:
[----:B------:R-:W-:Y:S05]  /*22d0*/  BSYNC B2 ;  /* 0x0000000000027941 */ /* 0x000fea0003800000 */
.L_x_28911:
        /* <DEDUP_REMOVED lines=16> */
.L_x_28917:
[----:B------:R-:W-:Y:S05]  /*23e0*/  BSYNC B3 ;  /* 0x0000000000037941 */ /* 0x000fea0003800000 */
.L_x_28916:
        /* <DEDUP_REMOVED lines=44> */
.L_x_28915:
[----:B------:R-:W-:Y:S05]  /*26b0*/  BSYNC B2 ;  /* 0x0000000000027941 */ /* 0x000fea0003800000 */
.L_x_28914:
[----:B------:R-:W-:Y:S01]  /*26c0*/  HFMA2.MMA R27, -RZ, RZ, 0.1171875, 0 ;  /* 0x2f800000ff1b7435 */ /* 0x000fe200000001ff */
[----:B------:R-:W-:Y:S01]  /*26d0*/  I2FP.F32.U32 R16, R16 ;  /* 0x0000001000107245 */ /* 0x000fe20000201000 */
[----:B-----5:R-:W-:-:S04]  /*26e0*/  IMAD.U32 R26, R113, 0x10000, RZ ;  /* 0x00010000711a7824 */ /* 0x020fc800078e00ff */
        /* <DEDUP_REMOVED lines=9> */
.L_x_28910:
[----:B------:R-:W-:Y:S05]  /*2780*/  BSYNC B1 ;  /* 0x0000000000017941 */ /* 0x000fea0003800000 */
.L_x_28909:
        /* <DEDUP_REMOVED lines=18> */
.L_x_28921:
[----:B------:R-:W-:-:S07]  /*28b0*/  IMAD.MOV.U32 R16, RZ, RZ, R18 ;  /* 0x000000ffff107224 */ /* 0x000fce00078e0012 */
.L_x_28922:
[----:B------:R-:W-:Y:S05]  /*28c0*/  BSYNC B2 ;  /* 0x0000000000027941 */ /* 0x000fea0003800000 */
.L_x_28920:
        /* <DEDUP_REMOVED lines=16> */
.L_x_28926:
[----:B------:R-:W-:Y:S05]  /*29d0*/  BSYNC B3 ;  /* 0x0000000000037941 */ /* 0x000fea0003800000 */
.L_x_28925:
        /* <DEDUP_REMOVED lines=44> */
.L_x_28924:
[----:B------:R-:W-:Y:S05]  /*2ca0*/  BSYNC B2 ;  /* 0x0000000000027941 */ /* 0x000fea0003800000 */
.L_x_28923:
        /* <DEDUP_REMOVED lines=14> */
.L_x_28919:
[----:B------:R-:W-:Y:S05]  /*2d90*/  BSYNC B1 ;  /* 0x0000000000017941 */ /* 0x000fea0003800000 */
.L_x_28918:
        /* <DEDUP_REMOVED lines=18> */
.L_x_28930:
[----:B------:R-:W-:-:S07]  /*2ec0*/  MOV R16, R18 ;  /* 0x0000001200107202 */ /* 0x000fce0000000f00 */
.L_x_28931:
[----:B------:R-:W-:Y:S05]  /*2ed0*/  BSYNC B2 ;  /* 0x0000000000027941 */ /* 0x000fea0003800000 */
.L_x_28929:
        /* <DEDUP_REMOVED lines=16> */
.L_x_28935:
[----:B------:R-:W-:Y:S05]  /*2fe0*/  BSYNC B3 ;  /* 0x0000000000037941 */ /* 0x000fea0003800000 */
.L_x_28934:
        /* <DEDUP_REMOVED lines=44> */
.L_x_28933:
[----:B------:R-:W-:Y:S05]  /*32b0*/  BSYNC B2 ;  /* 0x0000000000027941 */ /* 0x000fea0003800000 */
.L_x_28932:
[----:B------:R-:W-:Y:S01]  /*32c0*/  I2FP.F32.U32 R16, R16 ;  /* 0x0000001000107245 */ /* 0x000fe20000201000 */
[----:B------:R-:W-:Y:S01]  /*32d0*/  IMAD.MOV.U32 R123, RZ, RZ, 0x2f800000 ;  /* 0x2f800000ff7b7424 */ /* 0x000fe200078e00ff */
[----:B------:R-:W-:Y:S01]  /*32e0*/  SHF.L.U32 R121, R114, 0x10, RZ ;  /* 0x0000001072797819 */ /* 0x000fe200000006ff */
[----:B------:R-:W-:Y:S02]  /*32f0*/  IMAD.U32 R192, R30, 0x10000, RZ ;  /* 0x000100001ec07824 */ /* 0x000fe400078e00ff */
[----:B------:R-:W-:Y:S02]  /*3300*/  FFMA.FTZ R16, R16, R123, 1.1641532182693481445e-10 ;  /* 0x2f00000010107423 */ /* 0x000fe4000001007b */
[----:B------:R-:W-:-:S03]  /*3310*/  FMUL.FTZ R121, R121, UR11 ;  /* 0x0000000b79797c20 */ /* 0x000fc60008410000 */
[----:B------:R-:W-:Y:S01]  /*3320*/  FSETP.GTU.FTZ.AND P1, PT, R16, UR8, PT ;  /* 0x0000000810007c0b */ /* 0x000fe2000bf3c000 */
[----:B------:R-:W-:-:S03]  /*3330*/  FMUL.FTZ R121, R121, UR10 ;  /* 0x0000000a79797c20 */ /* 0x000fc60008410000 */
[----:B------:R-:W-:Y:S02]  /*3340*/  SEL R206, RZ, 0x1, P1 ;  /* 0x00000001ffce7807 */ /* 0x000fe40000800000 */
[----:B------:R-:W-:-:S05]  /*3350*/  FSEL R121, R121, RZ, !P1 ;  /* 0x000000ff79797208 */ /* 0x000fca0004800000 */
[----:B------:R-:W-:-:S04]  /*3360*/  FMUL.FTZ R192, R121, R192 ;  /* 0x000000c079c07220 */ /* 0x000fc80000410000 */
[----:B------:R-:W-:-:S07]  /*3370*/  @P0 FADD.FTZ R192, R116, R192 ;  /* 0x000000c074c00221 */ /* 0x000fce0000010000 */
.L_x_28928:
[----:B------:R-:W-:Y:S05]  /*3380*/  BSYNC B1 ;  /* 0x0000000000017941 */ /* 0x000fea0003800000 */
.L_x_28927:
        /* <DEDUP_REMOVED lines=18> */
.L_x_28939:
[----:B------:R-:W-:-:S07]  /*34b0*/  IMAD.MOV.U32 R16, RZ, RZ, R18 ;  /* 0x000000ffff107224 */ /* 0x000fce00078e0012 */
.L_x_28940:
[----:B------:R-:W-:Y:S05]  /*34c0*/  BSYNC B2 ;  /* 0x0000000000027941 */ /* 0x000fea0003800000 */
.L_x_28938:
        /* <DEDUP_REMOVED lines=16> */
.L_x_28944:
[----:B------:R-:W-:Y:S05]  /*35d0*/  BSYNC B3 ;  /* 0x0000000000037941 */ /* 0x000fea0003800000 */
.L_x_28943:
        /* <DEDUP_REMOVED lines=44> */
.L_x_28942:
[----:B------:R-:W-:Y:S05]  /*38a0*/  BSYNC B2 ;  /* 0x0000000000027941 */ /* 0x000fea0003800000 */
.L_x_28941:
[----:B------:R-:W-:Y:S01]  /*38b0*/  HFMA2.MMA R123, -RZ, RZ, 0.1171875, 0 ;  /* 0x2f800000ff7b7435 */ /* 0x000fe200000001ff */
[----:B------:R-:W-:Y:S02]  /*38c0*/  PRMT R120, R114, 0x7632, R120 ;  /* 0x0000763272787816 */ /* 0x000fe40000000078 */
[----:B------:R-:W-:Y:S02]  /*38d0*/  I2FP.F32.U32 R16, R16 ;  /* 0x0000001000107245 */ /* 0x000fe40000201000 */
[----:B------:R-:W-:Y:S01]  /*38e0*/  PRMT R122, R30, 0x7632, R122 ;  /* 0x000076321e7a7816 */ /* 0x000fe2000000007a */
[----:B------:R-:W-:-:S04]  /*38f0*/  IMAD.U32 R120, R120, 0x10000, RZ ;  /* 0x0001000078787824 */ /* 0x000fc800078e00ff */
[----:B------:R-:W-:Y:S01]  /*3900*/  FFMA.FTZ R16, R16, R123, 1.1641532182693481445e-10 ;  /* 0x2f00000010107423 */ /* 0x000fe2000001007b */
[----:B------:R-:W-:Y:S01]  /*3910*/  FMUL.FTZ R120, R120, UR11 ;  /* 0x0000000b78787c20 */ /* 0x000fe20008410000 */
[----:B------:R-:W-:-:S03]  /*3920*/  IMAD.U32 R193, R122, 0x10000, RZ ;  /* 0x000100007ac17824 */ /* 0x000fc600078e00ff */
[----:B------:R-:W-:Y:S01]  /*3930*/  FMUL.FTZ R120, R120, UR10 ;  /* 0x0000000a78787c20 */ /* 0x000fe20008410000 */
[----:B------:R-:W-:-:S04]  /*3940*/  FSETP.GTU.FTZ.AND P1, PT, R16, UR8, PT ;  /* 0x0000000810007c0b */ /* 0x000fc8000bf3c000 */
[----:B------:R-:W-:Y:S02]  /*3950*/  FSEL R120, R120, RZ, !P1 ;  /* 0x000000ff78787208 */ /* 0x000fe40004800000 */
[----:B------:R-:W-:-:S03]  /*3960*/  SEL R207, RZ, 0x1, P1 ;  /* 0x00000001ffcf7807 */ /* 0x000fc60000800000 */
[----:B------:R-:W-:-:S04]  /*3970*/  FMUL.FTZ R193, R120, R193 ;  /* 0x000000c178c17220 */ /* 0x000fc80000410000 */
[----:B------:R-:W-:-:S07]  /*3980*/  @P0 FADD.FTZ R193, R117, R193 ;  /* 0x000000c175c10221 */ /* 0x000fce0000010000 */
.L_x_28937:
[----:B------:R-:W-:Y:S05]  /*3990*/  BSYNC B1 ;  /* 0x0000000000017941 */ /* 0x000fea0003800000 */
.L_x_28936:
        /* <DEDUP_REMOVED lines=18> */
.L_x_28948:
[----:B------:R-:W-:-:S07]  /*3ac0*/  IMAD.MOV.U32 R16, RZ, RZ, R18 ;  /* 0x000000ffff107224 */ /* 0x000fce00078e0012 */
.L_x_28949:
[----:B------:R-:W-:Y:S05]  /*3ad0*/  BSYNC B2 ;  /* 0x0000000000027941 */ /* 0x000fea0003800000 */
.L_x_28947:
        /* <DEDUP_REMOVED lines=16> */
.L_x_28953:
[----:B------:R-:W-:Y:S05]  /*3be0*/  BSYNC B3 ;  /* 0x0000000000037941 */ /* 0x000fea0003800000 */
.L_x_28952:
        /* <DEDUP_REMOVED lines=44> */
.L_x_28951:
[----:B------:R-:W-:Y:S05]  /*3eb0*/  BSYNC B2 ;  /* 0x0000000000027941 */ /* 0x000fea0003800000 */
.L_x_28950:
        /* <DEDUP_REMOVED lines=12> */
.L_x_28946:
[----:B------:R-:W-:Y:S05]  /*3f80*/  BSYNC B1 ;  /* 0x0000000000017941 */ /* 0x000fea0003800000 */
.L_x_28945:
        /* <DEDUP_REMOVED lines=18> */
.L_x_28957:
[----:B------:R-:W-:-:S07]  /*40b0*/  MOV R16, R18 ;  /* 0x0000001200107202 */ /* 0x000fce0000000f00 */
.L_x_28958:
[----:B------:R-:W-:Y:S05]  /*40c0*/  BSYNC B2 ;  /* 0x0000000000027941 */ /* 0x000fea0003800000 */
.L_x_28956:
        /* <DEDUP_REMOVED lines=16> */
.L_x_28962:
[----:B------:R-:W-:Y:S05]  /*41d0*/  BSYNC B3 ;  /* 0x0000000000037941 */ /* 0x000fea0003800000 */
.L_x_28961:
        /* <DEDUP_REMOVED lines=44> */
.L_x_28960:
[----:B------:R-:W-:Y:S05]  /*44a0*/  BSYNC B2 ;  /* 0x0000000000027941 */ /* 0x000fea0003800000 */
.L_x_28959:
[----:B------:R-:W-:Y:S01]  /*44b0*/  PRMT R120, R115, 0x7632, R120 ;  /* 0x0000763273787816 */ /* 0x000fe20000000078 */
        /* <DEDUP_REMOVED lines=13> */
.L_x_28955:
[----:B------:R-:W-:Y:S05]  /*4590*/  BSYNC B1 ;  /* 0x0000000000017941 */ /* 0x000fea0003800000 */
.L_x_28954:
[----:B------:R-:W0:Y:S01]  /*45a0*/  LDC.64 R214, c[0x0][0x238] ;  /* 0x00008e00ffd67b82 */ /* 0x000e220000000a00 */
[----:B------:R-:W-:Y:S01]  /*45b0*/  VIADD R16, R212, 0x20 ;  /* 0x00000020d4107836 */ /* 0x000fe20000000000 */
[----:B------:R-:W-:Y:S01]  /*45c0*/  BSSY B1, `(.L_x_28963) ;  /* 0x000001d000017945 */ /* 0x000fe20003800000 */
[----:B------:R-:W-:-:S05]  /*45d0*/  IADD3 R130, R219, 0x20, RZ ;  /* 0x00000020db827810 */ /* 0x000fca0007ffe0ff */
[----:B------:R-:W1:Y:S08]  /*45e0*/  @P0 LDC.64 R122, c[0x0][0x230] ;  /* 0x00008c00ff7a0b82 */ /* 0x000e700000000a00 */
[----:B------:R-:W2:Y:S01]  /*45f0*/  @P2 LDC.64 R120, c[0x0][0x220] ;  /* 0x00008800ff782b82 */ /* 0x000ea20000000a00 */
[----:B0-----:R-:W-:-:S05]  /*4600*/  IMAD.WIDE.U32 R124, R212, 0x20, R214 ;  /* 0x00000020d47c7825 */ /* 0x001fca00078e00d6 */
[----:B------:R0:W-:Y:S01]  /*4610*/  STG.E.128 desc[UR6][R124.64], R24 ;  /* 0x000000187c007986 */ /* 0x0001e2000c101d06 */
[----:B-1----:R-:W-:-:S03]  /*4620*/  @P0 IMAD.WIDE.U32 R122, R16, 0x20, R122 ;  /* 0x00000020107a0825 */ /* 0x002fc600078e007a */
[----:B------:R0:W-:Y:S01]  /*4630*/  STG.E.128 desc[UR6][R124.64+0x10], R192 ;  /* 0x000010c07c007986 */ /* 0x0001e2000c101d06 */
[----:B------:R-:W-:Y:S05]  /*4640*/  @!P2 BRA `(.L_x_28964) ;  /* 0x000000000050a947 */ /* 0x000fea0003800000 */
        /* <DEDUP_REMOVED lines=20> */
.L_x_28964:
[----:B------:R-:W-:Y:S05]  /*4790*/  BSYNC B1 ;  /* 0x0000000000017941 */ /* 0x000fea0003800000 */
.L_x_28963:
[----:B--2---:R-:W-:Y:S01]  /*47a0*/  @P2 IMAD.WIDE.U32 R120, R130, 0x10, R120 ;  /* 0x0000001082782825 */ /* 0x004fe200078e0078 */
[----:B------:R-:W2:Y:S04]  /*47b0*/  @P0 LDG.E.128 R108, desc[UR6][R122.64] ;  /* 0x000000067a6c0981 */ /* 0x000ea8000c1e1d00 */
[----:B------:R3:W5:Y:S04]  /*47c0*/  @P2 LDG.E.128 R112, desc[UR6][R120.64] ;  /* 0x0000000678702981 */ /* 0x000768000c1e1d00 */
[----:B------:R3:W5:Y:S01]  /*47d0*/  @P0 LDG.E.128 R116, desc[UR6][R122.64+0x10] ;  /* 0x000010067a740981 */ /* 0x000762000c1e1d00 */
[----:B------:R-:W-:Y:S01]  /*47e0*/  @!P3 ISETP.NE.U32.AND P1, PT, R210, RZ, PT ;  /* 0x000000ffd200b20c */ /* 0x000fe20003f25070 */
[----:B------:R-:W-:Y:S01]  /*47f0*/  BSSY B1, `(.L_x_28965) ;  /* 0x000005d000017945 */ /* 0x000fe20003800000 */
[----:B01----:R-:W-:-:S02]  /*4800*/  @!P3 IMAD.MOV.U32 R124, RZ, RZ, R131 ;  /* 0x000000ffff7cb224 */ /* 0x003fc400078e0083 */
[----:B------:R-:W-:-:S04]  /*4810*/  @!P3 ISETP.NE.AND.EX P1, PT, R211, RZ, PT, P1 ;  /* 0x000000ffd300b20c */ /* 0x000fc80003f25310 */
[----:B--2---:R-:W-:Y:S01]  /*4820*/  @!P3 FSEL R184, R108, RZ, P1 ;  /* 0x000000ff6cb8b208 */ /* 0x004fe20000800000 */
[----:B---3--:R-:W-:Y:S08]  /*4830*/  @!P3 BRA `(.L_x_28966) ;  /* 0x000000040060b947 */ /* 0x008ff00003800000 */
        /* <DEDUP_REMOVED lines=12> */
.L_x_28968:
[----:B------:R-:W-:-:S07]  /*4900*/  IMAD.MOV.U32 R126, RZ, RZ, R18 ;  /* 0x000000ffff7e7224 */ /* 0x000fce00078e0012 */
.L_x_28969:
[----:B------:R-:W-:Y:S05]  /*4910*/  BSYNC B2 ;  /* 0x0000000000027941 */ /* 0x000fea0003800000 */
.L_x_28967:
        /* <DEDUP_REMOVED lines=16> */
.L_x_28973:
[----:B------:R-:W-:Y:S05]  /*4a20*/  BSYNC B3 ;  /* 0x0000000000037941 */ /* 0x000fea0003800000 */
.L_x_28972:
        /* <DEDUP_REMOVED lines=44> */
.L_x_28971:
[----:B------:R-:W-:Y:S05]  /*4cf0*/  BSYNC B2 ;  /* 0x0000000000027941 */ /* 0x000fea0003800000 */
.L_x_28970:
        /* <DEDUP_REMOVED lines=12> */
.L_x_28966:
[----:B------:R-:W-:Y:S05]  /*4dc0*/  BSYNC B1 ;  /* 0x0000000000017941 */ /* 0x000fea0003800000 */
.L_x_28965:
        /* <DEDUP_REMOVED lines=18> */
.L_x_28977:
[----:B------:R-:W-:-:S07]  /*4ef0*/  IMAD.MOV.U32 R126, RZ, RZ, R18 ;  /* 0x000000ffff7e7224 */ /* 0x000fce00078e0012 */
.L_x_28978:
[----:B------:R-:W-:Y:S05]  /*4f00*/  BSYNC B2 ;  /* 0x0000000000027941 */ /* 0x000fea0003800000 */
.L_x_28976:
        /* <DEDUP_REMOVED lines=16> */
.L_x_28982:
[----:B------:R-:W-:Y:S05]  /*5010*/  BSYNC B3 ;  /* 0x0000000000037941 */ /* 0x000fea0003800000 */
.L_x_28981:
        /* <DEDUP_REMOVED lines=44> */
.L_x_28980:
[----:B------:R-:W-:Y:S05]  /*52e0*/  BSYNC B2 ;  /* 0x0000000000027941 */ /* 0x000fea0003800000 */
.L_x_28979:
        /* <DEDUP_REMOVED lines=14> */
.L_x_28975:
[----:B------:R-:W-:Y:S05]  /*53d0*/  BSYNC B1 ;  /* 0x0000000000017941 */ /* 0x000fea0003800000 */
.L_x_28974:
        /* <DEDUP_REMOVED lines=18> */
.L_x_28986:
[----:B------:R-:W-:-:S07]  /*5500*/  MOV R126, R18 ;  /* 0x00000012007e7202 */ /* 0x000fce0000000f00 */
.L_x_28987:
[----:B------:R-:W-:Y:S05]  /*5510*/  BSYNC B2 ;  /* 0x0000000000027941 */ /* 0x000fea0003800000 */
.L_x_28985:
        /* <DEDUP_REMOVED lines=16> */
.L_x_28991:
[----:B------:R-:W-:Y:S05]  /*5620*/  BSYNC B3 ;  /* 0x0000000000037941 */ /* 0x000fea0003800000 */
.L_x_28990:
        /* <DEDUP_REMOVED lines=44> */
.L_x_28989:
[----:B------:R-:W-:Y:S05]  /*58f0*/  BSYNC B2 ;  /* 0x0000000000027941 */ /* 0x000fea0003800000 */
.L_x_28988:
        /* <DEDUP_REMOVED lines=9> */
[----:B------:R-:W-:-:S05]  /*5990*/  FSEL R186, R122, RZ, !P1 ;  /* 0x000000ff7aba7208 */ /* 0x000fca0004800000 */
[----:B------:R-:W-:-:S04]  /*59a0*/  FMUL.FTZ R186, R186, R123 ;  /* 0x0000007bbaba7220 */ /* 0x000fc80000410000 */
[----:B------:R-:W-:-:S07]  /*59b0*/  @P0 FADD.FTZ R186, R110, R186 ;  /* 0x000000ba6eba0221 */ /* 0x000fce0000010000 */
.L_x_28984:
[----:B------:R-:W-:Y:S05]  /*59c0*/  BSYNC B1 ;  /* 0x0000000000017941 */ /* 0x000fea0003800000 */
.L_x_28983:
        /* <DEDUP_REMOVED lines=18> */
.L_x_28995:
[----:B------:R-:W-:-:S07]  /*5af0*/  IMAD.MOV.U32 R126, RZ, RZ, R18 ;  /* 0x000000ffff7e7224 */ /* 0x000fce00078e0012 */
.L_x_28996:
[----:B------:R-:W-:Y:S05]  /*5b00*/  BSYNC B2 ;  /* 0x0000000000027941 */ /* 0x000fea0003800000 */
.L_x_28994:
        /* <DEDUP_REMOVED lines=16> */
.L_x_29000:
[----:B------:R-:W-:Y:S05]  /*5c10*/  BSYNC B3 ;  /* 0x0000000000037941 */ /* 0x000fea0003800000 */
.L_x_28999:
        /* <DEDUP_REMOVED lines=44> */
.L_x_28998:
[----:B------:R-:W-:Y:S05]  /*5ee0*/  BSYNC B2 ;  /* 0x0000000000027941 */ /* 0x000fea0003800000 */
.L_x_28997:
[----:B------:R-:W-:Y:S01]  /*5ef0*/  HFMA2.MMA R124, -RZ, RZ, 0.1171875, 0 ;  /* 0x2f800000ff7c7435 */ /* 0x000fe200000001ff */
[----:B-----5:R-:W-:Y:S02]  /*5f00*/  PRMT R122, R113, 0x7632, R122 ;  /* 0x00007632717a7816 */ /* 0x020fe4000000007a */
        /* <DEDUP_REMOVED lines=12> */
.L_x_28993:
[----:B------:R-:W-:Y:S05]  /*5fd0*/  BSYNC B1 ;  /* 0x0000000000017941 */ /* 0x000fea0003800000 */
.L_x_28992:
        /* <DEDUP_REMOVED lines=18> */
.L_x_29004:
[----:B------:R-:W-:-:S07]  /*6100*/  IMAD.MOV.U32 R126, RZ, RZ, R18 ;  /* 0x000000ffff7e7224 */ /* 0x000fce00078e0012 */
.L_x_29005:
[----:B------:R-:W-:Y:S05]  /*6110*/  BSYNC B2 ;  /* 0x0000000000027941 */ /* 0x000fea0003800000 */
.L_x_29003:
        /* <DEDUP_REMOVED lines=16> */
.L_x_29009:
[----:B------:R-:W-:Y:S05]  /*6220*/  BSYNC B3 ;  /* 0x0000000000037941 */ /* 0x000fea0003800000 */
.L_x_29008:
        /* <DEDUP_REMOVED lines=44> */
.L_x_29007:
[----:B------:R-:W-:Y:S05]  /*64f0*/  BSYNC B2 ;  /* 0x0000000000027941 */ /* 0x000fea0003800000 */
.L_x_29006:
[----:B------:R-:W-:Y:S01]  /*6500*/  I2FP.F32.U32 R120, R126 ;  /* 0x0000007e00787245 */ /* 0x000fe20000201000 */
[----:B------:R-:W-:Y:S02]  /*6510*/  IMAD.MOV.U32 R123, RZ, RZ, 0x2f800000 ;  /* 0x2f800000ff7b7424 */ /* 0x000fe400078e00ff */
        /* <DEDUP_REMOVED lines=10> */
.L_x_29002:
[----:B------:R-:W-:Y:S05]  /*65c0*/  BSYNC B1 ;  /* 0x0000000000017941 */ /* 0x000fea0003800000 */
.L_x_29001:
        /* <DEDUP_REMOVED lines=18> */
.L_x_29013:
[----:B------:R-:W-:-:S07]  /*66f0*/  MOV R126, R18 ;  /* 0x00000012007e7202 */ /* 0x000fce0000000f00 */
.L_x_29014:
[----:B------:R-:W-:Y:S05]  /*6700*/  BSYNC B2 ;  /* 0x0000000000027941 */ /* 0x000fea0003800000 */
.L_x_29012:
        /* <DEDUP_REMOVED lines=16> */
.L_x_29018:
[----:B------:R-:W-:Y:S05]  /*6810*/  BSYNC B3 ;  /* 0x0000000000037941 */ /* 0x000fea0003800000 */
.L_x_29017:
        /* <DEDUP_REMOVED lines=44> */
.L_x_29016:
[----:B------:R-:W-:Y:S05]  /*6ae0*/  BSYNC B2 ;  /* 0x0000000000027941 */ /* 0x000fea0003800000 */
.L_x_29015:
[----:B------:R-:W-:Y:S01]  /*6af0*/  PRMT R122, R114, 0x7632, R122 ;  /* 0x00007632727a7816 */ /* 0x000fe2000000007a */
        /* <DEDUP_REMOVED lines=13> */
.L_x_29011:
[----:B------:R-:W-:Y:S05]  /*6bd0*/  BSYNC B1 ;  /* 0x0000000000017941 */ /* 0x000fea0003800000 */
.L_x_29010:
        /* <DEDUP_REMOVED lines=18> */
.L_x_29022:
[----:B------:R-:W-:-:S07]  /*6d00*/  IMAD.MOV.U32 R126, RZ, RZ, R18 ;  /* 0x000000ffff7e7224 */ /* 0x000fce00078e0012 */
.L_x_29023:
[----:B------:R-:W-:Y:S05]  /*6d10*/  BSYNC B2 ;  /* 0x0000000000027941 */ /* 0x000fea0003800000 */
.L_x_29021:
        /* <DEDUP_REMOVED lines=16> */
.L_x_29027:
[----:B------:R-:W-:Y:S05]  /*6e20*/  BSYNC B3 ;  /* 0x0000000000037941 */ /* 0x000fea0003800000 */
.L_x_29026:
        /* <DEDUP_REMOVED lines=44> */
.L_x_29025:
[----:B------:R-:W-:Y:S05]  /*70f0*/  BSYNC B2 ;  /* 0x0000000000027941 */ /* 0x000fea0003800000 */
.L_x_29024:
[----:B------:R-:W-:Y:S01]  /*7100*/  HFMA2.MMA R123, -RZ, RZ, 0.1171875, 0 ;  /* 0x2f800000ff7b7435 */ /* 0x000fe200000001ff */
[----:B------:R-:W-:Y:S01]  /*7110*/  I2FP.F32.U32 R120, R126 ;  /* 0x0000007e00787245 */ /* 0x000fe20000201000 */
[----:B------:R-:W-:-:S04]  /*7120*/  IMAD.U32 R122, R115, 0x10000, RZ ;  /* 0x00010000737a7824 */ /* 0x000fc800078e00ff */
        /* <DEDUP_REMOVED lines=9> */
.L_x_29020:
[----:B------:R-:W-:Y:S05]  /*71c0*/  BSYNC B1 ;  /* 0x0000000000017941 */ /* 0x000fea0003800000 */
.L_x_29019:
        /* <DEDUP_REMOVED lines=18> */
.L_x_29031:
[----:B------:R-:W-:-:S07]  /*72f0*/  IMAD.MOV.U32 R126, RZ, RZ, R18 ;  /* 0x000000ffff7e7224 */ /* 0x000fce00078e0012 */
.L_x_29032:
[----:B------:R-:W-:Y:S05]  /*7300*/  BSYNC B2 ;  /* 0x0000000000027941 */ /* 0x000fea0003800000 */
.L_x_29030:
        /* <DEDUP_REMOVED lines=16> */
.L_x_29036:
[----:B------:R-:W-:Y:S05]  /*7410*/  BSYNC B3 ;  /* 0x0000000000037941 */ /* 0x000fea0003800000 */
.L_x_29035:
        /* <DEDUP_REMOVED lines=44> */
.L_x_29034:
[----:B------:R-:W-:Y:S05]  /*76e0*/  BSYNC B2 ;  /* 0x0000000000027941 */ /* 0x000fea0003800000 */
.L_x_29033:
[----:B------:R-:W-:Y:S01]  /*76f0*/  PRMT R121, R115, 0x7632, R121 ;  /* 0x0000763273797816 */ /* 0x000fe20000000079 */
        /* <DEDUP_REMOVED lines=13> */
.L_x_29029:
[----:B------:R-:W-:Y:S05]  /*77d0*/  BSYNC B1 ;  /* 0x0000000000017941 */ /* 0x000fea0003800000 */
.L_x_29028:
[----:B------:R-:W-:Y:S01]  /*77e0*/  IMAD.WIDE.U32 R124, R16, 0x20, R214 ;  /* 0x00000020107c7825 */ /* 0x000fe200078e00d6 */
[----:B------:R-:W0:Y:S01]  /*77f0*/  @P0 LDC.64 R122, c[0x0][0x230] ;  /* 0x00008c00ff7a0b82 */ /* 0x000e220000000a00 */
[----:B------:R-:W-:Y:S02]  /*7800*/  BSSY B1, `(.L_x_29037) ;  /* 0x000001c000017945 */ /* 0x000fe40003800000 */
[----:B------:R-:W-:Y:S01]  /*7810*/  VIADD R16, R212, 0x40 ;  /* 0x00000040d4107836 */ /* 0x000fe20000000000 */
[----:B------:R1:W-:Y:S01]  /*7820*/  STG.E.128 desc[UR6][R124.64], R184 ;  /* 0x000000b87c007986 */ /* 0x0003e2000c101d06 */
[----:B------:R-:W-:-:S03]  /*7830*/  VIADD R131, R219, 0x40 ;  /* 0x00000040db837836 */ /* 0x000fc60000000000 */
        /* <DEDUP_REMOVED lines=24> */
.L_x_29038:
[----:B------:R-:W-:Y:S05]  /*79c0*/  BSYNC B1 ;  /* 0x0000000000017941 */ /* 0x000fea0003800000 */
.L_x_29037:
[----:B--2---:R-:W-:Y:S01]  /*79d0*/  @P2 IMAD.WIDE.U32 R120, R131, 0x10, R120 ;  /* 0x0000001083782825 */ /* 0x004fe200078e0078 */
[----:B------:R-:W2:Y:S04]  /*79e0*/  @P0 LDG.E.128 R108, desc[UR6][R122.64] ;  /* 0x000000067a6c0981 */ /* 0x000ea8000c1e1d00 */
[----:B------:R1:W5:Y:S04]  /*79f0*/  @P2 LDG.E.128 R112, desc[UR6][R120.64] ;  /* 0x0000000678702981 */ /* 0x000368000c1e1d00 */
[----:B------:R1:W5:Y:S01]  /*7a00*/  @P0 LDG.E.128 R116, desc[UR6][R122.64+0x10] ;  /* 0x000010067a740981 */ /* 0x000362000c1e1d00 */
[----:B------:R-:W-:Y:S01]  /*7a10*/  @!P3 ISETP.NE.U32.AND P1, PT, R210, RZ, PT ;  /* 0x000000ffd200b20c */ /* 0x000fe20003f25070 */
[----:B------:R-:W-:Y:S01]  /*7a20*/  BSSY B1, `(.L_x_29039) ;  /* 0x000005d000017945 */ /* 0x000fe20003800000 */
[----:B0-----:R-:W-:-:S02]  /*7a30*/  @!P3 IMAD.MOV.U32 R124, RZ, RZ, R134 ;  /* 0x000000ffff7cb224 */ /* 0x001fc400078e0086 */
[----:B------:R-:W-:-:S04]  /*7a40*/  @!P3 ISETP.NE.AND.EX P1, PT, R211, RZ, PT, P1 ;  /* 0x000000ffd300b20c */ /* 0x000fc80003f25310 */
[----:B--2---:R-:W-:Y:S01]  /*7a50*/  @!P3 FSEL R176, R108, RZ, P1 ;  /* 0x000000ff6cb0b208 */ /* 0x004fe20000800000 */
[----:B-1----:R-:W-:Y:S08]  /*7a60*/  @!P3 BRA `(.L_x_29040) ;  /* 0x000000040060b947 */ /* 0x002ff00003800000 */
        /* <DEDUP_REMOVED lines=12> */
.L_x_29042:
[----:B------:R-:W-:-:S07]  /*7b30*/  MOV R126, R18 ;  /* 0x00000012007e7202 */ /* 0x000fce0000000f00 */
.L_x_29043:
[----:B------:R-:W-:Y:S05]  /*7b40*/  BSYNC B2 ;  /* 0x0000000000027941 */ /* 0x000fea0003800000 */
.L_x_29041:
        /* <DEDUP_REMOVED lines=16> */
.L_x_29047:
[----:B------:R-:W-:Y:S05]  /*7c50*/  BSYNC B3 ;  /* 0x0000000000037941 */ /* 0x000fea0003800000 */
.L_x_29046:
        /* <DEDUP_REMOVED lines=44> */
.L_x_29045:
[----:B------:R-:W-:Y:S05]  /*7f20*/  BSYNC B2 ;  /* 0x0000000000027941 */ /* 0x000fea0003800000 */
.L_x_29044:
        /* <DEDUP_REMOVED lines=12> */
.L_x_29040:
[----:B------:R-:W-:Y:S05]  /*7ff0*/  BSYNC B1 ;  /* 0x0000000000017941 */ /* 0x000fea0003800000 */
.L_x_29039:
        /* <DEDUP_REMOVED lines=18> */
.L_x_29051:
[----:B------:R-:W-:-:S07]  /*8120*/  IMAD.MOV.U32 R126, RZ, RZ, R18 ;  /* 0x000000ffff7e7224 */ /* 0x000fce00078e0012 */
.L_x_29052:
[----:B------:R-:W-:Y:S05]  /*8130*/  BSYNC B2 ;  /* 0x0000000000027941 */ /* 0x000fea0003800000 */
.L_x_29050:
        /* <DEDUP_REMOVED lines=16> */
.L_x_29056:
[----:B------:R-:W-:Y:S05]  /*8240*/  BSYNC B3 ;  /* 0x0000000000037941 */ /* 0x000fea0003800000 */
.L_x_29055:
        /* <DEDUP_REMOVED lines=44> */
.L_x_29054:
[----:B------:R-:W-:Y:S05]  /*8510*/  BSYNC B2 ;  /* 0x0000000000027941 */ /* 0x000fea0003800000 */
.L_x_29053:
        /* <DEDUP_REMOVED lines=14> */
.L_x_29049:
[----:B------:R-:W-:Y:S05]  /*8600*/  BSYNC B1 ;  /* 0x0000000000017941 */ /* 0x000fea0003800000 */
.L_x_29048:
        /* <DEDUP_REMOVED lines=18> */
.L_x_29060:
[----:B------:R-:W-:-:S07]  /*8730*/  IMAD.MOV.U32 R126, RZ, RZ, R18 ;  /* 0x000000ffff7e7224 */ /* 0x000fce00078e0012 */
.L_x_29061:
[----:B------:R-:W-:Y:S05]  /*8740*/  BSYNC B2 ;  /* 0x0000000000027941 */ /* 0x000fea0003800000 */
.L_x_29059:
        /* <DEDUP_REMOVED lines=16> */
.L_x_29065:
[----:B------:R-:W-:Y:S05]  /*8850*/  BSYNC B3 ;  /* 0x0000000000037941 */ /* 0x000fea0003800000 */
.L_x_29064:
        /* <DEDUP_REMOVED lines=44> */
.L_x_29063:
[----:B------:R-:W-:Y:S05]  /*8b20*/  BSYNC B2 ;  /* 0x0000000000027941 */ /* 0x000fea0003800000 */
.L_x_29062:
        /* <DEDUP_REMOVED lines=12> */
.L_x_29058:
[----:B------:R-:W-:Y:S05]  /*8bf0*/  BSYNC B1 ;  /* 0x0000000000017941 */ /* 0x000fea0003800000 */
.L_x_29057:
        /* <DEDUP_REMOVED lines=18> */
.L_x_29069:
[----:B------:R-:W-:-:S07]  /*8d20*/  MOV R126, R18 ;  /* 0x00000012007e7202 */ /* 0x000fce0000000f00 */
.L_x_29070:
[----:B------:R-:W-:Y:S05]  /*8d30*/  BSYNC B2 ;  /* 0x0000000000027941 */ /* 0x000fea0003800000 */
.L_x_29068:
        /* <DEDUP_REMOVED lines=16> */
.L_x_29074:
[----:B------:R-:W-:Y:S05]  /*8e40*/  BSYNC B3 ;  /* 0x0000000000037941 */ /* 0x000fea0003800000 */
.L_x_29073:
        /* <DEDUP_REMOVED lines=44> */
.L_x_29072:
[----:B------:R-:W-:Y:S05]  /*9110*/  BSYNC B2 ;  /* 0x0000000000027941 */ /* 0x000fea0003800000 */
.L_x_29071:
        /* <DEDUP_REMOVED lines=14> */
.L_x_29067:
[----:B------:R-:W-:Y:S05]  /*9200*/  BSYNC B1 ;  /* 0x0000000000017941 */ /* 0x000fea0003800000 */
.L_x_29066:
        /* <DEDUP_REMOVED lines=18> */
.L_x_29078:
[----:B------:R-:W-:-:S07]  /*9330*/  IMAD.MOV.U32 R126, RZ, RZ, R18 ;  /* 0x000000ffff7e7224 */ /* 0x000fce00078e0012 */
.L_x_29079:
[----:B------:R-:W-:Y:S05]  /*9340*/  BSYNC B2 ;  /* 0x0000000000027941 */ /* 0x000fea0003800000 */
.L_x_29077:
        /* <DEDUP_REMOVED lines=16> */
.L_x_29083:
[----:B------:R-:W-:Y:S05]  /*9450*/  BSYNC B3 ;  /* 0x0000000000037941 */ /* 0x000fea0003800000 */
.L_x_29082:
        /* <DEDUP_REMOVED lines=44> */
.L_x_29081:
[----:B------:R-:W-:Y:S05]  /*9720*/  BSYNC B2 ;  /* 0x0000000000027941 */ /* 0x000fea0003800000 */
.L_x_29080:
        /* <DEDUP_REMOVED lines=12> */
.L_x_29076:
[----:B------:R-:W-:Y:S05]  /*97f0*/  BSYNC B1 ;  /* 0x0000000000017941 */ /* 0x000fea0003800000 */
.L_x_29075:
        /* <DEDUP_REMOVED lines=18> */
.L_x_29087:
[----:B------:R-:W-:-:S07]  /*9920*/  IMAD.MOV.U32 R126, RZ, RZ, R18 ;  /* 0x000000ffff7e7224 */ /* 0x000fce00078e0012 */
.L_x_29088:
[----:B------:R-:W-:Y:S05]  /*9930*/  BSYNC B2 ;  /* 0x0000000000027941 */ /* 0x000fea0003800000 */
.L_x_29086:
        /* <DEDUP_REMOVED lines=16> */
.L_x_29092:
[----:B------:R-:W-:Y:S05]  /*9a40*/  BSYNC B3 ;  /* 0x0000000000037941 */ /* 0x000fea0003800000 */
.L_x_29091:
        /* <DEDUP_REMOVED lines=44> */
.L_x_29090:
[----:B------:R-:W-:Y:S05]  /*9d10*/  BSYNC B2 ;  /* 0x0000000000027941 */ /* 0x000fea0003800000 */
.L_x_29089:
        /* <DEDUP_REMOVED lines=14> */
.L_x_29085:
[----:B------:R-:W-:Y:S05]  /*9e00*/  BSYNC B1 ;  /* 0x0000000000017941 */ /* 0x000fea0003800000 */
.L_x_29084:
        /* <DEDUP_REMOVED lines=18> */
.L_x_29096:
[----:B------:R-:W-:-:S07]  /*9f30*/  MOV R126, R18 ;  /* 0x00000012007e7202 */ /* 0x000fce0000000f00 */
.L_x_29097:
[----:B------:R-:W-:Y:S05]  /*9f40*/  BSYNC B2 ;  /* 0x0000000000027941 */ /* 0x000fea0003800000 */
.L_x_29095:
        /* <DEDUP_REMOVED lines=16> */
.L_x_29101:
[----:B------:R-:W-:Y:S05]  /*a050*/  BSYNC B3 ;  /* 0x0000000000037941 */ /* 0x000fea0003800000 */
.L_x_29100:
        /* <DEDUP_REMOVED lines=44> */
.L_x_29099:
[----:B------:R-:W-:Y:S05]  /*a320*/  BSYNC B2 ;  /* 0x0000000000027941 */ /* 0x000fea0003800000 */
.L_x_29098:
[----:B------:R-:W-:Y:S01]  /*a330*/  I2FP.F32.U32 R120, R126 ;  /* 0x0000007e00787245 */ /* 0x000fe20000201000 */
[----:B------:R-:W-:Y:S01]  /*a340*/  IMAD.MOV.U32 R123, RZ, RZ, 0x2f800000 ;  /* 0x2f800000ff7b7424 */ /* 0x000fe200078e00ff */
[----:B------:R-:W-:-:S03]  /*a350*/  SHF.L.U32 R122, R115, 0x10, RZ ;  /* 0x00000010737a7819 */ /* 0x000fc600000006ff */
        /* <DEDUP_REMOVED lines=9> */
.L_x_29094:
[----:B------:R-:W-:Y:S05]  /*a3f0*/  BSYNC B1 ;  /* 0x0000000000017941 */ /* 0x000fea0003800000 */
.L_x_29093:
        /* <DEDUP_REMOVED lines=18> */
.L_x_29105:
[----:B------:R-:W-:-:S07]  /*a520*/  IMAD.MOV.U32 R126, RZ, RZ, R18 ;  /* 0x000000ffff7e7224 */ /* 0x000fce00078e0012 */
.L_x_29106:
[----:B------:R-:W-:Y:S05]  /*a530*/  BSYNC B2 ;  /* 0x0000000000027941 */ /* 0x000fea0003800000 */
.L_x_29104:
        /* <DEDUP_REMOVED lines=16> */
.L_x_29110:
[----:B------:R-:W-:Y:S05]  /*a640*/  BSYNC B3 ;  /* 0x0000000000037941 */ /* 0x000fea0003800000 */
.L_x_29109:
        /* <DEDUP_REMOVED lines=44> */
.L_x_29108:
[----:B------:R-:W-:Y:S05]  /*a910*/  BSYNC B2 ;  /* 0x0000000000027941 */ /* 0x000fea0003800000 */
.L_x_29107:
        /* <DEDUP_REMOVED lines=14> */
.L_x_29103:
[----:B------:R-:W-:Y:S05]  /*aa00*/  BSYNC B1 ;  /* 0x0000000000017941 */ /* 0x000fea0003800000 */
.L_x_29102:
        /* <DEDUP_REMOVED lines=11> */
[----:B------:R-:W-:Y:S01]  /*aac0*/  LOP3.LUT R124, R209, 0xffff, RZ, 0xc0, !PT ;  /* 0x0000ffffd17c7812 */ /* 0x000fe200078ec0ff */
[----:B------:R-:W0:Y:S01]  /*aad0*/  LDC.64 R132, c[0x0][0x240] ;  /* 0x00009000ff847b82 */ /* 0x000e220000000a00 */
        /* <DEDUP_REMOVED lines=17> */
.L_x_29112:
[----:B------:R-:W-:Y:S05]  /*abf0*/  BSYNC B1 ;  /* 0x0000000000017941 */ /* 0x000fea0003800000 */
.L_x_29111:
[----:B--2---:R-:W-:Y:S01]  /*ac00*/  @P2 IMAD.WIDE.U32 R120, R16, 0x10, R120 ;  /* 0x0000001010782825 */ /* 0x004fe200078e0078 */
[----:B------:R-:W2:Y:S04]  /*ac10*/  @P0 LDG.E.128 R108, desc[UR6][R122.64] ;  /* 0x000000067a6c0981 */ /* 0x000ea8000c1e1d00 */
[----:B------:R1:W5:Y:S04]  /*ac20*/  @P2 LDG.E.128 R112, desc[UR6][R120.64] ;  /* 0x0000000678702981 */ /* 0x000368000c1e1d00 */
[----:B------:R1:W5:Y:S01]  /*ac30*/  @P0 LDG.E.128 R116, desc[UR6][R122.64+0x10] ;  /* 0x000010067a740981 */ /* 0x000362000c1e1d00 */
[----:B------:R-:W-:Y:S01]  /*ac40*/  @!P3 ISETP.NE.U32.AND P1, PT, R210, RZ, PT ;  /* 0x000000ffd200b20c */ /* 0x000fe20003f25070 */
[----:B------:R-:W-:Y:S01]  /*ac50*/  BSSY B1, `(.L_x_29113) ;  /* 0x000005d000017945 */ /* 0x000fe20003800000 */
[----:B0-----:R-:W-:-:S02]  /*ac60*/  @!P3 MOV R124, R134 ;  /* 0x00000086007cb202 */ /* 0x001fc40000000f00 */
[----:B------:R-:W-:-:S04]  /*ac70*/  @!P3 ISETP.NE.AND.EX P1, PT, R211, RZ, PT, P1 ;  /* 0x000000ffd300b20c */ /* 0x000fc80003f25310 */
[----:B--2---:R-:W-:Y:S01]  /*ac80*/  @!P3 FSEL R172, R108, RZ, P1 ;  /* 0x000000ff6cacb208 */ /* 0x004fe20000800000 */
[----:B-1----:R-:W-:Y:S08]  /*ac90*/  @!P3 BRA `(.L_x_29114) ;  /* 0x000000040060b947 */ /* 0x002ff00003800000 */
        /* <DEDUP_REMOVED lines=12> */
.L_x_29116:
[----:B------:R-:W-:-:S07]  /*ad60*/  IMAD.MOV.U32 R126, RZ, RZ, R18 ;  /* 0x000000ffff7e7224 */ /* 0x000fce00078e0012 */
.L_x_29117:
[----:B------:R-:W-:Y:S05]  /*ad70*/  BSYNC B2 ;  /* 0x0000000000027941 */ /* 0x000fea0003800000 */
.L_x_29115:
        /* <DEDUP_REMOVED lines=16> */
.L_x_29121:
[----:B------:R-:W-:Y:S05]  /*ae80*/  BSYNC B3 ;  /* 0x0000000000037941 */ /* 0x000fea0003800000 */
.L_x_29120:
        /* <DEDUP_REMOVED lines=44> */
.L_x_29119:
[----:B------:R-:W-:Y:S05]  /*b150*/  BSYNC B2 ;  /* 0x0000000000027941 */ /* 0x000fea0003800000 */
.L_x_29118:
        /* <DEDUP_REMOVED lines=12> */
.L_x_29114:
[----:B------:R-:W-:Y:S05]  /*b220*/  BSYNC B1 ;  /* 0x0000000000017941 */ /* 0x000fea0003800000 */
.L_x_29113:
        /* <DEDUP_REMOVED lines=18> */
.L_x_29125:
[----:B------:R-:W-:-:S07]  /*b350*/  MOV R126, R18 ;  /* 0x00000012007e7202 */ /* 0x000fce0000000f00 */
.L_x_29126:
[----:B------:R-:W-:Y:S05]  /*b360*/  BSYNC B2 ;  /* 0x0000000000027941 */ /* 0x000fea0003800000 */
.L_x_29124:
        /* <DEDUP_REMOVED lines=16> */
.L_x_29130:
[----:B------:R-:W-:Y:S05]  /*b470*/  BSYNC B3 ;  /* 0x0000000000037941 */ /* 0x000fea0003800000 */
.L_x_29129:
        /* <DEDUP_REMOVED lines=44> */
.L_x_29128:
[----:B------:R-:W-:Y:S05]  /*b740*/  BSYNC B2 ;  /* 0x0000000000027941 */ /* 0x000fea0003800000 */
.L_x_29127:
        /* <DEDUP_REMOVED lines=14> */
.L_x_29123:
[----:B------:R-:W-:Y:S05]  /*b830*/  BSYNC B1 ;  /* 0x0000000000017941 */ /* 0x000fea0003800000 */
.L_x_29122:
        /* <DEDUP_REMOVED lines=18> */
.L_x_29134:
[----:B------:R-:W-:-:S07]  /*b960*/  IMAD.MOV.U32 R126, RZ, RZ, R18 ;  /* 0x000000ffff7e7224 */ /* 0x000fce00078e0012 */
.L_x_29135:
[----:B------:R-:W-:Y:S05]  /*b970*/  BSYNC B2 ;  /* 0x0000000000027941 */ /* 0x000fea0003800000 */
.L_x_29133:
        /* <DEDUP_REMOVED lines=16> */
.L_x_29139:
[----:B------:R-:W-:Y:S05]  /*ba80*/  BSYNC B3 ;  /* 0x0000000000037941 */ /* 0x000fea0003800000 */
.L_x_29138:
        /* <DEDUP_REMOVED lines=44> */
.L_x_29137:
[----:B------:R-:W-:Y:S05]  /*bd50*/  BSYNC B2 ;  /* 0x0000000000027941 */ /* 0x000fea0003800000 */
.L_x_29136:
        /* <DEDUP_REMOVED lines=12> */
.L_x_29132:
[----:B------:R-:W-:Y:S05]  /*be20*/  BSYNC B1 ;  /* 0x0000000000017941 */ /* 0x000fea0003800000 */
.L_x_29131:
        /* <DEDUP_REMOVED lines=18> */
.L_x_29143:
[----:B------:R-:W-:-:S07]  /*bf50*/  MOV R126, R18 ;  /* 0x00000012007e7202 */ /* 0x000fce0000000f00 */
.L_x_29144:
[----:B------:R-:W-:Y:S05]  /*bf60*/  BSYNC B2 ;  /* 0x0000000000027941 */ /* 0x000fea0003800000 */
.L_x_29142:
        /* <DEDUP_REMOVED lines=16> */
.L_x_29148:
[----:B------:R-:W-:Y:S05]  /*c070*/  BSYNC B3 ;  /* 0x0000000000037941 */ /* 0x000fea0003800000 */
.L_x_29147:
        /* <DEDUP_REMOVED lines=44> */
.L_x_29146:
[----:B------:R-:W-:Y:S05]  /*c340*/  BSYNC B2 ;  /* 0x0000000000027941 */ /* 0x000fea0003800000 */
.L_x_29145:
        /* <DEDUP_REMOVED lines=14> */
.L_x_29141:
[----:B------:R-:W-:Y:S05]  /*c430*/  BSYNC B1 ;  /* 0x0000000000017941 */ /* 0x000fea0003800000 */
.L_x_29140:
        /* <DEDUP_REMOVED lines=18> */
.L_x_29152:
[----:B------:R-:W-:-:S07]  /*c560*/  IMAD.MOV.U32 R126, RZ, RZ, R18 ;  /* 0x000000ffff7e7224 */ /* 0x000fce00078e0012 */
.L_x_29153:
[----:B------:R-:W-:Y:S05]  /*c570*/  BSYNC B2 ;  /* 0x0000000000027941 */ /* 0x000fea0003800000 */
.L_x_29151:
        /* <DEDUP_REMOVED lines=16> */
.L_x_29157:
[----:B------:R-:W-:Y:S05]  /*c680*/  BSYNC B3 ;  /* 0x0000000000037941 */ /* 0x000fea0003800000 */
.L_x_29156:
        /* <DEDUP_REMOVED lines=44> */
.L_x_29155:
[----:B------:R-:W-:Y:S05]  /*c950*/  BSYNC B2 ;  /* 0x0000000000027941 */ /* 0x000fea0003800000 */
.L_x_29154:
[----:B------:R-:W-:Y:S01]  /*c960*/  HFMA2.MMA R123, -RZ, RZ, 0.1171875, 0 ;  /* 0x2f800000ff7b7435 */ /* 0x000fe200000001ff */
[----:B------:R-:W-:Y:S01]  /*c970*/  I2FP.F32.U32 R120, R126 ;  /* 0x0000007e00787245 */ /* 0x000fe20000201000 */
[----:B------:R-:W-:-:S04]  /*c980*/  IMAD.U32 R122, R114, 0x10000, RZ ;  /* 0x00010000727a7824 */ /* 0x000fc800078e00ff */
        /* <DEDUP_REMOVED lines=9> */
.L_x_29150:
[----:B------:R-:W-:Y:S05]  /*ca20*/  BSYNC B1 ;  /* 0x0000000000017941 */ /* 0x000fea0003800000 */
.L_x_29149:
        /* <DEDUP_REMOVED lines=18> */
.L_x_29161:
[----:B------:R-:W-:-:S07]  /*cb50*/  MOV R126, R18 ;  /* 0x00000012007e7202 */ /* 0x000fce0000000f00 */
.L_x_29162:
[----:B------:R-:W-:Y:S05]  /*cb60*/  BSYNC B2 ;  /* 0x0000000000027941 */ /* 0x000fea0003800000 */
.L_x_29160:
        /* <DEDUP_REMOVED lines=16> */
.L_x_29166:
[----:B------:R-:W-:Y:S05]  /*cc70*/  BSYNC B3 ;  /* 0x0000000000037941 */ /* 0x000fea0003800000 */
.L_x_29165:
        /* <DEDUP_REMOVED lines=44> */
.L_x_29164:
[----:B------:R-:W-:Y:S05]  /*cf40*/  BSYNC B2 ;  /* 0x0000000000027941 */ /* 0x000fea0003800000 */
.L_x_29163:
        /* <DEDUP_REMOVED lines=14> */
.L_x_29159:
[----:B------:R-:W-:Y:S05]  /*d030*/  BSYNC B1 ;  /* 0x0000000000017941 */ /* 0x000fea0003800000 */
.L_x_29158:
        /* <DEDUP_REMOVED lines=18> */
.L_x_29170:
[----:B------:R-:W-:-:S07]  /*d160*/  IMAD.MOV.U32 R126, RZ, RZ, R18 ;  /* 0x000000ffff7e7224 */ /* 0x000fce00078e0012 */
.L_x_29171:
[----:B------:R-:W-:Y:S05]  /*d170*/  BSYNC B2 ;  /* 0x0000000000027941 */ /* 0x000fea0003800000 */
.L_x_29169:
        /* <DEDUP_REMOVED lines=16> */
.L_x_29175:
[----:B------:R-:W-:Y:S05]  /*d280*/  BSYNC B3 ;  /* 0x0000000000037941 */ /* 0x000fea0003800000 */
.L_x_29174:
        /* <DEDUP_REMOVED lines=44> */
.L_x_29173:
[----:B------:R-:W-:Y:S05]  /*d550*/  BSYNC B2 ;  /* 0x0000000000027941 */ /* 0x000fea0003800000 */
.L_x_29172:
        /* <DEDUP_REMOVED lines=12> */
.L_x_29168:
[----:B------:R-:W-:Y:S05]  /*d620*/  BSYNC B1 ;  /* 0x0000000000017941 */ /* 0x000fea0003800000 */
.L_x_29167:
        /* <DEDUP_REMOVED lines=18> */
.L_x_29179:
[----:B------:R-:W-:-:S07]  /*d750*/  MOV R126, R18 ;  /* 0x00000012007e7202 */ /* 0x000fce0000000f00 */
.L_x_29180:
[----:B------:R-:W-:Y:S05]  /*d760*/  BSYNC B2 ;  /* 0x0000000000027941 */ /* 0x000fea0003800000 */
.L_x_29178:
        /* <DEDUP_REMOVED lines=16> */
.L_x_29184:
[----:B------:R-:W-:Y:S05]  /*d870*/  BSYNC B3 ;  /* 0x0000000000037941 */ /* 0x000fea0003800000 */
.L_x_29183:
        /* <DEDUP_REMOVED lines=40> */
[----:B------:R-:W-:Y:S01]  /*db00*/  IMAD.WIDE.U32 R120, R120, -0x2daee0ad, RZ ;  /* 0xd2511f5378787825 */ /* 0x000fe200078e00ff */
[----:B------:R-:W-:-:S03]  /*db10*/  MOV R18, R124 ;  /* 0x0000007c00127202 */ /* 0x000fc60000000f00 */
[----:B------:R-:W-:Y:S01]  /*db20*/  IMAD.MOV.U32 R20, RZ, RZ, R120 ;  /* 0x000000ffff147224 */ /* 0x000fe200078e0078 */
[----:B------:R-:W-:-:S07]  /*db30*/  LOP3.LUT R11, R121, UR30, R122, 0x96, !PT ;  /* 0x0000001e790b7c12 */ /* 0x000fce000f8e967a */
.L_x_29182:
[----:B------:R-:W-:Y:S05]  /*db40*/  BSYNC B2 ;  /* 0x0000000000027941 */ /* 0x000fea0003800000 */
.L_x_29181:
[----:B------:R-:W-:Y:S01]  /*db50*/  PRMT R121, R115, 0x7632, R121 ;  /* 0x0000763273797816 */ /* 0x000fe20000000079 */
        /* <DEDUP_REMOVED lines=11> */
[----:B------:R-:W-:-:S04]  /*dc10*/  FMUL.FTZ R171, R121, R120 ;  /* 0x0000007879ab7220 */ /* 0x000fc80000410000 */
[----:B------:R-:W-:-:S07]  /*dc20*/  @P0 FADD.FTZ R171, R119, R171 ;  /* 0x000000ab77ab0221 */ /* 0x000fce0000010000 */
.L_x_29177:
[----:B------:R-:W-:Y:S05]  /*dc30*/  BSYNC B1 ;  /* 0x0000000000017941 */ /* 0x000fea0003800000 */
.L_x_29176:
[----:B------:R-:W-:Y:S01]  /*dc40*/  IMAD.WIDE.U32 R124, R130, 0x20, R214 ;  /* 0x00000020827c7825 */ /* 0x000fe200078e00d6 */
[----:B------:R-:W0:Y:S01]  /*dc50*/  @P2 LDC.64 R120, c[0x0][0x220] ;  /* 0x00008800ff782b82 */ /* 0x000e220000000a00 */
[----:B------:R-:W-:Y:S03]  /*dc60*/  BSSY B1, `(.L_x_29185) ;  /* 0x0000019000017945 */ /* 0x000fe60003800000 */
[----:B------:R1:W-:Y:S04]  /*dc70*/  STG.E.128 desc[UR6][R124.64], R172 ;  /* 0x000000ac7c007986 */ /* 0x0003e8000c101d06 */
[----:B------:R-:W2:Y:S01]  /*dc80*/  @P0 LDC.64 R122, c[0x0][0x230] ;  /* 0x00008c00ff7a0b82 */ /* 0x000ea20000000a00 */
[----:B------:R1:W-:Y:S01]  /*dc90*/  STG.E.128 desc[UR6][R124.64+0x10], R168 ;  /* 0x000010a87c007986 */ /* 0x0003e2000c101d06 */
[----:B------:R-:W-:Y:S05]  /*dca0*/  @!P2 BRA `(.L_x_29186) ;  /* 0x000000000050a947 */ /* 0x000fea0003800000 */
[----:B-1----:R-:W-:Y:S01]  /*dcb0*/  SHF.L.U32 R124, R208, 0x10, RZ ;  /* 0x00000010d07c7819 */ /* 0x002fe200000006ff */
[----:B------:R-:W1:Y:S01]  /*dcc0*/  LDC.64 R132, c[0x0][0x240] ;  /* 0x00009000ff847b82 */ /* 0x000e620000000a00 */
        /* <DEDUP_REMOVED lines=14> */
[----:B-1----:R-:W-:Y:S01]  /*ddb0*/  IMAD.WIDE.U32 R124, R16, 0x8, R132 ;  /* 0x00000008107c7825 */ /* 0x002fe200078e0084 */
[----:B------:R-:W-:Y:S02]  /*ddc0*/  LOP3.LUT R129, R135, R129, RZ, 0xfc, !PT ;  /* 0x0000008187817212 */ /* 0x000fe400078efcff */
[----:B------:R-:W-:-:S05]  /*ddd0*/  LOP3.LUT R128, R127, 0xff, R202, 0xf8, !PT ;  /* 0x000000ff7f807812 */ /* 0x000fca00078ef8ca */
[----:B------:R3:W-:Y:S02]  /*dde0*/  STG.E.64 desc[UR6][R124.64], R128 ;  /* 0x000000807c007986 */ /* 0x0007e4000c101b06 */
.L_x_29186:
[----:B------:R-:W-:Y:S05]  /*ddf0*/  BSYNC B1 ;  /* 0x0000000000017941 */ /* 0x000fea0003800000 */
.L_x_29185:
[----:B-1-3--:R-:W-:Y:S01]  /*de00*/  VIADD R124, R212, 0x80 ;  /* 0x00000080d47c7836 */ /* 0x00afe20000000000 */
[----:B------:R-:W-:-:S03]  /*de10*/  IADD3 R16, R219, 0x80, RZ ;  /* 0x00000080db107810 */ /* 0x000fc60007ffe0ff */
[----:B--2---:R-:W-:-:S04]  /*de20*/  @P0 IMAD.WIDE.U32 R122, R124, 0x20, R122 ;  /* 0x000000207c7a0825 */ /* 0x004fc800078e007a */
[----:B0-----:R-:W-:Y:S01]  /*de30*/  @P2 IMAD.WIDE.U32 R120, R16, 0x10, R120 ;  /* 0x0000001010782825 */ /* 0x001fe200078e0078 */
        /* <DEDUP_REMOVED lines=21> */
.L_x_29190:
[----:B------:R-:W-:-:S07]  /*df90*/  MOV R125, R18 ;  /* 0x00000012007d7202 */ /* 0x000fce0000000f00 */
.L_x_29191:
[----:B------:R-:W-:Y:S05]  /*dfa0*/  BSYNC B2 ;  /* 0x0000000000027941 */ /* 0x000fea0003800000 */
.L_x_29189:
        /* <DEDUP_REMOVED lines=16> */
.L_x_29195:
[----:B------:R-:W-:Y:S05]  /*e0b0*/  BSYNC B3 ;  /* 0x0000000000037941 */ /* 0x000fea0003800000 */
.L_x_29194:
        /* <DEDUP_REMOVED lines=44> */
.L_x_29193:
[----:B------:R-:W-:Y:S05]  /*e380*/  BSYNC B2 ;  /* 0x0000000000027941 */ /* 0x000fea0003800000 */
.L_x_29192:
        /* <DEDUP_REMOVED lines=10> */
[----:B------:R-:W-:-:S04]  /*e430*/  FMUL.FTZ R164, R164, R121 ;  /* 0x00000079a4a47220 */ /* 0x000fc80000410000 */
[----:B------:R-:W-:-:S07]  /*e440*/  @P0 FADD.FTZ R164, R108, R164 ;  /* 0x000000a46ca40221 */ /* 0x000fce0000010000 */
.L_x_29188:
[----:B------:R-:W-:Y:S05]  /*e450*/  BSYNC B1 ;  /* 0x0000000000017941 */ /* 0x000fea0003800000 */
.L_x_29187:
        /* <DEDUP_REMOVED lines=18> */
.L_x_29199:
[----:B------:R-:W-:-:S07]  /*e580*/  IMAD.MOV.U32 R125, RZ, RZ, R18 ;  /* 0x000000ffff7d7224 */ /* 0x000fce00078e0012 */
.L_x_29200:
[----:B------:R-:W-:Y:S05]  /*e590*/  BSYNC B2 ;  /* 0x0000000000027941 */ /* 0x000fea0003800000 */
.L_x_29198:
        /* <DEDUP_REMOVED lines=16> */
.L_x_29204:
[----:B------:R-:W-:Y:S05]  /*e6a0*/  BSYNC B3 ;  /* 0x0000000000037941 */ /* 0x000fea0003800000 */
.L_x_29203:
        /* <DEDUP_REMOVED lines=44> */
.L_x_29202:
[----:B------:R-:W-:Y:S05]  /*e970*/  BSYNC B2 ;  /* 0x0000000000027941 */ /* 0x000fea0003800000 */
.L_x_29201:
        /* <DEDUP_REMOVED lines=12> */
[----:B------:R-:W-:-:S04]  /*ea40*/  FMUL.FTZ R165, R122, R121 ;  /* 0x000000797aa57220 */ /* 0x000fc80000410000 */
[----:B------:R-:W-:-:S07]  /*ea50*/  @P0 FADD.FTZ R165, R109, R165 ;  /* 0x000000a56da50221 */ /* 0x000fce0000010000 */
.L_x_29197:
[----:B------:R-:W-:Y:S05]  /*ea60*/  BSYNC B1 ;  /* 0x0000000000017941 */ /* 0x000fea0003800000 */
.L_x_29196:
        /* <DEDUP_REMOVED lines=18> */
.L_x_29208:
[----:B------:R-:W-:-:S07]  /*eb90*/  MOV R125, R18 ;  /* 0x00000012007d7202 */ /* 0x000fce0000000f00 */
.L_x_29209:
[----:B------:R-:W-:Y:S05]  /*eba0*/  BSYNC B2 ;  /* 0x0000000000027941 */ /* 0x000fea0003800000 */
.L_x_29207:
        /* <DEDUP_REMOVED lines=16> */
.L_x_29213:
[----:B------:R-:W-:Y:S05]  /*ecb0*/  BSYNC B3 ;  /* 0x0000000000037941 */ /* 0x000fea0003800000 */
.L_x_29212:
        /* <DEDUP_REMOVED lines=44> */
.L_x_29211:
[----:B------:R-:W-:Y:S05]  /*ef80*/  BSYNC B2 ;  /* 0x0000000000027941 */ /* 0x000fea0003800000 */
.L_x_29210:
        /* <DEDUP_REMOVED lines=12> */
.L_x_29206:
[----:B------:R-:W-:Y:S05]  /*f050*/  BSYNC B1 ;  /* 0x0000000000017941 */ /* 0x000fea0003800000 */
.L_x_29205:
        /* <DEDUP_REMOVED lines=18> */
.L_x_29217:
[----:B------:R-:W-:-:S07]  /*f180*/  IMAD.MOV.U32 R125, RZ, RZ, R18 ;  /* 0x000000ffff7d7224 */ /* 0x000fce00078e0012 */
.L_x_29218:
[----:B------:R-:W-:Y:S05]  /*f190*/  BSYNC B2 ;  /* 0x0000000000027941 */ /* 0x000fea0003800000 */
.L_x_29216:
        /* <DEDUP_REMOVED lines=16> */
.L_x_29222:
[----:B------:R-:W-:Y:S05]  /*f2a0*/  BSYNC B3 ;  /* 0x0000000000037941 */ /* 0x000fea0003800000 */
.L_x_29221:
        /* <DEDUP_REMOVED lines=44> */
.L_x_29220:
[----:B------:R-:W-:Y:S05]  /*f570*/  BSYNC B2 ;  /* 0x0000000000027941 */ /* 0x000fea0003800000 */
.L_x_29219:
        /* <DEDUP_REMOVED lines=14> */
.L_x_29215:
[----:B------:R-:W-:Y:S05]  /*f660*/  BSYNC B1 ;  /* 0x0000000000017941 */ /* 0x000fea0003800000 */
.L_x_29214:
        /* <DEDUP_REMOVED lines=18> */
.L_x_29226:
[----:B------:R-:W-:-:S07]  /*f790*/  MOV R125, R18 ;  /* 0x00000012007d7202 */ /* 0x000fce0000000f00 */
.L_x_29227:
[----:B------:R-:W-:Y:S05]  /*f7a0*/  BSYNC B2 ;  /* 0x0000000000027941 */ /* 0x000fea0003800000 */
.L_x_29225:
        /* <DEDUP_REMOVED lines=16> */
.L_x_29231:
[----:B------:R-:W-:Y:S05]  /*f8b0*/  BSYNC B3 ;  /* 0x0000000000037941 */ /* 0x000fea0003800000 */
.L_x_29230:
        /* <DEDUP_REMOVED lines=44> */
.L_x_29229:
[----:B------:R-:W-:Y:S05]  /*fb80*/  BSYNC B2 ;  /* 0x0000000000027941 */ /* 0x000fea0003800000 */
.L_x_29228:
        /* <DEDUP_REMOVED lines=12> */
.L_x_29224:
[----:B------:R-:W-:Y:S05]  /*fc50*/  BSYNC B1 ;  /* 0x0000000000017941 */ /* 0x000fea0003800000 */
.L_x_29223:
        /* <DEDUP_REMOVED lines=18> */
.L_x_29235:
[----:B------:R-:W-:-:S07]  /*fd80*/  IMAD.MOV.U32 R125, RZ, RZ, R18 ;  /* 0x000000ffff7d7224 */ /* 0x000fce00078e0012 */
.L_x_29236:
[----:B------:R-:W-:Y:S05]  /*fd90*/  BSYNC B2 ;  /* 0x0000000000027941 */ /* 0x000fea0003800000 */
.L_x_29234:
        /* <DEDUP_REMOVED lines=16> */
.L_x_29240:
[----:B------:R-:W-:Y:S05]  /*fea0*/  BSYNC B3 ;  /* 0x0000000000037941 */ /* 0x000fea0003800000 */
.L_x_29239:
        /* <DEDUP_REMOVED lines=44> */
.L_x_29238:
[----:B------:R-:W-:Y:S05]  /*10170*/  BSYNC B2 ;  /* 0x0000000000027941 */ /* 0x000fea0003800000 */
.L_x_29237:
[----:B------:R-:W-:Y:S01]  /*10180*/  HFMA2.MMA R126, -RZ, RZ, 0.1171875, 0 ;  /* 0x2f800000ff7e7435 */ /* 0x000fe200000001ff */
[----:B------:R-:W-:Y:S02]  /*10190*/  PRMT R122, R114, 0x7632, R122 ;  /* 0x00007632727a7816 */ /* 0x000fe4000000007a */
        /* <DEDUP_REMOVED lines=12> */
.L_x_29233:
[----:B------:R-:W-:Y:S05]  /*10260*/  BSYNC B1 ;  /* 0x0000000000017941 */ /* 0x000fea0003800000 */
.L_x_29232:
        /* <DEDUP_REMOVED lines=18> */
.L_x_29244:
[----:B------:R-:W-:-:S07]  /*10390*/  MOV R125, R18 ;  /* 0x00000012007d7202 */ /* 0x000fce0000000f00 */
.L_x_29245:
[----:B------:R-:W-:Y:S05]  /*103a0*/  BSYNC B2 ;  /* 0x0000000000027941 */ /* 0x000fea0003800000 */
.L_x_29243:
        /* <DEDUP_REMOVED lines=16> */
.L_x_29249:
[----:B------:R-:W-:Y:S05]  /*104b0*/  BSYNC B3 ;  /* 0x0000000000037941 */ /* 0x000fea0003800000 */
.L_x_29248:
        /* <DEDUP_REMOVED lines=44> */
.L_x_29247:
[----:B------:R-:W-:Y:S05]  /*10780*/  BSYNC B2 ;  /* 0x0000000000027941 */ /* 0x000fea0003800000 */
.L_x_29246:
        /* <DEDUP_REMOVED lines=12> */
.L_x_29242:
[----:B------:R-:W-:Y:S05]  /*10850*/  BSYNC B1 ;  /* 0x0000000000017941 */ /* 0x000fea0003800000 */
.L_x_29241:
        /* <DEDUP_REMOVED lines=18> */
.L_x_29253:
[----:B------:R-:W-:-:S07]  /*10980*/  IMAD.MOV.U32 R125, RZ, RZ, R18 ;  /* 0x000000ffff7d7224 */ /* 0x000fce00078e0012 */
.L_x_29254:
[----:B------:R-:W-:Y:S05]  /*10990*/  BSYNC B2 ;  /* 0x0000000000027941 */ /* 0x000fea0003800000 */
.L_x_29252:
        /* <DEDUP_REMOVED lines=16> */
.L_x_29258:
[----:B------:R-:W-:Y:S05]  /*10aa0*/  BSYNC B3 ;  /* 0x0000000000037941 */ /* 0x000fea0003800000 */
.L_x_29257:
        /* <DEDUP_REMOVED lines=44> */
.L_x_29256:
[----:B------:R-:W-:Y:S05]  /*10d70*/  BSYNC B2 ;  /* 0x0000000000027941 */ /* 0x000fea0003800000 */
.L_x_29255:
        /* <DEDUP_REMOVED lines=14> */
.L_x_29251:
[----:B------:R-:W-:Y:S05]  /*10e60*/  BSYNC B1 ;  /* 0x0000000000017941 */ /* 0x000fea0003800000 */
.L_x_29250:
[----:B------:R-:W-:Y:S01]  /*10e70*/  IMAD.WIDE.U32 R120, R124, 0x20, R214 ;  /* 0x000000207c787825 */ /* 0x000fe200078e00d6 */
[----:B------:R-:W-:Y:S04]  /*10e80*/  BSSY B1, `(.L_x_29259) ;  /* 0x0000018000017945 */ /* 0x000fe80003800000 */
[----:B------:R0:W-:Y:S04]  /*10e90*/  STG.E.128 desc[UR6][R120.64], R164 ;  /* 0x000000a478007986 */ /* 0x0001e8000c101d06 */
[----:B------:R0:W-:Y:S01]  /*10ea0*/  STG.E.128 desc[UR6][R120.64+0x10], R160 ;  /* 0x000010a078007986 */ /* 0x0001e2000c101d06 */
[----:B------:R-:W-:Y:S05]  /*10eb0*/  @!P2 BRA `(.L_x_29260) ;  /* 0x000000000050a947 */ /* 0x000fea0003800000 */
[----:B0-----:R-:W-:Y:S01]  /*10ec0*/  IMAD.U32 R120, R208, 0x10000, RZ ;  /* 0x00010000d0787824 */ /* 0x001fe200078e00ff */
        /* <DEDUP_REMOVED lines=19> */
.L_x_29260:
[----:B------:R-:W-:Y:S05]  /*11000*/  BSYNC B1 ;  /* 0x0000000000017941 */ /* 0x000fea0003800000 */
.L_x_29259:
[----:B01----:R-:W0:Y:S01]  /*11010*/  @P0 LDC.64 R120, c[0x0][0x230] ;  /* 0x00008c00ff780b82 */ /* 0x003e220000000a00 */
[----:B------:R-:W-:Y:S01]  /*11020*/  IADD3 R124, R212, 0xa0, RZ ;  /* 0x000000a0d47c7810 */ /* 0x000fe20007ffe0ff */
[----:B------:R-:W-:-:S06]  /*11030*/  VIADD R16, R219, 0xa0 ;  /* 0x000000a0db107836 */ /* 0x000fcc0000000000 */
[----:B------:R-:W1:Y:S01]  /*11040*/  @P2 LDC.64 R122, c[0x0][0x220] ;  /* 0x00008800ff7a2b82 */ /* 0x000e620000000a00 */
[----:B0-----:R-:W-:-:S05]  /*11050*/  @P0 IMAD.WIDE.U32 R120, R124, 0x20, R120 ;  /* 0x000000207c780825 */ /* 0x001fca00078e0078 */
[----:B------:R-:W2:Y:S01]  /*11060*/  @P0 LDG.E.128 R108, desc[UR6][R120.64] ;  /* 0x00000006786c0981 */ /* 0x000ea2000c1e1d00 */
[----:B-1----:R-:W-:-:S03]  /*11070*/  @P2 IMAD.WIDE.U32 R122, R16, 0x10, R122 ;  /* 0x00000010107a2825 */ /* 0x002fc600078e007a */
[----:B------:R0:W5:Y:S04]  /*11080*/  @P0 LDG.E.128 R116, desc[UR6][R120.64+0x10] ;  /* 0x0000100678740981 */ /* 0x000168000c1e1d00 */
[----:B------:R0:W5:Y:S01]  /*11090*/  @P2 LDG.E.128 R112, desc[UR6][R122.64] ;  /* 0x000000067a702981 */ /* 0x000162000c1e1d00 */
[----:B------:R-:W-:Y:S01]  /*110a0*/  @!P3 ISETP.NE.U32.AND P1, PT, R210, RZ, PT ;  /* 0x000000ffd200b20c */ /* 0x000fe20003f25070 */
[----:B------:R-:W-:Y:S03]  /*110b0*/  BSSY B1, `(.L_x_29261) ;  /* 0x000005d000017945 */ /* 0x000fe60003800000 */
[----:B------:R-:W-:Y:S02]  /*110c0*/  @!P3 ISETP.NE.AND.EX P1, PT, R211, RZ, PT, P1 ;  /* 0x000000ffd300b20c */ /* 0x000fe40003f25310 */
[----:B------:R-:W-:-:S02]  /*110d0*/  @!P3 MOV R127, R126 ;  /* 0x0000007e007fb202 */ /* 0x000fc40000000f00 */
        /* <DEDUP_REMOVED lines=14> */
.L_x_29264:
[----:B------:R-:W-:-:S07]  /*111c0*/  IMAD.MOV.U32 R125, RZ, RZ, R18 ;  /* 0x000000ffff7d7224 */ /* 0x000fce00078e0012 */
.L_x_29265:
[----:B------:R-:W-:Y:S05]  /*111d0*/  BSYNC B2 ;  /* 0x0000000000027941 */ /* 0x000fea0003800000 */
.L_x_29263:
        /* <DEDUP_REMOVED lines=16> */
.L_x_29269:
[----:B------:R-:W-:Y:S05]  /*112e0*/  BSYNC B3 ;  /* 0x0000000000037941 */ /* 0x000fea0003800000 */
.L_x_29268:
        /* <DEDUP_REMOVED lines=44> */
.L_x_29267:
[----:B------:R-:W-:Y:S05]  /*115b0*/  BSYNC B2 ;  /* 0x0000000000027941 */ /* 0x000fea0003800000 */
.L_x_29266:
        /* <DEDUP_REMOVED lines=9> */
[----:B------:R-:W-:-:S05]  /*11650*/  SHF.L.U32 R121, R48, 0x10, RZ ;  /* 0x0000001030797819 */ /* 0x000fca00000006ff */
[----:B------:R-:W-:-:S04]  /*11660*/  FMUL.FTZ R132, R132, R121 ;  /* 0x0000007984847220 */ /* 0x000fc80000410000 */
[----:B------:R-:W-:-:S07]  /*11670*/  @P0 FADD.FTZ R132, R108, R132 ;  /* 0x000000846c840221 */ /* 0x000fce0000010000 */
.L_x_29262:
[----:B------:R-:W-:Y:S05]  /*11680*/  BSYNC B1 ;  /* 0x0000000000017941 */ /* 0x000fea0003800000 */
.L_x_29261:
        /* <DEDUP_REMOVED lines=18> */
.L_x_29273:
[----:B------:R-:W-:-:S07]  /*117b0*/  MOV R125, R18 ;  /* 0x00000012007d7202 */ /* 0x000fce0000000f00 */
.L_x_29274:
[----:B------:R-:W-:Y:S05]  /*117c0*/  BSYNC B2 ;  /* 0x0000000000027941 */ /* 0x000fea0003800000 */
.L_x_29272:
        /* <DEDUP_REMOVED lines=16> */
.L_x_29278:
[----:B------:R-:W-:Y:S05]  /*118d0*/  BSYNC B3 ;  /* 0x0000000000037941 */ /* 0x000fea0003800000 */
.L_x_29277:
        /* <DEDUP_REMOVED lines=44> */
.L_x_29276:
[----:B------:R-:W-:Y:S05]  /*11ba0*/  BSYNC B2 ;  /* 0x0000000000027941 */ /* 0x000fea0003800000 */
.L_x_29275:
        /* <DEDUP_REMOVED lines=14> */
.L_x_29271:
[----:B------:R-:W-:Y:S05]  /*11c90*/  BSYNC B1 ;  /* 0x0000000000017941 */ /* 0x000fea0003800000 */
.L_x_29270:
        /* <DEDUP_REMOVED lines=18> */
.L_x_29282:
[----:B------:R-:W-:-:S07]  /*11dc0*/  IMAD.MOV.U32 R125, RZ, RZ, R18 ;  /* 0x000000ffff7d7224 */ /* 0x000fce00078e0012 */
.L_x_29283:
[----:B------:R-:W-:Y:S05]  /*11dd0*/  BSYNC B2 ;  /* 0x0000000000027941 */ /* 0x000fea0003800000 */
.L_x_29281:
        /* <DEDUP_REMOVED lines=16> */
.L_x_29287:
[----:B------:R-:W-:Y:S05]  /*11ee0*/  BSYNC B3 ;  /* 0x0000000000037941 */ /* 0x000fea0003800000 */
.L_x_29286:
        /* <DEDUP_REMOVED lines=44> */
.L_x_29285:
[----:B------:R-:W-:Y:S05]  /*121b0*/  BSYNC B2 ;  /* 0x0000000000027941 */ /* 0x000fea0003800000 */
.L_x_29284:
        /* <DEDUP_REMOVED lines=12> */
.L_x_29280:
[----:B------:R-:W-:Y:S05]  /*12280*/  BSYNC B1 ;  /* 0x0000000000017941 */ /* 0x000fea0003800000 */
.L_x_29279:
        /* <DEDUP_REMOVED lines=18> */
.L_x_29291:
[----:B------:R-:W-:-:S07]  /*123b0*/  MOV R125, R18 ;  /* 0x00000012007d7202 */ /* 0x000fce0000000f00 */
.L_x_29292:
[----:B------:R-:W-:Y:S05]  /*123c0*/  BSYNC B2 ;  /* 0x0000000000027941 */ /* 0x000fea0003800000 */
.L_x_29290:
        /* <DEDUP_REMOVED lines=16> */
.L_x_29296:
[----:B------:R-:W-:Y:S05]  /*124d0*/  BSYNC B3 ;  /* 0x0000000000037941 */ /* 0x000fea0003800000 */
.L_x_29295:
        /* <DEDUP_REMOVED lines=44> */
.L_x_29294:
[----:B------:R-:W-:Y:S05]  /*127a0*/  BSYNC B2 ;  /* 0x0000000000027941 */ /* 0x000fea0003800000 */
.L_x_29293:
        /* <DEDUP_REMOVED lines=14> */
.L_x_29289:
[----:B------:R-:W-:Y:S05]  /*12890*/  BSYNC B1 ;  /* 0x0000000000017941 */ /* 0x000fea0003800000 */
.L_x_29288:
        /* <DEDUP_REMOVED lines=18> */
.L_x_29300:
[----:B------:R-:W-:-:S07]  /*129c0*/  IMAD.MOV.U32 R125, RZ, RZ, R18 ;  /* 0x000000ffff7d7224 */ /* 0x000fce00078e0012 */
.L_x_29301:
[----:B------:R-:W-:Y:S05]  /*129d0*/  BSYNC B2 ;  /* 0x0000000000027941 */ /* 0x000fea0003800000 */
.L_x_29299:
        /* <DEDUP_REMOVED lines=16> */
.L_x_29305:
[----:B------:R-:W-:Y:S05]  /*12ae0*/  BSYNC B3 ;  /* 0x0000000000037941 */ /* 0x000fea0003800000 */
.L_x_29304:
        /* <DEDUP_REMOVED lines=44> */
.L_x_29303:
[----:B------:R-:W-:Y:S05]  /*12db0*/  BSYNC B2 ;  /* 0x0000000000027941 */ /* 0x000fea0003800000 */
.L_x_29302:
        /* <DEDUP_REMOVED lines=12> */
.L_x_29298:
[----:B------:R-:W-:Y:S05]  /*12e80*/  BSYNC B1 ;  /* 0x0000000000017941 */ /* 0x000fea0003800000 */
.L_x_29297:
        /* <DEDUP_REMOVED lines=18> */
.L_x_29309:
[----:B------:R-:W-:-:S07]  /*12fb0*/  MOV R125, R18 ;  /* 0x00000012007d7202 */ /* 0x000fce0000000f00 */
.L_x_29310:
[----:B------:R-:W-:Y:S05]  /*12fc0*/  BSYNC B2 ;  /* 0x0000000000027941 */ /* 0x000fea0003800000 */
.L_x_29308:
        /* <DEDUP_REMOVED lines=16> */
.L_x_29314:
[----:B------:R-:W-:Y:S05]  /*130d0*/  BSYNC B3 ;  /* 0x0000000000037941 */ /* 0x000fea0003800000 */
.L_x_29313:
        /* <DEDUP_REMOVED lines=44> */
.L_x_29312:
[----:B------:R-:W-:Y:S05]  /*133a0*/  BSYNC B2 ;  /* 0x0000000000027941 */ /* 0x000fea0003800000 */
.L_x_29311:
        /* <DEDUP_REMOVED lines=14> */
.L_x_29307:
[----:B------:R-:W-:Y:S05]  /*13490*/  BSYNC B1 ;  /* 0x0000000000017941 */ /* 0x000fea0003800000 */
.L_x_29306:
        /* <DEDUP_REMOVED lines=18> */
.L_x_29318:
[----:B------:R-:W-:-:S07]  /*135c0*/  IMAD.MOV.U32 R125, RZ, RZ, R18 ;  /* 0x000000ffff7d7224 */ /* 0x000fce00078e0012 */
.L_x_29319:
[----:B------:R-:W-:Y:S05]  /*135d0*/  BSYNC B2 ;  /* 0x0000000000027941 */ /* 0x000fea0003800000 */
.L_x_29317:
        /* <DEDUP_REMOVED lines=16> */
.L_x_29323:
[----:B------:R-:W-:Y:S05]  /*136e0*/  BSYNC B3 ;  /* 0x0000000000037941 */ /* 0x000fea0003800000 */
.L_x_29322:
        /* <DEDUP_REMOVED lines=44> */
.L_x_29321:
[----:B------:R-:W-:Y:S05]  /*139b0*/  BSYNC B2 ;  /* 0x0000000000027941 */ /* 0x000fea0003800000 */
.L_x_29320:
[----:B------:R-:W-:Y:S01]  /*139c0*/  HFMA2.MMA R122, -RZ, RZ, 0.1171875, 0 ;  /* 0x2f800000ff7a7435 */ /* 0x000fe200000001ff */
[----:B------:R-:W-:-:S09]  /*139d0*/  I2FP.F32.U32 R121, R125 ;  /* 0x0000007d00797245 */ /* 0x000fd20000201000 */
[----:B------:R-:W-:Y:S01]  /*139e0*/  FFMA.FTZ R121, R121, R122, 1.1641532182693481445e-10 ;  /* 0x2f00000079797423 */ /* 0x000fe2000001007a */
[----:B------:R-:W-:-:S04]  /*139f0*/  IMAD.U32 R122, R115, 0x10000, RZ ;  /* 0x00010000737a7824 */ /* 0x000fc800078e00ff */
[----:B------:R-:W-:Y:S01]  /*13a00*/  FMUL.FTZ R122, R122, UR11 ;  /* 0x0000000b7a7a7c20 */ /* 0x000fe20008410000 */
[----:B------:R-:W-:Y:S02]  /*13a10*/  FSETP.GTU.FTZ.AND P1, PT, R121, UR8, PT ;  /* 0x0000000879007c0b */ /* 0x000fe4000bf3c000 */
[----:B------:R-:W-:Y:S01]  /*13a20*/  SHF.L.U32 R121, R51, 0x10, RZ ;  /* 0x0000001033797819 */ /* 0x000fe200000006ff */
[----:B------:R-:W-:Y:S01]  /*13a30*/  FMUL.FTZ R122, R122, UR10 ;  /* 0x0000000a7a7a7c20 */ /* 0x000fe20008410000 */
[----:B------:R-:W-:-:S04]  /*13a40*/  SEL R208, RZ, 0x1, P1 ;  /* 0x00000001ffd07807 */ /* 0x000fc80000800000 */
[----:B------:R-:W-:-:S05]  /*13a50*/  FSEL R150, R122, RZ, !P1 ;  /* 0x000000ff7a967208 */ /* 0x000fca0004800000 */
[----:B------:R-:W-:-:S04]  /*13a60*/  FMUL.FTZ R150, R150, R121 ;  /* 0x0000007996967220 */ /* 0x000fc80000410000 */
[----:B------:R-:W-:-:S07]  /*13a70*/  @P0 FADD.FTZ R150, R118, R150 ;  /* 0x0000009676960221 */ /* 0x000fce0000010000 */
.L_x_29316:
[----:B------:R-:W-:Y:S05]  /*13a80*/  BSYNC B1 ;  /* 0x0000000000017941 */ /* 0x000fea0003800000 */
.L_x_29315:
        /* <DEDUP_REMOVED lines=18> */
.L_x_29327:
[----:B------:R-:W-:-:S07]  /*13bb0*/  MOV R125, R18 ;  /* 0x00000012007d7202 */ /* 0x000fce0000000f00 */
.L_x_29328:
[----:B------:R-:W-:Y:S05]  /*13bc0*/  BSYNC B2 ;  /* 0x0000000000027941 */ /* 0x000fea0003800000 */
.L_x_29326:
        /* <DEDUP_REMOVED lines=16> */
.L_x_29332:
[----:B------:R-:W-:Y:S05]  /*13cd0*/  BSYNC B3 ;  /* 0x0000000000037941 */ /* 0x000fea0003800000 */
.L_x_29331:
        /* <DEDUP_REMOVED lines=44> */
.L_x_29330:
[----:B------:R-:W-:Y:S05]  /*13fa0*/  BSYNC B2 ;  /* 0x0000000000027941 */ /* 0x000fea0003800000 */
.L_x_29329:
[----:B------:R-:W-:Y:S01]  /*13fb0*/  I2FP.F32.U32 R120, R125 ;  /* 0x0000007d00787245 */ /* 0x000fe20000201000 */
[----:B------:R-:W-:-:S04]  /*13fc0*/  IMAD.MOV.U32 R121, RZ, RZ, 0x2f800000 ;  /* 0x2f800000ff797424 */ /* 0x000fc800078e00ff */
[----:B------:R-:W-:Y:S01]  /*13fd0*/  FFMA.FTZ R120, R120, R121, 1.1641532182693481445e-10 ;  /* 0x2f00000078787423 */ /* 0x000fe20000010079 */
[----:B------:R-:W-:-:S04]  /*13fe0*/  PRMT R121, R51, 0x7632, R121 ;  /* 0x0000763233797816 */ /* 0x000fc80000000079 */
[----:B------:R-:W-:Y:S01]  /*13ff0*/  FSETP.GTU.FTZ.AND P1, PT, R120, UR8, PT ;  /* 0x0000000878007c0b */ /* 0x000fe2000bf3c000 */
[----:B------:R-:W-:Y:S01]  /*14000*/  IMAD.U32 R121, R121, 0x10000, RZ ;  /* 0x0001000079797824 */ /* 0x000fe200078e00ff */
        /* <DEDUP_REMOVED lines=8> */
.L_x_29325:
[----:B------:R-:W-:Y:S05]  /*14090*/  BSYNC B1 ;  /* 0x0000000000017941 */ /* 0x000fea0003800000 */
.L_x_29324:
[----:B------:R-:W-:Y:S01]  /*140a0*/  IMAD.WIDE.U32 R120, R124, 0x20, R214 ;  /* 0x000000207c787825 */ /* 0x000fe200078e00d6 */
[----:B------:R-:W-:Y:S04]  /*140b0*/  BSSY B1, `(.L_x_29333) ;  /* 0x0000018000017945 */ /* 0x000fe80003800000 */
[----:B------:R0:W-:Y:S04]  /*140c0*/  STG.E.128 desc[UR6][R120.64], R132 ;  /* 0x0000008478007986 */ /* 0x0001e8000c101d06 */
        /* <DEDUP_REMOVED lines=22> */
.L_x_29334:
[----:B------:R-:W-:Y:S05]  /*14230*/  BSYNC B1 ;  /* 0x0000000000017941 */ /* 0x000fea0003800000 */
.L_x_29333:
[----:B01----:R-:W0:Y:S01]  /*14240*/  @P2 LDC.64 R120, c[0x0][0x220] ;  /* 0x00008800ff782b82 */ /* 0x003e220000000a00 */
[----:B------:R-:W-:-:S04]  /*14250*/  VIADD R16, R219, 0xc0 ;  /* 0x000000c0db107836 */ /* 0x000fc80000000000 */
[----:B0-----:R-:W-:-:S05]  /*14260*/  @P2 IMAD.WIDE.U32 R120, R16, 0x10, R120 ;  /* 0x0000001010782825 */ /* 0x001fca00078e0078 */
[----:B------:R0:W5:Y:S01]  /*14270*/  @P2 LDG.E.128 R112, desc[UR6][R120.64] ;  /* 0x0000000678702981 */ /* 0x000162000c1e1d00 */
[----:B------:R-:W-:Y:S01]  /*14280*/  IADD3 R124, R212, 0xc0, RZ ;  /* 0x000000c0d47c7810 */ /* 0x000fe20007ffe0ff */
[----:B0-----:R-:W0:Y:S04]  /*14290*/  @P0 LDC.64 R120, c[0x0][0x230] ;  /* 0x00008c00ff780b82 */ /* 0x001e280000000a00 */
[----:B0-----:R-:W-:-:S05]  /*142a0*/  @P0 IMAD.WIDE.U32 R120, R124, 0x20, R120 ;  /* 0x000000207c780825 */ /* 0x001fca00078e0078 */
[----:B------:R-:W2:Y:S01]  /*142b0*/  @P0 LDG.E.128 R108, desc[UR6][R120.64] ;  /* 0x00000006786c0981 */ /* 0x000ea2000c1e1d00 */
[----:B------:R-:W-:Y:S01]  /*142c0*/  @!P3 ISETP.NE.U32.AND P1, PT, R210, RZ, PT ;  /* 0x000000ffd200b20c */ /* 0x000fe20003f25070 */
[----:B------:R-:W-:Y:S02]  /*142d0*/  BSSY B1, `(.L_x_29335) ;  /* 0x000005e000017945 */ /* 0x000fe40003800000 */
[----:B------:R0:W5:Y:S01]  /*142e0*/  @P0 LDG.E.128 R116, desc[UR6][R120.64+0x10] ;  /* 0x0000100678740981 */ /* 0x000162000c1e1d00 */
[----:B------:R-:W-:Y:S01]  /*142f0*/  @!P3 ISETP.NE.AND.EX P1, PT, R211, RZ, PT, P1 ;  /* 0x000000ffd300b20c */ /* 0x000fe20003f25310 */
[----:B0-----:R-:W-:-:S03]  /*14300*/  @!P3 IMAD.MOV.U32 R120, RZ, RZ, R126 ;  /* 0x000000ffff78b224 */ /* 0x001fc600078e007e */
        /* <DEDUP_REMOVED lines=14> */
.L_x_29338:
[----:B------:R-:W-:-:S07]  /*143f0*/  MOV R125, R18 ;  /* 0x00000012007d7202 */ /* 0x000fce0000000f00 */
.L_x_29339:
[----:B------:R-:W-:Y:S05]  /*14400*/  BSYNC B2 ;  /* 0x0000000000027941 */ /* 0x000fea0003800000 */
.L_x_29337:
        /* <DEDUP_REMOVED lines=16> */
.L_x_29343:
[----:B------:R-:W-:Y:S05]  /*14510*/  BSYNC B3 ;  /* 0x0000000000037941 */ /* 0x000fea0003800000 */
.L_x_29342:
        /* <DEDUP_REMOVED lines=44> */
.L_x_29341:
[----:B------:R-:W-:Y:S05]  /*147e0*/  BSYNC B2 ;  /* 0x0000000000027941 */ /* 0x000fea0003800000 */
.L_x_29340:
        /* <DEDUP_REMOVED lines=10> */
[----:B------:R-:W-:-:S04]  /*14890*/  FMUL.FTZ R156, R156, R121 ;  /* 0x000000799c9c7220 */ /* 0x000fc80000410000 */
[----:B------:R-:W-:-:S07]  /*148a0*/  @P0 FADD.FTZ R156, R108, R156 ;  /* 0x0000009c6c9c0221 */ /* 0x000fce0000010000 */
.L_x_29336:
[----:B------:R-:W-:Y:S05]  /*148b0*/  BSYNC B1 ;  /* 0x0000000000017941 */ /* 0x000fea0003800000 */
.L_x_29335:
        /* <DEDUP_REMOVED lines=18> */
.L_x_29347:
[----:B------:R-:W-:-:S07]  /*149e0*/  IMAD.MOV.U32 R125, RZ, RZ, R18 ;  /* 0x000000ffff7d7224 */ /* 0x000fce00078e0012 */
.L_x_29348:
[----:B------:R-:W-:Y:S05]  /*149f0*/  BSYNC B2 ;  /* 0x0000000000027941 */ /* 0x000fea0003800000 */
.L_x_29346:
        /* <DEDUP_REMOVED lines=16> */
.L_x_29352:
[----:B------:R-:W-:Y:S05]  /*14b00*/  BSYNC B3 ;  /* 0x0000000000037941 */ /* 0x000fea0003800000 */
.L_x_29351:
        /* <DEDUP_REMOVED lines=44> */
.L_x_29350:
[----:B------:R-:W-:Y:S05]  /*14dd0*/  BSYNC B2 ;  /* 0x0000000000027941 */ /* 0x000fea0003800000 */
.L_x_29349:
        /* <DEDUP_REMOVED lines=14> */
.L_x_29345:
[----:B------:R-:W-:Y:S05]  /*14ec0*/  BSYNC B1 ;  /* 0x0000000000017941 */ /* 0x000fea0003800000 */
.L_x_29344:
        /* <DEDUP_REMOVED lines=18> */
.L_x_29356:
[----:B------:R-:W-:-:S07]  /*14ff0*/  MOV R125, R18 ;  /* 0x00000012007d7202 */ /* 0x000fce0000000f00 */
.L_x_29357:
[----:B------:R-:W-:Y:S05]  /*15000*/  BSYNC B2 ;  /* 0x0000000000027941 */ /* 0x000fea0003800000 */
.L_x_29355:
        /* <DEDUP_REMOVED lines=16> */
.L_x_29361:
[----:B------:R-:W-:Y:S05]  /*15110*/  BSYNC B3 ;  /* 0x0000000000037941 */ /* 0x000fea0003800000 */
.L_x_29360:
[----:B------:R-:W-:Y:S01]  /*15120*/  LOP3.LUT R10, R10, UR5, R17, 0x96, !PT ;  /* 0x000000050a0a7c12 */ /* 0x000fe2000f8e9611 */
[----:B------:R-:W-:-:S04]  /*15130*/  IMAD.HI.U32 R123, R12, -0x326172a9, RZ ;  /* 0xcd9e8d570c7b7827 */ /* 0x000fc800078e00ff */
[----:B------:R-:W-:Y:S02]  /*15140*/  IMAD R11, R12, -0x326172a9, RZ ;  /* 0xcd9e8d570c0b7824 */ /* 0x000fe400078e02ff */
[----:B------:R-:W-:Y:S01]  /*15150*/  IMAD.WIDE.U32 R120, R10, -0x326172a9, RZ ;  /* 0xcd9e8d570a787825 */ /* 0x000fe200078e00ff */
[----:B------:R-:W-:-:S03]  /*15160*/  LOP3.LUT R10, R123, UR4, R14, 0x96, !PT ;  /* 0x000000047b0a7c12 */ /* 0x000fc6000f8e960e */
        /* <DEDUP_REMOVED lines=39> */
.L_x_29359:
[----:B------:R-:W-:Y:S05]  /*153e0*/  BSYNC B2 ;  /* 0x0000000000027941 */ /* 0x000fea0003800000 */
.L_x_29358:
        /* <DEDUP_REMOVED lines=12> */
.L_x_29354:
[----:B------:R-:W-:Y:S05]  /*154b0*/  BSYNC B1 ;  /* 0x0000000000017941 */ /* 0x000fea0003800000 */
.L_x_29353:
        /* <DEDUP_REMOVED lines=18> */
.L_x_29365:
[----:B------:R-:W-:-:S07]  /*155e0*/  IMAD.MOV.U32 R125, RZ, RZ, R18 ;  /* 0x000000ffff7d7224 */ /* 0x000fce00078e0012 */
.L_x_29366:
[----:B------:R-:W-:Y:S05]  /*155f0*/  BSYNC B2 ;  /* 0x0000000000027941 */ /* 0x000fea0003800000 */
.L_x_29364:
        /* <DEDUP_REMOVED lines=16> */
.L_x_29370:
[----:B------:R-:W-:Y:S05]  /*15700*/  BSYNC B3 ;  /* 0x0000000000037941 */ /* 0x000fea0003800000 */
.L_x_29369:
        /* <DEDUP_REMOVED lines=44> */
.L_x_29368:
[----:B------:R-:W-:Y:S05]  /*159d0*/  BSYNC B2 ;  /* 0x0000000000027941 */ /* 0x000fea0003800000 */
.L_x_29367:
        /* <DEDUP_REMOVED lines=14> */
.L_x_29363:
[----:B------:R-:W-:Y:S05]  /*15ac0*/  BSYNC B1 ;  /* 0x0000000000017941 */ /* 0x000fea0003800000 */
.L_x_29362:
        /* <DEDUP_REMOVED lines=18> */
.L_x_29374:
[----:B------:R-:W-:-:S07]  /*15bf0*/  MOV R125, R18 ;  /* 0x00000012007d7202 */ /* 0x000fce0000000f00 */
.L_x_29375:
[----:B------:R-:W-:Y:S05]  /*15c00*/  BSYNC B2 ;  /* 0x0000000000027941 */ /* 0x000fea0003800000 */
.L_x_29373:
        /* <DEDUP_REMOVED lines=16> */
.L_x_29379:
[----:B------:R-:W-:Y:S05]  /*15d10*/  BSYNC B3 ;  /* 0x0000000000037941 */ /* 0x000fea0003800000 */
.L_x_29378:
        /* <DEDUP_REMOVED lines=44> */
.L_x_29377:
[----:B------:R-:W-:Y:S05]  /*15fe0*/  BSYNC B2 ;  /* 0x0000000000027941 */ /* 0x000fea0003800000 */
.L_x_29376:
        /* <DEDUP_REMOVED lines=8> */
[----:B------:R-:W-:Y:S01]  /*16070*/  FSEL R128, R121, RZ, !P1 ;  /* 0x000000ff79807208 */ /* 0x000fe20004800000 */
[----:B------:R-:W-:-:S04]  /*16080*/  IMAD.U32 R121, R54, 0x10000, RZ ;  /* 0x0001000036797824 */ /* 0x000fc800078e00ff */
[----:B------:R-:W-:-:S04]  /*16090*/  FMUL.FTZ R128, R128, R121 ;  /* 0x0000007980807220 */ /* 0x000fc80000410000 */
[----:B------:R-:W-:-:S07]  /*160a0*/  @P0 FADD.FTZ R128, R116, R128 ;  /* 0x0000008074800221 */ /* 0x000fce0000010000 */
.L_x_29372:
[----:B------:R-:W-:Y:S05]  /*160b0*/  BSYNC B1 ;  /* 0x0000000000017941 */ /* 0x000fea0003800000 */
.L_x_29371:
        /* <DEDUP_REMOVED lines=18> */
.L_x_29383:
[----:B------:R-:W-:-:S07]  /*161e0*/  IMAD.MOV.U32 R125, RZ, RZ, R18 ;  /* 0x000000ffff7d7224 */ /* 0x000fce00078e0012 */
.L_x_29384:
[----:B------:R-:W-:Y:S05]  /*161f0*/  BSYNC B2 ;  /* 0x0000000000027941 */ /* 0x000fea0003800000 */
.L_x_29382:
        /* <DEDUP_REMOVED lines=16> */
.L_x_29388:
[----:B------:R-:W-:Y:S05]  /*16300*/  BSYNC B3 ;  /* 0x0000000000037941 */ /* 0x000fea0003800000 */
.L_x_29387:
        /* <DEDUP_REMOVED lines=44> */
.L_x_29386:
[----:B------:R-:W-:Y:S05]  /*165d0*/  BSYNC B2 ;  /* 0x0000000000027941 */ /* 0x000fea0003800000 */
.L_x_29385:
[----:B------:R-:W-:Y:S01]  /*165e0*/  HFMA2.MMA R122, -RZ, RZ, 0.1171875, 0 ;  /* 0x2f800000ff7a7435 */ /* 0x000fe200000001ff */
[----:B------:R-:W-:Y:S02]  /*165f0*/  I2FP.F32.U32 R120, R125 ;  /* 0x0000007d00787245 */ /* 0x000fe40000201000 */
[----:B------:R-:W-:-:S04]  /*16600*/  PRMT R129, R54, 0x7632, R129 ;  /* 0x0000763236817816 */ /* 0x000fc80000000081 */
[----:B------:R-:W-:-:S03]  /*16610*/  SHF.L.U32 R129, R129, 0x10, RZ ;  /* 0x0000001081817819 */ /* 0x000fc600000006ff */
        /* <DEDUP_REMOVED lines=10> */
.L_x_29381:
[----:B------:R-:W-:Y:S05]  /*166c0*/  BSYNC B1 ;  /* 0x0000000000017941 */ /* 0x000fea0003800000 */
.L_x_29380:
        /* <DEDUP_REMOVED lines=18> */
.L_x_29392:
[----:B------:R-:W-:-:S07]  /*167f0*/  MOV R125, R18 ;  /* 0x00000012007d7202 */ /* 0x000fce0000000f00 */
.L_x_29393:
[----:B------:R-:W-:Y:S05]  /*16800*/  BSYNC B2 ;  /* 0x0000000000027941 */ /* 0x000fea0003800000 */
.L_x_29391:
        /* <DEDUP_REMOVED lines=16> */
.L_x_29397:
[----:B------:R-:W-:Y:S05]  /*16910*/  BSYNC B3 ;  /* 0x0000000000037941 */ /* 0x000fea0003800000 */
.L_x_29396:
        /* <DEDUP_REMOVED lines=44> */
.L_x_29395:
[----:B------:R-:W-:Y:S05]  /*16be0*/  BSYNC B2 ;  /* 0x0000000000027941 */ /* 0x000fea0003800000 */
.L_x_29394:
        /* <DEDUP_REMOVED lines=12> */
.L_x_29390:
[----:B------:R-:W-:Y:S05]  /*16cb0*/  BSYNC B1 ;  /* 0x0000000000017941 */ /* 0x000fea0003800000 */
.L_x_29389:
        /* <DEDUP_REMOVED lines=18> */
.L_x_29401:
[----:B------:R-:W-:-:S07]  /*16de0*/  IMAD.MOV.U32 R125, RZ, RZ, R18 ;  /* 0x000000ffff7d7224 */ /* 0x000fce00078e0012 */
.L_x_29402:
[----:B------:R-:W-:Y:S05]  /*16df0*/  BSYNC B2 ;  /* 0x0000000000027941 */ /* 0x000fea0003800000 */
.L_x_29400:
        /* <DEDUP_REMOVED lines=16> */
.L_x_29406:
[----:B------:R-:W-:Y:S05]  /*16f00*/  BSYNC B3 ;  /* 0x0000000000037941 */ /* 0x000fea0003800000 */
.L_x_29405:
        /* <DEDUP_REMOVED lines=44> */
.L_x_29404:
[----:B------:R-:W-:Y:S05]  /*171d0*/  BSYNC B2 ;  /* 0x0000000000027941 */ /* 0x000fea0003800000 */
.L_x_29403:
        /* <DEDUP_REMOVED lines=14> */
.L_x_29399:
[----:B------:R-:W-:Y:S05]  /*172c0*/  BSYNC B1 ;  /* 0x0000000000017941 */ /* 0x000fea0003800000 */
.L_x_29398:
[----:B------:R-:W-:Y:S01]  /*172d0*/  IMAD.WIDE.U32 R120, R124, 0x20, R214 ;  /* 0x000000207c787825 */ /* 0x000fe200078e00d6 */
[----:B------:R-:W-:Y:S04]  /*172e0*/  BSSY B1, `(.L_x_29407) ;  /* 0x0000018000017945 */ /* 0x000fe80003800000 */
        /* <DEDUP_REMOVED lines=23> */
.L_x_29408:
[----:B------:R-:W-:Y:S05]  /*17460*/  BSYNC B1 ;  /* 0x0000000000017941 */ /* 0x000fea0003800000 */
.L_x_29407:
[----:B01----:R-:W0:Y:S01]  /*17470*/  @P2 LDC.64 R120, c[0x0][0x220] ;  /* 0x00008800ff782b82 */ /* 0x003e220000000a00 */
[----:B------:R-:W-:-:S05]  /*17480*/  IADD3 R16, R219, 0xe0, RZ ;  /* 0x000000e0db107810 */ /* 0x000fca0007ffe0ff */
[----:B0-----:R-:W-:-:S05]  /*17490*/  @P2 IMAD.WIDE.U32 R120, R16, 0x10, R120 ;  /* 0x0000001010782825 */ /* 0x001fca00078e0078 */
[----:B------:R0:W5:Y:S01]  /*174a0*/  @P2 LDG.E.128 R112, desc[UR6][R120.64] ;  /* 0x0000000678702981 */ /* 0x000162000c1e1d00 */
[----:B------:R-:W-:Y:S01]  /*174b0*/  VIADD R124, R212, 0xe0 ;  /* 0x000000e0d47c7836 */ /* 0x000fe20000000000 */
[----:B0-----:R-:W0:Y:S03]  /*174c0*/  @P0 LDC.64 R120, c[0x0][0x230] ;  /* 0x00008c00ff780b82 */ /* 0x001e260000000a00 */
[----:B0-----:R-:W-:-:S05]  /*174d0*/  @P0 IMAD.WIDE.U32 R120, R124, 0x20, R120 ;  /* 0x000000207c780825 */ /* 0x001fca00078e0078 */
[----:B------:R-:W2:Y:S01]  /*174e0*/  @P0 LDG.E.128 R108, desc[UR6][R120.64] ;  /* 0x00000006786c0981 */ /* 0x000ea2000c1e1d00 */
[----:B------:R-:W-:Y:S01]  /*174f0*/  @!P3 ISETP.NE.U32.AND P1, PT, R210, RZ, PT ;  /* 0x000000ffd200b20c */ /* 0x000fe20003f25070 */
[----:B------:R-:W-:Y:S02]  /*17500*/  BSSY B1, `(.L_x_29409) ;  /* 0x000005e000017945 */ /* 0x000fe40003800000 */
[----:B------:R0:W5:Y:S01]  /*17510*/  @P0 LDG.E.128 R116, desc[UR6][R120.64+0x10] ;  /* 0x0000100678740981 */ /* 0x000162000c1e1d00 */
[----:B------:R-:W-:Y:S02]  /*17520*/  @!P3 ISETP.NE.AND.EX P1, PT, R211, RZ, PT, P1 ;  /* 0x000000ffd300b20c */ /* 0x000fe40003f25310 */
[----:B0-----:R-:W-:Y:S02]  /*17530*/  @!P3 MOV R120, R126 ;  /* 0x0000007e0078b202 */ /* 0x001fe40000000f00 */
        /* <DEDUP_REMOVED lines=14> */
.L_x_29412:
[----:B------:R-:W-:-:S07]  /*17620*/  IMAD.MOV.U32 R125, RZ, RZ, R18 ;  /* 0x000000ffff7d7224 */ /* 0x000fce00078e0012 */
.L_x_29413:
[----:B------:R-:W-:Y:S05]  /*17630*/  BSYNC B2 ;  /* 0x0000000000027941 */ /* 0x000fea0003800000 */
.L_x_29411:
        /* <DEDUP_REMOVED lines=16> */
.L_x_29417:
[----:B------:R-:W-:Y:S05]  /*17740*/  BSYNC B3 ;  /* 0x0000000000037941 */ /* 0x000fea0003800000 */
.L_x_29416:
        /* <DEDUP_REMOVED lines=44> */
.L_x_29415:
[----:B------:R-:W-:Y:S05]  /*17a10*/  BSYNC B2 ;  /* 0x0000000000027941 */ /* 0x000fea0003800000 */
.L_x_29414:
        /* <DEDUP_REMOVED lines=10> */
[----:B------:R-:W-:-:S04]  /*17ac0*/  FMUL.FTZ R152, R152, R121 ;  /* 0x0000007998987220 */ /* 0x000fc80000410000 */
[----:B------:R-:W-:-:S07]  /*17ad0*/  @P0 FADD.FTZ R152, R108, R152 ;  /* 0x000000986c980221 */ /* 0x000fce0000010000 */
.L_x_29410:
[----:B------:R-:W-:Y:S05]  /*17ae0*/  BSYNC B1 ;  /* 0x0000000000017941 */ /* 0x000fea0003800000 */
.L_x_29409:
        /* <DEDUP_REMOVED lines=18> */
.L_x_29421:
[----:B------:R-:W-:-:S07]  /*17c10*/  MOV R125, R18 ;  /* 0x00000012007d7202 */ /* 0x000fce0000000f00 */
.L_x_29422:
[----:B------:R-:W-:Y:S05]  /*17c20*/  BSYNC B2 ;  /* 0x0000000000027941 */ /* 0x000fea0003800000 */
.L_x_29420:
        /* <DEDUP_REMOVED lines=16> */
.L_x_29426:
[----:B------:R-:W-:Y:S05]  /*17d30*/  BSYNC B3 ;  /* 0x0000000000037941 */ /* 0x000fea0003800000 */
.L_x_29425:
        /* <DEDUP_REMOVED lines=44> */
.L_x_29424:
[----:B------:R-:W-:Y:S05]  /*18000*/  BSYNC B2 ;  /* 0x0000000000027941 */ /* 0x000fea0003800000 */
.L_x_29423:
        /* <DEDUP_REMOVED lines=14> */
.L_x_29419:
[----:B------:R-:W-:Y:S05]  /*180f0*/  BSYNC B1 ;  /* 0x0000000000017941 */ /* 0x000fea0003800000 */
.L_x_29418:
        /* <DEDUP_REMOVED lines=18> */
.L_x_29430:
[----:B------:R-:W-:-:S07]  /*18220*/  IMAD.MOV.U32 R125, RZ, RZ, R18 ;  /* 0x000000ffff7d7224 */ /* 0x000fce00078e0012 */
.L_x_29431:
[----:B------:R-:W-:Y:S05]  /*18230*/  BSYNC B2 ;  /* 0x0000000000027941 */ /* 0x000fea0003800000 */
.L_x_29429:
        /* <DEDUP_REMOVED lines=16> */
.L_x_29435:
[----:B------:R-:W-:Y:S05]  /*18340*/  BSYNC B3 ;  /* 0x0000000000037941 */ /* 0x000fea0003800000 */
.L_x_29434:
        /* <DEDUP_REMOVED lines=44> */
.L_x_29433:
[----:B------:R-:W-:Y:S05]  /*18610*/  BSYNC B2 ;  /* 0x0000000000027941 */ /* 0x000fea0003800000 */
.L_x_29432:
        /* <DEDUP_REMOVED lines=12> */
.L_x_29428:
[----:B------:R-:W-:Y:S05]  /*186e0*/  BSYNC B1 ;  /* 0x0000000000017941 */ /* 0x000fea0003800000 */
.L_x_29427:
        /* <DEDUP_REMOVED lines=18> */
.L_x_29439:
[----:B------:R-:W-:-:S07]  /*18810*/  MOV R125, R18 ;  /* 0x00000012007d7202 */ /* 0x000fce0000000f00 */
.L_x_29440:
[----:B------:R-:W-:Y:S05]  /*18820*/  BSYNC B2 ;  /* 0x0000000000027941 */ /* 0x000fea0003800000 */
.L_x_29438:
        /* <DEDUP_REMOVED lines=16> */
.L_x_29444:
[----:B------:R-:W-:Y:S05]  /*18930*/  BSYNC B3 ;  /* 0x0000000000037941 */ /* 0x000fea0003800000 */
.L_x_29443:
        /* <DEDUP_REMOVED lines=44> */
.L_x_29442:
[----:B------:R-:W-:Y:S05]  /*18c00*/  BSYNC B2 ;  /* 0x0000000000027941 */ /* 0x000fea0003800000 */
.L_x_29441:
        /* <DEDUP_REMOVED lines=14> */
.L_x_29437:
[----:B------:R-:W-:Y:S05]  /*18cf0*/  BSYNC B1 ;  /* 0x0000000000017941 */ /* 0x000fea0003800000 */
.L_x_29436:
        /* <DEDUP_REMOVED lines=18> */
.L_x_29448:
[----:B------:R-:W-:-:S07]  /*18e20*/  IMAD.MOV.U32 R125, RZ, RZ, R18 ;  /* 0x000000ffff7d7224 */ /* 0x000fce00078e0012 */
.L_x_29449:
[----:B------:R-:W-:Y:S05]  /*18e30*/  BSYNC B2 ;  /* 0x0000000000027941 */ /* 0x000fea0003800000 */
.L_x_29447:
        /* <DEDUP_REMOVED lines=16> */
.L_x_29453:
[----:B------:R-:W-:Y:S05]  /*18f40*/  BSYNC B3 ;  /* 0x0000000000037941 */ /* 0x000fea0003800000 */
.L_x_29452:
        /* <DEDUP_REMOVED lines=44> */
.L_x_29451:
[----:B------:R-:W-:Y:S05]  /*19210*/  BSYNC B2 ;  /* 0x0000000000027941 */ /* 0x000fea0003800000 */
.L_x_29450:
        /* <DEDUP_REMOVED lines=8> */
[----:B------:R-:W-:Y:S02]  /*192a0*/  FSEL R144, R121, RZ, !P1 ;  /* 0x000000ff79907208 */ /* 0x000fe40004800000 */
[----:B------:R-:W-:-:S05]  /*192b0*/  SHF.L.U32 R121, R58, 0x10, RZ ;  /* 0x000000103a797819 */ /* 0x000fca00000006ff */
[----:B------:R-:W-:-:S04]  /*192c0*/  FMUL.FTZ R144, R144, R121 ;  /* 0x0000007990907220 */ /* 0x000fc80000410000 */
[----:B------:R-:W-:-:S07]  /*192d0*/  @P0 FADD.FTZ R144, R116, R144 ;  /* 0x0000009074900221 */ /* 0x000fce0000010000 */
.L_x_29446:
[----:B------:R-:W-:Y:S05]  /*192e0*/  BSYNC B1 ;  /* 0x0000000000017941 */ /* 0x000fea0003800000 */
.L_x_29445:
        /* <DEDUP_REMOVED lines=18> */
.L_x_29457:
[----:B------:R-:W-:-:S07]  /*19410*/  MOV R125, R18 ;  /* 0x00000012007d7202 */ /* 0x000fce0000000f00 */
.L_x_29458:
[----:B------:R-:W-:Y:S05]  /*19420*/  BSYNC B2 ;  /* 0x0000000000027941 */ /* 0x000fea0003800000 */
.L_x_29456:
        /* <DEDUP_REMOVED lines=16> */
.L_x_29462:
[----:B------:R-:W-:Y:S05]  /*19530*/  BSYNC B3 ;  /* 0x0000000000037941 */ /* 0x000fea0003800000 */
.L_x_29461:
        /* <DEDUP_REMOVED lines=44> */
.L_x_29460:
[----:B------:R-:W-:Y:S05]  /*19800*/  BSYNC B2 ;  /* 0x0000000000027941 */ /* 0x000fea0003800000 */
.L_x_29459:
[----:B------:R-:W-:Y:S01]  /*19810*/  I2FP.F32.U32 R120, R125 ;  /* 0x0000007d00787245 */ /* 0x000fe20000201000 */
[----:B------:R-:W-:Y:S01]  /*19820*/  IMAD.MOV.U32 R122, RZ, RZ, 0x2f800000 ;  /* 0x2f800000ff7a7424 */ /* 0x000fe200078e00ff */
[----:B------:R-:W-:-:S03]  /*19830*/  PRMT R145, R58, 0x7632, R145 ;  /* 0x000076323a917816 */ /* 0x000fc60000000091 */
[----:B------:R-:W-:Y:S02]  /*19840*/  FFMA.FTZ R120, R120, R122, 1.1641532182693481445e-10 ;  /* 0x2f00000078787423 */ /* 0x000fe4000001007a */
[----:B------:R-:W-:-:S03]  /*19850*/  IMAD.U32 R145, R145, 0x10000, RZ ;  /* 0x0001000091917824 */ /* 0x000fc600078e00ff */
        /* <DEDUP_REMOVED lines=9> */
.L_x_29455:
[----:B------:R-:W-:Y:S05]  /*198f0*/  BSYNC B1 ;  /* 0x0000000000017941 */ /* 0x000fea0003800000 */
.L_x_29454:
        /* <DEDUP_REMOVED lines=18> */
.L_x_29466:
[----:B------:R-:W-:-:S07]  /*19a20*/  IMAD.MOV.U32 R125, RZ, RZ, R18 ;  /* 0x000000ffff7d7224 */ /* 0x000fce00078e0012 */
.L_x_29467:
[----:B------:R-:W-:Y:S05]  /*19a30*/  BSYNC B2 ;  /* 0x0000000000027941 */ /* 0x000fea0003800000 */
.L_x_29465:
        /* <DEDUP_REMOVED lines=16> */
.L_x_29471:
[----:B------:R-:W-:Y:S05]  /*19b40*/  BSYNC B3 ;  /* 0x0000000000037941 */ /* 0x000fea0003800000 */
.L_x_29470:
        /* <DEDUP_REMOVED lines=44> */
.L_x_29469:
[----:B------:R-:W-:Y:S05]  /*19e10*/  BSYNC B2 ;  /* 0x0000000000027941 */ /* 0x000fea0003800000 */
.L_x_29468:
        /* <DEDUP_REMOVED lines=12> */
.L_x_29464:
[----:B------:R-:W-:Y:S05]  /*19ee0*/  BSYNC B1 ;  /* 0x0000000000017941 */ /* 0x000fea0003800000 */
.L_x_29463:
        /* <DEDUP_REMOVED lines=18> */
.L_x_29475:
[----:B------:R-:W-:-:S07]  /*1a010*/  MOV R125, R18 ;  /* 0x00000012007d7202 */ /* 0x000fce0000000f00 */
.L_x_29476:
[----:B------:R-:W-:Y:S05]  /*1a020*/  BSYNC B2 ;  /* 0x0000000000027941 */ /* 0x000fea0003800000 */
.L_x_29474:
        /* <DEDUP_REMOVED lines=16> */
.L_x_29480:
[----:B------:R-:W-:Y:S05]  /*1a130*/  BSYNC B3 ;  /* 0x0000000000037941 */ /* 0x000fea0003800000 */
.L_x_29479:
        /* <DEDUP_REMOVED lines=44> */
.L_x_29478:
[----:B------:R-:W-:Y:S05]  /*1a400*/  BSYNC B2 ;  /* 0x0000000000027941 */ /* 0x000fea0003800000 */
.L_x_29477:
        /* <DEDUP_REMOVED lines=14> */
.L_x_29473:
[----:B------:R-:W-:Y:S05]  /*1a4f0*/  BSYNC B1 ;  /* 0x0000000000017941 */ /* 0x000fea0003800000 */
.L_x_29472:
        /* <DEDUP_REMOVED lines=25> */
.L_x_29482:
[----:B------:R-:W-:Y:S05]  /*1a690*/  BSYNC B1 ;  /* 0x0000000000017941 */ /* 0x000fea0003800000 */
.L_x_29481:
        /* <DEDUP_REMOVED lines=27> */
.L_x_29486:
[----:B------:R-:W-:-:S07]  /*1a850*/  MOV R123, R18 ;  /* 0x00000012007b7202 */ /* 0x000fce0000000f00 */
.L_x_29487:
[----:B------:R-:W-:Y:S05]  /*1a860*/  BSYNC B2 ;  /* 0x0000000000027941 */ /* 0x000fea0003800000 */
.L_x_29485:
        /* <DEDUP_REMOVED lines=16> */
.L_x_29491:
[----:B------:R-:W-:Y:S05]  /*1a970*/  BSYNC B3 ;  /* 0x0000000000037941 */ /* 0x000fea0003800000 */
.L_x_29490:
        /* <DEDUP_REMOVED lines=44> */
.L_x_29489:
[----:B------:R-:W-:Y:S05]  /*1ac40*/  BSYNC B2 ;  /* 0x0000000000027941 */ /* 0x000fea0003800000 */
.L_x_29488:
        /* <DEDUP_REMOVED lines=12> */
.L_x_29484:
[----:B------:R-:W-:Y:S05]  /*1ad10*/  BSYNC B1 ;  /* 0x0000000000017941 */ /* 0x000fea0003800000 */
.L_x_29483:
        /* <DEDUP_REMOVED lines=18> */
.L_x_29495:
[----:B------:R-:W-:-:S07]  /*1ae40*/  IMAD.MOV.U32 R123, RZ, RZ, R18 ;  /* 0x000000ffff7b7224 */ /* 0x000fce00078e0012 */
.L_x_29496:
[----:B------:R-:W-:Y:S05]  /*1ae50*/  BSYNC B2 ;  /* 0x0000000000027941 */ /* 0x000fea0003800000 */
.L_x_29494:
        /* <DEDUP_REMOVED lines=16> */
.L_x_29500:
[----:B------:R-:W-:Y:S05]  /*1af60*/  BSYNC B3 ;  /* 0x0000000000037941 */ /* 0x000fea0003800000 */
.L_x_29499:
        /* <DEDUP_REMOVED lines=44> */
.L_x_29498:
[----:B------:R-:W-:Y:S05]  /*1b230*/  BSYNC B2 ;  /* 0x0000000000027941 */ /* 0x000fea0003800000 */
.L_x_29497:
[----:B------:R-:W-:Y:S01]  /*1b240*/  I2FP.F32.U32 R120, R123 ;  /* 0x0000007b00787245 */ /* 0x000fe20000201000 */
[----:B------:R-:W-:Y:S01]  /*1b250*/  HFMA2.MMA R123, -RZ, RZ, 0.1171875, 0 ;  /* 0x2f800000ff7b7435 */ /* 0x000fe200000001ff */
[----:B------:R-:W-:-:S04]  /*1b260*/  PRMT R125, R60, 0x7632, R125 ;  /* 0x000076323c7d7816 */ /* 0x000fc8000000007d */
[----:B------:R-:W-:-:S05]  /*1b270*/  SHF.L.U32 R125, R125, 0x10, RZ ;  /* 0x000000107d7d7819 */ /* 0x000fca00000006ff */
        /* <DEDUP_REMOVED lines=10> */
.L_x_29493:
[----:B------:R-:W-:Y:S05]  /*1b320*/  BSYNC B1 ;  /* 0x0000000000017941 */ /* 0x000fea0003800000 */
.L_x_29492:
        /* <DEDUP_REMOVED lines=18> */
.L_x_29504:
[----:B------:R-:W-:-:S07]  /*1b450*/  MOV R123, R18 ;  /* 0x00000012007b7202 */ /* 0x000fce0000000f00 */
.L_x_29505:
[----:B------:R-:W-:Y:S05]  /*1b460*/  BSYNC B2 ;  /* 0x0000000000027941 */ /* 0x000fea0003800000 */
.L_x_29503:
        /* <DEDUP_REMOVED lines=16> */
.L_x_29509:
[----:B------:R-:W-:Y:S05]  /*1b570*/  BSYNC B3 ;  /* 0x0000000000037941 */ /* 0x000fea0003800000 */
.L_x_29508:
        /* <DEDUP_REMOVED lines=44> */
.L_x_29507:
[----:B------:R-:W-:Y:S05]  /*1b840*/  BSYNC B2 ;  /* 0x0000000000027941 */ /* 0x000fea0003800000 */
.L_x_29506:
        /* <DEDUP_REMOVED lines=12> */
.L_x_29502:
[----:B------:R-:W-:Y:S05]  /*1b910*/  BSYNC B1 ;  /* 0x0000000000017941 */ /* 0x000fea0003800000 */
.L_x_29501:
        /* <DEDUP_REMOVED lines=18> */
.L_x_29513:
[----:B------:R-:W-:-:S07]  /*1ba40*/  IMAD.MOV.U32 R123, RZ, RZ, R18 ;  /* 0x000000ffff7b7224 */ /* 0x000fce00078e0012 */
.L_x_29514:
[----:B------:R-:W-:Y:S05]  /*1ba50*/  BSYNC B2 ;  /* 0x0000000000027941 */ /* 0x000fea0003800000 */
.L_x_29512:
        /* <DEDUP_REMOVED lines=16> */
.L_x_29518:
[----:B------:R-:W-:Y:S05]  /*1bb60*/  BSYNC B3 ;  /* 0x0000000000037941 */ /* 0x000fea0003800000 */
.L_x_29517:
        /* <DEDUP_REMOVED lines=44> */
.L_x_29516:
[----:B------:R-:W-:Y:S05]  /*1be30*/  BSYNC B2 ;  /* 0x0000000000027941 */ /* 0x000fea0003800000 */
.L_x_29515:
        /* <DEDUP_REMOVED lines=14> */
.L_x_29511:
[----:B------:R-:W-:Y:S05]  /*1bf20*/  BSYNC B1 ;  /* 0x0000000000017941 */ /* 0x000fea0003800000 */
.L_x_29510:
        /* <DEDUP_REMOVED lines=18> */
.L_x_29522:
[----:B------:R-:W-:-:S07]  /*1c050*/  MOV R123, R18 ;  /* 0x00000012007b7202 */ /* 0x000fce0000000f00 */
.L_x_29523:
[----:B------:R-:W-:Y:S05]  /*1c060*/  BSYNC B2 ;  /* 0x0000000000027941 */ /* 0x000fea0003800000 */
.L_x_29521:
        /* <DEDUP_REMOVED lines=16> */
.L_x_29527:
[----:B------:R-:W-:Y:S05]  /*1c170*/  BSYNC B3 ;  /* 0x0000000000037941 */ /* 0x000fea0003800000 */
.L_x_29526:
        /* <DEDUP_REMOVED lines=44> */
.L_x_29525:
[----:B------:R-:W-:Y:S05]  /*1c440*/  BSYNC B2 ;  /* 0x0000000000027941 */ /* 0x000fea0003800000 */
.L_x_29524:
        /* <DEDUP_REMOVED lines=12> */
.L_x_29520:
[----:B------:R-:W-:Y:S05]  /*1c510*/  BSYNC B1 ;  /* 0x0000000000017941 */ /* 0x000fea0003800000 */
.L_x_29519:
        /* <DEDUP_REMOVED lines=18> */
.L_x_29531:
[----:B------:R-:W-:-:S07]  /*1c640*/  IMAD.MOV.U32 R123, RZ, RZ, R18 ;  /* 0x000000ffff7b7224 */ /* 0x000fce00078e0012 */
.L_x_29532:
[----:B------:R-:W-:Y:S05]  /*1c650*/  BSYNC B2 ;  /* 0x0000000000027941 */ /* 0x000fea0003800000 */
.L_x_29530:
        /* <DEDUP_REMOVED lines=16> */
.L_x_29536:
[----:B------:R-:W-:Y:S05]  /*1c760*/  BSYNC B3 ;  /* 0x0000000000037941 */ /* 0x000fea0003800000 */
.L_x_29535:
        /* <DEDUP_REMOVED lines=44> */
.L_x_29534:
[----:B------:R-:W-:Y:S05]  /*1ca30*/  BSYNC B2 ;  /* 0x0000000000027941 */ /* 0x000fea0003800000 */
.L_x_29533:
[----:B------:R-:W-:Y:S01]  /*1ca40*/  I2FP.F32.U32 R120, R123 ;  /* 0x0000007b00787245 */ /* 0x000fe20000201000 */
[----:B------:R-:W-:Y:S01]  /*1ca50*/  HFMA2.MMA R123, -RZ, RZ, 0.1171875, 0 ;  /* 0x2f800000ff7b7435 */ /* 0x000fe200000001ff */
[----:B------:R-:W-:-:S04]  /*1ca60*/  PRMT R141, R62, 0x7632, R141 ;  /* 0x000076323e8d7816 */ /* 0x000fc8000000008d */
[----:B------:R-:W-:-:S05]  /*1ca70*/  SHF.L.U32 R141, R141, 0x10, RZ ;  /* 0x000000108d8d7819 */ /* 0x000fca00000006ff */
        /* <DEDUP_REMOVED lines=10> */
.L_x_29529:
[----:B------:R-:W-:Y:S05]  /*1cb20*/  BSYNC B1 ;  /* 0x0000000000017941 */ /* 0x000fea0003800000 */
.L_x_29528:
        /* <DEDUP_REMOVED lines=18> */
.L_x_29540:
[----:B------:R-:W-:-:S07]  /*1cc50*/  MOV R123, R18 ;  /* 0x00000012007b7202 */ /* 0x000fce0000000f00 */
.L_x_29541:
[----:B------:R-:W-:Y:S05]  /*1cc60*/  BSYNC B2 ;  /* 0x0000000000027941 */ /* 0x000fea0003800000 */
.L_x_29539:
        /* <DEDUP_REMOVED lines=16> */
.L_x_29545:
[----:B------:R-:W-:Y:S05]  /*1cd70*/  BSYNC B3 ;  /* 0x0000000000037941 */ /* 0x000fea0003800000 */
.L_x_29544:
        /* <DEDUP_REMOVED lines=44> */
.L_x_29543:
[----:B------:R-:W-:Y:S05]  /*1d040*/  BSYNC B2 ;  /* 0x0000000000027941 */ /* 0x000fea0003800000 */
.L_x_29542:
        /* <DEDUP_REMOVED lines=12> */
.L_x_29538:
[----:B------:R-:W-:Y:S05]  /*1d110*/  BSYNC B1 ;  /* 0x0000000000017941 */ /* 0x000fea0003800000 */
.L_x_29537:
        /* <DEDUP_REMOVED lines=18> */
.L_x_29549:
[----:B------:R-:W-:-:S07]  /*1d240*/  IMAD.MOV.U32 R123, RZ, RZ, R18 ;  /* 0x000000ffff7b7224 */ /* 0x000fce00078e0012 */
.L_x_29550:
[----:B------:R-:W-:Y:S05]  /*1d250*/  BSYNC B2 ;  /* 0x0000000000027941 */ /* 0x000fea0003800000 */
.L_x_29548:
        /* <DEDUP_REMOVED lines=16> */
.L_x_29554:
[----:B------:R-:W-:Y:S05]  /*1d360*/  BSYNC B3 ;  /* 0x0000000000037941 */ /* 0x000fea0003800000 */
.L_x_29553:
        /* <DEDUP_REMOVED lines=44> */
.L_x_29552:
[----:B------:R-:W-:Y:S05]  /*1d630*/  BSYNC B2 ;  /* 0x0000000000027941 */ /* 0x000fea0003800000 */
.L_x_29551:
        /* <DEDUP_REMOVED lines=14> */
.L_x_29547:
[----:B------:R-:W-:Y:S05]  /*1d720*/  BSYNC B1 ;  /* 0x0000000000017941 */ /* 0x000fea0003800000 */
.L_x_29546:
        /* <DEDUP_REMOVED lines=25> */
.L_x_29556:
[----:B------:R-:W-:Y:S05]  /*1d8c0*/  BSYNC B1 ;  /* 0x0000000000017941 */ /* 0x000fea0003800000 */
.L_x_29555:
        /* <DEDUP_REMOVED lines=27> */
.L_x_29560:
[----:B------:R-:W-:-:S07]  /*1da80*/  IMAD.MOV.U32 R16, RZ, RZ, R18 ;  /* 0x000000ffff107224 */ /* 0x000fce00078e0012 */
.L_x_29561:
[----:B------:R-:W-:Y:S05]  /*1da90*/  BSYNC B2 ;  /* 0x0000000000027941 */ /* 0x000fea0003800000 */
.L_x_29559:
        /* <DEDUP_REMOVED lines=16> */
.L_x_29565:
[----:B------:R-:W-:Y:S05]  /*1dba0*/  BSYNC B3 ;  /* 0x0000000000037941 */ /* 0x000fea0003800000 */
.L_x_29564:
        /* <DEDUP_REMOVED lines=44> */
.L_x_29563:
[----:B------:R-:W-:Y:S05]  /*1de70*/  BSYNC B2 ;  /* 0x0000000000027941 */ /* 0x000fea0003800000 */
.L_x_29562:
        /* <DEDUP_REMOVED lines=12> */
.L_x_29558:
[----:B------:R-:W-:Y:S05]  /*1df40*/  BSYNC B1 ;  /* 0x0000000000017941 */ /* 0x000fea0003800000 */
.L_x_29557:
        /* <DEDUP_REMOVED lines=18> */
.L_x_29569:
[----:B------:R-:W-:-:S07]  /*1e070*/  MOV R16, R18 ;  /* 0x0000001200107202 */ /* 0x000fce0000000f00 */
.L_x_29570:
[----:B------:R-:W-:Y:S05]  /*1e080*/  BSYNC B2 ;  /* 0x0000000000027941 */ /* 0x000fea0003800000 */
.L_x_29568:
        /* <DEDUP_REMOVED lines=16> */
.L_x_29574:
[----:B------:R-:W-:Y:S05]  /*1e190*/  BSYNC B3 ;  /* 0x0000000000037941 */ /* 0x000fea0003800000 */
.L_x_29573:
        /* <DEDUP_REMOVED lines=44> */
.L_x_29572:
[----:B------:R-:W-:Y:S05]  /*1e460*/  BSYNC B2 ;  /* 0x0000000000027941 */ /* 0x000fea0003800000 */
.L_x_29571:
        /* <DEDUP_REMOVED lines=14> */
.L_x_29567:
[----:B------:R-:W-:Y:S05]  /*1e550*/  BSYNC B1 ;  /* 0x0000000000017941 */ /* 0x000fea0003800000 */
.L_x_29566:
        /* <DEDUP_REMOVED lines=18> */
.L_x_29578:
[----:B------:R-:W-:-:S07]  /*1e680*/  IMAD.MOV.U32 R16, RZ, RZ, R18 ;  /* 0x000000ffff107224 */ /* 0x000fce00078e0012 */
.L_x_29579:
[----:B------:R-:W-:Y:S05]  /*1e690*/  BSYNC B2 ;  /* 0x0000000000027941 */ /* 0x000fea0003800000 */
.L_x_29577:
        /* <DEDUP_REMOVED lines=16> */
.L_x_29583:
[----:B------:R-:W-:Y:S05]  /*1e7a0*/  BSYNC B3 ;  /* 0x0000000000037941 */ /* 0x000fea0003800000 */
.L_x_29582:
        /* <DEDUP_REMOVED lines=44> */
.L_x_29581:
[----:B------:R-:W-:Y:S05]  /*1ea70*/  BSYNC B2 ;  /* 0x0000000000027941 */ /* 0x000fea0003800000 */
.L_x_29580:
        /* <DEDUP_REMOVED lines=12> */
.L_x_29576:
[----:B------:R-:W-:Y:S05]  /*1eb40*/  BSYNC B1 ;  /* 0x0000000000017941 */ /* 0x000fea0003800000 */
.L_x_29575:
        /* <DEDUP_REMOVED lines=18> */
.L_x_29587:
[----:B------:R-:W-:-:S07]  /*1ec70*/  MOV R16, R18 ;  /* 0x0000001200107202 */ /* 0x000fce0000000f00 */
.L_x_29588:
[----:B------:R-:W-:Y:S05]  /*1ec80*/  BSYNC B2 ;  /* 0x0000000000027941 */ /* 0x000fea0003800000 */
.L_x_29586:
        /* <DEDUP_REMOVED lines=16> */
.L_x_29592:
[----:B------:R-:W-:Y:S05]  /*1ed90*/  BSYNC B3 ;  /* 0x0000000000037941 */ /* 0x000fea0003800000 */
.L_x_29591:
        /* <DEDUP_REMOVED lines=44> */
.L_x_29590:
[----:B------:R-:W-:Y:S05]  /*1f060*/  BSYNC B2 ;  /* 0x0000000000027941 */ /* 0x000fea0003800000 */
.L_x_29589:
        /* <DEDUP_REMOVED lines=14> */
.L_x_29585:
[----:B------:R-:W-:Y:S05]  /*1f150*/  BSYNC B1 ;  /* 0x0000000000017941 */ /* 0x000fea0003800000 */
.L_x_29584:
        /* <DEDUP_REMOVED lines=18> */
.L_x_29596:
[----:B------:R-:W-:-:S07]  /*1f280*/  IMAD.MOV.U32 R16, RZ, RZ, R18 ;  /* 0x000000ffff107224 */ /* 0x000fce00078e0012 */
.L_x_29597:
[----:B------:R-:W-:Y:S05]  /*1f290*/  BSYNC B2 ;  /* 0x0000000000027941 */ /* 0x000fea0003800000 */
.L_x_29595:
        /* <DEDUP_REMOVED lines=16> */
.L_x_29601:
[----:B------:R-:W-:Y:S05]  /*1f3a0*/  BSYNC B3 ;  /* 0x0000000000037941 */ /* 0x000fea0003800000 */
.L_x_29600:
        /* <DEDUP_REMOVED lines=44> */
.L_x_29599:
[----:B------:R-:W-:Y:S05]  /*1f670*/  BSYNC B2 ;  /* 0x0000000000027941 */ /* 0x000fea0003800000 */
.L_x_29598:
        /* <DEDUP_REMOVED lines=12> */
.L_x_29594:
[----:B------:R-:W-:Y:S05]  /*1f740*/  BSYNC B1 ;  /* 0x0000000000017941 */ /* 0x000fea0003800000 */
.L_x_29593:
        /* <DEDUP_REMOVED lines=18> */
.L_x_29605:
[----:B------:R-:W-:-:S07]  /*1f870*/  MOV R16, R18 ;  /* 0x0000001200107202 */ /* 0x000fce0000000f00 */
.L_x_29606:
[----:B------:R-:W-:Y:S05]  /*1f880*/  BSYNC B2 ;  /* 0x0000000000027941 */ /* 0x000fea0003800000 */
.L_x_29604:
        /* <DEDUP_REMOVED lines=16> */
.L_x_29610:
[----:B------:R-:W-:Y:S05]  /*1f990*/  BSYNC B3 ;  /* 0x0000000000037941 */ /* 0x000fea0003800000 */
.L_x_29609:
        /* <DEDUP_REMOVED lines=44> */
.L_x_29608:
[----:B------:R-:W-:Y:S05]  /*1fc60*/  BSYNC B2 ;  /* 0x0000000000027941 */ /* 0x000fea0003800000 */
.L_x_29607:
        /* <DEDUP_REMOVED lines=14> */
.L_x_29603:
[----:B------:R-:W-:Y:S05]  /*1fd50*/  BSYNC B1 ;  /* 0x0000000000017941 */ /* 0x000fea0003800000 */
.L_x_29602:
        /* <DEDUP_REMOVED lines=18> */
.L_x_29614:
[----:B------:R-:W-:-:S07]  /*1fe80*/  IMAD.MOV.U32 R16, RZ, RZ, R18 ;  /* 0x000000ffff107224 */ /* 0x000fce00078e0012 */
.L_x_29615:
[----:B------:R-:W-:Y:S05]  /*1fe90*/  BSYNC B2 ;  /* 0x0000000000027941 */ /* 0x000fea0003800000 */
.L_x_29613:
        /* <DEDUP_REMOVED lines=16> */
.L_x_29619:
[----:B------:R-:W-:Y:S05]  /*1ffa0*/  BSYNC B3 ;  /* 0x0000000000037941 */ /* 0x000fea0003800000 */
.L_x_29618:
        /* <DEDUP_REMOVED lines=44> */
.L_x_29617:
[----:B------:R-:W-:Y:S05]  /*20270*/  BSYNC B2 ;  /* 0x0000000000027941 */ /* 0x000fea0003800000 */
.L_x_29616:
        /* <DEDUP_REMOVED lines=12> */
.L_x_29612:
[----:B------:R-:W-:Y:S05]  /*20340*/  BSYNC B1 ;  /* 0x0000000000017941 */ /* 0x000fea0003800000 */
.L_x_29611:
        /* <DEDUP_REMOVED lines=18> */
.L_x_29623:
[----:B------:R-:W-:-:S07]  /*20470*/  MOV R123, R18 ;  /* 0x00000012007b7202 */ /* 0x000fce0000000f00 */
.L_x_29624:
[----:B------:R-:W-:Y:S05]  /*20480*/  BSYNC B2 ;  /* 0x0000000000027941 */ /* 0x000fea0003800000 */
.L_x_29622:
        /* <DEDUP_REMOVED lines=16> */
.L_x_29628:
[----:B------:R-:W-:Y:S05]  /*20590*/  BSYNC B3 ;  /* 0x0000000000037941 */ /* 0x000fea0003800000 */
.L_x_29627:
        /* <DEDUP_REMOVED lines=44> */
.L_x_29626:
[----:B------:R-:W-:Y:S05]  /*20860*/  BSYNC B2 ;  /* 0x0000000000027941 */ /* 0x000fea0003800000 */
.L_x_29625:
[----:B------:R-:W-:Y:S01]  /*20870*/  I2FP.F32.U32 R123, R123 ;  /* 0x0000007b007b7245 */ /* 0x000fe20000201000 */
[----:B------:R-:W-:-:S04]  /*20880*/  IMAD.MOV.U32 R209, RZ, RZ, 0x2f800000 ;  /* 0x2f800000ffd17424 */ /* 0x000fc800078e00ff */
[----:B------:R-:W-:Y:S01]  /*20890*/  FFMA.FTZ R123, R123, R209, 1.1641532182693481445e-10 ;  /* 0x2f0000007b7b7423 */ /* 0x000fe200000100d1 */
[----:B------:R-:W-:-:S04]  /*208a0*/  PRMT R209, R67, 0x7632, R209 ;  /* 0x0000763243d17816 */ /* 0x000fc800000000d1 */
[----:B------:R-:W-:Y:S01]  /*208b0*/  FSETP.GTU.FTZ.AND P1, PT, R123, UR8, PT ;  /* 0x000000087b007c0b */ /* 0x000fe2000bf3c000 */
[----:B------:R-:W-:Y:S01]  /*208c0*/  IMAD.U32 R209, R209, 0x10000, RZ ;  /* 0x00010000d1d17824 */ /* 0x000fe200078e00ff */
[----:B------:R-:W-:-:S04]  /*208d0*/  PRMT R123, R115, 0x7632, R123 ;  /* 0x00007632737b7816 */ /* 0x000fc8000000007b */
[----:B------:R-:W-:-:S05]  /*208e0*/  SHF.L.U32 R123, R123, 0x10, RZ ;  /* 0x000000107b7b7819 */ /* 0x000fca00000006ff */
[----:B------:R-:W-:-:S04]  /*208f0*/  FMUL.FTZ R123, R123, UR11 ;  /* 0x0000000b7b7b7c20 */ /* 0x000fc80008410000 */
[----:B------:R-:W-:-:S05]  /*20900*/  FMUL.FTZ R123, R123, UR10 ;  /* 0x0000000a7b7b7c20 */ /* 0x000fca0008410000 */
[----:B------:R-:W-:-:S05]  /*20910*/  FSEL R123, R123, RZ, !P1 ;  /* 0x000000ff7b7b7208 */ /* 0x000fca0004800000 */
[----:B------:R-:W-:Y:S01]  /*20920*/  FMUL.FTZ R123, R123, R209 ;  /* 0x000000d17b7b7220 */ /* 0x000fe20000410000 */
[----:B------:R-:W-:-:S03]  /*20930*/  SEL R209, RZ, 0x1, P1 ;  /* 0x00000001ffd17807 */ /* 0x000fc60000800000 */
[----:B------:R-:W-:-:S07]  /*20940*/  @P0 FADD.FTZ R123, R119, R123 ;  /* 0x0000007b777b0221 */ /* 0x000fce0000010000 */
.L_x_29621:
[----:B------:R-:W-:Y:S05]  /*20950*/  BSYNC B1 ;  /* 0x0000000000017941 */ /* 0x000fea0003800000 */
.L_x_29620:
        /* <DEDUP_REMOVED lines=26> */
.L_x_29630:
[----:B------:R-:W-:Y:S05]  /*20b00*/  BSYNC B1 ;  /* 0x0000000000017941 */ /* 0x000fea0003800000 */
.L_x_29629:
        /* <DEDUP_REMOVED lines=266> */
.L_x_29646:
        /* <DEDUP_REMOVED lines=18> */
[----:B0-----:R-:W2:Y:S01]  /*21cd0*/  LDL R214, [R1+0x54] ;  /* 0x0000540001d67983 */ /* 0x001ea20000100800 */
[----:B------:R-:W0:Y:S03]  /*21ce0*/  LDC R252, c[0x0][0x218] ;  /* 0x00008600fffc7b82 */ /* 0x000e260000000800 */
[----:B------:R-:W3:Y:S01]  /*21cf0*/  LDL R215, [R1+0x50] ;  /* 0x0000500001d77983 */ /* 0x000ee20000100800 */
[----:B------:R-:W-:Y:S01]  /*21d00*/  VIADD R210, R217, 0xffffffff ;  /* 0xffffffffd9d27836 */ /* 0x000fe20000000000 */
[----:B------:R-:W-:Y:S02]  /*21d10*/  FSEL R213, R213, RZ, !P0 ;  /* 0x000000ffd5d57208 */ /* 0x000fe40004000000 */
[----:B------:R-:W-:Y:S01]  /*21d20*/  SHF.L.U32 R211, R71, 0x10, RZ ;  /* 0x0000001047d37819 */ /* 0x000fe200000006ff */
[----:B------:R-:W4:Y:S04]  /*21d30*/  LDL R219, [R1+0x58] ;  /* 0x0000580001db7983 */ /* 0x000f280000100800 */
[----:B------:R-:W5:Y:S04]  /*21d40*/  LDL R218, [R1+0x64] ;  /* 0x0000640001da7983 */ /* 0x000f680000100800 */
[----:B------:R-:W5:Y:S01]  /*21d50*/  LDL R217, [R1+0x60] ;  /* 0x0000600001d97983 */ /* 0x000f620000100800 */
[----:B0-----:R-:W-:-:S03]  /*21d60*/  IMAD R210, R210, R252, RZ ;  /* 0x000000fcd2d27224 */ /* 0x001fc600078e02ff */
[----:B------:R-:W4:Y:S01]  /*21d70*/  LDL R252, [R1+0x5c] ;  /* 0x00005c0001fc7983 */ /* 0x000f220000100800 */
[----:B------:R-:W-:-:S04]  /*21d80*/  FADD.FTZ R194, -R213, R194 ;  /* 0x000000c2d5c27221 */ /* 0x000fc80000010100 */
[----:B------:R-:W-:Y:S01]  /*21d90*/  FMUL.FTZ R194, R212, R194 ;  /* 0x000000c2d4c27220 */ /* 0x000fe20000410000 */
[----:B------:R-:W-:-:S04]  /*21da0*/  FADD.FTZ R195, -R213, R195 ;  /* 0x000000c3d5c37221 */ /* 0x000fc80000010100 */
[----:B------:R-:W-:Y:S01]  /*21db0*/  FMUL.FTZ R195, R212, R195 ;  /* 0x000000c3d4c37220 */ /* 0x000fe20000410000 */
[----:B------:R-:W-:-:S04]  /*21dc0*/  FADD.FTZ R192, -R213, R192 ;  /* 0x000000c0d5c07221 */ /* 0x000fc80000010100 */
[----:B------:R-:W-:Y:S01]  /*21dd0*/  FMUL.FTZ R192, R212, R192 ;  /* 0x000000c0d4c07220 */ /* 0x000fe20000410000 */
[----:B--2---:R-:W-:Y:S01]  /*21de0*/  FFMA.FTZ R194, R194, R211, R214 ;  /* 0x000000d3c2c27223 */ /* 0x004fe200000100d6 */
[----:B------:R-:W-:Y:S01]  /*21df0*/  PRMT R211, R71, 0x7632, R211 ;  /* 0x0000763247d37816 */ /* 0x000fe200000000d3 */
[----:B------:R-:W2:Y:S04]  /*21e00*/  LDL R214, [R1+0x68] ;  /* 0x0000680001d67983 */ /* 0x000ea80000100800 */
[----:B------:R-:W-:-:S04]  /*21e10*/  IMAD.U32 R211, R211, 0x10000, RZ ;  /* 0x00010000d3d37824 */ /* 0x000fc800078e00ff */
[----:B---3--:R-:W-:Y:S02]  /*21e20*/  FFMA.FTZ R195, R195, R211, R215 ;  /* 0x000000d3c3c37223 */ /* 0x008fe400000100d7 */
[----:B------:R-:W3:Y:S03]  /*21e30*/  LDL R215, [R1+0x6c] ;  /* 0x00006c0001d77983 */ /* 0x000ee60000100800 */
[----:B------:R-:W-:Y:S02]  /*21e40*/  F2FP.BF16.F32.PACK_AB R195, R195, R194 ;  /* 0x000000c2c3c3723e */ /* 0x000fe400000010ff */
[----:B------:R-:W-:-:S05]  /*21e50*/  SHF.L.U32 R194, R70, 0x10, RZ ;  /* 0x0000001046c27819 */ /* 0x000fca00000006ff */
[----:B----4-:R-:W-:Y:S02]  /*21e60*/  FFMA.FTZ R194, R192, R194, R252 ;  /* 0x000000c2c0c27223 */ /* 0x010fe400000100fc */
[----:B------:R-:W4:Y:S01]  /*21e70*/  LDL R252, [R1+0x30] ;  /* 0x0000300001fc7983 */ /* 0x000f220000100800 */
[----:B------:R-:W-:Y:S01]  /*21e80*/  PRMT R192, R70, 0x7632, R192 ;  /* 0x0000763246c07816 */ /* 0x000fe200000000c0 */
[----:B------:R-:W-:-:S04]  /*21e90*/  FADD.FTZ R193, -R213, R193 ;  /* 0x000000c1d5c17221 */ /* 0x000fc80000010100 */
[----:B------:R-:W-:Y:S02]  /*21ea0*/  IMAD.U32 R192, R192, 0x10000, RZ ;  /* 0x00010000c0c07824 */ /* 0x000fe400078e00ff */
[----:B------:R-:W-:Y:S01]  /*21eb0*/  FMUL.FTZ R193, R212, R193 ;  /* 0x000000c1d4c17220 */ /* 0x000fe20000410000 */
[----:B------:R-:W-:-:S03]  /*21ec0*/  FADD.FTZ R24, -R213, R24 ;  /* 0x00000018d5187221 */ /* 0x000fc60000010100 */
[----:B------:R-:W-:Y:S01]  /*21ed0*/  FFMA.FTZ R192, R193, R192, R219 ;  /* 0x000000c0c1c07223 */ /* 0x000fe200000100db */
[----:B------:R-:W-:Y:S01]  /*21ee0*/  FADD.FTZ R26, -R213, R26 ;  /* 0x0000001ad51a7221 */ /* 0x000fe20000010100 */
[----:B------:R-:W-:Y:S01]  /*21ef0*/  FMUL.FTZ R24, R212, R24 ;  /* 0x00000018d4187220 */ /* 0x000fe20000410000 */
[----:B------:R-:W-:Y:S01]  /*21f00*/  SHF.L.U32 R193, R69, 0x10, RZ ;  /* 0x0000001045c17819 */ /* 0x000fe200000006ff */
[----:B------:R-:W-:Y:S01]  /*21f10*/  FADD.FTZ R25, -R213, R25 ;  /* 0x00000019d5197221 */ /* 0x000fe20000010100 */
[----:B------:R-:W-:Y:S01]  /*21f20*/  F2FP.BF16.F32.PACK_AB R194, R192, R194 ;  /* 0x000000c2c0c2723e */ /* 0x000fe200000010ff */
[----:B------:R-:W4:Y:S01]  /*21f30*/  LDL R219, [R1+0x38] ;  /* 0x0000380001db7983 */ /* 0x000f220000100800 */
[----:B------:R-:W-:Y:S01]  /*21f40*/  SHF.L.U32 R192, R68, 0x10, RZ ;  /* 0x0000001044c07819 */ /* 0x000fe200000006ff */
[----:B------:R-:W-:-:S04]  /*21f50*/  FMUL.FTZ R26, R212, R26 ;  /* 0x0000001ad41a7220 */ /* 0x000fc80000410000 */
[----:B-----5:R-:W-:Y:S01]  /*21f60*/  FFMA.FTZ R193, R26, R193, R218 ;  /* 0x000000c11ac17223 */ /* 0x020fe200000100da */
[--C-:B------:R-:W-:Y:S01]  /*21f70*/  FADD.FTZ R26, -R213, R27.reuse ;  /* 0x0000001bd51a7221 */ /* 0x100fe20000010100 */
[----:B------:R-:W-:Y:S01]  /*21f80*/  PRMT R27, R69, 0x7632, R27 ;  /* 0x00007632451b7816 */ /* 0x000fe2000000001b */
[C---:B------:R-:W-:Y:S01]  /*21f90*/  FMUL.FTZ R25, R212.reuse, R25 ;  /* 0x00000019d4197220 */ /* 0x040fe20000410000 */
[----:B------:R-:W5:Y:S01]  /*21fa0*/  LDL R218, [R1+0x48] ;  /* 0x0000480001da7983 */ /* 0x000f620000100800 */
[----:B------:R-:W-:Y:S02]  /*21fb0*/  FMUL.FTZ R26, R212, R26 ;  /* 0x0000001ad41a7220 */ /* 0x000fe40000410000 */
[----:B------:R-:W-:-:S04]  /*21fc0*/  IMAD.U32 R27, R27, 0x10000, RZ ;  /* 0x000100001b1b7824 */ /* 0x000fc800078e00ff */
[----:B------:R-:W-:Y:S02]  /*21fd0*/  FFMA.FTZ R26, R26, R27, R217 ;  /* 0x0000001b1a1a7223 */ /* 0x000fe400000100d9 */
[----:B------:R-:W5:Y:S03]  /*21fe0*/  LDL R217, [R1+0x34] ;  /* 0x0000340001d97983 */ /* 0x000f660000100800 */
[----:B------:R-:W-:Y:S02]  /*21ff0*/  F2FP.BF16.F32.PACK_AB R193, R26, R193 ;  /* 0x000000c11ac1723e */ /* 0x000fe400000010ff */
[----:B------:R-:W5:Y:S01]  /*22000*/  LDL R26, [R1+0x40] ;  /* 0x00004000011a7983 */ /* 0x000f620000100800 */
[----:B------:R-:W-:Y:S01]  /*22010*/  FADD.FTZ R191, -R213, R191 ;  /* 0x000000bfd5bf7221 */ /* 0x000fe20000010100 */
[----:B------:R-:W-:-:S03]  /*22020*/  PRMT R27, R75, 0x7632, R27 ;  /* 0x000076324b1b7816 */ /* 0x000fc6000000001b */
[----:B------:R-:W-:Y:S01]  /*22030*/  FMUL.FTZ R191, R212, R191 ;  /* 0x000000bfd4bf7220 */ /* 0x000fe20000410000 */
[----:B------:R-:W-:Y:S01]  /*22040*/  SHF.L.U32 R27, R27, 0x10, RZ ;  /* 0x000000101b1b7819 */ /* 0x000fe200000006ff */
[----:B---3--:R-:W-:Y:S02]  /*22050*/  FFMA.FTZ R192, R24, R192, R215 ;  /* 0x000000c018c07223 */ /* 0x008fe400000100d7 */
[----:B------:R-:W0:Y:S01]  /*22060*/  S2R R215, SR_TID.X ;  /* 0x0000000000d77919 */ /* 0x000e220000002100 */
[----:B------:R-:W-:-:S05]  /*22070*/  PRMT R24, R68, 0x7632, R24 ;  /* 0x0000763244187816 */ /* 0x000fca0000000018 */
[----:B------:R-:W-:-:S04]  /*22080*/  IMAD.U32 R24, R24, 0x10000, RZ ;  /* 0x0001000018187824 */ /* 0x000fc800078e00ff */
[----:B--2---:R-:W-:Y:S01]  /*22090*/  FFMA.FTZ R24, R25, R24, R214 ;  /* 0x0000001819187223 */ /* 0x004fe200000100d6 */
[----:B------:R-:W-:-:S04]  /*220a0*/  SHF.R.S32.HI R214, RZ, 0x1f, R210 ;  /* 0x0000001fffd67819 */ /* 0x000fc800000114d2 */
[----:B------:R-:W-:Y:S02]  /*220b0*/  LEA.HI R214, R214, R210, RZ, 0x3 ;  /* 0x000000d2d6d67211 */ /* 0x000fe400078f18ff */
[----:B------:R-:W1:Y:S01]  /*220c0*/  LDC.64 R210, c[0x0][0x2b8] ;  /* 0x0000ae00ffd27b82 */ /* 0x000e620000000a00 */
[----:B------:R-:W-:Y:S02]  /*220d0*/  F2FP.BF16.F32.PACK_AB R192, R24, R192 ;  /* 0x000000c018c0723e */ /* 0x000fe400000010ff */
[----:B0-----:R-:W-:-:S04]  /*220e0*/  LOP3.LUT R215, R215, 0x1f, RZ, 0xc0, !PT ;  /* 0x0000001fd7d77812 */ /* 0x001fc800078ec0ff */
[----:B------:R-:W-:Y:S02]  /*220f0*/  LEA.HI.SX32 R214, R214, R215, 0x1d ;  /* 0x000000d7d6d67211 */ /* 0x000fe400078feaff */
[----:B------:R-:W2:Y:S03]  /*22100*/  LDL R215, [R1+0x3c] ;  /* 0x00003c0001d77983 */ /* 0x000ea60000100800 */
[----:B-1----:R-:W-:-:S05]  /*22110*/  IMAD.WIDE.U32 R24, R214, 0x10, R210 ;  /* 0x00000010d6187825 */ /* 0x002fca00078e00d2 */
[----:B------:R0:W-:Y:S01]  /*22120*/  STG.E.128 desc[UR6][R24.64], R192 ;  /* 0x000000c018007986 */ /* 0x0001e2000c101d06 */
[----:B----4-:R-:W-:-:S03]  /*22130*/  FFMA.FTZ R27, R191, R27, R252 ;  /* 0x0000001bbf1b7223 */ /* 0x010fc600000100fc */
[----:B------:R-:W3:Y:S04]  /*22140*/  LDL R191, [R1+0x4c] ;  /* 0x00004c0001bf7983 */ /* 0x000ee80000100800 */
[----:B0-----:R-:W4:Y:S01]  /*22150*/  LDL R192, [R1+0x44] ;  /* 0x0000440001c07983 */ /* 0x001f220000100800 */
[----:B------:R-:W-:Y:S01]  /*22160*/  PRMT R24, R73, 0x7632, R24 ;  /* 0x0000763249187816 */ /* 0x000fe20000000018 */
[C---:B------:R-:W-:Y:S01]  /*22170*/  FADD.FTZ R187, -R213.reuse, R187 ;  /* 0x000000bbd5bb7221 */ /* 0x040fe20000010100 */
[C---:B------:R-:W-:Y:S01]  /*22180*/  FADD.FTZ R190, -R213.reuse, R190 ;  /* 0x000000bed5be7221 */ /* 0x040fe20000010100 */
[C---:B------:R-:W-:Y:S01]  /*22190*/  FADD.FTZ R189, -R213.reuse, R189 ;  /* 0x000000bdd5bd7221 */ /* 0x040fe20000010100 */
[----:B------:R-:W-:Y:S01]  /*221a0*/  SHF.L.U32 R24, R24, 0x10, RZ ;  /* 0x0000001018187819 */ /* 0x000fe200000006ff */
[----:B------:R-:W-:Y:S01]  /*221b0*/  FMUL.FTZ R187, R212, R187 ;  /* 0x000000bbd4bb7220 */ /* 0x000fe20000410000 */
[C---:B------:R-:W-:Y:S01]  /*221c0*/  FADD.FTZ R188, -R213.reuse, R188 ;  /* 0x000000bcd5bc7221 */ /* 0x040fe20000010100 */
[----:B------:R-:W-:Y:S01]  /*221d0*/  FADD.FTZ R186, -R213, R186 ;  /* 0x000000bad5ba7221 */ /* 0x000fe20000010100 */
[----:B------:R-:W4:Y:S01]  /*221e0*/  LDL R194, [R1+0x28] ;  /* 0x0000280001c27983 */ /* 0x000f220000100800 */
[----:B-----5:R-:W-:Y:S01]  /*221f0*/  FFMA.FTZ R24, R187, R24, R26 ;  /* 0x00000018bb187223 */ /* 0x020fe2000001001a */
[--C-:B------:R-:W-:Y:S01]  /*22200*/  FADD.FTZ R26, -R213, R185.reuse ;  /* 0x000000b9d51a7221 */ /* 0x100fe20000010100 */
[----:B------:R-:W-:-:S03]  /*22210*/  PRMT R185, R72, 0x7632, R185 ;  /* 0x0000763248b97816 */ /* 0x000fc600000000b9 */
[----:B------:R-:W-:Y:S02]  /*22220*/  FMUL.FTZ R26, R212, R26 ;  /* 0x0000001ad41a7220 */ /* 0x000fe40000410000 */
[----:B------:R-:W-:Y:S01]  /*22230*/  IMAD.U32 R185, R185, 0x10000, RZ ;  /* 0x00010000b9b97824 */ /* 0x000fe200078e00ff */
[----:B------:R-:W-:Y:S02]  /*22240*/  SHF.L.U32 R187, R75, 0x10, RZ ;  /* 0x000000104bbb7819 */ /* 0x000fe400000006ff */
[----:B------:R-:W-:Y:S01]  /*22250*/  PRMT R25, R74, 0x7632, R25 ;  /* 0x000076324a197816 */ /* 0x000fe20000000019 */
[----:B------:R-:W-:Y:S01]  /*22260*/  FFMA.FTZ R185, R26, R185, R218 ;  /* 0x000000b91ab97223 */ /* 0x000fe200000100da */
[C---:B------:R-:W-:Y:S01]  /*22270*/  FMUL.FTZ R26, R212.reuse, R190 ;  /* 0x000000bed41a7220 */ /* 0x040fe20000410000 */
[C---:B------:R-:W-:Y:S01]  /*22280*/  FMUL.FTZ R189, R212.reuse, R189 ;  /* 0x000000bdd4bd7220 */ /* 0x040fe20000410000 */
[----:B------:R-:W-:Y:S01]  /*22290*/  FMUL.FTZ R186, R212, R186 ;  /* 0x000000bad4ba7220 */ /* 0x000fe20000410000 */
[----:B------:R-:W-:-:S02]  /*222a0*/  IMAD.U32 R25, R25, 0x10000, RZ ;  /* 0x0001000019197824 */ /* 0x000fc400078e00ff */
[----:B------:R-:W-:Y:S01]  /*222b0*/  FFMA.FTZ R26, R26, R187, R217 ;  /* 0x000000bb1a1a7223 */ /* 0x000fe200000100d9 */
[----:B------:R-:W-:Y:S01]  /*222c0*/  FMUL.FTZ R187, R212, R188 ;  /* 0x000000bcd4bb7220 */ /* 0x000fe20000410000 */
[----:B------:R-:W-:Y:S02]  /*222d0*/  IMAD.U32 R188, R74, 0x10000, RZ ;  /* 0x000100004abc7824 */ /* 0x000fe400078e00ff */
[----:B------:R-:W-:Y:S01]  /*222e0*/  FFMA.FTZ R25, R189, R25, R219 ;  /* 0x00000019bd197223 */ /* 0x000fe200000100db */
[----:B------:R-:W-:Y:S01]  /*222f0*/  SHF.L.U32 R189, R73, 0x10, RZ ;  /* 0x0000001049bd7819 */ /* 0x000fe200000006ff */
[----:B------:R-:W-:Y:S01]  /*22300*/  FADD.FTZ R184, -R213, R184 ;  /* 0x000000b8d5b87221 */ /* 0x000fe20000010100 */
[----:B------:R-:W5:Y:S03]  /*22310*/  LDL R217, [R1+0x18] ;  /* 0x0000180001d97983 */ /* 0x000f660000100800 */
[----:B------:R-:W-:Y:S01]  /*22320*/  FMUL.FTZ R184, R212, R184 ;  /* 0x000000b8d4b87220 */ /* 0x000fe20000410000 */
[----:B------:R-:W-:Y:S01]  /*22330*/  F2FP.BF16.F32.PACK_AB R27, R27, R26 ;  /* 0x0000001a1b1b723e */ /* 0x000fe200000010ff */
[----:B------:R-:W5:Y:S01]  /*22340*/  LDL R218, [R1+0x10] ;  /* 0x0000100001da7983 */ /* 0x000f620000100800 */
[----:B--2---:R-:W-:-:S03]  /*22350*/  FFMA.FTZ R187, R187, R188, R215 ;  /* 0x000000bcbbbb7223 */ /* 0x004fc600000100d7 */
[----:B------:R-:W2:Y:S01]  /*22360*/  LDL R215, [R1+0x20] ;  /* 0x0000200001d77983 */ /* 0x000ea20000100800 */
[----:B------:R-:W-:Y:S01]  /*22370*/  IMAD.U32 R188, R72, 0x10000, RZ ;  /* 0x0001000048bc7824 */ /* 0x000fe200078e00ff */
[----:B------:R-:W-:-:S03]  /*22380*/  F2FP.BF16.F32.PACK_AB R26, R25, R187 ;  /* 0x000000bb191a723e */ /* 0x000fc600000010ff */
[----:B---3--:R-:W-:Y:S02]  /*22390*/  FFMA.FTZ R184, R184, R188, R191 ;  /* 0x000000bcb8b87223 */ /* 0x008fe400000100bf */
[----:B------:R-:W3:Y:S04]  /*223a0*/  LDL R191, [R1+0x1c] ;  /* 0x00001c0001bf7983 */ /* 0x000ee80000100800 */
[----:B------:R-:W3:Y:S01]  /*223b0*/  LDL R188, [R1+0x24] ;  /* 0x0000240001bc7983 */ /* 0x000ee20000100800 */
[----:B----4-:R-:W-:-:S03]  /*223c0*/  FFMA.FTZ R186, R186, R189, R192 ;  /* 0x000000bdbaba7223 */ /* 0x010fc600000100c0 */
[----:B------:R-:W4:Y:S02]  /*223d0*/  LDL R192, [R1+0x14] ;  /* 0x0000140001c07983 */ /* 0x000f240000100800 */
[----:B------:R-:W-:Y:S02]  /*223e0*/  F2FP.BF16.F32.PACK_AB R25, R24, R186 ;  /* 0x000000ba1819723e */ /* 0x000fe400000010ff */
[----:B------:R-:W3:Y:S01]  /*223f0*/  LDL R186, [R1+0x2c] ;  /* 0x00002c0001ba7983 */ /* 0x000ee20000100800 */
[----:B------:R-:W-:Y:S02]  /*22400*/  F2FP.BF16.F32.PACK_AB R24, R185, R184 ;  /* 0x000000b8b918723e */ /* 0x000fe400000010ff */
[----:B------:R-:W-:-:S05]  /*22410*/  IADD3 R184, R214, 0x20, RZ ;  /* 0x00000020d6b87810 */ /* 0x000fca0007ffe0ff */
[----:B------:R-:W-:-:S04]  /*22420*/  IMAD.WIDE.U32 R184, R184, 0x10, R210 ;  /* 0x00000010b8b87825 */ /* 0x000fc800078e00d2 */
[C---:B------:R-:W-:Y:S01]  /*22430*/  FADD.FTZ R179, -R213.reuse, R179 ;  /* 0x000000b3d5b37221 */ /* 0x040fe20000010100 */
[----:B------:R0:W-:Y:S03]  /*22440*/  STG.E.128 desc[UR6][R184.64], R24 ;  /* 0x00000018b8007986 */ /* 0x0001e6000c101d06 */
[----:B------:R-:W-:Y:S01]  /*22450*/  FMUL.FTZ R179, R212, R179 ;  /* 0x000000b3d4b37220 */ /* 0x000fe20000410000 */
[C---:B------:R-:W-:Y:S01]  /*22460*/  FADD.FTZ R182, -R213.reuse, R182 ;  /* 0x000000b6d5b67221 */ /* 0x040fe20000010100 */
[C---:B------:R-:W-:Y:S01]  /*22470*/  FADD.FTZ R180, -R213.reuse, R180 ;  /* 0x000000b4d5b47221 */ /* 0x040fe20000010100 */
[--C-:B0-----:R-:W-:Y:S01]  /*22480*/  FADD.FTZ R26, -R213, R177.reuse ;  /* 0x000000b1d51a7221 */ /* 0x101fe20000010100 */
[----:B------:R-:W-:Y:S02]  /*22490*/  PRMT R24, R77, 0x7632, R24 ;  /* 0x000076324d187816 */ /* 0x000fe40000000018 */
[----:B------:R-:W-:Y:S01]  /*224a0*/  PRMT R177, R76, 0x7632, R177 ;  /* 0x000076324cb17816 */ /* 0x000fe200000000b1 */
[----:B------:R-:W-:-:S02]  /*224b0*/  FMUL.FTZ R26, R212, R26 ;  /* 0x0000001ad41a7220 */ /* 0x000fc40000410000 */
[----:B------:R-:W-:Y:S01]  /*224c0*/  IMAD.U32 R24, R24, 0x10000, RZ ;  /* 0x0001000018187824 */ /* 0x000fe200078e00ff */
[----:B------:R-:W-:-:S05]  /*224d0*/  SHF.L.U32 R177, R177, 0x10, RZ ;  /* 0x00000010b1b17819 */ /* 0x000fca00000006ff */
[----:B------:R-:W-:Y:S01]  /*224e0*/  FFMA.FTZ R177, R26, R177, R194 ;  /* 0x000000b11ab17223 */ /* 0x000fe200000100c2 */
[----:B------:R-:W-:Y:S01]  /*224f0*/  FMUL.FTZ R26, R212, R182 ;  /* 0x000000b6d41a7220 */ /* 0x000fe20000410000 */
[C---:B------:R-:W-:Y:S01]  /*22500*/  FADD.FTZ R176, -R213.reuse, R176 ;  /* 0x000000b0d5b07221 */ /* 0x040fe20000010100 */
[----:B------:R-:W-:Y:S01]  /*22510*/  PRMT R25, R78, 0x7632, R25 ;  /* 0x000076324e197816 */ /* 0x000fe20000000019 */
[----:B------:R-:W-:Y:S02]  /*22520*/  FADD.FTZ R181, -R213, R181 ;  /* 0x000000b5d5b57221 */ /* 0x000fe40000010100 */
[C---:B------:R-:W-:Y:S01]  /*22530*/  FMUL.FTZ R176, R212.reuse, R176 ;  /* 0x000000b0d4b07220 */ /* 0x040fe20000410000 */
[----:B------:R-:W-:Y:S01]  /*22540*/  SHF.L.U32 R25, R25, 0x10, RZ ;  /* 0x0000001019197819 */ /* 0x000fe200000006ff */
[----:B------:R-:W-:Y:S01]  /*22550*/  FMUL.FTZ R181, R212, R181 ;  /* 0x000000b5d4b57220 */ /* 0x000fe20000410000 */
[----:B------:R-:W-:-:S03]  /*22560*/  FADD.FTZ R178, -R213, R178 ;  /* 0x000000b2d5b27221 */ /* 0x000fc60000010100 */
[----:B-----5:R-:W-:Y:S01]  /*22570*/  FFMA.FTZ R25, R181, R25, R217 ;  /* 0x00000019b5197223 */ /* 0x020fe200000100d9 */
[----:B------:R-:W-:Y:S02]  /*22580*/  IMAD.U32 R181, R77, 0x10000, RZ ;  /* 0x000100004db57824 */ /* 0x000fe400078e00ff */
[----:B------:R-:W-:Y:S01]  /*22590*/  FMUL.FTZ R178, R212, R178 ;  /* 0x000000b2d4b27220 */ /* 0x000fe20000410000 */
[----:B------:R-:W-:Y:S01]  /*225a0*/  FADD.FTZ R183, -R213, R183 ;  /* 0x000000b7d5b77221 */ /* 0x000fe20000010100 */
[----:B------:R-:W-:-:S03]  /*225b0*/  PRMT R27, R79, 0x7632, R27 ;  /* 0x000076324f1b7816 */ /* 0x000fc6000000001b */
[----:B------:R-:W-:Y:S02]  /*225c0*/  FMUL.FTZ R183, R212, R183 ;  /* 0x000000b7d4b77220 */ /* 0x000fe40000410000 */
[----:B------:R-:W-:-:S04]  /*225d0*/  IMAD.U32 R27, R27, 0x10000, RZ ;  /* 0x000100001b1b7824 */ /* 0x000fc800078e00ff */
[----:B------:R-:W-:Y:S02]  /*225e0*/  FFMA.FTZ R27, R183, R27, R218 ;  /* 0x0000001bb71b7223 */ /* 0x000fe400000100da */
[----:B------:R-:W5:Y:S01]  /*225f0*/  LDL R183, [R1+0xc] ;  /* 0x00000c0001b77983 */ /* 0x000f620000100800 */
[----:B--2---:R-:W-:Y:S01]  /*22600*/  FFMA.FTZ R24, R179, R24, R215 ;  /* 0x00000018b3187223 */ /* 0x004fe200000100d7 */
[----:B------:R-:W-:-:S04]  /*22610*/  IMAD.U32 R179, R79, 0x10000, RZ ;  /* 0x000100004fb37824 */ /* 0x000fc800078e00ff */
[----:B----4-:R-:W-:Y:S01]  /*22620*/  FFMA.FTZ R26, R26, R179, R192 ;  /* 0x000000b31a1a7223 */ /* 0x010fe200000100c0 */
[----:B------:R-:W-:Y:S01]  /*22630*/  FMUL.FTZ R179, R212, R180 ;  /* 0x000000b4d4b37220 */ /* 0x000fe20000410000 */
[----:B------:R-:W-:-:S05]  /*22640*/  SHF.L.U32 R180, R78, 0x10, RZ ;  /* 0x000000104eb47819 */ /* 0x000fca00000006ff */
[----:B---3--:R-:W-:Y:S01]  /*22650*/  FFMA.FTZ R179, R179, R180, R191 ;  /* 0x000000b4b3b37223 */ /* 0x008fe200000100bf */
[----:B------:R-:W-:-:S05]  /*22660*/  SHF.L.U32 R180, R76, 0x10, RZ ;  /* 0x000000104cb47819 */ /* 0x000fca00000006ff */
[----:B------:R-:W-:Y:S02]  /*22670*/  FFMA.FTZ R176, R176, R180, R186 ;  /* 0x000000b4b0b07223 */ /* 0x000fe400000100ba */
[----:B------:R-:W2:Y:S01]  /*22680*/  LDL R186, [R1] ;  /* 0x0000000001ba7983 */ /* 0x000ea20000100800 */
[----:B------:R-:W-:-:S03]  /*22690*/  FFMA.FTZ R178, R178, R181, R188 ;  /* 0x000000b5b2b27223 */ /* 0x000fc600000100bc */
[----:B------:R-:W3:Y:S04]  /*226a0*/  LDL R181, [R1+0x8] ;  /* 0x0000080001b57983 */ /* 0x000ee80000100800 */
[----:B------:R-:W4:Y:S01]  /*226b0*/  LDL R188, [R1+0x4] ;  /* 0x0000040001bc7983 */ /* 0x000f220000100800 */
[----:B------:R-:W-:Y:S02]  /*226c0*/  F2FP.BF16.F32.PACK_AB R27, R27, R26 ;  /* 0x0000001a1b1b723e */ /* 0x000fe400000010ff */
[----:B------:R-:W-:Y:S02]  /*226d0*/  F2FP.BF16.F32.PACK_AB R26, R25, R179 ;  /* 0x000000b3191a723e */ /* 0x000fe400000010ff */
[----:B------:R-:W-:Y:S02]  /*226e0*/  F2FP.BF16.F32.PACK_AB R25, R24, R178 ;  /* 0x000000b21819723e */ /* 0x000fe400000010ff */
[----:B------:R-:W-:Y:S01]  /*226f0*/  F2FP.BF16.F32.PACK_AB R24, R177, R176 ;  /* 0x000000b0b118723e */ /* 0x000fe200000010ff */
[----:B------:R-:W-:-:S04]  /*22700*/  VIADD R176, R214, 0x40 ;  /* 0x00000040d6b07836 */ /* 0x000fc80000000000 */
[----:B------:R-:W-:-:S04]  /*22710*/  IMAD.WIDE.U32 R176, R176, 0x10, R210 ;  /* 0x00000010b0b07825 */ /* 0x000fc800078e00d2 */
[C---:B------:R-:W-:Y:S01]  /*22720*/  FADD.FTZ R171, -R213.reuse, R171 ;  /* 0x000000abd5ab7221 */ /* 0x040fe20000010100 */
[----:B------:R0:W-:Y:S03]  /*22730*/  STG.E.128 desc[UR6][R176.64], R24 ;  /* 0x00000018b0007986 */ /* 0x0001e6000c101d06 */
[----:B------:R-:W-:Y:S01]  /*22740*/  FMUL.FTZ R171, R212, R171 ;  /* 0x000000abd4ab7220 */ /* 0x000fe20000410000 */
[C---:B------:R-:W-:Y:S01]  /*22750*/  FADD.FTZ R160, -R213.reuse, R160 ;  /* 0x000000a0d5a07221 */ /* 0x040fe20000010100 */
[----:B------:R-:W-:Y:S01]  /*22760*/  FADD.FTZ R175, -R213, R175 ;  /* 0x000000afd5af7221 */ /* 0x000fe20000010100 */
[----:B------:R-:W-:Y:S02]  /*22770*/  IMAD.U32 R179, R86, 0x10000, RZ ;  /* 0x0001000056b37824 */ /* 0x000fe400078e00ff */
[----:B------:R-:W-:Y:S01]  /*22780*/  FMUL.FTZ R160, R212, R160 ;  /* 0x000000a0d4a07220 */ /* 0x000fe20000410000 */
[----:B0-----:R-:W-:-:S04]  /*22790*/  PRMT R24, R83, 0x7632, R24 ;  /* 0x0000763253187816 */ /* 0x001fc80000000018 */
[----:B------:R-:W-:-:S05]  /*227a0*/  SHF.L.U32 R24, R24, 0x10, RZ ;  /* 0x0000001018187819 */ /* 0x000fca00000006ff */
[----:B------:R-:W-:Y:S01]  /*227b0*/  FFMA.FTZ R171, R171, R24, R248 ;  /* 0x00000018abab7223 */ /* 0x000fe200000100f8 */
[----:B------:R-:W-:Y:S01]  /*227c0*/  PRMT R24, R81, 0x7632, R24 ;  /* 0x0000763251187816 */ /* 0x000fe20000000018 */
[----:B------:R-:W-:Y:S01]  /*227d0*/  FMUL.FTZ R175, R212, R175 ;  /* 0x000000afd4af7220 */ /* 0x000fe20000410000 */
[----:B------:R-:W-:Y:S01]  /*227e0*/  FFMA.FTZ R179, R160, R179, R243 ;  /* 0x000000b3a0b37223 */ /* 0x000fe200000100f3 */
[----:B------:R-:W-:Y:S02]  /*227f0*/  PRMT R160, R91, 0x7632, R160 ;  /* 0x000076325ba07816 */ /* 0x000fe400000000a0 */
[----:B------:R-:W-:Y:S02]  /*22800*/  IMAD.U32 R24, R24, 0x10000, RZ ;  /* 0x0001000018187824 */ /* 0x000fe400078e00ff */
[C---:B------:R-:W-:Y:S01]  /*22810*/  FADD.FTZ R151, -R213.reuse, R151 ;  /* 0x00000097d5977221 */ /* 0x040fe20000010100 */
[----:B------:R-:W-:Y:S01]  /*22820*/  PRMT R178, R86, 0x7632, R178 ;  /* 0x0000763256b27816 */ /* 0x000fe200000000b2 */
[C---:B------:R-:W-:Y:S01]  /*22830*/  FADD.FTZ R173, -R213.reuse, R173 ;  /* 0x000000add5ad7221 */ /* 0x040fe20000010100 */
[C---:B------:R-:W-:Y:S01]  /*22840*/  FADD.FTZ R170, -R213.reuse, R170 ;  /* 0x000000aad5aa7221 */ /* 0x040fe20000010100 */
[----:B------:R-:W-:Y:S01]  /*22850*/  FADD.FTZ R161, -R213, R161 ;  /* 0x000000a1d5a17221 */ /* 0x000fe20000010100 */
[----:B------:R-:W-:Y:S01]  /*22860*/  FMUL.FTZ R151, R212, R151 ;  /* 0x00000097d4977220 */ /* 0x000fe20000410000 */
[----:B------:R-:W-:-:S02]  /*22870*/  IMAD.U32 R160, R160, 0x10000, RZ ;  /* 0x00010000a0a07824 */ /* 0x000fc400078e00ff */
[----:B------:R-:W-:Y:S01]  /*22880*/  FADD.FTZ R130, -R213, R130 ;  /* 0x00000082d5827221 */ /* 0x000fe20000010100 */
[----:B------:R-:W-:Y:S01]  /*22890*/  SHF.L.U32 R178, R178, 0x10, RZ ;  /* 0x00000010b2b27819 */ /* 0x000fe200000006ff */
[C---:B------:R-:W-:Y:S01]  /*228a0*/  FMUL.FTZ R173, R212.reuse, R173 ;  /* 0x000000add4ad7220 */ /* 0x040fe20000410000 */
[C---:B------:R-:W-:Y:S01]  /*228b0*/  FMUL.FTZ R170, R212.reuse, R170 ;  /* 0x000000aad4aa7220 */ /* 0x040fe20000410000 */
[C---:B------:R-:W-:Y:S01]  /*228c0*/  FMUL.FTZ R161, R212.reuse, R161 ;  /* 0x000000a1d4a17220 */ /* 0x040fe20000410000 */
[----:B------:R-:W-:Y:S02]  /*228d0*/  IMAD.U32 R176, R83, 0x10000, RZ ;  /* 0x0001000053b07824 */ /* 0x000fe400078e00ff */
[----:B------:R-:W-:Y:S01]  /*228e0*/  FFMA.FTZ R151, R151, R160, R232 ;  /* 0x000000a097977223 */ /* 0x000fe200000100e8 */
[----:B------:R-:W-:Y:S01]  /*228f0*/  SHF.L.U32 R160, R95, 0x10, RZ ;  /* 0x000000105fa07819 */ /* 0x000fe200000006ff */
[C---:B------:R-:W-:Y:S01]  /*22900*/  FADD.FTZ R166, -R213.reuse, R166 ;  /* 0x000000a6d5a67221 */ /* 0x040fe20000010100 */
[----:B------:R-:W-:Y:S01]  /*22910*/  FADD.FTZ R162, -R213, R162 ;  /* 0x000000a2d5a27221 */ /* 0x000fe20000010100 */
[----:B------:R-:W-:Y:S01]  /*22920*/  FMUL.FTZ R130, R212, R130 ;  /* 0x00000082d4827220 */ /* 0x000fe20000410000 */
[----:B------:R-:W-:Y:S01]  /*22930*/  FFMA.FTZ R170, R170, R176, R249 ;  /* 0x000000b0aaaa7223 */ /* 0x000fe200000100f9 */
[----:B------:R-:W-:Y:S01]  /*22940*/  FFMA.FTZ R178, R161, R178, R242 ;  /* 0x000000b2a1b27223 */ /* 0x000fe200000100f2 */
[----:B------:R-:W-:Y:S01]  /*22950*/  PRMT R177, R87, 0x7632, R177 ;  /* 0x0000763257b17816 */ /* 0x000fe200000000b1 */
[----:B------:R-:W-:Y:S01]  /*22960*/  FADD.FTZ R163, -R213, R163 ;  /* 0x000000a3d5a37221 */ /* 0x000fe20000010100 */
[----:B------:R-:W-:Y:S01]  /*22970*/  SHF.L.U32 R176, R87, 0x10, RZ ;  /* 0x0000001057b07819 */ /* 0x000fe200000006ff */
[----:B------:R-:W-:Y:S01]  /*22980*/  FADD.FTZ R131, -R213, R131 ;  /* 0x00000083d5837221 */ /* 0x000fe20000010100 */
[----:B------:R-:W-:Y:S01]  /*22990*/  PRMT R161, R95, 0x7632, R161 ;  /* 0x000076325fa17816 */ /* 0x000fe200000000a1 */
[C---:B------:R-:W-:Y:S01]  /*229a0*/  FMUL.FTZ R166, R212.reuse, R166 ;  /* 0x000000a6d4a67220 */ /* 0x040fe20000410000 */
[----:B------:R-:W-:Y:S01]  /*229b0*/  FMUL.FTZ R162, R212, R162 ;  /* 0x000000a2d4a27220 */ /* 0x000fe20000410000 */
[----:B------:R-:W-:Y:S01]  /*229c0*/  FFMA.FTZ R160, R130, R160, R225 ;  /* 0x000000a082a07223 */ /* 0x000fe200000100e1 */
[----:B------:R-:W-:Y:S01]  /*229d0*/  PRMT R130, R92, 0x7632, R130 ;  /* 0x000076325c827816 */ /* 0x000fe20000000082 */
[C---:B------:R-:W-:Y:S01]  /*229e0*/  FADD.FTZ R157, -R213.reuse, R157 ;  /* 0x0000009dd59d7221 */ /* 0x040fe20000010100 */
[----:B------:R-:W-:Y:S01]  /*229f0*/  FADD.FTZ R128, -R213, R128 ;  /* 0x00000080d5807221 */ /* 0x000fe20000010100 */
[C---:B------:R-:W-:Y:S01]  /*22a00*/  FMUL.FTZ R163, R212.reuse, R163 ;  /* 0x000000a3d4a37220 */ /* 0x040fe20000410000 */
[----:B------:R-:W-:Y:S01]  /*22a10*/  FMUL.FTZ R131, R212, R131 ;  /* 0x00000083d4837220 */ /* 0x000fe20000410000 */
[----:B------:R-:W-:-:S02]  /*22a20*/  IMAD.U32 R177, R177, 0x10000, RZ ;  /* 0x00010000b1b17824 */ /* 0x000fc400078e00ff */
[----:B------:R-:W-:Y:S01]  /*22a30*/  FFMA.FTZ R176, R162, R176, R241 ;  /* 0x000000b0a2b07223 */ /* 0x000fe200000100f1 */
[----:B------:R-:W-:Y:S01]  /*22a40*/  IMAD.U32 R161, R161, 0x10000, RZ ;  /* 0x00010000a1a17824 */ /* 0x000fe200078e00ff */
[----:B------:R-:W-:Y:S01]  /*22a50*/  SHF.L.U32 R162, R94, 0x10, RZ ;  /* 0x000000105ea27819 */ /* 0x000fe200000006ff */
[C---:B------:R-:W-:Y:S01]  /*22a60*/  FADD.FTZ R149, -R213.reuse, R149 ;  /* 0x00000095d5957221 */ /* 0x040fe20000010100 */
[----:B------:R-:W-:Y:S01]  /*22a70*/  SHF.L.U32 R130, R130, 0x10, RZ ;  /* 0x0000001082827819 */ /* 0x000fe200000006ff */
[C---:B------:R-:W-:Y:S01]  /*22a80*/  FMUL.FTZ R157, R212.reuse, R157 ;  /* 0x0000009dd49d7220 */ /* 0x040fe20000410000 */
[----:B------:R-:W-:Y:S01]  /*22a90*/  FMUL.FTZ R128, R212, R128 ;  /* 0x00000080d4807220 */ /* 0x000fe20000410000 */
[C---:B------:R-:W-:Y:S01]  /*22aa0*/  FADD.FTZ R174, -R213.reuse, R174 ;  /* 0x000000aed5ae7221 */ /* 0x040fe20000010100 */
[----:B------:R-:W-:Y:S01]  /*22ab0*/  FADD.FTZ R168, -R213, R168 ;  /* 0x000000a8d5a87221 */ /* 0x000fe20000010100 */
[----:B------:R-:W-:Y:S01]  /*22ac0*/  FFMA.FTZ R177, R163, R177, R240 ;  /* 0x000000b1a3b17223 */ /* 0x000fe200000100f0 */
[----:B------:R-:W-:Y:S01]  /*22ad0*/  FFMA.FTZ R161, R131, R161, R224 ;  /* 0x000000a183a17223 */ /* 0x000fe200000100e0 */
[----:B------:R-:W-:Y:S01]  /*22ae0*/  PRMT R163, R94, 0x7632, R163 ;  /* 0x000076325ea37816 */ /* 0x000fe200000000a3 */
[----:B------:R-:W-:Y:S01]  /*22af0*/  FADD.FTZ R159, -R213, R159 ;  /* 0x0000009fd59f7221 */ /* 0x000fe20000010100 */
[----:B------:R-:W-:Y:S01]  /*22b00*/  PRMT R131, R93, 0x7632, R131 ;  /* 0x000076325d837816 */ /* 0x000fe20000000083 */
[----:B------:R-:W-:Y:S01]  /*22b10*/  FADD.FTZ R129, -R213, R129 ;  /* 0x00000081d5817221 */ /* 0x000fe20000010100 */
[----:B------:R-:W-:Y:S01]  /*22b20*/  FMUL.FTZ R149, R212, R149 ;  /* 0x00000095d4957220 */ /* 0x000fe20000410000 */
[----:B------:R-:W-:Y:S01]  /*22b30*/  SHF.L.U32 R27, R82, 0x10, RZ ;  /* 0x00000010521b7819 */ /* 0x000fe200000006ff */
[----:B------:R-:W-:Y:S01]  /*22b40*/  FFMA.FTZ R162, R128, R162, R227 ;  /* 0x000000a280a27223 */ /* 0x000fe200000100e3 */
[----:B------:R-:W-:Y:S01]  /*22b50*/  SHF.L.U32 R25, R81, 0x10, RZ ;  /* 0x0000001051197819 */ /* 0x000fe200000006ff */
[----:B------:R-:W-:Y:S01]  /*22b60*/  FFMA.FTZ R157, R157, R130, R230 ;  /* 0x000000829d9d7223 */ /* 0x000fe200000100e6 */
[C---:B------:R-:W-:Y:S01]  /*22b70*/  FADD.FTZ R164, -R213.reuse, R164 ;  /* 0x000000a4d5a47221 */ /* 0x040fe20000010100 */
[C---:B------:R-:W-:Y:S01]  /*22b80*/  FMUL.FTZ R174, R212.reuse, R174 ;  /* 0x000000aed4ae7220 */ /* 0x040fe20000410000 */
[----:B------:R-:W-:Y:S01]  /*22b90*/  FMUL.FTZ R168, R212, R168 ;  /* 0x000000a8d4a87220 */ /* 0x000fe20000410000 */
[----:B------:R-:W-:Y:S01]  /*22ba0*/  PRMT R26, R82, 0x7632, R26 ;  /* 0x00007632521a7816 */ /* 0x000fe2000000001a */
[----:B------:R-:W-:Y:S01]  /*22bb0*/  FADD.FTZ R169, -R213, R169 ;  /* 0x000000a9d5a97221 */ /* 0x000fe20000010100 */
[----:B------:R-:W-:Y:S01]  /*22bc0*/  PRMT R130, R99, 0x7632, R130 ;  /* 0x0000763263827816 */ /* 0x000fe20000000082 */
[C---:B------:R-:W-:Y:S01]  /*22bd0*/  FADD.FTZ R132, -R213.reuse, R132 ;  /* 0x00000084d5847221 */ /* 0x040fe20000010100 */
[----:B------:R-:W-:Y:S01]  /*22be0*/  PRMT R128, R98, 0x7632, R128 ;  /* 0x0000763262807816 */ /* 0x000fe20000000080 */
[C---:B------:R-:W-:Y:S01]  /*22bf0*/  FADD.FTZ R145, -R213.reuse, R145 ;  /* 0x00000091d5917221 */ /* 0x040fe20000010100 */
[C---:B------:R-:W-:Y:S01]  /*22c00*/  FADD.FTZ R147, -R213.reuse, R147 ;  /* 0x00000093d5937221 */ /* 0x040fe20000010100 */
[C---:B------:R-:W-:Y:S01]  /*22c10*/  FADD.FTZ R172, -R213.reuse, R172 ;  /* 0x000000acd5ac7221 */ /* 0x040fe20000010100 */
[----:B------:R-:W-:Y:S01]  /*22c20*/  FADD.FTZ R150, -R213, R150 ;  /* 0x00000096d5967221 */ /* 0x000fe20000010100 */
[C---:B------:R-:W-:Y:S01]  /*22c30*/  FMUL.FTZ R159, R212.reuse, R159 ;  /* 0x0000009fd49f7220 */ /* 0x040fe20000410000 */
[----:B------:R-:W-:Y:S01]  /*22c40*/  FMUL.FTZ R129, R212, R129 ;  /* 0x00000081d4817220 */ /* 0x000fe20000410000 */
[----:B------:R-:W-:-:S02]  /*22c50*/  IMAD.U32 R163, R163, 0x10000, RZ ;  /* 0x00010000a3a37824 */ /* 0x000fc400078e00ff */
[----:B------:R-:W-:Y:S01]  /*22c60*/  FMUL.FTZ R164, R212, R164 ;  /* 0x000000a4d4a47220 */ /* 0x000fe20000410000 */
[----:B------:R-:W-:Y:S02]  /*22c70*/  IMAD.U32 R131, R131, 0x10000, RZ ;  /* 0x0001000083837824 */ /* 0x000fe400078e00ff */
[----:B------:R-:W-:Y:S01]  /*22c80*/  FFMA.FTZ R168, R168, R27, R251 ;  /* 0x0000001ba8a87223 */ /* 0x000fe200000100fb */
[C---:B------:R-:W-:Y:S01]  /*22c90*/  FADD.FTZ R144, -R213.reuse, R144 ;  /* 0x00000090d5907221 */ /* 0x040fe20000010100 */
[----:B------:R-:W-:Y:S01]  /*22ca0*/  FADD.FTZ R146, -R213, R146 ;  /* 0x00000092d5927221 */ /* 0x000fe20000010100 */
[C---:B------:R-:W-:Y:S01]  /*22cb0*/  FMUL.FTZ R169, R212.reuse, R169 ;  /* 0x000000a9d4a97220 */ /* 0x040fe20000410000 */
[C---:B------:R-:W-:Y:S01]  /*22cc0*/  FMUL.FTZ R132, R212.reuse, R132 ;  /* 0x00000084d4847220 */ /* 0x040fe20000410000 */
[C---:B------:R-:W-:Y:S01]  /*22cd0*/  FMUL.FTZ R145, R212.reuse, R145 ;  /* 0x00000091d4917220 */ /* 0x040fe20000410000 */
[----:B------:R-:W-:Y:S01]  /*22ce0*/  FMUL.FTZ R147, R212, R147 ;  /* 0x00000093d4937220 */ /* 0x000fe20000410000 */
[----:B------:R-:W-:Y:S01]  /*22cf0*/  IMAD.U32 R26, R26, 0x10000, RZ ;  /* 0x000100001a1a7824 */ /* 0x000fe200078e00ff */
[----:B------:R-:W-:Y:S01]  /*22d00*/  SHF.L.U32 R27, R91, 0x10, RZ ;  /* 0x000000105b1b7819 */ /* 0x000fe200000006ff */
[----:B------:R-:W-:Y:S01]  /*22d10*/  IMAD.U32 R130, R130, 0x10000, RZ ;  /* 0x0001000082827824 */ /* 0x000fe200078e00ff */
[----:B------:R-:W-:Y:S01]  /*22d20*/  PRMT R189, R106, 0x7632, R189 ;  /* 0x000076326abd7816 */ /* 0x000fe200000000bd */
[----:B------:R-:W-:-:S02]  /*22d30*/  IMAD.U32 R128, R128, 0x10000, RZ ;  /* 0x0001000080807824 */ /* 0x000fc400078e00ff */
[C---:B------:R-:W-:Y:S01]  /*22d40*/  FADD.FTZ R121, -R213.reuse, R121 ;  /* 0x00000079d5797221 */ /* 0x040fe20000010100 */
[C---:B------:R-:W-:Y:S01]  /*22d50*/  FMUL.FTZ R172, R212.reuse, R172 ;  /* 0x000000acd4ac7220 */ /* 0x040fe20000410000 */
[----:B------:R-:W-:Y:S01]  /*22d60*/  FMUL.FTZ R150, R212, R150 ;  /* 0x00000096d4967220 */ /* 0x000fe20000410000 */
[C---:B------:R-:W-:Y:S01]  /*22d70*/  FADD.FTZ R148, -R213.reuse, R148 ;  /* 0x00000094d5947221 */ /* 0x040fe20000010100 */
[----:B------:R-:W-:Y:S01]  /*22d80*/  FADD.FTZ R158, -R213, R158 ;  /* 0x0000009ed59e7221 */ /* 0x000fe20000010100 */
[----:B------:R-:W-:Y:S01]  /*22d90*/  PRMT R180, R85, 0x7632, R180 ;  /* 0x0000763255b47816 */ /* 0x000fe200000000b4 */
[----:B------:R-:W-:Y:S01]  /*22da0*/  FFMA.FTZ R163, R129, R163, R226 ;  /* 0x000000a381a37223 */ /* 0x000fe200000100e2 */
[----:B------:R-:W-:Y:S01]  /*22db0*/  PRMT R184, R84, 0x7632, R184 ;  /* 0x0000763254b87816 */ /* 0x000fe200000000b8 */
[----:B------:R-:W-:Y:S01]  /*22dc0*/  FFMA.FTZ R159, R159, R131, R228 ;  /* 0x000000839f9f7223 */ /* 0x000fe200000100e4 */
[----:B------:R-:W-:Y:S01]  /*22dd0*/  PRMT R190, R107, 0x7632, R190 ;  /* 0x000076326bbe7816 */ /* 0x000fe200000000be */
[C---:B------:R-:W-:Y:S01]  /*22de0*/  FADD.FTZ R165, -R213.reuse, R165 ;  /* 0x000000a5d5a57221 */ /* 0x040fe20000010100 */
[C---:B------:R-:W-:Y:S01]  /*22df0*/  FADD.FTZ R167, -R213.reuse, R167 ;  /* 0x000000a7d5a77221 */ /* 0x040fe20000010100 */
[----:B------:R-:W-:Y:S01]  /*22e00*/  FADD.FTZ R123, -R213, R123 ;  /* 0x0000007bd57b7221 */ /* 0x000fe20000010100 */
[----:B------:R-:W-:Y:S01]  /*22e10*/  SHF.L.U32 R131, R99, 0x10, RZ ;  /* 0x0000001063837819 */ /* 0x000fe200000006ff */
[----:B------:R-:W-:Y:S01]  /*22e20*/  FMUL.FTZ R144, R212, R144 ;  /* 0x00000090d4907220 */ /* 0x000fe20000410000 */
[----:B------:R-:W-:Y:S01]  /*22e30*/  SHF.L.U32 R129, R98, 0x10, RZ ;  /* 0x0000001062817819 */ /* 0x000fe200000006ff */
[C---:B------:R-:W-:Y:S01]  /*22e40*/  FMUL.FTZ R146, R212.reuse, R146 ;  /* 0x00000092d4927220 */ /* 0x040fe20000410000 */
[----:B------:R-:W-:Y:S01]  /*22e50*/  FFMA.FTZ R169, R169, R26, R250 ;  /* 0x0000001aa9a97223 */ /* 0x000fe200000100fa */
[----:B------:R-:W-:Y:S01]  /*22e60*/  FFMA.FTZ R147, R147, R130, R21 ;  /* 0x0000008293937223 */ /* 0x000fe20000010015 */
[----:B------:R-:W-:Y:S01]  /*22e70*/  FFMA.FTZ R145, R145, R128, R19 ;  /* 0x0000008091917223 */ /* 0x000fe20000010013 */
[----:B------:R-:W-:Y:S01]  /*22e80*/  SHF.L.U32 R189, R189, 0x10, RZ ;  /* 0x00000010bdbd7819 */ /* 0x000fe200000006ff */
[----:B------:R-:W-:Y:S01]  /*22e90*/  FADD.FTZ R153, -R213, R153 ;  /* 0x00000099d5997221 */ /* 0x000fe20000010100 */
[----:B------:R-:W-:Y:S01]  /*22ea0*/  FMUL.FTZ R121, R212, R121 ;  /* 0x00000079d4797220 */ /* 0x000fe20000410000 */
[----:B------:R-:W-:Y:S01]  /*22eb0*/  SHF.L.U32 R26, R90, 0x10, RZ ;  /* 0x000000105a1a7819 */ /* 0x000fe200000006ff */
[----:B------:R-:W-:Y:S01]  /*22ec0*/  FFMA.FTZ R27, R150, R27, R233 ;  /* 0x0000001b961b7223 */ /* 0x000fe200000100e9 */
[----:B------:R-:W-:Y:S01]  /*22ed0*/  PRMT R130, R97, 0x7632, R130 ;  /* 0x0000763261827816 */ /* 0x000fe20000000082 */
[----:B------:R-:W-:Y:S01]  /*22ee0*/  FADD.FTZ R152, -R213, R152 ;  /* 0x00000098d5987221 */ /* 0x000fe20000010100 */
[----:B------:R-:W-:Y:S01]  /*22ef0*/  PRMT R128, R103, 0x7632, R128 ;  /* 0x0000763267807816 */ /* 0x000fe20000000080 */
[C---:B------:R-:W-:Y:S01]  /*22f00*/  FADD.FTZ R154, -R213.reuse, R154 ;  /* 0x0000009ad59a7221 */ /* 0x040fe20000010100 */
[C---:B------:R-:W-:Y:S01]  /*22f10*/  FADD.FTZ R155, -R213.reuse, R155 ;  /* 0x0000009bd59b7221 */ /* 0x040fe20000010100 */
[C---:B------:R-:W-:Y:S01]  /*22f20*/  FADD.FTZ R143, -R213.reuse, R143 ;  /* 0x0000008fd58f7221 */ /* 0x040fe20000010100 */
[C---:B------:R-:W-:Y:S01]  /*22f30*/  FADD.FTZ R120, -R213.reuse, R120 ;  /* 0x00000078d5787221 */ /* 0x040fe20000010100 */
[C---:B------:R-:W-:Y:S01]  /*22f40*/  FMUL.FTZ R148, R212.reuse, R148 ;  /* 0x00000094d4947220 */ /* 0x040fe20000410000 */
[----:B------:R-:W-:Y:S01]  /*22f50*/  FMUL.FTZ R158, R212, R158 ;  /* 0x0000009ed49e7220 */ /* 0x000fe20000410000 */
[----:B------:R-:W-:Y:S01]  /*22f60*/  PRMT R150, R88, 0x7632, R150 ;  /* 0x0000763258967816 */ /* 0x000fe20000000096 */
[C---:B------:R-:W-:Y:S01]  /*22f70*/  FADD.FTZ R133, -R213.reuse, R133 ;  /* 0x00000085d5857221 */ /* 0x040fe20000010100 */
[----:B------:R-:W-:Y:S01]  /*22f80*/  PRMT R195, R104, 0x7632, R195 ;  /* 0x0000763268c37816 */ /* 0x000fe200000000c3 */
[C---:B------:R-:W-:Y:S01]  /*22f90*/  FADD.FTZ R134, -R213.reuse, R134 ;  /* 0x00000086d5867221 */ /* 0x040fe20000010100 */
[C---:B------:R-:W-:Y:S01]  /*22fa0*/  FADD.FTZ R135, -R213.reuse, R135 ;  /* 0x00000087d5877221 */ /* 0x040fe20000010100 */
[C---:B------:R-:W-:Y:S01]  /*22fb0*/  FADD.FTZ R156, -R213.reuse, R156 ;  /* 0x0000009cd59c7221 */ /* 0x040fe20000010100 */
[C---:B------:R-:W-:Y:S01]  /*22fc0*/  FADD.FTZ R137, -R213.reuse, R137 ;  /* 0x00000089d5897221 */ /* 0x040fe20000010100 */
[----:B------:R-:W-:Y:S01]  /*22fd0*/  FADD.FTZ R122, -R213, R122 ;  /* 0x0000007ad57a7221 */ /* 0x000fe20000010100 */
[C---:B------:R-:W-:Y:S01]  /*22fe0*/  FMUL.FTZ R165, R212.reuse, R165 ;  /* 0x000000a5d4a57220 */ /* 0x040fe20000410000 */
[C---:B------:R-:W-:Y:S01]  /*22ff0*/  FMUL.FTZ R167, R212.reuse, R167 ;  /* 0x000000a7d4a77220 */ /* 0x040fe20000410000 */
[----:B------:R-:W-:Y:S01]  /*23000*/  FMUL.FTZ R123, R212, R123 ;  /* 0x0000007bd47b7220 */ /* 0x000fe20000410000 */
[----:B------:R-:W-:-:S02]  /*23010*/  IMAD.U32 R180, R180, 0x10000, RZ ;  /* 0x00010000b4b47824 */ /* 0x000fc400078e00ff */
[----:B------:R-:W-:Y:S01]  /*23020*/  FFMA.FTZ R146, R146, R131, R0 ;  /* 0x0000008392927223 */ /* 0x000fe20000010000 */
[----:B------:R-:W-:Y:S02]  /*23030*/  IMAD.U32 R184, R184, 0x10000, RZ ;  /* 0x00010000b8b87824 */ /* 0x000fe400078e00ff */
[----:B------:R-:W-:Y:S01]  /*23040*/  FFMA.FTZ R144, R144, R129, R216 ;  /* 0x0000008190907223 */ /* 0x000fe200000100d8 */
[----:B------:R-:W-:Y:S02]  /*23050*/  IMAD.U32 R190, R190, 0x10000, RZ ;  /* 0x00010000bebe7824 */ /* 0x000fe400078e00ff */
[----:B------:R-:W-:Y:S01]  /*23060*/  FADD.FTZ R140, -R213, R140 ;  /* 0x0000008cd58c7221 */ /* 0x000fe20000010100 */
[----:B------:R-:W-:Y:S01]  /*23070*/  FMUL.FTZ R153, R212, R153 ;  /* 0x00000099d4997220 */ /* 0x000fe20000410000 */
[----:B------:R-:W-:Y:S01]  /*23080*/  SHF.L.U32 R131, R97, 0x10, RZ ;  /* 0x0000001061837819 */ /* 0x000fe200000006ff */
[----:B------:R-:W-:Y:S01]  /*23090*/  FFMA.FTZ R189, R121, R189, R200 ;  /* 0x000000bd79bd7223 */ /* 0x000fe200000100c8 */
[----:B------:R-:W-:Y:S01]  /*230a0*/  SHF.L.U32 R129, R96, 0x10, RZ ;  /* 0x0000001060817819 */ /* 0x000fe200000006ff */
[----:B------:R-:W-:Y:S01]  /*230b0*/  FADD.FTZ R138, -R213, R138 ;  /* 0x0000008ad58a7221 */ /* 0x000fe20000010100 */
[----:B------:R-:W-:Y:S01]  /*230c0*/  SHF.L.U32 R128, R128, 0x10, RZ ;  /* 0x0000001080807819 */ /* 0x000fe200000006ff */
[C---:B------:R-:W-:Y:S01]  /*230d0*/  FMUL.FTZ R152, R212.reuse, R152 ;  /* 0x00000098d4987220 */ /* 0x040fe20000410000 */
[C---:B------:R-:W-:Y:S01]  /*230e0*/  FMUL.FTZ R154, R212.reuse, R154 ;  /* 0x0000009ad49a7220 */ /* 0x040fe20000410000 */
[C---:B------:R-:W-:Y:S01]  /*230f0*/  FMUL.FTZ R155, R212.reuse, R155 ;  /* 0x0000009bd49b7220 */ /* 0x040fe20000410000 */
[C---:B------:R-:W-:Y:S01]  /*23100*/  FMUL.FTZ R143, R212.reuse, R143 ;  /* 0x0000008fd48f7220 */ /* 0x040fe20000410000 */
[----:B------:R-:W-:Y:S01]  /*23110*/  FMUL.FTZ R120, R212, R120 ;  /* 0x00000078d4787220 */ /* 0x000fe20000410000 */
[----:B------:R-:W-:Y:S01]  /*23120*/  FFMA.FTZ R26, R148, R26, R235 ;  /* 0x0000001a941a7223 */ /* 0x000fe200000100eb */
[----:B------:R-:W-:Y:S01]  /*23130*/  IMAD.U32 R130, R130, 0x10000, RZ ;  /* 0x0001000082827824 */ /* 0x000fe200078e00ff */
[----:B------:R-:W-:Y:S01]  /*23140*/  PRMT R182, R102, 0x7632, R182 ;  /* 0x0000763266b67816 */ /* 0x000fe200000000b6 */
[----:B------:R-:W-:Y:S01]  /*23150*/  IMAD.U32 R192, R106, 0x10000, RZ ;  /* 0x000100006ac07824 */ /* 0x000fe200078e00ff */
[----:B------:R-:W-:Y:S01]  /*23160*/  PRMT R185, R101, 0x7632, R185 ;  /* 0x0000763265b97816 */ /* 0x000fe200000000b9 */
[C---:B------:R-:W-:Y:S01]  /*23170*/  FADD.FTZ R124, -R213.reuse, R124 ;  /* 0x0000007cd57c7221 */ /* 0x040fe20000010100 */
[----:B------:R-:W-:Y:S01]  /*23180*/  PRMT R187, R100, 0x7632, R187 ;  /* 0x0000763264bb7816 */ /* 0x000fe200000000bb */
[C---:B------:R-:W-:Y:S01]  /*23190*/  FADD.FTZ R125, -R213.reuse, R125 ;  /* 0x0000007dd57d7221 */ /* 0x040fe20000010100 */
[----:B------:R-:W-:Y:S01]  /*231a0*/  IADD3 R121, R214, 0x60, RZ ;  /* 0x00000060d6797810 */ /* 0x000fe20007ffe0ff */
        /* <DEDUP_REMOVED lines=12> */
[----:B------:R-:W-:-:S02]  /*23270*/  IMAD.U32 R148, R89, 0x10000, RZ ;  /* 0x0001000059947824 */ /* 0x000fc400078e00ff */
[----:B------:R-:W-:Y:S01]  /*23280*/  FFMA.FTZ R190, R123, R190, R201 ;  /* 0x000000be7bbe7223 */ /* 0x000fe200000100c9 */
[----:B------:R-:W-:Y:S01]  /*23290*/  IMAD.U32 R150, R150, 0x10000, RZ ;  /* 0x0001000096967824 */ /* 0x000fe200078e00ff */
[----:B------:R-:W-:Y:S01]  /*232a0*/  PRMT R193, R105, 0x7632, R193 ;  /* 0x0000763269c17816 */ /* 0x000fe200000000c1 */
[----:B------:R-:W-:Y:S02]  /*232b0*/  IMAD.U32 R195, R195, 0x10000, RZ ;  /* 0x00010000c3c37824 */ /* 0x000fe400078e00ff */
[C---:B------:R-:W-:Y:S01]  /*232c0*/  FADD.FTZ R136, -R213.reuse, R136 ;  /* 0x00000088d5887221 */ /* 0x040fe20000010100 */
[----:B------:R-:W-:Y:S01]  /*232d0*/  FADD.FTZ R139, -R213, R139 ;  /* 0x0000008bd58b7221 */ /* 0x000fe20000010100 */
[----:B------:R-:W-:Y:S01]  /*232e0*/  SHF.L.U32 R165, R102, 0x10, RZ ;  /* 0x0000001066a57819 */ /* 0x000fe200000006ff */
[----:B------:R-:W-:Y:S02]  /*232f0*/  VIADD R123, R214, 0x80 ;  /* 0x00000080d67b7836 */ /* 0x000fe40000000000 */
[C---:B------:R-:W-:Y:S01]  /*23300*/  FMUL.FTZ R140, R212.reuse, R140 ;  /* 0x0000008cd48c7220 */ /* 0x040fe20000410000 */
[----:B------:R-:W-:Y:S01]  /*23310*/  SHF.L.U32 R191, R105, 0x10, RZ ;  /* 0x0000001069bf7819 */ /* 0x000fe200000006ff */
[----:B------:R-:W-:Y:S01]  /*23320*/  FMUL.FTZ R138, R212, R138 ;  /* 0x0000008ad48a7220 */ /* 0x000fe20000410000 */
        /* <DEDUP_REMOVED lines=12> */
[----:B------:R-:W-:Y:S01]  /*233f0*/  IMAD.U32 R167, R103, 0x10000, RZ ;  /* 0x0001000067a77824 */ /* 0x000fe200078e00ff */
[----:B------:R-:W-:Y:S01]  /*23400*/  SHF.L.U32 R194, R104, 0x10, RZ ;  /* 0x0000001068c27819 */ /* 0x000fe200000006ff */
[----:B------:R-:W-:-:S02]  /*23410*/  IMAD.U32 R182, R182, 0x10000, RZ ;  /* 0x00010000b6b67824 */ /* 0x000fc400078e00ff */
[----:B------:R-:W-:Y:S01]  /*23420*/  FFMA.FTZ R195, R137, R195, R198 ;  /* 0x000000c389c37223 */ /* 0x000fe200000100c6 */
[----:B------:R-:W-:Y:S01]  /*23430*/  IMAD.U32 R185, R185, 0x10000, RZ ;  /* 0x00010000b9b97824 */ /* 0x000fe200078e00ff */
[----:B------:R-:W-:Y:S01]  /*23440*/  F2FP.BF16.F32.PACK_AB R131, R171, R170 ;  /* 0x000000aaab83723e */ /* 0x000fe200000010ff */
[----:B------:R-:W-:Y:S01]  /*23450*/  IMAD.U32 R187, R187, 0x10000, RZ ;  /* 0x00010000bbbb7824 */ /* 0x000fe200078e00ff */
[----:B------:R-:W-:Y:S01]  /*23460*/  F2FP.BF16.F32.PACK_AB R130, R169, R168 ;  /* 0x000000a8a982723e */ /* 0x000fe200000010ff */
[----:B------:R-:W-:-:S04]  /*23470*/  IMAD.WIDE.U32 R120, R121, 0x10, R210 ;  /* 0x0000001079787825 */ /* 0x000fc800078e00d2 */
[----:B--2---:R-:W-:Y:S01]  /*23480*/  FFMA.FTZ R175, R175, R24, R186 ;  /* 0x00000018afaf7223 */ /* 0x004fe200000100ba */
[----:B------:R-:W-:-:S05]  /*23490*/  PRMT R24, R80, 0x7632, R24 ;  /* 0x0000763250187816 */ /* 0x000fca0000000018 */
[----:B------:R-:W-:-:S04]  /*234a0*/  IMAD.U32 R24, R24, 0x10000, RZ ;  /* 0x0001000018187824 */ /* 0x000fc800078e00ff */
[----:B---3--:R-:W-:Y:S01]  /*234b0*/  FFMA.FTZ R173, R173, R24, R181 ;  /* 0x00000018adad7223 */ /* 0x008fe200000100b5 */
[----:B------:R-:W-:-:S05]  /*234c0*/  SHF.L.U32 R24, R85, 0x10, RZ ;  /* 0x0000001055187819 */ /* 0x000fca00000006ff */
[----:B------:R-:W-:Y:S01]  /*234d0*/  FFMA.FTZ R166, R166, R24, R245 ;  /* 0x00000018a6a67223 */ /* 0x000fe200000100f5 */
[----:B------:R-:W-:-:S05]  /*234e0*/  PRMT R24, R90, 0x7632, R24 ;  /* 0x000076325a187816 */ /* 0x000fca0000000018 */
[----:B------:R-:W-:Y:S01]  /*234f0*/  IMAD.U32 R24, R24, 0x10000, RZ ;  /* 0x0001000018187824 */ /* 0x000fe200078e00ff */
[----:B------:R-:W-:Y:S01]  /*23500*/  SHF.L.U32 R181, R84, 0x10, RZ ;  /* 0x0000001054b57819 */ /* 0x000fe200000006ff */
[----:B----4-:R-:W-:Y:S02]  /*23510*/  FFMA.FTZ R174, R174, R25, R188 ;  /* 0x00000019aeae7223 */ /* 0x010fe400000100bc */
[----:B------:R-:W-:Y:S01]  /*23520*/  FFMA.FTZ R149, R149, R24, R234 ;  /* 0x0000001895957223 */ /* 0x000fe200000100ea */
[----:B------:R-:W-:Y:S02]  /*23530*/  SHF.L.U32 R24, R88, 0x10, RZ ;  /* 0x0000001058187819 */ /* 0x000fe400000006ff */
[----:B------:R-:W-:Y:S01]  /*23540*/  SHF.L.U32 R25, R80, 0x10, RZ ;  /* 0x0000001050197819 */ /* 0x000fe200000006ff */
[----:B------:R-:W-:Y:S01]  /*23550*/  FFMA.FTZ R181, R164, R181, R247 ;  /* 0x000000b5a4b57223 */ /* 0x000fe200000100f7 */
[----:B------:R-:W-:Y:S01]  /*23560*/  PRMT R164, R96, 0x7632, R164 ;  /* 0x0000763260a47816 */ /* 0x000fe200000000a4 */
[----:B------:R-:W-:Y:S01]  /*23570*/  FFMA.FTZ R24, R132, R24, R239 ;  /* 0x0000001884187223 */ /* 0x000fe200000100ef */
[----:B------:R-:W-:Y:S01]  /*23580*/  SHF.L.U32 R132, R93, 0x10, RZ ;  /* 0x000000105d847819 */ /* 0x000fe200000006ff */
[----:B-----5:R-:W-:Y:S01]  /*23590*/  FFMA.FTZ R172, R172, R25, R183 ;  /* 0x00000019acac7223 */ /* 0x020fe200000100b7 */
[----:B------:R-:W-:Y:S01]  /*235a0*/  PRMT R25, R89, 0x7632, R25 ;  /* 0x0000763259197816 */ /* 0x000fe20000000019 */
[----:B------:R-:W-:Y:S01]  /*235b0*/  IMAD.U32 R164, R164, 0x10000, RZ ;  /* 0x00010000a4a47824 */ /* 0x000fe200078e00ff */
[----:B------:R-:W-:Y:S01]  /*235c0*/  SHF.L.U32 R188, R107, 0x10, RZ ;  /* 0x000000106bbc7819 */ /* 0x000fe200000006ff */
[----:B------:R-:W-:Y:S01]  /*235d0*/  FFMA.FTZ R158, R158, R132, R229 ;  /* 0x000000849e9e7223 */ /* 0x000fe200000100e5 */
[----:B------:R-:W-:Y:S01]  /*235e0*/  SHF.L.U32 R25, R25, 0x10, RZ ;  /* 0x0000001019197819 */ /* 0x000fe200000006ff */
[----:B------:R-:W-:-:S02]  /*235f0*/  IMAD.U32 R132, R92, 0x10000, RZ ;  /* 0x000100005c847824 */ /* 0x000fc400078e00ff */
[----:B------:R-:W-:Y:S01]  /*23600*/  FFMA.FTZ R164, R153, R164, R222 ;  /* 0x000000a499a47223 */ /* 0x000fe200000100de */
[----:B------:R-:W-:Y:S01]  /*23610*/  FFMA.FTZ R153, R143, R128, R197 ;  /* 0x000000808f997223 */ /* 0x000fe200000100c5 */
[----:B------:R-:W-:Y:S01]  /*23620*/  SHF.L.U32 R183, R101, 0x10, RZ ;  /* 0x0000001065b77819 */ /* 0x000fe200000006ff */
[----:B------:R-:W-:Y:S01]  /*23630*/  FFMA.FTZ R25, R135, R25, R236 ;  /* 0x0000001987197223 */ /* 0x000fe200000100ec */
[----:B------:R-:W-:Y:S01]  /*23640*/  SHF.L.U32 R186, R100, 0x10, RZ ;  /* 0x0000001064ba7819 */ /* 0x000fe200000006ff */
[----:B------:R-:W-:Y:S01]  /*23650*/  FFMA.FTZ R156, R156, R132, R231 ;  /* 0x000000849c9c7223 */ /* 0x000fe200000100e7 */
[----:B------:R-:W-:Y:S01]  /*23660*/  FFMA.FTZ R188, R122, R188, R9 ;  /* 0x000000bc7abc7223 */ /* 0x000fe20000010009 */
[----:B------:R-:W-:Y:S01]  /*23670*/  F2FP.BF16.F32.PACK_AB R129, R175, R174 ;  /* 0x000000aeaf81723e */ /* 0x000fe200000010ff */
[C---:B------:R-:W-:Y:S01]  /*23680*/  FMUL.FTZ R136, R212.reuse, R136 ;  /* 0x00000088d4887220 */ /* 0x040fe20000410000 */
[----:B------:R-:W-:Y:S01]  /*23690*/  F2FP.BF16.F32.PACK_AB R128, R173, R172 ;  /* 0x000000acad80723e */ /* 0x000fe200000010ff */
[----:B------:R-:W-:Y:S01]  /*236a0*/  FMUL.FTZ R139, R212, R139 ;  /* 0x0000008bd48b7220 */ /* 0x000fe20000410000 */
[----:B------:R-:W-:Y:S01]  /*236b0*/  IMAD.U32 R193, R193, 0x10000, RZ ;  /* 0x00010000c1c17824 */ /* 0x000fe200078e00ff */
        /* <DEDUP_REMOVED lines=8> */
[C---:B------:R-:W-:Y:S01]  /*23740*/  VIADD R143, R214.reuse, 0xc0 ;  /* 0x000000c0d68f7836 */ /* 0x040fe20000000000 */
[----:B------:R-:W-:Y:S01]  /*23750*/  IADD3 R140, R214, 0xe0, RZ ;  /* 0x000000e0d68c7810 */ /* 0x000fe20007ffe0ff */
[----:B------:R-:W-:Y:S01]  /*23760*/  FFMA.FTZ R167, R142, R167, R5 ;  /* 0x000000a78ea77223 */ /* 0x000fe20000010005 */
[----:B------:R-:W-:Y:S01]  /*23770*/  FFMA.FTZ R182, R141, R182, R196 ;  /* 0x000000b68db67223 */ /* 0x000fe200000100c4 */
[----:B------:R-:W-:Y:S01]  /*23780*/  FFMA.FTZ R183, R126, R183, R3 ;  /* 0x000000b77eb77223 */ /* 0x000fe20000010003 */
[----:B------:R-:W-:Y:S01]  /*23790*/  FFMA.FTZ R185, R127, R185, R23 ;  /* 0x000000b97fb97223 */ /* 0x000fe20000010017 */
[----:B------:R-:W-:Y:S01]  /*237a0*/  FFMA.FTZ R186, R124, R186, R2 ;  /* 0x000000ba7cba7223 */ /* 0x000fe20000010002 */
[----:B------:R-:W-:Y:S01]  /*237b0*/  FFMA.FTZ R187, R125, R187, R22 ;  /* 0x000000bb7dbb7223 */ /* 0x000fe20000010016 */
[----:B------:R-:W-:-:S02]  /*237c0*/  VIADD R138, R214, 0x100 ;  /* 0x00000100d68a7836 */ /* 0x000fc40000000000 */
[----:B------:R-:W-:Y:S01]  /*237d0*/  FFMA.FTZ R193, R139, R193, R199 ;  /* 0x000000c18bc17223 */ /* 0x000fe200000100c7 */
[----:B------:R-:W-:Y:S01]  /*237e0*/  FFMA.FTZ R194, R136, R194, R6 ;  /* 0x000000c288c27223 */ /* 0x000fe20000010006 */
[----:B------:R-:W-:Y:S01]  /*237f0*/  IADD3 R214, R214, 0x120, RZ ;  /* 0x00000120d6d67810 */ /* 0x000fe20007ffe0ff */
[----:B------:R0:W-:Y:S01]  /*23800*/  STG.E.128 desc[UR6][R120.64], R128 ;  /* 0x0000008078007986 */ /* 0x0001e2000c101d06 */
[--C-:B------:R-:W-:Y:S01]  /*23810*/  IMAD.WIDE.U32 R136, R137, 0x10, R210.reuse ;  /* 0x0000001089887825 */ /* 0x100fe200078e00d2 */
[----:B------:R-:W-:Y:S02]  /*23820*/  F2FP.BF16.F32.PACK_AB R27, R151, R27 ;  /* 0x0000001b971b723e */ /* 0x000fe400000010ff */
[----:B------:R1:W-:Y:S01]  /*23830*/  STG.E.128 desc[UR6][R122.64], R132 ;  /* 0x000000847a007986 */ /* 0x0003e2000c101d06 */
        /* <DEDUP_REMOVED lines=10> */
[----:B0-----:R-:W-:-:S02]  /*238e0*/  F2FP.BF16.F32.PACK_AB R121, R159, R158 ;  /* 0x0000009e9f79723e */ /* 0x001fc400000010ff */
[----:B------:R-:W-:Y:S02]  /*238f0*/  F2FP.BF16.F32.PACK_AB R120, R157, R156 ;  /* 0x0000009c9d78723e */ /* 0x000fe400000010ff */
[----:B-1----:R-:W-:Y:S02]  /*23900*/  F2FP.BF16.F32.PACK_AB R123, R161, R160 ;  /* 0x000000a0a17b723e */ /* 0x002fe400000010ff */
        /* <DEDUP_REMOVED lines=15> */
.L_x_29633:
[----:B------:R-:W-:Y:S05]  /*23a00*/  BSYNC B1 ;  /* 0x0000000000017941 */ /* 0x000fea0003800000 */
.L_x_29632:
[----:B-1----:R-:W1:Y:S02]  /*23a10*/  LDC.64 R24, c[0x0][0x210] ;  /* 0x00008400ff187b82 */ /* 0x002e640000000a00 */
[----:B-1----:R-:W-:-:S05]  /*23a20*/  IMAD R15, R24, 0x4, R15 ;  /* 0x00000004180f7824 */ /* 0x002fca00078e020f */
[----:B------:R-:W-:-:S13]  /*23a30*/  ISETP.GE.AND P0, PT, R15, R25, PT ;  /* 0x000000190f00720c */ /* 0x000fda0003f06270 */
[----:B------:R-:W-:Y:S05]  /*23a40*/  @!P0 BRA `(.L_x_29634) ;  /* 0xfffffdd800548947 */ /* 0x000fea000383ffff */
[----:B------:R-:W-:Y:S05]  /*23a50*/  BSYNC B0 ;  /* 0x0000000000007941 */ /* 0x000fea0003800000 */
.L_x_28890:
[----:B------:R-:W-:Y:S05]  /*23a60*/  EXIT ;  /* 0x000000000000794d */ /* 0x000fea0003800000 */
.L_x_29631:
        /* <DEDUP_REMOVED lines=8> */
.L_x_29636:
[----:B------:R-:W-:Y:S05]  /*23af0*/  BSYNC B1 ;  /* 0x0000000000017941 */ /* 0x000fea0003800000 */
.L_x_29635:
        /* <DEDUP_REMOVED lines=9> */
.L_x_29637:
[----:B------:R-:W-:Y:S02]  /*23b90*/  IMAD.MOV.U32 R212, RZ, RZ, 0x4 ;  /* 0x00000004ffd47424 */ /* 0x000fe400078e00ff */
[----:B------:R-:W-:Y:S01]  /*23ba0*/  FADD.FTZ R213, R213, R210 ;  /* 0x000000d2d5d57221 */ /* 0x000fe20000010000 */
[----:B------:R-:W-:-:S04]  /*23bb0*/  MOV R210, 0xffffffff ;  /* 0xffffffff00d27802 */ /* 0x000fc80000000f00 */
[----:B------:R-:W-:-:S07]  /*23bc0*/  MOV R215, R213 ;  /* 0x000000d500d77202 */ /* 0x000fce0000000f00 */
[----:B------:R-:W-:Y:S05]  /*23bd0*/  WARPSYNC.COLLECTIVE R210, `(.L_x_29638) ;  /* 0x00000000d2087348 */ /* 0x000fea0003c00000 */
[----:B------:R0:W1:Y:S02]  /*23be0*/  SHFL.BFLY P0, R210, R215, R212, R211 ;  /* 0x0c0000d4d7d27389 */ /* 0x00006400000000d3 */
[----:B01----:R-:W-:Y:S01]  /*23bf0*/  ENDCOLLECTIVE ;  /* 0x000000000000791b */ /* 0x003fe20003800000 */
.L_x_29638:
[----:B------:R-:W-:Y:S01]  /*23c00*/  HFMA2.MMA R212, -RZ, RZ, 0, 4.76837158203125e-07 ;  /* 0x00000008ffd47435 */ /* 0x000fe200000001ff */
[----:B------:R-:W-:Y:S01]  /*23c10*/  FADD.FTZ R213, R213, R210 ;  /* 0x000000d2d5d57221 */ /* 0x000fe20000010000 */
[----:B------:R-:W-:-:S03]  /*23c20*/  IMAD.MOV.U32 R210, RZ, RZ, -0x1 ;  /* 0xffffffffffd27424 */ /* 0x000fc600078e00ff */
[----:B------:R-:W-:-:S07]  /*23c30*/  IMAD.MOV.U32 R215, RZ, RZ, R213 ;  /* 0x000000ffffd77224 */ /* 0x000fce00078e00d5 */
[----:B------:R-:W-:Y:S05]  /*23c40*/  WARPSYNC.COLLECTIVE R210, `(.L_x_29639) ;  /* 0x00000000d2087348 */ /* 0x000fea0003c00000 */
[----:B------:R0:W1:Y:S02]  /*23c50*/  SHFL.BFLY P0, R210, R215, R212, R211 ;  /* 0x0c0000d4d7d27389 */ /* 0x00006400000000d3 */
[----:B01----:R-:W-:Y:S01]  /*23c60*/  ENDCOLLECTIVE ;  /* 0x000000000000791b */ /* 0x003fe20003800000 */
.L_x_29639:
[----:B------:R-:W-:Y:S02]  /*23c70*/  IMAD.MOV.U32 R212, RZ, RZ, 0x10 ;  /* 0x00000010ffd47424 */ /* 0x000fe400078e00ff */
[----:B------:R-:W-:Y:S01]  /*23c80*/  FADD.FTZ R213, R213, R210 ;  /* 0x000000d2d5d57221 */ /* 0x000fe20000010000 */
[----:B------:R-:W-:-:S04]  /*23c90*/  MOV R210, 0xffffffff ;  /* 0xffffffff00d27802 */ /* 0x000fc80000000f00 */
[----:B------:R-:W-:-:S07]  /*23ca0*/  MOV R215, R213 ;  /* 0x000000d500d77202 */ /* 0x000fce0000000f00 */
[----:B------:R-:W-:Y:S05]  /*23cb0*/  WARPSYNC.COLLECTIVE R210, `(.L_x_29640) ;  /* 0x00000000d2087348 */ /* 0x000fea0003c00000 */
[----:B------:R0:W1:Y:S02]  /*23cc0*/  SHFL.BFLY P0, R210, R215, R212, R211 ;  /* 0x0c0000d4d7d27389 */ /* 0x00006400000000d3 */
[----:B01----:R-:W-:Y:S01]  /*23cd0*/  ENDCOLLECTIVE ;  /* 0x000000000000791b */ /* 0x003fe20003800000 */
.L_x_29640:
        /* <DEDUP_REMOVED lines=169> */
.L_x_29641:
[----:B------:R-:W-:Y:S01]  /*24770*/  HFMA2.MMA R212, -RZ, RZ, 0, 1.1920928955078125e-07 ;  /* 0x00000002ffd47435 */ /* 0x000fe200000001ff */
[----:B------:R-:W-:Y:S01]  /*24780*/  FADD.FTZ R214, R214, R210 ;  /* 0x000000d2d6d67221 */ /* 0x000fe20000010000 */
[----:B------:R-:W-:-:S03]  /*24790*/  IMAD.MOV.U32 R210, RZ, RZ, -0x1 ;  /* 0xffffffffffd27424 */ /* 0x000fc600078e00ff */
[----:B------:R-:W-:-:S07]  /*247a0*/  IMAD.MOV.U32 R215, RZ, RZ, R214 ;  /* 0x000000ffffd77224 */ /* 0x000fce00078e00d6 */
[----:B------:R-:W-:Y:S05]  /*247b0*/  WARPSYNC.COLLECTIVE R210, `(.L_x_29642) ;  /* 0x00000000d2087348 */ /* 0x000fea0003c00000 */
[----:B------:R0:W1:Y:S02]  /*247c0*/  SHFL.BFLY P0, R210, R215, R212, R211 ;  /* 0x0c0000d4d7d27389 */ /* 0x00006400000000d3 */
[----:B01----:R-:W-:Y:S01]  /*247d0*/  ENDCOLLECTIVE ;  /* 0x000000000000791b */ /* 0x003fe20003800000 */
.L_x_29642:
[----:B------:R-:W-:Y:S02]  /*247e0*/  IMAD.MOV.U32 R212, RZ, RZ, 0x4 ;  /* 0x00000004ffd47424 */ /* 0x000fe400078e00ff */
[----:B------:R-:W-:Y:S01]  /*247f0*/  FADD.FTZ R214, R214, R210 ;  /* 0x000000d2d6d67221 */ /* 0x000fe20000010000 */
[----:B------:R-:W-:-:S04]  /*24800*/  MOV R210, 0xffffffff ;  /* 0xffffffff00d27802 */ /* 0x000fc80000000f00 */
[----:B------:R-:W-:-:S07]  /*24810*/  MOV R215, R214 ;  /* 0x000000d600d77202 */ /* 0x000fce0000000f00 */
[----:B------:R-:W-:Y:S05]  /*24820*/  WARPSYNC.COLLECTIVE R210, `(.L_x_29643) ;  /* 0x00000000d2087348 */ /* 0x000fea0003c00000 */
[----:B------:R0:W1:Y:S02]  /*24830*/  SHFL.BFLY P0, R210, R215, R212, R211 ;  /* 0x0c0000d4d7d27389 */ /* 0x00006400000000d3 */
[----:B01----:R-:W-:Y:S01]  /*24840*/  ENDCOLLECTIVE ;  /* 0x000000000000791b */ /* 0x003fe20003800000 */
.L_x_29643:
[----:B------:R-:W-:Y:S01]  /*24850*/  HFMA2.MMA R212, -RZ, RZ, 0, 4.76837158203125e-07 ;  /* 0x00000008ffd47435 */ /* 0x000fe200000001ff */
[----:B------:R-:W-:Y:S01]  /*24860*/  FADD.FTZ R214, R214, R210 ;  /* 0x000000d2d6d67221 */ /* 0x000fe20000010000 */
[----:B------:R-:W-:-:S03]  /*24870*/  IMAD.MOV.U32 R210, RZ, RZ, -0x1 ;  /* 0xffffffffffd27424 */ /* 0x000fc600078e00ff */
[----:B------:R-:W-:-:S07]  /*24880*/  IMAD.MOV.U32 R215, RZ, RZ, R214 ;  /* 0x000000ffffd77224 */ /* 0x000fce00078e00d6 */
[----:B------:R-:W-:Y:S05]  /*24890*/  WARPSYNC.COLLECTIVE R210, `(.L_x_29644) ;  /* 0x00000000d2087348 */ /* 0x000fea0003c00000 */
[----:B------:R0:W1:Y:S02]  /*248a0*/  SHFL.BFLY P0, R210, R215, R212, R211 ;  /* 0x0c0000d4d7d27389 */ /* 0x00006400000000d3 */
[----:B01----:R-:W-:Y:S01]  /*248b0*/  ENDCOLLECTIVE ;  /* 0x000000000000791b */ /* 0x003fe20003800000 */
.L_x_29644:
[----:B------:R-:W-:Y:S02]  /*248c0*/  IMAD.MOV.U32 R212, RZ, RZ, 0x10 ;  /* 0x00000010ffd47424 */ /* 0x000fe400078e00ff */
[----:B------:R-:W-:Y:S01]  /*248d0*/  FADD.FTZ R214, R214, R210 ;  /* 0x000000d2d6d67221 */ /* 0x000fe20000010000 */
[----:B------:R-:W-:-:S04]  /*248e0*/  MOV R210, 0xffffffff ;  /* 0xffffffff00d27802 */ /* 0x000fc80000000f00 */
[----:B------:R-:W-:-:S07]  /*248f0*/  MOV R215, R214 ;  /* 0x000000d600d77202 */ /* 0x000fce0000000f00 */
[----:B------:R-:W-:Y:S05]  /*24900*/  WARPSYNC.COLLECTIVE R210, `(.L_x_29645) ;  /* 0x00000000d2087348 */ /* 0x000fea0003c00000 */
[----:B------:R0:W1:Y:S02]  /*24910*/  SHFL.BFLY P0, R210, R215, R212, R211 ;  /* 0x0c0000d4d7d27389 */ /* 0x00006400000000d3 */
[----:B01----:R-:W-:Y:S01]  /*24920*/  ENDCOLLECTIVE ;  /* 0x000000000000791b */ /* 0x003fe20003800000 */
.L_x_29645:
[----:B------:R-:W-:Y:S05]  /*24930*/  BRA `(.L_x_29646) ;  /* 0xffffffd0009c7947 */ /* 0x000fea000383ffff */
.L_x_29647:
        /* <DEDUP_REMOVED lines=12> */
.L_x_72343:


//--------------------- .text._ZN10layer_norm13ln_fwd_kernelINS_13Kernel_traitsIf13__nv_bfloat16fS2_fjLj2560ELj1ELj4ELj1ELj16ENS_18Kernel_traits_baseILj2560EfS2_fS2_fjLj128EEEEELb0ELb0ELb0ELb0EEEvNS_9FwdParamsE --------------------------
	.section	.text._ZN10layer_norm13ln_fwd_kernelINS_13Kernel_traitsIf13__nv_bfloat16fS2_fjLj2560ELj1ELj4ELj1ELj16ENS_18Kernel_traits_baseILj2560EfS2_fS2_fjLj128EEEEELb0ELb0ELb0ELb0EEEvNS_9FwdParamsE,"ax",@progbits
	.align	128
        .global         _ZN10layer_norm13ln_fwd_kernelINS_13Kernel_traitsIf13__nv_bfloat16fS2_fjLj2560ELj1ELj4ELj1ELj16ENS_18Kernel_traits_baseILj2560EfS2_fS2_fjLj128EEEEELb0ELb0ELb0ELb0EEEvNS_9FwdParamsE
        .type           _ZN10layer_norm13ln_fwd_kernelINS_13Kernel_traitsIf13__nv_bfloat16fS2_fjLj2560ELj1ELj4ELj1ELj16ENS_18Kernel_traits_baseILj2560EfS2_fS2_fjLj128EEEEELb0ELb0ELb0ELb0EEEvNS_9FwdParamsE,@function
        .size           _ZN10layer_norm13ln_fwd_kernelINS_13Kernel_traitsIf13__nv_bfloat16fS2_fjLj2560ELj1ELj4ELj1ELj16ENS_18Kernel_traits_baseILj2560EfS2_fS2_fjLj128EEEEELb0ELb0ELb0ELb0EEEvNS_9FwdParamsE,(.L_x_72344 - _ZN10layer_norm13ln_fwd_kernelINS_13Kernel_traitsIf13__nv_bfloat16fS2_fjLj2560ELj1ELj4ELj1ELj16ENS_18Kernel_traits_baseILj2560EfS2_fS2_fjLj128EEEEELb0ELb0ELb0ELb0EEEvNS_9FwdParamsE)
        .other          _ZN10layer_norm13ln_fwd_kernelINS_13Kernel_traitsIf13__nv_bfloat16fS2_fjLj2560ELj1ELj4ELj1ELj16ENS_18Kernel_traits_baseILj2560EfS2_fS2_fjLj128EEEEELb0ELb0ELb0ELb0EEEvNS_9FwdParamsE,@"STO_CUDA_ENTRY STV_DEFAULT"
_ZN10layer_norm13ln_fwd_kernelINS_13Kernel_traitsIf13__nv_bfloat16fS2_fjLj2560ELj1ELj4ELj1ELj16ENS_18Kernel_traits_baseILj2560EfS2_fS2_fjLj128EEEEELb0ELb0ELb0ELb0EEEvNS_9FwdParamsE:
.text._ZN10layer_norm13ln_fwd_kernelINS_13Kernel_traitsIf13__nv_bfloat16fS2_fjLj2560ELj1ELj4ELj1ELj16ENS_18Kernel_traits_baseILj2560EfS2_fS2_fjLj128EEEEELb0ELb0ELb0ELb0EEEvNS_9FwdParamsE:
        /* <DEDUP_REMOVED lines=42> */
[----:B---3--:R0:W-:Y:S04]  /*02a0*/  STL.64 [R1], R4 ;  /* 0x0000000401007387 */ /* 0x0081e80000100a00 */
[----:B------:R0:W-:Y:S04]  /*02b0*/  STL.64 [R1+0x8], R6 ;  /* 0x0000080601007387 */ /* 0x0001e80000100a00 */
[----:B--2---:R0:W-:Y:S04]  /*02c0*/  STL.64 [R1+0x10], R16 ;  /* 0x0000101001007387 */ /* 0x0041e80000100a00 */
[----:B------:R0:W-:Y:S02]  /*02d0*/  STL.64 [R1+0x18], R18 ;  /* 0x0000181201007387 */ /* 0x0001e40000100a00 */
.L_x_29649:
[----:B------:R-:W-:Y:S05]  /*02e0*/  BSYNC B0 ;  /* 0x0000000000007941 */ /* 0x000fea0003800000 */
.L_x_29648:
        /* <DEDUP_REMOVED lines=18> */
.L_x_29651:
[----:B------:R-:W-:Y:S05]  /*0410*/  BSYNC B0 ;  /* 0x0000000000007941 */ /* 0x000fea0003800000 */
.L_x_29650:
        /* <DEDUP_REMOVED lines=18> */
.L_x_29653:
[----:B------:R-:W-:Y:S05]  /*0540*/  BSYNC B0 ;  /* 0x0000000000007941 */ /* 0x000fea0003800000 */
.L_x_29652:
        /* <DEDUP_REMOVED lines=18> */
.L_x_29655:
[----:B------:R-:W-:Y:S05]  /*0670*/  BSYNC B0 ;  /* 0x0000000000007941 */ /* 0x000fea0003800000 */
.L_x_29654:
        /* <DEDUP_REMOVED lines=18> */
.L_x_29657:
[----:B------:R-:W-:Y:S05]  /*07a0*/  BSYNC B0 ;  /* 0x0000000000007941 */ /* 0x000fea0003800000 */
.L_x_29656:
        /* <DEDUP_REMOVED lines=21> */
.L_x_29659:
[----:B------:R-:W-:Y:S05]  /*0900*/  BSYNC B0 ;  /* 0x0000000000007941 */ /* 0x000fea0003800000 */
.L_x_29658:
        /* <DEDUP_REMOVED lines=23> */
.L_x_29661:
[----:B------:R-:W-:Y:S05]  /*0a80*/  BSYNC B0 ;  /* 0x0000000000007941 */ /* 0x000fea0003800000 */
.L_x_29660:
        /* <DEDUP_REMOVED lines=21> */
.L_x_29663:
[----:B------:R-:W-:Y:S05]  /*0be0*/  BSYNC B0 ;  /* 0x0000000000007941 */ /* 0x000fea0003800000 */
.L_x_29662:
        /* <DEDUP_REMOVED lines=21> */
.L_x_29665:
[----:B------:R-:W-:Y:S05]  /*0d40*/  BSYNC B0 ;  /* 0x0000000000007941 */ /* 0x000fea0003800000 */
.L_x_29664:
        /* <DEDUP_REMOVED lines=19> */
[----:B------:R3:W5:Y:S02]  /*0e80*/  LDG.E.128 R244, desc[UR4][R4.64+0x10] ;  /* 0x0000100404f47981 */ /* 0x000764000c1e1d00 */
.L_x_29667:
[----:B------:R-:W-:Y:S05]  /*0e90*/  BSYNC B0 ;  /* 0x0000000000007941 */ /* 0x000fea0003800000 */
.L_x_29666:
        /* <DEDUP_REMOVED lines=12> */
.L_x_29709:
[----:B------:R-:W-:Y:S01]  /*0f60*/  PLOP3.LUT P1, PT, PT, PT, UP0, 0x80, 0x0 ;  /* 0x000000000000781c */ /* 0x000fe20003f2f008 */
[----:B0123--:R-:W-:Y:S01]  /*0f70*/  HFMA2.MMA R5, -RZ, RZ, 0, 1.1920928955078125e-07 ;  /* 0x00000002ff057435 */ /* 0x00ffe200000001ff */
[----:B------:R-:W-:-:S11]  /*0f80*/  @UP0 ULDC.64 UR6, c[0x0][0x270] ;  /* 0x00009c0000060ab9 */ /* 0x000fd60000000a00 */
[----:B------:R-:W-:Y:S01]  /*0f90*/  @P1 IMAD.WIDE R4, R252, R5, UR6 ;  /* 0x00000006fc041e25 */ /* 0x000fe2000f8e0205 */
[----:B------:R-:W-:-:S13]  /*0fa0*/  PLOP3.LUT P1, PT, PT, PT, UP0, 0x80, 0x0 ;  /* 0x000000000000781c */ /* 0x000fda0003f2f008 */
[----:B------:R-:W2:Y:S01]  /*0fb0*/  @P1 LDG.E.U16 R4, desc[UR4][R4.64] ;  /* 0x0000000404041981 */ /* 0x000ea2000c1e1500 */
[----:B------:R-:W-:Y:S01]  /*0fc0*/  PLOP3.LUT P1, PT, PT, PT, UP0, 0x80, 0x0 ;  /* 0x000000000000781c */ /* 0x000fe20003f2f008 */
[----:B------:R-:W-:Y:S01]  /*0fd0*/  BSSY B0, `(.L_x_29668) ;  /* 0x0000037000007945 */ /* 0x000fe20003800000 */
[----:B------:R-:W-:Y:S01]  /*0fe0*/  MOV R3, 0x3f800000 ;  /* 0x3f80000000037802 */ /* 0x000fe20000000f00 */
[----:B----4-:R-:W0:Y:S02]  /*0ff0*/  S2R R235, SR_TID.X ;  /* 0x0000000000eb7919 */ /* 0x010e240000002100 */
        /* <DEDUP_REMOVED lines=14> */
[----:B------:R-:W2:Y:S04]  /*10e0*/  @P1 LDG.E.128 R144, desc[UR4][R6.64] ;  /* 0x0000000406901981 */ /* 0x000ea8000c1e1d00 */
[----:B------:R-:W3:Y:S04]  /*10f0*/  LDG.E.128 R152, desc[UR4][R152.64] ;  /* 0x0000000498987981 */ /* 0x000ee8000c1e1d00 */
[----:B------:R0:W4:Y:S02]  /*1100*/  @P1 LDG.E.128 R148, desc[UR4][R6.64+0x10] ;  /* 0x0000100406941981 */ /* 0x000124000c1e1d00 */
[----:B0-----:R-:W-:-:S04]  /*1110*/  LEA R6, P1, R5, UR10, 0x5 ;  /* 0x0000000a05067c11 */ /* 0x001fc8000f8228ff */
[----:B------:R-:W-:Y:S02]  /*1120*/  LEA.HI.X R7, R5, UR11, RZ, 0x5, P1 ;  /* 0x0000000b05077c11 */ /* 0x000fe400088f2cff */
[----:B------:R-:W-:-:S04]  /*1130*/  ISETP.NE.U32.AND P1, PT, RZ, UR8, PT ;  /* 0x00000008ff007c0c */ /* 0x000fc8000bf25070 */
[----:B------:R-:W-:Y:S02]  /*1140*/  ISETP.NE.AND.EX P1, PT, RZ, UR9, PT, P1 ;  /* 0x00000009ff007c0c */ /* 0x000fe4000bf25310 */
[C---:B---3--:R-:W-:Y:S02]  /*1150*/  PRMT R4, R152.reuse, 0x7632, R4 ;  /* 0x0000763298047816 */ /* 0x048fe40000000004 */
[----:B------:R-:W-:Y:S02]  /*1160*/  SHF.L.U32 R232, R152, 0x10, RZ ;  /* 0x0000001098e87819 */ /* 0x000fe400000006ff */
[C---:B------:R-:W-:Y:S02]  /*1170*/  PRMT R157, R154.reuse, 0x7632, R157 ;  /* 0x000076329a9d7816 */ /* 0x040fe4000000009d */
[----:B------:R-:W-:Y:S02]  /*1180*/  SHF.L.U32 R156, R154, 0x10, RZ ;  /* 0x000000109a9c7819 */ /* 0x000fe400000006ff */
[----:B------:R-:W-:-:S02]  /*1190*/  PRMT R152, R153, 0x7632, R152 ;  /* 0x0000763299987816 */ /* 0x000fc40000000098 */
[----:B------:R-:W-:Y:S02]  /*11a0*/  PRMT R154, R155, 0x7632, R154 ;  /* 0x000076329b9a7816 */ /* 0x000fe4000000009a */
[----:B------:R-:W-:Y:S02]  /*11b0*/  SHF.L.U32 R159, R153, 0x10, RZ ;  /* 0x00000010999f7819 */ /* 0x000fe400000006ff */
[----:B------:R-:W-:Y:S02]  /*11c0*/  SHF.L.U32 R158, R155, 0x10, RZ ;  /* 0x000000109b9e7819 */ /* 0x000fe400000006ff */
[----:B------:R-:W-:Y:S02]  /*11d0*/  SHF.L.U32 R153, R4, 0x10, RZ ;  /* 0x0000001004997819 */ /* 0x000fe400000006ff */
        /* <DEDUP_REMOVED lines=20> */
[----:B------:R0:W-:Y:S01]  /*1320*/  STG.E.128 desc[UR4][R6.64+0x10], R156 ;  /* 0x0000109c06007986 */ /* 0x0001e2000c101d04 */
[----:B------:R-:W-:-:S07]  /*1330*/  IADD3 R4, R5, 0x20, RZ ;  /* 0x0000002005047810 */ /* 0x000fce0007ffe0ff */
.L_x_29669:
[----:B------:R-:W-:Y:S05]  /*1340*/  BSYNC B0 ;  /* 0x0000000000007941 */ /* 0x000fea0003800000 */
.L_x_29668:
[----:B------:R-:W-:Y:S01]  /*1350*/  ISETP.GE.U32.AND P1, PT, R0, 0x40, PT ;  /* 0x000000400000780c */ /* 0x000fe20003f26070 */
[----:B------:R-:W-:-:S12]  /*1360*/  BSSY B0, `(.L_x_29670) ;  /* 0x000002e000007945 */ /* 0x000fd80003800000 */
[----:B------:R-:W-:Y:S05]  /*1370*/  @!P1 BRA `(.L_x_29671) ;  /* 0x0000000000b09947 */ /* 0x000fea0003800000 */
[----:B------:R-:W1:Y:S01]  /*1380*/  LDC.64 R160, c[0x0][0x220] ;  /* 0x00008800ffa07b82 */ /* 0x000e620000000a00 */
[----:B------:R-:W-:-:S04]  /*1390*/  ISETP.NE.U32.AND P1, PT, RZ, UR8, PT ;  /* 0x00000008ff007c0c */ /* 0x000fc8000bf25070 */
[----:B------:R-:W-:-:S13]  /*13a0*/  ISETP.NE.AND.EX P1, PT, RZ, UR9, PT, P1 ;  /* 0x00000009ff007c0c */ /* 0x000fda000bf25310 */
[----:B0-----:R-:W-:-:S04]  /*13b0*/  @P1 LEA R6, P2, R4, UR8, 0x5 ;  /* 0x0000000804061c11 */ /* 0x001fc8000f8428ff */
[C---:B------:R-:W-:Y:S01]  /*13c0*/  @P1 LEA.HI.X R7, R4.reuse, UR9, RZ, 0x5, P2 ;  /* 0x0000000904071c11 */ /* 0x040fe200090f2cff */
[----:B-1----:R-:W-:-:S04]  /*13d0*/  IMAD.WIDE.U32 R160, R4, 0x10, R160 ;  /* 0x0000001004a07825 */ /* 0x002fc800078e00a0 */
[----:B------:R-:W2:Y:S04]  /*13e0*/  @P1 LDG.E.128 R144, desc[UR4][R6.64] ;  /* 0x0000000406901981 */ /* 0x000ea8000c1e1d00 */
[----:B------:R-:W3:Y:S04]  /*13f0*/  LDG.E.128 R160, desc[UR4][R160.64] ;  /* 0x00000004a0a07981 */ /* 0x000ee8000c1e1d00 */
[----:B------:R0:W4:Y:S02]  /*1400*/  @P1 LDG.E.128 R148, desc[UR4][R6.64+0x10] ;  /* 0x0000100406941981 */ /* 0x000124000c1e1d00 */
[----:B0-----:R-:W-:-:S04]  /*1410*/  LEA R6, P1, R4, UR10, 0x5 ;  /* 0x0000000a04067c11 */ /* 0x001fc8000f8228ff */
[----:B------:R-:W-:Y:S02]  /*1420*/  LEA.HI.X R7, R4, UR11, RZ, 0x5, P1 ;  /* 0x0000000b04077c11 */ /* 0x000fe400088f2cff */
[----:B------:R-:W-:-:S04]  /*1430*/  ISETP.NE.U32.AND P1, PT, RZ, UR8, PT ;  /* 0x00000008ff007c0c */ /* 0x000fc8000bf25070 */
[----:B------:R-:W-:Y:S02]  /*1440*/  ISETP.NE.AND.EX P1, PT, RZ, UR9, PT, P1 ;  /* 0x00000009ff007c0c */ /* 0x000fe4000bf25310 */
[----:B------:R-:W-:Y:S02]  /*1450*/  IADD3 R4, R4, 0x20, RZ ;  /* 0x0000002004047810 */ /* 0x000fe40007ffe0ff */
[C---:B---3--:R-:W-:Y:S02]  /*1460*/  PRMT R164, R160.reuse, 0x7632, R164 ;  /* 0x00007632a0a47816 */ /* 0x048fe400000000a4 */
[----:B------:R-:W-:Y:S02]  /*1470*/  SHF.L.U32 R234, R160, 0x10, RZ ;  /* 0x00000010a0ea7819 */ /* 0x000fe400000006ff */
[C---:B------:R-:W-:Y:S02]  /*1480*/  PRMT R165, R162.reuse, 0x7632, R165 ;  /* 0x00007632a2a57816 */ /* 0x040fe400000000a5 */
[----:B------:R-:W-:-:S02]  /*1490*/  SHF.L.U32 R232, R162, 0x10, RZ ;  /* 0x00000010a2e87819 */ /* 0x000fc400000006ff */
[----:B------:R-:W-:Y:S02]  /*14a0*/  PRMT R160, R161, 0x7632, R160 ;  /* 0x00007632a1a07816 */ /* 0x000fe400000000a0 */
[----:B------:R-:W-:Y:S02]  /*14b0*/  PRMT R162, R163, 0x7632, R162 ;  /* 0x00007632a3a27816 */ /* 0x000fe400000000a2 */
        /* <DEDUP_REMOVED lines=24> */
.L_x_29671:
[----:B------:R-:W-:Y:S05]  /*1640*/  BSYNC B0 ;  /* 0x0000000000007941 */ /* 0x000fea0003800000 */
.L_x_29670:
[----:B------:R-:W-:Y:S01]  /*1650*/  ISETP.GE.U32.AND P1, PT, R0, 0x60, PT ;  /* 0x000000600000780c */ /* 0x000fe20003f26070 */
[----:B------:R-:W-:-:S12]  /*1660*/  BSSY B0, `(.L_x_29672) ;  /* 0x000002e000007945 */ /* 0x000fd80003800000 */
[----:B------:R-:W-:Y:S05]  /*1670*/  @!P1 BRA `(.L_x_29673) ;  /* 0x0000000000b09947 */ /* 0x000fea0003800000 */
[----:B------:R-:W2:Y:S01]  /*1680*/  LDC.64 R168, c[0x0][0x220] ;  /* 0x00008800ffa87b82 */ /* 0x000ea20000000a00 */
[----:B------:R-:W-:-:S04]  /*1690*/  ISETP.NE.U32.AND P1, PT, RZ, UR8, PT ;  /* 0x00000008ff007c0c */ /* 0x000fc8000bf25070 */
[----:B------:R-:W-:-:S13]  /*16a0*/  ISETP.NE.AND.EX P1, PT, RZ, UR9, PT, P1 ;  /* 0x00000009ff007c0c */ /* 0x000fda000bf25310 */
[----:B01----:R-:W-:-:S04]  /*16b0*/  @P1 LEA R6, P2, R4, UR8, 0x5 ;  /* 0x0000000804061c11 */ /* 0x003fc8000f8428ff */
[C---:B------:R-:W-:Y:S01]  /*16c0*/  @P1 LEA.HI.X R7, R4.reuse, UR9, RZ, 0x5, P2 ;  /* 0x0000000904071c11 */ /* 0x040fe200090f2cff */
[----:B--2---:R-:W-:-:S04]  /*16d0*/  IMAD.WIDE.U32 R168, R4, 0x10, R168 ;  /* 0x0000001004a87825 */ /* 0x004fc800078e00a8 */
        /* <DEDUP_REMOVED lines=38> */
.L_x_29673:
[----:B------:R-:W-:Y:S05]  /*1940*/  BSYNC B0 ;  /* 0x0000000000007941 */ /* 0x000fea0003800000 */
.L_x_29672:
[----:B------:R-:W-:Y:S01]  /*1950*/  ISETP.GE.U32.AND P1, PT, R0, 0x80, PT ;  /* 0x000000800000780c */ /* 0x000fe20003f26070 */
[----:B------:R-:W-:-:S12]  /*1960*/  BSSY B0, `(.L_x_29674) ;  /* 0x000002e000007945 */ /* 0x000fd80003800000 */
[----:B------:R-:W-:Y:S05]  /*1970*/  @!P1 BRA `(.L_x_29675) ;  /* 0x0000000000b09947 */ /* 0x000fea0003800000 */
[----:B------:R-:W3:Y:S01]  /*1980*/  LDC.64 R176, c[0x0][0x220] ;  /* 0x00008800ffb07b82 */ /* 0x000ee20000000a00 */
[----:B------:R-:W-:-:S04]  /*1990*/  ISETP.NE.U32.AND P1, PT, RZ, UR8, PT ;  /* 0x00000008ff007c0c */ /* 0x000fc8000bf25070 */
[----:B------:R-:W-:-:S13]  /*19a0*/  ISETP.NE.AND.EX P1, PT, RZ, UR9, PT, P1 ;  /* 0x00000009ff007c0c */ /* 0x000fda000bf25310 */
[----:B012---:R-:W-:-:S04]  /*19b0*/  @P1 LEA R6, P2, R4, UR8, 0x5 ;  /* 0x0000000804061c11 */ /* 0x007fc8000f8428ff */
[C---:B------:R-:W-:Y:S01]  /*19c0*/  @P1 LEA.HI.X R7, R4.reuse, UR9, RZ, 0x5, P2 ;  /* 0x0000000904071c11 */ /* 0x040fe200090f2cff */
[----:B---3--:R-:W-:-:S04]  /*19d0*/  IMAD.WIDE.U32 R176, R4, 0x10, R176 ;  /* 0x0000001004b07825 */ /* 0x008fc800078e00b0 */
        /* <DEDUP_REMOVED lines=38> */
.L_x_29675:
[----:B------:R-:W-:Y:S05]  /*1c40*/  BSYNC B0 ;  /* 0x0000000000007941 */ /* 0x000fea0003800000 */
.L_x_29674:
[----:B------:R-:W-:Y:S01]  /*1c50*/  ISETP.GE.U32.AND P1, PT, R0, 0xa0, PT ;  /* 0x000000a00000780c */ /* 0x000fe20003f26070 */
[----:B------:R-:W-:-:S12]  /*1c60*/  BSSY B0, `(.L_x_29676) ;  /* 0x000002e000007945 */ /* 0x000fd80003800000 */
[----:B------:R-:W-:Y:S05]  /*1c70*/  @!P1 BRA `(.L_x_29677) ;  /* 0x0000000000b09947 */ /* 0x000fea0003800000 */
[----:B------:R-:W4:Y:S01]  /*1c80*/  LDC.64 R184, c[0x0][0x220] ;  /* 0x00008800ffb87b82 */ /* 0x000f220000000a00 */
[----:B------:R-:W-:-:S04]  /*1c90*/  ISETP.NE.U32.AND P1, PT, RZ, UR8, PT ;  /* 0x00000008ff007c0c */ /* 0x000fc8000bf25070 */
[----:B------:R-:W-:-:S13]  /*1ca0*/  ISETP.NE.AND.EX P1, PT, RZ, UR9, PT, P1 ;  /* 0x00000009ff007c0c */ /* 0x000fda000bf25310 */
[----:B0123--:R-:W-:-:S04]  /*1cb0*/  @P1 LEA R6, P2, R4, UR8, 0x5 ;  /* 0x0000000804061c11 */ /* 0x00ffc8000f8428ff */
[C---:B------:R-:W-:Y:S01]  /*1cc0*/  @P1 LEA.HI.X R7, R4.reuse, UR9, RZ, 0x5, P2 ;  /* 0x0000000904071c11 */ /* 0x040fe200090f2cff */
[----:B----4-:R-:W-:-:S04]  /*1cd0*/  IMAD.WIDE.U32 R184, R4, 0x10, R184 ;  /* 0x0000001004b87825 */ /* 0x010fc800078e00b8 */
        /* <DEDUP_REMOVED lines=38> */
.L_x_29677:
[----:B------:R-:W-:Y:S05]  /*1f40*/  BSYNC B0 ;  /* 0x0000000000007941 */ /* 0x000fea0003800000 */
.L_x_29676:
[----:B------:R-:W-:Y:S01]  /*1f50*/  ISETP.GE.U32.AND P1, PT, R0, 0xc0, PT ;  /* 0x000000c00000780c */ /* 0x000fe20003f26070 */
[----:B------:R-:W-:-:S12]  /*1f60*/  BSSY B0, `(.L_x_29678) ;  /* 0x000002e000007945 */ /* 0x000fd80003800000 */
[----:B------:R-:W-:Y:S05]  /*1f70*/  @!P1 BRA `(.L_x_29679) ;  /* 0x0000000000b09947 */ /* 0x000fea0003800000 */
[----:B------:R-:W0:Y:S01]  /*1f80*/  LDC.64 R192, c[0x0][0x220] ;  /* 0x00008800ffc07b82 */ /* 0x000e220000000a00 */
[----:B------:R-:W-:-:S04]  /*1f90*/  ISETP.NE.U32.AND P1, PT, RZ, UR8, PT ;  /* 0x00000008ff007c0c */ /* 0x000fc8000bf25070 */
[----:B------:R-:W-:-:S13]  /*1fa0*/  ISETP.NE.AND.EX P1, PT, RZ, UR9, PT, P1 ;  /* 0x00000009ff007c0c */ /* 0x000fda000bf25310 */
[----:B01234-:R-:W-:-:S04]  /*1fb0*/  @P1 LEA R6, P2, R4, UR8, 0x5 ;  /* 0x0000000804061c11 */ /* 0x01ffc8000f8428ff */
[C---:B------:R-:W-:Y:S01]  /*1fc0*/  @P1 LEA.HI.X R7, R4.reuse, UR9, RZ, 0x5, P2 ;  /* 0x0000000904071c11 */ /* 0x040fe200090f2cff */
[----:B------:R-:W-:-:S04]  /*1fd0*/  IMAD.WIDE.U32 R192, R4, 0x10, R192 ;  /* 0x0000001004c07825 */ /* 0x000fc800078e00c0 */
        /* <DEDUP_REMOVED lines=38> */
.L_x_29679:
[----:B------:R-:W-:Y:S05]  /*2240*/  BSYNC B0 ;  /* 0x0000000000007941 */ /* 0x000fea0003800000 */
.L_x_29678:
        /* <DEDUP_REMOVED lines=47> */
.L_x_29681:
[----:B------:R-:W-:Y:S05]  /*2540*/  BSYNC B0 ;  /* 0x0000000000007941 */ /* 0x000fea0003800000 */
.L_x_29680:
        /* <DEDUP_REMOVED lines=47> */
.L_x_29683:
[----:B------:R-:W-:Y:S05]  /*2840*/  BSYNC B0 ;  /* 0x0000000000007941 */ /* 0x000fea0003800000 */
.L_x_29682:
        /* <DEDUP_REMOVED lines=47> */
.L_x_29685:
[----:B------:R-:W-:Y:S05]  /*2b40*/  BSYNC B0 ;  /* 0x0000000000007941 */ /* 0x000fea0003800000 */
.L_x_29684:
        /* <DEDUP_REMOVED lines=36> */
[----:B----4-:R-:W-:Y:S01]  /*2d90*/  @P1 FADD.FTZ R230, R150, R230 ;  /* 0x000000e696e61221 */ /* 0x010fe20000010000 */
[----:B--2---:R-:W-:Y:S01]  /*2da0*/  @P1 FADD.FTZ R224, R144, R224 ;  /* 0x000000e090e01221 */ /* 0x004fe20000010000 */
        /* <DEDUP_REMOVED lines=8> */
.L_x_29687:
[----:B------:R-:W-:Y:S05]  /*2e30*/  BSYNC B0 ;  /* 0x0000000000007941 */ /* 0x000fea0003800000 */
.L_x_29686:
[----:B------:R-:W-:Y:S01]  /*2e40*/  FADD.FTZ R3, RZ, R152 ;  /* 0x00000098ff037221 */ /* 0x000fe20000010000 */
        /* <DEDUP_REMOVED lines=289> */
.L_x_29721:
[----:B-1----:R-:W-:Y:S01]  /*4060*/  FADD.FTZ R3, R7, R3 ;  /* 0x0000000307037221 */ /* 0x002fe20000010000 */
[----:B------:R-:W-:Y:S01]  /*4070*/  FMUL.FTZ R4, R233, R233 ;  /* 0x000000e9e9047220 */ /* 0x000fe20000410000 */
[----:B0-----:R-:W0:Y:S01]  /*4080*/  @!P5 LDC.64 R6, c[0x0][0x250] ;  /* 0x00009400ff06db82 */ /* 0x001e220000000a00 */
[----:B------:R-:W-:Y:S01]  /*4090*/  PLOP3.LUT P1, PT, PT, PT, UP1, 0x40, 0x0 ;  /* 0x000000000000781c */ /* 0x000fe20003f2e818 */
[----:B------:R-:W-:Y:S01]  /*40a0*/  FFMA.FTZ R3, R3, R232, UR12 ;  /* 0x0000000c03037e23 */ /* 0x000fe200080100e8 */
[----:B------:R-:W-:Y:S02]  /*40b0*/  BSSY B0, `(.L_x_29689) ;  /* 0x000003c000007945 */ /* 0x000fe40003800000 */
[----:B------:R-:W-:Y:S02]  /*40c0*/  FSEL R4, R4, RZ, !P1 ;  /* 0x000000ff04047208 */ /* 0x000fe40004800000 */
[----:B------:R-:W-:-:S03]  /*40d0*/  PLOP3.LUT P1, PT, PT, PT, UP1, 0x40, 0x0 ;  /* 0x000000000000781c */ /* 0x000fc60003f2e818 */
[----:B------:R-:W-:-:S04]  /*40e0*/  FADD.FTZ R3, R3, R4 ;  /* 0x0000000403037221 */ /* 0x000fc80000010000 */
[----:B------:R1:W2:Y:S02]  /*40f0*/  MUFU.RSQ R4, R3 ;  /* 0x0000000300047308 */ /* 0x0002a40000001400 */
[----:B-1----:R-:W-:Y:S01]  /*4100*/  FSEL R3, R233, RZ, P1 ;  /* 0x000000ffe9037208 */ /* 0x002fe20000800000 */
[----:B0-----:R-:W-:-:S05]  /*4110*/  @!P5 IMAD.WIDE R6, R252, 0x4, R6 ;  /* 0x00000004fc06d825 */ /* 0x001fca00078e0206 */
[----:B------:R0:W-:Y:S02]  /*4120*/  @!P5 STG.E desc[UR4][R6.64], R233 ;  /* 0x000000e90600d986 */ /* 0x0001e4000c101904 */
[----:B0-----:R-:W0:Y:S02]  /*4130*/  @!P5 LDC.64 R6, c[0x0][0x258] ;  /* 0x00009600ff06db82 */ /* 0x001e240000000a00 */
[----:B0-----:R-:W-:-:S05]  /*4140*/  @!P5 IMAD.WIDE R6, R252, 0x4, R6 ;  /* 0x00000004fc06d825 */ /* 0x001fca00078e0206 */
[----:B--2---:R0:W-:Y:S01]  /*4150*/  @!P5 STG.E desc[UR4][R6.64], R4 ;  /* 0x000000040600d986 */ /* 0x0041e2000c101904 */
[----:B------:R-:W-:Y:S05]  /*4160*/  @!P0 BRA `(.L_x_29690) ;  /* 0x0000000000c08947 */ /* 0x000fea0003800000 */
[----:B-----5:R1:W-:Y:S04]  /*4170*/  STL [R1+0x2c], R17 ;  /* 0x00002c1101007387 */ /* 0x0203e80000100800 */
[----:B------:R-:W2:Y:S04]  /*4180*/  LDL R232, [R1+0x14] ;  /* 0x0000140001e87983 */ /* 0x000ea80000100800 */
[----:B-1----:R-:W3:Y:S04]  /*4190*/  LDL R17, [R1+0x10] ;  /* 0x0000100001117983 */ /* 0x002ee80000100800 */
[----:B------:R1:W-:Y:S04]  /*41a0*/  STL [R1+0x28], R16 ;  /* 0x0000281001007387 */ /* 0x0003e80000100800 */
[----:B------:R-:W4:Y:S04]  /*41b0*/  LDL R233, [R1+0x1c] ;  /* 0x00001c0001e97983 */ /* 0x000f280000100800 */
[----:B-1----:R-:W4:Y:S04]  /*41c0*/  LDL R16, [R1+0x18] ;  /* 0x0000180001107983 */ /* 0x002f280000100800 */
[----:B------:R1:W-:Y:S04]  /*41d0*/  STL [R1+0x24], R2 ;  /* 0x0000240201007387 */ /* 0x0003e80000100800 */
[----:B------:R-:W4:Y:S04]  /*41e0*/  LDL R234, [R1+0x4] ;  /* 0x0000040001ea7983 */ /* 0x000f280000100800 */
[----:B-1----:R-:W4:Y:S04]  /*41f0*/  LDL R2, [R1] ;  /* 0x0000000001027983 */ /* 0x002f280000100800 */
[----:B------:R1:W-:Y:S04]  /*4200*/  STL [R1+0x20], R0 ;  /* 0x0000200001007387 */ /* 0x0003e80000100800 */
[----:B------:R-:W4:Y:S04]  /*4210*/  LDL R235, [R1+0xc] ;  /* 0x00000c0001eb7983 */ /* 0x000f280000100800 */
[----:B-1----:R-:W4:Y:S01]  /*4220*/  LDL R0, [R1+0x8] ;  /* 0x0000080001007983 */ /* 0x002f220000100800 */
[--C-:B0-----:R-:W-:Y:S01]  /*4230*/  FADD.FTZ R6, R152, -R3.reuse ;  /* 0x8000000398067221 */ /* 0x101fe20000010000 */
[----:B------:R-:W-:-:S03]  /*4240*/  FADD.FTZ R7, R153, -R3 ;  /* 0x8000000399077221 */ /* 0x000fc60000010000 */
[C---:B------:R-:W-:Y:S01]  /*4250*/  FMUL.FTZ R6, R4.reuse, R6 ;  /* 0x0000000604067220 */ /* 0x040fe20000410000 */
[----:B------:R-:W-:-:S04]  /*4260*/  FMUL.FTZ R7, R4, R7 ;  /* 0x0000000704077220 */ /* 0x000fc80000410000 */
[----:B--2---:R-:W-:Y:S01]  /*4270*/  FFMA.FTZ R7, R232, R7, R9 ;  /* 0x00000007e8077223 */ /* 0x004fe20000010009 */
[----:B---3--:R-:W-:Y:S02]  /*4280*/  FFMA.FTZ R6, R17, R6, R8 ;  /* 0x0000000611067223 */ /* 0x008fe40000010008 */
[----:B------:R1:W5:Y:S03]  /*4290*/  LDL.LU R17, [R1+0x2c] ;  /* 0x00002c0001117983 */ /* 0x0003660000300800 */
[----:B------:R-:W-:Y:S01]  /*42a0*/  F2FP.BF16.F32.PACK_AB R232, R7, R6 ;  /* 0x0000000607e8723e */ /* 0x000fe200000010ff */
[--C-:B------:R-:W-:Y:S01]  /*42b0*/  FADD.FTZ R7, R154, -R3.reuse ;  /* 0x800000039a077221 */ /* 0x100fe20000010000 */
[----:B------:R-:W-:-:S03]  /*42c0*/  FADD.FTZ R6, R155, -R3 ;  /* 0x800000039b067221 */ /* 0x000fc60000010000 */
[C---:B------:R-:W-:Y:S01]  /*42d0*/  FMUL.FTZ R7, R4.reuse, R7 ;  /* 0x0000000704077220 */ /* 0x040fe20000410000 */
[----:B------:R-:W-:-:S03]  /*42e0*/  FMUL.FTZ R6, R4, R6 ;  /* 0x0000000604067220 */ /* 0x000fc60000410000 */
[----:B----4-:R-:W-:Y:S01]  /*42f0*/  FFMA.FTZ R7, R16, R7, R10 ;  /* 0x0000000710077223 */ /* 0x010fe2000001000a */
[----:B------:R-:W-:Y:S01]  /*4300*/  FFMA.FTZ R6, R233, R6, R11 ;  /* 0x00000006e9067223 */ /* 0x000fe2000001000b */
[----:B------:R1:W5:Y:S04]  /*4310*/  LDL.LU R16, [R1+0x28] ;  /* 0x0000280001107983 */ /* 0x0003680000300800 */
[----:B------:R-:W-:Y:S01]  /*4320*/  F2FP.BF16.F32.PACK_AB R233, R6, R7 ;  /* 0x0000000706e9723e */ /* 0x000fe200000010ff */
[--C-:B------:R-:W-:Y:S01]  /*4330*/  FADD.FTZ R7, R156, -R3.reuse ;  /* 0x800000039c077221 */ /* 0x100fe20000010000 */
[----:B------:R-:W-:-:S03]  /*4340*/  FADD.FTZ R6, R157, -R3 ;  /* 0x800000039d067221 */ /* 0x000fc60000010000 */
[C---:B------:R-:W-:Y:S01]  /*4350*/  FMUL.FTZ R7, R4.reuse, R7 ;  /* 0x0000000704077220 */ /* 0x040fe20000410000 */
[----:B------:R-:W-:-:S03]  /*4360*/  FMUL.FTZ R6, R4, R6 ;  /* 0x0000000604067220 */ /* 0x000fc60000410000 */
[----:B------:R-:W-:Y:S01]  /*4370*/  FFMA.FTZ R7, R2, R7, R12 ;  /* 0x0000000702077223 */ /* 0x000fe2000001000c */
[----:B------:R-:W-:Y:S01]  /*4380*/  FFMA.FTZ R6, R234, R6, R13 ;  /* 0x00000006ea067223 */ /* 0x000fe2000001000d */
[----:B------:R1:W5:Y:S04]  /*4390*/  LDL.LU R2, [R1+0x24] ;  /* 0x0000240001027983 */ /* 0x0003680000300800 */
[----:B------:R-:W-:Y:S01]  /*43a0*/  F2FP.BF16.F32.PACK_AB R234, R6, R7 ;  /* 0x0000000706ea723e */ /* 0x000fe200000010ff */
[----:B------:R-:W-:-:S04]  /*43b0*/  FADD.FTZ R7, R158, -R3 ;  /* 0x800000039e077221 */ /* 0x000fc80000010000 */
[----:B------:R-:W-:-:S04]  /*43c0*/  FMUL.FTZ R7, R4, R7 ;  /* 0x0000000704077220 */ /* 0x000fc80000410000 */
[----:B------:R-:W-:Y:S02]  /*43d0*/  FFMA.FTZ R7, R0, R7, R14 ;  /* 0x0000000700077223 */ /* 0x000fe4000001000e */
[----:B------:R1:W5:Y:S01]  /*43e0*/  LDL.LU R0, [R1+0x20] ;  /* 0x0000200001007983 */ /* 0x0003620000300800 */
[----:B------:R-:W-:-:S04]  /*43f0*/  FADD.FTZ R6, R159, -R3 ;  /* 0x800000039f067221 */ /* 0x000fc80000010000 */
[----:B------:R-:W-:-:S04]  /*4400*/  FMUL.FTZ R6, R4, R6 ;  /* 0x0000000604067220 */ /* 0x000fc80000410000 */
[----:B------:R-:W-:-:S05]  /*4410*/  FFMA.FTZ R6, R235, R6, R15 ;  /* 0x00000006eb067223 */ /* 0x000fca000001000f */
[----:B------:R-:W-:Y:S02]  /*4420*/  F2FP.BF16.F32.PACK_AB R235, R6, R7 ;  /* 0x0000000706eb723e */ /* 0x000fe400000010ff */
[----:B------:R-:W0:Y:S02]  /*4430*/  LDC.64 R6, c[0x0][0x2b8] ;  /* 0x0000ae00ff067b82 */ /* 0x000e240000000a00 */
[----:B0-----:R-:W-:-:S05]  /*4440*/  IMAD.WIDE.U32 R6, R5, 0x10, R6 ;  /* 0x0000001005067825 */ /* 0x001fca00078e0006 */
[----:B------:R1:W-:Y:S01]  /*4450*/  STG.E.128 desc[UR4][R6.64], R232 ;  /* 0x000000e806007986 */ /* 0x0003e2000c101d04 */
[----:B------:R-:W-:-:S07]  /*4460*/  IADD3 R5, R5, 0x20, RZ ;  /* 0x0000002005057810 */ /* 0x000fce0007ffe0ff */
.L_x_29690:
[----:B------:R-:W-:Y:S05]  /*4470*/  BSYNC B0 ;  /* 0x0000000000007941 */ /* 0x000fea0003800000 */
.L_x_29689:
[----:B-----5:R-:W-:Y:S01]  /*4480*/  ISETP.GE.U32.AND P1, PT, R0, 0x40, PT ;  /* 0x000000400000780c */ /* 0x020fe20003f26070 */
[----:B------:R-:W-:-:S12]  /*4490*/  BSSY B0, `(.L_x_29691) ;  /* 0x0000022000007945 */ /* 0x000fd80003800000 */
[----:B------:R-:W-:Y:S05]  /*44a0*/  @!P1 BRA `(.L_x_29692) ;  /* 0x0000000000809947 */ /* 0x000fea0003800000 */
[--C-:B01----:R-:W-:Y:S01]  /*44b0*/  FADD.FTZ R6, R160, -R3.reuse ;  /* 0x80000003a0067221 */ /* 0x103fe20000010000 */
[----:B------:R-:W-:-:S03]  /*44c0*/  FADD.FTZ R7, R161, -R3 ;  /* 0x80000003a1077221 */ /* 0x000fc60000010000 */
[C---:B------:R-:W-:Y:S01]  /*44d0*/  FMUL.FTZ R6, R4.reuse, R6 ;  /* 0x0000000604067220 */ /* 0x040fe20000410000 */
[----:B------:R-:W-:-:S03]  /*44e0*/  FMUL.FTZ R7, R4, R7 ;  /* 0x0000000704077220 */ /* 0x000fc60000410000 */
[----:B------:R-:W-:Y:S01]  /*44f0*/  FFMA.FTZ R6, R240, R6, R16 ;  /* 0x00000006f0067223 */ /* 0x000fe20000010010 */
        /* <DEDUP_REMOVED lines=27> */
.L_x_29692:
[----:B------:R-:W-:Y:S05]  /*46b0*/  BSYNC B0 ;  /* 0x0000000000007941 */ /* 0x000fea0003800000 */
.L_x_29691:
[----:B------:R-:W-:Y:S01]  /*46c0*/  ISETP.GE.U32.AND P1, PT, R0, 0x60, PT ;  /* 0x000000600000780c */ /* 0x000fe20003f26070 */
[----:B------:R-:W-:-:S12]  /*46d0*/  BSSY B0, `(.L_x_29693) ;  /* 0x0000022000007945 */ /* 0x000fd80003800000 */
[----:B------:R-:W-:Y:S05]  /*46e0*/  @!P1 BRA `(.L_x_29694) ;  /* 0x0000000000809947 */ /* 0x000fea0003800000 */
[--C-:B012---:R-:W-:Y:S01]  /*46f0*/  FADD.FTZ R6, R168, -R3.reuse ;  /* 0x80000003a8067221 */ /* 0x107fe20000010000 */
        /* <DEDUP_REMOVED lines=31> */
.L_x_29694:
[----:B------:R-:W-:Y:S05]  /*48f0*/  BSYNC B0 ;  /* 0x0000000000007941 */ /* 0x000fea0003800000 */
.L_x_29693:
[----:B------:R-:W-:Y:S01]  /*4900*/  ISETP.GE.U32.AND P1, PT, R0, 0x80, PT ;  /* 0x000000800000780c */ /* 0x000fe20003f26070 */
[----:B------:R-:W-:-:S12]  /*4910*/  BSSY B0, `(.L_x_29695) ;  /* 0x0000022000007945 */ /* 0x000fd80003800000 */
[----:B------:R-:W-:Y:S05]  /*4920*/  @!P1 BRA `(.L_x_29696) ;  /* 0x0000000000809947 */ /* 0x000fea0003800000 */
[--C-:B0123--:R-:W-:Y:S01]  /*4930*/  FADD.FTZ R6, R176, -R3.reuse ;  /* 0x80000003b0067221 */ /* 0x10ffe20000010000 */
        /* <DEDUP_REMOVED lines=31> */
.L_x_29696:
[----:B------:R-:W-:Y:S05]  /*4b30*/  BSYNC B0 ;  /* 0x0000000000007941 */ /* 0x000fea0003800000 */
.L_x_29695:
[----:B------:R-:W-:Y:S01]  /*4b40*/  ISETP.GE.U32.AND P1, PT, R0, 0xa0, PT ;  /* 0x000000a00000780c */ /* 0x000fe20003f26070 */
[----:B------:R-:W-:-:S12]  /*4b50*/  BSSY B0, `(.L_x_29697) ;  /* 0x0000022000007945 */ /* 0x000fd80003800000 */
[----:B------:R-:W-:Y:S05]  /*4b60*/  @!P1 BRA `(.L_x_29698) ;  /* 0x0000000000809947 */ /* 0x000fea0003800000 */
[--C-:B01234-:R-:W-:Y:S01]  /*4b70*/  FADD.FTZ R6, R184, -R3.reuse ;  /* 0x80000003b8067221 */ /* 0x11ffe20000010000 */
        /* <DEDUP_REMOVED lines=31> */
.L_x_29698:
[----:B------:R-:W-:Y:S05]  /*4d70*/  BSYNC B0 ;  /* 0x0000000000007941 */ /* 0x000fea0003800000 */
.L_x_29697:
        /* <DEDUP_REMOVED lines=35> */
.L_x_29700:
[----:B------:R-:W-:Y:S05]  /*4fb0*/  BSYNC B0 ;  /* 0x0000000000007941 */ /* 0x000fea0003800000 */
.L_x_29699:
        /* <DEDUP_REMOVED lines=35> */
.L_x_29702:
[----:B------:R-:W-:Y:S05]  /*51f0*/  BSYNC B0 ;  /* 0x0000000000007941 */ /* 0x000fea0003800000 */
.L_x_29701:
        /* <DEDUP_REMOVED lines=35> */
.L_x_29704:
[----:B------:R-:W-:Y:S05]  /*5430*/  BSYNC B0 ;  /* 0x0000000000007941 */ /* 0x000fea0003800000 */
.L_x_29703:
        /* <DEDUP_REMOVED lines=35> */
.L_x_29706:
[----:B------:R-:W-:Y:S05]  /*5670*/  BSYNC B0 ;  /* 0x0000000000007941 */ /* 0x000fea0003800000 */
.L_x_29705:
        /* <DEDUP_REMOVED lines=33> */
[----:B------:R0:W-:Y:S02]  /*5890*/  STG.E.128 desc[UR4][R4.64], R232 ;  /* 0x000000e804007986 */ /* 0x0001e4000c101d04 */
.L_x_29708:
[----:B------:R-:W-:Y:S05]  /*58a0*/  BSYNC B0 ;  /* 0x0000000000007941 */ /* 0x000fea0003800000 */
.L_x_29707:
[----:B0-----:R-:W0:Y:S02]  /*58b0*/  LDC.64 R4, c[0x0][0x210] ;  /* 0x00008400ff047b82 */ /* 0x001e240000000a00 */
[----:B0-----:R-:W-:-:S04]  /*58c0*/  LEA R252, R4, R252, 0x2 ;  /* 0x000000fc04fc7211 */ /* 0x001fc800078e10ff */
[----:B------:R-:W-:-:S13]  /*58d0*/  ISETP.GE.AND P1, PT, R252, R5, PT ;  /* 0x00000005fc00720c */ /* 0x000fda0003f26270 */
[----:B------:R-:W-:Y:S05]  /*58e0*/  @!P1 BRA `(.L_x_29709) ;  /* 0xffffffb4009c9947 */ /* 0x000fea000383ffff */
[----:B------:R-:W-:Y:S05]  /*58f0*/  EXIT ;  /* 0x000000000000794d */ /* 0x000fea0003800000 */
.L_x_29688:
        /* <DEDUP_REMOVED lines=8> */
.L_x_29711:
[----:B------:R-:W-:Y:S05]  /*5980*/  BSYNC B0 ;  /* 0x0000000000007941 */ /* 0x000fea0003800000 */
.L_x_29710:
        /* <DEDUP_REMOVED lines=9> */
.L_x_29712:
[----:B------:R-:W-:Y:S01]  /*5a20*/  HFMA2.MMA R6, -RZ, RZ, 0, 2.384185791015625e-07 ;  /* 0x00000004ff067435 */ /* 0x000fe200000001ff */
[----:B------:R-:W-:Y:S01]  /*5a30*/  FADD.FTZ R7, R7, R3 ;  /* 0x0000000307077221 */ /* 0x000fe20000010000 */
[----:B------:R-:W-:-:S04]  /*5a40*/  MOV R3, 0xffffffff ;  /* 0xffffffff00037802 */ /* 0x000fc80000000f00 */
[----:B------:R-:W-:-:S07]  /*5a50*/  MOV R235, R7 ;  /* 0x0000000700eb7202 */ /* 0x000fce0000000f00 */
[----:B------:R-:W-:Y:S05]  /*5a60*/  WARPSYNC.COLLECTIVE R3, `(.L_x_29713) ;  /* 0x0000000003087348 */ /* 0x000fea0003c00000 */
[----:B------:R0:W1:Y:S02]  /*5a70*/  SHFL.BFLY P6, R3, R235, R6, R4 ;  /* 0x0c000006eb037389 */ /* 0x00006400000c0004 */
[----:B01----:R-:W-:Y:S01]  /*5a80*/  ENDCOLLECTIVE ;  /* 0x000000000000791b */ /* 0x003fe20003800000 */
.L_x_29713:
[----:B------:R-:W-:Y:S01]  /*5a90*/  HFMA2.MMA R6, -RZ, RZ, 0, 4.76837158203125e-07 ;  /* 0x00000008ff067435 */ /* 0x000fe200000001ff */
[----:B------:R-:W-:Y:S01]  /*5aa0*/  FADD.FTZ R7, R7, R3 ;  /* 0x0000000307077221 */ /* 0x000fe20000010000 */
[----:B------:R-:W-:-:S04]  /*5ab0*/  MOV R3, 0xffffffff ;  /* 0xffffffff00037802 */ /* 0x000fc80000000f00 */
[----:B------:R-:W-:-:S07]  /*5ac0*/  MOV R235, R7 ;  /* 0x0000000700eb7202 */ /* 0x000fce0000000f00 */
[----:B------:R-:W-:Y:S05]  /*5ad0*/  WARPSYNC.COLLECTIVE R3, `(.L_x_29714) ;  /* 0x0000000003087348 */ /* 0x000fea0003c00000 */
[----:B------:R0:W1:Y:S02]  /*5ae0*/  SHFL.BFLY P6, R3, R235, R6, R4 ;  /* 0x0c000006eb037389 */ /* 0x00006400000c0004 */
[----:B01----:R-:W-:Y:S01]  /*5af0*/  ENDCOLLECTIVE ;  /* 0x000000000000791b */ /* 0x003fe20003800000 */
.L_x_29714:
[----:B------:R-:W-:Y:S01]  /*5b00*/  HFMA2.MMA R6, -RZ, RZ, 0, 9.5367431640625e-07 ;  /* 0x00000010ff067435 */ /* 0x000fe200000001ff */
[----:B------:R-:W-:Y:S01]  /*5b10*/  FADD.FTZ R7, R7, R3 ;  /* 0x0000000307077221 */ /* 0x000fe20000010000 */
[----:B------:R-:W-:-:S04]  /*5b20*/  MOV R3, 0xffffffff ;  /* 0xffffffff00037802 */ /* 0x000fc80000000f00 */
[----:B------:R-:W-:-:S07]  /*5b30*/  MOV R235, R7 ;  /* 0x0000000700eb7202 */ /* 0x000fce0000000f00 */
[----:B------:R-:W-:Y:S05]  /*5b40*/  WARPSYNC.COLLECTIVE R3, `(.L_x_29715) ;  /* 0x0000000003087348 */ /* 0x000fea0003c00000 */
[----:B------:R0:W1:Y:S02]  /*5b50*/  SHFL.BFLY P6, R3, R235, R6, R4 ;  /* 0x0c000006eb037389 */ /* 0x00006400000c0004 */
[----:B01----:R-:W-:Y:S01]  /*5b60*/  ENDCOLLECTIVE ;  /* 0x000000000000791b */ /* 0x003fe20003800000 */
.L_x_29715:
        /* <DEDUP_REMOVED lines=175> */
.L_x_29716:
[----:B------:R-:W-:Y:S01]  /*6660*/  HFMA2.MMA R6, -RZ, RZ, 0, 1.1920928955078125e-07 ;  /* 0x00000002ff067435 */ /* 0x000fe200000001ff */
[----:B------:R-:W-:Y:S01]  /*6670*/  FADD.FTZ R7, R7, R3 ;  /* 0x0000000307077221 */ /* 0x000fe20000010000 */
[----:B------:R-:W-:-:S04]  /*6680*/  MOV R3, 0xffffffff ;  /* 0xffffffff00037802 */ /* 0x000fc80000000f00 */
[----:B------:R-:W-:-:S07]  /*6690*/  MOV R235, R7 ;  /* 0x0000000700eb7202 */ /* 0x000fce0000000f00 */
[----:B------:R-:W-:Y:S05]  /*66a0*/  WARPSYNC.COLLECTIVE R3, `(.L_x_29717) ;  /* 0x0000000003087348 */ /* 0x000fea0003c00000 */
[----:B------:R0:W1:Y:S02]  /*66b0*/  SHFL.BFLY P6, R3, R235, R6, R4 ;  /* 0x0c000006eb037389 */ /* 0x00006400000c0004 */
[----:B01----:R-:W-:Y:S01]  /*66c0*/  ENDCOLLECTIVE ;  /* 0x000000000000791b */ /* 0x003fe20003800000 */
.L_x_29717:
[----:B------:R-:W-:Y:S01]  /*66d0*/  HFMA2.MMA R6, -RZ, RZ, 0, 2.384185791015625e-07 ;  /* 0x00000004ff067435 */ /* 0x000fe200000001ff */
[----:B------:R-:W-:Y:S01]  /*66e0*/  FADD.FTZ R7, R7, R3 ;  /* 0x0000000307077221 */ /* 0x000fe20000010000 */
[----:B------:R-:W-:-:S04]  /*66f0*/  MOV R3, 0xffffffff ;  /* 0xffffffff00037802 */ /* 0x000fc80000000f00 */
[----:B------:R-:W-:-:S07]  /*6700*/  MOV R235, R7 ;  /* 0x0000000700eb7202 */ /* 0x000fce0000000f00 */
[----:B------:R-:W-:Y:S05]  /*6710*/  WARPSYNC.COLLECTIVE R3, `(.L_x_29718) ;  /* 0x0000000003087348 */ /* 0x000fea0003c00000 */
[----:B------:R0:W1:Y:S02]  /*6720*/  SHFL.BFLY P6, R3, R235, R6, R4 ;  /* 0x0c000006eb037389 */ /* 0x00006400000c0004 */
[----:B01----:R-:W-:Y:S01]  /*6730*/  ENDCOLLECTIVE ;  /* 0x000000000000791b */ /* 0x003fe20003800000 */
.L_x_29718:
[----:B------:R-:W-:Y:S01]  /*6740*/  HFMA2.MMA R6, -RZ, RZ, 0, 4.76837158203125e-07 ;  /* 0x00000008ff067435 */ /* 0x000fe200000001ff */
[----:B------:R-:W-:Y:S01]  /*6750*/  FADD.FTZ R7, R7, R3 ;  /* 0x0000000307077221 */ /* 0x000fe20000010000 */
[----:B------:R-:W-:-:S04]  /*6760*/  MOV R3, 0xffffffff ;  /* 0xffffffff00037802 */ /* 0x000fc80000000f00 */
[----:B------:R-:W-:-:S07]  /*6770*/  MOV R235, R7 ;  /* 0x0000000700eb7202 */ /* 0x000fce0000000f00 */
[----:B------:R-:W-:Y:S05]  /*6780*/  WARPSYNC.COLLECTIVE R3, `(.L_x_29719) ;  /* 0x0000000003087348 */ /* 0x000fea0003c00000 */
[----:B------:R0:W1:Y:S02]  /*6790*/  SHFL.BFLY P6, R3, R235, R6, R4 ;  /* 0x0c000006eb037389 */ /* 0x00006400000c0004 */
[----:B01----:R-:W-:Y:S01]  /*67a0*/  ENDCOLLECTIVE ;  /* 0x000000000000791b */ /* 0x003fe20003800000 */
.L_x_29719:
[----:B------:R-:W-:Y:S01]  /*67b0*/  HFMA2.MMA R6, -RZ, RZ, 0, 9.5367431640625e-07 ;  /* 0x00000010ff067435 */ /* 0x000fe200000001ff */
[----:B------:R-:W-:Y:S01]  /*67c0*/  FADD.FTZ R7, R7, R3 ;  /* 0x0000000307077221 */ /* 0x000fe20000010000 */
[----:B------:R-:W-:-:S04]  /*67d0*/  MOV R3, 0xffffffff ;  /* 0xffffffff00037802 */ /* 0x000fc80000000f00 */
[----:B------:R-:W-:-:S07]  /*67e0*/  MOV R235, R7 ;  /* 0x0000000700eb7202 */ /* 0x000fce0000000f00 */
[----:B------:R-:W-:Y:S05]  /*67f0*/  WARPSYNC.COLLECTIVE R3, `(.L_x_29720) ;  /* 0x0000000003087348 */ /* 0x000fea0003c00000 */
[----:B------:R0:W1:Y:S02]  /*6800*/  SHFL.BFLY P6, R3, R235, R6, R4 ;  /* 0x0c000006eb037389 */ /* 0x00006400000c0004 */
[----:B01----:R-:W-:Y:S01]  /*6810*/  ENDCOLLECTIVE ;  /* 0x000000000000791b */ /* 0x003fe20003800000 */
.L_x_29720:
[----:B------:R-:W-:Y:S05]  /*6820*/  BRA `(.L_x_29721) ;  /* 0xffffffd8000c7947 */ /* 0x000fea000383ffff */
.L_x_29722:
        /* <DEDUP_REMOVED lines=13> */
.L_x_72344:


//--------------------- .text._ZN10layer_norm13ln_fwd_kernelINS_13Kernel_traitsIf13__nv_bfloat16fS2_fjLj2560ELj1ELj4ELj1ELj16ENS_18Kernel_traits_baseILj2560EfS2_fS2_fjLj128EEEEELb0ELb0ELb0ELb1EEEvNS_9FwdParamsE --------------------------
	.section	.text._ZN10layer_norm13ln_fwd_kernelINS_13Kernel_traitsIf13__nv_bfloat16fS2_fjLj2560ELj1ELj4ELj1ELj16ENS_18Kernel_traits_baseILj2560EfS2_fS2_fjLj128EEEEELb0ELb0ELb0ELb1EEEvNS_9FwdParamsE,"ax",@progbits
	.align	128
        .global         _ZN10layer_norm13ln_fwd_kernelINS_13Kernel_traitsIf13__nv_bfloat16fS2_fjLj2560ELj1ELj4ELj1ELj16ENS_18Kernel_traits_baseILj2560EfS2_fS2_fjLj128EEEEELb0ELb0ELb0ELb1EEEvNS_9FwdParamsE
        .type           _ZN10layer_norm13ln_fwd_kernelINS_13Kernel_traitsIf13__nv_bfloat16fS2_fjLj2560ELj1ELj4ELj1ELj16ENS_18Kernel_traits_baseILj2560EfS2_fS2_fjLj128EEEEELb0ELb0ELb0ELb1EEEvNS_9FwdParamsE,@function
        .size           _ZN10layer_norm13ln_fwd_kernelINS_13Kernel_traitsIf13__nv_bfloat16fS2_fjLj2560ELj1ELj4ELj1ELj16ENS_18Kernel_traits_baseILj2560EfS2_fS2_fjLj128EEEEELb0ELb0ELb0ELb1EEEvNS_9FwdParamsE,(.L_x_72345 - _ZN10layer_norm13ln_fwd_kernelINS_13Kernel_traitsIf13__nv_bfloat16fS2_fjLj2560ELj1ELj4ELj1ELj16ENS_18Kernel_traits_baseILj2560EfS2_fS2_fjLj128EEEEELb0ELb0ELb0ELb1EEEvNS_9FwdParamsE)
        .other          _ZN10layer_norm13ln_fwd_kernelINS_13Kernel_traitsIf13__nv_bfloat16fS2_fjLj2560ELj1ELj4ELj1ELj16ENS_18Kernel_traits_baseILj2560EfS2_fS2_fjLj128EEEEELb0ELb0ELb0ELb1EEEvNS_9FwdParamsE,@"STO_CUDA_ENTRY STV_DEFAULT"
_ZN10layer_norm13ln_fwd_kernelINS_13Kernel_traitsIf13__nv_bfloat16fS2_fjLj2560ELj1ELj4ELj1ELj16ENS_18Kernel_traits_baseILj2560EfS2_fS2_fjLj128EEEEELb0ELb0ELb0ELb1EEEvNS_9FwdParamsE:
.text._ZN10layer_norm13ln_fwd_kernelINS_13Kernel_traitsIf13__nv_bfloat16fS2_fjLj2560ELj1ELj4ELj1ELj16ENS_18Kernel_traits_baseILj2560EfS2_fS2_fjLj128EEEEELb0ELb0ELb0ELb1EEEvNS_9FwdParamsE:
[----:B------:R-:W0:Y:S01]  /*0000*/  LDC R1, c[0x0][0x28] ;  /* 0x00000a00ff017b82 */ /* 0x000e220000000800 */
[----:B------:R-:W1:Y:S01]  /*0010*/  S2R R2, SR_TID.X ;  /* 0x0000000000027919 */ /* 0x000e620000002100 */
[----:B------:R-:W-:Y:S01]  /*0020*/  ULDC.64 UR4, c[0x0][0x2c8] ;  /* 0x0000b20000047ab9 */ /* 0x000fe20000000a00 */
[----:B------:R-:W-:Y:S01]  /*0030*/  ULDC.64 UR6, c[0x0][0x260] ;  /* 0x0000980000067ab9 */ /* 0x000fe20000000a00 */
        /* <DEDUP_REMOVED lines=35> */
[----:B------:R-:W-:Y:S02]  /*0270*/  SHF.R.U32.HI R0, RZ, 0x5, R2 ;  /* 0x00000005ff007819 */ /* 0x000fe40000011602 */
[----:B------:R-:W-:Y:S02]  /*0280*/  CS2R R90, SRZ ;  /* 0x00000000005a7805 */ /* 0x000fe4000001ff00 */
[C---:B------:R-:W-:Y:S02]  /*0290*/  IADD3 R4, P2, R5.reuse, UR4, RZ ;  /* 0x0000000405047c10 */ /* 0x040fe4000ff5e0ff */
[----:B------:R-:W-:Y:S02]  /*02a0*/  CS2R R84, SRZ ;  /* 0x0000000000547805 */ /* 0x000fe4000001ff00 */
[----:B------:R-:W-:-:S02]  /*02b0*/  IADD3 R2, P1, R5, UR6, RZ ;  /* 0x0000000605027c10 */ /* 0x000fc4000ff3e0ff */
[----:B------:R-:W-:Y:S02]  /*02c0*/  CS2R R86, SRZ ;  /* 0x0000000000567805 */ /* 0x000fe4000001ff00 */
[----:B------:R-:W-:Y:S02]  /*02d0*/  CS2R R80, SRZ ;  /* 0x0000000000507805 */ /* 0x000fe4000001ff00 */
[----:B------:R-:W-:Y:S02]  /*02e0*/  CS2R R82, SRZ ;  /* 0x0000000000527805 */ /* 0x000fe4000001ff00 */
[----:B------:R-:W-:Y:S02]  /*02f0*/  CS2R R76, SRZ ;  /* 0x00000000004c7805 */ /* 0x000fe4000001ff00 */
[----:B------:R-:W-:Y:S02]  /*0300*/  CS2R R78, SRZ ;  /* 0x00000000004e7805 */ /* 0x000fe4000001ff00 */
[----:B------:R-:W-:-:S02]  /*0310*/  CS2R R72, SRZ ;  /* 0x0000000000487805 */ /* 0x000fc4000001ff00 */
[----:B------:R-:W-:Y:S02]  /*0320*/  CS2R R74, SRZ ;  /* 0x00000000004a7805 */ /* 0x000fe4000001ff00 */
[----:B------:R-:W-:Y:S01]  /*0330*/  IADD3.X R5, RZ, UR5, RZ, P2, !PT ;  /* 0x00000005ff057c10 */ /* 0x000fe200097fe4ff */
[----:B------:R-:W-:Y:S01]  /*0340*/  ULDC.64 UR4, c[0x0][0x208] ;  /* 0x0000820000047ab9 */ /* 0x000fe20000000a00 */
[----:B------:R-:W1:Y:S01]  /*0350*/  S2R R3, SR_CTAID.X ;  /* 0x0000000000037919 */ /* 0x000e620000002500 */
[----:B------:R-:W-:Y:S01]  /*0360*/  ULDC UR6, c[0x0][0x214] ;  /* 0x0000850000067ab9 */ /* 0x000fe20000000800 */
[----:B0-----:R-:W-:Y:S01]  /*0370*/  IADD3 R1, R1, -0x50, RZ ;  /* 0xffffffb001017810 */ /* 0x001fe20007ffe0ff */
        /* <DEDUP_REMOVED lines=8> */
[----:B-1----:R-:W-:-:S02]  /*0400*/  LEA R0, R3, R0, 0x2 ;  /* 0x0000000003007211 */ /* 0x002fc400078e10ff */
        /* <DEDUP_REMOVED lines=16> */
[----:B------:R-:W-:Y:S01]  /*0510*/  ULDC.64 UR6, c[0x0][0x270] ;  /* 0x00009c0000067ab9 */ /* 0x000fe20000000a00 */
[----:B------:R-:W-:Y:S02]  /*0520*/  ULDC.64 UR8, c[0x0][0x230] ;  /* 0x00008c0000087ab9 */ /* 0x000fe40000000a00 */
[----:B------:R-:W3:Y:S04]  /*0530*/  LDG.E.128 R152, desc[UR4][R2.64+0x400] ;  /* 0x0004000402987981 */ /* 0x000ee8000c1e1d00 */
[----:B------:R-:W4:Y:S04]  /*0540*/  LDG.E.128 R156, desc[UR4][R2.64+0x10] ;  /* 0x00001004029c7981 */ /* 0x000f28000c1e1d00 */
        /* <DEDUP_REMOVED lines=16> */
[----:B0-----:R1:W5:Y:S01]  /*0650*/  LDG.E.128 R4, desc[UR4][R2.64+0x2410] ;  /* 0x0024100402047981 */ /* 0x001362000c1e1d00 */
[----:B------:R-:W-:Y:S01]  /*0660*/  ISETP.NE.U32.AND P0, PT, RZ, UR6, PT ;  /* 0x00000006ff007c0c */ /* 0x000fe2000bf05070 */
[----:B------:R-:W-:Y:S01]  /*0670*/  ULDC.U8 UR6, c[0x0][0x2a0] ;  /* 0x0000a80000067ab9 */ /* 0x000fe20000000000 */
[----:B------:R-:W-:Y:S01]  /*0680*/  ULDC.64 UR10, c[0x0][0x238] ;  /* 0x00008e00000a7ab9 */ /* 0x000fe20000000a00 */
[----:B------:R-:W-:Y:S01]  /*0690*/  ISETP.NE.AND P3, PT, RZ, UR6, PT ;  /* 0x00000006ff007c0c */ /* 0x000fe2000bf65270 */
[----:B------:R-:W-:Y:S01]  /*06a0*/  ULDC UR6, c[0x0][0x218] ;  /* 0x0000860000067ab9 */ /* 0x000fe20000000800 */
[----:B------:R-:W-:Y:S01]  /*06b0*/  ISETP.NE.AND.EX P0, PT, RZ, UR7, PT, P0 ;  /* 0x00000007ff007c0c */ /* 0x000fe2000bf05300 */
[----:B------:R-:W-:Y:S01]  /*06c0*/  ULDC UR7, c[0x0][0x2d8] ;  /* 0x0000b60000077ab9 */ /* 0x000fe20000000800 */
[----:B------:R-:W-:Y:S01]  /*06d0*/  ULDC.64 UR12, c[0x0][0x2b8] ;  /* 0x0000ae00000c7ab9 */ /* 0x000fe20000000a00 */
[----:B--2---:R1:W-:Y:S04]  /*06e0*/  STL.64 [R1+0x40], R160 ;  /* 0x000040a001007387 */ /* 0x0043e80000100a00 */
[----:B------:R1:W-:Y:S04]  /*06f0*/  STL.64 [R1+0x48], R162 ;  /* 0x000048a201007387 */ /* 0x0003e80000100a00 */
[----:B---3--:R1:W-:Y:S04]  /*0700*/  STL.64 [R1+0x20], R152 ;  /* 0x0000209801007387 */ /* 0x0083e80000100a00 */
[----:B----4-:R1:W-:Y:S04]  /*0710*/  STL.64 [R1+0x30], R156 ;  /* 0x0000309c01007387 */ /* 0x0103e80000100a00 */
[----:B------:R1:W-:Y:S04]  /*0720*/  STL.64 [R1+0x38], R158 ;  /* 0x0000389e01007387 */ /* 0x0003e80000100a00 */
[----:B------:R1:W-:Y:S02]  /*0730*/  STL.64 [R1+0x28], R154 ;  /* 0x0000289a01007387 */ /* 0x0003e40000100a00 */
.L_x_29724:
[----:B-1--4-:R-:W0:Y:S01]  /*0740*/  S2R R162, SR_TID.X ;  /* 0x0000000000a27919 */ /* 0x012e220000002100 */
[----:B------:R-:W1:Y:S01]  /*0750*/  LDC.64 R246, c[0x0][0x220] ;  /* 0x00008800fff67b82 */ /* 0x000e620000000a00 */
[----:B------:R-:W-:Y:S01]  /*0760*/  IMAD R2, R0, UR6, RZ ;  /* 0x0000000600027c24 */ /* 0x000fe2000f8e02ff */
[----:B------:R-:W-:-:S04]  /*0770*/  ISETP.NE.U32.AND P1, PT, RZ, UR8, PT ;  /* 0x00000008ff007c0c */ /* 0x000fc8000bf25070 */
[----:B------:R-:W-:Y:S02]  /*0780*/  SHF.R.S32.HI R3, RZ, 0x1f, R2 ;  /* 0x0000001fff037819 */ /* 0x000fe40000011402 */
[----:B------:R-:W2:Y:S01]  /*0790*/  @P0 LDC.64 R160, c[0x0][0x270] ;  /* 0x00009c00ffa00b82 */ /* 0x000ea20000000a00 */
[----:B------:R-:W-:Y:S02]  /*07a0*/  ISETP.NE.AND.EX P1, PT, RZ, UR9, PT, P1 ;  /* 0x00000009ff007c0c */ /* 0x000fe4000bf25310 */
[----:B------:R-:W-:Y:S01]  /*07b0*/  LEA.HI R2, R3, R2, RZ, 0x3 ;  /* 0x0000000203027211 */ /* 0x000fe200078f18ff */
[----:B------:R-:W-:-:S04]  /*07c0*/  HFMA2.MMA R245, -RZ, RZ, 1.875, 0 ;  /* 0x3f800000fff57435 */ /* 0x000fc800000001ff */
[----:B------:R-:W3:Y:S08]  /*07d0*/  LDC.64 R248, c[0x0][0x238] ;  /* 0x00008e00fff87b82 */ /* 0x000ef00000000a00 */
[----:B------:R-:W4:Y:S01]  /*07e0*/  @P1 LDC.64 R182, c[0x0][0x230] ;  /* 0x00008c00ffb61b82 */ /* 0x000f220000000a00 */
[----:B0-----:R-:W-:Y:S01]  /*07f0*/  LOP3.LUT R163, R162, 0x1f, RZ, 0xc0, !PT ;  /* 0x0000001fa2a37812 */ /* 0x001fe200078ec0ff */
[----:B--2---:R-:W-:-:S06]  /*0800*/  @P0 IMAD.WIDE R160, R0, 0x2, R160 ;  /* 0x0000000200a00825 */ /* 0x004fcc00078e02a0 */
[----:B------:R-:W0:Y:S01]  /*0810*/  @P1 LDC.64 R190, c[0x0][0x230] ;  /* 0x00008c00ffbe1b82 */ /* 0x000e220000000a00 */
[----:B------:R-:W-:Y:S01]  /*0820*/  LEA.HI.SX32 R2, R2, R163, 0x1d ;  /* 0x000000a302027211 */ /* 0x000fe200078feaff */
[----:B------:R-:W2:Y:S04]  /*0830*/  @P0 LDG.E.U16 R160, desc[UR4][R160.64] ;  /* 0x00000004a0a00981 */ /* 0x000ea8000c1e1500 */
[C---:B-1----:R-:W-:Y:S01]  /*0840*/  IMAD.WIDE.U32 R162, R2.reuse, 0x10, R246 ;  /* 0x0000001002a27825 */ /* 0x042fe200078e00f6 */
[C---:B------:R-:W-:Y:S01]  /*0850*/  @P1 LEA R164, P2, R2.reuse, UR8, 0x5 ;  /* 0x0000000802a41c11 */ /* 0x040fe2000f8428ff */
[----:B------:R-:W1:Y:S03]  /*0860*/  @P1 LDC.64 R236, c[0x0][0x230] ;  /* 0x00008c00ffec1b82 */ /* 0x000e660000000a00 */
[----:B------:R-:W3:Y:S01]  /*0870*/  LDG.E.128 R168, desc[UR4][R162.64] ;  /* 0x00000004a2a87981 */ /* 0x000ee2000c1e1d00 */
[----:B------:R-:W-:-:S04]  /*0880*/  @P1 LEA.HI.X R165, R2, UR9, RZ, 0x5, P2 ;  /* 0x0000000902a51c11 */ /* 0x000fc800090f2cff */
[----:B------:R-:W1:Y:S01]  /*0890*/  @P1 LDC.64 R242, c[0x0][0x230] ;  /* 0x00008c00fff21b82 */ /* 0x000e620000000a00 */
[----:B------:R-:W3:Y:S04]  /*08a0*/  @P1 LDG.E.128 R152, desc[UR4][R164.64] ;  /* 0x00000004a4981981 */ /* 0x000ee8000c1e1d00 */
[----:B------:R3:W3:Y:S01]  /*08b0*/  @P1 LDG.E.128 R156, desc[UR4][R164.64+0x10] ;  /* 0x00001004a49c1981 */ /* 0x0006e2000c1e1d00 */
[----:B------:R-:W-:-:S04]  /*08c0*/  ISETP.NE.U32.AND P2, PT, RZ, UR8, PT ;  /* 0x00000008ff007c0c */ /* 0x000fc8000bf45070 */
[----:B------:R-:W-:Y:S02]  /*08d0*/  ISETP.NE.AND.EX P2, PT, RZ, UR9, PT, P2 ;  /* 0x00000009ff007c0c */ /* 0x000fe4000bf45320 */
[C---:B------:R-:W-:Y:S02]  /*08e0*/  IADD3 R184, R2.reuse, 0x20, RZ ;  /* 0x0000002002b87810 */ /* 0x040fe40007ffe0ff */
[----:B------:R-:W-:-:S03]  /*08f0*/  LEA R180, P4, R2, UR10, 0x5 ;  /* 0x0000000a02b47c11 */ /* 0x000fc6000f8828ff */
[----:B------:R-:W-:Y:S01]  /*0900*/  IMAD.WIDE.U32 R176, R184, 0x10, R246 ;  /* 0x00000010b8b07825 */ /* 0x000fe200078e00f6 */
[----:B------:R-:W-:-:S03]  /*0910*/  LEA.HI.X R181, R2, UR11, RZ, 0x5, P4 ;  /* 0x0000000b02b57c11 */ /* 0x000fc6000a0f2cff */
[----:B----4-:R-:W-:Y:S01]  /*0920*/  @P1 IMAD.WIDE.U32 R182, R184, 0x20, R182 ;  /* 0x00000020b8b61825 */ /* 0x010fe200078e00b6 */
[----:B--2---:R-:W-:Y:S02]  /*0930*/  @P0 SHF.L.U32 R245, R160, 0x10, RZ ;  /* 0x00000010a0f50819 */ /* 0x004fe400000006ff */
[----:B---3--:R-:W-:Y:S02]  /*0940*/  PRMT R3, R168, 0x7632, R3 ;  /* 0x00007632a8037816 */ /* 0x008fe40000000003 */
        /* <DEDUP_REMOVED lines=19> */
[----:B------:R-:W-:Y:S01]  /*0a80*/  @P2 FADD.FTZ R160, R152, R160 ;  /* 0x000000a098a02221 */ /* 0x000fe20000010000 */
        /* <DEDUP_REMOVED lines=16> */
[----:B------:R-:W-:Y:S01]  /*0b90*/  MOV R174, R158 ;  /* 0x0000009e00ae7202 */ /* 0x000fe20000000f00 */
[----:B------:R-:W3:Y:S01]  /*0ba0*/  @P1 LDG.E.128 R168, desc[UR4][R182.64] ;  /* 0x00000004b6a81981 */ /* 0x000ee2000c1e1d00 */
[----:B------:R-:W-:-:S06]  /*0bb0*/  MOV R175, R159 ;  /* 0x0000009f00af7202 */ /* 0x000fcc0000000f00 */
[----:B------:R4:W3:Y:S01]  /*0bc0*/  @P1 LDG.E.128 R172, desc[UR4][R182.64+0x10] ;  /* 0x00001004b6ac1981 */ /* 0x0008e2000c1e1d00 */
[----:B------:R-:W-:-:S03]  /*0bd0*/  IMAD.WIDE.U32 R188, R184, 0x20, R248 ;  /* 0x00000020b8bc7825 */ /* 0x000fc600078e00f8 */
[----:B------:R1:W-:Y:S01]  /*0be0*/  STL [R1+0x18], R184 ;  /* 0x000018b801007387 */ /* 0x0003e20000100800 */
[----:B------:R-:W-:-:S05]  /*0bf0*/  IADD3 R195, R2, 0x40, RZ ;  /* 0x0000004002c37810 */ /* 0x000fca0007ffe0ff */
[----:B0-----:R-:W-:Y:S01]  /*0c00*/  @P1 IMAD.WIDE.U32 R190, R195, 0x20, R190 ;  /* 0x00000020c3be1825 */ /* 0x001fe200078e00be */
[C---:B--2---:R-:W-:Y:S02]  /*0c10*/  PRMT R180, R177.reuse, 0x7632, R180 ;  /* 0x00007632b1b47816 */ /* 0x044fe400000000b4 */
[----:B------:R-:W-:Y:S02]  /*0c20*/  SHF.L.U32 R186, R177, 0x10, RZ ;  /* 0x00000010b1ba7819 */ /* 0x000fe400000006ff */
[C---:B------:R-:W-:Y:S02]  /*0c30*/  PRMT R177, R178.reuse, 0x7632, R177 ;  /* 0x00007632b2b17816 */ /* 0x040fe400000000b1 */
[----:B------:R-:W-:Y:S02]  /*0c40*/  SHF.L.U32 R194, R178, 0x10, RZ ;  /* 0x00000010b2c27819 */ /* 0x000fe400000006ff */
[----:B------:R-:W-:Y:S02]  /*0c50*/  PRMT R3, R176, 0x7632, R3 ;  /* 0x00007632b0037816 */ /* 0x000fe40000000003 */
[----:B------:R-:W-:-:S02]  /*0c60*/  PRMT R178, R179, 0x7632, R178 ;  /* 0x00007632b3b27816 */ /* 0x000fc400000000b2 */
[----:B------:R-:W-:Y:S02]  /*0c70*/  SHF.L.U32 R176, R176, 0x10, RZ ;  /* 0x00000010b0b07819 */ /* 0x000fe400000006ff */
[----:B------:R-:W-:Y:S02]  /*0c80*/  SHF.L.U32 R198, R179, 0x10, RZ ;  /* 0x00000010b3c67819 */ /* 0x000fe400000006ff */
[----:B-1----:R-:W-:Y:S02]  /*0c90*/  SHF.L.U32 R184, R3, 0x10, RZ ;  /* 0x0000001003b87819 */ /* 0x002fe400000006ff */
[----:B------:R-:W-:Y:S02]  /*0ca0*/  SHF.L.U32 R192, R180, 0x10, RZ ;  /* 0x00000010b4c07819 */ /* 0x000fe400000006ff */
[----:B------:R-:W-:Y:S02]  /*0cb0*/  SHF.L.U32 R196, R177, 0x10, RZ ;  /* 0x00000010b1c47819 */ /* 0x000fe400000006ff */
[----:B------:R-:W-:Y:S01]  /*0cc0*/  SHF.L.U32 R200, R178, 0x10, RZ ;  /* 0x00000010b2c87819 */ /* 0x000fe200000006ff */
[-C--:B------:R-:W-:Y:S01]  /*0cd0*/  FMUL.FTZ R176, R176, R245.reuse ;  /* 0x000000f5b0b07220 */ /* 0x080fe20000410000 */
[-C--:B------:R-:W-:Y:S01]  /*0ce0*/  FMUL.FTZ R178, R186, R245.reuse ;  /* 0x000000f5bab27220 */ /* 0x080fe20000410000 */
[-C--:B------:R-:W-:Y:S01]  /*0cf0*/  FMUL.FTZ R180, R194, R245.reuse ;  /* 0x000000f5c2b47220 */ /* 0x080fe20000410000 */
[-C--:B----4-:R-:W-:Y:S01]  /*0d00*/  FMUL.FTZ R182, R198, R245.reuse ;  /* 0x000000f5c6b67220 */ /* 0x090fe20000410000 */
        /* <DEDUP_REMOVED lines=17> */
[----:B------:R-:W-:Y:S04]  /*0e20*/  STG.E.128 desc[UR4][R188.64+0x10], R180 ;  /* 0x000010b4bc007986 */ /* 0x000fe8000c101d04 */
[----:B------:R-:W2:Y:S01]  /*0e30*/  LDG.E.128 R184, desc[UR4][R184.64] ;  /* 0x00000004b8b87981 */ /* 0x000ea2000c1e1d00 */
[----:B------:R-:W-:-:S02]  /*0e40*/  @P1 MOV R154, R170 ;  /* 0x000000aa009a1202 */ /* 0x000fc40000000f00 */
[----:B------:R-:W-:Y:S02]  /*0e50*/  @P1 MOV R155, R171 ;  /* 0x000000ab009b1202 */ /* 0x000fe40000000f00 */
[----:B------:R-:W-:Y:S01]  /*0e60*/  @P1 MOV R156, R172 ;  /* 0x000000ac009c1202 */ /* 0x000fe20000000f00 */
[----:B------:R-:W3:Y:S01]  /*0e70*/  @P1 LDG.E.128 R168, desc[UR4][R190.64] ;  /* 0x00000004bea81981 */ /* 0x000ee2000c1e1d00 */
[----:B------:R-:W-:Y:S02]  /*0e80*/  @P1 MOV R157, R173 ;  /* 0x000000ad009d1202 */ /* 0x000fe40000000f00 */
[----:B------:R-:W-:Y:S02]  /*0e90*/  @P1 MOV R158, R174 ;  /* 0x000000ae009e1202 */ /* 0x000fe40000000f00 */
[----:B------:R-:W-:Y:S02]  /*0ea0*/  @P1 MOV R159, R175 ;  /* 0x000000af009f1202 */ /* 0x000fe40000000f00 */
[----:B------:R1:W4:Y:S01]  /*0eb0*/  @P1 LDG.E.128 R172, desc[UR4][R190.64+0x10] ;  /* 0x00001004beac1981 */ /* 0x000322000c1e1d00 */
[----:B------:R-:W-:-:S03]  /*0ec0*/  IADD3 R201, R2, 0x60, RZ ;  /* 0x0000006002c97810 */ /* 0x000fc60007ffe0ff */
[----:B------:R1:W-:Y:S02]  /*0ed0*/  STL [R1+0x14], R195 ;  /* 0x000014c301007387 */ /* 0x0003e40000100800 */
[----:B-1----:R-:W-:-:S04]  /*0ee0*/  IMAD.WIDE.U32 R194, R195, 0x20, R248 ;  /* 0x00000020c3c27825 */ /* 0x002fc800078e00f8 */
        /* <DEDUP_REMOVED lines=45> */
[----:B------:R-:W-:-:S02]  /*11c0*/  IMAD.WIDE.U32 R206, R201, 0x20, R248 ;  /* 0x00000020c9ce7825 */ /* 0x000fc400078e00f8 */
[----:B------:R4:W-:Y:S02]  /*11d0*/  STL [R1+0x10], R201 ;  /* 0x000010c901007387 */ /* 0x0009e40000100800 */
[----:B0-----:R-:W-:Y:S01]  /*11e0*/  @P1 IMAD.WIDE.U32 R204, R209, 0x20, R204 ;  /* 0x00000020d1cc1825 */ /* 0x001fe200078e00cc */
[C---:B-1----:R-:W-:Y:S02]  /*11f0*/  PRMT R194, R197.reuse, 0x7632, R194 ;  /* 0x00007632c5c27816 */ /* 0x042fe400000000c2 */
[----:B------:R-:W-:Y:S02]  /*1200*/  SHF.L.U32 R202, R197, 0x10, RZ ;  /* 0x00000010c5ca7819 */ /* 0x000fe400000006ff */
[----:B------:R-:W-:Y:S02]  /*1210*/  PRMT R3, R196, 0x7632, R3 ;  /* 0x00007632c4037816 */ /* 0x000fe40000000003 */
[----:B------:R-:W-:Y:S02]  /*1220*/  PRMT R195, R198, 0x7632, R195 ;  /* 0x00007632c6c37816 */ /* 0x000fe400000000c3 */
[----:B------:R-:W-:-:S02]  /*1230*/  PRMT R197, R199, 0x7632, R197 ;  /* 0x00007632c7c57816 */ /* 0x000fc400000000c5 */
[----:B------:R-:W-:Y:S02]  /*1240*/  SHF.L.U32 R196, R196, 0x10, RZ ;  /* 0x00000010c4c47819 */ /* 0x000fe400000006ff */
[----:B------:R-:W-:Y:S02]  /*1250*/  SHF.L.U32 R198, R198, 0x10, RZ ;  /* 0x00000010c6c67819 */ /* 0x000fe400000006ff */
[----:B------:R-:W-:Y:S02]  /*1260*/  SHF.L.U32 R212, R199, 0x10, RZ ;  /* 0x00000010c7d47819 */ /* 0x000fe400000006ff */
[----:B------:R-:W-:Y:S02]  /*1270*/  SHF.L.U32 R200, R3, 0x10, RZ ;  /* 0x0000001003c87819 */ /* 0x000fe400000006ff */
[----:B------:R-:W-:Y:S02]  /*1280*/  SHF.L.U32 R208, R194, 0x10, RZ ;  /* 0x00000010c2d07819 */ /* 0x000fe400000006ff */
[----:B------:R-:W-:-:S02]  /*1290*/  SHF.L.U32 R210, R195, 0x10, RZ ;  /* 0x00000010c3d27819 */ /* 0x000fc400000006ff */
        /* <DEDUP_REMOVED lines=38> */
[C---:B------:R-:W-:Y:S02]  /*1500*/  PRMT R201, R202.reuse, 0x7632, R201 ;  /* 0x00007632cac97816 */ /* 0x040fe400000000c9 */
[----:B------:R-:W-:Y:S02]  /*1510*/  SHF.L.U32 R218, R202, 0x10, RZ ;  /* 0x00000010cada7819 */ /* 0x000fe400000006ff */
        /* <DEDUP_REMOVED lines=76> */
[----:B------:R1:W-:Y:S01]  /*19e0*/  STG.E.128 desc[UR4][R216.64+0x10], R212 ;  /* 0x000010d4d8007986 */ /* 0x0003e2000c101d04 */
[----:B------:R-:W-:-:S02]  /*19f0*/  @P1 MOV R154, R170 ;  /* 0x000000aa009a1202 */ /* 0x000fc40000000f00 */
[----:B------:R-:W-:Y:S02]  /*1a00*/  @P1 MOV R155, R171 ;  /* 0x000000ab009b1202 */ /* 0x000fe40000000f00 */
[----:B------:R-:W-:Y:S01]  /*1a10*/  @P1 MOV R156, R172 ;  /* 0x000000ac009c1202 */ /* 0x000fe20000000f00 */
[----:B------:R-:W2:Y:S04]  /*1a20*/  @P1 LDG.E.128 R168, desc[UR4][R220.64] ;  /* 0x00000004dca81981 */ /* 0x000ea8000c1e1d00 */
[----:B-1----:R-:W3:Y:S01]  /*1a30*/  LDG.E.128 R216, desc[UR4][R218.64] ;  /* 0x00000004dad87981 */ /* 0x002ee2000c1e1d00 */
[----:B------:R-:W-:Y:S02]  /*1a40*/  @P1 MOV R157, R173 ;  /* 0x000000ad009d1202 */ /* 0x000fe40000000f00 */
[----:B------:R-:W-:-:S02]  /*1a50*/  @P1 MOV R158, R174 ;  /* 0x000000ae009e1202 */ /* 0x000fc40000000f00 */
[----:B------:R-:W-:Y:S02]  /*1a60*/  @P1 MOV R159, R175 ;  /* 0x000000af009f1202 */ /* 0x000fe40000000f00 */
[----:B------:R3:W4:Y:S01]  /*1a70*/  @P1 LDG.E.128 R172, desc[UR4][R220.64+0x10] ;  /* 0x00001004dcac1981 */ /* 0x000722000c1e1d00 */
[----:B------:R-:W-:-:S03]  /*1a80*/  IADD3 R252, R2, 0xe0, RZ ;  /* 0x000000e002fc7810 */ /* 0x000fc60007ffe0ff */
[----:B------:R1:W-:Y:S02]  /*1a90*/  STL [R1], R225 ;  /* 0x000000e101007387 */ /* 0x0003e40000100800 */
[----:B-1----:R-:W-:-:S04]  /*1aa0*/  IMAD.WIDE.U32 R224, R225, 0x20, R248 ;  /* 0x00000020e1e07825 */ /* 0x002fc800078e00f8 */
[----:B0-----:R-:W-:Y:S01]  /*1ab0*/  @P1 IMAD.WIDE.U32 R228, R252, 0x20, R228 ;  /* 0x00000020fce41825 */ /* 0x001fe200078e00e4 */
[----:B---3--:R-:W-:Y:S02]  /*1ac0*/  PRMT R221, R216, 0x7632, R221 ;  /* 0x00007632d8dd7816 */ /* 0x008fe400000000dd */
[----:B------:R-:W-:Y:S02]  /*1ad0*/  PRMT R223, R217, 0x7632, R223 ;  /* 0x00007632d9df7816 */ /* 0x000fe400000000df */
[C---:B------:R-:W-:Y:S02]  /*1ae0*/  PRMT R226, R218.reuse, 0x7632, R226 ;  /* 0x00007632dae27816 */ /* 0x040fe400000000e2 */
[----:B------:R-:W-:Y:S02]  /*1af0*/  SHF.L.U32 R220, R218, 0x10, RZ ;  /* 0x00000010dadc7819 */ /* 0x000fe400000006ff */
        /* <DEDUP_REMOVED lines=26> */
[----:B------:R0:W-:Y:S01]  /*1ca0*/  STG.E.128 desc[UR4][R224.64+0x10], R220 ;  /* 0x000010dce0007986 */ /* 0x0001e2000c101d04 */
[----:B------:R-:W-:Y:S02]  /*1cb0*/  @P1 MOV R152, R168 ;  /* 0x000000a800981202 */ /* 0x000fe40000000f00 */
[----:B------:R-:W-:Y:S02]  /*1cc0*/  @P1 MOV R153, R169 ;  /* 0x000000a900991202 */ /* 0x000fe40000000f00 */
[----:B------:R-:W-:Y:S01]  /*1cd0*/  @P1 MOV R154, R170 ;  /* 0x000000aa009a1202 */ /* 0x000fe20000000f00 */
[----:B0-----:R-:W2:Y:S01]  /*1ce0*/  LDG.E.128 R224, desc[UR4][R226.64] ;  /* 0x00000004e2e07981 */ /* 0x001ea2000c1e1d00 */
[----:B------:R-:W-:-:S02]  /*1cf0*/  @P1 MOV R155, R171 ;  /* 0x000000ab009b1202 */ /* 0x000fc40000000f00 */
[----:B------:R-:W-:Y:S01]  /*1d00*/  @P1 MOV R156, R172 ;  /* 0x000000ac009c1202 */ /* 0x000fe20000000f00 */
[----:B------:R-:W3:Y:S01]  /*1d10*/  @P1 LDG.E.128 R168, desc[UR4][R228.64] ;  /* 0x00000004e4a81981 */ /* 0x000ee2000c1e1d00 */
[----:B------:R-:W-:Y:S02]  /*1d20*/  @P1 MOV R157, R173 ;  /* 0x000000ad009d1202 */ /* 0x000fe40000000f00 */
[----:B------:R-:W-:Y:S02]  /*1d30*/  @P1 MOV R158, R174 ;  /* 0x000000ae009e1202 */ /* 0x000fe40000000f00 */
[----:B------:R-:W-:Y:S02]  /*1d40*/  @P1 MOV R159, R175 ;  /* 0x000000af009f1202 */ /* 0x000fe40000000f00 */
[----:B------:R0:W4:Y:S01]  /*1d50*/  @P1 LDG.E.128 R172, desc[UR4][R228.64+0x10] ;  /* 0x00001004e4ac1981 */ /* 0x000122000c1e1d00 */
[----:B--2---:R-:W-:Y:S02]  /*1d60*/  PRMT R3, R224, 0x7632, R3 ;  /* 0x00007632e0037816 */ /* 0x004fe40000000003 */
[----:B0-----:R-:W-:-:S02]  /*1d70*/  PRMT R229, R225, 0x7632, R229 ;  /* 0x00007632e1e57816 */ /* 0x001fc400000000e5 */
[C---:B------:R-:W-:Y:S02]  /*1d80*/  PRMT R232, R226.reuse, 0x7632, R232 ;  /* 0x00007632e2e87816 */ /* 0x040fe400000000e8 */
[----:B------:R-:W-:Y:S02]  /*1d90*/  SHF.L.U32 R230, R226, 0x10, RZ ;  /* 0x00000010e2e67819 */ /* 0x000fe400000006ff */
[----:B------:R-:W-:Y:S02]  /*1da0*/  PRMT R226, R227, 0x7632, R226 ;  /* 0x00007632e3e27816 */ /* 0x000fe400000000e2 */
[----:B------:R-:W-:Y:S02]  /*1db0*/  SHF.L.U32 R228, R225, 0x10, RZ ;  /* 0x00000010e1e47819 */ /* 0x000fe400000006ff */
[----:B------:R-:W-:Y:S02]  /*1dc0*/  SHF.L.U32 R231, R227, 0x10, RZ ;  /* 0x00000010e3e77819 */ /* 0x000fe400000006ff */
[----:B------:R-:W-:-:S02]  /*1dd0*/  SHF.L.U32 R225, R3, 0x10, RZ ;  /* 0x0000001003e17819 */ /* 0x000fc400000006ff */
        /* <DEDUP_REMOVED lines=19> */
[----:B------:R-:W-:-:S04]  /*1f10*/  IMAD.WIDE.U32 R232, R252, 0x20, R248 ;  /* 0x00000020fce87825 */ /* 0x000fc800078e00f8 */
[----:B------:R-:W-:Y:S01]  /*1f20*/  @P2 FADD.FTZ R231, R175, R231 ;  /* 0x000000e7afe72221 */ /* 0x000fe20000010000 */
[----:B------:R-:W-:Y:S01]  /*1f30*/  IADD3 R3, R2, 0x100, RZ ;  /* 0x0000010002037810 */ /* 0x000fe20007ffe0ff */
[----:B------:R-:W-:Y:S04]  /*1f40*/  STG.E.128 desc[UR4][R232.64], R224 ;  /* 0x000000e0e8007986 */ /* 0x000fe8000c101d04 */
[----:B------:R0:W-:Y:S01]  /*1f50*/  STG.E.128 desc[UR4][R232.64+0x10], R228 ;  /* 0x000010e4e8007986 */ /* 0x0001e2000c101d04 */
[----:B------:R-:W-:-:S04]  /*1f60*/  @P1 IMAD.WIDE.U32 R236, R3, 0x20, R236 ;  /* 0x0000002003ec1825 */ /* 0x000fc800078e00ec */
[----:B0-----:R-:W-:-:S06]  /*1f70*/  IMAD.WIDE.U32 R232, R3, 0x10, R246 ;  /* 0x0000001003e87825 */ /* 0x001fcc00078e00f6 */
[----:B------:R-:W2:Y:S01]  /*1f80*/  LDG.E.128 R232, desc[UR4][R232.64] ;  /* 0x00000004e8e87981 */ /* 0x000ea2000c1e1d00 */
[----:B------:R-:W-:Y:S02]  /*1f90*/  @P1 MOV R152, R168 ;  /* 0x000000a800981202 */ /* 0x000fe40000000f00 */
[----:B------:R-:W-:Y:S02]  /*1fa0*/  @P1 MOV R153, R169 ;  /* 0x000000a900991202 */ /* 0x000fe40000000f00 */
[----:B------:R-:W-:Y:S02]  /*1fb0*/  @P1 MOV R154, R170 ;  /* 0x000000aa009a1202 */ /* 0x000fe40000000f00 */
[----:B------:R-:W-:Y:S02]  /*1fc0*/  @P1 MOV R155, R171 ;  /* 0x000000ab009b1202 */ /* 0x000fe40000000f00 */
[----:B------:R-:W-:Y:S01]  /*1fd0*/  @P1 MOV R156, R172 ;  /* 0x000000ac009c1202 */ /* 0x000fe20000000f00 */
[----:B------:R-:W3:Y:S01]  /*1fe0*/  @P1 LDG.E.128 R168, desc[UR4][R236.64] ;  /* 0x00000004eca81981 */ /* 0x000ee2000c1e1d00 */
[----:B------:R-:W-:-:S02]  /*1ff0*/  @P1 MOV R157, R173 ;  /* 0x000000ad009d1202 */ /* 0x000fc40000000f00 */
[----:B------:R-:W-:Y:S02]  /*2000*/  @P1 MOV R158, R174 ;  /* 0x000000ae009e1202 */ /* 0x000fe40000000f00 */
[----:B------:R-:W-:Y:S02]  /*2010*/  @P1 MOV R159, R175 ;  /* 0x000000af009f1202 */ /* 0x000fe40000000f00 */
[----:B------:R2:W4:Y:S01]  /*2020*/  @P1 LDG.E.128 R172, desc[UR4][R236.64+0x10] ;  /* 0x00001004ecac1981 */ /* 0x000522000c1e1d00 */
[----:B------:R-:W-:Y:S02]  /*2030*/  IADD3 R244, R2, 0x120, RZ ;  /* 0x0000012002f47810 */ /* 0x000fe40007ffe0ff */
        /* <DEDUP_REMOVED lines=29> */
[----:B------:R-:W-:-:S02]  /*2210*/  @P1 MOV R152, R168 ;  /* 0x000000a800981202 */ /* 0x000fc40000000f00 */
[----:B------:R-:W-:Y:S02]  /*2220*/  @P1 MOV R153, R169 ;  /* 0x000000a900991202 */ /* 0x000fe40000000f00 */
[----:B------:R-:W-:Y:S01]  /*2230*/  STG.E.128 desc[UR4][R240.64], R232 ;  /* 0x000000e8f0007986 */ /* 0x000fe2000c101d04 */
[----:B------:R-:W-:Y:S02]  /*2240*/  @P1 MOV R154, R170 ;  /* 0x000000aa009a1202 */ /* 0x000fe40000000f00 */
[----:B------:R-:W-:Y:S01]  /*2250*/  @P1 MOV R155, R171 ;  /* 0x000000ab009b1202 */ /* 0x000fe20000000f00 */
[----:B------:R0:W-:Y:S01]  /*2260*/  STG.E.128 desc[UR4][R240.64+0x10], R236 ;  /* 0x000010ecf0007986 */ /* 0x0001e2000c101d04 */
[----:B------:R-:W-:Y:S02]  /*2270*/  @P1 MOV R156, R172 ;  /* 0x000000ac009c1202 */ /* 0x000fe40000000f00 */
[----:B------:R-:W-:Y:S02]  /*2280*/  @P1 MOV R157, R173 ;  /* 0x000000ad009d1202 */ /* 0x000fe40000000f00 */
[----:B------:R-:W-:-:S02]  /*2290*/  @P1 MOV R158, R174 ;  /* 0x000000ae009e1202 */ /* 0x000fc40000000f00 */
[----:B------:R-:W-:Y:S01]  /*22a0*/  @P1 MOV R159, R175 ;  /* 0x000000af009f1202 */ /* 0x000fe20000000f00 */
[----:B0-----:R-:W-:Y:S01]  /*22b0*/  @P1 IMAD.WIDE.U32 R240, R244, 0x20, R242 ;  /* 0x00000020f4f01825 */ /* 0x001fe200078e00f2 */
[----:B------:R-:W-:-:S04]  /*22c0*/  MOV R243, R244 ;  /* 0x000000f400f37202 */ /* 0x000fc80000000f00 */
[----:B------:R-:W2:Y:S04]  /*22d0*/  @P1 LDG.E.128 R152, desc[UR4][R240.64] ;  /* 0x00000004f0981981 */ /* 0x000ea8000c1e1d00 */
[----:B------:R0:W3:Y:S02]  /*22e0*/  @P1 LDG.E.128 R156, desc[UR4][R240.64+0x10] ;  /* 0x00001004f09c1981 */ /* 0x0000e4000c1e1d00 */
[----:B0-----:R-:W-:-:S05]  /*22f0*/  IMAD.WIDE.U32 R240, R243, 0x10, R246 ;  /* 0x00000010f3f07825 */ /* 0x001fca00078e00f6 */
[----:B------:R-:W4:Y:S04]  /*2300*/  LDG.E.128 R248, desc[UR4][R240.64] ;  /* 0x00000004f0f87981 */ /* 0x000f28000c1e1d00 */
[----:B------:R0:W-:Y:S01]  /*2310*/  STL [R1+0x8], R244 ;  /* 0x000008f401007387 */ /* 0x0001e20000100800 */
[----:B--2---:R-:W-:Y:S02]  /*2320*/  @P1 MOV R168, R152 ;  /* 0x0000009800a81202 */ /* 0x004fe40000000f00 */
[----:B---3--:R-:W-:Y:S02]  /*2330*/  @P1 MOV R174, R158 ;  /* 0x0000009e00ae1202 */ /* 0x008fe40000000f00 */
[----:B----4-:R-:W-:Y:S02]  /*2340*/  SHF.L.U32 R240, R251, 0x10, RZ ;  /* 0x00000010fbf07819 */ /* 0x010fe400000006ff */
[----:B------:R-:W-:-:S03]  /*2350*/  SHF.L.U32 R241, R248, 0x10, RZ ;  /* 0x00000010f8f17819 */ /* 0x000fc600000006ff */
[-C--:B------:R-:W-:Y:S02]  /*2360*/  FMUL.FTZ R246, R240, R245.reuse ;  /* 0x000000f5f0f67220 */ /* 0x080fe40000410000 */
[-C--:B------:R-:W-:Y:S02]  /*2370*/  FMUL.FTZ R240, R241, R245.reuse ;  /* 0x000000f5f1f07220 */ /* 0x080fe40000410000 */
[----:B------:R-:W-:Y:S01]  /*2380*/  @P2 FADD.FTZ R246, R246, R174 ;  /* 0x000000aef6f62221 */ /* 0x000fe20000010000 */
[----:B------:R-:W-:Y:S01]  /*2390*/  SHF.L.U32 R174, R250, 0x10, RZ ;  /* 0x00000010faae7819 */ /* 0x000fe200000006ff */
[----:B------:R-:W-:Y:S01]  /*23a0*/  @P2 FADD.FTZ R240, R240, R168 ;  /* 0x000000a8f0f02221 */ /* 0x000fe20000010000 */
[----:B------:R-:W-:Y:S02]  /*23b0*/  SHF.L.U32 R168, R249, 0x10, RZ ;  /* 0x00000010f9a87819 */ /* 0x000fe400000006ff */
[----:B------:R-:W-:Y:S01]  /*23c0*/  @P1 MOV R170, R154 ;  /* 0x0000009a00aa1202 */ /* 0x000fe20000000f00 */
[-C--:B0-----:R-:W-:Y:S01]  /*23d0*/  FMUL.FTZ R244, R174, R245.reuse ;  /* 0x000000f5aef47220 */ /* 0x081fe20000410000 */
[----:B------:R-:W-:Y:S01]  /*23e0*/  @P1 MOV R172, R156 ;  /* 0x0000009c00ac1202 */ /* 0x000fe20000000f00 */
[----:B------:R-:W-:-:S04]  /*23f0*/  FMUL.FTZ R242, R168, R245 ;  /* 0x000000f5a8f27220 */ /* 0x000fc80000410000 */
[----:B------:R-:W-:Y:S01]  /*2400*/  @P2 FADD.FTZ R242, R242, R170 ;  /* 0x000000aaf2f22221 */ /* 0x000fe20000010000 */
[--C-:B------:R-:W-:Y:S01]  /*2410*/  @P2 FADD.FTZ R244, R244, R172.reuse ;  /* 0x000000acf4f42221 */ /* 0x100fe20000010000 */
[----:B------:R-:W-:Y:S02]  /*2420*/  PRMT R172, R248, 0x7632, R172 ;  /* 0x00007632f8ac7816 */ /* 0x000fe400000000ac */
[----:B------:R-:W-:Y:S02]  /*2430*/  PRMT R170, R249, 0x7632, R170 ;  /* 0x00007632f9aa7816 */ /* 0x000fe400000000aa */
[----:B------:R-:W0:Y:S01]  /*2440*/  LDC.64 R248, c[0x0][0x238] ;  /* 0x00008e00fff87b82 */ /* 0x000e220000000a00 */
[----:B------:R-:W-:Y:S02]  /*2450*/  PRMT R174, R251, 0x7632, R174 ;  /* 0x00007632fbae7816 */ /* 0x000fe400000000ae */
[----:B------:R-:W-:Y:S02]  /*2460*/  PRMT R168, R250, 0x7632, R168 ;  /* 0x00007632faa87816 */ /* 0x000fe400000000a8 */
[----:B------:R-:W-:-:S02]  /*2470*/  SHF.L.U32 R174, R174, 0x10, RZ ;  /* 0x00000010aeae7819 */ /* 0x000fc400000006ff */
[----:B------:R-:W-:Y:S02]  /*2480*/  SHF.L.U32 R172, R172, 0x10, RZ ;  /* 0x00000010acac7819 */ /* 0x000fe400000006ff */
[----:B------:R-:W-:Y:S02]  /*2490*/  SHF.L.U32 R170, R170, 0x10, RZ ;  /* 0x00000010aaaa7819 */ /* 0x000fe400000006ff */
[----:B------:R-:W-:Y:S01]  /*24a0*/  SHF.L.U32 R168, R168, 0x10, RZ ;  /* 0x00000010a8a87819 */ /* 0x000fe200000006ff */
[----:B------:R-:W-:Y:S01]  /*24b0*/  FMUL.FTZ R247, R174, R245 ;  /* 0x000000f5aef77220 */ /* 0x000fe20000410000 */
[----:B------:R-:W-:Y:S01]  /*24c0*/  MOV R251, R243 ;  /* 0x000000f300fb7202 */ /* 0x000fe20000000f00 */
[----:B------:R-:W-:Y:S01]  /*24d0*/  FMUL.FTZ R241, R172, R245 ;  /* 0x000000f5acf17220 */ /* 0x000fe20000410000 */
[----:B------:R-:W-:Y:S01]  /*24e0*/  @P1 MOV R169, R153 ;  /* 0x0000009900a91202 */ /* 0x000fe20000000f00 */
[----:B------:R-:W-:Y:S01]  /*24f0*/  FMUL.FTZ R243, R170, R245 ;  /* 0x000000f5aaf37220 */ /* 0x000fe20000410000 */
[----:B------:R-:W-:Y:S01]  /*2500*/  @P1 MOV R175, R159 ;  /* 0x0000009f00af1202 */ /* 0x000fe20000000f00 */
[----:B------:R-:W-:Y:S01]  /*2510*/  FMUL.FTZ R245, R168, R245 ;  /* 0x000000f5a8f57220 */ /* 0x000fe20000410000 */
[----:B------:R-:W-:-:S02]  /*2520*/  @P1 MOV R171, R155 ;  /* 0x0000009b00ab1202 */ /* 0x000fc40000000f00 */
[----:B------:R-:W-:Y:S01]  /*2530*/  @P1 MOV R173, R157 ;  /* 0x0000009d00ad1202 */ /* 0x000fe20000000f00 */
[----:B------:R-:W-:Y:S01]  /*2540*/  @P2 FADD.FTZ R241, R241, R169 ;  /* 0x000000a9f1f12221 */ /* 0x000fe20000010000 */
[----:B------:R-:W-:Y:S01]  /*2550*/  @P2 FADD.FTZ R247, R247, R175 ;  /* 0x000000aff7f72221 */ /* 0x000fe20000010000 */
[----:B------:R-:W-:Y:S01]  /*2560*/  @P2 FADD.FTZ R243, R243, R171 ;  /* 0x000000abf3f32221 */ /* 0x000fe20000010000 */
[----:B0-----:R-:W-:-:S04]  /*2570*/  IMAD.WIDE.U32 R168, R251, 0x20, R248 ;  /* 0x00000020fba87825 */ /* 0x001fc800078e00f8 */
[----:B------:R-:W-:Y:S01]  /*2580*/  @P2 FADD.FTZ R245, R245, R173 ;  /* 0x000000adf5f52221 */ /* 0x000fe20000010000 */
[----:B------:R-:W-:Y:S04]  /*2590*/  STG.E.128 desc[UR4][R168.64], R240 ;  /* 0x000000f0a8007986 */ /* 0x000fe8000c101d04 */
        /* <DEDUP_REMOVED lines=71> */
[----:B------:R-:W0:Y:S03]  /*2a10*/  S2R R251, SR_TID.X ;  /* 0x0000000000fb7919 */ /* 0x000e260000002100 */
        /* <DEDUP_REMOVED lines=9> */
[----:B0-----:R-:W-:-:S03]  /*2ab0*/  LOP3.LUT R251, R251, 0x1f, RZ, 0xc0, !PT ;  /* 0x0000001ffbfb7812 */ /* 0x001fc600078ec0ff */
        /* <DEDUP_REMOVED lines=185> */
.L_x_29736:
[----:B------:R-:W2:Y:S01]  /*3650*/  LDL R250, [R1+0x38] ;  /* 0x0000380001fa7983 */ /* 0x000ea20000100800 */
[----:B------:R-:W-:Y:S01]  /*3660*/  FMUL.FTZ R169, R170, R170 ;  /* 0x000000aaaaa97220 */ /* 0x000fe20000410000 */
[----:B-1----:R-:W-:Y:S02]  /*3670*/  FADD.FTZ R168, R172, R168 ;  /* 0x000000a8aca87221 */ /* 0x002fe40000010000 */
[----:B------:R-:W3:Y:S02]  /*3680*/  LDL R171, [R1+0x3c] ;  /* 0x00003c0001ab7983 */ /* 0x000ee40000100800 */
[----:B------:R-:W-:Y:S01]  /*3690*/  FSEL R169, R169, RZ, P3 ;  /* 0x000000ffa9a97208 */ /* 0x000fe20001800000 */
[----:B------:R-:W-:Y:S01]  /*36a0*/  FFMA.FTZ R168, R168, R173, UR7 ;  /* 0x00000007a8a87e23 */ /* 0x000fe200080100ad */
[----:B------:R-:W4:Y:S01]  /*36b0*/  LDL R249, [R1+0x30] ;  /* 0x0000300001f97983 */ /* 0x000f220000100800 */
[----:B0-----:R-:W0:Y:S02]  /*36c0*/  @!P1 LDC.64 R172, c[0x0][0x250] ;  /* 0x00009400ffac9b82 */ /* 0x001e240000000a00 */
[----:B------:R-:W-:Y:S01]  /*36d0*/  FADD.FTZ R168, R168, R169 ;  /* 0x000000a9a8a87221 */ /* 0x000fe20000010000 */
[----:B------:R-:W4:Y:S04]  /*36e0*/  LDL R248, [R1+0x34] ;  /* 0x0000340001f87983 */ /* 0x000f280000100800 */
[----:B------:R-:W4:Y:S01]  /*36f0*/  LDL R174, [R1+0x44] ;  /* 0x0000440001ae7983 */ /* 0x000f220000100800 */
[----:B------:R-:W1:Y:S01]  /*3700*/  MUFU.RSQ R168, R168 ;  /* 0x000000a800a87308 */ /* 0x000e620000001400 */
[----:B------:R-:W-:-:S02]  /*3710*/  FSEL R169, R170, RZ, !P3 ;  /* 0x000000ffaaa97208 */ /* 0x000fc40005800000 */
[----:B------:R-:W4:Y:S03]  /*3720*/  LDL R251, [R1+0x40] ;  /* 0x0000400001fb7983 */ /* 0x000f260000100800 */
[--C-:B------:R-:W-:Y:S01]  /*3730*/  FADD.FTZ R166, R166, -R169.reuse ;  /* 0x800000a9a6a67221 */ /* 0x100fe20000010000 */
[----:B------:R-:W4:Y:S03]  /*3740*/  LDL R175, [R1+0x4c] ;  /* 0x00004c0001af7983 */ /* 0x000f260000100800 */
[----:B-1----:R-:W-:Y:S01]  /*3750*/  FMUL.FTZ R166, R168, R166 ;  /* 0x000000a6a8a67220 */ /* 0x002fe20000410000 */
[----:B------:R-:W-:-:S03]  /*3760*/  FADD.FTZ R167, R167, -R169 ;  /* 0x800000a9a7a77221 */ /* 0x000fc60000010000 */
[----:B--2--5:R-:W-:Y:S02]  /*3770*/  FFMA.FTZ R166, R250, R166, R146 ;  /* 0x000000a6faa67223 */ /* 0x024fe40000010092 */
[----:B------:R-:W2:Y:S01]  /*3780*/  LDL R250, [R1+0x48] ;  /* 0x0000480001fa7983 */ /* 0x000ea20000100800 */
[----:B0-----:R-:W-:-:S04]  /*3790*/  @!P1 IMAD.WIDE R172, R0, 0x4, R172 ;  /* 0x0000000400ac9825 */ /* 0x001fc800078e02ac */
[----:B------:R-:W-:-:S04]  /*37a0*/  FMUL.FTZ R167, R168, R167 ;  /* 0x000000a7a8a77220 */ /* 0x000fc80000410000 */
[----:B---3--:R-:W-:Y:S01]  /*37b0*/  FFMA.FTZ R167, R171, R167, R147 ;  /* 0x000000a7aba77223 */ /* 0x008fe20000010093 */
[----:B------:R0:W-:Y:S02]  /*37c0*/  @!P1 STG.E desc[UR4][R172.64], R170 ;  /* 0x000000aaac009986 */ /* 0x0001e4000c101904 */
[----:B0-----:R-:W0:Y:S01]  /*37d0*/  @!P1 LDC.64 R170, c[0x0][0x258] ;  /* 0x00009600ffaa9b82 */ /* 0x001e220000000a00 */
        /* <DEDUP_REMOVED lines=8> */
[--C-:B------:R-:W-:Y:S01]  /*3860*/  FADD.FTZ R162, R162, -R169.reuse ;  /* 0x800000a9a2a27221 */ /* 0x100fe20000010000 */
[----:B------:R-:W-:Y:S01]  /*3870*/  FADD.FTZ R163, R163, -R169 ;  /* 0x800000a9a3a37221 */ /* 0x000fe20000010000 */
[----:B----4-:R-:W-:Y:S01]  /*3880*/  FFMA.FTZ R164, R249, R164, R144 ;  /* 0x000000a4f9a47223 */ /* 0x010fe20000010090 */
[----:B------:R-:W-:Y:S01]  /*3890*/  FFMA.FTZ R165, R248, R165, R145 ;  /* 0x000000a5f8a57223 */ /* 0x000fe20000010091 */
[----:B------:R-:W-:Y:S01]  /*38a0*/  FFMA.FTZ R160, R251, R160, R148 ;  /* 0x000000a0fba07223 */ /* 0x000fe20000010094 */
[----:B------:R-:W-:Y:S01]  /*38b0*/  FFMA.FTZ R161, R174, R161, R149 ;  /* 0x000000a1aea17223 */ /* 0x000fe20000010095 */
[C---:B------:R-:W-:Y:S01]  /*38c0*/  FMUL.FTZ R162, R168.reuse, R162 ;  /* 0x000000a2a8a27220 */ /* 0x040fe20000410000 */
[----:B------:R-:W-:Y:S01]  /*38d0*/  FMUL.FTZ R163, R168, R163 ;  /* 0x000000a3a8a37220 */ /* 0x000fe20000410000 */
[----:B------:R-:W-:-:S02]  /*38e0*/  F2FP.BF16.F32.PACK_AB R167, R167, R166 ;  /* 0x000000a6a7a7723e */ /* 0x000fc400000010ff */
[----:B------:R-:W-:Y:S01]  /*38f0*/  F2FP.BF16.F32.PACK_AB R166, R165, R164 ;  /* 0x000000a4a5a6723e */ /* 0x000fe200000010ff */
[----:B0-----:R-:W-:-:S04]  /*3900*/  @!P1 IMAD.WIDE R170, R0, 0x4, R170 ;  /* 0x0000000400aa9825 */ /* 0x001fc800078e02aa */
[----:B------:R-:W-:Y:S01]  /*3910*/  FFMA.FTZ R163, R175, R163, R151 ;  /* 0x000000a3afa37223 */ /* 0x000fe20000010097 */
[----:B------:R-:W-:Y:S01]  /*3920*/  F2FP.BF16.F32.PACK_AB R164, R161, R160 ;  /* 0x000000a0a1a4723e */ /* 0x000fe200000010ff */
[----:B------:R0:W-:Y:S01]  /*3930*/  @!P1 STG.E desc[UR4][R170.64], R168 ;  /* 0x000000a8aa009986 */ /* 0x0001e2000c101904 */
[----:B------:R-:W-:Y:S01]  /*3940*/  LEA R160, P1, R2, UR12, 0x4 ;  /* 0x0000000c02a07c11 */ /* 0x000fe2000f8220ff */
[----:B------:R-:W-:-:S03]  /*3950*/  FADD.FTZ R172, R177, -R169 ;  /* 0x800000a9b1ac7221 */ /* 0x000fc60000010000 */
[----:B------:R-:W-:Y:S01]  /*3960*/  LEA.HI.X R161, R2, UR13, RZ, 0x4, P1 ;  /* 0x0000000d02a17c11 */ /* 0x000fe200088f24ff */
[--C-:B------:R-:W-:Y:S01]  /*3970*/  FADD.FTZ R177, R180, -R169.reuse ;  /* 0x800000a9b4b17221 */ /* 0x100fe20000010000 */
[--C-:B------:R-:W-:Y:S01]  /*3980*/  FADD.FTZ R180, R183, -R169.reuse ;  /* 0x800000a9b7b47221 */ /* 0x100fe20000010000 */
[--C-:B------:R-:W-:Y:S01]  /*3990*/  FADD.FTZ R183, R194, -R169.reuse ;  /* 0x800000a9c2b77221 */ /* 0x100fe20000010000 */
        /* <DEDUP_REMOVED lines=11> */
[----:B------:R-:W-:-:S03]  /*3a50*/  FADD.FTZ R174, R189, -R169 ;  /* 0x800000a9bdae7221 */ /* 0x000fc60000010000 */
[----:B------:R-:W-:Y:S02]  /*3a60*/  MOV R191, R188 ;  /* 0x000000bc00bf7202 */ /* 0x000fe40000000f00 */
[----:B------:R-:W-:Y:S01]  /*3a70*/  MOV R188, R178 ;  /* 0x000000b200bc7202 */ /* 0x000fe20000000f00 */
[--C-:B------:R-:W-:Y:S01]  /*3a80*/  FADD.FTZ R175, R190, -R169.reuse ;  /* 0x800000a9beaf7221 */ /* 0x100fe20000010000 */
[----:B------:R-:W-:Y:S02]  /*3a90*/  MOV R189, R172 ;  /* 0x000000ac00bd7202 */ /* 0x000fe40000000f00 */
[----:B------:R-:W-:Y:S01]  /*3aa0*/  MOV R190, R173 ;  /* 0x000000ad00be7202 */ /* 0x000fe20000000f00 */
[--C-:B------:R-:W-:Y:S01]  /*3ab0*/  FADD.FTZ R172, R210, -R169.reuse ;  /* 0x800000a9d2ac7221 */ /* 0x100fe20000010000 */
[----:B------:R-:W-:Y:S01]  /*3ac0*/  MOV R210, R175 ;  /* 0x000000af00d27202 */ /* 0x000fe20000000f00 */
[--C-:B------:R-:W-:Y:S01]  /*3ad0*/  FADD.FTZ R251, R195, -R169.reuse ;  /* 0x800000a9c3fb7221 */ /* 0x100fe20000010000 */
[----:B------:R-:W-:Y:S01]  /*3ae0*/  FADD.FTZ R195, R233, -R169 ;  /* 0x800000a9e9c37221 */ /* 0x000fe20000010000 */
[----:B--2---:R-:W-:-:S05]  /*3af0*/  FFMA.FTZ R162, R250, R162, R150 ;  /* 0x000000a2faa27223 */ /* 0x004fca0000010096 */
[----:B------:R-:W-:-:S05]  /*3b00*/  F2FP.BF16.F32.PACK_AB R165, R163, R162 ;  /* 0x000000a2a3a5723e */ /* 0x000fca00000010ff */
[----:B------:R0:W-:Y:S02]  /*3b10*/  STG.E.128 desc[UR4][R160.64], R164 ;  /* 0x000000a4a0007986 */ /* 0x0001e4000c101d04 */
[--C-:B0-----:R-:W-:Y:S01]  /*3b20*/  FADD.FTZ R167, R182, -R169.reuse ;  /* 0x800000a9b6a77221 */ /* 0x101fe20000010000 */
[--C-:B------:R-:W-:Y:S01]  /*3b30*/  FADD.FTZ R166, R206, -R169.reuse ;  /* 0x800000a9cea67221 */ /* 0x100fe20000010000 */
[----:B------:R-:W-:Y:S01]  /*3b40*/  MOV R206, R183 ;  /* 0x000000b700ce7202 */ /* 0x000fe20000000f00 */
[--C-:B------:R-:W-:Y:S02]  /*3b50*/  FADD.FTZ R182, R187, -R169.reuse ;  /* 0x800000a9bbb67221 */ /* 0x100fe40000010000 */
[----:B------:R-:W-:Y:S01]  /*3b60*/  MOV R183, R167 ;  /* 0x000000a700b77202 */ /* 0x000fe20000000f00 */
[--C-:B------:R-:W-:Y:S01]  /*3b70*/  FADD.FTZ R167, R207, -R169.reuse ;  /* 0x800000a9cfa77221 */ /* 0x100fe20000010000 */
[----:B------:R-:W-:Y:S02]  /*3b80*/  MOV R207, R185 ;  /* 0x000000b900cf7202 */ /* 0x000fe40000000f00 */
[----:B------:R-:W-:Y:S01]  /*3b90*/  MOV R187, R171 ;  /* 0x000000ab00bb7202 */ /* 0x000fe20000000f00 */
[--C-:B------:R-:W-:Y:S01]  /*3ba0*/  FADD.FTZ R171, R209, -R169.reuse ;  /* 0x800000a9d1ab7221 */ /* 0x100fe20000010000 */
[----:B------:R-:W-:Y:S01]  /*3bb0*/  MOV R185, R170 ;  /* 0x000000aa00b97202 */ /* 0x000fe20000000f00 */
[--C-:B------:R-:W-:Y:S01]  /*3bc0*/  FADD.FTZ R170, R208, -R169.reuse ;  /* 0x800000a9d0aa7221 */ /* 0x100fe20000010000 */
[----:B------:R-:W-:Y:S01]  /*3bd0*/  MOV R209, R176 ;  /* 0x000000b000d17202 */ /* 0x000fe20000000f00 */
[----:B------:R-:W-:Y:S01]  /*3be0*/  FADD.FTZ R176, R214, -R169 ;  /* 0x800000a9d6b07221 */ /* 0x000fe20000010000 */
[----:B------:R-:W-:-:S02]  /*3bf0*/  MOV R208, R186 ;  /* 0x000000ba00d07202 */ /* 0x000fc40000000f00 */
[----:B------:R-:W-:Y:S02]  /*3c00*/  MOV R186, R177 ;  /* 0x000000b100ba7202 */ /* 0x000fe40000000f00 */
[----:B------:R-:W-:Y:S01]  /*3c10*/  MOV R214, R184 ;  /* 0x000000b800d67202 */ /* 0x000fe20000000f00 */
[--C-:B------:R-:W-:Y:S01]  /*3c20*/  FADD.FTZ R184, R222, -R169.reuse ;  /* 0x800000a9deb87221 */ /* 0x100fe20000010000 */
        /* <DEDUP_REMOVED lines=12> */
[----:B------:R-:W-:-:S03]  /*3cf0*/  FADD.FTZ R190, R228, -R169 ;  /* 0x800000a9e4be7221 */ /* 0x000fc60000010000 */
[C---:B------:R-:W-:Y:S01]  /*3d00*/  FMUL.FTZ R233, R168.reuse, R227 ;  /* 0x000000e3a8e97220 */ /* 0x040fe20000410000 */
[C---:B------:R-:W-:Y:S01]  /*3d10*/  FMUL.FTZ R227, R168.reuse, R222 ;  /* 0x000000dea8e37220 */ /* 0x040fe20000410000 */
[C---:B------:R-:W-:Y:S01]  /*3d20*/  FMUL.FTZ R222, R168.reuse, R210 ;  /* 0x000000d2a8de7220 */ /* 0x040fe20000410000 */
[C---:B------:R-:W-:Y:S01]  /*3d30*/  FMUL.FTZ R228, R168.reuse, R223 ;  /* 0x000000dfa8e47220 */ /* 0x040fe20000410000 */
[C---:B------:R-:W-:Y:S01]  /*3d40*/  FMUL.FTZ R210, R168.reuse, R250 ;  /* 0x000000faa8d27220 */ /* 0x040fe20000410000 */
[C---:B------:R-:W-:Y:S01]  /*3d50*/  FMUL.FTZ R223, R168.reuse, R209 ;  /* 0x000000d1a8df7220 */ /* 0x040fe20000410000 */
[----:B------:R-:W2:Y:S01]  /*3d60*/  LDL R250, [R1+0x28] ;  /* 0x0000280001fa7983 */ /* 0x000ea20000100800 */
[C---:B------:R-:W-:Y:S01]  /*3d70*/  FMUL.FTZ R209, R168.reuse, R207 ;  /* 0x000000cfa8d17220 */ /* 0x040fe20000410000 */
[----:B------:R-:W-:Y:S02]  /*3d80*/  FMUL.FTZ R207, R168, R251 ;  /* 0x000000fba8cf7220 */ /* 0x000fe40000410000 */
[----:B------:R-:W3:Y:S01]  /*3d90*/  LDL R251, [R1+0x2c] ;  /* 0x00002c0001fb7983 */ /* 0x000ee20000100800 */
[--C-:B------:R-:W-:Y:S01]  /*3da0*/  FADD.FTZ R173, R211, -R169.reuse ;  /* 0x800000a9d3ad7221 */ /* 0x100fe20000010000 */
[----:B------:R-:W-:Y:S01]  /*3db0*/  MOV R211, R174 ;  /* 0x000000ae00d37202 */ /* 0x000fe20000000f00 */
[--C-:B------:R-:W-:Y:S01]  /*3dc0*/  FADD.FTZ R174, R212, -R169.reuse ;  /* 0x800000a9d4ae7221 */ /* 0x100fe20000010000 */
[----:B------:R-:W-:Y:S01]  /*3dd0*/  MOV R212, R182 ;  /* 0x000000b600d47202 */ /* 0x000fe20000000f00 */
[--C-:B------:R-:W-:Y:S01]  /*3de0*/  FADD.FTZ R182, R220, -R169.reuse ;  /* 0x800000a9dcb67221 */ /* 0x100fe20000010000 */
[----:B------:R-:W-:Y:S01]  /*3df0*/  MOV R220, R183 ;  /* 0x000000b700dc7202 */ /* 0x000fe20000000f00 */
[--C-:B------:R-:W-:Y:S01]  /*3e00*/  FADD.FTZ R165, R205, -R169.reuse ;  /* 0x800000a9cda57221 */ /* 0x100fe20000010000 */
[--C-:B------:R-:W-:Y:S01]  /*3e10*/  FADD.FTZ R183, R221, -R169.reuse ;  /* 0x800000a9ddb77221 */ /* 0x100fe20000010000 */
[--C-:B------:R-:W-:Y:S01]  /*3e20*/  FADD.FTZ R205, R243, -R169.reuse ;  /* 0x800000a9f3cd7221 */ /* 0x100fe20000010000 */
[--C-:B------:R-:W-:Y:S01]  /*3e30*/  FADD.FTZ R221, R246, -R169.reuse ;  /* 0x800000a9f6dd7221 */ /* 0x100fe20000010000 */
[C---:B------:R-:W-:Y:S01]  /*3e40*/  FMUL.FTZ R246, R168.reuse, R172 ;  /* 0x000000aca8f67220 */ /* 0x040fe20000410000 */
[----:B------:R-:W-:Y:S01]  /*3e50*/  FMUL.FTZ R243, R168, R174 ;  /* 0x000000aea8f37220 */ /* 0x000fe20000410000 */
[----:B------:R-:W4:Y:S04]  /*3e60*/  LDL R172, [R1+0x24] ;  /* 0x0000240001ac7983 */ /* 0x000f280000100800 */
[----:B------:R-:W4:Y:S01]  /*3e70*/  LDL R174, [R1+0x20] ;  /* 0x0000200001ae7983 */ /* 0x000f220000100800 */
[--C-:B------:R-:W-:Y:S01]  /*3e80*/  FADD.FTZ R192, R230, -R169.reuse ;  /* 0x800000a9e6c07221 */ /* 0x100fe20000010000 */
[----:B------:R-:W-:Y:S01]  /*3e90*/  FMUL.FTZ R230, R168, R220 ;  /* 0x000000dca8e67220 */ /* 0x000fe20000410000 */
[--C-:B------:R-:W-:Y:S01]  /*3ea0*/  FADD.FTZ R194, R232, -R169.reuse ;  /* 0x800000a9e8c27221 */ /* 0x100fe20000010000 */
[--C-:B------:R-:W-:Y:S01]  /*3eb0*/  FADD.FTZ R196, R234, -R169.reuse ;  /* 0x800000a9eac47221 */ /* 0x100fe20000010000 */
[C---:B------:R-:W-:Y:S01]  /*3ec0*/  FMUL.FTZ R234, R168.reuse, R226 ;  /* 0x000000e2a8ea7220 */ /* 0x040fe20000410000 */
[C---:B------:R-:W-:Y:S01]  /*3ed0*/  FMUL.FTZ R232, R168.reuse, R167 ;  /* 0x000000a7a8e87220 */ /* 0x040fe20000410000 */
[----:B------:R-:W-:Y:S01]  /*3ee0*/  FMUL.FTZ R226, R168, R166 ;  /* 0x000000a6a8e27220 */ /* 0x000fe20000410000 */
[----:B------:R-:W-:Y:S01]  /*3ef0*/  FFMA.FTZ R167, R70, R230, R138 ;  /* 0x000000e646a77223 */ /* 0x000fe2000001008a */
[----:B------:R-:W-:Y:S01]  /*3f00*/  FFMA.FTZ R166, R68, R228, R136 ;  /* 0x000000e444a67223 */ /* 0x000fe20000010088 */
[----:B------:R-:W4:Y:S04]  /*3f10*/  LDL.LU R230, [R1+0x18] ;  /* 0x0000180001e67983 */ /* 0x000f280000300800 */
[----:B------:R-:W4:Y:S01]  /*3f20*/  LDL.LU R228, [R1+0x14] ;  /* 0x0000140001e47983 */ /* 0x000f220000300800 */
        /* <DEDUP_REMOVED lines=14> */
[----:B------:R-:W-:Y:S01]  /*4010*/  FMUL.FTZ R235, R168, R182 ;  /* 0x000000b6a8eb7220 */ /* 0x000fe20000410000 */
[----:B------:R-:W-:Y:S01]  /*4020*/  MOV R216, R191 ;  /* 0x000000bf00d87202 */ /* 0x000fe20000000f00 */
[--C-:B------:R-:W-:Y:S01]  /*4030*/  FADD.FTZ R202, R240, -R169.reuse ;  /* 0x800000a9f0ca7221 */ /* 0x100fe20000010000 */
[C---:B------:R-:W-:Y:S01]  /*4040*/  FMUL.FTZ R182, R168.reuse, R190 ;  /* 0x000000bea8b67220 */ /* 0x040fe20000410000 */
[--C-:B------:R-:W-:Y:S01]  /*4050*/  FADD.FTZ R191, R229, -R169.reuse ;  /* 0x800000a9e5bf7221 */ /* 0x100fe20000010000 */
[C---:B------:R-:W-:Y:S01]  /*4060*/  FMUL.FTZ R240, R168.reuse, R180 ;  /* 0x000000b4a8f07220 */ /* 0x040fe20000410000 */
[C---:B------:R-:W-:Y:S01]  /*4070*/  FMUL.FTZ R190, R168.reuse, R198 ;  /* 0x000000c6a8be7220 */ /* 0x040fe20000410000 */
[----:B------:R-:W-:Y:S01]  /*4080*/  FADD.FTZ R229, R247, -R169 ;  /* 0x800000a9f7e57221 */ /* 0x000fe20000010000 */
[C---:B------:R-:W-:Y:S01]  /*4090*/  FMUL.FTZ R180, R168.reuse, R188 ;  /* 0x000000bca8b47220 */ /* 0x040fe20000410000 */
[C---:B------:R-:W-:Y:S01]  /*40a0*/  FMUL.FTZ R198, R168.reuse, R218 ;  /* 0x000000daa8c67220 */ /* 0x040fe20000410000 */
[C---:B------:R-:W-:Y:S01]  /*40b0*/  FMUL.FTZ R247, R168.reuse, R225 ;  /* 0x000000e1a8f77220 */ /* 0x040fe20000410000 */
[C---:B------:R-:W-:Y:S01]  /*40c0*/  FMUL.FTZ R188, R168.reuse, R196 ;  /* 0x000000c4a8bc7220 */ /* 0x040fe20000410000 */
[----:B------:R-:W4:Y:S01]  /*40d0*/  LDL.LU R218, [R1+0x10] ;  /* 0x0000100001da7983 */ /* 0x000f220000300800 */
[C---:B------:R-:W-:Y:S01]  /*40e0*/  FMUL.FTZ R225, R168.reuse, R165 ;  /* 0x000000a5a8e17220 */ /* 0x040fe20000410000 */
[C---:B------:R-:W-:Y:S01]  /*40f0*/  FMUL.FTZ R196, R168.reuse, R204 ;  /* 0x000000cca8c47220 */ /* 0x040fe20000410000 */
[----:B------:R-:W-:Y:S01]  /*4100*/  FFMA.FTZ R165, R69, R227, R137 ;  /* 0x000000e345a57223 */ /* 0x000fe20000010089 */
[----:B------:R-:W4:Y:S01]  /*4110*/  LDL.LU R204, [R1+0xc] ;  /* 0x00000c0001cc7983 */ /* 0x000f220000300800 */
[--C-:B------:R-:W-:Y:S01]  /*4120*/  FADD.FTZ R2, R199, -R169.reuse ;  /* 0x800000a9c7027221 */ /* 0x100fe20000010000 */
[----:B------:R-:W-:Y:S01]  /*4130*/  FADD.FTZ R199, R237, -R169 ;  /* 0x800000a9edc77221 */ /* 0x000fe20000010000 */
[C---:B------:R-:W-:Y:S01]  /*4140*/  FMUL.FTZ R237, R168.reuse, R186 ;  /* 0x000000baa8ed7220 */ /* 0x040fe20000410000 */
[C---:B------:R-:W-:Y:S01]  /*4150*/  FMUL.FTZ R186, R168.reuse, R194 ;  /* 0x000000c2a8ba7220 */ /* 0x040fe20000410000 */
[C---:B------:R-:W-:Y:S01]  /*4160*/  FMUL.FTZ R224, R168.reuse, R224 ;  /* 0x000000e0a8e07220 */ /* 0x040fe20000410000 */
[----:B------:R-:W-:Y:S01]  /*4170*/  FMUL.FTZ R194, R168, R202 ;  /* 0x000000caa8c27220 */ /* 0x000fe20000410000 */
[----:B------:R-:W-:Y:S01]  /*4180*/  F2FP.BF16.F32.PACK_AB R166, R165, R166 ;  /* 0x000000a6a5a6723e */ /* 0x000fe200000010ff */
[----:B------:R-:W4:Y:S01]  /*4190*/  LDL.LU R202, [R1+0x4] ;  /* 0x0000040001ca7983 */ /* 0x000f220000300800 */
[----:B--2---:R-:W-:-:S03]  /*41a0*/  FFMA.FTZ R165, R250, R247, R142 ;  /* 0x000000f7faa57223 */ /* 0x004fc6000001008e */
[----:B------:R-:W2:Y:S01]  /*41b0*/  LDL.LU R250, [R1] ;  /* 0x0000000001fa7983 */ /* 0x000ea20000300800 */
[----:B---3--:R-:W-:-:S03]  /*41c0*/  FFMA.FTZ R224, R251, R224, R143 ;  /* 0x000000e0fbe07223 */ /* 0x008fc6000001008f */
[----:B------:R-:W3:Y:S01]  /*41d0*/  LDL.LU R251, [R1+0x8] ;  /* 0x0000080001fb7983 */ /* 0x000ee20000300800 */
[--C-:B------:R-:W-:Y:S01]  /*41e0*/  FADD.FTZ R193, R231, -R169.reuse ;  /* 0x800000a9e7c17221 */ /* 0x100fe20000010000 */
[--C-:B------:R-:W-:Y:S01]  /*41f0*/  FADD.FTZ R177, R215, -R169.reuse ;  /* 0x800000a9d7b17221 */ /* 0x100fe20000010000 */
[C---:B------:R-:W-:Y:S01]  /*4200*/  FMUL.FTZ R231, R168.reuse, R217 ;  /* 0x000000d9a8e77220 */ /* 0x040fe20000410000 */
[----:B------:R-:W-:Y:S01]  /*4210*/  MOV R215, R181 ;  /* 0x000000b500d77202 */ /* 0x000fe20000000f00 */
[--C-:B------:R-:W-:Y:S01]  /*4220*/  FADD.FTZ R163, R203, -R169.reuse ;  /* 0x800000a9cba37221 */ /* 0x100fe20000010000 */
[--C-:B------:R-:W-:Y:S01]  /*4230*/  FADD.FTZ R181, R219, -R169.reuse ;  /* 0x800000a9dbb57221 */ /* 0x100fe20000010000 */
[--C-:B------:R-:W-:Y:S01]  /*4240*/  FADD.FTZ R203, R241, -R169.reuse ;  /* 0x800000a9f1cb7221 */ /* 0x100fe20000010000 */
[----:B------:R-:W-:Y:S01]  /*4250*/  FADD.FTZ R219, R245, -R169 ;  /* 0x800000a9f5db7221 */ /* 0x000fe20000010000 */
[C---:B------:R-:W-:Y:S01]  /*4260*/  FMUL.FTZ R220, R168.reuse, R164 ;  /* 0x000000a4a8dc7220 */ /* 0x040fe20000410000 */
[C---:B------:R-:W-:Y:S01]  /*4270*/  FMUL.FTZ R245, R168.reuse, R173 ;  /* 0x000000ada8f57220 */ /* 0x040fe20000410000 */
[----:B------:R-:W-:Y:S01]  /*4280*/  FMUL.FTZ R241, R168, R175 ;  /* 0x000000afa8f17220 */ /* 0x000fe20000410000 */
[----:B------:R-:W-:Y:S01]  /*4290*/  FFMA.FTZ R164, R71, R231, R139 ;  /* 0x000000e747a47223 */ /* 0x000fe2000001008b */
[----:B------:R-:W-:-:S02]  /*42a0*/  MOV R173, R234 ;  /* 0x000000ea00ad7202 */ /* 0x000fc40000000f00 */
[----:B------:R-:W-:Y:S02]  /*42b0*/  MOV R175, R233 ;  /* 0x000000e900af7202 */ /* 0x000fe40000000f00 */
[----:B------:R-:W-:Y:S01]  /*42c0*/  F2FP.BF16.F32.PACK_AB R167, R164, R167 ;  /* 0x000000a7a4a7723e */ /* 0x000fe200000010ff */
[----:B----4-:R-:W-:Y:S01]  /*42d0*/  FFMA.FTZ R173, R172, R173, R141 ;  /* 0x000000adacad7223 */ /* 0x010fe2000001008d */
[----:B------:R-:W-:Y:S01]  /*42e0*/  FFMA.FTZ R172, R63, R223, R131 ;  /* 0x000000df3fac7223 */ /* 0x000fe20000010083 */
[----:B------:R-:W-:Y:S01]  /*42f0*/  FFMA.FTZ R164, R174, R175, R140 ;  /* 0x000000afaea47223 */ /* 0x000fe2000001008c */
[----:B------:R-:W-:Y:S01]  /*4300*/  FFMA.FTZ R175, R62, R222, R130 ;  /* 0x000000de3eaf7223 */ /* 0x000fe20000010082 */
[C---:B------:R-:W-:Y:S01]  /*4310*/  FMUL.FTZ R214, R168.reuse, R214 ;  /* 0x000000d6a8d67220 */ /* 0x040fe20000410000 */
[----:B------:R-:W-:Y:S02]  /*4320*/  FMUL.FTZ R215, R168, R215 ;  /* 0x000000d7a8d77220 */ /* 0x000fe40000410000 */
[----:B------:R-:W-:-:S02]  /*4330*/  F2FP.BF16.F32.PACK_AB R164, R173, R164 ;  /* 0x000000a4ada4723e */ /* 0x000fc400000010ff */
[----:B------:R-:W-:Y:S01]  /*4340*/  F2FP.BF16.F32.PACK_AB R175, R172, R175 ;  /* 0x000000afacaf723e */ /* 0x000fe200000010ff */
[----:B------:R-:W-:Y:S01]  /*4350*/  FFMA.FTZ R172, R64, R214, R132 ;  /* 0x000000d640ac7223 */ /* 0x000fe20000010084 */
[----:B------:R-:W-:Y:S02]  /*4360*/  FFMA.FTZ R173, R66, R215, R134 ;  /* 0x000000d742ad7223 */ /* 0x000fe40000010086 */
[----:B------:R-:W0:Y:S01]  /*4370*/  LDC.64 R214, c[0x0][0x2b8] ;  /* 0x0000ae00ffd67b82 */ /* 0x000e220000000a00 */
        /* <DEDUP_REMOVED lines=24> */
[----:B------:R-:W-:Y:S01]  /*4500*/  FMUL.FTZ R242, R168, R179 ;  /* 0x000000b3a8f27220 */ /* 0x000fe20000410000 */
[----:B------:R-:W-:Y:S01]  /*4510*/  FFMA.FTZ R201, R53, R206, R121 ;  /* 0x000000ce35c97223 */ /* 0x000fe20000010079 */
[----:B------:R-:W-:Y:S01]  /*4520*/  FFMA.FTZ R2, R59, R207, R127 ;  /* 0x000000cf3b027223 */ /* 0x000fe2000001007f */
[----:B------:R-:W-:Y:S01]  /*4530*/  F2FP.BF16.F32.PACK_AB R165, R224, R165 ;  /* 0x000000a5e0a5723e */ /* 0x000fe200000010ff */
[----:B------:R-:W-:Y:S01]  /*4540*/  FFMA.FTZ R178, R52, R210, R120 ;  /* 0x000000d234b27223 */ /* 0x000fe20000010078 */
[----:B------:R-:W-:Y:S01]  /*4550*/  FFMA.FTZ R179, R54, R211, R122 ;  /* 0x000000d336b37223 */ /* 0x000fe2000001007a */
[----:B0-----:R-:W-:-:S04]  /*4560*/  IMAD.WIDE.U32 R206, R230, 0x10, R214 ;  /* 0x00000010e6ce7825 */ /* 0x001fc800078e00d6 */
[C---:B------:R-:W-:Y:S01]  /*4570*/  FMUL.FTZ R249, R168.reuse, R170 ;  /* 0x000000aaa8f97220 */ /* 0x040fe20000410000 */
[----:B------:R-:W-:Y:S01]  /*4580*/  F2FP.BF16.F32.PACK_AB R174, R217, R174 ;  /* 0x000000aed9ae723e */ /* 0x000fe200000010ff */
[----:B------:R-:W-:Y:S01]  /*4590*/  FMUL.FTZ R170, R168, R184 ;  /* 0x000000b8a8aa7220 */ /* 0x000fe20000410000 */
[----:B------:R-:W-:Y:S01]  /*45a0*/  F2FP.BF16.F32.PACK_AB R173, R212, R173 ;  /* 0x000000add4ad723e */ /* 0x000fe200000010ff */
[----:B------:R-:W-:Y:S01]  /*45b0*/  IMAD.WIDE.U32 R210, R228, 0x10, R214 ;  /* 0x00000010e4d27825 */ /* 0x000fe200078e00d6 */
[----:B------:R-:W-:-:S03]  /*45c0*/  F2FP.BF16.F32.PACK_AB R172, R213, R172 ;  /* 0x000000acd5ac723e */ /* 0x000fc600000010ff */
[C---:B------:R-:W-:Y:S01]  /*45d0*/  FMUL.FTZ R184, R168.reuse, R192 ;  /* 0x000000c0a8b87220 */ /* 0x040fe20000410000 */
[----:B------:R0:W-:Y:S01]  /*45e0*/  STG.E.128 desc[UR4][R206.64], R164 ;  /* 0x000000a4ce007986 */ /* 0x0001e2000c101d04 */
[C---:B------:R-:W-:Y:S01]  /*45f0*/  FMUL.FTZ R238, R168.reuse, R181 ;  /* 0x000000b5a8ee7220 */ /* 0x040fe20000410000 */
[C---:B------:R-:W-:Y:S02]  /*4600*/  FMUL.FTZ R181, R168.reuse, R189 ;  /* 0x000000bda8b57220 */ /* 0x040fe40000410000 */
[----:B------:R1:W-:Y:S01]  /*4610*/  STG.E.128 desc[UR4][R210.64], R172 ;  /* 0x000000acd2007986 */ /* 0x0003e2000c101d04 */
[----:B------:R-:W-:Y:S01]  /*4620*/  FMUL.FTZ R236, R168, R177 ;  /* 0x000000b1a8ec7220 */ /* 0x000fe20000410000 */
[----:B------:R-:W-:Y:S01]  /*4630*/  FFMA.FTZ R177, R58, R208, R126 ;  /* 0x000000d03ab17223 */ /* 0x000fe2000001007e */
[----:B------:R-:W-:Y:S01]  /*4640*/  FMUL.FTZ R162, R168, R162 ;  /* 0x000000a2a8a27220 */ /* 0x000fe20000410000 */
[----:B------:R-:W-:Y:S01]  /*4650*/  F2FP.BF16.F32.PACK_AB R179, R176, R179 ;  /* 0x000000b3b0b3723e */ /* 0x000fe200000010ff */
[C---:B------:R-:W-:Y:S01]  /*4660*/  FMUL.FTZ R160, R168.reuse, R160 ;  /* 0x000000a0a8a07220 */ /* 0x040fe20000410000 */
[C---:B------:R-:W-:Y:S01]  /*4670*/  FMUL.FTZ R161, R168.reuse, R161 ;  /* 0x000000a1a8a17220 */ /* 0x040fe20000410000 */
[----:B------:R-:W-:Y:S01]  /*4680*/  FMUL.FTZ R163, R168, R163 ;  /* 0x000000a3a8a37220 */ /* 0x000fe20000410000 */
[----:B0-----:R-:W-:Y:S01]  /*4690*/  FFMA.FTZ R167, R30, R170, R98 ;  /* 0x000000aa1ea77223 */ /* 0x001fe20000010062 */
[----:B------:R-:W-:Y:S01]  /*46a0*/  FFMA.FTZ R170, R23, R185, R91 ;  /* 0x000000b917aa7223 */ /* 0x000fe2000001005b */
[----:B-1----:R-:W-:Y:S01]  /*46b0*/  FFMA.FTZ R175, R22, R184, R90 ;  /* 0x000000b816af7223 */ /* 0x002fe2000001005a */
[----:B------:R-:W-:Y:S01]  /*46c0*/  FFMA.FTZ R169, R56, R169, R124 ;  /* 0x000000a938a97223 */ /* 0x000fe2000001007c */
[----:B------:R-:W-:Y:S01]  /*46d0*/  FFMA.FTZ R176, R57, R209, R125 ;  /* 0x000000d139b07223 */ /* 0x000fe2000001007d */
[----:B------:R-:W-:Y:S01]  /*46e0*/  FFMA.FTZ R164, R31, R171, R99 ;  /* 0x000000ab1fa47223 */ /* 0x000fe20000010063 */
[----:B------:R-:W-:Y:S01]  /*46f0*/  FFMA.FTZ R173, R26, R180, R94 ;  /* 0x000000b41aad7223 */ /* 0x000fe2000001005e */
[----:B------:R-:W-:Y:S01]  /*4700*/  F2FP.BF16.F32.PACK_AB R175, R170, R175 ;  /* 0x000000afaaaf723e */ /* 0x000fe200000010ff */
[----:B------:R-:W-:Y:S01]  /*4710*/  FFMA.FTZ R170, R27, R181, R95 ;  /* 0x000000b51baa7223 */ /* 0x000fe2000001005f */
[C---:B------:R-:W-:Y:S01]  /*4720*/  FMUL.FTZ R234, R168.reuse, R187 ;  /* 0x000000bba8ea7220 */ /* 0x040fe20000410000 */
[----:B------:R-:W0:Y:S01]  /*4730*/  LDC.64 R180, c[0x0][0x210] ;  /* 0x00008400ffb47b82 */ /* 0x000e220000000a00 */
[C---:B------:R-:W-:Y:S01]  /*4740*/  FMUL.FTZ R187, R168.reuse, R195 ;  /* 0x000000c3a8bb7220 */ /* 0x040fe20000410000 */
[----:B------:R-:W-:Y:S01]  /*4750*/  FMUL.FTZ R189, R168, R197 ;  /* 0x000000c5a8bd7220 */ /* 0x000fe20000410000 */
[----:B------:R-:W-:Y:S01]  /*4760*/  F2FP.BF16.F32.PACK_AB R177, R2, R177 ;  /* 0x000000b102b1723e */ /* 0x000fe200000010ff */
[C---:B------:R-:W-:Y:S01]  /*4770*/  FMUL.FTZ R195, R168.reuse, R203 ;  /* 0x000000cba8c37220 */ /* 0x040fe20000410000 */
[----:B------:R-:W-:Y:S01]  /*4780*/  FMUL.FTZ R197, R168, R205 ;  /* 0x000000cda8c57220 */ /* 0x000fe20000410000 */
        /* <DEDUP_REMOVED lines=9> */
[----:B------:R-:W-:Y:S01]  /*4820*/  FMUL.FTZ R233, R168, R183 ;  /* 0x000000b7a8e97220 */ /* 0x000fe20000410000 */
[----:B------:R-:W-:Y:S01]  /*4830*/  F2FP.BF16.F32.PACK_AB R176, R176, R169 ;  /* 0x000000a9b0b0723e */ /* 0x000fe200000010ff */
[----:B------:R-:W-:Y:S01]  /*4840*/  FMUL.FTZ R183, R168, R191 ;  /* 0x000000bfa8b77220 */ /* 0x000fe20000410000 */
[----:B------:R-:W-:Y:S01]  /*4850*/  F2FP.BF16.F32.PACK_AB R167, R164, R167 ;  /* 0x000000a7a4a7723e */ /* 0x000fe200000010ff */
[----:B------:R-:W-:Y:S01]  /*4860*/  FFMA.FTZ R164, R32, R244, R100 ;  /* 0x000000f420a47223 */ /* 0x000fe20000010064 */
[----:B------:R-:W-:Y:S01]  /*4870*/  FFMA.FTZ R169, R33, R242, R101 ;  /* 0x000000f221a97223 */ /* 0x000fe20000010065 */
[C---:B------:R-:W-:Y:S01]  /*4880*/  FMUL.FTZ R191, R168.reuse, R199 ;  /* 0x000000c7a8bf7220 */ /* 0x040fe20000410000 */
[----:B------:R-:W-:Y:S01]  /*4890*/  FMUL.FTZ R192, R168, R200 ;  /* 0x000000c8a8c07220 */ /* 0x000fe20000410000 */
[----:B------:R-:W-:-:S04]  /*48a0*/  IMAD.WIDE.U32 R212, R218, 0x10, R214 ;  /* 0x00000010dad47825 */ /* 0x000fc800078e00d6 */
[C---:B------:R-:W-:Y:S01]  /*48b0*/  FMUL.FTZ R199, R168.reuse, R219 ;  /* 0x000000dba8c77220 */ /* 0x040fe20000410000 */
[C---:B------:R-:W-:Y:S01]  /*48c0*/  FMUL.FTZ R200, R168.reuse, R221 ;  /* 0x000000dda8c87220 */ /* 0x040fe20000410000 */
[----:B------:R-:W-:Y:S01]  /*48d0*/  FMUL.FTZ R168, R168, R229 ;  /* 0x000000e5a8a87220 */ /* 0x000fe20000410000 */
[----:B------:R-:W-:Y:S01]  /*48e0*/  F2FP.BF16.F32.PACK_AB R163, R205, R226 ;  /* 0x000000e2cda3723e */ /* 0x000fe200000010ff */
        /* <DEDUP_REMOVED lines=17> */
[----:B------:R1:W-:Y:S01]  /*4a00*/  STG.E.128 desc[UR4][R212.64], R176 ;  /* 0x000000b0d4007986 */ /* 0x0003e2000c101d04 */
        /* <DEDUP_REMOVED lines=12> */
[----:B------:R4:W-:Y:S01]  /*4ad0*/  STG.E.128 desc[UR4][R216.64], R160 ;  /* 0x000000a0d8007986 */ /* 0x0009e2000c101d04 */
[----:B------:R-:W-:Y:S01]  /*4ae0*/  FFMA.FTZ R194, R8, R194, R76 ;  /* 0x000000c208c27223 */ /* 0x000fe2000001004c */
[----:B------:R-:W-:Y:S01]  /*4af0*/  FFMA.FTZ R196, R10, R196, R78 ;  /* 0x000000c40ac47223 */ /* 0x000fe2000001004e */
[----:B------:R-:W-:Y:S01]  /*4b00*/  FFMA.FTZ R198, R4, R198, R72 ;  /* 0x000000c604c67223 */ /* 0x000fe20000010048 */
[----:B------:R-:W-:Y:S01]  /*4b10*/  FFMA.FTZ R199, R5, R199, R73 ;  /* 0x000000c705c77223 */ /* 0x000fe20000010049 */
[----:B-1----:R-:W-:Y:S01]  /*4b20*/  FFMA.FTZ R176, R15, R193, R83 ;  /* 0x000000c10fb07223 */ /* 0x002fe20000010053 */
[----:B------:R-:W-:Y:S01]  /*4b30*/  FFMA.FTZ R177, R7, R168, R75 ;  /* 0x000000a807b17223 */ /* 0x000fe2000001004b */
[----:B------:R-:W-:Y:S01]  /*4b40*/  FFMA.FTZ R197, R11, R197, R79 ;  /* 0x000000c50bc57223 */ /* 0x000fe2000001004f */
[----:B------:R-:W-:Y:S01]  /*4b50*/  FFMA.FTZ R195, R9, R195, R77 ;  /* 0x000000c309c37223 */ /* 0x000fe2000001004d */
[----:B------:R-:W-:Y:S01]  /*4b60*/  IMAD.WIDE.U32 R202, R202, 0x10, R214 ;  /* 0x00000010caca7825 */ /* 0x000fe200078e00d6 */
[----:B------:R-:W-:-:S02]  /*4b70*/  F2FP.BF16.F32.PACK_AB R166, R233, R166 ;  /* 0x000000a6e9a6723e */ /* 0x000fc400000010ff */
[----:B------:R-:W-:Y:S01]  /*4b80*/  F2FP.BF16.F32.PACK_AB R165, R238, R165 ;  /* 0x000000a5eea5723e */ /* 0x000fe200000010ff */
[----:B------:R-:W-:Y:S01]  /*4b90*/  IMAD.WIDE.U32 R208, R252, 0x10, R214 ;  /* 0x00000010fcd07825 */ /* 0x000fe200078e00d6 */
[----:B------:R-:W-:Y:S02]  /*4ba0*/  F2FP.BF16.F32.PACK_AB R174, R183, R174 ;  /* 0x000000aeb7ae723e */ /* 0x000fe400000010ff */
[----:B------:R-:W-:Y:S02]  /*4bb0*/  F2FP.BF16.F32.PACK_AB R173, R170, R173 ;  /* 0x000000adaaad723e */ /* 0x000fe400000010ff */
[----:B----4-:R-:W-:Y:S02]  /*4bc0*/  F2FP.BF16.F32.PACK_AB R163, R236, R239 ;  /* 0x000000efeca3723e */ /* 0x010fe400000010ff */
[----:B------:R-:W-:Y:S02]  /*4bd0*/  F2FP.BF16.F32.PACK_AB R162, R218, R243 ;  /* 0x000000f3daa2723e */ /* 0x000fe400000010ff */
[----:B------:R-:W-:-:S02]  /*4be0*/  F2FP.BF16.F32.PACK_AB R161, R245, R246 ;  /* 0x000000f6f5a1723e */ /* 0x000fc400000010ff */
[----:B------:R-:W-:Y:S01]  /*4bf0*/  F2FP.BF16.F32.PACK_AB R160, R248, R249 ;  /* 0x000000f9f8a0723e */ /* 0x000fe200000010ff */
[----:B------:R-:W-:Y:S01]  /*4c00*/  IMAD.WIDE.U32 R2, R3, 0x10, R214 ;  /* 0x0000001003027825 */ /* 0x000fe200078e00d6 */
[----:B------:R-:W-:Y:S02]  /*4c10*/  F2FP.BF16.F32.PACK_AB R172, R169, R172 ;  /* 0x000000aca9ac723e */ /* 0x000fe400000010ff */
[----:B------:R-:W-:Y:S02]  /*4c20*/  F2FP.BF16.F32.PACK_AB R171, R176, R171 ;  /* 0x000000abb0ab723e */ /* 0x000fe400000010ff */
        /* <DEDUP_REMOVED lines=8> */
[----:B0-----:R-:W-:-:S04]  /*4cb0*/  LEA R0, R180, R0, 0x2 ;  /* 0x00000000b4007211 */ /* 0x001fc800078e10ff */
[----:B------:R-:W-:Y:S01]  /*4cc0*/  ISETP.GE.AND P1, PT, R0, R181, PT ;  /* 0x000000b50000720c */ /* 0x000fe20003f26270 */
[----:B--2---:R-:W-:-:S04]  /*4cd0*/  IMAD.WIDE.U32 R204, R250, 0x10, R214 ;  /* 0x00000010facc7825 */ /* 0x004fc800078e00d6 */
[----:B---3--:R-:W-:Y:S01]  /*4ce0*/  IMAD.WIDE.U32 R214, R251, 0x10, R214 ;  /* 0x00000010fbd67825 */ /* 0x008fe200078e00d6 */
[----:B------:R4:W-:Y:S04]  /*4cf0*/  STG.E.128 desc[UR4][R204.64], R164 ;  /* 0x000000a4cc007986 */ /* 0x0009e8000c101d04 */
[----:B------:R4:W-:Y:S04]  /*4d00*/  STG.E.128 desc[UR4][R208.64], R172 ;  /* 0x000000acd0007986 */ /* 0x0009e8000c101d04 */
[----:B------:R4:W-:Y:S04]  /*4d10*/  STG.E.128 desc[UR4][R2.64], R168 ;  /* 0x000000a802007986 */ /* 0x0009e8000c101d04 */
[----:B------:R4:W-:Y:S01]  /*4d20*/  STG.E.128 desc[UR4][R214.64], R176 ;  /* 0x000000b0d6007986 */ /* 0x0009e2000c101d04 */
[----:B------:R-:W-:Y:S05]  /*4d30*/  @!P1 BRA `(.L_x_29724) ;  /* 0xffffffb800809947 */ /* 0x000fea000383ffff */
[----:B------:R-:W-:Y:S05]  /*4d40*/  EXIT ;  /* 0x000000000000794d */ /* 0x000fea0003800000 */
.L_x_29723:
        /* <DEDUP_REMOVED lines=8> */
.L_x_29726:
[----:B------:R-:W-:Y:S05]  /*4dd0*/  BSYNC B0 ;  /* 0x0000000000007941 */ /* 0x000fea0003800000 */
.L_x_29725:
        /* <DEDUP_REMOVED lines=9> */
.L_x_29727:
[----:B------:R-:W-:Y:S01]  /*4e70*/  HFMA2.MMA R171, -RZ, RZ, 0, 2.384185791015625e-07 ;  /* 0x00000004ffab7435 */ /* 0x000fe200000001ff */
[----:B------:R-:W-:Y:S01]  /*4e80*/  FADD.FTZ R170, R170, R168 ;  /* 0x000000a8aaaa7221 */ /* 0x000fe20000010000 */
[----:B------:R-:W-:-:S04]  /*4e90*/  MOV R168, 0xffffffff ;  /* 0xffffffff00a87802 */ /* 0x000fc80000000f00 */
[----:B------:R-:W-:-:S07]  /*4ea0*/  MOV R174, R170 ;  /* 0x000000aa00ae7202 */ /* 0x000fce0000000f00 */
[----:B------:R-:W-:Y:S05]  /*4eb0*/  WARPSYNC.COLLECTIVE R168, `(.L_x_29728) ;  /* 0x00000000a8087348 */ /* 0x000fea0003c00000 */
[----:B------:R0:W1:Y:S02]  /*4ec0*/  SHFL.BFLY P2, R168, R174, R171, R169 ;  /* 0x0c0000abaea87389 */ /* 0x00006400000400a9 */
[----:B01----:R-:W-:Y:S01]  /*4ed0*/  ENDCOLLECTIVE ;  /* 0x000000000000791b */ /* 0x003fe20003800000 */
.L_x_29728:
[----:B------:R-:W-:Y:S01]  /*4ee0*/  HFMA2.MMA R171, -RZ, RZ, 0, 4.76837158203125e-07 ;  /* 0x00000008ffab7435 */ /* 0x000fe200000001ff */
[----:B------:R-:W-:Y:S01]  /*4ef0*/  FADD.FTZ R170, R170, R168 ;  /* 0x000000a8aaaa7221 */ /* 0x000fe20000010000 */
[----:B------:R-:W-:-:S04]  /*4f00*/  MOV R168, 0xffffffff ;  /* 0xffffffff00a87802 */ /* 0x000fc80000000f00 */
[----:B------:R-:W-:-:S07]  /*4f10*/  MOV R174, R170 ;  /* 0x000000aa00ae7202 */ /* 0x000fce0000000f00 */
[----:B------:R-:W-:Y:S05]  /*4f20*/  WARPSYNC.COLLECTIVE R168, `(.L_x_29729) ;  /* 0x00000000a8087348 */ /* 0x000fea0003c00000 */
[----:B------:R0:W1:Y:S02]  /*4f30*/  SHFL.BFLY P2, R168, R174, R171, R169 ;  /* 0x0c0000abaea87389 */ /* 0x00006400000400a9 */
[----:B01----:R-:W-:Y:S01]  /*4f40*/  ENDCOLLECTIVE ;  /* 0x000000000000791b */ /* 0x003fe20003800000 */
.L_x_29729:
[----:B------:R-:W-:Y:S01]  /*4f50*/  HFMA2.MMA R171, -RZ, RZ, 0, 9.5367431640625e-07 ;  /* 0x00000010ffab7435 */ /* 0x000fe200000001ff */
[----:B------:R-:W-:Y:S01]  /*4f60*/  FADD.FTZ R170, R170, R168 ;  /* 0x000000a8aaaa7221 */ /* 0x000fe20000010000 */
[----:B------:R-:W-:-:S04]  /*4f70*/  MOV R168, 0xffffffff ;  /* 0xffffffff00a87802 */ /* 0x000fc80000000f00 */
[----:B------:R-:W-:-:S07]  /*4f80*/  MOV R174, R170 ;  /* 0x000000aa00ae7202 */ /* 0x000fce0000000f00 */
[----:B------:R-:W-:Y:S05]  /*4f90*/  WARPSYNC.COLLECTIVE R168, `(.L_x_29730) ;  /* 0x00000000a8087348 */ /* 0x000fea0003c00000 */
[----:B------:R0:W1:Y:S02]  /*4fa0*/  SHFL.BFLY P2, R168, R174, R171, R169 ;  /* 0x0c0000abaea87389 */ /* 0x00006400000400a9 */
[----:B01----:R-:W-:Y:S01]  /*4fb0*/  ENDCOLLECTIVE ;  /* 0x000000000000791b */ /* 0x003fe20003800000 */
.L_x_29730:
[----:B------:R-:W-:Y:S01]  /*4fc0*/  HFMA2.MMA R171, -RZ, RZ, 0, 5.9604644775390625e-08 ;  /* 0x00000001ffab7435 */ /* 0x000fe200000001ff */
        /* <DEDUP_REMOVED lines=162> */
[----:B------:R-:W-:Y:S02]  /*59f0*/  MOV R168, 0xffffffff ;  /* 0xffffffff00a87802 */ /* 0x000fe40000000f00 */
[----:B------:R-:W-:Y:S02]  /*5a00*/  MOV R169, 0x1f ;  /* 0x0000001f00a97802 */ /* 0x000fe40000000f00 */
[----:B------:R-:W-:-:S07]  /*5a10*/  MOV R174, R172 ;  /* 0x000000ac00ae7202 */ /* 0x000fce0000000f00 */
[----:B------:R-:W-:Y:S05]  /*5a20*/  WARPSYNC.COLLECTIVE R168, `(.L_x_29731) ;  /* 0x00000000a8087348 */ /* 0x000fea0003c00000 */
[----:B------:R0:W1:Y:S02]  /*5a30*/  SHFL.BFLY P2, R168, R174, R171, R169 ;  /* 0x0c0000abaea87389 */ /* 0x00006400000400a9 */
[----:B01----:R-:W-:Y:S01]  /*5a40*/  ENDCOLLECTIVE ;  /* 0x000000000000791b */ /* 0x003fe20003800000 */
.L_x_29731:
[----:B------:R-:W-:Y:S01]  /*5a50*/  HFMA2.MMA R171, -RZ, RZ, 0, 1.1920928955078125e-07 ;  /* 0x00000002ffab7435 */ /* 0x000fe200000001ff */
[----:B------:R-:W-:Y:S01]  /*5a60*/  FADD.FTZ R172, R172, R168 ;  /* 0x000000a8acac7221 */ /* 0x000fe20000010000 */
[----:B------:R-:W-:-:S04]  /*5a70*/  MOV R168, 0xffffffff ;  /* 0xffffffff00a87802 */ /* 0x000fc80000000f00 */
[----:B------:R-:W-:-:S07]  /*5a80*/  MOV R174, R172 ;  /* 0x000000ac00ae7202 */ /* 0x000fce0000000f00 */
[----:B------:R-:W-:Y:S05]  /*5a90*/  WARPSYNC.COLLECTIVE R168, `(.L_x_29732) ;  /* 0x00000000a8087348 */ /* 0x000fea0003c00000 */
[----:B------:R0:W1:Y:S02]  /*5aa0*/  SHFL.BFLY P2, R168, R174, R171, R169 ;  /* 0x0c0000abaea87389 */ /* 0x00006400000400a9 */
[----:B01----:R-:W-:Y:S01]  /*5ab0*/  ENDCOLLECTIVE ;  /* 0x000000000000791b */ /* 0x003fe20003800000 */
.L_x_29732:
[----:B------:R-:W-:Y:S01]  /*5ac0*/  HFMA2.MMA R171, -RZ, RZ, 0, 2.384185791015625e-07 ;  /* 0x00000004ffab7435 */ /* 0x000fe200000001ff */
[----:B------:R-:W-:Y:S01]  /*5ad0*/  FADD.FTZ R172, R172, R168 ;  /* 0x000000a8acac7221 */ /* 0x000fe20000010000 */
[----:B------:R-:W-:-:S04]  /*5ae0*/  MOV R168, 0xffffffff ;  /* 0xffffffff00a87802 */ /* 0x000fc80000000f00 */
[----:B------:R-:W-:-:S07]  /*5af0*/  MOV R174, R172 ;  /* 0x000000ac00ae7202 */ /* 0x000fce0000000f00 */
[----:B------:R-:W-:Y:S05]  /*5b00*/  WARPSYNC.COLLECTIVE R168, `(.L_x_29733) ;  /* 0x00000000a8087348 */ /* 0x000fea0003c00000 */
[----:B------:R0:W1:Y:S02]  /*5b10*/  SHFL.BFLY P2, R168, R174, R171, R169 ;  /* 0x0c0000abaea87389 */ /* 0x00006400000400a9 */
[----:B01----:R-:W-:Y:S01]  /*5b20*/  ENDCOLLECTIVE ;  /* 0x000000000000791b */ /* 0x003fe20003800000 */
.L_x_29733:
[----:B------:R-:W-:Y:S01]  /*5b30*/  HFMA2.MMA R171, -RZ, RZ, 0, 4.76837158203125e-07 ;  /* 0x00000008ffab7435 */ /* 0x000fe200000001ff */
[----:B------:R-:W-:Y:S01]  /*5b40*/  FADD.FTZ R172, R172, R168 ;  /* 0x000000a8acac7221 */ /* 0x000fe20000010000 */
[----:B------:R-:W-:-:S04]  /*5b50*/  MOV R168, 0xffffffff ;  /* 0xffffffff00a87802 */ /* 0x000fc80000000f00 */
[----:B------:R-:W-:-:S07]  /*5b60*/  MOV R174, R172 ;  /* 0x000000ac00ae7202 */ /* 0x000fce0000000f00 */
[----:B------:R-:W-:Y:S05]  /*5b70*/  WARPSYNC.COLLECTIVE R168, `(.L_x_29734) ;  /* 0x00000000a8087348 */ /* 0x000fea0003c00000 */
[----:B------:R0:W1:Y:S02]  /*5b80*/  SHFL.BFLY P2, R168, R174, R171, R169 ;  /* 0x0c0000abaea87389 */ /* 0x00006400000400a9 */
[----:B01----:R-:W-:Y:S01]  /*5b90*/  ENDCOLLECTIVE ;  /* 0x000000000000791b */ /* 0x003fe20003800000 */
.L_x_29734:
[----:B------:R-:W-:Y:S01]  /*5ba0*/  HFMA2.MMA R171, -RZ, RZ, 0, 9.5367431640625e-07 ;  /* 0x00000010ffab7435 */ /* 0x000fe200000001ff */
[----:B------:R-:W-:Y:S01]  /*5bb0*/  FADD.FTZ R172, R172, R168 ;  /* 0x000000a8acac7221 */ /* 0x000fe20000010000 */
[----:B------:R-:W-:-:S04]  /*5bc0*/  MOV R168, 0xffffffff ;  /* 0xffffffff00a87802 */ /* 0x000fc80000000f00 */
[----:B------:R-:W-:-:S07]  /*5bd0*/  MOV R174, R172 ;  /* 0x000000ac00ae7202 */ /* 0x000fce0000000f00 */
[----:B------:R-:W-:Y:S05]  /*5be0*/  WARPSYNC.COLLECTIVE R168, `(.L_x_29735) ;  /* 0x00000000a8087348 */ /* 0x000fea0003c00000 */
[----:B------:R0:W1:Y:S02]  /*5bf0*/  SHFL.BFLY P2, R168, R174, R171, R169 ;  /* 0x0c0000abaea87389 */ /* 0x00006400000400a9 */
[----:B01----:R-:W-:Y:S01]  /*5c00*/  ENDCOLLECTIVE ;  /* 0x000000000000791b */ /* 0x003fe20003800000 */
.L_x_29735:
[----:B------:R-:W-:Y:S05]  /*5c10*/  BRA `(.L_x_29736) ;  /* 0xffffffd8008c7947 */ /* 0x000fea000383ffff */
.L_x_29737:
        /* <DEDUP_REMOVED lines=14> */
.L_x_72345:


//--------------------- .text._ZN10layer_norm13ln_fwd_kernelINS_13Kernel_traitsIf13__nv_bfloat16fS2_fjLj2560ELj1ELj4ELj1ELj16ENS_18Kernel_traits_baseILj2560EfS2_fS2_fjLj128EEEEELb0ELb0ELb1ELb0EEEvNS_9FwdParamsE --------------------------
	.section	.text._ZN10layer_norm13ln_fwd_kernelINS_13Kernel_traitsIf13__nv_bfloat16fS2_fjLj2560ELj1ELj4ELj1ELj16ENS_18Kernel_traits_baseILj2560EfS2_fS2_fjLj128EEEEELb0ELb0ELb1ELb0EEEvNS_9FwdParamsE,"ax",@progbits
	.align	128
        .global         _ZN10layer_norm13ln_fwd_kernelINS_13Kernel_traitsIf13__nv_bfloat16fS2_fjLj2560ELj1ELj4ELj1ELj16ENS_18Kernel_traits_baseILj2560EfS2_fS2_fjLj128EEEEELb0ELb0ELb1ELb0EEEvNS_9FwdParamsE
        .type           _ZN10layer_norm13ln_fwd_kernelINS_13Kernel_traitsIf13__nv_bfloat16fS2_fjLj2560ELj1ELj4ELj1ELj16ENS_18Kernel_traits_baseILj2560EfS2_fS2_fjLj128EEEEELb0ELb0ELb1ELb0EEEvNS_9FwdParamsE,@function
        .size           _ZN10layer_norm13ln_fwd_kernelINS_13Kernel_traitsIf13__nv_bfloat16fS2_fjLj2560ELj1ELj4ELj1ELj16ENS_18Kernel_traits_baseILj2560EfS2_fS2_fjLj128EEEEELb0ELb0ELb1ELb0EEEvNS_9FwdParamsE,(.L_x_72346 - _ZN10layer_norm13ln_fwd_kernelINS_13Kernel_traitsIf13__nv_bfloat16fS2_fjLj2560ELj1ELj4ELj1ELj16ENS_18Kernel_traits_baseILj2560EfS2_fS2_fjLj128EEEEELb0ELb0ELb1ELb0EEEvNS_9FwdParamsE)
        .other          _ZN10layer_norm13ln_fwd_kernelINS_13Kernel_traitsIf13__nv_bfloat16fS2_fjLj2560ELj1ELj4ELj1ELj16ENS_18Kernel_traits_baseILj2560EfS2_fS2_fjLj128EEEEELb0ELb0ELb1ELb0EEEvNS_9FwdParamsE,@"STO_CUDA_ENTRY STV_DEFAULT"
_ZN10layer_norm13ln_fwd_kernelINS_13Kernel_traitsIf13__nv_bfloat16fS2_fjLj2560ELj1ELj4ELj1ELj16ENS_18Kernel_traits_baseILj2560EfS2_fS2_fjLj128EEEEELb0ELb0ELb1ELb0EEEvNS_9FwdParamsE:
.text._ZN10layer_norm13ln_fwd_kernelINS_13Kernel_traitsIf13__nv_bfloat16fS2_fjLj2560ELj1ELj4ELj1ELj16ENS_18Kernel_traits_baseILj2560EfS2_fS2_fjLj128EEEEELb0ELb0ELb1ELb0EEEvNS_9FwdParamsE:
        /* <DEDUP_REMOVED lines=11> */
[----:B------:R-:W-:-:S04]  /*00b0*/  LOP3.LUT R3, R250, 0x1f, RZ, 0x3c, !PT ;  /* 0x0000001ffa037812 */ /* 0x000fc800078e3cff */
[----:B------:R-:W-:Y:S02]  /*00c0*/  LEA.HI.SX32 R0, R0, R3, 0x1d ;  /* 0x0000000300007211 */ /* 0x000fe400078feaff */
[----:B------:R-:W-:Y:S02]  /*00d0*/  MOV R3, R250 ;  /* 0x000000fa00037202 */ /* 0x000fe40000000f00 */
        /* <DEDUP_REMOVED lines=33> */
.L_x_29739:
[----:B------:R-:W-:Y:S05]  /*02f0*/  BSYNC B0 ;  /* 0x0000000000007941 */ /* 0x000fea0003800000 */
.L_x_29738:
        /* <DEDUP_REMOVED lines=18> */
.L_x_29741:
[----:B------:R-:W-:Y:S05]  /*0420*/  BSYNC B0 ;  /* 0x0000000000007941 */ /* 0x000fea0003800000 */
.L_x_29740:
        /* <DEDUP_REMOVED lines=18> */
.L_x_29743:
[----:B------:R-:W-:Y:S05]  /*0550*/  BSYNC B0 ;  /* 0x0000000000007941 */ /* 0x000fea0003800000 */
.L_x_29742:
        /* <DEDUP_REMOVED lines=18> */
.L_x_29745:
[----:B------:R-:W-:Y:S05]  /*0680*/  BSYNC B0 ;  /* 0x0000000000007941 */ /* 0x000fea0003800000 */
.L_x_29744:
        /* <DEDUP_REMOVED lines=18> */
.L_x_29747:
[----:B------:R-:W-:Y:S05]  /*07b0*/  BSYNC B0 ;  /* 0x0000000000007941 */ /* 0x000fea0003800000 */
.L_x_29746:
        /* <DEDUP_REMOVED lines=21> */
.L_x_29749:
[----:B------:R-:W-:Y:S05]  /*0910*/  BSYNC B0 ;  /* 0x0000000000007941 */ /* 0x000fea0003800000 */
.L_x_29748:
        /* <DEDUP_REMOVED lines=23> */
.L_x_29751:
[----:B------:R-:W-:Y:S05]  /*0a90*/  BSYNC B0 ;  /* 0x0000000000007941 */ /* 0x000fea0003800000 */
.L_x_29750:
        /* <DEDUP_REMOVED lines=21> */
.L_x_29753:
[----:B------:R-:W-:Y:S05]  /*0bf0*/  BSYNC B0 ;  /* 0x0000000000007941 */ /* 0x000fea0003800000 */
.L_x_29752:
        /* <DEDUP_REMOVED lines=21> */
.L_x_29755:
[----:B------:R-:W-:Y:S05]  /*0d50*/  BSYNC B0 ;  /* 0x0000000000007941 */ /* 0x000fea0003800000 */
.L_x_29754:
        /* <DEDUP_REMOVED lines=18> */
[----:B------:R-:W2:Y:S04]  /*0e80*/  LDG.E.128 R140, desc[UR4][R4.64] ;  /* 0x00000004048c7981 */ /* 0x000ea8000c1e1d00 */
[----:B------:R-:W4:Y:S04]  /*0e90*/  LDG.E.128 R4, desc[UR4][R4.64+0x10] ;  /* 0x0000100404047981 */ /* 0x000f28000c1e1d00 */
[----:B----4-:R3:W-:Y:S04]  /*0ea0*/  STL.64 [R1], R4 ;  /* 0x0000000401007387 */ /* 0x0107e80000100a00 */
[----:B------:R3:W-:Y:S04]  /*0eb0*/  STL.64 [R1+0x8], R6 ;  /* 0x0000080601007387 */ /* 0x0007e80000100a00 */
[----:B--2---:R3:W-:Y:S04]  /*0ec0*/  STL.64 [R1+0x10], R140 ;  /* 0x0000108c01007387 */ /* 0x0047e80000100a00 */
[----:B------:R3:W-:Y:S02]  /*0ed0*/  STL.64 [R1+0x18], R142 ;  /* 0x0000188e01007387 */ /* 0x0007e40000100a00 */
.L_x_29757:
[----:B------:R-:W-:Y:S05]  /*0ee0*/  BSYNC B0 ;  /* 0x0000000000007941 */ /* 0x000fea0003800000 */
.L_x_29756:
[----:B------:R-:W-:Y:S02]  /*0ef0*/  ULDC UR6, c[0x0][0x214] ;  /* 0x0000850000067ab9 */ /* 0x000fe40000000800 */
[----:B------:R-:W-:-:S13]  /*0f00*/  ISETP.GE.AND P1, PT, R136, UR6, PT ;  /* 0x0000000688007c0c */ /* 0x000fda000bf26270 */
[----:B------:R-:W-:Y:S05]  /*0f10*/  @P1 EXIT ;  /* 0x000000000000194d */ /* 0x000fea0003800000 */
[----:B------:R-:W-:Y:S01]  /*0f20*/  ULDC.U8 UR6, c[0x0][0x2a0] ;  /* 0x0000a80000067ab9 */ /* 0x000fe20000000000 */
[----:B------:R-:W-:Y:S01]  /*0f30*/  MOV R3, R136 ;  /* 0x0000008800037202 */ /* 0x000fe20000000f00 */
[----:B------:R-:W-:Y:S01]  /*0f40*/  UISETP.NE.AND UP0, UPT, UR6, URZ, UPT ;  /* 0x0000003f0600728c */ /* 0x000fe2000bf05270 */
[----:B------:R-:W-:Y:S02]  /*0f50*/  ULDC UR7, c[0x0][0x2d8] ;  /* 0x0000b60000077ab9 */ /* 0x000fe40000000800 */
[----:B------:R-:W-:-:S08]  /*0f60*/  ULDC UR6, c[0x0][0x29c] ;  /* 0x0000a70000067ab9 */ /* 0x000fd00000000800 */
.L_x_29959:
[----:B0123--:R-:W0:Y:S08]  /*0f70*/  LDC.64 R4, c[0x0][0x280] ;  /* 0x0000a000ff047b82 */ /* 0x00fe300000000a00 */
[----:B------:R-:W1:Y:S08]  /*0f80*/  LDC.64 R6, c[0x0][0x288] ;  /* 0x0000a200ff067b82 */ /* 0x000e700000000a00 */
[----:B------:R-:W2:Y:S01]  /*0f90*/  LDC R252, c[0x0][0x218] ;  /* 0x00008600fffc7b82 */ /* 0x000ea20000000800 */
[----:B0-----:R-:W-:-:S06]  /*0fa0*/  IMAD.WIDE R4, R3, 0x4, R4 ;  /* 0x0000000403047825 */ /* 0x001fcc00078e0204 */
[----:B------:R2:W3:Y:S01]  /*0fb0*/  LDG.E R4, desc[UR4][R4.64] ;  /* 0x0000000404047981 */ /* 0x0004e2000c1e1900 */
[----:B-1----:R-:W-:-:S05]  /*0fc0*/  IMAD.WIDE R6, R3, 0x4, R6 ;  /* 0x0000000403067825 */ /* 0x002fca00078e0206 */
[----:B----45:R0:W5:Y:S01]  /*0fd0*/  LDG.E R230, desc[UR4][R6.64] ;  /* 0x0000000406e67981 */ /* 0x030162000c1e1900 */
[----:B------:R-:W-:Y:S01]  /*0fe0*/  BSSY B0, `(.L_x_29758) ;  /* 0x000006c000007945 */ /* 0x000fe20003800000 */
[----:B------:R-:W-:Y:S01]  /*0ff0*/  SHF.R.S32.HI R231, RZ, 0x1f, R3 ;  /* 0x0000001fffe77819 */ /* 0x000fe20000011403 */
[----:B--2---:R-:W-:-:S05]  /*1000*/  IMAD R5, R3, R252, RZ ;  /* 0x000000fc03057224 */ /* 0x004fca00078e02ff */
[----:B0-----:R-:W-:-:S04]  /*1010*/  SHF.R.S32.HI R6, RZ, 0x1f, R5 ;  /* 0x0000001fff067819 */ /* 0x001fc80000011405 */
[----:B------:R-:W-:-:S04]  /*1020*/  LEA.HI R5, R6, R5, RZ, 0x3 ;  /* 0x0000000506057211 */ /* 0x000fc800078f18ff */
[----:B------:R-:W-:Y:S02]  /*1030*/  LEA.HI.SX32 R5, R5, R250, 0x1d ;  /* 0x000000fa05057211 */ /* 0x000fe400078feaff */
[----:B---3--:R-:W-:-:S13]  /*1040*/  ISETP.GE.AND P1, PT, R4, 0x1, PT ;  /* 0x000000010400780c */ /* 0x008fda0003f26270 */
[----:B------:R-:W-:Y:S02]  /*1050*/  @P1 IADD3 R7, R4, -0x1, RZ ;  /* 0xffffffff04071810 */ /* 0x000fe40007ffe0ff */
[----:B------:R-:W-:-:S03]  /*1060*/  @P1 LOP3.LUT R250, R251, 0x1f, RZ, 0xc0, !PT ;  /* 0x0000001ffbfa1812 */ /* 0x000fc600078ec0ff */
[----:B------:R-:W-:-:S05]  /*1070*/  @P1 IMAD R7, R7, R252, RZ ;  /* 0x000000fc07071224 */ /* 0x000fca00078e02ff */
[----:B------:R-:W-:-:S04]  /*1080*/  @P1 SHF.R.S32.HI R6, RZ, 0x1f, R7 ;  /* 0x0000001fff061819 */ /* 0x000fc80000011407 */
[----:B------:R-:W-:Y:S01]  /*1090*/  @P1 LEA.HI R7, R6, R7, RZ, 0x3 ;  /* 0x0000000706071211 */ /* 0x000fe200078f18ff */
[----:B------:R-:W-:-:S06]  /*10a0*/  HFMA2.MMA R6, -RZ, RZ, 0, 0 ;  /* 0x00000000ff067435 */ /* 0x000fcc00000001ff */
[----:B------:R-:W-:Y:S01]  /*10b0*/  @P1 LEA.HI.SX32 R6, R7, R250, 0x1d ;  /* 0x000000fa07061211 */ /* 0x000fe200078feaff */
        /* <DEDUP_REMOVED lines=41> */
.L_x_29761:
[----:B------:R-:W-:Y:S05]  /*1350*/  BSYNC B1 ;  /* 0x0000000000017941 */ /* 0x000fea0003800000 */
.L_x_29760:
[----:B------:R-:W-:Y:S04]  /*1360*/  BSSY B1, `(.L_x_29762) ;  /* 0x0000006000017945 */ /* 0x000fe80003800000 */
[----:B------:R-:W-:Y:S05]  /*1370*/  @!P3 BRA `(.L_x_29763) ;  /* 0x000000000010b947 */ /* 0x000fea0003800000 */
[----:B-----5:R-:W-:-:S04]  /*1380*/  PRMT R7, R152, 0x7632, R7 ;  /* 0x0000763298077816 */ /* 0x020fc80000000007 */
[----:B------:R-:W-:-:S05]  /*1390*/  SHF.L.U32 R7, R7, 0x10, RZ ;  /* 0x0000001007077819 */ /* 0x000fca00000006ff */
[----:B------:R-:W-:-:S04]  /*13a0*/  FMUL.FTZ R141, R7, UR6 ;  /* 0x00000006078d7c20 */ /* 0x000fc80008410000 */
[----:B------:R-:W-:-:S07]  /*13b0*/  @P2 FADD.FTZ R141, R137, R141 ;  /* 0x0000008d898d2221 */ /* 0x000fce0000010000 */
.L_x_29763:
[----:B------:R-:W-:Y:S05]  /*13c0*/  BSYNC B1 ;  /* 0x0000000000017941 */ /* 0x000fea0003800000 */
.L_x_29762:
[----:B------:R-:W-:Y:S04]  /*13d0*/  BSSY B1, `(.L_x_29764) ;  /* 0x0000005000017945 */ /* 0x000fe80003800000 */
[----:B------:R-:W-:Y:S05]  /*13e0*/  @!P3 BRA `(.L_x_29765) ;  /* 0x00000000000cb947 */ /* 0x000fea0003800000 */
[----:B-----5:R-:W-:-:S05]  /*13f0*/  SHF.L.U32 R7, R153, 0x10, RZ ;  /* 0x0000001099077819 */ /* 0x020fca00000006ff */
[----:B------:R-:W-:-:S04]  /*1400*/  FMUL.FTZ R142, R7, UR6 ;  /* 0x00000006078e7c20 */ /* 0x000fc80008410000 */
[----:B------:R-:W-:-:S07]  /*1410*/  @P2 FADD.FTZ R142, R138, R142 ;  /* 0x0000008e8a8e2221 */ /* 0x000fce0000010000 */
.L_x_29765:
[----:B------:R-:W-:Y:S05]  /*1420*/  BSYNC B1 ;  /* 0x0000000000017941 */ /* 0x000fea0003800000 */
.L_x_29764:
[----:B------:R-:W-:Y:S04]  /*1430*/  BSSY B1, `(.L_x_29766) ;  /* 0x0000006000017945 */ /* 0x000fe80003800000 */
[----:B------:R-:W-:Y:S05]  /*1440*/  @!P3 BRA `(.L_x_29767) ;  /* 0x000000000010b947 */ /* 0x000fea0003800000 */
[----:B-----5:R-:W-:-:S04]  /*1450*/  PRMT R7, R153, 0x7632, R7 ;  /* 0x0000763299077816 */ /* 0x020fc80000000007 */
[----:B------:R-:W-:-:S05]  /*1460*/  SHF.L.U32 R7, R7, 0x10, RZ ;  /* 0x0000001007077819 */ /* 0x000fca00000006ff */
[----:B------:R-:W-:-:S04]  /*1470*/  FMUL.FTZ R143, R7, UR6 ;  /* 0x00000006078f7c20 */ /* 0x000fc80008410000 */
[----:B------:R-:W-:-:S07]  /*1480*/  @P2 FADD.FTZ R143, R139, R143 ;  /* 0x0000008f8b8f2221 */ /* 0x000fce0000010000 */
.L_x_29767:
[----:B------:R-:W-:Y:S05]  /*1490*/  BSYNC B1 ;  /* 0x0000000000017941 */ /* 0x000fea0003800000 */
.L_x_29766:
[----:B------:R-:W-:Y:S04]  /*14a0*/  BSSY B1, `(.L_x_29768) ;  /* 0x0000005000017945 */ /* 0x000fe80003800000 */
[----:B------:R-:W-:Y:S05]  /*14b0*/  @!P3 BRA `(.L_x_29769) ;  /* 0x00000000000cb947 */ /* 0x000fea0003800000 */
[----:B-----5:R-:W-:-:S05]  /*14c0*/  SHF.L.U32 R7, R154, 0x10, RZ ;  /* 0x000000109a077819 */ /* 0x020fca00000006ff */
[----:B------:R-:W-:-:S04]  /*14d0*/  FMUL.FTZ R148, R7, UR6 ;  /* 0x0000000607947c20 */ /* 0x000fc80008410000 */
[----:B------:R-:W-:-:S07]  /*14e0*/  @P2 FADD.FTZ R148, R144, R148 ;  /* 0x0000009490942221 */ /* 0x000fce0000010000 */
.L_x_29769:
[----:B------:R-:W-:Y:S05]  /*14f0*/  BSYNC B1 ;  /* 0x0000000000017941 */ /* 0x000fea0003800000 */
.L_x_29768:
[----:B------:R-:W-:Y:S04]  /*1500*/  BSSY B1, `(.L_x_29770) ;  /* 0x0000006000017945 */ /* 0x000fe80003800000 */
[----:B------:R-:W-:Y:S05]  /*1510*/  @!P3 BRA `(.L_x_29771) ;  /* 0x000000000010b947 */ /* 0x000fea0003800000 */
[----:B-----5:R-:W-:-:S04]  /*1520*/  PRMT R7, R154, 0x7632, R7 ;  /* 0x000076329a077816 */ /* 0x020fc80000000007 */
[----:B------:R-:W-:-:S05]  /*1530*/  SHF.L.U32 R7, R7, 0x10, RZ ;  /* 0x0000001007077819 */ /* 0x000fca00000006ff */
[----:B------:R-:W-:-:S04]  /*1540*/  FMUL.FTZ R149, R7, UR6 ;  /* 0x0000000607957c20 */ /* 0x000fc80008410000 */
[----:B------:R-:W-:-:S07]  /*1550*/  @P2 FADD.FTZ R149, R145, R149 ;  /* 0x0000009591952221 */ /* 0x000fce0000010000 */
.L_x_29771:
[----:B------:R-:W-:Y:S05]  /*1560*/  BSYNC B1 ;  /* 0x0000000000017941 */ /* 0x000fea0003800000 */
.L_x_29770:
[----:B------:R-:W-:Y:S04]  /*1570*/  BSSY B1, `(.L_x_29772) ;  /* 0x0000005000017945 */ /* 0x000fe80003800000 */
[----:B------:R-:W-:Y:S05]  /*1580*/  @!P3 BRA `(.L_x_29773) ;  /* 0x00000000000cb947 */ /* 0x000fea0003800000 */
[----:B-----5:R-:W-:-:S05]  /*1590*/  SHF.L.U32 R7, R155, 0x10, RZ ;  /* 0x000000109b077819 */ /* 0x020fca00000006ff */
[----:B------:R-:W-:-:S04]  /*15a0*/  FMUL.FTZ R150, R7, UR6 ;  /* 0x0000000607967c20 */ /* 0x000fc80008410000 */
[----:B------:R-:W-:-:S07]  /*15b0*/  @P2 FADD.FTZ R150, R146, R150 ;  /* 0x0000009692962221 */ /* 0x000fce0000010000 */
.L_x_29773:
[----:B------:R-:W-:Y:S05]  /*15c0*/  BSYNC B1 ;  /* 0x0000000000017941 */ /* 0x000fea0003800000 */
.L_x_29772:
[----:B------:R-:W-:Y:S04]  /*15d0*/  BSSY B1, `(.L_x_29774) ;  /* 0x0000006000017945 */ /* 0x000fe80003800000 */
[----:B------:R-:W-:Y:S05]  /*15e0*/  @!P3 BRA `(.L_x_29775) ;  /* 0x000000000010b947 */ /* 0x000fea0003800000 */
[----:B-----5:R-:W-:-:S04]  /*15f0*/  PRMT R7, R155, 0x7632, R7 ;  /* 0x000076329b077816 */ /* 0x020fc80000000007 */
[----:B------:R-:W-:-:S05]  /*1600*/  SHF.L.U32 R7, R7, 0x10, RZ ;  /* 0x0000001007077819 */ /* 0x000fca00000006ff */
[----:B------:R-:W-:-:S04]  /*1610*/  FMUL.FTZ R151, R7, UR6 ;  /* 0x0000000607977c20 */ /* 0x000fc80008410000 */
[----:B------:R-:W-:-:S07]  /*1620*/  @P2 FADD.FTZ R151, R147, R151 ;  /* 0x0000009793972221 */ /* 0x000fce0000010000 */
.L_x_29775:
[----:B------:R-:W-:Y:S05]  /*1630*/  BSYNC B1 ;  /* 0x0000000000017941 */ /* 0x000fea0003800000 */
.L_x_29774:
[----:B0-----:R-:W0:Y:S01]  /*1640*/  LDC.64 R228, c[0x0][0x238] ;  /* 0x00008e00ffe47b82 */ /* 0x001e220000000a00 */
[----:B------:R-:W-:Y:S01]  /*1650*/  IADD3 R6, R6, 0x20, RZ ;  /* 0x0000002006067810 */ /* 0x000fe20007ffe0ff */
[C---:B0-----:R-:W-:Y:S01]  /*1660*/  IMAD.WIDE.U32 R228, R5.reuse, 0x20, R228 ;  /* 0x0000002005e47825 */ /* 0x041fe200078e00e4 */
[----:B------:R-:W-:-:S04]  /*1670*/  IADD3 R5, R5, 0x20, RZ ;  /* 0x0000002005057810 */ /* 0x000fc80007ffe0ff */
[----:B------:R0:W-:Y:S04]  /*1680*/  STG.E.128 desc[UR4][R228.64], R140 ;  /* 0x0000008ce4007986 */ /* 0x0001e8000c101d04 */
[----:B------:R0:W-:Y:S02]  /*1690*/  STG.E.128 desc[UR4][R228.64+0x10], R148 ;  /* 0x00001094e4007986 */ /* 0x0001e4000c101d04 */
.L_x_29759:
[----:B------:R-:W-:Y:S05]  /*16a0*/  BSYNC B0 ;  /* 0x0000000000007941 */ /* 0x000fea0003800000 */
.L_x_29758:
        /* <DEDUP_REMOVED lines=43> */
.L_x_29779:
[----:B------:R-:W-:Y:S05]  /*1960*/  BSYNC B1 ;  /* 0x0000000000017941 */ /* 0x000fea0003800000 */
.L_x_29778:
[----:B------:R-:W-:Y:S04]  /*1970*/  BSSY B1, `(.L_x_29780) ;  /* 0x0000006000017945 */ /* 0x000fe80003800000 */
[----:B------:R-:W-:Y:S05]  /*1980*/  @!P3 BRA `(.L_x_29781) ;  /* 0x000000000010b947 */ /* 0x000fea0003800000 */
[----:B-----5:R-:W-:-:S04]  /*1990*/  PRMT R7, R152, 0x7632, R7 ;  /* 0x0000763298077816 */ /* 0x020fc80000000007 */
[----:B------:R-:W-:-:S05]  /*19a0*/  SHF.L.U32 R7, R7, 0x10, RZ ;  /* 0x0000001007077819 */ /* 0x000fca00000006ff */
[----:B------:R-:W-:-:S04]  /*19b0*/  FMUL.FTZ R157, R7, UR6 ;  /* 0x00000006079d7c20 */ /* 0x000fc80008410000 */
[----:B------:R-:W-:-:S07]  /*19c0*/  @P2 FADD.FTZ R157, R137, R157 ;  /* 0x0000009d899d2221 */ /* 0x000fce0000010000 */
.L_x_29781:
[----:B------:R-:W-:Y:S05]  /*19d0*/  BSYNC B1 ;  /* 0x0000000000017941 */ /* 0x000fea0003800000 */
.L_x_29780:
[----:B------:R-:W-:Y:S04]  /*19e0*/  BSSY B1, `(.L_x_29782) ;  /* 0x0000005000017945 */ /* 0x000fe80003800000 */
[----:B------:R-:W-:Y:S05]  /*19f0*/  @!P3 BRA `(.L_x_29783) ;  /* 0x00000000000cb947 */ /* 0x000fea0003800000 */
[----:B-----5:R-:W-:-:S05]  /*1a00*/  SHF.L.U32 R7, R153, 0x10, RZ ;  /* 0x0000001099077819 */ /* 0x020fca00000006ff */
[----:B------:R-:W-:-:S04]  /*1a10*/  FMUL.FTZ R158, R7, UR6 ;  /* 0x00000006079e7c20 */ /* 0x000fc80008410000 */
[----:B------:R-:W-:-:S07]  /*1a20*/  @P2 FADD.FTZ R158, R138, R158 ;  /* 0x0000009e8a9e2221 */ /* 0x000fce0000010000 */
.L_x_29783:
[----:B------:R-:W-:Y:S05]  /*1a30*/  BSYNC B1 ;  /* 0x0000000000017941 */ /* 0x000fea0003800000 */
.L_x_29782:
[----:B------:R-:W-:Y:S04]  /*1a40*/  BSSY B1, `(.L_x_29784) ;  /* 0x0000006000017945 */ /* 0x000fe80003800000 */
[----:B------:R-:W-:Y:S05]  /*1a50*/  @!P3 BRA `(.L_x_29785) ;  /* 0x000000000010b947 */ /* 0x000fea0003800000 */
[----:B-----5:R-:W-:-:S04]  /*1a60*/  PRMT R7, R153, 0x7632, R7 ;  /* 0x0000763299077816 */ /* 0x020fc80000000007 */
[----:B------:R-:W-:-:S05]  /*1a70*/  SHF.L.U32 R7, R7, 0x10, RZ ;  /* 0x0000001007077819 */ /* 0x000fca00000006ff */
[----:B------:R-:W-:-:S04]  /*1a80*/  FMUL.FTZ R159, R7, UR6 ;  /* 0x00000006079f7c20 */ /* 0x000fc80008410000 */
[----:B------:R-:W-:-:S07]  /*1a90*/  @P2 FADD.FTZ R159, R139, R159 ;  /* 0x0000009f8b9f2221 */ /* 0x000fce0000010000 */
.L_x_29785:
[----:B------:R-:W-:Y:S05]  /*1aa0*/  BSYNC B1 ;  /* 0x0000000000017941 */ /* 0x000fea0003800000 */
.L_x_29784:
[----:B------:R-:W-:Y:S04]  /*1ab0*/  BSSY B1, `(.L_x_29786) ;  /* 0x0000005000017945 */ /* 0x000fe80003800000 */
[----:B------:R-:W-:Y:S05]  /*1ac0*/  @!P3 BRA `(.L_x_29787) ;  /* 0x00000000000cb947 */ /* 0x000fea0003800000 */
[----:B-----5:R-:W-:-:S05]  /*1ad0*/  SHF.L.U32 R7, R154, 0x10, RZ ;  /* 0x000000109a077819 */ /* 0x020fca00000006ff */
[----:B------:R-:W-:-:S04]  /*1ae0*/  FMUL.FTZ R160, R7, UR6 ;  /* 0x0000000607a07c20 */ /* 0x000fc80008410000 */
[----:B------:R-:W-:-:S07]  /*1af0*/  @P2 FADD.FTZ R160, R144, R160 ;  /* 0x000000a090a02221 */ /* 0x000fce0000010000 */
.L_x_29787:
[----:B------:R-:W-:Y:S05]  /*1b00*/  BSYNC B1 ;  /* 0x0000000000017941 */ /* 0x000fea0003800000 */
.L_x_29786:
[----:B------:R-:W-:Y:S04]  /*1b10*/  BSSY B1, `(.L_x_29788) ;  /* 0x0000006000017945 */ /* 0x000fe80003800000 */
[----:B------:R-:W-:Y:S05]  /*1b20*/  @!P3 BRA `(.L_x_29789) ;  /* 0x000000000010b947 */ /* 0x000fea0003800000 */
[----:B-----5:R-:W-:-:S04]  /*1b30*/  PRMT R7, R154, 0x7632, R7 ;  /* 0x000076329a077816 */ /* 0x020fc80000000007 */
[----:B------:R-:W-:-:S05]  /*1b40*/  SHF.L.U32 R7, R7, 0x10, RZ ;  /* 0x0000001007077819 */ /* 0x000fca00000006ff */
[----:B------:R-:W-:-:S04]  /*1b50*/  FMUL.FTZ R161, R7, UR6 ;  /* 0x0000000607a17c20 */ /* 0x000fc80008410000 */
[----:B------:R-:W-:-:S07]  /*1b60*/  @P2 FADD.FTZ R161, R145, R161 ;  /* 0x000000a191a12221 */ /* 0x000fce0000010000 */
.L_x_29789:
[----:B------:R-:W-:Y:S05]  /*1b70*/  BSYNC B1 ;  /* 0x0000000000017941 */ /* 0x000fea0003800000 */
.L_x_29788:
[----:B------:R-:W-:Y:S04]  /*1b80*/  BSSY B1, `(.L_x_29790) ;  /* 0x0000005000017945 */ /* 0x000fe80003800000 */
[----:B------:R-:W-:Y:S05]  /*1b90*/  @!P3 BRA `(.L_x_29791) ;  /* 0x00000000000cb947 */ /* 0x000fea0003800000 */
[----:B-----5:R-:W-:-:S05]  /*1ba0*/  SHF.L.U32 R7, R155, 0x10, RZ ;  /* 0x000000109b077819 */ /* 0x020fca00000006ff */
[----:B------:R-:W-:-:S04]  /*1bb0*/  FMUL.FTZ R162, R7, UR6 ;  /* 0x0000000607a27c20 */ /* 0x000fc80008410000 */
[----:B------:R-:W-:-:S07]  /*1bc0*/  @P2 FADD.FTZ R162, R146, R162 ;  /* 0x000000a292a22221 */ /* 0x000fce0000010000 */
.L_x_29791:
[----:B------:R-:W-:Y:S05]  /*1bd0*/  BSYNC B1 ;  /* 0x0000000000017941 */ /* 0x000fea0003800000 */
.L_x_29790:
[----:B------:R-:W-:Y:S04]  /*1be0*/  BSSY B1, `(.L_x_29792) ;  /* 0x0000006000017945 */ /* 0x000fe80003800000 */
[----:B------:R-:W-:Y:S05]  /*1bf0*/  @!P3 BRA `(.L_x_29793) ;  /* 0x000000000010b947 */ /* 0x000fea0003800000 */
[----:B-----5:R-:W-:-:S04]  /*1c00*/  PRMT R7, R155, 0x7632, R7 ;  /* 0x000076329b077816 */ /* 0x020fc80000000007 */
[----:B------:R-:W-:-:S05]  /*1c10*/  SHF.L.U32 R7, R7, 0x10, RZ ;  /* 0x0000001007077819 */ /* 0x000fca00000006ff */
[----:B------:R-:W-:-:S04]  /*1c20*/  FMUL.FTZ R163, R7, UR6 ;  /* 0x0000000607a37c20 */ /* 0x000fc80008410000 */
[----:B------:R-:W-:-:S07]  /*1c30*/  @P2 FADD.FTZ R163, R147, R163 ;  /* 0x000000a393a32221 */ /* 0x000fce0000010000 */
.L_x_29793:
[----:B------:R-:W-:Y:S05]  /*1c40*/  BSYNC B1 ;  /* 0x0000000000017941 */ /* 0x000fea0003800000 */
.L_x_29792:
[----:B0-----:R-:W0:Y:S01]  /*1c50*/  LDC.64 R228, c[0x0][0x238] ;  /* 0x00008e00ffe47b82 */ /* 0x001e220000000a00 */
[----:B------:R-:W-:Y:S01]  /*1c60*/  IADD3 R6, R6, 0x20, RZ ;  /* 0x0000002006067810 */ /* 0x000fe20007ffe0ff */
[C---:B0-----:R-:W-:Y:S01]  /*1c70*/  IMAD.WIDE.U32 R228, R5.reuse, 0x20, R228 ;  /* 0x0000002005e47825 */ /* 0x041fe200078e00e4 */
[----:B------:R-:W-:-:S04]  /*1c80*/  IADD3 R5, R5, 0x20, RZ ;  /* 0x0000002005057810 */ /* 0x000fc80007ffe0ff */
[----:B------:R1:W-:Y:S04]  /*1c90*/  STG.E.128 desc[UR4][R228.64], R156 ;  /* 0x0000009ce4007986 */ /* 0x0003e8000c101d04 */
[----:B------:R1:W-:Y:S02]  /*1ca0*/  STG.E.128 desc[UR4][R228.64+0x10], R160 ;  /* 0x000010a0e4007986 */ /* 0x0003e4000c101d04 */
.L_x_29777:
[----:B------:R-:W-:Y:S05]  /*1cb0*/  BSYNC B0 ;  /* 0x0000000000007941 */ /* 0x000fea0003800000 */
.L_x_29776:
        /* <DEDUP_REMOVED lines=43> */
.L_x_29797:
[----:B------:R-:W-:Y:S05]  /*1f70*/  BSYNC B1 ;  /* 0x0000000000017941 */ /* 0x000fea0003800000 */
.L_x_29796:
[----:B------:R-:W-:Y:S04]  /*1f80*/  BSSY B1, `(.L_x_29798) ;  /* 0x0000006000017945 */ /* 0x000fe80003800000 */
[----:B------:R-:W-:Y:S05]  /*1f90*/  @!P3 BRA `(.L_x_29799) ;  /* 0x000000000010b947 */ /* 0x000fea0003800000 */
[----:B-----5:R-:W-:-:S04]  /*1fa0*/  PRMT R7, R152, 0x7632, R7 ;  /* 0x0000763298077816 */ /* 0x020fc80000000007 */
[----:B------:R-:W-:-:S05]  /*1fb0*/  SHF.L.U32 R7, R7, 0x10, RZ ;  /* 0x0000001007077819 */ /* 0x000fca00000006ff */
[----:B------:R-:W-:-:S04]  /*1fc0*/  FMUL.FTZ R165, R7, UR6 ;  /* 0x0000000607a57c20 */ /* 0x000fc80008410000 */
[----:B------:R-:W-:-:S07]  /*1fd0*/  @P2 FADD.FTZ R165, R137, R165 ;  /* 0x000000a589a52221 */ /* 0x000fce0000010000 */
.L_x_29799:
[----:B------:R-:W-:Y:S05]  /*1fe0*/  BSYNC B1 ;  /* 0x0000000000017941 */ /* 0x000fea0003800000 */
.L_x_29798:
[----:B------:R-:W-:Y:S04]  /*1ff0*/  BSSY B1, `(.L_x_29800) ;  /* 0x0000005000017945 */ /* 0x000fe80003800000 */
[----:B------:R-:W-:Y:S05]  /*2000*/  @!P3 BRA `(.L_x_29801) ;  /* 0x00000000000cb947 */ /* 0x000fea0003800000 */
[----:B-----5:R-:W-:-:S05]  /*2010*/  SHF.L.U32 R7, R153, 0x10, RZ ;  /* 0x0000001099077819 */ /* 0x020fca00000006ff */
[----:B------:R-:W-:-:S04]  /*2020*/  FMUL.FTZ R166, R7, UR6 ;  /* 0x0000000607a67c20 */ /* 0x000fc80008410000 */
[----:B------:R-:W-:-:S07]  /*2030*/  @P2 FADD.FTZ R166, R138, R166 ;  /* 0x000000a68aa62221 */ /* 0x000fce0000010000 */
.L_x_29801:
[----:B------:R-:W-:Y:S05]  /*2040*/  BSYNC B1 ;  /* 0x0000000000017941 */ /* 0x000fea0003800000 */
.L_x_29800:
[----:B------:R-:W-:Y:S04]  /*2050*/  BSSY B1, `(.L_x_29802) ;  /* 0x0000006000017945 */ /* 0x000fe80003800000 */
[----:B------:R-:W-:Y:S05]  /*2060*/  @!P3 BRA `(.L_x_29803) ;  /* 0x000000000010b947 */ /* 0x000fea0003800000 */
[----:B-----5:R-:W-:-:S04]  /*2070*/  PRMT R7, R153, 0x7632, R7 ;  /* 0x0000763299077816 */ /* 0x020fc80000000007 */
[----:B------:R-:W-:-:S05]  /*2080*/  SHF.L.U32 R7, R7, 0x10, RZ ;  /* 0x0000001007077819 */ /* 0x000fca00000006ff */
[----:B------:R-:W-:-:S04]  /*2090*/  FMUL.FTZ R167, R7, UR6 ;  /* 0x0000000607a77c20 */ /* 0x000fc80008410000 */
[----:B------:R-:W-:-:S07]  /*20a0*/  @P2 FADD.FTZ R167, R139, R167 ;  /* 0x000000a78ba72221 */ /* 0x000fce0000010000 */
.L_x_29803:
[----:B------:R-:W-:Y:S05]  /*20b0*/  BSYNC B1 ;  /* 0x0000000000017941 */ /* 0x000fea0003800000 */
.L_x_29802:
[----:B------:R-:W-:Y:S04]  /*20c0*/  BSSY B1, `(.L_x_29804) ;  /* 0x0000005000017945 */ /* 0x000fe80003800000 */
[----:B------:R-:W-:Y:S05]  /*20d0*/  @!P3 BRA `(.L_x_29805) ;  /* 0x00000000000cb947 */ /* 0x000fea0003800000 */
[----:B-----5:R-:W-:-:S05]  /*20e0*/  SHF.L.U32 R7, R154, 0x10, RZ ;  /* 0x000000109a077819 */ /* 0x020fca00000006ff */
[----:B------:R-:W-:-:S04]  /*20f0*/  FMUL.FTZ R168, R7, UR6 ;  /* 0x0000000607a87c20 */ /* 0x000fc80008410000 */
[----:B------:R-:W-:-:S07]  /*2100*/  @P2 FADD.FTZ R168, R144, R168 ;  /* 0x000000a890a82221 */ /* 0x000fce0000010000 */
.L_x_29805:
[----:B------:R-:W-:Y:S05]  /*2110*/  BSYNC B1 ;  /* 0x0000000000017941 */ /* 0x000fea0003800000 */
.L_x_29804:
[----:B------:R-:W-:Y:S04]  /*2120*/  BSSY B1, `(.L_x_29806) ;  /* 0x0000006000017945 */ /* 0x000fe80003800000 */
[----:B------:R-:W-:Y:S05]  /*2130*/  @!P3 BRA `(.L_x_29807) ;  /* 0x000000000010b947 */ /* 0x000fea0003800000 */
[----:B-----5:R-:W-:-:S04]  /*2140*/  PRMT R7, R154, 0x7632, R7 ;  /* 0x000076329a077816 */ /* 0x020fc80000000007 */
[----:B------:R-:W-:-:S05]  /*2150*/  SHF.L.U32 R7, R7, 0x10, RZ ;  /* 0x0000001007077819 */ /* 0x000fca00000006ff */
[----:B------:R-:W-:-:S04]  /*2160*/  FMUL.FTZ R169, R7, UR6 ;  /* 0x0000000607a97c20 */ /* 0x000fc80008410000 */
[----:B------:R-:W-:-:S07]  /*2170*/  @P2 FADD.FTZ R169, R145, R169 ;  /* 0x000000a991a92221 */ /* 0x000fce0000010000 */
.L_x_29807:
[----:B------:R-:W-:Y:S05]  /*2180*/  BSYNC B1 ;  /* 0x0000000000017941 */ /* 0x000fea0003800000 */
.L_x_29806:
[----:B------:R-:W-:Y:S04]  /*2190*/  BSSY B1, `(.L_x_29808) ;  /* 0x0000005000017945 */ /* 0x000fe80003800000 */
[----:B------:R-:W-:Y:S05]  /*21a0*/  @!P3 BRA `(.L_x_29809) ;  /* 0x00000000000cb947 */ /* 0x000fea0003800000 */
[----:B-----5:R-:W-:-:S05]  /*21b0*/  SHF.L.U32 R7, R155, 0x10, RZ ;  /* 0x000000109b077819 */ /* 0x020fca00000006ff */
[----:B------:R-:W-:-:S04]  /*21c0*/  FMUL.FTZ R170, R7, UR6 ;  /* 0x0000000607aa7c20 */ /* 0x000fc80008410000 */
[----:B------:R-:W-:-:S07]  /*21d0*/  @P2 FADD.FTZ R170, R146, R170 ;  /* 0x000000aa92aa2221 */ /* 0x000fce0000010000 */
.L_x_29809:
[----:B------:R-:W-:Y:S05]  /*21e0*/  BSYNC B1 ;  /* 0x0000000000017941 */ /* 0x000fea0003800000 */
.L_x_29808:
[----:B------:R-:W-:Y:S04]  /*21f0*/  BSSY B1, `(.L_x_29810) ;  /* 0x0000006000017945 */ /* 0x000fe80003800000 */
[----:B------:R-:W-:Y:S05]  /*2200*/  @!P3 BRA `(.L_x_29811) ;  /* 0x000000000010b947 */ /* 0x000fea0003800000 */
[----:B-----5:R-:W-:-:S04]  /*2210*/  PRMT R7, R155, 0x7632, R7 ;  /* 0x000076329b077816 */ /* 0x020fc80000000007 */
[----:B------:R-:W-:-:S05]  /*2220*/  SHF.L.U32 R7, R7, 0x10, RZ ;  /* 0x0000001007077819 */ /* 0x000fca00000006ff */
[----:B------:R-:W-:-:S04]  /*2230*/  FMUL.FTZ R171, R7, UR6 ;  /* 0x0000000607ab7c20 */ /* 0x000fc80008410000 */
[----:B------:R-:W-:-:S07]  /*2240*/  @P2 FADD.FTZ R171, R147, R171 ;  /* 0x000000ab93ab2221 */ /* 0x000fce0000010000 */
.L_x_29811:
[----:B------:R-:W-:Y:S05]  /*2250*/  BSYNC B1 ;  /* 0x0000000000017941 */ /* 0x000fea0003800000 */
.L_x_29810:
[----:B0-----:R-:W0:Y:S01]  /*2260*/  LDC.64 R228, c[0x0][0x238] ;  /* 0x00008e00ffe47b82 */ /* 0x001e220000000a00 */
[----:B------:R-:W-:Y:S01]  /*2270*/  IADD3 R6, R6, 0x20, RZ ;  /* 0x0000002006067810 */ /* 0x000fe20007ffe0ff */
[C---:B0-----:R-:W-:Y:S01]  /*2280*/  IMAD.WIDE.U32 R228, R5.reuse, 0x20, R228 ;  /* 0x0000002005e47825 */ /* 0x041fe200078e00e4 */
[----:B------:R-:W-:-:S04]  /*2290*/  IADD3 R5, R5, 0x20, RZ ;  /* 0x0000002005057810 */ /* 0x000fc80007ffe0ff */
[----:B------:R2:W-:Y:S04]  /*22a0*/  STG.E.128 desc[UR4][R228.64], R164 ;  /* 0x000000a4e4007986 */ /* 0x0005e8000c101d04 */
[----:B------:R2:W-:Y:S02]  /*22b0*/  STG.E.128 desc[UR4][R228.64+0x10], R168 ;  /* 0x000010a8e4007986 */ /* 0x0005e4000c101d04 */
.L_x_29795:
[----:B------:R-:W-:Y:S05]  /*22c0*/  BSYNC B0 ;  /* 0x0000000000007941 */ /* 0x000fea0003800000 */
.L_x_29794:
        /* <DEDUP_REMOVED lines=43> */
.L_x_29815:
[----:B------:R-:W-:Y:S05]  /*2580*/  BSYNC B1 ;  /* 0x0000000000017941 */ /* 0x000fea0003800000 */
.L_x_29814:
[----:B------:R-:W-:Y:S04]  /*2590*/  BSSY B1, `(.L_x_29816) ;  /* 0x0000006000017945 */ /* 0x000fe80003800000 */
[----:B------:R-:W-:Y:S05]  /*25a0*/  @!P3 BRA `(.L_x_29817) ;  /* 0x000000000010b947 */ /* 0x000fea0003800000 */
[----:B-----5:R-:W-:-:S04]  /*25b0*/  PRMT R7, R152, 0x7632, R7 ;  /* 0x0000763298077816 */ /* 0x020fc80000000007 */
[----:B------:R-:W-:-:S05]  /*25c0*/  SHF.L.U32 R7, R7, 0x10, RZ ;  /* 0x0000001007077819 */ /* 0x000fca00000006ff */
[----:B------:R-:W-:-:S04]  /*25d0*/  FMUL.FTZ R173, R7, UR6 ;  /* 0x0000000607ad7c20 */ /* 0x000fc80008410000 */
[----:B------:R-:W-:-:S07]  /*25e0*/  @P2 FADD.FTZ R173, R137, R173 ;  /* 0x000000ad89ad2221 */ /* 0x000fce0000010000 */
.L_x_29817:
[----:B------:R-:W-:Y:S05]  /*25f0*/  BSYNC B1 ;  /* 0x0000000000017941 */ /* 0x000fea0003800000 */
.L_x_29816:
[----:B------:R-:W-:Y:S04]  /*2600*/  BSSY B1, `(.L_x_29818) ;  /* 0x0000005000017945 */ /* 0x000fe80003800000 */
[----:B------:R-:W-:Y:S05]  /*2610*/  @!P3 BRA `(.L_x_29819) ;  /* 0x00000000000cb947 */ /* 0x000fea0003800000 */
[----:B-----5:R-:W-:-:S05]  /*2620*/  SHF.L.U32 R7, R153, 0x10, RZ ;  /* 0x0000001099077819 */ /* 0x020fca00000006ff */
[----:B------:R-:W-:-:S04]  /*2630*/  FMUL.FTZ R174, R7, UR6 ;  /* 0x0000000607ae7c20 */ /* 0x000fc80008410000 */
[----:B------:R-:W-:-:S07]  /*2640*/  @P2 FADD.FTZ R174, R138, R174 ;  /* 0x000000ae8aae2221 */ /* 0x000fce0000010000 */
.L_x_29819:
[----:B------:R-:W-:Y:S05]  /*2650*/  BSYNC B1 ;  /* 0x0000000000017941 */ /* 0x000fea0003800000 */
.L_x_29818:
[----:B------:R-:W-:Y:S04]  /*2660*/  BSSY B1, `(.L_x_29820) ;  /* 0x0000006000017945 */ /* 0x000fe80003800000 */
[----:B------:R-:W-:Y:S05]  /*2670*/  @!P3 BRA `(.L_x_29821) ;  /* 0x000000000010b947 */ /* 0x000fea0003800000 */
[----:B-----5:R-:W-:-:S04]  /*2680*/  PRMT R7, R153, 0x7632, R7 ;  /* 0x0000763299077816 */ /* 0x020fc80000000007 */
[----:B------:R-:W-:-:S05]  /*2690*/  SHF.L.U32 R7, R7, 0x10, RZ ;  /* 0x0000001007077819 */ /* 0x000fca00000006ff */
[----:B------:R-:W-:-:S04]  /*26a0*/  FMUL.FTZ R175, R7, UR6 ;  /* 0x0000000607af7c20 */ /* 0x000fc80008410000 */
[----:B------:R-:W-:-:S07]  /*26b0*/  @P2 FADD.FTZ R175, R139, R175 ;  /* 0x000000af8baf2221 */ /* 0x000fce0000010000 */
.L_x_29821:
[----:B------:R-:W-:Y:S05]  /*26c0*/  BSYNC B1 ;  /* 0x0000000000017941 */ /* 0x000fea0003800000 */
.L_x_29820:
[----:B------:R-:W-:Y:S04]  /*26d0*/  BSSY B1, `(.L_x_29822) ;  /* 0x0000005000017945 */ /* 0x000fe80003800000 */
[----:B------:R-:W-:Y:S05]  /*26e0*/  @!P3 BRA `(.L_x_29823) ;  /* 0x00000000000cb947 */ /* 0x000fea0003800000 */
[----:B-----5:R-:W-:-:S05]  /*26f0*/  SHF.L.U32 R7, R154, 0x10, RZ ;  /* 0x000000109a077819 */ /* 0x020fca00000006ff */
[----:B------:R-:W-:-:S04]  /*2700*/  FMUL.FTZ R176, R7, UR6 ;  /* 0x0000000607b07c20 */ /* 0x000fc80008410000 */
[----:B------:R-:W-:-:S07]  /*2710*/  @P2 FADD.FTZ R176, R144, R176 ;  /* 0x000000b090b02221 */ /* 0x000fce0000010000 */
.L_x_29823:
[----:B------:R-:W-:Y:S05]  /*2720*/  BSYNC B1 ;  /* 0x0000000000017941 */ /* 0x000fea0003800000 */
.L_x_29822:
[----:B------:R-:W-:Y:S04]  /*2730*/  BSSY B1, `(.L_x_29824) ;  /* 0x0000006000017945 */ /* 0x000fe80003800000 */
[----:B------:R-:W-:Y:S05]  /*2740*/  @!P3 BRA `(.L_x_29825) ;  /* 0x000000000010b947 */ /* 0x000fea0003800000 */
[----:B-----5:R-:W-:-:S04]  /*2750*/  PRMT R7, R154, 0x7632, R7 ;  /* 0x000076329a077816 */ /* 0x020fc80000000007 */
[----:B------:R-:W-:-:S05]  /*2760*/  SHF.L.U32 R7, R7, 0x10, RZ ;  /* 0x0000001007077819 */ /* 0x000fca00000006ff */
[----:B------:R-:W-:-:S04]  /*2770*/  FMUL.FTZ R177, R7, UR6 ;  /* 0x0000000607b17c20 */ /* 0x000fc80008410000 */
[----:B------:R-:W-:-:S07]  /*2780*/  @P2 FADD.FTZ R177, R145, R177 ;  /* 0x000000b191b12221 */ /* 0x000fce0000010000 */
.L_x_29825:
[----:B------:R-:W-:Y:S05]  /*2790*/  BSYNC B1 ;  /* 0x0000000000017941 */ /* 0x000fea0003800000 */
.L_x_29824:
[----:B------:R-:W-:Y:S04]  /*27a0*/  BSSY B1, `(.L_x_29826) ;  /* 0x0000005000017945 */ /* 0x000fe80003800000 */
[----:B------:R-:W-:Y:S05]  /*27b0*/  @!P3 BRA `(.L_x_29827) ;  /* 0x00000000000cb947 */ /* 0x000fea0003800000 */
[----:B-----5:R-:W-:-:S05]  /*27c0*/  SHF.L.U32 R7, R155, 0x10, RZ ;  /* 0x000000109b077819 */ /* 0x020fca00000006ff */
[----:B------:R-:W-:-:S04]  /*27d0*/  FMUL.FTZ R178, R7, UR6 ;  /* 0x0000000607b27c20 */ /* 0x000fc80008410000 */
[----:B------:R-:W-:-:S07]  /*27e0*/  @P2 FADD.FTZ R178, R146, R178 ;  /* 0x000000b292b22221 */ /* 0x000fce0000010000 */
.L_x_29827:
[----:B------:R-:W-:Y:S05]  /*27f0*/  BSYNC B1 ;  /* 0x0000000000017941 */ /* 0x000fea0003800000 */
.L_x_29826:
[----:B------:R-:W-:Y:S04]  /*2800*/  BSSY B1, `(.L_x_29828) ;  /* 0x0000006000017945 */ /* 0x000fe80003800000 */
[----:B------:R-:W-:Y:S05]  /*2810*/  @!P3 BRA `(.L_x_29829) ;  /* 0x000000000010b947 */ /* 0x000fea0003800000 */
[----:B-----5:R-:W-:-:S04]  /*2820*/  PRMT R7, R155, 0x7632, R7 ;  /* 0x000076329b077816 */ /* 0x020fc80000000007 */
[----:B------:R-:W-:-:S05]  /*2830*/  SHF.L.U32 R7, R7, 0x10, RZ ;  /* 0x0000001007077819 */ /* 0x000fca00000006ff */
[----:B------:R-:W-:-:S04]  /*2840*/  FMUL.FTZ R179, R7, UR6 ;  /* 0x0000000607b37c20 */ /* 0x000fc80008410000 */
[----:B------:R-:W-:-:S07]  /*2850*/  @P2 FADD.FTZ R179, R147, R179 ;  /* 0x000000b393b32221 */ /* 0x000fce0000010000 */
.L_x_29829:
[----:B------:R-:W-:Y:S05]  /*2860*/  BSYNC B1 ;  /* 0x0000000000017941 */ /* 0x000fea0003800000 */
.L_x_29828:
[----:B0-----:R-:W0:Y:S01]  /*2870*/  LDC.64 R228, c[0x0][0x238] ;  /* 0x00008e00ffe47b82 */ /* 0x001e220000000a00 */
[----:B------:R-:W-:Y:S01]  /*2880*/  IADD3 R6, R6, 0x20, RZ ;  /* 0x0000002006067810 */ /* 0x000fe20007ffe0ff */
[C---:B0-----:R-:W-:Y:S01]  /*2890*/  IMAD.WIDE.U32 R228, R5.reuse, 0x20, R228 ;  /* 0x0000002005e47825 */ /* 0x041fe200078e00e4 */
[----:B------:R-:W-:-:S04]  /*28a0*/  IADD3 R5, R5, 0x20, RZ ;  /* 0x0000002005057810 */ /* 0x000fc80007ffe0ff */
[----:B------:R3:W-:Y:S04]  /*28b0*/  STG.E.128 desc[UR4][R228.64], R172 ;  /* 0x000000ace4007986 */ /* 0x0007e8000c101d04 */
[----:B------:R3:W-:Y:S02]  /*28c0*/  STG.E.128 desc[UR4][R228.64+0x10], R176 ;  /* 0x000010b0e4007986 */ /* 0x0007e4000c101d04 */
.L_x_29813:
[----:B------:R-:W-:Y:S05]  /*28d0*/  BSYNC B0 ;  /* 0x0000000000007941 */ /* 0x000fea0003800000 */
.L_x_29812:
        /* <DEDUP_REMOVED lines=43> */
.L_x_29833:
[----:B------:R-:W-:Y:S05]  /*2b90*/  BSYNC B1 ;  /* 0x0000000000017941 */ /* 0x000fea0003800000 */
.L_x_29832:
[----:B------:R-:W-:Y:S04]  /*2ba0*/  BSSY B1, `(.L_x_29834) ;  /* 0x0000006000017945 */ /* 0x000fe80003800000 */
[----:B------:R-:W-:Y:S05]  /*2bb0*/  @!P3 BRA `(.L_x_29835) ;  /* 0x000000000010b947 */ /* 0x000fea0003800000 */
[----:B-----5:R-:W-:-:S04]  /*2bc0*/  PRMT R7, R152, 0x7632, R7 ;  /* 0x0000763298077816 */ /* 0x020fc80000000007 */
[----:B------:R-:W-:-:S05]  /*2bd0*/  SHF.L.U32 R7, R7, 0x10, RZ ;  /* 0x0000001007077819 */ /* 0x000fca00000006ff */
[----:B------:R-:W-:-:S04]  /*2be0*/  FMUL.FTZ R181, R7, UR6 ;  /* 0x0000000607b57c20 */ /* 0x000fc80008410000 */
[----:B------:R-:W-:-:S07]  /*2bf0*/  @P2 FADD.FTZ R181, R137, R181 ;  /* 0x000000b589b52221 */ /* 0x000fce0000010000 */
.L_x_29835:
[----:B------:R-:W-:Y:S05]  /*2c00*/  BSYNC B1 ;  /* 0x0000000000017941 */ /* 0x000fea0003800000 */
.L_x_29834:
[----:B------:R-:W-:Y:S04]  /*2c10*/  BSSY B1, `(.L_x_29836) ;  /* 0x0000005000017945 */ /* 0x000fe80003800000 */
[----:B------:R-:W-:Y:S05]  /*2c20*/  @!P3 BRA `(.L_x_29837) ;  /* 0x00000000000cb947 */ /* 0x000fea0003800000 */
[----:B-----5:R-:W-:-:S05]  /*2c30*/  SHF.L.U32 R7, R153, 0x10, RZ ;  /* 0x0000001099077819 */ /* 0x020fca00000006ff */
[----:B------:R-:W-:-:S04]  /*2c40*/  FMUL.FTZ R182, R7, UR6 ;  /* 0x0000000607b67c20 */ /* 0x000fc80008410000 */
[----:B------:R-:W-:-:S07]  /*2c50*/  @P2 FADD.FTZ R182, R138, R182 ;  /* 0x000000b68ab62221 */ /* 0x000fce0000010000 */
.L_x_29837:
[----:B------:R-:W-:Y:S05]  /*2c60*/  BSYNC B1 ;  /* 0x0000000000017941 */ /* 0x000fea0003800000 */
.L_x_29836:
[----:B------:R-:W-:Y:S04]  /*2c70*/  BSSY B1, `(.L_x_29838) ;  /* 0x0000006000017945 */ /* 0x000fe80003800000 */
[----:B------:R-:W-:Y:S05]  /*2c80*/  @!P3 BRA `(.L_x_29839) ;  /* 0x000000000010b947 */ /* 0x000fea0003800000 */
[----:B-----5:R-:W-:-:S04]  /*2c90*/  PRMT R7, R153, 0x7632, R7 ;  /* 0x0000763299077816 */ /* 0x020fc80000000007 */
[----:B------:R-:W-:-:S05]  /*2ca0*/  SHF.L.U32 R7, R7, 0x10, RZ ;  /* 0x0000001007077819 */ /* 0x000fca00000006ff */
[----:B------:R-:W-:-:S04]  /*2cb0*/  FMUL.FTZ R183, R7, UR6 ;  /* 0x0000000607b77c20 */ /* 0x000fc80008410000 */
[----:B------:R-:W-:-:S07]  /*2cc0*/  @P2 FADD.FTZ R183, R139, R183 ;  /* 0x000000b78bb72221 */ /* 0x000fce0000010000 */
.L_x_29839:
[----:B------:R-:W-:Y:S05]  /*2cd0*/  BSYNC B1 ;  /* 0x0000000000017941 */ /* 0x000fea0003800000 */
.L_x_29838:
[----:B------:R-:W-:Y:S04]  /*2ce0*/  BSSY B1, `(.L_x_29840) ;  /* 0x0000005000017945 */ /* 0x000fe80003800000 */
[----:B------:R-:W-:Y:S05]  /*2cf0*/  @!P3 BRA `(.L_x_29841) ;  /* 0x00000000000cb947 */ /* 0x000fea0003800000 */
[----:B-----5:R-:W-:-:S05]  /*2d00*/  SHF.L.U32 R7, R154, 0x10, RZ ;  /* 0x000000109a077819 */ /* 0x020fca00000006ff */
[----:B------:R-:W-:-:S04]  /*2d10*/  FMUL.FTZ R184, R7, UR6 ;  /* 0x0000000607b87c20 */ /* 0x000fc80008410000 */
[----:B------:R-:W-:-:S07]  /*2d20*/  @P2 FADD.FTZ R184, R144, R184 ;  /* 0x000000b890b82221 */ /* 0x000fce0000010000 */
.L_x_29841:
[----:B------:R-:W-:Y:S05]  /*2d30*/  BSYNC B1 ;  /* 0x0000000000017941 */ /* 0x000fea0003800000 */
.L_x_29840:
[----:B------:R-:W-:Y:S04]  /*2d40*/  BSSY B1, `(.L_x_29842) ;  /* 0x0000006000017945 */ /* 0x000fe80003800000 */
[----:B------:R-:W-:Y:S05]  /*2d50*/  @!P3 BRA `(.L_x_29843) ;  /* 0x000000000010b947 */ /* 0x000fea0003800000 */
[----:B-----5:R-:W-:-:S04]  /*2d60*/  PRMT R7, R154, 0x7632, R7 ;  /* 0x000076329a077816 */ /* 0x020fc80000000007 */
[----:B------:R-:W-:-:S05]  /*2d70*/  SHF.L.U32 R7, R7, 0x10, RZ ;  /* 0x0000001007077819 */ /* 0x000fca00000006ff */
[----:B------:R-:W-:-:S04]  /*2d80*/  FMUL.FTZ R185, R7, UR6 ;  /* 0x0000000607b97c20 */ /* 0x000fc80008410000 */
[----:B------:R-:W-:-:S07]  /*2d90*/  @P2 FADD.FTZ R185, R145, R185 ;  /* 0x000000b991b92221 */ /* 0x000fce0000010000 */
.L_x_29843:
[----:B------:R-:W-:Y:S05]  /*2da0*/  BSYNC B1 ;  /* 0x0000000000017941 */ /* 0x000fea0003800000 */
.L_x_29842:
[----:B------:R-:W-:Y:S04]  /*2db0*/  BSSY B1, `(.L_x_29844) ;  /* 0x0000005000017945 */ /* 0x000fe80003800000 */
[----:B------:R-:W-:Y:S05]  /*2dc0*/  @!P3 BRA `(.L_x_29845) ;  /* 0x00000000000cb947 */ /* 0x000fea0003800000 */
[----:B-----5:R-:W-:-:S05]  /*2dd0*/  SHF.L.U32 R7, R155, 0x10, RZ ;  /* 0x000000109b077819 */ /* 0x020fca00000006ff */
[----:B------:R-:W-:-:S04]  /*2de0*/  FMUL.FTZ R186, R7, UR6 ;  /* 0x0000000607ba7c20 */ /* 0x000fc80008410000 */
[----:B------:R-:W-:-:S07]  /*2df0*/  @P2 FADD.FTZ R186, R146, R186 ;  /* 0x000000ba92ba2221 */ /* 0x000fce0000010000 */
.L_x_29845:
[----:B------:R-:W-:Y:S05]  /*2e00*/  BSYNC B1 ;  /* 0x0000000000017941 */ /* 0x000fea0003800000 */
.L_x_29844:
[----:B------:R-:W-:Y:S04]  /*2e10*/  BSSY B1, `(.L_x_29846) ;  /* 0x0000006000017945 */ /* 0x000fe80003800000 */
[----:B------:R-:W-:Y:S05]  /*2e20*/  @!P3 BRA `(.L_x_29847) ;  /* 0x000000000010b947 */ /* 0x000fea0003800000 */
[----:B-----5:R-:W-:-:S04]  /*2e30*/  PRMT R7, R155, 0x7632, R7 ;  /* 0x000076329b077816 */ /* 0x020fc80000000007 */
[----:B------:R-:W-:-:S05]  /*2e40*/  SHF.L.U32 R7, R7, 0x10, RZ ;  /* 0x0000001007077819 */ /* 0x000fca00000006ff */
[----:B------:R-:W-:-:S04]  /*2e50*/  FMUL.FTZ R187, R7, UR6 ;  /* 0x0000000607bb7c20 */ /* 0x000fc80008410000 */
[----:B------:R-:W-:-:S07]  /*2e60*/  @P2 FADD.FTZ R187, R147, R187 ;  /* 0x000000bb93bb2221 */ /* 0x000fce0000010000 */
.L_x_29847:
[----:B------:R-:W-:Y:S05]  /*2e70*/  BSYNC B1 ;  /* 0x0000000000017941 */ /* 0x000fea0003800000 */
.L_x_29846:
[----:B0-----:R-:W0:Y:S01]  /*2e80*/  LDC.64 R228, c[0x0][0x238] ;  /* 0x00008e00ffe47b82 */ /* 0x001e220000000a00 */
[----:B------:R-:W-:Y:S01]  /*2e90*/  IADD3 R6, R6, 0x20, RZ ;  /* 0x0000002006067810 */ /* 0x000fe20007ffe0ff */
[C---:B0-----:R-:W-:Y:S01]  /*2ea0*/  IMAD.WIDE.U32 R228, R5.reuse, 0x20, R228 ;  /* 0x0000002005e47825 */ /* 0x041fe200078e00e4 */
[----:B------:R-:W-:-:S04]  /*2eb0*/  IADD3 R5, R5, 0x20, RZ ;  /* 0x0000002005057810 */ /* 0x000fc80007ffe0ff */
[----:B------:R4:W-:Y:S04]  /*2ec0*/  STG.E.128 desc[UR4][R228.64], R180 ;  /* 0x000000b4e4007986 */ /* 0x0009e8000c101d04 */
[----:B------:R4:W-:Y:S02]  /*2ed0*/  STG.E.128 desc[UR4][R228.64+0x10], R184 ;  /* 0x000010b8e4007986 */ /* 0x0009e4000c101d04 */
.L_x_29831:
[----:B------:R-:W-:Y:S05]  /*2ee0*/  BSYNC B0 ;  /* 0x0000000000007941 */ /* 0x000fea0003800000 */
.L_x_29830:
        /* <DEDUP_REMOVED lines=43> */
.L_x_29851:
[----:B------:R-:W-:Y:S05]  /*31a0*/  BSYNC B1 ;  /* 0x0000000000017941 */ /* 0x000fea0003800000 */
.L_x_29850:
[----:B------:R-:W-:Y:S04]  /*31b0*/  BSSY B1, `(.L_x_29852) ;  /* 0x0000006000017945 */ /* 0x000fe80003800000 */
[----:B------:R-:W-:Y:S05]  /*31c0*/  @!P3 BRA `(.L_x_29853) ;  /* 0x000000000010b947 */ /* 0x000fea0003800000 */
[----:B-----5:R-:W-:-:S04]  /*31d0*/  PRMT R7, R152, 0x7632, R7 ;  /* 0x0000763298077816 */ /* 0x020fc80000000007 */
[----:B------:R-:W-:-:S05]  /*31e0*/  SHF.L.U32 R7, R7, 0x10, RZ ;  /* 0x0000001007077819 */ /* 0x000fca00000006ff */
[----:B------:R-:W-:-:S04]  /*31f0*/  FMUL.FTZ R189, R7, UR6 ;  /* 0x0000000607bd7c20 */ /* 0x000fc80008410000 */
[----:B------:R-:W-:-:S07]  /*3200*/  @P2 FADD.FTZ R189, R137, R189 ;  /* 0x000000bd89bd2221 */ /* 0x000fce0000010000 */
.L_x_29853:
[----:B------:R-:W-:Y:S05]  /*3210*/  BSYNC B1 ;  /* 0x0000000000017941 */ /* 0x000fea0003800000 */
.L_x_29852:
[----:B------:R-:W-:Y:S04]  /*3220*/  BSSY B1, `(.L_x_29854) ;  /* 0x0000005000017945 */ /* 0x000fe80003800000 */
[----:B------:R-:W-:Y:S05]  /*3230*/  @!P3 BRA `(.L_x_29855) ;  /* 0x00000000000cb947 */ /* 0x000fea0003800000 */
[----:B-----5:R-:W-:-:S05]  /*3240*/  SHF.L.U32 R7, R153, 0x10, RZ ;  /* 0x0000001099077819 */ /* 0x020fca00000006ff */
[----:B------:R-:W-:-:S04]  /*3250*/  FMUL.FTZ R190, R7, UR6 ;  /* 0x0000000607be7c20 */ /* 0x000fc80008410000 */
[----:B------:R-:W-:-:S07]  /*3260*/  @P2 FADD.FTZ R190, R138, R190 ;  /* 0x000000be8abe2221 */ /* 0x000fce0000010000 */
.L_x_29855:
[----:B------:R-:W-:Y:S05]  /*3270*/  BSYNC B1 ;  /* 0x0000000000017941 */ /* 0x000fea0003800000 */
.L_x_29854:
[----:B------:R-:W-:Y:S04]  /*3280*/  BSSY B1, `(.L_x_29856) ;  /* 0x0000006000017945 */ /* 0x000fe80003800000 */
[----:B------:R-:W-:Y:S05]  /*3290*/  @!P3 BRA `(.L_x_29857) ;  /* 0x000000000010b947 */ /* 0x000fea0003800000 */
[----:B-----5:R-:W-:-:S04]  /*32a0*/  PRMT R7, R153, 0x7632, R7 ;  /* 0x0000763299077816 */ /* 0x020fc80000000007 */
[----:B------:R-:W-:-:S05]  /*32b0*/  SHF.L.U32 R7, R7, 0x10, RZ ;  /* 0x0000001007077819 */ /* 0x000fca00000006ff */
[----:B------:R-:W-:-:S04]  /*32c0*/  FMUL.FTZ R191, R7, UR6 ;  /* 0x0000000607bf7c20 */ /* 0x000fc80008410000 */
[----:B------:R-:W-:-:S07]  /*32d0*/  @P2 FADD.FTZ R191, R139, R191 ;  /* 0x000000bf8bbf2221 */ /* 0x000fce0000010000 */
.L_x_29857:
[----:B------:R-:W-:Y:S05]  /*32e0*/  BSYNC B1 ;  /* 0x0000000000017941 */ /* 0x000fea0003800000 */
.L_x_29856:
[----:B------:R-:W-:Y:S04]  /*32f0*/  BSSY B1, `(.L_x_29858) ;  /* 0x0000005000017945 */ /* 0x000fe80003800000 */
[----:B------:R-:W-:Y:S05]  /*3300*/  @!P3 BRA `(.L_x_29859) ;  /* 0x00000000000cb947 */ /* 0x000fea0003800000 */
[----:B-----5:R-:W-:-:S05]  /*3310*/  SHF.L.U32 R7, R154, 0x10, RZ ;  /* 0x000000109a077819 */ /* 0x020fca00000006ff */
[----:B------:R-:W-:-:S04]  /*3320*/  FMUL.FTZ R192, R7, UR6 ;  /* 0x0000000607c07c20 */ /* 0x000fc80008410000 */
[----:B------:R-:W-:-:S07]  /*3330*/  @P2 FADD.FTZ R192, R144, R192 ;  /* 0x000000c090c02221 */ /* 0x000fce0000010000 */
.L_x_29859:
[----:B------:R-:W-:Y:S05]  /*3340*/  BSYNC B1 ;  /* 0x0000000000017941 */ /* 0x000fea0003800000 */
.L_x_29858:
[----:B------:R-:W-:Y:S04]  /*3350*/  BSSY B1, `(.L_x_29860) ;  /* 0x0000006000017945 */ /* 0x000fe80003800000 */
[----:B------:R-:W-:Y:S05]  /*3360*/  @!P3 BRA `(.L_x_29861) ;  /* 0x000000000010b947 */ /* 0x000fea0003800000 */
[----:B-----5:R-:W-:-:S04]  /*3370*/  PRMT R7, R154, 0x7632, R7 ;  /* 0x000076329a077816 */ /* 0x020fc80000000007 */
[----:B------:R-:W-:-:S05]  /*3380*/  SHF.L.U32 R7, R7, 0x10, RZ ;  /* 0x0000001007077819 */ /* 0x000fca00000006ff */
[----:B------:R-:W-:-:S04]  /*3390*/  FMUL.FTZ R193, R7, UR6 ;  /* 0x0000000607c17c20 */ /* 0x000fc80008410000 */
[----:B------:R-:W-:-:S07]  /*33a0*/  @P2 FADD.FTZ R193, R145, R193 ;  /* 0x000000c191c12221 */ /* 0x000fce0000010000 */
.L_x_29861:
[----:B------:R-:W-:Y:S05]  /*33b0*/  BSYNC B1 ;  /* 0x0000000000017941 */ /* 0x000fea0003800000 */
.L_x_29860:
[----:B------:R-:W-:Y:S04]  /*33c0*/  BSSY B1, `(.L_x_29862) ;  /* 0x0000005000017945 */ /* 0x000fe80003800000 */
[----:B------:R-:W-:Y:S05]  /*33d0*/  @!P3 BRA `(.L_x_29863) ;  /* 0x00000000000cb947 */ /* 0x000fea0003800000 */
[----:B-----5:R-:W-:-:S05]  /*33e0*/  SHF.L.U32 R7, R155, 0x10, RZ ;  /* 0x000000109b077819 */ /* 0x020fca00000006ff */
[----:B------:R-:W-:-:S04]  /*33f0*/  FMUL.FTZ R194, R7, UR6 ;  /* 0x0000000607c27c20 */ /* 0x000fc80008410000 */
[----:B------:R-:W-:-:S07]  /*3400*/  @P2 FADD.FTZ R194, R146, R194 ;  /* 0x000000c292c22221 */ /* 0x000fce0000010000 */
.L_x_29863:
[----:B------:R-:W-:Y:S05]  /*3410*/  BSYNC B1 ;  /* 0x0000000000017941 */ /* 0x000fea0003800000 */
.L_x_29862:
[----:B------:R-:W-:Y:S04]  /*3420*/  BSSY B1, `(.L_x_29864) ;  /* 0x0000006000017945 */ /* 0x000fe80003800000 */
[----:B------:R-:W-:Y:S05]  /*3430*/  @!P3 BRA `(.L_x_29865) ;  /* 0x000000000010b947 */ /* 0x000fea0003800000 */
[----:B-----5:R-:W-:-:S04]  /*3440*/  PRMT R7, R155, 0x7632, R7 ;  /* 0x000076329b077816 */ /* 0x020fc80000000007 */
[----:B------:R-:W-:-:S05]  /*3450*/  SHF.L.U32 R7, R7, 0x10, RZ ;  /* 0x0000001007077819 */ /* 0x000fca00000006ff */
[----:B------:R-:W-:-:S04]  /*3460*/  FMUL.FTZ R195, R7, UR6 ;  /* 0x0000000607c37c20 */ /* 0x000fc80008410000 */
[----:B------:R-:W-:-:S07]  /*3470*/  @P2 FADD.FTZ R195, R147, R195 ;  /* 0x000000c393c32221 */ /* 0x000fce0000010000 */
.L_x_29865:
[----:B------:R-:W-:Y:S05]  /*3480*/  BSYNC B1 ;  /* 0x0000000000017941 */ /* 0x000fea0003800000 */
.L_x_29864:
[----:B0-----:R-:W0:Y:S01]  /*3490*/  LDC.64 R228, c[0x0][0x238] ;  /* 0x00008e00ffe47b82 */ /* 0x001e220000000a00 */
[----:B------:R-:W-:Y:S01]  /*34a0*/  IADD3 R6, R6, 0x20, RZ ;  /* 0x0000002006067810 */ /* 0x000fe20007ffe0ff */
[C---:B0-----:R-:W-:Y:S01]  /*34b0*/  IMAD.WIDE.U32 R228, R5.reuse, 0x20, R228 ;  /* 0x0000002005e47825 */ /* 0x041fe200078e00e4 */
[----:B------:R-:W-:-:S04]  /*34c0*/  IADD3 R5, R5, 0x20, RZ ;  /* 0x0000002005057810 */ /* 0x000fc80007ffe0ff */
[----:B------:R0:W-:Y:S04]  /*34d0*/  STG.E.128 desc[UR4][R228.64], R188 ;  /* 0x000000bce4007986 */ /* 0x0001e8000c101d04 */
[----:B------:R0:W-:Y:S02]  /*34e0*/  STG.E.128 desc[UR4][R228.64+0x10], R192 ;  /* 0x000010c0e4007986 */ /* 0x0001e4000c101d04 */
.L_x_29849:
[----:B------:R-:W-:Y:S05]  /*34f0*/  BSYNC B0 ;  /* 0x0000000000007941 */ /* 0x000fea0003800000 */
.L_x_29848:
        /* <DEDUP_REMOVED lines=43> */
.L_x_29869:
[----:B------:R-:W-:Y:S05]  /*37b0*/  BSYNC B1 ;  /* 0x0000000000017941 */ /* 0x000fea0003800000 */
.L_x_29868:
[----:B------:R-:W-:Y:S04]  /*37c0*/  BSSY B1, `(.L_x_29870) ;  /* 0x0000006000017945 */ /* 0x000fe80003800000 */
[----:B------:R-:W-:Y:S05]  /*37d0*/  @!P3 BRA `(.L_x_29871) ;  /* 0x000000000010b947 */ /* 0x000fea0003800000 */
[----:B-----5:R-:W-:-:S04]  /*37e0*/  PRMT R7, R152, 0x7632, R7 ;  /* 0x0000763298077816 */ /* 0x020fc80000000007 */
[----:B------:R-:W-:-:S05]  /*37f0*/  SHF.L.U32 R7, R7, 0x10, RZ ;  /* 0x0000001007077819 */ /* 0x000fca00000006ff */
[----:B------:R-:W-:-:S04]  /*3800*/  FMUL.FTZ R197, R7, UR6 ;  /* 0x0000000607c57c20 */ /* 0x000fc80008410000 */
[----:B------:R-:W-:-:S07]  /*3810*/  @P2 FADD.FTZ R197, R137, R197 ;  /* 0x000000c589c52221 */ /* 0x000fce0000010000 */
.L_x_29871:
[----:B------:R-:W-:Y:S05]  /*3820*/  BSYNC B1 ;  /* 0x0000000000017941 */ /* 0x000fea0003800000 */
.L_x_29870:
[----:B------:R-:W-:Y:S04]  /*3830*/  BSSY B1, `(.L_x_29872) ;  /* 0x0000005000017945 */ /* 0x000fe80003800000 */
[----:B------:R-:W-:Y:S05]  /*3840*/  @!P3 BRA `(.L_x_29873) ;  /* 0x00000000000cb947 */ /* 0x000fea0003800000 */
[----:B-----5:R-:W-:-:S05]  /*3850*/  SHF.L.U32 R7, R153, 0x10, RZ ;  /* 0x0000001099077819 */ /* 0x020fca00000006ff */
[----:B------:R-:W-:-:S04]  /*3860*/  FMUL.FTZ R198, R7, UR6 ;  /* 0x0000000607c67c20 */ /* 0x000fc80008410000 */
[----:B------:R-:W-:-:S07]  /*3870*/  @P2 FADD.FTZ R198, R138, R198 ;  /* 0x000000c68ac62221 */ /* 0x000fce0000010000 */
.L_x_29873:
[----:B------:R-:W-:Y:S05]  /*3880*/  BSYNC B1 ;  /* 0x0000000000017941 */ /* 0x000fea0003800000 */
.L_x_29872:
[----:B------:R-:W-:Y:S04]  /*3890*/  BSSY B1, `(.L_x_29874) ;  /* 0x0000006000017945 */ /* 0x000fe80003800000 */
[----:B------:R-:W-:Y:S05]  /*38a0*/  @!P3 BRA `(.L_x_29875) ;  /* 0x000000000010b947 */ /* 0x000fea0003800000 */
[----:B-----5:R-:W-:-:S04]  /*38b0*/  PRMT R7, R153, 0x7632, R7 ;  /* 0x0000763299077816 */ /* 0x020fc80000000007 */
[----:B------:R-:W-:-:S05]  /*38c0*/  SHF.L.U32 R7, R7, 0x10, RZ ;  /* 0x0000001007077819 */ /* 0x000fca00000006ff */
[----:B------:R-:W-:-:S04]  /*38d0*/  FMUL.FTZ R199, R7, UR6 ;  /* 0x0000000607c77c20 */ /* 0x000fc80008410000 */
[----:B------:R-:W-:-:S07]  /*38e0*/  @P2 FADD.FTZ R199, R139, R199 ;  /* 0x000000c78bc72221 */ /* 0x000fce0000010000 */
.L_x_29875:
[----:B------:R-:W-:Y:S05]  /*38f0*/  BSYNC B1 ;  /* 0x0000000000017941 */ /* 0x000fea0003800000 */
.L_x_29874:
[----:B------:R-:W-:Y:S04]  /*3900*/  BSSY B1, `(.L_x_29876) ;  /* 0x0000005000017945 */ /* 0x000fe80003800000 */
[----:B------:R-:W-:Y:S05]  /*3910*/  @!P3 BRA `(.L_x_29877) ;  /* 0x00000000000cb947 */ /* 0x000fea0003800000 */
[----:B-----5:R-:W-:-:S05]  /*3920*/  SHF.L.U32 R7, R154, 0x10, RZ ;  /* 0x000000109a077819 */ /* 0x020fca00000006ff */
[----:B------:R-:W-:-:S04]  /*3930*/  FMUL.FTZ R200, R7, UR6 ;  /* 0x0000000607c87c20 */ /* 0x000fc80008410000 */
[----:B------:R-:W-:-:S07]  /*3940*/  @P2 FADD.FTZ R200, R144, R200 ;  /* 0x000000c890c82221 */ /* 0x000fce0000010000 */
.L_x_29877:
[----:B------:R-:W-:Y:S05]  /*3950*/  BSYNC B1 ;  /* 0x0000000000017941 */ /* 0x000fea0003800000 */
.L_x_29876:
[----:B------:R-:W-:Y:S04]  /*3960*/  BSSY B1, `(.L_x_29878) ;  /* 0x0000006000017945 */ /* 0x000fe80003800000 */
[----:B------:R-:W-:Y:S05]  /*3970*/  @!P3 BRA `(.L_x_29879) ;  /* 0x000000000010b947 */ /* 0x000fea0003800000 */
[----:B-----5:R-:W-:-:S04]  /*3980*/  PRMT R7, R154, 0x7632, R7 ;  /* 0x000076329a077816 */ /* 0x020fc80000000007 */
[----:B------:R-:W-:-:S05]  /*3990*/  SHF.L.U32 R7, R7, 0x10, RZ ;  /* 0x0000001007077819 */ /* 0x000fca00000006ff */
[----:B------:R-:W-:-:S04]  /*39a0*/  FMUL.FTZ R201, R7, UR6 ;  /* 0x0000000607c97c20 */ /* 0x000fc80008410000 */
[----:B------:R-:W-:-:S07]  /*39b0*/  @P2 FADD.FTZ R201, R145, R201 ;  /* 0x000000c991c92221 */ /* 0x000fce0000010000 */
.L_x_29879:
[----:B------:R-:W-:Y:S05]  /*39c0*/  BSYNC B1 ;  /* 0x0000000000017941 */ /* 0x000fea0003800000 */
.L_x_29878:
[----:B------:R-:W-:Y:S04]  /*39d0*/  BSSY B1, `(.L_x_29880) ;  /* 0x0000005000017945 */ /* 0x000fe80003800000 */
[----:B------:R-:W-:Y:S05]  /*39e0*/  @!P3 BRA `(.L_x_29881) ;  /* 0x00000000000cb947 */ /* 0x000fea0003800000 */
[----:B-----5:R-:W-:-:S05]  /*39f0*/  SHF.L.U32 R7, R155, 0x10, RZ ;  /* 0x000000109b077819 */ /* 0x020fca00000006ff */
[----:B------:R-:W-:-:S04]  /*3a00*/  FMUL.FTZ R202, R7, UR6 ;  /* 0x0000000607ca7c20 */ /* 0x000fc80008410000 */
[----:B------:R-:W-:-:S07]  /*3a10*/  @P2 FADD.FTZ R202, R146, R202 ;  /* 0x000000ca92ca2221 */ /* 0x000fce0000010000 */
.L_x_29881:
[----:B------:R-:W-:Y:S05]  /*3a20*/  BSYNC B1 ;  /* 0x0000000000017941 */ /* 0x000fea0003800000 */
.L_x_29880:
[----:B------:R-:W-:Y:S04]  /*3a30*/  BSSY B1, `(.L_x_29882) ;  /* 0x0000006000017945 */ /* 0x000fe80003800000 */
[----:B------:R-:W-:Y:S05]  /*3a40*/  @!P3 BRA `(.L_x_29883) ;  /* 0x000000000010b947 */ /* 0x000fea0003800000 */
[----:B-----5:R-:W-:-:S04]  /*3a50*/  PRMT R7, R155, 0x7632, R7 ;  /* 0x000076329b077816 */ /* 0x020fc80000000007 */
[----:B------:R-:W-:-:S05]  /*3a60*/  SHF.L.U32 R7, R7, 0x10, RZ ;  /* 0x0000001007077819 */ /* 0x000fca00000006ff */
[----:B------:R-:W-:-:S04]  /*3a70*/  FMUL.FTZ R203, R7, UR6 ;  /* 0x0000000607cb7c20 */ /* 0x000fc80008410000 */
[----:B------:R-:W-:-:S07]  /*3a80*/  @P2 FADD.FTZ R203, R147, R203 ;  /* 0x000000cb93cb2221 */ /* 0x000fce0000010000 */
.L_x_29883:
[----:B------:R-:W-:Y:S05]  /*3a90*/  BSYNC B1 ;  /* 0x0000000000017941 */ /* 0x000fea0003800000 */
.L_x_29882:
[----:B0-----:R-:W0:Y:S01]  /*3aa0*/  LDC.64 R228, c[0x0][0x238] ;  /* 0x00008e00ffe47b82 */ /* 0x001e220000000a00 */
[----:B------:R-:W-:Y:S01]  /*3ab0*/  IADD3 R6, R6, 0x20, RZ ;  /* 0x0000002006067810 */ /* 0x000fe20007ffe0ff */
[C---:B0-----:R-:W-:Y:S01]  /*3ac0*/  IMAD.WIDE.U32 R228, R5.reuse, 0x20, R228 ;  /* 0x0000002005e47825 */ /* 0x041fe200078e00e4 */
[----:B------:R-:W-:-:S04]  /*3ad0*/  IADD3 R5, R5, 0x20, RZ ;  /* 0x0000002005057810 */ /* 0x000fc80007ffe0ff */
[----:B------:R0:W-:Y:S04]  /*3ae0*/  STG.E.128 desc[UR4][R228.64], R196 ;  /* 0x000000c4e4007986 */ /* 0x0001e8000c101d04 */
[----:B------:R0:W-:Y:S02]  /*3af0*/  STG.E.128 desc[UR4][R228.64+0x10], R200 ;  /* 0x000010c8e4007986 */ /* 0x0001e4000c101d04 */
.L_x_29867:
[----:B------:R-:W-:Y:S05]  /*3b00*/  BSYNC B0 ;  /* 0x0000000000007941 */ /* 0x000fea0003800000 */
.L_x_29866:
        /* <DEDUP_REMOVED lines=43> */
.L_x_29887:
[----:B------:R-:W-:Y:S05]  /*3dc0*/  BSYNC B1 ;  /* 0x0000000000017941 */ /* 0x000fea0003800000 */
.L_x_29886:
[----:B------:R-:W-:Y:S04]  /*3dd0*/  BSSY B1, `(.L_x_29888) ;  /* 0x0000006000017945 */ /* 0x000fe80003800000 */
[----:B------:R-:W-:Y:S05]  /*3de0*/  @!P3 BRA `(.L_x_29889) ;  /* 0x000000000010b947 */ /* 0x000fea0003800000 */
[----:B-----5:R-:W-:-:S04]  /*3df0*/  PRMT R7, R152, 0x7632, R7 ;  /* 0x0000763298077816 */ /* 0x020fc80000000007 */
[----:B------:R-:W-:-:S05]  /*3e00*/  SHF.L.U32 R7, R7, 0x10, RZ ;  /* 0x0000001007077819 */ /* 0x000fca00000006ff */
[----:B------:R-:W-:-:S04]  /*3e10*/  FMUL.FTZ R205, R7, UR6 ;  /* 0x0000000607cd7c20 */ /* 0x000fc80008410000 */
[----:B------:R-:W-:-:S07]  /*3e20*/  @P2 FADD.FTZ R205, R137, R205 ;  /* 0x000000cd89cd2221 */ /* 0x000fce0000010000 */
.L_x_29889:
[----:B------:R-:W-:Y:S05]  /*3e30*/  BSYNC B1 ;  /* 0x0000000000017941 */ /* 0x000fea0003800000 */
.L_x_29888:
[----:B------:R-:W-:Y:S04]  /*3e40*/  BSSY B1, `(.L_x_29890) ;  /* 0x0000005000017945 */ /* 0x000fe80003800000 */
[----:B------:R-:W-:Y:S05]  /*3e50*/  @!P3 BRA `(.L_x_29891) ;  /* 0x00000000000cb947 */ /* 0x000fea0003800000 */
[----:B-----5:R-:W-:-:S05]  /*3e60*/  SHF.L.U32 R7, R153, 0x10, RZ ;  /* 0x0000001099077819 */ /* 0x020fca00000006ff */
[----:B------:R-:W-:-:S04]  /*3e70*/  FMUL.FTZ R206, R7, UR6 ;  /* 0x0000000607ce7c20 */ /* 0x000fc80008410000 */
[----:B------:R-:W-:-:S07]  /*3e80*/  @P2 FADD.FTZ R206, R138, R206 ;  /* 0x000000ce8ace2221 */ /* 0x000fce0000010000 */
.L_x_29891:
[----:B------:R-:W-:Y:S05]  /*3e90*/  BSYNC B1 ;  /* 0x0000000000017941 */ /* 0x000fea0003800000 */
.L_x_29890:
[----:B------:R-:W-:Y:S04]  /*3ea0*/  BSSY B1, `(.L_x_29892) ;  /* 0x0000006000017945 */ /* 0x000fe80003800000 */
[----:B------:R-:W-:Y:S05]  /*3eb0*/  @!P3 BRA `(.L_x_29893) ;  /* 0x000000000010b947 */ /* 0x000fea0003800000 */
[----:B-----5:R-:W-:-:S04]  /*3ec0*/  PRMT R7, R153, 0x7632, R7 ;  /* 0x0000763299077816 */ /* 0x020fc80000000007 */
[----:B------:R-:W-:-:S05]  /*3ed0*/  SHF.L.U32 R7, R7, 0x10, RZ ;  /* 0x0000001007077819 */ /* 0x000fca00000006ff */
[----:B------:R-:W-:-:S04]  /*3ee0*/  FMUL.FTZ R207, R7, UR6 ;  /* 0x0000000607cf7c20 */ /* 0x000fc80008410000 */
[----:B------:R-:W-:-:S07]  /*3ef0*/  @P2 FADD.FTZ R207, R139, R207 ;  /* 0x000000cf8bcf2221 */ /* 0x000fce0000010000 */
.L_x_29893:
[----:B------:R-:W-:Y:S05]  /*3f00*/  BSYNC B1 ;  /* 0x0000000000017941 */ /* 0x000fea0003800000 */
.L_x_29892:
[----:B------:R-:W-:Y:S04]  /*3f10*/  BSSY B1, `(.L_x_29894) ;  /* 0x0000005000017945 */ /* 0x000fe80003800000 */
[----:B------:R-:W-:Y:S05]  /*3f20*/  @!P3 BRA `(.L_x_29895) ;  /* 0x00000000000cb947 */ /* 0x000fea0003800000 */
[----:B-----5:R-:W-:-:S05]  /*3f30*/  SHF.L.U32 R7, R154, 0x10, RZ ;  /* 0x000000109a077819 */ /* 0x020fca00000006ff */
[----:B------:R-:W-:-:S04]  /*3f40*/  FMUL.FTZ R208, R7, UR6 ;  /* 0x0000000607d07c20 */ /* 0x000fc80008410000 */
[----:B------:R-:W-:-:S07]  /*3f50*/  @P2 FADD.FTZ R208, R144, R208 ;  /* 0x000000d090d02221 */ /* 0x000fce0000010000 */
.L_x_29895:
[----:B------:R-:W-:Y:S05]  /*3f60*/  BSYNC B1 ;  /* 0x0000000000017941 */ /* 0x000fea0003800000 */
.L_x_29894:
[----:B------:R-:W-:Y:S04]  /*3f70*/  BSSY B1, `(.L_x_29896) ;  /* 0x0000006000017945 */ /* 0x000fe80003800000 */
[----:B------:R-:W-:Y:S05]  /*3f80*/  @!P3 BRA `(.L_x_29897) ;  /* 0x000000000010b947 */ /* 0x000fea0003800000 */
[----:B-----5:R-:W-:-:S04]  /*3f90*/  PRMT R7, R154, 0x7632, R7 ;  /* 0x000076329a077816 */ /* 0x020fc80000000007 */
[----:B------:R-:W-:-:S05]  /*3fa0*/  SHF.L.U32 R7, R7, 0x10, RZ ;  /* 0x0000001007077819 */ /* 0x000fca00000006ff */
[----:B------:R-:W-:-:S04]  /*3fb0*/  FMUL.FTZ R209, R7, UR6 ;  /* 0x0000000607d17c20 */ /* 0x000fc80008410000 */
[----:B------:R-:W-:-:S07]  /*3fc0*/  @P2 FADD.FTZ R209, R145, R209 ;  /* 0x000000d191d12221 */ /* 0x000fce0000010000 */
.L_x_29897:
[----:B------:R-:W-:Y:S05]  /*3fd0*/  BSYNC B1 ;  /* 0x0000000000017941 */ /* 0x000fea0003800000 */
.L_x_29896:
[----:B------:R-:W-:Y:S04]  /*3fe0*/  BSSY B1, `(.L_x_29898) ;  /* 0x0000005000017945 */ /* 0x000fe80003800000 */
[----:B------:R-:W-:Y:S05]  /*3ff0*/  @!P3 BRA `(.L_x_29899) ;  /* 0x00000000000cb947 */ /* 0x000fea0003800000 */
[----:B-----5:R-:W-:-:S05]  /*4000*/  SHF.L.U32 R7, R155, 0x10, RZ ;  /* 0x000000109b077819 */ /* 0x020fca00000006ff */
[----:B------:R-:W-:-:S04]  /*4010*/  FMUL.FTZ R210, R7, UR6 ;  /* 0x0000000607d27c20 */ /* 0x000fc80008410000 */
[----:B------:R-:W-:-:S07]  /*4020*/  @P2 FADD.FTZ R210, R146, R210 ;  /* 0x000000d292d22221 */ /* 0x000fce0000010000 */
.L_x_29899:
[----:B------:R-:W-:Y:S05]  /*4030*/  BSYNC B1 ;  /* 0x0000000000017941 */ /* 0x000fea0003800000 */
.L_x_29898:
[----:B------:R-:W-:Y:S04]  /*4040*/  BSSY B1, `(.L_x_29900) ;  /* 0x0000006000017945 */ /* 0x000fe80003800000 */
[----:B------:R-:W-:Y:S05]  /*4050*/  @!P3 BRA `(.L_x_29901) ;  /* 0x000000000010b947 */ /* 0x000fea0003800000 */
[----:B-----5:R-:W-:-:S04]  /*4060*/  PRMT R7, R155, 0x7632, R7 ;  /* 0x000076329b077816 */ /* 0x020fc80000000007 */
[----:B------:R-:W-:-:S05]  /*4070*/  SHF.L.U32 R7, R7, 0x10, RZ ;  /* 0x0000001007077819 */ /* 0x000fca00000006ff */
[----:B------:R-:W-:-:S04]  /*4080*/  FMUL.FTZ R211, R7, UR6 ;  /* 0x0000000607d37c20 */ /* 0x000fc80008410000 */
[----:B------:R-:W-:-:S07]  /*4090*/  @P2 FADD.FTZ R211, R147, R211 ;  /* 0x000000d393d32221 */ /* 0x000fce0000010000 */
.L_x_29901:
[----:B------:R-:W-:Y:S05]  /*40a0*/  BSYNC B1 ;  /* 0x0000000000017941 */ /* 0x000fea0003800000 */
.L_x_29900:
[----:B0-----:R-:W0:Y:S01]  /*40b0*/  LDC.64 R228, c[0x0][0x238] ;  /* 0x00008e00ffe47b82 */ /* 0x001e220000000a00 */
[----:B------:R-:W-:Y:S01]  /*40c0*/  IADD3 R6, R6, 0x20, RZ ;  /* 0x0000002006067810 */ /* 0x000fe20007ffe0ff */
[C---:B0-----:R-:W-:Y:S01]  /*40d0*/  IMAD.WIDE.U32 R228, R5.reuse, 0x20, R228 ;  /* 0x0000002005e47825 */ /* 0x041fe200078e00e4 */
[----:B------:R-:W-:-:S04]  /*40e0*/  IADD3 R5, R5, 0x20, RZ ;  /* 0x0000002005057810 */ /* 0x000fc80007ffe0ff */
[----:B------:R0:W-:Y:S04]  /*40f0*/  STG.E.128 desc[UR4][R228.64], R204 ;  /* 0x000000cce4007986 */ /* 0x0001e8000c101d04 */
[----:B------:R0:W-:Y:S02]  /*4100*/  STG.E.128 desc[UR4][R228.64+0x10], R208 ;  /* 0x000010d0e4007986 */ /* 0x0001e4000c101d04 */
.L_x_29885:
[----:B------:R-:W-:Y:S05]  /*4110*/  BSYNC B0 ;  /* 0x0000000000007941 */ /* 0x000fea0003800000 */
.L_x_29884:
        /* <DEDUP_REMOVED lines=43> */
.L_x_29905:
[----:B------:R-:W-:Y:S05]  /*43d0*/  BSYNC B1 ;  /* 0x0000000000017941 */ /* 0x000fea0003800000 */
.L_x_29904:
[----:B------:R-:W-:Y:S04]  /*43e0*/  BSSY B1, `(.L_x_29906) ;  /* 0x0000006000017945 */ /* 0x000fe80003800000 */
[----:B------:R-:W-:Y:S05]  /*43f0*/  @!P3 BRA `(.L_x_29907) ;  /* 0x000000000010b947 */ /* 0x000fea0003800000 */
[----:B-----5:R-:W-:-:S04]  /*4400*/  PRMT R7, R152, 0x7632, R7 ;  /* 0x0000763298077816 */ /* 0x020fc80000000007 */
[----:B------:R-:W-:-:S05]  /*4410*/  SHF.L.U32 R7, R7, 0x10, RZ ;  /* 0x0000001007077819 */ /* 0x000fca00000006ff */
[----:B------:R-:W-:-:S04]  /*4420*/  FMUL.FTZ R213, R7, UR6 ;  /* 0x0000000607d57c20 */ /* 0x000fc80008410000 */
[----:B------:R-:W-:-:S07]  /*4430*/  @P2 FADD.FTZ R213, R137, R213 ;  /* 0x000000d589d52221 */ /* 0x000fce0000010000 */
.L_x_29907:
[----:B------:R-:W-:Y:S05]  /*4440*/  BSYNC B1 ;  /* 0x0000000000017941 */ /* 0x000fea0003800000 */
.L_x_29906:
[----:B------:R-:W-:Y:S04]  /*4450*/  BSSY B1, `(.L_x_29908) ;  /* 0x0000005000017945 */ /* 0x000fe80003800000 */
[----:B------:R-:W-:Y:S05]  /*4460*/  @!P3 BRA `(.L_x_29909) ;  /* 0x00000000000cb947 */ /* 0x000fea0003800000 */
[----:B-----5:R-:W-:-:S05]  /*4470*/  SHF.L.U32 R7, R153, 0x10, RZ ;  /* 0x0000001099077819 */ /* 0x020fca00000006ff */
[----:B------:R-:W-:-:S04]  /*4480*/  FMUL.FTZ R214, R7, UR6 ;  /* 0x0000000607d67c20 */ /* 0x000fc80008410000 */
[----:B------:R-:W-:-:S07]  /*4490*/  @P2 FADD.FTZ R214, R138, R214 ;  /* 0x000000d68ad62221 */ /* 0x000fce0000010000 */
.L_x_29909:
[----:B------:R-:W-:Y:S05]  /*44a0*/  BSYNC B1 ;  /* 0x0000000000017941 */ /* 0x000fea0003800000 */
.L_x_29908:
[----:B------:R-:W-:Y:S04]  /*44b0*/  BSSY B1, `(.L_x_29910) ;  /* 0x0000006000017945 */ /* 0x000fe80003800000 */
[----:B------:R-:W-:Y:S05]  /*44c0*/  @!P3 BRA `(.L_x_29911) ;  /* 0x000000000010b947 */ /* 0x000fea0003800000 */
[----:B-----5:R-:W-:-:S04]  /*44d0*/  PRMT R7, R153, 0x7632, R7 ;  /* 0x0000763299077816 */ /* 0x020fc80000000007 */
[----:B------:R-:W-:-:S05]  /*44e0*/  SHF.L.U32 R7, R7, 0x10, RZ ;  /* 0x0000001007077819 */ /* 0x000fca00000006ff */
[----:B------:R-:W-:-:S04]  /*44f0*/  FMUL.FTZ R215, R7, UR6 ;  /* 0x0000000607d77c20 */ /* 0x000fc80008410000 */
[----:B------:R-:W-:-:S07]  /*4500*/  @P2 FADD.FTZ R215, R139, R215 ;  /* 0x000000d78bd72221 */ /* 0x000fce0000010000 */
.L_x_29911:
[----:B------:R-:W-:Y:S05]  /*4510*/  BSYNC B1 ;  /* 0x0000000000017941 */ /* 0x000fea0003800000 */
.L_x_29910:
[----:B------:R-:W-:Y:S04]  /*4520*/  BSSY B1, `(.L_x_29912) ;  /* 0x0000005000017945 */ /* 0x000fe80003800000 */
[----:B------:R-:W-:Y:S05]  /*4530*/  @!P3 BRA `(.L_x_29913) ;  /* 0x00000000000cb947 */ /* 0x000fea0003800000 */
[----:B-----5:R-:W-:-:S05]  /*4540*/  SHF.L.U32 R7, R154, 0x10, RZ ;  /* 0x000000109a077819 */ /* 0x020fca00000006ff */
[----:B------:R-:W-:-:S04]  /*4550*/  FMUL.FTZ R216, R7, UR6 ;  /* 0x0000000607d87c20 */ /* 0x000fc80008410000 */
[----:B------:R-:W-:-:S07]  /*4560*/  @P2 FADD.FTZ R216, R144, R216 ;  /* 0x000000d890d82221 */ /* 0x000fce0000010000 */
.L_x_29913:
[----:B------:R-:W-:Y:S05]  /*4570*/  BSYNC B1 ;  /* 0x0000000000017941 */ /* 0x000fea0003800000 */
.L_x_29912:
[----:B------:R-:W-:Y:S04]  /*4580*/  BSSY B1, `(.L_x_29914) ;  /* 0x0000006000017945 */ /* 0x000fe80003800000 */
[----:B------:R-:W-:Y:S05]  /*4590*/  @!P3 BRA `(.L_x_29915) ;  /* 0x000000000010b947 */ /* 0x000fea0003800000 */
[----:B-----5:R-:W-:-:S04]  /*45a0*/  PRMT R7, R154, 0x7632, R7 ;  /* 0x000076329a077816 */ /* 0x020fc80000000007 */
[----:B------:R-:W-:-:S05]  /*45b0*/  SHF.L.U32 R7, R7, 0x10, RZ ;  /* 0x0000001007077819 */ /* 0x000fca00000006ff */
[----:B------:R-:W-:-:S04]  /*45c0*/  FMUL.FTZ R217, R7, UR6 ;  /* 0x0000000607d97c20 */ /* 0x000fc80008410000 */
[----:B------:R-:W-:-:S07]  /*45d0*/  @P2 FADD.FTZ R217, R145, R217 ;  /* 0x000000d991d92221 */ /* 0x000fce0000010000 */
.L_x_29915:
[----:B------:R-:W-:Y:S05]  /*45e0*/  BSYNC B1 ;  /* 0x0000000000017941 */ /* 0x000fea0003800000 */
.L_x_29914:
[----:B------:R-:W-:Y:S04]  /*45f0*/  BSSY B1, `(.L_x_29916) ;  /* 0x0000005000017945 */ /* 0x000fe80003800000 */
[----:B------:R-:W-:Y:S05]  /*4600*/  @!P3 BRA `(.L_x_29917) ;  /* 0x00000000000cb947 */ /* 0x000fea0003800000 */
[----:B-----5:R-:W-:-:S05]  /*4610*/  SHF.L.U32 R7, R155, 0x10, RZ ;  /* 0x000000109b077819 */ /* 0x020fca00000006ff */
[----:B------:R-:W-:-:S04]  /*4620*/  FMUL.FTZ R218, R7, UR6 ;  /* 0x0000000607da7c20 */ /* 0x000fc80008410000 */
[----:B------:R-:W-:-:S07]  /*4630*/  @P2 FADD.FTZ R218, R146, R218 ;  /* 0x000000da92da2221 */ /* 0x000fce0000010000 */
.L_x_29917:
[----:B------:R-:W-:Y:S05]  /*4640*/  BSYNC B1 ;  /* 0x0000000000017941 */ /* 0x000fea0003800000 */
.L_x_29916:
[----:B------:R-:W-:Y:S04]  /*4650*/  BSSY B1, `(.L_x_29918) ;  /* 0x0000006000017945 */ /* 0x000fe80003800000 */
[----:B------:R-:W-:Y:S05]  /*4660*/  @!P3 BRA `(.L_x_29919) ;  /* 0x000000000010b947 */ /* 0x000fea0003800000 */
[----:B-----5:R-:W-:-:S04]  /*4670*/  PRMT R7, R155, 0x7632, R7 ;  /* 0x000076329b077816 */ /* 0x020fc80000000007 */
[----:B------:R-:W-:-:S05]  /*4680*/  SHF.L.U32 R7, R7, 0x10, RZ ;  /* 0x0000001007077819 */ /* 0x000fca00000006ff */
[----:B------:R-:W-:-:S04]  /*4690*/  FMUL.FTZ R219, R7, UR6 ;  /* 0x0000000607db7c20 */ /* 0x000fc80008410000 */
[----:B------:R-:W-:-:S07]  /*46a0*/  @P2 FADD.FTZ R219, R147, R219 ;  /* 0x000000db93db2221 */ /* 0x000fce0000010000 */
.L_x_29919:
[----:B------:R-:W-:Y:S05]  /*46b0*/  BSYNC B1 ;  /* 0x0000000000017941 */ /* 0x000fea0003800000 */
.L_x_29918:
[----:B0-----:R-:W0:Y:S01]  /*46c0*/  LDC.64 R228, c[0x0][0x238] ;  /* 0x00008e00ffe47b82 */ /* 0x001e220000000a00 */
[----:B------:R-:W-:Y:S01]  /*46d0*/  IADD3 R6, R6, 0x20, RZ ;  /* 0x0000002006067810 */ /* 0x000fe20007ffe0ff */
[C---:B0-----:R-:W-:Y:S01]  /*46e0*/  IMAD.WIDE.U32 R228, R5.reuse, 0x20, R228 ;  /* 0x0000002005e47825 */ /* 0x041fe200078e00e4 */
[----:B------:R-:W-:-:S04]  /*46f0*/  IADD3 R5, R5, 0x20, RZ ;  /* 0x0000002005057810 */ /* 0x000fc80007ffe0ff */
[----:B------:R0:W-:Y:S04]  /*4700*/  STG.E.128 desc[UR4][R228.64], R212 ;  /* 0x000000d4e4007986 */ /* 0x0001e8000c101d04 */
[----:B------:R0:W-:Y:S02]  /*4710*/  STG.E.128 desc[UR4][R228.64+0x10], R216 ;  /* 0x000010d8e4007986 */ /* 0x0001e4000c101d04 */
.L_x_29903:
[----:B------:R-:W-:Y:S05]  /*4720*/  BSYNC B0 ;  /* 0x0000000000007941 */ /* 0x000fea0003800000 */
.L_x_29902:
[----:B------:R-:W-:Y:S01]  /*4730*/  LOP3.LUT P2, RZ, R2, 0x20, RZ, 0xc0, !PT ;  /* 0x0000002002ff7812 */ /* 0x000fe2000784c0ff */
[----:B------:R-:W-:-:S12]  /*4740*/  BSSY B0, `(.L_x_29920) ;  /* 0x000005d000007945 */ /* 0x000fd80003800000 */
[----:B------:R-:W-:Y:S05]  /*4750*/  @!P2 BRA `(.L_x_29921) ;  /* 0x00000004006ca947 */ /* 0x000fea0003800000 */
[----:B------:R-:W0:Y:S02]  /*4760*/  @P1 LDC.64 R220, c[0x0][0x220] ;  /* 0x00008800ffdc1b82 */ /* 0x000e240000000a00 */
[----:B0-----:R-:W-:-:S05]  /*4770*/  @P1 IMAD.WIDE.U32 R6, R6, 0x10, R220 ;  /* 0x0000001006061825 */ /* 0x001fca00078e00dc */
[----:B-----5:R0:W5:Y:S02]  /*4780*/  @P1 LDG.E.128 R152, desc[UR4][R6.64] ;  /* 0x0000000406981981 */ /* 0x020164000c1e1d00 */
        /* <DEDUP_REMOVED lines=37> */
.L_x_29923:
[----:B------:R-:W-:Y:S05]  /*49e0*/  BSYNC B1 ;  /* 0x0000000000017941 */ /* 0x000fea0003800000 */
.L_x_29922:
[----:B------:R-:W-:Y:S04]  /*49f0*/  BSSY B1, `(.L_x_29924) ;  /* 0x0000006000017945 */ /* 0x000fe80003800000 */
[----:B------:R-:W-:Y:S05]  /*4a00*/  @!P2 BRA `(.L_x_29925) ;  /* 0x000000000010a947 */ /* 0x000fea0003800000 */
[----:B-----5:R-:W-:-:S04]  /*4a10*/  PRMT R4, R152, 0x7632, R4 ;  /* 0x0000763298047816 */ /* 0x020fc80000000004 */
[----:B------:R-:W-:-:S05]  /*4a20*/  SHF.L.U32 R4, R4, 0x10, RZ ;  /* 0x0000001004047819 */ /* 0x000fca00000006ff */
[----:B------:R-:W-:-:S04]  /*4a30*/  FMUL.FTZ R225, R4, UR6 ;  /* 0x0000000604e17c20 */ /* 0x000fc80008410000 */
[----:B------:R-:W-:-:S07]  /*4a40*/  @P1 FADD.FTZ R225, R137, R225 ;  /* 0x000000e189e11221 */ /* 0x000fce0000010000 */
.L_x_29925:
[----:B------:R-:W-:Y:S05]  /*4a50*/  BSYNC B1 ;  /* 0x0000000000017941 */ /* 0x000fea0003800000 */
.L_x_29924:
[----:B------:R-:W-:Y:S04]  /*4a60*/  BSSY B1, `(.L_x_29926) ;  /* 0x0000005000017945 */ /* 0x000fe80003800000 */
[----:B------:R-:W-:Y:S05]  /*4a70*/  @!P2 BRA `(.L_x_29927) ;  /* 0x00000000000ca947 */ /* 0x000fea0003800000 */
[----:B-----5:R-:W-:-:S05]  /*4a80*/  SHF.L.U32 R4, R153, 0x10, RZ ;  /* 0x0000001099047819 */ /* 0x020fca00000006ff */
[----:B------:R-:W-:-:S04]  /*4a90*/  FMUL.FTZ R226, R4, UR6 ;  /* 0x0000000604e27c20 */ /* 0x000fc80008410000 */
[----:B------:R-:W-:-:S07]  /*4aa0*/  @P1 FADD.FTZ R226, R138, R226 ;  /* 0x000000e28ae21221 */ /* 0x000fce0000010000 */
.L_x_29927:
[----:B------:R-:W-:Y:S05]  /*4ab0*/  BSYNC B1 ;  /* 0x0000000000017941 */ /* 0x000fea0003800000 */
.L_x_29926:
[----:B------:R-:W-:Y:S04]  /*4ac0*/  BSSY B1, `(.L_x_29928) ;  /* 0x0000006000017945 */ /* 0x000fe80003800000 */
[----:B------:R-:W-:Y:S05]  /*4ad0*/  @!P2 BRA `(.L_x_29929) ;  /* 0x000000000010a947 */ /* 0x000fea0003800000 */
[----:B-----5:R-:W-:-:S04]  /*4ae0*/  PRMT R4, R153, 0x7632, R4 ;  /* 0x0000763299047816 */ /* 0x020fc80000000004 */
[----:B------:R-:W-:-:S05]  /*4af0*/  SHF.L.U32 R4, R4, 0x10, RZ ;  /* 0x0000001004047819 */ /* 0x000fca00000006ff */
[----:B------:R-:W-:-:S04]  /*4b00*/  FMUL.FTZ R227, R4, UR6 ;  /* 0x0000000604e37c20 */ /* 0x000fc80008410000 */
[----:B------:R-:W-:-:S07]  /*4b10*/  @P1 FADD.FTZ R227, R139, R227 ;  /* 0x000000e38be31221 */ /* 0x000fce0000010000 */
.L_x_29929:
[----:B------:R-:W-:Y:S05]  /*4b20*/  BSYNC B1 ;  /* 0x0000000000017941 */ /* 0x000fea0003800000 */
.L_x_29928:
[----:B------:R-:W-:Y:S04]  /*4b30*/  BSSY B1, `(.L_x_29930) ;  /* 0x0000005000017945 */ /* 0x000fe80003800000 */
[----:B------:R-:W-:Y:S05]  /*4b40*/  @!P2 BRA `(.L_x_29931) ;  /* 0x00000000000ca947 */ /* 0x000fea0003800000 */
[----:B-----5:R-:W-:-:S05]  /*4b50*/  SHF.L.U32 R4, R154, 0x10, RZ ;  /* 0x000000109a047819 */ /* 0x020fca00000006ff */
[----:B------:R-:W-:-:S04]  /*4b60*/  FMUL.FTZ R220, R4, UR6 ;  /* 0x0000000604dc7c20 */ /* 0x000fc80008410000 */
[----:B------:R-:W-:-:S07]  /*4b70*/  @P1 FADD.FTZ R220, R144, R220 ;  /* 0x000000dc90dc1221 */ /* 0x000fce0000010000 */
.L_x_29931:
[----:B------:R-:W-:Y:S05]  /*4b80*/  BSYNC B1 ;  /* 0x0000000000017941 */ /* 0x000fea0003800000 */
.L_x_29930:
[----:B------:R-:W-:Y:S04]  /*4b90*/  BSSY B1, `(.L_x_29932) ;  /* 0x0000006000017945 */ /* 0x000fe80003800000 */
[----:B------:R-:W-:Y:S05]  /*4ba0*/  @!P2 BRA `(.L_x_29933) ;  /* 0x000000000010a947 */ /* 0x000fea0003800000 */
[----:B-----5:R-:W-:-:S04]  /*4bb0*/  PRMT R4, R154, 0x7632, R4 ;  /* 0x000076329a047816 */ /* 0x020fc80000000004 */
[----:B------:R-:W-:-:S05]  /*4bc0*/  SHF.L.U32 R4, R4, 0x10, RZ ;  /* 0x0000001004047819 */ /* 0x000fca00000006ff */
[----:B------:R-:W-:-:S04]  /*4bd0*/  FMUL.FTZ R221, R4, UR6 ;  /* 0x0000000604dd7c20 */ /* 0x000fc80008410000 */
[----:B------:R-:W-:-:S07]  /*4be0*/  @P1 FADD.FTZ R221, R145, R221 ;  /* 0x000000dd91dd1221 */ /* 0x000fce0000010000 */
.L_x_29933:
[----:B------:R-:W-:Y:S05]  /*4bf0*/  BSYNC B1 ;  /* 0x0000000000017941 */ /* 0x000fea0003800000 */
.L_x_29932:
[----:B------:R-:W-:Y:S04]  /*4c00*/  BSSY B1, `(.L_x_29934) ;  /* 0x0000005000017945 */ /* 0x000fe80003800000 */
[----:B------:R-:W-:Y:S05]  /*4c10*/  @!P2 BRA `(.L_x_29935) ;  /* 0x00000000000ca947 */ /* 0x000fea0003800000 */
[----:B-----5:R-:W-:-:S05]  /*4c20*/  SHF.L.U32 R4, R155, 0x10, RZ ;  /* 0x000000109b047819 */ /* 0x020fca00000006ff */
[----:B------:R-:W-:-:S04]  /*4c30*/  FMUL.FTZ R222, R4, UR6 ;  /* 0x0000000604de7c20 */ /* 0x000fc80008410000 */
[----:B------:R-:W-:-:S07]  /*4c40*/  @P1 FADD.FTZ R222, R146, R222 ;  /* 0x000000de92de1221 */ /* 0x000fce0000010000 */
.L_x_29935:
[----:B------:R-:W-:Y:S05]  /*4c50*/  BSYNC B1 ;  /* 0x0000000000017941 */ /* 0x000fea0003800000 */
.L_x_29934:
[----:B------:R-:W-:Y:S04]  /*4c60*/  BSSY B1, `(.L_x_29936) ;  /* 0x0000006000017945 */ /* 0x000fe80003800000 */
[----:B------:R-:W-:Y:S05]  /*4c70*/  @!P2 BRA `(.L_x_29937) ;  /* 0x000000000010a947 */ /* 0x000fea0003800000 */
[----:B-----5:R-:W-:-:S04]  /*4c80*/  PRMT R4, R155, 0x7632, R4 ;  /* 0x000076329b047816 */ /* 0x020fc80000000004 */
[----:B------:R-:W-:-:S05]  /*4c90*/  SHF.L.U32 R4, R4, 0x10, RZ ;  /* 0x0000001004047819 */ /* 0x000fca00000006ff */
[----:B------:R-:W-:-:S04]  /*4ca0*/  FMUL.FTZ R223, R4, UR6 ;  /* 0x0000000604df7c20 */ /* 0x000fc80008410000 */
[----:B------:R-:W-:-:S07]  /*4cb0*/  @P1 FADD.FTZ R223, R147, R223 ;  /* 0x000000df93df1221 */ /* 0x000fce0000010000 */
.L_x_29937:
[----:B------:R-:W-:Y:S05]  /*4cc0*/  BSYNC B1 ;  /* 0x0000000000017941 */ /* 0x000fea0003800000 */
.L_x_29936:
[----:B------:R-:W0:Y:S02]  /*4cd0*/  LDC.64 R6, c[0x0][0x238] ;  /* 0x00008e00ff067b82 */ /* 0x000e240000000a00 */
[----:B0-----:R-:W-:-:S05]  /*4ce0*/  IMAD.WIDE.U32 R4, R5, 0x20, R6 ;  /* 0x0000002005047825 */ /* 0x001fca00078e0006 */
[----:B------:R0:W-:Y:S04]  /*4cf0*/  STG.E.128 desc[UR4][R4.64], R224 ;  /* 0x000000e004007986 */ /* 0x0001e8000c101d04 */
[----:B------:R0:W-:Y:S02]  /*4d00*/  STG.E.128 desc[UR4][R4.64+0x10], R220 ;  /* 0x000010dc04007986 */ /* 0x0001e4000c101d04 */
.L_x_29921:
[----:B------:R-:W-:Y:S05]  /*4d10*/  BSYNC B0 ;  /* 0x0000000000007941 */ /* 0x000fea0003800000 */
.L_x_29920:
[----:B0-----:R-:W-:Y:S01]  /*4d20*/  FADD.FTZ R4, RZ, R140 ;  /* 0x0000008cff047221 */ /* 0x001fe20000010000 */
[----:B------:R-:W-:Y:S01]  /*4d30*/  ISETP.GT.U32.AND P1, PT, R0, 0x3f, PT ;  /* 0x0000003f0000780c */ /* 0x000fe20003f24070 */
        /* <DEDUP_REMOVED lines=134> */
[----:B--234-:R-:W-:Y:S01]  /*55a0*/  FSEL R228, R4, RZ, P0 ;  /* 0x000000ff04e47208 */ /* 0x01cfe20000000000 */
        /* <DEDUP_REMOVED lines=155> */
.L_x_29971:
        /* <DEDUP_REMOVED lines=12> */
[----:B------:R-:W1:Y:S04]  /*6020*/  @!P2 LDC.64 R6, c[0x0][0x258] ;  /* 0x00009600ff06ab82 */ /* 0x000e680000000a00 */
[----:B------:R-:W2:Y:S01]  /*6030*/  MUFU.RSQ R4, R4 ;  /* 0x0000000400047308 */ /* 0x000ea20000001400 */
[----:B-1----:R-:W-:-:S04]  /*6040*/  @!P2 LEA R6, P1, R3, R6, 0x2 ;  /* 0x000000060306a211 */ /* 0x002fc800078210ff */
[----:B------:R-:W-:Y:S02]  /*6050*/  @!P2 LEA.HI.X R7, R3, R7, R231, 0x2, P1 ;  /* 0x000000070307a211 */ /* 0x000fe400008f14e7 */
[----:B-----5:R-:W-:-:S03]  /*6060*/  ISETP.GE.AND P1, PT, R230, 0x1, PT ;  /* 0x00000001e600780c */ /* 0x020fc60003f26270 */
[----:B--2---:R1:W-:Y:S10]  /*6070*/  @!P2 STG.E desc[UR4][R6.64], R4 ;  /* 0x000000040600a986 */ /* 0x0043f4000c101904 */
[----:B------:R-:W-:Y:S05]  /*6080*/  @!P1 BRA `(.L_x_29940) ;  /* 0x0000001800089947 */ /* 0x000fea0003800000 */
[----:B-1----:R-:W-:Y:S01]  /*6090*/  IADD3 R6, R230, -0x1, RZ ;  /* 0xffffffffe6067810 */ /* 0x002fe20007ffe0ff */
[----:B------:R-:W-:Y:S01]  /*60a0*/  BSSY B1, `(.L_x_29941) ;  /* 0x0000034000017945 */ /* 0x000fe20003800000 */
[----:B------:R-:W-:Y:S02]  /*60b0*/  PLOP3.LUT P1, PT, PT, PT, UP0, 0x40, 0x0 ;  /* 0x000000000000781c */ /* 0x000fe40003f2e808 */
[----:B------:R-:W-:Y:S01]  /*60c0*/  LOP3.LUT R250, R251, 0x1f, RZ, 0xc0, !PT ;  /* 0x0000001ffbfa7812 */ /* 0x000fe200078ec0ff */
[----:B------:R-:W-:Y:S01]  /*60d0*/  IMAD R6, R6, R252, RZ ;  /* 0x000000fc06067224 */ /* 0x000fe200078e02ff */
[----:B------:R-:W-:-:S04]  /*60e0*/  FSEL R5, R5, RZ, P1 ;  /* 0x000000ff05057208 */ /* 0x000fc80000800000 */
[----:B------:R-:W-:-:S04]  /*60f0*/  SHF.R.S32.HI R7, RZ, 0x1f, R6 ;  /* 0x0000001fff077819 */ /* 0x000fc80000011406 */
[----:B------:R-:W-:-:S04]  /*6100*/  LEA.HI R6, R7, R6, RZ, 0x3 ;  /* 0x0000000607067211 */ /* 0x000fc800078f18ff */
[----:B------:R-:W-:Y:S01]  /*6110*/  LEA.HI.SX32 R6, R6, R250, 0x1d ;  /* 0x000000fa06067211 */ /* 0x000fe200078feaff */
[----:B------:R-:W-:Y:S06]  /*6120*/  @!P0 BRA `(.L_x_29942) ;  /* 0x0000000000ac8947 */ /* 0x000fec0003800000 */
[----:B------:R1:W-:Y:S04]  /*6130*/  STL [R1+0x40], R0 ;  /* 0x0000400001007387 */ /* 0x0003e80000100800 */
[----:B------:R-:W2:Y:S04]  /*6140*/  LDL R229, [R1+0x34] ;  /* 0x0000340001e57983 */ /* 0x000ea80000100800 */
[----:B------:R-:W3:Y:S04]  /*6150*/  LDL R251, [R1+0x38] ;  /* 0x0000380001fb7983 */ /* 0x000ee80000100800 */
[----:B-1----:R-:W4:Y:S04]  /*6160*/  LDL R0, [R1+0x30] ;  /* 0x0000300001007983 */ /* 0x002f280000100800 */
[----:B------:R-:W3:Y:S04]  /*6170*/  LDL R230, [R1+0x3c] ;  /* 0x00003c0001e67983 */ /* 0x000ee80000100800 */
[----:B------:R-:W3:Y:S04]  /*6180*/  LDL R252, [R1+0x20] ;  /* 0x0000200001fc7983 */ /* 0x000ee80000100800 */
[----:B------:R-:W3:Y:S04]  /*6190*/  LDL R231, [R1+0x24] ;  /* 0x0000240001e77983 */ /* 0x000ee80000100800 */
[----:B------:R-:W3:Y:S04]  /*61a0*/  LDL R248, [R1+0x28] ;  /* 0x0000280001f87983 */ /* 0x000ee80000100800 */
[----:B------:R-:W3:Y:S01]  /*61b0*/  LDL R249, [R1+0x2c] ;  /* 0x00002c0001f97983 */ /* 0x000ee20000100800 */
[----:B0-----:R-:W-:-:S04]  /*61c0*/  FADD.FTZ R228, R140, -R5 ;  /* 0x800000058ce47221 */ /* 0x001fc80000010000 */
        /* <DEDUP_REMOVED lines=26> */
[----:B------:R-:W-:Y:S02]  /*6370*/  FFMA.FTZ R7, R248, R7, R14 ;  /* 0x00000007f8077223 */ /* 0x000fe4000001000e */
[----:B------:R-:W0:Y:S03]  /*6380*/  LDC.64 R248, c[0x0][0x2b8] ;  /* 0x0000ae00fff87b82 */ /* 0x000e260000000a00 */
[----:B------:R-:W-:Y:S01]  /*6390*/  F2FP.BF16.F32.PACK_AB R231, R231, R7 ;  /* 0x00000007e7e7723e */ /* 0x000fe200000010ff */
[----:B------:R-:W2:Y:S01]  /*63a0*/  S2R R251, SR_TID.X ;  /* 0x0000000000fb7919 */ /* 0x000ea20000002100 */
[----:B0-----:R-:W-:-:S05]  /*63b0*/  IMAD.WIDE.U32 R248, R6, 0x10, R248 ;  /* 0x0000001006f87825 */ /* 0x001fca00078e00f8 */
[----:B------:R1:W-:Y:S01]  /*63c0*/  STG.E.128 desc[UR4][R248.64], R228 ;  /* 0x000000e4f8007986 */ /* 0x0003e2000c101d04 */
[----:B--2---:R-:W-:-:S07]  /*63d0*/  IADD3 R6, R6, 0x20, RZ ;  /* 0x0000002006067810 */ /* 0x004fce0007ffe0ff */
.L_x_29942:
[----:B------:R-:W-:Y:S05]  /*63e0*/  BSYNC B1 ;  /* 0x0000000000017941 */ /* 0x000fea0003800000 */
.L_x_29941:
        /* <DEDUP_REMOVED lines=9> */
[----:B------:R-:W-:Y:S01]  /*6480*/  FMUL.FTZ R229, R4, R229 ;  /* 0x000000e504e57220 */ /* 0x000fe20000410000 */
[----:B------:R-:W0:Y:S01]  /*6490*/  LDC.64 R248, c[0x0][0x2b8] ;  /* 0x0000ae00fff87b82 */ /* 0x000e220000000a00 */
[----:B------:R-:W-:Y:S01]  /*64a0*/  FFMA.FTZ R228, R244, R228, R16 ;  /* 0x000000e4f4e47223 */ /* 0x000fe20000010010 */
[----:B------:R-:W-:Y:S01]  /*64b0*/  FFMA.FTZ R7, R245, R7, R17 ;  /* 0x00000007f5077223 */ /* 0x000fe20000010011 */
[----:B------:R-:W-:Y:S01]  /*64c0*/  FFMA.FTZ R229, R246, R229, R18 ;  /* 0x000000e5f6e57223 */ /* 0x000fe20000010012 */
[----:B------:R-:W-:Y:S01]  /*64d0*/  FMUL.FTZ R230, R4, R230 ;  /* 0x000000e604e67220 */ /* 0x000fe20000410000 */
[----:B------:R-:W-:-:S02]  /*64e0*/  FADD.FTZ R231, R163, -R5 ;  /* 0x80000005a3e77221 */ /* 0x000fc40000010000 */
[----:B------:R-:W-:Y:S01]  /*64f0*/  F2FP.BF16.F32.PACK_AB R228, R7, R228 ;  /* 0x000000e407e4723e */ /* 0x000fe200000010ff */
[----:B------:R-:W-:Y:S01]  /*6500*/  FADD.FTZ R7, R159, -R5 ;  /* 0x800000059f077221 */ /* 0x000fe20000010000 */
[----:B------:R-:W-:Y:S01]  /*6510*/  FFMA.FTZ R230, R240, R230, R20 ;  /* 0x000000e6f0e67223 */ /* 0x000fe20000010014 */
[C---:B------:R-:W-:Y:S02]  /*6520*/  FMUL.FTZ R231, R4.reuse, R231 ;  /* 0x000000e704e77220 */ /* 0x040fe40000410000 */
[----:B------:R-:W-:Y:S02]  /*6530*/  FMUL.FTZ R7, R4, R7 ;  /* 0x0000000704077220 */ /* 0x000fe40000410000 */
[----:B------:R-:W-:Y:S02]  /*6540*/  FFMA.FTZ R231, R243, R231, R23 ;  /* 0x000000e7f3e77223 */ /* 0x000fe40000010017 */
[----:B------:R-:W-:-:S05]  /*6550*/  FFMA.FTZ R7, R247, R7, R19 ;  /* 0x00000007f7077223 */ /* 0x000fca0000010013 */
[----:B------:R-:W-:Y:S01]  /*6560*/  F2FP.BF16.F32.PACK_AB R229, R7, R229 ;  /* 0x000000e507e5723e */ /* 0x000fe200000010ff */
[----:B------:R-:W-:Y:S01]  /*6570*/  FADD.FTZ R7, R161, -R5 ;  /* 0x80000005a1077221 */ /* 0x000fe20000010000 */
[C---:B0-----:R-:W-:Y:S01]  /*6580*/  IMAD.WIDE.U32 R248, R6.reuse, 0x10, R248 ;  /* 0x0000001006f87825 */ /* 0x041fe200078e00f8 */
[----:B------:R-:W-:-:S03]  /*6590*/  IADD3 R6, R6, 0x20, RZ ;  /* 0x0000002006067810 */ /* 0x000fc60007ffe0ff */
[----:B------:R-:W-:-:S04]  /*65a0*/  FMUL.FTZ R7, R4, R7 ;  /* 0x0000000704077220 */ /* 0x000fc80000410000 */
[----:B------:R-:W-:-:S05]  /*65b0*/  FFMA.FTZ R7, R241, R7, R21 ;  /* 0x00000007f1077223 */ /* 0x000fca0000010015 */
[----:B------:R-:W-:Y:S01]  /*65c0*/  F2FP.BF16.F32.PACK_AB R230, R7, R230 ;  /* 0x000000e607e6723e */ /* 0x000fe200000010ff */
[----:B------:R-:W-:-:S04]  /*65d0*/  FADD.FTZ R7, R162, -R5 ;  /* 0x80000005a2077221 */ /* 0x000fc80000010000 */
[----:B------:R-:W-:-:S04]  /*65e0*/  FMUL.FTZ R7, R4, R7 ;  /* 0x0000000704077220 */ /* 0x000fc80000410000 */
[----:B------:R-:W-:-:S05]  /*65f0*/  FFMA.FTZ R7, R242, R7, R22 ;  /* 0x00000007f2077223 */ /* 0x000fca0000010016 */
[----:B------:R-:W-:-:S05]  /*6600*/  F2FP.BF16.F32.PACK_AB R231, R231, R7 ;  /* 0x00000007e7e7723e */ /* 0x000fca00000010ff */
[----:B------:R2:W-:Y:S02]  /*6610*/  STG.E.128 desc[UR4][R248.64], R228 ;  /* 0x000000e4f8007986 */ /* 0x0005e4000c101d04 */
.L_x_29944:
[----:B------:R-:W-:Y:S05]  /*6620*/  BSYNC B1 ;  /* 0x0000000000017941 */ /* 0x000fea0003800000 */
.L_x_29943:
        /* <DEDUP_REMOVED lines=35> */
.L_x_29946:
[----:B------:R-:W-:Y:S05]  /*6860*/  BSYNC B1 ;  /* 0x0000000000017941 */ /* 0x000fea0003800000 */
.L_x_29945:
        /* <DEDUP_REMOVED lines=35> */
.L_x_29948:
[----:B------:R-:W-:Y:S05]  /*6aa0*/  BSYNC B1 ;  /* 0x0000000000017941 */ /* 0x000fea0003800000 */
.L_x_29947:
        /* <DEDUP_REMOVED lines=35> */
.L_x_29950:
[----:B------:R-:W-:Y:S05]  /*6ce0*/  BSYNC B1 ;  /* 0x0000000000017941 */ /* 0x000fea0003800000 */
.L_x_29949:
        /* <DEDUP_REMOVED lines=35> */
.L_x_29952:
[----:B------:R-:W-:Y:S05]  /*6f20*/  BSYNC B1 ;  /* 0x0000000000017941 */ /* 0x000fea0003800000 */
.L_x_29951:
        /* <DEDUP_REMOVED lines=35> */
.L_x_29954:
[----:B------:R-:W-:Y:S05]  /*7160*/  BSYNC B1 ;  /* 0x0000000000017941 */ /* 0x000fea0003800000 */
.L_x_29953:
        /* <DEDUP_REMOVED lines=35> */
.L_x_29956:
[----:B------:R-:W-:Y:S05]  /*73a0*/  BSYNC B1 ;  /* 0x0000000000017941 */ /* 0x000fea0003800000 */
.L_x_29955:
        /* <DEDUP_REMOVED lines=35> */
.L_x_29958:
[----:B------:R-:W-:Y:S05]  /*75e0*/  BSYNC B1 ;  /* 0x0000000000017941 */ /* 0x000fea0003800000 */
.L_x_29957:
[----:B------:R-:W-:-:S13]  /*75f0*/  LOP3.LUT P1, RZ, R2, 0x20, RZ, 0xc0, !PT ;  /* 0x0000002002ff7812 */ /* 0x000fda000782c0ff */
[----:B------:R-:W-:Y:S05]  /*7600*/  @!P1 BRA `(.L_x_29940) ;  /* 0x0000000000a89947 */ /* 0x000fea0003800000 */
[----:B-----5:R0:W-:Y:S04]  /*7610*/  STL [R1+0x40], R0 ;  /* 0x0000400001007387 */ /* 0x0201e80000100800 */
[----:B01234-:R-:W2:Y:S04]  /*7620*/  LDL R229, [R1+0x14] ;  /* 0x0000140001e57983 */ /* 0x01fea80000100800 */
[----:B------:R-:W3:Y:S04]  /*7630*/  LDL R251, [R1+0x18] ;  /* 0x0000180001fb7983 */ /* 0x000ee80000100800 */
[----:B------:R-:W4:Y:S04]  /*7640*/  LDL R0, [R1+0x10] ;  /* 0x0000100001007983 */ /* 0x000f280000100800 */
[----:B------:R-:W3:Y:S04]  /*7650*/  LDL R230, [R1+0x1c] ;  /* 0x00001c0001e67983 */ /* 0x000ee80000100800 */
[----:B------:R-:W3:Y:S04]  /*7660*/  LDL R252, [R1] ;  /* 0x0000000001fc7983 */ /* 0x000ee80000100800 */
        /* <DEDUP_REMOVED lines=32> */
[----:B------:R-:W1:Y:S01]  /*7870*/  LDC.64 R4, c[0x0][0x2b8] ;  /* 0x0000ae00ff047b82 */ /* 0x000e620000000a00 */
[----:B------:R-:W2:Y:S01]  /*7880*/  S2R R251, SR_TID.X ;  /* 0x0000000000fb7919 */ /* 0x000ea20000002100 */
[----:B-1----:R-:W-:-:S05]  /*7890*/  IMAD.WIDE.U32 R6, R6, 0x10, R4 ;  /* 0x0000001006067825 */ /* 0x002fca00078e0004 */
[----:B--2---:R0:W-:Y:S02]  /*78a0*/  STG.E.128 desc[UR4][R6.64], R228 ;  /* 0x000000e406007986 */ /* 0x0041e4000c101d04 */
.L_x_29940:
[----:B------:R-:W-:Y:S05]  /*78b0*/  BSYNC B0 ;  /* 0x0000000000007941 */ /* 0x000fea0003800000 */
.L_x_29939:
[----:B-1----:R-:W1:Y:S02]  /*78c0*/  LDC.64 R4, c[0x0][0x210] ;  /* 0x00008400ff047b82 */ /* 0x002e640000000a00 */
[----:B-1----:R-:W-:-:S04]  /*78d0*/  LEA R3, R4, R3, 0x2 ;  /* 0x0000000304037211 */ /* 0x002fc800078e10ff */
[----:B------:R-:W-:-:S13]  /*78e0*/  ISETP.GE.AND P1, PT, R3, R5, PT ;  /* 0x000000050300720c */ /* 0x000fda0003f26270 */
[----:B------:R-:W-:Y:S05]  /*78f0*/  @!P1 BRA `(.L_x_29959) ;  /* 0xffffff94009c9947 */ /* 0x000fea000383ffff */
[----:B------:R-:W-:Y:S05]  /*7900*/  EXIT ;  /* 0x000000000000794d */ /* 0x000fea0003800000 */
.L_x_29938:
[----:B------:R-:W-:Y:S01]  /*7910*/  HFMA2.MMA R7, -RZ, RZ, 0, 5.9604644775390625e-08 ;  /* 0x00000001ff077435 */ /* 0x000fe200000001ff */
[----:B------:R-:W-:Y:S01]  /*7920*/  BSSY B0, `(.L_x_29960) ;  /* 0x0000007000007945 */ /* 0x000fe20003800000 */
[----:B-1234-:R-:W-:Y:S02]  /*7930*/  MOV R229, R5 ;  /* 0x0000000500e57202 */ /* 0x01efe40000000f00 */
[----:B------:R-:W-:Y:S02]  /*7940*/  MOV R6, 0x1f ;  /* 0x0000001f00067802 */ /* 0x000fe40000000f00 */
[----:B------:R-:W-:-:S07]  /*7950*/  MOV R4, 0xffffffff ;  /* 0xffffffff00047802 */ /* 0x000fce0000000f00 */
[----:B-----5:R-:W-:Y:S05]  /*7960*/  WARPSYNC.COLLECTIVE R4, `(.L_x_29961) ;  /* 0x0000000004087348 */ /* 0x020fea0003c00000 */
[----:B------:R0:W1:Y:S02]  /*7970*/  SHFL.BFLY P6, R4, R229, R7, R6 ;  /* 0x0c000007e5047389 */ /* 0x00006400000c0006 */
[----:B01---5:R-:W-:Y:S01]  /*7980*/  ENDCOLLECTIVE ;  /* 0x000000000000791b */ /* 0x023fe20003800000 */
.L_x_29961:
[----:B------:R-:W-:Y:S05]  /*7990*/  BSYNC B0 ;  /* 0x0000000000007941 */ /* 0x000fea0003800000 */
.L_x_29960:
        /* <DEDUP_REMOVED lines=10> */
.L_x_29962:
        /* <DEDUP_REMOVED lines=9> */
.L_x_29963:
[----:B------:R-:W-:Y:S01]  /*7ad0*/  HFMA2.MMA R7, -RZ, RZ, 0, 4.76837158203125e-07 ;  /* 0x00000008ff077435 */ /* 0x000fe200000001ff */
[----:B------:R-:W-:Y:S01]  /*7ae0*/  FADD.FTZ R5, R5, R4 ;  /* 0x0000000405057221 */ /* 0x000fe20000010000 */
[----:B------:R-:W-:-:S04]  /*7af0*/  MOV R4, 0xffffffff ;  /* 0xffffffff00047802 */ /* 0x000fc80000000f00 */
[----:B------:R-:W-:-:S07]  /*7b00*/  MOV R229, R5 ;  /* 0x0000000500e57202 */ /* 0x000fce0000000f00 */
[----:B------:R-:W-:Y:S05]  /*7b10*/  WARPSYNC.COLLECTIVE R4, `(.L_x_29964) ;  /* 0x0000000004087348 */ /* 0x000fea0003c00000 */
[----:B------:R0:W1:Y:S02]  /*7b20*/  SHFL.BFLY P6, R4, R229, R7, R6 ;  /* 0x0c000007e5047389 */ /* 0x00006400000c0006 */
[----:B01----:R-:W-:Y:S01]  /*7b30*/  ENDCOLLECTIVE ;  /* 0x000000000000791b */ /* 0x003fe20003800000 */
.L_x_29964:
[----:B------:R-:W-:Y:S01]  /*7b40*/  HFMA2.MMA R7, -RZ, RZ, 0, 9.5367431640625e-07 ;  /* 0x00000010ff077435 */ /* 0x000fe200000001ff */
[----:B------:R-:W-:Y:S01]  /*7b50*/  FADD.FTZ R5, R5, R4 ;  /* 0x0000000405057221 */ /* 0x000fe20000010000 */
[----:B------:R-:W-:-:S04]  /*7b60*/  MOV R4, 0xffffffff ;  /* 0xffffffff00047802 */ /* 0x000fc80000000f00 */
[----:B------:R-:W-:-:S07]  /*7b70*/  MOV R229, R5 ;  /* 0x0000000500e57202 */ /* 0x000fce0000000f00 */
[----:B------:R-:W-:Y:S05]  /*7b80*/  WARPSYNC.COLLECTIVE R4, `(.L_x_29965) ;  /* 0x0000000004087348 */ /* 0x000fea0003c00000 */
[----:B------:R0:W1:Y:S02]  /*7b90*/  SHFL.BFLY P6, R4, R229, R7, R6 ;  /* 0x0c000007e5047389 */ /* 0x00006400000c0006 */
[----:B01----:R-:W-:Y:S01]  /*7ba0*/  ENDCOLLECTIVE ;  /* 0x000000000000791b */ /* 0x003fe20003800000 */
.L_x_29965:
        /* <DEDUP_REMOVED lines=174> */
.L_x_29966:
[----:B------:R-:W-:Y:S01]  /*8690*/  HFMA2.MMA R7, -RZ, RZ, 0, 1.1920928955078125e-07 ;  /* 0x00000002ff077435 */ /* 0x000fe200000001ff */
[----:B------:R-:W-:Y:S01]  /*86a0*/  FADD.FTZ R228, R228, R4 ;  /* 0x00000004e4e47221 */ /* 0x000fe20000010000 */
[----:B------:R-:W-:-:S04]  /*86b0*/  MOV R4, 0xffffffff ;  /* 0xffffffff00047802 */ /* 0x000fc80000000f00 */
[----:B------:R-:W-:-:S07]  /*86c0*/  MOV R229, R228 ;  /* 0x000000e400e57202 */ /* 0x000fce0000000f00 */
[----:B------:R-:W-:Y:S05]  /*86d0*/  WARPSYNC.COLLECTIVE R4, `(.L_x_29967) ;  /* 0x0000000004087348 */ /* 0x000fea0003c00000 */
[----:B------:R0:W1:Y:S02]  /*86e0*/  SHFL.BFLY P6, R4, R229, R7, R6 ;  /* 0x0c000007e5047389 */ /* 0x00006400000c0006 */
[----:B01----:R-:W-:Y:S01]  /*86f0*/  ENDCOLLECTIVE ;  /* 0x000000000000791b */ /* 0x003fe20003800000 */
.L_x_29967:
[----:B------:R-:W-:Y:S01]  /*8700*/  HFMA2.MMA R7, -RZ, RZ, 0, 2.384185791015625e-07 ;  /* 0x00000004ff077435 */ /* 0x000fe200000001ff */
[----:B------:R-:W-:Y:S01]  /*8710*/  FADD.FTZ R228, R228, R4 ;  /* 0x00000004e4e47221 */ /* 0x000fe20000010000 */
[----:B------:R-:W-:-:S04]  /*8720*/  MOV R4, 0xffffffff ;  /* 0xffffffff00047802 */ /* 0x000fc80000000f00 */
[----:B------:R-:W-:-:S07]  /*8730*/  MOV R229, R228 ;  /* 0x000000e400e57202 */ /* 0x000fce0000000f00 */
[----:B------:R-:W-:Y:S05]  /*8740*/  WARPSYNC.COLLECTIVE R4, `(.L_x_29968) ;  /* 0x0000000004087348 */ /* 0x000fea0003c00000 */
[----:B------:R0:W1:Y:S02]  /*8750*/  SHFL.BFLY P6, R4, R229, R7, R6 ;  /* 0x0c000007e5047389 */ /* 0x00006400000c0006 */
[----:B01----:R-:W-:Y:S01]  /*8760*/  ENDCOLLECTIVE ;  /* 0x000000000000791b */ /* 0x003fe20003800000 */
.L_x_29968:
[----:B------:R-:W-:Y:S01]  /*8770*/  HFMA2.MMA R7, -RZ, RZ, 0, 4.76837158203125e-07 ;  /* 0x00000008ff077435 */ /* 0x000fe200000001ff */
[----:B------:R-:W-:Y:S01]  /*8780*/  FADD.FTZ R228, R228, R4 ;  /* 0x00000004e4e47221 */ /* 0x000fe20000010000 */
[----:B------:R-:W-:-:S04]  /*8790*/  MOV R4, 0xffffffff ;  /* 0xffffffff00047802 */ /* 0x000fc80000000f00 */
[----:B------:R-:W-:-:S07]  /*87a0*/  MOV R229, R228 ;  /* 0x000000e400e57202 */ /* 0x000fce0000000f00 */
[----:B------:R-:W-:Y:S05]  /*87b0*/  WARPSYNC.COLLECTIVE R4, `(.L_x_29969) ;  /* 0x0000000004087348 */ /* 0x000fea0003c00000 */
[----:B------:R0:W1:Y:S02]  /*87c0*/  SHFL.BFLY P6, R4, R229, R7, R6 ;  /* 0x0c000007e5047389 */ /* 0x00006400000c0006 */
[----:B01----:R-:W-:Y:S01]  /*87d0*/  ENDCOLLECTIVE ;  /* 0x000000000000791b */ /* 0x003fe20003800000 */
.L_x_29969:
[----:B------:R-:W-:Y:S01]  /*87e0*/  HFMA2.MMA R7, -RZ, RZ, 0, 9.5367431640625e-07 ;  /* 0x00000010ff077435 */ /* 0x000fe200000001ff */
[----:B------:R-:W-:Y:S01]  /*87f0*/  FADD.FTZ R228, R228, R4 ;  /* 0x00000004e4e47221 */ /* 0x000fe20000010000 */
[----:B------:R-:W-:-:S04]  /*8800*/  MOV R4, 0xffffffff ;  /* 0xffffffff00047802 */ /* 0x000fc80000000f00 */
[----:B------:R-:W-:-:S07]  /*8810*/  MOV R229, R228 ;  /* 0x000000e400e57202 */ /* 0x000fce0000000f00 */
[----:B------:R-:W-:Y:S05]  /*8820*/  WARPSYNC.COLLECTIVE R4, `(.L_x_29970) ;  /* 0x0000000004087348 */ /* 0x000fea0003c00000 */
[----:B------:R0:W1:Y:S02]  /*8830*/  SHFL.BFLY P6, R4, R229, R7, R6 ;  /* 0x0c000007e5047389 */ /* 0x00006400000c0006 */
[----:B01----:R-:W-:Y:S01]  /*8840*/  ENDCOLLECTIVE ;  /* 0x000000000000791b */ /* 0x003fe20003800000 */
.L_x_29970:
[----:B------:R-:W-:Y:S05]  /*8850*/  BRA `(.L_x_29971) ;  /* 0xffffffd400c07947 */ /* 0x000fea000383ffff */
.L_x_29972:
        /* <DEDUP_REMOVED lines=10> */
.L_x_72346:


//--------------------- .text._ZN10layer_norm13ln_fwd_kernelINS_13Kernel_traitsIf13__nv_bfloat16fS2_fjLj2560ELj1ELj4ELj1ELj16ENS_18Kernel_traits_baseILj2560EfS2_fS2_fjLj128EEEEELb0ELb0ELb1ELb1EEEvNS_9FwdParamsE --------------------------
	.section	.text._ZN10layer_norm13ln_fwd_kernelINS_13Kernel_traitsIf13__nv_bfloat16fS2_fjLj2560ELj1ELj4ELj1ELj16ENS_18Kernel_traits_baseILj2560EfS2_fS2_fjLj128EEEEELb0ELb0ELb1ELb1EEEvNS_9FwdParamsE,"ax",@progbits
	.align	128
        .global         _ZN10layer_norm13ln_fwd_kernelINS_13Kernel_traitsIf13__nv_bfloat16fS2_fjLj2560ELj1ELj4ELj1ELj16ENS_18Kernel_traits_baseILj2560EfS2_fS2_fjLj128EEEEELb0ELb0ELb1ELb1EEEvNS_9FwdParamsE
        .type           _ZN10layer_norm13ln_fwd_kernelINS_13Kernel_traitsIf13__nv_bfloat16fS2_fjLj2560ELj1ELj4ELj1ELj16ENS_18Kernel_traits_baseILj2560EfS2_fS2_fjLj128EEEEELb0ELb0ELb1ELb1EEEvNS_9FwdParamsE,@function
        .size           _ZN10layer_norm13ln_fwd_kernelINS_13Kernel_traitsIf13__nv_bfloat16fS2_fjLj2560ELj1ELj4ELj1ELj16ENS_18Kernel_traits_baseILj2560EfS2_fS2_fjLj128EEEEELb0ELb0ELb1ELb1EEEvNS_9FwdParamsE,(.L_x_72347 - _ZN10layer_norm13ln_fwd_kernelINS_13Kernel_traitsIf13__nv_bfloat16fS2_fjLj2560ELj1ELj4ELj1ELj16ENS_18Kernel_traits_baseILj2560EfS2_fS2_fjLj128EEEEELb0ELb0ELb1ELb1EEEvNS_9FwdParamsE)
        .other          _ZN10layer_norm13ln_fwd_kernelINS_13Kernel_traitsIf13__nv_bfloat16fS2_fjLj2560ELj1ELj4ELj1ELj16ENS_18Kernel_traits_baseILj2560EfS2_fS2_fjLj128EEEEELb0ELb0ELb1ELb1EEEvNS_9FwdParamsE,@"STO_CUDA_ENTRY STV_DEFAULT"
_ZN10layer_norm13ln_fwd_kernelINS_13Kernel_traitsIf13__nv_bfloat16fS2_fjLj2560ELj1ELj4ELj1ELj16ENS_18Kernel_traits_baseILj2560EfS2_fS2_fjLj128EEEEELb0ELb0ELb1ELb1EEEvNS_9FwdParamsE:
.text._ZN10layer_norm13ln_fwd_kernelINS_13Kernel_traitsIf13__nv_bfloat16fS2_fjLj2560ELj1ELj4ELj1ELj16ENS_18Kernel_traits_baseILj2560EfS2_fS2_fjLj128EEEEELb0ELb0ELb1ELb1EEEvNS_9FwdParamsE:
        /* <DEDUP_REMOVED lines=105> */
[----:B--2---:R1:W-:Y:S04]  /*0690*/  STL.64 [R1+0x8], R160 ;  /* 0x000008a001007387 */ /* 0x0043e80000100a00 */
[----:B------:R1:W-:Y:S04]  /*06a0*/  STL.64 [R1+0x10], R162 ;  /* 0x000010a201007387 */ /* 0x0003e80000100a00 */
[----:B---3--:R1:W-:Y:S04]  /*06b0*/  STL.64 [R1+0x18], R164 ;  /* 0x000018a401007387 */ /* 0x0083e80000100a00 */
[----:B------:R1:W-:Y:S02]  /*06c0*/  STL.64 [R1+0x20], R166 ;  /* 0x000020a601007387 */ /* 0x0003e40000100a00 */
.L_x_30136:
[----:B------:R-:W2:Y:S08]  /*06d0*/  LDC.64 R196, c[0x0][0x230] ;  /* 0x00008c00ffc47b82 */ /* 0x000eb00000000a00 */
[----:B0-----:R-:W0:Y:S08]  /*06e0*/  LDC.64 R4, c[0x0][0x280] ;  /* 0x0000a000ff047b82 */ /* 0x001e300000000a00 */
[----:B------:R-:W1:Y:S01]  /*06f0*/  LDC R175, c[0x0][0x218] ;  /* 0x00008600ffaf7b82 */ /* 0x000e620000000800 */
[----:B--2---:R-:W-:-:S07]  /*0700*/  ISETP.NE.U32.AND P0, PT, R196, RZ, PT ;  /* 0x000000ffc400720c */ /* 0x004fce0003f05070 */
[----:B------:R-:W2:Y:S01]  /*0710*/  LDC.64 R172, c[0x0][0x288] ;  /* 0x0000a200ffac7b82 */ /* 0x000ea20000000a00 */
[----:B------:R-:W-:Y:S01]  /*0720*/  ISETP.NE.AND.EX P0, PT, R197, RZ, PT, P0 ;  /* 0x000000ffc500720c */ /* 0x000fe20003f05300 */
[C---:B0-----:R-:W-:Y:S01]  /*0730*/  IMAD.WIDE R4, R0.reuse, 0x4, R4 ;  /* 0x0000000400047825 */ /* 0x041fe200078e0204 */
[----:B------:R-:W0:Y:S05]  /*0740*/  S2R R251, SR_TID.X ;  /* 0x0000000000fb7919 */ /* 0x000e2a0000002100 */
[----:B------:R-:W3:Y:S01]  /*0750*/  LDC.64 R248, c[0x0][0x238] ;  /* 0x00008e00fff87b82 */ /* 0x000ee20000000a00 */
[----:B------:R2:W4:Y:S01]  /*0760*/  LDG.E R174, desc[UR4][R4.64] ;  /* 0x0000000404ae7981 */ /* 0x000522000c1e1900 */
[----:B-1----:R-:W-:-:S06]  /*0770*/  IMAD R2, R0, R175, RZ ;  /* 0x000000af00027224 */ /* 0x002fcc00078e02ff */
[----:B------:R-:W1:Y:S01]  /*0780*/  @P0 LDC.64 R6, c[0x0][0x230] ;  /* 0x00008c00ff060b82 */ /* 0x000e620000000a00 */
[----:B------:R-:W-:-:S04]  /*0790*/  SHF.R.S32.HI R3, RZ, 0x1f, R2 ;  /* 0x0000001fff037819 */ /* 0x000fc80000011402 */
[----:B------:R-:W-:-:S03]  /*07a0*/  LEA.HI R3, R3, R2, RZ, 0x3 ;  /* 0x0000000203037211 */ /* 0x000fc600078f18ff */
[----:B------:R-:W0:Y:S01]  /*07b0*/  @P0 LDC.64 R176, c[0x0][0x230] ;  /* 0x00008c00ffb00b82 */ /* 0x000e220000000a00 */
[----:B------:R-:W-:-:S05]  /*07c0*/  LEA.HI.SX32 R2, R3, R250, 0x1d ;  /* 0x000000fa03027211 */ /* 0x000fca00078feaff */
[----:B-1----:R-:W-:-:S05]  /*07d0*/  @P0 IMAD.WIDE.U32 R6, R2, 0x20, R6 ;  /* 0x0000002002060825 */ /* 0x002fca00078e0006 */
[----:B------:R-:W3:Y:S04]  /*07e0*/  @P0 LDG.E.128 R160, desc[UR4][R6.64] ;  /* 0x0000000406a00981 */ /* 0x000ee8000c1e1d00 */
[----:B------:R-:W3:Y:S01]  /*07f0*/  @P0 LDG.E.128 R164, desc[UR4][R6.64+0x10] ;  /* 0x0000100406a40981 */ /* 0x000ee2000c1e1d00 */
[----:B--2---:R-:W-:-:S05]  /*0800*/  IMAD.WIDE R4, R0, 0x4, R172 ;  /* 0x0000000400047825 */ /* 0x004fca00078e02ac */
[----:B-----5:R3:W5:Y:S01]  /*0810*/  LDG.E R252, desc[UR4][R4.64] ;  /* 0x0000000404fc7981 */ /* 0x020762000c1e1900 */
[----:B------:R-:W-:Y:S01]  /*0820*/  IADD3 R183, R2, 0x20, RZ ;  /* 0x0000002002b77810 */ /* 0x000fe20007ffe0ff */
[----:B------:R-:W-:Y:S04]  /*0830*/  BSSY B0, `(.L_x_29973) ;  /* 0x000002b000007945 */ /* 0x000fe80003800000 */
[----:B0-----:R-:W-:Y:S01]  /*0840*/  @P0 IMAD.WIDE.U32 R176, R183, 0x20, R176 ;  /* 0x00000020b7b00825 */ /* 0x001fe200078e00b0 */
[C---:B----4-:R-:W-:Y:S02]  /*0850*/  ISETP.GE.AND P4, PT, R174.reuse, 0x1, PT ;  /* 0x00000001ae00780c */ /* 0x050fe40003f86270 */
[----:B------:R-:W-:-:S11]  /*0860*/  ISETP.GT.AND P5, PT, R174, RZ, PT ;  /* 0x000000ffae00720c */ /* 0x000fd60003fa4270 */
[----:B------:R-:W-:Y:S01]  /*0870*/  @P4 IADD3 R3, R174, -0x1, RZ ;  /* 0xffffffffae034810 */ /* 0x000fe20007ffe0ff */
[----:B------:R-:W0:Y:S01]  /*0880*/  @P4 LDC.64 R172, c[0x0][0x220] ;  /* 0x00008800ffac4b82 */ /* 0x000e220000000a00 */
[C---:B------:R-:W-:Y:S02]  /*0890*/  @!P5 ISETP.NE.U32.AND P1, PT, R196.reuse, RZ, PT ;  /* 0x000000ffc400d20c */ /* 0x040fe40003f25070 */
[----:B------:R-:W-:Y:S01]  /*08a0*/  @!P5 ISETP.NE.U32.AND P6, PT, R196, RZ, PT ;  /* 0x000000ffc400d20c */ /* 0x000fe20003fc5070 */
[----:B------:R-:W-:Y:S01]  /*08b0*/  @P4 IMAD R3, R3, R175, RZ ;  /* 0x000000af03034224 */ /* 0x000fe200078e02ff */
[C---:B------:R-:W-:Y:S02]  /*08c0*/  @!P5 ISETP.NE.AND.EX P1, PT, R197.reuse, RZ, PT, P1 ;  /* 0x000000ffc500d20c */ /* 0x040fe40003f25310 */
[----:B------:R-:W-:Y:S02]  /*08d0*/  @!P5 ISETP.NE.AND.EX P6, PT, R197, RZ, PT, P6 ;  /* 0x000000ffc500d20c */ /* 0x000fe40003fc5360 */
[----:B------:R-:W-:-:S02]  /*08e0*/  @P4 SHF.R.S32.HI R174, RZ, 0x1f, R3 ;  /* 0x0000001fffae4819 */ /* 0x000fc40000011403 */
[----:B------:R-:W-:Y:S02]  /*08f0*/  @!P5 ISETP.NE.U32.AND P2, PT, R196, RZ, PT ;  /* 0x000000ffc400d20c */ /* 0x000fe40003f45070 */
[----:B------:R-:W-:Y:S01]  /*0900*/  @P4 LEA.HI R175, R174, R3, RZ, 0x3 ;  /* 0x00000003aeaf4211 */ /* 0x000fe200078f18ff */
[----:B------:R-:W-:Y:S01]  /*0910*/  HFMA2.MMA R3, -RZ, RZ, 0, 0 ;  /* 0x00000000ff037435 */ /* 0x000fe200000001ff */
[----:B------:R-:W-:Y:S02]  /*0920*/  @P4 LOP3.LUT R250, R251, 0x1f, RZ, 0xc0, !PT ;  /* 0x0000001ffbfa4812 */ /* 0x000fe400078ec0ff */
[----:B------:R-:W-:Y:S02]  /*0930*/  @!P5 ISETP.NE.AND.EX P2, PT, R197, RZ, PT, P2 ;  /* 0x000000ffc500d20c */ /* 0x000fe40003f45320 */
[----:B---3--:R-:W-:Y:S02]  /*0940*/  @!P5 FSEL R5, R161, RZ, P1 ;  /* 0x000000ffa105d208 */ /* 0x008fe40000800000 */
[----:B------:R-:W-:-:S02]  /*0950*/  @!P5 FSEL R6, R162, RZ, P6 ;  /* 0x000000ffa206d208 */ /* 0x000fc40003000000 */
[C---:B------:R-:W-:Y:S02]  /*0960*/  @!P5 ISETP.NE.U32.AND P1, PT, R196.reuse, RZ, PT ;  /* 0x000000ffc400d20c */ /* 0x040fe40003f25070 */
[----:B------:R-:W-:Y:S02]  /*0970*/  @!P5 ISETP.NE.U32.AND P6, PT, R196, RZ, PT ;  /* 0x000000ffc400d20c */ /* 0x000fe40003fc5070 */
[C---:B------:R-:W-:Y:S02]  /*0980*/  @!P5 ISETP.NE.AND.EX P1, PT, R197.reuse, RZ, PT, P1 ;  /* 0x000000ffc500d20c */ /* 0x040fe40003f25310 */
[----:B------:R-:W-:Y:S02]  /*0990*/  @!P5 ISETP.NE.AND.EX P6, PT, R197, RZ, PT, P6 ;  /* 0x000000ffc500d20c */ /* 0x000fe40003fc5360 */
[----:B------:R-:W-:Y:S02]  /*09a0*/  @P4 LEA.HI.SX32 R3, R175, R250, 0x1d ;  /* 0x000000faaf034211 */ /* 0x000fe400078feaff */
[----:B------:R-:W-:-:S02]  /*09b0*/  @!P5 FSEL R7, R163, RZ, P2 ;  /* 0x000000ffa307d208 */ /* 0x000fc40001000000 */
[----:B------:R-:W-:Y:S01]  /*09c0*/  @!P5 FSEL R244, R164, RZ, P1 ;  /* 0x000000ffa4f4d208 */ /* 0x000fe20000800000 */
[----:B0-----:R-:W-:Y:S01]  /*09d0*/  @P4 IMAD.WIDE.U32 R172, R3, 0x10, R172 ;  /* 0x0000001003ac4825 */ /* 0x001fe200078e00ac */
[----:B------:R-:W-:Y:S02]  /*09e0*/  @!P5 FSEL R245, R165, RZ, P6 ;  /* 0x000000ffa5f5d208 */ /* 0x000fe40003000000 */
[C---:B------:R-:W-:Y:S02]  /*09f0*/  @!P5 ISETP.NE.U32.AND P2, PT, R196.reuse, RZ, PT ;  /* 0x000000ffc400d20c */ /* 0x040fe40003f45070 */
[C---:B------:R-:W-:Y:S01]  /*0a00*/  @!P5 ISETP.NE.U32.AND P1, PT, R196.reuse, RZ, PT ;  /* 0x000000ffc400d20c */ /* 0x040fe20003f25070 */
[----:B------:R0:W5:Y:S01]  /*0a10*/  @P4 LDG.E.128 R168, desc[UR4][R172.64] ;  /* 0x00000004aca84981 */ /* 0x000162000c1e1d00 */
[----:B------:R-:W-:Y:S02]  /*0a20*/  @!P5 ISETP.NE.U32.AND P6, PT, R196, RZ, PT ;  /* 0x000000ffc400d20c */ /* 0x000fe40003fc5070 */
[----:B------:R-:W-:-:S02]  /*0a30*/  @!P5 ISETP.NE.AND.EX P2, PT, R197, RZ, PT, P2 ;  /* 0x000000ffc500d20c */ /* 0x000fc40003f45320 */
[C---:B------:R-:W-:Y:S02]  /*0a40*/  @!P5 ISETP.NE.AND.EX P1, PT, R197.reuse, RZ, PT, P1 ;  /* 0x000000ffc500d20c */ /* 0x040fe40003f25310 */
[----:B------:R-:W-:Y:S02]  /*0a50*/  @!P5 ISETP.NE.AND.EX P6, PT, R197, RZ, PT, P6 ;  /* 0x000000ffc500d20c */ /* 0x000fe40003fc5360 */
[----:B------:R-:W-:Y:S01]  /*0a60*/  @!P5 FSEL R246, R166, RZ, P1 ;  /* 0x000000ffa6f6d208 */ /* 0x000fe20000800000 */
[----:B0-----:R-:W-:Y:S01]  /*0a70*/  IMAD.WIDE.U32 R172, R2, 0x20, R248 ;  /* 0x0000002002ac7825 */ /* 0x001fe200078e00f8 */
[----:B------:R-:W-:Y:S02]  /*0a80*/  @!P5 FSEL R247, R167, RZ, P6 ;  /* 0x000000ffa7f7d208 */ /* 0x000fe40003000000 */
[----:B------:R-:W-:Y:S01]  /*0a90*/  @!P5 FSEL R4, R160, RZ, P2 ;  /* 0x000000ffa004d208 */ /* 0x000fe20001000000 */
[----:B------:R-:W-:Y:S06]  /*0aa0*/  @!P5 BRA `(.L_x_29974) ;  /* 0x00000000000cd947 */ /* 0x000fec0003800000 */
[----:B-----5:R-:W-:-:S05]  /*0ab0*/  SHF.L.U32 R4, R168, 0x10, RZ ;  /* 0x00000010a8047819 */ /* 0x020fca00000006ff */
[----:B------:R-:W-:-:S04]  /*0ac0*/  FMUL.FTZ R4, R4, UR6 ;  /* 0x0000000604047c20 */ /* 0x000fc80008410000 */
[----:B------:R-:W-:-:S07]  /*0ad0*/  @P0 FADD.FTZ R4, R160, R4 ;  /* 0x00000004a0040221 */ /* 0x000fce0000010000 */
.L_x_29974:
[----:B------:R-:W-:Y:S05]  /*0ae0*/  BSYNC B0 ;  /* 0x0000000000007941 */ /* 0x000fea0003800000 */
.L_x_29973:
[----:B------:R-:W-:Y:S04]  /*0af0*/  BSSY B0, `(.L_x_29975) ;  /* 0x0000006000007945 */ /* 0x000fe80003800000 */
[----:B------:R-:W-:Y:S05]  /*0b00*/  @!P5 BRA `(.L_x_29976) ;  /* 0x000000000010d947 */ /* 0x000fea0003800000 */
[----:B-----5:R-:W-:-:S04]  /*0b10*/  PRMT R5, R168, 0x7632, R5 ;  /* 0x00007632a8057816 */ /* 0x020fc80000000005 */
[----:B------:R-:W-:-:S05]  /*0b20*/  SHF.L.U32 R5, R5, 0x10, RZ ;  /* 0x0000001005057819 */ /* 0x000fca00000006ff */
[----:B------:R-:W-:-:S04]  /*0b30*/  FMUL.FTZ R5, R5, UR6 ;  /* 0x0000000605057c20 */ /* 0x000fc80008410000 */
[----:B------:R-:W-:-:S07]  /*0b40*/  @P0 FADD.FTZ R5, R161, R5 ;  /* 0x00000005a1050221 */ /* 0x000fce0000010000 */
.L_x_29976:
[----:B------:R-:W-:Y:S05]  /*0b50*/  BSYNC B0 ;  /* 0x0000000000007941 */ /* 0x000fea0003800000 */
.L_x_29975:
[----:B------:R-:W-:Y:S04]  /*0b60*/  BSSY B0, `(.L_x_29977) ;  /* 0x0000005000007945 */ /* 0x000fe80003800000 */
[----:B------:R-:W-:Y:S05]  /*0b70*/  @!P5 BRA `(.L_x_29978) ;  /* 0x00000000000cd947 */ /* 0x000fea0003800000 */
[----:B-----5:R-:W-:-:S05]  /*0b80*/  SHF.L.U32 R6, R169, 0x10, RZ ;  /* 0x00000010a9067819 */ /* 0x020fca00000006ff */
[----:B------:R-:W-:-:S04]  /*0b90*/  FMUL.FTZ R6, R6, UR6 ;  /* 0x0000000606067c20 */ /* 0x000fc80008410000 */
[----:B------:R-:W-:-:S07]  /*0ba0*/  @P0 FADD.FTZ R6, R162, R6 ;  /* 0x00000006a2060221 */ /* 0x000fce0000010000 */
.L_x_29978:
[----:B------:R-:W-:Y:S05]  /*0bb0*/  BSYNC B0 ;  /* 0x0000000000007941 */ /* 0x000fea0003800000 */
.L_x_29977:
[----:B------:R-:W-:Y:S04]  /*0bc0*/  BSSY B0, `(.L_x_29979) ;  /* 0x0000006000007945 */ /* 0x000fe80003800000 */
[----:B------:R-:W-:Y:S05]  /*0bd0*/  @!P5 BRA `(.L_x_29980) ;  /* 0x000000000010d947 */ /* 0x000fea0003800000 */
[----:B-----5:R-:W-:-:S04]  /*0be0*/  PRMT R7, R169, 0x7632, R7 ;  /* 0x00007632a9077816 */ /* 0x020fc80000000007 */
[----:B------:R-:W-:-:S05]  /*0bf0*/  SHF.L.U32 R7, R7, 0x10, RZ ;  /* 0x0000001007077819 */ /* 0x000fca00000006ff */
[----:B------:R-:W-:-:S04]  /*0c00*/  FMUL.FTZ R7, R7, UR6 ;  /* 0x0000000607077c20 */ /* 0x000fc80008410000 */
[----:B------:R-:W-:-:S07]  /*0c10*/  @P0 FADD.FTZ R7, R163, R7 ;  /* 0x00000007a3070221 */ /* 0x000fce0000010000 */
.L_x_29980:
[----:B------:R-:W-:Y:S05]  /*0c20*/  BSYNC B0 ;  /* 0x0000000000007941 */ /* 0x000fea0003800000 */
.L_x_29979:
[----:B------:R-:W-:Y:S04]  /*0c30*/  BSSY B0, `(.L_x_29981) ;  /* 0x0000005000007945 */ /* 0x000fe80003800000 */
[----:B------:R-:W-:Y:S05]  /*0c40*/  @!P5 BRA `(.L_x_29982) ;  /* 0x00000000000cd947 */ /* 0x000fea0003800000 */
[----:B-----5:R-:W-:-:S05]  /*0c50*/  SHF.L.U32 R244, R170, 0x10, RZ ;  /* 0x00000010aaf47819 */ /* 0x020fca00000006ff */
[----:B------:R-:W-:-:S04]  /*0c60*/  FMUL.FTZ R244, R244, UR6 ;  /* 0x00000006f4f47c20 */ /* 0x000fc80008410000 */
[----:B------:R-:W-:-:S07]  /*0c70*/  @P0 FADD.FTZ R244, R164, R244 ;  /* 0x000000f4a4f40221 */ /* 0x000fce0000010000 */
.L_x_29982:
[----:B------:R-:W-:Y:S05]  /*0c80*/  BSYNC B0 ;  /* 0x0000000000007941 */ /* 0x000fea0003800000 */
.L_x_29981:
[----:B------:R-:W-:Y:S04]  /*0c90*/  BSSY B0, `(.L_x_29983) ;  /* 0x0000006000007945 */ /* 0x000fe80003800000 */
[----:B------:R-:W-:Y:S05]  /*0ca0*/  @!P5 BRA `(.L_x_29984) ;  /* 0x000000000010d947 */ /* 0x000fea0003800000 */
[----:B-----5:R-:W-:-:S04]  /*0cb0*/  PRMT R174, R170, 0x7632, R174 ;  /* 0x00007632aaae7816 */ /* 0x020fc800000000ae */
[----:B------:R-:W-:-:S05]  /*0cc0*/  SHF.L.U32 R174, R174, 0x10, RZ ;  /* 0x00000010aeae7819 */ /* 0x000fca00000006ff */
[----:B------:R-:W-:-:S04]  /*0cd0*/  FMUL.FTZ R245, R174, UR6 ;  /* 0x00000006aef57c20 */ /* 0x000fc80008410000 */
[----:B------:R-:W-:-:S07]  /*0ce0*/  @P0 FADD.FTZ R245, R165, R245 ;  /* 0x000000f5a5f50221 */ /* 0x000fce0000010000 */
.L_x_29984:
[----:B------:R-:W-:Y:S05]  /*0cf0*/  BSYNC B0 ;  /* 0x0000000000007941 */ /* 0x000fea0003800000 */
.L_x_29983:
[----:B------:R-:W-:Y:S04]  /*0d00*/  BSSY B0, `(.L_x_29985) ;  /* 0x0000005000007945 */ /* 0x000fe80003800000 */
[----:B------:R-:W-:Y:S05]  /*0d10*/  @!P5 BRA `(.L_x_29986) ;  /* 0x00000000000cd947 */ /* 0x000fea0003800000 */
[----:B-----5:R-:W-:-:S05]  /*0d20*/  SHF.L.U32 R246, R171, 0x10, RZ ;  /* 0x00000010abf67819 */ /* 0x020fca00000006ff */
[----:B------:R-:W-:-:S04]  /*0d30*/  FMUL.FTZ R246, R246, UR6 ;  /* 0x00000006f6f67c20 */ /* 0x000fc80008410000 */
[----:B------:R-:W-:-:S07]  /*0d40*/  @P0 FADD.FTZ R246, R166, R246 ;  /* 0x000000f6a6f60221 */ /* 0x000fce0000010000 */
.L_x_29986:
[----:B------:R-:W-:Y:S05]  /*0d50*/  BSYNC B0 ;  /* 0x0000000000007941 */ /* 0x000fea0003800000 */
.L_x_29985:
[----:B------:R-:W-:Y:S04]  /*0d60*/  BSSY B0, `(.L_x_29987) ;  /* 0x0000006000007945 */ /* 0x000fe80003800000 */
[----:B------:R-:W-:Y:S05]  /*0d70*/  @!P5 BRA `(.L_x_29988) ;  /* 0x000000000010d947 */ /* 0x000fea0003800000 */
[----:B-----5:R-:W-:-:S04]  /*0d80*/  PRMT R174, R171, 0x7632, R174 ;  /* 0x00007632abae7816 */ /* 0x020fc800000000ae */
[----:B------:R-:W-:-:S05]  /*0d90*/  SHF.L.U32 R174, R174, 0x10, RZ ;  /* 0x00000010aeae7819 */ /* 0x000fca00000006ff */
[----:B------:R-:W-:-:S04]  /*0da0*/  FMUL.FTZ R247, R174, UR6 ;  /* 0x00000006aef77c20 */ /* 0x000fc80008410000 */
[----:B------:R-:W-:-:S07]  /*0db0*/  @P0 FADD.FTZ R247, R167, R247 ;  /* 0x000000f7a7f70221 */ /* 0x000fce0000010000 */
.L_x_29988:
[----:B------:R-:W-:Y:S05]  /*0dc0*/  BSYNC B0 ;  /* 0x0000000000007941 */ /* 0x000fea0003800000 */
.L_x_29987:
[----:B------:R-:W0:Y:S01]  /*0dd0*/  @P4 LDC.64 R174, c[0x0][0x220] ;  /* 0x00008800ffae4b82 */ /* 0x000e220000000a00 */
[----:B------:R-:W-:Y:S04]  /*0de0*/  STG.E.128 desc[UR4][R172.64], R4 ;  /* 0x00000004ac007986 */ /* 0x000fe8000c101d04 */
[----:B------:R1:W-:Y:S01]  /*0df0*/  STG.E.128 desc[UR4][R172.64+0x10], R244 ;  /* 0x000010f4ac007986 */ /* 0x0003e2000c101d04 */
[----:B------:R-:W-:Y:S02]  /*0e00*/  @P4 IADD3 R181, R3, 0x20, RZ ;  /* 0x0000002003b54810 */ /* 0x000fe40007ffe0ff */
[C---:B------:R-:W-:Y:S01]  /*0e10*/  @!P5 ISETP.NE.U32.AND P2, PT, R196.reuse, RZ, PT ;  /* 0x000000ffc400d20c */ /* 0x040fe20003f45070 */
[----:B------:R-:W2:Y:S01]  /*0e20*/  @P0 LDG.E.128 R160, desc[UR4][R176.64] ;  /* 0x00000004b0a00981 */ /* 0x000ea2000c1e1d00 */
[----:B------:R-:W-:Y:S01]  /*0e30*/  @!P5 ISETP.NE.U32.AND P6, PT, R196, RZ, PT ;  /* 0x000000ffc400d20c */ /* 0x000fe20003fc5070 */
[----:B------:R-:W3:Y:S02]  /*0e40*/  @P0 LDC.64 R178, c[0x0][0x230] ;  /* 0x00008c00ffb20b82 */ /* 0x000ee40000000a00 */
[----:B------:R3:W4:Y:S01]  /*0e50*/  @P0 LDG.E.128 R164, desc[UR4][R176.64+0x10] ;  /* 0x00001004b0a40981 */ /* 0x000722000c1e1d00 */
[----:B------:R-:W-:-:S02]  /*0e60*/  @!P5 ISETP.NE.AND.EX P2, PT, R197, RZ, PT, P2 ;  /* 0x000000ffc500d20c */ /* 0x000fc40003f45320 */
[----:B------:R-:W-:Y:S02]  /*0e70*/  @!P5 ISETP.NE.AND.EX P6, PT, R197, RZ, PT, P6 ;  /* 0x000000ffc500d20c */ /* 0x000fe40003fc5360 */
[----:B------:R-:W-:-:S04]  /*0e80*/  @!P5 ISETP.NE.U32.AND P1, PT, R196, RZ, PT ;  /* 0x000000ffc400d20c */ /* 0x000fc80003f25070 */
[----:B------:R-:W-:Y:S01]  /*0e90*/  @!P5 ISETP.NE.AND.EX P1, PT, R197, RZ, PT, P1 ;  /* 0x000000ffc500d20c */ /* 0x000fe20003f25310 */
[----:B0-----:R-:W-:-:S05]  /*0ea0*/  @P4 IMAD.WIDE.U32 R174, R181, 0x10, R174 ;  /* 0x00000010b5ae4825 */ /* 0x001fca00078e00ae */
[----:B-----5:R0:W5:Y:S01]  /*0eb0*/  @P4 LDG.E.128 R168, desc[UR4][R174.64] ;  /* 0x00000004aea84981 */ /* 0x020162000c1e1d00 */
[----:B------:R-:W-:Y:S01]  /*0ec0*/  IADD3 R185, R2, 0x40, RZ ;  /* 0x0000004002b97810 */ /* 0x000fe20007ffe0ff */
[----:B------:R-:W-:Y:S01]  /*0ed0*/  BSSY B0, `(.L_x_29989) ;  /* 0x0000019000007945 */ /* 0x000fe20003800000 */
[----:B-1----:R-:W-:-:S04]  /*0ee0*/  IMAD.WIDE.U32 R172, R183, 0x20, R248 ;  /* 0x00000020b7ac7825 */ /* 0x002fc800078e00f8 */
[----:B---3--:R-:W-:Y:S01]  /*0ef0*/  @P0 IMAD.WIDE.U32 R176, R185, 0x20, R178 ;  /* 0x00000020b9b00825 */ /* 0x008fe200078e00b2 */
[----:B--2---:R-:W-:Y:S02]  /*0f00*/  @!P5 FSEL R237, R161, RZ, P2 ;  /* 0x000000ffa1edd208 */ /* 0x004fe40001000000 */
[----:B------:R-:W-:Y:S02]  /*0f10*/  @!P5 FSEL R238, R162, RZ, P6 ;  /* 0x000000ffa2eed208 */ /* 0x000fe40003000000 */
[C---:B------:R-:W-:Y:S02]  /*0f20*/  @!P5 ISETP.NE.U32.AND P2, PT, R196.reuse, RZ, PT ;  /* 0x000000ffc400d20c */ /* 0x040fe40003f45070 */
[----:B------:R-:W-:Y:S02]  /*0f30*/  @!P5 ISETP.NE.U32.AND P6, PT, R196, RZ, PT ;  /* 0x000000ffc400d20c */ /* 0x000fe40003fc5070 */
[C---:B------:R-:W-:Y:S02]  /*0f40*/  @!P5 ISETP.NE.AND.EX P2, PT, R197.reuse, RZ, PT, P2 ;  /* 0x000000ffc500d20c */ /* 0x040fe40003f45320 */
[----:B------:R-:W-:-:S02]  /*0f50*/  @!P5 ISETP.NE.AND.EX P6, PT, R197, RZ, PT, P6 ;  /* 0x000000ffc500d20c */ /* 0x000fc40003fc5360 */
[----:B------:R-:W-:Y:S02]  /*0f60*/  @!P5 FSEL R239, R163, RZ, P1 ;  /* 0x000000ffa3efd208 */ /* 0x000fe40000800000 */
[----:B----4-:R-:W-:Y:S02]  /*0f70*/  @!P5 FSEL R240, R164, RZ, P2 ;  /* 0x000000ffa4f0d208 */ /* 0x010fe40001000000 */
        /* <DEDUP_REMOVED lines=10> */
[----:B0-----:R-:W-:Y:S06]  /*1020*/  @!P5 BRA `(.L_x_29990) ;  /* 0x00000000000cd947 */ /* 0x001fec0003800000 */
[----:B-----5:R-:W-:-:S05]  /*1030*/  SHF.L.U32 R236, R168, 0x10, RZ ;  /* 0x00000010a8ec7819 */ /* 0x020fca00000006ff */
[----:B------:R-:W-:-:S04]  /*1040*/  FMUL.FTZ R236, R236, UR6 ;  /* 0x00000006ecec7c20 */ /* 0x000fc80008410000 */
[----:B------:R-:W-:-:S07]  /*1050*/  @P0 FADD.FTZ R236, R160, R236 ;  /* 0x000000eca0ec0221 */ /* 0x000fce0000010000 */
.L_x_29990:
[----:B------:R-:W-:Y:S05]  /*1060*/  BSYNC B0 ;  /* 0x0000000000007941 */ /* 0x000fea0003800000 */
.L_x_29989:
[----:B------:R-:W-:Y:S04]  /*1070*/  BSSY B0, `(.L_x_29991) ;  /* 0x0000006000007945 */ /* 0x000fe80003800000 */
[----:B------:R-:W-:Y:S05]  /*1080*/  @!P5 BRA `(.L_x_29992) ;  /* 0x000000000010d947 */ /* 0x000fea0003800000 */
[----:B-----5:R-:W-:-:S04]  /*1090*/  PRMT R174, R168, 0x7632, R174 ;  /* 0x00007632a8ae7816 */ /* 0x020fc800000000ae */
[----:B------:R-:W-:-:S05]  /*10a0*/  SHF.L.U32 R174, R174, 0x10, RZ ;  /* 0x00000010aeae7819 */ /* 0x000fca00000006ff */
[----:B------:R-:W-:-:S04]  /*10b0*/  FMUL.FTZ R237, R174, UR6 ;  /* 0x00000006aeed7c20 */ /* 0x000fc80008410000 */
[----:B------:R-:W-:-:S07]  /*10c0*/  @P0 FADD.FTZ R237, R161, R237 ;  /* 0x000000eda1ed0221 */ /* 0x000fce0000010000 */
.L_x_29992:
[----:B------:R-:W-:Y:S05]  /*10d0*/  BSYNC B0 ;  /* 0x0000000000007941 */ /* 0x000fea0003800000 */
.L_x_29991:
[----:B------:R-:W-:Y:S04]  /*10e0*/  BSSY B0, `(.L_x_29993) ;  /* 0x0000005000007945 */ /* 0x000fe80003800000 */
[----:B------:R-:W-:Y:S05]  /*10f0*/  @!P5 BRA `(.L_x_29994) ;  /* 0x00000000000cd947 */ /* 0x000fea0003800000 */
[----:B-----5:R-:W-:-:S05]  /*1100*/  SHF.L.U32 R238, R169, 0x10, RZ ;  /* 0x00000010a9ee7819 */ /* 0x020fca00000006ff */
[----:B------:R-:W-:-:S04]  /*1110*/  FMUL.FTZ R238, R238, UR6 ;  /* 0x00000006eeee7c20 */ /* 0x000fc80008410000 */
[----:B------:R-:W-:-:S07]  /*1120*/  @P0 FADD.FTZ R238, R162, R238 ;  /* 0x000000eea2ee0221 */ /* 0x000fce0000010000 */
.L_x_29994:
[----:B------:R-:W-:Y:S05]  /*1130*/  BSYNC B0 ;  /* 0x0000000000007941 */ /* 0x000fea0003800000 */
.L_x_29993:
[----:B------:R-:W-:Y:S04]  /*1140*/  BSSY B0, `(.L_x_29995) ;  /* 0x0000006000007945 */ /* 0x000fe80003800000 */
[----:B------:R-:W-:Y:S05]  /*1150*/  @!P5 BRA `(.L_x_29996) ;  /* 0x000000000010d947 */ /* 0x000fea0003800000 */
[----:B-----5:R-:W-:-:S04]  /*1160*/  PRMT R174, R169, 0x7632, R174 ;  /* 0x00007632a9ae7816 */ /* 0x020fc800000000ae */
[----:B------:R-:W-:-:S05]  /*1170*/  SHF.L.U32 R174, R174, 0x10, RZ ;  /* 0x00000010aeae7819 */ /* 0x000fca00000006ff */
[----:B------:R-:W-:-:S04]  /*1180*/  FMUL.FTZ R239, R174, UR6 ;  /* 0x00000006aeef7c20 */ /* 0x000fc80008410000 */
[----:B------:R-:W-:-:S07]  /*1190*/  @P0 FADD.FTZ R239, R163, R239 ;  /* 0x000000efa3ef0221 */ /* 0x000fce0000010000 */
.L_x_29996:
[----:B------:R-:W-:Y:S05]  /*11a0*/  BSYNC B0 ;  /* 0x0000000000007941 */ /* 0x000fea0003800000 */
.L_x_29995:
[----:B------:R-:W-:Y:S04]  /*11b0*/  BSSY B0, `(.L_x_29997) ;  /* 0x0000005000007945 */ /* 0x000fe80003800000 */
[----:B------:R-:W-:Y:S05]  /*11c0*/  @!P5 BRA `(.L_x_29998) ;  /* 0x00000000000cd947 */ /* 0x000fea0003800000 */
[----:B-----5:R-:W-:-:S05]  /*11d0*/  SHF.L.U32 R240, R170, 0x10, RZ ;  /* 0x00000010aaf07819 */ /* 0x020fca00000006ff */
[----:B------:R-:W-:-:S04]  /*11e0*/  FMUL.FTZ R240, R240, UR6 ;  /* 0x00000006f0f07c20 */ /* 0x000fc80008410000 */
[----:B------:R-:W-:-:S07]  /*11f0*/  @P0 FADD.FTZ R240, R164, R240 ;  /* 0x000000f0a4f00221 */ /* 0x000fce0000010000 */
.L_x_29998:
[----:B------:R-:W-:Y:S05]  /*1200*/  BSYNC B0 ;  /* 0x0000000000007941 */ /* 0x000fea0003800000 */
.L_x_29997:
[----:B------:R-:W-:Y:S04]  /*1210*/  BSSY B0, `(.L_x_29999) ;  /* 0x0000006000007945 */ /* 0x000fe80003800000 */
[----:B------:R-:W-:Y:S05]  /*1220*/  @!P5 BRA `(.L_x_30000) ;  /* 0x000000000010d947 */ /* 0x000fea0003800000 */
[----:B-----5:R-:W-:-:S04]  /*1230*/  PRMT R174, R170, 0x7632, R174 ;  /* 0x00007632aaae7816 */ /* 0x020fc800000000ae */
[----:B------:R-:W-:-:S05]  /*1240*/  SHF.L.U32 R174, R174, 0x10, RZ ;  /* 0x00000010aeae7819 */ /* 0x000fca00000006ff */
[----:B------:R-:W-:-:S04]  /*1250*/  FMUL.FTZ R241, R174, UR6 ;  /* 0x00000006aef17c20 */ /* 0x000fc80008410000 */
[----:B------:R-:W-:-:S07]  /*1260*/  @P0 FADD.FTZ R241, R165, R241 ;  /* 0x000000f1a5f10221 */ /* 0x000fce0000010000 */
.L_x_30000:
[----:B------:R-:W-:Y:S05]  /*1270*/  BSYNC B0 ;  /* 0x0000000000007941 */ /* 0x000fea0003800000 */
.L_x_29999:
[----:B------:R-:W-:Y:S04]  /*1280*/  BSSY B0, `(.L_x_30001) ;  /* 0x0000005000007945 */ /* 0x000fe80003800000 */
[----:B------:R-:W-:Y:S05]  /*1290*/  @!P5 BRA `(.L_x_30002) ;  /* 0x00000000000cd947 */ /* 0x000fea0003800000 */
[----:B-----5:R-:W-:-:S05]  /*12a0*/  SHF.L.U32 R242, R171, 0x10, RZ ;  /* 0x00000010abf27819 */ /* 0x020fca00000006ff */
[----:B------:R-:W-:-:S04]  /*12b0*/  FMUL.FTZ R242, R242, UR6 ;  /* 0x00000006f2f27c20 */ /* 0x000fc80008410000 */
[----:B------:R-:W-:-:S07]  /*12c0*/  @P0 FADD.FTZ R242, R166, R242 ;  /* 0x000000f2a6f20221 */ /* 0x000fce0000010000 */
.L_x_30002:
[----:B------:R-:W-:Y:S05]  /*12d0*/  BSYNC B0 ;  /* 0x0000000000007941 */ /* 0x000fea0003800000 */
.L_x_30001:
[----:B------:R-:W-:Y:S04]  /*12e0*/  BSSY B0, `(.L_x_30003) ;  /* 0x0000006000007945 */ /* 0x000fe80003800000 */
[----:B------:R-:W-:Y:S05]  /*12f0*/  @!P5 BRA `(.L_x_30004) ;  /* 0x000000000010d947 */ /* 0x000fea0003800000 */
[----:B-----5:R-:W-:-:S04]  /*1300*/  PRMT R174, R171, 0x7632, R174 ;  /* 0x00007632abae7816 */ /* 0x020fc800000000ae */
[----:B------:R-:W-:-:S05]  /*1310*/  SHF.L.U32 R174, R174, 0x10, RZ ;  /* 0x00000010aeae7819 */ /* 0x000fca00000006ff */
[----:B------:R-:W-:-:S04]  /*1320*/  FMUL.FTZ R243, R174, UR6 ;  /* 0x00000006aef37c20 */ /* 0x000fc80008410000 */
[----:B------:R-:W-:-:S07]  /*1330*/  @P0 FADD.FTZ R243, R167, R243 ;  /* 0x000000f3a7f30221 */ /* 0x000fce0000010000 */
.L_x_30004:
[----:B------:R-:W-:Y:S05]  /*1340*/  BSYNC B0 ;  /* 0x0000000000007941 */ /* 0x000fea0003800000 */
.L_x_30003:
        /* <DEDUP_REMOVED lines=41> */
.L_x_30006:
[----:B------:R-:W-:Y:S05]  /*15e0*/  BSYNC B0 ;  /* 0x0000000000007941 */ /* 0x000fea0003800000 */
.L_x_30005:
[----:B------:R-:W-:Y:S04]  /*15f0*/  BSSY B0, `(.L_x_30007) ;  /* 0x0000006000007945 */ /* 0x000fe80003800000 */
[----:B------:R-:W-:Y:S05]  /*1600*/  @!P5 BRA `(.L_x_30008) ;  /* 0x000000000010d947 */ /* 0x000fea0003800000 */
[----:B-----5:R-:W-:-:S04]  /*1610*/  PRMT R174, R168, 0x7632, R174 ;  /* 0x00007632a8ae7816 */ /* 0x020fc800000000ae */
[----:B------:R-:W-:-:S05]  /*1620*/  SHF.L.U32 R174, R174, 0x10, RZ ;  /* 0x00000010aeae7819 */ /* 0x000fca00000006ff */
[----:B------:R-:W-:-:S04]  /*1630*/  FMUL.FTZ R229, R174, UR6 ;  /* 0x00000006aee57c20 */ /* 0x000fc80008410000 */
[----:B------:R-:W-:-:S07]  /*1640*/  @P0 FADD.FTZ R229, R161, R229 ;  /* 0x000000e5a1e50221 */ /* 0x000fce0000010000 */
.L_x_30008:
[----:B------:R-:W-:Y:S05]  /*1650*/  BSYNC B0 ;  /* 0x0000000000007941 */ /* 0x000fea0003800000 */
.L_x_30007:
[----:B------:R-:W-:Y:S04]  /*1660*/  BSSY B0, `(.L_x_30009) ;  /* 0x0000005000007945 */ /* 0x000fe80003800000 */
[----:B------:R-:W-:Y:S05]  /*1670*/  @!P5 BRA `(.L_x_30010) ;  /* 0x00000000000cd947 */ /* 0x000fea0003800000 */
[----:B-----5:R-:W-:-:S05]  /*1680*/  SHF.L.U32 R230, R169, 0x10, RZ ;  /* 0x00000010a9e67819 */ /* 0x020fca00000006ff */
[----:B------:R-:W-:-:S04]  /*1690*/  FMUL.FTZ R230, R230, UR6 ;  /* 0x00000006e6e67c20 */ /* 0x000fc80008410000 */
[----:B------:R-:W-:-:S07]  /*16a0*/  @P0 FADD.FTZ R230, R162, R230 ;  /* 0x000000e6a2e60221 */ /* 0x000fce0000010000 */
.L_x_30010:
[----:B------:R-:W-:Y:S05]  /*16b0*/  BSYNC B0 ;  /* 0x0000000000007941 */ /* 0x000fea0003800000 */
.L_x_30009:
[----:B------:R-:W-:Y:S04]  /*16c0*/  BSSY B0, `(.L_x_30011) ;  /* 0x0000006000007945 */ /* 0x000fe80003800000 */
[----:B------:R-:W-:Y:S05]  /*16d0*/  @!P5 BRA `(.L_x_30012) ;  /* 0x000000000010d947 */ /* 0x000fea0003800000 */
[----:B-----5:R-:W-:-:S04]  /*16e0*/  PRMT R174, R169, 0x7632, R174 ;  /* 0x00007632a9ae7816 */ /* 0x020fc800000000ae */
[----:B------:R-:W-:-:S05]  /*16f0*/  SHF.L.U32 R174, R174, 0x10, RZ ;  /* 0x00000010aeae7819 */ /* 0x000fca00000006ff */
[----:B------:R-:W-:-:S04]  /*1700*/  FMUL.FTZ R231, R174, UR6 ;  /* 0x00000006aee77c20 */ /* 0x000fc80008410000 */
[----:B------:R-:W-:-:S07]  /*1710*/  @P0 FADD.FTZ R231, R163, R231 ;  /* 0x000000e7a3e70221 */ /* 0x000fce0000010000 */
.L_x_30012:
[----:B------:R-:W-:Y:S05]  /*1720*/  BSYNC B0 ;  /* 0x0000000000007941 */ /* 0x000fea0003800000 */
.L_x_30011:
[----:B------:R-:W-:Y:S04]  /*1730*/  BSSY B0, `(.L_x_30013) ;  /* 0x0000005000007945 */ /* 0x000fe80003800000 */
[----:B------:R-:W-:Y:S05]  /*1740*/  @!P5 BRA `(.L_x_30014) ;  /* 0x00000000000cd947 */ /* 0x000fea0003800000 */
[----:B-----5:R-:W-:-:S05]  /*1750*/  SHF.L.U32 R232, R170, 0x10, RZ ;  /* 0x00000010aae87819 */ /* 0x020fca00000006ff */
[----:B------:R-:W-:-:S04]  /*1760*/  FMUL.FTZ R232, R232, UR6 ;  /* 0x00000006e8e87c20 */ /* 0x000fc80008410000 */
[----:B------:R-:W-:-:S07]  /*1770*/  @P0 FADD.FTZ R232, R164, R232 ;  /* 0x000000e8a4e80221 */ /* 0x000fce0000010000 */
.L_x_30014:
[----:B------:R-:W-:Y:S05]  /*1780*/  BSYNC B0 ;  /* 0x0000000000007941 */ /* 0x000fea0003800000 */
.L_x_30013:
[----:B------:R-:W-:Y:S04]  /*1790*/  BSSY B0, `(.L_x_30015) ;  /* 0x0000006000007945 */ /* 0x000fe80003800000 */
[----:B------:R-:W-:Y:S05]  /*17a0*/  @!P5 BRA `(.L_x_30016) ;  /* 0x000000000010d947 */ /* 0x000fea0003800000 */
[----:B-----5:R-:W-:-:S04]  /*17b0*/  PRMT R174, R170, 0x7632, R174 ;  /* 0x00007632aaae7816 */ /* 0x020fc800000000ae */
[----:B------:R-:W-:-:S05]  /*17c0*/  SHF.L.U32 R174, R174, 0x10, RZ ;  /* 0x00000010aeae7819 */ /* 0x000fca00000006ff */
[----:B------:R-:W-:-:S04]  /*17d0*/  FMUL.FTZ R233, R174, UR6 ;  /* 0x00000006aee97c20 */ /* 0x000fc80008410000 */
[----:B------:R-:W-:-:S07]  /*17e0*/  @P0 FADD.FTZ R233, R165, R233 ;  /* 0x000000e9a5e90221 */ /* 0x000fce0000010000 */
.L_x_30016:
[----:B------:R-:W-:Y:S05]  /*17f0*/  BSYNC B0 ;  /* 0x0000000000007941 */ /* 0x000fea0003800000 */
.L_x_30015:
[----:B------:R-:W-:Y:S04]  /*1800*/  BSSY B0, `(.L_x_30017) ;  /* 0x0000005000007945 */ /* 0x000fe80003800000 */
[----:B------:R-:W-:Y:S05]  /*1810*/  @!P5 BRA `(.L_x_30018) ;  /* 0x00000000000cd947 */ /* 0x000fea0003800000 */
[----:B-----5:R-:W-:-:S05]  /*1820*/  SHF.L.U32 R234, R171, 0x10, RZ ;  /* 0x00000010abea7819 */ /* 0x020fca00000006ff */
[----:B------:R-:W-:-:S04]  /*1830*/  FMUL.FTZ R234, R234, UR6 ;  /* 0x00000006eaea7c20 */ /* 0x000fc80008410000 */
[----:B------:R-:W-:-:S07]  /*1840*/  @P0 FADD.FTZ R234, R166, R234 ;  /* 0x000000eaa6ea0221 */ /* 0x000fce0000010000 */
.L_x_30018:
[----:B------:R-:W-:Y:S05]  /*1850*/  BSYNC B0 ;  /* 0x0000000000007941 */ /* 0x000fea0003800000 */
.L_x_30017:
[----:B------:R-:W-:Y:S04]  /*1860*/  BSSY B0, `(.L_x_30019) ;  /* 0x0000006000007945 */ /* 0x000fe80003800000 */
[----:B------:R-:W-:Y:S05]  /*1870*/  @!P5 BRA `(.L_x_30020) ;  /* 0x000000000010d947 */ /* 0x000fea0003800000 */
[----:B-----5:R-:W-:-:S04]  /*1880*/  PRMT R174, R171, 0x7632, R174 ;  /* 0x00007632abae7816 */ /* 0x020fc800000000ae */
[----:B------:R-:W-:-:S05]  /*1890*/  SHF.L.U32 R174, R174, 0x10, RZ ;  /* 0x00000010aeae7819 */ /* 0x000fca00000006ff */
[----:B------:R-:W-:-:S04]  /*18a0*/  FMUL.FTZ R235, R174, UR6 ;  /* 0x00000006aeeb7c20 */ /* 0x000fc80008410000 */
[----:B------:R-:W-:-:S07]  /*18b0*/  @P0 FADD.FTZ R235, R167, R235 ;  /* 0x000000eba7eb0221 */ /* 0x000fce0000010000 */
.L_x_30020:
[----:B------:R-:W-:Y:S05]  /*18c0*/  BSYNC B0 ;  /* 0x0000000000007941 */ /* 0x000fea0003800000 */
.L_x_30019:
        /* <DEDUP_REMOVED lines=8> */
[C---:B------:R-:W-:Y:S02]  /*1950*/  @!P5 ISETP.NE.AND.EX P2, PT, R197.reuse, RZ, PT, P2 ;  /* 0x000000ffc500d20c */ /* 0x040fe40003f45320 */
[----:B------:R-:W-:Y:S02]  /*1960*/  @!P5 ISETP.NE.AND.EX P6, PT, R197, RZ, PT, P6 ;  /* 0x000000ffc500d20c */ /* 0x000fe40003fc5360 */
[----:B------:R-:W-:Y:S02]  /*1970*/  @!P5 ISETP.NE.U32.AND P1, PT, R196, RZ, PT ;  /* 0x000000ffc400d20c */ /* 0x000fe40003f25070 */
[----:B------:R-:W-:Y:S02]  /*1980*/  @P4 IADD3 R181, R3, 0x60, RZ ;  /* 0x0000006003b54810 */ /* 0x000fe40007ffe0ff */
[----:B------:R-:W-:Y:S02]  /*1990*/  @!P5 ISETP.NE.AND.EX P1, PT, R197, RZ, PT, P1 ;  /* 0x000000ffc500d20c */ /* 0x000fe40003f25310 */
[----:B------:R-:W-:Y:S01]  /*19a0*/  IADD3 R187, R2, 0x80, RZ ;  /* 0x0000008002bb7810 */ /* 0x000fe20007ffe0ff */
[----:B0-----:R-:W-:Y:S01]  /*19b0*/  @P4 IMAD.WIDE.U32 R174, R181, 0x10, R174 ;  /* 0x00000010b5ae4825 */ /* 0x001fe200078e00ae */
[----:B------:R-:W-:Y:S03]  /*19c0*/  BSSY B0, `(.L_x_30021) ;  /* 0x000001a000007945 */ /* 0x000fe60003800000 */
[----:B----4-:R-:W-:Y:S01]  /*19d0*/  IMAD.WIDE.U32 R176, R183, 0x20, R248 ;  /* 0x00000020b7b07825 */ /* 0x010fe200078e00f8 */
[----:B-----5:R0:W5:Y:S03]  /*19e0*/  @P4 LDG.E.128 R168, desc[UR4][R174.64] ;  /* 0x00000004aea84981 */ /* 0x020166000c1e1d00 */
[----:B---3--:R-:W-:Y:S01]  /*19f0*/  @P0 IMAD.WIDE.U32 R178, R187, 0x20, R178 ;  /* 0x00000020bbb20825 */ /* 0x008fe200078e00b2 */
[----:B--2---:R-:W-:-:S02]  /*1a00*/  @!P5 FSEL R225, R161, RZ, P2 ;  /* 0x000000ffa1e1d208 */ /* 0x004fc40001000000 */
[----:B------:R-:W-:Y:S02]  /*1a10*/  @!P5 FSEL R226, R162, RZ, P6 ;  /* 0x000000ffa2e2d208 */ /* 0x000fe40003000000 */
[C---:B------:R-:W-:Y:S02]  /*1a20*/  @!P5 ISETP.NE.U32.AND P2, PT, R196.reuse, RZ, PT ;  /* 0x000000ffc400d20c */ /* 0x040fe40003f45070 */
[----:B------:R-:W-:Y:S02]  /*1a30*/  @!P5 ISETP.NE.U32.AND P6, PT, R196, RZ, PT ;  /* 0x000000ffc400d20c */ /* 0x000fe40003fc5070 */
[C---:B------:R-:W-:Y:S02]  /*1a40*/  @!P5 ISETP.NE.AND.EX P2, PT, R197.reuse, RZ, PT, P2 ;  /* 0x000000ffc500d20c */ /* 0x040fe40003f45320 */
[----:B------:R-:W-:Y:S02]  /*1a50*/  @!P5 ISETP.NE.AND.EX P6, PT, R197, RZ, PT, P6 ;  /* 0x000000ffc500d20c */ /* 0x000fe40003fc5360 */
[----:B------:R-:W-:-:S02]  /*1a60*/  @!P5 FSEL R227, R163, RZ, P1 ;  /* 0x000000ffa3e3d208 */ /* 0x000fc40000800000 */
[----:B-1----:R-:W-:Y:S02]  /*1a70*/  @!P5 FSEL R172, R164, RZ, P2 ;  /* 0x000000ffa4acd208 */ /* 0x002fe40001000000 */
[----:B------:R-:W-:Y:S02]  /*1a80*/  @!P5 FSEL R173, R165, RZ, P6 ;  /* 0x000000ffa5add208 */ /* 0x000fe40003000000 */
[C---:B------:R-:W-:Y:S02]  /*1a90*/  @!P5 ISETP.NE.U32.AND P1, PT, R196.reuse, RZ, PT ;  /* 0x000000ffc400d20c */ /* 0x040fe40003f25070 */
[C---:B------:R-:W-:Y:S02]  /*1aa0*/  @!P5 ISETP.NE.U32.AND P2, PT, R196.reuse, RZ, PT ;  /* 0x000000ffc400d20c */ /* 0x040fe40003f45070 */
[----:B------:R-:W-:Y:S02]  /*1ab0*/  @!P5 ISETP.NE.U32.AND P6, PT, R196, RZ, PT ;  /* 0x000000ffc400d20c */ /* 0x000fe40003fc5070 */
[----:B------:R-:W-:-:S02]  /*1ac0*/  @!P5 ISETP.NE.AND.EX P1, PT, R197, RZ, PT, P1 ;  /* 0x000000ffc500d20c */ /* 0x000fc40003f25310 */
        /* <DEDUP_REMOVED lines=9> */
.L_x_30022:
[----:B------:R-:W-:Y:S05]  /*1b60*/  BSYNC B0 ;  /* 0x0000000000007941 */ /* 0x000fea0003800000 */
.L_x_30021:
[----:B------:R-:W-:Y:S04]  /*1b70*/  BSSY B0, `(.L_x_30023) ;  /* 0x0000006000007945 */ /* 0x000fe80003800000 */
[----:B------:R-:W-:Y:S05]  /*1b80*/  @!P5 BRA `(.L_x_30024) ;  /* 0x000000000010d947 */ /* 0x000fea0003800000 */
[----:B-----5:R-:W-:-:S04]  /*1b90*/  PRMT R180, R168, 0x7632, R180 ;  /* 0x00007632a8b47816 */ /* 0x020fc800000000b4 */
[----:B------:R-:W-:-:S05]  /*1ba0*/  SHF.L.U32 R180, R180, 0x10, RZ ;  /* 0x00000010b4b47819 */ /* 0x000fca00000006ff */
[----:B------:R-:W-:-:S04]  /*1bb0*/  FMUL.FTZ R225, R180, UR6 ;  /* 0x00000006b4e17c20 */ /* 0x000fc80008410000 */
[----:B------:R-:W-:-:S07]  /*1bc0*/  @P0 FADD.FTZ R225, R161, R225 ;  /* 0x000000e1a1e10221 */ /* 0x000fce0000010000 */
.L_x_30024:
[----:B------:R-:W-:Y:S05]  /*1bd0*/  BSYNC B0 ;  /* 0x0000000000007941 */ /* 0x000fea0003800000 */
.L_x_30023:
[----:B------:R-:W-:Y:S04]  /*1be0*/  BSSY B0, `(.L_x_30025) ;  /* 0x0000005000007945 */ /* 0x000fe80003800000 */
[----:B------:R-:W-:Y:S05]  /*1bf0*/  @!P5 BRA `(.L_x_30026) ;  /* 0x00000000000cd947 */ /* 0x000fea0003800000 */
[----:B-----5:R-:W-:-:S05]  /*1c00*/  SHF.L.U32 R226, R169, 0x10, RZ ;  /* 0x00000010a9e27819 */ /* 0x020fca00000006ff */
[----:B------:R-:W-:-:S04]  /*1c10*/  FMUL.FTZ R226, R226, UR6 ;  /* 0x00000006e2e27c20 */ /* 0x000fc80008410000 */
[----:B------:R-:W-:-:S07]  /*1c20*/  @P0 FADD.FTZ R226, R162, R226 ;  /* 0x000000e2a2e20221 */ /* 0x000fce0000010000 */
.L_x_30026:
[----:B------:R-:W-:Y:S05]  /*1c30*/  BSYNC B0 ;  /* 0x0000000000007941 */ /* 0x000fea0003800000 */
.L_x_30025:
[----:B------:R-:W-:Y:S04]  /*1c40*/  BSSY B0, `(.L_x_30027) ;  /* 0x0000006000007945 */ /* 0x000fe80003800000 */
[----:B------:R-:W-:Y:S05]  /*1c50*/  @!P5 BRA `(.L_x_30028) ;  /* 0x000000000010d947 */ /* 0x000fea0003800000 */
[----:B-----5:R-:W-:-:S04]  /*1c60*/  PRMT R180, R169, 0x7632, R180 ;  /* 0x00007632a9b47816 */ /* 0x020fc800000000b4 */
[----:B------:R-:W-:-:S05]  /*1c70*/  SHF.L.U32 R180, R180, 0x10, RZ ;  /* 0x00000010b4b47819 */ /* 0x000fca00000006ff */
[----:B------:R-:W-:-:S04]  /*1c80*/  FMUL.FTZ R227, R180, UR6 ;  /* 0x00000006b4e37c20 */ /* 0x000fc80008410000 */
[----:B------:R-:W-:-:S07]  /*1c90*/  @P0 FADD.FTZ R227, R163, R227 ;  /* 0x000000e3a3e30221 */ /* 0x000fce0000010000 */
.L_x_30028:
[----:B------:R-:W-:Y:S05]  /*1ca0*/  BSYNC B0 ;  /* 0x0000000000007941 */ /* 0x000fea0003800000 */
.L_x_30027:
[----:B------:R-:W-:Y:S04]  /*1cb0*/  BSSY B0, `(.L_x_30029) ;  /* 0x0000005000007945 */ /* 0x000fe80003800000 */
[----:B------:R-:W-:Y:S05]  /*1cc0*/  @!P5 BRA `(.L_x_30030) ;  /* 0x00000000000cd947 */ /* 0x000fea0003800000 */
[----:B-----5:R-:W-:-:S05]  /*1cd0*/  SHF.L.U32 R172, R170, 0x10, RZ ;  /* 0x00000010aaac7819 */ /* 0x020fca00000006ff */
[----:B------:R-:W-:-:S04]  /*1ce0*/  FMUL.FTZ R172, R172, UR6 ;  /* 0x00000006acac7c20 */ /* 0x000fc80008410000 */
[----:B------:R-:W-:-:S07]  /*1cf0*/  @P0 FADD.FTZ R172, R164, R172 ;  /* 0x000000aca4ac0221 */ /* 0x000fce0000010000 */
.L_x_30030:
[----:B------:R-:W-:Y:S05]  /*1d00*/  BSYNC B0 ;  /* 0x0000000000007941 */ /* 0x000fea0003800000 */
.L_x_30029:
[----:B------:R-:W-:Y:S04]  /*1d10*/  BSSY B0, `(.L_x_30031) ;  /* 0x0000006000007945 */ /* 0x000fe80003800000 */
[----:B------:R-:W-:Y:S05]  /*1d20*/  @!P5 BRA `(.L_x_30032) ;  /* 0x000000000010d947 */ /* 0x000fea0003800000 */
[----:B-----5:R-:W-:-:S04]  /*1d30*/  PRMT R173, R170, 0x7632, R173 ;  /* 0x00007632aaad7816 */ /* 0x020fc800000000ad */
[----:B------:R-:W-:-:S05]  /*1d40*/  SHF.L.U32 R173, R173, 0x10, RZ ;  /* 0x00000010adad7819 */ /* 0x000fca00000006ff */
[----:B------:R-:W-:-:S04]  /*1d50*/  FMUL.FTZ R173, R173, UR6 ;  /* 0x00000006adad7c20 */ /* 0x000fc80008410000 */
[----:B------:R-:W-:-:S07]  /*1d60*/  @P0 FADD.FTZ R173, R165, R173 ;  /* 0x000000ada5ad0221 */ /* 0x000fce0000010000 */
.L_x_30032:
[----:B------:R-:W-:Y:S05]  /*1d70*/  BSYNC B0 ;  /* 0x0000000000007941 */ /* 0x000fea0003800000 */
.L_x_30031:
[----:B------:R-:W-:Y:S04]  /*1d80*/  BSSY B0, `(.L_x_30033) ;  /* 0x0000005000007945 */ /* 0x000fe80003800000 */
[----:B------:R-:W-:Y:S05]  /*1d90*/  @!P5 BRA `(.L_x_30034) ;  /* 0x00000000000cd947 */ /* 0x000fea0003800000 */
[----:B-----5:R-:W-:-:S05]  /*1da0*/  SHF.L.U32 R174, R171, 0x10, RZ ;  /* 0x00000010abae7819 */ /* 0x020fca00000006ff */
[----:B------:R-:W-:-:S04]  /*1db0*/  FMUL.FTZ R174, R174, UR6 ;  /* 0x00000006aeae7c20 */ /* 0x000fc80008410000 */
[----:B------:R-:W-:-:S07]  /*1dc0*/  @P0 FADD.FTZ R174, R166, R174 ;  /* 0x000000aea6ae0221 */ /* 0x000fce0000010000 */
.L_x_30034:
[----:B------:R-:W-:Y:S05]  /*1dd0*/  BSYNC B0 ;  /* 0x0000000000007941 */ /* 0x000fea0003800000 */
.L_x_30033:
[----:B------:R-:W-:Y:S04]  /*1de0*/  BSSY B0, `(.L_x_30035) ;  /* 0x0000006000007945 */ /* 0x000fe80003800000 */
[----:B------:R-:W-:Y:S05]  /*1df0*/  @!P5 BRA `(.L_x_30036) ;  /* 0x000000000010d947 */ /* 0x000fea0003800000 */
[----:B-----5:R-:W-:-:S04]  /*1e00*/  PRMT R175, R171, 0x7632, R175 ;  /* 0x00007632abaf7816 */ /* 0x020fc800000000af */
[----:B------:R-:W-:-:S05]  /*1e10*/  SHF.L.U32 R175, R175, 0x10, RZ ;  /* 0x00000010afaf7819 */ /* 0x000fca00000006ff */
[----:B------:R-:W-:-:S04]  /*1e20*/  FMUL.FTZ R175, R175, UR6 ;  /* 0x00000006afaf7c20 */ /* 0x000fc80008410000 */
[----:B------:R-:W-:-:S07]  /*1e30*/  @P0 FADD.FTZ R175, R167, R175 ;  /* 0x000000afa7af0221 */ /* 0x000fce0000010000 */
.L_x_30036:
[----:B------:R-:W-:Y:S05]  /*1e40*/  BSYNC B0 ;  /* 0x0000000000007941 */ /* 0x000fea0003800000 */
.L_x_30035:
        /* <DEDUP_REMOVED lines=41> */
.L_x_30038:
[----:B------:R-:W-:Y:S05]  /*20e0*/  BSYNC B0 ;  /* 0x0000000000007941 */ /* 0x000fea0003800000 */
.L_x_30037:
[----:B------:R-:W-:Y:S04]  /*20f0*/  BSSY B0, `(.L_x_30039) ;  /* 0x0000006000007945 */ /* 0x000fe80003800000 */
[----:B------:R-:W-:Y:S05]  /*2100*/  @!P5 BRA `(.L_x_30040) ;  /* 0x000000000010d947 */ /* 0x000fea0003800000 */
[----:B-----5:R-:W-:-:S04]  /*2110*/  PRMT R180, R168, 0x7632, R180 ;  /* 0x00007632a8b47816 */ /* 0x020fc800000000b4 */
[----:B------:R-:W-:-:S05]  /*2120*/  SHF.L.U32 R180, R180, 0x10, RZ ;  /* 0x00000010b4b47819 */ /* 0x000fca00000006ff */
[----:B------:R-:W-:-:S04]  /*2130*/  FMUL.FTZ R221, R180, UR6 ;  /* 0x00000006b4dd7c20 */ /* 0x000fc80008410000 */
[----:B------:R-:W-:-:S07]  /*2140*/  @P0 FADD.FTZ R221, R161, R221 ;  /* 0x000000dda1dd0221 */ /* 0x000fce0000010000 */
.L_x_30040:
[----:B------:R-:W-:Y:S05]  /*2150*/  BSYNC B0 ;  /* 0x0000000000007941 */ /* 0x000fea0003800000 */
.L_x_30039:
[----:B------:R-:W-:Y:S04]  /*2160*/  BSSY B0, `(.L_x_30041) ;  /* 0x0000005000007945 */ /* 0x000fe80003800000 */
[----:B------:R-:W-:Y:S05]  /*2170*/  @!P5 BRA `(.L_x_30042) ;  /* 0x00000000000cd947 */ /* 0x000fea0003800000 */
[----:B-----5:R-:W-:-:S05]  /*2180*/  SHF.L.U32 R222, R169, 0x10, RZ ;  /* 0x00000010a9de7819 */ /* 0x020fca00000006ff */
[----:B------:R-:W-:-:S04]  /*2190*/  FMUL.FTZ R222, R222, UR6 ;  /* 0x00000006dede7c20 */ /* 0x000fc80008410000 */
[----:B------:R-:W-:-:S07]  /*21a0*/  @P0 FADD.FTZ R222, R162, R222 ;  /* 0x000000dea2de0221 */ /* 0x000fce0000010000 */
.L_x_30042:
[----:B------:R-:W-:Y:S05]  /*21b0*/  BSYNC B0 ;  /* 0x0000000000007941 */ /* 0x000fea0003800000 */
.L_x_30041:
[----:B------:R-:W-:Y:S04]  /*21c0*/  BSSY B0, `(.L_x_30043) ;  /* 0x0000006000007945 */ /* 0x000fe80003800000 */
[----:B------:R-:W-:Y:S05]  /*21d0*/  @!P5 BRA `(.L_x_30044) ;  /* 0x000000000010d947 */ /* 0x000fea0003800000 */
[----:B-----5:R-:W-:-:S04]  /*21e0*/  PRMT R180, R169, 0x7632, R180 ;  /* 0x00007632a9b47816 */ /* 0x020fc800000000b4 */
[----:B------:R-:W-:-:S05]  /*21f0*/  SHF.L.U32 R180, R180, 0x10, RZ ;  /* 0x00000010b4b47819 */ /* 0x000fca00000006ff */
[----:B------:R-:W-:-:S04]  /*2200*/  FMUL.FTZ R223, R180, UR6 ;  /* 0x00000006b4df7c20 */ /* 0x000fc80008410000 */
[----:B------:R-:W-:-:S07]  /*2210*/  @P0 FADD.FTZ R223, R163, R223 ;  /* 0x000000dfa3df0221 */ /* 0x000fce0000010000 */
.L_x_30044:
[----:B------:R-:W-:Y:S05]  /*2220*/  BSYNC B0 ;  /* 0x0000000000007941 */ /* 0x000fea0003800000 */
.L_x_30043:
[----:B------:R-:W-:Y:S04]  /*2230*/  BSSY B0, `(.L_x_30045) ;  /* 0x0000005000007945 */ /* 0x000fe80003800000 */
[----:B------:R-:W-:Y:S05]  /*2240*/  @!P5 BRA `(.L_x_30046) ;  /* 0x00000000000cd947 */ /* 0x000fea0003800000 */
[----:B-----5:R-:W-:-:S05]  /*2250*/  SHF.L.U32 R212, R170, 0x10, RZ ;  /* 0x00000010aad47819 */ /* 0x020fca00000006ff */
[----:B------:R-:W-:-:S04]  /*2260*/  FMUL.FTZ R212, R212, UR6 ;  /* 0x00000006d4d47c20 */ /* 0x000fc80008410000 */
[----:B------:R-:W-:-:S07]  /*2270*/  @P0 FADD.FTZ R212, R164, R212 ;  /* 0x000000d4a4d40221 */ /* 0x000fce0000010000 */
.L_x_30046:
[----:B------:R-:W-:Y:S05]  /*2280*/  BSYNC B0 ;  /* 0x0000000000007941 */ /* 0x000fea0003800000 */
.L_x_30045:
[----:B------:R-:W-:Y:S04]  /*2290*/  BSSY B0, `(.L_x_30047) ;  /* 0x0000006000007945 */ /* 0x000fe80003800000 */
[----:B------:R-:W-:Y:S05]  /*22a0*/  @!P5 BRA `(.L_x_30048) ;  /* 0x000000000010d947 */ /* 0x000fea0003800000 */
[----:B-----5:R-:W-:-:S04]  /*22b0*/  PRMT R180, R170, 0x7632, R180 ;  /* 0x00007632aab47816 */ /* 0x020fc800000000b4 */
[----:B------:R-:W-:-:S05]  /*22c0*/  SHF.L.U32 R180, R180, 0x10, RZ ;  /* 0x00000010b4b47819 */ /* 0x000fca00000006ff */
[----:B------:R-:W-:-:S04]  /*22d0*/  FMUL.FTZ R213, R180, UR6 ;  /* 0x00000006b4d57c20 */ /* 0x000fc80008410000 */
[----:B------:R-:W-:-:S07]  /*22e0*/  @P0 FADD.FTZ R213, R165, R213 ;  /* 0x000000d5a5d50221 */ /* 0x000fce0000010000 */
.L_x_30048:
[----:B------:R-:W-:Y:S05]  /*22f0*/  BSYNC B0 ;  /* 0x0000000000007941 */ /* 0x000fea0003800000 */
.L_x_30047:
[----:B------:R-:W-:Y:S04]  /*2300*/  BSSY B0, `(.L_x_30049) ;  /* 0x0000005000007945 */ /* 0x000fe80003800000 */
[----:B------:R-:W-:Y:S05]  /*2310*/  @!P5 BRA `(.L_x_30050) ;  /* 0x00000000000cd947 */ /* 0x000fea0003800000 */
[----:B-----5:R-:W-:-:S05]  /*2320*/  SHF.L.U32 R214, R171, 0x10, RZ ;  /* 0x00000010abd67819 */ /* 0x020fca00000006ff */
[----:B------:R-:W-:-:S04]  /*2330*/  FMUL.FTZ R214, R214, UR6 ;  /* 0x00000006d6d67c20 */ /* 0x000fc80008410000 */
[----:B------:R-:W-:-:S07]  /*2340*/  @P0 FADD.FTZ R214, R166, R214 ;  /* 0x000000d6a6d60221 */ /* 0x000fce0000010000 */
.L_x_30050:
[----:B------:R-:W-:Y:S05]  /*2350*/  BSYNC B0 ;  /* 0x0000000000007941 */ /* 0x000fea0003800000 */
.L_x_30049:
[----:B------:R-:W-:Y:S04]  /*2360*/  BSSY B0, `(.L_x_30051) ;  /* 0x0000006000007945 */ /* 0x000fe80003800000 */
[----:B------:R-:W-:Y:S05]  /*2370*/  @!P5 BRA `(.L_x_30052) ;  /* 0x000000000010d947 */ /* 0x000fea0003800000 */
[----:B-----5:R-:W-:-:S04]  /*2380*/  PRMT R180, R171, 0x7632, R180 ;  /* 0x00007632abb47816 */ /* 0x020fc800000000b4 */
[----:B------:R-:W-:-:S05]  /*2390*/  SHF.L.U32 R180, R180, 0x10, RZ ;  /* 0x00000010b4b47819 */ /* 0x000fca00000006ff */
[----:B------:R-:W-:-:S04]  /*23a0*/  FMUL.FTZ R215, R180, UR6 ;  /* 0x00000006b4d77c20 */ /* 0x000fc80008410000 */
[----:B------:R-:W-:-:S07]  /*23b0*/  @P0 FADD.FTZ R215, R167, R215 ;  /* 0x000000d7a7d70221 */ /* 0x000fce0000010000 */
.L_x_30052:
[----:B------:R-:W-:Y:S05]  /*23c0*/  BSYNC B0 ;  /* 0x0000000000007941 */ /* 0x000fea0003800000 */
.L_x_30051:
[----:B------:R-:W-:Y:S01]  /*23d0*/  STG.E.128 desc[UR4][R176.64], R220 ;  /* 0x000000dcb0007986 */ /* 0x000fe2000c101d04 */
[----:B------:R-:W0:Y:S03]  /*23e0*/  @P4 LDC.64 R182, c[0x0][0x220] ;  /* 0x00008800ffb64b82 */ /* 0x000e260000000a00 */
[----:B------:R1:W-:Y:S04]  /*23f0*/  STG.E.128 desc[UR4][R176.64+0x10], R212 ;  /* 0x000010d4b0007986 */ /* 0x0003e8000c101d04 */
[----:B------:R-:W2:Y:S01]  /*2400*/  @P0 LDG.E.128 R160, desc[UR4][R178.64] ;  /* 0x00000004b2a00981 */ /* 0x000ea2000c1e1d00 */
[C---:B------:R-:W-:Y:S01]  /*2410*/  @!P5 ISETP.NE.U32.AND P2, PT, R196.reuse, RZ, PT ;  /* 0x000000ffc400d20c */ /* 0x040fe20003f45070 */
[----:B------:R-:W3:Y:S02]  /*2420*/  @P0 LDC.64 R184, c[0x0][0x230] ;  /* 0x00008c00ffb80b82 */ /* 0x000ee40000000a00 */
[----:B------:R-:W4:Y:S01]  /*2430*/  @P0 LDG.E.128 R164, desc[UR4][R178.64+0x10] ;  /* 0x00001004b2a40981 */ /* 0x000f22000c1e1d00 */
[----:B------:R-:W-:-:S02]  /*2440*/  @!P5 ISETP.NE.U32.AND P6, PT, R196, RZ, PT ;  /* 0x000000ffc400d20c */ /* 0x000fc40003fc5070 */
[C---:B------:R-:W-:Y:S02]  /*2450*/  @!P5 ISETP.NE.AND.EX P2, PT, R197.reuse, RZ, PT, P2 ;  /* 0x000000ffc500d20c */ /* 0x040fe40003f45320 */
[----:B------:R-:W-:Y:S02]  /*2460*/  @!P5 ISETP.NE.AND.EX P6, PT, R197, RZ, PT, P6 ;  /* 0x000000ffc500d20c */ /* 0x000fe40003fc5360 */
[----:B------:R-:W-:Y:S02]  /*2470*/  @!P5 ISETP.NE.U32.AND P1, PT, R196, RZ, PT ;  /* 0x000000ffc400d20c */ /* 0x000fe40003f25070 */
[----:B------:R-:W-:Y:S02]  /*2480*/  @P4 IADD3 R187, R3, 0xa0, RZ ;  /* 0x000000a003bb4810 */ /* 0x000fe40007ffe0ff */
[----:B------:R-:W-:Y:S02]  /*2490*/  @!P5 ISETP.NE.AND.EX P1, PT, R197, RZ, PT, P1 ;  /* 0x000000ffc500d20c */ /* 0x000fe40003f25310 */
[----:B-1----:R-:W-:Y:S01]  /*24a0*/  IADD3 R177, R2, 0xc0, RZ ;  /* 0x000000c002b17810 */ /* 0x002fe20007ffe0ff */
[----:B0-----:R-:W-:Y:S01]  /*24b0*/  @P4 IMAD.WIDE.U32 R182, R187, 0x10, R182 ;  /* 0x00000010bbb64825 */ /* 0x001fe200078e00b6 */
[----:B------:R-:W-:Y:S03]  /*24c0*/  BSSY B0, `(.L_x_30053) ;  /* 0x000001a000007945 */ /* 0x000fe60003800000 */
[----:B------:R-:W-:Y:S01]  /*24d0*/  IMAD.WIDE.U32 R180, R181, 0x20, R248 ;  /* 0x00000020b5b47825 */ /* 0x000fe200078e00f8 */
        /* <DEDUP_REMOVED lines=9> */
[----:B----4-:R-:W-:Y:S02]  /*2570*/  @!P5 FSEL R188, R164, RZ, P2 ;  /* 0x000000ffa4bcd208 */ /* 0x010fe40001000000 */
[----:B------:R-:W-:Y:S02]  /*2580*/  @!P5 FSEL R189, R165, RZ, P6 ;  /* 0x000000ffa5bdd208 */ /* 0x000fe40003000000 */
[C---:B------:R-:W-:Y:S02]  /*2590*/  @!P5 ISETP.NE.U32.AND P1, PT, R196.reuse, RZ, PT ;  /* 0x000000ffc400d20c */ /* 0x040fe40003f25070 */
[C---:B------:R-:W-:Y:S02]  /*25a0*/  @!P5 ISETP.NE.U32.AND P2, PT, R196.reuse, RZ, PT ;  /* 0x000000ffc400d20c */ /* 0x040fe40003f45070 */
[----:B------:R-:W-:Y:S02]  /*25b0*/  @!P5 ISETP.NE.U32.AND P6, PT, R196, RZ, PT ;  /* 0x000000ffc400d20c */ /* 0x000fe40003fc5070 */
[----:B------:R-:W-:-:S02]  /*25c0*/  @!P5 ISETP.NE.AND.EX P1, PT, R197, RZ, PT, P1 ;  /* 0x000000ffc500d20c */ /* 0x000fc40003f25310 */
        /* <DEDUP_REMOVED lines=9> */
.L_x_30054:
[----:B------:R-:W-:Y:S05]  /*2660*/  BSYNC B0 ;  /* 0x0000000000007941 */ /* 0x000fea0003800000 */
.L_x_30053:
[----:B------:R-:W-:Y:S04]  /*2670*/  BSSY B0, `(.L_x_30055) ;  /* 0x0000006000007945 */ /* 0x000fe80003800000 */
[----:B------:R-:W-:Y:S05]  /*2680*/  @!P5 BRA `(.L_x_30056) ;  /* 0x000000000010d947 */ /* 0x000fea0003800000 */
[----:B-----5:R-:W-:-:S04]  /*2690*/  PRMT R176, R168, 0x7632, R176 ;  /* 0x00007632a8b07816 */ /* 0x020fc800000000b0 */
[----:B------:R-:W-:-:S05]  /*26a0*/  SHF.L.U32 R176, R176, 0x10, RZ ;  /* 0x00000010b0b07819 */ /* 0x000fca00000006ff */
[----:B------:R-:W-:-:S04]  /*26b0*/  FMUL.FTZ R217, R176, UR6 ;  /* 0x00000006b0d97c20 */ /* 0x000fc80008410000 */
[----:B------:R-:W-:-:S07]  /*26c0*/  @P0 FADD.FTZ R217, R161, R217 ;  /* 0x000000d9a1d90221 */ /* 0x000fce0000010000 */
.L_x_30056:
[----:B------:R-:W-:Y:S05]  /*26d0*/  BSYNC B0 ;  /* 0x0000000000007941 */ /* 0x000fea0003800000 */
.L_x_30055:
[----:B------:R-:W-:Y:S04]  /*26e0*/  BSSY B0, `(.L_x_30057) ;  /* 0x0000005000007945 */ /* 0x000fe80003800000 */
[----:B------:R-:W-:Y:S05]  /*26f0*/  @!P5 BRA `(.L_x_30058) ;  /* 0x00000000000cd947 */ /* 0x000fea0003800000 */
[----:B-----5:R-:W-:-:S05]  /*2700*/  SHF.L.U32 R218, R169, 0x10, RZ ;  /* 0x00000010a9da7819 */ /* 0x020fca00000006ff */
[----:B------:R-:W-:-:S04]  /*2710*/  FMUL.FTZ R218, R218, UR6 ;  /* 0x00000006dada7c20 */ /* 0x000fc80008410000 */
[----:B------:R-:W-:-:S07]  /*2720*/  @P0 FADD.FTZ R218, R162, R218 ;  /* 0x000000daa2da0221 */ /* 0x000fce0000010000 */
.L_x_30058:
[----:B------:R-:W-:Y:S05]  /*2730*/  BSYNC B0 ;  /* 0x0000000000007941 */ /* 0x000fea0003800000 */
.L_x_30057:
[----:B------:R-:W-:Y:S04]  /*2740*/  BSSY B0, `(.L_x_30059) ;  /* 0x0000006000007945 */ /* 0x000fe80003800000 */
[----:B------:R-:W-:Y:S05]  /*2750*/  @!P5 BRA `(.L_x_30060) ;  /* 0x000000000010d947 */ /* 0x000fea0003800000 */
[----:B-----5:R-:W-:-:S04]  /*2760*/  PRMT R176, R169, 0x7632, R176 ;  /* 0x00007632a9b07816 */ /* 0x020fc800000000b0 */
[----:B------:R-:W-:-:S05]  /*2770*/  SHF.L.U32 R176, R176, 0x10, RZ ;  /* 0x00000010b0b07819 */ /* 0x000fca00000006ff */
[----:B------:R-:W-:-:S04]  /*2780*/  FMUL.FTZ R219, R176, UR6 ;  /* 0x00000006b0db7c20 */ /* 0x000fc80008410000 */
[----:B------:R-:W-:-:S07]  /*2790*/  @P0 FADD.FTZ R219, R163, R219 ;  /* 0x000000dba3db0221 */ /* 0x000fce0000010000 */
.L_x_30060:
[----:B------:R-:W-:Y:S05]  /*27a0*/  BSYNC B0 ;  /* 0x0000000000007941 */ /* 0x000fea0003800000 */
.L_x_30059:
[----:B------:R-:W-:Y:S04]  /*27b0*/  BSSY B0, `(.L_x_30061) ;  /* 0x0000005000007945 */ /* 0x000fe80003800000 */
[----:B------:R-:W-:Y:S05]  /*27c0*/  @!P5 BRA `(.L_x_30062) ;  /* 0x00000000000cd947 */ /* 0x000fea0003800000 */
[----:B-----5:R-:W-:-:S05]  /*27d0*/  SHF.L.U32 R188, R170, 0x10, RZ ;  /* 0x00000010aabc7819 */ /* 0x020fca00000006ff */
[----:B------:R-:W-:-:S04]  /*27e0*/  FMUL.FTZ R188, R188, UR6 ;  /* 0x00000006bcbc7c20 */ /* 0x000fc80008410000 */
[----:B------:R-:W-:-:S07]  /*27f0*/  @P0 FADD.FTZ R188, R164, R188 ;  /* 0x000000bca4bc0221 */ /* 0x000fce0000010000 */
.L_x_30062:
[----:B------:R-:W-:Y:S05]  /*2800*/  BSYNC B0 ;  /* 0x0000000000007941 */ /* 0x000fea0003800000 */
.L_x_30061:
[----:B------:R-:W-:Y:S04]  /*2810*/  BSSY B0, `(.L_x_30063) ;  /* 0x0000006000007945 */ /* 0x000fe80003800000 */
[----:B------:R-:W-:Y:S05]  /*2820*/  @!P5 BRA `(.L_x_30064) ;  /* 0x000000000010d947 */ /* 0x000fea0003800000 */
[----:B-----5:R-:W-:-:S04]  /*2830*/  PRMT R176, R170, 0x7632, R176 ;  /* 0x00007632aab07816 */ /* 0x020fc800000000b0 */
[----:B------:R-:W-:-:S05]  /*2840*/  SHF.L.U32 R176, R176, 0x10, RZ ;  /* 0x00000010b0b07819 */ /* 0x000fca00000006ff */
[----:B------:R-:W-:-:S04]  /*2850*/  FMUL.FTZ R189, R176, UR6 ;  /* 0x00000006b0bd7c20 */ /* 0x000fc80008410000 */
[----:B------:R-:W-:-:S07]  /*2860*/  @P0 FADD.FTZ R189, R165, R189 ;  /* 0x000000bda5bd0221 */ /* 0x000fce0000010000 */
.L_x_30064:
[----:B------:R-:W-:Y:S05]  /*2870*/  BSYNC B0 ;  /* 0x0000000000007941 */ /* 0x000fea0003800000 */
.L_x_30063:
[----:B------:R-:W-:Y:S04]  /*2880*/  BSSY B0, `(.L_x_30065) ;  /* 0x0000005000007945 */ /* 0x000fe80003800000 */
[----:B------:R-:W-:Y:S05]  /*2890*/  @!P5 BRA `(.L_x_30066) ;  /* 0x00000000000cd947 */ /* 0x000fea0003800000 */
[----:B-----5:R-:W-:-:S05]  /*28a0*/  SHF.L.U32 R190, R171, 0x10, RZ ;  /* 0x00000010abbe7819 */ /* 0x020fca00000006ff */
[----:B------:R-:W-:-:S04]  /*28b0*/  FMUL.FTZ R190, R190, UR6 ;  /* 0x00000006bebe7c20 */ /* 0x000fc80008410000 */
[----:B------:R-:W-:-:S07]  /*28c0*/  @P0 FADD.FTZ R190, R166, R190 ;  /* 0x000000bea6be0221 */ /* 0x000fce0000010000 */
.L_x_30066:
[----:B------:R-:W-:Y:S05]  /*28d0*/  BSYNC B0 ;  /* 0x0000000000007941 */ /* 0x000fea0003800000 */
.L_x_30065:
[----:B------:R-:W-:Y:S04]  /*28e0*/  BSSY B0, `(.L_x_30067) ;  /* 0x0000006000007945 */ /* 0x000fe80003800000 */
[----:B------:R-:W-:Y:S05]  /*28f0*/  @!P5 BRA `(.L_x_30068) ;  /* 0x000000000010d947 */ /* 0x000fea0003800000 */
[----:B-----5:R-:W-:-:S04]  /*2900*/  PRMT R176, R171, 0x7632, R176 ;  /* 0x00007632abb07816 */ /* 0x020fc800000000b0 */
[----:B------:R-:W-:-:S05]  /*2910*/  SHF.L.U32 R176, R176, 0x10, RZ ;  /* 0x00000010b0b07819 */ /* 0x000fca00000006ff */
[----:B------:R-:W-:-:S04]  /*2920*/  FMUL.FTZ R191, R176, UR6 ;  /* 0x00000006b0bf7c20 */ /* 0x000fc80008410000 */
[----:B------:R-:W-:-:S07]  /*2930*/  @P0 FADD.FTZ R191, R167, R191 ;  /* 0x000000bfa7bf0221 */ /* 0x000fce0000010000 */
.L_x_30068:
[----:B------:R-:W-:Y:S05]  /*2940*/  BSYNC B0 ;  /* 0x0000000000007941 */ /* 0x000fea0003800000 */
.L_x_30067:
[----:B------:R0:W-:Y:S01]  /*2950*/  STG.E.128 desc[UR4][R180.64], R216 ;  /* 0x000000d8b4007986 */ /* 0x0001e2000c101d04 */
[----:B------:R-:W1:Y:S03]  /*2960*/  @P4 LDC.64 R186, c[0x0][0x220] ;  /* 0x00008800ffba4b82 */ /* 0x000e660000000a00 */
[----:B------:R0:W-:Y:S04]  /*2970*/  STG.E.128 desc[UR4][R180.64+0x10], R188 ;  /* 0x000010bcb4007986 */ /* 0x0001e8000c101d04 */
[----:B------:R-:W2:Y:S01]  /*2980*/  @P0 LDG.E.128 R160, desc[UR4][R182.64] ;  /* 0x00000004b6a00981 */ /* 0x000ea2000c1e1d00 */
[C---:B------:R-:W-:Y:S01]  /*2990*/  @!P5 ISETP.NE.U32.AND P2, PT, R196.reuse, RZ, PT ;  /* 0x000000ffc400d20c */ /* 0x040fe20003f45070 */
[----:B------:R-:W3:Y:S02]  /*29a0*/  @P0 LDC.64 R178, c[0x0][0x230] ;  /* 0x00008c00ffb20b82 */ /* 0x000ee40000000a00 */
[----:B------:R4:W2:Y:S01]  /*29b0*/  @P0 LDG.E.128 R164, desc[UR4][R182.64+0x10] ;  /* 0x00001004b6a40981 */ /* 0x0008a2000c1e1d00 */
[----:B------:R-:W-:-:S02]  /*29c0*/  @!P5 ISETP.NE.U32.AND P6, PT, R196, RZ, PT ;  /* 0x000000ffc400d20c */ /* 0x000fc40003fc5070 */
[C---:B------:R-:W-:Y:S02]  /*29d0*/  @!P5 ISETP.NE.AND.EX P2, PT, R197.reuse, RZ, PT, P2 ;  /* 0x000000ffc500d20c */ /* 0x040fe40003f45320 */
[----:B------:R-:W-:Y:S02]  /*29e0*/  @!P5 ISETP.NE.AND.EX P6, PT, R197, RZ, PT, P6 ;  /* 0x000000ffc500d20c */ /* 0x000fe40003fc5360 */
[----:B------:R-:W-:Y:S02]  /*29f0*/  @!P5 ISETP.NE.U32.AND P1, PT, R196, RZ, PT ;  /* 0x000000ffc400d20c */ /* 0x000fe40003f25070 */
[----:B------:R-:W-:Y:S02]  /*2a00*/  @P4 IADD3 R185, R3, 0xc0, RZ ;  /* 0x000000c003b94810 */ /* 0x000fe40007ffe0ff */
[----:B------:R-:W-:-:S03]  /*2a10*/  @!P5 ISETP.NE.AND.EX P1, PT, R197, RZ, PT, P1 ;  /* 0x000000ffc500d20c */ /* 0x000fc60003f25310 */
[----:B-1----:R-:W-:Y:S01]  /*2a20*/  @P4 IMAD.WIDE.U32 R186, R185, 0x10, R186 ;  /* 0x00000010b9ba4825 */ /* 0x002fe200078e00ba */
[----:B----4-:R-:W-:Y:S01]  /*2a30*/  IADD3 R182, R2, 0xe0, RZ ;  /* 0x000000e002b67810 */ /* 0x010fe20007ffe0ff */
[----:B------:R-:W-:Y:S02]  /*2a40*/  BSSY B0, `(.L_x_30069) ;  /* 0x000001a000007945 */ /* 0x000fe40003800000 */
[----:B------:R-:W-:Y:S01]  /*2a50*/  IMAD.WIDE.U32 R176, R177, 0x20, R248 ;  /* 0x00000020b1b07825 */ /* 0x000fe200078e00f8 */
[----:B-----5:R1:W5:Y:S03]  /*2a60*/  @P4 LDG.E.128 R168, desc[UR4][R186.64] ;  /* 0x00000004baa84981 */ /* 0x020366000c1e1d00 */
[----:B---3--:R-:W-:Y:S01]  /*2a70*/  @P0 IMAD.WIDE.U32 R178, R182, 0x20, R178 ;  /* 0x00000020b6b20825 */ /* 0x008fe200078e00b2 */
[----:B--2---:R-:W-:Y:S02]  /*2a80*/  @!P5 FSEL R209, R161, RZ, P2 ;  /* 0x000000ffa1d1d208 */ /* 0x004fe40001000000 */
[----:B------:R-:W-:-:S02]  /*2a90*/  @!P5 FSEL R210, R162, RZ, P6 ;  /* 0x000000ffa2d2d208 */ /* 0x000fc40003000000 */
[C---:B------:R-:W-:Y:S02]  /*2aa0*/  @!P5 ISETP.NE.U32.AND P2, PT, R196.reuse, RZ, PT ;  /* 0x000000ffc400d20c */ /* 0x040fe40003f45070 */
[----:B------:R-:W-:Y:S02]  /*2ab0*/  @!P5 ISETP.NE.U32.AND P6, PT, R196, RZ, PT ;  /* 0x000000ffc400d20c */ /* 0x000fe40003fc5070 */
[C---:B------:R-:W-:Y:S02]  /*2ac0*/  @!P5 ISETP.NE.AND.EX P2, PT, R197.reuse, RZ, PT, P2 ;  /* 0x000000ffc500d20c */ /* 0x040fe40003f45320 */
[----:B------:R-:W-:Y:S02]  /*2ad0*/  @!P5 ISETP.NE.AND.EX P6, PT, R197, RZ, PT, P6 ;  /* 0x000000ffc500d20c */ /* 0x000fe40003fc5360 */
[----:B------:R-:W-:Y:S02]  /*2ae0*/  @!P5 FSEL R211, R163, RZ, P1 ;  /* 0x000000ffa3d3d208 */ /* 0x000fe40000800000 */
[----:B------:R-:W-:-:S02]  /*2af0*/  @!P5 FSEL R184, R164, RZ, P2 ;  /* 0x000000ffa4b8d208 */ /* 0x000fc40001000000 */
[----:B------:R-:W-:Y:S02]  /*2b00*/  @!P5 FSEL R185, R165, RZ, P6 ;  /* 0x000000ffa5b9d208 */ /* 0x000fe40003000000 */
[C---:B------:R-:W-:Y:S02]  /*2b10*/  @!P5 ISETP.NE.U32.AND P1, PT, R196.reuse, RZ, PT ;  /* 0x000000ffc400d20c */ /* 0x040fe40003f25070 */
[C---:B------:R-:W-:Y:S02]  /*2b20*/  @!P5 ISETP.NE.U32.AND P2, PT, R196.reuse, RZ, PT ;  /* 0x000000ffc400d20c */ /* 0x040fe40003f45070 */
[----:B------:R-:W-:Y:S02]  /*2b30*/  @!P5 ISETP.NE.U32.AND P6, PT, R196, RZ, PT ;  /* 0x000000ffc400d20c */ /* 0x000fe40003fc5070 */
[C---:B------:R-:W-:Y:S02]  /*2b40*/  @!P5 ISETP.NE.AND.EX P1, PT, R197.reuse, RZ, PT, P1 ;  /* 0x000000ffc500d20c */ /* 0x040fe40003f25310 */
[----:B------:R-:W-:-:S02]  /*2b50*/  @!P5 ISETP.NE.AND.EX P2, PT, R197, RZ, PT, P2 ;  /* 0x000000ffc500d20c */ /* 0x000fc40003f45320 */
[----:B------:R-:W-:Y:S02]  /*2b60*/  @!P5 ISETP.NE.AND.EX P6, PT, R197, RZ, PT, P6 ;  /* 0x000000ffc500d20c */ /* 0x000fe40003fc5360 */
[----:B-1----:R-:W-:Y:S02]  /*2b70*/  @!P5 FSEL R186, R166, RZ, P2 ;  /* 0x000000ffa6bad208 */ /* 0x002fe40001000000 */
[----:B------:R-:W-:Y:S02]  /*2b80*/  @!P5 FSEL R187, R167, RZ, P6 ;  /* 0x000000ffa7bbd208 */ /* 0x000fe40003000000 */
[----:B------:R-:W-:Y:S01]  /*2b90*/  @!P5 FSEL R208, R160, RZ, P1 ;  /* 0x000000ffa0d0d208 */ /* 0x000fe20000800000 */
[----:B0-----:R-:W-:Y:S06]  /*2ba0*/  @!P5 BRA `(.L_x_30070) ;  /* 0x00000000000cd947 */ /* 0x001fec0003800000 */
[----:B-----5:R-:W-:-:S05]  /*2bb0*/  SHF.L.U32 R208, R168, 0x10, RZ ;  /* 0x00000010a8d07819 */ /* 0x020fca00000006ff */
[----:B------:R-:W-:-:S04]  /*2bc0*/  FMUL.FTZ R208, R208, UR6 ;  /* 0x00000006d0d07c20 */ /* 0x000fc80008410000 */
[----:B------:R-:W-:-:S07]  /*2bd0*/  @P0 FADD.FTZ R208, R160, R208 ;  /* 0x000000d0a0d00221 */ /* 0x000fce0000010000 */
.L_x_30070:
[----:B------:R-:W-:Y:S05]  /*2be0*/  BSYNC B0 ;  /* 0x0000000000007941 */ /* 0x000fea0003800000 */
.L_x_30069:
[----:B------:R-:W-:Y:S04]  /*2bf0*/  BSSY B0, `(.L_x_30071) ;  /* 0x0000006000007945 */ /* 0x000fe80003800000 */
[----:B------:R-:W-:Y:S05]  /*2c00*/  @!P5 BRA `(.L_x_30072) ;  /* 0x000000000010d947 */ /* 0x000fea0003800000 */
[----:B-----5:R-:W-:-:S04]  /*2c10*/  PRMT R180, R168, 0x7632, R180 ;  /* 0x00007632a8b47816 */ /* 0x020fc800000000b4 */
[----:B------:R-:W-:-:S05]  /*2c20*/  SHF.L.U32 R180, R180, 0x10, RZ ;  /* 0x00000010b4b47819 */ /* 0x000fca00000006ff */
[----:B------:R-:W-:-:S04]  /*2c30*/  FMUL.FTZ R209, R180, UR6 ;  /* 0x00000006b4d17c20 */ /* 0x000fc80008410000 */
[----:B------:R-:W-:-:S07]  /*2c40*/  @P0 FADD.FTZ R209, R161, R209 ;  /* 0x000000d1a1d10221 */ /* 0x000fce0000010000 */
.L_x_30072:
[----:B------:R-:W-:Y:S05]  /*2c50*/  BSYNC B0 ;  /* 0x0000000000007941 */ /* 0x000fea0003800000 */
.L_x_30071:
[----:B------:R-:W-:Y:S04]  /*2c60*/  BSSY B0, `(.L_x_30073) ;  /* 0x0000005000007945 */ /* 0x000fe80003800000 */
[----:B------:R-:W-:Y:S05]  /*2c70*/  @!P5 BRA `(.L_x_30074) ;  /* 0x00000000000cd947 */ /* 0x000fea0003800000 */
[----:B-----5:R-:W-:-:S05]  /*2c80*/  SHF.L.U32 R210, R169, 0x10, RZ ;  /* 0x00000010a9d27819 */ /* 0x020fca00000006ff */
[----:B------:R-:W-:-:S04]  /*2c90*/  FMUL.FTZ R210, R210, UR6 ;  /* 0x00000006d2d27c20 */ /* 0x000fc80008410000 */
[----:B------:R-:W-:-:S07]  /*2ca0*/  @P0 FADD.FTZ R210, R162, R210 ;  /* 0x000000d2a2d20221 */ /* 0x000fce0000010000 */
.L_x_30074:
[----:B------:R-:W-:Y:S05]  /*2cb0*/  BSYNC B0 ;  /* 0x0000000000007941 */ /* 0x000fea0003800000 */
.L_x_30073:
[----:B------:R-:W-:Y:S04]  /*2cc0*/  BSSY B0, `(.L_x_30075) ;  /* 0x0000006000007945 */ /* 0x000fe80003800000 */
[----:B------:R-:W-:Y:S05]  /*2cd0*/  @!P5 BRA `(.L_x_30076) ;  /* 0x000000000010d947 */ /* 0x000fea0003800000 */
[----:B-----5:R-:W-:-:S04]  /*2ce0*/  PRMT R180, R169, 0x7632, R180 ;  /* 0x00007632a9b47816 */ /* 0x020fc800000000b4 */
[----:B------:R-:W-:-:S05]  /*2cf0*/  SHF.L.U32 R180, R180, 0x10, RZ ;  /* 0x00000010b4b47819 */ /* 0x000fca00000006ff */
[----:B------:R-:W-:-:S04]  /*2d00*/  FMUL.FTZ R211, R180, UR6 ;  /* 0x00000006b4d37c20 */ /* 0x000fc80008410000 */
[----:B------:R-:W-:-:S07]  /*2d10*/  @P0 FADD.FTZ R211, R163, R211 ;  /* 0x000000d3a3d30221 */ /* 0x000fce0000010000 */
.L_x_30076:
[----:B------:R-:W-:Y:S05]  /*2d20*/  BSYNC B0 ;  /* 0x0000000000007941 */ /* 0x000fea0003800000 */
.L_x_30075:
[----:B------:R-:W-:Y:S04]  /*2d30*/  BSSY B0, `(.L_x_30077) ;  /* 0x0000005000007945 */ /* 0x000fe80003800000 */
[----:B------:R-:W-:Y:S05]  /*2d40*/  @!P5 BRA `(.L_x_30078) ;  /* 0x00000000000cd947 */ /* 0x000fea0003800000 */
[----:B-----5:R-:W-:-:S05]  /*2d50*/  SHF.L.U32 R184, R170, 0x10, RZ ;  /* 0x00000010aab87819 */ /* 0x020fca00000006ff */
[----:B------:R-:W-:-:S04]  /*2d60*/  FMUL.FTZ R184, R184, UR6 ;  /* 0x00000006b8b87c20 */ /* 0x000fc80008410000 */
[----:B------:R-:W-:-:S07]  /*2d70*/  @P0 FADD.FTZ R184, R164, R184 ;  /* 0x000000b8a4b80221 */ /* 0x000fce0000010000 */
.L_x_30078:
[----:B------:R-:W-:Y:S05]  /*2d80*/  BSYNC B0 ;  /* 0x0000000000007941 */ /* 0x000fea0003800000 */
.L_x_30077:
[----:B------:R-:W-:Y:S04]  /*2d90*/  BSSY B0, `(.L_x_30079) ;  /* 0x0000006000007945 */ /* 0x000fe80003800000 */
[----:B------:R-:W-:Y:S05]  /*2da0*/  @!P5 BRA `(.L_x_30080) ;  /* 0x000000000010d947 */ /* 0x000fea0003800000 */
[----:B-----5:R-:W-:-:S04]  /*2db0*/  PRMT R180, R170, 0x7632, R180 ;  /* 0x00007632aab47816 */ /* 0x020fc800000000b4 */
[----:B------:R-:W-:-:S05]  /*2dc0*/  SHF.L.U32 R180, R180, 0x10, RZ ;  /* 0x00000010b4b47819 */ /* 0x000fca00000006ff */
[----:B------:R-:W-:-:S04]  /*2dd0*/  FMUL.FTZ R185, R180, UR6 ;  /* 0x00000006b4b97c20 */ /* 0x000fc80008410000 */
[----:B------:R-:W-:-:S07]  /*2de0*/  @P0 FADD.FTZ R185, R165, R185 ;  /* 0x000000b9a5b90221 */ /* 0x000fce0000010000 */
.L_x_30080:
[----:B------:R-:W-:Y:S05]  /*2df0*/  BSYNC B0 ;  /* 0x0000000000007941 */ /* 0x000fea0003800000 */
.L_x_30079:
[----:B------:R-:W-:Y:S04]  /*2e00*/  BSSY B0, `(.L_x_30081) ;  /* 0x0000005000007945 */ /* 0x000fe80003800000 */
[----:B------:R-:W-:Y:S05]  /*2e10*/  @!P5 BRA `(.L_x_30082) ;  /* 0x00000000000cd947 */ /* 0x000fea0003800000 */
[----:B-----5:R-:W-:-:S05]  /*2e20*/  SHF.L.U32 R186, R171, 0x10, RZ ;  /* 0x00000010abba7819 */ /* 0x020fca00000006ff */
[----:B------:R-:W-:-:S04]  /*2e30*/  FMUL.FTZ R186, R186, UR6 ;  /* 0x00000006baba7c20 */ /* 0x000fc80008410000 */
[----:B------:R-:W-:-:S07]  /*2e40*/  @P0 FADD.FTZ R186, R166, R186 ;  /* 0x000000baa6ba0221 */ /* 0x000fce0000010000 */
.L_x_30082:
[----:B------:R-:W-:Y:S05]  /*2e50*/  BSYNC B0 ;  /* 0x0000000000007941 */ /* 0x000fea0003800000 */
.L_x_30081:
[----:B------:R-:W-:Y:S04]  /*2e60*/  BSSY B0, `(.L_x_30083) ;  /* 0x0000006000007945 */ /* 0x000fe80003800000 */
[----:B------:R-:W-:Y:S05]  /*2e70*/  @!P5 BRA `(.L_x_30084) ;  /* 0x000000000010d947 */ /* 0x000fea0003800000 */
[----:B-----5:R-:W-:-:S04]  /*2e80*/  PRMT R180, R171, 0x7632, R180 ;  /* 0x00007632abb47816 */ /* 0x020fc800000000b4 */
[----:B------:R-:W-:-:S05]  /*2e90*/  SHF.L.U32 R180, R180, 0x10, RZ ;  /* 0x00000010b4b47819 */ /* 0x000fca00000006ff */
[----:B------:R-:W-:-:S04]  /*2ea0*/  FMUL.FTZ R187, R180, UR6 ;  /* 0x00000006b4bb7c20 */ /* 0x000fc80008410000 */
[----:B------:R-:W-:-:S07]  /*2eb0*/  @P0 FADD.FTZ R187, R167, R187 ;  /* 0x000000bba7bb0221 */ /* 0x000fce0000010000 */
.L_x_30084:
[----:B------:R-:W-:Y:S05]  /*2ec0*/  BSYNC B0 ;  /* 0x0000000000007941 */ /* 0x000fea0003800000 */
.L_x_30083:
[----:B------:R-:W-:Y:S04]  /*2ed0*/  STG.E.128 desc[UR4][R176.64], R208 ;  /* 0x000000d0b0007986 */ /* 0x000fe8000c101d04 */
[----:B------:R0:W-:Y:S04]  /*2ee0*/  STG.E.128 desc[UR4][R176.64+0x10], R184 ;  /* 0x000010b8b0007986 */ /* 0x0001e8000c101d04 */
[----:B------:R-:W2:Y:S04]  /*2ef0*/  @P0 LDG.E.128 R160, desc[UR4][R178.64] ;  /* 0x00000004b2a00981 */ /* 0x000ea8000c1e1d00 */
[----:B------:R1:W3:Y:S01]  /*2f00*/  @P0 LDG.E.128 R164, desc[UR4][R178.64+0x10] ;  /* 0x00001004b2a40981 */ /* 0x0002e2000c1e1d00 */
[----:B------:R-:W-:-:S02]  /*2f10*/  @!P5 ISETP.NE.U32.AND P6, PT, R196, RZ, PT ;  /* 0x000000ffc400d20c */ /* 0x000fc40003fc5070 */
[C---:B------:R-:W-:Y:S02]  /*2f20*/  @!P5 ISETP.NE.U32.AND P2, PT, R196.reuse, RZ, PT ;  /* 0x000000ffc400d20c */ /* 0x040fe40003f45070 */
[C---:B------:R-:W-:Y:S02]  /*2f30*/  @!P5 ISETP.NE.AND.EX P6, PT, R197.reuse, RZ, PT, P6 ;  /* 0x000000ffc500d20c */ /* 0x040fe40003fc5360 */
[----:B------:R-:W-:Y:S02]  /*2f40*/  @!P5 ISETP.NE.AND.EX P2, PT, R197, RZ, PT, P2 ;  /* 0x000000ffc500d20c */ /* 0x000fe40003f45320 */
[----:B------:R-:W-:Y:S01]  /*2f50*/  @!P5 ISETP.NE.U32.AND P1, PT, R196, RZ, PT ;  /* 0x000000ffc400d20c */ /* 0x000fe20003f25070 */
[----:B0-----:R-:W0:Y:S01]  /*2f60*/  @P4 LDC.64 R176, c[0x0][0x220] ;  /* 0x00008800ffb04b82 */ /* 0x001e220000000a00 */
[----:B------:R-:W-:Y:S02]  /*2f70*/  @P4 IADD3 R181, R3, 0xe0, RZ ;  /* 0x000000e003b54810 */ /* 0x000fe40007ffe0ff */
[----:B------:R-:W-:-:S02]  /*2f80*/  @!P5 ISETP.NE.AND.EX P1, PT, R197, RZ, PT, P1 ;  /* 0x000000ffc500d20c */ /* 0x000fc40003f25310 */
[----:B------:R-:W-:-:S03]  /*2f90*/  IADD3 R200, R2, 0x100, RZ ;  /* 0x0000010002c87810 */ /* 0x000fc60007ffe0ff */
[----:B-1----:R-:W1:Y:S01]  /*2fa0*/  @P0 LDC.64 R178, c[0x0][0x230] ;  /* 0x00008c00ffb20b82 */ /* 0x002e620000000a00 */
[----:B------:R-:W-:Y:S01]  /*2fb0*/  BSSY B0, `(.L_x_30085) ;  /* 0x000001a000007945 */ /* 0x000fe20003800000 */
[----:B0-----:R-:W-:-:S05]  /*2fc0*/  @P4 IMAD.WIDE.U32 R176, R181, 0x10, R176 ;  /* 0x00000010b5b04825 */ /* 0x001fca00078e00b0 */
[----:B-----5:R0:W5:Y:S01]  /*2fd0*/  @P4 LDG.E.128 R168, desc[UR4][R176.64] ;  /* 0x00000004b0a84981 */ /* 0x020162000c1e1d00 */
[----:B-1----:R-:W-:-:S04]  /*2fe0*/  @P0 IMAD.WIDE.U32 R178, R200, 0x20, R178 ;  /* 0x00000020c8b20825 */ /* 0x002fc800078e00b2 */
[----:B0-----:R-:W-:Y:S01]  /*2ff0*/  IMAD.WIDE.U32 R176, R182, 0x20, R248 ;  /* 0x00000020b6b07825 */ /* 0x001fe200078e00f8 */
[----:B--2---:R-:W-:Y:S02]  /*3000*/  @!P5 FSEL R194, R162, RZ, P6 ;  /* 0x000000ffa2c2d208 */ /* 0x004fe40003000000 */
[C---:B------:R-:W-:Y:S02]  /*3010*/  @!P5 ISETP.NE.U32.AND P6, PT, R196.reuse, RZ, PT ;  /* 0x000000ffc400d20c */ /* 0x040fe40003fc5070 */
[----:B------:R-:W-:Y:S02]  /*3020*/  @!P5 FSEL R193, R161, RZ, P2 ;  /* 0x000000ffa1c1d208 */ /* 0x000fe40001000000 */
[----:B------:R-:W-:Y:S02]  /*3030*/  @!P5 ISETP.NE.U32.AND P2, PT, R196, RZ, PT ;  /* 0x000000ffc400d20c */ /* 0x000fe40003f45070 */
[C---:B------:R-:W-:Y:S02]  /*3040*/  @!P5 ISETP.NE.AND.EX P6, PT, R197.reuse, RZ, PT, P6 ;  /* 0x000000ffc500d20c */ /* 0x040fe40003fc5360 */
[----:B------:R-:W-:-:S02]  /*3050*/  @!P5 ISETP.NE.AND.EX P2, PT, R197, RZ, PT, P2 ;  /* 0x000000ffc500d20c */ /* 0x000fc40003f45320 */
[----:B------:R-:W-:Y:S02]  /*3060*/  @!P5 FSEL R195, R163, RZ, P1 ;  /* 0x000000ffa3c3d208 */ /* 0x000fe40000800000 */
[----:B---3--:R-:W-:Y:S02]  /*3070*/  @!P5 FSEL R181, R165, RZ, P6 ;  /* 0x000000ffa5b5d208 */ /* 0x008fe40003000000 */
[C---:B------:R-:W-:Y:S02]  /*3080*/  @!P5 ISETP.NE.U32.AND P1, PT, R196.reuse, RZ, PT ;  /* 0x000000ffc400d20c */ /* 0x040fe40003f25070 */
[----:B------:R-:W-:Y:S02]  /*3090*/  @!P5 ISETP.NE.U32.AND P6, PT, R196, RZ, PT ;  /* 0x000000ffc400d20c */ /* 0x000fe40003fc5070 */
[----:B------:R-:W-:Y:S02]  /*30a0*/  @!P5 FSEL R180, R164, RZ, P2 ;  /* 0x000000ffa4b4d208 */ /* 0x000fe40001000000 */
[----:B------:R-:W-:-:S02]  /*30b0*/  @!P5 ISETP.NE.U32.AND P2, PT, R196, RZ, PT ;  /* 0x000000ffc400d20c */ /* 0x000fc40003f45070 */
[C---:B------:R-:W-:Y:S02]  /*30c0*/  @!P5 ISETP.NE.AND.EX P6, PT, R197.reuse, RZ, PT, P6 ;  /* 0x000000ffc500d20c */ /* 0x040fe40003fc5360 */
[C---:B------:R-:W-:Y:S02]  /*30d0*/  @!P5 ISETP.NE.AND.EX P1, PT, R197.reuse, RZ, PT, P1 ;  /* 0x000000ffc500d20c */ /* 0x040fe40003f25310 */
[----:B------:R-:W-:Y:S02]  /*30e0*/  @!P5 ISETP.NE.AND.EX P2, PT, R197, RZ, PT, P2 ;  /* 0x000000ffc500d20c */ /* 0x000fe40003f45320 */
[----:B------:R-:W-:Y:S02]  /*30f0*/  @!P5 FSEL R182, R166, RZ, P6 ;  /* 0x000000ffa6b6d208 */ /* 0x000fe40003000000 */
[----:B------:R-:W-:Y:S01]  /*3100*/  @!P5 FSEL R192, R160, RZ, P1 ;  /* 0x000000ffa0c0d208 */ /* 0x000fe20000800000 */
[----:B------:R-:W-:Y:S08]  /*3110*/  @!P5 BRA `(.L_x_30086) ;  /* 0x00000000000cd947 */ /* 0x000ff00003800000 */
[----:B-----5:R-:W-:-:S05]  /*3120*/  SHF.L.U32 R192, R168, 0x10, RZ ;  /* 0x00000010a8c07819 */ /* 0x020fca00000006ff */
[----:B------:R-:W-:-:S04]  /*3130*/  FMUL.FTZ R192, R192, UR6 ;  /* 0x00000006c0c07c20 */ /* 0x000fc80008410000 */
[----:B------:R-:W-:-:S07]  /*3140*/  @P0 FADD.FTZ R192, R160, R192 ;  /* 0x000000c0a0c00221 */ /* 0x000fce0000010000 */
.L_x_30086:
[----:B------:R-:W-:Y:S05]  /*3150*/  BSYNC B0 ;  /* 0x0000000000007941 */ /* 0x000fea0003800000 */
.L_x_30085:
[----:B------:R-:W-:Y:S04]  /*3160*/  BSSY B0, `(.L_x_30087) ;  /* 0x0000006000007945 */ /* 0x000fe80003800000 */
[----:B------:R-:W-:Y:S05]  /*3170*/  @!P5 BRA `(.L_x_30088) ;  /* 0x000000000010d947 */ /* 0x000fea0003800000 */
[----:B-----5:R-:W-:-:S04]  /*3180*/  PRMT R183, R168, 0x7632, R183 ;  /* 0x00007632a8b77816 */ /* 0x020fc800000000b7 */
[----:B------:R-:W-:-:S05]  /*3190*/  SHF.L.U32 R183, R183, 0x10, RZ ;  /* 0x00000010b7b77819 */ /* 0x000fca00000006ff */
[----:B------:R-:W-:-:S04]  /*31a0*/  FMUL.FTZ R193, R183, UR6 ;  /* 0x00000006b7c17c20 */ /* 0x000fc80008410000 */
[----:B------:R-:W-:-:S07]  /*31b0*/  @P0 FADD.FTZ R193, R161, R193 ;  /* 0x000000c1a1c10221 */ /* 0x000fce0000010000 */
.L_x_30088:
[----:B------:R-:W-:Y:S05]  /*31c0*/  BSYNC B0 ;  /* 0x0000000000007941 */ /* 0x000fea0003800000 */
.L_x_30087:
[----:B------:R-:W-:Y:S04]  /*31d0*/  BSSY B0, `(.L_x_30089) ;  /* 0x0000005000007945 */ /* 0x000fe80003800000 */
[----:B------:R-:W-:Y:S05]  /*31e0*/  @!P5 BRA `(.L_x_30090) ;  /* 0x00000000000cd947 */ /* 0x000fea0003800000 */
[----:B-----5:R-:W-:-:S05]  /*31f0*/  SHF.L.U32 R194, R169, 0x10, RZ ;  /* 0x00000010a9c27819 */ /* 0x020fca00000006ff */
[----:B------:R-:W-:-:S04]  /*3200*/  FMUL.FTZ R194, R194, UR6 ;  /* 0x00000006c2c27c20 */ /* 0x000fc80008410000 */
[----:B------:R-:W-:-:S07]  /*3210*/  @P0 FADD.FTZ R194, R162, R194 ;  /* 0x000000c2a2c20221 */ /* 0x000fce0000010000 */
.L_x_30090:
[----:B------:R-:W-:Y:S05]  /*3220*/  BSYNC B0 ;  /* 0x0000000000007941 */ /* 0x000fea0003800000 */
.L_x_30089:
[----:B------:R-:W-:Y:S04]  /*3230*/  BSSY B0, `(.L_x_30091) ;  /* 0x0000006000007945 */ /* 0x000fe80003800000 */
[----:B------:R-:W-:Y:S05]  /*3240*/  @!P5 BRA `(.L_x_30092) ;  /* 0x000000000010d947 */ /* 0x000fea0003800000 */
[----:B-----5:R-:W-:-:S04]  /*3250*/  PRMT R183, R169, 0x7632, R183 ;  /* 0x00007632a9b77816 */ /* 0x020fc800000000b7 */
[----:B------:R-:W-:-:S05]  /*3260*/  SHF.L.U32 R183, R183, 0x10, RZ ;  /* 0x00000010b7b77819 */ /* 0x000fca00000006ff */
[----:B------:R-:W-:-:S04]  /*3270*/  FMUL.FTZ R195, R183, UR6 ;  /* 0x00000006b7c37c20 */ /* 0x000fc80008410000 */
[----:B------:R-:W-:-:S07]  /*3280*/  @P0 FADD.FTZ R195, R163, R195 ;  /* 0x000000c3a3c30221 */ /* 0x000fce0000010000 */
.L_x_30092:
[----:B------:R-:W-:Y:S05]  /*3290*/  BSYNC B0 ;  /* 0x0000000000007941 */ /* 0x000fea0003800000 */
.L_x_30091:
[----:B------:R-:W-:Y:S04]  /*32a0*/  BSSY B0, `(.L_x_30093) ;  /* 0x0000005000007945 */ /* 0x000fe80003800000 */
[----:B------:R-:W-:Y:S05]  /*32b0*/  @!P5 BRA `(.L_x_30094) ;  /* 0x00000000000cd947 */ /* 0x000fea0003800000 */
[----:B-----5:R-:W-:-:S05]  /*32c0*/  SHF.L.U32 R180, R170, 0x10, RZ ;  /* 0x00000010aab47819 */ /* 0x020fca00000006ff */
[----:B------:R-:W-:-:S04]  /*32d0*/  FMUL.FTZ R180, R180, UR6 ;  /* 0x00000006b4b47c20 */ /* 0x000fc80008410000 */
[----:B------:R-:W-:-:S07]  /*32e0*/  @P0 FADD.FTZ R180, R164, R180 ;  /* 0x000000b4a4b40221 */ /* 0x000fce0000010000 */
.L_x_30094:
[----:B------:R-:W-:Y:S05]  /*32f0*/  BSYNC B0 ;  /* 0x0000000000007941 */ /* 0x000fea0003800000 */
.L_x_30093:
[----:B------:R-:W-:Y:S04]  /*3300*/  BSSY B0, `(.L_x_30095) ;  /* 0x0000006000007945 */ /* 0x000fe80003800000 */
[----:B------:R-:W-:Y:S05]  /*3310*/  @!P5 BRA `(.L_x_30096) ;  /* 0x000000000010d947 */ /* 0x000fea0003800000 */
[----:B-----5:R-:W-:-:S04]  /*3320*/  PRMT R181, R170, 0x7632, R181 ;  /* 0x00007632aab57816 */ /* 0x020fc800000000b5 */
[----:B------:R-:W-:-:S05]  /*3330*/  SHF.L.U32 R181, R181, 0x10, RZ ;  /* 0x00000010b5b57819 */ /* 0x000fca00000006ff */
[----:B------:R-:W-:-:S04]  /*3340*/  FMUL.FTZ R181, R181, UR6 ;  /* 0x00000006b5b57c20 */ /* 0x000fc80008410000 */
[----:B------:R-:W-:-:S07]  /*3350*/  @P0 FADD.FTZ R181, R165, R181 ;  /* 0x000000b5a5b50221 */ /* 0x000fce0000010000 */
.L_x_30096:
[----:B------:R-:W-:Y:S05]  /*3360*/  BSYNC B0 ;  /* 0x0000000000007941 */ /* 0x000fea0003800000 */
.L_x_30095:
[----:B------:R-:W-:Y:S04]  /*3370*/  BSSY B0, `(.L_x_30097) ;  /* 0x0000005000007945 */ /* 0x000fe80003800000 */
[----:B------:R-:W-:Y:S05]  /*3380*/  @!P5 BRA `(.L_x_30098) ;  /* 0x00000000000cd947 */ /* 0x000fea0003800000 */
[----:B-----5:R-:W-:-:S05]  /*3390*/  SHF.L.U32 R182, R171, 0x10, RZ ;  /* 0x00000010abb67819 */ /* 0x020fca00000006ff */
[----:B------:R-:W-:-:S04]  /*33a0*/  FMUL.FTZ R182, R182, UR6 ;  /* 0x00000006b6b67c20 */ /* 0x000fc80008410000 */
[----:B------:R-:W-:-:S07]  /*33b0*/  @P0 FADD.FTZ R182, R166, R182 ;  /* 0x000000b6a6b60221 */ /* 0x000fce0000010000 */
.L_x_30098:
[----:B------:R-:W-:Y:S05]  /*33c0*/  BSYNC B0 ;  /* 0x0000000000007941 */ /* 0x000fea0003800000 */
.L_x_30097:
[----:B------:R-:W-:Y:S01]  /*33d0*/  BSSY B0, `(.L_x_30099) ;  /* 0x0000007000007945 */ /* 0x000fe20003800000 */
[----:B------:R-:W-:-:S03]  /*33e0*/  @!P5 FSEL R183, R167, RZ, P2 ;  /* 0x000000ffa7b7d208 */ /* 0x000fc60001000000 */
[----:B------:R-:W-:Y:S05]  /*33f0*/  @!P5 BRA `(.L_x_30100) ;  /* 0x000000000010d947 */ /* 0x000fea0003800000 */
[----:B-----5:R-:W-:-:S04]  /*3400*/  PRMT R183, R171, 0x7632, R183 ;  /* 0x00007632abb77816 */ /* 0x020fc800000000b7 */
[----:B------:R-:W-:-:S05]  /*3410*/  SHF.L.U32 R183, R183, 0x10, RZ ;  /* 0x00000010b7b77819 */ /* 0x000fca00000006ff */
[----:B------:R-:W-:-:S04]  /*3420*/  FMUL.FTZ R183, R183, UR6 ;  /* 0x00000006b7b77c20 */ /* 0x000fc80008410000 */
[----:B------:R-:W-:-:S07]  /*3430*/  @P0 FADD.FTZ R183, R167, R183 ;  /* 0x000000b7a7b70221 */ /* 0x000fce0000010000 */
.L_x_30100:
[----:B------:R-:W-:Y:S05]  /*3440*/  BSYNC B0 ;  /* 0x0000000000007941 */ /* 0x000fea0003800000 */
.L_x_30099:
[----:B------:R-:W-:Y:S04]  /*3450*/  STG.E.128 desc[UR4][R176.64], R192 ;  /* 0x000000c0b0007986 */ /* 0x000fe8000c101d04 */
[----:B------:R0:W-:Y:S01]  /*3460*/  STG.E.128 desc[UR4][R176.64+0x10], R180 ;  /* 0x000010b4b0007986 */ /* 0x0001e2000c101d04 */
[C---:B------:R-:W-:Y:S01]  /*3470*/  @!P5 ISETP.NE.U32.AND P6, PT, R196.reuse, RZ, PT ;  /* 0x000000ffc400d20c */ /* 0x040fe20003fc5070 */
[----:B------:R-:W1:Y:S02]  /*3480*/  @P0 LDC.64 R198, c[0x0][0x230] ;  /* 0x00008c00ffc60b82 */ /* 0x000e640000000a00 */
[----:B------:R-:W2:Y:S04]  /*3490*/  @P0 LDG.E.128 R160, desc[UR4][R178.64] ;  /* 0x00000004b2a00981 */ /* 0x000ea8000c1e1d00 */
[----:B------:R3:W4:Y:S01]  /*34a0*/  @P0 LDG.E.128 R164, desc[UR4][R178.64+0x10] ;  /* 0x00001004b2a40981 */ /* 0x000722000c1e1d00 */
[----:B------:R-:W-:-:S02]  /*34b0*/  @!P5 ISETP.NE.U32.AND P2, PT, R196, RZ, PT ;  /* 0x000000ffc400d20c */ /* 0x000fc40003f45070 */
[C---:B------:R-:W-:Y:S02]  /*34c0*/  @!P5 ISETP.NE.AND.EX P6, PT, R197.reuse, RZ, PT, P6 ;  /* 0x000000ffc500d20c */ /* 0x040fe40003fc5360 */
[----:B------:R-:W-:Y:S02]  /*34d0*/  @!P5 ISETP.NE.AND.EX P2, PT, R197, RZ, PT, P2 ;  /* 0x000000ffc500d20c */ /* 0x000fe40003f45320 */
[----:B------:R-:W-:Y:S01]  /*34e0*/  @!P5 ISETP.NE.U32.AND P1, PT, R196, RZ, PT ;  /* 0x000000ffc400d20c */ /* 0x000fe20003f25070 */
[----:B---3--:R-:W3:Y:S01]  /*34f0*/  @P4 LDC.64 R178, c[0x0][0x220] ;  /* 0x00008800ffb24b82 */ /* 0x008ee20000000a00 */
[----:B0-----:R-:W-:Y:S02]  /*3500*/  @P4 IADD3 R177, R3, 0x100, RZ ;  /* 0x0000010003b14810 */ /* 0x001fe40007ffe0ff */
[----:B------:R-:W-:-:S03]  /*3510*/  @!P5 ISETP.NE.AND.EX P1, PT, R197, RZ, PT, P1 ;  /* 0x000000ffc500d20c */ /* 0x000fc60003f25310 */
[----:B---3--:R-:W-:-:S05]  /*3520*/  @P4 IMAD.WIDE.U32 R178, R177, 0x10, R178 ;  /* 0x00000010b1b24825 */ /* 0x008fca00078e00b2 */
        /* <DEDUP_REMOVED lines=10> */
[----:B----4-:R-:W-:Y:S02]  /*35d0*/  @!P5 FSEL R176, R164, RZ, P2 ;  /* 0x000000ffa4b0d208 */ /* 0x010fe40001000000 */
[C---:B------:R-:W-:Y:S02]  /*35e0*/  @!P5 ISETP.NE.U32.AND P1, PT, R196.reuse, RZ, PT ;  /* 0x000000ffc400d20c */ /* 0x040fe40003f25070 */
[----:B------:R-:W-:-:S02]  /*35f0*/  @!P5 ISETP.NE.U32.AND P6, PT, R196, RZ, PT ;  /* 0x000000ffc400d20c */ /* 0x000fc40003fc5070 */
[----:B------:R-:W-:Y:S02]  /*3600*/  @!P5 ISETP.NE.U32.AND P2, PT, R196, RZ, PT ;  /* 0x000000ffc400d20c */ /* 0x000fe40003f45070 */
[C---:B------:R-:W-:Y:S02]  /*3610*/  @!P5 ISETP.NE.AND.EX P1, PT, R197.reuse, RZ, PT, P1 ;  /* 0x000000ffc500d20c */ /* 0x040fe40003f25310 */
[C---:B------:R-:W-:Y:S02]  /*3620*/  @!P5 ISETP.NE.AND.EX P6, PT, R197.reuse, RZ, PT, P6 ;  /* 0x000000ffc500d20c */ /* 0x040fe40003fc5360 */
[----:B------:R-:W-:Y:S01]  /*3630*/  @!P5 ISETP.NE.AND.EX P2, PT, R197, RZ, PT, P2 ;  /* 0x000000ffc500d20c */ /* 0x000fe20003f45320 */
[----:B01----:R-:W-:-:S12]  /*3640*/  @!P5 BRA `(.L_x_30102) ;  /* 0x00000000000cd947 */ /* 0x003fd80003800000 */
[----:B-----5:R-:W-:-:S05]  /*3650*/  SHF.L.U32 R204, R168, 0x10, RZ ;  /* 0x00000010a8cc7819 */ /* 0x020fca00000006ff */
[----:B------:R-:W-:-:S04]  /*3660*/  FMUL.FTZ R204, R204, UR6 ;  /* 0x00000006cccc7c20 */ /* 0x000fc80008410000 */
[----:B------:R-:W-:-:S07]  /*3670*/  @P0 FADD.FTZ R204, R160, R204 ;  /* 0x000000cca0cc0221 */ /* 0x000fce0000010000 */
.L_x_30102:
[----:B------:R-:W-:Y:S05]  /*3680*/  BSYNC B0 ;  /* 0x0000000000007941 */ /* 0x000fea0003800000 */
.L_x_30101:
[----:B------:R-:W-:Y:S04]  /*3690*/  BSSY B0, `(.L_x_30103) ;  /* 0x0000006000007945 */ /* 0x000fe80003800000 */
[----:B------:R-:W-:Y:S05]  /*36a0*/  @!P5 BRA `(.L_x_30104) ;  /* 0x000000000010d947 */ /* 0x000fea0003800000 */
[----:B-----5:R-:W-:-:S04]  /*36b0*/  PRMT R177, R168, 0x7632, R177 ;  /* 0x00007632a8b17816 */ /* 0x020fc800000000b1 */
[----:B------:R-:W-:-:S05]  /*36c0*/  SHF.L.U32 R177, R177, 0x10, RZ ;  /* 0x00000010b1b17819 */ /* 0x000fca00000006ff */
[----:B------:R-:W-:-:S04]  /*36d0*/  FMUL.FTZ R205, R177, UR6 ;  /* 0x00000006b1cd7c20 */ /* 0x000fc80008410000 */
[----:B------:R-:W-:-:S07]  /*36e0*/  @P0 FADD.FTZ R205, R161, R205 ;  /* 0x000000cda1cd0221 */ /* 0x000fce0000010000 */
.L_x_30104:
[----:B------:R-:W-:Y:S05]  /*36f0*/  BSYNC B0 ;  /* 0x0000000000007941 */ /* 0x000fea0003800000 */
.L_x_30103:
[----:B------:R-:W-:Y:S04]  /*3700*/  BSSY B0, `(.L_x_30105) ;  /* 0x0000005000007945 */ /* 0x000fe80003800000 */
[----:B------:R-:W-:Y:S05]  /*3710*/  @!P5 BRA `(.L_x_30106) ;  /* 0x00000000000cd947 */ /* 0x000fea0003800000 */
[----:B-----5:R-:W-:-:S05]  /*3720*/  SHF.L.U32 R206, R169, 0x10, RZ ;  /* 0x00000010a9ce7819 */ /* 0x020fca00000006ff */
[----:B------:R-:W-:-:S04]  /*3730*/  FMUL.FTZ R206, R206, UR6 ;  /* 0x00000006cece7c20 */ /* 0x000fc80008410000 */
[----:B------:R-:W-:-:S07]  /*3740*/  @P0 FADD.FTZ R206, R162, R206 ;  /* 0x000000cea2ce0221 */ /* 0x000fce0000010000 */
.L_x_30106:
[----:B------:R-:W-:Y:S05]  /*3750*/  BSYNC B0 ;  /* 0x0000000000007941 */ /* 0x000fea0003800000 */
.L_x_30105:
[----:B------:R-:W-:Y:S04]  /*3760*/  BSSY B0, `(.L_x_30107) ;  /* 0x0000006000007945 */ /* 0x000fe80003800000 */
[----:B------:R-:W-:Y:S05]  /*3770*/  @!P5 BRA `(.L_x_30108) ;  /* 0x000000000010d947 */ /* 0x000fea0003800000 */
[----:B-----5:R-:W-:-:S04]  /*3780*/  PRMT R177, R169, 0x7632, R177 ;  /* 0x00007632a9b17816 */ /* 0x020fc800000000b1 */
[----:B------:R-:W-:-:S05]  /*3790*/  SHF.L.U32 R177, R177, 0x10, RZ ;  /* 0x00000010b1b17819 */ /* 0x000fca00000006ff */
[----:B------:R-:W-:-:S04]  /*37a0*/  FMUL.FTZ R207, R177, UR6 ;  /* 0x00000006b1cf7c20 */ /* 0x000fc80008410000 */
[----:B------:R-:W-:-:S07]  /*37b0*/  @P0 FADD.FTZ R207, R163, R207 ;  /* 0x000000cfa3cf0221 */ /* 0x000fce0000010000 */
.L_x_30108:
[----:B------:R-:W-:Y:S05]  /*37c0*/  BSYNC B0 ;  /* 0x0000000000007941 */ /* 0x000fea0003800000 */
.L_x_30107:
[----:B------:R-:W-:Y:S04]  /*37d0*/  BSSY B0, `(.L_x_30109) ;  /* 0x0000005000007945 */ /* 0x000fe80003800000 */
[----:B------:R-:W-:Y:S05]  /*37e0*/  @!P5 BRA `(.L_x_30110) ;  /* 0x00000000000cd947 */ /* 0x000fea0003800000 */
[----:B-----5:R-:W-:-:S05]  /*37f0*/  SHF.L.U32 R176, R170, 0x10, RZ ;  /* 0x00000010aab07819 */ /* 0x020fca00000006ff */
[----:B------:R-:W-:-:S04]  /*3800*/  FMUL.FTZ R176, R176, UR6 ;  /* 0x00000006b0b07c20 */ /* 0x000fc80008410000 */
[----:B------:R-:W-:-:S07]  /*3810*/  @P0 FADD.FTZ R176, R164, R176 ;  /* 0x000000b0a4b00221 */ /* 0x000fce0000010000 */
.L_x_30110:
[----:B------:R-:W-:Y:S05]  /*3820*/  BSYNC B0 ;  /* 0x0000000000007941 */ /* 0x000fea0003800000 */
.L_x_30109:
[----:B------:R-:W-:Y:S01]  /*3830*/  BSSY B0, `(.L_x_30111) ;  /* 0x0000007000007945 */ /* 0x000fe20003800000 */
[----:B------:R-:W-:-:S03]  /*3840*/  @!P5 FSEL R177, R165, RZ, P1 ;  /* 0x000000ffa5b1d208 */ /* 0x000fc60000800000 */
[----:B------:R-:W-:Y:S05]  /*3850*/  @!P5 BRA `(.L_x_30112) ;  /* 0x000000000010d947 */ /* 0x000fea0003800000 */
[----:B-----5:R-:W-:-:S04]  /*3860*/  PRMT R177, R170, 0x7632, R177 ;  /* 0x00007632aab17816 */ /* 0x020fc800000000b1 */
[----:B------:R-:W-:-:S05]  /*3870*/  SHF.L.U32 R177, R177, 0x10, RZ ;  /* 0x00000010b1b17819 */ /* 0x000fca00000006ff */
[----:B------:R-:W-:-:S04]  /*3880*/  FMUL.FTZ R177, R177, UR6 ;  /* 0x00000006b1b17c20 */ /* 0x000fc80008410000 */
[----:B------:R-:W-:-:S07]  /*3890*/  @P0 FADD.FTZ R177, R165, R177 ;  /* 0x000000b1a5b10221 */ /* 0x000fce0000010000 */
.L_x_30112:
[----:B------:R-:W-:Y:S05]  /*38a0*/  BSYNC B0 ;  /* 0x0000000000007941 */ /* 0x000fea0003800000 */
.L_x_30111:
[----:B------:R-:W-:Y:S01]  /*38b0*/  BSSY B0, `(.L_x_30113) ;  /* 0x0000006000007945 */ /* 0x000fe20003800000 */
[----:B------:R-:W-:-:S03]  /*38c0*/  @!P5 FSEL R178, R166, RZ, P6 ;  /* 0x000000ffa6b2d208 */ /* 0x000fc60003000000 */
[----:B------:R-:W-:Y:S05]  /*38d0*/  @!P5 BRA `(.L_x_30114) ;  /* 0x00000000000cd947 */ /* 0x000fea0003800000 */
[----:B-----5:R-:W-:-:S05]  /*38e0*/  SHF.L.U32 R178, R171, 0x10, RZ ;  /* 0x00000010abb27819 */ /* 0x020fca00000006ff */
[----:B------:R-:W-:-:S04]  /*38f0*/  FMUL.FTZ R178, R178, UR6 ;  /* 0x00000006b2b27c20 */ /* 0x000fc80008410000 */
[----:B------:R-:W-:-:S07]  /*3900*/  @P0 FADD.FTZ R178, R166, R178 ;  /* 0x000000b2a6b20221 */ /* 0x000fce0000010000 */
.L_x_30114:
[----:B------:R-:W-:Y:S05]  /*3910*/  BSYNC B0 ;  /* 0x0000000000007941 */ /* 0x000fea0003800000 */
.L_x_30113:
[----:B------:R-:W-:Y:S01]  /*3920*/  BSSY B0, `(.L_x_30115) ;  /* 0x0000008000007945 */ /* 0x000fe20003800000 */
[----:B------:R-:W-:Y:S01]  /*3930*/  IMAD.WIDE.U32 R200, R200, 0x20, R248 ;  /* 0x00000020c8c87825 */ /* 0x000fe200078e00f8 */
[----:B------:R-:W-:Y:S02]  /*3940*/  @!P5 FSEL R179, R167, RZ, P2 ;  /* 0x000000ffa7b3d208 */ /* 0x000fe40001000000 */
[----:B------:R-:W-:Y:S05]  /*3950*/  @!P5 BRA `(.L_x_30116) ;  /* 0x000000000010d947 */ /* 0x000fea0003800000 */
[----:B-----5:R-:W-:-:S04]  /*3960*/  PRMT R179, R171, 0x7632, R179 ;  /* 0x00007632abb37816 */ /* 0x020fc800000000b3 */
[----:B------:R-:W-:-:S05]  /*3970*/  SHF.L.U32 R179, R179, 0x10, RZ ;  /* 0x00000010b3b37819 */ /* 0x000fca00000006ff */
[----:B------:R-:W-:-:S04]  /*3980*/  FMUL.FTZ R179, R179, UR6 ;  /* 0x00000006b3b37c20 */ /* 0x000fc80008410000 */
[----:B------:R-:W-:-:S07]  /*3990*/  @P0 FADD.FTZ R179, R167, R179 ;  /* 0x000000b3a7b30221 */ /* 0x000fce0000010000 */
.L_x_30116:
[----:B------:R-:W-:Y:S05]  /*39a0*/  BSYNC B0 ;  /* 0x0000000000007941 */ /* 0x000fea0003800000 */
.L_x_30115:
        /* <DEDUP_REMOVED lines=10> */
[----:B------:R-:W-:Y:S02]  /*3a50*/  @!P5 ISETP.NE.U32.AND P2, PT, R196, RZ, PT ;  /* 0x000000ffc400d20c */ /* 0x000fe40003f45070 */
[C---:B------:R-:W-:Y:S02]  /*3a60*/  @!P5 ISETP.NE.AND.EX P1, PT, R197.reuse, RZ, PT, P1 ;  /* 0x000000ffc500d20c */ /* 0x040fe40003f25310 */
[C---:B------:R-:W-:Y:S02]  /*3a70*/  @!P5 ISETP.NE.AND.EX P6, PT, R197.reuse, RZ, PT, P6 ;  /* 0x000000ffc500d20c */ /* 0x040fe40003fc5360 */
[----:B------:R-:W-:Y:S01]  /*3a80*/  @!P5 ISETP.NE.AND.EX P2, PT, R197, RZ, PT, P2 ;  /* 0x000000ffc500d20c */ /* 0x000fe20003f45320 */
[----:B-1----:R-:W-:-:S05]  /*3a90*/  @P4 IMAD.WIDE.U32 R198, R3, 0x10, R198 ;  /* 0x0000001003c64825 */ /* 0x002fca00078e00c6 */
[----:B-----5:R1:W5:Y:S01]  /*3aa0*/  @P4 LDG.E.128 R168, desc[UR4][R198.64] ;  /* 0x00000004c6a84981 */ /* 0x020362000c1e1d00 */
[----:B------:R-:W-:Y:S01]  /*3ab0*/  @!P5 ISETP.NE.U32.AND P4, PT, R196, RZ, PT ;  /* 0x000000ffc400d20c */ /* 0x000fe20003f85070 */
[----:B------:R-:W-:Y:S01]  /*3ac0*/  BSSY B0, `(.L_x_30117) ;  /* 0x0000013000007945 */ /* 0x000fe20003800000 */
[----:B------:R-:W-:Y:S02]  /*3ad0*/  IMAD.WIDE.U32 R2, R2, 0x20, R248 ;  /* 0x0000002002027825 */ /* 0x000fe400078e00f8 */
[----:B------:R-:W-:Y:S02]  /*3ae0*/  @!P5 ISETP.NE.AND.EX P4, PT, R197, RZ, PT, P4 ;  /* 0x000000ffc500d20c */ /* 0x000fe40003f85340 */
[----:B0-----:R-:W-:Y:S02]  /*3af0*/  @!P5 FSEL R200, R160, RZ, P1 ;  /* 0x000000ffa0c8d208 */ /* 0x001fe40000800000 */
[----:B------:R-:W-:Y:S02]  /*3b00*/  @!P5 FSEL R201, R161, RZ, P6 ;  /* 0x000000ffa1c9d208 */ /* 0x000fe40003000000 */
[----:B------:R-:W-:-:S02]  /*3b10*/  @!P5 FSEL R202, R162, RZ, P2 ;  /* 0x000000ffa2cad208 */ /* 0x000fc40001000000 */
[----:B------:R-:W-:Y:S02]  /*3b20*/  @!P5 FSEL R203, R163, RZ, P4 ;  /* 0x000000ffa3cbd208 */ /* 0x000fe40002000000 */
[C---:B------:R-:W-:Y:S02]  /*3b30*/  @!P5 ISETP.NE.U32.AND P1, PT, R196.reuse, RZ, PT ;  /* 0x000000ffc400d20c */ /* 0x040fe40003f25070 */
[C---:B------:R-:W-:Y:S02]  /*3b40*/  @!P5 ISETP.NE.U32.AND P6, PT, R196.reuse, RZ, PT ;  /* 0x000000ffc400d20c */ /* 0x040fe40003fc5070 */
[C---:B------:R-:W-:Y:S02]  /*3b50*/  @!P5 ISETP.NE.U32.AND P2, PT, R196.reuse, RZ, PT ;  /* 0x000000ffc400d20c */ /* 0x040fe40003f45070 */
[----:B------:R-:W-:Y:S02]  /*3b60*/  @!P5 ISETP.NE.U32.AND P4, PT, R196, RZ, PT ;  /* 0x000000ffc400d20c */ /* 0x000fe40003f85070 */
[----:B------:R-:W-:-:S02]  /*3b70*/  @!P5 ISETP.NE.AND.EX P1, PT, R197, RZ, PT, P1 ;  /* 0x000000ffc500d20c */ /* 0x000fc40003f25310 */
[C---:B------:R-:W-:Y:S02]  /*3b80*/  @!P5 ISETP.NE.AND.EX P6, PT, R197.reuse, RZ, PT, P6 ;  /* 0x000000ffc500d20c */ /* 0x040fe40003fc5360 */
[C---:B------:R-:W-:Y:S02]  /*3b90*/  @!P5 ISETP.NE.AND.EX P2, PT, R197.reuse, RZ, PT, P2 ;  /* 0x000000ffc500d20c */ /* 0x040fe40003f45320 */
[----:B------:R-:W-:Y:S01]  /*3ba0*/  @!P5 ISETP.NE.AND.EX P4, PT, R197, RZ, PT, P4 ;  /* 0x000000ffc500d20c */ /* 0x000fe20003f85340 */
[----:B-1----:R-:W-:-:S12]  /*3bb0*/  @!P5 BRA `(.L_x_30118) ;  /* 0x00000000000cd947 */ /* 0x002fd80003800000 */
[----:B-----5:R-:W-:-:S05]  /*3bc0*/  SHF.L.U32 R196, R168, 0x10, RZ ;  /* 0x00000010a8c47819 */ /* 0x020fca00000006ff */
[----:B------:R-:W-:-:S04]  /*3bd0*/  FMUL.FTZ R200, R196, UR6 ;  /* 0x00000006c4c87c20 */ /* 0x000fc80008410000 */
[----:B------:R-:W-:-:S07]  /*3be0*/  @P0 FADD.FTZ R200, R160, R200 ;  /* 0x000000c8a0c80221 */ /* 0x000fce0000010000 */
.L_x_30118:
[----:B------:R-:W-:Y:S05]  /*3bf0*/  BSYNC B0 ;  /* 0x0000000000007941 */ /* 0x000fea0003800000 */
.L_x_30117:
[----:B------:R-:W-:Y:S04]  /*3c00*/  BSSY B0, `(.L_x_30119) ;  /* 0x0000006000007945 */ /* 0x000fe80003800000 */
[----:B------:R-:W-:Y:S05]  /*3c10*/  @!P5 BRA `(.L_x_30120) ;  /* 0x000000000010d947 */ /* 0x000fea0003800000 */
[----:B-----5:R-:W-:-:S04]  /*3c20*/  PRMT R196, R168, 0x7632, R196 ;  /* 0x00007632a8c47816 */ /* 0x020fc800000000c4 */
[----:B------:R-:W-:-:S05]  /*3c30*/  SHF.L.U32 R196, R196, 0x10, RZ ;  /* 0x00000010c4c47819 */ /* 0x000fca00000006ff */
[----:B------:R-:W-:-:S04]  /*3c40*/  FMUL.FTZ R201, R196, UR6 ;  /* 0x00000006c4c97c20 */ /* 0x000fc80008410000 */
[----:B------:R-:W-:-:S07]  /*3c50*/  @P0 FADD.FTZ R201, R161, R201 ;  /* 0x000000c9a1c90221 */ /* 0x000fce0000010000 */
.L_x_30120:
[----:B------:R-:W-:Y:S05]  /*3c60*/  BSYNC B0 ;  /* 0x0000000000007941 */ /* 0x000fea0003800000 */
.L_x_30119:
[----:B------:R-:W-:Y:S04]  /*3c70*/  BSSY B0, `(.L_x_30121) ;  /* 0x0000005000007945 */ /* 0x000fe80003800000 */
[----:B------:R-:W-:Y:S05]  /*3c80*/  @!P5 BRA `(.L_x_30122) ;  /* 0x00000000000cd947 */ /* 0x000fea0003800000 */
[----:B-----5:R-:W-:-:S05]  /*3c90*/  SHF.L.U32 R196, R169, 0x10, RZ ;  /* 0x00000010a9c47819 */ /* 0x020fca00000006ff */
[----:B------:R-:W-:-:S04]  /*3ca0*/  FMUL.FTZ R202, R196, UR6 ;  /* 0x00000006c4ca7c20 */ /* 0x000fc80008410000 */
[----:B------:R-:W-:-:S07]  /*3cb0*/  @P0 FADD.FTZ R202, R162, R202 ;  /* 0x000000caa2ca0221 */ /* 0x000fce0000010000 */
.L_x_30122:
[----:B------:R-:W-:Y:S05]  /*3cc0*/  BSYNC B0 ;  /* 0x0000000000007941 */ /* 0x000fea0003800000 */
.L_x_30121:
[----:B------:R-:W-:Y:S04]  /*3cd0*/  BSSY B0, `(.L_x_30123) ;  /* 0x0000006000007945 */ /* 0x000fe80003800000 */
[----:B------:R-:W-:Y:S05]  /*3ce0*/  @!P5 BRA `(.L_x_30124) ;  /* 0x000000000010d947 */ /* 0x000fea0003800000 */
[----:B-----5:R-:W-:-:S04]  /*3cf0*/  PRMT R196, R169, 0x7632, R196 ;  /* 0x00007632a9c47816 */ /* 0x020fc800000000c4 */
[----:B------:R-:W-:-:S05]  /*3d00*/  SHF.L.U32 R196, R196, 0x10, RZ ;  /* 0x00000010c4c47819 */ /* 0x000fca00000006ff */
[----:B------:R-:W-:-:S04]  /*3d10*/  FMUL.FTZ R203, R196, UR6 ;  /* 0x00000006c4cb7c20 */ /* 0x000fc80008410000 */
[----:B------:R-:W-:-:S07]  /*3d20*/  @P0 FADD.FTZ R203, R163, R203 ;  /* 0x000000cba3cb0221 */ /* 0x000fce0000010000 */
.L_x_30124:
[----:B------:R-:W-:Y:S05]  /*3d30*/  BSYNC B0 ;  /* 0x0000000000007941 */ /* 0x000fea0003800000 */
.L_x_30123:
[----:B------:R-:W-:Y:S01]  /*3d40*/  BSSY B0, `(.L_x_30125) ;  /* 0x0000006000007945 */ /* 0x000fe20003800000 */
[----:B------:R-:W-:-:S03]  /*3d50*/  @!P5 FSEL R196, R164, RZ, P1 ;  /* 0x000000ffa4c4d208 */ /* 0x000fc60000800000 */
[----:B------:R-:W-:Y:S05]  /*3d60*/  @!P5 BRA `(.L_x_30126) ;  /* 0x00000000000cd947 */ /* 0x000fea0003800000 */
[----:B-----5:R-:W-:-:S05]  /*3d70*/  SHF.L.U32 R196, R170, 0x10, RZ ;  /* 0x00000010aac47819 */ /* 0x020fca00000006ff */
[----:B------:R-:W-:-:S04]  /*3d80*/  FMUL.FTZ R196, R196, UR6 ;  /* 0x00000006c4c47c20 */ /* 0x000fc80008410000 */
[----:B------:R-:W-:-:S07]  /*3d90*/  @P0 FADD.FTZ R196, R164, R196 ;  /* 0x000000c4a4c40221 */ /* 0x000fce0000010000 */
.L_x_30126:
[----:B------:R-:W-:Y:S05]  /*3da0*/  BSYNC B0 ;  /* 0x0000000000007941 */ /* 0x000fea0003800000 */
.L_x_30125:
[----:B------:R-:W-:Y:S01]  /*3db0*/  BSSY B0, `(.L_x_30127) ;  /* 0x0000007000007945 */ /* 0x000fe20003800000 */
[----:B------:R-:W-:-:S03]  /*3dc0*/  @!P5 FSEL R197, R165, RZ, P6 ;  /* 0x000000ffa5c5d208 */ /* 0x000fc60003000000 */
[----:B------:R-:W-:Y:S05]  /*3dd0*/  @!P5 BRA `(.L_x_30128) ;  /* 0x000000000010d947 */ /* 0x000fea0003800000 */
[----:B-----5:R-:W-:-:S04]  /*3de0*/  PRMT R197, R170, 0x7632, R197 ;  /* 0x00007632aac57816 */ /* 0x020fc800000000c5 */
[----:B------:R-:W-:-:S05]  /*3df0*/  SHF.L.U32 R197, R197, 0x10, RZ ;  /* 0x00000010c5c57819 */ /* 0x000fca00000006ff */
[----:B------:R-:W-:-:S04]  /*3e00*/  FMUL.FTZ R197, R197, UR6 ;  /* 0x00000006c5c57c20 */ /* 0x000fc80008410000 */
[----:B------:R-:W-:-:S07]  /*3e10*/  @P0 FADD.FTZ R197, R165, R197 ;  /* 0x000000c5a5c50221 */ /* 0x000fce0000010000 */
.L_x_30128:
[----:B------:R-:W-:Y:S05]  /*3e20*/  BSYNC B0 ;  /* 0x0000000000007941 */ /* 0x000fea0003800000 */
.L_x_30127:
[----:B------:R-:W-:Y:S01]  /*3e30*/  BSSY B0, `(.L_x_30129) ;  /* 0x0000006000007945 */ /* 0x000fe20003800000 */
[----:B------:R-:W-:-:S03]  /*3e40*/  @!P5 FSEL R198, R166, RZ, P2 ;  /* 0x000000ffa6c6d208 */ /* 0x000fc60001000000 */
[----:B------:R-:W-:Y:S05]  /*3e50*/  @!P5 BRA `(.L_x_30130) ;  /* 0x00000000000cd947 */ /* 0x000fea0003800000 */
[----:B-----5:R-:W-:-:S05]  /*3e60*/  SHF.L.U32 R198, R171, 0x10, RZ ;  /* 0x00000010abc67819 */ /* 0x020fca00000006ff */
[----:B------:R-:W-:-:S04]  /*3e70*/  FMUL.FTZ R198, R198, UR6 ;  /* 0x00000006c6c67c20 */ /* 0x000fc80008410000 */
[----:B------:R-:W-:-:S07]  /*3e80*/  @P0 FADD.FTZ R198, R166, R198 ;  /* 0x000000c6a6c60221 */ /* 0x000fce0000010000 */
.L_x_30130:
[----:B------:R-:W-:Y:S05]  /*3e90*/  BSYNC B0 ;  /* 0x0000000000007941 */ /* 0x000fea0003800000 */
.L_x_30129:
[----:B------:R-:W-:Y:S01]  /*3ea0*/  BSSY B0, `(.L_x_30131) ;  /* 0x0000007000007945 */ /* 0x000fe20003800000 */
[----:B------:R-:W-:-:S03]  /*3eb0*/  @!P5 FSEL R199, R167, RZ, P4 ;  /* 0x000000ffa7c7d208 */ /* 0x000fc60002000000 */
[----:B------:R-:W-:Y:S05]  /*3ec0*/  @!P5 BRA `(.L_x_30132) ;  /* 0x000000000010d947 */ /* 0x000fea0003800000 */
[----:B-----5:R-:W-:-:S04]  /*3ed0*/  PRMT R199, R171, 0x7632, R199 ;  /* 0x00007632abc77816 */ /* 0x020fc800000000c7 */
[----:B------:R-:W-:-:S05]  /*3ee0*/  SHF.L.U32 R199, R199, 0x10, RZ ;  /* 0x00000010c7c77819 */ /* 0x000fca00000006ff */
[----:B------:R-:W-:-:S04]  /*3ef0*/  FMUL.FTZ R199, R199, UR6 ;  /* 0x00000006c7c77c20 */ /* 0x000fc80008410000 */
[----:B------:R-:W-:-:S07]  /*3f00*/  @P0 FADD.FTZ R199, R167, R199 ;  /* 0x000000c7a7c70221 */ /* 0x000fce0000010000 */
.L_x_30132:
[----:B------:R-:W-:Y:S05]  /*3f10*/  BSYNC B0 ;  /* 0x0000000000007941 */ /* 0x000fea0003800000 */
.L_x_30131:
[----:B------:R-:W-:Y:S01]  /*3f20*/  STG.E.128 desc[UR4][R2.64], R200 ;  /* 0x000000c802007986 */ /* 0x000fe2000c101d04 */
[----:B------:R-:W-:Y:S01]  /*3f30*/  UMOV UR8, 0xffffffff ;  /* 0xffffffff00087882 */ /* 0x000fe20000000000 */
[----:B------:R-:W-:Y:S02]  /*3f40*/  LOP3.LUT P0, RZ, R251, 0x1f, RZ, 0xc0, !PT ;  /* 0x0000001ffbff7812 */ /* 0x000fe4000780c0ff */
        /* <DEDUP_REMOVED lines=81> */
[----:B------:R-:W-:-:S05]  /*4460*/  SHF.R.S32.HI R2, RZ, 0x1f, R0 ;  /* 0x0000001fff027819 */ /* 0x000fca0000011400 */
[----:B------:R0:W-:Y:S01]  /*4470*/  STL [R1], R2 ;  /* 0x0000000201007387 */ /* 0x0001e20000100800 */
[----:B------:R-:W-:Y:S05]  /*4480*/  BRA.DIV UR8, `(.L_x_30133) ;  /* 0x0000002208707947 */ /* 0x000fea000b800000 */
[----:B0-----:R-:W0:Y:S01]  /*4490*/  SHFL.BFLY PT, R2, R3, 0x1, 0x1f ;  /* 0x0c201f0003027f89 */ /* 0x001e2200000e0000 */
        /* <DEDUP_REMOVED lines=180> */
.L_x_30148:
[----:B-1----:R-:W-:Y:S01]  /*4fe0*/  FADD.FTZ R2, R251, R2 ;  /* 0x00000002fb027221 */ /* 0x002fe20000010000 */
[----:B------:R-:W1:Y:S01]  /*4ff0*/  LDC R248, c[0x0][0x290] ;  /* 0x0000a400fff87b82 */ /* 0x000e620000000800 */
[----:B0-----:R-:W2:Y:S01]  /*5000*/  LDL.LU R251, [R1] ;  /* 0x0000000001fb7983 */ /* 0x001ea20000300800 */
[----:B------:R-:W-:Y:S01]  /*5010*/  BSSY B0, `(.L_x_30134) ;  /* 0x000015e000007945 */ /* 0x000fe20003800000 */
[----:B-1----:R-:W-:-:S05]  /*5020*/  FFMA.FTZ R2, R2, R248, UR7 ;  /* 0x0000000702027e23 */ /* 0x002fca00080100f8 */
[----:B------:R-:W0:Y:S02]  /*5030*/  @!P0 LDC.64 R248, c[0x0][0x250] ;  /* 0x00009400fff88b82 */ /* 0x000e240000000a00 */
[----:B0-----:R-:W-:-:S04]  /*5040*/  @!P0 LEA R248, P1, R0, R248, 0x2 ;  /* 0x000000f800f88211 */ /* 0x001fc800078210ff */
[----:B--2---:R-:W-:-:S05]  /*5050*/  @!P0 LEA.HI.X R249, R0, R249, R251, 0x2, P1 ;  /* 0x000000f900f98211 */ /* 0x004fca00008f14fb */
[----:B------:R0:W-:Y:S02]  /*5060*/  @!P0 STG.E desc[UR4][R248.64], R3 ;  /* 0x00000003f8008986 */ /* 0x0001e4000c101904 */
[----:B0-----:R-:W-:-:S05]  /*5070*/  FMUL.FTZ R248, R3, R3 ;  /* 0x0000000303f87220 */ /* 0x001fca0000410000 */
[----:B------:R-:W-:-:S05]  /*5080*/  FSEL R248, R248, RZ, P3 ;  /* 0x000000fff8f87208 */ /* 0x000fca0001800000 */
[----:B------:R-:W-:Y:S02]  /*5090*/  FADD.FTZ R2, R2, R248 ;  /* 0x000000f802027221 */ /* 0x000fe40000010000 */
[----:B------:R-:W0:Y:S04]  /*50a0*/  @!P0 LDC.64 R248, c[0x0][0x258] ;  /* 0x00009600fff88b82 */ /* 0x000e280000000a00 */
[----:B------:R-:W1:Y:S01]  /*50b0*/  MUFU.RSQ R2, R2 ;  /* 0x0000000200027308 */ /* 0x000e620000001400 */
[----:B0-----:R-:W-:-:S04]  /*50c0*/  @!P0 LEA R248, P1, R0, R248, 0x2 ;  /* 0x000000f800f88211 */ /* 0x001fc800078210ff */
[----:B------:R-:W-:-:S05]  /*50d0*/  @!P0 LEA.HI.X R249, R0, R249, R251, 0x2, P1 ;  /* 0x000000f900f98211 */ /* 0x000fca00008f14fb */
[----:B-1----:R0:W-:Y:S01]  /*50e0*/  @!P0 STG.E desc[UR4][R248.64], R2 ;  /* 0x00000002f8008986 */ /* 0x0021e2000c101904 */
[----:B------:R-:W-:-:S13]  /*50f0*/  ISETP.GE.AND P0, PT, R252, 0x1, PT ;  /* 0x00000001fc00780c */ /* 0x000fda0003f06270 */
[----:B0-----:R-:W-:Y:S05]  /*5100*/  @!P0 BRA `(.L_x_30135) ;  /* 0x0000001400388947 */ /* 0x001fea0003800000 */
[----:B------:R0:W-:Y:S01]  /*5110*/  STL [R1+0x30], R161 ;  /* 0x000030a101007387 */ /* 0x0001e20000100800 */
[----:B------:R-:W1:Y:S03]  /*5120*/  LDC R249, c[0x0][0x218] ;  /* 0x00008600fff97b82 */ /* 0x000e660000000800 */
[----:B0-----:R-:W2:Y:S04]  /*5130*/  LDL R161, [R1+0x10] ;  /* 0x0000100001a17983 */ /* 0x001ea80000100800 */
[----:B------:R0:W-:Y:S04]  /*5140*/  STL [R1+0x2c], R160 ;  /* 0x00002ca001007387 */ /* 0x0001e80000100800 */
[----:B0-----:R-:W3:Y:S04]  /*5150*/  LDL R160, [R1+0x14] ;  /* 0x0000140001a07983 */ /* 0x001ee80000100800 */
[----:B------:R0:W-:Y:S01]  /*5160*/  STL [R1+0x28], R0 ;  /* 0x0000280001007387 */ /* 0x0001e20000100800 */
[----:B------:R-:W-:-:S03]  /*5170*/  FSEL R3, R3, RZ, !P3 ;  /* 0x000000ff03037208 */ /* 0x000fc60005800000 */
[----:B------:R-:W4:Y:S01]  /*5180*/  LDL R251, [R1+0x1c] ;  /* 0x00001c0001fb7983 */ /* 0x000f220000100800 */
[----:B------:R-:W-:-:S03]  /*5190*/  IADD3 R248, R252, -0x1, RZ ;  /* 0xfffffffffcf87810 */ /* 0x000fc60007ffe0ff */
[----:B------:R-:W4:Y:S04]  /*51a0*/  LDL R250, [R1+0xc] ;  /* 0x00000c0001fa7983 */ /* 0x000f280000100800 */
[----:B0-----:R-:W4:Y:S01]  /*51b0*/  LDL R0, [R1+0x18] ;  /* 0x0000180001007983 */ /* 0x001f220000100800 */
[C---:B------:R-:W-:Y:S01]  /*51c0*/  FADD.FTZ R246, -R3.reuse, R246 ;  /* 0x000000f603f67221 */ /* 0x040fe20000010100 */
[----:B------:R-:W-:Y:S01]  /*51d0*/  FADD.FTZ R247, -R3, R247 ;  /* 0x000000f703f77221 */ /* 0x000fe20000010100 */
[----:B-1----:R-:W-:Y:S01]  /*51e0*/  IMAD R248, R248, R249, RZ ;  /* 0x000000f9f8f87224 */ /* 0x002fe200078e02ff */
[----:B------:R-:W4:Y:S01]  /*51f0*/  LDL R252, [R1+0x8] ;  /* 0x0000080001fc7983 */ /* 0x000f220000100800 */
[C---:B------:R-:W-:Y:S01]  /*5200*/  FMUL.FTZ R246, R2.reuse, R246 ;  /* 0x000000f602f67220 */ /* 0x040fe20000410000 */
[----:B------:R-:W-:-:S02]  /*5210*/  FMUL.FTZ R247, R2, R247 ;  /* 0x000000f702f77220 */ /* 0x000fc40000410000 */
[----:B------:R-:W4:Y:S01]  /*5220*/  LDL R249, [R1+0x24] ;  /* 0x0000240001f97983 */ /* 0x000f220000100800 */
[----:B------:R-:W-:-:S04]  /*5230*/  FADD.FTZ R4, -R3, R4 ;  /* 0x0000000403047221 */ /* 0x000fc80000010100 */
[----:B------:R-:W-:Y:S01]  /*5240*/  FMUL.FTZ R4, R2, R4 ;  /* 0x0000000402047220 */ /* 0x000fe20000410000 */
[----:B--2---:R-:W-:Y:S02]  /*5250*/  FFMA.FTZ R246, R161, R246, R14 ;  /* 0x000000f6a1f67223 */ /* 0x004fe4000001000e */
[----:B------:R0:W5:Y:S01]  /*5260*/  LDL.LU R161, [R1+0x30] ;  /* 0x0000300001a17983 */ /* 0x0001620000300800 */
[----:B---3--:R-:W-:-:S03]  /*5270*/  FFMA.FTZ R247, R160, R247, R15 ;  /* 0x000000f7a0f77223 */ /* 0x008fc6000001000f */
[----:B------:R0:W5:Y:S02]  /*5280*/  LDL.LU R160, [R1+0x2c] ;  /* 0x00002c0001a07983 */ /* 0x0001640000300800 */
[----:B------:R-:W-:Y:S02]  /*5290*/  F2FP.BF16.F32.PACK_AB R247, R247, R246 ;  /* 0x000000f6f7f7723e */ /* 0x000fe400000010ff */
[----:B------:R-:W2:Y:S01]  /*52a0*/  LDL R246, [R1+0x20] ;  /* 0x0000200001f67983 */ /* 0x000ea20000100800 */
[----:B----4-:R-:W-:-:S03]  /*52b0*/  FFMA.FTZ R4, R0, R4, R8 ;  /* 0x0000000400047223 */ /* 0x010fc60000010008 */
[----:B------:R0:W5:Y:S01]  /*52c0*/  LDL.LU R0, [R1+0x28] ;  /* 0x0000280001007983 */ /* 0x0001620000300800 */
[----:B------:R-:W-:-:S04]  /*52d0*/  FADD.FTZ R5, -R3, R5 ;  /* 0x0000000503057221 */ /* 0x000fc80000010100 */
[----:B------:R-:W-:Y:S01]  /*52e0*/  FMUL.FTZ R5, R2, R5 ;  /* 0x0000000502057220 */ /* 0x000fe20000410000 */
[----:B------:R-:W-:-:S03]  /*52f0*/  FADD.FTZ R244, -R3, R244 ;  /* 0x000000f403f47221 */ /* 0x000fc60000010100 */
[----:B------:R-:W-:Y:S02]  /*5300*/  FFMA.FTZ R5, R251, R5, R9 ;  /* 0x00000005fb057223 */ /* 0x000fe40000010009 */
[----:B------:R-:W1:Y:S01]  /*5310*/  S2R R251, SR_TID.X ;  /* 0x0000000000fb7919 */ /* 0x000e620000002100 */
[C---:B------:R-:W-:Y:S01]  /*5320*/  FADD.FTZ R245, -R3.reuse, R245 ;  /* 0x000000f503f57221 */ /* 0x040fe20000010100 */
[C---:B------:R-:W-:Y:S01]  /*5330*/  FADD.FTZ R6, -R3.reuse, R6 ;  /* 0x0000000603067221 */ /* 0x040fe20000010100 */
[----:B------:R-:W-:Y:S01]  /*5340*/  FADD.FTZ R7, -R3, R7 ;  /* 0x0000000703077221 */ /* 0x000fe20000010100 */
[C---:B------:R-:W-:Y:S01]  /*5350*/  FMUL.FTZ R244, R2.reuse, R244 ;  /* 0x000000f402f47220 */ /* 0x040fe20000410000 */
[C---:B------:R-:W-:Y:S01]  /*5360*/  FMUL.FTZ R245, R2.reuse, R245 ;  /* 0x000000f502f57220 */ /* 0x040fe20000410000 */
[C---:B------:R-:W-:Y:S01]  /*5370*/  FMUL.FTZ R6, R2.reuse, R6 ;  /* 0x0000000602067220 */ /* 0x040fe20000410000 */
[----:B------:R-:W-:Y:S01]  /*5380*/  FMUL.FTZ R7, R2, R7 ;  /* 0x0000000702077220 */ /* 0x000fe20000410000 */
[----:B------:R-:W-:Y:S01]  /*5390*/  FFMA.FTZ R244, R252, R244, R12 ;  /* 0x000000f4fcf47223 */ /* 0x000fe2000001000c */
[----:B------:R-:W-:-:S02]  /*53a0*/  FFMA.FTZ R245, R250, R245, R13 ;  /* 0x000000f5faf57223 */ /* 0x000fc4000001000d */
[----:B------:R-:W-:Y:S01]  /*53b0*/  FFMA.FTZ R7, R249, R7, R11 ;  /* 0x00000007f9077223 */ /* 0x000fe2000001000b */
[----:B------:R-:W-:Y:S01]  /*53c0*/  FADD.FTZ R243, -R3, R243 ;  /* 0x000000f303f37221 */ /* 0x000fe20000010100 */
[----:B-1----:R-:W-:Y:S01]  /*53d0*/  LOP3.LUT R250, R251, 0x1f, RZ, 0xc0, !PT ;  /* 0x0000001ffbfa7812 */ /* 0x002fe200078ec0ff */
        /* <DEDUP_REMOVED lines=90> */
[----:B--2---:R-:W-:Y:S01]  /*5980*/  FFMA.FTZ R6, R246, R6, R10 ;  /* 0x00000006f6067223 */ /* 0x004fe2000001000a */
[----:B------:R-:W-:-:S04]  /*5990*/  F2FP.BF16.F32.PACK_AB R246, R245, R244 ;  /* 0x000000f4f5f6723e */ /* 0x000fc800000010ff */
[----:B------:R-:W-:Y:S02]  /*59a0*/  F2FP.BF16.F32.PACK_AB R245, R7, R6 ;  /* 0x0000000607f5723e */ /* 0x000fe400000010ff */
[----:B------:R-:W1:Y:S01]  /*59b0*/  LDC.64 R6, c[0x0][0x2b8] ;  /* 0x0000ae00ff067b82 */ /* 0x000e620000000a00 */
[----:B------:R-:W-:Y:S02]  /*59c0*/  F2FP.BF16.F32.PACK_AB R244, R5, R4 ;  /* 0x0000000405f4723e */ /* 0x000fe400000010ff */
[----:B------:R-:W-:-:S04]  /*59d0*/  SHF.R.S32.HI R4, RZ, 0x1f, R248 ;  /* 0x0000001fff047819 */ /* 0x000fc800000114f8 */
[----:B------:R-:W-:-:S04]  /*59e0*/  LEA.HI R4, R4, R248, RZ, 0x3 ;  /* 0x000000f804047211 */ /* 0x000fc800078f18ff */
[----:B------:R-:W-:-:S05]  /*59f0*/  LEA.HI.SX32 R248, R4, R250, 0x1d ;  /* 0x000000fa04f87211 */ /* 0x000fca00078feaff */
[----:B-1----:R-:W-:-:S04]  /*5a00*/  IMAD.WIDE.U32 R4, R248, 0x10, R6 ;  /* 0x00000010f8047825 */ /* 0x002fc800078e0006 */
[----:B------:R-:W-:Y:S01]  /*5a10*/  FADD.FTZ R7, -R3, R242 ;  /* 0x000000f203077221 */ /* 0x000fe20000010100 */
[----:B------:R1:W-:Y:S03]  /*5a20*/  STG.E.128 desc[UR4][R4.64], R244 ;  /* 0x000000f404007986 */ /* 0x0003e6000c101d04 */
[C---:B------:R-:W-:Y:S01]  /*5a30*/  FMUL.FTZ R7, R2.reuse, R7 ;  /* 0x0000000702077220 */ /* 0x040fe20000410000 */
[----:B------:R-:W-:-:S03]  /*5a40*/  FMUL.FTZ R6, R2, R243 ;  /* 0x000000f302067220 */ /* 0x000fc60000410000 */
[----:B------:R-:W-:Y:S01]  /*5a50*/  FFMA.FTZ R7, R94, R7, R22 ;  /* 0x000000075e077223 */ /* 0x000fe20000010016 */
[----:B------:R-:W-:Y:S01]  /*5a60*/  FFMA.FTZ R6, R95, R6, R23 ;  /* 0x000000065f067223 */ /* 0x000fe20000010017 */
[----:B-1----:R-:W1:Y:S04]  /*5a70*/  LDC.64 R246, c[0x0][0x2b8] ;  /* 0x0000ae00fff67b82 */ /* 0x002e680000000a00 */
[----:B------:R-:W-:Y:S01]  /*5a80*/  F2FP.BF16.F32.PACK_AB R7, R6, R7 ;  /* 0x000000070607723e */ /* 0x000fe200000010ff */
[C---:B------:R-:W-:Y:S01]  /*5a90*/  FMUL.FTZ R5, R2.reuse, R239 ;  /* 0x000000ef02057220 */ /* 0x040fe20000410000 */
[----:B------:R-:W-:Y:S01]  /*5aa0*/  FMUL.FTZ R6, R2, R241 ;  /* 0x000000f102067220 */ /* 0x000fe20000410000 */
[----:B------:R-:W-:Y:S01]  /*5ab0*/  FADD.FTZ R239, -R3, R234 ;  /* 0x000000ea03ef7221 */ /* 0x000fe20000010100 */
[----:B------:R-:W-:Y:S01]  /*5ac0*/  FFMA.FTZ R4, R88, R236, R16 ;  /* 0x000000ec58047223 */ /* 0x000fe20000010010 */
[----:B------:R-:W-:Y:S01]  /*5ad0*/  FFMA.FTZ R5, R91, R5, R19 ;  /* 0x000000055b057223 */ /* 0x000fe20000010013 */
[----:B------:R-:W-:Y:S01]  /*5ae0*/  FFMA.FTZ R6, R93, R6, R21 ;  /* 0x000000065d067223 */ /* 0x000fe20000010015 */
[----:B------:R-:W-:Y:S01]  /*5af0*/  IADD3 R236, R248, 0x20, RZ ;  /* 0x00000020f8ec7810 */ /* 0x000fe20007ffe0ff */
[C---:B------:R-:W-:Y:S01]  /*5b00*/  FMUL.FTZ R239, R2.reuse, R239 ;  /* 0x000000ef02ef7220 */ /* 0x040fe20000410000 */
[----:B------:R-:W-:Y:S01]  /*5b10*/  FMUL.FTZ R234, R2, R235 ;  /* 0x000000eb02ea7220 */ /* 0x000fe20000410000 */
[----:B------:R-:W-:-:S02]  /*5b20*/  F2FP.BF16.F32.PACK_AB R4, R237, R4 ;  /* 0x00000004ed04723e */ /* 0x000fc400000010ff */
[----:B------:R-:W-:Y:S01]  /*5b30*/  F2FP.BF16.F32.PACK_AB R6, R6, R240 ;  /* 0x000000f00606723e */ /* 0x000fe200000010ff */
[----:B------:R-:W-:Y:S01]  /*5b40*/  FFMA.FTZ R239, R102, R239, R30 ;  /* 0x000000ef66ef7223 */ /* 0x000fe2000001001e */
[----:B------:R-:W-:Y:S01]  /*5b50*/  F2FP.BF16.F32.PACK_AB R5, R5, R238 ;  /* 0x000000ee0505723e */ /* 0x000fe200000010ff */
[----:B------:R-:W-:Y:S01]  /*5b60*/  FFMA.FTZ R234, R103, R234, R31 ;  /* 0x000000ea67ea7223 */ /* 0x000fe2000001001f */
[----:B------:R-:W-:Y:S01]  /*5b70*/  FADD.FTZ R235, -R3, R228 ;  /* 0x000000e403eb7221 */ /* 0x000fe20000010100 */
[----:B-1----:R-:W-:-:S05]  /*5b80*/  IMAD.WIDE.U32 R236, R236, 0x10, R246 ;  /* 0x00000010ecec7825 */ /* 0x002fca00078e00f6 */
[----:B------:R1:W-:Y:S01]  /*5b90*/  STG.E.128 desc[UR4][R236.64], R4 ;  /* 0x00000004ec007986 */ /* 0x0003e2000c101d04 */
[C---:B------:R-:W-:Y:S01]  /*5ba0*/  FMUL.FTZ R235, R2.reuse, R235 ;  /* 0x000000eb02eb7220 */ /* 0x040fe20000410000 */
[----:B------:R-:W-:-:S04]  /*5bb0*/  FMUL.FTZ R228, R2, R231 ;  /* 0x000000e702e47220 */ /* 0x000fc80000410000 */
[----:B------:R-:W-:Y:S01]  /*5bc0*/  FFMA.FTZ R228, R99, R228, R27 ;  /* 0x000000e463e47223 */ /* 0x000fe2000001001b */
[----:B-1----:R-:W-:Y:S01]  /*5bd0*/  F2FP.BF16.F32.PACK_AB R7, R234, R239 ;  /* 0x000000efea07723e */ /* 0x002fe200000010ff */
        /* <DEDUP_REMOVED lines=11> */
[----:B------:R-:W-:-:S02]  /*5c90*/  IADD3 R232, R248, 0x40, RZ ;  /* 0x00000040f8e87810 */ /* 0x000fc40007ffe0ff */
[----:B------:R-:W-:Y:S02]  /*5ca0*/  F2FP.BF16.F32.PACK_AB R6, R231, R230 ;  /* 0x000000e6e706723e */ /* 0x000fe400000010ff */
[----:B------:R-:W-:Y:S01]  /*5cb0*/  F2FP.BF16.F32.PACK_AB R5, R228, R5 ;  /* 0x00000005e405723e */ /* 0x000fe200000010ff */
[----:B------:R-:W-:Y:S01]  /*5cc0*/  IMAD.WIDE.U32 R232, R232, 0x10, R246 ;  /* 0x00000010e8e87825 */ /* 0x000fe200078e00f6 */
[----:B------:R-:W-:-:S03]  /*5cd0*/  F2FP.BF16.F32.PACK_AB R4, R229, R4 ;  /* 0x00000004e504723e */ /* 0x000fc600000010ff */
        /* <DEDUP_REMOVED lines=15> */
[C---:B-1----:R-:W-:Y:S01]  /*5dd0*/  FADD.FTZ R4, -R3.reuse, R175 ;  /* 0x000000af03047221 */ /* 0x042fe20000010100 */
[----:B------:R-:W-:Y:S01]  /*5de0*/  FADD.FTZ R6, -R3, R221 ;  /* 0x000000dd03067221 */ /* 0x000fe20000010100 */
[----:B------:R-:W-:-:S02]  /*5df0*/  FMUL.FTZ R221, R2, R226 ;  /* 0x000000e202dd7220 */ /* 0x000fc40000410000 */
[C---:B------:R-:W-:Y:S01]  /*5e00*/  FMUL.FTZ R4, R2.reuse, R4 ;  /* 0x0000000402047220 */ /* 0x040fe20000410000 */
[C---:B------:R-:W-:Y:S01]  /*5e10*/  FMUL.FTZ R226, R2.reuse, R188 ;  /* 0x000000bc02e27220 */ /* 0x040fe20000410000 */
[C---:B------:R-:W-:Y:S01]  /*5e20*/  FADD.FTZ R5, -R3.reuse, R220 ;  /* 0x000000dc03057221 */ /* 0x040fe20000010100 */
[C---:B------:R-:W-:Y:S01]  /*5e30*/  FMUL.FTZ R188, R2.reuse, R209 ;  /* 0x000000d102bc7220 */ /* 0x040fe20000410000 */
[C---:B------:R-:W-:Y:S01]  /*5e40*/  FADD.FTZ R7, -R3.reuse, R222 ;  /* 0x000000de03077221 */ /* 0x040fe20000010100 */
[----:B------:R-:W-:Y:S01]  /*5e50*/  FADD.FTZ R172, -R3, R223 ;  /* 0x000000df03ac7221 */ /* 0x000fe20000010100 */
[----:B------:R-:W-:Y:S01]  /*5e60*/  FMUL.FTZ R209, R2, R177 ;  /* 0x000000b102d17220 */ /* 0x000fe20000410000 */
[----:B------:R-:W-:Y:S01]  /*5e70*/  FFMA.FTZ R176, R111, R4, R39 ;  /* 0x000000046fb07223 */ /* 0x000fe20000010027 */
[----:B------:R-:W-:Y:S01]  /*5e80*/  FFMA.FTZ R177, R106, R217, R34 ;  /* 0x000000d96ab17223 */ /* 0x000fe20000010022 */
[----:B------:R-:W-:Y:S01]  /*5e90*/  FFMA.FTZ R4, R107, R216, R35 ;  /* 0x000000d86b047223 */ /* 0x000fe20000010023 */
[C---:B------:R-:W-:Y:S01]  /*5ea0*/  FADD.FTZ R175, -R3.reuse, R214 ;  /* 0x000000d603af7221 */ /* 0x040fe20000010100 */
[C---:B------:R-:W-:Y:S01]  /*5eb0*/  FADD.FTZ R214, -R3.reuse, R218 ;  /* 0x000000da03d67221 */ /* 0x040fe20000010100 */
[C---:B------:R-:W-:Y:S01]  /*5ec0*/  FMUL.FTZ R5, R2.reuse, R5 ;  /* 0x0000000502057220 */ /* 0x040fe20000410000 */
[----:B------:R-:W-:Y:S01]  /*5ed0*/  FADD.FTZ R218, -R3, R199 ;  /* 0x000000c703da7221 */ /* 0x000fe20000010100 */
[C---:B------:R-:W-:Y:S01]  /*5ee0*/  FMUL.FTZ R222, R2.reuse, R224 ;  /* 0x000000e002de7220 */ /* 0x040fe20000410000 */
[C---:B------:R-:W-:Y:S01]  /*5ef0*/  FMUL.FTZ R7, R2.reuse, R7 ;  /* 0x0000000702077220 */ /* 0x040fe20000410000 */
[C---:B------:R-:W-:Y:S01]  /*5f00*/  FMUL.FTZ R172, R2.reuse, R172 ;  /* 0x000000ac02ac7220 */ /* 0x040fe20000410000 */
[C---:B------:R-:W-:Y:S01]  /*5f10*/  FMUL.FTZ R3, R2.reuse, R230 ;  /* 0x000000e602037220 */ /* 0x040fe20000410000 */
[----:B------:R-:W-:Y:S01]  /*5f20*/  FMUL.FTZ R230, R2, R213 ;  /* 0x000000d502e67220 */ /* 0x000fe20000410000 */
[----:B------:R-:W-:Y:S01]  /*5f30*/  F2FP.BF16.F32.PACK_AB R177, R4, R177 ;  /* 0x000000b104b1723e */ /* 0x000fe200000010ff */
[----:B------:R-:W-:Y:S01]  /*5f40*/  FMUL.FTZ R213, R2, R179 ;  /* 0x000000b302d57220 */ /* 0x000fe20000410000 */
[----:B------:R-:W-:Y:S01]  /*5f50*/  FFMA.FTZ R4, R112, R5, R40 ;  /* 0x0000000570047223 */ /* 0x000fe20000010028 */
        /* <DEDUP_REMOVED lines=27> */
[----:B------:R-:W-:Y:S01]  /*6110*/  IADD3 R172, R248, 0x60, RZ ;  /* 0x00000060f8ac7810 */ /* 0x000fe20007ffe0ff */
[----:B------:R-:W-:Y:S01]  /*6120*/  FFMA.FTZ R7, R118, R175, R46 ;  /* 0x000000af76077223 */ /* 0x000fe2000001002e */
[----:B------:R-:W-:Y:S01]  /*6130*/  F2FP.BF16.F32.PACK_AB R4, R173, R4 ;  /* 0x00000004ad04723e */ /* 0x000fe200000010ff */
[----:B------:R-:W-:Y:S01]  /*6140*/  FFMA.FTZ R175, R117, R174, R45 ;  /* 0x000000ae75af7223 */ /* 0x000fe2000001002d */
[----:B------:R-:W-:Y:S01]  /*6150*/  F2FP.BF16.F32.PACK_AB R178, R197, R178 ;  /* 0x000000b2c5b2723e */ /* 0x000fe200000010ff */
[----:B------:R-:W-:Y:S01]  /*6160*/  IMAD.WIDE.U32 R172, R172, 0x10, R246 ;  /* 0x00000010acac7825 */ /* 0x000fe200078e00f6 */
[----:B------:R-:W-:-:S03]  /*6170*/  F2FP.BF16.F32.PACK_AB R176, R176, R3 ;  /* 0x00000003b0b0723e */ /* 0x000fc600000010ff */
[----:B------:R-:W-:Y:S01]  /*6180*/  FFMA.FTZ R196, R119, R215, R47 ;  /* 0x000000d777c47223 */ /* 0x000fe2000001002f */
[----:B------:R-:W-:Y:S02]  /*6190*/  IADD3 R174, R248, 0x80, RZ ;  /* 0x00000080f8ae7810 */ /* 0x000fe40007ffe0ff */
[----:B------:R-:W-:Y:S01]  /*61a0*/  F2FP.BF16.F32.PACK_AB R6, R175, R2 ;  /* 0x00000002af06723e */ /* 0x000fe200000010ff */
[----:B------:R1:W-:Y:S01]  /*61b0*/  STG.E.128 desc[UR4][R172.64], R176 ;  /* 0x000000b0ac007986 */ /* 0x0003e2000c101d04 */
[----:B------:R-:W-:Y:S01]  /*61c0*/  F2FP.BF16.F32.PACK_AB R7, R196, R7 ;  /* 0x00000007c407723e */ /* 0x000fe200000010ff */
[----:B------:R-:W-:-:S05]  /*61d0*/  IMAD.WIDE.U32 R174, R174, 0x10, R246 ;  /* 0x00000010aeae7825 */ /* 0x000fca00078e00f6 */
[----:B------:R2:W-:Y:S01]  /*61e0*/  STG.E.128 desc[UR4][R174.64], R4 ;  /* 0x00000004ae007986 */ /* 0x0005e2000c101d04 */
[----:B------:R-:W-:Y:S01]  /*61f0*/  IADD3 R2, R248, 0xa0, RZ ;  /* 0x000000a0f8027810 */ /* 0x000fe20007ffe0ff */
[----:B-1----:R-:W-:Y:S01]  /*6200*/  FFMA.FTZ R178, R140, R180, R68 ;  /* 0x000000b48cb27223 */ /* 0x002fe20000010044 */
[----:B------:R-:W-:Y:S01]  /*6210*/  FFMA.FTZ R172, R128, R227, R56 ;  /* 0x000000e380ac7223 */ /* 0x000fe20000010038 */
[----:B------:R-:W-:Y:S01]  /*6220*/  FFMA.FTZ R177, R129, R188, R57 ;  /* 0x000000bc81b17223 */ /* 0x000fe20000010039 */
[----:B------:R-:W-:Y:S01]  /*6230*/  FFMA.FTZ R179, R142, R182, R70 ;  /* 0x000000b68eb37223 */ /* 0x000fe20000010046 */
[----:B------:R-:W-:Y:S01]  /*6240*/  FFMA.FTZ R180, R143, R183, R71 ;  /* 0x000000b78fb47223 */ /* 0x000fe20000010047 */
[----:B------:R-:W-:Y:S01]  /*6250*/  FFMA.FTZ R173, R130, R210, R58 ;  /* 0x000000d282ad7223 */ /* 0x000fe2000001003a */
[----:B------:R-:W-:Y:S01]  /*6260*/  FFMA.FTZ R176, R131, R211, R59 ;  /* 0x000000d383b07223 */ /* 0x000fe2000001003b */
[----:B--2---:R-:W-:Y:S01]  /*6270*/  FFMA.FTZ R174, R132, R184, R60 ;  /* 0x000000b884ae7223 */ /* 0x004fe2000001003c */
        /* <DEDUP_REMOVED lines=30> */
[----:B------:R-:W-:Y:S01]  /*6460*/  IADD3 R214, R248, 0x120, RZ ;  /* 0x00000120f8d67810 */ /* 0x000fe20007ffe0ff */
        /* <DEDUP_REMOVED lines=16> */
[----:B------:R-:W-:Y:S01]  /*6570*/  F2FP.BF16.F32.PACK_AB R185, R184, R219 ;  /* 0x000000dbb8b9723e */ /* 0x000fe200000010ff */
[----:B------:R0:W-:Y:S01]  /*6580*/  STG.E.128 desc[UR4][R2.64], R4 ;  /* 0x0000000402007986 */ /* 0x0001e2000c101d04 */
[----:B------:R-:W-:Y:S02]  /*6590*/  F2FP.BF16.F32.PACK_AB R186, R225, R224 ;  /* 0x000000e0e1ba723e */ /* 0x000fe400000010ff */
[----:B------:R-:W-:Y:S01]  /*65a0*/  F2FP.BF16.F32.PACK_AB R184, R201, R200 ;  /* 0x000000c8c9b8723e */ /* 0x000fe200000010ff */
[----:B------:R0:W-:Y:S04]  /*65b0*/  STG.E.128 desc[UR4][R196.64], R172 ;  /* 0x000000acc4007986 */ /* 0x0001e8000c101d04 */
[----:B------:R0:W-:Y:S04]  /*65c0*/  STG.E.128 desc[UR4][R198.64], R176 ;  /* 0x000000b0c6007986 */ /* 0x0001e8000c101d04 */
[----:B------:R0:W-:Y:S04]  /*65d0*/  STG.E.128 desc[UR4][R202.64], R180 ;  /* 0x000000b4ca007986 */ /* 0x0001e8000c101d04 */
[----:B------:R0:W-:Y:S02]  /*65e0*/  STG.E.128 desc[UR4][R214.64], R184 ;  /* 0x000000b8d6007986 */ /* 0x0001e4000c101d04 */
.L_x_30135:
[----:B------:R-:W-:Y:S05]  /*65f0*/  BSYNC B0 ;  /* 0x0000000000007941 */ /* 0x000fea0003800000 */
.L_x_30134:
[----:B0-----:R-:W0:Y:S02]  /*6600*/  LDC.64 R2, c[0x0][0x210] ;  /* 0x00008400ff027b82 */ /* 0x001e240000000a00 */
[----:B0----5:R-:W-:-:S04]  /*6610*/  LEA R0, R2, R0, 0x2 ;  /* 0x0000000002007211 */ /* 0x021fc800078e10ff */
[----:B------:R-:W-:-:S13]  /*6620*/  ISETP.GE.AND P0, PT, R0, R3, PT ;  /* 0x000000030000720c */ /* 0x000fda0003f06270 */
[----:B------:R-:W-:Y:S05]  /*6630*/  @!P0 BRA `(.L_x_30136) ;  /* 0xffffffa000248947 */ /* 0x000fea000383ffff */
[----:B------:R-:W-:Y:S05]  /*6640*/  EXIT ;  /* 0x000000000000794d */ /* 0x000fea0003800000 */
.L_x_30133:
[----:B------:R-:W-:Y:S01]  /*6650*/  HFMA2.MMA R249, -RZ, RZ, 0, 5.9604644775390625e-08 ;  /* 0x00000001fff97435 */ /* 0x000fe200000001ff */
[----:B------:R-:W-:Y:S01]  /*6660*/  BSSY B0, `(.L_x_30137) ;  /* 0x0000007000007945 */ /* 0x000fe20003800000 */
[----:B------:R-:W-:Y:S02]  /*6670*/  MOV R251, R3 ;  /* 0x0000000300fb7202 */ /* 0x000fe40000000f00 */
[----:B------:R-:W-:Y:S02]  /*6680*/  MOV R248, 0x1f ;  /* 0x0000001f00f87802 */ /* 0x000fe40000000f00 */
[----:B0-----:R-:W-:-:S07]  /*6690*/  MOV R2, 0xffffffff ;  /* 0xffffffff00027802 */ /* 0x001fce0000000f00 */
[----:B-----5:R-:W-:Y:S05]  /*66a0*/  WARPSYNC.COLLECTIVE R2, `(.L_x_30138) ;  /* 0x0000000002087348 */ /* 0x020fea0003c00000 */
[----:B------:R0:W1:Y:S02]  /*66b0*/  SHFL.BFLY P1, R2, R251, R249, R248 ;  /* 0x0c0000f9fb027389 */ /* 0x00006400000200f8 */
[----:B01---5:R-:W-:Y:S01]  /*66c0*/  ENDCOLLECTIVE ;  /* 0x000000000000791b */ /* 0x023fe20003800000 */
.L_x_30138:
[----:B------:R-:W-:Y:S05]  /*66d0*/  BSYNC B0 ;  /* 0x0000000000007941 */ /* 0x000fea0003800000 */
.L_x_30137:
        /* <DEDUP_REMOVED lines=8> */
.L_x_30139:
[----:B------:R-:W-:Y:S01]  /*6760*/  HFMA2.MMA R249, -RZ, RZ, 0, 2.384185791015625e-07 ;  /* 0x00000004fff97435 */ /* 0x000fe200000001ff */
[----:B------:R-:W-:Y:S01]  /*6770*/  FADD.FTZ R3, R3, R2 ;  /* 0x0000000203037221 */ /* 0x000fe20000010000 */
[----:B------:R-:W-:-:S04]  /*6780*/  MOV R2, 0xffffffff ;  /* 0xffffffff00027802 */ /* 0x000fc80000000f00 */
[----:B------:R-:W-:-:S07]  /*6790*/  MOV R251, R3 ;  /* 0x0000000300fb7202 */ /* 0x000fce0000000f00 */
[----:B------:R-:W-:Y:S05]  /*67a0*/  WARPSYNC.COLLECTIVE R2, `(.L_x_30140) ;  /* 0x0000000002087348 */ /* 0x000fea0003c00000 */
[----:B------:R0:W1:Y:S02]  /*67b0*/  SHFL.BFLY P1, R2, R251, R249, R248 ;  /* 0x0c0000f9fb027389 */ /* 0x00006400000200f8 */
[----:B01----:R-:W-:Y:S01]  /*67c0*/  ENDCOLLECTIVE ;  /* 0x000000000000791b */ /* 0x003fe20003800000 */
.L_x_30140:
[----:B------:R-:W-:Y:S01]  /*67d0*/  HFMA2.MMA R249, -RZ, RZ, 0, 4.76837158203125e-07 ;  /* 0x00000008fff97435 */ /* 0x000fe200000001ff */
[----:B------:R-:W-:Y:S01]  /*67e0*/  FADD.FTZ R3, R3, R2 ;  /* 0x0000000203037221 */ /* 0x000fe20000010000 */
[----:B------:R-:W-:-:S04]  /*67f0*/  MOV R2, 0xffffffff ;  /* 0xffffffff00027802 */ /* 0x000fc80000000f00 */
[----:B------:R-:W-:-:S07]  /*6800*/  MOV R251, R3 ;  /* 0x0000000300fb7202 */ /* 0x000fce0000000f00 */
[----:B------:R-:W-:Y:S05]  /*6810*/  WARPSYNC.COLLECTIVE R2, `(.L_x_30141) ;  /* 0x0000000002087348 */ /* 0x000fea0003c00000 */
[----:B------:R0:W1:Y:S02]  /*6820*/  SHFL.BFLY P1, R2, R251, R249, R248 ;  /* 0x0c0000f9fb027389 */ /* 0x00006400000200f8 */
[----:B01----:R-:W-:Y:S01]  /*6830*/  ENDCOLLECTIVE ;  /* 0x000000000000791b */ /* 0x003fe20003800000 */
.L_x_30141:
[----:B------:R-:W-:Y:S01]  /*6840*/  HFMA2.MMA R249, -RZ, RZ, 0, 9.5367431640625e-07 ;  /* 0x00000010fff97435 */ /* 0x000fe200000001ff */
[----:B------:R-:W-:Y:S01]  /*6850*/  FADD.FTZ R3, R3, R2 ;  /* 0x0000000203037221 */ /* 0x000fe20000010000 */
[----:B------:R-:W-:-:S04]  /*6860*/  MOV R2, 0xffffffff ;  /* 0xffffffff00027802 */ /* 0x000fc80000000f00 */
[----:B------:R-:W-:-:S07]  /*6870*/  MOV R251, R3 ;  /* 0x0000000300fb7202 */ /* 0x000fce0000000f00 */
[----:B------:R-:W-:Y:S05]  /*6880*/  WARPSYNC.COLLECTIVE R2, `(.L_x_30142) ;  /* 0x0000000002087348 */ /* 0x000fea0003c00000 */
[----:B------:R0:W1:Y:S02]  /*6890*/  SHFL.BFLY P1, R2, R251, R249, R248 ;  /* 0x0c0000f9fb027389 */ /* 0x00006400000200f8 */
[----:B01----:R-:W-:Y:S01]  /*68a0*/  ENDCOLLECTIVE ;  /* 0x000000000000791b */ /* 0x003fe20003800000 */
.L_x_30142:
        /* <DEDUP_REMOVED lines=169> */
.L_x_30143:
[----:B------:R-:W-:Y:S01]  /*7340*/  HFMA2.MMA R249, -RZ, RZ, 0, 1.1920928955078125e-07 ;  /* 0x00000002fff97435 */ /* 0x000fe200000001ff */
[----:B------:R-:W-:Y:S01]  /*7350*/  FADD.FTZ R251, R251, R2 ;  /* 0x00000002fbfb7221 */ /* 0x000fe20000010000 */
[----:B------:R-:W-:-:S09]  /*7360*/  MOV R2, 0xffffffff ;  /* 0xffffffff00027802 */ /* 0x000fd20000000f00 */
[----:B------:R-:W-:Y:S05]  /*7370*/  WARPSYNC.COLLECTIVE R2, `(.L_x_30144) ;  /* 0x0000000002087348 */ /* 0x000fea0003c00000 */
[----:B------:R0:W1:Y:S02]  /*7380*/  SHFL.BFLY P1, R2, R251, R249, R248 ;  /* 0x0c0000f9fb027389 */ /* 0x00006400000200f8 */
[----:B01----:R-:W-:Y:S01]  /*7390*/  ENDCOLLECTIVE ;  /* 0x000000000000791b */ /* 0x003fe20003800000 */
.L_x_30144:
[----:B------:R-:W-:Y:S01]  /*73a0*/  HFMA2.MMA R249, -RZ, RZ, 0, 2.384185791015625e-07 ;  /* 0x00000004fff97435 */ /* 0x000fe200000001ff */
[----:B------:R-:W-:Y:S01]  /*73b0*/  FADD.FTZ R251, R251, R2 ;  /* 0x00000002fbfb7221 */ /* 0x000fe20000010000 */
[----:B------:R-:W-:-:S09]  /*73c0*/  MOV R2, 0xffffffff ;  /* 0xffffffff00027802 */ /* 0x000fd20000000f00 */
[----:B------:R-:W-:Y:S05]  /*73d0*/  WARPSYNC.COLLECTIVE R2, `(.L_x_30145) ;  /* 0x0000000002087348 */ /* 0x000fea0003c00000 */
[----:B------:R0:W1:Y:S02]  /*73e0*/  SHFL.BFLY P1, R2, R251, R249, R248 ;  /* 0x0c0000f9fb027389 */ /* 0x00006400000200f8 */
[----:B01----:R-:W-:Y:S01]  /*73f0*/  ENDCOLLECTIVE ;  /* 0x000000000000791b */ /* 0x003fe20003800000 */
.L_x_30145:
[----:B------:R-:W-:Y:S01]  /*7400*/  HFMA2.MMA R249, -RZ, RZ, 0, 4.76837158203125e-07 ;  /* 0x00000008fff97435 */ /* 0x000fe200000001ff */
[----:B------:R-:W-:Y:S01]  /*7410*/  FADD.FTZ R251, R251, R2 ;  /* 0x00000002fbfb7221 */ /* 0x000fe20000010000 */
[----:B------:R-:W-:-:S09]  /*7420*/  MOV R2, 0xffffffff ;  /* 0xffffffff00027802 */ /* 0x000fd20000000f00 */
[----:B------:R-:W-:Y:S05]  /*7430*/  WARPSYNC.COLLECTIVE R2, `(.L_x_30146) ;  /* 0x0000000002087348 */ /* 0x000fea0003c00000 */
[----:B------:R0:W1:Y:S02]  /*7440*/  SHFL.BFLY P1, R2, R251, R249, R248 ;  /* 0x0c0000f9fb027389 */ /* 0x00006400000200f8 */
[----:B01----:R-:W-:Y:S01]  /*7450*/  ENDCOLLECTIVE ;  /* 0x000000000000791b */ /* 0x003fe20003800000 */
.L_x_30146:
[----:B------:R-:W-:Y:S01]  /*7460*/  HFMA2.MMA R249, -RZ, RZ, 0, 9.5367431640625e-07 ;  /* 0x00000010fff97435 */ /* 0x000fe200000001ff */
[----:B------:R-:W-:Y:S01]  /*7470*/  FADD.FTZ R251, R251, R2 ;  /* 0x00000002fbfb7221 */ /* 0x000fe20000010000 */
[----:B------:R-:W-:-:S09]  /*7480*/  MOV R2, 0xffffffff ;  /* 0xffffffff00027802 */ /* 0x000fd20000000f00 */
[----:B------:R-:W-:Y:S05]  /*7490*/  WARPSYNC.COLLECTIVE R2, `(.L_x_30147) ;  /* 0x0000000002087348 */ /* 0x000fea0003c00000 */
[----:B------:R0:W1:Y:S02]  /*74a0*/  SHFL.BFLY P1, R2, R251, R249, R248 ;  /* 0x0c0000f9fb027389 */ /* 0x00006400000200f8 */
[----:B01----:R-:W-:Y:S01]  /*74b0*/  ENDCOLLECTIVE ;  /* 0x000000000000791b */ /* 0x003fe20003800000 */
.L_x_30147:
[----:B------:R-:W-:Y:S05]  /*74c0*/  BRA `(.L_x_30148) ;  /* 0xffffffd800c47947 */ /* 0x000fea000383ffff */
.L_x_30149:
        /* <DEDUP_REMOVED lines=11> */
.L_x_72347:


//--------------------- .text._ZN10layer_norm13ln_fwd_kernelINS_13Kernel_traitsIf13__nv_bfloat16fS2_fjLj2560ELj1ELj4ELj1ELj16ENS_18Kernel_traits_baseILj2560EfS2_fS2_fjLj128EEEEELb0ELb1ELb0ELb0EEEvNS_9FwdParamsE --------------------------
	.section	.text._ZN10layer_norm13ln_fwd_kernelINS_13Kernel_traitsIf13__nv_bfloat16fS2_fjLj2560ELj1ELj4ELj1ELj16ENS_18Kernel_traits_baseILj2560EfS2_fS2_fjLj128EEEEELb0ELb1ELb0ELb0EEEvNS_9FwdParamsE,"ax",@progbits
	.align	128
        .global         _ZN10layer_norm13ln_fwd_kernelINS_13Kernel_traitsIf13__nv_bfloat16fS2_fjLj2560ELj1ELj4ELj1ELj16ENS_18Kernel_traits_baseILj2560EfS2_fS2_fjLj128EEEEELb0ELb1ELb0ELb0EEEvNS_9FwdParamsE
        .type           _ZN10layer_norm13ln_fwd_kernelINS_13Kernel_traitsIf13__nv_bfloat16fS2_fjLj2560ELj1ELj4ELj1ELj16ENS_18Kernel_traits_baseILj2560EfS2_fS2_fjLj128EEEEELb0ELb1ELb0ELb0EEEvNS_9FwdParamsE,@function
        .size           _ZN10layer_norm13ln_fwd_kernelINS_13Kernel_traitsIf13__nv_bfloat16fS2_fjLj2560ELj1ELj4ELj1ELj16ENS_18Kernel_traits_baseILj2560EfS2_fS2_fjLj128EEEEELb0ELb1ELb0ELb0EEEvNS_9FwdParamsE,(.L_x_72348 - _ZN10layer_norm13ln_fwd_kernelINS_13Kernel_traitsIf13__nv_bfloat16fS2_fjLj2560ELj1ELj4ELj1ELj16ENS_18Kernel_traits_baseILj2560EfS2_fS2_fjLj128EEEEELb0ELb1ELb0ELb0EEEvNS_9FwdParamsE)
        .other          _ZN10layer_norm13ln_fwd_kernelINS_13Kernel_traitsIf13__nv_bfloat16fS2_fjLj2560ELj1ELj4ELj1ELj16ENS_18Kernel_traits_baseILj2560EfS2_fS2_fjLj128EEEEELb0ELb1ELb0ELb0EEEvNS_9FwdParamsE,@"STO_CUDA_ENTRY STV_DEFAULT"
_ZN10layer_norm13ln_fwd_kernelINS_13Kernel_traitsIf13__nv_bfloat16fS2_fjLj2560ELj1ELj4ELj1ELj16ENS_18Kernel_traits_baseILj2560EfS2_fS2_fjLj128EEEEELb0ELb1ELb0ELb0EEEvNS_9FwdParamsE:
.text._ZN10layer_norm13ln_fwd_kernelINS_13Kernel_traitsIf13__nv_bfloat16fS2_fjLj2560ELj1ELj4ELj1ELj16ENS_18Kernel_traits_baseILj2560EfS2_fS2_fjLj128EEEEELb0ELb1ELb0ELb0EEEvNS_9FwdParamsE:
        /* <DEDUP_REMOVED lines=42> */
.L_x_30151:
[----:B------:R-:W-:Y:S05]  /*02a0*/  BSYNC B0 ;  /* 0x0000000000007941 */ /* 0x000fea0003800000 */
.L_x_30150:
        /* <DEDUP_REMOVED lines=30> */
.L_x_30153:
[----:B------:R-:W-:Y:S05]  /*0490*/  BSYNC B0 ;  /* 0x0000000000007941 */ /* 0x000fea0003800000 */
.L_x_30152:
[----:B------:R-:W-:Y:S01]  /*04a0*/  ISETP.GE.U32.AND P1, PT, R0, 0x60, PT ;  /* 0x000000600000780c */ /* 0x000fe20003f26070 */
[----:B------:R-:W-:Y:S01]  /*04b0*/  BSSY B0, `(.L_x_30154) ;  /* 0x000001d000007945 */ /* 0x000fe20003800000 */
[----:B------:R-:W-:-:S11]  /*04c0*/  LOP3.LUT R2, R2, 0xffffefff, RZ, 0xc0, !PT ;  /* 0xffffefff02027812 */ /* 0x000fd600078ec0ff */
[----:B------:R-:W-:Y:S01]  /*04d0*/  @P1 LOP3.LUT R2, R2, 0x1000, RZ, 0xfc, !PT ;  /* 0x0000100002021812 */ /* 0x000fe200078efcff */
[----:B------:R-:W-:Y:S06]  /*04e0*/  @!P1 BRA `(.L_x_30155) ;  /* 0x0000000000649947 */ /* 0x000fec0003800000 */
[----:B------:R-:W-:Y:S01]  /*04f0*/  ULDC.64 UR6, c[0x0][0x2c8] ;  /* 0x0000b20000067ab9 */ /* 0x000fe20000000a00 */
[----:B------:R-:W2:Y:S01]  /*0500*/  LDC.64 R32, c[0x0][0x260] ;  /* 0x00009800ff207b82 */ /* 0x000ea20000000a00 */
[----:B------:R-:W-:Y:S01]  /*0510*/  ISETP.NE.U32.AND P1, PT, RZ, UR6, PT ;  /* 0x00000006ff007c0c */ /* 0x000fe2000bf25070 */
[----:B------:R-:W-:Y:S01]  /*0520*/  ULDC.64 UR8, c[0x0][0x278] ;  /* 0x00009e0000087ab9 */ /* 0x000fe20000000a00 */
[----:B01----:R-:W-:Y:S02]  /*0530*/  CS2R R26, SRZ ;  /* 0x00000000001a7805 */ /* 0x003fe4000001ff00 */
[----:B------:R-:W-:Y:S02]  /*0540*/  CS2R R24, SRZ ;  /* 0x0000000000187805 */ /* 0x000fe4000001ff00 */
[----:B------:R-:W-:Y:S02]  /*0550*/  ISETP.NE.AND.EX P1, PT, RZ, UR7, PT, P1 ;  /* 0x00000007ff007c0c */ /* 0x000fe4000bf25310 */
[----:B------:R-:W-:-:S02]  /*0560*/  CS2R R30, SRZ ;  /* 0x00000000001e7805 */ /* 0x000fc4000001ff00 */
[----:B------:R-:W-:-:S09]  /*0570*/  CS2R R28, SRZ ;  /* 0x00000000001c7805 */ /* 0x000fd2000001ff00 */
[----:B------:R-:W-:-:S04]  /*0580*/  @P1 LEA R6, P2, R3, UR6, 0x5 ;  /* 0x0000000603061c11 */ /* 0x000fc8000f8428ff */
[C---:B------:R-:W-:Y:S02]  /*0590*/  @P1 LEA.HI.X R7, R3.reuse, UR7, RZ, 0x5, P2 ;  /* 0x0000000703071c11 */ /* 0x040fe400090f2cff */
[C---:B------:R-:W-:Y:S01]  /*05a0*/  LEA R40, P2, R3.reuse, UR8, 0x5 ;  /* 0x0000000803287c11 */ /* 0x040fe2000f8428ff */
[C---:B--2---:R-:W-:Y:S02]  /*05b0*/  IMAD.WIDE.U32 R42, R3.reuse, 0x20, R32 ;  /* 0x00000020032a7825 */ /* 0x044fe400078e0020 */
        /* <DEDUP_REMOVED lines=12> */
.L_x_30155:
[----:B------:R-:W-:Y:S05]  /*0680*/  BSYNC B0 ;  /* 0x0000000000007941 */ /* 0x000fea0003800000 */
.L_x_30154:
[----:B------:R-:W-:Y:S01]  /*0690*/  ISETP.GE.U32.AND P1, PT, R0, 0x80, PT ;  /* 0x000000800000780c */ /* 0x000fe20003f26070 */
[----:B------:R-:W-:Y:S01]  /*06a0*/  BSSY B0, `(.L_x_30156) ;  /* 0x000001d000007945 */ /* 0x000fe20003800000 */
[----:B------:R-:W-:-:S11]  /*06b0*/  LOP3.LUT R2, R2, 0xfffff7ff, RZ, 0xc0, !PT ;  /* 0xfffff7ff02027812 */ /* 0x000fd600078ec0ff */
[----:B------:R-:W-:Y:S01]  /*06c0*/  @P1 LOP3.LUT R2, R2, 0x800, RZ, 0xfc, !PT ;  /* 0x0000080002021812 */ /* 0x000fe200078efcff */
[----:B------:R-:W-:Y:S06]  /*06d0*/  @!P1 BRA `(.L_x_30157) ;  /* 0x0000000000649947 */ /* 0x000fec0003800000 */
[----:B------:R-:W-:Y:S01]  /*06e0*/  ULDC.64 UR6, c[0x0][0x2c8] ;  /* 0x0000b20000067ab9 */ /* 0x000fe20000000a00 */
[----:B------:R-:W3:Y:S01]  /*06f0*/  LDC.64 R48, c[0x0][0x260] ;  /* 0x00009800ff307b82 */ /* 0x000ee20000000a00 */
[----:B------:R-:W-:Y:S01]  /*0700*/  ISETP.NE.U32.AND P1, PT, RZ, UR6, PT ;  /* 0x00000006ff007c0c */ /* 0x000fe2000bf25070 */
[----:B------:R-:W-:Y:S01]  /*0710*/  ULDC.64 UR8, c[0x0][0x278] ;  /* 0x00009e0000087ab9 */ /* 0x000fe20000000a00 */
[----:B--2---:R-:W-:Y:S02]  /*0720*/  CS2R R42, SRZ ;  /* 0x00000000002a7805 */ /* 0x004fe4000001ff00 */
[----:B------:R-:W-:Y:S02]  /*0730*/  CS2R R40, SRZ ;  /* 0x0000000000287805 */ /* 0x000fe4000001ff00 */
[----:B------:R-:W-:Y:S02]  /*0740*/  ISETP.NE.AND.EX P1, PT, RZ, UR7, PT, P1 ;  /* 0x00000007ff007c0c */ /* 0x000fe4000bf25310 */
[----:B------:R-:W-:-:S02]  /*0750*/  CS2R R46, SRZ ;  /* 0x00000000002e7805 */ /* 0x000fc4000001ff00 */
[----:B------:R-:W-:-:S09]  /*0760*/  CS2R R44, SRZ ;  /* 0x00000000002c7805 */ /* 0x000fd2000001ff00 */
[----:B-1----:R-:W-:-:S04]  /*0770*/  @P1 LEA R6, P2, R3, UR6, 0x5 ;  /* 0x0000000603061c11 */ /* 0x002fc8000f8428ff */
[C---:B------:R-:W-:Y:S02]  /*0780*/  @P1 LEA.HI.X R7, R3.reuse, UR7, RZ, 0x5, P2 ;  /* 0x0000000703071c11 */ /* 0x040fe400090f2cff */
[C---:B------:R-:W-:Y:S01]  /*0790*/  LEA R56, P2, R3.reuse, UR8, 0x5 ;  /* 0x0000000803387c11 */ /* 0x040fe2000f8428ff */
[C---:B---3--:R-:W-:Y:S02]  /*07a0*/  IMAD.WIDE.U32 R58, R3.reuse, 0x20, R48 ;  /* 0x00000020033a7825 */ /* 0x048fe400078e0030 */
        /* <DEDUP_REMOVED lines=12> */
.L_x_30157:
[----:B------:R-:W-:Y:S05]  /*0870*/  BSYNC B0 ;  /* 0x0000000000007941 */ /* 0x000fea0003800000 */
.L_x_30156:
[----:B------:R-:W-:Y:S01]  /*0880*/  ISETP.GE.U32.AND P1, PT, R0, 0xa0, PT ;  /* 0x000000a00000780c */ /* 0x000fe20003f26070 */
[----:B------:R-:W-:Y:S01]  /*0890*/  BSSY B0, `(.L_x_30158) ;  /* 0x000001d000007945 */ /* 0x000fe20003800000 */
[----:B------:R-:W-:-:S11]  /*08a0*/  LOP3.LUT R2, R2, 0xfffffbff, RZ, 0xc0, !PT ;  /* 0xfffffbff02027812 */ /* 0x000fd600078ec0ff */
[----:B------:R-:W-:Y:S01]  /*08b0*/  @P1 LOP3.LUT R2, R2, 0x400, RZ, 0xfc, !PT ;  /* 0x0000040002021812 */ /* 0x000fe200078efcff */
[----:B------:R-:W-:Y:S06]  /*08c0*/  @!P1 BRA `(.L_x_30159) ;  /* 0x0000000000649947 */ /* 0x000fec0003800000 */
[----:B------:R-:W-:Y:S01]  /*08d0*/  ULDC.64 UR6, c[0x0][0x2c8] ;  /* 0x0000b20000067ab9 */ /* 0x000fe20000000a00 */
[----:B------:R-:W4:Y:S01]  /*08e0*/  LDC.64 R64, c[0x0][0x260] ;  /* 0x00009800ff407b82 */ /* 0x000f220000000a00 */
[----:B------:R-:W-:Y:S01]  /*08f0*/  ISETP.NE.U32.AND P1, PT, RZ, UR6, PT ;  /* 0x00000006ff007c0c */ /* 0x000fe2000bf25070 */
[----:B------:R-:W-:Y:S01]  /*0900*/  ULDC.64 UR8, c[0x0][0x278] ;  /* 0x00009e0000087ab9 */ /* 0x000fe20000000a00 */
[----:B---3--:R-:W-:Y:S02]  /*0910*/  CS2R R58, SRZ ;  /* 0x00000000003a7805 */ /* 0x008fe4000001ff00 */
[----:B------:R-:W-:Y:S02]  /*0920*/  CS2R R56, SRZ ;  /* 0x0000000000387805 */ /* 0x000fe4000001ff00 */
[----:B------:R-:W-:Y:S02]  /*0930*/  ISETP.NE.AND.EX P1, PT, RZ, UR7, PT, P1 ;  /* 0x00000007ff007c0c */ /* 0x000fe4000bf25310 */
[----:B------:R-:W-:-:S02]  /*0940*/  CS2R R62, SRZ ;  /* 0x00000000003e7805 */ /* 0x000fc4000001ff00 */
[----:B------:R-:W-:-:S09]  /*0950*/  CS2R R60, SRZ ;  /* 0x00000000003c7805 */ /* 0x000fd2000001ff00 */
[----:B-12---:R-:W-:-:S04]  /*0960*/  @P1 LEA R6, P2, R3, UR6, 0x5 ;  /* 0x0000000603061c11 */ /* 0x006fc8000f8428ff */
[C---:B------:R-:W-:Y:S02]  /*0970*/  @P1 LEA.HI.X R7, R3.reuse, UR7, RZ, 0x5, P2 ;  /* 0x0000000703071c11 */ /* 0x040fe400090f2cff */
[C---:B------:R-:W-:Y:S01]  /*0980*/  LEA R72, P2, R3.reuse, UR8, 0x5 ;  /* 0x0000000803487c11 */ /* 0x040fe2000f8428ff */
[C---:B----4-:R-:W-:Y:S02]  /*0990*/  IMAD.WIDE.U32 R74, R3.reuse, 0x20, R64 ;  /* 0x00000020034a7825 */ /* 0x050fe400078e0040 */
        /* <DEDUP_REMOVED lines=12> */
.L_x_30159:
[----:B------:R-:W-:Y:S05]  /*0a60*/  BSYNC B0 ;  /* 0x0000000000007941 */ /* 0x000fea0003800000 */
.L_x_30158:
        /* <DEDUP_REMOVED lines=8> */
[----:B----4-:R-:W-:Y:S02]  /*0af0*/  CS2R R74, SRZ ;  /* 0x00000000004a7805 */ /* 0x010fe4000001ff00 */
[----:B------:R-:W-:Y:S02]  /*0b00*/  CS2R R72, SRZ ;  /* 0x0000000000487805 */ /* 0x000fe4000001ff00 */
[----:B------:R-:W-:Y:S02]  /*0b10*/  CS2R R78, SRZ ;  /* 0x00000000004e7805 */ /* 0x000fe4000001ff00 */
[----:B------:R-:W-:-:S02]  /*0b20*/  ISETP.NE.AND.EX P1, PT, RZ, UR7, PT, P1 ;  /* 0x00000007ff007c0c */ /* 0x000fc4000bf25310 */
[----:B------:R-:W-:-:S11]  /*0b30*/  CS2R R76, SRZ ;  /* 0x00000000004c7805 */ /* 0x000fd6000001ff00 */
[----:B-123--:R-:W-:-:S04]  /*0b40*/  @P1 LEA R6, P2, R3, UR6, 0x5 ;  /* 0x0000000603061c11 */ /* 0x00efc8000f8428ff */
        /* <DEDUP_REMOVED lines=16> */
.L_x_30161:
[----:B------:R-:W-:Y:S05]  /*0c50*/  BSYNC B0 ;  /* 0x0000000000007941 */ /* 0x000fea0003800000 */
.L_x_30160:
[----:B------:R-:W-:Y:S01]  /*0c60*/  ISETP.GE.U32.AND P1, PT, R0, 0xe0, PT ;  /* 0x000000e00000780c */ /* 0x000fe20003f26070 */
[----:B------:R-:W-:Y:S01]  /*0c70*/  BSSY B0, `(.L_x_30162) ;  /* 0x000001d000007945 */ /* 0x000fe20003800000 */
[----:B------:R-:W-:-:S11]  /*0c80*/  LOP3.LUT R2, R2, 0xfffffeff, RZ, 0xc0, !PT ;  /* 0xfffffeff02027812 */ /* 0x000fd600078ec0ff */
[----:B------:R-:W-:Y:S01]  /*0c90*/  @P1 LOP3.LUT R2, R2, 0x100, RZ, 0xfc, !PT ;  /* 0x0000010002021812 */ /* 0x000fe200078efcff */
[----:B------:R-:W-:Y:S06]  /*0ca0*/  @!P1 BRA `(.L_x_30163) ;  /* 0x0000000000649947 */ /* 0x000fec0003800000 */
[----:B------:R-:W0:Y:S01]  /*0cb0*/  LDC.64 R96, c[0x0][0x260] ;  /* 0x00009800ff607b82 */ /* 0x000e220000000a00 */
[----:B------:R-:W-:Y:S01]  /*0cc0*/  ULDC.64 UR6, c[0x0][0x278] ;  /* 0x00009e0000067ab9 */ /* 0x000fe20000000a00 */
[----:B-1----:R-:W-:Y:S02]  /*0cd0*/  CS2R R90, SRZ ;  /* 0x00000000005a7805 */ /* 0x002fe4000001ff00 */
        /* <DEDUP_REMOVED lines=10> */
[C---:B--234-:R-:W-:Y:S01]  /*0d80*/  @P1 LEA R6, P2, R3.reuse, UR6, 0x5 ;  /* 0x0000000603061c11 */ /* 0x05cfe2000f8428ff */
[----:B------:R0:W5:Y:S03]  /*0d90*/  LDG.E.128 R96, desc[UR4][R106.64] ;  /* 0x000000046a607981 */ /* 0x000166000c1e1d00 */
[C---:B------:R-:W-:Y:S01]  /*0da0*/  @P1 LEA.HI.X R7, R3.reuse, UR7, RZ, 0x5, P2 ;  /* 0x0000000703071c11 */ /* 0x040fe200090f2cff */
[----:B------:R0:W5:Y:S04]  /*0db0*/  LDG.E.128 R100, desc[UR4][R106.64+0x10] ;  /* 0x000010046a647981 */ /* 0x000168000c1e1d00 */
[----:B------:R0:W5:Y:S04]  /*0dc0*/  @P1 LDG.E.128 R88, desc[UR4][R6.64] ;  /* 0x0000000406581981 */ /* 0x000168000c1e1d00 */
[----:B------:R0:W5:Y:S04]  /*0dd0*/  @P1 LDG.E.128 R92, desc[UR4][R6.64+0x10] ;  /* 0x00001004065c1981 */ /* 0x000168000c1e1d00 */
[----:B------:R-:W2:Y:S01]  /*0de0*/  LDG.E.128 R104, desc[UR4][R104.64+0x10] ;  /* 0x0000100468687981 */ /* 0x000ea2000c1e1d00 */
[----:B------:R-:W-:-:S03]  /*0df0*/  IADD3 R3, R3, 0x20, RZ ;  /* 0x0000002003037810 */ /* 0x000fc60007ffe0ff */
[----:B--2---:R0:W-:Y:S04]  /*0e00*/  STL.64 [R1+0x60], R104 ;  /* 0x0000606801007387 */ /* 0x0041e80000100a00 */
[----:B------:R0:W-:Y:S04]  /*0e10*/  STL.64 [R1+0x68], R106 ;  /* 0x0000686a01007387 */ /* 0x0001e80000100a00 */
[----:B------:R0:W-:Y:S04]  /*0e20*/  STL.64 [R1+0x70], R108 ;  /* 0x0000706c01007387 */ /* 0x0001e80000100a00 */
[----:B------:R0:W-:Y:S02]  /*0e30*/  STL.64 [R1+0x78], R110 ;  /* 0x0000786e01007387 */ /* 0x0001e40000100a00 */
.L_x_30163:
[----:B------:R-:W-:Y:S05]  /*0e40*/  BSYNC B0 ;  /* 0x0000000000007941 */ /* 0x000fea0003800000 */
.L_x_30162:
[----:B------:R-:W-:Y:S01]  /*0e50*/  ISETP.GE.U32.AND P1, PT, R0, 0x100, PT ;  /* 0x000001000000780c */ /* 0x000fe20003f26070 */
[----:B------:R-:W-:Y:S01]  /*0e60*/  BSSY B0, `(.L_x_30164) ;  /* 0x000001d000007945 */ /* 0x000fe20003800000 */
[----:B------:R-:W-:-:S11]  /*0e70*/  LOP3.LUT R2, R2, 0xffffff7f, RZ, 0xc0, !PT ;  /* 0xffffff7f02027812 */ /* 0x000fd600078ec0ff */
[----:B------:R-:W-:Y:S01]  /*0e80*/  @P1 LOP3.LUT R2, R2, 0x80, RZ, 0xfc, !PT ;  /* 0x0000008002021812 */ /* 0x000fe200078efcff */
[----:B------:R-:W-:Y:S06]  /*0e90*/  @!P1 BRA `(.L_x_30165) ;  /* 0x0000000000649947 */ /* 0x000fec0003800000 */
[----:B------:R-:W1:Y:S01]  /*0ea0*/  LDC.64 R112, c[0x0][0x260] ;  /* 0x00009800ff707b82 */ /* 0x000e620000000a00 */
[----:B------:R-:W-:Y:S01]  /*0eb0*/  ULDC.64 UR6, c[0x0][0x278] ;  /* 0x00009e0000067ab9 */ /* 0x000fe20000000a00 */
[----:B0-----:R-:W-:Y:S02]  /*0ec0*/  CS2R R106, SRZ ;  /* 0x00000000006a7805 */ /* 0x001fe4000001ff00 */
        /* <DEDUP_REMOVED lines=9> */
[----:B-1----:R-:W-:-:S12]  /*0f60*/  IMAD.WIDE.U32 R122, R3, 0x20, R112 ;  /* 0x00000020037a7825 */ /* 0x002fd800078e0070 */
        /* <DEDUP_REMOVED lines=12> */
.L_x_30165:
[----:B------:R-:W-:Y:S05]  /*1030*/  BSYNC B0 ;  /* 0x0000000000007941 */ /* 0x000fea0003800000 */
.L_x_30164:
        /* <DEDUP_REMOVED lines=30> */
.L_x_30167:
[----:B------:R-:W-:Y:S05]  /*1220*/  BSYNC B0 ;  /* 0x0000000000007941 */ /* 0x000fea0003800000 */
.L_x_30166:
        /* <DEDUP_REMOVED lines=32> */
.L_x_30169:
[----:B------:R-:W-:Y:S05]  /*1430*/  BSYNC B0 ;  /* 0x0000000000007941 */ /* 0x000fea0003800000 */
.L_x_30168:
        /* <DEDUP_REMOVED lines=12> */
.L_x_30211:
[----:B------:R-:W-:Y:S01]  /*1500*/  PLOP3.LUT P1, PT, PT, PT, UP0, 0x80, 0x0 ;  /* 0x000000000000781c */ /* 0x000fe20003f2f008 */
[----:B-1----:R-:W-:Y:S01]  /*1510*/  HFMA2.MMA R4, -RZ, RZ, 0, 1.1920928955078125e-07 ;  /* 0x00000002ff047435 */ /* 0x002fe200000001ff */
[----:B------:R-:W-:-:S11]  /*1520*/  @UP0 ULDC.64 UR6, c[0x0][0x270] ;  /* 0x00009c0000060ab9 */ /* 0x000fd60000000a00 */
[----:B------:R-:W-:Y:S01]  /*1530*/  @P1 IMAD.WIDE R4, R252, R4, UR6 ;  /* 0x00000006fc041e25 */ /* 0x000fe2000f8e0204 */
[----:B------:R-:W-:-:S13]  /*1540*/  PLOP3.LUT P1, PT, PT, PT, UP0, 0x80, 0x0 ;  /* 0x000000000000781c */ /* 0x000fda0003f2f008 */
[----:B--2---:R-:W2:Y:S01]  /*1550*/  @P1 LDG.E.U16 R4, desc[UR4][R4.64] ;  /* 0x0000000404041981 */ /* 0x004ea2000c1e1500 */
[----:B------:R-:W-:Y:S01]  /*1560*/  PLOP3.LUT P1, PT, PT, PT, UP0, 0x80, 0x0 ;  /* 0x000000000000781c */ /* 0x000fe20003f2f008 */
[----:B------:R-:W-:Y:S01]  /*1570*/  BSSY B0, `(.L_x_30170) ;  /* 0x000004f000007945 */ /* 0x000fe20003800000 */
[----:B------:R-:W-:Y:S01]  /*1580*/  MOV R3, 0x3f800000 ;  /* 0x3f80000000037802 */ /* 0x000fe20000000f00 */
[----:B---34-:R-:W1:Y:S02]  /*1590*/  S2R R235, SR_TID.X ;  /* 0x0000000000eb7919 */ /* 0x018e640000002100 */
[----:B-1----:R-:W-:-:S08]  /*15a0*/  LOP3.LUT R235, R235, 0x1f, RZ, 0xc0, !PT ;  /* 0x0000001febeb7812 */ /* 0x002fd000078ec0ff */
[----:B--2---:R-:W-:Y:S01]  /*15b0*/  @P1 SHF.L.U32 R3, R4, 0x10, RZ ;  /* 0x0000001004031819 */ /* 0x004fe200000006ff */
[----:B------:R-:W-:-:S05]  /*15c0*/  IMAD R4, R252, UR13, RZ ;  /* 0x0000000dfc047c24 */ /* 0x000fca000f8e02ff */
[----:B------:R-:W-:-:S04]  /*15d0*/  SHF.R.S32.HI R5, RZ, 0x1f, R4 ;  /* 0x0000001fff057819 */ /* 0x000fc80000011404 */
[----:B------:R-:W-:-:S04]  /*15e0*/  LEA.HI R5, R5, R4, RZ, 0x3 ;  /* 0x0000000405057211 */ /* 0x000fc800078f18ff */
[----:B------:R-:W-:-:S04]  /*15f0*/  LEA.HI.SX32 R5, R5, R235, 0x1d ;  /* 0x000000eb05057211 */ /* 0x000fc800078feaff */
[----:B------:R-:W-:Y:S01]  /*1600*/  MOV R4, R5 ;  /* 0x0000000500047202 */ /* 0x000fe20000000f00 */
[----:B-----5:R-:W-:Y:S06]  /*1610*/  @!P0 BRA `(.L_x_30171) ;  /* 0x0000000400108947 */ /* 0x020fec0003800000 */
[----:B------:R-:W1:Y:S01]  /*1620*/  LDC.64 R152, c[0x0][0x220] ;  /* 0x00008800ff987b82 */ /* 0x000e620000000a00 */
[----:B-----5:R2:W-:Y:S04]  /*1630*/  STL [R1+0x168], R8 ;  /* 0x0001680801007387 */ /* 0x0205e80000100800 */
[----:B--2---:R-:W2:Y:S04]  /*1640*/  LDL R8, [R1+0x130] ;  /* 0x0001300001087983 */ /* 0x004ea80000100800 */
[----:B------:R0:W-:Y:S01]  /*1650*/  STL [R1+0x164], R2 ;  /* 0x0001640201007387 */ /* 0x0001e20000100800 */
[----:B-1----:R-:W-:-:S03]  /*1660*/  IMAD.WIDE.U32 R152, R5, 0x10, R152 ;  /* 0x0000001005987825 */ /* 0x002fc600078e0098 */
[----:B0-----:R-:W2:Y:S04]  /*1670*/  LDL R2, [R1+0x138] ;  /* 0x0001380001027983 */ /* 0x001ea80000100800 */
[----:B------:R0:W-:Y:S04]  /*1680*/  STL [R1+0x160], R0 ;  /* 0x0001600001007387 */ /* 0x0001e80000100800 */
[----:B------:R-:W2:Y:S01]  /*1690*/  LDG.E.128 R152, desc[UR4][R152.64] ;  /* 0x0000000498987981 */ /* 0x000ea2000c1e1d00 */
[----:B------:R-:W-:-:S03]  /*16a0*/  ISETP.NE.U32.AND P1, PT, RZ, UR8, PT ;  /* 0x00000008ff007c0c */ /* 0x000fc6000bf25070 */
[----:B------:R-:W2:Y:S04]  /*16b0*/  LDL R235, [R1+0x128] ;  /* 0x0001280001eb7983 */ /* 0x000ea80000100800 */
[----:B0-----:R-:W2:Y:S01]  /*16c0*/  LDL R0, [R1+0x120] ;  /* 0x0001200001007983 */ /* 0x001ea20000100800 */
[----:B------:R-:W-:-:S03]  /*16d0*/  ISETP.NE.AND.EX P1, PT, RZ, UR9, PT, P1 ;  /* 0x00000009ff007c0c */ /* 0x000fc6000bf25310 */
[----:B------:R-:W2:Y:S10]  /*16e0*/  LDL R234, [R1+0x12c] ;  /* 0x00012c0001ea7983 */ /* 0x000eb40000100800 */
[----:B---34-:R-:W-:-:S04]  /*16f0*/  @P1 LEA R6, P2, R5, UR8, 0x5 ;  /* 0x0000000805061c11 */ /* 0x018fc8000f8428ff */
[----:B------:R-:W-:-:S05]  /*1700*/  @P1 LEA.HI.X R7, R5, UR9, RZ, 0x5, P2 ;  /* 0x0000000905071c11 */ /* 0x000fca00090f2cff */
[----:B------:R-:W3:Y:S04]  /*1710*/  @P1 LDG.E.128 R144, desc[UR4][R6.64] ;  /* 0x0000000406901981 */ /* 0x000ee8000c1e1d00 */
[----:B------:R0:W4:Y:S01]  /*1720*/  @P1 LDG.E.128 R148, desc[UR4][R6.64+0x10] ;  /* 0x0000100406941981 */ /* 0x000122000c1e1d00 */
[----:B--2---:R-:W-:Y:S02]  /*1730*/  PRMT R157, R152, 0x7632, R157 ;  /* 0x00007632989d7816 */ /* 0x004fe4000000009d */
[----:B------:R-:W-:Y:S02]  /*1740*/  PRMT R4, R154, 0x7632, R4 ;  /* 0x000076329a047816 */ /* 0x000fe40000000004 */
[C---:B------:R-:W-:Y:S02]  /*1750*/  PRMT R158, R155.reuse, 0x7632, R158 ;  /* 0x000076329b9e7816 */ /* 0x040fe4000000009e */
[----:B------:R-:W-:-:S02]  /*1760*/  SHF.L.U32 R159, R155, 0x10, RZ ;  /* 0x000000109b9f7819 */ /* 0x000fc400000006ff */
[C---:B------:R-:W-:Y:S02]  /*1770*/  PRMT R156, R153.reuse, 0x7632, R156 ;  /* 0x00007632999c7816 */ /* 0x040fe4000000009c */
        /* <DEDUP_REMOVED lines=8> */
[----:B------:R-:W-:Y:S01]  /*1800*/  FMUL.FTZ R156, R232, R3 ;  /* 0x00000003e89c7220 */ /* 0x000fe20000410000 */
[----:B------:R-:W2:Y:S04]  /*1810*/  LDL R159, [R1+0x134] ;  /* 0x00013400019f7983 */ /* 0x000ea80000100800 */
[----:B------:R-:W2:Y:S04]  /*1820*/  LDL R233, [R1+0x124] ;  /* 0x0001240001e97983 */ /* 0x000ea80000100800 */
[----:B------:R-:W2:Y:S01]  /*1830*/  LDL R232, [R1+0x13c] ;  /* 0x00013c0001e87983 */ /* 0x000ea20000100800 */
        /* <DEDUP_REMOVED lines=8> */
[----:B0-----:R-:W-:-:S04]  /*18c0*/  LEA R6, P1, R5, UR10, 0x5 ;  /* 0x0000000a05067c11 */ /* 0x001fc8000f8228ff */
[----:B------:R-:W-:Y:S02]  /*18d0*/  LEA.HI.X R7, R5, UR11, RZ, 0x5, P1 ;  /* 0x0000000b05077c11 */ /* 0x000fe400088f2cff */
[----:B------:R-:W-:-:S04]  /*18e0*/  ISETP.NE.U32.AND P1, PT, RZ, UR8, PT ;  /* 0x00000008ff007c0c */ /* 0x000fc8000bf25070 */
[----:B------:R-:W-:Y:S01]  /*18f0*/  ISETP.NE.AND.EX P1, PT, RZ, UR9, PT, P1 ;  /* 0x00000009ff007c0c */ /* 0x000fe2000bf25310 */
[-C--:B------:R-:W-:Y:S01]  /*1900*/  FMUL.FTZ R153, R153, R3.reuse ;  /* 0x0000000399997220 */ /* 0x080fe20000410000 */
[-C--:B------:R-:W-:Y:S01]  /*1910*/  FMUL.FTZ R155, R155, R3.reuse ;  /* 0x000000039b9b7220 */ /* 0x080fe20000410000 */
[-C--:B------:R-:W-:Y:S01]  /*1920*/  FMUL.FTZ R157, R157, R3.reuse ;  /* 0x000000039d9d7220 */ /* 0x080fe20000410000 */
[----:B------:R-:W-:Y:S01]  /*1930*/  FMUL.FTZ R4, R4, R3 ;  /* 0x0000000304047220 */ /* 0x000fe20000410000 */
[----:B------:R-:W-:Y:S02]  /*1940*/  FMUL.FTZ R158, R235, R158 ;  /* 0x0000009eeb9e7220 */ /* 0x000fe40000410000 */
[----:B------:R-:W0:Y:S06]  /*1950*/  S2R R235, SR_TID.X ;  /* 0x0000000000eb7919 */ /* 0x000e2c0000002100 */
[----:B---3--:R-:W-:Y:S01]  /*1960*/  @P1 FADD.FTZ R152, R144, R152 ;  /* 0x0000009890981221 */ /* 0x008fe20000010000 */
[----:B------:R-:W-:Y:S01]  /*1970*/  @P1 FADD.FTZ R154, R146, R154 ;  /* 0x0000009a929a1221 */ /* 0x000fe20000010000 */
[----:B----4-:R-:W-:Y:S01]  /*1980*/  @P1 FADD.FTZ R156, R148, R156 ;  /* 0x0000009c949c1221 */ /* 0x010fe20000010000 */
[----:B------:R-:W-:Y:S01]  /*1990*/  @P1 FADD.FTZ R158, R150, R158 ;  /* 0x0000009e969e1221 */ /* 0x000fe20000010000 */
[----:B0-----:R-:W-:Y:S01]  /*19a0*/  LOP3.LUT R235, R235, 0x1f, RZ, 0xc0, !PT ;  /* 0x0000001febeb7812 */ /* 0x001fe200078ec0ff */
[----:B--2---:R-:W-:Y:S01]  /*19b0*/  FMUL.FTZ R153, R159, R153 ;  /* 0x000000999f997220 */ /* 0x004fe20000410000 */
[----:B------:R-:W-:Y:S01]  /*19c0*/  FMUL.FTZ R159, R234, R4 ;  /* 0x00000004ea9f7220 */ /* 0x000fe20000410000 */
[----:B------:R-:W-:Y:S01]  /*19d0*/  FMUL.FTZ R157, R233, R157 ;  /* 0x0000009de99d7220 */ /* 0x000fe20000410000 */
[----:B------:R-:W-:Y:S01]  /*19e0*/  FMUL.FTZ R155, R232, R155 ;  /* 0x0000009be89b7220 */ /* 0x000fe20000410000 */
[----:B------:R-:W-:-:S02]  /*19f0*/  @P1 FADD.FTZ R153, R145, R153 ;  /* 0x0000009991991221 */ /* 0x000fc40000010000 */
[----:B------:R-:W-:Y:S01]  /*1a00*/  @P1 FADD.FTZ R157, R149, R157 ;  /* 0x0000009d959d1221 */ /* 0x000fe20000010000 */
[----:B------:R-:W-:Y:S01]  /*1a10*/  @P1 FADD.FTZ R159, R151, R159 ;  /* 0x0000009f979f1221 */ /* 0x000fe20000010000 */
[----:B------:R-:W-:-:S04]  /*1a20*/  @P1 FADD.FTZ R155, R147, R155 ;  /* 0x0000009b939b1221 */ /* 0x000fc80000010000 */
[----:B------:R1:W-:Y:S04]  /*1a30*/  STG.E.128 desc[UR4][R6.64+0x10], R156 ;  /* 0x0000109c06007986 */ /* 0x0003e8000c101d04 */
[----:B------:R1:W-:Y:S01]  /*1a40*/  STG.E.128 desc[UR4][R6.64], R152 ;  /* 0x0000009806007986 */ /* 0x0003e2000c101d04 */
[----:B------:R-:W-:-:S07]  /*1a50*/  IADD3 R4, R5, 0x20, RZ ;  /* 0x0000002005047810 */ /* 0x000fce0007ffe0ff */
.L_x_30171:
[----:B------:R-:W-:Y:S05]  /*1a60*/  BSYNC B0 ;  /* 0x0000000000007941 */ /* 0x000fea0003800000 */
.L_x_30170:
[----:B-----5:R-:W-:Y:S01]  /*1a70*/  ISETP.GE.U32.AND P1, PT, R0, 0x40, PT ;  /* 0x000000400000780c */ /* 0x020fe20003f26070 */
[----:B------:R-:W-:-:S12]  /*1a80*/  BSSY B0, `(.L_x_30172) ;  /* 0x0000048000007945 */ /* 0x000fd80003800000 */
[----:B------:R-:W-:Y:S05]  /*1a90*/  @!P1 BRA `(.L_x_30173) ;  /* 0x0000000400189947 */ /* 0x000fea0003800000 */
[----:B------:R-:W2:Y:S01]  /*1aa0*/  LDC.64 R160, c[0x0][0x220] ;  /* 0x00008800ffa07b82 */ /* 0x000ea20000000a00 */
[----:B------:R0:W-:Y:S04]  /*1ab0*/  STL [R1+0x16c], R8 ;  /* 0x00016c0801007387 */ /* 0x0001e80000100800 */
[----:B0-----:R-:W3:Y:S04]  /*1ac0*/  LDL R8, [R1+0x110] ;  /* 0x0001100001087983 */ /* 0x001ee80000100800 */
[----:B------:R0:W-:Y:S01]  /*1ad0*/  STL [R1+0x168], R5 ;  /* 0x0001680501007387 */ /* 0x0001e20000100800 */
[----:B--2---:R-:W-:-:S03]  /*1ae0*/  IMAD.WIDE.U32 R160, R4, 0x10, R160 ;  /* 0x0000001004a07825 */ /* 0x004fc600078e00a0 */
[----:B0-----:R-:W2:Y:S04]  /*1af0*/  LDL R5, [R1+0x118] ;  /* 0x0001180001057983 */ /* 0x001ea80000100800 */
[----:B------:R0:W-:Y:S04]  /*1b00*/  STL [R1+0x164], R2 ;  /* 0x0001640201007387 */ /* 0x0001e80000100800 */
[----:B------:R-:W2:Y:S04]  /*1b10*/  LDG.E.128 R160, desc[UR4][R160.64] ;  /* 0x00000004a0a07981 */ /* 0x000ea8000c1e1d00 */
[----:B0-----:R-:W2:Y:S04]  /*1b20*/  LDL R2, [R1+0x100] ;  /* 0x0001000001027983 */ /* 0x001ea80000100800 */
[----:B------:R0:W-:Y:S01]  /*1b30*/  STL [R1+0x160], R0 ;  /* 0x0001600001007387 */ /* 0x0001e20000100800 */
[----:B------:R-:W-:-:S03]  /*1b40*/  ISETP.NE.U32.AND P1, PT, RZ, UR8, PT ;  /* 0x00000008ff007c0c */ /* 0x000fc6000bf25070 */
[----:B------:R-:W2:Y:S04]  /*1b50*/  LDL R235, [R1+0x114] ;  /* 0x0001140001eb7983 */ /* 0x000ea80000100800 */
[----:B0-----:R-:W2:Y:S01]  /*1b60*/  LDL R0, [R1+0x108] ;  /* 0x0001080001007983 */ /* 0x001ea20000100800 */
[----:B------:R-:W-:-:S13]  /*1b70*/  ISETP.NE.AND.EX P1, PT, RZ, UR9, PT, P1 ;  /* 0x00000009ff007c0c */ /* 0x000fda000bf25310 */
[----:B-1-34-:R-:W-:-:S04]  /*1b80*/  @P1 LEA R6, P2, R4, UR8, 0x5 ;  /* 0x0000000804061c11 */ /* 0x01afc8000f8428ff */
[----:B------:R-:W-:-:S05]  /*1b90*/  @P1 LEA.HI.X R7, R4, UR9, RZ, 0x5, P2 ;  /* 0x0000000904071c11 */ /* 0x000fca00090f2cff */
[----:B------:R-:W3:Y:S04]  /*1ba0*/  @P1 LDG.E.128 R144, desc[UR4][R6.64] ;  /* 0x0000000406901981 */ /* 0x000ee8000c1e1d00 */
[----:B------:R0:W4:Y:S01]  /*1bb0*/  @P1 LDG.E.128 R148, desc[UR4][R6.64+0x10] ;  /* 0x0000100406941981 */ /* 0x000122000c1e1d00 */
[----:B--2---:R-:W-:Y:S02]  /*1bc0*/  PRMT R232, R160, 0x7632, R232 ;  /* 0x00007632a0e87816 */ /* 0x004fe400000000e8 */
        /* <DEDUP_REMOVED lines=8> */
[-C--:B------:R-:W-:Y:S01]  /*1c50*/  FMUL.FTZ R164, R233, R3.reuse ;  /* 0x00000003e9a47220 */ /* 0x080fe20000410000 */
[----:B------:R-:W-:Y:S01]  /*1c60*/  SHF.L.U32 R161, R232, 0x10, RZ ;  /* 0x00000010e8a17819 */ /* 0x000fe200000006ff */
[----:B------:R-:W2:Y:S04]  /*1c70*/  LDL R234, [R1+0x104] ;  /* 0x0001040001ea7983 */ /* 0x000ea80000100800 */
[----:B------:R-:W2:Y:S04]  /*1c80*/  LDL R232, [R1+0x10c] ;  /* 0x00010c0001e87983 */ /* 0x000ea80000100800 */
[----:B------:R-:W2:Y:S01]  /*1c90*/  LDL R233, [R1+0x11c] ;  /* 0x00011c0001e97983 */ /* 0x000ea20000100800 */
[----:B------:R-:W-:Y:S01]  /*1ca0*/  SHF.L.U32 R160, R160, 0x10, RZ ;  /* 0x00000010a0a07819 */ /* 0x000fe200000006ff */
[----:B------:R-:W-:-:S04]  /*1cb0*/  FMUL.FTZ R166, R166, R3 ;  /* 0x00000003a6a67220 */ /* 0x000fc80000410000 */
[----:B------:R-:W-:Y:S01]  /*1cc0*/  FMUL.FTZ R160, R160, R3 ;  /* 0x00000003a0a07220 */ /* 0x000fe20000410000 */
[----:B------:R-:W-:Y:S01]  /*1cd0*/  FMUL.FTZ R162, R5, R162 ;  /* 0x000000a205a27220 */ /* 0x000fe20000410000 */
[----:B------:R-:W-:Y:S02]  /*1ce0*/  FMUL.FTZ R164, R2, R164 ;  /* 0x000000a402a47220 */ /* 0x000fe40000410000 */
[----:B------:R-:W-:Y:S02]  /*1cf0*/  FMUL.FTZ R160, R8, R160 ;  /* 0x000000a008a07220 */ /* 0x000fe40000410000 */
[----:B------:R1:W5:Y:S01]  /*1d00*/  LDL.LU R8, [R1+0x16c] ;  /* 0x00016c0001087983 */ /* 0x0003620000300800 */
[----:B------:R-:W-:-:S03]  /*1d10*/  FMUL.FTZ R166, R0, R166 ;  /* 0x000000a600a67220 */ /* 0x000fc60000410000 */
[----:B------:R1:W5:Y:S04]  /*1d20*/  LDL.LU R5, [R1+0x168] ;  /* 0x0001680001057983 */ /* 0x0003680000300800 */
[----:B------:R1:W5:Y:S04]  /*1d30*/  LDL.LU R2, [R1+0x164] ;  /* 0x0001640001027983 */ /* 0x0003680000300800 */
[----:B------:R1:W5:Y:S01]  /*1d40*/  LDL.LU R0, [R1+0x160] ;  /* 0x0001600001007983 */ /* 0x0003620000300800 */
[----:B0-----:R-:W-:-:S04]  /*1d50*/  LEA R6, P1, R4, UR10, 0x5 ;  /* 0x0000000a04067c11 */ /* 0x001fc8000f8228ff */
[----:B------:R-:W-:Y:S02]  /*1d60*/  LEA.HI.X R7, R4, UR11, RZ, 0x5, P1 ;  /* 0x0000000b04077c11 */ /* 0x000fe400088f2cff */
[----:B------:R-:W-:Y:S01]  /*1d70*/  ISETP.NE.U32.AND P1, PT, RZ, UR8, PT ;  /* 0x00000008ff007c0c */ /* 0x000fe2000bf25070 */
[-C--:B------:R-:W-:Y:S01]  /*1d80*/  FMUL.FTZ R161, R161, R3.reuse ;  /* 0x00000003a1a17220 */ /* 0x080fe20000410000 */
[----:B------:R-:W-:Y:S02]  /*1d90*/  SHF.L.U32 R165, R165, 0x10, RZ ;  /* 0x00000010a5a57819 */ /* 0x000fe400000006ff */
[----:B------:R-:W-:Y:S02]  /*1da0*/  ISETP.NE.AND.EX P1, PT, RZ, UR9, PT, P1 ;  /* 0x00000009ff007c0c */ /* 0x000fe4000bf25310 */
[----:B------:R-:W-:Y:S01]  /*1db0*/  SHF.L.U32 R167, R167, 0x10, RZ ;  /* 0x00000010a7a77819 */ /* 0x000fe200000006ff */
[-C--:B------:R-:W-:Y:S01]  /*1dc0*/  FMUL.FTZ R163, R163, R3.reuse ;  /* 0x00000003a3a37220 */ /* 0x080fe20000410000 */
[----:B------:R-:W-:Y:S01]  /*1dd0*/  FMUL.FTZ R165, R165, R3 ;  /* 0x00000003a5a57220 */ /* 0x000fe20000410000 */
[----:B------:R-:W-:-:S02]  /*1de0*/  FMUL.FTZ R161, R235, R161 ;  /* 0x000000a1eba17220 */ /* 0x000fc40000410000 */
[----:B------:R-:W-:Y:S01]  /*1df0*/  FMUL.FTZ R167, R167, R3 ;  /* 0x00000003a7a77220 */ /* 0x000fe20000410000 */
[----:B------:R-:W0:Y:S05]  /*1e00*/  S2R R235, SR_TID.X ;  /* 0x0000000000eb7919 */ /* 0x000e2a0000002100 */
[----:B---3--:R-:W-:Y:S01]  /*1e10*/  @P1 FADD.FTZ R160, R144, R160 ;  /* 0x000000a090a01221 */ /* 0x008fe20000010000 */
[----:B------:R-:W-:Y:S01]  /*1e20*/  @P1 FADD.FTZ R162, R146, R162 ;  /* 0x000000a292a21221 */ /* 0x000fe20000010000 */
[----:B----4-:R-:W-:Y:S01]  /*1e30*/  @P1 FADD.FTZ R164, R148, R164 ;  /* 0x000000a494a41221 */ /* 0x010fe20000010000 */
[----:B------:R-:W-:Y:S01]  /*1e40*/  @P1 FADD.FTZ R166, R150, R166 ;  /* 0x000000a696a61221 */ /* 0x000fe20000010000 */
[----:B------:R-:W-:Y:S01]  /*1e50*/  @P1 FADD.FTZ R161, R145, R161 ;  /* 0x000000a191a11221 */ /* 0x000fe20000010000 */
[----:B------:R-:W-:-:S02]  /*1e60*/  IADD3 R4, R4, 0x20, RZ ;  /* 0x0000002004047810 */ /* 0x000fc40007ffe0ff */
[----:B0-----:R-:W-:Y:S01]  /*1e70*/  LOP3.LUT R235, R235, 0x1f, RZ, 0xc0, !PT ;  /* 0x0000001febeb7812 */ /* 0x001fe200078ec0ff */
[----:B--2---:R-:W-:Y:S01]  /*1e80*/  FMUL.FTZ R165, R234, R165 ;  /* 0x000000a5eaa57220 */ /* 0x004fe20000410000 */
[----:B------:R-:W-:Y:S01]  /*1e90*/  FMUL.FTZ R167, R232, R167 ;  /* 0x000000a7e8a77220 */ /* 0x000fe20000410000 */
[----:B------:R-:W-:Y:S02]  /*1ea0*/  FMUL.FTZ R163, R233, R163 ;  /* 0x000000a3e9a37220 */ /* 0x000fe40000410000 */
[----:B------:R-:W-:Y:S01]  /*1eb0*/  @P1 FADD.FTZ R165, R149, R165 ;  /* 0x000000a595a51221 */ /* 0x000fe20000010000 */
[----:B------:R-:W-:Y:S01]  /*1ec0*/  @P1 FADD.FTZ R167, R151, R167 ;  /* 0x000000a797a71221 */ /* 0x000fe20000010000 */
[----:B------:R-:W-:-:S04]  /*1ed0*/  @P1 FADD.FTZ R163, R147, R163 ;  /* 0x000000a393a31221 */ /* 0x000fc80000010000 */
[----:B------:R1:W-:Y:S04]  /*1ee0*/  STG.E.128 desc[UR4][R6.64+0x10], R164 ;  /* 0x000010a406007986 */ /* 0x0003e8000c101d04 */
[----:B------:R1:W-:Y:S02]  /*1ef0*/  STG.E.128 desc[UR4][R6.64], R160 ;  /* 0x000000a006007986 */ /* 0x0003e4000c101d04 */
.L_x_30173:
[----:B------:R-:W-:Y:S05]  /*1f00*/  BSYNC B0 ;  /* 0x0000000000007941 */ /* 0x000fea0003800000 */
.L_x_30172:
        /* <DEDUP_REMOVED lines=73> */
.L_x_30175:
[----:B------:R-:W-:Y:S05]  /*23a0*/  BSYNC B0 ;  /* 0x0000000000007941 */ /* 0x000fea0003800000 */
.L_x_30174:
        /* <DEDUP_REMOVED lines=73> */
.L_x_30177:
[----:B------:R-:W-:Y:S05]  /*2840*/  BSYNC B0 ;  /* 0x0000000000007941 */ /* 0x000fea0003800000 */
.L_x_30176:
        /* <DEDUP_REMOVED lines=73> */
.L_x_30179:
[----:B------:R-:W-:Y:S05]  /*2ce0*/  BSYNC B0 ;  /* 0x0000000000007941 */ /* 0x000fea0003800000 */
.L_x_30178:
        /* <DEDUP_REMOVED lines=73> */
.L_x_30181:
[----:B------:R-:W-:Y:S05]  /*3180*/  BSYNC B0 ;  /* 0x0000000000007941 */ /* 0x000fea0003800000 */
.L_x_30180:
        /* <DEDUP_REMOVED lines=73> */
.L_x_30183:
[----:B------:R-:W-:Y:S05]  /*3620*/  BSYNC B0 ;  /* 0x0000000000007941 */ /* 0x000fea0003800000 */
.L_x_30182:
        /* <DEDUP_REMOVED lines=73> */
.L_x_30185:
[----:B------:R-:W-:Y:S05]  /*3ac0*/  BSYNC B0 ;  /* 0x0000000000007941 */ /* 0x000fea0003800000 */
.L_x_30184:
        /* <DEDUP_REMOVED lines=73> */
.L_x_30187:
[----:B------:R-:W-:Y:S05]  /*3f60*/  BSYNC B0 ;  /* 0x0000000000007941 */ /* 0x000fea0003800000 */
.L_x_30186:
[----:B-----5:R-:W-:Y:S01]  /*3f70*/  ISETP.GE.U32.AND P1, PT, R0, 0x140, PT ;  /* 0x000001400000780c */ /* 0x020fe20003f26070 */
[----:B------:R-:W-:-:S12]  /*3f80*/  BSSY B0, `(.L_x_30188) ;  /* 0x0000035000007945 */ /* 0x000fd80003800000 */
[----:B------:R-:W-:Y:S05]  /*3f90*/  @!P1 BRA `(.L_x_30189) ;  /* 0x0000000000cc9947 */ /* 0x000fea0003800000 */
[----:B------:R-:W2:Y:S01]  /*3fa0*/  LDC.64 R224, c[0x0][0x220] ;  /* 0x00008800ffe07b82 */ /* 0x000ea20000000a00 */
[----:B------:R-:W-:-:S04]  /*3fb0*/  ISETP.NE.U32.AND P1, PT, RZ, UR8, PT ;  /* 0x00000008ff007c0c */ /* 0x000fc8000bf25070 */
[----:B------:R-:W-:-:S13]  /*3fc0*/  ISETP.NE.AND.EX P1, PT, RZ, UR9, PT, P1 ;  /* 0x00000009ff007c0c */ /* 0x000fda000bf25310 */
[----:B01-34-:R-:W-:-:S04]  /*3fd0*/  @P1 LEA R6, P2, R4, UR8, 0x5 ;  /* 0x0000000804061c11 */ /* 0x01bfc8000f8428ff */
        /* <DEDUP_REMOVED lines=11> */
[----:B------:R-:W-:Y:S02]  /*4090*/  PRMT R231, R224, 0x7632, R231 ;  /* 0x00007632e0e77816 */ /* 0x000fe400000000e7 */
[----:B------:R-:W-:Y:S02]  /*40a0*/  PRMT R4, R225, 0x7632, R4 ;  /* 0x00007632e1047816 */ /* 0x000fe40000000004 */
[----:B------:R-:W-:Y:S01]  /*40b0*/  PRMT R229, R226, 0x7632, R229 ;  /* 0x00007632e2e57816 */ /* 0x000fe200000000e5 */
[----:B------:R-:W-:Y:S01]  /*40c0*/  FMUL.FTZ R230, R227, R3 ;  /* 0x00000003e3e67220 */ /* 0x000fe20000410000 */
        /* <DEDUP_REMOVED lines=29> */
[----:B------:R-:W-:-:S03]  /*42a0*/  @P1 FADD.FTZ R231, R151, R231 ;  /* 0x000000e797e71221 */ /* 0x000fc60000010000 */
[----:B------:R2:W-:Y:S04]  /*42b0*/  STG.E.128 desc[UR4][R6.64], R224 ;  /* 0x000000e006007986 */ /* 0x0005e8000c101d04 */
[----:B------:R2:W-:Y:S02]  /*42c0*/  STG.E.128 desc[UR4][R6.64+0x10], R228 ;  /* 0x000010e406007986 */ /* 0x0005e4000c101d04 */
.L_x_30189:
[----:B------:R-:W-:Y:S05]  /*42d0*/  BSYNC B0 ;  /* 0x0000000000007941 */ /* 0x000fea0003800000 */
.L_x_30188:
        /* <DEDUP_REMOVED lines=290> */
.L_x_30223:
        /* <DEDUP_REMOVED lines=17> */
[----:B------:R1:W-:Y:S04]  /*5610*/  STL [R1+0x174], R19 ;  /* 0x0001741301007387 */ /* 0x0003e80000100800 */
[----:B-1----:R-:W2:Y:S04]  /*5620*/  LDL R19, [R1+0x150] ;  /* 0x0001500001137983 */ /* 0x002ea80000100800 */
[----:B------:R1:W-:Y:S04]  /*5630*/  STL [R1+0x170], R18 ;  /* 0x0001701201007387 */ /* 0x0003e80000100800 */
[----:B-1----:R-:W3:Y:S04]  /*5640*/  LDL R18, [R1+0x154] ;  /* 0x0001540001127983 */ /* 0x002ee80000100800 */
        /* <DEDUP_REMOVED lines=8> */
[----:B------:R-:W4:Y:S04]  /*56d0*/  LDL R235, [R1+0x14c] ;  /* 0x00014c0001eb7983 */ /* 0x000f280000100800 */
[----:B-1----:R-:W4:Y:S01]  /*56e0*/  LDL R0, [R1+0x148] ;  /* 0x0001480001007983 */ /* 0x002f220000100800 */
[--C-:B0-----:R-:W-:Y:S01]  /*56f0*/  FADD.FTZ R6, R152, -R3.reuse ;  /* 0x8000000398067221 */ /* 0x101fe20000010000 */
[--C-:B------:R-:W-:Y:S01]  /*5700*/  FADD.FTZ R233, R153, -R3.reuse ;  /* 0x8000000399e97221 */ /* 0x100fe20000010000 */
[----:B------:R-:W-:-:S02]  /*5710*/  FADD.FTZ R7, R155, -R3 ;  /* 0x800000039b077221 */ /* 0x000fc40000010000 */
[----:B------:R-:W-:Y:S01]  /*5720*/  FMUL.FTZ R232, R4, R6 ;  /* 0x0000000604e87220 */ /* 0x000fe20000410000 */
[----:B------:R-:W-:Y:S01]  /*5730*/  FADD.FTZ R6, R154, -R3 ;  /* 0x800000039a067221 */ /* 0x000fe20000010000 */
[C---:B------:R-:W-:Y:S01]  /*5740*/  FMUL.FTZ R233, R4.reuse, R233 ;  /* 0x000000e904e97220 */ /* 0x040fe20000410000 */
[C---:B------:R-:W-:Y:S02]  /*5750*/  FMUL.FTZ R7, R4.reuse, R7 ;  /* 0x0000000704077220 */ /* 0x040fe40000410000 */
[----:B------:R-:W-:Y:S01]  /*5760*/  FMUL.FTZ R6, R4, R6 ;  /* 0x0000000604067220 */ /* 0x000fe20000410000 */
[----:B--2---:R-:W-:Y:S02]  /*5770*/  FFMA.FTZ R232, R19, R232, R8 ;  /* 0x000000e813e87223 */ /* 0x004fe40000010008 */
[----:B------:R1:W5:Y:S01]  /*5780*/  LDL.LU R19, [R1+0x174] ;  /* 0x0001740001137983 */ /* 0x0003620000300800 */
[----:B---3--:R-:W-:-:S03]  /*5790*/  FFMA.FTZ R233, R18, R233, R9 ;  /* 0x000000e912e97223 */ /* 0x008fc60000010009 */
[----:B------:R1:W5:Y:S02]  /*57a0*/  LDL.LU R18, [R1+0x170] ;  /* 0x0001700001127983 */ /* 0x0003640000300800 */
[----:B------:R-:W-:Y:S01]  /*57b0*/  F2FP.BF16.F32.PACK_AB R232, R233, R232 ;  /* 0x000000e8e9e8723e */ /* 0x000fe200000010ff */
[----:B----4-:R-:W-:Y:S02]  /*57c0*/  FFMA.FTZ R6, R17, R6, R10 ;  /* 0x0000000611067223 */ /* 0x010fe4000001000a */
[----:B------:R1:W5:Y:S01]  /*57d0*/  LDL.LU R17, [R1+0x16c] ;  /* 0x00016c0001117983 */ /* 0x0003620000300800 */
[----:B------:R-:W-:-:S03]  /*57e0*/  FFMA.FTZ R7, R16, R7, R11 ;  /* 0x0000000710077223 */ /* 0x000fc6000001000b */
[----:B------:R1:W5:Y:S02]  /*57f0*/  LDL.LU R16, [R1+0x168] ;  /* 0x0001680001107983 */ /* 0x0003640000300800 */
        /* <DEDUP_REMOVED lines=21> */
.L_x_30192:
[----:B------:R-:W-:Y:S05]  /*5950*/  BSYNC B0 ;  /* 0x0000000000007941 */ /* 0x000fea0003800000 */
.L_x_30191:
[----:B-----5:R-:W-:Y:S01]  /*5960*/  ISETP.GE.U32.AND P1, PT, R0, 0x40, PT ;  /* 0x000000400000780c */ /* 0x020fe20003f26070 */
[----:B------:R-:W-:-:S12]  /*5970*/  BSSY B0, `(.L_x_30193) ;  /* 0x0000022000007945 */ /* 0x000fd80003800000 */
[----:B------:R-:W-:Y:S05]  /*5980*/  @!P1 BRA `(.L_x_30194) ;  /* 0x0000000000809947 */ /* 0x000fea0003800000 */
[--C-:B01----:R-:W-:Y:S01]  /*5990*/  FADD.FTZ R6, R160, -R3.reuse ;  /* 0x80000003a0067221 */ /* 0x103fe20000010000 */
[--C-:B------:R-:W-:Y:S01]  /*59a0*/  FADD.FTZ R233, R161, -R3.reuse ;  /* 0x80000003a1e97221 */ /* 0x100fe20000010000 */
[--C-:B------:R-:W-:Y:S02]  /*59b0*/  FADD.FTZ R7, R163, -R3.reuse ;  /* 0x80000003a3077221 */ /* 0x100fe40000010000 */
[----:B------:R-:W-:Y:S01]  /*59c0*/  FMUL.FTZ R232, R4, R6 ;  /* 0x0000000604e87220 */ /* 0x000fe20000410000 */
[----:B------:R-:W-:Y:S01]  /*59d0*/  FADD.FTZ R6, R162, -R3 ;  /* 0x80000003a2067221 */ /* 0x000fe20000010000 */
[C---:B------:R-:W-:Y:S01]  /*59e0*/  FMUL.FTZ R233, R4.reuse, R233 ;  /* 0x000000e904e97220 */ /* 0x040fe20000410000 */
[----:B------:R-:W-:Y:S01]  /*59f0*/  FMUL.FTZ R7, R4, R7 ;  /* 0x0000000704077220 */ /* 0x000fe20000410000 */
[----:B------:R-:W-:Y:S01]  /*5a00*/  FFMA.FTZ R232, R240, R232, R16 ;  /* 0x000000e8f0e87223 */ /* 0x000fe20000010010 */
[----:B------:R-:W-:Y:S01]  /*5a10*/  FMUL.FTZ R6, R4, R6 ;  /* 0x0000000604067220 */ /* 0x000fe20000410000 */
[----:B------:R-:W-:Y:S01]  /*5a20*/  FFMA.FTZ R233, R241, R233, R17 ;  /* 0x000000e9f1e97223 */ /* 0x000fe20000010011 */
[----:B------:R-:W-:-:S02]  /*5a30*/  FFMA.FTZ R7, R243, R7, R19 ;  /* 0x00000007f3077223 */ /* 0x000fc40000010013 */
[----:B------:R-:W-:Y:S02]  /*5a40*/  FFMA.FTZ R6, R242, R6, R18 ;  /* 0x00000006f2067223 */ /* 0x000fe40000010012 */
[----:B------:R-:W-:-:S03]  /*5a50*/  F2FP.BF16.F32.PACK_AB R232, R233, R232 ;  /* 0x000000e8e9e8723e */ /* 0x000fc600000010ff */
        /* <DEDUP_REMOVED lines=19> */
.L_x_30194:
[----:B------:R-:W-:Y:S05]  /*5b90*/  BSYNC B0 ;  /* 0x0000000000007941 */ /* 0x000fea0003800000 */
.L_x_30193:
[----:B------:R-:W-:Y:S01]  /*5ba0*/  ISETP.GE.U32.AND P1, PT, R0, 0x60, PT ;  /* 0x000000600000780c */ /* 0x000fe20003f26070 */
[----:B------:R-:W-:-:S12]  /*5bb0*/  BSSY B0, `(.L_x_30195) ;  /* 0x0000022000007945 */ /* 0x000fd80003800000 */
[----:B------:R-:W-:Y:S05]  /*5bc0*/  @!P1 BRA `(.L_x_30196) ;  /* 0x0000000000809947 */ /* 0x000fea0003800000 */
[--C-:B012---:R-:W-:Y:S01]  /*5bd0*/  FADD.FTZ R6, R168, -R3.reuse ;  /* 0x80000003a8067221 */ /* 0x107fe20000010000 */
        /* <DEDUP_REMOVED lines=31> */
.L_x_30196:
[----:B------:R-:W-:Y:S05]  /*5dd0*/  BSYNC B0 ;  /* 0x0000000000007941 */ /* 0x000fea0003800000 */
.L_x_30195:
[----:B------:R-:W-:Y:S01]  /*5de0*/  ISETP.GE.U32.AND P1, PT, R0, 0x80, PT ;  /* 0x000000800000780c */ /* 0x000fe20003f26070 */
[----:B------:R-:W-:-:S12]  /*5df0*/  BSSY B0, `(.L_x_30197) ;  /* 0x0000022000007945 */ /* 0x000fd80003800000 */
[----:B------:R-:W-:Y:S05]  /*5e00*/  @!P1 BRA `(.L_x_30198) ;  /* 0x0000000000809947 */ /* 0x000fea0003800000 */
[--C-:B0123--:R-:W-:Y:S01]  /*5e10*/  FADD.FTZ R6, R176, -R3.reuse ;  /* 0x80000003b0067221 */ /* 0x10ffe20000010000 */
        /* <DEDUP_REMOVED lines=31> */
.L_x_30198:
[----:B------:R-:W-:Y:S05]  /*6010*/  BSYNC B0 ;  /* 0x0000000000007941 */ /* 0x000fea0003800000 */
.L_x_30197:
[----:B------:R-:W-:Y:S01]  /*6020*/  ISETP.GE.U32.AND P1, PT, R0, 0xa0, PT ;  /* 0x000000a00000780c */ /* 0x000fe20003f26070 */
[----:B------:R-:W-:-:S12]  /*6030*/  BSSY B0, `(.L_x_30199) ;  /* 0x0000022000007945 */ /* 0x000fd80003800000 */
[----:B------:R-:W-:Y:S05]  /*6040*/  @!P1 BRA `(.L_x_30200) ;  /* 0x0000000000809947 */ /* 0x000fea0003800000 */
[--C-:B01234-:R-:W-:Y:S01]  /*6050*/  FADD.FTZ R6, R184, -R3.reuse ;  /* 0x80000003b8067221 */ /* 0x11ffe20000010000 */
        /* <DEDUP_REMOVED lines=31> */
.L_x_30200:
[----:B------:R-:W-:Y:S05]  /*6250*/  BSYNC B0 ;  /* 0x0000000000007941 */ /* 0x000fea0003800000 */
.L_x_30199:
        /* <DEDUP_REMOVED lines=35> */
.L_x_30202:
[----:B------:R-:W-:Y:S05]  /*6490*/  BSYNC B0 ;  /* 0x0000000000007941 */ /* 0x000fea0003800000 */
.L_x_30201:
        /* <DEDUP_REMOVED lines=35> */
.L_x_30204:
[----:B------:R-:W-:Y:S05]  /*66d0*/  BSYNC B0 ;  /* 0x0000000000007941 */ /* 0x000fea0003800000 */
.L_x_30203:
        /* <DEDUP_REMOVED lines=35> */
.L_x_30206:
[----:B------:R-:W-:Y:S05]  /*6910*/  BSYNC B0 ;  /* 0x0000000000007941 */ /* 0x000fea0003800000 */
.L_x_30205:
        /* <DEDUP_REMOVED lines=35> */
.L_x_30208:
[----:B------:R-:W-:Y:S05]  /*6b50*/  BSYNC B0 ;  /* 0x0000000000007941 */ /* 0x000fea0003800000 */
.L_x_30207:
[----:B------:R-:W-:Y:S01]  /*6b60*/  ISETP.GE.U32.AND P1, PT, R0, 0x140, PT ;  /* 0x000001400000780c */ /* 0x000fe20003f26070 */
[----:B------:R-:W-:-:S12]  /*6b70*/  BSSY B0, `(.L_x_30209) ;  /* 0x000002f000007945 */ /* 0x000fd80003800000 */
[----:B------:R-:W-:Y:S05]  /*6b80*/  @!P1 BRA `(.L_x_30210) ;  /* 0x0000000000b49947 */ /* 0x000fea0003800000 */
[----:B------:R0:W-:Y:S04]  /*6b90*/  STL [R1+0x168], R8 ;  /* 0x0001680801007387 */ /* 0x0001e80000100800 */
[----:B01234-:R-:W2:Y:S04]  /*6ba0*/  LDL R232, [R1+0x14] ;  /* 0x0000140001e87983 */ /* 0x01fea80000100800 */
[----:B------:R-:W3:Y:S04]  /*6bb0*/  LDL R8, [R1+0x10] ;  /* 0x0000100001087983 */ /* 0x000ee80000100800 */
[----:B------:R0:W-:Y:S04]  /*6bc0*/  STL [R1+0x164], R2 ;  /* 0x0001640201007387 */ /* 0x0001e80000100800 */
[----:B------:R-:W4:Y:S04]  /*6bd0*/  LDL R233, [R1+0x1c] ;  /* 0x00001c0001e97983 */ /* 0x000f280000100800 */
[----:B0-----:R-:W4:Y:S04]  /*6be0*/  LDL R2, [R1+0x18] ;  /* 0x0000180001027983 */ /* 0x001f280000100800 */
[----:B------:R0:W-:Y:S04]  /*6bf0*/  STL [R1+0x160], R0 ;  /* 0x0001600001007387 */ /* 0x0001e80000100800 */
[----:B------:R-:W4:Y:S01]  /*6c00*/  LDL R234, [R1+0x4] ;  /* 0x0000040001ea7983 */ /* 0x000f220000100800 */
[--C-:B------:R-:W-:Y:S01]  /*6c10*/  FADD.FTZ R6, R224, -R3.reuse ;  /* 0x80000003e0067221 */ /* 0x100fe20000010000 */
[----:B------:R-:W-:-:S02]  /*6c20*/  FADD.FTZ R7, R225, -R3 ;  /* 0x80000003e1077221 */ /* 0x000fc40000010000 */
[----:B------:R-:W4:Y:S04]  /*6c30*/  LDL R235, [R1+0x8] ;  /* 0x0000080001eb7983 */ /* 0x000f280000100800 */
[----:B0-----:R-:W4:Y:S01]  /*6c40*/  LDL R0, [R1] ;  /* 0x0000000001007983 */ /* 0x001f220000100800 */
        /* <DEDUP_REMOVED lines=21> */
[----:B------:R-:W-:Y:S02]  /*6da0*/  F2FP.BF16.F32.PACK_AB R234, R6, R7 ;  /* 0x0000000706ea723e */ /* 0x000fe400000010ff */
[----:B------:R-:W2:Y:S01]  /*6db0*/  LDL R7, [R1+0xc] ;  /* 0x00000c0001077983 */ /* 0x000ea20000100800 */
        /* <DEDUP_REMOVED lines=9> */
[----:B------:R0:W-:Y:S02]  /*6e50*/  STG.E.128 desc[UR4][R4.64], R232 ;  /* 0x000000e804007986 */ /* 0x0001e4000c101d04 */
.L_x_30210:
[----:B------:R-:W-:Y:S05]  /*6e60*/  BSYNC B0 ;  /* 0x0000000000007941 */ /* 0x000fea0003800000 */
.L_x_30209:
[----:B0-----:R-:W0:Y:S02]  /*6e70*/  LDC.64 R4, c[0x0][0x210] ;  /* 0x00008400ff047b82 */ /* 0x001e240000000a00 */
[----:B0-----:R-:W-:-:S04]  /*6e80*/  LEA R252, R4, R252, 0x2 ;  /* 0x000000fc04fc7211 */ /* 0x001fc800078e10ff */
[----:B------:R-:W-:-:S13]  /*6e90*/  ISETP.GE.AND P1, PT, R252, R5, PT ;  /* 0x00000005fc00720c */ /* 0x000fda0003f26270 */
[----:B------:R-:W-:Y:S05]  /*6ea0*/  @!P1 BRA `(.L_x_30211) ;  /* 0xffffffa400949947 */ /* 0x000fea000383ffff */
[----:B------:R-:W-:Y:S05]  /*6eb0*/  EXIT ;  /* 0x000000000000794d */ /* 0x000fea0003800000 */
.L_x_30190:
        /* <DEDUP_REMOVED lines=8> */
.L_x_30213:
[----:B------:R-:W-:Y:S05]  /*6f40*/  BSYNC B0 ;  /* 0x0000000000007941 */ /* 0x000fea0003800000 */
.L_x_30212:
        /* <DEDUP_REMOVED lines=9> */
.L_x_30214:
[----:B------:R-:W-:Y:S01]  /*6fe0*/  HFMA2.MMA R6, -RZ, RZ, 0, 2.384185791015625e-07 ;  /* 0x00000004ff067435 */ /* 0x000fe200000001ff */
[----:B------:R-:W-:Y:S01]  /*6ff0*/  FADD.FTZ R7, R7, R3 ;  /* 0x0000000307077221 */ /* 0x000fe20000010000 */
[----:B------:R-:W-:-:S04]  /*7000*/  MOV R3, 0xffffffff ;  /* 0xffffffff00037802 */ /* 0x000fc80000000f00 */
[----:B------:R-:W-:-:S07]  /*7010*/  MOV R235, R7 ;  /* 0x0000000700eb7202 */ /* 0x000fce0000000f00 */
[----:B------:R-:W-:Y:S05]  /*7020*/  WARPSYNC.COLLECTIVE R3, `(.L_x_30215) ;  /* 0x0000000003087348 */ /* 0x000fea0003c00000 */
[----:B------:R0:W1:Y:S02]  /*7030*/  SHFL.BFLY P6, R3, R235, R6, R4 ;  /* 0x0c000006eb037389 */ /* 0x00006400000c0004 */
[----:B01----:R-:W-:Y:S01]  /*7040*/  ENDCOLLECTIVE ;  /* 0x000000000000791b */ /* 0x003fe20003800000 */
.L_x_30215:
[----:B------:R-:W-:Y:S01]  /*7050*/  HFMA2.MMA R6, -RZ, RZ, 0, 4.76837158203125e-07 ;  /* 0x00000008ff067435 */ /* 0x000fe200000001ff */
[----:B------:R-:W-:Y:S01]  /*7060*/  FADD.FTZ R7, R7, R3 ;  /* 0x0000000307077221 */ /* 0x000fe20000010000 */
[----:B------:R-:W-:-:S04]  /*7070*/  MOV R3, 0xffffffff ;  /* 0xffffffff00037802 */ /* 0x000fc80000000f00 */
[----:B------:R-:W-:-:S07]  /*7080*/  MOV R235, R7 ;  /* 0x0000000700eb7202 */ /* 0x000fce0000000f00 */
[----:B------:R-:W-:Y:S05]  /*7090*/  WARPSYNC.COLLECTIVE R3, `(.L_x_30216) ;  /* 0x0000000003087348 */ /* 0x000fea0003c00000 */
[----:B------:R0:W1:Y:S02]  /*70a0*/  SHFL.BFLY P6, R3, R235, R6, R4 ;  /* 0x0c000006eb037389 */ /* 0x00006400000c0004 */
[----:B01----:R-:W-:Y:S01]  /*70b0*/  ENDCOLLECTIVE ;  /* 0x000000000000791b */ /* 0x003fe20003800000 */
.L_x_30216:
[----:B------:R-:W-:Y:S01]  /*70c0*/  HFMA2.MMA R6, -RZ, RZ, 0, 9.5367431640625e-07 ;  /* 0x00000010ff067435 */ /* 0x000fe200000001ff */
[----:B------:R-:W-:Y:S01]  /*70d0*/  FADD.FTZ R7, R7, R3 ;  /* 0x0000000307077221 */ /* 0x000fe20000010000 */
[----:B------:R-:W-:-:S04]  /*70e0*/  MOV R3, 0xffffffff ;  /* 0xffffffff00037802 */ /* 0x000fc80000000f00 */
[----:B------:R-:W-:-:S07]  /*70f0*/  MOV R235, R7 ;  /* 0x0000000700eb7202 */ /* 0x000fce0000000f00 */
[----:B------:R-:W-:Y:S05]  /*7100*/  WARPSYNC.COLLECTIVE R3, `(.L_x_30217) ;  /* 0x0000000003087348 */ /* 0x000fea0003c00000 */
[----:B------:R0:W1:Y:S02]  /*7110*/  SHFL.BFLY P6, R3, R235, R6, R4 ;  /* 0x0c000006eb037389 */ /* 0x00006400000c0004 */
[----:B01----:R-:W-:Y:S01]  /*7120*/  ENDCOLLECTIVE ;  /* 0x000000000000791b */ /* 0x003fe20003800000 */
.L_x_30217:
        /* <DEDUP_REMOVED lines=175> */
.L_x_30218:
[----:B------:R-:W-:Y:S01]  /*7c20*/  HFMA2.MMA R6, -RZ, RZ, 0, 1.1920928955078125e-07 ;  /* 0x00000002ff067435 */ /* 0x000fe200000001ff */
[----:B------:R-:W-:Y:S01]  /*7c30*/  FADD.FTZ R7, R7, R3 ;  /* 0x0000000307077221 */ /* 0x000fe20000010000 */
[----:B------:R-:W-:-:S04]  /*7c40*/  MOV R3, 0xffffffff ;  /* 0xffffffff00037802 */ /* 0x000fc80000000f00 */
[----:B------:R-:W-:-:S07]  /*7c50*/  MOV R235, R7 ;  /* 0x0000000700eb7202 */ /* 0x000fce0000000f00 */
[----:B------:R-:W-:Y:S05]  /*7c60*/  WARPSYNC.COLLECTIVE R3, `(.L_x_30219) ;  /* 0x0000000003087348 */ /* 0x000fea0003c00000 */
[----:B------:R0:W1:Y:S02]  /*7c70*/  SHFL.BFLY P6, R3, R235, R6, R4 ;  /* 0x0c000006eb037389 */ /* 0x00006400000c0004 */
[----:B01----:R-:W-:Y:S01]  /*7c80*/  ENDCOLLECTIVE ;  /* 0x000000000000791b */ /* 0x003fe20003800000 */
.L_x_30219:
[----:B------:R-:W-:Y:S01]  /*7c90*/  HFMA2.MMA R6, -RZ, RZ, 0, 2.384185791015625e-07 ;  /* 0x00000004ff067435 */ /* 0x000fe200000001ff */
[----:B------:R-:W-:Y:S01]  /*7ca0*/  FADD.FTZ R7, R7, R3 ;  /* 0x0000000307077221 */ /* 0x000fe20000010000 */
[----:B------:R-:W-:-:S04]  /*7cb0*/  MOV R3, 0xffffffff ;  /* 0xffffffff00037802 */ /* 0x000fc80000000f00 */
[----:B------:R-:W-:-:S07]  /*7cc0*/  MOV R235, R7 ;  /* 0x0000000700eb7202 */ /* 0x000fce0000000f00 */
[----:B------:R-:W-:Y:S05]  /*7cd0*/  WARPSYNC.COLLECTIVE R3, `(.L_x_30220) ;  /* 0x0000000003087348 */ /* 0x000fea0003c00000 */
[----:B------:R0:W1:Y:S02]  /*7ce0*/  SHFL.BFLY P6, R3, R235, R6, R4 ;  /* 0x0c000006eb037389 */ /* 0x00006400000c0004 */
[----:B01----:R-:W-:Y:S01]  /*7cf0*/  ENDCOLLECTIVE ;  /* 0x000000000000791b */ /* 0x003fe20003800000 */
.L_x_30220:
[----:B------:R-:W-:Y:S01]  /*7d00*/  HFMA2.MMA R6, -RZ, RZ, 0, 4.76837158203125e-07 ;  /* 0x00000008ff067435 */ /* 0x000fe200000001ff */
[----:B------:R-:W-:Y:S01]  /*7d10*/  FADD.FTZ R7, R7, R3 ;  /* 0x0000000307077221 */ /* 0x000fe20000010000 */
[----:B------:R-:W-:-:S04]  /*7d20*/  MOV R3, 0xffffffff ;  /* 0xffffffff00037802 */ /* 0x000fc80000000f00 */
[----:B------:R-:W-:-:S07]  /*7d30*/  MOV R235, R7 ;  /* 0x0000000700eb7202 */ /* 0x000fce0000000f00 */
[----:B------:R-:W-:Y:S05]  /*7d40*/  WARPSYNC.COLLECTIVE R3, `(.L_x_30221) ;  /* 0x0000000003087348 */ /* 0x000fea0003c00000 */
[----:B------:R0:W1:Y:S02]  /*7d50*/  SHFL.BFLY P6, R3, R235, R6, R4 ;  /* 0x0c000006eb037389 */ /* 0x00006400000c0004 */
[----:B01----:R-:W-:Y:S01]  /*7d60*/  ENDCOLLECTIVE ;  /* 0x000000000000791b */ /* 0x003fe20003800000 */
.L_x_30221:
[----:B------:R-:W-:Y:S01]  /*7d70*/  HFMA2.MMA R6, -RZ, RZ, 0, 9.5367431640625e-07 ;  /* 0x00000010ff067435 */ /* 0x000fe200000001ff */
[----:B------:R-:W-:Y:S01]  /*7d80*/  FADD.FTZ R7, R7, R3 ;  /* 0x0000000307077221 */ /* 0x000fe20000010000 */
[----:B------:R-:W-:-:S04]  /*7d90*/  MOV R3, 0xffffffff ;  /* 0xffffffff00037802 */ /* 0x000fc80000000f00 */
[----:B------:R-:W-:-:S07]  /*7da0*/  MOV R235, R7 ;  /* 0x0000000700eb7202 */ /* 0x000fce0000000f00 */
[----:B------:R-:W-:Y:S05]  /*7db0*/  WARPSYNC.COLLECTIVE R3, `(.L_x_30222) ;  /* 0x0000000003087348 */ /* 0x000fea0003c00000 */
[----:B------:R0:W1:Y:S02]  /*7dc0*/  SHFL.BFLY P6, R3, R235, R6, R4 ;  /* 0x0c000006eb037389 */ /* 0x00006400000c0004 */
[----:B01----:R-:W-:Y:S01]  /*7dd0*/  ENDCOLLECTIVE ;  /* 0x000000000000791b */ /* 0x003fe20003800000 */
.L_x_30222:
[----:B------:R-:W-:Y:S05]  /*7de0*/  BRA `(.L_x_30223) ;  /* 0xffffffd400c47947 */ /* 0x000fea000383ffff */
.L_x_30224:
        /* <DEDUP_REMOVED lines=9> */
.L_x_72348:


//--------------------- .text._ZN10layer_norm13ln_fwd_kernelINS_13Kernel_traitsIf13__nv_bfloat16fS2_fjLj2560ELj1ELj4ELj1ELj16ENS_18Kernel_traits_baseILj2560EfS2_fS2_fjLj128EEEEELb0ELb1ELb0ELb1EEEvNS_9FwdParamsE --------------------------
	.section	.text._ZN10layer_norm13ln_fwd_kernelINS_13Kernel_traitsIf13__nv_bfloat16fS2_fjLj2560ELj1ELj4ELj1ELj16ENS_18Kernel_traits_baseILj2560EfS2_fS2_fjLj128EEEEELb0ELb1ELb0ELb1EEEvNS_9FwdParamsE,"ax",@progbits
	.align	128
        .global         _ZN10layer_norm13ln_fwd_kernelINS_13Kernel_traitsIf13__nv_bfloat16fS2_fjLj2560ELj1ELj4ELj1ELj16ENS_18Kernel_traits_baseILj2560EfS2_fS2_fjLj128EEEEELb0ELb1ELb0ELb1EEEvNS_9FwdParamsE
        .type           _ZN10layer_norm13ln_fwd_kernelINS_13Kernel_traitsIf13__nv_bfloat16fS2_fjLj2560ELj1ELj4ELj1ELj16ENS_18Kernel_traits_baseILj2560EfS2_fS2_fjLj128EEEEELb0ELb1ELb0ELb1EEEvNS_9FwdParamsE,@function
        .size           _ZN10layer_norm13ln_fwd_kernelINS_13Kernel_traitsIf13__nv_bfloat16fS2_fjLj2560ELj1ELj4ELj1ELj16ENS_18Kernel_traits_baseILj2560EfS2_fS2_fjLj128EEEEELb0ELb1ELb0ELb1EEEvNS_9FwdParamsE,(.L_x_72349 - _ZN10layer_norm13ln_fwd_kernelINS_13Kernel_traitsIf13__nv_bfloat16fS2_fjLj2560ELj1ELj4ELj1ELj16ENS_18Kernel_traits_baseILj2560EfS2_fS2_fjLj128EEEEELb0ELb1ELb0ELb1EEEvNS_9FwdParamsE)
        .other          _ZN10layer_norm13ln_fwd_kernelINS_13Kernel_traitsIf13__nv_bfloat16fS2_fjLj2560ELj1ELj4ELj1ELj16ENS_18Kernel_traits_baseILj2560EfS2_fS2_fjLj128EEEEELb0ELb1ELb0ELb1EEEvNS_9FwdParamsE,@"STO_CUDA_ENTRY STV_DEFAULT"
_ZN10layer_norm13ln_fwd_kernelINS_13Kernel_traitsIf13__nv_bfloat16fS2_fjLj2560ELj1ELj4ELj1ELj16ENS_18Kernel_traits_baseILj2560EfS2_fS2_fjLj128EEEEELb0ELb1ELb0ELb1EEEvNS_9FwdParamsE:
.text._ZN10layer_norm13ln_fwd_kernelINS_13Kernel_traitsIf13__nv_bfloat16fS2_fjLj2560ELj1ELj4ELj1ELj16ENS_18Kernel_traits_baseILj2560EfS2_fS2_fjLj128EEEEELb0ELb1ELb0ELb1EEEvNS_9FwdParamsE:
[----:B------:R-:W0:Y:S01]  /*0000*/  LDC R1, c[0x0][0x28] ;  /* 0x00000a00ff017b82 */ /* 0x000e220000000800 */
[----:B------:R-:W1:Y:S01]  /*0010*/  S2R R3, SR_TID.X ;  /* 0x0000000000037919 */ /* 0x000e620000002100 */
[----:B------:R-:W-:Y:S01]  /*0020*/  ULDC.64 UR4, c[0x0][0x2c8] ;  /* 0x0000b20000047ab9 */ /* 0x000fe20000000a00 */
[----:B------:R-:W-:Y:S01]  /*0030*/  ULDC.64 UR8, c[0x0][0x278] ;  /* 0x00009e0000087ab9 */ /* 0x000fe20000000a00 */
[----:B------:R-:W-:Y:S01]  /*0040*/  ISETP.NE.U32.AND P0, PT, RZ, UR4, PT ;  /* 0x00000004ff007c0c */ /* 0x000fe2000bf05070 */
[----:B------:R-:W2:Y:S01]  /*0050*/  S2R R5, SR_CTAID.X ;  /* 0x0000000000057919 */ /* 0x000ea20000002500 */
[----:B------:R-:W-:Y:S02]  /*0060*/  CS2R R228, SRZ ;  /* 0x0000000000e47805 */ /* 0x000fe4000001ff00 */
[----:B------:R-:W-:Y:S02]  /*0070*/  CS2R R230, SRZ ;  /* 0x0000000000e67805 */ /* 0x000fe4000001ff00 */
[----:B------:R-:W-:-:S02]  /*0080*/  ISETP.NE.AND.EX P0, PT, RZ, UR5, PT, P0 ;  /* 0x00000005ff007c0c */ /* 0x000fc4000bf05300 */
        /* <DEDUP_REMOVED lines=24> */
[C---:B-1----:R-:W-:Y:S02]  /*0210*/  SHF.L.U32 R0, R3.reuse, 0x5, RZ ;  /* 0x0000000503007819 */ /* 0x042fe400000006ff */
[----:B------:R-:W-:Y:S02]  /*0220*/  CS2R R176, SRZ ;  /* 0x0000000000b07805 */ /* 0x000fe4000001ff00 */
[----:B------:R-:W-:Y:S02]  /*0230*/  LOP3.LUT R4, R3, 0x1f, RZ, 0xc0, !PT ;  /* 0x0000001f03047812 */ /* 0x000fe400078ec0ff */
[----:B------:R-:W-:Y:S02]  /*0240*/  CS2R R178, SRZ ;  /* 0x0000000000b27805 */ /* 0x000fe4000001ff00 */
[----:B------:R-:W-:Y:S02]  /*0250*/  LOP3.LUT R0, R0, 0x3e0, RZ, 0xc0, !PT ;  /* 0x000003e000007812 */ /* 0x000fe400078ec0ff */
[----:B------:R-:W-:-:S02]  /*0260*/  CS2R R172, SRZ ;  /* 0x0000000000ac7805 */ /* 0x000fc4000001ff00 */
[----:B------:R-:W-:Y:S02]  /*0270*/  SHF.R.U32.HI R2, RZ, 0x5, R3 ;  /* 0x00000005ff027819 */ /* 0x000fe40000011603 */
[----:B------:R-:W-:Y:S02]  /*0280*/  CS2R R174, SRZ ;  /* 0x0000000000ae7805 */ /* 0x000fe4000001ff00 */
[----:B------:R-:W-:Y:S02]  /*0290*/  LEA R6, P3, R4, UR8, 0x5 ;  /* 0x0000000804067c11 */ /* 0x000fe4000f8628ff */
[----:B------:R-:W-:Y:S02]  /*02a0*/  CS2R R168, SRZ ;  /* 0x0000000000a87805 */ /* 0x000fe4000001ff00 */
[----:B------:R-:W-:Y:S02]  /*02b0*/  IADD3 R4, P2, R0, UR4, RZ ;  /* 0x0000000400047c10 */ /* 0x000fe4000ff5e0ff */
[----:B------:R-:W-:-:S02]  /*02c0*/  CS2R R170, SRZ ;  /* 0x0000000000aa7805 */ /* 0x000fc4000001ff00 */
[----:B--2---:R-:W-:Y:S02]  /*02d0*/  LEA R8, R5, R2, 0x2 ;  /* 0x0000000205087211 */ /* 0x004fe400078e10ff */
        /* <DEDUP_REMOVED lines=8> */
[----:B------:R-:W-:Y:S01]  /*0360*/  IADD3.X R5, RZ, UR5, RZ, P2, !PT ;  /* 0x00000005ff057c10 */ /* 0x000fe200097fe4ff */
[----:B------:R-:W-:Y:S01]  /*0370*/  ULDC.64 UR4, c[0x0][0x208] ;  /* 0x0000820000047ab9 */ /* 0x000fe20000000a00 */
[----:B------:R-:W-:Y:S01]  /*0380*/  ULDC.64 UR6, c[0x0][0x260] ;  /* 0x0000980000067ab9 */ /* 0x000fe20000000a00 */
[----:B------:R-:W-:Y:S02]  /*0390*/  IADD3.X R7, RZ, UR9, RZ, P3, !PT ;  /* 0x00000009ff077c10 */ /* 0x000fe40009ffe4ff */
[----:B------:R1:W5:Y:S01]  /*03a0*/  @P0 LDG.E.128 R228, desc[UR4][R4.64] ;  /* 0x0000000404e40981 */ /* 0x000362000c1e1d00 */
[----:B------:R-:W-:Y:S01]  /*03b0*/  IADD3 R2, P1, R0, UR6, RZ ;  /* 0x0000000600027c10 */ /* 0x000fe2000ff3e0ff */
[----:B------:R-:W-:Y:S01]  /*03c0*/  ULDC UR6, c[0x0][0x214] ;  /* 0x0000850000067ab9 */ /* 0x000fe20000000800 */
[----:B0-----:R-:W-:Y:S01]  /*03d0*/  IADD3 R1, R1, -0x188, RZ ;  /* 0xfffffe7801017810 */ /* 0x001fe20007ffe0ff */
[----:B------:R1:W5:Y:S01]  /*03e0*/  @P0 LDG.E.128 R224, desc[UR4][R4.64+0x10] ;  /* 0x0000100404e00981 */ /* 0x000362000c1e1d00 */
[----:B------:R-:W-:-:S02]  /*03f0*/  IADD3.X R3, RZ, UR7, RZ, P1, !PT ;  /* 0x00000007ff037c10 */ /* 0x000fc40008ffe4ff */
        /* <DEDUP_REMOVED lines=21> */
[----:B------:R-:W-:-:S03]  /*0550*/  ULDC.64 UR6, c[0x0][0x270] ;  /* 0x00009c0000067ab9 */ /* 0x000fc60000000a00 */
[----:B------:R-:W3:Y:S04]  /*0560*/  LDG.E.128 R96, desc[UR4][R2.64+0x10] ;  /* 0x0000100402607981 */ /* 0x000ee8000c1e1d00 */
[----:B------:R-:W4:Y:S04]  /*0570*/  LDG.E.128 R92, desc[UR4][R2.64+0x400] ;  /* 0x00040004025c7981 */ /* 0x000f28000c1e1d00 */
        /* <DEDUP_REMOVED lines=32> */
[----:B------:R-:W-:Y:S01]  /*0780*/  MOV R0, R8 ;  /* 0x0000000800007202 */ /* 0x000fe20000000f00 */
[----:B------:R-:W-:Y:S01]  /*0790*/  ULDC.64 UR8, c[0x0][0x230] ;  /* 0x00008c0000087ab9 */ /* 0x000fe20000000a00 */
[----:B------:R-:W-:Y:S01]  /*07a0*/  ULDC.64 UR10, c[0x0][0x238] ;  /* 0x00008e00000a7ab9 */ /* 0x000fe20000000a00 */
[----:B------:R-:W-:Y:S01]  /*07b0*/  ULDC.64 UR12, c[0x0][0x2b8] ;  /* 0x0000ae00000c7ab9 */ /* 0x000fe20000000a00 */
[----:B--2---:R-:W-:Y:S04]  /*07c0*/  STL.64 [R1+0x170], R100 ;  /* 0x0001706401007387 */ /* 0x004fe80000100a00 */
[----:B------:R2:W-:Y:S04]  /*07d0*/  STL.64 [R1+0x178], R102 ;  /* 0x0001786601007387 */ /* 0x0005e80000100a00 */
[----:B---3--:R-:W-:Y:S04]  /*07e0*/  STL.64 [R1+0x160], R96 ;  /* 0x0001606001007387 */ /* 0x008fe80000100a00 */
[----:B------:R3:W-:Y:S04]  /*07f0*/  STL.64 [R1+0x168], R98 ;  /* 0x0001686201007387 */ /* 0x0007e80000100a00 */
[----:B----4-:R-:W-:Y:S04]  /*0800*/  STL.64 [R1+0x130], R92 ;  /* 0x0001305c01007387 */ /* 0x010fe80000100a00 */
[----:B------:R4:W-:Y:S04]  /*0810*/  STL.64 [R1+0x138], R94 ;  /* 0x0001385e01007387 */ /* 0x0009e80000100a00 */
[----:B------:R-:W-:Y:S04]  /*0820*/  STL.64 [R1+0x120], R88 ;  /* 0x0001205801007387 */ /* 0x000fe80000100a00 */
[----:B------:R1:W-:Y:S04]  /*0830*/  STL.64 [R1+0x128], R90 ;  /* 0x0001285a01007387 */ /* 0x0003e80000100a00 */
[----:B------:R-:W-:Y:S04]  /*0840*/  STL.64 [R1+0xf0], R84 ;  /* 0x0000f05401007387 */ /* 0x000fe80000100a00 */
[----:B------:R0:W-:Y:S04]  /*0850*/  STL.64 [R1+0xf8], R86 ;  /* 0x0000f85601007387 */ /* 0x0001e80000100a00 */
[----:B--2---:R2:W5:Y:S04]  /*0860*/  LDG.E.128 R100, desc[UR4][R6.64+0x1c10] ;  /* 0x001c100406647981 */ /* 0x004568000c1e1d00 */
[----:B---3--:R2:W5:Y:S04]  /*0870*/  LDG.E.128 R96, desc[UR4][R6.64+0x2000] ;  /* 0x0020000406607981 */ /* 0x008568000c1e1d00 */
[----:B----4-:R2:W5:Y:S04]  /*0880*/  LDG.E.128 R92, desc[UR4][R6.64+0x2010] ;  /* 0x00201004065c7981 */ /* 0x010568000c1e1d00 */
[----:B-1----:R2:W5:Y:S04]  /*0890*/  LDG.E.128 R88, desc[UR4][R6.64+0x2400] ;  /* 0x0024000406587981 */ /* 0x002568000c1e1d00 */
[----:B0-----:R2:W5:Y:S04]  /*08a0*/  LDG.E.128 R84, desc[UR4][R6.64+0x2410] ;  /* 0x0024100406547981 */ /* 0x001568000c1e1d00 */
        /* <DEDUP_REMOVED lines=37> */
[----:B------:R-:W-:-:S02]  /*0b00*/  ULDC.U8 UR6, c[0x0][0x2a0] ;  /* 0x0000a80000067ab9 */ /* 0x000fc40000000000 */
[----:B------:R-:W-:Y:S01]  /*0b10*/  ISETP.NE.AND P3, PT, RZ, UR6, PT ;  /* 0x00000006ff007c0c */ /* 0x000fe2000bf65270 */
[----:B------:R-:W-:Y:S01]  /*0b20*/  ULDC UR6, c[0x0][0x218] ;  /* 0x0000860000067ab9 */ /* 0x000fe20000000800 */
[----:B------:R-:W-:Y:S01]  /*0b30*/  ISETP.NE.AND.EX P0, PT, RZ, UR7, PT, P0 ;  /* 0x00000007ff007c0c */ /* 0x000fe2000bf05300 */
[----:B------:R-:W-:-:S12]  /*0b40*/  ULDC UR7, c[0x0][0x2d8] ;  /* 0x0000b60000077ab9 */ /* 0x000fd80000000800 */
.L_x_30226:
[----:B-1----:R-:W0:Y:S01]  /*0b50*/  S2R R4, SR_TID.X ;  /* 0x0000000000047919 */ /* 0x002e220000002100 */
[----:B--2---:R-:W1:Y:S01]  /*0b60*/  @P0 LDC.64 R6, c[0x0][0x270] ;  /* 0x00009c00ff060b82 */ /* 0x004e620000000a00 */
[----:B------:R-:W-:Y:S01]  /*0b70*/  IMAD R2, R0, UR6, RZ ;  /* 0x0000000600027c24 */ /* 0x000fe2000f8e02ff */
[----:B-----5:R-:W-:Y:S04]  /*0b80*/  STL [R1+0x184], R121 ;  /* 0x0001847901007387 */ /* 0x020fe80000100800 */
[----:B------:R-:W-:Y:S01]  /*0b90*/  SHF.R.S32.HI R3, RZ, 0x1f, R2 ;  /* 0x0000001fff037819 */ /* 0x000fe20000011402 */
[----:B------:R-:W-:Y:S01]  /*0ba0*/  STL [R1+0x180], R120 ;  /* 0x0001807801007387 */ /* 0x000fe20000100800 */
[----:B------:R-:W2:Y:S02]  /*0bb0*/  LDC.64 R234, c[0x0][0x220] ;  /* 0x00008800ffea7b82 */ /* 0x000ea40000000a00 */
[----:B------:R-:W-:Y:S01]  /*0bc0*/  LEA.HI R3, R3, R2, RZ, 0x3 ;  /* 0x0000000203037211 */ /* 0x000fe200078f18ff */
[----:B------:R-:W3:Y:S01]  /*0bd0*/  LDL R24, [R1+0x150] ;  /* 0x0001500001187983 */ /* 0x000ee20000100800 */
[----:B------:R-:W-:-:S03]  /*0be0*/  ISETP.NE.U32.AND P1, PT, RZ, UR8, PT ;  /* 0x00000008ff007c0c */ /* 0x000fc6000bf25070 */
[----:B------:R-:W4:Y:S01]  /*0bf0*/  LDL R23, [R1+0x158] ;  /* 0x0001580001177983 */ /* 0x000f220000100800 */
[----:B------:R-:W-:Y:S01]  /*0c00*/  ISETP.NE.AND.EX P1, PT, RZ, UR9, PT, P1 ;  /* 0x00000009ff007c0c */ /* 0x000fe2000bf25310 */
[----:B------:R-:W-:Y:S01]  /*0c10*/  HFMA2.MMA R246, -RZ, RZ, 1.875, 0 ;  /* 0x3f800000fff67435 */ /* 0x000fe200000001ff */
[----:B------:R-:W4:Y:S01]  /*0c20*/  LDC.64 R244, c[0x0][0x238] ;  /* 0x00008e00fff47b82 */ /* 0x000f220000000a00 */
[----:B------:R-:W4:Y:S04]  /*0c30*/  LDL R21, [R1+0x140] ;  /* 0x0001400001157983 */ /* 0x000f280000100800 */
[----:B------:R-:W4:Y:S01]  /*0c40*/  LDL R20, [R1+0x148] ;  /* 0x0001480001147983 */ /* 0x000f220000100800 */
[----:B0-----:R-:W-:Y:S01]  /*0c50*/  LOP3.LUT R4, R4, 0x1f, RZ, 0xc0, !PT ;  /* 0x0000001f04047812 */ /* 0x001fe200078ec0ff */
[----:B-1----:R-:W-:-:S02]  /*0c60*/  @P0 IMAD.WIDE R6, R0, 0x2, R6 ;  /* 0x0000000200060825 */ /* 0x002fc400078e0206 */
[----:B------:R-:W4:Y:S02]  /*0c70*/  LDL R19, [R1+0x154] ;  /* 0x0001540001137983 */ /* 0x000f240000100800 */
[----:B------:R-:W0:Y:S01]  /*0c80*/  @P1 LDC.64 R236, c[0x0][0x230] ;  /* 0x00008c00ffec1b82 */ /* 0x000e220000000a00 */
[----:B------:R-:W-:Y:S01]  /*0c90*/  LEA.HI.SX32 R3, R3, R4, 0x1d ;  /* 0x0000000403037211 */ /* 0x000fe200078feaff */
[----:B------:R-:W3:Y:S04]  /*0ca0*/  @P0 LDG.E.U16 R2, desc[UR4][R6.64] ;  /* 0x0000000406020981 */ /* 0x000ee8000c1e1500 */
[C---:B--2---:R-:W-:Y:S01]  /*0cb0*/  IMAD.WIDE.U32 R4, R3.reuse, 0x10, R234 ;  /* 0x0000001003047825 */ /* 0x044fe200078e00ea */
[----:B------:R-:W2:Y:S04]  /*0cc0*/  LDL R18, [R1+0x15c] ;  /* 0x00015c0001127983 */ /* 0x000ea80000100800 */
[----:B------:R-:W2:Y:S04]  /*0cd0*/  LDL R17, [R1+0x144] ;  /* 0x0001440001117983 */ /* 0x000ea80000100800 */
[----:B------:R-:W4:Y:S01]  /*0ce0*/  LDG.E.128 R4, desc[UR4][R4.64] ;  /* 0x0000000404047981 */ /* 0x000f22000c1e1d00 */
[----:B------:R-:W-:-:S03]  /*0cf0*/  @P1 LEA R8, P2, R3, UR8, 0x5 ;  /* 0x0000000803081c11 */ /* 0x000fc6000f8428ff */
[----:B------:R-:W2:Y:S01]  /*0d00*/  LDL R16, [R1+0x14c] ;  /* 0x00014c0001107983 */ /* 0x000ea20000100800 */
[----:B------:R-:W-:-:S05]  /*0d10*/  @P1 LEA.HI.X R9, R3, UR9, RZ, 0x5, P2 ;  /* 0x0000000903091c11 */ /* 0x000fca00090f2cff */
[----:B------:R-:W2:Y:S04]  /*0d20*/  @P1 LDG.E.128 R80, desc[UR4][R8.64] ;  /* 0x0000000408501981 */ /* 0x000ea8000c1e1d00 */
[----:B------:R1:W2:Y:S01]  /*0d30*/  @P1 LDG.E.128 R76, desc[UR4][R8.64+0x10] ;  /* 0x00001004084c1981 */ /* 0x0002a2000c1e1d00 */
[----:B------:R-:W-:-:S04]  /*0d40*/  ISETP.NE.U32.AND P2, PT, RZ, UR8, PT ;  /* 0x00000008ff007c0c */ /* 0x000fc8000bf45070 */
[----:B------:R-:W-:Y:S02]  /*0d50*/  ISETP.NE.AND.EX P2, PT, RZ, UR9, PT, P2 ;  /* 0x00000009ff007c0c */ /* 0x000fe4000bf45320 */
[----:B------:R-:W-:Y:S01]  /*0d60*/  IADD3 R22, R3, 0x20, RZ ;  /* 0x0000002003167810 */ /* 0x000fe20007ffe0ff */
[----:B-1----:R-:W1:Y:S04]  /*0d70*/  @P1 LDC.64 R8, c[0x0][0x230] ;  /* 0x00008c00ff081b82 */ /* 0x002e680000000a00 */
[----:B------:R-:W-:Y:S01]  /*0d80*/  STL [R1+0x8], R22 ;  /* 0x0000081601007387 */ /* 0x000fe20000100800 */
[----:B-1----:R-:W-:Y:S01]  /*0d90*/  @P1 IMAD.WIDE.U32 R8, R22, 0x20, R8 ;  /* 0x0000002016081825 */ /* 0x002fe200078e0008 */
[----:B---3--:R-:W-:Y:S02]  /*0da0*/  @P0 SHF.L.U32 R246, R2, 0x10, RZ ;  /* 0x0000001002f60819 */ /* 0x008fe400000006ff */
[----:B----4-:R-:W-:-:S02]  /*0db0*/  PRMT R2, R6, 0x7632, R2 ;  /* 0x0000763206027816 */ /* 0x010fc40000000002 */
[----:B------:R-:W-:Y:S02]  /*0dc0*/  PRMT R12, R5, 0x7632, R12 ;  /* 0x00007632050c7816 */ /* 0x000fe4000000000c */
[----:B------:R-:W-:Y:S02]  /*0dd0*/  SHF.L.U32 R6, R6, 0x10, RZ ;  /* 0x0000001006067819 */ /* 0x000fe400000006ff */
[----:B------:R-:W-:Y:S02]  /*0de0*/  PRMT R10, R4, 0x7632, R10 ;  /* 0x00007632040a7816 */ /* 0x000fe4000000000a */
[C---:B------:R-:W-:Y:S02]  /*0df0*/  PRMT R11, R7.reuse, 0x7632, R11 ;  /* 0x00007632070b7816 */ /* 0x040fe4000000000b */
[----:B------:R-:W-:Y:S02]  /*0e00*/  SHF.L.U32 R15, R7, 0x10, RZ ;  /* 0x00000010070f7819 */ /* 0x000fe400000006ff */
[----:B------:R-:W-:Y:S01]  /*0e10*/  SHF.L.U32 R7, R12, 0x10, RZ ;  /* 0x000000100c077819 */ /* 0x000fe200000006ff */
[----:B------:R-:W-:Y:S01]  /*0e20*/  FMUL.FTZ R12, R6, R246 ;  /* 0x000000f6060c7220 */ /* 0x000fe20000410000 */
        /* <DEDUP_REMOVED lines=12> */
[----:B------:R-:W-:Y:S01]  /*0ef0*/  LEA R4, P4, R3, UR10, 0x5 ;  /* 0x0000000a03047c11 */ /* 0x000fe2000f8828ff */
[----:B------:R-:W-:Y:S01]  /*0f00*/  FMUL.FTZ R72, R24, R14 ;  /* 0x0000000e18487220 */ /* 0x000fe20000410000 */
[----:B------:R-:W-:Y:S01]  /*0f10*/  FMUL.FTZ R74, R23, R13 ;  /* 0x0000000d174a7220 */ /* 0x000fe20000410000 */
[----:B------:R-:W-:Y:S01]  /*0f20*/  FMUL.FTZ R68, R21, R12 ;  /* 0x0000000c15447220 */ /* 0x000fe20000410000 */
[----:B------:R-:W-:Y:S01]  /*0f30*/  FMUL.FTZ R70, R20, R11 ;  /* 0x0000000b14467220 */ /* 0x000fe20000410000 */
[----:B------:R-:W-:Y:S01]  /*0f40*/  FMUL.FTZ R73, R19, R10 ;  /* 0x0000000a13497220 */ /* 0x000fe20000410000 */
[----:B--2---:R-:W-:Y:S01]  /*0f50*/  FMUL.FTZ R75, R18, R7 ;  /* 0x00000007124b7220 */ /* 0x004fe20000410000 */
[----:B------:R-:W-:Y:S01]  /*0f60*/  FMUL.FTZ R69, R17, R6 ;  /* 0x0000000611457220 */ /* 0x000fe20000410000 */
[----:B------:R-:W-:Y:S01]  /*0f70*/  FMUL.FTZ R71, R16, R2 ;  /* 0x0000000210477220 */ /* 0x000fe20000410000 */
[----:B------:R-:W-:Y:S01]  /*0f80*/  LEA.HI.X R5, R3, UR11, RZ, 0x5, P4 ;  /* 0x0000000b03057c11 */ /* 0x000fe2000a0f2cff */
[----:B------:R-:W-:Y:S01]  /*0f90*/  @P2 FADD.FTZ R72, R80, R72 ;  /* 0x0000004850482221 */ /* 0x000fe20000010000 */
        /* <DEDUP_REMOVED lines=9> */
[----:B------:R-:W-:Y:S04]  /*1030*/  STG.E.128 desc[UR4][R4.64], R72 ;  /* 0x0000004804007986 */ /* 0x000fe8000c101d04 */
[----:B------:R1:W-:Y:S01]  /*1040*/  STG.E.128 desc[UR4][R4.64+0x10], R68 ;  /* 0x0000104404007986 */ /* 0x0003e2000c101d04 */
[----:B------:R-:W-:-:S02]  /*1050*/  MOV R65, R81 ;  /* 0x0000005100417202 */ /* 0x000fc40000000f00 */
[----:B------:R-:W-:Y:S01]  /*1060*/  MOV R66, R82 ;  /* 0x0000005200427202 */ /* 0x000fe20000000f00 */
[----:B------:R-:W2:Y:S01]  /*1070*/  LDL R21, [R1+0x110] ;  /* 0x0001100001157983 */ /* 0x000ea20000100800 */
[----:B------:R-:W-:Y:S02]  /*1080*/  MOV R67, R83 ;  /* 0x0000005300437202 */ /* 0x000fe40000000f00 */
[----:B------:R-:W-:Y:S01]  /*1090*/  MOV R60, R76 ;  /* 0x0000004c003c7202 */ /* 0x000fe20000000f00 */
[----:B------:R-:W3:Y:S01]  /*10a0*/  LDL R20, [R1+0x118] ;  /* 0x0001180001147983 */ /* 0x000ee20000100800 */
[----:B------:R-:W-:Y:S02]  /*10b0*/  MOV R61, R77 ;  /* 0x0000004d003d7202 */ /* 0x000fe40000000f00 */
[----:B------:R-:W-:Y:S01]  /*10c0*/  MOV R62, R78 ;  /* 0x0000004e003e7202 */ /* 0x000fe20000000f00 */
[----:B------:R-:W4:Y:S01]  /*10d0*/  LDL R19, [R1+0x100] ;  /* 0x0001000001137983 */ /* 0x000f220000100800 */
[----:B------:R-:W-:-:S03]  /*10e0*/  MOV R63, R79 ;  /* 0x0000004f003f7202 */ /* 0x000fc60000000f00 */
[----:B------:R-:W4:Y:S04]  /*10f0*/  LDL R18, [R1+0x108] ;  /* 0x0001080001127983 */ /* 0x000f280000100800 */
[----:B-1----:R-:W2:Y:S04]  /*1100*/  LDG.E.128 R4, desc[UR4][R6.64] ;  /* 0x0000000406047981 */ /* 0x002ea8000c1e1d00 */
[----:B------:R-:W4:Y:S04]  /*1110*/  LDL R17, [R1+0x114] ;  /* 0x0001140001117983 */ /* 0x000f280000100800 */
[----:B------:R-:W4:Y:S04]  /*1120*/  LDL R16, [R1+0x11c] ;  /* 0x00011c0001107983 */ /* 0x000f280000100800 */
[----:B------:R-:W4:Y:S04]  /*1130*/  LDL R15, [R1+0x104] ;  /* 0x00010400010f7983 */ /* 0x000f280000100800 */
[----:B------:R-:W4:Y:S04]  /*1140*/  LDL R14, [R1+0x10c] ;  /* 0x00010c00010e7983 */ /* 0x000f280000100800 */
[----:B------:R-:W4:Y:S04]  /*1150*/  @P1 LDG.E.128 R64, desc[UR4][R8.64] ;  /* 0x0000000408401981 */ /* 0x000f28000c1e1d00 */
[----:B------:R1:W4:Y:S01]  /*1160*/  @P1 LDG.E.128 R60, desc[UR4][R8.64+0x10] ;  /* 0x00001004083c1981 */ /* 0x000322000c1e1d00 */
[----:B------:R-:W-:-:S05]  /*1170*/  IADD3 R23, R3, 0x40, RZ ;  /* 0x0000004003177810 */ /* 0x000fca0007ffe0ff */
[----:B------:R-:W-:Y:S01]  /*1180*/  STL [R1+0x4], R23 ;  /* 0x0000041701007387 */ /* 0x000fe20000100800 */
[C---:B--2---:R-:W-:Y:S02]  /*1190*/  PRMT R2, R6.reuse, 0x7632, R2 ;  /* 0x0000763206027816 */ /* 0x044fe40000000002 */
[----:B------:R-:W-:Y:S02]  /*11a0*/  PRMT R10, R5, 0x7632, R10 ;  /* 0x00007632050a7816 */ /* 0x000fe4000000000a */
[----:B------:R-:W-:Y:S02]  /*11b0*/  SHF.L.U32 R6, R6, 0x10, RZ ;  /* 0x0000001006067819 */ /* 0x000fe400000006ff */
[----:B-1----:R-:W-:Y:S02]  /*11c0*/  PRMT R8, R4, 0x7632, R8 ;  /* 0x0000763204087816 */ /* 0x002fe40000000008 */
[C---:B------:R-:W-:Y:S02]  /*11d0*/  PRMT R9, R7.reuse, 0x7632, R9 ;  /* 0x0000763207097816 */ /* 0x040fe40000000009 */
[----:B------:R-:W-:-:S02]  /*11e0*/  SHF.L.U32 R13, R7, 0x10, RZ ;  /* 0x00000010070d7819 */ /* 0x000fc400000006ff */
[----:B------:R-:W-:Y:S01]  /*11f0*/  SHF.L.U32 R7, R10, 0x10, RZ ;  /* 0x000000100a077819 */ /* 0x000fe200000006ff */
[-C--:B------:R-:W-:Y:S01]  /*1200*/  FMUL.FTZ R10, R6, R246.reuse ;  /* 0x000000f6060a7220 */ /* 0x080fe20000410000 */
        /* <DEDUP_REMOVED lines=13> */
[----:B---3--:R-:W-:Y:S01]  /*12e0*/  FMUL.FTZ R58, R20, R11 ;  /* 0x0000000b143a7220 */ /* 0x008fe20000410000 */
[----:B----4-:R-:W-:Y:S01]  /*12f0*/  FMUL.FTZ R52, R19, R10 ;  /* 0x0000000a13347220 */ /* 0x010fe20000410000 */
[----:B------:R-:W-:Y:S01]  /*1300*/  FMUL.FTZ R54, R18, R9 ;  /* 0x0000000912367220 */ /* 0x000fe20000410000 */
[----:B------:R-:W-:Y:S01]  /*1310*/  FMUL.FTZ R57, R17, R8 ;  /* 0x0000000811397220 */ /* 0x000fe20000410000 */
[----:B------:R-:W-:Y:S01]  /*1320*/  FMUL.FTZ R59, R16, R7 ;  /* 0x00000007103b7220 */ /* 0x000fe20000410000 */
[----:B------:R-:W-:Y:S01]  /*1330*/  FMUL.FTZ R53, R15, R6 ;  /* 0x000000060f357220 */ /* 0x000fe20000410000 */
[----:B------:R-:W-:Y:S01]  /*1340*/  FMUL.FTZ R55, R14, R2 ;  /* 0x000000020e377220 */ /* 0x000fe20000410000 */
[----:B------:R-:W1:Y:S01]  /*1350*/  @P1 LDC.64 R8, c[0x0][0x230] ;  /* 0x00008c00ff081b82 */ /* 0x000e620000000a00 */
[----:B------:R-:W-:-:S04]  /*1360*/  IMAD.WIDE.U32 R4, R22, 0x20, R244 ;  /* 0x0000002016047825 */ /* 0x000fc800078e00f4 */
        /* <DEDUP_REMOVED lines=9> */
[----:B------:R-:W2:Y:S04]  /*1400*/  LDL R21, [R1+0xd0] ;  /* 0x0000d00001157983 */ /* 0x000ea80000100800 */
[----:B------:R-:W-:Y:S04]  /*1410*/  STG.E.128 desc[UR4][R4.64], R56 ;  /* 0x0000003804007986 */ /* 0x000fe8000c101d04 */
[----:B------:R3:W-:Y:S01]  /*1420*/  STG.E.128 desc[UR4][R4.64+0x10], R52 ;  /* 0x0000103404007986 */ /* 0x0007e2000c101d04 */
[----:B------:R-:W-:-:S03]  /*1430*/  @P1 MOV R80, R64 ;  /* 0x0000004000501202 */ /* 0x000fc60000000f00 */
[----:B------:R-:W4:Y:S01]  /*1440*/  LDL R20, [R1+0xd8] ;  /* 0x0000d80001147983 */ /* 0x000f220000100800 */
[----:B------:R-:W-:-:S03]  /*1450*/  @P1 MOV R81, R65 ;  /* 0x0000004100511202 */ /* 0x000fc60000000f00 */
[----:B------:R-:W4:Y:S01]  /*1460*/  LDL R19, [R1+0xc0] ;  /* 0x0000c00001137983 */ /* 0x000f220000100800 */
[----:B------:R-:W-:-:S03]  /*1470*/  @P1 MOV R82, R66 ;  /* 0x0000004200521202 */ /* 0x000fc60000000f00 */
[----:B------:R-:W4:Y:S01]  /*1480*/  LDL R18, [R1+0xc8] ;  /* 0x0000c80001127983 */ /* 0x000f220000100800 */
[----:B------:R-:W-:-:S03]  /*1490*/  @P1 MOV R83, R67 ;  /* 0x0000004300531202 */ /* 0x000fc60000000f00 */
[----:B------:R-:W4:Y:S04]  /*14a0*/  LDL R17, [R1+0xd4] ;  /* 0x0000d40001117983 */ /* 0x000f280000100800 */
[----:B---3--:R-:W3:Y:S01]  /*14b0*/  LDG.E.128 R4, desc[UR4][R6.64] ;  /* 0x0000000406047981 */ /* 0x008ee2000c1e1d00 */
[----:B-1----:R-:W-:-:S03]  /*14c0*/  @P1 IMAD.WIDE.U32 R8, R23, 0x20, R8 ;  /* 0x0000002017081825 */ /* 0x002fc600078e0008 */
[----:B------:R-:W4:Y:S01]  /*14d0*/  LDL R16, [R1+0xdc] ;  /* 0x0000dc0001107983 */ /* 0x000f220000100800 */
[----:B------:R-:W-:-:S03]  /*14e0*/  @P1 MOV R76, R60 ;  /* 0x0000003c004c1202 */ /* 0x000fc60000000f00 */
[----:B------:R-:W4:Y:S01]  /*14f0*/  LDL R15, [R1+0xc4] ;  /* 0x0000c400010f7983 */ /* 0x000f220000100800 */
[----:B------:R-:W-:-:S03]  /*1500*/  @P1 MOV R77, R61 ;  /* 0x0000003d004d1202 */ /* 0x000fc60000000f00 */
[----:B------:R-:W4:Y:S01]  /*1510*/  LDL R14, [R1+0xcc] ;  /* 0x0000cc00010e7983 */ /* 0x000f220000100800 */
[----:B------:R-:W-:Y:S02]  /*1520*/  @P1 MOV R78, R62 ;  /* 0x0000003e004e1202 */ /* 0x000fe40000000f00 */
[----:B------:R-:W-:Y:S01]  /*1530*/  @P1 MOV R79, R63 ;  /* 0x0000003f004f1202 */ /* 0x000fe20000000f00 */
[----:B------:R-:W4:Y:S04]  /*1540*/  @P1 LDG.E.128 R64, desc[UR4][R8.64] ;  /* 0x0000000408401981 */ /* 0x000f28000c1e1d00 */
[----:B------:R1:W4:Y:S01]  /*1550*/  @P1 LDG.E.128 R60, desc[UR4][R8.64+0x10] ;  /* 0x00001004083c1981 */ /* 0x000322000c1e1d00 */
[----:B------:R-:W-:-:S05]  /*1560*/  IADD3 R22, R3, 0x60, RZ ;  /* 0x0000006003167810 */ /* 0x000fca0007ffe0ff */
[----:B------:R-:W-:Y:S01]  /*1570*/  STL [R1], R22 ;  /* 0x0000001601007387 */ /* 0x000fe20000100800 */
[C---:B---3--:R-:W-:Y:S02]  /*1580*/  PRMT R2, R6.reuse, 0x7632, R2 ;  /* 0x0000763206027816 */ /* 0x048fe40000000002 */
        /* <DEDUP_REMOVED lines=19> */
[----:B--2---:R-:W-:Y:S01]  /*16c0*/  FMUL.FTZ R48, R21, R12 ;  /* 0x0000000c15307220 */ /* 0x004fe20000410000 */
[----:B----4-:R-:W-:Y:S01]  /*16d0*/  FMUL.FTZ R50, R20, R11 ;  /* 0x0000000b14327220 */ /* 0x010fe20000410000 */
[----:B------:R-:W-:Y:S01]  /*16e0*/  FMUL.FTZ R44, R19, R10 ;  /* 0x0000000a132c7220 */ /* 0x000fe20000410000 */
        /* <DEDUP_REMOVED lines=38> */
[----:B------:R-:W-:Y:S02]  /*1950*/  IADD3 R252, R3, 0x80, RZ ;  /* 0x0000008003fc7810 */ /* 0x000fe40007ffe0ff */
[----:B---3--:R-:W-:-:S02]  /*1960*/  PRMT R2, R6, 0x7632, R2 ;  /* 0x0000763206027816 */ /* 0x008fc40000000002 */
[----:B------:R-:W-:Y:S02]  /*1970*/  PRMT R10, R5, 0x7632, R10 ;  /* 0x00007632050a7816 */ /* 0x000fe4000000000a */
[----:B------:R-:W-:Y:S02]  /*1980*/  SHF.L.U32 R6, R6, 0x10, RZ ;  /* 0x0000001006067819 */ /* 0x000fe400000006ff */
[----:B-1----:R-:W-:Y:S02]  /*1990*/  PRMT R8, R4, 0x7632, R8 ;  /* 0x0000763204087816 */ /* 0x002fe40000000008 */
        /* <DEDUP_REMOVED lines=105> */
[----:B------:R-:W4:Y:S04]  /*2030*/  LDL R14, [R1+0x1c] ;  /* 0x00001c00010e7983 */ /* 0x000f280000100800 */
[----:B---3--:R-:W3:Y:S01]  /*2040*/  LDG.E.128 R4, desc[UR4][R6.64] ;  /* 0x0000000406047981 */ /* 0x008ee2000c1e1d00 */
[----:B-1----:R-:W-:Y:S01]  /*2050*/  @P1 IMAD.WIDE.U32 R8, R250, 0x20, R8 ;  /* 0x00000020fa081825 */ /* 0x002fe200078e0008 */
[----:B------:R-:W-:Y:S02]  /*2060*/  @P1 MOV R83, R67 ;  /* 0x0000004300531202 */ /* 0x000fe40000000f00 */
[----:B------:R-:W-:Y:S02]  /*2070*/  @P1 MOV R76, R60 ;  /* 0x0000003c004c1202 */ /* 0x000fe40000000f00 */
[----:B------:R-:W-:Y:S01]  /*2080*/  @P1 MOV R77, R61 ;  /* 0x0000003d004d1202 */ /* 0x000fe20000000f00 */
[----:B------:R-:W4:Y:S01]  /*2090*/  @P1 LDG.E.128 R64, desc[UR4][R8.64] ;  /* 0x0000000408401981 */ /* 0x000f22000c1e1d00 */
[----:B------:R-:W-:-:S02]  /*20a0*/  @P1 MOV R78, R62 ;  /* 0x0000003e004e1202 */ /* 0x000fc40000000f00 */
[----:B------:R-:W-:Y:S02]  /*20b0*/  @P1 MOV R79, R63 ;  /* 0x0000003f004f1202 */ /* 0x000fe40000000f00 */
[----:B------:R1:W4:Y:S01]  /*20c0*/  @P1 LDG.E.128 R60, desc[UR4][R8.64+0x10] ;  /* 0x00001004083c1981 */ /* 0x000322000c1e1d00 */
[----:B------:R-:W-:Y:S02]  /*20d0*/  IADD3 R249, R3, 0xc0, RZ ;  /* 0x000000c003f97810 */ /* 0x000fe40007ffe0ff */
[C---:B---3--:R-:W-:Y:S02]  /*20e0*/  PRMT R2, R6.reuse, 0x7632, R2 ;  /* 0x0000763206027816 */ /* 0x048fe40000000002 */
[----:B------:R-:W-:Y:S02]  /*20f0*/  PRMT R10, R5, 0x7632, R10 ;  /* 0x00007632050a7816 */ /* 0x000fe4000000000a */
[----:B------:R-:W-:Y:S02]  /*2100*/  SHF.L.U32 R6, R6, 0x10, RZ ;  /* 0x0000001006067819 */ /* 0x000fe400000006ff */
[----:B-1----:R-:W-:-:S02]  /*2110*/  PRMT R8, R4, 0x7632, R8 ;  /* 0x0000763204087816 */ /* 0x002fc40000000008 */
[C---:B------:R-:W-:Y:S02]  /*2120*/  PRMT R9, R7.reuse, 0x7632, R9 ;  /* 0x0000763207097816 */ /* 0x040fe40000000009 */
[----:B------:R-:W-:Y:S02]  /*2130*/  SHF.L.U32 R13, R7, 0x10, RZ ;  /* 0x00000010070d7819 */ /* 0x000fe400000006ff */
[----:B------:R-:W-:Y:S01]  /*2140*/  SHF.L.U32 R7, R10, 0x10, RZ ;  /* 0x000000100a077819 */ /* 0x000fe200000006ff */
[----:B------:R-:W-:Y:S01]  /*2150*/  FMUL.FTZ R10, R6, R246 ;  /* 0x000000f6060a7220 */ /* 0x000fe20000410000 */
        /* <DEDUP_REMOVED lines=30> */
[C---:B------:R-:W-:Y:S02]  /*2340*/  IMAD.WIDE.U32 R6, R249.reuse, 0x10, R234 ;  /* 0x00000010f9067825 */ /* 0x040fe400078e00ea */
[----:B------:R-:W-:Y:S04]  /*2350*/  STG.E.128 desc[UR4][R4.64], R24 ;  /* 0x0000001804007986 */ /* 0x000fe8000c101d04 */
[----:B------:R2:W-:Y:S04]  /*2360*/  STG.E.128 desc[UR4][R4.64+0x10], R20 ;  /* 0x0000101404007986 */ /* 0x0005e8000c101d04 */
[----:B--2---:R-:W2:Y:S01]  /*2370*/  LDG.E.128 R4, desc[UR4][R6.64] ;  /* 0x0000000406047981 */ /* 0x004ea2000c1e1d00 */
[----:B-1----:R-:W-:Y:S01]  /*2380*/  @P1 IMAD.WIDE.U32 R8, R249, 0x20, R8 ;  /* 0x00000020f9081825 */ /* 0x002fe200078e0008 */
        /* <DEDUP_REMOVED lines=10> */
[----:B------:R-:W-:Y:S01]  /*2430*/  IADD3 R248, R3, 0xe0, RZ ;  /* 0x000000e003f87810 */ /* 0x000fe20007ffe0ff */
[----:B-1----:R-:W1:Y:S04]  /*2440*/  @P1 LDC.64 R8, c[0x0][0x230] ;  /* 0x00008c00ff081b82 */ /* 0x002e680000000a00 */
[----:B-1----:R-:W-:Y:S01]  /*2450*/  @P1 IMAD.WIDE.U32 R8, R248, 0x20, R8 ;  /* 0x00000020f8081825 */ /* 0x002fe200078e0008 */
[----:B--2---:R-:W-:Y:S02]  /*2460*/  PRMT R2, R6, 0x7632, R2 ;  /* 0x0000763206027816 */ /* 0x004fe40000000002 */
[----:B------:R-:W-:-:S02]  /*2470*/  PRMT R12, R5, 0x7632, R12 ;  /* 0x00007632050c7816 */ /* 0x000fc4000000000c */
        /* <DEDUP_REMOVED lines=38> */
[----:B-1----:R-:W2:Y:S01]  /*26e0*/  LDG.E.128 R4, desc[UR4][R6.64] ;  /* 0x0000000406047981 */ /* 0x002ea2000c1e1d00 */
        /* <DEDUP_REMOVED lines=10> */
[----:B------:R-:W-:Y:S01]  /*2790*/  IMAD.WIDE.U32 R232, R248, 0x20, R244 ;  /* 0x00000020f8e87825 */ /* 0x000fe200078e00f4 */
[C---:B--2---:R-:W-:Y:S02]  /*27a0*/  PRMT R9, R4.reuse, 0x7632, R9 ;  /* 0x0000763204097816 */ /* 0x044fe40000000009 */
[----:B------:R-:W-:Y:S02]  /*27b0*/  SHF.L.U32 R8, R4, 0x10, RZ ;  /* 0x0000001004087819 */ /* 0x000fe400000006ff */
[C---:B------:R-:W-:Y:S02]  /*27c0*/  PRMT R4, R5.reuse, 0x7632, R4 ;  /* 0x0000763205047816 */ /* 0x040fe40000000004 */
[----:B------:R-:W-:-:S02]  /*27d0*/  SHF.L.U32 R10, R5, 0x10, RZ ;  /* 0x00000010050a7819 */ /* 0x000fc400000006ff */
[C---:B------:R-:W-:Y:S02]  /*27e0*/  SHF.L.U32 R5, R6.reuse, 0x10, RZ ;  /* 0x0000001006057819 */ /* 0x040fe400000006ff */
[----:B------:R-:W-:Y:S02]  /*27f0*/  PRMT R2, R6, 0x7632, R2 ;  /* 0x0000763206027816 */ /* 0x000fe40000000002 */
[C---:B------:R-:W-:Y:S02]  /*2800*/  PRMT R6, R7.reuse, 0x7632, R6 ;  /* 0x0000763207067816 */ /* 0x040fe40000000006 */
[----:B------:R-:W-:Y:S02]  /*2810*/  SHF.L.U32 R11, R7, 0x10, RZ ;  /* 0x00000010070b7819 */ /* 0x000fe400000006ff */
[----:B------:R-:W-:Y:S01]  /*2820*/  SHF.L.U32 R7, R4, 0x10, RZ ;  /* 0x0000001004077819 */ /* 0x000fe200000006ff */
[----:B------:R-:W-:Y:S01]  /*2830*/  FMUL.FTZ R4, R5, R246 ;  /* 0x000000f605047220 */ /* 0x000fe20000410000 */
        /* <DEDUP_REMOVED lines=26> */
[----:B------:R-:W-:-:S02]  /*29e0*/  IADD3 R2, R3, 0x100, RZ ;  /* 0x0000010003027810 */ /* 0x000fc40007ffe0ff */
[----:B------:R-:W-:Y:S04]  /*29f0*/  STG.E.128 desc[UR4][R232.64], R8 ;  /* 0x00000008e8007986 */ /* 0x000fe8000c101d04 */
[----:B------:R1:W-:Y:S02]  /*2a00*/  STG.E.128 desc[UR4][R232.64+0x10], R4 ;  /* 0x00001004e8007986 */ /* 0x0003e4000c101d04 */
[----:B-1----:R-:W-:-:S06]  /*2a10*/  IMAD.WIDE.U32 R232, R2, 0x10, R234 ;  /* 0x0000001002e87825 */ /* 0x002fcc00078e00ea */
[----:B------:R-:W2:Y:S01]  /*2a20*/  LDG.E.128 R232, desc[UR4][R232.64] ;  /* 0x00000004e8e87981 */ /* 0x000ea2000c1e1d00 */
[----:B0-----:R-:W-:Y:S01]  /*2a30*/  @P1 IMAD.WIDE.U32 R236, R2, 0x20, R236 ;  /* 0x0000002002ec1825 */ /* 0x001fe200078e00ec */
        /* <DEDUP_REMOVED lines=11> */
[C---:B--2---:R-:W-:Y:S02]  /*2af0*/  SHF.L.U32 R242, R233.reuse, 0x10, RZ ;  /* 0x00000010e9f27819 */ /* 0x044fe400000006ff */
[C---:B0-----:R-:W-:Y:S02]  /*2b00*/  PRMT R237, R234.reuse, 0x7632, R237 ;  /* 0x00007632eaed7816 */ /* 0x041fe400000000ed */
[----:B------:R-:W-:Y:S01]  /*2b10*/  SHF.L.U32 R241, R234, 0x10, RZ ;  /* 0x00000010eaf17819 */ /* 0x000fe200000006ff */
[----:B------:R-:W-:Y:S01]  /*2b20*/  FMUL.FTZ R234, R242, R246 ;  /* 0x000000f6f2ea7220 */ /* 0x000fe20000410000 */
[----:B------:R-:W-:Y:S01]  /*2b30*/  PRMT R240, R232, 0x7632, R240 ;  /* 0x00007632e8f07816 */ /* 0x000fe200000000f0 */
[----:B------:R-:W0:Y:S01]  /*2b40*/  LDC.64 R242, c[0x0][0x220] ;  /* 0x00008800fff27b82 */ /* 0x000e220000000a00 */
        /* <DEDUP_REMOVED lines=16> */
[----:B------:R-:W-:Y:S01]  /*2c50*/  FMUL.FTZ R232, R96, R232 ;  /* 0x000000e860e87220 */ /* 0x000fe20000410000 */
[----:B------:R-:W1:Y:S01]  /*2c60*/  @P1 LDC.64 R244, c[0x0][0x230] ;  /* 0x00008c00fff41b82 */ /* 0x000e620000000a00 */
        /* <DEDUP_REMOVED lines=16> */
[----:B------:R0:W-:Y:S01]  /*2d70*/  STG.E.128 desc[UR4][R240.64+0x10], R236 ;  /* 0x000010ecf0007986 */ /* 0x0001e2000c101d04 */
[----:B------:R-:W-:Y:S01]  /*2d80*/  @P1 MOV R76, R60 ;  /* 0x0000003c004c1202 */ /* 0x000fe20000000f00 */
[C---:B-1----:R-:W-:Y:S01]  /*2d90*/  @P1 IMAD.WIDE.U32 R244, R251.reuse, 0x20, R244 ;  /* 0x00000020fbf41825 */ /* 0x042fe200078e00f4 */
[----:B------:R-:W-:Y:S02]  /*2da0*/  @P1 MOV R77, R61 ;  /* 0x0000003d004d1202 */ /* 0x000fe40000000f00 */
[----:B------:R-:W-:Y:S01]  /*2db0*/  @P1 MOV R78, R62 ;  /* 0x0000003e004e1202 */ /* 0x000fe20000000f00 */
[----:B0-----:R-:W-:-:S06]  /*2dc0*/  IMAD.WIDE.U32 R240, R251, 0x10, R242 ;  /* 0x00000010fbf07825 */ /* 0x001fcc00078e00f2 */
[----:B------:R-:W2:Y:S01]  /*2dd0*/  LDG.E.128 R240, desc[UR4][R240.64] ;  /* 0x00000004f0f07981 */ /* 0x000ea2000c1e1d00 */
[----:B------:R-:W-:-:S06]  /*2de0*/  @P1 MOV R79, R63 ;  /* 0x0000003f004f1202 */ /* 0x000fcc0000000f00 */
[----:B------:R-:W3:Y:S01]  /*2df0*/  @P1 LDG.E.128 R76, desc[UR4][R244.64+0x10] ;  /* 0x00001004f44c1981 */ /* 0x000ee2000c1e1d00 */
[----:B------:R-:W-:Y:S02]  /*2e00*/  @P1 MOV R80, R64 ;  /* 0x0000004000501202 */ /* 0x000fe40000000f00 */
[----:B------:R-:W-:Y:S02]  /*2e10*/  @P1 MOV R81, R65 ;  /* 0x0000004100511202 */ /* 0x000fe40000000f00 */
[----:B------:R-:W-:Y:S02]  /*2e20*/  @P1 MOV R82, R66 ;  /* 0x0000004200521202 */ /* 0x000fe40000000f00 */
[----:B------:R-:W-:-:S06]  /*2e30*/  @P1 MOV R83, R67 ;  /* 0x0000004300531202 */ /* 0x000fcc0000000f00 */
[----:B------:R0:W4:Y:S01]  /*2e40*/  @P1 LDG.E.128 R80, desc[UR4][R244.64] ;  /* 0x00000004f4501981 */ /* 0x000122000c1e1d00 */
[----:B--2---:R-:W-:Y:S02]  /*2e50*/  PRMT R247, R243, 0x7632, R247 ;  /* 0x00007632f3f77816 */ /* 0x004fe400000000f7 */
[----:B0-----:R-:W-:Y:S02]  /*2e60*/  PRMT R244, R241, 0x7632, R244 ;  /* 0x00007632f1f47816 */ /* 0x001fe400000000f4 */
[----:B------:R-:W-:Y:S02]  /*2e70*/  PRMT R245, R240, 0x7632, R245 ;  /* 0x00007632f0f57816 */ /* 0x000fe400000000f5 */
[----:B------:R-:W-:Y:S02]  /*2e80*/  PRMT R121, R242, 0x7632, R121 ;  /* 0x00007632f2797816 */ /* 0x000fe40000000079 */
[----:B------:R-:W-:Y:S02]  /*2e90*/  SHF.L.U32 R243, R243, 0x10, RZ ;  /* 0x00000010f3f37819 */ /* 0x000fe400000006ff */
        /* <DEDUP_REMOVED lines=15> */
[----:B---3--:R-:W-:Y:S01]  /*2f90*/  @P1 MOV R62, R78 ;  /* 0x0000004e003e1202 */ /* 0x008fe20000000f00 */
[----:B------:R-:W-:Y:S01]  /*2fa0*/  FMUL.FTZ R246, R86, R243 ;  /* 0x000000f356f67220 */ /* 0x000fe20000410000 */
[----:B------:R-:W-:Y:S01]  /*2fb0*/  @P1 MOV R63, R79 ;  /* 0x0000004f003f1202 */ /* 0x000fe20000000f00 */
[----:B------:R-:W-:Y:S01]  /*2fc0*/  FMUL.FTZ R247, R87, R247 ;  /* 0x000000f757f77220 */ /* 0x000fe20000410000 */
[----:B----4-:R-:W-:Y:S01]  /*2fd0*/  @P1 MOV R64, R80 ;  /* 0x0000005000401202 */ /* 0x010fe20000000f00 */
[----:B------:R-:W-:Y:S01]  /*2fe0*/  @P2 FADD.FTZ R246, R246, R62 ;  /* 0x0000003ef6f62221 */ /* 0x000fe20000010000 */
[----:B------:R-:W-:Y:S01]  /*2ff0*/  FMUL.FTZ R240, R88, R240 ;  /* 0x000000f058f07220 */ /* 0x000fe20000410000 */
[----:B------:R-:W-:Y:S01]  /*3000*/  @P2 FADD.FTZ R247, R247, R63 ;  /* 0x0000003ff7f72221 */ /* 0x000fe20000010000 */
[----:B------:R-:W-:Y:S01]  /*3010*/  @P1 MOV R60, R76 ;  /* 0x0000004c003c1202 */ /* 0x000fe20000000f00 */
[----:B------:R-:W0:Y:S01]  /*3020*/  LDC.64 R62, c[0x0][0x238] ;  /* 0x00008e00ff3e7b82 */ /* 0x000e220000000a00 */
[----:B------:R-:W-:Y:S01]  /*3030*/  @P2 FADD.FTZ R240, R240, R64 ;  /* 0x00000040f0f02221 */ /* 0x000fe20000010000 */
[----:B------:R-:W-:Y:S01]  /*3040*/  MOV R64, R244 ;  /* 0x000000f400407202 */ /* 0x000fe20000000f00 */
[----:B------:R-:W-:Y:S01]  /*3050*/  FMUL.FTZ R244, R84, R241 ;  /* 0x000000f154f47220 */ /* 0x000fe20000410000 */
[----:B------:R-:W-:Y:S01]  /*3060*/  FMUL.FTZ R241, R89, R245 ;  /* 0x000000f559f17220 */ /* 0x000fe20000410000 */
[----:B------:R-:W-:Y:S01]  /*3070*/  @P1 MOV R61, R77 ;  /* 0x0000004d003d1202 */ /* 0x000fe20000000f00 */
[----:B------:R-:W-:Y:S01]  /*3080*/  FMUL.FTZ R242, R90, R242 ;  /* 0x000000f25af27220 */ /* 0x000fe20000410000 */
[----:B------:R-:W-:Y:S01]  /*3090*/  @P1 MOV R66, R82 ;  /* 0x0000005200421202 */ /* 0x000fe20000000f00 */
[----:B------:R-:W-:Y:S01]  /*30a0*/  FMUL.FTZ R245, R85, R64 ;  /* 0x0000004055f57220 */ /* 0x000fe20000410000 */
[----:B------:R-:W-:Y:S01]  /*30b0*/  @P1 MOV R65, R81 ;  /* 0x0000005100411202 */ /* 0x000fe20000000f00 */
[----:B------:R-:W-:Y:S01]  /*30c0*/  FMUL.FTZ R243, R91, R120 ;  /* 0x000000785bf37220 */ /* 0x000fe20000410000 */
[----:B------:R-:W-:Y:S01]  /*30d0*/  @P1 MOV R67, R83 ;  /* 0x0000005300431202 */ /* 0x000fe20000000f00 */
[----:B------:R-:W-:Y:S01]  /*30e0*/  @P2 FADD.FTZ R244, R244, R60 ;  /* 0x0000003cf4f42221 */ /* 0x000fe20000010000 */
[----:B------:R-:W-:Y:S01]  /*30f0*/  @P2 FADD.FTZ R245, R245, R61 ;  /* 0x0000003df5f52221 */ /* 0x000fe20000010000 */
[----:B------:R-:W-:Y:S01]  /*3100*/  @P2 FADD.FTZ R242, R242, R66 ;  /* 0x00000042f2f22221 */ /* 0x000fe20000010000 */
[----:B------:R-:W-:Y:S01]  /*3110*/  @P2 FADD.FTZ R241, R241, R65 ;  /* 0x00000041f1f12221 */ /* 0x000fe20000010000 */
[----:B------:R-:W-:Y:S01]  /*3120*/  @P2 FADD.FTZ R243, R243, R67 ;  /* 0x00000043f3f32221 */ /* 0x000fe20000010000 */
[----:B------:R1:W5:Y:S04]  /*3130*/  LDL.LU R121, [R1+0x184] ;  /* 0x0001840001797983 */ /* 0x0003680000300800 */
[----:B------:R1:W5:Y:S01]  /*3140*/  LDL.LU R120, [R1+0x180] ;  /* 0x0001800001787983 */ /* 0x0003620000300800 */
[----:B0-----:R-:W-:-:S05]  /*3150*/  IMAD.WIDE.U32 R60, R251, 0x20, R62 ;  /* 0x00000020fb3c7825 */ /* 0x001fca00078e003e */
        /* <DEDUP_REMOVED lines=86> */
[----:B-1----:R-:W-:Y:S09]  /*36c0*/  BRA.DIV UR14, `(.L_x_30225) ;  /* 0x000000220ea47947 */ /* 0x002ff2000b800000 */
        /* <DEDUP_REMOVED lines=181> */
.L_x_30238:
[----:B------:R-:W2:Y:S04]  /*4220*/  LDL R67, [R1+0x168] ;  /* 0x0001680001437983 */ /* 0x000ea80000100800 */
[----:B------:R-:W3:Y:S01]  /*4230*/  LDL R66, [R1+0x16c] ;  /* 0x00016c0001427983 */ /* 0x000ee20000100800 */
[----:B------:R-:W-:Y:S01]  /*4240*/  FMUL.FTZ R62, R60, R60 ;  /* 0x0000003c3c3e7220 */ /* 0x000fe20000410000 */
[----:B-1----:R-:W-:Y:S01]  /*4250*/  FADD.FTZ R61, R64, R61 ;  /* 0x0000003d403d7221 */ /* 0x002fe20000010000 */
[----:B0-----:R-:W-:-:S03]  /*4260*/  FSEL R64, R60, RZ, !P3 ;  /* 0x000000ff3c407208 */ /* 0x001fc60005800000 */
[----:B------:R-:W-:Y:S01]  /*4270*/  FSEL R62, R62, RZ, P3 ;  /* 0x000000ff3e3e7208 */ /* 0x000fe20001800000 */
[----:B------:R-:W-:-:S04]  /*4280*/  FFMA.FTZ R61, R61, R65, UR7 ;  /* 0x000000073d3d7e23 */ /* 0x000fc80008010041 */
[----:B------:R-:W-:Y:S02]  /*4290*/  FADD.FTZ R61, R61, R62 ;  /* 0x0000003e3d3d7221 */ /* 0x000fe40000010000 */
[----:B------:R-:W0:Y:S02]  /*42a0*/  @!P1 LDC.64 R62, c[0x0][0x250] ;  /* 0x00009400ff3e9b82 */ /* 0x000e240000000a00 */
[----:B------:R1:W4:Y:S01]  /*42b0*/  MUFU.RSQ R65, R61 ;  /* 0x0000003d00417308 */ /* 0x0003220000001400 */
[----:B0-----:R-:W-:-:S05]  /*42c0*/  @!P1 IMAD.WIDE R62, R0, 0x4, R62 ;  /* 0x00000004003e9825 */ /* 0x001fca00078e023e */
[----:B------:R0:W-:Y:S02]  /*42d0*/  @!P1 STG.E desc[UR4][R62.64], R60 ;  /* 0x0000003c3e009986 */ /* 0x0001e4000c101904 */
[----:B0-----:R-:W0:Y:S01]  /*42e0*/  @!P1 LDC.64 R62, c[0x0][0x258] ;  /* 0x00009600ff3e9b82 */ /* 0x001e220000000a00 */
[--C-:B------:R-:W-:Y:S01]  /*42f0*/  FADD.FTZ R60, R70, -R64.reuse ;  /* 0x80000040463c7221 */ /* 0x100fe20000010000 */
[----:B-1----:R-:W-:Y:S01]  /*4300*/  FADD.FTZ R61, R71, -R64 ;  /* 0x80000040473d7221 */ /* 0x002fe20000010000 */
[----:B------:R-:W3:Y:S02]  /*4310*/  LDL R70, [R1+0x174] ;  /* 0x0001740001467983 */ /* 0x000ee40000100800 */
[C---:B----4-:R-:W-:Y:S01]  /*4320*/  FMUL.FTZ R60, R65.reuse, R60 ;  /* 0x0000003c413c7220 */ /* 0x050fe20000410000 */
[----:B------:R-:W-:Y:S01]  /*4330*/  FMUL.FTZ R61, R65, R61 ;  /* 0x0000003d413d7220 */ /* 0x000fe20000410000 */
[----:B------:R-:W4:Y:S01]  /*4340*/  LDL R71, [R1+0x17c] ;  /* 0x00017c0001477983 */ /* 0x000f220000100800 */
[----:B0-----:R-:W-:-:S05]  /*4350*/  @!P1 IMAD.WIDE R62, R0, 0x4, R62 ;  /* 0x00000004003e9825 */ /* 0x001fca00078e023e */
[----:B------:R0:W-:Y:S02]  /*4360*/  @!P1 STG.E desc[UR4][R62.64], R65 ;  /* 0x000000413e009986 */ /* 0x0001e4000c101904 */
[----:B0-----:R-:W-:Y:S02]  /*4370*/  FADD.FTZ R62, R74, -R64 ;  /* 0x800000404a3e7221 */ /* 0x001fe40000010000 */
[----:B------:R-:W4:Y:S01]  /*4380*/  LDL R74, [R1+0x178] ;  /* 0x00017800014a7983 */ /* 0x000f220000100800 */
[----:B--2---:R-:W-:Y:S01]  /*4390*/  FFMA.FTZ R60, R67, R60, R226 ;  /* 0x0000003c433c7223 */ /* 0x004fe200000100e2 */
[----:B---3--:R-:W-:-:S05]  /*43a0*/  FFMA.FTZ R61, R66, R61, R227 ;  /* 0x0000003d423d7223 */ /* 0x008fca00000100e3 */
[----:B------:R-:W-:Y:S01]  /*43b0*/  F2FP.BF16.F32.PACK_AB R63, R61, R60 ;  /* 0x0000003c3d3f723e */ /* 0x000fe200000010ff */
[--C-:B------:R-:W-:Y:S01]  /*43c0*/  FADD.FTZ R61, R73, -R64.reuse ;  /* 0x80000040493d7221 */ /* 0x100fe20000010000 */
[--C-:B------:R-:W-:Y:S01]  /*43d0*/  FADD.FTZ R60, R72, -R64.reuse ;  /* 0x80000040483c7221 */ /* 0x100fe20000010000 */
[----:B------:R-:W2:Y:S04]  /*43e0*/  LDL R73, [R1+0x160] ;  /* 0x0001600001497983 */ /* 0x000ea80000100800 */
[----:B------:R-:W3:Y:S01]  /*43f0*/  LDL R72, [R1+0x164] ;  /* 0x0001640001487983 */ /* 0x000ee20000100800 */
[----:B------:R-:W-:-:S03]  /*4400*/  FADD.FTZ R66, R75, -R64 ;  /* 0x800000404b427221 */ /* 0x000fc60000010000 */
[----:B------:R-:W3:Y:S01]  /*4410*/  LDL R75, [R1+0x170] ;  /* 0x00017000014b7983 */ /* 0x000ee20000100800 */
[--C-:B------:R-:W-:Y:S01]  /*4420*/  FADD.FTZ R67, R68, -R64.reuse ;  /* 0x8000004044437221 */ /* 0x100fe20000010000 */
[----:B------:R-:W-:Y:S01]  /*4430*/  FADD.FTZ R69, R69, -R64 ;  /* 0x8000004045457221 */ /* 0x000fe20000010000 */
[C---:B------:R-:W-:Y:S02]  /*4440*/  FMUL.FTZ R62, R65.reuse, R62 ;  /* 0x0000003e413e7220 */ /* 0x040fe40000410000 */
[C---:B------:R-:W-:Y:S01]  /*4450*/  FMUL.FTZ R67, R65.reuse, R67 ;  /* 0x0000004341437220 */ /* 0x040fe20000410000 */
[C---:B------:R-:W-:Y:S01]  /*4460*/  FMUL.FTZ R69, R65.reuse, R69 ;  /* 0x0000004541457220 */ /* 0x040fe20000410000 */
[C---:B------:R-:W-:Y:S01]  /*4470*/  FMUL.FTZ R66, R65.reuse, R66 ;  /* 0x0000004241427220 */ /* 0x040fe20000410000 */
[C---:B------:R-:W-:Y:S01]  /*4480*/  FMUL.FTZ R61, R65.reuse, R61 ;  /* 0x0000003d413d7220 */ /* 0x040fe20000410000 */
[----:B------:R-:W-:Y:S02]  /*4490*/  FMUL.FTZ R60, R65, R60 ;  /* 0x0000003c413c7220 */ /* 0x000fe40000410000 */
[----:B----4-:R-:W-:-:S02]  /*44a0*/  FFMA.FTZ R66, R71, R66, R231 ;  /* 0x0000004247427223 */ /* 0x010fc400000100e7 */
[----:B------:R-:W4:Y:S01]  /*44b0*/  LDL R71, [R1+0x134] ;  /* 0x0001340001477983 */ /* 0x000f220000100800 */
[----:B------:R-:W-:-:S03]  /*44c0*/  FFMA.FTZ R68, R74, R62, R230 ;  /* 0x0000003e4a447223 */ /* 0x000fc600000100e6 */
[----:B------:R-:W4:Y:S01]  /*44d0*/  LDL R74, [R1+0x13c] ;  /* 0x00013c00014a7983 */ /* 0x000f220000100800 */
[----:B--2---:R-:W-:-:S03]  /*44e0*/  FFMA.FTZ R62, R73, R67, R224 ;  /* 0x00000043493e7223 */ /* 0x004fc600000100e0 */
[----:B------:R-:W2:Y:S01]  /*44f0*/  LDL R73, [R1+0x128] ;  /* 0x0001280001497983 */ /* 0x000ea20000100800 */
[----:B---3--:R-:W-:-:S03]  /*4500*/  FFMA.FTZ R67, R72, R69, R225 ;  /* 0x0000004548437223 */ /* 0x008fc600000100e1 */
[----:B------:R-:W3:Y:S01]  /*4510*/  LDL R72, [R1+0x12c] ;  /* 0x00012c0001487983 */ /* 0x000ee20000100800 */
[----:B------:R-:W-:Y:S01]  /*4520*/  FFMA.FTZ R69, R70, R61, R229 ;  /* 0x0000003d46457223 */ /* 0x000fe200000100e5 */
[----:B------:R-:W-:Y:S01]  /*4530*/  FFMA.FTZ R60, R75, R60, R228 ;  /* 0x0000003c4b3c7223 */ /* 0x000fe200000100e4 */
[----:B------:R-:W-:Y:S01]  /*4540*/  F2FP.BF16.F32.PACK_AB R61, R66, R68 ;  /* 0x00000044423d723e */ /* 0x000fe200000010ff */
[----:B------:R-:W3:Y:S01]  /*4550*/  LDL R75, [R1+0x124] ;  /* 0x00012400014b7983 */ /* 0x000ee20000100800 */
[----:B------:R-:W-:Y:S02]  /*4560*/  LEA R66, P1, R3, UR12, 0x4 ;  /* 0x0000000c03427c11 */ /* 0x000fe4000f8220ff */
[----:B------:R-:W-:Y:S01]  /*4570*/  F2FP.BF16.F32.PACK_AB R62, R67, R62 ;  /* 0x0000003e433e723e */ /* 0x000fe200000010ff */
[----:B------:R-:W3:Y:S01]  /*4580*/  LDL.LU R70, [R1+0x8] ;  /* 0x0000080001467983 */ /* 0x000ee20000300800 */
[----:B------:R-:W-:Y:S02]  /*4590*/  F2FP.BF16.F32.PACK_AB R60, R69, R60 ;  /* 0x0000003c453c723e */ /* 0x000fe400000010ff */
[----:B------:R-:W-:Y:S01]  /*45a0*/  LEA.HI.X R67, R3, UR13, RZ, 0x4, P1 ;  /* 0x0000000d03437c11 */ /* 0x000fe200088f24ff */
[----:B------:R-:W3:Y:S04]  /*45b0*/  LDL R68, [R1+0x120] ;  /* 0x0001200001447983 */ /* 0x000ee80000100800 */
[----:B------:R0:W-:Y:S04]  /*45c0*/  STG.E.128 desc[UR4][R66.64], R60 ;  /* 0x0000003c42007986 */ /* 0x0001e8000c101d04 */
[----:B------:R-:W3:Y:S04]  /*45d0*/  LDL R69, [R1+0x138] ;  /* 0x0001380001457983 */ /* 0x000ee80000100800 */
[----:B0-----:R-:W3:Y:S01]  /*45e0*/  LDL R67, [R1+0x130] ;  /* 0x0001300001437983 */ /* 0x001ee20000100800 */
[--C-:B------:R-:W-:Y:S01]  /*45f0*/  FADD.FTZ R3, R54, -R64.reuse ;  /* 0x8000004036037221 */ /* 0x100fe20000010000 */
[----:B------:R-:W-:-:S03]  /*4600*/  FADD.FTZ R55, R55, -R64 ;  /* 0x8000004037377221 */ /* 0x000fc60000010000 */
[C---:B------:R-:W-:Y:S01]  /*4610*/  FMUL.FTZ R3, R65.reuse, R3 ;  /* 0x0000000341037220 */ /* 0x040fe20000410000 */
[----:B------:R-:W-:Y:S01]  /*4620*/  FMUL.FTZ R55, R65, R55 ;  /* 0x0000003741377220 */ /* 0x000fe20000410000 */
        /* <DEDUP_REMOVED lines=8> */
[C---:B------:R-:W-:Y:S01]  /*46b0*/  FMUL.FTZ R58, R65.reuse, R58 ;  /* 0x0000003a413a7220 */ /* 0x040fe20000410000 */
[----:B------:R-:W-:Y:S01]  /*46c0*/  FMUL.FTZ R59, R65, R59 ;  /* 0x0000003b413b7220 */ /* 0x000fe20000410000 */
[--C-:B------:R-:W-:Y:S01]  /*46d0*/  FADD.FTZ R66, R40, -R64.reuse ;  /* 0x8000004028427221 */ /* 0x100fe20000010000 */
[----:B------:R-:W-:-:S02]  /*46e0*/  FADD.FTZ R40, R238, -R64 ;  /* 0x80000040ee287221 */ /* 0x000fc40000010000 */
[----:B------:R-:W3:Y:S01]  /*46f0*/  LDL R238, [R1+0xe4] ;  /* 0x0000e40001ee7983 */ /* 0x000ee20000100800 */
[--C-:B------:R-:W-:Y:S01]  /*4700*/  FADD.FTZ R61, R44, -R64.reuse ;  /* 0x800000402c3d7221 */ /* 0x100fe20000010000 */
[----:B----4-:R-:W-:Y:S01]  /*4710*/  FFMA.FTZ R59, R74, R59, R223 ;  /* 0x0000003b4a3b7223 */ /* 0x010fe200000100df */
[--C-:B------:R-:W-:Y:S01]  /*4720*/  FADD.FTZ R18, R18, -R64.reuse ;  /* 0x8000004012127221 */ /* 0x100fe20000010000 */
[--C-:B------:R-:W-:Y:S01]  /*4730*/  FADD.FTZ R11, R11, -R64.reuse ;  /* 0x800000400b0b7221 */ /* 0x100fe20000010000 */
[--C-:B------:R-:W-:Y:S01]  /*4740*/  FADD.FTZ R44, R242, -R64.reuse ;  /* 0x80000040f22c7221 */ /* 0x100fe20000010000 */
[--C-:B------:R-:W-:Y:S01]  /*4750*/  FADD.FTZ R24, R24, -R64.reuse ;  /* 0x8000004018187221 */ /* 0x100fe20000010000 */
[--C-:B------:R-:W-:Y:S01]  /*4760*/  FADD.FTZ R17, R17, -R64.reuse ;  /* 0x8000004011117221 */ /* 0x100fe20000010000 */
[--C-:B------:R-:W-:Y:S01]  /*4770*/  FADD.FTZ R10, R10, -R64.reuse ;  /* 0x800000400a0a7221 */ /* 0x100fe20000010000 */
[----:B------:R-:W4:Y:S01]  /*4780*/  LDL R242, [R1+0xe0] ;  /* 0x0000e00001f27983 */ /* 0x000f220000100800 */
[--C-:B------:R-:W-:Y:S01]  /*4790*/  FADD.FTZ R25, R25, -R64.reuse ;  /* 0x8000004019197221 */ /* 0x100fe20000010000 */
[--C-:B------:R-:W-:Y:S01]  /*47a0*/  FADD.FTZ R60, R51, -R64.reuse ;  /* 0x80000040333c7221 */ /* 0x100fe20000010000 */
[--C-:B------:R-:W-:Y:S01]  /*47b0*/  FADD.FTZ R51, R42, -R64.reuse ;  /* 0x800000402a337221 */ /* 0x100fe20000010000 */
[----:B------:R-:W-:-:S02]  /*47c0*/  FADD.FTZ R42, R240, -R64 ;  /* 0x80000040f02a7221 */ /* 0x000fc40000010000 */
[----:B------:R-:W4:Y:S01]  /*47d0*/  LDL R240, [R1+0xac] ;  /* 0x0000ac0001f07983 */ /* 0x000f220000100800 */
[--C-:B------:R-:W-:Y:S01]  /*47e0*/  FADD.FTZ R16, R16, -R64.reuse ;  /* 0x8000004010107221 */ /* 0x100fe20000010000 */
[----:B------:R-:W-:-:S03]  /*47f0*/  FADD.FTZ R9, R9, -R64 ;  /* 0x8000004009097221 */ /* 0x000fc60000010000 */
[C---:B------:R-:W-:Y:S01]  /*4800*/  FMUL.FTZ R74, R65.reuse, R16 ;  /* 0x00000010414a7220 */ /* 0x040fe20000410000 */
[----:B------:R-:W-:Y:S02]  /*4810*/  FMUL.FTZ R16, R65, R9 ;  /* 0x0000000941107220 */ /* 0x000fe40000410000 */
[----:B------:R-:W4:Y:S01]  /*4820*/  LDL R9, [R1+0xfc] ;  /* 0x0000fc0001097983 */ /* 0x000f220000100800 */
[----:B--2---:R-:W-:Y:S01]  /*4830*/  FFMA.FTZ R3, R73, R3, R218 ;  /* 0x0000000349037223 */ /* 0x004fe200000100da */
[----:B---3--:R-:W-:Y:S02]  /*4840*/  FFMA.FTZ R55, R72, R55, R219 ;  /* 0x0000003748377223 */ /* 0x008fe400000100db */
[----:B------:R-:W0:Y:S03]  /*4850*/  LDC.64 R72, c[0x0][0x2b8] ;  /* 0x0000ae00ff487b82 */ /* 0x000e260000000a00 */
[----:B------:R-:W-:Y:S01]  /*4860*/  F2FP.BF16.F32.PACK_AB R55, R55, R3 ;  /* 0x000000033737723e */ /* 0x000fe200000010ff */
[----:B------:R-:W-:Y:S01]  /*4870*/  FADD.FTZ R3, R56, -R64 ;  /* 0x8000004038037221 */ /* 0x000fe20000010000 */
[----:B------:R-:W-:-:S03]  /*4880*/  FFMA.FTZ R53, R75, R53, R217 ;  /* 0x000000354b357223 */ /* 0x000fc600000100d9 */
[----:B------:R-:W-:Y:S01]  /*4890*/  FMUL.FTZ R3, R65, R3 ;  /* 0x0000000341037220 */ /* 0x000fe20000410000 */
[----:B------:R-:W-:Y:S01]  /*48a0*/  FFMA.FTZ R56, R71, R54, R221 ;  /* 0x0000003647387223 */ /* 0x000fe200000100dd */
[----:B------:R-:W-:-:S05]  /*48b0*/  FFMA.FTZ R52, R68, R52, R216 ;  /* 0x0000003444347223 */ /* 0x000fca00000100d8 */
[----:B------:R-:W-:Y:S01]  /*48c0*/  F2FP.BF16.F32.PACK_AB R54, R53, R52 ;  /* 0x000000343536723e */ /* 0x000fe200000010ff */
[----:B------:R-:W-:-:S05]  /*48d0*/  FFMA.FTZ R58, R69, R58, R222 ;  /* 0x0000003a453a7223 */ /* 0x000fca00000100de */
[----:B------:R-:W-:Y:S01]  /*48e0*/  F2FP.BF16.F32.PACK_AB R53, R59, R58 ;  /* 0x0000003a3b35723e */ /* 0x000fe200000010ff */
[----:B------:R-:W-:-:S05]  /*48f0*/  FFMA.FTZ R3, R67, R3, R220 ;  /* 0x0000000343037223 */ /* 0x000fca00000100dc */
[----:B------:R-:W-:Y:S01]  /*4900*/  F2FP.BF16.F32.PACK_AB R52, R56, R3 ;  /* 0x000000033834723e */ /* 0x000fe200000010ff */
[----:B0-----:R-:W-:-:S05]  /*4910*/  IMAD.WIDE.U32 R56, R70, 0x10, R72 ;  /* 0x0000001046387825 */ /* 0x001fca00078e0048 */
[----:B------:R0:W-:Y:S02]  /*4920*/  STG.E.128 desc[UR4][R56.64], R52 ;  /* 0x0000003438007986 */ /* 0x0001e4000c101d04 */
[--C-:B0-----:R-:W-:Y:S01]  /*4930*/  FADD.FTZ R57, R50, -R64.reuse ;  /* 0x8000004032397221 */ /* 0x101fe20000010000 */
[--C-:B------:R-:W-:Y:S01]  /*4940*/  FADD.FTZ R50, R41, -R64.reuse ;  /* 0x8000004029327221 */ /* 0x100fe20000010000 */
[--C-:B------:R-:W-:Y:S02]  /*4950*/  FADD.FTZ R41, R239, -R64.reuse ;  /* 0x80000040ef297221 */ /* 0x100fe40000010000 */
[----:B------:R-:W2:Y:S01]  /*4960*/  LDL R239, [R1+0xec] ;  /* 0x0000ec0001ef7983 */ /* 0x000ea20000100800 */
[--C-:B------:R-:W-:Y:S01]  /*4970*/  FADD.FTZ R52, R43, -R64.reuse ;  /* 0x800000402b347221 */ /* 0x100fe20000010000 */
[--C-:B------:R-:W-:Y:S02]  /*4980*/  FADD.FTZ R43, R241, -R64.reuse ;  /* 0x80000040f12b7221 */ /* 0x100fe40000010000 */
[----:B------:R-:W3:Y:S01]  /*4990*/  LDL R241, [R1+0xe8] ;  /* 0x0000e80001f17983 */ /* 0x000ee20000100800 */
[--C-:B------:R-:W-:Y:S01]  /*49a0*/  FADD.FTZ R59, R45, -R64.reuse ;  /* 0x800000402d3b7221 */ /* 0x100fe20000010000 */
[--C-:B------:R-:W-:Y:S01]  /*49b0*/  FADD.FTZ R55, R38, -R64.reuse ;  /* 0x8000004026377221 */ /* 0x100fe20000010000 */
[--C-:B------:R-:W-:Y:S01]  /*49c0*/  FADD.FTZ R45, R243, -R64.reuse ;  /* 0x80000040f32d7221 */ /* 0x100fe20000010000 */
[C---:B------:R-:W-:Y:S01]  /*49d0*/  FMUL.FTZ R69, R65.reuse, R18 ;  /* 0x0000001241457220 */ /* 0x040fe20000410000 */
[--C-:B------:R-:W-:Y:S01]  /*49e0*/  FADD.FTZ R54, R36, -R64.reuse ;  /* 0x8000004024367221 */ /* 0x100fe20000010000 */
[--C-:B------:R-:W-:Y:S01]  /*49f0*/  FADD.FTZ R38, R236, -R64.reuse ;  /* 0x80000040ec267221 */ /* 0x100fe20000010000 */
[----:B------:R-:W3:Y:S01]  /*4a00*/  LDL R243, [R1+0xf8] ;  /* 0x0000f80001f37983 */ /* 0x000ee20000100800 */
[C---:B------:R-:W-:Y:S01]  /*4a10*/  FMUL.FTZ R72, R65.reuse, R17 ;  /* 0x0000001141487220 */ /* 0x040fe20000410000 */
[C---:B------:R-:W-:Y:S01]  /*4a20*/  FMUL.FTZ R18, R65.reuse, R11 ;  /* 0x0000000b41127220 */ /* 0x040fe20000410000 */
[--C-:B------:R-:W-:Y:S01]  /*4a30*/  FADD.FTZ R36, R234, -R64.reuse ;  /* 0x80000040ea247221 */ /* 0x100fe20000010000 */
[C---:B------:R-:W-:Y:S01]  /*4a40*/  FMUL.FTZ R236, R65.reuse, R24 ;  /* 0x0000001841ec7220 */ /* 0x040fe20000410000 */
[----:B------:R-:W-:Y:S01]  /*4a50*/  FMUL.FTZ R17, R65, R10 ;  /* 0x0000000a41117220 */ /* 0x000fe20000410000 */
[----:B------:R-:W3:Y:S01]  /*4a60*/  LDL R11, [R1+0xf0] ;  /* 0x0000f000010b7983 */ /* 0x000ee20000100800 */
[--C-:B------:R-:W-:Y:S01]  /*4a70*/  FADD.FTZ R56, R39, -R64.reuse ;  /* 0x8000004027387221 */ /* 0x100fe20000010000 */
[----:B------:R-:W-:Y:S01]  /*4a80*/  FMUL.FTZ R234, R65, R25 ;  /* 0x0000001941ea7220 */ /* 0x000fe20000410000 */
[--C-:B------:R-:W-:Y:S01]  /*4a90*/  FADD.FTZ R39, R237, -R64.reuse ;  /* 0x80000040ed277221 */ /* 0x100fe20000010000 */
[----:B------:R-:W3:Y:S04]  /*4aa0*/  LDL R24, [R1+0xa8] ;  /* 0x0000a80001187983 */ /* 0x000ee80000100800 */
[----:B------:R-:W3:Y:S04]  /*4ab0*/  LDL R10, [R1+0xf4] ;  /* 0x0000f400010a7983 */ /* 0x000ee80000100800 */
[----:B------:R-:W3:Y:S04]  /*4ac0*/  LDL R25, [R1+0xa0] ;  /* 0x0000a00001197983 */ /* 0x000ee80000100800 */
[----:B------:R-:W3:Y:S01]  /*4ad0*/  LDL R237, [R1+0xa4] ;  /* 0x0000a40001ed7983 */ /* 0x000ee20000100800 */
[--C-:B------:R-:W-:Y:S01]  /*4ae0*/  FADD.FTZ R68, R48, -R64.reuse ;  /* 0x8000004030447221 */ /* 0x100fe20000010000 */
[----:B------:R-:W-:-:S02]  /*4af0*/  FADD.FTZ R48, R246, -R64 ;  /* 0x80000040f6307221 */ /* 0x000fc40000010000 */
[----:B------:R-:W3:Y:S01]  /*4b00*/  LDL R246, [R1+0xb0] ;  /* 0x0000b00001f67983 */ /* 0x000ee20000100800 */
        /* <DEDUP_REMOVED lines=17> */
[----:B------:R-:W3:Y:S04]  /*4c20*/  LDL R27, [R1+0x68] ;  /* 0x00006800011b7983 */ /* 0x000ee80000100800 */
        /* <DEDUP_REMOVED lines=16> */
[----:B------:R-:W3:Y:S01]  /*4d30*/  LDL R26, [R1+0xb8] ;  /* 0x0000b800011a7983 */ /* 0x000ee20000100800 */
[C---:B------:R-:W-:Y:S01]  /*4d40*/  FMUL.FTZ R68, R65.reuse, R22 ;  /* 0x0000001641447220 */ /* 0x040fe20000410000 */
[--C-:B------:R-:W-:Y:S01]  /*4d50*/  FADD.FTZ R20, R20, -R64.reuse ;  /* 0x8000004014147221 */ /* 0x100fe20000010000 */
[C---:B------:R-:W-:Y:S01]  /*4d60*/  FMUL.FTZ R70, R65.reuse, R21 ;  /* 0x0000001541467220 */ /* 0x040fe20000410000 */
[----:B------:R-:W3:Y:S01]  /*4d70*/  LDL R247, [R1+0xbc] ;  /* 0x0000bc0001f77983 */ /* 0x000ee20000100800 */
[----:B------:R-:W-:Y:S01]  /*4d80*/  FMUL.FTZ R22, R65, R7 ;  /* 0x0000000741167220 */ /* 0x000fe20000410000 */
[----:B------:R-:W-:Y:S01]  /*4d90*/  FADD.FTZ R5, R5, -R64 ;  /* 0x8000004005057221 */ /* 0x000fe20000010000 */
[C---:B------:R-:W-:Y:S01]  /*4da0*/  FMUL.FTZ R57, R65.reuse, R57 ;  /* 0x0000003941397220 */ /* 0x040fe20000410000 */
[C---:B------:R-:W-:Y:S01]  /*4db0*/  FMUL.FTZ R21, R65.reuse, R6 ;  /* 0x0000000641157220 */ /* 0x040fe20000410000 */
[----:B----4-:R-:W-:Y:S01]  /*4dc0*/  FFMA.FTZ R6, R242, R61, R208 ;  /* 0x0000003df2067223 */ /* 0x010fe200000100d0 */
[C---:B------:R-:W-:Y:S01]  /*4dd0*/  FMUL.FTZ R55, R65.reuse, R55 ;  /* 0x0000003741377220 */ /* 0x040fe20000410000 */
[----:B------:R-:W-:Y:S01]  /*4de0*/  FMUL.FTZ R73, R65, R20 ;  /* 0x0000001441497220 */ /* 0x000fe20000410000 */
[--C-:B------:R-:W-:Y:S01]  /*4df0*/  FADD.FTZ R47, R245, -R64.reuse ;  /* 0x80000040f52f7221 */ /* 0x100fe20000010000 */
[C---:B------:R-:W-:Y:S01]  /*4e00*/  FMUL.FTZ R54, R65.reuse, R54 ;  /* 0x0000003641367220 */ /* 0x040fe20000410000 */
[C---:B------:R-:W-:Y:S01]  /*4e10*/  FMUL.FTZ R56, R65.reuse, R56 ;  /* 0x0000003841387220 */ /* 0x040fe20000410000 */
[C---:B------:R-:W-:Y:S01]  /*4e20*/  FMUL.FTZ R20, R65.reuse, R5 ;  /* 0x0000000541147220 */ /* 0x040fe20000410000 */
[--C-:B------:R-:W-:Y:S01]  /*4e30*/  FADD.FTZ R46, R244, -R64.reuse ;  /* 0x80000040f42e7221 */ /* 0x100fe20000010000 */
[----:B------:R-:W4:Y:S01]  /*4e40*/  LDL R245, [R1+0xb4] ;  /* 0x0000b40001f57983 */ /* 0x000f220000100800 */
[----:B------:R-:W-:Y:S01]  /*4e50*/  FMUL.FTZ R53, R65, R53 ;  /* 0x0000003541357220 */ /* 0x000fe20000410000 */
[--C-:B------:R-:W-:Y:S01]  /*4e60*/  FADD.FTZ R23, R23, -R64.reuse ;  /* 0x8000004017177221 */ /* 0x100fe20000010000 */
[----:B------:R-:W-:Y:S01]  /*4e70*/  F2FP.BF16.F32.PACK_AB R6, R8, R6 ;  /* 0x000000060806723e */ /* 0x000fe200000010ff */
[----:B------:R-:W4:Y:S01]  /*4e80*/  LDL R244, [R1+0x70] ;  /* 0x0000700001f47983 */ /* 0x000f220000100800 */
[----:B------:R-:W-:-:S03]  /*4e90*/  FADD.FTZ R34, R34, -R64 ;  /* 0x8000004022227221 */ /* 0x000fc60000010000 */
[----:B------:R-:W4:Y:S01]  /*4ea0*/  LDL R242, [R1+0x60] ;  /* 0x0000600001f27983 */ /* 0x000f220000100800 */
        /* <DEDUP_REMOVED lines=44> */
[----:B------:R-:W2:Y:S01]  /*5170*/  LDL R239, [R1+0x64] ;  /* 0x0000640001ef7983 */ /* 0x000ea20000100800 */
[----:B---3--:R-:W-:-:S03]  /*5180*/  FFMA.FTZ R7, R241, R62, R210 ;  /* 0x0000003ef1077223 */ /* 0x008fc600000100d2 */
[----:B------:R-:W3:Y:S02]  /*5190*/  LDL R241, [R1+0x6c] ;  /* 0x00006c0001f17983 */ /* 0x000ee40000100800 */
[----:B------:R-:W-:Y:S01]  /*51a0*/  F2FP.BF16.F32.PACK_AB R7, R4, R7 ;  /* 0x000000070407723e */ /* 0x000fe200000010ff */
[----:B------:R-:W-:Y:S02]  /*51b0*/  FFMA.FTZ R5, R243, R57, R214 ;  /* 0x00000039f3057223 */ /* 0x000fe400000100d6 */
[----:B------:R-:W3:Y:S04]  /*51c0*/  LDL R243, [R1+0x78] ;  /* 0x0000780001f37983 */ /* 0x000ee80000100800 */
[----:B------:R-:W3:Y:S01]  /*51d0*/  LDL R57, [R1+0x74] ;  /* 0x0000740001397983 */ /* 0x000ee20000100800 */
[----:B------:R-:W-:Y:S01]  /*51e0*/  FFMA.FTZ R4, R11, R235, R212 ;  /* 0x000000eb0b047223 */ /* 0x000fe200000100d4 */
[----:B------:R-:W-:Y:S01]  /*51f0*/  FFMA.FTZ R11, R24, R55, R202 ;  /* 0x00000037180b7223 */ /* 0x000fe200000100ca */
[----:B------:R-:W-:-:S02]  /*5200*/  FFMA.FTZ R24, R240, R56, R203 ;  /* 0x00000038f0187223 */ /* 0x000fc400000100cb */
[----:B------:R-:W3:Y:S01]  /*5210*/  LDL.LU R240, [R1+0x4] ;  /* 0x0000040001f07983 */ /* 0x000ee20000300800 */
[----:B------:R-:W-:Y:S01]  /*5220*/  FFMA.FTZ R8, R10, R233, R213 ;  /* 0x000000e90a087223 */ /* 0x000fe200000100d5 */
[----:B------:R-:W-:Y:S01]  /*5230*/  FFMA.FTZ R10, R25, R54, R200 ;  /* 0x00000036190a7223 */ /* 0x000fe200000100c8 */
[----:B------:R-:W-:Y:S02]  /*5240*/  FFMA.FTZ R25, R237, R53, R201 ;  /* 0x00000035ed197223 */ /* 0x000fe400000100c9 */
[----:B------:R-:W3:Y:S01]  /*5250*/  LDL.LU R237, [R1] ;  /* 0x0000000001ed7983 */ /* 0x000ee20000300800 */
[----:B------:R-:W-:Y:S01]  /*5260*/  F2FP.BF16.F32.PACK_AB R4, R8, R4 ;  /* 0x000000040804723e */ /* 0x000fe200000010ff */
[----:B------:R-:W-:Y:S02]  /*5270*/  FFMA.FTZ R8, R246, R71, R204 ;  /* 0x00000047f6087223 */ /* 0x000fe400000100cc */
[----:B------:R-:W3:Y:S04]  /*5280*/  LDL R62, [R1+0x20] ;  /* 0x00002000013e7983 */ /* 0x000ee80000100800 */
[----:B------:R-:W3:Y:S04]  /*5290*/  LDL R59, [R1+0x24] ;  /* 0x00002400013b7983 */ /* 0x000ee80000100800 */
[----:B------:R-:W3:Y:S04]  /*52a0*/  LDL R63, [R1+0x38] ;  /* 0x00003800013f7983 */ /* 0x000ee80000100800 */
[----:B------:R-:W3:Y:S04]  /*52b0*/  LDL R61, [R1+0x28] ;  /* 0x00002800013d7983 */ /* 0x000ee80000100800 */
[----:B------:R-:W3:Y:S04]  /*52c0*/  LDL R60, [R1+0x2c] ;  /* 0x00002c00013c7983 */ /* 0x000ee80000100800 */
[----:B------:R-:W3:Y:S04]  /*52d0*/  LDL R58, [R1+0x3c] ;  /* 0x00003c00013a7983 */ /* 0x000ee80000100800 */
[----:B------:R-:W3:Y:S04]  /*52e0*/  LDL R71, [R1+0x30] ;  /* 0x0000300001477983 */ /* 0x000ee80000100800 */
[----:B------:R-:W3:Y:S01]  /*52f0*/  LDL R65, [R1+0x34] ;  /* 0x0000340001417983 */ /* 0x000ee20000100800 */
[----:B------:R-:W-:Y:S01]  /*5300*/  FFMA.FTZ R27, R27, R30, R194 ;  /* 0x0000001e1b1b7223 */ /* 0x000fe200000100c2 */
[----:B------:R-:W-:Y:S01]  /*5310*/  FFMA.FTZ R30, R238, R35, R199 ;  /* 0x00000023ee1e7223 */ /* 0x000fe200000100c7 */
[----:B------:R-:W-:Y:S01]  /*5320*/  F2FP.BF16.F32.PACK_AB R5, R9, R5 ;  /* 0x000000050905723e */ /* 0x000fe200000010ff */
[----:B------:R-:W-:Y:S01]  /*5330*/  FFMA.FTZ R9, R26, R51, R206 ;  /* 0x000000331a097223 */ /* 0x000fe200000100ce */
[----:B------:R-:W-:Y:S01]  /*5340*/  FFMA.FTZ R26, R247, R52, R207 ;  /* 0x00000034f71a7223 */ /* 0x000fe200000100cf */
[----:B------:R-:W-:-:S02]  /*5350*/  F2FP.BF16.F32.PACK_AB R11, R24, R11 ;  /* 0x0000000b180b723e */ /* 0x000fc400000010ff */
[----:B------:R-:W-:Y:S02]  /*5360*/  F2FP.BF16.F32.PACK_AB R10, R25, R10 ;  /* 0x0000000a190a723e */ /* 0x000fe400000010ff */
[----:B------:R-:W-:Y:S01]  /*5370*/  F2FP.BF16.F32.PACK_AB R9, R26, R9 ;  /* 0x000000091a09723e */ /* 0x000fe200000010ff */
[----:B----4-:R-:W-:Y:S01]  /*5380*/  FFMA.FTZ R26, R245, R50, R205 ;  /* 0x00000032f51a7223 */ /* 0x010fe200000100cd */
[----:B------:R-:W-:Y:S01]  /*5390*/  FFMA.FTZ R24, R244, R49, R196 ;  /* 0x00000031f4187223 */ /* 0x000fe200000100c4 */
[----:B------:R-:W-:-:S03]  /*53a0*/  FFMA.FTZ R28, R242, R28, R192 ;  /* 0x0000001cf21c7223 */ /* 0x000fc600000100c0 */
[----:B------:R-:W-:Y:S01]  /*53b0*/  F2FP.BF16.F32.PACK_AB R8, R26, R8 ;  /* 0x000000081a08723e */ /* 0x000fe200000010ff */
[----:B------:R-:W-:Y:S01]  /*53c0*/  FFMA.FTZ R15, R147, R15, R179 ;  /* 0x0000000f930f7223 */ /* 0x000fe200000100b3 */
[----:B------:R-:W-:Y:S01]  /*53d0*/  FFMA.FTZ R20, R137, R20, R169 ;  /* 0x0000001489147223 */ /* 0x000fe200000100a9 */
[----:B------:R-:W-:Y:S01]  /*53e0*/  FFMA.FTZ R16, R141, R16, R173 ;  /* 0x000000108d107223 */ /* 0x000fe200000100ad */
[----:B--2---:R-:W-:Y:S02]  /*53f0*/  FFMA.FTZ R29, R239, R29, R193 ;  /* 0x0000001def1d7223 */ /* 0x004fe400000100c1 */
[----:B------:R-:W0:Y:S01]  /*5400*/  LDC.64 R238, c[0x0][0x2b8] ;  /* 0x0000ae00ffee7b82 */ /* 0x000e220000000a00 */
[----:B---3--:R-:W-:Y:S02]  /*5410*/  FFMA.FTZ R31, R241, R31, R195 ;  /* 0x0000001ff11f7223 */ /* 0x008fe400000100c3 */
[----:B------:R-:W-:Y:S01]  /*5420*/  F2FP.BF16.F32.PACK_AB R26, R29, R28 ;  /* 0x0000001c1d1a723e */ /* 0x000fe200000010ff */
[----:B------:R-:W-:Y:S01]  /*5430*/  FFMA.FTZ R25, R243, R34, R198 ;  /* 0x00000022f3197223 */ /* 0x000fe200000100c6 */
[----:B------:R-:W-:Y:S01]  /*5440*/  FFMA.FTZ R3, R57, R3, R197 ;  /* 0x0000000339037223 */ /* 0x000fe200000100c5 */
[----:B------:R-:W-:-:S03]  /*5450*/  F2FP.BF16.F32.PACK_AB R27, R31, R27 ;  /* 0x0000001b1f1b723e */ /* 0x000fc600000010ff */
[----:B------:R-:W-:Y:S02]  /*5460*/  F2FP.BF16.F32.PACK_AB R25, R30, R25 ;  /* 0x000000191e19723e */ /* 0x000fe400000010ff */
[----:B------:R-:W-:Y:S01]  /*5470*/  F2FP.BF16.F32.PACK_AB R24, R3, R24 ;  /* 0x000000180318723e */ /* 0x000fe200000010ff */
[----:B0-----:R-:W-:-:S04]  /*5480*/  IMAD.WIDE.U32 R50, R240, 0x10, R238 ;  /* 0x00000010f0327825 */ /* 0x001fc800078e00ee */
[----:B------:R-:W-:-:S04]  /*5490*/  IMAD.WIDE.U32 R56, R252, 0x10, R238 ;  /* 0x00000010fc387825 */ /* 0x000fc800078e00ee */
[----:B------:R-:W-:Y:S01]  /*54a0*/  IMAD.WIDE.U32 R52, R237, 0x10, R238 ;  /* 0x00000010ed347825 */ /* 0x000fe200078e00ee */
[----:B------:R0:W-:Y:S04]  /*54b0*/  STG.E.128 desc[UR4][R50.64], R4 ;  /* 0x0000000432007986 */ /* 0x0001e8000c101d04 */
[----:B------:R1:W-:Y:S04]  /*54c0*/  STG.E.128 desc[UR4][R52.64], R8 ;  /* 0x0000000834007986 */ /* 0x0003e8000c101d04 */
[----:B------:R2:W-:Y:S01]  /*54d0*/  STG.E.128 desc[UR4][R56.64], R24 ;  /* 0x0000001838007986 */ /* 0x0005e2000c101d04 */
[----:B0-----:R-:W-:Y:S01]  /*54e0*/  FFMA.FTZ R6, R62, R73, R184 ;  /* 0x000000493e067223 */ /* 0x001fe200000100b8 */
        /* <DEDUP_REMOVED lines=22> */
[----:B------:R-:W-:-:S02]  /*5650*/  F2FP.BF16.F32.PACK_AB R9, R15, R9 ;  /* 0x000000090f09723e */ /* 0x000fc400000010ff */
[----:B------:R-:W-:Y:S02]  /*5660*/  F2FP.BF16.F32.PACK_AB R8, R14, R8 ;  /* 0x000000080e08723e */ /* 0x000fe400000010ff */
[----:B------:R-:W-:Y:S01]  /*5670*/  F2FP.BF16.F32.PACK_AB R15, R19, R13 ;  /* 0x0000000d130f723e */ /* 0x000fe200000010ff */
[----:B------:R-:W-:Y:S01]  /*5680*/  FFMA.FTZ R13, R142, R17, R174 ;  /* 0x000000118e0d7223 */ /* 0x000fe200000100ae */
[----:B------:R-:W-:Y:S01]  /*5690*/  F2FP.BF16.F32.PACK_AB R14, R20, R12 ;  /* 0x0000000c140e723e */ /* 0x000fe200000010ff */
[----:B------:R-:W-:Y:S01]  /*56a0*/  FFMA.FTZ R19, R143, R18, R175 ;  /* 0x000000128f137223 */ /* 0x000fe200000100af */
[----:B------:R-:W-:Y:S01]  /*56b0*/  FFMA.FTZ R20, R130, R36, R162 ;  /* 0x0000002482147223 */ /* 0x000fe200000100a2 */
[----:B------:R-:W-:-:S03]  /*56c0*/  FFMA.FTZ R21, R131, R41, R163 ;  /* 0x0000002983157223 */ /* 0x000fc600000100a3 */
[----:B------:R-:W-:Y:S02]  /*56d0*/  F2FP.BF16.F32.PACK_AB R13, R19, R13 ;  /* 0x0000000d130d723e */ /* 0x000fe400000010ff */
[----:B------:R-:W-:Y:S02]  /*56e0*/  F2FP.BF16.F32.PACK_AB R19, R21, R20 ;  /* 0x000000141513723e */ /* 0x000fe400000010ff */
[----:B------:R-:W0:Y:S01]  /*56f0*/  LDC.64 R20, c[0x0][0x210] ;  /* 0x00008400ff147b82 */ /* 0x000e220000000a00 */
        /* <DEDUP_REMOVED lines=15> */
[----:B-----5:R-:W-:Y:S01]  /*57f0*/  FFMA.FTZ R26, R120, R46, R152 ;  /* 0x0000002e781a7223 */ /* 0x020fe20000010098 */
[----:B------:R-:W-:Y:S01]  /*5800*/  FFMA.FTZ R32, R121, R47, R153 ;  /* 0x0000002f79207223 */ /* 0x000fe20000010099 */
[----:B------:R-:W-:Y:S01]  /*5810*/  FFMA.FTZ R33, R127, R45, R159 ;  /* 0x0000002d7f217223 */ /* 0x000fe2000001009f */
[----:B------:R-:W-:Y:S01]  /*5820*/  FFMA.FTZ R36, R125, R43, R157 ;  /* 0x0000002b7d247223 */ /* 0x000fe2000001009d */
[----:B------:R-:W-:Y:S01]  /*5830*/  IMAD.WIDE.U32 R28, R250, 0x10, R238 ;  /* 0x00000010fa1c7825 */ /* 0x000fe200078e00ee */
[----:B------:R-:W-:-:S03]  /*5840*/  F2FP.BF16.F32.PACK_AB R16, R24, R16 ;  /* 0x000000101810723e */ /* 0x000fc600000010ff */
[----:B------:R-:W-:Y:S01]  /*5850*/  IMAD.WIDE.U32 R30, R249, 0x10, R238 ;  /* 0x00000010f91e7825 */ /* 0x000fe200078e00ee */
[----:B------:R-:W-:-:S03]  /*5860*/  F2FP.BF16.F32.PACK_AB R27, R25, R27 ;  /* 0x0000001b191b723e */ /* 0x000fc600000010ff */
[--C-:B------:R-:W-:Y:S01]  /*5870*/  IMAD.WIDE.U32 R34, R248, 0x10, R238.reuse ;  /* 0x00000010f8227825 */ /* 0x100fe200078e00ee */
[----:B------:R-:W-:Y:S01]  /*5880*/  F2FP.BF16.F32.PACK_AB R26, R32, R26 ;  /* 0x0000001a201a723e */ /* 0x000fe200000010ff */
[----:B------:R1:W-:Y:S01]  /*5890*/  STG.E.128 desc[UR4][R28.64], R4 ;  /* 0x000000041c007986 */ /* 0x0003e2000c101d04 */
[----:B------:R-:W-:Y:S01]  /*58a0*/  F2FP.BF16.F32.PACK_AB R25, R33, R23 ;  /* 0x000000172119723e */ /* 0x000fe200000010ff */
[--C-:B------:R-:W-:Y:S01]  /*58b0*/  IMAD.WIDE.U32 R2, R2, 0x10, R238.reuse ;  /* 0x0000001002027825 */ /* 0x100fe200078e00ee */
[----:B------:R-:W-:Y:S01]  /*58c0*/  F2FP.BF16.F32.PACK_AB R24, R36, R22 ;  /* 0x000000162418723e */ /* 0x000fe200000010ff */
[----:B------:R1:W-:Y:S02]  /*58d0*/  STG.E.128 desc[UR4][R30.64], R8 ;  /* 0x000000081e007986 */ /* 0x0003e4000c101d04 */
[----:B------:R-:W-:Y:S02]  /*58e0*/  IMAD.WIDE.U32 R54, R251, 0x10, R238 ;  /* 0x00000010fb367825 */ /* 0x000fe400078e00ee */
[----:B------:R1:W-:Y:S01]  /*58f0*/  STG.E.128 desc[UR4][R34.64], R12 ;  /* 0x0000000c22007986 */ /* 0x0003e2000c101d04 */
[----:B0-----:R-:W-:-:S03]  /*5900*/  LEA R0, R20, R0, 0x2 ;  /* 0x0000000014007211 */ /* 0x001fc600078e10ff */
[----:B------:R1:W-:Y:S04]  /*5910*/  STG.E.128 desc[UR4][R2.64], R16 ;  /* 0x0000001002007986 */ /* 0x0003e8000c101d04 */
[----:B------:R1:W-:Y:S01]  /*5920*/  STG.E.128 desc[UR4][R54.64], R24 ;  /* 0x0000001836007986 */ /* 0x0003e2000c101d04 */
[----:B------:R-:W-:-:S13]  /*5930*/  ISETP.GE.AND P1, PT, R0, R21, PT ;  /* 0x000000150000720c */ /* 0x000fda0003f26270 */
[----:B------:R-:W-:Y:S05]  /*5940*/  @!P1 BRA `(.L_x_30226) ;  /* 0xffffffb000809947 */ /* 0x000fea000383ffff */
[----:B------:R-:W-:Y:S05]  /*5950*/  EXIT ;  /* 0x000000000000794d */ /* 0x000fea0003800000 */
.L_x_30225:
        /* <DEDUP_REMOVED lines=8> */
.L_x_30228:
[----:B------:R-:W-:Y:S05]  /*59e0*/  BSYNC B0 ;  /* 0x0000000000007941 */ /* 0x000fea0003800000 */
.L_x_30227:
        /* <DEDUP_REMOVED lines=9> */
.L_x_30229:
[----:B------:R-:W-:Y:S01]  /*5a80*/  HFMA2.MMA R63, -RZ, RZ, 0, 2.384185791015625e-07 ;  /* 0x00000004ff3f7435 */ /* 0x000fe200000001ff */
[----:B------:R-:W-:Y:S01]  /*5a90*/  FADD.FTZ R60, R60, R61 ;  /* 0x0000003d3c3c7221 */ /* 0x000fe20000010000 */
[----:B------:R-:W-:-:S04]  /*5aa0*/  MOV R61, 0xffffffff ;  /* 0xffffffff003d7802 */ /* 0x000fc80000000f00 */
[----:B------:R-:W-:-:S07]  /*5ab0*/  MOV R66, R60 ;  /* 0x0000003c00427202 */ /* 0x000fce0000000f00 */
[----:B------:R-:W-:Y:S05]  /*5ac0*/  WARPSYNC.COLLECTIVE R61, `(.L_x_30230) ;  /* 0x000000003d087348 */ /* 0x000fea0003c00000 */
[----:B------:R0:W1:Y:S02]  /*5ad0*/  SHFL.BFLY P2, R61, R66, R63, R62 ;  /* 0x0c00003f423d7389 */ /* 0x000064000004003e */
[----:B01----:R-:W-:Y:S01]  /*5ae0*/  ENDCOLLECTIVE ;  /* 0x000000000000791b */ /* 0x003fe20003800000 */
.L_x_30230:
[----:B------:R-:W-:Y:S01]  /*5af0*/  HFMA2.MMA R63, -RZ, RZ, 0, 4.76837158203125e-07 ;  /* 0x00000008ff3f7435 */ /* 0x000fe200000001ff */
[----:B------:R-:W-:Y:S01]  /*5b00*/  FADD.FTZ R60, R60, R61 ;  /* 0x0000003d3c3c7221 */ /* 0x000fe20000010000 */
[----:B------:R-:W-:-:S04]  /*5b10*/  MOV R61, 0xffffffff ;  /* 0xffffffff003d7802 */ /* 0x000fc80000000f00 */
[----:B------:R-:W-:-:S07]  /*5b20*/  MOV R66, R60 ;  /* 0x0000003c00427202 */ /* 0x000fce0000000f00 */
[----:B------:R-:W-:Y:S05]  /*5b30*/  WARPSYNC.COLLECTIVE R61, `(.L_x_30231) ;  /* 0x000000003d087348 */ /* 0x000fea0003c00000 */
[----:B------:R0:W1:Y:S02]  /*5b40*/  SHFL.BFLY P2, R61, R66, R63, R62 ;  /* 0x0c00003f423d7389 */ /* 0x000064000004003e */
[----:B01----:R-:W-:Y:S01]  /*5b50*/  ENDCOLLECTIVE ;  /* 0x000000000000791b */ /* 0x003fe20003800000 */
.L_x_30231:
[----:B------:R-:W-:Y:S01]  /*5b60*/  HFMA2.MMA R63, -RZ, RZ, 0, 9.5367431640625e-07 ;  /* 0x00000010ff3f7435 */ /* 0x000fe200000001ff */
[----:B------:R-:W-:Y:S01]  /*5b70*/  FADD.FTZ R60, R60, R61 ;  /* 0x0000003d3c3c7221 */ /* 0x000fe20000010000 */
[----:B------:R-:W-:-:S04]  /*5b80*/  MOV R61, 0xffffffff ;  /* 0xffffffff003d7802 */ /* 0x000fc80000000f00 */
[----:B------:R-:W-:-:S07]  /*5b90*/  MOV R66, R60 ;  /* 0x0000003c00427202 */ /* 0x000fce0000000f00 */
[----:B------:R-:W-:Y:S05]  /*5ba0*/  WARPSYNC.COLLECTIVE R61, `(.L_x_30232) ;  /* 0x000000003d087348 */ /* 0x000fea0003c00000 */
[----:B------:R0:W1:Y:S02]  /*5bb0*/  SHFL.BFLY P2, R61, R66, R63, R62 ;  /* 0x0c00003f423d7389 */ /* 0x000064000004003e */
[----:B01----:R-:W-:Y:S01]  /*5bc0*/  ENDCOLLECTIVE ;  /* 0x000000000000791b */ /* 0x003fe20003800000 */
.L_x_30232:
        /* <DEDUP_REMOVED lines=169> */
.L_x_30233:
[----:B------:R-:W-:Y:S01]  /*6660*/  HFMA2.MMA R63, -RZ, RZ, 0, 1.1920928955078125e-07 ;  /* 0x00000002ff3f7435 */ /* 0x000fe200000001ff */
[----:B------:R-:W-:Y:S01]  /*6670*/  FADD.FTZ R64, R64, R61 ;  /* 0x0000003d40407221 */ /* 0x000fe20000010000 */
[----:B------:R-:W-:-:S04]  /*6680*/  MOV R61, 0xffffffff ;  /* 0xffffffff003d7802 */ /* 0x000fc80000000f00 */
[----:B------:R-:W-:-:S07]  /*6690*/  MOV R66, R64 ;  /* 0x0000004000427202 */ /* 0x000fce0000000f00 */
[----:B------:R-:W-:Y:S05]  /*66a0*/  WARPSYNC.COLLECTIVE R61, `(.L_x_30234) ;  /* 0x000000003d087348 */ /* 0x000fea0003c00000 */
[----:B------:R0:W1:Y:S02]  /*66b0*/  SHFL.BFLY P2, R61, R66, R63, R62 ;  /* 0x0c00003f423d7389 */ /* 0x000064000004003e */
[----:B01----:R-:W-:Y:S01]  /*66c0*/  ENDCOLLECTIVE ;  /* 0x000000000000791b */ /* 0x003fe20003800000 */
.L_x_30234:
[----:B------:R-:W-:Y:S01]  /*66d0*/  HFMA2.MMA R63, -RZ, RZ, 0, 2.384185791015625e-07 ;  /* 0x00000004ff3f7435 */ /* 0x000fe200000001ff */
[----:B------:R-:W-:Y:S01]  /*66e0*/  FADD.FTZ R64, R64, R61 ;  /* 0x0000003d40407221 */ /* 0x000fe20000010000 */
[----:B------:R-:W-:-:S04]  /*66f0*/  MOV R61, 0xffffffff ;  /* 0xffffffff003d7802 */ /* 0x000fc80000000f00 */
[----:B------:R-:W-:-:S07]  /*6700*/  MOV R66, R64 ;  /* 0x0000004000427202 */ /* 0x000fce0000000f00 */
[----:B------:R-:W-:Y:S05]  /*6710*/  WARPSYNC.COLLECTIVE R61, `(.L_x_30235) ;  /* 0x000000003d087348 */ /* 0x000fea0003c00000 */
[----:B------:R0:W1:Y:S02]  /*6720*/  SHFL.BFLY P2, R61, R66, R63, R62 ;  /* 0x0c00003f423d7389 */ /* 0x000064000004003e */
[----:B01----:R-:W-:Y:S01]  /*6730*/  ENDCOLLECTIVE ;  /* 0x000000000000791b */ /* 0x003fe20003800000 */
.L_x_30235:
[----:B------:R-:W-:Y:S01]  /*6740*/  HFMA2.MMA R63, -RZ, RZ, 0, 4.76837158203125e-07 ;  /* 0x00000008ff3f7435 */ /* 0x000fe200000001ff */
[----:B------:R-:W-:Y:S01]  /*6750*/  FADD.FTZ R64, R64, R61 ;  /* 0x0000003d40407221 */ /* 0x000fe20000010000 */
[----:B------:R-:W-:-:S04]  /*6760*/  MOV R61, 0xffffffff ;  /* 0xffffffff003d7802 */ /* 0x000fc80000000f00 */
[----:B------:R-:W-:-:S07]  /*6770*/  MOV R66, R64 ;  /* 0x0000004000427202 */ /* 0x000fce0000000f00 */
[----:B------:R-:W-:Y:S05]  /*6780*/  WARPSYNC.COLLECTIVE R61, `(.L_x_30236) ;  /* 0x000000003d087348 */ /* 0x000fea0003c00000 */
[----:B------:R0:W1:Y:S02]  /*6790*/  SHFL.BFLY P2, R61, R66, R63, R62 ;  /* 0x0c00003f423d7389 */ /* 0x000064000004003e */
[----:B01----:R-:W-:Y:S01]  /*67a0*/  ENDCOLLECTIVE ;  /* 0x000000000000791b */ /* 0x003fe20003800000 */
.L_x_30236:
[----:B------:R-:W-:Y:S01]  /*67b0*/  HFMA2.MMA R63, -RZ, RZ, 0, 9.5367431640625e-07 ;  /* 0x00000010ff3f7435 */ /* 0x000fe200000001ff */
[----:B------:R-:W-:Y:S01]  /*67c0*/  FADD.FTZ R64, R64, R61 ;  /* 0x0000003d40407221 */ /* 0x000fe20000010000 */
[----:B------:R-:W-:-:S04]  /*67d0*/  MOV R61, 0xffffffff ;  /* 0xffffffff003d7802 */ /* 0x000fc80000000f00 */
[----:B------:R-:W-:-:S07]  /*67e0*/  MOV R66, R64 ;  /* 0x0000004000427202 */ /* 0x000fce0000000f00 */
[----:B------:R-:W-:Y:S05]  /*67f0*/  WARPSYNC.COLLECTIVE R61, `(.L_x_30237) ;  /* 0x000000003d087348 */ /* 0x000fea0003c00000 */
[----:B------:R0:W1:Y:S02]  /*6800*/  SHFL.BFLY P2, R61, R66, R63, R62 ;  /* 0x0c00003f423d7389 */ /* 0x000064000004003e */
[----:B01----:R-:W-:Y:S01]  /*6810*/  ENDCOLLECTIVE ;  /* 0x000000000000791b */ /* 0x003fe20003800000 */
.L_x_30237:
[----:B------:R-:W-:Y:S05]  /*6820*/  BRA `(.L_x_30238) ;  /* 0xffffffd8007c7947 */ /* 0x000fea000383ffff */
.L_x_30239:
        /* <DEDUP_REMOVED lines=13> */
.L_x_72349:


//--------------------- .text._ZN10layer_norm13ln_fwd_kernelINS_13Kernel_traitsIf13__nv_bfloat16fS2_fjLj2560ELj1ELj4ELj1ELj16ENS_18Kernel_traits_baseILj2560EfS2_fS2_fjLj128EEEEELb0ELb1ELb1ELb0EEEvNS_9FwdParamsE --------------------------
	.section	.text._ZN10layer_norm13ln_fwd_kernelINS_13Kernel_traitsIf13__nv_bfloat16fS2_fjLj2560ELj1ELj4ELj1ELj16ENS_18Kernel_traits_baseILj2560EfS2_fS2_fjLj128EEEEELb0ELb1ELb1ELb0EEEvNS_9FwdParamsE,"ax",@progbits
	.align	128
        .global         _ZN10layer_norm13ln_fwd_kernelINS_13Kernel_traitsIf13__nv_bfloat16fS2_fjLj2560ELj1ELj4ELj1ELj16ENS_18Kernel_traits_baseILj2560EfS2_fS2_fjLj128EEEEELb0ELb1ELb1ELb0EEEvNS_9FwdParamsE
        .type           _ZN10layer_norm13ln_fwd_kernelINS_13Kernel_traitsIf13__nv_bfloat16fS2_fjLj2560ELj1ELj4ELj1ELj16ENS_18Kernel_traits_baseILj2560EfS2_fS2_fjLj128EEEEELb0ELb1ELb1ELb0EEEvNS_9FwdParamsE,@function
        .size           _ZN10layer_norm13ln_fwd_kernelINS_13Kernel_traitsIf13__nv_bfloat16fS2_fjLj2560ELj1ELj4ELj1ELj16ENS_18Kernel_traits_baseILj2560EfS2_fS2_fjLj128EEEEELb0ELb1ELb1ELb0EEEvNS_9FwdParamsE,(.L_x_72350 - _ZN10layer_norm13ln_fwd_kernelINS_13Kernel_traitsIf13__nv_bfloat16fS2_fjLj2560ELj1ELj4ELj1ELj16ENS_18Kernel_traits_baseILj2560EfS2_fS2_fjLj128EEEEELb0ELb1ELb1ELb0EEEvNS_9FwdParamsE)
        .other          _ZN10layer_norm13ln_fwd_kernelINS_13Kernel_traitsIf13__nv_bfloat16fS2_fjLj2560ELj1ELj4ELj1ELj16ENS_18Kernel_traits_baseILj2560EfS2_fS2_fjLj128EEEEELb0ELb1ELb1ELb0EEEvNS_9FwdParamsE,@"STO_CUDA_ENTRY STV_DEFAULT"
_ZN10layer_norm13ln_fwd_kernelINS_13Kernel_traitsIf13__nv_bfloat16fS2_fjLj2560ELj1ELj4ELj1ELj16ENS_18Kernel_traits_baseILj2560EfS2_fS2_fjLj128EEEEELb0ELb1ELb1ELb0EEEvNS_9FwdParamsE:
.text._ZN10layer_norm13ln_fwd_kernelINS_13Kernel_traitsIf13__nv_bfloat16fS2_fjLj2560ELj1ELj4ELj1ELj16ENS_18Kernel_traits_baseILj2560EfS2_fS2_fjLj128EEEEELb0ELb1ELb1ELb0EEEvNS_9FwdParamsE:
        /* <DEDUP_REMOVED lines=43> */
.L_x_30241:
[----:B------:R-:W-:Y:S05]  /*02b0*/  BSYNC B0 ;  /* 0x0000000000007941 */ /* 0x000fea0003800000 */
.L_x_30240:
        /* <DEDUP_REMOVED lines=30> */
.L_x_30243:
[----:B------:R-:W-:Y:S05]  /*04a0*/  BSYNC B0 ;  /* 0x0000000000007941 */ /* 0x000fea0003800000 */
.L_x_30242:
        /* <DEDUP_REMOVED lines=30> */
.L_x_30245:
[----:B------:R-:W-:Y:S05]  /*0690*/  BSYNC B0 ;  /* 0x0000000000007941 */ /* 0x000fea0003800000 */
.L_x_30244:
        /* <DEDUP_REMOVED lines=14> */
[----:B01----:R-:W-:-:S04]  /*0780*/  @P1 LEA R4, P2, R3, UR6, 0x5 ;  /* 0x0000000603041c11 */ /* 0x003fc8000f8428ff */
[C---:B------:R-:W-:Y:S02]  /*0790*/  @P1 LEA.HI.X R5, R3.reuse, UR7, RZ, 0x5, P2 ;  /* 0x0000000703051c11 */ /* 0x040fe400090f2cff */
[C---:B------:R-:W-:Y:S01]  /*07a0*/  LEA R6, P2, R3.reuse, UR8, 0x5 ;  /* 0x0000000803067c11 */ /* 0x040fe2000f8428ff */
[C---:B---3--:R-:W-:Y:S02]  /*07b0*/  IMAD.WIDE.U32 R48, R3.reuse, 0x20, R40 ;  /* 0x0000002003307825 */ /* 0x048fe400078e0028 */
        /* <DEDUP_REMOVED lines=12> */
.L_x_30247:
[----:B------:R-:W-:Y:S05]  /*0880*/  BSYNC B0 ;  /* 0x0000000000007941 */ /* 0x000fea0003800000 */
.L_x_30246:
        /* <DEDUP_REMOVED lines=14> */
[----:B012---:R-:W-:-:S04]  /*0970*/  @P1 LEA R4, P2, R3, UR6, 0x5 ;  /* 0x0000000603041c11 */ /* 0x007fc8000f8428ff */
[C---:B------:R-:W-:Y:S02]  /*0980*/  @P1 LEA.HI.X R5, R3.reuse, UR7, RZ, 0x5, P2 ;  /* 0x0000000703051c11 */ /* 0x040fe400090f2cff */
[C---:B------:R-:W-:Y:S01]  /*0990*/  LEA R6, P2, R3.reuse, UR8, 0x5 ;  /* 0x0000000803067c11 */ /* 0x040fe2000f8428ff */
[C---:B----4-:R-:W-:Y:S02]  /*09a0*/  IMAD.WIDE.U32 R64, R3.reuse, 0x20, R56 ;  /* 0x0000002003407825 */ /* 0x050fe400078e0038 */
        /* <DEDUP_REMOVED lines=12> */
.L_x_30249:
[----:B------:R-:W-:Y:S05]  /*0a70*/  BSYNC B0 ;  /* 0x0000000000007941 */ /* 0x000fea0003800000 */
.L_x_30248:
        /* <DEDUP_REMOVED lines=13> */
[----:B0123--:R-:W-:-:S04]  /*0b50*/  @P1 LEA R4, P2, R3, UR6, 0x5 ;  /* 0x0000000603041c11 */ /* 0x00ffc8000f8428ff */
[----:B------:R-:W-:Y:S01]  /*0b60*/  @P1 LEA.HI.X R5, R3, UR7, RZ, 0x5, P2 ;  /* 0x0000000703051c11 */ /* 0x000fe200090f2cff */
[----:B------:R-:W-:-:S04]  /*0b70*/  ULDC.64 UR6, c[0x0][0x278] ;  /* 0x00009e0000067ab9 */ /* 0x000fc80000000a00 */
[----:B------:R0:W5:Y:S04]  /*0b80*/  @P1 LDG.E.128 R64, desc[UR4][R4.64] ;  /* 0x0000000404401981 */ /* 0x000168000c1e1d00 */
[----:B------:R0:W5:Y:S01]  /*0b90*/  @P1 LDG.E.128 R68, desc[UR4][R4.64+0x10] ;  /* 0x0000100404441981 */ /* 0x000162000c1e1d00 */
[C---:B------:R-:W-:Y:S01]  /*0ba0*/  LEA R6, P1, R3.reuse, UR6, 0x5 ;  /* 0x0000000603067c11 */ /* 0x040fe2000f8228ff */
[----:B------:R-:W-:-:S03]  /*0bb0*/  IMAD.WIDE.U32 R80, R3, 0x20, R72 ;  /* 0x0000002003507825 */ /* 0x000fc600078e0048 */
        /* <DEDUP_REMOVED lines=10> */
.L_x_30251:
[----:B------:R-:W-:Y:S05]  /*0c60*/  BSYNC B0 ;  /* 0x0000000000007941 */ /* 0x000fea0003800000 */
.L_x_30250:
[----:B------:R-:W-:Y:S01]  /*0c70*/  ISETP.GE.U32.AND P1, PT, R0, 0xe0, PT ;  /* 0x000000e00000780c */ /* 0x000fe20003f26070 */
[----:B------:R-:W-:Y:S01]  /*0c80*/  BSSY B0, `(.L_x_30252) ;  /* 0x000001d000007945 */ /* 0x000fe20003800000 */
[----:B------:R-:W-:-:S11]  /*0c90*/  LOP3.LUT R2, R2, 0xfffffeff, RZ, 0xc0, !PT ;  /* 0xfffffeff02027812 */ /* 0x000fd600078ec0ff */
[----:B------:R-:W-:Y:S01]  /*0ca0*/  @P1 LOP3.LUT R2, R2, 0x100, RZ, 0xfc, !PT ;  /* 0x0000010002021812 */ /* 0x000fe200078efcff */
[----:B------:R-:W-:Y:S06]  /*0cb0*/  @!P1 BRA `(.L_x_30253) ;  /* 0x0000000000649947 */ /* 0x000fec0003800000 */
[----:B------:R-:W-:Y:S01]  /*0cc0*/  ULDC.64 UR6, c[0x0][0x278] ;  /* 0x00009e0000067ab9 */ /* 0x000fe20000000a00 */
[----:B------:R-:W0:Y:S02]  /*0cd0*/  LDC.64 R88, c[0x0][0x260] ;  /* 0x00009800ff587b82 */ /* 0x000e240000000a00 */
[C---:B01234-:R-:W-:Y:S02]  /*0ce0*/  LEA R6, P1, R3.reuse, UR6, 0x5 ;  /* 0x0000000603067c11 */ /* 0x05ffe4000f8228ff */
        /* <DEDUP_REMOVED lines=9> */
[----:B------:R-:W-:-:S03]  /*0d80*/  IMAD.WIDE.U32 R96, R3, 0x20, R88 ;  /* 0x0000002003607825 */ /* 0x000fc600078e0058 */
        /* <DEDUP_REMOVED lines=12> */
.L_x_30253:
[----:B------:R-:W-:Y:S05]  /*0e50*/  BSYNC B0 ;  /* 0x0000000000007941 */ /* 0x000fea0003800000 */
.L_x_30252:
        /* <DEDUP_REMOVED lines=30> */
.L_x_30255:
[----:B------:R-:W-:Y:S05]  /*1040*/  BSYNC B0 ;  /* 0x0000000000007941 */ /* 0x000fea0003800000 */
.L_x_30254:
        /* <DEDUP_REMOVED lines=30> */
.L_x_30257:
[----:B------:R-:W-:Y:S05]  /*1230*/  BSYNC B0 ;  /* 0x0000000000007941 */ /* 0x000fea0003800000 */
.L_x_30256:
        /* <DEDUP_REMOVED lines=18> */
[----:B------:R-:W-:Y:S02]  /*1360*/  @P1 LEA.HI.X R137, R3, UR7, RZ, 0x5, P2 ;  /* 0x0000000703891c11 */ /* 0x000fe400090f2cff */
[----:B------:R-:W2:Y:S04]  /*1370*/  LDG.E.128 R144, desc[UR4][R6.64] ;  /* 0x0000000406907981 */ /* 0x000ea8000c1e1d00 */
[----:B------:R0:W5:Y:S04]  /*1380*/  @P1 LDG.E.128 R128, desc[UR4][R136.64] ;  /* 0x0000000488801981 */ /* 0x000168000c1e1d00 */
[----:B------:R0:W5:Y:S04]  /*1390*/  @P1 LDG.E.128 R132, desc[UR4][R136.64+0x10] ;  /* 0x0000100488841981 */ /* 0x000168000c1e1d00 */
        /* <DEDUP_REMOVED lines=11> */
.L_x_30259:
[----:B------:R-:W-:Y:S05]  /*1450*/  BSYNC B0 ;  /* 0x0000000000007941 */ /* 0x000fea0003800000 */
.L_x_30258:
[----:B01234-:R-:W0:Y:S01]  /*1460*/  S2R R4, SR_CTAID.X ;  /* 0x0000000000047919 */ /* 0x01fe220000002500 */
[----:B------:R-:W-:Y:S01]  /*1470*/  SHF.R.U32.HI R3, RZ, 0x5, R251 ;  /* 0x00000005ff037819 */ /* 0x000fe200000116fb */
[----:B------:R-:W-:-:S03]  /*1480*/  ULDC UR6, c[0x0][0x214] ;  /* 0x0000850000067ab9 */ /* 0x000fc60000000800 */
[----:B0-----:R-:W-:-:S04]  /*1490*/  LEA R3, R4, R3, 0x2 ;  /* 0x0000000304037211 */ /* 0x001fc800078e10ff */
[----:B------:R-:W-:-:S13]  /*14a0*/  ISETP.GE.AND P1, PT, R3, UR6, PT ;  /* 0x0000000603007c0c */ /* 0x000fda000bf26270 */
[----:B------:R-:W-:Y:S05]  /*14b0*/  @P1 EXIT ;  /* 0x000000000000194d */ /* 0x000fea0003800000 */
[----:B------:R-:W-:Y:S01]  /*14c0*/  ULDC.U8 UR6, c[0x0][0x2a0] ;  /* 0x0000a80000067ab9 */ /* 0x000fe20000000000 */
[----:B------:R-:W-:Y:S01]  /*14d0*/  ULDC UR7, c[0x0][0x2d8] ;  /* 0x0000b60000077ab9 */ /* 0x000fe20000000800 */
[----:B------:R-:W-:-:S03]  /*14e0*/  UISETP.NE.AND UP0, UPT, UR6, URZ, UPT ;  /* 0x0000003f0600728c */ /* 0x000fc6000bf05270 */
[----:B------:R-:W-:-:S08]  /*14f0*/  ULDC UR6, c[0x0][0x29c] ;  /* 0x0000a70000067ab9 */ /* 0x000fd00000000800 */
.L_x_30461:
[----:B0-----:R-:W0:Y:S08]  /*1500*/  LDC.64 R4, c[0x0][0x280] ;  /* 0x0000a000ff047b82 */ /* 0x001e300000000a00 */
[----:B------:R-:W1:Y:S08]  /*1510*/  LDC.64 R6, c[0x0][0x288] ;  /* 0x0000a200ff067b82 */ /* 0x000e700000000a00 */
[----:B--2---:R-:W2:Y:S01]  /*1520*/  LDC R252, c[0x0][0x218] ;  /* 0x00008600fffc7b82 */ /* 0x004ea20000000800 */
[----:B0-----:R-:W-:-:S06]  /*1530*/  IMAD.WIDE R4, R3, 0x4, R4 ;  /* 0x0000000403047825 */ /* 0x001fcc00078e0204 */
[----:B---3--:R2:W3:Y:S01]  /*1540*/  LDG.E R4, desc[UR4][R4.64] ;  /* 0x0000000404047981 */ /* 0x0084e2000c1e1900 */
        /* <DEDUP_REMOVED lines=59> */
.L_x_30263:
[----:B------:R-:W-:Y:S05]  /*1900*/  BSYNC B1 ;  /* 0x0000000000017941 */ /* 0x000fea0003800000 */
.L_x_30262:
        /* <DEDUP_REMOVED lines=8> */
.L_x_30265:
[----:B------:R-:W-:Y:S05]  /*1990*/  BSYNC B1 ;  /* 0x0000000000017941 */ /* 0x000fea0003800000 */
.L_x_30264:
[----:B------:R-:W-:Y:S04]  /*19a0*/  BSSY B1, `(.L_x_30266) ;  /* 0x0000007000017945 */ /* 0x000fe80003800000 */
[----:B------:R-:W-:Y:S05]  /*19b0*/  @!P3 BRA `(.L_x_30267) ;  /* 0x000000000014b947 */ /* 0x000fea0003800000 */
[----:B0-----:R-:W2:Y:S01]  /*19c0*/  LDL R228, [R1+0x148] ;  /* 0x0001480001e47983 */ /* 0x001ea20000100800 */
[----:B-----5:R-:W-:-:S05]  /*19d0*/  SHF.L.U32 R7, R153, 0x10, RZ ;  /* 0x0000001099077819 */ /* 0x020fca00000006ff */
[----:B------:R-:W-:-:S04]  /*19e0*/  FMUL.FTZ R7, R7, UR6 ;  /* 0x0000000607077c20 */ /* 0x000fc80008410000 */
[----:B--2---:R-:W-:-:S04]  /*19f0*/  FMUL.FTZ R142, R228, R7 ;  /* 0x00000007e48e7220 */ /* 0x004fc80000410000 */
[----:B------:R-:W-:-:S07]  /*1a00*/  @P2 FADD.FTZ R142, R138, R142 ;  /* 0x0000008e8a8e2221 */ /* 0x000fce0000010000 */
.L_x_30267:
[----:B------:R-:W-:Y:S05]  /*1a10*/  BSYNC B1 ;  /* 0x0000000000017941 */ /* 0x000fea0003800000 */
.L_x_30266:
        /* <DEDUP_REMOVED lines=8> */
.L_x_30269:
[----:B------:R-:W-:Y:S05]  /*1aa0*/  BSYNC B1 ;  /* 0x0000000000017941 */ /* 0x000fea0003800000 */
.L_x_30268:
[----:B------:R-:W-:Y:S04]  /*1ab0*/  BSSY B1, `(.L_x_30270) ;  /* 0x0000007000017945 */ /* 0x000fe80003800000 */
[----:B------:R-:W-:Y:S05]  /*1ac0*/  @!P3 BRA `(.L_x_30271) ;  /* 0x000000000014b947 */ /* 0x000fea0003800000 */
[----:B0-----:R-:W2:Y:S01]  /*1ad0*/  LDL R228, [R1+0x150] ;  /* 0x0001500001e47983 */ /* 0x001ea20000100800 */
[----:B-----5:R-:W-:-:S05]  /*1ae0*/  SHF.L.U32 R7, R154, 0x10, RZ ;  /* 0x000000109a077819 */ /* 0x020fca00000006ff */
[----:B------:R-:W-:-:S04]  /*1af0*/  FMUL.FTZ R7, R7, UR6 ;  /* 0x0000000607077c20 */ /* 0x000fc80008410000 */
[----:B--2---:R-:W-:-:S04]  /*1b00*/  FMUL.FTZ R148, R228, R7 ;  /* 0x00000007e4947220 */ /* 0x004fc80000410000 */
[----:B------:R-:W-:-:S07]  /*1b10*/  @P2 FADD.FTZ R148, R144, R148 ;  /* 0x0000009490942221 */ /* 0x000fce0000010000 */
.L_x_30271:
[----:B------:R-:W-:Y:S05]  /*1b20*/  BSYNC B1 ;  /* 0x0000000000017941 */ /* 0x000fea0003800000 */
.L_x_30270:
        /* <DEDUP_REMOVED lines=8> */
.L_x_30273:
[----:B------:R-:W-:Y:S05]  /*1bb0*/  BSYNC B1 ;  /* 0x0000000000017941 */ /* 0x000fea0003800000 */
.L_x_30272:
[----:B------:R-:W-:Y:S04]  /*1bc0*/  BSSY B1, `(.L_x_30274) ;  /* 0x0000007000017945 */ /* 0x000fe80003800000 */
[----:B------:R-:W-:Y:S05]  /*1bd0*/  @!P3 BRA `(.L_x_30275) ;  /* 0x000000000014b947 */ /* 0x000fea0003800000 */
[----:B0-----:R-:W2:Y:S01]  /*1be0*/  LDL R228, [R1+0x158] ;  /* 0x0001580001e47983 */ /* 0x001ea20000100800 */
[----:B-----5:R-:W-:-:S05]  /*1bf0*/  SHF.L.U32 R7, R155, 0x10, RZ ;  /* 0x000000109b077819 */ /* 0x020fca00000006ff */
[----:B------:R-:W-:-:S04]  /*1c00*/  FMUL.FTZ R7, R7, UR6 ;  /* 0x0000000607077c20 */ /* 0x000fc80008410000 */
[----:B--2---:R-:W-:-:S04]  /*1c10*/  FMUL.FTZ R150, R228, R7 ;  /* 0x00000007e4967220 */ /* 0x004fc80000410000 */
[----:B------:R-:W-:-:S07]  /*1c20*/  @P2 FADD.FTZ R150, R146, R150 ;  /* 0x0000009692962221 */ /* 0x000fce0000010000 */
.L_x_30275:
[----:B------:R-:W-:Y:S05]  /*1c30*/  BSYNC B1 ;  /* 0x0000000000017941 */ /* 0x000fea0003800000 */
.L_x_30274:
        /* <DEDUP_REMOVED lines=8> */
.L_x_30277:
[----:B------:R-:W-:Y:S05]  /*1cc0*/  BSYNC B1 ;  /* 0x0000000000017941 */ /* 0x000fea0003800000 */
.L_x_30276:
[----:B0-----:R-:W0:Y:S01]  /*1cd0*/  LDC.64 R228, c[0x0][0x238] ;  /* 0x00008e00ffe47b82 */ /* 0x001e220000000a00 */
[----:B------:R-:W-:Y:S01]  /*1ce0*/  IADD3 R6, R6, 0x20, RZ ;  /* 0x0000002006067810 */ /* 0x000fe20007ffe0ff */
[C---:B0-----:R-:W-:Y:S01]  /*1cf0*/  IMAD.WIDE.U32 R228, R5.reuse, 0x20, R228 ;  /* 0x0000002005e47825 */ /* 0x041fe200078e00e4 */
[----:B------:R-:W-:-:S04]  /*1d00*/  IADD3 R5, R5, 0x20, RZ ;  /* 0x0000002005057810 */ /* 0x000fc80007ffe0ff */
[----:B------:R0:W-:Y:S04]  /*1d10*/  STG.E.128 desc[UR4][R228.64], R140 ;  /* 0x0000008ce4007986 */ /* 0x0001e8000c101d04 */
[----:B------:R0:W-:Y:S02]  /*1d20*/  STG.E.128 desc[UR4][R228.64+0x10], R148 ;  /* 0x00001094e4007986 */ /* 0x0001e4000c101d04 */
.L_x_30261:
[----:B------:R-:W-:Y:S05]  /*1d30*/  BSYNC B0 ;  /* 0x0000000000007941 */ /* 0x000fea0003800000 */
.L_x_30260:
        /* <DEDUP_REMOVED lines=45> */
.L_x_30281:
[----:B------:R-:W-:Y:S05]  /*2010*/  BSYNC B1 ;  /* 0x0000000000017941 */ /* 0x000fea0003800000 */
.L_x_30280:
        /* <DEDUP_REMOVED lines=8> */
.L_x_30283:
[----:B------:R-:W-:Y:S05]  /*20a0*/  BSYNC B1 ;  /* 0x0000000000017941 */ /* 0x000fea0003800000 */
.L_x_30282:
[----:B------:R-:W-:Y:S04]  /*20b0*/  BSSY B1, `(.L_x_30284) ;  /* 0x0000007000017945 */ /* 0x000fe80003800000 */
[----:B------:R-:W-:Y:S05]  /*20c0*/  @!P3 BRA `(.L_x_30285) ;  /* 0x000000000014b947 */ /* 0x000fea0003800000 */
[----:B0-----:R-:W2:Y:S01]  /*20d0*/  LDL R228, [R1+0x128] ;  /* 0x0001280001e47983 */ /* 0x001ea20000100800 */
[----:B-----5:R-:W-:-:S05]  /*20e0*/  SHF.L.U32 R7, R153, 0x10, RZ ;  /* 0x0000001099077819 */ /* 0x020fca00000006ff */
[----:B------:R-:W-:-:S04]  /*20f0*/  FMUL.FTZ R7, R7, UR6 ;  /* 0x0000000607077c20 */ /* 0x000fc80008410000 */
[----:B--2---:R-:W-:-:S04]  /*2100*/  FMUL.FTZ R158, R228, R7 ;  /* 0x00000007e49e7220 */ /* 0x004fc80000410000 */
[----:B------:R-:W-:-:S07]  /*2110*/  @P2 FADD.FTZ R158, R138, R158 ;  /* 0x0000009e8a9e2221 */ /* 0x000fce0000010000 */
.L_x_30285:
[----:B------:R-:W-:Y:S05]  /*2120*/  BSYNC B1 ;  /* 0x0000000000017941 */ /* 0x000fea0003800000 */
.L_x_30284:
        /* <DEDUP_REMOVED lines=8> */
.L_x_30287:
[----:B------:R-:W-:Y:S05]  /*21b0*/  BSYNC B1 ;  /* 0x0000000000017941 */ /* 0x000fea0003800000 */
.L_x_30286:
[----:B------:R-:W-:Y:S04]  /*21c0*/  BSSY B1, `(.L_x_30288) ;  /* 0x0000007000017945 */ /* 0x000fe80003800000 */
[----:B------:R-:W-:Y:S05]  /*21d0*/  @!P3 BRA `(.L_x_30289) ;  /* 0x000000000014b947 */ /* 0x000fea0003800000 */
[----:B0-----:R-:W2:Y:S01]  /*21e0*/  LDL R228, [R1+0x130] ;  /* 0x0001300001e47983 */ /* 0x001ea20000100800 */
[----:B-----5:R-:W-:-:S05]  /*21f0*/  SHF.L.U32 R7, R154, 0x10, RZ ;  /* 0x000000109a077819 */ /* 0x020fca00000006ff */
[----:B------:R-:W-:-:S04]  /*2200*/  FMUL.FTZ R7, R7, UR6 ;  /* 0x0000000607077c20 */ /* 0x000fc80008410000 */
[----:B--2---:R-:W-:-:S04]  /*2210*/  FMUL.FTZ R160, R228, R7 ;  /* 0x00000007e4a07220 */ /* 0x004fc80000410000 */
[----:B------:R-:W-:-:S07]  /*2220*/  @P2 FADD.FTZ R160, R144, R160 ;  /* 0x000000a090a02221 */ /* 0x000fce0000010000 */
.L_x_30289:
[----:B------:R-:W-:Y:S05]  /*2230*/  BSYNC B1 ;  /* 0x0000000000017941 */ /* 0x000fea0003800000 */
.L_x_30288:
        /* <DEDUP_REMOVED lines=8> */
.L_x_30291:
[----:B------:R-:W-:Y:S05]  /*22c0*/  BSYNC B1 ;  /* 0x0000000000017941 */ /* 0x000fea0003800000 */
.L_x_30290:
[----:B------:R-:W-:Y:S04]  /*22d0*/  BSSY B1, `(.L_x_30292) ;  /* 0x0000007000017945 */ /* 0x000fe80003800000 */
[----:B------:R-:W-:Y:S05]  /*22e0*/  @!P3 BRA `(.L_x_30293) ;  /* 0x000000000014b947 */ /* 0x000fea0003800000 */
[----:B0-----:R-:W2:Y:S01]  /*22f0*/  LDL R228, [R1+0x138] ;  /* 0x0001380001e47983 */ /* 0x001ea20000100800 */
[----:B-----5:R-:W-:-:S05]  /*2300*/  SHF.L.U32 R7, R155, 0x10, RZ ;  /* 0x000000109b077819 */ /* 0x020fca00000006ff */
[----:B------:R-:W-:-:S04]  /*2310*/  FMUL.FTZ R7, R7, UR6 ;  /* 0x0000000607077c20 */ /* 0x000fc80008410000 */
[----:B--2---:R-:W-:-:S04]  /*2320*/  FMUL.FTZ R162, R228, R7 ;  /* 0x00000007e4a27220 */ /* 0x004fc80000410000 */
[----:B------:R-:W-:-:S07]  /*2330*/  @P2 FADD.FTZ R162, R146, R162 ;  /* 0x000000a292a22221 */ /* 0x000fce0000010000 */
.L_x_30293:
[----:B------:R-:W-:Y:S05]  /*2340*/  BSYNC B1 ;  /* 0x0000000000017941 */ /* 0x000fea0003800000 */
.L_x_30292:
        /* <DEDUP_REMOVED lines=8> */
.L_x_30295:
[----:B------:R-:W-:Y:S05]  /*23d0*/  BSYNC B1 ;  /* 0x0000000000017941 */ /* 0x000fea0003800000 */
.L_x_30294:
[----:B0-----:R-:W0:Y:S01]  /*23e0*/  LDC.64 R228, c[0x0][0x238] ;  /* 0x00008e00ffe47b82 */ /* 0x001e220000000a00 */
[----:B------:R-:W-:Y:S01]  /*23f0*/  IADD3 R6, R6, 0x20, RZ ;  /* 0x0000002006067810 */ /* 0x000fe20007ffe0ff */
[C---:B0-----:R-:W-:Y:S01]  /*2400*/  IMAD.WIDE.U32 R228, R5.reuse, 0x20, R228 ;  /* 0x0000002005e47825 */ /* 0x041fe200078e00e4 */
[----:B------:R-:W-:-:S04]  /*2410*/  IADD3 R5, R5, 0x20, RZ ;  /* 0x0000002005057810 */ /* 0x000fc80007ffe0ff */
[----:B------:R1:W-:Y:S04]  /*2420*/  STG.E.128 desc[UR4][R228.64], R156 ;  /* 0x0000009ce4007986 */ /* 0x0003e8000c101d04 */
[----:B------:R1:W-:Y:S02]  /*2430*/  STG.E.128 desc[UR4][R228.64+0x10], R160 ;  /* 0x000010a0e4007986 */ /* 0x0003e4000c101d04 */
.L_x_30279:
[----:B------:R-:W-:Y:S05]  /*2440*/  BSYNC B0 ;  /* 0x0000000000007941 */ /* 0x000fea0003800000 */
.L_x_30278:
        /* <DEDUP_REMOVED lines=45> */
.L_x_30299:
[----:B------:R-:W-:Y:S05]  /*2720*/  BSYNC B1 ;  /* 0x0000000000017941 */ /* 0x000fea0003800000 */
.L_x_30298:
        /* <DEDUP_REMOVED lines=8> */
.L_x_30301:
[----:B------:R-:W-:Y:S05]  /*27b0*/  BSYNC B1 ;  /* 0x0000000000017941 */ /* 0x000fea0003800000 */
.L_x_30300:
[----:B------:R-:W-:Y:S04]  /*27c0*/  BSSY B1, `(.L_x_30302) ;  /* 0x0000007000017945 */ /* 0x000fe80003800000 */
[----:B------:R-:W-:Y:S05]  /*27d0*/  @!P3 BRA `(.L_x_30303) ;  /* 0x000000000014b947 */ /* 0x000fea0003800000 */
[----:B0-----:R-:W2:Y:S01]  /*27e0*/  LDL R228, [R1+0x108] ;  /* 0x0001080001e47983 */ /* 0x001ea20000100800 */
[----:B-----5:R-:W-:-:S05]  /*27f0*/  SHF.L.U32 R7, R153, 0x10, RZ ;  /* 0x0000001099077819 */ /* 0x020fca00000006ff */
[----:B------:R-:W-:-:S04]  /*2800*/  FMUL.FTZ R7, R7, UR6 ;  /* 0x0000000607077c20 */ /* 0x000fc80008410000 */
[----:B--2---:R-:W-:-:S04]  /*2810*/  FMUL.FTZ R166, R228, R7 ;  /* 0x00000007e4a67220 */ /* 0x004fc80000410000 */
[----:B------:R-:W-:-:S07]  /*2820*/  @P2 FADD.FTZ R166, R138, R166 ;  /* 0x000000a68aa62221 */ /* 0x000fce0000010000 */
.L_x_30303:
[----:B------:R-:W-:Y:S05]  /*2830*/  BSYNC B1 ;  /* 0x0000000000017941 */ /* 0x000fea0003800000 */
.L_x_30302:
        /* <DEDUP_REMOVED lines=8> */
.L_x_30305:
[----:B------:R-:W-:Y:S05]  /*28c0*/  BSYNC B1 ;  /* 0x0000000000017941 */ /* 0x000fea0003800000 */
.L_x_30304:
[----:B------:R-:W-:Y:S04]  /*28d0*/  BSSY B1, `(.L_x_30306) ;  /* 0x0000007000017945 */ /* 0x000fe80003800000 */
[----:B------:R-:W-:Y:S05]  /*28e0*/  @!P3 BRA `(.L_x_30307) ;  /* 0x000000000014b947 */ /* 0x000fea0003800000 */
[----:B0-----:R-:W2:Y:S01]  /*28f0*/  LDL R228, [R1+0x110] ;  /* 0x0001100001e47983 */ /* 0x001ea20000100800 */
[----:B-----5:R-:W-:-:S05]  /*2900*/  SHF.L.U32 R7, R154, 0x10, RZ ;  /* 0x000000109a077819 */ /* 0x020fca00000006ff */
[----:B------:R-:W-:-:S04]  /*2910*/  FMUL.FTZ R7, R7, UR6 ;  /* 0x0000000607077c20 */ /* 0x000fc80008410000 */
[----:B--2---:R-:W-:-:S04]  /*2920*/  FMUL.FTZ R168, R228, R7 ;  /* 0x00000007e4a87220 */ /* 0x004fc80000410000 */
[----:B------:R-:W-:-:S07]  /*2930*/  @P2 FADD.FTZ R168, R144, R168 ;  /* 0x000000a890a82221 */ /* 0x000fce0000010000 */
.L_x_30307:
[----:B------:R-:W-:Y:S05]  /*2940*/  BSYNC B1 ;  /* 0x0000000000017941 */ /* 0x000fea0003800000 */
.L_x_30306:
        /* <DEDUP_REMOVED lines=8> */
.L_x_30309:
[----:B------:R-:W-:Y:S05]  /*29d0*/  BSYNC B1 ;  /* 0x0000000000017941 */ /* 0x000fea0003800000 */
.L_x_30308:
[----:B------:R-:W-:Y:S04]  /*29e0*/  BSSY B1, `(.L_x_30310) ;  /* 0x0000007000017945 */ /* 0x000fe80003800000 */
[----:B------:R-:W-:Y:S05]  /*29f0*/  @!P3 BRA `(.L_x_30311) ;  /* 0x000000000014b947 */ /* 0x000fea0003800000 */
[----:B0-----:R-:W2:Y:S01]  /*2a00*/  LDL R228, [R1+0x118] ;  /* 0x0001180001e47983 */ /* 0x001ea20000100800 */
[----:B-----5:R-:W-:-:S05]  /*2a10*/  SHF.L.U32 R7, R155, 0x10, RZ ;  /* 0x000000109b077819 */ /* 0x020fca00000006ff */
[----:B------:R-:W-:-:S04]  /*2a20*/  FMUL.FTZ R7, R7, UR6 ;  /* 0x0000000607077c20 */ /* 0x000fc80008410000 */
[----:B--2---:R-:W-:-:S04]  /*2a30*/  FMUL.FTZ R170, R228, R7 ;  /* 0x00000007e4aa7220 */ /* 0x004fc80000410000 */
[----:B------:R-:W-:-:S07]  /*2a40*/  @P2 FADD.FTZ R170, R146, R170 ;  /* 0x000000aa92aa2221 */ /* 0x000fce0000010000 */
.L_x_30311:
[----:B------:R-:W-:Y:S05]  /*2a50*/  BSYNC B1 ;  /* 0x0000000000017941 */ /* 0x000fea0003800000 */
.L_x_30310:
        /* <DEDUP_REMOVED lines=8> */
.L_x_30313:
[----:B------:R-:W-:Y:S05]  /*2ae0*/  BSYNC B1 ;  /* 0x0000000000017941 */ /* 0x000fea0003800000 */
.L_x_30312:
[----:B0-----:R-:W0:Y:S01]  /*2af0*/  LDC.64 R228, c[0x0][0x238] ;  /* 0x00008e00ffe47b82 */ /* 0x001e220000000a00 */
[----:B------:R-:W-:Y:S01]  /*2b00*/  IADD3 R6, R6, 0x20, RZ ;  /* 0x0000002006067810 */ /* 0x000fe20007ffe0ff */
[C---:B0-----:R-:W-:Y:S01]  /*2b10*/  IMAD.WIDE.U32 R228, R5.reuse, 0x20, R228 ;  /* 0x0000002005e47825 */ /* 0x041fe200078e00e4 */
[----:B------:R-:W-:-:S04]  /*2b20*/  IADD3 R5, R5, 0x20, RZ ;  /* 0x0000002005057810 */ /* 0x000fc80007ffe0ff */
[----:B------:R2:W-:Y:S04]  /*2b30*/  STG.E.128 desc[UR4][R228.64], R164 ;  /* 0x000000a4e4007986 */ /* 0x0005e8000c101d04 */
[----:B------:R2:W-:Y:S02]  /*2b40*/  STG.E.128 desc[UR4][R228.64+0x10], R168 ;  /* 0x000010a8e4007986 */ /* 0x0005e4000c101d04 */
.L_x_30297:
[----:B------:R-:W-:Y:S05]  /*2b50*/  BSYNC B0 ;  /* 0x0000000000007941 */ /* 0x000fea0003800000 */
.L_x_30296:
        /* <DEDUP_REMOVED lines=45> */
.L_x_30317:
[----:B------:R-:W-:Y:S05]  /*2e30*/  BSYNC B1 ;  /* 0x0000000000017941 */ /* 0x000fea0003800000 */
.L_x_30316:
        /* <DEDUP_REMOVED lines=8> */
.L_x_30319:
[----:B------:R-:W-:Y:S05]  /*2ec0*/  BSYNC B1 ;  /* 0x0000000000017941 */ /* 0x000fea0003800000 */
.L_x_30318:
[----:B------:R-:W-:Y:S04]  /*2ed0*/  BSSY B1, `(.L_x_30320) ;  /* 0x0000007000017945 */ /* 0x000fe80003800000 */
[----:B------:R-:W-:Y:S05]  /*2ee0*/  @!P3 BRA `(.L_x_30321) ;  /* 0x000000000014b947 */ /* 0x000fea0003800000 */
[----:B0-----:R-:W2:Y:S01]  /*2ef0*/  LDL R228, [R1+0xe8] ;  /* 0x0000e80001e47983 */ /* 0x001ea20000100800 */
[----:B-----5:R-:W-:-:S05]  /*2f00*/  SHF.L.U32 R7, R153, 0x10, RZ ;  /* 0x0000001099077819 */ /* 0x020fca00000006ff */
[----:B------:R-:W-:-:S04]  /*2f10*/  FMUL.FTZ R7, R7, UR6 ;  /* 0x0000000607077c20 */ /* 0x000fc80008410000 */
[----:B--2---:R-:W-:-:S04]  /*2f20*/  FMUL.FTZ R174, R228, R7 ;  /* 0x00000007e4ae7220 */ /* 0x004fc80000410000 */
[----:B------:R-:W-:-:S07]  /*2f30*/  @P2 FADD.FTZ R174, R138, R174 ;  /* 0x000000ae8aae2221 */ /* 0x000fce0000010000 */
.L_x_30321:
[----:B------:R-:W-:Y:S05]  /*2f40*/  BSYNC B1 ;  /* 0x0000000000017941 */ /* 0x000fea0003800000 */
.L_x_30320:
        /* <DEDUP_REMOVED lines=8> */
.L_x_30323:
[----:B------:R-:W-:Y:S05]  /*2fd0*/  BSYNC B1 ;  /* 0x0000000000017941 */ /* 0x000fea0003800000 */
.L_x_30322:
[----:B------:R-:W-:Y:S04]  /*2fe0*/  BSSY B1, `(.L_x_30324) ;  /* 0x0000007000017945 */ /* 0x000fe80003800000 */
[----:B------:R-:W-:Y:S05]  /*2ff0*/  @!P3 BRA `(.L_x_30325) ;  /* 0x000000000014b947 */ /* 0x000fea0003800000 */
[----:B0-----:R-:W2:Y:S01]  /*3000*/  LDL R228, [R1+0xf0] ;  /* 0x0000f00001e47983 */ /* 0x001ea20000100800 */
[----:B-----5:R-:W-:-:S05]  /*3010*/  SHF.L.U32 R7, R154, 0x10, RZ ;  /* 0x000000109a077819 */ /* 0x020fca00000006ff */
[----:B------:R-:W-:-:S04]  /*3020*/  FMUL.FTZ R7, R7, UR6 ;  /* 0x0000000607077c20 */ /* 0x000fc80008410000 */
[----:B--2---:R-:W-:-:S04]  /*3030*/  FMUL.FTZ R176, R228, R7 ;  /* 0x00000007e4b07220 */ /* 0x004fc80000410000 */
[----:B------:R-:W-:-:S07]  /*3040*/  @P2 FADD.FTZ R176, R144, R176 ;  /* 0x000000b090b02221 */ /* 0x000fce0000010000 */
.L_x_30325:
[----:B------:R-:W-:Y:S05]  /*3050*/  BSYNC B1 ;  /* 0x0000000000017941 */ /* 0x000fea0003800000 */
.L_x_30324:
        /* <DEDUP_REMOVED lines=8> */
.L_x_30327:
[----:B------:R-:W-:Y:S05]  /*30e0*/  BSYNC B1 ;  /* 0x0000000000017941 */ /* 0x000fea0003800000 */
.L_x_30326:
[----:B------:R-:W-:Y:S04]  /*30f0*/  BSSY B1, `(.L_x_30328) ;  /* 0x0000007000017945 */ /* 0x000fe80003800000 */
[----:B------:R-:W-:Y:S05]  /*3100*/  @!P3 BRA `(.L_x_30329) ;  /* 0x000000000014b947 */ /* 0x000fea0003800000 */
[----:B0-----:R-:W2:Y:S01]  /*3110*/  LDL R228, [R1+0xf8] ;  /* 0x0000f80001e47983 */ /* 0x001ea20000100800 */
[----:B-----5:R-:W-:-:S05]  /*3120*/  SHF.L.U32 R7, R155, 0x10, RZ ;  /* 0x000000109b077819 */ /* 0x020fca00000006ff */
[----:B------:R-:W-:-:S04]  /*3130*/  FMUL.FTZ R7, R7, UR6 ;  /* 0x0000000607077c20 */ /* 0x000fc80008410000 */
[----:B--2---:R-:W-:-:S04]  /*3140*/  FMUL.FTZ R178, R228, R7 ;  /* 0x00000007e4b27220 */ /* 0x004fc80000410000 */
[----:B------:R-:W-:-:S07]  /*3150*/  @P2 FADD.FTZ R178, R146, R178 ;  /* 0x000000b292b22221 */ /* 0x000fce0000010000 */
.L_x_30329:
[----:B------:R-:W-:Y:S05]  /*3160*/  BSYNC B1 ;  /* 0x0000000000017941 */ /* 0x000fea0003800000 */
.L_x_30328:
        /* <DEDUP_REMOVED lines=8> */
.L_x_30331:
[----:B------:R-:W-:Y:S05]  /*31f0*/  BSYNC B1 ;  /* 0x0000000000017941 */ /* 0x000fea0003800000 */
.L_x_30330:
[----:B0-----:R-:W0:Y:S01]  /*3200*/  LDC.64 R228, c[0x0][0x238] ;  /* 0x00008e00ffe47b82 */ /* 0x001e220000000a00 */
[----:B------:R-:W-:Y:S01]  /*3210*/  IADD3 R6, R6, 0x20, RZ ;  /* 0x0000002006067810 */ /* 0x000fe20007ffe0ff */
[C---:B0-----:R-:W-:Y:S01]  /*3220*/  IMAD.WIDE.U32 R228, R5.reuse, 0x20, R228 ;  /* 0x0000002005e47825 */ /* 0x041fe200078e00e4 */
[----:B------:R-:W-:-:S04]  /*3230*/  IADD3 R5, R5, 0x20, RZ ;  /* 0x0000002005057810 */ /* 0x000fc80007ffe0ff */
[----:B------:R3:W-:Y:S04]  /*3240*/  STG.E.128 desc[UR4][R228.64], R172 ;  /* 0x000000ace4007986 */ /* 0x0007e8000c101d04 */
[----:B------:R3:W-:Y:S02]  /*3250*/  STG.E.128 desc[UR4][R228.64+0x10], R176 ;  /* 0x000010b0e4007986 */ /* 0x0007e4000c101d04 */
.L_x_30315:
[----:B------:R-:W-:Y:S05]  /*3260*/  BSYNC B0 ;  /* 0x0000000000007941 */ /* 0x000fea0003800000 */
.L_x_30314:
        /* <DEDUP_REMOVED lines=45> */
.L_x_30335:
[----:B------:R-:W-:Y:S05]  /*3540*/  BSYNC B1 ;  /* 0x0000000000017941 */ /* 0x000fea0003800000 */
.L_x_30334:
        /* <DEDUP_REMOVED lines=8> */
.L_x_30337:
[----:B------:R-:W-:Y:S05]  /*35d0*/  BSYNC B1 ;  /* 0x0000000000017941 */ /* 0x000fea0003800000 */
.L_x_30336:
[----:B------:R-:W-:Y:S04]  /*35e0*/  BSSY B1, `(.L_x_30338) ;  /* 0x0000007000017945 */ /* 0x000fe80003800000 */
[----:B------:R-:W-:Y:S05]  /*35f0*/  @!P3 BRA `(.L_x_30339) ;  /* 0x000000000014b947 */ /* 0x000fea0003800000 */
[----:B0-----:R-:W2:Y:S01]  /*3600*/  LDL R228, [R1+0xc8] ;  /* 0x0000c80001e47983 */ /* 0x001ea20000100800 */
[----:B-----5:R-:W-:-:S05]  /*3610*/  SHF.L.U32 R7, R153, 0x10, RZ ;  /* 0x0000001099077819 */ /* 0x020fca00000006ff */
[----:B------:R-:W-:-:S04]  /*3620*/  FMUL.FTZ R7, R7, UR6 ;  /* 0x0000000607077c20 */ /* 0x000fc80008410000 */
[----:B--2---:R-:W-:-:S04]  /*3630*/  FMUL.FTZ R182, R228, R7 ;  /* 0x00000007e4b67220 */ /* 0x004fc80000410000 */
[----:B------:R-:W-:-:S07]  /*3640*/  @P2 FADD.FTZ R182, R138, R182 ;  /* 0x000000b68ab62221 */ /* 0x000fce0000010000 */
.L_x_30339:
[----:B------:R-:W-:Y:S05]  /*3650*/  BSYNC B1 ;  /* 0x0000000000017941 */ /* 0x000fea0003800000 */
.L_x_30338:
        /* <DEDUP_REMOVED lines=8> */
.L_x_30341:
[----:B------:R-:W-:Y:S05]  /*36e0*/  BSYNC B1 ;  /* 0x0000000000017941 */ /* 0x000fea0003800000 */
.L_x_30340:
[----:B------:R-:W-:Y:S04]  /*36f0*/  BSSY B1, `(.L_x_30342) ;  /* 0x0000007000017945 */ /* 0x000fe80003800000 */
[----:B------:R-:W-:Y:S05]  /*3700*/  @!P3 BRA `(.L_x_30343) ;  /* 0x000000000014b947 */ /* 0x000fea0003800000 */
[----:B0-----:R-:W2:Y:S01]  /*3710*/  LDL R228, [R1+0xd0] ;  /* 0x0000d00001e47983 */ /* 0x001ea20000100800 */
[----:B-----5:R-:W-:-:S05]  /*3720*/  SHF.L.U32 R7, R154, 0x10, RZ ;  /* 0x000000109a077819 */ /* 0x020fca00000006ff */
[----:B------:R-:W-:-:S04]  /*3730*/  FMUL.FTZ R7, R7, UR6 ;  /* 0x0000000607077c20 */ /* 0x000fc80008410000 */
[----:B--2---:R-:W-:-:S04]  /*3740*/  FMUL.FTZ R184, R228, R7 ;  /* 0x00000007e4b87220 */ /* 0x004fc80000410000 */
[----:B------:R-:W-:-:S07]  /*3750*/  @P2 FADD.FTZ R184, R144, R184 ;  /* 0x000000b890b82221 */ /* 0x000fce0000010000 */
.L_x_30343:
[----:B------:R-:W-:Y:S05]  /*3760*/  BSYNC B1 ;  /* 0x0000000000017941 */ /* 0x000fea0003800000 */
.L_x_30342:
        /* <DEDUP_REMOVED lines=8> */
.L_x_30345:
[----:B------:R-:W-:Y:S05]  /*37f0*/  BSYNC B1 ;  /* 0x0000000000017941 */ /* 0x000fea0003800000 */
.L_x_30344:
[----:B------:R-:W-:Y:S04]  /*3800*/  BSSY B1, `(.L_x_30346) ;  /* 0x0000007000017945 */ /* 0x000fe80003800000 */
[----:B------:R-:W-:Y:S05]  /*3810*/  @!P3 BRA `(.L_x_30347) ;  /* 0x000000000014b947 */ /* 0x000fea0003800000 */
[----:B0-----:R-:W2:Y:S01]  /*3820*/  LDL R228, [R1+0xd8] ;  /* 0x0000d80001e47983 */ /* 0x001ea20000100800 */
[----:B-----5:R-:W-:-:S05]  /*3830*/  SHF.L.U32 R7, R155, 0x10, RZ ;  /* 0x000000109b077819 */ /* 0x020fca00000006ff */
[----:B------:R-:W-:-:S04]  /*3840*/  FMUL.FTZ R7, R7, UR6 ;  /* 0x0000000607077c20 */ /* 0x000fc80008410000 */
[----:B--2---:R-:W-:-:S04]  /*3850*/  FMUL.FTZ R186, R228, R7 ;  /* 0x00000007e4ba7220 */ /* 0x004fc80000410000 */
[----:B------:R-:W-:-:S07]  /*3860*/  @P2 FADD.FTZ R186, R146, R186 ;  /* 0x000000ba92ba2221 */ /* 0x000fce0000010000 */
.L_x_30347:
[----:B------:R-:W-:Y:S05]  /*3870*/  BSYNC B1 ;  /* 0x0000000000017941 */ /* 0x000fea0003800000 */
.L_x_30346:
        /* <DEDUP_REMOVED lines=8> */
.L_x_30349:
[----:B------:R-:W-:Y:S05]  /*3900*/  BSYNC B1 ;  /* 0x0000000000017941 */ /* 0x000fea0003800000 */
.L_x_30348:
[----:B0-----:R-:W0:Y:S01]  /*3910*/  LDC.64 R228, c[0x0][0x238] ;  /* 0x00008e00ffe47b82 */ /* 0x001e220000000a00 */
[----:B------:R-:W-:Y:S01]  /*3920*/  IADD3 R6, R6, 0x20, RZ ;  /* 0x0000002006067810 */ /* 0x000fe20007ffe0ff */
[C---:B0-----:R-:W-:Y:S01]  /*3930*/  IMAD.WIDE.U32 R228, R5.reuse, 0x20, R228 ;  /* 0x0000002005e47825 */ /* 0x041fe200078e00e4 */
[----:B------:R-:W-:-:S04]  /*3940*/  IADD3 R5, R5, 0x20, RZ ;  /* 0x0000002005057810 */ /* 0x000fc80007ffe0ff */
[----:B------:R4:W-:Y:S04]  /*3950*/  STG.E.128 desc[UR4][R228.64], R180 ;  /* 0x000000b4e4007986 */ /* 0x0009e8000c101d04 */
[----:B------:R4:W-:Y:S02]  /*3960*/  STG.E.128 desc[UR4][R228.64+0x10], R184 ;  /* 0x000010b8e4007986 */ /* 0x0009e4000c101d04 */
.L_x_30333:
[----:B------:R-:W-:Y:S05]  /*3970*/  BSYNC B0 ;  /* 0x0000000000007941 */ /* 0x000fea0003800000 */
.L_x_30332:
        /* <DEDUP_REMOVED lines=45> */
.L_x_30353:
[----:B------:R-:W-:Y:S05]  /*3c50*/  BSYNC B1 ;  /* 0x0000000000017941 */ /* 0x000fea0003800000 */
.L_x_30352:
        /* <DEDUP_REMOVED lines=8> */
.L_x_30355:
[----:B------:R-:W-:Y:S05]  /*3ce0*/  BSYNC B1 ;  /* 0x0000000000017941 */ /* 0x000fea0003800000 */
.L_x_30354:
[----:B------:R-:W-:Y:S04]  /*3cf0*/  BSSY B1, `(.L_x_30356) ;  /* 0x0000007000017945 */ /* 0x000fe80003800000 */
[----:B------:R-:W-:Y:S05]  /*3d00*/  @!P3 BRA `(.L_x_30357) ;  /* 0x000000000014b947 */ /* 0x000fea0003800000 */
[----:B0-----:R-:W2:Y:S01]  /*3d10*/  LDL R228, [R1+0xa8] ;  /* 0x0000a80001e47983 */ /* 0x001ea20000100800 */
[----:B-----5:R-:W-:-:S05]  /*3d20*/  SHF.L.U32 R7, R153, 0x10, RZ ;  /* 0x0000001099077819 */ /* 0x020fca00000006ff */
[----:B------:R-:W-:-:S04]  /*3d30*/  FMUL.FTZ R7, R7, UR6 ;  /* 0x0000000607077c20 */ /* 0x000fc80008410000 */
[----:B--2---:R-:W-:-:S04]  /*3d40*/  FMUL.FTZ R190, R228, R7 ;  /* 0x00000007e4be7220 */ /* 0x004fc80000410000 */
[----:B------:R-:W-:-:S07]  /*3d50*/  @P2 FADD.FTZ R190, R138, R190 ;  /* 0x000000be8abe2221 */ /* 0x000fce0000010000 */
.L_x_30357:
[----:B------:R-:W-:Y:S05]  /*3d60*/  BSYNC B1 ;  /* 0x0000000000017941 */ /* 0x000fea0003800000 */
.L_x_30356:
        /* <DEDUP_REMOVED lines=8> */
.L_x_30359:
[----:B------:R-:W-:Y:S05]  /*3df0*/  BSYNC B1 ;  /* 0x0000000000017941 */ /* 0x000fea0003800000 */
.L_x_30358:
[----:B------:R-:W-:Y:S04]  /*3e00*/  BSSY B1, `(.L_x_30360) ;  /* 0x0000007000017945 */ /* 0x000fe80003800000 */
[----:B------:R-:W-:Y:S05]  /*3e10*/  @!P3 BRA `(.L_x_30361) ;  /* 0x000000000014b947 */ /* 0x000fea0003800000 */
[----:B0-----:R-:W2:Y:S01]  /*3e20*/  LDL R228, [R1+0xb0] ;  /* 0x0000b00001e47983 */ /* 0x001ea20000100800 */
[----:B-----5:R-:W-:-:S05]  /*3e30*/  SHF.L.U32 R7, R154, 0x10, RZ ;  /* 0x000000109a077819 */ /* 0x020fca00000006ff */
[----:B------:R-:W-:-:S04]  /*3e40*/  FMUL.FTZ R7, R7, UR6 ;  /* 0x0000000607077c20 */ /* 0x000fc80008410000 */
[----:B--2---:R-:W-:-:S04]  /*3e50*/  FMUL.FTZ R192, R228, R7 ;  /* 0x00000007e4c07220 */ /* 0x004fc80000410000 */
[----:B------:R-:W-:-:S07]  /*3e60*/  @P2 FADD.FTZ R192, R144, R192 ;  /* 0x000000c090c02221 */ /* 0x000fce0000010000 */
.L_x_30361:
[----:B------:R-:W-:Y:S05]  /*3e70*/  BSYNC B1 ;  /* 0x0000000000017941 */ /* 0x000fea0003800000 */
.L_x_30360:
        /* <DEDUP_REMOVED lines=8> */
.L_x_30363:
[----:B------:R-:W-:Y:S05]  /*3f00*/  BSYNC B1 ;  /* 0x0000000000017941 */ /* 0x000fea0003800000 */
.L_x_30362:
[----:B------:R-:W-:Y:S04]  /*3f10*/  BSSY B1, `(.L_x_30364) ;  /* 0x0000007000017945 */ /* 0x000fe80003800000 */
[----:B------:R-:W-:Y:S05]  /*3f20*/  @!P3 BRA `(.L_x_30365) ;  /* 0x000000000014b947 */ /* 0x000fea0003800000 */
[----:B0-----:R-:W2:Y:S01]  /*3f30*/  LDL R228, [R1+0xb8] ;  /* 0x0000b80001e47983 */ /* 0x001ea20000100800 */
[----:B-----5:R-:W-:-:S05]  /*3f40*/  SHF.L.U32 R7, R155, 0x10, RZ ;  /* 0x000000109b077819 */ /* 0x020fca00000006ff */
[----:B------:R-:W-:-:S04]  /*3f50*/  FMUL.FTZ R7, R7, UR6 ;  /* 0x0000000607077c20 */ /* 0x000fc80008410000 */
[----:B--2---:R-:W-:-:S04]  /*3f60*/  FMUL.FTZ R194, R228, R7 ;  /* 0x00000007e4c27220 */ /* 0x004fc80000410000 */
[----:B------:R-:W-:-:S07]  /*3f70*/  @P2 FADD.FTZ R194, R146, R194 ;  /* 0x000000c292c22221 */ /* 0x000fce0000010000 */
.L_x_30365:
[----:B------:R-:W-:Y:S05]  /*3f80*/  BSYNC B1 ;  /* 0x0000000000017941 */ /* 0x000fea0003800000 */
.L_x_30364:
        /* <DEDUP_REMOVED lines=8> */
.L_x_30367:
[----:B------:R-:W-:Y:S05]  /*4010*/  BSYNC B1 ;  /* 0x0000000000017941 */ /* 0x000fea0003800000 */
.L_x_30366:
[----:B0-----:R-:W0:Y:S01]  /*4020*/  LDC.64 R228, c[0x0][0x238] ;  /* 0x00008e00ffe47b82 */ /* 0x001e220000000a00 */
[----:B------:R-:W-:Y:S01]  /*4030*/  IADD3 R6, R6, 0x20, RZ ;  /* 0x0000002006067810 */ /* 0x000fe20007ffe0ff */
[C---:B0-----:R-:W-:Y:S01]  /*4040*/  IMAD.WIDE.U32 R228, R5.reuse, 0x20, R228 ;  /* 0x0000002005e47825 */ /* 0x041fe200078e00e4 */
[----:B------:R-:W-:-:S04]  /*4050*/  IADD3 R5, R5, 0x20, RZ ;  /* 0x0000002005057810 */ /* 0x000fc80007ffe0ff */
[----:B------:R0:W-:Y:S04]  /*4060*/  STG.E.128 desc[UR4][R228.64], R188 ;  /* 0x000000bce4007986 */ /* 0x0001e8000c101d04 */
[----:B------:R0:W-:Y:S02]  /*4070*/  STG.E.128 desc[UR4][R228.64+0x10], R192 ;  /* 0x000010c0e4007986 */ /* 0x0001e4000c101d04 */
.L_x_30351:
[----:B------:R-:W-:Y:S05]  /*4080*/  BSYNC B0 ;  /* 0x0000000000007941 */ /* 0x000fea0003800000 */
.L_x_30350:
        /* <DEDUP_REMOVED lines=45> */
.L_x_30371:
[----:B------:R-:W-:Y:S05]  /*4360*/  BSYNC B1 ;  /* 0x0000000000017941 */ /* 0x000fea0003800000 */
.L_x_30370:
        /* <DEDUP_REMOVED lines=8> */
.L_x_30373:
[----:B------:R-:W-:Y:S05]  /*43f0*/  BSYNC B1 ;  /* 0x0000000000017941 */ /* 0x000fea0003800000 */
.L_x_30372:
[----:B------:R-:W-:Y:S04]  /*4400*/  BSSY B1, `(.L_x_30374) ;  /* 0x0000007000017945 */ /* 0x000fe80003800000 */
[----:B------:R-:W-:Y:S05]  /*4410*/  @!P3 BRA `(.L_x_30375) ;  /* 0x000000000014b947 */ /* 0x000fea0003800000 */
[----:B0-----:R-:W2:Y:S01]  /*4420*/  LDL R228, [R1+0x88] ;  /* 0x0000880001e47983 */ /* 0x001ea20000100800 */
[----:B-----5:R-:W-:-:S05]  /*4430*/  SHF.L.U32 R7, R153, 0x10, RZ ;  /* 0x0000001099077819 */ /* 0x020fca00000006ff */
[----:B------:R-:W-:-:S04]  /*4440*/  FMUL.FTZ R7, R7, UR6 ;  /* 0x0000000607077c20 */ /* 0x000fc80008410000 */
[----:B--2---:R-:W-:-:S04]  /*4450*/  FMUL.FTZ R198, R228, R7 ;  /* 0x00000007e4c67220 */ /* 0x004fc80000410000 */
[----:B------:R-:W-:-:S07]  /*4460*/  @P2 FADD.FTZ R198, R138, R198 ;  /* 0x000000c68ac62221 */ /* 0x000fce0000010000 */
.L_x_30375:
[----:B------:R-:W-:Y:S05]  /*4470*/  BSYNC B1 ;  /* 0x0000000000017941 */ /* 0x000fea0003800000 */
.L_x_30374:
        /* <DEDUP_REMOVED lines=8> */
.L_x_30377:
[----:B------:R-:W-:Y:S05]  /*4500*/  BSYNC B1 ;  /* 0x0000000000017941 */ /* 0x000fea0003800000 */
.L_x_30376:
[----:B------:R-:W-:Y:S04]  /*4510*/  BSSY B1, `(.L_x_30378) ;  /* 0x0000007000017945 */ /* 0x000fe80003800000 */
[----:B------:R-:W-:Y:S05]  /*4520*/  @!P3 BRA `(.L_x_30379) ;  /* 0x000000000014b947 */ /* 0x000fea0003800000 */
[----:B0-----:R-:W2:Y:S01]  /*4530*/  LDL R228, [R1+0x90] ;  /* 0x0000900001e47983 */ /* 0x001ea20000100800 */
[----:B-----5:R-:W-:-:S05]  /*4540*/  SHF.L.U32 R7, R154, 0x10, RZ ;  /* 0x000000109a077819 */ /* 0x020fca00000006ff */
[----:B------:R-:W-:-:S04]  /*4550*/  FMUL.FTZ R7, R7, UR6 ;  /* 0x0000000607077c20 */ /* 0x000fc80008410000 */
[----:B--2---:R-:W-:-:S04]  /*4560*/  FMUL.FTZ R200, R228, R7 ;  /* 0x00000007e4c87220 */ /* 0x004fc80000410000 */
[----:B------:R-:W-:-:S07]  /*4570*/  @P2 FADD.FTZ R200, R144, R200 ;  /* 0x000000c890c82221 */ /* 0x000fce0000010000 */
.L_x_30379:
[----:B------:R-:W-:Y:S05]  /*4580*/  BSYNC B1 ;  /* 0x0000000000017941 */ /* 0x000fea0003800000 */
.L_x_30378:
        /* <DEDUP_REMOVED lines=8> */
.L_x_30381:
[----:B------:R-:W-:Y:S05]  /*4610*/  BSYNC B1 ;  /* 0x0000000000017941 */ /* 0x000fea0003800000 */
.L_x_30380:
[----:B------:R-:W-:Y:S04]  /*4620*/  BSSY B1, `(.L_x_30382) ;  /* 0x0000007000017945 */ /* 0x000fe80003800000 */
[----:B------:R-:W-:Y:S05]  /*4630*/  @!P3 BRA `(.L_x_30383) ;  /* 0x000000000014b947 */ /* 0x000fea0003800000 */
[----:B0-----:R-:W2:Y:S01]  /*4640*/  LDL R228, [R1+0x98] ;  /* 0x0000980001e47983 */ /* 0x001ea20000100800 */
[----:B-----5:R-:W-:-:S05]  /*4650*/  SHF.L.U32 R7, R155, 0x10, RZ ;  /* 0x000000109b077819 */ /* 0x020fca00000006ff */
[----:B------:R-:W-:-:S04]  /*4660*/  FMUL.FTZ R7, R7, UR6 ;  /* 0x0000000607077c20 */ /* 0x000fc80008410000 */
[----:B--2---:R-:W-:-:S04]  /*4670*/  FMUL.FTZ R202, R228, R7 ;  /* 0x00000007e4ca7220 */ /* 0x004fc80000410000 */
[----:B------:R-:W-:-:S07]  /*4680*/  @P2 FADD.FTZ R202, R146, R202 ;  /* 0x000000ca92ca2221 */ /* 0x000fce0000010000 */
.L_x_30383:
[----:B------:R-:W-:Y:S05]  /*4690*/  BSYNC B1 ;  /* 0x0000000000017941 */ /* 0x000fea0003800000 */
.L_x_30382:
        /* <DEDUP_REMOVED lines=8> */
.L_x_30385:
[----:B------:R-:W-:Y:S05]  /*4720*/  BSYNC B1 ;  /* 0x0000000000017941 */ /* 0x000fea0003800000 */
.L_x_30384:
[----:B0-----:R-:W0:Y:S01]  /*4730*/  LDC.64 R228, c[0x0][0x238] ;  /* 0x00008e00ffe47b82 */ /* 0x001e220000000a00 */
[----:B------:R-:W-:Y:S01]  /*4740*/  IADD3 R6, R6, 0x20, RZ ;  /* 0x0000002006067810 */ /* 0x000fe20007ffe0ff */
[C---:B0-----:R-:W-:Y:S01]  /*4750*/  IMAD.WIDE.U32 R228, R5.reuse, 0x20, R228 ;  /* 0x0000002005e47825 */ /* 0x041fe200078e00e4 */
[----:B------:R-:W-:-:S04]  /*4760*/  IADD3 R5, R5, 0x20, RZ ;  /* 0x0000002005057810 */ /* 0x000fc80007ffe0ff */
[----:B------:R0:W-:Y:S04]  /*4770*/  STG.E.128 desc[UR4][R228.64], R196 ;  /* 0x000000c4e4007986 */ /* 0x0001e8000c101d04 */
[----:B------:R0:W-:Y:S02]  /*4780*/  STG.E.128 desc[UR4][R228.64+0x10], R200 ;  /* 0x000010c8e4007986 */ /* 0x0001e4000c101d04 */
.L_x_30369:
[----:B------:R-:W-:Y:S05]  /*4790*/  BSYNC B0 ;  /* 0x0000000000007941 */ /* 0x000fea0003800000 */
.L_x_30368:
        /* <DEDUP_REMOVED lines=45> */
.L_x_30389:
[----:B------:R-:W-:Y:S05]  /*4a70*/  BSYNC B1 ;  /* 0x0000000000017941 */ /* 0x000fea0003800000 */
.L_x_30388:
        /* <DEDUP_REMOVED lines=8> */
.L_x_30391:
[----:B------:R-:W-:Y:S05]  /*4b00*/  BSYNC B1 ;  /* 0x0000000000017941 */ /* 0x000fea0003800000 */
.L_x_30390:
[----:B------:R-:W-:Y:S04]  /*4b10*/  BSSY B1, `(.L_x_30392) ;  /* 0x0000007000017945 */ /* 0x000fe80003800000 */
[----:B------:R-:W-:Y:S05]  /*4b20*/  @!P3 BRA `(.L_x_30393) ;  /* 0x000000000014b947 */ /* 0x000fea0003800000 */
[----:B0-----:R-:W2:Y:S01]  /*4b30*/  LDL R228, [R1+0x68] ;  /* 0x0000680001e47983 */ /* 0x001ea20000100800 */
[----:B-----5:R-:W-:-:S05]  /*4b40*/  SHF.L.U32 R7, R153, 0x10, RZ ;  /* 0x0000001099077819 */ /* 0x020fca00000006ff */
[----:B------:R-:W-:-:S04]  /*4b50*/  FMUL.FTZ R7, R7, UR6 ;  /* 0x0000000607077c20 */ /* 0x000fc80008410000 */
[----:B--2---:R-:W-:-:S04]  /*4b60*/  FMUL.FTZ R206, R228, R7 ;  /* 0x00000007e4ce7220 */ /* 0x004fc80000410000 */
[----:B------:R-:W-:-:S07]  /*4b70*/  @P2 FADD.FTZ R206, R138, R206 ;  /* 0x000000ce8ace2221 */ /* 0x000fce0000010000 */
.L_x_30393:
[----:B------:R-:W-:Y:S05]  /*4b80*/  BSYNC B1 ;  /* 0x0000000000017941 */ /* 0x000fea0003800000 */
.L_x_30392:
        /* <DEDUP_REMOVED lines=8> */
.L_x_30395:
[----:B------:R-:W-:Y:S05]  /*4c10*/  BSYNC B1 ;  /* 0x0000000000017941 */ /* 0x000fea0003800000 */
.L_x_30394:
[----:B------:R-:W-:Y:S04]  /*4c20*/  BSSY B1, `(.L_x_30396) ;  /* 0x0000007000017945 */ /* 0x000fe80003800000 */
[----:B------:R-:W-:Y:S05]  /*4c30*/  @!P3 BRA `(.L_x_30397) ;  /* 0x000000000014b947 */ /* 0x000fea0003800000 */
[----:B0-----:R-:W2:Y:S01]  /*4c40*/  LDL R228, [R1+0x70] ;  /* 0x0000700001e47983 */ /* 0x001ea20000100800 */
[----:B-----5:R-:W-:-:S05]  /*4c50*/  SHF.L.U32 R7, R154, 0x10, RZ ;  /* 0x000000109a077819 */ /* 0x020fca00000006ff */
[----:B------:R-:W-:-:S04]  /*4c60*/  FMUL.FTZ R7, R7, UR6 ;  /* 0x0000000607077c20 */ /* 0x000fc80008410000 */
[----:B--2---:R-:W-:-:S04]  /*4c70*/  FMUL.FTZ R208, R228, R7 ;  /* 0x00000007e4d07220 */ /* 0x004fc80000410000 */
[----:B------:R-:W-:-:S07]  /*4c80*/  @P2 FADD.FTZ R208, R144, R208 ;  /* 0x000000d090d02221 */ /* 0x000fce0000010000 */
.L_x_30397:
[----:B------:R-:W-:Y:S05]  /*4c90*/  BSYNC B1 ;  /* 0x0000000000017941 */ /* 0x000fea0003800000 */
.L_x_30396:
        /* <DEDUP_REMOVED lines=8> */
.L_x_30399:
[----:B------:R-:W-:Y:S05]  /*4d20*/  BSYNC B1 ;  /* 0x0000000000017941 */ /* 0x000fea0003800000 */
.L_x_30398:
[----:B------:R-:W-:Y:S04]  /*4d30*/  BSSY B1, `(.L_x_30400) ;  /* 0x0000007000017945 */ /* 0x000fe80003800000 */
[----:B------:R-:W-:Y:S05]  /*4d40*/  @!P3 BRA `(.L_x_30401) ;  /* 0x000000000014b947 */ /* 0x000fea0003800000 */
[----:B0-----:R-:W2:Y:S01]  /*4d50*/  LDL R228, [R1+0x78] ;  /* 0x0000780001e47983 */ /* 0x001ea20000100800 */
[----:B-----5:R-:W-:-:S05]  /*4d60*/  SHF.L.U32 R7, R155, 0x10, RZ ;  /* 0x000000109b077819 */ /* 0x020fca00000006ff */
[----:B------:R-:W-:-:S04]  /*4d70*/  FMUL.FTZ R7, R7, UR6 ;  /* 0x0000000607077c20 */ /* 0x000fc80008410000 */
[----:B--2---:R-:W-:-:S04]  /*4d80*/  FMUL.FTZ R210, R228, R7 ;  /* 0x00000007e4d27220 */ /* 0x004fc80000410000 */
[----:B------:R-:W-:-:S07]  /*4d90*/  @P2 FADD.FTZ R210, R146, R210 ;  /* 0x000000d292d22221 */ /* 0x000fce0000010000 */
.L_x_30401:
[----:B------:R-:W-:Y:S05]  /*4da0*/  BSYNC B1 ;  /* 0x0000000000017941 */ /* 0x000fea0003800000 */
.L_x_30400:
        /* <DEDUP_REMOVED lines=8> */
.L_x_30403:
[----:B------:R-:W-:Y:S05]  /*4e30*/  BSYNC B1 ;  /* 0x0000000000017941 */ /* 0x000fea0003800000 */
.L_x_30402:
[----:B0-----:R-:W0:Y:S01]  /*4e40*/  LDC.64 R228, c[0x0][0x238] ;  /* 0x00008e00ffe47b82 */ /* 0x001e220000000a00 */
[----:B------:R-:W-:Y:S01]  /*4e50*/  IADD3 R6, R6, 0x20, RZ ;  /* 0x0000002006067810 */ /* 0x000fe20007ffe0ff */
[C---:B0-----:R-:W-:Y:S01]  /*4e60*/  IMAD.WIDE.U32 R228, R5.reuse, 0x20, R228 ;  /* 0x0000002005e47825 */ /* 0x041fe200078e00e4 */
[----:B------:R-:W-:-:S04]  /*4e70*/  IADD3 R5, R5, 0x20, RZ ;  /* 0x0000002005057810 */ /* 0x000fc80007ffe0ff */
[----:B------:R0:W-:Y:S04]  /*4e80*/  STG.E.128 desc[UR4][R228.64], R204 ;  /* 0x000000cce4007986 */ /* 0x0001e8000c101d04 */
[----:B------:R0:W-:Y:S02]  /*4e90*/  STG.E.128 desc[UR4][R228.64+0x10], R208 ;  /* 0x000010d0e4007986 */ /* 0x0001e4000c101d04 */
.L_x_30387:
[----:B------:R-:W-:Y:S05]  /*4ea0*/  BSYNC B0 ;  /* 0x0000000000007941 */ /* 0x000fea0003800000 */
.L_x_30386:
        /* <DEDUP_REMOVED lines=45> */
.L_x_30407:
[----:B------:R-:W-:Y:S05]  /*5180*/  BSYNC B1 ;  /* 0x0000000000017941 */ /* 0x000fea0003800000 */
.L_x_30406:
        /* <DEDUP_REMOVED lines=8> */
.L_x_30409:
[----:B------:R-:W-:Y:S05]  /*5210*/  BSYNC B1 ;  /* 0x0000000000017941 */ /* 0x000fea0003800000 */
.L_x_30408:
[----:B------:R-:W-:Y:S04]  /*5220*/  BSSY B1, `(.L_x_30410) ;  /* 0x0000007000017945 */ /* 0x000fe80003800000 */
[----:B------:R-:W-:Y:S05]  /*5230*/  @!P3 BRA `(.L_x_30411) ;  /* 0x000000000014b947 */ /* 0x000fea0003800000 */
[----:B0-----:R-:W2:Y:S01]  /*5240*/  LDL R228, [R1+0x48] ;  /* 0x0000480001e47983 */ /* 0x001ea20000100800 */
[----:B-----5:R-:W-:-:S05]  /*5250*/  SHF.L.U32 R7, R153, 0x10, RZ ;  /* 0x0000001099077819 */ /* 0x020fca00000006ff */
[----:B------:R-:W-:-:S04]  /*5260*/  FMUL.FTZ R7, R7, UR6 ;  /* 0x0000000607077c20 */ /* 0x000fc80008410000 */
[----:B--2---:R-:W-:-:S04]  /*5270*/  FMUL.FTZ R214, R228, R7 ;  /* 0x00000007e4d67220 */ /* 0x004fc80000410000 */
[----:B------:R-:W-:-:S07]  /*5280*/  @P2 FADD.FTZ R214, R138, R214 ;  /* 0x000000d68ad62221 */ /* 0x000fce0000010000 */
.L_x_30411:
[----:B------:R-:W-:Y:S05]  /*5290*/  BSYNC B1 ;  /* 0x0000000000017941 */ /* 0x000fea0003800000 */
.L_x_30410:
        /* <DEDUP_REMOVED lines=8> */
.L_x_30413:
[----:B------:R-:W-:Y:S05]  /*5320*/  BSYNC B1 ;  /* 0x0000000000017941 */ /* 0x000fea0003800000 */
.L_x_30412:
[----:B------:R-:W-:Y:S04]  /*5330*/  BSSY B1, `(.L_x_30414) ;  /* 0x0000007000017945 */ /* 0x000fe80003800000 */
[----:B------:R-:W-:Y:S05]  /*5340*/  @!P3 BRA `(.L_x_30415) ;  /* 0x000000000014b947 */ /* 0x000fea0003800000 */
[----:B0-----:R-:W2:Y:S01]  /*5350*/  LDL R228, [R1+0x50] ;  /* 0x0000500001e47983 */ /* 0x001ea20000100800 */
[----:B-----5:R-:W-:-:S05]  /*5360*/  SHF.L.U32 R7, R154, 0x10, RZ ;  /* 0x000000109a077819 */ /* 0x020fca00000006ff */
[----:B------:R-:W-:-:S04]  /*5370*/  FMUL.FTZ R7, R7, UR6 ;  /* 0x0000000607077c20 */ /* 0x000fc80008410000 */
[----:B--2---:R-:W-:-:S04]  /*5380*/  FMUL.FTZ R216, R228, R7 ;  /* 0x00000007e4d87220 */ /* 0x004fc80000410000 */
[----:B------:R-:W-:-:S07]  /*5390*/  @P2 FADD.FTZ R216, R144, R216 ;  /* 0x000000d890d82221 */ /* 0x000fce0000010000 */
.L_x_30415:
[----:B------:R-:W-:Y:S05]  /*53a0*/  BSYNC B1 ;  /* 0x0000000000017941 */ /* 0x000fea0003800000 */
.L_x_30414:
        /* <DEDUP_REMOVED lines=8> */
.L_x_30417:
[----:B------:R-:W-:Y:S05]  /*5430*/  BSYNC B1 ;  /* 0x0000000000017941 */ /* 0x000fea0003800000 */
.L_x_30416:
[----:B------:R-:W-:Y:S04]  /*5440*/  BSSY B1, `(.L_x_30418) ;  /* 0x0000007000017945 */ /* 0x000fe80003800000 */
[----:B------:R-:W-:Y:S05]  /*5450*/  @!P3 BRA `(.L_x_30419) ;  /* 0x000000000014b947 */ /* 0x000fea0003800000 */
[----:B0-----:R-:W2:Y:S01]  /*5460*/  LDL R228, [R1+0x58] ;  /* 0x0000580001e47983 */ /* 0x001ea20000100800 */
[----:B-----5:R-:W-:-:S05]  /*5470*/  SHF.L.U32 R7, R155, 0x10, RZ ;  /* 0x000000109b077819 */ /* 0x020fca00000006ff */
[----:B------:R-:W-:-:S04]  /*5480*/  FMUL.FTZ R7, R7, UR6 ;  /* 0x0000000607077c20 */ /* 0x000fc80008410000 */
[----:B--2---:R-:W-:-:S04]  /*5490*/  FMUL.FTZ R218, R228, R7 ;  /* 0x00000007e4da7220 */ /* 0x004fc80000410000 */
[----:B------:R-:W-:-:S07]  /*54a0*/  @P2 FADD.FTZ R218, R146, R218 ;  /* 0x000000da92da2221 */ /* 0x000fce0000010000 */
.L_x_30419:
[----:B------:R-:W-:Y:S05]  /*54b0*/  BSYNC B1 ;  /* 0x0000000000017941 */ /* 0x000fea0003800000 */
.L_x_30418:
        /* <DEDUP_REMOVED lines=8> */
.L_x_30421:
[----:B------:R-:W-:Y:S05]  /*5540*/  BSYNC B1 ;  /* 0x0000000000017941 */ /* 0x000fea0003800000 */
.L_x_30420:
[----:B0-----:R-:W0:Y:S01]  /*5550*/  LDC.64 R228, c[0x0][0x238] ;  /* 0x00008e00ffe47b82 */ /* 0x001e220000000a00 */
[----:B------:R-:W-:Y:S01]  /*5560*/  IADD3 R6, R6, 0x20, RZ ;  /* 0x0000002006067810 */ /* 0x000fe20007ffe0ff */
[C---:B0-----:R-:W-:Y:S01]  /*5570*/  IMAD.WIDE.U32 R228, R5.reuse, 0x20, R228 ;  /* 0x0000002005e47825 */ /* 0x041fe200078e00e4 */
[----:B------:R-:W-:-:S04]  /*5580*/  IADD3 R5, R5, 0x20, RZ ;  /* 0x0000002005057810 */ /* 0x000fc80007ffe0ff */
[----:B------:R0:W-:Y:S04]  /*5590*/  STG.E.128 desc[UR4][R228.64], R212 ;  /* 0x000000d4e4007986 */ /* 0x0001e8000c101d04 */
[----:B------:R0:W-:Y:S02]  /*55a0*/  STG.E.128 desc[UR4][R228.64+0x10], R216 ;  /* 0x000010d8e4007986 */ /* 0x0001e4000c101d04 */
.L_x_30405:
[----:B------:R-:W-:Y:S05]  /*55b0*/  BSYNC B0 ;  /* 0x0000000000007941 */ /* 0x000fea0003800000 */
.L_x_30404:
        /* <DEDUP_REMOVED lines=40> */
[----:B-1--4-:R-:W2:Y:S01]  /*5840*/  LDL R228, [R1] ;  /* 0x0000000001e47983 */ /* 0x012ea20000100800 */
[----:B-----5:R-:W-:-:S05]  /*5850*/  SHF.L.U32 R4, R152, 0x10, RZ ;  /* 0x0000001098047819 */ /* 0x020fca00000006ff */
[----:B------:R-:W-:-:S04]  /*5860*/  FMUL.FTZ R4, R4, UR6 ;  /* 0x0000000604047c20 */ /* 0x000fc80008410000 */
[----:B--2---:R-:W-:-:S04]  /*5870*/  FMUL.FTZ R224, R228, R4 ;  /* 0x00000004e4e07220 */ /* 0x004fc80000410000 */
[----:B------:R-:W-:-:S07]  /*5880*/  @P1 FADD.FTZ R224, R136, R224 ;  /* 0x000000e088e01221 */ /* 0x000fce0000010000 */
.L_x_30425:
[----:B------:R-:W-:Y:S05]  /*5890*/  BSYNC B1 ;  /* 0x0000000000017941 */ /* 0x000fea0003800000 */
.L_x_30424:
[----:B------:R-:W-:Y:S04]  /*58a0*/  BSSY B1, `(.L_x_30426) ;  /* 0x0000008000017945 */ /* 0x000fe80003800000 */
[----:B------:R-:W-:Y:S05]  /*58b0*/  @!P2 BRA `(.L_x_30427) ;  /* 0x000000000018a947 */ /* 0x000fea0003800000 */
[----:B------:R-:W2:Y:S01]  /*58c0*/  LDL R6, [R1+0x4] ;  /* 0x0000040001067983 */ /* 0x000ea20000100800 */
[----:B-----5:R-:W-:-:S04]  /*58d0*/  PRMT R4, R152, 0x7632, R4 ;  /* 0x0000763298047816 */ /* 0x020fc80000000004 */
[----:B------:R-:W-:-:S05]  /*58e0*/  SHF.L.U32 R4, R4, 0x10, RZ ;  /* 0x0000001004047819 */ /* 0x000fca00000006ff */
[----:B------:R-:W-:-:S04]  /*58f0*/  FMUL.FTZ R4, R4, UR6 ;  /* 0x0000000604047c20 */ /* 0x000fc80008410000 */
[----:B--2---:R-:W-:-:S04]  /*5900*/  FMUL.FTZ R225, R6, R4 ;  /* 0x0000000406e17220 */ /* 0x004fc80000410000 */
[----:B------:R-:W-:-:S07]  /*5910*/  @P1 FADD.FTZ R225, R137, R225 ;  /* 0x000000e189e11221 */ /* 0x000fce0000010000 */
.L_x_30427:
[----:B------:R-:W-:Y:S05]  /*5920*/  BSYNC B1 ;  /* 0x0000000000017941 */ /* 0x000fea0003800000 */
.L_x_30426:
[----:B------:R-:W-:Y:S04]  /*5930*/  BSSY B1, `(.L_x_30428) ;  /* 0x0000007000017945 */ /* 0x000fe80003800000 */
[----:B------:R-:W-:Y:S05]  /*5940*/  @!P2 BRA `(.L_x_30429) ;  /* 0x000000000014a947 */ /* 0x000fea0003800000 */
[----:B------:R-:W2:Y:S01]  /*5950*/  LDL R6, [R1+0x8] ;  /* 0x0000080001067983 */ /* 0x000ea20000100800 */
[----:B-----5:R-:W-:-:S05]  /*5960*/  SHF.L.U32 R4, R153, 0x10, RZ ;  /* 0x0000001099047819 */ /* 0x020fca00000006ff */
[----:B------:R-:W-:-:S04]  /*5970*/  FMUL.FTZ R4, R4, UR6 ;  /* 0x0000000604047c20 */ /* 0x000fc80008410000 */
[----:B--2---:R-:W-:-:S04]  /*5980*/  FMUL.FTZ R226, R6, R4 ;  /* 0x0000000406e27220 */ /* 0x004fc80000410000 */
[----:B------:R-:W-:-:S07]  /*5990*/  @P1 FADD.FTZ R226, R138, R226 ;  /* 0x000000e28ae21221 */ /* 0x000fce0000010000 */
.L_x_30429:
[----:B------:R-:W-:Y:S05]  /*59a0*/  BSYNC B1 ;  /* 0x0000000000017941 */ /* 0x000fea0003800000 */
.L_x_30428:
        /* <DEDUP_REMOVED lines=8> */
.L_x_30431:
[----:B------:R-:W-:Y:S05]  /*5a30*/  BSYNC B1 ;  /* 0x0000000000017941 */ /* 0x000fea0003800000 */
.L_x_30430:
[----:B------:R-:W-:Y:S04]  /*5a40*/  BSSY B1, `(.L_x_30432) ;  /* 0x0000007000017945 */ /* 0x000fe80003800000 */
[----:B------:R-:W-:Y:S05]  /*5a50*/  @!P2 BRA `(.L_x_30433) ;  /* 0x000000000014a947 */ /* 0x000fea0003800000 */
[----:B------:R-:W2:Y:S01]  /*5a60*/  LDL R6, [R1+0x10] ;  /* 0x0000100001067983 */ /* 0x000ea20000100800 */
[----:B-----5:R-:W-:-:S05]  /*5a70*/  SHF.L.U32 R4, R154, 0x10, RZ ;  /* 0x000000109a047819 */ /* 0x020fca00000006ff */
[----:B------:R-:W-:-:S04]  /*5a80*/  FMUL.FTZ R4, R4, UR6 ;  /* 0x0000000604047c20 */ /* 0x000fc80008410000 */
[----:B--2---:R-:W-:-:S04]  /*5a90*/  FMUL.FTZ R220, R6, R4 ;  /* 0x0000000406dc7220 */ /* 0x004fc80000410000 */
[----:B------:R-:W-:-:S07]  /*5aa0*/  @P1 FADD.FTZ R220, R144, R220 ;  /* 0x000000dc90dc1221 */ /* 0x000fce0000010000 */
.L_x_30433:
[----:B------:R-:W-:Y:S05]  /*5ab0*/  BSYNC B1 ;  /* 0x0000000000017941 */ /* 0x000fea0003800000 */
.L_x_30432:
        /* <DEDUP_REMOVED lines=8> */
.L_x_30435:
[----:B------:R-:W-:Y:S05]  /*5b40*/  BSYNC B1 ;  /* 0x0000000000017941 */ /* 0x000fea0003800000 */
.L_x_30434:
[----:B------:R-:W-:Y:S04]  /*5b50*/  BSSY B1, `(.L_x_30436) ;  /* 0x0000007000017945 */ /* 0x000fe80003800000 */
[----:B------:R-:W-:Y:S05]  /*5b60*/  @!P2 BRA `(.L_x_30437) ;  /* 0x000000000014a947 */ /* 0x000fea0003800000 */
[----:B------:R-:W2:Y:S01]  /*5b70*/  LDL R6, [R1+0x18] ;  /* 0x0000180001067983 */ /* 0x000ea20000100800 */
[----:B-----5:R-:W-:-:S05]  /*5b80*/  SHF.L.U32 R4, R155, 0x10, RZ ;  /* 0x000000109b047819 */ /* 0x020fca00000006ff */
[----:B------:R-:W-:-:S04]  /*5b90*/  FMUL.FTZ R4, R4, UR6 ;  /* 0x0000000604047c20 */ /* 0x000fc80008410000 */
[----:B--2---:R-:W-:-:S04]  /*5ba0*/  FMUL.FTZ R222, R6, R4 ;  /* 0x0000000406de7220 */ /* 0x004fc80000410000 */
[----:B------:R-:W-:-:S07]  /*5bb0*/  @P1 FADD.FTZ R222, R146, R222 ;  /* 0x000000de92de1221 */ /* 0x000fce0000010000 */
.L_x_30437:
[----:B------:R-:W-:Y:S05]  /*5bc0*/  BSYNC B1 ;  /* 0x0000000000017941 */ /* 0x000fea0003800000 */
.L_x_30436:
        /* <DEDUP_REMOVED lines=8> */
.L_x_30439:
[----:B------:R-:W-:Y:S05]  /*5c50*/  BSYNC B1 ;  /* 0x0000000000017941 */ /* 0x000fea0003800000 */
.L_x_30438:
[----:B------:R-:W0:Y:S02]  /*5c60*/  LDC.64 R6, c[0x0][0x238] ;  /* 0x00008e00ff067b82 */ /* 0x000e240000000a00 */
[----:B0-----:R-:W-:-:S05]  /*5c70*/  IMAD.WIDE.U32 R4, R5, 0x20, R6 ;  /* 0x0000002005047825 */ /* 0x001fca00078e0006 */
[----:B------:R0:W-:Y:S04]  /*5c80*/  STG.E.128 desc[UR4][R4.64], R224 ;  /* 0x000000e004007986 */ /* 0x0001e8000c101d04 */
[----:B------:R0:W-:Y:S02]  /*5c90*/  STG.E.128 desc[UR4][R4.64+0x10], R220 ;  /* 0x000010dc04007986 */ /* 0x0001e4000c101d04 */
.L_x_30423:
[----:B------:R-:W-:Y:S05]  /*5ca0*/  BSYNC B0 ;  /* 0x0000000000007941 */ /* 0x000fea0003800000 */
.L_x_30422:
        /* <DEDUP_REMOVED lines=292> */
.L_x_30473:
        /* <DEDUP_REMOVED lines=30> */
[----:B-1----:R-:W2:Y:S04]  /*70d0*/  LDL R3, [R1+0x170] ;  /* 0x0001700001037983 */ /* 0x002ea80000100800 */
[----:B------:R1:W-:Y:S04]  /*70e0*/  STL [R1+0x184], R2 ;  /* 0x0001840201007387 */ /* 0x0003e80000100800 */
[----:B-1----:R-:W3:Y:S04]  /*70f0*/  LDL R2, [R1+0x174] ;  /* 0x0001740001027983 */ /* 0x002ee80000100800 */
[----:B------:R1:W-:Y:S04]  /*7100*/  STL [R1+0x180], R0 ;  /* 0x0001800001007387 */ /* 0x0003e80000100800 */
[----:B------:R-:W4:Y:S04]  /*7110*/  LDL R251, [R1+0x17c] ;  /* 0x00017c0001fb7983 */ /* 0x000f280000100800 */
[----:B------:R-:W4:Y:S04]  /*7120*/  LDL R252, [R1+0x160] ;  /* 0x0001600001fc7983 */ /* 0x000f280000100800 */
[----:B-1----:R-:W4:Y:S04]  /*7130*/  LDL R0, [R1+0x178] ;  /* 0x0001780001007983 */ /* 0x002f280000100800 */
[----:B------:R-:W4:Y:S04]  /*7140*/  LDL R231, [R1+0x164] ;  /* 0x0001640001e77983 */ /* 0x000f280000100800 */
[----:B------:R-:W4:Y:S04]  /*7150*/  LDL R248, [R1+0x168] ;  /* 0x0001680001f87983 */ /* 0x000f280000100800 */
[----:B------:R-:W4:Y:S01]  /*7160*/  LDL R249, [R1+0x16c] ;  /* 0x00016c0001f97983 */ /* 0x000f220000100800 */
[--C-:B------:R-:W-:Y:S01]  /*7170*/  FADD.FTZ R7, R140, -R5.reuse ;  /* 0x800000058c077221 */ /* 0x100fe20000010000 */
[----:B------:R-:W-:-:S03]  /*7180*/  FADD.FTZ R230, R141, -R5 ;  /* 0x800000058de67221 */ /* 0x000fc60000010000 */
[----:B0-----:R-:W-:Y:S01]  /*7190*/  FMUL.FTZ R228, R4, R7 ;  /* 0x0000000704e47220 */ /* 0x001fe20000410000 */
[----:B------:R-:W-:Y:S01]  /*71a0*/  FADD.FTZ R7, R142, -R5 ;  /* 0x800000058e077221 */ /* 0x000fe20000010000 */
[----:B------:R-:W-:-:S03]  /*71b0*/  FMUL.FTZ R230, R4, R230 ;  /* 0x000000e604e67220 */ /* 0x000fc60000410000 */
        /* <DEDUP_REMOVED lines=31> */
.L_x_30444:
[----:B------:R-:W-:Y:S05]  /*73b0*/  BSYNC B1 ;  /* 0x0000000000017941 */ /* 0x000fea0003800000 */
.L_x_30443:
[----:B-----5:R-:W-:Y:S01]  /*73c0*/  LOP3.LUT P1, RZ, R2, 0x2000, RZ, 0xc0, !PT ;  /* 0x0000200002ff7812 */ /* 0x020fe2000782c0ff */
[----:B------:R-:W-:-:S12]  /*73d0*/  BSSY B1, `(.L_x_30445) ;  /* 0x0000022000017945 */ /* 0x000fd80003800000 */
[----:B------:R-:W-:Y:S05]  /*73e0*/  @!P1 BRA `(.L_x_30446) ;  /* 0x0000000000809947 */ /* 0x000fea0003800000 */
[--C-:B------:R-:W-:Y:S01]  /*73f0*/  FADD.FTZ R7, R156, -R5.reuse ;  /* 0x800000059c077221 */ /* 0x100fe20000010000 */
[--C-:B-1----:R-:W-:Y:S01]  /*7400*/  FADD.FTZ R230, R157, -R5.reuse ;  /* 0x800000059de67221 */ /* 0x102fe20000010000 */
[--C-:B------:R-:W-:Y:S01]  /*7410*/  FADD.FTZ R229, R159, -R5.reuse ;  /* 0x800000059fe57221 */ /* 0x100fe20000010000 */
[----:B------:R-:W1:Y:S01]  /*7420*/  LDC.64 R248, c[0x0][0x2b8] ;  /* 0x0000ae00fff87b82 */ /* 0x000e620000000a00 */
[----:B0-----:R-:W-:Y:S01]  /*7430*/  FMUL.FTZ R228, R4, R7 ;  /* 0x0000000704e47220 */ /* 0x001fe20000410000 */
[----:B------:R-:W-:Y:S01]  /*7440*/  FADD.FTZ R7, R158, -R5 ;  /* 0x800000059e077221 */ /* 0x000fe20000010000 */
[C---:B------:R-:W-:Y:S01]  /*7450*/  FMUL.FTZ R230, R4.reuse, R230 ;  /* 0x000000e604e67220 */ /* 0x040fe20000410000 */
[----:B------:R-:W-:Y:S01]  /*7460*/  FMUL.FTZ R229, R4, R229 ;  /* 0x000000e504e57220 */ /* 0x000fe20000410000 */
[----:B------:R-:W-:Y:S01]  /*7470*/  FFMA.FTZ R228, R244, R228, R16 ;  /* 0x000000e4f4e47223 */ /* 0x000fe20000010010 */
[----:B------:R-:W-:Y:S01]  /*7480*/  FMUL.FTZ R7, R4, R7 ;  /* 0x0000000704077220 */ /* 0x000fe20000410000 */
[----:B------:R-:W-:Y:S01]  /*7490*/  FFMA.FTZ R230, R245, R230, R17 ;  /* 0x000000e6f5e67223 */ /* 0x000fe20000010011 */
[----:B------:R-:W-:Y:S01]  /*74a0*/  FFMA.FTZ R229, R247, R229, R19 ;  /* 0x000000e5f7e57223 */ /* 0x000fe20000010013 */
[----:B------:R-:W-:Y:S01]  /*74b0*/  FADD.FTZ R231, R163, -R5 ;  /* 0x80000005a3e77221 */ /* 0x000fe20000010000 */
[----:B------:R-:W-:-:S02]  /*74c0*/  FFMA.FTZ R7, R246, R7, R18 ;  /* 0x00000007f6077223 */ /* 0x000fc40000010012 */
[----:B------:R-:W-:Y:S01]  /*74d0*/  F2FP.BF16.F32.PACK_AB R228, R230, R228 ;  /* 0x000000e4e6e4723e */ /* 0x000fe200000010ff */
[--C-:B------:R-:W-:Y:S01]  /*74e0*/  FADD.FTZ R230, R160, -R5.reuse ;  /* 0x80000005a0e67221 */ /* 0x100fe20000010000 */
[C---:B------:R-:W-:Y:S01]  /*74f0*/  FMUL.FTZ R231, R4.reuse, R231 ;  /* 0x000000e704e77220 */ /* 0x040fe20000410000 */
[----:B------:R-:W-:Y:S01]  /*7500*/  F2FP.BF16.F32.PACK_AB R229, R229, R7 ;  /* 0x00000007e5e5723e */ /* 0x000fe200000010ff */
[----:B------:R-:W-:Y:S01]  /*7510*/  FADD.FTZ R7, R161, -R5 ;  /* 0x80000005a1077221 */ /* 0x000fe20000010000 */
[C---:B------:R-:W-:Y:S01]  /*7520*/  FMUL.FTZ R230, R4.reuse, R230 ;  /* 0x000000e604e67220 */ /* 0x040fe20000410000 */
[----:B------:R-:W-:Y:S02]  /*7530*/  FFMA.FTZ R231, R243, R231, R23 ;  /* 0x000000e7f3e77223 */ /* 0x000fe40000010017 */
[----:B------:R-:W-:Y:S01]  /*7540*/  FMUL.FTZ R7, R4, R7 ;  /* 0x0000000704077220 */ /* 0x000fe20000410000 */
[----:B------:R-:W-:-:S03]  /*7550*/  FFMA.FTZ R230, R240, R230, R20 ;  /* 0x000000e6f0e67223 */ /* 0x000fc60000010014 */
[----:B------:R-:W-:Y:S01]  /*7560*/  FFMA.FTZ R7, R241, R7, R21 ;  /* 0x00000007f1077223 */ /* 0x000fe20000010015 */
[C---:B-1----:R-:W-:Y:S01]  /*7570*/  IMAD.WIDE.U32 R248, R6.reuse, 0x10, R248 ;  /* 0x0000001006f87825 */ /* 0x042fe200078e00f8 */
[----:B------:R-:W-:-:S03]  /*7580*/  IADD3 R6, R6, 0x20, RZ ;  /* 0x0000002006067810 */ /* 0x000fc60007ffe0ff */
[----:B------:R-:W-:Y:S01]  /*7590*/  F2FP.BF16.F32.PACK_AB R230, R7, R230 ;  /* 0x000000e607e6723e */ /* 0x000fe200000010ff */
[----:B------:R-:W-:-:S04]  /*75a0*/  FADD.FTZ R7, R162, -R5 ;  /* 0x80000005a2077221 */ /* 0x000fc80000010000 */
[----:B------:R-:W-:-:S04]  /*75b0*/  FMUL.FTZ R7, R4, R7 ;  /* 0x0000000704077220 */ /* 0x000fc80000410000 */
[----:B------:R-:W-:-:S05]  /*75c0*/  FFMA.FTZ R7, R242, R7, R22 ;  /* 0x00000007f2077223 */ /* 0x000fca0000010016 */
[----:B------:R-:W-:-:S05]  /*75d0*/  F2FP.BF16.F32.PACK_AB R231, R231, R7 ;  /* 0x00000007e7e7723e */ /* 0x000fca00000010ff */
[----:B------:R2:W-:Y:S02]  /*75e0*/  STG.E.128 desc[UR4][R248.64], R228 ;  /* 0x000000e4f8007986 */ /* 0x0005e4000c101d04 */
.L_x_30446:
[----:B------:R-:W-:Y:S05]  /*75f0*/  BSYNC B1 ;  /* 0x0000000000017941 */ /* 0x000fea0003800000 */
.L_x_30445:
[----:B------:R-:W-:Y:S01]  /*7600*/  LOP3.LUT P1, RZ, R2, 0x1000, RZ, 0xc0, !PT ;  /* 0x0000100002ff7812 */ /* 0x000fe2000782c0ff */
[----:B------:R-:W-:-:S12]  /*7610*/  BSSY B1, `(.L_x_30447) ;  /* 0x0000022000017945 */ /* 0x000fd80003800000 */
[----:B------:R-:W-:Y:S05]  /*7620*/  @!P1 BRA `(.L_x_30448) ;  /* 0x0000000000809947 */ /* 0x000fea0003800000 */
[--C-:B------:R-:W-:Y:S01]  /*7630*/  FADD.FTZ R7, R164, -R5.reuse ;  /* 0x80000005a4077221 */ /* 0x100fe20000010000 */
[--C-:B-12---:R-:W-:Y:S01]  /*7640*/  FADD.FTZ R230, R165, -R5.reuse ;  /* 0x80000005a5e67221 */ /* 0x106fe20000010000 */
        /* <DEDUP_REMOVED lines=30> */
.L_x_30448:
[----:B------:R-:W-:Y:S05]  /*7830*/  BSYNC B1 ;  /* 0x0000000000017941 */ /* 0x000fea0003800000 */
.L_x_30447:
[----:B------:R-:W-:Y:S01]  /*7840*/  LOP3.LUT P1, RZ, R2, 0x800, RZ, 0xc0, !PT ;  /* 0x0000080002ff7812 */ /* 0x000fe2000782c0ff */
[----:B------:R-:W-:-:S12]  /*7850*/  BSSY B1, `(.L_x_30449) ;  /* 0x0000022000017945 */ /* 0x000fd80003800000 */
[----:B------:R-:W-:Y:S05]  /*7860*/  @!P1 BRA `(.L_x_30450) ;  /* 0x0000000000809947 */ /* 0x000fea0003800000 */
[--C-:B------:R-:W-:Y:S01]  /*7870*/  FADD.FTZ R7, R172, -R5.reuse ;  /* 0x80000005ac077221 */ /* 0x100fe20000010000 */
[--C-:B-123--:R-:W-:Y:S01]  /*7880*/  FADD.FTZ R230, R173, -R5.reuse ;  /* 0x80000005ade67221 */ /* 0x10efe20000010000 */
        /* <DEDUP_REMOVED lines=30> */
.L_x_30450:
[----:B------:R-:W-:Y:S05]  /*7a70*/  BSYNC B1 ;  /* 0x0000000000017941 */ /* 0x000fea0003800000 */
.L_x_30449:
[----:B------:R-:W-:Y:S01]  /*7a80*/  LOP3.LUT P1, RZ, R2, 0x400, RZ, 0xc0, !PT ;  /* 0x0000040002ff7812 */ /* 0x000fe2000782c0ff */
[----:B------:R-:W-:-:S12]  /*7a90*/  BSSY B1, `(.L_x_30451) ;  /* 0x0000022000017945 */ /* 0x000fd80003800000 */
[----:B------:R-:W-:Y:S05]  /*7aa0*/  @!P1 BRA `(.L_x_30452) ;  /* 0x0000000000809947 */ /* 0x000fea0003800000 */
[--C-:B------:R-:W-:Y:S01]  /*7ab0*/  FADD.FTZ R7, R180, -R5.reuse ;  /* 0x80000005b4077221 */ /* 0x100fe20000010000 */
[--C-:B-1234-:R-:W-:Y:S01]  /*7ac0*/  FADD.FTZ R230, R181, -R5.reuse ;  /* 0x80000005b5e67221 */ /* 0x11efe20000010000 */
        /* <DEDUP_REMOVED lines=30> */
.L_x_30452:
[----:B------:R-:W-:Y:S05]  /*7cb0*/  BSYNC B1 ;  /* 0x0000000000017941 */ /* 0x000fea0003800000 */
.L_x_30451:
[----:B------:R-:W-:Y:S01]  /*7cc0*/  LOP3.LUT P1, RZ, R2, 0x200, RZ, 0xc0, !PT ;  /* 0x0000020002ff7812 */ /* 0x000fe2000782c0ff */
[----:B------:R-:W-:-:S12]  /*7cd0*/  BSSY B1, `(.L_x_30453) ;  /* 0x0000022000017945 */ /* 0x000fd80003800000 */
[----:B------:R-:W-:Y:S05]  /*7ce0*/  @!P1 BRA `(.L_x_30454) ;  /* 0x0000000000809947 */ /* 0x000fea0003800000 */
[--C-:B------:R-:W-:Y:S01]  /*7cf0*/  FADD.FTZ R7, R188, -R5.reuse ;  /* 0x80000005bc077221 */ /* 0x100fe20000010000 */
[--C-:B01234-:R-:W-:Y:S01]  /*7d00*/  FADD.FTZ R230, R189, -R5.reuse ;  /* 0x80000005bde67221 */ /* 0x11ffe20000010000 */
[--C-:B------:R-:W-:Y:S01]  /*7d10*/  FADD.FTZ R229, R191, -R5.reuse ;  /* 0x80000005bfe57221 */ /* 0x100fe20000010000 */
[----:B------:R-:W0:Y:S01]  /*7d20*/  LDC.64 R248, c[0x0][0x2b8] ;  /* 0x0000ae00fff87b82 */ /* 0x000e220000000a00 */
[----:B------:R-:W-:Y:S01]  /*7d30*/  FMUL.FTZ R228, R4, R7 ;  /* 0x0000000704e47220 */ /* 0x000fe20000410000 */
        /* <DEDUP_REMOVED lines=19> */
[C---:B0-----:R-:W-:Y:S01]  /*7e70*/  IMAD.WIDE.U32 R248, R6.reuse, 0x10, R248 ;  /* 0x0000001006f87825 */ /* 0x041fe200078e00f8 */
[----:B------:R-:W-:-:S03]  /*7e80*/  IADD3 R6, R6, 0x20, RZ ;  /* 0x0000002006067810 */ /* 0x000fc60007ffe0ff */
[----:B------:R-:W-:Y:S01]  /*7e90*/  F2FP.BF16.F32.PACK_AB R230, R7, R230 ;  /* 0x000000e607e6723e */ /* 0x000fe200000010ff */
[----:B------:R-:W-:-:S04]  /*7ea0*/  FADD.FTZ R7, R194, -R5 ;  /* 0x80000005c2077221 */ /* 0x000fc80000010000 */
[----:B------:R-:W-:-:S04]  /*7eb0*/  FMUL.FTZ R7, R4, R7 ;  /* 0x0000000704077220 */ /* 0x000fc80000410000 */
[----:B------:R-:W-:-:S05]  /*7ec0*/  FFMA.FTZ R7, R78, R7, R70 ;  /* 0x000000074e077223 */ /* 0x000fca0000010046 */
[----:B------:R-:W-:-:S05]  /*7ed0*/  F2FP.BF16.F32.PACK_AB R231, R231, R7 ;  /* 0x00000007e7e7723e */ /* 0x000fca00000010ff */
[----:B------:R0:W-:Y:S02]  /*7ee0*/  STG.E.128 desc[UR4][R248.64], R228 ;  /* 0x000000e4f8007986 */ /* 0x0001e4000c101d04 */
.L_x_30454:
[----:B------:R-:W-:Y:S05]  /*7ef0*/  BSYNC B1 ;  /* 0x0000000000017941 */ /* 0x000fea0003800000 */
.L_x_30453:
        /* <DEDUP_REMOVED lines=35> */
.L_x_30456:
[----:B------:R-:W-:Y:S05]  /*8130*/  BSYNC B1 ;  /* 0x0000000000017941 */ /* 0x000fea0003800000 */
.L_x_30455:
        /* <DEDUP_REMOVED lines=35> */
.L_x_30458:
[----:B------:R-:W-:Y:S05]  /*8370*/  BSYNC B1 ;  /* 0x0000000000017941 */ /* 0x000fea0003800000 */
.L_x_30457:
        /* <DEDUP_REMOVED lines=35> */
.L_x_30460:
[----:B------:R-:W-:Y:S05]  /*85b0*/  BSYNC B1 ;  /* 0x0000000000017941 */ /* 0x000fea0003800000 */
.L_x_30459:
[----:B------:R-:W-:-:S13]  /*85c0*/  LOP3.LUT P1, RZ, R2, 0x20, RZ, 0xc0, !PT ;  /* 0x0000002002ff7812 */ /* 0x000fda000782c0ff */
[----:B------:R-:W-:Y:S05]  /*85d0*/  @!P1 BRA `(.L_x_30442) ;  /* 0x0000000000a89947 */ /* 0x000fea0003800000 */
[----:B------:R0:W-:Y:S04]  /*85e0*/  STL [R1+0x180], R0 ;  /* 0x0001800001007387 */ /* 0x0001e80000100800 */
[----:B01234-:R-:W2:Y:S04]  /*85f0*/  LDL R229, [R1+0x34] ;  /* 0x0000340001e57983 */ /* 0x01fea80000100800 */
[----:B------:R-:W3:Y:S04]  /*8600*/  LDL R251, [R1+0x38] ;  /* 0x0000380001fb7983 */ /* 0x000ee80000100800 */
[----:B------:R-:W4:Y:S04]  /*8610*/  LDL R0, [R1+0x30] ;  /* 0x0000300001007983 */ /* 0x000f280000100800 */
        /* <DEDUP_REMOVED lines=38> */
.L_x_30442:
[----:B------:R-:W-:Y:S05]  /*8880*/  BSYNC B0 ;  /* 0x0000000000007941 */ /* 0x000fea0003800000 */
.L_x_30441:
[----:B-1----:R-:W1:Y:S02]  /*8890*/  LDC.64 R4, c[0x0][0x210] ;  /* 0x00008400ff047b82 */ /* 0x002e640000000a00 */
[----:B-1----:R-:W-:-:S04]  /*88a0*/  LEA R3, R4, R3, 0x2 ;  /* 0x0000000304037211 */ /* 0x002fc800078e10ff */
[----:B------:R-:W-:-:S13]  /*88b0*/  ISETP.GE.AND P1, PT, R3, R5, PT ;  /* 0x000000050300720c */ /* 0x000fda0003f26270 */
[----:B------:R-:W-:Y:S05]  /*88c0*/  @!P1 BRA `(.L_x_30461) ;  /* 0xffffff8c000c9947 */ /* 0x000fea000383ffff */
[----:B------:R-:W-:Y:S05]  /*88d0*/  EXIT ;  /* 0x000000000000794d */ /* 0x000fea0003800000 */
.L_x_30440:
        /* <DEDUP_REMOVED lines=8> */
.L_x_30463:
[----:B------:R-:W-:Y:S05]  /*8960*/  BSYNC B0 ;  /* 0x0000000000007941 */ /* 0x000fea0003800000 */
.L_x_30462:
        /* <DEDUP_REMOVED lines=10> */
.L_x_30464:
        /* <DEDUP_REMOVED lines=9> */
.L_x_30465:
[----:B------:R-:W-:Y:S01]  /*8aa0*/  HFMA2.MMA R7, -RZ, RZ, 0, 4.76837158203125e-07 ;  /* 0x00000008ff077435 */ /* 0x000fe200000001ff */
[----:B------:R-:W-:Y:S01]  /*8ab0*/  FADD.FTZ R5, R5, R4 ;  /* 0x0000000405057221 */ /* 0x000fe20000010000 */
[----:B------:R-:W-:-:S04]  /*8ac0*/  MOV R4, 0xffffffff ;  /* 0xffffffff00047802 */ /* 0x000fc80000000f00 */
[----:B------:R-:W-:-:S07]  /*8ad0*/  MOV R229, R5 ;  /* 0x0000000500e57202 */ /* 0x000fce0000000f00 */
[----:B------:R-:W-:Y:S05]  /*8ae0*/  WARPSYNC.COLLECTIVE R4, `(.L_x_30466) ;  /* 0x0000000004087348 */ /* 0x000fea0003c00000 */
[----:B------:R0:W1:Y:S02]  /*8af0*/  SHFL.BFLY P6, R4, R229, R7, R6 ;  /* 0x0c000007e5047389 */ /* 0x00006400000c0006 */
[----:B01----:R-:W-:Y:S01]  /*8b00*/  ENDCOLLECTIVE ;  /* 0x000000000000791b */ /* 0x003fe20003800000 */
.L_x_30466:
[----:B------:R-:W-:Y:S01]  /*8b10*/  HFMA2.MMA R7, -RZ, RZ, 0, 9.5367431640625e-07 ;  /* 0x00000010ff077435 */ /* 0x000fe200000001ff */
[----:B------:R-:W-:Y:S01]  /*8b20*/  FADD.FTZ R5, R5, R4 ;  /* 0x0000000405057221 */ /* 0x000fe20000010000 */
[----:B------:R-:W-:-:S04]  /*8b30*/  MOV R4, 0xffffffff ;  /* 0xffffffff00047802 */ /* 0x000fc80000000f00 */
[----:B------:R-:W-:-:S07]  /*8b40*/  MOV R229, R5 ;  /* 0x0000000500e57202 */ /* 0x000fce0000000f00 */
[----:B------:R-:W-:Y:S05]  /*8b50*/  WARPSYNC.COLLECTIVE R4, `(.L_x_30467) ;  /* 0x0000000004087348 */ /* 0x000fea0003c00000 */
[----:B------:R0:W1:Y:S02]  /*8b60*/  SHFL.BFLY P6, R4, R229, R7, R6 ;  /* 0x0c000007e5047389 */ /* 0x00006400000c0006 */
[----:B01----:R-:W-:Y:S01]  /*8b70*/  ENDCOLLECTIVE ;  /* 0x000000000000791b */ /* 0x003fe20003800000 */
.L_x_30467:
        /* <DEDUP_REMOVED lines=174> */
.L_x_30468:
[----:B------:R-:W-:Y:S01]  /*9660*/  HFMA2.MMA R7, -RZ, RZ, 0, 1.1920928955078125e-07 ;  /* 0x00000002ff077435 */ /* 0x000fe200000001ff */
[----:B------:R-:W-:Y:S01]  /*9670*/  FADD.FTZ R228, R228, R4 ;  /* 0x00000004e4e47221 */ /* 0x000fe20000010000 */
[----:B------:R-:W-:-:S04]  /*9680*/  MOV R4, 0xffffffff ;  /* 0xffffffff00047802 */ /* 0x000fc80000000f00 */
[----:B------:R-:W-:-:S07]  /*9690*/  MOV R229, R228 ;  /* 0x000000e400e57202 */ /* 0x000fce0000000f00 */
[----:B------:R-:W-:Y:S05]  /*96a0*/  WARPSYNC.COLLECTIVE R4, `(.L_x_30469) ;  /* 0x0000000004087348 */ /* 0x000fea0003c00000 */
[----:B------:R0:W1:Y:S02]  /*96b0*/  SHFL.BFLY P6, R4, R229, R7, R6 ;  /* 0x0c000007e5047389 */ /* 0x00006400000c0006 */
[----:B01----:R-:W-:Y:S01]  /*96c0*/  ENDCOLLECTIVE ;  /* 0x000000000000791b */ /* 0x003fe20003800000 */
.L_x_30469:
[----:B------:R-:W-:Y:S01]  /*96d0*/  HFMA2.MMA R7, -RZ, RZ, 0, 2.384185791015625e-07 ;  /* 0x00000004ff077435 */ /* 0x000fe200000001ff */
[----:B------:R-:W-:Y:S01]  /*96e0*/  FADD.FTZ R228, R228, R4 ;  /* 0x00000004e4e47221 */ /* 0x000fe20000010000 */
[----:B------:R-:W-:-:S04]  /*96f0*/  MOV R4, 0xffffffff ;  /* 0xffffffff00047802 */ /* 0x000fc80000000f00 */
[----:B------:R-:W-:-:S07]  /*9700*/  MOV R229, R228 ;  /* 0x000000e400e57202 */ /* 0x000fce0000000f00 */
[----:B------:R-:W-:Y:S05]  /*9710*/  WARPSYNC.COLLECTIVE R4, `(.L_x_30470) ;  /* 0x0000000004087348 */ /* 0x000fea0003c00000 */
[----:B------:R0:W1:Y:S02]  /*9720*/  SHFL.BFLY P6, R4, R229, R7, R6 ;  /* 0x0c000007e5047389 */ /* 0x00006400000c0006 */
[----:B01----:R-:W-:Y:S01]  /*9730*/  ENDCOLLECTIVE ;  /* 0x000000000000791b */ /* 0x003fe20003800000 */
.L_x_30470:
[----:B------:R-:W-:Y:S01]  /*9740*/  HFMA2.MMA R7, -RZ, RZ, 0, 4.76837158203125e-07 ;  /* 0x00000008ff077435 */ /* 0x000fe200000001ff */
[----:B------:R-:W-:Y:S01]  /*9750*/  FADD.FTZ R228, R228, R4 ;  /* 0x00000004e4e47221 */ /* 0x000fe20000010000 */
[----:B------:R-:W-:-:S04]  /*9760*/  MOV R4, 0xffffffff ;  /* 0xffffffff00047802 */ /* 0x000fc80000000f00 */
[----:B------:R-:W-:-:S07]  /*9770*/  MOV R229, R228 ;  /* 0x000000e400e57202 */ /* 0x000fce0000000f00 */
[----:B------:R-:W-:Y:S05]  /*9780*/  WARPSYNC.COLLECTIVE R4, `(.L_x_30471) ;  /* 0x0000000004087348 */ /* 0x000fea0003c00000 */
[----:B------:R0:W1:Y:S02]  /*9790*/  SHFL.BFLY P6, R4, R229, R7, R6 ;  /* 0x0c000007e5047389 */ /* 0x00006400000c0006 */
[----:B01----:R-:W-:Y:S01]  /*97a0*/  ENDCOLLECTIVE ;  /* 0x000000000000791b */ /* 0x003fe20003800000 */
.L_x_30471:
[----:B------:R-:W-:Y:S01]  /*97b0*/  HFMA2.MMA R7, -RZ, RZ, 0, 9.5367431640625e-07 ;  /* 0x00000010ff077435 */ /* 0x000fe200000001ff */
[----:B------:R-:W-:Y:S01]  /*97c0*/  FADD.FTZ R228, R228, R4 ;  /* 0x00000004e4e47221 */ /* 0x000fe20000010000 */
[----:B------:R-:W-:-:S04]  /*97d0*/  MOV R4, 0xffffffff ;  /* 0xffffffff00047802 */ /* 0x000fc80000000f00 */
[----:B------:R-:W-:-:S07]  /*97e0*/  MOV R229, R228 ;  /* 0x000000e400e57202 */ /* 0x000fce0000000f00 */
[----:B------:R-:W-:Y:S05]  /*97f0*/  WARPSYNC.COLLECTIVE R4, `(.L_x_30472) ;  /* 0x0000000004087348 */ /* 0x000fea0003c00000 */
[----:B------:R0:W1:Y:S02]  /*9800*/  SHFL.BFLY P6, R4, R229, R7, R6 ;  /* 0x0c000007e5047389 */ /* 0x00006400000c0006 */
[----:B01----:R-:W-:Y:S01]  /*9810*/  ENDCOLLECTIVE ;  /* 0x000000000000791b */ /* 0x003fe20003800000 */
.L_x_30472:
[----:B------:R-:W-:Y:S05]  /*9820*/  BRA `(.L_x_30473) ;  /* 0xffffffd400b07947 */ /* 0x000fea000383ffff */
.L_x_30474:
        /* <DEDUP_REMOVED lines=13> */
.L_x_72350:


//--------------------- .text._ZN10layer_norm13ln_fwd_kernelINS_13Kernel_traitsIf13__nv_bfloat16fS2_fjLj2560ELj1ELj4ELj1ELj16ENS_18Kernel_traits_baseILj2560EfS2_fS2_fjLj128EEEEELb0ELb1ELb1ELb1EEEvNS_9FwdParamsE --------------------------
	.section	.text._ZN10layer_norm13ln_fwd_kernelINS_13Kernel_traitsIf13__nv_bfloat16fS2_fjLj2560ELj1ELj4ELj1ELj16ENS_18Kernel_traits_baseILj2560EfS2_fS2_fjLj128EEEEELb0ELb1ELb1ELb1EEEvNS_9FwdParamsE,"ax",@progbits
	.align	128
        .global         _ZN10layer_norm13ln_fwd_kernelINS_13Kernel_traitsIf13__nv_bfloat16fS2_fjLj2560ELj1ELj4ELj1ELj16ENS_18Kernel_traits_baseILj2560EfS2_fS2_fjLj128EEEEELb0ELb1ELb1ELb1EEEvNS_9FwdParamsE
        .type           _ZN10layer_norm13ln_fwd_kernelINS_13Kernel_traitsIf13__nv_bfloat16fS2_fjLj2560ELj1ELj4ELj1ELj16ENS_18Kernel_traits_baseILj2560EfS2_fS2_fjLj128EEEEELb0ELb1ELb1ELb1EEEvNS_9FwdParamsE,@function
        .size           _ZN10layer_norm13ln_fwd_kernelINS_13Kernel_traitsIf13__nv_bfloat16fS2_fjLj2560ELj1ELj4ELj1ELj16ENS_18Kernel_traits_baseILj2560EfS2_fS2_fjLj128EEEEELb0ELb1ELb1ELb1EEEvNS_9FwdParamsE,(.L_x_72351 - _ZN10layer_norm13ln_fwd_kernelINS_13Kernel_traitsIf13__nv_bfloat16fS2_fjLj2560ELj1ELj4ELj1ELj16ENS_18Kernel_traits_baseILj2560EfS2_fS2_fjLj128EEEEELb0ELb1ELb1ELb1EEEvNS_9FwdParamsE)
        .other          _ZN10layer_norm13ln_fwd_kernelINS_13Kernel_traitsIf13__nv_bfloat16fS2_fjLj2560ELj1ELj4ELj1ELj16ENS_18Kernel_traits_baseILj2560EfS2_fS2_fjLj128EEEEELb0ELb1ELb1ELb1EEEvNS_9FwdParamsE,@"STO_CUDA_ENTRY STV_DEFAULT"
_ZN10layer_norm13ln_fwd_kernelINS_13Kernel_traitsIf13__nv_bfloat16fS2_fjLj2560ELj1ELj4ELj1ELj16ENS_18Kernel_traits_baseILj2560EfS2_fS2_fjLj128EEEEELb0ELb1ELb1ELb1EEEvNS_9FwdParamsE:
.text._ZN10layer_norm13ln_fwd_kernelINS_13Kernel_traitsIf13__nv_bfloat16fS2_fjLj2560ELj1ELj4ELj1ELj16ENS_18Kernel_traits_baseILj2560EfS2_fS2_fjLj128EEEEELb0ELb1ELb1ELb1EEEvNS_9FwdParamsE:
        /* <DEDUP_REMOVED lines=117> */
[----:B------:R-:W-:-:S02]  /*0750*/  ULDC UR7, c[0x0][0x2d8] ;  /* 0x0000b60000077ab9 */ /* 0x000fc40000000800 */
        /* <DEDUP_REMOVED lines=23> */
[----:B------:R2:W5:Y:S04]  /*08d0*/  LDG.E.128 R144, desc[UR4][R6.64+0x2000] ;  /* 0x0020000406907981 */ /* 0x000568000c1e1d00 */
        /* <DEDUP_REMOVED lines=30> */
[----:B------:R-:W-:-:S12]  /*0ac0*/  ULDC UR6, c[0x0][0x29c] ;  /* 0x0000a70000067ab9 */ /* 0x000fd80000000800 */
.L_x_30638:
[----:B0-----:R-:W0:Y:S08]  /*0ad0*/  LDC.64 R2, c[0x0][0x280] ;  /* 0x0000a000ff027b82 */ /* 0x001e300000000a00 */
[----:B--2---:R-:W1:Y:S01]  /*0ae0*/  LDC.64 R192, c[0x0][0x230] ;  /* 0x00008c00ffc07b82 */ /* 0x004e620000000a00 */
[----:B------:R-:W2:Y:S07]  /*0af0*/  S2R R251, SR_TID.X ;  /* 0x0000000000fb7919 */ /* 0x000eae0000002100 */
[----:B------:R-:W3:Y:S01]  /*0b00*/  LDC R172, c[0x0][0x218] ;  /* 0x00008600ffac7b82 */ /* 0x000ee20000000800 */
[----:B0-----:R-:W-:-:S07]  /*0b10*/  IMAD.WIDE R2, R0, 0x4, R2 ;  /* 0x0000000400027825 */ /* 0x001fce00078e0202 */
[----:B------:R-:W0:Y:S01]  /*0b20*/  LDC.64 R248, c[0x0][0x238] ;  /* 0x00008e00fff87b82 */ /* 0x000e220000000a00 */
[----:B------:R3:W4:Y:S01]  /*0b30*/  LDG.E R3, desc[UR4][R2.64] ;  /* 0x0000000402037981 */ /* 0x000722000c1e1900 */
[----:B-1----:R-:W-:-:S04]  /*0b40*/  ISETP.NE.U32.AND P0, PT, R192, RZ, PT ;  /* 0x000000ffc000720c */ /* 0x002fc80003f05070 */
[----:B------:R-:W-:Y:S01]  /*0b50*/  ISETP.NE.AND.EX P0, PT, R193, RZ, PT, P0 ;  /* 0x000000ffc100720c */ /* 0x000fe20003f05300 */
[----:B---3--:R-:W-:-:S12]  /*0b60*/  IMAD R2, R0, R172, RZ ;  /* 0x000000ac00027224 */ /* 0x008fd800078e02ff */
[----:B------:R-:W1:Y:S01]  /*0b70*/  @P0 LDC.64 R4, c[0x0][0x230] ;  /* 0x00008c00ff040b82 */ /* 0x000e620000000a00 */
[----:B------:R-:W-:Y:S02]  /*0b80*/  SHF.R.S32.HI R6, RZ, 0x1f, R2 ;  /* 0x0000001fff067819 */ /* 0x000fe40000011402 */
[----:B--2---:R-:W-:Y:S02]  /*0b90*/  LOP3.LUT R251, R251, 0x1f, RZ, 0xc0, !PT ;  /* 0x0000001ffbfb7812 */ /* 0x004fe400078ec0ff */
[----:B------:R-:W-:-:S03]  /*0ba0*/  LEA.HI R2, R6, R2, RZ, 0x3 ;  /* 0x0000000206027211 */ /* 0x000fc600078f18ff */
[----:B------:R-:W2:Y:S01]  /*0bb0*/  LDC.64 R6, c[0x0][0x288] ;  /* 0x0000a200ff067b82 */ /* 0x000ea20000000a00 */
[----:B------:R-:W-:-:S07]  /*0bc0*/  LEA.HI.SX32 R2, R2, R251, 0x1d ;  /* 0x000000fb02027211 */ /* 0x000fce00078feaff */
[----:B------:R-:W3:Y:S01]  /*0bd0*/  @P0 LDC.64 R174, c[0x0][0x230] ;  /* 0x00008c00ffae0b82 */ /* 0x000ee20000000a00 */
[----:B-1----:R-:W-:-:S05]  /*0be0*/  @P0 IMAD.WIDE.U32 R4, R2, 0x20, R4 ;  /* 0x0000002002040825 */ /* 0x002fca00078e0004 */
[----:B------:R-:W4:Y:S04]  /*0bf0*/  @P0 LDG.E.128 R160, desc[UR4][R4.64] ;  /* 0x0000000404a00981 */ /* 0x000f28000c1e1d00 */
[----:B------:R2:W4:Y:S02]  /*0c00*/  @P0 LDG.E.128 R164, desc[UR4][R4.64+0x10] ;  /* 0x0000100404a40981 */ /* 0x000524000c1e1d00 */
[----:B--2---:R-:W-:-:S05]  /*0c10*/  IMAD.WIDE R4, R0, 0x4, R6 ;  /* 0x0000000400047825 */ /* 0x004fca00078e0206 */
[----:B-----5:R1:W5:Y:S01]  /*0c20*/  LDG.E R250, desc[UR4][R4.64] ;  /* 0x0000000404fa7981 */ /* 0x020362000c1e1900 */
[----:B------:R-:W-:Y:S01]  /*0c30*/  IADD3 R177, R2, 0x20, RZ ;  /* 0x0000002002b17810 */ /* 0x000fe20007ffe0ff */
[----:B------:R-:W-:Y:S04]  /*0c40*/  BSSY B0, `(.L_x_30475) ;  /* 0x000002c000007945 */ /* 0x000fe80003800000 */
[----:B---3--:R-:W-:Y:S01]  /*0c50*/  @P0 IMAD.WIDE.U32 R174, R177, 0x20, R174 ;  /* 0x00000020b1ae0825 */ /* 0x008fe200078e00ae */
[C---:B----4-:R-:W-:Y:S02]  /*0c60*/  ISETP.GE.AND P4, PT, R3.reuse, 0x1, PT ;  /* 0x000000010300780c */ /* 0x050fe40003f86270 */
[----:B------:R-:W-:-:S11]  /*0c70*/  ISETP.GT.AND P5, PT, R3, RZ, PT ;  /* 0x000000ff0300720c */ /* 0x000fd60003fa4270 */
[----:B-1----:R-:W-:Y:S01]  /*0c80*/  @P4 IADD3 R4, R3, -0x1, RZ ;  /* 0xffffffff03044810 */ /* 0x002fe20007ffe0ff */
[----:B------:R-:W1:Y:S04]  /*0c90*/  @P4 LDC.64 R6, c[0x0][0x220] ;  /* 0x00008800ff064b82 */ /* 0x000e680000000a00 */
[----:B------:R-:W-:-:S05]  /*0ca0*/  @P4 IMAD R4, R4, R172, RZ ;  /* 0x000000ac04044224 */ /* 0x000fca00078e02ff */
[----:B------:R-:W-:-:S04]  /*0cb0*/  @P4 SHF.R.S32.HI R3, RZ, 0x1f, R4 ;  /* 0x0000001fff034819 */ /* 0x000fc80000011404 */
[----:B------:R-:W-:Y:S01]  /*0cc0*/  @P4 LEA.HI R4, R3, R4, RZ, 0x3 ;  /* 0x0000000403044211 */ /* 0x000fe200078f18ff */
[----:B------:R-:W-:Y:S01]  /*0cd0*/  HFMA2.MMA R3, -RZ, RZ, 0, 0 ;  /* 0x00000000ff037435 */ /* 0x000fe200000001ff */
[C---:B------:R-:W-:Y:S02]  /*0ce0*/  @!P5 ISETP.NE.U32.AND P1, PT, R192.reuse, RZ, PT ;  /* 0x000000ffc000d20c */ /* 0x040fe40003f25070 */
[----:B------:R-:W-:-:S03]  /*0cf0*/  @!P5 ISETP.NE.U32.AND P6, PT, R192, RZ, PT ;  /* 0x000000ffc000d20c */ /* 0x000fc60003fc5070 */
[----:B------:R-:W-:Y:S02]  /*0d00*/  @P4 LEA.HI.SX32 R3, R4, R251, 0x1d ;  /* 0x000000fb04034211 */ /* 0x000fe400078feaff */
[C---:B------:R-:W-:Y:S02]  /*0d10*/  @!P5 ISETP.NE.AND.EX P1, PT, R193.reuse, RZ, PT, P1 ;  /* 0x000000ffc100d20c */ /* 0x040fe40003f25310 */
[----:B------:R-:W-:Y:S01]  /*0d20*/  @!P5 ISETP.NE.AND.EX P6, PT, R193, RZ, PT, P6 ;  /* 0x000000ffc100d20c */ /* 0x000fe20003fc5360 */
[----:B-1----:R-:W-:Y:S01]  /*0d30*/  @P4 IMAD.WIDE.U32 R172, R3, 0x10, R6 ;  /* 0x0000001003ac4825 */ /* 0x002fe200078e0006 */
[----:B------:R-:W-:Y:S02]  /*0d40*/  @!P5 ISETP.NE.U32.AND P2, PT, R192, RZ, PT ;  /* 0x000000ffc000d20c */ /* 0x000fe40003f45070 */
[----:B------:R-:W-:Y:S02]  /*0d50*/  @!P5 FSEL R5, R161, RZ, P1 ;  /* 0x000000ffa105d208 */ /* 0x000fe40000800000 */
[----:B------:R0:W5:Y:S01]  /*0d60*/  @P4 LDG.E.128 R168, desc[UR4][R172.64] ;  /* 0x00000004aca84981 */ /* 0x000162000c1e1d00 */
[----:B------:R-:W-:-:S02]  /*0d70*/  @!P5 FSEL R6, R162, RZ, P6 ;  /* 0x000000ffa206d208 */ /* 0x000fc40003000000 */
[C---:B------:R-:W-:Y:S02]  /*0d80*/  @!P5 ISETP.NE.U32.AND P1, PT, R192.reuse, RZ, PT ;  /* 0x000000ffc000d20c */ /* 0x040fe40003f25070 */
[----:B------:R-:W-:Y:S02]  /*0d90*/  @!P5 ISETP.NE.U32.AND P6, PT, R192, RZ, PT ;  /* 0x000000ffc000d20c */ /* 0x000fe40003fc5070 */
[C---:B------:R-:W-:Y:S02]  /*0da0*/  @!P5 ISETP.NE.AND.EX P2, PT, R193.reuse, RZ, PT, P2 ;  /* 0x000000ffc100d20c */ /* 0x040fe40003f45320 */
[C---:B------:R-:W-:Y:S02]  /*0db0*/  @!P5 ISETP.NE.AND.EX P1, PT, R193.reuse, RZ, PT, P1 ;  /* 0x000000ffc100d20c */ /* 0x040fe40003f25310 */
[----:B------:R-:W-:Y:S02]  /*0dc0*/  @!P5 ISETP.NE.AND.EX P6, PT, R193, RZ, PT, P6 ;  /* 0x000000ffc100d20c */ /* 0x000fe40003fc5360 */
[----:B------:R-:W-:-:S02]  /*0dd0*/  @!P5 FSEL R7, R163, RZ, P2 ;  /* 0x000000ffa307d208 */ /* 0x000fc40001000000 */
[----:B------:R-:W-:Y:S02]  /*0de0*/  @!P5 FSEL R244, R164, RZ, P1 ;  /* 0x000000ffa4f4d208 */ /* 0x000fe40000800000 */
[----:B------:R-:W-:Y:S02]  /*0df0*/  @!P5 FSEL R245, R165, RZ, P6 ;  /* 0x000000ffa5f5d208 */ /* 0x000fe40003000000 */
[C---:B------:R-:W-:Y:S02]  /*0e00*/  @!P5 ISETP.NE.U32.AND P2, PT, R192.reuse, RZ, PT ;  /* 0x000000ffc000d20c */ /* 0x040fe40003f45070 */
[C---:B------:R-:W-:Y:S02]  /*0e10*/  @!P5 ISETP.NE.U32.AND P1, PT, R192.reuse, RZ, PT ;  /* 0x000000ffc000d20c */ /* 0x040fe40003f25070 */
[----:B------:R-:W-:Y:S02]  /*0e20*/  @!P5 ISETP.NE.U32.AND P6, PT, R192, RZ, PT ;  /* 0x000000ffc000d20c */ /* 0x000fe40003fc5070 */
[----:B------:R-:W-:-:S02]  /*0e30*/  @!P5 ISETP.NE.AND.EX P2, PT, R193, RZ, PT, P2 ;  /* 0x000000ffc100d20c */ /* 0x000fc40003f45320 */
[C---:B------:R-:W-:Y:S02]  /*0e40*/  @!P5 ISETP.NE.AND.EX P1, PT, R193.reuse, RZ, PT, P1 ;  /* 0x000000ffc100d20c */ /* 0x040fe40003f25310 */
[----:B------:R-:W-:Y:S01]  /*0e50*/  @!P5 ISETP.NE.AND.EX P6, PT, R193, RZ, PT, P6 ;  /* 0x000000ffc100d20c */ /* 0x000fe20003fc5360 */
[----:B0-----:R-:W-:Y:S01]  /*0e60*/  IMAD.WIDE.U32 R172, R2, 0x20, R248 ;  /* 0x0000002002ac7825 */ /* 0x001fe200078e00f8 */
[----:B------:R-:W-:Y:S02]  /*0e70*/  @!P5 FSEL R246, R166, RZ, P1 ;  /* 0x000000ffa6f6d208 */ /* 0x000fe40000800000 */
[----:B------:R-:W-:Y:S02]  /*0e80*/  @!P5 FSEL R247, R167, RZ, P6 ;  /* 0x000000ffa7f7d208 */ /* 0x000fe40003000000 */
[----:B------:R-:W-:Y:S01]  /*0e90*/  @!P5 FSEL R4, R160, RZ, P2 ;  /* 0x000000ffa004d208 */ /* 0x000fe20001000000 */
[----:B------:R-:W-:Y:S06]  /*0ea0*/  @!P5 BRA `(.L_x_30476) ;  /* 0x000000000014d947 */ /* 0x000fec0003800000 */
[----:B------:R-:W2:Y:S01]  /*0eb0*/  LDL R176, [R1+0x130] ;  /* 0x0001300001b07983 */ /* 0x000ea20000100800 */
[----:B-----5:R-:W-:-:S05]  /*0ec0*/  SHF.L.U32 R4, R168, 0x10, RZ ;  /* 0x00000010a8047819 */ /* 0x020fca00000006ff */
[----:B------:R-:W-:-:S04]  /*0ed0*/  FMUL.FTZ R4, R4, UR6 ;  /* 0x0000000604047c20 */ /* 0x000fc80008410000 */
[----:B--2---:R-:W-:-:S04]  /*0ee0*/  FMUL.FTZ R4, R176, R4 ;  /* 0x00000004b0047220 */ /* 0x004fc80000410000 */
[----:B------:R-:W-:-:S07]  /*0ef0*/  @P0 FADD.FTZ R4, R160, R4 ;  /* 0x00000004a0040221 */ /* 0x000fce0000010000 */
.L_x_30476:
[----:B------:R-:W-:Y:S05]  /*0f00*/  BSYNC B0 ;  /* 0x0000000000007941 */ /* 0x000fea0003800000 */
.L_x_30475:
        /* <DEDUP_REMOVED lines=8> */
.L_x_30478:
[----:B------:R-:W-:Y:S05]  /*0f90*/  BSYNC B0 ;  /* 0x0000000000007941 */ /* 0x000fea0003800000 */
.L_x_30477:
[----:B------:R-:W-:Y:S04]  /*0fa0*/  BSSY B0, `(.L_x_30479) ;  /* 0x0000007000007945 */ /* 0x000fe80003800000 */
[----:B------:R-:W-:Y:S05]  /*0fb0*/  @!P5 BRA `(.L_x_30480) ;  /* 0x000000000014d947 */ /* 0x000fea0003800000 */
[----:B------:R-:W2:Y:S01]  /*0fc0*/  LDL R176, [R1+0x138] ;  /* 0x0001380001b07983 */ /* 0x000ea20000100800 */
[----:B-----5:R-:W-:-:S05]  /*0fd0*/  SHF.L.U32 R6, R169, 0x10, RZ ;  /* 0x00000010a9067819 */ /* 0x020fca00000006ff */
[----:B------:R-:W-:-:S04]  /*0fe0*/  FMUL.FTZ R6, R6, UR6 ;  /* 0x0000000606067c20 */ /* 0x000fc80008410000 */
[----:B--2---:R-:W-:-:S04]  /*0ff0*/  FMUL.FTZ R6, R176, R6 ;  /* 0x00000006b0067220 */ /* 0x004fc80000410000 */
[----:B------:R-:W-:-:S07]  /*1000*/  @P0 FADD.FTZ R6, R162, R6 ;  /* 0x00000006a2060221 */ /* 0x000fce0000010000 */
.L_x_30480:
[----:B------:R-:W-:Y:S05]  /*1010*/  BSYNC B0 ;  /* 0x0000000000007941 */ /* 0x000fea0003800000 */
.L_x_30479:
        /* <DEDUP_REMOVED lines=8> */
.L_x_30482:
[----:B------:R-:W-:Y:S05]  /*10a0*/  BSYNC B0 ;  /* 0x0000000000007941 */ /* 0x000fea0003800000 */
.L_x_30481:
[----:B------:R-:W-:Y:S04]  /*10b0*/  BSSY B0, `(.L_x_30483) ;  /* 0x0000007000007945 */ /* 0x000fe80003800000 */
[----:B------:R-:W-:Y:S05]  /*10c0*/  @!P5 BRA `(.L_x_30484) ;  /* 0x000000000014d947 */ /* 0x000fea0003800000 */
[----:B------:R-:W2:Y:S01]  /*10d0*/  LDL R178, [R1+0x120] ;  /* 0x0001200001b27983 */ /* 0x000ea20000100800 */
[----:B-----5:R-:W-:-:S05]  /*10e0*/  SHF.L.U32 R176, R170, 0x10, RZ ;  /* 0x00000010aab07819 */ /* 0x020fca00000006ff */
[----:B------:R-:W-:-:S04]  /*10f0*/  FMUL.FTZ R176, R176, UR6 ;  /* 0x00000006b0b07c20 */ /* 0x000fc80008410000 */
[----:B--2---:R-:W-:-:S04]  /*1100*/  FMUL.FTZ R244, R178, R176 ;  /* 0x000000b0b2f47220 */ /* 0x004fc80000410000 */
[----:B------:R-:W-:-:S07]  /*1110*/  @P0 FADD.FTZ R244, R164, R244 ;  /* 0x000000f4a4f40221 */ /* 0x000fce0000010000 */
.L_x_30484:
[----:B------:R-:W-:Y:S05]  /*1120*/  BSYNC B0 ;  /* 0x0000000000007941 */ /* 0x000fea0003800000 */
.L_x_30483:
        /* <DEDUP_REMOVED lines=8> */
.L_x_30486:
[----:B------:R-:W-:Y:S05]  /*11b0*/  BSYNC B0 ;  /* 0x0000000000007941 */ /* 0x000fea0003800000 */
.L_x_30485:
[----:B------:R-:W-:Y:S04]  /*11c0*/  BSSY B0, `(.L_x_30487) ;  /* 0x0000007000007945 */ /* 0x000fe80003800000 */
[----:B------:R-:W-:Y:S05]  /*11d0*/  @!P5 BRA `(.L_x_30488) ;  /* 0x000000000014d947 */ /* 0x000fea0003800000 */
[----:B------:R-:W2:Y:S01]  /*11e0*/  LDL R178, [R1+0x128] ;  /* 0x0001280001b27983 */ /* 0x000ea20000100800 */
[----:B-----5:R-:W-:-:S05]  /*11f0*/  SHF.L.U32 R176, R171, 0x10, RZ ;  /* 0x00000010abb07819 */ /* 0x020fca00000006ff */
[----:B------:R-:W-:-:S04]  /*1200*/  FMUL.FTZ R176, R176, UR6 ;  /* 0x00000006b0b07c20 */ /* 0x000fc80008410000 */
[----:B--2---:R-:W-:-:S04]  /*1210*/  FMUL.FTZ R246, R178, R176 ;  /* 0x000000b0b2f67220 */ /* 0x004fc80000410000 */
[----:B------:R-:W-:-:S07]  /*1220*/  @P0 FADD.FTZ R246, R166, R246 ;  /* 0x000000f6a6f60221 */ /* 0x000fce0000010000 */
.L_x_30488:
[----:B------:R-:W-:Y:S05]  /*1230*/  BSYNC B0 ;  /* 0x0000000000007941 */ /* 0x000fea0003800000 */
.L_x_30487:
        /* <DEDUP_REMOVED lines=8> */
.L_x_30490:
[----:B------:R-:W-:Y:S05]  /*12c0*/  BSYNC B0 ;  /* 0x0000000000007941 */ /* 0x000fea0003800000 */
.L_x_30489:
        /* <DEDUP_REMOVED lines=43> */
.L_x_30492:
[----:B------:R-:W-:Y:S05]  /*1580*/  BSYNC B0 ;  /* 0x0000000000007941 */ /* 0x000fea0003800000 */
.L_x_30491:
        /* <DEDUP_REMOVED lines=8> */
.L_x_30494:
[----:B------:R-:W-:Y:S05]  /*1610*/  BSYNC B0 ;  /* 0x0000000000007941 */ /* 0x000fea0003800000 */
.L_x_30493:
[----:B------:R-:W-:Y:S04]  /*1620*/  BSSY B0, `(.L_x_30495) ;  /* 0x0000007000007945 */ /* 0x000fe80003800000 */
[----:B------:R-:W-:Y:S05]  /*1630*/  @!P5 BRA `(.L_x_30496) ;  /* 0x000000000014d947 */ /* 0x000fea0003800000 */
[----:B------:R-:W2:Y:S01]  /*1640*/  LDL R178, [R1+0xf8] ;  /* 0x0000f80001b27983 */ /* 0x000ea20000100800 */
[----:B-----5:R-:W-:-:S05]  /*1650*/  SHF.L.U32 R177, R169, 0x10, RZ ;  /* 0x00000010a9b17819 */ /* 0x020fca00000006ff */
[----:B------:R-:W-:-:S04]  /*1660*/  FMUL.FTZ R177, R177, UR6 ;  /* 0x00000006b1b17c20 */ /* 0x000fc80008410000 */
[----:B--2---:R-:W-:-:S04]  /*1670*/  FMUL.FTZ R238, R178, R177 ;  /* 0x000000b1b2ee7220 */ /* 0x004fc80000410000 */
[----:B------:R-:W-:-:S07]  /*1680*/  @P0 FADD.FTZ R238, R162, R238 ;  /* 0x000000eea2ee0221 */ /* 0x000fce0000010000 */
.L_x_30496:
[----:B------:R-:W-:Y:S05]  /*1690*/  BSYNC B0 ;  /* 0x0000000000007941 */ /* 0x000fea0003800000 */
.L_x_30495:
        /* <DEDUP_REMOVED lines=8> */
.L_x_30498:
[----:B------:R-:W-:Y:S05]  /*1720*/  BSYNC B0 ;  /* 0x0000000000007941 */ /* 0x000fea0003800000 */
.L_x_30497:
[----:B------:R-:W-:Y:S04]  /*1730*/  BSSY B0, `(.L_x_30499) ;  /* 0x0000007000007945 */ /* 0x000fe80003800000 */
[----:B------:R-:W-:Y:S05]  /*1740*/  @!P5 BRA `(.L_x_30500) ;  /* 0x000000000014d947 */ /* 0x000fea0003800000 */
[----:B------:R-:W2:Y:S01]  /*1750*/  LDL R178, [R1+0xe0] ;  /* 0x0000e00001b27983 */ /* 0x000ea20000100800 */
[----:B-----5:R-:W-:-:S05]  /*1760*/  SHF.L.U32 R177, R170, 0x10, RZ ;  /* 0x00000010aab17819 */ /* 0x020fca00000006ff */
[----:B------:R-:W-:-:S04]  /*1770*/  FMUL.FTZ R177, R177, UR6 ;  /* 0x00000006b1b17c20 */ /* 0x000fc80008410000 */
[----:B--2---:R-:W-:-:S04]  /*1780*/  FMUL.FTZ R240, R178, R177 ;  /* 0x000000b1b2f07220 */ /* 0x004fc80000410000 */
[----:B------:R-:W-:-:S07]  /*1790*/  @P0 FADD.FTZ R240, R164, R240 ;  /* 0x000000f0a4f00221 */ /* 0x000fce0000010000 */
.L_x_30500:
[----:B------:R-:W-:Y:S05]  /*17a0*/  BSYNC B0 ;  /* 0x0000000000007941 */ /* 0x000fea0003800000 */
.L_x_30499:
        /* <DEDUP_REMOVED lines=8> */
.L_x_30502:
[----:B------:R-:W-:Y:S05]  /*1830*/  BSYNC B0 ;  /* 0x0000000000007941 */ /* 0x000fea0003800000 */
.L_x_30501:
[----:B------:R-:W-:Y:S04]  /*1840*/  BSSY B0, `(.L_x_30503) ;  /* 0x0000007000007945 */ /* 0x000fe80003800000 */
[----:B------:R-:W-:Y:S05]  /*1850*/  @!P5 BRA `(.L_x_30504) ;  /* 0x000000000014d947 */ /* 0x000fea0003800000 */
[----:B------:R-:W2:Y:S01]  /*1860*/  LDL R178, [R1+0xe8] ;  /* 0x0000e80001b27983 */ /* 0x000ea20000100800 */
[----:B-----5:R-:W-:-:S05]  /*1870*/  SHF.L.U32 R177, R171, 0x10, RZ ;  /* 0x00000010abb17819 */ /* 0x020fca00000006ff */
[----:B------:R-:W-:-:S04]  /*1880*/  FMUL.FTZ R177, R177, UR6 ;  /* 0x00000006b1b17c20 */ /* 0x000fc80008410000 */
[----:B--2---:R-:W-:-:S04]  /*1890*/  FMUL.FTZ R242, R178, R177 ;  /* 0x000000b1b2f27220 */ /* 0x004fc80000410000 */
[----:B------:R-:W-:-:S07]  /*18a0*/  @P0 FADD.FTZ R242, R166, R242 ;  /* 0x000000f2a6f20221 */ /* 0x000fce0000010000 */
.L_x_30504:
[----:B------:R-:W-:Y:S05]  /*18b0*/  BSYNC B0 ;  /* 0x0000000000007941 */ /* 0x000fea0003800000 */
.L_x_30503:
        /* <DEDUP_REMOVED lines=8> */
.L_x_30506:
[----:B------:R-:W-:Y:S05]  /*1940*/  BSYNC B0 ;  /* 0x0000000000007941 */ /* 0x000fea0003800000 */
.L_x_30505:
        /* <DEDUP_REMOVED lines=43> */
.L_x_30508:
[----:B------:R-:W-:Y:S05]  /*1c00*/  BSYNC B0 ;  /* 0x0000000000007941 */ /* 0x000fea0003800000 */
.L_x_30507:
        /* <DEDUP_REMOVED lines=8> */
.L_x_30510:
[----:B------:R-:W-:Y:S05]  /*1c90*/  BSYNC B0 ;  /* 0x0000000000007941 */ /* 0x000fea0003800000 */
.L_x_30509:
[----:B------:R-:W-:Y:S04]  /*1ca0*/  BSSY B0, `(.L_x_30511) ;  /* 0x0000007000007945 */ /* 0x000fe80003800000 */
[----:B------:R-:W-:Y:S05]  /*1cb0*/  @!P5 BRA `(.L_x_30512) ;  /* 0x000000000014d947 */ /* 0x000fea0003800000 */
[----:B------:R-:W2:Y:S01]  /*1cc0*/  LDL R178, [R1+0xb8] ;  /* 0x0000b80001b27983 */ /* 0x000ea20000100800 */
[----:B-----5:R-:W-:-:S05]  /*1cd0*/  SHF.L.U32 R176, R169, 0x10, RZ ;  /* 0x00000010a9b07819 */ /* 0x020fca00000006ff */
[----:B------:R-:W-:-:S04]  /*1ce0*/  FMUL.FTZ R176, R176, UR6 ;  /* 0x00000006b0b07c20 */ /* 0x000fc80008410000 */
[----:B--2---:R-:W-:-:S04]  /*1cf0*/  FMUL.FTZ R230, R178, R176 ;  /* 0x000000b0b2e67220 */ /* 0x004fc80000410000 */
[----:B------:R-:W-:-:S07]  /*1d00*/  @P0 FADD.FTZ R230, R162, R230 ;  /* 0x000000e6a2e60221 */ /* 0x000fce0000010000 */
.L_x_30512:
[----:B------:R-:W-:Y:S05]  /*1d10*/  BSYNC B0 ;  /* 0x0000000000007941 */ /* 0x000fea0003800000 */
.L_x_30511:
        /* <DEDUP_REMOVED lines=8> */
.L_x_30514:
[----:B------:R-:W-:Y:S05]  /*1da0*/  BSYNC B0 ;  /* 0x0000000000007941 */ /* 0x000fea0003800000 */
.L_x_30513:
[----:B------:R-:W-:Y:S04]  /*1db0*/  BSSY B0, `(.L_x_30515) ;  /* 0x0000007000007945 */ /* 0x000fe80003800000 */
[----:B------:R-:W-:Y:S05]  /*1dc0*/  @!P5 BRA `(.L_x_30516) ;  /* 0x000000000014d947 */ /* 0x000fea0003800000 */
[----:B------:R-:W2:Y:S01]  /*1dd0*/  LDL R178, [R1+0xa0] ;  /* 0x0000a00001b27983 */ /* 0x000ea20000100800 */
[----:B-----5:R-:W-:-:S05]  /*1de0*/  SHF.L.U32 R176, R170, 0x10, RZ ;  /* 0x00000010aab07819 */ /* 0x020fca00000006ff */
[----:B------:R-:W-:-:S04]  /*1df0*/  FMUL.FTZ R176, R176, UR6 ;  /* 0x00000006b0b07c20 */ /* 0x000fc80008410000 */
[----:B--2---:R-:W-:-:S04]  /*1e00*/  FMUL.FTZ R232, R178, R176 ;  /* 0x000000b0b2e87220 */ /* 0x004fc80000410000 */
[----:B------:R-:W-:-:S07]  /*1e10*/  @P0 FADD.FTZ R232, R164, R232 ;  /* 0x000000e8a4e80221 */ /* 0x000fce0000010000 */
.L_x_30516:
[----:B------:R-:W-:Y:S05]  /*1e20*/  BSYNC B0 ;  /* 0x0000000000007941 */ /* 0x000fea0003800000 */
.L_x_30515:
        /* <DEDUP_REMOVED lines=8> */
.L_x_30518:
[----:B------:R-:W-:Y:S05]  /*1eb0*/  BSYNC B0 ;  /* 0x0000000000007941 */ /* 0x000fea0003800000 */
.L_x_30517:
[----:B------:R-:W-:Y:S04]  /*1ec0*/  BSSY B0, `(.L_x_30519) ;  /* 0x0000007000007945 */ /* 0x000fe80003800000 */
[----:B------:R-:W-:Y:S05]  /*1ed0*/  @!P5 BRA `(.L_x_30520) ;  /* 0x000000000014d947 */ /* 0x000fea0003800000 */
[----:B------:R-:W2:Y:S01]  /*1ee0*/  LDL R178, [R1+0xa8] ;  /* 0x0000a80001b27983 */ /* 0x000ea20000100800 */
[----:B-----5:R-:W-:-:S05]  /*1ef0*/  SHF.L.U32 R176, R171, 0x10, RZ ;  /* 0x00000010abb07819 */ /* 0x020fca00000006ff */
[----:B------:R-:W-:-:S04]  /*1f00*/  FMUL.FTZ R176, R176, UR6 ;  /* 0x00000006b0b07c20 */ /* 0x000fc80008410000 */
[----:B--2---:R-:W-:-:S04]  /*1f10*/  FMUL.FTZ R234, R178, R176 ;  /* 0x000000b0b2ea7220 */ /* 0x004fc80000410000 */
[----:B------:R-:W-:-:S07]  /*1f20*/  @P0 FADD.FTZ R234, R166, R234 ;  /* 0x000000eaa6ea0221 */ /* 0x000fce0000010000 */
.L_x_30520:
[----:B------:R-:W-:Y:S05]  /*1f30*/  BSYNC B0 ;  /* 0x0000000000007941 */ /* 0x000fea0003800000 */
.L_x_30519:
        /* <DEDUP_REMOVED lines=8> */
.L_x_30522:
[----:B------:R-:W-:Y:S05]  /*1fc0*/  BSYNC B0 ;  /* 0x0000000000007941 */ /* 0x000fea0003800000 */
.L_x_30521:
        /* <DEDUP_REMOVED lines=43> */
.L_x_30524:
[----:B------:R-:W-:Y:S05]  /*2280*/  BSYNC B0 ;  /* 0x0000000000007941 */ /* 0x000fea0003800000 */
.L_x_30523:
        /* <DEDUP_REMOVED lines=8> */
.L_x_30526:
[----:B------:R-:W-:Y:S05]  /*2310*/  BSYNC B0 ;  /* 0x0000000000007941 */ /* 0x000fea0003800000 */
.L_x_30525:
[----:B------:R-:W-:Y:S04]  /*2320*/  BSSY B0, `(.L_x_30527) ;  /* 0x0000007000007945 */ /* 0x000fe80003800000 */
[----:B------:R-:W-:Y:S05]  /*2330*/  @!P5 BRA `(.L_x_30528) ;  /* 0x000000000014d947 */ /* 0x000fea0003800000 */
[----:B------:R-:W2:Y:S01]  /*2340*/  LDL R178, [R1+0x78] ;  /* 0x0000780001b27983 */ /* 0x000ea20000100800 */
[----:B-----5:R-:W-:-:S05]  /*2350*/  SHF.L.U32 R177, R169, 0x10, RZ ;  /* 0x00000010a9b17819 */ /* 0x020fca00000006ff */
[----:B------:R-:W-:-:S04]  /*2360*/  FMUL.FTZ R177, R177, UR6 ;  /* 0x00000006b1b17c20 */ /* 0x000fc80008410000 */
[----:B--2---:R-:W-:-:S04]  /*2370*/  FMUL.FTZ R226, R178, R177 ;  /* 0x000000b1b2e27220 */ /* 0x004fc80000410000 */
[----:B------:R-:W-:-:S07]  /*2380*/  @P0 FADD.FTZ R226, R162, R226 ;  /* 0x000000e2a2e20221 */ /* 0x000fce0000010000 */
.L_x_30528:
[----:B------:R-:W-:Y:S05]  /*2390*/  BSYNC B0 ;  /* 0x0000000000007941 */ /* 0x000fea0003800000 */
.L_x_30527:
        /* <DEDUP_REMOVED lines=8> */
.L_x_30530:
[----:B------:R-:W-:Y:S05]  /*2420*/  BSYNC B0 ;  /* 0x0000000000007941 */ /* 0x000fea0003800000 */
.L_x_30529:
[----:B------:R-:W-:Y:S04]  /*2430*/  BSSY B0, `(.L_x_30531) ;  /* 0x0000007000007945 */ /* 0x000fe80003800000 */
[----:B------:R-:W-:Y:S05]  /*2440*/  @!P5 BRA `(.L_x_30532) ;  /* 0x000000000014d947 */ /* 0x000fea0003800000 */
[----:B------:R-:W2:Y:S01]  /*2450*/  LDL R178, [R1+0x60] ;  /* 0x0000600001b27983 */ /* 0x000ea20000100800 */
[----:B-----5:R-:W-:-:S05]  /*2460*/  SHF.L.U32 R177, R170, 0x10, RZ ;  /* 0x00000010aab17819 */ /* 0x020fca00000006ff */
[----:B------:R-:W-:-:S04]  /*2470*/  FMUL.FTZ R177, R177, UR6 ;  /* 0x00000006b1b17c20 */ /* 0x000fc80008410000 */
[----:B--2---:R-:W-:-:S04]  /*2480*/  FMUL.FTZ R216, R178, R177 ;  /* 0x000000b1b2d87220 */ /* 0x004fc80000410000 */
[----:B------:R-:W-:-:S07]  /*2490*/  @P0 FADD.FTZ R216, R164, R216 ;  /* 0x000000d8a4d80221 */ /* 0x000fce0000010000 */
.L_x_30532:
[----:B------:R-:W-:Y:S05]  /*24a0*/  BSYNC B0 ;  /* 0x0000000000007941 */ /* 0x000fea0003800000 */
.L_x_30531:
        /* <DEDUP_REMOVED lines=8> */
.L_x_30534:
[----:B------:R-:W-:Y:S05]  /*2530*/  BSYNC B0 ;  /* 0x0000000000007941 */ /* 0x000fea0003800000 */
.L_x_30533:
[----:B------:R-:W-:Y:S04]  /*2540*/  BSSY B0, `(.L_x_30535) ;  /* 0x0000007000007945 */ /* 0x000fe80003800000 */
[----:B------:R-:W-:Y:S05]  /*2550*/  @!P5 BRA `(.L_x_30536) ;  /* 0x000000000014d947 */ /* 0x000fea0003800000 */
[----:B------:R-:W2:Y:S01]  /*2560*/  LDL R178, [R1+0x68] ;  /* 0x0000680001b27983 */ /* 0x000ea20000100800 */
[----:B-----5:R-:W-:-:S05]  /*2570*/  SHF.L.U32 R177, R171, 0x10, RZ ;  /* 0x00000010abb17819 */ /* 0x020fca00000006ff */
[----:B------:R-:W-:-:S04]  /*2580*/  FMUL.FTZ R177, R177, UR6 ;  /* 0x00000006b1b17c20 */ /* 0x000fc80008410000 */
[----:B--2---:R-:W-:-:S04]  /*2590*/  FMUL.FTZ R218, R178, R177 ;  /* 0x000000b1b2da7220 */ /* 0x004fc80000410000 */
[----:B------:R-:W-:-:S07]  /*25a0*/  @P0 FADD.FTZ R218, R166, R218 ;  /* 0x000000daa6da0221 */ /* 0x000fce0000010000 */
.L_x_30536:
[----:B------:R-:W-:Y:S05]  /*25b0*/  BSYNC B0 ;  /* 0x0000000000007941 */ /* 0x000fea0003800000 */
.L_x_30535:
        /* <DEDUP_REMOVED lines=8> */
.L_x_30538:
[----:B------:R-:W-:Y:S05]  /*2640*/  BSYNC B0 ;  /* 0x0000000000007941 */ /* 0x000fea0003800000 */
.L_x_30537:
        /* <DEDUP_REMOVED lines=43> */
.L_x_30540:
[----:B------:R-:W-:Y:S05]  /*2900*/  BSYNC B0 ;  /* 0x0000000000007941 */ /* 0x000fea0003800000 */
.L_x_30539:
        /* <DEDUP_REMOVED lines=8> */
.L_x_30542:
[----:B------:R-:W-:Y:S05]  /*2990*/  BSYNC B0 ;  /* 0x0000000000007941 */ /* 0x000fea0003800000 */
.L_x_30541:
[----:B------:R-:W-:Y:S04]  /*29a0*/  BSSY B0, `(.L_x_30543) ;  /* 0x0000007000007945 */ /* 0x000fe80003800000 */
[----:B------:R-:W-:Y:S05]  /*29b0*/  @!P5 BRA `(.L_x_30544) ;  /* 0x000000000014d947 */ /* 0x000fea0003800000 */
[----:B------:R-:W2:Y:S01]  /*29c0*/  LDL R178, [R1+0x38] ;  /* 0x0000380001b27983 */ /* 0x000ea20000100800 */
[----:B-----5:R-:W-:-:S05]  /*29d0*/  SHF.L.U32 R176, R169, 0x10, RZ ;  /* 0x00000010a9b07819 */ /* 0x020fca00000006ff */
[----:B------:R-:W-:-:S04]  /*29e0*/  FMUL.FTZ R176, R176, UR6 ;  /* 0x00000006b0b07c20 */ /* 0x000fc80008410000 */
[----:B--2---:R-:W-:-:S04]  /*29f0*/  FMUL.FTZ R222, R178, R176 ;  /* 0x000000b0b2de7220 */ /* 0x004fc80000410000 */
[----:B------:R-:W-:-:S07]  /*2a00*/  @P0 FADD.FTZ R222, R162, R222 ;  /* 0x000000dea2de0221 */ /* 0x000fce0000010000 */
.L_x_30544:
[----:B------:R-:W-:Y:S05]  /*2a10*/  BSYNC B0 ;  /* 0x0000000000007941 */ /* 0x000fea0003800000 */
.L_x_30543:
        /* <DEDUP_REMOVED lines=8> */
.L_x_30546:
[----:B------:R-:W-:Y:S05]  /*2aa0*/  BSYNC B0 ;  /* 0x0000000000007941 */ /* 0x000fea0003800000 */
.L_x_30545:
[----:B------:R-:W-:Y:S04]  /*2ab0*/  BSSY B0, `(.L_x_30547) ;  /* 0x0000007000007945 */ /* 0x000fe80003800000 */
[----:B------:R-:W-:Y:S05]  /*2ac0*/  @!P5 BRA `(.L_x_30548) ;  /* 0x000000000014d947 */ /* 0x000fea0003800000 */
[----:B------:R-:W2:Y:S01]  /*2ad0*/  LDL R178, [R1+0x20] ;  /* 0x0000200001b27983 */ /* 0x000ea20000100800 */
[----:B-----5:R-:W-:-:S05]  /*2ae0*/  SHF.L.U32 R176, R170, 0x10, RZ ;  /* 0x00000010aab07819 */ /* 0x020fca00000006ff */
[----:B------:R-:W-:-:S04]  /*2af0*/  FMUL.FTZ R176, R176, UR6 ;  /* 0x00000006b0b07c20 */ /* 0x000fc80008410000 */
[----:B--2---:R-:W-:-:S04]  /*2b00*/  FMUL.FTZ R208, R178, R176 ;  /* 0x000000b0b2d07220 */ /* 0x004fc80000410000 */
[----:B------:R-:W-:-:S07]  /*2b10*/  @P0 FADD.FTZ R208, R164, R208 ;  /* 0x000000d0a4d00221 */ /* 0x000fce0000010000 */
.L_x_30548:
[----:B------:R-:W-:Y:S05]  /*2b20*/  BSYNC B0 ;  /* 0x0000000000007941 */ /* 0x000fea0003800000 */
.L_x_30547:
        /* <DEDUP_REMOVED lines=8> */
.L_x_30550:
[----:B------:R-:W-:Y:S05]  /*2bb0*/  BSYNC B0 ;  /* 0x0000000000007941 */ /* 0x000fea0003800000 */
.L_x_30549:
[----:B------:R-:W-:Y:S04]  /*2bc0*/  BSSY B0, `(.L_x_30551) ;  /* 0x0000007000007945 */ /* 0x000fe80003800000 */
[----:B------:R-:W-:Y:S05]  /*2bd0*/  @!P5 BRA `(.L_x_30552) ;  /* 0x000000000014d947 */ /* 0x000fea0003800000 */
[----:B------:R-:W2:Y:S01]  /*2be0*/  LDL R178, [R1+0x28] ;  /* 0x0000280001b27983 */ /* 0x000ea20000100800 */
[----:B-----5:R-:W-:-:S05]  /*2bf0*/  SHF.L.U32 R176, R171, 0x10, RZ ;  /* 0x00000010abb07819 */ /* 0x020fca00000006ff */
[----:B------:R-:W-:-:S04]  /*2c00*/  FMUL.FTZ R176, R176, UR6 ;  /* 0x00000006b0b07c20 */ /* 0x000fc80008410000 */
[----:B--2---:R-:W-:-:S04]  /*2c10*/  FMUL.FTZ R210, R178, R176 ;  /* 0x000000b0b2d27220 */ /* 0x004fc80000410000 */
[----:B------:R-:W-:-:S07]  /*2c20*/  @P0 FADD.FTZ R210, R166, R210 ;  /* 0x000000d2a6d20221 */ /* 0x000fce0000010000 */
.L_x_30552:
[----:B------:R-:W-:Y:S05]  /*2c30*/  BSYNC B0 ;  /* 0x0000000000007941 */ /* 0x000fea0003800000 */
.L_x_30551:
        /* <DEDUP_REMOVED lines=8> */
.L_x_30554:
[----:B------:R-:W-:Y:S05]  /*2cc0*/  BSYNC B0 ;  /* 0x0000000000007941 */ /* 0x000fea0003800000 */
.L_x_30553:
        /* <DEDUP_REMOVED lines=40> */
[----:B------:R-:W-:-:S04]  /*2f50*/  FMUL.FTZ R212, R120, R177 ;  /* 0x000000b178d47220 */ /* 0x000fc80000410000 */
[----:B------:R-:W-:-:S07]  /*2f60*/  @P0 FADD.FTZ R212, R160, R212 ;  /* 0x000000d4a0d40221 */ /* 0x000fce0000010000 */
.L_x_30556:
[----:B------:R-:W-:Y:S05]  /*2f70*/  BSYNC B0 ;  /* 0x0000000000007941 */ /* 0x000fea0003800000 */
.L_x_30555:
[----:B------:R-:W-:Y:S04]  /*2f80*/  BSSY B0, `(.L_x_30557) ;  /* 0x0000007000007945 */ /* 0x000fe80003800000 */
[----:B------:R-:W-:Y:S05]  /*2f90*/  @!P5 BRA `(.L_x_30558) ;  /* 0x000000000014d947 */ /* 0x000fea0003800000 */
[----:B-----5:R-:W-:-:S04]  /*2fa0*/  PRMT R177, R168, 0x7632, R177 ;  /* 0x00007632a8b17816 */ /* 0x020fc800000000b1 */
[----:B------:R-:W-:-:S05]  /*2fb0*/  SHF.L.U32 R177, R177, 0x10, RZ ;  /* 0x00000010b1b17819 */ /* 0x000fca00000006ff */
[----:B------:R-:W-:-:S04]  /*2fc0*/  FMUL.FTZ R177, R177, UR6 ;  /* 0x00000006b1b17c20 */ /* 0x000fc80008410000 */
[----:B------:R-:W-:-:S04]  /*2fd0*/  FMUL.FTZ R213, R121, R177 ;  /* 0x000000b179d57220 */ /* 0x000fc80000410000 */
[----:B------:R-:W-:-:S07]  /*2fe0*/  @P0 FADD.FTZ R213, R161, R213 ;  /* 0x000000d5a1d50221 */ /* 0x000fce0000010000 */
.L_x_30558:
[----:B------:R-:W-:Y:S05]  /*2ff0*/  BSYNC B0 ;  /* 0x0000000000007941 */ /* 0x000fea0003800000 */
.L_x_30557:
[----:B------:R-:W-:Y:S04]  /*3000*/  BSSY B0, `(.L_x_30559) ;  /* 0x0000006000007945 */ /* 0x000fe80003800000 */
[----:B------:R-:W-:Y:S05]  /*3010*/  @!P5 BRA `(.L_x_30560) ;  /* 0x000000000010d947 */ /* 0x000fea0003800000 */
[----:B-----5:R-:W-:-:S05]  /*3020*/  SHF.L.U32 R177, R169, 0x10, RZ ;  /* 0x00000010a9b17819 */ /* 0x020fca00000006ff */
[----:B------:R-:W-:-:S04]  /*3030*/  FMUL.FTZ R177, R177, UR6 ;  /* 0x00000006b1b17c20 */ /* 0x000fc80008410000 */
[----:B------:R-:W-:-:S04]  /*3040*/  FMUL.FTZ R214, R122, R177 ;  /* 0x000000b17ad67220 */ /* 0x000fc80000410000 */
[----:B------:R-:W-:-:S07]  /*3050*/  @P0 FADD.FTZ R214, R162, R214 ;  /* 0x000000d6a2d60221 */ /* 0x000fce0000010000 */
.L_x_30560:
[----:B------:R-:W-:Y:S05]  /*3060*/  BSYNC B0 ;  /* 0x0000000000007941 */ /* 0x000fea0003800000 */
.L_x_30559:
[----:B------:R-:W-:Y:S04]  /*3070*/  BSSY B0, `(.L_x_30561) ;  /* 0x0000007000007945 */ /* 0x000fe80003800000 */
[----:B------:R-:W-:Y:S05]  /*3080*/  @!P5 BRA `(.L_x_30562) ;  /* 0x000000000014d947 */ /* 0x000fea0003800000 */
[----:B-----5:R-:W-:-:S04]  /*3090*/  PRMT R177, R169, 0x7632, R177 ;  /* 0x00007632a9b17816 */ /* 0x020fc800000000b1 */
[----:B------:R-:W-:-:S05]  /*30a0*/  SHF.L.U32 R177, R177, 0x10, RZ ;  /* 0x00000010b1b17819 */ /* 0x000fca00000006ff */
[----:B------:R-:W-:-:S04]  /*30b0*/  FMUL.FTZ R177, R177, UR6 ;  /* 0x00000006b1b17c20 */ /* 0x000fc80008410000 */
[----:B------:R-:W-:-:S04]  /*30c0*/  FMUL.FTZ R215, R123, R177 ;  /* 0x000000b17bd77220 */ /* 0x000fc80000410000 */
[----:B------:R-:W-:-:S07]  /*30d0*/  @P0 FADD.FTZ R215, R163, R215 ;  /* 0x000000d7a3d70221 */ /* 0x000fce0000010000 */
.L_x_30562:
[----:B------:R-:W-:Y:S05]  /*30e0*/  BSYNC B0 ;  /* 0x0000000000007941 */ /* 0x000fea0003800000 */
.L_x_30561:
[----:B------:R-:W-:Y:S04]  /*30f0*/  BSSY B0, `(.L_x_30563) ;  /* 0x0000006000007945 */ /* 0x000fe80003800000 */
[----:B------:R-:W-:Y:S05]  /*3100*/  @!P5 BRA `(.L_x_30564) ;  /* 0x000000000010d947 */ /* 0x000fea0003800000 */
[----:B-----5:R-:W-:-:S05]  /*3110*/  SHF.L.U32 R177, R170, 0x10, RZ ;  /* 0x00000010aab17819 */ /* 0x020fca00000006ff */
[----:B------:R-:W-:-:S04]  /*3120*/  FMUL.FTZ R177, R177, UR6 ;  /* 0x00000006b1b17c20 */ /* 0x000fc80008410000 */
[----:B------:R-:W-:-:S04]  /*3130*/  FMUL.FTZ R184, R124, R177 ;  /* 0x000000b17cb87220 */ /* 0x000fc80000410000 */
[----:B------:R-:W-:-:S07]  /*3140*/  @P0 FADD.FTZ R184, R164, R184 ;  /* 0x000000b8a4b80221 */ /* 0x000fce0000010000 */
.L_x_30564:
[----:B------:R-:W-:Y:S05]  /*3150*/  BSYNC B0 ;  /* 0x0000000000007941 */ /* 0x000fea0003800000 */
.L_x_30563:
[----:B------:R-:W-:Y:S04]  /*3160*/  BSSY B0, `(.L_x_30565) ;  /* 0x0000007000007945 */ /* 0x000fe80003800000 */
[----:B------:R-:W-:Y:S05]  /*3170*/  @!P5 BRA `(.L_x_30566) ;  /* 0x000000000014d947 */ /* 0x000fea0003800000 */
[----:B-----5:R-:W-:-:S04]  /*3180*/  PRMT R177, R170, 0x7632, R177 ;  /* 0x00007632aab17816 */ /* 0x020fc800000000b1 */
[----:B------:R-:W-:-:S05]  /*3190*/  SHF.L.U32 R177, R177, 0x10, RZ ;  /* 0x00000010b1b17819 */ /* 0x000fca00000006ff */
[----:B------:R-:W-:-:S04]  /*31a0*/  FMUL.FTZ R177, R177, UR6 ;  /* 0x00000006b1b17c20 */ /* 0x000fc80008410000 */
[----:B------:R-:W-:-:S04]  /*31b0*/  FMUL.FTZ R185, R125, R177 ;  /* 0x000000b17db97220 */ /* 0x000fc80000410000 */
[----:B------:R-:W-:-:S07]  /*31c0*/  @P0 FADD.FTZ R185, R165, R185 ;  /* 0x000000b9a5b90221 */ /* 0x000fce0000010000 */
.L_x_30566:
[----:B------:R-:W-:Y:S05]  /*31d0*/  BSYNC B0 ;  /* 0x0000000000007941 */ /* 0x000fea0003800000 */
.L_x_30565:
[----:B------:R-:W-:Y:S04]  /*31e0*/  BSSY B0, `(.L_x_30567) ;  /* 0x0000006000007945 */ /* 0x000fe80003800000 */
[----:B------:R-:W-:Y:S05]  /*31f0*/  @!P5 BRA `(.L_x_30568) ;  /* 0x000000000010d947 */ /* 0x000fea0003800000 */
[----:B-----5:R-:W-:-:S05]  /*3200*/  SHF.L.U32 R177, R171, 0x10, RZ ;  /* 0x00000010abb17819 */ /* 0x020fca00000006ff */
[----:B------:R-:W-:-:S04]  /*3210*/  FMUL.FTZ R177, R177, UR6 ;  /* 0x00000006b1b17c20 */ /* 0x000fc80008410000 */
[----:B------:R-:W-:-:S04]  /*3220*/  FMUL.FTZ R186, R126, R177 ;  /* 0x000000b17eba7220 */ /* 0x000fc80000410000 */
[----:B------:R-:W-:-:S07]  /*3230*/  @P0 FADD.FTZ R186, R166, R186 ;  /* 0x000000baa6ba0221 */ /* 0x000fce0000010000 */
.L_x_30568:
[----:B------:R-:W-:Y:S05]  /*3240*/  BSYNC B0 ;  /* 0x0000000000007941 */ /* 0x000fea0003800000 */
.L_x_30567:
[----:B------:R-:W-:Y:S04]  /*3250*/  BSSY B0, `(.L_x_30569) ;  /* 0x0000007000007945 */ /* 0x000fe80003800000 */
[----:B------:R-:W-:Y:S05]  /*3260*/  @!P5 BRA `(.L_x_30570) ;  /* 0x000000000014d947 */ /* 0x000fea0003800000 */
[----:B-----5:R-:W-:-:S04]  /*3270*/  PRMT R177, R171, 0x7632, R177 ;  /* 0x00007632abb17816 */ /* 0x020fc800000000b1 */
[----:B------:R-:W-:-:S05]  /*3280*/  SHF.L.U32 R177, R177, 0x10, RZ ;  /* 0x00000010b1b17819 */ /* 0x000fca00000006ff */
[----:B------:R-:W-:-:S04]  /*3290*/  FMUL.FTZ R177, R177, UR6 ;  /* 0x00000006b1b17c20 */ /* 0x000fc80008410000 */
[----:B------:R-:W-:-:S04]  /*32a0*/  FMUL.FTZ R187, R127, R177 ;  /* 0x000000b17fbb7220 */ /* 0x000fc80000410000 */
[----:B------:R-:W-:-:S07]  /*32b0*/  @P0 FADD.FTZ R187, R167, R187 ;  /* 0x000000bba7bb0221 */ /* 0x000fce0000010000 */
.L_x_30570:
[----:B------:R-:W-:Y:S05]  /*32c0*/  BSYNC B0 ;  /* 0x0000000000007941 */ /* 0x000fea0003800000 */
.L_x_30569:
        /* <DEDUP_REMOVED lines=42> */
.L_x_30572:
[----:B------:R-:W-:Y:S05]  /*3570*/  BSYNC B0 ;  /* 0x0000000000007941 */ /* 0x000fea0003800000 */
.L_x_30571:
[----:B------:R-:W-:Y:S04]  /*3580*/  BSSY B0, `(.L_x_30573) ;  /* 0x0000007000007945 */ /* 0x000fe80003800000 */
[----:B------:R-:W-:Y:S05]  /*3590*/  @!P5 BRA `(.L_x_30574) ;  /* 0x000000000014d947 */ /* 0x000fea0003800000 */
[----:B-----5:R-:W-:-:S04]  /*35a0*/  PRMT R176, R168, 0x7632, R176 ;  /* 0x00007632a8b07816 */ /* 0x020fc800000000b0 */
[----:B------:R-:W-:-:S05]  /*35b0*/  SHF.L.U32 R176, R176, 0x10, RZ ;  /* 0x00000010b0b07819 */ /* 0x000fca00000006ff */
[----:B------:R-:W-:-:S04]  /*35c0*/  FMUL.FTZ R176, R176, UR6 ;  /* 0x00000006b0b07c20 */ /* 0x000fc80008410000 */
[----:B------:R-:W-:-:S04]  /*35d0*/  FMUL.FTZ R205, R129, R176 ;  /* 0x000000b081cd7220 */ /* 0x000fc80000410000 */
[----:B------:R-:W-:-:S07]  /*35e0*/  @P0 FADD.FTZ R205, R161, R205 ;  /* 0x000000cda1cd0221 */ /* 0x000fce0000010000 */
.L_x_30574:
[----:B------:R-:W-:Y:S05]  /*35f0*/  BSYNC B0 ;  /* 0x0000000000007941 */ /* 0x000fea0003800000 */
.L_x_30573:
[----:B------:R-:W-:Y:S04]  /*3600*/  BSSY B0, `(.L_x_30575) ;  /* 0x0000006000007945 */ /* 0x000fe80003800000 */
[----:B------:R-:W-:Y:S05]  /*3610*/  @!P5 BRA `(.L_x_30576) ;  /* 0x000000000010d947 */ /* 0x000fea0003800000 */
[----:B-----5:R-:W-:-:S05]  /*3620*/  SHF.L.U32 R176, R169, 0x10, RZ ;  /* 0x00000010a9b07819 */ /* 0x020fca00000006ff */
[----:B------:R-:W-:-:S04]  /*3630*/  FMUL.FTZ R176, R176, UR6 ;  /* 0x00000006b0b07c20 */ /* 0x000fc80008410000 */
[----:B------:R-:W-:-:S04]  /*3640*/  FMUL.FTZ R206, R130, R176 ;  /* 0x000000b082ce7220 */ /* 0x000fc80000410000 */
[----:B------:R-:W-:-:S07]  /*3650*/  @P0 FADD.FTZ R206, R162, R206 ;  /* 0x000000cea2ce0221 */ /* 0x000fce0000010000 */
.L_x_30576:
[----:B------:R-:W-:Y:S05]  /*3660*/  BSYNC B0 ;  /* 0x0000000000007941 */ /* 0x000fea0003800000 */
.L_x_30575:
[----:B------:R-:W-:Y:S04]  /*3670*/  BSSY B0, `(.L_x_30577) ;  /* 0x0000007000007945 */ /* 0x000fe80003800000 */
[----:B------:R-:W-:Y:S05]  /*3680*/  @!P5 BRA `(.L_x_30578) ;  /* 0x000000000014d947 */ /* 0x000fea0003800000 */
[----:B-----5:R-:W-:-:S04]  /*3690*/  PRMT R176, R169, 0x7632, R176 ;  /* 0x00007632a9b07816 */ /* 0x020fc800000000b0 */
[----:B------:R-:W-:-:S05]  /*36a0*/  SHF.L.U32 R176, R176, 0x10, RZ ;  /* 0x00000010b0b07819 */ /* 0x000fca00000006ff */
[----:B------:R-:W-:-:S04]  /*36b0*/  FMUL.FTZ R176, R176, UR6 ;  /* 0x00000006b0b07c20 */ /* 0x000fc80008410000 */
[----:B------:R-:W-:-:S04]  /*36c0*/  FMUL.FTZ R207, R131, R176 ;  /* 0x000000b083cf7220 */ /* 0x000fc80000410000 */
[----:B------:R-:W-:-:S07]  /*36d0*/  @P0 FADD.FTZ R207, R163, R207 ;  /* 0x000000cfa3cf0221 */ /* 0x000fce0000010000 */
.L_x_30578:
[----:B------:R-:W-:Y:S05]  /*36e0*/  BSYNC B0 ;  /* 0x0000000000007941 */ /* 0x000fea0003800000 */
.L_x_30577:
[----:B------:R-:W-:Y:S04]  /*36f0*/  BSSY B0, `(.L_x_30579) ;  /* 0x0000006000007945 */ /* 0x000fe80003800000 */
[----:B------:R-:W-:Y:S05]  /*3700*/  @!P5 BRA `(.L_x_30580) ;  /* 0x000000000010d947 */ /* 0x000fea0003800000 */
[----:B-----5:R-:W-:-:S05]  /*3710*/  SHF.L.U32 R176, R170, 0x10, RZ ;  /* 0x00000010aab07819 */ /* 0x020fca00000006ff */
[----:B------:R-:W-:-:S04]  /*3720*/  FMUL.FTZ R176, R176, UR6 ;  /* 0x00000006b0b07c20 */ /* 0x000fc80008410000 */
[----:B------:R-:W-:-:S04]  /*3730*/  FMUL.FTZ R180, R132, R176 ;  /* 0x000000b084b47220 */ /* 0x000fc80000410000 */
[----:B------:R-:W-:-:S07]  /*3740*/  @P0 FADD.FTZ R180, R164, R180 ;  /* 0x000000b4a4b40221 */ /* 0x000fce0000010000 */
.L_x_30580:
[----:B------:R-:W-:Y:S05]  /*3750*/  BSYNC B0 ;  /* 0x0000000000007941 */ /* 0x000fea0003800000 */
.L_x_30579:
[----:B------:R-:W-:Y:S04]  /*3760*/  BSSY B0, `(.L_x_30581) ;  /* 0x0000007000007945 */ /* 0x000fe80003800000 */
[----:B------:R-:W-:Y:S05]  /*3770*/  @!P5 BRA `(.L_x_30582) ;  /* 0x000000000014d947 */ /* 0x000fea0003800000 */
[----:B-----5:R-:W-:-:S04]  /*3780*/  PRMT R176, R170, 0x7632, R176 ;  /* 0x00007632aab07816 */ /* 0x020fc800000000b0 */
[----:B------:R-:W-:-:S05]  /*3790*/  SHF.L.U32 R176, R176, 0x10, RZ ;  /* 0x00000010b0b07819 */ /* 0x000fca00000006ff */
[----:B------:R-:W-:-:S04]  /*37a0*/  FMUL.FTZ R176, R176, UR6 ;  /* 0x00000006b0b07c20 */ /* 0x000fc80008410000 */
[----:B------:R-:W-:-:S04]  /*37b0*/  FMUL.FTZ R181, R133, R176 ;  /* 0x000000b085b57220 */ /* 0x000fc80000410000 */
[----:B------:R-:W-:-:S07]  /*37c0*/  @P0 FADD.FTZ R181, R165, R181 ;  /* 0x000000b5a5b50221 */ /* 0x000fce0000010000 */
.L_x_30582:
[----:B------:R-:W-:Y:S05]  /*37d0*/  BSYNC B0 ;  /* 0x0000000000007941 */ /* 0x000fea0003800000 */
.L_x_30581:
[----:B------:R-:W-:Y:S04]  /*37e0*/  BSSY B0, `(.L_x_30583) ;  /* 0x0000006000007945 */ /* 0x000fe80003800000 */
[----:B------:R-:W-:Y:S05]  /*37f0*/  @!P5 BRA `(.L_x_30584) ;  /* 0x000000000010d947 */ /* 0x000fea0003800000 */
[----:B-----5:R-:W-:-:S05]  /*3800*/  SHF.L.U32 R176, R171, 0x10, RZ ;  /* 0x00000010abb07819 */ /* 0x020fca00000006ff */
[----:B------:R-:W-:-:S04]  /*3810*/  FMUL.FTZ R176, R176, UR6 ;  /* 0x00000006b0b07c20 */ /* 0x000fc80008410000 */
[----:B------:R-:W-:-:S04]  /*3820*/  FMUL.FTZ R182, R134, R176 ;  /* 0x000000b086b67220 */ /* 0x000fc80000410000 */
[----:B------:R-:W-:-:S07]  /*3830*/  @P0 FADD.FTZ R182, R166, R182 ;  /* 0x000000b6a6b60221 */ /* 0x000fce0000010000 */
.L_x_30584:
[----:B------:R-:W-:Y:S05]  /*3840*/  BSYNC B0 ;  /* 0x0000000000007941 */ /* 0x000fea0003800000 */
.L_x_30583:
[----:B------:R-:W-:Y:S04]  /*3850*/  BSSY B0, `(.L_x_30585) ;  /* 0x0000007000007945 */ /* 0x000fe80003800000 */
[----:B------:R-:W-:Y:S05]  /*3860*/  @!P5 BRA `(.L_x_30586) ;  /* 0x000000000014d947 */ /* 0x000fea0003800000 */
[----:B-----5:R-:W-:-:S04]  /*3870*/  PRMT R176, R171, 0x7632, R176 ;  /* 0x00007632abb07816 */ /* 0x020fc800000000b0 */
[----:B------:R-:W-:-:S05]  /*3880*/  SHF.L.U32 R176, R176, 0x10, RZ ;  /* 0x00000010b0b07819 */ /* 0x000fca00000006ff */
[----:B------:R-:W-:-:S04]  /*3890*/  FMUL.FTZ R176, R176, UR6 ;  /* 0x00000006b0b07c20 */ /* 0x000fc80008410000 */
[----:B------:R-:W-:-:S04]  /*38a0*/  FMUL.FTZ R183, R135, R176 ;  /* 0x000000b087b77220 */ /* 0x000fc80000410000 */
[----:B------:R-:W-:-:S07]  /*38b0*/  @P0 FADD.FTZ R183, R167, R183 ;  /* 0x000000b7a7b70221 */ /* 0x000fce0000010000 */
.L_x_30586:
[----:B------:R-:W-:Y:S05]  /*38c0*/  BSYNC B0 ;  /* 0x0000000000007941 */ /* 0x000fea0003800000 */
.L_x_30585:
        /* <DEDUP_REMOVED lines=34> */
[----:B------:R-:W-:-:S04]  /*3af0*/  FMUL.FTZ R188, R136, R174 ;  /* 0x000000ae88bc7220 */ /* 0x000fc80000410000 */
[----:B------:R-:W-:-:S07]  /*3b00*/  @P0 FADD.FTZ R188, R160, R188 ;  /* 0x000000bca0bc0221 */ /* 0x000fce0000010000 */
.L_x_30588:
[----:B------:R-:W-:Y:S05]  /*3b10*/  BSYNC B0 ;  /* 0x0000000000007941 */ /* 0x000fea0003800000 */
.L_x_30587:
[----:B------:R-:W-:Y:S04]  /*3b20*/  BSSY B0, `(.L_x_30589) ;  /* 0x0000007000007945 */ /* 0x000fe80003800000 */
[----:B------:R-:W-:Y:S05]  /*3b30*/  @!P5 BRA `(.L_x_30590) ;  /* 0x000000000014d947 */ /* 0x000fea0003800000 */
[----:B-----5:R-:W-:-:S04]  /*3b40*/  PRMT R174, R168, 0x7632, R174 ;  /* 0x00007632a8ae7816 */ /* 0x020fc800000000ae */
[----:B------:R-:W-:-:S05]  /*3b50*/  SHF.L.U32 R174, R174, 0x10, RZ ;  /* 0x00000010aeae7819 */ /* 0x000fca00000006ff */
[----:B------:R-:W-:-:S04]  /*3b60*/  FMUL.FTZ R174, R174, UR6 ;  /* 0x00000006aeae7c20 */ /* 0x000fc80008410000 */
[----:B------:R-:W-:-:S04]  /*3b70*/  FMUL.FTZ R189, R137, R174 ;  /* 0x000000ae89bd7220 */ /* 0x000fc80000410000 */
[----:B------:R-:W-:-:S07]  /*3b80*/  @P0 FADD.FTZ R189, R161, R189 ;  /* 0x000000bda1bd0221 */ /* 0x000fce0000010000 */
.L_x_30590:
[----:B------:R-:W-:Y:S05]  /*3b90*/  BSYNC B0 ;  /* 0x0000000000007941 */ /* 0x000fea0003800000 */
.L_x_30589:
[----:B------:R-:W-:Y:S04]  /*3ba0*/  BSSY B0, `(.L_x_30591) ;  /* 0x0000006000007945 */ /* 0x000fe80003800000 */
[----:B------:R-:W-:Y:S05]  /*3bb0*/  @!P5 BRA `(.L_x_30592) ;  /* 0x000000000010d947 */ /* 0x000fea0003800000 */
[----:B-----5:R-:W-:-:S05]  /*3bc0*/  SHF.L.U32 R174, R169, 0x10, RZ ;  /* 0x00000010a9ae7819 */ /* 0x020fca00000006ff */
[----:B------:R-:W-:-:S04]  /*3bd0*/  FMUL.FTZ R174, R174, UR6 ;  /* 0x00000006aeae7c20 */ /* 0x000fc80008410000 */
[----:B------:R-:W-:-:S04]  /*3be0*/  FMUL.FTZ R190, R138, R174 ;  /* 0x000000ae8abe7220 */ /* 0x000fc80000410000 */
[----:B------:R-:W-:-:S07]  /*3bf0*/  @P0 FADD.FTZ R190, R162, R190 ;  /* 0x000000bea2be0221 */ /* 0x000fce0000010000 */
.L_x_30592:
[----:B------:R-:W-:Y:S05]  /*3c00*/  BSYNC B0 ;  /* 0x0000000000007941 */ /* 0x000fea0003800000 */
.L_x_30591:
[----:B------:R-:W-:Y:S04]  /*3c10*/  BSSY B0, `(.L_x_30593) ;  /* 0x0000007000007945 */ /* 0x000fe80003800000 */
[----:B------:R-:W-:Y:S05]  /*3c20*/  @!P5 BRA `(.L_x_30594) ;  /* 0x000000000014d947 */ /* 0x000fea0003800000 */
[----:B-----5:R-:W-:-:S04]  /*3c30*/  PRMT R174, R169, 0x7632, R174 ;  /* 0x00007632a9ae7816 */ /* 0x020fc800000000ae */
[----:B------:R-:W-:-:S05]  /*3c40*/  SHF.L.U32 R174, R174, 0x10, RZ ;  /* 0x00000010aeae7819 */ /* 0x000fca00000006ff */
[----:B------:R-:W-:-:S04]  /*3c50*/  FMUL.FTZ R174, R174, UR6 ;  /* 0x00000006aeae7c20 */ /* 0x000fc80008410000 */
[----:B------:R-:W-:-:S04]  /*3c60*/  FMUL.FTZ R191, R139, R174 ;  /* 0x000000ae8bbf7220 */ /* 0x000fc80000410000 */
[----:B------:R-:W-:-:S07]  /*3c70*/  @P0 FADD.FTZ R191, R163, R191 ;  /* 0x000000bfa3bf0221 */ /* 0x000fce0000010000 */
.L_x_30594:
[----:B------:R-:W-:Y:S05]  /*3c80*/  BSYNC B0 ;  /* 0x0000000000007941 */ /* 0x000fea0003800000 */
.L_x_30593:
[----:B------:R-:W-:Y:S04]  /*3c90*/  BSSY B0, `(.L_x_30595) ;  /* 0x0000006000007945 */ /* 0x000fe80003800000 */
[----:B------:R-:W-:Y:S05]  /*3ca0*/  @!P5 BRA `(.L_x_30596) ;  /* 0x000000000010d947 */ /* 0x000fea0003800000 */
[----:B-----5:R-:W-:-:S05]  /*3cb0*/  SHF.L.U32 R174, R170, 0x10, RZ ;  /* 0x00000010aaae7819 */ /* 0x020fca00000006ff */
[----:B------:R-:W-:-:S04]  /*3cc0*/  FMUL.FTZ R174, R174, UR6 ;  /* 0x00000006aeae7c20 */ /* 0x000fc80008410000 */
[----:B------:R-:W-:-:S04]  /*3cd0*/  FMUL.FTZ R176, R140, R174 ;  /* 0x000000ae8cb07220 */ /* 0x000fc80000410000 */
[----:B------:R-:W-:-:S07]  /*3ce0*/  @P0 FADD.FTZ R176, R164, R176 ;  /* 0x000000b0a4b00221 */ /* 0x000fce0000010000 */
.L_x_30596:
[----:B------:R-:W-:Y:S05]  /*3cf0*/  BSYNC B0 ;  /* 0x0000000000007941 */ /* 0x000fea0003800000 */
.L_x_30595:
[----:B------:R-:W-:Y:S01]  /*3d00*/  BSSY B0, `(.L_x_30597) ;  /* 0x0000008000007945 */ /* 0x000fe20003800000 */
[----:B------:R-:W-:-:S03]  /*3d10*/  @!P5 FSEL R177, R165, RZ, P1 ;  /* 0x000000ffa5b1d208 */ /* 0x000fc60000800000 */
[----:B------:R-:W-:Y:S05]  /*3d20*/  @!P5 BRA `(.L_x_30598) ;  /* 0x000000000014d947 */ /* 0x000fea0003800000 */
[----:B-----5:R-:W-:-:S04]  /*3d30*/  PRMT R174, R170, 0x7632, R174 ;  /* 0x00007632aaae7816 */ /* 0x020fc800000000ae */
[----:B------:R-:W-:-:S05]  /*3d40*/  SHF.L.U32 R174, R174, 0x10, RZ ;  /* 0x00000010aeae7819 */ /* 0x000fca00000006ff */
[----:B------:R-:W-:-:S04]  /*3d50*/  FMUL.FTZ R174, R174, UR6 ;  /* 0x00000006aeae7c20 */ /* 0x000fc80008410000 */
[----:B------:R-:W-:-:S04]  /*3d60*/  FMUL.FTZ R177, R141, R174 ;  /* 0x000000ae8db17220 */ /* 0x000fc80000410000 */
[----:B------:R-:W-:-:S07]  /*3d70*/  @P0 FADD.FTZ R177, R165, R177 ;  /* 0x000000b1a5b10221 */ /* 0x000fce0000010000 */
.L_x_30598:
[----:B------:R-:W-:Y:S05]  /*3d80*/  BSYNC B0 ;  /* 0x0000000000007941 */ /* 0x000fea0003800000 */
.L_x_30597:
[----:B------:R-:W-:Y:S01]  /*3d90*/  BSSY B0, `(.L_x_30599) ;  /* 0x0000007000007945 */ /* 0x000fe20003800000 */
[----:B------:R-:W-:-:S03]  /*3da0*/  @!P5 FSEL R178, R166, RZ, P2 ;  /* 0x000000ffa6b2d208 */ /* 0x000fc60001000000 */
[----:B------:R-:W-:Y:S05]  /*3db0*/  @!P5 BRA `(.L_x_30600) ;  /* 0x000000000010d947 */ /* 0x000fea0003800000 */
[----:B-----5:R-:W-:-:S05]  /*3dc0*/  SHF.L.U32 R174, R171, 0x10, RZ ;  /* 0x00000010abae7819 */ /* 0x020fca00000006ff */
[----:B------:R-:W-:-:S04]  /*3dd0*/  FMUL.FTZ R174, R174, UR6 ;  /* 0x00000006aeae7c20 */ /* 0x000fc80008410000 */
[----:B------:R-:W-:-:S04]  /*3de0*/  FMUL.FTZ R178, R142, R174 ;  /* 0x000000ae8eb27220 */ /* 0x000fc80000410000 */
[----:B------:R-:W-:-:S07]  /*3df0*/  @P0 FADD.FTZ R178, R166, R178 ;  /* 0x000000b2a6b20221 */ /* 0x000fce0000010000 */
.L_x_30600:
[----:B------:R-:W-:Y:S05]  /*3e00*/  BSYNC B0 ;  /* 0x0000000000007941 */ /* 0x000fea0003800000 */
.L_x_30599:
[----:B------:R-:W-:Y:S01]  /*3e10*/  BSSY B0, `(.L_x_30601) ;  /* 0x0000009000007945 */ /* 0x000fe20003800000 */
[----:B------:R-:W-:Y:S01]  /*3e20*/  IMAD.WIDE.U32 R174, R179, 0x20, R248 ;  /* 0x00000020b3ae7825 */ /* 0x000fe200078e00f8 */
[----:B------:R-:W-:Y:S02]  /*3e30*/  @!P5 FSEL R179, R167, RZ, P6 ;  /* 0x000000ffa7b3d208 */ /* 0x000fe40003000000 */
[----:B------:R-:W-:Y:S05]  /*3e40*/  @!P5 BRA `(.L_x_30602) ;  /* 0x000000000014d947 */ /* 0x000fea0003800000 */
[----:B-----5:R-:W-:-:S04]  /*3e50*/  PRMT R179, R171, 0x7632, R179 ;  /* 0x00007632abb37816 */ /* 0x020fc800000000b3 */
[----:B------:R-:W-:-:S05]  /*3e60*/  SHF.L.U32 R179, R179, 0x10, RZ ;  /* 0x00000010b3b37819 */ /* 0x000fca00000006ff */
[----:B------:R-:W-:-:S04]  /*3e70*/  FMUL.FTZ R179, R179, UR6 ;  /* 0x00000006b3b37c20 */ /* 0x000fc80008410000 */
[----:B------:R-:W-:-:S04]  /*3e80*/  FMUL.FTZ R179, R143, R179 ;  /* 0x000000b38fb37220 */ /* 0x000fc80000410000 */
[----:B------:R-:W-:-:S07]  /*3e90*/  @P0 FADD.FTZ R179, R167, R179 ;  /* 0x000000b3a7b30221 */ /* 0x000fce0000010000 */
.L_x_30602:
[----:B------:R-:W-:Y:S05]  /*3ea0*/  BSYNC B0 ;  /* 0x0000000000007941 */ /* 0x000fea0003800000 */
.L_x_30601:
[----:B------:R-:W-:Y:S01]  /*3eb0*/  STG.E.128 desc[UR4][R174.64], R188 ;  /* 0x000000bcae007986 */ /* 0x000fe2000c101d04 */
[----:B------:R-:W-:Y:S01]  /*3ec0*/  IADD3 R196, R2, 0x100, RZ ;  /* 0x0000010002c47810 */ /* 0x000fe20007ffe0ff */
[----:B------:R-:W0:Y:S02]  /*3ed0*/  @P0 LDC.64 R194, c[0x0][0x230] ;  /* 0x00008c00ffc20b82 */ /* 0x000e240000000a00 */
[----:B------:R1:W-:Y:S02]  /*3ee0*/  STG.E.128 desc[UR4][R174.64+0x10], R176 ;  /* 0x000010b0ae007986 */ /* 0x0003e4000c101d04 */
[----:B------:R-:W-:-:S05]  /*3ef0*/  @P0 IMAD.WIDE.U32 R172, R196, 0x20, R172 ;  /* 0x00000020c4ac0825 */ /* 0x000fca00078e00ac */
[----:B------:R-:W2:Y:S04]  /*3f00*/  @P0 LDG.E.128 R160, desc[UR4][R172.64] ;  /* 0x00000004aca00981 */ /* 0x000ea8000c1e1d00 */
[----:B------:R3:W4:Y:S01]  /*3f10*/  @P0 LDG.E.128 R164, desc[UR4][R172.64+0x10] ;  /* 0x00001004aca40981 */ /* 0x000722000c1e1d00 */
[C---:B------:R-:W-:Y:S02]  /*3f20*/  @!P5 ISETP.NE.U32.AND P6, PT, R192.reuse, RZ, PT ;  /* 0x000000ffc000d20c */ /* 0x040fe40003fc5070 */
[----:B------:R-:W-:Y:S02]  /*3f30*/  @!P5 ISETP.NE.U32.AND P2, PT, R192, RZ, PT ;  /* 0x000000ffc000d20c */ /* 0x000fe40003f45070 */
[C---:B------:R-:W-:Y:S01]  /*3f40*/  @!P5 ISETP.NE.AND.EX P6, PT, R193.reuse, RZ, PT, P6 ;  /* 0x000000ffc100d20c */ /* 0x040fe20003fc5360 */
[----:B-1----:R-:W1:Y:S01]  /*3f50*/  @P4 LDC.64 R174, c[0x0][0x220] ;  /* 0x00008800ffae4b82 */ /* 0x002e620000000a00 */
[----:B------:R-:W-:-:S02]  /*3f60*/  @!P5 ISETP.NE.AND.EX P2, PT, R193, RZ, PT, P2 ;  /* 0x000000ffc100d20c */ /* 0x000fc40003f45320 */
[----:B---3--:R-:W-:Y:S02]  /*3f70*/  @P4 IADD3 R173, R3, 0x100, RZ ;  /* 0x0000010003ad4810 */ /* 0x008fe40007ffe0ff */
[----:B------:R-:W-:-:S04]  /*3f80*/  @!P5 ISETP.NE.U32.AND P1, PT, R192, RZ, PT ;  /* 0x000000ffc000d20c */ /* 0x000fc80003f25070 */
[----:B------:R-:W-:Y:S01]  /*3f90*/  @!P5 ISETP.NE.AND.EX P1, PT, R193, RZ, PT, P1 ;  /* 0x000000ffc100d20c */ /* 0x000fe20003f25310 */
        /* <DEDUP_REMOVED lines=23> */
.L_x_30604:
[----:B------:R-:W-:Y:S05]  /*4110*/  BSYNC B0 ;  /* 0x0000000000007941 */ /* 0x000fea0003800000 */
.L_x_30603:
[----:B------:R-:W-:Y:S04]  /*4120*/  BSSY B0, `(.L_x_30605) ;  /* 0x0000007000007945 */ /* 0x000fe80003800000 */
[----:B------:R-:W-:Y:S05]  /*4130*/  @!P5 BRA `(.L_x_30606) ;  /* 0x000000000014d947 */ /* 0x000fea0003800000 */
[----:B-----5:R-:W-:-:S04]  /*4140*/  PRMT R173, R168, 0x7632, R173 ;  /* 0x00007632a8ad7816 */ /* 0x020fc800000000ad */
[----:B------:R-:W-:-:S05]  /*4150*/  SHF.L.U32 R173, R173, 0x10, RZ ;  /* 0x00000010adad7819 */ /* 0x000fca00000006ff */
[----:B------:R-:W-:-:S04]  /*4160*/  FMUL.FTZ R173, R173, UR6 ;  /* 0x00000006adad7c20 */ /* 0x000fc80008410000 */
[----:B------:R-:W-:-:S04]  /*4170*/  FMUL.FTZ R201, R145, R173 ;  /* 0x000000ad91c97220 */ /* 0x000fc80000410000 */
[----:B------:R-:W-:-:S07]  /*4180*/  @P0 FADD.FTZ R201, R161, R201 ;  /* 0x000000c9a1c90221 */ /* 0x000fce0000010000 */
.L_x_30606:
[----:B------:R-:W-:Y:S05]  /*4190*/  BSYNC B0 ;  /* 0x0000000000007941 */ /* 0x000fea0003800000 */
.L_x_30605:
[----:B------:R-:W-:Y:S04]  /*41a0*/  BSSY B0, `(.L_x_30607) ;  /* 0x0000006000007945 */ /* 0x000fe80003800000 */
[----:B------:R-:W-:Y:S05]  /*41b0*/  @!P5 BRA `(.L_x_30608) ;  /* 0x000000000010d947 */ /* 0x000fea0003800000 */
[----:B-----5:R-:W-:-:S05]  /*41c0*/  SHF.L.U32 R173, R169, 0x10, RZ ;  /* 0x00000010a9ad7819 */ /* 0x020fca00000006ff */
[----:B------:R-:W-:-:S04]  /*41d0*/  FMUL.FTZ R173, R173, UR6 ;  /* 0x00000006adad7c20 */ /* 0x000fc80008410000 */
[----:B------:R-:W-:-:S04]  /*41e0*/  FMUL.FTZ R202, R146, R173 ;  /* 0x000000ad92ca7220 */ /* 0x000fc80000410000 */
[----:B------:R-:W-:-:S07]  /*41f0*/  @P0 FADD.FTZ R202, R162, R202 ;  /* 0x000000caa2ca0221 */ /* 0x000fce0000010000 */
.L_x_30608:
[----:B------:R-:W-:Y:S05]  /*4200*/  BSYNC B0 ;  /* 0x0000000000007941 */ /* 0x000fea0003800000 */
.L_x_30607:
[----:B------:R-:W-:Y:S04]  /*4210*/  BSSY B0, `(.L_x_30609) ;  /* 0x0000007000007945 */ /* 0x000fe80003800000 */
[----:B------:R-:W-:Y:S05]  /*4220*/  @!P5 BRA `(.L_x_30610) ;  /* 0x000000000014d947 */ /* 0x000fea0003800000 */
[----:B-----5:R-:W-:-:S04]  /*4230*/  PRMT R173, R169, 0x7632, R173 ;  /* 0x00007632a9ad7816 */ /* 0x020fc800000000ad */
[----:B------:R-:W-:-:S05]  /*4240*/  SHF.L.U32 R173, R173, 0x10, RZ ;  /* 0x00000010adad7819 */ /* 0x000fca00000006ff */
[----:B------:R-:W-:-:S04]  /*4250*/  FMUL.FTZ R173, R173, UR6 ;  /* 0x00000006adad7c20 */ /* 0x000fc80008410000 */
[----:B------:R-:W-:-:S04]  /*4260*/  FMUL.FTZ R203, R147, R173 ;  /* 0x000000ad93cb7220 */ /* 0x000fc80000410000 */
[----:B------:R-:W-:-:S07]  /*4270*/  @P0 FADD.FTZ R203, R163, R203 ;  /* 0x000000cba3cb0221 */ /* 0x000fce0000010000 */
.L_x_30610:
[----:B------:R-:W-:Y:S05]  /*4280*/  BSYNC B0 ;  /* 0x0000000000007941 */ /* 0x000fea0003800000 */
.L_x_30609:
[----:B------:R-:W-:Y:S04]  /*4290*/  BSSY B0, `(.L_x_30611) ;  /* 0x0000006000007945 */ /* 0x000fe80003800000 */
[----:B------:R-:W-:Y:S05]  /*42a0*/  @!P5 BRA `(.L_x_30612) ;  /* 0x000000000010d947 */ /* 0x000fea0003800000 */
[----:B-----5:R-:W-:-:S05]  /*42b0*/  SHF.L.U32 R172, R170, 0x10, RZ ;  /* 0x00000010aaac7819 */ /* 0x020fca00000006ff */
[----:B------:R-:W-:-:S04]  /*42c0*/  FMUL.FTZ R172, R172, UR6 ;  /* 0x00000006acac7c20 */ /* 0x000fc80008410000 */
[----:B------:R-:W-:-:S04]  /*42d0*/  FMUL.FTZ R172, R148, R172 ;  /* 0x000000ac94ac7220 */ /* 0x000fc80000410000 */
[----:B------:R-:W-:-:S07]  /*42e0*/  @P0 FADD.FTZ R172, R164, R172 ;  /* 0x000000aca4ac0221 */ /* 0x000fce0000010000 */
.L_x_30612:
[----:B------:R-:W-:Y:S05]  /*42f0*/  BSYNC B0 ;  /* 0x0000000000007941 */ /* 0x000fea0003800000 */
.L_x_30611:
        /* <DEDUP_REMOVED lines=8> */
.L_x_30614:
[----:B------:R-:W-:Y:S05]  /*4380*/  BSYNC B0 ;  /* 0x0000000000007941 */ /* 0x000fea0003800000 */
.L_x_30613:
[----:B------:R-:W-:Y:S01]  /*4390*/  BSSY B0, `(.L_x_30615) ;  /* 0x0000007000007945 */ /* 0x000fe20003800000 */
[----:B------:R-:W-:-:S03]  /*43a0*/  @!P5 FSEL R174, R166, RZ, P6 ;  /* 0x000000ffa6aed208 */ /* 0x000fc60003000000 */
[----:B------:R-:W-:Y:S05]  /*43b0*/  @!P5 BRA `(.L_x_30616) ;  /* 0x000000000010d947 */ /* 0x000fea0003800000 */
[----:B-----5:R-:W-:-:S05]  /*43c0*/  SHF.L.U32 R174, R171, 0x10, RZ ;  /* 0x00000010abae7819 */ /* 0x020fca00000006ff */
[----:B------:R-:W-:-:S04]  /*43d0*/  FMUL.FTZ R174, R174, UR6 ;  /* 0x00000006aeae7c20 */ /* 0x000fc80008410000 */
[----:B------:R-:W-:-:S04]  /*43e0*/  FMUL.FTZ R174, R150, R174 ;  /* 0x000000ae96ae7220 */ /* 0x000fc80000410000 */
[----:B------:R-:W-:-:S07]  /*43f0*/  @P0 FADD.FTZ R174, R166, R174 ;  /* 0x000000aea6ae0221 */ /* 0x000fce0000010000 */
.L_x_30616:
[----:B------:R-:W-:Y:S05]  /*4400*/  BSYNC B0 ;  /* 0x0000000000007941 */ /* 0x000fea0003800000 */
.L_x_30615:
        /* <DEDUP_REMOVED lines=9> */
.L_x_30618:
[----:B------:R-:W-:Y:S05]  /*44a0*/  BSYNC B0 ;  /* 0x0000000000007941 */ /* 0x000fea0003800000 */
.L_x_30617:
        /* <DEDUP_REMOVED lines=35> */
[----:B------:R-:W-:-:S04]  /*46e0*/  FMUL.FTZ R196, R152, R192 ;  /* 0x000000c098c47220 */ /* 0x000fc80000410000 */
[----:B------:R-:W-:-:S07]  /*46f0*/  @P0 FADD.FTZ R196, R160, R196 ;  /* 0x000000c4a0c40221 */ /* 0x000fce0000010000 */
.L_x_30620:
[----:B------:R-:W-:Y:S05]  /*4700*/  BSYNC B0 ;  /* 0x0000000000007941 */ /* 0x000fea0003800000 */
.L_x_30619:
[----:B------:R-:W-:Y:S04]  /*4710*/  BSSY B0, `(.L_x_30621) ;  /* 0x0000007000007945 */ /* 0x000fe80003800000 */
[----:B------:R-:W-:Y:S05]  /*4720*/  @!P5 BRA `(.L_x_30622) ;  /* 0x000000000014d947 */ /* 0x000fea0003800000 */
[----:B-----5:R-:W-:-:S04]  /*4730*/  PRMT R192, R168, 0x7632, R192 ;  /* 0x00007632a8c07816 */ /* 0x020fc800000000c0 */
[----:B------:R-:W-:-:S05]  /*4740*/  SHF.L.U32 R192, R192, 0x10, RZ ;  /* 0x00000010c0c07819 */ /* 0x000fca00000006ff */
[----:B------:R-:W-:-:S04]  /*4750*/  FMUL.FTZ R192, R192, UR6 ;  /* 0x00000006c0c07c20 */ /* 0x000fc80008410000 */
[----:B------:R-:W-:-:S04]  /*4760*/  FMUL.FTZ R197, R153, R192 ;  /* 0x000000c099c57220 */ /* 0x000fc80000410000 */
[----:B------:R-:W-:-:S07]  /*4770*/  @P0 FADD.FTZ R197, R161, R197 ;  /* 0x000000c5a1c50221 */ /* 0x000fce0000010000 */
.L_x_30622:
[----:B------:R-:W-:Y:S05]  /*4780*/  BSYNC B0 ;  /* 0x0000000000007941 */ /* 0x000fea0003800000 */
.L_x_30621:
[----:B------:R-:W-:Y:S04]  /*4790*/  BSSY B0, `(.L_x_30623) ;  /* 0x0000006000007945 */ /* 0x000fe80003800000 */
[----:B------:R-:W-:Y:S05]  /*47a0*/  @!P5 BRA `(.L_x_30624) ;  /* 0x000000000010d947 */ /* 0x000fea0003800000 */
[----:B-----5:R-:W-:-:S05]  /*47b0*/  SHF.L.U32 R192, R169, 0x10, RZ ;  /* 0x00000010a9c07819 */ /* 0x020fca00000006ff */
[----:B------:R-:W-:-:S04]  /*47c0*/  FMUL.FTZ R192, R192, UR6 ;  /* 0x00000006c0c07c20 */ /* 0x000fc80008410000 */
[----:B------:R-:W-:-:S04]  /*47d0*/  FMUL.FTZ R198, R154, R192 ;  /* 0x000000c09ac67220 */ /* 0x000fc80000410000 */
[----:B------:R-:W-:-:S07]  /*47e0*/  @P0 FADD.FTZ R198, R162, R198 ;  /* 0x000000c6a2c60221 */ /* 0x000fce0000010000 */
.L_x_30624:
[----:B------:R-:W-:Y:S05]  /*47f0*/  BSYNC B0 ;  /* 0x0000000000007941 */ /* 0x000fea0003800000 */
.L_x_30623:
[----:B------:R-:W-:Y:S04]  /*4800*/  BSSY B0, `(.L_x_30625) ;  /* 0x0000007000007945 */ /* 0x000fe80003800000 */
[----:B------:R-:W-:Y:S05]  /*4810*/  @!P5 BRA `(.L_x_30626) ;  /* 0x000000000014d947 */ /* 0x000fea0003800000 */
[----:B-----5:R-:W-:-:S04]  /*4820*/  PRMT R192, R169, 0x7632, R192 ;  /* 0x00007632a9c07816 */ /* 0x020fc800000000c0 */
[----:B------:R-:W-:-:S05]  /*4830*/  SHF.L.U32 R192, R192, 0x10, RZ ;  /* 0x00000010c0c07819 */ /* 0x000fca00000006ff */
[----:B------:R-:W-:-:S04]  /*4840*/  FMUL.FTZ R192, R192, UR6 ;  /* 0x00000006c0c07c20 */ /* 0x000fc80008410000 */
[----:B------:R-:W-:-:S04]  /*4850*/  FMUL.FTZ R199, R155, R192 ;  /* 0x000000c09bc77220 */ /* 0x000fc80000410000 */
[----:B------:R-:W-:-:S07]  /*4860*/  @P0 FADD.FTZ R199, R163, R199 ;  /* 0x000000c7a3c70221 */ /* 0x000fce0000010000 */
.L_x_30626:
[----:B------:R-:W-:Y:S05]  /*4870*/  BSYNC B0 ;  /* 0x0000000000007941 */ /* 0x000fea0003800000 */
.L_x_30625:
[----:B------:R-:W-:Y:S01]  /*4880*/  BSSY B0, `(.L_x_30627) ;  /* 0x0000007000007945 */ /* 0x000fe20003800000 */
[----:B------:R-:W-:-:S03]  /*4890*/  @!P5 FSEL R192, R164, RZ, P1 ;  /* 0x000000ffa4c0d208 */ /* 0x000fc60000800000 */
[----:B------:R-:W-:Y:S05]  /*48a0*/  @!P5 BRA `(.L_x_30628) ;  /* 0x000000000010d947 */ /* 0x000fea0003800000 */
[----:B-----5:R-:W-:-:S05]  /*48b0*/  SHF.L.U32 R192, R170, 0x10, RZ ;  /* 0x00000010aac07819 */ /* 0x020fca00000006ff */
[----:B------:R-:W-:-:S04]  /*48c0*/  FMUL.FTZ R192, R192, UR6 ;  /* 0x00000006c0c07c20 */ /* 0x000fc80008410000 */
[----:B------:R-:W-:-:S04]  /*48d0*/  FMUL.FTZ R192, R156, R192 ;  /* 0x000000c09cc07220 */ /* 0x000fc80000410000 */
[----:B------:R-:W-:-:S07]  /*48e0*/  @P0 FADD.FTZ R192, R164, R192 ;  /* 0x000000c0a4c00221 */ /* 0x000fce0000010000 */
.L_x_30628:
[----:B------:R-:W-:Y:S05]  /*48f0*/  BSYNC B0 ;  /* 0x0000000000007941 */ /* 0x000fea0003800000 */
.L_x_30627:
        /* <DEDUP_REMOVED lines=8> */
.L_x_30630:
[----:B------:R-:W-:Y:S05]  /*4980*/  BSYNC B0 ;  /* 0x0000000000007941 */ /* 0x000fea0003800000 */
.L_x_30629:
[----:B------:R-:W-:Y:S01]  /*4990*/  BSSY B0, `(.L_x_30631) ;  /* 0x0000007000007945 */ /* 0x000fe20003800000 */
[----:B------:R-:W-:-:S03]  /*49a0*/  @!P5 FSEL R194, R166, RZ, P2 ;  /* 0x000000ffa6c2d208 */ /* 0x000fc60001000000 */
[----:B------:R-:W-:Y:S05]  /*49b0*/  @!P5 BRA `(.L_x_30632) ;  /* 0x000000000010d947 */ /* 0x000fea0003800000 */
[----:B-----5:R-:W-:-:S05]  /*49c0*/  SHF.L.U32 R194, R171, 0x10, RZ ;  /* 0x00000010abc27819 */ /* 0x020fca00000006ff */
[----:B------:R-:W-:-:S04]  /*49d0*/  FMUL.FTZ R194, R194, UR6 ;  /* 0x00000006c2c27c20 */ /* 0x000fc80008410000 */
[----:B------:R-:W-:-:S04]  /*49e0*/  FMUL.FTZ R194, R158, R194 ;  /* 0x000000c29ec27220 */ /* 0x000fc80000410000 */
[----:B------:R-:W-:-:S07]  /*49f0*/  @P0 FADD.FTZ R194, R166, R194 ;  /* 0x000000c2a6c20221 */ /* 0x000fce0000010000 */
.L_x_30632:
[----:B------:R-:W-:Y:S05]  /*4a00*/  BSYNC B0 ;  /* 0x0000000000007941 */ /* 0x000fea0003800000 */
.L_x_30631:
        /* <DEDUP_REMOVED lines=8> */
.L_x_30634:
[----:B------:R-:W-:Y:S05]  /*4a90*/  BSYNC B0 ;  /* 0x0000000000007941 */ /* 0x000fea0003800000 */
.L_x_30633:
        /* <DEDUP_REMOVED lines=267> */
.L_x_30650:
        /* <DEDUP_REMOVED lines=18> */
[----:B0-----:R-:W0:Y:S01]  /*5c70*/  LDC R251, c[0x0][0x218] ;  /* 0x00008600fffb7b82 */ /* 0x001e220000000800 */
[----:B------:R-:W-:Y:S01]  /*5c80*/  IADD3 R248, R250, -0x1, RZ ;  /* 0xfffffffffaf87810 */ /* 0x000fe20007ffe0ff */
[----:B------:R-:W-:Y:S04]  /*5c90*/  STL [R1+0x168], R121 ;  /* 0x0001687901007387 */ /* 0x000fe80000100800 */
[----:B------:R1:W-:Y:S04]  /*5ca0*/  STL [R1+0x164], R120 ;  /* 0x0001647801007387 */ /* 0x0003e80000100800 */
[----:B------:R2:W-:Y:S04]  /*5cb0*/  STL [R1+0x160], R0 ;  /* 0x0001600001007387 */ /* 0x0005e80000100800 */
[----:B------:R-:W3:Y:S04]  /*5cc0*/  LDL R252, [R1+0x14c] ;  /* 0x00014c0001fc7983 */ /* 0x000ee80000100800 */
[----:B-1----:R-:W4:Y:S04]  /*5cd0*/  LDL R120, [R1+0x140] ;  /* 0x0001400001787983 */ /* 0x002f280000100800 */
[----:B--2---:R-:W2:Y:S01]  /*5ce0*/  LDL R0, [R1+0x148] ;  /* 0x0001480001007983 */ /* 0x004ea20000100800 */
[----:B0-----:R-:W-:-:S03]  /*5cf0*/  IMAD R248, R248, R251, RZ ;  /* 0x000000fbf8f87224 */ /* 0x001fc600078e02ff */
[----:B------:R-:W2:Y:S04]  /*5d00*/  LDL R251, [R1+0x144] ;  /* 0x0001440001fb7983 */ /* 0x000ea80000100800 */
[----:B------:R-:W2:Y:S01]  /*5d10*/  LDL R121, [R1+0x158] ;  /* 0x0001580001797983 */ /* 0x000ea20000100800 */
[----:B------:R-:W-:-:S03]  /*5d20*/  FSEL R3, R3, RZ, !P3 ;  /* 0x000000ff03037208 */ /* 0x000fc60005800000 */
[----:B------:R-:W2:Y:S02]  /*5d30*/  LDL R250, [R1+0x15c] ;  /* 0x00015c0001fa7983 */ /* 0x000ea40000100800 */
        /* <DEDUP_REMOVED lines=10> */
[----:B------:R-:W2:Y:S01]  /*5de0*/  LDL R249, [R1+0x154] ;  /* 0x0001540001f97983 */ /* 0x000ea20000100800 */
[----:B---3--:R-:W-:Y:S01]  /*5df0*/  FFMA.FTZ R247, R252, R247, R15 ;  /* 0x000000f7fcf77223 */ /* 0x008fe2000001000f */
[----:B----4-:R-:W-:Y:S01]  /*5e00*/  FFMA.FTZ R244, R120, R244, R12 ;  /* 0x000000f478f47223 */ /* 0x010fe2000001000c */
[----:B--2---:R-:W-:Y:S01]  /*5e10*/  FFMA.FTZ R246, R0, R246, R14 ;  /* 0x000000f600f67223 */ /* 0x004fe2000001000e */
[----:B------:R-:W-:-:S04]  /*5e20*/  FFMA.FTZ R245, R251, R245, R13 ;  /* 0x000000f5fbf57223 */ /* 0x000fc8000001000d */
[----:B------:R-:W-:Y:S01]  /*5e30*/  F2FP.BF16.F32.PACK_AB R247, R247, R246 ;  /* 0x000000f6f7f7723e */ /* 0x000fe200000010ff */
[----:B------:R-:W-:Y:S02]  /*5e40*/  FFMA.FTZ R6, R121, R6, R10 ;  /* 0x0000000679067223 */ /* 0x000fe4000001000a */
[----:B------:R1:W5:Y:S01]  /*5e50*/  LDL.LU R121, [R1+0x168] ;  /* 0x0001680001797983 */ /* 0x0003620000300800 */
[----:B------:R-:W-:-:S03]  /*5e60*/  F2FP.BF16.F32.PACK_AB R246, R245, R244 ;  /* 0x000000f4f5f6723e */ /* 0x000fc600000010ff */
[----:B------:R1:W5:Y:S04]  /*5e70*/  LDL.LU R120, [R1+0x164] ;  /* 0x0001640001787983 */ /* 0x0003680000300800 */
[----:B------:R1:W5:Y:S04]  /*5e80*/  LDL.LU R0, [R1+0x160] ;  /* 0x0001600001007983 */ /* 0x0003680000300800 */
[----:B------:R-:W2:Y:S01]  /*5e90*/  LDL R244, [R1+0x150] ;  /* 0x0001500001f47983 */ /* 0x000ea20000100800 */
[----:B------:R-:W0:Y:S01]  /*5ea0*/  S2R R252, SR_TID.X ;  /* 0x0000000000fc7919 */ /* 0x000e220000002100 */
[----:B------:R-:W-:-:S04]  /*5eb0*/  FADD.FTZ R7, -R3, R7 ;  /* 0x0000000703077221 */ /* 0x000fc80000010100 */
[----:B------:R-:W-:-:S04]  /*5ec0*/  FMUL.FTZ R7, R2, R7 ;  /* 0x0000000702077220 */ /* 0x000fc80000410000 */
[----:B------:R-:W-:Y:S02]  /*5ed0*/  FFMA.FTZ R7, R250, R7, R11 ;  /* 0x00000007fa077223 */ /* 0x000fe4000001000b */
[----:B------:R-:W3:Y:S03]  /*5ee0*/  LDC.64 R250, c[0x0][0x2b8] ;  /* 0x0000ae00fffa7b82 */ /* 0x000ee60000000a00 */
[----:B------:R-:W-:Y:S02]  /*5ef0*/  F2FP.BF16.F32.PACK_AB R245, R7, R6 ;  /* 0x0000000607f5723e */ /* 0x000fe400000010ff */
[----:B------:R-:W-:Y:S01]  /*5f00*/  SHF.R.S32.HI R6, RZ, 0x1f, R248 ;  /* 0x0000001fff067819 */ /* 0x000fe200000114f8 */
[C---:B------:R-:W-:Y:S01]  /*5f10*/  FADD.FTZ R4, -R3.reuse, R4 ;  /* 0x0000000403047221 */ /* 0x040fe20000010100 */
[----:B------:R-:W-:Y:S01]  /*5f20*/  FADD.FTZ R5, -R3, R5 ;  /* 0x0000000503057221 */ /* 0x000fe20000010100 */
[----:B------:R-:W4:Y:S01]  /*5f30*/  LDL R7, [R1+0x10c] ;  /* 0x00010c0001077983 */ /* 0x000f220000100800 */
[----:B------:R-:W-:Y:S01]  /*5f40*/  LEA.HI R6, R6, R248, RZ, 0x3 ;  /* 0x000000f806067211 */ /* 0x000fe200078f18ff */
[C---:B------:R-:W-:Y:S01]  /*5f50*/  FMUL.FTZ R4, R2.reuse, R4 ;  /* 0x0000000402047220 */ /* 0x040fe20000410000 */
[----:B------:R-:W-:-:S04]  /*5f60*/  FMUL.FTZ R5, R2, R5 ;  /* 0x0000000502057220 */ /* 0x000fc80000410000 */
[----:B------:R-:W-:Y:S02]  /*5f70*/  FFMA.FTZ R5, R249, R5, R9 ;  /* 0x00000005f9057223 */ /* 0x000fe40000010009 */
[----:B------:R-:W4:Y:S01]  /*5f80*/  LDL R249, [R1+0xcc] ;  /* 0x0000cc0001f97983 */ /* 0x000f220000100800 */
[----:B0-----:R-:W-:-:S04]  /*5f90*/  LOP3.LUT R252, R252, 0x1f, RZ, 0xc0, !PT ;  /* 0x0000001ffcfc7812 */ /* 0x001fc800078ec0ff */
[----:B------:R-:W-:Y:S02]  /*5fa0*/  LEA.HI.SX32 R248, R6, R252, 0x1d ;  /* 0x000000fc06f87211 */ /* 0x000fe400078feaff */
[----:B------:R-:W4:Y:S04]  /*5fb0*/  LDL R6, [R1+0x108] ;  /* 0x0001080001067983 */ /* 0x000f280000100800 */
[----:B------:R-:W4:Y:S01]  /*5fc0*/  LDL R252, [R1+0xc8] ;  /* 0x0000c80001fc7983 */ /* 0x000f220000100800 */
[----:B--2---:R-:W-:-:S05]  /*5fd0*/  FFMA.FTZ R4, R244, R4, R8 ;  /* 0x00000004f4047223 */ /* 0x004fca0000010008 */
[----:B------:R-:W-:Y:S01]  /*5fe0*/  F2FP.BF16.F32.PACK_AB R244, R5, R4 ;  /* 0x0000000405f4723e */ /* 0x000fe200000010ff */
[----:B---3--:R-:W-:-:S05]  /*5ff0*/  IMAD.WIDE.U32 R4, R248, 0x10, R250 ;  /* 0x00000010f8047825 */ /* 0x008fca00078e00fa */
[----:B------:R0:W-:Y:S02]  /*6000*/  STG.E.128 desc[UR4][R4.64], R244 ;  /* 0x000000f404007986 */ /* 0x0001e4000c101d04 */
[C---:B0-----:R-:W-:Y:S02]  /*6010*/  FADD.FTZ R4, -R3.reuse, R242 ;  /* 0x000000f203047221 */ /* 0x041fe40000010100 */
[----:B------:R-:W2:Y:S01]  /*6020*/  LDL R244, [R1+0x100] ;  /* 0x0001000001f47983 */ /* 0x000ea20000100800 */
[----:B------:R-:W-:-:S03]  /*6030*/  FADD.FTZ R5, -R3, R243 ;  /* 0x000000f303057221 */ /* 0x000fc60000010100 */
[----:B------:R-:W3:Y:S04]  /*6040*/  LDL R242, [R1+0x118] ;  /* 0x0001180001f27983 */ /* 0x000ee80000100800 */
[----:B------:R-:W2:Y:S04]  /*6050*/  LDL R247, [R1+0x114] ;  /* 0x0001140001f77983 */ /* 0x000ea80000100800 */
[----:B------:R-:W2:Y:S04]  /*6060*/  LDL R243, [R1+0x110] ;  /* 0x0001100001f37983 */ /* 0x000ea80000100800 */
[----:B------:R-:W2:Y:S04]  /*6070*/  LDL R245, [R1+0x104] ;  /* 0x0001040001f57983 */ /* 0x000ea80000100800 */
[----:B------:R-:W2:Y:S01]  /*6080*/  LDL R246, [R1+0x11c] ;  /* 0x00011c0001f67983 */ /* 0x000ea20000100800 */
[C---:B------:R-:W-:Y:S01]  /*6090*/  FMUL.FTZ R4, R2.reuse, R4 ;  /* 0x0000000402047220 */ /* 0x040fe20000410000 */
[----:B------:R-:W-:-:S03]  /*60a0*/  FMUL.FTZ R5, R2, R5 ;  /* 0x0000000502057220 */ /* 0x000fc60000410000 */
[----:B----4-:R-:W-:Y:S01]  /*60b0*/  FFMA.FTZ R4, R6, R4, R22 ;  /* 0x0000000406047223 */ /* 0x010fe20000010016 */
[----:B------:R-:W-:Y:S01]  /*60c0*/  FFMA.FTZ R5, R7, R5, R23 ;  /* 0x0000000507057223 */ /* 0x000fe20000010017 */
        /* <DEDUP_REMOVED lines=10> */
[----:B------:R-:W-:Y:S01]  /*6170*/  FADD.FTZ R239, -R3, R239 ;  /* 0x000000ef03ef7221 */ /* 0x000fe20000010100 */
[----:B------:R-:W4:Y:S02]  /*6180*/  LDL R240, [R1+0xd4] ;  /* 0x0000d40001f07983 */ /* 0x000f240000100800 */
[C---:B------:R-:W-:Y:S01]  /*6190*/  FMUL.FTZ R237, R2.reuse, R237 ;  /* 0x000000ed02ed7220 */ /* 0x040fe20000410000 */
[----:B------:R-:W-:Y:S01]  /*61a0*/  FMUL.FTZ R239, R2, R239 ;  /* 0x000000ef02ef7220 */ /* 0x000fe20000410000 */
[----:B------:R-:W4:Y:S01]  /*61b0*/  LDL R241, [R1+0xdc] ;  /* 0x0000dc0001f17983 */ /* 0x000f220000100800 */
[----:B---3--:R-:W-:Y:S01]  /*61c0*/  FFMA.FTZ R238, R242, R6, R18 ;  /* 0x00000006f2ee7223 */ /* 0x008fe20000010012 */
[----:B--2---:R-:W-:-:S02]  /*61d0*/  FFMA.FTZ R6, R244, R236, R20 ;  /* 0x000000ecf4067223 */ /* 0x004fc40000010014 */
[----:B------:R-:W2:Y:S01]  /*61e0*/  LDL R242, [R1+0xc4] ;  /* 0x0000c40001f27983 */ /* 0x000ea20000100800 */
[----:B------:R-:W-:-:S03]  /*61f0*/  FFMA.FTZ R236, R247, R5, R17 ;  /* 0x00000005f7ec7223 */ /* 0x000fc60000010011 */
[----:B------:R-:W3:Y:S01]  /*6200*/  LDL R244, [R1+0xd8] ;  /* 0x0000d80001f47983 */ /* 0x000ee20000100800 */
[----:B------:R-:W-:-:S03]  /*6210*/  FFMA.FTZ R4, R243, R4, R16 ;  /* 0x00000004f3047223 */ /* 0x000fc60000010010 */
[----:B------:R-:W2:Y:S01]  /*6220*/  LDL R243, [R1+0xc0] ;  /* 0x0000c00001f37983 */ /* 0x000ea20000100800 */
[----:B------:R-:W-:Y:S01]  /*6230*/  FFMA.FTZ R237, R245, R237, R21 ;  /* 0x000000edf5ed7223 */ /* 0x000fe20000010015 */
[----:B------:R-:W-:Y:S02]  /*6240*/  F2FP.BF16.F32.PACK_AB R4, R236, R4 ;  /* 0x00000004ec04723e */ /* 0x000fe400000010ff */
[----:B------:R-:W2:Y:S01]  /*6250*/  LDL R245, [R1+0xd0] ;  /* 0x0000d00001f57983 */ /* 0x000ea20000100800 */
[----:B------:R-:W-:Y:S01]  /*6260*/  IADD3 R236, R248, 0x20, RZ ;  /* 0x00000020f8ec7810 */ /* 0x000fe20007ffe0ff */
[----:B------:R-:W-:Y:S01]  /*6270*/  FFMA.FTZ R239, R246, R239, R19 ;  /* 0x000000eff6ef7223 */ /* 0x000fe20000010013 */
[----:B------:R-:W-:Y:S01]  /*6280*/  F2FP.BF16.F32.PACK_AB R6, R237, R6 ;  /* 0x00000006ed06723e */ /* 0x000fe200000010ff */
[----:B------:R-:W-:Y:S01]  /*6290*/  FADD.FTZ R231, -R3, R231 ;  /* 0x000000e703e77221 */ /* 0x000fe20000010100 */
[----:B------:R-:W2:Y:S01]  /*62a0*/  LDL R247, [R1+0x90] ;  /* 0x0000900001f77983 */ /* 0x000ea20000100800 */
[----:B------:R-:W-:Y:S01]  /*62b0*/  IMAD.WIDE.U32 R236, R236, 0x10, R250 ;  /* 0x00000010ecec7825 */ /* 0x000fe200078e00fa */
[----:B------:R-:W-:-:S02]  /*62c0*/  F2FP.BF16.F32.PACK_AB R5, R239, R238 ;  /* 0x000000eeef05723e */ /* 0x000fc400000010ff */
[----:B------:R-:W2:Y:S04]  /*62d0*/  LDL R238, [R1+0x98] ;  /* 0x0000980001ee7983 */ /* 0x000ea80000100800 */
[----:B------:R0:W-:Y:S01]  /*62e0*/  STG.E.128 desc[UR4][R236.64], R4 ;  /* 0x00000004ec007986 */ /* 0x0001e2000c101d04 */
[----:B------:R-:W-:Y:S01]  /*62f0*/  FMUL.FTZ R231, R2, R231 ;  /* 0x000000e702e77220 */ /* 0x000fe20000410000 */
[C---:B------:R-:W-:Y:S02]  /*6300*/  FADD.FTZ R226, -R3.reuse, R226 ;  /* 0x000000e203e27221 */ /* 0x040fe40000010100 */
[----:B------:R-:W2:Y:S01]  /*6310*/  LDL R246, [R1+0x50] ;  /* 0x0000500001f67983 */ /* 0x000ea20000100800 */
[----:B------:R-:W-:-:S03]  /*6320*/  FADD.FTZ R227, -R3, R227 ;  /* 0x000000e303e37221 */ /* 0x000fc60000010100 */
[----:B------:R-:W2:Y:S01]  /*6330*/  LDL R239, [R1+0x54] ;  /* 0x0000540001ef7983 */ /* 0x000ea20000100800 */
[C---:B0-----:R-:W-:Y:S01]  /*6340*/  FADD.FTZ R4, -R3.reuse, R234 ;  /* 0x000000ea03047221 */ /* 0x041fe20000010100 */
[----:B------:R-:W-:Y:S02]  /*6350*/  FADD.FTZ R5, -R3, R235 ;  /* 0x000000eb03057221 */ /* 0x000fe40000010100 */
[----:B------:R-:W2:Y:S01]  /*6360*/  LDL R237, [R1+0x80] ;  /* 0x0000800001ed7983 */ /* 0x000ea20000100800 */
[C---:B------:R-:W-:Y:S01]  /*6370*/  FMUL.FTZ R4, R2.reuse, R4 ;  /* 0x0000000402047220 */ /* 0x040fe20000410000 */
[----:B------:R-:W-:Y:S02]  /*6380*/  FMUL.FTZ R5, R2, R5 ;  /* 0x0000000502057220 */ /* 0x000fe40000410000 */
[----:B------:R-:W2:Y:S01]  /*6390*/  LDL R234, [R1+0x84] ;  /* 0x0000840001ea7983 */ /* 0x000ea20000100800 */
[----:B------:R-:W-:Y:S01]  /*63a0*/  FFMA.FTZ R4, R252, R4, R30 ;  /* 0x00000004fc047223 */ /* 0x000fe2000001001e */
[----:B------:R-:W-:-:S02]  /*63b0*/  FFMA.FTZ R5, R249, R5, R31 ;  /* 0x00000005f9057223 */ /* 0x000fc4000001001f */
[----:B------:R-:W2:Y:S03]  /*63c0*/  LDL R235, [R1+0x8c] ;  /* 0x00008c0001eb7983 */ /* 0x000ea60000100800 */
[----:B------:R-:W-:Y:S01]  /*63d0*/  F2FP.BF16.F32.PACK_AB R7, R5, R4 ;  /* 0x000000040507723e */ /* 0x000fe200000010ff */
[C---:B------:R-:W-:Y:S01]  /*63e0*/  FADD.FTZ R5, -R3.reuse, R229 ;  /* 0x000000e503057221 */ /* 0x040fe20000010100 */
[C---:B------:R-:W-:Y:S01]  /*63f0*/  FADD.FTZ R4, -R3.reuse, R228 ;  /* 0x000000e403047221 */ /* 0x040fe20000010100 */
[C---:B------:R-:W-:Y:S01]  /*6400*/  FADD.FTZ R229, -R3.reuse, R233 ;  /* 0x000000e903e57221 */ /* 0x040fe20000010100 */
[C---:B------:R-:W-:Y:S01]  /*6410*/  FADD.FTZ R228, -R3.reuse, R232 ;  /* 0x000000e803e47221 */ /* 0x040fe20000010100 */
[----:B------:R-:W2:Y:S04]  /*6420*/  LDL R233, [R1+0x9c] ;  /* 0x00009c0001e97983 */ /* 0x000ea80000100800 */
[----:B------:R-:W2:Y:S04]  /*6430*/  LDL R232, [R1+0x94] ;  /* 0x0000940001e87983 */ /* 0x000ea80000100800 */
[----:B------:R-:W2:Y:S01]  /*6440*/  LDL R236, [R1+0x88] ;  /* 0x0000880001ec7983 */ /* 0x000ea20000100800 */
[----:B------:R-:W-:Y:S01]  /*6450*/  FADD.FTZ R6, -R3, R230 ;  /* 0x000000e603067221 */ /* 0x000fe20000010100 */
[C---:B------:R-:W-:Y:S01]  /*6460*/  FMUL.FTZ R228, R2.reuse, R228 ;  /* 0x000000e402e47220 */ /* 0x040fe20000410000 */
[----:B------:R-:W-:-:S02]  /*6470*/  FMUL.FTZ R4, R2, R4 ;  /* 0x0000000402047220 */ /* 0x000fc40000410000 */
[C---:B------:R-:W-:Y:S01]  /*6480*/  FMUL.FTZ R6, R2.reuse, R6 ;  /* 0x0000000602067220 */ /* 0x040fe20000410000 */
[C---:B------:R-:W-:Y:S01]  /*6490*/  FMUL.FTZ R5, R2.reuse, R5 ;  /* 0x0000000502057220 */ /* 0x040fe20000410000 */
[----:B------:R-:W-:Y:S01]  /*64a0*/  FMUL.FTZ R229, R2, R229 ;  /* 0x000000e502e57220 */ /* 0x000fe20000410000 */
[----:B----4-:R-:W-:Y:S02]  /*64b0*/  FFMA.FTZ R231, R241, R231, R27 ;  /* 0x000000e7f1e77223 */ /* 0x010fe4000001001b */
[----:B------:R-:W4:Y:S01]  /*64c0*/  LDL R241, [R1+0x44] ;  /* 0x0000440001f17983 */ /* 0x000f220000100800 */
[C---:B------:R-:W-:Y:S01]  /*64d0*/  FADD.FTZ R225, -R3.reuse, R225 ;  /* 0x000000e103e17221 */ /* 0x040fe20000010100 */
[C---:B------:R-:W-:Y:S01]  /*64e0*/  FADD.FTZ R212, -R3.reuse, R212 ;  /* 0x000000d403d47221 */ /* 0x040fe20000010100 */
[C---:B------:R-:W-:Y:S01]  /*64f0*/  FADD.FTZ R204, -R3.reuse, R204 ;  /* 0x000000cc03cc7221 */ /* 0x040fe20000010100 */
[C---:B------:R-:W-:Y:S01]  /*6500*/  FADD.FTZ R213, -R3.reuse, R213 ;  /* 0x000000d503d57221 */ /* 0x040fe20000010100 */
[C---:B------:R-:W-:Y:S01]  /*6510*/  FADD.FTZ R172, -R3.reuse, R172 ;  /* 0x000000ac03ac7221 */ /* 0x040fe20000010100 */
[C---:B------:R-:W-:Y:S01]  /*6520*/  FADD.FTZ R173, -R3.reuse, R173 ;  /* 0x000000ad03ad7221 */ /* 0x040fe20000010100 */
[----:B------:R-:W-:Y:S01]  /*6530*/  FADD.FTZ R174, -R3, R174 ;  /* 0x000000ae03ae7221 */ /* 0x000fe20000010100 */
[----:B---3--:R-:W-:Y:S01]  /*6540*/  FFMA.FTZ R230, R244, R6, R26 ;  /* 0x00000006f4e67223 */ /* 0x008fe2000001001a */
[----:B--2---:R-:W-:Y:S01]  /*6550*/  FFMA.FTZ R229, R242, R229, R29 ;  /* 0x000000e5f2e57223 */ /* 0x004fe2000001001d */
[----:B------:R-:W2:Y:S01]  /*6560*/  LDL R244, [R1+0x40] ;  /* 0x0000400001f47983 */ /* 0x000ea20000100800 */
[----:B------:R-:W-:Y:S01]  /*6570*/  FFMA.FTZ R6, R243, R228, R28 ;  /* 0x000000e4f3067223 */ /* 0x000fe2000001001c */
[----:B------:R-:W-:Y:S01]  /*6580*/  FFMA.FTZ R228, R240, R5, R25 ;  /* 0x00000005f0e47223 */ /* 0x000fe20000010019 */
[----:B------:R-:W-:-:S03]  /*6590*/  FFMA.FTZ R4, R245, R4, R24 ;  /* 0x00000004f5047223 */ /* 0x000fc60000010018 */
[----:B------:R-:W-:Y:S01]  /*65a0*/  F2FP.BF16.F32.PACK_AB R6, R229, R6 ;  /* 0x00000006e506723e */ /* 0x000fe200000010ff */
[----:B------:R-:W3:Y:S01]  /*65b0*/  LDL R245, [R1+0x58] ;  /* 0x0000580001f57983 */ /* 0x000ee20000100800 */
[----:B------:R-:W-:-:S03]  /*65c0*/  F2FP.BF16.F32.PACK_AB R4, R228, R4 ;  /* 0x00000004e404723e */ /* 0x000fc600000010ff */
[----:B------:R-:W3:Y:S01]  /*65d0*/  LDL R243, [R1+0x48] ;  /* 0x0000480001f37983 */ /* 0x000ee20000100800 */
[----:B------:R-:W-:Y:S02]  /*65e0*/  IADD3 R228, R248, 0x40, RZ ;  /* 0x00000040f8e47810 */ /* 0x000fe40007ffe0ff */
[----:B------:R-:W-:Y:S01]  /*65f0*/  F2FP.BF16.F32.PACK_AB R5, R231, R230 ;  /* 0x000000e6e705723e */ /* 0x000fe200000010ff */
[----:B------:R-:W3:Y:S02]  /*6600*/  LDL R242, [R1+0x4c] ;  /* 0x00004c0001f27983 */ /* 0x000ee40000100800 */
[----:B------:R-:W-:Y:S02]  /*6610*/  IMAD.WIDE.U32 R228, R228, 0x10, R250 ;  /* 0x00000010e4e47825 */ /* 0x000fe400078e00fa */
[----:B------:R-:W3:Y:S04]  /*6620*/  LDL R240, [R1+0x5c] ;  /* 0x00005c0001f07983 */ /* 0x000ee80000100800 */
[----:B------:R0:W-:Y:S01]  /*6630*/  STG.E.128 desc[UR4][R228.64], R4 ;  /* 0x00000004e4007986 */ /* 0x0001e2000c101d04 */
[C---:B------:R-:W-:Y:S01]  /*6640*/  FMUL.FTZ R231, R2.reuse, R212 ;  /* 0x000000d402e77220 */ /* 0x040fe20000410000 */
[C---:B------:R-:W-:Y:S01]  /*6650*/  FMUL.FTZ R230, R2.reuse, R213 ;  /* 0x000000d502e67220 */ /* 0x040fe20000410000 */
[C---:B------:R-:W-:Y:S01]  /*6660*/  FMUL.FTZ R212, R2.reuse, R173 ;  /* 0x000000ad02d47220 */ /* 0x040fe20000410000 */
[C---:B------:R-:W-:Y:S01]  /*6670*/  FMUL.FTZ R213, R2.reuse, R174 ;  /* 0x000000ae02d57220 */ /* 0x040fe20000410000 */
[C---:B0-----:R-:W-:Y:S01]  /*6680*/  FADD.FTZ R4, -R3.reuse, R216 ;  /* 0x000000d803047221 */ /* 0x041fe20000010100 */
        /* <DEDUP_REMOVED lines=21> */
[----:B------:R-:W3:Y:S01]  /*67e0*/  LDL R238, [R1+0x10] ;  /* 0x0000100001ee7983 */ /* 0x000ee20000100800 */
[----:B------:R-:W-:-:S03]  /*67f0*/  FMUL.FTZ R6, R2, R6 ;  /* 0x0000000602067220 */ /* 0x000fc60000410000 */
[----:B------:R-:W3:Y:S04]  /*6800*/  LDL R237, [R1+0x14] ;  /* 0x0000140001ed7983 */ /* 0x000ee80000100800 */
[----:B------:R-:W3:Y:S04]  /*6810*/  LDL R234, [R1+0x8] ;  /* 0x0000080001ea7983 */ /* 0x000ee80000100800 */
[----:B------:R-:W3:Y:S04]  /*6820*/  LDL R233, [R1+0xc] ;  /* 0x00000c0001e97983 */ /* 0x000ee80000100800 */
[----:B------:R-:W3:Y:S04]  /*6830*/  LDL R235, [R1] ;  /* 0x0000000001eb7983 */ /* 0x000ee80000100800 */
[----:B------:R-:W3:Y:S01]  /*6840*/  LDL R232, [R1+0x4] ;  /* 0x0000040001e87983 */ /* 0x000ee20000100800 */
[----:B------:R-:W-:-:S03]  /*6850*/  FFMA.FTZ R6, R236, R6, R38 ;  /* 0x00000006ec067223 */ /* 0x000fc60000010026 */
[----:B------:R-:W3:Y:S04]  /*6860*/  LDL R236, [R1+0x18] ;  /* 0x0000180001ec7983 */ /* 0x000ee80000100800 */
[----:B------:R-:W3:Y:S01]  /*6870*/  LDL R222, [R1+0x1c] ;  /* 0x00001c0001de7983 */ /* 0x000ee20000100800 */
        /* <DEDUP_REMOVED lines=83> */
[----:B------:R-:W-:-:S02]  /*6db0*/  IADD3 R2, R248, 0x60, RZ ;  /* 0x00000060f8027810 */ /* 0x000fc40007ffe0ff */
[----:B------:R-:W-:Y:S02]  /*6dc0*/  F2FP.BF16.F32.PACK_AB R7, R7, R6 ;  /* 0x000000060707723e */ /* 0x000fe400000010ff */
[----:B------:R-:W-:Y:S02]  /*6dd0*/  F2FP.BF16.F32.PACK_AB R6, R5, R4 ;  /* 0x000000040506723e */ /* 0x000fe400000010ff */
[----:B------:R-:W-:Y:S01]  /*6de0*/  F2FP.BF16.F32.PACK_AB R4, R174, R3 ;  /* 0x00000003ae04723e */ /* 0x000fe200000010ff */
[----:B------:R-:W-:Y:S01]  /*6df0*/  IMAD.WIDE.U32 R2, R2, 0x10, R250 ;  /* 0x0000001002027825 */ /* 0x000fe200078e00fa */
[----:B------:R-:W-:-:S03]  /*6e00*/  F2FP.BF16.F32.PACK_AB R5, R173, R172 ;  /* 0x000000acad05723e */ /* 0x000fc600000010ff */
[----:B------:R-:W-:Y:S01]  /*6e10*/  FFMA.FTZ R172, R246, R216, R40 ;  /* 0x000000d8f6ac7223 */ /* 0x000fe20000010028 */
[----:B----4-:R-:W-:Y:S01]  /*6e20*/  FFMA.FTZ R193, R241, R209, R45 ;  /* 0x000000d1f1c17223 */ /* 0x010fe2000001002d */
[----:B------:R-:W-:Y:S01]  /*6e30*/  FFMA.FTZ R195, R239, R217, R41 ;  /* 0x000000d9efc37223 */ /* 0x000fe20000010029 */
[----:B------:R0:W-:Y:S04]  /*6e40*/  STG.E.128 desc[UR4][R2.64], R4 ;  /* 0x0000000402007986 */ /* 0x0001e8000c101d04 */
[----:B------:R-:W-:Y:S01]  /*6e50*/  F2FP.BF16.F32.PACK_AB R172, R195, R172 ;  /* 0x000000acc3ac723e */ /* 0x000fe200000010ff */
[----:B------:R-:W-:Y:S01]  /*6e60*/  FFMA.FTZ R183, R95, R183, R63 ;  /* 0x000000b75fb77223 */ /* 0x000fe2000001003f */
[C---:B0-----:R-:W-:Y:S02]  /*6e70*/  IADD3 R3, R248.reuse, 0x80, RZ ;  /* 0x00000080f8037810 */ /* 0x041fe40007ffe0ff */
[----:B------:R-:W-:-:S02]  /*6e80*/  IADD3 R7, R248, 0x100, RZ ;  /* 0x00000100f8077810 */ /* 0x000fc40007ffe0ff */
[----:B------:R-:W-:Y:S01]  /*6e90*/  IADD3 R6, R248, 0x120, RZ ;  /* 0x00000120f8067810 */ /* 0x000fe20007ffe0ff */
[----:B------:R-:W-:-:S04]  /*6ea0*/  IMAD.WIDE.U32 R4, R3, 0x10, R250 ;  /* 0x0000001003047825 */ /* 0x000fc800078e00fa */
[----:B------:R-:W-:-:S04]  /*6eb0*/  IMAD.WIDE.U32 R198, R7, 0x10, R250 ;  /* 0x0000001007c67825 */ /* 0x000fc800078e00fa */
[----:B------:R-:W-:Y:S01]  /*6ec0*/  FFMA.FTZ R178, R102, R178, R70 ;  /* 0x000000b266b27223 */ /* 0x000fe20000010046 */
[----:B------:R-:W-:Y:S01]  /*6ed0*/  FFMA.FTZ R179, R103, R179, R71 ;  /* 0x000000b367b37223 */ /* 0x000fe20000010047 */
[----:B------:R-:W-:Y:S01]  /*6ee0*/  FFMA.FTZ R176, R100, R176, R68 ;  /* 0x000000b064b07223 */ /* 0x000fe20000010044 */
[----:B------:R-:W-:Y:S01]  /*6ef0*/  FFMA.FTZ R177, R101, R177, R69 ;  /* 0x000000b165b17223 */ /* 0x000fe20000010045 */
[----:B------:R-:W-:Y:S02]  /*6f00*/  FFMA.FTZ R181, R93, R181, R61 ;  /* 0x000000b55db57223 */ /* 0x000fe4000001003d */
[----:B------:R-:W-:Y:S02]  /*6f10*/  F2FP.BF16.F32.PACK_AB R179, R179, R178 ;  /* 0x000000b2b3b3723e */ /* 0x000fe400000010ff */
[----:B------:R-:W-:Y:S01]  /*6f20*/  F2FP.BF16.F32.PACK_AB R178, R177, R176 ;  /* 0x000000b0b1b2723e */ /* 0x000fe200000010ff */
[----:B------:R-:W-:Y:S01]  /*6f30*/  FFMA.FTZ R176, R96, R188, R64 ;  /* 0x000000bc60b07223 */ /* 0x000fe20000010040 */
[----:B------:R-:W-:Y:S01]  /*6f40*/  FFMA.FTZ R177, R98, R190, R66 ;  /* 0x000000be62b17223 */ /* 0x000fe20000010042 */
[----:B------:R-:W-:Y:S01]  /*6f50*/  IADD3 R2, R248, 0xa0, RZ ;  /* 0x000000a0f8027810 */ /* 0x000fe20007ffe0ff */
[----:B------:R-:W-:Y:S01]  /*6f60*/  FFMA.FTZ R188, R116, R224, R84 ;  /* 0x000000e074bc7223 */ /* 0x000fe20000010054 */
[----:B------:R-:W-:Y:S01]  /*6f70*/  FFMA.FTZ R190, R117, R225, R85 ;  /* 0x000000e175be7223 */ /* 0x000fe20000010055 */
[----:B------:R-:W-:-:S02]  /*6f80*/  FFMA.FTZ R197, R113, R197, R81 ;  /* 0x000000c571c57223 */ /* 0x000fc40000010051 */
[----:B------:R-:W-:-:S04]  /*6f90*/  IMAD.WIDE.U32 R2, R2, 0x10, R250 ;  /* 0x0000001002027825 */ /* 0x000fc800078e00fa */
[----:B--2---:R-:W-:Y:S01]  /*6fa0*/  FFMA.FTZ R174, R244, R208, R44 ;  /* 0x000000d0f4ae7223 */ /* 0x004fe2000001002c */
[----:B---3--:R-:W-:Y:S01]  /*6fb0*/  FFMA.FTZ R173, R245, R218, R42 ;  /* 0x000000daf5ad7223 */ /* 0x008fe2000001002a */
[----:B------:R-:W-:Y:S01]  /*6fc0*/  FFMA.FTZ R175, R243, R210, R46 ;  /* 0x000000d2f3af7223 */ /* 0x000fe2000001002e */
[----:B------:R-:W-:Y:S01]  /*6fd0*/  FFMA.FTZ R192, R242, R211, R47 ;  /* 0x000000d3f2c07223 */ /* 0x000fe2000001002f */
[----:B------:R-:W-:-:S04]  /*6fe0*/  FFMA.FTZ R194, R240, R219, R43 ;  /* 0x000000dbf0c27223 */ /* 0x000fc8000001002b */
[----:B------:R-:W-:Y:S02]  /*6ff0*/  F2FP.BF16.F32.PACK_AB R175, R192, R175 ;  /* 0x000000afc0af723e */ /* 0x000fe400000010ff */
[----:B------:R-:W-:Y:S02]  /*7000*/  F2FP.BF16.F32.PACK_AB R174, R193, R174 ;  /* 0x000000aec1ae723e */ /* 0x000fe400000010ff */
[----:B------:R-:W-:Y:S01]  /*7010*/  F2FP.BF16.F32.PACK_AB R173, R194, R173 ;  /* 0x000000adc2ad723e */ /* 0x000fe200000010ff */
[----:B------:R-:W-:-:S04]  /*7020*/  IMAD.WIDE.U32 R208, R6, 0x10, R250 ;  /* 0x0000001006d07825 */ /* 0x000fc800078e00fa */
[----:B------:R0:W-:Y:S01]  /*7030*/  STG.E.128 desc[UR4][R4.64], R172 ;  /* 0x000000ac04007986 */ /* 0x0001e2000c101d04 */
[----:B------:R-:W-:Y:S01]  /*7040*/  IADD3 R192, R248, 0xc0, RZ ;  /* 0x000000c0f8c07810 */ /* 0x000fe20007ffe0ff */
[----:B0-----:R-:W-:Y:S01]  /*7050*/  FFMA.FTZ R175, R94, R182, R62 ;  /* 0x000000b65eaf7223 */ /* 0x001fe2000001003e */
[----:B------:R-:W-:-:S04]  /*7060*/  FFMA.FTZ R182, R89, R205, R57 ;  /* 0x000000cd59b67223 */ /* 0x000fc80000010039 */
[----:B------:R-:W-:Y:S01]  /*7070*/  F2FP.BF16.F32.PACK_AB R175, R183, R175 ;  /* 0x000000afb7af723e */ /* 0x000fe200000010ff */
[----:B------:R-:W-:Y:S01]  /*7080*/  FFMA.FTZ R183, R91, R207, R59 ;  /* 0x000000cf5bb77223 */ /* 0x000fe2000001003b */
[----:B------:R-:W-:Y:S01]  /*7090*/  FFMA.FTZ R4, R238, R231, R48 ;  /* 0x000000e7ee047223 */ /* 0x000fe20000010030 */
[----:B------:R-:W-:Y:S01]  /*70a0*/  FFMA.FTZ R172, R237, R230, R49 ;  /* 0x000000e6edac7223 */ /* 0x000fe20000010031 */
[----:B------:R-:W-:Y:S01]  /*70b0*/  FFMA.FTZ R7, R234, R186, R54 ;  /* 0x000000baea077223 */ /* 0x000fe20000010036 */
        /* <DEDUP_REMOVED lines=36> */
[----:B------:R-:W-:Y:S01]  /*7300*/  IMAD.WIDE.U32 R192, R192, 0x10, R250 ;  /* 0x00000010c0c07825 */ /* 0x000fe200078e00fa */
[----:B------:R-:W-:-:S03]  /*7310*/  F2FP.BF16.F32.PACK_AB R180, R186, R180 ;  /* 0x000000b4bab4723e */ /* 0x000fc600000010ff */
[----:B------:R-:W-:Y:S01]  /*7320*/  IMAD.WIDE.U32 R194, R194, 0x10, R250 ;  /* 0x00000010c2c27825 */ /* 0x000fe200078e00fa */
        /* <DEDUP_REMOVED lines=9> */
.L_x_30637:
[----:B------:R-:W-:Y:S05]  /*73c0*/  BSYNC B0 ;  /* 0x0000000000007941 */ /* 0x000fea0003800000 */
.L_x_30636:
[----:B-1----:R-:W1:Y:S02]  /*73d0*/  LDC.64 R2, c[0x0][0x210] ;  /* 0x00008400ff027b82 */ /* 0x002e640000000a00 */
[----:B-1---5:R-:W-:-:S04]  /*73e0*/  LEA R0, R2, R0, 0x2 ;  /* 0x0000000002007211 */ /* 0x022fc800078e10ff */
[----:B------:R-:W-:-:S13]  /*73f0*/  ISETP.GE.AND P0, PT, R0, R3, PT ;  /* 0x000000030000720c */ /* 0x000fda0003f06270 */
[----:B------:R-:W-:Y:S05]  /*7400*/  @!P0 BRA `(.L_x_30638) ;  /* 0xffffff9400b08947 */ /* 0x000fea000383ffff */
[----:B------:R-:W-:Y:S05]  /*7410*/  EXIT ;  /* 0x000000000000794d */ /* 0x000fea0003800000 */
.L_x_30635:
        /* <DEDUP_REMOVED lines=8> */
.L_x_30640:
[----:B------:R-:W-:Y:S05]  /*74a0*/  BSYNC B0 ;  /* 0x0000000000007941 */ /* 0x000fea0003800000 */
.L_x_30639:
        /* <DEDUP_REMOVED lines=8> */
.L_x_30641:
[----:B------:R-:W-:Y:S01]  /*7530*/  HFMA2.MMA R249, -RZ, RZ, 0, 2.384185791015625e-07 ;  /* 0x00000004fff97435 */ /* 0x000fe200000001ff */
[----:B------:R-:W-:Y:S01]  /*7540*/  FADD.FTZ R3, R3, R2 ;  /* 0x0000000203037221 */ /* 0x000fe20000010000 */
[----:B------:R-:W-:-:S04]  /*7550*/  MOV R2, 0xffffffff ;  /* 0xffffffff00027802 */ /* 0x000fc80000000f00 */
[----:B------:R-:W-:-:S07]  /*7560*/  MOV R251, R3 ;  /* 0x0000000300fb7202 */ /* 0x000fce0000000f00 */
[----:B------:R-:W-:Y:S05]  /*7570*/  WARPSYNC.COLLECTIVE R2, `(.L_x_30642) ;  /* 0x0000000002087348 */ /* 0x000fea0003c00000 */
[----:B------:R0:W1:Y:S02]  /*7580*/  SHFL.BFLY P1, R2, R251, R249, R248 ;  /* 0x0c0000f9fb027389 */ /* 0x00006400000200f8 */
[----:B01----:R-:W-:Y:S01]  /*7590*/  ENDCOLLECTIVE ;  /* 0x000000000000791b */ /* 0x003fe20003800000 */
.L_x_30642:
[----:B------:R-:W-:Y:S01]  /*75a0*/  HFMA2.MMA R249, -RZ, RZ, 0, 4.76837158203125e-07 ;  /* 0x00000008fff97435 */ /* 0x000fe200000001ff */
[----:B------:R-:W-:Y:S01]  /*75b0*/  FADD.FTZ R3, R3, R2 ;  /* 0x0000000203037221 */ /* 0x000fe20000010000 */
[----:B------:R-:W-:-:S04]  /*75c0*/  MOV R2, 0xffffffff ;  /* 0xffffffff00027802 */ /* 0x000fc80000000f00 */
[----:B------:R-:W-:-:S07]  /*75d0*/  MOV R251, R3 ;  /* 0x0000000300fb7202 */ /* 0x000fce0000000f00 */
[----:B------:R-:W-:Y:S05]  /*75e0*/  WARPSYNC.COLLECTIVE R2, `(.L_x_30643) ;  /* 0x0000000002087348 */ /* 0x000fea0003c00000 */
[----:B------:R0:W1:Y:S02]  /*75f0*/  SHFL.BFLY P1, R2, R251, R249, R248 ;  /* 0x0c0000f9fb027389 */ /* 0x00006400000200f8 */
[----:B01----:R-:W-:Y:S01]  /*7600*/  ENDCOLLECTIVE ;  /* 0x000000000000791b */ /* 0x003fe20003800000 */
.L_x_30643:
[----:B------:R-:W-:Y:S01]  /*7610*/  HFMA2.MMA R249, -RZ, RZ, 0, 9.5367431640625e-07 ;  /* 0x00000010fff97435 */ /* 0x000fe200000001ff */
[----:B------:R-:W-:Y:S01]  /*7620*/  FADD.FTZ R3, R3, R2 ;  /* 0x0000000203037221 */ /* 0x000fe20000010000 */
[----:B------:R-:W-:-:S04]  /*7630*/  MOV R2, 0xffffffff ;  /* 0xffffffff00027802 */ /* 0x000fc80000000f00 */
[----:B------:R-:W-:-:S07]  /*7640*/  MOV R251, R3 ;  /* 0x0000000300fb7202 */ /* 0x000fce0000000f00 */
[----:B------:R-:W-:Y:S05]  /*7650*/  WARPSYNC.COLLECTIVE R2, `(.L_x_30644) ;  /* 0x0000000002087348 */ /* 0x000fea0003c00000 */
[----:B------:R0:W1:Y:S02]  /*7660*/  SHFL.BFLY P1, R2, R251, R249, R248 ;  /* 0x0c0000f9fb027389 */ /* 0x00006400000200f8 */
[----:B01----:R-:W-:Y:S01]  /*7670*/  ENDCOLLECTIVE ;  /* 0x000000000000791b */ /* 0x003fe20003800000 */
.L_x_30644:
        /* <DEDUP_REMOVED lines=169> */
.L_x_30645:
[----:B------:R-:W-:Y:S01]  /*8110*/  HFMA2.MMA R249, -RZ, RZ, 0, 1.1920928955078125e-07 ;  /* 0x00000002fff97435 */ /* 0x000fe200000001ff */
[----:B------:R-:W-:Y:S01]  /*8120*/  FADD.FTZ R251, R251, R2 ;  /* 0x00000002fbfb7221 */ /* 0x000fe20000010000 */
[----:B------:R-:W-:-:S09]  /*8130*/  MOV R2, 0xffffffff ;  /* 0xffffffff00027802 */ /* 0x000fd20000000f00 */
[----:B------:R-:W-:Y:S05]  /*8140*/  WARPSYNC.COLLECTIVE R2, `(.L_x_30646) ;  /* 0x0000000002087348 */ /* 0x000fea0003c00000 */
[----:B------:R0:W1:Y:S02]  /*8150*/  SHFL.BFLY P1, R2, R251, R249, R248 ;  /* 0x0c0000f9fb027389 */ /* 0x00006400000200f8 */
[----:B01----:R-:W-:Y:S01]  /*8160*/  ENDCOLLECTIVE ;  /* 0x000000000000791b */ /* 0x003fe20003800000 */
.L_x_30646:
[----:B------:R-:W-:Y:S01]  /*8170*/  HFMA2.MMA R249, -RZ, RZ, 0, 2.384185791015625e-07 ;  /* 0x00000004fff97435 */ /* 0x000fe200000001ff */
[----:B------:R-:W-:Y:S01]  /*8180*/  FADD.FTZ R251, R251, R2 ;  /* 0x00000002fbfb7221 */ /* 0x000fe20000010000 */
[----:B------:R-:W-:-:S09]  /*8190*/  MOV R2, 0xffffffff ;  /* 0xffffffff00027802 */ /* 0x000fd20000000f00 */
[----:B------:R-:W-:Y:S05]  /*81a0*/  WARPSYNC.COLLECTIVE R2, `(.L_x_30647) ;  /* 0x0000000002087348 */ /* 0x000fea0003c00000 */
[----:B------:R0:W1:Y:S02]  /*81b0*/  SHFL.BFLY P1, R2, R251, R249, R248 ;  /* 0x0c0000f9fb027389 */ /* 0x00006400000200f8 */
[----:B01----:R-:W-:Y:S01]  /*81c0*/  ENDCOLLECTIVE ;  /* 0x000000000000791b */ /* 0x003fe20003800000 */
.L_x_30647:
[----:B------:R-:W-:Y:S01]  /*81d0*/  HFMA2.MMA R249, -RZ, RZ, 0, 4.76837158203125e-07 ;  /* 0x00000008fff97435 */ /* 0x000fe200000001ff */
[----:B------:R-:W-:Y:S01]  /*81e0*/  FADD.FTZ R251, R251, R2 ;  /* 0x00000002fbfb7221 */ /* 0x000fe20000010000 */
[----:B------:R-:W-:-:S09]  /*81f0*/  MOV R2, 0xffffffff ;  /* 0xffffffff00027802 */ /* 0x000fd20000000f00 */
[----:B------:R-:W-:Y:S05]  /*8200*/  WARPSYNC.COLLECTIVE R2, `(.L_x_30648) ;  /* 0x0000000002087348 */ /* 0x000fea0003c00000 */
[----:B------:R0:W1:Y:S02]  /*8210*/  SHFL.BFLY P1, R2, R251, R249, R248 ;  /* 0x0c0000f9fb027389 */ /* 0x00006400000200f8 */
[----:B01----:R-:W-:Y:S01]  /*8220*/  ENDCOLLECTIVE ;  /* 0x000000000000791b */ /* 0x003fe20003800000 */
.L_x_30648:
[----:B------:R-:W-:Y:S01]  /*8230*/  HFMA2.MMA R249, -RZ, RZ, 0, 9.5367431640625e-07 ;  /* 0x00000010fff97435 */ /* 0x000fe200000001ff */
[----:B------:R-:W-:Y:S01]  /*8240*/  FADD.FTZ R251, R251, R2 ;  /* 0x00000002fbfb7221 */ /* 0x000fe20000010000 */
[----:B------:R-:W-:-:S09]  /*8250*/  MOV R2, 0xffffffff ;  /* 0xffffffff00027802 */ /* 0x000fd20000000f00 */
[----:B------:R-:W-:Y:S05]  /*8260*/  WARPSYNC.COLLECTIVE R2, `(.L_x_30649) ;  /* 0x0000000002087348 */ /* 0x000fea0003c00000 */
[----:B------:R0:W1:Y:S02]  /*8270*/  SHFL.BFLY P1, R2, R251, R249, R248 ;  /* 0x0c0000f9fb027389 */ /* 0x00006400000200f8 */
[----:B01----:R-:W-:Y:S01]  /*8280*/  ENDCOLLECTIVE ;  /* 0x000000000000791b */ /* 0x003fe20003800000 */
.L_x_30649:
[----:B------:R-:W-:Y:S05]  /*8290*/  BRA `(.L_x_30650) ;  /* 0xffffffd8002c7947 */ /* 0x000fea000383ffff */
.L_x_30651:
        /* <DEDUP_REMOVED lines=14> */
.L_x_72351:


//--------------------- .text._ZN10layer_norm13ln_fwd_kernelINS_13Kernel_traitsIf13__nv_bfloat16fS2_fjLj2560ELj1ELj4ELj1ELj16ENS_18Kernel_traits_baseILj2560EfS2_fS2_fjLj128EEEEELb1ELb0ELb0ELb0EEEvNS_9FwdParamsE --------------------------
	.section	.text._ZN10layer_norm13ln_fwd_kernelINS_13Kernel_traitsIf13__nv_bfloat16fS2_fjLj2560ELj1ELj4ELj1ELj16ENS_18Kernel_traits_baseILj2560EfS2_fS2_fjLj128EEEEELb1ELb0ELb0ELb0EEEvNS_9FwdParamsE,"ax",@progbits
	.align	128
        .global         _ZN10layer_norm13ln_fwd_kernelINS_13Kernel_traitsIf13__nv_bfloat16fS2_fjLj2560ELj1ELj4ELj1ELj16ENS_18Kernel_traits_baseILj2560EfS2_fS2_fjLj128EEEEELb1ELb0ELb0ELb0EEEvNS_9FwdParamsE
        .type           _ZN10layer_norm13ln_fwd_kernelINS_13Kernel_traitsIf13__nv_bfloat16fS2_fjLj2560ELj1ELj4ELj1ELj16ENS_18Kernel_traits_baseILj2560EfS2_fS2_fjLj128EEEEELb1ELb0ELb0ELb0EEEvNS_9FwdParamsE,@function
        .size           _ZN10layer_norm13ln_fwd_kernelINS_13Kernel_traitsIf13__nv_bfloat16fS2_fjLj2560ELj1ELj4ELj1ELj16ENS_18Kernel_traits_baseILj2560EfS2_fS2_fjLj128EEEEELb1ELb0ELb0ELb0EEEvNS_9FwdParamsE,(.L_x_72352 - _ZN10layer_norm13ln_fwd_kernelINS_13Kernel_traitsIf13__nv_bfloat16fS2_fjLj2560ELj1ELj4ELj1ELj16ENS_18Kernel_traits_baseILj2560EfS2_fS2_fjLj128EEEEELb1ELb0ELb0ELb0EEEvNS_9FwdParamsE)
        .other          _ZN10layer_norm13ln_fwd_kernelINS_13Kernel_traitsIf13__nv_bfloat16fS2_fjLj2560ELj1ELj4ELj1ELj16ENS_18Kernel_traits_baseILj2560EfS2_fS2_fjLj128EEEEELb1ELb0ELb0ELb0EEEvNS_9FwdParamsE,@"STO_CUDA_ENTRY STV_DEFAULT"
_ZN10layer_norm13ln_fwd_kernelINS_13Kernel_traitsIf13__nv_bfloat16fS2_fjLj2560ELj1ELj4ELj1ELj16ENS_18Kernel_traits_baseILj2560EfS2_fS2_fjLj128EEEEELb1ELb0ELb0ELb0EEEvNS_9FwdParamsE:
.text._ZN10layer_norm13ln_fwd_kernelINS_13Kernel_traitsIf13__nv_bfloat16fS2_fjLj2560ELj1ELj4ELj1ELj16ENS_18Kernel_traits_baseILj2560EfS2_fS2_fjLj128EEEEELb1ELb0ELb0ELb0EEEvNS_9FwdParamsE:
        /* <DEDUP_REMOVED lines=17> */
[----:B0-----:R-:W3:Y:S01]  /*0110*/  @P0 LDG.E.64 R4, desc[UR6][R6.64] ;  /* 0x0000000606040981 */ /* 0x001ee2000c1e1b00 */
[----:B------:R-:W-:Y:S01]  /*0120*/  LOP3.LUT R8, R8, 0xffffffef, RZ, 0xc0, !PT ;  /* 0xffffffef08087812 */ /* 0x000fe200078ec0ff */
[----:B------:R-:W-:Y:S01]  /*0130*/  BSSY B0, `(.L_x_30652) ;  /* 0x000005b000007945 */ /* 0x000fe20003800000 */
[----:B-1----:R-:W-:Y:S01]  /*0140*/  IMAD R12, R70, UR8, R56 ;  /* 0x00000008460c7c24 */ /* 0x002fe2000f8e0238 */
[----:B--2---:R-:W-:Y:S02]  /*0150*/  @P0 R2UR UR4, R2 ;  /* 0x00000000020402ca */ /* 0x004fe400000e0000 */
[----:B------:R-:W-:-:S11]  /*0160*/  @P0 R2UR UR5, R3 ;  /* 0x00000000030502ca */ /* 0x000fd600000e0000 */
[----:B------:R-:W-:Y:S02]  /*0170*/  UIADD3 UR15, UR4, -0x61c88647, URZ ;  /* 0x9e3779b9040f7890 */ /* 0x000fe4000fffe03f */
[----:B------:R-:W-:Y:S01]  /*0180*/  UIADD3 UR16, UR5, -0x4498517b, URZ ;  /* 0xbb67ae8505107890 */ /* 0x000fe2000fffe03f */
[----:B---3--:R-:W-:Y:S01]  /*0190*/  @P0 IADD3 R0, P1, R4, R9, RZ ;  /* 0x0000000904000210 */ /* 0x008fe20007f3e0ff */
[----:B------:R-:W-:Y:S02]  /*01a0*/  UIADD3 UR17, UR4, 0x3c6ef372, URZ ;  /* 0x3c6ef37204117890 */ /* 0x000fe4000fffe03f */
[----:B------:R-:W-:Y:S02]  /*01b0*/  UIADD3 UR18, UR5, 0x76cf5d0a, URZ ;  /* 0x76cf5d0a05127890 */ /* 0x000fe4000fffe03f */
[----:B------:R-:W-:Y:S01]  /*01c0*/  @P0 IMAD.X R7, RZ, RZ, R5, P1 ;  /* 0x000000ffff070224 */ /* 0x000fe200008e0605 */
[----:B------:R-:W-:Y:S01]  /*01d0*/  UIADD3 UR20, UR5, 0x32370b8f, URZ ;  /* 0x32370b8f05147890 */ /* 0x000fe2000fffe03f */
[----:B------:R-:W-:Y:S01]  /*01e0*/  IMAD.WIDE.U32 R4, R12, -0x326172a9, RZ ;  /* 0xcd9e8d570c047825 */ /* 0x000fe200078e00ff */
[----:B------:R-:W-:-:S02]  /*01f0*/  UIADD3 UR19, UR4, -0x255992d5, URZ ;  /* 0xdaa66d2b04137890 */ /* 0x000fc4000fffe03f */
[--C-:B------:R-:W-:Y:S01]  /*0200*/  SHF.R.U32.HI R11, RZ, 0x2, R7.reuse ;  /* 0x00000002ff0b7819 */ /* 0x100fe20000011607 */
[----:B------:R-:W-:Y:S01]  /*0210*/  UIADD3 UR21, UR4, 0x78dde6e4, URZ ;  /* 0x78dde6e404157890 */ /* 0x000fe2000fffe03f */
[----:B------:R-:W-:Y:S01]  /*0220*/  SHF.R.U64 R10, R0, 0x2, R7 ;  /* 0x00000002000a7819 */ /* 0x000fe20000001207 */
[----:B------:R-:W-:Y:S01]  /*0230*/  UIADD3 UR22, UR5, -0x126145ec, URZ ;  /* 0xed9eba1405167890 */ /* 0x000fe2000fffe03f */
[----:B------:R-:W-:Y:S01]  /*0240*/  LOP3.LUT R6, R5, UR4, R11, 0x96, !PT ;  /* 0x0000000405067c12 */ /* 0x000fe2000f8e960b */
[----:B------:R-:W-:Y:S02]  /*0250*/  UIADD3 UR24, UR5, -0x56f99767, URZ ;  /* 0xa906689905187890 */ /* 0x000fe4000fffe03f */
[----:B------:R-:W-:Y:S01]  /*0260*/  IMAD.WIDE.U32 R2, R10, -0x2daee0ad, RZ ;  /* 0xd2511f530a027825 */ /* 0x000fe200078e00ff */
[----:B------:R-:W-:Y:S02]  /*0270*/  UIADD3 UR23, UR4, 0x1715609d, URZ ;  /* 0x1715609d04177890 */ /* 0x000fe4000fffe03f */
[----:B------:R-:W-:Y:S01]  /*0280*/  UIADD3 UR25, UR4, -0x4ab325aa, URZ ;  /* 0xb54cda5604197890 */ /* 0x000fe2000fffe03f */
[----:B------:R-:W-:Y:S01]  /*0290*/  IMAD.WIDE.U32 R6, R6, -0x2daee0ad, RZ ;  /* 0xd2511f5306067825 */ /* 0x000fe200078e00ff */
[----:B------:R-:W-:Y:S01]  /*02a0*/  LOP3.LUT R3, R3, UR5, RZ, 0x3c, !PT ;  /* 0x0000000503037c12 */ /* 0x000fe2000f8e3cff */
[----:B------:R-:W-:-:S02]  /*02b0*/  UIADD3 UR26, UR5, 0x646e171e, URZ ;  /* 0x646e171e051a7890 */ /* 0x000fc4000fffe03f */
[----:B------:R-:W-:Y:S01]  /*02c0*/  UIADD3 UR27, UR4, 0x5384540f, URZ ;  /* 0x5384540f041b7890 */ /* 0x000fe2000fffe03f */
[----:B------:R-:W-:Y:S01]  /*02d0*/  LOP3.LUT R14, R7, UR16, R2, 0x96, !PT ;  /* 0x00000010070e7c12 */ /* 0x000fe2000f8e9602 */
[----:B------:R-:W-:Y:S01]  /*02e0*/  IMAD.WIDE.U32 R2, R3, -0x326172a9, RZ ;  /* 0xcd9e8d5703027825 */ /* 0x000fe200078e00ff */
[----:B------:R-:W-:Y:S02]  /*02f0*/  UIADD3 UR28, UR5, 0x1fd5c5a3, URZ ;  /* 0x1fd5c5a3051c7890 */ /* 0x000fe4000fffe03f */
[----:B------:R-:W-:Y:S01]  /*0300*/  UIADD3 UR29, UR4, -0xe443238, URZ ;  /* 0xf1bbcdc8041d7890 */ /* 0x000fe2000fffe03f */
[----:B------:R-:W-:Y:S01]  /*0310*/  IMAD.WIDE.U32 R14, R14, -0x326172a9, RZ ;  /* 0xcd9e8d570e0e7825 */ /* 0x000fe200078e00ff */
[----:B------:R-:W-:Y:S01]  /*0320*/  LOP3.LUT R3, R3, UR15, R4, 0x96, !PT ;  /* 0x0000000f03037c12 */ /* 0x000fe2000f8e9604 */
[----:B------:R-:W-:Y:S02]  /*0330*/  UIADD3 UR30, UR5, -0x24c28bd8, URZ ;  /* 0xdb3d7428051e7890 */ /* 0x000fe4000fffe03f */
[----:B------:R-:W-:Y:S01]  /*0340*/  UIADD3 UR31, UR4, -0x700cb87f, URZ ;  /* 0x8ff34781041f7890 */ /* 0x000fe2000fffe03f */
        /* <DEDUP_REMOVED lines=20> */
[C---:B------:R-:W-:Y:S01]  /*0490*/  ISETP.GE.U32.AND P5, PT, R9.reuse, 0x40, PT ;  /* 0x000000400900780c */ /* 0x040fe20003fa6070 */
        /* <DEDUP_REMOVED lines=36> */
.L_x_30653:
[----:B------:R-:W-:Y:S05]  /*06e0*/  BSYNC B0 ;  /* 0x0000000000007941 */ /* 0x000fea0003800000 */
.L_x_30652:
        /* <DEDUP_REMOVED lines=20> */
.L_x_30655:
[----:B------:R-:W-:Y:S05]  /*0830*/  BSYNC B0 ;  /* 0x0000000000007941 */ /* 0x000fea0003800000 */
.L_x_30654:
        /* <DEDUP_REMOVED lines=18> */
.L_x_30657:
[----:B------:R-:W-:Y:S05]  /*0960*/  BSYNC B0 ;  /* 0x0000000000007941 */ /* 0x000fea0003800000 */
.L_x_30656:
        /* <DEDUP_REMOVED lines=18> */
.L_x_30659:
[----:B------:R-:W-:Y:S05]  /*0a90*/  BSYNC B0 ;  /* 0x0000000000007941 */ /* 0x000fea0003800000 */
.L_x_30658:
        /* <DEDUP_REMOVED lines=18> */
.L_x_30661:
[----:B------:R-:W-:Y:S05]  /*0bc0*/  BSYNC B0 ;  /* 0x0000000000007941 */ /* 0x000fea0003800000 */
.L_x_30660:
        /* <DEDUP_REMOVED lines=27> */
.L_x_30663:
[----:B------:R-:W-:Y:S05]  /*0d80*/  BSYNC B0 ;  /* 0x0000000000007941 */ /* 0x000fea0003800000 */
.L_x_30662:
        /* <DEDUP_REMOVED lines=26> */
.L_x_30665:
[----:B------:R-:W-:Y:S05]  /*0f30*/  BSYNC B0 ;  /* 0x0000000000007941 */ /* 0x000fea0003800000 */
.L_x_30664:
[----:B------:R-:W-:Y:S01]  /*0f40*/  ISETP.GE.U32.AND P0, PT, R9, 0x100, PT ;  /* 0x000001000900780c */ /* 0x000fe20003f06070 */
[----:B------:R-:W-:Y:S01]  /*0f50*/  BSSY B0, `(.L_x_30666) ;  /* 0x0000014000007945 */ /* 0x000fe20003800000 */
[----:B------:R-:W-:-:S11]  /*0f60*/  LOP3.LUT R8, R8, 0xffffff7f, RZ, 0xc0, !PT ;  /* 0xffffff7f08087812 */ /* 0x000fd600078ec0ff */
[----:B------:R-:W-:Y:S01]  /*0f70*/  @P0 LOP3.LUT R8, R8, 0x80, RZ, 0xfc, !PT ;  /* 0x0000008008080812 */ /* 0x000fe200078efcff */
[----:B------:R-:W-:Y:S06]  /*0f80*/  @!P0 BRA `(.L_x_30667) ;  /* 0x0000000000408947 */ /* 0x000fec0003800000 */
[----:B------:R-:W1:Y:S01]  /*0f90*/  LDC.64 R92, c[0x0][0x260] ;  /* 0x00009800ff5c7b82 */ /* 0x000e620000000a00 */
[----:B------:R-:W-:Y:S01]  /*0fa0*/  ULDC.64 UR8, c[0x0][0x2c8] ;  /* 0x0000b20000087ab9 */ /* 0x000fe20000000a00 */
[----:B------:R-:W-:Y:S02]  /*0fb0*/  CS2R R86, SRZ ;  /* 0x0000000000567805 */ /* 0x000fe4000001ff00 */
[----:B------:R-:W-:Y:S02]  /*0fc0*/  ISETP.NE.U32.AND P0, PT, RZ, UR8, PT ;  /* 0x00000008ff007c0c */ /* 0x000fe4000bf05070 */
[----:B0-----:R-:W-:Y:S02]  /*0fd0*/  CS2R R84, SRZ ;  /* 0x0000000000547805 */ /* 0x001fe4000001ff00 */
[----:B------:R-:W-:Y:S02]  /*0fe0*/  CS2R R90, SRZ ;  /* 0x00000000005a7805 */ /* 0x000fe4000001ff00 */
[----:B------:R-:W-:-:S02]  /*0ff0*/  CS2R R88, SRZ ;  /* 0x0000000000587805 */ /* 0x000fc4000001ff00 */
[----:B------:R-:W-:-:S13]  /*1000*/  ISETP.NE.AND.EX P0, PT, RZ, UR9, PT, P0 ;  /* 0x00000009ff007c0c */ /* 0x000fda000bf05300 */
[----:B------:R-:W-:-:S04]  /*1010*/  @P0 LEA R4, P1, R2, UR8, 0x5 ;  /* 0x0000000802040c11 */ /* 0x000fc8000f8228ff */
[C---:B------:R-:W-:Y:S01]  /*1020*/  @P0 LEA.HI.X R5, R2.reuse, UR9, RZ, 0x5, P1 ;  /* 0x0000000902050c11 */ /* 0x040fe200088f2cff */
[----:B-1----:R-:W-:-:S04]  /*1030*/  IMAD.WIDE.U32 R100, R2, 0x20, R92 ;  /* 0x0000002002647825 */ /* 0x002fc800078e005c */
[----:B------:R1:W5:Y:S04]  /*1040*/  @P0 LDG.E.128 R84, desc[UR6][R4.64] ;  /* 0x0000000604540981 */ /* 0x000368000c1e1d00 */
[----:B------:R1:W5:Y:S04]  /*1050*/  @P0 LDG.E.128 R88, desc[UR6][R4.64+0x10] ;  /* 0x0000100604580981 */ /* 0x000368000c1e1d00 */
[----:B------:R1:W5:Y:S04]  /*1060*/  LDG.E.128 R92, desc[UR6][R100.64] ;  /* 0x00000006645c7981 */ /* 0x000368000c1e1d00 */
[----:B------:R1:W5:Y:S01]  /*1070*/  LDG.E.128 R96, desc[UR6][R100.64+0x10] ;  /* 0x0000100664607981 */ /* 0x000362000c1e1d00 */
[----:B------:R-:W-:-:S07]  /*1080*/  VIADD R2, R2, 0x20 ;  /* 0x0000002002027836 */ /* 0x000fce0000000000 */
.L_x_30667:
[----:B------:R-:W-:Y:S05]  /*1090*/  BSYNC B0 ;  /* 0x0000000000007941 */ /* 0x000fea0003800000 */
.L_x_30666:
[----:B------:R-:W-:Y:S01]  /*10a0*/  ISETP.GE.U32.AND P0, PT, R9, 0x120, PT ;  /* 0x000001200900780c */ /* 0x000fe20003f06070 */
[----:B------:R-:W-:Y:S01]  /*10b0*/  BSSY B0, `(.L_x_30668) ;  /* 0x0000015000007945 */ /* 0x000fe20003800000 */
[----:B------:R-:W-:Y:S01]  /*10c0*/  LOP3.LUT R8, R8, 0xffffffbf, RZ, 0xc0, !PT ;  /* 0xffffffbf08087812 */ /* 0x000fe200078ec0ff */
[----:B------:R-:W-:-:S10]  /*10d0*/  IMAD.HI.U32 R13, R14, -0x2daee0ad, RZ ;  /* 0xd2511f530e0d7827 */ /* 0x000fd400078e00ff */
[----:B------:R-:W-:Y:S01]  /*10e0*/  @P0 LOP3.LUT R8, R8, 0x40, RZ, 0xfc, !PT ;  /* 0x0000004008080812 */ /* 0x000fe200078efcff */
[----:B------:R-:W-:Y:S06]  /*10f0*/  @!P0 BRA `(.L_x_30669) ;  /* 0x0000000000408947 */ /* 0x000fec0003800000 */
[----:B------:R-:W2:Y:S01]  /*1100*/  LDC.64 R108, c[0x0][0x260] ;  /* 0x00009800ff6c7b82 */ /* 0x000ea20000000a00 */
[----:B------:R-:W-:Y:S01]  /*1110*/  ULDC.64 UR8, c[0x0][0x2c8] ;  /* 0x0000b20000087ab9 */ /* 0x000fe20000000a00 */
[----:B------:R-:W-:Y:S02]  /*1120*/  CS2R R102, SRZ ;  /* 0x0000000000667805 */ /* 0x000fe4000001ff00 */
[----:B------:R-:W-:Y:S02]  /*1130*/  ISETP.NE.U32.AND P0, PT, RZ, UR8, PT ;  /* 0x00000008ff007c0c */ /* 0x000fe4000bf05070 */
[----:B-1----:R-:W-:Y:S02]  /*1140*/  CS2R R100, SRZ ;  /* 0x0000000000647805 */ /* 0x002fe4000001ff00 */
[----:B------:R-:W-:Y:S02]  /*1150*/  CS2R R106, SRZ ;  /* 0x00000000006a7805 */ /* 0x000fe4000001ff00 */
[----:B------:R-:W-:-:S02]  /*1160*/  CS2R R104, SRZ ;  /* 0x0000000000687805 */ /* 0x000fc4000001ff00 */
[----:B------:R-:W-:-:S13]  /*1170*/  ISETP.NE.AND.EX P0, PT, RZ, UR9, PT, P0 ;  /* 0x00000009ff007c0c */ /* 0x000fda000bf05300 */
[----:B0-----:R-:W-:-:S04]  /*1180*/  @P0 LEA R4, P1, R2, UR8, 0x5 ;  /* 0x0000000802040c11 */ /* 0x001fc8000f8228ff */
[C---:B------:R-:W-:Y:S01]  /*1190*/  @P0 LEA.HI.X R5, R2.reuse, UR9, RZ, 0x5, P1 ;  /* 0x0000000902050c11 */ /* 0x040fe200088f2cff */
[----:B--2---:R-:W-:-:S04]  /*11a0*/  IMAD.WIDE.U32 R116, R2, 0x20, R108 ;  /* 0x0000002002747825 */ /* 0x004fc800078e006c */
[----:B------:R2:W5:Y:S04]  /*11b0*/  @P0 LDG.E.128 R100, desc[UR6][R4.64] ;  /* 0x0000000604640981 */ /* 0x000568000c1e1d00 */
[----:B------:R2:W5:Y:S04]  /*11c0*/  @P0 LDG.E.128 R104, desc[UR6][R4.64+0x10] ;  /* 0x0000100604680981 */ /* 0x000568000c1e1d00 */
[----:B------:R2:W5:Y:S04]  /*11d0*/  LDG.E.128 R108, desc[UR6][R116.64] ;  /* 0x00000006746c7981 */ /* 0x000568000c1e1d00 */
[----:B------:R2:W5:Y:S01]  /*11e0*/  LDG.E.128 R112, desc[UR6][R116.64+0x10] ;  /* 0x0000100674707981 */ /* 0x000562000c1e1d00 */
[----:B------:R-:W-:-:S07]  /*11f0*/  VIADD R2, R2, 0x20 ;  /* 0x0000002002027836 */ /* 0x000fce0000000000 */
.L_x_30669:
[----:B------:R-:W-:Y:S05]  /*1200*/  BSYNC B0 ;  /* 0x0000000000007941 */ /* 0x000fea0003800000 */
.L_x_30668:
[----:B------:R-:W-:Y:S01]  /*1210*/  ISETP.GE.U32.AND P0, PT, R9, 0x140, PT ;  /* 0x000001400900780c */ /* 0x000fe20003f06070 */
[----:B------:R-:W-:Y:S01]  /*1220*/  BSSY B0, `(.L_x_30670) ;  /* 0x0000017000007945 */ /* 0x000fe20003800000 */
[----:B------:R-:W-:-:S11]  /*1230*/  LOP3.LUT R8, R8, 0xffffffdf, RZ, 0xc0, !PT ;  /* 0xffffffdf08087812 */ /* 0x000fd600078ec0ff */
[----:B------:R-:W-:Y:S01]  /*1240*/  @P0 LOP3.LUT R8, R8, 0x20, RZ, 0xfc, !PT ;  /* 0x0000002008080812 */ /* 0x000fe200078efcff */
[----:B------:R-:W-:Y:S06]  /*1250*/  @!P0 BRA `(.L_x_30671) ;  /* 0x00000000004c8947 */ /* 0x000fec0003800000 */
[----:B------:R-:W-:Y:S01]  /*1260*/  ULDC.64 UR8, c[0x0][0x2c8] ;  /* 0x0000b20000087ab9 */ /* 0x000fe20000000a00 */
[----:B------:R-:W3:Y:S01]  /*1270*/  LDC.64 R124, c[0x0][0x260] ;  /* 0x00009800ff7c7b82 */ /* 0x000ee20000000a00 */
[----:B------:R-:W-:Y:S02]  /*1280*/  ISETP.NE.U32.AND P0, PT, RZ, UR8, PT ;  /* 0x00000008ff007c0c */ /* 0x000fe4000bf05070 */
[----:B------:R-:W-:Y:S02]  /*1290*/  CS2R R118, SRZ ;  /* 0x0000000000767805 */ /* 0x000fe4000001ff00 */
[----:B--2---:R-:W-:Y:S02]  /*12a0*/  CS2R R116, SRZ ;  /* 0x0000000000747805 */ /* 0x004fe4000001ff00 */
[----:B------:R-:W-:Y:S02]  /*12b0*/  CS2R R122, SRZ ;  /* 0x00000000007a7805 */ /* 0x000fe4000001ff00 */
[----:B------:R-:W-:-:S02]  /*12c0*/  ISETP.NE.AND.EX P0, PT, RZ, UR9, PT, P0 ;  /* 0x00000009ff007c0c */ /* 0x000fc4000bf05300 */
[----:B------:R-:W-:-:S11]  /*12d0*/  CS2R R120, SRZ ;  /* 0x0000000000787805 */ /* 0x000fd6000001ff00 */
[----:B01----:R-:W-:-:S04]  /*12e0*/  @P0 LEA R4, P1, R2, UR8, 0x5 ;  /* 0x0000000802040c11 */ /* 0x003fc8000f8228ff */
[C---:B------:R-:W-:Y:S01]  /*12f0*/  @P0 LEA.HI.X R5, R2.reuse, UR9, RZ, 0x5, P1 ;  /* 0x0000000902050c11 */ /* 0x040fe200088f2cff */
[----:B---3--:R-:W-:-:S04]  /*1300*/  IMAD.WIDE.U32 R2, R2, 0x20, R124 ;  /* 0x0000002002027825 */ /* 0x008fc800078e007c */
        /* <DEDUP_REMOVED lines=8> */
.L_x_30671:
[----:B------:R-:W-:Y:S05]  /*1390*/  BSYNC B0 ;  /* 0x0000000000007941 */ /* 0x000fea0003800000 */
.L_x_30670:
[----:B------:R-:W-:Y:S01]  /*13a0*/  ULDC UR8, c[0x0][0x214] ;  /* 0x0000850000087ab9 */ /* 0x000fe20000000800 */
[----:B------:R-:W-:Y:S02]  /*13b0*/  LOP3.LUT R6, R13, UR30, R6, 0x96, !PT ;  /* 0x0000001e0d067c12 */ /* 0x000fe4000f8e9606 */
[----:B------:R-:W-:-:S13]  /*13c0*/  ISETP.GE.AND P0, PT, R15, UR8, PT ;  /* 0x000000080f007c0c */ /* 0x000fda000bf06270 */
[----:B------:R-:W-:Y:S05]  /*13d0*/  @P0 EXIT ;  /* 0x000000000000094d */ /* 0x000fea0003800000 */
[----:B0123--:R-:W-:Y:S01]  /*13e0*/  IMAD R5, R14, -0x2daee0ad, RZ ;  /* 0xd2511f530e057824 */ /* 0x00ffe200078e02ff */
[----:B------:R-:W-:Y:S01]  /*13f0*/  ULDC.64 UR8, c[0x0][0x270] ;  /* 0x00009c0000087ab9 */ /* 0x000fe20000000a00 */
[C---:B------:R-:W-:Y:S01]  /*1400*/  IMAD.HI.U32 R2, R127.reuse, -0x2daee0ad, RZ ;  /* 0xd2511f537f027827 */ /* 0x040fe200078e00ff */
[----:B------:R-:W-:Y:S01]  /*1410*/  BSSY B0, `(.L_x_30672) ;  /* 0x0001ea6000007945 */ /* 0x000fe20003800000 */
[----:B------:R-:W-:Y:S01]  /*1420*/  UISETP.NE.U32.AND UP0, UPT, UR8, URZ, UPT ;  /* 0x0000003f0800728c */ /* 0x000fe2000bf05070 */
[----:B------:R-:W-:Y:S01]  /*1430*/  LOP3.LUT R3, R0, 0x3, RZ, 0xc0, !PT ;  /* 0x0000000300037812 */ /* 0x000fe200078ec0ff */
[----:B------:R-:W-:Y:S01]  /*1440*/  IMAD R7, R126, -0x326172a9, RZ ;  /* 0xcd9e8d577e077824 */ /* 0x000fe200078e02ff */
[----:B------:R-:W-:Y:S01]  /*1450*/  LOP3.LUT R5, R2, UR32, R5, 0x96, !PT ;  /* 0x0000002002057c12 */ /* 0x000fe2000f8e9605 */
[C---:B------:R-:W-:Y:S01]  /*1460*/  IMAD.HI.U32 R4, R6.reuse, -0x326172a9, RZ ;  /* 0xcd9e8d5706047827 */ /* 0x040fe200078e00ff */
[----:B------:R-:W-:Y:S01]  /*1470*/  HFMA2.MMA R2, -RZ, RZ, 0, 0 ;  /* 0x00000000ff027435 */ /* 0x000fe200000001ff */
[----:B------:R-:W-:Y:S01]  /*1480*/  ULDC.U8 UR8, c[0x0][0x2a0] ;  /* 0x0000a80000087ab9 */ /* 0x000fe20000000000 */
[----:B------:R-:W-:Y:S01]  /*1490*/  UISETP.NE.AND.EX UP0, UPT, UR9, URZ, UPT, UP0 ;  /* 0x0000003f0900728c */ /* 0x000fe2000bf05300 */
[----:B------:R-:W-:Y:S01]  /*14a0*/  IMAD R6, R6, -0x326172a9, RZ ;  /* 0xcd9e8d5706067824 */ /* 0x000fe200078e02ff */
[----:B------:R-:W-:Y:S01]  /*14b0*/  LOP3.LUT R7, R4, UR31, R7, 0x96, !PT ;  /* 0x0000001f04077c12 */ /* 0x000fe2000f8e9607 */
[----:B------:R-:W-:Y:S01]  /*14c0*/  IMAD R4, R127, -0x2daee0ad, RZ ;  /* 0xd2511f537f047824 */ /* 0x000fe200078e02ff */
[----:B------:R-:W-:Y:S01]  /*14d0*/  ULDC UR33, c[0x0][0x218] ;  /* 0x0000860000217ab9 */ /* 0x000fe20000000800 */
[----:B------:R-:W-:Y:S01]  /*14e0*/  UISETP.NE.AND UP1, UPT, UR8, URZ, UPT ;  /* 0x0000003f0800728c */ /* 0x000fe2000bf25270 */
[----:B------:R-:W-:Y:S01]  /*14f0*/  ULDC UR14, c[0x0][0x2d8] ;  /* 0x0000b600000e7ab9 */ /* 0x000fe20000000800 */
[----:B------:R-:W-:Y:S01]  /*1500*/  ULDC.64 UR10, c[0x0][0x238] ;  /* 0x00008e00000a7ab9 */ /* 0x000fe20000000a00 */
[----:B------:R-:W-:-:S08]  /*1510*/  ULDC.64 UR12, c[0x0][0x240] ;  /* 0x00009000000c7ab9 */ /* 0x000fd00000000a00 */
.L_x_31274:
        /* <DEDUP_REMOVED lines=8> */
[----:B------:R-:W-:Y:S01]  /*15a0*/  IMAD.MOV.U32 R13, RZ, RZ, 0x3f800000 ;  /* 0x3f800000ff0d7424 */ /* 0x000fe200078e00ff */
[----:B------:R-:W-:Y:S11]  /*15b0*/  BSSY B1, `(.L_x_30673) ;  /* 0x00002ce000017945 */ /* 0x000ff60003800000 */
[----:B--2---:R-:W-:Y:S01]  /*15c0*/  @P0 SHF.L.U32 R13, R0, 0x10, RZ ;  /* 0x00000010000d0819 */ /* 0x004fe200000006ff */
        /* <DEDUP_REMOVED lines=8> */
[----:B------:R-:W0:Y:S02]  /*1650*/  LDC.64 R132, c[0x0][0x230] ;  /* 0x00008c00ff847b82 */ /* 0x000e240000000a00 */
[----:B0-----:R-:W-:-:S04]  /*1660*/  ISETP.NE.U32.AND P0, PT, R132, RZ, PT ;  /* 0x000000ff8400720c */ /* 0x001fc80003f05070 */
[----:B------:R-:W-:-:S13]  /*1670*/  ISETP.NE.AND.EX P0, PT, R133, RZ, PT, P0 ;  /* 0x000000ff8500720c */ /* 0x000fda0003f05300 */
[----:B------:R-:W-:-:S04]  /*1680*/  @P0 LEA R134, P1, R0, R132, 0x5 ;  /* 0x0000008400860211 */ /* 0x000fc800078228ff */
[----:B------:R-:W-:-:S05]  /*1690*/  @P0 LEA.HI.X R135, R0, R133, RZ, 0x5, P1 ;  /* 0x0000008500870211 */ /* 0x000fca00008f2cff */
[----:B------:R-:W5:Y:S04]  /*16a0*/  @P0 LDG.E.128 R124, desc[UR6][R134.64] ;  /* 0x00000006867c0981 */ /* 0x000f68000c1e1d00 */
[----:B------:R0:W5:Y:S02]  /*16b0*/  @P0 LDG.E.128 R128, desc[UR6][R134.64+0x10] ;  /* 0x0000100686800981 */ /* 0x000164000c1e1d00 */
[----:B0-----:R-:W0:Y:S01]  /*16c0*/  LDC.64 R134, c[0x0][0x220] ;  /* 0x00008800ff867b82 */ /* 0x001e220000000a00 */
[----:B------:R-:W-:Y:S01]  /*16d0*/  ISETP.NE.AND P0, PT, R3, 0x1, PT ;  /* 0x000000010300780c */ /* 0x000fe20003f05270 */
[----:B------:R-:W-:Y:S01]  /*16e0*/  BSSY B2, `(.L_x_30675) ;  /* 0x000000e000027945 */ /* 0x000fe20003800000 */
[----:B0-----:R-:W-:-:S05]  /*16f0*/  IMAD.WIDE.U32 R134, R0, 0x10, R134 ;  /* 0x0000001000867825 */ /* 0x001fca00078e0086 */
[----:B------:R0:W5:Y:S02]  /*1700*/  LDG.E.128 R136, desc[UR6][R134.64] ;  /* 0x0000000686887981 */ /* 0x000164000c1e1d00 */
[----:B0-----:R-:W-:-:S04]  /*1710*/  VIADD R134, R3, 0x1 ;  /* 0x0000000103867836 */ /* 0x001fc80000000000 */
        /* <DEDUP_REMOVED lines=9> */
.L_x_30676:
[----:B------:R-:W-:-:S07]  /*17b0*/  MOV R14, R6 ;  /* 0x00000006000e7202 */ /* 0x000fce0000000f00 */
.L_x_30677:
[----:B------:R-:W-:Y:S05]  /*17c0*/  BSYNC B2 ;  /* 0x0000000000027941 */ /* 0x000fea0003800000 */
.L_x_30675:
        /* <DEDUP_REMOVED lines=16> */
.L_x_30681:
[----:B------:R-:W-:Y:S05]  /*18d0*/  BSYNC B3 ;  /* 0x0000000000037941 */ /* 0x000fea0003800000 */
.L_x_30680:
        /* <DEDUP_REMOVED lines=42> */
.L_x_30679:
[----:B------:R-:W-:Y:S05]  /*1b80*/  BSYNC B2 ;  /* 0x0000000000027941 */ /* 0x000fea0003800000 */
.L_x_30678:
[----:B------:R-:W0:Y:S01]  /*1b90*/  LDC R215, c[0x0][0x294] ;  /* 0x0000a500ffd77b82 */ /* 0x000e220000000800 */
[----:B------:R-:W-:Y:S01]  /*1ba0*/  HFMA2.MMA R214, -RZ, RZ, 0.1171875, 0 ;  /* 0x2f800000ffd67435 */ /* 0x000fe200000001ff */
[----:B------:R-:W-:Y:S01]  /*1bb0*/  I2FP.F32.U32 R3, R14 ;  /* 0x0000000e00037245 */ /* 0x000fe20000201000 */
[----:B------:R-:W-:Y:S01]  /*1bc0*/  BSSY B2, `(.L_x_30682) ;  /* 0x000001a000027945 */ /* 0x000fe20003800000 */
[----:B------:R-:W-:Y:S02]  /*1bd0*/  LOP3.LUT R8, R8, 0xfffffffb, RZ, 0xc0, !PT ;  /* 0xfffffffb08087812 */ /* 0x000fe400078ec0ff */
[----:B------:R-:W-:Y:S02]  /*1be0*/  ISETP.NE.U32.AND P0, PT, R132, RZ, PT ;  /* 0x000000ff8400720c */ /* 0x000fe40003f05070 */
[----:B------:R-:W1:Y:S02]  /*1bf0*/  LDC R240, c[0x0][0x298] ;  /* 0x0000a600fff07b82 */ /* 0x000e640000000800 */
[----:B------:R-:W-:Y:S01]  /*1c00*/  ISETP.NE.AND.EX P0, PT, R133, RZ, PT, P0 ;  /* 0x000000ff8500720c */ /* 0x000fe20003f05300 */
[----:B------:R-:W-:-:S05]  /*1c10*/  FFMA.FTZ R3, R3, R214, 1.1641532182693481445e-10 ;  /* 0x2f00000003037423 */ /* 0x000fca00000100d6 */
[----:B0-----:R-:W-:Y:S01]  /*1c20*/  FSETP.GTU.FTZ.AND P1, PT, R3, R215, PT ;  /* 0x000000d70300720b */ /* 0x001fe20003f3c000 */
[----:B-----5:R-:W-:-:S04]  /*1c30*/  IMAD.U32 R3, R136, 0x10000, RZ ;  /* 0x0001000088037824 */ /* 0x020fc800078e00ff */
[----:B------:R-:W-:-:S04]  /*1c40*/  FMUL.FTZ R3, R3, R13 ;  /* 0x0000000d03037220 */ /* 0x000fc80000410000 */
[----:B-1----:R-:W-:-:S04]  /*1c50*/  FMUL.FTZ R3, R3, R240 ;  /* 0x000000f003037220 */ /* 0x002fc80000410000 */
[----:B------:R-:W-:Y:S02]  /*1c60*/  @P1 LOP3.LUT R8, R8, 0x4, RZ, 0xfc, !PT ;  /* 0x0000000408081812 */ /* 0x000fe400078efcff */
[----:B------:R-:W-:Y:S02]  /*1c70*/  FSEL R132, R3, RZ, !P1 ;  /* 0x000000ff03847208 */ /* 0x000fe40004800000 */
[----:B------:R-:W-:Y:S02]  /*1c80*/  ISETP.NE.AND P1, PT, R134, 0x1, PT ;  /* 0x000000018600780c */ /* 0x000fe40003f25270 */
[----:B------:R-:W-:Y:S01]  /*1c90*/  PRMT R3, R136, 0x7632, R3 ;  /* 0x0000763288037816 */ /* 0x000fe20000000003 */
[----:B------:R-:W-:Y:S01]  /*1ca0*/  @P0 FADD.FTZ R132, R124, R132 ;  /* 0x000000847c840221 */ /* 0x000fe20000010000 */
[----:B------:R-:W-:-:S09]  /*1cb0*/  VIADD R136, R134, 0x1 ;  /* 0x0000000186887836 */ /* 0x000fd20000000000 */
        /* <DEDUP_REMOVED lines=9> */
.L_x_30683:
[----:B------:R-:W-:-:S07]  /*1d50*/  MOV R14, R6 ;  /* 0x00000006000e7202 */ /* 0x000fce0000000f00 */
.L_x_30684:
[----:B------:R-:W-:Y:S05]  /*1d60*/  BSYNC B2 ;  /* 0x0000000000027941 */ /* 0x000fea0003800000 */
.L_x_30682:
        /* <DEDUP_REMOVED lines=16> */
.L_x_30688:
[----:B------:R-:W-:Y:S05]  /*1e70*/  BSYNC B3 ;  /* 0x0000000000037941 */ /* 0x000fea0003800000 */
.L_x_30687:
        /* <DEDUP_REMOVED lines=42> */
.L_x_30686:
[----:B------:R-:W-:Y:S05]  /*2120*/  BSYNC B2 ;  /* 0x0000000000027941 */ /* 0x000fea0003800000 */
.L_x_30685:
        /* <DEDUP_REMOVED lines=22> */
.L_x_30690:
[----:B------:R-:W-:-:S07]  /*2290*/  IMAD.MOV.U32 R3, RZ, RZ, R6 ;  /* 0x000000ffff037224 */ /* 0x000fce00078e0006 */
.L_x_30691:
[----:B------:R-:W-:Y:S05]  /*22a0*/  BSYNC B2 ;  /* 0x0000000000027941 */ /* 0x000fea0003800000 */
.L_x_30689:
        /* <DEDUP_REMOVED lines=16> */
.L_x_30695:
[----:B------:R-:W-:Y:S05]  /*23b0*/  BSYNC B3 ;  /* 0x0000000000037941 */ /* 0x000fea0003800000 */
.L_x_30694:
        /* <DEDUP_REMOVED lines=42> */
.L_x_30693:
[----:B------:R-:W-:Y:S05]  /*2660*/  BSYNC B2 ;  /* 0x0000000000027941 */ /* 0x000fea0003800000 */
.L_x_30692:
        /* <DEDUP_REMOVED lines=9> */
[----:B------:R-:W-:Y:S02]  /*2700*/  FSEL R134, R3, RZ, !P1 ;  /* 0x000000ff03867208 */ /* 0x000fe40004800000 */
[----:B------:R-:W-:-:S03]  /*2710*/  PRMT R3, R137, 0x7632, R3 ;  /* 0x0000763289037816 */ /* 0x000fc60000000003 */
        /* <DEDUP_REMOVED lines=10> */
.L_x_30697:
[----:B------:R-:W-:-:S07]  /*27c0*/  IMAD.MOV.U32 R14, RZ, RZ, R6 ;  /* 0x000000ffff0e7224 */ /* 0x000fce00078e0006 */
.L_x_30698:
[----:B------:R-:W-:Y:S05]  /*27d0*/  BSYNC B2 ;  /* 0x0000000000027941 */ /* 0x000fea0003800000 */
.L_x_30696:
        /* <DEDUP_REMOVED lines=16> */
.L_x_30702:
[----:B------:R-:W-:Y:S05]  /*28e0*/  BSYNC B3 ;  /* 0x0000000000037941 */ /* 0x000fea0003800000 */
.L_x_30701:
        /* <DEDUP_REMOVED lines=42> */
.L_x_30700:
[----:B------:R-:W-:Y:S05]  /*2b90*/  BSYNC B2 ;  /* 0x0000000000027941 */ /* 0x000fea0003800000 */
.L_x_30699:
        /* <DEDUP_REMOVED lines=20> */
.L_x_30704:
[----:B------:R-:W-:-:S07]  /*2ce0*/  MOV R3, R6 ;  /* 0x0000000600037202 */ /* 0x000fce0000000f00 */
.L_x_30705:
[----:B------:R-:W-:Y:S05]  /*2cf0*/  BSYNC B2 ;  /* 0x0000000000027941 */ /* 0x000fea0003800000 */
.L_x_30703:
        /* <DEDUP_REMOVED lines=16> */
.L_x_30709:
[----:B------:R-:W-:Y:S05]  /*2e00*/  BSYNC B3 ;  /* 0x0000000000037941 */ /* 0x000fea0003800000 */
.L_x_30708:
        /* <DEDUP_REMOVED lines=42> */
.L_x_30707:
[----:B------:R-:W-:Y:S05]  /*30b0*/  BSYNC B2 ;  /* 0x0000000000027941 */ /* 0x000fea0003800000 */
.L_x_30706:
        /* <DEDUP_REMOVED lines=9> */
[----:B------:R-:W-:Y:S01]  /*3150*/  PRMT R3, R138, 0x7632, R3 ;  /* 0x000076328a037816 */ /* 0x000fe20000000003 */
[----:B------:R-:W-:Y:S02]  /*3160*/  VIADD R138, R137, 0x1 ;  /* 0x00000001898a7836 */ /* 0x000fe40000000000 */
        /* <DEDUP_REMOVED lines=10> */
.L_x_30711:
[----:B------:R-:W-:-:S07]  /*3210*/  IMAD.MOV.U32 R14, RZ, RZ, R6 ;  /* 0x000000ffff0e7224 */ /* 0x000fce00078e0006 */
.L_x_30712:
[----:B------:R-:W-:Y:S05]  /*3220*/  BSYNC B2 ;  /* 0x0000000000027941 */ /* 0x000fea0003800000 */
.L_x_30710:
        /* <DEDUP_REMOVED lines=16> */
.L_x_30716:
[----:B------:R-:W-:Y:S05]  /*3330*/  BSYNC B3 ;  /* 0x0000000000037941 */ /* 0x000fea0003800000 */
.L_x_30715:
        /* <DEDUP_REMOVED lines=42> */
.L_x_30714:
[----:B------:R-:W-:Y:S05]  /*35e0*/  BSYNC B2 ;  /* 0x0000000000027941 */ /* 0x000fea0003800000 */
.L_x_30713:
        /* <DEDUP_REMOVED lines=20> */
.L_x_30718:
[----:B------:R-:W-:-:S07]  /*3730*/  IMAD.MOV.U32 R3, RZ, RZ, R6 ;  /* 0x000000ffff037224 */ /* 0x000fce00078e0006 */
.L_x_30719:
[----:B------:R-:W-:Y:S05]  /*3740*/  BSYNC B2 ;  /* 0x0000000000027941 */ /* 0x000fea0003800000 */
.L_x_30717:
        /* <DEDUP_REMOVED lines=16> */
.L_x_30723:
[----:B------:R-:W-:Y:S05]  /*3850*/  BSYNC B3 ;  /* 0x0000000000037941 */ /* 0x000fea0003800000 */
.L_x_30722:
        /* <DEDUP_REMOVED lines=42> */
.L_x_30721:
[----:B------:R-:W-:Y:S05]  /*3b00*/  BSYNC B2 ;  /* 0x0000000000027941 */ /* 0x000fea0003800000 */
.L_x_30720:
        /* <DEDUP_REMOVED lines=21> */
.L_x_30725:
[----:B------:R-:W-:-:S07]  /*3c60*/  MOV R139, R6 ;  /* 0x00000006008b7202 */ /* 0x000fce0000000f00 */
.L_x_30726:
[----:B------:R-:W-:Y:S05]  /*3c70*/  BSYNC B2 ;  /* 0x0000000000027941 */ /* 0x000fea0003800000 */
.L_x_30724:
        /* <DEDUP_REMOVED lines=19> */
.L_x_30730:
[----:B------:R-:W-:Y:S05]  /*3db0*/  BSYNC B3 ;  /* 0x0000000000037941 */ /* 0x000fea0003800000 */
.L_x_30729:
        /* <DEDUP_REMOVED lines=42> */
.L_x_30728:
[----:B------:R-:W-:Y:S05]  /*4060*/  BSYNC B2 ;  /* 0x0000000000027941 */ /* 0x000fea0003800000 */
.L_x_30727:
[----:B------:R-:W-:Y:S02]  /*4070*/  I2FP.F32.U32 R139, R139 ;  /* 0x0000008b008b7245 */ /* 0x000fe40000201000 */
[----:B------:R-:W-:Y:S02]  /*4080*/  SHF.L.U32 R14, R14, 0x10, RZ ;  /* 0x000000100e0e7819 */ /* 0x000fe400000006ff */
[----:B------:R-:W-:Y:S01]  /*4090*/  SEL R213, RZ, 0x100, P4 ;  /* 0x00000100ffd57807 */ /* 0x000fe20002000000 */
[----:B------:R-:W-:Y:S01]  /*40a0*/  FFMA.FTZ R212, R139, R214, 1.1641532182693481445e-10 ;  /* 0x2f0000008bd47423 */ /* 0x000fe200000100d6 */
[----:B------:R-:W-:Y:S01]  /*40b0*/  SEL R139, RZ, 0x10000, P5 ;  /* 0x00010000ff8b7807 */ /* 0x000fe20002800000 */
[----:B------:R-:W-:Y:S01]  /*40c0*/  FMUL.FTZ R14, R14, R13 ;  /* 0x0000000d0e0e7220 */ /* 0x000fe20000410000 */
[----:B------:R-:W-:Y:S02]  /*40d0*/  SEL R214, RZ, 0x1, P2 ;  /* 0x00000001ffd67807 */ /* 0x000fe40001000000 */
[----:B------:R-:W-:-:S02]  /*40e0*/  FSETP.GTU.FTZ.AND P5, PT, R212, R215, PT ;  /* 0x000000d7d400720b */ /* 0x000fc40003fbc000 */
[C---:B------:R-:W-:Y:S02]  /*40f0*/  LOP3.LUT P4, RZ, R8.reuse, 0x2, RZ, 0xc0, !PT ;  /* 0x0000000208ff7812 */ /* 0x040fe4000788c0ff */
[----:B------:R-:W-:Y:S02]  /*4100*/  SEL R212, RZ, 0x1000000, P5 ;  /* 0x01000000ffd47807 */ /* 0x000fe40002800000 */
[----:B------:R-:W-:Y:S02]  /*4110*/  LOP3.LUT P6, RZ, R8, 0x4, RZ, 0xc0, !PT ;  /* 0x0000000408ff7812 */ /* 0x000fe400078cc0ff */
[----:B------:R-:W-:Y:S01]  /*4120*/  LOP3.LUT R213, R213, R212, R139, 0xfe, !PT ;  /* 0x000000d4d5d57212 */ /* 0x000fe200078efe8b */
[----:B------:R-:W-:Y:S01]  /*4130*/  FMUL.FTZ R139, R14, R240 ;  /* 0x000000f00e8b7220 */ /* 0x000fe20000410000 */
[----:B------:R-:W-:Y:S01]  /*4140*/  IMAD.WIDE.U32 R240, R214, 0x1000000, RZ ;  /* 0x01000000d6f07825 */ /* 0x000fe200078e00ff */
[----:B------:R-:W-:Y:S02]  /*4150*/  SEL R212, RZ, 0x1, P3 ;  /* 0x00000001ffd47807 */ /* 0x000fe40001800000 */
[----:B------:R-:W-:-:S02]  /*4160*/  SEL R214, RZ, 0x1, P1 ;  /* 0x00000001ffd67807 */ /* 0x000fc40000800000 */
[----:B------:R-:W-:Y:S02]  /*4170*/  SEL R14, RZ, 0x1, P4 ;  /* 0x00000001ff0e7807 */ /* 0x000fe40002000000 */
[----:B------:R-:W-:Y:S01]  /*4180*/  LOP3.LUT R241, R241, R213, R212, 0xfe, !PT ;  /* 0x000000d5f1f17212 */ /* 0x000fe200078efed4 */
[----:B------:R-:W-:Y:S01]  /*4190*/  IMAD.WIDE.U32 R214, R214, 0x10000, RZ ;  /* 0x00010000d6d67825 */ /* 0x000fe200078e00ff */
[----:B------:R-:W-:-:S03]  /*41a0*/  FSEL R139, R139, RZ, !P5 ;  /* 0x000000ff8b8b7208 */ /* 0x000fc60006800000 */
[----:B------:R-:W-:-:S04]  /*41b0*/  IMAD.WIDE.U32 R212, R14, 0x100, RZ ;  /* 0x000001000ed47825 */ /* 0x000fc800078e00ff */
[----:B------:R-:W-:Y:S01]  /*41c0*/  @P0 FADD.FTZ R139, R131, R139 ;  /* 0x0000008b838b0221 */ /* 0x000fe20000010000 */
[----:B------:R-:W-:Y:S02]  /*41d0*/  LOP3.LUT R14, R212, R240, R214, 0xfe, !PT ;  /* 0x000000f0d40e7212 */ /* 0x000fe400078efed6 */
[C---:B------:R-:W-:Y:S02]  /*41e0*/  LEA R214, P1, R0.reuse, UR10, 0x5 ;  /* 0x0000000a00d67c11 */ /* 0x040fe4000f8228ff */
[----:B------:R-:W-:Y:S02]  /*41f0*/  LOP3.LUT R213, R213, R241, R215, 0xfe, !PT ;  /* 0x000000f1d5d57212 */ /* 0x000fe400078efed7 */
[----:B------:R-:W-:Y:S02]  /*4200*/  LEA.HI.X R215, R0, UR11, RZ, 0x5, P1 ;  /* 0x0000000b00d77c11 */ /* 0x000fe400088f2cff */
[----:B------:R-:W-:-:S03]  /*4210*/  SEL R212, RZ, 0x1, P6 ;  /* 0x00000001ffd47807 */ /* 0x000fc60003000000 */
[----:B------:R-:W-:Y:S01]  /*4220*/  STG.E.128 desc[UR6][R214.64], R132 ;  /* 0x00000084d6007986 */ /* 0x000fe2000c101d06 */
[----:B------:R-:W-:Y:S01]  /*4230*/  LOP3.LUT R212, R14, R212, RZ, 0xfc, !PT ;  /* 0x000000d40ed47212 */ /* 0x000fe200078efcff */
[C---:B------:R-:W-:Y:S02]  /*4240*/  VIADD R14, R0.reuse, 0x20 ;  /* 0x00000020000e7836 */ /* 0x040fe40000000000 */
[----:B------:R0:W-:Y:S02]  /*4250*/  STG.E.128 desc[UR6][R214.64+0x10], R136 ;  /* 0x00001088d6007986 */ /* 0x0001e4000c101d06 */
[----:B0-----:R-:W-:-:S04]  /*4260*/  LEA R214, P0, R0, UR12, 0x3 ;  /* 0x0000000c00d67c11 */ /* 0x001fc8000f8018ff */
[----:B------:R-:W-:-:S05]  /*4270*/  LEA.HI.X R215, R0, UR13, RZ, 0x3, P0 ;  /* 0x0000000d00d77c11 */ /* 0x000fca00080f1cff */
[----:B------:R0:W-:Y:S04]  /*4280*/  STG.E.64 desc[UR6][R214.64], R212 ;  /* 0x000000d4d6007986 */ /* 0x0001e8000c101b06 */
.L_x_30674:
[----:B------:R-:W-:Y:S05]  /*4290*/  BSYNC B1 ;  /* 0x0000000000017941 */ /* 0x000fea0003800000 */
.L_x_30673:
[----:B------:R-:W-:Y:S01]  /*42a0*/  LOP3.LUT P0, RZ, R8, 0x2000, RZ, 0xc0, !PT ;  /* 0x0000200008ff7812 */ /* 0x000fe2000780c0ff */
[----:B------:R-:W-:-:S12]  /*42b0*/  BSSY B1, `(.L_x_30731) ;  /* 0x00002c6000017945 */ /* 0x000fd80003800000 */
[----:B------:R-:W-:Y:S05]  /*42c0*/  @!P0 BRA `(.L_x_30732) ;  /* 0x0000002c00108947 */ /* 0x000fea0003800000 */
[----:B------:R-:W1:Y:S02]  /*42d0*/  LDC.64 R140, c[0x0][0x230] ;  /* 0x00008c00ff8c7b82 */ /* 0x000e640000000a00 */
[----:B-1----:R-:W-:-:S04]  /*42e0*/  ISETP.NE.U32.AND P0, PT, R140, RZ, PT ;  /* 0x000000ff8c00720c */ /* 0x002fc80003f05070 */
[----:B------:R-:W-:-:S13]  /*42f0*/  ISETP.NE.AND.EX P0, PT, R141, RZ, PT, P0 ;  /* 0x000000ff8d00720c */ /* 0x000fda0003f05300 */
[----:B------:R-:W-:-:S04]  /*4300*/  @P0 LEA R142, P1, R14, R140, 0x5 ;  /* 0x0000008c0e8e0211 */ /* 0x000fc800078228ff */
[----:B------:R-:W-:-:S05]  /*4310*/  @P0 LEA.HI.X R143, R14, R141, RZ, 0x5, P1 ;  /* 0x0000008d0e8f0211 */ /* 0x000fca00008f2cff */
[----:B------:R-:W5:Y:S04]  /*4320*/  @P0 LDG.E.128 R124, desc[UR6][R142.64] ;  /* 0x000000068e7c0981 */ /* 0x000f68000c1e1d00 */
[----:B------:R1:W5:Y:S02]  /*4330*/  @P0 LDG.E.128 R128, desc[UR6][R142.64+0x10] ;  /* 0x000010068e800981 */ /* 0x000364000c1e1d00 */
[----:B-1----:R-:W1:Y:S01]  /*4340*/  LDC.64 R142, c[0x0][0x220] ;  /* 0x00008800ff8e7b82 */ /* 0x002e620000000a00 */
[----:B------:R-:W-:Y:S01]  /*4350*/  ISETP.NE.AND P0, PT, R3, 0x1, PT ;  /* 0x000000010300780c */ /* 0x000fe20003f05270 */
[----:B------:R-:W-:Y:S01]  /*4360*/  BSSY B2, `(.L_x_30733) ;  /* 0x000000e000027945 */ /* 0x000fe20003800000 */
[----:B-1----:R-:W-:-:S05]  /*4370*/  IMAD.WIDE.U32 R142, R14, 0x10, R142 ;  /* 0x000000100e8e7825 */ /* 0x002fca00078e008e */
[----:B------:R1:W5:Y:S02]  /*4380*/  LDG.E.128 R144, desc[UR6][R142.64] ;  /* 0x000000068e907981 */ /* 0x000364000c1e1d00 */
[----:B-1----:R-:W-:-:S04]  /*4390*/  VIADD R142, R3, 0x1 ;  /* 0x00000001038e7836 */ /* 0x002fc80000000000 */
        /* <DEDUP_REMOVED lines=9> */
.L_x_30734:
[----:B0-----:R-:W-:-:S07]  /*4430*/  MOV R212, R6 ;  /* 0x0000000600d47202 */ /* 0x001fce0000000f00 */
.L_x_30735:
[----:B------:R-:W-:Y:S05]  /*4440*/  BSYNC B2 ;  /* 0x0000000000027941 */ /* 0x000fea0003800000 */
.L_x_30733:
        /* <DEDUP_REMOVED lines=16> */
.L_x_30739:
[----:B------:R-:W-:Y:S05]  /*4550*/  BSYNC B3 ;  /* 0x0000000000037941 */ /* 0x000fea0003800000 */
.L_x_30738:
        /* <DEDUP_REMOVED lines=42> */
.L_x_30737:
[----:B------:R-:W-:Y:S05]  /*4800*/  BSYNC B2 ;  /* 0x0000000000027941 */ /* 0x000fea0003800000 */
.L_x_30736:
[----:B------:R-:W0:Y:S01]  /*4810*/  LDC R240, c[0x0][0x294] ;  /* 0x0000a500fff07b82 */ /* 0x000e220000000800 */
[----:B------:R-:W-:Y:S01]  /*4820*/  HFMA2.MMA R215, -RZ, RZ, 0.1171875, 0 ;  /* 0x2f800000ffd77435 */ /* 0x000fe200000001ff */
[----:B------:R-:W-:Y:S01]  /*4830*/  I2FP.F32.U32 R3, R212 ;  /* 0x000000d400037245 */ /* 0x000fe20000201000 */
[----:B------:R-:W-:Y:S01]  /*4840*/  BSSY B2, `(.L_x_30740) ;  /* 0x000001a000027945 */ /* 0x000fe20003800000 */
[----:B------:R-:W-:Y:S01]  /*4850*/  LOP3.LUT R8, R8, 0xfffffffb, RZ, 0xc0, !PT ;  /* 0xfffffffb08087812 */ /* 0x000fe200078ec0ff */
[----:B------:R-:W-:Y:S01]  /*4860*/  VIADD R143, R142, 0x1 ;  /* 0x000000018e8f7836 */ /* 0x000fe20000000000 */
        /* <DEDUP_REMOVED lines=22> */
.L_x_30741:
[----:B------:R-:W-:-:S07]  /*49d0*/  MOV R141, R6 ;  /* 0x00000006008d7202 */ /* 0x000fce0000000f00 */
.L_x_30742:
[----:B------:R-:W-:Y:S05]  /*49e0*/  BSYNC B2 ;  /* 0x0000000000027941 */ /* 0x000fea0003800000 */
.L_x_30740:
        /* <DEDUP_REMOVED lines=16> */
.L_x_30746:
[----:B------:R-:W-:Y:S05]  /*4af0*/  BSYNC B3 ;  /* 0x0000000000037941 */ /* 0x000fea0003800000 */
.L_x_30745:
        /* <DEDUP_REMOVED lines=42> */
.L_x_30744:
[----:B------:R-:W-:Y:S05]  /*4da0*/  BSYNC B2 ;  /* 0x0000000000027941 */ /* 0x000fea0003800000 */
.L_x_30743:
        /* <DEDUP_REMOVED lines=22> */
.L_x_30748:
[----:B------:R-:W-:-:S07]  /*4f10*/  IMAD.MOV.U32 R3, RZ, RZ, R6 ;  /* 0x000000ffff037224 */ /* 0x000fce00078e0006 */
.L_x_30749:
[----:B------:R-:W-:Y:S05]  /*4f20*/  BSYNC B2 ;  /* 0x0000000000027941 */ /* 0x000fea0003800000 */
.L_x_30747:
        /* <DEDUP_REMOVED lines=16> */
.L_x_30753:
[----:B------:R-:W-:Y:S05]  /*5030*/  BSYNC B3 ;  /* 0x0000000000037941 */ /* 0x000fea0003800000 */
.L_x_30752:
        /* <DEDUP_REMOVED lines=42> */
.L_x_30751:
[----:B------:R-:W-:Y:S05]  /*52e0*/  BSYNC B2 ;  /* 0x0000000000027941 */ /* 0x000fea0003800000 */
.L_x_30750:
        /* <DEDUP_REMOVED lines=21> */
.L_x_30755:
[----:B------:R-:W-:-:S07]  /*5440*/  IMAD.MOV.U32 R143, RZ, RZ, R6 ;  /* 0x000000ffff8f7224 */ /* 0x000fce00078e0006 */
.L_x_30756:
[----:B------:R-:W-:Y:S05]  /*5450*/  BSYNC B2 ;  /* 0x0000000000027941 */ /* 0x000fea0003800000 */
.L_x_30754:
        /* <DEDUP_REMOVED lines=16> */
.L_x_30760:
[----:B------:R-:W-:Y:S05]  /*5560*/  BSYNC B3 ;  /* 0x0000000000037941 */ /* 0x000fea0003800000 */
.L_x_30759:
        /* <DEDUP_REMOVED lines=42> */
.L_x_30758:
[----:B------:R-:W-:Y:S05]  /*5810*/  BSYNC B2 ;  /* 0x0000000000027941 */ /* 0x000fea0003800000 */
.L_x_30757:
        /* <DEDUP_REMOVED lines=20> */
.L_x_30762:
[----:B------:R-:W-:-:S07]  /*5960*/  MOV R3, R6 ;  /* 0x0000000600037202 */ /* 0x000fce0000000f00 */
.L_x_30763:
[----:B------:R-:W-:Y:S05]  /*5970*/  BSYNC B2 ;  /* 0x0000000000027941 */ /* 0x000fea0003800000 */
.L_x_30761:
        /* <DEDUP_REMOVED lines=16> */
.L_x_30767:
[----:B------:R-:W-:Y:S05]  /*5a80*/  BSYNC B3 ;  /* 0x0000000000037941 */ /* 0x000fea0003800000 */
.L_x_30766:
        /* <DEDUP_REMOVED lines=42> */
.L_x_30765:
[----:B------:R-:W-:Y:S05]  /*5d30*/  BSYNC B2 ;  /* 0x0000000000027941 */ /* 0x000fea0003800000 */
.L_x_30764:
        /* <DEDUP_REMOVED lines=21> */
.L_x_30769:
[----:B------:R-:W-:-:S07]  /*5e90*/  IMAD.MOV.U32 R145, RZ, RZ, R6 ;  /* 0x000000ffff917224 */ /* 0x000fce00078e0006 */
.L_x_30770:
[----:B------:R-:W-:Y:S05]  /*5ea0*/  BSYNC B2 ;  /* 0x0000000000027941 */ /* 0x000fea0003800000 */
.L_x_30768:
        /* <DEDUP_REMOVED lines=16> */
.L_x_30774:
[----:B------:R-:W-:Y:S05]  /*5fb0*/  BSYNC B3 ;  /* 0x0000000000037941 */ /* 0x000fea0003800000 */
.L_x_30773:
        /* <DEDUP_REMOVED lines=39> */
[----:B------:R-:W-:Y:S01]  /*6230*/  LOP3.LUT R5, R5, UR32, R6, 0x96, !PT ;  /* 0x0000002005057c12 */ /* 0x000fe2000f8e9606 */
[----:B------:R-:W-:-:S05]  /*6240*/  IMAD.WIDE.U32 R6, R7, -0x326172a9, RZ ;  /* 0xcd9e8d5707067825 */ /* 0x000fca00078e00ff */
[----:B------:R-:W-:-:S07]  /*6250*/  LOP3.LUT R7, R7, UR31, R212, 0x96, !PT ;  /* 0x0000001f07077c12 */ /* 0x000fce000f8e96d4 */
.L_x_30772:
[----:B------:R-:W-:Y:S05]  /*6260*/  BSYNC B2 ;  /* 0x0000000000027941 */ /* 0x000fea0003800000 */
.L_x_30771:
        /* <DEDUP_REMOVED lines=20> */
.L_x_30776:
[----:B------:R-:W-:-:S07]  /*63b0*/  IMAD.MOV.U32 R3, RZ, RZ, R6 ;  /* 0x000000ffff037224 */ /* 0x000fce00078e0006 */
.L_x_30777:
[----:B------:R-:W-:Y:S05]  /*63c0*/  BSYNC B2 ;  /* 0x0000000000027941 */ /* 0x000fea0003800000 */
.L_x_30775:
        /* <DEDUP_REMOVED lines=16> */
.L_x_30781:
[----:B------:R-:W-:Y:S05]  /*64d0*/  BSYNC B3 ;  /* 0x0000000000037941 */ /* 0x000fea0003800000 */
.L_x_30780:
        /* <DEDUP_REMOVED lines=42> */
.L_x_30779:
[----:B------:R-:W-:Y:S05]  /*6780*/  BSYNC B2 ;  /* 0x0000000000027941 */ /* 0x000fea0003800000 */
.L_x_30778:
        /* <DEDUP_REMOVED lines=21> */
.L_x_30783:
[----:B------:R-:W-:-:S07]  /*68e0*/  MOV R214, R6 ;  /* 0x0000000600d67202 */ /* 0x000fce0000000f00 */
.L_x_30784:
[----:B------:R-:W-:Y:S05]  /*68f0*/  BSYNC B2 ;  /* 0x0000000000027941 */ /* 0x000fea0003800000 */
.L_x_30782:
        /* <DEDUP_REMOVED lines=19> */
.L_x_30788:
[----:B------:R-:W-:Y:S05]  /*6a30*/  BSYNC B3 ;  /* 0x0000000000037941 */ /* 0x000fea0003800000 */
.L_x_30787:
        /* <DEDUP_REMOVED lines=42> */
.L_x_30786:
[----:B------:R-:W-:Y:S05]  /*6ce0*/  BSYNC B2 ;  /* 0x0000000000027941 */ /* 0x000fea0003800000 */
.L_x_30785:
[----:B------:R-:W-:Y:S02]  /*6cf0*/  I2FP.F32.U32 R212, R214 ;  /* 0x000000d600d47245 */ /* 0x000fe40000201000 */
[----:B------:R-:W-:Y:S02]  /*6d00*/  SEL R213, RZ, 0x10000, P5 ;  /* 0x00010000ffd57807 */ /* 0x000fe40002800000 */
[----:B------:R-:W-:Y:S01]  /*6d10*/  SHF.L.U32 R147, R147, 0x10, RZ ;  /* 0x0000001093937819 */ /* 0x000fe200000006ff */
[----:B------:R-:W-:Y:S01]  /*6d20*/  FFMA.FTZ R212, R212, R215, 1.1641532182693481445e-10 ;  /* 0x2f000000d4d47423 */ /* 0x000fe200000100d7 */
[----:B------:R-:W-:-:S03]  /*6d30*/  LOP3.LUT P6, RZ, R8, 0x4, RZ, 0xc0, !PT ;  /* 0x0000000408ff7812 */ /* 0x000fc600078cc0ff */
[----:B------:R-:W-:Y:S01]  /*6d40*/  FMUL.FTZ R147, R147, R13 ;  /* 0x0000000d93937220 */ /* 0x000fe20000410000 */
[----:B------:R-:W-:Y:S02]  /*6d50*/  FSETP.GTU.FTZ.AND P5, PT, R212, R240, PT ;  /* 0x000000f0d400720b */ /* 0x000fe40003fbc000 */
[----:B------:R-:W-:Y:S01]  /*6d60*/  SEL R212, RZ, 0x100, P4 ;  /* 0x00000100ffd47807 */ /* 0x000fe20002000000 */
[----:B------:R-:W-:Y:S01]  /*6d70*/  FMUL.FTZ R147, R147, R241 ;  /* 0x000000f193937220 */ /* 0x000fe20000410000 */
[----:B------:R-:W-:Y:S02]  /*6d80*/  SEL R214, RZ, 0x1000000, P5 ;  /* 0x01000000ffd67807 */ /* 0x000fe40002800000 */
[----:B------:R-:W-:Y:S02]  /*6d90*/  LOP3.LUT P4, RZ, R8, 0x2, RZ, 0xc0, !PT ;  /* 0x0000000208ff7812 */ /* 0x000fe4000788c0ff */
[----:B------:R-:W-:Y:S02]  /*6da0*/  LOP3.LUT R213, R212, R214, R213, 0xfe, !PT ;  /* 0x000000d6d4d57212 */ /* 0x000fe400078efed5 */
[----:B------:R-:W-:-:S02]  /*6db0*/  SEL R214, RZ, 0x1, P2 ;  /* 0x00000001ffd67807 */ /* 0x000fc40001000000 */
[----:B------:R-:W-:Y:S02]  /*6dc0*/  SEL R212, RZ, 0x1, P3 ;  /* 0x00000001ffd47807 */ /* 0x000fe40001800000 */
[----:B------:R-:W-:Y:S01]  /*6dd0*/  FSEL R147, R147, RZ, !P5 ;  /* 0x000000ff93937208 */ /* 0x000fe20006800000 */
[----:B------:R-:W-:Y:S01]  /*6de0*/  IMAD.WIDE.U32 R240, R214, 0x1000000, RZ ;  /* 0x01000000d6f07825 */ /* 0x000fe200078e00ff */
[----:B------:R-:W-:-:S03]  /*6df0*/  SEL R214, RZ, 0x1, P1 ;  /* 0x00000001ffd67807 */ /* 0x000fc60000800000 */
[----:B------:R-:W-:Y:S01]  /*6e00*/  @P0 FADD.FTZ R147, R131, R147 ;  /* 0x0000009383930221 */ /* 0x000fe20000010000 */
[----:B------:R-:W-:Y:S01]  /*6e10*/  LOP3.LUT R241, R241, R213, R212, 0xfe, !PT ;  /* 0x000000d5f1f17212 */ /* 0x000fe200078efed4 */
[----:B------:R-:W-:Y:S01]  /*6e20*/  IMAD.WIDE.U32 R214, R214, 0x10000, RZ ;  /* 0x00010000d6d67825 */ /* 0x000fe200078e00ff */
[----:B------:R-:W-:-:S05]  /*6e30*/  SEL R212, RZ, 0x1, P4 ;  /* 0x00000001ffd47807 */ /* 0x000fca0002000000 */
[----:B------:R-:W-:-:S03]  /*6e40*/  IMAD.WIDE.U32 R212, R212, 0x100, RZ ;  /* 0x00000100d4d47825 */ /* 0x000fc600078e00ff */
[----:B------:R-:W-:Y:S02]  /*6e50*/  LOP3.LUT R212, R212, R240, R214, 0xfe, !PT ;  /* 0x000000f0d4d47212 */ /* 0x000fe400078efed6 */
[C---:B------:R-:W-:Y:S02]  /*6e60*/  LEA R214, P1, R14.reuse, UR10, 0x5 ;  /* 0x0000000a0ed67c11 */ /* 0x040fe4000f8228ff */
        /* <DEDUP_REMOVED lines=10> */
.L_x_30732:
[----:B------:R-:W-:Y:S05]  /*6f10*/  BSYNC B1 ;  /* 0x0000000000017941 */ /* 0x000fea0003800000 */
.L_x_30731:
[----:B------:R-:W-:Y:S01]  /*6f20*/  LOP3.LUT P0, RZ, R8, 0x1000, RZ, 0xc0, !PT ;  /* 0x0000100008ff7812 */ /* 0x000fe2000780c0ff */
[----:B------:R-:W-:-:S12]  /*6f30*/  BSSY B1, `(.L_x_30789) ;  /* 0x00002c6000017945 */ /* 0x000fd80003800000 */
[----:B------:R-:W-:Y:S05]  /*6f40*/  @!P0 BRA `(.L_x_30790) ;  /* 0x0000002c00108947 */ /* 0x000fea0003800000 */
[----:B------:R-:W2:Y:S02]  /*6f50*/  LDC.64 R148, c[0x0][0x230] ;  /* 0x00008c00ff947b82 */ /* 0x000ea40000000a00 */
[----:B--2---:R-:W-:-:S04]  /*6f60*/  ISETP.NE.U32.AND P0, PT, R148, RZ, PT ;  /* 0x000000ff9400720c */ /* 0x004fc80003f05070 */
[----:B------:R-:W-:-:S13]  /*6f70*/  ISETP.NE.AND.EX P0, PT, R149, RZ, PT, P0 ;  /* 0x000000ff9500720c */ /* 0x000fda0003f05300 */
[----:B------:R-:W-:-:S04]  /*6f80*/  @P0 LEA R150, P1, R14, R148, 0x5 ;  /* 0x000000940e960211 */ /* 0x000fc800078228ff */
[----:B------:R-:W-:-:S05]  /*6f90*/  @P0 LEA.HI.X R151, R14, R149, RZ, 0x5, P1 ;  /* 0x000000950e970211 */ /* 0x000fca00008f2cff */
[----:B------:R-:W5:Y:S04]  /*6fa0*/  @P0 LDG.E.128 R124, desc[UR6][R150.64] ;  /* 0x00000006967c0981 */ /* 0x000f68000c1e1d00 */
[----:B------:R2:W5:Y:S02]  /*6fb0*/  @P0 LDG.E.128 R128, desc[UR6][R150.64+0x10] ;  /* 0x0000100696800981 */ /* 0x000564000c1e1d00 */
[----:B--2---:R-:W2:Y:S01]  /*6fc0*/  LDC.64 R150, c[0x0][0x220] ;  /* 0x00008800ff967b82 */ /* 0x004ea20000000a00 */
[----:B------:R-:W-:Y:S01]  /*6fd0*/  ISETP.NE.AND P0, PT, R3, 0x1, PT ;  /* 0x000000010300780c */ /* 0x000fe20003f05270 */
[----:B------:R-:W-:Y:S01]  /*6fe0*/  BSSY B2, `(.L_x_30791) ;  /* 0x000000e000027945 */ /* 0x000fe20003800000 */
[----:B--2---:R-:W-:-:S05]  /*6ff0*/  IMAD.WIDE.U32 R150, R14, 0x10, R150 ;  /* 0x000000100e967825 */ /* 0x004fca00078e0096 */
[----:B------:R2:W5:Y:S02]  /*7000*/  LDG.E.128 R152, desc[UR6][R150.64] ;  /* 0x0000000696987981 */ /* 0x000564000c1e1d00 */
[----:B--2---:R-:W-:-:S04]  /*7010*/  VIADD R150, R3, 0x1 ;  /* 0x0000000103967836 */ /* 0x004fc80000000000 */
        /* <DEDUP_REMOVED lines=9> */
.L_x_30792:
[----:B01----:R-:W-:-:S07]  /*70b0*/  MOV R212, R6 ;  /* 0x0000000600d47202 */ /* 0x003fce0000000f00 */
.L_x_30793:
[----:B------:R-:W-:Y:S05]  /*70c0*/  BSYNC B2 ;  /* 0x0000000000027941 */ /* 0x000fea0003800000 */
.L_x_30791:
        /* <DEDUP_REMOVED lines=16> */
.L_x_30797:
[----:B------:R-:W-:Y:S05]  /*71d0*/  BSYNC B3 ;  /* 0x0000000000037941 */ /* 0x000fea0003800000 */
.L_x_30796:
        /* <DEDUP_REMOVED lines=42> */
.L_x_30795:
[----:B------:R-:W-:Y:S05]  /*7480*/  BSYNC B2 ;  /* 0x0000000000027941 */ /* 0x000fea0003800000 */
.L_x_30794:
        /* <DEDUP_REMOVED lines=28> */
.L_x_30799:
[----:B------:R-:W-:-:S07]  /*7650*/  MOV R149, R6 ;  /* 0x0000000600957202 */ /* 0x000fce0000000f00 */
.L_x_30800:
[----:B------:R-:W-:Y:S05]  /*7660*/  BSYNC B2 ;  /* 0x0000000000027941 */ /* 0x000fea0003800000 */
.L_x_30798:
        /* <DEDUP_REMOVED lines=16> */
.L_x_30804:
[----:B------:R-:W-:Y:S05]  /*7770*/  BSYNC B3 ;  /* 0x0000000000037941 */ /* 0x000fea0003800000 */
.L_x_30803:
        /* <DEDUP_REMOVED lines=42> */
.L_x_30802:
[----:B------:R-:W-:Y:S05]  /*7a20*/  BSYNC B2 ;  /* 0x0000000000027941 */ /* 0x000fea0003800000 */
.L_x_30801:
        /* <DEDUP_REMOVED lines=22> */
.L_x_30806:
[----:B------:R-:W-:-:S07]  /*7b90*/  IMAD.MOV.U32 R3, RZ, RZ, R6 ;  /* 0x000000ffff037224 */ /* 0x000fce00078e0006 */
.L_x_30807:
[----:B------:R-:W-:Y:S05]  /*7ba0*/  BSYNC B2 ;  /* 0x0000000000027941 */ /* 0x000fea0003800000 */
.L_x_30805:
        /* <DEDUP_REMOVED lines=16> */
.L_x_30811:
[----:B------:R-:W-:Y:S05]  /*7cb0*/  BSYNC B3 ;  /* 0x0000000000037941 */ /* 0x000fea0003800000 */
.L_x_30810:
        /* <DEDUP_REMOVED lines=42> */
.L_x_30809:
[----:B------:R-:W-:Y:S05]  /*7f60*/  BSYNC B2 ;  /* 0x0000000000027941 */ /* 0x000fea0003800000 */
.L_x_30808:
        /* <DEDUP_REMOVED lines=21> */
.L_x_30813:
[----:B------:R-:W-:-:S07]  /*80c0*/  IMAD.MOV.U32 R151, RZ, RZ, R6 ;  /* 0x000000ffff977224 */ /* 0x000fce00078e0006 */
.L_x_30814:
[----:B------:R-:W-:Y:S05]  /*80d0*/  BSYNC B2 ;  /* 0x0000000000027941 */ /* 0x000fea0003800000 */
.L_x_30812:
        /* <DEDUP_REMOVED lines=16> */
.L_x_30818:
[----:B------:R-:W-:Y:S05]  /*81e0*/  BSYNC B3 ;  /* 0x0000000000037941 */ /* 0x000fea0003800000 */
.L_x_30817:
        /* <DEDUP_REMOVED lines=42> */
.L_x_30816:
[----:B------:R-:W-:Y:S05]  /*8490*/  BSYNC B2 ;  /* 0x0000000000027941 */ /* 0x000fea0003800000 */
.L_x_30815:
        /* <DEDUP_REMOVED lines=20> */
.L_x_30820:
[----:B------:R-:W-:-:S07]  /*85e0*/  MOV R3, R6 ;  /* 0x0000000600037202 */ /* 0x000fce0000000f00 */
.L_x_30821:
[----:B------:R-:W-:Y:S05]  /*85f0*/  BSYNC B2 ;  /* 0x0000000000027941 */ /* 0x000fea0003800000 */
.L_x_30819:
        /* <DEDUP_REMOVED lines=16> */
.L_x_30825:
[----:B------:R-:W-:Y:S05]  /*8700*/  BSYNC B3 ;  /* 0x0000000000037941 */ /* 0x000fea0003800000 */
.L_x_30824:
        /* <DEDUP_REMOVED lines=42> */
.L_x_30823:
[----:B------:R-:W-:Y:S05]  /*89b0*/  BSYNC B2 ;  /* 0x0000000000027941 */ /* 0x000fea0003800000 */
.L_x_30822:
        /* <DEDUP_REMOVED lines=21> */
.L_x_30827:
[----:B------:R-:W-:-:S07]  /*8b10*/  IMAD.MOV.U32 R153, RZ, RZ, R6 ;  /* 0x000000ffff997224 */ /* 0x000fce00078e0006 */
.L_x_30828:
[----:B------:R-:W-:Y:S05]  /*8b20*/  BSYNC B2 ;  /* 0x0000000000027941 */ /* 0x000fea0003800000 */
.L_x_30826:
        /* <DEDUP_REMOVED lines=16> */
.L_x_30832:
[----:B------:R-:W-:Y:S05]  /*8c30*/  BSYNC B3 ;  /* 0x0000000000037941 */ /* 0x000fea0003800000 */
.L_x_30831:
        /* <DEDUP_REMOVED lines=42> */
.L_x_30830:
[----:B------:R-:W-:Y:S05]  /*8ee0*/  BSYNC B2 ;  /* 0x0000000000027941 */ /* 0x000fea0003800000 */
.L_x_30829:
        /* <DEDUP_REMOVED lines=20> */
.L_x_30834:
[----:B------:R-:W-:-:S07]  /*9030*/  IMAD.MOV.U32 R3, RZ, RZ, R6 ;  /* 0x000000ffff037224 */ /* 0x000fce00078e0006 */
.L_x_30835:
[----:B------:R-:W-:Y:S05]  /*9040*/  BSYNC B2 ;  /* 0x0000000000027941 */ /* 0x000fea0003800000 */
.L_x_30833:
        /* <DEDUP_REMOVED lines=16> */
.L_x_30839:
[----:B------:R-:W-:Y:S05]  /*9150*/  BSYNC B3 ;  /* 0x0000000000037941 */ /* 0x000fea0003800000 */
.L_x_30838:
        /* <DEDUP_REMOVED lines=42> */
.L_x_30837:
[----:B------:R-:W-:Y:S05]  /*9400*/  BSYNC B2 ;  /* 0x0000000000027941 */ /* 0x000fea0003800000 */
.L_x_30836:
        /* <DEDUP_REMOVED lines=21> */
.L_x_30841:
[----:B------:R-:W-:-:S07]  /*9560*/  MOV R214, R6 ;  /* 0x0000000600d67202 */ /* 0x000fce0000000f00 */
.L_x_30842:
[----:B------:R-:W-:Y:S05]  /*9570*/  BSYNC B2 ;  /* 0x0000000000027941 */ /* 0x000fea0003800000 */
.L_x_30840:
        /* <DEDUP_REMOVED lines=19> */
.L_x_30846:
[----:B------:R-:W-:Y:S05]  /*96b0*/  BSYNC B3 ;  /* 0x0000000000037941 */ /* 0x000fea0003800000 */
.L_x_30845:
        /* <DEDUP_REMOVED lines=42> */
.L_x_30844:
[----:B------:R-:W-:Y:S05]  /*9960*/  BSYNC B2 ;  /* 0x0000000000027941 */ /* 0x000fea0003800000 */
.L_x_30843:
        /* <DEDUP_REMOVED lines=34> */
.L_x_30790:
[----:B------:R-:W-:Y:S05]  /*9b90*/  BSYNC B1 ;  /* 0x0000000000017941 */ /* 0x000fea0003800000 */
.L_x_30789:
[----:B------:R-:W-:Y:S01]  /*9ba0*/  LOP3.LUT P0, RZ, R8, 0x800, RZ, 0xc0, !PT ;  /* 0x0000080008ff7812 */ /* 0x000fe2000780c0ff */
[----:B------:R-:W-:-:S12]  /*9bb0*/  BSSY B1, `(.L_x_30847) ;  /* 0x00002c6000017945 */ /* 0x000fd80003800000 */
[----:B------:R-:W-:Y:S05]  /*9bc0*/  @!P0 BRA `(.L_x_30848) ;  /* 0x0000002c00108947 */ /* 0x000fea0003800000 */
[----:B------:R-:W3:Y:S02]  /*9bd0*/  LDC.64 R156, c[0x0][0x230] ;  /* 0x00008c00ff9c7b82 */ /* 0x000ee40000000a00 */
[----:B---3--:R-:W-:-:S04]  /*9be0*/  ISETP.NE.U32.AND P0, PT, R156, RZ, PT ;  /* 0x000000ff9c00720c */ /* 0x008fc80003f05070 */
[----:B------:R-:W-:-:S13]  /*9bf0*/  ISETP.NE.AND.EX P0, PT, R157, RZ, PT, P0 ;  /* 0x000000ff9d00720c */ /* 0x000fda0003f05300 */
[----:B------:R-:W-:-:S04]  /*9c00*/  @P0 LEA R158, P1, R14, R156, 0x5 ;  /* 0x0000009c0e9e0211 */ /* 0x000fc800078228ff */
[----:B------:R-:W-:-:S05]  /*9c10*/  @P0 LEA.HI.X R159, R14, R157, RZ, 0x5, P1 ;  /* 0x0000009d0e9f0211 */ /* 0x000fca00008f2cff */
[----:B------:R-:W5:Y:S04]  /*9c20*/  @P0 LDG.E.128 R124, desc[UR6][R158.64] ;  /* 0x000000069e7c0981 */ /* 0x000f68000c1e1d00 */
[----:B------:R3:W5:Y:S02]  /*9c30*/  @P0 LDG.E.128 R128, desc[UR6][R158.64+0x10] ;  /* 0x000010069e800981 */ /* 0x000764000c1e1d00 */
[----:B---3--:R-:W3:Y:S01]  /*9c40*/  LDC.64 R158, c[0x0][0x220] ;  /* 0x00008800ff9e7b82 */ /* 0x008ee20000000a00 */
[----:B------:R-:W-:Y:S01]  /*9c50*/  ISETP.NE.AND P0, PT, R3, 0x1, PT ;  /* 0x000000010300780c */ /* 0x000fe20003f05270 */
[----:B------:R-:W-:Y:S01]  /*9c60*/  BSSY B2, `(.L_x_30849) ;  /* 0x000000e000027945 */ /* 0x000fe20003800000 */
[----:B---3--:R-:W-:-:S05]  /*9c70*/  IMAD.WIDE.U32 R158, R14, 0x10, R158 ;  /* 0x000000100e9e7825 */ /* 0x008fca00078e009e */
[----:B------:R3:W5:Y:S02]  /*9c80*/  LDG.E.128 R160, desc[UR6][R158.64] ;  /* 0x000000069ea07981 */ /* 0x000764000c1e1d00 */
[----:B---3--:R-:W-:-:S04]  /*9c90*/  VIADD R158, R3, 0x1 ;  /* 0x00000001039e7836 */ /* 0x008fc80000000000 */
[----:B------:R-:W-:Y:S05]  /*9ca0*/  @!P0 BRA `(.L_x_30850) ;  /* 0x0000000000208947 */ /* 0x000fea0003800000 */
[----:B------:R-:W-:Y:S02]  /*9cb0*/  ISETP.NE.AND P0, PT, R3, 0x2, PT ;  /* 0x000000020300780c */ /* 0x000fe40003f05270 */
[----:B012---:R-:W-:-:S11]  /*9cc0*/  MOV R212, R5 ;  /* 0x0000000500d47202 */ /* 0x007fd60000000f00 */
[----:B------:R-:W-:Y:S05]  /*9cd0*/  @!P0 BRA `(.L_x_30851) ;  /* 0x0000000000188947 */ /* 0x000fea0003800000 */
[----:B------:R-:W-:Y:S01]  /*9ce0*/  ISETP.NE.AND P0, PT, R3, 0x3, PT ;  /* 0x000000030300780c */ /* 0x000fe20003f05270 */
[----:B------:R-:W-:-:S12]  /*9cf0*/  IMAD.MOV.U32 R212, RZ, RZ, R7 ;  /* 0x000000ffffd47224 */ /* 0x000fd800078e0007 */
[----:B------:R-:W-:Y:S05]  /*9d00*/  @P0 BRA `(.L_x_30851) ;  /* 0x00000000000c0947 */ /* 0x000fea0003800000 */
[----:B------:R-:W-:Y:S01]  /*9d10*/  IMAD.MOV.U32 R212, RZ, RZ, R4 ;  /* 0x000000ffffd47224 */ /* 0x000fe200078e0004 */
[----:B------:R-:W-:Y:S06]  /*9d20*/  BRA `(.L_x_30851) ;  /* 0x0000000000047947 */ /* 0x000fec0003800000 */
.L_x_30850:
[----:B012---:R-:W-:-:S07]  /*9d30*/  MOV R212, R6 ;  /* 0x0000000600d47202 */ /* 0x007fce0000000f00 */
.L_x_30851:
[----:B------:R-:W-:Y:S05]  /*9d40*/  BSYNC B2 ;  /* 0x0000000000027941 */ /* 0x000fea0003800000 */
.L_x_30849:
        /* <DEDUP_REMOVED lines=16> */
.L_x_30855:
[----:B------:R-:W-:Y:S05]  /*9e50*/  BSYNC B3 ;  /* 0x0000000000037941 */ /* 0x000fea0003800000 */
.L_x_30854:
        /* <DEDUP_REMOVED lines=42> */
.L_x_30853:
[----:B------:R-:W-:Y:S05]  /*a100*/  BSYNC B2 ;  /* 0x0000000000027941 */ /* 0x000fea0003800000 */
.L_x_30852:
        /* <DEDUP_REMOVED lines=28> */
.L_x_30857:
[----:B------:R-:W-:-:S07]  /*a2d0*/  MOV R157, R6 ;  /* 0x00000006009d7202 */ /* 0x000fce0000000f00 */
.L_x_30858:
[----:B------:R-:W-:Y:S05]  /*a2e0*/  BSYNC B2 ;  /* 0x0000000000027941 */ /* 0x000fea0003800000 */
.L_x_30856:
        /* <DEDUP_REMOVED lines=16> */
.L_x_30862:
[----:B------:R-:W-:Y:S05]  /*a3f0*/  BSYNC B3 ;  /* 0x0000000000037941 */ /* 0x000fea0003800000 */
.L_x_30861:
        /* <DEDUP_REMOVED lines=42> */
.L_x_30860:
[----:B------:R-:W-:Y:S05]  /*a6a0*/  BSYNC B2 ;  /* 0x0000000000027941 */ /* 0x000fea0003800000 */
.L_x_30859:
        /* <DEDUP_REMOVED lines=22> */
.L_x_30864:
[----:B------:R-:W-:-:S07]  /*a810*/  IMAD.MOV.U32 R3, RZ, RZ, R6 ;  /* 0x000000ffff037224 */ /* 0x000fce00078e0006 */
.L_x_30865:
[----:B------:R-:W-:Y:S05]  /*a820*/  BSYNC B2 ;  /* 0x0000000000027941 */ /* 0x000fea0003800000 */
.L_x_30863:
        /* <DEDUP_REMOVED lines=16> */
.L_x_30869:
[----:B------:R-:W-:Y:S05]  /*a930*/  BSYNC B3 ;  /* 0x0000000000037941 */ /* 0x000fea0003800000 */
.L_x_30868:
        /* <DEDUP_REMOVED lines=42> */
.L_x_30867:
[----:B------:R-:W-:Y:S05]  /*abe0*/  BSYNC B2 ;  /* 0x0000000000027941 */ /* 0x000fea0003800000 */
.L_x_30866:
        /* <DEDUP_REMOVED lines=21> */
.L_x_30871:
[----:B------:R-:W-:-:S07]  /*ad40*/  IMAD.MOV.U32 R159, RZ, RZ, R6 ;  /* 0x000000ffff9f7224 */ /* 0x000fce00078e0006 */
.L_x_30872:
[----:B------:R-:W-:Y:S05]  /*ad50*/  BSYNC B2 ;  /* 0x0000000000027941 */ /* 0x000fea0003800000 */
.L_x_30870:
        /* <DEDUP_REMOVED lines=16> */
.L_x_30876:
[----:B------:R-:W-:Y:S05]  /*ae60*/  BSYNC B3 ;  /* 0x0000000000037941 */ /* 0x000fea0003800000 */
.L_x_30875:
        /* <DEDUP_REMOVED lines=42> */
.L_x_30874:
[----:B------:R-:W-:Y:S05]  /*b110*/  BSYNC B2 ;  /* 0x0000000000027941 */ /* 0x000fea0003800000 */
.L_x_30873:
        /* <DEDUP_REMOVED lines=20> */
.L_x_30878:
[----:B------:R-:W-:-:S07]  /*b260*/  MOV R3, R6 ;  /* 0x0000000600037202 */ /* 0x000fce0000000f00 */
.L_x_30879:
[----:B------:R-:W-:Y:S05]  /*b270*/  BSYNC B2 ;  /* 0x0000000000027941 */ /* 0x000fea0003800000 */
.L_x_30877:
        /* <DEDUP_REMOVED lines=16> */
.L_x_30883:
[----:B------:R-:W-:Y:S05]  /*b380*/  BSYNC B3 ;  /* 0x0000000000037941 */ /* 0x000fea0003800000 */
.L_x_30882:
        /* <DEDUP_REMOVED lines=42> */
.L_x_30881:
[----:B------:R-:W-:Y:S05]  /*b630*/  BSYNC B2 ;  /* 0x0000000000027941 */ /* 0x000fea0003800000 */
.L_x_30880:
        /* <DEDUP_REMOVED lines=21> */
.L_x_30885:
[----:B------:R-:W-:-:S07]  /*b790*/  IMAD.MOV.U32 R161, RZ, RZ, R6 ;  /* 0x000000ffffa17224 */ /* 0x000fce00078e0006 */
.L_x_30886:
[----:B------:R-:W-:Y:S05]  /*b7a0*/  BSYNC B2 ;  /* 0x0000000000027941 */ /* 0x000fea0003800000 */
.L_x_30884:
        /* <DEDUP_REMOVED lines=16> */
.L_x_30890:
[----:B------:R-:W-:Y:S05]  /*b8b0*/  BSYNC B3 ;  /* 0x0000000000037941 */ /* 0x000fea0003800000 */
.L_x_30889:
        /* <DEDUP_REMOVED lines=42> */
.L_x_30888:
[----:B------:R-:W-:Y:S05]  /*bb60*/  BSYNC B2 ;  /* 0x0000000000027941 */ /* 0x000fea0003800000 */
.L_x_30887:
        /* <DEDUP_REMOVED lines=20> */
.L_x_30892:
[----:B------:R-:W-:-:S07]  /*bcb0*/  IMAD.MOV.U32 R3, RZ, RZ, R6 ;  /* 0x000000ffff037224 */ /* 0x000fce00078e0006 */
.L_x_30893:
[----:B------:R-:W-:Y:S05]  /*bcc0*/  BSYNC B2 ;  /* 0x0000000000027941 */ /* 0x000fea0003800000 */
.L_x_30891:
        /* <DEDUP_REMOVED lines=16> */
.L_x_30897:
[----:B------:R-:W-:Y:S05]  /*bdd0*/  BSYNC B3 ;  /* 0x0000000000037941 */ /* 0x000fea0003800000 */
.L_x_30896:
        /* <DEDUP_REMOVED lines=42> */
.L_x_30895:
[----:B------:R-:W-:Y:S05]  /*c080*/  BSYNC B2 ;  /* 0x0000000000027941 */ /* 0x000fea0003800000 */
.L_x_30894:
        /* <DEDUP_REMOVED lines=21> */
.L_x_30899:
[----:B------:R-:W-:-:S07]  /*c1e0*/  MOV R214, R6 ;  /* 0x0000000600d67202 */ /* 0x000fce0000000f00 */
.L_x_30900:
[----:B------:R-:W-:Y:S05]  /*c1f0*/  BSYNC B2 ;  /* 0x0000000000027941 */ /* 0x000fea0003800000 */
.L_x_30898:
        /* <DEDUP_REMOVED lines=19> */
.L_x_30904:
[----:B------:R-:W-:Y:S05]  /*c330*/  BSYNC B3 ;  /* 0x0000000000037941 */ /* 0x000fea0003800000 */
.L_x_30903:
        /* <DEDUP_REMOVED lines=42> */
.L_x_30902:
[----:B------:R-:W-:Y:S05]  /*c5e0*/  BSYNC B2 ;  /* 0x0000000000027941 */ /* 0x000fea0003800000 */
.L_x_30901:
        /* <DEDUP_REMOVED lines=34> */
.L_x_30848:
[----:B------:R-:W-:Y:S05]  /*c810*/  BSYNC B1 ;  /* 0x0000000000017941 */ /* 0x000fea0003800000 */
.L_x_30847:
[----:B------:R-:W-:Y:S01]  /*c820*/  LOP3.LUT P0, RZ, R8, 0x400, RZ, 0xc0, !PT ;  /* 0x0000040008ff7812 */ /* 0x000fe2000780c0ff */
[----:B------:R-:W-:-:S12]  /*c830*/  BSSY B1, `(.L_x_30905) ;  /* 0x00002c6000017945 */ /* 0x000fd80003800000 */
[----:B------:R-:W-:Y:S05]  /*c840*/  @!P0 BRA `(.L_x_30906) ;  /* 0x0000002c00108947 */ /* 0x000fea0003800000 */
[----:B------:R-:W4:Y:S02]  /*c850*/  LDC.64 R164, c[0x0][0x230] ;  /* 0x00008c00ffa47b82 */ /* 0x000f240000000a00 */
[----:B----4-:R-:W-:-:S04]  /*c860*/  ISETP.NE.U32.AND P0, PT, R164, RZ, PT ;  /* 0x000000ffa400720c */ /* 0x010fc80003f05070 */
[----:B------:R-:W-:-:S13]  /*c870*/  ISETP.NE.AND.EX P0, PT, R165, RZ, PT, P0 ;  /* 0x000000ffa500720c */ /* 0x000fda0003f05300 */
[----:B------:R-:W-:-:S04]  /*c880*/  @P0 LEA R166, P1, R14, R164, 0x5 ;  /* 0x000000a40ea60211 */ /* 0x000fc800078228ff */
[----:B------:R-:W-:-:S05]  /*c890*/  @P0 LEA.HI.X R167, R14, R165, RZ, 0x5, P1 ;  /* 0x000000a50ea70211 */ /* 0x000fca00008f2cff */
[----:B------:R-:W5:Y:S04]  /*c8a0*/  @P0 LDG.E.128 R124, desc[UR6][R166.64] ;  /* 0x00000006a67c0981 */ /* 0x000f68000c1e1d00 */
[----:B------:R4:W5:Y:S02]  /*c8b0*/  @P0 LDG.E.128 R128, desc[UR6][R166.64+0x10] ;  /* 0x00001006a6800981 */ /* 0x000964000c1e1d00 */
[----:B----4-:R-:W4:Y:S01]  /*c8c0*/  LDC.64 R166, c[0x0][0x220] ;  /* 0x00008800ffa67b82 */ /* 0x010f220000000a00 */
[----:B------:R-:W-:Y:S01]  /*c8d0*/  ISETP.NE.AND P0, PT, R3, 0x1, PT ;  /* 0x000000010300780c */ /* 0x000fe20003f05270 */
[----:B------:R-:W-:Y:S01]  /*c8e0*/  BSSY B2, `(.L_x_30907) ;  /* 0x000000e000027945 */ /* 0x000fe20003800000 */
[----:B----4-:R-:W-:-:S05]  /*c8f0*/  IMAD.WIDE.U32 R166, R14, 0x10, R166 ;  /* 0x000000100ea67825 */ /* 0x010fca00078e00a6 */
[----:B------:R4:W5:Y:S02]  /*c900*/  LDG.E.128 R168, desc[UR6][R166.64] ;  /* 0x00000006a6a87981 */ /* 0x000964000c1e1d00 */
[----:B----4-:R-:W-:-:S04]  /*c910*/  VIADD R166, R3, 0x1 ;  /* 0x0000000103a67836 */ /* 0x010fc80000000000 */
[----:B------:R-:W-:Y:S05]  /*c920*/  @!P0 BRA `(.L_x_30908) ;  /* 0x0000000000208947 */ /* 0x000fea0003800000 */
[----:B------:R-:W-:Y:S02]  /*c930*/  ISETP.NE.AND P0, PT, R3, 0x2, PT ;  /* 0x000000020300780c */ /* 0x000fe40003f05270 */
[----:B0123--:R-:W-:-:S11]  /*c940*/  MOV R212, R5 ;  /* 0x0000000500d47202 */ /* 0x00ffd60000000f00 */
[----:B------:R-:W-:Y:S05]  /*c950*/  @!P0 BRA `(.L_x_30909) ;  /* 0x0000000000188947 */ /* 0x000fea0003800000 */
[----:B------:R-:W-:Y:S01]  /*c960*/  ISETP.NE.AND P0, PT, R3, 0x3, PT ;  /* 0x000000030300780c */ /* 0x000fe20003f05270 */
[----:B------:R-:W-:-:S12]  /*c970*/  IMAD.MOV.U32 R212, RZ, RZ, R7 ;  /* 0x000000ffffd47224 */ /* 0x000fd800078e0007 */
[----:B------:R-:W-:Y:S05]  /*c980*/  @P0 BRA `(.L_x_30909) ;  /* 0x00000000000c0947 */ /* 0x000fea0003800000 */
[----:B------:R-:W-:Y:S01]  /*c990*/  IMAD.MOV.U32 R212, RZ, RZ, R4 ;  /* 0x000000ffffd47224 */ /* 0x000fe200078e0004 */
[----:B------:R-:W-:Y:S06]  /*c9a0*/  BRA `(.L_x_30909) ;  /* 0x0000000000047947 */ /* 0x000fec0003800000 */
.L_x_30908:
[----:B0123--:R-:W-:-:S07]  /*c9b0*/  MOV R212, R6 ;  /* 0x0000000600d47202 */ /* 0x00ffce0000000f00 */
.L_x_30909:
[----:B------:R-:W-:Y:S05]  /*c9c0*/  BSYNC B2 ;  /* 0x0000000000027941 */ /* 0x000fea0003800000 */
.L_x_30907:
        /* <DEDUP_REMOVED lines=16> */
.L_x_30913:
[----:B------:R-:W-:Y:S05]  /*cad0*/  BSYNC B3 ;  /* 0x0000000000037941 */ /* 0x000fea0003800000 */
.L_x_30912:
        /* <DEDUP_REMOVED lines=42> */
.L_x_30911:
[----:B------:R-:W-:Y:S05]  /*cd80*/  BSYNC B2 ;  /* 0x0000000000027941 */ /* 0x000fea0003800000 */
.L_x_30910:
        /* <DEDUP_REMOVED lines=28> */
.L_x_30915:
[----:B------:R-:W-:-:S07]  /*cf50*/  MOV R165, R6 ;  /* 0x0000000600a57202 */ /* 0x000fce0000000f00 */
.L_x_30916:
[----:B------:R-:W-:Y:S05]  /*cf60*/  BSYNC B2 ;  /* 0x0000000000027941 */ /* 0x000fea0003800000 */
.L_x_30914:
        /* <DEDUP_REMOVED lines=16> */
.L_x_30920:
[----:B------:R-:W-:Y:S05]  /*d070*/  BSYNC B3 ;  /* 0x0000000000037941 */ /* 0x000fea0003800000 */
.L_x_30919:
        /* <DEDUP_REMOVED lines=42> */
.L_x_30918:
[----:B------:R-:W-:Y:S05]  /*d320*/  BSYNC B2 ;  /* 0x0000000000027941 */ /* 0x000fea0003800000 */
.L_x_30917:
        /* <DEDUP_REMOVED lines=22> */
.L_x_30922:
[----:B------:R-:W-:-:S07]  /*d490*/  IMAD.MOV.U32 R3, RZ, RZ, R6 ;  /* 0x000000ffff037224 */ /* 0x000fce00078e0006 */
.L_x_30923:
[----:B------:R-:W-:Y:S05]  /*d4a0*/  BSYNC B2 ;  /* 0x0000000000027941 */ /* 0x000fea0003800000 */
.L_x_30921:
        /* <DEDUP_REMOVED lines=16> */
.L_x_30927:
[----:B------:R-:W-:Y:S05]  /*d5b0*/  BSYNC B3 ;  /* 0x0000000000037941 */ /* 0x000fea0003800000 */
.L_x_30926:
        /* <DEDUP_REMOVED lines=42> */
.L_x_30925:
[----:B------:R-:W-:Y:S05]  /*d860*/  BSYNC B2 ;  /* 0x0000000000027941 */ /* 0x000fea0003800000 */
.L_x_30924:
        /* <DEDUP_REMOVED lines=21> */
.L_x_30929:
[----:B------:R-:W-:-:S07]  /*d9c0*/  IMAD.MOV.U32 R167, RZ, RZ, R6 ;  /* 0x000000ffffa77224 */ /* 0x000fce00078e0006 */
.L_x_30930:
[----:B------:R-:W-:Y:S05]  /*d9d0*/  BSYNC B2 ;  /* 0x0000000000027941 */ /* 0x000fea0003800000 */
.L_x_30928:
        /* <DEDUP_REMOVED lines=16> */
.L_x_30934:
[----:B------:R-:W-:Y:S05]  /*dae0*/  BSYNC B3 ;  /* 0x0000000000037941 */ /* 0x000fea0003800000 */
.L_x_30933:
        /* <DEDUP_REMOVED lines=42> */
.L_x_30932:
[----:B------:R-:W-:Y:S05]  /*dd90*/  BSYNC B2 ;  /* 0x0000000000027941 */ /* 0x000fea0003800000 */
.L_x_30931:
        /* <DEDUP_REMOVED lines=20> */
.L_x_30936:
[----:B------:R-:W-:-:S07]  /*dee0*/  MOV R3, R6 ;  /* 0x0000000600037202 */ /* 0x000fce0000000f00 */
.L_x_30937:
[----:B------:R-:W-:Y:S05]  /*def0*/  BSYNC B2 ;  /* 0x0000000000027941 */ /* 0x000fea0003800000 */
.L_x_30935:
        /* <DEDUP_REMOVED lines=16> */
.L_x_30941:
[----:B------:R-:W-:Y:S05]  /*e000*/  BSYNC B3 ;  /* 0x0000000000037941 */ /* 0x000fea0003800000 */
.L_x_30940:
        /* <DEDUP_REMOVED lines=42> */
.L_x_30939:
[----:B------:R-:W-:Y:S05]  /*e2b0*/  BSYNC B2 ;  /* 0x0000000000027941 */ /* 0x000fea0003800000 */
.L_x_30938:
        /* <DEDUP_REMOVED lines=21> */
.L_x_30943:
[----:B------:R-:W-:-:S07]  /*e410*/  MOV R169, R6 ;  /* 0x0000000600a97202 */ /* 0x000fce0000000f00 */
.L_x_30944:
[----:B------:R-:W-:Y:S05]  /*e420*/  BSYNC B2 ;  /* 0x0000000000027941 */ /* 0x000fea0003800000 */
.L_x_30942:
        /* <DEDUP_REMOVED lines=16> */
.L_x_30948:
[----:B------:R-:W-:Y:S05]  /*e530*/  BSYNC B3 ;  /* 0x0000000000037941 */ /* 0x000fea0003800000 */
.L_x_30947:
        /* <DEDUP_REMOVED lines=39> */
[----:B------:R-:W-:Y:S01]  /*e7b0*/  LOP3.LUT R5, R5, UR32, R6, 0x96, !PT ;  /* 0x0000002005057c12 */ /* 0x000fe2000f8e9606 */
[----:B------:R-:W-:-:S05]  /*e7c0*/  IMAD.WIDE.U32 R6, R7, -0x326172a9, RZ ;  /* 0xcd9e8d5707067825 */ /* 0x000fca00078e00ff */
[----:B------:R-:W-:-:S07]  /*e7d0*/  LOP3.LUT R7, R7, UR31, R212, 0x96, !PT ;  /* 0x0000001f07077c12 */ /* 0x000fce000f8e96d4 */
.L_x_30946:
[----:B------:R-:W-:Y:S05]  /*e7e0*/  BSYNC B2 ;  /* 0x0000000000027941 */ /* 0x000fea0003800000 */
.L_x_30945:
        /* <DEDUP_REMOVED lines=20> */
.L_x_30950:
[----:B------:R-:W-:-:S07]  /*e930*/  MOV R3, R6 ;  /* 0x0000000600037202 */ /* 0x000fce0000000f00 */
.L_x_30951:
[----:B------:R-:W-:Y:S05]  /*e940*/  BSYNC B2 ;  /* 0x0000000000027941 */ /* 0x000fea0003800000 */
.L_x_30949:
        /* <DEDUP_REMOVED lines=16> */
.L_x_30955:
[----:B------:R-:W-:Y:S05]  /*ea50*/  BSYNC B3 ;  /* 0x0000000000037941 */ /* 0x000fea0003800000 */
.L_x_30954:
        /* <DEDUP_REMOVED lines=42> */
.L_x_30953:
[----:B------:R-:W-:Y:S05]  /*ed00*/  BSYNC B2 ;  /* 0x0000000000027941 */ /* 0x000fea0003800000 */
.L_x_30952:
        /* <DEDUP_REMOVED lines=21> */
.L_x_30957:
[----:B------:R-:W-:-:S07]  /*ee60*/  MOV R214, R6 ;  /* 0x0000000600d67202 */ /* 0x000fce0000000f00 */
.L_x_30958:
[----:B------:R-:W-:Y:S05]  /*ee70*/  BSYNC B2 ;  /* 0x0000000000027941 */ /* 0x000fea0003800000 */
.L_x_30956:
        /* <DEDUP_REMOVED lines=19> */
.L_x_30962:
[----:B------:R-:W-:Y:S05]  /*efb0*/  BSYNC B3 ;  /* 0x0000000000037941 */ /* 0x000fea0003800000 */
.L_x_30961:
        /* <DEDUP_REMOVED lines=42> */
.L_x_30960:
[----:B------:R-:W-:Y:S05]  /*f260*/  BSYNC B2 ;  /* 0x0000000000027941 */ /* 0x000fea0003800000 */
.L_x_30959:
[----:B------:R-:W-:Y:S01]  /*f270*/  I2FP.F32.U32 R212, R214 ;  /* 0x000000d600d47245 */ /* 0x000fe20000201000 */
[----:B------:R-:W-:Y:S01]  /*f280*/  IMAD.U32 R171, R171, 0x10000, RZ ;  /* 0x00010000abab7824 */ /* 0x000fe200078e00ff */
[----:B------:R-:W-:Y:S02]  /*f290*/  SEL R213, RZ, 0x10000, P5 ;  /* 0x00010000ffd57807 */ /* 0x000fe40002800000 */
[----:B------:R-:W-:Y:S01]  /*f2a0*/  LOP3.LUT P6, RZ, R8, 0x4, RZ, 0xc0, !PT ;  /* 0x0000000408ff7812 */ /* 0x000fe200078cc0ff */
[----:B------:R-:W-:Y:S01]  /*f2b0*/  FFMA.FTZ R212, R212, R215, 1.1641532182693481445e-10 ;  /* 0x2f000000d4d47423 */ /* 0x000fe200000100d7 */
[----:B------:R-:W-:-:S04]  /*f2c0*/  FMUL.FTZ R171, R171, R13 ;  /* 0x0000000dabab7220 */ /* 0x000fc80000410000 */
        /* <DEDUP_REMOVED lines=28> */
.L_x_30906:
[----:B------:R-:W-:Y:S05]  /*f490*/  BSYNC B1 ;  /* 0x0000000000017941 */ /* 0x000fea0003800000 */
.L_x_30905:
[----:B------:R-:W-:Y:S01]  /*f4a0*/  LOP3.LUT P0, RZ, R8, 0x200, RZ, 0xc0, !PT ;  /* 0x0000020008ff7812 */ /* 0x000fe2000780c0ff */
[----:B------:R-:W-:-:S12]  /*f4b0*/  BSSY B1, `(.L_x_30963) ;  /* 0x00002c6000017945 */ /* 0x000fd80003800000 */
[----:B------:R-:W-:Y:S05]  /*f4c0*/  @!P0 BRA `(.L_x_30964) ;  /* 0x0000002c00108947 */ /* 0x000fea0003800000 */
        /* <DEDUP_REMOVED lines=15> */
[----:B-1234-:R-:W-:-:S11]  /*f5c0*/  MOV R212, R5 ;  /* 0x0000000500d47202 */ /* 0x01efd60000000f00 */
[----:B------:R-:W-:Y:S05]  /*f5d0*/  @!P0 BRA `(.L_x_30967) ;  /* 0x0000000000188947 */ /* 0x000fea0003800000 */
[----:B------:R-:W-:Y:S01]  /*f5e0*/  ISETP.NE.AND P0, PT, R3, 0x3, PT ;  /* 0x000000030300780c */ /* 0x000fe20003f05270 */
[----:B------:R-:W-:-:S12]  /*f5f0*/  IMAD.MOV.U32 R212, RZ, RZ, R7 ;  /* 0x000000ffffd47224 */ /* 0x000fd800078e0007 */
[----:B------:R-:W-:Y:S05]  /*f600*/  @P0 BRA `(.L_x_30967) ;  /* 0x00000000000c0947 */ /* 0x000fea0003800000 */
[----:B------:R-:W-:Y:S01]  /*f610*/  MOV R212, R4 ;  /* 0x0000000400d47202 */ /* 0x000fe20000000f00 */
[----:B------:R-:W-:Y:S06]  /*f620*/  BRA `(.L_x_30967) ;  /* 0x0000000000047947 */ /* 0x000fec0003800000 */
.L_x_30966:
[----:B-1234-:R-:W-:-:S07]  /*f630*/  IMAD.MOV.U32 R212, RZ, RZ, R6 ;  /* 0x000000ffffd47224 */ /* 0x01efce00078e0006 */
.L_x_30967:
[----:B------:R-:W-:Y:S05]  /*f640*/  BSYNC B2 ;  /* 0x0000000000027941 */ /* 0x000fea0003800000 */
.L_x_30965:
        /* <DEDUP_REMOVED lines=16> */
.L_x_30971:
[----:B------:R-:W-:Y:S05]  /*f750*/  BSYNC B3 ;  /* 0x0000000000037941 */ /* 0x000fea0003800000 */
.L_x_30970:
        /* <DEDUP_REMOVED lines=42> */
.L_x_30969:
[----:B------:R-:W-:Y:S05]  /*fa00*/  BSYNC B2 ;  /* 0x0000000000027941 */ /* 0x000fea0003800000 */
.L_x_30968:
[----:B------:R-:W0:Y:S01]  /*fa10*/  LDC R240, c[0x0][0x294] ;  /* 0x0000a500fff07b82 */ /* 0x000e220000000800 */
[----:B------:R-:W-:Y:S01]  /*fa20*/  HFMA2.MMA R215, -RZ, RZ, 0.1171875, 0 ;  /* 0x2f800000ffd77435 */ /* 0x000fe200000001ff */
[----:B------:R-:W-:Y:S01]  /*fa30*/  I2FP.F32.U32 R3, R212 ;  /* 0x000000d400037245 */ /* 0x000fe20000201000 */
[----:B------:R-:W-:Y:S01]  /*fa40*/  BSSY B2, `(.L_x_30972) ;  /* 0x000001a000027945 */ /* 0x000fe20003800000 */
[----:B------:R-:W-:Y:S02]  /*fa50*/  LOP3.LUT R8, R8, 0xfffffffb, RZ, 0xc0, !PT ;  /* 0xfffffffb08087812 */ /* 0x000fe400078ec0ff */
[----:B------:R-:W-:Y:S02]  /*fa60*/  ISETP.NE.U32.AND P0, PT, R172, RZ, PT ;  /* 0x000000ffac00720c */ /* 0x000fe40003f05070 */
[----:B------:R-:W1:Y:S01]  /*fa70*/  LDC R241, c[0x0][0x298] ;  /* 0x0000a600fff17b82 */ /* 0x000e620000000800 */
[----:B------:R-:W-:Y:S02]  /*fa80*/  IADD3 R175, R174, 0x1, RZ ;  /* 0x00000001aeaf7810 */ /* 0x000fe40007ffe0ff */
[----:B------:R-:W-:Y:S01]  /*fa90*/  FFMA.FTZ R3, R3, R215, 1.1641532182693481445e-10 ;  /* 0x2f00000003037423 */ /* 0x000fe200000100d7 */
[----:B------:R-:W-:-:S04]  /*faa0*/  ISETP.NE.AND.EX P0, PT, R173, RZ, PT, P0 ;  /* 0x000000ffad00720c */ /* 0x000fc80003f05300 */
        /* <DEDUP_REMOVED lines=18> */
.L_x_30973:
[----:B------:R-:W-:-:S07]  /*fbd0*/  MOV R173, R6 ;  /* 0x0000000600ad7202 */ /* 0x000fce0000000f00 */
.L_x_30974:
[----:B------:R-:W-:Y:S05]  /*fbe0*/  BSYNC B2 ;  /* 0x0000000000027941 */ /* 0x000fea0003800000 */
.L_x_30972:
        /* <DEDUP_REMOVED lines=16> */
.L_x_30978:
[----:B------:R-:W-:Y:S05]  /*fcf0*/  BSYNC B3 ;  /* 0x0000000000037941 */ /* 0x000fea0003800000 */
.L_x_30977:
        /* <DEDUP_REMOVED lines=42> */
.L_x_30976:
[----:B------:R-:W-:Y:S05]  /*ffa0*/  BSYNC B2 ;  /* 0x0000000000027941 */ /* 0x000fea0003800000 */
.L_x_30975:
        /* <DEDUP_REMOVED lines=22> */
.L_x_30980:
[----:B------:R-:W-:-:S07]  /*10110*/  MOV R3, R6 ;  /* 0x0000000600037202 */ /* 0x000fce0000000f00 */
.L_x_30981:
[----:B------:R-:W-:Y:S05]  /*10120*/  BSYNC B2 ;  /* 0x0000000000027941 */ /* 0x000fea0003800000 */
.L_x_30979:
        /* <DEDUP_REMOVED lines=16> */
.L_x_30985:
[----:B------:R-:W-:Y:S05]  /*10230*/  BSYNC B3 ;  /* 0x0000000000037941 */ /* 0x000fea0003800000 */
.L_x_30984:
        /* <DEDUP_REMOVED lines=42> */
.L_x_30983:
[----:B------:R-:W-:Y:S05]  /*104e0*/  BSYNC B2 ;  /* 0x0000000000027941 */ /* 0x000fea0003800000 */
.L_x_30982:
        /* <DEDUP_REMOVED lines=21> */
.L_x_30987:
[----:B------:R-:W-:-:S07]  /*10640*/  MOV R175, R6 ;  /* 0x0000000600af7202 */ /* 0x000fce0000000f00 */
.L_x_30988:
[----:B------:R-:W-:Y:S05]  /*10650*/  BSYNC B2 ;  /* 0x0000000000027941 */ /* 0x000fea0003800000 */
.L_x_30986:
        /* <DEDUP_REMOVED lines=16> */
.L_x_30992:
[----:B------:R-:W-:Y:S05]  /*10760*/  BSYNC B3 ;  /* 0x0000000000037941 */ /* 0x000fea0003800000 */
.L_x_30991:
        /* <DEDUP_REMOVED lines=42> */
.L_x_30990:
[----:B------:R-:W-:Y:S05]  /*10a10*/  BSYNC B2 ;  /* 0x0000000000027941 */ /* 0x000fea0003800000 */
.L_x_30989:
        /* <DEDUP_REMOVED lines=20> */
.L_x_30994:
[----:B------:R-:W-:-:S07]  /*10b60*/  MOV R3, R6 ;  /* 0x0000000600037202 */ /* 0x000fce0000000f00 */
.L_x_30995:
[----:B------:R-:W-:Y:S05]  /*10b70*/  BSYNC B2 ;  /* 0x0000000000027941 */ /* 0x000fea0003800000 */
.L_x_30993:
        /* <DEDUP_REMOVED lines=16> */
.L_x_30999:
[----:B------:R-:W-:Y:S05]  /*10c80*/  BSYNC B3 ;  /* 0x0000000000037941 */ /* 0x000fea0003800000 */
.L_x_30998:
        /* <DEDUP_REMOVED lines=42> */
.L_x_30997:
[----:B------:R-:W-:Y:S05]  /*10f30*/  BSYNC B2 ;  /* 0x0000000000027941 */ /* 0x000fea0003800000 */
.L_x_30996:
        /* <DEDUP_REMOVED lines=21> */
.L_x_31001:
[----:B------:R-:W-:-:S07]  /*11090*/  MOV R177, R6 ;  /* 0x0000000600b17202 */ /* 0x000fce0000000f00 */
.L_x_31002:
[----:B------:R-:W-:Y:S05]  /*110a0*/  BSYNC B2 ;  /* 0x0000000000027941 */ /* 0x000fea0003800000 */
.L_x_31000:
        /* <DEDUP_REMOVED lines=16> */
.L_x_31006:
[----:B------:R-:W-:Y:S05]  /*111b0*/  BSYNC B3 ;  /* 0x0000000000037941 */ /* 0x000fea0003800000 */
.L_x_31005:
        /* <DEDUP_REMOVED lines=42> */
.L_x_31004:
[----:B------:R-:W-:Y:S05]  /*11460*/  BSYNC B2 ;  /* 0x0000000000027941 */ /* 0x000fea0003800000 */
.L_x_31003:
        /* <DEDUP_REMOVED lines=20> */
.L_x_31008:
[----:B------:R-:W-:-:S07]  /*115b0*/  MOV R3, R6 ;  /* 0x0000000600037202 */ /* 0x000fce0000000f00 */
.L_x_31009:
[----:B------:R-:W-:Y:S05]  /*115c0*/  BSYNC B2 ;  /* 0x0000000000027941 */ /* 0x000fea0003800000 */
.L_x_31007:
        /* <DEDUP_REMOVED lines=16> */
.L_x_31013:
[----:B------:R-:W-:Y:S05]  /*116d0*/  BSYNC B3 ;  /* 0x0000000000037941 */ /* 0x000fea0003800000 */
.L_x_31012:
        /* <DEDUP_REMOVED lines=42> */
.L_x_31011:
[----:B------:R-:W-:Y:S05]  /*11980*/  BSYNC B2 ;  /* 0x0000000000027941 */ /* 0x000fea0003800000 */
.L_x_31010:
        /* <DEDUP_REMOVED lines=21> */
.L_x_31015:
[----:B------:R-:W-:-:S07]  /*11ae0*/  MOV R214, R6 ;  /* 0x0000000600d67202 */ /* 0x000fce0000000f00 */
.L_x_31016:
[----:B------:R-:W-:Y:S05]  /*11af0*/  BSYNC B2 ;  /* 0x0000000000027941 */ /* 0x000fea0003800000 */
.L_x_31014:
        /* <DEDUP_REMOVED lines=19> */
.L_x_31020:
[----:B------:R-:W-:Y:S05]  /*11c30*/  BSYNC B3 ;  /* 0x0000000000037941 */ /* 0x000fea0003800000 */
.L_x_31019:
        /* <DEDUP_REMOVED lines=42> */
.L_x_31018:
[----:B------:R-:W-:Y:S05]  /*11ee0*/  BSYNC B2 ;  /* 0x0000000000027941 */ /* 0x000fea0003800000 */
.L_x_31017:
        /* <DEDUP_REMOVED lines=34> */
.L_x_30964:
[----:B------:R-:W-:Y:S05]  /*12110*/  BSYNC B1 ;  /* 0x0000000000017941 */ /* 0x000fea0003800000 */
.L_x_30963:
        /* <DEDUP_REMOVED lines=25> */
.L_x_31024:
[----:B-1234-:R-:W-:-:S07]  /*122b0*/  IMAD.MOV.U32 R212, RZ, RZ, R6 ;  /* 0x000000ffffd47224 */ /* 0x01efce00078e0006 */
.L_x_31025:
[----:B------:R-:W-:Y:S05]  /*122c0*/  BSYNC B2 ;  /* 0x0000000000027941 */ /* 0x000fea0003800000 */
.L_x_31023:
        /* <DEDUP_REMOVED lines=16> */
.L_x_31029:
[----:B------:R-:W-:Y:S05]  /*123d0*/  BSYNC B3 ;  /* 0x0000000000037941 */ /* 0x000fea0003800000 */
.L_x_31028:
        /* <DEDUP_REMOVED lines=42> */
.L_x_31027:
[----:B------:R-:W-:Y:S05]  /*12680*/  BSYNC B2 ;  /* 0x0000000000027941 */ /* 0x000fea0003800000 */
.L_x_31026:
        /* <DEDUP_REMOVED lines=28> */
.L_x_31031:
[----:B------:R-:W-:-:S07]  /*12850*/  MOV R181, R6 ;  /* 0x0000000600b57202 */ /* 0x000fce0000000f00 */
.L_x_31032:
[----:B------:R-:W-:Y:S05]  /*12860*/  BSYNC B2 ;  /* 0x0000000000027941 */ /* 0x000fea0003800000 */
.L_x_31030:
        /* <DEDUP_REMOVED lines=16> */
.L_x_31036:
[----:B------:R-:W-:Y:S05]  /*12970*/  BSYNC B3 ;  /* 0x0000000000037941 */ /* 0x000fea0003800000 */
.L_x_31035:
        /* <DEDUP_REMOVED lines=42> */
.L_x_31034:
[----:B------:R-:W-:Y:S05]  /*12c20*/  BSYNC B2 ;  /* 0x0000000000027941 */ /* 0x000fea0003800000 */
.L_x_31033:
        /* <DEDUP_REMOVED lines=22> */
.L_x_31038:
[----:B------:R-:W-:-:S07]  /*12d90*/  MOV R3, R6 ;  /* 0x0000000600037202 */ /* 0x000fce0000000f00 */
.L_x_31039:
[----:B------:R-:W-:Y:S05]  /*12da0*/  BSYNC B2 ;  /* 0x0000000000027941 */ /* 0x000fea0003800000 */
.L_x_31037:
        /* <DEDUP_REMOVED lines=16> */
.L_x_31043:
[----:B------:R-:W-:Y:S05]  /*12eb0*/  BSYNC B3 ;  /* 0x0000000000037941 */ /* 0x000fea0003800000 */
.L_x_31042:
        /* <DEDUP_REMOVED lines=42> */
.L_x_31041:
[----:B------:R-:W-:Y:S05]  /*13160*/  BSYNC B2 ;  /* 0x0000000000027941 */ /* 0x000fea0003800000 */
.L_x_31040:
        /* <DEDUP_REMOVED lines=21> */
.L_x_31045:
[----:B------:R-:W-:-:S07]  /*132c0*/  MOV R183, R6 ;  /* 0x0000000600b77202 */ /* 0x000fce0000000f00 */
.L_x_31046:
[----:B------:R-:W-:Y:S05]  /*132d0*/  BSYNC B2 ;  /* 0x0000000000027941 */ /* 0x000fea0003800000 */
.L_x_31044:
        /* <DEDUP_REMOVED lines=16> */
.L_x_31050:
[----:B------:R-:W-:Y:S05]  /*133e0*/  BSYNC B3 ;  /* 0x0000000000037941 */ /* 0x000fea0003800000 */
.L_x_31049:
        /* <DEDUP_REMOVED lines=42> */
.L_x_31048:
[----:B------:R-:W-:Y:S05]  /*13690*/  BSYNC B2 ;  /* 0x0000000000027941 */ /* 0x000fea0003800000 */
.L_x_31047:
        /* <DEDUP_REMOVED lines=20> */
.L_x_31052:
[----:B------:R-:W-:-:S07]  /*137e0*/  MOV R3, R6 ;  /* 0x0000000600037202 */ /* 0x000fce0000000f00 */
.L_x_31053:
[----:B------:R-:W-:Y:S05]  /*137f0*/  BSYNC B2 ;  /* 0x0000000000027941 */ /* 0x000fea0003800000 */
.L_x_31051:
        /* <DEDUP_REMOVED lines=16> */
.L_x_31057:
[----:B------:R-:W-:Y:S05]  /*13900*/  BSYNC B3 ;  /* 0x0000000000037941 */ /* 0x000fea0003800000 */
.L_x_31056:
        /* <DEDUP_REMOVED lines=42> */
.L_x_31055:
[----:B------:R-:W-:Y:S05]  /*13bb0*/  BSYNC B2 ;  /* 0x0000000000027941 */ /* 0x000fea0003800000 */
.L_x_31054:
        /* <DEDUP_REMOVED lines=21> */
.L_x_31059:
[----:B------:R-:W-:-:S07]  /*13d10*/  MOV R185, R6 ;  /* 0x0000000600b97202 */ /* 0x000fce0000000f00 */
.L_x_31060:
[----:B------:R-:W-:Y:S05]  /*13d20*/  BSYNC B2 ;  /* 0x0000000000027941 */ /* 0x000fea0003800000 */
.L_x_31058:
        /* <DEDUP_REMOVED lines=16> */
.L_x_31064:
[----:B------:R-:W-:Y:S05]  /*13e30*/  BSYNC B3 ;  /* 0x0000000000037941 */ /* 0x000fea0003800000 */
.L_x_31063:
        /* <DEDUP_REMOVED lines=42> */
.L_x_31062:
[----:B------:R-:W-:Y:S05]  /*140e0*/  BSYNC B2 ;  /* 0x0000000000027941 */ /* 0x000fea0003800000 */
.L_x_31061:
        /* <DEDUP_REMOVED lines=20> */
.L_x_31066:
[----:B------:R-:W-:-:S07]  /*14230*/  MOV R3, R6 ;  /* 0x0000000600037202 */ /* 0x000fce0000000f00 */
.L_x_31067:
[----:B------:R-:W-:Y:S05]  /*14240*/  BSYNC B2 ;  /* 0x0000000000027941 */ /* 0x000fea0003800000 */
.L_x_31065:
        /* <DEDUP_REMOVED lines=16> */
.L_x_31071:
[----:B------:R-:W-:Y:S05]  /*14350*/  BSYNC B3 ;  /* 0x0000000000037941 */ /* 0x000fea0003800000 */
.L_x_31070:
        /* <DEDUP_REMOVED lines=42> */
.L_x_31069:
[----:B------:R-:W-:Y:S05]  /*14600*/  BSYNC B2 ;  /* 0x0000000000027941 */ /* 0x000fea0003800000 */
.L_x_31068:
        /* <DEDUP_REMOVED lines=21> */
.L_x_31073:
[----:B------:R-:W-:-:S07]  /*14760*/  MOV R214, R6 ;  /* 0x0000000600d67202 */ /* 0x000fce0000000f00 */
.L_x_31074:
[----:B------:R-:W-:Y:S05]  /*14770*/  BSYNC B2 ;  /* 0x0000000000027941 */ /* 0x000fea0003800000 */
.L_x_31072:
        /* <DEDUP_REMOVED lines=19> */
.L_x_31078:
[----:B------:R-:W-:Y:S05]  /*148b0*/  BSYNC B3 ;  /* 0x0000000000037941 */ /* 0x000fea0003800000 */
.L_x_31077:
        /* <DEDUP_REMOVED lines=42> */
.L_x_31076:
[----:B------:R-:W-:Y:S05]  /*14b60*/  BSYNC B2 ;  /* 0x0000000000027941 */ /* 0x000fea0003800000 */
.L_x_31075:
        /* <DEDUP_REMOVED lines=34> */
.L_x_31022:
[----:B------:R-:W-:Y:S05]  /*14d90*/  BSYNC B1 ;  /* 0x0000000000017941 */ /* 0x000fea0003800000 */
.L_x_31021:
        /* <DEDUP_REMOVED lines=25> */
.L_x_31082:
[----:B-1234-:R-:W-:-:S07]  /*14f30*/  IMAD.MOV.U32 R212, RZ, RZ, R6 ;  /* 0x000000ffffd47224 */ /* 0x01efce00078e0006 */
.L_x_31083:
[----:B------:R-:W-:Y:S05]  /*14f40*/  BSYNC B2 ;  /* 0x0000000000027941 */ /* 0x000fea0003800000 */
.L_x_31081:
        /* <DEDUP_REMOVED lines=16> */
.L_x_31087:
[----:B------:R-:W-:Y:S05]  /*15050*/  BSYNC B3 ;  /* 0x0000000000037941 */ /* 0x000fea0003800000 */
.L_x_31086:
        /* <DEDUP_REMOVED lines=42> */
.L_x_31085:
[----:B------:R-:W-:Y:S05]  /*15300*/  BSYNC B2 ;  /* 0x0000000000027941 */ /* 0x000fea0003800000 */
.L_x_31084:
        /* <DEDUP_REMOVED lines=28> */
.L_x_31089:
[----:B------:R-:W-:-:S07]  /*154d0*/  MOV R189, R6 ;  /* 0x0000000600bd7202 */ /* 0x000fce0000000f00 */
.L_x_31090:
[----:B------:R-:W-:Y:S05]  /*154e0*/  BSYNC B2 ;  /* 0x0000000000027941 */ /* 0x000fea0003800000 */
.L_x_31088:
        /* <DEDUP_REMOVED lines=16> */
.L_x_31094:
[----:B------:R-:W-:Y:S05]  /*155f0*/  BSYNC B3 ;  /* 0x0000000000037941 */ /* 0x000fea0003800000 */
.L_x_31093:
        /* <DEDUP_REMOVED lines=42> */
.L_x_31092:
[----:B------:R-:W-:Y:S05]  /*158a0*/  BSYNC B2 ;  /* 0x0000000000027941 */ /* 0x000fea0003800000 */
.L_x_31091:
        /* <DEDUP_REMOVED lines=22> */
.L_x_31096:
[----:B------:R-:W-:-:S07]  /*15a10*/  MOV R3, R6 ;  /* 0x0000000600037202 */ /* 0x000fce0000000f00 */
.L_x_31097:
[----:B------:R-:W-:Y:S05]  /*15a20*/  BSYNC B2 ;  /* 0x0000000000027941 */ /* 0x000fea0003800000 */
.L_x_31095:
        /* <DEDUP_REMOVED lines=16> */
.L_x_31101:
[----:B------:R-:W-:Y:S05]  /*15b30*/  BSYNC B3 ;  /* 0x0000000000037941 */ /* 0x000fea0003800000 */
.L_x_31100:
        /* <DEDUP_REMOVED lines=42> */
.L_x_31099:
[----:B------:R-:W-:Y:S05]  /*15de0*/  BSYNC B2 ;  /* 0x0000000000027941 */ /* 0x000fea0003800000 */
.L_x_31098:
        /* <DEDUP_REMOVED lines=21> */
.L_x_31103:
[----:B------:R-:W-:-:S07]  /*15f40*/  MOV R191, R6 ;  /* 0x0000000600bf7202 */ /* 0x000fce0000000f00 */
.L_x_31104:
[----:B------:R-:W-:Y:S05]  /*15f50*/  BSYNC B2 ;  /* 0x0000000000027941 */ /* 0x000fea0003800000 */
.L_x_31102:
        /* <DEDUP_REMOVED lines=16> */
.L_x_31108:
[----:B------:R-:W-:Y:S05]  /*16060*/  BSYNC B3 ;  /* 0x0000000000037941 */ /* 0x000fea0003800000 */
.L_x_31107:
        /* <DEDUP_REMOVED lines=42> */
.L_x_31106:
[----:B------:R-:W-:Y:S05]  /*16310*/  BSYNC B2 ;  /* 0x0000000000027941 */ /* 0x000fea0003800000 */
.L_x_31105:
        /* <DEDUP_REMOVED lines=20> */
.L_x_31110:
[----:B------:R-:W-:-:S07]  /*16460*/  MOV R3, R6 ;  /* 0x0000000600037202 */ /* 0x000fce0000000f00 */
.L_x_31111:
[----:B------:R-:W-:Y:S05]  /*16470*/  BSYNC B2 ;  /* 0x0000000000027941 */ /* 0x000fea0003800000 */
.L_x_31109:
        /* <DEDUP_REMOVED lines=16> */
.L_x_31115:
[----:B------:R-:W-:Y:S05]  /*16580*/  BSYNC B3 ;  /* 0x0000000000037941 */ /* 0x000fea0003800000 */
.L_x_31114:
        /* <DEDUP_REMOVED lines=42> */
.L_x_31113:
[----:B------:R-:W-:Y:S05]  /*16830*/  BSYNC B2 ;  /* 0x0000000000027941 */ /* 0x000fea0003800000 */
.L_x_31112:
        /* <DEDUP_REMOVED lines=21> */
.L_x_31117:
[----:B------:R-:W-:-:S07]  /*16990*/  MOV R193, R6 ;  /* 0x0000000600c17202 */ /* 0x000fce0000000f00 */
.L_x_31118:
[----:B------:R-:W-:Y:S05]  /*169a0*/  BSYNC B2 ;  /* 0x0000000000027941 */ /* 0x000fea0003800000 */
.L_x_31116:
        /* <DEDUP_REMOVED lines=16> */
.L_x_31122:
[----:B------:R-:W-:Y:S05]  /*16ab0*/  BSYNC B3 ;  /* 0x0000000000037941 */ /* 0x000fea0003800000 */
.L_x_31121:
        /* <DEDUP_REMOVED lines=42> */
.L_x_31120:
[----:B------:R-:W-:Y:S05]  /*16d60*/  BSYNC B2 ;  /* 0x0000000000027941 */ /* 0x000fea0003800000 */
.L_x_31119:
        /* <DEDUP_REMOVED lines=20> */
.L_x_31124:
[----:B------:R-:W-:-:S07]  /*16eb0*/  MOV R3, R6 ;  /* 0x0000000600037202 */ /* 0x000fce0000000f00 */
.L_x_31125:
[----:B------:R-:W-:Y:S05]  /*16ec0*/  BSYNC B2 ;  /* 0x0000000000027941 */ /* 0x000fea0003800000 */
.L_x_31123:
        /* <DEDUP_REMOVED lines=16> */
.L_x_31129:
[----:B------:R-:W-:Y:S05]  /*16fd0*/  BSYNC B3 ;  /* 0x0000000000037941 */ /* 0x000fea0003800000 */
.L_x_31128:
        /* <DEDUP_REMOVED lines=42> */
.L_x_31127:
[----:B------:R-:W-:Y:S05]  /*17280*/  BSYNC B2 ;  /* 0x0000000000027941 */ /* 0x000fea0003800000 */
.L_x_31126:
        /* <DEDUP_REMOVED lines=21> */
.L_x_31131:
[----:B------:R-:W-:-:S07]  /*173e0*/  MOV R214, R6 ;  /* 0x0000000600d67202 */ /* 0x000fce0000000f00 */
.L_x_31132:
[----:B------:R-:W-:Y:S05]  /*173f0*/  BSYNC B2 ;  /* 0x0000000000027941 */ /* 0x000fea0003800000 */
.L_x_31130:
        /* <DEDUP_REMOVED lines=19> */
.L_x_31136:
[----:B------:R-:W-:Y:S05]  /*17530*/  BSYNC B3 ;  /* 0x0000000000037941 */ /* 0x000fea0003800000 */
.L_x_31135:
        /* <DEDUP_REMOVED lines=42> */
.L_x_31134:
[----:B------:R-:W-:Y:S05]  /*177e0*/  BSYNC B2 ;  /* 0x0000000000027941 */ /* 0x000fea0003800000 */
.L_x_31133:
        /* <DEDUP_REMOVED lines=34> */
.L_x_31080:
[----:B------:R-:W-:Y:S05]  /*17a10*/  BSYNC B1 ;  /* 0x0000000000017941 */ /* 0x000fea0003800000 */
.L_x_31079:
        /* <DEDUP_REMOVED lines=25> */
.L_x_31140:
[----:B-1234-:R-:W-:-:S07]  /*17bb0*/  IMAD.MOV.U32 R212, RZ, RZ, R6 ;  /* 0x000000ffffd47224 */ /* 0x01efce00078e0006 */
.L_x_31141:
[----:B------:R-:W-:Y:S05]  /*17bc0*/  BSYNC B2 ;  /* 0x0000000000027941 */ /* 0x000fea0003800000 */
.L_x_31139:
        /* <DEDUP_REMOVED lines=16> */
.L_x_31145:
[----:B------:R-:W-:Y:S05]  /*17cd0*/  BSYNC B3 ;  /* 0x0000000000037941 */ /* 0x000fea0003800000 */
.L_x_31144:
        /* <DEDUP_REMOVED lines=42> */
.L_x_31143:
[----:B------:R-:W-:Y:S05]  /*17f80*/  BSYNC B2 ;  /* 0x0000000000027941 */ /* 0x000fea0003800000 */
.L_x_31142:
        /* <DEDUP_REMOVED lines=28> */
.L_x_31147:
[----:B------:R-:W-:-:S07]  /*18150*/  MOV R197, R6 ;  /* 0x0000000600c57202 */ /* 0x000fce0000000f00 */
.L_x_31148:
[----:B------:R-:W-:Y:S05]  /*18160*/  BSYNC B2 ;  /* 0x0000000000027941 */ /* 0x000fea0003800000 */
.L_x_31146:
        /* <DEDUP_REMOVED lines=16> */
.L_x_31152:
[----:B------:R-:W-:Y:S05]  /*18270*/  BSYNC B3 ;  /* 0x0000000000037941 */ /* 0x000fea0003800000 */
.L_x_31151:
        /* <DEDUP_REMOVED lines=42> */
.L_x_31150:
[----:B------:R-:W-:Y:S05]  /*18520*/  BSYNC B2 ;  /* 0x0000000000027941 */ /* 0x000fea0003800000 */
.L_x_31149:
        /* <DEDUP_REMOVED lines=22> */
.L_x_31154:
[----:B------:R-:W-:-:S07]  /*18690*/  MOV R3, R6 ;  /* 0x0000000600037202 */ /* 0x000fce0000000f00 */
.L_x_31155:
[----:B------:R-:W-:Y:S05]  /*186a0*/  BSYNC B2 ;  /* 0x0000000000027941 */ /* 0x000fea0003800000 */
.L_x_31153:
        /* <DEDUP_REMOVED lines=16> */
.L_x_31159:
[----:B------:R-:W-:Y:S05]  /*187b0*/  BSYNC B3 ;  /* 0x0000000000037941 */ /* 0x000fea0003800000 */
.L_x_31158:
        /* <DEDUP_REMOVED lines=42> */
.L_x_31157:
[----:B------:R-:W-:Y:S05]  /*18a60*/  BSYNC B2 ;  /* 0x0000000000027941 */ /* 0x000fea0003800000 */
.L_x_31156:
        /* <DEDUP_REMOVED lines=21> */
.L_x_31161:
[----:B------:R-:W-:-:S07]  /*18bc0*/  MOV R199, R6 ;  /* 0x0000000600c77202 */ /* 0x000fce0000000f00 */
.L_x_31162:
[----:B------:R-:W-:Y:S05]  /*18bd0*/  BSYNC B2 ;  /* 0x0000000000027941 */ /* 0x000fea0003800000 */
.L_x_31160:
        /* <DEDUP_REMOVED lines=16> */
.L_x_31166:
[----:B------:R-:W-:Y:S05]  /*18ce0*/  BSYNC B3 ;  /* 0x0000000000037941 */ /* 0x000fea0003800000 */
.L_x_31165:
        /* <DEDUP_REMOVED lines=42> */
.L_x_31164:
[----:B------:R-:W-:Y:S05]  /*18f90*/  BSYNC B2 ;  /* 0x0000000000027941 */ /* 0x000fea0003800000 */
.L_x_31163:
        /* <DEDUP_REMOVED lines=20> */
.L_x_31168:
[----:B------:R-:W-:-:S07]  /*190e0*/  MOV R3, R6 ;  /* 0x0000000600037202 */ /* 0x000fce0000000f00 */
.L_x_31169:
[----:B------:R-:W-:Y:S05]  /*190f0*/  BSYNC B2 ;  /* 0x0000000000027941 */ /* 0x000fea0003800000 */
.L_x_31167:
        /* <DEDUP_REMOVED lines=16> */
.L_x_31173:
[----:B------:R-:W-:Y:S05]  /*19200*/  BSYNC B3 ;  /* 0x0000000000037941 */ /* 0x000fea0003800000 */
.L_x_31172:
        /* <DEDUP_REMOVED lines=42> */
.L_x_31171:
[----:B------:R-:W-:Y:S05]  /*194b0*/  BSYNC B2 ;  /* 0x0000000000027941 */ /* 0x000fea0003800000 */
.L_x_31170:
        /* <DEDUP_REMOVED lines=21> */
.L_x_31175:
[----:B------:R-:W-:-:S07]  /*19610*/  MOV R201, R6 ;  /* 0x0000000600c97202 */ /* 0x000fce0000000f00 */
.L_x_31176:
[----:B------:R-:W-:Y:S05]  /*19620*/  BSYNC B2 ;  /* 0x0000000000027941 */ /* 0x000fea0003800000 */
.L_x_31174:
        /* <DEDUP_REMOVED lines=16> */
.L_x_31180:
[----:B------:R-:W-:Y:S05]  /*19730*/  BSYNC B3 ;  /* 0x0000000000037941 */ /* 0x000fea0003800000 */
.L_x_31179:
        /* <DEDUP_REMOVED lines=42> */
.L_x_31178:
[----:B------:R-:W-:Y:S05]  /*199e0*/  BSYNC B2 ;  /* 0x0000000000027941 */ /* 0x000fea0003800000 */
.L_x_31177:
        /* <DEDUP_REMOVED lines=20> */
.L_x_31182:
[----:B------:R-:W-:-:S07]  /*19b30*/  MOV R3, R6 ;  /* 0x0000000600037202 */ /* 0x000fce0000000f00 */
.L_x_31183:
[----:B------:R-:W-:Y:S05]  /*19b40*/  BSYNC B2 ;  /* 0x0000000000027941 */ /* 0x000fea0003800000 */
.L_x_31181:
        /* <DEDUP_REMOVED lines=16> */
.L_x_31187:
[----:B------:R-:W-:Y:S05]  /*19c50*/  BSYNC B3 ;  /* 0x0000000000037941 */ /* 0x000fea0003800000 */
.L_x_31186:
        /* <DEDUP_REMOVED lines=42> */
.L_x_31185:
[----:B------:R-:W-:Y:S05]  /*19f00*/  BSYNC B2 ;  /* 0x0000000000027941 */ /* 0x000fea0003800000 */
.L_x_31184:
        /* <DEDUP_REMOVED lines=21> */
.L_x_31189:
[----:B------:R-:W-:-:S07]  /*1a060*/  MOV R214, R6 ;  /* 0x0000000600d67202 */ /* 0x000fce0000000f00 */
.L_x_31190:
[----:B------:R-:W-:Y:S05]  /*1a070*/  BSYNC B2 ;  /* 0x0000000000027941 */ /* 0x000fea0003800000 */
.L_x_31188:
        /* <DEDUP_REMOVED lines=19> */
.L_x_31194:
[----:B------:R-:W-:Y:S05]  /*1a1b0*/  BSYNC B3 ;  /* 0x0000000000037941 */ /* 0x000fea0003800000 */
.L_x_31193:
        /* <DEDUP_REMOVED lines=42> */
.L_x_31192:
[----:B------:R-:W-:Y:S05]  /*1a460*/  BSYNC B2 ;  /* 0x0000000000027941 */ /* 0x000fea0003800000 */
.L_x_31191:
        /* <DEDUP_REMOVED lines=34> */
.L_x_31138:
[----:B------:R-:W-:Y:S05]  /*1a690*/  BSYNC B1 ;  /* 0x0000000000017941 */ /* 0x000fea0003800000 */
.L_x_31137:
        /* <DEDUP_REMOVED lines=25> */
.L_x_31198:
[----:B-1234-:R-:W-:-:S07]  /*1a830*/  IMAD.MOV.U32 R212, RZ, RZ, R6 ;  /* 0x000000ffffd47224 */ /* 0x01efce00078e0006 */
.L_x_31199:
[----:B------:R-:W-:Y:S05]  /*1a840*/  BSYNC B2 ;  /* 0x0000000000027941 */ /* 0x000fea0003800000 */
.L_x_31197:
        /* <DEDUP_REMOVED lines=16> */
.L_x_31203:
[----:B------:R-:W-:Y:S05]  /*1a950*/  BSYNC B3 ;  /* 0x0000000000037941 */ /* 0x000fea0003800000 */
.L_x_31202:
        /* <DEDUP_REMOVED lines=42> */
.L_x_31201:
[----:B------:R-:W-:Y:S05]  /*1ac00*/  BSYNC B2 ;  /* 0x0000000000027941 */ /* 0x000fea0003800000 */
.L_x_31200:
        /* <DEDUP_REMOVED lines=9> */
[----:B------:R-:W-:-:S02]  /*1aca0*/  ISETP.NE.AND.EX P0, PT, R205, RZ, PT, P0 ;  /* 0x000000ffcd00720c */ /* 0x000fc40003f05300 */
[C---:B-----5:R-:W-:Y:S02]  /*1acb0*/  PRMT R205, R208.reuse, 0x7632, R205 ;  /* 0x00007632d0cd7816 */ /* 0x060fe400000000cd */
[----:B0-----:R-:W-:Y:S01]  /*1acc0*/  FSETP.GTU.FTZ.AND P1, PT, R3, R240, PT ;  /* 0x000000f00300720b */ /* 0x001fe20003f3c000 */
[----:B------:R-:W-:-:S04]  /*1acd0*/  IMAD.U32 R3, R208, 0x10000, RZ ;  /* 0x00010000d0037824 */ /* 0x000fc800078e00ff */
        /* <DEDUP_REMOVED lines=15> */
.L_x_31205:
[----:B------:R-:W-:-:S07]  /*1add0*/  MOV R3, R6 ;  /* 0x0000000600037202 */ /* 0x000fce0000000f00 */
.L_x_31206:
[----:B------:R-:W-:Y:S05]  /*1ade0*/  BSYNC B2 ;  /* 0x0000000000027941 */ /* 0x000fea0003800000 */
.L_x_31204:
        /* <DEDUP_REMOVED lines=16> */
.L_x_31210:
[----:B------:R-:W-:Y:S05]  /*1aef0*/  BSYNC B3 ;  /* 0x0000000000037941 */ /* 0x000fea0003800000 */
.L_x_31209:
        /* <DEDUP_REMOVED lines=42> */
.L_x_31208:
[----:B------:R-:W-:Y:S05]  /*1b1a0*/  BSYNC B2 ;  /* 0x0000000000027941 */ /* 0x000fea0003800000 */
.L_x_31207:
[----:B------:R-:W-:Y:S01]  /*1b1b0*/  I2FP.F32.U32 R3, R3 ;  /* 0x0000000300037245 */ /* 0x000fe20000201000 */
[----:B------:R-:W-:Y:S01]  /*1b1c0*/  BSSY B2, `(.L_x_31211) ;  /* 0x0000016000027945 */ /* 0x000fe20003800000 */
[----:B------:R-:W-:Y:S02]  /*1b1d0*/  LOP3.LUT R8, R8, 0xfffffffd, RZ, 0xc0, !PT ;  /* 0xfffffffd08087812 */ /* 0x000fe400078ec0ff */
[----:B------:R-:W-:Y:S01]  /*1b1e0*/  IADD3 R212, R207, 0x1, RZ ;  /* 0x00000001cfd47810 */ /* 0x000fe20007ffe0ff */
[----:B------:R-:W-:-:S05]  /*1b1f0*/  FFMA.FTZ R3, R3, R215, 1.1641532182693481445e-10 ;  /* 0x2f00000003037423 */ /* 0x000fca00000100d7 */
[----:B------:R-:W-:Y:S01]  /*1b200*/  FSETP.GTU.FTZ.AND P1, PT, R3, R240, PT ;  /* 0x000000f00300720b */ /* 0x000fe20003f3c000 */
[----:B------:R-:W-:-:S04]  /*1b210*/  IMAD.U32 R3, R205, 0x10000, RZ ;  /* 0x00010000cd037824 */ /* 0x000fc800078e00ff */
[----:B------:R-:W-:-:S04]  /*1b220*/  FMUL.FTZ R3, R3, R13 ;  /* 0x0000000d03037220 */ /* 0x000fc80000410000 */
[----:B------:R-:W-:-:S04]  /*1b230*/  FMUL.FTZ R3, R3, R241 ;  /* 0x000000f103037220 */ /* 0x000fc80000410000 */
        /* <DEDUP_REMOVED lines=13> */
.L_x_31212:
[----:B------:R-:W-:-:S07]  /*1b310*/  MOV R3, R6 ;  /* 0x0000000600037202 */ /* 0x000fce0000000f00 */
.L_x_31213:
[----:B------:R-:W-:Y:S05]  /*1b320*/  BSYNC B2 ;  /* 0x0000000000027941 */ /* 0x000fea0003800000 */
.L_x_31211:
        /* <DEDUP_REMOVED lines=16> */
.L_x_31217:
[----:B------:R-:W-:Y:S05]  /*1b430*/  BSYNC B3 ;  /* 0x0000000000037941 */ /* 0x000fea0003800000 */
.L_x_31216:
        /* <DEDUP_REMOVED lines=42> */
.L_x_31215:
[----:B------:R-:W-:Y:S05]  /*1b6e0*/  BSYNC B2 ;  /* 0x0000000000027941 */ /* 0x000fea0003800000 */
.L_x_31214:
        /* <DEDUP_REMOVED lines=21> */
.L_x_31219:
[----:B------:R-:W-:-:S07]  /*1b840*/  MOV R3, R6 ;  /* 0x0000000600037202 */ /* 0x000fce0000000f00 */
.L_x_31220:
[----:B------:R-:W-:Y:S05]  /*1b850*/  BSYNC B2 ;  /* 0x0000000000027941 */ /* 0x000fea0003800000 */
.L_x_31218:
        /* <DEDUP_REMOVED lines=16> */
.L_x_31224:
[----:B------:R-:W-:Y:S05]  /*1b960*/  BSYNC B3 ;  /* 0x0000000000037941 */ /* 0x000fea0003800000 */
.L_x_31223:
        /* <DEDUP_REMOVED lines=42> */
.L_x_31222:
[----:B------:R-:W-:Y:S05]  /*1bc10*/  BSYNC B2 ;  /* 0x0000000000027941 */ /* 0x000fea0003800000 */
.L_x_31221:
        /* <DEDUP_REMOVED lines=20> */
.L_x_31226:
[----:B------:R-:W-:-:S07]  /*1bd60*/  MOV R3, R6 ;  /* 0x0000000600037202 */ /* 0x000fce0000000f00 */
.L_x_31227:
[----:B------:R-:W-:Y:S05]  /*1bd70*/  BSYNC B2 ;  /* 0x0000000000027941 */ /* 0x000fea0003800000 */
.L_x_31225:
        /* <DEDUP_REMOVED lines=16> */
.L_x_31231:
[----:B------:R-:W-:Y:S05]  /*1be80*/  BSYNC B3 ;  /* 0x0000000000037941 */ /* 0x000fea0003800000 */
.L_x_31230:
        /* <DEDUP_REMOVED lines=42> */
.L_x_31229:
[----:B------:R-:W-:Y:S05]  /*1c130*/  BSYNC B2 ;  /* 0x0000000000027941 */ /* 0x000fea0003800000 */
.L_x_31228:
        /* <DEDUP_REMOVED lines=21> */
.L_x_31233:
[----:B------:R-:W-:-:S07]  /*1c290*/  MOV R3, R6 ;  /* 0x0000000600037202 */ /* 0x000fce0000000f00 */
.L_x_31234:
[----:B------:R-:W-:Y:S05]  /*1c2a0*/  BSYNC B2 ;  /* 0x0000000000027941 */ /* 0x000fea0003800000 */
.L_x_31232:
        /* <DEDUP_REMOVED lines=16> */
.L_x_31238:
[----:B------:R-:W-:Y:S05]  /*1c3b0*/  BSYNC B3 ;  /* 0x0000000000037941 */ /* 0x000fea0003800000 */
.L_x_31237:
        /* <DEDUP_REMOVED lines=42> */
.L_x_31236:
[----:B------:R-:W-:Y:S05]  /*1c660*/  BSYNC B2 ;  /* 0x0000000000027941 */ /* 0x000fea0003800000 */
.L_x_31235:
        /* <DEDUP_REMOVED lines=20> */
.L_x_31240:
[----:B------:R-:W-:-:S07]  /*1c7b0*/  MOV R3, R6 ;  /* 0x0000000600037202 */ /* 0x000fce0000000f00 */
.L_x_31241:
[----:B------:R-:W-:Y:S05]  /*1c7c0*/  BSYNC B2 ;  /* 0x0000000000027941 */ /* 0x000fea0003800000 */
.L_x_31239:
        /* <DEDUP_REMOVED lines=16> */
.L_x_31245:
[----:B------:R-:W-:Y:S05]  /*1c8d0*/  BSYNC B3 ;  /* 0x0000000000037941 */ /* 0x000fea0003800000 */
.L_x_31244:
        /* <DEDUP_REMOVED lines=42> */
.L_x_31243:
[----:B------:R-:W-:Y:S05]  /*1cb80*/  BSYNC B2 ;  /* 0x0000000000027941 */ /* 0x000fea0003800000 */
.L_x_31242:
        /* <DEDUP_REMOVED lines=21> */
.L_x_31247:
[----:B------:R-:W-:-:S07]  /*1cce0*/  MOV R211, R6 ;  /* 0x0000000600d37202 */ /* 0x000fce0000000f00 */
.L_x_31248:
[----:B------:R-:W-:Y:S05]  /*1ccf0*/  BSYNC B2 ;  /* 0x0000000000027941 */ /* 0x000fea0003800000 */
.L_x_31246:
        /* <DEDUP_REMOVED lines=19> */
.L_x_31252:
[----:B------:R-:W-:Y:S05]  /*1ce30*/  BSYNC B3 ;  /* 0x0000000000037941 */ /* 0x000fea0003800000 */
.L_x_31251:
        /* <DEDUP_REMOVED lines=42> */
.L_x_31250:
[----:B------:R-:W-:Y:S05]  /*1d0e0*/  BSYNC B2 ;  /* 0x0000000000027941 */ /* 0x000fea0003800000 */
.L_x_31249:
[----:B------:R-:W-:Y:S02]  /*1d0f0*/  I2FP.F32.U32 R211, R211 ;  /* 0x000000d300d37245 */ /* 0x000fe40000201000 */
[----:B------:R-:W-:Y:S02]  /*1d100*/  SEL R212, RZ, 0x100, P4 ;  /* 0x00000100ffd47807 */ /* 0x000fe40002000000 */
[----:B------:R-:W-:Y:S01]  /*1d110*/  LOP3.LUT P4, RZ, R8, 0x2, RZ, 0xc0, !PT ;  /* 0x0000000208ff7812 */ /* 0x000fe2000788c0ff */
[----:B------:R-:W-:-:S05]  /*1d120*/  FFMA.FTZ R211, R211, R215, 1.1641532182693481445e-10 ;  /* 0x2f000000d3d37423 */ /* 0x000fca00000100d7 */
[----:B------:R-:W-:Y:S02]  /*1d130*/  FSETP.GTU.FTZ.AND P6, PT, R211, R240, PT ;  /* 0x000000f0d300720b */ /* 0x000fe40003fdc000 */
[----:B------:R-:W-:Y:S02]  /*1d140*/  SEL R211, RZ, 0x10000, P5 ;  /* 0x00010000ffd37807 */ /* 0x000fe40002800000 */
[----:B------:R-:W-:Y:S02]  /*1d150*/  SEL R213, RZ, 0x1000000, P6 ;  /* 0x01000000ffd57807 */ /* 0x000fe40003000000 */
[----:B------:R-:W-:Y:S02]  /*1d160*/  LOP3.LUT P5, RZ, R8, 0x4, RZ, 0xc0, !PT ;  /* 0x0000000408ff7812 */ /* 0x000fe400078ac0ff */
[----:B------:R-:W-:Y:S01]  /*1d170*/  LOP3.LUT R212, R212, R213, R211, 0xfe, !PT ;  /* 0x000000d5d4d47212 */ /* 0x000fe200078efed3 */
[----:B------:R-:W-:Y:S01]  /*1d180*/  IMAD.U32 R211, R214, 0x10000, RZ ;  /* 0x00010000d6d37824 */ /* 0x000fe200078e00ff */
[----:B------:R-:W-:-:S02]  /*1d190*/  SEL R213, RZ, 0x1, P2 ;  /* 0x00000001ffd57807 */ /* 0x000fc40001000000 */
[----:B------:R-:W-:Y:S01]  /*1d1a0*/  SEL R214, RZ, 0x1, P1 ;  /* 0x00000001ffd67807 */ /* 0x000fe20000800000 */
[----:B------:R-:W-:Y:S01]  /*1d1b0*/  FMUL.FTZ R211, R211, R13 ;  /* 0x0000000dd3d37220 */ /* 0x000fe20000410000 */
[----:B------:R-:W-:-:S03]  /*1d1c0*/  SEL R13, RZ, 0x1, P3 ;  /* 0x00000001ff0d7807 */ /* 0x000fc60001800000 */
[----:B------:R-:W-:Y:S01]  /*1d1d0*/  FMUL.FTZ R211, R211, R241 ;  /* 0x000000f1d3d37220 */ /* 0x000fe20000410000 */
[----:B------:R-:W-:-:S04]  /*1d1e0*/  IMAD.WIDE.U32 R240, R213, 0x1000000, RZ ;  /* 0x01000000d5f07825 */ /* 0x000fc800078e00ff */
[----:B------:R-:W-:Y:S01]  /*1d1f0*/  IMAD.WIDE.U32 R214, R214, 0x10000, RZ ;  /* 0x00010000d6d67825 */ /* 0x000fe200078e00ff */
[----:B------:R-:W-:Y:S02]  /*1d200*/  LOP3.LUT R241, R241, R212, R13, 0xfe, !PT ;  /* 0x000000d4f1f17212 */ /* 0x000fe400078efe0d */
[----:B------:R-:W-:Y:S02]  /*1d210*/  SEL R13, RZ, 0x1, P4 ;  /* 0x00000001ff0d7807 */ /* 0x000fe40002000000 */
        /* <DEDUP_REMOVED lines=9> */
[----:B------:R-:W-:-:S03]  /*1d2b0*/  LOP3.LUT R212, R13, R212, RZ, 0xfc, !PT ;  /* 0x000000d40dd47212 */ /* 0x000fc600078efcff */
[----:B------:R0:W-:Y:S02]  /*1d2c0*/  STG.E.128 desc[UR6][R214.64+0x10], R208 ;  /* 0x000010d0d6007986 */ /* 0x0001e4000c101d06 */
[----:B0-----:R-:W-:-:S04]  /*1d2d0*/  LEA R214, P0, R14, UR12, 0x3 ;  /* 0x0000000c0ed67c11 */ /* 0x001fc8000f8018ff */
[----:B------:R-:W-:-:S05]  /*1d2e0*/  LEA.HI.X R215, R14, UR13, RZ, 0x3, P0 ;  /* 0x0000000d0ed77c11 */ /* 0x000fca00080f1cff */
[----:B------:R0:W-:Y:S04]  /*1d2f0*/  STG.E.64 desc[UR6][R214.64], R212 ;  /* 0x000000d4d6007986 */ /* 0x0001e8000c101b06 */
.L_x_31196:
[----:B------:R-:W-:Y:S05]  /*1d300*/  BSYNC B1 ;  /* 0x0000000000017941 */ /* 0x000fea0003800000 */
.L_x_31195:
[----:B------:R-:W-:Y:S01]  /*1d310*/  FADD.FTZ R13, RZ, R132 ;  /* 0x00000084ff0d7221 */ /* 0x000fe20000010000 */
        /* <DEDUP_REMOVED lines=15> */
[----:B01234-:R-:W-:Y:S02]  /*1d410*/  FSEL R213, R13, RZ, P0 ;  /* 0x000000ff0dd57208 */ /* 0x01ffe40000000000 */
        /* <DEDUP_REMOVED lines=275> */
.L_x_31286:
[----:B-1----:R-:W-:Y:S01]  /*1e550*/  FADD.FTZ R13, R213, R13 ;  /* 0x0000000dd50d7221 */ /* 0x002fe20000010000 */
[----:B------:R-:W-:Y:S01]  /*1e560*/  FMUL.FTZ R14, R215, R215 ;  /* 0x000000d7d70e7220 */ /* 0x000fe20000410000 */
[----:B0-----:R-:W0:Y:S01]  /*1e570*/  @!P5 LDC.64 R212, c[0x0][0x250] ;  /* 0x00009400ffd4db82 */ /* 0x001e220000000a00 */
[----:B------:R-:W-:Y:S01]  /*1e580*/  PLOP3.LUT P0, PT, PT, PT, UP1, 0x40, 0x0 ;  /* 0x000000000000781c */ /* 0x000fe20003f0e818 */
[----:B------:R-:W-:Y:S01]  /*1e590*/  FFMA.FTZ R13, R13, R214, UR14 ;  /* 0x0000000e0d0d7e23 */ /* 0x000fe200080100d6 */
[----:B------:R-:W-:Y:S01]  /*1e5a0*/  LOP3.LUT P1, RZ, R8, 0x10, RZ, 0xc0, !PT ;  /* 0x0000001008ff7812 */ /* 0x000fe2000782c0ff */
[----:B------:R-:W-:Y:S01]  /*1e5b0*/  BSSY B1, `(.L_x_31254) ;  /* 0x0000036000017945 */ /* 0x000fe20003800000 */
[----:B------:R-:W-:Y:S02]  /*1e5c0*/  FSEL R14, R14, RZ, !P0 ;  /* 0x000000ff0e0e7208 */ /* 0x000fe40004000000 */
[----:B------:R-:W-:-:S03]  /*1e5d0*/  PLOP3.LUT P0, PT, PT, PT, UP1, 0x40, 0x0 ;  /* 0x000000000000781c */ /* 0x000fc60003f0e818 */
[----:B------:R-:W-:Y:S01]  /*1e5e0*/  FADD.FTZ R13, R13, R14 ;  /* 0x0000000e0d0d7221 */ /* 0x000fe20000010000 */
[----:B------:R-:W-:-:S05]  /*1e5f0*/  FSEL R14, R215, RZ, P0 ;  /* 0x000000ffd70e7208 */ /* 0x000fca0000000000 */
[----:B------:R-:W1:Y:S01]  /*1e600*/  MUFU.RSQ R13, R13 ;  /* 0x0000000d000d7308 */ /* 0x000e620000001400 */
[----:B0-----:R-:W-:-:S05]  /*1e610*/  @!P5 IMAD.WIDE R212, R15, 0x4, R212 ;  /* 0x000000040fd4d825 */ /* 0x001fca00078e02d4 */
[----:B------:R0:W-:Y:S02]  /*1e620*/  @!P5 STG.E desc[UR6][R212.64], R215 ;  /* 0x000000d7d400d986 */ /* 0x0001e4000c101906 */
[----:B0-----:R-:W0:Y:S02]  /*1e630*/  @!P5 LDC.64 R212, c[0x0][0x258] ;  /* 0x00009600ffd4db82 */ /* 0x001e240000000a00 */
[----:B0-----:R-:W-:-:S05]  /*1e640*/  @!P5 IMAD.WIDE R212, R15, 0x4, R212 ;  /* 0x000000040fd4d825 */ /* 0x001fca00078e02d4 */
[----:B-1----:R0:W-:Y:S01]  /*1e650*/  @!P5 STG.E desc[UR6][R212.64], R13 ;  /* 0x0000000dd400d986 */ /* 0x0021e2000c101906 */
[----:B------:R-:W-:Y:S05]  /*1e660*/  @!P1 BRA `(.L_x_31255) ;  /* 0x0000000000a89947 */ /* 0x000fea0003800000 */
        /* <DEDUP_REMOVED lines=13> */
[----:B----45:R-:W-:Y:S02]  /*1e740*/  FFMA.FTZ R213, R2, R213, R16 ;  /* 0x000000d502d57223 */ /* 0x030fe40000010010 */
        /* <DEDUP_REMOVED lines=28> */
.L_x_31255:
[----:B------:R-:W-:Y:S05]  /*1e910*/  BSYNC B1 ;  /* 0x0000000000017941 */ /* 0x000fea0003800000 */
.L_x_31254:
[----:B------:R-:W-:Y:S01]  /*1e920*/  LOP3.LUT P0, RZ, R8, 0x2000, RZ, 0xc0, !PT ;  /* 0x0000200008ff7812 */ /* 0x000fe2000780c0ff */
[----:B------:R-:W-:-:S12]  /*1e930*/  BSSY B1, `(.L_x_31256) ;  /* 0x0000026000017945 */ /* 0x000fd80003800000 */
[----:B------:R-:W-:Y:S05]  /*1e940*/  @!P0 BRA `(.L_x_31257) ;  /* 0x0000000000908947 */ /* 0x000fea0003800000 */
[----:B-1----:R-:W2:Y:S04]  /*1e950*/  LDL R241, [R1] ;  /* 0x0000000001f17983 */ /* 0x002ea80000100800 */
[----:B------:R-:W3:Y:S04]  /*1e960*/  LDL R214, [R1+0x4] ;  /* 0x0000040001d67983 */ /* 0x000ee80000100800 */
[----:B------:R-:W4:Y:S04]  /*1e970*/  LDL R240, [R1+0x8] ;  /* 0x0000080001f07983 */ /* 0x000f280000100800 */
[----:B------:R-:W4:Y:S01]  /*1e980*/  LDL R215, [R1+0xc] ;  /* 0x00000c0001d77983 */ /* 0x000f220000100800 */
[--C-:B0-----:R-:W-:Y:S01]  /*1e990*/  FADD.FTZ R213, R140, -R14.reuse ;  /* 0x8000000e8cd57221 */ /* 0x101fe20000010000 */
[----:B------:R-:W-:-:S03]  /*1e9a0*/  FADD.FTZ R212, R141, -R14 ;  /* 0x8000000e8dd47221 */ /* 0x000fc60000010000 */
[C---:B------:R-:W-:Y:S01]  /*1e9b0*/  FMUL.FTZ R213, R13.reuse, R213 ;  /* 0x000000d50dd57220 */ /* 0x040fe20000410000 */
[----:B------:R-:W-:-:S03]  /*1e9c0*/  FMUL.FTZ R212, R13, R212 ;  /* 0x000000d40dd47220 */ /* 0x000fc60000410000 */
[----:B--2--5:R-:W-:Y:S01]  /*1e9d0*/  FFMA.FTZ R213, R241, R213, R24 ;  /* 0x000000d5f1d57223 */ /* 0x024fe20000010018 */
        /* <DEDUP_REMOVED lines=27> */
.L_x_31257:
[----:B------:R-:W-:Y:S05]  /*1eb90*/  BSYNC B1 ;  /* 0x0000000000017941 */ /* 0x000fea0003800000 */
.L_x_31256:
        /* <DEDUP_REMOVED lines=35> */
.L_x_31259:
[----:B------:R-:W-:Y:S05]  /*1edd0*/  BSYNC B1 ;  /* 0x0000000000017941 */ /* 0x000fea0003800000 */
.L_x_31258:
        /* <DEDUP_REMOVED lines=35> */
.L_x_31261:
[----:B------:R-:W-:Y:S05]  /*1f010*/  BSYNC B1 ;  /* 0x0000000000017941 */ /* 0x000fea0003800000 */
.L_x_31260:
        /* <DEDUP_REMOVED lines=35> */
.L_x_31263:
[----:B------:R-:W-:Y:S05]  /*1f250*/  BSYNC B1 ;  /* 0x0000000000017941 */ /* 0x000fea0003800000 */
.L_x_31262:
        /* <DEDUP_REMOVED lines=35> */
.L_x_31265:
[----:B------:R-:W-:Y:S05]  /*1f490*/  BSYNC B1 ;  /* 0x0000000000017941 */ /* 0x000fea0003800000 */
.L_x_31264:
        /* <DEDUP_REMOVED lines=35> */
.L_x_31267:
[----:B------:R-:W-:Y:S05]  /*1f6d0*/  BSYNC B1 ;  /* 0x0000000000017941 */ /* 0x000fea0003800000 */
.L_x_31266:
        /* <DEDUP_REMOVED lines=35> */
.L_x_31269:
[----:B------:R-:W-:Y:S05]  /*1f910*/  BSYNC B1 ;  /* 0x0000000000017941 */ /* 0x000fea0003800000 */
.L_x_31268:
        /* <DEDUP_REMOVED lines=35> */
.L_x_31271:
[----:B------:R-:W-:Y:S05]  /*1fb50*/  BSYNC B1 ;  /* 0x0000000000017941 */ /* 0x000fea0003800000 */
.L_x_31270:
[----:B------:R-:W-:Y:S01]  /*1fb60*/  LOP3.LUT P0, RZ, R8, 0x20, RZ, 0xc0, !PT ;  /* 0x0000002008ff7812 */ /* 0x000fe2000780c0ff */
[----:B------:R-:W-:-:S12]  /*1fb70*/  BSSY B1, `(.L_x_31272) ;  /* 0x000002b000017945 */ /* 0x000fd80003800000 */
[----:B------:R-:W-:Y:S05]  /*1fb80*/  @!P0 BRA `(.L_x_31273) ;  /* 0x0000000000a48947 */ /* 0x000fea0003800000 */
[----:B-----5:R0:W-:Y:S04]  /*1fb90*/  STL [R1+0x50], R2 ;  /* 0x0000500201007387 */ /* 0x0201e80000100800 */
        /* <DEDUP_REMOVED lines=35> */
[----:B------:R-:W-:Y:S02]  /*1fdd0*/  FFMA.FTZ R14, R240, R14, R122 ;  /* 0x0000000ef00e7223 */ /* 0x000fe4000001007a */
[----:B------:R-:W1:Y:S03]  /*1fde0*/  LDC.64 R240, c[0x0][0x2b8] ;  /* 0x0000ae00fff07b82 */ /* 0x000e660000000a00 */
[----:B------:R-:W-:Y:S01]  /*1fdf0*/  F2FP.BF16.F32.PACK_AB R215, R13, R14 ;  /* 0x0000000e0dd7723e */ /* 0x000fe200000010ff */
[----:B-1----:R-:W-:-:S05]  /*1fe00*/  IMAD.WIDE.U32 R240, R0, 0x10, R240 ;  /* 0x0000001000f07825 */ /* 0x002fca00078e00f0 */
[----:B------:R0:W-:Y:S02]  /*1fe10*/  STG.E.128 desc[UR6][R240.64], R212 ;  /* 0x000000d4f0007986 */ /* 0x0001e4000c101d06 */
.L_x_31273:
[----:B------:R-:W-:Y:S05]  /*1fe20*/  BSYNC B1 ;  /* 0x0000000000017941 */ /* 0x000fea0003800000 */
.L_x_31272:
[----:B01234-:R-:W0:Y:S02]  /*1fe30*/  LDC.64 R212, c[0x0][0x210] ;  /* 0x00008400ffd47b82 */ /* 0x01fe240000000a00 */
[----:B0-----:R-:W-:-:S05]  /*1fe40*/  IMAD R15, R212, 0x4, R15 ;  /* 0x00000004d40f7824 */ /* 0x001fca00078e020f */
[----:B------:R-:W-:-:S13]  /*1fe50*/  ISETP.GE.AND P0, PT, R15, R213, PT ;  /* 0x000000d50f00720c */ /* 0x000fda0003f06270 */
[----:B------:R-:W-:Y:S05]  /*1fe60*/  @!P0 BRA `(.L_x_31274) ;  /* 0xfffffe1400ac8947 */ /* 0x000fea000383ffff */
[----:B------:R-:W-:Y:S05]  /*1fe70*/  BSYNC B0 ;  /* 0x0000000000007941 */ /* 0x000fea0003800000 */
.L_x_30672:
[----:B------:R-:W-:Y:S05]  /*1fe80*/  EXIT ;  /* 0x000000000000794d */ /* 0x000fea0003800000 */
.L_x_31253:
        /* <DEDUP_REMOVED lines=8> */
.L_x_31276:
[----:B------:R-:W-:Y:S05]  /*1ff10*/  BSYNC B1 ;  /* 0x0000000000017941 */ /* 0x000fea0003800000 */
.L_x_31275:
        /* <DEDUP_REMOVED lines=10> */
.L_x_31277:
        /* <DEDUP_REMOVED lines=9> */
.L_x_31278:
[----:B------:R-:W-:Y:S01]  /*20050*/  HFMA2.MMA R212, -RZ, RZ, 0, 4.76837158203125e-07 ;  /* 0x00000008ffd47435 */ /* 0x000fe200000001ff */
[----:B------:R-:W-:Y:S01]  /*20060*/  FADD.FTZ R213, R213, R13 ;  /* 0x0000000dd5d57221 */ /* 0x000fe20000010000 */
[----:B------:R-:W-:-:S03]  /*20070*/  IMAD.MOV.U32 R13, RZ, RZ, -0x1 ;  /* 0xffffffffff0d7424 */ /* 0x000fc600078e00ff */
[----:B------:R-:W-:-:S07]  /*20080*/  IMAD.MOV.U32 R241, RZ, RZ, R213 ;  /* 0x000000fffff17224 */ /* 0x000fce00078e00d5 */
[----:B------:R-:W-:Y:S05]  /*20090*/  WARPSYNC.COLLECTIVE R13, `(.L_x_31279) ;  /* 0x000000000d087348 */ /* 0x000fea0003c00000 */
[----:B------:R0:W1:Y:S02]  /*200a0*/  SHFL.BFLY P6, R13, R241, R212, R14 ;  /* 0x0c0000d4f10d7389 */ /* 0x00006400000c000e */
[----:B01----:R-:W-:Y:S01]  /*200b0*/  ENDCOLLECTIVE ;  /* 0x000000000000791b */ /* 0x003fe20003800000 */
.L_x_31279:
[----:B------:R-:W-:Y:S02]  /*200c0*/  IMAD.MOV.U32 R212, RZ, RZ, 0x10 ;  /* 0x00000010ffd47424 */ /* 0x000fe400078e00ff */
[----:B------:R-:W-:Y:S01]  /*200d0*/  FADD.FTZ R213, R213, R13 ;  /* 0x0000000dd5d57221 */ /* 0x000fe20000010000 */
[----:B------:R-:W-:-:S04]  /*200e0*/  MOV R13, 0xffffffff ;  /* 0xffffffff000d7802 */ /* 0x000fc80000000f00 */
[----:B------:R-:W-:-:S07]  /*200f0*/  MOV R241, R213 ;  /* 0x000000d500f17202 */ /* 0x000fce0000000f00 */
[----:B------:R-:W-:Y:S05]  /*20100*/  WARPSYNC.COLLECTIVE R13, `(.L_x_31280) ;  /* 0x000000000d087348 */ /* 0x000fea0003c00000 */
[----:B------:R0:W1:Y:S02]  /*20110*/  SHFL.BFLY P6, R13, R241, R212, R14 ;  /* 0x0c0000d4f10d7389 */ /* 0x00006400000c000e */
[----:B01----:R-:W-:Y:S01]  /*20120*/  ENDCOLLECTIVE ;  /* 0x000000000000791b */ /* 0x003fe20003800000 */
.L_x_31280:
        /* <DEDUP_REMOVED lines=175> */
.L_x_31281:
[----:B------:R-:W-:Y:S01]  /*20c20*/  HFMA2.MMA R212, -RZ, RZ, 0, 1.1920928955078125e-07 ;  /* 0x00000002ffd47435 */ /* 0x000fe200000001ff */
[----:B------:R-:W-:Y:S01]  /*20c30*/  FADD.FTZ R213, R213, R13 ;  /* 0x0000000dd5d57221 */ /* 0x000fe20000010000 */
[----:B------:R-:W-:-:S03]  /*20c40*/  IMAD.MOV.U32 R13, RZ, RZ, -0x1 ;  /* 0xffffffffff0d7424 */ /* 0x000fc600078e00ff */
[----:B------:R-:W-:-:S07]  /*20c50*/  IMAD.MOV.U32 R241, RZ, RZ, R213 ;  /* 0x000000fffff17224 */ /* 0x000fce00078e00d5 */
[----:B------:R-:W-:Y:S05]  /*20c60*/  WARPSYNC.COLLECTIVE R13, `(.L_x_31282) ;  /* 0x000000000d087348 */ /* 0x000fea0003c00000 */
[----:B------:R0:W1:Y:S02]  /*20c70*/  SHFL.BFLY P6, R13, R241, R212, R14 ;  /* 0x0c0000d4f10d7389 */ /* 0x00006400000c000e */
[----:B01----:R-:W-:Y:S01]  /*20c80*/  ENDCOLLECTIVE ;  /* 0x000000000000791b */ /* 0x003fe20003800000 */
.L_x_31282:
[----:B------:R-:W-:Y:S02]  /*20c90*/  IMAD.MOV.U32 R212, RZ, RZ, 0x4 ;  /* 0x00000004ffd47424 */ /* 0x000fe400078e00ff */
[----:B------:R-:W-:Y:S01]  /*20ca0*/  FADD.FTZ R213, R213, R13 ;  /* 0x0000000dd5d57221 */ /* 0x000fe20000010000 */
[----:B------:R-:W-:-:S04]  /*20cb0*/  MOV R13, 0xffffffff ;  /* 0xffffffff000d7802 */ /* 0x000fc80000000f00 */
[----:B------:R-:W-:-:S07]  /*20cc0*/  MOV R241, R213 ;  /* 0x000000d500f17202 */ /* 0x000fce0000000f00 */
[----:B------:R-:W-:Y:S05]  /*20cd0*/  WARPSYNC.COLLECTIVE R13, `(.L_x_31283) ;  /* 0x000000000d087348 */ /* 0x000fea0003c00000 */
[----:B------:R0:W1:Y:S02]  /*20ce0*/  SHFL.BFLY P6, R13, R241, R212, R14 ;  /* 0x0c0000d4f10d7389 */ /* 0x00006400000c000e */
[----:B01----:R-:W-:Y:S01]  /*20cf0*/  ENDCOLLECTIVE ;  /* 0x000000000000791b */ /* 0x003fe20003800000 */
.L_x_31283:
[----:B------:R-:W-:Y:S01]  /*20d00*/  HFMA2.MMA R212, -RZ, RZ, 0, 4.76837158203125e-07 ;  /* 0x00000008ffd47435 */ /* 0x000fe200000001ff */
[----:B------:R-:W-:Y:S01]  /*20d10*/  FADD.FTZ R213, R213, R13 ;  /* 0x0000000dd5d57221 */ /* 0x000fe20000010000 */
[----:B------:R-:W-:-:S03]  /*20d20*/  IMAD.MOV.U32 R13, RZ, RZ, -0x1 ;  /* 0xffffffffff0d7424 */ /* 0x000fc600078e00ff */
[----:B------:R-:W-:-:S07]  /*20d30*/  IMAD.MOV.U32 R241, RZ, RZ, R213 ;  /* 0x000000fffff17224 */ /* 0x000fce00078e00d5 */
[----:B------:R-:W-:Y:S05]  /*20d40*/  WARPSYNC.COLLECTIVE R13, `(.L_x_31284) ;  /* 0x000000000d087348 */ /* 0x000fea0003c00000 */
[----:B------:R0:W1:Y:S02]  /*20d50*/  SHFL.BFLY P6, R13, R241, R212, R14 ;  /* 0x0c0000d4f10d7389 */ /* 0x00006400000c000e */
[----:B01----:R-:W-:Y:S01]  /*20d60*/  ENDCOLLECTIVE ;  /* 0x000000000000791b */ /* 0x003fe20003800000 */
.L_x_31284:
[----:B------:R-:W-:Y:S02]  /*20d70*/  IMAD.MOV.U32 R212, RZ, RZ, 0x10 ;  /* 0x00000010ffd47424 */ /* 0x000fe400078e00ff */
[----:B------:R-:W-:Y:S01]  /*20d80*/  FADD.FTZ R213, R213, R13 ;  /* 0x0000000dd5d57221 */ /* 0x000fe20000010000 */
[----:B------:R-:W-:-:S04]  /*20d90*/  MOV R13, 0xffffffff ;  /* 0xffffffff000d7802 */ /* 0x000fc80000000f00 */
[----:B------:R-:W-:-:S07]  /*20da0*/  MOV R241, R213 ;  /* 0x000000d500f17202 */ /* 0x000fce0000000f00 */
[----:B------:R-:W-:Y:S05]  /*20db0*/  WARPSYNC.COLLECTIVE R13, `(.L_x_31285) ;  /* 0x000000000d087348 */ /* 0x000fea0003c00000 */
[----:B------:R0:W1:Y:S02]  /*20dc0*/  SHFL.BFLY P6, R13, R241, R212, R14 ;  /* 0x0c0000d4f10d7389 */ /* 0x00006400000c000e */
[----:B01----:R-:W-:Y:S01]  /*20dd0*/  ENDCOLLECTIVE ;  /* 0x000000000000791b */ /* 0x003fe20003800000 */
.L_x_31285:
[----:B------:R-:W-:Y:S05]  /*20de0*/  BRA `(.L_x_31286) ;  /* 0xffffffd400d87947 */ /* 0x000fea000383ffff */
.L_x_31287:
        /* <DEDUP_REMOVED lines=9> */
.L_x_72352:


//--------------------- .text._ZN10layer_norm13ln_fwd_kernelINS_13Kernel_traitsIf13__nv_bfloat16fS2_fjLj2560ELj1ELj4ELj1ELj16ENS_18Kernel_traits_baseILj2560EfS2_fS2_fjLj128EEEEELb1ELb0ELb0ELb1EEEvNS_9FwdParamsE --------------------------
	.section	.text._ZN10layer_norm13ln_fwd_kernelINS_13Kernel_traitsIf13__nv_bfloat16fS2_fjLj2560ELj1ELj4ELj1ELj16ENS_18Kernel_traits_baseILj2560EfS2_fS2_fjLj128EEEEELb1ELb0ELb0ELb1EEEvNS_9FwdParamsE,"ax",@progbits
	.align	128
        .global         _ZN10layer_norm13ln_fwd_kernelINS_13Kernel_traitsIf13__nv_bfloat16fS2_fjLj2560ELj1ELj4ELj1ELj16ENS_18Kernel_traits_baseILj2560EfS2_fS2_fjLj128EEEEELb1ELb0ELb0ELb1EEEvNS_9FwdParamsE
        .type           _ZN10layer_norm13ln_fwd_kernelINS_13Kernel_traitsIf13__nv_bfloat16fS2_fjLj2560ELj1ELj4ELj1ELj16ENS_18Kernel_traits_baseILj2560EfS2_fS2_fjLj128EEEEELb1ELb0ELb0ELb1EEEvNS_9FwdParamsE,@function
        .size           _ZN10layer_norm13ln_fwd_kernelINS_13Kernel_traitsIf13__nv_bfloat16fS2_fjLj2560ELj1ELj4ELj1ELj16ENS_18Kernel_traits_baseILj2560EfS2_fS2_fjLj128EEEEELb1ELb0ELb0ELb1EEEvNS_9FwdParamsE,(.L_x_72353 - _ZN10layer_norm13ln_fwd_kernelINS_13Kernel_traitsIf13__nv_bfloat16fS2_fjLj2560ELj1ELj4ELj1ELj16ENS_18Kernel_traits_baseILj2560EfS2_fS2_fjLj128EEEEELb1ELb0ELb0ELb1EEEvNS_9FwdParamsE)
        .other          _ZN10layer_norm13ln_fwd_kernelINS_13Kernel_traitsIf13__nv_bfloat16fS2_fjLj2560ELj1ELj4ELj1ELj16ENS_18Kernel_traits_baseILj2560EfS2_fS2_fjLj128EEEEELb1ELb0ELb0ELb1EEEvNS_9FwdParamsE,@"STO_CUDA_ENTRY STV_DEFAULT"
_ZN10layer_norm13ln_fwd_kernelINS_13Kernel_traitsIf13__nv_bfloat16fS2_fjLj2560ELj1ELj4ELj1ELj16ENS_18Kernel_traits_baseILj2560EfS2_fS2_fjLj128EEEEELb1ELb0ELb0ELb1EEEvNS_9FwdParamsE:
.text._ZN10layer_norm13ln_fwd_kernelINS_13Kernel_traitsIf13__nv_bfloat16fS2_fjLj2560ELj1ELj4ELj1ELj16ENS_18Kernel_traits_baseILj2560EfS2_fS2_fjLj128EEEEELb1ELb0ELb0ELb1EEEvNS_9FwdParamsE:
        /* <DEDUP_REMOVED lines=9> */
[----:B------:R-:W0:Y:S01]  /*0090*/  LDC R14, c[0x0][0x2ec] ;  /* 0x0000bb00ff0e7b82 */ /* 0x000e220000000800 */
[----:B------:R-:W2:Y:S01]  /*00a0*/  S2R R11, SR_TID.X ;  /* 0x00000000000b7919 */ /* 0x000ea20000002100 */
[----:B------:R-:W3:Y:S01]  /*00b0*/  S2R R12, SR_CTAID.X ;  /* 0x00000000000c7919 */ /* 0x000ee20000002500 */
[----:B------:R-:W-:Y:S01]  /*00c0*/  ULDC UR8, c[0x0][0x0] ;  /* 0x0000000000087ab9 */ /* 0x000fe20000000800 */
[----:B------:R-:W-:-:S04]  /*00d0*/  ULDC.64 UR10, c[0x0][0x260] ;  /* 0x00009800000a7ab9 */ /* 0x000fc80000000a00 */
[----:B------:R-:W4:Y:S01]  /*00e0*/  @P0 LDC R9, c[0x0][0x2f0] ;  /* 0x0000bc00ff090b82 */ /* 0x000f220000000800 */
[----:B------:R-:W4:Y:S01]  /*00f0*/  @P0 LDG.E.64 R2, desc[UR4][R2.64] ;  /* 0x0000000402020981 */ /* 0x000f22000c1e1b00 */
[----:B-1----:R-:W-:Y:S01]  /*0100*/  @P0 IMAD.MOV.U32 R6, RZ, RZ, R233 ;  /* 0x000000ffff060224 */ /* 0x002fe200078e00e9 */
[----:B0-----:R-:W-:-:S05]  /*0110*/  @P0 MOV R7, R14 ;  /* 0x0000000e00070202 */ /* 0x001fca0000000f00 */
[----:B------:R-:W4:Y:S01]  /*0120*/  @P0 LDG.E.64 R4, desc[UR4][R6.64] ;  /* 0x0000000406040981 */ /* 0x000f22000c1e1b00 */
[----:B------:R-:W-:Y:S02]  /*0130*/  CS2R R208, SRZ ;  /* 0x0000000000d07805 */ /* 0x000fe4000001ff00 */
[----:B------:R-:W-:Y:S02]  /*0140*/  CS2R R210, SRZ ;  /* 0x0000000000d27805 */ /* 0x000fe4000001ff00 */
[----:B------:R-:W-:Y:S02]  /*0150*/  CS2R R204, SRZ ;  /* 0x0000000000cc7805 */ /* 0x000fe4000001ff00 */
[----:B--2---:R-:W-:Y:S02]  /*0160*/  SHF.R.U32.HI R0, RZ, 0x5, R11 ;  /* 0x00000005ff007819 */ /* 0x004fe4000001160b */
[----:B------:R-:W-:Y:S02]  /*0170*/  CS2R R206, SRZ ;  /* 0x0000000000ce7805 */ /* 0x000fe4000001ff00 */
[----:B------:R-:W-:-:S02]  /*0180*/  CS2R R200, SRZ ;  /* 0x0000000000c87805 */ /* 0x000fc4000001ff00 */
[----:B------:R-:W-:Y:S01]  /*0190*/  CS2R R202, SRZ ;  /* 0x0000000000ca7805 */ /* 0x000fe2000001ff00 */
[C---:B---3--:R-:W-:Y:S01]  /*01a0*/  IMAD R10, R12.reuse, UR8, R11 ;  /* 0x000000080c0a7c24 */ /* 0x048fe2000f8e020b */
[----:B------:R-:W-:Y:S01]  /*01b0*/  ULDC.64 UR8, c[0x0][0x2c8] ;  /* 0x0000b20000087ab9 */ /* 0x000fe20000000a00 */
[----:B------:R-:W-:Y:S02]  /*01c0*/  LEA R0, R12, R0, 0x2 ;  /* 0x000000000c007211 */ /* 0x000fe400078e10ff */
        /* <DEDUP_REMOVED lines=34> */
[----:B----4-:R-:W-:Y:S02]  /*03f0*/  @P0 R2UR UR6, R2 ;  /* 0x00000000020602ca */ /* 0x010fe400000e0000 */
[----:B------:R-:W-:-:S11]  /*0400*/  @P0 R2UR UR7, R3 ;  /* 0x00000000030702ca */ /* 0x000fd600000e0000 */
[----:B------:R-:W-:Y:S02]  /*0410*/  UIADD3 UR18, UR6, -0x61c88647, URZ ;  /* 0x9e3779b906127890 */ /* 0x000fe4000fffe03f */
[----:B------:R-:W-:Y:S02]  /*0420*/  UIADD3 UR19, UR7, -0x4498517b, URZ ;  /* 0xbb67ae8507137890 */ /* 0x000fe4000fffe03f */
[----:B------:R-:W-:Y:S02]  /*0430*/  UIADD3 UR20, UR6, 0x3c6ef372, URZ ;  /* 0x3c6ef37206147890 */ /* 0x000fe4000fffe03f */
[----:B------:R-:W-:Y:S01]  /*0440*/  UIADD3 UR21, UR7, 0x76cf5d0a, URZ ;  /* 0x76cf5d0a07157890 */ /* 0x000fe2000fffe03f */
[----:B------:R-:W-:Y:S01]  /*0450*/  @P0 IADD3 R233, P1, R4, R9, RZ ;  /* 0x0000000904e90210 */ /* 0x000fe20007f3e0ff */
[----:B------:R-:W-:Y:S02]  /*0460*/  UIADD3 UR23, UR7, 0x32370b8f, URZ ;  /* 0x32370b8f07177890 */ /* 0x000fe4000fffe03f */
[----:B------:R-:W-:-:S02]  /*0470*/  UIADD3 UR22, UR6, -0x255992d5, URZ ;  /* 0xdaa66d2b06167890 */ /* 0x000fc4000fffe03f */
[----:B------:R-:W-:Y:S01]  /*0480*/  @P0 IMAD.X R14, RZ, RZ, R5, P1 ;  /* 0x000000ffff0e0224 */ /* 0x000fe200008e0605 */
[----:B------:R-:W-:Y:S01]  /*0490*/  UIADD3 UR24, UR6, 0x78dde6e4, URZ ;  /* 0x78dde6e406187890 */ /* 0x000fe2000fffe03f */
[----:B------:R-:W-:Y:S01]  /*04a0*/  IMAD.WIDE.U32 R4, R10, -0x326172a9, RZ ;  /* 0xcd9e8d570a047825 */ /* 0x000fe200078e00ff */
[----:B------:R-:W-:Y:S01]  /*04b0*/  UIADD3 UR25, UR7, -0x126145ec, URZ ;  /* 0xed9eba1407197890 */ /* 0x000fe2000fffe03f */
[----:B------:R-:W-:Y:S01]  /*04c0*/  ISETP.NE.U32.AND P0, PT, RZ, UR8, PT ;  /* 0x00000008ff007c0c */ /* 0x000fe2000bf05070 */
[----:B------:R-:W-:Y:S01]  /*04d0*/  UIADD3 UR27, UR7, -0x56f99767, URZ ;  /* 0xa9066899071b7890 */ /* 0x000fe2000fffe03f */
[--C-:B------:R-:W-:Y:S01]  /*04e0*/  SHF.R.U32.HI R13, RZ, 0x2, R14.reuse ;  /* 0x00000002ff0d7819 */ /* 0x100fe2000001160e */
[----:B------:R-:W-:Y:S01]  /*04f0*/  UIADD3 UR26, UR6, 0x1715609d, URZ ;  /* 0x1715609d061a7890 */ /* 0x000fe2000fffe03f */
[----:B------:R-:W-:Y:S01]  /*0500*/  SHF.R.U64 R14, R233, 0x2, R14 ;  /* 0x00000002e90e7819 */ /* 0x000fe2000000120e */
[----:B------:R-:W-:Y:S02]  /*0510*/  UIADD3 UR28, UR6, -0x4ab325aa, URZ ;  /* 0xb54cda56061c7890 */ /* 0x000fe4000fffe03f */
[----:B------:R-:W-:Y:S01]  /*0520*/  LOP3.LUT R6, R5, UR6, R13, 0x96, !PT ;  /* 0x0000000605067c12 */ /* 0x000fe2000f8e960d */
[----:B------:R-:W-:Y:S01]  /*0530*/  UIADD3 UR29, UR7, 0x646e171e, URZ ;  /* 0x646e171e071d7890 */ /* 0x000fe2000fffe03f */
[----:B------:R-:W-:Y:S01]  /*0540*/  ISETP.NE.AND.EX P0, PT, RZ, UR9, PT, P0 ;  /* 0x00000009ff007c0c */ /* 0x000fe2000bf05300 */
        /* <DEDUP_REMOVED lines=39> */
[----:B------:R-:W-:Y:S01]  /*07c0*/  IADD3 R2, P2, R7, UR8, RZ ;  /* 0x0000000807027c10 */ /* 0x000fe2000ff5e0ff */
[----:B------:R-:W-:Y:S01]  /*07d0*/  ULDC UR8, c[0x0][0x214] ;  /* 0x0000850000087ab9 */ /* 0x000fe20000000800 */
[----:B------:R-:W-:Y:S02]  /*07e0*/  LOP3.LUT R12, R3, UR33, R6, 0x96, !PT ;  /* 0x00000021030c7c12 */ /* 0x000fe4000f8e9606 */
[----:B------:R-:W-:Y:S02]  /*07f0*/  IADD3.X R3, RZ, UR9, RZ, P2, !PT ;  /* 0x00000009ff037c10 */ /* 0x000fe400097fe4ff */
[----:B------:R-:W-:-:S03]  /*0800*/  IADD3 R4, P1, R7, UR10, RZ ;  /* 0x0000000a07047c10 */ /* 0x000fc6000ff3e0ff */
        /* <DEDUP_REMOVED lines=30> */
[----:B0-----:R-:W-:Y:S01]  /*09f0*/  IMAD R3, R8, -0x2daee0ad, RZ ;  /* 0xd2511f5308037824 */ /* 0x001fe200078e02ff */
[----:B------:R-:W-:Y:S01]  /*0a00*/  UIADD3 UR35, UR7, -0x695add53, URZ ;  /* 0x96a522ad07237890 */ /* 0x000fe2000fffe03f */
[----:B------:R-:W-:Y:S01]  /*0a10*/  IMAD R2, R9, -0x326172a9, RZ ;  /* 0xcd9e8d5709027824 */ /* 0x000fe200078e02ff */
[----:B------:R-:W-:Y:S01]  /*0a20*/  ULDC.64 UR8, c[0x0][0x270] ;  /* 0x00009c0000087ab9 */ /* 0x000fe20000000a00 */
[----:B------:R-:W-:Y:S01]  /*0a30*/  IMAD.HI.U32 R7, R12, -0x326172a9, RZ ;  /* 0xcd9e8d570c077827 */ /* 0x000fe200078e00ff */
[----:B------:R-:W5:Y:S03]  /*0a40*/  LDG.E.128 R248, desc[UR4][R4.64+0xc00] ;  /* 0x000c000404f87981 */ /* 0x000f66000c1e1d00 */
[----:B------:R-:W-:Y:S01]  /*0a50*/  IMAD.HI.U32 R6, R11, -0x2daee0ad, RZ ;  /* 0xd2511f530b067827 */ /* 0x000fe200078e00ff */
[----:B------:R-:W5:Y:S01]  /*0a60*/  LDG.E.128 R244, desc[UR4][R4.64+0xc10] ;  /* 0x000c100404f47981 */ /* 0x000f62000c1e1d00 */
[----:B------:R-:W-:Y:S01]  /*0a70*/  BSSY B0, `(.L_x_31288) ;  /* 0x0001e8c000007945 */ /* 0x000fe20003800000 */
[----:B------:R-:W-:Y:S01]  /*0a80*/  UISETP.NE.U32.AND UP0, UPT, UR8, URZ, UPT ;  /* 0x0000003f0800728c */ /* 0x000fe2000bf05070 */
[----:B------:R-:W-:Y:S01]  /*0a90*/  LOP3.LUT R2, R7, UR34, R2, 0x96, !PT ;  /* 0x0000002207027c12 */ /* 0x000fe2000f8e9602 */
[----:B------:R-:W5:Y:S01]  /*0aa0*/  LDG.E.128 R240, desc[UR4][R4.64+0x1000] ;  /* 0x0010000404f07981 */ /* 0x000f62000c1e1d00 */
[----:B------:R-:W-:Y:S01]  /*0ab0*/  LOP3.LUT R3, R6, UR35, R3, 0x96, !PT ;  /* 0x0000002306037c12 */ /* 0x000fe2000f8e9603 */
[----:B------:R-:W-:-:S02]  /*0ac0*/  IMAD R8, R12, -0x326172a9, RZ ;  /* 0xcd9e8d570c087824 */ /* 0x000fc400078e02ff */
[----:B------:R-:W5:Y:S01]  /*0ad0*/  LDG.E.128 R236, desc[UR4][R4.64+0x1010] ;  /* 0x0010100404ec7981 */ /* 0x000f62000c1e1d00 */
[----:B------:R-:W-:Y:S01]  /*0ae0*/  MOV R6, R13 ;  /* 0x0000000d00067202 */ /* 0x000fe20000000f00 */
[----:B------:R-:W-:Y:S02]  /*0af0*/  IMAD.MOV.U32 R7, RZ, RZ, RZ ;  /* 0x000000ffff077224 */ /* 0x000fe400078e00ff */
[----:B------:R-:W5:Y:S01]  /*0b00*/  LDG.E.128 R128, desc[UR4][R4.64+0x1400] ;  /* 0x0014000404807981 */ /* 0x000f62000c1e1d00 */
[----:B------:R-:W-:Y:S01]  /*0b10*/  LOP3.LUT R233, R233, 0x3, RZ, 0xc0, !PT ;  /* 0x00000003e9e97812 */ /* 0x000fe200078ec0ff */
[----:B------:R-:W-:Y:S02]  /*0b20*/  ULDC.U8 UR8, c[0x0][0x2a0] ;  /* 0x0000a80000087ab9 */ /* 0x000fe40000000000 */
        /* <DEDUP_REMOVED lines=16> */
[----:B0-----:R-:W-:Y:S01]  /*0c30*/  MOV R4, R10 ;  /* 0x0000000a00047202 */ /* 0x001fe20000000f00 */
[----:B------:R-:W-:-:S02]  /*0c40*/  IMAD.MOV.U32 R5, RZ, RZ, R14 ;  /* 0x000000ffff057224 */ /* 0x000fc400078e000e */
[----:B------:R-:W-:Y:S01]  /*0c50*/  IMAD R10, R11, -0x2daee0ad, RZ ;  /* 0xd2511f530b0a7824 */ /* 0x000fe200078e02ff */
        /* <DEDUP_REMOVED lines=12> */
.L_x_31850:
[----:B01----:R-:W0:Y:S01]  /*0d20*/  LDC.64 R16, c[0x0][0x230] ;  /* 0x00008c00ff107b82 */ /* 0x003e220000000a00 */
        /* <DEDUP_REMOVED lines=22> */
[C---:B------:R-:W-:Y:S02]  /*0e90*/  ISETP.NE.AND P0, PT, R233.reuse, 0x1, PT ;  /* 0x00000001e900780c */ /* 0x040fe40003f05270 */
[----:B------:R-:W-:Y:S01]  /*0ea0*/  PLOP3.LUT P2, PT, PT, PT, UP0, 0x80, 0x0 ;  /* 0x000000000000781c */ /* 0x000fe20003f4f008 */
[----:B------:R-:W-:Y:S01]  /*0eb0*/  HFMA2.MMA R228, -RZ, RZ, 1.875, 0 ;  /* 0x3f800000ffe47435 */ /* 0x000fe200000001ff */
[----:B------:R-:W-:Y:S01]  /*0ec0*/  BSSY B1, `(.L_x_31289) ;  /* 0x000000d000017945 */ /* 0x000fe20003800000 */
[----:B------:R-:W-:-:S10]  /*0ed0*/  IADD3 R11, R233, 0x1, RZ ;  /* 0x00000001e90b7810 */ /* 0x000fd40007ffe0ff */
[----:B---3--:R-:W-:Y:S01]  /*0ee0*/  @P2 IMAD.U32 R228, R18, 0x10000, RZ ;  /* 0x0001000012e42824 */ /* 0x008fe200078e00ff */
        /* <DEDUP_REMOVED lines=9> */
.L_x_31290:
[----:B------:R-:W-:-:S07]  /*0f80*/  MOV R9, R8 ;  /* 0x0000000800097202 */ /* 0x000fce0000000f00 */
.L_x_31291:
[----:B------:R-:W-:Y:S05]  /*0f90*/  BSYNC B1 ;  /* 0x0000000000017941 */ /* 0x000fea0003800000 */
.L_x_31289:
        /* <DEDUP_REMOVED lines=16> */
.L_x_31295:
[----:B------:R-:W-:Y:S05]  /*10a0*/  BSYNC B2 ;  /* 0x0000000000027941 */ /* 0x000fea0003800000 */
.L_x_31294:
        /* <DEDUP_REMOVED lines=42> */
[----:B------:R-:W-:-:S07]  /*1350*/  IMAD.MOV.U32 R11, RZ, RZ, RZ ;  /* 0x000000ffff0b7224 */ /* 0x000fce00078e00ff */
.L_x_31293:
[----:B------:R-:W-:Y:S05]  /*1360*/  BSYNC B1 ;  /* 0x0000000000017941 */ /* 0x000fea0003800000 */
.L_x_31292:
[----:B------:R-:W0:Y:S01]  /*1370*/  LDC R252, c[0x0][0x298] ;  /* 0x0000a600fffc7b82 */ /* 0x000e220000000800 */
[----:B------:R-:W-:Y:S01]  /*1380*/  HFMA2.MMA R234, -RZ, RZ, 0.1171875, 0 ;  /* 0x2f800000ffea7435 */ /* 0x000fe200000001ff */
[----:B------:R-:W-:Y:S01]  /*1390*/  I2FP.F32.U32 R9, R9 ;  /* 0x0000000900097245 */ /* 0x000fe20000201000 */
[----:B-----5:R-:W-:Y:S01]  /*13a0*/  IMAD.U32 R19, R12, 0x10000, RZ ;  /* 0x000100000c137824 */ /* 0x020fe200078e00ff */
[----:B------:R-:W-:Y:S01]  /*13b0*/  ISETP.NE.U32.AND P0, PT, R16, RZ, PT ;  /* 0x000000ff1000720c */ /* 0x000fe20003f05070 */
[----:B------:R-:W-:Y:S01]  /*13c0*/  BSSY B1, `(.L_x_31296) ;  /* 0x0000017000017945 */ /* 0x000fe20003800000 */
[----:B------:R-:W-:Y:S01]  /*13d0*/  ISETP.NE.AND P2, PT, R11, 0x1, PT ;  /* 0x000000010b00780c */ /* 0x000fe20003f45270 */
[----:B------:R-:W-:Y:S01]  /*13e0*/  FMUL.FTZ R19, R19, R228 ;  /* 0x000000e413137220 */ /* 0x000fe20000410000 */
[----:B------:R-:W1:Y:S01]  /*13f0*/  LDC R233, c[0x0][0x294] ;  /* 0x0000a500ffe97b82 */ /* 0x000e620000000800 */
[----:B------:R-:W-:Y:S02]  /*1400*/  ISETP.NE.AND.EX P0, PT, R17, RZ, PT, P0 ;  /* 0x000000ff1100720c */ /* 0x000fe40003f05300 */
[----:B------:R-:W-:Y:S01]  /*1410*/  FFMA.FTZ R9, R9, R234, 1.1641532182693481445e-10 ;  /* 0x2f00000009097423 */ /* 0x000fe200000100ea */
        /* <DEDUP_REMOVED lines=16> */
.L_x_31297:
[----:B------:R-:W-:-:S07]  /*1520*/  MOV R9, R8 ;  /* 0x0000000800097202 */ /* 0x000fce0000000f00 */
.L_x_31298:
[----:B------:R-:W-:Y:S05]  /*1530*/  BSYNC B1 ;  /* 0x0000000000017941 */ /* 0x000fea0003800000 */
.L_x_31296:
        /* <DEDUP_REMOVED lines=16> */
.L_x_31302:
[----:B------:R-:W-:Y:S05]  /*1640*/  BSYNC B2 ;  /* 0x0000000000027941 */ /* 0x000fea0003800000 */
.L_x_31301:
        /* <DEDUP_REMOVED lines=43> */
.L_x_31300:
[----:B------:R-:W-:Y:S05]  /*1900*/  BSYNC B1 ;  /* 0x0000000000017941 */ /* 0x000fea0003800000 */
.L_x_31299:
        /* <DEDUP_REMOVED lines=21> */
.L_x_31304:
[----:B------:R-:W-:-:S07]  /*1a60*/  IMAD.MOV.U32 R9, RZ, RZ, R8 ;  /* 0x000000ffff097224 */ /* 0x000fce00078e0008 */
.L_x_31305:
[----:B------:R-:W-:Y:S05]  /*1a70*/  BSYNC B1 ;  /* 0x0000000000017941 */ /* 0x000fea0003800000 */
.L_x_31303:
        /* <DEDUP_REMOVED lines=16> */
.L_x_31309:
[----:B------:R-:W-:Y:S05]  /*1b80*/  BSYNC B2 ;  /* 0x0000000000027941 */ /* 0x000fea0003800000 */
.L_x_31308:
        /* <DEDUP_REMOVED lines=43> */
.L_x_31307:
[----:B------:R-:W-:Y:S05]  /*1e40*/  BSYNC B1 ;  /* 0x0000000000017941 */ /* 0x000fea0003800000 */
.L_x_31306:
        /* <DEDUP_REMOVED lines=22> */
.L_x_31311:
[----:B------:R-:W-:-:S07]  /*1fb0*/  MOV R9, R8 ;  /* 0x0000000800097202 */ /* 0x000fce0000000f00 */
.L_x_31312:
[----:B------:R-:W-:Y:S05]  /*1fc0*/  BSYNC B1 ;  /* 0x0000000000017941 */ /* 0x000fea0003800000 */
.L_x_31310:
        /* <DEDUP_REMOVED lines=16> */
.L_x_31316:
[----:B------:R-:W-:Y:S05]  /*20d0*/  BSYNC B2 ;  /* 0x0000000000027941 */ /* 0x000fea0003800000 */
.L_x_31315:
        /* <DEDUP_REMOVED lines=43> */
.L_x_31314:
[----:B------:R-:W-:Y:S05]  /*2390*/  BSYNC B1 ;  /* 0x0000000000017941 */ /* 0x000fea0003800000 */
.L_x_31313:
        /* <DEDUP_REMOVED lines=20> */
.L_x_31318:
[----:B------:R-:W-:-:S07]  /*24e0*/  IMAD.MOV.U32 R9, RZ, RZ, R8 ;  /* 0x000000ffff097224 */ /* 0x000fce00078e0008 */
.L_x_31319:
[----:B------:R-:W-:Y:S05]  /*24f0*/  BSYNC B1 ;  /* 0x0000000000017941 */ /* 0x000fea0003800000 */
.L_x_31317:
        /* <DEDUP_REMOVED lines=16> */
.L_x_31323:
[----:B------:R-:W-:Y:S05]  /*2600*/  BSYNC B2 ;  /* 0x0000000000027941 */ /* 0x000fea0003800000 */
.L_x_31322:
        /* <DEDUP_REMOVED lines=43> */
.L_x_31321:
[----:B------:R-:W-:Y:S05]  /*28c0*/  BSYNC B1 ;  /* 0x0000000000017941 */ /* 0x000fea0003800000 */
.L_x_31320:
        /* <DEDUP_REMOVED lines=21> */
.L_x_31325:
[----:B------:R-:W-:-:S07]  /*2a20*/  MOV R9, R8 ;  /* 0x0000000800097202 */ /* 0x000fce0000000f00 */
.L_x_31326:
[----:B------:R-:W-:Y:S05]  /*2a30*/  BSYNC B1 ;  /* 0x0000000000017941 */ /* 0x000fea0003800000 */
.L_x_31324:
        /* <DEDUP_REMOVED lines=16> */
.L_x_31330:
[----:B------:R-:W-:Y:S05]  /*2b40*/  BSYNC B2 ;  /* 0x0000000000027941 */ /* 0x000fea0003800000 */
.L_x_31329:
        /* <DEDUP_REMOVED lines=43> */
.L_x_31328:
[----:B------:R-:W-:Y:S05]  /*2e00*/  BSYNC B1 ;  /* 0x0000000000017941 */ /* 0x000fea0003800000 */
.L_x_31327:
        /* <DEDUP_REMOVED lines=20> */
.L_x_31332:
[----:B------:R-:W-:-:S07]  /*2f50*/  IMAD.MOV.U32 R9, RZ, RZ, R8 ;  /* 0x000000ffff097224 */ /* 0x000fce00078e0008 */
.L_x_31333:
[----:B------:R-:W-:Y:S05]  /*2f60*/  BSYNC B1 ;  /* 0x0000000000017941 */ /* 0x000fea0003800000 */
.L_x_31331:
        /* <DEDUP_REMOVED lines=16> */
.L_x_31337:
[----:B------:R-:W-:Y:S05]  /*3070*/  BSYNC B2 ;  /* 0x0000000000027941 */ /* 0x000fea0003800000 */
.L_x_31336:
        /* <DEDUP_REMOVED lines=43> */
.L_x_31335:
[----:B------:R-:W-:Y:S05]  /*3330*/  BSYNC B1 ;  /* 0x0000000000017941 */ /* 0x000fea0003800000 */
.L_x_31334:
        /* <DEDUP_REMOVED lines=21> */
.L_x_31339:
[----:B------:R-:W-:-:S07]  /*3490*/  MOV R9, R8 ;  /* 0x0000000800097202 */ /* 0x000fce0000000f00 */
.L_x_31340:
[----:B------:R-:W-:Y:S05]  /*34a0*/  BSYNC B1 ;  /* 0x0000000000017941 */ /* 0x000fea0003800000 */
.L_x_31338:
        /* <DEDUP_REMOVED lines=18> */
.L_x_31344:
[----:B------:R-:W-:Y:S05]  /*35d0*/  BSYNC B2 ;  /* 0x0000000000027941 */ /* 0x000fea0003800000 */
.L_x_31343:
        /* <DEDUP_REMOVED lines=42> */
[----:B------:R-:W-:-:S07]  /*3880*/  LOP3.LUT R3, R11, UR35, R16, 0x96, !PT ;  /* 0x000000230b037c12 */ /* 0x000fce000f8e9610 */
.L_x_31342:
[----:B------:R-:W-:Y:S05]  /*3890*/  BSYNC B1 ;  /* 0x0000000000017941 */ /* 0x000fea0003800000 */
.L_x_31341:
[----:B------:R-:W-:Y:S02]  /*38a0*/  I2FP.F32.U32 R9, R9 ;  /* 0x0000000900097245 */ /* 0x000fe40000201000 */
[----:B------:R-:W-:Y:S02]  /*38b0*/  SEL R11, RZ, 0x10000, P5 ;  /* 0x00010000ff0b7807 */ /* 0x000fe40002800000 */
[----:B------:R-:W-:Y:S01]  /*38c0*/  ISETP.NE.AND P5, PT, R12, RZ, PT ;  /* 0x000000ff0c00720c */ /* 0x000fe20003fa5270 */
[----:B------:R-:W-:Y:S01]  /*38d0*/  FFMA.FTZ R9, R9, R234, 1.1641532182693481445e-10 ;  /* 0x2f00000009097423 */ /* 0x000fe200000100ea */
[----:B------:R-:W0:Y:S01]  /*38e0*/  @P1 LDC.64 R12, c[0x0][0x230] ;  /* 0x00008c00ff0c1b82 */ /* 0x000e220000000a00 */
[----:B------:R-:W-:Y:S02]  /*38f0*/  SHF.L.U32 R15, R15, 0x10, RZ ;  /* 0x000000100f0f7819 */ /* 0x000fe400000006ff */
[----:B------:R-:W-:Y:S02]  /*3900*/  SEL R14, RZ, 0x1, P2 ;  /* 0x00000001ff0e7807 */ /* 0x000fe40001000000 */
[----:B------:R-:W-:-:S02]  /*3910*/  SEL R16, RZ, 0x100, P4 ;  /* 0x00000100ff107807 */ /* 0x000fc40002000000 */
[----:B------:R-:W-:Y:S01]  /*3920*/  FSETP.GTU.FTZ.AND P2, PT, R9, R233, PT ;  /* 0x000000e90900720b */ /* 0x000fe20003f5c000 */
[----:B------:R-:W-:Y:S01]  /*3930*/  FMUL.FTZ R9, R15, R228 ;  /* 0x000000e40f097220 */ /* 0x000fe20000410000 */
[----:B------:R-:W-:Y:S01]  /*3940*/  ISETP.NE.AND P4, PT, R23, RZ, PT ;  /* 0x000000ff1700720c */ /* 0x000fe20003f85270 */
[----:B------:R-:W-:Y:S01]  /*3950*/  IMAD.WIDE.U32 R14, R14, 0x1000000, RZ ;  /* 0x010000000e0e7825 */ /* 0x000fe200078e00ff */
[----:B------:R-:W-:-:S03]  /*3960*/  SEL R17, RZ, 0x1000000, P2 ;  /* 0x01000000ff117807 */ /* 0x000fc60001000000 */
[----:B------:R-:W-:Y:S01]  /*3970*/  FMUL.FTZ R9, R9, R252 ;  /* 0x000000fc09097220 */ /* 0x000fe20000410000 */
[----:B------:R-:W-:Y:S02]  /*3980*/  SEL R18, RZ, 0x1, P4 ;  /* 0x00000001ff127807 */ /* 0x000fe40002000000 */
[----:B------:R-:W-:Y:S02]  /*3990*/  SEL R20, RZ, 0x1, P5 ;  /* 0x00000001ff147807 */ /* 0x000fe40002800000 */
[----:B------:R-:W-:Y:S01]  /*39a0*/  LOP3.LUT R16, R16, R17, R11, 0xfe, !PT ;  /* 0x0000001110107212 */ /* 0x000fe200078efe0b */
[----:B------:R-:W-:Y:S01]  /*39b0*/  IMAD.WIDE.U32 R18, R18, 0x10000, RZ ;  /* 0x0001000012127825 */ /* 0x000fe200078e00ff */
[----:B------:R-:W-:Y:S02]  /*39c0*/  SEL R17, RZ, 0x1, P3 ;  /* 0x00000001ff117807 */ /* 0x000fe40001800000 */
[----:B------:R-:W-:Y:S01]  /*39d0*/  ISETP.NE.AND P6, PT, R22, RZ, PT ;  /* 0x000000ff1600720c */ /* 0x000fe20003fc5270 */
[----:B------:R-:W-:Y:S01]  /*39e0*/  IMAD.WIDE.U32 R20, R20, 0x100, RZ ;  /* 0x0000010014147825 */ /* 0x000fe200078e00ff */
[----:B------:R-:W-:-:S02]  /*39f0*/  LOP3.LUT R15, R15, R16, R17, 0xfe, !PT ;  /* 0x000000100f0f7212 */ /* 0x000fc400078efe11 */
[----:B------:R-:W-:Y:S01]  /*3a00*/  FSEL R79, R9, RZ, !P2 ;  /* 0x000000ff094f7208 */ /* 0x000fe20005000000 */
[C---:B------:R-:W-:Y:S01]  /*3a10*/  VIADD R9, R225.reuse, 0x20 ;  /* 0x00000020e1097836 */ /* 0x040fe20000000000 */
[----:B------:R-:W-:Y:S02]  /*3a20*/  LEA R16, P3, R225, UR12, 0x5 ;  /* 0x0000000ce1107c11 */ /* 0x000fe4000f8628ff */
[----:B------:R-:W-:Y:S01]  /*3a30*/  SEL R11, RZ, 0x1, P6 ;  /* 0x00000001ff0b7807 */ /* 0x000fe20003000000 */
[----:B------:R-:W-:Y:S01]  /*3a40*/  @P0 FADD.FTZ R79, R87, R79 ;  /* 0x0000004f574f0221 */ /* 0x000fe20000010000 */
[----:B------:R-:W-:Y:S02]  /*3a50*/  LOP3.LUT R20, R20, R14, R18, 0xfe, !PT ;  /* 0x0000000e14147212 */ /* 0x000fe400078efe12 */
[----:B------:R-:W-:Y:S02]  /*3a60*/  LEA R22, P2, R225, UR14, 0x3 ;  /* 0x0000000ee1167c11 */ /* 0x000fe4000f8418ff */
[----:B------:R-:W-:Y:S01]  /*3a70*/  LOP3.LUT R21, R21, R15, R19, 0xfe, !PT ;  /* 0x0000000f15157212 */ /* 0x000fe200078efe13 */
[----:B0-----:R-:W-:Y:S01]  /*3a80*/  @P1 IMAD.WIDE.U32 R18, R9, 0x20, R12 ;  /* 0x0000002009121825 */ /* 0x001fe200078e000c */
[----:B------:R-:W-:-:S02]  /*3a90*/  LEA.HI.X R17, R225, UR13, RZ, 0x5, P3 ;  /* 0x0000000de1117c11 */ /* 0x000fc400098f2cff */
[----:B------:R-:W-:Y:S01]  /*3aa0*/  LOP3.LUT R20, R20, R11, RZ, 0xfc, !PT ;  /* 0x0000000b14147212 */ /* 0x000fe200078efcff */
        /* <DEDUP_REMOVED lines=20> */
.L_x_31346:
[----:B------:R-:W-:-:S07]  /*3bf0*/  MOV R11, R8 ;  /* 0x00000008000b7202 */ /* 0x000fce0000000f00 */
.L_x_31347:
[----:B------:R-:W-:Y:S05]  /*3c00*/  BSYNC B1 ;  /* 0x0000000000017941 */ /* 0x000fea0003800000 */
.L_x_31345:
        /* <DEDUP_REMOVED lines=16> */
.L_x_31351:
[----:B------:R-:W-:Y:S05]  /*3d10*/  BSYNC B2 ;  /* 0x0000000000027941 */ /* 0x000fea0003800000 */
.L_x_31350:
        /* <DEDUP_REMOVED lines=44> */
.L_x_31349:
[----:B------:R-:W-:Y:S05]  /*3fe0*/  BSYNC B1 ;  /* 0x0000000000017941 */ /* 0x000fea0003800000 */
.L_x_31348:
        /* <DEDUP_REMOVED lines=22> */
.L_x_31353:
[----:B------:R-:W-:-:S07]  /*4150*/  MOV R11, R8 ;  /* 0x00000008000b7202 */ /* 0x000fce0000000f00 */
.L_x_31354:
[----:B------:R-:W-:Y:S05]  /*4160*/  BSYNC B1 ;  /* 0x0000000000017941 */ /* 0x000fea0003800000 */
.L_x_31352:
        /* <DEDUP_REMOVED lines=16> */
.L_x_31358:
[----:B------:R-:W-:Y:S05]  /*4270*/  BSYNC B2 ;  /* 0x0000000000027941 */ /* 0x000fea0003800000 */
.L_x_31357:
        /* <DEDUP_REMOVED lines=44> */
.L_x_31356:
[----:B------:R-:W-:Y:S05]  /*4540*/  BSYNC B1 ;  /* 0x0000000000017941 */ /* 0x000fea0003800000 */
.L_x_31355:
        /* <DEDUP_REMOVED lines=21> */
.L_x_31360:
[----:B------:R-:W-:-:S07]  /*46a0*/  MOV R11, R8 ;  /* 0x00000008000b7202 */ /* 0x000fce0000000f00 */
.L_x_31361:
[----:B------:R-:W-:Y:S05]  /*46b0*/  BSYNC B1 ;  /* 0x0000000000017941 */ /* 0x000fea0003800000 */
.L_x_31359:
        /* <DEDUP_REMOVED lines=16> */
.L_x_31365:
[----:B------:R-:W-:Y:S05]  /*47c0*/  BSYNC B2 ;  /* 0x0000000000027941 */ /* 0x000fea0003800000 */
.L_x_31364:
        /* <DEDUP_REMOVED lines=44> */
.L_x_31363:
[----:B------:R-:W-:Y:S05]  /*4a90*/  BSYNC B1 ;  /* 0x0000000000017941 */ /* 0x000fea0003800000 */
.L_x_31362:
        /* <DEDUP_REMOVED lines=22> */
.L_x_31367:
[----:B------:R-:W-:-:S07]  /*4c00*/  MOV R11, R8 ;  /* 0x00000008000b7202 */ /* 0x000fce0000000f00 */
.L_x_31368:
[----:B------:R-:W-:Y:S05]  /*4c10*/  BSYNC B1 ;  /* 0x0000000000017941 */ /* 0x000fea0003800000 */
.L_x_31366:
        /* <DEDUP_REMOVED lines=16> */
.L_x_31372:
[----:B------:R-:W-:Y:S05]  /*4d20*/  BSYNC B2 ;  /* 0x0000000000027941 */ /* 0x000fea0003800000 */
.L_x_31371:
        /* <DEDUP_REMOVED lines=44> */
.L_x_31370:
[----:B------:R-:W-:Y:S05]  /*4ff0*/  BSYNC B1 ;  /* 0x0000000000017941 */ /* 0x000fea0003800000 */
.L_x_31369:
        /* <DEDUP_REMOVED lines=20> */
.L_x_31374:
[----:B------:R-:W-:-:S07]  /*5140*/  MOV R11, R8 ;  /* 0x00000008000b7202 */ /* 0x000fce0000000f00 */
.L_x_31375:
[----:B------:R-:W-:Y:S05]  /*5150*/  BSYNC B1 ;  /* 0x0000000000017941 */ /* 0x000fea0003800000 */
.L_x_31373:
        /* <DEDUP_REMOVED lines=16> */
.L_x_31379:
[----:B------:R-:W-:Y:S05]  /*5260*/  BSYNC B2 ;  /* 0x0000000000027941 */ /* 0x000fea0003800000 */
.L_x_31378:
        /* <DEDUP_REMOVED lines=44> */
.L_x_31377:
[----:B------:R-:W-:Y:S05]  /*5530*/  BSYNC B1 ;  /* 0x0000000000017941 */ /* 0x000fea0003800000 */
.L_x_31376:
        /* <DEDUP_REMOVED lines=21> */
.L_x_31381:
[----:B------:R-:W-:-:S07]  /*5690*/  MOV R11, R8 ;  /* 0x00000008000b7202 */ /* 0x000fce0000000f00 */
.L_x_31382:
[----:B------:R-:W-:Y:S05]  /*56a0*/  BSYNC B1 ;  /* 0x0000000000017941 */ /* 0x000fea0003800000 */
.L_x_31380:
        /* <DEDUP_REMOVED lines=16> */
.L_x_31386:
[----:B------:R-:W-:Y:S05]  /*57b0*/  BSYNC B2 ;  /* 0x0000000000027941 */ /* 0x000fea0003800000 */
.L_x_31385:
        /* <DEDUP_REMOVED lines=44> */
.L_x_31384:
[----:B------:R-:W-:Y:S05]  /*5a80*/  BSYNC B1 ;  /* 0x0000000000017941 */ /* 0x000fea0003800000 */
.L_x_31383:
        /* <DEDUP_REMOVED lines=20> */
.L_x_31388:
[----:B------:R-:W-:-:S07]  /*5bd0*/  MOV R11, R8 ;  /* 0x00000008000b7202 */ /* 0x000fce0000000f00 */
.L_x_31389:
[----:B------:R-:W-:Y:S05]  /*5be0*/  BSYNC B1 ;  /* 0x0000000000017941 */ /* 0x000fea0003800000 */
.L_x_31387:
        /* <DEDUP_REMOVED lines=16> */
.L_x_31393:
[----:B------:R-:W-:Y:S05]  /*5cf0*/  BSYNC B2 ;  /* 0x0000000000027941 */ /* 0x000fea0003800000 */
.L_x_31392:
        /* <DEDUP_REMOVED lines=44> */
.L_x_31391:
[----:B------:R-:W-:Y:S05]  /*5fc0*/  BSYNC B1 ;  /* 0x0000000000017941 */ /* 0x000fea0003800000 */
.L_x_31390:
        /* <DEDUP_REMOVED lines=21> */
.L_x_31395:
[----:B------:R-:W-:-:S07]  /*6120*/  MOV R11, R8 ;  /* 0x00000008000b7202 */ /* 0x000fce0000000f00 */
.L_x_31396:
[----:B------:R-:W-:Y:S05]  /*6130*/  BSYNC B1 ;  /* 0x0000000000017941 */ /* 0x000fea0003800000 */
.L_x_31394:
        /* <DEDUP_REMOVED lines=18> */
.L_x_31400:
[----:B------:R-:W-:Y:S05]  /*6260*/  BSYNC B2 ;  /* 0x0000000000027941 */ /* 0x000fea0003800000 */
.L_x_31399:
        /* <DEDUP_REMOVED lines=44> */
.L_x_31398:
[----:B------:R-:W-:Y:S05]  /*6530*/  BSYNC B1 ;  /* 0x0000000000017941 */ /* 0x000fea0003800000 */
.L_x_31397:
[----:B------:R-:W-:Y:S01]  /*6540*/  I2FP.F32.U32 R11, R11 ;  /* 0x0000000b000b7245 */ /* 0x000fe20000201000 */
[----:B------:R-:W0:Y:S01]  /*6550*/  LDC.64 R212, c[0x0][0x238] ;  /* 0x00008e00ffd47b82 */ /* 0x000e220000000a00 */
[----:B------:R-:W-:Y:S01]  /*6560*/  SEL R21, RZ, 0x10000, P5 ;  /* 0x00010000ff157807 */ /* 0x000fe20002800000 */
[----:B------:R-:W-:Y:S01]  /*6570*/  IMAD.U32 R15, R15, 0x10000, RZ ;  /* 0x000100000f0f7824 */ /* 0x000fe200078e00ff */
[----:B------:R-:W-:Y:S01]  /*6580*/  ISETP.NE.AND P5, PT, R12, RZ, PT ;  /* 0x000000ff0c00720c */ /* 0x000fe20003fa5270 */
[----:B------:R-:W-:Y:S01]  /*6590*/  FFMA.FTZ R11, R11, R234, 1.1641532182693481445e-10 ;  /* 0x2f0000000b0b7423 */ /* 0x000fe200000100ea */
[----:B------:R-:W-:Y:S02]  /*65a0*/  SEL R20, RZ, 0x100, P4 ;  /* 0x00000100ff147807 */ /* 0x000fe40002000000 */
[----:B------:R-:W-:Y:S01]  /*65b0*/  ISETP.NE.AND P4, PT, R23, RZ, PT ;  /* 0x000000ff1700720c */ /* 0x000fe20003f85270 */
[----:B------:R-:W1:Y:S01]  /*65c0*/  @P1 LDC.64 R12, c[0x0][0x230] ;  /* 0x00008c00ff0c1b82 */ /* 0x000e620000000a00 */
[----:B------:R-:W-:-:S02]  /*65d0*/  SEL R18, RZ, 0x1, P2 ;  /* 0x00000001ff127807 */ /* 0x000fc40001000000 */
[----:B------:R-:W-:Y:S01]  /*65e0*/  FSETP.GTU.FTZ.AND P2, PT, R11, R233, PT ;  /* 0x000000e90b00720b */ /* 0x000fe20003f5c000 */
[----:B------:R-:W-:Y:S01]  /*65f0*/  FMUL.FTZ R11, R15, R228 ;  /* 0x000000e40f0b7220 */ /* 0x000fe20000410000 */
[----:B------:R-:W-:Y:S01]  /*6600*/  SEL R14, RZ, 0x1, P4 ;  /* 0x00000001ff0e7807 */ /* 0x000fe20002000000 */
[----:B------:R-:W-:Y:S01]  /*6610*/  IMAD.WIDE.U32 R18, R18, 0x1000000, RZ ;  /* 0x0100000012127825 */ /* 0x000fe200078e00ff */
[----:B------:R-:W-:Y:S01]  /*6620*/  SEL R16, RZ, 0x1, P5 ;  /* 0x00000001ff107807 */ /* 0x000fe20002800000 */
[----:B------:R-:W2:Y:S01]  /*6630*/  LDC.64 R230, c[0x0][0x240] ;  /* 0x00009000ffe67b82 */ /* 0x000ea20000000a00 */
[----:B------:R-:W-:Y:S01]  /*6640*/  ISETP.NE.AND P6, PT, R22, RZ, PT ;  /* 0x000000ff1600720c */ /* 0x000fe20003fc5270 */
[----:B------:R-:W-:Y:S01]  /*6650*/  IMAD.WIDE.U32 R14, R14, 0x10000, RZ ;  /* 0x000100000e0e7825 */ /* 0x000fe200078e00ff */
[----:B------:R-:W-:-:S03]  /*6660*/  SEL R22, RZ, 0x1000000, P2 ;  /* 0x01000000ff167807 */ /* 0x000fc60001000000 */
[----:B------:R-:W-:Y:S01]  /*6670*/  FMUL.FTZ R11, R11, R252 ;  /* 0x000000fc0b0b7220 */ /* 0x000fe20000410000 */
[----:B------:R-:W-:Y:S01]  /*6680*/  SEL R23, RZ, 0x1, P6 ;  /* 0x00000001ff177807 */ /* 0x000fe20003000000 */
[----:B------:R-:W-:Y:S01]  /*6690*/  IMAD.WIDE.U32 R16, R16, 0x100, RZ ;  /* 0x0000010010107825 */ /* 0x000fe200078e00ff */
[----:B------:R-:W-:Y:S02]  /*66a0*/  LOP3.LUT R20, R20, R22, R21, 0xfe, !PT ;  /* 0x0000001614147212 */ /* 0x000fe400078efe15 */
[----:B------:R-:W-:Y:S02]  /*66b0*/  SEL R21, RZ, 0x1, P3 ;  /* 0x00000001ff157807 */ /* 0x000fe40001800000 */
[----:B------:R-:W-:Y:S02]  /*66c0*/  LOP3.LUT R22, R16, R18, R14, 0xfe, !PT ;  /* 0x0000001210167212 */ /* 0x000fe400078efe0e */
[----:B------:R-:W-:Y:S02]  /*66d0*/  FSEL R71, R11, RZ, !P2 ;  /* 0x000000ff0b477208 */ /* 0x000fe40005000000 */
[----:B------:R-:W-:Y:S01]  /*66e0*/  LOP3.LUT R21, R19, R20, R21, 0xfe, !PT ;  /* 0x0000001413157212 */ /* 0x000fe200078efe15 */
[----:B0-----:R-:W-:Y:S01]  /*66f0*/  IMAD.WIDE.U32 R18, R9, 0x20, R212 ;  /* 0x0000002009127825 */ /* 0x001fe200078e00d4 */
[----:B------:R-:W-:-:S03]  /*6700*/  IADD3 R11, R225, 0x40, RZ ;  /* 0x00000040e10b7810 */ /* 0x000fc60007ffe0ff */
[----:B------:R-:W-:Y:S01]  /*6710*/  @P0 FADD.FTZ R71, R87, R71 ;  /* 0x0000004757470221 */ /* 0x000fe20000010000 */
[----:B------:R-:W-:Y:S02]  /*6720*/  LOP3.LUT R22, R22, R23, RZ, 0xfc, !PT ;  /* 0x0000001716167212 */ /* 0x000fe400078efcff */
[----:B------:R-:W-:Y:S01]  /*6730*/  LOP3.LUT R23, R17, R21, R15, 0xfe, !PT ;  /* 0x0000001511177212 */ /* 0x000fe200078efe0f */
[----:B-1----:R-:W-:Y:S01]  /*6740*/  @P1 IMAD.WIDE.U32 R20, R11, 0x20, R12 ;  /* 0x000000200b141825 */ /* 0x002fe200078e000c */
[----:B------:R0:W-:Y:S03]  /*6750*/  STG.E.128 desc[UR4][R18.64], R72 ;  /* 0x0000004812007986 */ /* 0x0001e6000c101d04 */
[----:B--2---:R-:W-:Y:S01]  /*6760*/  IMAD.WIDE.U32 R16, R9, 0x8, R230 ;  /* 0x0000000809107825 */ /* 0x004fe200078e00e6 */
[----:B------:R0:W-:Y:S03]  /*6770*/  STG.E.128 desc[UR4][R18.64+0x10], R68 ;  /* 0x0000104412007986 */ /* 0x0001e6000c101d04 */
        /* <DEDUP_REMOVED lines=17> */
.L_x_31402:
[----:B------:R-:W-:-:S07]  /*6890*/  IMAD.MOV.U32 R16, RZ, RZ, R8 ;  /* 0x000000ffff107224 */ /* 0x000fce00078e0008 */
.L_x_31403:
[----:B------:R-:W-:Y:S05]  /*68a0*/  BSYNC B1 ;  /* 0x0000000000017941 */ /* 0x000fea0003800000 */
.L_x_31401:
        /* <DEDUP_REMOVED lines=16> */
.L_x_31407:
[----:B------:R-:W-:Y:S05]  /*69b0*/  BSYNC B2 ;  /* 0x0000000000027941 */ /* 0x000fea0003800000 */
.L_x_31406:
        /* <DEDUP_REMOVED lines=44> */
.L_x_31405:
[----:B------:R-:W-:Y:S05]  /*6c80*/  BSYNC B1 ;  /* 0x0000000000017941 */ /* 0x000fea0003800000 */
.L_x_31404:
[----:B------:R-:W-:Y:S01]  /*6c90*/  I2FP.F32.U32 R16, R16 ;  /* 0x0000001000107245 */ /* 0x000fe20000201000 */
[----:B------:R-:W-:Y:S01]  /*6ca0*/  BSSY B1, `(.L_x_31408) ;  /* 0x0000016000017945 */ /* 0x000fe20003800000 */
[----:B-----5:R-:W-:Y:S01]  /*6cb0*/  SHF.L.U32 R17, R12, 0x10, RZ ;  /* 0x000000100c117819 */ /* 0x020fe200000006ff */
[C---:B------:R-:W-:Y:S01]  /*6cc0*/  VIADD R19, R24.reuse, 0x1 ;  /* 0x0000000118137836 */ /* 0x040fe20000000000 */
        /* <DEDUP_REMOVED lines=18> */
.L_x_31409:
[----:B------:R-:W-:-:S07]  /*6df0*/  IMAD.MOV.U32 R16, RZ, RZ, R8 ;  /* 0x000000ffff107224 */ /* 0x000fce00078e0008 */
.L_x_31410:
[----:B------:R-:W-:Y:S05]  /*6e00*/  BSYNC B1 ;  /* 0x0000000000017941 */ /* 0x000fea0003800000 */
.L_x_31408:
        /* <DEDUP_REMOVED lines=16> */
.L_x_31414:
[----:B------:R-:W-:Y:S05]  /*6f10*/  BSYNC B2 ;  /* 0x0000000000027941 */ /* 0x000fea0003800000 */
.L_x_31413:
        /* <DEDUP_REMOVED lines=44> */
.L_x_31412:
[----:B------:R-:W-:Y:S05]  /*71e0*/  BSYNC B1 ;  /* 0x0000000000017941 */ /* 0x000fea0003800000 */
.L_x_31411:
        /* <DEDUP_REMOVED lines=8> */
[----:B------:R-:W-:Y:S02]  /*7270*/  VIADD R16, R19, 0x1 ;  /* 0x0000000113107836 */ /* 0x000fe40000000000 */
        /* <DEDUP_REMOVED lines=12> */
.L_x_31416:
[----:B------:R-:W-:-:S07]  /*7340*/  IMAD.MOV.U32 R12, RZ, RZ, R8 ;  /* 0x000000ffff0c7224 */ /* 0x000fce00078e0008 */
.L_x_31417:
[----:B------:R-:W-:Y:S05]  /*7350*/  BSYNC B1 ;  /* 0x0000000000017941 */ /* 0x000fea0003800000 */
.L_x_31415:
        /* <DEDUP_REMOVED lines=16> */
.L_x_31421:
[----:B------:R-:W-:Y:S05]  /*7460*/  BSYNC B2 ;  /* 0x0000000000027941 */ /* 0x000fea0003800000 */
.L_x_31420:
        /* <DEDUP_REMOVED lines=44> */
.L_x_31419:
[----:B------:R-:W-:Y:S05]  /*7730*/  BSYNC B1 ;  /* 0x0000000000017941 */ /* 0x000fea0003800000 */
.L_x_31418:
[----:B------:R-:W-:Y:S01]  /*7740*/  I2FP.F32.U32 R12, R12 ;  /* 0x0000000c000c7245 */ /* 0x000fe20000201000 */
[----:B------:R-:W-:Y:S01]  /*7750*/  BSSY B1, `(.L_x_31422) ;  /* 0x0000016000017945 */ /* 0x000fe20003800000 */
[C---:B------:R-:W-:Y:S02]  /*7760*/  SHF.L.U32 R17, R13.reuse, 0x10, RZ ;  /* 0x000000100d117819 */ /* 0x040fe400000006ff */
        /* <DEDUP_REMOVED lines=19> */
.L_x_31423:
[----:B------:R-:W-:-:S07]  /*78a0*/  IMAD.MOV.U32 R12, RZ, RZ, R8 ;  /* 0x000000ffff0c7224 */ /* 0x000fce00078e0008 */
.L_x_31424:
[----:B------:R-:W-:Y:S05]  /*78b0*/  BSYNC B1 ;  /* 0x0000000000017941 */ /* 0x000fea0003800000 */
.L_x_31422:
        /* <DEDUP_REMOVED lines=16> */
.L_x_31428:
[----:B------:R-:W-:Y:S05]  /*79c0*/  BSYNC B2 ;  /* 0x0000000000027941 */ /* 0x000fea0003800000 */
.L_x_31427:
        /* <DEDUP_REMOVED lines=44> */
.L_x_31426:
[----:B------:R-:W-:Y:S05]  /*7c90*/  BSYNC B1 ;  /* 0x0000000000017941 */ /* 0x000fea0003800000 */
.L_x_31425:
        /* <DEDUP_REMOVED lines=20> */
.L_x_31430:
[----:B------:R-:W-:-:S07]  /*7de0*/  IMAD.MOV.U32 R12, RZ, RZ, R8 ;  /* 0x000000ffff0c7224 */ /* 0x000fce00078e0008 */
.L_x_31431:
[----:B------:R-:W-:Y:S05]  /*7df0*/  BSYNC B1 ;  /* 0x0000000000017941 */ /* 0x000fea0003800000 */
.L_x_31429:
        /* <DEDUP_REMOVED lines=16> */
.L_x_31435:
[----:B------:R-:W-:Y:S05]  /*7f00*/  BSYNC B2 ;  /* 0x0000000000027941 */ /* 0x000fea0003800000 */
.L_x_31434:
        /* <DEDUP_REMOVED lines=44> */
.L_x_31433:
[----:B------:R-:W-:Y:S05]  /*81d0*/  BSYNC B1 ;  /* 0x0000000000017941 */ /* 0x000fea0003800000 */
.L_x_31432:
        /* <DEDUP_REMOVED lines=21> */
.L_x_31437:
[----:B------:R-:W-:-:S07]  /*8330*/  IMAD.MOV.U32 R12, RZ, RZ, R8 ;  /* 0x000000ffff0c7224 */ /* 0x000fce00078e0008 */
.L_x_31438:
[----:B------:R-:W-:Y:S05]  /*8340*/  BSYNC B1 ;  /* 0x0000000000017941 */ /* 0x000fea0003800000 */
.L_x_31436:
        /* <DEDUP_REMOVED lines=16> */
.L_x_31442:
[----:B------:R-:W-:Y:S05]  /*8450*/  BSYNC B2 ;  /* 0x0000000000027941 */ /* 0x000fea0003800000 */
.L_x_31441:
        /* <DEDUP_REMOVED lines=44> */
.L_x_31440:
[----:B------:R-:W-:Y:S05]  /*8720*/  BSYNC B1 ;  /* 0x0000000000017941 */ /* 0x000fea0003800000 */
.L_x_31439:
        /* <DEDUP_REMOVED lines=20> */
.L_x_31444:
[----:B------:R-:W-:-:S07]  /*8870*/  IMAD.MOV.U32 R12, RZ, RZ, R8 ;  /* 0x000000ffff0c7224 */ /* 0x000fce00078e0008 */
.L_x_31445:
[----:B------:R-:W-:Y:S05]  /*8880*/  BSYNC B1 ;  /* 0x0000000000017941 */ /* 0x000fea0003800000 */
.L_x_31443:
        /* <DEDUP_REMOVED lines=16> */
.L_x_31449:
[----:B------:R-:W-:Y:S05]  /*8990*/  BSYNC B2 ;  /* 0x0000000000027941 */ /* 0x000fea0003800000 */
.L_x_31448:
        /* <DEDUP_REMOVED lines=44> */
.L_x_31447:
[----:B------:R-:W-:Y:S05]  /*8c60*/  BSYNC B1 ;  /* 0x0000000000017941 */ /* 0x000fea0003800000 */
.L_x_31446:
        /* <DEDUP_REMOVED lines=21> */
.L_x_31451:
[----:B------:R-:W-:-:S07]  /*8dc0*/  IMAD.MOV.U32 R12, RZ, RZ, R8 ;  /* 0x000000ffff0c7224 */ /* 0x000fce00078e0008 */
.L_x_31452:
[----:B------:R-:W-:Y:S05]  /*8dd0*/  BSYNC B1 ;  /* 0x0000000000017941 */ /* 0x000fea0003800000 */
.L_x_31450:
        /* <DEDUP_REMOVED lines=18> */
.L_x_31456:
[----:B------:R-:W-:Y:S05]  /*8f00*/  BSYNC B2 ;  /* 0x0000000000027941 */ /* 0x000fea0003800000 */
.L_x_31455:
        /* <DEDUP_REMOVED lines=44> */
.L_x_31454:
[----:B------:R-:W-:Y:S05]  /*91d0*/  BSYNC B1 ;  /* 0x0000000000017941 */ /* 0x000fea0003800000 */
.L_x_31453:
[----:B------:R-:W-:Y:S01]  /*91e0*/  I2FP.F32.U32 R12, R12 ;  /* 0x0000000c000c7245 */ /* 0x000fe20000201000 */
[----:B------:R-:W-:Y:S01]  /*91f0*/  VIADD R220, R225, 0x60 ;  /* 0x00000060e1dc7836 */ /* 0x000fe20000000000 */
[----:B------:R-:W-:Y:S02]  /*9200*/  ISETP.NE.AND P6, PT, R20, RZ, PT ;  /* 0x000000ff1400720c */ /* 0x000fe40003fc5270 */
[----:B------:R-:W-:Y:S01]  /*9210*/  SEL R20, RZ, 0x10000, P5 ;  /* 0x00010000ff147807 */ /* 0x000fe20002800000 */
[----:B------:R-:W-:Y:S01]  /*9220*/  FFMA.FTZ R12, R12, R234, 1.1641532182693481445e-10 ;  /* 0x2f0000000c0c7423 */ /* 0x000fe200000100ea */
[----:B------:R-:W-:Y:S02]  /*9230*/  ISETP.NE.AND P5, PT, R18, RZ, PT ;  /* 0x000000ff1200720c */ /* 0x000fe40003fa5270 */
[----:B------:R-:W-:Y:S02]  /*9240*/  SEL R18, RZ, 0x1, P2 ;  /* 0x00000001ff127807 */ /* 0x000fe40001000000 */
[----:B------:R-:W-:-:S02]  /*9250*/  FSETP.GTU.FTZ.AND P2, PT, R12, R233, PT ;  /* 0x000000e90c00720b */ /* 0x000fc40003f5c000 */
[----:B------:R-:W-:Y:S01]  /*9260*/  SEL R25, RZ, 0x100, P4 ;  /* 0x00000100ff197807 */ /* 0x000fe20002000000 */
[----:B------:R-:W0:Y:S01]  /*9270*/  @P1 LDC.64 R12, c[0x0][0x230] ;  /* 0x00008c00ff0c1b82 */ /* 0x000e220000000a00 */
[----:B------:R-:W-:Y:S01]  /*9280*/  ISETP.NE.AND P4, PT, R19, RZ, PT ;  /* 0x000000ff1300720c */ /* 0x000fe20003f85270 */
[----:B------:R-:W-:Y:S01]  /*9290*/  IMAD.WIDE.U32 R18, R18, 0x1000000, RZ ;  /* 0x0100000012127825 */ /* 0x000fe200078e00ff */
        /* <DEDUP_REMOVED lines=10> */
[----:B------:R-:W-:Y:S02]  /*9340*/  FSEL R63, R21, RZ, !P2 ;  /* 0x000000ff153f7208 */ /* 0x000fe40005000000 */
[----:B------:R-:W-:Y:S02]  /*9350*/  LOP3.LUT R16, R16, R18, R14, 0xfe, !PT ;  /* 0x0000001210107212 */ /* 0x000fe400078efe0e */
[----:B------:R-:W-:Y:S01]  /*9360*/  SEL R18, RZ, 0x1, P3 ;  /* 0x00000001ff127807 */ /* 0x000fe20001800000 */
[----:B------:R-:W-:Y:S01]  /*9370*/  @P0 FADD.FTZ R63, R87, R63 ;  /* 0x0000003f573f0221 */ /* 0x000fe20000010000 */
[----:B------:R-:W-:Y:S01]  /*9380*/  LOP3.LUT R16, R16, R23, RZ, 0xfc, !PT ;  /* 0x0000001710107212 */ /* 0x000fe200078efcff */
[----:B0-----:R-:W-:Y:S01]  /*9390*/  @P1 IMAD.WIDE.U32 R22, R220, 0x20, R12 ;  /* 0x00000020dc161825 */ /* 0x001fe200078e000c */
[----:B------:R-:W-:-:S03]  /*93a0*/  LOP3.LUT R21, R19, R25, R18, 0xfe, !PT ;  /* 0x0000001913157212 */ /* 0x000fc600078efe12 */
[----:B------:R-:W-:Y:S01]  /*93b0*/  IMAD.WIDE.U32 R18, R11, 0x20, R212 ;  /* 0x000000200b127825 */ /* 0x000fe200078e00d4 */
[----:B------:R-:W-:-:S03]  /*93c0*/  LOP3.LUT R17, R17, R21, R15, 0xfe, !PT ;  /* 0x0000001511117212 */ /* 0x000fc600078efe0f */
[----:B------:R-:W-:Y:S01]  /*93d0*/  IMAD.WIDE.U32 R20, R11, 0x8, R230 ;  /* 0x000000080b147825 */ /* 0x000fe200078e00e6 */
[----:B------:R0:W-:Y:S03]  /*93e0*/  STG.E.128 desc[UR4][R18.64], R64 ;  /* 0x0000004012007986 */ /* 0x0001e6000c101d04 */
[----:B------:R-:W-:Y:S01]  /*93f0*/  IMAD.WIDE.U32 R12, R220, 0x10, R218 ;  /* 0x00000010dc0c7825 */ /* 0x000fe200078e00da */
        /* <DEDUP_REMOVED lines=17> */
.L_x_31458:
[----:B------:R-:W-:-:S07]  /*9510*/  MOV R16, R8 ;  /* 0x0000000800107202 */ /* 0x000fce0000000f00 */
.L_x_31459:
[----:B------:R-:W-:Y:S05]  /*9520*/  BSYNC B1 ;  /* 0x0000000000017941 */ /* 0x000fea0003800000 */
.L_x_31457:
        /* <DEDUP_REMOVED lines=16> */
.L_x_31463:
[----:B------:R-:W-:Y:S05]  /*9630*/  BSYNC B2 ;  /* 0x0000000000027941 */ /* 0x000fea0003800000 */
.L_x_31462:
        /* <DEDUP_REMOVED lines=44> */
.L_x_31461:
[----:B------:R-:W-:Y:S05]  /*9900*/  BSYNC B1 ;  /* 0x0000000000017941 */ /* 0x000fea0003800000 */
.L_x_31460:
[----:B------:R-:W-:Y:S01]  /*9910*/  I2FP.F32.U32 R16, R16 ;  /* 0x0000001000107245 */ /* 0x000fe20000201000 */
[C---:B-----5:R-:W-:Y:S01]  /*9920*/  IMAD.U32 R17, R12.reuse, 0x10000, RZ ;  /* 0x000100000c117824 */ /* 0x060fe200078e00ff */
        /* <DEDUP_REMOVED lines=20> */
.L_x_31465:
[----:B------:R-:W-:-:S07]  /*9a70*/  MOV R17, R8 ;  /* 0x0000000800117202 */ /* 0x000fce0000000f00 */
.L_x_31466:
[----:B------:R-:W-:Y:S05]  /*9a80*/  BSYNC B1 ;  /* 0x0000000000017941 */ /* 0x000fea0003800000 */
.L_x_31464:
        /* <DEDUP_REMOVED lines=16> */
.L_x_31470:
[----:B------:R-:W-:Y:S05]  /*9b90*/  BSYNC B2 ;  /* 0x0000000000027941 */ /* 0x000fea0003800000 */
.L_x_31469:
        /* <DEDUP_REMOVED lines=44> */
.L_x_31468:
[----:B------:R-:W-:Y:S05]  /*9e60*/  BSYNC B1 ;  /* 0x0000000000017941 */ /* 0x000fea0003800000 */
.L_x_31467:
        /* <DEDUP_REMOVED lines=21> */
.L_x_31472:
[----:B------:R-:W-:-:S07]  /*9fc0*/  MOV R12, R8 ;  /* 0x00000008000c7202 */ /* 0x000fce0000000f00 */
.L_x_31473:
[----:B------:R-:W-:Y:S05]  /*9fd0*/  BSYNC B1 ;  /* 0x0000000000017941 */ /* 0x000fea0003800000 */
.L_x_31471:
        /* <DEDUP_REMOVED lines=16> */
.L_x_31477:
[----:B------:R-:W-:Y:S05]  /*a0e0*/  BSYNC B2 ;  /* 0x0000000000027941 */ /* 0x000fea0003800000 */
.L_x_31476:
        /* <DEDUP_REMOVED lines=44> */
.L_x_31475:
[----:B------:R-:W-:Y:S05]  /*a3b0*/  BSYNC B1 ;  /* 0x0000000000017941 */ /* 0x000fea0003800000 */
.L_x_31474:
[----:B------:R-:W-:Y:S01]  /*a3c0*/  I2FP.F32.U32 R12, R12 ;  /* 0x0000000c000c7245 */ /* 0x000fe20000201000 */
[C---:B------:R-:W-:Y:S01]  /*a3d0*/  IMAD.U32 R19, R13.reuse, 0x10000, RZ ;  /* 0x000100000d137824 */ /* 0x040fe200078e00ff */
        /* <DEDUP_REMOVED lines=20> */
.L_x_31479:
[----:B------:R-:W-:-:S07]  /*a520*/  MOV R26, R8 ;  /* 0x00000008001a7202 */ /* 0x000fce0000000f00 */
.L_x_31480:
[----:B------:R-:W-:Y:S05]  /*a530*/  BSYNC B1 ;  /* 0x0000000000017941 */ /* 0x000fea0003800000 */
.L_x_31478:
        /* <DEDUP_REMOVED lines=16> */
.L_x_31484:
[----:B------:R-:W-:Y:S05]  /*a640*/  BSYNC B2 ;  /* 0x0000000000027941 */ /* 0x000fea0003800000 */
.L_x_31483:
        /* <DEDUP_REMOVED lines=44> */
.L_x_31482:
[----:B------:R-:W-:Y:S05]  /*a910*/  BSYNC B1 ;  /* 0x0000000000017941 */ /* 0x000fea0003800000 */
.L_x_31481:
        /* <DEDUP_REMOVED lines=8> */
[----:B------:R-:W-:Y:S02]  /*a9a0*/  IADD3 R18, R19, 0x1, RZ ;  /* 0x0000000113127810 */ /* 0x000fe40007ffe0ff */
        /* <DEDUP_REMOVED lines=11> */
.L_x_31486:
[----:B------:R-:W-:-:S07]  /*aa60*/  MOV R13, R8 ;  /* 0x00000008000d7202 */ /* 0x000fce0000000f00 */
.L_x_31487:
[----:B------:R-:W-:Y:S05]  /*aa70*/  BSYNC B1 ;  /* 0x0000000000017941 */ /* 0x000fea0003800000 */
.L_x_31485:
        /* <DEDUP_REMOVED lines=16> */
.L_x_31491:
[----:B------:R-:W-:Y:S05]  /*ab80*/  BSYNC B2 ;  /* 0x0000000000027941 */ /* 0x000fea0003800000 */
.L_x_31490:
        /* <DEDUP_REMOVED lines=44> */
.L_x_31489:
[----:B------:R-:W-:Y:S05]  /*ae50*/  BSYNC B1 ;  /* 0x0000000000017941 */ /* 0x000fea0003800000 */
.L_x_31488:
        /* <DEDUP_REMOVED lines=21> */
.L_x_31493:
[----:B------:R-:W-:-:S07]  /*afb0*/  MOV R13, R8 ;  /* 0x00000008000d7202 */ /* 0x000fce0000000f00 */
.L_x_31494:
[----:B------:R-:W-:Y:S05]  /*afc0*/  BSYNC B1 ;  /* 0x0000000000017941 */ /* 0x000fea0003800000 */
.L_x_31492:
        /* <DEDUP_REMOVED lines=16> */
.L_x_31498:
[----:B------:R-:W-:Y:S05]  /*b0d0*/  BSYNC B2 ;  /* 0x0000000000027941 */ /* 0x000fea0003800000 */
.L_x_31497:
        /* <DEDUP_REMOVED lines=44> */
.L_x_31496:
[----:B------:R-:W-:Y:S05]  /*b3a0*/  BSYNC B1 ;  /* 0x0000000000017941 */ /* 0x000fea0003800000 */
.L_x_31495:
        /* <DEDUP_REMOVED lines=20> */
.L_x_31500:
[----:B------:R-:W-:-:S07]  /*b4f0*/  MOV R13, R8 ;  /* 0x00000008000d7202 */ /* 0x000fce0000000f00 */
.L_x_31501:
[----:B------:R-:W-:Y:S05]  /*b500*/  BSYNC B1 ;  /* 0x0000000000017941 */ /* 0x000fea0003800000 */
.L_x_31499:
        /* <DEDUP_REMOVED lines=16> */
.L_x_31505:
[----:B------:R-:W-:Y:S05]  /*b610*/  BSYNC B2 ;  /* 0x0000000000027941 */ /* 0x000fea0003800000 */
.L_x_31504:
        /* <DEDUP_REMOVED lines=44> */
.L_x_31503:
[----:B------:R-:W-:Y:S05]  /*b8e0*/  BSYNC B1 ;  /* 0x0000000000017941 */ /* 0x000fea0003800000 */
.L_x_31502:
        /* <DEDUP_REMOVED lines=21> */
.L_x_31507:
[----:B------:R-:W-:-:S07]  /*ba40*/  MOV R13, R8 ;  /* 0x00000008000d7202 */ /* 0x000fce0000000f00 */
.L_x_31508:
[----:B------:R-:W-:Y:S05]  /*ba50*/  BSYNC B1 ;  /* 0x0000000000017941 */ /* 0x000fea0003800000 */
.L_x_31506:
        /* <DEDUP_REMOVED lines=18> */
.L_x_31512:
[----:B------:R-:W-:Y:S05]  /*bb80*/  BSYNC B2 ;  /* 0x0000000000027941 */ /* 0x000fea0003800000 */
.L_x_31511:
        /* <DEDUP_REMOVED lines=44> */
.L_x_31510:
[----:B------:R-:W-:Y:S05]  /*be50*/  BSYNC B1 ;  /* 0x0000000000017941 */ /* 0x000fea0003800000 */
.L_x_31509:
[----:B------:R-:W-:Y:S01]  /*be60*/  SEL R22, RZ, 0x100, P4 ;  /* 0x00000100ff167807 */ /* 0x000fe20002000000 */
[----:B------:R-:W-:Y:S01]  /*be70*/  IMAD.U32 R15, R15, 0x10000, RZ ;  /* 0x000100000f0f7824 */ /* 0x000fe200078e00ff */
[----:B------:R-:W-:Y:S02]  /*be80*/  ISETP.NE.AND P4, PT, R12, RZ, PT ;  /* 0x000000ff0c00720c */ /* 0x000fe40003f85270 */
[----:B------:R-:W-:Y:S02]  /*be90*/  I2FP.F32.U32 R12, R13 ;  /* 0x0000000d000c7245 */ /* 0x000fe40000201000 */
[----:B------:R-:W-:Y:S02]  /*bea0*/  SEL R21, RZ, 0x1, P3 ;  /* 0x00000001ff157807 */ /* 0x000fe40001800000 */
[----:B------:R-:W-:Y:S01]  /*beb0*/  SEL R19, RZ, 0x10000, P5 ;  /* 0x00010000ff137807 */ /* 0x000fe20002800000 */
[----:B------:R-:W-:Y:S01]  /*bec0*/  FFMA.FTZ R12, R12, R234, 1.1641532182693481445e-10 ;  /* 0x2f0000000c0c7423 */ /* 0x000fe200000100ea */
[----:B------:R-:W-:-:S02]  /*bed0*/  ISETP.NE.AND P6, PT, R16, RZ, PT ;  /* 0x000000ff1000720c */ /* 0x000fc40003fc5270 */
[----:B------:R-:W-:Y:S02]  /*bee0*/  ISETP.NE.AND P5, PT, R17, RZ, PT ;  /* 0x000000ff1100720c */ /* 0x000fe40003fa5270 */
[----:B------:R-:W-:Y:S01]  /*bef0*/  FSETP.GTU.FTZ.AND P3, PT, R12, R233, PT ;  /* 0x000000e90c00720b */ /* 0x000fe20003f7c000 */
[----:B------:R-:W0:Y:S01]  /*bf00*/  @P1 LDC.64 R16, c[0x0][0x230] ;  /* 0x00008c00ff101b82 */ /* 0x000e220000000a00 */
[----:B------:R-:W-:Y:S02]  /*bf10*/  SEL R12, RZ, 0x1, P2 ;  /* 0x00000001ff0c7807 */ /* 0x000fe40001000000 */
[----:B------:R-:W-:Y:S02]  /*bf20*/  SEL R13, RZ, 0x1000000, P3 ;  /* 0x01000000ff0d7807 */ /* 0x000fe40001800000 */
[----:B------:R-:W-:Y:S02]  /*bf30*/  SEL R14, RZ, 0x1, P4 ;  /* 0x00000001ff0e7807 */ /* 0x000fe40002000000 */
[----:B------:R-:W-:Y:S01]  /*bf40*/  LOP3.LUT R22, R22, R13, R19, 0xfe, !PT ;  /* 0x0000000d16167212 */ /* 0x000fe200078efe13 */
[----:B------:R-:W-:Y:S01]  /*bf50*/  FMUL.FTZ R19, R15, R228 ;  /* 0x000000e40f137220 */ /* 0x000fe20000410000 */
[----:B------:R-:W-:Y:S01]  /*bf60*/  SEL R18, RZ, 0x1, P5 ;  /* 0x00000001ff127807 */ /* 0x000fe20002800000 */
[----:B------:R-:W-:Y:S01]  /*bf70*/  IMAD.WIDE.U32 R12, R12, 0x1000000, RZ ;  /* 0x010000000c0c7825 */ /* 0x000fe200078e00ff */
[----:B------:R-:W-:-:S03]  /*bf80*/  IADD3 R221, R225, 0x80, RZ ;  /* 0x00000080e1dd7810 */ /* 0x000fc60007ffe0ff */
[----:B------:R-:W-:Y:S01]  /*bf90*/  FMUL.FTZ R55, R19, R252 ;  /* 0x000000fc13377220 */ /* 0x000fe20000410000 */
[----:B------:R-:W-:Y:S01]  /*bfa0*/  IMAD.WIDE.U32 R14, R14, 0x10000, RZ ;  /* 0x000100000e0e7825 */ /* 0x000fe200078e00ff */
[----:B------:R-:W-:-:S03]  /*bfb0*/  LOP3.LUT R13, R13, R22, R21, 0xfe, !PT ;  /* 0x000000160d0d7212 */ /* 0x000fc600078efe15 */
[----:B------:R-:W-:Y:S01]  /*bfc0*/  FSEL R55, R55, RZ, !P3 ;  /* 0x000000ff37377208 */ /* 0x000fe20005800000 */
[----:B------:R-:W-:-:S04]  /*bfd0*/  IMAD.WIDE.U32 R18, R18, 0x100, RZ ;  /* 0x0000010012127825 */ /* 0x000fc800078e00ff */
[----:B------:R-:W-:Y:S01]  /*bfe0*/  @P0 FADD.FTZ R55, R87, R55 ;  /* 0x0000003757370221 */ /* 0x000fe20000010000 */
[----:B------:R-:W-:Y:S01]  /*bff0*/  LOP3.LUT R12, R18, R12, R14, 0xfe, !PT ;  /* 0x0000000c120c7212 */ /* 0x000fe200078efe0e */
[----:B0-----:R-:W-:Y:S01]  /*c000*/  @P1 IMAD.WIDE.U32 R16, R221, 0x20, R16 ;  /* 0x00000020dd101825 */ /* 0x001fe200078e0010 */
[----:B------:R-:W-:Y:S02]  /*c010*/  LOP3.LUT R13, R19, R13, R15, 0xfe, !PT ;  /* 0x0000000d130d7212 */ /* 0x000fe400078efe0f */
[----:B------:R-:W-:Y:S01]  /*c020*/  SEL R19, RZ, 0x1, P6 ;  /* 0x00000001ff137807 */ /* 0x000fe20003000000 */
[----:B------:R-:W-:-:S03]  /*c030*/  IMAD.WIDE.U32 R14, R220, 0x20, R212 ;  /* 0x00000020dc0e7825 */ /* 0x000fc600078e00d4 */
[----:B------:R-:W-:Y:S01]  /*c040*/  LOP3.LUT R12, R12, R19, RZ, 0xfc, !PT ;  /* 0x000000130c0c7212 */ /* 0x000fe200078efcff */
[----:B------:R-:W-:Y:S01]  /*c050*/  IMAD.WIDE.U32 R18, R221, 0x10, R218 ;  /* 0x00000010dd127825 */ /* 0x000fe200078e00da */
[----:B------:R-:W-:Y:S04]  /*c060*/  STG.E.128 desc[UR4][R14.64], R56 ;  /* 0x000000380e007986 */ /* 0x000fe8000c101d04 */
[----:B------:R0:W-:Y:S02]  /*c070*/  STG.E.128 desc[UR4][R14.64+0x10], R52 ;  /* 0x000010340e007986 */ /* 0x0001e4000c101d04 */
[----:B0-----:R-:W-:-:S05]  /*c080*/  IMAD.WIDE.U32 R14, R220, 0x8, R230 ;  /* 0x00000008dc0e7825 */ /* 0x001fca00078e00e6 */
[----:B------:R0:W-:Y:S04]  /*c090*/  STG.E.64 desc[UR4][R14.64], R12 ;  /* 0x0000000c0e007986 */ /* 0x0001e8000c101b04 */
[----:B------:R1:W5:Y:S04]  /*c0a0*/  @P1 LDG.E.128 R88, desc[UR4][R16.64] ;  /* 0x0000000410581981 */ /* 0x000368000c1e1d00 */
        /* <DEDUP_REMOVED lines=14> */
.L_x_31514:
[----:B------:R-:W-:-:S07]  /*c190*/  IMAD.MOV.U32 R22, RZ, RZ, R8 ;  /* 0x000000ffff167224 */ /* 0x000fce00078e0008 */
.L_x_31515:
[----:B------:R-:W-:Y:S05]  /*c1a0*/  BSYNC B1 ;  /* 0x0000000000017941 */ /* 0x000fea0003800000 */
.L_x_31513:
        /* <DEDUP_REMOVED lines=16> */
.L_x_31519:
[----:B------:R-:W-:Y:S05]  /*c2b0*/  BSYNC B2 ;  /* 0x0000000000027941 */ /* 0x000fea0003800000 */
.L_x_31518:
        /* <DEDUP_REMOVED lines=44> */
.L_x_31517:
[----:B------:R-:W-:Y:S05]  /*c580*/  BSYNC B1 ;  /* 0x0000000000017941 */ /* 0x000fea0003800000 */
.L_x_31516:
        /* <DEDUP_REMOVED lines=22> */
.L_x_31521:
[----:B------:R-:W-:-:S07]  /*c6f0*/  IMAD.MOV.U32 R16, RZ, RZ, R8 ;  /* 0x000000ffff107224 */ /* 0x000fce00078e0008 */
.L_x_31522:
[----:B------:R-:W-:Y:S05]  /*c700*/  BSYNC B1 ;  /* 0x0000000000017941 */ /* 0x000fea0003800000 */
.L_x_31520:
        /* <DEDUP_REMOVED lines=16> */
.L_x_31526:
[----:B------:R-:W-:Y:S05]  /*c810*/  BSYNC B2 ;  /* 0x0000000000027941 */ /* 0x000fea0003800000 */
.L_x_31525:
        /* <DEDUP_REMOVED lines=44> */
.L_x_31524:
[----:B------:R-:W-:Y:S05]  /*cae0*/  BSYNC B1 ;  /* 0x0000000000017941 */ /* 0x000fea0003800000 */
.L_x_31523:
        /* <DEDUP_REMOVED lines=21> */
.L_x_31528:
[----:B------:R-:W-:-:S07]  /*cc40*/  IMAD.MOV.U32 R12, RZ, RZ, R8 ;  /* 0x000000ffff0c7224 */ /* 0x000fce00078e0008 */
.L_x_31529:
[----:B------:R-:W-:Y:S05]  /*cc50*/  BSYNC B1 ;  /* 0x0000000000017941 */ /* 0x000fea0003800000 */
.L_x_31527:
        /* <DEDUP_REMOVED lines=16> */
.L_x_31533:
[----:B------:R-:W-:Y:S05]  /*cd60*/  BSYNC B2 ;  /* 0x0000000000027941 */ /* 0x000fea0003800000 */
.L_x_31532:
        /* <DEDUP_REMOVED lines=44> */
.L_x_31531:
[----:B------:R-:W-:Y:S05]  /*d030*/  BSYNC B1 ;  /* 0x0000000000017941 */ /* 0x000fea0003800000 */
.L_x_31530:
        /* <DEDUP_REMOVED lines=22> */
.L_x_31535:
[----:B------:R-:W-:-:S07]  /*d1a0*/  IMAD.MOV.U32 R16, RZ, RZ, R8 ;  /* 0x000000ffff107224 */ /* 0x000fce00078e0008 */
.L_x_31536:
[----:B------:R-:W-:Y:S05]  /*d1b0*/  BSYNC B1 ;  /* 0x0000000000017941 */ /* 0x000fea0003800000 */
.L_x_31534:
        /* <DEDUP_REMOVED lines=16> */
.L_x_31540:
[----:B------:R-:W-:Y:S05]  /*d2c0*/  BSYNC B2 ;  /* 0x0000000000027941 */ /* 0x000fea0003800000 */
.L_x_31539:
        /* <DEDUP_REMOVED lines=39> */
[----:B------:R-:W-:Y:S01]  /*d540*/  IMAD.MOV.U32 R8, RZ, RZ, R24 ;  /* 0x000000ffff087224 */ /* 0x000fe200078e0018 */
[----:B------:R-:W-:Y:S01]  /*d550*/  LOP3.LUT R2, R25, UR34, R2, 0x96, !PT ;  /* 0x0000002219027c12 */ /* 0x000fe2000f8e9602 */
[----:B------:R-:W-:-:S05]  /*d560*/  IMAD.WIDE.U32 R20, R20, -0x2daee0ad, RZ ;  /* 0xd2511f5314147825 */ /* 0x000fca00078e00ff */
[----:B------:R-:W-:Y:S02]  /*d570*/  LOP3.LUT R3, R21, UR35, R22, 0x96, !PT ;  /* 0x0000002315037c12 */ /* 0x000fe4000f8e9616 */
[----:B------:R-:W-:-:S07]  /*d580*/  MOV R10, R20 ;  /* 0x00000014000a7202 */ /* 0x000fce0000000f00 */
.L_x_31538:
[----:B------:R-:W-:Y:S05]  /*d590*/  BSYNC B1 ;  /* 0x0000000000017941 */ /* 0x000fea0003800000 */
.L_x_31537:
        /* <DEDUP_REMOVED lines=8> */
[----:B------:R-:W-:-:S04]  /*d620*/  VIADD R16, R17, 0x1 ;  /* 0x0000000111107836 */ /* 0x000fc80000000000 */
        /* <DEDUP_REMOVED lines=11> */
.L_x_31542:
[----:B------:R-:W-:-:S07]  /*d6e0*/  IMAD.MOV.U32 R13, RZ, RZ, R8 ;  /* 0x000000ffff0d7224 */ /* 0x000fce00078e0008 */
.L_x_31543:
[----:B------:R-:W-:Y:S05]  /*d6f0*/  BSYNC B1 ;  /* 0x0000000000017941 */ /* 0x000fea0003800000 */
.L_x_31541:
        /* <DEDUP_REMOVED lines=16> */
.L_x_31547:
[----:B------:R-:W-:Y:S05]  /*d800*/  BSYNC B2 ;  /* 0x0000000000027941 */ /* 0x000fea0003800000 */
.L_x_31546:
        /* <DEDUP_REMOVED lines=40> */
[----:B------:R-:W-:-:S03]  /*da90*/  IMAD.WIDE.U32 R16, R16, -0x2daee0ad, RZ ;  /* 0xd2511f5310107825 */ /* 0x000fc600078e00ff */
[----:B------:R-:W-:Y:S01]  /*daa0*/  MOV R10, R16 ;  /* 0x00000010000a7202 */ /* 0x000fe20000000f00 */
[----:B------:R-:W-:Y:S01]  /*dab0*/  IMAD.MOV.U32 R16, RZ, RZ, RZ ;  /* 0x000000ffff107224 */ /* 0x000fe200078e00ff */
[----:B------:R-:W-:-:S07]  /*dac0*/  LOP3.LUT R3, R17, UR35, R20, 0x96, !PT ;  /* 0x0000002311037c12 */ /* 0x000fce000f8e9614 */
.L_x_31545:
[----:B------:R-:W-:Y:S05]  /*dad0*/  BSYNC B1 ;  /* 0x0000000000017941 */ /* 0x000fea0003800000 */
.L_x_31544:
        /* <DEDUP_REMOVED lines=21> */
.L_x_31549:
[----:B------:R-:W-:-:S07]  /*dc30*/  IMAD.MOV.U32 R13, RZ, RZ, R8 ;  /* 0x000000ffff0d7224 */ /* 0x000fce00078e0008 */
.L_x_31550:
[----:B------:R-:W-:Y:S05]  /*dc40*/  BSYNC B1 ;  /* 0x0000000000017941 */ /* 0x000fea0003800000 */
.L_x_31548:
        /* <DEDUP_REMOVED lines=16> */
.L_x_31554:
[----:B------:R-:W-:Y:S05]  /*dd50*/  BSYNC B2 ;  /* 0x0000000000027941 */ /* 0x000fea0003800000 */
.L_x_31553:
        /* <DEDUP_REMOVED lines=44> */
.L_x_31552:
[----:B------:R-:W-:Y:S05]  /*e020*/  BSYNC B1 ;  /* 0x0000000000017941 */ /* 0x000fea0003800000 */
.L_x_31551:
        /* <DEDUP_REMOVED lines=20> */
.L_x_31556:
[----:B------:R-:W-:-:S07]  /*e170*/  IMAD.MOV.U32 R13, RZ, RZ, R8 ;  /* 0x000000ffff0d7224 */ /* 0x000fce00078e0008 */
.L_x_31557:
[----:B------:R-:W-:Y:S05]  /*e180*/  BSYNC B1 ;  /* 0x0000000000017941 */ /* 0x000fea0003800000 */
.L_x_31555:
        /* <DEDUP_REMOVED lines=16> */
.L_x_31561:
[----:B------:R-:W-:Y:S05]  /*e290*/  BSYNC B2 ;  /* 0x0000000000027941 */ /* 0x000fea0003800000 */
.L_x_31560:
        /* <DEDUP_REMOVED lines=44> */
.L_x_31559:
[----:B------:R-:W-:Y:S05]  /*e560*/  BSYNC B1 ;  /* 0x0000000000017941 */ /* 0x000fea0003800000 */
.L_x_31558:
        /* <DEDUP_REMOVED lines=21> */
.L_x_31563:
[----:B------:R-:W-:-:S07]  /*e6c0*/  IMAD.MOV.U32 R13, RZ, RZ, R8 ;  /* 0x000000ffff0d7224 */ /* 0x000fce00078e0008 */
.L_x_31564:
[----:B------:R-:W-:Y:S05]  /*e6d0*/  BSYNC B1 ;  /* 0x0000000000017941 */ /* 0x000fea0003800000 */
.L_x_31562:
        /* <DEDUP_REMOVED lines=18> */
.L_x_31568:
[----:B------:R-:W-:Y:S05]  /*e800*/  BSYNC B2 ;  /* 0x0000000000027941 */ /* 0x000fea0003800000 */
.L_x_31567:
        /* <DEDUP_REMOVED lines=44> */
.L_x_31566:
[----:B------:R-:W-:Y:S05]  /*ead0*/  BSYNC B1 ;  /* 0x0000000000017941 */ /* 0x000fea0003800000 */
.L_x_31565:
[----:B------:R-:W-:Y:S01]  /*eae0*/  SEL R14, RZ, 0x100, P4 ;  /* 0x00000100ff0e7807 */ /* 0x000fe20002000000 */
[----:B------:R-:W-:Y:S01]  /*eaf0*/  VIADD R222, R225, 0xa0 ;  /* 0x000000a0e1de7836 */ /* 0x000fe20000000000 */
[----:B------:R-:W-:Y:S02]  /*eb00*/  ISETP.NE.AND P4, PT, R12, RZ, PT ;  /* 0x000000ff0c00720c */ /* 0x000fe40003f85270 */
[----:B------:R-:W-:Y:S02]  /*eb10*/  I2FP.F32.U32 R12, R13 ;  /* 0x0000000d000c7245 */ /* 0x000fe40000201000 */
[----:B------:R-:W-:Y:S02]  /*eb20*/  SEL R13, RZ, 0x1, P2 ;  /* 0x00000001ff0d7807 */ /* 0x000fe40001000000 */
[----:B------:R-:W-:Y:S01]  /*eb30*/  SEL R15, RZ, 0x10000, P5 ;  /* 0x00010000ff0f7807 */ /* 0x000fe20002800000 */
[----:B------:R-:W-:Y:S01]  /*eb40*/  FFMA.FTZ R12, R12, R234, 1.1641532182693481445e-10 ;  /* 0x2f0000000c0c7423 */ /* 0x000fe200000100ea */
[----:B------:R-:W-:-:S02]  /*eb50*/  SHF.L.U32 R17, R17, 0x10, RZ ;  /* 0x0000001011117819 */ /* 0x000fc400000006ff */
[----:B------:R-:W-:Y:S02]  /*eb60*/  ISETP.NE.AND P5, PT, R19, RZ, PT ;  /* 0x000000ff1300720c */ /* 0x000fe40003fa5270 */
[----:B------:R-:W-:Y:S01]  /*eb70*/  FSETP.GTU.FTZ.AND P2, PT, R12, R233, PT ;  /* 0x000000e90c00720b */ /* 0x000fe20003f5c000 */
[----:B------:R-:W-:Y:S01]  /*eb80*/  FMUL.FTZ R17, R17, R228 ;  /* 0x000000e411117220 */ /* 0x000fe20000410000 */
[----:B------:R-:W-:Y:S02]  /*eb90*/  ISETP.NE.AND P6, PT, R18, RZ, PT ;  /* 0x000000ff1200720c */ /* 0x000fe40003fc5270 */
[----:B------:R-:W-:Y:S01]  /*eba0*/  SEL R12, RZ, 0x1000000, P2 ;  /* 0x01000000ff0c7807 */ /* 0x000fe20001000000 */
[----:B------:R-:W-:Y:S01]  /*ebb0*/  FMUL.FTZ R17, R17, R252 ;  /* 0x000000fc11117220 */ /* 0x000fe20000410000 */
[----:B------:R-:W-:Y:S02]  /*ebc0*/  SEL R18, RZ, 0x1, P5 ;  /* 0x00000001ff127807 */ /* 0x000fe40002800000 */
[----:B------:R-:W-:Y:S01]  /*ebd0*/  LOP3.LUT R14, R14, R12, R15, 0xfe, !PT ;  /* 0x0000000c0e0e7212 */ /* 0x000fe200078efe0f */
[----:B------:R-:W-:Y:S01]  /*ebe0*/  IMAD.WIDE.U32 R12, R13, 0x1000000, RZ ;  /* 0x010000000d0c7825 */ /* 0x000fe200078e00ff */
[----:B------:R-:W-:-:S02]  /*ebf0*/  SEL R15, RZ, 0x1, P3 ;  /* 0x00000001ff0f7807 */ /* 0x000fc40001800000 */
[----:B------:R-:W-:Y:S01]  /*ec00*/  FSEL R47, R17, RZ, !P2 ;  /* 0x000000ff112f7208 */ /* 0x000fe20005000000 */
[----:B------:R-:W-:Y:S01]  /*ec10*/  IMAD.WIDE.U32 R18, R18, 0x100, RZ ;  /* 0x0000010012127825 */ /* 0x000fe200078e00ff */
[----:B------:R-:W-:Y:S02]  /*ec20*/  LOP3.LUT R13, R13, R14, R15, 0xfe, !PT ;  /* 0x0000000e0d0d7212 */ /* 0x000fe400078efe0f */
[----:B------:R-:W-:Y:S01]  /*ec30*/  SEL R14, RZ, 0x1, P4 ;  /* 0x00000001ff0e7807 */ /* 0x000fe20002000000 */
[----:B------:R-:W-:Y:S01]  /*ec40*/  @P0 FADD.FTZ R47, R87, R47 ;  /* 0x0000002f572f0221 */ /* 0x000fe20000010000 */
[----:B------:R-:W-:-:S03]  /*ec50*/  SEL R17, RZ, 0x1, P6 ;  /* 0x00000001ff117807 */ /* 0x000fc60003000000 */
[----:B------:R-:W-:-:S03]  /*ec60*/  IMAD.WIDE.U32 R14, R14, 0x10000, RZ ;  /* 0x000100000e0e7825 */ /* 0x000fc600078e00ff */
[----:B------:R-:W-:Y:S02]  /*ec70*/  LOP3.LUT R14, R18, R12, R14, 0xfe, !PT ;  /* 0x0000000c120e7212 */ /* 0x000fe400078efe0e */
[----:B------:R-:W-:Y:S01]  /*ec80*/  LOP3.LUT R15, R19, R13, R15, 0xfe, !PT ;  /* 0x0000000d130f7212 */ /* 0x000fe200078efe0f */
[----:B------:R-:W-:Y:S01]  /*ec90*/  IMAD.WIDE.U32 R12, R221, 0x20, R212 ;  /* 0x00000020dd0c7825 */ /* 0x000fe200078e00d4 */
[----:B------:R-:W-:-:S03]  /*eca0*/  LOP3.LUT R14, R14, R17, RZ, 0xfc, !PT ;  /* 0x000000110e0e7212 */ /* 0x000fc600078efcff */
[----:B------:R-:W-:Y:S01]  /*ecb0*/  IMAD.WIDE.U32 R18, R221, 0x8, R230 ;  /* 0x00000008dd127825 */ /* 0x000fe200078e00e6 */
        /* <DEDUP_REMOVED lines=21> */
.L_x_31570:
[----:B------:R-:W-:-:S07]  /*ee10*/  MOV R17, R8 ;  /* 0x0000000800117202 */ /* 0x000fce0000000f00 */
.L_x_31571:
[----:B------:R-:W-:Y:S05]  /*ee20*/  BSYNC B1 ;  /* 0x0000000000017941 */ /* 0x000fea0003800000 */
.L_x_31569:
        /* <DEDUP_REMOVED lines=16> */
.L_x_31575:
[----:B------:R-:W-:Y:S05]  /*ef30*/  BSYNC B2 ;  /* 0x0000000000027941 */ /* 0x000fea0003800000 */
.L_x_31574:
        /* <DEDUP_REMOVED lines=44> */
.L_x_31573:
[----:B------:R-:W-:Y:S05]  /*f200*/  BSYNC B1 ;  /* 0x0000000000017941 */ /* 0x000fea0003800000 */
.L_x_31572:
[----:B------:R-:W-:Y:S01]  /*f210*/  I2FP.F32.U32 R16, R17 ;  /* 0x0000001100107245 */ /* 0x000fe20000201000 */
[----:B-----5:R-:W-:Y:S01]  /*f220*/  IMAD.U32 R17, R12, 0x10000, RZ ;  /* 0x000100000c117824 */ /* 0x020fe200078e00ff */
        /* <DEDUP_REMOVED lines=8> */
[----:B------:R-:W-:-:S04]  /*f2b0*/  PRMT R16, R12, 0x7632, R16 ;  /* 0x000076320c107816 */ /* 0x000fc80000000010 */
        /* <DEDUP_REMOVED lines=12> */
.L_x_31577:
[----:B------:R-:W-:-:S07]  /*f380*/  MOV R12, R8 ;  /* 0x00000008000c7202 */ /* 0x000fce0000000f00 */
.L_x_31578:
[----:B------:R-:W-:Y:S05]  /*f390*/  BSYNC B1 ;  /* 0x0000000000017941 */ /* 0x000fea0003800000 */
.L_x_31576:
        /* <DEDUP_REMOVED lines=16> */
.L_x_31582:
[----:B------:R-:W-:Y:S05]  /*f4a0*/  BSYNC B2 ;  /* 0x0000000000027941 */ /* 0x000fea0003800000 */
.L_x_31581:
        /* <DEDUP_REMOVED lines=44> */
.L_x_31580:
[----:B------:R-:W-:Y:S05]  /*f770*/  BSYNC B1 ;  /* 0x0000000000017941 */ /* 0x000fea0003800000 */
.L_x_31579:
        /* <DEDUP_REMOVED lines=22> */
.L_x_31584:
[----:B------:R-:W-:-:S07]  /*f8e0*/  MOV R12, R8 ;  /* 0x00000008000c7202 */ /* 0x000fce0000000f00 */
.L_x_31585:
[----:B------:R-:W-:Y:S05]  /*f8f0*/  BSYNC B1 ;  /* 0x0000000000017941 */ /* 0x000fea0003800000 */
.L_x_31583:
        /* <DEDUP_REMOVED lines=16> */
.L_x_31589:
[----:B------:R-:W-:Y:S05]  /*fa00*/  BSYNC B2 ;  /* 0x0000000000027941 */ /* 0x000fea0003800000 */
.L_x_31588:
        /* <DEDUP_REMOVED lines=44> */
.L_x_31587:
[----:B------:R-:W-:Y:S05]  /*fcd0*/  BSYNC B1 ;  /* 0x0000000000017941 */ /* 0x000fea0003800000 */
.L_x_31586:
        /* <DEDUP_REMOVED lines=23> */
.L_x_31591:
[----:B------:R-:W-:-:S07]  /*fe50*/  MOV R12, R8 ;  /* 0x00000008000c7202 */ /* 0x000fce0000000f00 */
.L_x_31592:
[----:B------:R-:W-:Y:S05]  /*fe60*/  BSYNC B1 ;  /* 0x0000000000017941 */ /* 0x000fea0003800000 */
.L_x_31590:
        /* <DEDUP_REMOVED lines=16> */
.L_x_31596:
[----:B------:R-:W-:Y:S05]  /*ff70*/  BSYNC B2 ;  /* 0x0000000000027941 */ /* 0x000fea0003800000 */
.L_x_31595:
        /* <DEDUP_REMOVED lines=39> */
[----:B------:R-:W-:Y:S02]  /*101f0*/  LOP3.LUT R2, R17, UR34, R2, 0x96, !PT ;  /* 0x0000002211027c12 */ /* 0x000fe4000f8e9602 */
[----:B------:R-:W-:Y:S01]  /*10200*/  MOV R8, R16 ;  /* 0x0000001000087202 */ /* 0x000fe20000000f00 */
[----:B------:R-:W-:-:S04]  /*10210*/  IMAD.WIDE.U32 R16, R3, -0x2daee0ad, RZ ;  /* 0xd2511f5303107825 */ /* 0x000fc800078e00ff */
[----:B------:R-:W-:Y:S01]  /*10220*/  IMAD.MOV.U32 R10, RZ, RZ, R16 ;  /* 0x000000ffff0a7224 */ /* 0x000fe200078e0010 */
[----:B------:R-:W-:-:S07]  /*10230*/  LOP3.LUT R3, R17, UR35, R18, 0x96, !PT ;  /* 0x0000002311037c12 */ /* 0x000fce000f8e9612 */
.L_x_31594:
[----:B------:R-:W-:Y:S05]  /*10240*/  BSYNC B1 ;  /* 0x0000000000017941 */ /* 0x000fea0003800000 */
.L_x_31593:
        /* <DEDUP_REMOVED lines=20> */
.L_x_31598:
[----:B------:R-:W-:-:S07]  /*10390*/  MOV R18, R8 ;  /* 0x0000000800127202 */ /* 0x000fce0000000f00 */
.L_x_31599:
[----:B------:R-:W-:Y:S05]  /*103a0*/  BSYNC B1 ;  /* 0x0000000000017941 */ /* 0x000fea0003800000 */
.L_x_31597:
        /* <DEDUP_REMOVED lines=16> */
.L_x_31603:
[----:B------:R-:W-:Y:S05]  /*104b0*/  BSYNC B2 ;  /* 0x0000000000027941 */ /* 0x000fea0003800000 */
.L_x_31602:
        /* <DEDUP_REMOVED lines=44> */
.L_x_31601:
[----:B------:R-:W-:Y:S05]  /*10780*/  BSYNC B1 ;  /* 0x0000000000017941 */ /* 0x000fea0003800000 */
.L_x_31600:
        /* <DEDUP_REMOVED lines=21> */
.L_x_31605:
[----:B------:R-:W-:-:S07]  /*108e0*/  MOV R12, R8 ;  /* 0x00000008000c7202 */ /* 0x000fce0000000f00 */
.L_x_31606:
[----:B------:R-:W-:Y:S05]  /*108f0*/  BSYNC B1 ;  /* 0x0000000000017941 */ /* 0x000fea0003800000 */
.L_x_31604:
        /* <DEDUP_REMOVED lines=16> */
.L_x_31610:
[----:B------:R-:W-:Y:S05]  /*10a00*/  BSYNC B2 ;  /* 0x0000000000027941 */ /* 0x000fea0003800000 */
.L_x_31609:
        /* <DEDUP_REMOVED lines=44> */
.L_x_31608:
[----:B------:R-:W-:Y:S05]  /*10cd0*/  BSYNC B1 ;  /* 0x0000000000017941 */ /* 0x000fea0003800000 */
.L_x_31607:
        /* <DEDUP_REMOVED lines=20> */
.L_x_31612:
[----:B------:R-:W-:-:S07]  /*10e20*/  MOV R12, R8 ;  /* 0x00000008000c7202 */ /* 0x000fce0000000f00 */
.L_x_31613:
[----:B------:R-:W-:Y:S05]  /*10e30*/  BSYNC B1 ;  /* 0x0000000000017941 */ /* 0x000fea0003800000 */
.L_x_31611:
        /* <DEDUP_REMOVED lines=16> */
.L_x_31617:
[----:B------:R-:W-:Y:S05]  /*10f40*/  BSYNC B2 ;  /* 0x0000000000027941 */ /* 0x000fea0003800000 */
.L_x_31616:
        /* <DEDUP_REMOVED lines=44> */
.L_x_31615:
[----:B------:R-:W-:Y:S05]  /*11210*/  BSYNC B1 ;  /* 0x0000000000017941 */ /* 0x000fea0003800000 */
.L_x_31614:
        /* <DEDUP_REMOVED lines=21> */
.L_x_31619:
[----:B------:R-:W-:-:S07]  /*11370*/  MOV R16, R8 ;  /* 0x0000000800107202 */ /* 0x000fce0000000f00 */
.L_x_31620:
[----:B------:R-:W-:Y:S05]  /*11380*/  BSYNC B1 ;  /* 0x0000000000017941 */ /* 0x000fea0003800000 */
.L_x_31618:
        /* <DEDUP_REMOVED lines=18> */
.L_x_31624:
[----:B------:R-:W-:Y:S05]  /*114b0*/  BSYNC B2 ;  /* 0x0000000000027941 */ /* 0x000fea0003800000 */
.L_x_31623:
        /* <DEDUP_REMOVED lines=44> */
.L_x_31622:
[----:B------:R-:W-:Y:S05]  /*11780*/  BSYNC B1 ;  /* 0x0000000000017941 */ /* 0x000fea0003800000 */
.L_x_31621:
        /* <DEDUP_REMOVED lines=12> */
[----:B------:R-:W-:Y:S02]  /*11850*/  SEL R16, RZ, 0x1, P5 ;  /* 0x00000001ff107807 */ /* 0x000fe40002800000 */
[----:B------:R-:W-:Y:S01]  /*11860*/  LOP3.LUT R14, R14, R12, R15, 0xfe, !PT ;  /* 0x0000000c0e0e7212 */ /* 0x000fe200078efe0f */
[----:B------:R-:W-:Y:S01]  /*11870*/  IMAD.WIDE.U32 R12, R13, 0x1000000, RZ ;  /* 0x010000000d0c7825 */ /* 0x000fe200078e00ff */
[----:B------:R-:W-:Y:S02]  /*11880*/  SEL R15, RZ, 0x1, P3 ;  /* 0x00000001ff0f7807 */ /* 0x000fe40001800000 */
[----:B------:R-:W-:Y:S01]  /*11890*/  FSEL R39, R19, RZ, !P2 ;  /* 0x000000ff13277208 */ /* 0x000fe20005000000 */
[----:B------:R-:W-:Y:S01]  /*118a0*/  IMAD.WIDE.U32 R16, R16, 0x100, RZ ;  /* 0x0000010010107825 */ /* 0x000fe200078e00ff */
[----:B------:R-:W-:-:S02]  /*118b0*/  LOP3.LUT R13, R13, R14, R15, 0xfe, !PT ;  /* 0x0000000e0d0d7212 */ /* 0x000fc400078efe0f */
[----:B------:R-:W-:Y:S01]  /*118c0*/  SEL R14, RZ, 0x1, P4 ;  /* 0x00000001ff0e7807 */ /* 0x000fe20002000000 */
[----:B------:R-:W-:Y:S01]  /*118d0*/  @P0 FADD.FTZ R39, R87, R39 ;  /* 0x0000002757270221 */ /* 0x000fe20000010000 */
[----:B------:R-:W-:Y:S02]  /*118e0*/  LOP3.LUT P6, RZ, R223, 0x8, RZ, 0xc0, !PT ;  /* 0x00000008dfff7812 */ /* 0x000fe400078cc0ff */
[----:B------:R-:W-:Y:S01]  /*118f0*/  IADD3 R224, R225, 0xc0, RZ ;  /* 0x000000c0e1e07810 */ /* 0x000fe20007ffe0ff */
[----:B------:R-:W-:-:S03]  /*11900*/  IMAD.WIDE.U32 R14, R14, 0x10000, RZ ;  /* 0x000100000e0e7825 */ /* 0x000fc600078e00ff */
[----:B------:R-:W-:Y:S02]  /*11910*/  LOP3.LUT R14, R16, R12, R14, 0xfe, !PT ;  /* 0x0000000c100e7212 */ /* 0x000fe400078efe0e */
[----:B------:R-:W-:Y:S01]  /*11920*/  LOP3.LUT R15, R17, R13, R15, 0xfe, !PT ;  /* 0x0000000d110f7212 */ /* 0x000fe200078efe0f */
[----:B------:R-:W-:Y:S01]  /*11930*/  IMAD.WIDE.U32 R12, R222, 0x20, R212 ;  /* 0x00000020de0c7825 */ /* 0x000fe200078e00d4 */
[----:B------:R-:W-:-:S04]  /*11940*/  SEL R17, RZ, 0x1, P6 ;  /* 0x00000001ff117807 */ /* 0x000fc80003000000 */
[----:B------:R-:W-:Y:S01]  /*11950*/  STG.E.128 desc[UR4][R12.64], R40 ;  /* 0x000000280c007986 */ /* 0x000fe2000c101d04 */
[----:B------:R-:W-:Y:S01]  /*11960*/  LOP3.LUT R14, R14, R17, RZ, 0xfc, !PT ;  /* 0x000000110e0e7212 */ /* 0x000fe200078efcff */
[----:B------:R-:W-:Y:S02]  /*11970*/  IMAD.WIDE.U32 R16, R222, 0x8, R230 ;  /* 0x00000008de107825 */ /* 0x000fe400078e00e6 */
        /* <DEDUP_REMOVED lines=20> */
.L_x_31626:
[----:B------:R-:W-:-:S07]  /*11ac0*/  IMAD.MOV.U32 R19, RZ, RZ, R8 ;  /* 0x000000ffff137224 */ /* 0x000fce00078e0008 */
.L_x_31627:
[----:B------:R-:W-:Y:S05]  /*11ad0*/  BSYNC B1 ;  /* 0x0000000000017941 */ /* 0x000fea0003800000 */
.L_x_31625:
        /* <DEDUP_REMOVED lines=16> */
.L_x_31631:
[----:B------:R-:W-:Y:S05]  /*11be0*/  BSYNC B2 ;  /* 0x0000000000027941 */ /* 0x000fea0003800000 */
.L_x_31630:
        /* <DEDUP_REMOVED lines=44> */
.L_x_31629:
[----:B------:R-:W-:Y:S05]  /*11eb0*/  BSYNC B1 ;  /* 0x0000000000017941 */ /* 0x000fea0003800000 */
.L_x_31628:
[----:B------:R-:W-:Y:S01]  /*11ec0*/  I2FP.F32.U32 R17, R19 ;  /* 0x0000001300117245 */ /* 0x000fe20000201000 */
[----:B------:R-:W-:Y:S01]  /*11ed0*/  BSSY B1, `(.L_x_31632) ;  /* 0x0000017000017945 */ /* 0x000fe20003800000 */
[C---:B------:R-:W-:Y:S01]  /*11ee0*/  ISETP.NE.AND P2, PT, R16.reuse, 0x1, PT ;  /* 0x000000011000780c */ /* 0x040fe20003f45270 */
[----:B------:R-:W-:Y:S01]  /*11ef0*/  VIADD R19, R16, 0x1 ;  /* 0x0000000110137836 */ /* 0x000fe20000000000 */
[----:B------:R-:W-:Y:S01]  /*11f00*/  LOP3.LUT R223, R223, 0xfffffff7, RZ, 0xc0, !PT ;  /* 0xfffffff7dfdf7812 */ /* 0x000fe200078ec0ff */
[----:B------:R-:W-:Y:S01]  /*11f10*/  FFMA.FTZ R17, R17, R234, 1.1641532182693481445e-10 ;  /* 0x2f00000011117423 */ /* 0x000fe200000100ea */
[----:B-----5:R-:W-:-:S04]  /*11f20*/  PRMT R18, R12, 0x7632, R18 ;  /* 0x000076320c127816 */ /* 0x020fc80000000012 */
[----:B------:R-:W-:Y:S02]  /*11f30*/  FSETP.GTU.FTZ.AND P3, PT, R17, R233, PT ;  /* 0x000000e91100720b */ /* 0x000fe40003f7c000 */
[----:B------:R-:W-:-:S05]  /*11f40*/  SHF.L.U32 R17, R12, 0x10, RZ ;  /* 0x000000100c117819 */ /* 0x000fca00000006ff */
[----:B------:R-:W-:-:S04]  /*11f50*/  FMUL.FTZ R17, R17, R228 ;  /* 0x000000e411117220 */ /* 0x000fc80000410000 */
[----:B------:R-:W-:Y:S02]  /*11f60*/  FMUL.FTZ R17, R17, R252 ;  /* 0x000000fc11117220 */ /* 0x000fe40000410000 */
[----:B------:R-:W-:-:S03]  /*11f70*/  @P3 LOP3.LUT R223, R223, 0x8, RZ, 0xfc, !PT ;  /* 0x00000008dfdf3812 */ /* 0x000fc600078efcff */
        /* <DEDUP_REMOVED lines=11> */
.L_x_31633:
[----:B------:R-:W-:-:S07]  /*12030*/  IMAD.MOV.U32 R12, RZ, RZ, R8 ;  /* 0x000000ffff0c7224 */ /* 0x000fce00078e0008 */
.L_x_31634:
[----:B------:R-:W-:Y:S05]  /*12040*/  BSYNC B1 ;  /* 0x0000000000017941 */ /* 0x000fea0003800000 */
.L_x_31632:
        /* <DEDUP_REMOVED lines=16> */
.L_x_31638:
[----:B------:R-:W-:Y:S05]  /*12150*/  BSYNC B2 ;  /* 0x0000000000027941 */ /* 0x000fea0003800000 */
.L_x_31637:
        /* <DEDUP_REMOVED lines=44> */
.L_x_31636:
[----:B------:R-:W-:Y:S05]  /*12420*/  BSYNC B1 ;  /* 0x0000000000017941 */ /* 0x000fea0003800000 */
.L_x_31635:
[----:B------:R-:W-:Y:S01]  /*12430*/  I2FP.F32.U32 R12, R12 ;  /* 0x0000000c000c7245 */ /* 0x000fe20000201000 */
[----:B------:R-:W-:Y:S01]  /*12440*/  BSSY B1, `(.L_x_31639) ;  /* 0x0000016000017945 */ /* 0x000fe20003800000 */
[----:B------:R-:W-:Y:S02]  /*12450*/  SHF.L.U32 R17, R18, 0x10, RZ ;  /* 0x0000001012117819 */ /* 0x000fe400000006ff */
[----:B------:R-:W-:Y:S01]  /*12460*/  ISETP.NE.AND P2, PT, R19, 0x1, PT ;  /* 0x000000011300780c */ /* 0x000fe20003f45270 */
[----:B------:R-:W-:Y:S01]  /*12470*/  FFMA.FTZ R12, R12, R234, 1.1641532182693481445e-10 ;  /* 0x2f0000000c0c7423 */ /* 0x000fe200000100ea */
[----:B------:R-:W-:Y:S01]  /*12480*/  LOP3.LUT R223, R223, 0xfffffffb, RZ, 0xc0, !PT ;  /* 0xfffffffbdfdf7812 */ /* 0x000fe200078ec0ff */
[----:B------:R-:W-:-:S03]  /*12490*/  FMUL.FTZ R17, R17, R228 ;  /* 0x000000e411117220 */ /* 0x000fc60000410000 */
        /* <DEDUP_REMOVED lines=15> */
.L_x_31640:
[----:B------:R-:W-:-:S07]  /*12590*/  IMAD.MOV.U32 R12, RZ, RZ, R8 ;  /* 0x000000ffff0c7224 */ /* 0x000fce00078e0008 */
.L_x_31641:
[----:B------:R-:W-:Y:S05]  /*125a0*/  BSYNC B1 ;  /* 0x0000000000017941 */ /* 0x000fea0003800000 */
.L_x_31639:
        /* <DEDUP_REMOVED lines=16> */
.L_x_31645:
[----:B------:R-:W-:Y:S05]  /*126b0*/  BSYNC B2 ;  /* 0x0000000000027941 */ /* 0x000fea0003800000 */
.L_x_31644:
        /* <DEDUP_REMOVED lines=44> */
.L_x_31643:
[----:B------:R-:W-:Y:S05]  /*12980*/  BSYNC B1 ;  /* 0x0000000000017941 */ /* 0x000fea0003800000 */
.L_x_31642:
[----:B------:R-:W-:Y:S01]  /*12990*/  I2FP.F32.U32 R12, R12 ;  /* 0x0000000c000c7245 */ /* 0x000fe20000201000 */
[----:B------:R-:W-:Y:S01]  /*129a0*/  BSSY B1, `(.L_x_31646) ;  /* 0x0000017000017945 */ /* 0x000fe20003800000 */
[----:B------:R-:W-:Y:S01]  /*129b0*/  SHF.L.U32 R19, R13, 0x10, RZ ;  /* 0x000000100d137819 */ /* 0x000fe200000006ff */
        /* <DEDUP_REMOVED lines=20> */
.L_x_31647:
[----:B------:R-:W-:-:S07]  /*12b00*/  IMAD.MOV.U32 R12, RZ, RZ, R8 ;  /* 0x000000ffff0c7224 */ /* 0x000fce00078e0008 */
.L_x_31648:
[----:B------:R-:W-:Y:S05]  /*12b10*/  BSYNC B1 ;  /* 0x0000000000017941 */ /* 0x000fea0003800000 */
.L_x_31646:
        /* <DEDUP_REMOVED lines=16> */
.L_x_31652:
[----:B------:R-:W-:Y:S05]  /*12c20*/  BSYNC B2 ;  /* 0x0000000000027941 */ /* 0x000fea0003800000 */
.L_x_31651:
        /* <DEDUP_REMOVED lines=44> */
.L_x_31650:
[----:B------:R-:W-:Y:S05]  /*12ef0*/  BSYNC B1 ;  /* 0x0000000000017941 */ /* 0x000fea0003800000 */
.L_x_31649:
        /* <DEDUP_REMOVED lines=20> */
.L_x_31654:
[----:B------:R-:W-:-:S07]  /*13040*/  IMAD.MOV.U32 R12, RZ, RZ, R8 ;  /* 0x000000ffff0c7224 */ /* 0x000fce00078e0008 */
.L_x_31655:
[----:B------:R-:W-:Y:S05]  /*13050*/  BSYNC B1 ;  /* 0x0000000000017941 */ /* 0x000fea0003800000 */
.L_x_31653:
        /* <DEDUP_REMOVED lines=16> */
.L_x_31659:
[----:B------:R-:W-:Y:S05]  /*13160*/  BSYNC B2 ;  /* 0x0000000000027941 */ /* 0x000fea0003800000 */
.L_x_31658:
        /* <DEDUP_REMOVED lines=44> */
.L_x_31657:
[----:B------:R-:W-:Y:S05]  /*13430*/  BSYNC B1 ;  /* 0x0000000000017941 */ /* 0x000fea0003800000 */
.L_x_31656:
        /* <DEDUP_REMOVED lines=21> */
.L_x_31661:
[----:B------:R-:W-:-:S07]  /*13590*/  IMAD.MOV.U32 R12, RZ, RZ, R8 ;  /* 0x000000ffff0c7224 */ /* 0x000fce00078e0008 */
.L_x_31662:
[----:B------:R-:W-:Y:S05]  /*135a0*/  BSYNC B1 ;  /* 0x0000000000017941 */ /* 0x000fea0003800000 */
.L_x_31660:
        /* <DEDUP_REMOVED lines=16> */
.L_x_31666:
[----:B------:R-:W-:Y:S05]  /*136b0*/  BSYNC B2 ;  /* 0x0000000000027941 */ /* 0x000fea0003800000 */
.L_x_31665:
        /* <DEDUP_REMOVED lines=44> */
.L_x_31664:
[----:B------:R-:W-:Y:S05]  /*13980*/  BSYNC B1 ;  /* 0x0000000000017941 */ /* 0x000fea0003800000 */
.L_x_31663:
        /* <DEDUP_REMOVED lines=20> */
.L_x_31668:
[----:B------:R-:W-:-:S07]  /*13ad0*/  IMAD.MOV.U32 R14, RZ, RZ, R8 ;  /* 0x000000ffff0e7224 */ /* 0x000fce00078e0008 */
.L_x_31669:
[----:B------:R-:W-:Y:S05]  /*13ae0*/  BSYNC B1 ;  /* 0x0000000000017941 */ /* 0x000fea0003800000 */
.L_x_31667:
        /* <DEDUP_REMOVED lines=16> */
.L_x_31673:
[----:B------:R-:W-:Y:S05]  /*13bf0*/  BSYNC B2 ;  /* 0x0000000000027941 */ /* 0x000fea0003800000 */
.L_x_31672:
        /* <DEDUP_REMOVED lines=44> */
.L_x_31671:
[----:B------:R-:W-:Y:S05]  /*13ec0*/  BSYNC B1 ;  /* 0x0000000000017941 */ /* 0x000fea0003800000 */
.L_x_31670:
        /* <DEDUP_REMOVED lines=21> */
.L_x_31675:
[----:B------:R-:W-:-:S07]  /*14020*/  IMAD.MOV.U32 R12, RZ, RZ, R8 ;  /* 0x000000ffff0c7224 */ /* 0x000fce00078e0008 */
.L_x_31676:
[----:B------:R-:W-:Y:S05]  /*14030*/  BSYNC B1 ;  /* 0x0000000000017941 */ /* 0x000fea0003800000 */
.L_x_31674:
        /* <DEDUP_REMOVED lines=19> */
.L_x_31680:
[----:B------:R-:W-:Y:S05]  /*14170*/  BSYNC B2 ;  /* 0x0000000000027941 */ /* 0x000fea0003800000 */
.L_x_31679:
        /* <DEDUP_REMOVED lines=44> */
.L_x_31678:
[----:B------:R-:W-:Y:S05]  /*14440*/  BSYNC B1 ;  /* 0x0000000000017941 */ /* 0x000fea0003800000 */
.L_x_31677:
[----:B------:R-:W-:Y:S01]  /*14450*/  I2FP.F32.U32 R15, R12 ;  /* 0x0000000c000f7245 */ /* 0x000fe20000201000 */
[----:B------:R-:W-:Y:S01]  /*14460*/  VIADD R226, R225, 0xe0 ;  /* 0x000000e0e1e27836 */ /* 0x000fe20000000000 */
[----:B------:R-:W-:Y:S02]  /*14470*/  SEL R12, RZ, 0x1, P2 ;  /* 0x00000001ff0c7807 */ /* 0x000fe40001000000 */
[----:B------:R-:W-:Y:S01]  /*14480*/  SEL R14, RZ, 0x10000, P5 ;  /* 0x00010000ff0e7807 */ /* 0x000fe20002800000 */
[----:B------:R-:W-:Y:S01]  /*14490*/  FFMA.FTZ R15, R15, R234, 1.1641532182693481445e-10 ;  /* 0x2f0000000f0f7423 */ /* 0x000fe200000100ea */
[----:B------:R-:W-:Y:S02]  /*144a0*/  SEL R13, RZ, 0x100, P4 ;  /* 0x00000100ff0d7807 */ /* 0x000fe40002000000 */
[----:B------:R-:W-:Y:S02]  /*144b0*/  SHF.L.U32 R18, R18, 0x10, RZ ;  /* 0x0000001012127819 */ /* 0x000fe400000006ff */
[----:B------:R-:W-:-:S02]  /*144c0*/  FSETP.GTU.FTZ.AND P2, PT, R15, R233, PT ;  /* 0x000000e90f00720b */ /* 0x000fc40003f5c000 */
[C---:B------:R-:W-:Y:S01]  /*144d0*/  LOP3.LUT P5, RZ, R223.reuse, 0x4, RZ, 0xc0, !PT ;  /* 0x00000004dfff7812 */ /* 0x040fe200078ac0ff */
[----:B------:R-:W-:Y:S01]  /*144e0*/  FMUL.FTZ R18, R18, R228 ;  /* 0x000000e412127220 */ /* 0x000fe20000410000 */
[----:B------:R-:W-:Y:S02]  /*144f0*/  SEL R15, RZ, 0x1000000, P2 ;  /* 0x01000000ff0f7807 */ /* 0x000fe40001000000 */
[----:B------:R-:W-:Y:S01]  /*14500*/  LOP3.LUT P4, RZ, R223, 0x2, RZ, 0xc0, !PT ;  /* 0x00000002dfff7812 */ /* 0x000fe2000788c0ff */
[----:B------:R-:W-:Y:S01]  /*14510*/  FMUL.FTZ R18, R18, R252 ;  /* 0x000000fc12127220 */ /* 0x000fe20000410000 */
[----:B------:R-:W-:Y:S01]  /*14520*/  LOP3.LUT R14, R13, R15, R14, 0xfe, !PT ;  /* 0x0000000f0d0e7212 */ /* 0x000fe200078efe0e */
[----:B------:R-:W-:Y:S01]  /*14530*/  IMAD.WIDE.U32 R12, R12, 0x1000000, RZ ;  /* 0x010000000c0c7825 */ /* 0x000fe200078e00ff */
[----:B------:R-:W-:Y:S02]  /*14540*/  SEL R15, RZ, 0x1, P3 ;  /* 0x00000001ff0f7807 */ /* 0x000fe40001800000 */
[----:B------:R-:W-:-:S02]  /*14550*/  SEL R16, RZ, 0x1, P5 ;  /* 0x00000001ff107807 */ /* 0x000fc40002800000 */
[----:B------:R-:W-:Y:S02]  /*14560*/  LOP3.LUT R13, R13, R14, R15, 0xfe, !PT ;  /* 0x0000000e0d0d7212 */ /* 0x000fe400078efe0f */
[----:B------:R-:W-:Y:S01]  /*14570*/  SEL R14, RZ, 0x1, P4 ;  /* 0x00000001ff0e7807 */ /* 0x000fe20002000000 */
[----:B------:R-:W-:Y:S01]  /*14580*/  IMAD.WIDE.U32 R16, R16, 0x100, RZ ;  /* 0x0000010010107825 */ /* 0x000fe200078e00ff */
[----:B------:R-:W-:Y:S02]  /*14590*/  FSEL R31, R18, RZ, !P2 ;  /* 0x000000ff121f7208 */ /* 0x000fe40005000000 */
[----:B------:R-:W-:Y:S01]  /*145a0*/  LOP3.LUT P6, RZ, R223, 0x8, RZ, 0xc0, !PT ;  /* 0x00000008dfff7812 */ /* 0x000fe200078cc0ff */
[----:B------:R-:W-:-:S04]  /*145b0*/  IMAD.WIDE.U32 R14, R14, 0x10000, RZ ;  /* 0x000100000e0e7825 */ /* 0x000fc800078e00ff */
[----:B------:R-:W-:Y:S01]  /*145c0*/  @P0 FADD.FTZ R31, R87, R31 ;  /* 0x0000001f571f0221 */ /* 0x000fe20000010000 */
        /* <DEDUP_REMOVED lines=27> */
.L_x_31682:
[----:B------:R-:W-:-:S07]  /*14780*/  MOV R18, R8 ;  /* 0x0000000800127202 */ /* 0x000fce0000000f00 */
.L_x_31683:
[----:B------:R-:W-:Y:S05]  /*14790*/  BSYNC B1 ;  /* 0x0000000000017941 */ /* 0x000fea0003800000 */
.L_x_31681:
        /* <DEDUP_REMOVED lines=16> */
.L_x_31687:
[----:B------:R-:W-:Y:S05]  /*148a0*/  BSYNC B2 ;  /* 0x0000000000027941 */ /* 0x000fea0003800000 */
.L_x_31686:
        /* <DEDUP_REMOVED lines=44> */
.L_x_31685:
[----:B------:R-:W-:Y:S05]  /*14b70*/  BSYNC B1 ;  /* 0x0000000000017941 */ /* 0x000fea0003800000 */
.L_x_31684:
[----:B------:R-:W-:Y:S01]  /*14b80*/  I2FP.F32.U32 R17, R18 ;  /* 0x0000001200117245 */ /* 0x000fe20000201000 */
[----:B------:R-:W-:Y:S01]  /*14b90*/  BSSY B1, `(.L_x_31688) ;  /* 0x0000017000017945 */ /* 0x000fe20003800000 */
[----:B------:R-:W-:Y:S02]  /*14ba0*/  ISETP.NE.AND P2, PT, R16, 0x1, PT ;  /* 0x000000011000780c */ /* 0x000fe40003f45270 */
[----:B------:R-:W-:Y:S01]  /*14bb0*/  LOP3.LUT R223, R223, 0xfffffff7, RZ, 0xc0, !PT ;  /* 0xfffffff7dfdf7812 */ /* 0x000fe200078ec0ff */
[----:B------:R-:W-:Y:S01]  /*14bc0*/  FFMA.FTZ R17, R17, R234, 1.1641532182693481445e-10 ;  /* 0x2f00000011117423 */ /* 0x000fe200000100ea */
[----:B-----5:R-:W-:-:S04]  /*14bd0*/  PRMT R18, R12, 0x7632, R18 ;  /* 0x000076320c127816 */ /* 0x020fc80000000012 */
[----:B------:R-:W-:Y:S01]  /*14be0*/  FSETP.GTU.FTZ.AND P3, PT, R17, R233, PT ;  /* 0x000000e91100720b */ /* 0x000fe20003f7c000 */
[----:B------:R-:W-:-:S04]  /*14bf0*/  IMAD.U32 R17, R12, 0x10000, RZ ;  /* 0x000100000c117824 */ /* 0x000fc800078e00ff */
[----:B------:R-:W-:-:S04]  /*14c00*/  FMUL.FTZ R17, R17, R228 ;  /* 0x000000e411117220 */ /* 0x000fc80000410000 */
[----:B------:R-:W-:-:S04]  /*14c10*/  FMUL.FTZ R17, R17, R252 ;  /* 0x000000fc11117220 */ /* 0x000fc80000410000 */
[----:B------:R-:W-:Y:S02]  /*14c20*/  @P3 LOP3.LUT R223, R223, 0x8, RZ, 0xfc, !PT ;  /* 0x00000008dfdf3812 */ /* 0x000fe400078efcff */
        /* <DEDUP_REMOVED lines=12> */
.L_x_31689:
[----:B------:R-:W-:-:S07]  /*14cf0*/  MOV R12, R8 ;  /* 0x00000008000c7202 */ /* 0x000fce0000000f00 */
.L_x_31690:
[----:B------:R-:W-:Y:S05]  /*14d00*/  BSYNC B1 ;  /* 0x0000000000017941 */ /* 0x000fea0003800000 */
.L_x_31688:
        /* <DEDUP_REMOVED lines=16> */
.L_x_31694:
[----:B------:R-:W-:Y:S05]  /*14e10*/  BSYNC B2 ;  /* 0x0000000000027941 */ /* 0x000fea0003800000 */
.L_x_31693:
        /* <DEDUP_REMOVED lines=44> */
.L_x_31692:
[----:B------:R-:W-:Y:S05]  /*150e0*/  BSYNC B1 ;  /* 0x0000000000017941 */ /* 0x000fea0003800000 */
.L_x_31691:
        /* <DEDUP_REMOVED lines=22> */
.L_x_31696:
[----:B------:R-:W-:-:S07]  /*15250*/  MOV R12, R8 ;  /* 0x00000008000c7202 */ /* 0x000fce0000000f00 */
.L_x_31697:
[----:B------:R-:W-:Y:S05]  /*15260*/  BSYNC B1 ;  /* 0x0000000000017941 */ /* 0x000fea0003800000 */
.L_x_31695:
        /* <DEDUP_REMOVED lines=16> */
.L_x_31701:
[----:B------:R-:W-:Y:S05]  /*15370*/  BSYNC B2 ;  /* 0x0000000000027941 */ /* 0x000fea0003800000 */
.L_x_31700:
        /* <DEDUP_REMOVED lines=44> */
.L_x_31699:
[----:B------:R-:W-:Y:S05]  /*15640*/  BSYNC B1 ;  /* 0x0000000000017941 */ /* 0x000fea0003800000 */
.L_x_31698:
[----:B------:R-:W-:Y:S01]  /*15650*/  I2FP.F32.U32 R12, R12 ;  /* 0x0000000c000c7245 */ /* 0x000fe20000201000 */
[----:B------:R-:W-:Y:S01]  /*15660*/  BSSY B1, `(.L_x_31702) ;  /* 0x0000017000017945 */ /* 0x000fe20003800000 */
[----:B------:R-:W-:Y:S02]  /*15670*/  ISETP.NE.AND P2, PT, R16, 0x1, PT ;  /* 0x000000011000780c */ /* 0x000fe40003f45270 */
[----:B------:R-:W-:Y:S01]  /*15680*/  LOP3.LUT R223, R223, 0xfffffffd, RZ, 0xc0, !PT ;  /* 0xfffffffddfdf7812 */ /* 0x000fe200078ec0ff */
[----:B------:R-:W-:Y:S01]  /*15690*/  FFMA.FTZ R12, R12, R234, 1.1641532182693481445e-10 ;  /* 0x2f0000000c0c7423 */ /* 0x000fe200000100ea */
[----:B------:R-:W-:-:S04]  /*156a0*/  IADD3 R17, R16, 0x1, RZ ;  /* 0x0000000110117810 */ /* 0x000fc80007ffe0ff */
        /* <DEDUP_REMOVED lines=17> */
.L_x_31703:
[----:B------:R-:W-:-:S07]  /*157c0*/  MOV R12, R8 ;  /* 0x00000008000c7202 */ /* 0x000fce0000000f00 */
.L_x_31704:
[----:B------:R-:W-:Y:S05]  /*157d0*/  BSYNC B1 ;  /* 0x0000000000017941 */ /* 0x000fea0003800000 */
.L_x_31702:
        /* <DEDUP_REMOVED lines=16> */
.L_x_31708:
[----:B------:R-:W-:Y:S05]  /*158e0*/  BSYNC B2 ;  /* 0x0000000000027941 */ /* 0x000fea0003800000 */
.L_x_31707:
        /* <DEDUP_REMOVED lines=44> */
.L_x_31706:
[----:B------:R-:W-:Y:S05]  /*15bb0*/  BSYNC B1 ;  /* 0x0000000000017941 */ /* 0x000fea0003800000 */
.L_x_31705:
        /* <DEDUP_REMOVED lines=20> */
.L_x_31710:
[----:B------:R-:W-:-:S07]  /*15d00*/  MOV R16, R8 ;  /* 0x0000000800107202 */ /* 0x000fce0000000f00 */
.L_x_31711:
[----:B------:R-:W-:Y:S05]  /*15d10*/  BSYNC B1 ;  /* 0x0000000000017941 */ /* 0x000fea0003800000 */
.L_x_31709:
        /* <DEDUP_REMOVED lines=16> */
.L_x_31715:
[----:B------:R-:W-:Y:S05]  /*15e20*/  BSYNC B2 ;  /* 0x0000000000027941 */ /* 0x000fea0003800000 */
.L_x_31714:
        /* <DEDUP_REMOVED lines=44> */
.L_x_31713:
[----:B------:R-:W-:Y:S05]  /*160f0*/  BSYNC B1 ;  /* 0x0000000000017941 */ /* 0x000fea0003800000 */
.L_x_31712:
        /* <DEDUP_REMOVED lines=21> */
.L_x_31717:
[----:B------:R-:W-:-:S07]  /*16250*/  MOV R12, R8 ;  /* 0x00000008000c7202 */ /* 0x000fce0000000f00 */
.L_x_31718:
[----:B------:R-:W-:Y:S05]  /*16260*/  BSYNC B1 ;  /* 0x0000000000017941 */ /* 0x000fea0003800000 */
.L_x_31716:
        /* <DEDUP_REMOVED lines=16> */
.L_x_31722:
[----:B------:R-:W-:Y:S05]  /*16370*/  BSYNC B2 ;  /* 0x0000000000027941 */ /* 0x000fea0003800000 */
.L_x_31721:
        /* <DEDUP_REMOVED lines=44> */
.L_x_31720:
[----:B------:R-:W-:Y:S05]  /*16640*/  BSYNC B1 ;  /* 0x0000000000017941 */ /* 0x000fea0003800000 */
.L_x_31719:
        /* <DEDUP_REMOVED lines=20> */
.L_x_31724:
[----:B------:R-:W-:-:S07]  /*16790*/  MOV R14, R8 ;  /* 0x00000008000e7202 */ /* 0x000fce0000000f00 */
.L_x_31725:
[----:B------:R-:W-:Y:S05]  /*167a0*/  BSYNC B1 ;  /* 0x0000000000017941 */ /* 0x000fea0003800000 */
.L_x_31723:
        /* <DEDUP_REMOVED lines=16> */
.L_x_31729:
[----:B------:R-:W-:Y:S05]  /*168b0*/  BSYNC B2 ;  /* 0x0000000000027941 */ /* 0x000fea0003800000 */
.L_x_31728:
        /* <DEDUP_REMOVED lines=44> */
.L_x_31727:
[----:B------:R-:W-:Y:S05]  /*16b80*/  BSYNC B1 ;  /* 0x0000000000017941 */ /* 0x000fea0003800000 */
.L_x_31726:
        /* <DEDUP_REMOVED lines=21> */
.L_x_31731:
[----:B------:R-:W-:-:S07]  /*16ce0*/  MOV R12, R8 ;  /* 0x00000008000c7202 */ /* 0x000fce0000000f00 */
.L_x_31732:
[----:B------:R-:W-:Y:S05]  /*16cf0*/  BSYNC B1 ;  /* 0x0000000000017941 */ /* 0x000fea0003800000 */
.L_x_31730:
        /* <DEDUP_REMOVED lines=19> */
.L_x_31736:
[----:B------:R-:W-:Y:S05]  /*16e30*/  BSYNC B2 ;  /* 0x0000000000027941 */ /* 0x000fea0003800000 */
.L_x_31735:
        /* <DEDUP_REMOVED lines=44> */
.L_x_31734:
[----:B------:R-:W-:Y:S05]  /*17100*/  BSYNC B1 ;  /* 0x0000000000017941 */ /* 0x000fea0003800000 */
.L_x_31733:
        /* <DEDUP_REMOVED lines=13> */
[----:B------:R-:W-:Y:S01]  /*171e0*/  LOP3.LUT P6, RZ, R223, 0x8, RZ, 0xc0, !PT ;  /* 0x00000008dfff7812 */ /* 0x000fe200078cc0ff */
[----:B------:R-:W-:Y:S01]  /*171f0*/  IMAD.WIDE.U32 R16, R16, 0x100, RZ ;  /* 0x0000010010107825 */ /* 0x000fe200078e00ff */
[----:B------:R-:W-:-:S02]  /*17200*/  LOP3.LUT R13, R13, R14, R15, 0xfe, !PT ;  /* 0x0000000e0d0d7212 */ /* 0x000fc400078efe0f */
[----:B------:R-:W-:Y:S02]  /*17210*/  SEL R14, RZ, 0x1, P4 ;  /* 0x00000001ff0e7807 */ /* 0x000fe40002000000 */
[----:B------:R-:W-:-:S03]  /*17220*/  IADD3 R227, R225, 0x100, RZ ;  /* 0x00000100e1e37810 */ /* 0x000fc60007ffe0ff */
[----:B------:R-:W-:-:S03]  /*17230*/  IMAD.WIDE.U32 R14, R14, 0x10000, RZ ;  /* 0x000100000e0e7825 */ /* 0x000fc600078e00ff */
        /* <DEDUP_REMOVED lines=8> */
[----:B------:R-:W-:Y:S01]  /*172c0*/  FSEL R23, R12, RZ, !P2 ;  /* 0x000000ff0c177208 */ /* 0x000fe20005000000 */
        /* <DEDUP_REMOVED lines=23> */
.L_x_31738:
[----:B------:R-:W-:-:S07]  /*17440*/  IMAD.MOV.U32 R16, RZ, RZ, R8 ;  /* 0x000000ffff107224 */ /* 0x000fce00078e0008 */
.L_x_31739:
[----:B------:R-:W-:Y:S05]  /*17450*/  BSYNC B1 ;  /* 0x0000000000017941 */ /* 0x000fea0003800000 */
.L_x_31737:
        /* <DEDUP_REMOVED lines=16> */
.L_x_31743:
[----:B------:R-:W-:Y:S05]  /*17560*/  BSYNC B2 ;  /* 0x0000000000027941 */ /* 0x000fea0003800000 */
.L_x_31742:
        /* <DEDUP_REMOVED lines=44> */
.L_x_31741:
[----:B------:R-:W-:Y:S05]  /*17830*/  BSYNC B1 ;  /* 0x0000000000017941 */ /* 0x000fea0003800000 */
.L_x_31740:
        /* <DEDUP_REMOVED lines=23> */
.L_x_31745:
[----:B------:R-:W-:-:S07]  /*179b0*/  IMAD.MOV.U32 R12, RZ, RZ, R8 ;  /* 0x000000ffff0c7224 */ /* 0x000fce00078e0008 */
.L_x_31746:
[----:B------:R-:W-:Y:S05]  /*179c0*/  BSYNC B1 ;  /* 0x0000000000017941 */ /* 0x000fea0003800000 */
.L_x_31744:
        /* <DEDUP_REMOVED lines=16> */
.L_x_31750:
[----:B------:R-:W-:Y:S05]  /*17ad0*/  BSYNC B2 ;  /* 0x0000000000027941 */ /* 0x000fea0003800000 */
.L_x_31749:
        /* <DEDUP_REMOVED lines=44> */
.L_x_31748:
[----:B------:R-:W-:Y:S05]  /*17da0*/  BSYNC B1 ;  /* 0x0000000000017941 */ /* 0x000fea0003800000 */
.L_x_31747:
[----:B------:R-:W-:Y:S01]  /*17db0*/  I2FP.F32.U32 R12, R12 ;  /* 0x0000000c000c7245 */ /* 0x000fe20000201000 */
[----:B------:R-:W-:Y:S01]  /*17dc0*/  BSSY B1, `(.L_x_31751) ;  /* 0x0000016000017945 */ /* 0x000fe20003800000 */
[C---:B------:R-:W-:Y:S01]  /*17dd0*/  ISETP.NE.AND P2, PT, R18.reuse, 0x1, PT ;  /* 0x000000011200780c */ /* 0x040fe20003f45270 */
[----:B------:R-:W-:Y:S01]  /*17de0*/  VIADD R19, R18, 0x1 ;  /* 0x0000000112137836 */ /* 0x000fe20000000000 */
[----:B------:R-:W-:Y:S01]  /*17df0*/  LOP3.LUT R223, R223, 0xfffffffb, RZ, 0xc0, !PT ;  /* 0xfffffffbdfdf7812 */ /* 0x000fe200078ec0ff */
[----:B------:R-:W-:-:S05]  /*17e00*/  FFMA.FTZ R12, R12, R234, 1.1641532182693481445e-10 ;  /* 0x2f0000000c0c7423 */ /* 0x000fca00000100ea */
        /* <DEDUP_REMOVED lines=16> */
.L_x_31752:
[----:B------:R-:W-:-:S07]  /*17f10*/  IMAD.MOV.U32 R12, RZ, RZ, R8 ;  /* 0x000000ffff0c7224 */ /* 0x000fce00078e0008 */
.L_x_31753:
[----:B------:R-:W-:Y:S05]  /*17f20*/  BSYNC B1 ;  /* 0x0000000000017941 */ /* 0x000fea0003800000 */
.L_x_31751:
        /* <DEDUP_REMOVED lines=16> */
.L_x_31757:
[----:B------:R-:W-:Y:S05]  /*18030*/  BSYNC B2 ;  /* 0x0000000000027941 */ /* 0x000fea0003800000 */
.L_x_31756:
        /* <DEDUP_REMOVED lines=44> */
.L_x_31755:
[----:B------:R-:W-:Y:S05]  /*18300*/  BSYNC B1 ;  /* 0x0000000000017941 */ /* 0x000fea0003800000 */
.L_x_31754:
[----:B------:R-:W-:Y:S01]  /*18310*/  I2FP.F32.U32 R12, R12 ;  /* 0x0000000c000c7245 */ /* 0x000fe20000201000 */
[----:B------:R-:W-:Y:S01]  /*18320*/  BSSY B1, `(.L_x_31758) ;  /* 0x0000017000017945 */ /* 0x000fe20003800000 */
[C---:B------:R-:W-:Y:S01]  /*18330*/  ISETP.NE.AND P2, PT, R19.reuse, 0x1, PT ;  /* 0x000000011300780c */ /* 0x040fe20003f45270 */
[----:B------:R-:W-:Y:S01]  /*18340*/  VIADD R213, R19, 0x1 ;  /* 0x0000000113d57836 */ /* 0x000fe20000000000 */
[----:B------:R-:W-:Y:S01]  /*18350*/  LOP3.LUT R223, R223, 0xfffffffd, RZ, 0xc0, !PT ;  /* 0xfffffffddfdf7812 */ /* 0x000fe200078ec0ff */
[----:B------:R-:W-:-:S05]  /*18360*/  FFMA.FTZ R12, R12, R234, 1.1641532182693481445e-10 ;  /* 0x2f0000000c0c7423 */ /* 0x000fca00000100ea */
        /* <DEDUP_REMOVED lines=17> */
.L_x_31759:
[----:B------:R-:W-:-:S07]  /*18480*/  IMAD.MOV.U32 R12, RZ, RZ, R8 ;  /* 0x000000ffff0c7224 */ /* 0x000fce00078e0008 */
.L_x_31760:
[----:B------:R-:W-:Y:S05]  /*18490*/  BSYNC B1 ;  /* 0x0000000000017941 */ /* 0x000fea0003800000 */
.L_x_31758:
        /* <DEDUP_REMOVED lines=16> */
.L_x_31764:
[----:B------:R-:W-:Y:S05]  /*185a0*/  BSYNC B2 ;  /* 0x0000000000027941 */ /* 0x000fea0003800000 */
.L_x_31763:
        /* <DEDUP_REMOVED lines=44> */
.L_x_31762:
[----:B------:R-:W-:Y:S05]  /*18870*/  BSYNC B1 ;  /* 0x0000000000017941 */ /* 0x000fea0003800000 */
.L_x_31761:
        /* <DEDUP_REMOVED lines=20> */
.L_x_31766:
[----:B------:R-:W-:-:S07]  /*189c0*/  IMAD.MOV.U32 R212, RZ, RZ, R8 ;  /* 0x000000ffffd47224 */ /* 0x000fce00078e0008 */
.L_x_31767:
[----:B------:R-:W-:Y:S05]  /*189d0*/  BSYNC B1 ;  /* 0x0000000000017941 */ /* 0x000fea0003800000 */
.L_x_31765:
        /* <DEDUP_REMOVED lines=16> */
.L_x_31771:
[----:B------:R-:W-:Y:S05]  /*18ae0*/  BSYNC B2 ;  /* 0x0000000000027941 */ /* 0x000fea0003800000 */
.L_x_31770:
        /* <DEDUP_REMOVED lines=44> */
.L_x_31769:
[----:B------:R-:W-:Y:S05]  /*18db0*/  BSYNC B1 ;  /* 0x0000000000017941 */ /* 0x000fea0003800000 */
.L_x_31768:
        /* <DEDUP_REMOVED lines=21> */
.L_x_31773:
[----:B------:R-:W-:-:S07]  /*18f10*/  IMAD.MOV.U32 R13, RZ, RZ, R8 ;  /* 0x000000ffff0d7224 */ /* 0x000fce00078e0008 */
.L_x_31774:
[----:B------:R-:W-:Y:S05]  /*18f20*/  BSYNC B1 ;  /* 0x0000000000017941 */ /* 0x000fea0003800000 */
.L_x_31772:
        /* <DEDUP_REMOVED lines=16> */
.L_x_31778:
[----:B------:R-:W-:Y:S05]  /*19030*/  BSYNC B2 ;  /* 0x0000000000027941 */ /* 0x000fea0003800000 */
.L_x_31777:
        /* <DEDUP_REMOVED lines=44> */
.L_x_31776:
[----:B------:R-:W-:Y:S05]  /*19300*/  BSYNC B1 ;  /* 0x0000000000017941 */ /* 0x000fea0003800000 */
.L_x_31775:
        /* <DEDUP_REMOVED lines=20> */
.L_x_31780:
[----:B------:R-:W-:-:S07]  /*19450*/  IMAD.MOV.U32 R14, RZ, RZ, R8 ;  /* 0x000000ffff0e7224 */ /* 0x000fce00078e0008 */
.L_x_31781:
[----:B------:R-:W-:Y:S05]  /*19460*/  BSYNC B1 ;  /* 0x0000000000017941 */ /* 0x000fea0003800000 */
.L_x_31779:
        /* <DEDUP_REMOVED lines=16> */
.L_x_31785:
[----:B------:R-:W-:Y:S05]  /*19570*/  BSYNC B2 ;  /* 0x0000000000027941 */ /* 0x000fea0003800000 */
.L_x_31784:
        /* <DEDUP_REMOVED lines=44> */
.L_x_31783:
[----:B------:R-:W-:Y:S05]  /*19840*/  BSYNC B1 ;  /* 0x0000000000017941 */ /* 0x000fea0003800000 */
.L_x_31782:
        /* <DEDUP_REMOVED lines=21> */
.L_x_31787:
[----:B------:R-:W-:-:S07]  /*199a0*/  IMAD.MOV.U32 R214, RZ, RZ, R8 ;  /* 0x000000ffffd67224 */ /* 0x000fce00078e0008 */
.L_x_31788:
[----:B------:R-:W-:Y:S05]  /*199b0*/  BSYNC B1 ;  /* 0x0000000000017941 */ /* 0x000fea0003800000 */
.L_x_31786:
        /* <DEDUP_REMOVED lines=19> */
.L_x_31792:
[----:B------:R-:W-:Y:S05]  /*19af0*/  BSYNC B2 ;  /* 0x0000000000027941 */ /* 0x000fea0003800000 */
.L_x_31791:
        /* <DEDUP_REMOVED lines=44> */
.L_x_31790:
[----:B------:R-:W-:Y:S05]  /*19dc0*/  BSYNC B1 ;  /* 0x0000000000017941 */ /* 0x000fea0003800000 */
.L_x_31789:
        /* <DEDUP_REMOVED lines=19> */
[----:B------:R-:W-:-:S03]  /*19f00*/  LOP3.LUT P6, RZ, R223, 0x8, RZ, 0xc0, !PT ;  /* 0x00000008dfff7812 */ /* 0x000fc600078cc0ff */
[----:B------:R-:W-:-:S04]  /*19f10*/  IMAD.WIDE.U32 R214, R214, 0x10000, RZ ;  /* 0x00010000d6d67825 */ /* 0x000fc800078e00ff */
[----:B------:R-:W-:Y:S01]  /*19f20*/  FMUL.FTZ R15, R15, R252 ;  /* 0x000000fc0f0f7220 */ /* 0x000fe20000410000 */
[----:B------:R-:W-:Y:S02]  /*19f30*/  LOP3.LUT R214, R216, R212, R214, 0xfe, !PT ;  /* 0x000000d4d8d67212 */ /* 0x000fe400078efed6 */
[----:B------:R-:W-:Y:S02]  /*19f40*/  LOP3.LUT R215, R217, R213, R215, 0xfe, !PT ;  /* 0x000000d5d9d77212 */ /* 0x000fe400078efed7 */
[----:B------:R-:W0:Y:S01]  /*19f50*/  LDC.64 R212, c[0x0][0x238] ;  /* 0x00008e00ffd47b82 */ /* 0x000e220000000a00 */
[----:B------:R-:W-:-:S05]  /*19f60*/  FSEL R15, R15, RZ, !P2 ;  /* 0x000000ff0f0f7208 */ /* 0x000fca0005000000 */
[----:B------:R-:W-:Y:S02]  /*19f70*/  @P0 FADD.FTZ R15, R87, R15 ;  /* 0x0000000f570f0221 */ /* 0x000fe40000010000 */
[----:B------:R-:W1:Y:S01]  /*19f80*/  @P1 LDC.64 R216, c[0x0][0x230] ;  /* 0x00008c00ffd81b82 */ /* 0x000e620000000a00 */
[----:B0-----:R-:W-:-:S05]  /*19f90*/  IMAD.WIDE.U32 R212, R227, 0x20, R212 ;  /* 0x00000020e3d47825 */ /* 0x001fca00078e00d4 */
[----:B------:R-:W-:Y:S04]  /*19fa0*/  STG.E.128 desc[UR4][R212.64], R16 ;  /* 0x00000010d4007986 */ /* 0x000fe8000c101d04 */
[----:B------:R0:W-:Y:S02]  /*19fb0*/  STG.E.128 desc[UR4][R212.64+0x10], R12 ;  /* 0x0000100cd4007986 */ /* 0x0001e4000c101d04 */
[----:B0-----:R-:W-:-:S04]  /*19fc0*/  SEL R212, RZ, 0x1, P6 ;  /* 0x00000001ffd47807 */ /* 0x001fc80003000000 */
[----:B------:R-:W-:Y:S01]  /*19fd0*/  LOP3.LUT R214, R214, R212, RZ, 0xfc, !PT ;  /* 0x000000d4d6d67212 */ /* 0x000fe200078efcff */
[----:B------:R-:W-:-:S05]  /*19fe0*/  IMAD.WIDE.U32 R212, R227, 0x8, R230 ;  /* 0x00000008e3d47825 */ /* 0x000fca00078e00e6 */
[----:B------:R1:W-:Y:S02]  /*19ff0*/  STG.E.64 desc[UR4][R212.64], R214 ;  /* 0x000000d6d4007986 */ /* 0x0003e4000c101b04 */
[----:B-1----:R-:W-:-:S05]  /*1a000*/  @P1 IMAD.WIDE.U32 R212, R232, 0x20, R216 ;  /* 0x00000020e8d41825 */ /* 0x002fca00078e00d8 */
[----:B------:R-:W5:Y:S04]  /*1a010*/  @P1 LDG.E.128 R88, desc[UR4][R212.64] ;  /* 0x00000004d4581981 */ /* 0x000f68000c1e1d00 */
[----:B------:R0:W5:Y:S02]  /*1a020*/  @P1 LDG.E.128 R84, desc[UR4][R212.64+0x10] ;  /* 0x00001004d4541981 */ /* 0x000164000c1e1d00 */
[----:B0-----:R-:W-:-:S05]  /*1a030*/  IMAD.WIDE.U32 R212, R232, 0x10, R218 ;  /* 0x00000010e8d47825 */ /* 0x001fca00078e00da */
[----:B------:R0:W5:Y:S01]  /*1a040*/  LDG.E.128 R216, desc[UR4][R212.64] ;  /* 0x00000004d4d87981 */ /* 0x000162000c1e1d00 */
        /* <DEDUP_REMOVED lines=12> */
.L_x_31794:
[----:B------:R-:W-:-:S07]  /*1a110*/  MOV R214, R8 ;  /* 0x0000000800d67202 */ /* 0x000fce0000000f00 */
.L_x_31795:
[----:B------:R-:W-:Y:S05]  /*1a120*/  BSYNC B1 ;  /* 0x0000000000017941 */ /* 0x000fea0003800000 */
.L_x_31793:
        /* <DEDUP_REMOVED lines=16> */
.L_x_31799:
[----:B------:R-:W-:Y:S05]  /*1a230*/  BSYNC B2 ;  /* 0x0000000000027941 */ /* 0x000fea0003800000 */
.L_x_31798:
        /* <DEDUP_REMOVED lines=44> */
.L_x_31797:
[----:B------:R-:W-:Y:S05]  /*1a500*/  BSYNC B1 ;  /* 0x0000000000017941 */ /* 0x000fea0003800000 */
.L_x_31796:
[----:B------:R-:W-:Y:S01]  /*1a510*/  I2FP.F32.U32 R212, R214 ;  /* 0x000000d600d47245 */ /* 0x000fe20000201000 */
[----:B------:R-:W-:Y:S01]  /*1a520*/  BSSY B1, `(.L_x_31800) ;  /* 0x0000017000017945 */ /* 0x000fe20003800000 */
[----:B------:R-:W-:Y:S02]  /*1a530*/  ISETP.NE.AND P1, PT, R215, 0x1, PT ;  /* 0x00000001d700780c */ /* 0x000fe40003f25270 */
[----:B------:R-:W-:Y:S01]  /*1a540*/  LOP3.LUT R223, R223, 0xfffffffb, RZ, 0xc0, !PT ;  /* 0xfffffffbdfdf7812 */ /* 0x000fe200078ec0ff */
        /* <DEDUP_REMOVED lines=19> */
.L_x_31801:
[----:B------:R-:W-:-:S07]  /*1a680*/  MOV R213, R8 ;  /* 0x0000000800d57202 */ /* 0x000fce0000000f00 */
.L_x_31802:
[----:B------:R-:W-:Y:S05]  /*1a690*/  BSYNC B1 ;  /* 0x0000000000017941 */ /* 0x000fea0003800000 */
.L_x_31800:
        /* <DEDUP_REMOVED lines=16> */
.L_x_31806:
[----:B------:R-:W-:Y:S05]  /*1a7a0*/  BSYNC B2 ;  /* 0x0000000000027941 */ /* 0x000fea0003800000 */
.L_x_31805:
        /* <DEDUP_REMOVED lines=44> */
.L_x_31804:
[----:B------:R-:W-:Y:S05]  /*1aa70*/  BSYNC B1 ;  /* 0x0000000000017941 */ /* 0x000fea0003800000 */
.L_x_31803:
[----:B------:R-:W-:Y:S01]  /*1aa80*/  I2FP.F32.U32 R213, R213 ;  /* 0x000000d500d57245 */ /* 0x000fe20000201000 */
[----:B------:R-:W-:Y:S01]  /*1aa90*/  BSSY B1, `(.L_x_31807) ;  /* 0x0000016000017945 */ /* 0x000fe20003800000 */
[----:B------:R-:W-:Y:S02]  /*1aaa0*/  ISETP.NE.AND P1, PT, R229, 0x1, PT ;  /* 0x00000001e500780c */ /* 0x000fe40003f25270 */
[----:B------:R-:W-:Y:S01]  /*1aab0*/  LOP3.LUT R223, R223, 0xfffffffd, RZ, 0xc0, !PT ;  /* 0xfffffffddfdf7812 */ /* 0x000fe200078ec0ff */
[----:B------:R-:W-:-:S05]  /*1aac0*/  FFMA.FTZ R213, R213, R234, 1.1641532182693481445e-10 ;  /* 0x2f000000d5d57423 */ /* 0x000fca00000100ea */
[----:B------:R-:W-:Y:S01]  /*1aad0*/  FSETP.GTU.FTZ.AND P2, PT, R213, R233, PT ;  /* 0x000000e9d500720b */ /* 0x000fe20003f5c000 */
[----:B------:R-:W-:Y:S01]  /*1aae0*/  IMAD.U32 R213, R216, 0x10000, RZ ;  /* 0x00010000d8d57824 */ /* 0x000fe200078e00ff */
[----:B------:R-:W-:-:S03]  /*1aaf0*/  IADD3 R216, R229, 0x1, RZ ;  /* 0x00000001e5d87810 */ /* 0x000fc60007ffe0ff */
        /* <DEDUP_REMOVED lines=14> */
.L_x_31808:
[----:B------:R-:W-:-:S07]  /*1abe0*/  MOV R214, R8 ;  /* 0x0000000800d67202 */ /* 0x000fce0000000f00 */
.L_x_31809:
[----:B------:R-:W-:Y:S05]  /*1abf0*/  BSYNC B1 ;  /* 0x0000000000017941 */ /* 0x000fea0003800000 */
.L_x_31807:
        /* <DEDUP_REMOVED lines=16> */
.L_x_31813:
[----:B------:R-:W-:Y:S05]  /*1ad00*/  BSYNC B2 ;  /* 0x0000000000027941 */ /* 0x000fea0003800000 */
.L_x_31812:
        /* <DEDUP_REMOVED lines=44> */
.L_x_31811:
[----:B------:R-:W-:Y:S05]  /*1afd0*/  BSYNC B1 ;  /* 0x0000000000017941 */ /* 0x000fea0003800000 */
.L_x_31810:
[----:B------:R-:W-:Y:S01]  /*1afe0*/  I2FP.F32.U32 R214, R214 ;  /* 0x000000d600d67245 */ /* 0x000fe20000201000 */
[----:B------:R-:W-:Y:S01]  /*1aff0*/  IMAD.MOV.U32 R234, RZ, RZ, 0x2f800000 ;  /* 0x2f800000ffea7424 */ /* 0x000fe200078e00ff */
[----:B------:R-:W-:Y:S01]  /*1b000*/  ISETP.NE.AND P2, PT, R216, 0x1, PT ;  /* 0x00000001d800780c */ /* 0x000fe20003f45270 */
[----:B------:R-:W-:Y:S01]  /*1b010*/  BSSY B1, `(.L_x_31814) ;  /* 0x0000014000017945 */ /* 0x000fe20003800000 */
        /* <DEDUP_REMOVED lines=18> */
.L_x_31815:
[----:B------:R-:W-:-:S07]  /*1b140*/  IMAD.MOV.U32 R215, RZ, RZ, R8 ;  /* 0x000000ffffd77224 */ /* 0x000fce00078e0008 */
.L_x_31816:
[----:B------:R-:W-:Y:S05]  /*1b150*/  BSYNC B1 ;  /* 0x0000000000017941 */ /* 0x000fea0003800000 */
.L_x_31814:
        /* <DEDUP_REMOVED lines=16> */
.L_x_31820:
[----:B------:R-:W-:Y:S05]  /*1b260*/  BSYNC B2 ;  /* 0x0000000000027941 */ /* 0x000fea0003800000 */
.L_x_31819:
        /* <DEDUP_REMOVED lines=44> */
.L_x_31818:
[----:B------:R-:W-:Y:S05]  /*1b530*/  BSYNC B1 ;  /* 0x0000000000017941 */ /* 0x000fea0003800000 */
.L_x_31817:
        /* <DEDUP_REMOVED lines=20> */
.L_x_31822:
[----:B------:R-:W-:-:S07]  /*1b680*/  MOV R216, R8 ;  /* 0x0000000800d87202 */ /* 0x000fce0000000f00 */
.L_x_31823:
[----:B------:R-:W-:Y:S05]  /*1b690*/  BSYNC B1 ;  /* 0x0000000000017941 */ /* 0x000fea0003800000 */
.L_x_31821:
        /* <DEDUP_REMOVED lines=16> */
.L_x_31827:
[----:B------:R-:W-:Y:S05]  /*1b7a0*/  BSYNC B2 ;  /* 0x0000000000027941 */ /* 0x000fea0003800000 */
.L_x_31826:
        /* <DEDUP_REMOVED lines=44> */
.L_x_31825:
[----:B------:R-:W-:Y:S05]  /*1ba70*/  BSYNC B1 ;  /* 0x0000000000017941 */ /* 0x000fea0003800000 */
.L_x_31824:
[----:B------:R-:W-:Y:S01]  /*1ba80*/  I2FP.F32.U32 R216, R216 ;  /* 0x000000d800d87245 */ /* 0x000fe20000201000 */
[----:B------:R-:W-:Y:S01]  /*1ba90*/  IMAD.MOV.U32 R217, RZ, RZ, 0x2f800000 ;  /* 0x2f800000ffd97424 */ /* 0x000fe200078e00ff */
        /* <DEDUP_REMOVED lines=20> */
.L_x_31829:
[----:B------:R-:W-:-:S07]  /*1bbe0*/  IMAD.MOV.U32 R217, RZ, RZ, R8 ;  /* 0x000000ffffd97224 */ /* 0x000fce00078e0008 */
.L_x_31830:
[----:B------:R-:W-:Y:S05]  /*1bbf0*/  BSYNC B1 ;  /* 0x0000000000017941 */ /* 0x000fea0003800000 */
.L_x_31828:
        /* <DEDUP_REMOVED lines=16> */
.L_x_31834:
[----:B------:R-:W-:Y:S05]  /*1bd00*/  BSYNC B2 ;  /* 0x0000000000027941 */ /* 0x000fea0003800000 */
.L_x_31833:
        /* <DEDUP_REMOVED lines=44> */
.L_x_31832:
[----:B------:R-:W-:Y:S05]  /*1bfd0*/  BSYNC B1 ;  /* 0x0000000000017941 */ /* 0x000fea0003800000 */
.L_x_31831:
[----:B------:R-:W-:Y:S01]  /*1bfe0*/  MOV R230, 0x2f800000 ;  /* 0x2f80000000e67802 */ /* 0x000fe20000000f00 */
[----:B------:R-:W-:Y:S01]  /*1bff0*/  IMAD.U32 R218, R218, 0x10000, RZ ;  /* 0x00010000dada7824 */ /* 0x000fe200078e00ff */
[----:B------:R-:W-:Y:S01]  /*1c000*/  I2FP.F32.U32 R217, R217 ;  /* 0x000000d900d97245 */ /* 0x000fe20000201000 */
[----:B------:R-:W-:Y:S01]  /*1c010*/  BSSY B1, `(.L_x_31835) ;  /* 0x0000013000017945 */ /* 0x000fe20003800000 */
[----:B------:R-:W-:Y:S01]  /*1c020*/  ISETP.NE.AND P5, PT, R229, 0x1, PT ;  /* 0x00000001e500780c */ /* 0x000fe20003fa5270 */
[----:B------:R-:W-:Y:S02]  /*1c030*/  FMUL.FTZ R218, R218, R228 ;  /* 0x000000e4dada7220 */ /* 0x000fe40000410000 */
[----:B------:R-:W-:Y:S01]  /*1c040*/  FFMA.FTZ R217, R217, R230, 1.1641532182693481445e-10 ;  /* 0x2f000000d9d97423 */ /* 0x000fe200000100e6 */
[----:B------:R-:W-:Y:S01]  /*1c050*/  IADD3 R230, R229, 0x1, RZ ;  /* 0x00000001e5e67810 */ /* 0x000fe20007ffe0ff */
[----:B------:R-:W-:-:S03]  /*1c060*/  FMUL.FTZ R218, R218, R252 ;  /* 0x000000fcdada7220 */ /* 0x000fc60000410000 */
        /* <DEDUP_REMOVED lines=12> */
.L_x_31836:
[----:B------:R-:W-:-:S07]  /*1c130*/  MOV R218, R8 ;  /* 0x0000000800da7202 */ /* 0x000fce0000000f00 */
.L_x_31837:
[----:B------:R-:W-:Y:S05]  /*1c140*/  BSYNC B1 ;  /* 0x0000000000017941 */ /* 0x000fea0003800000 */
.L_x_31835:
        /* <DEDUP_REMOVED lines=16> */
.L_x_31841:
[----:B------:R-:W-:Y:S05]  /*1c250*/  BSYNC B2 ;  /* 0x0000000000027941 */ /* 0x000fea0003800000 */
.L_x_31840:
        /* <DEDUP_REMOVED lines=44> */
.L_x_31839:
[----:B------:R-:W-:Y:S05]  /*1c520*/  BSYNC B1 ;  /* 0x0000000000017941 */ /* 0x000fea0003800000 */
.L_x_31838:
[----:B------:R-:W-:Y:S01]  /*1c530*/  HFMA2.MMA R231, -RZ, RZ, 0.1171875, 0 ;  /* 0x2f800000ffe77435 */ /* 0x000fe200000001ff */
[----:B------:R-:W-:Y:S01]  /*1c540*/  I2FP.F32.U32 R218, R218 ;  /* 0x000000da00da7245 */ /* 0x000fe20000201000 */
[----:B------:R-:W-:Y:S01]  /*1c550*/  BSSY B1, `(.L_x_31842) ;  /* 0x0000015000017945 */ /* 0x000fe20003800000 */
[----:B------:R-:W-:Y:S02]  /*1c560*/  ISETP.NE.AND P6, PT, R230, 0x1, PT ;  /* 0x00000001e600780c */ /* 0x000fe40003fc5270 */
[----:B------:R-:W-:-:S05]  /*1c570*/  PRMT R229, R219, 0x7632, R229 ;  /* 0x00007632dbe57816 */ /* 0x000fca00000000e5 */
[----:B------:R-:W-:-:S05]  /*1c580*/  FFMA.FTZ R218, R218, R231, 1.1641532182693481445e-10 ;  /* 0x2f000000dada7423 */ /* 0x000fca00000100e7 */
[----:B------:R-:W-:Y:S01]  /*1c590*/  FSETP.GTU.FTZ.AND P5, PT, R218, R233, PT ;  /* 0x000000e9da00720b */ /* 0x000fe20003fbc000 */
[----:B------:R-:W-:Y:S01]  /*1c5a0*/  VIADD R233, R230, 0x1 ;  /* 0x00000001e6e97836 */ /* 0x000fe20000000000 */
        /* <DEDUP_REMOVED lines=14> */
.L_x_31843:
[----:B------:R-:W-:-:S07]  /*1c690*/  MOV R219, R8 ;  /* 0x0000000800db7202 */ /* 0x000fce0000000f00 */
.L_x_31844:
[----:B------:R-:W-:Y:S05]  /*1c6a0*/  BSYNC B1 ;  /* 0x0000000000017941 */ /* 0x000fea0003800000 */
.L_x_31842:
        /* <DEDUP_REMOVED lines=19> */
.L_x_31848:
[----:B------:R-:W-:Y:S05]  /*1c7e0*/  BSYNC B2 ;  /* 0x0000000000027941 */ /* 0x000fea0003800000 */
.L_x_31847:
        /* <DEDUP_REMOVED lines=44> */
.L_x_31846:
[----:B------:R-:W-:Y:S05]  /*1cab0*/  BSYNC B1 ;  /* 0x0000000000017941 */ /* 0x000fea0003800000 */
.L_x_31845:
[----:B------:R-:W0:Y:S01]  /*1cac0*/  LDC R230, c[0x0][0x294] ;  /* 0x0000a500ffe67b82 */ /* 0x000e220000000800 */
[----:B------:R-:W-:Y:S01]  /*1cad0*/  IMAD.MOV.U32 R231, RZ, RZ, 0x2f800000 ;  /* 0x2f800000ffe77424 */ /* 0x000fe200078e00ff */
[----:B------:R-:W-:Y:S01]  /*1cae0*/  I2FP.F32.U32 R219, R219 ;  /* 0x000000db00db7245 */ /* 0x000fe20000201000 */
[----:B------:R-:W-:-:S04]  /*1caf0*/  UMOV UR8, 0xffffffff ;  /* 0xffffffff00087882 */ /* 0x000fc80000000000 */
[----:B------:R-:W-:Y:S01]  /*1cb00*/  FFMA.FTZ R219, R219, R231, 1.1641532182693481445e-10 ;  /* 0x2f000000dbdb7423 */ /* 0x000fe200000100e7 */
[----:B------:R-:W1:Y:S01]  /*1cb10*/  LDC.64 R234, c[0x0][0x238] ;  /* 0x00008e00ffea7b82 */ /* 0x000e620000000a00 */
[----:B------:R-:W2:Y:S03]  /*1cb20*/  S2R R231, SR_TID.X ;  /* 0x0000000000e77919 */ /* 0x000ea60000002100 */
[----:B0-----:R-:W-:Y:S02]  /*1cb30*/  FSETP.GTU.FTZ.AND P6, PT, R219, R230, PT ;  /* 0x000000e6db00720b */ /* 0x001fe40003fdc000 */
[----:B------:R-:W-:Y:S02]  /*1cb40*/  SHF.L.U32 R219, R229, 0x10, RZ ;  /* 0x00000010e5db7819 */ /* 0x000fe400000006ff */
[----:B------:R-:W-:Y:S02]  /*1cb50*/  SEL R230, RZ, 0x10000, P5 ;  /* 0x00010000ffe67807 */ /* 0x000fe40002800000 */
[----:B------:R-:W-:Y:S01]  /*1cb60*/  LOP3.LUT P5, RZ, R223, 0x4, RZ, 0xc0, !PT ;  /* 0x00000004dfff7812 */ /* 0x000fe200078ac0ff */
[----:B------:R-:W-:Y:S01]  /*1cb70*/  FMUL.FTZ R219, R219, R228 ;  /* 0x000000e4dbdb7220 */ /* 0x000fe20000410000 */
[----:B-1----:R-:W-:-:S04]  /*1cb80*/  IMAD.WIDE.U32 R228, R232, 0x20, R234 ;  /* 0x00000020e8e47825 */ /* 0x002fc800078e00ea */
[----:B------:R-:W-:Y:S01]  /*1cb90*/  FMUL.FTZ R219, R219, R252 ;  /* 0x000000fcdbdb7220 */ /* 0x000fe20000410000 */
[----:B------:R-:W-:Y:S04]  /*1cba0*/  STG.E.128 desc[UR4][R228.64], R212 ;  /* 0x000000d4e4007986 */ /* 0x000fe8000c101d04 */
[----:B------:R-:W-:Y:S02]  /*1cbb0*/  FSEL R219, R219, RZ, !P6 ;  /* 0x000000ffdbdb7208 */ /* 0x000fe40007000000 */
[----:B--2---:R-:W-:-:S03]  /*1cbc0*/  LOP3.LUT R231, R231, 0x1f, RZ, 0xc0, !PT ;  /* 0x0000001fe7e77812 */ /* 0x004fc600078ec0ff */
[----:B------:R-:W-:Y:S01]  /*1cbd0*/  @P0 FADD.FTZ R219, R87, R219 ;  /* 0x000000db57db0221 */ /* 0x000fe20000010000 */
[----:B------:R-:W-:Y:S02]  /*1cbe0*/  ISETP.NE.AND P0, PT, R231, RZ, PT ;  /* 0x000000ffe700720c */ /* 0x000fe40003f05270 */
[----:B------:R-:W-:Y:S02]  /*1cbf0*/  SEL R231, RZ, 0x1000000, P6 ;  /* 0x01000000ffe77807 */ /* 0x000fe40003000000 */
[----:B------:R0:W-:Y:S01]  /*1cc00*/  STG.E.128 desc[UR4][R228.64+0x10], R216 ;  /* 0x000010d8e4007986 */ /* 0x0001e2000c101d04 */
[----:B------:R-:W-:Y:S02]  /*1cc10*/  LOP3.LUT P6, RZ, R223, 0x2, RZ, 0xc0, !PT ;  /* 0x00000002dfff7812 */ /* 0x000fe400078cc0ff */
[----:B0-----:R-:W-:-:S04]  /*1cc20*/  SEL R228, RZ, 0x100, P4 ;  /* 0x00000100ffe47807 */ /* 0x001fc80002000000 */
[----:B------:R-:W-:Y:S02]  /*1cc30*/  LOP3.LUT R230, R228, R231, R230, 0xfe, !PT ;  /* 0x000000e7e4e67212 */ /* 0x000fe400078efee6 */
[----:B------:R-:W-:-:S05]  /*1cc40*/  SEL R228, RZ, 0x1, P2 ;  /* 0x00000001ffe47807 */ /* 0x000fca0001000000 */
[----:B------:R-:W-:Y:S01]  /*1cc50*/  IMAD.WIDE.U32 R234, R228, 0x1000000, RZ ;  /* 0x01000000e4ea7825 */ /* 0x000fe200078e00ff */
[----:B------:R-:W-:-:S04]  /*1cc60*/  SEL R228, RZ, 0x1, P3 ;  /* 0x00000001ffe47807 */ /* 0x000fc80001800000 */
[----:B------:R-:W-:Y:S02]  /*1cc70*/  LOP3.LUT R235, R235, R230, R228, 0xfe, !PT ;  /* 0x000000e6ebeb7212 */ /* 0x000fe400078efee4 */
[----:B------:R-:W-:Y:S02]  /*1cc80*/  SEL R228, RZ, 0x1, P1 ;  /* 0x00000001ffe47807 */ /* 0x000fe40000800000 */
[----:B------:R-:W-:-:S03]  /*1cc90*/  SEL R230, RZ, 0x1, P6 ;  /* 0x00000001ffe67807 */ /* 0x000fc60003000000 */
[----:B------:R-:W-:-:S04]  /*1cca0*/  IMAD.WIDE.U32 R228, R228, 0x10000, RZ ;  /* 0x00010000e4e47825 */ /* 0x000fc800078e00ff */
[----:B------:R-:W-:-:S03]  /*1ccb0*/  IMAD.WIDE.U32 R230, R230, 0x100, RZ ;  /* 0x00000100e6e67825 */ /* 0x000fc600078e00ff */
[----:B------:R-:W-:Y:S02]  /*1ccc0*/  LOP3.LUT R228, R230, R234, R228, 0xfe, !PT ;  /* 0x000000eae6e47212 */ /* 0x000fe400078efee4 */
[----:B------:R-:W-:Y:S02]  /*1ccd0*/  LOP3.LUT R229, R231, R235, R229, 0xfe, !PT ;  /* 0x000000ebe7e57212 */ /* 0x000fe400078efee5 */
[----:B------:R-:W0:Y:S01]  /*1cce0*/  LDC.64 R234, c[0x0][0x240] ;  /* 0x00009000ffea7b82 */ /* 0x000e220000000a00 */
        /* <DEDUP_REMOVED lines=266> */
.L_x_31862:
[----:B------:R-:W-:Y:S01]  /*1dd90*/  FMUL.FTZ R229, R235, R235 ;  /* 0x000000ebebe57220 */ /* 0x000fe20000410000 */
[----:B------:R-:W-:Y:S01]  /*1dda0*/  PLOP3.LUT P1, PT, PT, PT, UP1, 0x40, 0x0 ;  /* 0x000000000000781c */ /* 0x000fe20003f2e818 */
[----:B-1----:R-:W-:Y:S01]  /*1ddb0*/  FADD.FTZ R228, R231, R228 ;  /* 0x000000e4e7e47221 */ /* 0x002fe20000010000 */
[----:B------:R-:W2:Y:S02]  /*1ddc0*/  LDL R234, [R1+0x54] ;  /* 0x0000540001ea7983 */ /* 0x000ea40000100800 */
[----:B------:R-:W-:Y:S01]  /*1ddd0*/  FSEL R229, R229, RZ, !P1 ;  /* 0x000000ffe5e57208 */ /* 0x000fe20004800000 */
[----:B------:R-:W-:Y:S01]  /*1dde0*/  FFMA.FTZ R228, R228, R252, UR11 ;  /* 0x0000000be4e47e23 */ /* 0x000fe200080100fc */
[----:B------:R-:W-:Y:S01]  /*1ddf0*/  PLOP3.LUT P1, PT, PT, PT, UP1, 0x40, 0x0 ;  /* 0x000000000000781c */ /* 0x000fe20003f2e818 */
[----:B------:R-:W3:Y:S02]  /*1de00*/  LDL R252, [R1+0x5c] ;  /* 0x00005c0001fc7983 */ /* 0x000ee40000100800 */
[----:B------:R-:W-:-:S02]  /*1de10*/  FADD.FTZ R228, R228, R229 ;  /* 0x000000e5e4e47221 */ /* 0x000fc40000010000 */
[----:B------:R-:W4:Y:S02]  /*1de20*/  LDL R229, [R1+0x4c] ;  /* 0x00004c0001e57983 */ /* 0x000f240000100800 */
[----:B------:R1:W5:Y:S02]  /*1de30*/  MUFU.RSQ R230, R228 ;  /* 0x000000e400e67308 */ /* 0x0003640000001400 */
[----:B-1----:R-:W2:Y:S01]  /*1de40*/  LDL R228, [R1+0x48] ;  /* 0x0000480001e47983 */ /* 0x002ea20000100800 */
[----:B0-----:R-:W-:-:S05]  /*1de50*/  FSEL R231, R235, RZ, P1 ;  /* 0x000000ffebe77208 */ /* 0x001fca0000800000 */
[--C-:B------:R-:W-:Y:S01]  /*1de60*/  FADD.FTZ R78, R78, -R231.reuse ;  /* 0x800000e74e4e7221 */ /* 0x100fe20000010000 */
[----:B------:R-:W-:-:S03]  /*1de70*/  FADD.FTZ R79, R79, -R231 ;  /* 0x800000e74f4f7221 */ /* 0x000fc60000010000 */
[C---:B-----5:R-:W-:Y:S01]  /*1de80*/  FMUL.FTZ R78, R230.reuse, R78 ;  /* 0x0000004ee64e7220 */ /* 0x060fe20000410000 */
[----:B------:R-:W-:Y:S01]  /*1de90*/  FMUL.FTZ R79, R230, R79 ;  /* 0x0000004fe64f7220 */ /* 0x000fe20000410000 */
[----:B------:R-:W-:-:S03]  /*1dea0*/  FADD.FTZ R76, R76, -R231 ;  /* 0x800000e74c4c7221 */ /* 0x000fc60000010000 */
[----:B----4-:R-:W-:Y:S01]  /*1deb0*/  FFMA.FTZ R79, R229, R79, R207 ;  /* 0x0000004fe54f7223 */ /* 0x010fe200000100cf */
[----:B--2---:R-:W-:Y:S02]  /*1dec0*/  FFMA.FTZ R78, R228, R78, R206 ;  /* 0x0000004ee44e7223 */ /* 0x004fe400000100ce */
[----:B------:R-:W0:Y:S03]  /*1ded0*/  @!P0 LDC.64 R228, c[0x0][0x250] ;  /* 0x00009400ffe48b82 */ /* 0x000e260000000a00 */
[----:B------:R-:W-:Y:S01]  /*1dee0*/  F2FP.BF16.F32.PACK_AB R79, R79, R78 ;  /* 0x0000004e4f4f723e */ /* 0x000fe200000010ff */
[----:B0-----:R-:W-:-:S05]  /*1def0*/  @!P0 IMAD.WIDE R228, R0, 0x4, R228 ;  /* 0x0000000400e48825 */ /* 0x001fca00078e02e4 */
[----:B------:R0:W-:Y:S02]  /*1df00*/  @!P0 STG.E desc[UR4][R228.64], R235 ;  /* 0x000000ebe4008986 */ /* 0x0001e4000c101904 */
[----:B0-----:R-:W0:Y:S01]  /*1df10*/  @!P0 LDC.64 R228, c[0x0][0x258] ;  /* 0x00009600ffe48b82 */ /* 0x001e220000000a00 */
[----:B------:R-:W-:Y:S01]  /*1df20*/  FADD.FTZ R78, R80, -R231 ;  /* 0x800000e7504e7221 */ /* 0x000fe20000010000 */
[----:B------:R-:W-:Y:S01]  /*1df30*/  FMUL.FTZ R80, R230, R76 ;  /* 0x0000004ce6507220 */ /* 0x000fe20000410000 */
[----:B------:R-:W2:Y:S04]  /*1df40*/  LDL R235, [R1+0x44] ;  /* 0x0000440001eb7983 */ /* 0x000ea80000100800 */
[----:B------:R-:W4:Y:S01]  /*1df50*/  LDL R76, [R1+0x50] ;  /* 0x00005000014c7983 */ /* 0x000f220000100800 */
[----:B0-----:R-:W-:-:S05]  /*1df60*/  @!P0 IMAD.WIDE R228, R0, 0x4, R228 ;  /* 0x0000000400e48825 */ /* 0x001fca00078e02e4 */
[----:B------:R0:W-:Y:S04]  /*1df70*/  @!P0 STG.E desc[UR4][R228.64], R230 ;  /* 0x000000e6e4008986 */ /* 0x0001e8000c101904 */
[----:B0-----:R-:W5:Y:S04]  /*1df80*/  LDL R229, [R1+0x40] ;  /* 0x0000400001e57983 */ /* 0x001f680000100800 */
[----:B------:R-:W5:Y:S01]  /*1df90*/  LDL R228, [R1+0x58] ;  /* 0x0000580001e47983 */ /* 0x000f620000100800 */
[--C-:B------:R-:W-:Y:S01]  /*1dfa0*/  FADD.FTZ R77, R77, -R231.reuse ;  /* 0x800000e74d4d7221 */ /* 0x100fe20000010000 */
[--C-:B------:R-:W-:Y:S01]  /*1dfb0*/  FADD.FTZ R82, R82, -R231.reuse ;  /* 0x800000e752527221 */ /* 0x100fe20000010000 */
[----:B------:R-:W-:Y:S01]  /*1dfc0*/  FADD.FTZ R83, R83, -R231 ;  /* 0x800000e753537221 */ /* 0x000fe20000010000 */
[C---:B------:R-:W-:Y:S01]  /*1dfd0*/  FMUL.FTZ R78, R230.reuse, R78 ;  /* 0x0000004ee64e7220 */ /* 0x040fe20000410000 */
[C---:B------:R-:W-:Y:S01]  /*1dfe0*/  FMUL.FTZ R77, R230.reuse, R77 ;  /* 0x0000004de64d7220 */ /* 0x040fe20000410000 */
[C---:B------:R-:W-:Y:S01]  /*1dff0*/  FMUL.FTZ R82, R230.reuse, R82 ;  /* 0x00000052e6527220 */ /* 0x040fe20000410000 */
[----:B------:R-:W-:-:S04]  /*1e000*/  FMUL.FTZ R83, R230, R83 ;  /* 0x00000053e6537220 */ /* 0x000fc80000410000 */
[----:B---3--:R-:W-:Y:S01]  /*1e010*/  FFMA.FTZ R83, R252, R83, R211 ;  /* 0x00000053fc537223 */ /* 0x008fe200000100d3 */
[----:B------:R-:W-:Y:S01]  /*1e020*/  FADD.FTZ R81, R81, -R231 ;  /* 0x800000e751517221 */ /* 0x000fe20000010000 */
[----:B------:R-:W3:Y:S03]  /*1e030*/  LDL R252, [R1+0x38] ;  /* 0x0000380001fc7983 */ /* 0x000ee60000100800 */
[----:B------:R-:W-:-:S04]  /*1e040*/  FMUL.FTZ R81, R230, R81 ;  /* 0x00000051e6517220 */ /* 0x000fc80000410000 */
[----:B------:R-:W-:Y:S02]  /*1e050*/  FFMA.FTZ R81, R234, R81, R209 ;  /* 0x00000051ea517223 */ /* 0x000fe400000100d1 */
[----:B------:R-:W3:Y:S01]  /*1e060*/  LDL R234, [R1+0x24] ;  /* 0x0000240001ea7983 */ /* 0x000ee20000100800 */
[----:B--2---:R-:W-:-:S03]  /*1e070*/  FFMA.FTZ R77, R235, R77, R205 ;  /* 0x0000004deb4d7223 */ /* 0x004fc600000100cd */
[----:B------:R-:W2:Y:S01]  /*1e080*/  LDL R235, [R1+0x20] ;  /* 0x0000200001eb7983 */ /* 0x000ea20000100800 */
[----:B----4-:R-:W-:-:S05]  /*1e090*/  FFMA.FTZ R76, R76, R78, R208 ;  /* 0x0000004e4c4c7223 */ /* 0x010fca00000100d0 */
[----:B------:R-:W-:Y:S01]  /*1e0a0*/  F2FP.BF16.F32.PACK_AB R76, R81, R76 ;  /* 0x0000004c514c723e */ /* 0x000fe200000010ff */
[----:B-----5:R-:W-:Y:S02]  /*1e0b0*/  FFMA.FTZ R78, R229, R80, R204 ;  /* 0x00000050e54e7223 */ /* 0x020fe400000100cc */
[----:B------:R-:W4:Y:S01]  /*1e0c0*/  LDL R229, [R1+0x3c] ;  /* 0x00003c0001e57983 */ /* 0x000f220000100800 */
[----:B------:R-:W-:Y:S02]  /*1e0d0*/  FFMA.FTZ R82, R228, R82, R210 ;  /* 0x00000052e4527223 */ /* 0x000fe400000100d2 */
[----:B------:R-:W-:Y:S01]  /*1e0e0*/  F2FP.BF16.F32.PACK_AB R78, R77, R78 ;  /* 0x0000004e4d4e723e */ /* 0x000fe200000010ff */
[----:B------:R-:W5:Y:S02]  /*1e0f0*/  LDL R228, [R1+0x34] ;  /* 0x0000340001e47983 */ /* 0x000f640000100800 */
[----:B------:R-:W-:Y:S02]  /*1e100*/  F2FP.BF16.F32.PACK_AB R77, R83, R82 ;  /* 0x00000052534d723e */ /* 0x000fe400000010ff */
[----:B------:R-:W3:Y:S04]  /*1e110*/  LDL R82, [R1+0x28] ;  /* 0x0000280001527983 */ /* 0x000ee80000100800 */
[----:B------:R-:W2:Y:S01]  /*1e120*/  LDL R83, [R1+0x2c] ;  /* 0x00002c0001537983 */ /* 0x000ea20000100800 */
[----:B------:R-:W-:-:S04]  /*1e130*/  LEA R80, P0, R225, UR16, 0x4 ;  /* 0x00000010e1507c11 */ /* 0x000fc8000f8020ff */
[----:B------:R-:W-:Y:S02]  /*1e140*/  LEA.HI.X R81, R225, UR17, RZ, 0x4, P0 ;  /* 0x00000011e1517c11 */ /* 0x000fe400080f24ff */
[----:B------:R-:W5:Y:S01]  /*1e150*/  LDL R225, [R1+0x30] ;  /* 0x0000300001e17983 */ /* 0x000f620000100800 */
[--C-:B------:R-:W-:Y:S01]  /*1e160*/  FADD.FTZ R70, R70, -R231.reuse ;  /* 0x800000e746467221 */ /* 0x100fe20000010000 */
[----:B------:R-:W-:-:S03]  /*1e170*/  FADD.FTZ R71, R71, -R231 ;  /* 0x800000e747477221 */ /* 0x000fc60000010000 */
[C---:B------:R-:W-:Y:S01]  /*1e180*/  FMUL.FTZ R70, R230.reuse, R70 ;  /* 0x00000046e6467220 */ /* 0x040fe20000410000 */
[----:B------:R-:W-:Y:S01]  /*1e190*/  FMUL.FTZ R71, R230, R71 ;  /* 0x00000047e6477220 */ /* 0x000fe20000410000 */
[----:B------:R0:W-:Y:S01]  /*1e1a0*/  STG.E.128 desc[UR4][R80.64], R76 ;  /* 0x0000004c50007986 */ /* 0x0001e2000c101d04 */
[--C-:B------:R-:W-:Y:S01]  /*1e1b0*/  FADD.FTZ R73, R73, -R231.reuse ;  /* 0x800000e749497221 */ /* 0x100fe20000010000 */
[--C-:B------:R-:W-:Y:S01]  /*1e1c0*/  FADD.FTZ R75, R75, -R231.reuse ;  /* 0x800000e74b4b7221 */ /* 0x100fe20000010000 */
[----:B------:R-:W-:Y:S02]  /*1e1d0*/  FADD.FTZ R68, R68, -R231 ;  /* 0x800000e744447221 */ /* 0x000fe40000010000 */
[C---:B------:R-:W-:Y:S01]  /*1e1e0*/  FMUL.FTZ R73, R230.reuse, R73 ;  /* 0x00000049e6497220 */ /* 0x040fe20000410000 */
[----:B------:R-:W-:Y:S01]  /*1e1f0*/  FMUL.FTZ R75, R230, R75 ;  /* 0x0000004be64b7220 */ /* 0x000fe20000410000 */
[----:B0-----:R-:W5:Y:S04]  /*1e200*/  LDL R77, [R1+0x8] ;  /* 0x00000800014d7983 */ /* 0x001f680000100800 */
[----:B------:R-:W5:Y:S04]  /*1e210*/  LDL R76, [R1+0xc] ;  /* 0x00000c00014c7983 */ /* 0x000f680000100800 */
[----:B------:R-:W5:Y:S04]  /*1e220*/  LDL R81, [R1+0x4] ;  /* 0x0000040001517983 */ /* 0x000f680000100800 */
[----:B------:R-:W5:Y:S04]  /*1e230*/  LDL R80, [R1+0x1c] ;  /* 0x00001c0001507983 */ /* 0x000f680000100800 */
[----:B------:R-:W5:Y:S01]  /*1e240*/  LDL R79, [R1+0x14] ;  /* 0x00001400014f7983 */ /* 0x000f620000100800 */
[----:B---3--:R-:W-:Y:S01]  /*1e250*/  FFMA.FTZ R70, R82, R70, R198 ;  /* 0x0000004652467223 */ /* 0x008fe200000100c6 */
[----:B--2---:R-:W-:Y:S01]  /*1e260*/  FFMA.FTZ R71, R83, R71, R199 ;  /* 0x0000004753477223 */ /* 0x004fe200000100c7 */
[----:B----4-:R-:W-:Y:S01]  /*1e270*/  FFMA.FTZ R75, R229, R75, R203 ;  /* 0x0000004be54b7223 */ /* 0x010fe200000100cb */
[----:B-----5:R-:W-:Y:S01]  /*1e280*/  FFMA.FTZ R73, R228, R73, R201 ;  /* 0x00000049e4497223 */ /* 0x020fe200000100c9 */
[----:B------:R-:W2:Y:S01]  /*1e290*/  LDL R229, [R1+0x10] ;  /* 0x0000100001e57983 */ /* 0x000ea20000100800 */
[----:B------:R-:W0:Y:S01]  /*1e2a0*/  LDC.64 R82, c[0x0][0x2b8] ;  /* 0x0000ae00ff527b82 */ /* 0x000e220000000a00 */
[----:B------:R-:W-:Y:S01]  /*1e2b0*/  F2FP.BF16.F32.PACK_AB R71, R71, R70 ;  /* 0x000000464747723e */ /* 0x000fe200000010ff */
[----:B------:R-:W-:Y:S01]  /*1e2c0*/  FADD.FTZ R70, R72, -R231 ;  /* 0x800000e748467221 */ /* 0x000fe20000010000 */
[C---:B------:R-:W-:Y:S01]  /*1e2d0*/  FMUL.FTZ R72, R230.reuse, R68 ;  /* 0x00000044e6487220 */ /* 0x040fe20000410000 */
[----:B------:R-:W3:Y:S02]  /*1e2e0*/  LDL R228, [R1+0x18] ;  /* 0x0000180001e47983 */ /* 0x000ee40000100800 */
[----:B------:R-:W-:-:S04]  /*1e2f0*/  FMUL.FTZ R70, R230, R70 ;  /* 0x00000046e6467220 */ /* 0x000fc80000410000 */
[----:B------:R-:W-:Y:S02]  /*1e300*/  FFMA.FTZ R68, R225, R70, R200 ;  /* 0x00000046e1447223 */ /* 0x000fe400000100c8 */
[----:B------:R-:W4:Y:S01]  /*1e310*/  LDL R225, [R1] ;  /* 0x0000000001e17983 */ /* 0x000f220000100800 */
[--C-:B------:R-:W-:Y:S01]  /*1e320*/  FADD.FTZ R69, R69, -R231.reuse ;  /* 0x800000e745457221 */ /* 0x100fe20000010000 */
[----:B------:R-:W-:-:S03]  /*1e330*/  FADD.FTZ R74, R74, -R231 ;  /* 0x800000e74a4a7221 */ /* 0x000fc60000010000 */
[C---:B------:R-:W-:Y:S01]  /*1e340*/  FMUL.FTZ R69, R230.reuse, R69 ;  /* 0x00000045e6457220 */ /* 0x040fe20000410000 */
[----:B------:R-:W-:Y:S01]  /*1e350*/  FMUL.FTZ R74, R230, R74 ;  /* 0x0000004ae64a7220 */ /* 0x000fe20000410000 */
[----:B------:R-:W-:Y:S02]  /*1e360*/  FFMA.FTZ R70, R235, R72, R196 ;  /* 0x00000048eb467223 */ /* 0x000fe400000100c4 */
[----:B------:R-:W-:Y:S01]  /*1e370*/  FFMA.FTZ R69, R234, R69, R197 ;  /* 0x00000045ea457223 */ /* 0x000fe200000100c5 */
[----:B------:R-:W-:Y:S01]  /*1e380*/  FFMA.FTZ R74, R252, R74, R202 ;  /* 0x0000004afc4a7223 */ /* 0x000fe200000100ca */
[----:B------:R-:W-:Y:S01]  /*1e390*/  F2FP.BF16.F32.PACK_AB R68, R73, R68 ;  /* 0x000000444944723e */ /* 0x000fe200000010ff */
[----:B0-----:R-:W-:Y:S02]  /*1e3a0*/  IMAD.WIDE.U32 R72, R9, 0x10, R82 ;  /* 0x0000001009487825 */ /* 0x001fe400078e0052 */
[----:B------:R-:W-:Y:S02]  /*1e3b0*/  F2FP.BF16.F32.PACK_AB R70, R69, R70 ;  /* 0x000000464546723e */ /* 0x000fe400000010ff */
[----:B------:R-:W-:Y:S01]  /*1e3c0*/  F2FP.BF16.F32.PACK_AB R69, R75, R74 ;  /* 0x0000004a4b45723e */ /* 0x000fe200000010ff */
[--C-:B------:R-:W-:Y:S01]  /*1e3d0*/  FADD.FTZ R62, R62, -R231.reuse ;  /* 0x800000e73e3e7221 */ /* 0x100fe20000010000 */
[----:B------:R-:W-:-:S03]  /*1e3e0*/  FADD.FTZ R63, R63, -R231 ;  /* 0x800000e73f3f7221 */ /* 0x000fc60000010000 */
[----:B------:R0:W-:Y:S01]  /*1e3f0*/  STG.E.128 desc[UR4][R72.64], R68 ;  /* 0x0000004448007986 */ /* 0x0001e2000c101d04 */
        /* <DEDUP_REMOVED lines=8> */
[--C-:B0-----:R-:W-:Y:S01]  /*1e480*/  FADD.FTZ R69, R12, -R231.reuse ;  /* 0x800000e70c457221 */ /* 0x101fe20000010000 */
[----:B------:R-:W-:Y:S01]  /*1e490*/  FADD.FTZ R72, R15, -R231 ;  /* 0x800000e70f487221 */ /* 0x000fe20000010000 */
[C---:B------:R-:W-:Y:S01]  /*1e4a0*/  FMUL.FTZ R15, R230.reuse, R62 ;  /* 0x0000003ee60f7220 */ /* 0x040fe20000410000 */
[----:B------:R-:W-:-:S03]  /*1e4b0*/  FMUL.FTZ R12, R230, R63 ;  /* 0x0000003fe60c7220 */ /* 0x000fc60000410000 */
[----:B------:R-:W-:Y:S01]  /*1e4c0*/  FFMA.FTZ R15, R77, R15, R190 ;  /* 0x0000000f4d0f7223 */ /* 0x000fe200000100be */
[----:B------:R-:W-:Y:S01]  /*1e4d0*/  FFMA.FTZ R12, R76, R12, R191 ;  /* 0x0000000c4c0c7223 */ /* 0x000fe200000100bf */
[--C-:B------:R-:W-:Y:S01]  /*1e4e0*/  FADD.FTZ R68, R17, -R231.reuse ;  /* 0x800000e711447221 */ /* 0x100fe20000010000 */
[--C-:B------:R-:W-:Y:S01]  /*1e4f0*/  FADD.FTZ R70, R13, -R231.reuse ;  /* 0x800000e70d467221 */ /* 0x100fe20000010000 */
[----:B------:R-:W-:Y:S01]  /*1e500*/  FADD.FTZ R71, R14, -R231 ;  /* 0x800000e70e477221 */ /* 0x000fe20000010000 */
[----:B------:R-:W-:Y:S01]  /*1e510*/  FMUL.FTZ R17, R230, R61 ;  /* 0x0000003de6117220 */ /* 0x000fe20000410000 */
[----:B------:R-:W-:Y:S01]  /*1e520*/  F2FP.BF16.F32.PACK_AB R15, R12, R15 ;  /* 0x0000000f0c0f723e */ /* 0x000fe200000010ff */
[C---:B------:R-:W-:Y:S01]  /*1e530*/  FMUL.FTZ R9, R230.reuse, R9 ;  /* 0x00000009e6097220 */ /* 0x040fe20000410000 */
[C---:B------:R-:W-:Y:S01]  /*1e540*/  FMUL.FTZ R12, R230.reuse, R65 ;  /* 0x00000041e60c7220 */ /* 0x040fe20000410000 */
[C---:B------:R-:W-:Y:S01]  /*1e550*/  FMUL.FTZ R13, R230.reuse, R66 ;  /* 0x00000042e60d7220 */ /* 0x040fe20000410000 */
[----:B------:R-:W-:Y:S01]  /*1e560*/  FMUL.FTZ R14, R230, R67 ;  /* 0x00000043e60e7220 */ /* 0x000fe20000410000 */
[----:B------:R-:W-:Y:S01]  /*1e570*/  FFMA.FTZ R17, R81, R17, R189 ;  /* 0x0000001151117223 */ /* 0x000fe200000100bd */
[----:B------:R-:W-:-:S02]  /*1e580*/  FFMA.FTZ R12, R79, R12, R193 ;  /* 0x0000000c4f0c7223 */ /* 0x000fc400000100c1 */
[----:B------:R-:W-:Y:S01]  /*1e590*/  FFMA.FTZ R60, R80, R14, R195 ;  /* 0x0000000e503c7223 */ /* 0x000fe200000100c3 */
[--C-:B------:R-:W-:Y:S01]  /*1e5a0*/  FADD.FTZ R52, R52, -R231.reuse ;  /* 0x800000e734347221 */ /* 0x100fe20000010000 */
[--C-:B------:R-:W-:Y:S01]  /*1e5b0*/  FADD.FTZ R53, R53, -R231.reuse ;  /* 0x800000e735357221 */ /* 0x100fe20000010000 */
[--C-:B------:R-:W-:Y:S01]  /*1e5c0*/  FADD.FTZ R54, R54, -R231.reuse ;  /* 0x800000e736367221 */ /* 0x100fe20000010000 */
[--C-:B------:R-:W-:Y:S01]  /*1e5d0*/  FADD.FTZ R55, R55, -R231.reuse ;  /* 0x800000e737377221 */ /* 0x100fe20000010000 */
[C---:B------:R-:W-:Y:S01]  /*1e5e0*/  FMUL.FTZ R52, R230.reuse, R52 ;  /* 0x00000034e6347220 */ /* 0x040fe20000410000 */
[----:B------:R-:W-:Y:S01]  /*1e5f0*/  FMUL.FTZ R53, R230, R53 ;  /* 0x00000035e6357220 */ /* 0x000fe20000410000 */
[--C-:B------:R-:W-:Y:S01]  /*1e600*/  FADD.FTZ R58, R58, -R231.reuse ;  /* 0x800000e73a3a7221 */ /* 0x100fe20000010000 */
[--C-:B------:R-:W-:Y:S01]  /*1e610*/  FADD.FTZ R59, R59, -R231.reuse ;  /* 0x800000e73b3b7221 */ /* 0x100fe20000010000 */
[C---:B------:R-:W-:Y:S01]  /*1e620*/  FMUL.FTZ R54, R230.reuse, R54 ;  /* 0x00000036e6367220 */ /* 0x040fe20000410000 */
[C---:B------:R-:W-:Y:S01]  /*1e630*/  FMUL.FTZ R55, R230.reuse, R55 ;  /* 0x00000037e6377220 */ /* 0x040fe20000410000 */
[C---:B------:R-:W-:Y:S01]  /*1e640*/  FMUL.FTZ R58, R230.reuse, R58 ;  /* 0x0000003ae63a7220 */ /* 0x040fe20000410000 */
[----:B------:R-:W-:Y:S01]  /*1e650*/  FMUL.FTZ R59, R230, R59 ;  /* 0x0000003be63b7220 */ /* 0x000fe20000410000 */
        /* <DEDUP_REMOVED lines=20> */
[--C-:B------:R-:W-:Y:S01]  /*1e7a0*/  FADD.FTZ R32, R32, -R231.reuse ;  /* 0x800000e720207221 */ /* 0x100fe20000010000 */
[--C-:B------:R-:W-:Y:S01]  /*1e7b0*/  FADD.FTZ R33, R33, -R231.reuse ;  /* 0x800000e721217221 */ /* 0x100fe20000010000 */
[C---:B------:R-:W-:Y:S01]  /*1e7c0*/  FMUL.FTZ R66, R230.reuse, R68 ;  /* 0x00000044e6427220 */ /* 0x040fe20000410000 */
[C---:B------:R-:W-:Y:S01]  /*1e7d0*/  FMUL.FTZ R68, R230.reuse, R18 ;  /* 0x00000012e6447220 */ /* 0x040fe20000410000 */
[----:B------:R-:W-:Y:S01]  /*1e7e0*/  FMUL.FTZ R79, R230, R19 ;  /* 0x00000013e64f7220 */ /* 0x000fe20000410000 */
[--C-:B------:R-:W-:Y:S01]  /*1e7f0*/  FADD.FTZ R20, R20, -R231.reuse ;  /* 0x800000e714147221 */ /* 0x100fe20000010000 */
[--C-:B------:R-:W-:Y:S01]  /*1e800*/  FADD.FTZ R21, R21, -R231.reuse ;  /* 0x800000e715157221 */ /* 0x100fe20000010000 */
[----:B------:R-:W-:Y:S01]  /*1e810*/  FFMA.FTZ R18, R236, R44, R172 ;  /* 0x0000002cec127223 */ /* 0x000fe200000100ac */
[----:B------:R-:W-:Y:S01]  /*1e820*/  FFMA.FTZ R19, R238, R46, R174 ;  /* 0x0000002eee137223 */ /* 0x000fe200000100ae */
[--C-:B------:R-:W-:Y:S01]  /*1e830*/  FADD.FTZ R22, R22, -R231.reuse ;  /* 0x800000e716167221 */ /* 0x100fe20000010000 */
[----:B------:R-:W-:Y:S01]  /*1e840*/  FADD.FTZ R23, R23, -R231 ;  /* 0x800000e717177221 */ /* 0x000fe20000010000 */
[----:B------:R-:W-:Y:S01]  /*1e850*/  FFMA.FTZ R46, R239, R47, R175 ;  /* 0x0000002fef2e7223 */ /* 0x000fe200000100af */
[----:B------:R-:W-:Y:S01]  /*1e860*/  FFMA.FTZ R45, R237, R45, R173 ;  /* 0x0000002ded2d7223 */ /* 0x000fe200000100ad */
[----:B------:R-:W-:Y:S01]  /*1e870*/  FFMA.FTZ R44, R243, R51, R179 ;  /* 0x00000033f32c7223 */ /* 0x000fe200000100b3 */
[----:B------:R-:W-:Y:S01]  /*1e880*/  FFMA.FTZ R49, R241, R49, R177 ;  /* 0x00000031f1317223 */ /* 0x000fe200000100b1 */
[C---:B------:R-:W-:Y:S01]  /*1e890*/  FMUL.FTZ R32, R230.reuse, R32 ;  /* 0x00000020e6207220 */ /* 0x040fe20000410000 */
[----:B------:R-:W-:Y:S01]  /*1e8a0*/  FMUL.FTZ R33, R230, R33 ;  /* 0x00000021e6217220 */ /* 0x000fe20000410000 */
[--C-:B------:R-:W-:Y:S01]  /*1e8b0*/  FADD.FTZ R38, R38, -R231.reuse ;  /* 0x800000e726267221 */ /* 0x100fe20000010000 */
[--C-:B------:R-:W-:Y:S01]  /*1e8c0*/  FADD.FTZ R39, R39, -R231.reuse ;  /* 0x800000e727277221 */ /* 0x100fe20000010000 */
[----:B------:R-:W-:Y:S01]  /*1e8d0*/  FMUL.FTZ R61, R230, R21 ;  /* 0x00000015e63d7220 */ /* 0x000fe20000410000 */
[--C-:B------:R-:W-:Y:S01]  /*1e8e0*/  FADD.FTZ R36, R36, -R231.reuse ;  /* 0x800000e724247221 */ /* 0x100fe20000010000 */
[--C-:B------:R-:W-:Y:S01]  /*1e8f0*/  FADD.FTZ R37, R37, -R231.reuse ;  /* 0x800000e725257221 */ /* 0x100fe20000010000 */
[C---:B------:R-:W-:Y:S01]  /*1e900*/  FMUL.FTZ R65, R230.reuse, R22 ;  /* 0x00000016e6417220 */ /* 0x040fe20000410000 */
[----:B------:R-:W-:Y:S01]  /*1e910*/  FMUL.FTZ R67, R230, R23 ;  /* 0x00000017e6437220 */ /* 0x000fe20000410000 */
[--C-:B------:R-:W-:Y:S01]  /*1e920*/  FADD.FTZ R40, R40, -R231.reuse ;  /* 0x800000e728287221 */ /* 0x100fe20000010000 */
[--C-:B------:R-:W-:Y:S01]  /*1e930*/  FADD.FTZ R41, R41, -R231.reuse ;  /* 0x800000e729297221 */ /* 0x100fe20000010000 */
[--C-:B------:R-:W-:Y:S01]  /*1e940*/  FADD.FTZ R42, R42, -R231.reuse ;  /* 0x800000e72a2a7221 */ /* 0x100fe20000010000 */
[----:B------:R-:W-:Y:S01]  /*1e950*/  FADD.FTZ R43, R43, -R231 ;  /* 0x800000e72b2b7221 */ /* 0x000fe20000010000 */
[----:B------:R-:W-:Y:S01]  /*1e960*/  IMAD.WIDE.U32 R22, R221, 0x10, R82 ;  /* 0x00000010dd167825 */ /* 0x000fe200078e0052 */
[----:B------:R-:W-:-:S03]  /*1e970*/  F2FP.BF16.F32.PACK_AB R19, R46, R19 ;  /* 0x000000132e13723e */ /* 0x000fc600000010ff */
[----:B------:R-:W-:Y:S01]  /*1e980*/  FFMA.FTZ R32, R120, R32, R160 ;  /* 0x0000002078207223 */ /* 0x000fe200000100a0 */
[----:B------:R-:W-:Y:S01]  /*1e990*/  F2FP.BF16.F32.PACK_AB R18, R45, R18 ;  /* 0x000000122d12723e */ /* 0x000fe200000010ff */
[----:B------:R-:W-:Y:S01]  /*1e9a0*/  FFMA.FTZ R33, R121, R33, R161 ;  /* 0x0000002179217223 */ /* 0x000fe200000100a1 */
[C---:B------:R-:W-:Y:S01]  /*1e9b0*/  FMUL.FTZ R38, R230.reuse, R38 ;  /* 0x00000026e6267220 */ /* 0x040fe20000410000 */
[C---:B------:R-:W-:Y:S01]  /*1e9c0*/  FMUL.FTZ R39, R230.reuse, R39 ;  /* 0x00000027e6277220 */ /* 0x040fe20000410000 */
[C---:B------:R-:W-:Y:S01]  /*1e9d0*/  FMUL.FTZ R36, R230.reuse, R36 ;  /* 0x00000024e6247220 */ /* 0x040fe20000410000 */
[----:B------:R-:W-:Y:S01]  /*1e9e0*/  FMUL.FTZ R37, R230, R37 ;  /* 0x00000025e6257220 */ /* 0x000fe20000410000 */
        /* <DEDUP_REMOVED lines=9> */
[----:B------:R-:W-:Y:S01]  /*1ea80*/  FADD.FTZ R29, R29, -R231 ;  /* 0x800000e71d1d7221 */ /* 0x000fe20000010000 */
[----:B------:R-:W-:Y:S01]  /*1ea90*/  FFMA.FTZ R38, R126, R38, R166 ;  /* 0x000000267e267223 */ /* 0x000fe200000100a6 */
[----:B------:R-:W-:Y:S01]  /*1eaa0*/  FFMA.FTZ R39, R127, R39, R167 ;  /* 0x000000277f277223 */ /* 0x000fe200000100a7 */
[----:B------:R-:W-:Y:S01]  /*1eab0*/  FFMA.FTZ R65, R110, R65, R150 ;  /* 0x000000416e417223 */ /* 0x000fe20000010096 */
[----:B------:R-:W-:Y:S01]  /*1eac0*/  FFMA.FTZ R36, R124, R36, R164 ;  /* 0x000000247c247223 */ /* 0x000fe200000100a4 */
[--C-:B------:R-:W-:Y:S01]  /*1ead0*/  FADD.FTZ R34, R34, -R231.reuse ;  /* 0x800000e722227221 */ /* 0x100fe20000010000 */
[--C-:B------:R-:W-:Y:S01]  /*1eae0*/  FADD.FTZ R35, R35, -R231.reuse ;  /* 0x800000e723237221 */ /* 0x100fe20000010000 */
[--C-:B------:R-:W-:Y:S01]  /*1eaf0*/  FADD.FTZ R26, R26, -R231.reuse ;  /* 0x800000e71a1a7221 */ /* 0x100fe20000010000 */
[----:B------:R-:W-:Y:S01]  /*1eb00*/  FADD.FTZ R27, R27, -R231 ;  /* 0x800000e71b1b7221 */ /* 0x000fe20000010000 */
        /* <DEDUP_REMOVED lines=20> */
[----:B------:R-:W-:Y:S01]  /*1ec50*/  F2FP.BF16.F32.PACK_AB R39, R39, R38 ;  /* 0x000000262727723e */ /* 0x000fe200000010ff */
[C---:B------:R-:W-:Y:S01]  /*1ec60*/  FMUL.FTZ R34, R230.reuse, R34 ;  /* 0x00000022e6227220 */ /* 0x040fe20000410000 */
[----:B------:R-:W-:Y:S01]  /*1ec70*/  FMUL.FTZ R35, R230, R35 ;  /* 0x00000023e6237220 */ /* 0x000fe20000410000 */
[----:B------:R-:W-:Y:S01]  /*1ec80*/  FFMA.FTZ R30, R118, R30, R158 ;  /* 0x0000001e761e7223 */ /* 0x000fe2000001009e */
[----:B------:R-:W-:Y:S01]  /*1ec90*/  FFMA.FTZ R31, R119, R31, R159 ;  /* 0x0000001f771f7223 */ /* 0x000fe2000001009f */
[----:B------:R-:W-:Y:S01]  /*1eca0*/  FFMA.FTZ R25, R113, R25, R153 ;  /* 0x0000001971197223 */ /* 0x000fe20000010099 */
        /* <DEDUP_REMOVED lines=17> */
[----:B------:R-:W-:-:S04]  /*1edc0*/  IMAD.WIDE.U32 R62, R227, 0x10, R82 ;  /* 0x00000010e33e7825 */ /* 0x000fc800078e0052 */
[----:B--2---:R-:W-:Y:S01]  /*1edd0*/  FFMA.FTZ R9, R229, R9, R192 ;  /* 0x00000009e5097223 */ /* 0x004fe200000100c0 */
[----:B---3--:R-:W-:-:S04]  /*1ede0*/  FFMA.FTZ R13, R228, R13, R194 ;  /* 0x0000000de40d7223 */ /* 0x008fc800000100c2 */
[----:B------:R-:W-:Y:S01]  /*1edf0*/  F2FP.BF16.F32.PACK_AB R12, R12, R9 ;  /* 0x000000090c0c723e */ /* 0x000fe200000010ff */
[----:B----4-:R-:W-:Y:S01]  /*1ee00*/  FFMA.FTZ R16, R225, R16, R188 ;  /* 0x00000010e1107223 */ /* 0x010fe200000100bc */
[----:B------:R-:W-:-:S04]  /*1ee10*/  F2FP.BF16.F32.PACK_AB R13, R60, R13 ;  /* 0x0000000d3c0d723e */ /* 0x000fc800000010ff */
[----:B------:R-:W-:Y:S01]  /*1ee20*/  F2FP.BF16.F32.PACK_AB R14, R17, R16 ;  /* 0x00000010110e723e */ /* 0x000fe200000010ff */
[----:B------:R-:W-:-:S05]  /*1ee30*/  IMAD.WIDE.U32 R16, R11, 0x10, R82 ;  /* 0x000000100b107825 */ /* 0x000fca00078e0052 */
[----:B------:R0:W-:Y:S01]  /*1ee40*/  STG.E.128 desc[UR4][R16.64], R12 ;  /* 0x0000000c10007986 */ /* 0x0001e2000c101d04 */
[C---:B------:R-:W-:Y:S01]  /*1ee50*/  FMUL.FTZ R9, R230.reuse, R56 ;  /* 0x00000038e6097220 */ /* 0x040fe20000410000 */
[----:B------:R-:W-:-:S03]  /*1ee60*/  FMUL.FTZ R11, R230, R57 ;  /* 0x00000039e60b7220 */ /* 0x000fc60000410000 */
[----:B------:R-:W-:Y:S01]  /*1ee70*/  FFMA.FTZ R9, R248, R9, R184 ;  /* 0x00000009f8097223 */ /* 0x000fe200000100b8 */
[----:B0-----:R-:W-:Y:S01]  /*1ee80*/  FFMA.FTZ R14, R244, R52, R180 ;  /* 0x00000034f40e7223 */ /* 0x001fe200000100b4 */
[----:B------:R-:W-:Y:S01]  /*1ee90*/  FFMA.FTZ R13, R245, R53, R181 ;  /* 0x00000035f50d7223 */ /* 0x000fe200000100b5 */
[----:B------:R-:W-:Y:S01]  /*1eea0*/  FFMA.FTZ R15, R246, R54, R182 ;  /* 0x00000036f60f7223 */ /* 0x000fe200000100b6 */
[----:B------:R-:W-:Y:S01]  /*1eeb0*/  FFMA.FTZ R12, R247, R55, R183 ;  /* 0x00000037f70c7223 */ /* 0x000fe200000100b7 */
[----:B------:R-:W-:Y:S02]  /*1eec0*/  FFMA.FTZ R16, R251, R59, R187 ;  /* 0x0000003bfb107223 */ /* 0x000fe400000100bb */
[----:B------:R-:W-:Y:S01]  /*1eed0*/  F2FP.BF16.F32.PACK_AB R14, R13, R14 ;  /* 0x0000000e0d0e723e */ /* 0x000fe200000010ff */
[----:B------:R-:W-:Y:S01]  /*1eee0*/  FFMA.FTZ R13, R250, R58, R186 ;  /* 0x0000003afa0d7223 */ /* 0x000fe200000100ba */
[----:B------:R-:W-:Y:S01]  /*1eef0*/  F2FP.BF16.F32.PACK_AB R15, R12, R15 ;  /* 0x0000000f0c0f723e */ /* 0x000fe200000010ff */
[----:B------:R-:W-:Y:S01]  /*1ef00*/  FFMA.FTZ R12, R249, R11, R185 ;  /* 0x0000000bf90c7223 */ /* 0x000fe200000100b9 */
[----:B------:R-:W-:-:S02]  /*1ef10*/  FFMA.FTZ R17, R242, R50, R178 ;  /* 0x00000032f2117223 */ /* 0x000fc400000100b2 */
[----:B------:R-:W-:Y:S01]  /*1ef20*/  F2FP.BF16.F32.PACK_AB R13, R16, R13 ;  /* 0x0000000d100d723e */ /* 0x000fe200000010ff */
[----:B------:R-:W-:Y:S01]  /*1ef30*/  FFMA.FTZ R16, R240, R48, R176 ;  /* 0x00000030f0107223 */ /* 0x000fe200000100b0 */
[----:B------:R-:W-:Y:S01]  /*1ef40*/  FMUL.FTZ R60, R230, R20 ;  /* 0x00000014e63c7220 */ /* 0x000fe20000410000 */
[----:B------:R-:W-:Y:S01]  /*1ef50*/  IMAD.WIDE.U32 R20, R220, 0x10, R82 ;  /* 0x00000010dc147825 */ /* 0x000fe200078e0052 */
[----:B------:R-:W-:Y:S02]  /*1ef60*/  F2FP.BF16.F32.PACK_AB R12, R12, R9 ;  /* 0x000000090c0c723e */ /* 0x000fe400000010ff */
[----:B------:R-:W-:Y:S02]  /*1ef70*/  F2FP.BF16.F32.PACK_AB R17, R44, R17 ;  /* 0x000000112c11723e */ /* 0x000fe400000010ff */
[----:B------:R-:W-:Y:S01]  /*1ef80*/  F2FP.BF16.F32.PACK_AB R16, R49, R16 ;  /* 0x000000103110723e */ /* 0x000fe200000010ff */
[----:B------:R0:W-:Y:S01]  /*1ef90*/  STG.E.128 desc[UR4][R20.64], R12 ;  /* 0x0000000c14007986 */ /* 0x0001e2000c101d04 */
[----:B------:R-:W-:-:S03]  /*1efa0*/  FFMA.FTZ R9, R125, R37, R165 ;  /* 0x000000257d097223 */ /* 0x000fc600000100a5 */
[----:B------:R1:W-:Y:S01]  /*1efb0*/  STG.E.128 desc[UR4][R22.64], R16 ;  /* 0x0000001016007986 */ /* 0x0003e2000c101d04 */
[----:B------:R-:W-:Y:S01]  /*1efc0*/  FFMA.FTZ R37, R131, R43, R171 ;  /* 0x0000002b83257223 */ /* 0x000fe200000100ab */
[C---:B------:R-:W-:Y:S01]  /*1efd0*/  FMUL.FTZ R56, R230.reuse, R26 ;  /* 0x0000001ae6387220 */ /* 0x040fe20000410000 */
[----:B------:R-:W-:Y:S01]  /*1efe0*/  FMUL.FTZ R57, R230, R27 ;  /* 0x0000001be6397220 */ /* 0x000fe20000410000 */
[----:B------:R-:W-:Y:S01]  /*1eff0*/  F2FP.BF16.F32.PACK_AB R38, R9, R36 ;  /* 0x000000240926723e */ /* 0x000fe200000010ff */
[----:B------:R-:W-:Y:S01]  /*1f000*/  IMAD.WIDE.U32 R26, R222, 0x10, R82 ;  /* 0x00000010de1a7825 */ /* 0x000fe200078e0052 */
[----:B------:R-:W-:Y:S02]  /*1f010*/  F2FP.BF16.F32.PACK_AB R37, R37, R42 ;  /* 0x0000002a2525723e */ /* 0x000fe400000010ff */
[----:B0-----:R-:W-:Y:S02]  /*1f020*/  F2FP.BF16.F32.PACK_AB R12, R33, R32 ;  /* 0x00000020210c723e */ /* 0x001fe400000010ff */
[----:B------:R-:W0:Y:S01]  /*1f030*/  LDC.64 R32, c[0x0][0x210] ;  /* 0x00008400ff207b82 */ /* 0x000e220000000a00 */
[----:B-1----:R-:W-:Y:S01]  /*1f040*/  FFMA.FTZ R16, R111, R67, R151 ;  /* 0x000000436f107223 */ /* 0x002fe20000010097 */
[----:B------:R-:W-:Y:S01]  /*1f050*/  F2FP.BF16.F32.PACK_AB R36, R41, R40 ;  /* 0x000000282924723e */ /* 0x000fe200000010ff */
[----:B------:R-:W-:Y:S01]  /*1f060*/  FFMA.FTZ R20, R104, R64, R144 ;  /* 0x0000004068147223 */ /* 0x000fe20000010090 */
[----:B------:R-:W-:-:S02]  /*1f070*/  FFMA.FTZ R21, R106, R68, R146 ;  /* 0x000000446a157223 */ /* 0x000fc40000010092 */
        /* <DEDUP_REMOVED lines=22> */
[----:B------:R-:W-:Y:S01]  /*1f1e0*/  LEA R28, P0, R232, UR16, 0x4 ;  /* 0x00000010e81c7c11 */ /* 0x000fe2000f8020ff */
[----:B------:R-:W-:Y:S01]  /*1f1f0*/  IMAD.WIDE.U32 R52, R224, 0x10, R82 ;  /* 0x00000010e0347825 */ /* 0x000fe200078e0052 */
[----:B------:R-:W-:-:S03]  /*1f200*/  F2FP.BF16.F32.PACK_AB R13, R35, R34 ;  /* 0x00000022230d723e */ /* 0x000fc600000010ff */
[----:B-1----:R-:W-:Y:S01]  /*1f210*/  FFMA.FTZ R26, R92, R75, R132 ;  /* 0x0000004b5c1a7223 */ /* 0x002fe20000010084 */
[----:B------:R-:W-:Y:S01]  /*1f220*/  FFMA.FTZ R27, R94, R77, R134 ;  /* 0x0000004d5e1b7223 */ /* 0x000fe20000010086 */
[----:B------:R-:W-:Y:S01]  /*1f230*/  IMAD.WIDE.U32 R54, R226, 0x10, R82 ;  /* 0x00000010e2367825 */ /* 0x000fe200078e0052 */
        /* <DEDUP_REMOVED lines=16> */
.L_x_31288:
[----:B------:R-:W-:Y:S05]  /*1f340*/  EXIT ;  /* 0x000000000000794d */ /* 0x000fea0003800000 */
.L_x_31849:
        /* <DEDUP_REMOVED lines=8> */
.L_x_31852:
[----:B------:R-:W-:Y:S05]  /*1f3d0*/  BSYNC B1 ;  /* 0x0000000000017941 */ /* 0x000fea0003800000 */
.L_x_31851:
        /* <DEDUP_REMOVED lines=9> */
.L_x_31853:
[----:B------:R-:W-:Y:S02]  /*1f470*/  IMAD.MOV.U32 R230, RZ, RZ, 0x4 ;  /* 0x00000004ffe67424 */ /* 0x000fe400078e00ff */
[----:B------:R-:W-:Y:S01]  /*1f480*/  FADD.FTZ R231, R231, R228 ;  /* 0x000000e4e7e77221 */ /* 0x000fe20000010000 */
[----:B------:R-:W-:-:S04]  /*1f490*/  MOV R228, 0xffffffff ;  /* 0xffffffff00e47802 */ /* 0x000fc80000000f00 */
[----:B------:R-:W-:-:S07]  /*1f4a0*/  MOV R234, R231 ;  /* 0x000000e700ea7202 */ /* 0x000fce0000000f00 */
[----:B------:R-:W-:Y:S05]  /*1f4b0*/  WARPSYNC.COLLECTIVE R228, `(.L_x_31854) ;  /* 0x00000000e4087348 */ /* 0x000fea0003c00000 */
[----:B------:R0:W1:Y:S02]  /*1f4c0*/  SHFL.BFLY P1, R228, R234, R230, R229 ;  /* 0x0c0000e6eae47389 */ /* 0x00006400000200e5 */
[----:B01----:R-:W-:Y:S01]  /*1f4d0*/  ENDCOLLECTIVE ;  /* 0x000000000000791b */ /* 0x003fe20003800000 */
.L_x_31854:
[----:B------:R-:W-:Y:S02]  /*1f4e0*/  IMAD.MOV.U32 R230, RZ, RZ, 0x8 ;  /* 0x00000008ffe67424 */ /* 0x000fe400078e00ff */
[----:B------:R-:W-:Y:S01]  /*1f4f0*/  FADD.FTZ R231, R231, R228 ;  /* 0x000000e4e7e77221 */ /* 0x000fe20000010000 */
[----:B------:R-:W-:-:S04]  /*1f500*/  MOV R228, 0xffffffff ;  /* 0xffffffff00e47802 */ /* 0x000fc80000000f00 */
[----:B------:R-:W-:-:S07]  /*1f510*/  MOV R234, R231 ;  /* 0x000000e700ea7202 */ /* 0x000fce0000000f00 */
[----:B------:R-:W-:Y:S05]  /*1f520*/  WARPSYNC.COLLECTIVE R228, `(.L_x_31855) ;  /* 0x00000000e4087348 */ /* 0x000fea0003c00000 */
[----:B------:R0:W1:Y:S02]  /*1f530*/  SHFL.BFLY P1, R228, R234, R230, R229 ;  /* 0x0c0000e6eae47389 */ /* 0x00006400000200e5 */
[----:B01----:R-:W-:Y:S01]  /*1f540*/  ENDCOLLECTIVE ;  /* 0x000000000000791b */ /* 0x003fe20003800000 */
.L_x_31855:
[----:B------:R-:W-:Y:S02]  /*1f550*/  IMAD.MOV.U32 R230, RZ, RZ, 0x10 ;  /* 0x00000010ffe67424 */ /* 0x000fe400078e00ff */
[----:B------:R-:W-:Y:S01]  /*1f560*/  FADD.FTZ R231, R231, R228 ;  /* 0x000000e4e7e77221 */ /* 0x000fe20000010000 */
[----:B------:R-:W-:-:S04]  /*1f570*/  MOV R228, 0xffffffff ;  /* 0xffffffff00e47802 */ /* 0x000fc80000000f00 */
[----:B------:R-:W-:-:S07]  /*1f580*/  MOV R234, R231 ;  /* 0x000000e700ea7202 */ /* 0x000fce0000000f00 */
[----:B------:R-:W-:Y:S05]  /*1f590*/  WARPSYNC.COLLECTIVE R228, `(.L_x_31856) ;  /* 0x00000000e4087348 */ /* 0x000fea0003c00000 */
[----:B------:R0:W1:Y:S02]  /*1f5a0*/  SHFL.BFLY P1, R228, R234, R230, R229 ;  /* 0x0c0000e6eae47389 */ /* 0x00006400000200e5 */
[----:B01----:R-:W-:Y:S01]  /*1f5b0*/  ENDCOLLECTIVE ;  /* 0x000000000000791b */ /* 0x003fe20003800000 */
.L_x_31856:
        /* <DEDUP_REMOVED lines=169> */
.L_x_31857:
[----:B------:R-:W-:Y:S01]  /*20050*/  HFMA2.MMA R230, -RZ, RZ, 0, 1.1920928955078125e-07 ;  /* 0x00000002ffe67435 */ /* 0x000fe200000001ff */
[----:B------:R-:W-:Y:S01]  /*20060*/  FADD.FTZ R231, R231, R228 ;  /* 0x000000e4e7e77221 */ /* 0x000fe20000010000 */
[----:B------:R-:W-:-:S03]  /*20070*/  MOV R228, 0xffffffff ;  /* 0xffffffff00e47802 */ /* 0x000fc60000000f00 */
[----:B------:R-:W-:-:S07]  /*20080*/  IMAD.MOV.U32 R234, RZ, RZ, R231 ;  /* 0x000000ffffea7224 */ /* 0x000fce00078e00e7 */
[----:B------:R-:W-:Y:S05]  /*20090*/  WARPSYNC.COLLECTIVE R228, `(.L_x_31858) ;  /* 0x00000000e4087348 */ /* 0x000fea0003c00000 */
[----:B------:R0:W1:Y:S02]  /*200a0*/  SHFL.BFLY P1, R228, R234, R230, R229 ;  /* 0x0c0000e6eae47389 */ /* 0x00006400000200e5 */
[----:B01----:R-:W-:Y:S01]  /*200b0*/  ENDCOLLECTIVE ;  /* 0x000000000000791b */ /* 0x003fe20003800000 */
.L_x_31858:
[----:B------:R-:W-:Y:S01]  /*200c0*/  HFMA2.MMA R230, -RZ, RZ, 0, 2.384185791015625e-07 ;  /* 0x00000004ffe67435 */ /* 0x000fe200000001ff */
[----:B------:R-:W-:Y:S01]  /*200d0*/  FADD.FTZ R231, R231, R228 ;  /* 0x000000e4e7e77221 */ /* 0x000fe20000010000 */
[----:B------:R-:W-:-:S03]  /*200e0*/  MOV R228, 0xffffffff ;  /* 0xffffffff00e47802 */ /* 0x000fc60000000f00 */
[----:B------:R-:W-:-:S07]  /*200f0*/  IMAD.MOV.U32 R234, RZ, RZ, R231 ;  /* 0x000000ffffea7224 */ /* 0x000fce00078e00e7 */
[----:B------:R-:W-:Y:S05]  /*20100*/  WARPSYNC.COLLECTIVE R228, `(.L_x_31859) ;  /* 0x00000000e4087348 */ /* 0x000fea0003c00000 */
[----:B------:R0:W1:Y:S02]  /*20110*/  SHFL.BFLY P1, R228, R234, R230, R229 ;  /* 0x0c0000e6eae47389 */ /* 0x00006400000200e5 */
[----:B01----:R-:W-:Y:S01]  /*20120*/  ENDCOLLECTIVE ;  /* 0x000000000000791b */ /* 0x003fe20003800000 */
.L_x_31859:
[----:B------:R-:W-:Y:S01]  /*20130*/  HFMA2.MMA R230, -RZ, RZ, 0, 4.76837158203125e-07 ;  /* 0x00000008ffe67435 */ /* 0x000fe200000001ff */
[----:B------:R-:W-:Y:S01]  /*20140*/  FADD.FTZ R231, R231, R228 ;  /* 0x000000e4e7e77221 */ /* 0x000fe20000010000 */
[----:B------:R-:W-:-:S03]  /*20150*/  MOV R228, 0xffffffff ;  /* 0xffffffff00e47802 */ /* 0x000fc60000000f00 */
[----:B------:R-:W-:-:S07]  /*20160*/  IMAD.MOV.U32 R234, RZ, RZ, R231 ;  /* 0x000000ffffea7224 */ /* 0x000fce00078e00e7 */
[----:B------:R-:W-:Y:S05]  /*20170*/  WARPSYNC.COLLECTIVE R228, `(.L_x_31860) ;  /* 0x00000000e4087348 */ /* 0x000fea0003c00000 */
[----:B------:R0:W1:Y:S02]  /*20180*/  SHFL.BFLY P1, R228, R234, R230, R229 ;  /* 0x0c0000e6eae47389 */ /* 0x00006400000200e5 */
[----:B01----:R-:W-:Y:S01]  /*20190*/  ENDCOLLECTIVE ;  /* 0x000000000000791b */ /* 0x003fe20003800000 */
.L_x_31860:
[----:B------:R-:W-:Y:S01]  /*201a0*/  HFMA2.MMA R230, -RZ, RZ, 0, 9.5367431640625e-07 ;  /* 0x00000010ffe67435 */ /* 0x000fe200000001ff */
[----:B------:R-:W-:Y:S01]  /*201b0*/  FADD.FTZ R231, R231, R228 ;  /* 0x000000e4e7e77221 */ /* 0x000fe20000010000 */
[----:B------:R-:W-:-:S03]  /*201c0*/  MOV R228, 0xffffffff ;  /* 0xffffffff00e47802 */ /* 0x000fc60000000f00 */
[----:B------:R-:W-:-:S07]  /*201d0*/  IMAD.MOV.U32 R234, RZ, RZ, R231 ;  /* 0x000000ffffea7224 */ /* 0x000fce00078e00e7 */
[----:B------:R-:W-:Y:S05]  /*201e0*/  WARPSYNC.COLLECTIVE R228, `(.L_x_31861) ;  /* 0x00000000e4087348 */ /* 0x000fea0003c00000 */
[----:B------:R0:W1:Y:S02]  /*201f0*/  SHFL.BFLY P1, R228, R234, R230, R229 ;  /* 0x0c0000e6eae47389 */ /* 0x00006400000200e5 */
[----:B01----:R-:W-:Y:S01]  /*20200*/  ENDCOLLECTIVE ;  /* 0x000000000000791b */ /* 0x003fe20003800000 */
.L_x_31861:
[----:B------:R-:W-:Y:S05]  /*20210*/  BRA `(.L_x_31862) ;  /* 0xffffffd800dc7947 */ /* 0x000fea000383ffff */
.L_x_31863:
        /* <DEDUP_REMOVED lines=14> */
.L_x_72353:


//--------------------- .text._ZN10layer_norm13ln_fwd_kernelINS_13Kernel_traitsIf13__nv_bfloat16fS2_fjLj2560ELj1ELj4ELj1ELj16ENS_18Kernel_traits_baseILj2560EfS2_fS2_fjLj128EEEEELb1ELb0ELb1ELb0EEEvNS_9FwdParamsE --------------------------
	.section	.text._ZN10layer_norm13ln_fwd_kernelINS_13Kernel_traitsIf13__nv_bfloat16fS2_fjLj2560ELj1ELj4ELj1ELj16ENS_18Kernel_traits_baseILj2560EfS2_fS2_fjLj128EEEEELb1ELb0ELb1ELb0EEEvNS_9FwdParamsE,"ax",@progbits
	.align	128
        .global         _ZN10layer_norm13ln_fwd_kernelINS_13Kernel_traitsIf13__nv_bfloat16fS2_fjLj2560ELj1ELj4ELj1ELj16ENS_18Kernel_traits_baseILj2560EfS2_fS2_fjLj128EEEEELb1ELb0ELb1ELb0EEEvNS_9FwdParamsE
        .type           _ZN10layer_norm13ln_fwd_kernelINS_13Kernel_traitsIf13__nv_bfloat16fS2_fjLj2560ELj1ELj4ELj1ELj16ENS_18Kernel_traits_baseILj2560EfS2_fS2_fjLj128EEEEELb1ELb0ELb1ELb0EEEvNS_9FwdParamsE,@function
        .size           _ZN10layer_norm13ln_fwd_kernelINS_13Kernel_traitsIf13__nv_bfloat16fS2_fjLj2560ELj1ELj4ELj1ELj16ENS_18Kernel_traits_baseILj2560EfS2_fS2_fjLj128EEEEELb1ELb0ELb1ELb0EEEvNS_9FwdParamsE,(.L_x_72354 - _ZN10layer_norm13ln_fwd_kernelINS_13Kernel_traitsIf13__nv_bfloat16fS2_fjLj2560ELj1ELj4ELj1ELj16ENS_18Kernel_traits_baseILj2560EfS2_fS2_fjLj128EEEEELb1ELb0ELb1ELb0EEEvNS_9FwdParamsE)
        .other          _ZN10layer_norm13ln_fwd_kernelINS_13Kernel_traitsIf13__nv_bfloat16fS2_fjLj2560ELj1ELj4ELj1ELj16ENS_18Kernel_traits_baseILj2560EfS2_fS2_fjLj128EEEEELb1ELb0ELb1ELb0EEEvNS_9FwdParamsE,@"STO_CUDA_ENTRY STV_DEFAULT"
_ZN10layer_norm13ln_fwd_kernelINS_13Kernel_traitsIf13__nv_bfloat16fS2_fjLj2560ELj1ELj4ELj1ELj16ENS_18Kernel_traits_baseILj2560EfS2_fS2_fjLj128EEEEELb1ELb0ELb1ELb0EEEvNS_9FwdParamsE:
.text._ZN10layer_norm13ln_fwd_kernelINS_13Kernel_traitsIf13__nv_bfloat16fS2_fjLj2560ELj1ELj4ELj1ELj16ENS_18Kernel_traits_baseILj2560EfS2_fS2_fjLj128EEEEELb1ELb0ELb1ELb0EEEvNS_9FwdParamsE:
        /* <DEDUP_REMOVED lines=13> */
[----:B0-----:R-:W-:-:S05]  /*00d0*/  @P0 IMAD.MOV.U32 R9, RZ, RZ, R11 ;  /* 0x000000ffff090224 */ /* 0x001fca00078e000b */
[----:B------:R-:W3:Y:S01]  /*00e0*/  @P0 LDG.E.64 R6, desc[UR6][R8.64] ;  /* 0x0000000608060981 */ /* 0x000ee2000c1e1b00 */
[----:B------:R-:W-:Y:S01]  /*00f0*/  ULDC UR8, c[0x0][0x0] ;  /* 0x0000000000087ab9 */ /* 0x000fe20000000800 */
[----:B------:R-:W-:Y:S01]  /*0100*/  LOP3.LUT R2, R2, 0xffffdfff, RZ, 0xc0, !PT ;  /* 0xffffdfff02027812 */ /* 0x000fe200078ec0ff */
[----:B------:R-:W-:Y:S01]  /*0110*/  BSSY B0, `(.L_x_31864) ;  /* 0x000005d000007945 */ /* 0x000fe20003800000 */
[----:B------:R-:W0:Y:S01]  /*0120*/  S2R R239, SR_TID.X ;  /* 0x0000000000ef7919 */ /* 0x000e220000002100 */
[----:B------:R-:W1:Y:S01]  /*0130*/  S2R R66, SR_CTAID.X ;  /* 0x0000000000427919 */ /* 0x000e620000002500 */
[----:B0-----:R-:W-:Y:S02]  /*0140*/  LOP3.LUT R236, R239, 0x1f, RZ, 0xc0, !PT ;  /* 0x0000001fefec7812 */ /* 0x001fe400078ec0ff */
[----:B--2---:R-:W-:Y:S02]  /*0150*/  @P0 R2UR UR4, R4 ;  /* 0x00000000040402ca */ /* 0x004fe400000e0000 */
[----:B------:R-:W-:-:S11]  /*0160*/  @P0 R2UR UR5, R5 ;  /* 0x00000000050502ca */ /* 0x000fd600000e0000 */
[----:B------:R-:W-:Y:S02]  /*0170*/  UIADD3 UR12, UR4, -0x61c88647, URZ ;  /* 0x9e3779b9040c7890 */ /* 0x000fe4000fffe03f */
[----:B------:R-:W-:Y:S02]  /*0180*/  UIADD3 UR13, UR5, -0x4498517b, URZ ;  /* 0xbb67ae85050d7890 */ /* 0x000fe4000fffe03f */
[----:B------:R-:W-:Y:S02]  /*0190*/  UIADD3 UR14, UR4, 0x3c6ef372, URZ ;  /* 0x3c6ef372040e7890 */ /* 0x000fe4000fffe03f */
[----:B------:R-:W-:Y:S01]  /*01a0*/  UIADD3 UR15, UR5, 0x76cf5d0a, URZ ;  /* 0x76cf5d0a050f7890 */ /* 0x000fe2000fffe03f */
[----:B---3--:R-:W-:Y:S01]  /*01b0*/  @P0 IADD3 R10, P1, R6, R3, RZ ;  /* 0x00000003060a0210 */ /* 0x008fe20007f3e0ff */
[----:B-1----:R-:W-:Y:S01]  /*01c0*/  IMAD R6, R66, UR8, R239 ;  /* 0x0000000842067c24 */ /* 0x002fe2000f8e02ef */
[----:B------:R-:W0:Y:S01]  /*01d0*/  LDC R3, c[0x0][0x218] ;  /* 0x00008600ff037b82 */ /* 0x000e220000000800 */
[----:B------:R-:W-:Y:S01]  /*01e0*/  UIADD3 UR17, UR5, 0x32370b8f, URZ ;  /* 0x32370b8f05117890 */ /* 0x000fe2000fffe03f */
[----:B------:R-:W-:Y:S01]  /*01f0*/  @P0 IADD3.X R11, RZ, R7, RZ, P1, !PT ;  /* 0x00000007ff0b0210 */ /* 0x000fe20000ffe4ff */
[----:B------:R-:W-:Y:S01]  /*0200*/  IMAD.WIDE.U32 R12, R6, -0x326172a9, RZ ;  /* 0xcd9e8d57060c7825 */ /* 0x000fe200078e00ff */
[----:B------:R-:W-:-:S02]  /*0210*/  UIADD3 UR16, UR4, -0x255992d5, URZ ;  /* 0xdaa66d2b04107890 */ /* 0x000fc4000fffe03f */
[--C-:B------:R-:W-:Y:S01]  /*0220*/  SHF.R.U32.HI R5, RZ, 0x2, R11.reuse ;  /* 0x00000002ff057819 */ /* 0x100fe2000001160b */
[----:B------:R-:W-:Y:S01]  /*0230*/  IMAD.MOV.U32 R7, RZ, RZ, R236 ;  /* 0x000000ffff077224 */ /* 0x000fe200078e00ec */
[----:B------:R-:W-:Y:S01]  /*0240*/  SHF.R.U64 R4, R10, 0x2, R11 ;  /* 0x000000020a047819 */ /* 0x000fe2000000120b */
[----:B------:R-:W-:Y:S02]  /*0250*/  UIADD3 UR18, UR4, 0x78dde6e4, URZ ;  /* 0x78dde6e404127890 */ /* 0x000fe4000fffe03f */
[----:B------:R-:W-:Y:S01]  /*0260*/  LOP3.LUT R14, R13, UR4, R5, 0x96, !PT ;  /* 0x000000040d0e7c12 */ /* 0x000fe2000f8e9605 */
[----:B------:R-:W-:Y:S01]  /*0270*/  UIADD3 UR19, UR5, -0x126145ec, URZ ;  /* 0xed9eba1405137890 */ /* 0x000fe2000fffe03f */
[----:B------:R-:W-:Y:S01]  /*0280*/  IMAD.WIDE.U32 R8, R4, -0x2daee0ad, RZ ;  /* 0xd2511f5304087825 */ /* 0x000fe200078e00ff */
[----:B------:R-:W-:Y:S02]  /*0290*/  UIADD3 UR21, UR5, -0x56f99767, URZ ;  /* 0xa906689905157890 */ /* 0x000fe4000fffe03f */
[----:B------:R-:W-:Y:S01]  /*02a0*/  UIADD3 UR20, UR4, 0x1715609d, URZ ;  /* 0x1715609d04147890 */ /* 0x000fe2000fffe03f */
[----:B------:R-:W-:Y:S01]  /*02b0*/  IMAD.WIDE.U32 R14, R14, -0x2daee0ad, RZ ;  /* 0xd2511f530e0e7825 */ /* 0x000fe200078e00ff */
[----:B------:R-:W-:Y:S01]  /*02c0*/  LOP3.LUT R9, R9, UR5, RZ, 0x3c, !PT ;  /* 0x0000000509097c12 */ /* 0x000fe2000f8e3cff */
[----:B------:R-:W-:-:S02]  /*02d0*/  UIADD3 UR22, UR4, -0x4ab325aa, URZ ;  /* 0xb54cda5604167890 */ /* 0x000fc4000fffe03f */
[----:B------:R-:W-:Y:S01]  /*02e0*/  UIADD3 UR23, UR5, 0x646e171e, URZ ;  /* 0x646e171e05177890 */ /* 0x000fe2000fffe03f */
[----:B------:R-:W-:Y:S01]  /*02f0*/  LOP3.LUT R16, R15, UR13, R8, 0x96, !PT ;  /* 0x0000000d0f107c12 */ /* 0x000fe2000f8e9608 */
[----:B------:R-:W-:Y:S01]  /*0300*/  IMAD.WIDE.U32 R8, R9, -0x326172a9, RZ ;  /* 0xcd9e8d5709087825 */ /* 0x000fe200078e00ff */
[----:B0-----:R-:W-:Y:S01]  /*0310*/  SHF.R.S32.HI R0, RZ, 0x1f, R3 ;  /* 0x0000001fff007819 */ /* 0x001fe20000011403 */
[----:B------:R-:W-:Y:S02]  /*0320*/  UIADD3 UR24, UR4, 0x5384540f, URZ ;  /* 0x5384540f04187890 */ /* 0x000fe4000fffe03f */
[----:B------:R-:W-:Y:S01]  /*0330*/  IMAD.WIDE.U32 R16, R16, -0x326172a9, RZ ;  /* 0xcd9e8d5710107825 */ /* 0x000fe200078e00ff */
[----:B------:R-:W-:Y:S01]  /*0340*/  LEA.HI R0, R0, R3, RZ, 0x3 ;  /* 0x0000000300007211 */ /* 0x000fe200078f18ff */
[----:B------:R-:W-:Y:S01]  /*0350*/  UIADD3 UR25, UR5, 0x1fd5c5a3, URZ ;  /* 0x1fd5c5a305197890 */ /* 0x000fe2000fffe03f */
[----:B------:R-:W-:Y:S01]  /*0360*/  LOP3.LUT R3, R7, 0x1f, RZ, 0x3c, !PT ;  /* 0x0000001f07037812 */ /* 0x000fe200078e3cff */
[----:B------:R-:W-:Y:S01]  /*0370*/  UIADD3 UR26, UR4, -0xe443238, URZ ;  /* 0xf1bbcdc8041a7890 */ /* 0x000fe2000fffe03f */
[----:B------:R-:W-:Y:S01]  /*0380*/  LOP3.LUT R9, R9, UR12, R12, 0x96, !PT ;  /* 0x0000000c09097c12 */ /* 0x000fe2000f8e960c */
[----:B------:R-:W-:Y:S01]  /*0390*/  UIADD3 UR27, UR5, -0x24c28bd8, URZ ;  /* 0xdb3d7428051b7890 */ /* 0x000fe2000fffe03f */
[----:B------:R-:W-:Y:S01]  /*03a0*/  LEA.HI.SX32 R3, R0, R3, 0x1d ;  /* 0x0000000300037211 */ /* 0x000fe200078feaff */
[----:B------:R-:W-:Y:S01]  /*03b0*/  UIADD3 UR28, UR4, -0x700cb87f, URZ ;  /* 0x8ff34781041c7890 */ /* 0x000fe2000fffe03f */
[----:B------:R-:W-:Y:S01]  /*03c0*/  LOP3.LUT R12, R17, UR14, R8, 0x96, !PT ;  /* 0x0000000e110c7c12 */ /* 0x000fe2000f8e9608 */
[----:B------:R-:W-:Y:S01]  /*03d0*/  IMAD.WIDE.U32 R8, R9, -0x2daee0ad, RZ ;  /* 0xd2511f5309087825 */ /* 0x000fe200078e00ff */
[----:B------:R-:W-:-:S02]  /*03e0*/  ISETP.GE.U32.AND P6, PT, R3, 0x40, PT ;  /* 0x000000400300780c */ /* 0x000fc40003fc6070 */
[----:B------:R-:W-:Y:S01]  /*03f0*/  ISETP.GE.U32.AND P5, PT, R3, 0x60, PT ;  /* 0x000000600300780c */ /* 0x000fe20003fa6070 */
[----:B------:R-:W-:Y:S01]  /*0400*/  IMAD.WIDE.U32 R12, R12, -0x2daee0ad, RZ ;  /* 0xd2511f530c0c7825 */ /* 0x000fe200078e00ff */
[----:B------:R-:W-:Y:S02]  /*0410*/  LOP3.LUT R9, R9, UR15, R14, 0x96, !PT ;  /* 0x0000000f09097c12 */ /* 0x000fe4000f8e960e */
[----:B------:R-:W-:Y:S02]  /*0420*/  ISETP.GE.U32.AND P4, PT, R3, 0x80, PT ;  /* 0x000000800300780c */ /* 0x000fe40003f86070 */
[----:B------:R-:W-:Y:S01]  /*0430*/  LOP3.LUT R14, R13, UR17, R8, 0x96, !PT ;  /* 0x000000110d0e7c12 */ /* 0x000fe2000f8e9608 */
[----:B------:R-:W-:Y:S01]  /*0440*/  IMAD.WIDE.U32 R8, R9, -0x326172a9, RZ ;  /* 0xcd9e8d5709087825 */ /* 0x000fe200078e00ff */
[C---:B------:R-:W-:Y:S02]  /*0450*/  LOP3.LUT P0, RZ, R3.reuse, 0xffffffe0, RZ, 0xc0, !PT ;  /* 0xffffffe003ff7812 */ /* 0x040fe4000780c0ff */
[----:B------:R-:W-:Y:S01]  /*0460*/  ISETP.GE.U32.AND P3, PT, R3, 0xa0, PT ;  /* 0x000000a00300780c */ /* 0x000fe20003f66070 */
[----:B------:R-:W-:Y:S01]  /*0470*/  IMAD.WIDE.U32 R14, R14, -0x326172a9, RZ ;  /* 0xcd9e8d570e0e7825 */ /* 0x000fe200078e00ff */
[----:B------:R-:W-:-:S02]  /*0480*/  @P6 LOP3.LUT R2, R2, 0x2000, RZ, 0xfc, !PT ;  /* 0x0000200002026812 */ /* 0x000fc400078efcff */
[----:B------:R-:W-:Y:S02]  /*0490*/  LOP3.LUT R9, R9, UR16, R16, 0x96, !PT ;  /* 0x0000001009097c12 */ /* 0x000fe4000f8e9610 */
[----:B------:R-:W-:Y:S02]  /*04a0*/  LOP3.LUT R56, R15, UR18, R8, 0x96, !PT ;  /* 0x000000120f387c12 */ /* 0x000fe4000f8e9608 */
[----:B------:R-:W-:Y:S01]  /*04b0*/  LOP3.LUT R2, R2, 0xffffefff, RZ, 0xc0, !PT ;  /* 0xffffefff02027812 */ /* 0x000fe200078ec0ff */
[----:B------:R-:W-:-:S03]  /*04c0*/  IMAD.WIDE.U32 R8, R9, -0x2daee0ad, RZ ;  /* 0xd2511f5309087825 */ /* 0x000fc600078e00ff */
        /* <DEDUP_REMOVED lines=11> */
[----:B------:R-:W-:Y:S01]  /*0580*/  LOP3.LUT R15, R65, UR22, R8, 0x96, !PT ;  /* 0x00000016410f7c12 */ /* 0x000fe2000f8e9608 */
        /* <DEDUP_REMOVED lines=13> */
[----:B------:R-:W3:Y:S04]  /*0660*/  LDG.E.128 R28, desc[UR6][R8.64] ;  /* 0x00000006081c7981 */ /* 0x000ee8000c1e1d00 */
[----:B------:R0:W5:Y:S04]  /*0670*/  @P1 LDG.E.128 R16, desc[UR6][R12.64] ;  /* 0x000000060c101981 */ /* 0x000168000c1e1d00 */
[----:B------:R0:W5:Y:S01]  /*0680*/  @P1 LDG.E.128 R20, desc[UR6][R12.64+0x10] ;  /* 0x000010060c141981 */ /* 0x000162000c1e1d00 */
[----:B------:R-:W-:-:S03]  /*0690*/  LOP3.LUT R7, R7, 0x20, RZ, 0xfc, !PT ;  /* 0x0000002007077812 */ /* 0x000fc600078efcff */
[----:B--2---:R0:W-:Y:S04]  /*06a0*/  STL.64 [R1+0x70], R24 ;  /* 0x0000701801007387 */ /* 0x0041e80000100a00 */
[----:B------:R0:W-:Y:S04]  /*06b0*/  STL.64 [R1+0x78], R26 ;  /* 0x0000781a01007387 */ /* 0x0001e80000100a00 */
[----:B---3--:R0:W-:Y:S04]  /*06c0*/  STL.64 [R1+0x80], R28 ;  /* 0x0000801c01007387 */ /* 0x0081e80000100a00 */
[----:B------:R0:W-:Y:S02]  /*06d0*/  STL.64 [R1+0x88], R30 ;  /* 0x0000881e01007387 */ /* 0x0001e40000100a00 */
.L_x_31865:
[----:B------:R-:W-:Y:S05]  /*06e0*/  BSYNC B0 ;  /* 0x0000000000007941 */ /* 0x000fea0003800000 */
.L_x_31864:
        /* <DEDUP_REMOVED lines=17> */
[----:B------:R-:W-:-:S03]  /*0800*/  VIADD R7, R7, 0x20 ;  /* 0x0000002007077836 */ /* 0x000fc60000000000 */
[----:B--2---:R1:W-:Y:S04]  /*0810*/  STL.64 [R1+0x30], R32 ;  /* 0x0000302001007387 */ /* 0x0043e80000100a00 */
[----:B------:R1:W-:Y:S04]  /*0820*/  STL.64 [R1+0x38], R34 ;  /* 0x0000382201007387 */ /* 0x0003e80000100a00 */
[----:B---3--:R1:W-:Y:S04]  /*0830*/  STL.64 [R1+0x40], R36 ;  /* 0x0000402401007387 */ /* 0x0083e80000100a00 */
[----:B------:R1:W-:Y:S02]  /*0840*/  STL.64 [R1+0x48], R38 ;  /* 0x0000482601007387 */ /* 0x0003e40000100a00 */
.L_x_31867:
[----:B------:R-:W-:Y:S05]  /*0850*/  BSYNC B0 ;  /* 0x0000000000007941 */ /* 0x000fea0003800000 */
.L_x_31866:
[----:B------:R-:W-:Y:S04]  /*0860*/  BSSY B0, `(.L_x_31868) ;  /* 0x0000016000007945 */ /* 0x000fe80003800000 */
[----:B------:R-:W-:Y:S05]  /*0870*/  @!P5 BRA `(.L_x_31869) ;  /* 0x000000000050d947 */ /* 0x000fea0003800000 */
[----:B0-----:R-:W0:Y:S01]  /*0880*/  LDC.64 R12, c[0x0][0x260] ;  /* 0x00009800ff0c7b82 */ /* 0x001e220000000a00 */
[----:B------:R-:W-:Y:S01]  /*0890*/  ULDC.64 UR8, c[0x0][0x2c8] ;  /* 0x0000b20000087ab9 */ /* 0x000fe20000000a00 */
[----:B-1----:R-:W-:Y:S02]  /*08a0*/  CS2R R34, SRZ ;  /* 0x0000000000227805 */ /* 0x002fe4000001ff00 */
        /* <DEDUP_REMOVED lines=12> */
[----:B------:R-:W-:-:S03]  /*0970*/  IADD3 R7, R7, 0x20, RZ ;  /* 0x0000002007077810 */ /* 0x000fc60007ffe0ff */
[----:B--2---:R4:W-:Y:S04]  /*0980*/  STL.64 [R1+0x10], R40 ;  /* 0x0000102801007387 */ /* 0x0049e80000100a00 */
[----:B------:R4:W-:Y:S04]  /*0990*/  STL.64 [R1+0x18], R42 ;  /* 0x0000182a01007387 */ /* 0x0009e80000100a00 */
[----:B---3--:R4:W-:Y:S04]  /*09a0*/  STL.64 [R1+0x20], R44 ;  /* 0x0000202c01007387 */ /* 0x0089e80000100a00 */
[----:B------:R4:W-:Y:S02]  /*09b0*/  STL.64 [R1+0x28], R46 ;  /* 0x0000282e01007387 */ /* 0x0009e40000100a00 */
.L_x_31869:
[----:B------:R-:W-:Y:S05]  /*09c0*/  BSYNC B0 ;  /* 0x0000000000007941 */ /* 0x000fea0003800000 */
.L_x_31868:
[----:B------:R-:W-:Y:S04]  /*09d0*/  BSSY B0, `(.L_x_31870) ;  /* 0x0000014000007945 */ /* 0x000fe80003800000 */
[----:B------:R-:W-:Y:S05]  /*09e0*/  @!P4 BRA `(.L_x_31871) ;  /* 0x000000000048c947 */ /* 0x000fea0003800000 */
[----:B0-----:R-:W0:Y:S01]  /*09f0*/  LDC.64 R12, c[0x0][0x260] ;  /* 0x00009800ff0c7b82 */ /* 0x001e220000000a00 */
[----:B------:R-:W-:Y:S01]  /*0a00*/  ULDC.64 UR8, c[0x0][0x2c8] ;  /* 0x0000b20000087ab9 */ /* 0x000fe20000000a00 */
[----:B----4-:R-:W-:Y:S02]  /*0a10*/  CS2R R42, SRZ ;  /* 0x00000000002a7805 */ /* 0x010fe4000001ff00 */
[----:B------:R-:W-:Y:S02]  /*0a20*/  ISETP.NE.U32.AND P1, PT, RZ, UR8, PT ;  /* 0x00000008ff007c0c */ /* 0x000fe4000bf25070 */
[----:B------:R-:W-:Y:S02]  /*0a30*/  CS2R R40, SRZ ;  /* 0x0000000000287805 */ /* 0x000fe4000001ff00 */
[----:B------:R-:W-:Y:S02]  /*0a40*/  CS2R R46, SRZ ;  /* 0x00000000002e7805 */ /* 0x000fe4000001ff00 */
[----:B------:R-:W-:-:S02]  /*0a50*/  CS2R R44, SRZ ;  /* 0x00000000002c7805 */ /* 0x000fc4000001ff00 */
[----:B------:R-:W-:-:S13]  /*0a60*/  ISETP.NE.AND.EX P1, PT, RZ, UR9, PT, P1 ;  /* 0x00000009ff007c0c */ /* 0x000fda000bf25310 */
[C---:B-1----:R-:W-:Y:S01]  /*0a70*/  @P1 LEA R8, P2, R7.reuse, UR8, 0x5 ;  /* 0x0000000807081c11 */ /* 0x042fe2000f8428ff */
[----:B0-----:R-:W-:-:S03]  /*0a80*/  IMAD.WIDE.U32 R12, R7, 0x20, R12 ;  /* 0x00000020070c7825 */ /* 0x001fc600078e000c */
[C---:B------:R-:W-:Y:S02]  /*0a90*/  @P1 LEA.HI.X R9, R7.reuse, UR9, RZ, 0x5, P2 ;  /* 0x0000000907091c11 */ /* 0x040fe400090f2cff */
[----:B------:R-:W2:Y:S04]  /*0aa0*/  LDG.E.128 R48, desc[UR6][R12.64] ;  /* 0x000000060c307981 */ /* 0x000ea8000c1e1d00 */
[----:B------:R3:W5:Y:S04]  /*0ab0*/  @P1 LDG.E.128 R40, desc[UR6][R8.64] ;  /* 0x0000000608281981 */ /* 0x000768000c1e1d00 */
[----:B------:R3:W5:Y:S04]  /*0ac0*/  @P1 LDG.E.128 R44, desc[UR6][R8.64+0x10] ;  /* 0x00001006082c1981 */ /* 0x000768000c1e1d00 */
[----:B------:R3:W5:Y:S01]  /*0ad0*/  LDG.E.128 R248, desc[UR6][R12.64+0x10] ;  /* 0x000010060cf87981 */ /* 0x000762000c1e1d00 */
[----:B------:R-:W-:-:S03]  /*0ae0*/  VIADD R7, R7, 0x20 ;  /* 0x0000002007077836 */ /* 0x000fc60000000000 */
[----:B--2---:R3:W-:Y:S04]  /*0af0*/  STL.64 [R1], R48 ;  /* 0x0000003001007387 */ /* 0x0047e80000100a00 */
[----:B------:R3:W-:Y:S02]  /*0b00*/  STL.64 [R1+0x8], R50 ;  /* 0x0000083201007387 */ /* 0x0007e40000100a00 */
.L_x_31871:
[----:B------:R-:W-:Y:S05]  /*0b10*/  BSYNC B0 ;  /* 0x0000000000007941 */ /* 0x000fea0003800000 */
.L_x_31870:
[----:B------:R-:W-:Y:S04]  /*0b20*/  BSSY B0, `(.L_x_31872) ;  /* 0x0000012000007945 */ /* 0x000fe80003800000 */
[----:B------:R-:W-:Y:S05]  /*0b30*/  @!P3 BRA `(.L_x_31873) ;  /* 0x000000000040b947 */ /* 0x000fea0003800000 */
[----:B0--3--:R-:W0:Y:S01]  /*0b40*/  LDC.64 R12, c[0x0][0x260] ;  /* 0x00009800ff0c7b82 */ /* 0x009e220000000a00 */
[----:B------:R-:W-:Y:S01]  /*0b50*/  ULDC.64 UR8, c[0x0][0x2c8] ;  /* 0x0000b20000087ab9 */ /* 0x000fe20000000a00 */
[----:B------:R-:W-:Y:S02]  /*0b60*/  CS2R R50, SRZ ;  /* 0x0000000000327805 */ /* 0x000fe4000001ff00 */
[----:B------:R-:W-:Y:S02]  /*0b70*/  ISETP.NE.U32.AND P1, PT, RZ, UR8, PT ;  /* 0x00000008ff007c0c */ /* 0x000fe4000bf25070 */
[----:B------:R-:W-:Y:S02]  /*0b80*/  CS2R R48, SRZ ;  /* 0x0000000000307805 */ /* 0x000fe4000001ff00 */
[----:B------:R-:W-:Y:S02]  /*0b90*/  CS2R R54, SRZ ;  /* 0x0000000000367805 */ /* 0x000fe4000001ff00 */
[----:B------:R-:W-:-:S02]  /*0ba0*/  CS2R R52, SRZ ;  /* 0x0000000000347805 */ /* 0x000fc4000001ff00 */
[----:B------:R-:W-:-:S13]  /*0bb0*/  ISETP.NE.AND.EX P1, PT, RZ, UR9, PT, P1 ;  /* 0x00000009ff007c0c */ /* 0x000fda000bf25310 */
[----:B-1--4-:R-:W-:-:S04]  /*0bc0*/  @P1 LEA R8, P2, R7, UR8, 0x5 ;  /* 0x0000000807081c11 */ /* 0x012fc8000f8428ff */
[C---:B------:R-:W-:Y:S01]  /*0bd0*/  @P1 LEA.HI.X R9, R7.reuse, UR9, RZ, 0x5, P2 ;  /* 0x0000000907091c11 */ /* 0x040fe200090f2cff */
[----:B0-----:R-:W-:-:S04]  /*0be0*/  IMAD.WIDE.U32 R12, R7, 0x20, R12 ;  /* 0x00000020070c7825 */ /* 0x001fc800078e000c */
[----:B------:R2:W5:Y:S04]  /*0bf0*/  @P1 LDG.E.128 R48, desc[UR6][R8.64] ;  /* 0x0000000608301981 */ /* 0x000568000c1e1d00 */
[----:B------:R2:W5:Y:S04]  /*0c00*/  LDG.E.128 R244, desc[UR6][R12.64] ;  /* 0x000000060cf47981 */ /* 0x000568000c1e1d00 */
[----:B------:R2:W5:Y:S04]  /*0c10*/  @P1 LDG.E.128 R52, desc[UR6][R8.64+0x10] ;  /* 0x0000100608341981 */ /* 0x000568000c1e1d00 */
[----:B------:R2:W5:Y:S01]  /*0c20*/  LDG.E.128 R240, desc[UR6][R12.64+0x10] ;  /* 0x000010060cf07981 */ /* 0x000562000c1e1d00 */
[----:B------:R-:W-:-:S07]  /*0c30*/  VIADD R7, R7, 0x20 ;  /* 0x0000002007077836 */ /* 0x000fce0000000000 */
.L_x_31873:
[----:B------:R-:W-:Y:S05]  /*0c40*/  BSYNC B0 ;  /* 0x0000000000007941 */ /* 0x000fea0003800000 */
.L_x_31872:
[----:B------:R-:W-:Y:S01]  /*0c50*/  ISETP.GE.U32.AND P1, PT, R3, 0xc0, PT ;  /* 0x000000c00300780c */ /* 0x000fe20003f26070 */
[----:B-1234-:R-:W-:Y:S01]  /*0c60*/  IMAD.WIDE.U32 R8, R14, -0x2daee0ad, RZ ;  /* 0xd2511f530e087825 */ /* 0x01efe200078e00ff */
        /* <DEDUP_REMOVED lines=25> */
.L_x_31875:
[----:B------:R-:W-:Y:S05]  /*0e00*/  BSYNC B0 ;  /* 0x0000000000007941 */ /* 0x000fea0003800000 */
.L_x_31874:
[----:B------:R-:W-:Y:S01]  /*0e10*/  ISETP.GE.U32.AND P1, PT, R3, 0xe0, PT ;  /* 0x000000e00300780c */ /* 0x000fe20003f26070 */
[----:B-1----:R-:W-:Y:S01]  /*0e20*/  IMAD.WIDE.U32 R8, R11, -0x326172a9, RZ ;  /* 0xcd9e8d570b087825 */ /* 0x002fe200078e00ff */
        /* <DEDUP_REMOVED lines=24> */
.L_x_31877:
[----:B------:R-:W-:Y:S05]  /*0fb0*/  BSYNC B0 ;  /* 0x0000000000007941 */ /* 0x000fea0003800000 */
.L_x_31876:
        /* <DEDUP_REMOVED lines=21> */
.L_x_31879:
[----:B------:R-:W-:Y:S05]  /*1110*/  BSYNC B0 ;  /* 0x0000000000007941 */ /* 0x000fea0003800000 */
.L_x_31878:
[----:B------:R-:W-:Y:S01]  /*1120*/  ISETP.GE.U32.AND P1, PT, R3, 0x120, PT ;  /* 0x000001200300780c */ /* 0x000fe20003f26070 */
[----:B------:R-:W-:Y:S01]  /*1130*/  BSSY B0, `(.L_x_31880) ;  /* 0x0000015000007945 */ /* 0x000fe20003800000 */
[----:B------:R-:W-:Y:S01]  /*1140*/  LOP3.LUT R2, R2, 0xffffffbf, RZ, 0xc0, !PT ;  /* 0xffffffbf02027812 */ /* 0x000fe200078ec0ff */
[----:B------:R-:W-:-:S10]  /*1150*/  IMAD.HI.U32 R11, R112, -0x2daee0ad, RZ ;  /* 0xd2511f53700b7827 */ /* 0x000fd400078e00ff */
        /* <DEDUP_REMOVED lines=18> */
.L_x_31881:
[----:B------:R-:W-:Y:S05]  /*1280*/  BSYNC B0 ;  /* 0x0000000000007941 */ /* 0x000fea0003800000 */
.L_x_31880:
[----:B------:R-:W-:Y:S01]  /*1290*/  ISETP.GE.U32.AND P1, PT, R3, 0x140, PT ;  /* 0x000001400300780c */ /* 0x000fe20003f26070 */
[----:B------:R-:W-:Y:S01]  /*12a0*/  BSSY B0, `(.L_x_31882) ;  /* 0x0000017000007945 */ /* 0x000fe20003800000 */
[----:B------:R-:W-:-:S11]  /*12b0*/  LOP3.LUT R2, R2, 0xffffffdf, RZ, 0xc0, !PT ;  /* 0xffffffdf02027812 */ /* 0x000fd600078ec0ff */
[----:B------:R-:W-:Y:S01]  /*12c0*/  @P1 LOP3.LUT R2, R2, 0x20, RZ, 0xfc, !PT ;  /* 0x0000002002021812 */ /* 0x000fe200078efcff */
[----:B------:R-:W-:Y:S06]  /*12d0*/  @!P1 BRA `(.L_x_31883) ;  /* 0x00000000004c9947 */ /* 0x000fec0003800000 */
[----:B-123--:R-:W1:Y:S01]  /*12e0*/  LDC.64 R8, c[0x0][0x260] ;  /* 0x00009800ff087b82 */ /* 0x00ee620000000a00 */
[----:B------:R-:W-:Y:S01]  /*12f0*/  ULDC.64 UR8, c[0x0][0x2c8] ;  /* 0x0000b20000087ab9 */ /* 0x000fe20000000a00 */
[----:B------:R-:W-:Y:S02]  /*1300*/  CS2R R106, SRZ ;  /* 0x00000000006a7805 */ /* 0x000fe4000001ff00 */
[----:B------:R-:W-:Y:S02]  /*1310*/  ISETP.NE.U32.AND P1, PT, RZ, UR8, PT ;  /* 0x00000008ff007c0c */ /* 0x000fe4000bf25070 */
[----:B------:R-:W-:Y:S02]  /*1320*/  CS2R R104, SRZ ;  /* 0x0000000000687805 */ /* 0x000fe4000001ff00 */
[----:B------:R-:W-:Y:S02]  /*1330*/  CS2R R110, SRZ ;  /* 0x00000000006e7805 */ /* 0x000fe4000001ff00 */
[----:B------:R-:W-:-:S02]  /*1340*/  CS2R R108, SRZ ;  /* 0x00000000006c7805 */ /* 0x000fc4000001ff00 */
[----:B------:R-:W-:-:S13]  /*1350*/  ISETP.NE.AND.EX P1, PT, RZ, UR9, PT, P1 ;  /* 0x00000009ff007c0c */ /* 0x000fda000bf25310 */
[C---:B0-----:R-:W-:Y:S01]  /*1360*/  @P1 LEA R12, P2, R7.reuse, UR8, 0x5 ;  /* 0x00000008070c1c11 */ /* 0x041fe2000f8428ff */
[----:B-1----:R-:W-:-:S03]  /*1370*/  IMAD.WIDE.U32 R8, R7, 0x20, R8 ;  /* 0x0000002007087825 */ /* 0x002fc600078e0008 */
[----:B------:R-:W-:Y:S02]  /*1380*/  @P1 LEA.HI.X R13, R7, UR9, RZ, 0x5, P2 ;  /* 0x00000009070d1c11 */ /* 0x000fe400090f2cff */
[----:B------:R-:W2:Y:S04]  /*1390*/  LDG.E.128 R116, desc[UR6][R8.64+0x10] ;  /* 0x0000100608747981 */ /* 0x000ea8000c1e1d00 */
[----:B------:R-:W3:Y:S04]  /*13a0*/  LDG.E.128 R120, desc[UR6][R8.64] ;  /* 0x0000000608787981 */ /* 0x000ee8000c1e1d00 */
[----:B------:R4:W5:Y:S04]  /*13b0*/  @P1 LDG.E.128 R104, desc[UR6][R12.64] ;  /* 0x000000060c681981 */ /* 0x000968000c1e1d00 */
[----:B------:R4:W5:Y:S04]  /*13c0*/  @P1 LDG.E.128 R108, desc[UR6][R12.64+0x10] ;  /* 0x000010060c6c1981 */ /* 0x000968000c1e1d00 */
[----:B--2---:R4:W-:Y:S04]  /*13d0*/  STL.64 [R1+0x50], R116 ;  /* 0x0000507401007387 */ /* 0x0049e80000100a00 */
[----:B------:R4:W-:Y:S04]  /*13e0*/  STL.64 [R1+0x58], R118 ;  /* 0x0000587601007387 */ /* 0x0009e80000100a00 */
[----:B---3--:R4:W-:Y:S04]  /*13f0*/  STL.64 [R1+0x60], R120 ;  /* 0x0000607801007387 */ /* 0x0089e80000100a00 */
[----:B------:R4:W-:Y:S02]  /*1400*/  STL.64 [R1+0x68], R122 ;  /* 0x0000687a01007387 */ /* 0x0009e40000100a00 */
.L_x_31883:
[----:B------:R-:W-:Y:S05]  /*1410*/  BSYNC B0 ;  /* 0x0000000000007941 */ /* 0x000fea0003800000 */
.L_x_31882:
[----:B------:R-:W-:Y:S01]  /*1420*/  ULDC UR8, c[0x0][0x214] ;  /* 0x0000850000087ab9 */ /* 0x000fe20000000800 */
[----:B------:R-:W-:Y:S02]  /*1430*/  LOP3.LUT R11, R11, UR27, R14, 0x96, !PT ;  /* 0x0000001b0b0b7c12 */ /* 0x000fe4000f8e960e */
[----:B------:R-:W-:-:S13]  /*1440*/  ISETP.GE.AND P1, PT, R0, UR8, PT ;  /* 0x0000000800007c0c */ /* 0x000fda000bf26270 */
[----:B------:R-:W-:Y:S05]  /*1450*/  @P1 EXIT ;  /* 0x000000000000194d */ /* 0x000fea0003800000 */
[----:B-123--:R-:W-:Y:S01]  /*1460*/  IMAD R8, R112, -0x2daee0ad, RZ ;  /* 0xd2511f5370087824 */ /* 0x00efe200078e02ff */
[----:B------:R-:W-:Y:S01]  /*1470*/  BSSY B0, `(.L_x_31884) ;  /* 0x000222a000007945 */ /* 0x000fe20003800000 */
[----:B------:R-:W-:Y:S01]  /*1480*/  IMAD.HI.U32 R9, R114, -0x2daee0ad, RZ ;  /* 0xd2511f5372097827 */ /* 0x000fe200078e00ff */
[----:B------:R-:W-:Y:S01]  /*1490*/  ULDC.U8 UR8, c[0x0][0x2a0] ;  /* 0x0000a80000087ab9 */ /* 0x000fe20000000000 */
[----:B------:R-:W-:Y:S01]  /*14a0*/  ULDC UR9, c[0x0][0x2d8] ;  /* 0x0000b60000097ab9 */ /* 0x000fe20000000800 */
[----:B------:R-:W-:Y:S01]  /*14b0*/  UISETP.NE.AND UP0, UPT, UR8, URZ, UPT ;  /* 0x0000003f0800728c */ /* 0x000fe2000bf05270 */
[----:B------:R-:W-:Y:S01]  /*14c0*/  IMAD R7, R113, -0x326172a9, RZ ;  /* 0xcd9e8d5771077824 */ /* 0x000fe200078e02ff */
[----:B------:R-:W-:Y:S01]  /*14d0*/  LOP3.LUT R8, R9, UR29, R8, 0x96, !PT ;  /* 0x0000001d09087c12 */ /* 0x000fe2000f8e9608 */
[C---:B0---4-:R-:W-:Y:S01]  /*14e0*/  IMAD.HI.U32 R12, R11.reuse, -0x326172a9, RZ ;  /* 0xcd9e8d570b0c7827 */ /* 0x051fe200078e00ff */
[----:B------:R-:W-:Y:S01]  /*14f0*/  LOP3.LUT R9, R10, 0x3, RZ, 0xc0, !PT ;  /* 0x000000030a097812 */ /* 0x000fe200078ec0ff */
[----:B------:R-:W-:Y:S01]  /*1500*/  ULDC UR8, c[0x0][0x294] ;  /* 0x0000a50000087ab9 */ /* 0x000fe20000000800 */
[----:B------:R-:W-:Y:S01]  /*1510*/  ULDC.64 UR10, c[0x0][0x298] ;  /* 0x0000a600000a7ab9 */ /* 0x000fe20000000a00 */
[----:B------:R-:W-:Y:S01]  /*1520*/  IMAD R10, R11, -0x326172a9, RZ ;  /* 0xcd9e8d570b0a7824 */ /* 0x000fe200078e02ff */
[----:B------:R-:W-:Y:S01]  /*1530*/  LOP3.LUT R7, R12, UR28, R7, 0x96, !PT ;  /* 0x0000001c0c077c12 */ /* 0x000fe2000f8e9607 */
[----:B------:R-:W-:-:S02]  /*1540*/  IMAD R12, R114, -0x2daee0ad, RZ ;  /* 0xd2511f53720c7824 */ /* 0x000fc400078e02ff */
[----:B------:R-:W-:-:S07]  /*1550*/  IMAD.MOV.U32 R11, RZ, RZ, RZ ;  /* 0x000000ffff0b7224 */ /* 0x000fce00078e00ff */
.L_x_32664:
        /* <DEDUP_REMOVED lines=19> */
[----:B------:R-:W-:-:S03]  /*1690*/  IMAD.MOV.U32 R206, RZ, RZ, RZ ;  /* 0x000000ffffce7224 */ /* 0x000fc600078e00ff */
[----:B------:R-:W-:Y:S01]  /*16a0*/  @P1 LEA.HI.SX32 R206, R207, R236, 0x1d ;  /* 0x000000eccfce1211 */ /* 0x000fe200078feaff */
        /* <DEDUP_REMOVED lines=30> */
.L_x_31890:
[----:B------:R-:W-:-:S07]  /*1890*/  IMAD.MOV.U32 R13, RZ, RZ, R10 ;  /* 0x000000ffff0d7224 */ /* 0x000fce00078e000a */
.L_x_31891:
[----:B------:R-:W-:Y:S05]  /*18a0*/  BSYNC B3 ;  /* 0x0000000000037941 */ /* 0x000fea0003800000 */
.L_x_31889:
        /* <DEDUP_REMOVED lines=16> */
.L_x_31895:
[----:B------:R-:W-:Y:S05]  /*19b0*/  BSYNC B4 ;  /* 0x0000000000047941 */ /* 0x000fea0003800000 */
.L_x_31894:
        /* <DEDUP_REMOVED lines=44> */
.L_x_31893:
[----:B------:R-:W-:Y:S05]  /*1c80*/  BSYNC B3 ;  /* 0x0000000000037941 */ /* 0x000fea0003800000 */
.L_x_31892:
[----:B------:R-:W-:Y:S01]  /*1c90*/  I2FP.F32.U32 R9, R13 ;  /* 0x0000000d00097245 */ /* 0x000fe20000201000 */
[----:B------:R-:W-:-:S10]  /*1ca0*/  HFMA2.MMA R13, -RZ, RZ, 0.1171875, 0 ;  /* 0x2f800000ff0d7435 */ /* 0x000fd400000001ff */
[----:B------:R-:W-:-:S05]  /*1cb0*/  FFMA.FTZ R9, R9, R13, 1.1641532182693481445e-10 ;  /* 0x2f00000009097423 */ /* 0x000fca000001000d */
[----:B------:R-:W-:Y:S01]  /*1cc0*/  FSETP.GTU.FTZ.AND P4, PT, R9, UR8, PT ;  /* 0x0000000809007c0b */ /* 0x000fe2000bf9c000 */
[----:B-----5:R-:W-:-:S04]  /*1cd0*/  IMAD.U32 R9, R112, 0x10000, RZ ;  /* 0x0001000070097824 */ /* 0x020fc800078e00ff */
[----:B------:R-:W-:-:S04]  /*1ce0*/  FMUL.FTZ R9, R9, UR11 ;  /* 0x0000000b09097c20 */ /* 0x000fc80008410000 */
[----:B------:R-:W-:-:S05]  /*1cf0*/  FMUL.FTZ R9, R9, UR10 ;  /* 0x0000000a09097c20 */ /* 0x000fca0008410000 */
[----:B------:R-:W-:Y:S02]  /*1d00*/  FSEL R124, R9, RZ, !P4 ;  /* 0x000000ff097c7208 */ /* 0x000fe40006000000 */
[----:B------:R-:W-:-:S03]  /*1d10*/  SEL R9, RZ, 0x1, P4 ;  /* 0x00000001ff097807 */ /* 0x000fc60002000000 */
[----:B------:R-:W-:Y:S01]  /*1d20*/  @P2 FADD.FTZ R124, R116, R124 ;  /* 0x0000007c747c2221 */ /* 0x000fe20000010000 */
[----:B------:R-:W-:-:S07]  /*1d30*/  PRMT R13, R9, 0x7610, R13 ;  /* 0x00007610090d7816 */ /* 0x000fce000000000d */
.L_x_31888:
[----:B------:R-:W-:Y:S05]  /*1d40*/  BSYNC B2 ;  /* 0x0000000000027941 */ /* 0x000fea0003800000 */
.L_x_31887:
        /* <DEDUP_REMOVED lines=18> */
.L_x_31899:
[----:B------:R-:W-:-:S07]  /*1e70*/  IMAD.MOV.U32 R9, RZ, RZ, R10 ;  /* 0x000000ffff097224 */ /* 0x000fce00078e000a */
.L_x_31900:
[----:B------:R-:W-:Y:S05]  /*1e80*/  BSYNC B3 ;  /* 0x0000000000037941 */ /* 0x000fea0003800000 */
.L_x_31898:
        /* <DEDUP_REMOVED lines=16> */
.L_x_31904:
[----:B------:R-:W-:Y:S05]  /*1f90*/  BSYNC B4 ;  /* 0x0000000000047941 */ /* 0x000fea0003800000 */
.L_x_31903:
        /* <DEDUP_REMOVED lines=44> */
.L_x_31902:
[----:B------:R-:W-:Y:S05]  /*2260*/  BSYNC B3 ;  /* 0x0000000000037941 */ /* 0x000fea0003800000 */
.L_x_31901:
        /* <DEDUP_REMOVED lines=9> */
[----:B------:R-:W-:-:S03]  /*2300*/  SEL R9, RZ, 0x1, P4 ;  /* 0x00000001ff097807 */ /* 0x000fc60002000000 */
[----:B------:R-:W-:Y:S01]  /*2310*/  @P2 FADD.FTZ R125, R117, R125 ;  /* 0x0000007d757d2221 */ /* 0x000fe20000010000 */
[----:B------:R-:W-:-:S07]  /*2320*/  PRMT R14, R9, 0x7610, R14 ;  /* 0x00007610090e7816 */ /* 0x000fce000000000e */
.L_x_31897:
[----:B------:R-:W-:Y:S05]  /*2330*/  BSYNC B2 ;  /* 0x0000000000027941 */ /* 0x000fea0003800000 */
.L_x_31896:
        /* <DEDUP_REMOVED lines=18> */
.L_x_31908:
[----:B------:R-:W-:-:S07]  /*2460*/  IMAD.MOV.U32 R9, RZ, RZ, R10 ;  /* 0x000000ffff097224 */ /* 0x000fce00078e000a */
.L_x_31909:
[----:B------:R-:W-:Y:S05]  /*2470*/  BSYNC B3 ;  /* 0x0000000000037941 */ /* 0x000fea0003800000 */
.L_x_31907:
        /* <DEDUP_REMOVED lines=16> */
.L_x_31913:
[----:B------:R-:W-:Y:S05]  /*2580*/  BSYNC B4 ;  /* 0x0000000000047941 */ /* 0x000fea0003800000 */
.L_x_31912:
        /* <DEDUP_REMOVED lines=44> */
.L_x_31911:
[----:B------:R-:W-:Y:S05]  /*2850*/  BSYNC B3 ;  /* 0x0000000000037941 */ /* 0x000fea0003800000 */
.L_x_31910:
        /* <DEDUP_REMOVED lines=11> */
.L_x_31906:
[----:B------:R-:W-:Y:S05]  /*2910*/  BSYNC B2 ;  /* 0x0000000000027941 */ /* 0x000fea0003800000 */
.L_x_31905:
        /* <DEDUP_REMOVED lines=18> */
.L_x_31917:
[----:B------:R-:W-:-:S07]  /*2a40*/  IMAD.MOV.U32 R9, RZ, RZ, R10 ;  /* 0x000000ffff097224 */ /* 0x000fce00078e000a */
.L_x_31918:
[----:B------:R-:W-:Y:S05]  /*2a50*/  BSYNC B3 ;  /* 0x0000000000037941 */ /* 0x000fea0003800000 */
.L_x_31916:
        /* <DEDUP_REMOVED lines=16> */
.L_x_31922:
[----:B------:R-:W-:Y:S05]  /*2b60*/  BSYNC B4 ;  /* 0x0000000000047941 */ /* 0x000fea0003800000 */
.L_x_31921:
        /* <DEDUP_REMOVED lines=44> */
.L_x_31920:
[----:B------:R-:W-:Y:S05]  /*2e30*/  BSYNC B3 ;  /* 0x0000000000037941 */ /* 0x000fea0003800000 */
.L_x_31919:
        /* <DEDUP_REMOVED lines=12> */
.L_x_31915:
[----:B------:R-:W-:Y:S05]  /*2f00*/  BSYNC B2 ;  /* 0x0000000000027941 */ /* 0x000fea0003800000 */
.L_x_31914:
        /* <DEDUP_REMOVED lines=18> */
.L_x_31926:
[----:B------:R-:W-:-:S07]  /*3030*/  IMAD.MOV.U32 R9, RZ, RZ, R10 ;  /* 0x000000ffff097224 */ /* 0x000fce00078e000a */
.L_x_31927:
[----:B------:R-:W-:Y:S05]  /*3040*/  BSYNC B3 ;  /* 0x0000000000037941 */ /* 0x000fea0003800000 */
.L_x_31925:
        /* <DEDUP_REMOVED lines=16> */
.L_x_31931:
[----:B------:R-:W-:Y:S05]  /*3150*/  BSYNC B4 ;  /* 0x0000000000047941 */ /* 0x000fea0003800000 */
.L_x_31930:
        /* <DEDUP_REMOVED lines=44> */
.L_x_31929:
[----:B------:R-:W-:Y:S05]  /*3420*/  BSYNC B3 ;  /* 0x0000000000037941 */ /* 0x000fea0003800000 */
.L_x_31928:
[----:B------:R-:W-:Y:S01]  /*3430*/  HFMA2.MMA R128, -RZ, RZ, 0.1171875, 0 ;  /* 0x2f800000ff807435 */ /* 0x000fe200000001ff */
[----:B------:R-:W-:-:S09]  /*3440*/  I2FP.F32.U32 R9, R9 ;  /* 0x0000000900097245 */ /* 0x000fd20000201000 */
[----:B------:R-:W-:-:S05]  /*3450*/  FFMA.FTZ R9, R9, R128, 1.1641532182693481445e-10 ;  /* 0x2f00000009097423 */ /* 0x000fca0000010080 */
[----:B------:R-:W-:Y:S01]  /*3460*/  FSETP.GTU.FTZ.AND P4, PT, R9, UR8, PT ;  /* 0x0000000809007c0b */ /* 0x000fe2000bf9c000 */
[----:B------:R-:W-:-:S04]  /*3470*/  IMAD.U32 R9, R114, 0x10000, RZ ;  /* 0x0001000072097824 */ /* 0x000fc800078e00ff */
[----:B------:R-:W-:-:S04]  /*3480*/  FMUL.FTZ R9, R9, UR11 ;  /* 0x0000000b09097c20 */ /* 0x000fc80008410000 */
[----:B------:R-:W-:-:S05]  /*3490*/  FMUL.FTZ R9, R9, UR10 ;  /* 0x0000000a09097c20 */ /* 0x000fca0008410000 */
[----:B------:R-:W-:Y:S02]  /*34a0*/  FSEL R128, R9, RZ, !P4 ;  /* 0x000000ff09807208 */ /* 0x000fe40006000000 */
[----:B------:R-:W-:-:S03]  /*34b0*/  SEL R9, RZ, 0x1, P4 ;  /* 0x00000001ff097807 */ /* 0x000fc60002000000 */
[----:B------:R-:W-:Y:S01]  /*34c0*/  @P2 FADD.FTZ R128, R120, R128 ;  /* 0x0000008078802221 */ /* 0x000fe20000010000 */
[----:B------:R-:W-:-:S07]  /*34d0*/  PRMT R209, R9, 0x7610, R209 ;  /* 0x0000761009d17816 */ /* 0x000fce00000000d1 */
.L_x_31924:
[----:B------:R-:W-:Y:S05]  /*34e0*/  BSYNC B2 ;  /* 0x0000000000027941 */ /* 0x000fea0003800000 */
.L_x_31923:
        /* <DEDUP_REMOVED lines=18> */
.L_x_31935:
[----:B------:R-:W-:-:S07]  /*3610*/  IMAD.MOV.U32 R9, RZ, RZ, R10 ;  /* 0x000000ffff097224 */ /* 0x000fce00078e000a */
.L_x_31936:
[----:B------:R-:W-:Y:S05]  /*3620*/  BSYNC B3 ;  /* 0x0000000000037941 */ /* 0x000fea0003800000 */
.L_x_31934:
        /* <DEDUP_REMOVED lines=16> */
.L_x_31940:
[----:B------:R-:W-:Y:S05]  /*3730*/  BSYNC B4 ;  /* 0x0000000000047941 */ /* 0x000fea0003800000 */
.L_x_31939:
        /* <DEDUP_REMOVED lines=44> */
.L_x_31938:
[----:B------:R-:W-:Y:S05]  /*3a00*/  BSYNC B3 ;  /* 0x0000000000037941 */ /* 0x000fea0003800000 */
.L_x_31937:
[----:B------:R-:W-:Y:S01]  /*3a10*/  HFMA2.MMA R129, -RZ, RZ, 0.1171875, 0 ;  /* 0x2f800000ff817435 */ /* 0x000fe200000001ff */
[----:B------:R-:W-:-:S09]  /*3a20*/  I2FP.F32.U32 R9, R9 ;  /* 0x0000000900097245 */ /* 0x000fd20000201000 */
[----:B------:R-:W-:-:S05]  /*3a30*/  FFMA.FTZ R9, R9, R129, 1.1641532182693481445e-10 ;  /* 0x2f00000009097423 */ /* 0x000fca0000010081 */
[----:B------:R-:W-:Y:S02]  /*3a40*/  FSETP.GTU.FTZ.AND P4, PT, R9, UR8, PT ;  /* 0x0000000809007c0b */ /* 0x000fe4000bf9c000 */
[----:B------:R-:W-:-:S05]  /*3a50*/  PRMT R9, R114, 0x7632, R9 ;  /* 0x0000763272097816 */ /* 0x000fca0000000009 */
[----:B------:R-:W-:-:S04]  /*3a60*/  IMAD.U32 R9, R9, 0x10000, RZ ;  /* 0x0001000009097824 */ /* 0x000fc800078e00ff */
[----:B------:R-:W-:-:S04]  /*3a70*/  FMUL.FTZ R9, R9, UR11 ;  /* 0x0000000b09097c20 */ /* 0x000fc80008410000 */
[----:B------:R-:W-:-:S05]  /*3a80*/  FMUL.FTZ R9, R9, UR10 ;  /* 0x0000000a09097c20 */ /* 0x000fca0008410000 */
[----:B------:R-:W-:Y:S02]  /*3a90*/  FSEL R129, R9, RZ, !P4 ;  /* 0x000000ff09817208 */ /* 0x000fe40006000000 */
[----:B------:R-:W-:-:S03]  /*3aa0*/  SEL R9, RZ, 0x1, P4 ;  /* 0x00000001ff097807 */ /* 0x000fc60002000000 */
[----:B------:R-:W-:Y:S01]  /*3ab0*/  @P2 FADD.FTZ R129, R121, R129 ;  /* 0x0000008179812221 */ /* 0x000fe20000010000 */
[----:B------:R-:W-:-:S07]  /*3ac0*/  PRMT R210, R9, 0x7610, R210 ;  /* 0x0000761009d27816 */ /* 0x000fce00000000d2 */
.L_x_31933:
[----:B------:R-:W-:Y:S05]  /*3ad0*/  BSYNC B2 ;  /* 0x0000000000027941 */ /* 0x000fea0003800000 */
.L_x_31932:
        /* <DEDUP_REMOVED lines=18> */
.L_x_31944:
[----:B------:R-:W-:-:S07]  /*3c00*/  IMAD.MOV.U32 R9, RZ, RZ, R10 ;  /* 0x000000ffff097224 */ /* 0x000fce00078e000a */
.L_x_31945:
[----:B------:R-:W-:Y:S05]  /*3c10*/  BSYNC B3 ;  /* 0x0000000000037941 */ /* 0x000fea0003800000 */
.L_x_31943:
        /* <DEDUP_REMOVED lines=16> */
.L_x_31949:
[----:B------:R-:W-:Y:S05]  /*3d20*/  BSYNC B4 ;  /* 0x0000000000047941 */ /* 0x000fea0003800000 */
.L_x_31948:
        /* <DEDUP_REMOVED lines=44> */
.L_x_31947:
[----:B------:R-:W-:Y:S05]  /*3ff0*/  BSYNC B3 ;  /* 0x0000000000037941 */ /* 0x000fea0003800000 */
.L_x_31946:
        /* <DEDUP_REMOVED lines=11> */
.L_x_31942:
[----:B------:R-:W-:Y:S05]  /*40b0*/  BSYNC B2 ;  /* 0x0000000000027941 */ /* 0x000fea0003800000 */
.L_x_31941:
        /* <DEDUP_REMOVED lines=18> */
.L_x_31953:
[----:B------:R-:W-:-:S07]  /*41e0*/  IMAD.MOV.U32 R131, RZ, RZ, R10 ;  /* 0x000000ffff837224 */ /* 0x000fce00078e000a */
.L_x_31954:
[----:B------:R-:W-:Y:S05]  /*41f0*/  BSYNC B3 ;  /* 0x0000000000037941 */ /* 0x000fea0003800000 */
.L_x_31952:
        /* <DEDUP_REMOVED lines=16> */
.L_x_31958:
[----:B------:R-:W-:Y:S05]  /*4300*/  BSYNC B4 ;  /* 0x0000000000047941 */ /* 0x000fea0003800000 */
.L_x_31957:
        /* <DEDUP_REMOVED lines=41> */
[----:B------:R-:W-:-:S04]  /*45a0*/  IMAD.WIDE.U32 R212, R7, -0x326172a9, RZ ;  /* 0xcd9e8d5707d47825 */ /* 0x000fc800078e00ff */
[----:B------:R-:W-:Y:S01]  /*45b0*/  IMAD.MOV.U32 R10, RZ, RZ, R212 ;  /* 0x000000ffff0a7224 */ /* 0x000fe200078e00d4 */
[----:B------:R-:W-:-:S07]  /*45c0*/  LOP3.LUT R7, R213, UR28, R214, 0x96, !PT ;  /* 0x0000001cd5077c12 */ /* 0x000fce000f8e96d6 */
.L_x_31956:
[----:B------:R-:W-:Y:S05]  /*45d0*/  BSYNC B3 ;  /* 0x0000000000037941 */ /* 0x000fea0003800000 */
.L_x_31955:
[----:B------:R-:W-:Y:S01]  /*45e0*/  HFMA2.MMA R207, -RZ, RZ, 0.1171875, 0 ;  /* 0x2f800000ffcf7435 */ /* 0x000fe200000001ff */
[----:B------:R-:W-:-:S09]  /*45f0*/  I2FP.F32.U32 R131, R131 ;  /* 0x0000008300837245 */ /* 0x000fd20000201000 */
[----:B------:R-:W-:-:S05]  /*4600*/  FFMA.FTZ R131, R131, R207, 1.1641532182693481445e-10 ;  /* 0x2f00000083837423 */ /* 0x000fca00000100cf */
[----:B------:R-:W-:Y:S02]  /*4610*/  FSETP.GTU.FTZ.AND P3, PT, R131, UR8, PT ;  /* 0x0000000883007c0b */ /* 0x000fe4000bf7c000 */
[----:B------:R-:W-:Y:S02]  /*4620*/  PRMT R131, R115, 0x7632, R131 ;  /* 0x0000763273837816 */ /* 0x000fe40000000083 */
[----:B------:R-:W-:-:S03]  /*4630*/  SEL R207, RZ, 0x1, P3 ;  /* 0x00000001ffcf7807 */ /* 0x000fc60001800000 */
[----:B------:R-:W-:Y:S01]  /*4640*/  IMAD.U32 R131, R131, 0x10000, RZ ;  /* 0x0001000083837824 */ /* 0x000fe200078e00ff */
[----:B------:R-:W-:-:S03]  /*4650*/  PRMT R212, R207, 0x7610, R212 ;  /* 0x00007610cfd47816 */ /* 0x000fc600000000d4 */
[----:B------:R-:W-:-:S04]  /*4660*/  FMUL.FTZ R131, R131, UR11 ;  /* 0x0000000b83837c20 */ /* 0x000fc80008410000 */
[----:B------:R-:W-:-:S05]  /*4670*/  FMUL.FTZ R131, R131, UR10 ;  /* 0x0000000a83837c20 */ /* 0x000fca0008410000 */
[----:B------:R-:W-:-:S05]  /*4680*/  FSEL R131, R131, RZ, !P3 ;  /* 0x000000ff83837208 */ /* 0x000fca0005800000 */
[----:B------:R-:W-:-:S07]  /*4690*/  @P2 FADD.FTZ R131, R123, R131 ;  /* 0x000000837b832221 */ /* 0x000fce0000010000 */
.L_x_31951:
[----:B------:R-:W-:Y:S05]  /*46a0*/  BSYNC B2 ;  /* 0x0000000000027941 */ /* 0x000fea0003800000 */
.L_x_31950:
[----:B------:R-:W0:Y:S01]  /*46b0*/  LDC.64 R214, c[0x0][0x238] ;  /* 0x00008e00ffd67b82 */ /* 0x000e220000000a00 */
[----:B------:R-:W-:Y:S01]  /*46c0*/  BSSY B2, `(.L_x_31959) ;  /* 0x0000019000027945 */ /* 0x000fe20003800000 */
[----:B0-----:R-:W-:-:S05]  /*46d0*/  IMAD.WIDE.U32 R214, R205, 0x20, R214 ;  /* 0x00000020cdd67825 */ /* 0x001fca00078e00d6 */
[----:B------:R0:W-:Y:S04]  /*46e0*/  STG.E.128 desc[UR6][R214.64], R124 ;  /* 0x0000007cd6007986 */ /* 0x0001e8000c101d06 */
[----:B------:R0:W-:Y:S01]  /*46f0*/  STG.E.128 desc[UR6][R214.64+0x10], R128 ;  /* 0x00001080d6007986 */ /* 0x0001e2000c101d06 */
[----:B------:R-:W-:Y:S05]  /*4700*/  @!P1 BRA `(.L_x_31960) ;  /* 0x0000000000509947 */ /* 0x000fea0003800000 */
[----:B------:R-:W-:Y:S01]  /*4710*/  IMAD.U32 R207, R211, 0x10000, RZ ;  /* 0x00010000d3cf7824 */ /* 0x000fe200078e00ff */
[----:B------:R-:W-:Y:S02]  /*4720*/  LOP3.LUT R213, R212, 0xffff, RZ, 0xc0, !PT ;  /* 0x0000ffffd4d57812 */ /* 0x000fe400078ec0ff */
[----:B0-----:R-:W-:Y:S02]  /*4730*/  LOP3.LUT R214, R208, 0xff, RZ, 0xc0, !PT ;  /* 0x000000ffd0d67812 */ /* 0x001fe400078ec0ff */
        /* <DEDUP_REMOVED lines=17> */
.L_x_31960:
[----:B------:R-:W-:Y:S05]  /*4850*/  BSYNC B2 ;  /* 0x0000000000027941 */ /* 0x000fea0003800000 */
.L_x_31959:
[----:B------:R-:W-:Y:S01]  /*4860*/  IADD3 R205, R205, 0x20, RZ ;  /* 0x00000020cdcd7810 */ /* 0x000fe20007ffe0ff */
[----:B------:R-:W-:-:S07]  /*4870*/  VIADD R206, R206, 0x20 ;  /* 0x00000020cece7836 */ /* 0x000fce0000000000 */
.L_x_31886:
[----:B------:R-:W-:Y:S05]  /*4880*/  BSYNC B1 ;  /* 0x0000000000017941 */ /* 0x000fea0003800000 */
.L_x_31885:
        /* <DEDUP_REMOVED lines=32> */
.L_x_31966:
[----:B------:R-:W-:-:S07]  /*4a90*/  IMAD.MOV.U32 R13, RZ, RZ, R10 ;  /* 0x000000ffff0d7224 */ /* 0x000fce00078e000a */
.L_x_31967:
[----:B------:R-:W-:Y:S05]  /*4aa0*/  BSYNC B3 ;  /* 0x0000000000037941 */ /* 0x000fea0003800000 */
.L_x_31965:
        /* <DEDUP_REMOVED lines=16> */
.L_x_31971:
[----:B------:R-:W-:Y:S05]  /*4bb0*/  BSYNC B4 ;  /* 0x0000000000047941 */ /* 0x000fea0003800000 */
.L_x_31970:
        /* <DEDUP_REMOVED lines=44> */
.L_x_31969:
[----:B------:R-:W-:Y:S05]  /*4e80*/  BSYNC B3 ;  /* 0x0000000000037941 */ /* 0x000fea0003800000 */
.L_x_31968:
        /* <DEDUP_REMOVED lines=11> */
.L_x_31964:
[----:B------:R-:W-:Y:S05]  /*4f40*/  BSYNC B2 ;  /* 0x0000000000027941 */ /* 0x000fea0003800000 */
.L_x_31963:
        /* <DEDUP_REMOVED lines=18> */
.L_x_31975:
[----:B------:R-:W-:-:S07]  /*5070*/  IMAD.MOV.U32 R9, RZ, RZ, R10 ;  /* 0x000000ffff097224 */ /* 0x000fce00078e000a */
.L_x_31976:
[----:B------:R-:W-:Y:S05]  /*5080*/  BSYNC B3 ;  /* 0x0000000000037941 */ /* 0x000fea0003800000 */
.L_x_31974:
        /* <DEDUP_REMOVED lines=16> */
.L_x_31980:
[----:B------:R-:W-:Y:S05]  /*5190*/  BSYNC B4 ;  /* 0x0000000000047941 */ /* 0x000fea0003800000 */
.L_x_31979:
        /* <DEDUP_REMOVED lines=44> */
.L_x_31978:
[----:B------:R-:W-:Y:S05]  /*5460*/  BSYNC B3 ;  /* 0x0000000000037941 */ /* 0x000fea0003800000 */
.L_x_31977:
        /* <DEDUP_REMOVED lines=12> */
.L_x_31973:
[----:B------:R-:W-:Y:S05]  /*5530*/  BSYNC B2 ;  /* 0x0000000000027941 */ /* 0x000fea0003800000 */
.L_x_31972:
        /* <DEDUP_REMOVED lines=18> */
.L_x_31984:
[----:B------:R-:W-:-:S07]  /*5660*/  IMAD.MOV.U32 R9, RZ, RZ, R10 ;  /* 0x000000ffff097224 */ /* 0x000fce00078e000a */
.L_x_31985:
[----:B------:R-:W-:Y:S05]  /*5670*/  BSYNC B3 ;  /* 0x0000000000037941 */ /* 0x000fea0003800000 */
.L_x_31983:
        /* <DEDUP_REMOVED lines=16> */
.L_x_31989:
[----:B------:R-:W-:Y:S05]  /*5780*/  BSYNC B4 ;  /* 0x0000000000047941 */ /* 0x000fea0003800000 */
.L_x_31988:
        /* <DEDUP_REMOVED lines=44> */
.L_x_31987:
[----:B------:R-:W-:Y:S05]  /*5a50*/  BSYNC B3 ;  /* 0x0000000000037941 */ /* 0x000fea0003800000 */
.L_x_31986:
        /* <DEDUP_REMOVED lines=11> */
.L_x_31982:
[----:B------:R-:W-:Y:S05]  /*5b10*/  BSYNC B2 ;  /* 0x0000000000027941 */ /* 0x000fea0003800000 */
.L_x_31981:
        /* <DEDUP_REMOVED lines=18> */
.L_x_31993:
[----:B------:R-:W-:-:S07]  /*5c40*/  IMAD.MOV.U32 R9, RZ, RZ, R10 ;  /* 0x000000ffff097224 */ /* 0x000fce00078e000a */
.L_x_31994:
[----:B------:R-:W-:Y:S05]  /*5c50*/  BSYNC B3 ;  /* 0x0000000000037941 */ /* 0x000fea0003800000 */
.L_x_31992:
        /* <DEDUP_REMOVED lines=16> */
.L_x_31998:
[----:B------:R-:W-:Y:S05]  /*5d60*/  BSYNC B4 ;  /* 0x0000000000047941 */ /* 0x000fea0003800000 */
.L_x_31997:
        /* <DEDUP_REMOVED lines=44> */
.L_x_31996:
[----:B------:R-:W-:Y:S05]  /*6030*/  BSYNC B3 ;  /* 0x0000000000037941 */ /* 0x000fea0003800000 */
.L_x_31995:
        /* <DEDUP_REMOVED lines=12> */
.L_x_31991:
[----:B------:R-:W-:Y:S05]  /*6100*/  BSYNC B2 ;  /* 0x0000000000027941 */ /* 0x000fea0003800000 */
.L_x_31990:
        /* <DEDUP_REMOVED lines=18> */
.L_x_32002:
[----:B------:R-:W-:-:S07]  /*6230*/  IMAD.MOV.U32 R9, RZ, RZ, R10 ;  /* 0x000000ffff097224 */ /* 0x000fce00078e000a */
.L_x_32003:
[----:B------:R-:W-:Y:S05]  /*6240*/  BSYNC B3 ;  /* 0x0000000000037941 */ /* 0x000fea0003800000 */
.L_x_32001:
        /* <DEDUP_REMOVED lines=16> */
.L_x_32007:
[----:B------:R-:W-:Y:S05]  /*6350*/  BSYNC B4 ;  /* 0x0000000000047941 */ /* 0x000fea0003800000 */
.L_x_32006:
        /* <DEDUP_REMOVED lines=44> */
.L_x_32005:
[----:B------:R-:W-:Y:S05]  /*6620*/  BSYNC B3 ;  /* 0x0000000000037941 */ /* 0x000fea0003800000 */
.L_x_32004:
        /* <DEDUP_REMOVED lines=11> */
.L_x_32000:
[----:B------:R-:W-:Y:S05]  /*66e0*/  BSYNC B2 ;  /* 0x0000000000027941 */ /* 0x000fea0003800000 */
.L_x_31999:
        /* <DEDUP_REMOVED lines=18> */
.L_x_32011:
[----:B------:R-:W-:-:S07]  /*6810*/  IMAD.MOV.U32 R9, RZ, RZ, R10 ;  /* 0x000000ffff097224 */ /* 0x000fce00078e000a */
.L_x_32012:
[----:B------:R-:W-:Y:S05]  /*6820*/  BSYNC B3 ;  /* 0x0000000000037941 */ /* 0x000fea0003800000 */
.L_x_32010:
        /* <DEDUP_REMOVED lines=16> */
.L_x_32016:
[----:B------:R-:W-:Y:S05]  /*6930*/  BSYNC B4 ;  /* 0x0000000000047941 */ /* 0x000fea0003800000 */
.L_x_32015:
        /* <DEDUP_REMOVED lines=44> */
.L_x_32014:
[----:B------:R-:W-:Y:S05]  /*6c00*/  BSYNC B3 ;  /* 0x0000000000037941 */ /* 0x000fea0003800000 */
.L_x_32013:
        /* <DEDUP_REMOVED lines=12> */
.L_x_32009:
[----:B------:R-:W-:Y:S05]  /*6cd0*/  BSYNC B2 ;  /* 0x0000000000027941 */ /* 0x000fea0003800000 */
.L_x_32008:
        /* <DEDUP_REMOVED lines=18> */
.L_x_32020:
[----:B------:R-:W-:-:S07]  /*6e00*/  IMAD.MOV.U32 R9, RZ, RZ, R10 ;  /* 0x000000ffff097224 */ /* 0x000fce00078e000a */
.L_x_32021:
[----:B------:R-:W-:Y:S05]  /*6e10*/  BSYNC B3 ;  /* 0x0000000000037941 */ /* 0x000fea0003800000 */
.L_x_32019:
        /* <DEDUP_REMOVED lines=16> */
.L_x_32025:
[----:B------:R-:W-:Y:S05]  /*6f20*/  BSYNC B4 ;  /* 0x0000000000047941 */ /* 0x000fea0003800000 */
.L_x_32024:
        /* <DEDUP_REMOVED lines=44> */
.L_x_32023:
[----:B------:R-:W-:Y:S05]  /*71f0*/  BSYNC B3 ;  /* 0x0000000000037941 */ /* 0x000fea0003800000 */
.L_x_32022:
        /* <DEDUP_REMOVED lines=11> */
.L_x_32018:
[----:B------:R-:W-:Y:S05]  /*72b0*/  BSYNC B2 ;  /* 0x0000000000027941 */ /* 0x000fea0003800000 */
.L_x_32017:
        /* <DEDUP_REMOVED lines=18> */
.L_x_32029:
[----:B------:R-:W-:-:S07]  /*73e0*/  IMAD.MOV.U32 R139, RZ, RZ, R10 ;  /* 0x000000ffff8b7224 */ /* 0x000fce00078e000a */
.L_x_32030:
[----:B------:R-:W-:Y:S05]  /*73f0*/  BSYNC B3 ;  /* 0x0000000000037941 */ /* 0x000fea0003800000 */
.L_x_32028:
        /* <DEDUP_REMOVED lines=16> */
.L_x_32034:
[----:B------:R-:W-:Y:S05]  /*7500*/  BSYNC B4 ;  /* 0x0000000000047941 */ /* 0x000fea0003800000 */
.L_x_32033:
        /* <DEDUP_REMOVED lines=44> */
.L_x_32032:
[----:B------:R-:W-:Y:S05]  /*77d0*/  BSYNC B3 ;  /* 0x0000000000037941 */ /* 0x000fea0003800000 */
.L_x_32031:
        /* <DEDUP_REMOVED lines=12> */
.L_x_32027:
[----:B------:R-:W-:Y:S05]  /*78a0*/  BSYNC B2 ;  /* 0x0000000000027941 */ /* 0x000fea0003800000 */
.L_x_32026:
        /* <DEDUP_REMOVED lines=26> */
.L_x_32036:
[----:B------:R-:W-:Y:S05]  /*7a50*/  BSYNC B2 ;  /* 0x0000000000027941 */ /* 0x000fea0003800000 */
.L_x_32035:
[----:B------:R-:W-:Y:S01]  /*7a60*/  IADD3 R205, R205, 0x20, RZ ;  /* 0x00000020cdcd7810 */ /* 0x000fe20007ffe0ff */
[----:B------:R-:W-:-:S07]  /*7a70*/  VIADD R206, R206, 0x20 ;  /* 0x00000020cece7836 */ /* 0x000fce0000000000 */
.L_x_31962:
[----:B------:R-:W-:Y:S05]  /*7a80*/  BSYNC B1 ;  /* 0x0000000000017941 */ /* 0x000fea0003800000 */
.L_x_31961:
        /* <DEDUP_REMOVED lines=32> */
.L_x_32042:
[----:B------:R-:W-:-:S07]  /*7c90*/  IMAD.MOV.U32 R13, RZ, RZ, R10 ;  /* 0x000000ffff0d7224 */ /* 0x000fce00078e000a */
.L_x_32043:
[----:B------:R-:W-:Y:S05]  /*7ca0*/  BSYNC B3 ;  /* 0x0000000000037941 */ /* 0x000fea0003800000 */
.L_x_32041:
        /* <DEDUP_REMOVED lines=16> */
.L_x_32047:
[----:B------:R-:W-:Y:S05]  /*7db0*/  BSYNC B4 ;  /* 0x0000000000047941 */ /* 0x000fea0003800000 */
.L_x_32046:
        /* <DEDUP_REMOVED lines=44> */
.L_x_32045:
[----:B------:R-:W-:Y:S05]  /*8080*/  BSYNC B3 ;  /* 0x0000000000037941 */ /* 0x000fea0003800000 */
.L_x_32044:
        /* <DEDUP_REMOVED lines=11> */
.L_x_32040:
[----:B------:R-:W-:Y:S05]  /*8140*/  BSYNC B2 ;  /* 0x0000000000027941 */ /* 0x000fea0003800000 */
.L_x_32039:
        /* <DEDUP_REMOVED lines=18> */
.L_x_32051:
[----:B------:R-:W-:-:S07]  /*8270*/  IMAD.MOV.U32 R9, RZ, RZ, R10 ;  /* 0x000000ffff097224 */ /* 0x000fce00078e000a */
.L_x_32052:
[----:B------:R-:W-:Y:S05]  /*8280*/  BSYNC B3 ;  /* 0x0000000000037941 */ /* 0x000fea0003800000 */
.L_x_32050:
        /* <DEDUP_REMOVED lines=16> */
.L_x_32056:
[----:B------:R-:W-:Y:S05]  /*8390*/  BSYNC B4 ;  /* 0x0000000000047941 */ /* 0x000fea0003800000 */
.L_x_32055:
        /* <DEDUP_REMOVED lines=44> */
.L_x_32054:
[----:B------:R-:W-:Y:S05]  /*8660*/  BSYNC B3 ;  /* 0x0000000000037941 */ /* 0x000fea0003800000 */
.L_x_32053:
        /* <DEDUP_REMOVED lines=12> */
.L_x_32049:
[----:B------:R-:W-:Y:S05]  /*8730*/  BSYNC B2 ;  /* 0x0000000000027941 */ /* 0x000fea0003800000 */
.L_x_32048:
        /* <DEDUP_REMOVED lines=18> */
.L_x_32060:
[----:B------:R-:W-:-:S07]  /*8860*/  IMAD.MOV.U32 R9, RZ, RZ, R10 ;  /* 0x000000ffff097224 */ /* 0x000fce00078e000a */
.L_x_32061:
[----:B------:R-:W-:Y:S05]  /*8870*/  BSYNC B3 ;  /* 0x0000000000037941 */ /* 0x000fea0003800000 */
.L_x_32059:
        /* <DEDUP_REMOVED lines=16> */
.L_x_32065:
[----:B------:R-:W-:Y:S05]  /*8980*/  BSYNC B4 ;  /* 0x0000000000047941 */ /* 0x000fea0003800000 */
.L_x_32064:
        /* <DEDUP_REMOVED lines=44> */
.L_x_32063:
[----:B------:R-:W-:Y:S05]  /*8c50*/  BSYNC B3 ;  /* 0x0000000000037941 */ /* 0x000fea0003800000 */
.L_x_32062:
        /* <DEDUP_REMOVED lines=11> */
.L_x_32058:
[----:B------:R-:W-:Y:S05]  /*8d10*/  BSYNC B2 ;  /* 0x0000000000027941 */ /* 0x000fea0003800000 */
.L_x_32057:
        /* <DEDUP_REMOVED lines=18> */
.L_x_32069:
[----:B------:R-:W-:-:S07]  /*8e40*/  IMAD.MOV.U32 R9, RZ, RZ, R10 ;  /* 0x000000ffff097224 */ /* 0x000fce00078e000a */
.L_x_32070:
[----:B------:R-:W-:Y:S05]  /*8e50*/  BSYNC B3 ;  /* 0x0000000000037941 */ /* 0x000fea0003800000 */
.L_x_32068:
        /* <DEDUP_REMOVED lines=16> */
.L_x_32074:
[----:B------:R-:W-:Y:S05]  /*8f60*/  BSYNC B4 ;  /* 0x0000000000047941 */ /* 0x000fea0003800000 */
.L_x_32073:
        /* <DEDUP_REMOVED lines=44> */
.L_x_32072:
[----:B------:R-:W-:Y:S05]  /*9230*/  BSYNC B3 ;  /* 0x0000000000037941 */ /* 0x000fea0003800000 */
.L_x_32071:
        /* <DEDUP_REMOVED lines=12> */
.L_x_32067:
[----:B------:R-:W-:Y:S05]  /*9300*/  BSYNC B2 ;  /* 0x0000000000027941 */ /* 0x000fea0003800000 */
.L_x_32066:
        /* <DEDUP_REMOVED lines=18> */
.L_x_32078:
[----:B------:R-:W-:-:S07]  /*9430*/  IMAD.MOV.U32 R9, RZ, RZ, R10 ;  /* 0x000000ffff097224 */ /* 0x000fce00078e000a */
.L_x_32079:
[----:B------:R-:W-:Y:S05]  /*9440*/  BSYNC B3 ;  /* 0x0000000000037941 */ /* 0x000fea0003800000 */
.L_x_32077:
        /* <DEDUP_REMOVED lines=16> */
.L_x_32083:
[----:B------:R-:W-:Y:S05]  /*9550*/  BSYNC B4 ;  /* 0x0000000000047941 */ /* 0x000fea0003800000 */
.L_x_32082:
        /* <DEDUP_REMOVED lines=44> */
.L_x_32081:
[----:B------:R-:W-:Y:S05]  /*9820*/  BSYNC B3 ;  /* 0x0000000000037941 */ /* 0x000fea0003800000 */
.L_x_32080:
        /* <DEDUP_REMOVED lines=11> */
.L_x_32076:
[----:B------:R-:W-:Y:S05]  /*98e0*/  BSYNC B2 ;  /* 0x0000000000027941 */ /* 0x000fea0003800000 */
.L_x_32075:
        /* <DEDUP_REMOVED lines=18> */
.L_x_32087:
[----:B------:R-:W-:-:S07]  /*9a10*/  IMAD.MOV.U32 R9, RZ, RZ, R10 ;  /* 0x000000ffff097224 */ /* 0x000fce00078e000a */
.L_x_32088:
[----:B------:R-:W-:Y:S05]  /*9a20*/  BSYNC B3 ;  /* 0x0000000000037941 */ /* 0x000fea0003800000 */
.L_x_32086:
        /* <DEDUP_REMOVED lines=16> */
.L_x_32092:
[----:B------:R-:W-:Y:S05]  /*9b30*/  BSYNC B4 ;  /* 0x0000000000047941 */ /* 0x000fea0003800000 */
.L_x_32091:
        /* <DEDUP_REMOVED lines=44> */
.L_x_32090:
[----:B------:R-:W-:Y:S05]  /*9e00*/  BSYNC B3 ;  /* 0x0000000000037941 */ /* 0x000fea0003800000 */
.L_x_32089:
        /* <DEDUP_REMOVED lines=12> */
.L_x_32085:
[----:B------:R-:W-:Y:S05]  /*9ed0*/  BSYNC B2 ;  /* 0x0000000000027941 */ /* 0x000fea0003800000 */
.L_x_32084:
        /* <DEDUP_REMOVED lines=18> */
.L_x_32096:
[----:B------:R-:W-:-:S07]  /*a000*/  IMAD.MOV.U32 R9, RZ, RZ, R10 ;  /* 0x000000ffff097224 */ /* 0x000fce00078e000a */
.L_x_32097:
[----:B------:R-:W-:Y:S05]  /*a010*/  BSYNC B3 ;  /* 0x0000000000037941 */ /* 0x000fea0003800000 */
.L_x_32095:
        /* <DEDUP_REMOVED lines=16> */
.L_x_32101:
[----:B------:R-:W-:Y:S05]  /*a120*/  BSYNC B4 ;  /* 0x0000000000047941 */ /* 0x000fea0003800000 */
.L_x_32100:
        /* <DEDUP_REMOVED lines=44> */
.L_x_32099:
[----:B------:R-:W-:Y:S05]  /*a3f0*/  BSYNC B3 ;  /* 0x0000000000037941 */ /* 0x000fea0003800000 */
.L_x_32098:
        /* <DEDUP_REMOVED lines=11> */
.L_x_32094:
[----:B------:R-:W-:Y:S05]  /*a4b0*/  BSYNC B2 ;  /* 0x0000000000027941 */ /* 0x000fea0003800000 */
.L_x_32093:
        /* <DEDUP_REMOVED lines=18> */
.L_x_32105:
[----:B------:R-:W-:-:S07]  /*a5e0*/  IMAD.MOV.U32 R147, RZ, RZ, R10 ;  /* 0x000000ffff937224 */ /* 0x000fce00078e000a */
.L_x_32106:
[----:B------:R-:W-:Y:S05]  /*a5f0*/  BSYNC B3 ;  /* 0x0000000000037941 */ /* 0x000fea0003800000 */
.L_x_32104:
        /* <DEDUP_REMOVED lines=16> */
.L_x_32110:
[----:B------:R-:W-:Y:S05]  /*a700*/  BSYNC B4 ;  /* 0x0000000000047941 */ /* 0x000fea0003800000 */
.L_x_32109:
        /* <DEDUP_REMOVED lines=44> */
.L_x_32108:
[----:B------:R-:W-:Y:S05]  /*a9d0*/  BSYNC B3 ;  /* 0x0000000000037941 */ /* 0x000fea0003800000 */
.L_x_32107:
        /* <DEDUP_REMOVED lines=12> */
.L_x_32103:
[----:B------:R-:W-:Y:S05]  /*aaa0*/  BSYNC B2 ;  /* 0x0000000000027941 */ /* 0x000fea0003800000 */
.L_x_32102:
        /* <DEDUP_REMOVED lines=26> */
.L_x_32112:
[----:B------:R-:W-:Y:S05]  /*ac50*/  BSYNC B2 ;  /* 0x0000000000027941 */ /* 0x000fea0003800000 */
.L_x_32111:
[----:B------:R-:W-:Y:S01]  /*ac60*/  IADD3 R205, R205, 0x20, RZ ;  /* 0x00000020cdcd7810 */ /* 0x000fe20007ffe0ff */
[----:B------:R-:W-:-:S07]  /*ac70*/  VIADD R206, R206, 0x20 ;  /* 0x00000020cece7836 */ /* 0x000fce0000000000 */
.L_x_32038:
[----:B------:R-:W-:Y:S05]  /*ac80*/  BSYNC B1 ;  /* 0x0000000000017941 */ /* 0x000fea0003800000 */
.L_x_32037:
        /* <DEDUP_REMOVED lines=32> */
.L_x_32118:
[----:B------:R-:W-:-:S07]  /*ae90*/  IMAD.MOV.U32 R13, RZ, RZ, R10 ;  /* 0x000000ffff0d7224 */ /* 0x000fce00078e000a */
.L_x_32119:
[----:B------:R-:W-:Y:S05]  /*aea0*/  BSYNC B3 ;  /* 0x0000000000037941 */ /* 0x000fea0003800000 */
.L_x_32117:
        /* <DEDUP_REMOVED lines=16> */
.L_x_32123:
[----:B------:R-:W-:Y:S05]  /*afb0*/  BSYNC B4 ;  /* 0x0000000000047941 */ /* 0x000fea0003800000 */
.L_x_32122:
        /* <DEDUP_REMOVED lines=44> */
.L_x_32121:
[----:B------:R-:W-:Y:S05]  /*b280*/  BSYNC B3 ;  /* 0x0000000000037941 */ /* 0x000fea0003800000 */
.L_x_32120:
        /* <DEDUP_REMOVED lines=11> */
.L_x_32116:
[----:B------:R-:W-:Y:S05]  /*b340*/  BSYNC B2 ;  /* 0x0000000000027941 */ /* 0x000fea0003800000 */
.L_x_32115:
        /* <DEDUP_REMOVED lines=18> */
.L_x_32127:
[----:B------:R-:W-:-:S07]  /*b470*/  IMAD.MOV.U32 R9, RZ, RZ, R10 ;  /* 0x000000ffff097224 */ /* 0x000fce00078e000a */
.L_x_32128:
[----:B------:R-:W-:Y:S05]  /*b480*/  BSYNC B3 ;  /* 0x0000000000037941 */ /* 0x000fea0003800000 */
.L_x_32126:
        /* <DEDUP_REMOVED lines=16> */
.L_x_32132:
[----:B------:R-:W-:Y:S05]  /*b590*/  BSYNC B4 ;  /* 0x0000000000047941 */ /* 0x000fea0003800000 */
.L_x_32131:
        /* <DEDUP_REMOVED lines=44> */
.L_x_32130:
[----:B------:R-:W-:Y:S05]  /*b860*/  BSYNC B3 ;  /* 0x0000000000037941 */ /* 0x000fea0003800000 */
.L_x_32129:
        /* <DEDUP_REMOVED lines=12> */
.L_x_32125:
[----:B------:R-:W-:Y:S05]  /*b930*/  BSYNC B2 ;  /* 0x0000000000027941 */ /* 0x000fea0003800000 */
.L_x_32124:
        /* <DEDUP_REMOVED lines=18> */
.L_x_32136:
[----:B------:R-:W-:-:S07]  /*ba60*/  IMAD.MOV.U32 R9, RZ, RZ, R10 ;  /* 0x000000ffff097224 */ /* 0x000fce00078e000a */
.L_x_32137:
[----:B------:R-:W-:Y:S05]  /*ba70*/  BSYNC B3 ;  /* 0x0000000000037941 */ /* 0x000fea0003800000 */
.L_x_32135:
        /* <DEDUP_REMOVED lines=16> */
.L_x_32141:
[----:B------:R-:W-:Y:S05]  /*bb80*/  BSYNC B4 ;  /* 0x0000000000047941 */ /* 0x000fea0003800000 */
.L_x_32140:
        /* <DEDUP_REMOVED lines=44> */
.L_x_32139:
[----:B------:R-:W-:Y:S05]  /*be50*/  BSYNC B3 ;  /* 0x0000000000037941 */ /* 0x000fea0003800000 */
.L_x_32138:
        /* <DEDUP_REMOVED lines=11> */
.L_x_32134:
[----:B------:R-:W-:Y:S05]  /*bf10*/  BSYNC B2 ;  /* 0x0000000000027941 */ /* 0x000fea0003800000 */
.L_x_32133:
        /* <DEDUP_REMOVED lines=18> */
.L_x_32145:
[----:B------:R-:W-:-:S07]  /*c040*/  IMAD.MOV.U32 R9, RZ, RZ, R10 ;  /* 0x000000ffff097224 */ /* 0x000fce00078e000a */
.L_x_32146:
[----:B------:R-:W-:Y:S05]  /*c050*/  BSYNC B3 ;  /* 0x0000000000037941 */ /* 0x000fea0003800000 */
.L_x_32144:
        /* <DEDUP_REMOVED lines=16> */
.L_x_32150:
[----:B------:R-:W-:Y:S05]  /*c160*/  BSYNC B4 ;  /* 0x0000000000047941 */ /* 0x000fea0003800000 */
.L_x_32149:
        /* <DEDUP_REMOVED lines=44> */
.L_x_32148:
[----:B------:R-:W-:Y:S05]  /*c430*/  BSYNC B3 ;  /* 0x0000000000037941 */ /* 0x000fea0003800000 */
.L_x_32147:
        /* <DEDUP_REMOVED lines=12> */
.L_x_32143:
[----:B------:R-:W-:Y:S05]  /*c500*/  BSYNC B2 ;  /* 0x0000000000027941 */ /* 0x000fea0003800000 */
.L_x_32142:
        /* <DEDUP_REMOVED lines=18> */
.L_x_32154:
[----:B------:R-:W-:-:S07]  /*c630*/  IMAD.MOV.U32 R9, RZ, RZ, R10 ;  /* 0x000000ffff097224 */ /* 0x000fce00078e000a */
.L_x_32155:
[----:B------:R-:W-:Y:S05]  /*c640*/  BSYNC B3 ;  /* 0x0000000000037941 */ /* 0x000fea0003800000 */
.L_x_32153:
        /* <DEDUP_REMOVED lines=16> */
.L_x_32159:
[----:B------:R-:W-:Y:S05]  /*c750*/  BSYNC B4 ;  /* 0x0000000000047941 */ /* 0x000fea0003800000 */
.L_x_32158:
        /* <DEDUP_REMOVED lines=44> */
.L_x_32157:
[----:B------:R-:W-:Y:S05]  /*ca20*/  BSYNC B3 ;  /* 0x0000000000037941 */ /* 0x000fea0003800000 */
.L_x_32156:
        /* <DEDUP_REMOVED lines=11> */
.L_x_32152:
[----:B------:R-:W-:Y:S05]  /*cae0*/  BSYNC B2 ;  /* 0x0000000000027941 */ /* 0x000fea0003800000 */
.L_x_32151:
        /* <DEDUP_REMOVED lines=18> */
.L_x_32163:
[----:B------:R-:W-:-:S07]  /*cc10*/  IMAD.MOV.U32 R9, RZ, RZ, R10 ;  /* 0x000000ffff097224 */ /* 0x000fce00078e000a */
.L_x_32164:
[----:B------:R-:W-:Y:S05]  /*cc20*/  BSYNC B3 ;  /* 0x0000000000037941 */ /* 0x000fea0003800000 */
.L_x_32162:
        /* <DEDUP_REMOVED lines=16> */
.L_x_32168:
[----:B------:R-:W-:Y:S05]  /*cd30*/  BSYNC B4 ;  /* 0x0000000000047941 */ /* 0x000fea0003800000 */
.L_x_32167:
        /* <DEDUP_REMOVED lines=44> */
.L_x_32166:
[----:B------:R-:W-:Y:S05]  /*d000*/  BSYNC B3 ;  /* 0x0000000000037941 */ /* 0x000fea0003800000 */
.L_x_32165:
        /* <DEDUP_REMOVED lines=12> */
.L_x_32161:
[----:B------:R-:W-:Y:S05]  /*d0d0*/  BSYNC B2 ;  /* 0x0000000000027941 */ /* 0x000fea0003800000 */
.L_x_32160:
        /* <DEDUP_REMOVED lines=18> */
.L_x_32172:
[----:B------:R-:W-:-:S07]  /*d200*/  IMAD.MOV.U32 R9, RZ, RZ, R10 ;  /* 0x000000ffff097224 */ /* 0x000fce00078e000a */
.L_x_32173:
[----:B------:R-:W-:Y:S05]  /*d210*/  BSYNC B3 ;  /* 0x0000000000037941 */ /* 0x000fea0003800000 */
.L_x_32171:
        /* <DEDUP_REMOVED lines=16> */
.L_x_32177:
[----:B------:R-:W-:Y:S05]  /*d320*/  BSYNC B4 ;  /* 0x0000000000047941 */ /* 0x000fea0003800000 */
.L_x_32176:
        /* <DEDUP_REMOVED lines=44> */
.L_x_32175:
[----:B------:R-:W-:Y:S05]  /*d5f0*/  BSYNC B3 ;  /* 0x0000000000037941 */ /* 0x000fea0003800000 */
.L_x_32174:
        /* <DEDUP_REMOVED lines=11> */
.L_x_32170:
[----:B------:R-:W-:Y:S05]  /*d6b0*/  BSYNC B2 ;  /* 0x0000000000027941 */ /* 0x000fea0003800000 */
.L_x_32169:
        /* <DEDUP_REMOVED lines=18> */
.L_x_32181:
[----:B------:R-:W-:-:S07]  /*d7e0*/  IMAD.MOV.U32 R155, RZ, RZ, R10 ;  /* 0x000000ffff9b7224 */ /* 0x000fce00078e000a */
.L_x_32182:
[----:B------:R-:W-:Y:S05]  /*d7f0*/  BSYNC B3 ;  /* 0x0000000000037941 */ /* 0x000fea0003800000 */
.L_x_32180:
        /* <DEDUP_REMOVED lines=16> */
.L_x_32186:
[----:B------:R-:W-:Y:S05]  /*d900*/  BSYNC B4 ;  /* 0x0000000000047941 */ /* 0x000fea0003800000 */
.L_x_32185:
        /* <DEDUP_REMOVED lines=44> */
.L_x_32184:
[----:B------:R-:W-:Y:S05]  /*dbd0*/  BSYNC B3 ;  /* 0x0000000000037941 */ /* 0x000fea0003800000 */
.L_x_32183:
        /* <DEDUP_REMOVED lines=12> */
.L_x_32179:
[----:B------:R-:W-:Y:S05]  /*dca0*/  BSYNC B2 ;  /* 0x0000000000027941 */ /* 0x000fea0003800000 */
.L_x_32178:
        /* <DEDUP_REMOVED lines=26> */
.L_x_32188:
[----:B------:R-:W-:Y:S05]  /*de50*/  BSYNC B2 ;  /* 0x0000000000027941 */ /* 0x000fea0003800000 */
.L_x_32187:
[----:B------:R-:W-:Y:S01]  /*de60*/  IADD3 R205, R205, 0x20, RZ ;  /* 0x00000020cdcd7810 */ /* 0x000fe20007ffe0ff */
[----:B------:R-:W-:-:S07]  /*de70*/  VIADD R206, R206, 0x20 ;  /* 0x00000020cece7836 */ /* 0x000fce0000000000 */
.L_x_32114:
[----:B------:R-:W-:Y:S05]  /*de80*/  BSYNC B1 ;  /* 0x0000000000017941 */ /* 0x000fea0003800000 */
.L_x_32113:
        /* <DEDUP_REMOVED lines=32> */
.L_x_32194:
[----:B------:R-:W-:-:S07]  /*e090*/  IMAD.MOV.U32 R13, RZ, RZ, R10 ;  /* 0x000000ffff0d7224 */ /* 0x000fce00078e000a */
.L_x_32195:
[----:B------:R-:W-:Y:S05]  /*e0a0*/  BSYNC B3 ;  /* 0x0000000000037941 */ /* 0x000fea0003800000 */
.L_x_32193:
        /* <DEDUP_REMOVED lines=16> */
.L_x_32199:
[----:B------:R-:W-:Y:S05]  /*e1b0*/  BSYNC B4 ;  /* 0x0000000000047941 */ /* 0x000fea0003800000 */
.L_x_32198:
        /* <DEDUP_REMOVED lines=44> */
.L_x_32197:
[----:B------:R-:W-:Y:S05]  /*e480*/  BSYNC B3 ;  /* 0x0000000000037941 */ /* 0x000fea0003800000 */
.L_x_32196:
        /* <DEDUP_REMOVED lines=11> */
.L_x_32192:
[----:B------:R-:W-:Y:S05]  /*e540*/  BSYNC B2 ;  /* 0x0000000000027941 */ /* 0x000fea0003800000 */
.L_x_32191:
        /* <DEDUP_REMOVED lines=18> */
.L_x_32203:
[----:B------:R-:W-:-:S07]  /*e670*/  IMAD.MOV.U32 R9, RZ, RZ, R10 ;  /* 0x000000ffff097224 */ /* 0x000fce00078e000a */
.L_x_32204:
[----:B------:R-:W-:Y:S05]  /*e680*/  BSYNC B3 ;  /* 0x0000000000037941 */ /* 0x000fea0003800000 */
.L_x_32202:
        /* <DEDUP_REMOVED lines=16> */
.L_x_32208:
[----:B------:R-:W-:Y:S05]  /*e790*/  BSYNC B4 ;  /* 0x0000000000047941 */ /* 0x000fea0003800000 */
.L_x_32207:
        /* <DEDUP_REMOVED lines=44> */
.L_x_32206:
[----:B------:R-:W-:Y:S05]  /*ea60*/  BSYNC B3 ;  /* 0x0000000000037941 */ /* 0x000fea0003800000 */
.L_x_32205:
        /* <DEDUP_REMOVED lines=12> */
.L_x_32201:
[----:B------:R-:W-:Y:S05]  /*eb30*/  BSYNC B2 ;  /* 0x0000000000027941 */ /* 0x000fea0003800000 */
.L_x_32200:
        /* <DEDUP_REMOVED lines=18> */
.L_x_32212:
[----:B------:R-:W-:-:S07]  /*ec60*/  IMAD.MOV.U32 R9, RZ, RZ, R10 ;  /* 0x000000ffff097224 */ /* 0x000fce00078e000a */
.L_x_32213:
[----:B------:R-:W-:Y:S05]  /*ec70*/  BSYNC B3 ;  /* 0x0000000000037941 */ /* 0x000fea0003800000 */
.L_x_32211:
        /* <DEDUP_REMOVED lines=16> */
.L_x_32217:
[----:B------:R-:W-:Y:S05]  /*ed80*/  BSYNC B4 ;  /* 0x0000000000047941 */ /* 0x000fea0003800000 */
.L_x_32216:
        /* <DEDUP_REMOVED lines=44> */
.L_x_32215:
[----:B------:R-:W-:Y:S05]  /*f050*/  BSYNC B3 ;  /* 0x0000000000037941 */ /* 0x000fea0003800000 */
.L_x_32214:
        /* <DEDUP_REMOVED lines=11> */
.L_x_32210:
[----:B------:R-:W-:Y:S05]  /*f110*/  BSYNC B2 ;  /* 0x0000000000027941 */ /* 0x000fea0003800000 */
.L_x_32209:
        /* <DEDUP_REMOVED lines=18> */
.L_x_32221:
[----:B------:R-:W-:-:S07]  /*f240*/  IMAD.MOV.U32 R9, RZ, RZ, R10 ;  /* 0x000000ffff097224 */ /* 0x000fce00078e000a */
.L_x_32222:
[----:B------:R-:W-:Y:S05]  /*f250*/  BSYNC B3 ;  /* 0x0000000000037941 */ /* 0x000fea0003800000 */
.L_x_32220:
        /* <DEDUP_REMOVED lines=16> */
.L_x_32226:
[----:B------:R-:W-:Y:S05]  /*f360*/  BSYNC B4 ;  /* 0x0000000000047941 */ /* 0x000fea0003800000 */
.L_x_32225:
        /* <DEDUP_REMOVED lines=44> */
.L_x_32224:
[----:B------:R-:W-:Y:S05]  /*f630*/  BSYNC B3 ;  /* 0x0000000000037941 */ /* 0x000fea0003800000 */
.L_x_32223:
        /* <DEDUP_REMOVED lines=12> */
.L_x_32219:
[----:B------:R-:W-:Y:S05]  /*f700*/  BSYNC B2 ;  /* 0x0000000000027941 */ /* 0x000fea0003800000 */
.L_x_32218:
        /* <DEDUP_REMOVED lines=18> */
.L_x_32230:
[----:B------:R-:W-:-:S07]  /*f830*/  IMAD.MOV.U32 R9, RZ, RZ, R10 ;  /* 0x000000ffff097224 */ /* 0x000fce00078e000a */
.L_x_32231:
[----:B------:R-:W-:Y:S05]  /*f840*/  BSYNC B3 ;  /* 0x0000000000037941 */ /* 0x000fea0003800000 */
.L_x_32229:
        /* <DEDUP_REMOVED lines=16> */
.L_x_32235:
[----:B------:R-:W-:Y:S05]  /*f950*/  BSYNC B4 ;  /* 0x0000000000047941 */ /* 0x000fea0003800000 */
.L_x_32234:
        /* <DEDUP_REMOVED lines=44> */
.L_x_32233:
[----:B------:R-:W-:Y:S05]  /*fc20*/  BSYNC B3 ;  /* 0x0000000000037941 */ /* 0x000fea0003800000 */
.L_x_32232:
        /* <DEDUP_REMOVED lines=11> */
.L_x_32228:
[----:B------:R-:W-:Y:S05]  /*fce0*/  BSYNC B2 ;  /* 0x0000000000027941 */ /* 0x000fea0003800000 */
.L_x_32227:
        /* <DEDUP_REMOVED lines=18> */
.L_x_32239:
[----:B------:R-:W-:-:S07]  /*fe10*/  IMAD.MOV.U32 R9, RZ, RZ, R10 ;  /* 0x000000ffff097224 */ /* 0x000fce00078e000a */
.L_x_32240:
[----:B------:R-:W-:Y:S05]  /*fe20*/  BSYNC B3 ;  /* 0x0000000000037941 */ /* 0x000fea0003800000 */
.L_x_32238:
        /* <DEDUP_REMOVED lines=16> */
.L_x_32244:
[----:B------:R-:W-:Y:S05]  /*ff30*/  BSYNC B4 ;  /* 0x0000000000047941 */ /* 0x000fea0003800000 */
.L_x_32243:
        /* <DEDUP_REMOVED lines=44> */
.L_x_32242:
[----:B------:R-:W-:Y:S05]  /*10200*/  BSYNC B3 ;  /* 0x0000000000037941 */ /* 0x000fea0003800000 */
.L_x_32241:
        /* <DEDUP_REMOVED lines=12> */
.L_x_32237:
[----:B------:R-:W-:Y:S05]  /*102d0*/  BSYNC B2 ;  /* 0x0000000000027941 */ /* 0x000fea0003800000 */
.L_x_32236:
        /* <DEDUP_REMOVED lines=18> */
.L_x_32248:
[----:B------:R-:W-:-:S07]  /*10400*/  IMAD.MOV.U32 R9, RZ, RZ, R10 ;  /* 0x000000ffff097224 */ /* 0x000fce00078e000a */
.L_x_32249:
[----:B------:R-:W-:Y:S05]  /*10410*/  BSYNC B3 ;  /* 0x0000000000037941 */ /* 0x000fea0003800000 */
.L_x_32247:
        /* <DEDUP_REMOVED lines=16> */
.L_x_32253:
[----:B------:R-:W-:Y:S05]  /*10520*/  BSYNC B4 ;  /* 0x0000000000047941 */ /* 0x000fea0003800000 */
.L_x_32252:
        /* <DEDUP_REMOVED lines=44> */
.L_x_32251:
[----:B------:R-:W-:Y:S05]  /*107f0*/  BSYNC B3 ;  /* 0x0000000000037941 */ /* 0x000fea0003800000 */
.L_x_32250:
        /* <DEDUP_REMOVED lines=11> */
.L_x_32246:
[----:B------:R-:W-:Y:S05]  /*108b0*/  BSYNC B2 ;  /* 0x0000000000027941 */ /* 0x000fea0003800000 */
.L_x_32245:
        /* <DEDUP_REMOVED lines=18> */
.L_x_32257:
[----:B------:R-:W-:-:S07]  /*109e0*/  IMAD.MOV.U32 R163, RZ, RZ, R10 ;  /* 0x000000ffffa37224 */ /* 0x000fce00078e000a */
.L_x_32258:
[----:B------:R-:W-:Y:S05]  /*109f0*/  BSYNC B3 ;  /* 0x0000000000037941 */ /* 0x000fea0003800000 */
.L_x_32256:
        /* <DEDUP_REMOVED lines=16> */
.L_x_32262:
[----:B------:R-:W-:Y:S05]  /*10b00*/  BSYNC B4 ;  /* 0x0000000000047941 */ /* 0x000fea0003800000 */
.L_x_32261:
        /* <DEDUP_REMOVED lines=44> */
.L_x_32260:
[----:B------:R-:W-:Y:S05]  /*10dd0*/  BSYNC B3 ;  /* 0x0000000000037941 */ /* 0x000fea0003800000 */
.L_x_32259:
        /* <DEDUP_REMOVED lines=12> */
.L_x_32255:
[----:B------:R-:W-:Y:S05]  /*10ea0*/  BSYNC B2 ;  /* 0x0000000000027941 */ /* 0x000fea0003800000 */
.L_x_32254:
        /* <DEDUP_REMOVED lines=26> */
.L_x_32264:
[----:B------:R-:W-:Y:S05]  /*11050*/  BSYNC B2 ;  /* 0x0000000000027941 */ /* 0x000fea0003800000 */
.L_x_32263:
[----:B------:R-:W-:Y:S01]  /*11060*/  IADD3 R205, R205, 0x20, RZ ;  /* 0x00000020cdcd7810 */ /* 0x000fe20007ffe0ff */
[----:B------:R-:W-:-:S07]  /*11070*/  VIADD R206, R206, 0x20 ;  /* 0x00000020cece7836 */ /* 0x000fce0000000000 */
.L_x_32190:
[----:B------:R-:W-:Y:S05]  /*11080*/  BSYNC B1 ;  /* 0x0000000000017941 */ /* 0x000fea0003800000 */
.L_x_32189:
        /* <DEDUP_REMOVED lines=32> */
.L_x_32270:
[----:B------:R-:W-:-:S07]  /*11290*/  IMAD.MOV.U32 R13, RZ, RZ, R10 ;  /* 0x000000ffff0d7224 */ /* 0x000fce00078e000a */
.L_x_32271:
[----:B------:R-:W-:Y:S05]  /*112a0*/  BSYNC B3 ;  /* 0x0000000000037941 */ /* 0x000fea0003800000 */
.L_x_32269:
        /* <DEDUP_REMOVED lines=16> */
.L_x_32275:
[----:B------:R-:W-:Y:S05]  /*113b0*/  BSYNC B4 ;  /* 0x0000000000047941 */ /* 0x000fea0003800000 */
.L_x_32274:
        /* <DEDUP_REMOVED lines=44> */
.L_x_32273:
[----:B------:R-:W-:Y:S05]  /*11680*/  BSYNC B3 ;  /* 0x0000000000037941 */ /* 0x000fea0003800000 */
.L_x_32272:
        /* <DEDUP_REMOVED lines=11> */
.L_x_32268:
[----:B------:R-:W-:Y:S05]  /*11740*/  BSYNC B2 ;  /* 0x0000000000027941 */ /* 0x000fea0003800000 */
.L_x_32267:
        /* <DEDUP_REMOVED lines=18> */
.L_x_32279:
[----:B------:R-:W-:-:S07]  /*11870*/  IMAD.MOV.U32 R9, RZ, RZ, R10 ;  /* 0x000000ffff097224 */ /* 0x000fce00078e000a */
.L_x_32280:
[----:B------:R-:W-:Y:S05]  /*11880*/  BSYNC B3 ;  /* 0x0000000000037941 */ /* 0x000fea0003800000 */
.L_x_32278:
        /* <DEDUP_REMOVED lines=16> */
.L_x_32284:
[----:B------:R-:W-:Y:S05]  /*11990*/  BSYNC B4 ;  /* 0x0000000000047941 */ /* 0x000fea0003800000 */
.L_x_32283:
        /* <DEDUP_REMOVED lines=44> */
.L_x_32282:
[----:B------:R-:W-:Y:S05]  /*11c60*/  BSYNC B3 ;  /* 0x0000000000037941 */ /* 0x000fea0003800000 */
.L_x_32281:
        /* <DEDUP_REMOVED lines=12> */
.L_x_32277:
[----:B------:R-:W-:Y:S05]  /*11d30*/  BSYNC B2 ;  /* 0x0000000000027941 */ /* 0x000fea0003800000 */
.L_x_32276:
        /* <DEDUP_REMOVED lines=18> */
.L_x_32288:
[----:B------:R-:W-:-:S07]  /*11e60*/  IMAD.MOV.U32 R9, RZ, RZ, R10 ;  /* 0x000000ffff097224 */ /* 0x000fce00078e000a */
.L_x_32289:
[----:B------:R-:W-:Y:S05]  /*11e70*/  BSYNC B3 ;  /* 0x0000000000037941 */ /* 0x000fea0003800000 */
.L_x_32287:
        /* <DEDUP_REMOVED lines=16> */
.L_x_32293:
[----:B------:R-:W-:Y:S05]  /*11f80*/  BSYNC B4 ;  /* 0x0000000000047941 */ /* 0x000fea0003800000 */
.L_x_32292:
        /* <DEDUP_REMOVED lines=44> */
.L_x_32291:
[----:B------:R-:W-:Y:S05]  /*12250*/  BSYNC B3 ;  /* 0x0000000000037941 */ /* 0x000fea0003800000 */
.L_x_32290:
        /* <DEDUP_REMOVED lines=11> */
.L_x_32286:
[----:B------:R-:W-:Y:S05]  /*12310*/  BSYNC B2 ;  /* 0x0000000000027941 */ /* 0x000fea0003800000 */
.L_x_32285:
        /* <DEDUP_REMOVED lines=18> */
.L_x_32297:
[----:B------:R-:W-:-:S07]  /*12440*/  IMAD.MOV.U32 R9, RZ, RZ, R10 ;  /* 0x000000ffff097224 */ /* 0x000fce00078e000a */
.L_x_32298:
[----:B------:R-:W-:Y:S05]  /*12450*/  BSYNC B3 ;  /* 0x0000000000037941 */ /* 0x000fea0003800000 */
.L_x_32296:
        /* <DEDUP_REMOVED lines=16> */
.L_x_32302:
[----:B------:R-:W-:Y:S05]  /*12560*/  BSYNC B4 ;  /* 0x0000000000047941 */ /* 0x000fea0003800000 */
.L_x_32301:
        /* <DEDUP_REMOVED lines=44> */
.L_x_32300:
[----:B------:R-:W-:Y:S05]  /*12830*/  BSYNC B3 ;  /* 0x0000000000037941 */ /* 0x000fea0003800000 */
.L_x_32299:
        /* <DEDUP_REMOVED lines=12> */
.L_x_32295:
[----:B------:R-:W-:Y:S05]  /*12900*/  BSYNC B2 ;  /* 0x0000000000027941 */ /* 0x000fea0003800000 */
.L_x_32294:
        /* <DEDUP_REMOVED lines=18> */
.L_x_32306:
[----:B------:R-:W-:-:S07]  /*12a30*/  IMAD.MOV.U32 R9, RZ, RZ, R10 ;  /* 0x000000ffff097224 */ /* 0x000fce00078e000a */
.L_x_32307:
[----:B------:R-:W-:Y:S05]  /*12a40*/  BSYNC B3 ;  /* 0x0000000000037941 */ /* 0x000fea0003800000 */
.L_x_32305:
        /* <DEDUP_REMOVED lines=16> */
.L_x_32311:
[----:B------:R-:W-:Y:S05]  /*12b50*/  BSYNC B4 ;  /* 0x0000000000047941 */ /* 0x000fea0003800000 */
.L_x_32310:
        /* <DEDUP_REMOVED lines=44> */
.L_x_32309:
[----:B------:R-:W-:Y:S05]  /*12e20*/  BSYNC B3 ;  /* 0x0000000000037941 */ /* 0x000fea0003800000 */
.L_x_32308:
        /* <DEDUP_REMOVED lines=11> */
.L_x_32304:
[----:B------:R-:W-:Y:S05]  /*12ee0*/  BSYNC B2 ;  /* 0x0000000000027941 */ /* 0x000fea0003800000 */
.L_x_32303:
        /* <DEDUP_REMOVED lines=18> */
.L_x_32315:
[----:B------:R-:W-:-:S07]  /*13010*/  IMAD.MOV.U32 R9, RZ, RZ, R10 ;  /* 0x000000ffff097224 */ /* 0x000fce00078e000a */
.L_x_32316:
[----:B------:R-:W-:Y:S05]  /*13020*/  BSYNC B3 ;  /* 0x0000000000037941 */ /* 0x000fea0003800000 */
.L_x_32314:
        /* <DEDUP_REMOVED lines=16> */
.L_x_32320:
[----:B------:R-:W-:Y:S05]  /*13130*/  BSYNC B4 ;  /* 0x0000000000047941 */ /* 0x000fea0003800000 */
.L_x_32319:
        /* <DEDUP_REMOVED lines=44> */
.L_x_32318:
[----:B------:R-:W-:Y:S05]  /*13400*/  BSYNC B3 ;  /* 0x0000000000037941 */ /* 0x000fea0003800000 */
.L_x_32317:
        /* <DEDUP_REMOVED lines=12> */
.L_x_32313:
[----:B------:R-:W-:Y:S05]  /*134d0*/  BSYNC B2 ;  /* 0x0000000000027941 */ /* 0x000fea0003800000 */
.L_x_32312:
        /* <DEDUP_REMOVED lines=18> */
.L_x_32324:
[----:B------:R-:W-:-:S07]  /*13600*/  IMAD.MOV.U32 R9, RZ, RZ, R10 ;  /* 0x000000ffff097224 */ /* 0x000fce00078e000a */
.L_x_32325:
[----:B------:R-:W-:Y:S05]  /*13610*/  BSYNC B3 ;  /* 0x0000000000037941 */ /* 0x000fea0003800000 */
.L_x_32323:
        /* <DEDUP_REMOVED lines=16> */
.L_x_32329:
[----:B------:R-:W-:Y:S05]  /*13720*/  BSYNC B4 ;  /* 0x0000000000047941 */ /* 0x000fea0003800000 */
.L_x_32328:
        /* <DEDUP_REMOVED lines=44> */
.L_x_32327:
[----:B------:R-:W-:Y:S05]  /*139f0*/  BSYNC B3 ;  /* 0x0000000000037941 */ /* 0x000fea0003800000 */
.L_x_32326:
        /* <DEDUP_REMOVED lines=11> */
.L_x_32322:
[----:B------:R-:W-:Y:S05]  /*13ab0*/  BSYNC B2 ;  /* 0x0000000000027941 */ /* 0x000fea0003800000 */
.L_x_32321:
        /* <DEDUP_REMOVED lines=18> */
.L_x_32333:
[----:B------:R-:W-:-:S07]  /*13be0*/  IMAD.MOV.U32 R171, RZ, RZ, R10 ;  /* 0x000000ffffab7224 */ /* 0x000fce00078e000a */
.L_x_32334:
[----:B------:R-:W-:Y:S05]  /*13bf0*/  BSYNC B3 ;  /* 0x0000000000037941 */ /* 0x000fea0003800000 */
.L_x_32332:
        /* <DEDUP_REMOVED lines=16> */
.L_x_32338:
[----:B------:R-:W-:Y:S05]  /*13d00*/  BSYNC B4 ;  /* 0x0000000000047941 */ /* 0x000fea0003800000 */
.L_x_32337:
        /* <DEDUP_REMOVED lines=44> */
.L_x_32336:
[----:B------:R-:W-:Y:S05]  /*13fd0*/  BSYNC B3 ;  /* 0x0000000000037941 */ /* 0x000fea0003800000 */
.L_x_32335:
        /* <DEDUP_REMOVED lines=12> */
.L_x_32331:
[----:B------:R-:W-:Y:S05]  /*140a0*/  BSYNC B2 ;  /* 0x0000000000027941 */ /* 0x000fea0003800000 */
.L_x_32330:
        /* <DEDUP_REMOVED lines=26> */
.L_x_32340:
[----:B------:R-:W-:Y:S05]  /*14250*/  BSYNC B2 ;  /* 0x0000000000027941 */ /* 0x000fea0003800000 */
.L_x_32339:
[----:B------:R-:W-:Y:S01]  /*14260*/  IADD3 R205, R205, 0x20, RZ ;  /* 0x00000020cdcd7810 */ /* 0x000fe20007ffe0ff */
[----:B------:R-:W-:-:S07]  /*14270*/  VIADD R206, R206, 0x20 ;  /* 0x00000020cece7836 */ /* 0x000fce0000000000 */
.L_x_32266:
[----:B------:R-:W-:Y:S05]  /*14280*/  BSYNC B1 ;  /* 0x0000000000017941 */ /* 0x000fea0003800000 */
.L_x_32265:
        /* <DEDUP_REMOVED lines=32> */
.L_x_32346:
[----:B------:R-:W-:-:S07]  /*14490*/  IMAD.MOV.U32 R13, RZ, RZ, R10 ;  /* 0x000000ffff0d7224 */ /* 0x000fce00078e000a */
.L_x_32347:
[----:B------:R-:W-:Y:S05]  /*144a0*/  BSYNC B3 ;  /* 0x0000000000037941 */ /* 0x000fea0003800000 */
.L_x_32345:
        /* <DEDUP_REMOVED lines=16> */
.L_x_32351:
[----:B------:R-:W-:Y:S05]  /*145b0*/  BSYNC B4 ;  /* 0x0000000000047941 */ /* 0x000fea0003800000 */
.L_x_32350:
        /* <DEDUP_REMOVED lines=44> */
.L_x_32349:
[----:B------:R-:W-:Y:S05]  /*14880*/  BSYNC B3 ;  /* 0x0000000000037941 */ /* 0x000fea0003800000 */
.L_x_32348:
        /* <DEDUP_REMOVED lines=11> */
.L_x_32344:
[----:B------:R-:W-:Y:S05]  /*14940*/  BSYNC B2 ;  /* 0x0000000000027941 */ /* 0x000fea0003800000 */
.L_x_32343:
        /* <DEDUP_REMOVED lines=18> */
.L_x_32355:
[----:B------:R-:W-:-:S07]  /*14a70*/  IMAD.MOV.U32 R9, RZ, RZ, R10 ;  /* 0x000000ffff097224 */ /* 0x000fce00078e000a */
.L_x_32356:
[----:B------:R-:W-:Y:S05]  /*14a80*/  BSYNC B3 ;  /* 0x0000000000037941 */ /* 0x000fea0003800000 */
.L_x_32354:
        /* <DEDUP_REMOVED lines=16> */
.L_x_32360:
[----:B------:R-:W-:Y:S05]  /*14b90*/  BSYNC B4 ;  /* 0x0000000000047941 */ /* 0x000fea0003800000 */
.L_x_32359:
        /* <DEDUP_REMOVED lines=44> */
.L_x_32358:
[----:B------:R-:W-:Y:S05]  /*14e60*/  BSYNC B3 ;  /* 0x0000000000037941 */ /* 0x000fea0003800000 */
.L_x_32357:
        /* <DEDUP_REMOVED lines=12> */
.L_x_32353:
[----:B------:R-:W-:Y:S05]  /*14f30*/  BSYNC B2 ;  /* 0x0000000000027941 */ /* 0x000fea0003800000 */
.L_x_32352:
        /* <DEDUP_REMOVED lines=18> */
.L_x_32364:
[----:B------:R-:W-:-:S07]  /*15060*/  IMAD.MOV.U32 R9, RZ, RZ, R10 ;  /* 0x000000ffff097224 */ /* 0x000fce00078e000a */
.L_x_32365:
[----:B------:R-:W-:Y:S05]  /*15070*/  BSYNC B3 ;  /* 0x0000000000037941 */ /* 0x000fea0003800000 */
.L_x_32363:
        /* <DEDUP_REMOVED lines=16> */
.L_x_32369:
[----:B------:R-:W-:Y:S05]  /*15180*/  BSYNC B4 ;  /* 0x0000000000047941 */ /* 0x000fea0003800000 */
.L_x_32368:
        /* <DEDUP_REMOVED lines=44> */
.L_x_32367:
[----:B------:R-:W-:Y:S05]  /*15450*/  BSYNC B3 ;  /* 0x0000000000037941 */ /* 0x000fea0003800000 */
.L_x_32366:
        /* <DEDUP_REMOVED lines=11> */
.L_x_32362:
[----:B------:R-:W-:Y:S05]  /*15510*/  BSYNC B2 ;  /* 0x0000000000027941 */ /* 0x000fea0003800000 */
.L_x_32361:
        /* <DEDUP_REMOVED lines=18> */
.L_x_32373:
[----:B------:R-:W-:-:S07]  /*15640*/  IMAD.MOV.U32 R9, RZ, RZ, R10 ;  /* 0x000000ffff097224 */ /* 0x000fce00078e000a */
.L_x_32374:
[----:B------:R-:W-:Y:S05]  /*15650*/  BSYNC B3 ;  /* 0x0000000000037941 */ /* 0x000fea0003800000 */
.L_x_32372:
        /* <DEDUP_REMOVED lines=16> */
.L_x_32378:
[----:B------:R-:W-:Y:S05]  /*15760*/  BSYNC B4 ;  /* 0x0000000000047941 */ /* 0x000fea0003800000 */
.L_x_32377:
        /* <DEDUP_REMOVED lines=44> */
.L_x_32376:
[----:B------:R-:W-:Y:S05]  /*15a30*/  BSYNC B3 ;  /* 0x0000000000037941 */ /* 0x000fea0003800000 */
.L_x_32375:
        /* <DEDUP_REMOVED lines=12> */
.L_x_32371:
[----:B------:R-:W-:Y:S05]  /*15b00*/  BSYNC B2 ;  /* 0x0000000000027941 */ /* 0x000fea0003800000 */
.L_x_32370:
        /* <DEDUP_REMOVED lines=18> */
.L_x_32382:
[----:B------:R-:W-:-:S07]  /*15c30*/  IMAD.MOV.U32 R9, RZ, RZ, R10 ;  /* 0x000000ffff097224 */ /* 0x000fce00078e000a */
.L_x_32383:
[----:B------:R-:W-:Y:S05]  /*15c40*/  BSYNC B3 ;  /* 0x0000000000037941 */ /* 0x000fea0003800000 */
.L_x_32381:
        /* <DEDUP_REMOVED lines=16> */
.L_x_32387:
[----:B------:R-:W-:Y:S05]  /*15d50*/  BSYNC B4 ;  /* 0x0000000000047941 */ /* 0x000fea0003800000 */
.L_x_32386:
        /* <DEDUP_REMOVED lines=44> */
.L_x_32385:
[----:B------:R-:W-:Y:S05]  /*16020*/  BSYNC B3 ;  /* 0x0000000000037941 */ /* 0x000fea0003800000 */
.L_x_32384:
        /* <DEDUP_REMOVED lines=11> */
.L_x_32380:
[----:B------:R-:W-:Y:S05]  /*160e0*/  BSYNC B2 ;  /* 0x0000000000027941 */ /* 0x000fea0003800000 */
.L_x_32379:
        /* <DEDUP_REMOVED lines=18> */
.L_x_32391:
[----:B------:R-:W-:-:S07]  /*16210*/  IMAD.MOV.U32 R9, RZ, RZ, R10 ;  /* 0x000000ffff097224 */ /* 0x000fce00078e000a */
.L_x_32392:
[----:B------:R-:W-:Y:S05]  /*16220*/  BSYNC B3 ;  /* 0x0000000000037941 */ /* 0x000fea0003800000 */
.L_x_32390:
        /* <DEDUP_REMOVED lines=16> */
.L_x_32396:
[----:B------:R-:W-:Y:S05]  /*16330*/  BSYNC B4 ;  /* 0x0000000000047941 */ /* 0x000fea0003800000 */
.L_x_32395:
        /* <DEDUP_REMOVED lines=44> */
.L_x_32394:
[----:B------:R-:W-:Y:S05]  /*16600*/  BSYNC B3 ;  /* 0x0000000000037941 */ /* 0x000fea0003800000 */
.L_x_32393:
        /* <DEDUP_REMOVED lines=12> */
.L_x_32389:
[----:B------:R-:W-:Y:S05]  /*166d0*/  BSYNC B2 ;  /* 0x0000000000027941 */ /* 0x000fea0003800000 */
.L_x_32388:
        /* <DEDUP_REMOVED lines=18> */
.L_x_32400:
[----:B------:R-:W-:-:S07]  /*16800*/  IMAD.MOV.U32 R9, RZ, RZ, R10 ;  /* 0x000000ffff097224 */ /* 0x000fce00078e000a */
.L_x_32401:
[----:B------:R-:W-:Y:S05]  /*16810*/  BSYNC B3 ;  /* 0x0000000000037941 */ /* 0x000fea0003800000 */
.L_x_32399:
        /* <DEDUP_REMOVED lines=16> */
.L_x_32405:
[----:B------:R-:W-:Y:S05]  /*16920*/  BSYNC B4 ;  /* 0x0000000000047941 */ /* 0x000fea0003800000 */
.L_x_32404:
        /* <DEDUP_REMOVED lines=44> */
.L_x_32403:
[----:B------:R-:W-:Y:S05]  /*16bf0*/  BSYNC B3 ;  /* 0x0000000000037941 */ /* 0x000fea0003800000 */
.L_x_32402:
        /* <DEDUP_REMOVED lines=11> */
.L_x_32398:
[----:B------:R-:W-:Y:S05]  /*16cb0*/  BSYNC B2 ;  /* 0x0000000000027941 */ /* 0x000fea0003800000 */
.L_x_32397:
        /* <DEDUP_REMOVED lines=18> */
.L_x_32409:
[----:B------:R-:W-:-:S07]  /*16de0*/  IMAD.MOV.U32 R179, RZ, RZ, R10 ;  /* 0x000000ffffb37224 */ /* 0x000fce00078e000a */
.L_x_32410:
[----:B------:R-:W-:Y:S05]  /*16df0*/  BSYNC B3 ;  /* 0x0000000000037941 */ /* 0x000fea0003800000 */
.L_x_32408:
        /* <DEDUP_REMOVED lines=16> */
.L_x_32414:
[----:B------:R-:W-:Y:S05]  /*16f00*/  BSYNC B4 ;  /* 0x0000000000047941 */ /* 0x000fea0003800000 */
.L_x_32413:
        /* <DEDUP_REMOVED lines=44> */
.L_x_32412:
[----:B------:R-:W-:Y:S05]  /*171d0*/  BSYNC B3 ;  /* 0x0000000000037941 */ /* 0x000fea0003800000 */
.L_x_32411:
        /* <DEDUP_REMOVED lines=12> */
.L_x_32407:
[----:B------:R-:W-:Y:S05]  /*172a0*/  BSYNC B2 ;  /* 0x0000000000027941 */ /* 0x000fea0003800000 */
.L_x_32406:
        /* <DEDUP_REMOVED lines=26> */
.L_x_32416:
[----:B------:R-:W-:Y:S05]  /*17450*/  BSYNC B2 ;  /* 0x0000000000027941 */ /* 0x000fea0003800000 */
.L_x_32415:
[----:B------:R-:W-:Y:S01]  /*17460*/  IADD3 R205, R205, 0x20, RZ ;  /* 0x00000020cdcd7810 */ /* 0x000fe20007ffe0ff */
[----:B------:R-:W-:-:S07]  /*17470*/  VIADD R206, R206, 0x20 ;  /* 0x00000020cece7836 */ /* 0x000fce0000000000 */
.L_x_32342:
[----:B------:R-:W-:Y:S05]  /*17480*/  BSYNC B1 ;  /* 0x0000000000017941 */ /* 0x000fea0003800000 */
.L_x_32341:
        /* <DEDUP_REMOVED lines=32> */
.L_x_32422:
[----:B------:R-:W-:-:S07]  /*17690*/  IMAD.MOV.U32 R13, RZ, RZ, R10 ;  /* 0x000000ffff0d7224 */ /* 0x000fce00078e000a */
.L_x_32423:
[----:B------:R-:W-:Y:S05]  /*176a0*/  BSYNC B3 ;  /* 0x0000000000037941 */ /* 0x000fea0003800000 */
.L_x_32421:
        /* <DEDUP_REMOVED lines=16> */
.L_x_32427:
[----:B------:R-:W-:Y:S05]  /*177b0*/  BSYNC B4 ;  /* 0x0000000000047941 */ /* 0x000fea0003800000 */
.L_x_32426:
        /* <DEDUP_REMOVED lines=44> */
.L_x_32425:
[----:B------:R-:W-:Y:S05]  /*17a80*/  BSYNC B3 ;  /* 0x0000000000037941 */ /* 0x000fea0003800000 */
.L_x_32424:
        /* <DEDUP_REMOVED lines=11> */
.L_x_32420:
[----:B------:R-:W-:Y:S05]  /*17b40*/  BSYNC B2 ;  /* 0x0000000000027941 */ /* 0x000fea0003800000 */
.L_x_32419:
        /* <DEDUP_REMOVED lines=18> */
.L_x_32431:
[----:B------:R-:W-:-:S07]  /*17c70*/  IMAD.MOV.U32 R9, RZ, RZ, R10 ;  /* 0x000000ffff097224 */ /* 0x000fce00078e000a */
.L_x_32432:
[----:B------:R-:W-:Y:S05]  /*17c80*/  BSYNC B3 ;  /* 0x0000000000037941 */ /* 0x000fea0003800000 */
.L_x_32430:
        /* <DEDUP_REMOVED lines=16> */
.L_x_32436:
[----:B------:R-:W-:Y:S05]  /*17d90*/  BSYNC B4 ;  /* 0x0000000000047941 */ /* 0x000fea0003800000 */
.L_x_32435:
        /* <DEDUP_REMOVED lines=44> */
.L_x_32434:
[----:B------:R-:W-:Y:S05]  /*18060*/  BSYNC B3 ;  /* 0x0000000000037941 */ /* 0x000fea0003800000 */
.L_x_32433:
        /* <DEDUP_REMOVED lines=12> */
.L_x_32429:
[----:B------:R-:W-:Y:S05]  /*18130*/  BSYNC B2 ;  /* 0x0000000000027941 */ /* 0x000fea0003800000 */
.L_x_32428:
        /* <DEDUP_REMOVED lines=18> */
.L_x_32440:
[----:B------:R-:W-:-:S07]  /*18260*/  IMAD.MOV.U32 R9, RZ, RZ, R10 ;  /* 0x000000ffff097224 */ /* 0x000fce00078e000a */
.L_x_32441:
[----:B------:R-:W-:Y:S05]  /*18270*/  BSYNC B3 ;  /* 0x0000000000037941 */ /* 0x000fea0003800000 */
.L_x_32439:
        /* <DEDUP_REMOVED lines=16> */
.L_x_32445:
[----:B------:R-:W-:Y:S05]  /*18380*/  BSYNC B4 ;  /* 0x0000000000047941 */ /* 0x000fea0003800000 */
.L_x_32444:
        /* <DEDUP_REMOVED lines=44> */
.L_x_32443:
[----:B------:R-:W-:Y:S05]  /*18650*/  BSYNC B3 ;  /* 0x0000000000037941 */ /* 0x000fea0003800000 */
.L_x_32442:
        /* <DEDUP_REMOVED lines=11> */
.L_x_32438:
[----:B------:R-:W-:Y:S05]  /*18710*/  BSYNC B2 ;  /* 0x0000000000027941 */ /* 0x000fea0003800000 */
.L_x_32437:
        /* <DEDUP_REMOVED lines=18> */
.L_x_32449:
[----:B------:R-:W-:-:S07]  /*18840*/  IMAD.MOV.U32 R9, RZ, RZ, R10 ;  /* 0x000000ffff097224 */ /* 0x000fce00078e000a */
.L_x_32450:
[----:B------:R-:W-:Y:S05]  /*18850*/  BSYNC B3 ;  /* 0x0000000000037941 */ /* 0x000fea0003800000 */
.L_x_32448:
        /* <DEDUP_REMOVED lines=16> */
.L_x_32454:
[----:B------:R-:W-:Y:S05]  /*18960*/  BSYNC B4 ;  /* 0x0000000000047941 */ /* 0x000fea0003800000 */
.L_x_32453:
        /* <DEDUP_REMOVED lines=44> */
.L_x_32452:
[----:B------:R-:W-:Y:S05]  /*18c30*/  BSYNC B3 ;  /* 0x0000000000037941 */ /* 0x000fea0003800000 */
.L_x_32451:
        /* <DEDUP_REMOVED lines=12> */
.L_x_32447:
[----:B------:R-:W-:Y:S05]  /*18d00*/  BSYNC B2 ;  /* 0x0000000000027941 */ /* 0x000fea0003800000 */
.L_x_32446:
        /* <DEDUP_REMOVED lines=18> */
.L_x_32458:
[----:B------:R-:W-:-:S07]  /*18e30*/  IMAD.MOV.U32 R9, RZ, RZ, R10 ;  /* 0x000000ffff097224 */ /* 0x000fce00078e000a */
.L_x_32459:
[----:B------:R-:W-:Y:S05]  /*18e40*/  BSYNC B3 ;  /* 0x0000000000037941 */ /* 0x000fea0003800000 */
.L_x_32457:
        /* <DEDUP_REMOVED lines=16> */
.L_x_32463:
[----:B------:R-:W-:Y:S05]  /*18f50*/  BSYNC B4 ;  /* 0x0000000000047941 */ /* 0x000fea0003800000 */
.L_x_32462:
        /* <DEDUP_REMOVED lines=44> */
.L_x_32461:
[----:B------:R-:W-:Y:S05]  /*19220*/  BSYNC B3 ;  /* 0x0000000000037941 */ /* 0x000fea0003800000 */
.L_x_32460:
        /* <DEDUP_REMOVED lines=11> */
.L_x_32456:
[----:B------:R-:W-:Y:S05]  /*192e0*/  BSYNC B2 ;  /* 0x0000000000027941 */ /* 0x000fea0003800000 */
.L_x_32455:
        /* <DEDUP_REMOVED lines=18> */
.L_x_32467:
[----:B------:R-:W-:-:S07]  /*19410*/  IMAD.MOV.U32 R9, RZ, RZ, R10 ;  /* 0x000000ffff097224 */ /* 0x000fce00078e000a */
.L_x_32468:
[----:B------:R-:W-:Y:S05]  /*19420*/  BSYNC B3 ;  /* 0x0000000000037941 */ /* 0x000fea0003800000 */
.L_x_32466:
        /* <DEDUP_REMOVED lines=16> */
.L_x_32472:
[----:B------:R-:W-:Y:S05]  /*19530*/  BSYNC B4 ;  /* 0x0000000000047941 */ /* 0x000fea0003800000 */
.L_x_32471:
        /* <DEDUP_REMOVED lines=44> */
.L_x_32470:
[----:B------:R-:W-:Y:S05]  /*19800*/  BSYNC B3 ;  /* 0x0000000000037941 */ /* 0x000fea0003800000 */
.L_x_32469:
        /* <DEDUP_REMOVED lines=12> */
.L_x_32465:
[----:B------:R-:W-:Y:S05]  /*198d0*/  BSYNC B2 ;  /* 0x0000000000027941 */ /* 0x000fea0003800000 */
.L_x_32464:
        /* <DEDUP_REMOVED lines=18> */
.L_x_32476:
[----:B------:R-:W-:-:S07]  /*19a00*/  IMAD.MOV.U32 R9, RZ, RZ, R10 ;  /* 0x000000ffff097224 */ /* 0x000fce00078e000a */
.L_x_32477:
[----:B------:R-:W-:Y:S05]  /*19a10*/  BSYNC B3 ;  /* 0x0000000000037941 */ /* 0x000fea0003800000 */
.L_x_32475:
        /* <DEDUP_REMOVED lines=16> */
.L_x_32481:
[----:B------:R-:W-:Y:S05]  /*19b20*/  BSYNC B4 ;  /* 0x0000000000047941 */ /* 0x000fea0003800000 */
.L_x_32480:
        /* <DEDUP_REMOVED lines=44> */
.L_x_32479:
[----:B------:R-:W-:Y:S05]  /*19df0*/  BSYNC B3 ;  /* 0x0000000000037941 */ /* 0x000fea0003800000 */
.L_x_32478:
        /* <DEDUP_REMOVED lines=11> */
.L_x_32474:
[----:B------:R-:W-:Y:S05]  /*19eb0*/  BSYNC B2 ;  /* 0x0000000000027941 */ /* 0x000fea0003800000 */
.L_x_32473:
        /* <DEDUP_REMOVED lines=18> */
.L_x_32485:
[----:B------:R-:W-:-:S07]  /*19fe0*/  IMAD.MOV.U32 R187, RZ, RZ, R10 ;  /* 0x000000ffffbb7224 */ /* 0x000fce00078e000a */
.L_x_32486:
[----:B------:R-:W-:Y:S05]  /*19ff0*/  BSYNC B3 ;  /* 0x0000000000037941 */ /* 0x000fea0003800000 */
.L_x_32484:
        /* <DEDUP_REMOVED lines=11> */
[----:B------:R-:W-:Y:S01]  /*1a0b0*/  @!P3 MOV R5, RZ ;  /* 0x000000ff0005b202 */ /* 0x000fe20000000f00 */
[----:B------:R-:W-:-:S03]  /*1a0c0*/  @!P3 VIADD R8, R11, 0x1 ;  /* 0x000000010b08b836 */ /* 0x000fc60000000000 */
[----:B------:R-:W-:-:S13]  /*1a0d0*/  ISETP.NE.AND P4, PT, R6, RZ, !P3 ;  /* 0x000000ff0600720c */ /* 0x000fda0005f85270 */
[----:B------:R-:W-:-:S05]  /*1a0e0*/  @P4 IADD3 R8, R11, RZ, RZ ;  /* 0x000000ff0b084210 */ /* 0x000fca0007ffe0ff */
[----:B------:R-:W-:-:S07]  /*1a0f0*/  @!P3 IMAD.MOV.U32 R11, RZ, RZ, R8 ;  /* 0x000000ffff0bb224 */ /* 0x000fce00078e0008 */
.L_x_32490:
[----:B------:R-:W-:Y:S05]  /*1a100*/  BSYNC B4 ;  /* 0x0000000000047941 */ /* 0x000fea0003800000 */
.L_x_32489:
        /* <DEDUP_REMOVED lines=44> */
.L_x_32488:
[----:B------:R-:W-:Y:S05]  /*1a3d0*/  BSYNC B3 ;  /* 0x0000000000037941 */ /* 0x000fea0003800000 */
.L_x_32487:
        /* <DEDUP_REMOVED lines=12> */
.L_x_32483:
[----:B------:R-:W-:Y:S05]  /*1a4a0*/  BSYNC B2 ;  /* 0x0000000000027941 */ /* 0x000fea0003800000 */
.L_x_32482:
[----:B------:R-:W0:Y:S01]  /*1a4b0*/  LDC.64 R214, c[0x0][0x238] ;  /* 0x00008e00ffd67b82 */ /* 0x000e220000000a00 */
[----:B------:R-:W-:Y:S01]  /*1a4c0*/  BSSY B2, `(.L_x_32491) ;  /* 0x0000019000027945 */ /* 0x000fe20003800000 */
[----:B0-----:R-:W-:-:S05]  /*1a4d0*/  IMAD.WIDE.U32 R214, R205, 0x20, R214 ;  /* 0x00000020cdd67825 */ /* 0x001fca00078e00d6 */
[----:B------:R0:W-:Y:S04]  /*1a4e0*/  STG.E.128 desc[UR6][R214.64], R180 ;  /* 0x000000b4d6007986 */ /* 0x0001e8000c101d06 */
[----:B------:R0:W-:Y:S01]  /*1a4f0*/  STG.E.128 desc[UR6][R214.64+0x10], R184 ;  /* 0x000010b8d6007986 */ /* 0x0001e2000c101d06 */
[----:B------:R-:W-:Y:S05]  /*1a500*/  @!P1 BRA `(.L_x_32492) ;  /* 0x0000000000509947 */ /* 0x000fea0003800000 */
[----:B------:R-:W-:Y:S02]  /*1a510*/  SHF.L.U32 R207, R211, 0x10, RZ ;  /* 0x00000010d3cf7819 */ /* 0x000fe400000006ff */
[----:B------:R-:W-:Y:S02]  /*1a520*/  LOP3.LUT R213, R212, 0xffff, RZ, 0xc0, !PT ;  /* 0x0000ffffd4d57812 */ /* 0x000fe400078ec0ff */
[----:B------:R-:W-:Y:S02]  /*1a530*/  LOP3.LUT R207, R207, 0xff0000, RZ, 0xc0, !PT ;  /* 0x00ff0000cfcf7812 */ /* 0x000fe400078ec0ff */
[----:B0-----:R-:W-:Y:S02]  /*1a540*/  LOP3.LUT R214, R208, 0xff, RZ, 0xc0, !PT ;  /* 0x000000ffd0d67812 */ /* 0x001fe400078ec0ff */
        /* <DEDUP_REMOVED lines=16> */
.L_x_32492:
[----:B------:R-:W-:Y:S05]  /*1a650*/  BSYNC B2 ;  /* 0x0000000000027941 */ /* 0x000fea0003800000 */
.L_x_32491:
[----:B------:R-:W-:Y:S01]  /*1a660*/  VIADD R205, R205, 0x20 ;  /* 0x00000020cdcd7836 */ /* 0x000fe20000000000 */
[----:B------:R-:W-:-:S07]  /*1a670*/  IADD3 R206, R206, 0x20, RZ ;  /* 0x00000020cece7810 */ /* 0x000fce0007ffe0ff */
.L_x_32418:
[----:B------:R-:W-:Y:S05]  /*1a680*/  BSYNC B1 ;  /* 0x0000000000017941 */ /* 0x000fea0003800000 */
.L_x_32417:
        /* <DEDUP_REMOVED lines=32> */
.L_x_32498:
[----:B------:R-:W-:-:S07]  /*1a890*/  MOV R13, R10 ;  /* 0x0000000a000d7202 */ /* 0x000fce0000000f00 */
.L_x_32499:
[----:B------:R-:W-:Y:S05]  /*1a8a0*/  BSYNC B3 ;  /* 0x0000000000037941 */ /* 0x000fea0003800000 */
.L_x_32497:
        /* <DEDUP_REMOVED lines=16> */
.L_x_32503:
[----:B------:R-:W-:Y:S05]  /*1a9b0*/  BSYNC B4 ;  /* 0x0000000000047941 */ /* 0x000fea0003800000 */
.L_x_32502:
        /* <DEDUP_REMOVED lines=44> */
.L_x_32501:
[----:B------:R-:W-:Y:S05]  /*1ac80*/  BSYNC B3 ;  /* 0x0000000000037941 */ /* 0x000fea0003800000 */
.L_x_32500:
[----:B------:R-:W-:Y:S01]  /*1ac90*/  I2FP.F32.U32 R9, R13 ;  /* 0x0000000d00097245 */ /* 0x000fe20000201000 */
[----:B------:R-:W-:-:S04]  /*1aca0*/  IMAD.MOV.U32 R13, RZ, RZ, 0x2f800000 ;  /* 0x2f800000ff0d7424 */ /* 0x000fc800078e00ff */
[----:B------:R-:W-:-:S05]  /*1acb0*/  FFMA.FTZ R9, R9, R13, 1.1641532182693481445e-10 ;  /* 0x2f00000009097423 */ /* 0x000fca000001000d */
[----:B------:R-:W-:Y:S02]  /*1acc0*/  FSETP.GTU.FTZ.AND P4, PT, R9, UR8, PT ;  /* 0x0000000809007c0b */ /* 0x000fe4000bf9c000 */
[----:B-----5:R-:W-:-:S05]  /*1acd0*/  SHF.L.U32 R9, R112, 0x10, RZ ;  /* 0x0000001070097819 */ /* 0x020fca00000006ff */
[----:B------:R-:W-:-:S04]  /*1ace0*/  FMUL.FTZ R9, R9, UR11 ;  /* 0x0000000b09097c20 */ /* 0x000fc80008410000 */
[----:B------:R-:W-:-:S05]  /*1acf0*/  FMUL.FTZ R9, R9, UR10 ;  /* 0x0000000a09097c20 */ /* 0x000fca0008410000 */
[----:B------:R-:W-:Y:S02]  /*1ad00*/  FSEL R188, R9, RZ, !P4 ;  /* 0x000000ff09bc7208 */ /* 0x000fe40006000000 */
[----:B------:R-:W-:-:S03]  /*1ad10*/  SEL R9, RZ, 0x1, P4 ;  /* 0x00000001ff097807 */ /* 0x000fc60002000000 */
[----:B------:R-:W-:Y:S01]  /*1ad20*/  @P2 FADD.FTZ R188, R116, R188 ;  /* 0x000000bc74bc2221 */ /* 0x000fe20000010000 */
[----:B------:R-:W-:-:S07]  /*1ad30*/  PRMT R13, R9, 0x7610, R13 ;  /* 0x00007610090d7816 */ /* 0x000fce000000000d */
.L_x_32496:
[----:B------:R-:W-:Y:S05]  /*1ad40*/  BSYNC B2 ;  /* 0x0000000000027941 */ /* 0x000fea0003800000 */
.L_x_32495:
        /* <DEDUP_REMOVED lines=18> */
.L_x_32507:
[----:B------:R-:W-:-:S07]  /*1ae70*/  MOV R9, R10 ;  /* 0x0000000a00097202 */ /* 0x000fce0000000f00 */
.L_x_32508:
[----:B------:R-:W-:Y:S05]  /*1ae80*/  BSYNC B3 ;  /* 0x0000000000037941 */ /* 0x000fea0003800000 */
.L_x_32506:
        /* <DEDUP_REMOVED lines=16> */
.L_x_32512:
[----:B------:R-:W-:Y:S05]  /*1af90*/  BSYNC B4 ;  /* 0x0000000000047941 */ /* 0x000fea0003800000 */
.L_x_32511:
        /* <DEDUP_REMOVED lines=44> */
.L_x_32510:
[----:B------:R-:W-:Y:S05]  /*1b260*/  BSYNC B3 ;  /* 0x0000000000037941 */ /* 0x000fea0003800000 */
.L_x_32509:
        /* <DEDUP_REMOVED lines=9> */
[----:B------:R-:W-:-:S03]  /*1b300*/  SEL R9, RZ, 0x1, P4 ;  /* 0x00000001ff097807 */ /* 0x000fc60002000000 */
[----:B------:R-:W-:Y:S01]  /*1b310*/  @P2 FADD.FTZ R189, R117, R189 ;  /* 0x000000bd75bd2221 */ /* 0x000fe20000010000 */
[----:B------:R-:W-:-:S07]  /*1b320*/  PRMT R14, R9, 0x7610, R14 ;  /* 0x00007610090e7816 */ /* 0x000fce000000000e */
.L_x_32505:
[----:B------:R-:W-:Y:S05]  /*1b330*/  BSYNC B2 ;  /* 0x0000000000027941 */ /* 0x000fea0003800000 */
.L_x_32504:
        /* <DEDUP_REMOVED lines=18> */
.L_x_32516:
[----:B------:R-:W-:-:S07]  /*1b460*/  MOV R9, R10 ;  /* 0x0000000a00097202 */ /* 0x000fce0000000f00 */
.L_x_32517:
[----:B------:R-:W-:Y:S05]  /*1b470*/  BSYNC B3 ;  /* 0x0000000000037941 */ /* 0x000fea0003800000 */
.L_x_32515:
        /* <DEDUP_REMOVED lines=16> */
.L_x_32521:
[----:B------:R-:W-:Y:S05]  /*1b580*/  BSYNC B4 ;  /* 0x0000000000047941 */ /* 0x000fea0003800000 */
.L_x_32520:
        /* <DEDUP_REMOVED lines=44> */
.L_x_32519:
[----:B------:R-:W-:Y:S05]  /*1b850*/  BSYNC B3 ;  /* 0x0000000000037941 */ /* 0x000fea0003800000 */
.L_x_32518:
        /* <DEDUP_REMOVED lines=11> */
.L_x_32514:
[----:B------:R-:W-:Y:S05]  /*1b910*/  BSYNC B2 ;  /* 0x0000000000027941 */ /* 0x000fea0003800000 */
.L_x_32513:
        /* <DEDUP_REMOVED lines=18> */
.L_x_32525:
[----:B------:R-:W-:-:S07]  /*1ba40*/  MOV R9, R10 ;  /* 0x0000000a00097202 */ /* 0x000fce0000000f00 */
.L_x_32526:
[----:B------:R-:W-:Y:S05]  /*1ba50*/  BSYNC B3 ;  /* 0x0000000000037941 */ /* 0x000fea0003800000 */
.L_x_32524:
        /* <DEDUP_REMOVED lines=16> */
.L_x_32530:
[----:B------:R-:W-:Y:S05]  /*1bb60*/  BSYNC B4 ;  /* 0x0000000000047941 */ /* 0x000fea0003800000 */
.L_x_32529:
        /* <DEDUP_REMOVED lines=44> */
.L_x_32528:
[----:B------:R-:W-:Y:S05]  /*1be30*/  BSYNC B3 ;  /* 0x0000000000037941 */ /* 0x000fea0003800000 */
.L_x_32527:
        /* <DEDUP_REMOVED lines=12> */
.L_x_32523:
[----:B------:R-:W-:Y:S05]  /*1bf00*/  BSYNC B2 ;  /* 0x0000000000027941 */ /* 0x000fea0003800000 */
.L_x_32522:
        /* <DEDUP_REMOVED lines=18> */
.L_x_32534:
[----:B------:R-:W-:-:S07]  /*1c030*/  MOV R9, R10 ;  /* 0x0000000a00097202 */ /* 0x000fce0000000f00 */
.L_x_32535:
[----:B------:R-:W-:Y:S05]  /*1c040*/  BSYNC B3 ;  /* 0x0000000000037941 */ /* 0x000fea0003800000 */
.L_x_32533:
        /* <DEDUP_REMOVED lines=16> */
.L_x_32539:
[----:B------:R-:W-:Y:S05]  /*1c150*/  BSYNC B4 ;  /* 0x0000000000047941 */ /* 0x000fea0003800000 */
.L_x_32538:
        /* <DEDUP_REMOVED lines=44> */
.L_x_32537:
[----:B------:R-:W-:Y:S05]  /*1c420*/  BSYNC B3 ;  /* 0x0000000000037941 */ /* 0x000fea0003800000 */
.L_x_32536:
[----:B------:R-:W-:Y:S01]  /*1c430*/  I2FP.F32.U32 R9, R9 ;  /* 0x0000000900097245 */ /* 0x000fe20000201000 */
[----:B------:R-:W-:-:S04]  /*1c440*/  IMAD.MOV.U32 R192, RZ, RZ, 0x2f800000 ;  /* 0x2f800000ffc07424 */ /* 0x000fc800078e00ff */
[----:B------:R-:W-:-:S05]  /*1c450*/  FFMA.FTZ R9, R9, R192, 1.1641532182693481445e-10 ;  /* 0x2f00000009097423 */ /* 0x000fca00000100c0 */
[----:B------:R-:W-:Y:S02]  /*1c460*/  FSETP.GTU.FTZ.AND P4, PT, R9, UR8, PT ;  /* 0x0000000809007c0b */ /* 0x000fe4000bf9c000 */
[----:B------:R-:W-:-:S05]  /*1c470*/  SHF.L.U32 R9, R114, 0x10, RZ ;  /* 0x0000001072097819 */ /* 0x000fca00000006ff */
[----:B------:R-:W-:-:S04]  /*1c480*/  FMUL.FTZ R9, R9, UR11 ;  /* 0x0000000b09097c20 */ /* 0x000fc80008410000 */
[----:B------:R-:W-:-:S05]  /*1c490*/  FMUL.FTZ R9, R9, UR10 ;  /* 0x0000000a09097c20 */ /* 0x000fca0008410000 */
[----:B------:R-:W-:Y:S02]  /*1c4a0*/  FSEL R192, R9, RZ, !P4 ;  /* 0x000000ff09c07208 */ /* 0x000fe40006000000 */
[----:B------:R-:W-:-:S03]  /*1c4b0*/  SEL R9, RZ, 0x1, P4 ;  /* 0x00000001ff097807 */ /* 0x000fc60002000000 */
[----:B------:R-:W-:Y:S01]  /*1c4c0*/  @P2 FADD.FTZ R192, R120, R192 ;  /* 0x000000c078c02221 */ /* 0x000fe20000010000 */
[----:B------:R-:W-:-:S07]  /*1c4d0*/  PRMT R209, R9, 0x7610, R209 ;  /* 0x0000761009d17816 */ /* 0x000fce00000000d1 */
.L_x_32532:
[----:B------:R-:W-:Y:S05]  /*1c4e0*/  BSYNC B2 ;  /* 0x0000000000027941 */ /* 0x000fea0003800000 */
.L_x_32531:
        /* <DEDUP_REMOVED lines=18> */
.L_x_32543:
[----:B------:R-:W-:-:S07]  /*1c610*/  MOV R9, R10 ;  /* 0x0000000a00097202 */ /* 0x000fce0000000f00 */
.L_x_32544:
[----:B------:R-:W-:Y:S05]  /*1c620*/  BSYNC B3 ;  /* 0x0000000000037941 */ /* 0x000fea0003800000 */
.L_x_32542:
        /* <DEDUP_REMOVED lines=16> */
.L_x_32548:
[----:B------:R-:W-:Y:S05]  /*1c730*/  BSYNC B4 ;  /* 0x0000000000047941 */ /* 0x000fea0003800000 */
.L_x_32547:
        /* <DEDUP_REMOVED lines=44> */
.L_x_32546:
[----:B------:R-:W-:Y:S05]  /*1ca00*/  BSYNC B3 ;  /* 0x0000000000037941 */ /* 0x000fea0003800000 */
.L_x_32545:
[----:B------:R-:W-:Y:S01]  /*1ca10*/  I2FP.F32.U32 R9, R9 ;  /* 0x0000000900097245 */ /* 0x000fe20000201000 */
[----:B------:R-:W-:-:S04]  /*1ca20*/  IMAD.MOV.U32 R193, RZ, RZ, 0x2f800000 ;  /* 0x2f800000ffc17424 */ /* 0x000fc800078e00ff */
[----:B------:R-:W-:-:S05]  /*1ca30*/  FFMA.FTZ R9, R9, R193, 1.1641532182693481445e-10 ;  /* 0x2f00000009097423 */ /* 0x000fca00000100c1 */
[----:B------:R-:W-:Y:S02]  /*1ca40*/  FSETP.GTU.FTZ.AND P4, PT, R9, UR8, PT ;  /* 0x0000000809007c0b */ /* 0x000fe4000bf9c000 */
[----:B------:R-:W-:-:S04]  /*1ca50*/  PRMT R9, R114, 0x7632, R9 ;  /* 0x0000763272097816 */ /* 0x000fc80000000009 */
[----:B------:R-:W-:-:S05]  /*1ca60*/  SHF.L.U32 R9, R9, 0x10, RZ ;  /* 0x0000001009097819 */ /* 0x000fca00000006ff */
[----:B------:R-:W-:-:S04]  /*1ca70*/  FMUL.FTZ R9, R9, UR11 ;  /* 0x0000000b09097c20 */ /* 0x000fc80008410000 */
[----:B------:R-:W-:-:S05]  /*1ca80*/  FMUL.FTZ R9, R9, UR10 ;  /* 0x0000000a09097c20 */ /* 0x000fca0008410000 */
[----:B------:R-:W-:Y:S02]  /*1ca90*/  FSEL R193, R9, RZ, !P4 ;  /* 0x000000ff09c17208 */ /* 0x000fe40006000000 */
[----:B------:R-:W-:-:S03]  /*1caa0*/  SEL R9, RZ, 0x1, P4 ;  /* 0x00000001ff097807 */ /* 0x000fc60002000000 */
[----:B------:R-:W-:Y:S01]  /*1cab0*/  @P2 FADD.FTZ R193, R121, R193 ;  /* 0x000000c179c12221 */ /* 0x000fe20000010000 */
[----:B------:R-:W-:-:S07]  /*1cac0*/  PRMT R210, R9, 0x7610, R210 ;  /* 0x0000761009d27816 */ /* 0x000fce00000000d2 */
.L_x_32541:
[----:B------:R-:W-:Y:S05]  /*1cad0*/  BSYNC B2 ;  /* 0x0000000000027941 */ /* 0x000fea0003800000 */
.L_x_32540:
        /* <DEDUP_REMOVED lines=18> */
.L_x_32552:
[----:B------:R-:W-:-:S07]  /*1cc00*/  MOV R9, R10 ;  /* 0x0000000a00097202 */ /* 0x000fce0000000f00 */
.L_x_32553:
[----:B------:R-:W-:Y:S05]  /*1cc10*/  BSYNC B3 ;  /* 0x0000000000037941 */ /* 0x000fea0003800000 */
.L_x_32551:
        /* <DEDUP_REMOVED lines=16> */
.L_x_32557:
[----:B------:R-:W-:Y:S05]  /*1cd20*/  BSYNC B4 ;  /* 0x0000000000047941 */ /* 0x000fea0003800000 */
.L_x_32556:
        /* <DEDUP_REMOVED lines=44> */
.L_x_32555:
[----:B------:R-:W-:Y:S05]  /*1cff0*/  BSYNC B3 ;  /* 0x0000000000037941 */ /* 0x000fea0003800000 */
.L_x_32554:
        /* <DEDUP_REMOVED lines=11> */
.L_x_32550:
[----:B------:R-:W-:Y:S05]  /*1d0b0*/  BSYNC B2 ;  /* 0x0000000000027941 */ /* 0x000fea0003800000 */
.L_x_32549:
        /* <DEDUP_REMOVED lines=18> */
.L_x_32561:
[----:B------:R-:W-:-:S07]  /*1d1e0*/  MOV R195, R10 ;  /* 0x0000000a00c37202 */ /* 0x000fce0000000f00 */
.L_x_32562:
[----:B------:R-:W-:Y:S05]  /*1d1f0*/  BSYNC B3 ;  /* 0x0000000000037941 */ /* 0x000fea0003800000 */
.L_x_32560:
        /* <DEDUP_REMOVED lines=16> */
.L_x_32566:
[----:B------:R-:W-:Y:S05]  /*1d300*/  BSYNC B4 ;  /* 0x0000000000047941 */ /* 0x000fea0003800000 */
.L_x_32565:
        /* <DEDUP_REMOVED lines=44> */
.L_x_32564:
[----:B------:R-:W-:Y:S05]  /*1d5d0*/  BSYNC B3 ;  /* 0x0000000000037941 */ /* 0x000fea0003800000 */
.L_x_32563:
[----:B------:R-:W-:Y:S01]  /*1d5e0*/  I2FP.F32.U32 R195, R195 ;  /* 0x000000c300c37245 */ /* 0x000fe20000201000 */
[----:B------:R-:W-:-:S04]  /*1d5f0*/  IMAD.MOV.U32 R207, RZ, RZ, 0x2f800000 ;  /* 0x2f800000ffcf7424 */ /* 0x000fc800078e00ff */
[----:B------:R-:W-:-:S05]  /*1d600*/  FFMA.FTZ R195, R195, R207, 1.1641532182693481445e-10 ;  /* 0x2f000000c3c37423 */ /* 0x000fca00000100cf */
[----:B------:R-:W-:Y:S02]  /*1d610*/  FSETP.GTU.FTZ.AND P3, PT, R195, UR8, PT ;  /* 0x00000008c3007c0b */ /* 0x000fe4000bf7c000 */
[----:B------:R-:W-:Y:S02]  /*1d620*/  PRMT R195, R115, 0x7632, R195 ;  /* 0x0000763273c37816 */ /* 0x000fe400000000c3 */
[----:B------:R-:W-:Y:S02]  /*1d630*/  SEL R207, RZ, 0x1, P3 ;  /* 0x00000001ffcf7807 */ /* 0x000fe40001800000 */
[----:B------:R-:W-:Y:S02]  /*1d640*/  SHF.L.U32 R195, R195, 0x10, RZ ;  /* 0x00000010c3c37819 */ /* 0x000fe400000006ff */
[----:B------:R-:W-:-:S03]  /*1d650*/  PRMT R212, R207, 0x7610, R212 ;  /* 0x00007610cfd47816 */ /* 0x000fc600000000d4 */
[----:B------:R-:W-:-:S04]  /*1d660*/  FMUL.FTZ R195, R195, UR11 ;  /* 0x0000000bc3c37c20 */ /* 0x000fc80008410000 */
[----:B------:R-:W-:-:S05]  /*1d670*/  FMUL.FTZ R195, R195, UR10 ;  /* 0x0000000ac3c37c20 */ /* 0x000fca0008410000 */
[----:B------:R-:W-:-:S05]  /*1d680*/  FSEL R195, R195, RZ, !P3 ;  /* 0x000000ffc3c37208 */ /* 0x000fca0005800000 */
[----:B------:R-:W-:-:S07]  /*1d690*/  @P2 FADD.FTZ R195, R123, R195 ;  /* 0x000000c37bc32221 */ /* 0x000fce0000010000 */
.L_x_32559:
[----:B------:R-:W-:Y:S05]  /*1d6a0*/  BSYNC B2 ;  /* 0x0000000000027941 */ /* 0x000fea0003800000 */
.L_x_32558:
        /* <DEDUP_REMOVED lines=26> */
.L_x_32568:
[----:B------:R-:W-:Y:S05]  /*1d850*/  BSYNC B2 ;  /* 0x0000000000027941 */ /* 0x000fea0003800000 */
.L_x_32567:
[----:B------:R-:W-:Y:S01]  /*1d860*/  IADD3 R205, R205, 0x20, RZ ;  /* 0x00000020cdcd7810 */ /* 0x000fe20007ffe0ff */
[----:B------:R-:W-:-:S07]  /*1d870*/  VIADD R206, R206, 0x20 ;  /* 0x00000020cece7836 */ /* 0x000fce0000000000 */
.L_x_32494:
[----:B------:R-:W-:Y:S05]  /*1d880*/  BSYNC B1 ;  /* 0x0000000000017941 */ /* 0x000fea0003800000 */
.L_x_32493:
        /* <DEDUP_REMOVED lines=32> */
.L_x_32574:
[----:B------:R-:W-:-:S07]  /*1da90*/  IMAD.MOV.U32 R13, RZ, RZ, R10 ;  /* 0x000000ffff0d7224 */ /* 0x000fce00078e000a */
.L_x_32575:
[----:B------:R-:W-:Y:S05]  /*1daa0*/  BSYNC B3 ;  /* 0x0000000000037941 */ /* 0x000fea0003800000 */
.L_x_32573:
        /* <DEDUP_REMOVED lines=16> */
.L_x_32579:
[----:B------:R-:W-:Y:S05]  /*1dbb0*/  BSYNC B4 ;  /* 0x0000000000047941 */ /* 0x000fea0003800000 */
.L_x_32578:
        /* <DEDUP_REMOVED lines=44> */
.L_x_32577:
[----:B------:R-:W-:Y:S05]  /*1de80*/  BSYNC B3 ;  /* 0x0000000000037941 */ /* 0x000fea0003800000 */
.L_x_32576:
        /* <DEDUP_REMOVED lines=11> */
.L_x_32572:
[----:B------:R-:W-:Y:S05]  /*1df40*/  BSYNC B2 ;  /* 0x0000000000027941 */ /* 0x000fea0003800000 */
.L_x_32571:
        /* <DEDUP_REMOVED lines=18> */
.L_x_32583:
[----:B------:R-:W-:-:S07]  /*1e070*/  IMAD.MOV.U32 R9, RZ, RZ, R10 ;  /* 0x000000ffff097224 */ /* 0x000fce00078e000a */
.L_x_32584:
[----:B------:R-:W-:Y:S05]  /*1e080*/  BSYNC B3 ;  /* 0x0000000000037941 */ /* 0x000fea0003800000 */
.L_x_32582:
        /* <DEDUP_REMOVED lines=16> */
.L_x_32588:
[----:B------:R-:W-:Y:S05]  /*1e190*/  BSYNC B4 ;  /* 0x0000000000047941 */ /* 0x000fea0003800000 */
.L_x_32587:
        /* <DEDUP_REMOVED lines=44> */
.L_x_32586:
[----:B------:R-:W-:Y:S05]  /*1e460*/  BSYNC B3 ;  /* 0x0000000000037941 */ /* 0x000fea0003800000 */
.L_x_32585:
        /* <DEDUP_REMOVED lines=12> */
.L_x_32581:
[----:B------:R-:W-:Y:S05]  /*1e530*/  BSYNC B2 ;  /* 0x0000000000027941 */ /* 0x000fea0003800000 */
.L_x_32580:
        /* <DEDUP_REMOVED lines=18> */
.L_x_32592:
[----:B------:R-:W-:-:S07]  /*1e660*/  IMAD.MOV.U32 R9, RZ, RZ, R10 ;  /* 0x000000ffff097224 */ /* 0x000fce00078e000a */
.L_x_32593:
[----:B------:R-:W-:Y:S05]  /*1e670*/  BSYNC B3 ;  /* 0x0000000000037941 */ /* 0x000fea0003800000 */
.L_x_32591:
        /* <DEDUP_REMOVED lines=16> */
.L_x_32597:
[----:B------:R-:W-:Y:S05]  /*1e780*/  BSYNC B4 ;  /* 0x0000000000047941 */ /* 0x000fea0003800000 */
.L_x_32596:
        /* <DEDUP_REMOVED lines=44> */
.L_x_32595:
[----:B------:R-:W-:Y:S05]  /*1ea50*/  BSYNC B3 ;  /* 0x0000000000037941 */ /* 0x000fea0003800000 */
.L_x_32594:
        /* <DEDUP_REMOVED lines=11> */
.L_x_32590:
[----:B------:R-:W-:Y:S05]  /*1eb10*/  BSYNC B2 ;  /* 0x0000000000027941 */ /* 0x000fea0003800000 */
.L_x_32589:
        /* <DEDUP_REMOVED lines=18> */
.L_x_32601:
[----:B------:R-:W-:-:S07]  /*1ec40*/  IMAD.MOV.U32 R9, RZ, RZ, R10 ;  /* 0x000000ffff097224 */ /* 0x000fce00078e000a */
.L_x_32602:
[----:B------:R-:W-:Y:S05]  /*1ec50*/  BSYNC B3 ;  /* 0x0000000000037941 */ /* 0x000fea0003800000 */
.L_x_32600:
        /* <DEDUP_REMOVED lines=16> */
.L_x_32606:
[----:B------:R-:W-:Y:S05]  /*1ed60*/  BSYNC B4 ;  /* 0x0000000000047941 */ /* 0x000fea0003800000 */
.L_x_32605:
        /* <DEDUP_REMOVED lines=44> */
.L_x_32604:
[----:B------:R-:W-:Y:S05]  /*1f030*/  BSYNC B3 ;  /* 0x0000000000037941 */ /* 0x000fea0003800000 */
.L_x_32603:
        /* <DEDUP_REMOVED lines=12> */
.L_x_32599:
[----:B------:R-:W-:Y:S05]  /*1f100*/  BSYNC B2 ;  /* 0x0000000000027941 */ /* 0x000fea0003800000 */
.L_x_32598:
        /* <DEDUP_REMOVED lines=18> */
.L_x_32610:
[----:B------:R-:W-:-:S07]  /*1f230*/  IMAD.MOV.U32 R9, RZ, RZ, R10 ;  /* 0x000000ffff097224 */ /* 0x000fce00078e000a */
.L_x_32611:
[----:B------:R-:W-:Y:S05]  /*1f240*/  BSYNC B3 ;  /* 0x0000000000037941 */ /* 0x000fea0003800000 */
.L_x_32609:
        /* <DEDUP_REMOVED lines=16> */
.L_x_32615:
[----:B------:R-:W-:Y:S05]  /*1f350*/  BSYNC B4 ;  /* 0x0000000000047941 */ /* 0x000fea0003800000 */
.L_x_32614:
        /* <DEDUP_REMOVED lines=44> */
.L_x_32613:
[----:B------:R-:W-:Y:S05]  /*1f620*/  BSYNC B3 ;  /* 0x0000000000037941 */ /* 0x000fea0003800000 */
.L_x_32612:
        /* <DEDUP_REMOVED lines=11> */
.L_x_32608:
[----:B------:R-:W-:Y:S05]  /*1f6e0*/  BSYNC B2 ;  /* 0x0000000000027941 */ /* 0x000fea0003800000 */
.L_x_32607:
        /* <DEDUP_REMOVED lines=18> */
.L_x_32619:
[----:B------:R-:W-:-:S07]  /*1f810*/  IMAD.MOV.U32 R9, RZ, RZ, R10 ;  /* 0x000000ffff097224 */ /* 0x000fce00078e000a */
.L_x_32620:
[----:B------:R-:W-:Y:S05]  /*1f820*/  BSYNC B3 ;  /* 0x0000000000037941 */ /* 0x000fea0003800000 */
.L_x_32618:
        /* <DEDUP_REMOVED lines=16> */
.L_x_32624:
[----:B------:R-:W-:Y:S05]  /*1f930*/  BSYNC B4 ;  /* 0x0000000000047941 */ /* 0x000fea0003800000 */
.L_x_32623:
        /* <DEDUP_REMOVED lines=44> */
.L_x_32622:
[----:B------:R-:W-:Y:S05]  /*1fc00*/  BSYNC B3 ;  /* 0x0000000000037941 */ /* 0x000fea0003800000 */
.L_x_32621:
        /* <DEDUP_REMOVED lines=12> */
.L_x_32617:
[----:B------:R-:W-:Y:S05]  /*1fcd0*/  BSYNC B2 ;  /* 0x0000000000027941 */ /* 0x000fea0003800000 */
.L_x_32616:
        /* <DEDUP_REMOVED lines=18> */
.L_x_32628:
[----:B------:R-:W-:-:S07]  /*1fe00*/  IMAD.MOV.U32 R9, RZ, RZ, R10 ;  /* 0x000000ffff097224 */ /* 0x000fce00078e000a */
.L_x_32629:
[----:B------:R-:W-:Y:S05]  /*1fe10*/  BSYNC B3 ;  /* 0x0000000000037941 */ /* 0x000fea0003800000 */
.L_x_32627:
        /* <DEDUP_REMOVED lines=16> */
.L_x_32633:
[----:B------:R-:W-:Y:S05]  /*1ff20*/  BSYNC B4 ;  /* 0x0000000000047941 */ /* 0x000fea0003800000 */
.L_x_32632:
        /* <DEDUP_REMOVED lines=44> */
.L_x_32631:
[----:B------:R-:W-:Y:S05]  /*201f0*/  BSYNC B3 ;  /* 0x0000000000037941 */ /* 0x000fea0003800000 */
.L_x_32630:
        /* <DEDUP_REMOVED lines=11> */
.L_x_32626:
[----:B------:R-:W-:Y:S05]  /*202b0*/  BSYNC B2 ;  /* 0x0000000000027941 */ /* 0x000fea0003800000 */
.L_x_32625:
        /* <DEDUP_REMOVED lines=18> */
.L_x_32637:
[----:B------:R-:W-:-:S07]  /*203e0*/  IMAD.MOV.U32 R203, RZ, RZ, R10 ;  /* 0x000000ffffcb7224 */ /* 0x000fce00078e000a */
.L_x_32638:
[----:B------:R-:W-:Y:S05]  /*203f0*/  BSYNC B3 ;  /* 0x0000000000037941 */ /* 0x000fea0003800000 */
.L_x_32636:
        /* <DEDUP_REMOVED lines=16> */
.L_x_32642:
[----:B------:R-:W-:Y:S05]  /*20500*/  BSYNC B4 ;  /* 0x0000000000047941 */ /* 0x000fea0003800000 */
.L_x_32641:
        /* <DEDUP_REMOVED lines=44> */
.L_x_32640:
[----:B------:R-:W-:Y:S05]  /*207d0*/  BSYNC B3 ;  /* 0x0000000000037941 */ /* 0x000fea0003800000 */
.L_x_32639:
        /* <DEDUP_REMOVED lines=12> */
.L_x_32635:
[----:B------:R-:W-:Y:S05]  /*208a0*/  BSYNC B2 ;  /* 0x0000000000027941 */ /* 0x000fea0003800000 */
.L_x_32634:
[----:B------:R-:W0:Y:S02]  /*208b0*/  LDC.64 R214, c[0x0][0x238] ;  /* 0x00008e00ffd67b82 */ /* 0x000e240000000a00 */
[----:B0-----:R-:W-:-:S05]  /*208c0*/  IMAD.WIDE.U32 R204, R205, 0x20, R214 ;  /* 0x00000020cdcc7825 */ /* 0x001fca00078e00d6 */
[----:B------:R2:W-:Y:S04]  /*208d0*/  STG.E.128 desc[UR6][R204.64], R196 ;  /* 0x000000c4cc007986 */ /* 0x0005e8000c101d06 */
        /* <DEDUP_REMOVED lines=22> */
.L_x_32570:
[----:B------:R-:W-:Y:S05]  /*20a40*/  BSYNC B1 ;  /* 0x0000000000017941 */ /* 0x000fea0003800000 */
.L_x_32569:
[----:B--23--:R-:W-:Y:S01]  /*20a50*/  FADD.FTZ R204, RZ, R124 ;  /* 0x0000007cffcc7221 */ /* 0x00cfe20000010000 */
[----:B------:R-:W-:Y:S01]  /*20a60*/  ISETP.GT.U32.AND P1, PT, R3, 0x3f, PT ;  /* 0x0000003f0300780c */ /* 0x000fe20003f24070 */
        /* <DEDUP_REMOVED lines=101> */
[----:B------:R-:W2:Y:S01]  /*210c0*/  SHFL.BFLY PT, R204, R207, 0x1, 0x1f ;  /* 0x0c201f00cfcc7f89 */ /* 0x000ea200000e0000 */
[----:B01----:R-:W0:Y:S01]  /*210d0*/  LDC R214, c[0x0][0x290] ;  /* 0x0000a400ffd67b82 */ /* 0x003e220000000800 */
[C---:B------:R-:W-:Y:S02]  /*210e0*/  LOP3.LUT P6, RZ, R2.reuse, 0x4, RZ, 0xc0, !PT ;  /* 0x0000000402ff7812 */ /* 0x040fe400078cc0ff */
[----:B------:R-:W-:-:S04]  /*210f0*/  LOP3.LUT R2, R2, 0xffffbfff, RZ, 0xc0, !PT ;  /* 0xffffbfff02027812 */ /* 0x000fc800078ec0ff */
[----:B------:R-:W-:-:S04]  /*21100*/  @P5 LOP3.LUT R2, R2, 0x4000, RZ, 0xfc, !PT ;  /* 0x0000400002025812 */ /* 0x000fc800078efcff */
[----:B------:R-:W-:Y:S01]  /*21110*/  LOP3.LUT P5, RZ, R2, 0x8, RZ, 0xc0, !PT ;  /* 0x0000000802ff7812 */ /* 0x000fe200078ac0ff */
[----:B--2---:R-:W-:-:S05]  /*21120*/  FADD.FTZ R207, R207, R204 ;  /* 0x000000cccfcf7221 */ /* 0x004fca0000010000 */
[----:B------:R-:W1:Y:S02]  /*21130*/  SHFL.BFLY PT, R204, R207, 0x2, 0x1f ;  /* 0x0c401f00cfcc7f89 */ /* 0x000e6400000e0000 */
[----:B-1----:R-:W-:-:S05]  /*21140*/  FADD.FTZ R207, R207, R204 ;  /* 0x000000cccfcf7221 */ /* 0x002fca0000010000 */
[----:B------:R-:W1:Y:S02]  /*21150*/  SHFL.BFLY PT, R204, R207, 0x4, 0x1f ;  /* 0x0c801f00cfcc7f89 */ /* 0x000e6400000e0000 */
[----:B-1----:R-:W-:-:S05]  /*21160*/  FADD.FTZ R207, R207, R204 ;  /* 0x000000cccfcf7221 */ /* 0x002fca0000010000 */
[----:B------:R-:W1:Y:S02]  /*21170*/  SHFL.BFLY PT, R204, R207, 0x8, 0x1f ;  /* 0x0d001f00cfcc7f89 */ /* 0x000e6400000e0000 */
[----:B-1----:R-:W-:-:S05]  /*21180*/  FADD.FTZ R207, R207, R204 ;  /* 0x000000cccfcf7221 */ /* 0x002fca0000010000 */
        /* <DEDUP_REMOVED lines=176> */
.L_x_32676:
        /* <DEDUP_REMOVED lines=19> */
[----:B-1----:R-:W-:Y:S01]  /*21dc0*/  VIADD R204, R237, 0xffffffff ;  /* 0xffffffffedcc7836 */ /* 0x002fe20000000000 */
[----:B------:R-:W-:Y:S01]  /*21dd0*/  PLOP3.LUT P1, PT, PT, PT, UP0, 0x40, 0x0 ;  /* 0x000000000000781c */ /* 0x000fe20003f2e808 */
[----:B------:R-:W-:Y:S01]  /*21de0*/  BSSY B2, `(.L_x_32646) ;  /* 0x0000030000027945 */ /* 0x000fe20003800000 */
[----:B------:R-:W-:Y:S01]  /*21df0*/  LOP3.LUT R236, R239, 0x1f, RZ, 0xc0, !PT ;  /* 0x0000001fefec7812 */ /* 0x000fe200078ec0ff */
[----:B------:R-:W-:Y:S01]  /*21e00*/  IMAD R204, R204, R252, RZ ;  /* 0x000000fccccc7224 */ /* 0x000fe200078e02ff */
[----:B------:R-:W-:-:S04]  /*21e10*/  FSEL R215, R207, RZ, P1 ;  /* 0x000000ffcfd77208 */ /* 0x000fc80000800000 */
[----:B------:R-:W-:-:S04]  /*21e20*/  SHF.R.S32.HI R205, RZ, 0x1f, R204 ;  /* 0x0000001fffcd7819 */ /* 0x000fc800000114cc */
[----:B------:R-:W-:-:S04]  /*21e30*/  LEA.HI R205, R205, R204, RZ, 0x3 ;  /* 0x000000cccdcd7211 */ /* 0x000fc800078f18ff */
[----:B0-----:R-:W-:Y:S01]  /*21e40*/  LEA.HI.SX32 R213, R205, R236, 0x1d ;  /* 0x000000eccdd57211 */ /* 0x001fe200078feaff */
[----:B------:R-:W-:Y:S06]  /*21e50*/  @!P0 BRA `(.L_x_32647) ;  /* 0x0000000000a08947 */ /* 0x000fec0003800000 */
[----:B------:R-:W2:Y:S04]  /*21e60*/  LDL R252, [R1+0x80] ;  /* 0x0000800001fc7983 */ /* 0x000ea80000100800 */
[----:B------:R-:W3:Y:S04]  /*21e70*/  LDL R206, [R1+0x84] ;  /* 0x0000840001ce7983 */ /* 0x000ee80000100800 */
[----:B------:R-:W4:Y:S04]  /*21e80*/  LDL R237, [R1+0x88] ;  /* 0x0000880001ed7983 */ /* 0x000f280000100800 */
[----:B------:R-:W5:Y:S04]  /*21e90*/  LDL R238, [R1+0x8c] ;  /* 0x00008c0001ee7983 */ /* 0x000f680000100800 */
[----:B------:R-:W5:Y:S04]  /*21ea0*/  LDL R227, [R1+0x70] ;  /* 0x0000700001e37983 */ /* 0x000f680000100800 */
[----:B------:R-:W5:Y:S04]  /*21eb0*/  LDL R224, [R1+0x74] ;  /* 0x0000740001e07983 */ /* 0x000f680000100800 */
[----:B------:R-:W5:Y:S04]  /*21ec0*/  LDL R226, [R1+0x78] ;  /* 0x0000780001e27983 */ /* 0x000f680000100800 */
[----:B------:R-:W5:Y:S01]  /*21ed0*/  LDL R225, [R1+0x7c] ;  /* 0x00007c0001e17983 */ /* 0x000f620000100800 */
[--C-:B------:R-:W-:Y:S01]  /*21ee0*/  FADD.FTZ R205, R124, -R215.reuse ;  /* 0x800000d77ccd7221 */ /* 0x100fe20000010000 */
[--C-:B------:R-:W-:Y:S01]  /*21ef0*/  FADD.FTZ R204, R125, -R215.reuse ;  /* 0x800000d77dcc7221 */ /* 0x100fe20000010000 */
[----:B------:R-:W-:-:S02]  /*21f00*/  FADD.FTZ R207, R129, -R215 ;  /* 0x800000d781cf7221 */ /* 0x000fc40000010000 */
[C---:B------:R-:W-:Y:S01]  /*21f10*/  FMUL.FTZ R205, R214.reuse, R205 ;  /* 0x000000cdd6cd7220 */ /* 0x040fe20000410000 */
[C---:B------:R-:W-:Y:S01]  /*21f20*/  FMUL.FTZ R204, R214.reuse, R204 ;  /* 0x000000ccd6cc7220 */ /* 0x040fe20000410000 */
[----:B------:R-:W-:Y:S02]  /*21f30*/  FMUL.FTZ R207, R214, R207 ;  /* 0x000000cfd6cf7220 */ /* 0x000fe40000410000 */
[----:B--2---:R-:W-:Y:S01]  /*21f40*/  FFMA.FTZ R205, R252, R205, R16 ;  /* 0x000000cdfccd7223 */ /* 0x004fe20000010010 */
[----:B---3--:R-:W-:Y:S01]  /*21f50*/  FFMA.FTZ R204, R206, R204, R17 ;  /* 0x000000cccecc7223 */ /* 0x008fe20000010011 */
[----:B------:R-:W-:-:S04]  /*21f60*/  FADD.FTZ R206, R126, -R215 ;  /* 0x800000d77ece7221 */ /* 0x000fc80000010000 */
[----:B------:R-:W-:Y:S01]  /*21f70*/  F2FP.BF16.F32.PACK_AB R204, R204, R205 ;  /* 0x000000cdcccc723e */ /* 0x000fe200000010ff */
[----:B------:R-:W-:Y:S01]  /*21f80*/  FADD.FTZ R205, R127, -R215 ;  /* 0x800000d77fcd7221 */ /* 0x000fe20000010000 */
[----:B------:R-:W-:-:S03]  /*21f90*/  FMUL.FTZ R206, R214, R206 ;  /* 0x000000ced6ce7220 */ /* 0x000fc60000410000 */
[----:B------:R-:W-:Y:S01]  /*21fa0*/  FMUL.FTZ R205, R214, R205 ;  /* 0x000000cdd6cd7220 */ /* 0x000fe20000410000 */
[----:B----4-:R-:W-:-:S03]  /*21fb0*/  FFMA.FTZ R206, R237, R206, R18 ;  /* 0x000000ceedce7223 */ /* 0x010fc60000010012 */
[----:B-----5:R-:W-:Y:S01]  /*21fc0*/  FFMA.FTZ R205, R238, R205, R19 ;  /* 0x000000cdeecd7223 */ /* 0x020fe20000010013 */
[----:B------:R-:W-:Y:S01]  /*21fd0*/  FFMA.FTZ R207, R224, R207, R21 ;  /* 0x000000cfe0cf7223 */ /* 0x000fe20000010015 */
[----:B------:R-:W-:-:S03]  /*21fe0*/  FADD.FTZ R224, R130, -R215 ;  /* 0x800000d782e07221 */ /* 0x000fc60000010000 */
        /* <DEDUP_REMOVED lines=15> */
.L_x_32647:
[----:B------:R-:W-:Y:S05]  /*220e0*/  BSYNC B2 ;  /* 0x0000000000027941 */ /* 0x000fea0003800000 */
.L_x_32646:
[----:B------:R-:W-:Y:S01]  /*220f0*/  LOP3.LUT P1, RZ, R2, 0x2000, RZ, 0xc0, !PT ;  /* 0x0000200002ff7812 */ /* 0x000fe2000782c0ff */
[----:B------:R-:W-:-:S12]  /*22100*/  BSSY B2, `(.L_x_32648) ;  /* 0x000002a000027945 */ /* 0x000fd80003800000 */
[----:B------:R-:W-:Y:S05]  /*22110*/  @!P1 BRA `(.L_x_32649) ;  /* 0x0000000000a09947 */ /* 0x000fea0003800000 */
[----:B------:R-:W2:Y:S04]  /*22120*/  LDL R238, [R1+0x40] ;  /* 0x0000400001ee7983 */ /* 0x000ea80000100800 */
[----:B0-----:R-:W3:Y:S04]  /*22130*/  LDL R206, [R1+0x44] ;  /* 0x0000440001ce7983 */ /* 0x001ee80000100800 */
[----:B------:R-:W4:Y:S04]  /*22140*/  LDL R237, [R1+0x48] ;  /* 0x0000480001ed7983 */ /* 0x000f280000100800 */
[----:B------:R-:W5:Y:S04]  /*22150*/  LDL R207, [R1+0x4c] ;  /* 0x00004c0001cf7983 */ /* 0x000f680000100800 */
[----:B------:R-:W5:Y:S04]  /*22160*/  LDL R227, [R1+0x30] ;  /* 0x0000300001e37983 */ /* 0x000f680000100800 */
[----:B------:R-:W5:Y:S04]  /*22170*/  LDL R224, [R1+0x34] ;  /* 0x0000340001e07983 */ /* 0x000f680000100800 */
[----:B------:R-:W5:Y:S04]  /*22180*/  LDL R226, [R1+0x38] ;  /* 0x0000380001e27983 */ /* 0x000f680000100800 */
[----:B------:R-:W5:Y:S01]  /*22190*/  LDL R225, [R1+0x3c] ;  /* 0x00003c0001e17983 */ /* 0x000f620000100800 */
        /* <DEDUP_REMOVED lines=13> */
[----:B------:R-:W-:-:S04]  /*22270*/  FADD.FTZ R207, R137, -R215 ;  /* 0x800000d789cf7221 */ /* 0x000fc80000010000 */
[----:B------:R-:W-:Y:S01]  /*22280*/  F2FP.BF16.F32.PACK_AB R205, R205, R206 ;  /* 0x000000cecdcd723e */ /* 0x000fe200000010ff */
[----:B------:R-:W-:Y:S01]  /*22290*/  FADD.FTZ R206, R136, -R215 ;  /* 0x800000d788ce7221 */ /* 0x000fe20000010000 */
[----:B------:R-:W-:-:S03]  /*222a0*/  FMUL.FTZ R207, R214, R207 ;  /* 0x000000cfd6cf7220 */ /* 0x000fc60000410000 */
[----:B------:R-:W-:Y:S01]  /*222b0*/  FMUL.FTZ R206, R214, R206 ;  /* 0x000000ced6ce7220 */ /* 0x000fe20000410000 */
[----:B------:R-:W-:Y:S01]  /*222c0*/  FFMA.FTZ R207, R224, R207, R29 ;  /* 0x000000cfe0cf7223 */ /* 0x000fe2000001001d */
[----:B------:R-:W-:Y:S02]  /*222d0*/  FADD.FTZ R224, R138, -R215 ;  /* 0x800000d78ae07221 */ /* 0x000fe40000010000 */
[----:B------:R-:W-:Y:S02]  /*222e0*/  FFMA.FTZ R206, R227, R206, R28 ;  /* 0x000000cee3ce7223 */ /* 0x000fe4000001001c */
[----:B------:R-:W-:-:S03]  /*222f0*/  FMUL.FTZ R224, R214, R224 ;  /* 0x000000e0d6e07220 */ /* 0x000fc60000410000 */
[----:B------:R-:W-:Y:S01]  /*22300*/  F2FP.BF16.F32.PACK_AB R206, R207, R206 ;  /* 0x000000cecfce723e */ /* 0x000fe200000010ff */
[----:B------:R-:W-:Y:S01]  /*22310*/  FADD.FTZ R207, R139, -R215 ;  /* 0x800000d78bcf7221 */ /* 0x000fe20000010000 */
[----:B------:R-:W-:-:S03]  /*22320*/  FFMA.FTZ R224, R226, R224, R30 ;  /* 0x000000e0e2e07223 */ /* 0x000fc6000001001e */
[----:B------:R-:W-:-:S04]  /*22330*/  FMUL.FTZ R207, R214, R207 ;  /* 0x000000cfd6cf7220 */ /* 0x000fc80000410000 */
[----:B------:R-:W-:-:S05]  /*22340*/  FFMA.FTZ R207, R225, R207, R31 ;  /* 0x000000cfe1cf7223 */ /* 0x000fca000001001f */
[----:B------:R-:W-:Y:S02]  /*22350*/  F2FP.BF16.F32.PACK_AB R207, R207, R224 ;  /* 0x000000e0cfcf723e */ /* 0x000fe400000010ff */
[----:B------:R-:W0:Y:S02]  /*22360*/  LDC.64 R224, c[0x0][0x2b8] ;  /* 0x0000ae00ffe07b82 */ /* 0x000e240000000a00 */
[----:B0-----:R-:W-:-:S04]  /*22370*/  IMAD.WIDE.U32 R224, R213, 0x10, R224 ;  /* 0x00000010d5e07825 */ /* 0x001fc800078e00e0 */
[----:B------:R-:W-:Y:S01]  /*22380*/  VIADD R213, R213, 0x20 ;  /* 0x00000020d5d57836 */ /* 0x000fe20000000000 */
[----:B------:R1:W-:Y:S06]  /*22390*/  STG.E.128 desc[UR6][R224.64], R204 ;  /* 0x000000cce0007986 */ /* 0x0003ec000c101d06 */
.L_x_32649:
[----:B------:R-:W-:Y:S05]  /*223a0*/  BSYNC B2 ;  /* 0x0000000000027941 */ /* 0x000fea0003800000 */
.L_x_32648:
[----:B------:R-:W-:Y:S01]  /*223b0*/  LOP3.LUT P1, RZ, R2, 0x1000, RZ, 0xc0, !PT ;  /* 0x0000100002ff7812 */ /* 0x000fe2000782c0ff */
[----:B------:R-:W-:-:S12]  /*223c0*/  BSSY B2, `(.L_x_32650) ;  /* 0x000002a000027945 */ /* 0x000fd80003800000 */
[----:B------:R-:W-:Y:S05]  /*223d0*/  @!P1 BRA `(.L_x_32651) ;  /* 0x0000000000a09947 */ /* 0x000fea0003800000 */
[----:B------:R-:W2:Y:S04]  /*223e0*/  LDL R238, [R1+0x20] ;  /* 0x0000200001ee7983 */ /* 0x000ea80000100800 */
[----:B01----:R-:W3:Y:S04]  /*223f0*/  LDL R206, [R1+0x24] ;  /* 0x0000240001ce7983 */ /* 0x003ee80000100800 */
        /* <DEDUP_REMOVED lines=35> */
[C---:B0-----:R-:W-:Y:S01]  /*22630*/  IMAD.WIDE.U32 R224, R213.reuse, 0x10, R224 ;  /* 0x00000010d5e07825 */ /* 0x041fe200078e00e0 */
[----:B------:R-:W-:-:S04]  /*22640*/  IADD3 R213, R213, 0x20, RZ ;  /* 0x00000020d5d57810 */ /* 0x000fc80007ffe0ff */
[----:B------:R2:W-:Y:S03]  /*22650*/  STG.E.128 desc[UR6][R224.64], R204 ;  /* 0x000000cce0007986 */ /* 0x0005e6000c101d06 */
.L_x_32651:
[----:B------:R-:W-:Y:S05]  /*22660*/  BSYNC B2 ;  /* 0x0000000000027941 */ /* 0x000fea0003800000 */
.L_x_32650:
[----:B------:R-:W-:Y:S01]  /*22670*/  LOP3.LUT P1, RZ, R2, 0x800, RZ, 0xc0, !PT ;  /* 0x0000080002ff7812 */ /* 0x000fe2000782c0ff */
[----:B------:R-:W-:-:S12]  /*22680*/  BSSY B2, `(.L_x_32652) ;  /* 0x0000026000027945 */ /* 0x000fd80003800000 */
[----:B------:R-:W-:Y:S05]  /*22690*/  @!P1 BRA `(.L_x_32653) ;  /* 0x0000000000909947 */ /* 0x000fea0003800000 */
[----:B012---:R-:W2:Y:S04]  /*226a0*/  LDL R225, [R1] ;  /* 0x0000000001e17983 */ /* 0x007ea80000100800 */
[----:B------:R-:W3:Y:S04]  /*226b0*/  LDL R206, [R1+0x4] ;  /* 0x0000040001ce7983 */ /* 0x000ee80000100800 */
[----:B------:R-:W4:Y:S04]  /*226c0*/  LDL R224, [R1+0x8] ;  /* 0x0000080001e07983 */ /* 0x000f280000100800 */
        /* <DEDUP_REMOVED lines=14> */
[----:B-----5:R-:W-:Y:S01]  /*227b0*/  FFMA.FTZ R205, R207, R205, R43 ;  /* 0x000000cdcfcd7223 */ /* 0x020fe2000001002b */
        /* <DEDUP_REMOVED lines=18> */
.L_x_32653:
[----:B------:R-:W-:Y:S05]  /*228e0*/  BSYNC B2 ;  /* 0x0000000000027941 */ /* 0x000fea0003800000 */
.L_x_32652:
        /* <DEDUP_REMOVED lines=35> */
.L_x_32655:
[----:B------:R-:W-:Y:S05]  /*22b20*/  BSYNC B2 ;  /* 0x0000000000027941 */ /* 0x000fea0003800000 */
.L_x_32654:
        /* <DEDUP_REMOVED lines=35> */
.L_x_32657:
[----:B------:R-:W-:Y:S05]  /*22d60*/  BSYNC B2 ;  /* 0x0000000000027941 */ /* 0x000fea0003800000 */
.L_x_32656:
        /* <DEDUP_REMOVED lines=35> */
.L_x_32659:
[----:B------:R-:W-:Y:S05]  /*22fa0*/  BSYNC B2 ;  /* 0x0000000000027941 */ /* 0x000fea0003800000 */
.L_x_32658:
        /* <DEDUP_REMOVED lines=35> */
.L_x_32661:
[----:B------:R-:W-:Y:S05]  /*231e0*/  BSYNC B2 ;  /* 0x0000000000027941 */ /* 0x000fea0003800000 */
.L_x_32660:
        /* <DEDUP_REMOVED lines=35> */
.L_x_32663:
[----:B------:R-:W-:Y:S05]  /*23420*/  BSYNC B2 ;  /* 0x0000000000027941 */ /* 0x000fea0003800000 */
.L_x_32662:
[----:B------:R-:W-:-:S13]  /*23430*/  LOP3.LUT P1, RZ, R2, 0x20, RZ, 0xc0, !PT ;  /* 0x0000002002ff7812 */ /* 0x000fda000782c0ff */
[----:B------:R-:W-:Y:S05]  /*23440*/  @!P1 BRA `(.L_x_32645) ;  /* 0x00000000009c9947 */ /* 0x000fea0003800000 */
[----:B------:R-:W5:Y:S04]  /*23450*/  LDL R238, [R1+0x60] ;  /* 0x0000600001ee7983 */ /* 0x000f680000100800 */
[----:B01234-:R-:W2:Y:S04]  /*23460*/  LDL R206, [R1+0x64] ;  /* 0x0000640001ce7983 */ /* 0x01fea80000100800 */
[----:B------:R-:W3:Y:S04]  /*23470*/  LDL R237, [R1+0x68] ;  /* 0x0000680001ed7983 */ /* 0x000ee80000100800 */
[----:B------:R-:W4:Y:S04]  /*23480*/  LDL R207, [R1+0x6c] ;  /* 0x00006c0001cf7983 */ /* 0x000f280000100800 */
[----:B------:R-:W4:Y:S04]  /*23490*/  LDL R227, [R1+0x50] ;  /* 0x0000500001e37983 */ /* 0x000f280000100800 */
[----:B------:R-:W4:Y:S04]  /*234a0*/  LDL R226, [R1+0x54] ;  /* 0x0000540001e27983 */ /* 0x000f280000100800 */
[----:B------:R-:W4:Y:S04]  /*234b0*/  LDL R225, [R1+0x5c] ;  /* 0x00005c0001e17983 */ /* 0x000f280000100800 */
[----:B------:R-:W4:Y:S01]  /*234c0*/  LDL R224, [R1+0x58] ;  /* 0x0000580001e07983 */ /* 0x000f220000100800 */
[--C-:B------:R-:W-:Y:S01]  /*234d0*/  FADD.FTZ R205, R196, -R215.reuse ;  /* 0x800000d7c4cd7221 */ /* 0x100fe20000010000 */
[----:B------:R-:W-:-:S03]  /*234e0*/  FADD.FTZ R204, R197, -R215 ;  /* 0x800000d7c5cc7221 */ /* 0x000fc60000010000 */
[C---:B------:R-:W-:Y:S01]  /*234f0*/  FMUL.FTZ R205, R214.reuse, R205 ;  /* 0x000000cdd6cd7220 */ /* 0x040fe20000410000 */
[----:B------:R-:W-:-:S03]  /*23500*/  FMUL.FTZ R204, R214, R204 ;  /* 0x000000ccd6cc7220 */ /* 0x000fc60000410000 */
[----:B-----5:R-:W-:Y:S01]  /*23510*/  FFMA.FTZ R205, R238, R205, R104 ;  /* 0x000000cdeecd7223 */ /* 0x020fe20000010068 */
[----:B--2---:R-:W-:Y:S01]  /*23520*/  FFMA.FTZ R204, R206, R204, R105 ;  /* 0x000000cccecc7223 */ /* 0x004fe20000010069 */
[----:B------:R-:W-:-:S04]  /*23530*/  FADD.FTZ R206, R198, -R215 ;  /* 0x800000d7c6ce7221 */ /* 0x000fc80000010000 */
[----:B------:R-:W-:Y:S01]  /*23540*/  F2FP.BF16.F32.PACK_AB R204, R204, R205 ;  /* 0x000000cdcccc723e */ /* 0x000fe200000010ff */
[----:B------:R-:W-:Y:S01]  /*23550*/  FADD.FTZ R205, R199, -R215 ;  /* 0x800000d7c7cd7221 */ /* 0x000fe20000010000 */
[----:B------:R-:W-:-:S03]  /*23560*/  FMUL.FTZ R206, R214, R206 ;  /* 0x000000ced6ce7220 */ /* 0x000fc60000410000 */
[----:B------:R-:W-:Y:S01]  /*23570*/  FMUL.FTZ R205, R214, R205 ;  /* 0x000000cdd6cd7220 */ /* 0x000fe20000410000 */
[----:B---3--:R-:W-:-:S03]  /*23580*/  FFMA.FTZ R206, R237, R206, R106 ;  /* 0x000000ceedce7223 */ /* 0x008fc6000001006a */
[----:B----4-:R-:W-:Y:S01]  /*23590*/  FFMA.FTZ R205, R207, R205, R107 ;  /* 0x000000cdcfcd7223 */ /* 0x010fe2000001006b */
        /* <DEDUP_REMOVED lines=18> */
.L_x_32645:
[----:B------:R-:W-:Y:S05]  /*236c0*/  BSYNC B1 ;  /* 0x0000000000017941 */ /* 0x000fea0003800000 */
.L_x_32644:
[----:B01234-:R-:W0:Y:S02]  /*236d0*/  LDC.64 R204, c[0x0][0x210] ;  /* 0x00008400ffcc7b82 */ /* 0x01fe240000000a00 */
[----:B0-----:R-:W-:-:S05]  /*236e0*/  IMAD R0, R204, 0x4, R0 ;  /* 0x00000004cc007824 */ /* 0x001fca00078e0200 */
[----:B------:R-:W-:-:S13]  /*236f0*/  ISETP.GE.AND P1, PT, R0, R205, PT ;  /* 0x000000cd0000720c */ /* 0x000fda0003f26270 */
[----:B------:R-:W-:Y:S05]  /*23700*/  @!P1 BRA `(.L_x_32664) ;  /* 0xfffffddc00949947 */ /* 0x000fea000383ffff */
[----:B------:R-:W-:Y:S05]  /*23710*/  BSYNC B0 ;  /* 0x0000000000007941 */ /* 0x000fea0003800000 */
.L_x_31884:
[----:B------:R-:W-:Y:S05]  /*23720*/  EXIT ;  /* 0x000000000000794d */ /* 0x000fea0003800000 */
.L_x_32643:
[----:B------:R-:W-:Y:S01]  /*23730*/  HFMA2.MMA R205, -RZ, RZ, 0, 1.847743988037109375e-06 ;  /* 0x0000001fffcd7435 */ /* 0x000fe200000001ff */
[----:B------:R-:W-:Y:S01]  /*23740*/  BSSY B1, `(.L_x_32665) ;  /* 0x0000007000017945 */ /* 0x000fe20003800000 */
[----:B01----:R-:W-:Y:S01]  /*23750*/  MOV R215, R207 ;  /* 0x000000cf00d77202 */ /* 0x003fe20000000f00 */
[----:B------:R-:W-:Y:S02]  /*23760*/  IMAD.MOV.U32 R206, RZ, RZ, 0x1 ;  /* 0x00000001ffce7424 */ /* 0x000fe400078e00ff */
[----:B------:R-:W-:-:S07]  /*23770*/  IMAD.MOV.U32 R204, RZ, RZ, -0x1 ;  /* 0xffffffffffcc7424 */ /* 0x000fce00078e00ff */
[----:B-----5:R-:W-:Y:S05]  /*23780*/  WARPSYNC.COLLECTIVE R204, `(.L_x_32666) ;  /* 0x00000000cc087348 */ /* 0x020fea0003c00000 */
[----:B------:R0:W1:Y:S02]  /*23790*/  SHFL.BFLY P6, R204, R215, R206, R205 ;  /* 0x0c0000ced7cc7389 */ /* 0x00006400000c00cd */
[----:B01---5:R-:W-:Y:S01]  /*237a0*/  ENDCOLLECTIVE ;  /* 0x000000000000791b */ /* 0x023fe20003800000 */
.L_x_32666:
[----:B------:R-:W-:Y:S05]  /*237b0*/  BSYNC B1 ;  /* 0x0000000000017941 */ /* 0x000fea0003800000 */
.L_x_32665:
        /* <DEDUP_REMOVED lines=10> */
.L_x_32667:
        /* <DEDUP_REMOVED lines=9> */
.L_x_32668:
[----:B------:R-:W-:Y:S01]  /*238f0*/  HFMA2.MMA R206, -RZ, RZ, 0, 4.76837158203125e-07 ;  /* 0x00000008ffce7435 */ /* 0x000fe200000001ff */
[----:B------:R-:W-:Y:S01]  /*23900*/  FADD.FTZ R207, R207, R204 ;  /* 0x000000cccfcf7221 */ /* 0x000fe20000010000 */
[----:B------:R-:W-:-:S03]  /*23910*/  IMAD.MOV.U32 R204, RZ, RZ, -0x1 ;  /* 0xffffffffffcc7424 */ /* 0x000fc600078e00ff */
[----:B------:R-:W-:-:S07]  /*23920*/  IMAD.MOV.U32 R215, RZ, RZ, R207 ;  /* 0x000000ffffd77224 */ /* 0x000fce00078e00cf */
[----:B------:R-:W-:Y:S05]  /*23930*/  WARPSYNC.COLLECTIVE R204, `(.L_x_32669) ;  /* 0x00000000cc087348 */ /* 0x000fea0003c00000 */
[----:B------:R0:W1:Y:S02]  /*23940*/  SHFL.BFLY P6, R204, R215, R206, R205 ;  /* 0x0c0000ced7cc7389 */ /* 0x00006400000c00cd */
[----:B01----:R-:W-:Y:S01]  /*23950*/  ENDCOLLECTIVE ;  /* 0x000000000000791b */ /* 0x003fe20003800000 */
.L_x_32669:
[----:B------:R-:W-:Y:S02]  /*23960*/  IMAD.MOV.U32 R206, RZ, RZ, 0x10 ;  /* 0x00000010ffce7424 */ /* 0x000fe400078e00ff */
[----:B------:R-:W-:Y:S01]  /*23970*/  FADD.FTZ R207, R207, R204 ;  /* 0x000000cccfcf7221 */ /* 0x000fe20000010000 */
[----:B------:R-:W-:-:S04]  /*23980*/  MOV R204, 0xffffffff ;  /* 0xffffffff00cc7802 */ /* 0x000fc80000000f00 */
[----:B------:R-:W-:-:S07]  /*23990*/  MOV R215, R207 ;  /* 0x000000cf00d77202 */ /* 0x000fce0000000f00 */
[----:B------:R-:W-:Y:S05]  /*239a0*/  WARPSYNC.COLLECTIVE R204, `(.L_x_32670) ;  /* 0x00000000cc087348 */ /* 0x000fea0003c00000 */
[----:B------:R0:W1:Y:S02]  /*239b0*/  SHFL.BFLY P6, R204, R215, R206, R205 ;  /* 0x0c0000ced7cc7389 */ /* 0x00006400000c00cd */
[----:B01----:R-:W-:Y:S01]  /*239c0*/  ENDCOLLECTIVE ;  /* 0x000000000000791b */ /* 0x003fe20003800000 */
.L_x_32670:
        /* <DEDUP_REMOVED lines=174> */
.L_x_32671:
[----:B------:R-:W-:Y:S01]  /*244b0*/  HFMA2.MMA R206, -RZ, RZ, 0, 1.1920928955078125e-07 ;  /* 0x00000002ffce7435 */ /* 0x000fe200000001ff */
[----:B------:R-:W-:Y:S01]  /*244c0*/  FADD.FTZ R213, R213, R204 ;  /* 0x000000ccd5d57221 */ /* 0x000fe20000010000 */
[----:B------:R-:W-:-:S03]  /*244d0*/  IMAD.MOV.U32 R204, RZ, RZ, -0x1 ;  /* 0xffffffffffcc7424 */ /* 0x000fc600078e00ff */
[----:B------:R-:W-:-:S07]  /*244e0*/  IMAD.MOV.U32 R215, RZ, RZ, R213 ;  /* 0x000000ffffd77224 */ /* 0x000fce00078e00d5 */
[----:B------:R-:W-:Y:S05]  /*244f0*/  WARPSYNC.COLLECTIVE R204, `(.L_x_32672) ;  /* 0x00000000cc087348 */ /* 0x000fea0003c00000 */
[----:B------:R0:W1:Y:S02]  /*24500*/  SHFL.BFLY P6, R204, R215, R206, R205 ;  /* 0x0c0000ced7cc7389 */ /* 0x00006400000c00cd */
[----:B01----:R-:W-:Y:S01]  /*24510*/  ENDCOLLECTIVE ;  /* 0x000000000000791b */ /* 0x003fe20003800000 */
.L_x_32672:
[----:B------:R-:W-:Y:S02]  /*24520*/  IMAD.MOV.U32 R206, RZ, RZ, 0x4 ;  /* 0x00000004ffce7424 */ /* 0x000fe400078e00ff */
[----:B------:R-:W-:Y:S01]  /*24530*/  FADD.FTZ R213, R213, R204 ;  /* 0x000000ccd5d57221 */ /* 0x000fe20000010000 */
[----:B------:R-:W-:-:S04]  /*24540*/  MOV R204, 0xffffffff ;  /* 0xffffffff00cc7802 */ /* 0x000fc80000000f00 */
[----:B------:R-:W-:-:S07]  /*24550*/  MOV R215, R213 ;  /* 0x000000d500d77202 */ /* 0x000fce0000000f00 */
[----:B------:R-:W-:Y:S05]  /*24560*/  WARPSYNC.COLLECTIVE R204, `(.L_x_32673) ;  /* 0x00000000cc087348 */ /* 0x000fea0003c00000 */
[----:B------:R0:W1:Y:S02]  /*24570*/  SHFL.BFLY P6, R204, R215, R206, R205 ;  /* 0x0c0000ced7cc7389 */ /* 0x00006400000c00cd */
[----:B01----:R-:W-:Y:S01]  /*24580*/  ENDCOLLECTIVE ;  /* 0x000000000000791b */ /* 0x003fe20003800000 */
.L_x_32673:
[----:B------:R-:W-:Y:S01]  /*24590*/  HFMA2.MMA R206, -RZ, RZ, 0, 4.76837158203125e-07 ;  /* 0x00000008ffce7435 */ /* 0x000fe200000001ff */
[----:B------:R-:W-:Y:S01]  /*245a0*/  FADD.FTZ R213, R213, R204 ;  /* 0x000000ccd5d57221 */ /* 0x000fe20000010000 */
[----:B------:R-:W-:-:S03]  /*245b0*/  IMAD.MOV.U32 R204, RZ, RZ, -0x1 ;  /* 0xffffffffffcc7424 */ /* 0x000fc600078e00ff */
[----:B------:R-:W-:-:S07]  /*245c0*/  IMAD.MOV.U32 R215, RZ, RZ, R213 ;  /* 0x000000ffffd77224 */ /* 0x000fce00078e00d5 */
[----:B------:R-:W-:Y:S05]  /*245d0*/  WARPSYNC.COLLECTIVE R204, `(.L_x_32674) ;  /* 0x00000000cc087348 */ /* 0x000fea0003c00000 */
[----:B------:R0:W1:Y:S02]  /*245e0*/  SHFL.BFLY P6, R204, R215, R206, R205 ;  /* 0x0c0000ced7cc7389 */ /* 0x00006400000c00cd */
[----:B01----:R-:W-:Y:S01]  /*245f0*/  ENDCOLLECTIVE ;  /* 0x000000000000791b */ /* 0x003fe20003800000 */
.L_x_32674:
[----:B------:R-:W-:Y:S02]  /*24600*/  IMAD.MOV.U32 R206, RZ, RZ, 0x10 ;  /* 0x00000010ffce7424 */ /* 0x000fe400078e00ff */
[----:B------:R-:W-:Y:S01]  /*24610*/  FADD.FTZ R213, R213, R204 ;  /* 0x000000ccd5d57221 */ /* 0x000fe20000010000 */
[----:B------:R-:W-:-:S04]  /*24620*/  MOV R204, 0xffffffff ;  /* 0xffffffff00cc7802 */ /* 0x000fc80000000f00 */
[----:B------:R-:W-:-:S07]  /*24630*/  MOV R215, R213 ;  /* 0x000000d500d77202 */ /* 0x000fce0000000f00 */
[----:B------:R-:W-:Y:S05]  /*24640*/  WARPSYNC.COLLECTIVE R204, `(.L_x_32675) ;  /* 0x00000000cc087348 */ /* 0x000fea0003c00000 */
[----:B------:R0:W1:Y:S02]  /*24650*/  SHFL.BFLY P6, R204, R215, R206, R205 ;  /* 0x0c0000ced7cc7389 */ /* 0x00006400000c00cd */
[----:B01----:R-:W-:Y:S01]  /*24660*/  ENDCOLLECTIVE ;  /* 0x000000000000791b */ /* 0x003fe20003800000 */
.L_x_32675:
[----:B------:R-:W-:Y:S05]  /*24670*/  BRA `(.L_x_32676) ;  /* 0xffffffd400847947 */ /* 0x000fea000383ffff */
.L_x_32677:
        /* <DEDUP_REMOVED lines=16> */
.L_x_72354:


//--------------------- .text._ZN10layer_norm13ln_fwd_kernelINS_13Kernel_traitsIf13__nv_bfloat16fS2_fjLj2560ELj1ELj4ELj1ELj16ENS_18Kernel_traits_baseILj2560EfS2_fS2_fjLj128EEEEELb1ELb0ELb1ELb1EEEvNS_9FwdParamsE --------------------------
	.section	.text._ZN10layer_norm13ln_fwd_kernelINS_13Kernel_traitsIf13__nv_bfloat16fS2_fjLj2560ELj1ELj4ELj1ELj16ENS_18Kernel_traits_baseILj2560EfS2_fS2_fjLj128EEEEELb1ELb0ELb1ELb1EEEvNS_9FwdParamsE,"ax",@progbits
	.align	128
        .global         _ZN10layer_norm13ln_fwd_kernelINS_13Kernel_traitsIf13__nv_bfloat16fS2_fjLj2560ELj1ELj4ELj1ELj16ENS_18Kernel_traits_baseILj2560EfS2_fS2_fjLj128EEEEELb1ELb0ELb1ELb1EEEvNS_9FwdParamsE
        .type           _ZN10layer_norm13ln_fwd_kernelINS_13Kernel_traitsIf13__nv_bfloat16fS2_fjLj2560ELj1ELj4ELj1ELj16ENS_18Kernel_traits_baseILj2560EfS2_fS2_fjLj128EEEEELb1ELb0ELb1ELb1EEEvNS_9FwdParamsE,@function
        .size           _ZN10layer_norm13ln_fwd_kernelINS_13Kernel_traitsIf13__nv_bfloat16fS2_fjLj2560ELj1ELj4ELj1ELj16ENS_18Kernel_traits_baseILj2560EfS2_fS2_fjLj128EEEEELb1ELb0ELb1ELb1EEEvNS_9FwdParamsE,(.L_x_72355 - _ZN10layer_norm13ln_fwd_kernelINS_13Kernel_traitsIf13__nv_bfloat16fS2_fjLj2560ELj1ELj4ELj1ELj16ENS_18Kernel_traits_baseILj2560EfS2_fS2_fjLj128EEEEELb1ELb0ELb1ELb1EEEvNS_9FwdParamsE)
        .other          _ZN10layer_norm13ln_fwd_kernelINS_13Kernel_traitsIf13__nv_bfloat16fS2_fjLj2560ELj1ELj4ELj1ELj16ENS_18Kernel_traits_baseILj2560EfS2_fS2_fjLj128EEEEELb1ELb0ELb1ELb1EEEvNS_9FwdParamsE,@"STO_CUDA_ENTRY STV_DEFAULT"
_ZN10layer_norm13ln_fwd_kernelINS_13Kernel_traitsIf13__nv_bfloat16fS2_fjLj2560ELj1ELj4ELj1ELj16ENS_18Kernel_traits_baseILj2560EfS2_fS2_fjLj128EEEEELb1ELb0ELb1ELb1EEEvNS_9FwdParamsE:
.text._ZN10layer_norm13ln_fwd_kernelINS_13Kernel_traitsIf13__nv_bfloat16fS2_fjLj2560ELj1ELj4ELj1ELj16ENS_18Kernel_traits_baseILj2560EfS2_fS2_fjLj128EEEEELb1ELb0ELb1ELb1EEEvNS_9FwdParamsE:
        /* <DEDUP_REMOVED lines=112> */
[----:B------:R-:W-:Y:S01]  /*0700*/  IMAD.SHL.U32 R6, R142, 0x20, RZ ;  /* 0x000000208e067824 */ /* 0x000fe200078e00ff */
[----:B------:R-:W-:Y:S01]  /*0710*/  LOP3.LUT R10, R5, UR22, R2, 0x96, !PT ;  /* 0x00000016050a7c12 */ /* 0x000fe2000f8e9602 */
[----:B------:R-:W-:-:S03]  /*0720*/  IMAD.WIDE.U32 R2, R3, -0x2daee0ad, RZ ;  /* 0xd2511f5303027825 */ /* 0x000fc600078e00ff */
[----:B------:R-:W-:Y:S01]  /*0730*/  LOP3.LUT R6, R6, 0x3e0, RZ, 0xc0, !PT ;  /* 0x000003e006067812 */ /* 0x000fe200078ec0ff */
[----:B------:R-:W-:Y:S01]  /*0740*/  IMAD.WIDE.U32 R10, R10, -0x2daee0ad, RZ ;  /* 0xd2511f530a0a7825 */ /* 0x000fe200078e00ff */
[----:B------:R-:W-:-:S04]  /*0750*/  LOP3.LUT R3, R3, UR23, R8, 0x96, !PT ;  /* 0x0000001703037c12 */ /* 0x000fc8000f8e9608 */
[----:B------:R-:W-:Y:S01]  /*0760*/  LOP3.LUT R8, R11, UR25, R2, 0x96, !PT ;  /* 0x000000190b087c12 */ /* 0x000fe2000f8e9602 */
[----:B------:R-:W-:-:S04]  /*0770*/  IMAD.WIDE.U32 R2, R3, -0x326172a9, RZ ;  /* 0xcd9e8d5703027825 */ /* 0x000fc800078e00ff */
[----:B------:R-:W-:Y:S01]  /*0780*/  IMAD.HI.U32 R5, R8, -0x326172a9, RZ ;  /* 0xcd9e8d5708057827 */ /* 0x000fe200078e00ff */
[----:B------:R-:W-:-:S04]  /*0790*/  LOP3.LUT R4, R3, UR24, R4, 0x96, !PT ;  /* 0x0000001803047c12 */ /* 0x000fc8000f8e9604 */
[----:B------:R-:W-:Y:S01]  /*07a0*/  LOP3.LUT R9, R5, UR26, R2, 0x96, !PT ;  /* 0x0000001a05097c12 */ /* 0x000fe2000f8e9602 */
[----:B------:R-:W-:Y:S01]  /*07b0*/  IMAD.HI.U32 R3, R4, -0x2daee0ad, RZ ;  /* 0xd2511f5304037827 */ /* 0x000fe200078e00ff */
        /* <DEDUP_REMOVED lines=39> */
[----:B------:R-:W5:Y:S01]  /*0a30*/  LDG.E.128 R248, desc[UR6][R6.64+0xc10] ;  /* 0x000c100606f87981 */ /* 0x000f62000c1e1d00 */
[----:B------:R-:W-:Y:S01]  /*0a40*/  IMAD.HI.U32 R5, R10, -0x326172a9, RZ ;  /* 0xcd9e8d570a057827 */ /* 0x000fe200078e00ff */
[----:B------:R-:W-:Y:S01]  /*0a50*/  ULDC.U8 UR8, c[0x0][0x2a0] ;  /* 0x0000a80000087ab9 */ /* 0x000fe20000000000 */
[----:B------:R-:W-:Y:S01]  /*0a60*/  LOP3.LUT R237, R142, 0x1f, RZ, 0xc0, !PT ;  /* 0x0000001f8eed7812 */ /* 0x000fe200078ec0ff */
[----:B------:R-:W5:Y:S01]  /*0a70*/  LDG.E.128 R244, desc[UR6][R6.64+0x1000] ;  /* 0x0010000606f47981 */ /* 0x000f62000c1e1d00 */
[----:B------:R-:W-:Y:S01]  /*0a80*/  IMAD.HI.U32 R4, R9, -0x2daee0ad, RZ ;  /* 0xd2511f5309047827 */ /* 0x000fe200078e00ff */
[----:B------:R-:W-:Y:S01]  /*0a90*/  BSSY B0, `(.L_x_32678) ;  /* 0x000216d000007945 */ /* 0x000fe20003800000 */
[----:B------:R-:W-:Y:S01]  /*0aa0*/  LOP3.LUT R2, R5, UR28, R2, 0x96, !PT ;  /* 0x0000001c05027c12 */ /* 0x000fe2000f8e9602 */
[----:B------:R-:W5:Y:S01]  /*0ab0*/  LDG.E.128 R96, desc[UR6][R6.64+0x1010] ;  /* 0x0010100606607981 */ /* 0x000f62000c1e1d00 */
[----:B------:R-:W-:Y:S01]  /*0ac0*/  IMAD R8, R10, -0x326172a9, RZ ;  /* 0xcd9e8d570a087824 */ /* 0x000fe200078e02ff */
[----:B------:R-:W-:Y:S01]  /*0ad0*/  LOP3.LUT R3, R4, UR29, R3, 0x96, !PT ;  /* 0x0000001d04037c12 */ /* 0x000fe2000f8e9603 */
[----:B------:R-:W-:Y:S01]  /*0ae0*/  IMAD R10, R9, -0x2daee0ad, RZ ;  /* 0xd2511f53090a7824 */ /* 0x000fe200078e02ff */
[----:B------:R-:W5:Y:S01]  /*0af0*/  LDG.E.128 R100, desc[UR6][R6.64+0x1400] ;  /* 0x0014000606647981 */ /* 0x000f62000c1e1d00 */
[----:B------:R-:W-:Y:S01]  /*0b00*/  IMAD.MOV.U32 R4, RZ, RZ, R12 ;  /* 0x000000ffff047224 */ /* 0x000fe200078e000c */
[----:B------:R-:W-:Y:S01]  /*0b10*/  MOV R5, R14 ;  /* 0x0000000e00057202 */ /* 0x000fe20000000f00 */
[----:B------:R-:W-:Y:S01]  /*0b20*/  IMAD.MOV.U32 R9, RZ, RZ, RZ ;  /* 0x000000ffff097224 */ /* 0x000fe200078e00ff */
[----:B------:R-:W5:Y:S01]  /*0b30*/  LDG.E.128 R104, desc[UR6][R6.64+0x1410] ;  /* 0x0014100606687981 */ /* 0x000f62000c1e1d00 */
[----:B------:R-:W-:Y:S01]  /*0b40*/  ISETP.NE.AND P2, PT, RZ, UR8, PT ;  /* 0x00000008ff007c0c */ /* 0x000fe2000bf45270 */
[----:B------:R-:W-:Y:S01]  /*0b50*/  ULDC UR8, c[0x0][0x294] ;  /* 0x0000a50000087ab9 */ /* 0x000fe20000000800 */
[----:B------:R-:W-:Y:S01]  /*0b60*/  ULDC UR9, c[0x0][0x2d8] ;  /* 0x0000b60000097ab9 */ /* 0x000fe20000000800 */
        /* <DEDUP_REMOVED lines=9> */
[----:B0-----:R-:W-:Y:S01]  /*0c00*/  IMAD.MOV.U32 R6, RZ, RZ, R15 ;  /* 0x000000ffff067224 */ /* 0x001fe200078e000f */
[----:B------:R-:W-:Y:S01]  /*0c10*/  LOP3.LUT R7, R140, 0x3, RZ, 0xc0, !PT ;  /* 0x000000038c077812 */ /* 0x000fe200078ec0ff */
        /* <DEDUP_REMOVED lines=13> */
[----:B------:R0:W-:Y:S02]  /*0cf0*/  STL.64 [R1+0x8], R146 ;  /* 0x0000089201007387 */ /* 0x0001e40000100a00 */
.L_x_33422:
[----:B------:R-:W1:Y:S08]  /*0d00*/  LDC.64 R12, c[0x0][0x280] ;  /* 0x0000a000ff0c7b82 */ /* 0x000e700000000a00 */
[----:B------:R-:W2:Y:S08]  /*0d10*/  LDC.64 R234, c[0x0][0x230] ;  /* 0x00008c00ffea7b82 */ /* 0x000eb00000000a00 */
[----:B0-----:R-:W0:Y:S01]  /*0d20*/  LDC R159, c[0x0][0x218] ;  /* 0x00008600ff9f7b82 */ /* 0x001e220000000800 */
[----:B-1----:R-:W-:-:S07]  /*0d30*/  IMAD.WIDE R12, R0, 0x4, R12 ;  /* 0x00000004000c7825 */ /* 0x002fce00078e020c */
[----:B------:R-:W1:Y:S01]  /*0d40*/  LDC.64 R14, c[0x0][0x288] ;  /* 0x0000a200ff0e7b82 */ /* 0x000e620000000a00 */
[----:B------:R3:W4:Y:S01]  /*0d50*/  LDG.E R158, desc[UR6][R12.64] ;  /* 0x000000060c9e7981 */ /* 0x000722000c1e1900 */
[----:B------:R-:W-:Y:S01]  /*0d60*/  IMAD.MOV.U32 R183, RZ, RZ, RZ ;  /* 0x000000ffffb77224 */ /* 0x000fe200078e00ff */
[----:B--2---:R-:W-:-:S04]  /*0d70*/  ISETP.NE.U32.AND P0, PT, R234, RZ, PT ;  /* 0x000000ffea00720c */ /* 0x004fc80003f05070 */
[----:B------:R-:W-:Y:S01]  /*0d80*/  ISETP.NE.AND.EX P0, PT, R235, RZ, PT, P0 ;  /* 0x000000ffeb00720c */ /* 0x000fe20003f05300 */
[----:B0-----:R-:W-:-:S05]  /*0d90*/  IMAD R156, R0, R159, RZ ;  /* 0x0000009f009c7224 */ /* 0x001fca00078e02ff */
[----:B---3--:R-:W-:-:S07]  /*0da0*/  SHF.R.S32.HI R13, RZ, 0x1f, R156 ;  /* 0x0000001fff0d7819 */ /* 0x008fce000001149c */
[----:B------:R-:W0:Y:S01]  /*0db0*/  @P0 LDC.64 R154, c[0x0][0x230] ;  /* 0x00008c00ff9a0b82 */ /* 0x000e220000000a00 */
[----:B------:R-:W-:Y:S01]  /*0dc0*/  LEA.HI R182, R13, R156, RZ, 0x3 ;  /* 0x0000009c0db67211 */ /* 0x000fe200078f18ff */
[----:B-1----:R-:W-:-:S03]  /*0dd0*/  IMAD.WIDE R14, R0, 0x4, R14 ;  /* 0x00000004000e7825 */ /* 0x002fc600078e020e */
[----:B------:R-:W-:Y:S02]  /*0de0*/  LEA.HI.SX32 R182, R182, R237, 0x1d ;  /* 0x000000edb6b67211 */ /* 0x000fe400078feaff */
[----:B-----5:R1:W5:Y:S03]  /*0df0*/  LDG.E R252, desc[UR6][R14.64] ;  /* 0x000000060efc7981 */ /* 0x020366000c1e1900 */
[----:B0-----:R-:W-:-:S05]  /*0e00*/  @P0 IMAD.WIDE.U32 R154, R182, 0x20, R154 ;  /* 0x00000020b69a0825 */ /* 0x001fca00078e009a */
[----:B------:R-:W2:Y:S04]  /*0e10*/  @P0 LDG.E.128 R140, desc[UR6][R154.64] ;  /* 0x000000069a8c0981 */ /* 0x000ea8000c1e1d00 */
[----:B------:R1:W5:Y:S01]  /*0e20*/  @P0 LDG.E.128 R148, desc[UR6][R154.64+0x10] ;  /* 0x000010069a940981 */ /* 0x000362000c1e1d00 */
[----:B----4-:R-:W-:-:S13]  /*0e30*/  ISETP.GE.AND P3, PT, R158, 0x1, PT ;  /* 0x000000019e00780c */ /* 0x010fda0003f66270 */
[----:B------:R-:W-:Y:S01]  /*0e40*/  @P3 IADD3 R157, R158, -0x1, RZ ;  /* 0xffffffff9e9d3810 */ /* 0x000fe20007ffe0ff */
[----:B------:R-:W0:Y:S04]  /*0e50*/  @P3 LDC.64 R152, c[0x0][0x220] ;  /* 0x00008800ff983b82 */ /* 0x000e280000000a00 */
[----:B------:R-:W-:Y:S02]  /*0e60*/  @P3 IMAD R157, R157, R159, RZ ;  /* 0x0000009f9d9d3224 */ /* 0x000fe400078e02ff */
[----:B------:R-:W3:Y:S03]  /*0e70*/  S2R R159, SR_TID.X ;  /* 0x00000000009f7919 */ /* 0x000ee60000002100 */
[----:B------:R-:W-:-:S04]  /*0e80*/  @P3 SHF.R.S32.HI R12, RZ, 0x1f, R157 ;  /* 0x0000001fff0c3819 */ /* 0x000fc8000001149d */
[----:B------:R-:W-:Y:S02]  /*0e90*/  @P3 LEA.HI R12, R12, R157, RZ, 0x3 ;  /* 0x0000009d0c0c3211 */ /* 0x000fe400078f18ff */
[----:B---3--:R-:W-:-:S04]  /*0ea0*/  @P3 LOP3.LUT R237, R159, 0x1f, RZ, 0xc0, !PT ;  /* 0x0000001f9fed3812 */ /* 0x008fc800078ec0ff */
[----:B------:R-:W-:-:S05]  /*0eb0*/  @P3 LEA.HI.SX32 R183, R12, R237, 0x1d ;  /* 0x000000ed0cb73211 */ /* 0x000fca00078feaff */
[----:B0-----:R-:W-:-:S05]  /*0ec0*/  @P3 IMAD.WIDE.U32 R152, R183, 0x10, R152 ;  /* 0x00000010b7983825 */ /* 0x001fca00078e0098 */
[----:B------:R1:W5:Y:S01]  /*0ed0*/  @P3 LDG.E.128 R144, desc[UR6][R152.64] ;  /* 0x0000000698903981 */ /* 0x000362000c1e1d00 */
[----:B------:R-:W-:Y:S02]  /*0ee0*/  SHF.R.S32.HI R13, RZ, 0x1f, R0 ;  /* 0x0000001fff0d7819 */ /* 0x000fe40000011400 */
[----:B------:R-:W-:-:S03]  /*0ef0*/  ISETP.GT.AND P4, PT, R158, RZ, PT ;  /* 0x000000ff9e00720c */ /* 0x000fc60003f84270 */
[----:B------:R1:W-:Y:S01]  /*0f00*/  STL [R1+0x10], R13 ;  /* 0x0000100d01007387 */ /* 0x0003e20000100800 */
[----:B------:R-:W-:Y:S09]  /*0f10*/  BSSY B1, `(.L_x_32679) ;  /* 0x000005c000017945 */ /* 0x000ff20003800000 */
[----:B------:R-:W-:-:S04]  /*0f20*/  @!P4 ISETP.NE.U32.AND P1, PT, R234, RZ, PT ;  /* 0x000000ffea00c20c */ /* 0x000fc80003f25070 */
[----:B------:R-:W-:Y:S01]  /*0f30*/  @!P4 ISETP.NE.AND.EX P1, PT, R235, RZ, PT, P1 ;  /* 0x000000ffeb00c20c */ /* 0x000fe20003f25310 */
[----:B------:R-:W-:-:S03]  /*0f40*/  @!P4 IMAD.MOV.U32 R156, RZ, RZ, R7 ;  /* 0x000000ffff9cc224 */ /* 0x000fc600078e0007 */
[----:B--2---:R-:W-:Y:S01]  /*0f50*/  @!P4 FSEL R12, R140, RZ, P1 ;  /* 0x000000ff8c0cc208 */ /* 0x004fe20000800000 */
[----:B-1----:R-:W-:Y:S08]  /*0f60*/  @!P4 BRA `(.L_x_32680) ;  /* 0x000000040058c947 */ /* 0x002ff00003800000 */
        /* <DEDUP_REMOVED lines=12> */
.L_x_32682:
[----:B------:R-:W-:-:S07]  /*1030*/  IMAD.MOV.U32 R11, RZ, RZ, R8 ;  /* 0x000000ffff0b7224 */ /* 0x000fce00078e0008 */
.L_x_32683:
[----:B------:R-:W-:Y:S05]  /*1040*/  BSYNC B2 ;  /* 0x0000000000027941 */ /* 0x000fea0003800000 */
.L_x_32681:
        /* <DEDUP_REMOVED lines=16> */
.L_x_32687:
[----:B------:R-:W-:Y:S05]  /*1150*/  BSYNC B3 ;  /* 0x0000000000037941 */ /* 0x000fea0003800000 */
.L_x_32686:
        /* <DEDUP_REMOVED lines=44> */
.L_x_32685:
[----:B------:R-:W-:Y:S05]  /*1420*/  BSYNC B2 ;  /* 0x0000000000027941 */ /* 0x000fea0003800000 */
.L_x_32684:
        /* <DEDUP_REMOVED lines=10> */
.L_x_32680:
[----:B------:R-:W-:Y:S05]  /*14d0*/  BSYNC B1 ;  /* 0x0000000000017941 */ /* 0x000fea0003800000 */
.L_x_32679:
        /* <DEDUP_REMOVED lines=18> */
.L_x_32691:
[----:B------:R-:W-:-:S07]  /*1600*/  IMAD.MOV.U32 R7, RZ, RZ, R8 ;  /* 0x000000ffff077224 */ /* 0x000fce00078e0008 */
.L_x_32692:
[----:B------:R-:W-:Y:S05]  /*1610*/  BSYNC B2 ;  /* 0x0000000000027941 */ /* 0x000fea0003800000 */
.L_x_32690:
        /* <DEDUP_REMOVED lines=16> */
.L_x_32696:
[----:B------:R-:W-:Y:S05]  /*1720*/  BSYNC B3 ;  /* 0x0000000000037941 */ /* 0x000fea0003800000 */
.L_x_32695:
        /* <DEDUP_REMOVED lines=44> */
.L_x_32694:
[----:B------:R-:W-:Y:S05]  /*19f0*/  BSYNC B2 ;  /* 0x0000000000027941 */ /* 0x000fea0003800000 */
.L_x_32693:
        /* <DEDUP_REMOVED lines=11> */
.L_x_32689:
[----:B------:R-:W-:Y:S05]  /*1ab0*/  BSYNC B1 ;  /* 0x0000000000017941 */ /* 0x000fea0003800000 */
.L_x_32688:
        /* <DEDUP_REMOVED lines=18> */
.L_x_32700:
[----:B------:R-:W-:-:S07]  /*1be0*/  IMAD.MOV.U32 R7, RZ, RZ, R8 ;  /* 0x000000ffff077224 */ /* 0x000fce00078e0008 */
.L_x_32701:
[----:B------:R-:W-:Y:S05]  /*1bf0*/  BSYNC B2 ;  /* 0x0000000000027941 */ /* 0x000fea0003800000 */
.L_x_32699:
        /* <DEDUP_REMOVED lines=16> */
.L_x_32705:
[----:B------:R-:W-:Y:S05]  /*1d00*/  BSYNC B3 ;  /* 0x0000000000037941 */ /* 0x000fea0003800000 */
.L_x_32704:
        /* <DEDUP_REMOVED lines=44> */
.L_x_32703:
[----:B------:R-:W-:Y:S05]  /*1fd0*/  BSYNC B2 ;  /* 0x0000000000027941 */ /* 0x000fea0003800000 */
.L_x_32702:
        /* <DEDUP_REMOVED lines=10> */
.L_x_32698:
[----:B------:R-:W-:Y:S05]  /*2080*/  BSYNC B1 ;  /* 0x0000000000017941 */ /* 0x000fea0003800000 */
.L_x_32697:
        /* <DEDUP_REMOVED lines=18> */
.L_x_32709:
[----:B------:R-:W-:-:S07]  /*21b0*/  IMAD.MOV.U32 R7, RZ, RZ, R8 ;  /* 0x000000ffff077224 */ /* 0x000fce00078e0008 */
.L_x_32710:
[----:B------:R-:W-:Y:S05]  /*21c0*/  BSYNC B2 ;  /* 0x0000000000027941 */ /* 0x000fea0003800000 */
.L_x_32708:
        /* <DEDUP_REMOVED lines=16> */
.L_x_32714:
[----:B------:R-:W-:Y:S05]  /*22d0*/  BSYNC B3 ;  /* 0x0000000000037941 */ /* 0x000fea0003800000 */
.L_x_32713:
        /* <DEDUP_REMOVED lines=44> */
.L_x_32712:
[----:B------:R-:W-:Y:S05]  /*25a0*/  BSYNC B2 ;  /* 0x0000000000027941 */ /* 0x000fea0003800000 */
.L_x_32711:
        /* <DEDUP_REMOVED lines=11> */
.L_x_32707:
[----:B------:R-:W-:Y:S05]  /*2660*/  BSYNC B1 ;  /* 0x0000000000017941 */ /* 0x000fea0003800000 */
.L_x_32706:
        /* <DEDUP_REMOVED lines=18> */
.L_x_32718:
[----:B------:R-:W-:-:S07]  /*2790*/  IMAD.MOV.U32 R7, RZ, RZ, R8 ;  /* 0x000000ffff077224 */ /* 0x000fce00078e0008 */
.L_x_32719:
[----:B------:R-:W-:Y:S05]  /*27a0*/  BSYNC B2 ;  /* 0x0000000000027941 */ /* 0x000fea0003800000 */
.L_x_32717:
        /* <DEDUP_REMOVED lines=16> */
.L_x_32723:
[----:B------:R-:W-:Y:S05]  /*28b0*/  BSYNC B3 ;  /* 0x0000000000037941 */ /* 0x000fea0003800000 */
.L_x_32722:
        /* <DEDUP_REMOVED lines=44> */
.L_x_32721:
[----:B------:R-:W-:Y:S05]  /*2b80*/  BSYNC B2 ;  /* 0x0000000000027941 */ /* 0x000fea0003800000 */
.L_x_32720:
        /* <DEDUP_REMOVED lines=10> */
.L_x_32716:
[----:B------:R-:W-:Y:S05]  /*2c30*/  BSYNC B1 ;  /* 0x0000000000017941 */ /* 0x000fea0003800000 */
.L_x_32715:
        /* <DEDUP_REMOVED lines=18> */
.L_x_32727:
[----:B------:R-:W-:-:S07]  /*2d60*/  IMAD.MOV.U32 R7, RZ, RZ, R8 ;  /* 0x000000ffff077224 */ /* 0x000fce00078e0008 */
.L_x_32728:
[----:B------:R-:W-:Y:S05]  /*2d70*/  BSYNC B2 ;  /* 0x0000000000027941 */ /* 0x000fea0003800000 */
.L_x_32726:
        /* <DEDUP_REMOVED lines=16> */
.L_x_32732:
[----:B------:R-:W-:Y:S05]  /*2e80*/  BSYNC B3 ;  /* 0x0000000000037941 */ /* 0x000fea0003800000 */
.L_x_32731:
        /* <DEDUP_REMOVED lines=44> */
.L_x_32730:
[----:B------:R-:W-:Y:S05]  /*3150*/  BSYNC B2 ;  /* 0x0000000000027941 */ /* 0x000fea0003800000 */
.L_x_32729:
        /* <DEDUP_REMOVED lines=11> */
.L_x_32725:
[----:B------:R-:W-:Y:S05]  /*3210*/  BSYNC B1 ;  /* 0x0000000000017941 */ /* 0x000fea0003800000 */
.L_x_32724:
        /* <DEDUP_REMOVED lines=18> */
.L_x_32736:
[----:B------:R-:W-:-:S07]  /*3340*/  IMAD.MOV.U32 R7, RZ, RZ, R8 ;  /* 0x000000ffff077224 */ /* 0x000fce00078e0008 */
.L_x_32737:
[----:B------:R-:W-:Y:S05]  /*3350*/  BSYNC B2 ;  /* 0x0000000000027941 */ /* 0x000fea0003800000 */
.L_x_32735:
        /* <DEDUP_REMOVED lines=16> */
.L_x_32741:
[----:B------:R-:W-:Y:S05]  /*3460*/  BSYNC B3 ;  /* 0x0000000000037941 */ /* 0x000fea0003800000 */
.L_x_32740:
        /* <DEDUP_REMOVED lines=44> */
.L_x_32739:
[----:B------:R-:W-:Y:S05]  /*3730*/  BSYNC B2 ;  /* 0x0000000000027941 */ /* 0x000fea0003800000 */
.L_x_32738:
        /* <DEDUP_REMOVED lines=10> */
.L_x_32734:
[----:B------:R-:W-:Y:S05]  /*37e0*/  BSYNC B1 ;  /* 0x0000000000017941 */ /* 0x000fea0003800000 */
.L_x_32733:
        /* <DEDUP_REMOVED lines=18> */
.L_x_32745:
[----:B------:R-:W-:-:S07]  /*3910*/  IMAD.MOV.U32 R152, RZ, RZ, R8 ;  /* 0x000000ffff987224 */ /* 0x000fce00078e0008 */
.L_x_32746:
[----:B------:R-:W-:Y:S05]  /*3920*/  BSYNC B2 ;  /* 0x0000000000027941 */ /* 0x000fea0003800000 */
.L_x_32744:
        /* <DEDUP_REMOVED lines=16> */
.L_x_32750:
[----:B------:R-:W-:Y:S05]  /*3a30*/  BSYNC B3 ;  /* 0x0000000000037941 */ /* 0x000fea0003800000 */
.L_x_32749:
        /* <DEDUP_REMOVED lines=44> */
.L_x_32748:
[----:B------:R-:W-:Y:S05]  /*3d00*/  BSYNC B2 ;  /* 0x0000000000027941 */ /* 0x000fea0003800000 */
.L_x_32747:
        /* <DEDUP_REMOVED lines=11> */
.L_x_32743:
[----:B------:R-:W-:Y:S05]  /*3dc0*/  BSYNC B1 ;  /* 0x0000000000017941 */ /* 0x000fea0003800000 */
.L_x_32742:
        /* <DEDUP_REMOVED lines=31> */
.L_x_32752:
[----:B------:R-:W-:Y:S05]  /*3fc0*/  BSYNC B1 ;  /* 0x0000000000017941 */ /* 0x000fea0003800000 */
.L_x_32751:
[----:B--2---:R-:W-:Y:S01]  /*3fd0*/  @P3 IMAD.WIDE.U32 R154, R167, 0x10, R154 ;  /* 0x00000010a79a3825 */ /* 0x004fe200078e009a */
        /* <DEDUP_REMOVED lines=21> */
.L_x_32756:
[----:B------:R-:W-:-:S07]  /*4130*/  IMAD.MOV.U32 R11, RZ, RZ, R8 ;  /* 0x000000ffff0b7224 */ /* 0x000fce00078e0008 */
.L_x_32757:
[----:B------:R-:W-:Y:S05]  /*4140*/  BSYNC B2 ;  /* 0x0000000000027941 */ /* 0x000fea0003800000 */
.L_x_32755:
        /* <DEDUP_REMOVED lines=16> */
.L_x_32761:
[----:B------:R-:W-:Y:S05]  /*4250*/  BSYNC B3 ;  /* 0x0000000000037941 */ /* 0x000fea0003800000 */
.L_x_32760:
        /* <DEDUP_REMOVED lines=9> */
[----:B01----:R-:W-:Y:S01]  /*42f0*/  LOP3.LUT R158, R3, UR13, R155, 0x96, !PT ;  /* 0x0000000d039e7c12 */ /* 0x003fe2000f8e969b */
        /* <DEDUP_REMOVED lines=34> */
.L_x_32759:
[----:B------:R-:W-:Y:S05]  /*4520*/  BSYNC B2 ;  /* 0x0000000000027941 */ /* 0x000fea0003800000 */
.L_x_32758:
        /* <DEDUP_REMOVED lines=10> */
.L_x_32754:
[----:B------:R-:W-:Y:S05]  /*45d0*/  BSYNC B1 ;  /* 0x0000000000017941 */ /* 0x000fea0003800000 */
.L_x_32753:
        /* <DEDUP_REMOVED lines=18> */
.L_x_32765:
[----:B------:R-:W-:-:S07]  /*4700*/  IMAD.MOV.U32 R7, RZ, RZ, R8 ;  /* 0x000000ffff077224 */ /* 0x000fce00078e0008 */
.L_x_32766:
[----:B------:R-:W-:Y:S05]  /*4710*/  BSYNC B2 ;  /* 0x0000000000027941 */ /* 0x000fea0003800000 */
.L_x_32764:
        /* <DEDUP_REMOVED lines=16> */
.L_x_32770:
[----:B------:R-:W-:Y:S05]  /*4820*/  BSYNC B3 ;  /* 0x0000000000037941 */ /* 0x000fea0003800000 */
.L_x_32769:
        /* <DEDUP_REMOVED lines=11> */
[----:B01----:R-:W-:-:S05]  /*48e0*/  IMAD.WIDE.U32 R158, R157, -0x326172a9, RZ ;  /* 0xcd9e8d579d9e7825 */ /* 0x003fca00078e00ff */
        /* <DEDUP_REMOVED lines=32> */
.L_x_32768:
[----:B------:R-:W-:Y:S05]  /*4af0*/  BSYNC B2 ;  /* 0x0000000000027941 */ /* 0x000fea0003800000 */
.L_x_32767:
        /* <DEDUP_REMOVED lines=11> */
.L_x_32763:
[----:B------:R-:W-:Y:S05]  /*4bb0*/  BSYNC B1 ;  /* 0x0000000000017941 */ /* 0x000fea0003800000 */
.L_x_32762:
        /* <DEDUP_REMOVED lines=18> */
.L_x_32774:
[----:B------:R-:W-:-:S07]  /*4ce0*/  IMAD.MOV.U32 R7, RZ, RZ, R8 ;  /* 0x000000ffff077224 */ /* 0x000fce00078e0008 */
.L_x_32775:
[----:B------:R-:W-:Y:S05]  /*4cf0*/  BSYNC B2 ;  /* 0x0000000000027941 */ /* 0x000fea0003800000 */
.L_x_32773:
        /* <DEDUP_REMOVED lines=16> */
.L_x_32779:
[----:B------:R-:W-:Y:S05]  /*4e00*/  BSYNC B3 ;  /* 0x0000000000037941 */ /* 0x000fea0003800000 */
.L_x_32778:
        /* <DEDUP_REMOVED lines=41> */
[----:B------:R-:W-:Y:S01]  /*50a0*/  MOV R8, R160 ;  /* 0x000000a000087202 */ /* 0x000fe20000000f00 */
[----:B------:R-:W-:Y:S01]  /*50b0*/  IMAD.MOV.U32 R10, RZ, RZ, R158 ;  /* 0x000000ffff0a7224 */ /* 0x000fe200078e009e */
[----:B------:R-:W-:-:S07]  /*50c0*/  LOP3.LUT R3, R159, UR29, R152, 0x96, !PT ;  /* 0x0000001d9f037c12 */ /* 0x000fce000f8e9698 */
.L_x_32777:
[----:B------:R-:W-:Y:S05]  /*50d0*/  BSYNC B2 ;  /* 0x0000000000027941 */ /* 0x000fea0003800000 */
.L_x_32776:
        /* <DEDUP_REMOVED lines=10> */
.L_x_32772:
[----:B------:R-:W-:Y:S05]  /*5180*/  BSYNC B1 ;  /* 0x0000000000017941 */ /* 0x000fea0003800000 */
.L_x_32771:
        /* <DEDUP_REMOVED lines=18> */
.L_x_32783:
[----:B------:R-:W-:-:S07]  /*52b0*/  IMAD.MOV.U32 R7, RZ, RZ, R8 ;  /* 0x000000ffff077224 */ /* 0x000fce00078e0008 */
.L_x_32784:
[----:B------:R-:W-:Y:S05]  /*52c0*/  BSYNC B2 ;  /* 0x0000000000027941 */ /* 0x000fea0003800000 */
.L_x_32782:
        /* <DEDUP_REMOVED lines=16> */
.L_x_32788:
[----:B------:R-:W-:Y:S05]  /*53d0*/  BSYNC B3 ;  /* 0x0000000000037941 */ /* 0x000fea0003800000 */
.L_x_32787:
        /* <DEDUP_REMOVED lines=44> */
.L_x_32786:
[----:B------:R-:W-:Y:S05]  /*56a0*/  BSYNC B2 ;  /* 0x0000000000027941 */ /* 0x000fea0003800000 */
.L_x_32785:
        /* <DEDUP_REMOVED lines=11> */
.L_x_32781:
[----:B------:R-:W-:Y:S05]  /*5760*/  BSYNC B1 ;  /* 0x0000000000017941 */ /* 0x000fea0003800000 */
.L_x_32780:
        /* <DEDUP_REMOVED lines=18> */
.L_x_32792:
[----:B------:R-:W-:-:S07]  /*5890*/  IMAD.MOV.U32 R7, RZ, RZ, R8 ;  /* 0x000000ffff077224 */ /* 0x000fce00078e0008 */
.L_x_32793:
[----:B------:R-:W-:Y:S05]  /*58a0*/  BSYNC B2 ;  /* 0x0000000000027941 */ /* 0x000fea0003800000 */
.L_x_32791:
        /* <DEDUP_REMOVED lines=16> */
.L_x_32797:
[----:B------:R-:W-:Y:S05]  /*59b0*/  BSYNC B3 ;  /* 0x0000000000037941 */ /* 0x000fea0003800000 */
.L_x_32796:
        /* <DEDUP_REMOVED lines=44> */
.L_x_32795:
[----:B------:R-:W-:Y:S05]  /*5c80*/  BSYNC B2 ;  /* 0x0000000000027941 */ /* 0x000fea0003800000 */
.L_x_32794:
        /* <DEDUP_REMOVED lines=10> */
.L_x_32790:
[----:B------:R-:W-:Y:S05]  /*5d30*/  BSYNC B1 ;  /* 0x0000000000017941 */ /* 0x000fea0003800000 */
.L_x_32789:
        /* <DEDUP_REMOVED lines=18> */
.L_x_32801:
[----:B------:R-:W-:-:S07]  /*5e60*/  IMAD.MOV.U32 R7, RZ, RZ, R8 ;  /* 0x000000ffff077224 */ /* 0x000fce00078e0008 */
.L_x_32802:
[----:B------:R-:W-:Y:S05]  /*5e70*/  BSYNC B2 ;  /* 0x0000000000027941 */ /* 0x000fea0003800000 */
.L_x_32800:
        /* <DEDUP_REMOVED lines=16> */
.L_x_32806:
[----:B------:R-:W-:Y:S05]  /*5f80*/  BSYNC B3 ;  /* 0x0000000000037941 */ /* 0x000fea0003800000 */
.L_x_32805:
        /* <DEDUP_REMOVED lines=44> */
.L_x_32804:
[----:B------:R-:W-:Y:S05]  /*6250*/  BSYNC B2 ;  /* 0x0000000000027941 */ /* 0x000fea0003800000 */
.L_x_32803:
        /* <DEDUP_REMOVED lines=11> */
.L_x_32799:
[----:B------:R-:W-:Y:S05]  /*6310*/  BSYNC B1 ;  /* 0x0000000000017941 */ /* 0x000fea0003800000 */
.L_x_32798:
        /* <DEDUP_REMOVED lines=18> */
.L_x_32810:
[----:B------:R-:W-:-:S07]  /*6440*/  IMAD.MOV.U32 R7, RZ, RZ, R8 ;  /* 0x000000ffff077224 */ /* 0x000fce00078e0008 */
.L_x_32811:
[----:B------:R-:W-:Y:S05]  /*6450*/  BSYNC B2 ;  /* 0x0000000000027941 */ /* 0x000fea0003800000 */
.L_x_32809:
        /* <DEDUP_REMOVED lines=16> */
.L_x_32815:
[----:B------:R-:W-:Y:S05]  /*6560*/  BSYNC B3 ;  /* 0x0000000000037941 */ /* 0x000fea0003800000 */
.L_x_32814:
        /* <DEDUP_REMOVED lines=44> */
.L_x_32813:
[----:B------:R-:W-:Y:S05]  /*6830*/  BSYNC B2 ;  /* 0x0000000000027941 */ /* 0x000fea0003800000 */
.L_x_32812:
        /* <DEDUP_REMOVED lines=10> */
.L_x_32808:
[----:B------:R-:W-:Y:S05]  /*68e0*/  BSYNC B1 ;  /* 0x0000000000017941 */ /* 0x000fea0003800000 */
.L_x_32807:
        /* <DEDUP_REMOVED lines=18> */
.L_x_32819:
[----:B------:R-:W-:-:S07]  /*6a10*/  IMAD.MOV.U32 R7, RZ, RZ, R8 ;  /* 0x000000ffff077224 */ /* 0x000fce00078e0008 */
.L_x_32820:
[----:B------:R-:W-:Y:S05]  /*6a20*/  BSYNC B2 ;  /* 0x0000000000027941 */ /* 0x000fea0003800000 */
.L_x_32818:
        /* <DEDUP_REMOVED lines=16> */
.L_x_32824:
[----:B------:R-:W-:Y:S05]  /*6b30*/  BSYNC B3 ;  /* 0x0000000000037941 */ /* 0x000fea0003800000 */
.L_x_32823:
        /* <DEDUP_REMOVED lines=44> */
.L_x_32822:
[----:B------:R-:W-:Y:S05]  /*6e00*/  BSYNC B2 ;  /* 0x0000000000027941 */ /* 0x000fea0003800000 */
.L_x_32821:
        /* <DEDUP_REMOVED lines=11> */
.L_x_32817:
[----:B------:R-:W-:Y:S05]  /*6ec0*/  BSYNC B1 ;  /* 0x0000000000017941 */ /* 0x000fea0003800000 */
.L_x_32816:
[----:B------:R-:W-:Y:S01]  /*6ed0*/  IMAD.WIDE.U32 R156, R156, 0x20, R180 ;  /* 0x000000209c9c7825 */ /* 0x000fe200078e00b4 */
[----:B------:R-:W2:Y:S01]  /*6ee0*/  @P0 LDC.64 R154, c[0x0][0x230] ;  /* 0x00008c00ff9a0b82 */ /* 0x000ea20000000a00 */
[----:B------:R-:W-:Y:S01]  /*6ef0*/  BSSY B1, `(.L_x_32825) ;  /* 0x000001c000017945 */ /* 0x000fe20003800000 */
[----:B------:R-:W-:Y:S01]  /*6f00*/  IADD3 R163, R183, 0x40, RZ ;  /* 0x00000040b7a37810 */ /* 0x000fe20007ffe0ff */
[----:B------:R-:W-:Y:S01]  /*6f10*/  VIADD R7, R182, 0x40 ;  /* 0x00000040b6077836 */ /* 0x000fe20000000000 */
[----:B------:R3:W-:Y:S04]  /*6f20*/  STG.E.128 desc[UR6][R156.64], R216 ;  /* 0x000000d89c007986 */ /* 0x0007e8000c101d06 */
[----:B------:R-:W4:Y:S01]  /*6f30*/  @P3 LDC.64 R152, c[0x0][0x220] ;  /* 0x00008800ff983b82 */ /* 0x000f220000000a00 */
[----:B------:R3:W-:Y:S01]  /*6f40*/  STG.E.128 desc[UR6][R156.64+0x10], R220 ;  /* 0x000010dc9c007986 */ /* 0x0007e2000c101d06 */
[----:B--2---:R-:W-:Y:S01]  /*6f50*/  @P0 IMAD.WIDE.U32 R154, R7, 0x20, R154 ;  /* 0x00000020079a0825 */ /* 0x004fe200078e009a */
[----:B---3--:R-:W-:Y:S06]  /*6f60*/  @!P3 BRA `(.L_x_32826) ;  /* 0x000000000050b947 */ /* 0x008fec0003800000 */
[----:B01----:R-:W-:Y:S01]  /*6f70*/  IMAD.U32 R159, R233, 0x10000, RZ ;  /* 0x00010000e99f7824 */ /* 0x003fe200078e00ff */
        /* <DEDUP_REMOVED lines=19> */
.L_x_32826:
[----:B------:R-:W-:Y:S05]  /*70b0*/  BSYNC B1 ;  /* 0x0000000000017941 */ /* 0x000fea0003800000 */
.L_x_32825:
[----:B----4-:R-:W-:Y:S01]  /*70c0*/  @P3 IMAD.WIDE.U32 R152, R163, 0x10, R152 ;  /* 0x00000010a3983825 */ /* 0x010fe200078e0098 */
[----:B------:R-:W3:Y:S04]  /*70d0*/  @P0 LDG.E.128 R140, desc[UR6][R154.64] ;  /* 0x000000069a8c0981 */ /* 0x000ee8000c1e1d00 */
[----:B------:R4:W5:Y:S04]  /*70e0*/  @P3 LDG.E.128 R144, desc[UR6][R152.64] ;  /* 0x0000000698903981 */ /* 0x000968000c1e1d00 */
[----:B------:R4:W5:Y:S01]  /*70f0*/  @P0 LDG.E.128 R148, desc[UR6][R154.64+0x10] ;  /* 0x000010069a940981 */ /* 0x000962000c1e1d00 */
[----:B------:R-:W-:Y:S01]  /*7100*/  @!P4 ISETP.NE.U32.AND P1, PT, R234, RZ, PT ;  /* 0x000000ffea00c20c */ /* 0x000fe20003f25070 */
[----:B------:R-:W-:Y:S01]  /*7110*/  BSSY B1, `(.L_x_32827) ;  /* 0x000005b000017945 */ /* 0x000fe20003800000 */
[----:B--2---:R-:W-:-:S02]  /*7120*/  @!P4 IMAD.MOV.U32 R156, RZ, RZ, R162 ;  /* 0x000000ffff9cc224 */ /* 0x004fc400078e00a2 */
[----:B------:R-:W-:-:S04]  /*7130*/  @!P4 ISETP.NE.AND.EX P1, PT, R235, RZ, PT, P1 ;  /* 0x000000ffeb00c20c */ /* 0x000fc80003f25310 */
[----:B---3--:R-:W-:Y:S01]  /*7140*/  @!P4 FSEL R208, R140, RZ, P1 ;  /* 0x000000ff8cd0c208 */ /* 0x008fe20000800000 */
[----:B----4-:R-:W-:Y:S08]  /*7150*/  @!P4 BRA `(.L_x_32828) ;  /* 0x000000040058c947 */ /* 0x010ff00003800000 */
        /* <DEDUP_REMOVED lines=12> */
.L_x_32830:
[----:B------:R-:W-:-:S07]  /*7220*/  IMAD.MOV.U32 R11, RZ, RZ, R8 ;  /* 0x000000ffff0b7224 */ /* 0x000fce00078e0008 */
.L_x_32831:
[----:B------:R-:W-:Y:S05]  /*7230*/  BSYNC B2 ;  /* 0x0000000000027941 */ /* 0x000fea0003800000 */
.L_x_32829:
        /* <DEDUP_REMOVED lines=16> */
.L_x_32835:
[----:B------:R-:W-:Y:S05]  /*7340*/  BSYNC B3 ;  /* 0x0000000000037941 */ /* 0x000fea0003800000 */
.L_x_32834:
        /* <DEDUP_REMOVED lines=44> */
.L_x_32833:
[----:B------:R-:W-:Y:S05]  /*7610*/  BSYNC B2 ;  /* 0x0000000000027941 */ /* 0x000fea0003800000 */
.L_x_32832:
        /* <DEDUP_REMOVED lines=10> */
.L_x_32828:
[----:B------:R-:W-:Y:S05]  /*76c0*/  BSYNC B1 ;  /* 0x0000000000017941 */ /* 0x000fea0003800000 */
.L_x_32827:
        /* <DEDUP_REMOVED lines=18> */
.L_x_32839:
[----:B------:R-:W-:-:S07]  /*77f0*/  IMAD.MOV.U32 R154, RZ, RZ, R8 ;  /* 0x000000ffff9a7224 */ /* 0x000fce00078e0008 */
.L_x_32840:
[----:B------:R-:W-:Y:S05]  /*7800*/  BSYNC B2 ;  /* 0x0000000000027941 */ /* 0x000fea0003800000 */
.L_x_32838:
        /* <DEDUP_REMOVED lines=16> */
.L_x_32844:
[----:B------:R-:W-:Y:S05]  /*7910*/  BSYNC B3 ;  /* 0x0000000000037941 */ /* 0x000fea0003800000 */
.L_x_32843:
        /* <DEDUP_REMOVED lines=44> */
.L_x_32842:
[----:B------:R-:W-:Y:S05]  /*7be0*/  BSYNC B2 ;  /* 0x0000000000027941 */ /* 0x000fea0003800000 */
.L_x_32841:
[----:B------:R-:W-:Y:S01]  /*7bf0*/  I2FP.F32.U32 R153, R154 ;  /* 0x0000009a00997245 */ /* 0x000fe20000201000 */
[----:B------:R-:W-:Y:S01]  /*7c00*/  HFMA2.MMA R154, -RZ, RZ, 0.1171875, 0 ;  /* 0x2f800000ff9a7435 */ /* 0x000fe200000001ff */
[----:B-----5:R-:W-:-:S05]  /*7c10*/  PRMT R155, R144, 0x7632, R155 ;  /* 0x00007632909b7816 */ /* 0x020fca000000009b */
        /* <DEDUP_REMOVED lines=8> */
.L_x_32837:
[----:B------:R-:W-:Y:S05]  /*7ca0*/  BSYNC B1 ;  /* 0x0000000000017941 */ /* 0x000fea0003800000 */
.L_x_32836:
        /* <DEDUP_REMOVED lines=18> */
.L_x_32848:
[----:B------:R-:W-:-:S07]  /*7dd0*/  IMAD.MOV.U32 R154, RZ, RZ, R8 ;  /* 0x000000ffff9a7224 */ /* 0x000fce00078e0008 */
.L_x_32849:
[----:B------:R-:W-:Y:S05]  /*7de0*/  BSYNC B2 ;  /* 0x0000000000027941 */ /* 0x000fea0003800000 */
.L_x_32847:
        /* <DEDUP_REMOVED lines=16> */
.L_x_32853:
[----:B------:R-:W-:Y:S05]  /*7ef0*/  BSYNC B3 ;  /* 0x0000000000037941 */ /* 0x000fea0003800000 */
.L_x_32852:
        /* <DEDUP_REMOVED lines=44> */
.L_x_32851:
[----:B------:R-:W-:Y:S05]  /*81c0*/  BSYNC B2 ;  /* 0x0000000000027941 */ /* 0x000fea0003800000 */
.L_x_32850:
        /* <DEDUP_REMOVED lines=10> */
.L_x_32846:
[----:B------:R-:W-:Y:S05]  /*8270*/  BSYNC B1 ;  /* 0x0000000000017941 */ /* 0x000fea0003800000 */
.L_x_32845:
        /* <DEDUP_REMOVED lines=18> */
.L_x_32857:
[----:B01----:R-:W-:-:S07]  /*83a0*/  IMAD.MOV.U32 R158, RZ, RZ, R8 ;  /* 0x000000ffff9e7224 */ /* 0x003fce00078e0008 */
.L_x_32858:
[----:B------:R-:W-:Y:S05]  /*83b0*/  BSYNC B2 ;  /* 0x0000000000027941 */ /* 0x000fea0003800000 */
.L_x_32856:
        /* <DEDUP_REMOVED lines=16> */
.L_x_32862:
[----:B------:R-:W-:Y:S05]  /*84c0*/  BSYNC B3 ;  /* 0x0000000000037941 */ /* 0x000fea0003800000 */
.L_x_32861:
        /* <DEDUP_REMOVED lines=44> */
.L_x_32860:
[----:B------:R-:W-:Y:S05]  /*8790*/  BSYNC B2 ;  /* 0x0000000000027941 */ /* 0x000fea0003800000 */
.L_x_32859:
        /* <DEDUP_REMOVED lines=11> */
.L_x_32855:
[----:B------:R-:W-:Y:S05]  /*8850*/  BSYNC B1 ;  /* 0x0000000000017941 */ /* 0x000fea0003800000 */
.L_x_32854:
        /* <DEDUP_REMOVED lines=18> */
.L_x_32866:
[----:B01----:R-:W-:-:S07]  /*8980*/  IMAD.MOV.U32 R158, RZ, RZ, R8 ;  /* 0x000000ffff9e7224 */ /* 0x003fce00078e0008 */
.L_x_32867:
[----:B------:R-:W-:Y:S05]  /*8990*/  BSYNC B2 ;  /* 0x0000000000027941 */ /* 0x000fea0003800000 */
.L_x_32865:
        /* <DEDUP_REMOVED lines=16> */
.L_x_32871:
[----:B------:R-:W-:Y:S05]  /*8aa0*/  BSYNC B3 ;  /* 0x0000000000037941 */ /* 0x000fea0003800000 */
.L_x_32870:
        /* <DEDUP_REMOVED lines=44> */
.L_x_32869:
[----:B------:R-:W-:Y:S05]  /*8d70*/  BSYNC B2 ;  /* 0x0000000000027941 */ /* 0x000fea0003800000 */
.L_x_32868:
        /* <DEDUP_REMOVED lines=10> */
.L_x_32864:
[----:B------:R-:W-:Y:S05]  /*8e20*/  BSYNC B1 ;  /* 0x0000000000017941 */ /* 0x000fea0003800000 */
.L_x_32863:
        /* <DEDUP_REMOVED lines=11> */
[----:B-1----:R-:W-:-:S12]  /*8ee0*/  IMAD.MOV.U32 R160, RZ, RZ, R3 ;  /* 0x000000ffffa07224 */ /* 0x002fd800078e0003 */
[----:B------:R-:W-:Y:S05]  /*8ef0*/  @!P1 BRA `(.L_x_32876) ;  /* 0x0000000000189947 */ /* 0x000fea0003800000 */
[----:B------:R-:W-:Y:S01]  /*8f00*/  ISETP.NE.AND P1, PT, R153, 0x3, PT ;  /* 0x000000039900780c */ /* 0x000fe20003f25270 */
[----:B------:R-:W-:-:S12]  /*8f10*/  IMAD.MOV.U32 R160, RZ, RZ, R2 ;  /* 0x000000ffffa07224 */ /* 0x000fd800078e0002 */
[----:B------:R-:W-:Y:S05]  /*8f20*/  @P1 BRA `(.L_x_32876) ;  /* 0x00000000000c1947 */ /* 0x000fea0003800000 */
[----:B------:R-:W-:Y:S01]  /*8f30*/  MOV R160, R10 ;  /* 0x0000000a00a07202 */ /* 0x000fe20000000f00 */
[----:B------:R-:W-:Y:S06]  /*8f40*/  BRA `(.L_x_32876) ;  /* 0x0000000000047947 */ /* 0x000fec0003800000 */
.L_x_32875:
[----:B-1----:R-:W-:-:S07]  /*8f50*/  IMAD.MOV.U32 R160, RZ, RZ, R8 ;  /* 0x000000ffffa07224 */ /* 0x002fce00078e0008 */
.L_x_32876:
[----:B------:R-:W-:Y:S05]  /*8f60*/  BSYNC B2 ;  /* 0x0000000000027941 */ /* 0x000fea0003800000 */
.L_x_32874:
        /* <DEDUP_REMOVED lines=16> */
.L_x_32880:
[----:B------:R-:W-:Y:S05]  /*9070*/  BSYNC B3 ;  /* 0x0000000000037941 */ /* 0x000fea0003800000 */
.L_x_32879:
        /* <DEDUP_REMOVED lines=35> */
[----:B0-----:R-:W-:-:S04]  /*92b0*/  LOP3.LUT R158, R153, UR27, R154, 0x96, !PT ;  /* 0x0000001b999e7c12 */ /* 0x001fc8000f8e969a */
        /* <DEDUP_REMOVED lines=8> */
.L_x_32878:
[----:B------:R-:W-:Y:S05]  /*9340*/  BSYNC B2 ;  /* 0x0000000000027941 */ /* 0x000fea0003800000 */
.L_x_32877:
        /* <DEDUP_REMOVED lines=11> */
.L_x_32873:
[----:B------:R-:W-:Y:S05]  /*9400*/  BSYNC B1 ;  /* 0x0000000000017941 */ /* 0x000fea0003800000 */
.L_x_32872:
        /* <DEDUP_REMOVED lines=18> */
.L_x_32884:
[----:B-1----:R-:W-:-:S07]  /*9530*/  IMAD.MOV.U32 R160, RZ, RZ, R8 ;  /* 0x000000ffffa07224 */ /* 0x002fce00078e0008 */
.L_x_32885:
[----:B------:R-:W-:Y:S05]  /*9540*/  BSYNC B2 ;  /* 0x0000000000027941 */ /* 0x000fea0003800000 */
.L_x_32883:
        /* <DEDUP_REMOVED lines=16> */
.L_x_32889:
[----:B------:R-:W-:Y:S05]  /*9650*/  BSYNC B3 ;  /* 0x0000000000037941 */ /* 0x000fea0003800000 */
.L_x_32888:
        /* <DEDUP_REMOVED lines=35> */
[----:B0-----:R-:W-:-:S03]  /*9890*/  LOP3.LUT R158, R153, UR27, R154, 0x96, !PT ;  /* 0x0000001b999e7c12 */ /* 0x001fc6000f8e969a */
        /* <DEDUP_REMOVED lines=8> */
.L_x_32887:
[----:B------:R-:W-:Y:S05]  /*9920*/  BSYNC B2 ;  /* 0x0000000000027941 */ /* 0x000fea0003800000 */
.L_x_32886:
        /* <DEDUP_REMOVED lines=10> */
.L_x_32882:
[----:B------:R-:W-:Y:S05]  /*99d0*/  BSYNC B1 ;  /* 0x0000000000017941 */ /* 0x000fea0003800000 */
.L_x_32881:
        /* <DEDUP_REMOVED lines=18> */
.L_x_32893:
[----:B-1----:R-:W-:-:S07]  /*9b00*/  IMAD.MOV.U32 R160, RZ, RZ, R8 ;  /* 0x000000ffffa07224 */ /* 0x002fce00078e0008 */
.L_x_32894:
[----:B------:R-:W-:Y:S05]  /*9b10*/  BSYNC B2 ;  /* 0x0000000000027941 */ /* 0x000fea0003800000 */
.L_x_32892:
        /* <DEDUP_REMOVED lines=16> */
.L_x_32898:
[----:B------:R-:W-:Y:S05]  /*9c20*/  BSYNC B3 ;  /* 0x0000000000037941 */ /* 0x000fea0003800000 */
.L_x_32897:
        /* <DEDUP_REMOVED lines=43> */
[----:B------:R-:W-:-:S07]  /*9ee0*/  LOP3.LUT R3, R155, UR29, R152, 0x96, !PT ;  /* 0x0000001d9b037c12 */ /* 0x000fce000f8e9698 */
.L_x_32896:
[----:B------:R-:W-:Y:S05]  /*9ef0*/  BSYNC B2 ;  /* 0x0000000000027941 */ /* 0x000fea0003800000 */
.L_x_32895:
        /* <DEDUP_REMOVED lines=11> */
.L_x_32891:
[----:B------:R-:W-:Y:S05]  /*9fb0*/  BSYNC B1 ;  /* 0x0000000000017941 */ /* 0x000fea0003800000 */
.L_x_32890:
        /* <DEDUP_REMOVED lines=10> */
[----:B------:R-:W-:Y:S01]  /*a060*/  IMAD.U32 R156, R233, 0x10000, RZ ;  /* 0x00010000e99c7824 */ /* 0x000fe200078e00ff */
[----:B------:R-:W2:Y:S01]  /*a070*/  LDC.64 R164, c[0x0][0x240] ;  /* 0x00009000ffa47b82 */ /* 0x000ea20000000a00 */
[----:B01----:R-:W-:Y:S02]  /*a080*/  LOP3.LUT R158, R229, 0xff, RZ, 0xc0, !PT ;  /* 0x000000ffe59e7812 */ /* 0x003fe400078ec0ff */
        /* <DEDUP_REMOVED lines=17> */
.L_x_32900:
[----:B------:R-:W-:Y:S05]  /*a1a0*/  BSYNC B1 ;  /* 0x0000000000017941 */ /* 0x000fea0003800000 */
.L_x_32899:
        /* <DEDUP_REMOVED lines=22> */
.L_x_32904:
[----:B01----:R-:W-:-:S07]  /*a310*/  IMAD.MOV.U32 R158, RZ, RZ, R8 ;  /* 0x000000ffff9e7224 */ /* 0x003fce00078e0008 */
.L_x_32905:
[----:B------:R-:W-:Y:S05]  /*a320*/  BSYNC B2 ;  /* 0x0000000000027941 */ /* 0x000fea0003800000 */
.L_x_32903:
        /* <DEDUP_REMOVED lines=16> */
.L_x_32909:
[----:B------:R-:W-:Y:S05]  /*a430*/  BSYNC B3 ;  /* 0x0000000000037941 */ /* 0x000fea0003800000 */
.L_x_32908:
        /* <DEDUP_REMOVED lines=42> */
[----:B------:R-:W-:Y:S01]  /*a6e0*/  LOP3.LUT R3, R153, UR29, R10, 0x96, !PT ;  /* 0x0000001d99037c12 */ /* 0x000fe2000f8e960a */
[----:B------:R-:W-:-:S07]  /*a6f0*/  IMAD.MOV.U32 R10, RZ, RZ, R152 ;  /* 0x000000ffff0a7224 */ /* 0x000fce00078e0098 */
.L_x_32907:
[----:B------:R-:W-:Y:S05]  /*a700*/  BSYNC B2 ;  /* 0x0000000000027941 */ /* 0x000fea0003800000 */
.L_x_32906:
        /* <DEDUP_REMOVED lines=10> */
.L_x_32902:
[----:B------:R-:W-:Y:S05]  /*a7b0*/  BSYNC B1 ;  /* 0x0000000000017941 */ /* 0x000fea0003800000 */
.L_x_32901:
        /* <DEDUP_REMOVED lines=18> */
.L_x_32913:
[----:B------:R-:W-:-:S07]  /*a8e0*/  IMAD.MOV.U32 R152, RZ, RZ, R8 ;  /* 0x000000ffff987224 */ /* 0x000fce00078e0008 */
.L_x_32914:
[----:B------:R-:W-:Y:S05]  /*a8f0*/  BSYNC B2 ;  /* 0x0000000000027941 */ /* 0x000fea0003800000 */
.L_x_32912:
        /* <DEDUP_REMOVED lines=16> */
.L_x_32918:
[----:B------:R-:W-:Y:S05]  /*aa00*/  BSYNC B3 ;  /* 0x0000000000037941 */ /* 0x000fea0003800000 */
.L_x_32917:
[----:B------:R-:W-:Y:S01]  /*aa10*/  IMAD.HI.U32 R3, R4, -0x326172a9, RZ ;  /* 0xcd9e8d5704037827 */ /* 0x000fe200078e00ff */
[----:B------:R-:W-:-:S03]  /*aa20*/  LOP3.LUT R2, R2, UR5, R9, 0x96, !PT ;  /* 0x0000000502027c12 */ /* 0x000fc6000f8e9609 */
[----:B------:R-:W-:Y:S01]  /*aa30*/  IMAD R153, R4, -0x326172a9, RZ ;  /* 0xcd9e8d5704997824 */ /* 0x000fe200078e02ff */
[----:B------:R-:W-:Y:S01]  /*aa40*/  LOP3.LUT R3, R3, UR4, R6, 0x96, !PT ;  /* 0x0000000403037c12 */ /* 0x000fe2000f8e9606 */
[----:B------:R-:W-:-:S04]  /*aa50*/  IMAD.WIDE.U32 R154, R2, -0x326172a9, RZ ;  /* 0xcd9e8d57029a7825 */ /* 0x000fc800078e00ff */
[----:B------:R-:W-:Y:S01]  /*aa60*/  IMAD R157, R5, -0x2daee0ad, RZ ;  /* 0xd2511f53059d7824 */ /* 0x000fe200078e02ff */
[----:B------:R-:W-:Y:S01]  /*aa70*/  LOP3.LUT R2, R155, UR12, R153, 0x96, !PT ;  /* 0x0000000c9b027c12 */ /* 0x000fe2000f8e9699 */
[----:B01----:R-:W-:-:S04]  /*aa80*/  IMAD.WIDE.U32 R158, R3, -0x2daee0ad, RZ ;  /* 0xd2511f53039e7825 */ /* 0x003fc800078e00ff */
        /* <DEDUP_REMOVED lines=36> */
.L_x_32916:
[----:B------:R-:W-:Y:S05]  /*acd0*/  BSYNC B2 ;  /* 0x0000000000027941 */ /* 0x000fea0003800000 */
.L_x_32915:
        /* <DEDUP_REMOVED lines=11> */
.L_x_32911:
[----:B------:R-:W-:Y:S05]  /*ad90*/  BSYNC B1 ;  /* 0x0000000000017941 */ /* 0x000fea0003800000 */
.L_x_32910:
        /* <DEDUP_REMOVED lines=18> */
.L_x_32922:
[----:B------:R-:W-:-:S07]  /*aec0*/  IMAD.MOV.U32 R152, RZ, RZ, R8 ;  /* 0x000000ffff987224 */ /* 0x000fce00078e0008 */
.L_x_32923:
[----:B------:R-:W-:Y:S05]  /*aed0*/  BSYNC B2 ;  /* 0x0000000000027941 */ /* 0x000fea0003800000 */
.L_x_32921:
        /* <DEDUP_REMOVED lines=16> */
.L_x_32927:
[----:B------:R-:W-:Y:S05]  /*afe0*/  BSYNC B3 ;  /* 0x0000000000037941 */ /* 0x000fea0003800000 */
.L_x_32926:
        /* <DEDUP_REMOVED lines=44> */
.L_x_32925:
[----:B------:R-:W-:Y:S05]  /*b2b0*/  BSYNC B2 ;  /* 0x0000000000027941 */ /* 0x000fea0003800000 */
.L_x_32924:
        /* <DEDUP_REMOVED lines=10> */
.L_x_32920:
[----:B------:R-:W-:Y:S05]  /*b360*/  BSYNC B1 ;  /* 0x0000000000017941 */ /* 0x000fea0003800000 */
.L_x_32919:
        /* <DEDUP_REMOVED lines=18> */
.L_x_32931:
[----:B------:R-:W-:-:S07]  /*b490*/  IMAD.MOV.U32 R152, RZ, RZ, R8 ;  /* 0x000000ffff987224 */ /* 0x000fce00078e0008 */
.L_x_32932:
[----:B------:R-:W-:Y:S05]  /*b4a0*/  BSYNC B2 ;  /* 0x0000000000027941 */ /* 0x000fea0003800000 */
.L_x_32930:
        /* <DEDUP_REMOVED lines=16> */
.L_x_32936:
[----:B------:R-:W-:Y:S05]  /*b5b0*/  BSYNC B3 ;  /* 0x0000000000037941 */ /* 0x000fea0003800000 */
.L_x_32935:
        /* <DEDUP_REMOVED lines=44> */
.L_x_32934:
[----:B------:R-:W-:Y:S05]  /*b880*/  BSYNC B2 ;  /* 0x0000000000027941 */ /* 0x000fea0003800000 */
.L_x_32933:
        /* <DEDUP_REMOVED lines=11> */
.L_x_32929:
[----:B------:R-:W-:Y:S05]  /*b940*/  BSYNC B1 ;  /* 0x0000000000017941 */ /* 0x000fea0003800000 */
.L_x_32928:
        /* <DEDUP_REMOVED lines=18> */
.L_x_32940:
[----:B------:R-:W-:-:S07]  /*ba70*/  IMAD.MOV.U32 R152, RZ, RZ, R8 ;  /* 0x000000ffff987224 */ /* 0x000fce00078e0008 */
.L_x_32941:
[----:B------:R-:W-:Y:S05]  /*ba80*/  BSYNC B2 ;  /* 0x0000000000027941 */ /* 0x000fea0003800000 */
.L_x_32939:
        /* <DEDUP_REMOVED lines=16> */
.L_x_32945:
[----:B------:R-:W-:Y:S05]  /*bb90*/  BSYNC B3 ;  /* 0x0000000000037941 */ /* 0x000fea0003800000 */
.L_x_32944:
        /* <DEDUP_REMOVED lines=44> */
.L_x_32943:
[----:B------:R-:W-:Y:S05]  /*be60*/  BSYNC B2 ;  /* 0x0000000000027941 */ /* 0x000fea0003800000 */
.L_x_32942:
        /* <DEDUP_REMOVED lines=10> */
.L_x_32938:
[----:B------:R-:W-:Y:S05]  /*bf10*/  BSYNC B1 ;  /* 0x0000000000017941 */ /* 0x000fea0003800000 */
.L_x_32937:
        /* <DEDUP_REMOVED lines=18> */
.L_x_32949:
[----:B------:R-:W-:-:S07]  /*c040*/  IMAD.MOV.U32 R153, RZ, RZ, R8 ;  /* 0x000000ffff997224 */ /* 0x000fce00078e0008 */
.L_x_32950:
[----:B------:R-:W-:Y:S05]  /*c050*/  BSYNC B2 ;  /* 0x0000000000027941 */ /* 0x000fea0003800000 */
.L_x_32948:
        /* <DEDUP_REMOVED lines=16> */
.L_x_32954:
[----:B------:R-:W-:Y:S05]  /*c160*/  BSYNC B3 ;  /* 0x0000000000037941 */ /* 0x000fea0003800000 */
.L_x_32953:
[----:B------:R-:W-:Y:S01]  /*c170*/  IMAD.HI.U32 R3, R4, -0x326172a9, RZ ;  /* 0xcd9e8d5704037827 */ /* 0x000fe200078e00ff */
[----:B------:R-:W-:-:S03]  /*c180*/  LOP3.LUT R2, R2, UR5, R9, 0x96, !PT ;  /* 0x0000000502027c12 */ /* 0x000fc6000f8e9609 */
[----:B------:R-:W-:Y:S01]  /*c190*/  IMAD R157, R4, -0x326172a9, RZ ;  /* 0xcd9e8d57049d7824 */ /* 0x000fe200078e02ff */
[----:B------:R-:W-:Y:S01]  /*c1a0*/  LOP3.LUT R3, R3, UR4, R6, 0x96, !PT ;  /* 0x0000000403037c12 */ /* 0x000fe2000f8e9606 */
[----:B------:R-:W-:-:S04]  /*c1b0*/  IMAD.WIDE.U32 R154, R2, -0x326172a9, RZ ;  /* 0xcd9e8d57029a7825 */ /* 0x000fc800078e00ff */
[----:B-1----:R-:W-:Y:S01]  /*c1c0*/  IMAD R161, R5, -0x2daee0ad, RZ ;  /* 0xd2511f5305a17824 */ /* 0x002fe200078e02ff */
[----:B------:R-:W-:Y:S01]  /*c1d0*/  LOP3.LUT R2, R155, UR12, R157, 0x96, !PT ;  /* 0x0000000c9b027c12 */ /* 0x000fe2000f8e969d */
[----:B0-----:R-:W-:-:S04]  /*c1e0*/  IMAD.WIDE.U32 R158, R3, -0x2daee0ad, RZ ;  /* 0xd2511f53039e7825 */ /* 0x001fc800078e00ff */
        /* <DEDUP_REMOVED lines=36> */
.L_x_32952:
[----:B------:R-:W-:Y:S05]  /*c430*/  BSYNC B2 ;  /* 0x0000000000027941 */ /* 0x000fea0003800000 */
.L_x_32951:
        /* <DEDUP_REMOVED lines=11> */
.L_x_32947:
[----:B------:R-:W-:Y:S05]  /*c4f0*/  BSYNC B1 ;  /* 0x0000000000017941 */ /* 0x000fea0003800000 */
.L_x_32946:
        /* <DEDUP_REMOVED lines=18> */
.L_x_32958:
[----:B-1----:R-:W-:-:S07]  /*c620*/  IMAD.MOV.U32 R160, RZ, RZ, R8 ;  /* 0x000000ffffa07224 */ /* 0x002fce00078e0008 */
.L_x_32959:
[----:B------:R-:W-:Y:S05]  /*c630*/  BSYNC B2 ;  /* 0x0000000000027941 */ /* 0x000fea0003800000 */
.L_x_32957:
        /* <DEDUP_REMOVED lines=16> */
.L_x_32963:
[----:B------:R-:W-:Y:S05]  /*c740*/  BSYNC B3 ;  /* 0x0000000000037941 */ /* 0x000fea0003800000 */
.L_x_32962:
[----:B------:R-:W-:Y:S01]  /*c750*/  LOP3.LUT R2, R2, UR5, R9, 0x96, !PT ;  /* 0x0000000502027c12 */ /* 0x000fe2000f8e9609 */
[----:B------:R-:W-:-:S04]  /*c760*/  IMAD.HI.U32 R3, R4, -0x326172a9, RZ ;  /* 0xcd9e8d5704037827 */ /* 0x000fc800078e00ff */
        /* <DEDUP_REMOVED lines=40> */
[----:B------:R-:W-:Y:S01]  /*c9f0*/  LOP3.LUT R3, R155, UR29, R156, 0x96, !PT ;  /* 0x0000001d9b037c12 */ /* 0x000fe2000f8e969c */
[----:B------:R-:W-:-:S07]  /*ca00*/  IMAD.MOV.U32 R156, RZ, RZ, RZ ;  /* 0x000000ffff9c7224 */ /* 0x000fce00078e00ff */
.L_x_32961:
[----:B------:R-:W-:Y:S05]  /*ca10*/  BSYNC B2 ;  /* 0x0000000000027941 */ /* 0x000fea0003800000 */
.L_x_32960:
        /* <DEDUP_REMOVED lines=10> */
.L_x_32956:
[----:B------:R-:W-:Y:S05]  /*cac0*/  BSYNC B1 ;  /* 0x0000000000017941 */ /* 0x000fea0003800000 */
.L_x_32955:
        /* <DEDUP_REMOVED lines=18> */
.L_x_32967:
[----:B------:R-:W-:-:S07]  /*cbf0*/  IMAD.MOV.U32 R155, RZ, RZ, R8 ;  /* 0x000000ffff9b7224 */ /* 0x000fce00078e0008 */
.L_x_32968:
[----:B------:R-:W-:Y:S05]  /*cc00*/  BSYNC B2 ;  /* 0x0000000000027941 */ /* 0x000fea0003800000 */
.L_x_32966:
        /* <DEDUP_REMOVED lines=16> */
.L_x_32972:
[----:B------:R-:W-:Y:S05]  /*cd10*/  BSYNC B3 ;  /* 0x0000000000037941 */ /* 0x000fea0003800000 */
.L_x_32971:
[----:B------:R-:W-:Y:S01]  /*cd20*/  LOP3.LUT R2, R2, UR5, R9, 0x96, !PT ;  /* 0x0000000502027c12 */ /* 0x000fe2000f8e9609 */
[----:B------:R-:W-:Y:S01]  /*cd30*/  IMAD.HI.U32 R3, R4, -0x326172a9, RZ ;  /* 0xcd9e8d5704037827 */ /* 0x000fe200078e00ff */
[----:B------:R-:W-:-:S03]  /*cd40*/  HFMA2.MMA R166, -RZ, RZ, 0, 0 ;  /* 0x00000000ffa67435 */ /* 0x000fc600000001ff */
[----:B01----:R-:W-:Y:S01]  /*cd50*/  IMAD R159, R4, -0x326172a9, RZ ;  /* 0xcd9e8d57049f7824 */ /* 0x003fe200078e02ff */
        /* <DEDUP_REMOVED lines=40> */
.L_x_32970:
[----:B------:R-:W-:Y:S05]  /*cfe0*/  BSYNC B2 ;  /* 0x0000000000027941 */ /* 0x000fea0003800000 */
.L_x_32969:
[----:B------:R-:W-:Y:S01]  /*cff0*/  PRMT R156, R147, 0x7632, R156 ;  /* 0x00007632939c7816 */ /* 0x000fe2000000009c */
[----:B01----:R-:W-:Y:S01]  /*d000*/  IMAD.MOV.U32 R158, RZ, RZ, 0x2f800000 ;  /* 0x2f800000ff9e7424 */ /* 0x003fe200078e00ff */
        /* <DEDUP_REMOVED lines=9> */
.L_x_32965:
[----:B------:R-:W-:Y:S05]  /*d0a0*/  BSYNC B1 ;  /* 0x0000000000017941 */ /* 0x000fea0003800000 */
.L_x_32964:
[----:B------:R-:W-:Y:S01]  /*d0b0*/  IMAD.WIDE.U32 R156, R162, 0x20, R180 ;  /* 0x00000020a29c7825 */ /* 0x000fe200078e00b4 */
[----:B01----:R-:W0:Y:S01]  /*d0c0*/  @P3 LDC.64 R158, c[0x0][0x220] ;  /* 0x00008800ff9e3b82 */ /* 0x003e220000000a00 */
[----:B------:R-:W-:Y:S03]  /*d0d0*/  BSSY B1, `(.L_x_32973) ;  /* 0x0000019000017945 */ /* 0x000fe60003800000 */
[----:B------:R1:W-:Y:S04]  /*d0e0*/  STG.E.128 desc[UR6][R156.64], R204 ;  /* 0x000000cc9c007986 */ /* 0x0003e8000c101d06 */
[----:B------:R-:W2:Y:S01]  /*d0f0*/  @P0 LDC.64 R160, c[0x0][0x230] ;  /* 0x00008c00ffa00b82 */ /* 0x000ea20000000a00 */
[----:B------:R1:W-:Y:S01]  /*d100*/  STG.E.128 desc[UR6][R156.64+0x10], R152 ;  /* 0x000010989c007986 */ /* 0x0003e2000c101d06 */
[----:B------:R-:W-:Y:S05]  /*d110*/  @!P3 BRA `(.L_x_32974) ;  /* 0x000000000050b947 */ /* 0x000fea0003800000 */
[----:B-1----:R-:W-:Y:S01]  /*d120*/  IMAD.U32 R156, R233, 0x10000, RZ ;  /* 0x00010000e99c7824 */ /* 0x002fe200078e00ff */
[----:B------:R-:W1:Y:S01]  /*d130*/  LDC.64 R168, c[0x0][0x240] ;  /* 0x00009000ffa87b82 */ /* 0x000e620000000a00 */
        /* <DEDUP_REMOVED lines=14> */
[----:B-1----:R-:W-:Y:S01]  /*d220*/  IMAD.WIDE.U32 R162, R7, 0x8, R168 ;  /* 0x0000000807a27825 */ /* 0x002fe200078e00a8 */
[----:B------:R-:W-:Y:S02]  /*d230*/  LOP3.LUT R157, R167, R165, RZ, 0xfc, !PT ;  /* 0x000000a5a79d7212 */ /* 0x000fe400078efcff */
[----:B------:R-:W-:-:S05]  /*d240*/  LOP3.LUT R156, R156, 0xff, R11, 0xf8, !PT ;  /* 0x000000ff9c9c7812 */ /* 0x000fca00078ef80b */
[----:B------:R3:W-:Y:S02]  /*d250*/  STG.E.64 desc[UR6][R162.64], R156 ;  /* 0x0000009ca2007986 */ /* 0x0007e4000c101b06 */
.L_x_32974:
[----:B------:R-:W-:Y:S05]  /*d260*/  BSYNC B1 ;  /* 0x0000000000017941 */ /* 0x000fea0003800000 */
.L_x_32973:
[----:B-1-3--:R-:W-:Y:S01]  /*d270*/  IADD3 R156, R182, 0x80, RZ ;  /* 0x00000080b69c7810 */ /* 0x00afe20007ffe0ff */
[----:B------:R-:W-:-:S04]  /*d280*/  VIADD R7, R183, 0x80 ;  /* 0x00000080b7077836 */ /* 0x000fc80000000000 */
[----:B--2---:R-:W-:-:S04]  /*d290*/  @P0 IMAD.WIDE.U32 R160, R156, 0x20, R160 ;  /* 0x000000209ca00825 */ /* 0x004fc800078e00a0 */
[----:B0-----:R-:W-:Y:S01]  /*d2a0*/  @P3 IMAD.WIDE.U32 R158, R7, 0x10, R158 ;  /* 0x00000010079e3825 */ /* 0x001fe200078e009e */
        /* <DEDUP_REMOVED lines=21> */
.L_x_32978:
[----:B------:R-:W-:-:S07]  /*d400*/  IMAD.MOV.U32 R11, RZ, RZ, R8 ;  /* 0x000000ffff0b7224 */ /* 0x000fce00078e0008 */
.L_x_32979:
[----:B------:R-:W-:Y:S05]  /*d410*/  BSYNC B2 ;  /* 0x0000000000027941 */ /* 0x000fea0003800000 */
.L_x_32977:
        /* <DEDUP_REMOVED lines=16> */
.L_x_32983:
[----:B------:R-:W-:Y:S05]  /*d520*/  BSYNC B3 ;  /* 0x0000000000037941 */ /* 0x000fea0003800000 */
.L_x_32982:
        /* <DEDUP_REMOVED lines=44> */
.L_x_32981:
[----:B------:R-:W-:Y:S05]  /*d7f0*/  BSYNC B2 ;  /* 0x0000000000027941 */ /* 0x000fea0003800000 */
.L_x_32980:
        /* <DEDUP_REMOVED lines=10> */
.L_x_32976:
[----:B------:R-:W-:Y:S05]  /*d8a0*/  BSYNC B1 ;  /* 0x0000000000017941 */ /* 0x000fea0003800000 */
.L_x_32975:
        /* <DEDUP_REMOVED lines=18> */
.L_x_32987:
[----:B------:R-:W-:-:S07]  /*d9d0*/  IMAD.MOV.U32 R157, RZ, RZ, R8 ;  /* 0x000000ffff9d7224 */ /* 0x000fce00078e0008 */
.L_x_32988:
[----:B------:R-:W-:Y:S05]  /*d9e0*/  BSYNC B2 ;  /* 0x0000000000027941 */ /* 0x000fea0003800000 */
.L_x_32986:
        /* <DEDUP_REMOVED lines=16> */
.L_x_32992:
[----:B------:R-:W-:Y:S05]  /*daf0*/  BSYNC B3 ;  /* 0x0000000000037941 */ /* 0x000fea0003800000 */
.L_x_32991:
        /* <DEDUP_REMOVED lines=44> */
.L_x_32990:
[----:B------:R-:W-:Y:S05]  /*ddc0*/  BSYNC B2 ;  /* 0x0000000000027941 */ /* 0x000fea0003800000 */
.L_x_32989:
        /* <DEDUP_REMOVED lines=11> */
.L_x_32985:
[----:B------:R-:W-:Y:S05]  /*de80*/  BSYNC B1 ;  /* 0x0000000000017941 */ /* 0x000fea0003800000 */
.L_x_32984:
        /* <DEDUP_REMOVED lines=18> */
.L_x_32996:
[----:B------:R-:W-:-:S07]  /*dfb0*/  IMAD.MOV.U32 R157, RZ, RZ, R8 ;  /* 0x000000ffff9d7224 */ /* 0x000fce00078e0008 */
.L_x_32997:
[----:B------:R-:W-:Y:S05]  /*dfc0*/  BSYNC B2 ;  /* 0x0000000000027941 */ /* 0x000fea0003800000 */
.L_x_32995:
        /* <DEDUP_REMOVED lines=16> */
.L_x_33001:
[----:B------:R-:W-:Y:S05]  /*e0d0*/  BSYNC B3 ;  /* 0x0000000000037941 */ /* 0x000fea0003800000 */
.L_x_33000:
        /* <DEDUP_REMOVED lines=44> */
.L_x_32999:
[----:B------:R-:W-:Y:S05]  /*e3a0*/  BSYNC B2 ;  /* 0x0000000000027941 */ /* 0x000fea0003800000 */
.L_x_32998:
        /* <DEDUP_REMOVED lines=10> */
.L_x_32994:
[----:B------:R-:W-:Y:S05]  /*e450*/  BSYNC B1 ;  /* 0x0000000000017941 */ /* 0x000fea0003800000 */
.L_x_32993:
        /* <DEDUP_REMOVED lines=18> */
.L_x_33005:
[----:B------:R-:W-:-:S07]  /*e580*/  IMAD.MOV.U32 R157, RZ, RZ, R8 ;  /* 0x000000ffff9d7224 */ /* 0x000fce00078e0008 */
.L_x_33006:
[----:B------:R-:W-:Y:S05]  /*e590*/  BSYNC B2 ;  /* 0x0000000000027941 */ /* 0x000fea0003800000 */
.L_x_33004:
        /* <DEDUP_REMOVED lines=16> */
.L_x_33010:
[----:B------:R-:W-:Y:S05]  /*e6a0*/  BSYNC B3 ;  /* 0x0000000000037941 */ /* 0x000fea0003800000 */
.L_x_33009:
        /* <DEDUP_REMOVED lines=44> */
.L_x_33008:
[----:B------:R-:W-:Y:S05]  /*e970*/  BSYNC B2 ;  /* 0x0000000000027941 */ /* 0x000fea0003800000 */
.L_x_33007:
        /* <DEDUP_REMOVED lines=11> */
.L_x_33003:
[----:B------:R-:W-:Y:S05]  /*ea30*/  BSYNC B1 ;  /* 0x0000000000017941 */ /* 0x000fea0003800000 */
.L_x_33002:
        /* <DEDUP_REMOVED lines=18> */
.L_x_33014:
[----:B------:R-:W-:-:S07]  /*eb60*/  IMAD.MOV.U32 R157, RZ, RZ, R8 ;  /* 0x000000ffff9d7224 */ /* 0x000fce00078e0008 */
.L_x_33015:
[----:B------:R-:W-:Y:S05]  /*eb70*/  BSYNC B2 ;  /* 0x0000000000027941 */ /* 0x000fea0003800000 */
.L_x_33013:
        /* <DEDUP_REMOVED lines=16> */
.L_x_33019:
[----:B------:R-:W-:Y:S05]  /*ec80*/  BSYNC B3 ;  /* 0x0000000000037941 */ /* 0x000fea0003800000 */
.L_x_33018:
        /* <DEDUP_REMOVED lines=44> */
.L_x_33017:
[----:B------:R-:W-:Y:S05]  /*ef50*/  BSYNC B2 ;  /* 0x0000000000027941 */ /* 0x000fea0003800000 */
.L_x_33016:
        /* <DEDUP_REMOVED lines=10> */
.L_x_33012:
[----:B------:R-:W-:Y:S05]  /*f000*/  BSYNC B1 ;  /* 0x0000000000017941 */ /* 0x000fea0003800000 */
.L_x_33011:
        /* <DEDUP_REMOVED lines=18> */
.L_x_33023:
[----:B------:R-:W-:-:S07]  /*f130*/  IMAD.MOV.U32 R157, RZ, RZ, R8 ;  /* 0x000000ffff9d7224 */ /* 0x000fce00078e0008 */
.L_x_33024:
[----:B------:R-:W-:Y:S05]  /*f140*/  BSYNC B2 ;  /* 0x0000000000027941 */ /* 0x000fea0003800000 */
.L_x_33022:
        /* <DEDUP_REMOVED lines=16> */
.L_x_33028:
[----:B------:R-:W-:Y:S05]  /*f250*/  BSYNC B3 ;  /* 0x0000000000037941 */ /* 0x000fea0003800000 */
.L_x_33027:
        /* <DEDUP_REMOVED lines=44> */
.L_x_33026:
[----:B------:R-:W-:Y:S05]  /*f520*/  BSYNC B2 ;  /* 0x0000000000027941 */ /* 0x000fea0003800000 */
.L_x_33025:
        /* <DEDUP_REMOVED lines=11> */
.L_x_33021:
[----:B------:R-:W-:Y:S05]  /*f5e0*/  BSYNC B1 ;  /* 0x0000000000017941 */ /* 0x000fea0003800000 */
.L_x_33020:
        /* <DEDUP_REMOVED lines=18> */
.L_x_33032:
[----:B------:R-:W-:-:S07]  /*f710*/  IMAD.MOV.U32 R157, RZ, RZ, R8 ;  /* 0x000000ffff9d7224 */ /* 0x000fce00078e0008 */
.L_x_33033:
[----:B------:R-:W-:Y:S05]  /*f720*/  BSYNC B2 ;  /* 0x0000000000027941 */ /* 0x000fea0003800000 */
.L_x_33031:
        /* <DEDUP_REMOVED lines=16> */
.L_x_33037:
[----:B------:R-:W-:Y:S05]  /*f830*/  BSYNC B3 ;  /* 0x0000000000037941 */ /* 0x000fea0003800000 */
.L_x_33036:
        /* <DEDUP_REMOVED lines=44> */
.L_x_33035:
[----:B------:R-:W-:Y:S05]  /*fb00*/  BSYNC B2 ;  /* 0x0000000000027941 */ /* 0x000fea0003800000 */
.L_x_33034:
        /* <DEDUP_REMOVED lines=10> */
.L_x_33030:
[----:B------:R-:W-:Y:S05]  /*fbb0*/  BSYNC B1 ;  /* 0x0000000000017941 */ /* 0x000fea0003800000 */
.L_x_33029:
        /* <DEDUP_REMOVED lines=18> */
.L_x_33041:
[----:B------:R-:W-:-:S07]  /*fce0*/  IMAD.MOV.U32 R157, RZ, RZ, R8 ;  /* 0x000000ffff9d7224 */ /* 0x000fce00078e0008 */
.L_x_33042:
[----:B------:R-:W-:Y:S05]  /*fcf0*/  BSYNC B2 ;  /* 0x0000000000027941 */ /* 0x000fea0003800000 */
.L_x_33040:
        /* <DEDUP_REMOVED lines=16> */
.L_x_33046:
[----:B------:R-:W-:Y:S05]  /*fe00*/  BSYNC B3 ;  /* 0x0000000000037941 */ /* 0x000fea0003800000 */
.L_x_33045:
        /* <DEDUP_REMOVED lines=44> */
.L_x_33044:
[----:B------:R-:W-:Y:S05]  /*100d0*/  BSYNC B2 ;  /* 0x0000000000027941 */ /* 0x000fea0003800000 */
.L_x_33043:
        /* <DEDUP_REMOVED lines=11> */
.L_x_33039:
[----:B------:R-:W-:Y:S05]  /*10190*/  BSYNC B1 ;  /* 0x0000000000017941 */ /* 0x000fea0003800000 */
.L_x_33038:
        /* <DEDUP_REMOVED lines=25> */
.L_x_33048:
[----:B------:R-:W-:Y:S05]  /*10330*/  BSYNC B1 ;  /* 0x0000000000017941 */ /* 0x000fea0003800000 */
.L_x_33047:
[----:B-1----:R-:W1:Y:S01]  /*10340*/  @P0 LDC.64 R158, c[0x0][0x230] ;  /* 0x00008c00ff9e0b82 */ /* 0x002e620000000a00 */
[----:B0-----:R-:W-:Y:S01]  /*10350*/  VIADD R156, R182, 0xa0 ;  /* 0x000000a0b69c7836 */ /* 0x001fe20000000000 */
[----:B------:R-:W-:-:S06]  /*10360*/  IADD3 R7, R183, 0xa0, RZ ;  /* 0x000000a0b7077810 */ /* 0x000fcc0007ffe0ff */
[----:B------:R-:W0:Y:S01]  /*10370*/  @P3 LDC.64 R160, c[0x0][0x220] ;  /* 0x00008800ffa03b82 */ /* 0x000e220000000a00 */
[----:B-1----:R-:W-:-:S05]  /*10380*/  @P0 IMAD.WIDE.U32 R158, R156, 0x20, R158 ;  /* 0x000000209c9e0825 */ /* 0x002fca00078e009e */
[----:B------:R-:W2:Y:S01]  /*10390*/  @P0 LDG.E.128 R140, desc[UR6][R158.64] ;  /* 0x000000069e8c0981 */ /* 0x000ea2000c1e1d00 */
[----:B0-----:R-:W-:-:S03]  /*103a0*/  @P3 IMAD.WIDE.U32 R160, R7, 0x10, R160 ;  /* 0x0000001007a03825 */ /* 0x001fc600078e00a0 */
[----:B------:R0:W5:Y:S04]  /*103b0*/  @P0 LDG.E.128 R148, desc[UR6][R158.64+0x10] ;  /* 0x000010069e940981 */ /* 0x000168000c1e1d00 */
[----:B------:R0:W5:Y:S01]  /*103c0*/  @P3 LDG.E.128 R144, desc[UR6][R160.64] ;  /* 0x00000006a0903981 */ /* 0x000162000c1e1d00 */
[----:B------:R-:W-:Y:S01]  /*103d0*/  @!P4 ISETP.NE.U32.AND P1, PT, R234, RZ, PT ;  /* 0x000000ffea00c20c */ /* 0x000fe20003f25070 */
[----:B------:R-:W-:Y:S03]  /*103e0*/  BSSY B1, `(.L_x_33049) ;  /* 0x000005b000017945 */ /* 0x000fe60003800000 */
[----:B------:R-:W-:Y:S01]  /*103f0*/  @!P4 ISETP.NE.AND.EX P1, PT, R235, RZ, PT, P1 ;  /* 0x000000ffeb00c20c */ /* 0x000fe20003f25310 */
[----:B------:R-:W-:-:S03]  /*10400*/  @!P4 IMAD.MOV.U32 R163, RZ, RZ, R162 ;  /* 0x000000ffffa3c224 */ /* 0x000fc600078e00a2 */
        /* <DEDUP_REMOVED lines=14> */
.L_x_33052:
[----:B------:R-:W-:-:S07]  /*104f0*/  MOV R11, R8 ;  /* 0x00000008000b7202 */ /* 0x000fce0000000f00 */
.L_x_33053:
[----:B------:R-:W-:Y:S05]  /*10500*/  BSYNC B2 ;  /* 0x0000000000027941 */ /* 0x000fea0003800000 */
.L_x_33051:
        /* <DEDUP_REMOVED lines=16> */
.L_x_33057:
[----:B------:R-:W-:Y:S05]  /*10610*/  BSYNC B3 ;  /* 0x0000000000037941 */ /* 0x000fea0003800000 */
.L_x_33056:
        /* <DEDUP_REMOVED lines=44> */
.L_x_33055:
[----:B------:R-:W-:Y:S05]  /*108e0*/  BSYNC B2 ;  /* 0x0000000000027941 */ /* 0x000fea0003800000 */
.L_x_33054:
        /* <DEDUP_REMOVED lines=10> */
.L_x_33050:
[----:B------:R-:W-:Y:S05]  /*10990*/  BSYNC B1 ;  /* 0x0000000000017941 */ /* 0x000fea0003800000 */
.L_x_33049:
        /* <DEDUP_REMOVED lines=18> */
.L_x_33061:
[----:B------:R-:W-:-:S07]  /*10ac0*/  MOV R157, R8 ;  /* 0x00000008009d7202 */ /* 0x000fce0000000f00 */
.L_x_33062:
[----:B------:R-:W-:Y:S05]  /*10ad0*/  BSYNC B2 ;  /* 0x0000000000027941 */ /* 0x000fea0003800000 */
.L_x_33060:
        /* <DEDUP_REMOVED lines=16> */
.L_x_33066:
[----:B------:R-:W-:Y:S05]  /*10be0*/  BSYNC B3 ;  /* 0x0000000000037941 */ /* 0x000fea0003800000 */
.L_x_33065:
        /* <DEDUP_REMOVED lines=44> */
.L_x_33064:
[----:B------:R-:W-:Y:S05]  /*10eb0*/  BSYNC B2 ;  /* 0x0000000000027941 */ /* 0x000fea0003800000 */
.L_x_33063:
        /* <DEDUP_REMOVED lines=11> */
.L_x_33059:
[----:B------:R-:W-:Y:S05]  /*10f70*/  BSYNC B1 ;  /* 0x0000000000017941 */ /* 0x000fea0003800000 */
.L_x_33058:
        /* <DEDUP_REMOVED lines=18> */
.L_x_33070:
[----:B------:R-:W-:-:S07]  /*110a0*/  MOV R157, R8 ;  /* 0x00000008009d7202 */ /* 0x000fce0000000f00 */
.L_x_33071:
[----:B------:R-:W-:Y:S05]  /*110b0*/  BSYNC B2 ;  /* 0x0000000000027941 */ /* 0x000fea0003800000 */
.L_x_33069:
        /* <DEDUP_REMOVED lines=16> */
.L_x_33075:
[----:B------:R-:W-:Y:S05]  /*111c0*/  BSYNC B3 ;  /* 0x0000000000037941 */ /* 0x000fea0003800000 */
.L_x_33074:
        /* <DEDUP_REMOVED lines=44> */
.L_x_33073:
[----:B------:R-:W-:Y:S05]  /*11490*/  BSYNC B2 ;  /* 0x0000000000027941 */ /* 0x000fea0003800000 */
.L_x_33072:
        /* <DEDUP_REMOVED lines=8> */
[----:B------:R-:W-:-:S05]  /*11520*/  FSEL R198, R158, RZ, !P1 ;  /* 0x000000ff9ec67208 */ /* 0x000fca0004800000 */
[----:B------:R-:W-:-:S07]  /*11530*/  @P0 FADD.FTZ R198, R142, R198 ;  /* 0x000000c68ec60221 */ /* 0x000fce0000010000 */
.L_x_33068:
[----:B------:R-:W-:Y:S05]  /*11540*/  BSYNC B1 ;  /* 0x0000000000017941 */ /* 0x000fea0003800000 */
.L_x_33067:
        /* <DEDUP_REMOVED lines=18> */
.L_x_33079:
[----:B------:R-:W-:-:S07]  /*11670*/  MOV R157, R8 ;  /* 0x00000008009d7202 */ /* 0x000fce0000000f00 */
.L_x_33080:
[----:B------:R-:W-:Y:S05]  /*11680*/  BSYNC B2 ;  /* 0x0000000000027941 */ /* 0x000fea0003800000 */
.L_x_33078:
        /* <DEDUP_REMOVED lines=16> */
.L_x_33084:
[----:B------:R-:W-:Y:S05]  /*11790*/  BSYNC B3 ;  /* 0x0000000000037941 */ /* 0x000fea0003800000 */
.L_x_33083:
        /* <DEDUP_REMOVED lines=44> */
.L_x_33082:
[----:B------:R-:W-:Y:S05]  /*11a60*/  BSYNC B2 ;  /* 0x0000000000027941 */ /* 0x000fea0003800000 */
.L_x_33081:
        /* <DEDUP_REMOVED lines=11> */
.L_x_33077:
[----:B------:R-:W-:Y:S05]  /*11b20*/  BSYNC B1 ;  /* 0x0000000000017941 */ /* 0x000fea0003800000 */
.L_x_33076:
        /* <DEDUP_REMOVED lines=18> */
.L_x_33088:
[----:B------:R-:W-:-:S07]  /*11c50*/  MOV R157, R8 ;  /* 0x00000008009d7202 */ /* 0x000fce0000000f00 */
.L_x_33089:
[----:B------:R-:W-:Y:S05]  /*11c60*/  BSYNC B2 ;  /* 0x0000000000027941 */ /* 0x000fea0003800000 */
.L_x_33087:
        /* <DEDUP_REMOVED lines=16> */
.L_x_33093:
[----:B------:R-:W-:Y:S05]  /*11d70*/  BSYNC B3 ;  /* 0x0000000000037941 */ /* 0x000fea0003800000 */
.L_x_33092:
        /* <DEDUP_REMOVED lines=44> */
.L_x_33091:
[----:B------:R-:W-:Y:S05]  /*12040*/  BSYNC B2 ;  /* 0x0000000000027941 */ /* 0x000fea0003800000 */
.L_x_33090:
        /* <DEDUP_REMOVED lines=10> */
.L_x_33086:
[----:B------:R-:W-:Y:S05]  /*120f0*/  BSYNC B1 ;  /* 0x0000000000017941 */ /* 0x000fea0003800000 */
.L_x_33085:
        /* <DEDUP_REMOVED lines=18> */
.L_x_33097:
[----:B------:R-:W-:-:S07]  /*12220*/  MOV R157, R8 ;  /* 0x00000008009d7202 */ /* 0x000fce0000000f00 */
.L_x_33098:
[----:B------:R-:W-:Y:S05]  /*12230*/  BSYNC B2 ;  /* 0x0000000000027941 */ /* 0x000fea0003800000 */
.L_x_33096:
        /* <DEDUP_REMOVED lines=16> */
.L_x_33102:
[----:B------:R-:W-:Y:S05]  /*12340*/  BSYNC B3 ;  /* 0x0000000000037941 */ /* 0x000fea0003800000 */
.L_x_33101:
        /* <DEDUP_REMOVED lines=44> */
.L_x_33100:
[----:B------:R-:W-:Y:S05]  /*12610*/  BSYNC B2 ;  /* 0x0000000000027941 */ /* 0x000fea0003800000 */
.L_x_33099:
[----:B------:R-:W-:Y:S01]  /*12620*/  I2FP.F32.U32 R157, R157 ;  /* 0x0000009d009d7245 */ /* 0x000fe20000201000 */
[----:B------:R-:W-:-:S04]  /*12630*/  IMAD.MOV.U32 R158, RZ, RZ, 0x2f800000 ;  /* 0x2f800000ff9e7424 */ /* 0x000fc800078e00ff */
[----:B------:R-:W-:Y:S01]  /*12640*/  FFMA.FTZ R157, R157, R158, 1.1641532182693481445e-10 ;  /* 0x2f0000009d9d7423 */ /* 0x000fe2000001009e */
[----:B------:R-:W-:-:S04]  /*12650*/  PRMT R158, R146, 0x7632, R158 ;  /* 0x00007632929e7816 */ /* 0x000fc8000000009e */
[----:B------:R-:W-:Y:S02]  /*12660*/  SHF.L.U32 R158, R158, 0x10, RZ ;  /* 0x000000109e9e7819 */ /* 0x000fe400000006ff */
[----:B------:R-:W-:-:S03]  /*12670*/  FSETP.GTU.FTZ.AND P1, PT, R157, UR8, PT ;  /* 0x000000089d007c0b */ /* 0x000fc6000bf3c000 */
[----:B------:R-:W-:Y:S01]  /*12680*/  FMUL.FTZ R158, R158, UR11 ;  /* 0x0000000b9e9e7c20 */ /* 0x000fe20008410000 */
[----:B------:R-:W-:-:S03]  /*12690*/  SEL R232, RZ, 0x1, P1 ;  /* 0x00000001ffe87807 */ /* 0x000fc60000800000 */
[----:B------:R-:W-:-:S05]  /*126a0*/  FMUL.FTZ R158, R158, UR10 ;  /* 0x0000000a9e9e7c20 */ /* 0x000fca0008410000 */
[----:B------:R-:W-:-:S05]  /*126b0*/  FSEL R169, R158, RZ, !P1 ;  /* 0x000000ff9ea97208 */ /* 0x000fca0004800000 */
[----:B------:R-:W-:-:S07]  /*126c0*/  @P0 FADD.FTZ R169, R149, R169 ;  /* 0x000000a995a90221 */ /* 0x000fce0000010000 */
.L_x_33095:
[----:B------:R-:W-:Y:S05]  /*126d0*/  BSYNC B1 ;  /* 0x0000000000017941 */ /* 0x000fea0003800000 */
.L_x_33094:
        /* <DEDUP_REMOVED lines=18> */
.L_x_33106:
[----:B------:R-:W-:-:S07]  /*12800*/  MOV R157, R8 ;  /* 0x00000008009d7202 */ /* 0x000fce0000000f00 */
.L_x_33107:
[----:B------:R-:W-:Y:S05]  /*12810*/  BSYNC B2 ;  /* 0x0000000000027941 */ /* 0x000fea0003800000 */
.L_x_33105:
        /* <DEDUP_REMOVED lines=16> */
.L_x_33111:
[----:B------:R-:W-:Y:S05]  /*12920*/  BSYNC B3 ;  /* 0x0000000000037941 */ /* 0x000fea0003800000 */
.L_x_33110:
        /* <DEDUP_REMOVED lines=44> */
.L_x_33109:
[----:B------:R-:W-:Y:S05]  /*12bf0*/  BSYNC B2 ;  /* 0x0000000000027941 */ /* 0x000fea0003800000 */
.L_x_33108:
        /* <DEDUP_REMOVED lines=10> */
.L_x_33104:
[----:B------:R-:W-:Y:S05]  /*12ca0*/  BSYNC B1 ;  /* 0x0000000000017941 */ /* 0x000fea0003800000 */
.L_x_33103:
        /* <DEDUP_REMOVED lines=18> */
.L_x_33115:
[----:B------:R-:W-:-:S07]  /*12dd0*/  MOV R157, R8 ;  /* 0x00000008009d7202 */ /* 0x000fce0000000f00 */
.L_x_33116:
[----:B------:R-:W-:Y:S05]  /*12de0*/  BSYNC B2 ;  /* 0x0000000000027941 */ /* 0x000fea0003800000 */
.L_x_33114:
        /* <DEDUP_REMOVED lines=16> */
.L_x_33120:
[----:B------:R-:W-:Y:S05]  /*12ef0*/  BSYNC B3 ;  /* 0x0000000000037941 */ /* 0x000fea0003800000 */
.L_x_33119:
        /* <DEDUP_REMOVED lines=44> */
.L_x_33118:
[----:B------:R-:W-:Y:S05]  /*131c0*/  BSYNC B2 ;  /* 0x0000000000027941 */ /* 0x000fea0003800000 */
.L_x_33117:
        /* <DEDUP_REMOVED lines=11> */
.L_x_33113:
[----:B------:R-:W-:Y:S05]  /*13280*/  BSYNC B1 ;  /* 0x0000000000017941 */ /* 0x000fea0003800000 */
.L_x_33112:
[----:B------:R-:W-:Y:S01]  /*13290*/  IMAD.WIDE.U32 R156, R156, 0x20, R180 ;  /* 0x000000209c9c7825 */ /* 0x000fe200078e00b4 */
[----:B------:R-:W-:Y:S04]  /*132a0*/  BSSY B1, `(.L_x_33121) ;  /* 0x0000018000017945 */ /* 0x000fe80003800000 */
[----:B------:R0:W-:Y:S04]  /*132b0*/  STG.E.128 desc[UR6][R156.64], R196 ;  /* 0x000000c49c007986 */ /* 0x0001e8000c101d06 */
[----:B------:R0:W-:Y:S01]  /*132c0*/  STG.E.128 desc[UR6][R156.64+0x10], R168 ;  /* 0x000010a89c007986 */ /* 0x0001e2000c101d06 */
[----:B------:R-:W-:Y:S05]  /*132d0*/  @!P3 BRA `(.L_x_33122) ;  /* 0x000000000050b947 */ /* 0x000fea0003800000 */
[----:B0-----:R-:W-:Y:S01]  /*132e0*/  IMAD.U32 R156, R233, 0x10000, RZ ;  /* 0x00010000e99c7824 */ /* 0x001fe200078e00ff */
[----:B------:R-:W-:Y:S02]  /*132f0*/  PRMT R163, R232, 0x7104, RZ ;  /* 0x00007104e8a37816 */ /* 0x000fe400000000ff */
[----:B------:R-:W-:Y:S02]  /*13300*/  LOP3.LUT R158, R229, 0xff, RZ, 0xc0, !PT ;  /* 0x000000ffe59e7812 */ /* 0x000fe400078ec0ff */
[----:B------:R-:W-:Y:S02]  /*13310*/  LOP3.LUT R157, R156, 0xff0000, RZ, 0xc0, !PT ;  /* 0x00ff00009c9d7812 */ /* 0x000fe400078ec0ff */
[----:B------:R-:W-:Y:S01]  /*13320*/  LOP3.LUT R156, R236, 0xffff, RZ, 0xc0, !PT ;  /* 0x0000ffffec9c7812 */ /* 0x000fe200078ec0ff */
[----:B------:R-:W-:Y:S01]  /*13330*/  IMAD.WIDE.U32 R158, R158, 0x10000, RZ ;  /* 0x000100009e9e7825 */ /* 0x000fe200078e00ff */
[----:B------:R-:W-:Y:S02]  /*13340*/  LOP3.LUT R160, R228, 0xff, RZ, 0xc0, !PT ;  /* 0x000000ffe4a07812 */ /* 0x000fe400078ec0ff */
[----:B------:R-:W-:-:S03]  /*13350*/  PRMT R156, R157, 0x4210, R156 ;  /* 0x000042109d9c7816 */ /* 0x000fc6000000009c */
[----:B------:R-:W-:Y:S01]  /*13360*/  IMAD.WIDE.U32 R160, R160, 0x100, RZ ;  /* 0x00000100a0a07825 */ /* 0x000fe200078e00ff */
        /* <DEDUP_REMOVED lines=11> */
.L_x_33122:
[----:B------:R-:W-:Y:S05]  /*13420*/  BSYNC B1 ;  /* 0x0000000000017941 */ /* 0x000fea0003800000 */
.L_x_33121:
[----:B01----:R-:W0:Y:S01]  /*13430*/  @P3 LDC.64 R156, c[0x0][0x220] ;  /* 0x00008800ff9c3b82 */ /* 0x003e220000000a00 */
[----:B------:R-:W-:-:S07]  /*13440*/  IADD3 R7, R183, 0xc0, RZ ;  /* 0x000000c0b7077810 */ /* 0x000fce0007ffe0ff */
[----:B------:R-:W1:Y:S01]  /*13450*/  @P0 LDC.64 R158, c[0x0][0x230] ;  /* 0x00008c00ff9e0b82 */ /* 0x000e620000000a00 */
[----:B0-----:R-:W-:-:S05]  /*13460*/  @P3 IMAD.WIDE.U32 R156, R7, 0x10, R156 ;  /* 0x00000010079c3825 */ /* 0x001fca00078e009c */
[----:B------:R0:W5:Y:S02]  /*13470*/  @P3 LDG.E.128 R144, desc[UR6][R156.64] ;  /* 0x000000069c903981 */ /* 0x000164000c1e1d00 */
[----:B0-----:R-:W-:-:S04]  /*13480*/  VIADD R156, R182, 0xc0 ;  /* 0x000000c0b69c7836 */ /* 0x001fc80000000000 */
[----:B-1----:R-:W-:-:S05]  /*13490*/  @P0 IMAD.WIDE.U32 R158, R156, 0x20, R158 ;  /* 0x000000209c9e0825 */ /* 0x002fca00078e009e */
        /* <DEDUP_REMOVED lines=20> */
.L_x_33126:
[----:B------:R-:W-:-:S07]  /*135e0*/  IMAD.MOV.U32 R11, RZ, RZ, R8 ;  /* 0x000000ffff0b7224 */ /* 0x000fce00078e0008 */
.L_x_33127:
[----:B------:R-:W-:Y:S05]  /*135f0*/  BSYNC B2 ;  /* 0x0000000000027941 */ /* 0x000fea0003800000 */
.L_x_33125:
        /* <DEDUP_REMOVED lines=16> */
.L_x_33131:
[----:B------:R-:W-:Y:S05]  /*13700*/  BSYNC B3 ;  /* 0x0000000000037941 */ /* 0x000fea0003800000 */
.L_x_33130:
        /* <DEDUP_REMOVED lines=44> */
.L_x_33129:
[----:B------:R-:W-:Y:S05]  /*139d0*/  BSYNC B2 ;  /* 0x0000000000027941 */ /* 0x000fea0003800000 */
.L_x_33128:
        /* <DEDUP_REMOVED lines=9> */
[----:B------:R-:W-:-:S07]  /*13a70*/  @P0 FADD.FTZ R188, R140, R188 ;  /* 0x000000bc8cbc0221 */ /* 0x000fce0000010000 */
.L_x_33124:
[----:B------:R-:W-:Y:S05]  /*13a80*/  BSYNC B1 ;  /* 0x0000000000017941 */ /* 0x000fea0003800000 */
.L_x_33123:
        /* <DEDUP_REMOVED lines=18> */
.L_x_33135:
[----:B------:R-:W-:-:S07]  /*13bb0*/  IMAD.MOV.U32 R157, RZ, RZ, R8 ;  /* 0x000000ffff9d7224 */ /* 0x000fce00078e0008 */
.L_x_33136:
[----:B------:R-:W-:Y:S05]  /*13bc0*/  BSYNC B2 ;  /* 0x0000000000027941 */ /* 0x000fea0003800000 */
.L_x_33134:
        /* <DEDUP_REMOVED lines=16> */
.L_x_33140:
[----:B------:R-:W-:Y:S05]  /*13cd0*/  BSYNC B3 ;  /* 0x0000000000037941 */ /* 0x000fea0003800000 */
.L_x_33139:
        /* <DEDUP_REMOVED lines=44> */
.L_x_33138:
[----:B------:R-:W-:Y:S05]  /*13fa0*/  BSYNC B2 ;  /* 0x0000000000027941 */ /* 0x000fea0003800000 */
.L_x_33137:
        /* <DEDUP_REMOVED lines=11> */
.L_x_33133:
[----:B------:R-:W-:Y:S05]  /*14060*/  BSYNC B1 ;  /* 0x0000000000017941 */ /* 0x000fea0003800000 */
.L_x_33132:
        /* <DEDUP_REMOVED lines=18> */
.L_x_33144:
[----:B------:R-:W-:-:S07]  /*14190*/  IMAD.MOV.U32 R157, RZ, RZ, R8 ;  /* 0x000000ffff9d7224 */ /* 0x000fce00078e0008 */
.L_x_33145:
[----:B------:R-:W-:Y:S05]  /*141a0*/  BSYNC B2 ;  /* 0x0000000000027941 */ /* 0x000fea0003800000 */
.L_x_33143:
        /* <DEDUP_REMOVED lines=16> */
.L_x_33149:
[----:B------:R-:W-:Y:S05]  /*142b0*/  BSYNC B3 ;  /* 0x0000000000037941 */ /* 0x000fea0003800000 */
.L_x_33148:
        /* <DEDUP_REMOVED lines=44> */
.L_x_33147:
[----:B------:R-:W-:Y:S05]  /*14580*/  BSYNC B2 ;  /* 0x0000000000027941 */ /* 0x000fea0003800000 */
.L_x_33146:
        /* <DEDUP_REMOVED lines=10> */
.L_x_33142:
[----:B------:R-:W-:Y:S05]  /*14630*/  BSYNC B1 ;  /* 0x0000000000017941 */ /* 0x000fea0003800000 */
.L_x_33141:
        /* <DEDUP_REMOVED lines=18> */
.L_x_33153:
[----:B------:R-:W-:-:S07]  /*14760*/  IMAD.MOV.U32 R157, RZ, RZ, R8 ;  /* 0x000000ffff9d7224 */ /* 0x000fce00078e0008 */
.L_x_33154:
[----:B------:R-:W-:Y:S05]  /*14770*/  BSYNC B2 ;  /* 0x0000000000027941 */ /* 0x000fea0003800000 */
.L_x_33152:
        /* <DEDUP_REMOVED lines=16> */
.L_x_33158:
[----:B------:R-:W-:Y:S05]  /*14880*/  BSYNC B3 ;  /* 0x0000000000037941 */ /* 0x000fea0003800000 */
.L_x_33157:
        /* <DEDUP_REMOVED lines=44> */
.L_x_33156:
[----:B------:R-:W-:Y:S05]  /*14b50*/  BSYNC B2 ;  /* 0x0000000000027941 */ /* 0x000fea0003800000 */
.L_x_33155:
        /* <DEDUP_REMOVED lines=11> */
.L_x_33151:
[----:B------:R-:W-:Y:S05]  /*14c10*/  BSYNC B1 ;  /* 0x0000000000017941 */ /* 0x000fea0003800000 */
.L_x_33150:
        /* <DEDUP_REMOVED lines=18> */
.L_x_33162:
[----:B------:R-:W-:-:S07]  /*14d40*/  IMAD.MOV.U32 R157, RZ, RZ, R8 ;  /* 0x000000ffff9d7224 */ /* 0x000fce00078e0008 */
.L_x_33163:
[----:B------:R-:W-:Y:S05]  /*14d50*/  BSYNC B2 ;  /* 0x0000000000027941 */ /* 0x000fea0003800000 */
.L_x_33161:
        /* <DEDUP_REMOVED lines=16> */
.L_x_33167:
[----:B------:R-:W-:Y:S05]  /*14e60*/  BSYNC B3 ;  /* 0x0000000000037941 */ /* 0x000fea0003800000 */
.L_x_33166:
        /* <DEDUP_REMOVED lines=44> */
.L_x_33165:
[----:B------:R-:W-:Y:S05]  /*15130*/  BSYNC B2 ;  /* 0x0000000000027941 */ /* 0x000fea0003800000 */
.L_x_33164:
        /* <DEDUP_REMOVED lines=10> */
.L_x_33160:
[----:B------:R-:W-:Y:S05]  /*151e0*/  BSYNC B1 ;  /* 0x0000000000017941 */ /* 0x000fea0003800000 */
.L_x_33159:
        /* <DEDUP_REMOVED lines=18> */
.L_x_33171:
[----:B------:R-:W-:-:S07]  /*15310*/  IMAD.MOV.U32 R157, RZ, RZ, R8 ;  /* 0x000000ffff9d7224 */ /* 0x000fce00078e0008 */
.L_x_33172:
[----:B------:R-:W-:Y:S05]  /*15320*/  BSYNC B2 ;  /* 0x0000000000027941 */ /* 0x000fea0003800000 */
.L_x_33170:
        /* <DEDUP_REMOVED lines=16> */
.L_x_33176:
[----:B------:R-:W-:Y:S05]  /*15430*/  BSYNC B3 ;  /* 0x0000000000037941 */ /* 0x000fea0003800000 */
.L_x_33175:
        /* <DEDUP_REMOVED lines=44> */
.L_x_33174:
[----:B------:R-:W-:Y:S05]  /*15700*/  BSYNC B2 ;  /* 0x0000000000027941 */ /* 0x000fea0003800000 */
.L_x_33173:
        /* <DEDUP_REMOVED lines=12> */
.L_x_33169:
[----:B------:R-:W-:Y:S05]  /*157d0*/  BSYNC B1 ;  /* 0x0000000000017941 */ /* 0x000fea0003800000 */
.L_x_33168:
        /* <DEDUP_REMOVED lines=18> */
.L_x_33180:
[----:B------:R-:W-:-:S07]  /*15900*/  IMAD.MOV.U32 R157, RZ, RZ, R8 ;  /* 0x000000ffff9d7224 */ /* 0x000fce00078e0008 */
.L_x_33181:
[----:B------:R-:W-:Y:S05]  /*15910*/  BSYNC B2 ;  /* 0x0000000000027941 */ /* 0x000fea0003800000 */
.L_x_33179:
        /* <DEDUP_REMOVED lines=16> */
.L_x_33185:
[----:B------:R-:W-:Y:S05]  /*15a20*/  BSYNC B3 ;  /* 0x0000000000037941 */ /* 0x000fea0003800000 */
.L_x_33184:
        /* <DEDUP_REMOVED lines=44> */
.L_x_33183:
[----:B------:R-:W-:Y:S05]  /*15cf0*/  BSYNC B2 ;  /* 0x0000000000027941 */ /* 0x000fea0003800000 */
.L_x_33182:
        /* <DEDUP_REMOVED lines=11> */
.L_x_33178:
[----:B------:R-:W-:Y:S05]  /*15db0*/  BSYNC B1 ;  /* 0x0000000000017941 */ /* 0x000fea0003800000 */
.L_x_33177:
        /* <DEDUP_REMOVED lines=18> */
.L_x_33189:
[----:B------:R-:W-:-:S07]  /*15ee0*/  IMAD.MOV.U32 R157, RZ, RZ, R8 ;  /* 0x000000ffff9d7224 */ /* 0x000fce00078e0008 */
.L_x_33190:
[----:B------:R-:W-:Y:S05]  /*15ef0*/  BSYNC B2 ;  /* 0x0000000000027941 */ /* 0x000fea0003800000 */
.L_x_33188:
        /* <DEDUP_REMOVED lines=16> */
.L_x_33194:
[----:B------:R-:W-:Y:S05]  /*16000*/  BSYNC B3 ;  /* 0x0000000000037941 */ /* 0x000fea0003800000 */
.L_x_33193:
        /* <DEDUP_REMOVED lines=44> */
.L_x_33192:
[----:B------:R-:W-:Y:S05]  /*162d0*/  BSYNC B2 ;  /* 0x0000000000027941 */ /* 0x000fea0003800000 */
.L_x_33191:
        /* <DEDUP_REMOVED lines=12> */
.L_x_33187:
[----:B------:R-:W-:Y:S05]  /*163a0*/  BSYNC B1 ;  /* 0x0000000000017941 */ /* 0x000fea0003800000 */
.L_x_33186:
        /* <DEDUP_REMOVED lines=25> */
.L_x_33196:
[----:B------:R-:W-:Y:S05]  /*16540*/  BSYNC B1 ;  /* 0x0000000000017941 */ /* 0x000fea0003800000 */
.L_x_33195:
[----:B01----:R-:W0:Y:S01]  /*16550*/  @P3 LDC.64 R156, c[0x0][0x220] ;  /* 0x00008800ff9c3b82 */ /* 0x003e220000000a00 */
[----:B------:R-:W-:-:S07]  /*16560*/  VIADD R7, R183, 0xe0 ;  /* 0x000000e0b7077836 */ /* 0x000fce0000000000 */
[----:B------:R-:W1:Y:S01]  /*16570*/  @P0 LDC.64 R158, c[0x0][0x230] ;  /* 0x00008c00ff9e0b82 */ /* 0x000e620000000a00 */
[----:B0-----:R-:W-:-:S05]  /*16580*/  @P3 IMAD.WIDE.U32 R156, R7, 0x10, R156 ;  /* 0x00000010079c3825 */ /* 0x001fca00078e009c */
[----:B------:R0:W5:Y:S02]  /*16590*/  @P3 LDG.E.128 R144, desc[UR6][R156.64] ;  /* 0x000000069c903981 */ /* 0x000164000c1e1d00 */
[----:B0-----:R-:W-:-:S05]  /*165a0*/  IADD3 R156, R182, 0xe0, RZ ;  /* 0x000000e0b69c7810 */ /* 0x001fca0007ffe0ff */
[----:B-1----:R-:W-:-:S05]  /*165b0*/  @P0 IMAD.WIDE.U32 R158, R156, 0x20, R158 ;  /* 0x000000209c9e0825 */ /* 0x002fca00078e009e */
        /* <DEDUP_REMOVED lines=20> */
.L_x_33200:
[----:B------:R-:W-:-:S07]  /*16700*/  MOV R11, R8 ;  /* 0x00000008000b7202 */ /* 0x000fce0000000f00 */
.L_x_33201:
[----:B------:R-:W-:Y:S05]  /*16710*/  BSYNC B2 ;  /* 0x0000000000027941 */ /* 0x000fea0003800000 */
.L_x_33199:
        /* <DEDUP_REMOVED lines=16> */
.L_x_33205:
[----:B------:R-:W-:Y:S05]  /*16820*/  BSYNC B3 ;  /* 0x0000000000037941 */ /* 0x000fea0003800000 */
.L_x_33204:
        /* <DEDUP_REMOVED lines=44> */
.L_x_33203:
[----:B------:R-:W-:Y:S05]  /*16af0*/  BSYNC B2 ;  /* 0x0000000000027941 */ /* 0x000fea0003800000 */
.L_x_33202:
        /* <DEDUP_REMOVED lines=9> */
[----:B------:R-:W-:-:S07]  /*16b90*/  @P0 FADD.FTZ R172, R140, R172 ;  /* 0x000000ac8cac0221 */ /* 0x000fce0000010000 */
.L_x_33198:
[----:B------:R-:W-:Y:S05]  /*16ba0*/  BSYNC B1 ;  /* 0x0000000000017941 */ /* 0x000fea0003800000 */
.L_x_33197:
        /* <DEDUP_REMOVED lines=18> */
.L_x_33209:
[----:B------:R-:W-:-:S07]  /*16cd0*/  MOV R157, R8 ;  /* 0x00000008009d7202 */ /* 0x000fce0000000f00 */
.L_x_33210:
[----:B------:R-:W-:Y:S05]  /*16ce0*/  BSYNC B2 ;  /* 0x0000000000027941 */ /* 0x000fea0003800000 */
.L_x_33208:
        /* <DEDUP_REMOVED lines=16> */
.L_x_33214:
[----:B------:R-:W-:Y:S05]  /*16df0*/  BSYNC B3 ;  /* 0x0000000000037941 */ /* 0x000fea0003800000 */
.L_x_33213:
        /* <DEDUP_REMOVED lines=44> */
.L_x_33212:
[----:B------:R-:W-:Y:S05]  /*170c0*/  BSYNC B2 ;  /* 0x0000000000027941 */ /* 0x000fea0003800000 */
.L_x_33211:
        /* <DEDUP_REMOVED lines=12> */
.L_x_33207:
[----:B------:R-:W-:Y:S05]  /*17190*/  BSYNC B1 ;  /* 0x0000000000017941 */ /* 0x000fea0003800000 */
.L_x_33206:
        /* <DEDUP_REMOVED lines=18> */
.L_x_33218:
[----:B------:R-:W-:-:S07]  /*172c0*/  MOV R157, R8 ;  /* 0x00000008009d7202 */ /* 0x000fce0000000f00 */
.L_x_33219:
[----:B------:R-:W-:Y:S05]  /*172d0*/  BSYNC B2 ;  /* 0x0000000000027941 */ /* 0x000fea0003800000 */
.L_x_33217:
        /* <DEDUP_REMOVED lines=16> */
.L_x_33223:
[----:B------:R-:W-:Y:S05]  /*173e0*/  BSYNC B3 ;  /* 0x0000000000037941 */ /* 0x000fea0003800000 */
.L_x_33222:
        /* <DEDUP_REMOVED lines=44> */
.L_x_33221:
[----:B------:R-:W-:Y:S05]  /*176b0*/  BSYNC B2 ;  /* 0x0000000000027941 */ /* 0x000fea0003800000 */
.L_x_33220:
        /* <DEDUP_REMOVED lines=11> */
.L_x_33216:
[----:B------:R-:W-:Y:S05]  /*17770*/  BSYNC B1 ;  /* 0x0000000000017941 */ /* 0x000fea0003800000 */
.L_x_33215:
        /* <DEDUP_REMOVED lines=18> */
.L_x_33227:
[----:B------:R-:W-:-:S07]  /*178a0*/  MOV R157, R8 ;  /* 0x00000008009d7202 */ /* 0x000fce0000000f00 */
.L_x_33228:
[----:B------:R-:W-:Y:S05]  /*178b0*/  BSYNC B2 ;  /* 0x0000000000027941 */ /* 0x000fea0003800000 */
.L_x_33226:
        /* <DEDUP_REMOVED lines=16> */
.L_x_33232:
[----:B------:R-:W-:Y:S05]  /*179c0*/  BSYNC B3 ;  /* 0x0000000000037941 */ /* 0x000fea0003800000 */
.L_x_33231:
        /* <DEDUP_REMOVED lines=44> */
.L_x_33230:
[----:B------:R-:W-:Y:S05]  /*17c90*/  BSYNC B2 ;  /* 0x0000000000027941 */ /* 0x000fea0003800000 */
.L_x_33229:
        /* <DEDUP_REMOVED lines=12> */
.L_x_33225:
[----:B------:R-:W-:Y:S05]  /*17d60*/  BSYNC B1 ;  /* 0x0000000000017941 */ /* 0x000fea0003800000 */
.L_x_33224:
        /* <DEDUP_REMOVED lines=18> */
.L_x_33236:
[----:B------:R-:W-:-:S07]  /*17e90*/  MOV R157, R8 ;  /* 0x00000008009d7202 */ /* 0x000fce0000000f00 */
.L_x_33237:
[----:B------:R-:W-:Y:S05]  /*17ea0*/  BSYNC B2 ;  /* 0x0000000000027941 */ /* 0x000fea0003800000 */
.L_x_33235:
        /* <DEDUP_REMOVED lines=16> */
.L_x_33241:
[----:B------:R-:W-:Y:S05]  /*17fb0*/  BSYNC B3 ;  /* 0x0000000000037941 */ /* 0x000fea0003800000 */
.L_x_33240:
        /* <DEDUP_REMOVED lines=44> */
.L_x_33239:
[----:B------:R-:W-:Y:S05]  /*18280*/  BSYNC B2 ;  /* 0x0000000000027941 */ /* 0x000fea0003800000 */
.L_x_33238:
        /* <DEDUP_REMOVED lines=11> */
.L_x_33234:
[----:B------:R-:W-:Y:S05]  /*18340*/  BSYNC B1 ;  /* 0x0000000000017941 */ /* 0x000fea0003800000 */
.L_x_33233:
        /* <DEDUP_REMOVED lines=18> */
.L_x_33245:
[----:B------:R-:W-:-:S07]  /*18470*/  MOV R157, R8 ;  /* 0x00000008009d7202 */ /* 0x000fce0000000f00 */
.L_x_33246:
[----:B------:R-:W-:Y:S05]  /*18480*/  BSYNC B2 ;  /* 0x0000000000027941 */ /* 0x000fea0003800000 */
.L_x_33244:
        /* <DEDUP_REMOVED lines=16> */
.L_x_33250:
[----:B------:R-:W-:Y:S05]  /*18590*/  BSYNC B3 ;  /* 0x0000000000037941 */ /* 0x000fea0003800000 */
.L_x_33249:
        /* <DEDUP_REMOVED lines=44> */
.L_x_33248:
[----:B------:R-:W-:Y:S05]  /*18860*/  BSYNC B2 ;  /* 0x0000000000027941 */ /* 0x000fea0003800000 */
.L_x_33247:
        /* <DEDUP_REMOVED lines=12> */
.L_x_33243:
[----:B------:R-:W-:Y:S05]  /*18930*/  BSYNC B1 ;  /* 0x0000000000017941 */ /* 0x000fea0003800000 */
.L_x_33242:
        /* <DEDUP_REMOVED lines=18> */
.L_x_33254:
[----:B------:R-:W-:-:S07]  /*18a60*/  MOV R157, R8 ;  /* 0x00000008009d7202 */ /* 0x000fce0000000f00 */
.L_x_33255:
[----:B------:R-:W-:Y:S05]  /*18a70*/  BSYNC B2 ;  /* 0x0000000000027941 */ /* 0x000fea0003800000 */
.L_x_33253:
        /* <DEDUP_REMOVED lines=16> */
.L_x_33259:
[----:B------:R-:W-:Y:S05]  /*18b80*/  BSYNC B3 ;  /* 0x0000000000037941 */ /* 0x000fea0003800000 */
.L_x_33258:
        /* <DEDUP_REMOVED lines=44> */
.L_x_33257:
[----:B------:R-:W-:Y:S05]  /*18e50*/  BSYNC B2 ;  /* 0x0000000000027941 */ /* 0x000fea0003800000 */
.L_x_33256:
        /* <DEDUP_REMOVED lines=11> */
.L_x_33252:
[----:B------:R-:W-:Y:S05]  /*18f10*/  BSYNC B1 ;  /* 0x0000000000017941 */ /* 0x000fea0003800000 */
.L_x_33251:
        /* <DEDUP_REMOVED lines=18> */
.L_x_33263:
[----:B------:R-:W-:-:S07]  /*19040*/  MOV R157, R8 ;  /* 0x00000008009d7202 */ /* 0x000fce0000000f00 */
.L_x_33264:
[----:B------:R-:W-:Y:S05]  /*19050*/  BSYNC B2 ;  /* 0x0000000000027941 */ /* 0x000fea0003800000 */
.L_x_33262:
        /* <DEDUP_REMOVED lines=16> */
.L_x_33268:
[----:B------:R-:W-:Y:S05]  /*19160*/  BSYNC B3 ;  /* 0x0000000000037941 */ /* 0x000fea0003800000 */
.L_x_33267:
        /* <DEDUP_REMOVED lines=44> */
.L_x_33266:
[----:B------:R-:W-:Y:S05]  /*19430*/  BSYNC B2 ;  /* 0x0000000000027941 */ /* 0x000fea0003800000 */
.L_x_33265:
        /* <DEDUP_REMOVED lines=12> */
.L_x_33261:
[----:B------:R-:W-:Y:S05]  /*19500*/  BSYNC B1 ;  /* 0x0000000000017941 */ /* 0x000fea0003800000 */
.L_x_33260:
        /* <DEDUP_REMOVED lines=25> */
.L_x_33270:
[----:B------:R-:W-:Y:S05]  /*196a0*/  BSYNC B1 ;  /* 0x0000000000017941 */ /* 0x000fea0003800000 */
.L_x_33269:
        /* <DEDUP_REMOVED lines=27> */
.L_x_33274:
[----:B------:R-:W-:-:S07]  /*19860*/  IMAD.MOV.U32 R11, RZ, RZ, R8 ;  /* 0x000000ffff0b7224 */ /* 0x000fce00078e0008 */
.L_x_33275:
[----:B------:R-:W-:Y:S05]  /*19870*/  BSYNC B2 ;  /* 0x0000000000027941 */ /* 0x000fea0003800000 */
.L_x_33273:
        /* <DEDUP_REMOVED lines=16> */
.L_x_33279:
[----:B------:R-:W-:Y:S05]  /*19980*/  BSYNC B3 ;  /* 0x0000000000037941 */ /* 0x000fea0003800000 */
.L_x_33278:
        /* <DEDUP_REMOVED lines=44> */
.L_x_33277:
[----:B------:R-:W-:Y:S05]  /*19c50*/  BSYNC B2 ;  /* 0x0000000000027941 */ /* 0x000fea0003800000 */
.L_x_33276:
        /* <DEDUP_REMOVED lines=10> */
.L_x_33272:
[----:B------:R-:W-:Y:S05]  /*19d00*/  BSYNC B1 ;  /* 0x0000000000017941 */ /* 0x000fea0003800000 */
.L_x_33271:
        /* <DEDUP_REMOVED lines=18> */
.L_x_33283:
[----:B------:R-:W-:-:S07]  /*19e30*/  IMAD.MOV.U32 R158, RZ, RZ, R8 ;  /* 0x000000ffff9e7224 */ /* 0x000fce00078e0008 */
.L_x_33284:
[----:B------:R-:W-:Y:S05]  /*19e40*/  BSYNC B2 ;  /* 0x0000000000027941 */ /* 0x000fea0003800000 */
.L_x_33282:
        /* <DEDUP_REMOVED lines=16> */
.L_x_33288:
[----:B------:R-:W-:Y:S05]  /*19f50*/  BSYNC B3 ;  /* 0x0000000000037941 */ /* 0x000fea0003800000 */
.L_x_33287:
        /* <DEDUP_REMOVED lines=44> */
.L_x_33286:
[----:B------:R-:W-:Y:S05]  /*1a220*/  BSYNC B2 ;  /* 0x0000000000027941 */ /* 0x000fea0003800000 */
.L_x_33285:
[----:B------:R-:W-:Y:S01]  /*1a230*/  I2FP.F32.U32 R157, R158 ;  /* 0x0000009e009d7245 */ /* 0x000fe20000201000 */
[----:B------:R-:W-:-:S10]  /*1a240*/  HFMA2.MMA R158, -RZ, RZ, 0.1171875, 0 ;  /* 0x2f800000ff9e7435 */ /* 0x000fd400000001ff */
        /* <DEDUP_REMOVED lines=10> */
.L_x_33281:
[----:B------:R-:W-:Y:S05]  /*1a2f0*/  BSYNC B1 ;  /* 0x0000000000017941 */ /* 0x000fea0003800000 */
.L_x_33280:
        /* <DEDUP_REMOVED lines=18> */
.L_x_33292:
[----:B------:R-:W-:-:S07]  /*1a420*/  IMAD.MOV.U32 R158, RZ, RZ, R8 ;  /* 0x000000ffff9e7224 */ /* 0x000fce00078e0008 */
.L_x_33293:
[----:B------:R-:W-:Y:S05]  /*1a430*/  BSYNC B2 ;  /* 0x0000000000027941 */ /* 0x000fea0003800000 */
.L_x_33291:
        /* <DEDUP_REMOVED lines=16> */
.L_x_33297:
[----:B------:R-:W-:Y:S05]  /*1a540*/  BSYNC B3 ;  /* 0x0000000000037941 */ /* 0x000fea0003800000 */
.L_x_33296:
        /* <DEDUP_REMOVED lines=44> */
.L_x_33295:
[----:B------:R-:W-:Y:S05]  /*1a810*/  BSYNC B2 ;  /* 0x0000000000027941 */ /* 0x000fea0003800000 */
.L_x_33294:
        /* <DEDUP_REMOVED lines=11> */
.L_x_33290:
[----:B------:R-:W-:Y:S05]  /*1a8d0*/  BSYNC B1 ;  /* 0x0000000000017941 */ /* 0x000fea0003800000 */
.L_x_33289:
        /* <DEDUP_REMOVED lines=18> */
.L_x_33301:
[----:B------:R-:W-:-:S07]  /*1aa00*/  IMAD.MOV.U32 R156, RZ, RZ, R8 ;  /* 0x000000ffff9c7224 */ /* 0x000fce00078e0008 */
.L_x_33302:
[----:B------:R-:W-:Y:S05]  /*1aa10*/  BSYNC B2 ;  /* 0x0000000000027941 */ /* 0x000fea0003800000 */
.L_x_33300:
        /* <DEDUP_REMOVED lines=16> */
.L_x_33306:
[----:B------:R-:W-:Y:S05]  /*1ab20*/  BSYNC B3 ;  /* 0x0000000000037941 */ /* 0x000fea0003800000 */
.L_x_33305:
        /* <DEDUP_REMOVED lines=44> */
.L_x_33304:
[----:B------:R-:W-:Y:S05]  /*1adf0*/  BSYNC B2 ;  /* 0x0000000000027941 */ /* 0x000fea0003800000 */
.L_x_33303:
        /* <DEDUP_REMOVED lines=12> */
.L_x_33299:
[----:B------:R-:W-:Y:S05]  /*1aec0*/  BSYNC B1 ;  /* 0x0000000000017941 */ /* 0x000fea0003800000 */
.L_x_33298:
        /* <DEDUP_REMOVED lines=18> */
.L_x_33310:
[----:B------:R-:W-:-:S07]  /*1aff0*/  IMAD.MOV.U32 R156, RZ, RZ, R8 ;  /* 0x000000ffff9c7224 */ /* 0x000fce00078e0008 */
.L_x_33311:
[----:B------:R-:W-:Y:S05]  /*1b000*/  BSYNC B2 ;  /* 0x0000000000027941 */ /* 0x000fea0003800000 */
.L_x_33309:
        /* <DEDUP_REMOVED lines=16> */
.L_x_33315:
[----:B------:R-:W-:Y:S05]  /*1b110*/  BSYNC B3 ;  /* 0x0000000000037941 */ /* 0x000fea0003800000 */
.L_x_33314:
        /* <DEDUP_REMOVED lines=44> */
.L_x_33313:
[----:B------:R-:W-:Y:S05]  /*1b3e0*/  BSYNC B2 ;  /* 0x0000000000027941 */ /* 0x000fea0003800000 */
.L_x_33312:
[----:B------:R-:W-:Y:S01]  /*1b3f0*/  HFMA2.MMA R157, -RZ, RZ, 0.1171875, 0 ;  /* 0x2f800000ff9d7435 */ /* 0x000fe200000001ff */
[----:B------:R-:W-:-:S09]  /*1b400*/  I2FP.F32.U32 R156, R156 ;  /* 0x0000009c009c7245 */ /* 0x000fd20000201000 */
[----:B------:R-:W-:-:S05]  /*1b410*/  FFMA.FTZ R156, R156, R157, 1.1641532182693481445e-10 ;  /* 0x2f0000009c9c7423 */ /* 0x000fca000001009d */
[----:B------:R-:W-:Y:S01]  /*1b420*/  FSETP.GTU.FTZ.AND P1, PT, R156, UR8, PT ;  /* 0x000000089c007c0b */ /* 0x000fe2000bf3c000 */
[----:B------:R-:W-:-:S03]  /*1b430*/  IMAD.U32 R156, R146, 0x10000, RZ ;  /* 0x00010000929c7824 */ /* 0x000fc600078e00ff */
[----:B------:R-:W-:Y:S01]  /*1b440*/  SEL R157, RZ, 0x1, P1 ;  /* 0x00000001ff9d7807 */ /* 0x000fe20000800000 */
[----:B------:R-:W-:-:S03]  /*1b450*/  FMUL.FTZ R156, R156, UR11 ;  /* 0x0000000b9c9c7c20 */ /* 0x000fc60008410000 */
[----:B------:R-:W-:Y:S01]  /*1b460*/  PRMT R231, R157, 0x7610, R231 ;  /* 0x000076109de77816 */ /* 0x000fe200000000e7 */
[----:B------:R-:W-:-:S05]  /*1b470*/  FMUL.FTZ R156, R156, UR10 ;  /* 0x0000000a9c9c7c20 */ /* 0x000fca0008410000 */
[----:B------:R-:W-:-:S05]  /*1b480*/  FSEL R156, R156, RZ, !P1 ;  /* 0x000000ff9c9c7208 */ /* 0x000fca0004800000 */
[----:B------:R-:W-:-:S07]  /*1b490*/  @P0 FADD.FTZ R156, R148, R156 ;  /* 0x0000009c949c0221 */ /* 0x000fce0000010000 */
.L_x_33308:
[----:B------:R-:W-:Y:S05]  /*1b4a0*/  BSYNC B1 ;  /* 0x0000000000017941 */ /* 0x000fea0003800000 */
.L_x_33307:
        /* <DEDUP_REMOVED lines=18> */
.L_x_33319:
[----:B------:R-:W-:-:S07]  /*1b5d0*/  IMAD.MOV.U32 R157, RZ, RZ, R8 ;  /* 0x000000ffff9d7224 */ /* 0x000fce00078e0008 */
.L_x_33320:
[----:B------:R-:W-:Y:S05]  /*1b5e0*/  BSYNC B2 ;  /* 0x0000000000027941 */ /* 0x000fea0003800000 */
.L_x_33318:
        /* <DEDUP_REMOVED lines=16> */
.L_x_33324:
[----:B------:R-:W-:Y:S05]  /*1b6f0*/  BSYNC B3 ;  /* 0x0000000000037941 */ /* 0x000fea0003800000 */
.L_x_33323:
        /* <DEDUP_REMOVED lines=44> */
.L_x_33322:
[----:B------:R-:W-:Y:S05]  /*1b9c0*/  BSYNC B2 ;  /* 0x0000000000027941 */ /* 0x000fea0003800000 */
.L_x_33321:
        /* <DEDUP_REMOVED lines=12> */
.L_x_33317:
[----:B------:R-:W-:Y:S05]  /*1ba90*/  BSYNC B1 ;  /* 0x0000000000017941 */ /* 0x000fea0003800000 */
.L_x_33316:
        /* <DEDUP_REMOVED lines=18> */
.L_x_33328:
[----:B------:R-:W-:-:S07]  /*1bbc0*/  IMAD.MOV.U32 R176, RZ, RZ, R8 ;  /* 0x000000ffffb07224 */ /* 0x000fce00078e0008 */
.L_x_33329:
[----:B------:R-:W-:Y:S05]  /*1bbd0*/  BSYNC B2 ;  /* 0x0000000000027941 */ /* 0x000fea0003800000 */
.L_x_33327:
        /* <DEDUP_REMOVED lines=16> */
.L_x_33333:
[----:B------:R-:W-:Y:S05]  /*1bce0*/  BSYNC B3 ;  /* 0x0000000000037941 */ /* 0x000fea0003800000 */
.L_x_33332:
        /* <DEDUP_REMOVED lines=44> */
.L_x_33331:
[----:B------:R-:W-:Y:S05]  /*1bfb0*/  BSYNC B2 ;  /* 0x0000000000027941 */ /* 0x000fea0003800000 */
.L_x_33330:
        /* <DEDUP_REMOVED lines=11> */
.L_x_33326:
[----:B------:R-:W-:Y:S05]  /*1c070*/  BSYNC B1 ;  /* 0x0000000000017941 */ /* 0x000fea0003800000 */
.L_x_33325:
        /* <DEDUP_REMOVED lines=18> */
.L_x_33337:
[----:B------:R-:W-:-:S07]  /*1c1a0*/  IMAD.MOV.U32 R159, RZ, RZ, R8 ;  /* 0x000000ffff9f7224 */ /* 0x000fce00078e0008 */
.L_x_33338:
[----:B------:R-:W-:Y:S05]  /*1c1b0*/  BSYNC B2 ;  /* 0x0000000000027941 */ /* 0x000fea0003800000 */
.L_x_33336:
        /* <DEDUP_REMOVED lines=16> */
.L_x_33342:
[----:B------:R-:W-:Y:S05]  /*1c2c0*/  BSYNC B3 ;  /* 0x0000000000037941 */ /* 0x000fea0003800000 */
.L_x_33341:
        /* <DEDUP_REMOVED lines=44> */
.L_x_33340:
[----:B------:R-:W-:Y:S05]  /*1c590*/  BSYNC B2 ;  /* 0x0000000000027941 */ /* 0x000fea0003800000 */
.L_x_33339:
        /* <DEDUP_REMOVED lines=12> */
.L_x_33335:
[----:B------:R-:W-:Y:S05]  /*1c660*/  BSYNC B1 ;  /* 0x0000000000017941 */ /* 0x000fea0003800000 */
.L_x_33334:
[----:B------:R-:W-:Y:S01]  /*1c670*/  IMAD.WIDE.U32 R176, R7, 0x20, R180 ;  /* 0x0000002007b07825 */ /* 0x000fe200078e00b4 */
[----:B------:R-:W-:Y:S04]  /*1c680*/  BSSY B1, `(.L_x_33343) ;  /* 0x0000018000017945 */ /* 0x000fe80003800000 */
[----:B------:R0:W-:Y:S04]  /*1c690*/  STG.E.128 desc[UR6][R176.64], R184 ;  /* 0x000000b8b0007986 */ /* 0x0001e8000c101d06 */
[----:B------:R0:W-:Y:S01]  /*1c6a0*/  STG.E.128 desc[UR6][R176.64+0x10], R156 ;  /* 0x0000109cb0007986 */ /* 0x0001e2000c101d06 */
[----:B------:R-:W-:Y:S05]  /*1c6b0*/  @!P3 BRA `(.L_x_33344) ;  /* 0x000000000050b947 */ /* 0x000fea0003800000 */
[----:B------:R-:W-:Y:S02]  /*1c6c0*/  SHF.L.U32 R7, R233, 0x10, RZ ;  /* 0x00000010e9077819 */ /* 0x000fe400000006ff */
[----:B0-----:R-:W-:Y:S02]  /*1c6d0*/  LOP3.LUT R176, R236, 0xffff, RZ, 0xc0, !PT ;  /* 0x0000ffffecb07812 */ /* 0x001fe400078ec0ff */
        /* <DEDUP_REMOVED lines=18> */
.L_x_33344:
[----:B------:R-:W-:Y:S05]  /*1c800*/  BSYNC B1 ;  /* 0x0000000000017941 */ /* 0x000fea0003800000 */
.L_x_33343:
        /* <DEDUP_REMOVED lines=27> */
.L_x_33348:
[----:B------:R-:W-:-:S07]  /*1c9c0*/  MOV R7, R8 ;  /* 0x0000000800077202 */ /* 0x000fce0000000f00 */
.L_x_33349:
[----:B------:R-:W-:Y:S05]  /*1c9d0*/  BSYNC B2 ;  /* 0x0000000000027941 */ /* 0x000fea0003800000 */
.L_x_33347:
        /* <DEDUP_REMOVED lines=16> */
.L_x_33353:
[----:B------:R-:W-:Y:S05]  /*1cae0*/  BSYNC B3 ;  /* 0x0000000000037941 */ /* 0x000fea0003800000 */
.L_x_33352:
        /* <DEDUP_REMOVED lines=43> */
.L_x_33351:
[----:B------:R-:W-:Y:S05]  /*1cda0*/  BSYNC B2 ;  /* 0x0000000000027941 */ /* 0x000fea0003800000 */
.L_x_33350:
        /* <DEDUP_REMOVED lines=11> */
.L_x_33346:
[----:B------:R-:W-:Y:S05]  /*1ce60*/  BSYNC B1 ;  /* 0x0000000000017941 */ /* 0x000fea0003800000 */
.L_x_33345:
        /* <DEDUP_REMOVED lines=18> */
.L_x_33357:
[----:B------:R-:W-:-:S07]  /*1cf90*/  IMAD.MOV.U32 R7, RZ, RZ, R8 ;  /* 0x000000ffff077224 */ /* 0x000fce00078e0008 */
.L_x_33358:
[----:B------:R-:W-:Y:S05]  /*1cfa0*/  BSYNC B2 ;  /* 0x0000000000027941 */ /* 0x000fea0003800000 */
.L_x_33356:
        /* <DEDUP_REMOVED lines=16> */
.L_x_33362:
[----:B------:R-:W-:Y:S05]  /*1d0b0*/  BSYNC B3 ;  /* 0x0000000000037941 */ /* 0x000fea0003800000 */
.L_x_33361:
        /* <DEDUP_REMOVED lines=44> */
.L_x_33360:
[----:B------:R-:W-:Y:S05]  /*1d380*/  BSYNC B2 ;  /* 0x0000000000027941 */ /* 0x000fea0003800000 */
.L_x_33359:
        /* <DEDUP_REMOVED lines=12> */
.L_x_33355:
[----:B------:R-:W-:Y:S05]  /*1d450*/  BSYNC B1 ;  /* 0x0000000000017941 */ /* 0x000fea0003800000 */
.L_x_33354:
        /* <DEDUP_REMOVED lines=18> */
.L_x_33366:
[----:B------:R-:W-:-:S07]  /*1d580*/  IMAD.MOV.U32 R7, RZ, RZ, R8 ;  /* 0x000000ffff077224 */ /* 0x000fce00078e0008 */
.L_x_33367:
[----:B------:R-:W-:Y:S05]  /*1d590*/  BSYNC B2 ;  /* 0x0000000000027941 */ /* 0x000fea0003800000 */
.L_x_33365:
        /* <DEDUP_REMOVED lines=16> */
.L_x_33371:
[----:B------:R-:W-:Y:S05]  /*1d6a0*/  BSYNC B3 ;  /* 0x0000000000037941 */ /* 0x000fea0003800000 */
.L_x_33370:
        /* <DEDUP_REMOVED lines=44> */
.L_x_33369:
[----:B------:R-:W-:Y:S05]  /*1d970*/  BSYNC B2 ;  /* 0x0000000000027941 */ /* 0x000fea0003800000 */
.L_x_33368:
        /* <DEDUP_REMOVED lines=11> */
.L_x_33364:
[----:B------:R-:W-:Y:S05]  /*1da30*/  BSYNC B1 ;  /* 0x0000000000017941 */ /* 0x000fea0003800000 */
.L_x_33363:
        /* <DEDUP_REMOVED lines=18> */
.L_x_33375:
[----:B------:R-:W-:-:S07]  /*1db60*/  IMAD.MOV.U32 R7, RZ, RZ, R8 ;  /* 0x000000ffff077224 */ /* 0x000fce00078e0008 */
.L_x_33376:
[----:B------:R-:W-:Y:S05]  /*1db70*/  BSYNC B2 ;  /* 0x0000000000027941 */ /* 0x000fea0003800000 */
.L_x_33374:
        /* <DEDUP_REMOVED lines=16> */
.L_x_33380:
[----:B------:R-:W-:Y:S05]  /*1dc80*/  BSYNC B3 ;  /* 0x0000000000037941 */ /* 0x000fea0003800000 */
.L_x_33379:
        /* <DEDUP_REMOVED lines=44> */
.L_x_33378:
[----:B------:R-:W-:Y:S05]  /*1df50*/  BSYNC B2 ;  /* 0x0000000000027941 */ /* 0x000fea0003800000 */
.L_x_33377:
        /* <DEDUP_REMOVED lines=12> */
.L_x_33373:
[----:B------:R-:W-:Y:S05]  /*1e020*/  BSYNC B1 ;  /* 0x0000000000017941 */ /* 0x000fea0003800000 */
.L_x_33372:
        /* <DEDUP_REMOVED lines=18> */
.L_x_33384:
[----:B------:R-:W-:-:S07]  /*1e150*/  IMAD.MOV.U32 R7, RZ, RZ, R8 ;  /* 0x000000ffff077224 */ /* 0x000fce00078e0008 */
.L_x_33385:
[----:B------:R-:W-:Y:S05]  /*1e160*/  BSYNC B2 ;  /* 0x0000000000027941 */ /* 0x000fea0003800000 */
.L_x_33383:
        /* <DEDUP_REMOVED lines=16> */
.L_x_33389:
[----:B------:R-:W-:Y:S05]  /*1e270*/  BSYNC B3 ;  /* 0x0000000000037941 */ /* 0x000fea0003800000 */
.L_x_33388:
        /* <DEDUP_REMOVED lines=44> */
.L_x_33387:
[----:B------:R-:W-:Y:S05]  /*1e540*/  BSYNC B2 ;  /* 0x0000000000027941 */ /* 0x000fea0003800000 */
.L_x_33386:
        /* <DEDUP_REMOVED lines=11> */
.L_x_33382:
[----:B------:R-:W-:Y:S05]  /*1e600*/  BSYNC B1 ;  /* 0x0000000000017941 */ /* 0x000fea0003800000 */
.L_x_33381:
        /* <DEDUP_REMOVED lines=18> */
.L_x_33393:
[----:B------:R-:W-:-:S07]  /*1e730*/  IMAD.MOV.U32 R7, RZ, RZ, R8 ;  /* 0x000000ffff077224 */ /* 0x000fce00078e0008 */
.L_x_33394:
[----:B------:R-:W-:Y:S05]  /*1e740*/  BSYNC B2 ;  /* 0x0000000000027941 */ /* 0x000fea0003800000 */
.L_x_33392:
        /* <DEDUP_REMOVED lines=16> */
.L_x_33398:
[----:B------:R-:W-:Y:S05]  /*1e850*/  BSYNC B3 ;  /* 0x0000000000037941 */ /* 0x000fea0003800000 */
.L_x_33397:
        /* <DEDUP_REMOVED lines=44> */
.L_x_33396:
[----:B------:R-:W-:Y:S05]  /*1eb20*/  BSYNC B2 ;  /* 0x0000000000027941 */ /* 0x000fea0003800000 */
.L_x_33395:
        /* <DEDUP_REMOVED lines=12> */
.L_x_33391:
[----:B------:R-:W-:Y:S05]  /*1ebf0*/  BSYNC B1 ;  /* 0x0000000000017941 */ /* 0x000fea0003800000 */
.L_x_33390:
        /* <DEDUP_REMOVED lines=18> */
.L_x_33402:
[----:B------:R-:W-:-:S07]  /*1ed20*/  IMAD.MOV.U32 R7, RZ, RZ, R8 ;  /* 0x000000ffff077224 */ /* 0x000fce00078e0008 */
.L_x_33403:
[----:B------:R-:W-:Y:S05]  /*1ed30*/  BSYNC B2 ;  /* 0x0000000000027941 */ /* 0x000fea0003800000 */
.L_x_33401:
        /* <DEDUP_REMOVED lines=16> */
.L_x_33407:
[----:B------:R-:W-:Y:S05]  /*1ee40*/  BSYNC B3 ;  /* 0x0000000000037941 */ /* 0x000fea0003800000 */
.L_x_33406:
        /* <DEDUP_REMOVED lines=44> */
.L_x_33405:
[----:B------:R-:W-:Y:S05]  /*1f110*/  BSYNC B2 ;  /* 0x0000000000027941 */ /* 0x000fea0003800000 */
.L_x_33404:
        /* <DEDUP_REMOVED lines=11> */
.L_x_33400:
[----:B------:R-:W-:Y:S05]  /*1f1d0*/  BSYNC B1 ;  /* 0x0000000000017941 */ /* 0x000fea0003800000 */
.L_x_33399:
        /* <DEDUP_REMOVED lines=18> */
.L_x_33411:
[----:B------:R-:W-:-:S07]  /*1f300*/  IMAD.MOV.U32 R179, RZ, RZ, R8 ;  /* 0x000000ffffb37224 */ /* 0x000fce00078e0008 */
.L_x_33412:
[----:B------:R-:W-:Y:S05]  /*1f310*/  BSYNC B2 ;  /* 0x0000000000027941 */ /* 0x000fea0003800000 */
.L_x_33410:
        /* <DEDUP_REMOVED lines=16> */
.L_x_33416:
[----:B------:R-:W-:Y:S05]  /*1f420*/  BSYNC B3 ;  /* 0x0000000000037941 */ /* 0x000fea0003800000 */
.L_x_33415:
        /* <DEDUP_REMOVED lines=44> */
.L_x_33414:
[----:B------:R-:W-:Y:S05]  /*1f6f0*/  BSYNC B2 ;  /* 0x0000000000027941 */ /* 0x000fea0003800000 */
.L_x_33413:
        /* <DEDUP_REMOVED lines=12> */
.L_x_33409:
[----:B------:R-:W-:Y:S05]  /*1f7c0*/  BSYNC B1 ;  /* 0x0000000000017941 */ /* 0x000fea0003800000 */
.L_x_33408:
        /* <DEDUP_REMOVED lines=12> */
[----:B------:R-:W-:-:S03]  /*1f890*/  IMAD.WIDE.U32 R240, R238, 0x1000000, RZ ;  /* 0x01000000eef07825 */ /* 0x000fc600078e00ff */
[----:B------:R-:W-:Y:S02]  /*1f8a0*/  LOP3.LUT R234, R234, 0xff00, R235, 0xf8, !PT ;  /* 0x0000ff00eaea7812 */ /* 0x000fe400078ef8eb */
[----:B------:R-:W-:Y:S02]  /*1f8b0*/  LOP3.LUT R235, R229, 0xff, RZ, 0xc0, !PT ;  /* 0x000000ffe5eb7812 */ /* 0x000fe400078ec0ff */
[----:B------:R-:W-:Y:S02]  /*1f8c0*/  LOP3.LUT R243, R234, 0xff, R231, 0xf8, !PT ;  /* 0x000000ffeaf37812 */ /* 0x000fe400078ef8e7 */
[----:B------:R-:W-:Y:S01]  /*1f8d0*/  LOP3.LUT R234, R228, 0xff, RZ, 0xc0, !PT ;  /* 0x000000ffe4ea7812 */ /* 0x000fe200078ec0ff */
        /* <DEDUP_REMOVED lines=9> */
.L_x_33418:
[----:B------:R-:W-:Y:S05]  /*1f970*/  BSYNC B1 ;  /* 0x0000000000017941 */ /* 0x000fea0003800000 */
.L_x_33417:
        /* <DEDUP_REMOVED lines=265> */
.L_x_33434:
        /* <DEDUP_REMOVED lines=18> */
[----:B------:R-:W1:Y:S01]  /*20b30*/  LDC R242, c[0x0][0x218] ;  /* 0x00008600fff27b82 */ /* 0x000e620000000800 */
[----:B------:R2:W-:Y:S01]  /*20b40*/  STL [R1+0x7c], R2 ;  /* 0x00007c0201007387 */ /* 0x0005e20000100800 */
[----:B------:R-:W-:Y:S01]  /*20b50*/  VIADD R235, R252, 0xffffffff ;  /* 0xfffffffffceb7836 */ /* 0x000fe20000000000 */
[----:B------:R-:W-:Y:S02]  /*20b60*/  FSEL R234, R239, RZ, !P2 ;  /* 0x000000ffefea7208 */ /* 0x000fe40005000000 */
[----:B--2---:R-:W2:Y:S04]  /*20b70*/  LDL R2, [R1+0x60] ;  /* 0x0000600001027983 */ /* 0x004ea80000100800 */
[----:B------:R3:W-:Y:S04]  /*20b80*/  STL [R1+0x78], R0 ;  /* 0x0000780001007387 */ /* 0x0007e80000100800 */
[----:B------:R-:W4:Y:S04]  /*20b90*/  LDL R241, [R1+0x74] ;  /* 0x0000740001f17983 */ /* 0x000f280000100800 */
[----:B0-----:R-:W4:Y:S01]  /*20ba0*/  LDL R240, [R1+0x6c] ;  /* 0x00006c0001f07983 */ /* 0x001f220000100800 */
[----:B-1----:R-:W-:-:S03]  /*20bb0*/  IMAD R235, R235, R242, RZ ;  /* 0x000000f2ebeb7224 */ /* 0x002fc600078e02ff */
[----:B---3--:R-:W3:Y:S04]  /*20bc0*/  LDL R0, [R1+0x64] ;  /* 0x0000640001007983 */ /* 0x008ee80000100800 */
[----:B------:R-:W3:Y:S04]  /*20bd0*/  LDL R242, [R1+0x58] ;  /* 0x0000580001f27983 */ /* 0x000ee80000100800 */
[----:B------:R-:W3:Y:S04]  /*20be0*/  LDL R237, [R1+0x5c] ;  /* 0x00005c0001ed7983 */ /* 0x000ee80000100800 */
[----:B------:R-:W3:Y:S04]  /*20bf0*/  LDL R239, [R1+0x68] ;  /* 0x0000680001ef7983 */ /* 0x000ee80000100800 */
[----:B------:R-:W3:Y:S01]  /*20c00*/  LDL R252, [R1+0x70] ;  /* 0x0000700001fc7983 */ /* 0x000ee20000100800 */
[C---:B------:R-:W-:Y:S01]  /*20c10*/  FADD.FTZ R13, -R234.reuse, R13 ;  /* 0x0000000dea0d7221 */ /* 0x040fe20000010100 */
[C---:B------:R-:W-:Y:S01]  /*20c20*/  FADD.FTZ R15, -R234.reuse, R15 ;  /* 0x0000000fea0f7221 */ /* 0x040fe20000010100 */
[C---:B------:R-:W-:Y:S01]  /*20c30*/  FADD.FTZ R226, -R234.reuse, R226 ;  /* 0x000000e2eae27221 */ /* 0x040fe20000010100 */
[----:B------:R-:W-:Y:S01]  /*20c40*/  FADD.FTZ R227, -R234, R227 ;  /* 0x000000e3eae37221 */ /* 0x000fe20000010100 */
[C---:B------:R-:W-:Y:S01]  /*20c50*/  FMUL.FTZ R13, R238.reuse, R13 ;  /* 0x0000000dee0d7220 */ /* 0x040fe20000410000 */
[----:B------:R-:W-:Y:S01]  /*20c60*/  FMUL.FTZ R15, R238, R15 ;  /* 0x0000000fee0f7220 */ /* 0x000fe20000410000 */
        /* <DEDUP_REMOVED lines=8> */
[----:B------:R-:W-:-:S04]  /*20cf0*/  FADD.FTZ R14, -R234, R14 ;  /* 0x0000000eea0e7221 */ /* 0x000fc80000010100 */
[----:B------:R-:W-:Y:S01]  /*20d00*/  FMUL.FTZ R14, R238, R14 ;  /* 0x0000000eee0e7220 */ /* 0x000fe20000410000 */
[----:B--2---:R-:W-:Y:S02]  /*20d10*/  FFMA.FTZ R226, R2, R226, R22 ;  /* 0x000000e202e27223 */ /* 0x004fe40000010016 */
[----:B------:R1:W5:Y:S01]  /*20d20*/  LDL.LU R2, [R1+0x7c] ;  /* 0x00007c0001027983 */ /* 0x0003620000300800 */
[----:B----4-:R-:W-:Y:S01]  /*20d30*/  FFMA.FTZ R15, R241, R15, R19 ;  /* 0x0000000ff10f7223 */ /* 0x010fe20000010013 */
[----:B------:R-:W-:Y:S02]  /*20d40*/  FFMA.FTZ R13, R240, R13, R17 ;  /* 0x0000000df00d7223 */ /* 0x000fe40000010011 */
[----:B------:R-:W0:Y:S01]  /*20d50*/  LDC.64 R240, c[0x0][0x2b8] ;  /* 0x0000ae00fff07b82 */ /* 0x000e220000000a00 */
[----:B---3--:R-:W-:Y:S02]  /*20d60*/  FFMA.FTZ R227, R0, R227, R23 ;  /* 0x000000e300e37223 */ /* 0x008fe40000010017 */
[----:B------:R1:W5:Y:S01]  /*20d70*/  LDL.LU R0, [R1+0x78] ;  /* 0x0000780001007983 */ /* 0x0003620000300800 */
[----:B------:R-:W-:Y:S01]  /*20d80*/  FFMA.FTZ R224, R242, R224, R20 ;  /* 0x000000e0f2e07223 */ /* 0x000fe20000010014 */
[----:B------:R-:W-:Y:S01]  /*20d90*/  FFMA.FTZ R225, R237, R225, R21 ;  /* 0x000000e1ede17223 */ /* 0x000fe20000010015 */
[----:B------:R-:W-:Y:S01]  /*20da0*/  F2FP.BF16.F32.PACK_AB R227, R227, R226 ;  /* 0x000000e2e3e3723e */ /* 0x000fe200000010ff */
[----:B------:R-:W2:Y:S01]  /*20db0*/  LDL R242, [R1+0x20] ;  /* 0x0000200001f27983 */ /* 0x000ea20000100800 */
[----:B------:R-:W-:-:S02]  /*20dc0*/  FFMA.FTZ R12, R239, R12, R16 ;  /* 0x0000000cef0c7223 */ /* 0x000fc40000010010 */
[----:B------:R-:W-:Y:S01]  /*20dd0*/  F2FP.BF16.F32.PACK_AB R226, R225, R224 ;  /* 0x000000e0e1e2723e */ /* 0x000fe200000010ff */
[----:B------:R-:W3:Y:S01]  /*20de0*/  LDL R239, [R1+0x24] ;  /* 0x0000240001ef7983 */ /* 0x000ee20000100800 */
[----:B------:R-:W-:Y:S01]  /*20df0*/  FFMA.FTZ R14, R252, R14, R18 ;  /* 0x0000000efc0e7223 */ /* 0x000fe20000010012 */
[----:B------:R-:W-:Y:S02]  /*20e00*/  F2FP.BF16.F32.PACK_AB R224, R13, R12 ;  /* 0x0000000c0de0723e */ /* 0x000fe400000010ff */
[----:B------:R-:W4:Y:S01]  /*20e10*/  LDL R252, [R1+0x54] ;  /* 0x0000540001fc7983 */ /* 0x000f220000100800 */
[----:B------:R-:W-:Y:S02]  /*20e20*/  SHF.R.S32.HI R12, RZ, 0x1f, R235 ;  /* 0x0000001fff0c7819 */ /* 0x000fe400000114eb */
[----:B------:R-:W-:Y:S02]  /*20e30*/  F2FP.BF16.F32.PACK_AB R225, R15, R14 ;  /* 0x0000000e0fe1723e */ /* 0x000fe400000010ff */
[----:B------:R-:W-:Y:S01]  /*20e40*/  LEA.HI R12, R12, R235, RZ, 0x3 ;  /* 0x000000eb0c0c7211 */ /* 0x000fe200078f18ff */
[----:B------:R-:W2:Y:S01]  /*20e50*/  LDL R15, [R1+0x40] ;  /* 0x00004000010f7983 */ /* 0x000ea20000100800 */
[----:B------:R-:W-:-:S03]  /*20e60*/  LOP3.LUT R237, R243, 0x1f, RZ, 0xc0, !PT ;  /* 0x0000001ff3ed7812 */ /* 0x000fc600078ec0ff */
[----:B------:R-:W3:Y:S01]  /*20e70*/  LDL R14, [R1+0x44] ;  /* 0x00004400010e7983 */ /* 0x000ee20000100800 */
[----:B------:R-:W-:-:S03]  /*20e80*/  LEA.HI.SX32 R235, R12, R237, 0x1d ;  /* 0x000000ed0ceb7211 */ /* 0x000fc600078feaff */
[----:B------:R-:W4:Y:S02]  /*20e90*/  LDL R243, [R1+0x4c] ;  /* 0x00004c0001f37983 */ /* 0x000f240000100800 */
[----:B0-----:R-:W-:-:S05]  /*20ea0*/  IMAD.WIDE.U32 R12, R235, 0x10, R240 ;  /* 0x00000010eb0c7825 */ /* 0x001fca00078e00f0 */
[----:B------:R0:W-:Y:S04]  /*20eb0*/  STG.E.128 desc[UR6][R12.64], R224 ;  /* 0x000000e00c007986 */ /* 0x0001e8000c101d06 */
[----:B0-----:R-:W4:Y:S04]  /*20ec0*/  LDL R224, [R1+0x48] ;  /* 0x0000480001e07983 */ /* 0x001f280000100800 */
[----:B------:R-:W4:Y:S04]  /*20ed0*/  LDL R225, [R1+0x50] ;  /* 0x0000500001e17983 */ /* 0x000f280000100800 */
[----:B------:R-:W4:Y:S04]  /*20ee0*/  LDL R226, [R1+0x38] ;  /* 0x0000380001e27983 */ /* 0x000f280000100800 */
[----:B------:R-:W4:Y:S01]  /*20ef0*/  LDL R227, [R1+0x3c] ;  /* 0x00003c0001e37983 */ /* 0x000f220000100800 */
[C---:B------:R-:W-:Y:S01]  /*20f00*/  FADD.FTZ R12, -R234.reuse, R222 ;  /* 0x000000deea0c7221 */ /* 0x040fe20000010100 */
[----:B------:R-:W-:-:S02]  /*20f10*/  FADD.FTZ R13, -R234, R223 ;  /* 0x000000dfea0d7221 */ /* 0x000fc40000010100 */
[----:B------:R-:W4:Y:S01]  /*20f20*/  LDL R223, [R1+0x18] ;  /* 0x0000180001df7983 */ /* 0x000f220000100800 */
[C---:B------:R-:W-:Y:S01]  /*20f30*/  FMUL.FTZ R12, R238.reuse, R12 ;  /* 0x0000000cee0c7220 */ /* 0x040fe20000410000 */
[----:B------:R-:W-:Y:S01]  /*20f40*/  FMUL.FTZ R13, R238, R13 ;  /* 0x0000000dee0d7220 */ /* 0x000fe20000410000 */
[----:B------:R-:W-:Y:S01]  /*20f50*/  FADD.FTZ R219, -R234, R219 ;  /* 0x000000dbeadb7221 */ /* 0x000fe20000010100 */
[----:B------:R-:W4:Y:S03]  /*20f60*/  LDL R222, [R1+0x1c] ;  /* 0x00001c0001de7983 */ /* 0x000f260000100800 */
[----:B------:R-:W-:Y:S01]  /*20f70*/  FMUL.FTZ R219, R238, R219 ;  /* 0x000000dbeedb7220 */ /* 0x000fe20000410000 */
[----:B--2---:R-:W-:Y:S01]  /*20f80*/  FFMA.FTZ R12, R15, R12, R30 ;  /* 0x0000000c0f0c7223 */ /* 0x004fe2000001001e */
[----:B---3--:R-:W-:Y:S01]  /*20f90*/  FFMA.FTZ R13, R14, R13, R31 ;  /* 0x0000000d0e0d7223 */ /* 0x008fe2000001001f */
[----:B------:R-:W-:-:S04]  /*20fa0*/  FADD.FTZ R14, -R234, R218 ;  /* 0x000000daea0e7221 */ /* 0x000fc80000010100 */
[----:B------:R-:W-:Y:S01]  /*20fb0*/  F2FP.BF16.F32.PACK_AB R15, R13, R12 ;  /* 0x0000000c0d0f723e */ /* 0x000fe200000010ff */
[----:B------:R-:W-:Y:S01]  /*20fc0*/  FADD.FTZ R12, -R234, R216 ;  /* 0x000000d8ea0c7221 */ /* 0x000fe20000010100 */
[----:B------:R-:W-:-:S03]  /*20fd0*/  FMUL.FTZ R14, R238, R14 ;  /* 0x0000000eee0e7220 */ /* 0x000fc60000410000 */
[----:B------:R-:W-:Y:S01]  /*20fe0*/  FMUL.FTZ R12, R238, R12 ;  /* 0x0000000cee0c7220 */ /* 0x000fe20000410000 */
[C---:B------:R-:W-:Y:S01]  /*20ff0*/  FADD.FTZ R216, -R234.reuse, R220 ;  /* 0x000000dcead87221 */ /* 0x040fe20000010100 */
[----:B------:R-:W-:Y:S01]  /*21000*/  FADD.FTZ R13, -R234, R217 ;  /* 0x000000d9ea0d7221 */ /* 0x000fe20000010100 */
[----:B------:R-:W2:Y:S02]  /*21010*/  LDL R220, [R1+0x2c] ;  /* 0x00002c0001dc7983 */ /* 0x000ea40000100800 */
[C---:B------:R-:W-:Y:S01]  /*21020*/  FMUL.FTZ R216, R238.reuse, R216 ;  /* 0x000000d8eed87220 */ /* 0x040fe20000410000 */
[----:B------:R-:W-:Y:S01]  /*21030*/  FMUL.FTZ R13, R238, R13 ;  /* 0x0000000dee0d7220 */ /* 0x000fe20000410000 */
[----:B------:R-:W-:Y:S02]  /*21040*/  FADD.FTZ R217, -R234, R221 ;  /* 0x000000ddead97221 */ /* 0x000fe40000010100 */
[----:B------:R-:W3:Y:S01]  /*21050*/  LDL R221, [R1+0x34] ;  /* 0x0000340001dd7983 */ /* 0x000ee20000100800 */
[----:B----4-:R-:W-:-:S03]  /*21060*/  FFMA.FTZ R12, R224, R12, R24 ;  /* 0x0000000ce00c7223 */ /* 0x010fc60000010018 */
[----:B------:R-:W4:Y:S01]  /*21070*/  LDL R224, [R1+0x30] ;  /* 0x0000300001e07983 */ /* 0x000f220000100800 */
[----:B------:R-:W-:-:S03]  /*21080*/  FFMA.FTZ R218, R225, R14, R26 ;  /* 0x0000000ee1da7223 */ /* 0x000fc6000001001a */
[----:B------:R-:W2:Y:S01]  /*21090*/  LDL R225, [R1+0x28] ;  /* 0x0000280001e17983 */ /* 0x000ea20000100800 */
[----:B------:R-:W-:Y:S01]  /*210a0*/  FFMA.FTZ R14, R226, R216, R28 ;  /* 0x000000d8e20e7223 */ /* 0x000fe2000001001c */
[----:B------:R-:W-:Y:S01]  /*210b0*/  FFMA.FTZ R216, R243, R13, R25 ;  /* 0x0000000df3d87223 */ /* 0x000fe20000010019 */
[----:B------:R-:W-:Y:S01]  /*210c0*/  FMUL.FTZ R217, R238, R217 ;  /* 0x000000d9eed97220 */ /* 0x000fe20000410000 */
[----:B------:R-:W-:-:S03]  /*210d0*/  FFMA.FTZ R219, R252, R219, R27 ;  /* 0x000000dbfcdb7223 */ /* 0x000fc6000001001b */
[----:B------:R-:W-:Y:S01]  /*210e0*/  FFMA.FTZ R217, R227, R217, R29 ;  /* 0x000000d9e3d97223 */ /* 0x000fe2000001001d */
[----:B------:R-:W-:Y:S02]  /*210f0*/  F2FP.BF16.F32.PACK_AB R12, R216, R12 ;  /* 0x0000000cd80c723e */ /* 0x000fe400000010ff */
[----:B------:R-:W-:Y:S02]  /*21100*/  IADD3 R216, R235, 0x20, RZ ;  /* 0x00000020ebd87810 */ /* 0x000fe40007ffe0ff */
[----:B------:R-:W-:Y:S02]  /*21110*/  F2FP.BF16.F32.PACK_AB R14, R217, R14 ;  /* 0x0000000ed90e723e */ /* 0x000fe400000010ff */
[----:B------:R-:W-:Y:S01]  /*21120*/  F2FP.BF16.F32.PACK_AB R13, R219, R218 ;  /* 0x000000dadb0d723e */ /* 0x000fe200000010ff */
[----:B------:R-:W-:Y:S01]  /*21130*/  IMAD.WIDE.U32 R216, R216, 0x10, R240 ;  /* 0x00000010d8d87825 */ /* 0x000fe200078e00f0 */
[----:B------:R-:W2:Y:S04]  /*21140*/  LDL R219, [R1] ;  /* 0x0000000001db7983 */ /* 0x000ea80000100800 */
[----:B------:R0:W-:Y:S04]  /*21150*/  STG.E.128 desc[UR6][R216.64], R12 ;  /* 0x0000000cd8007986 */ /* 0x0001e8000c101d06 */
[----:B------:R-:W2:Y:S04]  /*21160*/  LDL R218, [R1+0x4] ;  /* 0x0000040001da7983 */ /* 0x000ea80000100800 */
[----:B0-----:R-:W2:Y:S04]  /*21170*/  LDL R217, [R1+0x8] ;  /* 0x0000080001d97983 */ /* 0x001ea80000100800 */
[----:B------:R-:W2:Y:S01]  /*21180*/  LDL R216, [R1+0xc] ;  /* 0x00000c0001d87983 */ /* 0x000ea20000100800 */
[C---:B------:R-:W-:Y:S01]  /*21190*/  FADD.FTZ R12, -R234.reuse, R214 ;  /* 0x000000d6ea0c7221 */ /* 0x040fe20000010100 */
[----:B------:R-:W-:-:S03]  /*211a0*/  FADD.FTZ R13, -R234, R215 ;  /* 0x000000d7ea0d7221 */ /* 0x000fc60000010100 */
[C---:B------:R-:W-:Y:S01]  /*211b0*/  FMUL.FTZ R12, R238.reuse, R12 ;  /* 0x0000000cee0c7220 */ /* 0x040fe20000410000 */
[----:B------:R-:W-:-:S03]  /*211c0*/  FMUL.FTZ R13, R238, R13 ;  /* 0x0000000dee0d7220 */ /* 0x000fc60000410000 */
[----:B------:R-:W-:Y:S01]  /*211d0*/  FFMA.FTZ R12, R242, R12, R38 ;  /* 0x0000000cf20c7223 */ /* 0x000fe20000010026 */
[----:B------:R-:W-:Y:S01]  /*211e0*/  FFMA.FTZ R13, R239, R13, R39 ;  /* 0x0000000def0d7223 */ /* 0x000fe20000010027 */
[----:B------:R-:W-:-:S04]  /*211f0*/  FADD.FTZ R14, -R234, R210 ;  /* 0x000000d2ea0e7221 */ /* 0x000fc80000010100 */
[----:B------:R-:W-:Y:S01]  /*21200*/  F2FP.BF16.F32.PACK_AB R15, R13, R12 ;  /* 0x0000000c0d0f723e */ /* 0x000fe200000010ff */
[C---:B------:R-:W-:Y:S01]  /*21210*/  FADD.FTZ R12, -R234.reuse, R208 ;  /* 0x000000d0ea0c7221 */ /* 0x040fe20000010100 */
[C---:B------:R-:W-:Y:S01]  /*21220*/  FADD.FTZ R208, -R234.reuse, R212 ;  /* 0x000000d4ead07221 */ /* 0x040fe20000010100 */
[----:B------:R-:W-:Y:S01]  /*21230*/  FADD.FTZ R13, -R234, R209 ;  /* 0x000000d1ea0d7221 */ /* 0x000fe20000010100 */
[----:B------:R-:W-:Y:S01]  /*21240*/  FMUL.FTZ R14, R238, R14 ;  /* 0x0000000eee0e7220 */ /* 0x000fe20000410000 */
[----:B------:R-:W-:Y:S01]  /*21250*/  FADD.FTZ R209, -R234, R213 ;  /* 0x000000d5ead17221 */ /* 0x000fe20000010100 */
[C---:B------:R-:W-:Y:S01]  /*21260*/  FMUL.FTZ R208, R238.reuse, R208 ;  /* 0x000000d0eed07220 */ /* 0x040fe20000410000 */
[C---:B------:R-:W-:Y:S01]  /*21270*/  FMUL.FTZ R12, R238.reuse, R12 ;  /* 0x0000000cee0c7220 */ /* 0x040fe20000410000 */
[----:B------:R-:W-:Y:S01]  /*21280*/  FMUL.FTZ R13, R238, R13 ;  /* 0x0000000dee0d7220 */ /* 0x000fe20000410000 */
        /* <DEDUP_REMOVED lines=25> */
[----:B------:R-:W-:Y:S01]  /*21420*/  F2FP.BF16.F32.PACK_AB R155, R155, R154 ;  /* 0x0000009a9b9b723e */ /* 0x000fe200000010ff */
[C---:B------:R-:W-:Y:S01]  /*21430*/  FADD.FTZ R156, -R234.reuse, R156 ;  /* 0x0000009cea9c7221 */ /* 0x040fe20000010100 */
[C---:B------:R-:W-:Y:S01]  /*21440*/  FADD.FTZ R157, -R234.reuse, R157 ;  /* 0x0000009dea9d7221 */ /* 0x040fe20000010100 */
[----:B------:R-:W-:Y:S01]  /*21450*/  F2FP.BF16.F32.PACK_AB R154, R153, R152 ;  /* 0x00000098999a723e */ /* 0x000fe200000010ff */
[----:B------:R-:W-:Y:S01]  /*21460*/  FADD.FTZ R179, -R234, R179 ;  /* 0x000000b3eab37221 */ /* 0x000fe20000010100 */
[C---:B------:R-:W-:Y:S01]  /*21470*/  FMUL.FTZ R200, R238.reuse, R200 ;  /* 0x000000c8eec87220 */ /* 0x040fe20000410000 */
[C---:B------:R-:W-:Y:S01]  /*21480*/  FMUL.FTZ R201, R238.reuse, R201 ;  /* 0x000000c9eec97220 */ /* 0x040fe20000410000 */
[C---:B------:R-:W-:Y:S01]  /*21490*/  FMUL.FTZ R202, R238.reuse, R202 ;  /* 0x000000caeeca7220 */ /* 0x040fe20000410000 */
[C---:B------:R-:W-:Y:S01]  /*214a0*/  FMUL.FTZ R203, R238.reuse, R203 ;  /* 0x000000cbeecb7220 */ /* 0x040fe20000410000 */
[----:B------:R-:W-:Y:S01]  /*214b0*/  FMUL.FTZ R215, R238, R177 ;  /* 0x000000b1eed77220 */ /* 0x000fe20000410000 */
[C---:B------:R-:W-:Y:S01]  /*214c0*/  FADD.FTZ R176, -R234.reuse, R176 ;  /* 0x000000b0eab07221 */ /* 0x040fe20000010100 */
[----:B------:R-:W-:Y:S01]  /*214d0*/  IADD3 R177, R235, 0x60, RZ ;  /* 0x00000060ebb17810 */ /* 0x000fe20007ffe0ff */
        /* <DEDUP_REMOVED lines=10> */
[----:B------:R-:W-:Y:S01]  /*21580*/  FMUL.FTZ R171, R238, R171 ;  /* 0x000000abeeab7220 */ /* 0x000fe20000410000 */
[----:B------:R-:W-:-:S04]  /*21590*/  IMAD.WIDE.U32 R176, R177, 0x10, R240 ;  /* 0x00000010b1b07825 */ /* 0x000fc800078e00f0 */
[C---:B------:R-:W-:Y:S01]  /*215a0*/  FMUL.FTZ R168, R238.reuse, R168 ;  /* 0x000000a8eea87220 */ /* 0x040fe20000410000 */
[----:B------:R-:W-:Y:S01]  /*215b0*/  FMUL.FTZ R169, R238, R169 ;  /* 0x000000a9eea97220 */ /* 0x000fe20000410000 */
[C---:B------:R-:W-:Y:S01]  /*215c0*/  FADD.FTZ R162, -R234.reuse, R162 ;  /* 0x000000a2eaa27221 */ /* 0x040fe20000010100 */
[----:B------:R-:W-:Y:S01]  /*215d0*/  FADD.FTZ R163, -R234, R163 ;  /* 0x000000a3eaa37221 */ /* 0x000fe20000010100 */
[C---:B------:R-:W-:Y:S01]  /*215e0*/  FMUL.FTZ R164, R238.reuse, R164 ;  /* 0x000000a4eea47220 */ /* 0x040fe20000410000 */
[----:B------:R-:W-:Y:S01]  /*215f0*/  FMUL.FTZ R165, R238, R165 ;  /* 0x000000a5eea57220 */ /* 0x000fe20000410000 */
[C---:B------:R-:W-:Y:S01]  /*21600*/  FADD.FTZ R174, -R234.reuse, R174 ;  /* 0x000000aeeaae7221 */ /* 0x040fe20000010100 */
[C---:B------:R-:W-:Y:S01]  /*21610*/  FADD.FTZ R186, -R234.reuse, R186 ;  /* 0x000000baeaba7221 */ /* 0x040fe20000010100 */
[----:B------:R-:W-:Y:S01]  /*21620*/  FADD.FTZ R187, -R234, R187 ;  /* 0x000000bbeabb7221 */ /* 0x000fe20000010100 */
        /* <DEDUP_REMOVED lines=8> */
[----:B------:R-:W-:Y:S01]  /*216b0*/  FFMA.FTZ R165, R113, R165, R69 ;  /* 0x000000a571a57223 */ /* 0x000fe20000010045 */
        /* <DEDUP_REMOVED lines=32> */
[----:B------:R-:W-:-:S02]  /*218c0*/  VIADD R158, R235, 0xc0 ;  /* 0x000000c0eb9e7836 */ /* 0x000fc40000000000 */
[----:B------:R-:W-:Y:S01]  /*218d0*/  FFMA.FTZ R212, R130, R212, R86 ;  /* 0x000000d482d47223 */ /* 0x000fe20000010056 */
[----:B------:R-:W-:Y:S01]  /*218e0*/  FFMA.FTZ R213, R131, R213, R87 ;  /* 0x000000d583d57223 */ /* 0x000fe20000010057 */
[----:B------:R-:W-:Y:S01]  /*218f0*/  FFMA.FTZ R215, R137, R215, R93 ;  /* 0x000000d789d77223 */ /* 0x000fe2000001005d */
[----:B------:R-:W-:-:S04]  /*21900*/  IMAD.WIDE.U32 R158, R158, 0x10, R240 ;  /* 0x000000109e9e7825 */ /* 0x000fc800078e00f0 */
[----:B---3--:R-:W-:Y:S01]  /*21910*/  FFMA.FTZ R211, R221, R211, R35 ;  /* 0x000000d3ddd37223 */ /* 0x008fe20000010023 */
[----:B----4-:R-:W-:Y:S01]  /*21920*/  FFMA.FTZ R210, R224, R14, R34 ;  /* 0x0000000ee0d27223 */ /* 0x010fe20000010022 */
[----:B------:R-:W-:Y:S01]  /*21930*/  FFMA.FTZ R14, R223, R208, R36 ;  /* 0x000000d0df0e7223 */ /* 0x000fe20000010024 */
[----:B--2---:R-:W-:Y:S01]  /*21940*/  FFMA.FTZ R208, R220, R13, R33 ;  /* 0x0000000ddcd07223 */ /* 0x004fe20000010021 */
[----:B------:R-:W-:-:S05]  /*21950*/  FFMA.FTZ R12, R225, R12, R32 ;  /* 0x0000000ce10c7223 */ /* 0x000fca0000010020 */
[----:B------:R-:W-:Y:S01]  /*21960*/  F2FP.BF16.F32.PACK_AB R12, R208, R12 ;  /* 0x0000000cd00c723e */ /* 0x000fe200000010ff */
[----:B------:R-:W-:Y:S01]  /*21970*/  VIADD R208, R235, 0x40 ;  /* 0x00000040ebd07836 */ /* 0x000fe20000000000 */
[----:B------:R-:W-:Y:S02]  /*21980*/  F2FP.BF16.F32.PACK_AB R14, R209, R14 ;  /* 0x0000000ed10e723e */ /* 0x000fe400000010ff */
[----:B------:R-:W-:Y:S01]  /*21990*/  F2FP.BF16.F32.PACK_AB R13, R211, R210 ;  /* 0x000000d2d30d723e */ /* 0x000fe200000010ff */
[----:B------:R-:W-:-:S05]  /*219a0*/  IMAD.WIDE.U32 R208, R208, 0x10, R240 ;  /* 0x00000010d0d07825 */ /* 0x000fca00078e00f0 */
[----:B------:R0:W-:Y:S01]  /*219b0*/  STG.E.128 desc[UR6][R208.64], R12 ;  /* 0x0000000cd0007986 */ /* 0x0001e2000c101d06 */
[C---:B------:R-:W-:Y:S01]  /*219c0*/  FMUL.FTZ R210, R238.reuse, R195 ;  /* 0x000000c3eed27220 */ /* 0x040fe20000410000 */
[----:B------:R-:W-:Y:S01]  /*219d0*/  FMUL.FTZ R211, R238, R157 ;  /* 0x0000009deed37220 */ /* 0x000fe20000410000 */
[C---:B0-----:R-:W-:Y:S01]  /*219e0*/  FADD.FTZ R14, -R234.reuse, R206 ;  /* 0x000000ceea0e7221 */ /* 0x041fe20000010100 */
[C---:B------:R-:W-:Y:S01]  /*219f0*/  FADD.FTZ R15, -R234.reuse, R207 ;  /* 0x000000cfea0f7221 */ /* 0x040fe20000010100 */
[----:B------:R-:W-:Y:S02]  /*21a00*/  FADD.FTZ R12, -R234, R204 ;  /* 0x000000ccea0c7221 */ /* 0x000fe40000010100 */
[C---:B------:R-:W-:Y:S01]  /*21a10*/  FMUL.FTZ R14, R238.reuse, R14 ;  /* 0x0000000eee0e7220 */ /* 0x040fe20000410000 */
[----:B------:R-:W-:Y:S01]  /*21a20*/  FMUL.FTZ R15, R238, R15 ;  /* 0x0000000fee0f7220 */ /* 0x000fe20000410000 */
[----:B------:R-:W-:Y:S02]  /*21a30*/  FADD.FTZ R13, -R234, R205 ;  /* 0x000000cdea0d7221 */ /* 0x000fe40000010100 */
[----:B------:R-:W-:Y:S01]  /*21a40*/  FFMA.FTZ R14, R217, R14, R42 ;  /* 0x0000000ed90e7223 */ /* 0x000fe2000001002a */
[----:B------:R-:W-:Y:S01]  /*21a50*/  FFMA.FTZ R15, R216, R15, R43 ;  /* 0x0000000fd80f7223 */ /* 0x000fe2000001002b */
[C---:B------:R-:W-:Y:S01]  /*21a60*/  FMUL.FTZ R12, R238.reuse, R12 ;  /* 0x0000000cee0c7220 */ /* 0x040fe20000410000 */
[C---:B------:R-:W-:Y:S01]  /*21a70*/  FMUL.FTZ R13, R238.reuse, R13 ;  /* 0x0000000dee0d7220 */ /* 0x040fe20000410000 */
[C---:B------:R-:W-:Y:S01]  /*21a80*/  FMUL.FTZ R204, R238.reuse, R192 ;  /* 0x000000c0eecc7220 */ /* 0x040fe20000410000 */
[C---:B------:R-:W-:Y:S01]  /*21a90*/  FMUL.FTZ R205, R238.reuse, R193 ;  /* 0x000000c1eecd7220 */ /* 0x040fe20000410000 */
[----:B------:R-:W-:Y:S01]  /*21aa0*/  FMUL.FTZ R206, R238, R194 ;  /* 0x000000c2eece7220 */ /* 0x000fe20000410000 */
[----:B------:R-:W-:Y:S01]  /*21ab0*/  F2FP.BF16.F32.PACK_AB R153, R15, R14 ;  /* 0x0000000e0f99723e */ /* 0x000fe200000010ff */
[----:B------:R-:W-:Y:S01]  /*21ac0*/  FFMA.FTZ R152, R219, R12, R40 ;  /* 0x0000000cdb987223 */ /* 0x000fe20000010028 */
[----:B------:R-:W-:Y:S01]  /*21ad0*/  FFMA.FTZ R15, R218, R13, R41 ;  /* 0x0000000dda0f7223 */ /* 0x000fe20000010029 */
        /* <DEDUP_REMOVED lines=9> */
[----:B------:R-:W-:Y:S01]  /*21b70*/  VIADD R179, R235, 0x80 ;  /* 0x00000080ebb37836 */ /* 0x000fe20000000000 */
[----:B------:R-:W-:Y:S01]  /*21b80*/  F2FP.BF16.F32.PACK_AB R152, R15, R152 ;  /* 0x000000980f98723e */ /* 0x000fe200000010ff */
[----:B------:R-:W-:Y:S01]  /*21b90*/  FMUL.FTZ R216, R238, R178 ;  /* 0x000000b2eed87220 */ /* 0x000fe20000410000 */
[----:B------:R-:W-:Y:S01]  /*21ba0*/  F2FP.BF16.F32.PACK_AB R15, R157, R206 ;  /* 0x000000ce9d0f723e */ /* 0x000fe200000010ff */
[----:B------:R-:W-:Y:S01]  /*21bb0*/  IMAD.WIDE.U32 R178, R179, 0x10, R240 ;  /* 0x00000010b3b27825 */ /* 0x000fe200078e00f0 */
[----:B------:R-:W-:-:S02]  /*21bc0*/  F2FP.BF16.F32.PACK_AB R14, R205, R14 ;  /* 0x0000000ecd0e723e */ /* 0x000fc400000010ff */
[----:B------:R-:W-:Y:S02]  /*21bd0*/  F2FP.BF16.F32.PACK_AB R13, R156, R13 ;  /* 0x0000000d9c0d723e */ /* 0x000fe400000010ff */
[----:B------:R-:W-:Y:S01]  /*21be0*/  F2FP.BF16.F32.PACK_AB R12, R201, R12 ;  /* 0x0000000cc90c723e */ /* 0x000fe200000010ff */
[----:B------:R0:W-:Y:S01]  /*21bf0*/  STG.E.128 desc[UR6][R176.64], R152 ;  /* 0x00000098b0007986 */ /* 0x0001e2000c101d06 */
[C---:B------:R-:W-:Y:S01]  /*21c00*/  FMUL.FTZ R207, R238.reuse, R162 ;  /* 0x000000a2eecf7220 */ /* 0x040fe20000410000 */
[C---:B------:R-:W-:Y:S02]  /*21c10*/  FMUL.FTZ R209, R238.reuse, R163 ;  /* 0x000000a3eed17220 */ /* 0x040fe40000410000 */
        /* <DEDUP_REMOVED lines=11> */
[----:B--2---:R-:W-:Y:S01]  /*21cd0*/  F2FP.BF16.F32.PACK_AB R15, R171, R170 ;  /* 0x000000aaab0f723e */ /* 0x004fe200000010ff */
[----:B------:R-:W-:Y:S01]  /*21ce0*/  FFMA.FTZ R171, R122, R207, R78 ;  /* 0x000000cf7aab7223 */ /* 0x000fe2000001004e */
[----:B------:R-:W-:Y:S01]  /*21cf0*/  F2FP.BF16.F32.PACK_AB R14, R169, R168 ;  /* 0x000000a8a90e723e */ /* 0x000fe200000010ff */
[----:B------:R-:W-:Y:S01]  /*21d00*/  FFMA.FTZ R169, R118, R174, R74 ;  /* 0x000000ae76a97223 */ /* 0x000fe2000001004a */
[----:B------:R-:W-:Y:S01]  /*21d10*/  F2FP.BF16.F32.PACK_AB R154, R165, R154 ;  /* 0x0000009aa59a723e */ /* 0x000fe200000010ff */
[C---:B------:R-:W-:Y:S01]  /*21d20*/  FMUL.FTZ R197, R238.reuse, R160 ;  /* 0x000000a0eec57220 */ /* 0x040fe20000410000 */
[----:B------:R-:W-:Y:S01]  /*21d30*/  FMUL.FTZ R199, R238, R161 ;  /* 0x000000a1eec77220 */ /* 0x000fe20000410000 */
[----:B------:R-:W-:Y:S01]  /*21d40*/  FFMA.FTZ R165, R126, R186, R82 ;  /* 0x000000ba7ea57223 */ /* 0x000fe20000010052 */
[----:B------:R-:W-:Y:S01]  /*21d50*/  FFMA.FTZ R174, R127, R187, R83 ;  /* 0x000000bb7fae7223 */ /* 0x000fe20000010053 */
[C---:B------:R-:W-:Y:S01]  /*21d60*/  FMUL.FTZ R160, R238.reuse, R184 ;  /* 0x000000b8eea07220 */ /* 0x040fe20000410000 */
[C---:B------:R-:W-:Y:S01]  /*21d70*/  FMUL.FTZ R161, R238.reuse, R185 ;  /* 0x000000b9eea17220 */ /* 0x040fe20000410000 */
[C---:B------:R-:W-:Y:S01]  /*21d80*/  FMUL.FTZ R184, R238.reuse, R180 ;  /* 0x000000b4eeb87220 */ /* 0x040fe20000410000 */
[----:B------:R-:W-:Y:S01]  /*21d90*/  FMUL.FTZ R185, R238, R181 ;  /* 0x000000b5eeb97220 */ /* 0x000fe20000410000 */
        /* <DEDUP_REMOVED lines=36> */
[----:B------:R-:W-:Y:S02]  /*21fe0*/  F2FP.BF16.F32.PACK_AB R153, R168, R153 ;  /* 0x00000099a899723e */ /* 0x000fe400000010ff */
[----:B------:R-:W-:Y:S01]  /*21ff0*/  F2FP.BF16.F32.PACK_AB R152, R189, R152 ;  /* 0x00000098bd98723e */ /* 0x000fe200000010ff */
[----:B------:R-:W-:Y:S01]  /*22000*/  IMAD.WIDE.U32 R172, R172, 0x10, R240 ;  /* 0x00000010acac7825 */ /* 0x000fe200078e00f0 */
[----:B------:R-:W-:Y:S02]  /*22010*/  F2FP.BF16.F32.PACK_AB R170, R199, R170 ;  /* 0x000000aac7aa723e */ /* 0x000fe400000010ff */
[----:B------:R-:W-:-:S02]  /*22020*/  F2FP.BF16.F32.PACK_AB R169, R164, R169 ;  /* 0x000000a9a4a9723e */ /* 0x000fc400000010ff */
[----:B------:R-:W-:Y:S01]  /*22030*/  F2FP.BF16.F32.PACK_AB R168, R167, R166 ;  /* 0x000000a6a7a8723e */ /* 0x000fe200000010ff */
[----:B------:R-:W-:Y:S01]  /*22040*/  IMAD.WIDE.U32 R180, R180, 0x10, R240 ;  /* 0x00000010b4b47825 */ /* 0x000fe200078e00f0 */
        /* <DEDUP_REMOVED lines=8> */
[----:B------:R1:W-:Y:S04]  /*220d0*/  STG.E.128 desc[UR6][R158.64], R152 ;  /* 0x000000989e007986 */ /* 0x0003e8000c101d06 */
[----:B------:R1:W-:Y:S04]  /*220e0*/  STG.E.128 desc[UR6][R162.64], R168 ;  /* 0x000000a8a2007986 */ /* 0x0003e8000c101d06 */
[----:B------:R1:W-:Y:S04]  /*220f0*/  STG.E.128 desc[UR6][R172.64], R164 ;  /* 0x000000a4ac007986 */ /* 0x0003e8000c101d06 */
[----:B------:R1:W-:Y:S02]  /*22100*/  STG.E.128 desc[UR6][R180.64], R176 ;  /* 0x000000b0b4007986 */ /* 0x0003e4000c101d06 */
.L_x_33421:
[----:B------:R-:W-:Y:S05]  /*22110*/  BSYNC B1 ;  /* 0x0000000000017941 */ /* 0x000fea0003800000 */
.L_x_33420:
[----:B-1----:R-:W1:Y:S02]  /*22120*/  LDC.64 R12, c[0x0][0x210] ;  /* 0x00008400ff0c7b82 */ /* 0x002e640000000a00 */
[----:B-1---5:R-:W-:-:S05]  /*22130*/  IMAD R0, R12, 0x4, R0 ;  /* 0x000000040c007824 */ /* 0x022fca00078e0200 */
[----:B------:R-:W-:-:S13]  /*22140*/  ISETP.GE.AND P0, PT, R0, R13, PT ;  /* 0x0000000d0000720c */ /* 0x000fda0003f06270 */
[----:B------:R-:W-:Y:S05]  /*22150*/  @!P0 BRA `(.L_x_33422) ;  /* 0xfffffde800e88947 */ /* 0x000fea000383ffff */
[----:B------:R-:W-:Y:S05]  /*22160*/  BSYNC B0 ;  /* 0x0000000000007941 */ /* 0x000fea0003800000 */
.L_x_32678:
[----:B------:R-:W-:Y:S05]  /*22170*/  EXIT ;  /* 0x000000000000794d */ /* 0x000fea0003800000 */
.L_x_33419:
        /* <DEDUP_REMOVED lines=8> */
.L_x_33424:
[----:B------:R-:W-:Y:S05]  /*22200*/  BSYNC B1 ;  /* 0x0000000000017941 */ /* 0x000fea0003800000 */
.L_x_33423:
        /* <DEDUP_REMOVED lines=9> */
.L_x_33425:
[----:B------:R-:W-:Y:S01]  /*222a0*/  FADD.FTZ R239, R239, R234 ;  /* 0x000000eaefef7221 */ /* 0x000fe20000010000 */
[----:B------:R-:W-:-:S04]  /*222b0*/  IMAD.MOV.U32 R234, RZ, RZ, 0x4 ;  /* 0x00000004ffea7424 */ /* 0x000fc800078e00ff */
[----:B------:R-:W-:-:S07]  /*222c0*/  MOV R241, R239 ;  /* 0x000000ef00f17202 */ /* 0x000fce0000000f00 */
[----:B------:R-:W-:Y:S05]  /*222d0*/  WARPSYNC.COLLECTIVE R238, `(.L_x_33426) ;  /* 0x00000000ee087348 */ /* 0x000fea0003c00000 */
[----:B------:R0:W1:Y:S02]  /*222e0*/  SHFL.BFLY P1, R234, R241, R234, R235 ;  /* 0x0c0000eaf1ea7389 */ /* 0x00006400000200eb */
[----:B01----:R-:W-:Y:S01]  /*222f0*/  ENDCOLLECTIVE ;  /* 0x000000000000791b */ /* 0x003fe20003800000 */
.L_x_33426:
[----:B------:R-:W-:Y:S01]  /*22300*/  FADD.FTZ R239, R239, R234 ;  /* 0x000000eaefef7221 */ /* 0x000fe20000010000 */
[----:B------:R-:W-:-:S04]  /*22310*/  IMAD.MOV.U32 R234, RZ, RZ, 0x8 ;  /* 0x00000008ffea7424 */ /* 0x000fc800078e00ff */
[----:B------:R-:W-:-:S07]  /*22320*/  MOV R241, R239 ;  /* 0x000000ef00f17202 */ /* 0x000fce0000000f00 */
[----:B------:R-:W-:Y:S05]  /*22330*/  WARPSYNC.COLLECTIVE R238, `(.L_x_33427) ;  /* 0x00000000ee087348 */ /* 0x000fea0003c00000 */
[----:B------:R0:W1:Y:S02]  /*22340*/  SHFL.BFLY P1, R234, R241, R234, R235 ;  /* 0x0c0000eaf1ea7389 */ /* 0x00006400000200eb */
[----:B01----:R-:W-:Y:S01]  /*22350*/  ENDCOLLECTIVE ;  /* 0x000000000000791b */ /* 0x003fe20003800000 */
.L_x_33427:
[----:B------:R-:W-:Y:S01]  /*22360*/  FADD.FTZ R239, R239, R234 ;  /* 0x000000eaefef7221 */ /* 0x000fe20000010000 */
[----:B------:R-:W-:-:S04]  /*22370*/  IMAD.MOV.U32 R234, RZ, RZ, 0x10 ;  /* 0x00000010ffea7424 */ /* 0x000fc800078e00ff */
[----:B------:R-:W-:-:S07]  /*22380*/  MOV R241, R239 ;  /* 0x000000ef00f17202 */ /* 0x000fce0000000f00 */
[----:B------:R-:W-:Y:S05]  /*22390*/  WARPSYNC.COLLECTIVE R238, `(.L_x_33428) ;  /* 0x00000000ee087348 */ /* 0x000fea0003c00000 */
[----:B------:R0:W1:Y:S02]  /*223a0*/  SHFL.BFLY P1, R234, R241, R234, R235 ;  /* 0x0c0000eaf1ea7389 */ /* 0x00006400000200eb */
[----:B01----:R-:W-:Y:S01]  /*223b0*/  ENDCOLLECTIVE ;  /* 0x000000000000791b */ /* 0x003fe20003800000 */
.L_x_33428:
        /* <DEDUP_REMOVED lines=168> */
.L_x_33429:
[----:B------:R-:W-:Y:S01]  /*22e40*/  FADD.FTZ R240, R240, R234 ;  /* 0x000000eaf0f07221 */ /* 0x000fe20000010000 */
[----:B------:R-:W-:-:S03]  /*22e50*/  MOV R234, 0x2 ;  /* 0x0000000200ea7802 */ /* 0x000fc60000000f00 */
[----:B------:R-:W-:-:S07]  /*22e60*/  IMAD.MOV.U32 R241, RZ, RZ, R240 ;  /* 0x000000fffff17224 */ /* 0x000fce00078e00f0 */
[----:B------:R-:W-:Y:S05]  /*22e70*/  WARPSYNC.COLLECTIVE R238, `(.L_x_33430) ;  /* 0x00000000ee087348 */ /* 0x000fea0003c00000 */
[----:B------:R0:W1:Y:S02]  /*22e80*/  SHFL.BFLY P1, R234, R241, R234, R235 ;  /* 0x0c0000eaf1ea7389 */ /* 0x00006400000200eb */
[----:B01----:R-:W-:Y:S01]  /*22e90*/  ENDCOLLECTIVE ;  /* 0x000000000000791b */ /* 0x003fe20003800000 */
.L_x_33430:
[----:B------:R-:W-:Y:S01]  /*22ea0*/  FADD.FTZ R240, R240, R234 ;  /* 0x000000eaf0f07221 */ /* 0x000fe20000010000 */
[----:B------:R-:W-:-:S03]  /*22eb0*/  HFMA2.MMA R234, -RZ, RZ, 0, 2.384185791015625e-07 ;  /* 0x00000004ffea7435 */ /* 0x000fc600000001ff */
[----:B------:R-:W-:-:S08]  /*22ec0*/  IMAD.MOV.U32 R241, RZ, RZ, R240 ;  /* 0x000000fffff17224 */ /* 0x000fd000078e00f0 */
[----:B------:R-:W-:Y:S05]  /*22ed0*/  WARPSYNC.COLLECTIVE R238, `(.L_x_33431) ;  /* 0x00000000ee087348 */ /* 0x000fea0003c00000 */
[----:B------:R0:W1:Y:S02]  /*22ee0*/  SHFL.BFLY P1, R234, R241, R234, R235 ;  /* 0x0c0000eaf1ea7389 */ /* 0x00006400000200eb */
[----:B01----:R-:W-:Y:S01]  /*22ef0*/  ENDCOLLECTIVE ;  /* 0x000000000000791b */ /* 0x003fe20003800000 */
.L_x_33431:
[----:B------:R-:W-:Y:S01]  /*22f00*/  FADD.FTZ R240, R240, R234 ;  /* 0x000000eaf0f07221 */ /* 0x000fe20000010000 */
[----:B------:R-:W-:-:S03]  /*22f10*/  MOV R234, 0x8 ;  /* 0x0000000800ea7802 */ /* 0x000fc60000000f00 */
[----:B------:R-:W-:-:S07]  /*22f20*/  IMAD.MOV.U32 R241, RZ, RZ, R240 ;  /* 0x000000fffff17224 */ /* 0x000fce00078e00f0 */
[----:B------:R-:W-:Y:S05]  /*22f30*/  WARPSYNC.COLLECTIVE R238, `(.L_x_33432) ;  /* 0x00000000ee087348 */ /* 0x000fea0003c00000 */
[----:B------:R0:W1:Y:S02]  /*22f40*/  SHFL.BFLY P1, R234, R241, R234, R235 ;  /* 0x0c0000eaf1ea7389 */ /* 0x00006400000200eb */
[----:B01----:R-:W-:Y:S01]  /*22f50*/  ENDCOLLECTIVE ;  /* 0x000000000000791b */ /* 0x003fe20003800000 */
.L_x_33432:
[----:B------:R-:W-:Y:S01]  /*22f60*/  FADD.FTZ R240, R240, R234 ;  /* 0x000000eaf0f07221 */ /* 0x000fe20000010000 */
[----:B------:R-:W-:-:S03]  /*22f70*/  HFMA2.MMA R234, -RZ, RZ, 0, 9.5367431640625e-07 ;  /* 0x00000010ffea7435 */ /* 0x000fc600000001ff */
[----:B------:R-:W-:-:S08]  /*22f80*/  IMAD.MOV.U32 R241, RZ, RZ, R240 ;  /* 0x000000fffff17224 */ /* 0x000fd000078e00f0 */
[----:B------:R-:W-:Y:S05]  /*22f90*/  WARPSYNC.COLLECTIVE R238, `(.L_x_33433) ;  /* 0x00000000ee087348 */ /* 0x000fea0003c00000 */
[----:B------:R0:W1:Y:S02]  /*22fa0*/  SHFL.BFLY P1, R234, R241, R234, R235 ;  /* 0x0c0000eaf1ea7389 */ /* 0x00006400000200eb */
[----:B01----:R-:W-:Y:S01]  /*22fb0*/  ENDCOLLECTIVE ;  /* 0x000000000000791b */ /* 0x003fe20003800000 */
.L_x_33433:
[----:B------:R-:W-:Y:S05]  /*22fc0*/  BRA `(.L_x_33434) ;  /* 0xffffffd800907947 */ /* 0x000fea000383ffff */
.L_x_33435:
        /* <DEDUP_REMOVED lines=11> */
.L_x_72355:


//--------------------- .text._ZN10layer_norm13ln_fwd_kernelINS_13Kernel_traitsIf13__nv_bfloat16fS2_fjLj2560ELj1ELj4ELj1ELj16ENS_18Kernel_traits_baseILj2560EfS2_fS2_fjLj128EEEEELb1ELb1ELb0ELb0EEEvNS_9FwdParamsE --------------------------
	.section	.text._ZN10layer_norm13ln_fwd_kernelINS_13Kernel_traitsIf13__nv_bfloat16fS2_fjLj2560ELj1ELj4ELj1ELj16ENS_18Kernel_traits_baseILj2560EfS2_fS2_fjLj128EEEEELb1ELb1ELb0ELb0EEEvNS_9FwdParamsE,"ax",@progbits
	.align	128
        .global         _ZN10layer_norm13ln_fwd_kernelINS_13Kernel_traitsIf13__nv_bfloat16fS2_fjLj2560ELj1ELj4ELj1ELj16ENS_18Kernel_traits_baseILj2560EfS2_fS2_fjLj128EEEEELb1ELb1ELb0ELb0EEEvNS_9FwdParamsE
        .type           _ZN10layer_norm13ln_fwd_kernelINS_13Kernel_traitsIf13__nv_bfloat16fS2_fjLj2560ELj1ELj4ELj1ELj16ENS_18Kernel_traits_baseILj2560EfS2_fS2_fjLj128EEEEELb1ELb1ELb0ELb0EEEvNS_9FwdParamsE,@function
        .size           _ZN10layer_norm13ln_fwd_kernelINS_13Kernel_traitsIf13__nv_bfloat16fS2_fjLj2560ELj1ELj4ELj1ELj16ENS_18Kernel_traits_baseILj2560EfS2_fS2_fjLj128EEEEELb1ELb1ELb0ELb0EEEvNS_9FwdParamsE,(.L_x_72356 - _ZN10layer_norm13ln_fwd_kernelINS_13Kernel_traitsIf13__nv_bfloat16fS2_fjLj2560ELj1ELj4ELj1ELj16ENS_18Kernel_traits_baseILj2560EfS2_fS2_fjLj128EEEEELb1ELb1ELb0ELb0EEEvNS_9FwdParamsE)
        .other          _ZN10layer_norm13ln_fwd_kernelINS_13Kernel_traitsIf13__nv_bfloat16fS2_fjLj2560ELj1ELj4ELj1ELj16ENS_18Kernel_traits_baseILj2560EfS2_fS2_fjLj128EEEEELb1ELb1ELb0ELb0EEEvNS_9FwdParamsE,@"STO_CUDA_ENTRY STV_DEFAULT"
_ZN10layer_norm13ln_fwd_kernelINS_13Kernel_traitsIf13__nv_bfloat16fS2_fjLj2560ELj1ELj4ELj1ELj16ENS_18Kernel_traits_baseILj2560EfS2_fS2_fjLj128EEEEELb1ELb1ELb0ELb0EEEvNS_9FwdParamsE:
.text._ZN10layer_norm13ln_fwd_kernelINS_13Kernel_traitsIf13__nv_bfloat16fS2_fjLj2560ELj1ELj4ELj1ELj16ENS_18Kernel_traits_baseILj2560EfS2_fS2_fjLj128EEEEELb1ELb1ELb0ELb0EEEvNS_9FwdParamsE:
        /* <DEDUP_REMOVED lines=20> */
[--C-:B0-----:R-:W-:Y:S01]  /*0140*/  SHF.R.U32.HI R15, RZ, 0x5, R13.reuse ;  /* 0x00000005ff0f7819 */ /* 0x101fe2000001160d */
[----:B-1----:R-:W-:Y:S01]  /*0150*/  IMAD R11, R0, UR8, R13 ;  /* 0x00000008000b7c24 */ /* 0x002fe2000f8e020d */
[----:B------:R-:W-:-:S03]  /*0160*/  LOP3.LUT R13, R13, 0x1f, RZ, 0xc0, !PT ;  /* 0x0000001f0d0d7812 */ /* 0x000fc600078ec0ff */
[----:B------:R-:W-:Y:S01]  /*0170*/  IMAD R15, R0, 0x4, R15 ;  /* 0x00000004000f7824 */ /* 0x000fe200078e020f */
        /* <DEDUP_REMOVED lines=8> */
[----:B------:R-:W-:Y:S01]  /*0200*/  UIADD3 UR13, UR6, -0x255992d5, URZ ;  /* 0xdaa66d2b060d7890 */ /* 0x000fe2000fffe03f */
[----:B------:R-:W-:Y:S01]  /*0210*/  LOP3.LUT R9, R13, 0x1f, RZ, 0x3c, !PT ;  /* 0x0000001f0d097812 */ /* 0x000fe200078e3cff */
[----:B------:R-:W-:Y:S01]  /*0220*/  UIADD3 UR14, UR7, -0x126145ec, URZ ;  /* 0xed9eba14070e7890 */ /* 0x000fe2000fffe03f */
[----:B------:R-:W-:Y:S01]  /*0230*/  @P0 IADD3.X R10, RZ, R7, RZ, P1, !PT ;  /* 0x00000007ff0a0210 */ /* 0x000fe20000ffe4ff */
[----:B------:R-:W-:Y:S01]  /*0240*/  IMAD.WIDE.U32 R6, R11, -0x326172a9, RZ ;  /* 0xcd9e8d570b067825 */ /* 0x000fe200078e00ff */
[----:B------:R-:W-:-:S02]  /*0250*/  UIADD3 UR15, UR6, 0x78dde6e4, URZ ;  /* 0x78dde6e4060f7890 */ /* 0x000fc4000fffe03f */
[--C-:B------:R-:W-:Y:S01]  /*0260*/  SHF.R.U64 R12, R3, 0x2, R10.reuse ;  /* 0x00000002030c7819 */ /* 0x100fe2000000120a */
[----:B------:R-:W-:Y:S01]  /*0270*/  UIADD3 UR16, UR7, -0x56f99767, URZ ;  /* 0xa906689907107890 */ /* 0x000fe2000fffe03f */
[----:B------:R-:W-:Y:S01]  /*0280*/  SHF.R.U32.HI R10, RZ, 0x2, R10 ;  /* 0x00000002ff0a7819 */ /* 0x000fe2000001160a */
[----:B------:R-:W-:Y:S02]  /*0290*/  UIADD3 UR17, UR6, 0x1715609d, URZ ;  /* 0x1715609d06117890 */ /* 0x000fe4000fffe03f */
[----:B------:R-:W-:Y:S01]  /*02a0*/  IMAD.WIDE.U32 R4, R12, -0x2daee0ad, RZ ;  /* 0xd2511f530c047825 */ /* 0x000fe200078e00ff */
[----:B------:R-:W-:Y:S01]  /*02b0*/  LOP3.LUT R7, R7, UR6, R10, 0x96, !PT ;  /* 0x0000000607077c12 */ /* 0x000fe2000f8e960a */
[----:B------:R-:W-:Y:S02]  /*02c0*/  UIADD3 UR18, UR7, 0x646e171e, URZ ;  /* 0x646e171e07127890 */ /* 0x000fe4000fffe03f */
[----:B------:R-:W-:Y:S01]  /*02d0*/  UIADD3 UR19, UR6, -0x4ab325aa, URZ ;  /* 0xb54cda5606137890 */ /* 0x000fe2000fffe03f */
[----:B------:R-:W-:Y:S01]  /*02e0*/  LOP3.LUT R16, R5, UR7, RZ, 0x3c, !PT ;  /* 0x0000000705107c12 */ /* 0x000fe2000f8e3cff */
[----:B------:R-:W-:-:S02]  /*02f0*/  UIADD3 UR20, UR7, 0x1fd5c5a3, URZ ;  /* 0x1fd5c5a307147890 */ /* 0x000fc4000fffe03f */
        /* <DEDUP_REMOVED lines=71> */
.L_x_33437:
[----:B------:R-:W-:Y:S05]  /*0770*/  BSYNC B0 ;  /* 0x0000000000007941 */ /* 0x000fea0003800000 */
.L_x_33436:
        /* <DEDUP_REMOVED lines=21> */
[----:B------:R-:W3:Y:S04]  /*08d0*/  LDG.E.128 R40, desc[UR4][R34.64] ;  /* 0x0000000422287981 */ /* 0x000ee8000c1e1d00 */
[----:B------:R2:W5:Y:S04]  /*08e0*/  LDG.E.128 R248, desc[UR4][R34.64+0x10] ;  /* 0x0000100422f87981 */ /* 0x000568000c1e1d00 */
[----:B------:R-:W4:Y:S04]  /*08f0*/  LDG.E.128 R36, desc[UR4][R32.64] ;  /* 0x0000000420247981 */ /* 0x000f28000c1e1d00 */
[----:B------:R-:W2:Y:S01]  /*0900*/  LDG.E.128 R32, desc[UR4][R32.64+0x10] ;  /* 0x0000100420207981 */ /* 0x000ea2000c1e1d00 */
[----:B------:R-:W-:-:S03]  /*0910*/  VIADD R13, R13, 0x20 ;  /* 0x000000200d0d7836 */ /* 0x000fc60000000000 */
[----:B--2---:R0:W-:Y:S04]  /*0920*/  STL.64 [R1+0x130], R32 ;  /* 0x0001302001007387 */ /* 0x0041e80000100a00 */
[----:B------:R0:W-:Y:S04]  /*0930*/  STL.64 [R1+0x138], R34 ;  /* 0x0001382201007387 */ /* 0x0001e80000100a00 */
[----:B----4-:R0:W-:Y:S04]  /*0940*/  STL.64 [R1+0x140], R36 ;  /* 0x0001402401007387 */ /* 0x0101e80000100a00 */
[----:B------:R0:W-:Y:S04]  /*0950*/  STL.64 [R1+0x148], R38 ;  /* 0x0001482601007387 */ /* 0x0001e80000100a00 */
[----:B---3--:R0:W-:Y:S04]  /*0960*/  STL.64 [R1], R40 ;  /* 0x0000002801007387 */ /* 0x0081e80000100a00 */
[----:B------:R0:W-:Y:S02]  /*0970*/  STL.64 [R1+0x8], R42 ;  /* 0x0000082a01007387 */ /* 0x0001e40000100a00 */
.L_x_33439:
[----:B------:R-:W-:Y:S05]  /*0980*/  BSYNC B0 ;  /* 0x0000000000007941 */ /* 0x000fea0003800000 */
.L_x_33438:
[----:B------:R-:W-:Y:S01]  /*0990*/  ISETP.GE.U32.AND P0, PT, R9, 0x60, PT ;  /* 0x000000600900780c */ /* 0x000fe20003f06070 */
[----:B------:R-:W-:Y:S01]  /*09a0*/  BSSY B0, `(.L_x_33440) ;  /* 0x000001d000007945 */ /* 0x000fe20003800000 */
[----:B------:R-:W-:-:S11]  /*09b0*/  LOP3.LUT R8, R8, 0xffffefff, RZ, 0xc0, !PT ;  /* 0xffffefff08087812 */ /* 0x000fd600078ec0ff */
[----:B------:R-:W-:Y:S01]  /*09c0*/  @P0 LOP3.LUT R8, R8, 0x1000, RZ, 0xfc, !PT ;  /* 0x0000100008080812 */ /* 0x000fe200078efcff */
[----:B------:R-:W-:Y:S06]  /*09d0*/  @!P0 BRA `(.L_x_33441) ;  /* 0x0000000000648947 */ /* 0x000fec0003800000 */
[----:B------:R-:W-:Y:S01]  /*09e0*/  ULDC.64 UR24, c[0x0][0x2c8] ;  /* 0x0000b20000187ab9 */ /* 0x000fe20000000a00 */
[----:B0-----:R-:W0:Y:S01]  /*09f0*/  LDC.64 R42, c[0x0][0x260] ;  /* 0x00009800ff2a7b82 */ /* 0x001e220000000a00 */
[----:B------:R-:W-:Y:S02]  /*0a00*/  ISETP.NE.U32.AND P0, PT, RZ, UR24, PT ;  /* 0x00000018ff007c0c */ /* 0x000fe4000bf05070 */
[----:B-1----:R-:W-:Y:S02]  /*0a10*/  CS2R R34, SRZ ;  /* 0x0000000000227805 */ /* 0x002fe4000001ff00 */
        /* <DEDUP_REMOVED lines=16> */
[----:B------:R-:W-:-:S03]  /*0b20*/  IADD3 R13, R13, 0x20, RZ ;  /* 0x000000200d0d7810 */ /* 0x000fc60007ffe0ff */
[----:B----4-:R2:W-:Y:S04]  /*0b30*/  STL.64 [R1+0x110], R40 ;  /* 0x0001102801007387 */ /* 0x0105e80000100a00 */
[----:B------:R2:W-:Y:S04]  /*0b40*/  STL.64 [R1+0x118], R42 ;  /* 0x0001182a01007387 */ /* 0x0005e80000100a00 */
[----:B---3--:R2:W-:Y:S04]  /*0b50*/  STL.64 [R1+0x120], R44 ;  /* 0x0001202c01007387 */ /* 0x0085e80000100a00 */
[----:B------:R2:W-:Y:S02]  /*0b60*/  STL.64 [R1+0x128], R46 ;  /* 0x0001282e01007387 */ /* 0x0005e40000100a00 */
.L_x_33441:
[----:B------:R-:W-:Y:S05]  /*0b70*/  BSYNC B0 ;  /* 0x0000000000007941 */ /* 0x000fea0003800000 */
.L_x_33440:
        /* <DEDUP_REMOVED lines=8> */
[----:B0-2---:R-:W-:Y:S02]  /*0c00*/  CS2R R42, SRZ ;  /* 0x00000000002a7805 */ /* 0x005fe4000001ff00 */
        /* <DEDUP_REMOVED lines=10> */
[----:B---3--:R-:W-:-:S03]  /*0cb0*/  IMAD.WIDE.U32 R50, R13, 0x20, R50 ;  /* 0x000000200d327825 */ /* 0x008fc600078e0032 */
        /* <DEDUP_REMOVED lines=10> */
.L_x_33443:
[----:B------:R-:W-:Y:S05]  /*0d60*/  BSYNC B0 ;  /* 0x0000000000007941 */ /* 0x000fea0003800000 */
.L_x_33442:
        /* <DEDUP_REMOVED lines=8> */
[----:B----4-:R-:W-:Y:S02]  /*0df0*/  CS2R R50, SRZ ;  /* 0x0000000000327805 */ /* 0x010fe4000001ff00 */
[----:B------:R-:W-:Y:S02]  /*0e00*/  CS2R R48, SRZ ;  /* 0x0000000000307805 */ /* 0x000fe4000001ff00 */
[----:B------:R-:W-:Y:S02]  /*0e10*/  CS2R R54, SRZ ;  /* 0x0000000000367805 */ /* 0x000fe4000001ff00 */
[----:B------:R-:W-:-:S02]  /*0e20*/  ISETP.NE.AND.EX P0, PT, RZ, UR25, PT, P0 ;  /* 0x00000019ff007c0c */ /* 0x000fc4000bf05300 */
[----:B------:R-:W-:-:S11]  /*0e30*/  CS2R R52, SRZ ;  /* 0x0000000000347805 */ /* 0x000fd6000001ff00 */
[----:B--2---:R-:W-:-:S04]  /*0e40*/  @P0 LEA R4, P1, R13, UR24, 0x5 ;  /* 0x000000180d040c11 */ /* 0x004fc8000f8228ff */
        /* <DEDUP_REMOVED lines=16> */
.L_x_33445:
[----:B------:R-:W-:Y:S05]  /*0f50*/  BSYNC B0 ;  /* 0x0000000000007941 */ /* 0x000fea0003800000 */
.L_x_33444:
        /* <DEDUP_REMOVED lines=8> */
[----:B--2---:R-:W-:Y:S02]  /*0fe0*/  CS2R R58, SRZ ;  /* 0x00000000003a7805 */ /* 0x004fe4000001ff00 */
[----:B------:R-:W-:Y:S02]  /*0ff0*/  CS2R R56, SRZ ;  /* 0x0000000000387805 */ /* 0x000fe4000001ff00 */
[----:B------:R-:W-:Y:S02]  /*1000*/  CS2R R62, SRZ ;  /* 0x00000000003e7805 */ /* 0x000fe4000001ff00 */
[----:B------:R-:W-:-:S02]  /*1010*/  ISETP.NE.AND.EX P0, PT, RZ, UR25, PT, P0 ;  /* 0x00000019ff007c0c */ /* 0x000fc4000bf05300 */
[----:B------:R-:W-:-:S11]  /*1020*/  CS2R R60, SRZ ;  /* 0x00000000003c7805 */ /* 0x000fd6000001ff00 */
[----:B----4-:R-:W-:-:S04]  /*1030*/  @P0 LEA R4, P1, R13, UR24, 0x5 ;  /* 0x000000180d040c11 */ /* 0x010fc8000f8228ff */
        /* <DEDUP_REMOVED lines=16> */
.L_x_33447:
[----:B------:R-:W-:Y:S05]  /*1140*/  BSYNC B0 ;  /* 0x0000000000007941 */ /* 0x000fea0003800000 */
.L_x_33446:
        /* <DEDUP_REMOVED lines=30> */
.L_x_33449:
[----:B------:R-:W-:Y:S05]  /*1330*/  BSYNC B0 ;  /* 0x0000000000007941 */ /* 0x000fea0003800000 */
.L_x_33448:
        /* <DEDUP_REMOVED lines=30> */
.L_x_33451:
[----:B------:R-:W-:Y:S05]  /*1520*/  BSYNC B0 ;  /* 0x0000000000007941 */ /* 0x000fea0003800000 */
.L_x_33450:
        /* <DEDUP_REMOVED lines=30> */
.L_x_33453:
[----:B------:R-:W-:Y:S05]  /*1710*/  BSYNC B0 ;  /* 0x0000000000007941 */ /* 0x000fea0003800000 */
.L_x_33452:
        /* <DEDUP_REMOVED lines=18> */
[C---:B----4-:R-:W-:Y:S01]  /*1840*/  LEA R4, P0, R13.reuse, UR24, 0x5 ;  /* 0x000000180d047c11 */ /* 0x050fe2000f8028ff */
[----:B---3--:R-:W-:-:S03]  /*1850*/  IMAD.WIDE.U32 R124, R13, 0x20, R124 ;  /* 0x000000200d7c7825 */ /* 0x008fc600078e007c */
[----:B------:R-:W-:Y:S02]  /*1860*/  LEA.HI.X R5, R13, UR25, RZ, 0x5, P0 ;  /* 0x000000190d057c11 */ /* 0x000fe400080f2cff */
[----:B------:R-:W3:Y:S04]  /*1870*/  LDG.E.128 R136, desc[UR4][R124.64] ;  /* 0x000000047c887981 */ /* 0x000ee8000c1e1d00 */
[----:B------:R-:W4:Y:S04]  /*1880*/  LDG.E.128 R132, desc[UR4][R124.64+0x10] ;  /* 0x000010047c847981 */ /* 0x000f28000c1e1d00 */
[----:B------:R-:W2:Y:S04]  /*1890*/  LDG.E.128 R128, desc[UR4][R4.64] ;  /* 0x0000000404807981 */ /* 0x000ea8000c1e1d00 */
[----:B------:R-:W3:Y:S04]  /*18a0*/  LDG.E.128 R124, desc[UR4][R4.64+0x10] ;  /* 0x00001004047c7981 */ /* 0x000ee8000c1e1d00 */
[----:B---3--:R3:W-:Y:S04]  /*18b0*/  STL.64 [R1+0x10], R124 ;  /* 0x0000107c01007387 */ /* 0x0087e80000100a00 */
[----:B------:R3:W-:Y:S04]  /*18c0*/  STL.64 [R1+0x18], R126 ;  /* 0x0000187e01007387 */ /* 0x0007e80000100a00 */
[----:B--2---:R3:W-:Y:S04]  /*18d0*/  STL.64 [R1+0x20], R128 ;  /* 0x0000208001007387 */ /* 0x0047e80000100a00 */
[----:B------:R3:W-:Y:S04]  /*18e0*/  STL.64 [R1+0x28], R130 ;  /* 0x0000288201007387 */ /* 0x0007e80000100a00 */
[----:B----4-:R3:W-:Y:S04]  /*18f0*/  STL.64 [R1+0x30], R132 ;  /* 0x0000308401007387 */ /* 0x0107e80000100a00 */
[----:B------:R3:W-:Y:S04]  /*1900*/  STL.64 [R1+0x38], R134 ;  /* 0x0000388601007387 */ /* 0x0007e80000100a00 */
[----:B------:R3:W-:Y:S04]  /*1910*/  STL.64 [R1+0x40], R136 ;  /* 0x0000408801007387 */ /* 0x0007e80000100a00 */
[----:B------:R3:W-:Y:S02]  /*1920*/  STL.64 [R1+0x48], R138 ;  /* 0x0000488a01007387 */ /* 0x0007e40000100a00 */
.L_x_33455:
[----:B------:R-:W-:Y:S05]  /*1930*/  BSYNC B0 ;  /* 0x0000000000007941 */ /* 0x000fea0003800000 */
.L_x_33454:
[----:B------:R-:W-:Y:S01]  /*1940*/  ULDC UR24, c[0x0][0x214] ;  /* 0x0000850000187ab9 */ /* 0x000fe20000000800 */
[----:B------:R-:W-:Y:S01]  /*1950*/  UIADD3 UR32, UR7, -0x695add53, URZ ;  /* 0x96a522ad07207890 */ /* 0x000fe2000fffe03f */
[----:B------:R-:W-:Y:S01]  /*1960*/  ISETP.GE.AND P0, PT, R15, UR24, PT ;  /* 0x000000180f007c0c */ /* 0x000fe2000bf06270 */
[----:B------:R-:W-:-:S12]  /*1970*/  UIADD3 UR31, UR6, -0x700cb87f, URZ ;  /* 0x8ff34781061f7890 */ /* 0x000fd8000fffe03f */
[----:B------:R-:W-:Y:S05]  /*1980*/  @P0 EXIT ;  /* 0x000000000000094d */ /* 0x000fea0003800000 */
[----:B------:R-:W-:Y:S01]  /*1990*/  IMAD R7, R7, -0x326172a9, RZ ;  /* 0xcd9e8d5707077824 */ /* 0x000fe200078e02ff */
[----:B------:R-:W-:Y:S01]  /*19a0*/  ULDC.64 UR24, c[0x0][0x270] ;  /* 0x00009c0000187ab9 */ /* 0x000fe20000000a00 */
[----:B--2-4-:R-:W-:Y:S01]  /*19b0*/  IMAD.HI.U32 R4, R2, -0x326172a9, RZ ;  /* 0xcd9e8d5702047827 */ /* 0x014fe200078e00ff */
        /* <DEDUP_REMOVED lines=16> */
[----:B------:R-:W-:-:S09]  /*1ac0*/  ULDC.64 UR28, c[0x0][0x240] ;  /* 0x00009000001c7ab9 */ /* 0x000fd20000000a00 */
.L_x_34058:
        /* <DEDUP_REMOVED lines=14> */
[----:B------:R-:W2:Y:S02]  /*1bb0*/  S2R R14, SR_TID.X ;  /* 0x00000000000e7919 */ /* 0x000ea40000002100 */
[----:B--2---:R-:W-:-:S04]  /*1bc0*/  LOP3.LUT R239, R14, 0x1f, RZ, 0xc0, !PT ;  /* 0x0000001f0eef7812 */ /* 0x004fc800078ec0ff */
[----:B------:R-:W-:-:S05]  /*1bd0*/  LEA.HI.SX32 R0, R0, R239, 0x1d ;  /* 0x000000ef00007211 */ /* 0x000fca00078feaff */
[----:B------:R-:W-:Y:S01]  /*1be0*/  IMAD.MOV.U32 R14, RZ, RZ, R0 ;  /* 0x000000ffff0e7224 */ /* 0x000fe200078e0000 */
[----:B-----5:R-:W-:Y:S06]  /*1bf0*/  @!P1 BRA `(.L_x_33458) ;  /* 0x0000002c00509947 */ /* 0x020fec0003800000 */
[----:B---3--:R-:W2:Y:S02]  /*1c00*/  LDC.64 R132, c[0x0][0x230] ;  /* 0x00008c00ff847b82 */ /* 0x008ea40000000a00 */
        /* <DEDUP_REMOVED lines=11> */
[----:B--2---:R-:W-:-:S04]  /*1cc0*/  IADD3 R134, R3, 0x1, RZ ;  /* 0x0000000103867810 */ /* 0x004fc80007ffe0ff */
        /* <DEDUP_REMOVED lines=9> */
.L_x_33460:
[----:B------:R-:W-:-:S07]  /*1d60*/  IMAD.MOV.U32 R14, RZ, RZ, R6 ;  /* 0x000000ffff0e7224 */ /* 0x000fce00078e0006 */
.L_x_33461:
[----:B------:R-:W-:Y:S05]  /*1d70*/  BSYNC B2 ;  /* 0x0000000000027941 */ /* 0x000fea0003800000 */
.L_x_33459:
        /* <DEDUP_REMOVED lines=16> */
.L_x_33465:
[----:B------:R-:W-:Y:S05]  /*1e80*/  BSYNC B3 ;  /* 0x0000000000037941 */ /* 0x000fea0003800000 */
.L_x_33464:
        /* <DEDUP_REMOVED lines=42> */
.L_x_33463:
[----:B------:R-:W-:Y:S05]  /*2130*/  BSYNC B2 ;  /* 0x0000000000027941 */ /* 0x000fea0003800000 */
.L_x_33462:
[----:B------:R-:W2:Y:S01]  /*2140*/  LDL R135, [R1+0x160] ;  /* 0x0001600001877983 */ /* 0x000ea20000100800 */
[----:B------:R-:W3:Y:S01]  /*2150*/  LDC R215, c[0x0][0x294] ;  /* 0x0000a500ffd77b82 */ /* 0x000ee20000000800 */
[----:B------:R-:W-:Y:S01]  /*2160*/  I2FP.F32.U32 R3, R14 ;  /* 0x0000000e00037245 */ /* 0x000fe20000201000 */
[----:B------:R-:W-:Y:S01]  /*2170*/  IMAD.MOV.U32 R214, RZ, RZ, 0x2f800000 ;  /* 0x2f800000ffd67424 */ /* 0x000fe200078e00ff */
[----:B------:R-:W-:Y:S01]  /*2180*/  LOP3.LUT R8, R8, 0xfffffffb, RZ, 0xc0, !PT ;  /* 0xfffffffb08087812 */ /* 0x000fe200078ec0ff */
[----:B-----5:R-:W-:Y:S01]  /*2190*/  IMAD.U32 R14, R136, 0x10000, RZ ;  /* 0x00010000880e7824 */ /* 0x020fe200078e00ff */
[----:B------:R-:W-:Y:S01]  /*21a0*/  ISETP.NE.U32.AND P0, PT, R132, RZ, PT ;  /* 0x000000ff8400720c */ /* 0x000fe20003f05070 */
[----:B------:R-:W-:Y:S01]  /*21b0*/  FFMA.FTZ R3, R3, R214, 1.1641532182693481445e-10 ;  /* 0x2f00000003037423 */ /* 0x000fe200000100d6 */
[----:B------:R-:W-:Y:S01]  /*21c0*/  BSSY B2, `(.L_x_33466) ;  /* 0x0000017000027945 */ /* 0x000fe20003800000 */
[----:B------:R-:W4:Y:S01]  /*21d0*/  LDC R236, c[0x0][0x298] ;  /* 0x0000a600ffec7b82 */ /* 0x000f220000000800 */
[----:B------:R-:W-:-:S02]  /*21e0*/  ISETP.NE.AND.EX P0, PT, R133, RZ, PT, P0 ;  /* 0x000000ff8500720c */ /* 0x000fc40003f05300 */
[----:B---3--:R-:W-:Y:S01]  /*21f0*/  FSETP.GTU.FTZ.AND P1, PT, R3, R215, PT ;  /* 0x000000d70300720b */ /* 0x008fe20003f3c000 */
[----:B------:R-:W-:-:S04]  /*2200*/  FMUL.FTZ R3, R14, R13 ;  /* 0x0000000d0e037220 */ /* 0x000fc80000410000 */
[----:B----4-:R-:W-:-:S08]  /*2210*/  FMUL.FTZ R3, R3, R236 ;  /* 0x000000ec03037220 */ /* 0x010fd00000410000 */
[----:B------:R-:W-:Y:S02]  /*2220*/  @P1 LOP3.LUT R8, R8, 0x4, RZ, 0xfc, !PT ;  /* 0x0000000408081812 */ /* 0x000fe400078efcff */
[----:B------:R-:W-:Y:S02]  /*2230*/  FSEL R3, R3, RZ, !P1 ;  /* 0x000000ff03037208 */ /* 0x000fe40004800000 */
[----:B------:R-:W-:-:S03]  /*2240*/  ISETP.NE.AND P1, PT, R134, 0x1, PT ;  /* 0x000000018600780c */ /* 0x000fc60003f25270 */
[----:B--2---:R-:W-:Y:S01]  /*2250*/  FMUL.FTZ R132, R135, R3 ;  /* 0x0000000387847220 */ /* 0x004fe20000410000 */
[----:B------:R-:W-:Y:S02]  /*2260*/  PRMT R3, R136, 0x7632, R3 ;  /* 0x0000763288037816 */ /* 0x000fe40000000003 */
[----:B------:R-:W-:Y:S01]  /*2270*/  IADD3 R136, R134, 0x1, RZ ;  /* 0x0000000186887810 */ /* 0x000fe20007ffe0ff */
        /* <DEDUP_REMOVED lines=10> */
.L_x_33467:
[----:B------:R-:W-:-:S07]  /*2320*/  IMAD.MOV.U32 R14, RZ, RZ, R6 ;  /* 0x000000ffff0e7224 */ /* 0x000fce00078e0006 */
.L_x_33468:
[----:B------:R-:W-:Y:S05]  /*2330*/  BSYNC B2 ;  /* 0x0000000000027941 */ /* 0x000fea0003800000 */
.L_x_33466:
        /* <DEDUP_REMOVED lines=16> */
.L_x_33472:
[----:B------:R-:W-:Y:S05]  /*2440*/  BSYNC B3 ;  /* 0x0000000000037941 */ /* 0x000fea0003800000 */
.L_x_33471:
        /* <DEDUP_REMOVED lines=42> */
.L_x_33470:
[----:B------:R-:W-:Y:S05]  /*26f0*/  BSYNC B2 ;  /* 0x0000000000027941 */ /* 0x000fea0003800000 */
.L_x_33469:
        /* <DEDUP_REMOVED lines=24> */
.L_x_33474:
[----:B------:R-:W-:-:S07]  /*2880*/  MOV R3, R6 ;  /* 0x0000000600037202 */ /* 0x000fce0000000f00 */
.L_x_33475:
[----:B------:R-:W-:Y:S05]  /*2890*/  BSYNC B2 ;  /* 0x0000000000027941 */ /* 0x000fea0003800000 */
.L_x_33473:
        /* <DEDUP_REMOVED lines=16> */
.L_x_33479:
[----:B------:R-:W-:Y:S05]  /*29a0*/  BSYNC B3 ;  /* 0x0000000000037941 */ /* 0x000fea0003800000 */
.L_x_33478:
        /* <DEDUP_REMOVED lines=42> */
.L_x_33477:
[----:B------:R-:W-:Y:S05]  /*2c50*/  BSYNC B2 ;  /* 0x0000000000027941 */ /* 0x000fea0003800000 */
.L_x_33476:
        /* <DEDUP_REMOVED lines=23> */
.L_x_33481:
[----:B------:R-:W-:-:S07]  /*2dd0*/  IMAD.MOV.U32 R14, RZ, RZ, R6 ;  /* 0x000000ffff0e7224 */ /* 0x000fce00078e0006 */
.L_x_33482:
[----:B------:R-:W-:Y:S05]  /*2de0*/  BSYNC B2 ;  /* 0x0000000000027941 */ /* 0x000fea0003800000 */
.L_x_33480:
        /* <DEDUP_REMOVED lines=16> */
.L_x_33486:
[----:B------:R-:W-:Y:S05]  /*2ef0*/  BSYNC B3 ;  /* 0x0000000000037941 */ /* 0x000fea0003800000 */
.L_x_33485:
        /* <DEDUP_REMOVED lines=42> */
.L_x_33484:
[----:B------:R-:W-:Y:S05]  /*31a0*/  BSYNC B2 ;  /* 0x0000000000027941 */ /* 0x000fea0003800000 */
.L_x_33483:
        /* <DEDUP_REMOVED lines=22> */
.L_x_33488:
[----:B------:R-:W-:-:S07]  /*3310*/  IMAD.MOV.U32 R3, RZ, RZ, R6 ;  /* 0x000000ffff037224 */ /* 0x000fce00078e0006 */
.L_x_33489:
[----:B------:R-:W-:Y:S05]  /*3320*/  BSYNC B2 ;  /* 0x0000000000027941 */ /* 0x000fea0003800000 */
.L_x_33487:
        /* <DEDUP_REMOVED lines=16> */
.L_x_33493:
[----:B------:R-:W-:Y:S05]  /*3430*/  BSYNC B3 ;  /* 0x0000000000037941 */ /* 0x000fea0003800000 */
.L_x_33492:
        /* <DEDUP_REMOVED lines=42> */
.L_x_33491:
[----:B------:R-:W-:Y:S05]  /*36e0*/  BSYNC B2 ;  /* 0x0000000000027941 */ /* 0x000fea0003800000 */
.L_x_33490:
        /* <DEDUP_REMOVED lines=23> */
.L_x_33495:
[----:B------:R-:W-:-:S07]  /*3860*/  MOV R14, R6 ;  /* 0x00000006000e7202 */ /* 0x000fce0000000f00 */
.L_x_33496:
[----:B------:R-:W-:Y:S05]  /*3870*/  BSYNC B2 ;  /* 0x0000000000027941 */ /* 0x000fea0003800000 */
.L_x_33494:
        /* <DEDUP_REMOVED lines=16> */
.L_x_33500:
[----:B------:R-:W-:Y:S05]  /*3980*/  BSYNC B3 ;  /* 0x0000000000037941 */ /* 0x000fea0003800000 */
.L_x_33499:
        /* <DEDUP_REMOVED lines=42> */
.L_x_33498:
[----:B------:R-:W-:Y:S05]  /*3c30*/  BSYNC B2 ;  /* 0x0000000000027941 */ /* 0x000fea0003800000 */
.L_x_33497:
        /* <DEDUP_REMOVED lines=22> */
.L_x_33502:
[----:B------:R-:W-:-:S07]  /*3da0*/  IMAD.MOV.U32 R3, RZ, RZ, R6 ;  /* 0x000000ffff037224 */ /* 0x000fce00078e0006 */
.L_x_33503:
[----:B------:R-:W-:Y:S05]  /*3db0*/  BSYNC B2 ;  /* 0x0000000000027941 */ /* 0x000fea0003800000 */
.L_x_33501:
        /* <DEDUP_REMOVED lines=16> */
.L_x_33507:
[----:B------:R-:W-:Y:S05]  /*3ec0*/  BSYNC B3 ;  /* 0x0000000000037941 */ /* 0x000fea0003800000 */
.L_x_33506:
        /* <DEDUP_REMOVED lines=42> */
.L_x_33505:
[----:B------:R-:W-:Y:S05]  /*4170*/  BSYNC B2 ;  /* 0x0000000000027941 */ /* 0x000fea0003800000 */
.L_x_33504:
        /* <DEDUP_REMOVED lines=23> */
.L_x_33509:
[----:B------:R-:W-:-:S07]  /*42f0*/  IMAD.MOV.U32 R139, RZ, RZ, R6 ;  /* 0x000000ffff8b7224 */ /* 0x000fce00078e0006 */
.L_x_33510:
[----:B------:R-:W-:Y:S05]  /*4300*/  BSYNC B2 ;  /* 0x0000000000027941 */ /* 0x000fea0003800000 */
.L_x_33508:
        /* <DEDUP_REMOVED lines=19> */
.L_x_33514:
[----:B------:R-:W-:Y:S05]  /*4440*/  BSYNC B3 ;  /* 0x0000000000037941 */ /* 0x000fea0003800000 */
.L_x_33513:
        /* <DEDUP_REMOVED lines=42> */
.L_x_33512:
[----:B------:R-:W-:Y:S05]  /*46f0*/  BSYNC B2 ;  /* 0x0000000000027941 */ /* 0x000fea0003800000 */
.L_x_33511:
[----:B------:R-:W2:Y:S01]  /*4700*/  LDL R238, [R1+0x15c] ;  /* 0x00015c0001ee7983 */ /* 0x000ea20000100800 */
[----:B------:R-:W-:Y:S01]  /*4710*/  I2FP.F32.U32 R139, R139 ;  /* 0x0000008b008b7245 */ /* 0x000fe20000201000 */
[----:B------:R-:W-:Y:S01]  /*4720*/  IMAD.U32 R14, R14, 0x10000, RZ ;  /* 0x000100000e0e7824 */ /* 0x000fe200078e00ff */
[----:B------:R-:W-:Y:S02]  /*4730*/  SEL R213, RZ, 0x10000, P5 ;  /* 0x00010000ffd57807 */ /* 0x000fe40002800000 */
[----:B------:R-:W-:Y:S01]  /*4740*/  LOP3.LUT P5, RZ, R8, 0x2, RZ, 0xc0, !PT ;  /* 0x0000000208ff7812 */ /* 0x000fe200078ac0ff */
[----:B------:R-:W-:Y:S01]  /*4750*/  FFMA.FTZ R212, R139, R214, 1.1641532182693481445e-10 ;  /* 0x2f0000008bd47423 */ /* 0x000fe200000100d6 */
[----:B------:R-:W-:Y:S01]  /*4760*/  SEL R139, RZ, 0x100, P4 ;  /* 0x00000100ff8b7807 */ /* 0x000fe20002000000 */
[----:B------:R-:W-:Y:S01]  /*4770*/  FMUL.FTZ R14, R14, R13 ;  /* 0x0000000d0e0e7220 */ /* 0x000fe20000410000 */
[----:B------:R-:W-:Y:S02]  /*4780*/  LOP3.LUT P6, RZ, R8, 0x4, RZ, 0xc0, !PT ;  /* 0x0000000408ff7812 */ /* 0x000fe400078cc0ff */
[----:B------:R-:W-:-:S02]  /*4790*/  FSETP.GTU.FTZ.AND P4, PT, R212, R215, PT ;  /* 0x000000d7d400720b */ /* 0x000fc40003f9c000 */
[----:B------:R-:W-:Y:S02]  /*47a0*/  SEL R215, RZ, 0x1, P2 ;  /* 0x00000001ffd77807 */ /* 0x000fe40001000000 */
[----:B------:R-:W-:Y:S02]  /*47b0*/  SEL R214, RZ, 0x1000000, P4 ;  /* 0x01000000ffd67807 */ /* 0x000fe40002000000 */
[----:B------:R-:W-:Y:S02]  /*47c0*/  SEL R212, RZ, 0x1, P3 ;  /* 0x00000001ffd47807 */ /* 0x000fe40001800000 */
[----:B------:R-:W-:Y:S01]  /*47d0*/  LOP3.LUT R213, R139, R214, R213, 0xfe, !PT ;  /* 0x000000d68bd57212 */ /* 0x000fe200078efed5 */
[----:B------:R-:W-:Y:S01]  /*47e0*/  FMUL.FTZ R139, R14, R236 ;  /* 0x000000ec0e8b7220 */ /* 0x000fe20000410000 */
[----:B------:R-:W-:Y:S01]  /*47f0*/  IMAD.WIDE.U32 R236, R215, 0x1000000, RZ ;  /* 0x01000000d7ec7825 */ /* 0x000fe200078e00ff */
[----:B------:R-:W-:Y:S02]  /*4800*/  SEL R214, RZ, 0x1, P1 ;  /* 0x00000001ffd67807 */ /* 0x000fe40000800000 */
[----:B------:R-:W-:-:S02]  /*4810*/  SEL R14, RZ, 0x1, P5 ;  /* 0x00000001ff0e7807 */ /* 0x000fc40002800000 */
[----:B------:R-:W-:Y:S01]  /*4820*/  LOP3.LUT R237, R237, R213, R212, 0xfe, !PT ;  /* 0x000000d5eded7212 */ /* 0x000fe200078efed4 */
[----:B------:R-:W-:Y:S01]  /*4830*/  IMAD.WIDE.U32 R214, R214, 0x10000, RZ ;  /* 0x00010000d6d67825 */ /* 0x000fe200078e00ff */
[----:B------:R-:W-:-:S03]  /*4840*/  FSEL R139, R139, RZ, !P4 ;  /* 0x000000ff8b8b7208 */ /* 0x000fc60006000000 */
[----:B------:R-:W-:-:S03]  /*4850*/  IMAD.WIDE.U32 R212, R14, 0x100, RZ ;  /* 0x000001000ed47825 */ /* 0x000fc600078e00ff */
[----:B------:R-:W-:Y:S02]  /*4860*/  LOP3.LUT R14, R212, R236, R214, 0xfe, !PT ;  /* 0x000000ecd40e7212 */ /* 0x000fe400078efed6 */
[C---:B------:R-:W-:Y:S02]  /*4870*/  LEA R214, P1, R0.reuse, UR26, 0x5 ;  /* 0x0000001a00d67c11 */ /* 0x040fe4000f8228ff */
[----:B------:R-:W-:Y:S02]  /*4880*/  LOP3.LUT R213, R213, R237, R215, 0xfe, !PT ;  /* 0x000000edd5d57212 */ /* 0x000fe400078efed7 */
[----:B------:R-:W-:Y:S02]  /*4890*/  LEA.HI.X R215, R0, UR27, RZ, 0x5, P1 ;  /* 0x0000001b00d77c11 */ /* 0x000fe400088f2cff */
[----:B------:R-:W-:-:S03]  /*48a0*/  SEL R212, RZ, 0x1, P6 ;  /* 0x00000001ffd47807 */ /* 0x000fc60003000000 */
[----:B------:R-:W-:Y:S01]  /*48b0*/  STG.E.128 desc[UR4][R214.64], R132 ;  /* 0x00000084d6007986 */ /* 0x000fe2000c101d04 */
[----:B------:R-:W-:Y:S01]  /*48c0*/  LOP3.LUT R212, R14, R212, RZ, 0xfc, !PT ;  /* 0x000000d40ed47212 */ /* 0x000fe200078efcff */
[----:B------:R-:W-:Y:S02]  /*48d0*/  VIADD R14, R0, 0x20 ;  /* 0x00000020000e7836 */ /* 0x000fe40000000000 */
[----:B--2---:R-:W-:-:S04]  /*48e0*/  FMUL.FTZ R139, R238, R139 ;  /* 0x0000008bee8b7220 */ /* 0x004fc80000410000 */
[----:B------:R-:W-:-:S05]  /*48f0*/  @P0 FADD.FTZ R139, R131, R139 ;  /* 0x0000008b838b0221 */ /* 0x000fca0000010000 */
[----:B------:R2:W-:Y:S02]  /*4900*/  STG.E.128 desc[UR4][R214.64+0x10], R136 ;  /* 0x00001088d6007986 */ /* 0x0005e4000c101d04 */
[----:B--2---:R-:W-:-:S04]  /*4910*/  LEA R214, P0, R0, UR28, 0x3 ;  /* 0x0000001c00d67c11 */ /* 0x004fc8000f8018ff */
[----:B------:R-:W-:-:S05]  /*4920*/  LEA.HI.X R215, R0, UR29, RZ, 0x3, P0 ;  /* 0x0000001d00d77c11 */ /* 0x000fca00080f1cff */
[----:B------:R2:W-:Y:S04]  /*4930*/  STG.E.64 desc[UR4][R214.64], R212 ;  /* 0x000000d4d6007986 */ /* 0x0005e8000c101b04 */
.L_x_33458:
[----:B------:R-:W-:Y:S05]  /*4940*/  BSYNC B1 ;  /* 0x0000000000017941 */ /* 0x000fea0003800000 */
.L_x_33457:
        /* <DEDUP_REMOVED lines=8> */
[----:B---3--:R-:W5:Y:S04]  /*49d0*/  @P0 LDG.E.128 R124, desc[UR4][R142.64] ;  /* 0x000000048e7c0981 */ /* 0x008f68000c1e1d00 */
[----:B------:R3:W5:Y:S02]  /*49e0*/  @P0 LDG.E.128 R128, desc[UR4][R142.64+0x10] ;  /* 0x000010048e800981 */ /* 0x000764000c1e1d00 */
[----:B---3--:R-:W3:Y:S01]  /*49f0*/  LDC.64 R142, c[0x0][0x220] ;  /* 0x00008800ff8e7b82 */ /* 0x008ee20000000a00 */
[----:B------:R-:W-:Y:S01]  /*4a00*/  ISETP.NE.AND P0, PT, R3, 0x1, PT ;  /* 0x000000010300780c */ /* 0x000fe20003f05270 */
[----:B------:R-:W-:Y:S01]  /*4a10*/  BSSY B2, `(.L_x_33517) ;  /* 0x000000e000027945 */ /* 0x000fe20003800000 */
[----:B---3--:R-:W-:-:S05]  /*4a20*/  IMAD.WIDE.U32 R142, R14, 0x10, R142 ;  /* 0x000000100e8e7825 */ /* 0x008fca00078e008e */
[----:B------:R3:W5:Y:S02]  /*4a30*/  LDG.E.128 R144, desc[UR4][R142.64] ;  /* 0x000000048e907981 */ /* 0x000764000c1e1d00 */
[----:B---3--:R-:W-:-:S04]  /*4a40*/  IADD3 R142, R3, 0x1, RZ ;  /* 0x00000001038e7810 */ /* 0x008fc80007ffe0ff */
[----:B------:R-:W-:Y:S05]  /*4a50*/  @!P0 BRA `(.L_x_33518) ;  /* 0x0000000000208947 */ /* 0x000fea0003800000 */
[----:B------:R-:W-:Y:S01]  /*4a60*/  ISETP.NE.AND P0, PT, R3, 0x2, PT ;  /* 0x000000020300780c */ /* 0x000fe20003f05270 */
[----:B--2---:R-:W-:-:S12]  /*4a70*/  IMAD.MOV.U32 R212, RZ, RZ, R5 ;  /* 0x000000ffffd47224 */ /* 0x004fd800078e0005 */
[----:B------:R-:W-:Y:S05]  /*4a80*/  @!P0 BRA `(.L_x_33519) ;  /* 0x0000000000188947 */ /* 0x000fea0003800000 */
[----:B------:R-:W-:Y:S01]  /*4a90*/  ISETP.NE.AND P0, PT, R3, 0x3, PT ;  /* 0x000000030300780c */ /* 0x000fe20003f05270 */
[----:B------:R-:W-:-:S12]  /*4aa0*/  IMAD.MOV.U32 R212, RZ, RZ, R7 ;  /* 0x000000ffffd47224 */ /* 0x000fd800078e0007 */
[----:B------:R-:W-:Y:S05]  /*4ab0*/  @P0 BRA `(.L_x_33519) ;  /* 0x00000000000c0947 */ /* 0x000fea0003800000 */
[----:B------:R-:W-:Y:S01]  /*4ac0*/  MOV R212, R4 ;  /* 0x0000000400d47202 */ /* 0x000fe20000000f00 */
[----:B------:R-:W-:Y:S06]  /*4ad0*/  BRA `(.L_x_33519) ;  /* 0x0000000000047947 */ /* 0x000fec0003800000 */
.L_x_33518:
[----:B--2---:R-:W-:-:S07]  /*4ae0*/  IMAD.MOV.U32 R212, RZ, RZ, R6 ;  /* 0x000000ffffd47224 */ /* 0x004fce00078e0006 */
.L_x_33519:
[----:B------:R-:W-:Y:S05]  /*4af0*/  BSYNC B2 ;  /* 0x0000000000027941 */ /* 0x000fea0003800000 */
.L_x_33517:
        /* <DEDUP_REMOVED lines=16> */
.L_x_33523:
[----:B------:R-:W-:Y:S05]  /*4c00*/  BSYNC B3 ;  /* 0x0000000000037941 */ /* 0x000fea0003800000 */
.L_x_33522:
        /* <DEDUP_REMOVED lines=42> */
.L_x_33521:
[----:B------:R-:W-:Y:S05]  /*4eb0*/  BSYNC B2 ;  /* 0x0000000000027941 */ /* 0x000fea0003800000 */
.L_x_33520:
[----:B------:R-:W2:Y:S01]  /*4ec0*/  LDL R143, [R1+0x140] ;  /* 0x00014000018f7983 */ /* 0x000ea20000100800 */
[----:B------:R-:W3:Y:S01]  /*4ed0*/  LDC R236, c[0x0][0x294] ;  /* 0x0000a500ffec7b82 */ /* 0x000ee20000000800 */
[----:B------:R-:W-:Y:S01]  /*4ee0*/  I2FP.F32.U32 R3, R212 ;  /* 0x000000d400037245 */ /* 0x000fe20000201000 */
[----:B------:R-:W-:Y:S01]  /*4ef0*/  IMAD.MOV.U32 R215, RZ, RZ, 0x2f800000 ;  /* 0x2f800000ffd77424 */ /* 0x000fe200078e00ff */
[----:B------:R-:W-:Y:S01]  /*4f00*/  ISETP.NE.U32.AND P0, PT, R140, RZ, PT ;  /* 0x000000ff8c00720c */ /* 0x000fe20003f05070 */
[----:B-----5:R-:W-:Y:S01]  /*4f10*/  IMAD.U32 R140, R144, 0x10000, RZ ;  /* 0x00010000908c7824 */ /* 0x020fe200078e00ff */
[----:B------:R-:W-:Y:S01]  /*4f20*/  LOP3.LUT R8, R8, 0xfffffffb, RZ, 0xc0, !PT ;  /* 0xfffffffb08087812 */ /* 0x000fe200078ec0ff */
[----:B------:R-:W-:Y:S01]  /*4f30*/  FFMA.FTZ R3, R3, R215, 1.1641532182693481445e-10 ;  /* 0x2f00000003037423 */ /* 0x000fe200000100d7 */
[----:B------:R-:W-:Y:S01]  /*4f40*/  ISETP.NE.AND.EX P0, PT, R141, RZ, PT, P0 ;  /* 0x000000ff8d00720c */ /* 0x000fe20003f05300 */
[----:B------:R-:W4:Y:S01]  /*4f50*/  LDC R237, c[0x0][0x298] ;  /* 0x0000a600ffed7b82 */ /* 0x000f220000000800 */
[----:B------:R-:W-:Y:S02]  /*4f60*/  BSSY B2, `(.L_x_33524) ;  /* 0x0000015000027945 */ /* 0x000fe40003800000 */
        /* <DEDUP_REMOVED lines=19> */
.L_x_33525:
[----:B------:R-:W-:-:S07]  /*50a0*/  IMAD.MOV.U32 R141, RZ, RZ, R6 ;  /* 0x000000ffff8d7224 */ /* 0x000fce00078e0006 */
.L_x_33526:
[----:B------:R-:W-:Y:S05]  /*50b0*/  BSYNC B2 ;  /* 0x0000000000027941 */ /* 0x000fea0003800000 */
.L_x_33524:
        /* <DEDUP_REMOVED lines=16> */
.L_x_33530:
[----:B------:R-:W-:Y:S05]  /*51c0*/  BSYNC B3 ;  /* 0x0000000000037941 */ /* 0x000fea0003800000 */
.L_x_33529:
        /* <DEDUP_REMOVED lines=42> */
.L_x_33528:
[----:B------:R-:W-:Y:S05]  /*5470*/  BSYNC B2 ;  /* 0x0000000000027941 */ /* 0x000fea0003800000 */
.L_x_33527:
        /* <DEDUP_REMOVED lines=24> */
.L_x_33532:
[----:B------:R-:W-:-:S07]  /*5600*/  MOV R3, R6 ;  /* 0x0000000600037202 */ /* 0x000fce0000000f00 */
.L_x_33533:
[----:B------:R-:W-:Y:S05]  /*5610*/  BSYNC B2 ;  /* 0x0000000000027941 */ /* 0x000fea0003800000 */
.L_x_33531:
        /* <DEDUP_REMOVED lines=16> */
.L_x_33537:
[----:B------:R-:W-:Y:S05]  /*5720*/  BSYNC B3 ;  /* 0x0000000000037941 */ /* 0x000fea0003800000 */
.L_x_33536:
        /* <DEDUP_REMOVED lines=42> */
.L_x_33535:
[----:B------:R-:W-:Y:S05]  /*59d0*/  BSYNC B2 ;  /* 0x0000000000027941 */ /* 0x000fea0003800000 */
.L_x_33534:
        /* <DEDUP_REMOVED lines=23> */
.L_x_33539:
[----:B------:R-:W-:-:S07]  /*5b50*/  IMAD.MOV.U32 R143, RZ, RZ, R6 ;  /* 0x000000ffff8f7224 */ /* 0x000fce00078e0006 */
.L_x_33540:
[----:B------:R-:W-:Y:S05]  /*5b60*/  BSYNC B2 ;  /* 0x0000000000027941 */ /* 0x000fea0003800000 */
.L_x_33538:
        /* <DEDUP_REMOVED lines=16> */
.L_x_33544:
[----:B------:R-:W-:Y:S05]  /*5c70*/  BSYNC B3 ;  /* 0x0000000000037941 */ /* 0x000fea0003800000 */
.L_x_33543:
        /* <DEDUP_REMOVED lines=42> */
.L_x_33542:
[----:B------:R-:W-:Y:S05]  /*5f20*/  BSYNC B2 ;  /* 0x0000000000027941 */ /* 0x000fea0003800000 */
.L_x_33541:
        /* <DEDUP_REMOVED lines=22> */
.L_x_33546:
[----:B------:R-:W-:-:S07]  /*6090*/  IMAD.MOV.U32 R3, RZ, RZ, R6 ;  /* 0x000000ffff037224 */ /* 0x000fce00078e0006 */
.L_x_33547:
[----:B------:R-:W-:Y:S05]  /*60a0*/  BSYNC B2 ;  /* 0x0000000000027941 */ /* 0x000fea0003800000 */
.L_x_33545:
        /* <DEDUP_REMOVED lines=16> */
.L_x_33551:
[----:B------:R-:W-:Y:S05]  /*61b0*/  BSYNC B3 ;  /* 0x0000000000037941 */ /* 0x000fea0003800000 */
.L_x_33550:
        /* <DEDUP_REMOVED lines=42> */
.L_x_33549:
[----:B------:R-:W-:Y:S05]  /*6460*/  BSYNC B2 ;  /* 0x0000000000027941 */ /* 0x000fea0003800000 */
.L_x_33548:
        /* <DEDUP_REMOVED lines=23> */
.L_x_33553:
[----:B------:R-:W-:-:S07]  /*65e0*/  MOV R145, R6 ;  /* 0x0000000600917202 */ /* 0x000fce0000000f00 */
.L_x_33554:
[----:B------:R-:W-:Y:S05]  /*65f0*/  BSYNC B2 ;  /* 0x0000000000027941 */ /* 0x000fea0003800000 */
.L_x_33552:
        /* <DEDUP_REMOVED lines=16> */
.L_x_33558:
[----:B------:R-:W-:Y:S05]  /*6700*/  BSYNC B3 ;  /* 0x0000000000037941 */ /* 0x000fea0003800000 */
.L_x_33557:
        /* <DEDUP_REMOVED lines=42> */
.L_x_33556:
[----:B------:R-:W-:Y:S05]  /*69b0*/  BSYNC B2 ;  /* 0x0000000000027941 */ /* 0x000fea0003800000 */
.L_x_33555:
        /* <DEDUP_REMOVED lines=22> */
.L_x_33560:
[----:B------:R-:W-:-:S07]  /*6b20*/  IMAD.MOV.U32 R3, RZ, RZ, R6 ;  /* 0x000000ffff037224 */ /* 0x000fce00078e0006 */
.L_x_33561:
[----:B------:R-:W-:Y:S05]  /*6b30*/  BSYNC B2 ;  /* 0x0000000000027941 */ /* 0x000fea0003800000 */
.L_x_33559:
        /* <DEDUP_REMOVED lines=16> */
.L_x_33565:
[----:B------:R-:W-:Y:S05]  /*6c40*/  BSYNC B3 ;  /* 0x0000000000037941 */ /* 0x000fea0003800000 */
.L_x_33564:
        /* <DEDUP_REMOVED lines=42> */
.L_x_33563:
[----:B------:R-:W-:Y:S05]  /*6ef0*/  BSYNC B2 ;  /* 0x0000000000027941 */ /* 0x000fea0003800000 */
.L_x_33562:
        /* <DEDUP_REMOVED lines=23> */
.L_x_33567:
[----:B------:R-:W-:-:S07]  /*7070*/  IMAD.MOV.U32 R214, RZ, RZ, R6 ;  /* 0x000000ffffd67224 */ /* 0x000fce00078e0006 */
.L_x_33568:
[----:B------:R-:W-:Y:S05]  /*7080*/  BSYNC B2 ;  /* 0x0000000000027941 */ /* 0x000fea0003800000 */
.L_x_33566:
        /* <DEDUP_REMOVED lines=19> */
.L_x_33572:
[----:B------:R-:W-:Y:S05]  /*71c0*/  BSYNC B3 ;  /* 0x0000000000037941 */ /* 0x000fea0003800000 */
.L_x_33571:
        /* <DEDUP_REMOVED lines=42> */
.L_x_33570:
[----:B------:R-:W-:Y:S05]  /*7470*/  BSYNC B2 ;  /* 0x0000000000027941 */ /* 0x000fea0003800000 */
.L_x_33569:
[----:B------:R-:W2:Y:S01]  /*7480*/  LDL R238, [R1+0x13c] ;  /* 0x00013c0001ee7983 */ /* 0x000ea20000100800 */
[----:B------:R-:W-:Y:S01]  /*7490*/  I2FP.F32.U32 R212, R214 ;  /* 0x000000d600d47245 */ /* 0x000fe20000201000 */
[----:B------:R-:W-:Y:S01]  /*74a0*/  IMAD.U32 R147, R147, 0x10000, RZ ;  /* 0x0001000093937824 */ /* 0x000fe200078e00ff */
[----:B------:R-:W-:Y:S02]  /*74b0*/  SEL R214, RZ, 0x100, P4 ;  /* 0x00000100ffd67807 */ /* 0x000fe40002000000 */
[----:B------:R-:W-:Y:S01]  /*74c0*/  SEL R213, RZ, 0x10000, P5 ;  /* 0x00010000ffd57807 */ /* 0x000fe20002800000 */
[----:B------:R-:W-:Y:S01]  /*74d0*/  FFMA.FTZ R212, R212, R215, 1.1641532182693481445e-10 ;  /* 0x2f000000d4d47423 */ /* 0x000fe200000100d7 */
[----:B------:R-:W-:Y:S01]  /*74e0*/  FMUL.FTZ R147, R147, R13 ;  /* 0x0000000d93937220 */ /* 0x000fe20000410000 */
[C---:B------:R-:W-:Y:S02]  /*74f0*/  LOP3.LUT P5, RZ, R8.reuse, 0x2, RZ, 0xc0, !PT ;  /* 0x0000000208ff7812 */ /* 0x040fe400078ac0ff */
[----:B------:R-:W-:Y:S01]  /*7500*/  LOP3.LUT P6, RZ, R8, 0x4, RZ, 0xc0, !PT ;  /* 0x0000000408ff7812 */ /* 0x000fe200078cc0ff */
[----:B------:R-:W-:Y:S01]  /*7510*/  FMUL.FTZ R147, R147, R237 ;  /* 0x000000ed93937220 */ /* 0x000fe20000410000 */
[----:B------:R-:W-:-:S02]  /*7520*/  FSETP.GTU.FTZ.AND P4, PT, R212, R236, PT ;  /* 0x000000ecd400720b */ /* 0x000fc40003f9c000 */
[----:B------:R-:W-:Y:S02]  /*7530*/  SEL R212, RZ, 0x1, P3 ;  /* 0x00000001ffd47807 */ /* 0x000fe40001800000 */
[----:B------:R-:W-:Y:S02]  /*7540*/  SEL R215, RZ, 0x1000000, P4 ;  /* 0x01000000ffd77807 */ /* 0x000fe40002000000 */
[----:B------:R-:W-:Y:S02]  /*7550*/  FSEL R147, R147, RZ, !P4 ;  /* 0x000000ff93937208 */ /* 0x000fe40006000000 */
[----:B------:R-:W-:Y:S02]  /*7560*/  LOP3.LUT R213, R214, R215, R213, 0xfe, !PT ;  /* 0x000000d7d6d57212 */ /* 0x000fe400078efed5 */
[----:B------:R-:W-:Y:S02]  /*7570*/  SEL R215, RZ, 0x1, P2 ;  /* 0x00000001ffd77807 */ /* 0x000fe40001000000 */
[----:B------:R-:W-:-:S03]  /*7580*/  SEL R214, RZ, 0x1, P1 ;  /* 0x00000001ffd67807 */ /* 0x000fc60000800000 */
[----:B------:R-:W-:-:S04]  /*7590*/  IMAD.WIDE.U32 R236, R215, 0x1000000, RZ ;  /* 0x01000000d7ec7825 */ /* 0x000fc800078e00ff */
[----:B------:R-:W-:Y:S01]  /*75a0*/  IMAD.WIDE.U32 R214, R214, 0x10000, RZ ;  /* 0x00010000d6d67825 */ /* 0x000fe200078e00ff */
[----:B------:R-:W-:Y:S02]  /*75b0*/  LOP3.LUT R237, R237, R213, R212, 0xfe, !PT ;  /* 0x000000d5eded7212 */ /* 0x000fe400078efed4 */
[----:B------:R-:W-:-:S05]  /*75c0*/  SEL R212, RZ, 0x1, P5 ;  /* 0x00000001ffd47807 */ /* 0x000fca0002800000 */
        /* <DEDUP_REMOVED lines=8> */
[----:B--2---:R-:W-:-:S04]  /*7650*/  FMUL.FTZ R147, R238, R147 ;  /* 0x00000093ee937220 */ /* 0x004fc80000410000 */
[----:B------:R-:W-:-:S05]  /*7660*/  @P0 FADD.FTZ R147, R131, R147 ;  /* 0x0000009383930221 */ /* 0x000fca0000010000 */
[----:B------:R2:W-:Y:S02]  /*7670*/  STG.E.128 desc[UR4][R214.64+0x10], R144 ;  /* 0x00001090d6007986 */ /* 0x0005e4000c101d04 */
[----:B--2---:R-:W-:-:S04]  /*7680*/  LEA R214, P0, R14, UR28, 0x3 ;  /* 0x0000001c0ed67c11 */ /* 0x004fc8000f8018ff */
[C---:B------:R-:W-:Y:S01]  /*7690*/  LEA.HI.X R215, R14.reuse, UR29, RZ, 0x3, P0 ;  /* 0x0000001d0ed77c11 */ /* 0x040fe200080f1cff */
[----:B------:R-:W-:-:S04]  /*76a0*/  VIADD R14, R14, 0x20 ;  /* 0x000000200e0e7836 */ /* 0x000fc80000000000 */
[----:B------:R4:W-:Y:S04]  /*76b0*/  STG.E.64 desc[UR4][R214.64], R212 ;  /* 0x000000d4d6007986 */ /* 0x0009e8000c101b04 */
.L_x_33516:
[----:B------:R-:W-:Y:S05]  /*76c0*/  BSYNC B1 ;  /* 0x0000000000017941 */ /* 0x000fea0003800000 */
.L_x_33515:
        /* <DEDUP_REMOVED lines=8> */
[----:B---3--:R-:W5:Y:S04]  /*7750*/  @P0 LDG.E.128 R124, desc[UR4][R150.64] ;  /* 0x00000004967c0981 */ /* 0x008f68000c1e1d00 */
[----:B------:R0:W5:Y:S02]  /*7760*/  @P0 LDG.E.128 R128, desc[UR4][R150.64+0x10] ;  /* 0x0000100496800981 */ /* 0x000164000c1e1d00 */
[----:B0-----:R-:W0:Y:S01]  /*7770*/  LDC.64 R150, c[0x0][0x220] ;  /* 0x00008800ff967b82 */ /* 0x001e220000000a00 */
[----:B------:R-:W-:Y:S01]  /*7780*/  ISETP.NE.AND P0, PT, R3, 0x1, PT ;  /* 0x000000010300780c */ /* 0x000fe20003f05270 */
[----:B------:R-:W-:Y:S01]  /*7790*/  BSSY B2, `(.L_x_33575) ;  /* 0x000000e000027945 */ /* 0x000fe20003800000 */
[----:B0-----:R-:W-:-:S05]  /*77a0*/  IMAD.WIDE.U32 R150, R14, 0x10, R150 ;  /* 0x000000100e967825 */ /* 0x001fca00078e0096 */
[----:B------:R0:W5:Y:S02]  /*77b0*/  LDG.E.128 R152, desc[UR4][R150.64] ;  /* 0x0000000496987981 */ /* 0x000164000c1e1d00 */
[----:B0-----:R-:W-:-:S04]  /*77c0*/  IADD3 R150, R3, 0x1, RZ ;  /* 0x0000000103967810 */ /* 0x001fc80007ffe0ff */
[----:B------:R-:W-:Y:S05]  /*77d0*/  @!P0 BRA `(.L_x_33576) ;  /* 0x0000000000208947 */ /* 0x000fea0003800000 */
[----:B------:R-:W-:Y:S01]  /*77e0*/  ISETP.NE.AND P0, PT, R3, 0x2, PT ;  /* 0x000000020300780c */ /* 0x000fe20003f05270 */
[----:B--2-4-:R-:W-:-:S12]  /*77f0*/  IMAD.MOV.U32 R212, RZ, RZ, R5 ;  /* 0x000000ffffd47224 */ /* 0x014fd800078e0005 */
[----:B------:R-:W-:Y:S05]  /*7800*/  @!P0 BRA `(.L_x_33577) ;  /* 0x0000000000188947 */ /* 0x000fea0003800000 */
[----:B------:R-:W-:Y:S01]  /*7810*/  ISETP.NE.AND P0, PT, R3, 0x3, PT ;  /* 0x000000030300780c */ /* 0x000fe20003f05270 */
[----:B------:R-:W-:-:S12]  /*7820*/  IMAD.MOV.U32 R212, RZ, RZ, R7 ;  /* 0x000000ffffd47224 */ /* 0x000fd800078e0007 */
[----:B------:R-:W-:Y:S05]  /*7830*/  @P0 BRA `(.L_x_33577) ;  /* 0x00000000000c0947 */ /* 0x000fea0003800000 */
[----:B------:R-:W-:Y:S01]  /*7840*/  MOV R212, R4 ;  /* 0x0000000400d47202 */ /* 0x000fe20000000f00 */
[----:B------:R-:W-:Y:S06]  /*7850*/  BRA `(.L_x_33577) ;  /* 0x0000000000047947 */ /* 0x000fec0003800000 */
.L_x_33576:
[----:B--2-4-:R-:W-:-:S07]  /*7860*/  IMAD.MOV.U32 R212, RZ, RZ, R6 ;  /* 0x000000ffffd47224 */ /* 0x014fce00078e0006 */
.L_x_33577:
[----:B------:R-:W-:Y:S05]  /*7870*/  BSYNC B2 ;  /* 0x0000000000027941 */ /* 0x000fea0003800000 */
.L_x_33575:
        /* <DEDUP_REMOVED lines=16> */
.L_x_33581:
[----:B------:R-:W-:Y:S05]  /*7980*/  BSYNC B3 ;  /* 0x0000000000037941 */ /* 0x000fea0003800000 */
.L_x_33580:
        /* <DEDUP_REMOVED lines=42> */
.L_x_33579:
[----:B------:R-:W-:Y:S05]  /*7c30*/  BSYNC B2 ;  /* 0x0000000000027941 */ /* 0x000fea0003800000 */
.L_x_33578:
        /* <DEDUP_REMOVED lines=9> */
[----:B------:R-:W3:Y:S01]  /*7cd0*/  LDC R237, c[0x0][0x298] ;  /* 0x0000a600ffed7b82 */ /* 0x000ee20000000800 */
[----:B------:R-:W-:Y:S02]  /*7ce0*/  BSSY B2, `(.L_x_33582) ;  /* 0x0000015000027945 */ /* 0x000fe40003800000 */
[----:B0-----:R-:W-:Y:S01]  /*7cf0*/  FSETP.GTU.FTZ.AND P1, PT, R3, R236, PT ;  /* 0x000000ec0300720b */ /* 0x001fe20003f3c000 */
[----:B------:R-:W-:-:S04]  /*7d00*/  FMUL.FTZ R3, R148, R13 ;  /* 0x0000000d94037220 */ /* 0x000fc80000410000 */
[----:B---3--:R-:W-:-:S08]  /*7d10*/  FMUL.FTZ R3, R3, R237 ;  /* 0x000000ed03037220 */ /* 0x008fd00000410000 */
        /* <DEDUP_REMOVED lines=16> */
.L_x_33583:
[----:B------:R-:W-:-:S07]  /*7e20*/  IMAD.MOV.U32 R149, RZ, RZ, R6 ;  /* 0x000000ffff957224 */ /* 0x000fce00078e0006 */
.L_x_33584:
[----:B------:R-:W-:Y:S05]  /*7e30*/  BSYNC B2 ;  /* 0x0000000000027941 */ /* 0x000fea0003800000 */
.L_x_33582:
        /* <DEDUP_REMOVED lines=16> */
.L_x_33588:
[----:B------:R-:W-:Y:S05]  /*7f40*/  BSYNC B3 ;  /* 0x0000000000037941 */ /* 0x000fea0003800000 */
.L_x_33587:
        /* <DEDUP_REMOVED lines=42> */
.L_x_33586:
[----:B------:R-:W-:Y:S05]  /*81f0*/  BSYNC B2 ;  /* 0x0000000000027941 */ /* 0x000fea0003800000 */
.L_x_33585:
        /* <DEDUP_REMOVED lines=24> */
.L_x_33590:
[----:B------:R-:W-:-:S07]  /*8380*/  MOV R3, R6 ;  /* 0x0000000600037202 */ /* 0x000fce0000000f00 */
.L_x_33591:
[----:B------:R-:W-:Y:S05]  /*8390*/  BSYNC B2 ;  /* 0x0000000000027941 */ /* 0x000fea0003800000 */
.L_x_33589:
        /* <DEDUP_REMOVED lines=16> */
.L_x_33595:
[----:B------:R-:W-:Y:S05]  /*84a0*/  BSYNC B3 ;  /* 0x0000000000037941 */ /* 0x000fea0003800000 */
.L_x_33594:
        /* <DEDUP_REMOVED lines=42> */
.L_x_33593:
[----:B------:R-:W-:Y:S05]  /*8750*/  BSYNC B2 ;  /* 0x0000000000027941 */ /* 0x000fea0003800000 */
.L_x_33592:
        /* <DEDUP_REMOVED lines=23> */
.L_x_33597:
[----:B------:R-:W-:-:S07]  /*88d0*/  IMAD.MOV.U32 R151, RZ, RZ, R6 ;  /* 0x000000ffff977224 */ /* 0x000fce00078e0006 */
.L_x_33598:
[----:B------:R-:W-:Y:S05]  /*88e0*/  BSYNC B2 ;  /* 0x0000000000027941 */ /* 0x000fea0003800000 */
.L_x_33596:
        /* <DEDUP_REMOVED lines=16> */
.L_x_33602:
[----:B------:R-:W-:Y:S05]  /*89f0*/  BSYNC B3 ;  /* 0x0000000000037941 */ /* 0x000fea0003800000 */
.L_x_33601:
        /* <DEDUP_REMOVED lines=42> */
.L_x_33600:
[----:B------:R-:W-:Y:S05]  /*8ca0*/  BSYNC B2 ;  /* 0x0000000000027941 */ /* 0x000fea0003800000 */
.L_x_33599:
        /* <DEDUP_REMOVED lines=22> */
.L_x_33604:
[----:B------:R-:W-:-:S07]  /*8e10*/  IMAD.MOV.U32 R3, RZ, RZ, R6 ;  /* 0x000000ffff037224 */ /* 0x000fce00078e0006 */
.L_x_33605:
[----:B------:R-:W-:Y:S05]  /*8e20*/  BSYNC B2 ;  /* 0x0000000000027941 */ /* 0x000fea0003800000 */
.L_x_33603:
        /* <DEDUP_REMOVED lines=16> */
.L_x_33609:
[----:B------:R-:W-:Y:S05]  /*8f30*/  BSYNC B3 ;  /* 0x0000000000037941 */ /* 0x000fea0003800000 */
.L_x_33608:
        /* <DEDUP_REMOVED lines=42> */
.L_x_33607:
[----:B------:R-:W-:Y:S05]  /*91e0*/  BSYNC B2 ;  /* 0x0000000000027941 */ /* 0x000fea0003800000 */
.L_x_33606:
        /* <DEDUP_REMOVED lines=23> */
.L_x_33611:
[----:B------:R-:W-:-:S07]  /*9360*/  MOV R153, R6 ;  /* 0x0000000600997202 */ /* 0x000fce0000000f00 */
.L_x_33612:
[----:B------:R-:W-:Y:S05]  /*9370*/  BSYNC B2 ;  /* 0x0000000000027941 */ /* 0x000fea0003800000 */
.L_x_33610:
        /* <DEDUP_REMOVED lines=16> */
.L_x_33616:
[----:B------:R-:W-:Y:S05]  /*9480*/  BSYNC B3 ;  /* 0x0000000000037941 */ /* 0x000fea0003800000 */
.L_x_33615:
        /* <DEDUP_REMOVED lines=42> */
.L_x_33614:
[----:B------:R-:W-:Y:S05]  /*9730*/  BSYNC B2 ;  /* 0x0000000000027941 */ /* 0x000fea0003800000 */
.L_x_33613:
        /* <DEDUP_REMOVED lines=22> */
.L_x_33618:
[----:B------:R-:W-:-:S07]  /*98a0*/  IMAD.MOV.U32 R3, RZ, RZ, R6 ;  /* 0x000000ffff037224 */ /* 0x000fce00078e0006 */
.L_x_33619:
[----:B------:R-:W-:Y:S05]  /*98b0*/  BSYNC B2 ;  /* 0x0000000000027941 */ /* 0x000fea0003800000 */
.L_x_33617:
        /* <DEDUP_REMOVED lines=16> */
.L_x_33623:
[----:B------:R-:W-:Y:S05]  /*99c0*/  BSYNC B3 ;  /* 0x0000000000037941 */ /* 0x000fea0003800000 */
.L_x_33622:
        /* <DEDUP_REMOVED lines=42> */
.L_x_33621:
[----:B------:R-:W-:Y:S05]  /*9c70*/  BSYNC B2 ;  /* 0x0000000000027941 */ /* 0x000fea0003800000 */
.L_x_33620:
        /* <DEDUP_REMOVED lines=23> */
.L_x_33625:
[----:B------:R-:W-:-:S07]  /*9df0*/  IMAD.MOV.U32 R214, RZ, RZ, R6 ;  /* 0x000000ffffd67224 */ /* 0x000fce00078e0006 */
.L_x_33626:
[----:B------:R-:W-:Y:S05]  /*9e00*/  BSYNC B2 ;  /* 0x0000000000027941 */ /* 0x000fea0003800000 */
.L_x_33624:
        /* <DEDUP_REMOVED lines=19> */
.L_x_33630:
[----:B------:R-:W-:Y:S05]  /*9f40*/  BSYNC B3 ;  /* 0x0000000000037941 */ /* 0x000fea0003800000 */
.L_x_33629:
        /* <DEDUP_REMOVED lines=42> */
.L_x_33628:
[----:B------:R-:W-:Y:S05]  /*a1f0*/  BSYNC B2 ;  /* 0x0000000000027941 */ /* 0x000fea0003800000 */
.L_x_33627:
        /* <DEDUP_REMOVED lines=32> */
[----:B0-----:R-:W-:-:S04]  /*a400*/  LEA R214, P0, R14, UR28, 0x3 ;  /* 0x0000001c0ed67c11 */ /* 0x001fc8000f8018ff */
[C---:B------:R-:W-:Y:S02]  /*a410*/  LEA.HI.X R215, R14.reuse, UR29, RZ, 0x3, P0 ;  /* 0x0000001d0ed77c11 */ /* 0x040fe400080f1cff */
[----:B------:R-:W-:-:S03]  /*a420*/  IADD3 R14, R14, 0x20, RZ ;  /* 0x000000200e0e7810 */ /* 0x000fc60007ffe0ff */
[----:B------:R0:W-:Y:S04]  /*a430*/  STG.E.64 desc[UR4][R214.64], R212 ;  /* 0x000000d4d6007986 */ /* 0x0001e8000c101b04 */
.L_x_33574:
[----:B------:R-:W-:Y:S05]  /*a440*/  BSYNC B1 ;  /* 0x0000000000017941 */ /* 0x000fea0003800000 */
.L_x_33573:
        /* <DEDUP_REMOVED lines=18> */
[----:B--2-4-:R-:W-:-:S11]  /*a570*/  MOV R212, R5 ;  /* 0x0000000500d47202 */ /* 0x014fd60000000f00 */
[----:B------:R-:W-:Y:S05]  /*a580*/  @!P0 BRA `(.L_x_33635) ;  /* 0x0000000000188947 */ /* 0x000fea0003800000 */
[----:B------:R-:W-:Y:S01]  /*a590*/  ISETP.NE.AND P0, PT, R3, 0x3, PT ;  /* 0x000000030300780c */ /* 0x000fe20003f05270 */
[----:B------:R-:W-:-:S12]  /*a5a0*/  IMAD.MOV.U32 R212, RZ, RZ, R7 ;  /* 0x000000ffffd47224 */ /* 0x000fd800078e0007 */
[----:B------:R-:W-:Y:S05]  /*a5b0*/  @P0 BRA `(.L_x_33635) ;  /* 0x00000000000c0947 */ /* 0x000fea0003800000 */
[----:B------:R-:W-:Y:S01]  /*a5c0*/  MOV R212, R4 ;  /* 0x0000000400d47202 */ /* 0x000fe20000000f00 */
[----:B------:R-:W-:Y:S06]  /*a5d0*/  BRA `(.L_x_33635) ;  /* 0x0000000000047947 */ /* 0x000fec0003800000 */
.L_x_33634:
[----:B--2-4-:R-:W-:-:S07]  /*a5e0*/  IMAD.MOV.U32 R212, RZ, RZ, R6 ;  /* 0x000000ffffd47224 */ /* 0x014fce00078e0006 */
.L_x_33635:
[----:B------:R-:W-:Y:S05]  /*a5f0*/  BSYNC B2 ;  /* 0x0000000000027941 */ /* 0x000fea0003800000 */
.L_x_33633:
        /* <DEDUP_REMOVED lines=16> */
.L_x_33639:
[----:B------:R-:W-:Y:S05]  /*a700*/  BSYNC B3 ;  /* 0x0000000000037941 */ /* 0x000fea0003800000 */
.L_x_33638:
        /* <DEDUP_REMOVED lines=42> */
.L_x_33637:
[----:B------:R-:W-:Y:S05]  /*a9b0*/  BSYNC B2 ;  /* 0x0000000000027941 */ /* 0x000fea0003800000 */
.L_x_33636:
        /* <DEDUP_REMOVED lines=8> */
[----:B------:R-:W3:Y:S01]  /*aa40*/  LDC R237, c[0x0][0x298] ;  /* 0x0000a600ffed7b82 */ /* 0x000ee20000000800 */
[----:B------:R-:W-:-:S02]  /*aa50*/  ISETP.NE.AND.EX P0, PT, R157, RZ, PT, P0 ;  /* 0x000000ff9d00720c */ /* 0x000fc40003f05300 */
[----:B------:R-:W-:-:S05]  /*aa60*/  FFMA.FTZ R3, R3, R215, 1.1641532182693481445e-10 ;  /* 0x2f00000003037423 */ /* 0x000fca00000100d7 */
        /* <DEDUP_REMOVED lines=19> */
.L_x_33641:
[----:B------:R-:W-:-:S07]  /*aba0*/  MOV R157, R6 ;  /* 0x00000006009d7202 */ /* 0x000fce0000000f00 */
.L_x_33642:
[----:B------:R-:W-:Y:S05]  /*abb0*/  BSYNC B2 ;  /* 0x0000000000027941 */ /* 0x000fea0003800000 */
.L_x_33640:
        /* <DEDUP_REMOVED lines=16> */
.L_x_33646:
[----:B------:R-:W-:Y:S05]  /*acc0*/  BSYNC B3 ;  /* 0x0000000000037941 */ /* 0x000fea0003800000 */
.L_x_33645:
        /* <DEDUP_REMOVED lines=42> */
.L_x_33644:
[----:B------:R-:W-:Y:S05]  /*af70*/  BSYNC B2 ;  /* 0x0000000000027941 */ /* 0x000fea0003800000 */
.L_x_33643:
        /* <DEDUP_REMOVED lines=24> */
.L_x_33648:
[----:B------:R-:W-:-:S07]  /*b100*/  MOV R3, R6 ;  /* 0x0000000600037202 */ /* 0x000fce0000000f00 */
.L_x_33649:
[----:B------:R-:W-:Y:S05]  /*b110*/  BSYNC B2 ;  /* 0x0000000000027941 */ /* 0x000fea0003800000 */
.L_x_33647:
        /* <DEDUP_REMOVED lines=16> */
.L_x_33653:
[----:B------:R-:W-:Y:S05]  /*b220*/  BSYNC B3 ;  /* 0x0000000000037941 */ /* 0x000fea0003800000 */
.L_x_33652:
        /* <DEDUP_REMOVED lines=42> */
.L_x_33651:
[----:B------:R-:W-:Y:S05]  /*b4d0*/  BSYNC B2 ;  /* 0x0000000000027941 */ /* 0x000fea0003800000 */
.L_x_33650:
        /* <DEDUP_REMOVED lines=23> */
.L_x_33655:
[----:B------:R-:W-:-:S07]  /*b650*/  MOV R159, R6 ;  /* 0x00000006009f7202 */ /* 0x000fce0000000f00 */
.L_x_33656:
[----:B------:R-:W-:Y:S05]  /*b660*/  BSYNC B2 ;  /* 0x0000000000027941 */ /* 0x000fea0003800000 */
.L_x_33654:
        /* <DEDUP_REMOVED lines=16> */
.L_x_33660:
[----:B------:R-:W-:Y:S05]  /*b770*/  BSYNC B3 ;  /* 0x0000000000037941 */ /* 0x000fea0003800000 */
.L_x_33659:
        /* <DEDUP_REMOVED lines=42> */
.L_x_33658:
[----:B------:R-:W-:Y:S05]  /*ba20*/  BSYNC B2 ;  /* 0x0000000000027941 */ /* 0x000fea0003800000 */
.L_x_33657:
        /* <DEDUP_REMOVED lines=22> */
.L_x_33662:
[----:B------:R-:W-:-:S07]  /*bb90*/  MOV R3, R6 ;  /* 0x0000000600037202 */ /* 0x000fce0000000f00 */
.L_x_33663:
[----:B------:R-:W-:Y:S05]  /*bba0*/  BSYNC B2 ;  /* 0x0000000000027941 */ /* 0x000fea0003800000 */
.L_x_33661:
        /* <DEDUP_REMOVED lines=16> */
.L_x_33667:
[----:B------:R-:W-:Y:S05]  /*bcb0*/  BSYNC B3 ;  /* 0x0000000000037941 */ /* 0x000fea0003800000 */
.L_x_33666:
        /* <DEDUP_REMOVED lines=42> */
.L_x_33665:
[----:B------:R-:W-:Y:S05]  /*bf60*/  BSYNC B2 ;  /* 0x0000000000027941 */ /* 0x000fea0003800000 */
.L_x_33664:
        /* <DEDUP_REMOVED lines=23> */
.L_x_33669:
[----:B------:R-:W-:-:S07]  /*c0e0*/  MOV R161, R6 ;  /* 0x0000000600a17202 */ /* 0x000fce0000000f00 */
.L_x_33670:
[----:B------:R-:W-:Y:S05]  /*c0f0*/  BSYNC B2 ;  /* 0x0000000000027941 */ /* 0x000fea0003800000 */
.L_x_33668:
        /* <DEDUP_REMOVED lines=16> */
.L_x_33674:
[----:B------:R-:W-:Y:S05]  /*c200*/  BSYNC B3 ;  /* 0x0000000000037941 */ /* 0x000fea0003800000 */
.L_x_33673:
        /* <DEDUP_REMOVED lines=42> */
.L_x_33672:
[----:B------:R-:W-:Y:S05]  /*c4b0*/  BSYNC B2 ;  /* 0x0000000000027941 */ /* 0x000fea0003800000 */
.L_x_33671:
        /* <DEDUP_REMOVED lines=22> */
.L_x_33676:
[----:B------:R-:W-:-:S07]  /*c620*/  MOV R3, R6 ;  /* 0x0000000600037202 */ /* 0x000fce0000000f00 */
.L_x_33677:
[----:B------:R-:W-:Y:S05]  /*c630*/  BSYNC B2 ;  /* 0x0000000000027941 */ /* 0x000fea0003800000 */
.L_x_33675:
        /* <DEDUP_REMOVED lines=16> */
.L_x_33681:
[----:B------:R-:W-:Y:S05]  /*c740*/  BSYNC B3 ;  /* 0x0000000000037941 */ /* 0x000fea0003800000 */
.L_x_33680:
        /* <DEDUP_REMOVED lines=42> */
.L_x_33679:
[----:B------:R-:W-:Y:S05]  /*c9f0*/  BSYNC B2 ;  /* 0x0000000000027941 */ /* 0x000fea0003800000 */
.L_x_33678:
        /* <DEDUP_REMOVED lines=23> */
.L_x_33683:
[----:B------:R-:W-:-:S07]  /*cb70*/  MOV R214, R6 ;  /* 0x0000000600d67202 */ /* 0x000fce0000000f00 */
.L_x_33684:
[----:B------:R-:W-:Y:S05]  /*cb80*/  BSYNC B2 ;  /* 0x0000000000027941 */ /* 0x000fea0003800000 */
.L_x_33682:
        /* <DEDUP_REMOVED lines=19> */
.L_x_33688:
[----:B------:R-:W-:Y:S05]  /*ccc0*/  BSYNC B3 ;  /* 0x0000000000037941 */ /* 0x000fea0003800000 */
.L_x_33687:
        /* <DEDUP_REMOVED lines=42> */
.L_x_33686:
[----:B------:R-:W-:Y:S05]  /*cf70*/  BSYNC B2 ;  /* 0x0000000000027941 */ /* 0x000fea0003800000 */
.L_x_33685:
        /* <DEDUP_REMOVED lines=36> */
.L_x_33632:
[----:B------:R-:W-:Y:S05]  /*d1c0*/  BSYNC B1 ;  /* 0x0000000000017941 */ /* 0x000fea0003800000 */
.L_x_33631:
        /* <DEDUP_REMOVED lines=25> */
.L_x_33692:
[----:B--2-4-:R-:W-:-:S07]  /*d360*/  IMAD.MOV.U32 R212, RZ, RZ, R6 ;  /* 0x000000ffffd47224 */ /* 0x014fce00078e0006 */
.L_x_33693:
[----:B------:R-:W-:Y:S05]  /*d370*/  BSYNC B2 ;  /* 0x0000000000027941 */ /* 0x000fea0003800000 */
.L_x_33691:
        /* <DEDUP_REMOVED lines=16> */
.L_x_33697:
[----:B------:R-:W-:Y:S05]  /*d480*/  BSYNC B3 ;  /* 0x0000000000037941 */ /* 0x000fea0003800000 */
.L_x_33696:
        /* <DEDUP_REMOVED lines=42> */
.L_x_33695:
[----:B------:R-:W-:Y:S05]  /*d730*/  BSYNC B2 ;  /* 0x0000000000027941 */ /* 0x000fea0003800000 */
.L_x_33694:
        /* <DEDUP_REMOVED lines=30> */
.L_x_33699:
[----:B------:R-:W-:-:S07]  /*d920*/  MOV R165, R6 ;  /* 0x0000000600a57202 */ /* 0x000fce0000000f00 */
.L_x_33700:
[----:B------:R-:W-:Y:S05]  /*d930*/  BSYNC B2 ;  /* 0x0000000000027941 */ /* 0x000fea0003800000 */
.L_x_33698:
        /* <DEDUP_REMOVED lines=16> */
.L_x_33704:
[----:B------:R-:W-:Y:S05]  /*da40*/  BSYNC B3 ;  /* 0x0000000000037941 */ /* 0x000fea0003800000 */
.L_x_33703:
        /* <DEDUP_REMOVED lines=42> */
.L_x_33702:
[----:B------:R-:W-:Y:S05]  /*dcf0*/  BSYNC B2 ;  /* 0x0000000000027941 */ /* 0x000fea0003800000 */
.L_x_33701:
        /* <DEDUP_REMOVED lines=24> */
.L_x_33706:
[----:B------:R-:W-:-:S07]  /*de80*/  MOV R3, R6 ;  /* 0x0000000600037202 */ /* 0x000fce0000000f00 */
.L_x_33707:
[----:B------:R-:W-:Y:S05]  /*de90*/  BSYNC B2 ;  /* 0x0000000000027941 */ /* 0x000fea0003800000 */
.L_x_33705:
        /* <DEDUP_REMOVED lines=16> */
.L_x_33711:
[----:B------:R-:W-:Y:S05]  /*dfa0*/  BSYNC B3 ;  /* 0x0000000000037941 */ /* 0x000fea0003800000 */
.L_x_33710:
        /* <DEDUP_REMOVED lines=42> */
.L_x_33709:
[----:B------:R-:W-:Y:S05]  /*e250*/  BSYNC B2 ;  /* 0x0000000000027941 */ /* 0x000fea0003800000 */
.L_x_33708:
        /* <DEDUP_REMOVED lines=23> */
.L_x_33713:
[----:B------:R-:W-:-:S07]  /*e3d0*/  MOV R167, R6 ;  /* 0x0000000600a77202 */ /* 0x000fce0000000f00 */
.L_x_33714:
[----:B------:R-:W-:Y:S05]  /*e3e0*/  BSYNC B2 ;  /* 0x0000000000027941 */ /* 0x000fea0003800000 */
.L_x_33712:
        /* <DEDUP_REMOVED lines=16> */
.L_x_33718:
[----:B------:R-:W-:Y:S05]  /*e4f0*/  BSYNC B3 ;  /* 0x0000000000037941 */ /* 0x000fea0003800000 */
.L_x_33717:
        /* <DEDUP_REMOVED lines=42> */
.L_x_33716:
[----:B------:R-:W-:Y:S05]  /*e7a0*/  BSYNC B2 ;  /* 0x0000000000027941 */ /* 0x000fea0003800000 */
.L_x_33715:
        /* <DEDUP_REMOVED lines=22> */
.L_x_33720:
[----:B------:R-:W-:-:S07]  /*e910*/  MOV R3, R6 ;  /* 0x0000000600037202 */ /* 0x000fce0000000f00 */
.L_x_33721:
[----:B------:R-:W-:Y:S05]  /*e920*/  BSYNC B2 ;  /* 0x0000000000027941 */ /* 0x000fea0003800000 */
.L_x_33719:
        /* <DEDUP_REMOVED lines=16> */
.L_x_33725:
[----:B------:R-:W-:Y:S05]  /*ea30*/  BSYNC B3 ;  /* 0x0000000000037941 */ /* 0x000fea0003800000 */
.L_x_33724:
        /* <DEDUP_REMOVED lines=42> */
.L_x_33723:
[----:B------:R-:W-:Y:S05]  /*ece0*/  BSYNC B2 ;  /* 0x0000000000027941 */ /* 0x000fea0003800000 */
.L_x_33722:
        /* <DEDUP_REMOVED lines=23> */
.L_x_33727:
[----:B------:R-:W-:-:S07]  /*ee60*/  MOV R169, R6 ;  /* 0x0000000600a97202 */ /* 0x000fce0000000f00 */
.L_x_33728:
[----:B------:R-:W-:Y:S05]  /*ee70*/  BSYNC B2 ;  /* 0x0000000000027941 */ /* 0x000fea0003800000 */
.L_x_33726:
        /* <DEDUP_REMOVED lines=16> */
.L_x_33732:
[----:B------:R-:W-:Y:S05]  /*ef80*/  BSYNC B3 ;  /* 0x0000000000037941 */ /* 0x000fea0003800000 */
.L_x_33731:
        /* <DEDUP_REMOVED lines=42> */
.L_x_33730:
[----:B------:R-:W-:Y:S05]  /*f230*/  BSYNC B2 ;  /* 0x0000000000027941 */ /* 0x000fea0003800000 */
.L_x_33729:
        /* <DEDUP_REMOVED lines=22> */
.L_x_33734:
[----:B------:R-:W-:-:S07]  /*f3a0*/  MOV R3, R6 ;  /* 0x0000000600037202 */ /* 0x000fce0000000f00 */
.L_x_33735:
[----:B------:R-:W-:Y:S05]  /*f3b0*/  BSYNC B2 ;  /* 0x0000000000027941 */ /* 0x000fea0003800000 */
.L_x_33733:
        /* <DEDUP_REMOVED lines=16> */
.L_x_33739:
[----:B------:R-:W-:Y:S05]  /*f4c0*/  BSYNC B3 ;  /* 0x0000000000037941 */ /* 0x000fea0003800000 */
.L_x_33738:
        /* <DEDUP_REMOVED lines=42> */
.L_x_33737:
[----:B------:R-:W-:Y:S05]  /*f770*/  BSYNC B2 ;  /* 0x0000000000027941 */ /* 0x000fea0003800000 */
.L_x_33736:
        /* <DEDUP_REMOVED lines=23> */
.L_x_33741:
[----:B------:R-:W-:-:S07]  /*f8f0*/  MOV R214, R6 ;  /* 0x0000000600d67202 */ /* 0x000fce0000000f00 */
.L_x_33742:
[----:B------:R-:W-:Y:S05]  /*f900*/  BSYNC B2 ;  /* 0x0000000000027941 */ /* 0x000fea0003800000 */
.L_x_33740:
        /* <DEDUP_REMOVED lines=19> */
.L_x_33746:
[----:B------:R-:W-:Y:S05]  /*fa40*/  BSYNC B3 ;  /* 0x0000000000037941 */ /* 0x000fea0003800000 */
.L_x_33745:
        /* <DEDUP_REMOVED lines=42> */
.L_x_33744:
[----:B------:R-:W-:Y:S05]  /*fcf0*/  BSYNC B2 ;  /* 0x0000000000027941 */ /* 0x000fea0003800000 */
.L_x_33743:
        /* <DEDUP_REMOVED lines=36> */
.L_x_33690:
[----:B------:R-:W-:Y:S05]  /*ff40*/  BSYNC B1 ;  /* 0x0000000000017941 */ /* 0x000fea0003800000 */
.L_x_33689:
        /* <DEDUP_REMOVED lines=25> */
.L_x_33750:
[----:B--2-4-:R-:W-:-:S07]  /*100e0*/  IMAD.MOV.U32 R212, RZ, RZ, R6 ;  /* 0x000000ffffd47224 */ /* 0x014fce00078e0006 */
.L_x_33751:
[----:B------:R-:W-:Y:S05]  /*100f0*/  BSYNC B2 ;  /* 0x0000000000027941 */ /* 0x000fea0003800000 */
.L_x_33749:
        /* <DEDUP_REMOVED lines=16> */
.L_x_33755:
[----:B------:R-:W-:Y:S05]  /*10200*/  BSYNC B3 ;  /* 0x0000000000037941 */ /* 0x000fea0003800000 */
.L_x_33754:
        /* <DEDUP_REMOVED lines=42> */
.L_x_33753:
[----:B------:R-:W-:Y:S05]  /*104b0*/  BSYNC B2 ;  /* 0x0000000000027941 */ /* 0x000fea0003800000 */
.L_x_33752:
        /* <DEDUP_REMOVED lines=30> */
.L_x_33757:
[----:B------:R-:W-:-:S07]  /*106a0*/  MOV R173, R6 ;  /* 0x0000000600ad7202 */ /* 0x000fce0000000f00 */
.L_x_33758:
[----:B------:R-:W-:Y:S05]  /*106b0*/  BSYNC B2 ;  /* 0x0000000000027941 */ /* 0x000fea0003800000 */
.L_x_33756:
        /* <DEDUP_REMOVED lines=16> */
.L_x_33762:
[----:B------:R-:W-:Y:S05]  /*107c0*/  BSYNC B3 ;  /* 0x0000000000037941 */ /* 0x000fea0003800000 */
.L_x_33761:
        /* <DEDUP_REMOVED lines=42> */
.L_x_33760:
[----:B------:R-:W-:Y:S05]  /*10a70*/  BSYNC B2 ;  /* 0x0000000000027941 */ /* 0x000fea0003800000 */
.L_x_33759:
        /* <DEDUP_REMOVED lines=24> */
.L_x_33764:
[----:B------:R-:W-:-:S07]  /*10c00*/  MOV R3, R6 ;  /* 0x0000000600037202 */ /* 0x000fce0000000f00 */
.L_x_33765:
[----:B------:R-:W-:Y:S05]  /*10c10*/  BSYNC B2 ;  /* 0x0000000000027941 */ /* 0x000fea0003800000 */
.L_x_33763:
        /* <DEDUP_REMOVED lines=16> */
.L_x_33769:
[----:B------:R-:W-:Y:S05]  /*10d20*/  BSYNC B3 ;  /* 0x0000000000037941 */ /* 0x000fea0003800000 */
.L_x_33768:
        /* <DEDUP_REMOVED lines=42> */
.L_x_33767:
[----:B------:R-:W-:Y:S05]  /*10fd0*/  BSYNC B2 ;  /* 0x0000000000027941 */ /* 0x000fea0003800000 */
.L_x_33766:
        /* <DEDUP_REMOVED lines=23> */
.L_x_33771:
[----:B------:R-:W-:-:S07]  /*11150*/  MOV R175, R6 ;  /* 0x0000000600af7202 */ /* 0x000fce0000000f00 */
.L_x_33772:
[----:B------:R-:W-:Y:S05]  /*11160*/  BSYNC B2 ;  /* 0x0000000000027941 */ /* 0x000fea0003800000 */
.L_x_33770:
        /* <DEDUP_REMOVED lines=16> */
.L_x_33776:
[----:B------:R-:W-:Y:S05]  /*11270*/  BSYNC B3 ;  /* 0x0000000000037941 */ /* 0x000fea0003800000 */
.L_x_33775:
        /* <DEDUP_REMOVED lines=42> */
.L_x_33774:
[----:B------:R-:W-:Y:S05]  /*11520*/  BSYNC B2 ;  /* 0x0000000000027941 */ /* 0x000fea0003800000 */
.L_x_33773:
        /* <DEDUP_REMOVED lines=22> */
.L_x_33778:
[----:B------:R-:W-:-:S07]  /*11690*/  MOV R3, R6 ;  /* 0x0000000600037202 */ /* 0x000fce0000000f00 */
.L_x_33779:
[----:B------:R-:W-:Y:S05]  /*116a0*/  BSYNC B2 ;  /* 0x0000000000027941 */ /* 0x000fea0003800000 */
.L_x_33777:
        /* <DEDUP_REMOVED lines=16> */
.L_x_33783:
[----:B------:R-:W-:Y:S05]  /*117b0*/  BSYNC B3 ;  /* 0x0000000000037941 */ /* 0x000fea0003800000 */
.L_x_33782:
        /* <DEDUP_REMOVED lines=42> */
.L_x_33781:
[----:B------:R-:W-:Y:S05]  /*11a60*/  BSYNC B2 ;  /* 0x0000000000027941 */ /* 0x000fea0003800000 */
.L_x_33780:
        /* <DEDUP_REMOVED lines=23> */
.L_x_33785:
[----:B------:R-:W-:-:S07]  /*11be0*/  MOV R177, R6 ;  /* 0x0000000600b17202 */ /* 0x000fce0000000f00 */
.L_x_33786:
[----:B------:R-:W-:Y:S05]  /*11bf0*/  BSYNC B2 ;  /* 0x0000000000027941 */ /* 0x000fea0003800000 */
.L_x_33784:
        /* <DEDUP_REMOVED lines=16> */
.L_x_33790:
[----:B------:R-:W-:Y:S05]  /*11d00*/  BSYNC B3 ;  /* 0x0000000000037941 */ /* 0x000fea0003800000 */
.L_x_33789:
        /* <DEDUP_REMOVED lines=42> */
.L_x_33788:
[----:B------:R-:W-:Y:S05]  /*11fb0*/  BSYNC B2 ;  /* 0x0000000000027941 */ /* 0x000fea0003800000 */
.L_x_33787:
        /* <DEDUP_REMOVED lines=22> */
.L_x_33792:
[----:B------:R-:W-:-:S07]  /*12120*/  MOV R3, R6 ;  /* 0x0000000600037202 */ /* 0x000fce0000000f00 */
.L_x_33793:
[----:B------:R-:W-:Y:S05]  /*12130*/  BSYNC B2 ;  /* 0x0000000000027941 */ /* 0x000fea0003800000 */
.L_x_33791:
        /* <DEDUP_REMOVED lines=16> */
.L_x_33797:
[----:B------:R-:W-:Y:S05]  /*12240*/  BSYNC B3 ;  /* 0x0000000000037941 */ /* 0x000fea0003800000 */
.L_x_33796:
        /* <DEDUP_REMOVED lines=42> */
.L_x_33795:
[----:B------:R-:W-:Y:S05]  /*124f0*/  BSYNC B2 ;  /* 0x0000000000027941 */ /* 0x000fea0003800000 */
.L_x_33794:
        /* <DEDUP_REMOVED lines=23> */
.L_x_33799:
[----:B------:R-:W-:-:S07]  /*12670*/  MOV R214, R6 ;  /* 0x0000000600d67202 */ /* 0x000fce0000000f00 */
.L_x_33800:
[----:B------:R-:W-:Y:S05]  /*12680*/  BSYNC B2 ;  /* 0x0000000000027941 */ /* 0x000fea0003800000 */
.L_x_33798:
        /* <DEDUP_REMOVED lines=19> */
.L_x_33804:
[----:B------:R-:W-:Y:S05]  /*127c0*/  BSYNC B3 ;  /* 0x0000000000037941 */ /* 0x000fea0003800000 */
.L_x_33803:
        /* <DEDUP_REMOVED lines=42> */
.L_x_33802:
[----:B------:R-:W-:Y:S05]  /*12a70*/  BSYNC B2 ;  /* 0x0000000000027941 */ /* 0x000fea0003800000 */
.L_x_33801:
        /* <DEDUP_REMOVED lines=36> */
.L_x_33748:
[----:B------:R-:W-:Y:S05]  /*12cc0*/  BSYNC B1 ;  /* 0x0000000000017941 */ /* 0x000fea0003800000 */
.L_x_33747:
        /* <DEDUP_REMOVED lines=25> */
.L_x_33808:
[----:B--2-4-:R-:W-:-:S07]  /*12e60*/  IMAD.MOV.U32 R212, RZ, RZ, R6 ;  /* 0x000000ffffd47224 */ /* 0x014fce00078e0006 */
.L_x_33809:
[----:B------:R-:W-:Y:S05]  /*12e70*/  BSYNC B2 ;  /* 0x0000000000027941 */ /* 0x000fea0003800000 */
.L_x_33807:
        /* <DEDUP_REMOVED lines=16> */
.L_x_33813:
[----:B------:R-:W-:Y:S05]  /*12f80*/  BSYNC B3 ;  /* 0x0000000000037941 */ /* 0x000fea0003800000 */
.L_x_33812:
        /* <DEDUP_REMOVED lines=42> */
.L_x_33811:
[----:B------:R-:W-:Y:S05]  /*13230*/  BSYNC B2 ;  /* 0x0000000000027941 */ /* 0x000fea0003800000 */
.L_x_33810:
        /* <DEDUP_REMOVED lines=30> */
.L_x_33815:
[----:B------:R-:W-:-:S07]  /*13420*/  MOV R181, R6 ;  /* 0x0000000600b57202 */ /* 0x000fce0000000f00 */
.L_x_33816:
[----:B------:R-:W-:Y:S05]  /*13430*/  BSYNC B2 ;  /* 0x0000000000027941 */ /* 0x000fea0003800000 */
.L_x_33814:
        /* <DEDUP_REMOVED lines=16> */
.L_x_33820:
[----:B------:R-:W-:Y:S05]  /*13540*/  BSYNC B3 ;  /* 0x0000000000037941 */ /* 0x000fea0003800000 */
.L_x_33819:
        /* <DEDUP_REMOVED lines=42> */
.L_x_33818:
[----:B------:R-:W-:Y:S05]  /*137f0*/  BSYNC B2 ;  /* 0x0000000000027941 */ /* 0x000fea0003800000 */
.L_x_33817:
        /* <DEDUP_REMOVED lines=24> */
.L_x_33822:
[----:B------:R-:W-:-:S07]  /*13980*/  MOV R3, R6 ;  /* 0x0000000600037202 */ /* 0x000fce0000000f00 */
.L_x_33823:
[----:B------:R-:W-:Y:S05]  /*13990*/  BSYNC B2 ;  /* 0x0000000000027941 */ /* 0x000fea0003800000 */
.L_x_33821:
        /* <DEDUP_REMOVED lines=16> */
.L_x_33827:
[----:B------:R-:W-:Y:S05]  /*13aa0*/  BSYNC B3 ;  /* 0x0000000000037941 */ /* 0x000fea0003800000 */
.L_x_33826:
        /* <DEDUP_REMOVED lines=42> */
.L_x_33825:
[----:B------:R-:W-:Y:S05]  /*13d50*/  BSYNC B2 ;  /* 0x0000000000027941 */ /* 0x000fea0003800000 */
.L_x_33824:
        /* <DEDUP_REMOVED lines=23> */
.L_x_33829:
[----:B------:R-:W-:-:S07]  /*13ed0*/  MOV R183, R6 ;  /* 0x0000000600b77202 */ /* 0x000fce0000000f00 */
.L_x_33830:
[----:B------:R-:W-:Y:S05]  /*13ee0*/  BSYNC B2 ;  /* 0x0000000000027941 */ /* 0x000fea0003800000 */
.L_x_33828:
        /* <DEDUP_REMOVED lines=16> */
.L_x_33834:
[----:B------:R-:W-:Y:S05]  /*13ff0*/  BSYNC B3 ;  /* 0x0000000000037941 */ /* 0x000fea0003800000 */
.L_x_33833:
        /* <DEDUP_REMOVED lines=42> */
.L_x_33832:
[----:B------:R-:W-:Y:S05]  /*142a0*/  BSYNC B2 ;  /* 0x0000000000027941 */ /* 0x000fea0003800000 */
.L_x_33831:
        /* <DEDUP_REMOVED lines=22> */
.L_x_33836:
[----:B------:R-:W-:-:S07]  /*14410*/  MOV R3, R6 ;  /* 0x0000000600037202 */ /* 0x000fce0000000f00 */
.L_x_33837:
[----:B------:R-:W-:Y:S05]  /*14420*/  BSYNC B2 ;  /* 0x0000000000027941 */ /* 0x000fea0003800000 */
.L_x_33835:
        /* <DEDUP_REMOVED lines=16> */
.L_x_33841:
[----:B------:R-:W-:Y:S05]  /*14530*/  BSYNC B3 ;  /* 0x0000000000037941 */ /* 0x000fea0003800000 */
.L_x_33840:
        /* <DEDUP_REMOVED lines=42> */
.L_x_33839:
[----:B------:R-:W-:Y:S05]  /*147e0*/  BSYNC B2 ;  /* 0x0000000000027941 */ /* 0x000fea0003800000 */
.L_x_33838:
        /* <DEDUP_REMOVED lines=23> */
.L_x_33843:
[----:B------:R-:W-:-:S07]  /*14960*/  MOV R185, R6 ;  /* 0x0000000600b97202 */ /* 0x000fce0000000f00 */
.L_x_33844:
[----:B------:R-:W-:Y:S05]  /*14970*/  BSYNC B2 ;  /* 0x0000000000027941 */ /* 0x000fea0003800000 */
.L_x_33842:
        /* <DEDUP_REMOVED lines=16> */
.L_x_33848:
[----:B------:R-:W-:Y:S05]  /*14a80*/  BSYNC B3 ;  /* 0x0000000000037941 */ /* 0x000fea0003800000 */
.L_x_33847:
        /* <DEDUP_REMOVED lines=42> */
.L_x_33846:
[----:B------:R-:W-:Y:S05]  /*14d30*/  BSYNC B2 ;  /* 0x0000000000027941 */ /* 0x000fea0003800000 */
.L_x_33845:
        /* <DEDUP_REMOVED lines=22> */
.L_x_33850:
[----:B------:R-:W-:-:S07]  /*14ea0*/  MOV R3, R6 ;  /* 0x0000000600037202 */ /* 0x000fce0000000f00 */
.L_x_33851:
[----:B------:R-:W-:Y:S05]  /*14eb0*/  BSYNC B2 ;  /* 0x0000000000027941 */ /* 0x000fea0003800000 */
.L_x_33849:
        /* <DEDUP_REMOVED lines=16> */
.L_x_33855:
[----:B------:R-:W-:Y:S05]  /*14fc0*/  BSYNC B3 ;  /* 0x0000000000037941 */ /* 0x000fea0003800000 */
.L_x_33854:
        /* <DEDUP_REMOVED lines=42> */
.L_x_33853:
[----:B------:R-:W-:Y:S05]  /*15270*/  BSYNC B2 ;  /* 0x0000000000027941 */ /* 0x000fea0003800000 */
.L_x_33852:
        /* <DEDUP_REMOVED lines=23> */
.L_x_33857:
[----:B------:R-:W-:-:S07]  /*153f0*/  MOV R214, R6 ;  /* 0x0000000600d67202 */ /* 0x000fce0000000f00 */
.L_x_33858:
[----:B------:R-:W-:Y:S05]  /*15400*/  BSYNC B2 ;  /* 0x0000000000027941 */ /* 0x000fea0003800000 */
.L_x_33856:
        /* <DEDUP_REMOVED lines=19> */
.L_x_33862:
[----:B------:R-:W-:Y:S05]  /*15540*/  BSYNC B3 ;  /* 0x0000000000037941 */ /* 0x000fea0003800000 */
.L_x_33861:
        /* <DEDUP_REMOVED lines=42> */
.L_x_33860:
[----:B------:R-:W-:Y:S05]  /*157f0*/  BSYNC B2 ;  /* 0x0000000000027941 */ /* 0x000fea0003800000 */
.L_x_33859:
        /* <DEDUP_REMOVED lines=36> */
.L_x_33806:
[----:B------:R-:W-:Y:S05]  /*15a40*/  BSYNC B1 ;  /* 0x0000000000017941 */ /* 0x000fea0003800000 */
.L_x_33805:
        /* <DEDUP_REMOVED lines=25> */
.L_x_33866:
[----:B--2-4-:R-:W-:-:S07]  /*15be0*/  IMAD.MOV.U32 R212, RZ, RZ, R6 ;  /* 0x000000ffffd47224 */ /* 0x014fce00078e0006 */
.L_x_33867:
[----:B------:R-:W-:Y:S05]  /*15bf0*/  BSYNC B2 ;  /* 0x0000000000027941 */ /* 0x000fea0003800000 */
.L_x_33865:
        /* <DEDUP_REMOVED lines=16> */
.L_x_33871:
[----:B------:R-:W-:Y:S05]  /*15d00*/  BSYNC B3 ;  /* 0x0000000000037941 */ /* 0x000fea0003800000 */
.L_x_33870:
        /* <DEDUP_REMOVED lines=42> */
.L_x_33869:
[----:B------:R-:W-:Y:S05]  /*15fb0*/  BSYNC B2 ;  /* 0x0000000000027941 */ /* 0x000fea0003800000 */
.L_x_33868:
        /* <DEDUP_REMOVED lines=30> */
.L_x_33873:
[----:B------:R-:W-:-:S07]  /*161a0*/  MOV R189, R6 ;  /* 0x0000000600bd7202 */ /* 0x000fce0000000f00 */
.L_x_33874:
[----:B------:R-:W-:Y:S05]  /*161b0*/  BSYNC B2 ;  /* 0x0000000000027941 */ /* 0x000fea0003800000 */
.L_x_33872:
        /* <DEDUP_REMOVED lines=16> */
.L_x_33878:
[----:B------:R-:W-:Y:S05]  /*162c0*/  BSYNC B3 ;  /* 0x0000000000037941 */ /* 0x000fea0003800000 */
.L_x_33877:
        /* <DEDUP_REMOVED lines=42> */
.L_x_33876:
[----:B------:R-:W-:Y:S05]  /*16570*/  BSYNC B2 ;  /* 0x0000000000027941 */ /* 0x000fea0003800000 */
.L_x_33875:
        /* <DEDUP_REMOVED lines=24> */
.L_x_33880:
[----:B------:R-:W-:-:S07]  /*16700*/  MOV R3, R6 ;  /* 0x0000000600037202 */ /* 0x000fce0000000f00 */
.L_x_33881:
[----:B------:R-:W-:Y:S05]  /*16710*/  BSYNC B2 ;  /* 0x0000000000027941 */ /* 0x000fea0003800000 */
.L_x_33879:
        /* <DEDUP_REMOVED lines=16> */
.L_x_33885:
[----:B------:R-:W-:Y:S05]  /*16820*/  BSYNC B3 ;  /* 0x0000000000037941 */ /* 0x000fea0003800000 */
.L_x_33884:
        /* <DEDUP_REMOVED lines=42> */
.L_x_33883:
[----:B------:R-:W-:Y:S05]  /*16ad0*/  BSYNC B2 ;  /* 0x0000000000027941 */ /* 0x000fea0003800000 */
.L_x_33882:
        /* <DEDUP_REMOVED lines=23> */
.L_x_33887:
[----:B------:R-:W-:-:S07]  /*16c50*/  MOV R191, R6 ;  /* 0x0000000600bf7202 */ /* 0x000fce0000000f00 */
.L_x_33888:
[----:B------:R-:W-:Y:S05]  /*16c60*/  BSYNC B2 ;  /* 0x0000000000027941 */ /* 0x000fea0003800000 */
.L_x_33886:
        /* <DEDUP_REMOVED lines=16> */
.L_x_33892:
[----:B------:R-:W-:Y:S05]  /*16d70*/  BSYNC B3 ;  /* 0x0000000000037941 */ /* 0x000fea0003800000 */
.L_x_33891:
        /* <DEDUP_REMOVED lines=42> */
.L_x_33890:
[----:B------:R-:W-:Y:S05]  /*17020*/  BSYNC B2 ;  /* 0x0000000000027941 */ /* 0x000fea0003800000 */
.L_x_33889:
        /* <DEDUP_REMOVED lines=22> */
.L_x_33894:
[----:B------:R-:W-:-:S07]  /*17190*/  MOV R3, R6 ;  /* 0x0000000600037202 */ /* 0x000fce0000000f00 */
.L_x_33895:
[----:B------:R-:W-:Y:S05]  /*171a0*/  BSYNC B2 ;  /* 0x0000000000027941 */ /* 0x000fea0003800000 */
.L_x_33893:
        /* <DEDUP_REMOVED lines=16> */
.L_x_33899:
[----:B------:R-:W-:Y:S05]  /*172b0*/  BSYNC B3 ;  /* 0x0000000000037941 */ /* 0x000fea0003800000 */
.L_x_33898:
        /* <DEDUP_REMOVED lines=42> */
.L_x_33897:
[----:B------:R-:W-:Y:S05]  /*17560*/  BSYNC B2 ;  /* 0x0000000000027941 */ /* 0x000fea0003800000 */
.L_x_33896:
        /* <DEDUP_REMOVED lines=23> */
.L_x_33901:
[----:B------:R-:W-:-:S07]  /*176e0*/  MOV R193, R6 ;  /* 0x0000000600c17202 */ /* 0x000fce0000000f00 */
.L_x_33902:
[----:B------:R-:W-:Y:S05]  /*176f0*/  BSYNC B2 ;  /* 0x0000000000027941 */ /* 0x000fea0003800000 */
.L_x_33900:
        /* <DEDUP_REMOVED lines=16> */
.L_x_33906:
[----:B------:R-:W-:Y:S05]  /*17800*/  BSYNC B3 ;  /* 0x0000000000037941 */ /* 0x000fea0003800000 */
.L_x_33905:
        /* <DEDUP_REMOVED lines=42> */
.L_x_33904:
[----:B------:R-:W-:Y:S05]  /*17ab0*/  BSYNC B2 ;  /* 0x0000000000027941 */ /* 0x000fea0003800000 */
.L_x_33903:
        /* <DEDUP_REMOVED lines=22> */
.L_x_33908:
[----:B------:R-:W-:-:S07]  /*17c20*/  MOV R3, R6 ;  /* 0x0000000600037202 */ /* 0x000fce0000000f00 */
.L_x_33909:
[----:B------:R-:W-:Y:S05]  /*17c30*/  BSYNC B2 ;  /* 0x0000000000027941 */ /* 0x000fea0003800000 */
.L_x_33907:
        /* <DEDUP_REMOVED lines=16> */
.L_x_33913:
[----:B------:R-:W-:Y:S05]  /*17d40*/  BSYNC B3 ;  /* 0x0000000000037941 */ /* 0x000fea0003800000 */
.L_x_33912:
        /* <DEDUP_REMOVED lines=42> */
.L_x_33911:
[----:B------:R-:W-:Y:S05]  /*17ff0*/  BSYNC B2 ;  /* 0x0000000000027941 */ /* 0x000fea0003800000 */
.L_x_33910:
        /* <DEDUP_REMOVED lines=23> */
.L_x_33915:
[----:B------:R-:W-:-:S07]  /*18170*/  MOV R214, R6 ;  /* 0x0000000600d67202 */ /* 0x000fce0000000f00 */
.L_x_33916:
[----:B------:R-:W-:Y:S05]  /*18180*/  BSYNC B2 ;  /* 0x0000000000027941 */ /* 0x000fea0003800000 */
.L_x_33914:
        /* <DEDUP_REMOVED lines=19> */
.L_x_33920:
[----:B------:R-:W-:Y:S05]  /*182c0*/  BSYNC B3 ;  /* 0x0000000000037941 */ /* 0x000fea0003800000 */
.L_x_33919:
        /* <DEDUP_REMOVED lines=42> */
.L_x_33918:
[----:B------:R-:W-:Y:S05]  /*18570*/  BSYNC B2 ;  /* 0x0000000000027941 */ /* 0x000fea0003800000 */
.L_x_33917:
        /* <DEDUP_REMOVED lines=36> */
.L_x_33864:
[----:B------:R-:W-:Y:S05]  /*187c0*/  BSYNC B1 ;  /* 0x0000000000017941 */ /* 0x000fea0003800000 */
.L_x_33863:
        /* <DEDUP_REMOVED lines=25> */
.L_x_33924:
[----:B--2-4-:R-:W-:-:S07]  /*18960*/  IMAD.MOV.U32 R212, RZ, RZ, R6 ;  /* 0x000000ffffd47224 */ /* 0x014fce00078e0006 */
.L_x_33925:
[----:B------:R-:W-:Y:S05]  /*18970*/  BSYNC B2 ;  /* 0x0000000000027941 */ /* 0x000fea0003800000 */
.L_x_33923:
        /* <DEDUP_REMOVED lines=16> */
.L_x_33929:
[----:B------:R-:W-:Y:S05]  /*18a80*/  BSYNC B3 ;  /* 0x0000000000037941 */ /* 0x000fea0003800000 */
.L_x_33928:
        /* <DEDUP_REMOVED lines=42> */
.L_x_33927:
[----:B------:R-:W-:Y:S05]  /*18d30*/  BSYNC B2 ;  /* 0x0000000000027941 */ /* 0x000fea0003800000 */
.L_x_33926:
        /* <DEDUP_REMOVED lines=30> */
.L_x_33931:
[----:B------:R-:W-:-:S07]  /*18f20*/  MOV R197, R6 ;  /* 0x0000000600c57202 */ /* 0x000fce0000000f00 */
.L_x_33932:
[----:B------:R-:W-:Y:S05]  /*18f30*/  BSYNC B2 ;  /* 0x0000000000027941 */ /* 0x000fea0003800000 */
.L_x_33930:
        /* <DEDUP_REMOVED lines=16> */
.L_x_33936:
[----:B------:R-:W-:Y:S05]  /*19040*/  BSYNC B3 ;  /* 0x0000000000037941 */ /* 0x000fea0003800000 */
.L_x_33935:
        /* <DEDUP_REMOVED lines=42> */
.L_x_33934:
[----:B------:R-:W-:Y:S05]  /*192f0*/  BSYNC B2 ;  /* 0x0000000000027941 */ /* 0x000fea0003800000 */
.L_x_33933:
        /* <DEDUP_REMOVED lines=24> */
.L_x_33938:
[----:B------:R-:W-:-:S07]  /*19480*/  MOV R3, R6 ;  /* 0x0000000600037202 */ /* 0x000fce0000000f00 */
.L_x_33939:
[----:B------:R-:W-:Y:S05]  /*19490*/  BSYNC B2 ;  /* 0x0000000000027941 */ /* 0x000fea0003800000 */
.L_x_33937:
        /* <DEDUP_REMOVED lines=16> */
.L_x_33943:
[----:B------:R-:W-:Y:S05]  /*195a0*/  BSYNC B3 ;  /* 0x0000000000037941 */ /* 0x000fea0003800000 */
.L_x_33942:
        /* <DEDUP_REMOVED lines=42> */
.L_x_33941:
[----:B------:R-:W-:Y:S05]  /*19850*/  BSYNC B2 ;  /* 0x0000000000027941 */ /* 0x000fea0003800000 */
.L_x_33940:
        /* <DEDUP_REMOVED lines=23> */
.L_x_33945:
[----:B------:R-:W-:-:S07]  /*199d0*/  MOV R199, R6 ;  /* 0x0000000600c77202 */ /* 0x000fce0000000f00 */
.L_x_33946:
[----:B------:R-:W-:Y:S05]  /*199e0*/  BSYNC B2 ;  /* 0x0000000000027941 */ /* 0x000fea0003800000 */
.L_x_33944:
        /* <DEDUP_REMOVED lines=16> */
.L_x_33950:
[----:B------:R-:W-:Y:S05]  /*19af0*/  BSYNC B3 ;  /* 0x0000000000037941 */ /* 0x000fea0003800000 */
.L_x_33949:
        /* <DEDUP_REMOVED lines=42> */
.L_x_33948:
[----:B------:R-:W-:Y:S05]  /*19da0*/  BSYNC B2 ;  /* 0x0000000000027941 */ /* 0x000fea0003800000 */
.L_x_33947:
        /* <DEDUP_REMOVED lines=22> */
.L_x_33952:
[----:B------:R-:W-:-:S07]  /*19f10*/  MOV R3, R6 ;  /* 0x0000000600037202 */ /* 0x000fce0000000f00 */
.L_x_33953:
[----:B------:R-:W-:Y:S05]  /*19f20*/  BSYNC B2 ;  /* 0x0000000000027941 */ /* 0x000fea0003800000 */
.L_x_33951:
        /* <DEDUP_REMOVED lines=16> */
.L_x_33957:
[----:B------:R-:W-:Y:S05]  /*1a030*/  BSYNC B3 ;  /* 0x0000000000037941 */ /* 0x000fea0003800000 */
.L_x_33956:
        /* <DEDUP_REMOVED lines=42> */
.L_x_33955:
[----:B------:R-:W-:Y:S05]  /*1a2e0*/  BSYNC B2 ;  /* 0x0000000000027941 */ /* 0x000fea0003800000 */
.L_x_33954:
        /* <DEDUP_REMOVED lines=23> */
.L_x_33959:
[----:B------:R-:W-:-:S07]  /*1a460*/  MOV R201, R6 ;  /* 0x0000000600c97202 */ /* 0x000fce0000000f00 */
.L_x_33960:
[----:B------:R-:W-:Y:S05]  /*1a470*/  BSYNC B2 ;  /* 0x0000000000027941 */ /* 0x000fea0003800000 */
.L_x_33958:
        /* <DEDUP_REMOVED lines=16> */
.L_x_33964:
[----:B------:R-:W-:Y:S05]  /*1a580*/  BSYNC B3 ;  /* 0x0000000000037941 */ /* 0x000fea0003800000 */
.L_x_33963:
        /* <DEDUP_REMOVED lines=42> */
.L_x_33962:
[----:B------:R-:W-:Y:S05]  /*1a830*/  BSYNC B2 ;  /* 0x0000000000027941 */ /* 0x000fea0003800000 */
.L_x_33961:
        /* <DEDUP_REMOVED lines=22> */
.L_x_33966:
[----:B------:R-:W-:-:S07]  /*1a9a0*/  MOV R3, R6 ;  /* 0x0000000600037202 */ /* 0x000fce0000000f00 */
.L_x_33967:
[----:B------:R-:W-:Y:S05]  /*1a9b0*/  BSYNC B2 ;  /* 0x0000000000027941 */ /* 0x000fea0003800000 */
.L_x_33965:
        /* <DEDUP_REMOVED lines=16> */
.L_x_33971:
[----:B------:R-:W-:Y:S05]  /*1aac0*/  BSYNC B3 ;  /* 0x0000000000037941 */ /* 0x000fea0003800000 */
.L_x_33970:
        /* <DEDUP_REMOVED lines=42> */
.L_x_33969:
[----:B------:R-:W-:Y:S05]  /*1ad70*/  BSYNC B2 ;  /* 0x0000000000027941 */ /* 0x000fea0003800000 */
.L_x_33968:
        /* <DEDUP_REMOVED lines=23> */
.L_x_33973:
[----:B------:R-:W-:-:S07]  /*1aef0*/  MOV R214, R6 ;  /* 0x0000000600d67202 */ /* 0x000fce0000000f00 */
.L_x_33974:
[----:B------:R-:W-:Y:S05]  /*1af00*/  BSYNC B2 ;  /* 0x0000000000027941 */ /* 0x000fea0003800000 */
.L_x_33972:
        /* <DEDUP_REMOVED lines=19> */
.L_x_33978:
[----:B------:R-:W-:Y:S05]  /*1b040*/  BSYNC B3 ;  /* 0x0000000000037941 */ /* 0x000fea0003800000 */
.L_x_33977:
        /* <DEDUP_REMOVED lines=42> */
.L_x_33976:
[----:B------:R-:W-:Y:S05]  /*1b2f0*/  BSYNC B2 ;  /* 0x0000000000027941 */ /* 0x000fea0003800000 */
.L_x_33975:
        /* <DEDUP_REMOVED lines=36> */
.L_x_33922:
[----:B------:R-:W-:Y:S05]  /*1b540*/  BSYNC B1 ;  /* 0x0000000000017941 */ /* 0x000fea0003800000 */
.L_x_33921:
        /* <DEDUP_REMOVED lines=25> */
.L_x_33982:
[----:B--2-4-:R-:W-:-:S07]  /*1b6e0*/  IMAD.MOV.U32 R212, RZ, RZ, R6 ;  /* 0x000000ffffd47224 */ /* 0x014fce00078e0006 */
.L_x_33983:
[----:B------:R-:W-:Y:S05]  /*1b6f0*/  BSYNC B2 ;  /* 0x0000000000027941 */ /* 0x000fea0003800000 */
.L_x_33981:
        /* <DEDUP_REMOVED lines=16> */
.L_x_33987:
[----:B------:R-:W-:Y:S05]  /*1b800*/  BSYNC B3 ;  /* 0x0000000000037941 */ /* 0x000fea0003800000 */
.L_x_33986:
        /* <DEDUP_REMOVED lines=42> */
.L_x_33985:
[----:B------:R-:W-:Y:S05]  /*1bab0*/  BSYNC B2 ;  /* 0x0000000000027941 */ /* 0x000fea0003800000 */
.L_x_33984:
        /* <DEDUP_REMOVED lines=10> */
[----:B------:R-:W-:Y:S01]  /*1bb60*/  FFMA.FTZ R3, R3, R215, 1.1641532182693481445e-10 ;  /* 0x2f00000003037423 */ /* 0x000fe200000100d7 */
[----:B------:R-:W-:-:S04]  /*1bb70*/  PRMT R205, R208, 0x7632, R205 ;  /* 0x00007632d0cd7816 */ /* 0x000fc800000000cd */
[----:B0-----:R-:W-:Y:S01]  /*1bb80*/  FSETP.GTU.FTZ.AND P1, PT, R3, R237, PT ;  /* 0x000000ed0300720b */ /* 0x001fe20003f3c000 */
[----:B------:R-:W-:-:S04]  /*1bb90*/  FMUL.FTZ R3, R204, R13 ;  /* 0x0000000dcc037220 */ /* 0x000fc80000410000 */
[----:B---3--:R-:W-:-:S08]  /*1bba0*/  FMUL.FTZ R3, R3, R236 ;  /* 0x000000ec03037220 */ /* 0x008fd00000410000 */
        /* <DEDUP_REMOVED lines=15> */
.L_x_33989:
[----:B------:R-:W-:-:S07]  /*1bca0*/  MOV R3, R6 ;  /* 0x0000000600037202 */ /* 0x000fce0000000f00 */
.L_x_33990:
[----:B------:R-:W-:Y:S05]  /*1bcb0*/  BSYNC B2 ;  /* 0x0000000000027941 */ /* 0x000fea0003800000 */
.L_x_33988:
        /* <DEDUP_REMOVED lines=16> */
.L_x_33994:
[----:B------:R-:W-:Y:S05]  /*1bdc0*/  BSYNC B3 ;  /* 0x0000000000037941 */ /* 0x000fea0003800000 */
.L_x_33993:
        /* <DEDUP_REMOVED lines=42> */
.L_x_33992:
[----:B------:R-:W-:Y:S05]  /*1c070*/  BSYNC B2 ;  /* 0x0000000000027941 */ /* 0x000fea0003800000 */
.L_x_33991:
[----:B------:R-:W2:Y:S01]  /*1c080*/  LDL R206, [R1+0x24] ;  /* 0x0000240001ce7983 */ /* 0x000ea20000100800 */
        /* <DEDUP_REMOVED lines=23> */
.L_x_33996:
[----:B------:R-:W-:-:S07]  /*1c200*/  MOV R3, R6 ;  /* 0x0000000600037202 */ /* 0x000fce0000000f00 */
.L_x_33997:
[----:B------:R-:W-:Y:S05]  /*1c210*/  BSYNC B2 ;  /* 0x0000000000027941 */ /* 0x000fea0003800000 */
.L_x_33995:
        /* <DEDUP_REMOVED lines=16> */
.L_x_34001:
[----:B------:R-:W-:Y:S05]  /*1c320*/  BSYNC B3 ;  /* 0x0000000000037941 */ /* 0x000fea0003800000 */
.L_x_34000:
        /* <DEDUP_REMOVED lines=42> */
.L_x_33999:
[----:B------:R-:W-:Y:S05]  /*1c5d0*/  BSYNC B2 ;  /* 0x0000000000027941 */ /* 0x000fea0003800000 */
.L_x_33998:
[----:B------:R-:W2:Y:S01]  /*1c5e0*/  LDL R206, [R1+0x28] ;  /* 0x0000280001ce7983 */ /* 0x000ea20000100800 */
        /* <DEDUP_REMOVED lines=22> */
.L_x_34003:
[----:B------:R-:W-:-:S07]  /*1c750*/  MOV R3, R6 ;  /* 0x0000000600037202 */ /* 0x000fce0000000f00 */
.L_x_34004:
[----:B------:R-:W-:Y:S05]  /*1c760*/  BSYNC B2 ;  /* 0x0000000000027941 */ /* 0x000fea0003800000 */
.L_x_34002:
        /* <DEDUP_REMOVED lines=16> */
.L_x_34008:
[----:B------:R-:W-:Y:S05]  /*1c870*/  BSYNC B3 ;  /* 0x0000000000037941 */ /* 0x000fea0003800000 */
.L_x_34007:
        /* <DEDUP_REMOVED lines=42> */
.L_x_34006:
[----:B------:R-:W-:Y:S05]  /*1cb20*/  BSYNC B2 ;  /* 0x0000000000027941 */ /* 0x000fea0003800000 */
.L_x_34005:
        /* <DEDUP_REMOVED lines=22> */
.L_x_34010:
[----:B------:R-:W-:-:S07]  /*1cc90*/  MOV R3, R6 ;  /* 0x0000000600037202 */ /* 0x000fce0000000f00 */
.L_x_34011:
[----:B------:R-:W-:Y:S05]  /*1cca0*/  BSYNC B2 ;  /* 0x0000000000027941 */ /* 0x000fea0003800000 */
.L_x_34009:
        /* <DEDUP_REMOVED lines=16> */
.L_x_34015:
[----:B------:R-:W-:Y:S05]  /*1cdb0*/  BSYNC B3 ;  /* 0x0000000000037941 */ /* 0x000fea0003800000 */
.L_x_34014:
        /* <DEDUP_REMOVED lines=42> */
.L_x_34013:
[----:B------:R-:W-:Y:S05]  /*1d060*/  BSYNC B2 ;  /* 0x0000000000027941 */ /* 0x000fea0003800000 */
.L_x_34012:
        /* <DEDUP_REMOVED lines=23> */
.L_x_34017:
[----:B------:R-:W-:-:S07]  /*1d1e0*/  MOV R3, R6 ;  /* 0x0000000600037202 */ /* 0x000fce0000000f00 */
.L_x_34018:
[----:B------:R-:W-:Y:S05]  /*1d1f0*/  BSYNC B2 ;  /* 0x0000000000027941 */ /* 0x000fea0003800000 */
.L_x_34016:
        /* <DEDUP_REMOVED lines=16> */
.L_x_34022:
[----:B------:R-:W-:Y:S05]  /*1d300*/  BSYNC B3 ;  /* 0x0000000000037941 */ /* 0x000fea0003800000 */
.L_x_34021:
        /* <DEDUP_REMOVED lines=42> */
.L_x_34020:
[----:B------:R-:W-:Y:S05]  /*1d5b0*/  BSYNC B2 ;  /* 0x0000000000027941 */ /* 0x000fea0003800000 */
.L_x_34019:
        /* <DEDUP_REMOVED lines=22> */
.L_x_34024:
[----:B------:R-:W-:-:S07]  /*1d720*/  MOV R3, R6 ;  /* 0x0000000600037202 */ /* 0x000fce0000000f00 */
.L_x_34025:
[----:B------:R-:W-:Y:S05]  /*1d730*/  BSYNC B2 ;  /* 0x0000000000027941 */ /* 0x000fea0003800000 */
.L_x_34023:
        /* <DEDUP_REMOVED lines=16> */
.L_x_34029:
[----:B------:R-:W-:Y:S05]  /*1d840*/  BSYNC B3 ;  /* 0x0000000000037941 */ /* 0x000fea0003800000 */
.L_x_34028:
        /* <DEDUP_REMOVED lines=42> */
.L_x_34027:
[----:B------:R-:W-:Y:S05]  /*1daf0*/  BSYNC B2 ;  /* 0x0000000000027941 */ /* 0x000fea0003800000 */
.L_x_34026:
        /* <DEDUP_REMOVED lines=23> */
.L_x_34031:
[----:B------:R-:W-:-:S07]  /*1dc70*/  MOV R211, R6 ;  /* 0x0000000600d37202 */ /* 0x000fce0000000f00 */
.L_x_34032:
[----:B------:R-:W-:Y:S05]  /*1dc80*/  BSYNC B2 ;  /* 0x0000000000027941 */ /* 0x000fea0003800000 */
.L_x_34030:
        /* <DEDUP_REMOVED lines=19> */
.L_x_34036:
[----:B------:R-:W-:Y:S05]  /*1ddc0*/  BSYNC B3 ;  /* 0x0000000000037941 */ /* 0x000fea0003800000 */
.L_x_34035:
        /* <DEDUP_REMOVED lines=42> */
.L_x_34034:
[----:B------:R-:W-:Y:S05]  /*1e070*/  BSYNC B2 ;  /* 0x0000000000027941 */ /* 0x000fea0003800000 */
.L_x_34033:
[----:B------:R-:W2:Y:S01]  /*1e080*/  LDL R238, [R1+0x1c] ;  /* 0x00001c0001ee7983 */ /* 0x000ea20000100800 */
[----:B------:R-:W-:Y:S01]  /*1e090*/  I2FP.F32.U32 R211, R211 ;  /* 0x000000d300d37245 */ /* 0x000fe20000201000 */
[----:B------:R-:W-:Y:S01]  /*1e0a0*/  IMAD.U32 R214, R214, 0x10000, RZ ;  /* 0x00010000d6d67824 */ /* 0x000fe200078e00ff */
[----:B------:R-:W-:Y:S02]  /*1e0b0*/  SEL R213, RZ, 0x1, P2 ;  /* 0x00000001ffd57807 */ /* 0x000fe40001000000 */
[----:B------:R-:W-:Y:S01]  /*1e0c0*/  SEL R212, RZ, 0x10000, P5 ;  /* 0x00010000ffd47807 */ /* 0x000fe20002800000 */
[----:B------:R-:W-:Y:S01]  /*1e0d0*/  FFMA.FTZ R211, R211, R215, 1.1641532182693481445e-10 ;  /* 0x2f000000d3d37423 */ /* 0x000fe200000100d7 */
[----:B------:R-:W-:Y:S01]  /*1e0e0*/  FMUL.FTZ R13, R214, R13 ;  /* 0x0000000dd60d7220 */ /* 0x000fe20000410000 */
[----:B------:R-:W-:Y:S02]  /*1e0f0*/  SEL R214, RZ, 0x100, P4 ;  /* 0x00000100ffd67807 */ /* 0x000fe40002000000 */
[C---:B------:R-:W-:Y:S01]  /*1e100*/  LOP3.LUT P5, RZ, R8.reuse, 0x2, RZ, 0xc0, !PT ;  /* 0x0000000208ff7812 */ /* 0x040fe200078ac0ff */
[----:B------:R-:W-:Y:S01]  /*1e110*/  FMUL.FTZ R13, R13, R236 ;  /* 0x000000ec0d0d7220 */ /* 0x000fe20000410000 */
[----:B------:R-:W-:Y:S01]  /*1e120*/  FSETP.GTU.FTZ.AND P4, PT, R211, R237, PT ;  /* 0x000000edd300720b */ /* 0x000fe20003f9c000 */
[----:B------:R-:W-:Y:S01]  /*1e130*/  IMAD.WIDE.U32 R236, R213, 0x1000000, RZ ;  /* 0x01000000d5ec7825 */ /* 0x000fe200078e00ff */
[----:B------:R-:W-:-:S02]  /*1e140*/  LOP3.LUT P6, RZ, R8, 0x4, RZ, 0xc0, !PT ;  /* 0x0000000408ff7812 */ /* 0x000fc400078cc0ff */
[----:B------:R-:W-:Y:S02]  /*1e150*/  SEL R215, RZ, 0x1000000, P4 ;  /* 0x01000000ffd77807 */ /* 0x000fe40002000000 */
[----:B------:R-:W-:Y:S02]  /*1e160*/  FSEL R211, R13, RZ, !P4 ;  /* 0x000000ff0dd37208 */ /* 0x000fe40006000000 */
[----:B------:R-:W-:Y:S02]  /*1e170*/  SEL R13, RZ, 0x1, P3 ;  /* 0x00000001ff0d7807 */ /* 0x000fe40001800000 */
[----:B------:R-:W-:Y:S02]  /*1e180*/  LOP3.LUT R212, R214, R215, R212, 0xfe, !PT ;  /* 0x000000d7d6d47212 */ /* 0x000fe400078efed4 */
[----:B------:R-:W-:Y:S02]  /*1e190*/  SEL R214, RZ, 0x1, P1 ;  /* 0x00000001ffd67807 */ /* 0x000fe40000800000 */
[----:B------:R-:W-:-:S02]  /*1e1a0*/  LOP3.LUT R237, R237, R212, R13, 0xfe, !PT ;  /* 0x000000d4eded7212 */ /* 0x000fc400078efe0d */
[----:B------:R-:W-:Y:S01]  /*1e1b0*/  SEL R13, RZ, 0x1, P5 ;  /* 0x00000001ff0d7807 */ /* 0x000fe20002800000 */
[----:B------:R-:W-:-:S04]  /*1e1c0*/  IMAD.WIDE.U32 R214, R214, 0x10000, RZ ;  /* 0x00010000d6d67825 */ /* 0x000fc800078e00ff */
[----:B------:R-:W-:-:S03]  /*1e1d0*/  IMAD.WIDE.U32 R212, R13, 0x100, RZ ;  /* 0x000001000dd47825 */ /* 0x000fc600078e00ff */
[----:B------:R-:W-:Y:S02]  /*1e1e0*/  LOP3.LUT R13, R212, R236, R214, 0xfe, !PT ;  /* 0x000000ecd40d7212 */ /* 0x000fe400078efed6 */
[----:B------:R-:W-:Y:S02]  /*1e1f0*/  LOP3.LUT R213, R213, R237, R215, 0xfe, !PT ;  /* 0x000000edd5d57212 */ /* 0x000fe400078efed7 */
[----:B------:R-:W-:-:S04]  /*1e200*/  SEL R212, RZ, 0x1, P6 ;  /* 0x00000001ffd47807 */ /* 0x000fc80003000000 */
[----:B------:R-:W-:Y:S01]  /*1e210*/  LOP3.LUT R212, R13, R212, RZ, 0xfc, !PT ;  /* 0x000000d40dd47212 */ /* 0x000fe200078efcff */
[----:B--2---:R-:W-:-:S04]  /*1e220*/  FMUL.FTZ R211, R238, R211 ;  /* 0x000000d3eed37220 */ /* 0x004fc80000410000 */
[----:B------:R-:W-:Y:S01]  /*1e230*/  @P0 FADD.FTZ R211, R131, R211 ;  /* 0x000000d383d30221 */ /* 0x000fe20000010000 */
[----:B------:R-:W-:-:S04]  /*1e240*/  LEA R214, P0, R14, UR26, 0x5 ;  /* 0x0000001a0ed67c11 */ /* 0x000fc8000f8028ff */
[C---:B------:R-:W-:Y:S02]  /*1e250*/  LEA.HI.X R215, R14.reuse, UR27, RZ, 0x5, P0 ;  /* 0x0000001b0ed77c11 */ /* 0x040fe400080f2cff */
[----:B------:R-:W-:-:S03]  /*1e260*/  LEA R236, P0, R14, UR28, 0x3 ;  /* 0x0000001c0eec7c11 */ /* 0x000fc6000f8018ff */
[----:B------:R0:W-:Y:S01]  /*1e270*/  STG.E.128 desc[UR4][R214.64], R204 ;  /* 0x000000ccd6007986 */ /* 0x0001e2000c101d04 */
[----:B------:R-:W-:-:S03]  /*1e280*/  LEA.HI.X R237, R14, UR29, RZ, 0x3, P0 ;  /* 0x0000001d0eed7c11 */ /* 0x000fc600080f1cff */
[----:B------:R0:W-:Y:S04]  /*1e290*/  STG.E.128 desc[UR4][R214.64+0x10], R208 ;  /* 0x000010d0d6007986 */ /* 0x0001e8000c101d04 */
[----:B------:R0:W-:Y:S02]  /*1e2a0*/  STG.E.64 desc[UR4][R236.64], R212 ;  /* 0x000000d4ec007986 */ /* 0x0001e4000c101b04 */
.L_x_33980:
[----:B------:R-:W-:Y:S05]  /*1e2b0*/  BSYNC B1 ;  /* 0x0000000000017941 */ /* 0x000fea0003800000 */
.L_x_33979:
        /* <DEDUP_REMOVED lines=16> */
[----:B0-2-4-:R-:W-:Y:S02]  /*1e3c0*/  FSEL R213, R13, RZ, P0 ;  /* 0x000000ff0dd57208 */ /* 0x015fe40000000000 */
        /* <DEDUP_REMOVED lines=275> */
.L_x_34070:
[----:B--2---:R-:W-:Y:S01]  /*1f500*/  FADD.FTZ R13, R213, R13 ;  /* 0x0000000dd50d7221 */ /* 0x004fe20000010000 */
        /* <DEDUP_REMOVED lines=10> */
[----:B------:R-:W2:Y:S01]  /*1f5b0*/  MUFU.RSQ R13, R13 ;  /* 0x0000000d000d7308 */ /* 0x000ea20000001400 */
[----:B0-----:R-:W-:-:S05]  /*1f5c0*/  @!P5 IMAD.WIDE R212, R15, 0x4, R212 ;  /* 0x000000040fd4d825 */ /* 0x001fca00078e02d4 */
[----:B------:R0:W-:Y:S02]  /*1f5d0*/  @!P5 STG.E desc[UR4][R212.64], R215 ;  /* 0x000000d7d400d986 */ /* 0x0001e4000c101904 */
[----:B0-----:R-:W0:Y:S02]  /*1f5e0*/  @!P5 LDC.64 R212, c[0x0][0x258] ;  /* 0x00009600ffd4db82 */ /* 0x001e240000000a00 */
[----:B0-----:R-:W-:-:S05]  /*1f5f0*/  @!P5 IMAD.WIDE R212, R15, 0x4, R212 ;  /* 0x000000040fd4d825 */ /* 0x001fca00078e02d4 */
[----:B--2---:R0:W-:Y:S01]  /*1f600*/  @!P5 STG.E desc[UR4][R212.64], R13 ;  /* 0x0000000dd400d986 */ /* 0x0041e2000c101904 */
[----:B------:R-:W-:Y:S05]  /*1f610*/  @!P1 BRA `(.L_x_34039) ;  /* 0x0000000000b89947 */ /* 0x000fea0003800000 */
[----:B------:R2:W-:Y:S04]  /*1f620*/  STL [R1+0x198], R4 ;  /* 0x0001980401007387 */ /* 0x0005e80000100800 */
[----:B--2---:R-:W2:Y:S04]  /*1f630*/  LDL R4, [R1+0x180] ;  /* 0x0001800001047983 */ /* 0x004ea80000100800 */
[----:B------:R4:W-:Y:S04]  /*1f640*/  STL [R1+0x194], R3 ;  /* 0x0001940301007387 */ /* 0x0009e80000100800 */
[----:B----4-:R-:W4:Y:S04]  /*1f650*/  LDL R3, [R1+0x184] ;  /* 0x0001840001037983 */ /* 0x010f280000100800 */
[----:B------:R1:W-:Y:S04]  /*1f660*/  STL [R1+0x190], R2 ;  /* 0x0001900201007387 */ /* 0x0003e80000100800 */
[----:B------:R-:W3:Y:S04]  /*1f670*/  LDL R252, [R1+0x18c] ;  /* 0x00018c0001fc7983 */ /* 0x000ee80000100800 */
[----:B------:R-:W3:Y:S04]  /*1f680*/  LDL R239, [R1+0x170] ;  /* 0x0001700001ef7983 */ /* 0x000ee80000100800 */
[----:B-1----:R-:W3:Y:S04]  /*1f690*/  LDL R2, [R1+0x188] ;  /* 0x0001880001027983 */ /* 0x002ee80000100800 */
[----:B------:R-:W3:Y:S04]  /*1f6a0*/  LDL R236, [R1+0x174] ;  /* 0x0001740001ec7983 */ /* 0x000ee80000100800 */
[----:B------:R-:W3:Y:S04]  /*1f6b0*/  LDL R238, [R1+0x178] ;  /* 0x0001780001ee7983 */ /* 0x000ee80000100800 */
[----:B------:R-:W3:Y:S01]  /*1f6c0*/  LDL R237, [R1+0x17c] ;  /* 0x00017c0001ed7983 */ /* 0x000ee20000100800 */
[--C-:B0-----:R-:W-:Y:S01]  /*1f6d0*/  FADD.FTZ R212, R132, -R14.reuse ;  /* 0x8000000e84d47221 */ /* 0x101fe20000010000 */
        /* <DEDUP_REMOVED lines=9> */
[----:B----4-:R-:W-:-:S03]  /*1f770*/  FFMA.FTZ R215, R3, R215, R17 ;  /* 0x000000d703d77223 */ /* 0x010fc60000010011 */
[----:B------:R2:W5:Y:S01]  /*1f780*/  LDL.LU R3, [R1+0x194] ;  /* 0x0001940001037983 */ /* 0x0005620000300800 */
[----:B---3--:R-:W-:-:S03]  /*1f790*/  FFMA.FTZ R213, R2, R213, R18 ;  /* 0x000000d502d57223 */ /* 0x008fc60000010012 */
        /* <DEDUP_REMOVED lines=22> */
.L_x_34039:
[----:B------:R-:W-:Y:S05]  /*1f900*/  BSYNC B1 ;  /* 0x0000000000017941 */ /* 0x000fea0003800000 */
.L_x_34038:
[----:B------:R-:W-:Y:S01]  /*1f910*/  LOP3.LUT P0, RZ, R8, 0x2000, RZ, 0xc0, !PT ;  /* 0x0000200008ff7812 */ /* 0x000fe2000780c0ff */
[----:B------:R-:W-:-:S12]  /*1f920*/  BSSY B1, `(.L_x_34040) ;  /* 0x0000026000017945 */ /* 0x000fd80003800000 */
[----:B------:R-:W-:Y:S05]  /*1f930*/  @!P0 BRA `(.L_x_34041) ;  /* 0x0000000000908947 */ /* 0x000fea0003800000 */
[----:B------:R-:W4:Y:S04]  /*1f940*/  LDL R239, [R1] ;  /* 0x0000000001ef7983 */ /* 0x000f280000100800 */
[----:B------:R-:W3:Y:S04]  /*1f950*/  LDL R238, [R1+0x4] ;  /* 0x0000040001ee7983 */ /* 0x000ee80000100800 */
[----:B--2---:R-:W2:Y:S04]  /*1f960*/  LDL R237, [R1+0x8] ;  /* 0x0000080001ed7983 */ /* 0x004ea80000100800 */
[----:B------:R-:W2:Y:S01]  /*1f970*/  LDL R236, [R1+0xc] ;  /* 0x00000c0001ec7983 */ /* 0x000ea20000100800 */
        /* <DEDUP_REMOVED lines=8> */
[----:B----45:R-:W-:Y:S01]  /*1fa00*/  FFMA.FTZ R212, R239, R212, R24 ;  /* 0x000000d4efd47223 */ /* 0x030fe20000010018 */
[----:B---3--:R-:W-:Y:S01]  /*1fa10*/  FFMA.FTZ R215, R238, R215, R25 ;  /* 0x000000d7eed77223 */ /* 0x008fe20000010019 */
        /* <DEDUP_REMOVED lines=22> */
.L_x_34041:
[----:B------:R-:W-:Y:S05]  /*1fb80*/  BSYNC B1 ;  /* 0x0000000000017941 */ /* 0x000fea0003800000 */
.L_x_34040:
[----:B------:R-:W-:Y:S01]  /*1fb90*/  LOP3.LUT P0, RZ, R8, 0x1000, RZ, 0xc0, !PT ;  /* 0x0000100008ff7812 */ /* 0x000fe2000780c0ff */
[----:B------:R-:W-:-:S12]  /*1fba0*/  BSSY B1, `(.L_x_34042) ;  /* 0x0000022000017945 */ /* 0x000fd80003800000 */
[----:B------:R-:W-:Y:S05]  /*1fbb0*/  @!P0 BRA `(.L_x_34043) ;  /* 0x0000000000808947 */ /* 0x000fea0003800000 */
[--C-:B0-2-4-:R-:W-:Y:S01]  /*1fbc0*/  FADD.FTZ R212, R148, -R14.reuse ;  /* 0x8000000e94d47221 */ /* 0x115fe20000010000 */
        /* <DEDUP_REMOVED lines=31> */
.L_x_34043:
[----:B------:R-:W-:Y:S05]  /*1fdc0*/  BSYNC B1 ;  /* 0x0000000000017941 */ /* 0x000fea0003800000 */
.L_x_34042:
        /* <DEDUP_REMOVED lines=35> */
.L_x_34045:
[----:B------:R-:W-:Y:S05]  /*20000*/  BSYNC B1 ;  /* 0x0000000000017941 */ /* 0x000fea0003800000 */
.L_x_34044:
        /* <DEDUP_REMOVED lines=35> */
.L_x_34047:
[----:B------:R-:W-:Y:S05]  /*20240*/  BSYNC B1 ;  /* 0x0000000000017941 */ /* 0x000fea0003800000 */
.L_x_34046:
        /* <DEDUP_REMOVED lines=35> */
.L_x_34049:
[----:B------:R-:W-:Y:S05]  /*20480*/  BSYNC B1 ;  /* 0x0000000000017941 */ /* 0x000fea0003800000 */
.L_x_34048:
        /* <DEDUP_REMOVED lines=35> */
.L_x_34051:
[----:B------:R-:W-:Y:S05]  /*206c0*/  BSYNC B1 ;  /* 0x0000000000017941 */ /* 0x000fea0003800000 */
.L_x_34050:
        /* <DEDUP_REMOVED lines=35> */
.L_x_34053:
[----:B------:R-:W-:Y:S05]  /*20900*/  BSYNC B1 ;  /* 0x0000000000017941 */ /* 0x000fea0003800000 */
.L_x_34052:
        /* <DEDUP_REMOVED lines=35> */
.L_x_34055:
[----:B------:R-:W-:Y:S05]  /*20b40*/  BSYNC B1 ;  /* 0x0000000000017941 */ /* 0x000fea0003800000 */
.L_x_34054:
[----:B------:R-:W-:Y:S01]  /*20b50*/  LOP3.LUT P0, RZ, R8, 0x20, RZ, 0xc0, !PT ;  /* 0x0000002008ff7812 */ /* 0x000fe2000780c0ff */
[----:B------:R-:W-:-:S12]  /*20b60*/  BSSY B1, `(.L_x_34056) ;  /* 0x000002b000017945 */ /* 0x000fd80003800000 */
[----:B------:R-:W-:Y:S05]  /*20b70*/  @!P0 BRA `(.L_x_34057) ;  /* 0x0000000000a48947 */ /* 0x000fea0003800000 */
[----:B-----5:R1:W-:Y:S04]  /*20b80*/  STL [R1+0x190], R2 ;  /* 0x0001900201007387 */ /* 0x0203e80000100800 */
[----:B0-2-4-:R-:W2:Y:S04]  /*20b90*/  LDL R214, [R1+0x44] ;  /* 0x0000440001d67983 */ /* 0x015ea80000100800 */
[----:B------:R-:W4:Y:S04]  /*20ba0*/  LDL R252, [R1+0x48] ;  /* 0x0000480001fc7983 */ /* 0x000f280000100800 */
[----:B-1----:R-:W3:Y:S04]  /*20bb0*/  LDL R2, [R1+0x40] ;  /* 0x0000400001027983 */ /* 0x002ee80000100800 */
        /* <DEDUP_REMOVED lines=37> */
.L_x_34057:
[----:B------:R-:W-:Y:S05]  /*20e10*/  BSYNC B1 ;  /* 0x0000000000017941 */ /* 0x000fea0003800000 */
.L_x_34056:
[----:B0-2-4-:R-:W0:Y:S02]  /*20e20*/  LDC.64 R212, c[0x0][0x210] ;  /* 0x00008400ffd47b82 */ /* 0x015e240000000a00 */
[----:B0-----:R-:W-:-:S05]  /*20e30*/  IMAD R15, R212, 0x4, R15 ;  /* 0x00000004d40f7824 */ /* 0x001fca00078e020f */
[----:B------:R-:W-:-:S13]  /*20e40*/  ISETP.GE.AND P0, PT, R15, R213, PT ;  /* 0x000000d50f00720c */ /* 0x000fda0003f06270 */
[----:B------:R-:W-:Y:S05]  /*20e50*/  @!P0 BRA `(.L_x_34058) ;  /* 0xfffffe0c001c8947 */ /* 0x000fea000383ffff */
[----:B------:R-:W-:Y:S05]  /*20e60*/  BSYNC B0 ;  /* 0x0000000000007941 */ /* 0x000fea0003800000 */
.L_x_33456:
[----:B------:R-:W-:Y:S05]  /*20e70*/  EXIT ;  /* 0x000000000000794d */ /* 0x000fea0003800000 */
.L_x_34037:
[----:B------:R-:W-:Y:S01]  /*20e80*/  HFMA2.MMA R14, -RZ, RZ, 0, 1.847743988037109375e-06 ;  /* 0x0000001fff0e7435 */ /* 0x000fe200000001ff */
[----:B------:R-:W-:Y:S01]  /*20e90*/  BSSY B1, `(.L_x_34059) ;  /* 0x0000007000017945 */ /* 0x000fe20003800000 */
[----:B------:R-:W-:Y:S01]  /*20ea0*/  MOV R237, R213 ;  /* 0x000000d500ed7202 */ /* 0x000fe20000000f00 */
[----:B------:R-:W-:Y:S02]  /*20eb0*/  IMAD.MOV.U32 R212, RZ, RZ, 0x1 ;  /* 0x00000001ffd47424 */ /* 0x000fe400078e00ff */
[----:B------:R-:W-:-:S07]  /*20ec0*/  IMAD.MOV.U32 R13, RZ, RZ, -0x1 ;  /* 0xffffffffff0d7424 */ /* 0x000fce00078e00ff */
[----:B-1-3-5:R-:W-:Y:S05]  /*20ed0*/  WARPSYNC.COLLECTIVE R13, `(.L_x_34060) ;  /* 0x000000000d087348 */ /* 0x02afea0003c00000 */
[----:B------:R0:W2:Y:S02]  /*20ee0*/  SHFL.BFLY P6, R13, R237, R212, R14 ;  /* 0x0c0000d4ed0d7389 */ /* 0x0000a400000c000e */
[----:B0123-5:R-:W-:Y:S01]  /*20ef0*/  ENDCOLLECTIVE ;  /* 0x000000000000791b */ /* 0x02ffe20003800000 */
.L_x_34060:
[----:B------:R-:W-:Y:S05]  /*20f00*/  BSYNC B1 ;  /* 0x0000000000017941 */ /* 0x000fea0003800000 */
.L_x_34059:
        /* <DEDUP_REMOVED lines=10> */
.L_x_34061:
        /* <DEDUP_REMOVED lines=9> */
.L_x_34062:
[----:B------:R-:W-:Y:S01]  /*21040*/  HFMA2.MMA R212, -RZ, RZ, 0, 4.76837158203125e-07 ;  /* 0x00000008ffd47435 */ /* 0x000fe200000001ff */
[----:B------:R-:W-:Y:S01]  /*21050*/  FADD.FTZ R213, R213, R13 ;  /* 0x0000000dd5d57221 */ /* 0x000fe20000010000 */
[----:B------:R-:W-:-:S03]  /*21060*/  IMAD.MOV.U32 R13, RZ, RZ, -0x1 ;  /* 0xffffffffff0d7424 */ /* 0x000fc600078e00ff */
[----:B------:R-:W-:-:S07]  /*21070*/  IMAD.MOV.U32 R237, RZ, RZ, R213 ;  /* 0x000000ffffed7224 */ /* 0x000fce00078e00d5 */
[----:B------:R-:W-:Y:S05]  /*21080*/  WARPSYNC.COLLECTIVE R13, `(.L_x_34063) ;  /* 0x000000000d087348 */ /* 0x000fea0003c00000 */
[----:B------:R0:W1:Y:S02]  /*21090*/  SHFL.BFLY P6, R13, R237, R212, R14 ;  /* 0x0c0000d4ed0d7389 */ /* 0x00006400000c000e */
[----:B01----:R-:W-:Y:S01]  /*210a0*/  ENDCOLLECTIVE ;  /* 0x000000000000791b */ /* 0x003fe20003800000 */
.L_x_34063:
[----:B------:R-:W-:Y:S02]  /*210b0*/  IMAD.MOV.U32 R212, RZ, RZ, 0x10 ;  /* 0x00000010ffd47424 */ /* 0x000fe400078e00ff */
[----:B------:R-:W-:Y:S01]  /*210c0*/  FADD.FTZ R213, R213, R13 ;  /* 0x0000000dd5d57221 */ /* 0x000fe20000010000 */
[----:B------:R-:W-:-:S04]  /*210d0*/  MOV R13, 0xffffffff ;  /* 0xffffffff000d7802 */ /* 0x000fc80000000f00 */
[----:B------:R-:W-:-:S07]  /*210e0*/  MOV R237, R213 ;  /* 0x000000d500ed7202 */ /* 0x000fce0000000f00 */
[----:B------:R-:W-:Y:S05]  /*210f0*/  WARPSYNC.COLLECTIVE R13, `(.L_x_34064) ;  /* 0x000000000d087348 */ /* 0x000fea0003c00000 */
[----:B------:R0:W1:Y:S02]  /*21100*/  SHFL.BFLY P6, R13, R237, R212, R14 ;  /* 0x0c0000d4ed0d7389 */ /* 0x00006400000c000e */
[----:B01----:R-:W-:Y:S01]  /*21110*/  ENDCOLLECTIVE ;  /* 0x000000000000791b */ /* 0x003fe20003800000 */
.L_x_34064:
        /* <DEDUP_REMOVED lines=175> */
.L_x_34065:
[----:B------:R-:W-:Y:S01]  /*21c10*/  HFMA2.MMA R212, -RZ, RZ, 0, 1.1920928955078125e-07 ;  /* 0x00000002ffd47435 */ /* 0x000fe200000001ff */
[----:B------:R-:W-:Y:S01]  /*21c20*/  FADD.FTZ R213, R213, R13 ;  /* 0x0000000dd5d57221 */ /* 0x000fe20000010000 */
[----:B------:R-:W-:-:S03]  /*21c30*/  IMAD.MOV.U32 R13, RZ, RZ, -0x1 ;  /* 0xffffffffff0d7424 */ /* 0x000fc600078e00ff */
[----:B------:R-:W-:-:S07]  /*21c40*/  IMAD.MOV.U32 R237, RZ, RZ, R213 ;  /* 0x000000ffffed7224 */ /* 0x000fce00078e00d5 */
[----:B------:R-:W-:Y:S05]  /*21c50*/  WARPSYNC.COLLECTIVE R13, `(.L_x_34066) ;  /* 0x000000000d087348 */ /* 0x000fea0003c00000 */
[----:B------:R0:W1:Y:S02]  /*21c60*/  SHFL.BFLY P6, R13, R237, R212, R14 ;  /* 0x0c0000d4ed0d7389 */ /* 0x00006400000c000e */
[----:B01----:R-:W-:Y:S01]  /*21c70*/  ENDCOLLECTIVE ;  /* 0x000000000000791b */ /* 0x003fe20003800000 */
.L_x_34066:
[----:B------:R-:W-:Y:S02]  /*21c80*/  IMAD.MOV.U32 R212, RZ, RZ, 0x4 ;  /* 0x00000004ffd47424 */ /* 0x000fe400078e00ff */
[----:B------:R-:W-:Y:S01]  /*21c90*/  FADD.FTZ R213, R213, R13 ;  /* 0x0000000dd5d57221 */ /* 0x000fe20000010000 */
[----:B------:R-:W-:-:S04]  /*21ca0*/  MOV R13, 0xffffffff ;  /* 0xffffffff000d7802 */ /* 0x000fc80000000f00 */
[----:B------:R-:W-:-:S07]  /*21cb0*/  MOV R237, R213 ;  /* 0x000000d500ed7202 */ /* 0x000fce0000000f00 */
[----:B------:R-:W-:Y:S05]  /*21cc0*/  WARPSYNC.COLLECTIVE R13, `(.L_x_34067) ;  /* 0x000000000d087348 */ /* 0x000fea0003c00000 */
[----:B------:R0:W1:Y:S02]  /*21cd0*/  SHFL.BFLY P6, R13, R237, R212, R14 ;  /* 0x0c0000d4ed0d7389 */ /* 0x00006400000c000e */
[----:B01----:R-:W-:Y:S01]  /*21ce0*/  ENDCOLLECTIVE ;  /* 0x000000000000791b */ /* 0x003fe20003800000 */
.L_x_34067:
[----:B------:R-:W-:Y:S01]  /*21cf0*/  HFMA2.MMA R212, -RZ, RZ, 0, 4.76837158203125e-07 ;  /* 0x00000008ffd47435 */ /* 0x000fe200000001ff */
[----:B------:R-:W-:Y:S01]  /*21d00*/  FADD.FTZ R213, R213, R13 ;  /* 0x0000000dd5d57221 */ /* 0x000fe20000010000 */
[----:B------:R-:W-:-:S03]  /*21d10*/  IMAD.MOV.U32 R13, RZ, RZ, -0x1 ;  /* 0xffffffffff0d7424 */ /* 0x000fc600078e00ff */
[----:B------:R-:W-:-:S07]  /*21d20*/  IMAD.MOV.U32 R237, RZ, RZ, R213 ;  /* 0x000000ffffed7224 */ /* 0x000fce00078e00d5 */
[----:B------:R-:W-:Y:S05]  /*21d30*/  WARPSYNC.COLLECTIVE R13, `(.L_x_34068) ;  /* 0x000000000d087348 */ /* 0x000fea0003c00000 */
[----:B------:R0:W1:Y:S02]  /*21d40*/  SHFL.BFLY P6, R13, R237, R212, R14 ;  /* 0x0c0000d4ed0d7389 */ /* 0x00006400000c000e */
[----:B01----:R-:W-:Y:S01]  /*21d50*/  ENDCOLLECTIVE ;  /* 0x000000000000791b */ /* 0x003fe20003800000 */
.L_x_34068:
[----:B------:R-:W-:Y:S02]  /*21d60*/  IMAD.MOV.U32 R212, RZ, RZ, 0x10 ;  /* 0x00000010ffd47424 */ /* 0x000fe400078e00ff */
[----:B------:R-:W-:Y:S01]  /*21d70*/  FADD.FTZ R213, R213, R13 ;  /* 0x0000000dd5d57221 */ /* 0x000fe20000010000 */
[----:B------:R-:W-:-:S04]  /*21d80*/  MOV R13, 0xffffffff ;  /* 0xffffffff000d7802 */ /* 0x000fc80000000f00 */
[----:B------:R-:W-:-:S07]  /*21d90*/  MOV R237, R213 ;  /* 0x000000d500ed7202 */ /* 0x000fce0000000f00 */
[----:B------:R-:W-:Y:S05]  /*21da0*/  WARPSYNC.COLLECTIVE R13, `(.L_x_34069) ;  /* 0x000000000d087348 */ /* 0x000fea0003c00000 */
[----:B------:R0:W1:Y:S02]  /*21db0*/  SHFL.BFLY P6, R13, R237, R212, R14 ;  /* 0x0c0000d4ed0d7389 */ /* 0x00006400000c000e */
[----:B01----:R-:W-:Y:S01]  /*21dc0*/  ENDCOLLECTIVE ;  /* 0x000000000000791b */ /* 0x003fe20003800000 */
.L_x_34069:
[----:B------:R-:W-:Y:S05]  /*21dd0*/  BRA `(.L_x_34070) ;  /* 0xffffffd400c87947 */ /* 0x000fea000383ffff */
.L_x_34071:
        /* <DEDUP_REMOVED lines=10> */
.L_x_72356:


//--------------------- .text._ZN10layer_norm13ln_fwd_kernelINS_13Kernel_traitsIf13__nv_bfloat16fS2_fjLj2560ELj1ELj4ELj1ELj16ENS_18Kernel_traits_baseILj2560EfS2_fS2_fjLj128EEEEELb1ELb1ELb0ELb1EEEvNS_9FwdParamsE --------------------------
	.section	.text._ZN10layer_norm13ln_fwd_kernelINS_13Kernel_traitsIf13__nv_bfloat16fS2_fjLj2560ELj1ELj4ELj1ELj16ENS_18Kernel_traits_baseILj2560EfS2_fS2_fjLj128EEEEELb1ELb1ELb0ELb1EEEvNS_9FwdParamsE,"ax",@progbits
	.align	128
        .global         _ZN10layer_norm13ln_fwd_kernelINS_13Kernel_traitsIf13__nv_bfloat16fS2_fjLj2560ELj1ELj4ELj1ELj16ENS_18Kernel_traits_baseILj2560EfS2_fS2_fjLj128EEEEELb1ELb1ELb0ELb1EEEvNS_9FwdParamsE
        .type           _ZN10layer_norm13ln_fwd_kernelINS_13Kernel_traitsIf13__nv_bfloat16fS2_fjLj2560ELj1ELj4ELj1ELj16ENS_18Kernel_traits_baseILj2560EfS2_fS2_fjLj128EEEEELb1ELb1ELb0ELb1EEEvNS_9FwdParamsE,@function
        .size           _ZN10layer_norm13ln_fwd_kernelINS_13Kernel_traitsIf13__nv_bfloat16fS2_fjLj2560ELj1ELj4ELj1ELj16ENS_18Kernel_traits_baseILj2560EfS2_fS2_fjLj128EEEEELb1ELb1ELb0ELb1EEEvNS_9FwdParamsE,(.L_x_72357 - _ZN10layer_norm13ln_fwd_kernelINS_13Kernel_traitsIf13__nv_bfloat16fS2_fjLj2560ELj1ELj4ELj1ELj16ENS_18Kernel_traits_baseILj2560EfS2_fS2_fjLj128EEEEELb1ELb1ELb0ELb1EEEvNS_9FwdParamsE)
        .other          _ZN10layer_norm13ln_fwd_kernelINS_13Kernel_traitsIf13__nv_bfloat16fS2_fjLj2560ELj1ELj4ELj1ELj16ENS_18Kernel_traits_baseILj2560EfS2_fS2_fjLj128EEEEELb1ELb1ELb0ELb1EEEvNS_9FwdParamsE,@"STO_CUDA_ENTRY STV_DEFAULT"
_ZN10layer_norm13ln_fwd_kernelINS_13Kernel_traitsIf13__nv_bfloat16fS2_fjLj2560ELj1ELj4ELj1ELj16ENS_18Kernel_traits_baseILj2560EfS2_fS2_fjLj128EEEEELb1ELb1ELb0ELb1EEEvNS_9FwdParamsE:
.text._ZN10layer_norm13ln_fwd_kernelINS_13Kernel_traitsIf13__nv_bfloat16fS2_fjLj2560ELj1ELj4ELj1ELj16ENS_18Kernel_traits_baseILj2560EfS2_fS2_fjLj128EEEEELb1ELb1ELb0ELb1EEEvNS_9FwdParamsE:
        /* <DEDUP_REMOVED lines=20> */
[----:B---3--:R-:W-:Y:S01]  /*0140*/  IMAD R220, R8, UR8, R14 ;  /* 0x0000000808dc7c24 */ /* 0x008fe2000f8e020e */
        /* <DEDUP_REMOVED lines=83> */
[----:B------:R-:W-:-:S03]  /*0680*/  UIADD3 UR29, UR7, 0x646e171e, URZ ;  /* 0x646e171e071d7890 */ /* 0x000fc6000fffe03f */
[----:B------:R-:W-:Y:S01]  /*0690*/  IMAD.WIDE.U32 R2, R2, -0x2daee0ad, RZ ;  /* 0xd2511f5302027825 */ /* 0x000fe200078e00ff */
[----:B------:R-:W-:-:S04]  /*06a0*/  LOP3.LUT R7, R5, UR28, R12, 0x96, !PT ;  /* 0x0000001c05077c12 */ /* 0x000fc8000f8e960c */
[----:B------:R-:W-:Y:S01]  /*06b0*/  LOP3.LUT R12, R3, UR29, R6, 0x96, !PT ;  /* 0x0000001d030c7c12 */ /* 0x000fe2000f8e9606 */
[----:B------:R-:W-:-:S04]  /*06c0*/  UIADD3 UR30, UR6, 0x5384540f, URZ ;  /* 0x5384540f061e7890 */ /* 0x000fc8000fffe03f */
[----:B------:R-:W-:Y:S01]  /*06d0*/  IMAD.WIDE.U32 R12, R12, -0x326172a9, RZ ;  /* 0xcd9e8d570c0c7825 */ /* 0x000fe200078e00ff */
[----:B------:R-:W-:-:S03]  /*06e0*/  UIADD3 UR31, UR7, 0x1fd5c5a3, URZ ;  /* 0x1fd5c5a3071f7890 */ /* 0x000fc6000fffe03f */
[----:B------:R-:W-:Y:S01]  /*06f0*/  IMAD.WIDE.U32 R6, R7, -0x2daee0ad, RZ ;  /* 0xd2511f5307067825 */ /* 0x000fe200078e00ff */
[----:B------:R-:W-:Y:S01]  /*0700*/  LOP3.LUT R221, R13, UR30, R4, 0x96, !PT ;  /* 0x0000001e0ddd7c12 */ /* 0x000fe2000f8e9604 */
[----:B------:R-:W-:-:S03]  /*0710*/  UIADD3 UR33, UR7, -0x24c28bd8, URZ ;  /* 0xdb3d742807217890 */ /* 0x000fc6000fffe03f */
[----:B------:R-:W-:Y:S01]  /*0720*/  LOP3.LUT R222, R7, UR31, R2, 0x96, !PT ;  /* 0x0000001f07de7c12 */ /* 0x000fe2000f8e9602 */
[----:B------:R-:W-:Y:S01]  /*0730*/  IMAD.HI.U32 R3, R221, -0x2daee0ad, RZ ;  /* 0xd2511f53dd037827 */ /* 0x000fe200078e00ff */
[----:B------:R-:W-:-:S03]  /*0740*/  ISETP.NE.U32.AND P0, PT, RZ, UR8, PT ;  /* 0x00000008ff007c0c */ /* 0x000fc6000bf05070 */
[----:B------:R-:W-:Y:S01]  /*0750*/  IMAD.SHL.U32 R2, R14, 0x20, RZ ;  /* 0x000000200e027824 */ /* 0x000fe200078e00ff */
[----:B------:R-:W-:Y:S02]  /*0760*/  LOP3.LUT R10, R3, UR33, R6, 0x96, !PT ;  /* 0x00000021030a7c12 */ /* 0x000fe4000f8e9606 */
[----:B------:R-:W-:Y:S02]  /*0770*/  ISETP.NE.AND.EX P0, PT, RZ, UR9, PT, P0 ;  /* 0x00000009ff007c0c */ /* 0x000fe4000bf05300 */
[----:B------:R-:W-:-:S04]  /*0780*/  LOP3.LUT R6, R2, 0x3e0, RZ, 0xc0, !PT ;  /* 0x000003e002067812 */ /* 0x000fc800078ec0ff */
[C---:B------:R-:W-:Y:S02]  /*0790*/  IADD3 R4, P1, R6.reuse, UR10, RZ ;  /* 0x0000000a06047c10 */ /* 0x040fe4000ff3e0ff */
[----:B------:R-:W-:Y:S01]  /*07a0*/  IADD3 R6, P2, R6, UR8, RZ ;  /* 0x0000000806067c10 */ /* 0x000fe2000ff5e0ff */
[----:B------:R-:W-:Y:S01]  /*07b0*/  UIADD3 UR32, UR6, -0xe443238, URZ ;  /* 0xf1bbcdc806207890 */ /* 0x000fe2000fffe03f */
[----:B------:R-:W-:Y:S01]  /*07c0*/  SHF.R.U32.HI R223, RZ, 0x5, R14 ;  /* 0x00000005ffdf7819 */ /* 0x000fe2000001160e */
[----:B------:R-:W-:Y:S01]  /*07d0*/  IMAD.HI.U32 R5, R222, -0x326172a9, RZ ;  /* 0xcd9e8d57de057827 */ /* 0x000fe200078e00ff */
[----:B------:R-:W-:Y:S01]  /*07e0*/  IADD3.X R7, RZ, UR9, RZ, P2, !PT ;  /* 0x00000009ff077c10 */ /* 0x000fe200097fe4ff */
[----:B------:R-:W-:-:S04]  /*07f0*/  ULDC UR8, c[0x0][0x214] ;  /* 0x0000850000087ab9 */ /* 0x000fc80000000800 */
        /* <DEDUP_REMOVED lines=20> */
[----:B------:R-:W-:-:S02]  /*0940*/  LEA R223, R8, R223, 0x2 ;  /* 0x000000df08df7211 */ /* 0x000fc400078e10ff */
[----:B------:R-:W-:Y:S01]  /*0950*/  LOP3.LUT R8, R5, UR32, R12, 0x96, !PT ;  /* 0x0000002005087c12 */ /* 0x000fe2000f8e960c */
[----:B------:R-:W-:Y:S01]  /*0960*/  IMAD.X R5, RZ, RZ, UR11, P1 ;  /* 0x0000000bff057e24 */ /* 0x000fe200088e06ff */
[----:B------:R-:W-:Y:S02]  /*0970*/  ISETP.GE.AND P1, PT, R223, UR8, PT ;  /* 0x00000008df007c0c */ /* 0x000fe4000bf26270 */
[----:B------:R-:W-:-:S04]  /*0980*/  LOP3.LUT R15, R14, 0x1f, RZ, 0xc0, !PT ;  /* 0x0000001f0e0f7812 */ /* 0x000fc800078ec0ff */
[----:B------:R-:W-:-:S04]  /*0990*/  LEA R2, P3, R15, UR12, 0x5 ;  /* 0x0000000c0f027c11 */ /* 0x000fc8000f8628ff */
[----:B------:R-:W-:-:S03]  /*09a0*/  IADD3.X R3, RZ, UR13, RZ, P3, !PT ;  /* 0x0000000dff037c10 */ /* 0x000fc60009ffe4ff */
[----:B0-----:R-:W-:Y:S06]  /*09b0*/  @P1 EXIT ;  /* 0x000000000000194d */ /* 0x001fec0003800000 */
[----:B------:R-:W2:Y:S01]  /*09c0*/  LDG.E.128 R16, desc[UR4][R4.64] ;  /* 0x0000000404107981 */ /* 0x000ea2000c1e1d00 */
[----:B------:R-:W-:Y:S01]  /*09d0*/  UIADD3 UR34, UR6, -0x700cb87f, URZ ;  /* 0x8ff3478106227890 */ /* 0x000fe2000fffe03f */
[----:B------:R-:W-:Y:S01]  /*09e0*/  IMAD R222, R222, -0x326172a9, RZ ;  /* 0xcd9e8d57dede7824 */ /* 0x000fe200078e02ff */
[----:B------:R-:W-:Y:S01]  /*09f0*/  UIADD3 UR35, UR7, -0x695add53, URZ ;  /* 0x96a522ad07237890 */ /* 0x000fe2000fffe03f */
[----:B------:R-:W3:Y:S01]  /*0a00*/  LDG.E.128 R12, desc[UR4][R4.64+0x10] ;  /* 0x00001004040c7981 */ /* 0x000ee2000c1e1d00 */
[----:B------:R-:W-:Y:S01]  /*0a10*/  IMAD.HI.U32 R7, R10, -0x326172a9, RZ ;  /* 0xcd9e8d570a077827 */ /* 0x000fe200078e00ff */
[----:B------:R-:W-:Y:S02]  /*0a20*/  ULDC.64 UR8, c[0x0][0x270] ;  /* 0x00009c0000087ab9 */ /* 0x000fe40000000a00 */
[----:B------:R-:W4:Y:S01]  /*0a30*/  LDG.E.128 R104, desc[UR4][R4.64+0x400] ;  /* 0x0004000404687981 */ /* 0x000f22000c1e1d00 */
[----:B------:R-:W-:Y:S01]  /*0a40*/  IMAD R221, R221, -0x2daee0ad, RZ ;  /* 0xd2511f53dddd7824 */ /* 0x000fe200078e02ff */
[----:B------:R-:W-:Y:S01]  /*0a50*/  LOP3.LUT R222, R7, UR34, R222, 0x96, !PT ;  /* 0x0000002207de7c12 */ /* 0x000fe2000f8e96de */
[----:B------:R-:W-:Y:S01]  /*0a60*/  IMAD.HI.U32 R6, R8, -0x2daee0ad, RZ ;  /* 0xd2511f5308067827 */ /* 0x000fe200078e00ff */
[----:B------:R-:W4:Y:S04]  /*0a70*/  LDG.E.128 R100, desc[UR4][R4.64+0x410] ;  /* 0x0004100404647981 */ /* 0x000f28000c1e1d00 */
[----:B------:R-:W4:Y:S01]  /*0a80*/  LDG.E.128 R96, desc[UR4][R4.64+0x800] ;  /* 0x0008000404607981 */ /* 0x000f22000c1e1d00 */
[----:B------:R-:W-:Y:S01]  /*0a90*/  LOP3.LUT R221, R6, UR35, R221, 0x96, !PT ;  /* 0x0000002306dd7c12 */ /* 0x000fe2000f8e96dd */
[----:B------:R-:W-:-:S02]  /*0aa0*/  ULDC UR10, c[0x0][0x218] ;  /* 0x00008600000a7ab9 */ /* 0x000fc40000000800 */
        /* <DEDUP_REMOVED lines=27> */
[----:B------:R0:W5:Y:S01]  /*0c60*/  LDG.E.128 R108, desc[UR4][R2.64+0x1c10] ;  /* 0x001c1004026c7981 */ /* 0x000162000c1e1d00 */
[----:B------:R-:W-:Y:S01]  /*0c70*/  LOP3.LUT R233, R0, 0x3, RZ, 0xc0, !PT ;  /* 0x0000000300e97812 */ /* 0x000fe200078ec0ff */
[----:B------:R-:W-:Y:S01]  /*0c80*/  ULDC UR11, c[0x0][0x2d8] ;  /* 0x0000b600000b7ab9 */ /* 0x000fe20000000800 */
[----:B------:R-:W-:Y:S01]  /*0c90*/  ULDC.64 UR12, c[0x0][0x238] ;  /* 0x00008e00000c7ab9 */ /* 0x000fe20000000a00 */
[----:B------:R-:W4:Y:S01]  /*0ca0*/  LDG.E.128 R4, desc[UR4][R2.64+0x800] ;  /* 0x0008000402047981 */ /* 0x000f22000c1e1d00 */
[----:B------:R-:W-:Y:S01]  /*0cb0*/  ULDC.64 UR14, c[0x0][0x240] ;  /* 0x00009000000e7ab9 */ /* 0x000fe20000000a00 */
[----:B------:R-:W-:-:S02]  /*0cc0*/  ULDC.64 UR16, c[0x0][0x2b8] ;  /* 0x0000ae0000107ab9 */ /* 0x000fc40000000a00 */
[----:B--2---:R-:W-:Y:S04]  /*0cd0*/  STL.64 [R1+0x1a0], R16 ;  /* 0x0001a01001007387 */ /* 0x004fe80000100a00 */
[----:B------:R1:W-:Y:S04]  /*0ce0*/  STL.64 [R1+0x1a8], R18 ;  /* 0x0001a81201007387 */ /* 0x0003e80000100a00 */
[----:B---3--:R-:W-:Y:S04]  /*0cf0*/  STL.64 [R1+0x190], R12 ;  /* 0x0001900c01007387 */ /* 0x008fe80000100a00 */
[----:B------:R2:W-:Y:S04]  /*0d00*/  STL.64 [R1+0x198], R14 ;  /* 0x0001980e01007387 */ /* 0x0005e80000100a00 */
[----:B-1----:R-:W3:Y:S04]  /*0d10*/  LDG.E.128 R16, desc[UR4][R2.64+0x1410] ;  /* 0x0014100402107981 */ /* 0x002ee8000c1e1d00 */
[----:B--2---:R-:W2:Y:S04]  /*0d20*/  LDG.E.128 R12, desc[UR4][R2.64+0x1800] ;  /* 0x00180004020c7981 */ /* 0x004ea8000c1e1d00 */
        /* <DEDUP_REMOVED lines=9> */
[----:B----4-:R1:W5:Y:S04]  /*0dc0*/  LDG.E.128 R100, desc[UR4][R2.64+0x2010] ;  /* 0x0020100402647981 */ /* 0x010368000c1e1d00 */
[----:B0-----:R1:W5:Y:S04]  /*0dd0*/  LDG.E.128 R96, desc[UR4][R2.64+0x2400] ;  /* 0x0024000402607981 */ /* 0x001368000c1e1d00 */
[----:B------:R1:W5:Y:S04]  /*0de0*/  LDG.E.128 R92, desc[UR4][R2.64+0x2410] ;  /* 0x00241004025c7981 */ /* 0x000368000c1e1d00 */
[----:B------:R-:W-:Y:S04]  /*0df0*/  STL.64 [R1+0xe0], R88 ;  /* 0x0000e05801007387 */ /* 0x000fe80000100a00 */
        /* <DEDUP_REMOVED lines=24> */
[----:B------:R0:W-:Y:S04]  /*0f80*/  STL.64 [R1+0x108], R6 ;  /* 0x0001080601007387 */ /* 0x0001e80000100a00 */
[----:B------:R1:W-:Y:S04]  /*0f90*/  STL.64 [R1+0xf0], R40 ;  /* 0x0000f02801007387 */ /* 0x0003e80000100a00 */
[----:B------:R1:W-:Y:S04]  /*0fa0*/  STL.64 [R1+0xf8], R42 ;  /* 0x0000f82a01007387 */ /* 0x0003e80000100a00 */
[----:B------:R1:W-:Y:S04]  /*0fb0*/  STL.64 [R1+0xc0], R36 ;  /* 0x0000c02401007387 */ /* 0x0003e80000100a00 */
[----:B------:R1:W-:Y:S01]  /*0fc0*/  STL.64 [R1+0xc8], R38 ;  /* 0x0000c82601007387 */ /* 0x0003e20000100a00 */
[----:B------:R-:W-:Y:S01]  /*0fd0*/  BSSY B0, `(.L_x_34072) ;  /* 0x0001f2e000007945 */ /* 0x000fe20003800000 */
[----:B------:R-:W-:Y:S01]  /*0fe0*/  UISETP.NE.U32.AND UP0, UPT, UR8, URZ, UPT ;  /* 0x0000003f0800728c */ /* 0x000fe2000bf05070 */
[----:B------:R-:W-:-:S02]  /*0ff0*/  IMAD R10, R10, -0x326172a9, RZ ;  /* 0xcd9e8d570a0a7824 */ /* 0x000fc400078e02ff */
[----:B------:R-:W-:Y:S01]  /*1000*/  IMAD R8, R8, -0x2daee0ad, RZ ;  /* 0xd2511f5308087824 */ /* 0x000fe200078e02ff */
[----:B------:R-:W-:Y:S01]  /*1010*/  ULDC.U8 UR8, c[0x0][0x2a0] ;  /* 0x0000a80000087ab9 */ /* 0x000fe20000000000 */
[----:B0-----:R-:W-:Y:S01]  /*1020*/  IMAD.MOV.U32 R7, RZ, RZ, RZ ;  /* 0x000000ffff077224 */ /* 0x001fe200078e00ff */
[----:B------:R-:W-:Y:S02]  /*1030*/  UISETP.NE.AND.EX UP0, UPT, UR9, URZ, UPT, UP0 ;  /* 0x0000003f0900728c */ /* 0x000fe4000bf05300 */
[----:B------:R-:W-:Y:S01]  /*1040*/  UISETP.NE.AND UP1, UPT, UR8, URZ, UPT ;  /* 0x0000003f0800728c */ /* 0x000fe2000bf25270 */
[----:B--2---:R1:W-:Y:S04]  /*1050*/  STL.64 [R1], R12 ;  /* 0x0000000c01007387 */ /* 0x0043e80000100a00 */
[----:B------:R1:W-:Y:S04]  /*1060*/  STL.64 [R1+0xb0], R32 ;  /* 0x0000b02001007387 */ /* 0x0003e80000100a00 */
[----:B------:R1:W-:Y:S04]  /*1070*/  STL.64 [R1+0xb8], R34 ;  /* 0x0000b82201007387 */ /* 0x0003e80000100a00 */
[----:B------:R1:W-:Y:S04]  /*1080*/  STL.64 [R1+0x8], R14 ;  /* 0x0000080e01007387 */ /* 0x0003e80000100a00 */
[----:B------:R1:W-:Y:S04]  /*1090*/  STL.64 [R1+0x80], R28 ;  /* 0x0000801c01007387 */ /* 0x0003e80000100a00 */
[----:B------:R1:W-:Y:S04]  /*10a0*/  STL.64 [R1+0x88], R30 ;  /* 0x0000881e01007387 */ /* 0x0003e80000100a00 */
[----:B---3--:R1:W-:Y:S04]  /*10b0*/  STL.64 [R1+0x30], R16 ;  /* 0x0000301001007387 */ /* 0x0083e80000100a00 */
[----:B------:R1:W-:Y:S04]  /*10c0*/  STL.64 [R1+0x70], R24 ;  /* 0x0000701801007387 */ /* 0x0003e80000100a00 */
[----:B------:R1:W-:Y:S04]  /*10d0*/  STL.64 [R1+0x78], R26 ;  /* 0x0000781a01007387 */ /* 0x0003e80000100a00 */
[----:B------:R1:W-:Y:S04]  /*10e0*/  STL.64 [R1+0x38], R18 ;  /* 0x0000381201007387 */ /* 0x0003e80000100a00 */
[----:B------:R1:W-:Y:S04]  /*10f0*/  STL.64 [R1+0x40], R20 ;  /* 0x0000401401007387 */ /* 0x0003e80000100a00 */
[----:B------:R1:W-:Y:S02]  /*1100*/  STL.64 [R1+0x48], R22 ;  /* 0x0000481601007387 */ /* 0x0003e40000100a00 */
.L_x_34634:
[----:B-12---:R-:W0:Y:S01]  /*1110*/  LDC.64 R2, c[0x0][0x230] ;  /* 0x00008c00ff027b82 */ /* 0x006e220000000a00 */
[----:B------:R-:W1:Y:S01]  /*1120*/  S2R R5, SR_TID.X ;  /* 0x0000000000057919 */ /* 0x000e620000002100 */
[----:B------:R-:W-:Y:S01]  /*1130*/  IMAD R0, R223, UR10, RZ ;  /* 0x0000000adf007c24 */ /* 0x000fe2000f8e02ff */
[----:B------:R-:W-:Y:S01]  /*1140*/  PLOP3.LUT P2, PT, PT, PT, UP0, 0x80, 0x0 ;  /* 0x000000000000781c */ /* 0x000fe20003f4f008 */
[----:B------:R-:W-:-:S03]  /*1150*/  @UP0 ULDC.64 UR8, c[0x0][0x270] ;  /* 0x00009c0000080ab9 */ /* 0x000fc60000000a00 */
[----:B------:R-:W-:Y:S01]  /*1160*/  SHF.R.S32.HI R4, RZ, 0x1f, R0 ;  /* 0x0000001fff047819 */ /* 0x000fe20000011400 */
[----:B------:R-:W2:Y:S03]  /*1170*/  LDC.64 R234, c[0x0][0x220] ;  /* 0x00008800ffea7b82 */ /* 0x000ea60000000a00 */
[----:B------:R-:W-:Y:S02]  /*1180*/  LEA.HI R0, R4, R0, RZ, 0x3 ;  /* 0x0000000004007211 */ /* 0x000fe400078f18ff */
[----:B0-----:R-:W-:-:S04]  /*1190*/  ISETP.NE.U32.AND P1, PT, R2, RZ, PT ;  /* 0x000000ff0200720c */ /* 0x001fc80003f25070 */
[----:B------:R-:W-:Y:S02]  /*11a0*/  ISETP.NE.AND.EX P1, PT, R3, RZ, PT, P1 ;  /* 0x000000ff0300720c */ /* 0x000fe40003f25310 */
[----:B-1----:R-:W-:-:S04]  /*11b0*/  LOP3.LUT R5, R5, 0x1f, RZ, 0xc0, !PT ;  /* 0x0000001f05057812 */ /* 0x002fc800078ec0ff */
[----:B------:R-:W-:-:S07]  /*11c0*/  LEA.HI.SX32 R226, R0, R5, 0x1d ;  /* 0x0000000500e27211 */ /* 0x000fce00078feaff */
[----:B------:R-:W-:-:S04]  /*11d0*/  @P1 LEA R4, P0, R226, R2, 0x5 ;  /* 0x00000002e2041211 */ /* 0x000fc800078028ff */
[----:B------:R-:W-:Y:S02]  /*11e0*/  @P1 LEA.HI.X R5, R226, R3, RZ, 0x5, P0 ;  /* 0x00000003e2051211 */ /* 0x000fe400000f2cff */
[----:B------:R-:W-:-:S03]  /*11f0*/  PLOP3.LUT P0, PT, PT, PT, UP0, 0x80, 0x0 ;  /* 0x000000000000781c */ /* 0x000fc60003f0f008 */
[----:B-----5:R-:W5:Y:S04]  /*1200*/  @P1 LDG.E.128 R88, desc[UR4][R4.64] ;  /* 0x0000000404581981 */ /* 0x020f68000c1e1d00 */
[----:B------:R0:W5:Y:S02]  /*1210*/  @P1 LDG.E.128 R84, desc[UR4][R4.64+0x10] ;  /* 0x0000100404541981 */ /* 0x000164000c1e1d00 */
[----:B0-----:R-:W-:-:S10]  /*1220*/  HFMA2.MMA R4, -RZ, RZ, 0, 1.1920928955078125e-07 ;  /* 0x00000002ff047435 */ /* 0x001fd400000001ff */
[----:B------:R-:W-:-:S05]  /*1230*/  @P0 IMAD.WIDE R4, R223, R4, UR8 ;  /* 0x00000008df040e25 */ /* 0x000fca000f8e0204 */
[----:B------:R2:W3:Y:S01]  /*1240*/  @P2 LDG.E.U16 R0, desc[UR4][R4.64] ;  /* 0x0000000404002981 */ /* 0x0004e2000c1e1500 */
[----:B------:R-:W-:Y:S02]  /*1250*/  ISETP.NE.AND P0, PT, R233, 0x1, PT ;  /* 0x00000001e900780c */ /* 0x000fe40003f05270 */
[----:B------:R-:W-:Y:S01]  /*1260*/  PLOP3.LUT P2, PT, PT, PT, UP0, 0x80, 0x0 ;  /* 0x000000000000781c */ /* 0x000fe20003f4f008 */
[----:B------:R-:W-:Y:S01]  /*1270*/  BSSY B1, `(.L_x_34073) ;  /* 0x0000010000017945 */ /* 0x000fe20003800000 */
[----:B------:R-:W-:Y:S02]  /*1280*/  IMAD.MOV.U32 R228, RZ, RZ, 0x3f800000 ;  /* 0x3f800000ffe47424 */ /* 0x000fe400078e00ff */
[----:B--2---:R-:W-:-:S05]  /*1290*/  IMAD.WIDE.U32 R4, R226, 0x10, R234 ;  /* 0x00000010e2047825 */ /* 0x004fca00078e00ea */
[----:B------:R0:W5:Y:S02]  /*12a0*/  LDG.E.128 R12, desc[UR4][R4.64] ;  /* 0x00000004040c7981 */ /* 0x000164000c1e1d00 */
[----:B0-----:R-:W-:Y:S02]  /*12b0*/  VIADD R4, R233, 0x1 ;  /* 0x00000001e9047836 */ /* 0x001fe40000000000 */
[----:B---3--:R-:W-:Y:S01]  /*12c0*/  @P2 SHF.L.U32 R228, R0, 0x10, RZ ;  /* 0x0000001000e42819 */ /* 0x008fe200000006ff */
        /* <DEDUP_REMOVED lines=9> */
.L_x_34074:
[----:B------:R-:W-:-:S07]  /*1360*/  IMAD.MOV.U32 R0, RZ, RZ, R10 ;  /* 0x000000ffff007224 */ /* 0x000fce00078e000a */
.L_x_34075:
[----:B------:R-:W-:Y:S05]  /*1370*/  BSYNC B1 ;  /* 0x0000000000017941 */ /* 0x000fea0003800000 */
.L_x_34073:
        /* <DEDUP_REMOVED lines=16> */
.L_x_34079:
[----:B------:R-:W-:Y:S05]  /*1480*/  BSYNC B2 ;  /* 0x0000000000027941 */ /* 0x000fea0003800000 */
.L_x_34078:
        /* <DEDUP_REMOVED lines=44> */
.L_x_34077:
[----:B------:R-:W-:Y:S05]  /*1750*/  BSYNC B1 ;  /* 0x0000000000017941 */ /* 0x000fea0003800000 */
.L_x_34076:
[----:B------:R-:W2:Y:S01]  /*1760*/  LDL R5, [R1+0x180] ;  /* 0x0001800001057983 */ /* 0x000ea20000100800 */
[----:B------:R-:W0:Y:S01]  /*1770*/  LDC R252, c[0x0][0x294] ;  /* 0x0000a500fffc7b82 */ /* 0x000e220000000800 */
[----:B------:R-:W-:Y:S01]  /*1780*/  HFMA2.MMA R239, -RZ, RZ, 0.1171875, 0 ;  /* 0x2f800000ffef7435 */ /* 0x000fe200000001ff */
[----:B------:R-:W-:Y:S01]  /*1790*/  I2FP.F32.U32 R0, R0 ;  /* 0x0000000000007245 */ /* 0x000fe20000201000 */
[----:B------:R-:W-:Y:S01]  /*17a0*/  BSSY B1, `(.L_x_34080) ;  /* 0x000001b000017945 */ /* 0x000fe20003800000 */
[----:B------:R-:W-:Y:S02]  /*17b0*/  LOP3.LUT R6, R6, 0xfffffff7, RZ, 0xc0, !PT ;  /* 0xfffffff706067812 */ /* 0x000fe400078ec0ff */
[----:B------:R-:W-:Y:S02]  /*17c0*/  ISETP.NE.U32.AND P0, PT, R2, RZ, PT ;  /* 0x000000ff0200720c */ /* 0x000fe40003f05070 */
[----:B------:R-:W1:Y:S01]  /*17d0*/  LDC R238, c[0x0][0x298] ;  /* 0x0000a600ffee7b82 */ /* 0x000e620000000800 */
[----:B------:R-:W-:-:S02]  /*17e0*/  IADD3 R2, R4, 0x1, RZ ;  /* 0x0000000104027810 */ /* 0x000fc40007ffe0ff */
[----:B------:R-:W-:Y:S01]  /*17f0*/  FFMA.FTZ R0, R0, R239, 1.1641532182693481445e-10 ;  /* 0x2f00000000007423 */ /* 0x000fe200000100ef */
[----:B------:R-:W-:-:S04]  /*1800*/  ISETP.NE.AND.EX P0, PT, R3, RZ, PT, P0 ;  /* 0x000000ff0300720c */ /* 0x000fc80003f05300 */
        /* <DEDUP_REMOVED lines=19> */
.L_x_34081:
[----:B------:R-:W-:-:S07]  /*1940*/  MOV R0, R10 ;  /* 0x0000000a00007202 */ /* 0x000fce0000000f00 */
.L_x_34082:
[----:B------:R-:W-:Y:S05]  /*1950*/  BSYNC B1 ;  /* 0x0000000000017941 */ /* 0x000fea0003800000 */
.L_x_34080:
        /* <DEDUP_REMOVED lines=16> */
.L_x_34086:
[----:B------:R-:W-:Y:S05]  /*1a60*/  BSYNC B2 ;  /* 0x0000000000027941 */ /* 0x000fea0003800000 */
.L_x_34085:
        /* <DEDUP_REMOVED lines=44> */
.L_x_34084:
[----:B------:R-:W-:Y:S05]  /*1d30*/  BSYNC B1 ;  /* 0x0000000000017941 */ /* 0x000fea0003800000 */
.L_x_34083:
        /* <DEDUP_REMOVED lines=24> */
.L_x_34088:
[----:B------:R-:W-:-:S07]  /*1ec0*/  MOV R0, R10 ;  /* 0x0000000a00007202 */ /* 0x000fce0000000f00 */
.L_x_34089:
[----:B------:R-:W-:Y:S05]  /*1ed0*/  BSYNC B1 ;  /* 0x0000000000017941 */ /* 0x000fea0003800000 */
.L_x_34087:
        /* <DEDUP_REMOVED lines=16> */
.L_x_34093:
[----:B------:R-:W-:Y:S05]  /*1fe0*/  BSYNC B2 ;  /* 0x0000000000027941 */ /* 0x000fea0003800000 */
.L_x_34092:
        /* <DEDUP_REMOVED lines=44> */
.L_x_34091:
[----:B------:R-:W-:Y:S05]  /*22b0*/  BSYNC B1 ;  /* 0x0000000000017941 */ /* 0x000fea0003800000 */
.L_x_34090:
[----:B------:R-:W2:Y:S01]  /*22c0*/  LDL R2, [R1+0x188] ;  /* 0x0001880001027983 */ /* 0x000ea20000100800 */
[----:B------:R-:W-:Y:S01]  /*22d0*/  I2FP.F32.U32 R0, R0 ;  /* 0x0000000000007245 */ /* 0x000fe20000201000 */
[----:B------:R-:W-:Y:S01]  /*22e0*/  BSSY B1, `(.L_x_34094) ;  /* 0x0000018000017945 */ /* 0x000fe20003800000 */
[----:B------:R-:W-:-:S03]  /*22f0*/  LOP3.LUT R6, R6, 0xfffffffd, RZ, 0xc0, !PT ;  /* 0xfffffffd06067812 */ /* 0x000fc600078ec0ff */
        /* <DEDUP_REMOVED lines=21> */
.L_x_34095:
[----:B------:R-:W-:-:S07]  /*2450*/  MOV R0, R10 ;  /* 0x0000000a00007202 */ /* 0x000fce0000000f00 */
.L_x_34096:
[----:B------:R-:W-:Y:S05]  /*2460*/  BSYNC B1 ;  /* 0x0000000000017941 */ /* 0x000fea0003800000 */
.L_x_34094:
        /* <DEDUP_REMOVED lines=16> */
.L_x_34100:
[----:B------:R-:W-:Y:S05]  /*2570*/  BSYNC B2 ;  /* 0x0000000000027941 */ /* 0x000fea0003800000 */
.L_x_34099:
        /* <DEDUP_REMOVED lines=44> */
.L_x_34098:
[----:B------:R-:W-:Y:S05]  /*2840*/  BSYNC B1 ;  /* 0x0000000000017941 */ /* 0x000fea0003800000 */
.L_x_34097:
        /* <DEDUP_REMOVED lines=22> */
.L_x_34102:
[----:B------:R-:W-:-:S07]  /*29b0*/  MOV R0, R10 ;  /* 0x0000000a00007202 */ /* 0x000fce0000000f00 */
.L_x_34103:
[----:B------:R-:W-:Y:S05]  /*29c0*/  BSYNC B1 ;  /* 0x0000000000017941 */ /* 0x000fea0003800000 */
.L_x_34101:
        /* <DEDUP_REMOVED lines=16> */
.L_x_34107:
[----:B------:R-:W-:Y:S05]  /*2ad0*/  BSYNC B2 ;  /* 0x0000000000027941 */ /* 0x000fea0003800000 */
.L_x_34106:
        /* <DEDUP_REMOVED lines=44> */
.L_x_34105:
[----:B------:R-:W-:Y:S05]  /*2da0*/  BSYNC B1 ;  /* 0x0000000000017941 */ /* 0x000fea0003800000 */
.L_x_34104:
        /* <DEDUP_REMOVED lines=23> */
.L_x_34109:
[----:B------:R-:W-:-:S07]  /*2f20*/  MOV R0, R10 ;  /* 0x0000000a00007202 */ /* 0x000fce0000000f00 */
.L_x_34110:
[----:B------:R-:W-:Y:S05]  /*2f30*/  BSYNC B1 ;  /* 0x0000000000017941 */ /* 0x000fea0003800000 */
.L_x_34108:
        /* <DEDUP_REMOVED lines=16> */
.L_x_34114:
[----:B------:R-:W-:Y:S05]  /*3040*/  BSYNC B2 ;  /* 0x0000000000027941 */ /* 0x000fea0003800000 */
.L_x_34113:
        /* <DEDUP_REMOVED lines=44> */
.L_x_34112:
[----:B------:R-:W-:Y:S05]  /*3310*/  BSYNC B1 ;  /* 0x0000000000017941 */ /* 0x000fea0003800000 */
.L_x_34111:
        /* <DEDUP_REMOVED lines=22> */
.L_x_34116:
[----:B------:R-:W-:-:S07]  /*3480*/  MOV R0, R10 ;  /* 0x0000000a00007202 */ /* 0x000fce0000000f00 */
.L_x_34117:
[----:B------:R-:W-:Y:S05]  /*3490*/  BSYNC B1 ;  /* 0x0000000000017941 */ /* 0x000fea0003800000 */
.L_x_34115:
        /* <DEDUP_REMOVED lines=16> */
.L_x_34121:
[----:B------:R-:W-:Y:S05]  /*35a0*/  BSYNC B2 ;  /* 0x0000000000027941 */ /* 0x000fea0003800000 */
.L_x_34120:
        /* <DEDUP_REMOVED lines=44> */
.L_x_34119:
[----:B------:R-:W-:Y:S05]  /*3870*/  BSYNC B1 ;  /* 0x0000000000017941 */ /* 0x000fea0003800000 */
.L_x_34118:
        /* <DEDUP_REMOVED lines=23> */
.L_x_34123:
[----:B------:R-:W-:-:S07]  /*39f0*/  MOV R3, R10 ;  /* 0x0000000a00037202 */ /* 0x000fce0000000f00 */
.L_x_34124:
[----:B------:R-:W-:Y:S05]  /*3a00*/  BSYNC B1 ;  /* 0x0000000000017941 */ /* 0x000fea0003800000 */
.L_x_34122:
        /* <DEDUP_REMOVED lines=19> */
.L_x_34128:
[----:B------:R-:W-:Y:S05]  /*3b40*/  BSYNC B2 ;  /* 0x0000000000027941 */ /* 0x000fea0003800000 */
.L_x_34127:
        /* <DEDUP_REMOVED lines=44> */
.L_x_34126:
[----:B------:R-:W-:Y:S05]  /*3e10*/  BSYNC B1 ;  /* 0x0000000000017941 */ /* 0x000fea0003800000 */
.L_x_34125:
[----:B------:R-:W2:Y:S01]  /*3e20*/  LDL R16, [R1+0x17c] ;  /* 0x00017c0001107983 */ /* 0x000ea20000100800 */
        /* <DEDUP_REMOVED lines=13> */
[----:B------:R-:W-:Y:S01]  /*3f00*/  LOP3.LUT R12, R4, R12, R5, 0xfe, !PT ;  /* 0x0000000c040c7212 */ /* 0x000fe200078efe05 */
[----:B------:R-:W-:Y:S01]  /*3f10*/  IMAD.WIDE.U32 R4, R3, 0x1000000, RZ ;  /* 0x0100000003047825 */ /* 0x000fe200078e00ff */
[----:B------:R-:W-:Y:S02]  /*3f20*/  SEL R3, RZ, 0x1, P3 ;  /* 0x00000001ff037807 */ /* 0x000fe40001800000 */
[----:B------:R-:W-:Y:S02]  /*3f30*/  LOP3.LUT P6, RZ, R6, 0x8, RZ, 0xc0, !PT ;  /* 0x0000000806ff7812 */ /* 0x000fe400078cc0ff */
[----:B------:R-:W-:-:S02]  /*3f40*/  LOP3.LUT R5, R5, R12, R3, 0xfe, !PT ;  /* 0x0000000c05057212 */ /* 0x000fc400078efe03 */
[----:B------:R-:W-:Y:S02]  /*3f50*/  SEL R12, RZ, 0x1, P4 ;  /* 0x00000001ff0c7807 */ /* 0x000fe40002000000 */
[----:B------:R-:W-:Y:S02]  /*3f60*/  SEL R3, RZ, 0x1, P5 ;  /* 0x00000001ff037807 */ /* 0x000fe40002800000 */
[----:B------:R-:W-:Y:S01]  /*3f70*/  IADD3 R225, R226, 0x20, RZ ;  /* 0x00000020e2e17810 */ /* 0x000fe20007ffe0ff */
[----:B------:R-:W-:-:S04]  /*3f80*/  IMAD.WIDE.U32 R12, R12, 0x10000, RZ ;  /* 0x000100000c0c7825 */ /* 0x000fc800078e00ff */
[----:B------:R-:W-:-:S03]  /*3f90*/  IMAD.WIDE.U32 R14, R3, 0x100, RZ ;  /* 0x00000100030e7825 */ /* 0x000fc600078e00ff */
[----:B------:R-:W-:Y:S02]  /*3fa0*/  LOP3.LUT R3, R14, R4, R12, 0xfe, !PT ;  /* 0x000000040e037212 */ /* 0x000fe400078efe0c */
[C---:B------:R-:W-:Y:S02]  /*3fb0*/  LEA R4, P2, R226.reuse, UR12, 0x5 ;  /* 0x0000000ce2047c11 */ /* 0x040fe4000f8428ff */
[----:B------:R-:W-:Y:S02]  /*3fc0*/  LOP3.LUT R13, R15, R5, R13, 0xfe, !PT ;  /* 0x000000050f0d7212 */ /* 0x000fe400078efe0d */
[C---:B------:R-:W-:Y:S02]  /*3fd0*/  LEA.HI.X R5, R226.reuse, UR13, RZ, 0x5, P2 ;  /* 0x0000000de2057c11 */ /* 0x040fe400090f2cff */
[----:B------:R-:W-:-:S03]  /*3fe0*/  LEA R14, P2, R226, UR14, 0x3 ;  /* 0x0000000ee20e7c11 */ /* 0x000fc6000f8418ff */
[----:B------:R-:W-:Y:S01]  /*3ff0*/  STG.E.128 desc[UR4][R4.64], R80 ;  /* 0x0000005004007986 */ /* 0x000fe2000c101d04 */
[----:B------:R-:W-:Y:S01]  /*4000*/  LEA.HI.X R15, R226, UR15, RZ, 0x3, P2 ;  /* 0x0000000fe20f7c11 */ /* 0x000fe200090f1cff */
[----:B--2---:R-:W-:Y:S01]  /*4010*/  FMUL.FTZ R79, R16, R0 ;  /* 0x00000000104f7220 */ /* 0x004fe20000410000 */
[----:B------:R-:W-:-:S03]  /*4020*/  SEL R0, RZ, 0x1, P6 ;  /* 0x00000001ff007807 */ /* 0x000fc60003000000 */
[----:B------:R-:W-:Y:S01]  /*4030*/  @P0 FADD.FTZ R79, R87, R79 ;  /* 0x0000004f574f0221 */ /* 0x000fe20000010000 */
[----:B------:R-:W-:-:S04]  /*4040*/  LOP3.LUT R12, R3, R0, RZ, 0xfc, !PT ;  /* 0x00000000030c7212 */ /* 0x000fc800078efcff */
[----:B------:R0:W-:Y:S04]  /*4050*/  STG.E.128 desc[UR4][R4.64+0x10], R76 ;  /* 0x0000104c04007986 */ /* 0x0001e8000c101d04 */
[----:B------:R1:W-:Y:S01]  /*4060*/  STG.E.64 desc[UR4][R14.64], R12 ;  /* 0x0000000c0e007986 */ /* 0x0003e2000c101b04 */
[----:B0-----:R-:W0:Y:S02]  /*4070*/  @P1 LDC.64 R4, c[0x0][0x230] ;  /* 0x00008c00ff041b82 */ /* 0x001e240000000a00 */
[----:B0-----:R-:W-:-:S05]  /*4080*/  @P1 IMAD.WIDE.U32 R4, R225, 0x20, R4 ;  /* 0x00000020e1041825 */ /* 0x001fca00078e0004 */
[----:B------:R-:W5:Y:S04]  /*4090*/  @P1 LDG.E.128 R88, desc[UR4][R4.64] ;  /* 0x0000000404581981 */ /* 0x000f68000c1e1d00 */
[----:B------:R0:W5:Y:S02]  /*40a0*/  @P1 LDG.E.128 R84, desc[UR4][R4.64+0x10] ;  /* 0x0000100404541981 */ /* 0x000164000c1e1d00 */
[----:B0-----:R-:W-:-:S05]  /*40b0*/  IMAD.WIDE.U32 R4, R225, 0x10, R234 ;  /* 0x00000010e1047825 */ /* 0x001fca00078e00ea */
[----:B-1----:R0:W5:Y:S01]  /*40c0*/  LDG.E.128 R12, desc[UR4][R4.64] ;  /* 0x00000004040c7981 */ /* 0x002162000c1e1d00 */
        /* <DEDUP_REMOVED lines=12> */
.L_x_34130:
[----:B------:R-:W-:-:S07]  /*4190*/  IMAD.MOV.U32 R0, RZ, RZ, R10 ;  /* 0x000000ffff007224 */ /* 0x000fce00078e000a */
.L_x_34131:
[----:B------:R-:W-:Y:S05]  /*41a0*/  BSYNC B1 ;  /* 0x0000000000017941 */ /* 0x000fea0003800000 */
.L_x_34129:
        /* <DEDUP_REMOVED lines=16> */
.L_x_34135:
[----:B------:R-:W-:Y:S05]  /*42b0*/  BSYNC B2 ;  /* 0x0000000000027941 */ /* 0x000fea0003800000 */
.L_x_34134:
        /* <DEDUP_REMOVED lines=44> */
.L_x_34133:
[----:B------:R-:W-:Y:S05]  /*4580*/  BSYNC B1 ;  /* 0x0000000000017941 */ /* 0x000fea0003800000 */
.L_x_34132:
[----:B------:R-:W2:Y:S01]  /*4590*/  LDL R4, [R1+0x140] ;  /* 0x0001400001047983 */ /* 0x000ea20000100800 */
[----:B------:R-:W-:Y:S01]  /*45a0*/  I2FP.F32.U32 R0, R0 ;  /* 0x0000000000007245 */ /* 0x000fe20000201000 */
[----:B------:R-:W-:Y:S01]  /*45b0*/  BSSY B1, `(.L_x_34136) ;  /* 0x0000018000017945 */ /* 0x000fe20003800000 */
[----:B------:R-:W-:Y:S01]  /*45c0*/  LOP3.LUT R6, R6, 0xfffffff7, RZ, 0xc0, !PT ;  /* 0xfffffff706067812 */ /* 0x000fe200078ec0ff */
[----:B------:R-:W-:Y:S01]  /*45d0*/  VIADD R5, R3, 0x1 ;  /* 0x0000000103057836 */ /* 0x000fe20000000000 */
[----:B-----5:R-:W-:Y:S01]  /*45e0*/  PRMT R2, R12, 0x7632, R2 ;  /* 0x000076320c027816 */ /* 0x020fe20000000002 */
[----:B------:R-:W-:-:S05]  /*45f0*/  FFMA.FTZ R0, R0, R239, 1.1641532182693481445e-10 ;  /* 0x2f00000000007423 */ /* 0x000fca00000100ef */
[----:B------:R-:W-:Y:S02]  /*4600*/  FSETP.GTU.FTZ.AND P2, PT, R0, R252, PT ;  /* 0x000000fc0000720b */ /* 0x000fe40003f5c000 */
[----:B------:R-:W-:-:S05]  /*4610*/  SHF.L.U32 R0, R12, 0x10, RZ ;  /* 0x000000100c007819 */ /* 0x000fca00000006ff */
[----:B------:R-:W-:-:S04]  /*4620*/  FMUL.FTZ R0, R0, R228 ;  /* 0x000000e400007220 */ /* 0x000fc80000410000 */
[----:B------:R-:W-:Y:S02]  /*4630*/  FMUL.FTZ R0, R0, R238 ;  /* 0x000000ee00007220 */ /* 0x000fe40000410000 */
[----:B------:R-:W-:-:S03]  /*4640*/  @P2 LOP3.LUT R6, R6, 0x8, RZ, 0xfc, !PT ;  /* 0x0000000806062812 */ /* 0x000fc600078efcff */
        /* <DEDUP_REMOVED lines=13> */
.L_x_34137:
[----:B------:R-:W-:-:S07]  /*4720*/  IMAD.MOV.U32 R0, RZ, RZ, R10 ;  /* 0x000000ffff007224 */ /* 0x000fce00078e000a */
.L_x_34138:
[----:B------:R-:W-:Y:S05]  /*4730*/  BSYNC B1 ;  /* 0x0000000000017941 */ /* 0x000fea0003800000 */
.L_x_34136:
        /* <DEDUP_REMOVED lines=16> */
.L_x_34142:
[----:B------:R-:W-:Y:S05]  /*4840*/  BSYNC B2 ;  /* 0x0000000000027941 */ /* 0x000fea0003800000 */
.L_x_34141:
        /* <DEDUP_REMOVED lines=44> */
.L_x_34140:
[----:B------:R-:W-:Y:S05]  /*4b10*/  BSYNC B1 ;  /* 0x0000000000017941 */ /* 0x000fea0003800000 */
.L_x_34139:
        /* <DEDUP_REMOVED lines=24> */
.L_x_34144:
[----:B------:R-:W-:-:S07]  /*4ca0*/  IMAD.MOV.U32 R0, RZ, RZ, R10 ;  /* 0x000000ffff007224 */ /* 0x000fce00078e000a */
.L_x_34145:
[----:B------:R-:W-:Y:S05]  /*4cb0*/  BSYNC B1 ;  /* 0x0000000000017941 */ /* 0x000fea0003800000 */
.L_x_34143:
        /* <DEDUP_REMOVED lines=16> */
.L_x_34149:
[----:B------:R-:W-:Y:S05]  /*4dc0*/  BSYNC B2 ;  /* 0x0000000000027941 */ /* 0x000fea0003800000 */
.L_x_34148:
        /* <DEDUP_REMOVED lines=44> */
.L_x_34147:
[----:B------:R-:W-:Y:S05]  /*5090*/  BSYNC B1 ;  /* 0x0000000000017941 */ /* 0x000fea0003800000 */
.L_x_34146:
[----:B------:R-:W2:Y:S01]  /*50a0*/  LDL R3, [R1+0x148] ;  /* 0x0001480001037983 */ /* 0x000ea20000100800 */
        /* <DEDUP_REMOVED lines=24> */
.L_x_34151:
[----:B------:R-:W-:-:S07]  /*5230*/  IMAD.MOV.U32 R0, RZ, RZ, R10 ;  /* 0x000000ffff007224 */ /* 0x000fce00078e000a */
.L_x_34152:
[----:B------:R-:W-:Y:S05]  /*5240*/  BSYNC B1 ;  /* 0x0000000000017941 */ /* 0x000fea0003800000 */
.L_x_34150:
        /* <DEDUP_REMOVED lines=16> */
.L_x_34156:
[----:B------:R-:W-:Y:S05]  /*5350*/  BSYNC B2 ;  /* 0x0000000000027941 */ /* 0x000fea0003800000 */
.L_x_34155:
        /* <DEDUP_REMOVED lines=44> */
.L_x_34154:
[----:B------:R-:W-:Y:S05]  /*5620*/  BSYNC B1 ;  /* 0x0000000000017941 */ /* 0x000fea0003800000 */
.L_x_34153:
        /* <DEDUP_REMOVED lines=22> */
.L_x_34158:
[----:B------:R-:W-:-:S07]  /*5790*/  IMAD.MOV.U32 R0, RZ, RZ, R10 ;  /* 0x000000ffff007224 */ /* 0x000fce00078e000a */
.L_x_34159:
[----:B------:R-:W-:Y:S05]  /*57a0*/  BSYNC B1 ;  /* 0x0000000000017941 */ /* 0x000fea0003800000 */
.L_x_34157:
        /* <DEDUP_REMOVED lines=16> */
.L_x_34163:
[----:B------:R-:W-:Y:S05]  /*58b0*/  BSYNC B2 ;  /* 0x0000000000027941 */ /* 0x000fea0003800000 */
.L_x_34162:
        /* <DEDUP_REMOVED lines=44> */
.L_x_34161:
[----:B------:R-:W-:Y:S05]  /*5b80*/  BSYNC B1 ;  /* 0x0000000000017941 */ /* 0x000fea0003800000 */
.L_x_34160:
        /* <DEDUP_REMOVED lines=23> */
.L_x_34165:
[----:B------:R-:W-:-:S07]  /*5d00*/  IMAD.MOV.U32 R0, RZ, RZ, R10 ;  /* 0x000000ffff007224 */ /* 0x000fce00078e000a */
.L_x_34166:
[----:B------:R-:W-:Y:S05]  /*5d10*/  BSYNC B1 ;  /* 0x0000000000017941 */ /* 0x000fea0003800000 */
.L_x_34164:
        /* <DEDUP_REMOVED lines=16> */
.L_x_34170:
[----:B------:R-:W-:Y:S05]  /*5e20*/  BSYNC B2 ;  /* 0x0000000000027941 */ /* 0x000fea0003800000 */
.L_x_34169:
        /* <DEDUP_REMOVED lines=44> */
.L_x_34168:
[----:B------:R-:W-:Y:S05]  /*60f0*/  BSYNC B1 ;  /* 0x0000000000017941 */ /* 0x000fea0003800000 */
.L_x_34167:
        /* <DEDUP_REMOVED lines=22> */
.L_x_34172:
[----:B------:R-:W-:-:S07]  /*6260*/  IMAD.MOV.U32 R0, RZ, RZ, R10 ;  /* 0x000000ffff007224 */ /* 0x000fce00078e000a */
.L_x_34173:
[----:B------:R-:W-:Y:S05]  /*6270*/  BSYNC B1 ;  /* 0x0000000000017941 */ /* 0x000fea0003800000 */
.L_x_34171:
        /* <DEDUP_REMOVED lines=16> */
.L_x_34177:
[----:B------:R-:W-:Y:S05]  /*6380*/  BSYNC B2 ;  /* 0x0000000000027941 */ /* 0x000fea0003800000 */
.L_x_34176:
        /* <DEDUP_REMOVED lines=44> */
.L_x_34175:
[----:B------:R-:W-:Y:S05]  /*6650*/  BSYNC B1 ;  /* 0x0000000000017941 */ /* 0x000fea0003800000 */
.L_x_34174:
        /* <DEDUP_REMOVED lines=23> */
.L_x_34179:
[----:B------:R-:W-:-:S07]  /*67d0*/  IMAD.MOV.U32 R12, RZ, RZ, R10 ;  /* 0x000000ffff0c7224 */ /* 0x000fce00078e000a */
.L_x_34180:
[----:B------:R-:W-:Y:S05]  /*67e0*/  BSYNC B1 ;  /* 0x0000000000017941 */ /* 0x000fea0003800000 */
.L_x_34178:
        /* <DEDUP_REMOVED lines=19> */
.L_x_34184:
[----:B------:R-:W-:Y:S05]  /*6920*/  BSYNC B2 ;  /* 0x0000000000027941 */ /* 0x000fea0003800000 */
.L_x_34183:
        /* <DEDUP_REMOVED lines=44> */
.L_x_34182:
[----:B------:R-:W-:Y:S05]  /*6bf0*/  BSYNC B1 ;  /* 0x0000000000017941 */ /* 0x000fea0003800000 */
.L_x_34181:
[----:B------:R-:W2:Y:S01]  /*6c00*/  LDL R14, [R1+0x13c] ;  /* 0x00013c00010e7983 */ /* 0x000ea20000100800 */
[----:B------:R-:W-:Y:S01]  /*6c10*/  I2FP.F32.U32 R5, R12 ;  /* 0x0000000c00057245 */ /* 0x000fe20000201000 */
[----:B------:R-:W0:Y:S01]  /*6c20*/  LDC.64 R236, c[0x0][0x238] ;  /* 0x00008e00ffec7b82 */ /* 0x000e220000000a00 */
[----:B------:R-:W-:Y:S02]  /*6c30*/  SEL R4, RZ, 0x1, P2 ;  /* 0x00000001ff047807 */ /* 0x000fe40001000000 */
[----:B------:R-:W-:Y:S01]  /*6c40*/  SEL R2, RZ, 0x10000, P5 ;  /* 0x00010000ff027807 */ /* 0x000fe20002800000 */
[----:B------:R-:W-:Y:S01]  /*6c50*/  FFMA.FTZ R5, R5, R239, 1.1641532182693481445e-10 ;  /* 0x2f00000005057423 */ /* 0x000fe200000100ef */
[----:B------:R-:W-:Y:S02]  /*6c60*/  SEL R3, RZ, 0x100, P4 ;  /* 0x00000100ff037807 */ /* 0x000fe40002000000 */
[----:B------:R-:W-:Y:S01]  /*6c70*/  LOP3.LUT P5, RZ, R6, 0x4, RZ, 0xc0, !PT ;  /* 0x0000000406ff7812 */ /* 0x000fe200078ac0ff */
[----:B------:R-:W1:Y:S01]  /*6c80*/  LDC.64 R232, c[0x0][0x240] ;  /* 0x00009000ffe87b82 */ /* 0x000e620000000a00 */
        /* <DEDUP_REMOVED lines=10> */
[----:B------:R-:W-:-:S05]  /*6d30*/  SEL R4, RZ, 0x1, P4 ;  /* 0x00000001ff047807 */ /* 0x000fca0002000000 */
[----:B------:R-:W-:-:S03]  /*6d40*/  IMAD.WIDE.U32 R4, R4, 0x10000, RZ ;  /* 0x0001000004047825 */ /* 0x000fc600078e00ff */
[----:B------:R-:W-:Y:S02]  /*6d50*/  LOP3.LUT R4, R12, R2, R4, 0xfe, !PT ;  /* 0x000000020c047212 */ /* 0x000fe400078efe04 */
[----:B------:R-:W-:Y:S02]  /*6d60*/  SHF.L.U32 R2, R15, 0x10, RZ ;  /* 0x000000100f027819 */ /* 0x000fe400000006ff */
[----:B------:R-:W-:Y:S02]  /*6d70*/  LOP3.LUT R5, R13, R3, R5, 0xfe, !PT ;  /* 0x000000030d057212 */ /* 0x000fe400078efe05 */
[----:B------:R-:W-:Y:S01]  /*6d80*/  SEL R12, RZ, 0x1, P6 ;  /* 0x00000001ff0c7807 */ /* 0x000fe20003000000 */
[----:B------:R-:W-:-:S03]  /*6d90*/  FMUL.FTZ R2, R2, R228 ;  /* 0x000000e402027220 */ /* 0x000fc60000410000 */
[----:B------:R-:W-:Y:S01]  /*6da0*/  LOP3.LUT R4, R4, R12, RZ, 0xfc, !PT ;  /* 0x0000000c04047212 */ /* 0x000fe200078efcff */
[----:B------:R-:W-:Y:S01]  /*6db0*/  FMUL.FTZ R2, R2, R238 ;  /* 0x000000ee02027220 */ /* 0x000fe20000410000 */
[----:B-1----:R-:W-:-:S04]  /*6dc0*/  IMAD.WIDE.U32 R12, R225, 0x8, R232 ;  /* 0x00000008e10c7825 */ /* 0x002fc800078e00e8 */
[----:B------:R-:W-:Y:S02]  /*6dd0*/  FSEL R2, R2, RZ, !P2 ;  /* 0x000000ff02027208 */ /* 0x000fe40005000000 */
[----:B------:R-:W-:Y:S01]  /*6de0*/  ISETP.NE.AND P2, PT, R0, 0x1, PT ;  /* 0x000000010000780c */ /* 0x000fe20003f45270 */
[----:B------:R-:W-:Y:S02]  /*6df0*/  BSSY B1, `(.L_x_34185) ;  /* 0x0000019000017945 */ /* 0x000fe40003800000 */
[----:B--2---:R-:W-:Y:S01]  /*6e00*/  FMUL.FTZ R71, R14, R2 ;  /* 0x000000020e477220 */ /* 0x004fe20000410000 */
[----:B0-----:R-:W-:-:S04]  /*6e10*/  IMAD.WIDE.U32 R2, R225, 0x20, R236 ;  /* 0x00000020e1027825 */ /* 0x001fc800078e00ec */
[----:B------:R-:W-:Y:S01]  /*6e20*/  @P0 FADD.FTZ R71, R87, R71 ;  /* 0x0000004757470221 */ /* 0x000fe20000010000 */
[----:B------:R-:W-:Y:S04]  /*6e30*/  STG.E.128 desc[UR4][R2.64], R72 ;  /* 0x0000004802007986 */ /* 0x000fe8000c101d04 */
[----:B------:R0:W-:Y:S04]  /*6e40*/  STG.E.128 desc[UR4][R2.64+0x10], R68 ;  /* 0x0000104402007986 */ /* 0x0001e8000c101d04 */
[----:B------:R1:W-:Y:S01]  /*6e50*/  STG.E.64 desc[UR4][R12.64], R4 ;  /* 0x000000040c007986 */ /* 0x0003e2000c101b04 */
[----:B0-----:R-:W0:Y:S01]  /*6e60*/  @P1 LDC.64 R2, c[0x0][0x230] ;  /* 0x00008c00ff021b82 */ /* 0x001e220000000a00 */
[----:B-1----:R-:W-:-:S04]  /*6e70*/  VIADD R5, R226, 0x40 ;  /* 0x00000040e2057836 */ /* 0x002fc80000000000 */
[----:B0-----:R-:W-:-:S05]  /*6e80*/  @P1 IMAD.WIDE.U32 R2, R5, 0x20, R2 ;  /* 0x0000002005021825 */ /* 0x001fca00078e0002 */
[----:B------:R-:W5:Y:S04]  /*6e90*/  @P1 LDG.E.128 R88, desc[UR4][R2.64] ;  /* 0x0000000402581981 */ /* 0x000f68000c1e1d00 */
[----:B------:R0:W5:Y:S02]  /*6ea0*/  @P1 LDG.E.128 R84, desc[UR4][R2.64+0x10] ;  /* 0x0000100402541981 */ /* 0x000164000c1e1d00 */
[----:B0-----:R-:W-:-:S05]  /*6eb0*/  IMAD.WIDE.U32 R2, R5, 0x10, R234 ;  /* 0x0000001005027825 */ /* 0x001fca00078e00ea */
[----:B------:R0:W5:Y:S02]  /*6ec0*/  LDG.E.128 R12, desc[UR4][R2.64] ;  /* 0x00000004020c7981 */ /* 0x000164000c1e1d00 */
[----:B0-----:R-:W-:Y:S01]  /*6ed0*/  IADD3 R2, R0, 0x1, RZ ;  /* 0x0000000100027810 */ /* 0x001fe20007ffe0ff */
        /* <DEDUP_REMOVED lines=9> */
.L_x_34186:
[----:B------:R-:W-:-:S07]  /*6f70*/  MOV R4, R10 ;  /* 0x0000000a00047202 */ /* 0x000fce0000000f00 */
.L_x_34187:
[----:B------:R-:W-:Y:S05]  /*6f80*/  BSYNC B1 ;  /* 0x0000000000017941 */ /* 0x000fea0003800000 */
.L_x_34185:
        /* <DEDUP_REMOVED lines=16> */
.L_x_34191:
[----:B------:R-:W-:Y:S05]  /*7090*/  BSYNC B2 ;  /* 0x0000000000027941 */ /* 0x000fea0003800000 */
.L_x_34190:
        /* <DEDUP_REMOVED lines=44> */
.L_x_34189:
[----:B------:R-:W-:Y:S05]  /*7360*/  BSYNC B1 ;  /* 0x0000000000017941 */ /* 0x000fea0003800000 */
.L_x_34188:
[----:B------:R-:W2:Y:S01]  /*7370*/  LDL R3, [R1+0x100] ;  /* 0x0001000001037983 */ /* 0x000ea20000100800 */
[----:B------:R-:W-:Y:S01]  /*7380*/  I2FP.F32.U32 R0, R4 ;  /* 0x0000000400007245 */ /* 0x000fe20000201000 */
[----:B------:R-:W-:Y:S01]  /*7390*/  BSSY B1, `(.L_x_34192) ;  /* 0x0000018000017945 */ /* 0x000fe20003800000 */
[----:B------:R-:W-:Y:S02]  /*73a0*/  LOP3.LUT R6, R6, 0xfffffff7, RZ, 0xc0, !PT ;  /* 0xfffffff706067812 */ /* 0x000fe400078ec0ff */
[----:B-----5:R-:W-:Y:S01]  /*73b0*/  PRMT R4, R12, 0x7632, R4 ;  /* 0x000076320c047816 */ /* 0x020fe20000000004 */
[----:B------:R-:W-:-:S05]  /*73c0*/  FFMA.FTZ R0, R0, R239, 1.1641532182693481445e-10 ;  /* 0x2f00000000007423 */ /* 0x000fca00000100ef */
[----:B------:R-:W-:Y:S01]  /*73d0*/  FSETP.GTU.FTZ.AND P2, PT, R0, R252, PT ;  /* 0x000000fc0000720b */ /* 0x000fe20003f5c000 */
[----:B------:R-:W-:Y:S01]  /*73e0*/  IMAD.U32 R0, R12, 0x10000, RZ ;  /* 0x000100000c007824 */ /* 0x000fe200078e00ff */
[----:B------:R-:W-:-:S03]  /*73f0*/  IADD3 R12, R2, 0x1, RZ ;  /* 0x00000001020c7810 */ /* 0x000fc60007ffe0ff */
        /* <DEDUP_REMOVED lines=16> */
.L_x_34193:
[----:B------:R-:W-:-:S07]  /*7500*/  MOV R0, R10 ;  /* 0x0000000a00007202 */ /* 0x000fce0000000f00 */
.L_x_34194:
[----:B------:R-:W-:Y:S05]  /*7510*/  BSYNC B1 ;  /* 0x0000000000017941 */ /* 0x000fea0003800000 */
.L_x_34192:
        /* <DEDUP_REMOVED lines=16> */
.L_x_34198:
[----:B------:R-:W-:Y:S05]  /*7620*/  BSYNC B2 ;  /* 0x0000000000027941 */ /* 0x000fea0003800000 */
.L_x_34197:
        /* <DEDUP_REMOVED lines=44> */
.L_x_34196:
[----:B------:R-:W-:Y:S05]  /*78f0*/  BSYNC B1 ;  /* 0x0000000000017941 */ /* 0x000fea0003800000 */
.L_x_34195:
        /* <DEDUP_REMOVED lines=24> */
.L_x_34200:
[----:B------:R-:W-:-:S07]  /*7a80*/  MOV R0, R10 ;  /* 0x0000000a00007202 */ /* 0x000fce0000000f00 */
.L_x_34201:
[----:B------:R-:W-:Y:S05]  /*7a90*/  BSYNC B1 ;  /* 0x0000000000017941 */ /* 0x000fea0003800000 */
.L_x_34199:
        /* <DEDUP_REMOVED lines=16> */
.L_x_34205:
[----:B------:R-:W-:Y:S05]  /*7ba0*/  BSYNC B2 ;  /* 0x0000000000027941 */ /* 0x000fea0003800000 */
.L_x_34204:
        /* <DEDUP_REMOVED lines=44> */
.L_x_34203:
[----:B------:R-:W-:Y:S05]  /*7e70*/  BSYNC B1 ;  /* 0x0000000000017941 */ /* 0x000fea0003800000 */
.L_x_34202:
[----:B------:R-:W2:Y:S01]  /*7e80*/  LDL R2, [R1+0x108] ;  /* 0x0001080001027983 */ /* 0x000ea20000100800 */
[----:B------:R-:W-:Y:S01]  /*7e90*/  I2FP.F32.U32 R0, R0 ;  /* 0x0000000000007245 */ /* 0x000fe20000201000 */
[----:B------:R-:W-:Y:S01]  /*7ea0*/  BSSY B1, `(.L_x_34206) ;  /* 0x0000018000017945 */ /* 0x000fe20003800000 */
[----:B------:R-:W-:Y:S02]  /*7eb0*/  LOP3.LUT R6, R6, 0xfffffffd, RZ, 0xc0, !PT ;  /* 0xfffffffd06067812 */ /* 0x000fe400078ec0ff */
[----:B------:R-:W-:Y:S01]  /*7ec0*/  PRMT R4, R13, 0x7632, R4 ;  /* 0x000076320d047816 */ /* 0x000fe20000000004 */
        /* <DEDUP_REMOVED lines=20> */
.L_x_34207:
[----:B------:R-:W-:-:S07]  /*8010*/  MOV R0, R10 ;  /* 0x0000000a00007202 */ /* 0x000fce0000000f00 */
.L_x_34208:
[----:B------:R-:W-:Y:S05]  /*8020*/  BSYNC B1 ;  /* 0x0000000000017941 */ /* 0x000fea0003800000 */
.L_x_34206:
        /* <DEDUP_REMOVED lines=16> */
.L_x_34212:
[----:B------:R-:W-:Y:S05]  /*8130*/  BSYNC B2 ;  /* 0x0000000000027941 */ /* 0x000fea0003800000 */
.L_x_34211:
        /* <DEDUP_REMOVED lines=44> */
.L_x_34210:
[----:B------:R-:W-:Y:S05]  /*8400*/  BSYNC B1 ;  /* 0x0000000000017941 */ /* 0x000fea0003800000 */
.L_x_34209:
[----:B------:R-:W2:Y:S01]  /*8410*/  LDL R3, [R1+0x10c] ;  /* 0x00010c0001037983 */ /* 0x000ea20000100800 */
[----:B------:R-:W-:Y:S01]  /*8420*/  I2FP.F32.U32 R0, R0 ;  /* 0x0000000000007245 */ /* 0x000fe20000201000 */
[----:B------:R-:W-:Y:S01]  /*8430*/  BSSY B1, `(.L_x_34213) ;  /* 0x0000015000017945 */ /* 0x000fe20003800000 */
[----:B------:R-:W-:-:S03]  /*8440*/  ISETP.NE.AND P3, PT, R2, 0x1, PT ;  /* 0x000000010200780c */ /* 0x000fc60003f65270 */
[----:B------:R-:W-:-:S05]  /*8450*/  FFMA.FTZ R0, R0, R239, 1.1641532182693481445e-10 ;  /* 0x2f00000000007423 */ /* 0x000fca00000100ef */
[----:B------:R-:W-:Y:S01]  /*8460*/  FSETP.GTU.FTZ.AND P2, PT, R0, R252, PT ;  /* 0x000000fc0000720b */ /* 0x000fe20003f5c000 */
[----:B------:R-:W-:Y:S01]  /*8470*/  IMAD.U32 R0, R4, 0x10000, RZ ;  /* 0x0001000004007824 */ /* 0x000fe200078e00ff */
[----:B------:R-:W-:-:S03]  /*8480*/  IADD3 R4, R2, 0x1, RZ ;  /* 0x0000000102047810 */ /* 0x000fc60007ffe0ff */
        /* <DEDUP_REMOVED lines=14> */
.L_x_34214:
[----:B------:R-:W-:-:S07]  /*8570*/  MOV R0, R10 ;  /* 0x0000000a00007202 */ /* 0x000fce0000000f00 */
.L_x_34215:
[----:B------:R-:W-:Y:S05]  /*8580*/  BSYNC B1 ;  /* 0x0000000000017941 */ /* 0x000fea0003800000 */
.L_x_34213:
        /* <DEDUP_REMOVED lines=16> */
.L_x_34219:
[----:B------:R-:W-:Y:S05]  /*8690*/  BSYNC B2 ;  /* 0x0000000000027941 */ /* 0x000fea0003800000 */
.L_x_34218:
        /* <DEDUP_REMOVED lines=44> */
.L_x_34217:
[----:B------:R-:W-:Y:S05]  /*8960*/  BSYNC B1 ;  /* 0x0000000000017941 */ /* 0x000fea0003800000 */
.L_x_34216:
        /* <DEDUP_REMOVED lines=23> */
.L_x_34221:
[----:B------:R-:W-:-:S07]  /*8ae0*/  MOV R0, R10 ;  /* 0x0000000a00007202 */ /* 0x000fce0000000f00 */
.L_x_34222:
[----:B------:R-:W-:Y:S05]  /*8af0*/  BSYNC B1 ;  /* 0x0000000000017941 */ /* 0x000fea0003800000 */
.L_x_34220:
        /* <DEDUP_REMOVED lines=16> */
.L_x_34226:
[----:B------:R-:W-:Y:S05]  /*8c00*/  BSYNC B2 ;  /* 0x0000000000027941 */ /* 0x000fea0003800000 */
.L_x_34225:
        /* <DEDUP_REMOVED lines=44> */
.L_x_34224:
[----:B------:R-:W-:Y:S05]  /*8ed0*/  BSYNC B1 ;  /* 0x0000000000017941 */ /* 0x000fea0003800000 */
.L_x_34223:
        /* <DEDUP_REMOVED lines=22> */
.L_x_34228:
[----:B------:R-:W-:-:S07]  /*9040*/  MOV R0, R10 ;  /* 0x0000000a00007202 */ /* 0x000fce0000000f00 */
.L_x_34229:
[----:B------:R-:W-:Y:S05]  /*9050*/  BSYNC B1 ;  /* 0x0000000000017941 */ /* 0x000fea0003800000 */
.L_x_34227:
        /* <DEDUP_REMOVED lines=16> */
.L_x_34233:
[----:B------:R-:W-:Y:S05]  /*9160*/  BSYNC B2 ;  /* 0x0000000000027941 */ /* 0x000fea0003800000 */
.L_x_34232:
        /* <DEDUP_REMOVED lines=44> */
.L_x_34231:
[----:B------:R-:W-:Y:S05]  /*9430*/  BSYNC B1 ;  /* 0x0000000000017941 */ /* 0x000fea0003800000 */
.L_x_34230:
        /* <DEDUP_REMOVED lines=23> */
.L_x_34235:
[----:B------:R-:W-:-:S07]  /*95b0*/  MOV R3, R10 ;  /* 0x0000000a00037202 */ /* 0x000fce0000000f00 */
.L_x_34236:
[----:B------:R-:W-:Y:S05]  /*95c0*/  BSYNC B1 ;  /* 0x0000000000017941 */ /* 0x000fea0003800000 */
.L_x_34234:
        /* <DEDUP_REMOVED lines=19> */
.L_x_34240:
[----:B------:R-:W-:Y:S05]  /*9700*/  BSYNC B2 ;  /* 0x0000000000027941 */ /* 0x000fea0003800000 */
.L_x_34239:
        /* <DEDUP_REMOVED lines=44> */
.L_x_34238:
[----:B------:R-:W-:Y:S05]  /*99d0*/  BSYNC B1 ;  /* 0x0000000000017941 */ /* 0x000fea0003800000 */
.L_x_34237:
        /* <DEDUP_REMOVED lines=20> */
[----:B------:R-:W-:Y:S02]  /*9b20*/  SEL R3, RZ, 0x1, P5 ;  /* 0x00000001ff037807 */ /* 0x000fe40002800000 */
[----:B------:R-:W-:-:S03]  /*9b30*/  LOP3.LUT P6, RZ, R6, 0x8, RZ, 0xc0, !PT ;  /* 0x0000000806ff7812 */ /* 0x000fc600078cc0ff */
[----:B------:R-:W-:-:S03]  /*9b40*/  IMAD.WIDE.U32 R16, R3, 0x100, RZ ;  /* 0x0000010003107825 */ /* 0x000fc600078e00ff */
[----:B------:R-:W-:Y:S01]  /*9b50*/  LOP3.LUT R3, R16, R12, R14, 0xfe, !PT ;  /* 0x0000000c10037212 */ /* 0x000fe200078efe0e */
[----:B------:R-:W-:Y:S01]  /*9b60*/  IMAD.WIDE.U32 R12, R5, 0x20, R236 ;  /* 0x00000020050c7825 */ /* 0x000fe200078e00ec */
[----:B------:R-:W-:Y:S02]  /*9b70*/  LOP3.LUT R15, R17, R4, R15, 0xfe, !PT ;  /* 0x00000004110f7212 */ /* 0x000fe400078efe0f */
[----:B------:R-:W-:Y:S01]  /*9b80*/  IADD3 R4, R226, 0x60, RZ ;  /* 0x00000060e2047810 */ /* 0x000fe20007ffe0ff */
[----:B------:R-:W-:Y:S01]  /*9b90*/  IMAD.WIDE.U32 R16, R5, 0x8, R232 ;  /* 0x0000000805107825 */ /* 0x000fe200078e00e8 */
[----:B------:R-:W-:Y:S03]  /*9ba0*/  STG.E.128 desc[UR4][R12.64], R64 ;  /* 0x000000400c007986 */ /* 0x000fe6000c101d04 */
        /* <DEDUP_REMOVED lines=24> */
.L_x_34242:
[----:B------:R-:W-:-:S07]  /*9d30*/  IMAD.MOV.U32 R0, RZ, RZ, R10 ;  /* 0x000000ffff007224 */ /* 0x000fce00078e000a */
.L_x_34243:
[----:B------:R-:W-:Y:S05]  /*9d40*/  BSYNC B1 ;  /* 0x0000000000017941 */ /* 0x000fea0003800000 */
.L_x_34241:
        /* <DEDUP_REMOVED lines=16> */
.L_x_34247:
[----:B------:R-:W-:Y:S05]  /*9e50*/  BSYNC B2 ;  /* 0x0000000000027941 */ /* 0x000fea0003800000 */
.L_x_34246:
        /* <DEDUP_REMOVED lines=44> */
.L_x_34245:
[----:B------:R-:W-:Y:S05]  /*a120*/  BSYNC B1 ;  /* 0x0000000000017941 */ /* 0x000fea0003800000 */
.L_x_34244:
[----:B------:R-:W2:Y:S01]  /*a130*/  LDL R16, [R1+0xc0] ;  /* 0x0000c00001107983 */ /* 0x000ea20000100800 */
[----:B------:R-:W-:Y:S01]  /*a140*/  I2FP.F32.U32 R0, R0 ;  /* 0x0000000000007245 */ /* 0x000fe20000201000 */
[----:B------:R-:W-:Y:S01]  /*a150*/  BSSY B1, `(.L_x_34248) ;  /* 0x0000018000017945 */ /* 0x000fe20003800000 */
[----:B------:R-:W-:Y:S02]  /*a160*/  LOP3.LUT R6, R6, 0xfffffff7, RZ, 0xc0, !PT ;  /* 0xfffffff706067812 */ /* 0x000fe400078ec0ff */
        /* <DEDUP_REMOVED lines=21> */
.L_x_34249:
[----:B------:R-:W-:-:S07]  /*a2c0*/  IMAD.MOV.U32 R0, RZ, RZ, R10 ;  /* 0x000000ffff007224 */ /* 0x000fce00078e000a */
.L_x_34250:
[----:B------:R-:W-:Y:S05]  /*a2d0*/  BSYNC B1 ;  /* 0x0000000000017941 */ /* 0x000fea0003800000 */
.L_x_34248:
        /* <DEDUP_REMOVED lines=16> */
.L_x_34254:
[----:B------:R-:W-:Y:S05]  /*a3e0*/  BSYNC B2 ;  /* 0x0000000000027941 */ /* 0x000fea0003800000 */
.L_x_34253:
        /* <DEDUP_REMOVED lines=44> */
.L_x_34252:
[----:B------:R-:W-:Y:S05]  /*a6b0*/  BSYNC B1 ;  /* 0x0000000000017941 */ /* 0x000fea0003800000 */
.L_x_34251:
        /* <DEDUP_REMOVED lines=24> */
.L_x_34256:
[----:B------:R-:W-:-:S07]  /*a840*/  IMAD.MOV.U32 R0, RZ, RZ, R10 ;  /* 0x000000ffff007224 */ /* 0x000fce00078e000a */
.L_x_34257:
[----:B------:R-:W-:Y:S05]  /*a850*/  BSYNC B1 ;  /* 0x0000000000017941 */ /* 0x000fea0003800000 */
.L_x_34255:
        /* <DEDUP_REMOVED lines=16> */
.L_x_34261:
[----:B------:R-:W-:Y:S05]  /*a960*/  BSYNC B2 ;  /* 0x0000000000027941 */ /* 0x000fea0003800000 */
.L_x_34260:
        /* <DEDUP_REMOVED lines=44> */
.L_x_34259:
[----:B------:R-:W-:Y:S05]  /*ac30*/  BSYNC B1 ;  /* 0x0000000000017941 */ /* 0x000fea0003800000 */
.L_x_34258:
        /* <DEDUP_REMOVED lines=25> */
.L_x_34263:
[----:B------:R-:W-:-:S07]  /*add0*/  IMAD.MOV.U32 R0, RZ, RZ, R10 ;  /* 0x000000ffff007224 */ /* 0x000fce00078e000a */
.L_x_34264:
[----:B------:R-:W-:Y:S05]  /*ade0*/  BSYNC B1 ;  /* 0x0000000000017941 */ /* 0x000fea0003800000 */
.L_x_34262:
        /* <DEDUP_REMOVED lines=16> */
.L_x_34268:
[----:B------:R-:W-:Y:S05]  /*aef0*/  BSYNC B2 ;  /* 0x0000000000027941 */ /* 0x000fea0003800000 */
.L_x_34267:
        /* <DEDUP_REMOVED lines=44> */
.L_x_34266:
[----:B------:R-:W-:Y:S05]  /*b1c0*/  BSYNC B1 ;  /* 0x0000000000017941 */ /* 0x000fea0003800000 */
.L_x_34265:
        /* <DEDUP_REMOVED lines=22> */
.L_x_34270:
[----:B------:R-:W-:-:S07]  /*b330*/  IMAD.MOV.U32 R0, RZ, RZ, R10 ;  /* 0x000000ffff007224 */ /* 0x000fce00078e000a */
.L_x_34271:
[----:B------:R-:W-:Y:S05]  /*b340*/  BSYNC B1 ;  /* 0x0000000000017941 */ /* 0x000fea0003800000 */
.L_x_34269:
        /* <DEDUP_REMOVED lines=16> */
.L_x_34275:
[----:B------:R-:W-:Y:S05]  /*b450*/  BSYNC B2 ;  /* 0x0000000000027941 */ /* 0x000fea0003800000 */
.L_x_34274:
        /* <DEDUP_REMOVED lines=44> */
.L_x_34273:
[----:B------:R-:W-:Y:S05]  /*b720*/  BSYNC B1 ;  /* 0x0000000000017941 */ /* 0x000fea0003800000 */
.L_x_34272:
        /* <DEDUP_REMOVED lines=23> */
.L_x_34277:
[----:B------:R-:W-:-:S07]  /*b8a0*/  IMAD.MOV.U32 R0, RZ, RZ, R10 ;  /* 0x000000ffff007224 */ /* 0x000fce00078e000a */
.L_x_34278:
[----:B------:R-:W-:Y:S05]  /*b8b0*/  BSYNC B1 ;  /* 0x0000000000017941 */ /* 0x000fea0003800000 */
.L_x_34276:
        /* <DEDUP_REMOVED lines=16> */
.L_x_34282:
[----:B------:R-:W-:Y:S05]  /*b9c0*/  BSYNC B2 ;  /* 0x0000000000027941 */ /* 0x000fea0003800000 */
.L_x_34281:
        /* <DEDUP_REMOVED lines=44> */
.L_x_34280:
[----:B------:R-:W-:Y:S05]  /*bc90*/  BSYNC B1 ;  /* 0x0000000000017941 */ /* 0x000fea0003800000 */
.L_x_34279:
        /* <DEDUP_REMOVED lines=22> */
.L_x_34284:
[----:B------:R-:W-:-:S07]  /*be00*/  IMAD.MOV.U32 R0, RZ, RZ, R10 ;  /* 0x000000ffff007224 */ /* 0x000fce00078e000a */
.L_x_34285:
[----:B------:R-:W-:Y:S05]  /*be10*/  BSYNC B1 ;  /* 0x0000000000017941 */ /* 0x000fea0003800000 */
.L_x_34283:
        /* <DEDUP_REMOVED lines=16> */
.L_x_34289:
[----:B------:R-:W-:Y:S05]  /*bf20*/  BSYNC B2 ;  /* 0x0000000000027941 */ /* 0x000fea0003800000 */
.L_x_34288:
        /* <DEDUP_REMOVED lines=44> */
.L_x_34287:
[----:B------:R-:W-:Y:S05]  /*c1f0*/  BSYNC B1 ;  /* 0x0000000000017941 */ /* 0x000fea0003800000 */
.L_x_34286:
        /* <DEDUP_REMOVED lines=23> */
.L_x_34291:
[----:B------:R-:W-:-:S07]  /*c370*/  IMAD.MOV.U32 R14, RZ, RZ, R10 ;  /* 0x000000ffff0e7224 */ /* 0x000fce00078e000a */
.L_x_34292:
[----:B------:R-:W-:Y:S05]  /*c380*/  BSYNC B1 ;  /* 0x0000000000017941 */ /* 0x000fea0003800000 */
.L_x_34290:
        /* <DEDUP_REMOVED lines=19> */
.L_x_34296:
[----:B------:R-:W-:Y:S05]  /*c4c0*/  BSYNC B2 ;  /* 0x0000000000027941 */ /* 0x000fea0003800000 */
.L_x_34295:
        /* <DEDUP_REMOVED lines=44> */
.L_x_34294:
[----:B------:R-:W-:Y:S05]  /*c790*/  BSYNC B1 ;  /* 0x0000000000017941 */ /* 0x000fea0003800000 */
.L_x_34293:
[----:B------:R-:W2:Y:S01]  /*c7a0*/  LDL R17, [R1+0xbc] ;  /* 0x0000bc0001117983 */ /* 0x000ea20000100800 */
        /* <DEDUP_REMOVED lines=25> */
[----:B------:R-:W-:-:S04]  /*c940*/  IMAD.WIDE.U32 R14, R4, 0x8, R232 ;  /* 0x00000008040e7825 */ /* 0x000fc800078e00e8 */
[----:B------:R-:W-:-:S05]  /*c950*/  FSEL R12, R12, RZ, !P2 ;  /* 0x000000ff0c0c7208 */ /* 0x000fca0005000000 */
[----:B--2---:R-:W-:Y:S01]  /*c960*/  FMUL.FTZ R55, R17, R12 ;  /* 0x0000000c11377220 */ /* 0x004fe20000410000 */
[----:B------:R-:W-:-:S04]  /*c970*/  IMAD.WIDE.U32 R12, R4, 0x20, R236 ;  /* 0x00000020040c7825 */ /* 0x000fc800078e00ec */
        /* <DEDUP_REMOVED lines=23> */
.L_x_34298:
[----:B------:R-:W-:-:S07]  /*caf0*/  MOV R2, R10 ;  /* 0x0000000a00027202 */ /* 0x000fce0000000f00 */
.L_x_34299:
[----:B------:R-:W-:Y:S05]  /*cb00*/  BSYNC B1 ;  /* 0x0000000000017941 */ /* 0x000fea0003800000 */
.L_x_34297:
        /* <DEDUP_REMOVED lines=16> */
.L_x_34303:
[----:B------:R-:W-:Y:S05]  /*cc10*/  BSYNC B2 ;  /* 0x0000000000027941 */ /* 0x000fea0003800000 */
.L_x_34302:
        /* <DEDUP_REMOVED lines=44> */
.L_x_34301:
[----:B------:R-:W-:Y:S05]  /*cee0*/  BSYNC B1 ;  /* 0x0000000000017941 */ /* 0x000fea0003800000 */
.L_x_34300:
[----:B------:R-:W2:Y:S01]  /*cef0*/  LDL R17, [R1+0x80] ;  /* 0x0000800001117983 */ /* 0x000ea20000100800 */
[----:B------:R-:W-:Y:S01]  /*cf00*/  I2FP.F32.U32 R0, R2 ;  /* 0x0000000200007245 */ /* 0x000fe20000201000 */
[----:B------:R-:W-:Y:S01]  /*cf10*/  BSSY B1, `(.L_x_34304) ;  /* 0x0000018000017945 */ /* 0x000fe20003800000 */
[----:B------:R-:W-:Y:S02]  /*cf20*/  LOP3.LUT R6, R6, 0xfffffff7, RZ, 0xc0, !PT ;  /* 0xfffffff706067812 */ /* 0x000fe400078ec0ff */
[----:B-----5:R-:W-:Y:S01]  /*cf30*/  PRMT R2, R12, 0x7632, R2 ;  /* 0x000076320c027816 */ /* 0x020fe20000000002 */
        /* <DEDUP_REMOVED lines=20> */
.L_x_34305:
[----:B------:R-:W-:-:S07]  /*d080*/  MOV R0, R10 ;  /* 0x0000000a00007202 */ /* 0x000fce0000000f00 */
.L_x_34306:
[----:B------:R-:W-:Y:S05]  /*d090*/  BSYNC B1 ;  /* 0x0000000000017941 */ /* 0x000fea0003800000 */
.L_x_34304:
        /* <DEDUP_REMOVED lines=16> */
.L_x_34310:
[----:B------:R-:W-:Y:S05]  /*d1a0*/  BSYNC B2 ;  /* 0x0000000000027941 */ /* 0x000fea0003800000 */
.L_x_34309:
        /* <DEDUP_REMOVED lines=44> */
.L_x_34308:
[----:B------:R-:W-:Y:S05]  /*d470*/  BSYNC B1 ;  /* 0x0000000000017941 */ /* 0x000fea0003800000 */
.L_x_34307:
        /* <DEDUP_REMOVED lines=24> */
.L_x_34312:
[----:B------:R-:W-:-:S07]  /*d600*/  MOV R0, R10 ;  /* 0x0000000a00007202 */ /* 0x000fce0000000f00 */
.L_x_34313:
[----:B------:R-:W-:Y:S05]  /*d610*/  BSYNC B1 ;  /* 0x0000000000017941 */ /* 0x000fea0003800000 */
.L_x_34311:
        /* <DEDUP_REMOVED lines=16> */
.L_x_34317:
[----:B------:R-:W-:Y:S05]  /*d720*/  BSYNC B2 ;  /* 0x0000000000027941 */ /* 0x000fea0003800000 */
.L_x_34316:
        /* <DEDUP_REMOVED lines=44> */
.L_x_34315:
[----:B------:R-:W-:Y:S05]  /*d9f0*/  BSYNC B1 ;  /* 0x0000000000017941 */ /* 0x000fea0003800000 */
.L_x_34314:
[----:B------:R-:W2:Y:S01]  /*da00*/  LDL R16, [R1+0x88] ;  /* 0x0000880001107983 */ /* 0x000ea20000100800 */
[----:B------:R-:W-:Y:S01]  /*da10*/  I2FP.F32.U32 R0, R0 ;  /* 0x0000000000007245 */ /* 0x000fe20000201000 */
[----:B------:R-:W-:Y:S01]  /*da20*/  BSSY B1, `(.L_x_34318) ;  /* 0x0000018000017945 */ /* 0x000fe20003800000 */
[----:B------:R-:W-:Y:S02]  /*da30*/  LOP3.LUT R6, R6, 0xfffffffd, RZ, 0xc0, !PT ;  /* 0xfffffffd06067812 */ /* 0x000fe400078ec0ff */
[----:B------:R-:W-:Y:S01]  /*da40*/  PRMT R2, R13, 0x7632, R2 ;  /* 0x000076320d027816 */ /* 0x000fe20000000002 */
        /* <DEDUP_REMOVED lines=20> */
.L_x_34319:
[----:B------:R-:W-:-:S07]  /*db90*/  MOV R0, R10 ;  /* 0x0000000a00007202 */ /* 0x000fce0000000f00 */
.L_x_34320:
[----:B------:R-:W-:Y:S05]  /*dba0*/  BSYNC B1 ;  /* 0x0000000000017941 */ /* 0x000fea0003800000 */
.L_x_34318:
        /* <DEDUP_REMOVED lines=16> */
.L_x_34324:
[----:B------:R-:W-:Y:S05]  /*dcb0*/  BSYNC B2 ;  /* 0x0000000000027941 */ /* 0x000fea0003800000 */
.L_x_34323:
        /* <DEDUP_REMOVED lines=44> */
.L_x_34322:
[----:B------:R-:W-:Y:S05]  /*df80*/  BSYNC B1 ;  /* 0x0000000000017941 */ /* 0x000fea0003800000 */
.L_x_34321:
        /* <DEDUP_REMOVED lines=22> */
.L_x_34326:
[----:B------:R-:W-:-:S07]  /*e0f0*/  MOV R0, R10 ;  /* 0x0000000a00007202 */ /* 0x000fce0000000f00 */
.L_x_34327:
[----:B------:R-:W-:Y:S05]  /*e100*/  BSYNC B1 ;  /* 0x0000000000017941 */ /* 0x000fea0003800000 */
.L_x_34325:
        /* <DEDUP_REMOVED lines=16> */
.L_x_34331:
[----:B------:R-:W-:Y:S05]  /*e210*/  BSYNC B2 ;  /* 0x0000000000027941 */ /* 0x000fea0003800000 */
.L_x_34330:
        /* <DEDUP_REMOVED lines=44> */
.L_x_34329:
[----:B------:R-:W-:Y:S05]  /*e4e0*/  BSYNC B1 ;  /* 0x0000000000017941 */ /* 0x000fea0003800000 */
.L_x_34328:
        /* <DEDUP_REMOVED lines=23> */
.L_x_34333:
[----:B------:R-:W-:-:S07]  /*e660*/  MOV R0, R10 ;  /* 0x0000000a00007202 */ /* 0x000fce0000000f00 */
.L_x_34334:
[----:B------:R-:W-:Y:S05]  /*e670*/  BSYNC B1 ;  /* 0x0000000000017941 */ /* 0x000fea0003800000 */
.L_x_34332:
        /* <DEDUP_REMOVED lines=16> */
.L_x_34338:
[----:B------:R-:W-:Y:S05]  /*e780*/  BSYNC B2 ;  /* 0x0000000000027941 */ /* 0x000fea0003800000 */
.L_x_34337:
        /* <DEDUP_REMOVED lines=44> */
.L_x_34336:
[----:B------:R-:W-:Y:S05]  /*ea50*/  BSYNC B1 ;  /* 0x0000000000017941 */ /* 0x000fea0003800000 */
.L_x_34335:
        /* <DEDUP_REMOVED lines=22> */
.L_x_34340:
[----:B------:R-:W-:-:S07]  /*ebc0*/  MOV R0, R10 ;  /* 0x0000000a00007202 */ /* 0x000fce0000000f00 */
.L_x_34341:
[----:B------:R-:W-:Y:S05]  /*ebd0*/  BSYNC B1 ;  /* 0x0000000000017941 */ /* 0x000fea0003800000 */
.L_x_34339:
        /* <DEDUP_REMOVED lines=16> */
.L_x_34345:
[----:B------:R-:W-:Y:S05]  /*ece0*/  BSYNC B2 ;  /* 0x0000000000027941 */ /* 0x000fea0003800000 */
.L_x_34344:
        /* <DEDUP_REMOVED lines=44> */
.L_x_34343:
[----:B------:R-:W-:Y:S05]  /*efb0*/  BSYNC B1 ;  /* 0x0000000000017941 */ /* 0x000fea0003800000 */
.L_x_34342:
        /* <DEDUP_REMOVED lines=23> */
.L_x_34347:
[----:B------:R-:W-:-:S07]  /*f130*/  MOV R2, R10 ;  /* 0x0000000a00027202 */ /* 0x000fce0000000f00 */
.L_x_34348:
[----:B------:R-:W-:Y:S05]  /*f140*/  BSYNC B1 ;  /* 0x0000000000017941 */ /* 0x000fea0003800000 */
.L_x_34346:
        /* <DEDUP_REMOVED lines=19> */
.L_x_34352:
[----:B------:R-:W-:Y:S05]  /*f280*/  BSYNC B2 ;  /* 0x0000000000027941 */ /* 0x000fea0003800000 */
.L_x_34351:
        /* <DEDUP_REMOVED lines=44> */
.L_x_34350:
[----:B------:R-:W-:Y:S05]  /*f550*/  BSYNC B1 ;  /* 0x0000000000017941 */ /* 0x000fea0003800000 */
.L_x_34349:
        /* <DEDUP_REMOVED lines=20> */
[----:B------:R-:W-:-:S03]  /*f6a0*/  SEL R2, RZ, 0x1, P5 ;  /* 0x00000001ff027807 */ /* 0x000fc60002800000 */
[----:B------:R-:W-:-:S04]  /*f6b0*/  IMAD.WIDE.U32 R14, R14, 0x10000, RZ ;  /* 0x000100000e0e7825 */ /* 0x000fc800078e00ff */
[----:B------:R-:W-:-:S03]  /*f6c0*/  IMAD.WIDE.U32 R16, R2, 0x100, RZ ;  /* 0x0000010002107825 */ /* 0x000fc600078e00ff */
[----:B------:R-:W-:Y:S02]  /*f6d0*/  LOP3.LUT R2, R16, R12, R14, 0xfe, !PT ;  /* 0x0000000c10027212 */ /* 0x000fe400078efe0e */
[----:B------:R-:W-:Y:S01]  /*f6e0*/  LOP3.LUT R15, R17, R13, R15, 0xfe, !PT ;  /* 0x0000000d110f7212 */ /* 0x000fe200078efe0f */
[----:B------:R-:W-:-:S04]  /*f6f0*/  IMAD.WIDE.U32 R12, R3, 0x20, R236 ;  /* 0x00000020030c7825 */ /* 0x000fc800078e00ec */
[----:B------:R-:W-:Y:S01]  /*f700*/  IMAD.WIDE.U32 R16, R3, 0x8, R232 ;  /* 0x0000000803107825 */ /* 0x000fe200078e00e8 */
[----:B------:R-:W-:Y:S03]  /*f710*/  STG.E.128 desc[UR4][R12.64], R48 ;  /* 0x000000300c007986 */ /* 0x000fe6000c101d04 */
[----:B--2---:R-:W-:Y:S01]  /*f720*/  FMUL.FTZ R47, R19, R0 ;  /* 0x00000000132f7220 */ /* 0x004fe20000410000 */
[----:B------:R-:W-:-:S03]  /*f730*/  SEL R0, RZ, 0x1, P6 ;  /* 0x00000001ff007807 */ /* 0x000fc60003000000 */
[----:B------:R-:W-:Y:S01]  /*f740*/  @P0 FADD.FTZ R47, R87, R47 ;  /* 0x0000002f572f0221 */ /* 0x000fe20000010000 */
[----:B------:R-:W-:Y:S02]  /*f750*/  LOP3.LUT R14, R2, R0, RZ, 0xfc, !PT ;  /* 0x00000000020e7212 */ /* 0x000fe400078efcff */
[----:B------:R-:W-:Y:S02]  /*f760*/  IADD3 R2, R226, 0xa0, RZ ;  /* 0x000000a0e2027810 */ /* 0x000fe40007ffe0ff */
        /* <DEDUP_REMOVED lines=20> */
.L_x_34354:
[----:B------:R-:W-:-:S07]  /*f8b0*/  IMAD.MOV.U32 R0, RZ, RZ, R10 ;  /* 0x000000ffff007224 */ /* 0x000fce00078e000a */
.L_x_34355:
[----:B------:R-:W-:Y:S05]  /*f8c0*/  BSYNC B1 ;  /* 0x0000000000017941 */ /* 0x000fea0003800000 */
.L_x_34353:
        /* <DEDUP_REMOVED lines=16> */
.L_x_34359:
[----:B------:R-:W-:Y:S05]  /*f9d0*/  BSYNC B2 ;  /* 0x0000000000027941 */ /* 0x000fea0003800000 */
.L_x_34358:
        /* <DEDUP_REMOVED lines=44> */
.L_x_34357:
[----:B------:R-:W-:Y:S05]  /*fca0*/  BSYNC B1 ;  /* 0x0000000000017941 */ /* 0x000fea0003800000 */
.L_x_34356:
        /* <DEDUP_REMOVED lines=25> */
.L_x_34361:
[----:B------:R-:W-:-:S07]  /*fe40*/  IMAD.MOV.U32 R0, RZ, RZ, R10 ;  /* 0x000000ffff007224 */ /* 0x000fce00078e000a */
.L_x_34362:
[----:B------:R-:W-:Y:S05]  /*fe50*/  BSYNC B1 ;  /* 0x0000000000017941 */ /* 0x000fea0003800000 */
.L_x_34360:
        /* <DEDUP_REMOVED lines=16> */
.L_x_34366:
[----:B------:R-:W-:Y:S05]  /*ff60*/  BSYNC B2 ;  /* 0x0000000000027941 */ /* 0x000fea0003800000 */
.L_x_34365:
        /* <DEDUP_REMOVED lines=44> */
.L_x_34364:
[----:B------:R-:W-:Y:S05]  /*10230*/  BSYNC B1 ;  /* 0x0000000000017941 */ /* 0x000fea0003800000 */
.L_x_34363:
[----:B------:R-:W2:Y:S01]  /*10240*/  LDL R16, [R1+0x44] ;  /* 0x0000440001107983 */ /* 0x000ea20000100800 */
[----:B------:R-:W-:Y:S01]  /*10250*/  I2FP.F32.U32 R0, R0 ;  /* 0x0000000000007245 */ /* 0x000fe20000201000 */
[----:B------:R-:W-:Y:S01]  /*10260*/  BSSY B1, `(.L_x_34367) ;  /* 0x0000017000017945 */ /* 0x000fe20003800000 */
[----:B------:R-:W-:-:S03]  /*10270*/  LOP3.LUT R6, R6, 0xfffffffb, RZ, 0xc0, !PT ;  /* 0xfffffffb06067812 */ /* 0x000fc600078ec0ff */
[----:B------:R-:W-:-:S05]  /*10280*/  FFMA.FTZ R0, R0, R239, 1.1641532182693481445e-10 ;  /* 0x2f00000000007423 */ /* 0x000fca00000100ef */
[----:B------:R-:W-:Y:S02]  /*10290*/  FSETP.GTU.FTZ.AND P2, PT, R0, R252, PT ;  /* 0x000000fc0000720b */ /* 0x000fe40003f5c000 */
[----:B------:R-:W-:Y:S01]  /*102a0*/  SHF.L.U32 R0, R12, 0x10, RZ ;  /* 0x000000100c007819 */ /* 0x000fe200000006ff */
[----:B------:R-:W-:-:S04]  /*102b0*/  VIADD R12, R17, 0x1 ;  /* 0x00000001110c7836 */ /* 0x000fc80000000000 */
        /* <DEDUP_REMOVED lines=16> */
.L_x_34368:
[----:B------:R-:W-:-:S07]  /*103c0*/  IMAD.MOV.U32 R0, RZ, RZ, R10 ;  /* 0x000000ffff007224 */ /* 0x000fce00078e000a */
.L_x_34369:
[----:B------:R-:W-:Y:S05]  /*103d0*/  BSYNC B1 ;  /* 0x0000000000017941 */ /* 0x000fea0003800000 */
.L_x_34367:
        /* <DEDUP_REMOVED lines=16> */
.L_x_34373:
[----:B------:R-:W-:Y:S05]  /*104e0*/  BSYNC B2 ;  /* 0x0000000000027941 */ /* 0x000fea0003800000 */
.L_x_34372:
        /* <DEDUP_REMOVED lines=44> */
.L_x_34371:
[----:B------:R-:W-:Y:S05]  /*107b0*/  BSYNC B1 ;  /* 0x0000000000017941 */ /* 0x000fea0003800000 */
.L_x_34370:
[----:B------:R-:W2:Y:S01]  /*107c0*/  LDL R16, [R1+0x48] ;  /* 0x0000480001107983 */ /* 0x000ea20000100800 */
[----:B------:R-:W-:Y:S01]  /*107d0*/  I2FP.F32.U32 R0, R0 ;  /* 0x0000000000007245 */ /* 0x000fe20000201000 */
[----:B------:R-:W-:Y:S01]  /*107e0*/  BSSY B1, `(.L_x_34374) ;  /* 0x0000018000017945 */ /* 0x000fe20003800000 */
[----:B------:R-:W-:-:S03]  /*107f0*/  LOP3.LUT R6, R6, 0xfffffffd, RZ, 0xc0, !PT ;  /* 0xfffffffd06067812 */ /* 0x000fc600078ec0ff */
        /* <DEDUP_REMOVED lines=21> */
.L_x_34375:
[----:B------:R-:W-:-:S07]  /*10950*/  IMAD.MOV.U32 R0, RZ, RZ, R10 ;  /* 0x000000ffff007224 */ /* 0x000fce00078e000a */
.L_x_34376:
[----:B------:R-:W-:Y:S05]  /*10960*/  BSYNC B1 ;  /* 0x0000000000017941 */ /* 0x000fea0003800000 */
.L_x_34374:
        /* <DEDUP_REMOVED lines=16> */
.L_x_34380:
[----:B------:R-:W-:Y:S05]  /*10a70*/  BSYNC B2 ;  /* 0x0000000000027941 */ /* 0x000fea0003800000 */
.L_x_34379:
        /* <DEDUP_REMOVED lines=44> */
.L_x_34378:
[----:B------:R-:W-:Y:S05]  /*10d40*/  BSYNC B1 ;  /* 0x0000000000017941 */ /* 0x000fea0003800000 */
.L_x_34377:
        /* <DEDUP_REMOVED lines=22> */
.L_x_34382:
[----:B------:R-:W-:-:S07]  /*10eb0*/  IMAD.MOV.U32 R0, RZ, RZ, R10 ;  /* 0x000000ffff007224 */ /* 0x000fce00078e000a */
.L_x_34383:
[----:B------:R-:W-:Y:S05]  /*10ec0*/  BSYNC B1 ;  /* 0x0000000000017941 */ /* 0x000fea0003800000 */
.L_x_34381:
        /* <DEDUP_REMOVED lines=16> */
.L_x_34387:
[----:B------:R-:W-:Y:S05]  /*10fd0*/  BSYNC B2 ;  /* 0x0000000000027941 */ /* 0x000fea0003800000 */
.L_x_34386:
        /* <DEDUP_REMOVED lines=44> */
.L_x_34385:
[----:B------:R-:W-:Y:S05]  /*112a0*/  BSYNC B1 ;  /* 0x0000000000017941 */ /* 0x000fea0003800000 */
.L_x_34384:
        /* <DEDUP_REMOVED lines=23> */
.L_x_34389:
[----:B------:R-:W-:-:S07]  /*11420*/  IMAD.MOV.U32 R0, RZ, RZ, R10 ;  /* 0x000000ffff007224 */ /* 0x000fce00078e000a */
.L_x_34390:
[----:B------:R-:W-:Y:S05]  /*11430*/  BSYNC B1 ;  /* 0x0000000000017941 */ /* 0x000fea0003800000 */
.L_x_34388:
        /* <DEDUP_REMOVED lines=16> */
.L_x_34394:
[----:B------:R-:W-:Y:S05]  /*11540*/  BSYNC B2 ;  /* 0x0000000000027941 */ /* 0x000fea0003800000 */
.L_x_34393:
        /* <DEDUP_REMOVED lines=44> */
.L_x_34392:
[----:B------:R-:W-:Y:S05]  /*11810*/  BSYNC B1 ;  /* 0x0000000000017941 */ /* 0x000fea0003800000 */
.L_x_34391:
        /* <DEDUP_REMOVED lines=22> */
.L_x_34396:
[----:B------:R-:W-:-:S07]  /*11980*/  IMAD.MOV.U32 R0, RZ, RZ, R10 ;  /* 0x000000ffff007224 */ /* 0x000fce00078e000a */
.L_x_34397:
[----:B------:R-:W-:Y:S05]  /*11990*/  BSYNC B1 ;  /* 0x0000000000017941 */ /* 0x000fea0003800000 */
.L_x_34395:
        /* <DEDUP_REMOVED lines=16> */
.L_x_34401:
[----:B------:R-:W-:Y:S05]  /*11aa0*/  BSYNC B2 ;  /* 0x0000000000027941 */ /* 0x000fea0003800000 */
.L_x_34400:
        /* <DEDUP_REMOVED lines=44> */
.L_x_34399:
[----:B------:R-:W-:Y:S05]  /*11d70*/  BSYNC B1 ;  /* 0x0000000000017941 */ /* 0x000fea0003800000 */
.L_x_34398:
        /* <DEDUP_REMOVED lines=23> */
.L_x_34403:
[----:B------:R-:W-:-:S07]  /*11ef0*/  IMAD.MOV.U32 R16, RZ, RZ, R10 ;  /* 0x000000ffff107224 */ /* 0x000fce00078e000a */
.L_x_34404:
[----:B------:R-:W-:Y:S05]  /*11f00*/  BSYNC B1 ;  /* 0x0000000000017941 */ /* 0x000fea0003800000 */
.L_x_34402:
        /* <DEDUP_REMOVED lines=19> */
.L_x_34408:
[----:B------:R-:W-:Y:S05]  /*12040*/  BSYNC B2 ;  /* 0x0000000000027941 */ /* 0x000fea0003800000 */
.L_x_34407:
        /* <DEDUP_REMOVED lines=44> */
.L_x_34406:
[----:B------:R-:W-:Y:S05]  /*12310*/  BSYNC B1 ;  /* 0x0000000000017941 */ /* 0x000fea0003800000 */
.L_x_34405:
[----:B------:R-:W2:Y:S01]  /*12320*/  LDL R19, [R1+0x3c] ;  /* 0x00003c0001137983 */ /* 0x000ea20000100800 */
        /* <DEDUP_REMOVED lines=30> */
[----:B------:R-:W-:Y:S01]  /*12510*/  LOP3.LUT R14, R14, R0, RZ, 0xfc, !PT ;  /* 0x000000000e0e7212 */ /* 0x000fe200078efcff */
[----:B------:R-:W-:-:S03]  /*12520*/  VIADD R0, R226, 0xc0 ;  /* 0x000000c0e2007836 */ /* 0x000fc60000000000 */
        /* <DEDUP_REMOVED lines=20> */
.L_x_34410:
[----:B------:R-:W-:-:S07]  /*12670*/  MOV R20, R10 ;  /* 0x0000000a00147202 */ /* 0x000fce0000000f00 */
.L_x_34411:
[----:B------:R-:W-:Y:S05]  /*12680*/  BSYNC B1 ;  /* 0x0000000000017941 */ /* 0x000fea0003800000 */
.L_x_34409:
        /* <DEDUP_REMOVED lines=16> */
.L_x_34415:
[----:B------:R-:W-:Y:S05]  /*12790*/  BSYNC B2 ;  /* 0x0000000000027941 */ /* 0x000fea0003800000 */
.L_x_34414:
        /* <DEDUP_REMOVED lines=44> */
.L_x_34413:
[----:B------:R-:W-:Y:S05]  /*12a60*/  BSYNC B1 ;  /* 0x0000000000017941 */ /* 0x000fea0003800000 */
.L_x_34412:
[----:B------:R-:W2:Y:S01]  /*12a70*/  LDL R18, [R1] ;  /* 0x0000000001127983 */ /* 0x000ea20000100800 */
        /* <DEDUP_REMOVED lines=24> */
.L_x_34417:
[----:B------:R-:W-:-:S07]  /*12c00*/  MOV R12, R10 ;  /* 0x0000000a000c7202 */ /* 0x000fce0000000f00 */
.L_x_34418:
[----:B------:R-:W-:Y:S05]  /*12c10*/  BSYNC B1 ;  /* 0x0000000000017941 */ /* 0x000fea0003800000 */
.L_x_34416:
        /* <DEDUP_REMOVED lines=16> */
.L_x_34422:
[----:B------:R-:W-:Y:S05]  /*12d20*/  BSYNC B2 ;  /* 0x0000000000027941 */ /* 0x000fea0003800000 */
.L_x_34421:
        /* <DEDUP_REMOVED lines=44> */
.L_x_34420:
[----:B------:R-:W-:Y:S05]  /*12ff0*/  BSYNC B1 ;  /* 0x0000000000017941 */ /* 0x000fea0003800000 */
.L_x_34419:
        /* <DEDUP_REMOVED lines=24> */
.L_x_34424:
[----:B------:R-:W-:-:S07]  /*13180*/  MOV R12, R10 ;  /* 0x0000000a000c7202 */ /* 0x000fce0000000f00 */
.L_x_34425:
[----:B------:R-:W-:Y:S05]  /*13190*/  BSYNC B1 ;  /* 0x0000000000017941 */ /* 0x000fea0003800000 */
.L_x_34423:
        /* <DEDUP_REMOVED lines=16> */
.L_x_34429:
[----:B------:R-:W-:Y:S05]  /*132a0*/  BSYNC B2 ;  /* 0x0000000000027941 */ /* 0x000fea0003800000 */
.L_x_34428:
        /* <DEDUP_REMOVED lines=44> */
.L_x_34427:
[----:B------:R-:W-:Y:S05]  /*13570*/  BSYNC B1 ;  /* 0x0000000000017941 */ /* 0x000fea0003800000 */
.L_x_34426:
        /* <DEDUP_REMOVED lines=25> */
.L_x_34431:
[----:B------:R-:W-:-:S07]  /*13710*/  MOV R12, R10 ;  /* 0x0000000a000c7202 */ /* 0x000fce0000000f00 */
.L_x_34432:
[----:B------:R-:W-:Y:S05]  /*13720*/  BSYNC B1 ;  /* 0x0000000000017941 */ /* 0x000fea0003800000 */
.L_x_34430:
        /* <DEDUP_REMOVED lines=16> */
.L_x_34436:
[----:B------:R-:W-:Y:S05]  /*13830*/  BSYNC B2 ;  /* 0x0000000000027941 */ /* 0x000fea0003800000 */
.L_x_34435:
        /* <DEDUP_REMOVED lines=44> */
.L_x_34434:
[----:B------:R-:W-:Y:S05]  /*13b00*/  BSYNC B1 ;  /* 0x0000000000017941 */ /* 0x000fea0003800000 */
.L_x_34433:
        /* <DEDUP_REMOVED lines=22> */
.L_x_34438:
[----:B------:R-:W-:-:S07]  /*13c70*/  MOV R12, R10 ;  /* 0x0000000a000c7202 */ /* 0x000fce0000000f00 */
.L_x_34439:
[----:B------:R-:W-:Y:S05]  /*13c80*/  BSYNC B1 ;  /* 0x0000000000017941 */ /* 0x000fea0003800000 */
.L_x_34437:
        /* <DEDUP_REMOVED lines=16> */
.L_x_34443:
[----:B------:R-:W-:Y:S05]  /*13d90*/  BSYNC B2 ;  /* 0x0000000000027941 */ /* 0x000fea0003800000 */
.L_x_34442:
[----:B------:R-:W-:Y:S01]  /*13da0*/  LOP3.LUT R13, R8, UR7, R7, 0x96, !PT ;  /* 0x00000007080d7c12 */ /* 0x000fe2000f8e9607 */
[----:B------:R-:W-:-:S04]  /*13db0*/  IMAD.HI.U32 R8, R220, -0x326172a9, RZ ;  /* 0xcd9e8d57dc087827 */ /* 0x000fc800078e00ff */
[----:B------:R-:W-:Y:S02]  /*13dc0*/  IMAD R10, R220, -0x326172a9, RZ ;  /* 0xcd9e8d57dc0a7824 */ /* 0x000fe400078e02ff */
[----:B------:R-:W-:Y:S01]  /*13dd0*/  IMAD.WIDE.U32 R16, R13, -0x326172a9, RZ ;  /* 0xcd9e8d570d107825 */ /* 0x000fe200078e00ff */
[----:B------:R-:W-:-:S03]  /*13de0*/  LOP3.LUT R13, R8, UR6, R9, 0x96, !PT ;  /* 0x00000006080d7c12 */ /* 0x000fc6000f8e9609 */
[----:B------:R-:W-:Y:S01]  /*13df0*/  IMAD R8, R11, -0x2daee0ad, RZ ;  /* 0xd2511f530b087824 */ /* 0x000fe200078e02ff */
[----:B------:R-:W-:Y:S01]  /*13e00*/  LOP3.LUT R10, R17, UR18, R10, 0x96, !PT ;  /* 0x00000012110a7c12 */ /* 0x000fe2000f8e960a */
[----:B------:R-:W-:Y:S01]  /*13e10*/  IMAD.WIDE.U32 R18, R13, -0x2daee0ad, RZ ;  /* 0xd2511f530d127825 */ /* 0x000fe200078e00ff */
[----:B------:R-:W-:-:S03]  /*13e20*/  HFMA2.MMA R13, -RZ, RZ, 0, 0 ;  /* 0x00000000ff0d7435 */ /* 0x000fc600000001ff */
        /* <DEDUP_REMOVED lines=35> */
.L_x_34441:
[----:B------:R-:W-:Y:S05]  /*14060*/  BSYNC B1 ;  /* 0x0000000000017941 */ /* 0x000fea0003800000 */
.L_x_34440:
        /* <DEDUP_REMOVED lines=22> */
.L_x_34445:
[----:B------:R-:W-:-:S07]  /*141d0*/  MOV R12, R10 ;  /* 0x0000000a000c7202 */ /* 0x000fce0000000f00 */
.L_x_34446:
[----:B------:R-:W-:Y:S05]  /*141e0*/  BSYNC B1 ;  /* 0x0000000000017941 */ /* 0x000fea0003800000 */
.L_x_34444:
        /* <DEDUP_REMOVED lines=16> */
.L_x_34450:
[----:B------:R-:W-:Y:S05]  /*142f0*/  BSYNC B2 ;  /* 0x0000000000027941 */ /* 0x000fea0003800000 */
.L_x_34449:
        /* <DEDUP_REMOVED lines=44> */
.L_x_34448:
[----:B------:R-:W-:Y:S05]  /*145c0*/  BSYNC B1 ;  /* 0x0000000000017941 */ /* 0x000fea0003800000 */
.L_x_34447:
        /* <DEDUP_REMOVED lines=21> */
.L_x_34452:
[----:B------:R-:W-:-:S07]  /*14720*/  MOV R14, R10 ;  /* 0x0000000a000e7202 */ /* 0x000fce0000000f00 */
.L_x_34453:
[----:B------:R-:W-:Y:S05]  /*14730*/  BSYNC B1 ;  /* 0x0000000000017941 */ /* 0x000fea0003800000 */
.L_x_34451:
        /* <DEDUP_REMOVED lines=16> */
.L_x_34457:
[----:B------:R-:W-:Y:S05]  /*14840*/  BSYNC B2 ;  /* 0x0000000000027941 */ /* 0x000fea0003800000 */
.L_x_34456:
        /* <DEDUP_REMOVED lines=44> */
.L_x_34455:
[----:B------:R-:W-:Y:S05]  /*14b10*/  BSYNC B1 ;  /* 0x0000000000017941 */ /* 0x000fea0003800000 */
.L_x_34454:
        /* <DEDUP_REMOVED lines=22> */
.L_x_34459:
[----:B------:R-:W-:-:S07]  /*14c80*/  MOV R12, R10 ;  /* 0x0000000a000c7202 */ /* 0x000fce0000000f00 */
.L_x_34460:
[----:B------:R-:W-:Y:S05]  /*14c90*/  BSYNC B1 ;  /* 0x0000000000017941 */ /* 0x000fea0003800000 */
.L_x_34458:
        /* <DEDUP_REMOVED lines=19> */
.L_x_34464:
[----:B------:R-:W-:Y:S05]  /*14dd0*/  BSYNC B2 ;  /* 0x0000000000027941 */ /* 0x000fea0003800000 */
.L_x_34463:
        /* <DEDUP_REMOVED lines=44> */
.L_x_34462:
[----:B------:R-:W-:Y:S05]  /*150a0*/  BSYNC B1 ;  /* 0x0000000000017941 */ /* 0x000fea0003800000 */
.L_x_34461:
        /* <DEDUP_REMOVED lines=52> */
.L_x_34466:
[----:B------:R-:W-:-:S07]  /*153f0*/  IMAD.MOV.U32 R20, RZ, RZ, R10 ;  /* 0x000000ffff147224 */ /* 0x000fce00078e000a */
.L_x_34467:
[----:B------:R-:W-:Y:S05]  /*15400*/  BSYNC B1 ;  /* 0x0000000000017941 */ /* 0x000fea0003800000 */
.L_x_34465:
        /* <DEDUP_REMOVED lines=16> */
.L_x_34471:
[----:B------:R-:W-:Y:S05]  /*15510*/  BSYNC B2 ;  /* 0x0000000000027941 */ /* 0x000fea0003800000 */
.L_x_34470:
        /* <DEDUP_REMOVED lines=44> */
.L_x_34469:
[----:B------:R-:W-:Y:S05]  /*157e0*/  BSYNC B1 ;  /* 0x0000000000017941 */ /* 0x000fea0003800000 */
.L_x_34468:
        /* <DEDUP_REMOVED lines=24> */
.L_x_34473:
[----:B------:R-:W-:-:S07]  /*15970*/  IMAD.MOV.U32 R12, RZ, RZ, R10 ;  /* 0x000000ffff0c7224 */ /* 0x000fce00078e000a */
.L_x_34474:
[----:B------:R-:W-:Y:S05]  /*15980*/  BSYNC B1 ;  /* 0x0000000000017941 */ /* 0x000fea0003800000 */
.L_x_34472:
        /* <DEDUP_REMOVED lines=16> */
.L_x_34478:
[----:B------:R-:W-:Y:S05]  /*15a90*/  BSYNC B2 ;  /* 0x0000000000027941 */ /* 0x000fea0003800000 */
.L_x_34477:
        /* <DEDUP_REMOVED lines=44> */
.L_x_34476:
[----:B------:R-:W-:Y:S05]  /*15d60*/  BSYNC B1 ;  /* 0x0000000000017941 */ /* 0x000fea0003800000 */
.L_x_34475:
[----:B------:R-:W-:Y:S01]  /*15d70*/  I2FP.F32.U32 R12, R12 ;  /* 0x0000000c000c7245 */ /* 0x000fe20000201000 */
[----:B------:R-:W-:Y:S01]  /*15d80*/  BSSY B1, `(.L_x_34479) ;  /* 0x0000017000017945 */ /* 0x000fe20003800000 */
[----:B------:R-:W-:Y:S01]  /*15d90*/  LOP3.LUT R6, R6, 0xfffffffb, RZ, 0xc0, !PT ;  /* 0xfffffffb06067812 */ /* 0x000fe200078ec0ff */
[----:B------:R-:W-:Y:S02]  /*15da0*/  VIADD R17, R18, 0x1 ;  /* 0x0000000112117836 */ /* 0x000fe40000000000 */
        /* <DEDUP_REMOVED lines=19> */
.L_x_34480:
[----:B------:R-:W-:-:S07]  /*15ee0*/  IMAD.MOV.U32 R12, RZ, RZ, R10 ;  /* 0x000000ffff0c7224 */ /* 0x000fce00078e000a */
.L_x_34481:
[----:B------:R-:W-:Y:S05]  /*15ef0*/  BSYNC B1 ;  /* 0x0000000000017941 */ /* 0x000fea0003800000 */
.L_x_34479:
        /* <DEDUP_REMOVED lines=16> */
.L_x_34485:
[----:B------:R-:W-:Y:S05]  /*16000*/  BSYNC B2 ;  /* 0x0000000000027941 */ /* 0x000fea0003800000 */
.L_x_34484:
        /* <DEDUP_REMOVED lines=44> */
.L_x_34483:
[----:B------:R-:W-:Y:S05]  /*162d0*/  BSYNC B1 ;  /* 0x0000000000017941 */ /* 0x000fea0003800000 */
.L_x_34482:
[----:B------:R-:W-:Y:S01]  /*162e0*/  I2FP.F32.U32 R12, R12 ;  /* 0x0000000c000c7245 */ /* 0x000fe20000201000 */
[----:B------:R-:W-:Y:S01]  /*162f0*/  BSSY B1, `(.L_x_34486) ;  /* 0x0000018000017945 */ /* 0x000fe20003800000 */
[----:B------:R-:W-:Y:S01]  /*16300*/  LOP3.LUT R6, R6, 0xfffffffd, RZ, 0xc0, !PT ;  /* 0xfffffffd06067812 */ /* 0x000fe200078ec0ff */
[----:B------:R-:W-:Y:S02]  /*16310*/  VIADD R16, R17, 0x1 ;  /* 0x0000000111107836 */ /* 0x000fe40000000000 */
        /* <DEDUP_REMOVED lines=20> */
.L_x_34487:
[----:B------:R-:W-:-:S07]  /*16460*/  IMAD.MOV.U32 R12, RZ, RZ, R10 ;  /* 0x000000ffff0c7224 */ /* 0x000fce00078e000a */
.L_x_34488:
[----:B------:R-:W-:Y:S05]  /*16470*/  BSYNC B1 ;  /* 0x0000000000017941 */ /* 0x000fea0003800000 */
.L_x_34486:
        /* <DEDUP_REMOVED lines=16> */
.L_x_34492:
[----:B------:R-:W-:Y:S05]  /*16580*/  BSYNC B2 ;  /* 0x0000000000027941 */ /* 0x000fea0003800000 */
.L_x_34491:
        /* <DEDUP_REMOVED lines=44> */
.L_x_34490:
[----:B------:R-:W-:Y:S05]  /*16850*/  BSYNC B1 ;  /* 0x0000000000017941 */ /* 0x000fea0003800000 */
.L_x_34489:
        /* <DEDUP_REMOVED lines=21> */
.L_x_34494:
[----:B------:R-:W-:-:S07]  /*169b0*/  IMAD.MOV.U32 R18, RZ, RZ, R10 ;  /* 0x000000ffff127224 */ /* 0x000fce00078e000a */
.L_x_34495:
[----:B------:R-:W-:Y:S05]  /*169c0*/  BSYNC B1 ;  /* 0x0000000000017941 */ /* 0x000fea0003800000 */
.L_x_34493:
        /* <DEDUP_REMOVED lines=16> */
.L_x_34499:
[----:B------:R-:W-:Y:S05]  /*16ad0*/  BSYNC B2 ;  /* 0x0000000000027941 */ /* 0x000fea0003800000 */
.L_x_34498:
        /* <DEDUP_REMOVED lines=44> */
.L_x_34497:
[----:B------:R-:W-:Y:S05]  /*16da0*/  BSYNC B1 ;  /* 0x0000000000017941 */ /* 0x000fea0003800000 */
.L_x_34496:
        /* <DEDUP_REMOVED lines=22> */
.L_x_34501:
[----:B------:R-:W-:-:S07]  /*16f10*/  IMAD.MOV.U32 R12, RZ, RZ, R10 ;  /* 0x000000ffff0c7224 */ /* 0x000fce00078e000a */
.L_x_34502:
[----:B------:R-:W-:Y:S05]  /*16f20*/  BSYNC B1 ;  /* 0x0000000000017941 */ /* 0x000fea0003800000 */
.L_x_34500:
        /* <DEDUP_REMOVED lines=16> */
.L_x_34506:
[----:B------:R-:W-:Y:S05]  /*17030*/  BSYNC B2 ;  /* 0x0000000000027941 */ /* 0x000fea0003800000 */
.L_x_34505:
        /* <DEDUP_REMOVED lines=44> */
.L_x_34504:
[----:B------:R-:W-:Y:S05]  /*17300*/  BSYNC B1 ;  /* 0x0000000000017941 */ /* 0x000fea0003800000 */
.L_x_34503:
        /* <DEDUP_REMOVED lines=21> */
.L_x_34508:
[----:B------:R-:W-:-:S07]  /*17460*/  IMAD.MOV.U32 R14, RZ, RZ, R10 ;  /* 0x000000ffff0e7224 */ /* 0x000fce00078e000a */
.L_x_34509:
[----:B------:R-:W-:Y:S05]  /*17470*/  BSYNC B1 ;  /* 0x0000000000017941 */ /* 0x000fea0003800000 */
.L_x_34507:
        /* <DEDUP_REMOVED lines=16> */
.L_x_34513:
[----:B------:R-:W-:Y:S05]  /*17580*/  BSYNC B2 ;  /* 0x0000000000027941 */ /* 0x000fea0003800000 */
.L_x_34512:
        /* <DEDUP_REMOVED lines=44> */
.L_x_34511:
[----:B------:R-:W-:Y:S05]  /*17850*/  BSYNC B1 ;  /* 0x0000000000017941 */ /* 0x000fea0003800000 */
.L_x_34510:
        /* <DEDUP_REMOVED lines=22> */
.L_x_34515:
[----:B------:R-:W-:-:S07]  /*179c0*/  IMAD.MOV.U32 R12, RZ, RZ, R10 ;  /* 0x000000ffff0c7224 */ /* 0x000fce00078e000a */
.L_x_34516:
[----:B------:R-:W-:Y:S05]  /*179d0*/  BSYNC B1 ;  /* 0x0000000000017941 */ /* 0x000fea0003800000 */
.L_x_34514:
        /* <DEDUP_REMOVED lines=19> */
.L_x_34520:
[----:B------:R-:W-:Y:S05]  /*17b10*/  BSYNC B2 ;  /* 0x0000000000027941 */ /* 0x000fea0003800000 */
.L_x_34519:
        /* <DEDUP_REMOVED lines=44> */
.L_x_34518:
[----:B------:R-:W-:Y:S05]  /*17de0*/  BSYNC B1 ;  /* 0x0000000000017941 */ /* 0x000fea0003800000 */
.L_x_34517:
        /* <DEDUP_REMOVED lines=52> */
.L_x_34522:
[----:B------:R-:W-:-:S07]  /*18130*/  MOV R16, R10 ;  /* 0x0000000a00107202 */ /* 0x000fce0000000f00 */
.L_x_34523:
[----:B------:R-:W-:Y:S05]  /*18140*/  BSYNC B1 ;  /* 0x0000000000017941 */ /* 0x000fea0003800000 */
.L_x_34521:
        /* <DEDUP_REMOVED lines=16> */
.L_x_34527:
[----:B------:R-:W-:Y:S05]  /*18250*/  BSYNC B2 ;  /* 0x0000000000027941 */ /* 0x000fea0003800000 */
.L_x_34526:
        /* <DEDUP_REMOVED lines=44> */
.L_x_34525:
[----:B------:R-:W-:Y:S05]  /*18520*/  BSYNC B1 ;  /* 0x0000000000017941 */ /* 0x000fea0003800000 */
.L_x_34524:
[----:B------:R-:W-:Y:S01]  /*18530*/  I2FP.F32.U32 R16, R16 ;  /* 0x0000001000107245 */ /* 0x000fe20000201000 */
[----:B------:R-:W-:Y:S01]  /*18540*/  BSSY B1, `(.L_x_34528) ;  /* 0x0000018000017945 */ /* 0x000fe20003800000 */
[----:B------:R-:W-:Y:S02]  /*18550*/  LOP3.LUT R6, R6, 0xfffffff7, RZ, 0xc0, !PT ;  /* 0xfffffff706067812 */ /* 0x000fe400078ec0ff */
[----:B-----5:R-:W-:Y:S01]  /*18560*/  PRMT R17, R12, 0x7632, R17 ;  /* 0x000076320c117816 */ /* 0x020fe20000000011 */
[----:B------:R-:W-:Y:S01]  /*18570*/  FFMA.FTZ R16, R16, R239, 1.1641532182693481445e-10 ;  /* 0x2f00000010107423 */ /* 0x000fe200000100ef */
[----:B------:R-:W-:-:S04]  /*18580*/  IADD3 R18, R19, 0x1, RZ ;  /* 0x0000000113127810 */ /* 0x000fc80007ffe0ff */
[----:B------:R-:W-:Y:S01]  /*18590*/  FSETP.GTU.FTZ.AND P2, PT, R16, R252, PT ;  /* 0x000000fc1000720b */ /* 0x000fe20003f5c000 */
[----:B------:R-:W-:-:S04]  /*185a0*/  IMAD.U32 R16, R12, 0x10000, RZ ;  /* 0x000100000c107824 */ /* 0x000fc800078e00ff */
[----:B------:R-:W-:-:S04]  /*185b0*/  FMUL.FTZ R16, R16, R228 ;  /* 0x000000e410107220 */ /* 0x000fc80000410000 */
[----:B------:R-:W-:-:S04]  /*185c0*/  FMUL.FTZ R16, R16, R238 ;  /* 0x000000ee10107220 */ /* 0x000fc80000410000 */
        /* <DEDUP_REMOVED lines=14> */
.L_x_34529:
[----:B------:R-:W-:-:S07]  /*186b0*/  MOV R12, R10 ;  /* 0x0000000a000c7202 */ /* 0x000fce0000000f00 */
.L_x_34530:
[----:B------:R-:W-:Y:S05]  /*186c0*/  BSYNC B1 ;  /* 0x0000000000017941 */ /* 0x000fea0003800000 */
.L_x_34528:
        /* <DEDUP_REMOVED lines=16> */
.L_x_34534:
[----:B------:R-:W-:Y:S05]  /*187d0*/  BSYNC B2 ;  /* 0x0000000000027941 */ /* 0x000fea0003800000 */
.L_x_34533:
        /* <DEDUP_REMOVED lines=44> */
.L_x_34532:
[----:B------:R-:W-:Y:S05]  /*18aa0*/  BSYNC B1 ;  /* 0x0000000000017941 */ /* 0x000fea0003800000 */
.L_x_34531:
[----:B------:R-:W-:Y:S01]  /*18ab0*/  I2FP.F32.U32 R12, R12 ;  /* 0x0000000c000c7245 */ /* 0x000fe20000201000 */
[----:B------:R-:W-:Y:S01]  /*18ac0*/  BSSY B1, `(.L_x_34535) ;  /* 0x0000017000017945 */ /* 0x000fe20003800000 */
[----:B------:R-:W-:Y:S02]  /*18ad0*/  LOP3.LUT R6, R6, 0xfffffffb, RZ, 0xc0, !PT ;  /* 0xfffffffb06067812 */ /* 0x000fe400078ec0ff */
[----:B------:R-:W-:Y:S01]  /*18ae0*/  IADD3 R19, R18, 0x1, RZ ;  /* 0x0000000112137810 */ /* 0x000fe20007ffe0ff */
        /* <DEDUP_REMOVED lines=19> */
.L_x_34536:
[----:B------:R-:W-:-:S07]  /*18c20*/  IMAD.MOV.U32 R12, RZ, RZ, R10 ;  /* 0x000000ffff0c7224 */ /* 0x000fce00078e000a */
.L_x_34537:
[----:B------:R-:W-:Y:S05]  /*18c30*/  BSYNC B1 ;  /* 0x0000000000017941 */ /* 0x000fea0003800000 */
.L_x_34535:
        /* <DEDUP_REMOVED lines=16> */
.L_x_34541:
[----:B------:R-:W-:Y:S05]  /*18d40*/  BSYNC B2 ;  /* 0x0000000000027941 */ /* 0x000fea0003800000 */
.L_x_34540:
        /* <DEDUP_REMOVED lines=44> */
.L_x_34539:
[----:B------:R-:W-:Y:S05]  /*19010*/  BSYNC B1 ;  /* 0x0000000000017941 */ /* 0x000fea0003800000 */
.L_x_34538:
        /* <DEDUP_REMOVED lines=24> */
.L_x_34543:
[----:B------:R-:W-:-:S07]  /*191a0*/  MOV R12, R10 ;  /* 0x0000000a000c7202 */ /* 0x000fce0000000f00 */
.L_x_34544:
[----:B------:R-:W-:Y:S05]  /*191b0*/  BSYNC B1 ;  /* 0x0000000000017941 */ /* 0x000fea0003800000 */
.L_x_34542:
        /* <DEDUP_REMOVED lines=16> */
.L_x_34548:
[----:B------:R-:W-:Y:S05]  /*192c0*/  BSYNC B2 ;  /* 0x0000000000027941 */ /* 0x000fea0003800000 */
.L_x_34547:
        /* <DEDUP_REMOVED lines=44> */
.L_x_34546:
[----:B------:R-:W-:Y:S05]  /*19590*/  BSYNC B1 ;  /* 0x0000000000017941 */ /* 0x000fea0003800000 */
.L_x_34545:
        /* <DEDUP_REMOVED lines=21> */
.L_x_34550:
[----:B------:R-:W-:-:S07]  /*196f0*/  MOV R214, R10 ;  /* 0x0000000a00d67202 */ /* 0x000fce0000000f00 */
.L_x_34551:
[----:B------:R-:W-:Y:S05]  /*19700*/  BSYNC B1 ;  /* 0x0000000000017941 */ /* 0x000fea0003800000 */
.L_x_34549:
        /* <DEDUP_REMOVED lines=16> */
.L_x_34555:
[----:B------:R-:W-:Y:S05]  /*19810*/  BSYNC B2 ;  /* 0x0000000000027941 */ /* 0x000fea0003800000 */
.L_x_34554:
        /* <DEDUP_REMOVED lines=44> */
.L_x_34553:
[----:B------:R-:W-:Y:S05]  /*19ae0*/  BSYNC B1 ;  /* 0x0000000000017941 */ /* 0x000fea0003800000 */
.L_x_34552:
        /* <DEDUP_REMOVED lines=22> */
.L_x_34557:
[----:B------:R-:W-:-:S07]  /*19c50*/  IMAD.MOV.U32 R13, RZ, RZ, R10 ;  /* 0x000000ffff0d7224 */ /* 0x000fce00078e000a */
.L_x_34558:
[----:B------:R-:W-:Y:S05]  /*19c60*/  BSYNC B1 ;  /* 0x0000000000017941 */ /* 0x000fea0003800000 */
.L_x_34556:
        /* <DEDUP_REMOVED lines=16> */
.L_x_34562:
[----:B------:R-:W-:Y:S05]  /*19d70*/  BSYNC B2 ;  /* 0x0000000000027941 */ /* 0x000fea0003800000 */
.L_x_34561:
        /* <DEDUP_REMOVED lines=44> */
.L_x_34560:
[----:B------:R-:W-:Y:S05]  /*1a040*/  BSYNC B1 ;  /* 0x0000000000017941 */ /* 0x000fea0003800000 */
.L_x_34559:
        /* <DEDUP_REMOVED lines=21> */
.L_x_34564:
[----:B------:R-:W-:-:S07]  /*1a1a0*/  MOV R14, R10 ;  /* 0x0000000a000e7202 */ /* 0x000fce0000000f00 */
.L_x_34565:
[----:B------:R-:W-:Y:S05]  /*1a1b0*/  BSYNC B1 ;  /* 0x0000000000017941 */ /* 0x000fea0003800000 */
.L_x_34563:
        /* <DEDUP_REMOVED lines=16> */
.L_x_34569:
[----:B------:R-:W-:Y:S05]  /*1a2c0*/  BSYNC B2 ;  /* 0x0000000000027941 */ /* 0x000fea0003800000 */
.L_x_34568:
        /* <DEDUP_REMOVED lines=44> */
.L_x_34567:
[----:B------:R-:W-:Y:S05]  /*1a590*/  BSYNC B1 ;  /* 0x0000000000017941 */ /* 0x000fea0003800000 */
.L_x_34566:
        /* <DEDUP_REMOVED lines=22> */
.L_x_34571:
[----:B------:R-:W-:-:S07]  /*1a700*/  MOV R216, R10 ;  /* 0x0000000a00d87202 */ /* 0x000fce0000000f00 */
.L_x_34572:
[----:B------:R-:W-:Y:S05]  /*1a710*/  BSYNC B1 ;  /* 0x0000000000017941 */ /* 0x000fea0003800000 */
.L_x_34570:
        /* <DEDUP_REMOVED lines=19> */
.L_x_34576:
[----:B------:R-:W-:Y:S05]  /*1a850*/  BSYNC B2 ;  /* 0x0000000000027941 */ /* 0x000fea0003800000 */
.L_x_34575:
        /* <DEDUP_REMOVED lines=44> */
.L_x_34574:
[----:B------:R-:W-:Y:S05]  /*1ab20*/  BSYNC B1 ;  /* 0x0000000000017941 */ /* 0x000fea0003800000 */
.L_x_34573:
[----:B------:R-:W-:Y:S02]  /*1ab30*/  I2FP.F32.U32 R215, R216 ;  /* 0x000000d800d77245 */ /* 0x000fe40000201000 */
        /* <DEDUP_REMOVED lines=21> */
[----:B------:R-:W-:Y:S01]  /*1ac90*/  FMUL.FTZ R15, R103, R15 ;  /* 0x0000000f670f7220 */ /* 0x000fe20000410000 */
[----:B------:R-:W-:-:S03]  /*1aca0*/  LOP3.LUT R214, R216, R212, R214, 0xfe, !PT ;  /* 0x000000d4d8d67212 */ /* 0x000fc600078efed6 */
[----:B------:R-:W-:Y:S01]  /*1acb0*/  @P0 FADD.FTZ R15, R87, R15 ;  /* 0x0000000f570f0221 */ /* 0x000fe20000010000 */
[----:B------:R-:W-:Y:S01]  /*1acc0*/  LOP3.LUT R215, R217, R213, R215, 0xfe, !PT ;  /* 0x000000d5d9d77212 */ /* 0x000fe200078efed7 */
[----:B------:R-:W-:Y:S01]  /*1acd0*/  IMAD.WIDE.U32 R212, R227, 0x20, R236 ;  /* 0x00000020e3d47825 */ /* 0x000fe200078e00ec */
[----:B------:R-:W0:Y:S04]  /*1ace0*/  @P1 LDC.64 R216, c[0x0][0x230] ;  /* 0x00008c00ffd81b82 */ /* 0x000e280000000a00 */
[----:B------:R-:W-:Y:S04]  /*1acf0*/  STG.E.128 desc[UR4][R212.64], R16 ;  /* 0x00000010d4007986 */ /* 0x000fe8000c101d04 */
[----:B------:R1:W-:Y:S02]  /*1ad00*/  STG.E.128 desc[UR4][R212.64+0x10], R12 ;  /* 0x0000100cd4007986 */ /* 0x0003e4000c101d04 */
[----:B-1----:R-:W-:-:S04]  /*1ad10*/  SEL R212, RZ, 0x1, P6 ;  /* 0x00000001ffd47807 */ /* 0x002fc80003000000 */
[----:B------:R-:W-:Y:S01]  /*1ad20*/  LOP3.LUT R214, R214, R212, RZ, 0xfc, !PT ;  /* 0x000000d4d6d67212 */ /* 0x000fe200078efcff */
[----:B------:R-:W-:Y:S01]  /*1ad30*/  IMAD.WIDE.U32 R212, R227, 0x8, R232 ;  /* 0x00000008e3d47825 */ /* 0x000fe200078e00e8 */
[----:B------:R-:W-:-:S04]  /*1ad40*/  IADD3 R232, R226, 0x120, RZ ;  /* 0x00000120e2e87810 */ /* 0x000fc80007ffe0ff */
[----:B------:R0:W-:Y:S02]  /*1ad50*/  STG.E.64 desc[UR4][R212.64], R214 ;  /* 0x000000d6d4007986 */ /* 0x0001e4000c101b04 */
[----:B0-----:R-:W-:-:S05]  /*1ad60*/  @P1 IMAD.WIDE.U32 R212, R232, 0x20, R216 ;  /* 0x00000020e8d41825 */ /* 0x001fca00078e00d8 */
[----:B------:R-:W5:Y:S04]  /*1ad70*/  @P1 LDG.E.128 R88, desc[UR4][R212.64] ;  /* 0x00000004d4581981 */ /* 0x000f68000c1e1d00 */
[----:B------:R0:W5:Y:S02]  /*1ad80*/  @P1 LDG.E.128 R84, desc[UR4][R212.64+0x10] ;  /* 0x00001004d4541981 */ /* 0x000164000c1e1d00 */
[----:B0-----:R-:W-:-:S05]  /*1ad90*/  IMAD.WIDE.U32 R212, R232, 0x10, R234 ;  /* 0x00000010e8d47825 */ /* 0x001fca00078e00ea */
[----:B------:R0:W5:Y:S01]  /*1ada0*/  LDG.E.128 R216, desc[UR4][R212.64] ;  /* 0x00000004d4d87981 */ /* 0x000162000c1e1d00 */
[C---:B------:R-:W-:Y:S01]  /*1adb0*/  ISETP.NE.AND P1, PT, R230.reuse, 0x1, PT ;  /* 0x00000001e600780c */ /* 0x040fe20003f25270 */
[----:B------:R-:W-:Y:S01]  /*1adc0*/  BSSY B1, `(.L_x_34577) ;  /* 0x000000c000017945 */ /* 0x000fe20003800000 */
[----:B------:R-:W-:-:S11]  /*1add0*/  VIADD R214, R230, 0x1 ;  /* 0x00000001e6d67836 */ /* 0x000fd60000000000 */
[----:B0-----:R-:W-:Y:S05]  /*1ade0*/  @!P1 BRA `(.L_x_34578) ;  /* 0x0000000000209947 */ /* 0x001fea0003800000 */
        /* <DEDUP_REMOVED lines=8> */
.L_x_34578:
[----:B------:R-:W-:-:S07]  /*1ae70*/  MOV R229, R10 ;  /* 0x0000000a00e57202 */ /* 0x000fce0000000f00 */
.L_x_34579:
[----:B------:R-:W-:Y:S05]  /*1ae80*/  BSYNC B1 ;  /* 0x0000000000017941 */ /* 0x000fea0003800000 */
.L_x_34577:
        /* <DEDUP_REMOVED lines=16> */
.L_x_34583:
[----:B------:R-:W-:Y:S05]  /*1af90*/  BSYNC B2 ;  /* 0x0000000000027941 */ /* 0x000fea0003800000 */
.L_x_34582:
        /* <DEDUP_REMOVED lines=44> */
.L_x_34581:
[----:B------:R-:W-:Y:S05]  /*1b260*/  BSYNC B1 ;  /* 0x0000000000017941 */ /* 0x000fea0003800000 */
.L_x_34580:
        /* <DEDUP_REMOVED lines=24> */
.L_x_34585:
[----:B------:R-:W-:-:S07]  /*1b3f0*/  MOV R213, R10 ;  /* 0x0000000a00d57202 */ /* 0x000fce0000000f00 */
.L_x_34586:
[----:B------:R-:W-:Y:S05]  /*1b400*/  BSYNC B1 ;  /* 0x0000000000017941 */ /* 0x000fea0003800000 */
.L_x_34584:
        /* <DEDUP_REMOVED lines=16> */
.L_x_34590:
[----:B------:R-:W-:Y:S05]  /*1b510*/  BSYNC B2 ;  /* 0x0000000000027941 */ /* 0x000fea0003800000 */
.L_x_34589:
        /* <DEDUP_REMOVED lines=44> */
.L_x_34588:
[----:B------:R-:W-:Y:S05]  /*1b7e0*/  BSYNC B1 ;  /* 0x0000000000017941 */ /* 0x000fea0003800000 */
.L_x_34587:
[----:B------:R-:W-:Y:S01]  /*1b7f0*/  I2FP.F32.U32 R213, R213 ;  /* 0x000000d500d57245 */ /* 0x000fe20000201000 */
[----:B------:R-:W-:Y:S01]  /*1b800*/  BSSY B1, `(.L_x_34591) ;  /* 0x0000017000017945 */ /* 0x000fe20003800000 */
[----:B------:R-:W-:-:S03]  /*1b810*/  LOP3.LUT R6, R6, 0xfffffffd, RZ, 0xc0, !PT ;  /* 0xfffffffd06067812 */ /* 0x000fc600078ec0ff */
[----:B------:R-:W-:-:S05]  /*1b820*/  FFMA.FTZ R213, R213, R239, 1.1641532182693481445e-10 ;  /* 0x2f000000d5d57423 */ /* 0x000fca00000100ef */
[----:B------:R-:W-:Y:S02]  /*1b830*/  FSETP.GTU.FTZ.AND P1, PT, R213, R252, PT ;  /* 0x000000fcd500720b */ /* 0x000fe40003f3c000 */
[----:B------:R-:W-:Y:S02]  /*1b840*/  SHF.L.U32 R213, R216, 0x10, RZ ;  /* 0x00000010d8d57819 */ /* 0x000fe400000006ff */
[----:B------:R-:W-:-:S03]  /*1b850*/  IADD3 R216, R215, 0x1, RZ ;  /* 0x00000001d7d87810 */ /* 0x000fc60007ffe0ff */
        /* <DEDUP_REMOVED lines=16> */
.L_x_34592:
[----:B------:R-:W-:-:S07]  /*1b960*/  IMAD.MOV.U32 R214, RZ, RZ, R10 ;  /* 0x000000ffffd67224 */ /* 0x000fce00078e000a */
.L_x_34593:
[----:B------:R-:W-:Y:S05]  /*1b970*/  BSYNC B1 ;  /* 0x0000000000017941 */ /* 0x000fea0003800000 */
.L_x_34591:
        /* <DEDUP_REMOVED lines=16> */
.L_x_34597:
[----:B------:R-:W-:Y:S05]  /*1ba80*/  BSYNC B2 ;  /* 0x0000000000027941 */ /* 0x000fea0003800000 */
.L_x_34596:
[----:B------:R-:W-:Y:S01]  /*1ba90*/  LOP3.LUT R215, R8, UR7, R7, 0x96, !PT ;  /* 0x0000000708d77c12 */ /* 0x000fe2000f8e9607 */
[----:B------:R-:W-:Y:S01]  /*1baa0*/  IMAD.HI.U32 R8, R220, -0x326172a9, RZ ;  /* 0xcd9e8d57dc087827 */ /* 0x000fe200078e00ff */
[----:B------:R-:W-:-:S03]  /*1bab0*/  HFMA2.MMA R216, -RZ, RZ, 0, 0 ;  /* 0x00000000ffd87435 */ /* 0x000fc600000001ff */
        /* <DEDUP_REMOVED lines=41> */
.L_x_34595:
[----:B------:R-:W-:Y:S05]  /*1bd50*/  BSYNC B1 ;  /* 0x0000000000017941 */ /* 0x000fea0003800000 */
.L_x_34594:
        /* <DEDUP_REMOVED lines=22> */
.L_x_34599:
[----:B------:R-:W-:-:S07]  /*1bec0*/  MOV R215, R10 ;  /* 0x0000000a00d77202 */ /* 0x000fce0000000f00 */
.L_x_34600:
[----:B------:R-:W-:Y:S05]  /*1bed0*/  BSYNC B1 ;  /* 0x0000000000017941 */ /* 0x000fea0003800000 */
.L_x_34598:
        /* <DEDUP_REMOVED lines=16> */
.L_x_34604:
[----:B------:R-:W-:Y:S05]  /*1bfe0*/  BSYNC B2 ;  /* 0x0000000000027941 */ /* 0x000fea0003800000 */
.L_x_34603:
        /* <DEDUP_REMOVED lines=44> */
.L_x_34602:
[----:B------:R-:W-:Y:S05]  /*1c2b0*/  BSYNC B1 ;  /* 0x0000000000017941 */ /* 0x000fea0003800000 */
.L_x_34601:
        /* <DEDUP_REMOVED lines=21> */
.L_x_34606:
[----:B------:R-:W-:-:S07]  /*1c410*/  MOV R216, R10 ;  /* 0x0000000a00d87202 */ /* 0x000fce0000000f00 */
.L_x_34607:
[----:B------:R-:W-:Y:S05]  /*1c420*/  BSYNC B1 ;  /* 0x0000000000017941 */ /* 0x000fea0003800000 */
.L_x_34605:
        /* <DEDUP_REMOVED lines=16> */
.L_x_34611:
[----:B------:R-:W-:Y:S05]  /*1c530*/  BSYNC B2 ;  /* 0x0000000000027941 */ /* 0x000fea0003800000 */
.L_x_34610:
        /* <DEDUP_REMOVED lines=44> */
.L_x_34609:
[----:B------:R-:W-:Y:S05]  /*1c800*/  BSYNC B1 ;  /* 0x0000000000017941 */ /* 0x000fea0003800000 */
.L_x_34608:
        /* <DEDUP_REMOVED lines=22> */
.L_x_34613:
[----:B------:R-:W-:-:S07]  /*1c970*/  IMAD.MOV.U32 R217, RZ, RZ, R10 ;  /* 0x000000ffffd97224 */ /* 0x000fce00078e000a */
.L_x_34614:
[----:B------:R-:W-:Y:S05]  /*1c980*/  BSYNC B1 ;  /* 0x0000000000017941 */ /* 0x000fea0003800000 */
.L_x_34612:
        /* <DEDUP_REMOVED lines=16> */
.L_x_34618:
[----:B------:R-:W-:Y:S05]  /*1ca90*/  BSYNC B2 ;  /* 0x0000000000027941 */ /* 0x000fea0003800000 */
.L_x_34617:
        /* <DEDUP_REMOVED lines=44> */
.L_x_34616:
[----:B------:R-:W-:Y:S05]  /*1cd60*/  BSYNC B1 ;  /* 0x0000000000017941 */ /* 0x000fea0003800000 */
.L_x_34615:
        /* <DEDUP_REMOVED lines=21> */
.L_x_34620:
[----:B------:R-:W-:-:S07]  /*1cec0*/  MOV R218, R10 ;  /* 0x0000000a00da7202 */ /* 0x000fce0000000f00 */
.L_x_34621:
[----:B------:R-:W-:Y:S05]  /*1ced0*/  BSYNC B1 ;  /* 0x0000000000017941 */ /* 0x000fea0003800000 */
.L_x_34619:
        /* <DEDUP_REMOVED lines=16> */
.L_x_34625:
[----:B------:R-:W-:Y:S05]  /*1cfe0*/  BSYNC B2 ;  /* 0x0000000000027941 */ /* 0x000fea0003800000 */
.L_x_34624:
        /* <DEDUP_REMOVED lines=44> */
.L_x_34623:
[----:B------:R-:W-:Y:S05]  /*1d2b0*/  BSYNC B1 ;  /* 0x0000000000017941 */ /* 0x000fea0003800000 */
.L_x_34622:
        /* <DEDUP_REMOVED lines=22> */
.L_x_34627:
[----:B------:R-:W-:-:S07]  /*1d420*/  MOV R219, R10 ;  /* 0x0000000a00db7202 */ /* 0x000fce0000000f00 */
.L_x_34628:
[----:B------:R-:W-:Y:S05]  /*1d430*/  BSYNC B1 ;  /* 0x0000000000017941 */ /* 0x000fea0003800000 */
.L_x_34626:
        /* <DEDUP_REMOVED lines=19> */
.L_x_34632:
[----:B------:R-:W-:Y:S05]  /*1d570*/  BSYNC B2 ;  /* 0x0000000000027941 */ /* 0x000fea0003800000 */
.L_x_34631:
        /* <DEDUP_REMOVED lines=44> */
.L_x_34630:
[----:B------:R-:W-:Y:S05]  /*1d840*/  BSYNC B1 ;  /* 0x0000000000017941 */ /* 0x000fea0003800000 */
.L_x_34629:
[----:B------:R-:W0:Y:S01]  /*1d850*/  LDC.64 R234, c[0x0][0x238] ;  /* 0x00008e00ffea7b82 */ /* 0x000e220000000a00 */
[----:B------:R-:W-:Y:S01]  /*1d860*/  I2FP.F32.U32 R219, R219 ;  /* 0x000000db00db7245 */ /* 0x000fe20000201000 */
[----:B------:R-:W-:Y:S01]  /*1d870*/  UMOV UR8, 0xffffffff ;  /* 0xffffffff00087882 */ /* 0x000fe20000000000 */
[----:B------:R-:W-:Y:S02]  /*1d880*/  SHF.L.U32 R229, R229, 0x10, RZ ;  /* 0x00000010e5e57819 */ /* 0x000fe400000006ff */
[----:B------:R-:W-:Y:S01]  /*1d890*/  SEL R230, RZ, 0x10000, P5 ;  /* 0x00010000ffe67807 */ /* 0x000fe20002800000 */
[----:B------:R-:W-:Y:S01]  /*1d8a0*/  FFMA.FTZ R219, R219, R239, 1.1641532182693481445e-10 ;  /* 0x2f000000dbdb7423 */ /* 0x000fe200000100ef */
[----:B------:R-:W-:Y:S01]  /*1d8b0*/  LOP3.LUT P5, RZ, R6, 0x2, RZ, 0xc0, !PT ;  /* 0x0000000206ff7812 */ /* 0x000fe200078ac0ff */
[----:B------:R-:W-:Y:S01]  /*1d8c0*/  FMUL.FTZ R229, R229, R228 ;  /* 0x000000e4e5e57220 */ /* 0x000fe20000410000 */
[----:B------:R-:W1:Y:S02]  /*1d8d0*/  LDC.64 R236, c[0x0][0x240] ;  /* 0x00009000ffec7b82 */ /* 0x000e640000000a00 */
[----:B------:R-:W-:Y:S01]  /*1d8e0*/  FSETP.GTU.FTZ.AND P6, PT, R219, R252, PT ;  /* 0x000000fcdb00720b */ /* 0x000fe20003fdc000 */
[----:B------:R-:W-:-:S05]  /*1d8f0*/  FMUL.FTZ R229, R229, R238 ;  /* 0x000000eee5e57220 */ /* 0x000fca0000410000 */
[----:B------:R-:W-:-:S05]  /*1d900*/  FSEL R219, R229, RZ, !P6 ;  /* 0x000000ffe5db7208 */ /* 0x000fca0007000000 */
[----:B------:R-:W-:Y:S01]  /*1d910*/  FMUL.FTZ R219, R95, R219 ;  /* 0x000000db5fdb7220 */ /* 0x000fe20000410000 */
[----:B0-----:R-:W-:-:S04]  /*1d920*/  IMAD.WIDE.U32 R228, R232, 0x20, R234 ;  /* 0x00000020e8e47825 */ /* 0x001fc800078e00ea */
[----:B------:R-:W-:Y:S01]  /*1d930*/  @P0 FADD.FTZ R219, R87, R219 ;  /* 0x000000db57db0221 */ /* 0x000fe20000010000 */
[----:B------:R-:W-:Y:S01]  /*1d940*/  LOP3.LUT P0, RZ, R6, 0x4, RZ, 0xc0, !PT ;  /* 0x0000000406ff7812 */ /* 0x000fe2000780c0ff */
[----:B------:R-:W-:Y:S04]  /*1d950*/  STG.E.128 desc[UR4][R228.64], R212 ;  /* 0x000000d4e4007986 */ /* 0x000fe8000c101d04 */
[----:B------:R0:W-:Y:S02]  /*1d960*/  STG.E.128 desc[UR4][R228.64+0x10], R216 ;  /* 0x000010d8e4007986 */ /* 0x0001e4000c101d04 */
[----:B0-----:R-:W-:Y:S02]  /*1d970*/  SEL R228, RZ, 0x100, P4 ;  /* 0x00000100ffe47807 */ /* 0x001fe40002000000 */
[----:B------:R-:W-:-:S04]  /*1d980*/  SEL R229, RZ, 0x1000000, P6 ;  /* 0x01000000ffe57807 */ /* 0x000fc80003000000 */
[----:B------:R-:W-:Y:S02]  /*1d990*/  LOP3.LUT R228, R228, R229, R230, 0xfe, !PT ;  /* 0x000000e5e4e47212 */ /* 0x000fe400078efee6 */
[----:B------:R-:W-:Y:S02]  /*1d9a0*/  SEL R229, RZ, 0x1, P2 ;  /* 0x00000001ffe57807 */ /* 0x000fe40001000000 */
[----:B------:R-:W-:-:S03]  /*1d9b0*/  SEL R230, RZ, 0x1, P1 ;  /* 0x00000001ffe67807 */ /* 0x000fc60000800000 */
[----:B------:R-:W-:Y:S01]  /*1d9c0*/  IMAD.WIDE.U32 R234, R229, 0x1000000, RZ ;  /* 0x01000000e5ea7825 */ /* 0x000fe200078e00ff */
[----:B------:R-:W-:-:S03]  /*1d9d0*/  SEL R229, RZ, 0x1, P3 ;  /* 0x00000001ffe57807 */ /* 0x000fc60001800000 */
[----:B------:R-:W-:Y:S01]  /*1d9e0*/  IMAD.WIDE.U32 R230, R230, 0x10000, RZ ;  /* 0x00010000e6e67825 */ /* 0x000fe200078e00ff */
[----:B------:R-:W-:Y:S02]  /*1d9f0*/  LOP3.LUT R235, R235, R228, R229, 0xfe, !PT ;  /* 0x000000e4ebeb7212 */ /* 0x000fe400078efee5 */
[----:B------:R-:W-:-:S05]  /*1da00*/  SEL R228, RZ, 0x1, P5 ;  /* 0x00000001ffe47807 */ /* 0x000fca0002800000 */
[----:B------:R-:W-:-:S03]  /*1da10*/  IMAD.WIDE.U32 R228, R228, 0x100, RZ ;  /* 0x00000100e4e47825 */ /* 0x000fc600078e00ff */
[----:B------:R-:W-:Y:S02]  /*1da20*/  LOP3.LUT R228, R228, R234, R230, 0xfe, !PT ;  /* 0x000000eae4e47212 */ /* 0x000fe400078efee6 */
[----:B------:R-:W-:Y:S02]  /*1da30*/  SEL R230, RZ, 0x1, P0 ;  /* 0x00000001ffe67807 */ /* 0x000fe40000000000 */
[----:B------:R-:W-:Y:S02]  /*1da40*/  LOP3.LUT R229, R229, R235, R231, 0xfe, !PT ;  /* 0x000000ebe5e57212 */ /* 0x000fe400078efee7 */
        /* <DEDUP_REMOVED lines=268> */
.L_x_34646:
        /* <DEDUP_REMOVED lines=10> */
[----:B------:R-:W1:Y:S03]  /*1ebb0*/  @!P0 LDC.64 R228, c[0x0][0x250] ;  /* 0x00009400ffe48b82 */ /* 0x000e660000000a00 */
[----:B------:R-:W2:Y:S01]  /*1ebc0*/  LDL R252, [R1+0x1a8] ;  /* 0x0001a80001fc7983 */ /* 0x000ea20000100800 */
[----:B------:R-:W0:Y:S03]  /*1ebd0*/  MUFU.RSQ R230, R230 ;  /* 0x000000e600e67308 */ /* 0x000e260000001400 */
[----:B------:R-:W3:Y:S01]  /*1ebe0*/  LDL R237, [R1+0x1ac] ;  /* 0x0001ac0001ed7983 */ /* 0x000ee20000100800 */
[----:B-1----:R-:W-:-:S05]  /*1ebf0*/  @!P0 IMAD.WIDE R228, R223, 0x4, R228 ;  /* 0x00000004dfe48825 */ /* 0x002fca00078e02e4 */
[----:B------:R1:W-:Y:S02]  /*1ec00*/  @!P0 STG.E desc[UR4][R228.64], R235 ;  /* 0x000000ebe4008986 */ /* 0x0003e4000c101904 */
[----:B-1----:R-:W1:Y:S02]  /*1ec10*/  @!P0 LDC.64 R228, c[0x0][0x258] ;  /* 0x00009600ffe48b82 */ /* 0x002e640000000a00 */
[----:B-1----:R-:W-:-:S05]  /*1ec20*/  @!P0 IMAD.WIDE R228, R223, 0x4, R228 ;  /* 0x00000004dfe48825 */ /* 0x002fca00078e02e4 */
[----:B0-----:R0:W-:Y:S04]  /*1ec30*/  @!P0 STG.E desc[UR4][R228.64], R230 ;  /* 0x000000e6e4008986 */ /* 0x0011e8000c101904 */
[----:B0-----:R-:W3:Y:S04]  /*1ec40*/  LDL R228, [R1+0x198] ;  /* 0x0001980001e47983 */ /* 0x001ee80000100800 */
[----:B------:R-:W3:Y:S01]  /*1ec50*/  LDL R229, [R1+0x19c] ;  /* 0x00019c0001e57983 */ /* 0x000ee20000100800 */
[----:B------:R-:W-:-:S04]  /*1ec60*/  PLOP3.LUT P0, PT, PT, PT, UP1, 0x40, 0x0 ;  /* 0x000000000000781c */ /* 0x000fc80003f0e818 */
[----:B------:R-:W-:Y:S02]  /*1ec70*/  FSEL R231, R235, RZ, P0 ;  /* 0x000000ffebe77208 */ /* 0x000fe40000000000 */
[----:B------:R-:W3:Y:S03]  /*1ec80*/  LDL R235, [R1+0x118] ;  /* 0x0001180001eb7983 */ /* 0x000ee60000100800 */
        /* <DEDUP_REMOVED lines=12> */
[----:B------:R-:W-:-:S02]  /*1ed50*/  FMUL.FTZ R83, R230, R83 ;  /* 0x00000053e6537220 */ /* 0x000fc40000410000 */
[----:B----4-:R-:W-:Y:S02]  /*1ed60*/  FFMA.FTZ R77, R238, R77, R205 ;  /* 0x0000004dee4d7223 */ /* 0x010fe400000100cd */
[----:B------:R-:W4:Y:S01]  /*1ed70*/  LDL R238, [R1+0x154] ;  /* 0x0001540001ee7983 */ /* 0x000f220000100800 */
[----:B-----5:R-:W-:-:S03]  /*1ed80*/  FFMA.FTZ R81, R236, R81, R209 ;  /* 0x00000051ec517223 */ /* 0x020fc600000100d1 */
[----:B------:R-:W5:Y:S01]  /*1ed90*/  LDL R236, [R1+0x164] ;  /* 0x0001640001ec7983 */ /* 0x000f620000100800 */
[----:B--2---:R-:W-:-:S03]  /*1eda0*/  FFMA.FTZ R82, R252, R82, R210 ;  /* 0x00000052fc527223 */ /* 0x004fc600000100d2 */
[----:B------:R-:W2:Y:S01]  /*1edb0*/  LDL R252, [R1+0x168] ;  /* 0x0001680001fc7983 */ /* 0x000ea20000100800 */
[----:B---3--:R-:W-:-:S03]  /*1edc0*/  FFMA.FTZ R83, R237, R83, R211 ;  /* 0x00000053ed537223 */ /* 0x008fc600000100d3 */
[----:B------:R-:W3:Y:S01]  /*1edd0*/  LDL R237, [R1+0x16c] ;  /* 0x00016c0001ed7983 */ /* 0x000ee20000100800 */
[----:B------:R-:W-:-:S03]  /*1ede0*/  FFMA.FTZ R78, R228, R78, R206 ;  /* 0x0000004ee44e7223 */ /* 0x000fc600000100ce */
[----:B------:R-:W3:Y:S01]  /*1edf0*/  LDL R228, [R1+0x15c] ;  /* 0x00015c0001e47983 */ /* 0x000ee20000100800 */
[----:B------:R-:W-:-:S03]  /*1ee00*/  FFMA.FTZ R79, R229, R79, R207 ;  /* 0x0000004fe54f7223 */ /* 0x000fc600000100cf */
[----:B------:R-:W3:Y:S02]  /*1ee10*/  LDL R229, [R1+0x158] ;  /* 0x0001580001e57983 */ /* 0x000ee40000100800 */
[----:B------:R-:W-:Y:S01]  /*1ee20*/  F2FP.BF16.F32.PACK_AB R79, R79, R78 ;  /* 0x0000004e4f4f723e */ /* 0x000fe200000010ff */
[----:B------:R-:W-:Y:S01]  /*1ee30*/  FADD.FTZ R78, R80, -R231 ;  /* 0x800000e7504e7221 */ /* 0x000fe20000010000 */
[----:B------:R-:W-:-:S03]  /*1ee40*/  FMUL.FTZ R80, R230, R76 ;  /* 0x0000004ce6507220 */ /* 0x000fc60000410000 */
[----:B------:R-:W-:-:S04]  /*1ee50*/  FMUL.FTZ R78, R230, R78 ;  /* 0x0000004ee64e7220 */ /* 0x000fc80000410000 */
[----:B------:R-:W-:Y:S02]  /*1ee60*/  FFMA.FTZ R76, R234, R78, R208 ;  /* 0x0000004eea4c7223 */ /* 0x000fe400000100d0 */
[----:B------:R-:W3:Y:S01]  /*1ee70*/  LDL R234, [R1+0x11c] ;  /* 0x00011c0001ea7983 */ /* 0x000ee20000100800 */
[----:B------:R-:W-:Y:S01]  /*1ee80*/  FFMA.FTZ R78, R239, R80, R204 ;  /* 0x00000050ef4e7223 */ /* 0x000fe200000100cc */
[----:B------:R-:W-:Y:S02]  /*1ee90*/  LEA R80, P0, R226, UR16, 0x4 ;  /* 0x00000010e2507c11 */ /* 0x000fe4000f8020ff */
[----:B------:R-:W-:Y:S01]  /*1eea0*/  F2FP.BF16.F32.PACK_AB R76, R81, R76 ;  /* 0x0000004c514c723e */ /* 0x000fe200000010ff */
[----:B------:R-:W3:Y:S01]  /*1eeb0*/  LDL R239, [R1+0x150] ;  /* 0x0001500001ef7983 */ /* 0x000ee20000100800 */
[----:B------:R-:W-:Y:S02]  /*1eec0*/  F2FP.BF16.F32.PACK_AB R78, R77, R78 ;  /* 0x0000004e4d4e723e */ /* 0x000fe400000010ff */
[----:B------:R-:W-:-:S02]  /*1eed0*/  F2FP.BF16.F32.PACK_AB R77, R83, R82 ;  /* 0x00000052534d723e */ /* 0x000fc400000010ff */
[----:B------:R-:W-:Y:S01]  /*1eee0*/  LEA.HI.X R81, R226, UR17, RZ, 0x4, P0 ;  /* 0x00000011e2517c11 */ /* 0x000fe200080f24ff */
[----:B------:R-:W3:Y:S04]  /*1eef0*/  LDL R83, [R1+0x160] ;  /* 0x0001600001537983 */ /* 0x000ee80000100800 */
        /* <DEDUP_REMOVED lines=15> */
[----:B------:R-:W3:Y:S04]  /*1eff0*/  LDL R226, [R1+0xdc] ;  /* 0x0000dc0001e27983 */ /* 0x000ee80000100800 */
[----:B0-----:R-:W3:Y:S04]  /*1f000*/  LDL R81, [R1+0x120] ;  /* 0x0001200001517983 */ /* 0x001ee80000100800 */
[----:B------:R-:W3:Y:S04]  /*1f010*/  LDL R79, [R1+0x110] ;  /* 0x00011000014f7983 */ /* 0x000ee80000100800 */
[----:B------:R-:W3:Y:S04]  /*1f020*/  LDL R78, [R1+0x114] ;  /* 0x00011400014e7983 */ /* 0x000ee80000100800 */
[----:B------:R-:W3:Y:S04]  /*1f030*/  LDL R76, [R1+0x124] ;  /* 0x00012400014c7983 */ /* 0x000ee80000100800 */
[----:B------:R-:W3:Y:S04]  /*1f040*/  LDL R80, [R1+0x128] ;  /* 0x0001280001507983 */ /* 0x000ee80000100800 */
[----:B------:R-:W3:Y:S01]  /*1f050*/  LDL R77, [R1+0x12c] ;  /* 0x00012c00014d7983 */ /* 0x000ee20000100800 */
[C---:B------:R-:W-:Y:S01]  /*1f060*/  FMUL.FTZ R70, R230.reuse, R70 ;  /* 0x00000046e6467220 */ /* 0x040fe20000410000 */
[C---:B------:R-:W-:Y:S01]  /*1f070*/  FMUL.FTZ R71, R230.reuse, R71 ;  /* 0x00000047e6477220 */ /* 0x040fe20000410000 */
[C---:B------:R-:W-:Y:S01]  /*1f080*/  FMUL.FTZ R62, R230.reuse, R62 ;  /* 0x0000003ee63e7220 */ /* 0x040fe20000410000 */
[----:B------:R-:W-:-:S03]  /*1f090*/  FMUL.FTZ R63, R230, R63 ;  /* 0x0000003fe63f7220 */ /* 0x000fc60000410000 */
        /* <DEDUP_REMOVED lines=9> */
[----:B------:R-:W3:Y:S01]  /*1f130*/  LDL R235, [R1+0x9c] ;  /* 0x00009c0001eb7983 */ /* 0x000ee20000100800 */
[----:B----4-:R-:W-:-:S03]  /*1f140*/  FFMA.FTZ R69, R238, R69, R197 ;  /* 0x00000045ee457223 */ /* 0x010fc600000100c5 */
[----:B------:R-:W4:Y:S01]  /*1f150*/  LDL R238, [R1+0xa8] ;  /* 0x0000a80001ee7983 */ /* 0x000f220000100800 */
[----:B-----5:R-:W-:-:S03]  /*1f160*/  FFMA.FTZ R73, R236, R73, R201 ;  /* 0x00000049ec497223 */ /* 0x020fc600000100c9 */
[----:B------:R-:W5:Y:S01]  /*1f170*/  LDL R236, [R1+0x98] ;  /* 0x0000980001ec7983 */ /* 0x000f620000100800 */
[----:B--2---:R-:W-:-:S03]  /*1f180*/  FFMA.FTZ R74, R252, R74, R202 ;  /* 0x0000004afc4a7223 */ /* 0x004fc600000100ca */
[----:B------:R-:W2:Y:S01]  /*1f190*/  LDL R252, [R1+0xe8] ;  /* 0x0000e80001fc7983 */ /* 0x000ea20000100800 */
[----:B---3--:R-:W-:-:S03]  /*1f1a0*/  FFMA.FTZ R75, R237, R75, R203 ;  /* 0x0000004bed4b7223 */ /* 0x008fc600000100cb */
[----:B------:R-:W3:Y:S01]  /*1f1b0*/  LDL R237, [R1+0x90] ;  /* 0x0000900001ed7983 */ /* 0x000ee20000100800 */
[----:B------:R-:W-:Y:S01]  /*1f1c0*/  FFMA.FTZ R71, R228, R71, R199 ;  /* 0x00000047e4477223 */ /* 0x000fe200000100c7 */
[----:B------:R-:W-:Y:S02]  /*1f1d0*/  FFMA.FTZ R70, R229, R70, R198 ;  /* 0x00000046e5467223 */ /* 0x000fe400000100c6 */
[----:B------:R-:W0:Y:S03]  /*1f1e0*/  LDC.64 R228, c[0x0][0x2b8] ;  /* 0x0000ae00ffe47b82 */ /* 0x000e260000000a00 */
[----:B------:R-:W-:Y:S01]  /*1f1f0*/  F2FP.BF16.F32.PACK_AB R71, R71, R70 ;  /* 0x000000464747723e */ /* 0x000fe200000010ff */
[----:B------:R-:W-:Y:S01]  /*1f200*/  FADD.FTZ R70, R72, -R231 ;  /* 0x800000e748467221 */ /* 0x000fe20000010000 */
[----:B------:R-:W-:-:S03]  /*1f210*/  FFMA.FTZ R63, R234, R63, R191 ;  /* 0x0000003fea3f7223 */ /* 0x000fc600000100bf */
[C---:B------:R-:W-:Y:S01]  /*1f220*/  FMUL.FTZ R70, R230.reuse, R70 ;  /* 0x00000046e6467220 */ /* 0x040fe20000410000 */
[----:B------:R-:W-:Y:S01]  /*1f230*/  FMUL.FTZ R72, R230, R68 ;  /* 0x00000044e6487220 */ /* 0x000fe20000410000 */
[--C-:B------:R-:W-:Y:S01]  /*1f240*/  FADD.FTZ R24, R24, -R231.reuse ;  /* 0x800000e718187221 */ /* 0x100fe20000010000 */
[--C-:B------:R-:W-:Y:S01]  /*1f250*/  FADD.FTZ R52, R52, -R231.reuse ;  /* 0x800000e734347221 */ /* 0x100fe20000010000 */
[----:B------:R-:W-:Y:S01]  /*1f260*/  F2FP.BF16.F32.PACK_AB R63, R63, R62 ;  /* 0x0000003e3f3f723e */ /* 0x000fe200000010ff */
[--C-:B------:R-:W-:Y:S01]  /*1f270*/  FADD.FTZ R62, R64, -R231.reuse ;  /* 0x800000e7403e7221 */ /* 0x100fe20000010000 */
[C---:B------:R-:W-:Y:S01]  /*1f280*/  FMUL.FTZ R64, R230.reuse, R60 ;  /* 0x0000003ce6407220 */ /* 0x040fe20000410000 */
[--C-:B------:R-:W-:Y:S01]  /*1f290*/  FADD.FTZ R53, R53, -R231.reuse ;  /* 0x800000e735357221 */ /* 0x100fe20000010000 */
[--C-:B------:R-:W-:Y:S01]  /*1f2a0*/  FADD.FTZ R55, R55, -R231.reuse ;  /* 0x800000e737377221 */ /* 0x100fe20000010000 */
[----:B------:R-:W-:Y:S01]  /*1f2b0*/  FMUL.FTZ R62, R230, R62 ;  /* 0x0000003ee63e7220 */ /* 0x000fe20000410000 */
[----:B------:R-:W-:Y:S01]  /*1f2c0*/  FFMA.FTZ R68, R83, R70, R200 ;  /* 0x0000004653447223 */ /* 0x000fe200000100c8 */
[----:B------:R-:W-:Y:S01]  /*1f2d0*/  FFMA.FTZ R70, R239, R72, R196 ;  /* 0x00000048ef467223 */ /* 0x000fe200000100c4 */
[----:B------:R-:W-:Y:S01]  /*1f2e0*/  FADD.FTZ R54, R54, -R231 ;  /* 0x800000e736367221 */ /* 0x000fe20000010000 */
[----:B------:R-:W4:Y:S02]  /*1f2f0*/  LDL R239, [R1+0xec] ;  /* 0x0000ec0001ef7983 */ /* 0x000f240000100800 */
[----:B------:R-:W-:Y:S01]  /*1f300*/  F2FP.BF16.F32.PACK_AB R68, R73, R68 ;  /* 0x000000444944723e */ /* 0x000fe200000010ff */
[----:B0-----:R-:W-:Y:S01]  /*1f310*/  IMAD.WIDE.U32 R72, R225, 0x10, R228 ;  /* 0x00000010e1487825 */ /* 0x001fe200078e00e4 */
[----:B------:R-:W-:Y:S01]  /*1f320*/  F2FP.BF16.F32.PACK_AB R70, R69, R70 ;  /* 0x000000464546723e */ /* 0x000fe200000010ff */
[----:B------:R-:W4:Y:S01]  /*1f330*/  LDL R225, [R1+0xd4] ;  /* 0x0000d40001e17983 */ /* 0x000f220000100800 */
[----:B------:R-:W-:Y:S01]  /*1f340*/  F2FP.BF16.F32.PACK_AB R69, R75, R74 ;  /* 0x0000004a4b45723e */ /* 0x000fe200000010ff */
[--C-:B------:R-:W-:Y:S01]  /*1f350*/  FADD.FTZ R25, R25, -R231.reuse ;  /* 0x800000e719197221 */ /* 0x100fe20000010000 */
[----:B------:R-:W-:Y:S01]  /*1f360*/  FADD.FTZ R26, R26, -R231 ;  /* 0x800000e71a1a7221 */ /* 0x000fe20000010000 */
[----:B------:R-:W4:Y:S01]  /*1f370*/  LDL R234, [R1+0x94] ;  /* 0x0000940001ea7983 */ /* 0x000f220000100800 */
[----:B------:R-:W-:Y:S01]  /*1f380*/  FFMA.FTZ R60, R81, R62, R192 ;  /* 0x0000003e513c7223 */ /* 0x000fe200000100c0 */
[----:B------:R-:W-:Y:S01]  /*1f390*/  FFMA.FTZ R62, R79, R64, R188 ;  /* 0x000000404f3e7223 */ /* 0x000fe200000100bc */
[----:B------:R-:W-:Y:S01]  /*1f3a0*/  FFMA.FTZ R61, R78, R61, R189 ;  /* 0x0000003d4e3d7223 */ /* 0x000fe200000100bd */
[----:B------:R-:W-:Y:S01]  /*1f3b0*/  FFMA.FTZ R65, R76, R65, R193 ;  /* 0x000000414c417223 */ /* 0x000fe200000100c1 */
[----:B------:R-:W-:Y:S01]  /*1f3c0*/  FFMA.FTZ R66, R80, R66, R194 ;  /* 0x0000004250427223 */ /* 0x000fe200000100c2 */
[----:B------:R-:W-:-:S02]  /*1f3d0*/  FFMA.FTZ R67, R77, R67, R195 ;  /* 0x000000434d437223 */ /* 0x000fc400000100c3 */
[----:B------:R-:W-:Y:S02]  /*1f3e0*/  F2FP.BF16.F32.PACK_AB R62, R61, R62 ;  /* 0x0000003e3d3e723e */ /* 0x000fe400000010ff */
[----:B------:R-:W-:Y:S01]  /*1f3f0*/  F2FP.BF16.F32.PACK_AB R60, R65, R60 ;  /* 0x0000003c413c723e */ /* 0x000fe200000010ff */
[----:B------:R-:W-:Y:S01]  /*1f400*/  IMAD.WIDE.U32 R64, R5, 0x10, R228 ;  /* 0x0000001005407825 */ /* 0x000fe200078e00e4 */
[----:B------:R-:W-:Y:S01]  /*1f410*/  F2FP.BF16.F32.PACK_AB R61, R67, R66 ;  /* 0x00000042433d723e */ /* 0x000fe200000010ff */
[----:B------:R-:W-:Y:S04]  /*1f420*/  STG.E.128 desc[UR4][R72.64], R68 ;  /* 0x0000004448007986 */ /* 0x000fe8000c101d04 */
[----:B------:R0:W-:Y:S02]  /*1f430*/  STG.E.128 desc[UR4][R64.64], R60 ;  /* 0x0000003c40007986 */ /* 0x0001e4000c101d04 */
[--C-:B0-----:R-:W-:Y:S01]  /*1f440*/  FADD.FTZ R63, R216, -R231.reuse ;  /* 0x800000e7d83f7221 */ /* 0x101fe20000010000 */
[--C-:B------:R-:W-:Y:S01]  /*1f450*/  FADD.FTZ R62, R215, -R231.reuse ;  /* 0x800000e7d73e7221 */ /* 0x100fe20000010000 */
[----:B------:R-:W4:Y:S04]  /*1f460*/  LDL R216, [R1+0xd0] ;  /* 0x0000d00001d87983 */ /* 0x000f280000100800 */
[----:B------:R-:W4:Y:S01]  /*1f470*/  LDL R215, [R1+0xd8] ;  /* 0x0000d80001d77983 */ /* 0x000f220000100800 */
[----:B------:R-:W-:-:S03]  /*1f480*/  FADD.FTZ R60, R213, -R231 ;  /* 0x800000e7d53c7221 */ /* 0x000fc60000010000 */
[----:B------:R-:W4:Y:S01]  /*1f490*/  LDL R213, [R1+0xe4] ;  /* 0x0000e40001d57983 */ /* 0x000f220000100800 */
[----:B------:R-:W-:-:S03]  /*1f4a0*/  FADD.FTZ R61, R214, -R231 ;  /* 0x800000e7d63d7221 */ /* 0x000fc60000010000 */
[----:B------:R-:W4:Y:S01]  /*1f4b0*/  LDL R214, [R1+0xe0] ;  /* 0x0000e00001d67983 */ /* 0x000f220000100800 */
[--C-:B------:R-:W-:Y:S01]  /*1f4c0*/  FADD.FTZ R20, R20, -R231.reuse ;  /* 0x800000e714147221 */ /* 0x100fe20000010000 */
[--C-:B------:R-:W-:Y:S01]  /*1f4d0*/  FADD.FTZ R21, R21, -R231.reuse ;  /* 0x800000e715157221 */ /* 0x100fe20000010000 */
[----:B------:R-:W-:Y:S01]  /*1f4e0*/  FMUL.FTZ R67, R230, R24 ;  /* 0x00000018e6437220 */ /* 0x000fe20000410000 */
[--C-:B------:R-:W-:Y:S01]  /*1f4f0*/  FADD.FTZ R27, R27, -R231.reuse ;  /* 0x800000e71b1b7221 */ /* 0x100fe20000010000 */
[--C-:B------:R-:W-:Y:S01]  /*1f500*/  FADD.FTZ R12, R12, -R231.reuse ;  /* 0x800000e70c0c7221 */ /* 0x100fe20000010000 */
[--C-:B------:R-:W-:Y:S01]  /*1f510*/  FADD.FTZ R14, R14, -R231.reuse ;  /* 0x800000e70e0e7221 */ /* 0x100fe20000010000 */
[----:B------:R-:W4:Y:S01]  /*1f520*/  LDL R24, [R1+0xac] ;  /* 0x0000ac0001187983 */ /* 0x000f220000100800 */
[--C-:B------:R-:W-:Y:S01]  /*1f530*/  FADD.FTZ R15, R15, -R231.reuse ;  /* 0x800000e70f0f7221 */ /* 0x100fe20000010000 */
[C---:B------:R-:W-:Y:S01]  /*1f540*/  FMUL.FTZ R52, R230.reuse, R52 ;  /* 0x00000034e6347220 */ /* 0x040fe20000410000 */
[C---:B------:R-:W-:Y:S01]  /*1f550*/  FMUL.FTZ R53, R230.reuse, R53 ;  /* 0x00000035e6357220 */ /* 0x040fe20000410000 */
[----:B------:R-:W-:Y:S01]  /*1f560*/  FMUL.FTZ R55, R230, R55 ;  /* 0x00000037e6377220 */ /* 0x000fe20000410000 */
[--C-:B------:R-:W-:Y:S01]  /*1f570*/  FADD.FTZ R58, R58, -R231.reuse ;  /* 0x800000e73a3a7221 */ /* 0x100fe20000010000 */
[C---:B------:R-:W-:Y:S01]  /*1f580*/  FMUL.FTZ R54, R230.reuse, R54 ;  /* 0x00000036e6367220 */ /* 0x040fe20000410000 */
[----:B------:R-:W-:Y:S01]  /*1f590*/  FADD.FTZ R57, R57, -R231 ;  /* 0x800000e739397221 */ /* 0x000fe20000010000 */
[C---:B------:R-:W-:Y:S01]  /*1f5a0*/  FMUL.FTZ R71, R230.reuse, R20 ;  /* 0x00000014e6477220 */ /* 0x040fe20000410000 */
[C---:B------:R-:W-:Y:S01]  /*1f5b0*/  FMUL.FTZ R72, R230.reuse, R21 ;  /* 0x00000015e6487220 */ /* 0x040fe20000410000 */
[C---:B------:R-:W-:Y:S01]  /*1f5c0*/  FMUL.FTZ R68, R230.reuse, R25 ;  /* 0x00000019e6447220 */ /* 0x040fe20000410000 */
[C---:B------:R-:W-:Y:S01]  /*1f5d0*/  FMUL.FTZ R69, R230.reuse, R26 ;  /* 0x0000001ae6457220 */ /* 0x040fe20000410000 */
[C---:B------:R-:W-:Y:S01]  /*1f5e0*/  FMUL.FTZ R79, R230.reuse, R12 ;  /* 0x0000000ce64f7220 */ /* 0x040fe20000410000 */
[----:B------:R-:W-:Y:S01]  /*1f5f0*/  FMUL.FTZ R81, R230, R14 ;  /* 0x0000000ee6517220 */ /* 0x000fe20000410000 */
[----:B------:R-:W-:-:S04]  /*1f600*/  IMAD.WIDE.U32 R20, R4, 0x10, R228 ;  /* 0x0000001004147825 */ /* 0x000fc800078e00e4 */
[--C-:B------:R-:W-:Y:S01]  /*1f610*/  FADD.FTZ R64, R217, -R231.reuse ;  /* 0x800000e7d9407221 */ /* 0x100fe20000010000 */
[----:B------:R-:W-:Y:S01]  /*1f620*/  FADD.FTZ R65, R218, -R231 ;  /* 0x800000e7da417221 */ /* 0x000fe20000010000 */
[C---:B------:R-:W-:Y:S01]  /*1f630*/  FMUL.FTZ R70, R230.reuse, R27 ;  /* 0x0000001be6467220 */ /* 0x040fe20000410000 */
[----:B------:R-:W-:Y:S01]  /*1f640*/  FMUL.FTZ R82, R230, R15 ;  /* 0x0000000fe6527220 */ /* 0x000fe20000410000 */
[----:B------:R-:W-:Y:S01]  /*1f650*/  FFMA.FTZ R12, R226, R55, R183 ;  /* 0x00000037e20c7223 */ /* 0x000fe200000100b7 */
[----:B------:R-:W4:Y:S01]  /*1f660*/  LDL R26, [R1+0x50] ;  /* 0x00005000011a7983 */ /* 0x000f220000100800 */
[--C-:B------:R-:W-:Y:S01]  /*1f670*/  FADD.FTZ R13, R13, -R231.reuse ;  /* 0x800000e70d0d7221 */ /* 0x100fe20000010000 */
[--C-:B------:R-:W-:Y:S01]  /*1f680*/  FADD.FTZ R66, R219, -R231.reuse ;  /* 0x800000e7db427221 */ /* 0x100fe20000010000 */
[C---:B------:R-:W-:Y:S01]  /*1f690*/  FMUL.FTZ R58, R230.reuse, R58 ;  /* 0x0000003ae63a7220 */ /* 0x040fe20000410000 */
[----:B------:R-:W4:Y:S01]  /*1f6a0*/  LDL R25, [R1+0x54] ;  /* 0x0000540001197983 */ /* 0x000f220000100800 */
[----:B------:R-:W-:Y:S01]  /*1f6b0*/  FMUL.FTZ R57, R230, R57 ;  /* 0x00000039e6397220 */ /* 0x000fe20000410000 */
[----:B------:R-:W-:-:S02]  /*1f6c0*/  FADD.FTZ R44, R44, -R231 ;  /* 0x800000e72c2c7221 */ /* 0x000fc40000010000 */
[----:B------:R-:W4:Y:S01]  /*1f6d0*/  LDL R226, [R1+0xa0] ;  /* 0x0000a00001e27983 */ /* 0x000f220000100800 */
[----:B------:R-:W-:-:S03]  /*1f6e0*/  FADD.FTZ R46, R46, -R231 ;  /* 0x800000e72e2e7221 */ /* 0x000fc60000010000 */
[----:B------:R-:W4:Y:S04]  /*1f6f0*/  LDL R218, [R1+0x68] ;  /* 0x0000680001da7983 */ /* 0x000f280000100800 */
[----:B------:R-:W4:Y:S04]  /*1f700*/  LDL R27, [R1+0x58] ;  /* 0x00005800011b7983 */ /* 0x000f280000100800 */
[----:B------:R-:W4:Y:S01]  /*1f710*/  LDL R217, [R1+0x5c] ;  /* 0x00005c0001d97983 */ /* 0x000f220000100800 */
[----:B------:R-:W-:-:S03]  /*1f720*/  FMUL.FTZ R80, R230, R13 ;  /* 0x0000000de6507220 */ /* 0x000fc60000410000 */
[----:B------:R-:W4:Y:S01]  /*1f730*/  LDL R219, [R1+0x60] ;  /* 0x0000600001db7983 */ /* 0x000f220000100800 */
[--C-:B------:R-:W-:Y:S01]  /*1f740*/  FADD.FTZ R18, R18, -R231.reuse ;  /* 0x800000e712127221 */ /* 0x100fe20000010000 */
[--C-:B------:R-:W-:Y:S01]  /*1f750*/  FADD.FTZ R19, R19, -R231.reuse ;  /* 0x800000e713137221 */ /* 0x100fe20000010000 */
[C---:B------:R-:W-:Y:S01]  /*1f760*/  FMUL.FTZ R44, R230.reuse, R44 ;  /* 0x0000002ce62c7220 */ /* 0x040fe20000410000 */
[----:B------:R-:W-:Y:S01]  /*1f770*/  FMUL.FTZ R46, R230, R46 ;  /* 0x0000002ee62e7220 */ /* 0x000fe20000410000 */
[--C-:B------:R-:W-:Y:S01]  /*1f780*/  FADD.FTZ R5, R56, -R231.reuse ;  /* 0x800000e738057221 */ /* 0x100fe20000010000 */
[C---:B------:R-:W-:Y:S01]  /*1f790*/  FMUL.FTZ R77, R230.reuse, R18 ;  /* 0x00000012e64d7220 */ /* 0x040fe20000410000 */
[----:B------:R-:W-:Y:S01]  /*1f7a0*/  FMUL.FTZ R78, R230, R19 ;  /* 0x00000013e64e7220 */ /* 0x000fe20000410000 */
[--C-:B------:R-:W-:Y:S01]  /*1f7b0*/  FADD.FTZ R50, R50, -R231.reuse ;  /* 0x800000e732327221 */ /* 0x100fe20000010000 */
[----:B------:R-:W-:Y:S01]  /*1f7c0*/  FMUL.FTZ R5, R230, R5 ;  /* 0x00000005e6057220 */ /* 0x000fe20000410000 */
[--C-:B------:R-:W-:Y:S01]  /*1f7d0*/  FADD.FTZ R47, R47, -R231.reuse ;  /* 0x800000e72f2f7221 */ /* 0x100fe20000010000 */
[----:B------:R-:W-:Y:S01]  /*1f7e0*/  FADD.FTZ R16, R16, -R231 ;  /* 0x800000e710107221 */ /* 0x000fe20000010000 */
[----:B------:R-:W-:-:S02]  /*1f7f0*/  FMUL.FTZ R50, R230, R50 ;  /* 0x00000032e6327220 */ /* 0x000fc40000410000 */
[C---:B------:R-:W-:Y:S01]  /*1f800*/  FMUL.FTZ R47, R230.reuse, R47 ;  /* 0x0000002fe62f7220 */ /* 0x040fe20000410000 */
[----:B------:R-:W-:-:S03]  /*1f810*/  FMUL.FTZ R73, R230, R16 ;  /* 0x00000010e6497220 */ /* 0x000fc60000410000 */
[----:B------:R-:W-:Y:S02]  /*1f820*/  FFMA.FTZ R16, R235, R47, R175 ;  /* 0x0000002feb107223 */ /* 0x000fe400000100af */
[----:B------:R-:W4:Y:S01]  /*1f830*/  LDL R47, [R1+0x24] ;  /* 0x00002400012f7983 */ /* 0x000f220000100800 */
[----:B--2---:R-:W-:-:S03]  /*1f840*/  FFMA.FTZ R13, R252, R58, R186 ;  /* 0x0000003afc0d7223 */ /* 0x004fc600000100ba */
[----:B------:R-:W2:Y:S01]  /*1f850*/  LDL R58, [R1+0x1c] ;  /* 0x00001c00013a7983 */ /* 0x000ea20000100800 */
[----:B-----5:R-:W-:Y:S01]  /*1f860*/  FFMA.FTZ R19, R236, R46, R174 ;  /* 0x0000002eec137223 */ /* 0x020fe200000100ae */
[----:B---3--:R-:W-:Y:S02]  /*1f870*/  FFMA.FTZ R18, R237, R44, R172 ;  /* 0x0000002ced127223 */ /* 0x008fe400000100ac */
[----:B------:R-:W3:Y:S04]  /*1f880*/  LDL R46, [R1+0x28] ;  /* 0x00002800012e7983 */ /* 0x000ee80000100800 */
[----:B------:R-:W5:Y:S01]  /*1f890*/  LDL R44, [R1+0x2c] ;  /* 0x00002c00012c7983 */ /* 0x000f620000100800 */
[----:B----4-:R-:W-:-:S03]  /*1f8a0*/  FFMA.FTZ R14, R225, R53, R181 ;  /* 0x00000035e10e7223 */ /* 0x010fc600000100b5 */
[----:B------:R-:W4:Y:S01]  /*1f8b0*/  LDL R225, [R1+0xa4] ;  /* 0x0000a40001e17983 */ /* 0x000f220000100800 */
[----:B------:R-:W-:-:S03]  /*1f8c0*/  FFMA.FTZ R4, R216, R52, R180 ;  /* 0x00000034d8047223 */ /* 0x000fc600000100b4 */
[----:B------:R-:W3:Y:S01]  /*1f8d0*/  LDL R216, [R1+0x6c] ;  /* 0x00006c0001d87983 */ /* 0x000ee20000100800 */
[----:B------:R-:W-:-:S03]  /*1f8e0*/  FFMA.FTZ R15, R215, R54, R182 ;  /* 0x00000036d70f7223 */ /* 0x000fc600000100b6 */
[----:B------:R-:W3:Y:S01]  /*1f8f0*/  LDL R215, [R1+0x64] ;  /* 0x0000640001d77983 */ /* 0x000ee20000100800 */
[----:B------:R-:W-:Y:S01]  /*1f900*/  F2FP.BF16.F32.PACK_AB R14, R14, R4 ;  /* 0x000000040e0e723e */ /* 0x000fe200000010ff */
[----:B------:R-:W-:Y:S02]  /*1f910*/  FFMA.FTZ R4, R213, R57, R185 ;  /* 0x00000039d5047223 */ /* 0x000fe400000100b9 */
[----:B------:R-:W3:Y:S01]  /*1f920*/  LDL R213, [R1+0x18] ;  /* 0x0000180001d57983 */ /* 0x000ee20000100800 */
[----:B------:R-:W-:-:S04]  /*1f930*/  IMAD.WIDE.U32 R52, R0, 0x10, R228 ;  /* 0x0000001000347825 */ /* 0x000fc800078e00e4 */
[----:B------:R-:W-:Y:S02]  /*1f940*/  FFMA.FTZ R0, R214, R5, R184 ;  /* 0x00000005d6007223 */ /* 0x000fe400000100b8 */
[----:B------:R-:W3:Y:S04]  /*1f950*/  LDL R214, [R1+0x10] ;  /* 0x0000100001d67983 */ /* 0x000ee80000100800 */
[----:B------:R-:W3:Y:S01]  /*1f960*/  LDL R57, [R1+0x14] ;  /* 0x0000140001397983 */ /* 0x000ee20000100800 */
[----:B------:R-:W-:-:S03]  /*1f970*/  FFMA.FTZ R5, R238, R50, R178 ;  /* 0x00000032ee057223 */ /* 0x000fc600000100b2 */
[----:B------:R-:W3:Y:S01]  /*1f980*/  LDL R50, [R1+0x20] ;  /* 0x0000200001327983 */ /* 0x000ee20000100800 */
[--C-:B------:R-:W-:Y:S01]  /*1f990*/  FADD.FTZ R59, R59, -R231.reuse ;  /* 0x800000e73b3b7221 */ /* 0x100fe20000010000 */
[--C-:B------:R-:W-:Y:S01]  /*1f9a0*/  FADD.FTZ R45, R45, -R231.reuse ;  /* 0x800000e72d2d7221 */ /* 0x100fe20000010000 */
[--C-:B------:R-:W-:Y:S01]  /*1f9b0*/  FADD.FTZ R51, R51, -R231.reuse ;  /* 0x800000e733337221 */ /* 0x100fe20000010000 */
[--C-:B------:R-:W-:Y:S01]  /*1f9c0*/  FADD.FTZ R17, R17, -R231.reuse ;  /* 0x800000e711117221 */ /* 0x100fe20000010000 */
        /* <DEDUP_REMOVED lines=12> */
[----:B------:R-:W-:Y:S01]  /*1fa90*/  F2FP.BF16.F32.PACK_AB R15, R12, R15 ;  /* 0x0000000f0c0f723e */ /* 0x000fe200000010ff */
[--C-:B------:R-:W-:Y:S01]  /*1faa0*/  FADD.FTZ R40, R40, -R231.reuse ;  /* 0x800000e728287221 */ /* 0x100fe20000010000 */
[----:B------:R-:W-:Y:S01]  /*1fab0*/  FADD.FTZ R41, R41, -R231 ;  /* 0x800000e729297221 */ /* 0x000fe20000010000 */
        /* <DEDUP_REMOVED lines=14> */
[----:B------:R-:W-:Y:S01]  /*1fba0*/  FADD.FTZ R31, R31, -R231 ;  /* 0x800000e71f1f7221 */ /* 0x000fe20000010000 */
[----:B------:R-:W-:Y:S01]  /*1fbb0*/  F2FP.BF16.F32.PACK_AB R13, R12, R13 ;  /* 0x0000000d0c0d723e */ /* 0x000fe200000010ff */
[----:B------:R-:W-:Y:S01]  /*1fbc0*/  FFMA.FTZ R26, R26, R36, R164 ;  /* 0x000000241a1a7223 */ /* 0x000fe200000100a4 */
[----:B------:R-:W-:Y:S01]  /*1fbd0*/  F2FP.BF16.F32.PACK_AB R18, R17, R18 ;  /* 0x000000121112723e */ /* 0x000fe200000010ff */
[----:B------:R-:W-:Y:S01]  /*1fbe0*/  FFMA.FTZ R25, R25, R37, R165 ;  /* 0x0000002519197223 */ /* 0x000fe200000100a5 */
[----:B------:R-:W-:Y:S01]  /*1fbf0*/  F2FP.BF16.F32.PACK_AB R12, R4, R0 ;  /* 0x00000000040c723e */ /* 0x000fe200000010ff */
[--C-:B------:R-:W-:Y:S01]  /*1fc00*/  FADD.FTZ R22, R22, -R231.reuse ;  /* 0x800000e716167221 */ /* 0x100fe20000010000 */
[----:B------:R-:W-:Y:S01]  /*1fc10*/  F2FP.BF16.F32.PACK_AB R19, R16, R19 ;  /* 0x000000131013723e */ /* 0x000fe200000010ff */
[----:B------:R-:W-:Y:S01]  /*1fc20*/  FADD.FTZ R23, R23, -R231 ;  /* 0x800000e717177221 */ /* 0x000fe20000010000 */
[----:B------:R-:W-:Y:S01]  /*1fc30*/  F2FP.BF16.F32.PACK_AB R17, R24, R5 ;  /* 0x000000051811723e */ /* 0x000fe200000010ff */
[----:B------:R-:W-:Y:S01]  /*1fc40*/  FFMA.FTZ R5, R226, R48, R176 ;  /* 0x00000030e2057223 */ /* 0x000fe200000100b0 */
[----:B------:R-:W-:Y:S01]  /*1fc50*/  FFMA.FTZ R4, R218, R42, R170 ;  /* 0x0000002ada047223 */ /* 0x000fe200000100aa */
[----:B------:R-:W-:Y:S01]  /*1fc60*/  FFMA.FTZ R27, R27, R38, R166 ;  /* 0x000000261b1b7223 */ /* 0x000fe200000100a6 */
[----:B------:R-:W-:Y:S01]  /*1fc70*/  FFMA.FTZ R24, R217, R39, R167 ;  /* 0x00000027d9187223 */ /* 0x000fe200000100a7 */
[----:B------:R-:W-:Y:S01]  /*1fc80*/  FFMA.FTZ R0, R219, R40, R168 ;  /* 0x00000028db007223 */ /* 0x000fe200000100a8 */
[C---:B------:R-:W-:Y:S01]  /*1fc90*/  FMUL.FTZ R30, R230.reuse, R30 ;  /* 0x0000001ee61e7220 */ /* 0x040fe20000410000 */
[----:B------:R-:W-:Y:S01]  /*1fca0*/  FMUL.FTZ R31, R230, R31 ;  /* 0x0000001fe61f7220 */ /* 0x000fe20000410000 */
[--C-:B------:R-:W-:Y:S01]  /*1fcb0*/  FADD.FTZ R34, R34, -R231.reuse ;  /* 0x800000e722227221 */ /* 0x100fe20000010000 */
[----:B------:R-:W-:Y:S01]  /*1fcc0*/  FADD.FTZ R35, R35, -R231 ;  /* 0x800000e723237221 */ /* 0x000fe20000010000 */
[C---:B------:R-:W-:Y:S01]  /*1fcd0*/  FMUL.FTZ R74, R230.reuse, R22 ;  /* 0x00000016e64a7220 */ /* 0x040fe20000410000 */
[----:B------:R-:W-:Y:S01]  /*1fce0*/  FMUL.FTZ R76, R230, R23 ;  /* 0x00000017e64c7220 */ /* 0x000fe20000410000 */
[----:B------:R-:W-:Y:S01]  /*1fcf0*/  F2FP.BF16.F32.PACK_AB R26, R25, R26 ;  /* 0x0000001a191a723e */ /* 0x000fe200000010ff */
[----:B------:R-:W-:Y:S01]  /*1fd00*/  IMAD.WIDE.U32 R22, R3, 0x10, R228 ;  /* 0x0000001003167825 */ /* 0x000fe200078e00e4 */
[----:B------:R-:W-:-:S03]  /*1fd10*/  F2FP.BF16.F32.PACK_AB R27, R24, R27 ;  /* 0x0000001b181b723e */ /* 0x000fc600000010ff */
[----:B------:R-:W-:Y:S01]  /*1fd20*/  FMUL.FTZ R34, R230, R34 ;  /* 0x00000022e6227220 */ /* 0x000fe20000410000 */
[----:B------:R-:W-:-:S04]  /*1fd30*/  IMAD.WIDE.U32 R2, R2, 0x10, R228 ;  /* 0x0000001002027825 */ /* 0x000fc800078e00e4 */
[----:B------:R-:W-:Y:S01]  /*1fd40*/  FMUL.FTZ R35, R230, R35 ;  /* 0x00000023e6237220 */ /* 0x000fe20000410000 */
[----:B------:R0:W-:Y:S01]  /*1fd50*/  STG.E.128 desc[UR4][R20.64], R12 ;  /* 0x0000000c14007986 */ /* 0x0001e2000c101d04 */
[--C-:B------:R-:W-:Y:S01]  /*1fd60*/  FADD.FTZ R28, R28, -R231.reuse ;  /* 0x800000e71c1c7221 */ /* 0x100fe20000010000 */
[--C-:B------:R-:W-:Y:S01]  /*1fd70*/  FADD.FTZ R29, R29, -R231.reuse ;  /* 0x800000e71d1d7221 */ /* 0x100fe20000010000 */
[--C-:B------:R-:W-:Y:S02]  /*1fd80*/  FADD.FTZ R32, R32, -R231.reuse ;  /* 0x800000e720207221 */ /* 0x100fe40000010000 */
[C---:B------:R-:W-:Y:S01]  /*1fd90*/  FMUL.FTZ R28, R230.reuse, R28 ;  /* 0x0000001ce61c7220 */ /* 0x040fe20000410000 */
[C---:B------:R-:W-:Y:S01]  /*1fda0*/  FMUL.FTZ R29, R230.reuse, R29 ;  /* 0x0000001de61d7220 */ /* 0x040fe20000410000 */
[----:B------:R-:W-:Y:S01]  /*1fdb0*/  FADD.FTZ R33, R33, -R231 ;  /* 0x800000e721217221 */ /* 0x000fe20000010000 */
[----:B------:R-:W-:-:S03]  /*1fdc0*/  FMUL.FTZ R32, R230, R32 ;  /* 0x00000020e6207220 */ /* 0x000fc60000410000 */
[----:B------:R-:W-:Y:S01]  /*1fdd0*/  FMUL.FTZ R33, R230, R33 ;  /* 0x00000021e6217220 */ /* 0x000fe20000410000 */
[----:B------:R-:W-:Y:S01]  /*1fde0*/  FADD.FTZ R56, R212, -R231 ;  /* 0x800000e7d4387221 */ /* 0x000fe20000010000 */
[C---:B------:R-:W-:Y:S01]  /*1fdf0*/  FMUL.FTZ R63, R230.reuse, R63 ;  /* 0x0000003fe63f7220 */ /* 0x040fe20000410000 */
[C---:B------:R-:W-:Y:S01]  /*1fe00*/  FMUL.FTZ R64, R230.reuse, R64 ;  /* 0x00000040e6407220 */ /* 0x040fe20000410000 */
[C---:B------:R-:W-:Y:S01]  /*1fe10*/  FMUL.FTZ R65, R230.reuse, R65 ;  /* 0x00000041e6417220 */ /* 0x040fe20000410000 */
[----:B0-----:R-:W-:Y:S01]  /*1fe20*/  FFMA.FTZ R20, R127, R82, R143 ;  /* 0x000000527f147223 */ /* 0x001fe2000001008f */
[C---:B------:R-:W-:Y:S01]  /*1fe30*/  FMUL.FTZ R66, R230.reuse, R66 ;  /* 0x00000042e6427220 */ /* 0x040fe20000410000 */
[----:B------:R-:W-:Y:S01]  /*1fe40*/  FFMA.FTZ R21, R131, R78, R147 ;  /* 0x0000004e83157223 */ /* 0x000fe20000010093 */
[C---:B------:R-:W-:Y:S01]  /*1fe50*/  FMUL.FTZ R56, R230.reuse, R56 ;  /* 0x00000038e6387220 */ /* 0x040fe20000410000 */
[C---:B------:R-:W-:Y:S01]  /*1fe60*/  FMUL.FTZ R83, R230.reuse, R60 ;  /* 0x0000003ce6537220 */ /* 0x040fe20000410000 */
[C---:B------:R-:W-:Y:S01]  /*1fe70*/  FMUL.FTZ R212, R230.reuse, R61 ;  /* 0x0000003de6d47220 */ /* 0x040fe20000410000 */
[----:B------:R-:W-:Y:S01]  /*1fe80*/  FMUL.FTZ R62, R230, R62 ;  /* 0x0000003ee63e7220 */ /* 0x000fe20000410000 */
[----:B-----5:R-:W-:Y:S01]  /*1fe90*/  FFMA.FTZ R13, R44, R35, R163 ;  /* 0x000000232c0d7223 */ /* 0x020fe200000100a3 */
[----:B------:R-:W-:-:S04]  /*1fea0*/  IMAD.WIDE.U32 R54, R224, 0x10, R228 ;  /* 0x00000010e0367825 */ /* 0x000fc800078e00e4 */
[----:B------:R-:W-:-:S04]  /*1feb0*/  IMAD.WIDE.U32 R60, R227, 0x10, R228 ;  /* 0x00000010e33c7825 */ /* 0x000fc800078e00e4 */
[----:B----4-:R-:W-:-:S05]  /*1fec0*/  FFMA.FTZ R16, R225, R49, R177 ;  /* 0x00000031e1107223 */ /* 0x010fca00000100b1 */
[----:B------:R-:W-:Y:S01]  /*1fed0*/  F2FP.BF16.F32.PACK_AB R16, R16, R5 ;  /* 0x000000051010723e */ /* 0x000fe200000010ff */
[----:B--2---:R-:W-:-:S04]  /*1fee0*/  FFMA.FTZ R5, R58, R31, R159 ;  /* 0x0000001f3a057223 */ /* 0x004fc8000001009f */
[----:B------:R0:W-:Y:S02]  /*1fef0*/  STG.E.128 desc[UR4][R22.64], R16 ;  /* 0x0000001016007986 */ /* 0x0001e4000c101d04 */
[----:B0-----:R-:W-:Y:S01]  /*1ff00*/  FFMA.FTZ R18, R241, R72, R149 ;  /* 0x00000048f1127223 */ /* 0x001fe20000010095 */
[----:B------:R-:W-:Y:S01]  /*1ff10*/  FFMA.FTZ R17, R247, R70, R155 ;  /* 0x00000046f7117223 */ /* 0x000fe2000001009b */
[----:B------:R-:W-:Y:S01]  /*1ff20*/  FFMA.FTZ R19, R242, R74, R150 ;  /* 0x0000004af2137223 */ /* 0x000fe20000010096 */
[----:B------:R-:W-:Y:S01]  /*1ff30*/  FFMA.FTZ R16, R243, R76, R151 ;  /* 0x0000004cf3107223 */ /* 0x000fe20000010097 */
[----:B------:R-:W-:-:S04]  /*1ff40*/  FFMA.FTZ R22, R125, R80, R141 ;  /* 0x000000507d167223 */ /* 0x000fc8000001008d */
[----:B------:R-:W-:Y:S01]  /*1ff50*/  F2FP.BF16.F32.PACK_AB R19, R16, R19 ;  /* 0x000000131013723e */ /* 0x000fe200000010ff */
[----:B---3--:R-:W-:Y:S01]  /*1ff60*/  FFMA.FTZ R36, R216, R43, R171 ;  /* 0x0000002bd8247223 */ /* 0x008fe200000100ab */
[----:B------:R-:W-:-:S04]  /*1ff70*/  FFMA.FTZ R37, R215, R41, R169 ;  /* 0x00000029d7257223 */ /* 0x000fc800000100a9 */
[----:B------:R-:W-:Y:S01]  /*1ff80*/  F2FP.BF16.F32.PACK_AB R25, R36, R4 ;  /* 0x000000042419723e */ /* 0x000fe200000010ff */
[----:B------:R-:W-:Y:S01]  /*1ff90*/  FFMA.FTZ R4, R213, R30, R158 ;  /* 0x0000001ed5047223 */ /* 0x000fe2000001009e */
[----:B------:R-:W-:-:S04]  /*1ffa0*/  F2FP.BF16.F32.PACK_AB R24, R37, R0 ;  /* 0x000000002518723e */ /* 0x000fc800000010ff */
[----:B------:R-:W-:Y:S01]  /*1ffb0*/  F2FP.BF16.F32.PACK_AB R15, R5, R4 ;  /* 0x00000004050f723e */ /* 0x000fe200000010ff */
[----:B------:R0:W-:Y:S01]  /*1ffc0*/  STG.E.128 desc[UR4][R2.64], R24 ;  /* 0x0000001802007986 */ /* 0x0001e2000c101d04 */
        /* <DEDUP_REMOVED lines=8> */
[----:B0-----:R-:W-:-:S05]  /*20050*/  FFMA.FTZ R3, R246, R69, R154 ;  /* 0x00000045f6037223 */ /* 0x001fca000001009a */
[----:B------:R-:W-:Y:S01]  /*20060*/  F2FP.BF16.F32.PACK_AB R17, R17, R3 ;  /* 0x000000031111723e */ /* 0x000fe200000010ff */
[----:B------:R-:W-:Y:S01]  /*20070*/  FFMA.FTZ R3, R244, R67, R152 ;  /* 0x00000043f4037223 */ /* 0x000fe20000010098 */
[----:B------:R-:W-:Y:S01]  /*20080*/  F2FP.BF16.F32.PACK_AB R14, R29, R0 ;  /* 0x000000001d0e723e */ /* 0x000fe200000010ff */
[----:B------:R-:W-:Y:S01]  /*20090*/  FFMA.FTZ R0, R50, R32, R160 ;  /* 0x0000002032007223 */ /* 0x000fe200000100a0 */
[----:B------:R-:W-:Y:S01]  /*200a0*/  F2FP.BF16.F32.PACK_AB R22, R22, R5 ;  /* 0x000000051616723e */ /* 0x000fe200000010ff */
[----:B------:R-:W-:Y:S01]  /*200b0*/  FFMA.FTZ R2, R47, R33, R161 ;  /* 0x000000212f027223 */ /* 0x000fe200000100a1 */
[----:B------:R-:W-:Y:S02]  /*200c0*/  F2FP.BF16.F32.PACK_AB R16, R4, R3 ;  /* 0x000000030410723e */ /* 0x000fe400000010ff */
[----:B------:R-:W0:Y:S01]  /*200d0*/  LDC.64 R4, c[0x0][0x210] ;  /* 0x00008400ff047b82 */ /* 0x000e220000000a00 */
[----:B------:R-:W-:Y:S01]  /*200e0*/  FFMA.FTZ R23, R126, R81, R142 ;  /* 0x000000517e177223 */ /* 0x000fe2000001008e */
[----:B------:R-:W-:Y:S01]  /*200f0*/  F2FP.BF16.F32.PACK_AB R12, R2, R0 ;  /* 0x00000000020c723e */ /* 0x000fe200000010ff */
[----:B------:R-:W-:Y:S01]  /*20100*/  FFMA.FTZ R0, R128, R73, R144 ;  /* 0x0000004980007223 */ /* 0x000fe20000010090 */
[----:B------:R-:W-:Y:S01]  /*20110*/  FFMA.FTZ R24, R129, R75, R145 ;  /* 0x0000004b81187223 */ /* 0x000fe20000010091 */
[----:B------:R-:W-:Y:S01]  /*20120*/  FFMA.FTZ R2, R130, R77, R146 ;  /* 0x0000004d82027223 */ /* 0x000fe20000010092 */
[----:B------:R-:W-:Y:S01]  /*20130*/  F2FP.BF16.F32.PACK_AB R23, R20, R23 ;  /* 0x000000171417723e */ /* 0x000fe200000010ff */
        /* <DEDUP_REMOVED lines=8> */
[----:B------:R-:W-:Y:S01]  /*201c0*/  FFMA.FTZ R28, R120, R56, R136 ;  /* 0x00000038781c7223 */ /* 0x000fe20000010088 */
[----:B------:R-:W-:Y:S01]  /*201d0*/  FFMA.FTZ R29, R121, R83, R137 ;  /* 0x00000053791d7223 */ /* 0x000fe20000010089 */
[----:B------:R-:W-:-:S02]  /*201e0*/  LEA R2, P0, R232, UR16, 0x4 ;  /* 0x00000010e8027c11 */ /* 0x000fc4000f8020ff */
        /* <DEDUP_REMOVED lines=13> */
.L_x_34072:
[----:B------:R-:W-:Y:S05]  /*202c0*/  EXIT ;  /* 0x000000000000794d */ /* 0x000fea0003800000 */
.L_x_34633:
        /* <DEDUP_REMOVED lines=8> */
.L_x_34636:
[----:B------:R-:W-:Y:S05]  /*20350*/  BSYNC B1 ;  /* 0x0000000000017941 */ /* 0x000fea0003800000 */
.L_x_34635:
        /* <DEDUP_REMOVED lines=9> */
.L_x_34637:
[----:B------:R-:W-:Y:S02]  /*203f0*/  IMAD.MOV.U32 R230, RZ, RZ, 0x4 ;  /* 0x00000004ffe67424 */ /* 0x000fe400078e00ff */
[----:B------:R-:W-:Y:S01]  /*20400*/  FADD.FTZ R231, R231, R228 ;  /* 0x000000e4e7e77221 */ /* 0x000fe20000010000 */
[----:B------:R-:W-:-:S04]  /*20410*/  MOV R228, 0xffffffff ;  /* 0xffffffff00e47802 */ /* 0x000fc80000000f00 */
[----:B------:R-:W-:-:S07]  /*20420*/  MOV R237, R231 ;  /* 0x000000e700ed7202 */ /* 0x000fce0000000f00 */
[----:B------:R-:W-:Y:S05]  /*20430*/  WARPSYNC.COLLECTIVE R228, `(.L_x_34638) ;  /* 0x00000000e4087348 */ /* 0x000fea0003c00000 */
[----:B------:R0:W1:Y:S02]  /*20440*/  SHFL.BFLY P1, R228, R237, R230, R229 ;  /* 0x0c0000e6ede47389 */ /* 0x00006400000200e5 */
[----:B01----:R-:W-:Y:S01]  /*20450*/  ENDCOLLECTIVE ;  /* 0x000000000000791b */ /* 0x003fe20003800000 */
.L_x_34638:
[----:B------:R-:W-:Y:S02]  /*20460*/  IMAD.MOV.U32 R230, RZ, RZ, 0x8 ;  /* 0x00000008ffe67424 */ /* 0x000fe400078e00ff */
[----:B------:R-:W-:Y:S01]  /*20470*/  FADD.FTZ R231, R231, R228 ;  /* 0x000000e4e7e77221 */ /* 0x000fe20000010000 */
[----:B------:R-:W-:-:S04]  /*20480*/  MOV R228, 0xffffffff ;  /* 0xffffffff00e47802 */ /* 0x000fc80000000f00 */
[----:B------:R-:W-:-:S07]  /*20490*/  MOV R237, R231 ;  /* 0x000000e700ed7202 */ /* 0x000fce0000000f00 */
[----:B------:R-:W-:Y:S05]  /*204a0*/  WARPSYNC.COLLECTIVE R228, `(.L_x_34639) ;  /* 0x00000000e4087348 */ /* 0x000fea0003c00000 */
[----:B------:R0:W1:Y:S02]  /*204b0*/  SHFL.BFLY P1, R228, R237, R230, R229 ;  /* 0x0c0000e6ede47389 */ /* 0x00006400000200e5 */
[----:B01----:R-:W-:Y:S01]  /*204c0*/  ENDCOLLECTIVE ;  /* 0x000000000000791b */ /* 0x003fe20003800000 */
.L_x_34639:
[----:B------:R-:W-:Y:S02]  /*204d0*/  IMAD.MOV.U32 R230, RZ, RZ, 0x10 ;  /* 0x00000010ffe67424 */ /* 0x000fe400078e00ff */
[----:B------:R-:W-:Y:S01]  /*204e0*/  FADD.FTZ R231, R231, R228 ;  /* 0x000000e4e7e77221 */ /* 0x000fe20000010000 */
[----:B------:R-:W-:-:S04]  /*204f0*/  MOV R228, 0xffffffff ;  /* 0xffffffff00e47802 */ /* 0x000fc80000000f00 */
[----:B------:R-:W-:-:S07]  /*20500*/  MOV R237, R231 ;  /* 0x000000e700ed7202 */ /* 0x000fce0000000f00 */
[----:B------:R-:W-:Y:S05]  /*20510*/  WARPSYNC.COLLECTIVE R228, `(.L_x_34640) ;  /* 0x00000000e4087348 */ /* 0x000fea0003c00000 */
[----:B------:R0:W1:Y:S02]  /*20520*/  SHFL.BFLY P1, R228, R237, R230, R229 ;  /* 0x0c0000e6ede47389 */ /* 0x00006400000200e5 */
[----:B01----:R-:W-:Y:S01]  /*20530*/  ENDCOLLECTIVE ;  /* 0x000000000000791b */ /* 0x003fe20003800000 */
.L_x_34640:
        /* <DEDUP_REMOVED lines=169> */
.L_x_34641:
[----:B------:R-:W-:Y:S01]  /*20fd0*/  HFMA2.MMA R230, -RZ, RZ, 0, 1.1920928955078125e-07 ;  /* 0x00000002ffe67435 */ /* 0x000fe200000001ff */
[----:B------:R-:W-:Y:S01]  /*20fe0*/  FADD.FTZ R231, R231, R228 ;  /* 0x000000e4e7e77221 */ /* 0x000fe20000010000 */
[----:B------:R-:W-:-:S03]  /*20ff0*/  MOV R228, 0xffffffff ;  /* 0xffffffff00e47802 */ /* 0x000fc60000000f00 */
[----:B------:R-:W-:-:S07]  /*21000*/  IMAD.MOV.U32 R237, RZ, RZ, R231 ;  /* 0x000000ffffed7224 */ /* 0x000fce00078e00e7 */
[----:B------:R-:W-:Y:S05]  /*21010*/  WARPSYNC.COLLECTIVE R228, `(.L_x_34642) ;  /* 0x00000000e4087348 */ /* 0x000fea0003c00000 */
[----:B------:R0:W1:Y:S02]  /*21020*/  SHFL.BFLY P1, R228, R237, R230, R229 ;  /* 0x0c0000e6ede47389 */ /* 0x00006400000200e5 */
[----:B01----:R-:W-:Y:S01]  /*21030*/  ENDCOLLECTIVE ;  /* 0x000000000000791b */ /* 0x003fe20003800000 */
.L_x_34642:
[----:B------:R-:W-:Y:S01]  /*21040*/  HFMA2.MMA R230, -RZ, RZ, 0, 2.384185791015625e-07 ;  /* 0x00000004ffe67435 */ /* 0x000fe200000001ff */
[----:B------:R-:W-:Y:S01]  /*21050*/  FADD.FTZ R231, R231, R228 ;  /* 0x000000e4e7e77221 */ /* 0x000fe20000010000 */
[----:B------:R-:W-:-:S03]  /*21060*/  MOV R228, 0xffffffff ;  /* 0xffffffff00e47802 */ /* 0x000fc60000000f00 */
[----:B------:R-:W-:-:S07]  /*21070*/  IMAD.MOV.U32 R237, RZ, RZ, R231 ;  /* 0x000000ffffed7224 */ /* 0x000fce00078e00e7 */
[----:B------:R-:W-:Y:S05]  /*21080*/  WARPSYNC.COLLECTIVE R228, `(.L_x_34643) ;  /* 0x00000000e4087348 */ /* 0x000fea0003c00000 */
[----:B------:R0:W1:Y:S02]  /*21090*/  SHFL.BFLY P1, R228, R237, R230, R229 ;  /* 0x0c0000e6ede47389 */ /* 0x00006400000200e5 */
[----:B01----:R-:W-:Y:S01]  /*210a0*/  ENDCOLLECTIVE ;  /* 0x000000000000791b */ /* 0x003fe20003800000 */
.L_x_34643:
[----:B------:R-:W-:Y:S01]  /*210b0*/  HFMA2.MMA R230, -RZ, RZ, 0, 4.76837158203125e-07 ;  /* 0x00000008ffe67435 */ /* 0x000fe200000001ff */
[----:B------:R-:W-:Y:S01]  /*210c0*/  FADD.FTZ R231, R231, R228 ;  /* 0x000000e4e7e77221 */ /* 0x000fe20000010000 */
[----:B------:R-:W-:-:S03]  /*210d0*/  MOV R228, 0xffffffff ;  /* 0xffffffff00e47802 */ /* 0x000fc60000000f00 */
[----:B------:R-:W-:-:S07]  /*210e0*/  IMAD.MOV.U32 R237, RZ, RZ, R231 ;  /* 0x000000ffffed7224 */ /* 0x000fce00078e00e7 */
[----:B------:R-:W-:Y:S05]  /*210f0*/  WARPSYNC.COLLECTIVE R228, `(.L_x_34644) ;  /* 0x00000000e4087348 */ /* 0x000fea0003c00000 */
[----:B------:R0:W1:Y:S02]  /*21100*/  SHFL.BFLY P1, R228, R237, R230, R229 ;  /* 0x0c0000e6ede47389 */ /* 0x00006400000200e5 */
[----:B01----:R-:W-:Y:S01]  /*21110*/  ENDCOLLECTIVE ;  /* 0x000000000000791b */ /* 0x003fe20003800000 */
.L_x_34644:
[----:B------:R-:W-:Y:S01]  /*21120*/  HFMA2.MMA R230, -RZ, RZ, 0, 9.5367431640625e-07 ;  /* 0x00000010ffe67435 */ /* 0x000fe200000001ff */
[----:B------:R-:W-:Y:S01]  /*21130*/  FADD.FTZ R231, R231, R228 ;  /* 0x000000e4e7e77221 */ /* 0x000fe20000010000 */
[----:B------:R-:W-:-:S03]  /*21140*/  MOV R228, 0xffffffff ;  /* 0xffffffff00e47802 */ /* 0x000fc60000000f00 */
[----:B------:R-:W-:-:S07]  /*21150*/  IMAD.MOV.U32 R237, RZ, RZ, R231 ;  /* 0x000000ffffed7224 */ /* 0x000fce00078e00e7 */
[----:B------:R-:W-:Y:S05]  /*21160*/  WARPSYNC.COLLECTIVE R228, `(.L_x_34645) ;  /* 0x00000000e4087348 */ /* 0x000fea0003c00000 */
[----:B------:R0:W1:Y:S02]  /*21170*/  SHFL.BFLY P1, R228, R237, R230, R229 ;  /* 0x0c0000e6ede47389 */ /* 0x00006400000200e5 */
[----:B01----:R-:W-:Y:S01]  /*21180*/  ENDCOLLECTIVE ;  /* 0x000000000000791b */ /* 0x003fe20003800000 */
.L_x_34645:
[----:B------:R-:W-:Y:S05]  /*21190*/  BRA `(.L_x_34646) ;  /* 0xffffffd8005c7947 */ /* 0x000fea000383ffff */
.L_x_34647:
        /* <DEDUP_REMOVED lines=14> */
.L_x_72357:


//--------------------- .text._ZN10layer_norm13ln_fwd_kernelINS_13Kernel_traitsIf13__nv_bfloat16fS2_fjLj2560ELj1ELj4ELj1ELj16ENS_18Kernel_traits_baseILj2560EfS2_fS2_fjLj128EEEEELb1ELb1ELb1ELb0EEEvNS_9FwdParamsE --------------------------
	.section	.text._ZN10layer_norm13ln_fwd_kernelINS_13Kernel_traitsIf13__nv_bfloat16fS2_fjLj2560ELj1ELj4ELj1ELj16ENS_18Kernel_traits_baseILj2560EfS2_fS2_fjLj128EEEEELb1ELb1ELb1ELb0EEEvNS_9FwdParamsE,"ax",@progbits
	.align	128
        .global         _ZN10layer_norm13ln_fwd_kernelINS_13Kernel_traitsIf13__nv_bfloat16fS2_fjLj2560ELj1ELj4ELj1ELj16ENS_18Kernel_traits_baseILj2560EfS2_fS2_fjLj128EEEEELb1ELb1ELb1ELb0EEEvNS_9FwdParamsE
        .type           _ZN10layer_norm13ln_fwd_kernelINS_13Kernel_traitsIf13__nv_bfloat16fS2_fjLj2560ELj1ELj4ELj1ELj16ENS_18Kernel_traits_baseILj2560EfS2_fS2_fjLj128EEEEELb1ELb1ELb1ELb0EEEvNS_9FwdParamsE,@function
        .size           _ZN10layer_norm13ln_fwd_kernelINS_13Kernel_traitsIf13__nv_bfloat16fS2_fjLj2560ELj1ELj4ELj1ELj16ENS_18Kernel_traits_baseILj2560EfS2_fS2_fjLj128EEEEELb1ELb1ELb1ELb0EEEvNS_9FwdParamsE,(.L_x_72358 - _ZN10layer_norm13ln_fwd_kernelINS_13Kernel_traitsIf13__nv_bfloat16fS2_fjLj2560ELj1ELj4ELj1ELj16ENS_18Kernel_traits_baseILj2560EfS2_fS2_fjLj128EEEEELb1ELb1ELb1ELb0EEEvNS_9FwdParamsE)
        .other          _ZN10layer_norm13ln_fwd_kernelINS_13Kernel_traitsIf13__nv_bfloat16fS2_fjLj2560ELj1ELj4ELj1ELj16ENS_18Kernel_traits_baseILj2560EfS2_fS2_fjLj128EEEEELb1ELb1ELb1ELb0EEEvNS_9FwdParamsE,@"STO_CUDA_ENTRY STV_DEFAULT"
_ZN10layer_norm13ln_fwd_kernelINS_13Kernel_traitsIf13__nv_bfloat16fS2_fjLj2560ELj1ELj4ELj1ELj16ENS_18Kernel_traits_baseILj2560EfS2_fS2_fjLj128EEEEELb1ELb1ELb1ELb0EEEvNS_9FwdParamsE:
.text._ZN10layer_norm13ln_fwd_kernelINS_13Kernel_traitsIf13__nv_bfloat16fS2_fjLj2560ELj1ELj4ELj1ELj16ENS_18Kernel_traits_baseILj2560EfS2_fS2_fjLj128EEEEELb1ELb1ELb1ELb0EEEvNS_9FwdParamsE:
        /* <DEDUP_REMOVED lines=16> */
[----:B------:R-:W-:Y:S01]  /*0100*/  BSSY B0, `(.L_x_34648) ;  /* 0x0000066000007945 */ /* 0x000fe20003800000 */
[----:B------:R-:W0:Y:S01]  /*0110*/  S2R R239, SR_TID.X ;  /* 0x0000000000ef7919 */ /* 0x000e220000002100 */
[----:B------:R-:W1:Y:S01]  /*0120*/  S2R R0, SR_CTAID.X ;  /* 0x0000000000007919 */ /* 0x000e620000002500 */
[----:B0-----:R-:W-:-:S05]  /*0130*/  LOP3.LUT R236, R239, 0x1f, RZ, 0xc0, !PT ;  /* 0x0000001fefec7812 */ /* 0x001fca00078ec0ff */
[----:B------:R-:W-:Y:S01]  /*0140*/  IMAD.MOV.U32 R113, RZ, RZ, R236 ;  /* 0x000000ffff717224 */ /* 0x000fe200078e00ec */
[----:B--2---:R-:W-:Y:S02]  /*0150*/  @P0 R2UR UR5, R3 ;  /* 0x00000000030502ca */ /* 0x004fe400000e0000 */
[----:B------:R-:W-:-:S11]  /*0160*/  @P0 R2UR UR4, R2 ;  /* 0x00000000020402ca */ /* 0x000fd600000e0000 */
[----:B------:R-:W-:Y:S02]  /*0170*/  UIADD3 UR9, UR5, -0x4498517b, URZ ;  /* 0xbb67ae8505097890 */ /* 0x000fe4000fffe03f */
[----:B------:R-:W-:Y:S02]  /*0180*/  UIADD3 UR10, UR5, 0x76cf5d0a, URZ ;  /* 0x76cf5d0a050a7890 */ /* 0x000fe4000fffe03f */
[----:B------:R-:W-:Y:S02]  /*0190*/  UIADD3 UR11, UR4, 0x3c6ef372, URZ ;  /* 0x3c6ef372040b7890 */ /* 0x000fe4000fffe03f */
[----:B------:R-:W-:Y:S01]  /*01a0*/  UIADD3 UR12, UR5, 0x32370b8f, URZ ;  /* 0x32370b8f050c7890 */ /* 0x000fe2000fffe03f */
[----:B---3--:R-:W-:Y:S01]  /*01b0*/  @P0 IADD3 R12, P1, R4, R7, RZ ;  /* 0x00000007040c0210 */ /* 0x008fe20007f3e0ff */
[--C-:B-1----:R-:W-:Y:S01]  /*01c0*/  IMAD R4, R0, UR8, R239.reuse ;  /* 0x0000000800047c24 */ /* 0x102fe2000f8e02ef */
[----:B------:R-:W-:Y:S02]  /*01d0*/  UIADD3 UR8, UR4, -0x61c88647, URZ ;  /* 0x9e3779b904087890 */ /* 0x000fe4000fffe03f */
[----:B------:R-:W-:Y:S01]  /*01e0*/  @P0 IADD3.X R13, RZ, R5, RZ, P1, !PT ;  /* 0x00000005ff0d0210 */ /* 0x000fe20000ffe4ff */
[----:B------:R-:W-:Y:S01]  /*01f0*/  IMAD.WIDE.U32 R10, R4, -0x326172a9, RZ ;  /* 0xcd9e8d57040a7825 */ /* 0x000fe200078e00ff */
[----:B------:R-:W-:Y:S01]  /*0200*/  UIADD3 UR13, UR4, -0x255992d5, URZ ;  /* 0xdaa66d2b040d7890 */ /* 0x000fe2000fffe03f */
[----:B------:R-:W-:Y:S01]  /*0210*/  SHF.R.U32.HI R5, RZ, 0x5, R239 ;  /* 0x00000005ff057819 */ /* 0x000fe200000116ef */
[----:B------:R-:W-:Y:S01]  /*0220*/  UIADD3 UR14, UR5, -0x126145ec, URZ ;  /* 0xed9eba14050e7890 */ /* 0x000fe2000fffe03f */
[--C-:B------:R-:W-:Y:S01]  /*0230*/  SHF.R.U64 R6, R12, 0x2, R13.reuse ;  /* 0x000000020c067819 */ /* 0x100fe2000000120d */
[----:B------:R-:W-:Y:S01]  /*0240*/  UIADD3 UR15, UR4, 0x78dde6e4, URZ ;  /* 0x78dde6e4040f7890 */ /* 0x000fe2000fffe03f */
[----:B------:R-:W-:Y:S01]  /*0250*/  SHF.R.U32.HI R3, RZ, 0x2, R13 ;  /* 0x00000002ff037819 */ /* 0x000fe2000001160d */
[----:B------:R-:W-:Y:S01]  /*0260*/  UIADD3 UR16, UR5, -0x56f99767, URZ ;  /* 0xa906689905107890 */ /* 0x000fe2000fffe03f */
[----:B------:R-:W-:Y:S01]  /*0270*/  IMAD R5, R0, 0x4, R5 ;  /* 0x0000000400057824 */ /* 0x000fe200078e0205 */
[----:B------:R-:W-:Y:S01]  /*0280*/  UIADD3 UR17, UR4, 0x1715609d, URZ ;  /* 0x1715609d04117890 */ /* 0x000fe2000fffe03f */
        /* <DEDUP_REMOVED lines=36> */
[----:B------:R-:W-:Y:S01]  /*04d0*/  IMAD.HI.U32 R11, R7, -0x326172a9, RZ ;  /* 0xcd9e8d57070b7827 */ /* 0x000fe200078e00ff */
[----:B------:R-:W-:-:S04]  /*04e0*/  LOP3.LUT R13, R15, UR21, R8, 0x96, !PT ;  /* 0x000000150f0d7c12 */ /* 0x000fc8000f8e9608 */
[----:B------:R-:W-:Y:S01]  /*04f0*/  LOP3.LUT R11, R11, UR23, R14, 0x96, !PT ;  /* 0x000000170b0b7c12 */ /* 0x000fe2000f8e960e */
[----:B------:R-:W-:-:S05]  /*0500*/  IMAD.HI.U32 R9, R13, -0x2daee0ad, RZ ;  /* 0xd2511f530d097827 */ /* 0x000fca00078e00ff */
[----:B------:R-:W-:Y:S02]  /*0510*/  LOP3.LUT R10, R9, UR22, R10, 0x96, !PT ;  /* 0x00000016090a7c12 */ /* 0x000fe4000f8e960a */
[----:B------:R-:W0:Y:S02]  /*0520*/  LDC R9, c[0x0][0x218] ;  /* 0x00008600ff097b82 */ /* 0x000e240000000800 */
[----:B0-----:R-:W-:-:S04]  /*0530*/  SHF.R.S32.HI R0, RZ, 0x1f, R9 ;  /* 0x0000001fff007819 */ /* 0x001fc80000011409 */
[----:B------:R-:W-:Y:S02]  /*0540*/  LEA.HI R0, R0, R9, RZ, 0x3 ;  /* 0x0000000900007211 */ /* 0x000fe400078f18ff */
        /* <DEDUP_REMOVED lines=33> */
.L_x_34649:
[----:B------:R-:W-:Y:S05]  /*0760*/  BSYNC B0 ;  /* 0x0000000000007941 */ /* 0x000fea0003800000 */
.L_x_34648:
        /* <DEDUP_REMOVED lines=22> */
[----:B------:R-:W4:Y:S04]  /*08d0*/  LDG.E.128 R40, desc[UR6][R32.64+0x10] ;  /* 0x0000100620287981 */ /* 0x000f28000c1e1d00 */
[----:B------:R-:W2:Y:S04]  /*08e0*/  LDG.E.128 R36, desc[UR6][R14.64+0x10] ;  /* 0x000010060e247981 */ /* 0x000ea8000c1e1d00 */
[----:B------:R-:W3:Y:S01]  /*08f0*/  LDG.E.128 R32, desc[UR6][R14.64] ;  /* 0x000000060e207981 */ /* 0x000ee2000c1e1d00 */
[----:B------:R-:W-:-:S03]  /*0900*/  IADD3 R113, R113, 0x20, RZ ;  /* 0x0000002071717810 */ /* 0x000fc60007ffe0ff */
        /* <DEDUP_REMOVED lines=8> */
.L_x_34651:
[----:B------:R-:W-:Y:S05]  /*0990*/  BSYNC B0 ;  /* 0x0000000000007941 */ /* 0x000fea0003800000 */
.L_x_34650:
        /* <DEDUP_REMOVED lines=25> */
[----:B------:R-:W-:-:S03]  /*0b30*/  VIADD R113, R113, 0x20 ;  /* 0x0000002071717836 */ /* 0x000fc60000000000 */
        /* <DEDUP_REMOVED lines=8> */
.L_x_34653:
[----:B------:R-:W-:Y:S05]  /*0bc0*/  BSYNC B0 ;  /* 0x0000000000007941 */ /* 0x000fea0003800000 */
.L_x_34652:
[----:B------:R-:W-:Y:S01]  /*0bd0*/  ISETP.GE.U32.AND P1, PT, R2, 0x80, PT ;  /* 0x000000800200780c */ /* 0x000fe20003f26070 */
[----:B------:R-:W-:Y:S01]  /*0be0*/  BSSY B0, `(.L_x_34654) ;  /* 0x000001f000007945 */ /* 0x000fe20003800000 */
[----:B------:R-:W-:-:S11]  /*0bf0*/  LOP3.LUT R0, R0, 0xfffff7ff, RZ, 0xc0, !PT ;  /* 0xfffff7ff00007812 */ /* 0x000fd600078ec0ff */
[----:B------:R-:W-:Y:S01]  /*0c00*/  @P1 LOP3.LUT R0, R0, 0x800, RZ, 0xfc, !PT ;  /* 0x0000080000001812 */ /* 0x000fe200078efcff */
[----:B------:R-:W-:Y:S06]  /*0c10*/  @!P1 BRA `(.L_x_34655) ;  /* 0x00000000006c9947 */ /* 0x000fec0003800000 */
[----:B------:R-:W-:Y:S01]  /*0c20*/  ULDC.64 UR24, c[0x0][0x2c8] ;  /* 0x0000b20000187ab9 */ /* 0x000fe20000000a00 */
[----:B---3--:R-:W2:Y:S01]  /*0c30*/  LDC.64 R48, c[0x0][0x260] ;  /* 0x00009800ff307b82 */ /* 0x008ea20000000a00 */
[----:B------:R-:W-:Y:S02]  /*0c40*/  ISETP.NE.U32.AND P1, PT, RZ, UR24, PT ;  /* 0x00000018ff007c0c */ /* 0x000fe4000bf25070 */
[----:B0-----:R-:W-:Y:S02]  /*0c50*/  CS2R R42, SRZ ;  /* 0x00000000002a7805 */ /* 0x001fe4000001ff00 */
        /* <DEDUP_REMOVED lines=12> */
[----:B------:R-:W2:Y:S04]  /*0d20*/  LDG.E.128 R56, desc[UR6][R48.64] ;  /* 0x0000000630387981 */ /* 0x000ea8000c1e1d00 */
[----:B------:R4:W5:Y:S04]  /*0d30*/  LDG.E.128 R248, desc[UR6][R48.64+0x10] ;  /* 0x0000100630f87981 */ /* 0x000968000c1e1d00 */
[----:B------:R-:W3:Y:S04]  /*0d40*/  LDG.E.128 R52, desc[UR6][R14.64+0x10] ;  /* 0x000010060e347981 */ /* 0x000ee8000c1e1d00 */
[----:B------:R-:W4:Y:S01]  /*0d50*/  LDG.E.128 R48, desc[UR6][R14.64] ;  /* 0x000000060e307981 */ /* 0x000f22000c1e1d00 */
[----:B------:R-:W-:-:S03]  /*0d60*/  VIADD R113, R113, 0x20 ;  /* 0x0000002071717836 */ /* 0x000fc60000000000 */
[----:B----4-:R4:W-:Y:S04]  /*0d70*/  STL.64 [R1+0x130], R48 ;  /* 0x0001303001007387 */ /* 0x0109e80000100a00 */
[----:B------:R4:W-:Y:S04]  /*0d80*/  STL.64 [R1+0x138], R50 ;  /* 0x0001383201007387 */ /* 0x0009e80000100a00 */
[----:B---3--:R4:W-:Y:S04]  /*0d90*/  STL.64 [R1+0x140], R52 ;  /* 0x0001403401007387 */ /* 0x0089e80000100a00 */
[----:B------:R4:W-:Y:S04]  /*0da0*/  STL.64 [R1+0x148], R54 ;  /* 0x0001483601007387 */ /* 0x0009e80000100a00 */
[----:B--2---:R4:W-:Y:S04]  /*0db0*/  STL.64 [R1], R56 ;  /* 0x0000003801007387 */ /* 0x0049e80000100a00 */
[----:B------:R4:W-:Y:S02]  /*0dc0*/  STL.64 [R1+0x8], R58 ;  /* 0x0000083a01007387 */ /* 0x0009e40000100a00 */
.L_x_34655:
[----:B------:R-:W-:Y:S05]  /*0dd0*/  BSYNC B0 ;  /* 0x0000000000007941 */ /* 0x000fea0003800000 */
.L_x_34654:
[----:B------:R-:W-:Y:S01]  /*0de0*/  ISETP.GE.U32.AND P1, PT, R2, 0xa0, PT ;  /* 0x000000a00200780c */ /* 0x000fe20003f26070 */
[----:B------:R-:W-:Y:S01]  /*0df0*/  BSSY B0, `(.L_x_34656) ;  /* 0x000001d000007945 */ /* 0x000fe20003800000 */
[----:B------:R-:W-:-:S11]  /*0e00*/  LOP3.LUT R0, R0, 0xfffffbff, RZ, 0xc0, !PT ;  /* 0xfffffbff00007812 */ /* 0x000fd600078ec0ff */
[----:B------:R-:W-:Y:S01]  /*0e10*/  @P1 LOP3.LUT R0, R0, 0x400, RZ, 0xfc, !PT ;  /* 0x0000040000001812 */ /* 0x000fe200078efcff */
[----:B------:R-:W-:Y:S06]  /*0e20*/  @!P1 BRA `(.L_x_34657) ;  /* 0x0000000000649947 */ /* 0x000fec0003800000 */
[----:B------:R-:W-:Y:S01]  /*0e30*/  ULDC.64 UR24, c[0x0][0x2c8] ;  /* 0x0000b20000187ab9 */ /* 0x000fe20000000a00 */
[----:B----4-:R-:W2:Y:S01]  /*0e40*/  LDC.64 R56, c[0x0][0x260] ;  /* 0x00009800ff387b82 */ /* 0x010ea20000000a00 */
[----:B------:R-:W-:Y:S02]  /*0e50*/  ISETP.NE.U32.AND P1, PT, RZ, UR24, PT ;  /* 0x00000018ff007c0c */ /* 0x000fe4000bf25070 */
[----:B---3--:R-:W-:Y:S02]  /*0e60*/  CS2R R50, SRZ ;  /* 0x0000000000327805 */ /* 0x008fe4000001ff00 */
        /* <DEDUP_REMOVED lines=21> */
.L_x_34657:
[----:B------:R-:W-:Y:S05]  /*0fc0*/  BSYNC B0 ;  /* 0x0000000000007941 */ /* 0x000fea0003800000 */
.L_x_34656:
        /* <DEDUP_REMOVED lines=8> */
[----:B---34-:R-:W-:Y:S02]  /*1050*/  CS2R R58, SRZ ;  /* 0x00000000003a7805 */ /* 0x018fe4000001ff00 */
        /* <DEDUP_REMOVED lines=16> */
[----:B------:R-:W-:-:S03]  /*1160*/  VIADD R113, R113, 0x20 ;  /* 0x0000002071717836 */ /* 0x000fc60000000000 */
[----:B----4-:R3:W-:Y:S04]  /*1170*/  STL.64 [R1+0xf0], R64 ;  /* 0x0000f04001007387 */ /* 0x0107e80000100a00 */
[----:B------:R3:W-:Y:S04]  /*1180*/  STL.64 [R1+0xf8], R66 ;  /* 0x0000f84201007387 */ /* 0x0007e80000100a00 */
[----:B--2---:R3:W-:Y:S04]  /*1190*/  STL.64 [R1+0x100], R68 ;  /* 0x0001004401007387 */ /* 0x0047e80000100a00 */
[----:B------:R3:W-:Y:S02]  /*11a0*/  STL.64 [R1+0x108], R70 ;  /* 0x0001084601007387 */ /* 0x0007e40000100a00 */
.L_x_34659:
[----:B------:R-:W-:Y:S05]  /*11b0*/  BSYNC B0 ;  /* 0x0000000000007941 */ /* 0x000fea0003800000 */
.L_x_34658:
        /* <DEDUP_REMOVED lines=30> */
.L_x_34661:
[----:B------:R-:W-:Y:S05]  /*13a0*/  BSYNC B0 ;  /* 0x0000000000007941 */ /* 0x000fea0003800000 */
.L_x_34660:
        /* <DEDUP_REMOVED lines=30> */
.L_x_34663:
[----:B------:R-:W-:Y:S05]  /*1590*/  BSYNC B0 ;  /* 0x0000000000007941 */ /* 0x000fea0003800000 */
.L_x_34662:
        /* <DEDUP_REMOVED lines=30> */
.L_x_34665:
[----:B------:R-:W-:Y:S05]  /*1780*/  BSYNC B0 ;  /* 0x0000000000007941 */ /* 0x000fea0003800000 */
.L_x_34664:
        /* <DEDUP_REMOVED lines=16> */
[----:B------:R-:W5:Y:S04]  /*1890*/  @P1 LDG.E.128 R104, desc[UR6][R8.64] ;  /* 0x0000000608681981 */ /* 0x000f68000c1e1d00 */
[----:B------:R2:W5:Y:S01]  /*18a0*/  @P1 LDG.E.128 R108, desc[UR6][R8.64+0x10] ;  /* 0x00001006086c1981 */ /* 0x000562000c1e1d00 */
[----:B-1----:R-:W-:-:S05]  /*18b0*/  IMAD.WIDE.U32 R14, R113, 0x20, R14 ;  /* 0x00000020710e7825 */ /* 0x002fca00078e000e */
[----:B------:R-:W3:Y:S01]  /*18c0*/  LDG.E.128 R120, desc[UR6][R14.64+0x10] ;  /* 0x000010060e787981 */ /* 0x000ee2000c1e1d00 */
        /* <DEDUP_REMOVED lines=13> */
.L_x_34667:
[----:B------:R-:W-:Y:S05]  /*19a0*/  BSYNC B0 ;  /* 0x0000000000007941 */ /* 0x000fea0003800000 */
.L_x_34666:
[----:B------:R-:W-:Y:S01]  /*19b0*/  ULDC UR24, c[0x0][0x214] ;  /* 0x0000850000187ab9 */ /* 0x000fe20000000800 */
[----:B------:R-:W-:Y:S01]  /*19c0*/  UIADD3 UR29, UR5, -0x695add53, URZ ;  /* 0x96a522ad051d7890 */ /* 0x000fe2000fffe03f */
[----:B------:R-:W-:Y:S01]  /*19d0*/  ISETP.GE.AND P1, PT, R5, UR24, PT ;  /* 0x0000001805007c0c */ /* 0x000fe2000bf26270 */
[----:B------:R-:W-:-:S12]  /*19e0*/  UIADD3 UR28, UR4, -0x700cb87f, URZ ;  /* 0x8ff34781041c7890 */ /* 0x000fd8000fffe03f */
[----:B------:R-:W-:Y:S05]  /*19f0*/  @P1 EXIT ;  /* 0x000000000000194d */ /* 0x000fea0003800000 */
[----:B------:R-:W-:Y:S01]  /*1a00*/  IMAD R7, R7, -0x326172a9, RZ ;  /* 0xcd9e8d5707077824 */ /* 0x000fe200078e02ff */
[----:B------:R-:W-:Y:S01]  /*1a10*/  BSSY B0, `(.L_x_34668) ;  /* 0x00022cd000007945 */ /* 0x000fe20003800000 */
[----:B---3--:R-:W-:Y:S01]  /*1a20*/  IMAD.HI.U32 R8, R10, -0x326172a9, RZ ;  /* 0xcd9e8d570a087827 */ /* 0x008fe200078e00ff */
[----:B------:R-:W-:Y:S01]  /*1a30*/  ULDC.U8 UR24, c[0x0][0x2a0] ;  /* 0x0000a80000187ab9 */ /* 0x000fe20000000000 */
[----:B------:R-:W-:Y:S01]  /*1a40*/  ULDC UR25, c[0x0][0x294] ;  /* 0x0000a50000197ab9 */ /* 0x000fe20000000800 */
[----:B------:R-:W-:Y:S01]  /*1a50*/  UISETP.NE.AND UP0, UPT, UR24, URZ, UPT ;  /* 0x0000003f1800728c */ /* 0x000fe2000bf05270 */
[----:B------:R-:W-:Y:S01]  /*1a60*/  IMAD.HI.U32 R9, R11, -0x2daee0ad, RZ ;  /* 0xd2511f530b097827 */ /* 0x000fe200078e00ff */
[----:B------:R-:W-:Y:S01]  /*1a70*/  LOP3.LUT R7, R8, UR28, R7, 0x96, !PT ;  /* 0x0000001c08077c12 */ /* 0x000fe2000f8e9607 */
[----:B------:R-:W-:Y:S01]  /*1a80*/  ULDC UR24, c[0x0][0x2d8] ;  /* 0x0000b60000187ab9 */ /* 0x000fe20000000800 */
[----:B------:R-:W-:Y:S01]  /*1a90*/  ULDC.64 UR26, c[0x0][0x298] ;  /* 0x0000a600001a7ab9 */ /* 0x000fe20000000a00 */
[----:B------:R-:W-:-:S02]  /*1aa0*/  IMAD R8, R13, -0x2daee0ad, RZ ;  /* 0xd2511f530d087824 */ /* 0x000fc400078e02ff */
[----:B------:R-:W-:-:S03]  /*1ab0*/  IMAD R10, R10, -0x326172a9, RZ ;  /* 0xcd9e8d570a0a7824 */ /* 0x000fc600078e02ff */
[----:B------:R-:W-:Y:S02]  /*1ac0*/  LOP3.LUT R8, R9, UR29, R8, 0x96, !PT ;  /* 0x0000001d09087c12 */ /* 0x000fe4000f8e9608 */
[----:B------:R-:W-:Y:S01]  /*1ad0*/  LOP3.LUT R9, R12, 0x3, RZ, 0xc0, !PT ;  /* 0x000000030c097812 */ /* 0x000fe200078ec0ff */
[----:B------:R-:W-:Y:S02]  /*1ae0*/  IMAD R12, R11, -0x2daee0ad, RZ ;  /* 0xd2511f530b0c7824 */ /* 0x000fe400078e02ff */
[----:B------:R-:W-:-:S07]  /*1af0*/  IMAD.MOV.U32 R11, RZ, RZ, RZ ;  /* 0x000000ffff0b7224 */ /* 0x000fce00078e00ff */
.L_x_35448:
[----:B------:R-:W2:Y:S08]  /*1b00*/  LDC.64 R204, c[0x0][0x280] ;  /* 0x0000a000ffcc7b82 */ /* 0x000eb00000000a00 */
[----:B------:R-:W3:Y:S08]  /*1b10*/  LDC.64 R206, c[0x0][0x288] ;  /* 0x0000a200ffce7b82 */ /* 0x000ef00000000a00 */
[----:B------:R-:W0:Y:S01]  /*1b20*/  LDC R252, c[0x0][0x218] ;  /* 0x00008600fffc7b82 */ /* 0x000e220000000800 */
[----:B--2---:R-:W-:-:S06]  /*1b30*/  IMAD.WIDE R204, R5, 0x4, R204 ;  /* 0x0000000405cc7825 */ /* 0x004fcc00078e02cc */
[----:B------:R0:W2:Y:S01]  /*1b40*/  LDG.E R204, desc[UR6][R204.64] ;  /* 0x00000006cccc7981 */ /* 0x0000a2000c1e1900 */
[----:B---3--:R-:W-:-:S05]  /*1b50*/  IMAD.WIDE R206, R5, 0x4, R206 ;  /* 0x0000000405ce7825 */ /* 0x008fca00078e02ce */
[----:B-----5:R3:W5:Y:S01]  /*1b60*/  LDG.E R237, desc[UR6][R206.64] ;  /* 0x00000006ceed7981 */ /* 0x020762000c1e1900 */
[----:B------:R-:W-:Y:S01]  /*1b70*/  BSSY B1, `(.L_x_34669) ;  /* 0x000033b000017945 */ /* 0x000fe20003800000 */
[----:B------:R-:W-:Y:S01]  /*1b80*/  SHF.R.S32.HI R238, RZ, 0x1f, R5 ;  /* 0x0000001fffee7819 */ /* 0x000fe20000011405 */
[----:B0-----:R-:W-:-:S05]  /*1b90*/  IMAD R205, R5, R252, RZ ;  /* 0x000000fc05cd7224 */ /* 0x001fca00078e02ff */
[----:B---3--:R-:W-:-:S04]  /*1ba0*/  SHF.R.S32.HI R206, RZ, 0x1f, R205 ;  /* 0x0000001fffce7819 */ /* 0x008fc800000114cd */
[----:B------:R-:W-:-:S04]  /*1bb0*/  LEA.HI R205, R206, R205, RZ, 0x3 ;  /* 0x000000cdcecd7211 */ /* 0x000fc800078f18ff */
[----:B------:R-:W-:Y:S02]  /*1bc0*/  LEA.HI.SX32 R205, R205, R236, 0x1d ;  /* 0x000000eccdcd7211 */ /* 0x000fe400078feaff */
[----:B--2---:R-:W-:-:S13]  /*1bd0*/  ISETP.GE.AND P1, PT, R204, 0x1, PT ;  /* 0x00000001cc00780c */ /* 0x004fda0003f26270 */
        /* <DEDUP_REMOVED lines=9> */
[----:B-1----:R-:W1:Y:S01]  /*1c70*/  @P1 LDC.64 R124, c[0x0][0x220] ;  /* 0x00008800ff7c1b82 */ /* 0x002e620000000a00 */
        /* <DEDUP_REMOVED lines=27> */
.L_x_34674:
[----:B------:R-:W-:-:S07]  /*1e30*/  IMAD.MOV.U32 R13, RZ, RZ, R10 ;  /* 0x000000ffff0d7224 */ /* 0x000fce00078e000a */
.L_x_34675:
[----:B------:R-:W-:Y:S05]  /*1e40*/  BSYNC B3 ;  /* 0x0000000000037941 */ /* 0x000fea0003800000 */
.L_x_34673:
        /* <DEDUP_REMOVED lines=16> */
.L_x_34679:
[----:B------:R-:W-:Y:S05]  /*1f50*/  BSYNC B4 ;  /* 0x0000000000047941 */ /* 0x000fea0003800000 */
.L_x_34678:
        /* <DEDUP_REMOVED lines=44> */
.L_x_34677:
[----:B------:R-:W-:Y:S05]  /*2220*/  BSYNC B3 ;  /* 0x0000000000037941 */ /* 0x000fea0003800000 */
.L_x_34676:
        /* <DEDUP_REMOVED lines=10> */
[----:B--2---:R-:W-:Y:S01]  /*22d0*/  FMUL.FTZ R124, R124, R13 ;  /* 0x0000000d7c7c7220 */ /* 0x004fe20000410000 */
[----:B------:R-:W-:-:S03]  /*22e0*/  PRMT R13, R9, 0x7610, R13 ;  /* 0x00007610090d7816 */ /* 0x000fc6000000000d */
[----:B------:R-:W-:-:S07]  /*22f0*/  @P2 FADD.FTZ R124, R116, R124 ;  /* 0x0000007c747c2221 */ /* 0x000fce0000010000 */
.L_x_34672:
[----:B------:R-:W-:Y:S05]  /*2300*/  BSYNC B2 ;  /* 0x0000000000027941 */ /* 0x000fea0003800000 */
.L_x_34671:
        /* <DEDUP_REMOVED lines=18> */
.L_x_34683:
[----:B------:R-:W-:-:S07]  /*2430*/  IMAD.MOV.U32 R9, RZ, RZ, R10 ;  /* 0x000000ffff097224 */ /* 0x000fce00078e000a */
.L_x_34684:
[----:B------:R-:W-:Y:S05]  /*2440*/  BSYNC B3 ;  /* 0x0000000000037941 */ /* 0x000fea0003800000 */
.L_x_34682:
        /* <DEDUP_REMOVED lines=16> */
.L_x_34688:
[----:B------:R-:W-:Y:S05]  /*2550*/  BSYNC B4 ;  /* 0x0000000000047941 */ /* 0x000fea0003800000 */
.L_x_34687:
        /* <DEDUP_REMOVED lines=44> */
.L_x_34686:
[----:B------:R-:W-:Y:S05]  /*2820*/  BSYNC B3 ;  /* 0x0000000000037941 */ /* 0x000fea0003800000 */
.L_x_34685:
        /* <DEDUP_REMOVED lines=11> */
[----:B--2---:R-:W-:Y:S01]  /*28e0*/  FMUL.FTZ R125, R125, R14 ;  /* 0x0000000e7d7d7220 */ /* 0x004fe20000410000 */
[----:B------:R-:W-:-:S03]  /*28f0*/  PRMT R14, R9, 0x7610, R14 ;  /* 0x00007610090e7816 */ /* 0x000fc6000000000e */
[----:B------:R-:W-:-:S07]  /*2900*/  @P2 FADD.FTZ R125, R117, R125 ;  /* 0x0000007d757d2221 */ /* 0x000fce0000010000 */
.L_x_34681:
[----:B------:R-:W-:Y:S05]  /*2910*/  BSYNC B2 ;  /* 0x0000000000027941 */ /* 0x000fea0003800000 */
.L_x_34680:
        /* <DEDUP_REMOVED lines=18> */
.L_x_34692:
[----:B------:R-:W-:-:S07]  /*2a40*/  IMAD.MOV.U32 R9, RZ, RZ, R10 ;  /* 0x000000ffff097224 */ /* 0x000fce00078e000a */
.L_x_34693:
[----:B------:R-:W-:Y:S05]  /*2a50*/  BSYNC B3 ;  /* 0x0000000000037941 */ /* 0x000fea0003800000 */
.L_x_34691:
        /* <DEDUP_REMOVED lines=16> */
.L_x_34697:
[----:B------:R-:W-:Y:S05]  /*2b60*/  BSYNC B4 ;  /* 0x0000000000047941 */ /* 0x000fea0003800000 */
.L_x_34696:
        /* <DEDUP_REMOVED lines=44> */
.L_x_34695:
[----:B------:R-:W-:Y:S05]  /*2e30*/  BSYNC B3 ;  /* 0x0000000000037941 */ /* 0x000fea0003800000 */
.L_x_34694:
        /* <DEDUP_REMOVED lines=13> */
.L_x_34690:
[----:B------:R-:W-:Y:S05]  /*2f10*/  BSYNC B2 ;  /* 0x0000000000027941 */ /* 0x000fea0003800000 */
.L_x_34689:
        /* <DEDUP_REMOVED lines=18> */
.L_x_34701:
[----:B------:R-:W-:-:S07]  /*3040*/  IMAD.MOV.U32 R9, RZ, RZ, R10 ;  /* 0x000000ffff097224 */ /* 0x000fce00078e000a */
.L_x_34702:
[----:B------:R-:W-:Y:S05]  /*3050*/  BSYNC B3 ;  /* 0x0000000000037941 */ /* 0x000fea0003800000 */
.L_x_34700:
        /* <DEDUP_REMOVED lines=16> */
.L_x_34706:
[----:B------:R-:W-:Y:S05]  /*3160*/  BSYNC B4 ;  /* 0x0000000000047941 */ /* 0x000fea0003800000 */
.L_x_34705:
        /* <DEDUP_REMOVED lines=44> */
.L_x_34704:
[----:B------:R-:W-:Y:S05]  /*3430*/  BSYNC B3 ;  /* 0x0000000000037941 */ /* 0x000fea0003800000 */
.L_x_34703:
        /* <DEDUP_REMOVED lines=10> */
[----:B------:R-:W-:-:S04]  /*34e0*/  SEL R9, RZ, 0x1, P4 ;  /* 0x00000001ff097807 */ /* 0x000fc80002000000 */
[----:B------:R-:W-:Y:S01]  /*34f0*/  PRMT R208, R9, 0x7610, R208 ;  /* 0x0000761009d07816 */ /* 0x000fe200000000d0 */
[----:B--2---:R-:W-:-:S04]  /*3500*/  FMUL.FTZ R127, R128, R127 ;  /* 0x0000007f807f7220 */ /* 0x004fc80000410000 */
[----:B------:R-:W-:-:S07]  /*3510*/  @P2 FADD.FTZ R127, R119, R127 ;  /* 0x0000007f777f2221 */ /* 0x000fce0000010000 */
.L_x_34699:
[----:B------:R-:W-:Y:S05]  /*3520*/  BSYNC B2 ;  /* 0x0000000000027941 */ /* 0x000fea0003800000 */
.L_x_34698:
        /* <DEDUP_REMOVED lines=18> */
.L_x_34710:
[----:B------:R-:W-:-:S07]  /*3650*/  IMAD.MOV.U32 R9, RZ, RZ, R10 ;  /* 0x000000ffff097224 */ /* 0x000fce00078e000a */
.L_x_34711:
[----:B------:R-:W-:Y:S05]  /*3660*/  BSYNC B3 ;  /* 0x0000000000037941 */ /* 0x000fea0003800000 */
.L_x_34709:
        /* <DEDUP_REMOVED lines=16> */
.L_x_34715:
[----:B------:R-:W-:Y:S05]  /*3770*/  BSYNC B4 ;  /* 0x0000000000047941 */ /* 0x000fea0003800000 */
.L_x_34714:
        /* <DEDUP_REMOVED lines=44> */
.L_x_34713:
[----:B------:R-:W-:Y:S05]  /*3a40*/  BSYNC B3 ;  /* 0x0000000000037941 */ /* 0x000fea0003800000 */
.L_x_34712:
[----:B------:R-:W2:Y:S01]  /*3a50*/  LDL R129, [R1+0x1a0] ;  /* 0x0001a00001817983 */ /* 0x000ea20000100800 */
        /* <DEDUP_REMOVED lines=12> */
.L_x_34708:
[----:B------:R-:W-:Y:S05]  /*3b20*/  BSYNC B2 ;  /* 0x0000000000027941 */ /* 0x000fea0003800000 */
.L_x_34707:
        /* <DEDUP_REMOVED lines=18> */
.L_x_34719:
[----:B------:R-:W-:-:S07]  /*3c50*/  IMAD.MOV.U32 R9, RZ, RZ, R10 ;  /* 0x000000ffff097224 */ /* 0x000fce00078e000a */
.L_x_34720:
[----:B------:R-:W-:Y:S05]  /*3c60*/  BSYNC B3 ;  /* 0x0000000000037941 */ /* 0x000fea0003800000 */
.L_x_34718:
        /* <DEDUP_REMOVED lines=16> */
.L_x_34724:
[----:B------:R-:W-:Y:S05]  /*3d70*/  BSYNC B4 ;  /* 0x0000000000047941 */ /* 0x000fea0003800000 */
.L_x_34723:
        /* <DEDUP_REMOVED lines=44> */
.L_x_34722:
[----:B------:R-:W-:Y:S05]  /*4040*/  BSYNC B3 ;  /* 0x0000000000037941 */ /* 0x000fea0003800000 */
.L_x_34721:
[----:B------:R-:W2:Y:S01]  /*4050*/  LDL R130, [R1+0x1a4] ;  /* 0x0001a40001827983 */ /* 0x000ea20000100800 */
        /* <DEDUP_REMOVED lines=13> */
.L_x_34717:
[----:B------:R-:W-:Y:S05]  /*4130*/  BSYNC B2 ;  /* 0x0000000000027941 */ /* 0x000fea0003800000 */
.L_x_34716:
        /* <DEDUP_REMOVED lines=18> */
.L_x_34728:
[----:B------:R-:W-:-:S07]  /*4260*/  IMAD.MOV.U32 R9, RZ, RZ, R10 ;  /* 0x000000ffff097224 */ /* 0x000fce00078e000a */
.L_x_34729:
[----:B------:R-:W-:Y:S05]  /*4270*/  BSYNC B3 ;  /* 0x0000000000037941 */ /* 0x000fea0003800000 */
.L_x_34727:
        /* <DEDUP_REMOVED lines=16> */
.L_x_34733:
[----:B------:R-:W-:Y:S05]  /*4380*/  BSYNC B4 ;  /* 0x0000000000047941 */ /* 0x000fea0003800000 */
.L_x_34732:
        /* <DEDUP_REMOVED lines=44> */
.L_x_34731:
[----:B------:R-:W-:Y:S05]  /*4650*/  BSYNC B3 ;  /* 0x0000000000037941 */ /* 0x000fea0003800000 */
.L_x_34730:
        /* <DEDUP_REMOVED lines=13> */
.L_x_34726:
[----:B------:R-:W-:Y:S05]  /*4730*/  BSYNC B2 ;  /* 0x0000000000027941 */ /* 0x000fea0003800000 */
.L_x_34725:
        /* <DEDUP_REMOVED lines=18> */
.L_x_34737:
[----:B------:R-:W-:-:S07]  /*4860*/  IMAD.MOV.U32 R131, RZ, RZ, R10 ;  /* 0x000000ffff837224 */ /* 0x000fce00078e000a */
.L_x_34738:
[----:B------:R-:W-:Y:S05]  /*4870*/  BSYNC B3 ;  /* 0x0000000000037941 */ /* 0x000fea0003800000 */
.L_x_34736:
        /* <DEDUP_REMOVED lines=16> */
.L_x_34742:
[----:B------:R-:W-:Y:S05]  /*4980*/  BSYNC B4 ;  /* 0x0000000000047941 */ /* 0x000fea0003800000 */
.L_x_34741:
        /* <DEDUP_REMOVED lines=44> */
.L_x_34740:
[----:B------:R-:W-:Y:S05]  /*4c50*/  BSYNC B3 ;  /* 0x0000000000037941 */ /* 0x000fea0003800000 */
.L_x_34739:
[----:B------:R-:W2:Y:S01]  /*4c60*/  LDL R213, [R1+0x1ac] ;  /* 0x0001ac0001d57983 */ /* 0x000ea20000100800 */
        /* <DEDUP_REMOVED lines=11> */
[----:B--2---:R-:W-:-:S04]  /*4d20*/  FMUL.FTZ R131, R213, R131 ;  /* 0x00000083d5837220 */ /* 0x004fc80000410000 */
[----:B------:R-:W-:-:S07]  /*4d30*/  @P2 FADD.FTZ R131, R123, R131 ;  /* 0x000000837b832221 */ /* 0x000fce0000010000 */
.L_x_34735:
[----:B------:R-:W-:Y:S05]  /*4d40*/  BSYNC B2 ;  /* 0x0000000000027941 */ /* 0x000fea0003800000 */
.L_x_34734:
        /* <DEDUP_REMOVED lines=26> */
.L_x_34744:
[----:B------:R-:W-:Y:S05]  /*4ef0*/  BSYNC B2 ;  /* 0x0000000000027941 */ /* 0x000fea0003800000 */
.L_x_34743:
[----:B------:R-:W-:Y:S01]  /*4f00*/  IADD3 R205, R205, 0x20, RZ ;  /* 0x00000020cdcd7810 */ /* 0x000fe20007ffe0ff */
[----:B------:R-:W-:-:S07]  /*4f10*/  VIADD R206, R206, 0x20 ;  /* 0x00000020cece7836 */ /* 0x000fce0000000000 */
.L_x_34670:
[----:B------:R-:W-:Y:S05]  /*4f20*/  BSYNC B1 ;  /* 0x0000000000017941 */ /* 0x000fea0003800000 */
.L_x_34669:
        /* <DEDUP_REMOVED lines=32> */
.L_x_34750:
[----:B------:R-:W-:-:S07]  /*5130*/  IMAD.MOV.U32 R13, RZ, RZ, R10 ;  /* 0x000000ffff0d7224 */ /* 0x000fce00078e000a */
.L_x_34751:
[----:B------:R-:W-:Y:S05]  /*5140*/  BSYNC B3 ;  /* 0x0000000000037941 */ /* 0x000fea0003800000 */
.L_x_34749:
        /* <DEDUP_REMOVED lines=16> */
.L_x_34755:
[----:B------:R-:W-:Y:S05]  /*5250*/  BSYNC B4 ;  /* 0x0000000000047941 */ /* 0x000fea0003800000 */
.L_x_34754:
        /* <DEDUP_REMOVED lines=44> */
.L_x_34753:
[----:B------:R-:W-:Y:S05]  /*5520*/  BSYNC B3 ;  /* 0x0000000000037941 */ /* 0x000fea0003800000 */
.L_x_34752:
        /* <DEDUP_REMOVED lines=13> */
.L_x_34748:
[----:B------:R-:W-:Y:S05]  /*5600*/  BSYNC B2 ;  /* 0x0000000000027941 */ /* 0x000fea0003800000 */
.L_x_34747:
        /* <DEDUP_REMOVED lines=18> */
.L_x_34759:
[----:B------:R-:W-:-:S07]  /*5730*/  IMAD.MOV.U32 R9, RZ, RZ, R10 ;  /* 0x000000ffff097224 */ /* 0x000fce00078e000a */
.L_x_34760:
[----:B------:R-:W-:Y:S05]  /*5740*/  BSYNC B3 ;  /* 0x0000000000037941 */ /* 0x000fea0003800000 */
.L_x_34758:
        /* <DEDUP_REMOVED lines=16> */
.L_x_34764:
[----:B------:R-:W-:Y:S05]  /*5850*/  BSYNC B4 ;  /* 0x0000000000047941 */ /* 0x000fea0003800000 */
.L_x_34763:
        /* <DEDUP_REMOVED lines=44> */
.L_x_34762:
[----:B------:R-:W-:Y:S05]  /*5b20*/  BSYNC B3 ;  /* 0x0000000000037941 */ /* 0x000fea0003800000 */
.L_x_34761:
        /* <DEDUP_REMOVED lines=14> */
.L_x_34757:
[----:B------:R-:W-:Y:S05]  /*5c10*/  BSYNC B2 ;  /* 0x0000000000027941 */ /* 0x000fea0003800000 */
.L_x_34756:
        /* <DEDUP_REMOVED lines=18> */
.L_x_34768:
[----:B------:R-:W-:-:S07]  /*5d40*/  IMAD.MOV.U32 R9, RZ, RZ, R10 ;  /* 0x000000ffff097224 */ /* 0x000fce00078e000a */
.L_x_34769:
[----:B------:R-:W-:Y:S05]  /*5d50*/  BSYNC B3 ;  /* 0x0000000000037941 */ /* 0x000fea0003800000 */
.L_x_34767:
        /* <DEDUP_REMOVED lines=16> */
.L_x_34773:
[----:B------:R-:W-:Y:S05]  /*5e60*/  BSYNC B4 ;  /* 0x0000000000047941 */ /* 0x000fea0003800000 */
.L_x_34772:
        /* <DEDUP_REMOVED lines=44> */
.L_x_34771:
[----:B------:R-:W-:Y:S05]  /*6130*/  BSYNC B3 ;  /* 0x0000000000037941 */ /* 0x000fea0003800000 */
.L_x_34770:
        /* <DEDUP_REMOVED lines=13> */
.L_x_34766:
[----:B------:R-:W-:Y:S05]  /*6210*/  BSYNC B2 ;  /* 0x0000000000027941 */ /* 0x000fea0003800000 */
.L_x_34765:
        /* <DEDUP_REMOVED lines=18> */
.L_x_34777:
[----:B------:R-:W-:-:S07]  /*6340*/  IMAD.MOV.U32 R9, RZ, RZ, R10 ;  /* 0x000000ffff097224 */ /* 0x000fce00078e000a */
.L_x_34778:
[----:B------:R-:W-:Y:S05]  /*6350*/  BSYNC B3 ;  /* 0x0000000000037941 */ /* 0x000fea0003800000 */
.L_x_34776:
        /* <DEDUP_REMOVED lines=16> */
.L_x_34782:
[----:B------:R-:W-:Y:S05]  /*6460*/  BSYNC B4 ;  /* 0x0000000000047941 */ /* 0x000fea0003800000 */
.L_x_34781:
        /* <DEDUP_REMOVED lines=44> */
.L_x_34780:
[----:B------:R-:W-:Y:S05]  /*6730*/  BSYNC B3 ;  /* 0x0000000000037941 */ /* 0x000fea0003800000 */
.L_x_34779:
        /* <DEDUP_REMOVED lines=14> */
.L_x_34775:
[----:B------:R-:W-:Y:S05]  /*6820*/  BSYNC B2 ;  /* 0x0000000000027941 */ /* 0x000fea0003800000 */
.L_x_34774:
        /* <DEDUP_REMOVED lines=18> */
.L_x_34786:
[----:B------:R-:W-:-:S07]  /*6950*/  IMAD.MOV.U32 R9, RZ, RZ, R10 ;  /* 0x000000ffff097224 */ /* 0x000fce00078e000a */
.L_x_34787:
[----:B------:R-:W-:Y:S05]  /*6960*/  BSYNC B3 ;  /* 0x0000000000037941 */ /* 0x000fea0003800000 */
.L_x_34785:
        /* <DEDUP_REMOVED lines=16> */
.L_x_34791:
[----:B------:R-:W-:Y:S05]  /*6a70*/  BSYNC B4 ;  /* 0x0000000000047941 */ /* 0x000fea0003800000 */
.L_x_34790:
        /* <DEDUP_REMOVED lines=44> */
.L_x_34789:
[----:B------:R-:W-:Y:S05]  /*6d40*/  BSYNC B3 ;  /* 0x0000000000037941 */ /* 0x000fea0003800000 */
.L_x_34788:
        /* <DEDUP_REMOVED lines=13> */
.L_x_34784:
[----:B------:R-:W-:Y:S05]  /*6e20*/  BSYNC B2 ;  /* 0x0000000000027941 */ /* 0x000fea0003800000 */
.L_x_34783:
        /* <DEDUP_REMOVED lines=18> */
.L_x_34795:
[----:B------:R-:W-:-:S07]  /*6f50*/  IMAD.MOV.U32 R9, RZ, RZ, R10 ;  /* 0x000000ffff097224 */ /* 0x000fce00078e000a */
.L_x_34796:
[----:B------:R-:W-:Y:S05]  /*6f60*/  BSYNC B3 ;  /* 0x0000000000037941 */ /* 0x000fea0003800000 */
.L_x_34794:
        /* <DEDUP_REMOVED lines=16> */
.L_x_34800:
[----:B------:R-:W-:Y:S05]  /*7070*/  BSYNC B4 ;  /* 0x0000000000047941 */ /* 0x000fea0003800000 */
.L_x_34799:
        /* <DEDUP_REMOVED lines=44> */
.L_x_34798:
[----:B------:R-:W-:Y:S05]  /*7340*/  BSYNC B3 ;  /* 0x0000000000037941 */ /* 0x000fea0003800000 */
.L_x_34797:
        /* <DEDUP_REMOVED lines=14> */
.L_x_34793:
[----:B------:R-:W-:Y:S05]  /*7430*/  BSYNC B2 ;  /* 0x0000000000027941 */ /* 0x000fea0003800000 */
.L_x_34792:
        /* <DEDUP_REMOVED lines=18> */
.L_x_34804:
[----:B------:R-:W-:-:S07]  /*7560*/  IMAD.MOV.U32 R9, RZ, RZ, R10 ;  /* 0x000000ffff097224 */ /* 0x000fce00078e000a */
.L_x_34805:
[----:B------:R-:W-:Y:S05]  /*7570*/  BSYNC B3 ;  /* 0x0000000000037941 */ /* 0x000fea0003800000 */
.L_x_34803:
        /* <DEDUP_REMOVED lines=16> */
.L_x_34809:
[----:B------:R-:W-:Y:S05]  /*7680*/  BSYNC B4 ;  /* 0x0000000000047941 */ /* 0x000fea0003800000 */
.L_x_34808:
        /* <DEDUP_REMOVED lines=44> */
.L_x_34807:
[----:B------:R-:W-:Y:S05]  /*7950*/  BSYNC B3 ;  /* 0x0000000000037941 */ /* 0x000fea0003800000 */
.L_x_34806:
        /* <DEDUP_REMOVED lines=13> */
.L_x_34802:
[----:B------:R-:W-:Y:S05]  /*7a30*/  BSYNC B2 ;  /* 0x0000000000027941 */ /* 0x000fea0003800000 */
.L_x_34801:
        /* <DEDUP_REMOVED lines=18> */
.L_x_34813:
[----:B------:R-:W-:-:S07]  /*7b60*/  IMAD.MOV.U32 R139, RZ, RZ, R10 ;  /* 0x000000ffff8b7224 */ /* 0x000fce00078e000a */
.L_x_34814:
[----:B------:R-:W-:Y:S05]  /*7b70*/  BSYNC B3 ;  /* 0x0000000000037941 */ /* 0x000fea0003800000 */
.L_x_34812:
        /* <DEDUP_REMOVED lines=16> */
.L_x_34818:
[----:B------:R-:W-:Y:S05]  /*7c80*/  BSYNC B4 ;  /* 0x0000000000047941 */ /* 0x000fea0003800000 */
.L_x_34817:
        /* <DEDUP_REMOVED lines=44> */
.L_x_34816:
[----:B------:R-:W-:Y:S05]  /*7f50*/  BSYNC B3 ;  /* 0x0000000000037941 */ /* 0x000fea0003800000 */
.L_x_34815:
        /* <DEDUP_REMOVED lines=14> */
.L_x_34811:
[----:B------:R-:W-:Y:S05]  /*8040*/  BSYNC B2 ;  /* 0x0000000000027941 */ /* 0x000fea0003800000 */
.L_x_34810:
        /* <DEDUP_REMOVED lines=26> */
.L_x_34820:
[----:B------:R-:W-:Y:S05]  /*81f0*/  BSYNC B2 ;  /* 0x0000000000027941 */ /* 0x000fea0003800000 */
.L_x_34819:
[----:B------:R-:W-:Y:S01]  /*8200*/  IADD3 R205, R205, 0x20, RZ ;  /* 0x00000020cdcd7810 */ /* 0x000fe20007ffe0ff */
[----:B------:R-:W-:-:S07]  /*8210*/  VIADD R206, R206, 0x20 ;  /* 0x00000020cece7836 */ /* 0x000fce0000000000 */
.L_x_34746:
[----:B------:R-:W-:Y:S05]  /*8220*/  BSYNC B1 ;  /* 0x0000000000017941 */ /* 0x000fea0003800000 */
.L_x_34745:
        /* <DEDUP_REMOVED lines=32> */
.L_x_34826:
[----:B------:R-:W-:-:S07]  /*8430*/  IMAD.MOV.U32 R13, RZ, RZ, R10 ;  /* 0x000000ffff0d7224 */ /* 0x000fce00078e000a */
.L_x_34827:
[----:B------:R-:W-:Y:S05]  /*8440*/  BSYNC B3 ;  /* 0x0000000000037941 */ /* 0x000fea0003800000 */
.L_x_34825:
        /* <DEDUP_REMOVED lines=16> */
.L_x_34831:
[----:B------:R-:W-:Y:S05]  /*8550*/  BSYNC B4 ;  /* 0x0000000000047941 */ /* 0x000fea0003800000 */
.L_x_34830:
        /* <DEDUP_REMOVED lines=44> */
.L_x_34829:
[----:B------:R-:W-:Y:S05]  /*8820*/  BSYNC B3 ;  /* 0x0000000000037941 */ /* 0x000fea0003800000 */
.L_x_34828:
        /* <DEDUP_REMOVED lines=13> */
.L_x_34824:
[----:B------:R-:W-:Y:S05]  /*8900*/  BSYNC B2 ;  /* 0x0000000000027941 */ /* 0x000fea0003800000 */
.L_x_34823:
        /* <DEDUP_REMOVED lines=18> */
.L_x_34835:
[----:B------:R-:W-:-:S07]  /*8a30*/  IMAD.MOV.U32 R9, RZ, RZ, R10 ;  /* 0x000000ffff097224 */ /* 0x000fce00078e000a */
.L_x_34836:
[----:B------:R-:W-:Y:S05]  /*8a40*/  BSYNC B3 ;  /* 0x0000000000037941 */ /* 0x000fea0003800000 */
.L_x_34834:
        /* <DEDUP_REMOVED lines=16> */
.L_x_34840:
[----:B------:R-:W-:Y:S05]  /*8b50*/  BSYNC B4 ;  /* 0x0000000000047941 */ /* 0x000fea0003800000 */
.L_x_34839:
        /* <DEDUP_REMOVED lines=44> */
.L_x_34838:
[----:B------:R-:W-:Y:S05]  /*8e20*/  BSYNC B3 ;  /* 0x0000000000037941 */ /* 0x000fea0003800000 */
.L_x_34837:
        /* <DEDUP_REMOVED lines=14> */
.L_x_34833:
[----:B------:R-:W-:Y:S05]  /*8f10*/  BSYNC B2 ;  /* 0x0000000000027941 */ /* 0x000fea0003800000 */
.L_x_34832:
        /* <DEDUP_REMOVED lines=18> */
.L_x_34844:
[----:B------:R-:W-:-:S07]  /*9040*/  IMAD.MOV.U32 R9, RZ, RZ, R10 ;  /* 0x000000ffff097224 */ /* 0x000fce00078e000a */
.L_x_34845:
[----:B------:R-:W-:Y:S05]  /*9050*/  BSYNC B3 ;  /* 0x0000000000037941 */ /* 0x000fea0003800000 */
.L_x_34843:
        /* <DEDUP_REMOVED lines=16> */
.L_x_34849:
[----:B------:R-:W-:Y:S05]  /*9160*/  BSYNC B4 ;  /* 0x0000000000047941 */ /* 0x000fea0003800000 */
.L_x_34848:
        /* <DEDUP_REMOVED lines=44> */
.L_x_34847:
[----:B------:R-:W-:Y:S05]  /*9430*/  BSYNC B3 ;  /* 0x0000000000037941 */ /* 0x000fea0003800000 */
.L_x_34846:
        /* <DEDUP_REMOVED lines=13> */
.L_x_34842:
[----:B------:R-:W-:Y:S05]  /*9510*/  BSYNC B2 ;  /* 0x0000000000027941 */ /* 0x000fea0003800000 */
.L_x_34841:
        /* <DEDUP_REMOVED lines=18> */
.L_x_34853:
[----:B------:R-:W-:-:S07]  /*9640*/  IMAD.MOV.U32 R9, RZ, RZ, R10 ;  /* 0x000000ffff097224 */ /* 0x000fce00078e000a */
.L_x_34854:
[----:B------:R-:W-:Y:S05]  /*9650*/  BSYNC B3 ;  /* 0x0000000000037941 */ /* 0x000fea0003800000 */
.L_x_34852:
        /* <DEDUP_REMOVED lines=16> */
.L_x_34858:
[----:B------:R-:W-:Y:S05]  /*9760*/  BSYNC B4 ;  /* 0x0000000000047941 */ /* 0x000fea0003800000 */
.L_x_34857:
        /* <DEDUP_REMOVED lines=44> */
.L_x_34856:
[----:B------:R-:W-:Y:S05]  /*9a30*/  BSYNC B3 ;  /* 0x0000000000037941 */ /* 0x000fea0003800000 */
.L_x_34855:
        /* <DEDUP_REMOVED lines=14> */
.L_x_34851:
[----:B------:R-:W-:Y:S05]  /*9b20*/  BSYNC B2 ;  /* 0x0000000000027941 */ /* 0x000fea0003800000 */
.L_x_34850:
        /* <DEDUP_REMOVED lines=18> */
.L_x_34862:
[----:B------:R-:W-:-:S07]  /*9c50*/  IMAD.MOV.U32 R9, RZ, RZ, R10 ;  /* 0x000000ffff097224 */ /* 0x000fce00078e000a */
.L_x_34863:
[----:B------:R-:W-:Y:S05]  /*9c60*/  BSYNC B3 ;  /* 0x0000000000037941 */ /* 0x000fea0003800000 */
.L_x_34861:
        /* <DEDUP_REMOVED lines=16> */
.L_x_34867:
[----:B------:R-:W-:Y:S05]  /*9d70*/  BSYNC B4 ;  /* 0x0000000000047941 */ /* 0x000fea0003800000 */
.L_x_34866:
        /* <DEDUP_REMOVED lines=44> */
.L_x_34865:
[----:B------:R-:W-:Y:S05]  /*a040*/  BSYNC B3 ;  /* 0x0000000000037941 */ /* 0x000fea0003800000 */
.L_x_34864:
        /* <DEDUP_REMOVED lines=13> */
.L_x_34860:
[----:B------:R-:W-:Y:S05]  /*a120*/  BSYNC B2 ;  /* 0x0000000000027941 */ /* 0x000fea0003800000 */
.L_x_34859:
        /* <DEDUP_REMOVED lines=18> */
.L_x_34871:
[----:B------:R-:W-:-:S07]  /*a250*/  IMAD.MOV.U32 R9, RZ, RZ, R10 ;  /* 0x000000ffff097224 */ /* 0x000fce00078e000a */
.L_x_34872:
[----:B------:R-:W-:Y:S05]  /*a260*/  BSYNC B3 ;  /* 0x0000000000037941 */ /* 0x000fea0003800000 */
.L_x_34870:
        /* <DEDUP_REMOVED lines=16> */
.L_x_34876:
[----:B------:R-:W-:Y:S05]  /*a370*/  BSYNC B4 ;  /* 0x0000000000047941 */ /* 0x000fea0003800000 */
.L_x_34875:
        /* <DEDUP_REMOVED lines=44> */
.L_x_34874:
[----:B------:R-:W-:Y:S05]  /*a640*/  BSYNC B3 ;  /* 0x0000000000037941 */ /* 0x000fea0003800000 */
.L_x_34873:
        /* <DEDUP_REMOVED lines=14> */
.L_x_34869:
[----:B------:R-:W-:Y:S05]  /*a730*/  BSYNC B2 ;  /* 0x0000000000027941 */ /* 0x000fea0003800000 */
.L_x_34868:
        /* <DEDUP_REMOVED lines=18> */
.L_x_34880:
[----:B------:R-:W-:-:S07]  /*a860*/  IMAD.MOV.U32 R9, RZ, RZ, R10 ;  /* 0x000000ffff097224 */ /* 0x000fce00078e000a */
.L_x_34881:
[----:B------:R-:W-:Y:S05]  /*a870*/  BSYNC B3 ;  /* 0x0000000000037941 */ /* 0x000fea0003800000 */
.L_x_34879:
        /* <DEDUP_REMOVED lines=16> */
.L_x_34885:
[----:B------:R-:W-:Y:S05]  /*a980*/  BSYNC B4 ;  /* 0x0000000000047941 */ /* 0x000fea0003800000 */
.L_x_34884:
        /* <DEDUP_REMOVED lines=44> */
.L_x_34883:
[----:B------:R-:W-:Y:S05]  /*ac50*/  BSYNC B3 ;  /* 0x0000000000037941 */ /* 0x000fea0003800000 */
.L_x_34882:
        /* <DEDUP_REMOVED lines=13> */
.L_x_34878:
[----:B------:R-:W-:Y:S05]  /*ad30*/  BSYNC B2 ;  /* 0x0000000000027941 */ /* 0x000fea0003800000 */
.L_x_34877:
        /* <DEDUP_REMOVED lines=18> */
.L_x_34889:
[----:B------:R-:W-:-:S07]  /*ae60*/  IMAD.MOV.U32 R147, RZ, RZ, R10 ;  /* 0x000000ffff937224 */ /* 0x000fce00078e000a */
.L_x_34890:
[----:B------:R-:W-:Y:S05]  /*ae70*/  BSYNC B3 ;  /* 0x0000000000037941 */ /* 0x000fea0003800000 */
.L_x_34888:
        /* <DEDUP_REMOVED lines=16> */
.L_x_34894:
[----:B------:R-:W-:Y:S05]  /*af80*/  BSYNC B4 ;  /* 0x0000000000047941 */ /* 0x000fea0003800000 */
.L_x_34893:
        /* <DEDUP_REMOVED lines=44> */
.L_x_34892:
[----:B------:R-:W-:Y:S05]  /*b250*/  BSYNC B3 ;  /* 0x0000000000037941 */ /* 0x000fea0003800000 */
.L_x_34891:
        /* <DEDUP_REMOVED lines=14> */
.L_x_34887:
[----:B------:R-:W-:Y:S05]  /*b340*/  BSYNC B2 ;  /* 0x0000000000027941 */ /* 0x000fea0003800000 */
.L_x_34886:
        /* <DEDUP_REMOVED lines=26> */
.L_x_34896:
[----:B------:R-:W-:Y:S05]  /*b4f0*/  BSYNC B2 ;  /* 0x0000000000027941 */ /* 0x000fea0003800000 */
.L_x_34895:
[----:B------:R-:W-:Y:S01]  /*b500*/  IADD3 R205, R205, 0x20, RZ ;  /* 0x00000020cdcd7810 */ /* 0x000fe20007ffe0ff */
[----:B------:R-:W-:-:S07]  /*b510*/  VIADD R206, R206, 0x20 ;  /* 0x00000020cece7836 */ /* 0x000fce0000000000 */
.L_x_34822:
[----:B------:R-:W-:Y:S05]  /*b520*/  BSYNC B1 ;  /* 0x0000000000017941 */ /* 0x000fea0003800000 */
.L_x_34821:
        /* <DEDUP_REMOVED lines=32> */
.L_x_34902:
[----:B------:R-:W-:-:S07]  /*b730*/  IMAD.MOV.U32 R13, RZ, RZ, R10 ;  /* 0x000000ffff0d7224 */ /* 0x000fce00078e000a */
.L_x_34903:
[----:B------:R-:W-:Y:S05]  /*b740*/  BSYNC B3 ;  /* 0x0000000000037941 */ /* 0x000fea0003800000 */
.L_x_34901:
        /* <DEDUP_REMOVED lines=16> */
.L_x_34907:
[----:B------:R-:W-:Y:S05]  /*b850*/  BSYNC B4 ;  /* 0x0000000000047941 */ /* 0x000fea0003800000 */
.L_x_34906:
        /* <DEDUP_REMOVED lines=44> */
.L_x_34905:
[----:B------:R-:W-:Y:S05]  /*bb20*/  BSYNC B3 ;  /* 0x0000000000037941 */ /* 0x000fea0003800000 */
.L_x_34904:
        /* <DEDUP_REMOVED lines=13> */
.L_x_34900:
[----:B------:R-:W-:Y:S05]  /*bc00*/  BSYNC B2 ;  /* 0x0000000000027941 */ /* 0x000fea0003800000 */
.L_x_34899:
        /* <DEDUP_REMOVED lines=18> */
.L_x_34911:
[----:B------:R-:W-:-:S07]  /*bd30*/  IMAD.MOV.U32 R9, RZ, RZ, R10 ;  /* 0x000000ffff097224 */ /* 0x000fce00078e000a */
.L_x_34912:
[----:B------:R-:W-:Y:S05]  /*bd40*/  BSYNC B3 ;  /* 0x0000000000037941 */ /* 0x000fea0003800000 */
.L_x_34910:
        /* <DEDUP_REMOVED lines=16> */
.L_x_34916:
[----:B------:R-:W-:Y:S05]  /*be50*/  BSYNC B4 ;  /* 0x0000000000047941 */ /* 0x000fea0003800000 */
.L_x_34915:
        /* <DEDUP_REMOVED lines=44> */
.L_x_34914:
[----:B------:R-:W-:Y:S05]  /*c120*/  BSYNC B3 ;  /* 0x0000000000037941 */ /* 0x000fea0003800000 */
.L_x_34913:
        /* <DEDUP_REMOVED lines=14> */
.L_x_34909:
[----:B------:R-:W-:Y:S05]  /*c210*/  BSYNC B2 ;  /* 0x0000000000027941 */ /* 0x000fea0003800000 */
.L_x_34908:
        /* <DEDUP_REMOVED lines=18> */
.L_x_34920:
[----:B------:R-:W-:-:S07]  /*c340*/  IMAD.MOV.U32 R9, RZ, RZ, R10 ;  /* 0x000000ffff097224 */ /* 0x000fce00078e000a */
.L_x_34921:
[----:B------:R-:W-:Y:S05]  /*c350*/  BSYNC B3 ;  /* 0x0000000000037941 */ /* 0x000fea0003800000 */
.L_x_34919:
        /* <DEDUP_REMOVED lines=16> */
.L_x_34925:
[----:B------:R-:W-:Y:S05]  /*c460*/  BSYNC B4 ;  /* 0x0000000000047941 */ /* 0x000fea0003800000 */
.L_x_34924:
        /* <DEDUP_REMOVED lines=44> */
.L_x_34923:
[----:B------:R-:W-:Y:S05]  /*c730*/  BSYNC B3 ;  /* 0x0000000000037941 */ /* 0x000fea0003800000 */
.L_x_34922:
        /* <DEDUP_REMOVED lines=13> */
.L_x_34918:
[----:B------:R-:W-:Y:S05]  /*c810*/  BSYNC B2 ;  /* 0x0000000000027941 */ /* 0x000fea0003800000 */
.L_x_34917:
        /* <DEDUP_REMOVED lines=18> */
.L_x_34929:
[----:B------:R-:W-:-:S07]  /*c940*/  IMAD.MOV.U32 R9, RZ, RZ, R10 ;  /* 0x000000ffff097224 */ /* 0x000fce00078e000a */
.L_x_34930:
[----:B------:R-:W-:Y:S05]  /*c950*/  BSYNC B3 ;  /* 0x0000000000037941 */ /* 0x000fea0003800000 */
.L_x_34928:
        /* <DEDUP_REMOVED lines=16> */
.L_x_34934:
[----:B------:R-:W-:Y:S05]  /*ca60*/  BSYNC B4 ;  /* 0x0000000000047941 */ /* 0x000fea0003800000 */
.L_x_34933:
        /* <DEDUP_REMOVED lines=44> */
.L_x_34932:
[----:B------:R-:W-:Y:S05]  /*cd30*/  BSYNC B3 ;  /* 0x0000000000037941 */ /* 0x000fea0003800000 */
.L_x_34931:
        /* <DEDUP_REMOVED lines=14> */
.L_x_34927:
[----:B------:R-:W-:Y:S05]  /*ce20*/  BSYNC B2 ;  /* 0x0000000000027941 */ /* 0x000fea0003800000 */
.L_x_34926:
        /* <DEDUP_REMOVED lines=18> */
.L_x_34938:
[----:B------:R-:W-:-:S07]  /*cf50*/  IMAD.MOV.U32 R9, RZ, RZ, R10 ;  /* 0x000000ffff097224 */ /* 0x000fce00078e000a */
.L_x_34939:
[----:B------:R-:W-:Y:S05]  /*cf60*/  BSYNC B3 ;  /* 0x0000000000037941 */ /* 0x000fea0003800000 */
.L_x_34937:
        /* <DEDUP_REMOVED lines=16> */
.L_x_34943:
[----:B------:R-:W-:Y:S05]  /*d070*/  BSYNC B4 ;  /* 0x0000000000047941 */ /* 0x000fea0003800000 */
.L_x_34942:
        /* <DEDUP_REMOVED lines=44> */
.L_x_34941:
[----:B------:R-:W-:Y:S05]  /*d340*/  BSYNC B3 ;  /* 0x0000000000037941 */ /* 0x000fea0003800000 */
.L_x_34940:
        /* <DEDUP_REMOVED lines=13> */
.L_x_34936:
[----:B------:R-:W-:Y:S05]  /*d420*/  BSYNC B2 ;  /* 0x0000000000027941 */ /* 0x000fea0003800000 */
.L_x_34935:
        /* <DEDUP_REMOVED lines=18> */
.L_x_34947:
[----:B------:R-:W-:-:S07]  /*d550*/  IMAD.MOV.U32 R9, RZ, RZ, R10 ;  /* 0x000000ffff097224 */ /* 0x000fce00078e000a */
.L_x_34948:
[----:B------:R-:W-:Y:S05]  /*d560*/  BSYNC B3 ;  /* 0x0000000000037941 */ /* 0x000fea0003800000 */
.L_x_34946:
        /* <DEDUP_REMOVED lines=16> */
.L_x_34952:
[----:B------:R-:W-:Y:S05]  /*d670*/  BSYNC B4 ;  /* 0x0000000000047941 */ /* 0x000fea0003800000 */
.L_x_34951:
        /* <DEDUP_REMOVED lines=44> */
.L_x_34950:
[----:B------:R-:W-:Y:S05]  /*d940*/  BSYNC B3 ;  /* 0x0000000000037941 */ /* 0x000fea0003800000 */
.L_x_34949:
        /* <DEDUP_REMOVED lines=14> */
.L_x_34945:
[----:B------:R-:W-:Y:S05]  /*da30*/  BSYNC B2 ;  /* 0x0000000000027941 */ /* 0x000fea0003800000 */
.L_x_34944:
        /* <DEDUP_REMOVED lines=18> */
.L_x_34956:
[----:B------:R-:W-:-:S07]  /*db60*/  IMAD.MOV.U32 R9, RZ, RZ, R10 ;  /* 0x000000ffff097224 */ /* 0x000fce00078e000a */
.L_x_34957:
[----:B------:R-:W-:Y:S05]  /*db70*/  BSYNC B3 ;  /* 0x0000000000037941 */ /* 0x000fea0003800000 */
.L_x_34955:
        /* <DEDUP_REMOVED lines=16> */
.L_x_34961:
[----:B------:R-:W-:Y:S05]  /*dc80*/  BSYNC B4 ;  /* 0x0000000000047941 */ /* 0x000fea0003800000 */
.L_x_34960:
        /* <DEDUP_REMOVED lines=44> */
.L_x_34959:
[----:B------:R-:W-:Y:S05]  /*df50*/  BSYNC B3 ;  /* 0x0000000000037941 */ /* 0x000fea0003800000 */
.L_x_34958:
        /* <DEDUP_REMOVED lines=13> */
.L_x_34954:
[----:B------:R-:W-:Y:S05]  /*e030*/  BSYNC B2 ;  /* 0x0000000000027941 */ /* 0x000fea0003800000 */
.L_x_34953:
        /* <DEDUP_REMOVED lines=18> */
.L_x_34965:
[----:B------:R-:W-:-:S07]  /*e160*/  IMAD.MOV.U32 R155, RZ, RZ, R10 ;  /* 0x000000ffff9b7224 */ /* 0x000fce00078e000a */
.L_x_34966:
[----:B------:R-:W-:Y:S05]  /*e170*/  BSYNC B3 ;  /* 0x0000000000037941 */ /* 0x000fea0003800000 */
.L_x_34964:
        /* <DEDUP_REMOVED lines=16> */
.L_x_34970:
[----:B------:R-:W-:Y:S05]  /*e280*/  BSYNC B4 ;  /* 0x0000000000047941 */ /* 0x000fea0003800000 */
.L_x_34969:
        /* <DEDUP_REMOVED lines=44> */
.L_x_34968:
[----:B------:R-:W-:Y:S05]  /*e550*/  BSYNC B3 ;  /* 0x0000000000037941 */ /* 0x000fea0003800000 */
.L_x_34967:
        /* <DEDUP_REMOVED lines=14> */
.L_x_34963:
[----:B------:R-:W-:Y:S05]  /*e640*/  BSYNC B2 ;  /* 0x0000000000027941 */ /* 0x000fea0003800000 */
.L_x_34962:
        /* <DEDUP_REMOVED lines=26> */
.L_x_34972:
[----:B------:R-:W-:Y:S05]  /*e7f0*/  BSYNC B2 ;  /* 0x0000000000027941 */ /* 0x000fea0003800000 */
.L_x_34971:
[----:B------:R-:W-:Y:S01]  /*e800*/  IADD3 R205, R205, 0x20, RZ ;  /* 0x00000020cdcd7810 */ /* 0x000fe20007ffe0ff */
[----:B------:R-:W-:-:S07]  /*e810*/  VIADD R206, R206, 0x20 ;  /* 0x00000020cece7836 */ /* 0x000fce0000000000 */
.L_x_34898:
[----:B------:R-:W-:Y:S05]  /*e820*/  BSYNC B1 ;  /* 0x0000000000017941 */ /* 0x000fea0003800000 */
.L_x_34897:
        /* <DEDUP_REMOVED lines=32> */
.L_x_34978:
[----:B------:R-:W-:-:S07]  /*ea30*/  IMAD.MOV.U32 R13, RZ, RZ, R10 ;  /* 0x000000ffff0d7224 */ /* 0x000fce00078e000a */
.L_x_34979:
[----:B------:R-:W-:Y:S05]  /*ea40*/  BSYNC B3 ;  /* 0x0000000000037941 */ /* 0x000fea0003800000 */
.L_x_34977:
        /* <DEDUP_REMOVED lines=16> */
.L_x_34983:
[----:B------:R-:W-:Y:S05]  /*eb50*/  BSYNC B4 ;  /* 0x0000000000047941 */ /* 0x000fea0003800000 */
.L_x_34982:
        /* <DEDUP_REMOVED lines=44> */
.L_x_34981:
[----:B------:R-:W-:Y:S05]  /*ee20*/  BSYNC B3 ;  /* 0x0000000000037941 */ /* 0x000fea0003800000 */
.L_x_34980:
        /* <DEDUP_REMOVED lines=13> */
.L_x_34976:
[----:B------:R-:W-:Y:S05]  /*ef00*/  BSYNC B2 ;  /* 0x0000000000027941 */ /* 0x000fea0003800000 */
.L_x_34975:
        /* <DEDUP_REMOVED lines=18> */
.L_x_34987:
[----:B------:R-:W-:-:S07]  /*f030*/  IMAD.MOV.U32 R9, RZ, RZ, R10 ;  /* 0x000000ffff097224 */ /* 0x000fce00078e000a */
.L_x_34988:
[----:B------:R-:W-:Y:S05]  /*f040*/  BSYNC B3 ;  /* 0x0000000000037941 */ /* 0x000fea0003800000 */
.L_x_34986:
        /* <DEDUP_REMOVED lines=16> */
.L_x_34992:
[----:B------:R-:W-:Y:S05]  /*f150*/  BSYNC B4 ;  /* 0x0000000000047941 */ /* 0x000fea0003800000 */
.L_x_34991:
        /* <DEDUP_REMOVED lines=44> */
.L_x_34990:
[----:B------:R-:W-:Y:S05]  /*f420*/  BSYNC B3 ;  /* 0x0000000000037941 */ /* 0x000fea0003800000 */
.L_x_34989:
        /* <DEDUP_REMOVED lines=14> */
.L_x_34985:
[----:B------:R-:W-:Y:S05]  /*f510*/  BSYNC B2 ;  /* 0x0000000000027941 */ /* 0x000fea0003800000 */
.L_x_34984:
        /* <DEDUP_REMOVED lines=18> */
.L_x_34996:
[----:B------:R-:W-:-:S07]  /*f640*/  IMAD.MOV.U32 R9, RZ, RZ, R10 ;  /* 0x000000ffff097224 */ /* 0x000fce00078e000a */
.L_x_34997:
[----:B------:R-:W-:Y:S05]  /*f650*/  BSYNC B3 ;  /* 0x0000000000037941 */ /* 0x000fea0003800000 */
.L_x_34995:
        /* <DEDUP_REMOVED lines=16> */
.L_x_35001:
[----:B------:R-:W-:Y:S05]  /*f760*/  BSYNC B4 ;  /* 0x0000000000047941 */ /* 0x000fea0003800000 */
.L_x_35000:
        /* <DEDUP_REMOVED lines=44> */
.L_x_34999:
[----:B------:R-:W-:Y:S05]  /*fa30*/  BSYNC B3 ;  /* 0x0000000000037941 */ /* 0x000fea0003800000 */
.L_x_34998:
        /* <DEDUP_REMOVED lines=13> */
.L_x_34994:
[----:B------:R-:W-:Y:S05]  /*fb10*/  BSYNC B2 ;  /* 0x0000000000027941 */ /* 0x000fea0003800000 */
.L_x_34993:
        /* <DEDUP_REMOVED lines=18> */
.L_x_35005:
[----:B------:R-:W-:-:S07]  /*fc40*/  IMAD.MOV.U32 R9, RZ, RZ, R10 ;  /* 0x000000ffff097224 */ /* 0x000fce00078e000a */
.L_x_35006:
[----:B------:R-:W-:Y:S05]  /*fc50*/  BSYNC B3 ;  /* 0x0000000000037941 */ /* 0x000fea0003800000 */
.L_x_35004:
        /* <DEDUP_REMOVED lines=16> */
.L_x_35010:
[----:B------:R-:W-:Y:S05]  /*fd60*/  BSYNC B4 ;  /* 0x0000000000047941 */ /* 0x000fea0003800000 */
.L_x_35009:
        /* <DEDUP_REMOVED lines=44> */
.L_x_35008:
[----:B------:R-:W-:Y:S05]  /*10030*/  BSYNC B3 ;  /* 0x0000000000037941 */ /* 0x000fea0003800000 */
.L_x_35007:
        /* <DEDUP_REMOVED lines=14> */
.L_x_35003:
[----:B------:R-:W-:Y:S05]  /*10120*/  BSYNC B2 ;  /* 0x0000000000027941 */ /* 0x000fea0003800000 */
.L_x_35002:
        /* <DEDUP_REMOVED lines=18> */
.L_x_35014:
[----:B------:R-:W-:-:S07]  /*10250*/  IMAD.MOV.U32 R9, RZ, RZ, R10 ;  /* 0x000000ffff097224 */ /* 0x000fce00078e000a */
.L_x_35015:
[----:B------:R-:W-:Y:S05]  /*10260*/  BSYNC B3 ;  /* 0x0000000000037941 */ /* 0x000fea0003800000 */
.L_x_35013:
        /* <DEDUP_REMOVED lines=16> */
.L_x_35019:
[----:B------:R-:W-:Y:S05]  /*10370*/  BSYNC B4 ;  /* 0x0000000000047941 */ /* 0x000fea0003800000 */
.L_x_35018:
        /* <DEDUP_REMOVED lines=44> */
.L_x_35017:
[----:B------:R-:W-:Y:S05]  /*10640*/  BSYNC B3 ;  /* 0x0000000000037941 */ /* 0x000fea0003800000 */
.L_x_35016:
        /* <DEDUP_REMOVED lines=13> */
.L_x_35012:
[----:B------:R-:W-:Y:S05]  /*10720*/  BSYNC B2 ;  /* 0x0000000000027941 */ /* 0x000fea0003800000 */
.L_x_35011:
        /* <DEDUP_REMOVED lines=18> */
.L_x_35023:
[----:B------:R-:W-:-:S07]  /*10850*/  IMAD.MOV.U32 R9, RZ, RZ, R10 ;  /* 0x000000ffff097224 */ /* 0x000fce00078e000a */
.L_x_35024:
[----:B------:R-:W-:Y:S05]  /*10860*/  BSYNC B3 ;  /* 0x0000000000037941 */ /* 0x000fea0003800000 */
.L_x_35022:
        /* <DEDUP_REMOVED lines=16> */
.L_x_35028:
[----:B------:R-:W-:Y:S05]  /*10970*/  BSYNC B4 ;  /* 0x0000000000047941 */ /* 0x000fea0003800000 */
.L_x_35027:
        /* <DEDUP_REMOVED lines=44> */
.L_x_35026:
[----:B------:R-:W-:Y:S05]  /*10c40*/  BSYNC B3 ;  /* 0x0000000000037941 */ /* 0x000fea0003800000 */
.L_x_35025:
        /* <DEDUP_REMOVED lines=14> */
.L_x_35021:
[----:B------:R-:W-:Y:S05]  /*10d30*/  BSYNC B2 ;  /* 0x0000000000027941 */ /* 0x000fea0003800000 */
.L_x_35020:
        /* <DEDUP_REMOVED lines=18> */
.L_x_35032:
[----:B------:R-:W-:-:S07]  /*10e60*/  IMAD.MOV.U32 R9, RZ, RZ, R10 ;  /* 0x000000ffff097224 */ /* 0x000fce00078e000a */
.L_x_35033:
[----:B------:R-:W-:Y:S05]  /*10e70*/  BSYNC B3 ;  /* 0x0000000000037941 */ /* 0x000fea0003800000 */
.L_x_35031:
        /* <DEDUP_REMOVED lines=16> */
.L_x_35037:
[----:B------:R-:W-:Y:S05]  /*10f80*/  BSYNC B4 ;  /* 0x0000000000047941 */ /* 0x000fea0003800000 */
.L_x_35036:
        /* <DEDUP_REMOVED lines=44> */
.L_x_35035:
[----:B------:R-:W-:Y:S05]  /*11250*/  BSYNC B3 ;  /* 0x0000000000037941 */ /* 0x000fea0003800000 */
.L_x_35034:
        /* <DEDUP_REMOVED lines=13> */
.L_x_35030:
[----:B------:R-:W-:Y:S05]  /*11330*/  BSYNC B2 ;  /* 0x0000000000027941 */ /* 0x000fea0003800000 */
.L_x_35029:
        /* <DEDUP_REMOVED lines=18> */
.L_x_35041:
[----:B------:R-:W-:-:S07]  /*11460*/  IMAD.MOV.U32 R163, RZ, RZ, R10 ;  /* 0x000000ffffa37224 */ /* 0x000fce00078e000a */
.L_x_35042:
[----:B------:R-:W-:Y:S05]  /*11470*/  BSYNC B3 ;  /* 0x0000000000037941 */ /* 0x000fea0003800000 */
.L_x_35040:
        /* <DEDUP_REMOVED lines=16> */
.L_x_35046:
[----:B------:R-:W-:Y:S05]  /*11580*/  BSYNC B4 ;  /* 0x0000000000047941 */ /* 0x000fea0003800000 */
.L_x_35045:
        /* <DEDUP_REMOVED lines=44> */
.L_x_35044:
[----:B------:R-:W-:Y:S05]  /*11850*/  BSYNC B3 ;  /* 0x0000000000037941 */ /* 0x000fea0003800000 */
.L_x_35043:
        /* <DEDUP_REMOVED lines=14> */
.L_x_35039:
[----:B------:R-:W-:Y:S05]  /*11940*/  BSYNC B2 ;  /* 0x0000000000027941 */ /* 0x000fea0003800000 */
.L_x_35038:
        /* <DEDUP_REMOVED lines=26> */
.L_x_35048:
[----:B------:R-:W-:Y:S05]  /*11af0*/  BSYNC B2 ;  /* 0x0000000000027941 */ /* 0x000fea0003800000 */
.L_x_35047:
[----:B------:R-:W-:Y:S01]  /*11b00*/  IADD3 R205, R205, 0x20, RZ ;  /* 0x00000020cdcd7810 */ /* 0x000fe20007ffe0ff */
[----:B------:R-:W-:-:S07]  /*11b10*/  VIADD R206, R206, 0x20 ;  /* 0x00000020cece7836 */ /* 0x000fce0000000000 */
.L_x_34974:
[----:B------:R-:W-:Y:S05]  /*11b20*/  BSYNC B1 ;  /* 0x0000000000017941 */ /* 0x000fea0003800000 */
.L_x_34973:
        /* <DEDUP_REMOVED lines=32> */
.L_x_35054:
[----:B------:R-:W-:-:S07]  /*11d30*/  IMAD.MOV.U32 R13, RZ, RZ, R10 ;  /* 0x000000ffff0d7224 */ /* 0x000fce00078e000a */
.L_x_35055:
[----:B------:R-:W-:Y:S05]  /*11d40*/  BSYNC B3 ;  /* 0x0000000000037941 */ /* 0x000fea0003800000 */
.L_x_35053:
        /* <DEDUP_REMOVED lines=16> */
.L_x_35059:
[----:B------:R-:W-:Y:S05]  /*11e50*/  BSYNC B4 ;  /* 0x0000000000047941 */ /* 0x000fea0003800000 */
.L_x_35058:
        /* <DEDUP_REMOVED lines=44> */
.L_x_35057:
[----:B------:R-:W-:Y:S05]  /*12120*/  BSYNC B3 ;  /* 0x0000000000037941 */ /* 0x000fea0003800000 */
.L_x_35056:
        /* <DEDUP_REMOVED lines=13> */
.L_x_35052:
[----:B------:R-:W-:Y:S05]  /*12200*/  BSYNC B2 ;  /* 0x0000000000027941 */ /* 0x000fea0003800000 */
.L_x_35051:
        /* <DEDUP_REMOVED lines=18> */
.L_x_35063:
[----:B------:R-:W-:-:S07]  /*12330*/  IMAD.MOV.U32 R9, RZ, RZ, R10 ;  /* 0x000000ffff097224 */ /* 0x000fce00078e000a */
.L_x_35064:
[----:B------:R-:W-:Y:S05]  /*12340*/  BSYNC B3 ;  /* 0x0000000000037941 */ /* 0x000fea0003800000 */
.L_x_35062:
        /* <DEDUP_REMOVED lines=16> */
.L_x_35068:
[----:B------:R-:W-:Y:S05]  /*12450*/  BSYNC B4 ;  /* 0x0000000000047941 */ /* 0x000fea0003800000 */
.L_x_35067:
        /* <DEDUP_REMOVED lines=44> */
.L_x_35066:
[----:B------:R-:W-:Y:S05]  /*12720*/  BSYNC B3 ;  /* 0x0000000000037941 */ /* 0x000fea0003800000 */
.L_x_35065:
        /* <DEDUP_REMOVED lines=14> */
.L_x_35061:
[----:B------:R-:W-:Y:S05]  /*12810*/  BSYNC B2 ;  /* 0x0000000000027941 */ /* 0x000fea0003800000 */
.L_x_35060:
        /* <DEDUP_REMOVED lines=18> */
.L_x_35072:
[----:B------:R-:W-:-:S07]  /*12940*/  IMAD.MOV.U32 R9, RZ, RZ, R10 ;  /* 0x000000ffff097224 */ /* 0x000fce00078e000a */
.L_x_35073:
[----:B------:R-:W-:Y:S05]  /*12950*/  BSYNC B3 ;  /* 0x0000000000037941 */ /* 0x000fea0003800000 */
.L_x_35071:
        /* <DEDUP_REMOVED lines=16> */
.L_x_35077:
[----:B------:R-:W-:Y:S05]  /*12a60*/  BSYNC B4 ;  /* 0x0000000000047941 */ /* 0x000fea0003800000 */
.L_x_35076:
        /* <DEDUP_REMOVED lines=44> */
.L_x_35075:
[----:B------:R-:W-:Y:S05]  /*12d30*/  BSYNC B3 ;  /* 0x0000000000037941 */ /* 0x000fea0003800000 */
.L_x_35074:
        /* <DEDUP_REMOVED lines=13> */
.L_x_35070:
[----:B------:R-:W-:Y:S05]  /*12e10*/  BSYNC B2 ;  /* 0x0000000000027941 */ /* 0x000fea0003800000 */
.L_x_35069:
        /* <DEDUP_REMOVED lines=18> */
.L_x_35081:
[----:B------:R-:W-:-:S07]  /*12f40*/  IMAD.MOV.U32 R9, RZ, RZ, R10 ;  /* 0x000000ffff097224 */ /* 0x000fce00078e000a */
.L_x_35082:
[----:B------:R-:W-:Y:S05]  /*12f50*/  BSYNC B3 ;  /* 0x0000000000037941 */ /* 0x000fea0003800000 */
.L_x_35080:
        /* <DEDUP_REMOVED lines=16> */
.L_x_35086:
[----:B------:R-:W-:Y:S05]  /*13060*/  BSYNC B4 ;  /* 0x0000000000047941 */ /* 0x000fea0003800000 */
.L_x_35085:
        /* <DEDUP_REMOVED lines=44> */
.L_x_35084:
[----:B------:R-:W-:Y:S05]  /*13330*/  BSYNC B3 ;  /* 0x0000000000037941 */ /* 0x000fea0003800000 */
.L_x_35083:
        /* <DEDUP_REMOVED lines=14> */
.L_x_35079:
[----:B------:R-:W-:Y:S05]  /*13420*/  BSYNC B2 ;  /* 0x0000000000027941 */ /* 0x000fea0003800000 */
.L_x_35078:
        /* <DEDUP_REMOVED lines=18> */
.L_x_35090:
[----:B------:R-:W-:-:S07]  /*13550*/  IMAD.MOV.U32 R9, RZ, RZ, R10 ;  /* 0x000000ffff097224 */ /* 0x000fce00078e000a */
.L_x_35091:
[----:B------:R-:W-:Y:S05]  /*13560*/  BSYNC B3 ;  /* 0x0000000000037941 */ /* 0x000fea0003800000 */
.L_x_35089:
        /* <DEDUP_REMOVED lines=16> */
.L_x_35095:
[----:B------:R-:W-:Y:S05]  /*13670*/  BSYNC B4 ;  /* 0x0000000000047941 */ /* 0x000fea0003800000 */
.L_x_35094:
        /* <DEDUP_REMOVED lines=44> */
.L_x_35093:
[----:B------:R-:W-:Y:S05]  /*13940*/  BSYNC B3 ;  /* 0x0000000000037941 */ /* 0x000fea0003800000 */
.L_x_35092:
        /* <DEDUP_REMOVED lines=13> */
.L_x_35088:
[----:B------:R-:W-:Y:S05]  /*13a20*/  BSYNC B2 ;  /* 0x0000000000027941 */ /* 0x000fea0003800000 */
.L_x_35087:
        /* <DEDUP_REMOVED lines=18> */
.L_x_35099:
[----:B------:R-:W-:-:S07]  /*13b50*/  IMAD.MOV.U32 R9, RZ, RZ, R10 ;  /* 0x000000ffff097224 */ /* 0x000fce00078e000a */
.L_x_35100:
[----:B------:R-:W-:Y:S05]  /*13b60*/  BSYNC B3 ;  /* 0x0000000000037941 */ /* 0x000fea0003800000 */
.L_x_35098:
        /* <DEDUP_REMOVED lines=16> */
.L_x_35104:
[----:B------:R-:W-:Y:S05]  /*13c70*/  BSYNC B4 ;  /* 0x0000000000047941 */ /* 0x000fea0003800000 */
.L_x_35103:
        /* <DEDUP_REMOVED lines=44> */
.L_x_35102:
[----:B------:R-:W-:Y:S05]  /*13f40*/  BSYNC B3 ;  /* 0x0000000000037941 */ /* 0x000fea0003800000 */
.L_x_35101:
        /* <DEDUP_REMOVED lines=14> */
.L_x_35097:
[----:B------:R-:W-:Y:S05]  /*14030*/  BSYNC B2 ;  /* 0x0000000000027941 */ /* 0x000fea0003800000 */
.L_x_35096:
        /* <DEDUP_REMOVED lines=18> */
.L_x_35108:
[----:B------:R-:W-:-:S07]  /*14160*/  IMAD.MOV.U32 R9, RZ, RZ, R10 ;  /* 0x000000ffff097224 */ /* 0x000fce00078e000a */
.L_x_35109:
[----:B------:R-:W-:Y:S05]  /*14170*/  BSYNC B3 ;  /* 0x0000000000037941 */ /* 0x000fea0003800000 */
.L_x_35107:
        /* <DEDUP_REMOVED lines=16> */
.L_x_35113:
[----:B------:R-:W-:Y:S05]  /*14280*/  BSYNC B4 ;  /* 0x0000000000047941 */ /* 0x000fea0003800000 */
.L_x_35112:
        /* <DEDUP_REMOVED lines=44> */
.L_x_35111:
[----:B------:R-:W-:Y:S05]  /*14550*/  BSYNC B3 ;  /* 0x0000000000037941 */ /* 0x000fea0003800000 */
.L_x_35110:
        /* <DEDUP_REMOVED lines=13> */
.L_x_35106:
[----:B------:R-:W-:Y:S05]  /*14630*/  BSYNC B2 ;  /* 0x0000000000027941 */ /* 0x000fea0003800000 */
.L_x_35105:
        /* <DEDUP_REMOVED lines=18> */
.L_x_35117:
[----:B------:R-:W-:-:S07]  /*14760*/  IMAD.MOV.U32 R171, RZ, RZ, R10 ;  /* 0x000000ffffab7224 */ /* 0x000fce00078e000a */
.L_x_35118:
[----:B------:R-:W-:Y:S05]  /*14770*/  BSYNC B3 ;  /* 0x0000000000037941 */ /* 0x000fea0003800000 */
.L_x_35116:
        /* <DEDUP_REMOVED lines=16> */
.L_x_35122:
[----:B------:R-:W-:Y:S05]  /*14880*/  BSYNC B4 ;  /* 0x0000000000047941 */ /* 0x000fea0003800000 */
.L_x_35121:
        /* <DEDUP_REMOVED lines=44> */
.L_x_35120:
[----:B------:R-:W-:Y:S05]  /*14b50*/  BSYNC B3 ;  /* 0x0000000000037941 */ /* 0x000fea0003800000 */
.L_x_35119:
        /* <DEDUP_REMOVED lines=14> */
.L_x_35115:
[----:B------:R-:W-:Y:S05]  /*14c40*/  BSYNC B2 ;  /* 0x0000000000027941 */ /* 0x000fea0003800000 */
.L_x_35114:
        /* <DEDUP_REMOVED lines=26> */
.L_x_35124:
[----:B------:R-:W-:Y:S05]  /*14df0*/  BSYNC B2 ;  /* 0x0000000000027941 */ /* 0x000fea0003800000 */
.L_x_35123:
[----:B------:R-:W-:Y:S01]  /*14e00*/  IADD3 R205, R205, 0x20, RZ ;  /* 0x00000020cdcd7810 */ /* 0x000fe20007ffe0ff */
[----:B------:R-:W-:-:S07]  /*14e10*/  VIADD R206, R206, 0x20 ;  /* 0x00000020cece7836 */ /* 0x000fce0000000000 */
.L_x_35050:
[----:B------:R-:W-:Y:S05]  /*14e20*/  BSYNC B1 ;  /* 0x0000000000017941 */ /* 0x000fea0003800000 */
.L_x_35049:
        /* <DEDUP_REMOVED lines=32> */
.L_x_35130:
[----:B------:R-:W-:-:S07]  /*15030*/  IMAD.MOV.U32 R13, RZ, RZ, R10 ;  /* 0x000000ffff0d7224 */ /* 0x000fce00078e000a */
.L_x_35131:
[----:B------:R-:W-:Y:S05]  /*15040*/  BSYNC B3 ;  /* 0x0000000000037941 */ /* 0x000fea0003800000 */
.L_x_35129:
        /* <DEDUP_REMOVED lines=16> */
.L_x_35135:
[----:B------:R-:W-:Y:S05]  /*15150*/  BSYNC B4 ;  /* 0x0000000000047941 */ /* 0x000fea0003800000 */
.L_x_35134:
        /* <DEDUP_REMOVED lines=44> */
.L_x_35133:
[----:B------:R-:W-:Y:S05]  /*15420*/  BSYNC B3 ;  /* 0x0000000000037941 */ /* 0x000fea0003800000 */
.L_x_35132:
        /* <DEDUP_REMOVED lines=13> */
.L_x_35128:
[----:B------:R-:W-:Y:S05]  /*15500*/  BSYNC B2 ;  /* 0x0000000000027941 */ /* 0x000fea0003800000 */
.L_x_35127:
        /* <DEDUP_REMOVED lines=18> */
.L_x_35139:
[----:B------:R-:W-:-:S07]  /*15630*/  IMAD.MOV.U32 R9, RZ, RZ, R10 ;  /* 0x000000ffff097224 */ /* 0x000fce00078e000a */
.L_x_35140:
[----:B------:R-:W-:Y:S05]  /*15640*/  BSYNC B3 ;  /* 0x0000000000037941 */ /* 0x000fea0003800000 */
.L_x_35138:
        /* <DEDUP_REMOVED lines=16> */
.L_x_35144:
[----:B------:R-:W-:Y:S05]  /*15750*/  BSYNC B4 ;  /* 0x0000000000047941 */ /* 0x000fea0003800000 */
.L_x_35143:
        /* <DEDUP_REMOVED lines=44> */
.L_x_35142:
[----:B------:R-:W-:Y:S05]  /*15a20*/  BSYNC B3 ;  /* 0x0000000000037941 */ /* 0x000fea0003800000 */
.L_x_35141:
        /* <DEDUP_REMOVED lines=14> */
.L_x_35137:
[----:B------:R-:W-:Y:S05]  /*15b10*/  BSYNC B2 ;  /* 0x0000000000027941 */ /* 0x000fea0003800000 */
.L_x_35136:
        /* <DEDUP_REMOVED lines=18> */
.L_x_35148:
[----:B------:R-:W-:-:S07]  /*15c40*/  IMAD.MOV.U32 R9, RZ, RZ, R10 ;  /* 0x000000ffff097224 */ /* 0x000fce00078e000a */
.L_x_35149:
[----:B------:R-:W-:Y:S05]  /*15c50*/  BSYNC B3 ;  /* 0x0000000000037941 */ /* 0x000fea0003800000 */
.L_x_35147:
        /* <DEDUP_REMOVED lines=16> */
.L_x_35153:
[----:B------:R-:W-:Y:S05]  /*15d60*/  BSYNC B4 ;  /* 0x0000000000047941 */ /* 0x000fea0003800000 */
.L_x_35152:
        /* <DEDUP_REMOVED lines=44> */
.L_x_35151:
[----:B------:R-:W-:Y:S05]  /*16030*/  BSYNC B3 ;  /* 0x0000000000037941 */ /* 0x000fea0003800000 */
.L_x_35150:
        /* <DEDUP_REMOVED lines=13> */
.L_x_35146:
[----:B------:R-:W-:Y:S05]  /*16110*/  BSYNC B2 ;  /* 0x0000000000027941 */ /* 0x000fea0003800000 */
.L_x_35145:
        /* <DEDUP_REMOVED lines=18> */
.L_x_35157:
[----:B------:R-:W-:-:S07]  /*16240*/  IMAD.MOV.U32 R9, RZ, RZ, R10 ;  /* 0x000000ffff097224 */ /* 0x000fce00078e000a */
.L_x_35158:
[----:B------:R-:W-:Y:S05]  /*16250*/  BSYNC B3 ;  /* 0x0000000000037941 */ /* 0x000fea0003800000 */
.L_x_35156:
        /* <DEDUP_REMOVED lines=16> */
.L_x_35162:
[----:B------:R-:W-:Y:S05]  /*16360*/  BSYNC B4 ;  /* 0x0000000000047941 */ /* 0x000fea0003800000 */
.L_x_35161:
        /* <DEDUP_REMOVED lines=44> */
.L_x_35160:
[----:B------:R-:W-:Y:S05]  /*16630*/  BSYNC B3 ;  /* 0x0000000000037941 */ /* 0x000fea0003800000 */
.L_x_35159:
        /* <DEDUP_REMOVED lines=14> */
.L_x_35155:
[----:B------:R-:W-:Y:S05]  /*16720*/  BSYNC B2 ;  /* 0x0000000000027941 */ /* 0x000fea0003800000 */
.L_x_35154:
        /* <DEDUP_REMOVED lines=18> */
.L_x_35166:
[----:B------:R-:W-:-:S07]  /*16850*/  IMAD.MOV.U32 R9, RZ, RZ, R10 ;  /* 0x000000ffff097224 */ /* 0x000fce00078e000a */
.L_x_35167:
[----:B------:R-:W-:Y:S05]  /*16860*/  BSYNC B3 ;  /* 0x0000000000037941 */ /* 0x000fea0003800000 */
.L_x_35165:
        /* <DEDUP_REMOVED lines=16> */
.L_x_35171:
[----:B------:R-:W-:Y:S05]  /*16970*/  BSYNC B4 ;  /* 0x0000000000047941 */ /* 0x000fea0003800000 */
.L_x_35170:
        /* <DEDUP_REMOVED lines=44> */
.L_x_35169:
[----:B------:R-:W-:Y:S05]  /*16c40*/  BSYNC B3 ;  /* 0x0000000000037941 */ /* 0x000fea0003800000 */
.L_x_35168:
        /* <DEDUP_REMOVED lines=13> */
.L_x_35164:
[----:B------:R-:W-:Y:S05]  /*16d20*/  BSYNC B2 ;  /* 0x0000000000027941 */ /* 0x000fea0003800000 */
.L_x_35163:
        /* <DEDUP_REMOVED lines=18> */
.L_x_35175:
[----:B------:R-:W-:-:S07]  /*16e50*/  IMAD.MOV.U32 R9, RZ, RZ, R10 ;  /* 0x000000ffff097224 */ /* 0x000fce00078e000a */
.L_x_35176:
[----:B------:R-:W-:Y:S05]  /*16e60*/  BSYNC B3 ;  /* 0x0000000000037941 */ /* 0x000fea0003800000 */
.L_x_35174:
        /* <DEDUP_REMOVED lines=16> */
.L_x_35180:
[----:B------:R-:W-:Y:S05]  /*16f70*/  BSYNC B4 ;  /* 0x0000000000047941 */ /* 0x000fea0003800000 */
.L_x_35179:
        /* <DEDUP_REMOVED lines=44> */
.L_x_35178:
[----:B------:R-:W-:Y:S05]  /*17240*/  BSYNC B3 ;  /* 0x0000000000037941 */ /* 0x000fea0003800000 */
.L_x_35177:
[----:B------:R-:W2:Y:S01]  /*17250*/  LDL R178, [R1+0xe4] ;  /* 0x0000e40001b27983 */ /* 0x000ea20000100800 */
        /* <DEDUP_REMOVED lines=9> */
[----:B------:R-:W-:-:S04]  /*172f0*/  SEL R9, RZ, 0x1, P4 ;  /* 0x00000001ff097807 */ /* 0x000fc80002000000 */
[----:B------:R-:W-:Y:S01]  /*17300*/  PRMT R210, R9, 0x7610, R210 ;  /* 0x0000761009d27816 */ /* 0x000fe200000000d2 */
[----:B--2---:R-:W-:-:S04]  /*17310*/  FMUL.FTZ R177, R178, R177 ;  /* 0x000000b1b2b17220 */ /* 0x004fc80000410000 */
[----:B------:R-:W-:-:S07]  /*17320*/  @P2 FADD.FTZ R177, R121, R177 ;  /* 0x000000b179b12221 */ /* 0x000fce0000010000 */
.L_x_35173:
[----:B------:R-:W-:Y:S05]  /*17330*/  BSYNC B2 ;  /* 0x0000000000027941 */ /* 0x000fea0003800000 */
.L_x_35172:
        /* <DEDUP_REMOVED lines=18> */
.L_x_35184:
[----:B------:R-:W-:-:S07]  /*17460*/  MOV R9, R10 ;  /* 0x0000000a00097202 */ /* 0x000fce0000000f00 */
.L_x_35185:
[----:B------:R-:W-:Y:S05]  /*17470*/  BSYNC B3 ;  /* 0x0000000000037941 */ /* 0x000fea0003800000 */
.L_x_35183:
        /* <DEDUP_REMOVED lines=16> */
.L_x_35189:
[----:B------:R-:W-:Y:S05]  /*17580*/  BSYNC B4 ;  /* 0x0000000000047941 */ /* 0x000fea0003800000 */
.L_x_35188:
        /* <DEDUP_REMOVED lines=44> */
.L_x_35187:
[----:B------:R-:W-:Y:S05]  /*17850*/  BSYNC B3 ;  /* 0x0000000000037941 */ /* 0x000fea0003800000 */
.L_x_35186:
[----:B------:R-:W2:Y:S01]  /*17860*/  LDL R179, [R1+0xe8] ;  /* 0x0000e80001b37983 */ /* 0x000ea20000100800 */
        /* <DEDUP_REMOVED lines=12> */
.L_x_35182:
[----:B------:R-:W-:Y:S05]  /*17930*/  BSYNC B2 ;  /* 0x0000000000027941 */ /* 0x000fea0003800000 */
.L_x_35181:
        /* <DEDUP_REMOVED lines=18> */
.L_x_35193:
[----:B------:R-:W-:-:S07]  /*17a60*/  MOV R179, R10 ;  /* 0x0000000a00b37202 */ /* 0x000fce0000000f00 */
.L_x_35194:
[----:B------:R-:W-:Y:S05]  /*17a70*/  BSYNC B3 ;  /* 0x0000000000037941 */ /* 0x000fea0003800000 */
.L_x_35192:
        /* <DEDUP_REMOVED lines=16> */
.L_x_35198:
[----:B------:R-:W-:Y:S05]  /*17b80*/  BSYNC B4 ;  /* 0x0000000000047941 */ /* 0x000fea0003800000 */
.L_x_35197:
        /* <DEDUP_REMOVED lines=44> */
.L_x_35196:
[----:B------:R-:W-:Y:S05]  /*17e50*/  BSYNC B3 ;  /* 0x0000000000037941 */ /* 0x000fea0003800000 */
.L_x_35195:
[----:B------:R-:W2:Y:S01]  /*17e60*/  LDL R213, [R1+0xec] ;  /* 0x0000ec0001d57983 */ /* 0x000ea20000100800 */
        /* <DEDUP_REMOVED lines=11> */
[----:B--2---:R-:W-:-:S04]  /*17f20*/  FMUL.FTZ R179, R213, R179 ;  /* 0x000000b3d5b37220 */ /* 0x004fc80000410000 */
[----:B------:R-:W-:-:S07]  /*17f30*/  @P2 FADD.FTZ R179, R123, R179 ;  /* 0x000000b37bb32221 */ /* 0x000fce0000010000 */
.L_x_35191:
[----:B------:R-:W-:Y:S05]  /*17f40*/  BSYNC B2 ;  /* 0x0000000000027941 */ /* 0x000fea0003800000 */
.L_x_35190:
        /* <DEDUP_REMOVED lines=26> */
.L_x_35200:
[----:B------:R-:W-:Y:S05]  /*180f0*/  BSYNC B2 ;  /* 0x0000000000027941 */ /* 0x000fea0003800000 */
.L_x_35199:
[----:B------:R-:W-:Y:S01]  /*18100*/  IADD3 R205, R205, 0x20, RZ ;  /* 0x00000020cdcd7810 */ /* 0x000fe20007ffe0ff */
[----:B------:R-:W-:-:S07]  /*18110*/  VIADD R206, R206, 0x20 ;  /* 0x00000020cece7836 */ /* 0x000fce0000000000 */
.L_x_35126:
[----:B------:R-:W-:Y:S05]  /*18120*/  BSYNC B1 ;  /* 0x0000000000017941 */ /* 0x000fea0003800000 */
.L_x_35125:
        /* <DEDUP_REMOVED lines=32> */
.L_x_35206:
[----:B------:R-:W-:-:S07]  /*18330*/  IMAD.MOV.U32 R13, RZ, RZ, R10 ;  /* 0x000000ffff0d7224 */ /* 0x000fce00078e000a */
.L_x_35207:
[----:B------:R-:W-:Y:S05]  /*18340*/  BSYNC B3 ;  /* 0x0000000000037941 */ /* 0x000fea0003800000 */
.L_x_35205:
        /* <DEDUP_REMOVED lines=16> */
.L_x_35211:
[----:B------:R-:W-:Y:S05]  /*18450*/  BSYNC B4 ;  /* 0x0000000000047941 */ /* 0x000fea0003800000 */
.L_x_35210:
        /* <DEDUP_REMOVED lines=44> */
.L_x_35209:
[----:B------:R-:W-:Y:S05]  /*18720*/  BSYNC B3 ;  /* 0x0000000000037941 */ /* 0x000fea0003800000 */
.L_x_35208:
        /* <DEDUP_REMOVED lines=13> */
.L_x_35204:
[----:B------:R-:W-:Y:S05]  /*18800*/  BSYNC B2 ;  /* 0x0000000000027941 */ /* 0x000fea0003800000 */
.L_x_35203:
        /* <DEDUP_REMOVED lines=18> */
.L_x_35215:
[----:B------:R-:W-:-:S07]  /*18930*/  IMAD.MOV.U32 R9, RZ, RZ, R10 ;  /* 0x000000ffff097224 */ /* 0x000fce00078e000a */
.L_x_35216:
[----:B------:R-:W-:Y:S05]  /*18940*/  BSYNC B3 ;  /* 0x0000000000037941 */ /* 0x000fea0003800000 */
.L_x_35214:
        /* <DEDUP_REMOVED lines=16> */
.L_x_35220:
[----:B------:R-:W-:Y:S05]  /*18a50*/  BSYNC B4 ;  /* 0x0000000000047941 */ /* 0x000fea0003800000 */
.L_x_35219:
        /* <DEDUP_REMOVED lines=44> */
.L_x_35218:
[----:B------:R-:W-:Y:S05]  /*18d20*/  BSYNC B3 ;  /* 0x0000000000037941 */ /* 0x000fea0003800000 */
.L_x_35217:
        /* <DEDUP_REMOVED lines=14> */
.L_x_35213:
[----:B------:R-:W-:Y:S05]  /*18e10*/  BSYNC B2 ;  /* 0x0000000000027941 */ /* 0x000fea0003800000 */
.L_x_35212:
        /* <DEDUP_REMOVED lines=18> */
.L_x_35224:
[----:B------:R-:W-:-:S07]  /*18f40*/  IMAD.MOV.U32 R9, RZ, RZ, R10 ;  /* 0x000000ffff097224 */ /* 0x000fce00078e000a */
.L_x_35225:
[----:B------:R-:W-:Y:S05]  /*18f50*/  BSYNC B3 ;  /* 0x0000000000037941 */ /* 0x000fea0003800000 */
.L_x_35223:
        /* <DEDUP_REMOVED lines=16> */
.L_x_35229:
[----:B------:R-:W-:Y:S05]  /*19060*/  BSYNC B4 ;  /* 0x0000000000047941 */ /* 0x000fea0003800000 */
.L_x_35228:
        /* <DEDUP_REMOVED lines=44> */
.L_x_35227:
[----:B------:R-:W-:Y:S05]  /*19330*/  BSYNC B3 ;  /* 0x0000000000037941 */ /* 0x000fea0003800000 */
.L_x_35226:
        /* <DEDUP_REMOVED lines=13> */
.L_x_35222:
[----:B------:R-:W-:Y:S05]  /*19410*/  BSYNC B2 ;  /* 0x0000000000027941 */ /* 0x000fea0003800000 */
.L_x_35221:
        /* <DEDUP_REMOVED lines=18> */
.L_x_35233:
[----:B------:R-:W-:-:S07]  /*19540*/  IMAD.MOV.U32 R9, RZ, RZ, R10 ;  /* 0x000000ffff097224 */ /* 0x000fce00078e000a */
.L_x_35234:
[----:B------:R-:W-:Y:S05]  /*19550*/  BSYNC B3 ;  /* 0x0000000000037941 */ /* 0x000fea0003800000 */
.L_x_35232:
        /* <DEDUP_REMOVED lines=16> */
.L_x_35238:
[----:B------:R-:W-:Y:S05]  /*19660*/  BSYNC B4 ;  /* 0x0000000000047941 */ /* 0x000fea0003800000 */
.L_x_35237:
        /* <DEDUP_REMOVED lines=44> */
.L_x_35236:
[----:B------:R-:W-:Y:S05]  /*19930*/  BSYNC B3 ;  /* 0x0000000000037941 */ /* 0x000fea0003800000 */
.L_x_35235:
        /* <DEDUP_REMOVED lines=14> */
.L_x_35231:
[----:B------:R-:W-:Y:S05]  /*19a20*/  BSYNC B2 ;  /* 0x0000000000027941 */ /* 0x000fea0003800000 */
.L_x_35230:
        /* <DEDUP_REMOVED lines=18> */
.L_x_35242:
[----:B------:R-:W-:-:S07]  /*19b50*/  IMAD.MOV.U32 R9, RZ, RZ, R10 ;  /* 0x000000ffff097224 */ /* 0x000fce00078e000a */
.L_x_35243:
[----:B------:R-:W-:Y:S05]  /*19b60*/  BSYNC B3 ;  /* 0x0000000000037941 */ /* 0x000fea0003800000 */
.L_x_35241:
        /* <DEDUP_REMOVED lines=16> */
.L_x_35247:
[----:B------:R-:W-:Y:S05]  /*19c70*/  BSYNC B4 ;  /* 0x0000000000047941 */ /* 0x000fea0003800000 */
.L_x_35246:
        /* <DEDUP_REMOVED lines=44> */
.L_x_35245:
[----:B------:R-:W-:Y:S05]  /*19f40*/  BSYNC B3 ;  /* 0x0000000000037941 */ /* 0x000fea0003800000 */
.L_x_35244:
        /* <DEDUP_REMOVED lines=13> */
.L_x_35240:
[----:B------:R-:W-:Y:S05]  /*1a020*/  BSYNC B2 ;  /* 0x0000000000027941 */ /* 0x000fea0003800000 */
.L_x_35239:
        /* <DEDUP_REMOVED lines=18> */
.L_x_35251:
[----:B------:R-:W-:-:S07]  /*1a150*/  IMAD.MOV.U32 R9, RZ, RZ, R10 ;  /* 0x000000ffff097224 */ /* 0x000fce00078e000a */
.L_x_35252:
[----:B------:R-:W-:Y:S05]  /*1a160*/  BSYNC B3 ;  /* 0x0000000000037941 */ /* 0x000fea0003800000 */
.L_x_35250:
        /* <DEDUP_REMOVED lines=16> */
.L_x_35256:
[----:B------:R-:W-:Y:S05]  /*1a270*/  BSYNC B4 ;  /* 0x0000000000047941 */ /* 0x000fea0003800000 */
.L_x_35255:
        /* <DEDUP_REMOVED lines=44> */
.L_x_35254:
[----:B------:R-:W-:Y:S05]  /*1a540*/  BSYNC B3 ;  /* 0x0000000000037941 */ /* 0x000fea0003800000 */
.L_x_35253:
        /* <DEDUP_REMOVED lines=14> */
.L_x_35249:
[----:B------:R-:W-:Y:S05]  /*1a630*/  BSYNC B2 ;  /* 0x0000000000027941 */ /* 0x000fea0003800000 */
.L_x_35248:
        /* <DEDUP_REMOVED lines=18> */
.L_x_35260:
[----:B------:R-:W-:-:S07]  /*1a760*/  IMAD.MOV.U32 R9, RZ, RZ, R10 ;  /* 0x000000ffff097224 */ /* 0x000fce00078e000a */
.L_x_35261:
[----:B------:R-:W-:Y:S05]  /*1a770*/  BSYNC B3 ;  /* 0x0000000000037941 */ /* 0x000fea0003800000 */
.L_x_35259:
        /* <DEDUP_REMOVED lines=16> */
.L_x_35265:
[----:B------:R-:W-:Y:S05]  /*1a880*/  BSYNC B4 ;  /* 0x0000000000047941 */ /* 0x000fea0003800000 */
.L_x_35264:
        /* <DEDUP_REMOVED lines=44> */
.L_x_35263:
[----:B------:R-:W-:Y:S05]  /*1ab50*/  BSYNC B3 ;  /* 0x0000000000037941 */ /* 0x000fea0003800000 */
.L_x_35262:
        /* <DEDUP_REMOVED lines=13> */
.L_x_35258:
[----:B------:R-:W-:Y:S05]  /*1ac30*/  BSYNC B2 ;  /* 0x0000000000027941 */ /* 0x000fea0003800000 */
.L_x_35257:
        /* <DEDUP_REMOVED lines=18> */
.L_x_35269:
[----:B------:R-:W-:-:S07]  /*1ad60*/  IMAD.MOV.U32 R187, RZ, RZ, R10 ;  /* 0x000000ffffbb7224 */ /* 0x000fce00078e000a */
.L_x_35270:
[----:B------:R-:W-:Y:S05]  /*1ad70*/  BSYNC B3 ;  /* 0x0000000000037941 */ /* 0x000fea0003800000 */
.L_x_35268:
        /* <DEDUP_REMOVED lines=16> */
.L_x_35274:
[----:B------:R-:W-:Y:S05]  /*1ae80*/  BSYNC B4 ;  /* 0x0000000000047941 */ /* 0x000fea0003800000 */
.L_x_35273:
        /* <DEDUP_REMOVED lines=44> */
.L_x_35272:
[----:B------:R-:W-:Y:S05]  /*1b150*/  BSYNC B3 ;  /* 0x0000000000037941 */ /* 0x000fea0003800000 */
.L_x_35271:
        /* <DEDUP_REMOVED lines=14> */
.L_x_35267:
[----:B------:R-:W-:Y:S05]  /*1b240*/  BSYNC B2 ;  /* 0x0000000000027941 */ /* 0x000fea0003800000 */
.L_x_35266:
        /* <DEDUP_REMOVED lines=26> */
.L_x_35276:
[----:B------:R-:W-:Y:S05]  /*1b3f0*/  BSYNC B2 ;  /* 0x0000000000027941 */ /* 0x000fea0003800000 */
.L_x_35275:
[----:B------:R-:W-:Y:S01]  /*1b400*/  VIADD R205, R205, 0x20 ;  /* 0x00000020cdcd7836 */ /* 0x000fe20000000000 */
[----:B------:R-:W-:-:S07]  /*1b410*/  IADD3 R206, R206, 0x20, RZ ;  /* 0x00000020cece7810 */ /* 0x000fce0007ffe0ff */
.L_x_35202:
[----:B------:R-:W-:Y:S05]  /*1b420*/  BSYNC B1 ;  /* 0x0000000000017941 */ /* 0x000fea0003800000 */
.L_x_35201:
        /* <DEDUP_REMOVED lines=32> */
.L_x_35282:
[----:B------:R-:W-:-:S07]  /*1b630*/  MOV R13, R10 ;  /* 0x0000000a000d7202 */ /* 0x000fce0000000f00 */
.L_x_35283:
[----:B------:R-:W-:Y:S05]  /*1b640*/  BSYNC B3 ;  /* 0x0000000000037941 */ /* 0x000fea0003800000 */
.L_x_35281:
        /* <DEDUP_REMOVED lines=16> */
.L_x_35287:
[----:B------:R-:W-:Y:S05]  /*1b750*/  BSYNC B4 ;  /* 0x0000000000047941 */ /* 0x000fea0003800000 */
.L_x_35286:
        /* <DEDUP_REMOVED lines=44> */
.L_x_35285:
[----:B------:R-:W-:Y:S05]  /*1ba20*/  BSYNC B3 ;  /* 0x0000000000037941 */ /* 0x000fea0003800000 */
.L_x_35284:
        /* <DEDUP_REMOVED lines=10> */
[----:B--2---:R-:W-:Y:S01]  /*1bad0*/  FMUL.FTZ R188, R188, R13 ;  /* 0x0000000dbcbc7220 */ /* 0x004fe20000410000 */
[----:B------:R-:W-:-:S03]  /*1bae0*/  PRMT R13, R9, 0x7610, R13 ;  /* 0x00007610090d7816 */ /* 0x000fc6000000000d */
[----:B------:R-:W-:-:S07]  /*1baf0*/  @P2 FADD.FTZ R188, R116, R188 ;  /* 0x000000bc74bc2221 */ /* 0x000fce0000010000 */
.L_x_35280:
[----:B------:R-:W-:Y:S05]  /*1bb00*/  BSYNC B2 ;  /* 0x0000000000027941 */ /* 0x000fea0003800000 */
.L_x_35279:
        /* <DEDUP_REMOVED lines=18> */
.L_x_35291:
[----:B------:R-:W-:-:S07]  /*1bc30*/  MOV R9, R10 ;  /* 0x0000000a00097202 */ /* 0x000fce0000000f00 */
.L_x_35292:
[----:B------:R-:W-:Y:S05]  /*1bc40*/  BSYNC B3 ;  /* 0x0000000000037941 */ /* 0x000fea0003800000 */
.L_x_35290:
        /* <DEDUP_REMOVED lines=16> */
.L_x_35296:
[----:B------:R-:W-:Y:S05]  /*1bd50*/  BSYNC B4 ;  /* 0x0000000000047941 */ /* 0x000fea0003800000 */
.L_x_35295:
        /* <DEDUP_REMOVED lines=44> */
.L_x_35294:
[----:B------:R-:W-:Y:S05]  /*1c020*/  BSYNC B3 ;  /* 0x0000000000037941 */ /* 0x000fea0003800000 */
.L_x_35293:
        /* <DEDUP_REMOVED lines=11> */
[----:B--2---:R-:W-:Y:S01]  /*1c0e0*/  FMUL.FTZ R189, R189, R14 ;  /* 0x0000000ebdbd7220 */ /* 0x004fe20000410000 */
[----:B------:R-:W-:-:S03]  /*1c0f0*/  PRMT R14, R9, 0x7610, R14 ;  /* 0x00007610090e7816 */ /* 0x000fc6000000000e */
[----:B------:R-:W-:-:S07]  /*1c100*/  @P2 FADD.FTZ R189, R117, R189 ;  /* 0x000000bd75bd2221 */ /* 0x000fce0000010000 */
.L_x_35289:
[----:B------:R-:W-:Y:S05]  /*1c110*/  BSYNC B2 ;  /* 0x0000000000027941 */ /* 0x000fea0003800000 */
.L_x_35288:
        /* <DEDUP_REMOVED lines=18> */
.L_x_35300:
[----:B------:R-:W-:-:S07]  /*1c240*/  MOV R9, R10 ;  /* 0x0000000a00097202 */ /* 0x000fce0000000f00 */
.L_x_35301:
[----:B------:R-:W-:Y:S05]  /*1c250*/  BSYNC B3 ;  /* 0x0000000000037941 */ /* 0x000fea0003800000 */
.L_x_35299:
        /* <DEDUP_REMOVED lines=16> */
.L_x_35305:
[----:B------:R-:W-:Y:S05]  /*1c360*/  BSYNC B4 ;  /* 0x0000000000047941 */ /* 0x000fea0003800000 */
.L_x_35304:
        /* <DEDUP_REMOVED lines=44> */
.L_x_35303:
[----:B------:R-:W-:Y:S05]  /*1c630*/  BSYNC B3 ;  /* 0x0000000000037941 */ /* 0x000fea0003800000 */
.L_x_35302:
        /* <DEDUP_REMOVED lines=13> */
.L_x_35298:
[----:B------:R-:W-:Y:S05]  /*1c710*/  BSYNC B2 ;  /* 0x0000000000027941 */ /* 0x000fea0003800000 */
.L_x_35297:
        /* <DEDUP_REMOVED lines=18> */
.L_x_35309:
[----:B------:R-:W-:-:S07]  /*1c840*/  MOV R9, R10 ;  /* 0x0000000a00097202 */ /* 0x000fce0000000f00 */
.L_x_35310:
[----:B------:R-:W-:Y:S05]  /*1c850*/  BSYNC B3 ;  /* 0x0000000000037941 */ /* 0x000fea0003800000 */
.L_x_35308:
        /* <DEDUP_REMOVED lines=16> */
.L_x_35314:
[----:B------:R-:W-:Y:S05]  /*1c960*/  BSYNC B4 ;  /* 0x0000000000047941 */ /* 0x000fea0003800000 */
.L_x_35313:
        /* <DEDUP_REMOVED lines=44> */
.L_x_35312:
[----:B------:R-:W-:Y:S05]  /*1cc30*/  BSYNC B3 ;  /* 0x0000000000037941 */ /* 0x000fea0003800000 */
.L_x_35311:
        /* <DEDUP_REMOVED lines=14> */
.L_x_35307:
[----:B------:R-:W-:Y:S05]  /*1cd20*/  BSYNC B2 ;  /* 0x0000000000027941 */ /* 0x000fea0003800000 */
.L_x_35306:
        /* <DEDUP_REMOVED lines=18> */
.L_x_35318:
[----:B------:R-:W-:-:S07]  /*1ce50*/  MOV R9, R10 ;  /* 0x0000000a00097202 */ /* 0x000fce0000000f00 */
.L_x_35319:
[----:B------:R-:W-:Y:S05]  /*1ce60*/  BSYNC B3 ;  /* 0x0000000000037941 */ /* 0x000fea0003800000 */
.L_x_35317:
        /* <DEDUP_REMOVED lines=16> */
.L_x_35323:
[----:B------:R-:W-:Y:S05]  /*1cf70*/  BSYNC B4 ;  /* 0x0000000000047941 */ /* 0x000fea0003800000 */
.L_x_35322:
        /* <DEDUP_REMOVED lines=44> */
.L_x_35321:
[----:B------:R-:W-:Y:S05]  /*1d240*/  BSYNC B3 ;  /* 0x0000000000037941 */ /* 0x000fea0003800000 */
.L_x_35320:
        /* <DEDUP_REMOVED lines=13> */
.L_x_35316:
[----:B------:R-:W-:Y:S05]  /*1d320*/  BSYNC B2 ;  /* 0x0000000000027941 */ /* 0x000fea0003800000 */
.L_x_35315:
        /* <DEDUP_REMOVED lines=18> */
.L_x_35327:
[----:B------:R-:W-:-:S07]  /*1d450*/  MOV R9, R10 ;  /* 0x0000000a00097202 */ /* 0x000fce0000000f00 */
.L_x_35328:
[----:B------:R-:W-:Y:S05]  /*1d460*/  BSYNC B3 ;  /* 0x0000000000037941 */ /* 0x000fea0003800000 */
.L_x_35326:
        /* <DEDUP_REMOVED lines=16> */
.L_x_35332:
[----:B------:R-:W-:Y:S05]  /*1d570*/  BSYNC B4 ;  /* 0x0000000000047941 */ /* 0x000fea0003800000 */
.L_x_35331:
        /* <DEDUP_REMOVED lines=44> */
.L_x_35330:
[----:B------:R-:W-:Y:S05]  /*1d840*/  BSYNC B3 ;  /* 0x0000000000037941 */ /* 0x000fea0003800000 */
.L_x_35329:
        /* <DEDUP_REMOVED lines=14> */
.L_x_35325:
[----:B------:R-:W-:Y:S05]  /*1d930*/  BSYNC B2 ;  /* 0x0000000000027941 */ /* 0x000fea0003800000 */
.L_x_35324:
        /* <DEDUP_REMOVED lines=18> */
.L_x_35336:
[----:B------:R-:W-:-:S07]  /*1da60*/  MOV R9, R10 ;  /* 0x0000000a00097202 */ /* 0x000fce0000000f00 */
.L_x_35337:
[----:B------:R-:W-:Y:S05]  /*1da70*/  BSYNC B3 ;  /* 0x0000000000037941 */ /* 0x000fea0003800000 */
.L_x_35335:
        /* <DEDUP_REMOVED lines=16> */
.L_x_35341:
[----:B------:R-:W-:Y:S05]  /*1db80*/  BSYNC B4 ;  /* 0x0000000000047941 */ /* 0x000fea0003800000 */
.L_x_35340:
        /* <DEDUP_REMOVED lines=44> */
.L_x_35339:
[----:B------:R-:W-:Y:S05]  /*1de50*/  BSYNC B3 ;  /* 0x0000000000037941 */ /* 0x000fea0003800000 */
.L_x_35338:
        /* <DEDUP_REMOVED lines=13> */
.L_x_35334:
[----:B------:R-:W-:Y:S05]  /*1df30*/  BSYNC B2 ;  /* 0x0000000000027941 */ /* 0x000fea0003800000 */
.L_x_35333:
        /* <DEDUP_REMOVED lines=18> */
.L_x_35345:
[----:B------:R-:W-:-:S07]  /*1e060*/  MOV R195, R10 ;  /* 0x0000000a00c37202 */ /* 0x000fce0000000f00 */
.L_x_35346:
[----:B------:R-:W-:Y:S05]  /*1e070*/  BSYNC B3 ;  /* 0x0000000000037941 */ /* 0x000fea0003800000 */
.L_x_35344:
        /* <DEDUP_REMOVED lines=16> */
.L_x_35350:
[----:B------:R-:W-:Y:S05]  /*1e180*/  BSYNC B4 ;  /* 0x0000000000047941 */ /* 0x000fea0003800000 */
.L_x_35349:
        /* <DEDUP_REMOVED lines=44> */
.L_x_35348:
[----:B------:R-:W-:Y:S05]  /*1e450*/  BSYNC B3 ;  /* 0x0000000000037941 */ /* 0x000fea0003800000 */
.L_x_35347:
        /* <DEDUP_REMOVED lines=14> */
.L_x_35343:
[----:B------:R-:W-:Y:S05]  /*1e540*/  BSYNC B2 ;  /* 0x0000000000027941 */ /* 0x000fea0003800000 */
.L_x_35342:
        /* <DEDUP_REMOVED lines=26> */
.L_x_35352:
[----:B------:R-:W-:Y:S05]  /*1e6f0*/  BSYNC B2 ;  /* 0x0000000000027941 */ /* 0x000fea0003800000 */
.L_x_35351:
[----:B------:R-:W-:Y:S01]  /*1e700*/  IADD3 R205, R205, 0x20, RZ ;  /* 0x00000020cdcd7810 */ /* 0x000fe20007ffe0ff */
[----:B------:R-:W-:-:S07]  /*1e710*/  VIADD R206, R206, 0x20 ;  /* 0x00000020cece7836 */ /* 0x000fce0000000000 */
.L_x_35278:
[----:B------:R-:W-:Y:S05]  /*1e720*/  BSYNC B1 ;  /* 0x0000000000017941 */ /* 0x000fea0003800000 */
.L_x_35277:
        /* <DEDUP_REMOVED lines=32> */
.L_x_35358:
[----:B------:R-:W-:-:S07]  /*1e930*/  IMAD.MOV.U32 R13, RZ, RZ, R10 ;  /* 0x000000ffff0d7224 */ /* 0x000fce00078e000a */
.L_x_35359:
[----:B------:R-:W-:Y:S05]  /*1e940*/  BSYNC B3 ;  /* 0x0000000000037941 */ /* 0x000fea0003800000 */
.L_x_35357:
        /* <DEDUP_REMOVED lines=16> */
.L_x_35363:
[----:B------:R-:W-:Y:S05]  /*1ea50*/  BSYNC B4 ;  /* 0x0000000000047941 */ /* 0x000fea0003800000 */
.L_x_35362:
        /* <DEDUP_REMOVED lines=44> */
.L_x_35361:
[----:B------:R-:W-:Y:S05]  /*1ed20*/  BSYNC B3 ;  /* 0x0000000000037941 */ /* 0x000fea0003800000 */
.L_x_35360:
        /* <DEDUP_REMOVED lines=13> */
.L_x_35356:
[----:B------:R-:W-:Y:S05]  /*1ee00*/  BSYNC B2 ;  /* 0x0000000000027941 */ /* 0x000fea0003800000 */
.L_x_35355:
        /* <DEDUP_REMOVED lines=18> */
.L_x_35367:
[----:B------:R-:W-:-:S07]  /*1ef30*/  IMAD.MOV.U32 R9, RZ, RZ, R10 ;  /* 0x000000ffff097224 */ /* 0x000fce00078e000a */
.L_x_35368:
[----:B------:R-:W-:Y:S05]  /*1ef40*/  BSYNC B3 ;  /* 0x0000000000037941 */ /* 0x000fea0003800000 */
.L_x_35366:
        /* <DEDUP_REMOVED lines=16> */
.L_x_35372:
[----:B------:R-:W-:Y:S05]  /*1f050*/  BSYNC B4 ;  /* 0x0000000000047941 */ /* 0x000fea0003800000 */
.L_x_35371:
        /* <DEDUP_REMOVED lines=44> */
.L_x_35370:
[----:B------:R-:W-:Y:S05]  /*1f320*/  BSYNC B3 ;  /* 0x0000000000037941 */ /* 0x000fea0003800000 */
.L_x_35369:
        /* <DEDUP_REMOVED lines=14> */
.L_x_35365:
[----:B------:R-:W-:Y:S05]  /*1f410*/  BSYNC B2 ;  /* 0x0000000000027941 */ /* 0x000fea0003800000 */
.L_x_35364:
        /* <DEDUP_REMOVED lines=18> */
.L_x_35376:
[----:B------:R-:W-:-:S07]  /*1f540*/  IMAD.MOV.U32 R9, RZ, RZ, R10 ;  /* 0x000000ffff097224 */ /* 0x000fce00078e000a */
.L_x_35377:
[----:B------:R-:W-:Y:S05]  /*1f550*/  BSYNC B3 ;  /* 0x0000000000037941 */ /* 0x000fea0003800000 */
.L_x_35375:
        /* <DEDUP_REMOVED lines=16> */
.L_x_35381:
[----:B------:R-:W-:Y:S05]  /*1f660*/  BSYNC B4 ;  /* 0x0000000000047941 */ /* 0x000fea0003800000 */
.L_x_35380:
        /* <DEDUP_REMOVED lines=44> */
.L_x_35379:
[----:B------:R-:W-:Y:S05]  /*1f930*/  BSYNC B3 ;  /* 0x0000000000037941 */ /* 0x000fea0003800000 */
.L_x_35378:
        /* <DEDUP_REMOVED lines=13> */
.L_x_35374:
[----:B------:R-:W-:Y:S05]  /*1fa10*/  BSYNC B2 ;  /* 0x0000000000027941 */ /* 0x000fea0003800000 */
.L_x_35373:
        /* <DEDUP_REMOVED lines=18> */
.L_x_35385:
[----:B------:R-:W-:-:S07]  /*1fb40*/  IMAD.MOV.U32 R9, RZ, RZ, R10 ;  /* 0x000000ffff097224 */ /* 0x000fce00078e000a */
.L_x_35386:
[----:B------:R-:W-:Y:S05]  /*1fb50*/  BSYNC B3 ;  /* 0x0000000000037941 */ /* 0x000fea0003800000 */
.L_x_35384:
        /* <DEDUP_REMOVED lines=16> */
.L_x_35390:
[----:B------:R-:W-:Y:S05]  /*1fc60*/  BSYNC B4 ;  /* 0x0000000000047941 */ /* 0x000fea0003800000 */
.L_x_35389:
        /* <DEDUP_REMOVED lines=44> */
.L_x_35388:
[----:B------:R-:W-:Y:S05]  /*1ff30*/  BSYNC B3 ;  /* 0x0000000000037941 */ /* 0x000fea0003800000 */
.L_x_35387:
        /* <DEDUP_REMOVED lines=14> */
.L_x_35383:
[----:B------:R-:W-:Y:S05]  /*20020*/  BSYNC B2 ;  /* 0x0000000000027941 */ /* 0x000fea0003800000 */
.L_x_35382:
        /* <DEDUP_REMOVED lines=18> */
.L_x_35394:
[----:B------:R-:W-:-:S07]  /*20150*/  IMAD.MOV.U32 R9, RZ, RZ, R10 ;  /* 0x000000ffff097224 */ /* 0x000fce00078e000a */
.L_x_35395:
[----:B------:R-:W-:Y:S05]  /*20160*/  BSYNC B3 ;  /* 0x0000000000037941 */ /* 0x000fea0003800000 */
.L_x_35393:
        /* <DEDUP_REMOVED lines=16> */
.L_x_35399:
[----:B------:R-:W-:Y:S05]  /*20270*/  BSYNC B4 ;  /* 0x0000000000047941 */ /* 0x000fea0003800000 */
.L_x_35398:
        /* <DEDUP_REMOVED lines=44> */
.L_x_35397:
[----:B------:R-:W-:Y:S05]  /*20540*/  BSYNC B3 ;  /* 0x0000000000037941 */ /* 0x000fea0003800000 */
.L_x_35396:
        /* <DEDUP_REMOVED lines=13> */
.L_x_35392:
[----:B------:R-:W-:Y:S05]  /*20620*/  BSYNC B2 ;  /* 0x0000000000027941 */ /* 0x000fea0003800000 */
.L_x_35391:
        /* <DEDUP_REMOVED lines=18> */
.L_x_35403:
[----:B------:R-:W-:-:S07]  /*20750*/  IMAD.MOV.U32 R9, RZ, RZ, R10 ;  /* 0x000000ffff097224 */ /* 0x000fce00078e000a */
.L_x_35404:
[----:B------:R-:W-:Y:S05]  /*20760*/  BSYNC B3 ;  /* 0x0000000000037941 */ /* 0x000fea0003800000 */
.L_x_35402:
        /* <DEDUP_REMOVED lines=16> */
.L_x_35408:
[----:B------:R-:W-:Y:S05]  /*20870*/  BSYNC B4 ;  /* 0x0000000000047941 */ /* 0x000fea0003800000 */
.L_x_35407:
        /* <DEDUP_REMOVED lines=44> */
.L_x_35406:
[----:B------:R-:W-:Y:S05]  /*20b40*/  BSYNC B3 ;  /* 0x0000000000037941 */ /* 0x000fea0003800000 */
.L_x_35405:
        /* <DEDUP_REMOVED lines=14> */
.L_x_35401:
[----:B------:R-:W-:Y:S05]  /*20c30*/  BSYNC B2 ;  /* 0x0000000000027941 */ /* 0x000fea0003800000 */
.L_x_35400:
        /* <DEDUP_REMOVED lines=18> */
.L_x_35412:
[----:B------:R-:W-:-:S07]  /*20d60*/  IMAD.MOV.U32 R9, RZ, RZ, R10 ;  /* 0x000000ffff097224 */ /* 0x000fce00078e000a */
.L_x_35413:
[----:B------:R-:W-:Y:S05]  /*20d70*/  BSYNC B3 ;  /* 0x0000000000037941 */ /* 0x000fea0003800000 */
.L_x_35411:
        /* <DEDUP_REMOVED lines=16> */
.L_x_35417:
[----:B------:R-:W-:Y:S05]  /*20e80*/  BSYNC B4 ;  /* 0x0000000000047941 */ /* 0x000fea0003800000 */
.L_x_35416:
        /* <DEDUP_REMOVED lines=44> */
.L_x_35415:
[----:B------:R-:W-:Y:S05]  /*21150*/  BSYNC B3 ;  /* 0x0000000000037941 */ /* 0x000fea0003800000 */
.L_x_35414:
        /* <DEDUP_REMOVED lines=13> */
.L_x_35410:
[----:B------:R-:W-:Y:S05]  /*21230*/  BSYNC B2 ;  /* 0x0000000000027941 */ /* 0x000fea0003800000 */
.L_x_35409:
        /* <DEDUP_REMOVED lines=18> */
.L_x_35421:
[----:B------:R-:W-:-:S07]  /*21360*/  IMAD.MOV.U32 R203, RZ, RZ, R10 ;  /* 0x000000ffffcb7224 */ /* 0x000fce00078e000a */
.L_x_35422:
[----:B------:R-:W-:Y:S05]  /*21370*/  BSYNC B3 ;  /* 0x0000000000037941 */ /* 0x000fea0003800000 */
.L_x_35420:
        /* <DEDUP_REMOVED lines=16> */
.L_x_35426:
[----:B------:R-:W-:Y:S05]  /*21480*/  BSYNC B4 ;  /* 0x0000000000047941 */ /* 0x000fea0003800000 */
.L_x_35425:
        /* <DEDUP_REMOVED lines=44> */
.L_x_35424:
[----:B------:R-:W-:Y:S05]  /*21750*/  BSYNC B3 ;  /* 0x0000000000037941 */ /* 0x000fea0003800000 */
.L_x_35423:
        /* <DEDUP_REMOVED lines=14> */
.L_x_35419:
[----:B------:R-:W-:Y:S05]  /*21840*/  BSYNC B2 ;  /* 0x0000000000027941 */ /* 0x000fea0003800000 */
.L_x_35418:
        /* <DEDUP_REMOVED lines=25> */
.L_x_35354:
[----:B------:R-:W-:Y:S05]  /*219e0*/  BSYNC B1 ;  /* 0x0000000000017941 */ /* 0x000fea0003800000 */
.L_x_35353:
[----:B--23--:R-:W-:Y:S01]  /*219f0*/  FADD.FTZ R204, RZ, R124 ;  /* 0x0000007cffcc7221 */ /* 0x00cfe20000010000 */
        /* <DEDUP_REMOVED lines=291> */
.L_x_35460:
        /* <DEDUP_REMOVED lines=31> */
[----:B------:R-:W5:Y:S04]  /*22e20*/  LDL R237, [R1+0x1c8] ;  /* 0x0001c80001ed7983 */ /* 0x000f680000100800 */
[----:B------:R-:W4:Y:S04]  /*22e30*/  LDL R238, [R1+0x1cc] ;  /* 0x0001cc0001ee7983 */ /* 0x000f280000100800 */
[----:B------:R-:W4:Y:S04]  /*22e40*/  LDL R227, [R1+0x1b0] ;  /* 0x0001b00001e37983 */ /* 0x000f280000100800 */
        /* <DEDUP_REMOVED lines=12> */
[----:B------:R-:W0:Y:S01]  /*22f10*/  S2R R239, SR_TID.X ;  /* 0x0000000000ef7919 */ /* 0x000e220000002100 */
[----:B---3--:R-:W-:Y:S01]  /*22f20*/  FFMA.FTZ R207, R252, R207, R17 ;  /* 0x000000cffccf7223 */ /* 0x008fe20000010011 */
[----:B-----5:R-:W-:-:S04]  /*22f30*/  FFMA.FTZ R205, R237, R205, R18 ;  /* 0x000000cdedcd7223 */ /* 0x020fc80000010012 */
[----:B------:R-:W-:Y:S01]  /*22f40*/  F2FP.BF16.F32.PACK_AB R204, R207, R204 ;  /* 0x000000cccfcc723e */ /* 0x000fe200000010ff */
[----:B------:R-:W-:Y:S01]  /*22f50*/  FADD.FTZ R207, R129, -R215 ;  /* 0x800000d781cf7221 */ /* 0x000fe20000010000 */
[----:B----4-:R-:W-:-:S03]  /*22f60*/  FFMA.FTZ R206, R238, R206, R19 ;  /* 0x000000ceeece7223 */ /* 0x010fc60000010013 */
[----:B------:R-:W-:Y:S02]  /*22f70*/  FMUL.FTZ R207, R214, R207 ;  /* 0x000000cfd6cf7220 */ /* 0x000fe40000410000 */
[----:B------:R-:W-:Y:S01]  /*22f80*/  F2FP.BF16.F32.PACK_AB R205, R206, R205 ;  /* 0x000000cdcecd723e */ /* 0x000fe200000010ff */
[----:B------:R-:W-:Y:S01]  /*22f90*/  FADD.FTZ R206, R128, -R215 ;  /* 0x800000d780ce7221 */ /* 0x000fe20000010000 */
[----:B------:R-:W-:Y:S01]  /*22fa0*/  FFMA.FTZ R207, R224, R207, R21 ;  /* 0x000000cfe0cf7223 */ /* 0x000fe20000010015 */
[----:B------:R-:W-:Y:S02]  /*22fb0*/  FADD.FTZ R224, R130, -R215 ;  /* 0x800000d782e07221 */ /* 0x000fe40000010000 */
[C---:B------:R-:W-:Y:S02]  /*22fc0*/  FMUL.FTZ R206, R214.reuse, R206 ;  /* 0x000000ced6ce7220 */ /* 0x040fe40000410000 */
[----:B------:R-:W-:Y:S02]  /*22fd0*/  FMUL.FTZ R224, R214, R224 ;  /* 0x000000e0d6e07220 */ /* 0x000fe40000410000 */
[----:B------:R-:W-:-:S02]  /*22fe0*/  FFMA.FTZ R206, R227, R206, R20 ;  /* 0x000000cee3ce7223 */ /* 0x000fc40000010014 */
[----:B------:R-:W-:-:S03]  /*22ff0*/  FFMA.FTZ R224, R226, R224, R22 ;  /* 0x000000e0e2e07223 */ /* 0x000fc60000010016 */
[----:B------:R-:W-:Y:S01]  /*23000*/  F2FP.BF16.F32.PACK_AB R206, R207, R206 ;  /* 0x000000cecfce723e */ /* 0x000fe200000010ff */
[----:B------:R-:W-:-:S04]  /*23010*/  FADD.FTZ R207, R131, -R215 ;  /* 0x800000d783cf7221 */ /* 0x000fc80000010000 */
[----:B------:R-:W-:-:S04]  /*23020*/  FMUL.FTZ R207, R214, R207 ;  /* 0x000000cfd6cf7220 */ /* 0x000fc80000410000 */
[----:B------:R-:W-:-:S05]  /*23030*/  FFMA.FTZ R207, R225, R207, R23 ;  /* 0x000000cfe1cf7223 */ /* 0x000fca0000010017 */
[----:B------:R-:W-:Y:S02]  /*23040*/  F2FP.BF16.F32.PACK_AB R207, R207, R224 ;  /* 0x000000e0cfcf723e */ /* 0x000fe400000010ff */
[----:B------:R-:W1:Y:S02]  /*23050*/  LDC.64 R224, c[0x0][0x2b8] ;  /* 0x0000ae00ffe07b82 */ /* 0x000e640000000a00 */
[C---:B-1----:R-:W-:Y:S01]  /*23060*/  IMAD.WIDE.U32 R224, R213.reuse, 0x10, R224 ;  /* 0x00000010d5e07825 */ /* 0x042fe200078e00e0 */
[----:B------:R-:W-:-:S04]  /*23070*/  IADD3 R213, R213, 0x20, RZ ;  /* 0x00000020d5d57810 */ /* 0x000fc80007ffe0ff */
[----:B0-----:R1:W-:Y:S03]  /*23080*/  STG.E.128 desc[UR6][R224.64], R204 ;  /* 0x000000cce0007986 */ /* 0x0013e6000c101d06 */
.L_x_35431:
[----:B------:R-:W-:Y:S05]  /*23090*/  BSYNC B2 ;  /* 0x0000000000027941 */ /* 0x000fea0003800000 */
.L_x_35430:
[----:B------:R-:W-:Y:S01]  /*230a0*/  LOP3.LUT P1, RZ, R0, 0x2000, RZ, 0xc0, !PT ;  /* 0x0000200000ff7812 */ /* 0x000fe2000782c0ff */
[----:B------:R-:W-:-:S12]  /*230b0*/  BSSY B2, `(.L_x_35432) ;  /* 0x000002b000027945 */ /* 0x000fd80003800000 */
[----:B------:R-:W-:Y:S05]  /*230c0*/  @!P1 BRA `(.L_x_35433) ;  /* 0x0000000000a49947 */ /* 0x000fea0003800000 */
[----:B------:R-:W2:Y:S04]  /*230d0*/  LDL R239, [R1+0x40] ;  /* 0x0000400001ef7983 */ /* 0x000ea80000100800 */
[----:B------:R-:W3:Y:S04]  /*230e0*/  LDL R252, [R1+0x44] ;  /* 0x0000440001fc7983 */ /* 0x000ee80000100800 */
[----:B------:R-:W5:Y:S04]  /*230f0*/  LDL R238, [R1+0x48] ;  /* 0x0000480001ee7983 */ /* 0x000f680000100800 */
[----:B------:R-:W4:Y:S04]  /*23100*/  LDL R237, [R1+0x4c] ;  /* 0x00004c0001ed7983 */ /* 0x000f280000100800 */
[----:B------:R-:W4:Y:S04]  /*23110*/  LDL R227, [R1+0x30] ;  /* 0x0000300001e37983 */ /* 0x000f280000100800 */
        /* <DEDUP_REMOVED lines=33> */
[----:B-1----:R-:W-:-:S04]  /*23330*/  IMAD.WIDE.U32 R224, R213, 0x10, R224 ;  /* 0x00000010d5e07825 */ /* 0x002fc800078e00e0 */
[----:B------:R-:W-:Y:S01]  /*23340*/  VIADD R213, R213, 0x20 ;  /* 0x00000020d5d57836 */ /* 0x000fe20000000000 */
[----:B0-----:R2:W-:Y:S06]  /*23350*/  STG.E.128 desc[UR6][R224.64], R204 ;  /* 0x000000cce0007986 */ /* 0x0015ec000c101d06 */
.L_x_35433:
[----:B------:R-:W-:Y:S05]  /*23360*/  BSYNC B2 ;  /* 0x0000000000027941 */ /* 0x000fea0003800000 */
.L_x_35432:
[----:B------:R-:W-:Y:S01]  /*23370*/  LOP3.LUT P1, RZ, R0, 0x1000, RZ, 0xc0, !PT ;  /* 0x0000100000ff7812 */ /* 0x000fe2000782c0ff */
[----:B------:R-:W-:-:S12]  /*23380*/  BSSY B2, `(.L_x_35434) ;  /* 0x000002b000027945 */ /* 0x000fd80003800000 */
[----:B------:R-:W-:Y:S05]  /*23390*/  @!P1 BRA `(.L_x_35435) ;  /* 0x0000000000a49947 */ /* 0x000fea0003800000 */
[----:B------:R-:W3:Y:S04]  /*233a0*/  LDL R239, [R1+0x20] ;  /* 0x0000200001ef7983 */ /* 0x000ee80000100800 */
[----:B------:R-:W5:Y:S04]  /*233b0*/  LDL R252, [R1+0x24] ;  /* 0x0000240001fc7983 */ /* 0x000f680000100800 */
[----:B------:R-:W4:Y:S04]  /*233c0*/  LDL R238, [R1+0x28] ;  /* 0x0000280001ee7983 */ /* 0x000f280000100800 */
[----:B------:R-:W4:Y:S04]  /*233d0*/  LDL R237, [R1+0x2c] ;  /* 0x00002c0001ed7983 */ /* 0x000f280000100800 */
[----:B------:R-:W4:Y:S04]  /*233e0*/  LDL R227, [R1+0x10] ;  /* 0x0000100001e37983 */ /* 0x000f280000100800 */
[----:B-12---:R-:W2:Y:S04]  /*233f0*/  LDL R224, [R1+0x14] ;  /* 0x0000140001e07983 */ /* 0x006ea80000100800 */
[----:B------:R-:W2:Y:S04]  /*23400*/  LDL R226, [R1+0x18] ;  /* 0x0000180001e27983 */ /* 0x000ea80000100800 */
[----:B------:R-:W2:Y:S01]  /*23410*/  LDL R225, [R1+0x1c] ;  /* 0x00001c0001e17983 */ /* 0x000ea20000100800 */
        /* <DEDUP_REMOVED lines=8> */
[----:B---3--:R-:W-:-:S02]  /*234a0*/  FFMA.FTZ R204, R239, R204, R32 ;  /* 0x000000ccefcc7223 */ /* 0x008fc40000010020 */
[----:B------:R-:W0:Y:S01]  /*234b0*/  S2R R239, SR_TID.X ;  /* 0x0000000000ef7919 */ /* 0x000e220000002100 */
[----:B-----5:R-:W-:Y:S01]  /*234c0*/  FFMA.FTZ R207, R252, R207, R33 ;  /* 0x000000cffccf7223 */ /* 0x020fe20000010021 */
[----:B----4-:R-:W-:-:S04]  /*234d0*/  FFMA.FTZ R205, R238, R205, R34 ;  /* 0x000000cdeecd7223 */ /* 0x010fc80000010022 */
[----:B------:R-:W-:Y:S01]  /*234e0*/  F2FP.BF16.F32.PACK_AB R204, R207, R204 ;  /* 0x000000cccfcc723e */ /* 0x000fe200000010ff */
[----:B------:R-:W-:Y:S01]  /*234f0*/  FADD.FTZ R207, R145, -R215 ;  /* 0x800000d791cf7221 */ /* 0x000fe20000010000 */
[----:B------:R-:W-:-:S03]  /*23500*/  FFMA.FTZ R206, R237, R206, R35 ;  /* 0x000000ceedce7223 */ /* 0x000fc60000010023 */
[----:B------:R-:W-:Y:S02]  /*23510*/  FMUL.FTZ R207, R214, R207 ;  /* 0x000000cfd6cf7220 */ /* 0x000fe40000410000 */
[----:B------:R-:W-:Y:S01]  /*23520*/  F2FP.BF16.F32.PACK_AB R205, R206, R205 ;  /* 0x000000cdcecd723e */ /* 0x000fe200000010ff */
[----:B------:R-:W-:Y:S01]  /*23530*/  FADD.FTZ R206, R144, -R215 ;  /* 0x800000d790ce7221 */ /* 0x000fe20000010000 */
[----:B--2---:R-:W-:Y:S01]  /*23540*/  FFMA.FTZ R207, R224, R207, R37 ;  /* 0x000000cfe0cf7223 */ /* 0x004fe20000010025 */
        /* <DEDUP_REMOVED lines=14> */
.L_x_35435:
[----:B------:R-:W-:Y:S05]  /*23630*/  BSYNC B2 ;  /* 0x0000000000027941 */ /* 0x000fea0003800000 */
.L_x_35434:
[----:B------:R-:W-:Y:S01]  /*23640*/  LOP3.LUT P1, RZ, R0, 0x800, RZ, 0xc0, !PT ;  /* 0x0000080000ff7812 */ /* 0x000fe2000782c0ff */
[----:B------:R-:W-:-:S12]  /*23650*/  BSSY B2, `(.L_x_35436) ;  /* 0x0000026000027945 */ /* 0x000fd80003800000 */
[----:B------:R-:W-:Y:S05]  /*23660*/  @!P1 BRA `(.L_x_35437) ;  /* 0x0000000000909947 */ /* 0x000fea0003800000 */
[----:B------:R-:W5:Y:S04]  /*23670*/  LDL R227, [R1] ;  /* 0x0000000001e37983 */ /* 0x000f680000100800 */
[----:B------:R-:W4:Y:S04]  /*23680*/  LDL R226, [R1+0x4] ;  /* 0x0000040001e27983 */ /* 0x000f280000100800 */
[----:B-123--:R-:W2:Y:S04]  /*23690*/  LDL R225, [R1+0x8] ;  /* 0x0000080001e17983 */ /* 0x00eea80000100800 */
[----:B------:R-:W3:Y:S01]  /*236a0*/  LDL R224, [R1+0xc] ;  /* 0x00000c0001e07983 */ /* 0x000ee20000100800 */
        /* <DEDUP_REMOVED lines=9> */
[----:B----4-:R-:W-:Y:S01]  /*23740*/  FFMA.FTZ R207, R226, R207, R41 ;  /* 0x000000cfe2cf7223 */ /* 0x010fe20000010029 */
[----:B--2---:R-:W-:-:S04]  /*23750*/  FFMA.FTZ R205, R225, R205, R42 ;  /* 0x000000cde1cd7223 */ /* 0x004fc8000001002a */
[----:B------:R-:W-:Y:S01]  /*23760*/  F2FP.BF16.F32.PACK_AB R204, R207, R204 ;  /* 0x000000cccfcc723e */ /* 0x000fe200000010ff */
[----:B------:R-:W-:Y:S01]  /*23770*/  FADD.FTZ R207, R153, -R215 ;  /* 0x800000d799cf7221 */ /* 0x000fe20000010000 */
[----:B---3--:R-:W-:Y:S01]  /*23780*/  FFMA.FTZ R206, R224, R206, R43 ;  /* 0x000000cee0ce7223 */ /* 0x008fe2000001002b */
        /* <DEDUP_REMOVED lines=18> */
.L_x_35437:
[----:B------:R-:W-:Y:S05]  /*238b0*/  BSYNC B2 ;  /* 0x0000000000027941 */ /* 0x000fea0003800000 */
.L_x_35436:
        /* <DEDUP_REMOVED lines=35> */
.L_x_35439:
[----:B------:R-:W-:Y:S05]  /*23af0*/  BSYNC B2 ;  /* 0x0000000000027941 */ /* 0x000fea0003800000 */
.L_x_35438:
        /* <DEDUP_REMOVED lines=35> */
.L_x_35441:
[----:B------:R-:W-:Y:S05]  /*23d30*/  BSYNC B2 ;  /* 0x0000000000027941 */ /* 0x000fea0003800000 */
.L_x_35440:
        /* <DEDUP_REMOVED lines=35> */
.L_x_35443:
[----:B------:R-:W-:Y:S05]  /*23f70*/  BSYNC B2 ;  /* 0x0000000000027941 */ /* 0x000fea0003800000 */
.L_x_35442:
        /* <DEDUP_REMOVED lines=35> */
.L_x_35445:
[----:B------:R-:W-:Y:S05]  /*241b0*/  BSYNC B2 ;  /* 0x0000000000027941 */ /* 0x000fea0003800000 */
.L_x_35444:
        /* <DEDUP_REMOVED lines=35> */
.L_x_35447:
[----:B------:R-:W-:Y:S05]  /*243f0*/  BSYNC B2 ;  /* 0x0000000000027941 */ /* 0x000fea0003800000 */
.L_x_35446:
[----:B------:R-:W-:-:S13]  /*24400*/  LOP3.LUT P1, RZ, R0, 0x20, RZ, 0xc0, !PT ;  /* 0x0000002000ff7812 */ /* 0x000fda000782c0ff */
[----:B------:R-:W-:Y:S05]  /*24410*/  @!P1 BRA `(.L_x_35429) ;  /* 0x00000000009c9947 */ /* 0x000fea0003800000 */
[----:B------:R-:W5:Y:S04]  /*24420*/  LDL R238, [R1+0x80] ;  /* 0x0000800001ee7983 */ /* 0x000f680000100800 */
[----:B0123--:R-:W2:Y:S04]  /*24430*/  LDL R206, [R1+0x84] ;  /* 0x0000840001ce7983 */ /* 0x00fea80000100800 */
        /* <DEDUP_REMOVED lines=37> */
.L_x_35429:
[----:B------:R-:W-:Y:S05]  /*24690*/  BSYNC B1 ;  /* 0x0000000000017941 */ /* 0x000fea0003800000 */
.L_x_35428:
[----:B0123--:R-:W0:Y:S02]  /*246a0*/  LDC.64 R204, c[0x0][0x210] ;  /* 0x00008400ffcc7b82 */ /* 0x00fe240000000a00 */
[----:B0-----:R-:W-:-:S05]  /*246b0*/  IMAD R5, R204, 0x4, R5 ;  /* 0x00000004cc057824 */ /* 0x001fca00078e0205 */
[----:B------:R-:W-:-:S13]  /*246c0*/  ISETP.GE.AND P1, PT, R5, R205, PT ;  /* 0x000000cd0500720c */ /* 0x000fda0003f26270 */
[----:B------:R-:W-:Y:S05]  /*246d0*/  @!P1 BRA `(.L_x_35448) ;  /* 0xfffffdd400089947 */ /* 0x000fea000383ffff */
[----:B------:R-:W-:Y:S05]  /*246e0*/  BSYNC B0 ;  /* 0x0000000000007941 */ /* 0x000fea0003800000 */
.L_x_34668:
[----:B------:R-:W-:Y:S05]  /*246f0*/  EXIT ;  /* 0x000000000000794d */ /* 0x000fea0003800000 */
.L_x_35427:
[----:B------:R-:W-:Y:S01]  /*24700*/  HFMA2.MMA R205, -RZ, RZ, 0, 1.847743988037109375e-06 ;  /* 0x0000001fffcd7435 */ /* 0x000fe200000001ff */
[----:B------:R-:W-:Y:S01]  /*24710*/  BSSY B1, `(.L_x_35449) ;  /* 0x0000007000017945 */ /* 0x000fe20003800000 */
[----:B01----:R-:W-:Y:S01]  /*24720*/  MOV R215, R207 ;  /* 0x000000cf00d77202 */ /* 0x003fe20000000f00 */
[----:B------:R-:W-:Y:S02]  /*24730*/  IMAD.MOV.U32 R206, RZ, RZ, 0x1 ;  /* 0x00000001ffce7424 */ /* 0x000fe400078e00ff */
[----:B------:R-:W-:-:S07]  /*24740*/  IMAD.MOV.U32 R204, RZ, RZ, -0x1 ;  /* 0xffffffffffcc7424 */ /* 0x000fce00078e00ff */
[----:B----45:R-:W-:Y:S05]  /*24750*/  WARPSYNC.COLLECTIVE R204, `(.L_x_35450) ;  /* 0x00000000cc087348 */ /* 0x030fea0003c00000 */
[----:B------:R0:W1:Y:S02]  /*24760*/  SHFL.BFLY P6, R204, R215, R206, R205 ;  /* 0x0c0000ced7cc7389 */ /* 0x00006400000c00cd */
[----:B01--45:R-:W-:Y:S01]  /*24770*/  ENDCOLLECTIVE ;  /* 0x000000000000791b */ /* 0x033fe20003800000 */
.L_x_35450:
[----:B------:R-:W-:Y:S05]  /*24780*/  BSYNC B1 ;  /* 0x0000000000017941 */ /* 0x000fea0003800000 */
.L_x_35449:
        /* <DEDUP_REMOVED lines=10> */
.L_x_35451:
        /* <DEDUP_REMOVED lines=9> */
.L_x_35452:
[----:B------:R-:W-:Y:S01]  /*248c0*/  HFMA2.MMA R206, -RZ, RZ, 0, 4.76837158203125e-07 ;  /* 0x00000008ffce7435 */ /* 0x000fe200000001ff */
[----:B------:R-:W-:Y:S01]  /*248d0*/  FADD.FTZ R207, R207, R204 ;  /* 0x000000cccfcf7221 */ /* 0x000fe20000010000 */
[----:B------:R-:W-:-:S03]  /*248e0*/  IMAD.MOV.U32 R204, RZ, RZ, -0x1 ;  /* 0xffffffffffcc7424 */ /* 0x000fc600078e00ff */
[----:B------:R-:W-:-:S07]  /*248f0*/  IMAD.MOV.U32 R215, RZ, RZ, R207 ;  /* 0x000000ffffd77224 */ /* 0x000fce00078e00cf */
[----:B------:R-:W-:Y:S05]  /*24900*/  WARPSYNC.COLLECTIVE R204, `(.L_x_35453) ;  /* 0x00000000cc087348 */ /* 0x000fea0003c00000 */
[----:B------:R0:W1:Y:S02]  /*24910*/  SHFL.BFLY P6, R204, R215, R206, R205 ;  /* 0x0c0000ced7cc7389 */ /* 0x00006400000c00cd */
[----:B01----:R-:W-:Y:S01]  /*24920*/  ENDCOLLECTIVE ;  /* 0x000000000000791b */ /* 0x003fe20003800000 */
.L_x_35453:
[----:B------:R-:W-:Y:S02]  /*24930*/  IMAD.MOV.U32 R206, RZ, RZ, 0x10 ;  /* 0x00000010ffce7424 */ /* 0x000fe400078e00ff */
[----:B------:R-:W-:Y:S01]  /*24940*/  FADD.FTZ R207, R207, R204 ;  /* 0x000000cccfcf7221 */ /* 0x000fe20000010000 */
[----:B------:R-:W-:-:S04]  /*24950*/  MOV R204, 0xffffffff ;  /* 0xffffffff00cc7802 */ /* 0x000fc80000000f00 */
[----:B------:R-:W-:-:S07]  /*24960*/  MOV R215, R207 ;  /* 0x000000cf00d77202 */ /* 0x000fce0000000f00 */
[----:B------:R-:W-:Y:S05]  /*24970*/  WARPSYNC.COLLECTIVE R204, `(.L_x_35454) ;  /* 0x00000000cc087348 */ /* 0x000fea0003c00000 */
[----:B------:R0:W1:Y:S02]  /*24980*/  SHFL.BFLY P6, R204, R215, R206, R205 ;  /* 0x0c0000ced7cc7389 */ /* 0x00006400000c00cd */
[----:B01----:R-:W-:Y:S01]  /*24990*/  ENDCOLLECTIVE ;  /* 0x000000000000791b */ /* 0x003fe20003800000 */
.L_x_35454:
        /* <DEDUP_REMOVED lines=174> */
.L_x_35455:
[----:B------:R-:W-:Y:S01]  /*25480*/  HFMA2.MMA R206, -RZ, RZ, 0, 1.1920928955078125e-07 ;  /* 0x00000002ffce7435 */ /* 0x000fe200000001ff */
[----:B------:R-:W-:Y:S01]  /*25490*/  FADD.FTZ R213, R213, R204 ;  /* 0x000000ccd5d57221 */ /* 0x000fe20000010000 */
[----:B------:R-:W-:-:S03]  /*254a0*/  IMAD.MOV.U32 R204, RZ, RZ, -0x1 ;  /* 0xffffffffffcc7424 */ /* 0x000fc600078e00ff */
[----:B------:R-:W-:-:S07]  /*254b0*/  IMAD.MOV.U32 R215, RZ, RZ, R213 ;  /* 0x000000ffffd77224 */ /* 0x000fce00078e00d5 */
[----:B------:R-:W-:Y:S05]  /*254c0*/  WARPSYNC.COLLECTIVE R204, `(.L_x_35456) ;  /* 0x00000000cc087348 */ /* 0x000fea0003c00000 */
[----:B------:R0:W1:Y:S02]  /*254d0*/  SHFL.BFLY P6, R204, R215, R206, R205 ;  /* 0x0c0000ced7cc7389 */ /* 0x00006400000c00cd */
[----:B01----:R-:W-:Y:S01]  /*254e0*/  ENDCOLLECTIVE ;  /* 0x000000000000791b */ /* 0x003fe20003800000 */
.L_x_35456:
[----:B------:R-:W-:Y:S02]  /*254f0*/  IMAD.MOV.U32 R206, RZ, RZ, 0x4 ;  /* 0x00000004ffce7424 */ /* 0x000fe400078e00ff */
[----:B------:R-:W-:Y:S01]  /*25500*/  FADD.FTZ R213, R213, R204 ;  /* 0x000000ccd5d57221 */ /* 0x000fe20000010000 */
[----:B------:R-:W-:-:S04]  /*25510*/  MOV R204, 0xffffffff ;  /* 0xffffffff00cc7802 */ /* 0x000fc80000000f00 */
[----:B------:R-:W-:-:S07]  /*25520*/  MOV R215, R213 ;  /* 0x000000d500d77202 */ /* 0x000fce0000000f00 */
[----:B------:R-:W-:Y:S05]  /*25530*/  WARPSYNC.COLLECTIVE R204, `(.L_x_35457) ;  /* 0x00000000cc087348 */ /* 0x000fea0003c00000 */
[----:B------:R0:W1:Y:S02]  /*25540*/  SHFL.BFLY P6, R204, R215, R206, R205 ;  /* 0x0c0000ced7cc7389 */ /* 0x00006400000c00cd */
[----:B01----:R-:W-:Y:S01]  /*25550*/  ENDCOLLECTIVE ;  /* 0x000000000000791b */ /* 0x003fe20003800000 */
.L_x_35457:
[----:B------:R-:W-:Y:S01]  /*25560*/  HFMA2.MMA R206, -RZ, RZ, 0, 4.76837158203125e-07 ;  /* 0x00000008ffce7435 */ /* 0x000fe200000001ff */
[----:B------:R-:W-:Y:S01]  /*25570*/  FADD.FTZ R213, R213, R204 ;  /* 0x000000ccd5d57221 */ /* 0x000fe20000010000 */
[----:B------:R-:W-:-:S03]  /*25580*/  IMAD.MOV.U32 R204, RZ, RZ, -0x1 ;  /* 0xffffffffffcc7424 */ /* 0x000fc600078e00ff */
[----:B------:R-:W-:-:S07]  /*25590*/  IMAD.MOV.U32 R215, RZ, RZ, R213 ;  /* 0x000000ffffd77224 */ /* 0x000fce00078e00d5 */
[----:B------:R-:W-:Y:S05]  /*255a0*/  WARPSYNC.COLLECTIVE R204, `(.L_x_35458) ;  /* 0x00000000cc087348 */ /* 0x000fea0003c00000 */
[----:B------:R0:W1:Y:S02]  /*255b0*/  SHFL.BFLY P6, R204, R215, R206, R205 ;  /* 0x0c0000ced7cc7389 */ /* 0x00006400000c00cd */
[----:B01----:R-:W-:Y:S01]  /*255c0*/  ENDCOLLECTIVE ;  /* 0x000000000000791b */ /* 0x003fe20003800000 */
.L_x_35458:
[----:B------:R-:W-:Y:S02]  /*255d0*/  IMAD.MOV.U32 R206, RZ, RZ, 0x10 ;  /* 0x00000010ffce7424 */ /* 0x000fe400078e00ff */
[----:B------:R-:W-:Y:S01]  /*255e0*/  FADD.FTZ R213, R213, R204 ;  /* 0x000000ccd5d57221 */ /* 0x000fe20000010000 */
[----:B------:R-:W-:-:S04]  /*255f0*/  MOV R204, 0xffffffff ;  /* 0xffffffff00cc7802 */ /* 0x000fc80000000f00 */
[----:B------:R-:W-:-:S07]  /*25600*/  MOV R215, R213 ;  /* 0x000000d500d77202 */ /* 0x000fce0000000f00 */
[----:B------:R-:W-:Y:S05]  /*25610*/  WARPSYNC.COLLECTIVE R204, `(.L_x_35459) ;  /* 0x00000000cc087348 */ /* 0x000fea0003c00000 */
[----:B------:R0:W1:Y:S02]  /*25620*/  SHFL.BFLY P6, R204, R215, R206, R205 ;  /* 0x0c0000ced7cc7389 */ /* 0x00006400000c00cd */
[----:B01----:R-:W-:Y:S01]  /*25630*/  ENDCOLLECTIVE ;  /* 0x000000000000791b */ /* 0x003fe20003800000 */
.L_x_35459:
[----:B------:R-:W-:Y:S05]  /*25640*/  BRA `(.L_x_35460) ;  /* 0xffffffd400787947 */ /* 0x000fea000383ffff */
.L_x_35461:
        /* <DEDUP_REMOVED lines=11> */
.L_x_72358:


//--------------------- .text._ZN10layer_norm13ln_fwd_kernelINS_13Kernel_traitsIf13__nv_bfloat16fS2_fjLj2560ELj1ELj4ELj1ELj16ENS_18Kernel_traits_baseILj2560EfS2_fS2_fjLj128EEEEELb1ELb1ELb1ELb1EEEvNS_9FwdParamsE --------------------------
	.section	.text._ZN10layer_norm13ln_fwd_kernelINS_13Kernel_traitsIf13__nv_bfloat16fS2_fjLj2560ELj1ELj4ELj1ELj16ENS_18Kernel_traits_baseILj2560EfS2_fS2_fjLj128EEEEELb1ELb1ELb1ELb1EEEvNS_9FwdParamsE,"ax",@progbits
	.align	128
        .global         _ZN10layer_norm13ln_fwd_kernelINS_13Kernel_traitsIf13__nv_bfloat16fS2_fjLj2560ELj1ELj4ELj1ELj16ENS_18Kernel_traits_baseILj2560EfS2_fS2_fjLj128EEEEELb1ELb1ELb1ELb1EEEvNS_9FwdParamsE
        .type           _ZN10layer_norm13ln_fwd_kernelINS_13Kernel_traitsIf13__nv_bfloat16fS2_fjLj2560ELj1ELj4ELj1ELj16ENS_18Kernel_traits_baseILj2560EfS2_fS2_fjLj128EEEEELb1ELb1ELb1ELb1EEEvNS_9FwdParamsE,@function
        .size           _ZN10layer_norm13ln_fwd_kernelINS_13Kernel_traitsIf13__nv_bfloat16fS2_fjLj2560ELj1ELj4ELj1ELj16ENS_18Kernel_traits_baseILj2560EfS2_fS2_fjLj128EEEEELb1ELb1ELb1ELb1EEEvNS_9FwdParamsE,(.L_x_72359 - _ZN10layer_norm13ln_fwd_kernelINS_13Kernel_traitsIf13__nv_bfloat16fS2_fjLj2560ELj1ELj4ELj1ELj16ENS_18Kernel_traits_baseILj2560EfS2_fS2_fjLj128EEEEELb1ELb1ELb1ELb1EEEvNS_9FwdParamsE)
        .other          _ZN10layer_norm13ln_fwd_kernelINS_13Kernel_traitsIf13__nv_bfloat16fS2_fjLj2560ELj1ELj4ELj1ELj16ENS_18Kernel_traits_baseILj2560EfS2_fS2_fjLj128EEEEELb1ELb1ELb1ELb1EEEvNS_9FwdParamsE,@"STO_CUDA_ENTRY STV_DEFAULT"
_ZN10layer_norm13ln_fwd_kernelINS_13Kernel_traitsIf13__nv_bfloat16fS2_fjLj2560ELj1ELj4ELj1ELj16ENS_18Kernel_traits_baseILj2560EfS2_fS2_fjLj128EEEEELb1ELb1ELb1ELb1EEEvNS_9FwdParamsE:
.text._ZN10layer_norm13ln_fwd_kernelINS_13Kernel_traitsIf13__nv_bfloat16fS2_fjLj2560ELj1ELj4ELj1ELj16ENS_18Kernel_traits_baseILj2560EfS2_fS2_fjLj128EEEEELb1ELb1ELb1ELb1EEEvNS_9FwdParamsE:
        /* <DEDUP_REMOVED lines=11> */
[----:B------:R-:W3:Y:S01]  /*00b0*/  S2R R16, SR_CTAID.X ;  /* 0x0000000000107919 */ /* 0x000ee20000002500 */
[----:B------:R-:W-:Y:S01]  /*00c0*/  ULDC UR8, c[0x0][0x0] ;  /* 0x0000000000087ab9 */ /* 0x000fe20000000800 */
[----:B------:R-:W-:-:S04]  /*00d0*/  ULDC.64 UR10, c[0x0][0x260] ;  /* 0x00009800000a7ab9 */ /* 0x000fc80000000a00 */
[----:B------:R-:W4:Y:S01]  /*00e0*/  @P0 LDC R9, c[0x0][0x2f0] ;  /* 0x0000bc00ff090b82 */ /* 0x000f220000000800 */
[----:B------:R-:W4:Y:S01]  /*00f0*/  @P0 LDG.E.64 R2, desc[UR6][R2.64] ;  /* 0x0000000602020981 */ /* 0x000f22000c1e1b00 */
[----:B------:R-:W-:Y:S01]  /*0100*/  ULDC.64 UR12, c[0x0][0x278] ;  /* 0x00009e00000c7ab9 */ /* 0x000fe20000000a00 */
[----:B-1----:R-:W-:-:S05]  /*0110*/  @P0 IMAD.MOV.U32 R6, RZ, RZ, R14 ;  /* 0x000000ffff060224 */ /* 0x002fca00078e000e */
[----:B0-----:R-:W4:Y:S01]  /*0120*/  @P0 LDG.E.64 R4, desc[UR6][R6.64] ;  /* 0x0000000606040981 */ /* 0x001f22000c1e1b00 */
[----:B------:R-:W-:Y:S02]  /*0130*/  CS2R R18, SRZ ;  /* 0x0000000000127805 */ /* 0x000fe4000001ff00 */
[----:B------:R-:W-:Y:S02]  /*0140*/  CS2R R20, SRZ ;  /* 0x0000000000147805 */ /* 0x000fe4000001ff00 */
[----:B------:R-:W-:Y:S02]  /*0150*/  CS2R R22, SRZ ;  /* 0x0000000000167805 */ /* 0x000fe4000001ff00 */
[----:B------:R-:W-:Y:S02]  /*0160*/  CS2R R24, SRZ ;  /* 0x0000000000187805 */ /* 0x000fe4000001ff00 */
[----:B--2---:R-:W-:Y:S02]  /*0170*/  SHF.R.U32.HI R0, RZ, 0x5, R15 ;  /* 0x00000005ff007819 */ /* 0x004fe4000001160f */
[----:B------:R-:W-:-:S02]  /*0180*/  LOP3.LUT R17, R15, 0x1f, RZ, 0xc0, !PT ;  /* 0x0000001f0f117812 */ /* 0x000fc400078ec0ff */
[----:B------:R-:W-:Y:S02]  /*0190*/  CS2R R26, SRZ ;  /* 0x00000000001a7805 */ /* 0x000fe4000001ff00 */
[----:B---3--:R-:W-:Y:S02]  /*01a0*/  LEA R0, R16, R0, 0x2 ;  /* 0x0000000010007211 */ /* 0x008fe400078e10ff */
        /* <DEDUP_REMOVED lines=35> */
[----:B------:R-:W-:Y:S02]  /*03e0*/  @P0 R2UR UR5, R3 ;  /* 0x00000000030502ca */ /* 0x000fe400000e0000 */
[----:B------:R-:W-:Y:S01]  /*03f0*/  @P0 IADD3 R14, P1, R4, R9, RZ ;  /* 0x00000009040e0210 */ /* 0x000fe20007f3e0ff */
[----:B------:R-:W-:-:S10]  /*0400*/  IMAD R4, R16, UR8, R15 ;  /* 0x0000000810047c24 */ /* 0x000fd4000f8e020f */
[----:B------:R-:W-:Y:S02]  /*0410*/  UIADD3 UR15, UR5, -0x4498517b, URZ ;  /* 0xbb67ae85050f7890 */ /* 0x000fe4000fffe03f */
[----:B------:R-:W-:Y:S01]  /*0420*/  UIADD3 UR14, UR4, -0x61c88647, URZ ;  /* 0x9e3779b9040e7890 */ /* 0x000fe2000fffe03f */
[----:B------:R-:W-:Y:S01]  /*0430*/  @P0 IMAD.X R7, RZ, RZ, R5, P1 ;  /* 0x000000ffff070224 */ /* 0x000fe200008e0605 */
[----:B------:R-:W-:Y:S01]  /*0440*/  UIADD3 UR16, UR4, 0x3c6ef372, URZ ;  /* 0x3c6ef37204107890 */ /* 0x000fe2000fffe03f */
[----:B------:R-:W-:Y:S01]  /*0450*/  IMAD.WIDE.U32 R8, R4, -0x326172a9, RZ ;  /* 0xcd9e8d5704087825 */ /* 0x000fe200078e00ff */
[----:B------:R-:W-:Y:S02]  /*0460*/  UIADD3 UR17, UR5, 0x76cf5d0a, URZ ;  /* 0x76cf5d0a05117890 */ /* 0x000fe4000fffe03f */
[--C-:B------:R-:W-:Y:S01]  /*0470*/  SHF.R.U64 R5, R14, 0x2, R7.reuse ;  /* 0x000000020e057819 */ /* 0x100fe20000001207 */
[----:B------:R-:W-:Y:S01]  /*0480*/  UIADD3 UR19, UR5, 0x32370b8f, URZ ;  /* 0x32370b8f05137890 */ /* 0x000fe2000fffe03f */
[----:B------:R-:W-:Y:S01]  /*0490*/  SHF.R.U32.HI R6, RZ, 0x2, R7 ;  /* 0x00000002ff067819 */ /* 0x000fe20000011607 */
[----:B------:R-:W-:-:S02]  /*04a0*/  UIADD3 UR18, UR4, -0x255992d5, URZ ;  /* 0xdaa66d2b04127890 */ /* 0x000fc4000fffe03f */
[----:B------:R-:W-:Y:S01]  /*04b0*/  IMAD.WIDE.U32 R2, R5, -0x2daee0ad, RZ ;  /* 0xd2511f5305027825 */ /* 0x000fe200078e00ff */
[----:B------:R-:W-:Y:S01]  /*04c0*/  LOP3.LUT R10, R9, UR4, R6, 0x96, !PT ;  /* 0x00000004090a7c12 */ /* 0x000fe2000f8e9606 */
[----:B------:R-:W-:Y:S02]  /*04d0*/  UIADD3 UR20, UR4, 0x78dde6e4, URZ ;  /* 0x78dde6e404147890 */ /* 0x000fe4000fffe03f */
[----:B------:R-:W-:Y:S02]  /*04e0*/  UIADD3 UR21, UR5, -0x126145ec, URZ ;  /* 0xed9eba1405157890 */ /* 0x000fe4000fffe03f */
[----:B------:R-:W-:Y:S01]  /*04f0*/  LOP3.LUT R12, R3, UR5, RZ, 0x3c, !PT ;  /* 0x00000005030c7c12 */ /* 0x000fe2000f8e3cff */
[----:B------:R-:W-:Y:S01]  /*0500*/  IMAD.WIDE.U32 R10, R10, -0x2daee0ad, RZ ;  /* 0xd2511f530a0a7825 */ /* 0x000fe200078e00ff */
[----:B------:R-:W-:Y:S02]  /*0510*/  UIADD3 UR23, UR5, -0x56f99767, URZ ;  /* 0xa906689905177890 */ /* 0x000fe4000fffe03f */
[----:B------:R-:W-:Y:S01]  /*0520*/  UIADD3 UR22, UR4, 0x1715609d, URZ ;  /* 0x1715609d04167890 */ /* 0x000fe2000fffe03f */
[----:B------:R-:W-:Y:S01]  /*0530*/  IMAD.WIDE.U32 R12, R12, -0x326172a9, RZ ;  /* 0xcd9e8d570c0c7825 */ /* 0x000fe200078e00ff */
[----:B------:R-:W-:Y:S01]  /*0540*/  LOP3.LUT R9, R11, UR15, R2, 0x96, !PT ;  /* 0x0000000f0b097c12 */ /* 0x000fe2000f8e9602 */
[----:B------:R-:W-:-:S02]  /*0550*/  UIADD3 UR24, UR4, -0x4ab325aa, URZ ;  /* 0xb54cda5604187890 */ /* 0x000fc4000fffe03f */
[----:B------:R-:W-:Y:S01]  /*0560*/  UIADD3 UR25, UR5, 0x646e171e, URZ ;  /* 0x646e171e05197890 */ /* 0x000fe2000fffe03f */
[----:B------:R-:W-:Y:S01]  /*0570*/  LOP3.LUT R2, R13, UR14, R8, 0x96, !PT ;  /* 0x0000000e0d027c12 */ /* 0x000fe2000f8e9608 */
[----:B------:R-:W-:Y:S01]  /*0580*/  IMAD.WIDE.U32 R8, R9, -0x326172a9, RZ ;  /* 0xcd9e8d5709087825 */ /* 0x000fe200078e00ff */
[----:B------:R-:W-:Y:S02]  /*0590*/  UIADD3 UR27, UR5, 0x1fd5c5a3, URZ ;  /* 0x1fd5c5a3051b7890 */ /* 0x000fe4000fffe03f */
[----:B------:R-:W-:Y:S01]  /*05a0*/  UIADD3 UR26, UR4, 0x5384540f, URZ ;  /* 0x5384540f041a7890 */ /* 0x000fe2000fffe03f */
[----:B------:R-:W-:Y:S01]  /*05b0*/  IMAD.WIDE.U32 R2, R2, -0x2daee0ad, RZ ;  /* 0xd2511f5302027825 */ /* 0x000fe200078e00ff */
[----:B------:R-:W-:Y:S01]  /*05c0*/  LOP3.LUT R11, R9, UR16, R12, 0x96, !PT ;  /* 0x00000010090b7c12 */ /* 0x000fe2000f8e960c */
[----:B------:R-:W-:-:S03]  /*05d0*/  ULDC.64 UR8, c[0x0][0x2c8] ;  /* 0x0000b20000087ab9 */ /* 0x000fc60000000a00 */
        /* <DEDUP_REMOVED lines=21> */
[----:B------:R-:W-:Y:S02]  /*0730*/  LOP3.LUT R9, R11, UR26, R8, 0x96, !PT ;  /* 0x0000001a0b097c12 */ /* 0x000fe4000f8e9608 */
[----:B------:R-:W-:Y:S01]  /*0740*/  ISETP.NE.U32.AND P0, PT, RZ, UR8, PT ;  /* 0x00000008ff007c0c */ /* 0x000fe2000bf05070 */
[----:B------:R-:W-:Y:S01]  /*0750*/  UIADD3 UR29, UR5, -0x24c28bd8, URZ ;  /* 0xdb3d7428051d7890 */ /* 0x000fe2000fffe03f */
[----:B------:R-:W-:Y:S01]  /*0760*/  LOP3.LUT R2, R2, 0x3e0, RZ, 0xc0, !PT ;  /* 0x000003e002027812 */ /* 0x000fe200078ec0ff */
[----:B------:R-:W-:Y:S01]  /*0770*/  IMAD.HI.U32 R3, R9, -0x2daee0ad, RZ ;  /* 0xd2511f5309037827 */ /* 0x000fe200078e00ff */
[----:B------:R-:W-:Y:S02]  /*0780*/  ISETP.NE.AND.EX P0, PT, RZ, UR9, PT, P0 ;  /* 0x00000009ff007c0c */ /* 0x000fe4000bf05300 */
[C---:B------:R-:W-:Y:S02]  /*0790*/  IADD3 R116, P1, R2.reuse, UR10, RZ ;  /* 0x0000000a02747c10 */ /* 0x040fe4000ff3e0ff */
[----:B------:R-:W-:Y:S01]  /*07a0*/  IADD3 R2, P2, R2, UR8, RZ ;  /* 0x0000000802027c10 */ /* 0x000fe2000ff5e0ff */
[----:B------:R-:W-:Y:S01]  /*07b0*/  ULDC UR8, c[0x0][0x214] ;  /* 0x0000850000087ab9 */ /* 0x000fe20000000800 */
[----:B------:R-:W-:-:S02]  /*07c0*/  LOP3.LUT R8, R3, UR29, R12, 0x96, !PT ;  /* 0x0000001d03087c12 */ /* 0x000fc4000f8e960c */
[----:B------:R-:W-:Y:S02]  /*07d0*/  LEA R12, P3, R17, UR12, 0x5 ;  /* 0x0000000c110c7c11 */ /* 0x000fe4000f8628ff */
[----:B------:R-:W-:Y:S01]  /*07e0*/  CS2R R16, SRZ ;  /* 0x0000000000107805 */ /* 0x000fe2000001ff00 */
[----:B------:R-:W-:-:S05]  /*07f0*/  IMAD.X R3, RZ, RZ, UR9, P2 ;  /* 0x00000009ff037e24 */ /* 0x000fca00090e06ff */
        /* <DEDUP_REMOVED lines=20> */
[----:B------:R-:W-:-:S02]  /*0940*/  IADD3.X R117, RZ, UR11, RZ, P1, !PT ;  /* 0x0000000bff757c10 */ /* 0x000fc40008ffe4ff */
[----:B------:R-:W-:Y:S01]  /*0950*/  ISETP.GE.AND P1, PT, R0, UR8, PT ;  /* 0x0000000800007c0c */ /* 0x000fe2000bf26270 */
[----:B------:R-:W-:Y:S01]  /*0960*/  UIADD3 UR28, UR4, -0xe443238, URZ ;  /* 0xf1bbcdc8041c7890 */ /* 0x000fe2000fffe03f */
[----:B------:R-:W-:-:S04]  /*0970*/  IMAD.HI.U32 R7, R96, -0x326172a9, RZ ;  /* 0xcd9e8d5760077827 */ /* 0x000fc800078e00ff */
[----:B------:R-:W-:Y:S01]  /*0980*/  IMAD.X R13, RZ, RZ, UR13, P3 ;  /* 0x0000000dff0d7e24 */ /* 0x000fe200098e06ff */
[----:B------:R-:W-:-:S06]  /*0990*/  LOP3.LUT R10, R7, UR28, R10, 0x96, !PT ;  /* 0x0000001c070a7c12 */ /* 0x000fcc000f8e960a */
[----:B0-----:R-:W-:Y:S05]  /*09a0*/  @P1 EXIT ;  /* 0x000000000000194d */ /* 0x001fea0003800000 */
[----:B------:R-:W2:Y:S01]  /*09b0*/  LDG.E.128 R144, desc[UR6][R116.64] ;  /* 0x0000000674907981 */ /* 0x000ea2000c1e1d00 */
[----:B------:R-:W-:Y:S01]  /*09c0*/  UIADD3 UR13, UR5, -0x695add53, URZ ;  /* 0x96a522ad050d7890 */ /* 0x000fe2000fffe03f */
[----:B------:R-:W-:Y:S01]  /*09d0*/  IMAD R2, R96, -0x326172a9, RZ ;  /* 0xcd9e8d5760027824 */ /* 0x000fe200078e02ff */
[----:B------:R-:W-:Y:S01]  /*09e0*/  UIADD3 UR12, UR4, -0x700cb87f, URZ ;  /* 0x8ff34781040c7890 */ /* 0x000fe2000fffe03f */
[----:B------:R-:W3:Y:S01]  /*09f0*/  LDG.E.128 R140, desc[UR6][R116.64+0x10] ;  /* 0x00001006748c7981 */ /* 0x000ee2000c1e1d00 */
[----:B------:R-:W-:Y:S01]  /*0a00*/  IMAD R3, R9, -0x2daee0ad, RZ ;  /* 0xd2511f5309037824 */ /* 0x000fe200078e02ff */
[----:B------:R-:W-:Y:S01]  /*0a10*/  ULDC.U8 UR8, c[0x0][0x2a0] ;  /* 0x0000a80000087ab9 */ /* 0x000fe20000000000 */
[----:B------:R-:W-:Y:S01]  /*0a20*/  IMAD.HI.U32 R96, R10, -0x2daee0ad, RZ ;  /* 0xd2511f530a607827 */ /* 0x000fe200078e00ff */
[----:B------:R-:W4:Y:S01]  /*0a30*/  LDG.E.128 R216, desc[UR6][R116.64+0x400] ;  /* 0x0004000674d87981 */ /* 0x000f22000c1e1d00 */
[----:B------:R-:W-:Y:S01]  /*0a40*/  ULDC UR9, c[0x0][0x2d8] ;  /* 0x0000b60000097ab9 */ /* 0x000fe20000000800 */
[----:B------:R-:W-:Y:S01]  /*0a50*/  ULDC.64 UR10, c[0x0][0x298] ;  /* 0x0000a600000a7ab9 */ /* 0x000fe20000000a00 */
[----:B------:R-:W-:Y:S01]  /*0a60*/  IMAD.HI.U32 R7, R8, -0x326172a9, RZ ;  /* 0xcd9e8d5708077827 */ /* 0x000fe200078e00ff */
[----:B------:R-:W4:Y:S01]  /*0a70*/  LDG.E.128 R212, desc[UR6][R116.64+0x410] ;  /* 0x0004100674d47981 */ /* 0x000f22000c1e1d00 */
[----:B------:R-:W-:-:S03]  /*0a80*/  LOP3.LUT R3, R96, UR13, R3, 0x96, !PT ;  /* 0x0000000d60037c12 */ /* 0x000fc6000f8e9603 */
        /* <DEDUP_REMOVED lines=26> */
[----:B------:R0:W5:Y:S01]  /*0c30*/  LDG.E.128 R248, desc[UR6][R12.64+0x1810] ;  /* 0x001810060cf87981 */ /* 0x000162000c1e1d00 */
[----:B------:R-:W-:Y:S01]  /*0c40*/  BSSY B0, `(.L_x_35462) ;  /* 0x0002262000007945 */ /* 0x000fe20003800000 */
[----:B------:R-:W-:-:S02]  /*0c50*/  LOP3.LUT R2, R7, UR12, R2, 0x96, !PT ;  /* 0x0000000c07027c12 */ /* 0x000fc4000f8e9602 */
[----:B------:R0:W5:Y:S04]  /*0c60*/  LDG.E.128 R96, desc[UR6][R116.64+0x1c10] ;  /* 0x001c100674607981 */ /* 0x000168000c1e1d00 */
[----:B------:R0:W5:Y:S04]  /*0c70*/  LDG.E.128 R116, desc[UR6][R12.64+0x1c00] ;  /* 0x001c00060c747981 */ /* 0x000168000c1e1d00 */
[----:B--2---:R-:W-:Y:S04]  /*0c80*/  STL.64 [R1+0x1a0], R144 ;  /* 0x0001a09001007387 */ /* 0x004fe80000100a00 */
[----:B------:R1:W-:Y:S04]  /*0c90*/  STL.64 [R1+0x1a8], R146 ;  /* 0x0001a89201007387 */ /* 0x0003e80000100a00 */
[----:B---3--:R-:W-:Y:S04]  /*0ca0*/  STL.64 [R1+0x190], R140 ;  /* 0x0001908c01007387 */ /* 0x008fe80000100a00 */
[----:B------:R2:W-:Y:S04]  /*0cb0*/  STL.64 [R1+0x198], R142 ;  /* 0x0001988e01007387 */ /* 0x0005e80000100a00 */
[----:B-1----:R-:W3:Y:S04]  /*0cc0*/  LDG.E.128 R144, desc[UR6][R12.64+0x1410] ;  /* 0x001410060c907981 */ /* 0x002ee8000c1e1d00 */
[----:B--2---:R-:W2:Y:S04]  /*0cd0*/  LDG.E.128 R140, desc[UR6][R12.64+0x1800] ;  /* 0x001800060c8c7981 */ /* 0x004ea8000c1e1d00 */
[----:B----4-:R-:W-:Y:S04]  /*0ce0*/  STL.64 [R1+0x160], R216 ;  /* 0x000160d801007387 */ /* 0x010fe80000100a00 */
[----:B------:R-:W-:Y:S04]  /*0cf0*/  STL.64 [R1+0x168], R218 ;  /* 0x000168da01007387 */ /* 0x000fe80000100a00 */
[----:B------:R-:W-:Y:S04]  /*0d00*/  STL.64 [R1+0x150], R212 ;  /* 0x000150d401007387 */ /* 0x000fe80000100a00 */
[----:B------:R-:W-:Y:S04]  /*0d10*/  STL.64 [R1+0x158], R214 ;  /* 0x000158d601007387 */ /* 0x000fe80000100a00 */
        /* <DEDUP_REMOVED lines=29> */
[----:B------:R-:W-:Y:S01]  /*0ef0*/  LOP3.LUT R7, R14, 0x3, RZ, 0xc0, !PT ;  /* 0x000000030e077812 */ /* 0x000fe200078ec0ff */
[----:B------:R-:W-:-:S02]  /*0f00*/  IMAD R8, R8, -0x326172a9, RZ ;  /* 0xcd9e8d5708087824 */ /* 0x000fc400078e02ff */
[----:B------:R-:W-:Y:S02]  /*0f10*/  IMAD R10, R10, -0x2daee0ad, RZ ;  /* 0xd2511f530a0a7824 */ /* 0x000fe400078e02ff */
[----:B------:R-:W-:Y:S01]  /*0f20*/  IMAD.MOV.U32 R9, RZ, RZ, RZ ;  /* 0x000000ffff097224 */ /* 0x000fe200078e00ff */
[----:B------:R-:W-:Y:S01]  /*0f30*/  ISETP.NE.AND P3, PT, RZ, UR8, PT ;  /* 0x00000008ff007c0c */ /* 0x000fe2000bf65270 */
[----:B------:R-:W-:Y:S01]  /*0f40*/  ULDC UR8, c[0x0][0x294] ;  /* 0x0000a50000087ab9 */ /* 0x000fe20000000800 */
        /* <DEDUP_REMOVED lines=22> */
.L_x_36206:
[----:B01----:R-:W0:Y:S08]  /*10b0*/  LDC.64 R12, c[0x0][0x280] ;  /* 0x0000a000ff0c7b82 */ /* 0x003e300000000a00 */
[----:B------:R-:W1:Y:S08]  /*10c0*/  LDC R154, c[0x0][0x218] ;  /* 0x00008600ff9a7b82 */ /* 0x000e700000000800 */
[----:B------:R-:W2:Y:S01]  /*10d0*/  LDC.64 R234, c[0x0][0x230] ;  /* 0x00008c00ffea7b82 */ /* 0x000ea20000000a00 */
[----:B0-----:R-:W-:-:S05]  /*10e0*/  IMAD.WIDE R12, R0, 0x4, R12 ;  /* 0x00000004000c7825 */ /* 0x001fca00078e020c */
[----:B------:R-:W3:Y:S01]  /*10f0*/  LDG.E R14, desc[UR6][R12.64] ;  /* 0x000000060c0e7981 */ /* 0x000ee2000c1e1900 */
[----:B------:R-:W-:Y:S01]  /*1100*/  IMAD.MOV.U32 R179, RZ, RZ, RZ ;  /* 0x000000ffffb37224 */ /* 0x000fe200078e00ff */
[----:B------:R-:W0:Y:S01]  /*1110*/  S2R R153, SR_TID.X ;  /* 0x0000000000997919 */ /* 0x000e220000002100 */
[----:B--2---:R-:W-:-:S04]  /*1120*/  ISETP.NE.U32.AND P0, PT, R234, RZ, PT ;  /* 0x000000ffea00720c */ /* 0x004fc80003f05070 */
[----:B------:R-:W-:Y:S02]  /*1130*/  ISETP.NE.AND.EX P0, PT, R235, RZ, PT, P0 ;  /* 0x000000ffeb00720c */ /* 0x000fe40003f05300 */
[----:B0-----:R-:W-:Y:S02]  /*1140*/  LOP3.LUT R153, R153, 0x1f, RZ, 0xc0, !PT ;  /* 0x0000001f99997812 */ /* 0x001fe400078ec0ff */
[----:B---3--:R-:W-:-:S13]  /*1150*/  ISETP.GE.AND P2, PT, R14, 0x1, PT ;  /* 0x000000010e00780c */ /* 0x008fda0003f46270 */
[----:B------:R-:W0:Y:S01]  /*1160*/  @P2 LDC.64 R12, c[0x0][0x220] ;  /* 0x00008800ff0c2b82 */ /* 0x000e220000000a00 */
[----:B------:R-:W-:-:S05]  /*1170*/  @P2 IADD3 R15, R14, -0x1, RZ ;  /* 0xffffffff0e0f2810 */ /* 0x000fca0007ffe0ff */
[----:B-1----:R-:W-:-:S05]  /*1180*/  @P2 IMAD R15, R15, R154, RZ ;  /* 0x0000009a0f0f2224 */ /* 0x002fca00078e02ff */
[----:B------:R-:W-:-:S04]  /*1190*/  @P2 SHF.R.S32.HI R152, RZ, 0x1f, R15 ;  /* 0x0000001fff982819 */ /* 0x000fc8000001140f */
[----:B------:R-:W-:-:S04]  /*11a0*/  @P2 LEA.HI R15, R152, R15, RZ, 0x3 ;  /* 0x0000000f980f2211 */ /* 0x000fc800078f18ff */
[----:B------:R-:W-:-:S05]  /*11b0*/  @P2 LEA.HI.SX32 R179, R15, R153, 0x1d ;  /* 0x000000990fb32211 */ /* 0x000fca00078feaff */
[----:B0-----:R-:W-:-:S05]  /*11c0*/  @P2 IMAD.WIDE.U32 R12, R179, 0x10, R12 ;  /* 0x00000010b30c2825 */ /* 0x001fca00078e000c */
[----:B-----5:R0:W5:Y:S01]  /*11d0*/  @P2 LDG.E.128 R140, desc[UR6][R12.64] ;  /* 0x000000060c8c2981 */ /* 0x020162000c1e1d00 */
[----:B------:R-:W-:Y:S02]  /*11e0*/  IMAD R15, R0, R154, RZ ;  /* 0x0000009a000f7224 */ /* 0x000fe400078e02ff */
[----:B------:R-:W1:Y:S03]  /*11f0*/  LDC.64 R154, c[0x0][0x288] ;  /* 0x0000a200ff9a7b82 */ /* 0x000e660000000a00 */
[----:B------:R-:W-:-:S04]  /*1200*/  SHF.R.S32.HI R152, RZ, 0x1f, R15 ;  /* 0x0000001fff987819 */ /* 0x000fc8000001140f */
[----:B------:R-:W-:Y:S01]  /*1210*/  LEA.HI R15, R152, R15, RZ, 0x3 ;  /* 0x0000000f980f7211 */ /* 0x000fe200078f18ff */
[----:B0-----:R-:W0:Y:S03]  /*1220*/  @P0 LDC.64 R12, c[0x0][0x230] ;  /* 0x00008c00ff0c0b82 */ /* 0x001e260000000a00 */
[----:B------:R-:W-:-:S05]  /*1230*/  LEA.HI.SX32 R178, R15, R153, 0x1d ;  /* 0x000000990fb27211 */ /* 0x000fca00078feaff */
[----:B0-----:R-:W-:-:S05]  /*1240*/  @P0 IMAD.WIDE.U32 R12, R178, 0x20, R12 ;  /* 0x00000020b20c0825 */ /* 0x001fca00078e000c */
[----:B------:R-:W2:Y:S01]  /*1250*/  @P0 LDG.E.128 R144, desc[UR6][R12.64] ;  /* 0x000000060c900981 */ /* 0x000ea2000c1e1d00 */
[----:B------:R-:W-:-:S03]  /*1260*/  ISETP.GT.AND P4, PT, R14, RZ, PT ;  /* 0x000000ff0e00720c */ /* 0x000fc60003f84270 */
[----:B------:R1:W5:Y:S01]  /*1270*/  @P0 LDG.E.128 R148, desc[UR6][R12.64+0x10] ;  /* 0x000010060c940981 */ /* 0x000362000c1e1d00 */
[----:B------:R-:W-:Y:S01]  /*1280*/  BSSY B1, `(.L_x_35463) ;  /* 0x0000062000017945 */ /* 0x000fe20003800000 */
[----:B------:R-:W-:-:S08]  /*1290*/  SHF.R.S32.HI R252, RZ, 0x1f, R0 ;  /* 0x0000001ffffc7819 */ /* 0x000fd00000011400 */
[----:B------:R-:W-:Y:S01]  /*12a0*/  @!P4 ISETP.NE.U32.AND P1, PT, R234, RZ, PT ;  /* 0x000000ffea00c20c */ /* 0x000fe20003f25070 */
[----:B-1----:R-:W-:-:S03]  /*12b0*/  IMAD.WIDE R12, R0, 0x4, R154 ;  /* 0x00000004000c7825 */ /* 0x002fc600078e029a */
[----:B------:R-:W-:Y:S01]  /*12c0*/  @!P4 ISETP.NE.AND.EX P1, PT, R235, RZ, PT, P1 ;  /* 0x000000ffeb00c20c */ /* 0x000fe20003f25310 */
[----:B------:R-:W-:Y:S01]  /*12d0*/  @!P4 IMAD.MOV.U32 R14, RZ, RZ, R7 ;  /* 0x000000ffff0ec224 */ /* 0x000fe200078e0007 */
[----:B------:R2:W5:Y:S02]  /*12e0*/  LDG.E R243, desc[UR6][R12.64] ;  /* 0x000000060cf37981 */ /* 0x000564000c1e1900 */
        /* <DEDUP_REMOVED lines=14> */
.L_x_35466:
[----:B------:R-:W-:-:S07]  /*13d0*/  IMAD.MOV.U32 R11, RZ, RZ, R8 ;  /* 0x000000ffff0b7224 */ /* 0x000fce00078e0008 */
.L_x_35467:
[----:B------:R-:W-:Y:S05]  /*13e0*/  BSYNC B2 ;  /* 0x0000000000027941 */ /* 0x000fea0003800000 */
.L_x_35465:
        /* <DEDUP_REMOVED lines=16> */
.L_x_35471:
[----:B------:R-:W-:Y:S05]  /*14f0*/  BSYNC B3 ;  /* 0x0000000000037941 */ /* 0x000fea0003800000 */
.L_x_35470:
        /* <DEDUP_REMOVED lines=44> */
.L_x_35469:
[----:B------:R-:W-:Y:S05]  /*17c0*/  BSYNC B2 ;  /* 0x0000000000027941 */ /* 0x000fea0003800000 */
.L_x_35468:
        /* <DEDUP_REMOVED lines=10> */
[----:B------:R-:W-:-:S03]  /*1870*/  SEL R7, RZ, 0x1, P1 ;  /* 0x00000001ff077807 */ /* 0x000fc60000800000 */
[----:B------:R-:W-:Y:S01]  /*1880*/  @P0 FADD.FTZ R12, R144, R12 ;  /* 0x0000000c900c0221 */ /* 0x000fe20000010000 */
[----:B------:R-:W-:-:S07]  /*1890*/  PRMT R11, R7, 0x7610, R11 ;  /* 0x00007610070b7816 */ /* 0x000fce000000000b */
.L_x_35464:
[----:B------:R-:W-:Y:S05]  /*18a0*/  BSYNC B1 ;  /* 0x0000000000017941 */ /* 0x000fea0003800000 */
.L_x_35463:
        /* <DEDUP_REMOVED lines=18> */
.L_x_35475:
[----:B------:R-:W-:-:S07]  /*19d0*/  IMAD.MOV.U32 R7, RZ, RZ, R8 ;  /* 0x000000ffff077224 */ /* 0x000fce00078e0008 */
.L_x_35476:
[----:B------:R-:W-:Y:S05]  /*19e0*/  BSYNC B2 ;  /* 0x0000000000027941 */ /* 0x000fea0003800000 */
.L_x_35474:
        /* <DEDUP_REMOVED lines=16> */
.L_x_35480:
[----:B------:R-:W-:Y:S05]  /*1af0*/  BSYNC B3 ;  /* 0x0000000000037941 */ /* 0x000fea0003800000 */
.L_x_35479:
        /* <DEDUP_REMOVED lines=44> */
.L_x_35478:
[----:B------:R-:W-:Y:S05]  /*1dc0*/  BSYNC B2 ;  /* 0x0000000000027941 */ /* 0x000fea0003800000 */
.L_x_35477:
        /* <DEDUP_REMOVED lines=9> */
[----:B------:R-:W-:-:S05]  /*1e60*/  FSEL R7, R7, RZ, !P1 ;  /* 0x000000ff07077208 */ /* 0x000fca0004800000 */
[----:B--2---:R-:W-:Y:S01]  /*1e70*/  FMUL.FTZ R13, R14, R7 ;  /* 0x000000070e0d7220 */ /* 0x004fe20000410000 */
[----:B------:R-:W-:-:S03]  /*1e80*/  SEL R7, RZ, 0x1, P1 ;  /* 0x00000001ff077807 */ /* 0x000fc60000800000 */
[----:B------:R-:W-:Y:S01]  /*1e90*/  @P0 FADD.FTZ R13, R145, R13 ;  /* 0x0000000d910d0221 */ /* 0x000fe20000010000 */
[----:B------:R-:W-:-:S07]  /*1ea0*/  PRMT R228, R7, 0x7610, R228 ;  /* 0x0000761007e47816 */ /* 0x000fce00000000e4 */
.L_x_35473:
[----:B------:R-:W-:Y:S05]  /*1eb0*/  BSYNC B1 ;  /* 0x0000000000017941 */ /* 0x000fea0003800000 */
.L_x_35472:
        /* <DEDUP_REMOVED lines=18> */
.L_x_35484:
[----:B------:R-:W-:-:S07]  /*1fe0*/  IMAD.MOV.U32 R7, RZ, RZ, R8 ;  /* 0x000000ffff077224 */ /* 0x000fce00078e0008 */
.L_x_35485:
[----:B------:R-:W-:Y:S05]  /*1ff0*/  BSYNC B2 ;  /* 0x0000000000027941 */ /* 0x000fea0003800000 */
.L_x_35483:
        /* <DEDUP_REMOVED lines=16> */
.L_x_35489:
[----:B------:R-:W-:Y:S05]  /*2100*/  BSYNC B3 ;  /* 0x0000000000037941 */ /* 0x000fea0003800000 */
.L_x_35488:
        /* <DEDUP_REMOVED lines=44> */
.L_x_35487:
[----:B------:R-:W-:Y:S05]  /*23d0*/  BSYNC B2 ;  /* 0x0000000000027941 */ /* 0x000fea0003800000 */
.L_x_35486:
        /* <DEDUP_REMOVED lines=13> */
.L_x_35482:
[----:B------:R-:W-:Y:S05]  /*24b0*/  BSYNC B1 ;  /* 0x0000000000017941 */ /* 0x000fea0003800000 */
.L_x_35481:
        /* <DEDUP_REMOVED lines=18> */
.L_x_35493:
[----:B------:R-:W-:-:S07]  /*25e0*/  IMAD.MOV.U32 R7, RZ, RZ, R8 ;  /* 0x000000ffff077224 */ /* 0x000fce00078e0008 */
.L_x_35494:
[----:B------:R-:W-:Y:S05]  /*25f0*/  BSYNC B2 ;  /* 0x0000000000027941 */ /* 0x000fea0003800000 */
.L_x_35492:
        /* <DEDUP_REMOVED lines=16> */
.L_x_35498:
[----:B------:R-:W-:Y:S05]  /*2700*/  BSYNC B3 ;  /* 0x0000000000037941 */ /* 0x000fea0003800000 */
.L_x_35497:
        /* <DEDUP_REMOVED lines=44> */
.L_x_35496:
[----:B------:R-:W-:Y:S05]  /*29d0*/  BSYNC B2 ;  /* 0x0000000000027941 */ /* 0x000fea0003800000 */
.L_x_35495:
        /* <DEDUP_REMOVED lines=14> */
.L_x_35491:
[----:B------:R-:W-:Y:S05]  /*2ac0*/  BSYNC B1 ;  /* 0x0000000000017941 */ /* 0x000fea0003800000 */
.L_x_35490:
        /* <DEDUP_REMOVED lines=18> */
.L_x_35502:
[----:B------:R-:W-:-:S07]  /*2bf0*/  IMAD.MOV.U32 R7, RZ, RZ, R8 ;  /* 0x000000ffff077224 */ /* 0x000fce00078e0008 */
.L_x_35503:
[----:B------:R-:W-:Y:S05]  /*2c00*/  BSYNC B2 ;  /* 0x0000000000027941 */ /* 0x000fea0003800000 */
.L_x_35501:
        /* <DEDUP_REMOVED lines=16> */
.L_x_35507:
[----:B------:R-:W-:Y:S05]  /*2d10*/  BSYNC B3 ;  /* 0x0000000000037941 */ /* 0x000fea0003800000 */
.L_x_35506:
        /* <DEDUP_REMOVED lines=44> */
.L_x_35505:
[----:B------:R-:W-:Y:S05]  /*2fe0*/  BSYNC B2 ;  /* 0x0000000000027941 */ /* 0x000fea0003800000 */
.L_x_35504:
        /* <DEDUP_REMOVED lines=13> */
.L_x_35500:
[----:B------:R-:W-:Y:S05]  /*30c0*/  BSYNC B1 ;  /* 0x0000000000017941 */ /* 0x000fea0003800000 */
.L_x_35499:
        /* <DEDUP_REMOVED lines=18> */
.L_x_35511:
[----:B------:R-:W-:-:S07]  /*31f0*/  IMAD.MOV.U32 R7, RZ, RZ, R8 ;  /* 0x000000ffff077224 */ /* 0x000fce00078e0008 */
.L_x_35512:
[----:B------:R-:W-:Y:S05]  /*3200*/  BSYNC B2 ;  /* 0x0000000000027941 */ /* 0x000fea0003800000 */
.L_x_35510:
        /* <DEDUP_REMOVED lines=16> */
.L_x_35516:
[----:B------:R-:W-:Y:S05]  /*3310*/  BSYNC B3 ;  /* 0x0000000000037941 */ /* 0x000fea0003800000 */
.L_x_35515:
        /* <DEDUP_REMOVED lines=44> */
.L_x_35514:
[----:B------:R-:W-:Y:S05]  /*35e0*/  BSYNC B2 ;  /* 0x0000000000027941 */ /* 0x000fea0003800000 */
.L_x_35513:
        /* <DEDUP_REMOVED lines=14> */
.L_x_35509:
[----:B------:R-:W-:Y:S05]  /*36d0*/  BSYNC B1 ;  /* 0x0000000000017941 */ /* 0x000fea0003800000 */
.L_x_35508:
        /* <DEDUP_REMOVED lines=18> */
.L_x_35520:
[----:B------:R-:W-:-:S07]  /*3800*/  IMAD.MOV.U32 R7, RZ, RZ, R8 ;  /* 0x000000ffff077224 */ /* 0x000fce00078e0008 */
.L_x_35521:
[----:B------:R-:W-:Y:S05]  /*3810*/  BSYNC B2 ;  /* 0x0000000000027941 */ /* 0x000fea0003800000 */
.L_x_35519:
        /* <DEDUP_REMOVED lines=16> */
.L_x_35525:
[----:B------:R-:W-:Y:S05]  /*3920*/  BSYNC B3 ;  /* 0x0000000000037941 */ /* 0x000fea0003800000 */
.L_x_35524:
        /* <DEDUP_REMOVED lines=44> */
.L_x_35523:
[----:B------:R-:W-:Y:S05]  /*3bf0*/  BSYNC B2 ;  /* 0x0000000000027941 */ /* 0x000fea0003800000 */
.L_x_35522:
        /* <DEDUP_REMOVED lines=13> */
.L_x_35518:
[----:B------:R-:W-:Y:S05]  /*3cd0*/  BSYNC B1 ;  /* 0x0000000000017941 */ /* 0x000fea0003800000 */
.L_x_35517:
        /* <DEDUP_REMOVED lines=18> */
.L_x_35529:
[----:B------:R-:W-:-:S07]  /*3e00*/  IMAD.MOV.U32 R154, RZ, RZ, R8 ;  /* 0x000000ffff9a7224 */ /* 0x000fce00078e0008 */
.L_x_35530:
[----:B------:R-:W-:Y:S05]  /*3e10*/  BSYNC B2 ;  /* 0x0000000000027941 */ /* 0x000fea0003800000 */
.L_x_35528:
        /* <DEDUP_REMOVED lines=16> */
.L_x_35534:
[----:B------:R-:W-:Y:S05]  /*3f20*/  BSYNC B3 ;  /* 0x0000000000037941 */ /* 0x000fea0003800000 */
.L_x_35533:
        /* <DEDUP_REMOVED lines=44> */
.L_x_35532:
[----:B------:R-:W-:Y:S05]  /*41f0*/  BSYNC B2 ;  /* 0x0000000000027941 */ /* 0x000fea0003800000 */
.L_x_35531:
        /* <DEDUP_REMOVED lines=14> */
.L_x_35527:
[----:B------:R-:W-:Y:S05]  /*42e0*/  BSYNC B1 ;  /* 0x0000000000017941 */ /* 0x000fea0003800000 */
.L_x_35526:
        /* <DEDUP_REMOVED lines=26> */
.L_x_35536:
[----:B------:R-:W-:Y:S05]  /*4490*/  BSYNC B1 ;  /* 0x0000000000017941 */ /* 0x000fea0003800000 */
.L_x_35535:
        /* <DEDUP_REMOVED lines=27> */
.L_x_35540:
[----:B------:R-:W-:-:S07]  /*4650*/  IMAD.MOV.U32 R11, RZ, RZ, R8 ;  /* 0x000000ffff0b7224 */ /* 0x000fce00078e0008 */
.L_x_35541:
[----:B------:R-:W-:Y:S05]  /*4660*/  BSYNC B2 ;  /* 0x0000000000027941 */ /* 0x000fea0003800000 */
.L_x_35539:
        /* <DEDUP_REMOVED lines=16> */
.L_x_35545:
[----:B------:R-:W-:Y:S05]  /*4770*/  BSYNC B3 ;  /* 0x0000000000037941 */ /* 0x000fea0003800000 */
.L_x_35544:
        /* <DEDUP_REMOVED lines=44> */
.L_x_35543:
[----:B------:R-:W-:Y:S05]  /*4a40*/  BSYNC B2 ;  /* 0x0000000000027941 */ /* 0x000fea0003800000 */
.L_x_35542:
        /* <DEDUP_REMOVED lines=13> */
.L_x_35538:
[----:B------:R-:W-:Y:S05]  /*4b20*/  BSYNC B1 ;  /* 0x0000000000017941 */ /* 0x000fea0003800000 */
.L_x_35537:
        /* <DEDUP_REMOVED lines=18> */
.L_x_35549:
[----:B------:R-:W-:-:S07]  /*4c50*/  IMAD.MOV.U32 R7, RZ, RZ, R8 ;  /* 0x000000ffff077224 */ /* 0x000fce00078e0008 */
.L_x_35550:
[----:B------:R-:W-:Y:S05]  /*4c60*/  BSYNC B2 ;  /* 0x0000000000027941 */ /* 0x000fea0003800000 */
.L_x_35548:
        /* <DEDUP_REMOVED lines=16> */
.L_x_35554:
[----:B------:R-:W-:Y:S05]  /*4d70*/  BSYNC B3 ;  /* 0x0000000000037941 */ /* 0x000fea0003800000 */
.L_x_35553:
        /* <DEDUP_REMOVED lines=44> */
.L_x_35552:
[----:B------:R-:W-:Y:S05]  /*5040*/  BSYNC B2 ;  /* 0x0000000000027941 */ /* 0x000fea0003800000 */
.L_x_35551:
        /* <DEDUP_REMOVED lines=14> */
.L_x_35547:
[----:B------:R-:W-:Y:S05]  /*5130*/  BSYNC B1 ;  /* 0x0000000000017941 */ /* 0x000fea0003800000 */
.L_x_35546:
        /* <DEDUP_REMOVED lines=18> */
.L_x_35558:
[----:B------:R-:W-:-:S07]  /*5260*/  IMAD.MOV.U32 R7, RZ, RZ, R8 ;  /* 0x000000ffff077224 */ /* 0x000fce00078e0008 */
.L_x_35559:
[----:B------:R-:W-:Y:S05]  /*5270*/  BSYNC B2 ;  /* 0x0000000000027941 */ /* 0x000fea0003800000 */
.L_x_35557:
        /* <DEDUP_REMOVED lines=16> */
.L_x_35563:
[----:B------:R-:W-:Y:S05]  /*5380*/  BSYNC B3 ;  /* 0x0000000000037941 */ /* 0x000fea0003800000 */
.L_x_35562:
        /* <DEDUP_REMOVED lines=44> */
.L_x_35561:
[----:B------:R-:W-:Y:S05]  /*5650*/  BSYNC B2 ;  /* 0x0000000000027941 */ /* 0x000fea0003800000 */
.L_x_35560:
        /* <DEDUP_REMOVED lines=13> */
.L_x_35556:
[----:B------:R-:W-:Y:S05]  /*5730*/  BSYNC B1 ;  /* 0x0000000000017941 */ /* 0x000fea0003800000 */
.L_x_35555:
        /* <DEDUP_REMOVED lines=18> */
.L_x_35567:
[----:B------:R-:W-:-:S07]  /*5860*/  IMAD.MOV.U32 R7, RZ, RZ, R8 ;  /* 0x000000ffff077224 */ /* 0x000fce00078e0008 */
.L_x_35568:
[----:B------:R-:W-:Y:S05]  /*5870*/  BSYNC B2 ;  /* 0x0000000000027941 */ /* 0x000fea0003800000 */
.L_x_35566:
        /* <DEDUP_REMOVED lines=16> */
.L_x_35572:
[----:B------:R-:W-:Y:S05]  /*5980*/  BSYNC B3 ;  /* 0x0000000000037941 */ /* 0x000fea0003800000 */
.L_x_35571:
        /* <DEDUP_REMOVED lines=44> */
.L_x_35570:
[----:B------:R-:W-:Y:S05]  /*5c50*/  BSYNC B2 ;  /* 0x0000000000027941 */ /* 0x000fea0003800000 */
.L_x_35569:
        /* <DEDUP_REMOVED lines=14> */
.L_x_35565:
[----:B------:R-:W-:Y:S05]  /*5d40*/  BSYNC B1 ;  /* 0x0000000000017941 */ /* 0x000fea0003800000 */
.L_x_35564:
        /* <DEDUP_REMOVED lines=18> */
.L_x_35576:
[----:B------:R-:W-:-:S07]  /*5e70*/  IMAD.MOV.U32 R7, RZ, RZ, R8 ;  /* 0x000000ffff077224 */ /* 0x000fce00078e0008 */
.L_x_35577:
[----:B------:R-:W-:Y:S05]  /*5e80*/  BSYNC B2 ;  /* 0x0000000000027941 */ /* 0x000fea0003800000 */
.L_x_35575:
        /* <DEDUP_REMOVED lines=16> */
.L_x_35581:
[----:B------:R-:W-:Y:S05]  /*5f90*/  BSYNC B3 ;  /* 0x0000000000037941 */ /* 0x000fea0003800000 */
.L_x_35580:
        /* <DEDUP_REMOVED lines=44> */
.L_x_35579:
[----:B------:R-:W-:Y:S05]  /*6260*/  BSYNC B2 ;  /* 0x0000000000027941 */ /* 0x000fea0003800000 */
.L_x_35578:
        /* <DEDUP_REMOVED lines=13> */
.L_x_35574:
[----:B------:R-:W-:Y:S05]  /*6340*/  BSYNC B1 ;  /* 0x0000000000017941 */ /* 0x000fea0003800000 */
.L_x_35573:
        /* <DEDUP_REMOVED lines=18> */
.L_x_35585:
[----:B------:R-:W-:-:S07]  /*6470*/  IMAD.MOV.U32 R7, RZ, RZ, R8 ;  /* 0x000000ffff077224 */ /* 0x000fce00078e0008 */
.L_x_35586:
[----:B------:R-:W-:Y:S05]  /*6480*/  BSYNC B2 ;  /* 0x0000000000027941 */ /* 0x000fea0003800000 */
.L_x_35584:
        /* <DEDUP_REMOVED lines=16> */
.L_x_35590:
[----:B------:R-:W-:Y:S05]  /*6590*/  BSYNC B3 ;  /* 0x0000000000037941 */ /* 0x000fea0003800000 */
.L_x_35589:
        /* <DEDUP_REMOVED lines=44> */
.L_x_35588:
[----:B------:R-:W-:Y:S05]  /*6860*/  BSYNC B2 ;  /* 0x0000000000027941 */ /* 0x000fea0003800000 */
.L_x_35587:
        /* <DEDUP_REMOVED lines=14> */
.L_x_35583:
[----:B------:R-:W-:Y:S05]  /*6950*/  BSYNC B1 ;  /* 0x0000000000017941 */ /* 0x000fea0003800000 */
.L_x_35582:
        /* <DEDUP_REMOVED lines=18> */
.L_x_35594:
[----:B------:R-:W-:-:S07]  /*6a80*/  IMAD.MOV.U32 R7, RZ, RZ, R8 ;  /* 0x000000ffff077224 */ /* 0x000fce00078e0008 */
.L_x_35595:
[----:B------:R-:W-:Y:S05]  /*6a90*/  BSYNC B2 ;  /* 0x0000000000027941 */ /* 0x000fea0003800000 */
.L_x_35593:
        /* <DEDUP_REMOVED lines=16> */
.L_x_35599:
[----:B------:R-:W-:Y:S05]  /*6ba0*/  BSYNC B3 ;  /* 0x0000000000037941 */ /* 0x000fea0003800000 */
.L_x_35598:
        /* <DEDUP_REMOVED lines=44> */
.L_x_35597:
[----:B------:R-:W-:Y:S05]  /*6e70*/  BSYNC B2 ;  /* 0x0000000000027941 */ /* 0x000fea0003800000 */
.L_x_35596:
        /* <DEDUP_REMOVED lines=13> */
.L_x_35592:
[----:B------:R-:W-:Y:S05]  /*6f50*/  BSYNC B1 ;  /* 0x0000000000017941 */ /* 0x000fea0003800000 */
.L_x_35591:
        /* <DEDUP_REMOVED lines=18> */
.L_x_35603:
[----:B------:R-:W-:-:S07]  /*7080*/  IMAD.MOV.U32 R153, RZ, RZ, R8 ;  /* 0x000000ffff997224 */ /* 0x000fce00078e0008 */
.L_x_35604:
[----:B------:R-:W-:Y:S05]  /*7090*/  BSYNC B2 ;  /* 0x0000000000027941 */ /* 0x000fea0003800000 */
.L_x_35602:
        /* <DEDUP_REMOVED lines=16> */
.L_x_35608:
[----:B------:R-:W-:Y:S05]  /*71a0*/  BSYNC B3 ;  /* 0x0000000000037941 */ /* 0x000fea0003800000 */
.L_x_35607:
        /* <DEDUP_REMOVED lines=44> */
.L_x_35606:
[----:B------:R-:W-:Y:S05]  /*7470*/  BSYNC B2 ;  /* 0x0000000000027941 */ /* 0x000fea0003800000 */
.L_x_35605:
        /* <DEDUP_REMOVED lines=14> */
.L_x_35601:
[----:B------:R-:W-:Y:S05]  /*7560*/  BSYNC B1 ;  /* 0x0000000000017941 */ /* 0x000fea0003800000 */
.L_x_35600:
        /* <DEDUP_REMOVED lines=25> */
.L_x_35610:
[----:B------:R-:W-:Y:S05]  /*7700*/  BSYNC B1 ;  /* 0x0000000000017941 */ /* 0x000fea0003800000 */
.L_x_35609:
        /* <DEDUP_REMOVED lines=27> */
.L_x_35614:
[----:B------:R-:W-:-:S07]  /*78c0*/  IMAD.MOV.U32 R11, RZ, RZ, R8 ;  /* 0x000000ffff0b7224 */ /* 0x000fce00078e0008 */
.L_x_35615:
[----:B------:R-:W-:Y:S05]  /*78d0*/  BSYNC B2 ;  /* 0x0000000000027941 */ /* 0x000fea0003800000 */
.L_x_35613:
        /* <DEDUP_REMOVED lines=16> */
.L_x_35619:
[----:B------:R-:W-:Y:S05]  /*79e0*/  BSYNC B3 ;  /* 0x0000000000037941 */ /* 0x000fea0003800000 */
.L_x_35618:
        /* <DEDUP_REMOVED lines=44> */
.L_x_35617:
[----:B------:R-:W-:Y:S05]  /*7cb0*/  BSYNC B2 ;  /* 0x0000000000027941 */ /* 0x000fea0003800000 */
.L_x_35616:
        /* <DEDUP_REMOVED lines=13> */
.L_x_35612:
[----:B------:R-:W-:Y:S05]  /*7d90*/  BSYNC B1 ;  /* 0x0000000000017941 */ /* 0x000fea0003800000 */
.L_x_35611:
        /* <DEDUP_REMOVED lines=18> */
.L_x_35623:
[----:B------:R-:W-:-:S07]  /*7ec0*/  IMAD.MOV.U32 R7, RZ, RZ, R8 ;  /* 0x000000ffff077224 */ /* 0x000fce00078e0008 */
.L_x_35624:
[----:B------:R-:W-:Y:S05]  /*7ed0*/  BSYNC B2 ;  /* 0x0000000000027941 */ /* 0x000fea0003800000 */
.L_x_35622:
        /* <DEDUP_REMOVED lines=16> */
.L_x_35628:
[----:B------:R-:W-:Y:S05]  /*7fe0*/  BSYNC B3 ;  /* 0x0000000000037941 */ /* 0x000fea0003800000 */
.L_x_35627:
        /* <DEDUP_REMOVED lines=44> */
.L_x_35626:
[----:B------:R-:W-:Y:S05]  /*82b0*/  BSYNC B2 ;  /* 0x0000000000027941 */ /* 0x000fea0003800000 */
.L_x_35625:
        /* <DEDUP_REMOVED lines=14> */
.L_x_35621:
[----:B------:R-:W-:Y:S05]  /*83a0*/  BSYNC B1 ;  /* 0x0000000000017941 */ /* 0x000fea0003800000 */
.L_x_35620:
        /* <DEDUP_REMOVED lines=18> */
.L_x_35632:
[----:B------:R-:W-:-:S07]  /*84d0*/  IMAD.MOV.U32 R7, RZ, RZ, R8 ;  /* 0x000000ffff077224 */ /* 0x000fce00078e0008 */
.L_x_35633:
[----:B------:R-:W-:Y:S05]  /*84e0*/  BSYNC B2 ;  /* 0x0000000000027941 */ /* 0x000fea0003800000 */
.L_x_35631:
        /* <DEDUP_REMOVED lines=16> */
.L_x_35637:
[----:B------:R-:W-:Y:S05]  /*85f0*/  BSYNC B3 ;  /* 0x0000000000037941 */ /* 0x000fea0003800000 */
.L_x_35636:
        /* <DEDUP_REMOVED lines=44> */
.L_x_35635:
[----:B------:R-:W-:Y:S05]  /*88c0*/  BSYNC B2 ;  /* 0x0000000000027941 */ /* 0x000fea0003800000 */
.L_x_35634:
        /* <DEDUP_REMOVED lines=13> */
.L_x_35630:
[----:B------:R-:W-:Y:S05]  /*89a0*/  BSYNC B1 ;  /* 0x0000000000017941 */ /* 0x000fea0003800000 */
.L_x_35629:
        /* <DEDUP_REMOVED lines=18> */
.L_x_35641:
[----:B------:R-:W-:-:S07]  /*8ad0*/  IMAD.MOV.U32 R7, RZ, RZ, R8 ;  /* 0x000000ffff077224 */ /* 0x000fce00078e0008 */
.L_x_35642:
[----:B------:R-:W-:Y:S05]  /*8ae0*/  BSYNC B2 ;  /* 0x0000000000027941 */ /* 0x000fea0003800000 */
.L_x_35640:
        /* <DEDUP_REMOVED lines=16> */
.L_x_35646:
[----:B------:R-:W-:Y:S05]  /*8bf0*/  BSYNC B3 ;  /* 0x0000000000037941 */ /* 0x000fea0003800000 */
.L_x_35645:
        /* <DEDUP_REMOVED lines=44> */
.L_x_35644:
[----:B------:R-:W-:Y:S05]  /*8ec0*/  BSYNC B2 ;  /* 0x0000000000027941 */ /* 0x000fea0003800000 */
.L_x_35643:
        /* <DEDUP_REMOVED lines=14> */
.L_x_35639:
[----:B------:R-:W-:Y:S05]  /*8fb0*/  BSYNC B1 ;  /* 0x0000000000017941 */ /* 0x000fea0003800000 */
.L_x_35638:
        /* <DEDUP_REMOVED lines=18> */
.L_x_35650:
[----:B------:R-:W-:-:S07]  /*90e0*/  IMAD.MOV.U32 R7, RZ, RZ, R8 ;  /* 0x000000ffff077224 */ /* 0x000fce00078e0008 */
.L_x_35651:
[----:B------:R-:W-:Y:S05]  /*90f0*/  BSYNC B2 ;  /* 0x0000000000027941 */ /* 0x000fea0003800000 */
.L_x_35649:
        /* <DEDUP_REMOVED lines=16> */
.L_x_35655:
[----:B------:R-:W-:Y:S05]  /*9200*/  BSYNC B3 ;  /* 0x0000000000037941 */ /* 0x000fea0003800000 */
.L_x_35654:
        /* <DEDUP_REMOVED lines=44> */
.L_x_35653:
[----:B------:R-:W-:Y:S05]  /*94d0*/  BSYNC B2 ;  /* 0x0000000000027941 */ /* 0x000fea0003800000 */
.L_x_35652:
        /* <DEDUP_REMOVED lines=13> */
.L_x_35648:
[----:B------:R-:W-:Y:S05]  /*95b0*/  BSYNC B1 ;  /* 0x0000000000017941 */ /* 0x000fea0003800000 */
.L_x_35647:
        /* <DEDUP_REMOVED lines=18> */
.L_x_35659:
[----:B------:R-:W-:-:S07]  /*96e0*/  IMAD.MOV.U32 R7, RZ, RZ, R8 ;  /* 0x000000ffff077224 */ /* 0x000fce00078e0008 */
.L_x_35660:
[----:B------:R-:W-:Y:S05]  /*96f0*/  BSYNC B2 ;  /* 0x0000000000027941 */ /* 0x000fea0003800000 */
.L_x_35658:
        /* <DEDUP_REMOVED lines=16> */
.L_x_35664:
[----:B------:R-:W-:Y:S05]  /*9800*/  BSYNC B3 ;  /* 0x0000000000037941 */ /* 0x000fea0003800000 */
.L_x_35663:
        /* <DEDUP_REMOVED lines=44> */
.L_x_35662:
[----:B------:R-:W-:Y:S05]  /*9ad0*/  BSYNC B2 ;  /* 0x0000000000027941 */ /* 0x000fea0003800000 */
.L_x_35661:
        /* <DEDUP_REMOVED lines=14> */
.L_x_35657:
[----:B------:R-:W-:Y:S05]  /*9bc0*/  BSYNC B1 ;  /* 0x0000000000017941 */ /* 0x000fea0003800000 */
.L_x_35656:
        /* <DEDUP_REMOVED lines=18> */
.L_x_35668:
[----:B------:R-:W-:-:S07]  /*9cf0*/  IMAD.MOV.U32 R7, RZ, RZ, R8 ;  /* 0x000000ffff077224 */ /* 0x000fce00078e0008 */
.L_x_35669:
[----:B------:R-:W-:Y:S05]  /*9d00*/  BSYNC B2 ;  /* 0x0000000000027941 */ /* 0x000fea0003800000 */
.L_x_35667:
        /* <DEDUP_REMOVED lines=16> */
.L_x_35673:
[----:B------:R-:W-:Y:S05]  /*9e10*/  BSYNC B3 ;  /* 0x0000000000037941 */ /* 0x000fea0003800000 */
.L_x_35672:
        /* <DEDUP_REMOVED lines=44> */
.L_x_35671:
[----:B------:R-:W-:Y:S05]  /*a0e0*/  BSYNC B2 ;  /* 0x0000000000027941 */ /* 0x000fea0003800000 */
.L_x_35670:
        /* <DEDUP_REMOVED lines=13> */
.L_x_35666:
[----:B------:R-:W-:Y:S05]  /*a1c0*/  BSYNC B1 ;  /* 0x0000000000017941 */ /* 0x000fea0003800000 */
.L_x_35665:
        /* <DEDUP_REMOVED lines=18> */
.L_x_35677:
[----:B------:R-:W-:-:S07]  /*a2f0*/  IMAD.MOV.U32 R153, RZ, RZ, R8 ;  /* 0x000000ffff997224 */ /* 0x000fce00078e0008 */
.L_x_35678:
[----:B------:R-:W-:Y:S05]  /*a300*/  BSYNC B2 ;  /* 0x0000000000027941 */ /* 0x000fea0003800000 */
.L_x_35676:
        /* <DEDUP_REMOVED lines=16> */
.L_x_35682:
[----:B------:R-:W-:Y:S05]  /*a410*/  BSYNC B3 ;  /* 0x0000000000037941 */ /* 0x000fea0003800000 */
.L_x_35681:
        /* <DEDUP_REMOVED lines=44> */
.L_x_35680:
[----:B------:R-:W-:Y:S05]  /*a6e0*/  BSYNC B2 ;  /* 0x0000000000027941 */ /* 0x000fea0003800000 */
.L_x_35679:
        /* <DEDUP_REMOVED lines=14> */
.L_x_35675:
[----:B------:R-:W-:Y:S05]  /*a7d0*/  BSYNC B1 ;  /* 0x0000000000017941 */ /* 0x000fea0003800000 */
.L_x_35674:
        /* <DEDUP_REMOVED lines=25> */
.L_x_35684:
[----:B------:R-:W-:Y:S05]  /*a970*/  BSYNC B1 ;  /* 0x0000000000017941 */ /* 0x000fea0003800000 */
.L_x_35683:
        /* <DEDUP_REMOVED lines=27> */
.L_x_35688:
[----:B------:R-:W-:-:S07]  /*ab30*/  IMAD.MOV.U32 R11, RZ, RZ, R8 ;  /* 0x000000ffff0b7224 */ /* 0x000fce00078e0008 */
.L_x_35689:
[----:B------:R-:W-:Y:S05]  /*ab40*/  BSYNC B2 ;  /* 0x0000000000027941 */ /* 0x000fea0003800000 */
.L_x_35687:
        /* <DEDUP_REMOVED lines=16> */
.L_x_35693:
[----:B------:R-:W-:Y:S05]  /*ac50*/  BSYNC B3 ;  /* 0x0000000000037941 */ /* 0x000fea0003800000 */
.L_x_35692:
        /* <DEDUP_REMOVED lines=44> */
.L_x_35691:
[----:B------:R-:W-:Y:S05]  /*af20*/  BSYNC B2 ;  /* 0x0000000000027941 */ /* 0x000fea0003800000 */
.L_x_35690:
        /* <DEDUP_REMOVED lines=13> */
.L_x_35686:
[----:B------:R-:W-:Y:S05]  /*b000*/  BSYNC B1 ;  /* 0x0000000000017941 */ /* 0x000fea0003800000 */
.L_x_35685:
        /* <DEDUP_REMOVED lines=18> */
.L_x_35697:
[----:B------:R-:W-:-:S07]  /*b130*/  IMAD.MOV.U32 R7, RZ, RZ, R8 ;  /* 0x000000ffff077224 */ /* 0x000fce00078e0008 */
.L_x_35698:
[----:B------:R-:W-:Y:S05]  /*b140*/  BSYNC B2 ;  /* 0x0000000000027941 */ /* 0x000fea0003800000 */
.L_x_35696:
        /* <DEDUP_REMOVED lines=16> */
.L_x_35702:
[----:B------:R-:W-:Y:S05]  /*b250*/  BSYNC B3 ;  /* 0x0000000000037941 */ /* 0x000fea0003800000 */
.L_x_35701:
        /* <DEDUP_REMOVED lines=44> */
.L_x_35700:
[----:B------:R-:W-:Y:S05]  /*b520*/  BSYNC B2 ;  /* 0x0000000000027941 */ /* 0x000fea0003800000 */
.L_x_35699:
        /* <DEDUP_REMOVED lines=14> */
.L_x_35695:
[----:B------:R-:W-:Y:S05]  /*b610*/  BSYNC B1 ;  /* 0x0000000000017941 */ /* 0x000fea0003800000 */
.L_x_35694:
        /* <DEDUP_REMOVED lines=18> */
.L_x_35706:
[----:B------:R-:W-:-:S07]  /*b740*/  IMAD.MOV.U32 R7, RZ, RZ, R8 ;  /* 0x000000ffff077224 */ /* 0x000fce00078e0008 */
.L_x_35707:
[----:B------:R-:W-:Y:S05]  /*b750*/  BSYNC B2 ;  /* 0x0000000000027941 */ /* 0x000fea0003800000 */
.L_x_35705:
        /* <DEDUP_REMOVED lines=16> */
.L_x_35711:
[----:B------:R-:W-:Y:S05]  /*b860*/  BSYNC B3 ;  /* 0x0000000000037941 */ /* 0x000fea0003800000 */
.L_x_35710:
        /* <DEDUP_REMOVED lines=44> */
.L_x_35709:
[----:B------:R-:W-:Y:S05]  /*bb30*/  BSYNC B2 ;  /* 0x0000000000027941 */ /* 0x000fea0003800000 */
.L_x_35708:
        /* <DEDUP_REMOVED lines=13> */
.L_x_35704:
[----:B------:R-:W-:Y:S05]  /*bc10*/  BSYNC B1 ;  /* 0x0000000000017941 */ /* 0x000fea0003800000 */
.L_x_35703:
        /* <DEDUP_REMOVED lines=18> */
.L_x_35715:
[----:B------:R-:W-:-:S07]  /*bd40*/  IMAD.MOV.U32 R7, RZ, RZ, R8 ;  /* 0x000000ffff077224 */ /* 0x000fce00078e0008 */
.L_x_35716:
[----:B------:R-:W-:Y:S05]  /*bd50*/  BSYNC B2 ;  /* 0x0000000000027941 */ /* 0x000fea0003800000 */
.L_x_35714:
        /* <DEDUP_REMOVED lines=16> */
.L_x_35720:
[----:B------:R-:W-:Y:S05]  /*be60*/  BSYNC B3 ;  /* 0x0000000000037941 */ /* 0x000fea0003800000 */
.L_x_35719:
        /* <DEDUP_REMOVED lines=44> */
.L_x_35718:
[----:B------:R-:W-:Y:S05]  /*c130*/  BSYNC B2 ;  /* 0x0000000000027941 */ /* 0x000fea0003800000 */
.L_x_35717:
        /* <DEDUP_REMOVED lines=14> */
.L_x_35713:
[----:B------:R-:W-:Y:S05]  /*c220*/  BSYNC B1 ;  /* 0x0000000000017941 */ /* 0x000fea0003800000 */
.L_x_35712:
        /* <DEDUP_REMOVED lines=18> */
.L_x_35724:
[----:B------:R-:W-:-:S07]  /*c350*/  IMAD.MOV.U32 R7, RZ, RZ, R8 ;  /* 0x000000ffff077224 */ /* 0x000fce00078e0008 */
.L_x_35725:
[----:B------:R-:W-:Y:S05]  /*c360*/  BSYNC B2 ;  /* 0x0000000000027941 */ /* 0x000fea0003800000 */
.L_x_35723:
        /* <DEDUP_REMOVED lines=16> */
.L_x_35729:
[----:B------:R-:W-:Y:S05]  /*c470*/  BSYNC B3 ;  /* 0x0000000000037941 */ /* 0x000fea0003800000 */
.L_x_35728:
        /* <DEDUP_REMOVED lines=44> */
.L_x_35727:
[----:B------:R-:W-:Y:S05]  /*c740*/  BSYNC B2 ;  /* 0x0000000000027941 */ /* 0x000fea0003800000 */
.L_x_35726:
        /* <DEDUP_REMOVED lines=13> */
.L_x_35722:
[----:B------:R-:W-:Y:S05]  /*c820*/  BSYNC B1 ;  /* 0x0000000000017941 */ /* 0x000fea0003800000 */
.L_x_35721:
        /* <DEDUP_REMOVED lines=18> */
.L_x_35733:
[----:B------:R-:W-:-:S07]  /*c950*/  IMAD.MOV.U32 R7, RZ, RZ, R8 ;  /* 0x000000ffff077224 */ /* 0x000fce00078e0008 */
.L_x_35734:
[----:B------:R-:W-:Y:S05]  /*c960*/  BSYNC B2 ;  /* 0x0000000000027941 */ /* 0x000fea0003800000 */
.L_x_35732:
        /* <DEDUP_REMOVED lines=16> */
.L_x_35738:
[----:B------:R-:W-:Y:S05]  /*ca70*/  BSYNC B3 ;  /* 0x0000000000037941 */ /* 0x000fea0003800000 */
.L_x_35737:
        /* <DEDUP_REMOVED lines=44> */
.L_x_35736:
[----:B------:R-:W-:Y:S05]  /*cd40*/  BSYNC B2 ;  /* 0x0000000000027941 */ /* 0x000fea0003800000 */
.L_x_35735:
        /* <DEDUP_REMOVED lines=14> */
.L_x_35731:
[----:B------:R-:W-:Y:S05]  /*ce30*/  BSYNC B1 ;  /* 0x0000000000017941 */ /* 0x000fea0003800000 */
.L_x_35730:
        /* <DEDUP_REMOVED lines=18> */
.L_x_35742:
[----:B------:R-:W-:-:S07]  /*cf60*/  IMAD.MOV.U32 R7, RZ, RZ, R8 ;  /* 0x000000ffff077224 */ /* 0x000fce00078e0008 */
.L_x_35743:
[----:B------:R-:W-:Y:S05]  /*cf70*/  BSYNC B2 ;  /* 0x0000000000027941 */ /* 0x000fea0003800000 */
.L_x_35741:
        /* <DEDUP_REMOVED lines=16> */
.L_x_35747:
[----:B------:R-:W-:Y:S05]  /*d080*/  BSYNC B3 ;  /* 0x0000000000037941 */ /* 0x000fea0003800000 */
.L_x_35746:
        /* <DEDUP_REMOVED lines=44> */
.L_x_35745:
[----:B------:R-:W-:Y:S05]  /*d350*/  BSYNC B2 ;  /* 0x0000000000027941 */ /* 0x000fea0003800000 */
.L_x_35744:
        /* <DEDUP_REMOVED lines=13> */
.L_x_35740:
[----:B------:R-:W-:Y:S05]  /*d430*/  BSYNC B1 ;  /* 0x0000000000017941 */ /* 0x000fea0003800000 */
.L_x_35739:
        /* <DEDUP_REMOVED lines=18> */
.L_x_35751:
[----:B------:R-:W-:-:S07]  /*d560*/  IMAD.MOV.U32 R153, RZ, RZ, R8 ;  /* 0x000000ffff997224 */ /* 0x000fce00078e0008 */
.L_x_35752:
[----:B------:R-:W-:Y:S05]  /*d570*/  BSYNC B2 ;  /* 0x0000000000027941 */ /* 0x000fea0003800000 */
.L_x_35750:
        /* <DEDUP_REMOVED lines=16> */
.L_x_35756:
[----:B------:R-:W-:Y:S05]  /*d680*/  BSYNC B3 ;  /* 0x0000000000037941 */ /* 0x000fea0003800000 */
.L_x_35755:
        /* <DEDUP_REMOVED lines=44> */
.L_x_35754:
[----:B------:R-:W-:Y:S05]  /*d950*/  BSYNC B2 ;  /* 0x0000000000027941 */ /* 0x000fea0003800000 */
.L_x_35753:
        /* <DEDUP_REMOVED lines=14> */
.L_x_35749:
[----:B------:R-:W-:Y:S05]  /*da40*/  BSYNC B1 ;  /* 0x0000000000017941 */ /* 0x000fea0003800000 */
.L_x_35748:
        /* <DEDUP_REMOVED lines=25> */
.L_x_35758:
[----:B------:R-:W-:Y:S05]  /*dbe0*/  BSYNC B1 ;  /* 0x0000000000017941 */ /* 0x000fea0003800000 */
.L_x_35757:
        /* <DEDUP_REMOVED lines=27> */
.L_x_35762:
[----:B------:R-:W-:-:S07]  /*dda0*/  MOV R11, R8 ;  /* 0x00000008000b7202 */ /* 0x000fce0000000f00 */
.L_x_35763:
[----:B------:R-:W-:Y:S05]  /*ddb0*/  BSYNC B2 ;  /* 0x0000000000027941 */ /* 0x000fea0003800000 */
.L_x_35761:
        /* <DEDUP_REMOVED lines=16> */
.L_x_35767:
[----:B------:R-:W-:Y:S05]  /*dec0*/  BSYNC B3 ;  /* 0x0000000000037941 */ /* 0x000fea0003800000 */
.L_x_35766:
        /* <DEDUP_REMOVED lines=44> */
.L_x_35765:
[----:B------:R-:W-:Y:S05]  /*e190*/  BSYNC B2 ;  /* 0x0000000000027941 */ /* 0x000fea0003800000 */
.L_x_35764:
        /* <DEDUP_REMOVED lines=10> */
[----:B------:R-:W-:-:S03]  /*e240*/  SEL R7, RZ, 0x1, P1 ;  /* 0x00000001ff077807 */ /* 0x000fc60000800000 */
[----:B------:R-:W-:Y:S01]  /*e250*/  @P0 FADD.FTZ R200, R144, R200 ;  /* 0x000000c890c80221 */ /* 0x000fe20000010000 */
[----:B------:R-:W-:-:S07]  /*e260*/  PRMT R11, R7, 0x7610, R11 ;  /* 0x00007610070b7816 */ /* 0x000fce000000000b */
.L_x_35760:
[----:B------:R-:W-:Y:S05]  /*e270*/  BSYNC B1 ;  /* 0x0000000000017941 */ /* 0x000fea0003800000 */
.L_x_35759:
        /* <DEDUP_REMOVED lines=18> */
.L_x_35771:
[----:B------:R-:W-:-:S07]  /*e3a0*/  MOV R7, R8 ;  /* 0x0000000800077202 */ /* 0x000fce0000000f00 */
.L_x_35772:
[----:B------:R-:W-:Y:S05]  /*e3b0*/  BSYNC B2 ;  /* 0x0000000000027941 */ /* 0x000fea0003800000 */
.L_x_35770:
        /* <DEDUP_REMOVED lines=16> */
.L_x_35776:
[----:B------:R-:W-:Y:S05]  /*e4c0*/  BSYNC B3 ;  /* 0x0000000000037941 */ /* 0x000fea0003800000 */
.L_x_35775:
        /* <DEDUP_REMOVED lines=44> */
.L_x_35774:
[----:B------:R-:W-:Y:S05]  /*e790*/  BSYNC B2 ;  /* 0x0000000000027941 */ /* 0x000fea0003800000 */
.L_x_35773:
        /* <DEDUP_REMOVED lines=9> */
[----:B------:R-:W-:-:S05]  /*e830*/  FSEL R7, R7, RZ, !P1 ;  /* 0x000000ff07077208 */ /* 0x000fca0004800000 */
[----:B--2---:R-:W-:Y:S01]  /*e840*/  FMUL.FTZ R201, R155, R7 ;  /* 0x000000079bc97220 */ /* 0x004fe20000410000 */
[----:B------:R-:W-:-:S03]  /*e850*/  SEL R7, RZ, 0x1, P1 ;  /* 0x00000001ff077807 */ /* 0x000fc60000800000 */
[----:B------:R-:W-:Y:S01]  /*e860*/  @P0 FADD.FTZ R201, R145, R201 ;  /* 0x000000c991c90221 */ /* 0x000fe20000010000 */
[----:B------:R-:W-:-:S07]  /*e870*/  PRMT R228, R7, 0x7610, R228 ;  /* 0x0000761007e47816 */ /* 0x000fce00000000e4 */
.L_x_35769:
[----:B------:R-:W-:Y:S05]  /*e880*/  BSYNC B1 ;  /* 0x0000000000017941 */ /* 0x000fea0003800000 */
.L_x_35768:
        /* <DEDUP_REMOVED lines=18> */
.L_x_35780:
[----:B------:R-:W-:-:S07]  /*e9b0*/  MOV R7, R8 ;  /* 0x0000000800077202 */ /* 0x000fce0000000f00 */
.L_x_35781:
[----:B------:R-:W-:Y:S05]  /*e9c0*/  BSYNC B2 ;  /* 0x0000000000027941 */ /* 0x000fea0003800000 */
.L_x_35779:
        /* <DEDUP_REMOVED lines=16> */
.L_x_35785:
[----:B------:R-:W-:Y:S05]  /*ead0*/  BSYNC B3 ;  /* 0x0000000000037941 */ /* 0x000fea0003800000 */
.L_x_35784:
        /* <DEDUP_REMOVED lines=44> */
.L_x_35783:
[----:B------:R-:W-:Y:S05]  /*eda0*/  BSYNC B2 ;  /* 0x0000000000027941 */ /* 0x000fea0003800000 */
.L_x_35782:
        /* <DEDUP_REMOVED lines=13> */
.L_x_35778:
[----:B------:R-:W-:Y:S05]  /*ee80*/  BSYNC B1 ;  /* 0x0000000000017941 */ /* 0x000fea0003800000 */
.L_x_35777:
        /* <DEDUP_REMOVED lines=18> */
.L_x_35789:
[----:B------:R-:W-:-:S07]  /*efb0*/  MOV R7, R8 ;  /* 0x0000000800077202 */ /* 0x000fce0000000f00 */
.L_x_35790:
[----:B------:R-:W-:Y:S05]  /*efc0*/  BSYNC B2 ;  /* 0x0000000000027941 */ /* 0x000fea0003800000 */
.L_x_35788:
        /* <DEDUP_REMOVED lines=16> */
.L_x_35794:
[----:B------:R-:W-:Y:S05]  /*f0d0*/  BSYNC B3 ;  /* 0x0000000000037941 */ /* 0x000fea0003800000 */
.L_x_35793:
        /* <DEDUP_REMOVED lines=44> */
.L_x_35792:
[----:B------:R-:W-:Y:S05]  /*f3a0*/  BSYNC B2 ;  /* 0x0000000000027941 */ /* 0x000fea0003800000 */
.L_x_35791:
        /* <DEDUP_REMOVED lines=14> */
.L_x_35787:
[----:B------:R-:W-:Y:S05]  /*f490*/  BSYNC B1 ;  /* 0x0000000000017941 */ /* 0x000fea0003800000 */
.L_x_35786:
        /* <DEDUP_REMOVED lines=18> */
.L_x_35798:
[----:B------:R-:W-:-:S07]  /*f5c0*/  MOV R7, R8 ;  /* 0x0000000800077202 */ /* 0x000fce0000000f00 */
.L_x_35799:
[----:B------:R-:W-:Y:S05]  /*f5d0*/  BSYNC B2 ;  /* 0x0000000000027941 */ /* 0x000fea0003800000 */
.L_x_35797:
        /* <DEDUP_REMOVED lines=16> */
.L_x_35803:
[----:B------:R-:W-:Y:S05]  /*f6e0*/  BSYNC B3 ;  /* 0x0000000000037941 */ /* 0x000fea0003800000 */
.L_x_35802:
        /* <DEDUP_REMOVED lines=44> */
.L_x_35801:
[----:B------:R-:W-:Y:S05]  /*f9b0*/  BSYNC B2 ;  /* 0x0000000000027941 */ /* 0x000fea0003800000 */
.L_x_35800:
        /* <DEDUP_REMOVED lines=13> */
.L_x_35796:
[----:B------:R-:W-:Y:S05]  /*fa90*/  BSYNC B1 ;  /* 0x0000000000017941 */ /* 0x000fea0003800000 */
.L_x_35795:
        /* <DEDUP_REMOVED lines=18> */
.L_x_35807:
[----:B------:R-:W-:-:S07]  /*fbc0*/  MOV R7, R8 ;  /* 0x0000000800077202 */ /* 0x000fce0000000f00 */
.L_x_35808:
[----:B------:R-:W-:Y:S05]  /*fbd0*/  BSYNC B2 ;  /* 0x0000000000027941 */ /* 0x000fea0003800000 */
.L_x_35806:
        /* <DEDUP_REMOVED lines=16> */
.L_x_35812:
[----:B------:R-:W-:Y:S05]  /*fce0*/  BSYNC B3 ;  /* 0x0000000000037941 */ /* 0x000fea0003800000 */
.L_x_35811:
        /* <DEDUP_REMOVED lines=44> */
.L_x_35810:
[----:B------:R-:W-:Y:S05]  /*ffb0*/  BSYNC B2 ;  /* 0x0000000000027941 */ /* 0x000fea0003800000 */
.L_x_35809:
        /* <DEDUP_REMOVED lines=14> */
.L_x_35805:
[----:B------:R-:W-:Y:S05]  /*100a0*/  BSYNC B1 ;  /* 0x0000000000017941 */ /* 0x000fea0003800000 */
.L_x_35804:
        /* <DEDUP_REMOVED lines=18> */
.L_x_35816:
[----:B------:R-:W-:-:S07]  /*101d0*/  MOV R7, R8 ;  /* 0x0000000800077202 */ /* 0x000fce0000000f00 */
.L_x_35817:
[----:B------:R-:W-:Y:S05]  /*101e0*/  BSYNC B2 ;  /* 0x0000000000027941 */ /* 0x000fea0003800000 */
.L_x_35815:
        /* <DEDUP_REMOVED lines=16> */
.L_x_35821:
[----:B------:R-:W-:Y:S05]  /*102f0*/  BSYNC B3 ;  /* 0x0000000000037941 */ /* 0x000fea0003800000 */
.L_x_35820:
        /* <DEDUP_REMOVED lines=44> */
.L_x_35819:
[----:B------:R-:W-:Y:S05]  /*105c0*/  BSYNC B2 ;  /* 0x0000000000027941 */ /* 0x000fea0003800000 */
.L_x_35818:
        /* <DEDUP_REMOVED lines=13> */
.L_x_35814:
[----:B------:R-:W-:Y:S05]  /*106a0*/  BSYNC B1 ;  /* 0x0000000000017941 */ /* 0x000fea0003800000 */
.L_x_35813:
        /* <DEDUP_REMOVED lines=18> */
.L_x_35825:
[----:B------:R-:W-:-:S07]  /*107d0*/  MOV R153, R8 ;  /* 0x0000000800997202 */ /* 0x000fce0000000f00 */
.L_x_35826:
[----:B------:R-:W-:Y:S05]  /*107e0*/  BSYNC B2 ;  /* 0x0000000000027941 */ /* 0x000fea0003800000 */
.L_x_35824:
        /* <DEDUP_REMOVED lines=16> */
.L_x_35830:
[----:B------:R-:W-:Y:S05]  /*108f0*/  BSYNC B3 ;  /* 0x0000000000037941 */ /* 0x000fea0003800000 */
.L_x_35829:
        /* <DEDUP_REMOVED lines=44> */
.L_x_35828:
[----:B------:R-:W-:Y:S05]  /*10bc0*/  BSYNC B2 ;  /* 0x0000000000027941 */ /* 0x000fea0003800000 */
.L_x_35827:
        /* <DEDUP_REMOVED lines=14> */
.L_x_35823:
[----:B------:R-:W-:Y:S05]  /*10cb0*/  BSYNC B1 ;  /* 0x0000000000017941 */ /* 0x000fea0003800000 */
.L_x_35822:
        /* <DEDUP_REMOVED lines=25> */
.L_x_35832:
[----:B------:R-:W-:Y:S05]  /*10e50*/  BSYNC B1 ;  /* 0x0000000000017941 */ /* 0x000fea0003800000 */
.L_x_35831:
        /* <DEDUP_REMOVED lines=27> */
.L_x_35836:
[----:B------:R-:W-:-:S07]  /*11010*/  IMAD.MOV.U32 R11, RZ, RZ, R8 ;  /* 0x000000ffff0b7224 */ /* 0x000fce00078e0008 */
.L_x_35837:
[----:B------:R-:W-:Y:S05]  /*11020*/  BSYNC B2 ;  /* 0x0000000000027941 */ /* 0x000fea0003800000 */
.L_x_35835:
        /* <DEDUP_REMOVED lines=16> */
.L_x_35841:
[----:B------:R-:W-:Y:S05]  /*11130*/  BSYNC B3 ;  /* 0x0000000000037941 */ /* 0x000fea0003800000 */
.L_x_35840:
        /* <DEDUP_REMOVED lines=44> */
.L_x_35839:
[----:B------:R-:W-:Y:S05]  /*11400*/  BSYNC B2 ;  /* 0x0000000000027941 */ /* 0x000fea0003800000 */
.L_x_35838:
        /* <DEDUP_REMOVED lines=13> */
.L_x_35834:
[----:B------:R-:W-:Y:S05]  /*114e0*/  BSYNC B1 ;  /* 0x0000000000017941 */ /* 0x000fea0003800000 */
.L_x_35833:
        /* <DEDUP_REMOVED lines=18> */
.L_x_35845:
[----:B------:R-:W-:-:S07]  /*11610*/  IMAD.MOV.U32 R7, RZ, RZ, R8 ;  /* 0x000000ffff077224 */ /* 0x000fce00078e0008 */
.L_x_35846:
[----:B------:R-:W-:Y:S05]  /*11620*/  BSYNC B2 ;  /* 0x0000000000027941 */ /* 0x000fea0003800000 */
.L_x_35844:
        /* <DEDUP_REMOVED lines=16> */
.L_x_35850:
[----:B------:R-:W-:Y:S05]  /*11730*/  BSYNC B3 ;  /* 0x0000000000037941 */ /* 0x000fea0003800000 */
.L_x_35849:
        /* <DEDUP_REMOVED lines=44> */
.L_x_35848:
[----:B------:R-:W-:Y:S05]  /*11a00*/  BSYNC B2 ;  /* 0x0000000000027941 */ /* 0x000fea0003800000 */
.L_x_35847:
        /* <DEDUP_REMOVED lines=14> */
.L_x_35843:
[----:B------:R-:W-:Y:S05]  /*11af0*/  BSYNC B1 ;  /* 0x0000000000017941 */ /* 0x000fea0003800000 */
.L_x_35842:
        /* <DEDUP_REMOVED lines=18> */
.L_x_35854:
[----:B------:R-:W-:-:S07]  /*11c20*/  IMAD.MOV.U32 R7, RZ, RZ, R8 ;  /* 0x000000ffff077224 */ /* 0x000fce00078e0008 */
.L_x_35855:
[----:B------:R-:W-:Y:S05]  /*11c30*/  BSYNC B2 ;  /* 0x0000000000027941 */ /* 0x000fea0003800000 */
.L_x_35853:
        /* <DEDUP_REMOVED lines=16> */
.L_x_35859:
[----:B------:R-:W-:Y:S05]  /*11d40*/  BSYNC B3 ;  /* 0x0000000000037941 */ /* 0x000fea0003800000 */
.L_x_35858:
        /* <DEDUP_REMOVED lines=44> */
.L_x_35857:
[----:B------:R-:W-:Y:S05]  /*12010*/  BSYNC B2 ;  /* 0x0000000000027941 */ /* 0x000fea0003800000 */
.L_x_35856:
        /* <DEDUP_REMOVED lines=13> */
.L_x_35852:
[----:B------:R-:W-:Y:S05]  /*120f0*/  BSYNC B1 ;  /* 0x0000000000017941 */ /* 0x000fea0003800000 */
.L_x_35851:
        /* <DEDUP_REMOVED lines=18> */
.L_x_35863:
[----:B------:R-:W-:-:S07]  /*12220*/  IMAD.MOV.U32 R7, RZ, RZ, R8 ;  /* 0x000000ffff077224 */ /* 0x000fce00078e0008 */
.L_x_35864:
[----:B------:R-:W-:Y:S05]  /*12230*/  BSYNC B2 ;  /* 0x0000000000027941 */ /* 0x000fea0003800000 */
.L_x_35862:
        /* <DEDUP_REMOVED lines=16> */
.L_x_35868:
[----:B------:R-:W-:Y:S05]  /*12340*/  BSYNC B3 ;  /* 0x0000000000037941 */ /* 0x000fea0003800000 */
.L_x_35867:
        /* <DEDUP_REMOVED lines=44> */
.L_x_35866:
[----:B------:R-:W-:Y:S05]  /*12610*/  BSYNC B2 ;  /* 0x0000000000027941 */ /* 0x000fea0003800000 */
.L_x_35865:
        /* <DEDUP_REMOVED lines=14> */
.L_x_35861:
[----:B------:R-:W-:Y:S05]  /*12700*/  BSYNC B1 ;  /* 0x0000000000017941 */ /* 0x000fea0003800000 */
.L_x_35860:
        /* <DEDUP_REMOVED lines=18> */
.L_x_35872:
[----:B------:R-:W-:-:S07]  /*12830*/  IMAD.MOV.U32 R7, RZ, RZ, R8 ;  /* 0x000000ffff077224 */ /* 0x000fce00078e0008 */
.L_x_35873:
[----:B------:R-:W-:Y:S05]  /*12840*/  BSYNC B2 ;  /* 0x0000000000027941 */ /* 0x000fea0003800000 */
.L_x_35871:
        /* <DEDUP_REMOVED lines=16> */
.L_x_35877:
[----:B------:R-:W-:Y:S05]  /*12950*/  BSYNC B3 ;  /* 0x0000000000037941 */ /* 0x000fea0003800000 */
.L_x_35876:
        /* <DEDUP_REMOVED lines=44> */
.L_x_35875:
[----:B------:R-:W-:Y:S05]  /*12c20*/  BSYNC B2 ;  /* 0x0000000000027941 */ /* 0x000fea0003800000 */
.L_x_35874:
        /* <DEDUP_REMOVED lines=13> */
.L_x_35870:
[----:B------:R-:W-:Y:S05]  /*12d00*/  BSYNC B1 ;  /* 0x0000000000017941 */ /* 0x000fea0003800000 */
.L_x_35869:
        /* <DEDUP_REMOVED lines=18> */
.L_x_35881:
[----:B------:R-:W-:-:S07]  /*12e30*/  IMAD.MOV.U32 R7, RZ, RZ, R8 ;  /* 0x000000ffff077224 */ /* 0x000fce00078e0008 */
.L_x_35882:
[----:B------:R-:W-:Y:S05]  /*12e40*/  BSYNC B2 ;  /* 0x0000000000027941 */ /* 0x000fea0003800000 */
.L_x_35880:
        /* <DEDUP_REMOVED lines=16> */
.L_x_35886:
[----:B------:R-:W-:Y:S05]  /*12f50*/  BSYNC B3 ;  /* 0x0000000000037941 */ /* 0x000fea0003800000 */
.L_x_35885:
        /* <DEDUP_REMOVED lines=44> */
.L_x_35884:
[----:B------:R-:W-:Y:S05]  /*13220*/  BSYNC B2 ;  /* 0x0000000000027941 */ /* 0x000fea0003800000 */
.L_x_35883:
        /* <DEDUP_REMOVED lines=14> */
.L_x_35879:
[----:B------:R-:W-:Y:S05]  /*13310*/  BSYNC B1 ;  /* 0x0000000000017941 */ /* 0x000fea0003800000 */
.L_x_35878:
        /* <DEDUP_REMOVED lines=18> */
.L_x_35890:
[----:B------:R-:W-:-:S07]  /*13440*/  IMAD.MOV.U32 R7, RZ, RZ, R8 ;  /* 0x000000ffff077224 */ /* 0x000fce00078e0008 */
.L_x_35891:
[----:B------:R-:W-:Y:S05]  /*13450*/  BSYNC B2 ;  /* 0x0000000000027941 */ /* 0x000fea0003800000 */
.L_x_35889:
        /* <DEDUP_REMOVED lines=16> */
.L_x_35895:
[----:B------:R-:W-:Y:S05]  /*13560*/  BSYNC B3 ;  /* 0x0000000000037941 */ /* 0x000fea0003800000 */
.L_x_35894:
        /* <DEDUP_REMOVED lines=44> */
.L_x_35893:
[----:B------:R-:W-:Y:S05]  /*13830*/  BSYNC B2 ;  /* 0x0000000000027941 */ /* 0x000fea0003800000 */
.L_x_35892:
        /* <DEDUP_REMOVED lines=13> */
.L_x_35888:
[----:B------:R-:W-:Y:S05]  /*13910*/  BSYNC B1 ;  /* 0x0000000000017941 */ /* 0x000fea0003800000 */
.L_x_35887:
        /* <DEDUP_REMOVED lines=18> */
.L_x_35899:
[----:B------:R-:W-:-:S07]  /*13a40*/  IMAD.MOV.U32 R153, RZ, RZ, R8 ;  /* 0x000000ffff997224 */ /* 0x000fce00078e0008 */
.L_x_35900:
[----:B------:R-:W-:Y:S05]  /*13a50*/  BSYNC B2 ;  /* 0x0000000000027941 */ /* 0x000fea0003800000 */
.L_x_35898:
        /* <DEDUP_REMOVED lines=16> */
.L_x_35904:
[----:B------:R-:W-:Y:S05]  /*13b60*/  BSYNC B3 ;  /* 0x0000000000037941 */ /* 0x000fea0003800000 */
.L_x_35903:
        /* <DEDUP_REMOVED lines=44> */
.L_x_35902:
[----:B------:R-:W-:Y:S05]  /*13e30*/  BSYNC B2 ;  /* 0x0000000000027941 */ /* 0x000fea0003800000 */
.L_x_35901:
        /* <DEDUP_REMOVED lines=14> */
.L_x_35897:
[----:B------:R-:W-:Y:S05]  /*13f20*/  BSYNC B1 ;  /* 0x0000000000017941 */ /* 0x000fea0003800000 */
.L_x_35896:
        /* <DEDUP_REMOVED lines=25> */
.L_x_35906:
[----:B------:R-:W-:Y:S05]  /*140c0*/  BSYNC B1 ;  /* 0x0000000000017941 */ /* 0x000fea0003800000 */
.L_x_35905:
        /* <DEDUP_REMOVED lines=27> */
.L_x_35910:
[----:B------:R-:W-:-:S07]  /*14280*/  MOV R11, R8 ;  /* 0x00000008000b7202 */ /* 0x000fce0000000f00 */
.L_x_35911:
[----:B------:R-:W-:Y:S05]  /*14290*/  BSYNC B2 ;  /* 0x0000000000027941 */ /* 0x000fea0003800000 */
.L_x_35909:
        /* <DEDUP_REMOVED lines=16> */
.L_x_35915:
[----:B------:R-:W-:Y:S05]  /*143a0*/  BSYNC B3 ;  /* 0x0000000000037941 */ /* 0x000fea0003800000 */
.L_x_35914:
        /* <DEDUP_REMOVED lines=44> */
.L_x_35913:
[----:B------:R-:W-:Y:S05]  /*14670*/  BSYNC B2 ;  /* 0x0000000000027941 */ /* 0x000fea0003800000 */
.L_x_35912:
[----:B------:R-:W2:Y:S01]  /*14680*/  LDL R153, [R1] ;  /* 0x0000000001997983 */ /* 0x000ea20000100800 */
        /* <DEDUP_REMOVED lines=12> */
.L_x_35908:
[----:B------:R-:W-:Y:S05]  /*14750*/  BSYNC B1 ;  /* 0x0000000000017941 */ /* 0x000fea0003800000 */
.L_x_35907:
        /* <DEDUP_REMOVED lines=18> */
.L_x_35919:
[----:B------:R-:W-:-:S07]  /*14880*/  MOV R7, R8 ;  /* 0x0000000800077202 */ /* 0x000fce0000000f00 */
.L_x_35920:
[----:B------:R-:W-:Y:S05]  /*14890*/  BSYNC B2 ;  /* 0x0000000000027941 */ /* 0x000fea0003800000 */
.L_x_35918:
        /* <DEDUP_REMOVED lines=16> */
.L_x_35924:
[----:B------:R-:W-:Y:S05]  /*149a0*/  BSYNC B3 ;  /* 0x0000000000037941 */ /* 0x000fea0003800000 */
.L_x_35923:
        /* <DEDUP_REMOVED lines=44> */
.L_x_35922:
[----:B------:R-:W-:Y:S05]  /*14c70*/  BSYNC B2 ;  /* 0x0000000000027941 */ /* 0x000fea0003800000 */
.L_x_35921:
        /* <DEDUP_REMOVED lines=14> */
.L_x_35917:
[----:B------:R-:W-:Y:S05]  /*14d60*/  BSYNC B1 ;  /* 0x0000000000017941 */ /* 0x000fea0003800000 */
.L_x_35916:
        /* <DEDUP_REMOVED lines=18> */
.L_x_35928:
[----:B------:R-:W-:-:S07]  /*14e90*/  MOV R7, R8 ;  /* 0x0000000800077202 */ /* 0x000fce0000000f00 */
.L_x_35929:
[----:B------:R-:W-:Y:S05]  /*14ea0*/  BSYNC B2 ;  /* 0x0000000000027941 */ /* 0x000fea0003800000 */
.L_x_35927:
        /* <DEDUP_REMOVED lines=16> */
.L_x_35933:
[----:B------:R-:W-:Y:S05]  /*14fb0*/  BSYNC B3 ;  /* 0x0000000000037941 */ /* 0x000fea0003800000 */
.L_x_35932:
        /* <DEDUP_REMOVED lines=44> */
.L_x_35931:
[----:B------:R-:W-:Y:S05]  /*15280*/  BSYNC B2 ;  /* 0x0000000000027941 */ /* 0x000fea0003800000 */
.L_x_35930:
        /* <DEDUP_REMOVED lines=13> */
.L_x_35926:
[----:B------:R-:W-:Y:S05]  /*15360*/  BSYNC B1 ;  /* 0x0000000000017941 */ /* 0x000fea0003800000 */
.L_x_35925:
        /* <DEDUP_REMOVED lines=18> */
.L_x_35937:
[----:B------:R-:W-:-:S07]  /*15490*/  MOV R7, R8 ;  /* 0x0000000800077202 */ /* 0x000fce0000000f00 */
.L_x_35938:
[----:B------:R-:W-:Y:S05]  /*154a0*/  BSYNC B2 ;  /* 0x0000000000027941 */ /* 0x000fea0003800000 */
.L_x_35936:
        /* <DEDUP_REMOVED lines=16> */
.L_x_35942:
[----:B------:R-:W-:Y:S05]  /*155b0*/  BSYNC B3 ;  /* 0x0000000000037941 */ /* 0x000fea0003800000 */
.L_x_35941:
        /* <DEDUP_REMOVED lines=44> */
.L_x_35940:
[----:B------:R-:W-:Y:S05]  /*15880*/  BSYNC B2 ;  /* 0x0000000000027941 */ /* 0x000fea0003800000 */
.L_x_35939:
        /* <DEDUP_REMOVED lines=14> */
.L_x_35935:
[----:B------:R-:W-:Y:S05]  /*15970*/  BSYNC B1 ;  /* 0x0000000000017941 */ /* 0x000fea0003800000 */
.L_x_35934:
        /* <DEDUP_REMOVED lines=18> */
.L_x_35946:
[----:B------:R-:W-:-:S07]  /*15aa0*/  MOV R7, R8 ;  /* 0x0000000800077202 */ /* 0x000fce0000000f00 */
.L_x_35947:
[----:B------:R-:W-:Y:S05]  /*15ab0*/  BSYNC B2 ;  /* 0x0000000000027941 */ /* 0x000fea0003800000 */
.L_x_35945:
        /* <DEDUP_REMOVED lines=16> */
.L_x_35951:
[----:B------:R-:W-:Y:S05]  /*15bc0*/  BSYNC B3 ;  /* 0x0000000000037941 */ /* 0x000fea0003800000 */
.L_x_35950:
        /* <DEDUP_REMOVED lines=44> */
.L_x_35949:
[----:B------:R-:W-:Y:S05]  /*15e90*/  BSYNC B2 ;  /* 0x0000000000027941 */ /* 0x000fea0003800000 */
.L_x_35948:
        /* <DEDUP_REMOVED lines=8> */
[----:B------:R-:W-:Y:S01]  /*15f20*/  FMUL.FTZ R160, R248, R7 ;  /* 0x00000007f8a07220 */ /* 0x000fe20000410000 */
[----:B------:R-:W-:-:S03]  /*15f30*/  SEL R7, RZ, 0x1, P1 ;  /* 0x00000001ff077807 */ /* 0x000fc60000800000 */
[----:B------:R-:W-:Y:S01]  /*15f40*/  @P0 FADD.FTZ R160, R148, R160 ;  /* 0x000000a094a00221 */ /* 0x000fe20000010000 */
[----:B------:R-:W-:-:S07]  /*15f50*/  PRMT R231, R7, 0x7610, R231 ;  /* 0x0000761007e77816 */ /* 0x000fce00000000e7 */
.L_x_35944:
[----:B------:R-:W-:Y:S05]  /*15f60*/  BSYNC B1 ;  /* 0x0000000000017941 */ /* 0x000fea0003800000 */
.L_x_35943:
        /* <DEDUP_REMOVED lines=18> */
.L_x_35955:
[----:B------:R-:W-:-:S07]  /*16090*/  MOV R7, R8 ;  /* 0x0000000800077202 */ /* 0x000fce0000000f00 */
.L_x_35956:
[----:B------:R-:W-:Y:S05]  /*160a0*/  BSYNC B2 ;  /* 0x0000000000027941 */ /* 0x000fea0003800000 */
.L_x_35954:
        /* <DEDUP_REMOVED lines=16> */
.L_x_35960:
[----:B------:R-:W-:Y:S05]  /*161b0*/  BSYNC B3 ;  /* 0x0000000000037941 */ /* 0x000fea0003800000 */
.L_x_35959:
        /* <DEDUP_REMOVED lines=44> */
.L_x_35958:
[----:B------:R-:W-:Y:S05]  /*16480*/  BSYNC B2 ;  /* 0x0000000000027941 */ /* 0x000fea0003800000 */
.L_x_35957:
        /* <DEDUP_REMOVED lines=13> */
.L_x_35953:
[----:B------:R-:W-:Y:S05]  /*16560*/  BSYNC B1 ;  /* 0x0000000000017941 */ /* 0x000fea0003800000 */
.L_x_35952:
        /* <DEDUP_REMOVED lines=18> */
.L_x_35964:
[----:B------:R-:W-:-:S07]  /*16690*/  MOV R7, R8 ;  /* 0x0000000800077202 */ /* 0x000fce0000000f00 */
.L_x_35965:
[----:B------:R-:W-:Y:S05]  /*166a0*/  BSYNC B2 ;  /* 0x0000000000027941 */ /* 0x000fea0003800000 */
.L_x_35963:
        /* <DEDUP_REMOVED lines=16> */
.L_x_35969:
[----:B------:R-:W-:Y:S05]  /*167b0*/  BSYNC B3 ;  /* 0x0000000000037941 */ /* 0x000fea0003800000 */
.L_x_35968:
        /* <DEDUP_REMOVED lines=44> */
.L_x_35967:
[----:B------:R-:W-:Y:S05]  /*16a80*/  BSYNC B2 ;  /* 0x0000000000027941 */ /* 0x000fea0003800000 */
.L_x_35966:
        /* <DEDUP_REMOVED lines=12> */
.L_x_35962:
[----:B------:R-:W-:Y:S05]  /*16b50*/  BSYNC B1 ;  /* 0x0000000000017941 */ /* 0x000fea0003800000 */
.L_x_35961:
        /* <DEDUP_REMOVED lines=18> */
.L_x_35973:
[----:B------:R-:W-:-:S07]  /*16c80*/  MOV R153, R8 ;  /* 0x0000000800997202 */ /* 0x000fce0000000f00 */
.L_x_35974:
[----:B------:R-:W-:Y:S05]  /*16c90*/  BSYNC B2 ;  /* 0x0000000000027941 */ /* 0x000fea0003800000 */
.L_x_35972:
        /* <DEDUP_REMOVED lines=16> */
.L_x_35978:
[----:B------:R-:W-:Y:S05]  /*16da0*/  BSYNC B3 ;  /* 0x0000000000037941 */ /* 0x000fea0003800000 */
.L_x_35977:
        /* <DEDUP_REMOVED lines=44> */
.L_x_35976:
[----:B------:R-:W-:Y:S05]  /*17070*/  BSYNC B2 ;  /* 0x0000000000027941 */ /* 0x000fea0003800000 */
.L_x_35975:
        /* <DEDUP_REMOVED lines=13> */
.L_x_35971:
[----:B------:R-:W-:Y:S05]  /*17150*/  BSYNC B1 ;  /* 0x0000000000017941 */ /* 0x000fea0003800000 */
.L_x_35970:
        /* <DEDUP_REMOVED lines=25> */
.L_x_35980:
[----:B------:R-:W-:Y:S05]  /*172f0*/  BSYNC B1 ;  /* 0x0000000000017941 */ /* 0x000fea0003800000 */
.L_x_35979:
        /* <DEDUP_REMOVED lines=27> */
.L_x_35984:
[----:B------:R-:W-:-:S07]  /*174b0*/  IMAD.MOV.U32 R11, RZ, RZ, R8 ;  /* 0x000000ffff0b7224 */ /* 0x000fce00078e0008 */
.L_x_35985:
[----:B------:R-:W-:Y:S05]  /*174c0*/  BSYNC B2 ;  /* 0x0000000000027941 */ /* 0x000fea0003800000 */
.L_x_35983:
        /* <DEDUP_REMOVED lines=16> */
.L_x_35989:
[----:B------:R-:W-:Y:S05]  /*175d0*/  BSYNC B3 ;  /* 0x0000000000037941 */ /* 0x000fea0003800000 */
.L_x_35988:
        /* <DEDUP_REMOVED lines=44> */
.L_x_35987:
[----:B------:R-:W-:Y:S05]  /*178a0*/  BSYNC B2 ;  /* 0x0000000000027941 */ /* 0x000fea0003800000 */
.L_x_35986:
        /* <DEDUP_REMOVED lines=8> */
[----:B------:R-:W-:Y:S01]  /*17930*/  FMUL.FTZ R168, R116, R7 ;  /* 0x0000000774a87220 */ /* 0x000fe20000410000 */
[----:B------:R-:W-:-:S03]  /*17940*/  SEL R7, RZ, 0x1, P1 ;  /* 0x00000001ff077807 */ /* 0x000fc60000800000 */
[----:B------:R-:W-:Y:S01]  /*17950*/  @P0 FADD.FTZ R168, R144, R168 ;  /* 0x000000a890a80221 */ /* 0x000fe20000010000 */
[----:B------:R-:W-:-:S07]  /*17960*/  PRMT R11, R7, 0x7610, R11 ;  /* 0x00007610070b7816 */ /* 0x000fce000000000b */
.L_x_35982:
[----:B------:R-:W-:Y:S05]  /*17970*/  BSYNC B1 ;  /* 0x0000000000017941 */ /* 0x000fea0003800000 */
.L_x_35981:
        /* <DEDUP_REMOVED lines=18> */
.L_x_35993:
[----:B------:R-:W-:-:S07]  /*17aa0*/  IMAD.MOV.U32 R7, RZ, RZ, R8 ;  /* 0x000000ffff077224 */ /* 0x000fce00078e0008 */
.L_x_35994:
[----:B------:R-:W-:Y:S05]  /*17ab0*/  BSYNC B2 ;  /* 0x0000000000027941 */ /* 0x000fea0003800000 */
.L_x_35992:
        /* <DEDUP_REMOVED lines=16> */
.L_x_35998:
[----:B------:R-:W-:Y:S05]  /*17bc0*/  BSYNC B3 ;  /* 0x0000000000037941 */ /* 0x000fea0003800000 */
.L_x_35997:
        /* <DEDUP_REMOVED lines=44> */
.L_x_35996:
[----:B------:R-:W-:Y:S05]  /*17e90*/  BSYNC B2 ;  /* 0x0000000000027941 */ /* 0x000fea0003800000 */
.L_x_35995:
        /* <DEDUP_REMOVED lines=10> */
[----:B------:R-:W-:-:S03]  /*17f40*/  SEL R7, RZ, 0x1, P1 ;  /* 0x00000001ff077807 */ /* 0x000fc60000800000 */
[----:B------:R-:W-:Y:S01]  /*17f50*/  @P0 FADD.FTZ R169, R145, R169 ;  /* 0x000000a991a90221 */ /* 0x000fe20000010000 */
[----:B------:R-:W-:-:S07]  /*17f60*/  PRMT R228, R7, 0x7610, R228 ;  /* 0x0000761007e47816 */ /* 0x000fce00000000e4 */
.L_x_35991:
[----:B------:R-:W-:Y:S05]  /*17f70*/  BSYNC B1 ;  /* 0x0000000000017941 */ /* 0x000fea0003800000 */
.L_x_35990:
        /* <DEDUP_REMOVED lines=18> */
.L_x_36002:
[----:B------:R-:W-:-:S07]  /*180a0*/  IMAD.MOV.U32 R7, RZ, RZ, R8 ;  /* 0x000000ffff077224 */ /* 0x000fce00078e0008 */
.L_x_36003:
[----:B------:R-:W-:Y:S05]  /*180b0*/  BSYNC B2 ;  /* 0x0000000000027941 */ /* 0x000fea0003800000 */
.L_x_36001:
        /* <DEDUP_REMOVED lines=16> */
.L_x_36007:
[----:B------:R-:W-:Y:S05]  /*181c0*/  BSYNC B3 ;  /* 0x0000000000037941 */ /* 0x000fea0003800000 */
.L_x_36006:
        /* <DEDUP_REMOVED lines=44> */
.L_x_36005:
[----:B------:R-:W-:Y:S05]  /*18490*/  BSYNC B2 ;  /* 0x0000000000027941 */ /* 0x000fea0003800000 */
.L_x_36004:
        /* <DEDUP_REMOVED lines=12> */
.L_x_36000:
[----:B------:R-:W-:Y:S05]  /*18560*/  BSYNC B1 ;  /* 0x0000000000017941 */ /* 0x000fea0003800000 */
.L_x_35999:
        /* <DEDUP_REMOVED lines=18> */
.L_x_36011:
[----:B------:R-:W-:-:S07]  /*18690*/  IMAD.MOV.U32 R7, RZ, RZ, R8 ;  /* 0x000000ffff077224 */ /* 0x000fce00078e0008 */
.L_x_36012:
[----:B------:R-:W-:Y:S05]  /*186a0*/  BSYNC B2 ;  /* 0x0000000000027941 */ /* 0x000fea0003800000 */
.L_x_36010:
        /* <DEDUP_REMOVED lines=16> */
.L_x_36016:
[----:B------:R-:W-:Y:S05]  /*187b0*/  BSYNC B3 ;  /* 0x0000000000037941 */ /* 0x000fea0003800000 */
.L_x_36015:
        /* <DEDUP_REMOVED lines=44> */
.L_x_36014:
[----:B------:R-:W-:Y:S05]  /*18a80*/  BSYNC B2 ;  /* 0x0000000000027941 */ /* 0x000fea0003800000 */
.L_x_36013:
        /* <DEDUP_REMOVED lines=13> */
.L_x_36009:
[----:B------:R-:W-:Y:S05]  /*18b60*/  BSYNC B1 ;  /* 0x0000000000017941 */ /* 0x000fea0003800000 */
.L_x_36008:
        /* <DEDUP_REMOVED lines=18> */
.L_x_36020:
[----:B------:R-:W-:-:S07]  /*18c90*/  IMAD.MOV.U32 R7, RZ, RZ, R8 ;  /* 0x000000ffff077224 */ /* 0x000fce00078e0008 */
.L_x_36021:
[----:B------:R-:W-:Y:S05]  /*18ca0*/  BSYNC B2 ;  /* 0x0000000000027941 */ /* 0x000fea0003800000 */
.L_x_36019:
        /* <DEDUP_REMOVED lines=16> */
.L_x_36025:
[----:B------:R-:W-:Y:S05]  /*18db0*/  BSYNC B3 ;  /* 0x0000000000037941 */ /* 0x000fea0003800000 */
.L_x_36024:
        /* <DEDUP_REMOVED lines=44> */
.L_x_36023:
[----:B------:R-:W-:Y:S05]  /*19080*/  BSYNC B2 ;  /* 0x0000000000027941 */ /* 0x000fea0003800000 */
.L_x_36022:
        /* <DEDUP_REMOVED lines=12> */
.L_x_36018:
[----:B------:R-:W-:Y:S05]  /*19150*/  BSYNC B1 ;  /* 0x0000000000017941 */ /* 0x000fea0003800000 */
.L_x_36017:
        /* <DEDUP_REMOVED lines=18> */
.L_x_36029:
[----:B------:R-:W-:-:S07]  /*19280*/  IMAD.MOV.U32 R7, RZ, RZ, R8 ;  /* 0x000000ffff077224 */ /* 0x000fce00078e0008 */
.L_x_36030:
[----:B------:R-:W-:Y:S05]  /*19290*/  BSYNC B2 ;  /* 0x0000000000027941 */ /* 0x000fea0003800000 */
.L_x_36028:
        /* <DEDUP_REMOVED lines=16> */
.L_x_36034:
[----:B------:R-:W-:Y:S05]  /*193a0*/  BSYNC B3 ;  /* 0x0000000000037941 */ /* 0x000fea0003800000 */
.L_x_36033:
        /* <DEDUP_REMOVED lines=44> */
.L_x_36032:
[----:B------:R-:W-:Y:S05]  /*19670*/  BSYNC B2 ;  /* 0x0000000000027941 */ /* 0x000fea0003800000 */
.L_x_36031:
        /* <DEDUP_REMOVED lines=13> */
.L_x_36027:
[----:B------:R-:W-:Y:S05]  /*19750*/  BSYNC B1 ;  /* 0x0000000000017941 */ /* 0x000fea0003800000 */
.L_x_36026:
        /* <DEDUP_REMOVED lines=18> */
.L_x_36038:
[----:B------:R-:W-:-:S07]  /*19880*/  IMAD.MOV.U32 R7, RZ, RZ, R8 ;  /* 0x000000ffff077224 */ /* 0x000fce00078e0008 */
.L_x_36039:
[----:B------:R-:W-:Y:S05]  /*19890*/  BSYNC B2 ;  /* 0x0000000000027941 */ /* 0x000fea0003800000 */
.L_x_36037:
        /* <DEDUP_REMOVED lines=16> */
.L_x_36043:
[----:B------:R-:W-:Y:S05]  /*199a0*/  BSYNC B3 ;  /* 0x0000000000037941 */ /* 0x000fea0003800000 */
.L_x_36042:
        /* <DEDUP_REMOVED lines=44> */
.L_x_36041:
[----:B------:R-:W-:Y:S05]  /*19c70*/  BSYNC B2 ;  /* 0x0000000000027941 */ /* 0x000fea0003800000 */
.L_x_36040:
        /* <DEDUP_REMOVED lines=12> */
.L_x_36036:
[----:B------:R-:W-:Y:S05]  /*19d40*/  BSYNC B1 ;  /* 0x0000000000017941 */ /* 0x000fea0003800000 */
.L_x_36035:
        /* <DEDUP_REMOVED lines=18> */
.L_x_36047:
[----:B------:R-:W-:-:S07]  /*19e70*/  IMAD.MOV.U32 R153, RZ, RZ, R8 ;  /* 0x000000ffff997224 */ /* 0x000fce00078e0008 */
.L_x_36048:
[----:B------:R-:W-:Y:S05]  /*19e80*/  BSYNC B2 ;  /* 0x0000000000027941 */ /* 0x000fea0003800000 */
.L_x_36046:
        /* <DEDUP_REMOVED lines=16> */
.L_x_36052:
[----:B------:R-:W-:Y:S05]  /*19f90*/  BSYNC B3 ;  /* 0x0000000000037941 */ /* 0x000fea0003800000 */
.L_x_36051:
        /* <DEDUP_REMOVED lines=44> */
.L_x_36050:
[----:B------:R-:W-:Y:S05]  /*1a260*/  BSYNC B2 ;  /* 0x0000000000027941 */ /* 0x000fea0003800000 */
.L_x_36049:
        /* <DEDUP_REMOVED lines=13> */
.L_x_36045:
[----:B------:R-:W-:Y:S05]  /*1a340*/  BSYNC B1 ;  /* 0x0000000000017941 */ /* 0x000fea0003800000 */
.L_x_36044:
        /* <DEDUP_REMOVED lines=25> */
.L_x_36054:
[----:B------:R-:W-:Y:S05]  /*1a4e0*/  BSYNC B1 ;  /* 0x0000000000017941 */ /* 0x000fea0003800000 */
.L_x_36053:
        /* <DEDUP_REMOVED lines=27> */
.L_x_36058:
[----:B------:R-:W-:-:S07]  /*1a6a0*/  MOV R11, R8 ;  /* 0x00000008000b7202 */ /* 0x000fce0000000f00 */
.L_x_36059:
[----:B------:R-:W-:Y:S05]  /*1a6b0*/  BSYNC B2 ;  /* 0x0000000000027941 */ /* 0x000fea0003800000 */
.L_x_36057:
        /* <DEDUP_REMOVED lines=16> */
.L_x_36063:
[----:B------:R-:W-:Y:S05]  /*1a7c0*/  BSYNC B3 ;  /* 0x0000000000037941 */ /* 0x000fea0003800000 */
.L_x_36062:
        /* <DEDUP_REMOVED lines=44> */
.L_x_36061:
[----:B------:R-:W-:Y:S05]  /*1aa90*/  BSYNC B2 ;  /* 0x0000000000027941 */ /* 0x000fea0003800000 */
.L_x_36060:
        /* <DEDUP_REMOVED lines=9> */
[----:B------:R-:W-:-:S03]  /*1ab30*/  SEL R7, RZ, 0x1, P1 ;  /* 0x00000001ff077807 */ /* 0x000fc60000800000 */
[----:B------:R-:W-:Y:S01]  /*1ab40*/  @P0 FADD.FTZ R180, R144, R180 ;  /* 0x000000b490b40221 */ /* 0x000fe20000010000 */
[----:B------:R-:W-:-:S07]  /*1ab50*/  PRMT R11, R7, 0x7610, R11 ;  /* 0x00007610070b7816 */ /* 0x000fce000000000b */
.L_x_36056:
[----:B------:R-:W-:Y:S05]  /*1ab60*/  BSYNC B1 ;  /* 0x0000000000017941 */ /* 0x000fea0003800000 */
.L_x_36055:
        /* <DEDUP_REMOVED lines=18> */
.L_x_36067:
[----:B------:R-:W-:-:S07]  /*1ac90*/  MOV R7, R8 ;  /* 0x0000000800077202 */ /* 0x000fce0000000f00 */
.L_x_36068:
[----:B------:R-:W-:Y:S05]  /*1aca0*/  BSYNC B2 ;  /* 0x0000000000027941 */ /* 0x000fea0003800000 */
.L_x_36066:
        /* <DEDUP_REMOVED lines=16> */
.L_x_36072:
[----:B------:R-:W-:Y:S05]  /*1adb0*/  BSYNC B3 ;  /* 0x0000000000037941 */ /* 0x000fea0003800000 */
.L_x_36071:
        /* <DEDUP_REMOVED lines=44> */
.L_x_36070:
[----:B------:R-:W-:Y:S05]  /*1b080*/  BSYNC B2 ;  /* 0x0000000000027941 */ /* 0x000fea0003800000 */
.L_x_36069:
        /* <DEDUP_REMOVED lines=13> */
.L_x_36065:
[----:B------:R-:W-:Y:S05]  /*1b160*/  BSYNC B1 ;  /* 0x0000000000017941 */ /* 0x000fea0003800000 */
.L_x_36064:
        /* <DEDUP_REMOVED lines=18> */
.L_x_36076:
[----:B------:R-:W-:-:S07]  /*1b290*/  MOV R7, R8 ;  /* 0x0000000800077202 */ /* 0x000fce0000000f00 */
.L_x_36077:
[----:B------:R-:W-:Y:S05]  /*1b2a0*/  BSYNC B2 ;  /* 0x0000000000027941 */ /* 0x000fea0003800000 */
.L_x_36075:
        /* <DEDUP_REMOVED lines=16> */
.L_x_36081:
[----:B------:R-:W-:Y:S05]  /*1b3b0*/  BSYNC B3 ;  /* 0x0000000000037941 */ /* 0x000fea0003800000 */
.L_x_36080:
        /* <DEDUP_REMOVED lines=44> */
.L_x_36079:
[----:B------:R-:W-:Y:S05]  /*1b680*/  BSYNC B2 ;  /* 0x0000000000027941 */ /* 0x000fea0003800000 */
.L_x_36078:
        /* <DEDUP_REMOVED lines=12> */
.L_x_36074:
[----:B------:R-:W-:Y:S05]  /*1b750*/  BSYNC B1 ;  /* 0x0000000000017941 */ /* 0x000fea0003800000 */
.L_x_36073:
        /* <DEDUP_REMOVED lines=18> */
.L_x_36085:
[----:B------:R-:W-:-:S07]  /*1b880*/  MOV R7, R8 ;  /* 0x0000000800077202 */ /* 0x000fce0000000f00 */
.L_x_36086:
[----:B------:R-:W-:Y:S05]  /*1b890*/  BSYNC B2 ;  /* 0x0000000000027941 */ /* 0x000fea0003800000 */
.L_x_36084:
        /* <DEDUP_REMOVED lines=16> */
.L_x_36090:
[----:B------:R-:W-:Y:S05]  /*1b9a0*/  BSYNC B3 ;  /* 0x0000000000037941 */ /* 0x000fea0003800000 */
.L_x_36089:
        /* <DEDUP_REMOVED lines=44> */
.L_x_36088:
[----:B------:R-:W-:Y:S05]  /*1bc70*/  BSYNC B2 ;  /* 0x0000000000027941 */ /* 0x000fea0003800000 */
.L_x_36087:
        /* <DEDUP_REMOVED lines=13> */
.L_x_36083:
[----:B------:R-:W-:Y:S05]  /*1bd50*/  BSYNC B1 ;  /* 0x0000000000017941 */ /* 0x000fea0003800000 */
.L_x_36082:
        /* <DEDUP_REMOVED lines=18> */
.L_x_36094:
[----:B------:R-:W-:-:S07]  /*1be80*/  MOV R7, R8 ;  /* 0x0000000800077202 */ /* 0x000fce0000000f00 */
.L_x_36095:
[----:B------:R-:W-:Y:S05]  /*1be90*/  BSYNC B2 ;  /* 0x0000000000027941 */ /* 0x000fea0003800000 */
.L_x_36093:
        /* <DEDUP_REMOVED lines=16> */
.L_x_36099:
[----:B------:R-:W-:Y:S05]  /*1bfa0*/  BSYNC B3 ;  /* 0x0000000000037941 */ /* 0x000fea0003800000 */
.L_x_36098:
        /* <DEDUP_REMOVED lines=44> */
.L_x_36097:
[----:B------:R-:W-:Y:S05]  /*1c270*/  BSYNC B2 ;  /* 0x0000000000027941 */ /* 0x000fea0003800000 */
.L_x_36096:
        /* <DEDUP_REMOVED lines=12> */
.L_x_36092:
[----:B------:R-:W-:Y:S05]  /*1c340*/  BSYNC B1 ;  /* 0x0000000000017941 */ /* 0x000fea0003800000 */
.L_x_36091:
        /* <DEDUP_REMOVED lines=18> */
.L_x_36103:
[----:B------:R-:W-:-:S07]  /*1c470*/  MOV R7, R8 ;  /* 0x0000000800077202 */ /* 0x000fce0000000f00 */
.L_x_36104:
[----:B------:R-:W-:Y:S05]  /*1c480*/  BSYNC B2 ;  /* 0x0000000000027941 */ /* 0x000fea0003800000 */
.L_x_36102:
        /* <DEDUP_REMOVED lines=16> */
.L_x_36108:
[----:B------:R-:W-:Y:S05]  /*1c590*/  BSYNC B3 ;  /* 0x0000000000037941 */ /* 0x000fea0003800000 */
.L_x_36107:
        /* <DEDUP_REMOVED lines=44> */
.L_x_36106:
[----:B------:R-:W-:Y:S05]  /*1c860*/  BSYNC B2 ;  /* 0x0000000000027941 */ /* 0x000fea0003800000 */
.L_x_36105:
        /* <DEDUP_REMOVED lines=13> */
.L_x_36101:
[----:B------:R-:W-:Y:S05]  /*1c940*/  BSYNC B1 ;  /* 0x0000000000017941 */ /* 0x000fea0003800000 */
.L_x_36100:
        /* <DEDUP_REMOVED lines=18> */
.L_x_36112:
[----:B------:R-:W-:-:S07]  /*1ca70*/  MOV R7, R8 ;  /* 0x0000000800077202 */ /* 0x000fce0000000f00 */
.L_x_36113:
[----:B------:R-:W-:Y:S05]  /*1ca80*/  BSYNC B2 ;  /* 0x0000000000027941 */ /* 0x000fea0003800000 */
.L_x_36111:
        /* <DEDUP_REMOVED lines=16> */
.L_x_36117:
[----:B------:R-:W-:Y:S05]  /*1cb90*/  BSYNC B3 ;  /* 0x0000000000037941 */ /* 0x000fea0003800000 */
.L_x_36116:
        /* <DEDUP_REMOVED lines=44> */
.L_x_36115:
[----:B------:R-:W-:Y:S05]  /*1ce60*/  BSYNC B2 ;  /* 0x0000000000027941 */ /* 0x000fea0003800000 */
.L_x_36114:
        /* <DEDUP_REMOVED lines=12> */
.L_x_36110:
[----:B------:R-:W-:Y:S05]  /*1cf30*/  BSYNC B1 ;  /* 0x0000000000017941 */ /* 0x000fea0003800000 */
.L_x_36109:
        /* <DEDUP_REMOVED lines=18> */
.L_x_36121:
[----:B------:R-:W-:-:S07]  /*1d060*/  MOV R155, R8 ;  /* 0x00000008009b7202 */ /* 0x000fce0000000f00 */
.L_x_36122:
[----:B------:R-:W-:Y:S05]  /*1d070*/  BSYNC B2 ;  /* 0x0000000000027941 */ /* 0x000fea0003800000 */
.L_x_36120:
        /* <DEDUP_REMOVED lines=16> */
.L_x_36126:
[----:B------:R-:W-:Y:S05]  /*1d180*/  BSYNC B3 ;  /* 0x0000000000037941 */ /* 0x000fea0003800000 */
.L_x_36125:
        /* <DEDUP_REMOVED lines=44> */
.L_x_36124:
[----:B------:R-:W-:Y:S05]  /*1d450*/  BSYNC B2 ;  /* 0x0000000000027941 */ /* 0x000fea0003800000 */
.L_x_36123:
        /* <DEDUP_REMOVED lines=11> */
[----:B------:R-:W-:-:S04]  /*1d510*/  FMUL.FTZ R155, R131, R155 ;  /* 0x0000009b839b7220 */ /* 0x000fc80000410000 */
[----:B------:R-:W-:-:S07]  /*1d520*/  @P0 FADD.FTZ R155, R151, R155 ;  /* 0x0000009b979b0221 */ /* 0x000fce0000010000 */
.L_x_36119:
[----:B------:R-:W-:Y:S05]  /*1d530*/  BSYNC B1 ;  /* 0x0000000000017941 */ /* 0x000fea0003800000 */
.L_x_36118:
        /* <DEDUP_REMOVED lines=25> */
.L_x_36128:
[----:B------:R-:W-:Y:S05]  /*1d6d0*/  BSYNC B1 ;  /* 0x0000000000017941 */ /* 0x000fea0003800000 */
.L_x_36127:
        /* <DEDUP_REMOVED lines=27> */
.L_x_36132:
[----:B------:R-:W-:-:S07]  /*1d890*/  IMAD.MOV.U32 R11, RZ, RZ, R8 ;  /* 0x000000ffff0b7224 */ /* 0x000fce00078e0008 */
.L_x_36133:
[----:B------:R-:W-:Y:S05]  /*1d8a0*/  BSYNC B2 ;  /* 0x0000000000027941 */ /* 0x000fea0003800000 */
.L_x_36131:
        /* <DEDUP_REMOVED lines=16> */
.L_x_36137:
[----:B------:R-:W-:Y:S05]  /*1d9b0*/  BSYNC B3 ;  /* 0x0000000000037941 */ /* 0x000fea0003800000 */
.L_x_36136:
        /* <DEDUP_REMOVED lines=44> */
.L_x_36135:
[----:B------:R-:W-:Y:S05]  /*1dc80*/  BSYNC B2 ;  /* 0x0000000000027941 */ /* 0x000fea0003800000 */
.L_x_36134:
        /* <DEDUP_REMOVED lines=12> */
.L_x_36130:
[----:B------:R-:W-:Y:S05]  /*1dd50*/  BSYNC B1 ;  /* 0x0000000000017941 */ /* 0x000fea0003800000 */
.L_x_36129:
        /* <DEDUP_REMOVED lines=18> */
.L_x_36141:
[----:B------:R-:W-:-:S07]  /*1de80*/  IMAD.MOV.U32 R7, RZ, RZ, R8 ;  /* 0x000000ffff077224 */ /* 0x000fce00078e0008 */
.L_x_36142:
[----:B------:R-:W-:Y:S05]  /*1de90*/  BSYNC B2 ;  /* 0x0000000000027941 */ /* 0x000fea0003800000 */
.L_x_36140:
        /* <DEDUP_REMOVED lines=16> */
.L_x_36146:
[----:B------:R-:W-:Y:S05]  /*1dfa0*/  BSYNC B3 ;  /* 0x0000000000037941 */ /* 0x000fea0003800000 */
.L_x_36145:
        /* <DEDUP_REMOVED lines=44> */
.L_x_36144:
[----:B------:R-:W-:Y:S05]  /*1e270*/  BSYNC B2 ;  /* 0x0000000000027941 */ /* 0x000fea0003800000 */
.L_x_36143:
        /* <DEDUP_REMOVED lines=13> */
.L_x_36139:
[----:B------:R-:W-:Y:S05]  /*1e350*/  BSYNC B1 ;  /* 0x0000000000017941 */ /* 0x000fea0003800000 */
.L_x_36138:
        /* <DEDUP_REMOVED lines=18> */
.L_x_36150:
[----:B------:R-:W-:-:S07]  /*1e480*/  IMAD.MOV.U32 R7, RZ, RZ, R8 ;  /* 0x000000ffff077224 */ /* 0x000fce00078e0008 */
.L_x_36151:
[----:B------:R-:W-:Y:S05]  /*1e490*/  BSYNC B2 ;  /* 0x0000000000027941 */ /* 0x000fea0003800000 */
.L_x_36149:
        /* <DEDUP_REMOVED lines=16> */
.L_x_36155:
[----:B------:R-:W-:Y:S05]  /*1e5a0*/  BSYNC B3 ;  /* 0x0000000000037941 */ /* 0x000fea0003800000 */
.L_x_36154:
        /* <DEDUP_REMOVED lines=44> */
.L_x_36153:
[----:B------:R-:W-:Y:S05]  /*1e870*/  BSYNC B2 ;  /* 0x0000000000027941 */ /* 0x000fea0003800000 */
.L_x_36152:
        /* <DEDUP_REMOVED lines=12> */
.L_x_36148:
[----:B------:R-:W-:Y:S05]  /*1e940*/  BSYNC B1 ;  /* 0x0000000000017941 */ /* 0x000fea0003800000 */
.L_x_36147:
        /* <DEDUP_REMOVED lines=18> */
.L_x_36159:
[----:B------:R-:W-:-:S07]  /*1ea70*/  IMAD.MOV.U32 R7, RZ, RZ, R8 ;  /* 0x000000ffff077224 */ /* 0x000fce00078e0008 */
.L_x_36160:
[----:B------:R-:W-:Y:S05]  /*1ea80*/  BSYNC B2 ;  /* 0x0000000000027941 */ /* 0x000fea0003800000 */
.L_x_36158:
        /* <DEDUP_REMOVED lines=16> */
.L_x_36164:
[----:B------:R-:W-:Y:S05]  /*1eb90*/  BSYNC B3 ;  /* 0x0000000000037941 */ /* 0x000fea0003800000 */
.L_x_36163:
        /* <DEDUP_REMOVED lines=44> */
.L_x_36162:
[----:B------:R-:W-:Y:S05]  /*1ee60*/  BSYNC B2 ;  /* 0x0000000000027941 */ /* 0x000fea0003800000 */
.L_x_36161:
        /* <DEDUP_REMOVED lines=13> */
.L_x_36157:
[----:B------:R-:W-:Y:S05]  /*1ef40*/  BSYNC B1 ;  /* 0x0000000000017941 */ /* 0x000fea0003800000 */
.L_x_36156:
        /* <DEDUP_REMOVED lines=18> */
.L_x_36168:
[----:B------:R-:W-:-:S07]  /*1f070*/  IMAD.MOV.U32 R7, RZ, RZ, R8 ;  /* 0x000000ffff077224 */ /* 0x000fce00078e0008 */
.L_x_36169:
[----:B------:R-:W-:Y:S05]  /*1f080*/  BSYNC B2 ;  /* 0x0000000000027941 */ /* 0x000fea0003800000 */
.L_x_36167:
        /* <DEDUP_REMOVED lines=16> */
.L_x_36173:
[----:B------:R-:W-:Y:S05]  /*1f190*/  BSYNC B3 ;  /* 0x0000000000037941 */ /* 0x000fea0003800000 */
.L_x_36172:
        /* <DEDUP_REMOVED lines=44> */
.L_x_36171:
[----:B------:R-:W-:Y:S05]  /*1f460*/  BSYNC B2 ;  /* 0x0000000000027941 */ /* 0x000fea0003800000 */
.L_x_36170:
        /* <DEDUP_REMOVED lines=12> */
.L_x_36166:
[----:B------:R-:W-:Y:S05]  /*1f530*/  BSYNC B1 ;  /* 0x0000000000017941 */ /* 0x000fea0003800000 */
.L_x_36165:
        /* <DEDUP_REMOVED lines=18> */
.L_x_36177:
[----:B------:R-:W-:-:S07]  /*1f660*/  IMAD.MOV.U32 R7, RZ, RZ, R8 ;  /* 0x000000ffff077224 */ /* 0x000fce00078e0008 */
.L_x_36178:
[----:B------:R-:W-:Y:S05]  /*1f670*/  BSYNC B2 ;  /* 0x0000000000027941 */ /* 0x000fea0003800000 */
.L_x_36176:
        /* <DEDUP_REMOVED lines=16> */
.L_x_36182:
[----:B------:R-:W-:Y:S05]  /*1f780*/  BSYNC B3 ;  /* 0x0000000000037941 */ /* 0x000fea0003800000 */
.L_x_36181:
        /* <DEDUP_REMOVED lines=44> */
.L_x_36180:
[----:B------:R-:W-:Y:S05]  /*1fa50*/  BSYNC B2 ;  /* 0x0000000000027941 */ /* 0x000fea0003800000 */
.L_x_36179:
        /* <DEDUP_REMOVED lines=13> */
.L_x_36175:
[----:B------:R-:W-:Y:S05]  /*1fb30*/  BSYNC B1 ;  /* 0x0000000000017941 */ /* 0x000fea0003800000 */
.L_x_36174:
        /* <DEDUP_REMOVED lines=18> */
.L_x_36186:
[----:B------:R-:W-:-:S07]  /*1fc60*/  IMAD.MOV.U32 R7, RZ, RZ, R8 ;  /* 0x000000ffff077224 */ /* 0x000fce00078e0008 */
.L_x_36187:
[----:B------:R-:W-:Y:S05]  /*1fc70*/  BSYNC B2 ;  /* 0x0000000000027941 */ /* 0x000fea0003800000 */
.L_x_36185:
        /* <DEDUP_REMOVED lines=16> */
.L_x_36191:
[----:B------:R-:W-:Y:S05]  /*1fd80*/  BSYNC B3 ;  /* 0x0000000000037941 */ /* 0x000fea0003800000 */
.L_x_36190:
        /* <DEDUP_REMOVED lines=44> */
.L_x_36189:
[----:B------:R-:W-:Y:S05]  /*20050*/  BSYNC B2 ;  /* 0x0000000000027941 */ /* 0x000fea0003800000 */
.L_x_36188:
        /* <DEDUP_REMOVED lines=12> */
.L_x_36184:
[----:B------:R-:W-:Y:S05]  /*20120*/  BSYNC B1 ;  /* 0x0000000000017941 */ /* 0x000fea0003800000 */
.L_x_36183:
        /* <DEDUP_REMOVED lines=18> */
.L_x_36195:
[----:B------:R-:W-:-:S07]  /*20250*/  IMAD.MOV.U32 R175, RZ, RZ, R8 ;  /* 0x000000ffffaf7224 */ /* 0x000fce00078e0008 */
.L_x_36196:
[----:B------:R-:W-:Y:S05]  /*20260*/  BSYNC B2 ;  /* 0x0000000000027941 */ /* 0x000fea0003800000 */
.L_x_36194:
        /* <DEDUP_REMOVED lines=16> */
.L_x_36200:
[----:B------:R-:W-:Y:S05]  /*20370*/  BSYNC B3 ;  /* 0x0000000000037941 */ /* 0x000fea0003800000 */
.L_x_36199:
        /* <DEDUP_REMOVED lines=44> */
.L_x_36198:
[----:B------:R-:W-:Y:S05]  /*20640*/  BSYNC B2 ;  /* 0x0000000000027941 */ /* 0x000fea0003800000 */
.L_x_36197:
        /* <DEDUP_REMOVED lines=11> */
[----:B------:R-:W-:-:S04]  /*20700*/  FMUL.FTZ R175, R139, R175 ;  /* 0x000000af8baf7220 */ /* 0x000fc80000410000 */
[----:B------:R-:W-:-:S07]  /*20710*/  @P0 FADD.FTZ R175, R151, R175 ;  /* 0x000000af97af0221 */ /* 0x000fce0000010000 */
.L_x_36193:
[----:B------:R-:W-:Y:S05]  /*20720*/  BSYNC B1 ;  /* 0x0000000000017941 */ /* 0x000fea0003800000 */
.L_x_36192:
        /* <DEDUP_REMOVED lines=25> */
.L_x_36202:
[----:B------:R-:W-:Y:S05]  /*208c0*/  BSYNC B1 ;  /* 0x0000000000017941 */ /* 0x000fea0003800000 */
.L_x_36201:
        /* <DEDUP_REMOVED lines=266> */
.L_x_36218:
        /* <DEDUP_REMOVED lines=18> */
[----:B------:R-:W-:Y:S01]  /*21a90*/  STL [R1+0x1b4], R2 ;  /* 0x0001b40201007387 */ /* 0x000fe20000100800 */
[----:B------:R-:W-:Y:S01]  /*21aa0*/  FSEL R234, R239, RZ, !P3 ;  /* 0x000000ffefea7208 */ /* 0x000fe20005800000 */
[----:B------:R-:W-:Y:S02]  /*21ab0*/  VIADD R235, R243, 0xffffffff ;  /* 0xfffffffff3eb7836 */ /* 0x000fe40000000000 */
[----:B------:R2:W-:Y:S04]  /*21ac0*/  STL [R1+0x1b0], R0 ;  /* 0x0001b00001007387 */ /* 0x0005e80000100800 */
[----:B------:R-:W3:Y:S04]  /*21ad0*/  LDL R252, [R1+0x19c] ;  /* 0x00019c0001fc7983 */ /* 0x000ee80000100800 */
[----:B------:R-:W4:Y:S04]  /*21ae0*/  LDL R239, [R1+0x198] ;  /* 0x0001980001ef7983 */ /* 0x000f280000100800 */
[----:B--2---:R-:W2:Y:S04]  /*21af0*/  LDL R0, [R1+0x190] ;  /* 0x0001900001007983 */ /* 0x004ea80000100800 */
[----:B------:R-:W2:Y:S01]  /*21b00*/  LDL R243, [R1+0x194] ;  /* 0x0001940001f37983 */ /* 0x000ea20000100800 */
[----:B-1----:R-:W-:-:S03]  /*21b10*/  IMAD R235, R235, R240, RZ ;  /* 0x000000f0ebeb7224 */ /* 0x002fc600078e02ff */
[----:B0-----:R-:W2:Y:S04]  /*21b20*/  LDL R238, [R1+0x1ac] ;  /* 0x0001ac0001ee7983 */ /* 0x001ea80000100800 */
[----:B------:R-:W2:Y:S04]  /*21b30*/  LDL R2, [R1+0x1a8] ;  /* 0x0001a80001027983 */ /* 0x000ea80000100800 */
[----:B------:R-:W2:Y:S04]  /*21b40*/  LDL R241, [R1+0x1a0] ;  /* 0x0001a00001f17983 */ /* 0x000ea80000100800 */
[----:B------:R-:W2:Y:S01]  /*21b50*/  LDL R240, [R1+0x1a4] ;  /* 0x0001a40001f07983 */ /* 0x000ea20000100800 */
        /* <DEDUP_REMOVED lines=16> */
[----:B---3--:R-:W-:Y:S01]  /*21c60*/  FFMA.FTZ R227, R252, R227, R23 ;  /* 0x000000e3fce37223 */ /* 0x008fe20000010017 */
[----:B----4-:R-:W-:Y:S01]  /*21c70*/  FFMA.FTZ R226, R239, R226, R22 ;  /* 0x000000e2efe27223 */ /* 0x010fe20000010016 */
[----:B--2---:R-:W-:Y:S01]  /*21c80*/  FFMA.FTZ R224, R0, R224, R20 ;  /* 0x000000e000e07223 */ /* 0x004fe20000010014 */
[----:B------:R-:W-:Y:S01]  /*21c90*/  FFMA.FTZ R225, R243, R225, R21 ;  /* 0x000000e1f3e17223 */ /* 0x000fe20000010015 */
[----:B------:R-:W-:Y:S02]  /*21ca0*/  FFMA.FTZ R15, R238, R15, R19 ;  /* 0x0000000fee0f7223 */ /* 0x000fe40000010013 */
[----:B------:R-:W0:Y:S01]  /*21cb0*/  LDC.64 R238, c[0x0][0x2b8] ;  /* 0x0000ae00ffee7b82 */ /* 0x000e220000000a00 */
[----:B------:R-:W-:Y:S01]  /*21cc0*/  FFMA.FTZ R14, R2, R14, R18 ;  /* 0x0000000e020e7223 */ /* 0x000fe20000010012 */
[----:B------:R-:W-:Y:S01]  /*21cd0*/  F2FP.BF16.F32.PACK_AB R227, R227, R226 ;  /* 0x000000e2e3e3723e */ /* 0x000fe200000010ff */
[----:B------:R1:W5:Y:S01]  /*21ce0*/  LDL.LU R2, [R1+0x1b4] ;  /* 0x0001b40001027983 */ /* 0x0003620000300800 */
[----:B------:R-:W-:-:S02]  /*21cf0*/  F2FP.BF16.F32.PACK_AB R226, R225, R224 ;  /* 0x000000e0e1e2723e */ /* 0x000fc400000010ff */
[----:B------:R-:W-:Y:S01]  /*21d00*/  F2FP.BF16.F32.PACK_AB R225, R15, R14 ;  /* 0x0000000e0fe1723e */ /* 0x000fe200000010ff */
[----:B------:R1:W5:Y:S01]  /*21d10*/  LDL.LU R0, [R1+0x1b0] ;  /* 0x0001b00001007983 */ /* 0x0003620000300800 */
[----:B------:R-:W-:Y:S01]  /*21d20*/  SHF.R.S32.HI R14, RZ, 0x1f, R235 ;  /* 0x0000001fff0e7819 */ /* 0x000fe200000114eb */
[----:B------:R-:W-:Y:S02]  /*21d30*/  FFMA.FTZ R12, R241, R12, R16 ;  /* 0x0000000cf10c7223 */ /* 0x000fe40000010010 */
[----:B------:R-:W2:Y:S01]  /*21d40*/  LDL R15, [R1+0x15c] ;  /* 0x00015c00010f7983 */ /* 0x000ea20000100800 */
[----:B------:R-:W-:Y:S01]  /*21d50*/  LEA.HI R14, R14, R235, RZ, 0x3 ;  /* 0x000000eb0e0e7211 */ /* 0x000fe200078f18ff */
[----:B------:R-:W-:Y:S02]  /*21d60*/  FFMA.FTZ R13, R240, R13, R17 ;  /* 0x0000000df00d7223 */ /* 0x000fe40000010011 */
[----:B------:R-:W3:Y:S01]  /*21d70*/  LDL R252, [R1+0x154] ;  /* 0x0001540001fc7983 */ /* 0x000ee20000100800 */
[----:B------:R-:W-:-:S03]  /*21d80*/  LEA.HI.SX32 R235, R14, R242, 0x1d ;  /* 0x000000f20eeb7211 */ /* 0x000fc600078feaff */
[----:B------:R-:W4:Y:S01]  /*21d90*/  LDL R14, [R1+0x158] ;  /* 0x00015800010e7983 */ /* 0x000f220000100800 */
[----:B------:R-:W-:Y:S01]  /*21da0*/  F2FP.BF16.F32.PACK_AB R224, R13, R12 ;  /* 0x0000000c0de0723e */ /* 0x000fe200000010ff */
[----:B0-----:R-:W-:Y:S02]  /*21db0*/  IMAD.WIDE.U32 R12, R235, 0x10, R238 ;  /* 0x00000010eb0c7825 */ /* 0x001fe400078e00ee */
[----:B------:R-:W3:Y:S04]  /*21dc0*/  LDL R242, [R1+0x164] ;  /* 0x0001640001f27983 */ /* 0x000ee80000100800 */
[----:B------:R0:W-:Y:S04]  /*21dd0*/  STG.E.128 desc[UR6][R12.64], R224 ;  /* 0x000000e00c007986 */ /* 0x0001e8000c101d06 */
[----:B------:R-:W3:Y:S04]  /*21de0*/  LDL R243, [R1+0x16c] ;  /* 0x00016c0001f37983 */ /* 0x000ee80000100800 */
[----:B------:R-:W3:Y:S04]  /*21df0*/  LDL R241, [R1+0x118] ;  /* 0x0001180001f17983 */ /* 0x000ee80000100800 */
[----:B------:R-:W3:Y:S04]  /*21e00*/  LDL R240, [R1+0x11c] ;  /* 0x00011c0001f07983 */ /* 0x000ee80000100800 */
[----:B0-----:R-:W3:Y:S04]  /*21e10*/  LDL R225, [R1+0x160] ;  /* 0x0001600001e17983 */ /* 0x001ee80000100800 */
[----:B------:R-:W3:Y:S04]  /*21e20*/  LDL R226, [R1+0x168] ;  /* 0x0001680001e27983 */ /* 0x000ee80000100800 */
[----:B------:R-:W3:Y:S01]  /*21e30*/  LDL R227, [R1+0x150] ;  /* 0x0001500001e37983 */ /* 0x000ee20000100800 */
[C---:B------:R-:W-:Y:S01]  /*21e40*/  FADD.FTZ R12, -R234.reuse, R222 ;  /* 0x000000deea0c7221 */ /* 0x040fe20000010100 */
[----:B------:R-:W-:-:S02]  /*21e50*/  FADD.FTZ R13, -R234, R223 ;  /* 0x000000dfea0d7221 */ /* 0x000fc40000010100 */
[----:B------:R-:W3:Y:S01]  /*21e60*/  LDL R224, [R1+0x128] ;  /* 0x0001280001e07983 */ /* 0x000ee20000100800 */
[C---:B------:R-:W-:Y:S01]  /*21e70*/  FMUL.FTZ R12, R237.reuse, R12 ;  /* 0x0000000ced0c7220 */ /* 0x040fe20000410000 */
[----:B------:R-:W-:Y:S02]  /*21e80*/  FMUL.FTZ R13, R237, R13 ;  /* 0x0000000ded0d7220 */ /* 0x000fe40000410000 */
[----:B------:R-:W3:Y:S04]  /*21e90*/  LDL R223, [R1+0x110] ;  /* 0x0001100001df7983 */ /* 0x000ee80000100800 */
[----:B------:R-:W3:Y:S01]  /*21ea0*/  LDL R222, [R1+0x114] ;  /* 0x0001140001de7983 */ /* 0x000ee20000100800 */
[----:B--2---:R-:W-:Y:S01]  /*21eb0*/  FFMA.FTZ R13, R15, R13, R31 ;  /* 0x0000000d0f0d7223 */ /* 0x004fe2000001001f */
[----:B----4-:R-:W-:-:S05]  /*21ec0*/  FFMA.FTZ R12, R14, R12, R30 ;  /* 0x0000000c0e0c7223 */ /* 0x010fca000001001e */
[----:B------:R-:W-:Y:S01]  /*21ed0*/  F2FP.BF16.F32.PACK_AB R15, R13, R12 ;  /* 0x0000000c0d0f723e */ /* 0x000fe200000010ff */
[----:B------:R-:W-:-:S04]  /*21ee0*/  FADD.FTZ R12, -R234, R216 ;  /* 0x000000d8ea0c7221 */ /* 0x000fc80000010100 */
[----:B------:R-:W-:Y:S01]  /*21ef0*/  FMUL.FTZ R12, R237, R12 ;  /* 0x0000000ced0c7220 */ /* 0x000fe20000410000 */
[C---:B------:R-:W-:Y:S02]  /*21f00*/  FADD.FTZ R216, -R234.reuse, R220 ;  /* 0x000000dcead87221 */ /* 0x040fe40000010100 */
[----:B------:R-:W2:Y:S01]  /*21f10*/  LDL R220, [R1+0x124] ;  /* 0x0001240001dc7983 */ /* 0x000ea20000100800 */
[C---:B------:R-:W-:Y:S01]  /*21f20*/  FADD.FTZ R13, -R234.reuse, R217 ;  /* 0x000000d9ea0d7221 */ /* 0x040fe20000010100 */
[----:B------:R-:W-:Y:S02]  /*21f30*/  FADD.FTZ R217, -R234, R221 ;  /* 0x000000ddead97221 */ /* 0x000fe40000010100 */
[----:B------:R-:W4:Y:S01]  /*21f40*/  LDL R221, [R1+0x12c] ;  /* 0x00012c0001dd7983 */ /* 0x000f220000100800 */
[----:B---3--:R-:W-:-:S03]  /*21f50*/  FFMA.FTZ R12, R225, R12, R24 ;  /* 0x0000000ce10c7223 */ /* 0x008fc60000010018 */
[----:B------:R-:W3:Y:S01]  /*21f60*/  LDL R225, [R1+0x120] ;  /* 0x0001200001e17983 */ /* 0x000ee20000100800 */
[C---:B------:R-:W-:Y:S01]  /*21f70*/  FADD.FTZ R14, -R234.reuse, R218 ;  /* 0x000000daea0e7221 */ /* 0x040fe20000010100 */
[C---:B------:R-:W-:Y:S01]  /*21f80*/  FMUL.FTZ R216, R237.reuse, R216 ;  /* 0x000000d8edd87220 */ /* 0x040fe20000410000 */
[C---:B------:R-:W-:Y:S02]  /*21f90*/  FMUL.FTZ R13, R237.reuse, R13 ;  /* 0x0000000ded0d7220 */ /* 0x040fe40000410000 */
[----:B------:R-:W-:Y:S01]  /*21fa0*/  FMUL.FTZ R14, R237, R14 ;  /* 0x0000000eed0e7220 */ /* 0x000fe20000410000 */
[----:B------:R-:W-:-:S03]  /*21fb0*/  FADD.FTZ R219, -R234, R219 ;  /* 0x000000dbeadb7221 */ /* 0x000fc60000010100 */
[----:B------:R-:W-:Y:S01]  /*21fc0*/  FFMA.FTZ R218, R226, R14, R26 ;  /* 0x0000000ee2da7223 */ /* 0x000fe2000001001a */
[----:B------:R-:W-:Y:S01]  /*21fd0*/  FFMA.FTZ R14, R227, R216, R28 ;  /* 0x000000d8e30e7223 */ /* 0x000fe2000001001c */
[----:B------:R-:W-:Y:S01]  /*21fe0*/  FFMA.FTZ R216, R242, R13, R25 ;  /* 0x0000000df2d87223 */ /* 0x000fe20000010019 */
[C---:B------:R-:W-:Y:S01]  /*21ff0*/  FMUL.FTZ R217, R237.reuse, R217 ;  /* 0x000000d9edd97220 */ /* 0x040fe20000410000 */
[----:B------:R-:W-:Y:S01]  /*22000*/  FMUL.FTZ R219, R237, R219 ;  /* 0x000000dbeddb7220 */ /* 0x000fe20000410000 */
[C---:B------:R-:W-:Y:S01]  /*22010*/  FADD.FTZ R211, -R234.reuse, R211 ;  /* 0x000000d3ead37221 */ /* 0x040fe20000010100 */
[----:B------:R-:W-:Y:S01]  /*22020*/  FADD.FTZ R196, -R234, R196 ;  /* 0x000000c4eac47221 */ /* 0x000fe20000010100 */
[----:B------:R-:W-:Y:S01]  /*22030*/  FFMA.FTZ R217, R252, R217, R29 ;  /* 0x000000d9fcd97223 */ /* 0x000fe2000001001d */
[----:B------:R-:W-:Y:S01]  /*22040*/  F2FP.BF16.F32.PACK_AB R12, R216, R12 ;  /* 0x0000000cd80c723e */ /* 0x000fe200000010ff */
[----:B------:R-:W-:Y:S01]  /*22050*/  FFMA.FTZ R219, R243, R219, R27 ;  /* 0x000000dbf3db7223 */ /* 0x000fe2000001001b */
[----:B------:R-:W-:Y:S01]  /*22060*/  IADD3 R216, R235, 0x20, RZ ;  /* 0x00000020ebd87810 */ /* 0x000fe20007ffe0ff */
[----:B------:R-:W-:Y:S01]  /*22070*/  FMUL.FTZ R211, R237, R211 ;  /* 0x000000d3edd37220 */ /* 0x000fe20000410000 */
        /* <DEDUP_REMOVED lines=40> */
[----:B------:R-:W-:Y:S01]  /*22300*/  F2FP.BF16.F32.PACK_AB R15, R13, R12 ;  /* 0x0000000c0d0f723e */ /* 0x000fe200000010ff */
[C---:B------:R-:W-:Y:S01]  /*22310*/  FADD.FTZ R12, -R234.reuse, R208 ;  /* 0x000000d0ea0c7221 */ /* 0x040fe20000010100 */
        /* <DEDUP_REMOVED lines=8> */
[----:B------:R-:W-:Y:S01]  /*223a0*/  FFMA.FTZ R14, R223, R208, R36 ;  /* 0x000000d0df0e7223 */ /* 0x000fe20000010024 */
[----:B------:R-:W-:Y:S01]  /*223b0*/  FMUL.FTZ R209, R237, R209 ;  /* 0x000000d1edd17220 */ /* 0x000fe20000410000 */
[C---:B------:R-:W-:Y:S01]  /*223c0*/  FADD.FTZ R170, -R234.reuse, R170 ;  /* 0x000000aaeaaa7221 */ /* 0x040fe20000010100 */
[C---:B------:R-:W-:Y:S01]  /*223d0*/  FADD.FTZ R171, -R234.reuse, R171 ;  /* 0x000000abeaab7221 */ /* 0x040fe20000010100 */
[----:B------:R-:W-:Y:S01]  /*223e0*/  FADD.FTZ R156, -R234, R156 ;  /* 0x0000009cea9c7221 */ /* 0x000fe20000010100 */
        /* <DEDUP_REMOVED lines=21> */
[----:B------:R-:W3:Y:S04]  /*22540*/  LDL R226, [R1+0xe4] ;  /* 0x0000e40001e27983 */ /* 0x000ee80000100800 */
        /* <DEDUP_REMOVED lines=11> */
[----:B--2---:R-:W-:-:S03]  /*22600*/  FFMA.FTZ R208, R220, R13, R33 ;  /* 0x0000000ddcd07223 */ /* 0x004fc60000010021 */
[----:B------:R-:W2:Y:S01]  /*22610*/  LDL R220, [R1+0x94] ;  /* 0x0000940001dc7983 */ /* 0x000ea20000100800 */
[----:B----4-:R-:W-:-:S03]  /*22620*/  FFMA.FTZ R211, R221, R211, R35 ;  /* 0x000000d3ddd37223 */ /* 0x010fc60000010023 */
[----:B------:R-:W4:Y:S01]  /*22630*/  LDL R221, [R1+0x9c] ;  /* 0x00009c0001dd7983 */ /* 0x000f220000100800 */
[----:B---3--:R-:W-:Y:S01]  /*22640*/  FFMA.FTZ R12, R225, R12, R32 ;  /* 0x0000000ce10c7223 */ /* 0x008fe20000010020 */
[----:B------:R-:W-:Y:S02]  /*22650*/  F2FP.BF16.F32.PACK_AB R13, R211, R210 ;  /* 0x000000d2d30d723e */ /* 0x000fe400000010ff */
[----:B------:R-:W3:Y:S02]  /*22660*/  LDL R225, [R1+0xa0] ;  /* 0x0000a00001e17983 */ /* 0x000ee40000100800 */
[----:B------:R-:W-:Y:S01]  /*22670*/  F2FP.BF16.F32.PACK_AB R12, R208, R12 ;  /* 0x0000000cd00c723e */ /* 0x000fe200000010ff */
[----:B------:R-:W-:-:S04]  /*22680*/  VIADD R208, R235, 0x40 ;  /* 0x00000040ebd07836 */ /* 0x000fc80000000000 */
[----:B------:R-:W-:-:S05]  /*22690*/  IMAD.WIDE.U32 R208, R208, 0x10, R238 ;  /* 0x00000010d0d07825 */ /* 0x000fca00078e00ee */
[----:B------:R0:W-:Y:S02]  /*226a0*/  STG.E.128 desc[UR6][R208.64], R12 ;  /* 0x0000000cd0007986 */ /* 0x0001e4000c101d06 */
[C---:B0-----:R-:W-:Y:S01]  /*226b0*/  FADD.FTZ R12, -R234.reuse, R204 ;  /* 0x000000ccea0c7221 */ /* 0x041fe20000010100 */
[C---:B------:R-:W-:Y:S01]  /*226c0*/  FADD.FTZ R13, -R234.reuse, R205 ;  /* 0x000000cdea0d7221 */ /* 0x040fe20000010100 */
[C---:B------:R-:W-:Y:S01]  /*226d0*/  FADD.FTZ R14, -R234.reuse, R206 ;  /* 0x000000ceea0e7221 */ /* 0x040fe20000010100 */
[----:B------:R-:W-:Y:S02]  /*226e0*/  FADD.FTZ R15, -R234, R207 ;  /* 0x000000cfea0f7221 */ /* 0x000fe40000010100 */
[----:B------:R-:W3:Y:S01]  /*226f0*/  LDL R234, [R1+0xe0] ;  /* 0x0000e00001ea7983 */ /* 0x000ee20000100800 */
        /* <DEDUP_REMOVED lines=32> */
[----:B------:R-:W-:-:S02]  /*22900*/  FFMA.FTZ R174, R219, R203, R51 ;  /* 0x000000cbdbae7223 */ /* 0x000fc40000010033 */
[----:B------:R-:W3:Y:S01]  /*22910*/  LDL R219, [R1+0x50] ;  /* 0x0000500001db7983 */ /* 0x000ee20000100800 */
[----:B------:R-:W-:-:S03]  /*22920*/  FFMA.FTZ R14, R243, R196, R44 ;  /* 0x000000c4f30e7223 */ /* 0x000fc6000001002c */
[----:B------:R-:W3:Y:S01]  /*22930*/  LDL R203, [R1+0x5c] ;  /* 0x00005c0001cb7983 */ /* 0x000ee20000100800 */
[----:B------:R-:W-:-:S03]  /*22940*/  FFMA.FTZ R153, R242, R198, R46 ;  /* 0x000000c6f2997223 */ /* 0x000fc6000001002e */
[----:B------:R-:W3:Y:S01]  /*22950*/  LDL R198, [R1+0x1c] ;  /* 0x00001c0001c67983 */ /* 0x000ee20000100800 */
[----:B------:R-:W-:-:S03]  /*22960*/  FFMA.FTZ R154, R241, R199, R47 ;  /* 0x000000c7f19a7223 */ /* 0x000fc6000001002f */
[----:B------:R-:W3:Y:S01]  /*22970*/  LDL R199, [R1+0x18] ;  /* 0x0000180001c77983 */ /* 0x000ee20000100800 */
[----:B------:R-:W-:-:S03]  /*22980*/  FFMA.FTZ R155, R240, R197, R45 ;  /* 0x000000c5f09b7223 */ /* 0x000fc6000001002d */
[----:B------:R-:W3:Y:S01]  /*22990*/  LDL R197, [R1+0x20] ;  /* 0x0000200001c57983 */ /* 0x000ee20000100800 */
[----:B------:R-:W-:Y:S01]  /*229a0*/  FFMA.FTZ R168, R227, R15, R43 ;  /* 0x0000000fe3a87223 */ /* 0x000fe2000001002b */
[----:B------:R-:W-:Y:S02]  /*229b0*/  F2FP.BF16.F32.PACK_AB R15, R154, R153 ;  /* 0x000000999a0f723e */ /* 0x000fe400000010ff */
[----:B------:R-:W3:Y:S01]  /*229c0*/  LDL R196, [R1+0x24] ;  /* 0x0000240001c47983 */ /* 0x000ee20000100800 */
[----:B------:R-:W-:Y:S01]  /*229d0*/  F2FP.BF16.F32.PACK_AB R14, R155, R14 ;  /* 0x0000000e9b0e723e */ /* 0x000fe200000010ff */
[----:B------:R-:W-:Y:S01]  /*229e0*/  FFMA.FTZ R175, R218, R201, R49 ;  /* 0x000000c9daaf7223 */ /* 0x000fe20000010031 */
[----:B------:R-:W-:Y:S01]  /*229f0*/  F2FP.BF16.F32.PACK_AB R13, R168, R152 ;  /* 0x00000098a80d723e */ /* 0x000fe200000010ff */
[----:B------:R-:W3:Y:S01]  /*22a00*/  LDL R218, [R1+0x58] ;  /* 0x0000580001da7983 */ /* 0x000ee20000100800 */
[----:B------:R-:W-:-:S03]  /*22a10*/  FFMA.FTZ R154, R223, R188, R52 ;  /* 0x000000bcdf9a7223 */ /* 0x000fc60000010034 */
[----:B------:R-:W3:Y:S01]  /*22a20*/  LDL R188, [R1+0x14] ;  /* 0x0000140001bc7983 */ /* 0x000ee20000100800 */
[----:B------:R-:W-:-:S03]  /*22a30*/  FFMA.FTZ R155, R222, R190, R54 ;  /* 0x000000bede9b7223 */ /* 0x000fc60000010036 */
[----:B------:R-:W3:Y:S04]  /*22a40*/  LDL R222, [R1+0x60] ;  /* 0x0000600001de7983 */ /* 0x000ee80000100800 */
[----:B------:R-:W3:Y:S01]  /*22a50*/  LDL R190, [R1+0x2c] ;  /* 0x00002c0001be7983 */ /* 0x000ee20000100800 */
[----:B--2---:R-:W-:-:S03]  /*22a60*/  FFMA.FTZ R173, R220, R189, R53 ;  /* 0x000000bddcad7223 */ /* 0x004fc60000010035 */
[----:B------:R-:W2:Y:S01]  /*22a70*/  LDL R189, [R1+0x10] ;  /* 0x0000100001bd7983 */ /* 0x000ea20000100800 */
[----:B----4-:R-:W-:-:S03]  /*22a80*/  FFMA.FTZ R172, R221, R191, R55 ;  /* 0x000000bfddac7223 */ /* 0x010fc60000010037 */
[----:B------:R-:W4:Y:S04]  /*22a90*/  LDL R221, [R1+0x64] ;  /* 0x0000640001dd7983 */ /* 0x000f280000100800 */
[----:B------:R-:W2:Y:S04]  /*22aa0*/  LDL R220, [R1+0x68] ;  /* 0x0000680001dc7983 */ /* 0x000ea80000100800 */
[----:B------:R-:W2:Y:S01]  /*22ab0*/  LDL R191, [R1+0x28] ;  /* 0x0000280001bf7983 */ /* 0x000ea20000100800 */
[----:B---3--:R-:W-:-:S03]  /*22ac0*/  FFMA.FTZ R168, R225, R200, R48 ;  /* 0x000000c8e1a87223 */ /* 0x008fc60000010030 */
[----:B------:R-:W3:Y:S01]  /*22ad0*/  LDL R200, [R1+0x6c] ;  /* 0x00006c0001c87983 */ /* 0x000ee20000100800 */
[----:B------:R-:W-:-:S05]  /*22ae0*/  FFMA.FTZ R12, R234, R12, R40 ;  /* 0x0000000cea0c7223 */ /* 0x000fca0000010028 */
[----:B------:R-:W-:Y:S01]  /*22af0*/  F2FP.BF16.F32.PACK_AB R12, R169, R12 ;  /* 0x0000000ca90c723e */ /* 0x000fe200000010ff */
[----:B------:R-:W-:Y:S02]  /*22b00*/  FFMA.FTZ R169, R224, R202, R50 ;  /* 0x000000cae0a97223 */ /* 0x000fe40000010032 */
[----:B------:R-:W3:Y:S01]  /*22b10*/  LDL R202, [R1+0x54] ;  /* 0x0000540001ca7983 */ /* 0x000ee20000100800 */
[----:B------:R-:W-:-:S05]  /*22b20*/  IADD3 R152, R235, 0x60, RZ ;  /* 0x00000060eb987810 */ /* 0x000fca0007ffe0ff */
[----:B------:R-:W-:-:S05]  /*22b30*/  IMAD.WIDE.U32 R152, R152, 0x10, R238 ;  /* 0x0000001098987825 */ /* 0x000fca00078e00ee */
[----:B------:R0:W-:Y:S01]  /*22b40*/  STG.E.128 desc[UR6][R152.64], R12 ;  /* 0x0000000c98007986 */ /* 0x0001e2000c101d06 */
[----:B------:R-:W-:Y:S02]  /*22b50*/  F2FP.BF16.F32.PACK_AB R155, R172, R155 ;  /* 0x0000009bac9b723e */ /* 0x000fe400000010ff */
[----:B------:R-:W-:Y:S01]  /*22b60*/  F2FP.BF16.F32.PACK_AB R154, R173, R154 ;  /* 0x0000009aad9a723e */ /* 0x000fe200000010ff */
[C---:B------:R-:W-:Y:S01]  /*22b70*/  FMUL.FTZ R164, R237.reuse, R164 ;  /* 0x000000a4eda47220 */ /* 0x040fe20000410000 */
[C---:B------:R-:W-:Y:S01]  /*22b80*/  FMUL.FTZ R165, R237.reuse, R165 ;  /* 0x000000a5eda57220 */ /* 0x040fe20000410000 */
[C---:B------:R-:W-:Y:S01]  /*22b90*/  FMUL.FTZ R210, R237.reuse, R178 ;  /* 0x000000b2edd27220 */ /* 0x040fe20000410000 */
[----:B------:R-:W-:Y:S01]  /*22ba0*/  FMUL.FTZ R212, R237, R179 ;  /* 0x000000b3edd47220 */ /* 0x000fe20000410000 */
[----:B0-----:R-:W-:Y:S01]  /*22bb0*/  VIADD R12, R235, 0x80 ;  /* 0x00000080eb0c7836 */ /* 0x001fe20000000000 */
[----:B------:R-:W-:Y:S02]  /*22bc0*/  F2FP.BF16.F32.PACK_AB R153, R174, R169 ;  /* 0x000000a9ae99723e */ /* 0x000fe400000010ff */
[----:B------:R-:W-:Y:S01]  /*22bd0*/  F2FP.BF16.F32.PACK_AB R152, R175, R168 ;  /* 0x000000a8af98723e */ /* 0x000fe200000010ff */
[----:B------:R-:W-:Y:S01]  /*22be0*/  IMAD.WIDE.U32 R12, R12, 0x10, R238 ;  /* 0x000000100c0c7825 */ /* 0x000fe200078e00ee */
[----:B------:R-:W-:-:S03]  /*22bf0*/  IADD3 R14, R235, 0x120, RZ ;  /* 0x00000120eb0e7810 */ /* 0x000fc60007ffe0ff */
[----:B------:R-:W-:Y:S01]  /*22c00*/  FMUL.FTZ R166, R237, R166 ;  /* 0x000000a6eda67220 */ /* 0x000fe20000410000 */
[----:B------:R0:W-:Y:S01]  /*22c10*/  STG.E.128 desc[UR6][R12.64], R152 ;  /* 0x000000980c007986 */ /* 0x0001e2000c101d06 */
[----:B------:R-:W-:-:S04]  /*22c20*/  IMAD.WIDE.U32 R178, R14, 0x10, R238 ;  /* 0x000000100eb27825 */ /* 0x000fc800078e00ee */
[C---:B------:R-:W-:Y:S01]  /*22c30*/  FMUL.FTZ R167, R237.reuse, R167 ;  /* 0x000000a7eda77220 */ /* 0x040fe20000410000 */
[C---:B------:R-:W-:Y:S01]  /*22c40*/  FMUL.FTZ R160, R237.reuse, R160 ;  /* 0x000000a0eda07220 */ /* 0x040fe20000410000 */
[----:B------:R-:W-:Y:S01]  /*22c50*/  FMUL.FTZ R206, R237, R157 ;  /* 0x0000009dedce7220 */ /* 0x000fe20000410000 */
[----:B------:R-:W-:Y:S02]  /*22c60*/  VIADD R15, R235, 0x100 ;  /* 0x00000100eb0f7836 */ /* 0x000fe40000000000 */
        /* <DEDUP_REMOVED lines=11> */
[----:B------:R-:W-:-:S04]  /*22d20*/  IMAD.WIDE.U32 R176, R15, 0x10, R238 ;  /* 0x000000100fb07825 */ /* 0x000fc800078e00ee */
[----:B------:R-:W-:Y:S01]  /*22d30*/  FFMA.FTZ R156, R96, R156, R76 ;  /* 0x0000009c609c7223 */ /* 0x000fe2000001004c */
[----:B------:R-:W-:Y:S01]  /*22d40*/  FMUL.FTZ R186, R237, R186 ;  /* 0x000000baedba7220 */ /* 0x000fe20000410000 */
[----:B------:R-:W-:Y:S01]  /*22d50*/  FFMA.FTZ R14, R219, R164, R60 ;  /* 0x000000a4db0e7223 */ /* 0x000fe2000001003c */
[----:B------:R-:W-:Y:S01]  /*22d60*/  FMUL.FTZ R187, R237, R187 ;  /* 0x000000bbedbb7220 */ /* 0x000fe20000410000 */
[----:B0-----:R-:W-:Y:S01]  /*22d70*/  FFMA.FTZ R153, R203, R167, R63 ;  /* 0x000000a7cb997223 */ /* 0x001fe2000001003f */
[----:B------:R-:W-:Y:S01]  /*22d80*/  FFMA.FTZ R167, R99, R208, R79 ;  /* 0x000000d063a77223 */ /* 0x000fe2000001004f */
[C---:B------:R-:W-:Y:S01]  /*22d90*/  FMUL.FTZ R184, R237.reuse, R184 ;  /* 0x000000b8edb87220 */ /* 0x040fe20000410000 */
[C---:B------:R-:W-:Y:S01]  /*22da0*/  FMUL.FTZ R185, R237.reuse, R185 ;  /* 0x000000b9edb97220 */ /* 0x040fe20000410000 */
[C---:B------:R-:W-:Y:S01]  /*22db0*/  FMUL.FTZ R170, R237.reuse, R170 ;  /* 0x000000aaedaa7220 */ /* 0x040fe20000410000 */
[----:B------:R-:W-:Y:S01]  /*22dc0*/  FMUL.FTZ R171, R237, R171 ;  /* 0x000000abedab7220 */ /* 0x000fe20000410000 */
[----:B------:R-:W-:Y:S01]  /*22dd0*/  FFMA.FTZ R155, R199, R204, R70 ;  /* 0x000000ccc79b7223 */ /* 0x000fe20000010046 */
[----:B------:R-:W-:Y:S01]  /*22de0*/  FMUL.FTZ R183, R237, R183 ;  /* 0x000000b7edb77220 */ /* 0x000fe20000410000 */
        /* <DEDUP_REMOVED lines=8> */
[----:B------:R-:W-:Y:S01]  /*22e70*/  FFMA.FTZ R156, R244, R162, R72 ;  /* 0x000000a2f49c7223 */ /* 0x000fe20000010048 */
[----:B------:R-:W-:Y:S01]  /*22e80*/  FFMA.FTZ R162, R104, R182, R84 ;  /* 0x000000b668a27223 */ /* 0x000fe20000010054 */
[----:B------:R-:W-:Y:S01]  /*22e90*/  FFMA.FTZ R183, R103, R183, R83 ;  /* 0x000000b767b77223 */ /* 0x000fe20000010053 */
[----:B------:R-:W-:Y:S01]  /*22ea0*/  FFMA.FTZ R182, R105, R209, R85 ;  /* 0x000000d169b67223 */ /* 0x000fe20000010055 */
[C---:B------:R-:W-:Y:S01]  /*22eb0*/  IADD3 R168, R235.reuse, 0xa0, RZ ;  /* 0x000000a0eba87810 */ /* 0x040fe20007ffe0ff */
[C---:B------:R-:W-:Y:S01]  /*22ec0*/  VIADD R172, R235.reuse, 0xc0 ;  /* 0x000000c0ebac7836 */ /* 0x040fe20000000000 */
[----:B------:R-:W-:Y:S01]  /*22ed0*/  IADD3 R174, R235, 0xe0, RZ ;  /* 0x000000e0ebae7810 */ /* 0x000fe20007ffe0ff */
[----:B------:R-:W-:Y:S01]  /*22ee0*/  FFMA.FTZ R158, R101, R158, R81 ;  /* 0x0000009e659e7223 */ /* 0x000fe20000010051 */
[----:B------:R-:W-:Y:S01]  /*22ef0*/  F2FP.BF16.F32.PACK_AB R162, R182, R162 ;  /* 0x000000a2b6a2723e */ /* 0x000fe200000010ff */
[----:B------:R-:W-:Y:S01]  /*22f00*/  FFMA.FTZ R182, R113, R215, R93 ;  /* 0x000000d771b67223 */ /* 0x000fe2000001005d */
[----:B------:R-:W-:Y:S01]  /*22f10*/  FFMA.FTZ R181, R109, R181, R89 ;  /* 0x000000b56db57223 */ /* 0x000fe20000010059 */
[----:B------:R-:W-:-:S04]  /*22f20*/  IMAD.WIDE.U32 R168, R168, 0x10, R238 ;  /* 0x00000010a8a87825 */ /* 0x000fc800078e00ee */
[----:B------:R-:W-:-:S04]  /*22f30*/  IMAD.WIDE.U32 R172, R172, 0x10, R238 ;  /* 0x00000010acac7825 */ /* 0x000fc800078e00ee */
[----:B------:R-:W-:-:S04]  /*22f40*/  IMAD.WIDE.U32 R174, R174, 0x10, R238 ;  /* 0x00000010aeae7825 */ /* 0x000fc800078e00ee */
[----:B----4-:R-:W-:Y:S01]  /*22f50*/  FFMA.FTZ R152, R221, R193, R57 ;  /* 0x000000c1dd987223 */ /* 0x010fe20000010039 */
[----:B--2---:R-:W-:-:S04]  /*22f60*/  FFMA.FTZ R13, R220, R194, R58 ;  /* 0x000000c2dc0d7223 */ /* 0x004fc8000001003a */
[----:B------:R-:W-:Y:S01]  /*22f70*/  F2FP.BF16.F32.PACK_AB R12, R152, R12 ;  /* 0x0000000c980c723e */ /* 0x000fe200000010ff */
[----:B------:R-:W-:Y:S01]  /*22f80*/  FFMA.FTZ R152, R197, R184, R64 ;  /* 0x000000b8c5987223 */ /* 0x000fe20000010040 */
[----:B---3--:R-:W-:Y:S01]  /*22f90*/  FFMA.FTZ R164, R200, R195, R59 ;  /* 0x000000c3c8a47223 */ /* 0x008fe2000001003b */
[----:B------:R-:W-:-:S04]  /*22fa0*/  FFMA.FTZ R153, R191, R186, R66 ;  /* 0x000000babf997223 */ /* 0x000fc80000010042 */
[----:B------:R-:W-:Y:S01]  /*22fb0*/  F2FP.BF16.F32.PACK_AB R13, R164, R13 ;  /* 0x0000000da40d723e */ /* 0x000fe200000010ff */
[----:B------:R-:W-:-:S05]  /*22fc0*/  FFMA.FTZ R164, R196, R185, R65 ;  /* 0x000000b9c4a47223 */ /* 0x000fca0000010041 */
[----:B------:R-:W-:Y:S02]  /*22fd0*/  F2FP.BF16.F32.PACK_AB R152, R164, R152 ;  /* 0x00000098a498723e */ /* 0x000fe400000010ff */
[----:B------:R-:W-:Y:S01]  /*22fe0*/  F2FP.BF16.F32.PACK_AB R164, R163, R156 ;  /* 0x0000009ca3a4723e */ /* 0x000fe200000010ff */
[----:B------:R-:W-:Y:S01]  /*22ff0*/  FFMA.FTZ R156, R108, R180, R88 ;  /* 0x000000b46c9c7223 */ /* 0x000fe20000010058 */
[----:B------:R-:W-:Y:S01]  /*23000*/  FFMA.FTZ R180, R115, R217, R95 ;  /* 0x000000d973b47223 */ /* 0x000fe2000001005f */
[----:B------:R-:W-:Y:S01]  /*23010*/  FFMA.FTZ R154, R202, R165, R61 ;  /* 0x000000a5ca9a7223 */ /* 0x000fe2000001003d */
[----:B------:R-:W-:-:S04]  /*23020*/  FFMA.FTZ R165, R198, R205, R71 ;  /* 0x000000cdc6a57223 */ /* 0x000fc80000010047 */
[----:B------:R-:W-:Y:S01]  /*23030*/  F2FP.BF16.F32.PACK_AB R14, R154, R14 ;  /* 0x0000000e9a0e723e */ /* 0x000fe200000010ff */
[----:B------:R-:W-:Y:S01]  /*23040*/  FFMA.FTZ R154, R189, R160, R68 ;  /* 0x000000a0bd9a7223 */ /* 0x000fe20000010044 */
[----:B------:R-:W-:Y:S01]  /*23050*/  FFMA.FTZ R160, R98, R207, R78 ;  /* 0x000000cf62a07223 */ /* 0x000fe2000001004e */
[----:B------:R-:W-:Y:S01]  /*23060*/  F2FP.BF16.F32.PACK_AB R155, R165, R155 ;  /* 0x0000009ba59b723e */ /* 0x000fe200000010ff */
[----:B------:R-:W-:Y:S02]  /*23070*/  FFMA.FTZ R165, R190, R187, R67 ;  /* 0x000000bbbea57223 */ /* 0x000fe40000010043 */
[----:B------:R-:W-:Y:S01]  /*23080*/  F2FP.BF16.F32.PACK_AB R154, R161, R154 ;  /* 0x0000009aa19a723e */ /* 0x000fe200000010ff */
[----:B------:R-:W-:Y:S01]  /*23090*/  FFMA.FTZ R161, R247, R171, R75 ;  /* 0x000000abf7a17223 */ /* 0x000fe2000001004b */
[----:B------:R-:W-:Y:S01]  /*230a0*/  F2FP.BF16.F32.PACK_AB R167, R167, R160 ;  /* 0x000000a0a7a7723e */ /* 0x000fe200000010ff */
        /* <DEDUP_REMOVED lines=22> */
.L_x_36205:
[----:B------:R-:W-:Y:S05]  /*23210*/  BSYNC B1 ;  /* 0x0000000000017941 */ /* 0x000fea0003800000 */
.L_x_36204:
[----:B-1----:R-:W1:Y:S02]  /*23220*/  LDC.64 R12, c[0x0][0x210] ;  /* 0x00008400ff0c7b82 */ /* 0x002e640000000a00 */
[----:B-1---5:R-:W-:-:S05]  /*23230*/  IMAD R0, R12, 0x4, R0 ;  /* 0x000000040c007824 */ /* 0x022fca00078e0200 */
[----:B------:R-:W-:-:S13]  /*23240*/  ISETP.GE.AND P0, PT, R0, R13, PT ;  /* 0x0000000d0000720c */ /* 0x000fda0003f06270 */
[----:B------:R-:W-:Y:S05]  /*23250*/  @!P0 BRA `(.L_x_36206) ;  /* 0xfffffddc00948947 */ /* 0x000fea000383ffff */
[----:B------:R-:W-:Y:S05]  /*23260*/  BSYNC B0 ;  /* 0x0000000000007941 */ /* 0x000fea0003800000 */
.L_x_35462:
[----:B------:R-:W-:Y:S05]  /*23270*/  EXIT ;  /* 0x000000000000794d */ /* 0x000fea0003800000 */
.L_x_36203:
        /* <DEDUP_REMOVED lines=8> */
.L_x_36208:
[----:B------:R-:W-:Y:S05]  /*23300*/  BSYNC B1 ;  /* 0x0000000000017941 */ /* 0x000fea0003800000 */
.L_x_36207:
        /* <DEDUP_REMOVED lines=9> */
.L_x_36209:
[----:B------:R-:W-:Y:S02]  /*233a0*/  IMAD.MOV.U32 R237, RZ, RZ, 0x4 ;  /* 0x00000004ffed7424 */ /* 0x000fe400078e00ff */
[----:B------:R-:W-:Y:S01]  /*233b0*/  FADD.FTZ R238, R238, R234 ;  /* 0x000000eaeeee7221 */ /* 0x000fe20000010000 */
[----:B------:R-:W-:-:S04]  /*233c0*/  MOV R234, 0xffffffff ;  /* 0xffffffff00ea7802 */ /* 0x000fc80000000f00 */
[----:B------:R-:W-:-:S07]  /*233d0*/  MOV R240, R238 ;  /* 0x000000ee00f07202 */ /* 0x000fce0000000f00 */
[----:B------:R-:W-:Y:S05]  /*233e0*/  WARPSYNC.COLLECTIVE R234, `(.L_x_36210) ;  /* 0x00000000ea087348 */ /* 0x000fea0003c00000 */
[----:B------:R0:W1:Y:S02]  /*233f0*/  SHFL.BFLY P1, R234, R240, R237, R235 ;  /* 0x0c0000edf0ea7389 */ /* 0x00006400000200eb */
[----:B01----:R-:W-:Y:S01]  /*23400*/  ENDCOLLECTIVE ;  /* 0x000000000000791b */ /* 0x003fe20003800000 */
.L_x_36210:
[----:B------:R-:W-:Y:S01]  /*23410*/  HFMA2.MMA R237, -RZ, RZ, 0, 4.76837158203125e-07 ;  /* 0x00000008ffed7435 */ /* 0x000fe200000001ff */
[----:B------:R-:W-:Y:S01]  /*23420*/  FADD.FTZ R238, R238, R234 ;  /* 0x000000eaeeee7221 */ /* 0x000fe20000010000 */
[----:B------:R-:W-:-:S03]  /*23430*/  IMAD.MOV.U32 R234, RZ, RZ, -0x1 ;  /* 0xffffffffffea7424 */ /* 0x000fc600078e00ff */
[----:B------:R-:W-:-:S07]  /*23440*/  IMAD.MOV.U32 R240, RZ, RZ, R238 ;  /* 0x000000fffff07224 */ /* 0x000fce00078e00ee */
[----:B------:R-:W-:Y:S05]  /*23450*/  WARPSYNC.COLLECTIVE R234, `(.L_x_36211) ;  /* 0x00000000ea087348 */ /* 0x000fea0003c00000 */
[----:B------:R0:W1:Y:S02]  /*23460*/  SHFL.BFLY P1, R234, R240, R237, R235 ;  /* 0x0c0000edf0ea7389 */ /* 0x00006400000200eb */
[----:B01----:R-:W-:Y:S01]  /*23470*/  ENDCOLLECTIVE ;  /* 0x000000000000791b */ /* 0x003fe20003800000 */
.L_x_36211:
[----:B------:R-:W-:Y:S02]  /*23480*/  IMAD.MOV.U32 R237, RZ, RZ, 0x10 ;  /* 0x00000010ffed7424 */ /* 0x000fe400078e00ff */
[----:B------:R-:W-:Y:S01]  /*23490*/  FADD.FTZ R238, R238, R234 ;  /* 0x000000eaeeee7221 */ /* 0x000fe20000010000 */
[----:B------:R-:W-:-:S04]  /*234a0*/  MOV R234, 0xffffffff ;  /* 0xffffffff00ea7802 */ /* 0x000fc80000000f00 */
[----:B------:R-:W-:-:S07]  /*234b0*/  MOV R240, R238 ;  /* 0x000000ee00f07202 */ /* 0x000fce0000000f00 */
[----:B------:R-:W-:Y:S05]  /*234c0*/  WARPSYNC.COLLECTIVE R234, `(.L_x_36212) ;  /* 0x00000000ea087348 */ /* 0x000fea0003c00000 */
[----:B------:R0:W1:Y:S02]  /*234d0*/  SHFL.BFLY P1, R234, R240, R237, R235 ;  /* 0x0c0000edf0ea7389 */ /* 0x00006400000200eb */
[----:B01----:R-:W-:Y:S01]  /*234e0*/  ENDCOLLECTIVE ;  /* 0x000000000000791b */ /* 0x003fe20003800000 */
.L_x_36212:
        /* <DEDUP_REMOVED lines=169> */
.L_x_36213:
[----:B------:R-:W-:Y:S01]  /*23f80*/  HFMA2.MMA R237, -RZ, RZ, 0, 1.1920928955078125e-07 ;  /* 0x00000002ffed7435 */ /* 0x000fe200000001ff */
[----:B------:R-:W-:Y:S01]  /*23f90*/  FADD.FTZ R238, R238, R234 ;  /* 0x000000eaeeee7221 */ /* 0x000fe20000010000 */
[----:B------:R-:W-:-:S03]  /*23fa0*/  IMAD.MOV.U32 R234, RZ, RZ, -0x1 ;  /* 0xffffffffffea7424 */ /* 0x000fc600078e00ff */
[----:B------:R-:W-:-:S07]  /*23fb0*/  IMAD.MOV.U32 R240, RZ, RZ, R238 ;  /* 0x000000fffff07224 */ /* 0x000fce00078e00ee */
[----:B------:R-:W-:Y:S05]  /*23fc0*/  WARPSYNC.COLLECTIVE R234, `(.L_x_36214) ;  /* 0x00000000ea087348 */ /* 0x000fea0003c00000 */
[----:B------:R0:W1:Y:S02]  /*23fd0*/  SHFL.BFLY P1, R234, R240, R237, R235 ;  /* 0x0c0000edf0ea7389 */ /* 0x00006400000200eb */
[----:B01----:R-:W-:Y:S01]  /*23fe0*/  ENDCOLLECTIVE ;  /* 0x000000000000791b */ /* 0x003fe20003800000 */
.L_x_36214:
[----:B------:R-:W-:Y:S02]  /*23ff0*/  IMAD.MOV.U32 R237, RZ, RZ, 0x4 ;  /* 0x00000004ffed7424 */ /* 0x000fe400078e00ff */
[----:B------:R-:W-:Y:S01]  /*24000*/  FADD.FTZ R238, R238, R234 ;  /* 0x000000eaeeee7221 */ /* 0x000fe20000010000 */
[----:B------:R-:W-:-:S04]  /*24010*/  MOV R234, 0xffffffff ;  /* 0xffffffff00ea7802 */ /* 0x000fc80000000f00 */
[----:B------:R-:W-:-:S07]  /*24020*/  MOV R240, R238 ;  /* 0x000000ee00f07202 */ /* 0x000fce0000000f00 */
[----:B------:R-:W-:Y:S05]  /*24030*/  WARPSYNC.COLLECTIVE R234, `(.L_x_36215) ;  /* 0x00000000ea087348 */ /* 0x000fea0003c00000 */
[----:B------:R0:W1:Y:S02]  /*24040*/  SHFL.BFLY P1, R234, R240, R237, R235 ;  /* 0x0c0000edf0ea7389 */ /* 0x00006400000200eb */
[----:B01----:R-:W-:Y:S01]  /*24050*/  ENDCOLLECTIVE ;  /* 0x000000000000791b */ /* 0x003fe20003800000 */
.L_x_36215:
[----:B------:R-:W-:Y:S01]  /*24060*/  HFMA2.MMA R237, -RZ, RZ, 0, 4.76837158203125e-07 ;  /* 0x00000008ffed7435 */ /* 0x000fe200000001ff */
[----:B------:R-:W-:Y:S01]  /*24070*/  FADD.FTZ R238, R238, R234 ;  /* 0x000000eaeeee7221 */ /* 0x000fe20000010000 */
[----:B------:R-:W-:-:S03]  /*24080*/  IMAD.MOV.U32 R234, RZ, RZ, -0x1 ;  /* 0xffffffffffea7424 */ /* 0x000fc600078e00ff */
[----:B------:R-:W-:-:S07]  /*24090*/  IMAD.MOV.U32 R240, RZ, RZ, R238 ;  /* 0x000000fffff07224 */ /* 0x000fce00078e00ee */
[----:B------:R-:W-:Y:S05]  /*240a0*/  WARPSYNC.COLLECTIVE R234, `(.L_x_36216) ;  /* 0x00000000ea087348 */ /* 0x000fea0003c00000 */
[----:B------:R0:W1:Y:S02]  /*240b0*/  SHFL.BFLY P1, R234, R240, R237, R235 ;  /* 0x0c0000edf0ea7389 */ /* 0x00006400000200eb */
[----:B01----:R-:W-:Y:S01]  /*240c0*/  ENDCOLLECTIVE ;  /* 0x000000000000791b */ /* 0x003fe20003800000 */
.L_x_36216:
[----:B------:R-:W-:Y:S02]  /*240d0*/  IMAD.MOV.U32 R237, RZ, RZ, 0x10 ;  /* 0x00000010ffed7424 */ /* 0x000fe400078e00ff */
[----:B------:R-:W-:Y:S01]  /*240e0*/  FADD.FTZ R238, R238, R234 ;  /* 0x000000eaeeee7221 */ /* 0x000fe20000010000 */
[----:B------:R-:W-:-:S04]  /*240f0*/  MOV R234, 0xffffffff ;  /* 0xffffffff00ea7802 */ /* 0x000fc80000000f00 */
[----:B------:R-:W-:-:S07]  /*24100*/  MOV R240, R238 ;  /* 0x000000ee00f07202 */ /* 0x000fce0000000f00 */
[----:B------:R-:W-:Y:S05]  /*24110*/  WARPSYNC.COLLECTIVE R234, `(.L_x_36217) ;  /* 0x00000000ea087348 */ /* 0x000fea0003c00000 */
[----:B------:R0:W1:Y:S02]  /*24120*/  SHFL.BFLY P1, R234, R240, R237, R235 ;  /* 0x0c0000edf0ea7389 */ /* 0x00006400000200eb */
[----:B01----:R-:W-:Y:S01]  /*24130*/  ENDCOLLECTIVE ;  /* 0x000000000000791b */ /* 0x003fe20003800000 */
.L_x_36217:
[----:B------:R-:W-:Y:S05]  /*24140*/  BRA `(.L_x_36218) ;  /* 0xffffffd800087947 */ /* 0x000fea000383ffff */
.L_x_36219:
        /* <DEDUP_REMOVED lines=11> */
.L_x_72359:


//--------------------- .text._ZN10layer_norm13ln_fwd_kernelINS_13Kernel_traitsIf6__halfS2_S2_fjLj2560ELj1ELj4ELj1ELj16ENS_18Kernel_traits_baseILj2560EfS2_S2_S2_fjLj128EEEEELb0ELb0ELb0ELb0EEEvNS_9FwdParamsE --------------------------
	.section	.text._ZN10layer_norm13ln_fwd_kernelINS_13Kernel_traitsIf6__halfS2_S2_fjLj2560ELj1ELj4ELj1ELj16ENS_18Kernel_traits_baseILj2560EfS2_S2_S2_fjLj128EEEEELb0ELb0ELb0ELb0EEEvNS_9FwdParamsE,"ax",@progbits
	.align	128
        .global         _ZN10layer_norm13ln_fwd_kernelINS_13Kernel_traitsIf6__halfS2_S2_fjLj2560ELj1ELj4ELj1ELj16ENS_18Kernel_traits_baseILj2560EfS2_S2_S2_fjLj128EEEEELb0ELb0ELb0ELb0EEEvNS_9FwdParamsE
        .type           _ZN10layer_norm13ln_fwd_kernelINS_13Kernel_traitsIf6__halfS2_S2_fjLj2560ELj1ELj4ELj1ELj16ENS_18Kernel_traits_baseILj2560EfS2_S2_S2_fjLj128EEEEELb0ELb0ELb0ELb0EEEvNS_9FwdParamsE,@function
        .size           _ZN10layer_norm13ln_fwd_kernelINS_13Kernel_traitsIf6__halfS2_S2_fjLj2560ELj1ELj4ELj1ELj16ENS_18Kernel_traits_baseILj2560EfS2_S2_S2_fjLj128EEEEELb0ELb0ELb0ELb0EEEvNS_9FwdParamsE,(.L_x_72360 - _ZN10layer_norm13ln_fwd_kernelINS_13Kernel_traitsIf6__halfS2_S2_fjLj2560ELj1ELj4ELj1ELj16ENS_18Kernel_traits_baseILj2560EfS2_S2_S2_fjLj128EEEEELb0ELb0ELb0ELb0EEEvNS_9FwdParamsE)
        .other          _ZN10layer_norm13ln_fwd_kernelINS_13Kernel_traitsIf6__halfS2_S2_fjLj2560ELj1ELj4ELj1ELj16ENS_18Kernel_traits_baseILj2560EfS2_S2_S2_fjLj128EEEEELb0ELb0ELb0ELb0EEEvNS_9FwdParamsE,@"STO_CUDA_ENTRY STV_DEFAULT"
_ZN10layer_norm13ln_fwd_kernelINS_13Kernel_traitsIf6__halfS2_S2_fjLj2560ELj1ELj4ELj1ELj16ENS_18Kernel_traits_baseILj2560EfS2_S2_S2_fjLj128EEEEELb0ELb0ELb0ELb0EEEvNS_9FwdParamsE:
.text._ZN10layer_norm13ln_fwd_kernelINS_13Kernel_traitsIf6__halfS2_S2_fjLj2560ELj1ELj4ELj1ELj16ENS_18Kernel_traits_baseILj2560EfS2_S2_S2_fjLj128EEEEELb0ELb0ELb0ELb0EEEvNS_9FwdParamsE:
        /* <DEDUP_REMOVED lines=47> */
.L_x_36221:
[----:B------:R-:W-:Y:S05]  /*02f0*/  BSYNC B0 ;  /* 0x0000000000007941 */ /* 0x000fea0003800000 */
.L_x_36220:
        /* <DEDUP_REMOVED lines=18> */
.L_x_36223:
[----:B------:R-:W-:Y:S05]  /*0420*/  BSYNC B0 ;  /* 0x0000000000007941 */ /* 0x000fea0003800000 */
.L_x_36222:
        /* <DEDUP_REMOVED lines=18> */
.L_x_36225:
[----:B------:R-:W-:Y:S05]  /*0550*/  BSYNC B0 ;  /* 0x0000000000007941 */ /* 0x000fea0003800000 */
.L_x_36224:
        /* <DEDUP_REMOVED lines=18> */
.L_x_36227:
[----:B------:R-:W-:Y:S05]  /*0680*/  BSYNC B0 ;  /* 0x0000000000007941 */ /* 0x000fea0003800000 */
.L_x_36226:
        /* <DEDUP_REMOVED lines=18> */
.L_x_36229:
[----:B------:R-:W-:Y:S05]  /*07b0*/  BSYNC B0 ;  /* 0x0000000000007941 */ /* 0x000fea0003800000 */
.L_x_36228:
        /* <DEDUP_REMOVED lines=21> */
.L_x_36231:
[----:B------:R-:W-:Y:S05]  /*0910*/  BSYNC B0 ;  /* 0x0000000000007941 */ /* 0x000fea0003800000 */
.L_x_36230:
        /* <DEDUP_REMOVED lines=23> */
.L_x_36233:
[----:B------:R-:W-:Y:S05]  /*0a90*/  BSYNC B0 ;  /* 0x0000000000007941 */ /* 0x000fea0003800000 */
.L_x_36232:
        /* <DEDUP_REMOVED lines=21> */
.L_x_36235:
[----:B------:R-:W-:Y:S05]  /*0bf0*/  BSYNC B0 ;  /* 0x0000000000007941 */ /* 0x000fea0003800000 */
.L_x_36234:
        /* <DEDUP_REMOVED lines=21> */
.L_x_36237:
[----:B------:R-:W-:Y:S05]  /*0d50*/  BSYNC B0 ;  /* 0x0000000000007941 */ /* 0x000fea0003800000 */
.L_x_36236:
        /* <DEDUP_REMOVED lines=22> */
.L_x_36239:
[----:B------:R-:W-:Y:S05]  /*0ec0*/  BSYNC B0 ;  /* 0x0000000000007941 */ /* 0x000fea0003800000 */
.L_x_36238:
        /* <DEDUP_REMOVED lines=14> */
.L_x_36521:
[----:B------:R-:W4:Y:S02]  /*0fb0*/  @P0 LDC.64 R120, c[0x0][0x270] ;  /* 0x00009c00ff780b82 */ /* 0x000f240000000a00 */
[----:B----4-:R-:W-:-:S05]  /*0fc0*/  @P0 IMAD.WIDE R120, R3, 0x2, R120 ;  /* 0x0000000203780825 */ /* 0x010fca00078e0278 */
[----:B------:R-:W4:Y:S01]  /*0fd0*/  @P0 LDG.E.U16 R34, desc[UR4][R120.64] ;  /* 0x0000000478220981 */ /* 0x000f22000c1e1500 */
[----:B------:R-:W-:Y:S01]  /*0fe0*/  HFMA2.MMA R165, -RZ, RZ, 1.875, 0 ;  /* 0x3f800000ffa57435 */ /* 0x000fe200000001ff */
[----:B------:R-:W-:Y:S01]  /*0ff0*/  BSSY B0, `(.L_x_36240) ;  /* 0x0000061000007945 */ /* 0x000fe20003800000 */
[----:B------:R-:W0:Y:S02]  /*1000*/  S2R R167, SR_TID.X ;  /* 0x0000000000a77919 */ /* 0x000e240000002100 */
[----:B0-----:R-:W-:Y:S01]  /*1010*/  LOP3.LUT R167, R167, 0x1f, RZ, 0xc0, !PT ;  /* 0x0000001fa7a77812 */ /* 0x001fe200078ec0ff */
[----:B----4-:R-:W-:Y:S02]  /*1020*/  @P0 HADD2.F32 R165, -RZ, R34.H0_H0 ;  /* 0x20000022ffa50230 */ /* 0x010fe40000004100 */
        /* <DEDUP_REMOVED lines=21> */
.L_x_36242:
[----:B-----5:R-:W-:-:S05]  /*1180*/  HADD2.F32 R5, -RZ, R48.H0_H0 ;  /* 0x20000030ff057230 */ /* 0x020fca0000004100 */
[----:B------:R-:W-:-:S07]  /*1190*/  FADD.FTZ R4, R5, R4 ;  /* 0x0000000405047221 */ /* 0x000fce0000010000 */
.L_x_36243:
[----:B------:R-:W-:-:S04]  /*11a0*/  F2FP.F16.F32.PACK_AB R5, RZ, R4 ;  /* 0x00000004ff05723e */ /* 0x000fc800000000ff */
[----:B------:R-:W-:-:S07]  /*11b0*/  PRMT R44, R5, 0x7610, R44 ;  /* 0x00007610052c7816 */ /* 0x000fce000000002c */
.L_x_36244:
[----:B------:R-:W-:-:S05]  /*11c0*/  HADD2.F32 R120, -RZ, R120.H1_H1 ;  /* 0x30000078ff787230 */ /* 0x000fca0000004100 */
[----:B------:R-:W-:Y:S01]  /*11d0*/  FMUL.FTZ R5, R120, R165 ;  /* 0x000000a578057220 */ /* 0x000fe20000410000 */
[----:B------:R-:W-:Y:S06]  /*11e0*/  @P3 BRA `(.L_x_36245) ;  /* 0x0000000000083947 */ /* 0x000fec0003800000 */
[----:B------:R-:W-:Y:S05]  /*11f0*/  @P1 BRA `(.L_x_36246) ;  /* 0x00000000000c1947 */ /* 0x000fea0003800000 */
[----:B------:R-:W-:Y:S05]  /*1200*/  BRA `(.L_x_36247) ;  /* 0x0000000000107947 */ /* 0x000fea0003800000 */
.L_x_36245:
[----:B-----5:R-:W-:-:S05]  /*1210*/  HADD2.F32 R6, -RZ, R48.H1_H1 ;  /* 0x30000030ff067230 */ /* 0x020fca0000004100 */
[----:B------:R-:W-:-:S07]  /*1220*/  FADD.FTZ R5, R6, R5 ;  /* 0x0000000506057221 */ /* 0x000fce0000010000 */
.L_x_36246:
[----:B------:R-:W-:-:S04]  /*1230*/  F2FP.F16.F32.PACK_AB R6, RZ, R5 ;  /* 0x00000005ff06723e */ /* 0x000fc800000000ff */
[----:B------:R-:W-:-:S07]  /*1240*/  PRMT R44, R44, 0x5410, R6 ;  /* 0x000054102c2c7816 */ /* 0x000fce0000000006 */
.L_x_36247:
[----:B------:R-:W-:-:S05]  /*1250*/  HADD2.F32 R6, -RZ, R121.H0_H0 ;  /* 0x20000079ff067230 */ /* 0x000fca0000004100 */
[----:B------:R-:W-:Y:S01]  /*1260*/  FMUL.FTZ R6, R6, R165 ;  /* 0x000000a506067220 */ /* 0x000fe20000410000 */
[----:B------:R-:W-:Y:S06]  /*1270*/  @P3 BRA `(.L_x_36248) ;  /* 0x0000000000083947 */ /* 0x000fec0003800000 */
[----:B------:R-:W-:Y:S05]  /*1280*/  @P1 BRA `(.L_x_36249) ;  /* 0x00000000000c1947 */ /* 0x000fea0003800000 */
[----:B------:R-:W-:Y:S05]  /*1290*/  BRA `(.L_x_36250) ;  /* 0x0000000000107947 */ /* 0x000fea0003800000 */
.L_x_36248:
[----:B-----5:R-:W-:-:S05]  /*12a0*/  HADD2.F32 R35, -RZ, R49.H0_H0 ;  /* 0x20000031ff237230 */ /* 0x020fca0000004100 */
[----:B------:R-:W-:-:S07]  /*12b0*/  FADD.FTZ R6, R35, R6 ;  /* 0x0000000623067221 */ /* 0x000fce0000010000 */
.L_x_36249:
[----:B------:R-:W-:-:S04]  /*12c0*/  F2FP.F16.F32.PACK_AB R35, RZ, R6 ;  /* 0x00000006ff23723e */ /* 0x000fc800000000ff */
[----:B------:R-:W-:-:S07]  /*12d0*/  PRMT R45, R35, 0x7610, R45 ;  /* 0x00007610232d7816 */ /* 0x000fce000000002d */
.L_x_36250:
[----:B------:R-:W-:-:S05]  /*12e0*/  HADD2.F32 R36, -RZ, R121.H1_H1 ;  /* 0x30000079ff247230 */ /* 0x000fca0000004100 */
[----:B------:R-:W-:Y:S01]  /*12f0*/  FMUL.FTZ R35, R36, R165 ;  /* 0x000000a524237220 */ /* 0x000fe20000410000 */
[----:B------:R-:W-:Y:S06]  /*1300*/  @P3 BRA `(.L_x_36251) ;  /* 0x0000000000083947 */ /* 0x000fec0003800000 */
[----:B------:R-:W-:Y:S05]  /*1310*/  @P1 BRA `(.L_x_36252) ;  /* 0x00000000000c1947 */ /* 0x000fea0003800000 */
[----:B------:R-:W-:Y:S05]  /*1320*/  BRA `(.L_x_36253) ;  /* 0x0000000000107947 */ /* 0x000fea0003800000 */
.L_x_36251:
[----:B-----5:R-:W-:-:S05]  /*1330*/  HADD2.F32 R36, -RZ, R49.H1_H1 ;  /* 0x30000031ff247230 */ /* 0x020fca0000004100 */
[----:B------:R-:W-:-:S07]  /*1340*/  FADD.FTZ R35, R36, R35 ;  /* 0x0000002324237221 */ /* 0x000fce0000010000 */
.L_x_36252:
[----:B------:R-:W-:-:S04]  /*1350*/  F2FP.F16.F32.PACK_AB R36, RZ, R35 ;  /* 0x00000023ff24723e */ /* 0x000fc800000000ff */
[----:B------:R-:W-:-:S07]  /*1360*/  PRMT R45, R45, 0x5410, R36 ;  /* 0x000054102d2d7816 */ /* 0x000fce0000000024 */
.L_x_36253:
[----:B------:R-:W-:-:S05]  /*1370*/  HADD2.F32 R36, -RZ, R122.H0_H0 ;  /* 0x2000007aff247230 */ /* 0x000fca0000004100 */
[----:B------:R-:W-:Y:S01]  /*1380*/  FMUL.FTZ R36, R36, R165 ;  /* 0x000000a524247220 */ /* 0x000fe20000410000 */
[----:B------:R-:W-:Y:S06]  /*1390*/  @P3 BRA `(.L_x_36254) ;  /* 0x0000000000083947 */ /* 0x000fec0003800000 */
[----:B------:R-:W-:Y:S05]  /*13a0*/  @P1 BRA `(.L_x_36255) ;  /* 0x00000000000c1947 */ /* 0x000fea0003800000 */
[----:B------:R-:W-:Y:S05]  /*13b0*/  BRA `(.L_x_36256) ;  /* 0x0000000000107947 */ /* 0x000fea0003800000 */
.L_x_36254:
[----:B-----5:R-:W-:-:S05]  /*13c0*/  HADD2.F32 R120, -RZ, R50.H0_H0 ;  /* 0x20000032ff787230 */ /* 0x020fca0000004100 */
[----:B------:R-:W-:-:S07]  /*13d0*/  FADD.FTZ R36, R120, R36 ;  /* 0x0000002478247221 */ /* 0x000fce0000010000 */
.L_x_36255:
[----:B------:R-:W-:-:S04]  /*13e0*/  F2FP.F16.F32.PACK_AB R120, RZ, R36 ;  /* 0x00000024ff78723e */ /* 0x000fc800000000ff */
[----:B------:R-:W-:-:S07]  /*13f0*/  PRMT R46, R120, 0x7610, R46 ;  /* 0x00007610782e7816 */ /* 0x000fce000000002e */
.L_x_36256:
[----:B------:R-:W-:-:S05]  /*1400*/  HADD2.F32 R122, -RZ, R122.H1_H1 ;  /* 0x3000007aff7a7230 */ /* 0x000fca0000004100 */
[----:B------:R-:W-:Y:S01]  /*1410*/  FMUL.FTZ R135, R122, R165 ;  /* 0x000000a57a877220 */ /* 0x000fe20000410000 */
[----:B------:R-:W-:Y:S06]  /*1420*/  @P3 BRA `(.L_x_36257) ;  /* 0x0000000000083947 */ /* 0x000fec0003800000 */
[----:B------:R-:W-:Y:S05]  /*1430*/  @P1 BRA `(.L_x_36258) ;  /* 0x00000000000c1947 */ /* 0x000fea0003800000 */
[----:B------:R-:W-:Y:S05]  /*1440*/  BRA `(.L_x_36259) ;  /* 0x0000000000107947 */ /* 0x000fea0003800000 */
.L_x_36257:
[----:B-----5:R-:W-:-:S05]  /*1450*/  HADD2.F32 R120, -RZ, R50.H1_H1 ;  /* 0x30000032ff787230 */ /* 0x020fca0000004100 */
[----:B------:R-:W-:-:S07]  /*1460*/  FADD.FTZ R135, R120, R135 ;  /* 0x0000008778877221 */ /* 0x000fce0000010000 */
.L_x_36258:
[----:B------:R-:W-:-:S04]  /*1470*/  F2FP.F16.F32.PACK_AB R120, RZ, R135 ;  /* 0x00000087ff78723e */ /* 0x000fc800000000ff */
[----:B------:R-:W-:-:S07]  /*1480*/  PRMT R46, R46, 0x5410, R120 ;  /* 0x000054102e2e7816 */ /* 0x000fce0000000078 */
.L_x_36259:
[----:B------:R-:W-:-:S05]  /*1490*/  HADD2.F32 R120, -RZ, R123.H0_H0 ;  /* 0x2000007bff787230 */ /* 0x000fca0000004100 */
[----:B------:R-:W-:Y:S01]  /*14a0*/  FMUL.FTZ R136, R120, R165 ;  /* 0x000000a578887220 */ /* 0x000fe20000410000 */
[----:B------:R-:W-:Y:S06]  /*14b0*/  @P3 BRA `(.L_x_36260) ;  /* 0x0000000000083947 */ /* 0x000fec0003800000 */
[----:B------:R-:W-:Y:S05]  /*14c0*/  @P1 BRA `(.L_x_36261) ;  /* 0x00000000000c1947 */ /* 0x000fea0003800000 */
[----:B------:R-:W-:Y:S05]  /*14d0*/  BRA `(.L_x_36262) ;  /* 0x0000000000107947 */ /* 0x000fea0003800000 */
.L_x_36260:
[----:B-----5:R-:W-:-:S05]  /*14e0*/  HADD2.F32 R120, -RZ, R51.H0_H0 ;  /* 0x20000033ff787230 */ /* 0x020fca0000004100 */
[----:B------:R-:W-:-:S07]  /*14f0*/  FADD.FTZ R136, R120, R136 ;  /* 0x0000008878887221 */ /* 0x000fce0000010000 */
.L_x_36261:
[----:B------:R-:W-:-:S04]  /*1500*/  F2FP.F16.F32.PACK_AB R120, RZ, R136 ;  /* 0x00000088ff78723e */ /* 0x000fc800000000ff */
[----:B------:R-:W-:-:S07]  /*1510*/  PRMT R47, R120, 0x7610, R47 ;  /* 0x00007610782f7816 */ /* 0x000fce000000002f */
.L_x_36262:
[----:B------:R-:W-:-:S05]  /*1520*/  HADD2.F32 R123, -RZ, R123.H1_H1 ;  /* 0x3000007bff7b7230 */ /* 0x000fca0000004100 */
[----:B------:R-:W-:Y:S01]  /*1530*/  FMUL.FTZ R155, R123, R165 ;  /* 0x000000a57b9b7220 */ /* 0x000fe20000410000 */
[----:B------:R-:W-:Y:S06]  /*1540*/  @P3 BRA `(.L_x_36263) ;  /* 0x0000000000083947 */ /* 0x000fec0003800000 */
[----:B------:R-:W-:Y:S05]  /*1550*/  @P1 BRA `(.L_x_36264) ;  /* 0x00000000000c1947 */ /* 0x000fea0003800000 */
[----:B------:R-:W-:Y:S05]  /*1560*/  BRA `(.L_x_36265) ;  /* 0x0000000000107947 */ /* 0x000fea0003800000 */
.L_x_36263:
[----:B-----5:R-:W-:-:S05]  /*1570*/  HADD2.F32 R120, -RZ, R51.H1_H1 ;  /* 0x30000033ff787230 */ /* 0x020fca0000004100 */
[----:B------:R-:W-:-:S07]  /*1580*/  FADD.FTZ R155, R120, R155 ;  /* 0x0000009b789b7221 */ /* 0x000fce0000010000 */
.L_x_36264:
[----:B------:R-:W-:-:S04]  /*1590*/  F2FP.F16.F32.PACK_AB R120, RZ, R155 ;  /* 0x0000009bff78723e */ /* 0x000fc800000000ff */
[----:B------:R-:W-:-:S07]  /*15a0*/  PRMT R47, R47, 0x5410, R120 ;  /* 0x000054102f2f7816 */ /* 0x000fce0000000078 */
.L_x_36265:
[----:B------:R-:W0:Y:S01]  /*15b0*/  @P1 LDC.64 R120, c[0x0][0x238] ;  /* 0x00008e00ff781b82 */ /* 0x000e220000000a00 */
[C---:B------:R-:W-:Y:S02]  /*15c0*/  IADD3 R166, R34.reuse, 0x20, RZ ;  /* 0x0000002022a67810 */ /* 0x040fe40007ffe0ff */
[----:B0-----:R-:W-:-:S04]  /*15d0*/  @P1 LEA R120, P3, R34, R120, 0x4 ;  /* 0x0000007822781211 */ /* 0x001fc800078620ff */
[----:B------:R-:W-:-:S05]  /*15e0*/  @P1 LEA.HI.X R121, R34, R121, RZ, 0x4, P3 ;  /* 0x0000007922791211 */ /* 0x000fca00018f24ff */
[----:B------:R0:W-:Y:S04]  /*15f0*/  @P1 STG.E.128 desc[UR4][R120.64], R44 ;  /* 0x0000002c78001986 */ /* 0x0001e8000c101d04 */
.L_x_36241:
[----:B------:R-:W-:Y:S05]  /*1600*/  BSYNC B0 ;  /* 0x0000000000007941 */ /* 0x000fea0003800000 */
.L_x_36240:
        /* <DEDUP_REMOVED lines=8> */
[----:B----4-:R-:W4:Y:S02]  /*1690*/  LDC.64 R8, c[0x0][0x220] ;  /* 0x00008800ff087b82 */ /* 0x010f240000000a00 */
[----:B----4-:R-:W-:-:S05]  /*16a0*/  IMAD.WIDE.U32 R8, R166, 0x10, R8 ;  /* 0x00000010a6087825 */ /* 0x010fca00078e0008 */
[----:B0-----:R-:W4:Y:S01]  /*16b0*/  LDG.E.128 R120, desc[UR4][R8.64] ;  /* 0x0000000408787981 */ /* 0x001f22000c1e1d00 */
[----:B------:R-:W-:-:S04]  /*16c0*/  ISETP.NE.U32.AND P3, PT, RZ, UR8, PT ;  /* 0x00000008ff007c0c */ /* 0x000fc8000bf65070 */
[----:B------:R-:W-:Y:S01]  /*16d0*/  ISETP.NE.AND.EX P3, PT, RZ, UR9, PT, P3 ;  /* 0x00000009ff007c0c */ /* 0x000fe2000bf65330 */
[----:B----4-:R-:W-:-:S05]  /*16e0*/  HADD2.F32 R38, -RZ, R120.H0_H0 ;  /* 0x20000078ff267230 */ /* 0x010fca0000004100 */
[----:B-123--:R-:W-:-:S07]  /*16f0*/  FMUL.FTZ R7, R38, R165 ;  /* 0x000000a526077220 */ /* 0x00efce0000410000 */
[----:B------:R-:W-:Y:S05]  /*1700*/  @P3 BRA `(.L_x_36268) ;  /* 0x0000000000083947 */ /* 0x000fea0003800000 */
[----:B------:R-:W-:Y:S05]  /*1710*/  @P1 BRA `(.L_x_36269) ;  /* 0x00000000000c1947 */ /* 0x000fea0003800000 */
[----:B------:R-:W-:Y:S05]  /*1720*/  BRA `(.L_x_36270) ;  /* 0x0000000000107947 */ /* 0x000fea0003800000 */
.L_x_36268:
[----:B-----5:R-:W-:-:S05]  /*1730*/  HADD2.F32 R8, -RZ, R48.H0_H0 ;  /* 0x20000030ff087230 */ /* 0x020fca0000004100 */
[----:B------:R-:W-:-:S07]  /*1740*/  FADD.FTZ R7, R8, R7 ;  /* 0x0000000708077221 */ /* 0x000fce0000010000 */
.L_x_36269:
[----:B------:R-:W-:-:S04]  /*1750*/  F2FP.F16.F32.PACK_AB R8, RZ, R7 ;  /* 0x00000007ff08723e */ /* 0x000fc800000000ff */
[----:B------:R-:W-:-:S07]  /*1760*/  PRMT R44, R8, 0x7610, R44 ;  /* 0x00007610082c7816 */ /* 0x000fce000000002c */
.L_x_36270:
[----:B------:R-:W-:-:S05]  /*1770*/  HADD2.F32 R8, -RZ, R120.H1_H1 ;  /* 0x30000078ff087230 */ /* 0x000fca0000004100 */
[----:B------:R-:W-:Y:S01]  /*1780*/  FMUL.FTZ R8, R8, R165 ;  /* 0x000000a508087220 */ /* 0x000fe20000410000 */
[----:B------:R-:W-:Y:S06]  /*1790*/  @P3 BRA `(.L_x_36271) ;  /* 0x0000000000083947 */ /* 0x000fec0003800000 */
[----:B------:R-:W-:Y:S05]  /*17a0*/  @P1 BRA `(.L_x_36272) ;  /* 0x00000000000c1947 */ /* 0x000fea0003800000 */
[----:B------:R-:W-:Y:S05]  /*17b0*/  BRA `(.L_x_36273) ;  /* 0x0000000000107947 */ /* 0x000fea0003800000 */
.L_x_36271:
[----:B-----5:R-:W-:-:S05]  /*17c0*/  HADD2.F32 R9, -RZ, R48.H1_H1 ;  /* 0x30000030ff097230 */ /* 0x020fca0000004100 */
[----:B------:R-:W-:-:S07]  /*17d0*/  FADD.FTZ R8, R9, R8 ;  /* 0x0000000809087221 */ /* 0x000fce0000010000 */
.L_x_36272:
[----:B------:R-:W-:-:S04]  /*17e0*/  F2FP.F16.F32.PACK_AB R9, RZ, R8 ;  /* 0x00000008ff09723e */ /* 0x000fc800000000ff */
[----:B------:R-:W-:-:S07]  /*17f0*/  PRMT R44, R44, 0x5410, R9 ;  /* 0x000054102c2c7816 */ /* 0x000fce0000000009 */
.L_x_36273:
[----:B------:R-:W-:-:S05]  /*1800*/  HADD2.F32 R9, -RZ, R121.H0_H0 ;  /* 0x20000079ff097230 */ /* 0x000fca0000004100 */
[----:B------:R-:W-:Y:S01]  /*1810*/  FMUL.FTZ R9, R9, R165 ;  /* 0x000000a509097220 */ /* 0x000fe20000410000 */
[----:B------:R-:W-:Y:S06]  /*1820*/  @P3 BRA `(.L_x_36274) ;  /* 0x0000000000083947 */ /* 0x000fec0003800000 */
[----:B------:R-:W-:Y:S05]  /*1830*/  @P1 BRA `(.L_x_36275) ;  /* 0x00000000000c1947 */ /* 0x000fea0003800000 */
[----:B------:R-:W-:Y:S05]  /*1840*/  BRA `(.L_x_36276) ;  /* 0x0000000000107947 */ /* 0x000fea0003800000 */
.L_x_36274:
[----:B-----5:R-:W-:-:S05]  /*1850*/  HADD2.F32 R37, -RZ, R49.H0_H0 ;  /* 0x20000031ff257230 */ /* 0x020fca0000004100 */
[----:B------:R-:W-:-:S07]  /*1860*/  FADD.FTZ R9, R37, R9 ;  /* 0x0000000925097221 */ /* 0x000fce0000010000 */
.L_x_36275:
[----:B------:R-:W-:-:S04]  /*1870*/  F2FP.F16.F32.PACK_AB R37, RZ, R9 ;  /* 0x00000009ff25723e */ /* 0x000fc800000000ff */
[----:B------:R-:W-:-:S07]  /*1880*/  PRMT R45, R37, 0x7610, R45 ;  /* 0x00007610252d7816 */ /* 0x000fce000000002d */
.L_x_36276:
[----:B------:R-:W-:-:S05]  /*1890*/  HADD2.F32 R37, -RZ, R121.H1_H1 ;  /* 0x30000079ff257230 */ /* 0x000fca0000004100 */
[----:B------:R-:W-:Y:S01]  /*18a0*/  FMUL.FTZ R37, R37, R165 ;  /* 0x000000a525257220 */ /* 0x000fe20000410000 */
[----:B------:R-:W-:Y:S06]  /*18b0*/  @P3 BRA `(.L_x_36277) ;  /* 0x0000000000083947 */ /* 0x000fec0003800000 */
[----:B------:R-:W-:Y:S05]  /*18c0*/  @P1 BRA `(.L_x_36278) ;  /* 0x00000000000c1947 */ /* 0x000fea0003800000 */
[----:B------:R-:W-:Y:S05]  /*18d0*/  BRA `(.L_x_36279) ;  /* 0x0000000000107947 */ /* 0x000fea0003800000 */
.L_x_36277:
[----:B-----5:R-:W-:-:S05]  /*18e0*/  HADD2.F32 R38, -RZ, R49.H1_H1 ;  /* 0x30000031ff267230 */ /* 0x020fca0000004100 */
[----:B------:R-:W-:-:S07]  /*18f0*/  FADD.FTZ R37, R38, R37 ;  /* 0x0000002526257221 */ /* 0x000fce0000010000 */
.L_x_36278:
[----:B------:R-:W-:-:S04]  /*1900*/  F2FP.F16.F32.PACK_AB R38, RZ, R37 ;  /* 0x00000025ff26723e */ /* 0x000fc800000000ff */
[----:B------:R-:W-:-:S07]  /*1910*/  PRMT R45, R45, 0x5410, R38 ;  /* 0x000054102d2d7816 */ /* 0x000fce0000000026 */
.L_x_36279:
[----:B------:R-:W-:-:S05]  /*1920*/  HADD2.F32 R38, -RZ, R122.H0_H0 ;  /* 0x2000007aff267230 */ /* 0x000fca0000004100 */
[----:B------:R-:W-:Y:S01]  /*1930*/  FMUL.FTZ R38, R38, R165 ;  /* 0x000000a526267220 */ /* 0x000fe20000410000 */
[----:B------:R-:W-:Y:S06]  /*1940*/  @P3 BRA `(.L_x_36280) ;  /* 0x0000000000083947 */ /* 0x000fec0003800000 */
[----:B------:R-:W-:Y:S05]  /*1950*/  @P1 BRA `(.L_x_36281) ;  /* 0x00000000000c1947 */ /* 0x000fea0003800000 */
[----:B------:R-:W-:Y:S05]  /*1960*/  BRA `(.L_x_36282) ;  /* 0x0000000000107947 */ /* 0x000fea0003800000 */
.L_x_36280:
[----:B-----5:R-:W-:-:S05]  /*1970*/  HADD2.F32 R120, -RZ, R50.H0_H0 ;  /* 0x20000032ff787230 */ /* 0x020fca0000004100 */
[----:B------:R-:W-:-:S07]  /*1980*/  FADD.FTZ R38, R120, R38 ;  /* 0x0000002678267221 */ /* 0x000fce0000010000 */
.L_x_36281:
[----:B------:R-:W-:-:S04]  /*1990*/  F2FP.F16.F32.PACK_AB R120, RZ, R38 ;  /* 0x00000026ff78723e */ /* 0x000fc800000000ff */
[----:B------:R-:W-:-:S07]  /*19a0*/  PRMT R46, R120, 0x7610, R46 ;  /* 0x00007610782e7816 */ /* 0x000fce000000002e */
.L_x_36282:
[----:B------:R-:W-:-:S05]  /*19b0*/  HADD2.F32 R122, -RZ, R122.H1_H1 ;  /* 0x3000007aff7a7230 */ /* 0x000fca0000004100 */
[----:B------:R-:W-:Y:S01]  /*19c0*/  FMUL.FTZ R137, R122, R165 ;  /* 0x000000a57a897220 */ /* 0x000fe20000410000 */
[----:B------:R-:W-:Y:S06]  /*19d0*/  @P3 BRA `(.L_x_36283) ;  /* 0x0000000000083947 */ /* 0x000fec0003800000 */
[----:B------:R-:W-:Y:S05]  /*19e0*/  @P1 BRA `(.L_x_36284) ;  /* 0x00000000000c1947 */ /* 0x000fea0003800000 */
[----:B------:R-:W-:Y:S05]  /*19f0*/  BRA `(.L_x_36285) ;  /* 0x0000000000107947 */ /* 0x000fea0003800000 */
.L_x_36283:
[----:B-----5:R-:W-:-:S05]  /*1a00*/  HADD2.F32 R120, -RZ, R50.H1_H1 ;  /* 0x30000032ff787230 */ /* 0x020fca0000004100 */
[----:B------:R-:W-:-:S07]  /*1a10*/  FADD.FTZ R137, R120, R137 ;  /* 0x0000008978897221 */ /* 0x000fce0000010000 */
.L_x_36284:
[----:B------:R-:W-:-:S04]  /*1a20*/  F2FP.F16.F32.PACK_AB R120, RZ, R137 ;  /* 0x00000089ff78723e */ /* 0x000fc800000000ff */
[----:B------:R-:W-:-:S07]  /*1a30*/  PRMT R46, R46, 0x5410, R120 ;  /* 0x000054102e2e7816 */ /* 0x000fce0000000078 */
.L_x_36285:
[----:B------:R-:W-:-:S05]  /*1a40*/  HADD2.F32 R120, -RZ, R123.H0_H0 ;  /* 0x2000007bff787230 */ /* 0x000fca0000004100 */
[----:B------:R-:W-:Y:S01]  /*1a50*/  FMUL.FTZ R138, R120, R165 ;  /* 0x000000a5788a7220 */ /* 0x000fe20000410000 */
[----:B------:R-:W-:Y:S06]  /*1a60*/  @P3 BRA `(.L_x_36286) ;  /* 0x0000000000083947 */ /* 0x000fec0003800000 */
[----:B------:R-:W-:Y:S05]  /*1a70*/  @P1 BRA `(.L_x_36287) ;  /* 0x00000000000c1947 */ /* 0x000fea0003800000 */
[----:B------:R-:W-:Y:S05]  /*1a80*/  BRA `(.L_x_36288) ;  /* 0x0000000000107947 */ /* 0x000fea0003800000 */
.L_x_36286:
[----:B-----5:R-:W-:-:S05]  /*1a90*/  HADD2.F32 R120, -RZ, R51.H0_H0 ;  /* 0x20000033ff787230 */ /* 0x020fca0000004100 */
[----:B------:R-:W-:-:S07]  /*1aa0*/  FADD.FTZ R138, R120, R138 ;  /* 0x0000008a788a7221 */ /* 0x000fce0000010000 */
.L_x_36287:
[----:B------:R-:W-:-:S04]  /*1ab0*/  F2FP.F16.F32.PACK_AB R120, RZ, R138 ;  /* 0x0000008aff78723e */ /* 0x000fc800000000ff */
[----:B------:R-:W-:-:S07]  /*1ac0*/  PRMT R47, R120, 0x7610, R47 ;  /* 0x00007610782f7816 */ /* 0x000fce000000002f */
.L_x_36288:
[----:B------:R-:W-:-:S05]  /*1ad0*/  HADD2.F32 R123, -RZ, R123.H1_H1 ;  /* 0x3000007bff7b7230 */ /* 0x000fca0000004100 */
[----:B------:R-:W-:Y:S01]  /*1ae0*/  FMUL.FTZ R156, R123, R165 ;  /* 0x000000a57b9c7220 */ /* 0x000fe20000410000 */
[----:B------:R-:W-:Y:S06]  /*1af0*/  @P3 BRA `(.L_x_36289) ;  /* 0x0000000000083947 */ /* 0x000fec0003800000 */
[----:B------:R-:W-:Y:S05]  /*1b00*/  @P1 BRA `(.L_x_36290) ;  /* 0x00000000000c1947 */ /* 0x000fea0003800000 */
[----:B------:R-:W-:Y:S05]  /*1b10*/  BRA `(.L_x_36291) ;  /* 0x0000000000107947 */ /* 0x000fea0003800000 */
.L_x_36289:
[----:B-----5:R-:W-:-:S05]  /*1b20*/  HADD2.F32 R120, -RZ, R51.H1_H1 ;  /* 0x30000033ff787230 */ /* 0x020fca0000004100 */
[----:B------:R-:W-:-:S07]  /*1b30*/  FADD.FTZ R156, R120, R156 ;  /* 0x0000009c789c7221 */ /* 0x000fce0000010000 */
.L_x_36290:
[----:B------:R-:W-:-:S04]  /*1b40*/  F2FP.F16.F32.PACK_AB R120, RZ, R156 ;  /* 0x0000009cff78723e */ /* 0x000fc800000000ff */
[----:B------:R-:W-:-:S07]  /*1b50*/  PRMT R47, R47, 0x5410, R120 ;  /* 0x000054102f2f7816 */ /* 0x000fce0000000078 */
.L_x_36291:
[----:B------:R-:W0:Y:S02]  /*1b60*/  @P1 LDC.64 R120, c[0x0][0x238] ;  /* 0x00008e00ff781b82 */ /* 0x000e240000000a00 */
[----:B0-----:R-:W-:-:S04]  /*1b70*/  @P1 LEA R120, P3, R166, R120, 0x4 ;  /* 0x00000078a6781211 */ /* 0x001fc800078620ff */
[C---:B------:R-:W-:Y:S02]  /*1b80*/  @P1 LEA.HI.X R121, R166.reuse, R121, RZ, 0x4, P3 ;  /* 0x00000079a6791211 */ /* 0x040fe400018f24ff */
[----:B------:R-:W-:-:S03]  /*1b90*/  IADD3 R166, R166, 0x20, RZ ;  /* 0x00000020a6a67810 */ /* 0x000fc60007ffe0ff */
[----:B------:R4:W-:Y:S04]  /*1ba0*/  @P1 STG.E.128 desc[UR4][R120.64], R44 ;  /* 0x0000002c78001986 */ /* 0x0009e8000c101d04 */
.L_x_36267:
[----:B------:R-:W-:Y:S05]  /*1bb0*/  BSYNC B0 ;  /* 0x0000000000007941 */ /* 0x000fea0003800000 */
.L_x_36266:
        /* <DEDUP_REMOVED lines=10> */
[----:B----4-:R-:W3:Y:S01]  /*1c60*/  LDG.E.128 R120, desc[UR4][R10.64] ;  /* 0x000000040a787981 */ /* 0x010ee2000c1e1d00 */
[----:B------:R-:W-:-:S04]  /*1c70*/  ISETP.NE.U32.AND P3, PT, RZ, UR8, PT ;  /* 0x00000008ff007c0c */ /* 0x000fc8000bf65070 */
[----:B------:R-:W-:Y:S01]  /*1c80*/  ISETP.NE.AND.EX P3, PT, RZ, UR9, PT, P3 ;  /* 0x00000009ff007c0c */ /* 0x000fe2000bf65330 */
[----:B---3--:R-:W-:-:S05]  /*1c90*/  HADD2.F32 R12, -RZ, R120.H0_H0 ;  /* 0x20000078ff0c7230 */ /* 0x008fca0000004100 */
[----:B------:R-:W-:-:S07]  /*1ca0*/  FMUL.FTZ R10, R12, R165 ;  /* 0x000000a50c0a7220 */ /* 0x000fce0000410000 */
[----:B------:R-:W-:Y:S05]  /*1cb0*/  @P3 BRA `(.L_x_36294) ;  /* 0x0000000000083947 */ /* 0x000fea0003800000 */
[----:B------:R-:W-:Y:S05]  /*1cc0*/  @P1 BRA `(.L_x_36295) ;  /* 0x00000000000c1947 */ /* 0x000fea0003800000 */
[----:B------:R-:W-:Y:S05]  /*1cd0*/  BRA `(.L_x_36296) ;  /* 0x0000000000107947 */ /* 0x000fea0003800000 */
.L_x_36294:
[----:B-----5:R-:W-:-:S05]  /*1ce0*/  HADD2.F32 R11, -RZ, R48.H0_H0 ;  /* 0x20000030ff0b7230 */ /* 0x020fca0000004100 */
[----:B------:R-:W-:-:S07]  /*1cf0*/  FADD.FTZ R10, R11, R10 ;  /* 0x0000000a0b0a7221 */ /* 0x000fce0000010000 */
.L_x_36295:
[----:B------:R-:W-:-:S04]  /*1d00*/  F2FP.F16.F32.PACK_AB R11, RZ, R10 ;  /* 0x0000000aff0b723e */ /* 0x000fc800000000ff */
[----:B------:R-:W-:-:S07]  /*1d10*/  PRMT R44, R11, 0x7610, R44 ;  /* 0x000076100b2c7816 */ /* 0x000fce000000002c */
.L_x_36296:
[----:B------:R-:W-:-:S05]  /*1d20*/  HADD2.F32 R120, -RZ, R120.H1_H1 ;  /* 0x30000078ff787230 */ /* 0x000fca0000004100 */
[----:B------:R-:W-:Y:S01]  /*1d30*/  FMUL.FTZ R11, R120, R165 ;  /* 0x000000a5780b7220 */ /* 0x000fe20000410000 */
[----:B------:R-:W-:Y:S06]  /*1d40*/  @P3 BRA `(.L_x_36297) ;  /* 0x0000000000083947 */ /* 0x000fec0003800000 */
[----:B------:R-:W-:Y:S05]  /*1d50*/  @P1 BRA `(.L_x_36298) ;  /* 0x00000000000c1947 */ /* 0x000fea0003800000 */
[----:B------:R-:W-:Y:S05]  /*1d60*/  BRA `(.L_x_36299) ;  /* 0x0000000000107947 */ /* 0x000fea0003800000 */
.L_x_36297:
[----:B-----5:R-:W-:-:S05]  /*1d70*/  HADD2.F32 R12, -RZ, R48.H1_H1 ;  /* 0x30000030ff0c7230 */ /* 0x020fca0000004100 */
[----:B------:R-:W-:-:S07]  /*1d80*/  FADD.FTZ R11, R12, R11 ;  /* 0x0000000b0c0b7221 */ /* 0x000fce0000010000 */
.L_x_36298:
[----:B------:R-:W-:-:S04]  /*1d90*/  F2FP.F16.F32.PACK_AB R12, RZ, R11 ;  /* 0x0000000bff0c723e */ /* 0x000fc800000000ff */
[----:B------:R-:W-:-:S07]  /*1da0*/  PRMT R44, R44, 0x5410, R12 ;  /* 0x000054102c2c7816 */ /* 0x000fce000000000c */
.L_x_36299:
[----:B------:R-:W-:-:S05]  /*1db0*/  HADD2.F32 R12, -RZ, R121.H0_H0 ;  /* 0x20000079ff0c7230 */ /* 0x000fca0000004100 */
[----:B------:R-:W-:Y:S01]  /*1dc0*/  FMUL.FTZ R12, R12, R165 ;  /* 0x000000a50c0c7220 */ /* 0x000fe20000410000 */
[----:B------:R-:W-:Y:S06]  /*1dd0*/  @P3 BRA `(.L_x_36300) ;  /* 0x0000000000083947 */ /* 0x000fec0003800000 */
[----:B------:R-:W-:Y:S05]  /*1de0*/  @P1 BRA `(.L_x_36301) ;  /* 0x00000000000c1947 */ /* 0x000fea0003800000 */
[----:B------:R-:W-:Y:S05]  /*1df0*/  BRA `(.L_x_36302) ;  /* 0x0000000000107947 */ /* 0x000fea0003800000 */
.L_x_36300:
[----:B-----5:R-:W-:-:S05]  /*1e00*/  HADD2.F32 R39, -RZ, R49.H0_H0 ;  /* 0x20000031ff277230 */ /* 0x020fca0000004100 */
[----:B------:R-:W-:-:S07]  /*1e10*/  FADD.FTZ R12, R39, R12 ;  /* 0x0000000c270c7221 */ /* 0x000fce0000010000 */
.L_x_36301:
[----:B------:R-:W-:-:S04]  /*1e20*/  F2FP.F16.F32.PACK_AB R39, RZ, R12 ;  /* 0x0000000cff27723e */ /* 0x000fc800000000ff */
[----:B------:R-:W-:-:S07]  /*1e30*/  PRMT R45, R39, 0x7610, R45 ;  /* 0x00007610272d7816 */ /* 0x000fce000000002d */
.L_x_36302:
[----:B------:R-:W-:-:S05]  /*1e40*/  HADD2.F32 R39, -RZ, R121.H1_H1 ;  /* 0x30000079ff277230 */ /* 0x000fca0000004100 */
[----:B------:R-:W-:Y:S01]  /*1e50*/  FMUL.FTZ R39, R39, R165 ;  /* 0x000000a527277220 */ /* 0x000fe20000410000 */
[----:B------:R-:W-:Y:S06]  /*1e60*/  @P3 BRA `(.L_x_36303) ;  /* 0x0000000000083947 */ /* 0x000fec0003800000 */
[----:B------:R-:W-:Y:S05]  /*1e70*/  @P1 BRA `(.L_x_36304) ;  /* 0x00000000000c1947 */ /* 0x000fea0003800000 */
[----:B------:R-:W-:Y:S05]  /*1e80*/  BRA `(.L_x_36305) ;  /* 0x0000000000107947 */ /* 0x000fea0003800000 */
.L_x_36303:
[----:B-----5:R-:W-:-:S05]  /*1e90*/  HADD2.F32 R40, -RZ, R49.H1_H1 ;  /* 0x30000031ff287230 */ /* 0x020fca0000004100 */
[----:B------:R-:W-:-:S07]  /*1ea0*/  FADD.FTZ R39, R40, R39 ;  /* 0x0000002728277221 */ /* 0x000fce0000010000 */
.L_x_36304:
[----:B------:R-:W-:-:S04]  /*1eb0*/  F2FP.F16.F32.PACK_AB R40, RZ, R39 ;  /* 0x00000027ff28723e */ /* 0x000fc800000000ff */
[----:B------:R-:W-:-:S07]  /*1ec0*/  PRMT R45, R45, 0x5410, R40 ;  /* 0x000054102d2d7816 */ /* 0x000fce0000000028 */
.L_x_36305:
[----:B------:R-:W-:-:S05]  /*1ed0*/  HADD2.F32 R40, -RZ, R122.H0_H0 ;  /* 0x2000007aff287230 */ /* 0x000fca0000004100 */
[----:B------:R-:W-:Y:S01]  /*1ee0*/  FMUL.FTZ R40, R40, R165 ;  /* 0x000000a528287220 */ /* 0x000fe20000410000 */
[----:B------:R-:W-:Y:S06]  /*1ef0*/  @P3 BRA `(.L_x_36306) ;  /* 0x0000000000083947 */ /* 0x000fec0003800000 */
[----:B------:R-:W-:Y:S05]  /*1f00*/  @P1 BRA `(.L_x_36307) ;  /* 0x00000000000c1947 */ /* 0x000fea0003800000 */
[----:B------:R-:W-:Y:S05]  /*1f10*/  BRA `(.L_x_36308) ;  /* 0x0000000000107947 */ /* 0x000fea0003800000 */
.L_x_36306:
[----:B-----5:R-:W-:-:S05]  /*1f20*/  HADD2.F32 R120, -RZ, R50.H0_H0 ;  /* 0x20000032ff787230 */ /* 0x020fca0000004100 */
[----:B------:R-:W-:-:S07]  /*1f30*/  FADD.FTZ R40, R120, R40 ;  /* 0x0000002878287221 */ /* 0x000fce0000010000 */
.L_x_36307:
[----:B------:R-:W-:-:S04]  /*1f40*/  F2FP.F16.F32.PACK_AB R120, RZ, R40 ;  /* 0x00000028ff78723e */ /* 0x000fc800000000ff */
[----:B------:R-:W-:-:S07]  /*1f50*/  PRMT R46, R120, 0x7610, R46 ;  /* 0x00007610782e7816 */ /* 0x000fce000000002e */
.L_x_36308:
[----:B------:R-:W-:-:S05]  /*1f60*/  HADD2.F32 R122, -RZ, R122.H1_H1 ;  /* 0x3000007aff7a7230 */ /* 0x000fca0000004100 */
[----:B------:R-:W-:Y:S01]  /*1f70*/  FMUL.FTZ R139, R122, R165 ;  /* 0x000000a57a8b7220 */ /* 0x000fe20000410000 */
[----:B------:R-:W-:Y:S06]  /*1f80*/  @P3 BRA `(.L_x_36309) ;  /* 0x0000000000083947 */ /* 0x000fec0003800000 */
[----:B------:R-:W-:Y:S05]  /*1f90*/  @P1 BRA `(.L_x_36310) ;  /* 0x00000000000c1947 */ /* 0x000fea0003800000 */
[----:B------:R-:W-:Y:S05]  /*1fa0*/  BRA `(.L_x_36311) ;  /* 0x0000000000107947 */ /* 0x000fea0003800000 */
.L_x_36309:
[----:B-----5:R-:W-:-:S05]  /*1fb0*/  HADD2.F32 R120, -RZ, R50.H1_H1 ;  /* 0x30000032ff787230 */ /* 0x020fca0000004100 */
[----:B------:R-:W-:-:S07]  /*1fc0*/  FADD.FTZ R139, R120, R139 ;  /* 0x0000008b788b7221 */ /* 0x000fce0000010000 */
.L_x_36310:
[----:B------:R-:W-:-:S04]  /*1fd0*/  F2FP.F16.F32.PACK_AB R120, RZ, R139 ;  /* 0x0000008bff78723e */ /* 0x000fc800000000ff */
[----:B------:R-:W-:-:S07]  /*1fe0*/  PRMT R46, R46, 0x5410, R120 ;  /* 0x000054102e2e7816 */ /* 0x000fce0000000078 */
.L_x_36311:
[----:B------:R-:W-:-:S05]  /*1ff0*/  HADD2.F32 R120, -RZ, R123.H0_H0 ;  /* 0x2000007bff787230 */ /* 0x000fca0000004100 */
[----:B------:R-:W-:Y:S01]  /*2000*/  FMUL.FTZ R140, R120, R165 ;  /* 0x000000a5788c7220 */ /* 0x000fe20000410000 */
[----:B------:R-:W-:Y:S06]  /*2010*/  @P3 BRA `(.L_x_36312) ;  /* 0x0000000000083947 */ /* 0x000fec0003800000 */
[----:B------:R-:W-:Y:S05]  /*2020*/  @P1 BRA `(.L_x_36313) ;  /* 0x00000000000c1947 */ /* 0x000fea0003800000 */
[----:B------:R-:W-:Y:S05]  /*2030*/  BRA `(.L_x_36314) ;  /* 0x0000000000107947 */ /* 0x000fea0003800000 */
.L_x_36312:
[----:B-----5:R-:W-:-:S05]  /*2040*/  HADD2.F32 R120, -RZ, R51.H0_H0 ;  /* 0x20000033ff787230 */ /* 0x020fca0000004100 */
[----:B------:R-:W-:-:S07]  /*2050*/  FADD.FTZ R140, R120, R140 ;  /* 0x0000008c788c7221 */ /* 0x000fce0000010000 */
.L_x_36313:
[----:B------:R-:W-:-:S04]  /*2060*/  F2FP.F16.F32.PACK_AB R120, RZ, R140 ;  /* 0x0000008cff78723e */ /* 0x000fc800000000ff */
[----:B------:R-:W-:-:S07]  /*2070*/  PRMT R47, R120, 0x7610, R47 ;  /* 0x00007610782f7816 */ /* 0x000fce000000002f */
.L_x_36314:
[----:B------:R-:W-:-:S05]  /*2080*/  HADD2.F32 R123, -RZ, R123.H1_H1 ;  /* 0x3000007bff7b7230 */ /* 0x000fca0000004100 */
[----:B------:R-:W-:Y:S01]  /*2090*/  FMUL.FTZ R157, R123, R165 ;  /* 0x000000a57b9d7220 */ /* 0x000fe20000410000 */
[----:B------:R-:W-:Y:S06]  /*20a0*/  @P3 BRA `(.L_x_36315) ;  /* 0x0000000000083947 */ /* 0x000fec0003800000 */
[----:B------:R-:W-:Y:S05]  /*20b0*/  @P1 BRA `(.L_x_36316) ;  /* 0x00000000000c1947 */ /* 0x000fea0003800000 */
[----:B------:R-:W-:Y:S05]  /*20c0*/  BRA `(.L_x_36317) ;  /* 0x0000000000107947 */ /* 0x000fea0003800000 */
.L_x_36315:
[----:B-----5:R-:W-:-:S05]  /*20d0*/  HADD2.F32 R120, -RZ, R51.H1_H1 ;  /* 0x30000033ff787230 */ /* 0x020fca0000004100 */
[----:B------:R-:W-:-:S07]  /*20e0*/  FADD.FTZ R157, R120, R157 ;  /* 0x0000009d789d7221 */ /* 0x000fce0000010000 */
.L_x_36316:
[----:B------:R-:W-:-:S04]  /*20f0*/  F2FP.F16.F32.PACK_AB R120, RZ, R157 ;  /* 0x0000009dff78723e */ /* 0x000fc800000000ff */
[----:B------:R-:W-:-:S07]  /*2100*/  PRMT R47, R47, 0x5410, R120 ;  /* 0x000054102f2f7816 */ /* 0x000fce0000000078 */
.L_x_36317:
[----:B------:R-:W0:Y:S02]  /*2110*/  @P1 LDC.64 R120, c[0x0][0x238] ;  /* 0x00008e00ff781b82 */ /* 0x000e240000000a00 */
[----:B0-----:R-:W-:-:S04]  /*2120*/  @P1 LEA R120, P3, R166, R120, 0x4 ;  /* 0x00000078a6781211 */ /* 0x001fc800078620ff */
[C---:B------:R-:W-:Y:S02]  /*2130*/  @P1 LEA.HI.X R121, R166.reuse, R121, RZ, 0x4, P3 ;  /* 0x00000079a6791211 */ /* 0x040fe400018f24ff */
[----:B------:R-:W-:-:S03]  /*2140*/  IADD3 R166, R166, 0x20, RZ ;  /* 0x00000020a6a67810 */ /* 0x000fc60007ffe0ff */
[----:B------:R0:W-:Y:S04]  /*2150*/  @P1 STG.E.128 desc[UR4][R120.64], R44 ;  /* 0x0000002c78001986 */ /* 0x0001e8000c101d04 */
.L_x_36293:
[----:B------:R-:W-:Y:S05]  /*2160*/  BSYNC B0 ;  /* 0x0000000000007941 */ /* 0x000fea0003800000 */
.L_x_36292:
        /* <DEDUP_REMOVED lines=12> */
[----:B------:R-:W-:Y:S01]  /*2230*/  ISETP.NE.AND.EX P3, PT, RZ, UR9, PT, P3 ;  /* 0x00000009ff007c0c */ /* 0x000fe2000bf65330 */
[----:B---3--:R-:W-:-:S05]  /*2240*/  HADD2.F32 R42, -RZ, R120.H0_H0 ;  /* 0x20000078ff2a7230 */ /* 0x008fca0000004100 */
[----:B------:R-:W-:-:S07]  /*2250*/  FMUL.FTZ R13, R42, R165 ;  /* 0x000000a52a0d7220 */ /* 0x000fce0000410000 */
[----:B------:R-:W-:Y:S05]  /*2260*/  @P3 BRA `(.L_x_36320) ;  /* 0x0000000000083947 */ /* 0x000fea0003800000 */
[----:B------:R-:W-:Y:S05]  /*2270*/  @P1 BRA `(.L_x_36321) ;  /* 0x00000000000c1947 */ /* 0x000fea0003800000 */
[----:B------:R-:W-:Y:S05]  /*2280*/  BRA `(.L_x_36322) ;  /* 0x0000000000107947 */ /* 0x000fea0003800000 */
.L_x_36320:
[----:B-----5:R-:W-:-:S05]  /*2290*/  HADD2.F32 R14, -RZ, R48.H0_H0 ;  /* 0x20000030ff0e7230 */ /* 0x020fca0000004100 */
[----:B------:R-:W-:-:S07]  /*22a0*/  FADD.FTZ R13, R14, R13 ;  /* 0x0000000d0e0d7221 */ /* 0x000fce0000010000 */
.L_x_36321:
[----:B------:R-:W-:-:S04]  /*22b0*/  F2FP.F16.F32.PACK_AB R14, RZ, R13 ;  /* 0x0000000dff0e723e */ /* 0x000fc800000000ff */
[----:B------:R-:W-:-:S07]  /*22c0*/  PRMT R44, R14, 0x7610, R44 ;  /* 0x000076100e2c7816 */ /* 0x000fce000000002c */
.L_x_36322:
[----:B------:R-:W-:-:S05]  /*22d0*/  HADD2.F32 R14, -RZ, R120.H1_H1 ;  /* 0x30000078ff0e7230 */ /* 0x000fca0000004100 */
[----:B------:R-:W-:Y:S01]  /*22e0*/  FMUL.FTZ R14, R14, R165 ;  /* 0x000000a50e0e7220 */ /* 0x000fe20000410000 */
[----:B------:R-:W-:Y:S06]  /*22f0*/  @P3 BRA `(.L_x_36323) ;  /* 0x0000000000083947 */ /* 0x000fec0003800000 */
[----:B------:R-:W-:Y:S05]  /*2300*/  @P1 BRA `(.L_x_36324) ;  /* 0x00000000000c1947 */ /* 0x000fea0003800000 */
[----:B------:R-:W-:Y:S05]  /*2310*/  BRA `(.L_x_36325) ;  /* 0x0000000000107947 */ /* 0x000fea0003800000 */
.L_x_36323:
[----:B-----5:R-:W-:-:S05]  /*2320*/  HADD2.F32 R15, -RZ, R48.H1_H1 ;  /* 0x30000030ff0f7230 */ /* 0x020fca0000004100 */
[----:B------:R-:W-:-:S07]  /*2330*/  FADD.FTZ R14, R15, R14 ;  /* 0x0000000e0f0e7221 */ /* 0x000fce0000010000 */
.L_x_36324:
[----:B------:R-:W-:-:S04]  /*2340*/  F2FP.F16.F32.PACK_AB R15, RZ, R14 ;  /* 0x0000000eff0f723e */ /* 0x000fc800000000ff */
[----:B------:R-:W-:-:S07]  /*2350*/  PRMT R44, R44, 0x5410, R15 ;  /* 0x000054102c2c7816 */ /* 0x000fce000000000f */
.L_x_36325:
[----:B------:R-:W-:-:S05]  /*2360*/  HADD2.F32 R15, -RZ, R121.H0_H0 ;  /* 0x20000079ff0f7230 */ /* 0x000fca0000004100 */
[----:B------:R-:W-:Y:S01]  /*2370*/  FMUL.FTZ R15, R15, R165 ;  /* 0x000000a50f0f7220 */ /* 0x000fe20000410000 */
[----:B------:R-:W-:Y:S06]  /*2380*/  @P3 BRA `(.L_x_36326) ;  /* 0x0000000000083947 */ /* 0x000fec0003800000 */
[----:B------:R-:W-:Y:S05]  /*2390*/  @P1 BRA `(.L_x_36327) ;  /* 0x00000000000c1947 */ /* 0x000fea0003800000 */
[----:B------:R-:W-:Y:S05]  /*23a0*/  BRA `(.L_x_36328) ;  /* 0x0000000000107947 */ /* 0x000fea0003800000 */
.L_x_36326:
[----:B-----5:R-:W-:-:S05]  /*23b0*/  HADD2.F32 R41, -RZ, R49.H0_H0 ;  /* 0x20000031ff297230 */ /* 0x020fca0000004100 */
[----:B------:R-:W-:-:S07]  /*23c0*/  FADD.FTZ R15, R41, R15 ;  /* 0x0000000f290f7221 */ /* 0x000fce0000010000 */
.L_x_36327:
[----:B------:R-:W-:-:S04]  /*23d0*/  F2FP.F16.F32.PACK_AB R41, RZ, R15 ;  /* 0x0000000fff29723e */ /* 0x000fc800000000ff */
[----:B------:R-:W-:-:S07]  /*23e0*/  PRMT R45, R41, 0x7610, R45 ;  /* 0x00007610292d7816 */ /* 0x000fce000000002d */
.L_x_36328:
[----:B------:R-:W-:-:S05]  /*23f0*/  HADD2.F32 R41, -RZ, R121.H1_H1 ;  /* 0x30000079ff297230 */ /* 0x000fca0000004100 */
[----:B------:R-:W-:Y:S01]  /*2400*/  FMUL.FTZ R41, R41, R165 ;  /* 0x000000a529297220 */ /* 0x000fe20000410000 */
[----:B------:R-:W-:Y:S06]  /*2410*/  @P3 BRA `(.L_x_36329) ;  /* 0x0000000000083947 */ /* 0x000fec0003800000 */
[----:B------:R-:W-:Y:S05]  /*2420*/  @P1 BRA `(.L_x_36330) ;  /* 0x00000000000c1947 */ /* 0x000fea0003800000 */
[----:B------:R-:W-:Y:S05]  /*2430*/  BRA `(.L_x_36331) ;  /* 0x0000000000107947 */ /* 0x000fea0003800000 */
.L_x_36329:
[----:B-----5:R-:W-:-:S05]  /*2440*/  HADD2.F32 R42, -RZ, R49.H1_H1 ;  /* 0x30000031ff2a7230 */ /* 0x020fca0000004100 */
[----:B------:R-:W-:-:S07]  /*2450*/  FADD.FTZ R41, R42, R41 ;  /* 0x000000292a297221 */ /* 0x000fce0000010000 */
.L_x_36330:
[----:B------:R-:W-:-:S04]  /*2460*/  F2FP.F16.F32.PACK_AB R42, RZ, R41 ;  /* 0x00000029ff2a723e */ /* 0x000fc800000000ff */
[----:B------:R-:W-:-:S07]  /*2470*/  PRMT R45, R45, 0x5410, R42 ;  /* 0x000054102d2d7816 */ /* 0x000fce000000002a */
.L_x_36331:
[----:B------:R-:W-:-:S05]  /*2480*/  HADD2.F32 R42, -RZ, R122.H0_H0 ;  /* 0x2000007aff2a7230 */ /* 0x000fca0000004100 */
[----:B------:R-:W-:Y:S01]  /*2490*/  FMUL.FTZ R42, R42, R165 ;  /* 0x000000a52a2a7220 */ /* 0x000fe20000410000 */
[----:B------:R-:W-:Y:S06]  /*24a0*/  @P3 BRA `(.L_x_36332) ;  /* 0x0000000000083947 */ /* 0x000fec0003800000 */
[----:B------:R-:W-:Y:S05]  /*24b0*/  @P1 BRA `(.L_x_36333) ;  /* 0x00000000000c1947 */ /* 0x000fea0003800000 */
[----:B------:R-:W-:Y:S05]  /*24c0*/  BRA `(.L_x_36334) ;  /* 0x0000000000107947 */ /* 0x000fea0003800000 */
.L_x_36332:
[----:B-----5:R-:W-:-:S05]  /*24d0*/  HADD2.F32 R120, -RZ, R50.H0_H0 ;  /* 0x20000032ff787230 */ /* 0x020fca0000004100 */
[----:B------:R-:W-:-:S07]  /*24e0*/  FADD.FTZ R42, R120, R42 ;  /* 0x0000002a782a7221 */ /* 0x000fce0000010000 */
.L_x_36333:
[----:B------:R-:W-:-:S04]  /*24f0*/  F2FP.F16.F32.PACK_AB R120, RZ, R42 ;  /* 0x0000002aff78723e */ /* 0x000fc800000000ff */
[----:B------:R-:W-:-:S07]  /*2500*/  PRMT R46, R120, 0x7610, R46 ;  /* 0x00007610782e7816 */ /* 0x000fce000000002e */
.L_x_36334:
[----:B------:R-:W-:-:S05]  /*2510*/  HADD2.F32 R122, -RZ, R122.H1_H1 ;  /* 0x3000007aff7a7230 */ /* 0x000fca0000004100 */
[----:B------:R-:W-:Y:S01]  /*2520*/  FMUL.FTZ R141, R122, R165 ;  /* 0x000000a57a8d7220 */ /* 0x000fe20000410000 */
[----:B------:R-:W-:Y:S06]  /*2530*/  @P3 BRA `(.L_x_36335) ;  /* 0x0000000000083947 */ /* 0x000fec0003800000 */
[----:B------:R-:W-:Y:S05]  /*2540*/  @P1 BRA `(.L_x_36336) ;  /* 0x00000000000c1947 */ /* 0x000fea0003800000 */
[----:B------:R-:W-:Y:S05]  /*2550*/  BRA `(.L_x_36337) ;  /* 0x0000000000107947 */ /* 0x000fea0003800000 */
.L_x_36335:
[----:B-----5:R-:W-:-:S05]  /*2560*/  HADD2.F32 R120, -RZ, R50.H1_H1 ;  /* 0x30000032ff787230 */ /* 0x020fca0000004100 */
[----:B------:R-:W-:-:S07]  /*2570*/  FADD.FTZ R141, R120, R141 ;  /* 0x0000008d788d7221 */ /* 0x000fce0000010000 */
.L_x_36336:
[----:B------:R-:W-:-:S04]  /*2580*/  F2FP.F16.F32.PACK_AB R120, RZ, R141 ;  /* 0x0000008dff78723e */ /* 0x000fc800000000ff */
[----:B------:R-:W-:-:S07]  /*2590*/  PRMT R46, R46, 0x5410, R120 ;  /* 0x000054102e2e7816 */ /* 0x000fce0000000078 */
.L_x_36337:
[----:B------:R-:W-:-:S05]  /*25a0*/  HADD2.F32 R120, -RZ, R123.H0_H0 ;  /* 0x2000007bff787230 */ /* 0x000fca0000004100 */
[----:B------:R-:W-:Y:S01]  /*25b0*/  FMUL.FTZ R142, R120, R165 ;  /* 0x000000a5788e7220 */ /* 0x000fe20000410000 */
[----:B------:R-:W-:Y:S06]  /*25c0*/  @P3 BRA `(.L_x_36338) ;  /* 0x0000000000083947 */ /* 0x000fec0003800000 */
[----:B------:R-:W-:Y:S05]  /*25d0*/  @P1 BRA `(.L_x_36339) ;  /* 0x00000000000c1947 */ /* 0x000fea0003800000 */
[----:B------:R-:W-:Y:S05]  /*25e0*/  BRA `(.L_x_36340) ;  /* 0x0000000000107947 */ /* 0x000fea0003800000 */
.L_x_36338:
[----:B-----5:R-:W-:-:S05]  /*25f0*/  HADD2.F32 R120, -RZ, R51.H0_H0 ;  /* 0x20000033ff787230 */ /* 0x020fca0000004100 */
[----:B------:R-:W-:-:S07]  /*2600*/  FADD.FTZ R142, R120, R142 ;  /* 0x0000008e788e7221 */ /* 0x000fce0000010000 */
.L_x_36339:
[----:B------:R-:W-:-:S04]  /*2610*/  F2FP.F16.F32.PACK_AB R120, RZ, R142 ;  /* 0x0000008eff78723e */ /* 0x000fc800000000ff */
[----:B------:R-:W-:-:S07]  /*2620*/  PRMT R47, R120, 0x7610, R47 ;  /* 0x00007610782f7816 */ /* 0x000fce000000002f */
.L_x_36340:
[----:B------:R-:W-:-:S05]  /*2630*/  HADD2.F32 R123, -RZ, R123.H1_H1 ;  /* 0x3000007bff7b7230 */ /* 0x000fca0000004100 */
[----:B------:R-:W-:Y:S01]  /*2640*/  FMUL.FTZ R158, R123, R165 ;  /* 0x000000a57b9e7220 */ /* 0x000fe20000410000 */
[----:B------:R-:W-:Y:S06]  /*2650*/  @P3 BRA `(.L_x_36341) ;  /* 0x0000000000083947 */ /* 0x000fec0003800000 */
[----:B------:R-:W-:Y:S05]  /*2660*/  @P1 BRA `(.L_x_36342) ;  /* 0x00000000000c1947 */ /* 0x000fea0003800000 */
[----:B------:R-:W-:Y:S05]  /*2670*/  BRA `(.L_x_36343) ;  /* 0x0000000000107947 */ /* 0x000fea0003800000 */
.L_x_36341:
[----:B-----5:R-:W-:-:S05]  /*2680*/  HADD2.F32 R120, -RZ, R51.H1_H1 ;  /* 0x30000033ff787230 */ /* 0x020fca0000004100 */
[----:B------:R-:W-:-:S07]  /*2690*/  FADD.FTZ R158, R120, R158 ;  /* 0x0000009e789e7221 */ /* 0x000fce0000010000 */
.L_x_36342:
[----:B------:R-:W-:-:S04]  /*26a0*/  F2FP.F16.F32.PACK_AB R120, RZ, R158 ;  /* 0x0000009eff78723e */ /* 0x000fc800000000ff */
[----:B------:R-:W-:-:S07]  /*26b0*/  PRMT R47, R47, 0x5410, R120 ;  /* 0x000054102f2f7816 */ /* 0x000fce0000000078 */
.L_x_36343:
[----:B------:R-:W0:Y:S02]  /*26c0*/  @P1 LDC.64 R120, c[0x0][0x238] ;  /* 0x00008e00ff781b82 */ /* 0x000e240000000a00 */
[----:B0-----:R-:W-:-:S04]  /*26d0*/  @P1 LEA R120, P3, R166, R120, 0x4 ;  /* 0x00000078a6781211 */ /* 0x001fc800078620ff */
[C---:B------:R-:W-:Y:S02]  /*26e0*/  @P1 LEA.HI.X R121, R166.reuse, R121, RZ, 0x4, P3 ;  /* 0x00000079a6791211 */ /* 0x040fe400018f24ff */
[----:B------:R-:W-:-:S03]  /*26f0*/  IADD3 R166, R166, 0x20, RZ ;  /* 0x00000020a6a67810 */ /* 0x000fc60007ffe0ff */
[----:B------:R0:W-:Y:S04]  /*2700*/  @P1 STG.E.128 desc[UR4][R120.64], R44 ;  /* 0x0000002c78001986 */ /* 0x0001e8000c101d04 */
.L_x_36319:
[----:B------:R-:W-:Y:S05]  /*2710*/  BSYNC B0 ;  /* 0x0000000000007941 */ /* 0x000fea0003800000 */
.L_x_36318:
        /* <DEDUP_REMOVED lines=12> */
[----:B------:R-:W-:Y:S01]  /*27e0*/  ISETP.NE.AND.EX P3, PT, RZ, UR9, PT, P3 ;  /* 0x00000009ff007c0c */ /* 0x000fe2000bf65330 */
[----:B----4-:R-:W-:-:S05]  /*27f0*/  HADD2.F32 R18, -RZ, R120.H0_H0 ;  /* 0x20000078ff127230 */ /* 0x010fca0000004100 */
[----:B------:R-:W-:-:S07]  /*2800*/  FMUL.FTZ R16, R18, R165 ;  /* 0x000000a512107220 */ /* 0x000fce0000410000 */
[----:B------:R-:W-:Y:S05]  /*2810*/  @P3 BRA `(.L_x_36346) ;  /* 0x0000000000083947 */ /* 0x000fea0003800000 */
[----:B------:R-:W-:Y:S05]  /*2820*/  @P1 BRA `(.L_x_36347) ;  /* 0x00000000000c1947 */ /* 0x000fea0003800000 */
[----:B------:R-:W-:Y:S05]  /*2830*/  BRA `(.L_x_36348) ;  /* 0x0000000000107947 */ /* 0x000fea0003800000 */
.L_x_36346:
[----:B-----5:R-:W-:-:S05]  /*2840*/  HADD2.F32 R17, -RZ, R48.H0_H0 ;  /* 0x20000030ff117230 */ /* 0x020fca0000004100 */
[----:B------:R-:W-:-:S07]  /*2850*/  FADD.FTZ R16, R17, R16 ;  /* 0x0000001011107221 */ /* 0x000fce0000010000 */
.L_x_36347:
[----:B------:R-:W-:-:S04]  /*2860*/  F2FP.F16.F32.PACK_AB R17, RZ, R16 ;  /* 0x00000010ff11723e */ /* 0x000fc800000000ff */
[----:B------:R-:W-:-:S07]  /*2870*/  PRMT R44, R17, 0x7610, R44 ;  /* 0x00007610112c7816 */ /* 0x000fce000000002c */
.L_x_36348:
[----:B------:R-:W-:-:S05]  /*2880*/  HADD2.F32 R120, -RZ, R120.H1_H1 ;  /* 0x30000078ff787230 */ /* 0x000fca0000004100 */
[----:B------:R-:W-:Y:S01]  /*2890*/  FMUL.FTZ R17, R120, R165 ;  /* 0x000000a578117220 */ /* 0x000fe20000410000 */
[----:B------:R-:W-:Y:S06]  /*28a0*/  @P3 BRA `(.L_x_36349) ;  /* 0x0000000000083947 */ /* 0x000fec0003800000 */
[----:B------:R-:W-:Y:S05]  /*28b0*/  @P1 BRA `(.L_x_36350) ;  /* 0x00000000000c1947 */ /* 0x000fea0003800000 */
[----:B------:R-:W-:Y:S05]  /*28c0*/  BRA `(.L_x_36351) ;  /* 0x0000000000107947 */ /* 0x000fea0003800000 */
.L_x_36349:
[----:B-----5:R-:W-:-:S05]  /*28d0*/  HADD2.F32 R18, -RZ, R48.H1_H1 ;  /* 0x30000030ff127230 */ /* 0x020fca0000004100 */
[----:B------:R-:W-:-:S07]  /*28e0*/  FADD.FTZ R17, R18, R17 ;  /* 0x0000001112117221 */ /* 0x000fce0000010000 */
.L_x_36350:
[----:B------:R-:W-:-:S04]  /*28f0*/  F2FP.F16.F32.PACK_AB R18, RZ, R17 ;  /* 0x00000011ff12723e */ /* 0x000fc800000000ff */
[----:B------:R-:W-:-:S07]  /*2900*/  PRMT R44, R44, 0x5410, R18 ;  /* 0x000054102c2c7816 */ /* 0x000fce0000000012 */
.L_x_36351:
[----:B------:R-:W-:-:S05]  /*2910*/  HADD2.F32 R18, -RZ, R121.H0_H0 ;  /* 0x20000079ff127230 */ /* 0x000fca0000004100 */
[----:B------:R-:W-:Y:S01]  /*2920*/  FMUL.FTZ R18, R18, R165 ;  /* 0x000000a512127220 */ /* 0x000fe20000410000 */
[----:B------:R-:W-:Y:S06]  /*2930*/  @P3 BRA `(.L_x_36352) ;  /* 0x0000000000083947 */ /* 0x000fec0003800000 */
[----:B------:R-:W-:Y:S05]  /*2940*/  @P1 BRA `(.L_x_36353) ;  /* 0x00000000000c1947 */ /* 0x000fea0003800000 */
[----:B------:R-:W-:Y:S05]  /*2950*/  BRA `(.L_x_36354) ;  /* 0x0000000000107947 */ /* 0x000fea0003800000 */
.L_x_36352:
[----:B-----5:R-:W-:-:S05]  /*2960*/  HADD2.F32 R43, -RZ, R49.H0_H0 ;  /* 0x20000031ff2b7230 */ /* 0x020fca0000004100 */
[----:B------:R-:W-:-:S07]  /*2970*/  FADD.FTZ R18, R43, R18 ;  /* 0x000000122b127221 */ /* 0x000fce0000010000 */
.L_x_36353:
[----:B------:R-:W-:-:S04]  /*2980*/  F2FP.F16.F32.PACK_AB R43, RZ, R18 ;  /* 0x00000012ff2b723e */ /* 0x000fc800000000ff */
[----:B------:R-:W-:-:S07]  /*2990*/  PRMT R45, R43, 0x7610, R45 ;  /* 0x000076102b2d7816 */ /* 0x000fce000000002d */
.L_x_36354:
[----:B------:R-:W-:-:S05]  /*29a0*/  HADD2.F32 R43, -RZ, R121.H1_H1 ;  /* 0x30000079ff2b7230 */ /* 0x000fca0000004100 */
[----:B------:R-:W-:Y:S01]  /*29b0*/  FMUL.FTZ R43, R43, R165 ;  /* 0x000000a52b2b7220 */ /* 0x000fe20000410000 */
[----:B------:R-:W-:Y:S06]  /*29c0*/  @P3 BRA `(.L_x_36355) ;  /* 0x0000000000083947 */ /* 0x000fec0003800000 */
[----:B------:R-:W-:Y:S05]  /*29d0*/  @P1 BRA `(.L_x_36356) ;  /* 0x00000000000c1947 */ /* 0x000fea0003800000 */
[----:B------:R-:W-:Y:S05]  /*29e0*/  BRA `(.L_x_36357) ;  /* 0x0000000000107947 */ /* 0x000fea0003800000 */
.L_x_36355:
[----:B-----5:R-:W-:-:S05]  /*29f0*/  HADD2.F32 R120, -RZ, R49.H1_H1 ;  /* 0x30000031ff787230 */ /* 0x020fca0000004100 */
[----:B------:R-:W-:-:S07]  /*2a00*/  FADD.FTZ R43, R120, R43 ;  /* 0x0000002b782b7221 */ /* 0x000fce0000010000 */
.L_x_36356:
[----:B------:R-:W-:-:S04]  /*2a10*/  F2FP.F16.F32.PACK_AB R120, RZ, R43 ;  /* 0x0000002bff78723e */ /* 0x000fc800000000ff */
[----:B------:R-:W-:-:S07]  /*2a20*/  PRMT R45, R45, 0x5410, R120 ;  /* 0x000054102d2d7816 */ /* 0x000fce0000000078 */
.L_x_36357:
[----:B------:R-:W-:-:S05]  /*2a30*/  HADD2.F32 R120, -RZ, R122.H0_H0 ;  /* 0x2000007aff787230 */ /* 0x000fca0000004100 */
[----:B------:R-:W-:Y:S01]  /*2a40*/  FMUL.FTZ R124, R120, R165 ;  /* 0x000000a5787c7220 */ /* 0x000fe20000410000 */
[----:B------:R-:W-:Y:S06]  /*2a50*/  @P3 BRA `(.L_x_36358) ;  /* 0x0000000000083947 */ /* 0x000fec0003800000 */
[----:B------:R-:W-:Y:S05]  /*2a60*/  @P1 BRA `(.L_x_36359) ;  /* 0x00000000000c1947 */ /* 0x000fea0003800000 */
[----:B------:R-:W-:Y:S05]  /*2a70*/  BRA `(.L_x_36360) ;  /* 0x0000000000107947 */ /* 0x000fea0003800000 */
.L_x_36358:
[----:B-----5:R-:W-:-:S05]  /*2a80*/  HADD2.F32 R120, -RZ, R50.H0_H0 ;  /* 0x20000032ff787230 */ /* 0x020fca0000004100 */
[----:B------:R-:W-:-:S07]  /*2a90*/  FADD.FTZ R124, R120, R124 ;  /* 0x0000007c787c7221 */ /* 0x000fce0000010000 */
.L_x_36359:
[----:B------:R-:W-:-:S04]  /*2aa0*/  F2FP.F16.F32.PACK_AB R120, RZ, R124 ;  /* 0x0000007cff78723e */ /* 0x000fc800000000ff */
[----:B------:R-:W-:-:S07]  /*2ab0*/  PRMT R46, R120, 0x7610, R46 ;  /* 0x00007610782e7816 */ /* 0x000fce000000002e */
.L_x_36360:
[----:B------:R-:W-:-:S05]  /*2ac0*/  HADD2.F32 R122, -RZ, R122.H1_H1 ;  /* 0x3000007aff7a7230 */ /* 0x000fca0000004100 */
[----:B------:R-:W-:Y:S01]  /*2ad0*/  FMUL.FTZ R143, R122, R165 ;  /* 0x000000a57a8f7220 */ /* 0x000fe20000410000 */
[----:B------:R-:W-:Y:S06]  /*2ae0*/  @P3 BRA `(.L_x_36361) ;  /* 0x0000000000083947 */ /* 0x000fec0003800000 */
[----:B------:R-:W-:Y:S05]  /*2af0*/  @P1 BRA `(.L_x_36362) ;  /* 0x00000000000c1947 */ /* 0x000fea0003800000 */
[----:B------:R-:W-:Y:S05]  /*2b00*/  BRA `(.L_x_36363) ;  /* 0x0000000000107947 */ /* 0x000fea0003800000 */
.L_x_36361:
[----:B-----5:R-:W-:-:S05]  /*2b10*/  HADD2.F32 R120, -RZ, R50.H1_H1 ;  /* 0x30000032ff787230 */ /* 0x020fca0000004100 */
[----:B------:R-:W-:-:S07]  /*2b20*/  FADD.FTZ R143, R120, R143 ;  /* 0x0000008f788f7221 */ /* 0x000fce0000010000 */
.L_x_36362:
[----:B------:R-:W-:-:S04]  /*2b30*/  F2FP.F16.F32.PACK_AB R120, RZ, R143 ;  /* 0x0000008fff78723e */ /* 0x000fc800000000ff */
[----:B------:R-:W-:-:S07]  /*2b40*/  PRMT R46, R46, 0x5410, R120 ;  /* 0x000054102e2e7816 */ /* 0x000fce0000000078 */
.L_x_36363:
[----:B------:R-:W-:-:S05]  /*2b50*/  HADD2.F32 R120, -RZ, R123.H0_H0 ;  /* 0x2000007bff787230 */ /* 0x000fca0000004100 */
[----:B------:R-:W-:Y:S01]  /*2b60*/  FMUL.FTZ R144, R120, R165 ;  /* 0x000000a578907220 */ /* 0x000fe20000410000 */
[----:B------:R-:W-:Y:S06]  /*2b70*/  @P3 BRA `(.L_x_36364) ;  /* 0x0000000000083947 */ /* 0x000fec0003800000 */
[----:B------:R-:W-:Y:S05]  /*2b80*/  @P1 BRA `(.L_x_36365) ;  /* 0x00000000000c1947 */ /* 0x000fea0003800000 */
[----:B------:R-:W-:Y:S05]  /*2b90*/  BRA `(.L_x_36366) ;  /* 0x0000000000107947 */ /* 0x000fea0003800000 */
.L_x_36364:
[----:B-----5:R-:W-:-:S05]  /*2ba0*/  HADD2.F32 R120, -RZ, R51.H0_H0 ;  /* 0x20000033ff787230 */ /* 0x020fca0000004100 */
[----:B------:R-:W-:-:S07]  /*2bb0*/  FADD.FTZ R144, R120, R144 ;  /* 0x0000009078907221 */ /* 0x000fce0000010000 */
.L_x_36365:
[----:B------:R-:W-:-:S04]  /*2bc0*/  F2FP.F16.F32.PACK_AB R120, RZ, R144 ;  /* 0x00000090ff78723e */ /* 0x000fc800000000ff */
[----:B------:R-:W-:-:S07]  /*2bd0*/  PRMT R47, R120, 0x7610, R47 ;  /* 0x00007610782f7816 */ /* 0x000fce000000002f */
.L_x_36366:
[----:B------:R-:W-:-:S05]  /*2be0*/  HADD2.F32 R123, -RZ, R123.H1_H1 ;  /* 0x3000007bff7b7230 */ /* 0x000fca0000004100 */
[----:B------:R-:W-:Y:S01]  /*2bf0*/  FMUL.FTZ R159, R123, R165 ;  /* 0x000000a57b9f7220 */ /* 0x000fe20000410000 */
[----:B------:R-:W-:Y:S06]  /*2c00*/  @P3 BRA `(.L_x_36367) ;  /* 0x0000000000083947 */ /* 0x000fec0003800000 */
[----:B------:R-:W-:Y:S05]  /*2c10*/  @P1 BRA `(.L_x_36368) ;  /* 0x00000000000c1947 */ /* 0x000fea0003800000 */
[----:B------:R-:W-:Y:S05]  /*2c20*/  BRA `(.L_x_36369) ;  /* 0x0000000000107947 */ /* 0x000fea0003800000 */
.L_x_36367:
[----:B-----5:R-:W-:-:S05]  /*2c30*/  HADD2.F32 R120, -RZ, R51.H1_H1 ;  /* 0x30000033ff787230 */ /* 0x020fca0000004100 */
[----:B------:R-:W-:-:S07]  /*2c40*/  FADD.FTZ R159, R120, R159 ;  /* 0x0000009f789f7221 */ /* 0x000fce0000010000 */
.L_x_36368:
[----:B------:R-:W-:-:S04]  /*2c50*/  F2FP.F16.F32.PACK_AB R120, RZ, R159 ;  /* 0x0000009fff78723e */ /* 0x000fc800000000ff */
[----:B------:R-:W-:-:S07]  /*2c60*/  PRMT R47, R47, 0x5410, R120 ;  /* 0x000054102f2f7816 */ /* 0x000fce0000000078 */
.L_x_36369:
[----:B------:R-:W0:Y:S02]  /*2c70*/  @P1 LDC.64 R120, c[0x0][0x238] ;  /* 0x00008e00ff781b82 */ /* 0x000e240000000a00 */
[----:B0-----:R-:W-:-:S04]  /*2c80*/  @P1 LEA R120, P3, R166, R120, 0x4 ;  /* 0x00000078a6781211 */ /* 0x001fc800078620ff */
[C---:B------:R-:W-:Y:S02]  /*2c90*/  @P1 LEA.HI.X R121, R166.reuse, R121, RZ, 0x4, P3 ;  /* 0x00000079a6791211 */ /* 0x040fe400018f24ff */
[----:B------:R-:W-:-:S03]  /*2ca0*/  IADD3 R166, R166, 0x20, RZ ;  /* 0x00000020a6a67810 */ /* 0x000fc60007ffe0ff */
[----:B------:R0:W-:Y:S04]  /*2cb0*/  @P1 STG.E.128 desc[UR4][R120.64], R44 ;  /* 0x0000002c78001986 */ /* 0x0001e8000c101d04 */
.L_x_36345:
[----:B------:R-:W-:Y:S05]  /*2cc0*/  BSYNC B0 ;  /* 0x0000000000007941 */ /* 0x000fea0003800000 */
.L_x_36344:
        /* <DEDUP_REMOVED lines=18> */
.L_x_36372:
[----:B-----5:R-:W-:-:S05]  /*2df0*/  HADD2.F32 R20, -RZ, R48.H0_H0 ;  /* 0x20000030ff147230 */ /* 0x020fca0000004100 */
[----:B------:R-:W-:-:S07]  /*2e00*/  FADD.FTZ R19, R20, R19 ;  /* 0x0000001314137221 */ /* 0x000fce0000010000 */
.L_x_36373:
[----:B------:R-:W-:-:S04]  /*2e10*/  F2FP.F16.F32.PACK_AB R20, RZ, R19 ;  /* 0x00000013ff14723e */ /* 0x000fc800000000ff */
[----:B------:R-:W-:-:S07]  /*2e20*/  PRMT R44, R20, 0x7610, R44 ;  /* 0x00007610142c7816 */ /* 0x000fce000000002c */
.L_x_36374:
[----:B------:R-:W-:-:S05]  /*2e30*/  HADD2.F32 R20, -RZ, R120.H1_H1 ;  /* 0x30000078ff147230 */ /* 0x000fca0000004100 */
[----:B------:R-:W-:Y:S01]  /*2e40*/  FMUL.FTZ R20, R20, R165 ;  /* 0x000000a514147220 */ /* 0x000fe20000410000 */
[----:B------:R-:W-:Y:S06]  /*2e50*/  @P3 BRA `(.L_x_36375) ;  /* 0x0000000000083947 */ /* 0x000fec0003800000 */
[----:B------:R-:W-:Y:S05]  /*2e60*/  @P1 BRA `(.L_x_36376) ;  /* 0x00000000000c1947 */ /* 0x000fea0003800000 */
[----:B------:R-:W-:Y:S05]  /*2e70*/  BRA `(.L_x_36377) ;  /* 0x0000000000107947 */ /* 0x000fea0003800000 */
.L_x_36375:
[----:B-----5:R-:W-:-:S05]  /*2e80*/  HADD2.F32 R21, -RZ, R48.H1_H1 ;  /* 0x30000030ff157230 */ /* 0x020fca0000004100 */
[----:B------:R-:W-:-:S07]  /*2e90*/  FADD.FTZ R20, R21, R20 ;  /* 0x0000001415147221 */ /* 0x000fce0000010000 */
.L_x_36376:
[----:B------:R-:W-:-:S04]  /*2ea0*/  F2FP.F16.F32.PACK_AB R21, RZ, R20 ;  /* 0x00000014ff15723e */ /* 0x000fc800000000ff */
[----:B------:R-:W-:-:S07]  /*2eb0*/  PRMT R44, R44, 0x5410, R21 ;  /* 0x000054102c2c7816 */ /* 0x000fce0000000015 */
.L_x_36377:
[----:B------:R-:W-:-:S05]  /*2ec0*/  HADD2.F32 R21, -RZ, R121.H0_H0 ;  /* 0x20000079ff157230 */ /* 0x000fca0000004100 */
[----:B------:R-:W-:Y:S01]  /*2ed0*/  FMUL.FTZ R21, R21, R165 ;  /* 0x000000a515157220 */ /* 0x000fe20000410000 */
[----:B------:R-:W-:Y:S06]  /*2ee0*/  @P3 BRA `(.L_x_36378) ;  /* 0x0000000000083947 */ /* 0x000fec0003800000 */
[----:B------:R-:W-:Y:S05]  /*2ef0*/  @P1 BRA `(.L_x_36379) ;  /* 0x00000000000c1947 */ /* 0x000fea0003800000 */
[----:B------:R-:W-:Y:S05]  /*2f00*/  BRA `(.L_x_36380) ;  /* 0x0000000000107947 */ /* 0x000fea0003800000 */
.L_x_36378:
[----:B-----5:R-:W-:-:S05]  /*2f10*/  HADD2.F32 R120, -RZ, R49.H0_H0 ;  /* 0x20000031ff787230 */ /* 0x020fca0000004100 */
[----:B------:R-:W-:-:S07]  /*2f20*/  FADD.FTZ R21, R120, R21 ;  /* 0x0000001578157221 */ /* 0x000fce0000010000 */
.L_x_36379:
[----:B------:R-:W-:-:S04]  /*2f30*/  F2FP.F16.F32.PACK_AB R120, RZ, R21 ;  /* 0x00000015ff78723e */ /* 0x000fc800000000ff */
[----:B------:R-:W-:-:S07]  /*2f40*/  PRMT R45, R120, 0x7610, R45 ;  /* 0x00007610782d7816 */ /* 0x000fce000000002d */
.L_x_36380:
[----:B------:R-:W-:-:S05]  /*2f50*/  HADD2.F32 R121, -RZ, R121.H1_H1 ;  /* 0x30000079ff797230 */ /* 0x000fca0000004100 */
[----:B------:R-:W-:Y:S01]  /*2f60*/  FMUL.FTZ R125, R121, R165 ;  /* 0x000000a5797d7220 */ /* 0x000fe20000410000 */
[----:B------:R-:W-:Y:S06]  /*2f70*/  @P3 BRA `(.L_x_36381) ;  /* 0x0000000000083947 */ /* 0x000fec0003800000 */
[----:B------:R-:W-:Y:S05]  /*2f80*/  @P1 BRA `(.L_x_36382) ;  /* 0x00000000000c1947 */ /* 0x000fea0003800000 */
[----:B------:R-:W-:Y:S05]  /*2f90*/  BRA `(.L_x_36383) ;  /* 0x0000000000107947 */ /* 0x000fea0003800000 */
.L_x_36381:
[----:B-----5:R-:W-:-:S05]  /*2fa0*/  HADD2.F32 R120, -RZ, R49.H1_H1 ;  /* 0x30000031ff787230 */ /* 0x020fca0000004100 */
[----:B------:R-:W-:-:S07]  /*2fb0*/  FADD.FTZ R125, R120, R125 ;  /* 0x0000007d787d7221 */ /* 0x000fce0000010000 */
.L_x_36382:
[----:B------:R-:W-:-:S04]  /*2fc0*/  F2FP.F16.F32.PACK_AB R120, RZ, R125 ;  /* 0x0000007dff78723e */ /* 0x000fc800000000ff */
[----:B------:R-:W-:-:S07]  /*2fd0*/  PRMT R45, R45, 0x5410, R120 ;  /* 0x000054102d2d7816 */ /* 0x000fce0000000078 */
.L_x_36383:
[----:B------:R-:W-:-:S05]  /*2fe0*/  HADD2.F32 R120, -RZ, R122.H0_H0 ;  /* 0x2000007aff787230 */ /* 0x000fca0000004100 */
[----:B------:R-:W-:Y:S01]  /*2ff0*/  FMUL.FTZ R126, R120, R165 ;  /* 0x000000a5787e7220 */ /* 0x000fe20000410000 */
[----:B------:R-:W-:Y:S06]  /*3000*/  @P3 BRA `(.L_x_36384) ;  /* 0x0000000000083947 */ /* 0x000fec0003800000 */
[----:B------:R-:W-:Y:S05]  /*3010*/  @P1 BRA `(.L_x_36385) ;  /* 0x00000000000c1947 */ /* 0x000fea0003800000 */
[----:B------:R-:W-:Y:S05]  /*3020*/  BRA `(.L_x_36386) ;  /* 0x0000000000107947 */ /* 0x000fea0003800000 */
.L_x_36384:
[----:B-----5:R-:W-:-:S05]  /*3030*/  HADD2.F32 R120, -RZ, R50.H0_H0 ;  /* 0x20000032ff787230 */ /* 0x020fca0000004100 */
[----:B------:R-:W-:-:S07]  /*3040*/  FADD.FTZ R126, R120, R126 ;  /* 0x0000007e787e7221 */ /* 0x000fce0000010000 */
.L_x_36385:
[----:B------:R-:W-:-:S04]  /*3050*/  F2FP.F16.F32.PACK_AB R120, RZ, R126 ;  /* 0x0000007eff78723e */ /* 0x000fc800000000ff */
[----:B------:R-:W-:-:S07]  /*3060*/  PRMT R46, R120, 0x7610, R46 ;  /* 0x00007610782e7816 */ /* 0x000fce000000002e */
.L_x_36386:
[----:B------:R-:W-:-:S05]  /*3070*/  HADD2.F32 R122, -RZ, R122.H1_H1 ;  /* 0x3000007aff7a7230 */ /* 0x000fca0000004100 */
[----:B------:R-:W-:Y:S01]  /*3080*/  FMUL.FTZ R145, R122, R165 ;  /* 0x000000a57a917220 */ /* 0x000fe20000410000 */
[----:B------:R-:W-:Y:S06]  /*3090*/  @P3 BRA `(.L_x_36387) ;  /* 0x0000000000083947 */ /* 0x000fec0003800000 */
[----:B------:R-:W-:Y:S05]  /*30a0*/  @P1 BRA `(.L_x_36388) ;  /* 0x00000000000c1947 */ /* 0x000fea0003800000 */
[----:B------:R-:W-:Y:S05]  /*30b0*/  BRA `(.L_x_36389) ;  /* 0x0000000000107947 */ /* 0x000fea0003800000 */
.L_x_36387:
[----:B-----5:R-:W-:-:S05]  /*30c0*/  HADD2.F32 R120, -RZ, R50.H1_H1 ;  /* 0x30000032ff787230 */ /* 0x020fca0000004100 */
[----:B------:R-:W-:-:S07]  /*30d0*/  FADD.FTZ R145, R120, R145 ;  /* 0x0000009178917221 */ /* 0x000fce0000010000 */
.L_x_36388:
[----:B------:R-:W-:-:S04]  /*30e0*/  F2FP.F16.F32.PACK_AB R120, RZ, R145 ;  /* 0x00000091ff78723e */ /* 0x000fc800000000ff */
[----:B------:R-:W-:-:S07]  /*30f0*/  PRMT R46, R46, 0x5410, R120 ;  /* 0x000054102e2e7816 */ /* 0x000fce0000000078 */
.L_x_36389:
[----:B------:R-:W-:-:S05]  /*3100*/  HADD2.F32 R120, -RZ, R123.H0_H0 ;  /* 0x2000007bff787230 */ /* 0x000fca0000004100 */
[----:B------:R-:W-:Y:S01]  /*3110*/  FMUL.FTZ R146, R120, R165 ;  /* 0x000000a578927220 */ /* 0x000fe20000410000 */
[----:B------:R-:W-:Y:S06]  /*3120*/  @P3 BRA `(.L_x_36390) ;  /* 0x0000000000083947 */ /* 0x000fec0003800000 */
[----:B------:R-:W-:Y:S05]  /*3130*/  @P1 BRA `(.L_x_36391) ;  /* 0x00000000000c1947 */ /* 0x000fea0003800000 */
[----:B------:R-:W-:Y:S05]  /*3140*/  BRA `(.L_x_36392) ;  /* 0x0000000000107947 */ /* 0x000fea0003800000 */
.L_x_36390:
[----:B-----5:R-:W-:-:S05]  /*3150*/  HADD2.F32 R120, -RZ, R51.H0_H0 ;  /* 0x20000033ff787230 */ /* 0x020fca0000004100 */
[----:B------:R-:W-:-:S07]  /*3160*/  FADD.FTZ R146, R120, R146 ;  /* 0x0000009278927221 */ /* 0x000fce0000010000 */
.L_x_36391:
[----:B------:R-:W-:-:S04]  /*3170*/  F2FP.F16.F32.PACK_AB R120, RZ, R146 ;  /* 0x00000092ff78723e */ /* 0x000fc800000000ff */
[----:B------:R-:W-:-:S07]  /*3180*/  PRMT R47, R120, 0x7610, R47 ;  /* 0x00007610782f7816 */ /* 0x000fce000000002f */
.L_x_36392:
[----:B------:R-:W-:-:S05]  /*3190*/  HADD2.F32 R123, -RZ, R123.H1_H1 ;  /* 0x3000007bff7b7230 */ /* 0x000fca0000004100 */
[----:B------:R-:W-:Y:S01]  /*31a0*/  FMUL.FTZ R160, R123, R165 ;  /* 0x000000a57ba07220 */ /* 0x000fe20000410000 */
[----:B------:R-:W-:Y:S06]  /*31b0*/  @P3 BRA `(.L_x_36393) ;  /* 0x0000000000083947 */ /* 0x000fec0003800000 */
[----:B------:R-:W-:Y:S05]  /*31c0*/  @P1 BRA `(.L_x_36394) ;  /* 0x00000000000c1947 */ /* 0x000fea0003800000 */
[----:B------:R-:W-:Y:S05]  /*31d0*/  BRA `(.L_x_36395) ;  /* 0x0000000000107947 */ /* 0x000fea0003800000 */
.L_x_36393:
[----:B-----5:R-:W-:-:S05]  /*31e0*/  HADD2.F32 R120, -RZ, R51.H1_H1 ;  /* 0x30000033ff787230 */ /* 0x020fca0000004100 */
[----:B------:R-:W-:-:S07]  /*31f0*/  FADD.FTZ R160, R120, R160 ;  /* 0x000000a078a07221 */ /* 0x000fce0000010000 */
.L_x_36394:
[----:B------:R-:W-:-:S04]  /*3200*/  F2FP.F16.F32.PACK_AB R120, RZ, R160 ;  /* 0x000000a0ff78723e */ /* 0x000fc800000000ff */
[----:B------:R-:W-:-:S07]  /*3210*/  PRMT R47, R47, 0x5410, R120 ;  /* 0x000054102f2f7816 */ /* 0x000fce0000000078 */
.L_x_36395:
[----:B------:R-:W0:Y:S02]  /*3220*/  @P1 LDC.64 R120, c[0x0][0x238] ;  /* 0x00008e00ff781b82 */ /* 0x000e240000000a00 */
[----:B0-----:R-:W-:-:S04]  /*3230*/  @P1 LEA R120, P3, R166, R120, 0x4 ;  /* 0x00000078a6781211 */ /* 0x001fc800078620ff */
[C---:B------:R-:W-:Y:S02]  /*3240*/  @P1 LEA.HI.X R121, R166.reuse, R121, RZ, 0x4, P3 ;  /* 0x00000079a6791211 */ /* 0x040fe400018f24ff */
[----:B------:R-:W-:-:S03]  /*3250*/  IADD3 R166, R166, 0x20, RZ ;  /* 0x00000020a6a67810 */ /* 0x000fc60007ffe0ff */
[----:B------:R0:W-:Y:S04]  /*3260*/  @P1 STG.E.128 desc[UR4][R120.64], R44 ;  /* 0x0000002c78001986 */ /* 0x0001e8000c101d04 */
.L_x_36371:
[----:B------:R-:W-:Y:S05]  /*3270*/  BSYNC B0 ;  /* 0x0000000000007941 */ /* 0x000fea0003800000 */
.L_x_36370:
        /* <DEDUP_REMOVED lines=18> */
.L_x_36398:
[----:B-----5:R-:W-:-:S05]  /*33a0*/  HADD2.F32 R23, -RZ, R48.H0_H0 ;  /* 0x20000030ff177230 */ /* 0x020fca0000004100 */
[----:B------:R-:W-:-:S07]  /*33b0*/  FADD.FTZ R22, R23, R22 ;  /* 0x0000001617167221 */ /* 0x000fce0000010000 */
.L_x_36399:
[----:B------:R-:W-:-:S04]  /*33c0*/  F2FP.F16.F32.PACK_AB R23, RZ, R22 ;  /* 0x00000016ff17723e */ /* 0x000fc800000000ff */
[----:B------:R-:W-:-:S07]  /*33d0*/  PRMT R44, R23, 0x7610, R44 ;  /* 0x00007610172c7816 */ /* 0x000fce000000002c */
.L_x_36400:
[----:B------:R-:W-:-:S05]  /*33e0*/  HADD2.F32 R120, -RZ, R120.H1_H1 ;  /* 0x30000078ff787230 */ /* 0x000fca0000004100 */
[----:B------:R-:W-:Y:S01]  /*33f0*/  FMUL.FTZ R23, R120, R165 ;  /* 0x000000a578177220 */ /* 0x000fe20000410000 */
[----:B------:R-:W-:Y:S06]  /*3400*/  @P3 BRA `(.L_x_36401) ;  /* 0x0000000000083947 */ /* 0x000fec0003800000 */
[----:B------:R-:W-:Y:S05]  /*3410*/  @P1 BRA `(.L_x_36402) ;  /* 0x00000000000c1947 */ /* 0x000fea0003800000 */
[----:B------:R-:W-:Y:S05]  /*3420*/  BRA `(.L_x_36403) ;  /* 0x0000000000107947 */ /* 0x000fea0003800000 */
.L_x_36401:
[----:B-----5:R-:W-:-:S05]  /*3430*/  HADD2.F32 R24, -RZ, R48.H1_H1 ;  /* 0x30000030ff187230 */ /* 0x020fca0000004100 */
[----:B------:R-:W-:-:S07]  /*3440*/  FADD.FTZ R23, R24, R23 ;  /* 0x0000001718177221 */ /* 0x000fce0000010000 */
.L_x_36402:
[----:B------:R-:W-:-:S04]  /*3450*/  F2FP.F16.F32.PACK_AB R24, RZ, R23 ;  /* 0x00000017ff18723e */ /* 0x000fc800000000ff */
[----:B------:R-:W-:-:S07]  /*3460*/  PRMT R44, R44, 0x5410, R24 ;  /* 0x000054102c2c7816 */ /* 0x000fce0000000018 */
.L_x_36403:
[----:B------:R-:W-:-:S05]  /*3470*/  HADD2.F32 R24, -RZ, R121.H0_H0 ;  /* 0x20000079ff187230 */ /* 0x000fca0000004100 */
[----:B------:R-:W-:Y:S01]  /*3480*/  FMUL.FTZ R24, R24, R165 ;  /* 0x000000a518187220 */ /* 0x000fe20000410000 */
[----:B------:R-:W-:Y:S06]  /*3490*/  @P3 BRA `(.L_x_36404) ;  /* 0x0000000000083947 */ /* 0x000fec0003800000 */
[----:B------:R-:W-:Y:S05]  /*34a0*/  @P1 BRA `(.L_x_36405) ;  /* 0x00000000000c1947 */ /* 0x000fea0003800000 */
[----:B------:R-:W-:Y:S05]  /*34b0*/  BRA `(.L_x_36406) ;  /* 0x0000000000107947 */ /* 0x000fea0003800000 */
.L_x_36404:
[----:B-----5:R-:W-:-:S05]  /*34c0*/  HADD2.F32 R120, -RZ, R49.H0_H0 ;  /* 0x20000031ff787230 */ /* 0x020fca0000004100 */
[----:B------:R-:W-:-:S07]  /*34d0*/  FADD.FTZ R24, R120, R24 ;  /* 0x0000001878187221 */ /* 0x000fce0000010000 */
.L_x_36405:
[----:B------:R-:W-:-:S04]  /*34e0*/  F2FP.F16.F32.PACK_AB R120, RZ, R24 ;  /* 0x00000018ff78723e */ /* 0x000fc800000000ff */
[----:B------:R-:W-:-:S07]  /*34f0*/  PRMT R45, R120, 0x7610, R45 ;  /* 0x00007610782d7816 */ /* 0x000fce000000002d */
.L_x_36406:
[----:B------:R-:W-:-:S05]  /*3500*/  HADD2.F32 R121, -RZ, R121.H1_H1 ;  /* 0x30000079ff797230 */ /* 0x000fca0000004100 */
[----:B------:R-:W-:Y:S01]  /*3510*/  FMUL.FTZ R127, R121, R165 ;  /* 0x000000a5797f7220 */ /* 0x000fe20000410000 */
[----:B------:R-:W-:Y:S06]  /*3520*/  @P3 BRA `(.L_x_36407) ;  /* 0x0000000000083947 */ /* 0x000fec0003800000 */
[----:B------:R-:W-:Y:S05]  /*3530*/  @P1 BRA `(.L_x_36408) ;  /* 0x00000000000c1947 */ /* 0x000fea0003800000 */
[----:B------:R-:W-:Y:S05]  /*3540*/  BRA `(.L_x_36409) ;  /* 0x0000000000107947 */ /* 0x000fea0003800000 */
.L_x_36407:
[----:B-----5:R-:W-:-:S05]  /*3550*/  HADD2.F32 R120, -RZ, R49.H1_H1 ;  /* 0x30000031ff787230 */ /* 0x020fca0000004100 */
[----:B------:R-:W-:-:S07]  /*3560*/  FADD.FTZ R127, R120, R127 ;  /* 0x0000007f787f7221 */ /* 0x000fce0000010000 */
.L_x_36408:
[----:B------:R-:W-:-:S04]  /*3570*/  F2FP.F16.F32.PACK_AB R120, RZ, R127 ;  /* 0x0000007fff78723e */ /* 0x000fc800000000ff */
[----:B------:R-:W-:-:S07]  /*3580*/  PRMT R45, R45, 0x5410, R120 ;  /* 0x000054102d2d7816 */ /* 0x000fce0000000078 */
.L_x_36409:
[----:B------:R-:W-:-:S05]  /*3590*/  HADD2.F32 R120, -RZ, R122.H0_H0 ;  /* 0x2000007aff787230 */ /* 0x000fca0000004100 */
[----:B------:R-:W-:Y:S01]  /*35a0*/  FMUL.FTZ R128, R120, R165 ;  /* 0x000000a578807220 */ /* 0x000fe20000410000 */
[----:B------:R-:W-:Y:S06]  /*35b0*/  @P3 BRA `(.L_x_36410) ;  /* 0x0000000000083947 */ /* 0x000fec0003800000 */
[----:B------:R-:W-:Y:S05]  /*35c0*/  @P1 BRA `(.L_x_36411) ;  /* 0x00000000000c1947 */ /* 0x000fea0003800000 */
[----:B------:R-:W-:Y:S05]  /*35d0*/  BRA `(.L_x_36412) ;  /* 0x0000000000107947 */ /* 0x000fea0003800000 */
.L_x_36410:
[----:B-----5:R-:W-:-:S05]  /*35e0*/  HADD2.F32 R120, -RZ, R50.H0_H0 ;  /* 0x20000032ff787230 */ /* 0x020fca0000004100 */
[----:B------:R-:W-:-:S07]  /*35f0*/  FADD.FTZ R128, R120, R128 ;  /* 0x0000008078807221 */ /* 0x000fce0000010000 */
.L_x_36411:
[----:B------:R-:W-:-:S04]  /*3600*/  F2FP.F16.F32.PACK_AB R120, RZ, R128 ;  /* 0x00000080ff78723e */ /* 0x000fc800000000ff */
[----:B------:R-:W-:-:S07]  /*3610*/  PRMT R46, R120, 0x7610, R46 ;  /* 0x00007610782e7816 */ /* 0x000fce000000002e */
.L_x_36412:
[----:B------:R-:W-:-:S05]  /*3620*/  HADD2.F32 R122, -RZ, R122.H1_H1 ;  /* 0x3000007aff7a7230 */ /* 0x000fca0000004100 */
[----:B------:R-:W-:Y:S01]  /*3630*/  FMUL.FTZ R147, R122, R165 ;  /* 0x000000a57a937220 */ /* 0x000fe20000410000 */
[----:B------:R-:W-:Y:S06]  /*3640*/  @P3 BRA `(.L_x_36413) ;  /* 0x0000000000083947 */ /* 0x000fec0003800000 */
[----:B------:R-:W-:Y:S05]  /*3650*/  @P1 BRA `(.L_x_36414) ;  /* 0x00000000000c1947 */ /* 0x000fea0003800000 */
[----:B------:R-:W-:Y:S05]  /*3660*/  BRA `(.L_x_36415) ;  /* 0x0000000000107947 */ /* 0x000fea0003800000 */
.L_x_36413:
[----:B-----5:R-:W-:-:S05]  /*3670*/  HADD2.F32 R120, -RZ, R50.H1_H1 ;  /* 0x30000032ff787230 */ /* 0x020fca0000004100 */
[----:B------:R-:W-:-:S07]  /*3680*/  FADD.FTZ R147, R120, R147 ;  /* 0x0000009378937221 */ /* 0x000fce0000010000 */
.L_x_36414:
[----:B------:R-:W-:-:S04]  /*3690*/  F2FP.F16.F32.PACK_AB R120, RZ, R147 ;  /* 0x00000093ff78723e */ /* 0x000fc800000000ff */
[----:B------:R-:W-:-:S07]  /*36a0*/  PRMT R46, R46, 0x5410, R120 ;  /* 0x000054102e2e7816 */ /* 0x000fce0000000078 */
.L_x_36415:
[----:B------:R-:W-:-:S05]  /*36b0*/  HADD2.F32 R120, -RZ, R123.H0_H0 ;  /* 0x2000007bff787230 */ /* 0x000fca0000004100 */
[----:B------:R-:W-:Y:S01]  /*36c0*/  FMUL.FTZ R148, R120, R165 ;  /* 0x000000a578947220 */ /* 0x000fe20000410000 */
[----:B------:R-:W-:Y:S06]  /*36d0*/  @P3 BRA `(.L_x_36416) ;  /* 0x0000000000083947 */ /* 0x000fec0003800000 */
[----:B------:R-:W-:Y:S05]  /*36e0*/  @P1 BRA `(.L_x_36417) ;  /* 0x00000000000c1947 */ /* 0x000fea0003800000 */
[----:B------:R-:W-:Y:S05]  /*36f0*/  BRA `(.L_x_36418) ;  /* 0x0000000000107947 */ /* 0x000fea0003800000 */
.L_x_36416:
[----:B-----5:R-:W-:-:S05]  /*3700*/  HADD2.F32 R120, -RZ, R51.H0_H0 ;  /* 0x20000033ff787230 */ /* 0x020fca0000004100 */
[----:B------:R-:W-:-:S07]  /*3710*/  FADD.FTZ R148, R120, R148 ;  /* 0x0000009478947221 */ /* 0x000fce0000010000 */
.L_x_36417:
[----:B------:R-:W-:-:S04]  /*3720*/  F2FP.F16.F32.PACK_AB R120, RZ, R148 ;  /* 0x00000094ff78723e */ /* 0x000fc800000000ff */
[----:B------:R-:W-:-:S07]  /*3730*/  PRMT R47, R120, 0x7610, R47 ;  /* 0x00007610782f7816 */ /* 0x000fce000000002f */
.L_x_36418:
[----:B------:R-:W-:-:S05]  /*3740*/  HADD2.F32 R123, -RZ, R123.H1_H1 ;  /* 0x3000007bff7b7230 */ /* 0x000fca0000004100 */
[----:B------:R-:W-:Y:S01]  /*3750*/  FMUL.FTZ R161, R123, R165 ;  /* 0x000000a57ba17220 */ /* 0x000fe20000410000 */
[----:B------:R-:W-:Y:S06]  /*3760*/  @P3 BRA `(.L_x_36419) ;  /* 0x0000000000083947 */ /* 0x000fec0003800000 */
[----:B------:R-:W-:Y:S05]  /*3770*/  @P1 BRA `(.L_x_36420) ;  /* 0x00000000000c1947 */ /* 0x000fea0003800000 */
[----:B------:R-:W-:Y:S05]  /*3780*/  BRA `(.L_x_36421) ;  /* 0x0000000000107947 */ /* 0x000fea0003800000 */
.L_x_36419:
[----:B-----5:R-:W-:-:S05]  /*3790*/  HADD2.F32 R120, -RZ, R51.H1_H1 ;  /* 0x30000033ff787230 */ /* 0x020fca0000004100 */
[----:B------:R-:W-:-:S07]  /*37a0*/  FADD.FTZ R161, R120, R161 ;  /* 0x000000a178a17221 */ /* 0x000fce0000010000 */
.L_x_36420:
[----:B------:R-:W-:-:S04]  /*37b0*/  F2FP.F16.F32.PACK_AB R120, RZ, R161 ;  /* 0x000000a1ff78723e */ /* 0x000fc800000000ff */
[----:B------:R-:W-:-:S07]  /*37c0*/  PRMT R47, R47, 0x5410, R120 ;  /* 0x000054102f2f7816 */ /* 0x000fce0000000078 */
.L_x_36421:
[----:B------:R-:W0:Y:S02]  /*37d0*/  @P1 LDC.64 R120, c[0x0][0x238] ;  /* 0x00008e00ff781b82 */ /* 0x000e240000000a00 */
[----:B0-----:R-:W-:-:S04]  /*37e0*/  @P1 LEA R120, P3, R166, R120, 0x4 ;  /* 0x00000078a6781211 */ /* 0x001fc800078620ff */
[C---:B------:R-:W-:Y:S02]  /*37f0*/  @P1 LEA.HI.X R121, R166.reuse, R121, RZ, 0x4, P3 ;  /* 0x00000079a6791211 */ /* 0x040fe400018f24ff */
[----:B------:R-:W-:-:S03]  /*3800*/  IADD3 R166, R166, 0x20, RZ ;  /* 0x00000020a6a67810 */ /* 0x000fc60007ffe0ff */
[----:B------:R0:W-:Y:S04]  /*3810*/  @P1 STG.E.128 desc[UR4][R120.64], R44 ;  /* 0x0000002c78001986 */ /* 0x0001e8000c101d04 */
.L_x_36397:
[----:B------:R-:W-:Y:S05]  /*3820*/  BSYNC B0 ;  /* 0x0000000000007941 */ /* 0x000fea0003800000 */
.L_x_36396:
        /* <DEDUP_REMOVED lines=18> */
.L_x_36424:
[----:B-----5:R-:W-:-:S05]  /*3950*/  HADD2.F32 R26, -RZ, R48.H0_H0 ;  /* 0x20000030ff1a7230 */ /* 0x020fca0000004100 */
[----:B------:R-:W-:-:S07]  /*3960*/  FADD.FTZ R25, R26, R25 ;  /* 0x000000191a197221 */ /* 0x000fce0000010000 */
.L_x_36425:
[----:B------:R-:W-:-:S04]  /*3970*/  F2FP.F16.F32.PACK_AB R26, RZ, R25 ;  /* 0x00000019ff1a723e */ /* 0x000fc800000000ff */
[----:B------:R-:W-:-:S07]  /*3980*/  PRMT R44, R26, 0x7610, R44 ;  /* 0x000076101a2c7816 */ /* 0x000fce000000002c */
.L_x_36426:
[----:B------:R-:W-:-:S05]  /*3990*/  HADD2.F32 R26, -RZ, R120.H1_H1 ;  /* 0x30000078ff1a7230 */ /* 0x000fca0000004100 */
[----:B------:R-:W-:Y:S01]  /*39a0*/  FMUL.FTZ R26, R26, R165 ;  /* 0x000000a51a1a7220 */ /* 0x000fe20000410000 */
[----:B------:R-:W-:Y:S06]  /*39b0*/  @P3 BRA `(.L_x_36427) ;  /* 0x0000000000083947 */ /* 0x000fec0003800000 */
[----:B------:R-:W-:Y:S05]  /*39c0*/  @P1 BRA `(.L_x_36428) ;  /* 0x00000000000c1947 */ /* 0x000fea0003800000 */
[----:B------:R-:W-:Y:S05]  /*39d0*/  BRA `(.L_x_36429) ;  /* 0x0000000000107947 */ /* 0x000fea0003800000 */
.L_x_36427:
[----:B-----5:R-:W-:-:S05]  /*39e0*/  HADD2.F32 R27, -RZ, R48.H1_H1 ;  /* 0x30000030ff1b7230 */ /* 0x020fca0000004100 */
[----:B------:R-:W-:-:S07]  /*39f0*/  FADD.FTZ R26, R27, R26 ;  /* 0x0000001a1b1a7221 */ /* 0x000fce0000010000 */
.L_x_36428:
[----:B------:R-:W-:-:S04]  /*3a00*/  F2FP.F16.F32.PACK_AB R27, RZ, R26 ;  /* 0x0000001aff1b723e */ /* 0x000fc800000000ff */
[----:B------:R-:W-:-:S07]  /*3a10*/  PRMT R44, R44, 0x5410, R27 ;  /* 0x000054102c2c7816 */ /* 0x000fce000000001b */
.L_x_36429:
[----:B------:R-:W-:-:S05]  /*3a20*/  HADD2.F32 R27, -RZ, R121.H0_H0 ;  /* 0x20000079ff1b7230 */ /* 0x000fca0000004100 */
[----:B------:R-:W-:Y:S01]  /*3a30*/  FMUL.FTZ R27, R27, R165 ;  /* 0x000000a51b1b7220 */ /* 0x000fe20000410000 */
[----:B------:R-:W-:Y:S06]  /*3a40*/  @P3 BRA `(.L_x_36430) ;  /* 0x0000000000083947 */ /* 0x000fec0003800000 */
[----:B------:R-:W-:Y:S05]  /*3a50*/  @P1 BRA `(.L_x_36431) ;  /* 0x00000000000c1947 */ /* 0x000fea0003800000 */
[----:B------:R-:W-:Y:S05]  /*3a60*/  BRA `(.L_x_36432) ;  /* 0x0000000000107947 */ /* 0x000fea0003800000 */
.L_x_36430:
[----:B-----5:R-:W-:-:S05]  /*3a70*/  HADD2.F32 R120, -RZ, R49.H0_H0 ;  /* 0x20000031ff787230 */ /* 0x020fca0000004100 */
[----:B------:R-:W-:-:S07]  /*3a80*/  FADD.FTZ R27, R120, R27 ;  /* 0x0000001b781b7221 */ /* 0x000fce0000010000 */
.L_x_36431:
[----:B------:R-:W-:-:S04]  /*3a90*/  F2FP.F16.F32.PACK_AB R120, RZ, R27 ;  /* 0x0000001bff78723e */ /* 0x000fc800000000ff */
[----:B------:R-:W-:-:S07]  /*3aa0*/  PRMT R45, R120, 0x7610, R45 ;  /* 0x00007610782d7816 */ /* 0x000fce000000002d */
.L_x_36432:
[----:B------:R-:W-:-:S05]  /*3ab0*/  HADD2.F32 R121, -RZ, R121.H1_H1 ;  /* 0x30000079ff797230 */ /* 0x000fca0000004100 */
[----:B------:R-:W-:Y:S01]  /*3ac0*/  FMUL.FTZ R129, R121, R165 ;  /* 0x000000a579817220 */ /* 0x000fe20000410000 */
[----:B------:R-:W-:Y:S06]  /*3ad0*/  @P3 BRA `(.L_x_36433) ;  /* 0x0000000000083947 */ /* 0x000fec0003800000 */
[----:B------:R-:W-:Y:S05]  /*3ae0*/  @P1 BRA `(.L_x_36434) ;  /* 0x00000000000c1947 */ /* 0x000fea0003800000 */
[----:B------:R-:W-:Y:S05]  /*3af0*/  BRA `(.L_x_36435) ;  /* 0x0000000000107947 */ /* 0x000fea0003800000 */
.L_x_36433:
[----:B-----5:R-:W-:-:S05]  /*3b00*/  HADD2.F32 R120, -RZ, R49.H1_H1 ;  /* 0x30000031ff787230 */ /* 0x020fca0000004100 */
[----:B------:R-:W-:-:S07]  /*3b10*/  FADD.FTZ R129, R120, R129 ;  /* 0x0000008178817221 */ /* 0x000fce0000010000 */
.L_x_36434:
[----:B------:R-:W-:-:S04]  /*3b20*/  F2FP.F16.F32.PACK_AB R120, RZ, R129 ;  /* 0x00000081ff78723e */ /* 0x000fc800000000ff */
[----:B------:R-:W-:-:S07]  /*3b30*/  PRMT R45, R45, 0x5410, R120 ;  /* 0x000054102d2d7816 */ /* 0x000fce0000000078 */
.L_x_36435:
[----:B------:R-:W-:-:S05]  /*3b40*/  HADD2.F32 R120, -RZ, R122.H0_H0 ;  /* 0x2000007aff787230 */ /* 0x000fca0000004100 */
[----:B------:R-:W-:Y:S01]  /*3b50*/  FMUL.FTZ R130, R120, R165 ;  /* 0x000000a578827220 */ /* 0x000fe20000410000 */
[----:B------:R-:W-:Y:S06]  /*3b60*/  @P3 BRA `(.L_x_36436) ;  /* 0x0000000000083947 */ /* 0x000fec0003800000 */
[----:B------:R-:W-:Y:S05]  /*3b70*/  @P1 BRA `(.L_x_36437) ;  /* 0x00000000000c1947 */ /* 0x000fea0003800000 */
[----:B------:R-:W-:Y:S05]  /*3b80*/  BRA `(.L_x_36438) ;  /* 0x0000000000107947 */ /* 0x000fea0003800000 */
.L_x_36436:
[----:B-----5:R-:W-:-:S05]  /*3b90*/  HADD2.F32 R120, -RZ, R50.H0_H0 ;  /* 0x20000032ff787230 */ /* 0x020fca0000004100 */
[----:B------:R-:W-:-:S07]  /*3ba0*/  FADD.FTZ R130, R120, R130 ;  /* 0x0000008278827221 */ /* 0x000fce0000010000 */
.L_x_36437:
[----:B------:R-:W-:-:S04]  /*3bb0*/  F2FP.F16.F32.PACK_AB R120, RZ, R130 ;  /* 0x00000082ff78723e */ /* 0x000fc800000000ff */
[----:B------:R-:W-:-:S07]  /*3bc0*/  PRMT R46, R120, 0x7610, R46 ;  /* 0x00007610782e7816 */ /* 0x000fce000000002e */
.L_x_36438:
[----:B------:R-:W-:-:S05]  /*3bd0*/  HADD2.F32 R122, -RZ, R122.H1_H1 ;  /* 0x3000007aff7a7230 */ /* 0x000fca0000004100 */
[----:B------:R-:W-:Y:S01]  /*3be0*/  FMUL.FTZ R149, R122, R165 ;  /* 0x000000a57a957220 */ /* 0x000fe20000410000 */
[----:B------:R-:W-:Y:S06]  /*3bf0*/  @P3 BRA `(.L_x_36439) ;  /* 0x0000000000083947 */ /* 0x000fec0003800000 */
[----:B------:R-:W-:Y:S05]  /*3c00*/  @P1 BRA `(.L_x_36440) ;  /* 0x00000000000c1947 */ /* 0x000fea0003800000 */
[----:B------:R-:W-:Y:S05]  /*3c10*/  BRA `(.L_x_36441) ;  /* 0x0000000000107947 */ /* 0x000fea0003800000 */
.L_x_36439:
[----:B-----5:R-:W-:-:S05]  /*3c20*/  HADD2.F32 R120, -RZ, R50.H1_H1 ;  /* 0x30000032ff787230 */ /* 0x020fca0000004100 */
[----:B------:R-:W-:-:S07]  /*3c30*/  FADD.FTZ R149, R120, R149 ;  /* 0x0000009578957221 */ /* 0x000fce0000010000 */
.L_x_36440:
[----:B------:R-:W-:-:S04]  /*3c40*/  F2FP.F16.F32.PACK_AB R120, RZ, R149 ;  /* 0x00000095ff78723e */ /* 0x000fc800000000ff */
[----:B------:R-:W-:-:S07]  /*3c50*/  PRMT R46, R46, 0x5410, R120 ;  /* 0x000054102e2e7816 */ /* 0x000fce0000000078 */
.L_x_36441:
[----:B------:R-:W-:-:S05]  /*3c60*/  HADD2.F32 R120, -RZ, R123.H0_H0 ;  /* 0x2000007bff787230 */ /* 0x000fca0000004100 */
[----:B------:R-:W-:Y:S01]  /*3c70*/  FMUL.FTZ R150, R120, R165 ;  /* 0x000000a578967220 */ /* 0x000fe20000410000 */
[----:B------:R-:W-:Y:S06]  /*3c80*/  @P3 BRA `(.L_x_36442) ;  /* 0x0000000000083947 */ /* 0x000fec0003800000 */
[----:B------:R-:W-:Y:S05]  /*3c90*/  @P1 BRA `(.L_x_36443) ;  /* 0x00000000000c1947 */ /* 0x000fea0003800000 */
[----:B------:R-:W-:Y:S05]  /*3ca0*/  BRA `(.L_x_36444) ;  /* 0x0000000000107947 */ /* 0x000fea0003800000 */
.L_x_36442:
[----:B-----5:R-:W-:-:S05]  /*3cb0*/  HADD2.F32 R120, -RZ, R51.H0_H0 ;  /* 0x20000033ff787230 */ /* 0x020fca0000004100 */
[----:B------:R-:W-:-:S07]  /*3cc0*/  FADD.FTZ R150, R120, R150 ;  /* 0x0000009678967221 */ /* 0x000fce0000010000 */
.L_x_36443:
[----:B------:R-:W-:-:S04]  /*3cd0*/  F2FP.F16.F32.PACK_AB R120, RZ, R150 ;  /* 0x00000096ff78723e */ /* 0x000fc800000000ff */
[----:B------:R-:W-:-:S07]  /*3ce0*/  PRMT R47, R120, 0x7610, R47 ;  /* 0x00007610782f7816 */ /* 0x000fce000000002f */
.L_x_36444:
[----:B------:R-:W-:-:S05]  /*3cf0*/  HADD2.F32 R123, -RZ, R123.H1_H1 ;  /* 0x3000007bff7b7230 */ /* 0x000fca0000004100 */
[----:B------:R-:W-:Y:S01]  /*3d00*/  FMUL.FTZ R162, R123, R165 ;  /* 0x000000a57ba27220 */ /* 0x000fe20000410000 */
[----:B------:R-:W-:Y:S06]  /*3d10*/  @P3 BRA `(.L_x_36445) ;  /* 0x0000000000083947 */ /* 0x000fec0003800000 */
[----:B------:R-:W-:Y:S05]  /*3d20*/  @P1 BRA `(.L_x_36446) ;  /* 0x00000000000c1947 */ /* 0x000fea0003800000 */
[----:B------:R-:W-:Y:S05]  /*3d30*/  BRA `(.L_x_36447) ;  /* 0x0000000000107947 */ /* 0x000fea0003800000 */
.L_x_36445:
[----:B-----5:R-:W-:-:S05]  /*3d40*/  HADD2.F32 R120, -RZ, R51.H1_H1 ;  /* 0x30000033ff787230 */ /* 0x020fca0000004100 */
[----:B------:R-:W-:-:S07]  /*3d50*/  FADD.FTZ R162, R120, R162 ;  /* 0x000000a278a27221 */ /* 0x000fce0000010000 */
.L_x_36446:
[----:B------:R-:W-:-:S04]  /*3d60*/  F2FP.F16.F32.PACK_AB R120, RZ, R162 ;  /* 0x000000a2ff78723e */ /* 0x000fc800000000ff */
[----:B------:R-:W-:-:S07]  /*3d70*/  PRMT R47, R47, 0x5410, R120 ;  /* 0x000054102f2f7816 */ /* 0x000fce0000000078 */
.L_x_36447:
[----:B------:R-:W0:Y:S02]  /*3d80*/  @P1 LDC.64 R120, c[0x0][0x238] ;  /* 0x00008e00ff781b82 */ /* 0x000e240000000a00 */
[----:B0-----:R-:W-:-:S04]  /*3d90*/  @P1 LEA R120, P3, R166, R120, 0x4 ;  /* 0x00000078a6781211 */ /* 0x001fc800078620ff */
[C---:B------:R-:W-:Y:S02]  /*3da0*/  @P1 LEA.HI.X R121, R166.reuse, R121, RZ, 0x4, P3 ;  /* 0x00000079a6791211 */ /* 0x040fe400018f24ff */
[----:B------:R-:W-:-:S03]  /*3db0*/  IADD3 R166, R166, 0x20, RZ ;  /* 0x00000020a6a67810 */ /* 0x000fc60007ffe0ff */
[----:B------:R0:W-:Y:S04]  /*3dc0*/  @P1 STG.E.128 desc[UR4][R120.64], R44 ;  /* 0x0000002c78001986 */ /* 0x0001e8000c101d04 */
.L_x_36423:
[----:B------:R-:W-:Y:S05]  /*3dd0*/  BSYNC B0 ;  /* 0x0000000000007941 */ /* 0x000fea0003800000 */
.L_x_36422:
        /* <DEDUP_REMOVED lines=18> */
.L_x_36450:
[----:B-----5:R-:W-:-:S05]  /*3f00*/  HADD2.F32 R29, -RZ, R48.H0_H0 ;  /* 0x20000030ff1d7230 */ /* 0x020fca0000004100 */
[----:B------:R-:W-:-:S07]  /*3f10*/  FADD.FTZ R28, R29, R28 ;  /* 0x0000001c1d1c7221 */ /* 0x000fce0000010000 */
.L_x_36451:
[----:B------:R-:W-:-:S04]  /*3f20*/  F2FP.F16.F32.PACK_AB R29, RZ, R28 ;  /* 0x0000001cff1d723e */ /* 0x000fc800000000ff */
[----:B------:R-:W-:-:S07]  /*3f30*/  PRMT R44, R29, 0x7610, R44 ;  /* 0x000076101d2c7816 */ /* 0x000fce000000002c */
.L_x_36452:
[----:B------:R-:W-:-:S05]  /*3f40*/  HADD2.F32 R120, -RZ, R120.H1_H1 ;  /* 0x30000078ff787230 */ /* 0x000fca0000004100 */
[----:B------:R-:W-:Y:S01]  /*3f50*/  FMUL.FTZ R29, R120, R165 ;  /* 0x000000a5781d7220 */ /* 0x000fe20000410000 */
[----:B------:R-:W-:Y:S06]  /*3f60*/  @P3 BRA `(.L_x_36453) ;  /* 0x0000000000083947 */ /* 0x000fec0003800000 */
[----:B------:R-:W-:Y:S05]  /*3f70*/  @P1 BRA `(.L_x_36454) ;  /* 0x00000000000c1947 */ /* 0x000fea0003800000 */
[----:B------:R-:W-:Y:S05]  /*3f80*/  BRA `(.L_x_36455) ;  /* 0x0000000000107947 */ /* 0x000fea0003800000 */
.L_x_36453:
[----:B-----5:R-:W-:-:S05]  /*3f90*/  HADD2.F32 R30, -RZ, R48.H1_H1 ;  /* 0x30000030ff1e7230 */ /* 0x020fca0000004100 */
[----:B------:R-:W-:-:S07]  /*3fa0*/  FADD.FTZ R29, R30, R29 ;  /* 0x0000001d1e1d7221 */ /* 0x000fce0000010000 */
.L_x_36454:
[----:B------:R-:W-:-:S04]  /*3fb0*/  F2FP.F16.F32.PACK_AB R30, RZ, R29 ;  /* 0x0000001dff1e723e */ /* 0x000fc800000000ff */
[----:B------:R-:W-:-:S07]  /*3fc0*/  PRMT R44, R44, 0x5410, R30 ;  /* 0x000054102c2c7816 */ /* 0x000fce000000001e */
.L_x_36455:
[----:B------:R-:W-:-:S05]  /*3fd0*/  HADD2.F32 R30, -RZ, R121.H0_H0 ;  /* 0x20000079ff1e7230 */ /* 0x000fca0000004100 */
[----:B------:R-:W-:Y:S01]  /*3fe0*/  FMUL.FTZ R30, R30, R165 ;  /* 0x000000a51e1e7220 */ /* 0x000fe20000410000 */
[----:B------:R-:W-:Y:S06]  /*3ff0*/  @P3 BRA `(.L_x_36456) ;  /* 0x0000000000083947 */ /* 0x000fec0003800000 */
[----:B------:R-:W-:Y:S05]  /*4000*/  @P1 BRA `(.L_x_36457) ;  /* 0x00000000000c1947 */ /* 0x000fea0003800000 */
[----:B------:R-:W-:Y:S05]  /*4010*/  BRA `(.L_x_36458) ;  /* 0x0000000000107947 */ /* 0x000fea0003800000 */
.L_x_36456:
[----:B-----5:R-:W-:-:S05]  /*4020*/  HADD2.F32 R120, -RZ, R49.H0_H0 ;  /* 0x20000031ff787230 */ /* 0x020fca0000004100 */
[----:B------:R-:W-:-:S07]  /*4030*/  FADD.FTZ R30, R120, R30 ;  /* 0x0000001e781e7221 */ /* 0x000fce0000010000 */
.L_x_36457:
[----:B------:R-:W-:-:S04]  /*4040*/  F2FP.F16.F32.PACK_AB R120, RZ, R30 ;  /* 0x0000001eff78723e */ /* 0x000fc800000000ff */
[----:B------:R-:W-:-:S07]  /*4050*/  PRMT R45, R120, 0x7610, R45 ;  /* 0x00007610782d7816 */ /* 0x000fce000000002d */
.L_x_36458:
[----:B------:R-:W-:-:S05]  /*4060*/  HADD2.F32 R121, -RZ, R121.H1_H1 ;  /* 0x30000079ff797230 */ /* 0x000fca0000004100 */
[----:B------:R-:W-:Y:S01]  /*4070*/  FMUL.FTZ R131, R121, R165 ;  /* 0x000000a579837220 */ /* 0x000fe20000410000 */
[----:B------:R-:W-:Y:S06]  /*4080*/  @P3 BRA `(.L_x_36459) ;  /* 0x0000000000083947 */ /* 0x000fec0003800000 */
[----:B------:R-:W-:Y:S05]  /*4090*/  @P1 BRA `(.L_x_36460) ;  /* 0x00000000000c1947 */ /* 0x000fea0003800000 */
[----:B------:R-:W-:Y:S05]  /*40a0*/  BRA `(.L_x_36461) ;  /* 0x0000000000107947 */ /* 0x000fea0003800000 */
.L_x_36459:
[----:B-----5:R-:W-:-:S05]  /*40b0*/  HADD2.F32 R120, -RZ, R49.H1_H1 ;  /* 0x30000031ff787230 */ /* 0x020fca0000004100 */
[----:B------:R-:W-:-:S07]  /*40c0*/  FADD.FTZ R131, R120, R131 ;  /* 0x0000008378837221 */ /* 0x000fce0000010000 */
.L_x_36460:
[----:B------:R-:W-:-:S04]  /*40d0*/  F2FP.F16.F32.PACK_AB R120, RZ, R131 ;  /* 0x00000083ff78723e */ /* 0x000fc800000000ff */
[----:B------:R-:W-:-:S07]  /*40e0*/  PRMT R45, R45, 0x5410, R120 ;  /* 0x000054102d2d7816 */ /* 0x000fce0000000078 */
.L_x_36461:
[----:B------:R-:W-:-:S05]  /*40f0*/  HADD2.F32 R120, -RZ, R122.H0_H0 ;  /* 0x2000007aff787230 */ /* 0x000fca0000004100 */
[----:B------:R-:W-:Y:S01]  /*4100*/  FMUL.FTZ R132, R120, R165 ;  /* 0x000000a578847220 */ /* 0x000fe20000410000 */
[----:B------:R-:W-:Y:S06]  /*4110*/  @P3 BRA `(.L_x_36462) ;  /* 0x0000000000083947 */ /* 0x000fec0003800000 */
[----:B------:R-:W-:Y:S05]  /*4120*/  @P1 BRA `(.L_x_36463) ;  /* 0x00000000000c1947 */ /* 0x000fea0003800000 */
[----:B------:R-:W-:Y:S05]  /*4130*/  BRA `(.L_x_36464) ;  /* 0x0000000000107947 */ /* 0x000fea0003800000 */
.L_x_36462:
[----:B-----5:R-:W-:-:S05]  /*4140*/  HADD2.F32 R120, -RZ, R50.H0_H0 ;  /* 0x20000032ff787230 */ /* 0x020fca0000004100 */
[----:B------:R-:W-:-:S07]  /*4150*/  FADD.FTZ R132, R120, R132 ;  /* 0x0000008478847221 */ /* 0x000fce0000010000 */
.L_x_36463:
[----:B------:R-:W-:-:S04]  /*4160*/  F2FP.F16.F32.PACK_AB R120, RZ, R132 ;  /* 0x00000084ff78723e */ /* 0x000fc800000000ff */
[----:B------:R-:W-:-:S07]  /*4170*/  PRMT R46, R120, 0x7610, R46 ;  /* 0x00007610782e7816 */ /* 0x000fce000000002e */
.L_x_36464:
[----:B------:R-:W-:-:S05]  /*4180*/  HADD2.F32 R122, -RZ, R122.H1_H1 ;  /* 0x3000007aff7a7230 */ /* 0x000fca0000004100 */
[----:B------:R-:W-:Y:S01]  /*4190*/  FMUL.FTZ R151, R122, R165 ;  /* 0x000000a57a977220 */ /* 0x000fe20000410000 */
[----:B------:R-:W-:Y:S06]  /*41a0*/  @P3 BRA `(.L_x_36465) ;  /* 0x0000000000083947 */ /* 0x000fec0003800000 */
[----:B------:R-:W-:Y:S05]  /*41b0*/  @P1 BRA `(.L_x_36466) ;  /* 0x00000000000c1947 */ /* 0x000fea0003800000 */
[----:B------:R-:W-:Y:S05]  /*41c0*/  BRA `(.L_x_36467) ;  /* 0x0000000000107947 */ /* 0x000fea0003800000 */
.L_x_36465:
[----:B-----5:R-:W-:-:S05]  /*41d0*/  HADD2.F32 R120, -RZ, R50.H1_H1 ;  /* 0x30000032ff787230 */ /* 0x020fca0000004100 */
[----:B------:R-:W-:-:S07]  /*41e0*/  FADD.FTZ R151, R120, R151 ;  /* 0x0000009778977221 */ /* 0x000fce0000010000 */
.L_x_36466:
[----:B------:R-:W-:-:S04]  /*41f0*/  F2FP.F16.F32.PACK_AB R120, RZ, R151 ;  /* 0x00000097ff78723e */ /* 0x000fc800000000ff */
[----:B------:R-:W-:-:S07]  /*4200*/  PRMT R46, R46, 0x5410, R120 ;  /* 0x000054102e2e7816 */ /* 0x000fce0000000078 */
.L_x_36467:
[----:B------:R-:W-:-:S05]  /*4210*/  HADD2.F32 R120, -RZ, R123.H0_H0 ;  /* 0x2000007bff787230 */ /* 0x000fca0000004100 */
[----:B------:R-:W-:Y:S01]  /*4220*/  FMUL.FTZ R152, R120, R165 ;  /* 0x000000a578987220 */ /* 0x000fe20000410000 */
[----:B------:R-:W-:Y:S06]  /*4230*/  @P3 BRA `(.L_x_36468) ;  /* 0x0000000000083947 */ /* 0x000fec0003800000 */
[----:B------:R-:W-:Y:S05]  /*4240*/  @P1 BRA `(.L_x_36469) ;  /* 0x00000000000c1947 */ /* 0x000fea0003800000 */
[----:B------:R-:W-:Y:S05]  /*4250*/  BRA `(.L_x_36470) ;  /* 0x0000000000107947 */ /* 0x000fea0003800000 */
.L_x_36468:
[----:B-----5:R-:W-:-:S05]  /*4260*/  HADD2.F32 R120, -RZ, R51.H0_H0 ;  /* 0x20000033ff787230 */ /* 0x020fca0000004100 */
[----:B------:R-:W-:-:S07]  /*4270*/  FADD.FTZ R152, R120, R152 ;  /* 0x0000009878987221 */ /* 0x000fce0000010000 */
.L_x_36469:
[----:B------:R-:W-:-:S04]  /*4280*/  F2FP.F16.F32.PACK_AB R120, RZ, R152 ;  /* 0x00000098ff78723e */ /* 0x000fc800000000ff */
[----:B------:R-:W-:-:S07]  /*4290*/  PRMT R47, R120, 0x7610, R47 ;  /* 0x00007610782f7816 */ /* 0x000fce000000002f */
.L_x_36470:
[----:B------:R-:W-:-:S05]  /*42a0*/  HADD2.F32 R123, -RZ, R123.H1_H1 ;  /* 0x3000007bff7b7230 */ /* 0x000fca0000004100 */
[----:B------:R-:W-:Y:S01]  /*42b0*/  FMUL.FTZ R163, R123, R165 ;  /* 0x000000a57ba37220 */ /* 0x000fe20000410000 */
[----:B------:R-:W-:Y:S06]  /*42c0*/  @P3 BRA `(.L_x_36471) ;  /* 0x0000000000083947 */ /* 0x000fec0003800000 */
[----:B------:R-:W-:Y:S05]  /*42d0*/  @P1 BRA `(.L_x_36472) ;  /* 0x00000000000c1947 */ /* 0x000fea0003800000 */
[----:B------:R-:W-:Y:S05]  /*42e0*/  BRA `(.L_x_36473) ;  /* 0x0000000000107947 */ /* 0x000fea0003800000 */
.L_x_36471:
[----:B-----5:R-:W-:-:S05]  /*42f0*/  HADD2.F32 R120, -RZ, R51.H1_H1 ;  /* 0x30000033ff787230 */ /* 0x020fca0000004100 */
[----:B------:R-:W-:-:S07]  /*4300*/  FADD.FTZ R163, R120, R163 ;  /* 0x000000a378a37221 */ /* 0x000fce0000010000 */
.L_x_36472:
[----:B------:R-:W-:-:S04]  /*4310*/  F2FP.F16.F32.PACK_AB R120, RZ, R163 ;  /* 0x000000a3ff78723e */ /* 0x000fc800000000ff */
[----:B------:R-:W-:-:S07]  /*4320*/  PRMT R47, R47, 0x5410, R120 ;  /* 0x000054102f2f7816 */ /* 0x000fce0000000078 */
.L_x_36473:
[----:B------:R-:W0:Y:S02]  /*4330*/  @P1 LDC.64 R120, c[0x0][0x238] ;  /* 0x00008e00ff781b82 */ /* 0x000e240000000a00 */
[----:B0-----:R-:W-:-:S04]  /*4340*/  @P1 LEA R120, P3, R166, R120, 0x4 ;  /* 0x00000078a6781211 */ /* 0x001fc800078620ff */
[C---:B------:R-:W-:Y:S02]  /*4350*/  @P1 LEA.HI.X R121, R166.reuse, R121, RZ, 0x4, P3 ;  /* 0x00000079a6791211 */ /* 0x040fe400018f24ff */
[----:B------:R-:W-:-:S03]  /*4360*/  IADD3 R166, R166, 0x20, RZ ;  /* 0x00000020a6a67810 */ /* 0x000fc60007ffe0ff */
[----:B------:R0:W-:Y:S04]  /*4370*/  @P1 STG.E.128 desc[UR4][R120.64], R44 ;  /* 0x0000002c78001986 */ /* 0x0001e8000c101d04 */
.L_x_36449:
[----:B------:R-:W-:Y:S05]  /*4380*/  BSYNC B0 ;  /* 0x0000000000007941 */ /* 0x000fea0003800000 */
.L_x_36448:
        /* <DEDUP_REMOVED lines=18> */
.L_x_36476:
[----:B-----5:R-:W-:-:S05]  /*44b0*/  HADD2.F32 R32, -RZ, R48.H0_H0 ;  /* 0x20000030ff207230 */ /* 0x020fca0000004100 */
[----:B------:R-:W-:-:S07]  /*44c0*/  FADD.FTZ R31, R32, R31 ;  /* 0x0000001f201f7221 */ /* 0x000fce0000010000 */
.L_x_36477:
[----:B------:R-:W-:-:S04]  /*44d0*/  F2FP.F16.F32.PACK_AB R32, RZ, R31 ;  /* 0x0000001fff20723e */ /* 0x000fc800000000ff */
[----:B------:R-:W-:-:S07]  /*44e0*/  PRMT R44, R32, 0x7610, R44 ;  /* 0x00007610202c7816 */ /* 0x000fce000000002c */
.L_x_36478:
[----:B------:R-:W-:-:S05]  /*44f0*/  HADD2.F32 R32, -RZ, R120.H1_H1 ;  /* 0x30000078ff207230 */ /* 0x000fca0000004100 */
[----:B------:R-:W-:Y:S01]  /*4500*/  FMUL.FTZ R32, R32, R165 ;  /* 0x000000a520207220 */ /* 0x000fe20000410000 */
[----:B------:R-:W-:Y:S06]  /*4510*/  @P3 BRA `(.L_x_36479) ;  /* 0x0000000000083947 */ /* 0x000fec0003800000 */
[----:B------:R-:W-:Y:S05]  /*4520*/  @P1 BRA `(.L_x_36480) ;  /* 0x00000000000c1947 */ /* 0x000fea0003800000 */
[----:B------:R-:W-:Y:S05]  /*4530*/  BRA `(.L_x_36481) ;  /* 0x0000000000107947 */ /* 0x000fea0003800000 */
.L_x_36479:
[----:B-----5:R-:W-:-:S05]  /*4540*/  HADD2.F32 R33, -RZ, R48.H1_H1 ;  /* 0x30000030ff217230 */ /* 0x020fca0000004100 */
[----:B------:R-:W-:-:S07]  /*4550*/  FADD.FTZ R32, R33, R32 ;  /* 0x0000002021207221 */ /* 0x000fce0000010000 */
.L_x_36480:
[----:B------:R-:W-:-:S04]  /*4560*/  F2FP.F16.F32.PACK_AB R33, RZ, R32 ;  /* 0x00000020ff21723e */ /* 0x000fc800000000ff */
[----:B------:R-:W-:-:S07]  /*4570*/  PRMT R44, R44, 0x5410, R33 ;  /* 0x000054102c2c7816 */ /* 0x000fce0000000021 */
.L_x_36481:
[----:B------:R-:W-:-:S05]  /*4580*/  HADD2.F32 R33, -RZ, R121.H0_H0 ;  /* 0x20000079ff217230 */ /* 0x000fca0000004100 */
[----:B------:R-:W-:Y:S01]  /*4590*/  FMUL.FTZ R33, R33, R165 ;  /* 0x000000a521217220 */ /* 0x000fe20000410000 */
[----:B------:R-:W-:Y:S06]  /*45a0*/  @P3 BRA `(.L_x_36482) ;  /* 0x0000000000083947 */ /* 0x000fec0003800000 */
[----:B------:R-:W-:Y:S05]  /*45b0*/  @P1 BRA `(.L_x_36483) ;  /* 0x00000000000c1947 */ /* 0x000fea0003800000 */
[----:B------:R-:W-:Y:S05]  /*45c0*/  BRA `(.L_x_36484) ;  /* 0x0000000000107947 */ /* 0x000fea0003800000 */
.L_x_36482:
[----:B-----5:R-:W-:-:S05]  /*45d0*/  HADD2.F32 R120, -RZ, R49.H0_H0 ;  /* 0x20000031ff787230 */ /* 0x020fca0000004100 */
[----:B------:R-:W-:-:S07]  /*45e0*/  FADD.FTZ R33, R120, R33 ;  /* 0x0000002178217221 */ /* 0x000fce0000010000 */
.L_x_36483:
[----:B------:R-:W-:-:S04]  /*45f0*/  F2FP.F16.F32.PACK_AB R120, RZ, R33 ;  /* 0x00000021ff78723e */ /* 0x000fc800000000ff */
[----:B------:R-:W-:-:S07]  /*4600*/  PRMT R45, R120, 0x7610, R45 ;  /* 0x00007610782d7816 */ /* 0x000fce000000002d */
.L_x_36484:
[----:B------:R-:W-:-:S05]  /*4610*/  HADD2.F32 R121, -RZ, R121.H1_H1 ;  /* 0x30000079ff797230 */ /* 0x000fca0000004100 */
[----:B------:R-:W-:Y:S01]  /*4620*/  FMUL.FTZ R133, R121, R165 ;  /* 0x000000a579857220 */ /* 0x000fe20000410000 */
[----:B------:R-:W-:Y:S06]  /*4630*/  @P3 BRA `(.L_x_36485) ;  /* 0x0000000000083947 */ /* 0x000fec0003800000 */
[----:B------:R-:W-:Y:S05]  /*4640*/  @P1 BRA `(.L_x_36486) ;  /* 0x00000000000c1947 */ /* 0x000fea0003800000 */
[----:B------:R-:W-:Y:S05]  /*4650*/  BRA `(.L_x_36487) ;  /* 0x0000000000107947 */ /* 0x000fea0003800000 */
.L_x_36485:
[----:B-----5:R-:W-:-:S05]  /*4660*/  HADD2.F32 R120, -RZ, R49.H1_H1 ;  /* 0x30000031ff787230 */ /* 0x020fca0000004100 */
[----:B------:R-:W-:-:S07]  /*4670*/  FADD.FTZ R133, R120, R133 ;  /* 0x0000008578857221 */ /* 0x000fce0000010000 */
.L_x_36486:
[----:B------:R-:W-:-:S04]  /*4680*/  F2FP.F16.F32.PACK_AB R120, RZ, R133 ;  /* 0x00000085ff78723e */ /* 0x000fc800000000ff */
[----:B------:R-:W-:-:S07]  /*4690*/  PRMT R45, R45, 0x5410, R120 ;  /* 0x000054102d2d7816 */ /* 0x000fce0000000078 */
.L_x_36487:
[----:B------:R-:W-:-:S05]  /*46a0*/  HADD2.F32 R120, -RZ, R122.H0_H0 ;  /* 0x2000007aff787230 */ /* 0x000fca0000004100 */
[----:B------:R-:W-:Y:S01]  /*46b0*/  FMUL.FTZ R134, R120, R165 ;  /* 0x000000a578867220 */ /* 0x000fe20000410000 */
[----:B------:R-:W-:Y:S06]  /*46c0*/  @P3 BRA `(.L_x_36488) ;  /* 0x0000000000083947 */ /* 0x000fec0003800000 */
[----:B------:R-:W-:Y:S05]  /*46d0*/  @P1 BRA `(.L_x_36489) ;  /* 0x00000000000c1947 */ /* 0x000fea0003800000 */
[----:B------:R-:W-:Y:S05]  /*46e0*/  BRA `(.L_x_36490) ;  /* 0x0000000000107947 */ /* 0x000fea0003800000 */
.L_x_36488:
[----:B-----5:R-:W-:-:S05]  /*46f0*/  HADD2.F32 R120, -RZ, R50.H0_H0 ;  /* 0x20000032ff787230 */ /* 0x020fca0000004100 */
[----:B------:R-:W-:-:S07]  /*4700*/  FADD.FTZ R134, R120, R134 ;  /* 0x0000008678867221 */ /* 0x000fce0000010000 */
.L_x_36489:
[----:B------:R-:W-:-:S04]  /*4710*/  F2FP.F16.F32.PACK_AB R120, RZ, R134 ;  /* 0x00000086ff78723e */ /* 0x000fc800000000ff */
[----:B------:R-:W-:-:S07]  /*4720*/  PRMT R46, R120, 0x7610, R46 ;  /* 0x00007610782e7816 */ /* 0x000fce000000002e */
.L_x_36490:
[----:B------:R-:W-:-:S05]  /*4730*/  HADD2.F32 R122, -RZ, R122.H1_H1 ;  /* 0x3000007aff7a7230 */ /* 0x000fca0000004100 */
[----:B------:R-:W-:Y:S01]  /*4740*/  FMUL.FTZ R153, R122, R165 ;  /* 0x000000a57a997220 */ /* 0x000fe20000410000 */
[----:B------:R-:W-:Y:S06]  /*4750*/  @P3 BRA `(.L_x_36491) ;  /* 0x0000000000083947 */ /* 0x000fec0003800000 */
[----:B------:R-:W-:Y:S05]  /*4760*/  @P1 BRA `(.L_x_36492) ;  /* 0x00000000000c1947 */ /* 0x000fea0003800000 */
[----:B------:R-:W-:Y:S05]  /*4770*/  BRA `(.L_x_36493) ;  /* 0x0000000000107947 */ /* 0x000fea0003800000 */
.L_x_36491:
[----:B-----5:R-:W-:-:S05]  /*4780*/  HADD2.F32 R120, -RZ, R50.H1_H1 ;  /* 0x30000032ff787230 */ /* 0x020fca0000004100 */
[----:B------:R-:W-:-:S07]  /*4790*/  FADD.FTZ R153, R120, R153 ;  /* 0x0000009978997221 */ /* 0x000fce0000010000 */
.L_x_36492:
[----:B------:R-:W-:-:S04]  /*47a0*/  F2FP.F16.F32.PACK_AB R120, RZ, R153 ;  /* 0x00000099ff78723e */ /* 0x000fc800000000ff */
[----:B------:R-:W-:-:S07]  /*47b0*/  PRMT R46, R46, 0x5410, R120 ;  /* 0x000054102e2e7816 */ /* 0x000fce0000000078 */
.L_x_36493:
[----:B------:R-:W-:-:S05]  /*47c0*/  HADD2.F32 R120, -RZ, R123.H0_H0 ;  /* 0x2000007bff787230 */ /* 0x000fca0000004100 */
[----:B------:R-:W-:Y:S01]  /*47d0*/  FMUL.FTZ R154, R120, R165 ;  /* 0x000000a5789a7220 */ /* 0x000fe20000410000 */
[----:B------:R-:W-:Y:S06]  /*47e0*/  @P3 BRA `(.L_x_36494) ;  /* 0x0000000000083947 */ /* 0x000fec0003800000 */
[----:B------:R-:W-:Y:S05]  /*47f0*/  @P1 BRA `(.L_x_36495) ;  /* 0x00000000000c1947 */ /* 0x000fea0003800000 */
[----:B------:R-:W-:Y:S05]  /*4800*/  BRA `(.L_x_36496) ;  /* 0x0000000000107947 */ /* 0x000fea0003800000 */
.L_x_36494:
[----:B-----5:R-:W-:-:S05]  /*4810*/  HADD2.F32 R120, -RZ, R51.H0_H0 ;  /* 0x20000033ff787230 */ /* 0x020fca0000004100 */
[----:B------:R-:W-:-:S07]  /*4820*/  FADD.FTZ R154, R120, R154 ;  /* 0x0000009a789a7221 */ /* 0x000fce0000010000 */
.L_x_36495:
[----:B------:R-:W-:-:S04]  /*4830*/  F2FP.F16.F32.PACK_AB R120, RZ, R154 ;  /* 0x0000009aff78723e */ /* 0x000fc800000000ff */
[----:B------:R-:W-:-:S07]  /*4840*/  PRMT R47, R120, 0x7610, R47 ;  /* 0x00007610782f7816 */ /* 0x000fce000000002f */
.L_x_36496:
[----:B------:R-:W-:-:S05]  /*4850*/  HADD2.F32 R123, -RZ, R123.H1_H1 ;  /* 0x3000007bff7b7230 */ /* 0x000fca0000004100 */
[----:B------:R-:W-:Y:S01]  /*4860*/  FMUL.FTZ R164, R123, R165 ;  /* 0x000000a57ba47220 */ /* 0x000fe20000410000 */
[----:B------:R-:W-:Y:S06]  /*4870*/  @P3 BRA `(.L_x_36497) ;  /* 0x0000000000083947 */ /* 0x000fec0003800000 */
[----:B------:R-:W-:Y:S05]  /*4880*/  @P1 BRA `(.L_x_36498) ;  /* 0x00000000000c1947 */ /* 0x000fea0003800000 */
[----:B------:R-:W-:Y:S05]  /*4890*/  BRA `(.L_x_36499) ;  /* 0x0000000000107947 */ /* 0x000fea0003800000 */
.L_x_36497:
[----:B-----5:R-:W-:-:S05]  /*48a0*/  HADD2.F32 R120, -RZ, R51.H1_H1 ;  /* 0x30000033ff787230 */ /* 0x020fca0000004100 */
[----:B------:R-:W-:-:S07]  /*48b0*/  FADD.FTZ R164, R120, R164 ;  /* 0x000000a478a47221 */ /* 0x000fce0000010000 */
.L_x_36498:
[----:B------:R-:W-:-:S04]  /*48c0*/  F2FP.F16.F32.PACK_AB R120, RZ, R164 ;  /* 0x000000a4ff78723e */ /* 0x000fc800000000ff */
[----:B------:R-:W-:-:S07]  /*48d0*/  PRMT R47, R47, 0x5410, R120 ;  /* 0x000054102f2f7816 */ /* 0x000fce0000000078 */
.L_x_36499:
[----:B------:R-:W0:Y:S02]  /*48e0*/  @P1 LDC.64 R120, c[0x0][0x238] ;  /* 0x00008e00ff781b82 */ /* 0x000e240000000a00 */
[----:B0-----:R-:W-:-:S04]  /*48f0*/  @P1 LEA R120, P3, R166, R120, 0x4 ;  /* 0x00000078a6781211 */ /* 0x001fc800078620ff */
[----:B------:R-:W-:-:S05]  /*4900*/  @P1 LEA.HI.X R121, R166, R121, RZ, 0x4, P3 ;  /* 0x00000079a6791211 */ /* 0x000fca00018f24ff */
[----:B------:R0:W-:Y:S04]  /*4910*/  @P1 STG.E.128 desc[UR4][R120.64], R44 ;  /* 0x0000002c78001986 */ /* 0x0001e8000c101d04 */
.L_x_36475:
[----:B------:R-:W-:Y:S05]  /*4920*/  BSYNC B0 ;  /* 0x0000000000007941 */ /* 0x000fea0003800000 */
.L_x_36474:
        /* <DEDUP_REMOVED lines=296> */
.L_x_36533:
        /* <DEDUP_REMOVED lines=34> */
[----:B------:R-:W-:Y:S01]  /*5dd0*/  F2FP.F16.F32.PACK_AB R120, R121, R120 ;  /* 0x000000787978723e */ /* 0x000fe200000000ff */
        /* <DEDUP_REMOVED lines=8> */
[----:B------:R-:W-:Y:S01]  /*5e60*/  F2FP.F16.F32.PACK_AB R121, R121, R122 ;  /* 0x0000007a7979723e */ /* 0x000fe200000000ff */
[----:B------:R-:W-:Y:S01]  /*5e70*/  FADD.FTZ R122, R135, -R200 ;  /* 0x800000c8877a7221 */ /* 0x000fe20000010000 */
[----:B------:R-:W-:-:S03]  /*5e80*/  FFMA.FTZ R166, R201, R166, R178 ;  /* 0x000000a6c9a67223 */ /* 0x000fc600000100b2 */
[----:B------:R-:W-:-:S04]  /*5e90*/  FMUL.FTZ R122, R165, R122 ;  /* 0x0000007aa57a7220 */ /* 0x000fc80000410000 */
[----:B------:R-:W-:-:S05]  /*5ea0*/  FFMA.FTZ R122, R202, R122, R177 ;  /* 0x0000007aca7a7223 */ /* 0x000fca00000100b1 */
[----:B------:R-:W-:Y:S01]  /*5eb0*/  F2FP.F16.F32.PACK_AB R122, R122, R123 ;  /* 0x0000007b7a7a723e */ /* 0x000fe200000000ff */
[----:B------:R-:W-:-:S04]  /*5ec0*/  FADD.FTZ R123, R155, -R200 ;  /* 0x800000c89b7b7221 */ /* 0x000fc80000010000 */
[----:B------:R-:W-:-:S04]  /*5ed0*/  FMUL.FTZ R123, R165, R123 ;  /* 0x0000007ba57b7220 */ /* 0x000fc80000410000 */
[----:B------:R-:W-:-:S05]  /*5ee0*/  FFMA.FTZ R123, R167, R123, R179 ;  /* 0x0000007ba77b7223 */ /* 0x000fca00000100b3 */
[----:B------:R-:W-:Y:S02]  /*5ef0*/  F2FP.F16.F32.PACK_AB R123, R123, R166 ;  /* 0x000000a67b7b723e */ /* 0x000fe400000000ff */
[----:B------:R-:W0:Y:S02]  /*5f00*/  LDC.64 R166, c[0x0][0x2b8] ;  /* 0x0000ae00ffa67b82 */ /* 0x000e240000000a00 */
[C---:B0-----:R-:W-:Y:S01]  /*5f10*/  IMAD.WIDE.U32 R166, R34.reuse, 0x10, R166 ;  /* 0x0000001022a67825 */ /* 0x041fe200078e00a6 */
[----:B------:R-:W-:-:S04]  /*5f20*/  IADD3 R34, R34, 0x20, RZ ;  /* 0x0000002022227810 */ /* 0x000fc80007ffe0ff */
[----:B------:R4:W-:Y:S03]  /*5f30*/  STG.E.128 desc[UR4][R166.64], R120 ;  /* 0x00000078a6007986 */ /* 0x0009e6000c101d04 */
.L_x_36502:
[----:B------:R-:W-:Y:S05]  /*5f40*/  BSYNC B0 ;  /* 0x0000000000007941 */ /* 0x000fea0003800000 */
.L_x_36501:
        /* <DEDUP_REMOVED lines=35> */
.L_x_36504:
[----:B------:R-:W-:Y:S05]  /*6180*/  BSYNC B0 ;  /* 0x0000000000007941 */ /* 0x000fea0003800000 */
.L_x_36503:
        /* <DEDUP_REMOVED lines=35> */
.L_x_36506:
[----:B------:R-:W-:Y:S05]  /*63c0*/  BSYNC B0 ;  /* 0x0000000000007941 */ /* 0x000fea0003800000 */
.L_x_36505:
        /* <DEDUP_REMOVED lines=35> */
.L_x_36508:
[----:B------:R-:W-:Y:S05]  /*6600*/  BSYNC B0 ;  /* 0x0000000000007941 */ /* 0x000fea0003800000 */
.L_x_36507:
        /* <DEDUP_REMOVED lines=35> */
.L_x_36510:
[----:B------:R-:W-:Y:S05]  /*6840*/  BSYNC B0 ;  /* 0x0000000000007941 */ /* 0x000fea0003800000 */
.L_x_36509:
        /* <DEDUP_REMOVED lines=35> */
.L_x_36512:
[----:B------:R-:W-:Y:S05]  /*6a80*/  BSYNC B0 ;  /* 0x0000000000007941 */ /* 0x000fea0003800000 */
.L_x_36511:
        /* <DEDUP_REMOVED lines=35> */
.L_x_36514:
[----:B------:R-:W-:Y:S05]  /*6cc0*/  BSYNC B0 ;  /* 0x0000000000007941 */ /* 0x000fea0003800000 */
.L_x_36513:
        /* <DEDUP_REMOVED lines=35> */
.L_x_36516:
[----:B------:R-:W-:Y:S05]  /*6f00*/  BSYNC B0 ;  /* 0x0000000000007941 */ /* 0x000fea0003800000 */
.L_x_36515:
        /* <DEDUP_REMOVED lines=35> */
.L_x_36518:
[----:B------:R-:W-:Y:S05]  /*7140*/  BSYNC B0 ;  /* 0x0000000000007941 */ /* 0x000fea0003800000 */
.L_x_36517:
        /* <DEDUP_REMOVED lines=14> */
[----:B------:R-:W-:Y:S01]  /*7230*/  F2FP.F16.F32.PACK_AB R120, R121, R120 ;  /* 0x000000787978723e */ /* 0x000fe200000000ff */
        /* <DEDUP_REMOVED lines=8> */
[----:B------:R-:W-:Y:S01]  /*72c0*/  F2FP.F16.F32.PACK_AB R121, R121, R122 ;  /* 0x0000007a7979723e */ /* 0x000fe200000000ff */
[----:B------:R-:W-:Y:S01]  /*72d0*/  FADD.FTZ R122, R153, -R200 ;  /* 0x800000c8997a7221 */ /* 0x000fe20000010000 */
[C---:B------:R-:W-:Y:S01]  /*72e0*/  FMUL.FTZ R123, R165.reuse, R123 ;  /* 0x0000007ba57b7220 */ /* 0x040fe20000410000 */
[----:B------:R-:W-:Y:S02]  /*72f0*/  FFMA.FTZ R166, R250, R166, R54 ;  /* 0x000000a6faa67223 */ /* 0x000fe40000010036 */
[----:B------:R-:W-:Y:S01]  /*7300*/  FMUL.FTZ R122, R165, R122 ;  /* 0x0000007aa57a7220 */ /* 0x000fe20000410000 */
[----:B------:R-:W-:-:S03]  /*7310*/  FFMA.FTZ R123, R248, R123, R52 ;  /* 0x0000007bf87b7223 */ /* 0x000fc60000010034 */
[----:B------:R-:W-:-:S05]  /*7320*/  FFMA.FTZ R122, R249, R122, R53 ;  /* 0x0000007af97a7223 */ /* 0x000fca0000010035 */
[----:B------:R-:W-:Y:S01]  /*7330*/  F2FP.F16.F32.PACK_AB R122, R122, R123 ;  /* 0x0000007b7a7a723e */ /* 0x000fe200000000ff */
[----:B------:R-:W-:-:S04]  /*7340*/  FADD.FTZ R123, R164, -R200 ;  /* 0x800000c8a47b7221 */ /* 0x000fc80000010000 */
[----:B------:R-:W-:-:S04]  /*7350*/  FMUL.FTZ R123, R165, R123 ;  /* 0x0000007ba57b7220 */ /* 0x000fc80000410000 */
[----:B------:R-:W-:-:S05]  /*7360*/  FFMA.FTZ R123, R251, R123, R55 ;  /* 0x0000007bfb7b7223 */ /* 0x000fca0000010037 */
[----:B------:R-:W-:Y:S02]  /*7370*/  F2FP.F16.F32.PACK_AB R123, R123, R166 ;  /* 0x000000a67b7b723e */ /* 0x000fe400000000ff */
[----:B------:R-:W0:Y:S02]  /*7380*/  LDC.64 R166, c[0x0][0x2b8] ;  /* 0x0000ae00ffa67b82 */ /* 0x000e240000000a00 */
[----:B0-----:R-:W-:-:S05]  /*7390*/  IMAD.WIDE.U32 R166, R34, 0x10, R166 ;  /* 0x0000001022a67825 */ /* 0x001fca00078e00a6 */
[----:B------:R0:W-:Y:S02]  /*73a0*/  STG.E.128 desc[UR4][R166.64], R120 ;  /* 0x00000078a6007986 */ /* 0x0001e4000c101d04 */
.L_x_36520:
[----:B------:R-:W-:Y:S05]  /*73b0*/  BSYNC B0 ;  /* 0x0000000000007941 */ /* 0x000fea0003800000 */
.L_x_36519:
[----:B0---4-:R-:W0:Y:S02]  /*73c0*/  LDC.64 R120, c[0x0][0x210] ;  /* 0x00008400ff787b82 */ /* 0x011e240000000a00 */
[----:B0-----:R-:W-:-:S04]  /*73d0*/  LEA R3, R120, R3, 0x2 ;  /* 0x0000000378037211 */ /* 0x001fc800078e10ff */
[----:B------:R-:W-:-:S13]  /*73e0*/  ISETP.GE.AND P3, PT, R3, R121, PT ;  /* 0x000000790300720c */ /* 0x000fda0003f66270 */
[----:B------:R-:W-:Y:S05]  /*73f0*/  @!P3 BRA `(.L_x_36521) ;  /* 0xffffff9800ecb947 */ /* 0x000fea000383ffff */
[----:B------:R-:W-:Y:S05]  /*7400*/  EXIT ;  /* 0x000000000000794d */ /* 0x000fea0003800000 */
.L_x_36500:
        /* <DEDUP_REMOVED lines=8> */
.L_x_36523:
[----:B------:R-:W-:Y:S05]  /*7490*/  BSYNC B0 ;  /* 0x0000000000007941 */ /* 0x000fea0003800000 */
.L_x_36522:
        /* <DEDUP_REMOVED lines=9> */
.L_x_36524:
[----:B------:R-:W-:Y:S01]  /*7530*/  HFMA2.MMA R122, -RZ, RZ, 0, 2.384185791015625e-07 ;  /* 0x00000004ff7a7435 */ /* 0x000fe200000001ff */
[----:B------:R-:W-:Y:S01]  /*7540*/  FADD.FTZ R123, R123, R120 ;  /* 0x000000787b7b7221 */ /* 0x000fe20000010000 */
[----:B------:R-:W-:-:S04]  /*7550*/  MOV R120, 0xffffffff ;  /* 0xffffffff00787802 */ /* 0x000fc80000000f00 */
[----:B------:R-:W-:-:S07]  /*7560*/  MOV R167, R123 ;  /* 0x0000007b00a77202 */ /* 0x000fce0000000f00 */
[----:B------:R-:W-:Y:S05]  /*7570*/  WARPSYNC.COLLECTIVE R120, `(.L_x_36525) ;  /* 0x0000000078087348 */ /* 0x000fea0003c00000 */
[----:B------:R0:W1:Y:S02]  /*7580*/  SHFL.BFLY P6, R120, R167, R122, R121 ;  /* 0x0c00007aa7787389 */ /* 0x00006400000c0079 */
[----:B01----:R-:W-:Y:S01]  /*7590*/  ENDCOLLECTIVE ;  /* 0x000000000000791b */ /* 0x003fe20003800000 */
.L_x_36525:
[----:B------:R-:W-:Y:S01]  /*75a0*/  HFMA2.MMA R122, -RZ, RZ, 0, 4.76837158203125e-07 ;  /* 0x00000008ff7a7435 */ /* 0x000fe200000001ff */
[----:B------:R-:W-:Y:S01]  /*75b0*/  FADD.FTZ R123, R123, R120 ;  /* 0x000000787b7b7221 */ /* 0x000fe20000010000 */
[----:B------:R-:W-:-:S04]  /*75c0*/  MOV R120, 0xffffffff ;  /* 0xffffffff00787802 */ /* 0x000fc80000000f00 */
[----:B------:R-:W-:-:S07]  /*75d0*/  MOV R167, R123 ;  /* 0x0000007b00a77202 */ /* 0x000fce0000000f00 */
[----:B------:R-:W-:Y:S05]  /*75e0*/  WARPSYNC.COLLECTIVE R120, `(.L_x_36526) ;  /* 0x0000000078087348 */ /* 0x000fea0003c00000 */
[----:B------:R0:W1:Y:S02]  /*75f0*/  SHFL.BFLY P6, R120, R167, R122, R121 ;  /* 0x0c00007aa7787389 */ /* 0x00006400000c0079 */
[----:B01----:R-:W-:Y:S01]  /*7600*/  ENDCOLLECTIVE ;  /* 0x000000000000791b */ /* 0x003fe20003800000 */
.L_x_36526:
[----:B------:R-:W-:Y:S01]  /*7610*/  HFMA2.MMA R122, -RZ, RZ, 0, 9.5367431640625e-07 ;  /* 0x00000010ff7a7435 */ /* 0x000fe200000001ff */
[----:B------:R-:W-:Y:S01]  /*7620*/  FADD.FTZ R123, R123, R120 ;  /* 0x000000787b7b7221 */ /* 0x000fe20000010000 */
[----:B------:R-:W-:-:S04]  /*7630*/  MOV R120, 0xffffffff ;  /* 0xffffffff00787802 */ /* 0x000fc80000000f00 */
[----:B------:R-:W-:-:S07]  /*7640*/  MOV R167, R123 ;  /* 0x0000007b00a77202 */ /* 0x000fce0000000f00 */
[----:B------:R-:W-:Y:S05]  /*7650*/  WARPSYNC.COLLECTIVE R120, `(.L_x_36527) ;  /* 0x0000000078087348 */ /* 0x000fea0003c00000 */
[----:B------:R0:W1:Y:S02]  /*7660*/  SHFL.BFLY P6, R120, R167, R122, R121 ;  /* 0x0c00007aa7787389 */ /* 0x00006400000c0079 */
[----:B01----:R-:W-:Y:S01]  /*7670*/  ENDCOLLECTIVE ;  /* 0x000000000000791b */ /* 0x003fe20003800000 */
.L_x_36527:
        /* <DEDUP_REMOVED lines=177> */
.L_x_36528:
[----:B------:R-:W-:Y:S01]  /*8190*/  HFMA2.MMA R122, -RZ, RZ, 0, 1.1920928955078125e-07 ;  /* 0x00000002ff7a7435 */ /* 0x000fe200000001ff */
[----:B------:R-:W-:Y:S01]  /*81a0*/  FADD.FTZ R165, R165, R120 ;  /* 0x00000078a5a57221 */ /* 0x000fe20000010000 */
[----:B------:R-:W-:-:S04]  /*81b0*/  MOV R120, 0xffffffff ;  /* 0xffffffff00787802 */ /* 0x000fc80000000f00 */
[----:B------:R-:W-:-:S07]  /*81c0*/  MOV R167, R165 ;  /* 0x000000a500a77202 */ /* 0x000fce0000000f00 */
[----:B------:R-:W-:Y:S05]  /*81d0*/  WARPSYNC.COLLECTIVE R120, `(.L_x_36529) ;  /* 0x0000000078087348 */ /* 0x000fea0003c00000 */
[----:B------:R0:W1:Y:S02]  /*81e0*/  SHFL.BFLY P6, R120, R167, R122, R121 ;  /* 0x0c00007aa7787389 */ /* 0x00006400000c0079 */
[----:B01----:R-:W-:Y:S01]  /*81f0*/  ENDCOLLECTIVE ;  /* 0x000000000000791b */ /* 0x003fe20003800000 */
.L_x_36529:
[----:B------:R-:W-:Y:S01]  /*8200*/  HFMA2.MMA R122, -RZ, RZ, 0, 2.384185791015625e-07 ;  /* 0x00000004ff7a7435 */ /* 0x000fe200000001ff */
[----:B------:R-:W-:Y:S01]  /*8210*/  FADD.FTZ R165, R165, R120 ;  /* 0x00000078a5a57221 */ /* 0x000fe20000010000 */
[----:B------:R-:W-:-:S04]  /*8220*/  MOV R120, 0xffffffff ;  /* 0xffffffff00787802 */ /* 0x000fc80000000f00 */
[----:B------:R-:W-:-:S07]  /*8230*/  MOV R167, R165 ;  /* 0x000000a500a77202 */ /* 0x000fce0000000f00 */
[----:B------:R-:W-:Y:S05]  /*8240*/  WARPSYNC.COLLECTIVE R120, `(.L_x_36530) ;  /* 0x0000000078087348 */ /* 0x000fea0003c00000 */
[----:B------:R0:W1:Y:S02]  /*8250*/  SHFL.BFLY P6, R120, R167, R122, R121 ;  /* 0x0c00007aa7787389 */ /* 0x00006400000c0079 */
[----:B01----:R-:W-:Y:S01]  /*8260*/  ENDCOLLECTIVE ;  /* 0x000000000000791b */ /* 0x003fe20003800000 */
.L_x_36530:
[----:B------:R-:W-:Y:S01]  /*8270*/  HFMA2.MMA R122, -RZ, RZ, 0, 4.76837158203125e-07 ;  /* 0x00000008ff7a7435 */ /* 0x000fe200000001ff */
[----:B------:R-:W-:Y:S01]  /*8280*/  FADD.FTZ R165, R165, R120 ;  /* 0x00000078a5a57221 */ /* 0x000fe20000010000 */
[----:B------:R-:W-:-:S04]  /*8290*/  MOV R120, 0xffffffff ;  /* 0xffffffff00787802 */ /* 0x000fc80000000f00 */
[----:B------:R-:W-:-:S07]  /*82a0*/  MOV R167, R165 ;  /* 0x000000a500a77202 */ /* 0x000fce0000000f00 */
[----:B------:R-:W-:Y:S05]  /*82b0*/  WARPSYNC.COLLECTIVE R120, `(.L_x_36531) ;  /* 0x0000000078087348 */ /* 0x000fea0003c00000 */
[----:B------:R0:W1:Y:S02]  /*82c0*/  SHFL.BFLY P6, R120, R167, R122, R121 ;  /* 0x0c00007aa7787389 */ /* 0x00006400000c0079 */
[----:B01----:R-:W-:Y:S01]  /*82d0*/  ENDCOLLECTIVE ;  /* 0x000000000000791b */ /* 0x003fe20003800000 */
.L_x_36531:
[----:B------:R-:W-:Y:S01]  /*82e0*/  HFMA2.MMA R122, -RZ, RZ, 0, 9.5367431640625e-07 ;  /* 0x00000010ff7a7435 */ /* 0x000fe200000001ff */
[----:B------:R-:W-:Y:S01]  /*82f0*/  FADD.FTZ R165, R165, R120 ;  /* 0x00000078a5a57221 */ /* 0x000fe20000010000 */
[----:B------:R-:W-:-:S04]  /*8300*/  MOV R120, 0xffffffff ;  /* 0xffffffff00787802 */ /* 0x000fc80000000f00 */
[----:B------:R-:W-:-:S07]  /*8310*/  MOV R167, R165 ;  /* 0x000000a500a77202 */ /* 0x000fce0000000f00 */
[----:B------:R-:W-:Y:S05]  /*8320*/  WARPSYNC.COLLECTIVE R120, `(.L_x_36532) ;  /* 0x0000000078087348 */ /* 0x000fea0003c00000 */
[----:B------:R0:W1:Y:S02]  /*8330*/  SHFL.BFLY P6, R120, R167, R122, R121 ;  /* 0x0c00007aa7787389 */ /* 0x00006400000c0079 */
[----:B01----:R-:W-:Y:S01]  /*8340*/  ENDCOLLECTIVE ;  /* 0x000000000000791b */ /* 0x003fe20003800000 */
.L_x_36532:
[----:B------:R-:W-:Y:S05]  /*8350*/  BRA `(.L_x_36533) ;  /* 0xffffffd800147947 */ /* 0x000fea000383ffff */
.L_x_36534:
        /* <DEDUP_REMOVED lines=10> */
.L_x_72360:


//--------------------- .text._ZN10layer_norm13ln_fwd_kernelINS_13Kernel_traitsIf6__halfS2_S2_fjLj2560ELj1ELj4ELj1ELj16ENS_18Kernel_traits_baseILj2560EfS2_S2_S2_fjLj128EEEEELb0ELb0ELb0ELb1EEEvNS_9FwdParamsE --------------------------
	.section	.text._ZN10layer_norm13ln_fwd_kernelINS_13Kernel_traitsIf6__halfS2_S2_fjLj2560ELj1ELj4ELj1ELj16ENS_18Kernel_traits_baseILj2560EfS2_S2_S2_fjLj128EEEEELb0ELb0ELb0ELb1EEEvNS_9FwdParamsE,"ax",@progbits
	.align	128
        .global         _ZN10layer_norm13ln_fwd_kernelINS_13Kernel_traitsIf6__halfS2_S2_fjLj2560ELj1ELj4ELj1ELj16ENS_18Kernel_traits_baseILj2560EfS2_S2_S2_fjLj128EEEEELb0ELb0ELb0ELb1EEEvNS_9FwdParamsE
        .type           _ZN10layer_norm13ln_fwd_kernelINS_13Kernel_traitsIf6__halfS2_S2_fjLj2560ELj1ELj4ELj1ELj16ENS_18Kernel_traits_baseILj2560EfS2_S2_S2_fjLj128EEEEELb0ELb0ELb0ELb1EEEvNS_9FwdParamsE,@function
        .size           _ZN10layer_norm13ln_fwd_kernelINS_13Kernel_traitsIf6__halfS2_S2_fjLj2560ELj1ELj4ELj1ELj16ENS_18Kernel_traits_baseILj2560EfS2_S2_S2_fjLj128EEEEELb0ELb0ELb0ELb1EEEvNS_9FwdParamsE,(.L_x_72361 - _ZN10layer_norm13ln_fwd_kernelINS_13Kernel_traitsIf6__halfS2_S2_fjLj2560ELj1ELj4ELj1ELj16ENS_18Kernel_traits_baseILj2560EfS2_S2_S2_fjLj128EEEEELb0ELb0ELb0ELb1EEEvNS_9FwdParamsE)
        .other          _ZN10layer_norm13ln_fwd_kernelINS_13Kernel_traitsIf6__halfS2_S2_fjLj2560ELj1ELj4ELj1ELj16ENS_18Kernel_traits_baseILj2560EfS2_S2_S2_fjLj128EEEEELb0ELb0ELb0ELb1EEEvNS_9FwdParamsE,@"STO_CUDA_ENTRY STV_DEFAULT"
_ZN10layer_norm13ln_fwd_kernelINS_13Kernel_traitsIf6__halfS2_S2_fjLj2560ELj1ELj4ELj1ELj16ENS_18Kernel_traits_baseILj2560EfS2_S2_S2_fjLj128EEEEELb0ELb0ELb0ELb1EEEvNS_9FwdParamsE:
.text._ZN10layer_norm13ln_fwd_kernelINS_13Kernel_traitsIf6__halfS2_S2_fjLj2560ELj1ELj4ELj1ELj16ENS_18Kernel_traits_baseILj2560EfS2_S2_S2_fjLj128EEEEELb0ELb0ELb0ELb1EEEvNS_9FwdParamsE:
        /* <DEDUP_REMOVED lines=123> */
.L_x_36776:
[----:B------:R-:W1:Y:S01]  /*07b0*/  S2R R244, SR_TID.X ;  /* 0x0000000000f47919 */ /* 0x000e620000002100 */
[----:B--2---:R-:W2:Y:S01]  /*07c0*/  @P1 LDC.64 R8, c[0x0][0x270] ;  /* 0x00009c00ff081b82 */ /* 0x004ea20000000a00 */
        /* <DEDUP_REMOVED lines=17> */
[----:B------:R-:W-:-:S05]  /*08e0*/  HFMA2.MMA R183, -RZ, RZ, 1.875, 0 ;  /* 0x3f800000ffb77435 */ /* 0x000fca00000001ff */
[----:B--2---:R-:W-:Y:S02]  /*08f0*/  @P1 HADD2.F32 R183, -RZ, R8.H0_H0 ;  /* 0x20000008ffb71230 */ /* 0x004fe40000004100 */
[----:B---3--:R-:W-:-:S05]  /*0900*/  HADD2.F32 R18, -RZ, R4.H0_H0 ;  /* 0x20000004ff127230 */ /* 0x008fca0000004100 */
[----:B------:R-:W-:Y:S01]  /*0910*/  FMUL.FTZ R18, R18, R183 ;  /* 0x000000b712127220 */ /* 0x000fe20000410000 */
[----:B0-----:R-:W-:Y:S06]  /*0920*/  @P3 BRA `(.L_x_36535) ;  /* 0x0000000000083947 */ /* 0x001fec0003800000 */
[----:B------:R-:W-:Y:S05]  /*0930*/  @P0 BRA `(.L_x_36536) ;  /* 0x00000000000c0947 */ /* 0x000fea0003800000 */
[----:B------:R-:W-:Y:S05]  /*0940*/  BRA `(.L_x_36537) ;  /* 0x0000000000107947 */ /* 0x000fea0003800000 */
.L_x_36535:
[----:B-----5:R-:W-:-:S05]  /*0950*/  HADD2.F32 R3, -RZ, R32.H0_H0 ;  /* 0x20000020ff037230 */ /* 0x020fca0000004100 */
[----:B------:R-:W-:-:S07]  /*0960*/  FADD.FTZ R18, R18, R3 ;  /* 0x0000000312127221 */ /* 0x000fce0000010000 */
.L_x_36536:
[----:B------:R-:W-:-:S04]  /*0970*/  F2FP.F16.F32.PACK_AB R14, RZ, R18 ;  /* 0x00000012ff0e723e */ /* 0x000fc800000000ff */
[----:B------:R-:W-:-:S07]  /*0980*/  PRMT R28, R14, 0x7610, R28 ;  /* 0x000076100e1c7816 */ /* 0x000fce000000001c */
.L_x_36537:
[----:B------:R-:W-:-:S05]  /*0990*/  HADD2.F32 R4, -RZ, R4.H1_H1 ;  /* 0x30000004ff047230 */ /* 0x000fca0000004100 */
[----:B------:R-:W-:Y:S01]  /*09a0*/  FMUL.FTZ R19, R4, R183 ;  /* 0x000000b704137220 */ /* 0x000fe20000410000 */
[----:B------:R-:W-:Y:S06]  /*09b0*/  @P3 BRA `(.L_x_36538) ;  /* 0x0000000000083947 */ /* 0x000fec0003800000 */
[----:B------:R-:W-:Y:S05]  /*09c0*/  @P0 BRA `(.L_x_36539) ;  /* 0x00000000000c0947 */ /* 0x000fea0003800000 */
[----:B------:R-:W-:Y:S05]  /*09d0*/  BRA `(.L_x_36540) ;  /* 0x0000000000107947 */ /* 0x000fea0003800000 */
.L_x_36538:
[----:B-----5:R-:W-:-:S05]  /*09e0*/  HADD2.F32 R4, -RZ, R32.H1_H1 ;  /* 0x30000020ff047230 */ /* 0x020fca0000004100 */
[----:B------:R-:W-:-:S07]  /*09f0*/  FADD.FTZ R19, R19, R4 ;  /* 0x0000000413137221 */ /* 0x000fce0000010000 */
.L_x_36539:
[----:B------:R-:W-:-:S04]  /*0a00*/  F2FP.F16.F32.PACK_AB R14, RZ, R19 ;  /* 0x00000013ff0e723e */ /* 0x000fc800000000ff */
[----:B------:R-:W-:-:S07]  /*0a10*/  PRMT R28, R28, 0x5410, R14 ;  /* 0x000054101c1c7816 */ /* 0x000fce000000000e */
.L_x_36540:
[----:B------:R-:W-:-:S05]  /*0a20*/  HADD2.F32 R20, -RZ, R5.H0_H0 ;  /* 0x20000005ff147230 */ /* 0x000fca0000004100 */
[----:B------:R-:W-:Y:S01]  /*0a30*/  FMUL.FTZ R20, R20, R183 ;  /* 0x000000b714147220 */ /* 0x000fe20000410000 */
[----:B------:R-:W-:Y:S06]  /*0a40*/  @P3 BRA `(.L_x_36541) ;  /* 0x0000000000083947 */ /* 0x000fec0003800000 */
[----:B------:R-:W-:Y:S05]  /*0a50*/  @P0 BRA `(.L_x_36542) ;  /* 0x00000000000c0947 */ /* 0x000fea0003800000 */
[----:B------:R-:W-:Y:S05]  /*0a60*/  BRA `(.L_x_36543) ;  /* 0x0000000000107947 */ /* 0x000fea0003800000 */
.L_x_36541:
[----:B-----5:R-:W-:-:S05]  /*0a70*/  HADD2.F32 R3, -RZ, R33.H0_H0 ;  /* 0x20000021ff037230 */ /* 0x020fca0000004100 */
[----:B------:R-:W-:-:S07]  /*0a80*/  FADD.FTZ R20, R20, R3 ;  /* 0x0000000314147221 */ /* 0x000fce0000010000 */
.L_x_36542:
[----:B------:R-:W-:-:S04]  /*0a90*/  F2FP.F16.F32.PACK_AB R3, RZ, R20 ;  /* 0x00000014ff03723e */ /* 0x000fc800000000ff */
[----:B------:R-:W-:-:S07]  /*0aa0*/  PRMT R29, R3, 0x7610, R29 ;  /* 0x00007610031d7816 */ /* 0x000fce000000001d */
.L_x_36543:
[----:B------:R-:W-:-:S05]  /*0ab0*/  HADD2.F32 R4, -RZ, R5.H1_H1 ;  /* 0x30000005ff047230 */ /* 0x000fca0000004100 */
[----:B------:R-:W-:Y:S01]  /*0ac0*/  FMUL.FTZ R21, R4, R183 ;  /* 0x000000b704157220 */ /* 0x000fe20000410000 */
[----:B------:R-:W-:Y:S06]  /*0ad0*/  @P3 BRA `(.L_x_36544) ;  /* 0x0000000000083947 */ /* 0x000fec0003800000 */
[----:B------:R-:W-:Y:S05]  /*0ae0*/  @P0 BRA `(.L_x_36545) ;  /* 0x00000000000c0947 */ /* 0x000fea0003800000 */
[----:B------:R-:W-:Y:S05]  /*0af0*/  BRA `(.L_x_36546) ;  /* 0x0000000000107947 */ /* 0x000fea0003800000 */
.L_x_36544:
[----:B-----5:R-:W-:-:S05]  /*0b00*/  HADD2.F32 R4, -RZ, R33.H1_H1 ;  /* 0x30000021ff047230 */ /* 0x020fca0000004100 */
[----:B------:R-:W-:-:S07]  /*0b10*/  FADD.FTZ R21, R21, R4 ;  /* 0x0000000415157221 */ /* 0x000fce0000010000 */
.L_x_36545:
[----:B------:R-:W-:-:S04]  /*0b20*/  F2FP.F16.F32.PACK_AB R3, RZ, R21 ;  /* 0x00000015ff03723e */ /* 0x000fc800000000ff */
[----:B------:R-:W-:-:S07]  /*0b30*/  PRMT R29, R29, 0x5410, R3 ;  /* 0x000054101d1d7816 */ /* 0x000fce0000000003 */
.L_x_36546:
[----:B------:R-:W-:-:S05]  /*0b40*/  HADD2.F32 R22, -RZ, R6.H0_H0 ;  /* 0x20000006ff167230 */ /* 0x000fca0000004100 */
[----:B------:R-:W-:Y:S01]  /*0b50*/  FMUL.FTZ R22, R22, R183 ;  /* 0x000000b716167220 */ /* 0x000fe20000410000 */
[----:B------:R-:W-:Y:S06]  /*0b60*/  @P3 BRA `(.L_x_36547) ;  /* 0x0000000000083947 */ /* 0x000fec0003800000 */
[----:B------:R-:W-:Y:S05]  /*0b70*/  @P0 BRA `(.L_x_36548) ;  /* 0x00000000000c0947 */ /* 0x000fea0003800000 */
[----:B------:R-:W-:Y:S05]  /*0b80*/  BRA `(.L_x_36549) ;  /* 0x0000000000107947 */ /* 0x000fea0003800000 */
.L_x_36547:
[----:B-----5:R-:W-:-:S05]  /*0b90*/  HADD2.F32 R3, -RZ, R34.H0_H0 ;  /* 0x20000022ff037230 */ /* 0x020fca0000004100 */
[----:B------:R-:W-:-:S07]  /*0ba0*/  FADD.FTZ R22, R22, R3 ;  /* 0x0000000316167221 */ /* 0x000fce0000010000 */
.L_x_36548:
[----:B------:R-:W-:-:S04]  /*0bb0*/  F2FP.F16.F32.PACK_AB R15, RZ, R22 ;  /* 0x00000016ff0f723e */ /* 0x000fc800000000ff */
[----:B------:R-:W-:-:S07]  /*0bc0*/  PRMT R30, R15, 0x7610, R30 ;  /* 0x000076100f1e7816 */ /* 0x000fce000000001e */
.L_x_36549:
[----:B------:R-:W-:-:S05]  /*0bd0*/  HADD2.F32 R6, -RZ, R6.H1_H1 ;  /* 0x30000006ff067230 */ /* 0x000fca0000004100 */
[----:B------:R-:W-:Y:S01]  /*0be0*/  FMUL.FTZ R23, R6, R183 ;  /* 0x000000b706177220 */ /* 0x000fe20000410000 */
[----:B------:R-:W-:Y:S06]  /*0bf0*/  @P3 BRA `(.L_x_36550) ;  /* 0x0000000000083947 */ /* 0x000fec0003800000 */
[----:B------:R-:W-:Y:S05]  /*0c00*/  @P0 BRA `(.L_x_36551) ;  /* 0x00000000000c0947 */ /* 0x000fea0003800000 */
[----:B------:R-:W-:Y:S05]  /*0c10*/  BRA `(.L_x_36552) ;  /* 0x0000000000107947 */ /* 0x000fea0003800000 */
.L_x_36550:
[----:B-----5:R-:W-:-:S05]  /*0c20*/  HADD2.F32 R4, -RZ, R34.H1_H1 ;  /* 0x30000022ff047230 */ /* 0x020fca0000004100 */
[----:B------:R-:W-:-:S07]  /*0c30*/  FADD.FTZ R23, R23, R4 ;  /* 0x0000000417177221 */ /* 0x000fce0000010000 */
.L_x_36551:
[----:B------:R-:W-:-:S04]  /*0c40*/  F2FP.F16.F32.PACK_AB R15, RZ, R23 ;  /* 0x00000017ff0f723e */ /* 0x000fc800000000ff */
[----:B------:R-:W-:-:S07]  /*0c50*/  PRMT R30, R30, 0x5410, R15 ;  /* 0x000054101e1e7816 */ /* 0x000fce000000000f */
.L_x_36552:
[----:B------:R-:W-:-:S05]  /*0c60*/  HADD2.F32 R180, -RZ, R7.H0_H0 ;  /* 0x20000007ffb47230 */ /* 0x000fca0000004100 */
[----:B------:R-:W-:Y:S01]  /*0c70*/  FMUL.FTZ R180, R180, R183 ;  /* 0x000000b7b4b47220 */ /* 0x000fe20000410000 */
[----:B------:R-:W-:Y:S06]  /*0c80*/  @P3 BRA `(.L_x_36553) ;  /* 0x0000000000083947 */ /* 0x000fec0003800000 */
[----:B------:R-:W-:Y:S05]  /*0c90*/  @P0 BRA `(.L_x_36554) ;  /* 0x00000000000c0947 */ /* 0x000fea0003800000 */
[----:B------:R-:W-:Y:S05]  /*0ca0*/  BRA `(.L_x_36555) ;  /* 0x0000000000107947 */ /* 0x000fea0003800000 */
.L_x_36553:
[----:B-----5:R-:W-:-:S05]  /*0cb0*/  HADD2.F32 R3, -RZ, R35.H0_H0 ;  /* 0x20000023ff037230 */ /* 0x020fca0000004100 */
[----:B------:R-:W-:-:S07]  /*0cc0*/  FADD.FTZ R180, R180, R3 ;  /* 0x00000003b4b47221 */ /* 0x000fce0000010000 */
.L_x_36554:
[----:B------:R-:W-:-:S04]  /*0cd0*/  F2FP.F16.F32.PACK_AB R3, RZ, R180 ;  /* 0x000000b4ff03723e */ /* 0x000fc800000000ff */
[----:B------:R-:W-:-:S07]  /*0ce0*/  PRMT R31, R3, 0x7610, R31 ;  /* 0x00007610031f7816 */ /* 0x000fce000000001f */
.L_x_36555:
[----:B------:R-:W-:-:S05]  /*0cf0*/  HADD2.F32 R4, -RZ, R7.H1_H1 ;  /* 0x30000007ff047230 */ /* 0x000fca0000004100 */
[----:B------:R-:W-:Y:S01]  /*0d00*/  FMUL.FTZ R181, R4, R183 ;  /* 0x000000b704b57220 */ /* 0x000fe20000410000 */
[----:B------:R-:W-:Y:S06]  /*0d10*/  @P3 BRA `(.L_x_36556) ;  /* 0x0000000000083947 */ /* 0x000fec0003800000 */
[----:B------:R-:W-:Y:S05]  /*0d20*/  @P0 BRA `(.L_x_36557) ;  /* 0x00000000000c0947 */ /* 0x000fea0003800000 */
[----:B------:R-:W-:Y:S05]  /*0d30*/  BRA `(.L_x_36558) ;  /* 0x0000000000107947 */ /* 0x000fea0003800000 */
.L_x_36556:
[----:B-----5:R-:W-:-:S05]  /*0d40*/  HADD2.F32 R4, -RZ, R35.H1_H1 ;  /* 0x30000023ff047230 */ /* 0x020fca0000004100 */
[----:B------:R-:W-:-:S07]  /*0d50*/  FADD.FTZ R181, R181, R4 ;  /* 0x00000004b5b57221 */ /* 0x000fce0000010000 */
.L_x_36557:
[----:B------:R-:W-:-:S04]  /*0d60*/  F2FP.F16.F32.PACK_AB R3, RZ, R181 ;  /* 0x000000b5ff03723e */ /* 0x000fc800000000ff */
[----:B------:R-:W-:-:S07]  /*0d70*/  PRMT R31, R31, 0x5410, R3 ;  /* 0x000054101f1f7816 */ /* 0x000fce0000000003 */
.L_x_36558:
        /* <DEDUP_REMOVED lines=15> */
.L_x_36559:
[----:B-----5:R-:W-:-:S05]  /*0e70*/  HADD2.F32 R5, -RZ, R32.H0_H0 ;  /* 0x20000020ff057230 */ /* 0x020fca0000004100 */
[----:B------:R-:W-:-:S07]  /*0e80*/  FADD.FTZ R4, R5, R4 ;  /* 0x0000000405047221 */ /* 0x000fce0000010000 */
.L_x_36560:
[----:B------:R-:W-:-:S04]  /*0e90*/  F2FP.F16.F32.PACK_AB R14, RZ, R4 ;  /* 0x00000004ff0e723e */ /* 0x000fc800000000ff */
[----:B------:R-:W-:-:S07]  /*0ea0*/  PRMT R28, R14, 0x7610, R28 ;  /* 0x000076100e1c7816 */ /* 0x000fce000000001c */
.L_x_36561:
[----:B------:R-:W-:-:S05]  /*0eb0*/  HADD2.F32 R8, -RZ, R8.H1_H1 ;  /* 0x30000008ff087230 */ /* 0x000fca0000004100 */
[----:B------:R-:W-:Y:S01]  /*0ec0*/  FMUL.FTZ R5, R8, R183 ;  /* 0x000000b708057220 */ /* 0x000fe20000410000 */
[----:B------:R-:W-:Y:S06]  /*0ed0*/  @P3 BRA `(.L_x_36562) ;  /* 0x0000000000083947 */ /* 0x000fec0003800000 */
[----:B------:R-:W-:Y:S05]  /*0ee0*/  @P0 BRA `(.L_x_36563) ;  /* 0x00000000000c0947 */ /* 0x000fea0003800000 */
[----:B------:R-:W-:Y:S05]  /*0ef0*/  BRA `(.L_x_36564) ;  /* 0x0000000000107947 */ /* 0x000fea0003800000 */
.L_x_36562:
[----:B-----5:R-:W-:-:S05]  /*0f00*/  HADD2.F32 R6, -RZ, R32.H1_H1 ;  /* 0x30000020ff067230 */ /* 0x020fca0000004100 */
[----:B------:R-:W-:-:S07]  /*0f10*/  FADD.FTZ R5, R6, R5 ;  /* 0x0000000506057221 */ /* 0x000fce0000010000 */
.L_x_36563:
[----:B------:R-:W-:-:S04]  /*0f20*/  F2FP.F16.F32.PACK_AB R14, RZ, R5 ;  /* 0x00000005ff0e723e */ /* 0x000fc800000000ff */
[----:B------:R-:W-:-:S07]  /*0f30*/  PRMT R28, R28, 0x5410, R14 ;  /* 0x000054101c1c7816 */ /* 0x000fce000000000e */
.L_x_36564:
[----:B------:R-:W-:-:S05]  /*0f40*/  HADD2.F32 R6, -RZ, R9.H0_H0 ;  /* 0x20000009ff067230 */ /* 0x000fca0000004100 */
[----:B------:R-:W-:Y:S01]  /*0f50*/  FMUL.FTZ R6, R6, R183 ;  /* 0x000000b706067220 */ /* 0x000fe20000410000 */
[----:B------:R-:W-:Y:S06]  /*0f60*/  @P3 BRA `(.L_x_36565) ;  /* 0x0000000000083947 */ /* 0x000fec0003800000 */
[----:B------:R-:W-:Y:S05]  /*0f70*/  @P0 BRA `(.L_x_36566) ;  /* 0x00000000000c0947 */ /* 0x000fea0003800000 */
[----:B------:R-:W-:Y:S05]  /*0f80*/  BRA `(.L_x_36567) ;  /* 0x0000000000107947 */ /* 0x000fea0003800000 */
.L_x_36565:
[----:B-----5:R-:W-:-:S05]  /*0f90*/  HADD2.F32 R7, -RZ, R33.H0_H0 ;  /* 0x20000021ff077230 */ /* 0x020fca0000004100 */
[----:B------:R-:W-:-:S07]  /*0fa0*/  FADD.FTZ R6, R7, R6 ;  /* 0x0000000607067221 */ /* 0x000fce0000010000 */
.L_x_36566:
[----:B------:R-:W-:-:S04]  /*0fb0*/  F2FP.F16.F32.PACK_AB R7, RZ, R6 ;  /* 0x00000006ff07723e */ /* 0x000fc800000000ff */
[----:B------:R-:W-:-:S07]  /*0fc0*/  PRMT R29, R7, 0x7610, R29 ;  /* 0x00007610071d7816 */ /* 0x000fce000000001d */
.L_x_36567:
[----:B------:R-:W-:-:S05]  /*0fd0*/  HADD2.F32 R8, -RZ, R9.H1_H1 ;  /* 0x30000009ff087230 */ /* 0x000fca0000004100 */
[----:B------:R-:W-:Y:S01]  /*0fe0*/  FMUL.FTZ R7, R8, R183 ;  /* 0x000000b708077220 */ /* 0x000fe20000410000 */
[----:B------:R-:W-:Y:S06]  /*0ff0*/  @P3 BRA `(.L_x_36568) ;  /* 0x0000000000083947 */ /* 0x000fec0003800000 */
[----:B------:R-:W-:Y:S05]  /*1000*/  @P0 BRA `(.L_x_36569) ;  /* 0x00000000000c0947 */ /* 0x000fea0003800000 */
[----:B------:R-:W-:Y:S05]  /*1010*/  BRA `(.L_x_36570) ;  /* 0x0000000000107947 */ /* 0x000fea0003800000 */
.L_x_36568:
[----:B-----5:R-:W-:-:S05]  /*1020*/  HADD2.F32 R8, -RZ, R33.H1_H1 ;  /* 0x30000021ff087230 */ /* 0x020fca0000004100 */
[----:B------:R-:W-:-:S07]  /*1030*/  FADD.FTZ R7, R8, R7 ;  /* 0x0000000708077221 */ /* 0x000fce0000010000 */
.L_x_36569:
[----:B------:R-:W-:-:S04]  /*1040*/  F2FP.F16.F32.PACK_AB R8, RZ, R7 ;  /* 0x00000007ff08723e */ /* 0x000fc800000000ff */
[----:B------:R-:W-:-:S07]  /*1050*/  PRMT R29, R29, 0x5410, R8 ;  /* 0x000054101d1d7816 */ /* 0x000fce0000000008 */
.L_x_36570:
[----:B------:R-:W-:-:S05]  /*1060*/  HADD2.F32 R8, -RZ, R10.H0_H0 ;  /* 0x2000000aff087230 */ /* 0x000fca0000004100 */
[----:B------:R-:W-:Y:S01]  /*1070*/  FMUL.FTZ R8, R8, R183 ;  /* 0x000000b708087220 */ /* 0x000fe20000410000 */
[----:B------:R-:W-:Y:S06]  /*1080*/  @P3 BRA `(.L_x_36571) ;  /* 0x0000000000083947 */ /* 0x000fec0003800000 */
[----:B------:R-:W-:Y:S05]  /*1090*/  @P0 BRA `(.L_x_36572) ;  /* 0x00000000000c0947 */ /* 0x000fea0003800000 */
[----:B------:R-:W-:Y:S05]  /*10a0*/  BRA `(.L_x_36573) ;  /* 0x0000000000107947 */ /* 0x000fea0003800000 */
.L_x_36571:
[----:B-----5:R-:W-:-:S05]  /*10b0*/  HADD2.F32 R9, -RZ, R34.H0_H0 ;  /* 0x20000022ff097230 */ /* 0x020fca0000004100 */
[----:B------:R-:W-:-:S07]  /*10c0*/  FADD.FTZ R8, R9, R8 ;  /* 0x0000000809087221 */ /* 0x000fce0000010000 */
.L_x_36572:
[----:B------:R-:W-:-:S04]  /*10d0*/  F2FP.F16.F32.PACK_AB R15, RZ, R8 ;  /* 0x00000008ff0f723e */ /* 0x000fc800000000ff */
[----:B------:R-:W-:-:S07]  /*10e0*/  PRMT R30, R15, 0x7610, R30 ;  /* 0x000076100f1e7816 */ /* 0x000fce000000001e */
.L_x_36573:
[----:B------:R-:W-:-:S05]  /*10f0*/  HADD2.F32 R10, -RZ, R10.H1_H1 ;  /* 0x3000000aff0a7230 */ /* 0x000fca0000004100 */
[----:B------:R-:W-:Y:S01]  /*1100*/  FMUL.FTZ R9, R10, R183 ;  /* 0x000000b70a097220 */ /* 0x000fe20000410000 */
[----:B------:R-:W-:Y:S06]  /*1110*/  @P3 BRA `(.L_x_36574) ;  /* 0x0000000000083947 */ /* 0x000fec0003800000 */
[----:B------:R-:W-:Y:S05]  /*1120*/  @P0 BRA `(.L_x_36575) ;  /* 0x00000000000c0947 */ /* 0x000fea0003800000 */
[----:B------:R-:W-:Y:S05]  /*1130*/  BRA `(.L_x_36576) ;  /* 0x0000000000107947 */ /* 0x000fea0003800000 */
.L_x_36574:
[----:B-----5:R-:W-:-:S05]  /*1140*/  HADD2.F32 R10, -RZ, R34.H1_H1 ;  /* 0x30000022ff0a7230 */ /* 0x020fca0000004100 */
[----:B------:R-:W-:-:S07]  /*1150*/  FADD.FTZ R9, R10, R9 ;  /* 0x000000090a097221 */ /* 0x000fce0000010000 */
.L_x_36575:
[----:B------:R-:W-:-:S04]  /*1160*/  F2FP.F16.F32.PACK_AB R15, RZ, R9 ;  /* 0x00000009ff0f723e */ /* 0x000fc800000000ff */
[----:B------:R-:W-:-:S07]  /*1170*/  PRMT R30, R30, 0x5410, R15 ;  /* 0x000054101e1e7816 */ /* 0x000fce000000000f */
.L_x_36576:
[----:B------:R-:W-:-:S05]  /*1180*/  HADD2.F32 R10, -RZ, R11.H0_H0 ;  /* 0x2000000bff0a7230 */ /* 0x000fca0000004100 */
[----:B------:R-:W-:Y:S01]  /*1190*/  FMUL.FTZ R10, R10, R183 ;  /* 0x000000b70a0a7220 */ /* 0x000fe20000410000 */
[----:B------:R-:W-:Y:S06]  /*11a0*/  @P3 BRA `(.L_x_36577) ;  /* 0x0000000000083947 */ /* 0x000fec0003800000 */
[----:B------:R-:W-:Y:S05]  /*11b0*/  @P0 BRA `(.L_x_36578) ;  /* 0x00000000000c0947 */ /* 0x000fea0003800000 */
[----:B------:R-:W-:Y:S05]  /*11c0*/  BRA `(.L_x_36579) ;  /* 0x0000000000107947 */ /* 0x000fea0003800000 */
.L_x_36577:
[----:B-----5:R-:W-:-:S05]  /*11d0*/  HADD2.F32 R13, -RZ, R35.H0_H0 ;  /* 0x20000023ff0d7230 */ /* 0x020fca0000004100 */
[----:B------:R-:W-:-:S07]  /*11e0*/  FADD.FTZ R10, R13, R10 ;  /* 0x0000000a0d0a7221 */ /* 0x000fce0000010000 */
.L_x_36578:
[----:B------:R-:W-:-:S04]  /*11f0*/  F2FP.F16.F32.PACK_AB R12, RZ, R10 ;  /* 0x0000000aff0c723e */ /* 0x000fc800000000ff */
[----:B------:R-:W-:-:S07]  /*1200*/  PRMT R31, R12, 0x7610, R31 ;  /* 0x000076100c1f7816 */ /* 0x000fce000000001f */
.L_x_36579:
[----:B------:R-:W-:-:S05]  /*1210*/  HADD2.F32 R12, -RZ, R11.H1_H1 ;  /* 0x3000000bff0c7230 */ /* 0x000fca0000004100 */
[----:B------:R-:W-:Y:S01]  /*1220*/  FMUL.FTZ R11, R12, R183 ;  /* 0x000000b70c0b7220 */ /* 0x000fe20000410000 */
[----:B------:R-:W-:Y:S06]  /*1230*/  @P3 BRA `(.L_x_36580) ;  /* 0x0000000000083947 */ /* 0x000fec0003800000 */
[----:B------:R-:W-:Y:S05]  /*1240*/  @P0 BRA `(.L_x_36581) ;  /* 0x00000000000c0947 */ /* 0x000fea0003800000 */
[----:B------:R-:W-:Y:S05]  /*1250*/  BRA `(.L_x_36582) ;  /* 0x0000000000107947 */ /* 0x000fea0003800000 */
.L_x_36580:
[----:B-----5:R-:W-:-:S05]  /*1260*/  HADD2.F32 R12, -RZ, R35.H1_H1 ;  /* 0x30000023ff0c7230 */ /* 0x020fca0000004100 */
[----:B------:R-:W-:-:S07]  /*1270*/  FADD.FTZ R11, R12, R11 ;  /* 0x0000000b0c0b7221 */ /* 0x000fce0000010000 */
.L_x_36581:
[----:B------:R-:W-:-:S04]  /*1280*/  F2FP.F16.F32.PACK_AB R12, RZ, R11 ;  /* 0x0000000bff0c723e */ /* 0x000fc800000000ff */
[----:B------:R-:W-:-:S07]  /*1290*/  PRMT R31, R31, 0x5410, R12 ;  /* 0x000054101f1f7816 */ /* 0x000fce000000000c */
.L_x_36582:
        /* <DEDUP_REMOVED lines=14> */
.L_x_36583:
[----:B-----5:R-:W-:-:S05]  /*1380*/  HADD2.F32 R14, -RZ, R32.H0_H0 ;  /* 0x20000020ff0e7230 */ /* 0x020fca0000004100 */
[----:B------:R-:W-:-:S07]  /*1390*/  FADD.FTZ R13, R14, R13 ;  /* 0x0000000d0e0d7221 */ /* 0x000fce0000010000 */
.L_x_36584:
[----:B------:R-:W-:-:S04]  /*13a0*/  F2FP.F16.F32.PACK_AB R14, RZ, R13 ;  /* 0x0000000dff0e723e */ /* 0x000fc800000000ff */
[----:B------:R-:W-:-:S07]  /*13b0*/  PRMT R28, R14, 0x7610, R28 ;  /* 0x000076100e1c7816 */ /* 0x000fce000000001c */
.L_x_36585:
[----:B------:R-:W-:-:S05]  /*13c0*/  HADD2.F32 R14, -RZ, R24.H1_H1 ;  /* 0x30000018ff0e7230 */ /* 0x000fca0000004100 */
[----:B------:R-:W-:Y:S01]  /*13d0*/  FMUL.FTZ R14, R14, R183 ;  /* 0x000000b70e0e7220 */ /* 0x000fe20000410000 */
[----:B------:R-:W-:Y:S06]  /*13e0*/  @P3 BRA `(.L_x_36586) ;  /* 0x0000000000083947 */ /* 0x000fec0003800000 */
[----:B------:R-:W-:Y:S05]  /*13f0*/  @P0 BRA `(.L_x_36587) ;  /* 0x00000000000c0947 */ /* 0x000fea0003800000 */
[----:B------:R-:W-:Y:S05]  /*1400*/  BRA `(.L_x_36588) ;  /* 0x0000000000107947 */ /* 0x000fea0003800000 */
.L_x_36586:
[----:B-----5:R-:W-:-:S05]  /*1410*/  HADD2.F32 R15, -RZ, R32.H1_H1 ;  /* 0x30000020ff0f7230 */ /* 0x020fca0000004100 */
[----:B------:R-:W-:-:S07]  /*1420*/  FADD.FTZ R14, R15, R14 ;  /* 0x0000000e0f0e7221 */ /* 0x000fce0000010000 */
.L_x_36587:
[----:B------:R-:W-:-:S04]  /*1430*/  F2FP.F16.F32.PACK_AB R15, RZ, R14 ;  /* 0x0000000eff0f723e */ /* 0x000fc800000000ff */
[----:B------:R-:W-:-:S07]  /*1440*/  PRMT R28, R28, 0x5410, R15 ;  /* 0x000054101c1c7816 */ /* 0x000fce000000000f */
.L_x_36588:
[----:B------:R-:W-:-:S05]  /*1450*/  HADD2.F32 R16, -RZ, R25.H0_H0 ;  /* 0x20000019ff107230 */ /* 0x000fca0000004100 */
[----:B------:R-:W-:Y:S01]  /*1460*/  FMUL.FTZ R15, R16, R183 ;  /* 0x000000b7100f7220 */ /* 0x000fe20000410000 */
[----:B------:R-:W-:Y:S06]  /*1470*/  @P3 BRA `(.L_x_36589) ;  /* 0x0000000000083947 */ /* 0x000fec0003800000 */
[----:B------:R-:W-:Y:S05]  /*1480*/  @P0 BRA `(.L_x_36590) ;  /* 0x00000000000c0947 */ /* 0x000fea0003800000 */
[----:B------:R-:W-:Y:S05]  /*1490*/  BRA `(.L_x_36591) ;  /* 0x0000000000107947 */ /* 0x000fea0003800000 */
.L_x_36589:
[----:B-----5:R-:W-:-:S05]  /*14a0*/  HADD2.F32 R16, -RZ, R33.H0_H0 ;  /* 0x20000021ff107230 */ /* 0x020fca0000004100 */
[----:B------:R-:W-:-:S07]  /*14b0*/  FADD.FTZ R15, R16, R15 ;  /* 0x0000000f100f7221 */ /* 0x000fce0000010000 */
.L_x_36590:
[----:B------:R-:W-:-:S04]  /*14c0*/  F2FP.F16.F32.PACK_AB R16, RZ, R15 ;  /* 0x0000000fff10723e */ /* 0x000fc800000000ff */
[----:B------:R-:W-:-:S07]  /*14d0*/  PRMT R29, R16, 0x7610, R29 ;  /* 0x00007610101d7816 */ /* 0x000fce000000001d */
.L_x_36591:
[----:B------:R-:W-:-:S05]  /*14e0*/  HADD2.F32 R16, -RZ, R25.H1_H1 ;  /* 0x30000019ff107230 */ /* 0x000fca0000004100 */
[----:B------:R-:W-:Y:S01]  /*14f0*/  FMUL.FTZ R17, R16, R183 ;  /* 0x000000b710117220 */ /* 0x000fe20000410000 */
[----:B------:R-:W-:Y:S06]  /*1500*/  @P3 BRA `(.L_x_36592) ;  /* 0x0000000000083947 */ /* 0x000fec0003800000 */
[----:B------:R-:W-:Y:S05]  /*1510*/  @P0 BRA `(.L_x_36593) ;  /* 0x00000000000c0947 */ /* 0x000fea0003800000 */
[----:B------:R-:W-:Y:S05]  /*1520*/  BRA `(.L_x_36594) ;  /* 0x0000000000107947 */ /* 0x000fea0003800000 */
.L_x_36592:
[----:B-----5:R-:W-:-:S05]  /*1530*/  HADD2.F32 R16, -RZ, R33.H1_H1 ;  /* 0x30000021ff107230 */ /* 0x020fca0000004100 */
[----:B------:R-:W-:-:S07]  /*1540*/  FADD.FTZ R17, R16, R17 ;  /* 0x0000001110117221 */ /* 0x000fce0000010000 */
.L_x_36593:
[----:B------:R-:W-:-:S04]  /*1550*/  F2FP.F16.F32.PACK_AB R16, RZ, R17 ;  /* 0x00000011ff10723e */ /* 0x000fc800000000ff */
[----:B------:R-:W-:-:S07]  /*1560*/  PRMT R29, R29, 0x5410, R16 ;  /* 0x000054101d1d7816 */ /* 0x000fce0000000010 */
.L_x_36594:
[----:B------:R-:W-:-:S05]  /*1570*/  HADD2.F32 R16, -RZ, R26.H0_H0 ;  /* 0x2000001aff107230 */ /* 0x000fca0000004100 */
[----:B------:R-:W-:Y:S01]  /*1580*/  FMUL.FTZ R16, R16, R183 ;  /* 0x000000b710107220 */ /* 0x000fe20000410000 */
[----:B------:R-:W-:Y:S06]  /*1590*/  @P3 BRA `(.L_x_36595) ;  /* 0x0000000000083947 */ /* 0x000fec0003800000 */
[----:B------:R-:W-:Y:S05]  /*15a0*/  @P0 BRA `(.L_x_36596) ;  /* 0x00000000000c0947 */ /* 0x000fea0003800000 */
[----:B------:R-:W-:Y:S05]  /*15b0*/  BRA `(.L_x_36597) ;  /* 0x0000000000107947 */ /* 0x000fea0003800000 */
.L_x_36595:
[----:B-----5:R-:W-:-:S05]  /*15c0*/  HADD2.F32 R25, -RZ, R34.H0_H0 ;  /* 0x20000022ff197230 */ /* 0x020fca0000004100 */
[----:B------:R-:W-:-:S07]  /*15d0*/  FADD.FTZ R16, R25, R16 ;  /* 0x0000001019107221 */ /* 0x000fce0000010000 */
.L_x_36596:
[----:B------:R-:W-:-:S04]  /*15e0*/  F2FP.F16.F32.PACK_AB R24, RZ, R16 ;  /* 0x00000010ff18723e */ /* 0x000fc800000000ff */
[----:B------:R-:W-:-:S07]  /*15f0*/  PRMT R30, R24, 0x7610, R30 ;  /* 0x00007610181e7816 */ /* 0x000fce000000001e */
.L_x_36597:
[----:B------:R-:W-:-:S05]  /*1600*/  HADD2.F32 R24, -RZ, R26.H1_H1 ;  /* 0x3000001aff187230 */ /* 0x000fca0000004100 */
[----:B------:R-:W-:Y:S01]  /*1610*/  FMUL.FTZ R24, R24, R183 ;  /* 0x000000b718187220 */ /* 0x000fe20000410000 */
[----:B------:R-:W-:Y:S06]  /*1620*/  @P3 BRA `(.L_x_36598) ;  /* 0x0000000000083947 */ /* 0x000fec0003800000 */
[----:B------:R-:W-:Y:S05]  /*1630*/  @P0 BRA `(.L_x_36599) ;  /* 0x00000000000c0947 */ /* 0x000fea0003800000 */
[----:B------:R-:W-:Y:S05]  /*1640*/  BRA `(.L_x_36600) ;  /* 0x0000000000107947 */ /* 0x000fea0003800000 */
.L_x_36598:
[----:B-----5:R-:W-:-:S05]  /*1650*/  HADD2.F32 R25, -RZ, R34.H1_H1 ;  /* 0x30000022ff197230 */ /* 0x020fca0000004100 */
[----:B------:R-:W-:-:S07]  /*1660*/  FADD.FTZ R24, R25, R24 ;  /* 0x0000001819187221 */ /* 0x000fce0000010000 */
.L_x_36599:
[----:B------:R-:W-:-:S04]  /*1670*/  F2FP.F16.F32.PACK_AB R25, RZ, R24 ;  /* 0x00000018ff19723e */ /* 0x000fc800000000ff */
[----:B------:R-:W-:-:S07]  /*1680*/  PRMT R30, R30, 0x5410, R25 ;  /* 0x000054101e1e7816 */ /* 0x000fce0000000019 */
.L_x_36600:
[----:B------:R-:W-:-:S05]  /*1690*/  HADD2.F32 R26, -RZ, R27.H0_H0 ;  /* 0x2000001bff1a7230 */ /* 0x000fca0000004100 */
[----:B------:R-:W-:Y:S01]  /*16a0*/  FMUL.FTZ R25, R26, R183 ;  /* 0x000000b71a197220 */ /* 0x000fe20000410000 */
[----:B------:R-:W-:Y:S06]  /*16b0*/  @P3 BRA `(.L_x_36601) ;  /* 0x0000000000083947 */ /* 0x000fec0003800000 */
[----:B------:R-:W-:Y:S05]  /*16c0*/  @P0 BRA `(.L_x_36602) ;  /* 0x00000000000c0947 */ /* 0x000fea0003800000 */
[----:B------:R-:W-:Y:S05]  /*16d0*/  BRA `(.L_x_36603) ;  /* 0x0000000000107947 */ /* 0x000fea0003800000 */
.L_x_36601:
[----:B-----5:R-:W-:-:S05]  /*16e0*/  HADD2.F32 R26, -RZ, R35.H0_H0 ;  /* 0x20000023ff1a7230 */ /* 0x020fca0000004100 */
[----:B------:R-:W-:-:S07]  /*16f0*/  FADD.FTZ R25, R26, R25 ;  /* 0x000000191a197221 */ /* 0x000fce0000010000 */
.L_x_36602:
[----:B------:R-:W-:-:S04]  /*1700*/  F2FP.F16.F32.PACK_AB R26, RZ, R25 ;  /* 0x00000019ff1a723e */ /* 0x000fc800000000ff */
[----:B------:R-:W-:-:S07]  /*1710*/  PRMT R31, R26, 0x7610, R31 ;  /* 0x000076101a1f7816 */ /* 0x000fce000000001f */
.L_x_36603:
[----:B------:R-:W-:-:S05]  /*1720*/  HADD2.F32 R26, -RZ, R27.H1_H1 ;  /* 0x3000001bff1a7230 */ /* 0x000fca0000004100 */
[----:B------:R-:W-:Y:S01]  /*1730*/  FMUL.FTZ R26, R26, R183 ;  /* 0x000000b71a1a7220 */ /* 0x000fe20000410000 */
[----:B------:R-:W-:Y:S06]  /*1740*/  @P3 BRA `(.L_x_36604) ;  /* 0x0000000000083947 */ /* 0x000fec0003800000 */
[----:B------:R-:W-:Y:S05]  /*1750*/  @P0 BRA `(.L_x_36605) ;  /* 0x00000000000c0947 */ /* 0x000fea0003800000 */
[----:B------:R-:W-:Y:S05]  /*1760*/  BRA `(.L_x_36606) ;  /* 0x0000000000107947 */ /* 0x000fea0003800000 */
.L_x_36604:
[----:B-----5:R-:W-:-:S05]  /*1770*/  HADD2.F32 R27, -RZ, R35.H1_H1 ;  /* 0x30000023ff1b7230 */ /* 0x020fca0000004100 */
[----:B------:R-:W-:-:S07]  /*1780*/  FADD.FTZ R26, R27, R26 ;  /* 0x0000001a1b1a7221 */ /* 0x000fce0000010000 */
.L_x_36605:
[----:B------:R-:W-:-:S04]  /*1790*/  F2FP.F16.F32.PACK_AB R27, RZ, R26 ;  /* 0x0000001aff1b723e */ /* 0x000fc800000000ff */
[----:B------:R-:W-:-:S07]  /*17a0*/  PRMT R31, R31, 0x5410, R27 ;  /* 0x000054101f1f7816 */ /* 0x000fce000000001b */
.L_x_36606:
        /* <DEDUP_REMOVED lines=14> */
.L_x_36607:
[----:B-----5:R-:W-:-:S05]  /*1890*/  HADD2.F32 R185, -RZ, R32.H0_H0 ;  /* 0x20000020ffb97230 */ /* 0x020fca0000004100 */
[----:B------:R-:W-:-:S07]  /*18a0*/  FADD.FTZ R182, R185, R182 ;  /* 0x000000b6b9b67221 */ /* 0x000fce0000010000 */
.L_x_36608:
[----:B------:R-:W-:-:S04]  /*18b0*/  F2FP.F16.F32.PACK_AB R184, RZ, R182 ;  /* 0x000000b6ffb8723e */ /* 0x000fc800000000ff */
[----:B------:R-:W-:-:S07]  /*18c0*/  PRMT R28, R184, 0x7610, R28 ;  /* 0x00007610b81c7816 */ /* 0x000fce000000001c */
.L_x_36609:
[----:B------:R-:W-:-:S05]  /*18d0*/  HADD2.F32 R176, -RZ, R176.H1_H1 ;  /* 0x300000b0ffb07230 */ /* 0x000fca0000004100 */
[----:B------:R-:W-:Y:S01]  /*18e0*/  FMUL.FTZ R185, R176, R183 ;  /* 0x000000b7b0b97220 */ /* 0x000fe20000410000 */
[----:B------:R-:W-:Y:S06]  /*18f0*/  @P3 BRA `(.L_x_36610) ;  /* 0x0000000000083947 */ /* 0x000fec0003800000 */
[----:B------:R-:W-:Y:S05]  /*1900*/  @P0 BRA `(.L_x_36611) ;  /* 0x00000000000c0947 */ /* 0x000fea0003800000 */
[----:B------:R-:W-:Y:S05]  /*1910*/  BRA `(.L_x_36612) ;  /* 0x0000000000107947 */ /* 0x000fea0003800000 */
.L_x_36610:
[----:B-----5:R-:W-:-:S05]  /*1920*/  HADD2.F32 R176, -RZ, R32.H1_H1 ;  /* 0x30000020ffb07230 */ /* 0x020fca0000004100 */
[----:B------:R-:W-:-:S07]  /*1930*/  FADD.FTZ R185, R176, R185 ;  /* 0x000000b9b0b97221 */ /* 0x000fce0000010000 */
.L_x_36611:
[----:B------:R-:W-:-:S04]  /*1940*/  F2FP.F16.F32.PACK_AB R176, RZ, R185 ;  /* 0x000000b9ffb0723e */ /* 0x000fc800000000ff */
[----:B------:R-:W-:-:S07]  /*1950*/  PRMT R28, R28, 0x5410, R176 ;  /* 0x000054101c1c7816 */ /* 0x000fce00000000b0 */
.L_x_36612:
[----:B------:R-:W-:-:S05]  /*1960*/  HADD2.F32 R184, -RZ, R177.H0_H0 ;  /* 0x200000b1ffb87230 */ /* 0x000fca0000004100 */
[----:B------:R-:W-:Y:S01]  /*1970*/  FMUL.FTZ R184, R184, R183 ;  /* 0x000000b7b8b87220 */ /* 0x000fe20000410000 */
[----:B------:R-:W-:Y:S06]  /*1980*/  @P3 BRA `(.L_x_36613) ;  /* 0x0000000000083947 */ /* 0x000fec0003800000 */
[----:B------:R-:W-:Y:S05]  /*1990*/  @P0 BRA `(.L_x_36614) ;  /* 0x00000000000c0947 */ /* 0x000fea0003800000 */
[----:B------:R-:W-:Y:S05]  /*19a0*/  BRA `(.L_x_36615) ;  /* 0x0000000000107947 */ /* 0x000fea0003800000 */
.L_x_36613:
[----:B-----5:R-:W-:-:S05]  /*19b0*/  HADD2.F32 R187, -RZ, R33.H0_H0 ;  /* 0x20000021ffbb7230 */ /* 0x020fca0000004100 */
[----:B------:R-:W-:-:S07]  /*19c0*/  FADD.FTZ R184, R187, R184 ;  /* 0x000000b8bbb87221 */ /* 0x000fce0000010000 */
.L_x_36614:
[----:B------:R-:W-:-:S04]  /*19d0*/  F2FP.F16.F32.PACK_AB R176, RZ, R184 ;  /* 0x000000b8ffb0723e */ /* 0x000fc800000000ff */
[----:B------:R-:W-:-:S07]  /*19e0*/  PRMT R29, R176, 0x7610, R29 ;  /* 0x00007610b01d7816 */ /* 0x000fce000000001d */
.L_x_36615:
[----:B------:R-:W-:-:S05]  /*19f0*/  HADD2.F32 R176, -RZ, R177.H1_H1 ;  /* 0x300000b1ffb07230 */ /* 0x000fca0000004100 */
[----:B------:R-:W-:Y:S01]  /*1a00*/  FMUL.FTZ R187, R176, R183 ;  /* 0x000000b7b0bb7220 */ /* 0x000fe20000410000 */
[----:B------:R-:W-:Y:S06]  /*1a10*/  @P3 BRA `(.L_x_36616) ;  /* 0x0000000000083947 */ /* 0x000fec0003800000 */
[----:B------:R-:W-:Y:S05]  /*1a20*/  @P0 BRA `(.L_x_36617) ;  /* 0x00000000000c0947 */ /* 0x000fea0003800000 */
[----:B------:R-:W-:Y:S05]  /*1a30*/  BRA `(.L_x_36618) ;  /* 0x0000000000107947 */ /* 0x000fea0003800000 */
.L_x_36616:
[----:B-----5:R-:W-:-:S05]  /*1a40*/  HADD2.F32 R176, -RZ, R33.H1_H1 ;  /* 0x30000021ffb07230 */ /* 0x020fca0000004100 */
[----:B------:R-:W-:-:S07]  /*1a50*/  FADD.FTZ R187, R176, R187 ;  /* 0x000000bbb0bb7221 */ /* 0x000fce0000010000 */
.L_x_36617:
[----:B------:R-:W-:-:S04]  /*1a60*/  F2FP.F16.F32.PACK_AB R176, RZ, R187 ;  /* 0x000000bbffb0723e */ /* 0x000fc800000000ff */
[----:B------:R-:W-:-:S07]  /*1a70*/  PRMT R29, R29, 0x5410, R176 ;  /* 0x000054101d1d7816 */ /* 0x000fce00000000b0 */
.L_x_36618:
[----:B------:R-:W-:-:S05]  /*1a80*/  HADD2.F32 R186, -RZ, R178.H0_H0 ;  /* 0x200000b2ffba7230 */ /* 0x000fca0000004100 */
[----:B------:R-:W-:Y:S01]  /*1a90*/  FMUL.FTZ R186, R186, R183 ;  /* 0x000000b7baba7220 */ /* 0x000fe20000410000 */
[----:B------:R-:W-:Y:S06]  /*1aa0*/  @P3 BRA `(.L_x_36619) ;  /* 0x0000000000083947 */ /* 0x000fec0003800000 */
[----:B------:R-:W-:Y:S05]  /*1ab0*/  @P0 BRA `(.L_x_36620) ;  /* 0x00000000000c0947 */ /* 0x000fea0003800000 */
[----:B------:R-:W-:Y:S05]  /*1ac0*/  BRA `(.L_x_36621) ;  /* 0x0000000000107947 */ /* 0x000fea0003800000 */
.L_x_36619:
[----:B-----5:R-:W-:-:S05]  /*1ad0*/  HADD2.F32 R177, -RZ, R34.H0_H0 ;  /* 0x20000022ffb17230 */ /* 0x020fca0000004100 */
[----:B------:R-:W-:-:S07]  /*1ae0*/  FADD.FTZ R186, R177, R186 ;  /* 0x000000bab1ba7221 */ /* 0x000fce0000010000 */
.L_x_36620:
[----:B------:R-:W-:-:S04]  /*1af0*/  F2FP.F16.F32.PACK_AB R176, RZ, R186 ;  /* 0x000000baffb0723e */ /* 0x000fc800000000ff */
[----:B------:R-:W-:-:S07]  /*1b00*/  PRMT R30, R176, 0x7610, R30 ;  /* 0x00007610b01e7816 */ /* 0x000fce000000001e */
.L_x_36621:
[----:B------:R-:W-:-:S05]  /*1b10*/  HADD2.F32 R178, -RZ, R178.H1_H1 ;  /* 0x300000b2ffb27230 */ /* 0x000fca0000004100 */
[----:B------:R-:W-:Y:S01]  /*1b20*/  FMUL.FTZ R188, R178, R183 ;  /* 0x000000b7b2bc7220 */ /* 0x000fe20000410000 */
[----:B------:R-:W-:Y:S06]  /*1b30*/  @P3 BRA `(.L_x_36622) ;  /* 0x0000000000083947 */ /* 0x000fec0003800000 */
[----:B------:R-:W-:Y:S05]  /*1b40*/  @P0 BRA `(.L_x_36623) ;  /* 0x00000000000c0947 */ /* 0x000fea0003800000 */
[----:B------:R-:W-:Y:S05]  /*1b50*/  BRA `(.L_x_36624) ;  /* 0x0000000000107947 */ /* 0x000fea0003800000 */
.L_x_36622:
[----:B-----5:R-:W-:-:S05]  /*1b60*/  HADD2.F32 R177, -RZ, R34.H1_H1 ;  /* 0x30000022ffb17230 */ /* 0x020fca0000004100 */
[----:B------:R-:W-:-:S07]  /*1b70*/  FADD.FTZ R188, R177, R188 ;  /* 0x000000bcb1bc7221 */ /* 0x000fce0000010000 */
.L_x_36623:
[----:B------:R-:W-:-:S04]  /*1b80*/  F2FP.F16.F32.PACK_AB R176, RZ, R188 ;  /* 0x000000bcffb0723e */ /* 0x000fc800000000ff */
[----:B------:R-:W-:-:S07]  /*1b90*/  PRMT R30, R30, 0x5410, R176 ;  /* 0x000054101e1e7816 */ /* 0x000fce00000000b0 */
.L_x_36624:
[----:B------:R-:W-:-:S05]  /*1ba0*/  HADD2.F32 R176, -RZ, R179.H0_H0 ;  /* 0x200000b3ffb07230 */ /* 0x000fca0000004100 */
[----:B------:R-:W-:Y:S01]  /*1bb0*/  FMUL.FTZ R189, R176, R183 ;  /* 0x000000b7b0bd7220 */ /* 0x000fe20000410000 */
[----:B------:R-:W-:Y:S06]  /*1bc0*/  @P3 BRA `(.L_x_36625) ;  /* 0x0000000000083947 */ /* 0x000fec0003800000 */
[----:B------:R-:W-:Y:S05]  /*1bd0*/  @P0 BRA `(.L_x_36626) ;  /* 0x00000000000c0947 */ /* 0x000fea0003800000 */
[----:B------:R-:W-:Y:S05]  /*1be0*/  BRA `(.L_x_36627) ;  /* 0x0000000000107947 */ /* 0x000fea0003800000 */
.L_x_36625:
[----:B-----5:R-:W-:-:S05]  /*1bf0*/  HADD2.F32 R176, -RZ, R35.H0_H0 ;  /* 0x20000023ffb07230 */ /* 0x020fca0000004100 */
[----:B------:R-:W-:-:S07]  /*1c00*/  FADD.FTZ R189, R176, R189 ;  /* 0x000000bdb0bd7221 */ /* 0x000fce0000010000 */
.L_x_36626:
[----:B------:R-:W-:-:S04]  /*1c10*/  F2FP.F16.F32.PACK_AB R176, RZ, R189 ;  /* 0x000000bdffb0723e */ /* 0x000fc800000000ff */
[----:B------:R-:W-:-:S07]  /*1c20*/  PRMT R31, R176, 0x7610, R31 ;  /* 0x00007610b01f7816 */ /* 0x000fce000000001f */
.L_x_36627:
[----:B------:R-:W-:-:S05]  /*1c30*/  HADD2.F32 R190, -RZ, R179.H1_H1 ;  /* 0x300000b3ffbe7230 */ /* 0x000fca0000004100 */
[----:B------:R-:W-:Y:S01]  /*1c40*/  FMUL.FTZ R190, R190, R183 ;  /* 0x000000b7bebe7220 */ /* 0x000fe20000410000 */
[----:B------:R-:W-:Y:S06]  /*1c50*/  @P3 BRA `(.L_x_36628) ;  /* 0x0000000000083947 */ /* 0x000fec0003800000 */
[----:B------:R-:W-:Y:S05]  /*1c60*/  @P0 BRA `(.L_x_36629) ;  /* 0x00000000000c0947 */ /* 0x000fea0003800000 */
[----:B------:R-:W-:Y:S05]  /*1c70*/  BRA `(.L_x_36630) ;  /* 0x0000000000107947 */ /* 0x000fea0003800000 */
.L_x_36628:
[----:B-----5:R-:W-:-:S05]  /*1c80*/  HADD2.F32 R177, -RZ, R35.H1_H1 ;  /* 0x30000023ffb17230 */ /* 0x020fca0000004100 */
[----:B------:R-:W-:-:S07]  /*1c90*/  FADD.FTZ R190, R177, R190 ;  /* 0x000000beb1be7221 */ /* 0x000fce0000010000 */
.L_x_36629:
[----:B------:R-:W-:-:S04]  /*1ca0*/  F2FP.F16.F32.PACK_AB R176, RZ, R190 ;  /* 0x000000beffb0723e */ /* 0x000fc800000000ff */
[----:B------:R-:W-:-:S07]  /*1cb0*/  PRMT R31, R31, 0x5410, R176 ;  /* 0x000054101f1f7816 */ /* 0x000fce00000000b0 */
.L_x_36630:
        /* <DEDUP_REMOVED lines=9> */
[----:B--2---:R-:W-:-:S05]  /*1d50*/  HADD2.F32 R194, -RZ, R176.H0_H0 ;  /* 0x200000b0ffc27230 */ /* 0x004fca0000004100 */
[----:B0-----:R-:W-:Y:S01]  /*1d60*/  FMUL.FTZ R192, R194, R183 ;  /* 0x000000b7c2c07220 */ /* 0x001fe20000410000 */
[----:B------:R-:W-:Y:S06]  /*1d70*/  @P3 BRA `(.L_x_36631) ;  /* 0x0000000000083947 */ /* 0x000fec0003800000 */
[----:B------:R-:W-:Y:S05]  /*1d80*/  @P0 BRA `(.L_x_36632) ;  /* 0x00000000000c0947 */ /* 0x000fea0003800000 */
[----:B------:R-:W-:Y:S05]  /*1d90*/  BRA `(.L_x_36633) ;  /* 0x0000000000107947 */ /* 0x000fea0003800000 */
.L_x_36631:
[----:B-----5:R-:W-:-:S05]  /*1da0*/  HADD2.F32 R193, -RZ, R32.H0_H0 ;  /* 0x20000020ffc17230 */ /* 0x020fca0000004100 */
[----:B------:R-:W-:-:S07]  /*1db0*/  FADD.FTZ R192, R193, R192 ;  /* 0x000000c0c1c07221 */ /* 0x000fce0000010000 */
.L_x_36632:
[----:B------:R-:W-:-:S04]  /*1dc0*/  F2FP.F16.F32.PACK_AB R193, RZ, R192 ;  /* 0x000000c0ffc1723e */ /* 0x000fc800000000ff */
[----:B------:R-:W-:-:S07]  /*1dd0*/  PRMT R28, R193, 0x7610, R28 ;  /* 0x00007610c11c7816 */ /* 0x000fce000000001c */
.L_x_36633:
[----:B------:R-:W-:-:S05]  /*1de0*/  HADD2.F32 R176, -RZ, R176.H1_H1 ;  /* 0x300000b0ffb07230 */ /* 0x000fca0000004100 */
[----:B------:R-:W-:Y:S01]  /*1df0*/  FMUL.FTZ R193, R176, R183 ;  /* 0x000000b7b0c17220 */ /* 0x000fe20000410000 */
[----:B------:R-:W-:Y:S06]  /*1e00*/  @P3 BRA `(.L_x_36634) ;  /* 0x0000000000083947 */ /* 0x000fec0003800000 */
[----:B------:R-:W-:Y:S05]  /*1e10*/  @P0 BRA `(.L_x_36635) ;  /* 0x00000000000c0947 */ /* 0x000fea0003800000 */
[----:B------:R-:W-:Y:S05]  /*1e20*/  BRA `(.L_x_36636) ;  /* 0x0000000000107947 */ /* 0x000fea0003800000 */
.L_x_36634:
[----:B-----5:R-:W-:-:S05]  /*1e30*/  HADD2.F32 R176, -RZ, R32.H1_H1 ;  /* 0x30000020ffb07230 */ /* 0x020fca0000004100 */
[----:B------:R-:W-:-:S07]  /*1e40*/  FADD.FTZ R193, R176, R193 ;  /* 0x000000c1b0c17221 */ /* 0x000fce0000010000 */
.L_x_36635:
[----:B------:R-:W-:-:S04]  /*1e50*/  F2FP.F16.F32.PACK_AB R176, RZ, R193 ;  /* 0x000000c1ffb0723e */ /* 0x000fc800000000ff */
[----:B------:R-:W-:-:S07]  /*1e60*/  PRMT R28, R28, 0x5410, R176 ;  /* 0x000054101c1c7816 */ /* 0x000fce00000000b0 */
.L_x_36636:
[----:B------:R-:W-:-:S05]  /*1e70*/  HADD2.F32 R194, -RZ, R177.H0_H0 ;  /* 0x200000b1ffc27230 */ /* 0x000fca0000004100 */
[----:B------:R-:W-:Y:S01]  /*1e80*/  FMUL.FTZ R194, R194, R183 ;  /* 0x000000b7c2c27220 */ /* 0x000fe20000410000 */
[----:B------:R-:W-:Y:S06]  /*1e90*/  @P3 BRA `(.L_x_36637) ;  /* 0x0000000000083947 */ /* 0x000fec0003800000 */
[----:B------:R-:W-:Y:S05]  /*1ea0*/  @P0 BRA `(.L_x_36638) ;  /* 0x00000000000c0947 */ /* 0x000fea0003800000 */
[----:B------:R-:W-:Y:S05]  /*1eb0*/  BRA `(.L_x_36639) ;  /* 0x0000000000107947 */ /* 0x000fea0003800000 */
.L_x_36637:
[----:B-----5:R-:W-:-:S05]  /*1ec0*/  HADD2.F32 R195, -RZ, R33.H0_H0 ;  /* 0x20000021ffc37230 */ /* 0x020fca0000004100 */
[----:B------:R-:W-:-:S07]  /*1ed0*/  FADD.FTZ R194, R195, R194 ;  /* 0x000000c2c3c27221 */ /* 0x000fce0000010000 */
.L_x_36638:
[----:B------:R-:W-:-:S04]  /*1ee0*/  F2FP.F16.F32.PACK_AB R176, RZ, R194 ;  /* 0x000000c2ffb0723e */ /* 0x000fc800000000ff */
[----:B------:R-:W-:-:S07]  /*1ef0*/  PRMT R29, R176, 0x7610, R29 ;  /* 0x00007610b01d7816 */ /* 0x000fce000000001d */
.L_x_36639:
[----:B------:R-:W-:-:S05]  /*1f00*/  HADD2.F32 R196, -RZ, R177.H1_H1 ;  /* 0x300000b1ffc47230 */ /* 0x000fca0000004100 */
[----:B------:R-:W-:Y:S01]  /*1f10*/  FMUL.FTZ R196, R196, R183 ;  /* 0x000000b7c4c47220 */ /* 0x000fe20000410000 */
[----:B------:R-:W-:Y:S06]  /*1f20*/  @P3 BRA `(.L_x_36640) ;  /* 0x0000000000083947 */ /* 0x000fec0003800000 */
[----:B------:R-:W-:Y:S05]  /*1f30*/  @P0 BRA `(.L_x_36641) ;  /* 0x00000000000c0947 */ /* 0x000fea0003800000 */
[----:B------:R-:W-:Y:S05]  /*1f40*/  BRA `(.L_x_36642) ;  /* 0x0000000000107947 */ /* 0x000fea0003800000 */
.L_x_36640:
[----:B-----5:R-:W-:-:S05]  /*1f50*/  HADD2.F32 R177, -RZ, R33.H1_H1 ;  /* 0x30000021ffb17230 */ /* 0x020fca0000004100 */
[----:B------:R-:W-:-:S07]  /*1f60*/  FADD.FTZ R196, R177, R196 ;  /* 0x000000c4b1c47221 */ /* 0x000fce0000010000 */
.L_x_36641:
[----:B------:R-:W-:-:S04]  /*1f70*/  F2FP.F16.F32.PACK_AB R176, RZ, R196 ;  /* 0x000000c4ffb0723e */ /* 0x000fc800000000ff */
[----:B------:R-:W-:-:S07]  /*1f80*/  PRMT R29, R29, 0x5410, R176 ;  /* 0x000054101d1d7816 */ /* 0x000fce00000000b0 */
.L_x_36642:
[----:B------:R-:W-:-:S05]  /*1f90*/  HADD2.F32 R176, -RZ, R178.H0_H0 ;  /* 0x200000b2ffb07230 */ /* 0x000fca0000004100 */
[----:B------:R-:W-:Y:S01]  /*1fa0*/  FMUL.FTZ R195, R176, R183 ;  /* 0x000000b7b0c37220 */ /* 0x000fe20000410000 */
[----:B------:R-:W-:Y:S06]  /*1fb0*/  @P3 BRA `(.L_x_36643) ;  /* 0x0000000000083947 */ /* 0x000fec0003800000 */
[----:B------:R-:W-:Y:S05]  /*1fc0*/  @P0 BRA `(.L_x_36644) ;  /* 0x00000000000c0947 */ /* 0x000fea0003800000 */
[----:B------:R-:W-:Y:S05]  /*1fd0*/  BRA `(.L_x_36645) ;  /* 0x0000000000107947 */ /* 0x000fea0003800000 */
.L_x_36643:
[----:B-----5:R-:W-:-:S05]  /*1fe0*/  HADD2.F32 R176, -RZ, R34.H0_H0 ;  /* 0x20000022ffb07230 */ /* 0x020fca0000004100 */
[----:B------:R-:W-:-:S07]  /*1ff0*/  FADD.FTZ R195, R176, R195 ;  /* 0x000000c3b0c37221 */ /* 0x000fce0000010000 */
.L_x_36644:
[----:B------:R-:W-:-:S04]  /*2000*/  F2FP.F16.F32.PACK_AB R176, RZ, R195 ;  /* 0x000000c3ffb0723e */ /* 0x000fc800000000ff */
[----:B------:R-:W-:-:S07]  /*2010*/  PRMT R30, R176, 0x7610, R30 ;  /* 0x00007610b01e7816 */ /* 0x000fce000000001e */
.L_x_36645:
[----:B------:R-:W-:-:S05]  /*2020*/  HADD2.F32 R178, -RZ, R178.H1_H1 ;  /* 0x300000b2ffb27230 */ /* 0x000fca0000004100 */
[----:B------:R-:W-:Y:S01]  /*2030*/  FMUL.FTZ R198, R178, R183 ;  /* 0x000000b7b2c67220 */ /* 0x000fe20000410000 */
[----:B------:R-:W-:Y:S06]  /*2040*/  @P3 BRA `(.L_x_36646) ;  /* 0x0000000000083947 */ /* 0x000fec0003800000 */
[----:B------:R-:W-:Y:S05]  /*2050*/  @P0 BRA `(.L_x_36647) ;  /* 0x00000000000c0947 */ /* 0x000fea0003800000 */
[----:B------:R-:W-:Y:S05]  /*2060*/  BRA `(.L_x_36648) ;  /* 0x0000000000107947 */ /* 0x000fea0003800000 */
.L_x_36646:
[----:B-----5:R-:W-:-:S05]  /*2070*/  HADD2.F32 R177, -RZ, R34.H1_H1 ;  /* 0x30000022ffb17230 */ /* 0x020fca0000004100 */
[----:B------:R-:W-:-:S07]  /*2080*/  FADD.FTZ R198, R177, R198 ;  /* 0x000000c6b1c67221 */ /* 0x000fce0000010000 */
.L_x_36647:
[----:B------:R-:W-:-:S04]  /*2090*/  F2FP.F16.F32.PACK_AB R176, RZ, R198 ;  /* 0x000000c6ffb0723e */ /* 0x000fc800000000ff */
[----:B------:R-:W-:-:S07]  /*20a0*/  PRMT R30, R30, 0x5410, R176 ;  /* 0x000054101e1e7816 */ /* 0x000fce00000000b0 */
.L_x_36648:
[----:B------:R-:W-:-:S05]  /*20b0*/  HADD2.F32 R176, -RZ, R179.H0_H0 ;  /* 0x200000b3ffb07230 */ /* 0x000fca0000004100 */
[----:B------:R-:W-:Y:S01]  /*20c0*/  FMUL.FTZ R197, R176, R183 ;  /* 0x000000b7b0c57220 */ /* 0x000fe20000410000 */
[----:B------:R-:W-:Y:S06]  /*20d0*/  @P3 BRA `(.L_x_36649) ;  /* 0x0000000000083947 */ /* 0x000fec0003800000 */
[----:B------:R-:W-:Y:S05]  /*20e0*/  @P0 BRA `(.L_x_36650) ;  /* 0x00000000000c0947 */ /* 0x000fea0003800000 */
[----:B------:R-:W-:Y:S05]  /*20f0*/  BRA `(.L_x_36651) ;  /* 0x0000000000107947 */ /* 0x000fea0003800000 */
.L_x_36649:
[----:B-----5:R-:W-:-:S05]  /*2100*/  HADD2.F32 R176, -RZ, R35.H0_H0 ;  /* 0x20000023ffb07230 */ /* 0x020fca0000004100 */
[----:B------:R-:W-:-:S07]  /*2110*/  FADD.FTZ R197, R176, R197 ;  /* 0x000000c5b0c57221 */ /* 0x000fce0000010000 */
.L_x_36650:
[----:B------:R-:W-:-:S04]  /*2120*/  F2FP.F16.F32.PACK_AB R176, RZ, R197 ;  /* 0x000000c5ffb0723e */ /* 0x000fc800000000ff */
[----:B------:R-:W-:-:S07]  /*2130*/  PRMT R31, R176, 0x7610, R31 ;  /* 0x00007610b01f7816 */ /* 0x000fce000000001f */
.L_x_36651:
[----:B------:R-:W-:-:S05]  /*2140*/  HADD2.F32 R176, -RZ, R179.H1_H1 ;  /* 0x300000b3ffb07230 */ /* 0x000fca0000004100 */
[----:B------:R-:W-:Y:S01]  /*2150*/  FMUL.FTZ R201, R176, R183 ;  /* 0x000000b7b0c97220 */ /* 0x000fe20000410000 */
[----:B------:R-:W-:Y:S06]  /*2160*/  @P3 BRA `(.L_x_36652) ;  /* 0x0000000000083947 */ /* 0x000fec0003800000 */
[----:B------:R-:W-:Y:S05]  /*2170*/  @P0 BRA `(.L_x_36653) ;  /* 0x00000000000c0947 */ /* 0x000fea0003800000 */
[----:B------:R-:W-:Y:S05]  /*2180*/  BRA `(.L_x_36654) ;  /* 0x0000000000107947 */ /* 0x000fea0003800000 */
.L_x_36652:
[----:B-----5:R-:W-:-:S05]  /*2190*/  HADD2.F32 R176, -RZ, R35.H1_H1 ;  /* 0x30000023ffb07230 */ /* 0x020fca0000004100 */
[----:B------:R-:W-:-:S07]  /*21a0*/  FADD.FTZ R201, R176, R201 ;  /* 0x000000c9b0c97221 */ /* 0x000fce0000010000 */
.L_x_36653:
[----:B------:R-:W-:-:S04]  /*21b0*/  F2FP.F16.F32.PACK_AB R176, RZ, R201 ;  /* 0x000000c9ffb0723e */ /* 0x000fc800000000ff */
[----:B------:R-:W-:-:S07]  /*21c0*/  PRMT R31, R31, 0x5410, R176 ;  /* 0x000054101f1f7816 */ /* 0x000fce00000000b0 */
.L_x_36654:
        /* <DEDUP_REMOVED lines=9> */
[----:B--2---:R-:W-:-:S05]  /*2260*/  HADD2.F32 R204, -RZ, R176.H0_H0 ;  /* 0x200000b0ffcc7230 */ /* 0x004fca0000004100 */
[----:B------:R-:W-:Y:S01]  /*2270*/  FMUL.FTZ R199, R204, R183 ;  /* 0x000000b7ccc77220 */ /* 0x000fe20000410000 */
[----:B-1----:R-:W-:Y:S06]  /*2280*/  @P3 BRA `(.L_x_36655) ;  /* 0x0000000000083947 */ /* 0x002fec0003800000 */
[----:B------:R-:W-:Y:S05]  /*2290*/  @P0 BRA `(.L_x_36656) ;  /* 0x00000000000c0947 */ /* 0x000fea0003800000 */
[----:B------:R-:W-:Y:S05]  /*22a0*/  BRA `(.L_x_36657) ;  /* 0x0000000000107947 */ /* 0x000fea0003800000 */
.L_x_36655:
[----:B-----5:R-:W-:-:S05]  /*22b0*/  HADD2.F32 R202, -RZ, R32.H0_H0 ;  /* 0x20000020ffca7230 */ /* 0x020fca0000004100 */
[----:B------:R-:W-:-:S07]  /*22c0*/  FADD.FTZ R199, R202, R199 ;  /* 0x000000c7cac77221 */ /* 0x000fce0000010000 */
.L_x_36656:
[----:B------:R-:W-:-:S04]  /*22d0*/  F2FP.F16.F32.PACK_AB R202, RZ, R199 ;  /* 0x000000c7ffca723e */ /* 0x000fc800000000ff */
[----:B------:R-:W-:-:S07]  /*22e0*/  PRMT R28, R202, 0x7610, R28 ;  /* 0x00007610ca1c7816 */ /* 0x000fce000000001c */
.L_x_36657:
[----:B------:R-:W-:-:S05]  /*22f0*/  HADD2.F32 R176, -RZ, R176.H1_H1 ;  /* 0x300000b0ffb07230 */ /* 0x000fca0000004100 */
[----:B------:R-:W-:Y:S01]  /*2300*/  FMUL.FTZ R205, R176, R183 ;  /* 0x000000b7b0cd7220 */ /* 0x000fe20000410000 */
[----:B------:R-:W-:Y:S06]  /*2310*/  @P3 BRA `(.L_x_36658) ;  /* 0x0000000000083947 */ /* 0x000fec0003800000 */
[----:B------:R-:W-:Y:S05]  /*2320*/  @P0 BRA `(.L_x_36659) ;  /* 0x00000000000c0947 */ /* 0x000fea0003800000 */
[----:B------:R-:W-:Y:S05]  /*2330*/  BRA `(.L_x_36660) ;  /* 0x0000000000107947 */ /* 0x000fea0003800000 */
.L_x_36658:
[----:B-----5:R-:W-:-:S05]  /*2340*/  HADD2.F32 R176, -RZ, R32.H1_H1 ;  /* 0x30000020ffb07230 */ /* 0x020fca0000004100 */
[----:B------:R-:W-:-:S07]  /*2350*/  FADD.FTZ R205, R176, R205 ;  /* 0x000000cdb0cd7221 */ /* 0x000fce0000010000 */
.L_x_36659:
[----:B------:R-:W-:-:S04]  /*2360*/  F2FP.F16.F32.PACK_AB R176, RZ, R205 ;  /* 0x000000cdffb0723e */ /* 0x000fc800000000ff */
[----:B------:R-:W-:-:S07]  /*2370*/  PRMT R28, R28, 0x5410, R176 ;  /* 0x000054101c1c7816 */ /* 0x000fce00000000b0 */
.L_x_36660:
[----:B------:R-:W-:-:S05]  /*2380*/  HADD2.F32 R204, -RZ, R177.H0_H0 ;  /* 0x200000b1ffcc7230 */ /* 0x000fca0000004100 */
[----:B------:R-:W-:Y:S01]  /*2390*/  FMUL.FTZ R204, R204, R183 ;  /* 0x000000b7cccc7220 */ /* 0x000fe20000410000 */
[----:B------:R-:W-:Y:S06]  /*23a0*/  @P3 BRA `(.L_x_36661) ;  /* 0x0000000000083947 */ /* 0x000fec0003800000 */
[----:B------:R-:W-:Y:S05]  /*23b0*/  @P0 BRA `(.L_x_36662) ;  /* 0x00000000000c0947 */ /* 0x000fea0003800000 */
[----:B------:R-:W-:Y:S05]  /*23c0*/  BRA `(.L_x_36663) ;  /* 0x0000000000107947 */ /* 0x000fea0003800000 */
.L_x_36661:
[----:B-----5:R-:W-:-:S05]  /*23d0*/  HADD2.F32 R203, -RZ, R33.H0_H0 ;  /* 0x20000021ffcb7230 */ /* 0x020fca0000004100 */
[----:B------:R-:W-:-:S07]  /*23e0*/  FADD.FTZ R204, R203, R204 ;  /* 0x000000cccbcc7221 */ /* 0x000fce0000010000 */
.L_x_36662:
[----:B------:R-:W-:-:S04]  /*23f0*/  F2FP.F16.F32.PACK_AB R176, RZ, R204 ;  /* 0x000000ccffb0723e */ /* 0x000fc800000000ff */
[----:B------:R-:W-:-:S07]  /*2400*/  PRMT R29, R176, 0x7610, R29 ;  /* 0x00007610b01d7816 */ /* 0x000fce000000001d */
.L_x_36663:
[----:B------:R-:W-:-:S05]  /*2410*/  HADD2.F32 R176, -RZ, R177.H1_H1 ;  /* 0x300000b1ffb07230 */ /* 0x000fca0000004100 */
[----:B------:R-:W-:Y:S01]  /*2420*/  FMUL.FTZ R207, R176, R183 ;  /* 0x000000b7b0cf7220 */ /* 0x000fe20000410000 */
[----:B------:R-:W-:Y:S06]  /*2430*/  @P3 BRA `(.L_x_36664) ;  /* 0x0000000000083947 */ /* 0x000fec0003800000 */
[----:B------:R-:W-:Y:S05]  /*2440*/  @P0 BRA `(.L_x_36665) ;  /* 0x00000000000c0947 */ /* 0x000fea0003800000 */
[----:B------:R-:W-:Y:S05]  /*2450*/  BRA `(.L_x_36666) ;  /* 0x0000000000107947 */ /* 0x000fea0003800000 */
.L_x_36664:
[----:B-----5:R-:W-:-:S05]  /*2460*/  HADD2.F32 R176, -RZ, R33.H1_H1 ;  /* 0x30000021ffb07230 */ /* 0x020fca0000004100 */
[----:B------:R-:W-:-:S07]  /*2470*/  FADD.FTZ R207, R176, R207 ;  /* 0x000000cfb0cf7221 */ /* 0x000fce0000010000 */
.L_x_36665:
[----:B------:R-:W-:-:S04]  /*2480*/  F2FP.F16.F32.PACK_AB R176, RZ, R207 ;  /* 0x000000cfffb0723e */ /* 0x000fc800000000ff */
[----:B------:R-:W-:-:S07]  /*2490*/  PRMT R29, R29, 0x5410, R176 ;  /* 0x000054101d1d7816 */ /* 0x000fce00000000b0 */
.L_x_36666:
[----:B------:R-:W-:-:S05]  /*24a0*/  HADD2.F32 R206, -RZ, R178.H0_H0 ;  /* 0x200000b2ffce7230 */ /* 0x000fca0000004100 */
[----:B------:R-:W-:Y:S01]  /*24b0*/  FMUL.FTZ R206, R206, R183 ;  /* 0x000000b7cece7220 */ /* 0x000fe20000410000 */
[----:B------:R-:W-:Y:S06]  /*24c0*/  @P3 BRA `(.L_x_36667) ;  /* 0x0000000000083947 */ /* 0x000fec0003800000 */
[----:B------:R-:W-:Y:S05]  /*24d0*/  @P0 BRA `(.L_x_36668) ;  /* 0x00000000000c0947 */ /* 0x000fea0003800000 */
[----:B------:R-:W-:Y:S05]  /*24e0*/  BRA `(.L_x_36669) ;  /* 0x0000000000107947 */ /* 0x000fea0003800000 */
.L_x_36667:
[----:B-----5:R-:W-:-:S05]  /*24f0*/  HADD2.F32 R177, -RZ, R34.H0_H0 ;  /* 0x20000022ffb17230 */ /* 0x020fca0000004100 */
[----:B------:R-:W-:-:S07]  /*2500*/  FADD.FTZ R206, R177, R206 ;  /* 0x000000ceb1ce7221 */ /* 0x000fce0000010000 */
.L_x_36668:
[----:B------:R-:W-:-:S04]  /*2510*/  F2FP.F16.F32.PACK_AB R176, RZ, R206 ;  /* 0x000000ceffb0723e */ /* 0x000fc800000000ff */
[----:B------:R-:W-:-:S07]  /*2520*/  PRMT R30, R176, 0x7610, R30 ;  /* 0x00007610b01e7816 */ /* 0x000fce000000001e */
.L_x_36669:
[----:B------:R-:W-:-:S05]  /*2530*/  HADD2.F32 R178, -RZ, R178.H1_H1 ;  /* 0x300000b2ffb27230 */ /* 0x000fca0000004100 */
[----:B------:R-:W-:Y:S01]  /*2540*/  FMUL.FTZ R208, R178, R183 ;  /* 0x000000b7b2d07220 */ /* 0x000fe20000410000 */
[----:B------:R-:W-:Y:S06]  /*2550*/  @P3 BRA `(.L_x_36670) ;  /* 0x0000000000083947 */ /* 0x000fec0003800000 */
[----:B------:R-:W-:Y:S05]  /*2560*/  @P0 BRA `(.L_x_36671) ;  /* 0x00000000000c0947 */ /* 0x000fea0003800000 */
[----:B------:R-:W-:Y:S05]  /*2570*/  BRA `(.L_x_36672) ;  /* 0x0000000000107947 */ /* 0x000fea0003800000 */
.L_x_36670:
[----:B-----5:R-:W-:-:S05]  /*2580*/  HADD2.F32 R177, -RZ, R34.H1_H1 ;  /* 0x30000022ffb17230 */ /* 0x020fca0000004100 */
[----:B------:R-:W-:-:S07]  /*2590*/  FADD.FTZ R208, R177, R208 ;  /* 0x000000d0b1d07221 */ /* 0x000fce0000010000 */
.L_x_36671:
[----:B------:R-:W-:-:S04]  /*25a0*/  F2FP.F16.F32.PACK_AB R176, RZ, R208 ;  /* 0x000000d0ffb0723e */ /* 0x000fc800000000ff */
[----:B------:R-:W-:-:S07]  /*25b0*/  PRMT R30, R30, 0x5410, R176 ;  /* 0x000054101e1e7816 */ /* 0x000fce00000000b0 */
.L_x_36672:
[----:B------:R-:W-:-:S05]  /*25c0*/  HADD2.F32 R176, -RZ, R179.H0_H0 ;  /* 0x200000b3ffb07230 */ /* 0x000fca0000004100 */
[----:B------:R-:W-:Y:S01]  /*25d0*/  FMUL.FTZ R209, R176, R183 ;  /* 0x000000b7b0d17220 */ /* 0x000fe20000410000 */
[----:B------:R-:W-:Y:S06]  /*25e0*/  @P3 BRA `(.L_x_36673) ;  /* 0x0000000000083947 */ /* 0x000fec0003800000 */
[----:B------:R-:W-:Y:S05]  /*25f0*/  @P0 BRA `(.L_x_36674) ;  /* 0x00000000000c0947 */ /* 0x000fea0003800000 */
[----:B------:R-:W-:Y:S05]  /*2600*/  BRA `(.L_x_36675) ;  /* 0x0000000000107947 */ /* 0x000fea0003800000 */
.L_x_36673:
[----:B-----5:R-:W-:-:S05]  /*2610*/  HADD2.F32 R176, -RZ, R35.H0_H0 ;  /* 0x20000023ffb07230 */ /* 0x020fca0000004100 */
[----:B------:R-:W-:-:S07]  /*2620*/  FADD.FTZ R209, R176, R209 ;  /* 0x000000d1b0d17221 */ /* 0x000fce0000010000 */
.L_x_36674:
[----:B------:R-:W-:-:S04]  /*2630*/  F2FP.F16.F32.PACK_AB R176, RZ, R209 ;  /* 0x000000d1ffb0723e */ /* 0x000fc800000000ff */
[----:B------:R-:W-:-:S07]  /*2640*/  PRMT R31, R176, 0x7610, R31 ;  /* 0x00007610b01f7816 */ /* 0x000fce000000001f */
.L_x_36675:
[----:B------:R-:W-:-:S05]  /*2650*/  HADD2.F32 R176, -RZ, R179.H1_H1 ;  /* 0x300000b3ffb07230 */ /* 0x000fca0000004100 */
[----:B------:R-:W-:Y:S01]  /*2660*/  FMUL.FTZ R211, R176, R183 ;  /* 0x000000b7b0d37220 */ /* 0x000fe20000410000 */
[----:B------:R-:W-:Y:S06]  /*2670*/  @P3 BRA `(.L_x_36676) ;  /* 0x0000000000083947 */ /* 0x000fec0003800000 */
[----:B------:R-:W-:Y:S05]  /*2680*/  @P0 BRA `(.L_x_36677) ;  /* 0x00000000000c0947 */ /* 0x000fea0003800000 */
[----:B------:R-:W-:Y:S05]  /*2690*/  BRA `(.L_x_36678) ;  /* 0x0000000000107947 */ /* 0x000fea0003800000 */
.L_x_36676:
[----:B-----5:R-:W-:-:S05]  /*26a0*/  HADD2.F32 R176, -RZ, R35.H1_H1 ;  /* 0x30000023ffb07230 */ /* 0x020fca0000004100 */
[----:B------:R-:W-:-:S07]  /*26b0*/  FADD.FTZ R211, R176, R211 ;  /* 0x000000d3b0d37221 */ /* 0x000fce0000010000 */
.L_x_36677:
[----:B------:R-:W-:-:S04]  /*26c0*/  F2FP.F16.F32.PACK_AB R176, RZ, R211 ;  /* 0x000000d3ffb0723e */ /* 0x000fc800000000ff */
[----:B------:R-:W-:-:S07]  /*26d0*/  PRMT R31, R31, 0x5410, R176 ;  /* 0x000054101f1f7816 */ /* 0x000fce00000000b0 */
.L_x_36678:
        /* <DEDUP_REMOVED lines=14> */
.L_x_36679:
[----:B-----5:R-:W-:-:S05]  /*27c0*/  HADD2.F32 R203, -RZ, R32.H0_H0 ;  /* 0x20000020ffcb7230 */ /* 0x020fca0000004100 */
[----:B------:R-:W-:-:S07]  /*27d0*/  FADD.FTZ R202, R203, R202 ;  /* 0x000000cacbca7221 */ /* 0x000fce0000010000 */
.L_x_36680:
[----:B------:R-:W-:-:S04]  /*27e0*/  F2FP.F16.F32.PACK_AB R203, RZ, R202 ;  /* 0x000000caffcb723e */ /* 0x000fc800000000ff */
[----:B------:R-:W-:-:S07]  /*27f0*/  PRMT R28, R203, 0x7610, R28 ;  /* 0x00007610cb1c7816 */ /* 0x000fce000000001c */
.L_x_36681:
[----:B------:R-:W-:-:S05]  /*2800*/  HADD2.F32 R176, -RZ, R176.H1_H1 ;  /* 0x300000b0ffb07230 */ /* 0x000fca0000004100 */
[----:B------:R-:W-:Y:S01]  /*2810*/  FMUL.FTZ R212, R176, R183 ;  /* 0x000000b7b0d47220 */ /* 0x000fe20000410000 */
[----:B------:R-:W-:Y:S06]  /*2820*/  @P3 BRA `(.L_x_36682) ;  /* 0x0000000000083947 */ /* 0x000fec0003800000 */
[----:B------:R-:W-:Y:S05]  /*2830*/  @P0 BRA `(.L_x_36683) ;  /* 0x00000000000c0947 */ /* 0x000fea0003800000 */
[----:B------:R-:W-:Y:S05]  /*2840*/  BRA `(.L_x_36684) ;  /* 0x0000000000107947 */ /* 0x000fea0003800000 */
.L_x_36682:
[----:B-----5:R-:W-:-:S05]  /*2850*/  HADD2.F32 R203, -RZ, R32.H1_H1 ;  /* 0x30000020ffcb7230 */ /* 0x020fca0000004100 */
[----:B------:R-:W-:-:S07]  /*2860*/  FADD.FTZ R212, R203, R212 ;  /* 0x000000d4cbd47221 */ /* 0x000fce0000010000 */
.L_x_36683:
[----:B------:R-:W-:-:S04]  /*2870*/  F2FP.F16.F32.PACK_AB R176, RZ, R212 ;  /* 0x000000d4ffb0723e */ /* 0x000fc800000000ff */
[----:B------:R-:W-:-:S07]  /*2880*/  PRMT R28, R28, 0x5410, R176 ;  /* 0x000054101c1c7816 */ /* 0x000fce00000000b0 */
.L_x_36684:
[----:B------:R-:W-:-:S05]  /*2890*/  HADD2.F32 R176, -RZ, R177.H0_H0 ;  /* 0x200000b1ffb07230 */ /* 0x000fca0000004100 */
[----:B------:R-:W-:Y:S01]  /*28a0*/  FMUL.FTZ R203, R176, R183 ;  /* 0x000000b7b0cb7220 */ /* 0x000fe20000410000 */
[----:B------:R-:W-:Y:S06]  /*28b0*/  @P3 BRA `(.L_x_36685) ;  /* 0x0000000000083947 */ /* 0x000fec0003800000 */
[----:B------:R-:W-:Y:S05]  /*28c0*/  @P0 BRA `(.L_x_36686) ;  /* 0x00000000000c0947 */ /* 0x000fea0003800000 */
[----:B------:R-:W-:Y:S05]  /*28d0*/  BRA `(.L_x_36687) ;  /* 0x0000000000107947 */ /* 0x000fea0003800000 */
.L_x_36685:
[----:B-----5:R-:W-:-:S05]  /*28e0*/  HADD2.F32 R176, -RZ, R33.H0_H0 ;  /* 0x20000021ffb07230 */ /* 0x020fca0000004100 */
[----:B------:R-:W-:-:S07]  /*28f0*/  FADD.FTZ R203, R176, R203 ;  /* 0x000000cbb0cb7221 */ /* 0x000fce0000010000 */
.L_x_36686:
[----:B------:R-:W-:-:S04]  /*2900*/  F2FP.F16.F32.PACK_AB R176, RZ, R203 ;  /* 0x000000cbffb0723e */ /* 0x000fc800000000ff */
[----:B------:R-:W-:-:S07]  /*2910*/  PRMT R29, R176, 0x7610, R29 ;  /* 0x00007610b01d7816 */ /* 0x000fce000000001d */
.L_x_36687:
[----:B------:R-:W-:-:S05]  /*2920*/  HADD2.F32 R214, -RZ, R177.H1_H1 ;  /* 0x300000b1ffd67230 */ /* 0x000fca0000004100 */
[----:B------:R-:W-:Y:S01]  /*2930*/  FMUL.FTZ R214, R214, R183 ;  /* 0x000000b7d6d67220 */ /* 0x000fe20000410000 */
[----:B------:R-:W-:Y:S06]  /*2940*/  @P3 BRA `(.L_x_36688) ;  /* 0x0000000000083947 */ /* 0x000fec0003800000 */
[----:B------:R-:W-:Y:S05]  /*2950*/  @P0 BRA `(.L_x_36689) ;  /* 0x00000000000c0947 */ /* 0x000fea0003800000 */
[----:B------:R-:W-:Y:S05]  /*2960*/  BRA `(.L_x_36690) ;  /* 0x0000000000107947 */ /* 0x000fea0003800000 */
.L_x_36688:
[----:B-----5:R-:W-:-:S05]  /*2970*/  HADD2.F32 R177, -RZ, R33.H1_H1 ;  /* 0x30000021ffb17230 */ /* 0x020fca0000004100 */
[----:B------:R-:W-:-:S07]  /*2980*/  FADD.FTZ R214, R177, R214 ;  /* 0x000000d6b1d67221 */ /* 0x000fce0000010000 */
.L_x_36689:
[----:B------:R-:W-:-:S04]  /*2990*/  F2FP.F16.F32.PACK_AB R176, RZ, R214 ;  /* 0x000000d6ffb0723e */ /* 0x000fc800000000ff */
[----:B------:R-:W-:-:S07]  /*29a0*/  PRMT R29, R29, 0x5410, R176 ;  /* 0x000054101d1d7816 */ /* 0x000fce00000000b0 */
.L_x_36690:
[----:B------:R-:W-:-:S05]  /*29b0*/  HADD2.F32 R176, -RZ, R178.H0_H0 ;  /* 0x200000b2ffb07230 */ /* 0x000fca0000004100 */
[----:B------:R-:W-:Y:S01]  /*29c0*/  FMUL.FTZ R213, R176, R183 ;  /* 0x000000b7b0d57220 */ /* 0x000fe20000410000 */
[----:B------:R-:W-:Y:S06]  /*29d0*/  @P3 BRA `(.L_x_36691) ;  /* 0x0000000000083947 */ /* 0x000fec0003800000 */
[----:B------:R-:W-:Y:S05]  /*29e0*/  @P0 BRA `(.L_x_36692) ;  /* 0x00000000000c0947 */ /* 0x000fea0003800000 */
[----:B------:R-:W-:Y:S05]  /*29f0*/  BRA `(.L_x_36693) ;  /* 0x0000000000107947 */ /* 0x000fea0003800000 */
.L_x_36691:
[----:B-----5:R-:W-:-:S05]  /*2a00*/  HADD2.F32 R176, -RZ, R34.H0_H0 ;  /* 0x20000022ffb07230 */ /* 0x020fca0000004100 */
[----:B------:R-:W-:-:S07]  /*2a10*/  FADD.FTZ R213, R176, R213 ;  /* 0x000000d5b0d57221 */ /* 0x000fce0000010000 */
.L_x_36692:
[----:B------:R-:W-:-:S04]  /*2a20*/  F2FP.F16.F32.PACK_AB R176, RZ, R213 ;  /* 0x000000d5ffb0723e */ /* 0x000fc800000000ff */
[----:B------:R-:W-:-:S07]  /*2a30*/  PRMT R30, R176, 0x7610, R30 ;  /* 0x00007610b01e7816 */ /* 0x000fce000000001e */
.L_x_36693:
[----:B------:R-:W-:-:S05]  /*2a40*/  HADD2.F32 R178, -RZ, R178.H1_H1 ;  /* 0x300000b2ffb27230 */ /* 0x000fca0000004100 */
[----:B------:R-:W-:Y:S01]  /*2a50*/  FMUL.FTZ R215, R178, R183 ;  /* 0x000000b7b2d77220 */ /* 0x000fe20000410000 */
[----:B------:R-:W-:Y:S06]  /*2a60*/  @P3 BRA `(.L_x_36694) ;  /* 0x0000000000083947 */ /* 0x000fec0003800000 */
[----:B------:R-:W-:Y:S05]  /*2a70*/  @P0 BRA `(.L_x_36695) ;  /* 0x00000000000c0947 */ /* 0x000fea0003800000 */
[----:B------:R-:W-:Y:S05]  /*2a80*/  BRA `(.L_x_36696) ;  /* 0x0000000000107947 */ /* 0x000fea0003800000 */
.L_x_36694:
[----:B-----5:R-:W-:-:S05]  /*2a90*/  HADD2.F32 R176, -RZ, R34.H1_H1 ;  /* 0x30000022ffb07230 */ /* 0x020fca0000004100 */
[----:B------:R-:W-:-:S07]  /*2aa0*/  FADD.FTZ R215, R176, R215 ;  /* 0x000000d7b0d77221 */ /* 0x000fce0000010000 */
.L_x_36695:
[----:B------:R-:W-:-:S04]  /*2ab0*/  F2FP.F16.F32.PACK_AB R176, RZ, R215 ;  /* 0x000000d7ffb0723e */ /* 0x000fc800000000ff */
[----:B------:R-:W-:-:S07]  /*2ac0*/  PRMT R30, R30, 0x5410, R176 ;  /* 0x000054101e1e7816 */ /* 0x000fce00000000b0 */
.L_x_36696:
[----:B------:R-:W-:-:S05]  /*2ad0*/  HADD2.F32 R216, -RZ, R179.H0_H0 ;  /* 0x200000b3ffd87230 */ /* 0x000fca0000004100 */
[----:B------:R-:W-:Y:S01]  /*2ae0*/  FMUL.FTZ R216, R216, R183 ;  /* 0x000000b7d8d87220 */ /* 0x000fe20000410000 */
[----:B------:R-:W-:Y:S06]  /*2af0*/  @P3 BRA `(.L_x_36697) ;  /* 0x0000000000083947 */ /* 0x000fec0003800000 */
[----:B------:R-:W-:Y:S05]  /*2b00*/  @P0 BRA `(.L_x_36698) ;  /* 0x00000000000c0947 */ /* 0x000fea0003800000 */
[----:B------:R-:W-:Y:S05]  /*2b10*/  BRA `(.L_x_36699) ;  /* 0x0000000000107947 */ /* 0x000fea0003800000 */
.L_x_36697:
[----:B-----5:R-:W-:-:S05]  /*2b20*/  HADD2.F32 R177, -RZ, R35.H0_H0 ;  /* 0x20000023ffb17230 */ /* 0x020fca0000004100 */
[----:B------:R-:W-:-:S07]  /*2b30*/  FADD.FTZ R216, R177, R216 ;  /* 0x000000d8b1d87221 */ /* 0x000fce0000010000 */
.L_x_36698:
[----:B------:R-:W-:-:S04]  /*2b40*/  F2FP.F16.F32.PACK_AB R176, RZ, R216 ;  /* 0x000000d8ffb0723e */ /* 0x000fc800000000ff */
[----:B------:R-:W-:-:S07]  /*2b50*/  PRMT R31, R176, 0x7610, R31 ;  /* 0x00007610b01f7816 */ /* 0x000fce000000001f */
.L_x_36699:
[----:B------:R-:W-:-:S05]  /*2b60*/  HADD2.F32 R176, -RZ, R179.H1_H1 ;  /* 0x300000b3ffb07230 */ /* 0x000fca0000004100 */
[----:B------:R-:W-:Y:S01]  /*2b70*/  FMUL.FTZ R217, R176, R183 ;  /* 0x000000b7b0d97220 */ /* 0x000fe20000410000 */
[----:B------:R-:W-:Y:S06]  /*2b80*/  @P3 BRA `(.L_x_36700) ;  /* 0x0000000000083947 */ /* 0x000fec0003800000 */
[----:B------:R-:W-:Y:S05]  /*2b90*/  @P0 BRA `(.L_x_36701) ;  /* 0x00000000000c0947 */ /* 0x000fea0003800000 */
[----:B------:R-:W-:Y:S05]  /*2ba0*/  BRA `(.L_x_36702) ;  /* 0x0000000000107947 */ /* 0x000fea0003800000 */
.L_x_36700:
[----:B-----5:R-:W-:-:S05]  /*2bb0*/  HADD2.F32 R176, -RZ, R35.H1_H1 ;  /* 0x30000023ffb07230 */ /* 0x020fca0000004100 */
[----:B------:R-:W-:-:S07]  /*2bc0*/  FADD.FTZ R217, R176, R217 ;  /* 0x000000d9b0d97221 */ /* 0x000fce0000010000 */
.L_x_36701:
[----:B------:R-:W-:-:S04]  /*2bd0*/  F2FP.F16.F32.PACK_AB R176, RZ, R217 ;  /* 0x000000d9ffb0723e */ /* 0x000fc800000000ff */
[----:B------:R-:W-:-:S07]  /*2be0*/  PRMT R31, R31, 0x5410, R176 ;  /* 0x000054101f1f7816 */ /* 0x000fce00000000b0 */
.L_x_36702:
        /* <DEDUP_REMOVED lines=9> */
[----:B--2---:R-:W-:-:S05]  /*2c80*/  HADD2.F32 R222, -RZ, R176.H0_H0 ;  /* 0x200000b0ffde7230 */ /* 0x004fca0000004100 */
[----:B0-----:R-:W-:Y:S01]  /*2c90*/  FMUL.FTZ R218, R222, R183 ;  /* 0x000000b7deda7220 */ /* 0x001fe20000410000 */
[----:B------:R-:W-:Y:S06]  /*2ca0*/  @P3 BRA `(.L_x_36703) ;  /* 0x0000000000083947 */ /* 0x000fec0003800000 */
[----:B------:R-:W-:Y:S05]  /*2cb0*/  @P0 BRA `(.L_x_36704) ;  /* 0x00000000000c0947 */ /* 0x000fea0003800000 */
[----:B------:R-:W-:Y:S05]  /*2cc0*/  BRA `(.L_x_36705) ;  /* 0x0000000000107947 */ /* 0x000fea0003800000 */
.L_x_36703:
[----:B-----5:R-:W-:-:S05]  /*2cd0*/  HADD2.F32 R219, -RZ, R32.H0_H0 ;  /* 0x20000020ffdb7230 */ /* 0x020fca0000004100 */
[----:B------:R-:W-:-:S07]  /*2ce0*/  FADD.FTZ R218, R219, R218 ;  /* 0x000000dadbda7221 */ /* 0x000fce0000010000 */
.L_x_36704:
[----:B------:R-:W-:-:S04]  /*2cf0*/  F2FP.F16.F32.PACK_AB R219, RZ, R218 ;  /* 0x000000daffdb723e */ /* 0x000fc800000000ff */
[----:B------:R-:W-:-:S07]  /*2d00*/  PRMT R28, R219, 0x7610, R28 ;  /* 0x00007610db1c7816 */ /* 0x000fce000000001c */
.L_x_36705:
[----:B------:R-:W-:-:S05]  /*2d10*/  HADD2.F32 R176, -RZ, R176.H1_H1 ;  /* 0x300000b0ffb07230 */ /* 0x000fca0000004100 */
[----:B------:R-:W-:Y:S01]  /*2d20*/  FMUL.FTZ R221, R176, R183 ;  /* 0x000000b7b0dd7220 */ /* 0x000fe20000410000 */
[----:B------:R-:W-:Y:S06]  /*2d30*/  @P3 BRA `(.L_x_36706) ;  /* 0x0000000000083947 */ /* 0x000fec0003800000 */
[----:B------:R-:W-:Y:S05]  /*2d40*/  @P0 BRA `(.L_x_36707) ;  /* 0x00000000000c0947 */ /* 0x000fea0003800000 */
[----:B------:R-:W-:Y:S05]  /*2d50*/  BRA `(.L_x_36708) ;  /* 0x0000000000107947 */ /* 0x000fea0003800000 */
.L_x_36706:
[----:B-----5:R-:W-:-:S05]  /*2d60*/  HADD2.F32 R176, -RZ, R32.H1_H1 ;  /* 0x30000020ffb07230 */ /* 0x020fca0000004100 */
[----:B------:R-:W-:-:S07]  /*2d70*/  FADD.FTZ R221, R176, R221 ;  /* 0x000000ddb0dd7221 */ /* 0x000fce0000010000 */
.L_x_36707:
[----:B------:R-:W-:-:S04]  /*2d80*/  F2FP.F16.F32.PACK_AB R176, RZ, R221 ;  /* 0x000000ddffb0723e */ /* 0x000fc800000000ff */
[----:B------:R-:W-:-:S07]  /*2d90*/  PRMT R28, R28, 0x5410, R176 ;  /* 0x000054101c1c7816 */ /* 0x000fce00000000b0 */
.L_x_36708:
[----:B------:R-:W-:-:S05]  /*2da0*/  HADD2.F32 R176, -RZ, R177.H0_H0 ;  /* 0x200000b1ffb07230 */ /* 0x000fca0000004100 */
[----:B------:R-:W-:Y:S01]  /*2db0*/  FMUL.FTZ R219, R176, R183 ;  /* 0x000000b7b0db7220 */ /* 0x000fe20000410000 */
[----:B------:R-:W-:Y:S06]  /*2dc0*/  @P3 BRA `(.L_x_36709) ;  /* 0x0000000000083947 */ /* 0x000fec0003800000 */
[----:B------:R-:W-:Y:S05]  /*2dd0*/  @P0 BRA `(.L_x_36710) ;  /* 0x00000000000c0947 */ /* 0x000fea0003800000 */
[----:B------:R-:W-:Y:S05]  /*2de0*/  BRA `(.L_x_36711) ;  /* 0x0000000000107947 */ /* 0x000fea0003800000 */
.L_x_36709:
[----:B-----5:R-:W-:-:S05]  /*2df0*/  HADD2.F32 R176, -RZ, R33.H0_H0 ;  /* 0x20000021ffb07230 */ /* 0x020fca0000004100 */
[----:B------:R-:W-:-:S07]  /*2e00*/  FADD.FTZ R219, R176, R219 ;  /* 0x000000dbb0db7221 */ /* 0x000fce0000010000 */
.L_x_36710:
[----:B------:R-:W-:-:S04]  /*2e10*/  F2FP.F16.F32.PACK_AB R176, RZ, R219 ;  /* 0x000000dbffb0723e */ /* 0x000fc800000000ff */
[----:B------:R-:W-:-:S07]  /*2e20*/  PRMT R29, R176, 0x7610, R29 ;  /* 0x00007610b01d7816 */ /* 0x000fce000000001d */
.L_x_36711:
[----:B------:R-:W-:-:S05]  /*2e30*/  HADD2.F32 R176, -RZ, R177.H1_H1 ;  /* 0x300000b1ffb07230 */ /* 0x000fca0000004100 */
[----:B------:R-:W-:Y:S01]  /*2e40*/  FMUL.FTZ R223, R176, R183 ;  /* 0x000000b7b0df7220 */ /* 0x000fe20000410000 */
[----:B------:R-:W-:Y:S06]  /*2e50*/  @P3 BRA `(.L_x_36712) ;  /* 0x0000000000083947 */ /* 0x000fec0003800000 */
[----:B------:R-:W-:Y:S05]  /*2e60*/  @P0 BRA `(.L_x_36713) ;  /* 0x00000000000c0947 */ /* 0x000fea0003800000 */
[----:B------:R-:W-:Y:S05]  /*2e70*/  BRA `(.L_x_36714) ;  /* 0x0000000000107947 */ /* 0x000fea0003800000 */
.L_x_36712:
[----:B-----5:R-:W-:-:S05]  /*2e80*/  HADD2.F32 R176, -RZ, R33.H1_H1 ;  /* 0x30000021ffb07230 */ /* 0x020fca0000004100 */
[----:B------:R-:W-:-:S07]  /*2e90*/  FADD.FTZ R223, R176, R223 ;  /* 0x000000dfb0df7221 */ /* 0x000fce0000010000 */
.L_x_36713:
[----:B------:R-:W-:-:S04]  /*2ea0*/  F2FP.F16.F32.PACK_AB R176, RZ, R223 ;  /* 0x000000dfffb0723e */ /* 0x000fc800000000ff */
[----:B------:R-:W-:-:S07]  /*2eb0*/  PRMT R29, R29, 0x5410, R176 ;  /* 0x000054101d1d7816 */ /* 0x000fce00000000b0 */
.L_x_36714:
[----:B------:R-:W-:-:S05]  /*2ec0*/  HADD2.F32 R222, -RZ, R178.H0_H0 ;  /* 0x200000b2ffde7230 */ /* 0x000fca0000004100 */
[----:B------:R-:W-:Y:S01]  /*2ed0*/  FMUL.FTZ R222, R222, R183 ;  /* 0x000000b7dede7220 */ /* 0x000fe20000410000 */
[----:B------:R-:W-:Y:S06]  /*2ee0*/  @P3 BRA `(.L_x_36715) ;  /* 0x0000000000083947 */ /* 0x000fec0003800000 */
[----:B------:R-:W-:Y:S05]  /*2ef0*/  @P0 BRA `(.L_x_36716) ;  /* 0x00000000000c0947 */ /* 0x000fea0003800000 */
[----:B------:R-:W-:Y:S05]  /*2f00*/  BRA `(.L_x_36717) ;  /* 0x0000000000107947 */ /* 0x000fea0003800000 */
.L_x_36715:
[----:B-----5:R-:W-:-:S05]  /*2f10*/  HADD2.F32 R177, -RZ, R34.H0_H0 ;  /* 0x20000022ffb17230 */ /* 0x020fca0000004100 */
[----:B------:R-:W-:-:S07]  /*2f20*/  FADD.FTZ R222, R177, R222 ;  /* 0x000000deb1de7221 */ /* 0x000fce0000010000 */
.L_x_36716:
[----:B------:R-:W-:-:S04]  /*2f30*/  F2FP.F16.F32.PACK_AB R176, RZ, R222 ;  /* 0x000000deffb0723e */ /* 0x000fc800000000ff */
[----:B------:R-:W-:-:S07]  /*2f40*/  PRMT R30, R176, 0x7610, R30 ;  /* 0x00007610b01e7816 */ /* 0x000fce000000001e */
.L_x_36717:
[----:B------:R-:W-:-:S05]  /*2f50*/  HADD2.F32 R178, -RZ, R178.H1_H1 ;  /* 0x300000b2ffb27230 */ /* 0x000fca0000004100 */
[----:B------:R-:W-:Y:S01]  /*2f60*/  FMUL.FTZ R225, R178, R183 ;  /* 0x000000b7b2e17220 */ /* 0x000fe20000410000 */
[----:B------:R-:W-:Y:S06]  /*2f70*/  @P3 BRA `(.L_x_36718) ;  /* 0x0000000000083947 */ /* 0x000fec0003800000 */
[----:B------:R-:W-:Y:S05]  /*2f80*/  @P0 BRA `(.L_x_36719) ;  /* 0x00000000000c0947 */ /* 0x000fea0003800000 */
[----:B------:R-:W-:Y:S05]  /*2f90*/  BRA `(.L_x_36720) ;  /* 0x0000000000107947 */ /* 0x000fea0003800000 */
.L_x_36718:
[----:B-----5:R-:W-:-:S05]  /*2fa0*/  HADD2.F32 R176, -RZ, R34.H1_H1 ;  /* 0x30000022ffb07230 */ /* 0x020fca0000004100 */
[----:B------:R-:W-:-:S07]  /*2fb0*/  FADD.FTZ R225, R176, R225 ;  /* 0x000000e1b0e17221 */ /* 0x000fce0000010000 */
.L_x_36719:
[----:B------:R-:W-:-:S04]  /*2fc0*/  F2FP.F16.F32.PACK_AB R176, RZ, R225 ;  /* 0x000000e1ffb0723e */ /* 0x000fc800000000ff */
[----:B------:R-:W-:-:S07]  /*2fd0*/  PRMT R30, R30, 0x5410, R176 ;  /* 0x000054101e1e7816 */ /* 0x000fce00000000b0 */
.L_x_36720:
[----:B------:R-:W-:-:S05]  /*2fe0*/  HADD2.F32 R224, -RZ, R179.H0_H0 ;  /* 0x200000b3ffe07230 */ /* 0x000fca0000004100 */
[----:B------:R-:W-:Y:S01]  /*2ff0*/  FMUL.FTZ R224, R224, R183 ;  /* 0x000000b7e0e07220 */ /* 0x000fe20000410000 */
[----:B------:R-:W-:Y:S06]  /*3000*/  @P3 BRA `(.L_x_36721) ;  /* 0x0000000000083947 */ /* 0x000fec0003800000 */
[----:B------:R-:W-:Y:S05]  /*3010*/  @P0 BRA `(.L_x_36722) ;  /* 0x00000000000c0947 */ /* 0x000fea0003800000 */
[----:B------:R-:W-:Y:S05]  /*3020*/  BRA `(.L_x_36723) ;  /* 0x0000000000107947 */ /* 0x000fea0003800000 */
.L_x_36721:
[----:B-----5:R-:W-:-:S05]  /*3030*/  HADD2.F32 R177, -RZ, R35.H0_H0 ;  /* 0x20000023ffb17230 */ /* 0x020fca0000004100 */
[----:B------:R-:W-:-:S07]  /*3040*/  FADD.FTZ R224, R177, R224 ;  /* 0x000000e0b1e07221 */ /* 0x000fce0000010000 */
.L_x_36722:
[----:B------:R-:W-:-:S04]  /*3050*/  F2FP.F16.F32.PACK_AB R176, RZ, R224 ;  /* 0x000000e0ffb0723e */ /* 0x000fc800000000ff */
[----:B------:R-:W-:-:S07]  /*3060*/  PRMT R31, R176, 0x7610, R31 ;  /* 0x00007610b01f7816 */ /* 0x000fce000000001f */
.L_x_36723:
[----:B------:R-:W-:-:S05]  /*3070*/  HADD2.F32 R226, -RZ, R179.H1_H1 ;  /* 0x300000b3ffe27230 */ /* 0x000fca0000004100 */
[----:B------:R-:W-:Y:S01]  /*3080*/  FMUL.FTZ R226, R226, R183 ;  /* 0x000000b7e2e27220 */ /* 0x000fe20000410000 */
[----:B------:R-:W-:Y:S06]  /*3090*/  @P3 BRA `(.L_x_36724) ;  /* 0x0000000000083947 */ /* 0x000fec0003800000 */
[----:B------:R-:W-:Y:S05]  /*30a0*/  @P0 BRA `(.L_x_36725) ;  /* 0x00000000000c0947 */ /* 0x000fea0003800000 */
[----:B------:R-:W-:Y:S05]  /*30b0*/  BRA `(.L_x_36726) ;  /* 0x0000000000107947 */ /* 0x000fea0003800000 */
.L_x_36724:
[----:B-----5:R-:W-:-:S05]  /*30c0*/  HADD2.F32 R177, -RZ, R35.H1_H1 ;  /* 0x30000023ffb17230 */ /* 0x020fca0000004100 */
[----:B------:R-:W-:-:S07]  /*30d0*/  FADD.FTZ R226, R177, R226 ;  /* 0x000000e2b1e27221 */ /* 0x000fce0000010000 */
.L_x_36725:
[----:B------:R-:W-:-:S04]  /*30e0*/  F2FP.F16.F32.PACK_AB R176, RZ, R226 ;  /* 0x000000e2ffb0723e */ /* 0x000fc800000000ff */
[----:B------:R-:W-:-:S07]  /*30f0*/  PRMT R31, R31, 0x5410, R176 ;  /* 0x000054101f1f7816 */ /* 0x000fce00000000b0 */
.L_x_36726:
        /* <DEDUP_REMOVED lines=9> */
[----:B--2---:R-:W-:-:S05]  /*3190*/  HADD2.F32 R228, -RZ, R176.H0_H0 ;  /* 0x200000b0ffe47230 */ /* 0x004fca0000004100 */
[----:B------:R-:W-:Y:S01]  /*31a0*/  FMUL.FTZ R228, R228, R183 ;  /* 0x000000b7e4e47220 */ /* 0x000fe20000410000 */
[----:B------:R-:W-:Y:S06]  /*31b0*/  @P3 BRA `(.L_x_36727) ;  /* 0x0000000000083947 */ /* 0x000fec0003800000 */
[----:B------:R-:W-:Y:S05]  /*31c0*/  @P0 BRA `(.L_x_36728) ;  /* 0x00000000000c0947 */ /* 0x000fea0003800000 */
[----:B------:R-:W-:Y:S05]  /*31d0*/  BRA `(.L_x_36729) ;  /* 0x0000000000107947 */ /* 0x000fea0003800000 */
.L_x_36727:
[----:B-----5:R-:W-:-:S05]  /*31e0*/  HADD2.F32 R229, -RZ, R32.H0_H0 ;  /* 0x20000020ffe57230 */ /* 0x020fca0000004100 */
[----:B------:R-:W-:-:S07]  /*31f0*/  FADD.FTZ R228, R229, R228 ;  /* 0x000000e4e5e47221 */ /* 0x000fce0000010000 */
.L_x_36728:
[----:B------:R-:W-:-:S04]  /*3200*/  F2FP.F16.F32.PACK_AB R229, RZ, R228 ;  /* 0x000000e4ffe5723e */ /* 0x000fc800000000ff */
[----:B------:R-:W-:-:S07]  /*3210*/  PRMT R28, R229, 0x7610, R28 ;  /* 0x00007610e51c7816 */ /* 0x000fce000000001c */
.L_x_36729:
[----:B------:R-:W-:-:S05]  /*3220*/  HADD2.F32 R176, -RZ, R176.H1_H1 ;  /* 0x300000b0ffb07230 */ /* 0x000fca0000004100 */
[----:B------:R-:W-:Y:S01]  /*3230*/  FMUL.FTZ R230, R176, R183 ;  /* 0x000000b7b0e67220 */ /* 0x000fe20000410000 */
[----:B------:R-:W-:Y:S06]  /*3240*/  @P3 BRA `(.L_x_36730) ;  /* 0x0000000000083947 */ /* 0x000fec0003800000 */
[----:B------:R-:W-:Y:S05]  /*3250*/  @P0 BRA `(.L_x_36731) ;  /* 0x00000000000c0947 */ /* 0x000fea0003800000 */
[----:B------:R-:W-:Y:S05]  /*3260*/  BRA `(.L_x_36732) ;  /* 0x0000000000107947 */ /* 0x000fea0003800000 */
.L_x_36730:
[----:B-----5:R-:W-:-:S05]  /*3270*/  HADD2.F32 R229, -RZ, R32.H1_H1 ;  /* 0x30000020ffe57230 */ /* 0x020fca0000004100 */
[----:B------:R-:W-:-:S07]  /*3280*/  FADD.FTZ R230, R229, R230 ;  /* 0x000000e6e5e67221 */ /* 0x000fce0000010000 */
.L_x_36731:
[----:B------:R-:W-:-:S04]  /*3290*/  F2FP.F16.F32.PACK_AB R176, RZ, R230 ;  /* 0x000000e6ffb0723e */ /* 0x000fc800000000ff */
[----:B------:R-:W-:-:S07]  /*32a0*/  PRMT R28, R28, 0x5410, R176 ;  /* 0x000054101c1c7816 */ /* 0x000fce00000000b0 */
.L_x_36732:
[----:B------:R-:W-:-:S05]  /*32b0*/  HADD2.F32 R176, -RZ, R177.H0_H0 ;  /* 0x200000b1ffb07230 */ /* 0x000fca0000004100 */
[----:B------:R-:W-:Y:S01]  /*32c0*/  FMUL.FTZ R229, R176, R183 ;  /* 0x000000b7b0e57220 */ /* 0x000fe20000410000 */
[----:B------:R-:W-:Y:S06]  /*32d0*/  @P3 BRA `(.L_x_36733) ;  /* 0x0000000000083947 */ /* 0x000fec0003800000 */
[----:B------:R-:W-:Y:S05]  /*32e0*/  @P0 BRA `(.L_x_36734) ;  /* 0x00000000000c0947 */ /* 0x000fea0003800000 */
[----:B------:R-:W-:Y:S05]  /*32f0*/  BRA `(.L_x_36735) ;  /* 0x0000000000107947 */ /* 0x000fea0003800000 */
.L_x_36733:
[----:B-----5:R-:W-:-:S05]  /*3300*/  HADD2.F32 R176, -RZ, R33.H0_H0 ;  /* 0x20000021ffb07230 */ /* 0x020fca0000004100 */
[----:B------:R-:W-:-:S07]  /*3310*/  FADD.FTZ R229, R176, R229 ;  /* 0x000000e5b0e57221 */ /* 0x000fce0000010000 */
.L_x_36734:
[----:B------:R-:W-:-:S04]  /*3320*/  F2FP.F16.F32.PACK_AB R176, RZ, R229 ;  /* 0x000000e5ffb0723e */ /* 0x000fc800000000ff */
[----:B------:R-:W-:-:S07]  /*3330*/  PRMT R29, R176, 0x7610, R29 ;  /* 0x00007610b01d7816 */ /* 0x000fce000000001d */
.L_x_36735:
[----:B------:R-:W-:-:S05]  /*3340*/  HADD2.F32 R232, -RZ, R177.H1_H1 ;  /* 0x300000b1ffe87230 */ /* 0x000fca0000004100 */
[----:B------:R-:W-:Y:S01]  /*3350*/  FMUL.FTZ R232, R232, R183 ;  /* 0x000000b7e8e87220 */ /* 0x000fe20000410000 */
[----:B------:R-:W-:Y:S06]  /*3360*/  @P3 BRA `(.L_x_36736) ;  /* 0x0000000000083947 */ /* 0x000fec0003800000 */
[----:B------:R-:W-:Y:S05]  /*3370*/  @P0 BRA `(.L_x_36737) ;  /* 0x00000000000c0947 */ /* 0x000fea0003800000 */
[----:B------:R-:W-:Y:S05]  /*3380*/  BRA `(.L_x_36738) ;  /* 0x0000000000107947 */ /* 0x000fea0003800000 */
.L_x_36736:
[----:B-----5:R-:W-:-:S05]  /*3390*/  HADD2.F32 R176, -RZ, R33.H1_H1 ;  /* 0x30000021ffb07230 */ /* 0x020fca0000004100 */
[----:B------:R-:W-:-:S07]  /*33a0*/  FADD.FTZ R232, R176, R232 ;  /* 0x000000e8b0e87221 */ /* 0x000fce0000010000 */
.L_x_36737:
[----:B------:R-:W-:-:S04]  /*33b0*/  F2FP.F16.F32.PACK_AB R176, RZ, R232 ;  /* 0x000000e8ffb0723e */ /* 0x000fc800000000ff */
[----:B------:R-:W-:-:S07]  /*33c0*/  PRMT R29, R29, 0x5410, R176 ;  /* 0x000054101d1d7816 */ /* 0x000fce00000000b0 */
.L_x_36738:
[----:B------:R-:W-:-:S05]  /*33d0*/  HADD2.F32 R231, -RZ, R178.H0_H0 ;  /* 0x200000b2ffe77230 */ /* 0x000fca0000004100 */
[----:B------:R-:W-:Y:S01]  /*33e0*/  FMUL.FTZ R231, R231, R183 ;  /* 0x000000b7e7e77220 */ /* 0x000fe20000410000 */
[----:B------:R-:W-:Y:S06]  /*33f0*/  @P3 BRA `(.L_x_36739) ;  /* 0x0000000000083947 */ /* 0x000fec0003800000 */
[----:B------:R-:W-:Y:S05]  /*3400*/  @P0 BRA `(.L_x_36740) ;  /* 0x00000000000c0947 */ /* 0x000fea0003800000 */
[----:B------:R-:W-:Y:S05]  /*3410*/  BRA `(.L_x_36741) ;  /* 0x0000000000107947 */ /* 0x000fea0003800000 */
.L_x_36739:
[----:B-----5:R-:W-:-:S05]  /*3420*/  HADD2.F32 R176, -RZ, R34.H0_H0 ;  /* 0x20000022ffb07230 */ /* 0x020fca0000004100 */
[----:B------:R-:W-:-:S07]  /*3430*/  FADD.FTZ R231, R176, R231 ;  /* 0x000000e7b0e77221 */ /* 0x000fce0000010000 */
.L_x_36740:
[----:B------:R-:W-:-:S04]  /*3440*/  F2FP.F16.F32.PACK_AB R176, RZ, R231 ;  /* 0x000000e7ffb0723e */ /* 0x000fc800000000ff */
[----:B------:R-:W-:-:S07]  /*3450*/  PRMT R30, R176, 0x7610, R30 ;  /* 0x00007610b01e7816 */ /* 0x000fce000000001e */
.L_x_36741:
[----:B------:R-:W-:-:S05]  /*3460*/  HADD2.F32 R178, -RZ, R178.H1_H1 ;  /* 0x300000b2ffb27230 */ /* 0x000fca0000004100 */
[----:B------:R-:W-:Y:S01]  /*3470*/  FMUL.FTZ R233, R178, R183 ;  /* 0x000000b7b2e97220 */ /* 0x000fe20000410000 */
[----:B------:R-:W-:Y:S06]  /*3480*/  @P3 BRA `(.L_x_36742) ;  /* 0x0000000000083947 */ /* 0x000fec0003800000 */
[----:B------:R-:W-:Y:S05]  /*3490*/  @P0 BRA `(.L_x_36743) ;  /* 0x00000000000c0947 */ /* 0x000fea0003800000 */
[----:B------:R-:W-:Y:S05]  /*34a0*/  BRA `(.L_x_36744) ;  /* 0x0000000000107947 */ /* 0x000fea0003800000 */
.L_x_36742:
[----:B-----5:R-:W-:-:S05]  /*34b0*/  HADD2.F32 R176, -RZ, R34.H1_H1 ;  /* 0x30000022ffb07230 */ /* 0x020fca0000004100 */
[----:B------:R-:W-:-:S07]  /*34c0*/  FADD.FTZ R233, R176, R233 ;  /* 0x000000e9b0e97221 */ /* 0x000fce0000010000 */
.L_x_36743:
[----:B------:R-:W-:-:S04]  /*34d0*/  F2FP.F16.F32.PACK_AB R176, RZ, R233 ;  /* 0x000000e9ffb0723e */ /* 0x000fc800000000ff */
[----:B------:R-:W-:-:S07]  /*34e0*/  PRMT R30, R30, 0x5410, R176 ;  /* 0x000054101e1e7816 */ /* 0x000fce00000000b0 */
.L_x_36744:
[----:B------:R-:W-:-:S05]  /*34f0*/  HADD2.F32 R234, -RZ, R179.H0_H0 ;  /* 0x200000b3ffea7230 */ /* 0x000fca0000004100 */
[----:B------:R-:W-:Y:S01]  /*3500*/  FMUL.FTZ R234, R234, R183 ;  /* 0x000000b7eaea7220 */ /* 0x000fe20000410000 */
[----:B------:R-:W-:Y:S06]  /*3510*/  @P3 BRA `(.L_x_36745) ;  /* 0x0000000000083947 */ /* 0x000fec0003800000 */
[----:B------:R-:W-:Y:S05]  /*3520*/  @P0 BRA `(.L_x_36746) ;  /* 0x00000000000c0947 */ /* 0x000fea0003800000 */
[----:B------:R-:W-:Y:S05]  /*3530*/  BRA `(.L_x_36747) ;  /* 0x0000000000107947 */ /* 0x000fea0003800000 */
.L_x_36745:
[----:B-----5:R-:W-:-:S05]  /*3540*/  HADD2.F32 R176, -RZ, R35.H0_H0 ;  /* 0x20000023ffb07230 */ /* 0x020fca0000004100 */
[----:B------:R-:W-:-:S07]  /*3550*/  FADD.FTZ R234, R176, R234 ;  /* 0x000000eab0ea7221 */ /* 0x000fce0000010000 */
.L_x_36746:
[----:B------:R-:W-:-:S04]  /*3560*/  F2FP.F16.F32.PACK_AB R176, RZ, R234 ;  /* 0x000000eaffb0723e */ /* 0x000fc800000000ff */
[----:B------:R-:W-:-:S07]  /*3570*/  PRMT R31, R176, 0x7610, R31 ;  /* 0x00007610b01f7816 */ /* 0x000fce000000001f */
.L_x_36747:
[----:B------:R-:W-:-:S05]  /*3580*/  HADD2.F32 R179, -RZ, R179.H1_H1 ;  /* 0x300000b3ffb37230 */ /* 0x000fca0000004100 */
[----:B------:R-:W-:Y:S01]  /*3590*/  FMUL.FTZ R235, R179, R183 ;  /* 0x000000b7b3eb7220 */ /* 0x000fe20000410000 */
[----:B------:R-:W-:Y:S06]  /*35a0*/  @P3 BRA `(.L_x_36748) ;  /* 0x0000000000083947 */ /* 0x000fec0003800000 */
[----:B------:R-:W-:Y:S05]  /*35b0*/  @P0 BRA `(.L_x_36749) ;  /* 0x00000000000c0947 */ /* 0x000fea0003800000 */
[----:B------:R-:W-:Y:S05]  /*35c0*/  BRA `(.L_x_36750) ;  /* 0x0000000000107947 */ /* 0x000fea0003800000 */
.L_x_36748:
[----:B-----5:R-:W-:-:S05]  /*35d0*/  HADD2.F32 R176, -RZ, R35.H1_H1 ;  /* 0x30000023ffb07230 */ /* 0x020fca0000004100 */
[----:B------:R-:W-:-:S07]  /*35e0*/  FADD.FTZ R235, R176, R235 ;  /* 0x000000ebb0eb7221 */ /* 0x000fce0000010000 */
.L_x_36749:
[----:B------:R-:W-:-:S04]  /*35f0*/  F2FP.F16.F32.PACK_AB R176, RZ, R235 ;  /* 0x000000ebffb0723e */ /* 0x000fc800000000ff */
[----:B------:R-:W-:-:S07]  /*3600*/  PRMT R31, R31, 0x5410, R176 ;  /* 0x000054101f1f7816 */ /* 0x000fce00000000b0 */
.L_x_36750:
        /* <DEDUP_REMOVED lines=14> */
.L_x_36751:
[----:B-----5:R-:W-:-:S05]  /*36f0*/  HADD2.F32 R238, -RZ, R32.H0_H0 ;  /* 0x20000020ffee7230 */ /* 0x020fca0000004100 */
[----:B------:R-:W-:-:S07]  /*3700*/  FADD.FTZ R237, R238, R237 ;  /* 0x000000edeeed7221 */ /* 0x000fce0000010000 */
.L_x_36752:
[----:B------:R-:W-:-:S04]  /*3710*/  F2FP.F16.F32.PACK_AB R238, RZ, R237 ;  /* 0x000000edffee723e */ /* 0x000fc800000000ff */
[----:B------:R-:W-:-:S07]  /*3720*/  PRMT R28, R238, 0x7610, R28 ;  /* 0x00007610ee1c7816 */ /* 0x000fce000000001c */
.L_x_36753:
[----:B------:R-:W-:-:S05]  /*3730*/  HADD2.F32 R176, -RZ, R176.H1_H1 ;  /* 0x300000b0ffb07230 */ /* 0x000fca0000004100 */
[----:B------:R-:W-:Y:S01]  /*3740*/  FMUL.FTZ R239, R176, R183 ;  /* 0x000000b7b0ef7220 */ /* 0x000fe20000410000 */
[----:B------:R-:W-:Y:S06]  /*3750*/  @P3 BRA `(.L_x_36754) ;  /* 0x0000000000083947 */ /* 0x000fec0003800000 */
[----:B------:R-:W-:Y:S05]  /*3760*/  @P0 BRA `(.L_x_36755) ;  /* 0x00000000000c0947 */ /* 0x000fea0003800000 */
[----:B------:R-:W-:Y:S05]  /*3770*/  BRA `(.L_x_36756) ;  /* 0x0000000000107947 */ /* 0x000fea0003800000 */
.L_x_36754:
[----:B-----5:R-:W-:-:S05]  /*3780*/  HADD2.F32 R176, -RZ, R32.H1_H1 ;  /* 0x30000020ffb07230 */ /* 0x020fca0000004100 */
[----:B------:R-:W-:-:S07]  /*3790*/  FADD.FTZ R239, R176, R239 ;  /* 0x000000efb0ef7221 */ /* 0x000fce0000010000 */
.L_x_36755:
[----:B------:R-:W-:-:S04]  /*37a0*/  F2FP.F16.F32.PACK_AB R176, RZ, R239 ;  /* 0x000000efffb0723e */ /* 0x000fc800000000ff */
[----:B------:R-:W-:-:S07]  /*37b0*/  PRMT R28, R28, 0x5410, R176 ;  /* 0x000054101c1c7816 */ /* 0x000fce00000000b0 */
.L_x_36756:
[----:B------:R-:W-:-:S05]  /*37c0*/  HADD2.F32 R176, -RZ, R177.H0_H0 ;  /* 0x200000b1ffb07230 */ /* 0x000fca0000004100 */
[----:B------:R-:W-:Y:S01]  /*37d0*/  FMUL.FTZ R238, R176, R183 ;  /* 0x000000b7b0ee7220 */ /* 0x000fe20000410000 */
[----:B------:R-:W-:Y:S06]  /*37e0*/  @P3 BRA `(.L_x_36757) ;  /* 0x0000000000083947 */ /* 0x000fec0003800000 */
[----:B------:R-:W-:Y:S05]  /*37f0*/  @P0 BRA `(.L_x_36758) ;  /* 0x00000000000c0947 */ /* 0x000fea0003800000 */
[----:B------:R-:W-:Y:S05]  /*3800*/  BRA `(.L_x_36759) ;  /* 0x0000000000107947 */ /* 0x000fea0003800000 */
.L_x_36757:
[----:B-----5:R-:W-:-:S05]  /*3810*/  HADD2.F32 R176, -RZ, R33.H0_H0 ;  /* 0x20000021ffb07230 */ /* 0x020fca0000004100 */
[----:B------:R-:W-:-:S07]  /*3820*/  FADD.FTZ R238, R176, R238 ;  /* 0x000000eeb0ee7221 */ /* 0x000fce0000010000 */
.L_x_36758:
[----:B------:R-:W-:-:S04]  /*3830*/  F2FP.F16.F32.PACK_AB R176, RZ, R238 ;  /* 0x000000eeffb0723e */ /* 0x000fc800000000ff */
[----:B------:R-:W-:-:S07]  /*3840*/  PRMT R29, R176, 0x7610, R29 ;  /* 0x00007610b01d7816 */ /* 0x000fce000000001d */
.L_x_36759:
[----:B------:R-:W-:-:S05]  /*3850*/  HADD2.F32 R177, -RZ, R177.H1_H1 ;  /* 0x300000b1ffb17230 */ /* 0x000fca0000004100 */
[----:B------:R-:W-:Y:S01]  /*3860*/  FMUL.FTZ R241, R177, R183 ;  /* 0x000000b7b1f17220 */ /* 0x000fe20000410000 */
[----:B------:R-:W-:Y:S06]  /*3870*/  @P3 BRA `(.L_x_36760) ;  /* 0x0000000000083947 */ /* 0x000fec0003800000 */
[----:B------:R-:W-:Y:S05]  /*3880*/  @P0 BRA `(.L_x_36761) ;  /* 0x00000000000c0947 */ /* 0x000fea0003800000 */
[----:B------:R-:W-:Y:S05]  /*3890*/  BRA `(.L_x_36762) ;  /* 0x0000000000107947 */ /* 0x000fea0003800000 */
.L_x_36760:
[----:B-----5:R-:W-:-:S05]  /*38a0*/  HADD2.F32 R176, -RZ, R33.H1_H1 ;  /* 0x30000021ffb07230 */ /* 0x020fca0000004100 */
[----:B------:R-:W-:-:S07]  /*38b0*/  FADD.FTZ R241, R176, R241 ;  /* 0x000000f1b0f17221 */ /* 0x000fce0000010000 */
.L_x_36761:
[----:B------:R-:W-:-:S04]  /*38c0*/  F2FP.F16.F32.PACK_AB R176, RZ, R241 ;  /* 0x000000f1ffb0723e */ /* 0x000fc800000000ff */
[----:B------:R-:W-:-:S07]  /*38d0*/  PRMT R29, R29, 0x5410, R176 ;  /* 0x000054101d1d7816 */ /* 0x000fce00000000b0 */
.L_x_36762:
[----:B------:R-:W-:-:S05]  /*38e0*/  HADD2.F32 R176, -RZ, R178.H0_H0 ;  /* 0x200000b2ffb07230 */ /* 0x000fca0000004100 */
[----:B------:R-:W-:Y:S01]  /*38f0*/  FMUL.FTZ R240, R176, R183 ;  /* 0x000000b7b0f07220 */ /* 0x000fe20000410000 */
[----:B------:R-:W-:Y:S06]  /*3900*/  @P3 BRA `(.L_x_36763) ;  /* 0x0000000000083947 */ /* 0x000fec0003800000 */
[----:B------:R-:W-:Y:S05]  /*3910*/  @P0 BRA `(.L_x_36764) ;  /* 0x00000000000c0947 */ /* 0x000fea0003800000 */
[----:B------:R-:W-:Y:S05]  /*3920*/  BRA `(.L_x_36765) ;  /* 0x0000000000107947 */ /* 0x000fea0003800000 */
.L_x_36763:
[----:B-----5:R-:W-:-:S05]  /*3930*/  HADD2.F32 R176, -RZ, R34.H0_H0 ;  /* 0x20000022ffb07230 */ /* 0x020fca0000004100 */
[----:B------:R-:W-:-:S07]  /*3940*/  FADD.FTZ R240, R176, R240 ;  /* 0x000000f0b0f07221 */ /* 0x000fce0000010000 */
.L_x_36764:
[----:B------:R-:W-:-:S04]  /*3950*/  F2FP.F16.F32.PACK_AB R176, RZ, R240 ;  /* 0x000000f0ffb0723e */ /* 0x000fc800000000ff */
[----:B------:R-:W-:-:S07]  /*3960*/  PRMT R30, R176, 0x7610, R30 ;  /* 0x00007610b01e7816 */ /* 0x000fce000000001e */
.L_x_36765:
[----:B------:R-:W-:-:S05]  /*3970*/  HADD2.F32 R178, -RZ, R178.H1_H1 ;  /* 0x300000b2ffb27230 */ /* 0x000fca0000004100 */
[----:B------:R-:W-:Y:S01]  /*3980*/  FMUL.FTZ R243, R178, R183 ;  /* 0x000000b7b2f37220 */ /* 0x000fe20000410000 */
[----:B------:R-:W-:Y:S06]  /*3990*/  @P3 BRA `(.L_x_36766) ;  /* 0x0000000000083947 */ /* 0x000fec0003800000 */
[----:B------:R-:W-:Y:S05]  /*39a0*/  @P0 BRA `(.L_x_36767) ;  /* 0x00000000000c0947 */ /* 0x000fea0003800000 */
[----:B------:R-:W-:Y:S05]  /*39b0*/  BRA `(.L_x_36768) ;  /* 0x0000000000107947 */ /* 0x000fea0003800000 */
.L_x_36766:
[----:B-----5:R-:W-:-:S05]  /*39c0*/  HADD2.F32 R176, -RZ, R34.H1_H1 ;  /* 0x30000022ffb07230 */ /* 0x020fca0000004100 */
[----:B------:R-:W-:-:S07]  /*39d0*/  FADD.FTZ R243, R176, R243 ;  /* 0x000000f3b0f37221 */ /* 0x000fce0000010000 */
.L_x_36767:
[----:B------:R-:W-:-:S04]  /*39e0*/  F2FP.F16.F32.PACK_AB R176, RZ, R243 ;  /* 0x000000f3ffb0723e */ /* 0x000fc800000000ff */
[----:B------:R-:W-:-:S07]  /*39f0*/  PRMT R30, R30, 0x5410, R176 ;  /* 0x000054101e1e7816 */ /* 0x000fce00000000b0 */
.L_x_36768:
[----:B------:R-:W-:-:S05]  /*3a00*/  HADD2.F32 R176, -RZ, R179.H0_H0 ;  /* 0x200000b3ffb07230 */ /* 0x000fca0000004100 */
[----:B------:R-:W-:Y:S01]  /*3a10*/  FMUL.FTZ R242, R176, R183 ;  /* 0x000000b7b0f27220 */ /* 0x000fe20000410000 */
[----:B------:R-:W-:Y:S06]  /*3a20*/  @P3 BRA `(.L_x_36769) ;  /* 0x0000000000083947 */ /* 0x000fec0003800000 */
[----:B------:R-:W-:Y:S05]  /*3a30*/  @P0 BRA `(.L_x_36770) ;  /* 0x00000000000c0947 */ /* 0x000fea0003800000 */
[----:B------:R-:W-:Y:S05]  /*3a40*/  BRA `(.L_x_36771) ;  /* 0x0000000000107947 */ /* 0x000fea0003800000 */
.L_x_36769:
[----:B-----5:R-:W-:-:S05]  /*3a50*/  HADD2.F32 R176, -RZ, R35.H0_H0 ;  /* 0x20000023ffb07230 */ /* 0x020fca0000004100 */
[----:B------:R-:W-:-:S07]  /*3a60*/  FADD.FTZ R242, R176, R242 ;  /* 0x000000f2b0f27221 */ /* 0x000fce0000010000 */
.L_x_36770:
[----:B------:R-:W-:-:S04]  /*3a70*/  F2FP.F16.F32.PACK_AB R176, RZ, R242 ;  /* 0x000000f2ffb0723e */ /* 0x000fc800000000ff */
[----:B------:R-:W-:-:S07]  /*3a80*/  PRMT R31, R176, 0x7610, R31 ;  /* 0x00007610b01f7816 */ /* 0x000fce000000001f */
.L_x_36771:
[----:B------:R-:W-:-:S05]  /*3a90*/  HADD2.F32 R179, -RZ, R179.H1_H1 ;  /* 0x300000b3ffb37230 */ /* 0x000fca0000004100 */
[----:B------:R-:W-:Y:S01]  /*3aa0*/  FMUL.FTZ R183, R179, R183 ;  /* 0x000000b7b3b77220 */ /* 0x000fe20000410000 */
[----:B------:R-:W-:Y:S06]  /*3ab0*/  @P3 BRA `(.L_x_36772) ;  /* 0x0000000000083947 */ /* 0x000fec0003800000 */
[----:B------:R-:W-:Y:S05]  /*3ac0*/  @P0 BRA `(.L_x_36773) ;  /* 0x00000000000c0947 */ /* 0x000fea0003800000 */
[----:B------:R-:W-:Y:S05]  /*3ad0*/  BRA `(.L_x_36774) ;  /* 0x0000000000107947 */ /* 0x000fea0003800000 */
.L_x_36772:
[----:B-----5:R-:W-:-:S05]  /*3ae0*/  HADD2.F32 R176, -RZ, R35.H1_H1 ;  /* 0x30000023ffb07230 */ /* 0x020fca0000004100 */
[----:B------:R-:W-:-:S07]  /*3af0*/  FADD.FTZ R183, R176, R183 ;  /* 0x000000b7b0b77221 */ /* 0x000fce0000010000 */
.L_x_36773:
[----:B------:R-:W-:-:S04]  /*3b00*/  F2FP.F16.F32.PACK_AB R176, RZ, R183 ;  /* 0x000000b7ffb0723e */ /* 0x000fc800000000ff */
[----:B------:R-:W-:-:S07]  /*3b10*/  PRMT R31, R31, 0x5410, R176 ;  /* 0x000054101f1f7816 */ /* 0x000fce00000000b0 */
.L_x_36774:
        /* <DEDUP_REMOVED lines=267> */
.L_x_36788:
[----:B------:R-:W2:Y:S04]  /*4bd0*/  LDL R252, [R1+0x38] ;  /* 0x0000380001fc7983 */ /* 0x000ea80000100800 */
[----:B------:R-:W3:Y:S04]  /*4be0*/  LDL R179, [R1+0x3c] ;  /* 0x00003c0001b37983 */ /* 0x000ee80000100800 */
[----:B------:R-:W4:Y:S04]  /*4bf0*/  LDL R251, [R1+0x40] ;  /* 0x0000400001fb7983 */ /* 0x000f280000100800 */
[----:B------:R-:W4:Y:S04]  /*4c00*/  LDL R246, [R1+0x44] ;  /* 0x0000440001f67983 */ /* 0x000f280000100800 */
[----:B------:R-:W4:Y:S04]  /*4c10*/  LDL R250, [R1+0x48] ;  /* 0x0000480001fa7983 */ /* 0x000f280000100800 */
[----:B------:R-:W4:Y:S04]  /*4c20*/  LDL R249, [R1+0x30] ;  /* 0x0000300001f97983 */ /* 0x000f280000100800 */
[----:B------:R-:W4:Y:S04]  /*4c30*/  LDL R248, [R1+0x34] ;  /* 0x0000340001f87983 */ /* 0x000f280000100800 */
[----:B------:R-:W4:Y:S01]  /*4c40*/  LDL R247, [R1+0x4c] ;  /* 0x00004c0001f77983 */ /* 0x000f220000100800 */
[----:B------:R-:W-:Y:S01]  /*4c50*/  FMUL.FTZ R177, R178, R178 ;  /* 0x000000b2b2b17220 */ /* 0x000fe20000410000 */
[----:B-1----:R-:W-:-:S04]  /*4c60*/  FADD.FTZ R176, R244, R176 ;  /* 0x000000b0f4b07221 */ /* 0x002fc80000010000 */
[----:B------:R-:W-:Y:S01]  /*4c70*/  FSEL R177, R177, RZ, P4 ;  /* 0x000000ffb1b17208 */ /* 0x000fe20002000000 */
[----:B------:R-:W-:-:S04]  /*4c80*/  FFMA.FTZ R176, R176, R245, UR7 ;  /* 0x00000007b0b07e23 */ /* 0x000fc800080100f5 */
[----:B------:R-:W-:-:S04]  /*4c90*/  FADD.FTZ R176, R176, R177 ;  /* 0x000000b1b0b07221 */ /* 0x000fc80000010000 */
[----:B0-----:R0:W1:Y:S01]  /*4ca0*/  MUFU.RSQ R244, R176 ;  /* 0x000000b000f47308 */ /* 0x0010620000001400 */
[----:B------:R-:W-:-:S05]  /*4cb0*/  FSEL R245, R178, RZ, !P4 ;  /* 0x000000ffb2f57208 */ /* 0x000fca0006000000 */
[C---:B------:R-:W-:Y:S01]  /*4cc0*/  FADD.FTZ R177, -R245.reuse, R181 ;  /* 0x000000b5f5b17221 */ /* 0x040fe20000010100 */
[----:B0-----:R-:W-:-:S04]  /*4cd0*/  FADD.FTZ R176, -R245, R180 ;  /* 0x000000b4f5b07221 */ /* 0x001fc80000010100 */
[C---:B-1----:R-:W-:Y:S01]  /*4ce0*/  FMUL.FTZ R176, R244.reuse, R176 ;  /* 0x000000b0f4b07220 */ /* 0x042fe20000410000 */
[C---:B------:R-:W-:Y:S01]  /*4cf0*/  FMUL.FTZ R177, R244.reuse, R177 ;  /* 0x000000b1f4b17220 */ /* 0x040fe20000410000 */
        /* <DEDUP_REMOVED lines=8> */
[C---:B------:R-:W-:Y:S01]  /*4d80*/  FMUL.FTZ R20, R244.reuse, R20 ;  /* 0x00000014f4147220 */ /* 0x040fe20000410000 */
[C---:B------:R-:W-:Y:S01]  /*4d90*/  FMUL.FTZ R21, R244.reuse, R21 ;  /* 0x00000015f4157220 */ /* 0x040fe20000410000 */
        /* <DEDUP_REMOVED lines=11> */
[----:B--2---:R-:W-:Y:S01]  /*4e50*/  FFMA.FTZ R176, R252, R176, R170 ;  /* 0x000000b0fcb07223 */ /* 0x004fe200000100aa */
[----:B---3--:R-:W-:-:S05]  /*4e60*/  FFMA.FTZ R177, R179, R177, R171 ;  /* 0x000000b1b3b17223 */ /* 0x008fca00000100ab */
[----:B------:R-:W-:Y:S02]  /*4e70*/  F2FP.F16.F32.PACK_AB R179, R177, R176 ;  /* 0x000000b0b1b3723e */ /* 0x000fe400000000ff */
[----:B------:R-:W0:Y:S02]  /*4e80*/  @!P2 LDC.64 R176, c[0x0][0x250] ;  /* 0x00009400ffb0ab82 */ /* 0x000e240000000a00 */
[----:B0-----:R-:W-:-:S05]  /*4e90*/  @!P2 IMAD.WIDE R176, R0, 0x4, R176 ;  /* 0x0000000400b0a825 */ /* 0x001fca00078e02b0 */
[----:B------:R0:W-:Y:S02]  /*4ea0*/  @!P2 STG.E desc[UR4][R176.64], R178 ;  /* 0x000000b2b000a986 */ /* 0x0001e4000c101904 */
[----:B0-----:R-:W0:Y:S01]  /*4eb0*/  @!P2 LDC.64 R176, c[0x0][0x258] ;  /* 0x00009600ffb0ab82 */ /* 0x001e220000000a00 */
[----:B----4-:R-:W-:Y:S01]  /*4ec0*/  FFMA.FTZ R18, R251, R18, R172 ;  /* 0x00000012fb127223 */ /* 0x010fe200000100ac */
[----:B------:R-:W-:Y:S01]  /*4ed0*/  FFMA.FTZ R19, R246, R19, R173 ;  /* 0x00000013f6137223 */ /* 0x000fe200000100ad */
[----:B------:R-:W-:Y:S01]  /*4ee0*/  FFMA.FTZ R20, R250, R20, R174 ;  /* 0x00000014fa147223 */ /* 0x000fe200000100ae */
[----:B------:R-:W-:Y:S01]  /*4ef0*/  FFMA.FTZ R22, R249, R22, R168 ;  /* 0x00000016f9167223 */ /* 0x000fe200000100a8 */
[----:B------:R-:W-:Y:S01]  /*4f00*/  FFMA.FTZ R23, R248, R23, R169 ;  /* 0x00000017f8177223 */ /* 0x000fe200000100a9 */
[----:B------:R-:W-:-:S04]  /*4f10*/  FFMA.FTZ R21, R247, R21, R175 ;  /* 0x00000015f7157223 */ /* 0x000fc800000100af */
[----:B------:R-:W-:Y:S01]  /*4f20*/  F2FP.F16.F32.PACK_AB R178, R23, R22 ;  /* 0x0000001617b2723e */ /* 0x000fe200000000ff */
[----:B0-----:R-:W-:-:S05]  /*4f30*/  @!P2 IMAD.WIDE R176, R0, 0x4, R176 ;  /* 0x0000000400b0a825 */ /* 0x001fca00078e02b0 */
[----:B------:R0:W-:Y:S02]  /*4f40*/  @!P2 STG.E desc[UR4][R176.64], R244 ;  /* 0x000000f4b000a986 */ /* 0x0001e4000c101904 */
[----:B0-----:R-:W-:Y:S02]  /*4f50*/  F2FP.F16.F32.PACK_AB R176, R19, R18 ;  /* 0x0000001213b0723e */ /* 0x001fe400000000ff */
[C---:B------:R-:W-:Y:S02]  /*4f60*/  LEA R18, P2, R2.reuse, UR8, 0x4 ;  /* 0x0000000802127c11 */ /* 0x040fe4000f8420ff */
[----:B------:R-:W-:Y:S02]  /*4f70*/  F2FP.F16.F32.PACK_AB R177, R21, R20 ;  /* 0x0000001415b1723e */ /* 0x000fe400000000ff */
[----:B------:R-:W-:-:S05]  /*4f80*/  LEA.HI.X R19, R2, UR9, RZ, 0x4, P2 ;  /* 0x0000000902137c11 */ /* 0x000fca00090f24ff */
[----:B------:R0:W-:Y:S01]  /*4f90*/  STG.E.128 desc[UR4][R18.64], R176 ;  /* 0x000000b012007986 */ /* 0x0001e2000c101d04 */
[C---:B------:R-:W-:Y:S01]  /*4fa0*/  FADD.FTZ R23, -R245.reuse, R7 ;  /* 0x00000007f5177221 */ /* 0x040fe20000010100 */
[C---:B------:R-:W-:Y:S01]  /*4fb0*/  FADD.FTZ R246, -R245.reuse, R182 ;  /* 0x000000b6f5f67221 */ /* 0x040fe20000010100 */
[C---:B------:R-:W-:Y:S01]  /*4fc0*/  FADD.FTZ R20, -R245.reuse, R4 ;  /* 0x00000004f5147221 */ /* 0x040fe20000010100 */
[----:B------:R-:W-:Y:S01]  /*4fd0*/  MOV R182, R9 ;  /* 0x0000000900b67202 */ /* 0x000fe20000000f00 */
[C---:B------:R-:W-:Y:S01]  /*4fe0*/  FADD.FTZ R22, -R245.reuse, R6 ;  /* 0x00000006f5167221 */ /* 0x040fe20000010100 */
[C---:B------:R-:W-:Y:S01]  /*4ff0*/  FADD.FTZ R4, -R245.reuse, R184 ;  /* 0x000000b8f5047221 */ /* 0x040fe20000010100 */
[----:B------:R-:W-:Y:S01]  /*5000*/  MOV R184, R8 ;  /* 0x0000000800b87202 */ /* 0x000fe20000000f00 */
[C---:B------:R-:W-:Y:S01]  /*5010*/  FADD.FTZ R21, -R245.reuse, R5 ;  /* 0x00000005f5157221 */ /* 0x040fe20000010100 */
[C---:B0-----:R-:W-:Y:S01]  /*5020*/  FADD.FTZ R179, -R245.reuse, R13 ;  /* 0x0000000df5b37221 */ /* 0x041fe20000010100 */
[----:B------:R-:W-:-:S04]  /*5030*/  FADD.FTZ R177, -R245, R212 ;  /* 0x000000d4f5b17221 */ /* 0x000fc80000010100 */
[----:B------:R-:W-:Y:S01]  /*5040*/  MOV R212, R179 ;  /* 0x000000b300d47202 */ /* 0x000fe20000000f00 */
[C---:B------:R-:W-:Y:S01]  /*5050*/  FADD.FTZ R179, -R245.reuse, R214 ;  /* 0x000000d6f5b37221 */ /* 0x040fe20000010100 */
[----:B------:R-:W-:Y:S01]  /*5060*/  MOV R214, R180 ;  /* 0x000000b400d67202 */ /* 0x000fe20000000f00 */
[C---:B------:R-:W-:Y:S01]  /*5070*/  FADD.FTZ R180, -R245.reuse, R213 ;  /* 0x000000d5f5b47221 */ /* 0x040fe20000010100 */
[----:B------:R-:W-:Y:S01]  /*5080*/  MOV R213, R181 ;  /* 0x000000b500d57202 */ /* 0x000fe20000000f00 */
[C---:B------:R-:W-:Y:S01]  /*5090*/  FADD.FTZ R2, -R245.reuse, R185 ;  /* 0x000000b9f5027221 */ /* 0x040fe20000010100 */
[C---:B------:R-:W-:Y:S01]  /*50a0*/  FADD.FTZ R181, -R245.reuse, R215 ;  /* 0x000000d7f5b57221 */ /* 0x040fe20000010100 */
[----:B------:R-:W-:Y:S01]  /*50b0*/  MOV R185, R23 ;  /* 0x0000001700b97202 */ /* 0x000fe20000000f00 */
        /* <DEDUP_REMOVED lines=20> */
[C---:B------:R-:W-:Y:S01]  /*5200*/  FADD.FTZ R189, -R245.reuse, R222 ;  /* 0x000000def5bd7221 */ /* 0x040fe20000010100 */
[C---:B------:R-:W-:Y:S01]  /*5210*/  FADD.FTZ R251, -R245.reuse, R17 ;  /* 0x00000011f5fb7221 */ /* 0x040fe20000010100 */
[C---:B------:R-:W-:Y:S01]  /*5220*/  FADD.FTZ R250, -R245.reuse, R16 ;  /* 0x00000010f5fa7221 */ /* 0x040fe20000010100 */
        /* <DEDUP_REMOVED lines=27> */
[----:B------:R-:W-:Y:S01]  /*53e0*/  FMUL.FTZ R217, R244, R248 ;  /* 0x000000f8f4d97220 */ /* 0x000fe20000410000 */
[----:B------:R-:W4:Y:S01]  /*53f0*/  LDL R16, [R1+0x28] ;  /* 0x0000280001107983 */ /* 0x000f220000100800 */
[----:B------:R-:W-:Y:S01]  /*5400*/  FADD.FTZ R249, -R245, R24 ;  /* 0x00000018f5f97221 */ /* 0x000fe20000010100 */
[----:B------:R-:W-:-:S02]  /*5410*/  MOV R211, R178 ;  /* 0x000000b200d37202 */ /* 0x000fc40000000f00 */
[----:B------:R-:W4:Y:S01]  /*5420*/  LDL R17, [R1+0x24] ;  /* 0x0000240001117983 */ /* 0x000f220000100800 */
[C---:B------:R-:W-:Y:S01]  /*5430*/  FADD.FTZ R13, -R245.reuse, R194 ;  /* 0x000000c2f50d7221 */ /* 0x040fe20000010100 */
[C---:B------:R-:W-:Y:S02]  /*5440*/  FADD.FTZ R14, -R245.reuse, R196 ;  /* 0x000000c4f50e7221 */ /* 0x040fe40000010100 */
[----:B------:R-:W4:Y:S01]  /*5450*/  LDL R11, [R1+0x18] ;  /* 0x00001800010b7983 */ /* 0x000f220000100800 */
[C---:B------:R-:W-:Y:S01]  /*5460*/  FADD.FTZ R19, -R245.reuse, R199 ;  /* 0x000000c7f5137221 */ /* 0x040fe20000010100 */
[C---:B------:R-:W-:Y:S02]  /*5470*/  FADD.FTZ R20, -R245.reuse, R205 ;  /* 0x000000cdf5147221 */ /* 0x040fe40000010100 */
[----:B------:R-:W4:Y:S01]  /*5480*/  LDL R8, [R1+0x1c] ;  /* 0x00001c0001087983 */ /* 0x000f220000100800 */
[C---:B------:R-:W-:Y:S01]  /*5490*/  FADD.FTZ R22, -R245.reuse, R207 ;  /* 0x000000cff5167221 */ /* 0x040fe20000010100 */
[C---:B------:R-:W-:Y:S01]  /*54a0*/  FADD.FTZ R23, -R245.reuse, R206 ;  /* 0x000000cef5177221 */ /* 0x040fe20000010100 */
[C---:B------:R-:W-:Y:S01]  /*54b0*/  FADD.FTZ R24, -R245.reuse, R208 ;  /* 0x000000d0f5187221 */ /* 0x040fe20000010100 */
[----:B------:R-:W4:Y:S01]  /*54c0*/  LDL R248, [R1+0x2c] ;  /* 0x00002c0001f87983 */ /* 0x000f220000100800 */
        /* <DEDUP_REMOVED lines=22> */
[C---:B------:R-:W-:Y:S01]  /*5630*/  FMUL.FTZ R228, R244.reuse, R213 ;  /* 0x000000d5f4e47220 */ /* 0x040fe20000410000 */
[C---:B------:R-:W-:Y:S01]  /*5640*/  FMUL.FTZ R213, R244.reuse, R212 ;  /* 0x000000d4f4d57220 */ /* 0x040fe20000410000 */
[C---:B------:R-:W-:Y:S01]  /*5650*/  FMUL.FTZ R224, R244.reuse, R215 ;  /* 0x000000d7f4e07220 */ /* 0x040fe20000410000 */
[C---:B------:R-:W-:Y:S01]  /*5660*/  FMUL.FTZ R212, R244.reuse, R211 ;  /* 0x000000d3f4d47220 */ /* 0x040fe20000410000 */
[C---:B------:R-:W-:Y:S01]  /*5670*/  FMUL.FTZ R211, R244.reuse, R251 ;  /* 0x000000fbf4d37220 */ /* 0x040fe20000410000 */
[C---:B------:R-:W-:Y:S01]  /*5680*/  FMUL.FTZ R215, R244.reuse, R250 ;  /* 0x000000faf4d77220 */ /* 0x040fe20000410000 */
[----:B------:R-:W4:Y:S04]  /*5690*/  LDL R251, [R1+0xc] ;  /* 0x00000c0001fb7983 */ /* 0x000f280000100800 */
[----:B------:R-:W4:Y:S01]  /*56a0*/  LDL R250, [R1+0x8] ;  /* 0x0000080001fa7983 */ /* 0x000f220000100800 */
[C---:B------:R-:W-:Y:S01]  /*56b0*/  FMUL.FTZ R237, R244.reuse, R218 ;  /* 0x000000daf4ed7220 */ /* 0x040fe20000410000 */
[C---:B------:R-:W-:Y:S01]  /*56c0*/  FMUL.FTZ R218, R244.reuse, R247 ;  /* 0x000000f7f4da7220 */ /* 0x040fe20000410000 */
[C---:B------:R-:W-:Y:S01]  /*56d0*/  FMUL.FTZ R233, R244.reuse, R18 ;  /* 0x00000012f4e97220 */ /* 0x040fe20000410000 */
[C---:B------:R-:W-:Y:S01]  /*56e0*/  FMUL.FTZ R247, R244.reuse, R19 ;  /* 0x00000013f4f77220 */ /* 0x040fe20000410000 */
[----:B------:R-:W-:Y:S01]  /*56f0*/  MOV R19, R235 ;  /* 0x000000eb00137202 */ /* 0x000fe20000000f00 */
[C---:B------:R-:W-:Y:S01]  /*5700*/  FMUL.FTZ R243, R244.reuse, R22 ;  /* 0x00000016f4f37220 */ /* 0x040fe20000410000 */
[----:B------:R-:W-:Y:S01]  /*5710*/  MOV R18, R237 ;  /* 0x000000ed00127202 */ /* 0x000fe20000000f00 */
[C---:B------:R-:W-:Y:S01]  /*5720*/  FMUL.FTZ R22, R244.reuse, R181 ;  /* 0x000000b5f4167220 */ /* 0x040fe20000410000 */
[----:B------:R-:W-:Y:S01]  /*5730*/  MOV R181, R234 ;  /* 0x000000ea00b57202 */ /* 0x000fe20000000f00 */
        /* <DEDUP_REMOVED lines=17> */
[----:B------:R-:W-:Y:S01]  /*5850*/  FMUL.FTZ R23, R244, R182 ;  /* 0x000000b6f4177220 */ /* 0x000fe20000410000 */
[----:B------:R-:W-:Y:S01]  /*5860*/  F2FP.F16.F32.PACK_AB R5, R5, R4 ;  /* 0x000000040505723e */ /* 0x000fe200000000ff */
        /* <DEDUP_REMOVED lines=60> */
[----:B---3--:R-:W-:-:S05]  /*5c30*/  FFMA.FTZ R9, R9, R224, R161 ;  /* 0x000000e009097223 */ /* 0x008fca00000100a1 */
[----:B------:R-:W-:Y:S01]  /*5c40*/  F2FP.F16.F32.PACK_AB R10, R9, R10 ;  /* 0x0000000a090a723e */ /* 0x000fe200000000ff */
[----:B----4-:R-:W-:Y:S01]  /*5c50*/  FFMA.FTZ R9, R16, R18, R166 ;  /* 0x0000001210097223 */ /* 0x010fe200000100a6 */
[----:B------:R-:W-:Y:S01]  /*5c60*/  FFMA.FTZ R17, R17, R19, R165 ;  /* 0x0000001311117223 */ /* 0x000fe200000100a5 */
[----:B------:R-:W-:Y:S02]  /*5c70*/  FFMA.FTZ R19, R94, R217, R154 ;  /* 0x000000d95e137223 */ /* 0x000fe4000001009a */
[----:B------:R-:W0:Y:S01]  /*5c80*/  LDC.64 R216, c[0x0][0x2b8] ;  /* 0x0000ae00ffd87b82 */ /* 0x000e220000000a00 */
[----:B------:R-:W-:Y:S01]  /*5c90*/  FFMA.FTZ R11, R11, R228, R162 ;  /* 0x000000e40b0b7223 */ /* 0x000fe200000100a2 */
[----:B------:R-:W-:Y:S01]  /*5ca0*/  FFMA.FTZ R8, R8, R229, R163 ;  /* 0x000000e508087223 */ /* 0x000fe200000100a3 */
[----:B------:R-:W-:-:S04]  /*5cb0*/  FFMA.FTZ R16, R248, R219, R167 ;  /* 0x000000dbf8107223 */ /* 0x000fc800000100a7 */
[----:B------:R-:W-:Y:S02]  /*5cc0*/  F2FP.F16.F32.PACK_AB R11, R8, R11 ;  /* 0x0000000b080b723e */ /* 0x000fe400000000ff */
[----:B------:R-:W-:Y:S01]  /*5cd0*/  F2FP.F16.F32.PACK_AB R9, R16, R9 ;  /* 0x000000091009723e */ /* 0x000fe200000000ff */
[----:B------:R-:W-:Y:S01]  /*5ce0*/  FFMA.FTZ R8, R180, R181, R164 ;  /* 0x000000b5b4087223 */ /* 0x000fe200000100a4 */
[----:B------:R-:W-:Y:S01]  /*5cf0*/  FFMA.FTZ R181, R252, R212, R157 ;  /* 0x000000d4fcb57223 */ /* 0x000fe2000001009d */
[----:B------:R-:W-:-:S05]  /*5d00*/  FFMA.FTZ R16, R249, R213, R156 ;  /* 0x000000d5f9107223 */ /* 0x000fca000001009c */
[----:B------:R-:W-:Y:S01]  /*5d10*/  F2FP.F16.F32.PACK_AB R16, R181, R16 ;  /* 0x00000010b510723e */ /* 0x000fe200000000ff */
[----:B------:R-:W-:Y:S01]  /*5d20*/  FFMA.FTZ R181, R85, R7, R145 ;  /* 0x0000000755b57223 */ /* 0x000fe20000010091 */
[----:B------:R-:W-:-:S04]  /*5d30*/  F2FP.F16.F32.PACK_AB R8, R17, R8 ;  /* 0x000000081108723e */ /* 0x000fc800000000ff */
[----:B------:R-:W-:Y:S01]  /*5d40*/  F2FP.F16.F32.PACK_AB R6, R181, R6 ;  /* 0x00000006b506723e */ /* 0x000fe200000000ff */
[----:B------:R-:W-:Y:S01]  /*5d50*/  FFMA.FTZ R181, R89, R2, R149 ;  /* 0x0000000259b57223 */ /* 0x000fe20000010095 */
[----:B------:R-:W-:Y:S01]  /*5d60*/  FFMA.FTZ R2, R82, R13, R142 ;  /* 0x0000000d52027223 */ /* 0x000fe2000001008e */
[----:B------:R-:W-:Y:S01]  /*5d70*/  FFMA.FTZ R17, R250, R214, R158 ;  /* 0x000000d6fa117223 */ /* 0x000fe2000001009e */
[----:B------:R-:W-:Y:S01]  /*5d80*/  FFMA.FTZ R18, R92, R215, R152 ;  /* 0x000000d75c127223 */ /* 0x000fe20000010098 */
[----:B------:R-:W-:Y:S01]  /*5d90*/  FFMA.FTZ R180, R251, R211, R159 ;  /* 0x000000d3fbb47223 */ /* 0x000fe2000001009f */
[----:B------:R-:W-:Y:S02]  /*5da0*/  F2FP.F16.F32.PACK_AB R4, R181, R4 ;  /* 0x00000004b504723e */ /* 0x000fe400000000ff */
[----:B------:R-:W-:Y:S01]  /*5db0*/  F2FP.F16.F32.PACK_AB R181, R15, R2 ;  /* 0x000000020fb5723e */ /* 0x000fe200000000ff */
[----:B0-----:R-:W-:Y:S01]  /*5dc0*/  IMAD.WIDE.U32 R14, R3, 0x10, R216 ;  /* 0x00000010030e7825 */ /* 0x001fe200078e00d8 */
[----:B------:R-:W-:-:S02]  /*5dd0*/  F2FP.F16.F32.PACK_AB R19, R218, R19 ;  /* 0x00000013da13723e */ /* 0x000fc400000000ff */
[----:B------:R-:W-:Y:S01]  /*5de0*/  F2FP.F16.F32.PACK_AB R18, R203, R18 ;  /* 0x00000012cb12723e */ /* 0x000fe200000000ff */
[--C-:B------:R-:W-:Y:S01]  /*5df0*/  IMAD.WIDE.U32 R208, R12, 0x10, R216.reuse ;  /* 0x000000100cd07825 */ /* 0x100fe200078e00d8 */
[----:B------:R-:W-:Y:S01]  /*5e00*/  F2FP.F16.F32.PACK_AB R17, R180, R17 ;  /* 0x00000011b411723e */ /* 0x000fe200000000ff */
[----:B------:R0:W-:Y:S04]  /*5e10*/  STG.E.128 desc[UR4][R14.64], R8 ;  /* 0x000000080e007986 */ /* 0x0001e8000c101d04 */
[----:B------:R1:W-:Y:S01]  /*5e20*/  STG.E.128 desc[UR4][R208.64], R16 ;  /* 0x00000010d0007986 */ /* 0x0003e2000c101d04 */
[----:B------:R-:W-:Y:S01]  /*5e30*/  F2FP.F16.F32.PACK_AB R7, R222, R221 ;  /* 0x000000ddde07723e */ /* 0x000fe200000000ff */
[----:B------:R-:W-:-:S04]  /*5e40*/  IMAD.WIDE.U32 R212, R27, 0x10, R216 ;  /* 0x000000101bd47825 */ /* 0x000fc800078e00d8 */
[----:B0-----:R-:W-:Y:S01]  /*5e50*/  FFMA.FTZ R10, R60, R21, R120 ;  /* 0x000000153c0a7223 */ /* 0x001fe20000010078 */
[----:B-1----:R-:W-:Y:S01]  /*5e60*/  FFMA.FTZ R17, R61, R22, R121 ;  /* 0x000000163d117223 */ /* 0x002fe20000010079 */
[----:B------:R-:W-:-:S04]  /*5e70*/  FFMA.FTZ R8, R75, R243, R135 ;  /* 0x000000f34b087223 */ /* 0x000fc80000010087 */
[----:B------:R-:W-:Y:S01]  /*5e80*/  F2FP.F16.F32.PACK_AB R10, R17, R10 ;  /* 0x0000000a110a723e */ /* 0x000fe200000000ff */
[----:B------:R-:W-:Y:S01]  /*5e90*/  FFMA.FTZ R17, R58, R26, R118 ;  /* 0x0000001a3a117223 */ /* 0x000fe20000010076 */
[----:B------:R0:W-:Y:S01]  /*5ea0*/  STG.E.128 desc[UR4][R212.64], R4 ;  /* 0x00000004d4007986 */ /* 0x0001e2000c101d04 */
[----:B------:R-:W-:Y:S01]  /*5eb0*/  FFMA.FTZ R18, R52, R177, R112 ;  /* 0x000000b134127223 */ /* 0x000fe20000010070 */
[----:B------:R-:W-:Y:S02]  /*5ec0*/  FFMA.FTZ R15, R65, R240, R125 ;  /* 0x000000f0410f7223 */ /* 0x000fe4000001007d */
[----:B------:R-:W-:Y:S02]  /*5ed0*/  F2FP.F16.F32.PACK_AB R17, R176, R17 ;  /* 0x00000011b011723e */ /* 0x000fe400000000ff */
[----:B------:R-:W1:Y:S01]  /*5ee0*/  LDC.64 R176, c[0x0][0x210] ;  /* 0x00008400ffb07b82 */ /* 0x000e620000000a00 */
[----:B------:R-:W-:-:S04]  /*5ef0*/  IMAD.WIDE.U32 R2, R200, 0x10, R216 ;  /* 0x00000010c8027825 */ /* 0x000fc800078e00d8 */
[----:B------:R-:W-:Y:S01]  /*5f00*/  FFMA.FTZ R200, R71, R20, R131 ;  /* 0x0000001447c87223 */ /* 0x000fe20000010083 */
[----:B------:R-:W-:Y:S01]  /*5f10*/  FFMA.FTZ R20, R69, R239, R129 ;  /* 0x000000ef45147223 */ /* 0x000fe20000010081 */
[----:B------:R-:W-:Y:S01]  /*5f20*/  FFMA.FTZ R9, R66, R238, R126 ;  /* 0x000000ee42097223 */ /* 0x000fe2000001007e */
[----:B------:R-:W-:Y:S01]  /*5f30*/  FFMA.FTZ R14, R67, R235, R127 ;  /* 0x000000eb430e7223 */ /* 0x000fe2000001007f */
[----:B0-----:R-:W-:Y:S01]  /*5f40*/  F2FP.F16.F32.PACK_AB R5, R8, R245 ;  /* 0x000000f50805723e */ /* 0x001fe200000000ff */
[----:B------:R-:W-:Y:S01]  /*5f50*/  FFMA.FTZ R8, R64, R242, R124 ;  /* 0x000000f240087223 */ /* 0x000fe2000001007c */
[----:B------:R-:W-:Y:S01]  /*5f60*/  FFMA.FTZ R21, R53, R178, R113 ;  /* 0x000000b235157223 */ /* 0x000fe20000010071 */
[----:B------:R-:W-:-:S03]  /*5f70*/  FFMA.FTZ R22, R44, R189, R104 ;  /* 0x000000bd2c167223 */ /* 0x000fc60000010068 */
        /* <DEDUP_REMOVED lines=27> */
[----:B------:R-:W-:Y:S01]  /*6130*/  IMAD.WIDE.U32 R206, R227, 0x10, R216 ;  /* 0x00000010e3ce7825 */ /* 0x000fe200078e00d8 */
[----:B------:R-:W-:-:S02]  /*6140*/  F2FP.F16.F32.PACK_AB R21, R188, R21 ;  /* 0x00000015bc15723e */ /* 0x000fc400000000ff */
        /* <DEDUP_REMOVED lines=8> */
[----:B-1----:R-:W-:-:S03]  /*61d0*/  LEA R0, R176, R0, 0x2 ;  /* 0x00000000b0007211 */ /* 0x002fc600078e10ff */
[----:B------:R2:W-:Y:S04]  /*61e0*/  STG.E.128 desc[UR4][R204.64], R16 ;  /* 0x00000010cc007986 */ /* 0x0005e8000c101d04 */
[----:B------:R2:W-:Y:S04]  /*61f0*/  STG.E.128 desc[UR4][R206.64], R20 ;  /* 0x00000014ce007986 */ /* 0x0005e8000c101d04 */
[----:B------:R2:W-:Y:S01]  /*6200*/  STG.E.128 desc[UR4][R210.64], R24 ;  /* 0x00000018d2007986 */ /* 0x0005e2000c101d04 */
[----:B------:R-:W-:-:S13]  /*6210*/  ISETP.GE.AND P2, PT, R0, R177, PT ;  /* 0x000000b10000720c */ /* 0x000fda0003f46270 */
[----:B------:R-:W-:Y:S05]  /*6220*/  @!P2 BRA `(.L_x_36776) ;  /* 0xffffffa40060a947 */ /* 0x000fea000383ffff */
[----:B------:R-:W-:Y:S05]  /*6230*/  EXIT ;  /* 0x000000000000794d */ /* 0x000fea0003800000 */
.L_x_36775:
        /* <DEDUP_REMOVED lines=8> */
.L_x_36778:
[----:B------:R-:W-:Y:S05]  /*62c0*/  BSYNC B0 ;  /* 0x0000000000007941 */ /* 0x000fea0003800000 */
.L_x_36777:
        /* <DEDUP_REMOVED lines=9> */
.L_x_36779:
[----:B------:R-:W-:Y:S01]  /*6360*/  FADD.FTZ R178, R178, R176 ;  /* 0x000000b0b2b27221 */ /* 0x000fe20000010000 */
[----:B------:R-:W-:-:S04]  /*6370*/  HFMA2.MMA R176, -RZ, RZ, 0, 2.384185791015625e-07 ;  /* 0x00000004ffb07435 */ /* 0x000fc800000001ff */
[----:B------:R-:W-:-:S07]  /*6380*/  MOV R246, R178 ;  /* 0x000000b200f67202 */ /* 0x000fce0000000f00 */
[----:B------:R-:W-:Y:S05]  /*6390*/  WARPSYNC.COLLECTIVE R179, `(.L_x_36780) ;  /* 0x00000000b3087348 */ /* 0x000fea0003c00000 */
[----:B------:R0:W1:Y:S02]  /*63a0*/  SHFL.BFLY P3, R176, R246, R176, R177 ;  /* 0x0c0000b0f6b07389 */ /* 0x00006400000600b1 */
[----:B01----:R-:W-:Y:S01]  /*63b0*/  ENDCOLLECTIVE ;  /* 0x000000000000791b */ /* 0x003fe20003800000 */
.L_x_36780:
[----:B------:R-:W-:Y:S01]  /*63c0*/  FADD.FTZ R178, R178, R176 ;  /* 0x000000b0b2b27221 */ /* 0x000fe20000010000 */
[----:B------:R-:W-:-:S04]  /*63d0*/  HFMA2.MMA R176, -RZ, RZ, 0, 4.76837158203125e-07 ;  /* 0x00000008ffb07435 */ /* 0x000fc800000001ff */
[----:B------:R-:W-:-:S07]  /*63e0*/  MOV R246, R178 ;  /* 0x000000b200f67202 */ /* 0x000fce0000000f00 */
[----:B------:R-:W-:Y:S05]  /*63f0*/  WARPSYNC.COLLECTIVE R179, `(.L_x_36781) ;  /* 0x00000000b3087348 */ /* 0x000fea0003c00000 */
[----:B------:R0:W1:Y:S02]  /*6400*/  SHFL.BFLY P3, R176, R246, R176, R177 ;  /* 0x0c0000b0f6b07389 */ /* 0x00006400000600b1 */
[----:B01----:R-:W-:Y:S01]  /*6410*/  ENDCOLLECTIVE ;  /* 0x000000000000791b */ /* 0x003fe20003800000 */
.L_x_36781:
[----:B------:R-:W-:Y:S01]  /*6420*/  FADD.FTZ R178, R178, R176 ;  /* 0x000000b0b2b27221 */ /* 0x000fe20000010000 */
[----:B------:R-:W-:-:S04]  /*6430*/  HFMA2.MMA R176, -RZ, RZ, 0, 9.5367431640625e-07 ;  /* 0x00000010ffb07435 */ /* 0x000fc800000001ff */
[----:B------:R-:W-:-:S07]  /*6440*/  MOV R246, R178 ;  /* 0x000000b200f67202 */ /* 0x000fce0000000f00 */
[----:B------:R-:W-:Y:S05]  /*6450*/  WARPSYNC.COLLECTIVE R179, `(.L_x_36782) ;  /* 0x00000000b3087348 */ /* 0x000fea0003c00000 */
[----:B------:R0:W1:Y:S02]  /*6460*/  SHFL.BFLY P3, R176, R246, R176, R177 ;  /* 0x0c0000b0f6b07389 */ /* 0x00006400000600b1 */
[----:B01----:R-:W-:Y:S01]  /*6470*/  ENDCOLLECTIVE ;  /* 0x000000000000791b */ /* 0x003fe20003800000 */
.L_x_36782:
        /* <DEDUP_REMOVED lines=168> */
.L_x_36783:
[----:B------:R-:W-:Y:S01]  /*6f00*/  FADD.FTZ R244, R244, R176 ;  /* 0x000000b0f4f47221 */ /* 0x000fe20000010000 */
[----:B------:R-:W-:-:S04]  /*6f10*/  HFMA2.MMA R176, -RZ, RZ, 0, 1.1920928955078125e-07 ;  /* 0x00000002ffb07435 */ /* 0x000fc800000001ff */
[----:B------:R-:W-:-:S07]  /*6f20*/  MOV R246, R244 ;  /* 0x000000f400f67202 */ /* 0x000fce0000000f00 */
[----:B------:R-:W-:Y:S05]  /*6f30*/  WARPSYNC.COLLECTIVE R179, `(.L_x_36784) ;  /* 0x00000000b3087348 */ /* 0x000fea0003c00000 */
[----:B------:R0:W1:Y:S02]  /*6f40*/  SHFL.BFLY P3, R176, R246, R176, R177 ;  /* 0x0c0000b0f6b07389 */ /* 0x00006400000600b1 */
[----:B01----:R-:W-:Y:S01]  /*6f50*/  ENDCOLLECTIVE ;  /* 0x000000000000791b */ /* 0x003fe20003800000 */
.L_x_36784:
[----:B------:R-:W-:Y:S01]  /*6f60*/  FADD.FTZ R244, R244, R176 ;  /* 0x000000b0f4f47221 */ /* 0x000fe20000010000 */
[----:B------:R-:W-:-:S04]  /*6f70*/  HFMA2.MMA R176, -RZ, RZ, 0, 2.384185791015625e-07 ;  /* 0x00000004ffb07435 */ /* 0x000fc800000001ff */
[----:B------:R-:W-:-:S07]  /*6f80*/  MOV R246, R244 ;  /* 0x000000f400f67202 */ /* 0x000fce0000000f00 */
[----:B------:R-:W-:Y:S05]  /*6f90*/  WARPSYNC.COLLECTIVE R179, `(.L_x_36785) ;  /* 0x00000000b3087348 */ /* 0x000fea0003c00000 */
[----:B------:R0:W1:Y:S02]  /*6fa0*/  SHFL.BFLY P3, R176, R246, R176, R177 ;  /* 0x0c0000b0f6b07389 */ /* 0x00006400000600b1 */
[----:B01----:R-:W-:Y:S01]  /*6fb0*/  ENDCOLLECTIVE ;  /* 0x000000000000791b */ /* 0x003fe20003800000 */
.L_x_36785:
[----:B------:R-:W-:Y:S01]  /*6fc0*/  FADD.FTZ R244, R244, R176 ;  /* 0x000000b0f4f47221 */ /* 0x000fe20000010000 */
[----:B------:R-:W-:-:S04]  /*6fd0*/  HFMA2.MMA R176, -RZ, RZ, 0, 4.76837158203125e-07 ;  /* 0x00000008ffb07435 */ /* 0x000fc800000001ff */
[----:B------:R-:W-:-:S07]  /*6fe0*/  MOV R246, R244 ;  /* 0x000000f400f67202 */ /* 0x000fce0000000f00 */
[----:B------:R-:W-:Y:S05]  /*6ff0*/  WARPSYNC.COLLECTIVE R179, `(.L_x_36786) ;  /* 0x00000000b3087348 */ /* 0x000fea0003c00000 */
[----:B------:R0:W1:Y:S02]  /*7000*/  SHFL.BFLY P3, R176, R246, R176, R177 ;  /* 0x0c0000b0f6b07389 */ /* 0x00006400000600b1 */
[----:B01----:R-:W-:Y:S01]  /*7010*/  ENDCOLLECTIVE ;  /* 0x000000000000791b */ /* 0x003fe20003800000 */
.L_x_36786:
[----:B------:R-:W-:Y:S01]  /*7020*/  FADD.FTZ R244, R244, R176 ;  /* 0x000000b0f4f47221 */ /* 0x000fe20000010000 */
[----:B------:R-:W-:-:S04]  /*7030*/  HFMA2.MMA R176, -RZ, RZ, 0, 9.5367431640625e-07 ;  /* 0x00000010ffb07435 */ /* 0x000fc800000001ff */
[----:B------:R-:W-:-:S07]  /*7040*/  MOV R246, R244 ;  /* 0x000000f400f67202 */ /* 0x000fce0000000f00 */
[----:B------:R-:W-:Y:S05]  /*7050*/  WARPSYNC.COLLECTIVE R179, `(.L_x_36787) ;  /* 0x00000000b3087348 */ /* 0x000fea0003c00000 */
[----:B------:R0:W1:Y:S02]  /*7060*/  SHFL.BFLY P3, R176, R246, R176, R177 ;  /* 0x0c0000b0f6b07389 */ /* 0x00006400000600b1 */
[----:B01----:R-:W-:Y:S01]  /*7070*/  ENDCOLLECTIVE ;  /* 0x000000000000791b */ /* 0x003fe20003800000 */
.L_x_36787:
[----:B------:R-:W-:Y:S05]  /*7080*/  BRA `(.L_x_36788) ;  /* 0xffffffd800d07947 */ /* 0x000fea000383ffff */
.L_x_36789:
        /* <DEDUP_REMOVED lines=15> */
.L_x_72361:


//--------------------- .text._ZN10layer_norm13ln_fwd_kernelINS_13Kernel_traitsIf6__halfS2_S2_fjLj2560ELj1ELj4ELj1ELj16ENS_18Kernel_traits_baseILj2560EfS2_S2_S2_fjLj128EEEEELb0ELb0ELb1ELb0EEEvNS_9FwdParamsE --------------------------
	.section	.text._ZN10layer_norm13ln_fwd_kernelINS_13Kernel_traitsIf6__halfS2_S2_fjLj2560ELj1ELj4ELj1ELj16ENS_18Kernel_traits_baseILj2560EfS2_S2_S2_fjLj128EEEEELb0ELb0ELb1ELb0EEEvNS_9FwdParamsE,"ax",@progbits
	.align	128
        .global         _ZN10layer_norm13ln_fwd_kernelINS_13Kernel_traitsIf6__halfS2_S2_fjLj2560ELj1ELj4ELj1ELj16ENS_18Kernel_traits_baseILj2560EfS2_S2_S2_fjLj128EEEEELb0ELb0ELb1ELb0EEEvNS_9FwdParamsE
        .type           _ZN10layer_norm13ln_fwd_kernelINS_13Kernel_traitsIf6__halfS2_S2_fjLj2560ELj1ELj4ELj1ELj16ENS_18Kernel_traits_baseILj2560EfS2_S2_S2_fjLj128EEEEELb0ELb0ELb1ELb0EEEvNS_9FwdParamsE,@function
        .size           _ZN10layer_norm13ln_fwd_kernelINS_13Kernel_traitsIf6__halfS2_S2_fjLj2560ELj1ELj4ELj1ELj16ENS_18Kernel_traits_baseILj2560EfS2_S2_S2_fjLj128EEEEELb0ELb0ELb1ELb0EEEvNS_9FwdParamsE,(.L_x_72362 - _ZN10layer_norm13ln_fwd_kernelINS_13Kernel_traitsIf6__halfS2_S2_fjLj2560ELj1ELj4ELj1ELj16ENS_18Kernel_traits_baseILj2560EfS2_S2_S2_fjLj128EEEEELb0ELb0ELb1ELb0EEEvNS_9FwdParamsE)
        .other          _ZN10layer_norm13ln_fwd_kernelINS_13Kernel_traitsIf6__halfS2_S2_fjLj2560ELj1ELj4ELj1ELj16ENS_18Kernel_traits_baseILj2560EfS2_S2_S2_fjLj128EEEEELb0ELb0ELb1ELb0EEEvNS_9FwdParamsE,@"STO_CUDA_ENTRY STV_DEFAULT"
_ZN10layer_norm13ln_fwd_kernelINS_13Kernel_traitsIf6__halfS2_S2_fjLj2560ELj1ELj4ELj1ELj16ENS_18Kernel_traits_baseILj2560EfS2_S2_S2_fjLj128EEEEELb0ELb0ELb1ELb0EEEvNS_9FwdParamsE:
.text._ZN10layer_norm13ln_fwd_kernelINS_13Kernel_traitsIf6__halfS2_S2_fjLj2560ELj1ELj4ELj1ELj16ENS_18Kernel_traits_baseILj2560EfS2_S2_S2_fjLj128EEEEELb0ELb0ELb1ELb0EEEvNS_9FwdParamsE:
        /* <DEDUP_REMOVED lines=47> */
.L_x_36791:
[----:B------:R-:W-:Y:S05]  /*02f0*/  BSYNC B0 ;  /* 0x0000000000007941 */ /* 0x000fea0003800000 */
.L_x_36790:
        /* <DEDUP_REMOVED lines=18> */
.L_x_36793:
[----:B------:R-:W-:Y:S05]  /*0420*/  BSYNC B0 ;  /* 0x0000000000007941 */ /* 0x000fea0003800000 */
.L_x_36792:
        /* <DEDUP_REMOVED lines=18> */
.L_x_36795:
[----:B------:R-:W-:Y:S05]  /*0550*/  BSYNC B0 ;  /* 0x0000000000007941 */ /* 0x000fea0003800000 */
.L_x_36794:
        /* <DEDUP_REMOVED lines=18> */
.L_x_36797:
[----:B------:R-:W-:Y:S05]  /*0680*/  BSYNC B0 ;  /* 0x0000000000007941 */ /* 0x000fea0003800000 */
.L_x_36796:
        /* <DEDUP_REMOVED lines=18> */
.L_x_36799:
[----:B------:R-:W-:Y:S05]  /*07b0*/  BSYNC B0 ;  /* 0x0000000000007941 */ /* 0x000fea0003800000 */
.L_x_36798:
        /* <DEDUP_REMOVED lines=21> */
.L_x_36801:
[----:B------:R-:W-:Y:S05]  /*0910*/  BSYNC B0 ;  /* 0x0000000000007941 */ /* 0x000fea0003800000 */
.L_x_36800:
        /* <DEDUP_REMOVED lines=23> */
.L_x_36803:
[----:B------:R-:W-:Y:S05]  /*0a90*/  BSYNC B0 ;  /* 0x0000000000007941 */ /* 0x000fea0003800000 */
.L_x_36802:
        /* <DEDUP_REMOVED lines=21> */
.L_x_36805:
[----:B------:R-:W-:Y:S05]  /*0bf0*/  BSYNC B0 ;  /* 0x0000000000007941 */ /* 0x000fea0003800000 */
.L_x_36804:
        /* <DEDUP_REMOVED lines=21> */
.L_x_36807:
[----:B------:R-:W-:Y:S05]  /*0d50*/  BSYNC B0 ;  /* 0x0000000000007941 */ /* 0x000fea0003800000 */
.L_x_36806:
        /* <DEDUP_REMOVED lines=22> */
.L_x_36809:
[----:B------:R-:W-:Y:S05]  /*0ec0*/  BSYNC B0 ;  /* 0x0000000000007941 */ /* 0x000fea0003800000 */
.L_x_36808:
        /* <DEDUP_REMOVED lines=9> */
.L_x_37091:
        /* <DEDUP_REMOVED lines=37> */
.L_x_36813:
[----:B-----5:R-:W-:Y:S02]  /*11b0*/  HADD2.F32 R6, -RZ, R112.H0_H0 ;  /* 0x20000070ff067230 */ /* 0x020fe40000004100 */
[----:B------:R-:W-:-:S03]  /*11c0*/  @P2 HADD2.F32 R7, -RZ, R116.H0_H0 ;  /* 0x20000074ff072230 */ /* 0x000fc60000004100 */
[----:B------:R-:W-:-:S04]  /*11d0*/  FMUL.FTZ R6, R6, UR8 ;  /* 0x0000000806067c20 */ /* 0x000fc80008410000 */
[----:B------:R-:W-:-:S07]  /*11e0*/  @P2 FADD.FTZ R6, R7, R6 ;  /* 0x0000000607062221 */ /* 0x000fce0000010000 */
.L_x_36814:
[----:B------:R-:W-:Y:S05]  /*11f0*/  BSYNC B1 ;  /* 0x0000000000017941 */ /* 0x000fea0003800000 */
.L_x_36812:
[----:B------:R-:W-:Y:S04]  /*1200*/  BSSY B1, `(.L_x_36815) ;  /* 0x000000a000017945 */ /* 0x000fe80003800000 */
[----:B------:R-:W-:Y:S05]  /*1210*/  @P3 BRA `(.L_x_36816) ;  /* 0x0000000000103947 */ /* 0x000fea0003800000 */
[----:B------:R-:W-:Y:S01]  /*1220*/  HFMA2.MMA R7, -RZ, RZ, 0, 0 ;  /* 0x00000000ff077435 */ /* 0x000fe200000001ff */
[----:B------:R-:W-:Y:S10]  /*1230*/  @!P2 BRA `(.L_x_36817) ;  /* 0x000000000018a947 */ /* 0x000ff40003800000 */
[----:B-----5:R-:W-:Y:S01]  /*1240*/  HADD2.F32 R7, -RZ, R116.H1_H1 ;  /* 0x30000074ff077230 */ /* 0x020fe20000004100 */
[----:B------:R-:W-:Y:S06]  /*1250*/  BRA `(.L_x_36817) ;  /* 0x0000000000107947 */ /* 0x000fec0003800000 */
.L_x_36816:
[----:B-----5:R-:W-:Y:S02]  /*1260*/  HADD2.F32 R7, -RZ, R112.H1_H1 ;  /* 0x30000070ff077230 */ /* 0x020fe40000004100 */
[----:B------:R-:W-:-:S03]  /*1270*/  @P2 HADD2.F32 R8, -RZ, R116.H1_H1 ;  /* 0x30000074ff082230 */ /* 0x000fc60000004100 */
[----:B------:R-:W-:-:S04]  /*1280*/  FMUL.FTZ R7, R7, UR8 ;  /* 0x0000000807077c20 */ /* 0x000fc80008410000 */
[----:B------:R-:W-:-:S07]  /*1290*/  @P2 FADD.FTZ R7, R8, R7 ;  /* 0x0000000708072221 */ /* 0x000fce0000010000 */
.L_x_36817:
[----:B------:R-:W-:Y:S05]  /*12a0*/  BSYNC B1 ;  /* 0x0000000000017941 */ /* 0x000fea0003800000 */
.L_x_36815:
[----:B------:R-:W-:Y:S04]  /*12b0*/  BSSY B1, `(.L_x_36818) ;  /* 0x000000a000017945 */ /* 0x000fe80003800000 */
[----:B------:R-:W-:Y:S05]  /*12c0*/  @P3 BRA `(.L_x_36819) ;  /* 0x0000000000103947 */ /* 0x000fea0003800000 */
[----:B------:R-:W-:Y:S01]  /*12d0*/  MOV R8, RZ ;  /* 0x000000ff00087202 */ /* 0x000fe20000000f00 */
[----:B------:R-:W-:Y:S06]  /*12e0*/  @!P2 BRA `(.L_x_36820) ;  /* 0x000000000018a947 */ /* 0x000fec0003800000 */
[----:B-----5:R-:W-:Y:S01]  /*12f0*/  HADD2.F32 R8, -RZ, R117.H0_H0 ;  /* 0x20000075ff087230 */ /* 0x020fe20000004100 */
[----:B------:R-:W-:Y:S06]  /*1300*/  BRA `(.L_x_36820) ;  /* 0x0000000000107947 */ /* 0x000fec0003800000 */
.L_x_36819:
[----:B-----5:R-:W-:Y:S02]  /*1310*/  HADD2.F32 R8, -RZ, R113.H0_H0 ;  /* 0x20000071ff087230 */ /* 0x020fe40000004100 */
[----:B------:R-:W-:-:S03]  /*1320*/  @P2 HADD2.F32 R9, -RZ, R117.H0_H0 ;  /* 0x20000075ff092230 */ /* 0x000fc60000004100 */
[----:B------:R-:W-:-:S04]  /*1330*/  FMUL.FTZ R8, R8, UR8 ;  /* 0x0000000808087c20 */ /* 0x000fc80008410000 */
[----:B------:R-:W-:-:S07]  /*1340*/  @P2 FADD.FTZ R8, R9, R8 ;  /* 0x0000000809082221 */ /* 0x000fce0000010000 */
.L_x_36820:
[----:B------:R-:W-:Y:S05]  /*1350*/  BSYNC B1 ;  /* 0x0000000000017941 */ /* 0x000fea0003800000 */
.L_x_36818:
[----:B------:R-:W-:Y:S04]  /*1360*/  BSSY B1, `(.L_x_36821) ;  /* 0x000000a000017945 */ /* 0x000fe80003800000 */
[----:B------:R-:W-:Y:S05]  /*1370*/  @P3 BRA `(.L_x_36822) ;  /* 0x0000000000103947 */ /* 0x000fea0003800000 */
[----:B------:R-:W-:Y:S01]  /*1380*/  HFMA2.MMA R9, -RZ, RZ, 0, 0 ;  /* 0x00000000ff097435 */ /* 0x000fe200000001ff */
[----:B------:R-:W-:Y:S10]  /*1390*/  @!P2 BRA `(.L_x_36823) ;  /* 0x000000000018a947 */ /* 0x000ff40003800000 */
[----:B-----5:R-:W-:Y:S01]  /*13a0*/  HADD2.F32 R9, -RZ, R117.H1_H1 ;  /* 0x30000075ff097230 */ /* 0x020fe20000004100 */
[----:B------:R-:W-:Y:S06]  /*13b0*/  BRA `(.L_x_36823) ;  /* 0x0000000000107947 */ /* 0x000fec0003800000 */
.L_x_36822:
[----:B-----5:R-:W-:Y:S02]  /*13c0*/  HADD2.F32 R9, -RZ, R113.H1_H1 ;  /* 0x30000071ff097230 */ /* 0x020fe40000004100 */
[----:B------:R-:W-:-:S03]  /*13d0*/  @P2 HADD2.F32 R10, -RZ, R117.H1_H1 ;  /* 0x30000075ff0a2230 */ /* 0x000fc60000004100 */
[----:B------:R-:W-:-:S04]  /*13e0*/  FMUL.FTZ R9, R9, UR8 ;  /* 0x0000000809097c20 */ /* 0x000fc80008410000 */
[----:B------:R-:W-:-:S07]  /*13f0*/  @P2 FADD.FTZ R9, R10, R9 ;  /* 0x000000090a092221 */ /* 0x000fce0000010000 */
.L_x_36823:
[----:B------:R-:W-:Y:S05]  /*1400*/  BSYNC B1 ;  /* 0x0000000000017941 */ /* 0x000fea0003800000 */
.L_x_36821:
[----:B------:R-:W-:Y:S04]  /*1410*/  BSSY B1, `(.L_x_36824) ;  /* 0x000000a000017945 */ /* 0x000fe80003800000 */
[----:B------:R-:W-:Y:S05]  /*1420*/  @P3 BRA `(.L_x_36825) ;  /* 0x0000000000103947 */ /* 0x000fea0003800000 */
[----:B------:R-:W-:Y:S01]  /*1430*/  MOV R10, RZ ;  /* 0x000000ff000a7202 */ /* 0x000fe20000000f00 */
[----:B------:R-:W-:Y:S06]  /*1440*/  @!P2 BRA `(.L_x_36826) ;  /* 0x000000000018a947 */ /* 0x000fec0003800000 */
[----:B-----5:R-:W-:Y:S01]  /*1450*/  HADD2.F32 R10, -RZ, R118.H0_H0 ;  /* 0x20000076ff0a7230 */ /* 0x020fe20000004100 */
[----:B------:R-:W-:Y:S06]  /*1460*/  BRA `(.L_x_36826) ;  /* 0x0000000000107947 */ /* 0x000fec0003800000 */
.L_x_36825:
[----:B-----5:R-:W-:Y:S02]  /*1470*/  HADD2.F32 R10, -RZ, R114.H0_H0 ;  /* 0x20000072ff0a7230 */ /* 0x020fe40000004100 */
[----:B------:R-:W-:-:S03]  /*1480*/  @P2 HADD2.F32 R11, -RZ, R118.H0_H0 ;  /* 0x20000076ff0b2230 */ /* 0x000fc60000004100 */
[----:B------:R-:W-:-:S04]  /*1490*/  FMUL.FTZ R10, R10, UR8 ;  /* 0x000000080a0a7c20 */ /* 0x000fc80008410000 */
[----:B------:R-:W-:-:S07]  /*14a0*/  @P2 FADD.FTZ R10, R11, R10 ;  /* 0x0000000a0b0a2221 */ /* 0x000fce0000010000 */
.L_x_36826:
[----:B------:R-:W-:Y:S05]  /*14b0*/  BSYNC B1 ;  /* 0x0000000000017941 */ /* 0x000fea0003800000 */
.L_x_36824:
[----:B------:R-:W-:Y:S04]  /*14c0*/  BSSY B1, `(.L_x_36827) ;  /* 0x000000a000017945 */ /* 0x000fe80003800000 */
[----:B------:R-:W-:Y:S05]  /*14d0*/  @P3 BRA `(.L_x_36828) ;  /* 0x0000000000103947 */ /* 0x000fea0003800000 */
[----:B------:R-:W-:Y:S01]  /*14e0*/  HFMA2.MMA R11, -RZ, RZ, 0, 0 ;  /* 0x00000000ff0b7435 */ /* 0x000fe200000001ff */
[----:B------:R-:W-:Y:S10]  /*14f0*/  @!P2 BRA `(.L_x_36829) ;  /* 0x000000000018a947 */ /* 0x000ff40003800000 */
[----:B-----5:R-:W-:Y:S01]  /*1500*/  HADD2.F32 R11, -RZ, R118.H1_H1 ;  /* 0x30000076ff0b7230 */ /* 0x020fe20000004100 */
[----:B------:R-:W-:Y:S06]  /*1510*/  BRA `(.L_x_36829) ;  /* 0x0000000000107947 */ /* 0x000fec0003800000 */
.L_x_36828:
[----:B-----5:R-:W-:Y:S02]  /*1520*/  HADD2.F32 R11, -RZ, R114.H1_H1 ;  /* 0x30000072ff0b7230 */ /* 0x020fe40000004100 */
[----:B------:R-:W-:-:S03]  /*1530*/  @P2 HADD2.F32 R12, -RZ, R118.H1_H1 ;  /* 0x30000076ff0c2230 */ /* 0x000fc60000004100 */
[----:B------:R-:W-:-:S04]  /*1540*/  FMUL.FTZ R11, R11, UR8 ;  /* 0x000000080b0b7c20 */ /* 0x000fc80008410000 */
[----:B------:R-:W-:-:S07]  /*1550*/  @P2 FADD.FTZ R11, R12, R11 ;  /* 0x0000000b0c0b2221 */ /* 0x000fce0000010000 */
.L_x_36829:
[----:B------:R-:W-:Y:S05]  /*1560*/  BSYNC B1 ;  /* 0x0000000000017941 */ /* 0x000fea0003800000 */
.L_x_36827:
[----:B------:R-:W-:Y:S04]  /*1570*/  BSSY B1, `(.L_x_36830) ;  /* 0x000000a000017945 */ /* 0x000fe80003800000 */
[----:B------:R-:W-:Y:S05]  /*1580*/  @P3 BRA `(.L_x_36831) ;  /* 0x0000000000103947 */ /* 0x000fea0003800000 */
[----:B------:R-:W-:Y:S01]  /*1590*/  MOV R12, RZ ;  /* 0x000000ff000c7202 */ /* 0x000fe20000000f00 */
[----:B------:R-:W-:Y:S06]  /*15a0*/  @!P2 BRA `(.L_x_36832) ;  /* 0x000000000018a947 */ /* 0x000fec0003800000 */
[----:B-----5:R-:W-:Y:S01]  /*15b0*/  HADD2.F32 R12, -RZ, R119.H0_H0 ;  /* 0x20000077ff0c7230 */ /* 0x020fe20000004100 */
[----:B------:R-:W-:Y:S06]  /*15c0*/  BRA `(.L_x_36832) ;  /* 0x0000000000107947 */ /* 0x000fec0003800000 */
.L_x_36831:
[----:B-----5:R-:W-:Y:S02]  /*15d0*/  HADD2.F32 R12, -RZ, R115.H0_H0 ;  /* 0x20000073ff0c7230 */ /* 0x020fe40000004100 */
[----:B------:R-:W-:-:S03]  /*15e0*/  @P2 HADD2.F32 R13, -RZ, R119.H0_H0 ;  /* 0x20000077ff0d2230 */ /* 0x000fc60000004100 */
[----:B------:R-:W-:-:S04]  /*15f0*/  FMUL.FTZ R12, R12, UR8 ;  /* 0x000000080c0c7c20 */ /* 0x000fc80008410000 */
[----:B------:R-:W-:-:S07]  /*1600*/  @P2 FADD.FTZ R12, R13, R12 ;  /* 0x0000000c0d0c2221 */ /* 0x000fce0000010000 */
.L_x_36832:
[----:B------:R-:W-:Y:S05]  /*1610*/  BSYNC B1 ;  /* 0x0000000000017941 */ /* 0x000fea0003800000 */
.L_x_36830:
[----:B------:R-:W-:Y:S04]  /*1620*/  BSSY B1, `(.L_x_36833) ;  /* 0x000000a000017945 */ /* 0x000fe80003800000 */
[----:B------:R-:W-:Y:S05]  /*1630*/  @P3 BRA `(.L_x_36834) ;  /* 0x0000000000103947 */ /* 0x000fea0003800000 */
[----:B------:R-:W-:Y:S01]  /*1640*/  HFMA2.MMA R13, -RZ, RZ, 0, 0 ;  /* 0x00000000ff0d7435 */ /* 0x000fe200000001ff */
[----:B------:R-:W-:Y:S10]  /*1650*/  @!P2 BRA `(.L_x_36835) ;  /* 0x000000000018a947 */ /* 0x000ff40003800000 */
[----:B-----5:R-:W-:Y:S01]  /*1660*/  HADD2.F32 R13, -RZ, R119.H1_H1 ;  /* 0x30000077ff0d7230 */ /* 0x020fe20000004100 */
[----:B------:R-:W-:Y:S06]  /*1670*/  BRA `(.L_x_36835) ;  /* 0x0000000000107947 */ /* 0x000fec0003800000 */
.L_x_36834:
[----:B-----5:R-:W-:Y:S02]  /*1680*/  HADD2.F32 R13, -RZ, R115.H1_H1 ;  /* 0x30000073ff0d7230 */ /* 0x020fe40000004100 */
[----:B------:R-:W-:-:S03]  /*1690*/  @P2 HADD2.F32 R120, -RZ, R119.H1_H1 ;  /* 0x30000077ff782230 */ /* 0x000fc60000004100 */
[----:B------:R-:W-:-:S04]  /*16a0*/  FMUL.FTZ R13, R13, UR8 ;  /* 0x000000080d0d7c20 */ /* 0x000fc80008410000 */
[----:B------:R-:W-:-:S07]  /*16b0*/  @P2 FADD.FTZ R13, R120, R13 ;  /* 0x0000000d780d2221 */ /* 0x000fce0000010000 */
.L_x_36835:
[----:B------:R-:W-:Y:S05]  /*16c0*/  BSYNC B1 ;  /* 0x0000000000017941 */ /* 0x000fea0003800000 */
.L_x_36833:
        /* <DEDUP_REMOVED lines=9> */
.L_x_36811:
[----:B------:R-:W-:Y:S05]  /*1760*/  BSYNC B0 ;  /* 0x0000000000007941 */ /* 0x000fea0003800000 */
.L_x_36810:
        /* <DEDUP_REMOVED lines=18> */
.L_x_36839:
[----:B-----5:R-:W-:Y:S02]  /*1890*/  HADD2.F32 R14, -RZ, R112.H0_H0 ;  /* 0x20000070ff0e7230 */ /* 0x020fe40000004100 */
[----:B------:R-:W-:-:S03]  /*18a0*/  @P2 HADD2.F32 R15, -RZ, R116.H0_H0 ;  /* 0x20000074ff0f2230 */ /* 0x000fc60000004100 */
[----:B------:R-:W-:-:S04]  /*18b0*/  FMUL.FTZ R14, R14, UR8 ;  /* 0x000000080e0e7c20 */ /* 0x000fc80008410000 */
[----:B------:R-:W-:-:S07]  /*18c0*/  @P2 FADD.FTZ R14, R15, R14 ;  /* 0x0000000e0f0e2221 */ /* 0x000fce0000010000 */
.L_x_36840:
[----:B------:R-:W-:Y:S05]  /*18d0*/  BSYNC B1 ;  /* 0x0000000000017941 */ /* 0x000fea0003800000 */
.L_x_36838:
[----:B------:R-:W-:Y:S04]  /*18e0*/  BSSY B1, `(.L_x_36841) ;  /* 0x000000a000017945 */ /* 0x000fe80003800000 */
[----:B------:R-:W-:Y:S05]  /*18f0*/  @P3 BRA `(.L_x_36842) ;  /* 0x0000000000103947 */ /* 0x000fea0003800000 */
[----:B------:R-:W-:Y:S01]  /*1900*/  HFMA2.MMA R15, -RZ, RZ, 0, 0 ;  /* 0x00000000ff0f7435 */ /* 0x000fe200000001ff */
[----:B------:R-:W-:Y:S10]  /*1910*/  @!P2 BRA `(.L_x_36843) ;  /* 0x000000000018a947 */ /* 0x000ff40003800000 */
[----:B-----5:R-:W-:Y:S01]  /*1920*/  HADD2.F32 R15, -RZ, R116.H1_H1 ;  /* 0x30000074ff0f7230 */ /* 0x020fe20000004100 */
[----:B------:R-:W-:Y:S06]  /*1930*/  BRA `(.L_x_36843) ;  /* 0x0000000000107947 */ /* 0x000fec0003800000 */
.L_x_36842:
[----:B-----5:R-:W-:Y:S02]  /*1940*/  HADD2.F32 R15, -RZ, R112.H1_H1 ;  /* 0x30000070ff0f7230 */ /* 0x020fe40000004100 */
[----:B------:R-:W-:-:S03]  /*1950*/  @P2 HADD2.F32 R16, -RZ, R116.H1_H1 ;  /* 0x30000074ff102230 */ /* 0x000fc60000004100 */
[----:B------:R-:W-:-:S04]  /*1960*/  FMUL.FTZ R15, R15, UR8 ;  /* 0x000000080f0f7c20 */ /* 0x000fc80008410000 */
[----:B------:R-:W-:-:S07]  /*1970*/  @P2 FADD.FTZ R15, R16, R15 ;  /* 0x0000000f100f2221 */ /* 0x000fce0000010000 */
.L_x_36843:
[----:B------:R-:W-:Y:S05]  /*1980*/  BSYNC B1 ;  /* 0x0000000000017941 */ /* 0x000fea0003800000 */
.L_x_36841:
[----:B------:R-:W-:Y:S04]  /*1990*/  BSSY B1, `(.L_x_36844) ;  /* 0x000000a000017945 */ /* 0x000fe80003800000 */
[----:B------:R-:W-:Y:S05]  /*19a0*/  @P3 BRA `(.L_x_36845) ;  /* 0x0000000000103947 */ /* 0x000fea0003800000 */
[----:B------:R-:W-:Y:S01]  /*19b0*/  MOV R16, RZ ;  /* 0x000000ff00107202 */ /* 0x000fe20000000f00 */
[----:B------:R-:W-:Y:S06]  /*19c0*/  @!P2 BRA `(.L_x_36846) ;  /* 0x000000000018a947 */ /* 0x000fec0003800000 */
[----:B-----5:R-:W-:Y:S01]  /*19d0*/  HADD2.F32 R16, -RZ, R117.H0_H0 ;  /* 0x20000075ff107230 */ /* 0x020fe20000004100 */
[----:B------:R-:W-:Y:S06]  /*19e0*/  BRA `(.L_x_36846) ;  /* 0x0000000000107947 */ /* 0x000fec0003800000 */
.L_x_36845:
[----:B-----5:R-:W-:Y:S02]  /*19f0*/  HADD2.F32 R16, -RZ, R113.H0_H0 ;  /* 0x20000071ff107230 */ /* 0x020fe40000004100 */
[----:B------:R-:W-:-:S03]  /*1a00*/  @P2 HADD2.F32 R17, -RZ, R117.H0_H0 ;  /* 0x20000075ff112230 */ /* 0x000fc60000004100 */
[----:B------:R-:W-:-:S04]  /*1a10*/  FMUL.FTZ R16, R16, UR8 ;  /* 0x0000000810107c20 */ /* 0x000fc80008410000 */
[----:B------:R-:W-:-:S07]  /*1a20*/  @P2 FADD.FTZ R16, R17, R16 ;  /* 0x0000001011102221 */ /* 0x000fce0000010000 */
.L_x_36846:
[----:B------:R-:W-:Y:S05]  /*1a30*/  BSYNC B1 ;  /* 0x0000000000017941 */ /* 0x000fea0003800000 */
.L_x_36844:
[----:B------:R-:W-:Y:S04]  /*1a40*/  BSSY B1, `(.L_x_36847) ;  /* 0x000000a000017945 */ /* 0x000fe80003800000 */
[----:B------:R-:W-:Y:S05]  /*1a50*/  @P3 BRA `(.L_x_36848) ;  /* 0x0000000000103947 */ /* 0x000fea0003800000 */
[----:B------:R-:W-:Y:S01]  /*1a60*/  HFMA2.MMA R17, -RZ, RZ, 0, 0 ;  /* 0x00000000ff117435 */ /* 0x000fe200000001ff */
[----:B------:R-:W-:Y:S10]  /*1a70*/  @!P2 BRA `(.L_x_36849) ;  /* 0x000000000018a947 */ /* 0x000ff40003800000 */
[----:B-----5:R-:W-:Y:S01]  /*1a80*/  HADD2.F32 R17, -RZ, R117.H1_H1 ;  /* 0x30000075ff117230 */ /* 0x020fe20000004100 */
[----:B------:R-:W-:Y:S06]  /*1a90*/  BRA `(.L_x_36849) ;  /* 0x0000000000107947 */ /* 0x000fec0003800000 */
.L_x_36848:
[----:B-----5:R-:W-:Y:S02]  /*1aa0*/  HADD2.F32 R17, -RZ, R113.H1_H1 ;  /* 0x30000071ff117230 */ /* 0x020fe40000004100 */
[----:B------:R-:W-:-:S03]  /*1ab0*/  @P2 HADD2.F32 R18, -RZ, R117.H1_H1 ;  /* 0x30000075ff122230 */ /* 0x000fc60000004100 */
[----:B------:R-:W-:-:S04]  /*1ac0*/  FMUL.FTZ R17, R17, UR8 ;  /* 0x0000000811117c20 */ /* 0x000fc80008410000 */
[----:B------:R-:W-:-:S07]  /*1ad0*/  @P2 FADD.FTZ R17, R18, R17 ;  /* 0x0000001112112221 */ /* 0x000fce0000010000 */
.L_x_36849:
[----:B------:R-:W-:Y:S05]  /*1ae0*/  BSYNC B1 ;  /* 0x0000000000017941 */ /* 0x000fea0003800000 */
.L_x_36847:
[----:B------:R-:W-:Y:S04]  /*1af0*/  BSSY B1, `(.L_x_36850) ;  /* 0x000000a000017945 */ /* 0x000fe80003800000 */
[----:B------:R-:W-:Y:S05]  /*1b00*/  @P3 BRA `(.L_x_36851) ;  /* 0x0000000000103947 */ /* 0x000fea0003800000 */
[----:B------:R-:W-:Y:S01]  /*1b10*/  MOV R18, RZ ;  /* 0x000000ff00127202 */ /* 0x000fe20000000f00 */
[----:B------:R-:W-:Y:S06]  /*1b20*/  @!P2 BRA `(.L_x_36852) ;  /* 0x000000000018a947 */ /* 0x000fec0003800000 */
[----:B-----5:R-:W-:Y:S01]  /*1b30*/  HADD2.F32 R18, -RZ, R118.H0_H0 ;  /* 0x20000076ff127230 */ /* 0x020fe20000004100 */
[----:B------:R-:W-:Y:S06]  /*1b40*/  BRA `(.L_x_36852) ;  /* 0x0000000000107947 */ /* 0x000fec0003800000 */
.L_x_36851:
[----:B-----5:R-:W-:Y:S02]  /*1b50*/  HADD2.F32 R18, -RZ, R114.H0_H0 ;  /* 0x20000072ff127230 */ /* 0x020fe40000004100 */
[----:B------:R-:W-:-:S03]  /*1b60*/  @P2 HADD2.F32 R19, -RZ, R118.H0_H0 ;  /* 0x20000076ff132230 */ /* 0x000fc60000004100 */
[----:B------:R-:W-:-:S04]  /*1b70*/  FMUL.FTZ R18, R18, UR8 ;  /* 0x0000000812127c20 */ /* 0x000fc80008410000 */
[----:B------:R-:W-:-:S07]  /*1b80*/  @P2 FADD.FTZ R18, R19, R18 ;  /* 0x0000001213122221 */ /* 0x000fce0000010000 */
.L_x_36852:
[----:B------:R-:W-:Y:S05]  /*1b90*/  BSYNC B1 ;  /* 0x0000000000017941 */ /* 0x000fea0003800000 */
.L_x_36850:
[----:B------:R-:W-:Y:S04]  /*1ba0*/  BSSY B1, `(.L_x_36853) ;  /* 0x000000a000017945 */ /* 0x000fe80003800000 */
[----:B------:R-:W-:Y:S05]  /*1bb0*/  @P3 BRA `(.L_x_36854) ;  /* 0x0000000000103947 */ /* 0x000fea0003800000 */
[----:B------:R-:W-:Y:S01]  /*1bc0*/  HFMA2.MMA R19, -RZ, RZ, 0, 0 ;  /* 0x00000000ff137435 */ /* 0x000fe200000001ff */
[----:B------:R-:W-:Y:S10]  /*1bd0*/  @!P2 BRA `(.L_x_36855) ;  /* 0x000000000018a947 */ /* 0x000ff40003800000 */
[----:B-----5:R-:W-:Y:S01]  /*1be0*/  HADD2.F32 R19, -RZ, R118.H1_H1 ;  /* 0x30000076ff137230 */ /* 0x020fe20000004100 */
[----:B------:R-:W-:Y:S06]  /*1bf0*/  BRA `(.L_x_36855) ;  /* 0x0000000000107947 */ /* 0x000fec0003800000 */
.L_x_36854:
[----:B-----5:R-:W-:Y:S02]  /*1c00*/  HADD2.F32 R19, -RZ, R114.H1_H1 ;  /* 0x30000072ff137230 */ /* 0x020fe40000004100 */
[----:B------:R-:W-:-:S03]  /*1c10*/  @P2 HADD2.F32 R20, -RZ, R118.H1_H1 ;  /* 0x30000076ff142230 */ /* 0x000fc60000004100 */
[----:B------:R-:W-:-:S04]  /*1c20*/  FMUL.FTZ R19, R19, UR8 ;  /* 0x0000000813137c20 */ /* 0x000fc80008410000 */
[----:B------:R-:W-:-:S07]  /*1c30*/  @P2 FADD.FTZ R19, R20, R19 ;  /* 0x0000001314132221 */ /* 0x000fce0000010000 */
.L_x_36855:
[----:B------:R-:W-:Y:S05]  /*1c40*/  BSYNC B1 ;  /* 0x0000000000017941 */ /* 0x000fea0003800000 */
.L_x_36853:
[----:B------:R-:W-:Y:S04]  /*1c50*/  BSSY B1, `(.L_x_36856) ;  /* 0x000000a000017945 */ /* 0x000fe80003800000 */
[----:B------:R-:W-:Y:S05]  /*1c60*/  @P3 BRA `(.L_x_36857) ;  /* 0x0000000000103947 */ /* 0x000fea0003800000 */
[----:B------:R-:W-:Y:S01]  /*1c70*/  MOV R20, RZ ;  /* 0x000000ff00147202 */ /* 0x000fe20000000f00 */
[----:B------:R-:W-:Y:S06]  /*1c80*/  @!P2 BRA `(.L_x_36858) ;  /* 0x000000000018a947 */ /* 0x000fec0003800000 */
[----:B-----5:R-:W-:Y:S01]  /*1c90*/  HADD2.F32 R20, -RZ, R119.H0_H0 ;  /* 0x20000077ff147230 */ /* 0x020fe20000004100 */
[----:B------:R-:W-:Y:S06]  /*1ca0*/  BRA `(.L_x_36858) ;  /* 0x0000000000107947 */ /* 0x000fec0003800000 */
.L_x_36857:
[----:B-----5:R-:W-:Y:S02]  /*1cb0*/  HADD2.F32 R20, -RZ, R115.H0_H0 ;  /* 0x20000073ff147230 */ /* 0x020fe40000004100 */
[----:B------:R-:W-:-:S03]  /*1cc0*/  @P2 HADD2.F32 R21, -RZ, R119.H0_H0 ;  /* 0x20000077ff152230 */ /* 0x000fc60000004100 */
[----:B------:R-:W-:-:S04]  /*1cd0*/  FMUL.FTZ R20, R20, UR8 ;  /* 0x0000000814147c20 */ /* 0x000fc80008410000 */
[----:B------:R-:W-:-:S07]  /*1ce0*/  @P2 FADD.FTZ R20, R21, R20 ;  /* 0x0000001415142221 */ /* 0x000fce0000010000 */
.L_x_36858:
[----:B------:R-:W-:Y:S05]  /*1cf0*/  BSYNC B1 ;  /* 0x0000000000017941 */ /* 0x000fea0003800000 */
.L_x_36856:
[----:B------:R-:W-:Y:S04]  /*1d00*/  BSSY B1, `(.L_x_36859) ;  /* 0x000000a000017945 */ /* 0x000fe80003800000 */
[----:B------:R-:W-:Y:S05]  /*1d10*/  @P3 BRA `(.L_x_36860) ;  /* 0x0000000000103947 */ /* 0x000fea0003800000 */
[----:B------:R-:W-:Y:S01]  /*1d20*/  HFMA2.MMA R21, -RZ, RZ, 0, 0 ;  /* 0x00000000ff157435 */ /* 0x000fe200000001ff */
[----:B------:R-:W-:Y:S10]  /*1d30*/  @!P2 BRA `(.L_x_36861) ;  /* 0x000000000018a947 */ /* 0x000ff40003800000 */
[----:B-----5:R-:W-:Y:S01]  /*1d40*/  HADD2.F32 R21, -RZ, R119.H1_H1 ;  /* 0x30000077ff157230 */ /* 0x020fe20000004100 */
[----:B------:R-:W-:Y:S06]  /*1d50*/  BRA `(.L_x_36861) ;  /* 0x0000000000107947 */ /* 0x000fec0003800000 */
.L_x_36860:
[----:B-----5:R-:W-:Y:S02]  /*1d60*/  HADD2.F32 R21, -RZ, R115.H1_H1 ;  /* 0x30000073ff157230 */ /* 0x020fe40000004100 */
[----:B0-----:R-:W-:-:S03]  /*1d70*/  @P2 HADD2.F32 R120, -RZ, R119.H1_H1 ;  /* 0x30000077ff782230 */ /* 0x001fc60000004100 */
[----:B------:R-:W-:-:S04]  /*1d80*/  FMUL.FTZ R21, R21, UR8 ;  /* 0x0000000815157c20 */ /* 0x000fc80008410000 */
[----:B------:R-:W-:-:S07]  /*1d90*/  @P2 FADD.FTZ R21, R120, R21 ;  /* 0x0000001578152221 */ /* 0x000fce0000010000 */
.L_x_36861:
[----:B------:R-:W-:Y:S05]  /*1da0*/  BSYNC B1 ;  /* 0x0000000000017941 */ /* 0x000fea0003800000 */
.L_x_36859:
        /* <DEDUP_REMOVED lines=9> */
.L_x_36837:
[----:B------:R-:W-:Y:S05]  /*1e40*/  BSYNC B0 ;  /* 0x0000000000007941 */ /* 0x000fea0003800000 */
.L_x_36836:
        /* <DEDUP_REMOVED lines=18> */
.L_x_36865:
[----:B-----5:R-:W-:Y:S02]  /*1f70*/  HADD2.F32 R22, -RZ, R112.H0_H0 ;  /* 0x20000070ff167230 */ /* 0x020fe40000004100 */
[----:B------:R-:W-:-:S03]  /*1f80*/  @P2 HADD2.F32 R23, -RZ, R116.H0_H0 ;  /* 0x20000074ff172230 */ /* 0x000fc60000004100 */
[----:B------:R-:W-:-:S04]  /*1f90*/  FMUL.FTZ R22, R22, UR8 ;  /* 0x0000000816167c20 */ /* 0x000fc80008410000 */
[----:B------:R-:W-:-:S07]  /*1fa0*/  @P2 FADD.FTZ R22, R23, R22 ;  /* 0x0000001617162221 */ /* 0x000fce0000010000 */
.L_x_36866:
[----:B------:R-:W-:Y:S05]  /*1fb0*/  BSYNC B1 ;  /* 0x0000000000017941 */ /* 0x000fea0003800000 */
.L_x_36864:
[----:B------:R-:W-:Y:S04]  /*1fc0*/  BSSY B1, `(.L_x_36867) ;  /* 0x000000a000017945 */ /* 0x000fe80003800000 */
[----:B------:R-:W-:Y:S05]  /*1fd0*/  @P3 BRA `(.L_x_36868) ;  /* 0x0000000000103947 */ /* 0x000fea0003800000 */
[----:B------:R-:W-:Y:S01]  /*1fe0*/  HFMA2.MMA R23, -RZ, RZ, 0, 0 ;  /* 0x00000000ff177435 */ /* 0x000fe200000001ff */
[----:B------:R-:W-:Y:S10]  /*1ff0*/  @!P2 BRA `(.L_x_36869) ;  /* 0x000000000018a947 */ /* 0x000ff40003800000 */
[----:B-----5:R-:W-:Y:S01]  /*2000*/  HADD2.F32 R23, -RZ, R116.H1_H1 ;  /* 0x30000074ff177230 */ /* 0x020fe20000004100 */
[----:B------:R-:W-:Y:S06]  /*2010*/  BRA `(.L_x_36869) ;  /* 0x0000000000107947 */ /* 0x000fec0003800000 */
.L_x_36868:
[----:B-----5:R-:W-:Y:S02]  /*2020*/  HADD2.F32 R23, -RZ, R112.H1_H1 ;  /* 0x30000070ff177230 */ /* 0x020fe40000004100 */
[----:B------:R-:W-:-:S03]  /*2030*/  @P2 HADD2.F32 R24, -RZ, R116.H1_H1 ;  /* 0x30000074ff182230 */ /* 0x000fc60000004100 */
[----:B------:R-:W-:-:S04]  /*2040*/  FMUL.FTZ R23, R23, UR8 ;  /* 0x0000000817177c20 */ /* 0x000fc80008410000 */
[----:B------:R-:W-:-:S07]  /*2050*/  @P2 FADD.FTZ R23, R24, R23 ;  /* 0x0000001718172221 */ /* 0x000fce0000010000 */
.L_x_36869:
[----:B------:R-:W-:Y:S05]  /*2060*/  BSYNC B1 ;  /* 0x0000000000017941 */ /* 0x000fea0003800000 */
.L_x_36867:
[----:B------:R-:W-:Y:S04]  /*2070*/  BSSY B1, `(.L_x_36870) ;  /* 0x000000a000017945 */ /* 0x000fe80003800000 */
[----:B------:R-:W-:Y:S05]  /*2080*/  @P3 BRA `(.L_x_36871) ;  /* 0x0000000000103947 */ /* 0x000fea0003800000 */
[----:B------:R-:W-:Y:S01]  /*2090*/  MOV R24, RZ ;  /* 0x000000ff00187202 */ /* 0x000fe20000000f00 */
[----:B------:R-:W-:Y:S06]  /*20a0*/  @!P2 BRA `(.L_x_36872) ;  /* 0x000000000018a947 */ /* 0x000fec0003800000 */
[----:B-----5:R-:W-:Y:S01]  /*20b0*/  HADD2.F32 R24, -RZ, R117.H0_H0 ;  /* 0x20000075ff187230 */ /* 0x020fe20000004100 */
[----:B------:R-:W-:Y:S06]  /*20c0*/  BRA `(.L_x_36872) ;  /* 0x0000000000107947 */ /* 0x000fec0003800000 */
.L_x_36871:
[----:B-----5:R-:W-:Y:S02]  /*20d0*/  HADD2.F32 R24, -RZ, R113.H0_H0 ;  /* 0x20000071ff187230 */ /* 0x020fe40000004100 */
[----:B------:R-:W-:-:S03]  /*20e0*/  @P2 HADD2.F32 R25, -RZ, R117.H0_H0 ;  /* 0x20000075ff192230 */ /* 0x000fc60000004100 */
[----:B------:R-:W-:-:S04]  /*20f0*/  FMUL.FTZ R24, R24, UR8 ;  /* 0x0000000818187c20 */ /* 0x000fc80008410000 */
[----:B------:R-:W-:-:S07]  /*2100*/  @P2 FADD.FTZ R24, R25, R24 ;  /* 0x0000001819182221 */ /* 0x000fce0000010000 */
.L_x_36872:
[----:B------:R-:W-:Y:S05]  /*2110*/  BSYNC B1 ;  /* 0x0000000000017941 */ /* 0x000fea0003800000 */
.L_x_36870:
[----:B------:R-:W-:Y:S04]  /*2120*/  BSSY B1, `(.L_x_36873) ;  /* 0x000000a000017945 */ /* 0x000fe80003800000 */
[----:B------:R-:W-:Y:S05]  /*2130*/  @P3 BRA `(.L_x_36874) ;  /* 0x0000000000103947 */ /* 0x000fea0003800000 */
[----:B------:R-:W-:Y:S01]  /*2140*/  HFMA2.MMA R25, -RZ, RZ, 0, 0 ;  /* 0x00000000ff197435 */ /* 0x000fe200000001ff */
[----:B------:R-:W-:Y:S10]  /*2150*/  @!P2 BRA `(.L_x_36875) ;  /* 0x000000000018a947 */ /* 0x000ff40003800000 */
[----:B-----5:R-:W-:Y:S01]  /*2160*/  HADD2.F32 R25, -RZ, R117.H1_H1 ;  /* 0x30000075ff197230 */ /* 0x020fe20000004100 */
[----:B------:R-:W-:Y:S06]  /*2170*/  BRA `(.L_x_36875) ;  /* 0x0000000000107947 */ /* 0x000fec0003800000 */
.L_x_36874:
[----:B-----5:R-:W-:Y:S02]  /*2180*/  HADD2.F32 R25, -RZ, R113.H1_H1 ;  /* 0x30000071ff197230 */ /* 0x020fe40000004100 */
[----:B------:R-:W-:-:S03]  /*2190*/  @P2 HADD2.F32 R26, -RZ, R117.H1_H1 ;  /* 0x30000075ff1a2230 */ /* 0x000fc60000004100 */
[----:B------:R-:W-:-:S04]  /*21a0*/  FMUL.FTZ R25, R25, UR8 ;  /* 0x0000000819197c20 */ /* 0x000fc80008410000 */
[----:B------:R-:W-:-:S07]  /*21b0*/  @P2 FADD.FTZ R25, R26, R25 ;  /* 0x000000191a192221 */ /* 0x000fce0000010000 */
.L_x_36875:
[----:B------:R-:W-:Y:S05]  /*21c0*/  BSYNC B1 ;  /* 0x0000000000017941 */ /* 0x000fea0003800000 */
.L_x_36873:
[----:B------:R-:W-:Y:S04]  /*21d0*/  BSSY B1, `(.L_x_36876) ;  /* 0x000000a000017945 */ /* 0x000fe80003800000 */
[----:B------:R-:W-:Y:S05]  /*21e0*/  @P3 BRA `(.L_x_36877) ;  /* 0x0000000000103947 */ /* 0x000fea0003800000 */
[----:B------:R-:W-:Y:S01]  /*21f0*/  MOV R26, RZ ;  /* 0x000000ff001a7202 */ /* 0x000fe20000000f00 */
[----:B------:R-:W-:Y:S06]  /*2200*/  @!P2 BRA `(.L_x_36878) ;  /* 0x000000000018a947 */ /* 0x000fec0003800000 */
[----:B-----5:R-:W-:Y:S01]  /*2210*/  HADD2.F32 R26, -RZ, R118.H0_H0 ;  /* 0x20000076ff1a7230 */ /* 0x020fe20000004100 */
[----:B------:R-:W-:Y:S06]  /*2220*/  BRA `(.L_x_36878) ;  /* 0x0000000000107947 */ /* 0x000fec0003800000 */
.L_x_36877:
[----:B-----5:R-:W-:Y:S02]  /*2230*/  HADD2.F32 R26, -RZ, R114.H0_H0 ;  /* 0x20000072ff1a7230 */ /* 0x020fe40000004100 */
[----:B------:R-:W-:-:S03]  /*2240*/  @P2 HADD2.F32 R27, -RZ, R118.H0_H0 ;  /* 0x20000076ff1b2230 */ /* 0x000fc60000004100 */
[----:B------:R-:W-:-:S04]  /*2250*/  FMUL.FTZ R26, R26, UR8 ;  /* 0x000000081a1a7c20 */ /* 0x000fc80008410000 */
[----:B------:R-:W-:-:S07]  /*2260*/  @P2 FADD.FTZ R26, R27, R26 ;  /* 0x0000001a1b1a2221 */ /* 0x000fce0000010000 */
.L_x_36878:
[----:B------:R-:W-:Y:S05]  /*2270*/  BSYNC B1 ;  /* 0x0000000000017941 */ /* 0x000fea0003800000 */
.L_x_36876:
[----:B------:R-:W-:Y:S04]  /*2280*/  BSSY B1, `(.L_x_36879) ;  /* 0x000000a000017945 */ /* 0x000fe80003800000 */
[----:B------:R-:W-:Y:S05]  /*2290*/  @P3 BRA `(.L_x_36880) ;  /* 0x0000000000103947 */ /* 0x000fea0003800000 */
[----:B------:R-:W-:Y:S01]  /*22a0*/  HFMA2.MMA R27, -RZ, RZ, 0, 0 ;  /* 0x00000000ff1b7435 */ /* 0x000fe200000001ff */
[----:B------:R-:W-:Y:S10]  /*22b0*/  @!P2 BRA `(.L_x_36881) ;  /* 0x000000000018a947 */ /* 0x000ff40003800000 */
[----:B-----5:R-:W-:Y:S01]  /*22c0*/  HADD2.F32 R27, -RZ, R118.H1_H1 ;  /* 0x30000076ff1b7230 */ /* 0x020fe20000004100 */
[----:B------:R-:W-:Y:S06]  /*22d0*/  BRA `(.L_x_36881) ;  /* 0x0000000000107947 */ /* 0x000fec0003800000 */
.L_x_36880:
[----:B-----5:R-:W-:Y:S02]  /*22e0*/  HADD2.F32 R27, -RZ, R114.H1_H1 ;  /* 0x30000072ff1b7230 */ /* 0x020fe40000004100 */
[----:B------:R-:W-:-:S03]  /*22f0*/  @P2 HADD2.F32 R28, -RZ, R118.H1_H1 ;  /* 0x30000076ff1c2230 */ /* 0x000fc60000004100 */
[----:B------:R-:W-:-:S04]  /*2300*/  FMUL.FTZ R27, R27, UR8 ;  /* 0x000000081b1b7c20 */ /* 0x000fc80008410000 */
[----:B------:R-:W-:-:S07]  /*2310*/  @P2 FADD.FTZ R27, R28, R27 ;  /* 0x0000001b1c1b2221 */ /* 0x000fce0000010000 */
.L_x_36881:
[----:B------:R-:W-:Y:S05]  /*2320*/  BSYNC B1 ;  /* 0x0000000000017941 */ /* 0x000fea0003800000 */
.L_x_36879:
[----:B------:R-:W-:Y:S04]  /*2330*/  BSSY B1, `(.L_x_36882) ;  /* 0x000000a000017945 */ /* 0x000fe80003800000 */
[----:B------:R-:W-:Y:S05]  /*2340*/  @P3 BRA `(.L_x_36883) ;  /* 0x0000000000103947 */ /* 0x000fea0003800000 */
[----:B------:R-:W-:Y:S01]  /*2350*/  MOV R28, RZ ;  /* 0x000000ff001c7202 */ /* 0x000fe20000000f00 */
[----:B------:R-:W-:Y:S06]  /*2360*/  @!P2 BRA `(.L_x_36884) ;  /* 0x000000000018a947 */ /* 0x000fec0003800000 */
[----:B-----5:R-:W-:Y:S01]  /*2370*/  HADD2.F32 R28, -RZ, R119.H0_H0 ;  /* 0x20000077ff1c7230 */ /* 0x020fe20000004100 */
[----:B------:R-:W-:Y:S06]  /*2380*/  BRA `(.L_x_36884) ;  /* 0x0000000000107947 */ /* 0x000fec0003800000 */
.L_x_36883:
[----:B-----5:R-:W-:Y:S02]  /*2390*/  HADD2.F32 R28, -RZ, R115.H0_H0 ;  /* 0x20000073ff1c7230 */ /* 0x020fe40000004100 */
[----:B------:R-:W-:-:S03]  /*23a0*/  @P2 HADD2.F32 R29, -RZ, R119.H0_H0 ;  /* 0x20000077ff1d2230 */ /* 0x000fc60000004100 */
[----:B------:R-:W-:-:S04]  /*23b0*/  FMUL.FTZ R28, R28, UR8 ;  /* 0x000000081c1c7c20 */ /* 0x000fc80008410000 */
[----:B------:R-:W-:-:S07]  /*23c0*/  @P2 FADD.FTZ R28, R29, R28 ;  /* 0x0000001c1d1c2221 */ /* 0x000fce0000010000 */
.L_x_36884:
[----:B------:R-:W-:Y:S05]  /*23d0*/  BSYNC B1 ;  /* 0x0000000000017941 */ /* 0x000fea0003800000 */
.L_x_36882:
[----:B------:R-:W-:Y:S04]  /*23e0*/  BSSY B1, `(.L_x_36885) ;  /* 0x000000a000017945 */ /* 0x000fe80003800000 */
[----:B------:R-:W-:Y:S05]  /*23f0*/  @P3 BRA `(.L_x_36886) ;  /* 0x0000000000103947 */ /* 0x000fea0003800000 */
[----:B------:R-:W-:Y:S01]  /*2400*/  HFMA2.MMA R29, -RZ, RZ, 0, 0 ;  /* 0x00000000ff1d7435 */ /* 0x000fe200000001ff */
[----:B------:R-:W-:Y:S10]  /*2410*/  @!P2 BRA `(.L_x_36887) ;  /* 0x000000000018a947 */ /* 0x000ff40003800000 */
[----:B-----5:R-:W-:Y:S01]  /*2420*/  HADD2.F32 R29, -RZ, R119.H1_H1 ;  /* 0x30000077ff1d7230 */ /* 0x020fe20000004100 */
[----:B------:R-:W-:Y:S06]  /*2430*/  BRA `(.L_x_36887) ;  /* 0x0000000000107947 */ /* 0x000fec0003800000 */
.L_x_36886:
[----:B-----5:R-:W-:Y:S02]  /*2440*/  HADD2.F32 R29, -RZ, R115.H1_H1 ;  /* 0x30000073ff1d7230 */ /* 0x020fe40000004100 */
[----:B01----:R-:W-:-:S03]  /*2450*/  @P2 HADD2.F32 R120, -RZ, R119.H1_H1 ;  /* 0x30000077ff782230 */ /* 0x003fc60000004100 */
[----:B------:R-:W-:-:S04]  /*2460*/  FMUL.FTZ R29, R29, UR8 ;  /* 0x000000081d1d7c20 */ /* 0x000fc80008410000 */
[----:B------:R-:W-:-:S07]  /*2470*/  @P2 FADD.FTZ R29, R120, R29 ;  /* 0x0000001d781d2221 */ /* 0x000fce0000010000 */
.L_x_36887:
[----:B------:R-:W-:Y:S05]  /*2480*/  BSYNC B1 ;  /* 0x0000000000017941 */ /* 0x000fea0003800000 */
.L_x_36885:
        /* <DEDUP_REMOVED lines=9> */
.L_x_36863:
[----:B------:R-:W-:Y:S05]  /*2520*/  BSYNC B0 ;  /* 0x0000000000007941 */ /* 0x000fea0003800000 */
.L_x_36862:
        /* <DEDUP_REMOVED lines=18> */
.L_x_36891:
[----:B-----5:R-:W-:Y:S02]  /*2650*/  HADD2.F32 R30, -RZ, R112.H0_H0 ;  /* 0x20000070ff1e7230 */ /* 0x020fe40000004100 */
[----:B------:R-:W-:-:S03]  /*2660*/  @P2 HADD2.F32 R31, -RZ, R116.H0_H0 ;  /* 0x20000074ff1f2230 */ /* 0x000fc60000004100 */
[----:B------:R-:W-:-:S04]  /*2670*/  FMUL.FTZ R30, R30, UR8 ;  /* 0x000000081e1e7c20 */ /* 0x000fc80008410000 */
[----:B------:R-:W-:-:S07]  /*2680*/  @P2 FADD.FTZ R30, R31, R30 ;  /* 0x0000001e1f1e2221 */ /* 0x000fce0000010000 */
.L_x_36892:
[----:B------:R-:W-:Y:S05]  /*2690*/  BSYNC B1 ;  /* 0x0000000000017941 */ /* 0x000fea0003800000 */
.L_x_36890:
[----:B------:R-:W-:Y:S04]  /*26a0*/  BSSY B1, `(.L_x_36893) ;  /* 0x000000a000017945 */ /* 0x000fe80003800000 */
[----:B------:R-:W-:Y:S05]  /*26b0*/  @P3 BRA `(.L_x_36894) ;  /* 0x0000000000103947 */ /* 0x000fea0003800000 */
[----:B------:R-:W-:Y:S01]  /*26c0*/  HFMA2.MMA R31, -RZ, RZ, 0, 0 ;  /* 0x00000000ff1f7435 */ /* 0x000fe200000001ff */
[----:B------:R-:W-:Y:S10]  /*26d0*/  @!P2 BRA `(.L_x_36895) ;  /* 0x000000000018a947 */ /* 0x000ff40003800000 */
[----:B-----5:R-:W-:Y:S01]  /*26e0*/  HADD2.F32 R31, -RZ, R116.H1_H1 ;  /* 0x30000074ff1f7230 */ /* 0x020fe20000004100 */
[----:B------:R-:W-:Y:S06]  /*26f0*/  BRA `(.L_x_36895) ;  /* 0x0000000000107947 */ /* 0x000fec0003800000 */
.L_x_36894:
[----:B-----5:R-:W-:Y:S02]  /*2700*/  HADD2.F32 R31, -RZ, R112.H1_H1 ;  /* 0x30000070ff1f7230 */ /* 0x020fe40000004100 */
[----:B------:R-:W-:-:S03]  /*2710*/  @P2 HADD2.F32 R32, -RZ, R116.H1_H1 ;  /* 0x30000074ff202230 */ /* 0x000fc60000004100 */
[----:B------:R-:W-:-:S04]  /*2720*/  FMUL.FTZ R31, R31, UR8 ;  /* 0x000000081f1f7c20 */ /* 0x000fc80008410000 */
[----:B------:R-:W-:-:S07]  /*2730*/  @P2 FADD.FTZ R31, R32, R31 ;  /* 0x0000001f201f2221 */ /* 0x000fce0000010000 */
.L_x_36895:
[----:B------:R-:W-:Y:S05]  /*2740*/  BSYNC B1 ;  /* 0x0000000000017941 */ /* 0x000fea0003800000 */
.L_x_36893:
[----:B------:R-:W-:Y:S04]  /*2750*/  BSSY B1, `(.L_x_36896) ;  /* 0x000000a000017945 */ /* 0x000fe80003800000 */
[----:B------:R-:W-:Y:S05]  /*2760*/  @P3 BRA `(.L_x_36897) ;  /* 0x0000000000103947 */ /* 0x000fea0003800000 */
[----:B------:R-:W-:Y:S01]  /*2770*/  MOV R32, RZ ;  /* 0x000000ff00207202 */ /* 0x000fe20000000f00 */
[----:B------:R-:W-:Y:S06]  /*2780*/  @!P2 BRA `(.L_x_36898) ;  /* 0x000000000018a947 */ /* 0x000fec0003800000 */
[----:B-----5:R-:W-:Y:S01]  /*2790*/  HADD2.F32 R32, -RZ, R117.H0_H0 ;  /* 0x20000075ff207230 */ /* 0x020fe20000004100 */
[----:B------:R-:W-:Y:S06]  /*27a0*/  BRA `(.L_x_36898) ;  /* 0x0000000000107947 */ /* 0x000fec0003800000 */
.L_x_36897:
[----:B-----5:R-:W-:Y:S02]  /*27b0*/  HADD2.F32 R32, -RZ, R113.H0_H0 ;  /* 0x20000071ff207230 */ /* 0x020fe40000004100 */
[----:B------:R-:W-:-:S03]  /*27c0*/  @P2 HADD2.F32 R33, -RZ, R117.H0_H0 ;  /* 0x20000075ff212230 */ /* 0x000fc60000004100 */
[----:B------:R-:W-:-:S04]  /*27d0*/  FMUL.FTZ R32, R32, UR8 ;  /* 0x0000000820207c20 */ /* 0x000fc80008410000 */
[----:B------:R-:W-:-:S07]  /*27e0*/  @P2 FADD.FTZ R32, R33, R32 ;  /* 0x0000002021202221 */ /* 0x000fce0000010000 */
.L_x_36898:
[----:B------:R-:W-:Y:S05]  /*27f0*/  BSYNC B1 ;  /* 0x0000000000017941 */ /* 0x000fea0003800000 */
.L_x_36896:
[----:B------:R-:W-:Y:S04]  /*2800*/  BSSY B1, `(.L_x_36899) ;  /* 0x000000a000017945 */ /* 0x000fe80003800000 */
[----:B------:R-:W-:Y:S05]  /*2810*/  @P3 BRA `(.L_x_36900) ;  /* 0x0000000000103947 */ /* 0x000fea0003800000 */
[----:B------:R-:W-:Y:S01]  /*2820*/  HFMA2.MMA R33, -RZ, RZ, 0, 0 ;  /* 0x00000000ff217435 */ /* 0x000fe200000001ff */
[----:B------:R-:W-:Y:S10]  /*2830*/  @!P2 BRA `(.L_x_36901) ;  /* 0x000000000018a947 */ /* 0x000ff40003800000 */
[----:B-----5:R-:W-:Y:S01]  /*2840*/  HADD2.F32 R33, -RZ, R117.H1_H1 ;  /* 0x30000075ff217230 */ /* 0x020fe20000004100 */
[----:B------:R-:W-:Y:S06]  /*2850*/  BRA `(.L_x_36901) ;  /* 0x0000000000107947 */ /* 0x000fec0003800000 */
.L_x_36900:
[----:B-----5:R-:W-:Y:S02]  /*2860*/  HADD2.F32 R33, -RZ, R113.H1_H1 ;  /* 0x30000071ff217230 */ /* 0x020fe40000004100 */
[----:B------:R-:W-:-:S03]  /*2870*/  @P2 HADD2.F32 R34, -RZ, R117.H1_H1 ;  /* 0x30000075ff222230 */ /* 0x000fc60000004100 */
[----:B------:R-:W-:-:S04]  /*2880*/  FMUL.FTZ R33, R33, UR8 ;  /* 0x0000000821217c20 */ /* 0x000fc80008410000 */
[----:B------:R-:W-:-:S07]  /*2890*/  @P2 FADD.FTZ R33, R34, R33 ;  /* 0x0000002122212221 */ /* 0x000fce0000010000 */
.L_x_36901:
[----:B------:R-:W-:Y:S05]  /*28a0*/  BSYNC B1 ;  /* 0x0000000000017941 */ /* 0x000fea0003800000 */
.L_x_36899:
[----:B------:R-:W-:Y:S04]  /*28b0*/  BSSY B1, `(.L_x_36902) ;  /* 0x000000a000017945 */ /* 0x000fe80003800000 */
[----:B------:R-:W-:Y:S05]  /*28c0*/  @P3 BRA `(.L_x_36903) ;  /* 0x0000000000103947 */ /* 0x000fea0003800000 */
[----:B------:R-:W-:Y:S01]  /*28d0*/  MOV R34, RZ ;  /* 0x000000ff00227202 */ /* 0x000fe20000000f00 */
[----:B------:R-:W-:Y:S06]  /*28e0*/  @!P2 BRA `(.L_x_36904) ;  /* 0x000000000018a947 */ /* 0x000fec0003800000 */
[----:B-----5:R-:W-:Y:S01]  /*28f0*/  HADD2.F32 R34, -RZ, R118.H0_H0 ;  /* 0x20000076ff227230 */ /* 0x020fe20000004100 */
[----:B------:R-:W-:Y:S06]  /*2900*/  BRA `(.L_x_36904) ;  /* 0x0000000000107947 */ /* 0x000fec0003800000 */
.L_x_36903:
[----:B-----5:R-:W-:Y:S02]  /*2910*/  HADD2.F32 R34, -RZ, R114.H0_H0 ;  /* 0x20000072ff227230 */ /* 0x020fe40000004100 */
[----:B------:R-:W-:-:S03]  /*2920*/  @P2 HADD2.F32 R35, -RZ, R118.H0_H0 ;  /* 0x20000076ff232230 */ /* 0x000fc60000004100 */
[----:B------:R-:W-:-:S04]  /*2930*/  FMUL.FTZ R34, R34, UR8 ;  /* 0x0000000822227c20 */ /* 0x000fc80008410000 */
[----:B------:R-:W-:-:S07]  /*2940*/  @P2 FADD.FTZ R34, R35, R34 ;  /* 0x0000002223222221 */ /* 0x000fce0000010000 */
.L_x_36904:
[----:B------:R-:W-:Y:S05]  /*2950*/  BSYNC B1 ;  /* 0x0000000000017941 */ /* 0x000fea0003800000 */
.L_x_36902:
[----:B------:R-:W-:Y:S04]  /*2960*/  BSSY B1, `(.L_x_36905) ;  /* 0x000000a000017945 */ /* 0x000fe80003800000 */
[----:B------:R-:W-:Y:S05]  /*2970*/  @P3 BRA `(.L_x_36906) ;  /* 0x0000000000103947 */ /* 0x000fea0003800000 */
[----:B------:R-:W-:Y:S01]  /*2980*/  HFMA2.MMA R35, -RZ, RZ, 0, 0 ;  /* 0x00000000ff237435 */ /* 0x000fe200000001ff */
[----:B------:R-:W-:Y:S10]  /*2990*/  @!P2 BRA `(.L_x_36907) ;  /* 0x000000000018a947 */ /* 0x000ff40003800000 */
[----:B-----5:R-:W-:Y:S01]  /*29a0*/  HADD2.F32 R35, -RZ, R118.H1_H1 ;  /* 0x30000076ff237230 */ /* 0x020fe20000004100 */
[----:B------:R-:W-:Y:S06]  /*29b0*/  BRA `(.L_x_36907) ;  /* 0x0000000000107947 */ /* 0x000fec0003800000 */
.L_x_36906:
[----:B-----5:R-:W-:Y:S02]  /*29c0*/  HADD2.F32 R35, -RZ, R114.H1_H1 ;  /* 0x30000072ff237230 */ /* 0x020fe40000004100 */
[----:B------:R-:W-:-:S03]  /*29d0*/  @P2 HADD2.F32 R36, -RZ, R118.H1_H1 ;  /* 0x30000076ff242230 */ /* 0x000fc60000004100 */
[----:B------:R-:W-:-:S04]  /*29e0*/  FMUL.FTZ R35, R35, UR8 ;  /* 0x0000000823237c20 */ /* 0x000fc80008410000 */
[----:B------:R-:W-:-:S07]  /*29f0*/  @P2 FADD.FTZ R35, R36, R35 ;  /* 0x0000002324232221 */ /* 0x000fce0000010000 */
.L_x_36907:
[----:B------:R-:W-:Y:S05]  /*2a00*/  BSYNC B1 ;  /* 0x0000000000017941 */ /* 0x000fea0003800000 */
.L_x_36905:
[----:B------:R-:W-:Y:S04]  /*2a10*/  BSSY B1, `(.L_x_36908) ;  /* 0x000000a000017945 */ /* 0x000fe80003800000 */
[----:B------:R-:W-:Y:S05]  /*2a20*/  @P3 BRA `(.L_x_36909) ;  /* 0x0000000000103947 */ /* 0x000fea0003800000 */
[----:B------:R-:W-:Y:S01]  /*2a30*/  MOV R36, RZ ;  /* 0x000000ff00247202 */ /* 0x000fe20000000f00 */
[----:B------:R-:W-:Y:S06]  /*2a40*/  @!P2 BRA `(.L_x_36910) ;  /* 0x000000000018a947 */ /* 0x000fec0003800000 */
[----:B-----5:R-:W-:Y:S01]  /*2a50*/  HADD2.F32 R36, -RZ, R119.H0_H0 ;  /* 0x20000077ff247230 */ /* 0x020fe20000004100 */
[----:B------:R-:W-:Y:S06]  /*2a60*/  BRA `(.L_x_36910) ;  /* 0x0000000000107947 */ /* 0x000fec0003800000 */
.L_x_36909:
[----:B-----5:R-:W-:Y:S02]  /*2a70*/  HADD2.F32 R36, -RZ, R115.H0_H0 ;  /* 0x20000073ff247230 */ /* 0x020fe40000004100 */
[----:B------:R-:W-:-:S03]  /*2a80*/  @P2 HADD2.F32 R37, -RZ, R119.H0_H0 ;  /* 0x20000077ff252230 */ /* 0x000fc60000004100 */
[----:B------:R-:W-:-:S04]  /*2a90*/  FMUL.FTZ R36, R36, UR8 ;  /* 0x0000000824247c20 */ /* 0x000fc80008410000 */
[----:B------:R-:W-:-:S07]  /*2aa0*/  @P2 FADD.FTZ R36, R37, R36 ;  /* 0x0000002425242221 */ /* 0x000fce0000010000 */
.L_x_36910:
[----:B------:R-:W-:Y:S05]  /*2ab0*/  BSYNC B1 ;  /* 0x0000000000017941 */ /* 0x000fea0003800000 */
.L_x_36908:
[----:B------:R-:W-:Y:S04]  /*2ac0*/  BSSY B1, `(.L_x_36911) ;  /* 0x000000a000017945 */ /* 0x000fe80003800000 */
[----:B------:R-:W-:Y:S05]  /*2ad0*/  @P3 BRA `(.L_x_36912) ;  /* 0x0000000000103947 */ /* 0x000fea0003800000 */
[----:B------:R-:W-:Y:S01]  /*2ae0*/  HFMA2.MMA R37, -RZ, RZ, 0, 0 ;  /* 0x00000000ff257435 */ /* 0x000fe200000001ff */
[----:B------:R-:W-:Y:S10]  /*2af0*/  @!P2 BRA `(.L_x_36913) ;  /* 0x000000000018a947 */ /* 0x000ff40003800000 */
[----:B-----5:R-:W-:Y:S01]  /*2b00*/  HADD2.F32 R37, -RZ, R119.H1_H1 ;  /* 0x30000077ff257230 */ /* 0x020fe20000004100 */
[----:B------:R-:W-:Y:S06]  /*2b10*/  BRA `(.L_x_36913) ;  /* 0x0000000000107947 */ /* 0x000fec0003800000 */
.L_x_36912:
[----:B-----5:R-:W-:Y:S02]  /*2b20*/  HADD2.F32 R37, -RZ, R115.H1_H1 ;  /* 0x30000073ff257230 */ /* 0x020fe40000004100 */
[----:B012---:R-:W-:-:S03]  /*2b30*/  @P2 HADD2.F32 R120, -RZ, R119.H1_H1 ;  /* 0x30000077ff782230 */ /* 0x007fc60000004100 */
[----:B------:R-:W-:-:S04]  /*2b40*/  FMUL.FTZ R37, R37, UR8 ;  /* 0x0000000825257c20 */ /* 0x000fc80008410000 */
[----:B------:R-:W-:-:S07]  /*2b50*/  @P2 FADD.FTZ R37, R120, R37 ;  /* 0x0000002578252221 */ /* 0x000fce0000010000 */
.L_x_36913:
[----:B------:R-:W-:Y:S05]  /*2b60*/  BSYNC B1 ;  /* 0x0000000000017941 */ /* 0x000fea0003800000 */
.L_x_36911:
[----:B012---:R-:W0:Y:S01]  /*2b70*/  LDC.64 R166, c[0x0][0x238] ;  /* 0x00008e00ffa67b82 */ /* 0x007e220000000a00 */
        /* <DEDUP_REMOVED lines=8> */
.L_x_36889:
[----:B------:R-:W-:Y:S05]  /*2c00*/  BSYNC B0 ;  /* 0x0000000000007941 */ /* 0x000fea0003800000 */
.L_x_36888:
        /* <DEDUP_REMOVED lines=16> */
[----:B-----5:R-:W-:Y:S01]  /*2d10*/  HADD2.F32 R38, -RZ, R116.H0_H0 ;  /* 0x20000074ff267230 */ /* 0x020fe20000004100 */
[----:B------:R-:W-:Y:S06]  /*2d20*/  BRA `(.L_x_36918) ;  /* 0x0000000000107947 */ /* 0x000fec0003800000 */
.L_x_36917:
[----:B-----5:R-:W-:Y:S02]  /*2d30*/  HADD2.F32 R38, -RZ, R112.H0_H0 ;  /* 0x20000070ff267230 */ /* 0x020fe40000004100 */
[----:B------:R-:W-:-:S03]  /*2d40*/  @P2 HADD2.F32 R39, -RZ, R116.H0_H0 ;  /* 0x20000074ff272230 */ /* 0x000fc60000004100 */
[----:B------:R-:W-:-:S04]  /*2d50*/  FMUL.FTZ R38, R38, UR8 ;  /* 0x0000000826267c20 */ /* 0x000fc80008410000 */
[----:B------:R-:W-:-:S07]  /*2d60*/  @P2 FADD.FTZ R38, R39, R38 ;  /* 0x0000002627262221 */ /* 0x000fce0000010000 */
.L_x_36918:
[----:B------:R-:W-:Y:S05]  /*2d70*/  BSYNC B1 ;  /* 0x0000000000017941 */ /* 0x000fea0003800000 */
.L_x_36916:
[----:B------:R-:W-:Y:S04]  /*2d80*/  BSSY B1, `(.L_x_36919) ;  /* 0x000000a000017945 */ /* 0x000fe80003800000 */
[----:B------:R-:W-:Y:S05]  /*2d90*/  @P3 BRA `(.L_x_36920) ;  /* 0x0000000000103947 */ /* 0x000fea0003800000 */
[----:B------:R-:W-:Y:S01]  /*2da0*/  HFMA2.MMA R39, -RZ, RZ, 0, 0 ;  /* 0x00000000ff277435 */ /* 0x000fe200000001ff */
[----:B------:R-:W-:Y:S10]  /*2db0*/  @!P2 BRA `(.L_x_36921) ;  /* 0x000000000018a947 */ /* 0x000ff40003800000 */
[----:B-----5:R-:W-:Y:S01]  /*2dc0*/  HADD2.F32 R39, -RZ, R116.H1_H1 ;  /* 0x30000074ff277230 */ /* 0x020fe20000004100 */
[----:B------:R-:W-:Y:S06]  /*2dd0*/  BRA `(.L_x_36921) ;  /* 0x0000000000107947 */ /* 0x000fec0003800000 */
.L_x_36920:
[----:B-----5:R-:W-:Y:S02]  /*2de0*/  HADD2.F32 R39, -RZ, R112.H1_H1 ;  /* 0x30000070ff277230 */ /* 0x020fe40000004100 */
[----:B------:R-:W-:-:S03]  /*2df0*/  @P2 HADD2.F32 R40, -RZ, R116.H1_H1 ;  /* 0x30000074ff282230 */ /* 0x000fc60000004100 */
[----:B------:R-:W-:-:S04]  /*2e00*/  FMUL.FTZ R39, R39, UR8 ;  /* 0x0000000827277c20 */ /* 0x000fc80008410000 */
[----:B------:R-:W-:-:S07]  /*2e10*/  @P2 FADD.FTZ R39, R40, R39 ;  /* 0x0000002728272221 */ /* 0x000fce0000010000 */
.L_x_36921:
[----:B------:R-:W-:Y:S05]  /*2e20*/  BSYNC B1 ;  /* 0x0000000000017941 */ /* 0x000fea0003800000 */
.L_x_36919:
[----:B------:R-:W-:Y:S04]  /*2e30*/  BSSY B1, `(.L_x_36922) ;  /* 0x000000a000017945 */ /* 0x000fe80003800000 */
[----:B------:R-:W-:Y:S05]  /*2e40*/  @P3 BRA `(.L_x_36923) ;  /* 0x0000000000103947 */ /* 0x000fea0003800000 */
[----:B------:R-:W-:Y:S01]  /*2e50*/  MOV R40, RZ ;  /* 0x000000ff00287202 */ /* 0x000fe20000000f00 */
[----:B------:R-:W-:Y:S06]  /*2e60*/  @!P2 BRA `(.L_x_36924) ;  /* 0x000000000018a947 */ /* 0x000fec0003800000 */
[----:B-----5:R-:W-:Y:S01]  /*2e70*/  HADD2.F32 R40, -RZ, R117.H0_H0 ;  /* 0x20000075ff287230 */ /* 0x020fe20000004100 */
[----:B------:R-:W-:Y:S06]  /*2e80*/  BRA `(.L_x_36924) ;  /* 0x0000000000107947 */ /* 0x000fec0003800000 */
.L_x_36923:
[----:B-----5:R-:W-:Y:S02]  /*2e90*/  HADD2.F32 R40, -RZ, R113.H0_H0 ;  /* 0x20000071ff287230 */ /* 0x020fe40000004100 */
[----:B------:R-:W-:-:S03]  /*2ea0*/  @P2 HADD2.F32 R41, -RZ, R117.H0_H0 ;  /* 0x20000075ff292230 */ /* 0x000fc60000004100 */
[----:B------:R-:W-:-:S04]  /*2eb0*/  FMUL.FTZ R40, R40, UR8 ;  /* 0x0000000828287c20 */ /* 0x000fc80008410000 */
[----:B------:R-:W-:-:S07]  /*2ec0*/  @P2 FADD.FTZ R40, R41, R40 ;  /* 0x0000002829282221 */ /* 0x000fce0000010000 */
.L_x_36924:
[----:B------:R-:W-:Y:S05]  /*2ed0*/  BSYNC B1 ;  /* 0x0000000000017941 */ /* 0x000fea0003800000 */
.L_x_36922:
[----:B------:R-:W-:Y:S04]  /*2ee0*/  BSSY B1, `(.L_x_36925) ;  /* 0x000000a000017945 */ /* 0x000fe80003800000 */
[----:B------:R-:W-:Y:S05]  /*2ef0*/  @P3 BRA `(.L_x_36926) ;  /* 0x0000000000103947 */ /* 0x000fea0003800000 */
[----:B------:R-:W-:Y:S01]  /*2f00*/  HFMA2.MMA R41, -RZ, RZ, 0, 0 ;  /* 0x00000000ff297435 */ /* 0x000fe200000001ff */
[----:B------:R-:W-:Y:S10]  /*2f10*/  @!P2 BRA `(.L_x_36927) ;  /* 0x000000000018a947 */ /* 0x000ff40003800000 */
[----:B-----5:R-:W-:Y:S01]  /*2f20*/  HADD2.F32 R41, -RZ, R117.H1_H1 ;  /* 0x30000075ff297230 */ /* 0x020fe20000004100 */
[----:B------:R-:W-:Y:S06]  /*2f30*/  BRA `(.L_x_36927) ;  /* 0x0000000000107947 */ /* 0x000fec0003800000 */
.L_x_36926:
[----:B-----5:R-:W-:Y:S02]  /*2f40*/  HADD2.F32 R41, -RZ, R113.H1_H1 ;  /* 0x30000071ff297230 */ /* 0x020fe40000004100 */
[----:B------:R-:W-:-:S03]  /*2f50*/  @P2 HADD2.F32 R42, -RZ, R117.H1_H1 ;  /* 0x30000075ff2a2230 */ /* 0x000fc60000004100 */
[----:B------:R-:W-:-:S04]  /*2f60*/  FMUL.FTZ R41, R41, UR8 ;  /* 0x0000000829297c20 */ /* 0x000fc80008410000 */
[----:B------:R-:W-:-:S07]  /*2f70*/  @P2 FADD.FTZ R41, R42, R41 ;  /* 0x000000292a292221 */ /* 0x000fce0000010000 */
.L_x_36927:
[----:B------:R-:W-:Y:S05]  /*2f80*/  BSYNC B1 ;  /* 0x0000000000017941 */ /* 0x000fea0003800000 */
.L_x_36925:
[----:B------:R-:W-:Y:S04]  /*2f90*/  BSSY B1, `(.L_x_36928) ;  /* 0x000000a000017945 */ /* 0x000fe80003800000 */
[----:B------:R-:W-:Y:S05]  /*2fa0*/  @P3 BRA `(.L_x_36929) ;  /* 0x0000000000103947 */ /* 0x000fea0003800000 */
[----:B------:R-:W-:Y:S01]  /*2fb0*/  MOV R42, RZ ;  /* 0x000000ff002a7202 */ /* 0x000fe20000000f00 */
[----:B------:R-:W-:Y:S06]  /*2fc0*/  @!P2 BRA `(.L_x_36930) ;  /* 0x000000000018a947 */ /* 0x000fec0003800000 */
[----:B-----5:R-:W-:Y:S01]  /*2fd0*/  HADD2.F32 R42, -RZ, R118.H0_H0 ;  /* 0x20000076ff2a7230 */ /* 0x020fe20000004100 */
[----:B------:R-:W-:Y:S06]  /*2fe0*/  BRA `(.L_x_36930) ;  /* 0x0000000000107947 */ /* 0x000fec0003800000 */
.L_x_36929:
[----:B-----5:R-:W-:Y:S02]  /*2ff0*/  HADD2.F32 R42, -RZ, R114.H0_H0 ;  /* 0x20000072ff2a7230 */ /* 0x020fe40000004100 */
[----:B------:R-:W-:-:S03]  /*3000*/  @P2 HADD2.F32 R43, -RZ, R118.H0_H0 ;  /* 0x20000076ff2b2230 */ /* 0x000fc60000004100 */
[----:B------:R-:W-:-:S04]  /*3010*/  FMUL.FTZ R42, R42, UR8 ;  /* 0x000000082a2a7c20 */ /* 0x000fc80008410000 */
[----:B------:R-:W-:-:S07]  /*3020*/  @P2 FADD.FTZ R42, R43, R42 ;  /* 0x0000002a2b2a2221 */ /* 0x000fce0000010000 */
.L_x_36930:
[----:B------:R-:W-:Y:S05]  /*3030*/  BSYNC B1 ;  /* 0x0000000000017941 */ /* 0x000fea0003800000 */
.L_x_36928:
[----:B------:R-:W-:Y:S04]  /*3040*/  BSSY B1, `(.L_x_36931) ;  /* 0x000000a000017945 */ /* 0x000fe80003800000 */
[----:B------:R-:W-:Y:S05]  /*3050*/  @P3 BRA `(.L_x_36932) ;  /* 0x0000000000103947 */ /* 0x000fea0003800000 */
[----:B------:R-:W-:Y:S01]  /*3060*/  HFMA2.MMA R43, -RZ, RZ, 0, 0 ;  /* 0x00000000ff2b7435 */ /* 0x000fe200000001ff */
[----:B------:R-:W-:Y:S10]  /*3070*/  @!P2 BRA `(.L_x_36933) ;  /* 0x000000000018a947 */ /* 0x000ff40003800000 */
[----:B-----5:R-:W-:Y:S01]  /*3080*/  HADD2.F32 R43, -RZ, R118.H1_H1 ;  /* 0x30000076ff2b7230 */ /* 0x020fe20000004100 */
[----:B------:R-:W-:Y:S06]  /*3090*/  BRA `(.L_x_36933) ;  /* 0x0000000000107947 */ /* 0x000fec0003800000 */
.L_x_36932:
[----:B-----5:R-:W-:Y:S02]  /*30a0*/  HADD2.F32 R43, -RZ, R114.H1_H1 ;  /* 0x30000072ff2b7230 */ /* 0x020fe40000004100 */
[----:B0123--:R-:W-:-:S03]  /*30b0*/  @P2 HADD2.F32 R120, -RZ, R118.H1_H1 ;  /* 0x30000076ff782230 */ /* 0x00ffc60000004100 */
[----:B------:R-:W-:-:S04]  /*30c0*/  FMUL.FTZ R43, R43, UR8 ;  /* 0x000000082b2b7c20 */ /* 0x000fc80008410000 */
[----:B------:R-:W-:-:S07]  /*30d0*/  @P2 FADD.FTZ R43, R120, R43 ;  /* 0x0000002b782b2221 */ /* 0x000fce0000010000 */
.L_x_36933:
[----:B------:R-:W-:Y:S05]  /*30e0*/  BSYNC B1 ;  /* 0x0000000000017941 */ /* 0x000fea0003800000 */
.L_x_36931:
[----:B------:R-:W-:Y:S04]  /*30f0*/  BSSY B1, `(.L_x_36934) ;  /* 0x000000a000017945 */ /* 0x000fe80003800000 */
[----:B------:R-:W-:Y:S05]  /*3100*/  @P3 BRA `(.L_x_36935) ;  /* 0x0000000000103947 */ /* 0x000fea0003800000 */
[----:B------:R-:W-:Y:S01]  /*3110*/  MOV R124, RZ ;  /* 0x000000ff007c7202 */ /* 0x000fe20000000f00 */
[----:B------:R-:W-:Y:S06]  /*3120*/  @!P2 BRA `(.L_x_36936) ;  /* 0x000000000018a947 */ /* 0x000fec0003800000 */
[----:B-----5:R-:W-:Y:S01]  /*3130*/  HADD2.F32 R124, -RZ, R119.H0_H0 ;  /* 0x20000077ff7c7230 */ /* 0x020fe20000004100 */
[----:B------:R-:W-:Y:S06]  /*3140*/  BRA `(.L_x_36936) ;  /* 0x0000000000107947 */ /* 0x000fec0003800000 */
.L_x_36935:
[----:B0123-5:R-:W-:-:S05]  /*3150*/  HADD2.F32 R120, -RZ, R115.H0_H0 ;  /* 0x20000073ff787230 */ /* 0x02ffca0000004100 */
[----:B------:R-:W-:Y:S01]  /*3160*/  FMUL.FTZ R124, R120, UR8 ;  /* 0x00000008787c7c20 */ /* 0x000fe20008410000 */
[----:B------:R-:W-:-:S05]  /*3170*/  @P2 HADD2.F32 R120, -RZ, R119.H0_H0 ;  /* 0x20000077ff782230 */ /* 0x000fca0000004100 */
[----:B------:R-:W-:-:S07]  /*3180*/  @P2 FADD.FTZ R124, R120, R124 ;  /* 0x0000007c787c2221 */ /* 0x000fce0000010000 */
.L_x_36936:
[----:B------:R-:W-:Y:S05]  /*3190*/  BSYNC B1 ;  /* 0x0000000000017941 */ /* 0x000fea0003800000 */
.L_x_36934:
[----:B------:R-:W-:Y:S04]  /*31a0*/  BSSY B1, `(.L_x_36937) ;  /* 0x000000a000017945 */ /* 0x000fe80003800000 */
[----:B------:R-:W-:Y:S05]  /*31b0*/  @P3 BRA `(.L_x_36938) ;  /* 0x0000000000103947 */ /* 0x000fea0003800000 */
[----:B------:R-:W-:Y:S01]  /*31c0*/  HFMA2.MMA R125, -RZ, RZ, 0, 0 ;  /* 0x00000000ff7d7435 */ /* 0x000fe200000001ff */
[----:B------:R-:W-:Y:S10]  /*31d0*/  @!P2 BRA `(.L_x_36939) ;  /* 0x000000000018a947 */ /* 0x000ff40003800000 */
[----:B-----5:R-:W-:Y:S01]  /*31e0*/  HADD2.F32 R125, -RZ, R119.H1_H1 ;  /* 0x30000077ff7d7230 */ /* 0x020fe20000004100 */
[----:B------:R-:W-:Y:S06]  /*31f0*/  BRA `(.L_x_36939) ;  /* 0x0000000000107947 */ /* 0x000fec0003800000 */
.L_x_36938:
[----:B0123-5:R-:W-:-:S05]  /*3200*/  HADD2.F32 R120, -RZ, R115.H1_H1 ;  /* 0x30000073ff787230 */ /* 0x02ffca0000004100 */
[----:B------:R-:W-:Y:S01]  /*3210*/  FMUL.FTZ R125, R120, UR8 ;  /* 0x00000008787d7c20 */ /* 0x000fe20008410000 */
[----:B------:R-:W-:-:S05]  /*3220*/  @P2 HADD2.F32 R120, -RZ, R119.H1_H1 ;  /* 0x30000077ff782230 */ /* 0x000fca0000004100 */
[----:B------:R-:W-:-:S07]  /*3230*/  @P2 FADD.FTZ R125, R120, R125 ;  /* 0x0000007d787d2221 */ /* 0x000fce0000010000 */
.L_x_36939:
[----:B------:R-:W-:Y:S05]  /*3240*/  BSYNC B1 ;  /* 0x0000000000017941 */ /* 0x000fea0003800000 */
.L_x_36937:
[----:B0123--:R-:W0:Y:S01]  /*3250*/  LDC.64 R166, c[0x0][0x238] ;  /* 0x00008e00ffa67b82 */ /* 0x00fe220000000a00 */
        /* <DEDUP_REMOVED lines=8> */
.L_x_36915:
[----:B------:R-:W-:Y:S05]  /*32e0*/  BSYNC B0 ;  /* 0x0000000000007941 */ /* 0x000fea0003800000 */
.L_x_36914:
        /* <DEDUP_REMOVED lines=18> */
.L_x_36943:
[----:B-----5:R-:W-:Y:S02]  /*3410*/  HADD2.F32 R126, -RZ, R112.H0_H0 ;  /* 0x20000070ff7e7230 */ /* 0x020fe40000004100 */
[----:B------:R-:W-:-:S03]  /*3420*/  @P2 HADD2.F32 R120, -RZ, R116.H0_H0 ;  /* 0x20000074ff782230 */ /* 0x000fc60000004100 */
[----:B------:R-:W-:-:S04]  /*3430*/  FMUL.FTZ R126, R126, UR8 ;  /* 0x000000087e7e7c20 */ /* 0x000fc80008410000 */
[----:B------:R-:W-:-:S07]  /*3440*/  @P2 FADD.FTZ R126, R120, R126 ;  /* 0x0000007e787e2221 */ /* 0x000fce0000010000 */
.L_x_36944:
[----:B------:R-:W-:Y:S05]  /*3450*/  BSYNC B1 ;  /* 0x0000000000017941 */ /* 0x000fea0003800000 */
.L_x_36942:
[----:B------:R-:W-:Y:S04]  /*3460*/  BSSY B1, `(.L_x_36945) ;  /* 0x000000a000017945 */ /* 0x000fe80003800000 */
[----:B------:R-:W-:Y:S05]  /*3470*/  @P3 BRA `(.L_x_36946) ;  /* 0x0000000000103947 */ /* 0x000fea0003800000 */
[----:B------:R-:W-:Y:S01]  /*3480*/  HFMA2.MMA R127, -RZ, RZ, 0, 0 ;  /* 0x00000000ff7f7435 */ /* 0x000fe200000001ff */
[----:B------:R-:W-:Y:S10]  /*3490*/  @!P2 BRA `(.L_x_36947) ;  /* 0x000000000018a947 */ /* 0x000ff40003800000 */
[----:B-----5:R-:W-:Y:S01]  /*34a0*/  HADD2.F32 R127, -RZ, R116.H1_H1 ;  /* 0x30000074ff7f7230 */ /* 0x020fe20000004100 */
[----:B------:R-:W-:Y:S06]  /*34b0*/  BRA `(.L_x_36947) ;  /* 0x0000000000107947 */ /* 0x000fec0003800000 */
.L_x_36946:
[----:B-----5:R-:W-:Y:S02]  /*34c0*/  HADD2.F32 R127, -RZ, R112.H1_H1 ;  /* 0x30000070ff7f7230 */ /* 0x020fe40000004100 */
[----:B------:R-:W-:-:S03]  /*34d0*/  @P2 HADD2.F32 R120, -RZ, R116.H1_H1 ;  /* 0x30000074ff782230 */ /* 0x000fc60000004100 */
[----:B------:R-:W-:-:S04]  /*34e0*/  FMUL.FTZ R127, R127, UR8 ;  /* 0x000000087f7f7c20 */ /* 0x000fc80008410000 */
[----:B------:R-:W-:-:S07]  /*34f0*/  @P2 FADD.FTZ R127, R120, R127 ;  /* 0x0000007f787f2221 */ /* 0x000fce0000010000 */
.L_x_36947:
[----:B------:R-:W-:Y:S05]  /*3500*/  BSYNC B1 ;  /* 0x0000000000017941 */ /* 0x000fea0003800000 */
.L_x_36945:
[----:B------:R-:W-:Y:S04]  /*3510*/  BSSY B1, `(.L_x_36948) ;  /* 0x000000a000017945 */ /* 0x000fe80003800000 */
[----:B------:R-:W-:Y:S05]  /*3520*/  @P3 BRA `(.L_x_36949) ;  /* 0x0000000000103947 */ /* 0x000fea0003800000 */
[----:B------:R-:W-:Y:S01]  /*3530*/  MOV R128, RZ ;  /* 0x000000ff00807202 */ /* 0x000fe20000000f00 */
[----:B------:R-:W-:Y:S06]  /*3540*/  @!P2 BRA `(.L_x_36950) ;  /* 0x000000000018a947 */ /* 0x000fec0003800000 */
[----:B-----5:R-:W-:Y:S01]  /*3550*/  HADD2.F32 R128, -RZ, R117.H0_H0 ;  /* 0x20000075ff807230 */ /* 0x020fe20000004100 */
[----:B------:R-:W-:Y:S06]  /*3560*/  BRA `(.L_x_36950) ;  /* 0x0000000000107947 */ /* 0x000fec0003800000 */
.L_x_36949:
[----:B-----5:R-:W-:Y:S02]  /*3570*/  HADD2.F32 R128, -RZ, R113.H0_H0 ;  /* 0x20000071ff807230 */ /* 0x020fe40000004100 */
[----:B------:R-:W-:-:S03]  /*3580*/  @P2 HADD2.F32 R120, -RZ, R117.H0_H0 ;  /* 0x20000075ff782230 */ /* 0x000fc60000004100 */
[----:B------:R-:W-:-:S04]  /*3590*/  FMUL.FTZ R128, R128, UR8 ;  /* 0x0000000880807c20 */ /* 0x000fc80008410000 */
[----:B------:R-:W-:-:S07]  /*35a0*/  @P2 FADD.FTZ R128, R120, R128 ;  /* 0x0000008078802221 */ /* 0x000fce0000010000 */
.L_x_36950:
[----:B------:R-:W-:Y:S05]  /*35b0*/  BSYNC B1 ;  /* 0x0000000000017941 */ /* 0x000fea0003800000 */
.L_x_36948:
[----:B------:R-:W-:Y:S04]  /*35c0*/  BSSY B1, `(.L_x_36951) ;  /* 0x000000a000017945 */ /* 0x000fe80003800000 */
[----:B------:R-:W-:Y:S05]  /*35d0*/  @P3 BRA `(.L_x_36952) ;  /* 0x0000000000103947 */ /* 0x000fea0003800000 */
[----:B------:R-:W-:Y:S01]  /*35e0*/  HFMA2.MMA R129, -RZ, RZ, 0, 0 ;  /* 0x00000000ff817435 */ /* 0x000fe200000001ff */
[----:B------:R-:W-:Y:S10]  /*35f0*/  @!P2 BRA `(.L_x_36953) ;  /* 0x000000000018a947 */ /* 0x000ff40003800000 */
[----:B-----5:R-:W-:Y:S01]  /*3600*/  HADD2.F32 R129, -RZ, R117.H1_H1 ;  /* 0x30000075ff817230 */ /* 0x020fe20000004100 */
[----:B------:R-:W-:Y:S06]  /*3610*/  BRA `(.L_x_36953) ;  /* 0x0000000000107947 */ /* 0x000fec0003800000 */
.L_x_36952:
[----:B-----5:R-:W-:-:S05]  /*3620*/  HADD2.F32 R120, -RZ, R113.H1_H1 ;  /* 0x30000071ff787230 */ /* 0x020fca0000004100 */
[----:B------:R-:W-:Y:S01]  /*3630*/  FMUL.FTZ R129, R120, UR8 ;  /* 0x0000000878817c20 */ /* 0x000fe20008410000 */
[----:B------:R-:W-:-:S05]  /*3640*/  @P2 HADD2.F32 R120, -RZ, R117.H1_H1 ;  /* 0x30000075ff782230 */ /* 0x000fca0000004100 */
[----:B------:R-:W-:-:S07]  /*3650*/  @P2 FADD.FTZ R129, R120, R129 ;  /* 0x0000008178812221 */ /* 0x000fce0000010000 */
.L_x_36953:
[----:B------:R-:W-:Y:S05]  /*3660*/  BSYNC B1 ;  /* 0x0000000000017941 */ /* 0x000fea0003800000 */
.L_x_36951:
[----:B------:R-:W-:Y:S04]  /*3670*/  BSSY B1, `(.L_x_36954) ;  /* 0x000000a000017945 */ /* 0x000fe80003800000 */
[----:B------:R-:W-:Y:S05]  /*3680*/  @P3 BRA `(.L_x_36955) ;  /* 0x0000000000103947 */ /* 0x000fea0003800000 */
[----:B------:R-:W-:Y:S01]  /*3690*/  MOV R130, RZ ;  /* 0x000000ff00827202 */ /* 0x000fe20000000f00 */
[----:B------:R-:W-:Y:S06]  /*36a0*/  @!P2 BRA `(.L_x_36956) ;  /* 0x000000000018a947 */ /* 0x000fec0003800000 */
[----:B-----5:R-:W-:Y:S01]  /*36b0*/  HADD2.F32 R130, -RZ, R118.H0_H0 ;  /* 0x20000076ff827230 */ /* 0x020fe20000004100 */
[----:B------:R-:W-:Y:S06]  /*36c0*/  BRA `(.L_x_36956) ;  /* 0x0000000000107947 */ /* 0x000fec0003800000 */
.L_x_36955:
[----:B-----5:R-:W-:-:S05]  /*36d0*/  HADD2.F32 R120, -RZ, R114.H0_H0 ;  /* 0x20000072ff787230 */ /* 0x020fca0000004100 */
[----:B------:R-:W-:Y:S01]  /*36e0*/  FMUL.FTZ R130, R120, UR8 ;  /* 0x0000000878827c20 */ /* 0x000fe20008410000 */
[----:B------:R-:W-:-:S05]  /*36f0*/  @P2 HADD2.F32 R120, -RZ, R118.H0_H0 ;  /* 0x20000076ff782230 */ /* 0x000fca0000004100 */
[----:B------:R-:W-:-:S07]  /*3700*/  @P2 FADD.FTZ R130, R120, R130 ;  /* 0x0000008278822221 */ /* 0x000fce0000010000 */
.L_x_36956:
[----:B------:R-:W-:Y:S05]  /*3710*/  BSYNC B1 ;  /* 0x0000000000017941 */ /* 0x000fea0003800000 */
.L_x_36954:
[----:B------:R-:W-:Y:S04]  /*3720*/  BSSY B1, `(.L_x_36957) ;  /* 0x000000a000017945 */ /* 0x000fe80003800000 */
[----:B------:R-:W-:Y:S05]  /*3730*/  @P3 BRA `(.L_x_36958) ;  /* 0x0000000000103947 */ /* 0x000fea0003800000 */
[----:B------:R-:W-:Y:S01]  /*3740*/  HFMA2.MMA R131, -RZ, RZ, 0, 0 ;  /* 0x00000000ff837435 */ /* 0x000fe200000001ff */
[----:B------:R-:W-:Y:S10]  /*3750*/  @!P2 BRA `(.L_x_36959) ;  /* 0x000000000018a947 */ /* 0x000ff40003800000 */
[----:B-----5:R-:W-:Y:S01]  /*3760*/  HADD2.F32 R131, -RZ, R118.H1_H1 ;  /* 0x30000076ff837230 */ /* 0x020fe20000004100 */
[----:B------:R-:W-:Y:S06]  /*3770*/  BRA `(.L_x_36959) ;  /* 0x0000000000107947 */ /* 0x000fec0003800000 */
.L_x_36958:
[----:B-----5:R-:W-:-:S05]  /*3780*/  HADD2.F32 R120, -RZ, R114.H1_H1 ;  /* 0x30000072ff787230 */ /* 0x020fca0000004100 */
[----:B------:R-:W-:Y:S01]  /*3790*/  FMUL.FTZ R131, R120, UR8 ;  /* 0x0000000878837c20 */ /* 0x000fe20008410000 */
[----:B------:R-:W-:-:S05]  /*37a0*/  @P2 HADD2.F32 R120, -RZ, R118.H1_H1 ;  /* 0x30000076ff782230 */ /* 0x000fca0000004100 */
[----:B------:R-:W-:-:S07]  /*37b0*/  @P2 FADD.FTZ R131, R120, R131 ;  /* 0x0000008378832221 */ /* 0x000fce0000010000 */
.L_x_36959:
[----:B------:R-:W-:Y:S05]  /*37c0*/  BSYNC B1 ;  /* 0x0000000000017941 */ /* 0x000fea0003800000 */
.L_x_36957:
[----:B------:R-:W-:Y:S04]  /*37d0*/  BSSY B1, `(.L_x_36960) ;  /* 0x000000a000017945 */ /* 0x000fe80003800000 */
[----:B------:R-:W-:Y:S05]  /*37e0*/  @P3 BRA `(.L_x_36961) ;  /* 0x0000000000103947 */ /* 0x000fea0003800000 */
[----:B------:R-:W-:Y:S01]  /*37f0*/  MOV R132, RZ ;  /* 0x000000ff00847202 */ /* 0x000fe20000000f00 */
[----:B------:R-:W-:Y:S06]  /*3800*/  @!P2 BRA `(.L_x_36962) ;  /* 0x000000000018a947 */ /* 0x000fec0003800000 */
[----:B-----5:R-:W-:Y:S01]  /*3810*/  HADD2.F32 R132, -RZ, R119.H0_H0 ;  /* 0x20000077ff847230 */ /* 0x020fe20000004100 */
[----:B------:R-:W-:Y:S06]  /*3820*/  BRA `(.L_x_36962) ;  /* 0x0000000000107947 */ /* 0x000fec0003800000 */
.L_x_36961:
[----:B-----5:R-:W-:-:S05]  /*3830*/  HADD2.F32 R120, -RZ, R115.H0_H0 ;  /* 0x20000073ff787230 */ /* 0x020fca0000004100 */
[----:B------:R-:W-:Y:S01]  /*3840*/  FMUL.FTZ R132, R120, UR8 ;  /* 0x0000000878847c20 */ /* 0x000fe20008410000 */
[----:B------:R-:W-:-:S05]  /*3850*/  @P2 HADD2.F32 R120, -RZ, R119.H0_H0 ;  /* 0x20000077ff782230 */ /* 0x000fca0000004100 */
[----:B------:R-:W-:-:S07]  /*3860*/  @P2 FADD.FTZ R132, R120, R132 ;  /* 0x0000008478842221 */ /* 0x000fce0000010000 */
.L_x_36962:
[----:B------:R-:W-:Y:S05]  /*3870*/  BSYNC B1 ;  /* 0x0000000000017941 */ /* 0x000fea0003800000 */
.L_x_36960:
[----:B------:R-:W-:Y:S04]  /*3880*/  BSSY B1, `(.L_x_36963) ;  /* 0x000000a000017945 */ /* 0x000fe80003800000 */
[----:B------:R-:W-:Y:S05]  /*3890*/  @P3 BRA `(.L_x_36964) ;  /* 0x0000000000103947 */ /* 0x000fea0003800000 */
[----:B------:R-:W-:Y:S01]  /*38a0*/  HFMA2.MMA R133, -RZ, RZ, 0, 0 ;  /* 0x00000000ff857435 */ /* 0x000fe200000001ff */
[----:B------:R-:W-:Y:S10]  /*38b0*/  @!P2 BRA `(.L_x_36965) ;  /* 0x000000000018a947 */ /* 0x000ff40003800000 */
[----:B-----5:R-:W-:Y:S01]  /*38c0*/  HADD2.F32 R133, -RZ, R119.H1_H1 ;  /* 0x30000077ff857230 */ /* 0x020fe20000004100 */
[----:B------:R-:W-:Y:S06]  /*38d0*/  BRA `(.L_x_36965) ;  /* 0x0000000000107947 */ /* 0x000fec0003800000 */
.L_x_36964:
[----:B-----5:R-:W-:-:S05]  /*38e0*/  HADD2.F32 R120, -RZ, R115.H1_H1 ;  /* 0x30000073ff787230 */ /* 0x020fca0000004100 */
[----:B------:R-:W-:Y:S01]  /*38f0*/  FMUL.FTZ R133, R120, UR8 ;  /* 0x0000000878857c20 */ /* 0x000fe20008410000 */
[----:B------:R-:W-:-:S05]  /*3900*/  @P2 HADD2.F32 R120, -RZ, R119.H1_H1 ;  /* 0x30000077ff782230 */ /* 0x000fca0000004100 */
[----:B------:R-:W-:-:S07]  /*3910*/  @P2 FADD.FTZ R133, R120, R133 ;  /* 0x0000008578852221 */ /* 0x000fce0000010000 */
.L_x_36965:
[----:B------:R-:W-:Y:S05]  /*3920*/  BSYNC B1 ;  /* 0x0000000000017941 */ /* 0x000fea0003800000 */
.L_x_36963:
        /* <DEDUP_REMOVED lines=9> */
.L_x_36941:
[----:B------:R-:W-:Y:S05]  /*39c0*/  BSYNC B0 ;  /* 0x0000000000007941 */ /* 0x000fea0003800000 */
.L_x_36940:
        /* <DEDUP_REMOVED lines=18> */
.L_x_36969:
[----:B-----5:R-:W-:Y:S02]  /*3af0*/  HADD2.F32 R134, -RZ, R112.H0_H0 ;  /* 0x20000070ff867230 */ /* 0x020fe40000004100 */
[----:B------:R-:W-:-:S03]  /*3b00*/  @P2 HADD2.F32 R120, -RZ, R116.H0_H0 ;  /* 0x20000074ff782230 */ /* 0x000fc60000004100 */
[----:B------:R-:W-:-:S04]  /*3b10*/  FMUL.FTZ R134, R134, UR8 ;  /* 0x0000000886867c20 */ /* 0x000fc80008410000 */
[----:B------:R-:W-:-:S07]  /*3b20*/  @P2 FADD.FTZ R134, R120, R134 ;  /* 0x0000008678862221 */ /* 0x000fce0000010000 */
.L_x_36970:
[----:B------:R-:W-:Y:S05]  /*3b30*/  BSYNC B1 ;  /* 0x0000000000017941 */ /* 0x000fea0003800000 */
.L_x_36968:
[----:B------:R-:W-:Y:S04]  /*3b40*/  BSSY B1, `(.L_x_36971) ;  /* 0x000000a000017945 */ /* 0x000fe80003800000 */
[----:B------:R-:W-:Y:S05]  /*3b50*/  @P3 BRA `(.L_x_36972) ;  /* 0x0000000000103947 */ /* 0x000fea0003800000 */
[----:B------:R-:W-:Y:S01]  /*3b60*/  HFMA2.MMA R135, -RZ, RZ, 0, 0 ;  /* 0x00000000ff877435 */ /* 0x000fe200000001ff */
[----:B------:R-:W-:Y:S10]  /*3b70*/  @!P2 BRA `(.L_x_36973) ;  /* 0x000000000018a947 */ /* 0x000ff40003800000 */
[----:B-----5:R-:W-:Y:S01]  /*3b80*/  HADD2.F32 R135, -RZ, R116.H1_H1 ;  /* 0x30000074ff877230 */ /* 0x020fe20000004100 */
[----:B------:R-:W-:Y:S06]  /*3b90*/  BRA `(.L_x_36973) ;  /* 0x0000000000107947 */ /* 0x000fec0003800000 */
.L_x_36972:
[----:B-----5:R-:W-:Y:S02]  /*3ba0*/  HADD2.F32 R135, -RZ, R112.H1_H1 ;  /* 0x30000070ff877230 */ /* 0x020fe40000004100 */
[----:B------:R-:W-:-:S03]  /*3bb0*/  @P2 HADD2.F32 R120, -RZ, R116.H1_H1 ;  /* 0x30000074ff782230 */ /* 0x000fc60000004100 */
[----:B------:R-:W-:-:S04]  /*3bc0*/  FMUL.FTZ R135, R135, UR8 ;  /* 0x0000000887877c20 */ /* 0x000fc80008410000 */
[----:B------:R-:W-:-:S07]  /*3bd0*/  @P2 FADD.FTZ R135, R120, R135 ;  /* 0x0000008778872221 */ /* 0x000fce0000010000 */
.L_x_36973:
[----:B------:R-:W-:Y:S05]  /*3be0*/  BSYNC B1 ;  /* 0x0000000000017941 */ /* 0x000fea0003800000 */
.L_x_36971:
[----:B------:R-:W-:Y:S04]  /*3bf0*/  BSSY B1, `(.L_x_36974) ;  /* 0x000000a000017945 */ /* 0x000fe80003800000 */
[----:B------:R-:W-:Y:S05]  /*3c00*/  @P3 BRA `(.L_x_36975) ;  /* 0x0000000000103947 */ /* 0x000fea0003800000 */
[----:B------:R-:W-:Y:S01]  /*3c10*/  MOV R136, RZ ;  /* 0x000000ff00887202 */ /* 0x000fe20000000f00 */
[----:B------:R-:W-:Y:S06]  /*3c20*/  @!P2 BRA `(.L_x_36976) ;  /* 0x000000000018a947 */ /* 0x000fec0003800000 */
[----:B-----5:R-:W-:Y:S01]  /*3c30*/  HADD2.F32 R136, -RZ, R117.H0_H0 ;  /* 0x20000075ff887230 */ /* 0x020fe20000004100 */
[----:B------:R-:W-:Y:S06]  /*3c40*/  BRA `(.L_x_36976) ;  /* 0x0000000000107947 */ /* 0x000fec0003800000 */
.L_x_36975:
[----:B-----5:R-:W-:Y:S02]  /*3c50*/  HADD2.F32 R136, -RZ, R113.H0_H0 ;  /* 0x20000071ff887230 */ /* 0x020fe40000004100 */
[----:B------:R-:W-:-:S03]  /*3c60*/  @P2 HADD2.F32 R120, -RZ, R117.H0_H0 ;  /* 0x20000075ff782230 */ /* 0x000fc60000004100 */
[----:B------:R-:W-:-:S04]  /*3c70*/  FMUL.FTZ R136, R136, UR8 ;  /* 0x0000000888887c20 */ /* 0x000fc80008410000 */
[----:B------:R-:W-:-:S07]  /*3c80*/  @P2 FADD.FTZ R136, R120, R136 ;  /* 0x0000008878882221 */ /* 0x000fce0000010000 */
.L_x_36976:
[----:B------:R-:W-:Y:S05]  /*3c90*/  BSYNC B1 ;  /* 0x0000000000017941 */ /* 0x000fea0003800000 */
.L_x_36974:
[----:B------:R-:W-:Y:S04]  /*3ca0*/  BSSY B1, `(.L_x_36977) ;  /* 0x000000a000017945 */ /* 0x000fe80003800000 */
[----:B------:R-:W-:Y:S05]  /*3cb0*/  @P3 BRA `(.L_x_36978) ;  /* 0x0000000000103947 */ /* 0x000fea0003800000 */
[----:B------:R-:W-:Y:S01]  /*3cc0*/  HFMA2.MMA R137, -RZ, RZ, 0, 0 ;  /* 0x00000000ff897435 */ /* 0x000fe200000001ff */
[----:B------:R-:W-:Y:S10]  /*3cd0*/  @!P2 BRA `(.L_x_36979) ;  /* 0x000000000018a947 */ /* 0x000ff40003800000 */
[----:B-----5:R-:W-:Y:S01]  /*3ce0*/  HADD2.F32 R137, -RZ, R117.H1_H1 ;  /* 0x30000075ff897230 */ /* 0x020fe20000004100 */
[----:B------:R-:W-:Y:S06]  /*3cf0*/  BRA `(.L_x_36979) ;  /* 0x0000000000107947 */ /* 0x000fec0003800000 */
.L_x_36978:
[----:B-----5:R-:W-:-:S05]  /*3d00*/  HADD2.F32 R120, -RZ, R113.H1_H1 ;  /* 0x30000071ff787230 */ /* 0x020fca0000004100 */
[----:B------:R-:W-:Y:S01]  /*3d10*/  FMUL.FTZ R137, R120, UR8 ;  /* 0x0000000878897c20 */ /* 0x000fe20008410000 */
[----:B------:R-:W-:-:S05]  /*3d20*/  @P2 HADD2.F32 R120, -RZ, R117.H1_H1 ;  /* 0x30000075ff782230 */ /* 0x000fca0000004100 */
[----:B------:R-:W-:-:S07]  /*3d30*/  @P2 FADD.FTZ R137, R120, R137 ;  /* 0x0000008978892221 */ /* 0x000fce0000010000 */
.L_x_36979:
[----:B------:R-:W-:Y:S05]  /*3d40*/  BSYNC B1 ;  /* 0x0000000000017941 */ /* 0x000fea0003800000 */
.L_x_36977:
[----:B------:R-:W-:Y:S04]  /*3d50*/  BSSY B1, `(.L_x_36980) ;  /* 0x000000a000017945 */ /* 0x000fe80003800000 */
[----:B------:R-:W-:Y:S05]  /*3d60*/  @P3 BRA `(.L_x_36981) ;  /* 0x0000000000103947 */ /* 0x000fea0003800000 */
[----:B------:R-:W-:Y:S01]  /*3d70*/  MOV R138, RZ ;  /* 0x000000ff008a7202 */ /* 0x000fe20000000f00 */
[----:B------:R-:W-:Y:S06]  /*3d80*/  @!P2 BRA `(.L_x_36982) ;  /* 0x000000000018a947 */ /* 0x000fec0003800000 */
[----:B-----5:R-:W-:Y:S01]  /*3d90*/  HADD2.F32 R138, -RZ, R118.H0_H0 ;  /* 0x20000076ff8a7230 */ /* 0x020fe20000004100 */
[----:B------:R-:W-:Y:S06]  /*3da0*/  BRA `(.L_x_36982) ;  /* 0x0000000000107947 */ /* 0x000fec0003800000 */
.L_x_36981:
[----:B-----5:R-:W-:-:S05]  /*3db0*/  HADD2.F32 R120, -RZ, R114.H0_H0 ;  /* 0x20000072ff787230 */ /* 0x020fca0000004100 */
[----:B------:R-:W-:Y:S01]  /*3dc0*/  FMUL.FTZ R138, R120, UR8 ;  /* 0x00000008788a7c20 */ /* 0x000fe20008410000 */
[----:B------:R-:W-:-:S05]  /*3dd0*/  @P2 HADD2.F32 R120, -RZ, R118.H0_H0 ;  /* 0x20000076ff782230 */ /* 0x000fca0000004100 */
[----:B------:R-:W-:-:S07]  /*3de0*/  @P2 FADD.FTZ R138, R120, R138 ;  /* 0x0000008a788a2221 */ /* 0x000fce0000010000 */
.L_x_36982:
[----:B------:R-:W-:Y:S05]  /*3df0*/  BSYNC B1 ;  /* 0x0000000000017941 */ /* 0x000fea0003800000 */
.L_x_36980:
[----:B------:R-:W-:Y:S04]  /*3e00*/  BSSY B1, `(.L_x_36983) ;  /* 0x000000a000017945 */ /* 0x000fe80003800000 */
[----:B------:R-:W-:Y:S05]  /*3e10*/  @P3 BRA `(.L_x_36984) ;  /* 0x0000000000103947 */ /* 0x000fea0003800000 */
[----:B------:R-:W-:Y:S01]  /*3e20*/  HFMA2.MMA R139, -RZ, RZ, 0, 0 ;  /* 0x00000000ff8b7435 */ /* 0x000fe200000001ff */
[----:B------:R-:W-:Y:S10]  /*3e30*/  @!P2 BRA `(.L_x_36985) ;  /* 0x000000000018a947 */ /* 0x000ff40003800000 */
[----:B-----5:R-:W-:Y:S01]  /*3e40*/  HADD2.F32 R139, -RZ, R118.H1_H1 ;  /* 0x30000076ff8b7230 */ /* 0x020fe20000004100 */
[----:B------:R-:W-:Y:S06]  /*3e50*/  BRA `(.L_x_36985) ;  /* 0x0000000000107947 */ /* 0x000fec0003800000 */
.L_x_36984:
[----:B-----5:R-:W-:-:S05]  /*3e60*/  HADD2.F32 R120, -RZ, R114.H1_H1 ;  /* 0x30000072ff787230 */ /* 0x020fca0000004100 */
[----:B------:R-:W-:Y:S01]  /*3e70*/  FMUL.FTZ R139, R120, UR8 ;  /* 0x00000008788b7c20 */ /* 0x000fe20008410000 */
[----:B------:R-:W-:-:S05]  /*3e80*/  @P2 HADD2.F32 R120, -RZ, R118.H1_H1 ;  /* 0x30000076ff782230 */ /* 0x000fca0000004100 */
[----:B------:R-:W-:-:S07]  /*3e90*/  @P2 FADD.FTZ R139, R120, R139 ;  /* 0x0000008b788b2221 */ /* 0x000fce0000010000 */
.L_x_36985:
[----:B------:R-:W-:Y:S05]  /*3ea0*/  BSYNC B1 ;  /* 0x0000000000017941 */ /* 0x000fea0003800000 */
.L_x_36983:
[----:B------:R-:W-:Y:S04]  /*3eb0*/  BSSY B1, `(.L_x_36986) ;  /* 0x000000a000017945 */ /* 0x000fe80003800000 */
[----:B------:R-:W-:Y:S05]  /*3ec0*/  @P3 BRA `(.L_x_36987) ;  /* 0x0000000000103947 */ /* 0x000fea0003800000 */
[----:B------:R-:W-:Y:S01]  /*3ed0*/  MOV R140, RZ ;  /* 0x000000ff008c7202 */ /* 0x000fe20000000f00 */
[----:B------:R-:W-:Y:S06]  /*3ee0*/  @!P2 BRA `(.L_x_36988) ;  /* 0x000000000018a947 */ /* 0x000fec0003800000 */
[----:B-----5:R-:W-:Y:S01]  /*3ef0*/  HADD2.F32 R140, -RZ, R119.H0_H0 ;  /* 0x20000077ff8c7230 */ /* 0x020fe20000004100 */
[----:B------:R-:W-:Y:S06]  /*3f00*/  BRA `(.L_x_36988) ;  /* 0x0000000000107947 */ /* 0x000fec0003800000 */
.L_x_36987:
[----:B-----5:R-:W-:-:S05]  /*3f10*/  HADD2.F32 R120, -RZ, R115.H0_H0 ;  /* 0x20000073ff787230 */ /* 0x020fca0000004100 */
[----:B------:R-:W-:Y:S01]  /*3f20*/  FMUL.FTZ R140, R120, UR8 ;  /* 0x00000008788c7c20 */ /* 0x000fe20008410000 */
[----:B------:R-:W-:-:S05]  /*3f30*/  @P2 HADD2.F32 R120, -RZ, R119.H0_H0 ;  /* 0x20000077ff782230 */ /* 0x000fca0000004100 */
[----:B------:R-:W-:-:S07]  /*3f40*/  @P2 FADD.FTZ R140, R120, R140 ;  /* 0x0000008c788c2221 */ /* 0x000fce0000010000 */
.L_x_36988:
[----:B------:R-:W-:Y:S05]  /*3f50*/  BSYNC B1 ;  /* 0x0000000000017941 */ /* 0x000fea0003800000 */
.L_x_36986:
[----:B------:R-:W-:Y:S04]  /*3f60*/  BSSY B1, `(.L_x_36989) ;  /* 0x000000a000017945 */ /* 0x000fe80003800000 */
[----:B------:R-:W-:Y:S05]  /*3f70*/  @P3 BRA `(.L_x_36990) ;  /* 0x0000000000103947 */ /* 0x000fea0003800000 */
[----:B------:R-:W-:Y:S01]  /*3f80*/  HFMA2.MMA R141, -RZ, RZ, 0, 0 ;  /* 0x00000000ff8d7435 */ /* 0x000fe200000001ff */
[----:B------:R-:W-:Y:S10]  /*3f90*/  @!P2 BRA `(.L_x_36991) ;  /* 0x000000000018a947 */ /* 0x000ff40003800000 */
[----:B-----5:R-:W-:Y:S01]  /*3fa0*/  HADD2.F32 R141, -RZ, R119.H1_H1 ;  /* 0x30000077ff8d7230 */ /* 0x020fe20000004100 */
[----:B------:R-:W-:Y:S06]  /*3fb0*/  BRA `(.L_x_36991) ;  /* 0x0000000000107947 */ /* 0x000fec0003800000 */
.L_x_36990:
[----:B-----5:R-:W-:-:S05]  /*3fc0*/  HADD2.F32 R120, -RZ, R115.H1_H1 ;  /* 0x30000073ff787230 */ /* 0x020fca0000004100 */
[----:B------:R-:W-:Y:S01]  /*3fd0*/  FMUL.FTZ R141, R120, UR8 ;  /* 0x00000008788d7c20 */ /* 0x000fe20008410000 */
[----:B------:R-:W-:-:S05]  /*3fe0*/  @P2 HADD2.F32 R120, -RZ, R119.H1_H1 ;  /* 0x30000077ff782230 */ /* 0x000fca0000004100 */
[----:B------:R-:W-:-:S07]  /*3ff0*/  @P2 FADD.FTZ R141, R120, R141 ;  /* 0x0000008d788d2221 */ /* 0x000fce0000010000 */
.L_x_36991:
[----:B------:R-:W-:Y:S05]  /*4000*/  BSYNC B1 ;  /* 0x0000000000017941 */ /* 0x000fea0003800000 */
.L_x_36989:
        /* <DEDUP_REMOVED lines=9> */
.L_x_36967:
[----:B------:R-:W-:Y:S05]  /*40a0*/  BSYNC B0 ;  /* 0x0000000000007941 */ /* 0x000fea0003800000 */
.L_x_36966:
        /* <DEDUP_REMOVED lines=18> */
.L_x_36995:
[----:B-----5:R-:W-:Y:S02]  /*41d0*/  HADD2.F32 R142, -RZ, R112.H0_H0 ;  /* 0x20000070ff8e7230 */ /* 0x020fe40000004100 */
[----:B------:R-:W-:-:S03]  /*41e0*/  @P2 HADD2.F32 R120, -RZ, R116.H0_H0 ;  /* 0x20000074ff782230 */ /* 0x000fc60000004100 */
[----:B------:R-:W-:-:S04]  /*41f0*/  FMUL.FTZ R142, R142, UR8 ;  /* 0x000000088e8e7c20 */ /* 0x000fc80008410000 */
[----:B------:R-:W-:-:S07]  /*4200*/  @P2 FADD.FTZ R142, R120, R142 ;  /* 0x0000008e788e2221 */ /* 0x000fce0000010000 */
.L_x_36996:
[----:B------:R-:W-:Y:S05]  /*4210*/  BSYNC B1 ;  /* 0x0000000000017941 */ /* 0x000fea0003800000 */
.L_x_36994:
[----:B------:R-:W-:Y:S04]  /*4220*/  BSSY B1, `(.L_x_36997) ;  /* 0x000000a000017945 */ /* 0x000fe80003800000 */
[----:B------:R-:W-:Y:S05]  /*4230*/  @P3 BRA `(.L_x_36998) ;  /* 0x0000000000103947 */ /* 0x000fea0003800000 */
[----:B------:R-:W-:Y:S01]  /*4240*/  HFMA2.MMA R143, -RZ, RZ, 0, 0 ;  /* 0x00000000ff8f7435 */ /* 0x000fe200000001ff */
[----:B------:R-:W-:Y:S10]  /*4250*/  @!P2 BRA `(.L_x_36999) ;  /* 0x000000000018a947 */ /* 0x000ff40003800000 */
[----:B-----5:R-:W-:Y:S01]  /*4260*/  HADD2.F32 R143, -RZ, R116.H1_H1 ;  /* 0x30000074ff8f7230 */ /* 0x020fe20000004100 */
[----:B------:R-:W-:Y:S06]  /*4270*/  BRA `(.L_x_36999) ;  /* 0x0000000000107947 */ /* 0x000fec0003800000 */
.L_x_36998:
[----:B-----5:R-:W-:Y:S02]  /*4280*/  HADD2.F32 R143, -RZ, R112.H1_H1 ;  /* 0x30000070ff8f7230 */ /* 0x020fe40000004100 */
[----:B------:R-:W-:-:S03]  /*4290*/  @P2 HADD2.F32 R120, -RZ, R116.H1_H1 ;  /* 0x30000074ff782230 */ /* 0x000fc60000004100 */
[----:B------:R-:W-:-:S04]  /*42a0*/  FMUL.FTZ R143, R143, UR8 ;  /* 0x000000088f8f7c20 */ /* 0x000fc80008410000 */
[----:B------:R-:W-:-:S07]  /*42b0*/  @P2 FADD.FTZ R143, R120, R143 ;  /* 0x0000008f788f2221 */ /* 0x000fce0000010000 */
.L_x_36999:
[----:B------:R-:W-:Y:S05]  /*42c0*/  BSYNC B1 ;  /* 0x0000000000017941 */ /* 0x000fea0003800000 */
.L_x_36997:
[----:B------:R-:W-:Y:S04]  /*42d0*/  BSSY B1, `(.L_x_37000) ;  /* 0x000000a000017945 */ /* 0x000fe80003800000 */
[----:B------:R-:W-:Y:S05]  /*42e0*/  @P3 BRA `(.L_x_37001) ;  /* 0x0000000000103947 */ /* 0x000fea0003800000 */
[----:B------:R-:W-:Y:S01]  /*42f0*/  MOV R144, RZ ;  /* 0x000000ff00907202 */ /* 0x000fe20000000f00 */
[----:B------:R-:W-:Y:S06]  /*4300*/  @!P2 BRA `(.L_x_37002) ;  /* 0x000000000018a947 */ /* 0x000fec0003800000 */
[----:B-----5:R-:W-:Y:S01]  /*4310*/  HADD2.F32 R144, -RZ, R117.H0_H0 ;  /* 0x20000075ff907230 */ /* 0x020fe20000004100 */
[----:B------:R-:W-:Y:S06]  /*4320*/  BRA `(.L_x_37002) ;  /* 0x0000000000107947 */ /* 0x000fec0003800000 */
.L_x_37001:
[----:B-----5:R-:W-:Y:S02]  /*4330*/  HADD2.F32 R144, -RZ, R113.H0_H0 ;  /* 0x20000071ff907230 */ /* 0x020fe40000004100 */
[----:B------:R-:W-:-:S03]  /*4340*/  @P2 HADD2.F32 R120, -RZ, R117.H0_H0 ;  /* 0x20000075ff782230 */ /* 0x000fc60000004100 */
[----:B------:R-:W-:-:S04]  /*4350*/  FMUL.FTZ R144, R144, UR8 ;  /* 0x0000000890907c20 */ /* 0x000fc80008410000 */
[----:B------:R-:W-:-:S07]  /*4360*/  @P2 FADD.FTZ R144, R120, R144 ;  /* 0x0000009078902221 */ /* 0x000fce0000010000 */
.L_x_37002:
[----:B------:R-:W-:Y:S05]  /*4370*/  BSYNC B1 ;  /* 0x0000000000017941 */ /* 0x000fea0003800000 */
.L_x_37000:
[----:B------:R-:W-:Y:S04]  /*4380*/  BSSY B1, `(.L_x_37003) ;  /* 0x000000a000017945 */ /* 0x000fe80003800000 */
[----:B------:R-:W-:Y:S05]  /*4390*/  @P3 BRA `(.L_x_37004) ;  /* 0x0000000000103947 */ /* 0x000fea0003800000 */
[----:B------:R-:W-:Y:S01]  /*43a0*/  HFMA2.MMA R145, -RZ, RZ, 0, 0 ;  /* 0x00000000ff917435 */ /* 0x000fe200000001ff */
[----:B------:R-:W-:Y:S10]  /*43b0*/  @!P2 BRA `(.L_x_37005) ;  /* 0x000000000018a947 */ /* 0x000ff40003800000 */
[----:B-----5:R-:W-:Y:S01]  /*43c0*/  HADD2.F32 R145, -RZ, R117.H1_H1 ;  /* 0x30000075ff917230 */ /* 0x020fe20000004100 */
[----:B------:R-:W-:Y:S06]  /*43d0*/  BRA `(.L_x_37005) ;  /* 0x0000000000107947 */ /* 0x000fec0003800000 */
.L_x_37004:
[----:B-----5:R-:W-:-:S05]  /*43e0*/  HADD2.F32 R120, -RZ, R113.H1_H1 ;  /* 0x30000071ff787230 */ /* 0x020fca0000004100 */
[----:B------:R-:W-:Y:S01]  /*43f0*/  FMUL.FTZ R145, R120, UR8 ;  /* 0x0000000878917c20 */ /* 0x000fe20008410000 */
[----:B------:R-:W-:-:S05]  /*4400*/  @P2 HADD2.F32 R120, -RZ, R117.H1_H1 ;  /* 0x30000075ff782230 */ /* 0x000fca0000004100 */
[----:B------:R-:W-:-:S07]  /*4410*/  @P2 FADD.FTZ R145, R120, R145 ;  /* 0x0000009178912221 */ /* 0x000fce0000010000 */
.L_x_37005:
[----:B------:R-:W-:Y:S05]  /*4420*/  BSYNC B1 ;  /* 0x0000000000017941 */ /* 0x000fea0003800000 */
.L_x_37003:
[----:B------:R-:W-:Y:S04]  /*4430*/  BSSY B1, `(.L_x_37006) ;  /* 0x000000a000017945 */ /* 0x000fe80003800000 */
[----:B------:R-:W-:Y:S05]  /*4440*/  @P3 BRA `(.L_x_37007) ;  /* 0x0000000000103947 */ /* 0x000fea0003800000 */
[----:B------:R-:W-:Y:S01]  /*4450*/  MOV R146, RZ ;  /* 0x000000ff00927202 */ /* 0x000fe20000000f00 */
[----:B------:R-:W-:Y:S06]  /*4460*/  @!P2 BRA `(.L_x_37008) ;  /* 0x000000000018a947 */ /* 0x000fec0003800000 */
[----:B-----5:R-:W-:Y:S01]  /*4470*/  HADD2.F32 R146, -RZ, R118.H0_H0 ;  /* 0x20000076ff927230 */ /* 0x020fe20000004100 */
[----:B------:R-:W-:Y:S06]  /*4480*/  BRA `(.L_x_37008) ;  /* 0x0000000000107947 */ /* 0x000fec0003800000 */
.L_x_37007:
[----:B-----5:R-:W-:-:S05]  /*4490*/  HADD2.F32 R120, -RZ, R114.H0_H0 ;  /* 0x20000072ff787230 */ /* 0x020fca0000004100 */
[----:B------:R-:W-:Y:S01]  /*44a0*/  FMUL.FTZ R146, R120, UR8 ;  /* 0x0000000878927c20 */ /* 0x000fe20008410000 */
[----:B------:R-:W-:-:S05]  /*44b0*/  @P2 HADD2.F32 R120, -RZ, R118.H0_H0 ;  /* 0x20000076ff782230 */ /* 0x000fca0000004100 */
[----:B------:R-:W-:-:S07]  /*44c0*/  @P2 FADD.FTZ R146, R120, R146 ;  /* 0x0000009278922221 */ /* 0x000fce0000010000 */
.L_x_37008:
[----:B------:R-:W-:Y:S05]  /*44d0*/  BSYNC B1 ;  /* 0x0000000000017941 */ /* 0x000fea0003800000 */
.L_x_37006:
[----:B------:R-:W-:Y:S04]  /*44e0*/  BSSY B1, `(.L_x_37009) ;  /* 0x000000a000017945 */ /* 0x000fe80003800000 */
[----:B------:R-:W-:Y:S05]  /*44f0*/  @P3 BRA `(.L_x_37010) ;  /* 0x0000000000103947 */ /* 0x000fea0003800000 */
[----:B------:R-:W-:Y:S01]  /*4500*/  HFMA2.MMA R147, -RZ, RZ, 0, 0 ;  /* 0x00000000ff937435 */ /* 0x000fe200000001ff */
[----:B------:R-:W-:Y:S10]  /*4510*/  @!P2 BRA `(.L_x_37011) ;  /* 0x000000000018a947 */ /* 0x000ff40003800000 */
[----:B-----5:R-:W-:Y:S01]  /*4520*/  HADD2.F32 R147, -RZ, R118.H1_H1 ;  /* 0x30000076ff937230 */ /* 0x020fe20000004100 */
[----:B------:R-:W-:Y:S06]  /*4530*/  BRA `(.L_x_37011) ;  /* 0x0000000000107947 */ /* 0x000fec0003800000 */
.L_x_37010:
[----:B-----5:R-:W-:-:S05]  /*4540*/  HADD2.F32 R120, -RZ, R114.H1_H1 ;  /* 0x30000072ff787230 */ /* 0x020fca0000004100 */
[----:B------:R-:W-:Y:S01]  /*4550*/  FMUL.FTZ R147, R120, UR8 ;  /* 0x0000000878937c20 */ /* 0x000fe20008410000 */
[----:B------:R-:W-:-:S05]  /*4560*/  @P2 HADD2.F32 R120, -RZ, R118.H1_H1 ;  /* 0x30000076ff782230 */ /* 0x000fca0000004100 */
[----:B------:R-:W-:-:S07]  /*4570*/  @P2 FADD.FTZ R147, R120, R147 ;  /* 0x0000009378932221 */ /* 0x000fce0000010000 */
.L_x_37011:
[----:B------:R-:W-:Y:S05]  /*4580*/  BSYNC B1 ;  /* 0x0000000000017941 */ /* 0x000fea0003800000 */
.L_x_37009:
[----:B------:R-:W-:Y:S04]  /*4590*/  BSSY B1, `(.L_x_37012) ;  /* 0x000000a000017945 */ /* 0x000fe80003800000 */
[----:B------:R-:W-:Y:S05]  /*45a0*/  @P3 BRA `(.L_x_37013) ;  /* 0x0000000000103947 */ /* 0x000fea0003800000 */
[----:B------:R-:W-:Y:S01]  /*45b0*/  MOV R148, RZ ;  /* 0x000000ff00947202 */ /* 0x000fe20000000f00 */
[----:B------:R-:W-:Y:S06]  /*45c0*/  @!P2 BRA `(.L_x_37014) ;  /* 0x000000000018a947 */ /* 0x000fec0003800000 */
[----:B-----5:R-:W-:Y:S01]  /*45d0*/  HADD2.F32 R148, -RZ, R119.H0_H0 ;  /* 0x20000077ff947230 */ /* 0x020fe20000004100 */
[----:B------:R-:W-:Y:S06]  /*45e0*/  BRA `(.L_x_37014) ;  /* 0x0000000000107947 */ /* 0x000fec0003800000 */
.L_x_37013:
[----:B-----5:R-:W-:-:S05]  /*45f0*/  HADD2.F32 R120, -RZ, R115.H0_H0 ;  /* 0x20000073ff787230 */ /* 0x020fca0000004100 */
[----:B------:R-:W-:Y:S01]  /*4600*/  FMUL.FTZ R148, R120, UR8 ;  /* 0x0000000878947c20 */ /* 0x000fe20008410000 */
[----:B------:R-:W-:-:S05]  /*4610*/  @P2 HADD2.F32 R120, -RZ, R119.H0_H0 ;  /* 0x20000077ff782230 */ /* 0x000fca0000004100 */
[----:B------:R-:W-:-:S07]  /*4620*/  @P2 FADD.FTZ R148, R120, R148 ;  /* 0x0000009478942221 */ /* 0x000fce0000010000 */
.L_x_37014:
[----:B------:R-:W-:Y:S05]  /*4630*/  BSYNC B1 ;  /* 0x0000000000017941 */ /* 0x000fea0003800000 */
.L_x_37012:
[----:B------:R-:W-:Y:S04]  /*4640*/  BSSY B1, `(.L_x_37015) ;  /* 0x000000a000017945 */ /* 0x000fe80003800000 */
[----:B------:R-:W-:Y:S05]  /*4650*/  @P3 BRA `(.L_x_37016) ;  /* 0x0000000000103947 */ /* 0x000fea0003800000 */
[----:B------:R-:W-:Y:S01]  /*4660*/  HFMA2.MMA R149, -RZ, RZ, 0, 0 ;  /* 0x00000000ff957435 */ /* 0x000fe200000001ff */
[----:B------:R-:W-:Y:S10]  /*4670*/  @!P2 BRA `(.L_x_37017) ;  /* 0x000000000018a947 */ /* 0x000ff40003800000 */
[----:B-----5:R-:W-:Y:S01]  /*4680*/  HADD2.F32 R149, -RZ, R119.H1_H1 ;  /* 0x30000077ff957230 */ /* 0x020fe20000004100 */
[----:B------:R-:W-:Y:S06]  /*4690*/  BRA `(.L_x_37017) ;  /* 0x0000000000107947 */ /* 0x000fec0003800000 */
.L_x_37016:
[----:B-----5:R-:W-:-:S05]  /*46a0*/  HADD2.F32 R120, -RZ, R115.H1_H1 ;  /* 0x30000073ff787230 */ /* 0x020fca0000004100 */
[----:B------:R-:W-:Y:S01]  /*46b0*/  FMUL.FTZ R149, R120, UR8 ;  /* 0x0000000878957c20 */ /* 0x000fe20008410000 */
[----:B------:R-:W-:-:S05]  /*46c0*/  @P2 HADD2.F32 R120, -RZ, R119.H1_H1 ;  /* 0x30000077ff782230 */ /* 0x000fca0000004100 */
[----:B------:R-:W-:-:S07]  /*46d0*/  @P2 FADD.FTZ R149, R120, R149 ;  /* 0x0000009578952221 */ /* 0x000fce0000010000 */
.L_x_37017:
[----:B------:R-:W-:Y:S05]  /*46e0*/  BSYNC B1 ;  /* 0x0000000000017941 */ /* 0x000fea0003800000 */
.L_x_37015:
        /* <DEDUP_REMOVED lines=9> */
.L_x_36993:
[----:B------:R-:W-:Y:S05]  /*4780*/  BSYNC B0 ;  /* 0x0000000000007941 */ /* 0x000fea0003800000 */
.L_x_36992:
        /* <DEDUP_REMOVED lines=18> */
.L_x_37021:
[----:B-----5:R-:W-:Y:S02]  /*48b0*/  HADD2.F32 R150, -RZ, R112.H0_H0 ;  /* 0x20000070ff967230 */ /* 0x020fe40000004100 */
[----:B------:R-:W-:-:S03]  /*48c0*/  @P2 HADD2.F32 R120, -RZ, R116.H0_H0 ;  /* 0x20000074ff782230 */ /* 0x000fc60000004100 */
[----:B------:R-:W-:-:S04]  /*48d0*/  FMUL.FTZ R150, R150, UR8 ;  /* 0x0000000896967c20 */ /* 0x000fc80008410000 */
[----:B------:R-:W-:-:S07]  /*48e0*/  @P2 FADD.FTZ R150, R120, R150 ;  /* 0x0000009678962221 */ /* 0x000fce0000010000 */
.L_x_37022:
[----:B------:R-:W-:Y:S05]  /*48f0*/  BSYNC B1 ;  /* 0x0000000000017941 */ /* 0x000fea0003800000 */
.L_x_37020:
[----:B------:R-:W-:Y:S04]  /*4900*/  BSSY B1, `(.L_x_37023) ;  /* 0x000000a000017945 */ /* 0x000fe80003800000 */
[----:B------:R-:W-:Y:S05]  /*4910*/  @P3 BRA `(.L_x_37024) ;  /* 0x0000000000103947 */ /* 0x000fea0003800000 */
[----:B------:R-:W-:Y:S01]  /*4920*/  HFMA2.MMA R151, -RZ, RZ, 0, 0 ;  /* 0x00000000ff977435 */ /* 0x000fe200000001ff */
[----:B------:R-:W-:Y:S10]  /*4930*/  @!P2 BRA `(.L_x_37025) ;  /* 0x000000000018a947 */ /* 0x000ff40003800000 */
[----:B-----5:R-:W-:Y:S01]  /*4940*/  HADD2.F32 R151, -RZ, R116.H1_H1 ;  /* 0x30000074ff977230 */ /* 0x020fe20000004100 */
[----:B------:R-:W-:Y:S06]  /*4950*/  BRA `(.L_x_37025) ;  /* 0x0000000000107947 */ /* 0x000fec0003800000 */
.L_x_37024:
[----:B-----5:R-:W-:Y:S02]  /*4960*/  HADD2.F32 R151, -RZ, R112.H1_H1 ;  /* 0x30000070ff977230 */ /* 0x020fe40000004100 */
[----:B------:R-:W-:-:S03]  /*4970*/  @P2 HADD2.F32 R120, -RZ, R116.H1_H1 ;  /* 0x30000074ff782230 */ /* 0x000fc60000004100 */
[----:B------:R-:W-:-:S04]  /*4980*/  FMUL.FTZ R151, R151, UR8 ;  /* 0x0000000897977c20 */ /* 0x000fc80008410000 */
[----:B------:R-:W-:-:S07]  /*4990*/  @P2 FADD.FTZ R151, R120, R151 ;  /* 0x0000009778972221 */ /* 0x000fce0000010000 */
.L_x_37025:
[----:B------:R-:W-:Y:S05]  /*49a0*/  BSYNC B1 ;  /* 0x0000000000017941 */ /* 0x000fea0003800000 */
.L_x_37023:
[----:B------:R-:W-:Y:S04]  /*49b0*/  BSSY B1, `(.L_x_37026) ;  /* 0x000000a000017945 */ /* 0x000fe80003800000 */
[----:B------:R-:W-:Y:S05]  /*49c0*/  @P3 BRA `(.L_x_37027) ;  /* 0x0000000000103947 */ /* 0x000fea0003800000 */
[----:B------:R-:W-:Y:S01]  /*49d0*/  MOV R152, RZ ;  /* 0x000000ff00987202 */ /* 0x000fe20000000f00 */
[----:B------:R-:W-:Y:S06]  /*49e0*/  @!P2 BRA `(.L_x_37028) ;  /* 0x000000000018a947 */ /* 0x000fec0003800000 */
[----:B-----5:R-:W-:Y:S01]  /*49f0*/  HADD2.F32 R152, -RZ, R117.H0_H0 ;  /* 0x20000075ff987230 */ /* 0x020fe20000004100 */
[----:B------:R-:W-:Y:S06]  /*4a00*/  BRA `(.L_x_37028) ;  /* 0x0000000000107947 */ /* 0x000fec0003800000 */
.L_x_37027:
[----:B-----5:R-:W-:Y:S02]  /*4a10*/  HADD2.F32 R152, -RZ, R113.H0_H0 ;  /* 0x20000071ff987230 */ /* 0x020fe40000004100 */
[----:B------:R-:W-:-:S03]  /*4a20*/  @P2 HADD2.F32 R120, -RZ, R117.H0_H0 ;  /* 0x20000075ff782230 */ /* 0x000fc60000004100 */
[----:B------:R-:W-:-:S04]  /*4a30*/  FMUL.FTZ R152, R152, UR8 ;  /* 0x0000000898987c20 */ /* 0x000fc80008410000 */
[----:B------:R-:W-:-:S07]  /*4a40*/  @P2 FADD.FTZ R152, R120, R152 ;  /* 0x0000009878982221 */ /* 0x000fce0000010000 */
.L_x_37028:
[----:B------:R-:W-:Y:S05]  /*4a50*/  BSYNC B1 ;  /* 0x0000000000017941 */ /* 0x000fea0003800000 */
.L_x_37026:
[----:B------:R-:W-:Y:S04]  /*4a60*/  BSSY B1, `(.L_x_37029) ;  /* 0x000000a000017945 */ /* 0x000fe80003800000 */
[----:B------:R-:W-:Y:S05]  /*4a70*/  @P3 BRA `(.L_x_37030) ;  /* 0x0000000000103947 */ /* 0x000fea0003800000 */
[----:B------:R-:W-:Y:S01]  /*4a80*/  HFMA2.MMA R153, -RZ, RZ, 0, 0 ;  /* 0x00000000ff997435 */ /* 0x000fe200000001ff */
[----:B------:R-:W-:Y:S10]  /*4a90*/  @!P2 BRA `(.L_x_37031) ;  /* 0x000000000018a947 */ /* 0x000ff40003800000 */
[----:B-----5:R-:W-:Y:S01]  /*4aa0*/  HADD2.F32 R153, -RZ, R117.H1_H1 ;  /* 0x30000075ff997230 */ /* 0x020fe20000004100 */
[----:B------:R-:W-:Y:S06]  /*4ab0*/  BRA `(.L_x_37031) ;  /* 0x0000000000107947 */ /* 0x000fec0003800000 */
.L_x_37030:
[----:B-----5:R-:W-:-:S05]  /*4ac0*/  HADD2.F32 R120, -RZ, R113.H1_H1 ;  /* 0x30000071ff787230 */ /* 0x020fca0000004100 */
[----:B------:R-:W-:Y:S01]  /*4ad0*/  FMUL.FTZ R153, R120, UR8 ;  /* 0x0000000878997c20 */ /* 0x000fe20008410000 */
[----:B------:R-:W-:-:S05]  /*4ae0*/  @P2 HADD2.F32 R120, -RZ, R117.H1_H1 ;  /* 0x30000075ff782230 */ /* 0x000fca0000004100 */
[----:B------:R-:W-:-:S07]  /*4af0*/  @P2 FADD.FTZ R153, R120, R153 ;  /* 0x0000009978992221 */ /* 0x000fce0000010000 */
.L_x_37031:
[----:B------:R-:W-:Y:S05]  /*4b00*/  BSYNC B1 ;  /* 0x0000000000017941 */ /* 0x000fea0003800000 */
.L_x_37029:
[----:B------:R-:W-:Y:S04]  /*4b10*/  BSSY B1, `(.L_x_37032) ;  /* 0x000000a000017945 */ /* 0x000fe80003800000 */
[----:B------:R-:W-:Y:S05]  /*4b20*/  @P3 BRA `(.L_x_37033) ;  /* 0x0000000000103947 */ /* 0x000fea0003800000 */
[----:B------:R-:W-:Y:S01]  /*4b30*/  MOV R154, RZ ;  /* 0x000000ff009a7202 */ /* 0x000fe20000000f00 */
[----:B------:R-:W-:Y:S06]  /*4b40*/  @!P2 BRA `(.L_x_37034) ;  /* 0x000000000018a947 */ /* 0x000fec0003800000 */
[----:B-----5:R-:W-:Y:S01]  /*4b50*/  HADD2.F32 R154, -RZ, R118.H0_H0 ;  /* 0x20000076ff9a7230 */ /* 0x020fe20000004100 */
[----:B------:R-:W-:Y:S06]  /*4b60*/  BRA `(.L_x_37034) ;  /* 0x0000000000107947 */ /* 0x000fec0003800000 */
.L_x_37033:
[----:B-----5:R-:W-:-:S05]  /*4b70*/  HADD2.F32 R120, -RZ, R114.H0_H0 ;  /* 0x20000072ff787230 */ /* 0x020fca0000004100 */
[----:B------:R-:W-:Y:S01]  /*4b80*/  FMUL.FTZ R154, R120, UR8 ;  /* 0x00000008789a7c20 */ /* 0x000fe20008410000 */
[----:B------:R-:W-:-:S05]  /*4b90*/  @P2 HADD2.F32 R120, -RZ, R118.H0_H0 ;  /* 0x20000076ff782230 */ /* 0x000fca0000004100 */
[----:B------:R-:W-:-:S07]  /*4ba0*/  @P2 FADD.FTZ R154, R120, R154 ;  /* 0x0000009a789a2221 */ /* 0x000fce0000010000 */
.L_x_37034:
[----:B------:R-:W-:Y:S05]  /*4bb0*/  BSYNC B1 ;  /* 0x0000000000017941 */ /* 0x000fea0003800000 */
.L_x_37032:
[----:B------:R-:W-:Y:S04]  /*4bc0*/  BSSY B1, `(.L_x_37035) ;  /* 0x000000a000017945 */ /* 0x000fe80003800000 */
[----:B------:R-:W-:Y:S05]  /*4bd0*/  @P3 BRA `(.L_x_37036) ;  /* 0x0000000000103947 */ /* 0x000fea0003800000 */
[----:B------:R-:W-:Y:S01]  /*4be0*/  HFMA2.MMA R155, -RZ, RZ, 0, 0 ;  /* 0x00000000ff9b7435 */ /* 0x000fe200000001ff */
[----:B------:R-:W-:Y:S10]  /*4bf0*/  @!P2 BRA `(.L_x_37037) ;  /* 0x000000000018a947 */ /* 0x000ff40003800000 */
[----:B-----5:R-:W-:Y:S01]  /*4c00*/  HADD2.F32 R155, -RZ, R118.H1_H1 ;  /* 0x30000076ff9b7230 */ /* 0x020fe20000004100 */
[----:B------:R-:W-:Y:S06]  /*4c10*/  BRA `(.L_x_37037) ;  /* 0x0000000000107947 */ /* 0x000fec0003800000 */
.L_x_37036:
[----:B-----5:R-:W-:-:S05]  /*4c20*/  HADD2.F32 R120, -RZ, R114.H1_H1 ;  /* 0x30000072ff787230 */ /* 0x020fca0000004100 */
[----:B------:R-:W-:Y:S01]  /*4c30*/  FMUL.FTZ R155, R120, UR8 ;  /* 0x00000008789b7c20 */ /* 0x000fe20008410000 */
[----:B------:R-:W-:-:S05]  /*4c40*/  @P2 HADD2.F32 R120, -RZ, R118.H1_H1 ;  /* 0x30000076ff782230 */ /* 0x000fca0000004100 */
[----:B------:R-:W-:-:S07]  /*4c50*/  @P2 FADD.FTZ R155, R120, R155 ;  /* 0x0000009b789b2221 */ /* 0x000fce0000010000 */
.L_x_37037:
[----:B------:R-:W-:Y:S05]  /*4c60*/  BSYNC B1 ;  /* 0x0000000000017941 */ /* 0x000fea0003800000 */
.L_x_37035:
[----:B------:R-:W-:Y:S04]  /*4c70*/  BSSY B1, `(.L_x_37038) ;  /* 0x000000a000017945 */ /* 0x000fe80003800000 */
[----:B------:R-:W-:Y:S05]  /*4c80*/  @P3 BRA `(.L_x_37039) ;  /* 0x0000000000103947 */ /* 0x000fea0003800000 */
[----:B------:R-:W-:Y:S01]  /*4c90*/  MOV R156, RZ ;  /* 0x000000ff009c7202 */ /* 0x000fe20000000f00 */
[----:B------:R-:W-:Y:S06]  /*4ca0*/  @!P2 BRA `(.L_x_37040) ;  /* 0x000000000018a947 */ /* 0x000fec0003800000 */
[----:B-----5:R-:W-:Y:S01]  /*4cb0*/  HADD2.F32 R156, -RZ, R119.H0_H0 ;  /* 0x20000077ff9c7230 */ /* 0x020fe20000004100 */
[----:B------:R-:W-:Y:S06]  /*4cc0*/  BRA `(.L_x_37040) ;  /* 0x0000000000107947 */ /* 0x000fec0003800000 */
.L_x_37039:
[----:B-----5:R-:W-:-:S05]  /*4cd0*/  HADD2.F32 R120, -RZ, R115.H0_H0 ;  /* 0x20000073ff787230 */ /* 0x020fca0000004100 */
[----:B------:R-:W-:Y:S01]  /*4ce0*/  FMUL.FTZ R156, R120, UR8 ;  /* 0x00000008789c7c20 */ /* 0x000fe20008410000 */
[----:B------:R-:W-:-:S05]  /*4cf0*/  @P2 HADD2.F32 R120, -RZ, R119.H0_H0 ;  /* 0x20000077ff782230 */ /* 0x000fca0000004100 */
[----:B------:R-:W-:-:S07]  /*4d00*/  @P2 FADD.FTZ R156, R120, R156 ;  /* 0x0000009c789c2221 */ /* 0x000fce0000010000 */
.L_x_37040:
[----:B------:R-:W-:Y:S05]  /*4d10*/  BSYNC B1 ;  /* 0x0000000000017941 */ /* 0x000fea0003800000 */
.L_x_37038:
[----:B------:R-:W-:Y:S04]  /*4d20*/  BSSY B1, `(.L_x_37041) ;  /* 0x000000a000017945 */ /* 0x000fe80003800000 */
[----:B------:R-:W-:Y:S05]  /*4d30*/  @P3 BRA `(.L_x_37042) ;  /* 0x0000000000103947 */ /* 0x000fea0003800000 */
[----:B------:R-:W-:Y:S01]  /*4d40*/  HFMA2.MMA R157, -RZ, RZ, 0, 0 ;  /* 0x00000000ff9d7435 */ /* 0x000fe200000001ff */
[----:B------:R-:W-:Y:S10]  /*4d50*/  @!P2 BRA `(.L_x_37043) ;  /* 0x000000000018a947 */ /* 0x000ff40003800000 */
[----:B-----5:R-:W-:Y:S01]  /*4d60*/  HADD2.F32 R157, -RZ, R119.H1_H1 ;  /* 0x30000077ff9d7230 */ /* 0x020fe20000004100 */
[----:B------:R-:W-:Y:S06]  /*4d70*/  BRA `(.L_x_37043) ;  /* 0x0000000000107947 */ /* 0x000fec0003800000 */
.L_x_37042:
[----:B-----5:R-:W-:-:S05]  /*4d80*/  HADD2.F32 R120, -RZ, R115.H1_H1 ;  /* 0x30000073ff787230 */ /* 0x020fca0000004100 */
[----:B------:R-:W-:Y:S01]  /*4d90*/  FMUL.FTZ R157, R120, UR8 ;  /* 0x00000008789d7c20 */ /* 0x000fe20008410000 */
[----:B------:R-:W-:-:S05]  /*4da0*/  @P2 HADD2.F32 R120, -RZ, R119.H1_H1 ;  /* 0x30000077ff782230 */ /* 0x000fca0000004100 */
[----:B------:R-:W-:-:S07]  /*4db0*/  @P2 FADD.FTZ R157, R120, R157 ;  /* 0x0000009d789d2221 */ /* 0x000fce0000010000 */
.L_x_37043:
[----:B------:R-:W-:Y:S05]  /*4dc0*/  BSYNC B1 ;  /* 0x0000000000017941 */ /* 0x000fea0003800000 */
.L_x_37041:
        /* <DEDUP_REMOVED lines=9> */
.L_x_37019:
[----:B------:R-:W-:Y:S05]  /*4e60*/  BSYNC B0 ;  /* 0x0000000000007941 */ /* 0x000fea0003800000 */
.L_x_37018:
        /* <DEDUP_REMOVED lines=18> */
.L_x_37047:
[----:B-----5:R-:W-:Y:S02]  /*4f90*/  HADD2.F32 R158, -RZ, R112.H0_H0 ;  /* 0x20000070ff9e7230 */ /* 0x020fe40000004100 */
[----:B------:R-:W-:-:S03]  /*4fa0*/  @P1 HADD2.F32 R5, -RZ, R116.H0_H0 ;  /* 0x20000074ff051230 */ /* 0x000fc60000004100 */
[----:B------:R-:W-:-:S04]  /*4fb0*/  FMUL.FTZ R158, R158, UR8 ;  /* 0x000000089e9e7c20 */ /* 0x000fc80008410000 */
[----:B------:R-:W-:-:S07]  /*4fc0*/  @P1 FADD.FTZ R158, R5, R158 ;  /* 0x0000009e059e1221 */ /* 0x000fce0000010000 */
.L_x_37048:
[----:B------:R-:W-:Y:S05]  /*4fd0*/  BSYNC B1 ;  /* 0x0000000000017941 */ /* 0x000fea0003800000 */
.L_x_37046:
[----:B------:R-:W-:Y:S04]  /*4fe0*/  BSSY B1, `(.L_x_37049) ;  /* 0x000000a000017945 */ /* 0x000fe80003800000 */
[----:B------:R-:W-:Y:S05]  /*4ff0*/  @P2 BRA `(.L_x_37050) ;  /* 0x0000000000102947 */ /* 0x000fea0003800000 */
[----:B------:R-:W-:Y:S01]  /*5000*/  HFMA2.MMA R159, -RZ, RZ, 0, 0 ;  /* 0x00000000ff9f7435 */ /* 0x000fe200000001ff */
[----:B------:R-:W-:Y:S10]  /*5010*/  @!P1 BRA `(.L_x_37051) ;  /* 0x0000000000189947 */ /* 0x000ff40003800000 */
[----:B-----5:R-:W-:Y:S01]  /*5020*/  HADD2.F32 R159, -RZ, R116.H1_H1 ;  /* 0x30000074ff9f7230 */ /* 0x020fe20000004100 */
[----:B------:R-:W-:Y:S06]  /*5030*/  BRA `(.L_x_37051) ;  /* 0x0000000000107947 */ /* 0x000fec0003800000 */
.L_x_37050:
[----:B-----5:R-:W-:Y:S02]  /*5040*/  HADD2.F32 R159, -RZ, R112.H1_H1 ;  /* 0x30000070ff9f7230 */ /* 0x020fe40000004100 */
[----:B------:R-:W-:-:S03]  /*5050*/  @P1 HADD2.F32 R120, -RZ, R116.H1_H1 ;  /* 0x30000074ff781230 */ /* 0x000fc60000004100 */
[----:B------:R-:W-:-:S04]  /*5060*/  FMUL.FTZ R159, R159, UR8 ;  /* 0x000000089f9f7c20 */ /* 0x000fc80008410000 */
[----:B------:R-:W-:-:S07]  /*5070*/  @P1 FADD.FTZ R159, R120, R159 ;  /* 0x0000009f789f1221 */ /* 0x000fce0000010000 */
.L_x_37051:
[----:B------:R-:W-:Y:S05]  /*5080*/  BSYNC B1 ;  /* 0x0000000000017941 */ /* 0x000fea0003800000 */
.L_x_37049:
[----:B------:R-:W-:Y:S04]  /*5090*/  BSSY B1, `(.L_x_37052) ;  /* 0x000000a000017945 */ /* 0x000fe80003800000 */
[----:B------:R-:W-:Y:S05]  /*50a0*/  @P2 BRA `(.L_x_37053) ;  /* 0x0000000000102947 */ /* 0x000fea0003800000 */
[----:B------:R-:W-:Y:S01]  /*50b0*/  MOV R160, RZ ;  /* 0x000000ff00a07202 */ /* 0x000fe20000000f00 */
[----:B------:R-:W-:Y:S06]  /*50c0*/  @!P1 BRA `(.L_x_37054) ;  /* 0x0000000000189947 */ /* 0x000fec0003800000 */
[----:B-----5:R-:W-:Y:S01]  /*50d0*/  HADD2.F32 R160, -RZ, R117.H0_H0 ;  /* 0x20000075ffa07230 */ /* 0x020fe20000004100 */
[----:B------:R-:W-:Y:S06]  /*50e0*/  BRA `(.L_x_37054) ;  /* 0x0000000000107947 */ /* 0x000fec0003800000 */
.L_x_37053:
[----:B-----5:R-:W-:Y:S02]  /*50f0*/  HADD2.F32 R160, -RZ, R113.H0_H0 ;  /* 0x20000071ffa07230 */ /* 0x020fe40000004100 */
[----:B------:R-:W-:-:S03]  /*5100*/  @P1 HADD2.F32 R5, -RZ, R117.H0_H0 ;  /* 0x20000075ff051230 */ /* 0x000fc60000004100 */
[----:B------:R-:W-:-:S04]  /*5110*/  FMUL.FTZ R160, R160, UR8 ;  /* 0x00000008a0a07c20 */ /* 0x000fc80008410000 */
[----:B------:R-:W-:-:S07]  /*5120*/  @P1 FADD.FTZ R160, R5, R160 ;  /* 0x000000a005a01221 */ /* 0x000fce0000010000 */
.L_x_37054:
[----:B------:R-:W-:Y:S05]  /*5130*/  BSYNC B1 ;  /* 0x0000000000017941 */ /* 0x000fea0003800000 */
.L_x_37052:
[----:B------:R-:W-:Y:S04]  /*5140*/  BSSY B1, `(.L_x_37055) ;  /* 0x000000a000017945 */ /* 0x000fe80003800000 */
[----:B------:R-:W-:Y:S05]  /*5150*/  @P2 BRA `(.L_x_37056) ;  /* 0x0000000000102947 */ /* 0x000fea0003800000 */
[----:B------:R-:W-:Y:S01]  /*5160*/  HFMA2.MMA R161, -RZ, RZ, 0, 0 ;  /* 0x00000000ffa17435 */ /* 0x000fe200000001ff */
[----:B------:R-:W-:Y:S10]  /*5170*/  @!P1 BRA `(.L_x_37057) ;  /* 0x0000000000189947 */ /* 0x000ff40003800000 */
[----:B-----5:R-:W-:Y:S01]  /*5180*/  HADD2.F32 R161, -RZ, R117.H1_H1 ;  /* 0x30000075ffa17230 */ /* 0x020fe20000004100 */
[----:B------:R-:W-:Y:S06]  /*5190*/  BRA `(.L_x_37057) ;  /* 0x0000000000107947 */ /* 0x000fec0003800000 */
.L_x_37056:
[----:B-----5:R-:W-:Y:S02]  /*51a0*/  HADD2.F32 R161, -RZ, R113.H1_H1 ;  /* 0x30000071ffa17230 */ /* 0x020fe40000004100 */
[----:B------:R-:W-:-:S03]  /*51b0*/  @P1 HADD2.F32 R5, -RZ, R117.H1_H1 ;  /* 0x30000075ff051230 */ /* 0x000fc60000004100 */
[----:B------:R-:W-:-:S04]  /*51c0*/  FMUL.FTZ R161, R161, UR8 ;  /* 0x00000008a1a17c20 */ /* 0x000fc80008410000 */
[----:B------:R-:W-:-:S07]  /*51d0*/  @P1 FADD.FTZ R161, R5, R161 ;  /* 0x000000a105a11221 */ /* 0x000fce0000010000 */
.L_x_37057:
[----:B------:R-:W-:Y:S05]  /*51e0*/  BSYNC B1 ;  /* 0x0000000000017941 */ /* 0x000fea0003800000 */
.L_x_37055:
[----:B------:R-:W-:Y:S04]  /*51f0*/  BSSY B1, `(.L_x_37058) ;  /* 0x000000a000017945 */ /* 0x000fe80003800000 */
[----:B------:R-:W-:Y:S05]  /*5200*/  @P2 BRA `(.L_x_37059) ;  /* 0x0000000000102947 */ /* 0x000fea0003800000 */
[----:B------:R-:W-:Y:S01]  /*5210*/  MOV R162, RZ ;  /* 0x000000ff00a27202 */ /* 0x000fe20000000f00 */
[----:B------:R-:W-:Y:S06]  /*5220*/  @!P1 BRA `(.L_x_37060) ;  /* 0x0000000000189947 */ /* 0x000fec0003800000 */
[----:B-----5:R-:W-:Y:S01]  /*5230*/  HADD2.F32 R162, -RZ, R118.H0_H0 ;  /* 0x20000076ffa27230 */ /* 0x020fe20000004100 */
[----:B------:R-:W-:Y:S06]  /*5240*/  BRA `(.L_x_37060) ;  /* 0x0000000000107947 */ /* 0x000fec0003800000 */
.L_x_37059:
[----:B-----5:R-:W-:Y:S02]  /*5250*/  HADD2.F32 R162, -RZ, R114.H0_H0 ;  /* 0x20000072ffa27230 */ /* 0x020fe40000004100 */
[----:B------:R-:W-:-:S03]  /*5260*/  @P1 HADD2.F32 R5, -RZ, R118.H0_H0 ;  /* 0x20000076ff051230 */ /* 0x000fc60000004100 */
[----:B------:R-:W-:-:S04]  /*5270*/  FMUL.FTZ R162, R162, UR8 ;  /* 0x00000008a2a27c20 */ /* 0x000fc80008410000 */
[----:B------:R-:W-:-:S07]  /*5280*/  @P1 FADD.FTZ R162, R5, R162 ;  /* 0x000000a205a21221 */ /* 0x000fce0000010000 */
.L_x_37060:
[----:B------:R-:W-:Y:S05]  /*5290*/  BSYNC B1 ;  /* 0x0000000000017941 */ /* 0x000fea0003800000 */
.L_x_37058:
[----:B------:R-:W-:Y:S04]  /*52a0*/  BSSY B1, `(.L_x_37061) ;  /* 0x000000a000017945 */ /* 0x000fe80003800000 */
[----:B------:R-:W-:Y:S05]  /*52b0*/  @P2 BRA `(.L_x_37062) ;  /* 0x0000000000102947 */ /* 0x000fea0003800000 */
[----:B------:R-:W-:Y:S01]  /*52c0*/  HFMA2.MMA R163, -RZ, RZ, 0, 0 ;  /* 0x00000000ffa37435 */ /* 0x000fe200000001ff */
[----:B------:R-:W-:Y:S10]  /*52d0*/  @!P1 BRA `(.L_x_37063) ;  /* 0x0000000000189947 */ /* 0x000ff40003800000 */
[----:B-----5:R-:W-:Y:S01]  /*52e0*/  HADD2.F32 R163, -RZ, R118.H1_H1 ;  /* 0x30000076ffa37230 */ /* 0x020fe20000004100 */
[----:B------:R-:W-:Y:S06]  /*52f0*/  BRA `(.L_x_37063) ;  /* 0x0000000000107947 */ /* 0x000fec0003800000 */
.L_x_37062:
[----:B-----5:R-:W-:-:S05]  /*5300*/  HADD2.F32 R5, -RZ, R114.H1_H1 ;  /* 0x30000072ff057230 */ /* 0x020fca0000004100 */
[----:B------:R-:W-:Y:S01]  /*5310*/  FMUL.FTZ R163, R5, UR8 ;  /* 0x0000000805a37c20 */ /* 0x000fe20008410000 */
[----:B------:R-:W-:-:S05]  /*5320*/  @P1 HADD2.F32 R5, -RZ, R118.H1_H1 ;  /* 0x30000076ff051230 */ /* 0x000fca0000004100 */
[----:B------:R-:W-:-:S07]  /*5330*/  @P1 FADD.FTZ R163, R5, R163 ;  /* 0x000000a305a31221 */ /* 0x000fce0000010000 */
.L_x_37063:
[----:B------:R-:W-:Y:S05]  /*5340*/  BSYNC B1 ;  /* 0x0000000000017941 */ /* 0x000fea0003800000 */
.L_x_37061:
[----:B------:R-:W-:Y:S04]  /*5350*/  BSSY B1, `(.L_x_37064) ;  /* 0x000000a000017945 */ /* 0x000fe80003800000 */
[----:B------:R-:W-:Y:S05]  /*5360*/  @P2 BRA `(.L_x_37065) ;  /* 0x0000000000102947 */ /* 0x000fea0003800000 */
[----:B------:R-:W-:Y:S01]  /*5370*/  MOV R164, RZ ;  /* 0x000000ff00a47202 */ /* 0x000fe20000000f00 */
[----:B------:R-:W-:Y:S06]  /*5380*/  @!P1 BRA `(.L_x_37066) ;  /* 0x0000000000189947 */ /* 0x000fec0003800000 */
[----:B-----5:R-:W-:Y:S01]  /*5390*/  HADD2.F32 R164, -RZ, R119.H0_H0 ;  /* 0x20000077ffa47230 */ /* 0x020fe20000004100 */
[----:B------:R-:W-:Y:S06]  /*53a0*/  BRA `(.L_x_37066) ;  /* 0x0000000000107947 */ /* 0x000fec0003800000 */
.L_x_37065:
[----:B-----5:R-:W-:-:S05]  /*53b0*/  HADD2.F32 R5, -RZ, R115.H0_H0 ;  /* 0x20000073ff057230 */ /* 0x020fca0000004100 */
[----:B------:R-:W-:Y:S01]  /*53c0*/  FMUL.FTZ R164, R5, UR8 ;  /* 0x0000000805a47c20 */ /* 0x000fe20008410000 */
[----:B------:R-:W-:-:S05]  /*53d0*/  @P1 HADD2.F32 R5, -RZ, R119.H0_H0 ;  /* 0x20000077ff051230 */ /* 0x000fca0000004100 */
[----:B------:R-:W-:-:S07]  /*53e0*/  @P1 FADD.FTZ R164, R5, R164 ;  /* 0x000000a405a41221 */ /* 0x000fce0000010000 */
.L_x_37066:
[----:B------:R-:W-:Y:S05]  /*53f0*/  BSYNC B1 ;  /* 0x0000000000017941 */ /* 0x000fea0003800000 */
.L_x_37064:
[----:B------:R-:W-:Y:S04]  /*5400*/  BSSY B1, `(.L_x_37067) ;  /* 0x000000a000017945 */ /* 0x000fe80003800000 */
[----:B------:R-:W-:Y:S05]  /*5410*/  @P2 BRA `(.L_x_37068) ;  /* 0x0000000000102947 */ /* 0x000fea0003800000 */
[----:B------:R-:W-:Y:S01]  /*5420*/  HFMA2.MMA R5, -RZ, RZ, 0, 0 ;  /* 0x00000000ff057435 */ /* 0x000fe200000001ff */
[----:B------:R-:W-:Y:S10]  /*5430*/  @!P1 BRA `(.L_x_37069) ;  /* 0x0000000000189947 */ /* 0x000ff40003800000 */
[----:B-----5:R-:W-:Y:S01]  /*5440*/  HADD2.F32 R5, -RZ, R119.H1_H1 ;  /* 0x30000077ff057230 */ /* 0x020fe20000004100 */
[----:B------:R-:W-:Y:S06]  /*5450*/  BRA `(.L_x_37069) ;  /* 0x0000000000107947 */ /* 0x000fec0003800000 */
.L_x_37068:
[----:B-----5:R-:W-:Y:S02]  /*5460*/  HADD2.F32 R5, -RZ, R115.H1_H1 ;  /* 0x30000073ff057230 */ /* 0x020fe40000004100 */
[----:B------:R-:W-:-:S03]  /*5470*/  @P1 HADD2.F32 R120, -RZ, R119.H1_H1 ;  /* 0x30000077ff781230 */ /* 0x000fc60000004100 */
[----:B------:R-:W-:-:S04]  /*5480*/  FMUL.FTZ R5, R5, UR8 ;  /* 0x0000000805057c20 */ /* 0x000fc80008410000 */
[----:B------:R-:W-:-:S07]  /*5490*/  @P1 FADD.FTZ R5, R120, R5 ;  /* 0x0000000578051221 */ /* 0x000fce0000010000 */
.L_x_37069:
[----:B------:R-:W-:Y:S05]  /*54a0*/  BSYNC B1 ;  /* 0x0000000000017941 */ /* 0x000fea0003800000 */
.L_x_37067:
[----:B------:R-:W0:Y:S01]  /*54b0*/  LDC.64 R166, c[0x0][0x238] ;  /* 0x00008e00ffa67b82 */ /* 0x000e220000000a00 */
[----:B------:R-:W-:Y:S02]  /*54c0*/  F2FP.F16.F32.PACK_AB R123, R5, R164 ;  /* 0x000000a4057b723e */ /* 0x000fe400000000ff */
[----:B------:R-:W-:Y:S02]  /*54d0*/  F2FP.F16.F32.PACK_AB R122, R163, R162 ;  /* 0x000000a2a37a723e */ /* 0x000fe400000000ff */
[----:B------:R-:W-:Y:S02]  /*54e0*/  F2FP.F16.F32.PACK_AB R121, R161, R160 ;  /* 0x000000a0a179723e */ /* 0x000fe400000000ff */
[----:B------:R-:W-:Y:S01]  /*54f0*/  F2FP.F16.F32.PACK_AB R120, R159, R158 ;  /* 0x0000009e9f78723e */ /* 0x000fe200000000ff */
[----:B0-----:R-:W-:-:S05]  /*5500*/  IMAD.WIDE.U32 R166, R180, 0x10, R166 ;  /* 0x00000010b4a67825 */ /* 0x001fca00078e00a6 */
[----:B------:R0:W-:Y:S02]  /*5510*/  STG.E.128 desc[UR4][R166.64], R120 ;  /* 0x00000078a6007986 */ /* 0x0001e4000c101d04 */
.L_x_37045:
[----:B------:R-:W-:Y:S05]  /*5520*/  BSYNC B0 ;  /* 0x0000000000007941 */ /* 0x000fea0003800000 */
.L_x_37044:
        /* <DEDUP_REMOVED lines=292> */
.L_x_37103:
        /* <DEDUP_REMOVED lines=47> */
[----:B------:R-:W-:Y:S01]  /*6a60*/  F2FP.F16.F32.PACK_AB R120, R120, R121 ;  /* 0x000000797878723e */ /* 0x000fe200000000ff */
[----:B------:R-:W-:Y:S01]  /*6a70*/  FADD.FTZ R121, R9, -R181 ;  /* 0x800000b509797221 */ /* 0x000fe20000010000 */
[----:B------:R-:W-:-:S03]  /*6a80*/  FMUL.FTZ R122, R165, R122 ;  /* 0x0000007aa57a7220 */ /* 0x000fc60000410000 */
[----:B------:R-:W-:Y:S01]  /*6a90*/  FMUL.FTZ R121, R165, R121 ;  /* 0x00000079a5797220 */ /* 0x000fe20000410000 */
[----:B---3--:R-:W-:-:S03]  /*6aa0*/  FFMA.FTZ R122, R252, R122, R174 ;  /* 0x0000007afc7a7223 */ /* 0x008fc600000100ae */
[----:B------:R-:W-:Y:S01]  /*6ab0*/  FFMA.FTZ R121, R123, R121, R175 ;  /* 0x000000797b797223 */ /* 0x000fe200000100af */
[----:B------:R-:W-:-:S04]  /*6ac0*/  FADD.FTZ R123, R10, -R181 ;  /* 0x800000b50a7b7221 */ /* 0x000fc80000010000 */
[----:B------:R-:W-:Y:S01]  /*6ad0*/  F2FP.F16.F32.PACK_AB R121, R121, R122 ;  /* 0x0000007a7979723e */ /* 0x000fe200000000ff */
[----:B------:R-:W-:Y:S01]  /*6ae0*/  FADD.FTZ R122, R11, -R181 ;  /* 0x800000b50b7a7221 */ /* 0x000fe20000010000 */
[----:B------:R-:W-:-:S03]  /*6af0*/  FMUL.FTZ R123, R165, R123 ;  /* 0x0000007ba57b7220 */ /* 0x000fc60000410000 */
[----:B------:R-:W-:Y:S01]  /*6b00*/  FMUL.FTZ R122, R165, R122 ;  /* 0x0000007aa57a7220 */ /* 0x000fe20000410000 */
[----:B------:R-:W-:-:S03]  /*6b10*/  FFMA.FTZ R123, R183, R123, R176 ;  /* 0x0000007bb77b7223 */ /* 0x000fc600000100b0 */
        /* <DEDUP_REMOVED lines=8> */
[----:B------:R-:W-:Y:S02]  /*6ba0*/  F2FP.F16.F32.PACK_AB R123, R166, R123 ;  /* 0x0000007ba67b723e */ /* 0x000fe400000000ff */
[----:B------:R-:W1:Y:S01]  /*6bb0*/  LDC.64 R166, c[0x0][0x2b8] ;  /* 0x0000ae00ffa67b82 */ /* 0x000e620000000a00 */
[----:B------:R-:W2:Y:S01]  /*6bc0*/  S2R R252, SR_TID.X ;  /* 0x0000000000fc7919 */ /* 0x000ea20000002100 */
[----:B-1----:R-:W-:-:S05]  /*6bd0*/  IMAD.WIDE.U32 R166, R180, 0x10, R166 ;  /* 0x00000010b4a67825 */ /* 0x002fca00078e00a6 */
[----:B------:R0:W-:Y:S01]  /*6be0*/  STG.E.128 desc[UR4][R166.64], R120 ;  /* 0x00000078a6007986 */ /* 0x0001e2000c101d04 */
[----:B--2---:R-:W-:-:S07]  /*6bf0*/  IADD3 R180, R180, 0x20, RZ ;  /* 0x00000020b4b47810 */ /* 0x004fce0007ffe0ff */
.L_x_37074:
[----:B------:R-:W-:Y:S05]  /*6c00*/  BSYNC B1 ;  /* 0x0000000000017941 */ /* 0x000fea0003800000 */
.L_x_37073:
        /* <DEDUP_REMOVED lines=35> */
.L_x_37076:
[----:B------:R-:W-:Y:S05]  /*6e40*/  BSYNC B1 ;  /* 0x0000000000017941 */ /* 0x000fea0003800000 */
.L_x_37075:
        /* <DEDUP_REMOVED lines=35> */
.L_x_37078:
[----:B------:R-:W-:Y:S05]  /*7080*/  BSYNC B1 ;  /* 0x0000000000017941 */ /* 0x000fea0003800000 */
.L_x_37077:
        /* <DEDUP_REMOVED lines=35> */
.L_x_37080:
[----:B------:R-:W-:Y:S05]  /*72c0*/  BSYNC B1 ;  /* 0x0000000000017941 */ /* 0x000fea0003800000 */
.L_x_37079:
        /* <DEDUP_REMOVED lines=35> */
.L_x_37082:
[----:B------:R-:W-:Y:S05]  /*7500*/  BSYNC B1 ;  /* 0x0000000000017941 */ /* 0x000fea0003800000 */
.L_x_37081:
        /* <DEDUP_REMOVED lines=35> */
.L_x_37084:
[----:B------:R-:W-:Y:S05]  /*7740*/  BSYNC B1 ;  /* 0x0000000000017941 */ /* 0x000fea0003800000 */
.L_x_37083:
        /* <DEDUP_REMOVED lines=35> */
.L_x_37086:
[----:B------:R-:W-:Y:S05]  /*7980*/  BSYNC B1 ;  /* 0x0000000000017941 */ /* 0x000fea0003800000 */
.L_x_37085:
        /* <DEDUP_REMOVED lines=35> */
.L_x_37088:
[----:B------:R-:W-:Y:S05]  /*7bc0*/  BSYNC B1 ;  /* 0x0000000000017941 */ /* 0x000fea0003800000 */
.L_x_37087:
        /* <DEDUP_REMOVED lines=35> */
.L_x_37090:
[----:B------:R-:W-:Y:S05]  /*7e00*/  BSYNC B1 ;  /* 0x0000000000017941 */ /* 0x000fea0003800000 */
.L_x_37089:
        /* <DEDUP_REMOVED lines=13> */
[----:B------:R-:W-:Y:S01]  /*7ee0*/  F2FP.F16.F32.PACK_AB R120, R120, R121 ;  /* 0x000000797878723e */ /* 0x000fe200000000ff */
        /* <DEDUP_REMOVED lines=23> */
.L_x_37072:
[----:B------:R-:W-:Y:S05]  /*8060*/  BSYNC B0 ;  /* 0x0000000000007941 */ /* 0x000fea0003800000 */
.L_x_37071:
[----:B01234-:R-:W0:Y:S02]  /*8070*/  LDC.64 R120, c[0x0][0x210] ;  /* 0x00008400ff787b82 */ /* 0x01fe240000000a00 */
[----:B0-----:R-:W-:-:S04]  /*8080*/  LEA R4, R120, R4, 0x2 ;  /* 0x0000000478047211 */ /* 0x001fc800078e10ff */
[----:B------:R-:W-:-:S13]  /*8090*/  ISETP.GE.AND P1, PT, R4, R121, PT ;  /* 0x000000790400720c */ /* 0x000fda0003f26270 */
[----:B------:R-:W-:Y:S05]  /*80a0*/  @!P1 BRA `(.L_x_37091) ;  /* 0xffffff8c00ac9947 */ /* 0x000fea000383ffff */
[----:B------:R-:W-:Y:S05]  /*80b0*/  EXIT ;  /* 0x000000000000794d */ /* 0x000fea0003800000 */
.L_x_37070:
        /* <DEDUP_REMOVED lines=8> */
.L_x_37093:
[----:B------:R-:W-:Y:S05]  /*8140*/  BSYNC B0 ;  /* 0x0000000000007941 */ /* 0x000fea0003800000 */
.L_x_37092:
        /* <DEDUP_REMOVED lines=10> */
.L_x_37094:
        /* <DEDUP_REMOVED lines=9> */
.L_x_37095:
[----:B------:R-:W-:Y:S01]  /*8280*/  HFMA2.MMA R122, -RZ, RZ, 0, 4.76837158203125e-07 ;  /* 0x00000008ff7a7435 */ /* 0x000fe200000001ff */
[----:B------:R-:W-:Y:S01]  /*8290*/  FADD.FTZ R123, R123, R120 ;  /* 0x000000787b7b7221 */ /* 0x000fe20000010000 */
[----:B------:R-:W-:-:S04]  /*82a0*/  MOV R120, 0xffffffff ;  /* 0xffffffff00787802 */ /* 0x000fc80000000f00 */
[----:B------:R-:W-:-:S07]  /*82b0*/  MOV R167, R123 ;  /* 0x0000007b00a77202 */ /* 0x000fce0000000f00 */
[----:B------:R-:W-:Y:S05]  /*82c0*/  WARPSYNC.COLLECTIVE R120, `(.L_x_37096) ;  /* 0x0000000078087348 */ /* 0x000fea0003c00000 */
[----:B------:R0:W1:Y:S02]  /*82d0*/  SHFL.BFLY P6, R120, R167, R122, R121 ;  /* 0x0c00007aa7787389 */ /* 0x00006400000c0079 */
[----:B01----:R-:W-:Y:S01]  /*82e0*/  ENDCOLLECTIVE ;  /* 0x000000000000791b */ /* 0x003fe20003800000 */
.L_x_37096:
[----:B------:R-:W-:Y:S01]  /*82f0*/  HFMA2.MMA R122, -RZ, RZ, 0, 9.5367431640625e-07 ;  /* 0x00000010ff7a7435 */ /* 0x000fe200000001ff */
[----:B------:R-:W-:Y:S01]  /*8300*/  FADD.FTZ R123, R123, R120 ;  /* 0x000000787b7b7221 */ /* 0x000fe20000010000 */
[----:B------:R-:W-:-:S04]  /*8310*/  MOV R120, 0xffffffff ;  /* 0xffffffff00787802 */ /* 0x000fc80000000f00 */
[----:B------:R-:W-:-:S07]  /*8320*/  MOV R167, R123 ;  /* 0x0000007b00a77202 */ /* 0x000fce0000000f00 */
[----:B------:R-:W-:Y:S05]  /*8330*/  WARPSYNC.COLLECTIVE R120, `(.L_x_37097) ;  /* 0x0000000078087348 */ /* 0x000fea0003c00000 */
[----:B------:R0:W1:Y:S02]  /*8340*/  SHFL.BFLY P6, R120, R167, R122, R121 ;  /* 0x0c00007aa7787389 */ /* 0x00006400000c0079 */
[----:B01----:R-:W-:Y:S01]  /*8350*/  ENDCOLLECTIVE ;  /* 0x000000000000791b */ /* 0x003fe20003800000 */
.L_x_37097:
        /* <DEDUP_REMOVED lines=174> */
.L_x_37098:
[----:B------:R-:W-:Y:S01]  /*8e40*/  HFMA2.MMA R122, -RZ, RZ, 0, 1.1920928955078125e-07 ;  /* 0x00000002ff7a7435 */ /* 0x000fe200000001ff */
[----:B------:R-:W-:Y:S01]  /*8e50*/  FADD.FTZ R165, R165, R120 ;  /* 0x00000078a5a57221 */ /* 0x000fe20000010000 */
[----:B------:R-:W-:-:S04]  /*8e60*/  MOV R120, 0xffffffff ;  /* 0xffffffff00787802 */ /* 0x000fc80000000f00 */
[----:B------:R-:W-:-:S07]  /*8e70*/  MOV R167, R165 ;  /* 0x000000a500a77202 */ /* 0x000fce0000000f00 */
[----:B------:R-:W-:Y:S05]  /*8e80*/  WARPSYNC.COLLECTIVE R120, `(.L_x_37099) ;  /* 0x0000000078087348 */ /* 0x000fea0003c00000 */
[----:B------:R0:W1:Y:S02]  /*8e90*/  SHFL.BFLY P6, R120, R167, R122, R121 ;  /* 0x0c00007aa7787389 */ /* 0x00006400000c0079 */
[----:B01----:R-:W-:Y:S01]  /*8ea0*/  ENDCOLLECTIVE ;  /* 0x000000000000791b */ /* 0x003fe20003800000 */
.L_x_37099:
[----:B------:R-:W-:Y:S01]  /*8eb0*/  HFMA2.MMA R122, -RZ, RZ, 0, 2.384185791015625e-07 ;  /* 0x00000004ff7a7435 */ /* 0x000fe200000001ff */
[----:B------:R-:W-:Y:S01]  /*8ec0*/  FADD.FTZ R165, R165, R120 ;  /* 0x00000078a5a57221 */ /* 0x000fe20000010000 */
[----:B------:R-:W-:-:S04]  /*8ed0*/  MOV R120, 0xffffffff ;  /* 0xffffffff00787802 */ /* 0x000fc80000000f00 */
[----:B------:R-:W-:-:S07]  /*8ee0*/  MOV R167, R165 ;  /* 0x000000a500a77202 */ /* 0x000fce0000000f00 */
[----:B------:R-:W-:Y:S05]  /*8ef0*/  WARPSYNC.COLLECTIVE R120, `(.L_x_37100) ;  /* 0x0000000078087348 */ /* 0x000fea0003c00000 */
[----:B------:R0:W1:Y:S02]  /*8f00*/  SHFL.BFLY P6, R120, R167, R122, R121 ;  /* 0x0c00007aa7787389 */ /* 0x00006400000c0079 */
[----:B01----:R-:W-:Y:S01]  /*8f10*/  ENDCOLLECTIVE ;  /* 0x000000000000791b */ /* 0x003fe20003800000 */
.L_x_37100:
[----:B------:R-:W-:Y:S01]  /*8f20*/  HFMA2.MMA R122, -RZ, RZ, 0, 4.76837158203125e-07 ;  /* 0x00000008ff7a7435 */ /* 0x000fe200000001ff */
[----:B------:R-:W-:Y:S01]  /*8f30*/  FADD.FTZ R165, R165, R120 ;  /* 0x00000078a5a57221 */ /* 0x000fe20000010000 */
[----:B------:R-:W-:-:S04]  /*8f40*/  MOV R120, 0xffffffff ;  /* 0xffffffff00787802 */ /* 0x000fc80000000f00 */
[----:B------:R-:W-:-:S07]  /*8f50*/  MOV R167, R165 ;  /* 0x000000a500a77202 */ /* 0x000fce0000000f00 */
[----:B------:R-:W-:Y:S05]  /*8f60*/  WARPSYNC.COLLECTIVE R120, `(.L_x_37101) ;  /* 0x0000000078087348 */ /* 0x000fea0003c00000 */
[----:B------:R0:W1:Y:S02]  /*8f70*/  SHFL.BFLY P6, R120, R167, R122, R121 ;  /* 0x0c00007aa7787389 */ /* 0x00006400000c0079 */
[----:B01----:R-:W-:Y:S01]  /*8f80*/  ENDCOLLECTIVE ;  /* 0x000000000000791b */ /* 0x003fe20003800000 */
.L_x_37101:
[----:B------:R-:W-:Y:S01]  /*8f90*/  HFMA2.MMA R122, -RZ, RZ, 0, 9.5367431640625e-07 ;  /* 0x00000010ff7a7435 */ /* 0x000fe200000001ff */
[----:B------:R-:W-:Y:S01]  /*8fa0*/  FADD.FTZ R165, R165, R120 ;  /* 0x00000078a5a57221 */ /* 0x000fe20000010000 */
[----:B------:R-:W-:-:S04]  /*8fb0*/  MOV R120, 0xffffffff ;  /* 0xffffffff00787802 */ /* 0x000fc80000000f00 */
[----:B------:R-:W-:-:S07]  /*8fc0*/  MOV R167, R165 ;  /* 0x000000a500a77202 */ /* 0x000fce0000000f00 */
[----:B------:R-:W-:Y:S05]  /*8fd0*/  WARPSYNC.COLLECTIVE R120, `(.L_x_37102) ;  /* 0x0000000078087348 */ /* 0x000fea0003c00000 */
[----:B------:R0:W1:Y:S02]  /*8fe0*/  SHFL.BFLY P6, R120, R167, R122, R121 ;  /* 0x0c00007aa7787389 */ /* 0x00006400000c0079 */
[----:B01----:R-:W-:Y:S01]  /*8ff0*/  ENDCOLLECTIVE ;  /* 0x000000000000791b */ /* 0x003fe20003800000 */
.L_x_37102:
[----:B------:R-:W-:Y:S05]  /*9000*/  BRA `(.L_x_37103) ;  /* 0xffffffd400d87947 */ /* 0x000fea000383ffff */
.L_x_37104:
        /* <DEDUP_REMOVED lines=15> */
.L_x_72362:


//--------------------- .text._ZN10layer_norm13ln_fwd_kernelINS_13Kernel_traitsIf6__halfS2_S2_fjLj2560ELj1ELj4ELj1ELj16ENS_18Kernel_traits_baseILj2560EfS2_S2_S2_fjLj128EEEEELb0ELb0ELb1ELb1EEEvNS_9FwdParamsE --------------------------
	.section	.text._ZN10layer_norm13ln_fwd_kernelINS_13Kernel_traitsIf6__halfS2_S2_fjLj2560ELj1ELj4ELj1ELj16ENS_18Kernel_traits_baseILj2560EfS2_S2_S2_fjLj128EEEEELb0ELb0ELb1ELb1EEEvNS_9FwdParamsE,"ax",@progbits
	.align	128
        .global         _ZN10layer_norm13ln_fwd_kernelINS_13Kernel_traitsIf6__halfS2_S2_fjLj2560ELj1ELj4ELj1ELj16ENS_18Kernel_traits_baseILj2560EfS2_S2_S2_fjLj128EEEEELb0ELb0ELb1ELb1EEEvNS_9FwdParamsE
        .type           _ZN10layer_norm13ln_fwd_kernelINS_13Kernel_traitsIf6__halfS2_S2_fjLj2560ELj1ELj4ELj1ELj16ENS_18Kernel_traits_baseILj2560EfS2_S2_S2_fjLj128EEEEELb0ELb0ELb1ELb1EEEvNS_9FwdParamsE,@function
        .size           _ZN10layer_norm13ln_fwd_kernelINS_13Kernel_traitsIf6__halfS2_S2_fjLj2560ELj1ELj4ELj1ELj16ENS_18Kernel_traits_baseILj2560EfS2_S2_S2_fjLj128EEEEELb0ELb0ELb1ELb1EEEvNS_9FwdParamsE,(.L_x_72363 - _ZN10layer_norm13ln_fwd_kernelINS_13Kernel_traitsIf6__halfS2_S2_fjLj2560ELj1ELj4ELj1ELj16ENS_18Kernel_traits_baseILj2560EfS2_S2_S2_fjLj128EEEEELb0ELb0ELb1ELb1EEEvNS_9FwdParamsE)
        .other          _ZN10layer_norm13ln_fwd_kernelINS_13Kernel_traitsIf6__halfS2_S2_fjLj2560ELj1ELj4ELj1ELj16ENS_18Kernel_traits_baseILj2560EfS2_S2_S2_fjLj128EEEEELb0ELb0ELb1ELb1EEEvNS_9FwdParamsE,@"STO_CUDA_ENTRY STV_DEFAULT"
_ZN10layer_norm13ln_fwd_kernelINS_13Kernel_traitsIf6__halfS2_S2_fjLj2560ELj1ELj4ELj1ELj16ENS_18Kernel_traits_baseILj2560EfS2_S2_S2_fjLj128EEEEELb0ELb0ELb1ELb1EEEvNS_9FwdParamsE:
.text._ZN10layer_norm13ln_fwd_kernelINS_13Kernel_traitsIf6__halfS2_S2_fjLj2560ELj1ELj4ELj1ELj16ENS_18Kernel_traits_baseILj2560EfS2_S2_S2_fjLj128EEEEELb0ELb0ELb1ELb1EEEvNS_9FwdParamsE:
        /* <DEDUP_REMOVED lines=110> */
.L_x_37348:
        /* <DEDUP_REMOVED lines=36> */
.L_x_37106:
[----:B-----5:R-:W-:Y:S02]  /*0920*/  HADD2.F32 R191, -RZ, R172.H0_H0 ;  /* 0x200000acffbf7230 */ /* 0x020fe40000004100 */
[----:B------:R-:W-:-:S03]  /*0930*/  @P0 HADD2.F32 R0, -RZ, R168.H0_H0 ;  /* 0x200000a8ff000230 */ /* 0x000fc60000004100 */
[----:B------:R-:W-:-:S04]  /*0940*/  FMUL.FTZ R191, R191, UR8 ;  /* 0x00000008bfbf7c20 */ /* 0x000fc80008410000 */
[----:B------:R-:W-:-:S07]  /*0950*/  @P0 FADD.FTZ R191, R191, R0 ;  /* 0x00000000bfbf0221 */ /* 0x000fce0000010000 */
.L_x_37107:
[----:B------:R-:W-:Y:S05]  /*0960*/  BSYNC B0 ;  /* 0x0000000000007941 */ /* 0x000fea0003800000 */
.L_x_37105:
[----:B------:R-:W-:Y:S04]  /*0970*/  BSSY B0, `(.L_x_37108) ;  /* 0x000000a000007945 */ /* 0x000fe80003800000 */
[----:B------:R-:W-:Y:S05]  /*0980*/  @P3 BRA `(.L_x_37109) ;  /* 0x0000000000103947 */ /* 0x000fea0003800000 */
[----:B------:R-:W-:Y:S01]  /*0990*/  MOV R190, RZ ;  /* 0x000000ff00be7202 */ /* 0x000fe20000000f00 */
[----:B------:R-:W-:Y:S06]  /*09a0*/  @!P0 BRA `(.L_x_37110) ;  /* 0x0000000000188947 */ /* 0x000fec0003800000 */
[----:B-----5:R-:W-:Y:S01]  /*09b0*/  HADD2.F32 R190, -RZ, R168.H1_H1 ;  /* 0x300000a8ffbe7230 */ /* 0x020fe20000004100 */
[----:B------:R-:W-:Y:S06]  /*09c0*/  BRA `(.L_x_37110) ;  /* 0x0000000000107947 */ /* 0x000fec0003800000 */
.L_x_37109:
[----:B-----5:R-:W-:Y:S02]  /*09d0*/  HADD2.F32 R190, -RZ, R172.H1_H1 ;  /* 0x300000acffbe7230 */ /* 0x020fe40000004100 */
[----:B------:R-:W-:-:S03]  /*09e0*/  @P0 HADD2.F32 R3, -RZ, R168.H1_H1 ;  /* 0x300000a8ff030230 */ /* 0x000fc60000004100 */
[----:B------:R-:W-:-:S04]  /*09f0*/  FMUL.FTZ R190, R190, UR8 ;  /* 0x00000008bebe7c20 */ /* 0x000fc80008410000 */
[----:B------:R-:W-:-:S07]  /*0a00*/  @P0 FADD.FTZ R190, R190, R3 ;  /* 0x00000003bebe0221 */ /* 0x000fce0000010000 */
.L_x_37110:
[----:B------:R-:W-:Y:S05]  /*0a10*/  BSYNC B0 ;  /* 0x0000000000007941 */ /* 0x000fea0003800000 */
.L_x_37108:
[----:B------:R-:W-:Y:S04]  /*0a20*/  BSSY B0, `(.L_x_37111) ;  /* 0x000000a000007945 */ /* 0x000fe80003800000 */
[----:B------:R-:W-:Y:S05]  /*0a30*/  @P3 BRA `(.L_x_37112) ;  /* 0x0000000000103947 */ /* 0x000fea0003800000 */
[----:B------:R-:W-:Y:S01]  /*0a40*/  HFMA2.MMA R189, -RZ, RZ, 0, 0 ;  /* 0x00000000ffbd7435 */ /* 0x000fe200000001ff */
[----:B------:R-:W-:Y:S10]  /*0a50*/  @!P0 BRA `(.L_x_37113) ;  /* 0x0000000000188947 */ /* 0x000ff40003800000 */
[----:B-----5:R-:W-:Y:S01]  /*0a60*/  HADD2.F32 R189, -RZ, R169.H0_H0 ;  /* 0x200000a9ffbd7230 */ /* 0x020fe20000004100 */
[----:B------:R-:W-:Y:S06]  /*0a70*/  BRA `(.L_x_37113) ;  /* 0x0000000000107947 */ /* 0x000fec0003800000 */
.L_x_37112:
[----:B-----5:R-:W-:Y:S02]  /*0a80*/  HADD2.F32 R189, -RZ, R173.H0_H0 ;  /* 0x200000adffbd7230 */ /* 0x020fe40000004100 */
[----:B------:R-:W-:-:S03]  /*0a90*/  @P0 HADD2.F32 R0, -RZ, R169.H0_H0 ;  /* 0x200000a9ff000230 */ /* 0x000fc60000004100 */
[----:B------:R-:W-:-:S04]  /*0aa0*/  FMUL.FTZ R189, R189, UR8 ;  /* 0x00000008bdbd7c20 */ /* 0x000fc80008410000 */
[----:B------:R-:W-:-:S07]  /*0ab0*/  @P0 FADD.FTZ R189, R189, R0 ;  /* 0x00000000bdbd0221 */ /* 0x000fce0000010000 */
.L_x_37113:
[----:B------:R-:W-:Y:S05]  /*0ac0*/  BSYNC B0 ;  /* 0x0000000000007941 */ /* 0x000fea0003800000 */
.L_x_37111:
[----:B------:R-:W-:Y:S04]  /*0ad0*/  BSSY B0, `(.L_x_37114) ;  /* 0x000000a000007945 */ /* 0x000fe80003800000 */
[----:B------:R-:W-:Y:S05]  /*0ae0*/  @P3 BRA `(.L_x_37115) ;  /* 0x0000000000103947 */ /* 0x000fea0003800000 */
[----:B------:R-:W-:Y:S01]  /*0af0*/  MOV R188, RZ ;  /* 0x000000ff00bc7202 */ /* 0x000fe20000000f00 */
[----:B------:R-:W-:Y:S06]  /*0b00*/  @!P0 BRA `(.L_x_37116) ;  /* 0x0000000000188947 */ /* 0x000fec0003800000 */
[----:B-----5:R-:W-:Y:S01]  /*0b10*/  HADD2.F32 R188, -RZ, R169.H1_H1 ;  /* 0x300000a9ffbc7230 */ /* 0x020fe20000004100 */
[----:B------:R-:W-:Y:S06]  /*0b20*/  BRA `(.L_x_37116) ;  /* 0x0000000000107947 */ /* 0x000fec0003800000 */
.L_x_37115:
[----:B-----5:R-:W-:Y:S02]  /*0b30*/  HADD2.F32 R188, -RZ, R173.H1_H1 ;  /* 0x300000adffbc7230 */ /* 0x020fe40000004100 */
[----:B------:R-:W-:-:S03]  /*0b40*/  @P0 HADD2.F32 R3, -RZ, R169.H1_H1 ;  /* 0x300000a9ff030230 */ /* 0x000fc60000004100 */
[----:B------:R-:W-:-:S04]  /*0b50*/  FMUL.FTZ R188, R188, UR8 ;  /* 0x00000008bcbc7c20 */ /* 0x000fc80008410000 */
[----:B------:R-:W-:-:S07]  /*0b60*/  @P0 FADD.FTZ R188, R188, R3 ;  /* 0x00000003bcbc0221 */ /* 0x000fce0000010000 */
.L_x_37116:
[----:B------:R-:W-:Y:S05]  /*0b70*/  BSYNC B0 ;  /* 0x0000000000007941 */ /* 0x000fea0003800000 */
.L_x_37114:
[----:B------:R-:W-:Y:S04]  /*0b80*/  BSSY B0, `(.L_x_37117) ;  /* 0x000000a000007945 */ /* 0x000fe80003800000 */
[----:B------:R-:W-:Y:S05]  /*0b90*/  @P3 BRA `(.L_x_37118) ;  /* 0x0000000000103947 */ /* 0x000fea0003800000 */
[----:B------:R-:W-:Y:S01]  /*0ba0*/  HFMA2.MMA R187, -RZ, RZ, 0, 0 ;  /* 0x00000000ffbb7435 */ /* 0x000fe200000001ff */
[----:B------:R-:W-:Y:S10]  /*0bb0*/  @!P0 BRA `(.L_x_37119) ;  /* 0x0000000000188947 */ /* 0x000ff40003800000 */
[----:B-----5:R-:W-:Y:S01]  /*0bc0*/  HADD2.F32 R187, -RZ, R170.H0_H0 ;  /* 0x200000aaffbb7230 */ /* 0x020fe20000004100 */
[----:B------:R-:W-:Y:S06]  /*0bd0*/  BRA `(.L_x_37119) ;  /* 0x0000000000107947 */ /* 0x000fec0003800000 */
.L_x_37118:
[----:B-----5:R-:W-:Y:S02]  /*0be0*/  HADD2.F32 R187, -RZ, R174.H0_H0 ;  /* 0x200000aeffbb7230 */ /* 0x020fe40000004100 */
[----:B------:R-:W-:-:S03]  /*0bf0*/  @P0 HADD2.F32 R0, -RZ, R170.H0_H0 ;  /* 0x200000aaff000230 */ /* 0x000fc60000004100 */
[----:B------:R-:W-:-:S04]  /*0c00*/  FMUL.FTZ R187, R187, UR8 ;  /* 0x00000008bbbb7c20 */ /* 0x000fc80008410000 */
[----:B------:R-:W-:-:S07]  /*0c10*/  @P0 FADD.FTZ R187, R187, R0 ;  /* 0x00000000bbbb0221 */ /* 0x000fce0000010000 */
.L_x_37119:
[----:B------:R-:W-:Y:S05]  /*0c20*/  BSYNC B0 ;  /* 0x0000000000007941 */ /* 0x000fea0003800000 */
.L_x_37117:
[----:B------:R-:W-:Y:S04]  /*0c30*/  BSSY B0, `(.L_x_37120) ;  /* 0x000000a000007945 */ /* 0x000fe80003800000 */
[----:B------:R-:W-:Y:S05]  /*0c40*/  @P3 BRA `(.L_x_37121) ;  /* 0x0000000000103947 */ /* 0x000fea0003800000 */
[----:B------:R-:W-:Y:S01]  /*0c50*/  MOV R186, RZ ;  /* 0x000000ff00ba7202 */ /* 0x000fe20000000f00 */
[----:B------:R-:W-:Y:S06]  /*0c60*/  @!P0 BRA `(.L_x_37122) ;  /* 0x0000000000188947 */ /* 0x000fec0003800000 */
[----:B-----5:R-:W-:Y:S01]  /*0c70*/  HADD2.F32 R186, -RZ, R170.H1_H1 ;  /* 0x300000aaffba7230 */ /* 0x020fe20000004100 */
[----:B------:R-:W-:Y:S06]  /*0c80*/  BRA `(.L_x_37122) ;  /* 0x0000000000107947 */ /* 0x000fec0003800000 */
.L_x_37121:
[----:B-----5:R-:W-:Y:S02]  /*0c90*/  HADD2.F32 R186, -RZ, R174.H1_H1 ;  /* 0x300000aeffba7230 */ /* 0x020fe40000004100 */
[----:B------:R-:W-:-:S03]  /*0ca0*/  @P0 HADD2.F32 R3, -RZ, R170.H1_H1 ;  /* 0x300000aaff030230 */ /* 0x000fc60000004100 */
[----:B------:R-:W-:-:S04]  /*0cb0*/  FMUL.FTZ R186, R186, UR8 ;  /* 0x00000008baba7c20 */ /* 0x000fc80008410000 */
[----:B------:R-:W-:-:S07]  /*0cc0*/  @P0 FADD.FTZ R186, R186, R3 ;  /* 0x00000003baba0221 */ /* 0x000fce0000010000 */
.L_x_37122:
[----:B------:R-:W-:Y:S05]  /*0cd0*/  BSYNC B0 ;  /* 0x0000000000007941 */ /* 0x000fea0003800000 */
.L_x_37120:
[----:B------:R-:W-:Y:S04]  /*0ce0*/  BSSY B0, `(.L_x_37123) ;  /* 0x000000a000007945 */ /* 0x000fe80003800000 */
[----:B------:R-:W-:Y:S05]  /*0cf0*/  @P3 BRA `(.L_x_37124) ;  /* 0x0000000000103947 */ /* 0x000fea0003800000 */
[----:B------:R-:W-:Y:S01]  /*0d00*/  HFMA2.MMA R193, -RZ, RZ, 0, 0 ;  /* 0x00000000ffc17435 */ /* 0x000fe200000001ff */
[----:B------:R-:W-:Y:S10]  /*0d10*/  @!P0 BRA `(.L_x_37125) ;  /* 0x0000000000188947 */ /* 0x000ff40003800000 */
[----:B-----5:R-:W-:Y:S01]  /*0d20*/  HADD2.F32 R193, -RZ, R171.H0_H0 ;  /* 0x200000abffc17230 */ /* 0x020fe20000004100 */
[----:B------:R-:W-:Y:S06]  /*0d30*/  BRA `(.L_x_37125) ;  /* 0x0000000000107947 */ /* 0x000fec0003800000 */
.L_x_37124:
[----:B-----5:R-:W-:Y:S02]  /*0d40*/  HADD2.F32 R193, -RZ, R175.H0_H0 ;  /* 0x200000afffc17230 */ /* 0x020fe40000004100 */
[----:B------:R-:W-:-:S03]  /*0d50*/  @P0 HADD2.F32 R0, -RZ, R171.H0_H0 ;  /* 0x200000abff000230 */ /* 0x000fc60000004100 */
[----:B------:R-:W-:-:S04]  /*0d60*/  FMUL.FTZ R193, R193, UR8 ;  /* 0x00000008c1c17c20 */ /* 0x000fc80008410000 */
[----:B------:R-:W-:-:S07]  /*0d70*/  @P0 FADD.FTZ R193, R193, R0 ;  /* 0x00000000c1c10221 */ /* 0x000fce0000010000 */
.L_x_37125:
[----:B------:R-:W-:Y:S05]  /*0d80*/  BSYNC B0 ;  /* 0x0000000000007941 */ /* 0x000fea0003800000 */
.L_x_37123:
[----:B------:R-:W-:Y:S04]  /*0d90*/  BSSY B0, `(.L_x_37126) ;  /* 0x000000a000007945 */ /* 0x000fe80003800000 */
[----:B------:R-:W-:Y:S05]  /*0da0*/  @P3 BRA `(.L_x_37127) ;  /* 0x0000000000103947 */ /* 0x000fea0003800000 */
[----:B------:R-:W-:Y:S01]  /*0db0*/  MOV R192, RZ ;  /* 0x000000ff00c07202 */ /* 0x000fe20000000f00 */
[----:B------:R-:W-:Y:S06]  /*0dc0*/  @!P0 BRA `(.L_x_37128) ;  /* 0x0000000000188947 */ /* 0x000fec0003800000 */
[----:B-----5:R-:W-:Y:S01]  /*0dd0*/  HADD2.F32 R192, -RZ, R171.H1_H1 ;  /* 0x300000abffc07230 */ /* 0x020fe20000004100 */
[----:B------:R-:W-:Y:S06]  /*0de0*/  BRA `(.L_x_37128) ;  /* 0x0000000000107947 */ /* 0x000fec0003800000 */
.L_x_37127:
[----:B-----5:R-:W-:Y:S02]  /*0df0*/  HADD2.F32 R192, -RZ, R175.H1_H1 ;  /* 0x300000afffc07230 */ /* 0x020fe40000004100 */
[----:B------:R-:W-:-:S03]  /*0e00*/  @P0 HADD2.F32 R3, -RZ, R171.H1_H1 ;  /* 0x300000abff030230 */ /* 0x000fc60000004100 */
[----:B------:R-:W-:-:S04]  /*0e10*/  FMUL.FTZ R192, R192, UR8 ;  /* 0x00000008c0c07c20 */ /* 0x000fc80008410000 */
[----:B------:R-:W-:-:S07]  /*0e20*/  @P0 FADD.FTZ R192, R192, R3 ;  /* 0x00000003c0c00221 */ /* 0x000fce0000010000 */
.L_x_37128:
[----:B------:R-:W-:Y:S05]  /*0e30*/  BSYNC B0 ;  /* 0x0000000000007941 */ /* 0x000fea0003800000 */
.L_x_37126:
        /* <DEDUP_REMOVED lines=19> */
[----:B-----5:R-:W-:Y:S01]  /*0f70*/  HADD2.F32 R10, -RZ, R168.H0_H0 ;  /* 0x200000a8ff0a7230 */ /* 0x020fe20000004100 */
[----:B------:R-:W-:Y:S06]  /*0f80*/  BRA `(.L_x_37131) ;  /* 0x0000000000107947 */ /* 0x000fec0003800000 */
.L_x_37130:
[----:B0----5:R-:W-:Y:S02]  /*0f90*/  HADD2.F32 R10, -RZ, R172.H0_H0 ;  /* 0x200000acff0a7230 */ /* 0x021fe40000004100 */
[----:B------:R-:W-:-:S03]  /*0fa0*/  @P0 HADD2.F32 R3, -RZ, R168.H0_H0 ;  /* 0x200000a8ff030230 */ /* 0x000fc60000004100 */
[----:B------:R-:W-:-:S04]  /*0fb0*/  FMUL.FTZ R10, R10, UR8 ;  /* 0x000000080a0a7c20 */ /* 0x000fc80008410000 */
[----:B------:R-:W-:-:S07]  /*0fc0*/  @P0 FADD.FTZ R10, R3, R10 ;  /* 0x0000000a030a0221 */ /* 0x000fce0000010000 */
.L_x_37131:
[----:B------:R-:W-:Y:S05]  /*0fd0*/  BSYNC B0 ;  /* 0x0000000000007941 */ /* 0x000fea0003800000 */
.L_x_37129:
[----:B------:R-:W-:Y:S04]  /*0fe0*/  BSSY B0, `(.L_x_37132) ;  /* 0x000000a000007945 */ /* 0x000fe80003800000 */
[----:B------:R-:W-:Y:S05]  /*0ff0*/  @P3 BRA `(.L_x_37133) ;  /* 0x0000000000103947 */ /* 0x000fea0003800000 */
[----:B------:R-:W-:Y:S01]  /*1000*/  MOV R11, RZ ;  /* 0x000000ff000b7202 */ /* 0x000fe20000000f00 */
[----:B------:R-:W-:Y:S06]  /*1010*/  @!P0 BRA `(.L_x_37134) ;  /* 0x0000000000188947 */ /* 0x000fec0003800000 */
[----:B-----5:R-:W-:Y:S01]  /*1020*/  HADD2.F32 R11, -RZ, R168.H1_H1 ;  /* 0x300000a8ff0b7230 */ /* 0x020fe20000004100 */
[----:B------:R-:W-:Y:S06]  /*1030*/  BRA `(.L_x_37134) ;  /* 0x0000000000107947 */ /* 0x000fec0003800000 */
.L_x_37133:
[----:B-----5:R-:W-:Y:S02]  /*1040*/  HADD2.F32 R11, -RZ, R172.H1_H1 ;  /* 0x300000acff0b7230 */ /* 0x020fe40000004100 */
[----:B------:R-:W-:-:S03]  /*1050*/  @P0 HADD2.F32 R0, -RZ, R168.H1_H1 ;  /* 0x300000a8ff000230 */ /* 0x000fc60000004100 */
[----:B------:R-:W-:-:S04]  /*1060*/  FMUL.FTZ R11, R11, UR8 ;  /* 0x000000080b0b7c20 */ /* 0x000fc80008410000 */
[----:B------:R-:W-:-:S07]  /*1070*/  @P0 FADD.FTZ R11, R0, R11 ;  /* 0x0000000b000b0221 */ /* 0x000fce0000010000 */
.L_x_37134:
[----:B------:R-:W-:Y:S05]  /*1080*/  BSYNC B0 ;  /* 0x0000000000007941 */ /* 0x000fea0003800000 */
.L_x_37132:
[----:B------:R-:W-:Y:S04]  /*1090*/  BSSY B0, `(.L_x_37135) ;  /* 0x000000a000007945 */ /* 0x000fe80003800000 */
[----:B------:R-:W-:Y:S05]  /*10a0*/  @P3 BRA `(.L_x_37136) ;  /* 0x0000000000103947 */ /* 0x000fea0003800000 */
[----:B------:R-:W-:Y:S01]  /*10b0*/  HFMA2.MMA R12, -RZ, RZ, 0, 0 ;  /* 0x00000000ff0c7435 */ /* 0x000fe200000001ff */
[----:B------:R-:W-:Y:S10]  /*10c0*/  @!P0 BRA `(.L_x_37137) ;  /* 0x0000000000188947 */ /* 0x000ff40003800000 */
[----:B-----5:R-:W-:Y:S01]  /*10d0*/  HADD2.F32 R12, -RZ, R169.H0_H0 ;  /* 0x200000a9ff0c7230 */ /* 0x020fe20000004100 */
[----:B------:R-:W-:Y:S06]  /*10e0*/  BRA `(.L_x_37137) ;  /* 0x0000000000107947 */ /* 0x000fec0003800000 */
.L_x_37136:
[----:B-----5:R-:W-:Y:S02]  /*10f0*/  HADD2.F32 R12, -RZ, R173.H0_H0 ;  /* 0x200000adff0c7230 */ /* 0x020fe40000004100 */
[----:B------:R-:W-:-:S03]  /*1100*/  @P0 HADD2.F32 R3, -RZ, R169.H0_H0 ;  /* 0x200000a9ff030230 */ /* 0x000fc60000004100 */
[----:B------:R-:W-:-:S04]  /*1110*/  FMUL.FTZ R12, R12, UR8 ;  /* 0x000000080c0c7c20 */ /* 0x000fc80008410000 */
[----:B------:R-:W-:-:S07]  /*1120*/  @P0 FADD.FTZ R12, R3, R12 ;  /* 0x0000000c030c0221 */ /* 0x000fce0000010000 */
.L_x_37137:
[----:B------:R-:W-:Y:S05]  /*1130*/  BSYNC B0 ;  /* 0x0000000000007941 */ /* 0x000fea0003800000 */
.L_x_37135:
[----:B------:R-:W-:Y:S04]  /*1140*/  BSSY B0, `(.L_x_37138) ;  /* 0x000000a000007945 */ /* 0x000fe80003800000 */
[----:B------:R-:W-:Y:S05]  /*1150*/  @P3 BRA `(.L_x_37139) ;  /* 0x0000000000103947 */ /* 0x000fea0003800000 */
[----:B------:R-:W-:Y:S01]  /*1160*/  MOV R13, RZ ;  /* 0x000000ff000d7202 */ /* 0x000fe20000000f00 */
[----:B------:R-:W-:Y:S06]  /*1170*/  @!P0 BRA `(.L_x_37140) ;  /* 0x0000000000188947 */ /* 0x000fec0003800000 */
[----:B-----5:R-:W-:Y:S01]  /*1180*/  HADD2.F32 R13, -RZ, R169.H1_H1 ;  /* 0x300000a9ff0d7230 */ /* 0x020fe20000004100 */
[----:B------:R-:W-:Y:S06]  /*1190*/  BRA `(.L_x_37140) ;  /* 0x0000000000107947 */ /* 0x000fec0003800000 */
.L_x_37139:
[----:B-----5:R-:W-:Y:S02]  /*11a0*/  HADD2.F32 R13, -RZ, R173.H1_H1 ;  /* 0x300000adff0d7230 */ /* 0x020fe40000004100 */
[----:B------:R-:W-:-:S03]  /*11b0*/  @P0 HADD2.F32 R0, -RZ, R169.H1_H1 ;  /* 0x300000a9ff000230 */ /* 0x000fc60000004100 */
[----:B------:R-:W-:-:S04]  /*11c0*/  FMUL.FTZ R13, R13, UR8 ;  /* 0x000000080d0d7c20 */ /* 0x000fc80008410000 */
[----:B------:R-:W-:-:S07]  /*11d0*/  @P0 FADD.FTZ R13, R0, R13 ;  /* 0x0000000d000d0221 */ /* 0x000fce0000010000 */
.L_x_37140:
[----:B------:R-:W-:Y:S05]  /*11e0*/  BSYNC B0 ;  /* 0x0000000000007941 */ /* 0x000fea0003800000 */
.L_x_37138:
[----:B------:R-:W-:Y:S04]  /*11f0*/  BSSY B0, `(.L_x_37141) ;  /* 0x000000a000007945 */ /* 0x000fe80003800000 */
[----:B------:R-:W-:Y:S05]  /*1200*/  @P3 BRA `(.L_x_37142) ;  /* 0x0000000000103947 */ /* 0x000fea0003800000 */
[----:B------:R-:W-:Y:S01]  /*1210*/  HFMA2.MMA R14, -RZ, RZ, 0, 0 ;  /* 0x00000000ff0e7435 */ /* 0x000fe200000001ff */
[----:B------:R-:W-:Y:S10]  /*1220*/  @!P0 BRA `(.L_x_37143) ;  /* 0x0000000000188947 */ /* 0x000ff40003800000 */
[----:B-----5:R-:W-:Y:S01]  /*1230*/  HADD2.F32 R14, -RZ, R170.H0_H0 ;  /* 0x200000aaff0e7230 */ /* 0x020fe20000004100 */
[----:B------:R-:W-:Y:S06]  /*1240*/  BRA `(.L_x_37143) ;  /* 0x0000000000107947 */ /* 0x000fec0003800000 */
.L_x_37142:
[----:B-----5:R-:W-:Y:S02]  /*1250*/  HADD2.F32 R14, -RZ, R174.H0_H0 ;  /* 0x200000aeff0e7230 */ /* 0x020fe40000004100 */
[----:B------:R-:W-:-:S03]  /*1260*/  @P0 HADD2.F32 R3, -RZ, R170.H0_H0 ;  /* 0x200000aaff030230 */ /* 0x000fc60000004100 */
[----:B------:R-:W-:-:S04]  /*1270*/  FMUL.FTZ R14, R14, UR8 ;  /* 0x000000080e0e7c20 */ /* 0x000fc80008410000 */
[----:B------:R-:W-:-:S07]  /*1280*/  @P0 FADD.FTZ R14, R3, R14 ;  /* 0x0000000e030e0221 */ /* 0x000fce0000010000 */
.L_x_37143:
[----:B------:R-:W-:Y:S05]  /*1290*/  BSYNC B0 ;  /* 0x0000000000007941 */ /* 0x000fea0003800000 */
.L_x_37141:
[----:B------:R-:W-:Y:S04]  /*12a0*/  BSSY B0, `(.L_x_37144) ;  /* 0x000000a000007945 */ /* 0x000fe80003800000 */
[----:B------:R-:W-:Y:S05]  /*12b0*/  @P3 BRA `(.L_x_37145) ;  /* 0x0000000000103947 */ /* 0x000fea0003800000 */
[----:B------:R-:W-:Y:S01]  /*12c0*/  MOV R15, RZ ;  /* 0x000000ff000f7202 */ /* 0x000fe20000000f00 */
[----:B------:R-:W-:Y:S06]  /*12d0*/  @!P0 BRA `(.L_x_37146) ;  /* 0x0000000000188947 */ /* 0x000fec0003800000 */
[----:B-----5:R-:W-:Y:S01]  /*12e0*/  HADD2.F32 R15, -RZ, R170.H1_H1 ;  /* 0x300000aaff0f7230 */ /* 0x020fe20000004100 */
[----:B------:R-:W-:Y:S06]  /*12f0*/  BRA `(.L_x_37146) ;  /* 0x0000000000107947 */ /* 0x000fec0003800000 */
.L_x_37145:
[----:B-----5:R-:W-:Y:S02]  /*1300*/  HADD2.F32 R15, -RZ, R174.H1_H1 ;  /* 0x300000aeff0f7230 */ /* 0x020fe40000004100 */
[----:B------:R-:W-:-:S03]  /*1310*/  @P0 HADD2.F32 R0, -RZ, R170.H1_H1 ;  /* 0x300000aaff000230 */ /* 0x000fc60000004100 */
[----:B------:R-:W-:-:S04]  /*1320*/  FMUL.FTZ R15, R15, UR8 ;  /* 0x000000080f0f7c20 */ /* 0x000fc80008410000 */
[----:B------:R-:W-:-:S07]  /*1330*/  @P0 FADD.FTZ R15, R0, R15 ;  /* 0x0000000f000f0221 */ /* 0x000fce0000010000 */
.L_x_37146:
[----:B------:R-:W-:Y:S05]  /*1340*/  BSYNC B0 ;  /* 0x0000000000007941 */ /* 0x000fea0003800000 */
.L_x_37144:
[----:B------:R-:W-:Y:S04]  /*1350*/  BSSY B0, `(.L_x_37147) ;  /* 0x000000a000007945 */ /* 0x000fe80003800000 */
[----:B------:R-:W-:Y:S05]  /*1360*/  @P3 BRA `(.L_x_37148) ;  /* 0x0000000000103947 */ /* 0x000fea0003800000 */
[----:B------:R-:W-:Y:S01]  /*1370*/  HFMA2.MMA R16, -RZ, RZ, 0, 0 ;  /* 0x00000000ff107435 */ /* 0x000fe200000001ff */
[----:B------:R-:W-:Y:S10]  /*1380*/  @!P0 BRA `(.L_x_37149) ;  /* 0x0000000000188947 */ /* 0x000ff40003800000 */
[----:B-----5:R-:W-:Y:S01]  /*1390*/  HADD2.F32 R16, -RZ, R171.H0_H0 ;  /* 0x200000abff107230 */ /* 0x020fe20000004100 */
[----:B------:R-:W-:Y:S06]  /*13a0*/  BRA `(.L_x_37149) ;  /* 0x0000000000107947 */ /* 0x000fec0003800000 */
.L_x_37148:
[----:B-----5:R-:W-:Y:S02]  /*13b0*/  HADD2.F32 R16, -RZ, R175.H0_H0 ;  /* 0x200000afff107230 */ /* 0x020fe40000004100 */
[----:B------:R-:W-:-:S03]  /*13c0*/  @P0 HADD2.F32 R3, -RZ, R171.H0_H0 ;  /* 0x200000abff030230 */ /* 0x000fc60000004100 */
[----:B------:R-:W-:-:S04]  /*13d0*/  FMUL.FTZ R16, R16, UR8 ;  /* 0x0000000810107c20 */ /* 0x000fc80008410000 */
[----:B------:R-:W-:-:S07]  /*13e0*/  @P0 FADD.FTZ R16, R3, R16 ;  /* 0x0000001003100221 */ /* 0x000fce0000010000 */
.L_x_37149:
[----:B------:R-:W-:Y:S05]  /*13f0*/  BSYNC B0 ;  /* 0x0000000000007941 */ /* 0x000fea0003800000 */
.L_x_37147:
[----:B------:R-:W-:Y:S04]  /*1400*/  BSSY B0, `(.L_x_37150) ;  /* 0x000000a000007945 */ /* 0x000fe80003800000 */
[----:B------:R-:W-:Y:S05]  /*1410*/  @P3 BRA `(.L_x_37151) ;  /* 0x0000000000103947 */ /* 0x000fea0003800000 */
[----:B------:R-:W-:Y:S01]  /*1420*/  MOV R17, RZ ;  /* 0x000000ff00117202 */ /* 0x000fe20000000f00 */
[----:B------:R-:W-:Y:S06]  /*1430*/  @!P0 BRA `(.L_x_37152) ;  /* 0x0000000000188947 */ /* 0x000fec0003800000 */
[----:B-----5:R-:W-:Y:S01]  /*1440*/  HADD2.F32 R17, -RZ, R171.H1_H1 ;  /* 0x300000abff117230 */ /* 0x020fe20000004100 */
[----:B------:R-:W-:Y:S06]  /*1450*/  BRA `(.L_x_37152) ;  /* 0x0000000000107947 */ /* 0x000fec0003800000 */
.L_x_37151:
[----:B-----5:R-:W-:Y:S02]  /*1460*/  HADD2.F32 R17, -RZ, R175.H1_H1 ;  /* 0x300000afff117230 */ /* 0x020fe40000004100 */
[----:B------:R-:W-:-:S03]  /*1470*/  @P0 HADD2.F32 R0, -RZ, R171.H1_H1 ;  /* 0x300000abff000230 */ /* 0x000fc60000004100 */
[----:B------:R-:W-:-:S04]  /*1480*/  FMUL.FTZ R17, R17, UR8 ;  /* 0x0000000811117c20 */ /* 0x000fc80008410000 */
[----:B------:R-:W-:-:S07]  /*1490*/  @P0 FADD.FTZ R17, R0, R17 ;  /* 0x0000001100110221 */ /* 0x000fce0000010000 */
.L_x_37152:
[----:B------:R-:W-:Y:S05]  /*14a0*/  BSYNC B0 ;  /* 0x0000000000007941 */ /* 0x000fea0003800000 */
.L_x_37150:
[----:B------:R-:W0:Y:S01]  /*14b0*/  @P2 LDC.64 R18, c[0x0][0x220] ;  /* 0x00008800ff122b82 */ /* 0x000e220000000a00 */
        /* <DEDUP_REMOVED lines=19> */
.L_x_37154:
[----:B-----5:R-:W-:Y:S02]  /*15f0*/  HADD2.F32 R8, -RZ, R172.H0_H0 ;  /* 0x200000acff087230 */ /* 0x020fe40000004100 */
[----:B--2---:R-:W-:-:S03]  /*1600*/  @P0 HADD2.F32 R3, -RZ, R168.H0_H0 ;  /* 0x200000a8ff030230 */ /* 0x004fc60000004100 */
[----:B------:R-:W-:-:S04]  /*1610*/  FMUL.FTZ R8, R8, UR8 ;  /* 0x0000000808087c20 */ /* 0x000fc80008410000 */
[----:B------:R-:W-:-:S07]  /*1620*/  @P0 FADD.FTZ R8, R3, R8 ;  /* 0x0000000803080221 */ /* 0x000fce0000010000 */
.L_x_37155:
[----:B------:R-:W-:Y:S05]  /*1630*/  BSYNC B0 ;  /* 0x0000000000007941 */ /* 0x000fea0003800000 */
.L_x_37153:
[----:B------:R-:W-:Y:S04]  /*1640*/  BSSY B0, `(.L_x_37156) ;  /* 0x000000a000007945 */ /* 0x000fe80003800000 */
[----:B------:R-:W-:Y:S05]  /*1650*/  @P3 BRA `(.L_x_37157) ;  /* 0x0000000000103947 */ /* 0x000fea0003800000 */
[----:B--2---:R-:W-:Y:S01]  /*1660*/  MOV R7, RZ ;  /* 0x000000ff00077202 */ /* 0x004fe20000000f00 */
[----:B------:R-:W-:Y:S06]  /*1670*/  @!P0 BRA `(.L_x_37158) ;  /* 0x0000000000188947 */ /* 0x000fec0003800000 */
[----:B-----5:R-:W-:Y:S01]  /*1680*/  HADD2.F32 R7, -RZ, R168.H1_H1 ;  /* 0x300000a8ff077230 */ /* 0x020fe20000004100 */
[----:B------:R-:W-:Y:S06]  /*1690*/  BRA `(.L_x_37158) ;  /* 0x0000000000107947 */ /* 0x000fec0003800000 */
.L_x_37157:
[----:B--2--5:R-:W-:Y:S02]  /*16a0*/  HADD2.F32 R7, -RZ, R172.H1_H1 ;  /* 0x300000acff077230 */ /* 0x024fe40000004100 */
[----:B------:R-:W-:-:S03]  /*16b0*/  @P0 HADD2.F32 R0, -RZ, R168.H1_H1 ;  /* 0x300000a8ff000230 */ /* 0x000fc60000004100 */
[----:B------:R-:W-:-:S04]  /*16c0*/  FMUL.FTZ R7, R7, UR8 ;  /* 0x0000000807077c20 */ /* 0x000fc80008410000 */
[----:B------:R-:W-:-:S07]  /*16d0*/  @P0 FADD.FTZ R7, R0, R7 ;  /* 0x0000000700070221 */ /* 0x000fce0000010000 */
.L_x_37158:
[----:B------:R-:W-:Y:S05]  /*16e0*/  BSYNC B0 ;  /* 0x0000000000007941 */ /* 0x000fea0003800000 */
.L_x_37156:
[----:B------:R-:W-:Y:S04]  /*16f0*/  BSSY B0, `(.L_x_37159) ;  /* 0x000000a000007945 */ /* 0x000fe80003800000 */
[----:B------:R-:W-:Y:S05]  /*1700*/  @P3 BRA `(.L_x_37160) ;  /* 0x0000000000103947 */ /* 0x000fea0003800000 */
[----:B------:R-:W-:Y:S01]  /*1710*/  HFMA2.MMA R6, -RZ, RZ, 0, 0 ;  /* 0x00000000ff067435 */ /* 0x000fe200000001ff */
[----:B------:R-:W-:Y:S10]  /*1720*/  @!P0 BRA `(.L_x_37161) ;  /* 0x0000000000188947 */ /* 0x000ff40003800000 */
[----:B-----5:R-:W-:Y:S01]  /*1730*/  HADD2.F32 R6, -RZ, R169.H0_H0 ;  /* 0x200000a9ff067230 */ /* 0x020fe20000004100 */
[----:B------:R-:W-:Y:S06]  /*1740*/  BRA `(.L_x_37161) ;  /* 0x0000000000107947 */ /* 0x000fec0003800000 */
.L_x_37160:
[----:B-----5:R-:W-:Y:S02]  /*1750*/  HADD2.F32 R6, -RZ, R173.H0_H0 ;  /* 0x200000adff067230 */ /* 0x020fe40000004100 */
[----:B------:R-:W-:-:S03]  /*1760*/  @P0 HADD2.F32 R3, -RZ, R169.H0_H0 ;  /* 0x200000a9ff030230 */ /* 0x000fc60000004100 */
[----:B------:R-:W-:-:S04]  /*1770*/  FMUL.FTZ R6, R6, UR8 ;  /* 0x0000000806067c20 */ /* 0x000fc80008410000 */
[----:B------:R-:W-:-:S07]  /*1780*/  @P0 FADD.FTZ R6, R3, R6 ;  /* 0x0000000603060221 */ /* 0x000fce0000010000 */
.L_x_37161:
[----:B------:R-:W-:Y:S05]  /*1790*/  BSYNC B0 ;  /* 0x0000000000007941 */ /* 0x000fea0003800000 */
.L_x_37159:
[----:B------:R-:W-:Y:S04]  /*17a0*/  BSSY B0, `(.L_x_37162) ;  /* 0x000000a000007945 */ /* 0x000fe80003800000 */
[----:B------:R-:W-:Y:S05]  /*17b0*/  @P3 BRA `(.L_x_37163) ;  /* 0x0000000000103947 */ /* 0x000fea0003800000 */
[----:B------:R-:W-:Y:S01]  /*17c0*/  MOV R5, RZ ;  /* 0x000000ff00057202 */ /* 0x000fe20000000f00 */
[----:B------:R-:W-:Y:S06]  /*17d0*/  @!P0 BRA `(.L_x_37164) ;  /* 0x0000000000188947 */ /* 0x000fec0003800000 */
[----:B-----5:R-:W-:Y:S01]  /*17e0*/  HADD2.F32 R5, -RZ, R169.H1_H1 ;  /* 0x300000a9ff057230 */ /* 0x020fe20000004100 */
[----:B------:R-:W-:Y:S06]  /*17f0*/  BRA `(.L_x_37164) ;  /* 0x0000000000107947 */ /* 0x000fec0003800000 */
.L_x_37163:
[----:B-----5:R-:W-:Y:S02]  /*1800*/  HADD2.F32 R5, -RZ, R173.H1_H1 ;  /* 0x300000adff057230 */ /* 0x020fe40000004100 */
[----:B------:R-:W-:-:S03]  /*1810*/  @P0 HADD2.F32 R0, -RZ, R169.H1_H1 ;  /* 0x300000a9ff000230 */ /* 0x000fc60000004100 */
[----:B------:R-:W-:-:S04]  /*1820*/  FMUL.FTZ R5, R5, UR8 ;  /* 0x0000000805057c20 */ /* 0x000fc80008410000 */
[----:B------:R-:W-:-:S07]  /*1830*/  @P0 FADD.FTZ R5, R0, R5 ;  /* 0x0000000500050221 */ /* 0x000fce0000010000 */
.L_x_37164:
[----:B------:R-:W-:Y:S05]  /*1840*/  BSYNC B0 ;  /* 0x0000000000007941 */ /* 0x000fea0003800000 */
.L_x_37162:
[----:B------:R-:W-:Y:S04]  /*1850*/  BSSY B0, `(.L_x_37165) ;  /* 0x000000a000007945 */ /* 0x000fe80003800000 */
[----:B------:R-:W-:Y:S05]  /*1860*/  @P3 BRA `(.L_x_37166) ;  /* 0x0000000000103947 */ /* 0x000fea0003800000 */
[----:B------:R-:W-:Y:S01]  /*1870*/  HFMA2.MMA R4, -RZ, RZ, 0, 0 ;  /* 0x00000000ff047435 */ /* 0x000fe200000001ff */
[----:B------:R-:W-:Y:S10]  /*1880*/  @!P0 BRA `(.L_x_37167) ;  /* 0x0000000000188947 */ /* 0x000ff40003800000 */
[----:B-----5:R-:W-:Y:S01]  /*1890*/  HADD2.F32 R4, -RZ, R170.H0_H0 ;  /* 0x200000aaff047230 */ /* 0x020fe20000004100 */
[----:B------:R-:W-:Y:S06]  /*18a0*/  BRA `(.L_x_37167) ;  /* 0x0000000000107947 */ /* 0x000fec0003800000 */
.L_x_37166:
[----:B-----5:R-:W-:Y:S02]  /*18b0*/  HADD2.F32 R4, -RZ, R174.H0_H0 ;  /* 0x200000aeff047230 */ /* 0x020fe40000004100 */
[----:B------:R-:W-:-:S03]  /*18c0*/  @P0 HADD2.F32 R3, -RZ, R170.H0_H0 ;  /* 0x200000aaff030230 */ /* 0x000fc60000004100 */
[----:B------:R-:W-:-:S04]  /*18d0*/  FMUL.FTZ R4, R4, UR8 ;  /* 0x0000000804047c20 */ /* 0x000fc80008410000 */
[----:B------:R-:W-:-:S07]  /*18e0*/  @P0 FADD.FTZ R4, R3, R4 ;  /* 0x0000000403040221 */ /* 0x000fce0000010000 */
.L_x_37167:
[----:B------:R-:W-:Y:S05]  /*18f0*/  BSYNC B0 ;  /* 0x0000000000007941 */ /* 0x000fea0003800000 */
.L_x_37165:
[----:B------:R-:W-:Y:S04]  /*1900*/  BSSY B0, `(.L_x_37168) ;  /* 0x000000a000007945 */ /* 0x000fe80003800000 */
[----:B------:R-:W-:Y:S05]  /*1910*/  @P3 BRA `(.L_x_37169) ;  /* 0x0000000000103947 */ /* 0x000fea0003800000 */
[----:B------:R-:W-:Y:S01]  /*1920*/  MOV R3, RZ ;  /* 0x000000ff00037202 */ /* 0x000fe20000000f00 */
[----:B------:R-:W-:Y:S06]  /*1930*/  @!P0 BRA `(.L_x_37170) ;  /* 0x0000000000188947 */ /* 0x000fec0003800000 */
[----:B-----5:R-:W-:Y:S01]  /*1940*/  HADD2.F32 R3, -RZ, R170.H1_H1 ;  /* 0x300000aaff037230 */ /* 0x020fe20000004100 */
[----:B------:R-:W-:Y:S06]  /*1950*/  BRA `(.L_x_37170) ;  /* 0x0000000000107947 */ /* 0x000fec0003800000 */
.L_x_37169:
[----:B-----5:R-:W-:Y:S02]  /*1960*/  HADD2.F32 R3, -RZ, R174.H1_H1 ;  /* 0x300000aeff037230 */ /* 0x020fe40000004100 */
[----:B------:R-:W-:-:S03]  /*1970*/  @P0 HADD2.F32 R0, -RZ, R170.H1_H1 ;  /* 0x300000aaff000230 */ /* 0x000fc60000004100 */
[----:B------:R-:W-:-:S04]  /*1980*/  FMUL.FTZ R3, R3, UR8 ;  /* 0x0000000803037c20 */ /* 0x000fc80008410000 */
[----:B------:R-:W-:-:S07]  /*1990*/  @P0 FADD.FTZ R3, R0, R3 ;  /* 0x0000000300030221 */ /* 0x000fce0000010000 */
.L_x_37170:
[----:B------:R-:W-:Y:S05]  /*19a0*/  BSYNC B0 ;  /* 0x0000000000007941 */ /* 0x000fea0003800000 */
.L_x_37168:
[----:B------:R-:W-:Y:S04]  /*19b0*/  BSSY B0, `(.L_x_37171) ;  /* 0x000000a000007945 */ /* 0x000fe80003800000 */
[----:B------:R-:W-:Y:S05]  /*19c0*/  @P3 BRA `(.L_x_37172) ;  /* 0x0000000000103947 */ /* 0x000fea0003800000 */
[----:B------:R-:W-:Y:S01]  /*19d0*/  HFMA2.MMA R2, -RZ, RZ, 0, 0 ;  /* 0x00000000ff027435 */ /* 0x000fe200000001ff */
[----:B------:R-:W-:Y:S10]  /*19e0*/  @!P0 BRA `(.L_x_37173) ;  /* 0x0000000000188947 */ /* 0x000ff40003800000 */
[----:B-----5:R-:W-:Y:S01]  /*19f0*/  HADD2.F32 R2, -RZ, R171.H0_H0 ;  /* 0x200000abff027230 */ /* 0x020fe20000004100 */
[----:B------:R-:W-:Y:S06]  /*1a00*/  BRA `(.L_x_37173) ;  /* 0x0000000000107947 */ /* 0x000fec0003800000 */
.L_x_37172:
[----:B-----5:R-:W-:Y:S02]  /*1a10*/  HADD2.F32 R2, -RZ, R175.H0_H0 ;  /* 0x200000afff027230 */ /* 0x020fe40000004100 */
[----:B------:R-:W-:-:S03]  /*1a20*/  @P0 HADD2.F32 R19, -RZ, R171.H0_H0 ;  /* 0x200000abff130230 */ /* 0x000fc60000004100 */
[----:B------:R-:W-:-:S04]  /*1a30*/  FMUL.FTZ R2, R2, UR8 ;  /* 0x0000000802027c20 */ /* 0x000fc80008410000 */
[----:B------:R-:W-:-:S07]  /*1a40*/  @P0 FADD.FTZ R2, R19, R2 ;  /* 0x0000000213020221 */ /* 0x000fce0000010000 */
.L_x_37173:
[----:B------:R-:W-:Y:S05]  /*1a50*/  BSYNC B0 ;  /* 0x0000000000007941 */ /* 0x000fea0003800000 */
.L_x_37171:
[----:B------:R-:W-:Y:S04]  /*1a60*/  BSSY B0, `(.L_x_37174) ;  /* 0x000000a000007945 */ /* 0x000fe80003800000 */
[----:B------:R-:W-:Y:S05]  /*1a70*/  @P3 BRA `(.L_x_37175) ;  /* 0x0000000000103947 */ /* 0x000fea0003800000 */
[----:B------:R-:W-:Y:S01]  /*1a80*/  MOV R0, RZ ;  /* 0x000000ff00007202 */ /* 0x000fe20000000f00 */
[----:B------:R-:W-:Y:S06]  /*1a90*/  @!P0 BRA `(.L_x_37176) ;  /* 0x0000000000188947 */ /* 0x000fec0003800000 */
[----:B-----5:R-:W-:Y:S01]  /*1aa0*/  HADD2.F32 R0, -RZ, R171.H1_H1 ;  /* 0x300000abff007230 */ /* 0x020fe20000004100 */
[----:B------:R-:W-:Y:S06]  /*1ab0*/  BRA `(.L_x_37176) ;  /* 0x0000000000107947 */ /* 0x000fec0003800000 */
.L_x_37175:
[----:B-----5:R-:W-:Y:S02]  /*1ac0*/  HADD2.F32 R0, -RZ, R175.H1_H1 ;  /* 0x300000afff007230 */ /* 0x020fe40000004100 */
[----:B------:R-:W-:-:S03]  /*1ad0*/  @P0 HADD2.F32 R19, -RZ, R171.H1_H1 ;  /* 0x300000abff130230 */ /* 0x000fc60000004100 */
[----:B------:R-:W-:-:S04]  /*1ae0*/  FMUL.FTZ R0, R0, UR8 ;  /* 0x0000000800007c20 */ /* 0x000fc80008410000 */
[----:B------:R-:W-:-:S07]  /*1af0*/  @P0 FADD.FTZ R0, R19, R0 ;  /* 0x0000000013000221 */ /* 0x000fce0000010000 */
.L_x_37176:
[----:B------:R-:W-:Y:S05]  /*1b00*/  BSYNC B0 ;  /* 0x0000000000007941 */ /* 0x000fea0003800000 */
.L_x_37174:
        /* <DEDUP_REMOVED lines=18> */
[----:B-----5:R-:W-:Y:S01]  /*1c30*/  HADD2.F32 R18, -RZ, R168.H0_H0 ;  /* 0x200000a8ff127230 */ /* 0x020fe20000004100 */
[----:B------:R-:W-:Y:S06]  /*1c40*/  BRA `(.L_x_37179) ;  /* 0x0000000000107947 */ /* 0x000fec0003800000 */
.L_x_37178:
[----:B--2--5:R-:W-:Y:S02]  /*1c50*/  HADD2.F32 R18, -RZ, R172.H0_H0 ;  /* 0x200000acff127230 */ /* 0x024fe40000004100 */
[----:B------:R-:W-:-:S03]  /*1c60*/  @P0 HADD2.F32 R19, -RZ, R168.H0_H0 ;  /* 0x200000a8ff130230 */ /* 0x000fc60000004100 */
[----:B------:R-:W-:-:S04]  /*1c70*/  FMUL.FTZ R18, R18, UR8 ;  /* 0x0000000812127c20 */ /* 0x000fc80008410000 */
[----:B------:R-:W-:-:S07]  /*1c80*/  @P0 FADD.FTZ R18, R19, R18 ;  /* 0x0000001213120221 */ /* 0x000fce0000010000 */
.L_x_37179:
[----:B------:R-:W-:Y:S05]  /*1c90*/  BSYNC B0 ;  /* 0x0000000000007941 */ /* 0x000fea0003800000 */
.L_x_37177:
[----:B------:R-:W-:Y:S04]  /*1ca0*/  BSSY B0, `(.L_x_37180) ;  /* 0x000000a000007945 */ /* 0x000fe80003800000 */
[----:B------:R-:W-:Y:S05]  /*1cb0*/  @P3 BRA `(.L_x_37181) ;  /* 0x0000000000103947 */ /* 0x000fea0003800000 */
[----:B------:R-:W-:Y:S01]  /*1cc0*/  MOV R19, RZ ;  /* 0x000000ff00137202 */ /* 0x000fe20000000f00 */
[----:B------:R-:W-:Y:S06]  /*1cd0*/  @!P0 BRA `(.L_x_37182) ;  /* 0x0000000000188947 */ /* 0x000fec0003800000 */
[----:B-----5:R-:W-:Y:S01]  /*1ce0*/  HADD2.F32 R19, -RZ, R168.H1_H1 ;  /* 0x300000a8ff137230 */ /* 0x020fe20000004100 */
[----:B------:R-:W-:Y:S06]  /*1cf0*/  BRA `(.L_x_37182) ;  /* 0x0000000000107947 */ /* 0x000fec0003800000 */
.L_x_37181:
[----:B-----5:R-:W-:Y:S02]  /*1d00*/  HADD2.F32 R19, -RZ, R172.H1_H1 ;  /* 0x300000acff137230 */ /* 0x020fe40000004100 */
[----:B------:R-:W-:-:S03]  /*1d10*/  @P0 HADD2.F32 R20, -RZ, R168.H1_H1 ;  /* 0x300000a8ff140230 */ /* 0x000fc60000004100 */
[----:B------:R-:W-:-:S04]  /*1d20*/  FMUL.FTZ R19, R19, UR8 ;  /* 0x0000000813137c20 */ /* 0x000fc80008410000 */
[----:B------:R-:W-:-:S07]  /*1d30*/  @P0 FADD.FTZ R19, R20, R19 ;  /* 0x0000001314130221 */ /* 0x000fce0000010000 */
.L_x_37182:
[----:B------:R-:W-:Y:S05]  /*1d40*/  BSYNC B0 ;  /* 0x0000000000007941 */ /* 0x000fea0003800000 */
.L_x_37180:
[----:B------:R-:W-:Y:S04]  /*1d50*/  BSSY B0, `(.L_x_37183) ;  /* 0x000000a000007945 */ /* 0x000fe80003800000 */
[----:B------:R-:W-:Y:S05]  /*1d60*/  @P3 BRA `(.L_x_37184) ;  /* 0x0000000000103947 */ /* 0x000fea0003800000 */
[----:B------:R-:W-:Y:S01]  /*1d70*/  HFMA2.MMA R20, -RZ, RZ, 0, 0 ;  /* 0x00000000ff147435 */ /* 0x000fe200000001ff */
[----:B------:R-:W-:Y:S10]  /*1d80*/  @!P0 BRA `(.L_x_37185) ;  /* 0x0000000000188947 */ /* 0x000ff40003800000 */
[----:B-----5:R-:W-:Y:S01]  /*1d90*/  HADD2.F32 R20, -RZ, R169.H0_H0 ;  /* 0x200000a9ff147230 */ /* 0x020fe20000004100 */
[----:B------:R-:W-:Y:S06]  /*1da0*/  BRA `(.L_x_37185) ;  /* 0x0000000000107947 */ /* 0x000fec0003800000 */
.L_x_37184:
[----:B-----5:R-:W-:Y:S02]  /*1db0*/  HADD2.F32 R20, -RZ, R173.H0_H0 ;  /* 0x200000adff147230 */ /* 0x020fe40000004100 */
[----:B------:R-:W-:-:S03]  /*1dc0*/  @P0 HADD2.F32 R21, -RZ, R169.H0_H0 ;  /* 0x200000a9ff150230 */ /* 0x000fc60000004100 */
[----:B------:R-:W-:-:S04]  /*1dd0*/  FMUL.FTZ R20, R20, UR8 ;  /* 0x0000000814147c20 */ /* 0x000fc80008410000 */
[----:B------:R-:W-:-:S07]  /*1de0*/  @P0 FADD.FTZ R20, R21, R20 ;  /* 0x0000001415140221 */ /* 0x000fce0000010000 */
.L_x_37185:
[----:B------:R-:W-:Y:S05]  /*1df0*/  BSYNC B0 ;  /* 0x0000000000007941 */ /* 0x000fea0003800000 */
.L_x_37183:
[----:B------:R-:W-:Y:S04]  /*1e00*/  BSSY B0, `(.L_x_37186) ;  /* 0x000000a000007945 */ /* 0x000fe80003800000 */
[----:B------:R-:W-:Y:S05]  /*1e10*/  @P3 BRA `(.L_x_37187) ;  /* 0x0000000000103947 */ /* 0x000fea0003800000 */
[----:B------:R-:W-:Y:S01]  /*1e20*/  MOV R21, RZ ;  /* 0x000000ff00157202 */ /* 0x000fe20000000f00 */
[----:B------:R-:W-:Y:S06]  /*1e30*/  @!P0 BRA `(.L_x_37188) ;  /* 0x0000000000188947 */ /* 0x000fec0003800000 */
[----:B-----5:R-:W-:Y:S01]  /*1e40*/  HADD2.F32 R21, -RZ, R169.H1_H1 ;  /* 0x300000a9ff157230 */ /* 0x020fe20000004100 */
[----:B------:R-:W-:Y:S06]  /*1e50*/  BRA `(.L_x_37188) ;  /* 0x0000000000107947 */ /* 0x000fec0003800000 */
.L_x_37187:
[----:B-----5:R-:W-:Y:S02]  /*1e60*/  HADD2.F32 R21, -RZ, R173.H1_H1 ;  /* 0x300000adff157230 */ /* 0x020fe40000004100 */
[----:B------:R-:W-:-:S03]  /*1e70*/  @P0 HADD2.F32 R22, -RZ, R169.H1_H1 ;  /* 0x300000a9ff160230 */ /* 0x000fc60000004100 */
[----:B------:R-:W-:-:S04]  /*1e80*/  FMUL.FTZ R21, R21, UR8 ;  /* 0x0000000815157c20 */ /* 0x000fc80008410000 */
[----:B------:R-:W-:-:S07]  /*1e90*/  @P0 FADD.FTZ R21, R22, R21 ;  /* 0x0000001516150221 */ /* 0x000fce0000010000 */
.L_x_37188:
[----:B------:R-:W-:Y:S05]  /*1ea0*/  BSYNC B0 ;  /* 0x0000000000007941 */ /* 0x000fea0003800000 */
.L_x_37186:
[----:B------:R-:W-:Y:S04]  /*1eb0*/  BSSY B0, `(.L_x_37189) ;  /* 0x000000a000007945 */ /* 0x000fe80003800000 */
[----:B------:R-:W-:Y:S05]  /*1ec0*/  @P3 BRA `(.L_x_37190) ;  /* 0x0000000000103947 */ /* 0x000fea0003800000 */
[----:B------:R-:W-:Y:S01]  /*1ed0*/  HFMA2.MMA R22, -RZ, RZ, 0, 0 ;  /* 0x00000000ff167435 */ /* 0x000fe200000001ff */
[----:B------:R-:W-:Y:S10]  /*1ee0*/  @!P0 BRA `(.L_x_37191) ;  /* 0x0000000000188947 */ /* 0x000ff40003800000 */
[----:B-----5:R-:W-:Y:S01]  /*1ef0*/  HADD2.F32 R22, -RZ, R170.H0_H0 ;  /* 0x200000aaff167230 */ /* 0x020fe20000004100 */
[----:B------:R-:W-:Y:S06]  /*1f00*/  BRA `(.L_x_37191) ;  /* 0x0000000000107947 */ /* 0x000fec0003800000 */
.L_x_37190:
[----:B-----5:R-:W-:Y:S02]  /*1f10*/  HADD2.F32 R22, -RZ, R174.H0_H0 ;  /* 0x200000aeff167230 */ /* 0x020fe40000004100 */
[----:B------:R-:W-:-:S03]  /*1f20*/  @P0 HADD2.F32 R23, -RZ, R170.H0_H0 ;  /* 0x200000aaff170230 */ /* 0x000fc60000004100 */
[----:B------:R-:W-:-:S04]  /*1f30*/  FMUL.FTZ R22, R22, UR8 ;  /* 0x0000000816167c20 */ /* 0x000fc80008410000 */
[----:B------:R-:W-:-:S07]  /*1f40*/  @P0 FADD.FTZ R22, R23, R22 ;  /* 0x0000001617160221 */ /* 0x000fce0000010000 */
.L_x_37191:
[----:B------:R-:W-:Y:S05]  /*1f50*/  BSYNC B0 ;  /* 0x0000000000007941 */ /* 0x000fea0003800000 */
.L_x_37189:
[----:B------:R-:W-:Y:S04]  /*1f60*/  BSSY B0, `(.L_x_37192) ;  /* 0x000000a000007945 */ /* 0x000fe80003800000 */
[----:B------:R-:W-:Y:S05]  /*1f70*/  @P3 BRA `(.L_x_37193) ;  /* 0x0000000000103947 */ /* 0x000fea0003800000 */
[----:B------:R-:W-:Y:S01]  /*1f80*/  MOV R23, RZ ;  /* 0x000000ff00177202 */ /* 0x000fe20000000f00 */
[----:B------:R-:W-:Y:S06]  /*1f90*/  @!P0 BRA `(.L_x_37194) ;  /* 0x0000000000188947 */ /* 0x000fec0003800000 */
[----:B-----5:R-:W-:Y:S01]  /*1fa0*/  HADD2.F32 R23, -RZ, R170.H1_H1 ;  /* 0x300000aaff177230 */ /* 0x020fe20000004100 */
[----:B------:R-:W-:Y:S06]  /*1fb0*/  BRA `(.L_x_37194) ;  /* 0x0000000000107947 */ /* 0x000fec0003800000 */
.L_x_37193:
[----:B-----5:R-:W-:Y:S02]  /*1fc0*/  HADD2.F32 R23, -RZ, R174.H1_H1 ;  /* 0x300000aeff177230 */ /* 0x020fe40000004100 */
[----:B------:R-:W-:-:S03]  /*1fd0*/  @P0 HADD2.F32 R24, -RZ, R170.H1_H1 ;  /* 0x300000aaff180230 */ /* 0x000fc60000004100 */
[----:B------:R-:W-:-:S04]  /*1fe0*/  FMUL.FTZ R23, R23, UR8 ;  /* 0x0000000817177c20 */ /* 0x000fc80008410000 */
[----:B------:R-:W-:-:S07]  /*1ff0*/  @P0 FADD.FTZ R23, R24, R23 ;  /* 0x0000001718170221 */ /* 0x000fce0000010000 */
.L_x_37194:
[----:B------:R-:W-:Y:S05]  /*2000*/  BSYNC B0 ;  /* 0x0000000000007941 */ /* 0x000fea0003800000 */
.L_x_37192:
[----:B------:R-:W-:Y:S04]  /*2010*/  BSSY B0, `(.L_x_37195) ;  /* 0x000000a000007945 */ /* 0x000fe80003800000 */
[----:B------:R-:W-:Y:S05]  /*2020*/  @P3 BRA `(.L_x_37196) ;  /* 0x0000000000103947 */ /* 0x000fea0003800000 */
[----:B------:R-:W-:Y:S01]  /*2030*/  HFMA2.MMA R24, -RZ, RZ, 0, 0 ;  /* 0x00000000ff187435 */ /* 0x000fe200000001ff */
[----:B------:R-:W-:Y:S10]  /*2040*/  @!P0 BRA `(.L_x_37197) ;  /* 0x0000000000188947 */ /* 0x000ff40003800000 */
[----:B-----5:R-:W-:Y:S01]  /*2050*/  HADD2.F32 R24, -RZ, R171.H0_H0 ;  /* 0x200000abff187230 */ /* 0x020fe20000004100 */
[----:B------:R-:W-:Y:S06]  /*2060*/  BRA `(.L_x_37197) ;  /* 0x0000000000107947 */ /* 0x000fec0003800000 */
.L_x_37196:
[----:B-----5:R-:W-:Y:S02]  /*2070*/  HADD2.F32 R24, -RZ, R175.H0_H0 ;  /* 0x200000afff187230 */ /* 0x020fe40000004100 */
[----:B------:R-:W-:-:S03]  /*2080*/  @P0 HADD2.F32 R25, -RZ, R171.H0_H0 ;  /* 0x200000abff190230 */ /* 0x000fc60000004100 */
[----:B------:R-:W-:-:S04]  /*2090*/  FMUL.FTZ R24, R24, UR8 ;  /* 0x0000000818187c20 */ /* 0x000fc80008410000 */
[----:B------:R-:W-:-:S07]  /*20a0*/  @P0 FADD.FTZ R24, R25, R24 ;  /* 0x0000001819180221 */ /* 0x000fce0000010000 */
.L_x_37197:
[----:B------:R-:W-:Y:S05]  /*20b0*/  BSYNC B0 ;  /* 0x0000000000007941 */ /* 0x000fea0003800000 */
.L_x_37195:
[----:B------:R-:W-:Y:S04]  /*20c0*/  BSSY B0, `(.L_x_37198) ;  /* 0x000000a000007945 */ /* 0x000fe80003800000 */
[----:B------:R-:W-:Y:S05]  /*20d0*/  @P3 BRA `(.L_x_37199) ;  /* 0x0000000000103947 */ /* 0x000fea0003800000 */
[----:B------:R-:W-:Y:S01]  /*20e0*/  MOV R25, RZ ;  /* 0x000000ff00197202 */ /* 0x000fe20000000f00 */
[----:B------:R-:W-:Y:S06]  /*20f0*/  @!P0 BRA `(.L_x_37200) ;  /* 0x0000000000188947 */ /* 0x000fec0003800000 */
[----:B-----5:R-:W-:Y:S01]  /*2100*/  HADD2.F32 R25, -RZ, R171.H1_H1 ;  /* 0x300000abff197230 */ /* 0x020fe20000004100 */
[----:B------:R-:W-:Y:S06]  /*2110*/  BRA `(.L_x_37200) ;  /* 0x0000000000107947 */ /* 0x000fec0003800000 */
.L_x_37199:
[----:B-----5:R-:W-:Y:S02]  /*2120*/  HADD2.F32 R25, -RZ, R175.H1_H1 ;  /* 0x300000afff197230 */ /* 0x020fe40000004100 */
[----:B------:R-:W-:-:S03]  /*2130*/  @P0 HADD2.F32 R26, -RZ, R171.H1_H1 ;  /* 0x300000abff1a0230 */ /* 0x000fc60000004100 */
[----:B------:R-:W-:-:S04]  /*2140*/  FMUL.FTZ R25, R25, UR8 ;  /* 0x0000000819197c20 */ /* 0x000fc80008410000 */
[----:B------:R-:W-:-:S07]  /*2150*/  @P0 FADD.FTZ R25, R26, R25 ;  /* 0x000000191a190221 */ /* 0x000fce0000010000 */
.L_x_37200:
[----:B------:R-:W-:Y:S05]  /*2160*/  BSYNC B0 ;  /* 0x0000000000007941 */ /* 0x000fea0003800000 */
.L_x_37198:
        /* <DEDUP_REMOVED lines=20> */
.L_x_37202:
[----:B-----5:R-:W-:Y:S02]  /*22b0*/  HADD2.F32 R185, -RZ, R172.H0_H0 ;  /* 0x200000acffb97230 */ /* 0x020fe40000004100 */
[----:B--2---:R-:W-:-:S03]  /*22c0*/  @P0 HADD2.F32 R26, -RZ, R168.H0_H0 ;  /* 0x200000a8ff1a0230 */ /* 0x004fc60000004100 */
[----:B------:R-:W-:-:S04]  /*22d0*/  FMUL.FTZ R185, R185, UR8 ;  /* 0x00000008b9b97c20 */ /* 0x000fc80008410000 */
[----:B------:R-:W-:-:S07]  /*22e0*/  @P0 FADD.FTZ R185, R26, R185 ;  /* 0x000000b91ab90221 */ /* 0x000fce0000010000 */
.L_x_37203:
[----:B------:R-:W-:Y:S05]  /*22f0*/  BSYNC B0 ;  /* 0x0000000000007941 */ /* 0x000fea0003800000 */
.L_x_37201:
[----:B------:R-:W-:Y:S04]  /*2300*/  BSSY B0, `(.L_x_37204) ;  /* 0x000000a000007945 */ /* 0x000fe80003800000 */
[----:B------:R-:W-:Y:S05]  /*2310*/  @P3 BRA `(.L_x_37205) ;  /* 0x0000000000103947 */ /* 0x000fea0003800000 */
[----:B------:R-:W-:Y:S01]  /*2320*/  MOV R184, RZ ;  /* 0x000000ff00b87202 */ /* 0x000fe20000000f00 */
[----:B------:R-:W-:Y:S06]  /*2330*/  @!P0 BRA `(.L_x_37206) ;  /* 0x0000000000188947 */ /* 0x000fec0003800000 */
[----:B-----5:R-:W-:Y:S01]  /*2340*/  HADD2.F32 R184, -RZ, R168.H1_H1 ;  /* 0x300000a8ffb87230 */ /* 0x020fe20000004100 */
[----:B------:R-:W-:Y:S06]  /*2350*/  BRA `(.L_x_37206) ;  /* 0x0000000000107947 */ /* 0x000fec0003800000 */
.L_x_37205:
[----:B-----5:R-:W-:Y:S02]  /*2360*/  HADD2.F32 R184, -RZ, R172.H1_H1 ;  /* 0x300000acffb87230 */ /* 0x020fe40000004100 */
[----:B--2---:R-:W-:-:S03]  /*2370*/  @P0 HADD2.F32 R27, -RZ, R168.H1_H1 ;  /* 0x300000a8ff1b0230 */ /* 0x004fc60000004100 */
[----:B------:R-:W-:-:S04]  /*2380*/  FMUL.FTZ R184, R184, UR8 ;  /* 0x00000008b8b87c20 */ /* 0x000fc80008410000 */
[----:B------:R-:W-:-:S07]  /*2390*/  @P0 FADD.FTZ R184, R27, R184 ;  /* 0x000000b81bb80221 */ /* 0x000fce0000010000 */
.L_x_37206:
[----:B------:R-:W-:Y:S05]  /*23a0*/  BSYNC B0 ;  /* 0x0000000000007941 */ /* 0x000fea0003800000 */
.L_x_37204:
[----:B------:R-:W-:Y:S04]  /*23b0*/  BSSY B0, `(.L_x_37207) ;  /* 0x000000a000007945 */ /* 0x000fe80003800000 */
[----:B------:R-:W-:Y:S05]  /*23c0*/  @P3 BRA `(.L_x_37208) ;  /* 0x0000000000103947 */ /* 0x000fea0003800000 */
[----:B--2---:R-:W-:Y:S01]  /*23d0*/  HFMA2.MMA R183, -RZ, RZ, 0, 0 ;  /* 0x00000000ffb77435 */ /* 0x004fe200000001ff */
[----:B------:R-:W-:Y:S10]  /*23e0*/  @!P0 BRA `(.L_x_37209) ;  /* 0x0000000000188947 */ /* 0x000ff40003800000 */
[----:B-----5:R-:W-:Y:S01]  /*23f0*/  HADD2.F32 R183, -RZ, R169.H0_H0 ;  /* 0x200000a9ffb77230 */ /* 0x020fe20000004100 */
[----:B------:R-:W-:Y:S06]  /*2400*/  BRA `(.L_x_37209) ;  /* 0x0000000000107947 */ /* 0x000fec0003800000 */
.L_x_37208:
[----:B--2--5:R-:W-:Y:S02]  /*2410*/  HADD2.F32 R183, -RZ, R173.H0_H0 ;  /* 0x200000adffb77230 */ /* 0x024fe40000004100 */
[----:B------:R-:W-:-:S03]  /*2420*/  @P0 HADD2.F32 R26, -RZ, R169.H0_H0 ;  /* 0x200000a9ff1a0230 */ /* 0x000fc60000004100 */
[----:B------:R-:W-:-:S04]  /*2430*/  FMUL.FTZ R183, R183, UR8 ;  /* 0x00000008b7b77c20 */ /* 0x000fc80008410000 */
[----:B------:R-:W-:-:S07]  /*2440*/  @P0 FADD.FTZ R183, R26, R183 ;  /* 0x000000b71ab70221 */ /* 0x000fce0000010000 */
.L_x_37209:
[----:B------:R-:W-:Y:S05]  /*2450*/  BSYNC B0 ;  /* 0x0000000000007941 */ /* 0x000fea0003800000 */
.L_x_37207:
[----:B------:R-:W-:Y:S04]  /*2460*/  BSSY B0, `(.L_x_37210) ;  /* 0x000000a000007945 */ /* 0x000fe80003800000 */
[----:B------:R-:W-:Y:S05]  /*2470*/  @P3 BRA `(.L_x_37211) ;  /* 0x0000000000103947 */ /* 0x000fea0003800000 */
[----:B------:R-:W-:Y:S01]  /*2480*/  MOV R182, RZ ;  /* 0x000000ff00b67202 */ /* 0x000fe20000000f00 */
[----:B------:R-:W-:Y:S06]  /*2490*/  @!P0 BRA `(.L_x_37212) ;  /* 0x0000000000188947 */ /* 0x000fec0003800000 */
[----:B-----5:R-:W-:Y:S01]  /*24a0*/  HADD2.F32 R182, -RZ, R169.H1_H1 ;  /* 0x300000a9ffb67230 */ /* 0x020fe20000004100 */
[----:B------:R-:W-:Y:S06]  /*24b0*/  BRA `(.L_x_37212) ;  /* 0x0000000000107947 */ /* 0x000fec0003800000 */
.L_x_37211:
[----:B-----5:R-:W-:Y:S02]  /*24c0*/  HADD2.F32 R182, -RZ, R173.H1_H1 ;  /* 0x300000adffb67230 */ /* 0x020fe40000004100 */
[----:B------:R-:W-:-:S03]  /*24d0*/  @P0 HADD2.F32 R27, -RZ, R169.H1_H1 ;  /* 0x300000a9ff1b0230 */ /* 0x000fc60000004100 */
[----:B------:R-:W-:-:S04]  /*24e0*/  FMUL.FTZ R182, R182, UR8 ;  /* 0x00000008b6b67c20 */ /* 0x000fc80008410000 */
[----:B------:R-:W-:-:S07]  /*24f0*/  @P0 FADD.FTZ R182, R27, R182 ;  /* 0x000000b61bb60221 */ /* 0x000fce0000010000 */
.L_x_37212:
[----:B------:R-:W-:Y:S05]  /*2500*/  BSYNC B0 ;  /* 0x0000000000007941 */ /* 0x000fea0003800000 */
.L_x_37210:
[----:B------:R-:W-:Y:S04]  /*2510*/  BSSY B0, `(.L_x_37213) ;  /* 0x000000a000007945 */ /* 0x000fe80003800000 */
[----:B------:R-:W-:Y:S05]  /*2520*/  @P3 BRA `(.L_x_37214) ;  /* 0x0000000000103947 */ /* 0x000fea0003800000 */
[----:B------:R-:W-:Y:S01]  /*2530*/  HFMA2.MMA R181, -RZ, RZ, 0, 0 ;  /* 0x00000000ffb57435 */ /* 0x000fe200000001ff */
[----:B------:R-:W-:Y:S10]  /*2540*/  @!P0 BRA `(.L_x_37215) ;  /* 0x0000000000188947 */ /* 0x000ff40003800000 */
[----:B-----5:R-:W-:Y:S01]  /*2550*/  HADD2.F32 R181, -RZ, R170.H0_H0 ;  /* 0x200000aaffb57230 */ /* 0x020fe20000004100 */
[----:B------:R-:W-:Y:S06]  /*2560*/  BRA `(.L_x_37215) ;  /* 0x0000000000107947 */ /* 0x000fec0003800000 */
.L_x_37214:
[----:B-----5:R-:W-:Y:S02]  /*2570*/  HADD2.F32 R181, -RZ, R174.H0_H0 ;  /* 0x200000aeffb57230 */ /* 0x020fe40000004100 */
[----:B------:R-:W-:-:S03]  /*2580*/  @P0 HADD2.F32 R26, -RZ, R170.H0_H0 ;  /* 0x200000aaff1a0230 */ /* 0x000fc60000004100 */
[----:B------:R-:W-:-:S04]  /*2590*/  FMUL.FTZ R181, R181, UR8 ;  /* 0x00000008b5b57c20 */ /* 0x000fc80008410000 */
[----:B------:R-:W-:-:S07]  /*25a0*/  @P0 FADD.FTZ R181, R26, R181 ;  /* 0x000000b51ab50221 */ /* 0x000fce0000010000 */
.L_x_37215:
[----:B------:R-:W-:Y:S05]  /*25b0*/  BSYNC B0 ;  /* 0x0000000000007941 */ /* 0x000fea0003800000 */
.L_x_37213:
[----:B------:R-:W-:Y:S04]  /*25c0*/  BSSY B0, `(.L_x_37216) ;  /* 0x000000a000007945 */ /* 0x000fe80003800000 */
[----:B------:R-:W-:Y:S05]  /*25d0*/  @P3 BRA `(.L_x_37217) ;  /* 0x0000000000103947 */ /* 0x000fea0003800000 */
[----:B------:R-:W-:Y:S01]  /*25e0*/  MOV R180, RZ ;  /* 0x000000ff00b47202 */ /* 0x000fe20000000f00 */
[----:B------:R-:W-:Y:S06]  /*25f0*/  @!P0 BRA `(.L_x_37218) ;  /* 0x0000000000188947 */ /* 0x000fec0003800000 */
[----:B-----5:R-:W-:Y:S01]  /*2600*/  HADD2.F32 R180, -RZ, R170.H1_H1 ;  /* 0x300000aaffb47230 */ /* 0x020fe20000004100 */
[----:B------:R-:W-:Y:S06]  /*2610*/  BRA `(.L_x_37218) ;  /* 0x0000000000107947 */ /* 0x000fec0003800000 */
.L_x_37217:
[----:B-----5:R-:W-:Y:S02]  /*2620*/  HADD2.F32 R180, -RZ, R174.H1_H1 ;  /* 0x300000aeffb47230 */ /* 0x020fe40000004100 */
[----:B------:R-:W-:-:S03]  /*2630*/  @P0 HADD2.F32 R27, -RZ, R170.H1_H1 ;  /* 0x300000aaff1b0230 */ /* 0x000fc60000004100 */
[----:B------:R-:W-:-:S04]  /*2640*/  FMUL.FTZ R180, R180, UR8 ;  /* 0x00000008b4b47c20 */ /* 0x000fc80008410000 */
[----:B------:R-:W-:-:S07]  /*2650*/  @P0 FADD.FTZ R180, R27, R180 ;  /* 0x000000b41bb40221 */ /* 0x000fce0000010000 */
.L_x_37218:
[----:B------:R-:W-:Y:S05]  /*2660*/  BSYNC B0 ;  /* 0x0000000000007941 */ /* 0x000fea0003800000 */
.L_x_37216:
[----:B------:R-:W-:Y:S04]  /*2670*/  BSSY B0, `(.L_x_37219) ;  /* 0x000000a000007945 */ /* 0x000fe80003800000 */
[----:B------:R-:W-:Y:S05]  /*2680*/  @P3 BRA `(.L_x_37220) ;  /* 0x0000000000103947 */ /* 0x000fea0003800000 */
[----:B------:R-:W-:Y:S01]  /*2690*/  HFMA2.MMA R27, -RZ, RZ, 0, 0 ;  /* 0x00000000ff1b7435 */ /* 0x000fe200000001ff */
[----:B------:R-:W-:Y:S10]  /*26a0*/  @!P0 BRA `(.L_x_37221) ;  /* 0x0000000000188947 */ /* 0x000ff40003800000 */
[----:B-----5:R-:W-:Y:S01]  /*26b0*/  HADD2.F32 R27, -RZ, R171.H0_H0 ;  /* 0x200000abff1b7230 */ /* 0x020fe20000004100 */
[----:B------:R-:W-:Y:S06]  /*26c0*/  BRA `(.L_x_37221) ;  /* 0x0000000000107947 */ /* 0x000fec0003800000 */
.L_x_37220:
[----:B-----5:R-:W-:Y:S02]  /*26d0*/  HADD2.F32 R27, -RZ, R175.H0_H0 ;  /* 0x200000afff1b7230 */ /* 0x020fe40000004100 */
[----:B------:R-:W-:-:S03]  /*26e0*/  @P0 HADD2.F32 R26, -RZ, R171.H0_H0 ;  /* 0x200000abff1a0230 */ /* 0x000fc60000004100 */
[----:B------:R-:W-:-:S04]  /*26f0*/  FMUL.FTZ R27, R27, UR8 ;  /* 0x000000081b1b7c20 */ /* 0x000fc80008410000 */
[----:B------:R-:W-:-:S07]  /*2700*/  @P0 FADD.FTZ R27, R26, R27 ;  /* 0x0000001b1a1b0221 */ /* 0x000fce0000010000 */
.L_x_37221:
[----:B------:R-:W-:Y:S05]  /*2710*/  BSYNC B0 ;  /* 0x0000000000007941 */ /* 0x000fea0003800000 */
.L_x_37219:
[----:B------:R-:W-:Y:S04]  /*2720*/  BSSY B0, `(.L_x_37222) ;  /* 0x000000a000007945 */ /* 0x000fe80003800000 */
[----:B------:R-:W-:Y:S05]  /*2730*/  @P3 BRA `(.L_x_37223) ;  /* 0x0000000000103947 */ /* 0x000fea0003800000 */
[----:B------:R-:W-:Y:S01]  /*2740*/  MOV R26, RZ ;  /* 0x000000ff001a7202 */ /* 0x000fe20000000f00 */
[----:B------:R-:W-:Y:S06]  /*2750*/  @!P0 BRA `(.L_x_37224) ;  /* 0x0000000000188947 */ /* 0x000fec0003800000 */
[----:B-----5:R-:W-:Y:S01]  /*2760*/  HADD2.F32 R26, -RZ, R171.H1_H1 ;  /* 0x300000abff1a7230 */ /* 0x020fe20000004100 */
[----:B------:R-:W-:Y:S06]  /*2770*/  BRA `(.L_x_37224) ;  /* 0x0000000000107947 */ /* 0x000fec0003800000 */
.L_x_37223:
[----:B-----5:R-:W-:Y:S02]  /*2780*/  HADD2.F32 R26, -RZ, R175.H1_H1 ;  /* 0x300000afff1a7230 */ /* 0x020fe40000004100 */
[----:B------:R-:W-:-:S03]  /*2790*/  @P0 HADD2.F32 R177, -RZ, R171.H1_H1 ;  /* 0x300000abffb10230 */ /* 0x000fc60000004100 */
[----:B------:R-:W-:-:S04]  /*27a0*/  FMUL.FTZ R26, R26, UR8 ;  /* 0x000000081a1a7c20 */ /* 0x000fc80008410000 */
[----:B------:R-:W-:-:S07]  /*27b0*/  @P0 FADD.FTZ R26, R177, R26 ;  /* 0x0000001ab11a0221 */ /* 0x000fce0000010000 */
.L_x_37224:
[----:B------:R-:W-:Y:S05]  /*27c0*/  BSYNC B0 ;  /* 0x0000000000007941 */ /* 0x000fea0003800000 */
.L_x_37222:
        /* <DEDUP_REMOVED lines=20> */
.L_x_37226:
[----:B-----5:R-:W-:Y:S02]  /*2910*/  HADD2.F32 R201, -RZ, R172.H0_H0 ;  /* 0x200000acffc97230 */ /* 0x020fe40000004100 */
[----:B--2---:R-:W-:-:S03]  /*2920*/  @P0 HADD2.F32 R176, -RZ, R168.H0_H0 ;  /* 0x200000a8ffb00230 */ /* 0x004fc60000004100 */
[----:B------:R-:W-:-:S04]  /*2930*/  FMUL.FTZ R201, R201, UR8 ;  /* 0x00000008c9c97c20 */ /* 0x000fc80008410000 */
[----:B------:R-:W-:-:S07]  /*2940*/  @P0 FADD.FTZ R201, R176, R201 ;  /* 0x000000c9b0c90221 */ /* 0x000fce0000010000 */
.L_x_37227:
[----:B------:R-:W-:Y:S05]  /*2950*/  BSYNC B0 ;  /* 0x0000000000007941 */ /* 0x000fea0003800000 */
.L_x_37225:
[----:B------:R-:W-:Y:S04]  /*2960*/  BSSY B0, `(.L_x_37228) ;  /* 0x000000a000007945 */ /* 0x000fe80003800000 */
[----:B------:R-:W-:Y:S05]  /*2970*/  @P3 BRA `(.L_x_37229) ;  /* 0x0000000000103947 */ /* 0x000fea0003800000 */
[----:B------:R-:W-:Y:S01]  /*2980*/  MOV R200, RZ ;  /* 0x000000ff00c87202 */ /* 0x000fe20000000f00 */
[----:B------:R-:W-:Y:S06]  /*2990*/  @!P0 BRA `(.L_x_37230) ;  /* 0x0000000000188947 */ /* 0x000fec0003800000 */
[----:B-----5:R-:W-:Y:S01]  /*29a0*/  HADD2.F32 R200, -RZ, R168.H1_H1 ;  /* 0x300000a8ffc87230 */ /* 0x020fe20000004100 */
[----:B------:R-:W-:Y:S06]  /*29b0*/  BRA `(.L_x_37230) ;  /* 0x0000000000107947 */ /* 0x000fec0003800000 */
.L_x_37229:
[----:B-----5:R-:W-:Y:S02]  /*29c0*/  HADD2.F32 R200, -RZ, R172.H1_H1 ;  /* 0x300000acffc87230 */ /* 0x020fe40000004100 */
[----:B--2---:R-:W-:-:S03]  /*29d0*/  @P0 HADD2.F32 R177, -RZ, R168.H1_H1 ;  /* 0x300000a8ffb10230 */ /* 0x004fc60000004100 */
[----:B------:R-:W-:-:S04]  /*29e0*/  FMUL.FTZ R200, R200, UR8 ;  /* 0x00000008c8c87c20 */ /* 0x000fc80008410000 */
[----:B------:R-:W-:-:S07]  /*29f0*/  @P0 FADD.FTZ R200, R177, R200 ;  /* 0x000000c8b1c80221 */ /* 0x000fce0000010000 */
.L_x_37230:
[----:B------:R-:W-:Y:S05]  /*2a00*/  BSYNC B0 ;  /* 0x0000000000007941 */ /* 0x000fea0003800000 */
.L_x_37228:
[----:B------:R-:W-:Y:S04]  /*2a10*/  BSSY B0, `(.L_x_37231) ;  /* 0x000000a000007945 */ /* 0x000fe80003800000 */
[----:B------:R-:W-:Y:S05]  /*2a20*/  @P3 BRA `(.L_x_37232) ;  /* 0x0000000000103947 */ /* 0x000fea0003800000 */
[----:B--2---:R-:W-:Y:S01]  /*2a30*/  HFMA2.MMA R199, -RZ, RZ, 0, 0 ;  /* 0x00000000ffc77435 */ /* 0x004fe200000001ff */
[----:B------:R-:W-:Y:S10]  /*2a40*/  @!P0 BRA `(.L_x_37233) ;  /* 0x0000000000188947 */ /* 0x000ff40003800000 */
[----:B-----5:R-:W-:Y:S01]  /*2a50*/  HADD2.F32 R199, -RZ, R169.H0_H0 ;  /* 0x200000a9ffc77230 */ /* 0x020fe20000004100 */
[----:B------:R-:W-:Y:S06]  /*2a60*/  BRA `(.L_x_37233) ;  /* 0x0000000000107947 */ /* 0x000fec0003800000 */
.L_x_37232:
[----:B--2--5:R-:W-:Y:S02]  /*2a70*/  HADD2.F32 R199, -RZ, R173.H0_H0 ;  /* 0x200000adffc77230 */ /* 0x024fe40000004100 */
[----:B------:R-:W-:-:S03]  /*2a80*/  @P0 HADD2.F32 R176, -RZ, R169.H0_H0 ;  /* 0x200000a9ffb00230 */ /* 0x000fc60000004100 */
[----:B------:R-:W-:-:S04]  /*2a90*/  FMUL.FTZ R199, R199, UR8 ;  /* 0x00000008c7c77c20 */ /* 0x000fc80008410000 */
[----:B------:R-:W-:-:S07]  /*2aa0*/  @P0 FADD.FTZ R199, R176, R199 ;  /* 0x000000c7b0c70221 */ /* 0x000fce0000010000 */
.L_x_37233:
[----:B------:R-:W-:Y:S05]  /*2ab0*/  BSYNC B0 ;  /* 0x0000000000007941 */ /* 0x000fea0003800000 */
.L_x_37231:
[----:B------:R-:W-:Y:S04]  /*2ac0*/  BSSY B0, `(.L_x_37234) ;  /* 0x000000a000007945 */ /* 0x000fe80003800000 */
[----:B------:R-:W-:Y:S05]  /*2ad0*/  @P3 BRA `(.L_x_37235) ;  /* 0x0000000000103947 */ /* 0x000fea0003800000 */
[----:B------:R-:W-:Y:S01]  /*2ae0*/  MOV R198, RZ ;  /* 0x000000ff00c67202 */ /* 0x000fe20000000f00 */
[----:B------:R-:W-:Y:S06]  /*2af0*/  @!P0 BRA `(.L_x_37236) ;  /* 0x0000000000188947 */ /* 0x000fec0003800000 */
[----:B-----5:R-:W-:Y:S01]  /*2b00*/  HADD2.F32 R198, -RZ, R169.H1_H1 ;  /* 0x300000a9ffc67230 */ /* 0x020fe20000004100 */
[----:B------:R-:W-:Y:S06]  /*2b10*/  BRA `(.L_x_37236) ;  /* 0x0000000000107947 */ /* 0x000fec0003800000 */
.L_x_37235:
[----:B-----5:R-:W-:Y:S02]  /*2b20*/  HADD2.F32 R198, -RZ, R173.H1_H1 ;  /* 0x300000adffc67230 */ /* 0x020fe40000004100 */
[----:B------:R-:W-:-:S03]  /*2b30*/  @P0 HADD2.F32 R177, -RZ, R169.H1_H1 ;  /* 0x300000a9ffb10230 */ /* 0x000fc60000004100 */
[----:B------:R-:W-:-:S04]  /*2b40*/  FMUL.FTZ R198, R198, UR8 ;  /* 0x00000008c6c67c20 */ /* 0x000fc80008410000 */
[----:B------:R-:W-:-:S07]  /*2b50*/  @P0 FADD.FTZ R198, R177, R198 ;  /* 0x000000c6b1c60221 */ /* 0x000fce0000010000 */
.L_x_37236:
[----:B------:R-:W-:Y:S05]  /*2b60*/  BSYNC B0 ;  /* 0x0000000000007941 */ /* 0x000fea0003800000 */
.L_x_37234:
[----:B------:R-:W-:Y:S04]  /*2b70*/  BSSY B0, `(.L_x_37237) ;  /* 0x000000a000007945 */ /* 0x000fe80003800000 */
[----:B------:R-:W-:Y:S05]  /*2b80*/  @P3 BRA `(.L_x_37238) ;  /* 0x0000000000103947 */ /* 0x000fea0003800000 */
[----:B------:R-:W-:Y:S01]  /*2b90*/  HFMA2.MMA R197, -RZ, RZ, 0, 0 ;  /* 0x00000000ffc57435 */ /* 0x000fe200000001ff */
[----:B------:R-:W-:Y:S10]  /*2ba0*/  @!P0 BRA `(.L_x_37239) ;  /* 0x0000000000188947 */ /* 0x000ff40003800000 */
[----:B-----5:R-:W-:Y:S01]  /*2bb0*/  HADD2.F32 R197, -RZ, R170.H0_H0 ;  /* 0x200000aaffc57230 */ /* 0x020fe20000004100 */
[----:B------:R-:W-:Y:S06]  /*2bc0*/  BRA `(.L_x_37239) ;  /* 0x0000000000107947 */ /* 0x000fec0003800000 */
.L_x_37238:
[----:B-----5:R-:W-:Y:S02]  /*2bd0*/  HADD2.F32 R197, -RZ, R174.H0_H0 ;  /* 0x200000aeffc57230 */ /* 0x020fe40000004100 */
[----:B------:R-:W-:-:S03]  /*2be0*/  @P0 HADD2.F32 R176, -RZ, R170.H0_H0 ;  /* 0x200000aaffb00230 */ /* 0x000fc60000004100 */
[----:B------:R-:W-:-:S04]  /*2bf0*/  FMUL.FTZ R197, R197, UR8 ;  /* 0x00000008c5c57c20 */ /* 0x000fc80008410000 */
[----:B------:R-:W-:-:S07]  /*2c00*/  @P0 FADD.FTZ R197, R176, R197 ;  /* 0x000000c5b0c50221 */ /* 0x000fce0000010000 */
.L_x_37239:
[----:B------:R-:W-:Y:S05]  /*2c10*/  BSYNC B0 ;  /* 0x0000000000007941 */ /* 0x000fea0003800000 */
.L_x_37237:
[----:B------:R-:W-:Y:S04]  /*2c20*/  BSSY B0, `(.L_x_37240) ;  /* 0x000000a000007945 */ /* 0x000fe80003800000 */
[----:B------:R-:W-:Y:S05]  /*2c30*/  @P3 BRA `(.L_x_37241) ;  /* 0x0000000000103947 */ /* 0x000fea0003800000 */
[----:B------:R-:W-:Y:S01]  /*2c40*/  MOV R196, RZ ;  /* 0x000000ff00c47202 */ /* 0x000fe20000000f00 */
[----:B------:R-:W-:Y:S06]  /*2c50*/  @!P0 BRA `(.L_x_37242) ;  /* 0x0000000000188947 */ /* 0x000fec0003800000 */
[----:B-----5:R-:W-:Y:S01]  /*2c60*/  HADD2.F32 R196, -RZ, R170.H1_H1 ;  /* 0x300000aaffc47230 */ /* 0x020fe20000004100 */
[----:B------:R-:W-:Y:S06]  /*2c70*/  BRA `(.L_x_37242) ;  /* 0x0000000000107947 */ /* 0x000fec0003800000 */
.L_x_37241:
[----:B-----5:R-:W-:Y:S02]  /*2c80*/  HADD2.F32 R196, -RZ, R174.H1_H1 ;  /* 0x300000aeffc47230 */ /* 0x020fe40000004100 */
[----:B------:R-:W-:-:S03]  /*2c90*/  @P0 HADD2.F32 R177, -RZ, R170.H1_H1 ;  /* 0x300000aaffb10230 */ /* 0x000fc60000004100 */
[----:B------:R-:W-:-:S04]  /*2ca0*/  FMUL.FTZ R196, R196, UR8 ;  /* 0x00000008c4c47c20 */ /* 0x000fc80008410000 */
[----:B------:R-:W-:-:S07]  /*2cb0*/  @P0 FADD.FTZ R196, R177, R196 ;  /* 0x000000c4b1c40221 */ /* 0x000fce0000010000 */
.L_x_37242:
[----:B------:R-:W-:Y:S05]  /*2cc0*/  BSYNC B0 ;  /* 0x0000000000007941 */ /* 0x000fea0003800000 */
.L_x_37240:
[----:B------:R-:W-:Y:S04]  /*2cd0*/  BSSY B0, `(.L_x_37243) ;  /* 0x000000a000007945 */ /* 0x000fe80003800000 */
[----:B------:R-:W-:Y:S05]  /*2ce0*/  @P3 BRA `(.L_x_37244) ;  /* 0x0000000000103947 */ /* 0x000fea0003800000 */
[----:B------:R-:W-:Y:S01]  /*2cf0*/  HFMA2.MMA R195, -RZ, RZ, 0, 0 ;  /* 0x00000000ffc37435 */ /* 0x000fe200000001ff */
[----:B------:R-:W-:Y:S10]  /*2d00*/  @!P0 BRA `(.L_x_37245) ;  /* 0x0000000000188947 */ /* 0x000ff40003800000 */
[----:B-----5:R-:W-:Y:S01]  /*2d10*/  HADD2.F32 R195, -RZ, R171.H0_H0 ;  /* 0x200000abffc37230 */ /* 0x020fe20000004100 */
[----:B------:R-:W-:Y:S06]  /*2d20*/  BRA `(.L_x_37245) ;  /* 0x0000000000107947 */ /* 0x000fec0003800000 */
.L_x_37244:
[----:B-----5:R-:W-:Y:S02]  /*2d30*/  HADD2.F32 R195, -RZ, R175.H0_H0 ;  /* 0x200000afffc37230 */ /* 0x020fe40000004100 */
[----:B------:R-:W-:-:S03]  /*2d40*/  @P0 HADD2.F32 R176, -RZ, R171.H0_H0 ;  /* 0x200000abffb00230 */ /* 0x000fc60000004100 */
[----:B------:R-:W-:-:S04]  /*2d50*/  FMUL.FTZ R195, R195, UR8 ;  /* 0x00000008c3c37c20 */ /* 0x000fc80008410000 */
[----:B------:R-:W-:-:S07]  /*2d60*/  @P0 FADD.FTZ R195, R176, R195 ;  /* 0x000000c3b0c30221 */ /* 0x000fce0000010000 */
.L_x_37245:
[----:B------:R-:W-:Y:S05]  /*2d70*/  BSYNC B0 ;  /* 0x0000000000007941 */ /* 0x000fea0003800000 */
.L_x_37243:
[----:B------:R-:W-:Y:S04]  /*2d80*/  BSSY B0, `(.L_x_37246) ;  /* 0x000000a000007945 */ /* 0x000fe80003800000 */
[----:B------:R-:W-:Y:S05]  /*2d90*/  @P3 BRA `(.L_x_37247) ;  /* 0x0000000000103947 */ /* 0x000fea0003800000 */
[----:B------:R-:W-:Y:S01]  /*2da0*/  MOV R194, RZ ;  /* 0x000000ff00c27202 */ /* 0x000fe20000000f00 */
[----:B------:R-:W-:Y:S06]  /*2db0*/  @!P0 BRA `(.L_x_37248) ;  /* 0x0000000000188947 */ /* 0x000fec0003800000 */
[----:B-----5:R-:W-:Y:S01]  /*2dc0*/  HADD2.F32 R194, -RZ, R171.H1_H1 ;  /* 0x300000abffc27230 */ /* 0x020fe20000004100 */
[----:B------:R-:W-:Y:S06]  /*2dd0*/  BRA `(.L_x_37248) ;  /* 0x0000000000107947 */ /* 0x000fec0003800000 */
.L_x_37247:
[----:B-----5:R-:W-:Y:S02]  /*2de0*/  HADD2.F32 R194, -RZ, R175.H1_H1 ;  /* 0x300000afffc27230 */ /* 0x020fe40000004100 */
[----:B------:R-:W-:-:S03]  /*2df0*/  @P0 HADD2.F32 R177, -RZ, R171.H1_H1 ;  /* 0x300000abffb10230 */ /* 0x000fc60000004100 */
[----:B------:R-:W-:-:S04]  /*2e00*/  FMUL.FTZ R194, R194, UR8 ;  /* 0x00000008c2c27c20 */ /* 0x000fc80008410000 */
[----:B------:R-:W-:-:S07]  /*2e10*/  @P0 FADD.FTZ R194, R177, R194 ;  /* 0x000000c2b1c20221 */ /* 0x000fce0000010000 */
.L_x_37248:
[----:B------:R-:W-:Y:S05]  /*2e20*/  BSYNC B0 ;  /* 0x0000000000007941 */ /* 0x000fea0003800000 */
.L_x_37246:
[----:B------:R-:W0:Y:S01]  /*2e30*/  @P2 LDC.64 R202, c[0x0][0x220] ;  /* 0x00008800ffca2b82 */ /* 0x000e220000000a00 */
[----:B------:R-:W-:Y:S01]  /*2e40*/  IMAD.WIDE.U32 R204, R205, 0x10, R250 ;  /* 0x00000010cdcc7825 */ /* 0x000fe200078e00fa */
[----:B------:R-:W-:Y:S02]  /*2e50*/  F2FP.F16.F32.PACK_AB R179, R194, R195 ;  /* 0x000000c3c2b3723e */ /* 0x000fe400000000ff */
[----:B------:R-:W-:Y:S02]  /*2e60*/  F2FP.F16.F32.PACK_AB R178, R196, R197 ;  /* 0x000000c5c4b2723e */ /* 0x000fe400000000ff */
[----:B------:R-:W-:Y:S02]  /*2e70*/  F2FP.F16.F32.PACK_AB R177, R198, R199 ;  /* 0x000000c7c6b1723e */ /* 0x000fe400000000ff */
[----:B------:R-:W1:Y:S01]  /*2e80*/  @P0 LDC.64 R206, c[0x0][0x230] ;  /* 0x00008c00ffce0b82 */ /* 0x000e620000000a00 */
[----:B------:R-:W-:Y:S02]  /*2e90*/  F2FP.F16.F32.PACK_AB R176, R200, R201 ;  /* 0x000000c9c8b0723e */ /* 0x000fe400000000ff */
        /* <DEDUP_REMOVED lines=11> */
[----:B-----5:R-:W-:Y:S01]  /*2f50*/  HADD2.F32 R209, -RZ, R168.H0_H0 ;  /* 0x200000a8ffd17230 */ /* 0x020fe20000004100 */
[----:B------:R-:W-:Y:S06]  /*2f60*/  BRA `(.L_x_37251) ;  /* 0x0000000000107947 */ /* 0x000fec0003800000 */
.L_x_37250:
[----:B-----5:R-:W-:Y:S02]  /*2f70*/  HADD2.F32 R209, -RZ, R172.H0_H0 ;  /* 0x200000acffd17230 */ /* 0x020fe40000004100 */
[----:B0-----:R-:W-:-:S03]  /*2f80*/  @P0 HADD2.F32 R176, -RZ, R168.H0_H0 ;  /* 0x200000a8ffb00230 */ /* 0x001fc60000004100 */
[----:B------:R-:W-:-:S04]  /*2f90*/  FMUL.FTZ R209, R209, UR8 ;  /* 0x00000008d1d17c20 */ /* 0x000fc80008410000 */
[----:B------:R-:W-:-:S07]  /*2fa0*/  @P0 FADD.FTZ R209, R176, R209 ;  /* 0x000000d1b0d10221 */ /* 0x000fce0000010000 */
.L_x_37251:
[----:B------:R-:W-:Y:S05]  /*2fb0*/  BSYNC B0 ;  /* 0x0000000000007941 */ /* 0x000fea0003800000 */
.L_x_37249:
[----:B------:R-:W-:Y:S04]  /*2fc0*/  BSSY B0, `(.L_x_37252) ;  /* 0x000000a000007945 */ /* 0x000fe80003800000 */
[----:B------:R-:W-:Y:S05]  /*2fd0*/  @P3 BRA `(.L_x_37253) ;  /* 0x0000000000103947 */ /* 0x000fea0003800000 */
[----:B------:R-:W-:Y:S01]  /*2fe0*/  MOV R208, RZ ;  /* 0x000000ff00d07202 */ /* 0x000fe20000000f00 */
[----:B------:R-:W-:Y:S06]  /*2ff0*/  @!P0 BRA `(.L_x_37254) ;  /* 0x0000000000188947 */ /* 0x000fec0003800000 */
[----:B-----5:R-:W-:Y:S01]  /*3000*/  HADD2.F32 R208, -RZ, R168.H1_H1 ;  /* 0x300000a8ffd07230 */ /* 0x020fe20000004100 */
[----:B------:R-:W-:Y:S06]  /*3010*/  BRA `(.L_x_37254) ;  /* 0x0000000000107947 */ /* 0x000fec0003800000 */
.L_x_37253:
[----:B-----5:R-:W-:Y:S02]  /*3020*/  HADD2.F32 R208, -RZ, R172.H1_H1 ;  /* 0x300000acffd07230 */ /* 0x020fe40000004100 */
[----:B0-----:R-:W-:-:S03]  /*3030*/  @P0 HADD2.F32 R177, -RZ, R168.H1_H1 ;  /* 0x300000a8ffb10230 */ /* 0x001fc60000004100 */
[----:B------:R-:W-:-:S04]  /*3040*/  FMUL.FTZ R208, R208, UR8 ;  /* 0x00000008d0d07c20 */ /* 0x000fc80008410000 */
[----:B------:R-:W-:-:S07]  /*3050*/  @P0 FADD.FTZ R208, R177, R208 ;  /* 0x000000d0b1d00221 */ /* 0x000fce0000010000 */
.L_x_37254:
[----:B------:R-:W-:Y:S05]  /*3060*/  BSYNC B0 ;  /* 0x0000000000007941 */ /* 0x000fea0003800000 */
.L_x_37252:
[----:B------:R-:W-:Y:S04]  /*3070*/  BSSY B0, `(.L_x_37255) ;  /* 0x000000a000007945 */ /* 0x000fe80003800000 */
[----:B------:R-:W-:Y:S05]  /*3080*/  @P3 BRA `(.L_x_37256) ;  /* 0x0000000000103947 */ /* 0x000fea0003800000 */
[----:B------:R-:W-:Y:S01]  /*3090*/  HFMA2.MMA R207, -RZ, RZ, 0, 0 ;  /* 0x00000000ffcf7435 */ /* 0x000fe200000001ff */
[----:B------:R-:W-:Y:S10]  /*30a0*/  @!P0 BRA `(.L_x_37257) ;  /* 0x0000000000188947 */ /* 0x000ff40003800000 */
[----:B-----5:R-:W-:Y:S01]  /*30b0*/  HADD2.F32 R207, -RZ, R169.H0_H0 ;  /* 0x200000a9ffcf7230 */ /* 0x020fe20000004100 */
[----:B------:R-:W-:Y:S06]  /*30c0*/  BRA `(.L_x_37257) ;  /* 0x0000000000107947 */ /* 0x000fec0003800000 */
.L_x_37256:
[----:B-----5:R-:W-:Y:S02]  /*30d0*/  HADD2.F32 R207, -RZ, R173.H0_H0 ;  /* 0x200000adffcf7230 */ /* 0x020fe40000004100 */
[----:B0-----:R-:W-:-:S03]  /*30e0*/  @P0 HADD2.F32 R176, -RZ, R169.H0_H0 ;  /* 0x200000a9ffb00230 */ /* 0x001fc60000004100 */
[----:B------:R-:W-:-:S04]  /*30f0*/  FMUL.FTZ R207, R207, UR8 ;  /* 0x00000008cfcf7c20 */ /* 0x000fc80008410000 */
[----:B------:R-:W-:-:S07]  /*3100*/  @P0 FADD.FTZ R207, R176, R207 ;  /* 0x000000cfb0cf0221 */ /* 0x000fce0000010000 */
.L_x_37257:
[----:B------:R-:W-:Y:S05]  /*3110*/  BSYNC B0 ;  /* 0x0000000000007941 */ /* 0x000fea0003800000 */
.L_x_37255:
[----:B------:R-:W-:Y:S04]  /*3120*/  BSSY B0, `(.L_x_37258) ;  /* 0x000000a000007945 */ /* 0x000fe80003800000 */
[----:B------:R-:W-:Y:S05]  /*3130*/  @P3 BRA `(.L_x_37259) ;  /* 0x0000000000103947 */ /* 0x000fea0003800000 */
[----:B------:R-:W-:Y:S01]  /*3140*/  MOV R206, RZ ;  /* 0x000000ff00ce7202 */ /* 0x000fe20000000f00 */
[----:B------:R-:W-:Y:S06]  /*3150*/  @!P0 BRA `(.L_x_37260) ;  /* 0x0000000000188947 */ /* 0x000fec0003800000 */
[----:B-----5:R-:W-:Y:S01]  /*3160*/  HADD2.F32 R206, -RZ, R169.H1_H1 ;  /* 0x300000a9ffce7230 */ /* 0x020fe20000004100 */
[----:B------:R-:W-:Y:S06]  /*3170*/  BRA `(.L_x_37260) ;  /* 0x0000000000107947 */ /* 0x000fec0003800000 */
.L_x_37259:
[----:B-----5:R-:W-:Y:S02]  /*3180*/  HADD2.F32 R206, -RZ, R173.H1_H1 ;  /* 0x300000adffce7230 */ /* 0x020fe40000004100 */
[----:B0-----:R-:W-:-:S03]  /*3190*/  @P0 HADD2.F32 R177, -RZ, R169.H1_H1 ;  /* 0x300000a9ffb10230 */ /* 0x001fc60000004100 */
[----:B------:R-:W-:-:S04]  /*31a0*/  FMUL.FTZ R206, R206, UR8 ;  /* 0x00000008cece7c20 */ /* 0x000fc80008410000 */
[----:B------:R-:W-:-:S07]  /*31b0*/  @P0 FADD.FTZ R206, R177, R206 ;  /* 0x000000ceb1ce0221 */ /* 0x000fce0000010000 */
.L_x_37260:
[----:B------:R-:W-:Y:S05]  /*31c0*/  BSYNC B0 ;  /* 0x0000000000007941 */ /* 0x000fea0003800000 */
.L_x_37258:
[----:B------:R-:W-:Y:S04]  /*31d0*/  BSSY B0, `(.L_x_37261) ;  /* 0x000000a000007945 */ /* 0x000fe80003800000 */
[----:B------:R-:W-:Y:S05]  /*31e0*/  @P3 BRA `(.L_x_37262) ;  /* 0x0000000000103947 */ /* 0x000fea0003800000 */
[----:B------:R-:W-:Y:S01]  /*31f0*/  HFMA2.MMA R205, -RZ, RZ, 0, 0 ;  /* 0x00000000ffcd7435 */ /* 0x000fe200000001ff */
[----:B------:R-:W-:Y:S10]  /*3200*/  @!P0 BRA `(.L_x_37263) ;  /* 0x0000000000188947 */ /* 0x000ff40003800000 */
[----:B-----5:R-:W-:Y:S01]  /*3210*/  HADD2.F32 R205, -RZ, R170.H0_H0 ;  /* 0x200000aaffcd7230 */ /* 0x020fe20000004100 */
[----:B------:R-:W-:Y:S06]  /*3220*/  BRA `(.L_x_37263) ;  /* 0x0000000000107947 */ /* 0x000fec0003800000 */
.L_x_37262:
[----:B-----5:R-:W-:Y:S02]  /*3230*/  HADD2.F32 R205, -RZ, R174.H0_H0 ;  /* 0x200000aeffcd7230 */ /* 0x020fe40000004100 */
[----:B0-----:R-:W-:-:S03]  /*3240*/  @P0 HADD2.F32 R176, -RZ, R170.H0_H0 ;  /* 0x200000aaffb00230 */ /* 0x001fc60000004100 */
[----:B------:R-:W-:-:S04]  /*3250*/  FMUL.FTZ R205, R205, UR8 ;  /* 0x00000008cdcd7c20 */ /* 0x000fc80008410000 */
[----:B------:R-:W-:-:S07]  /*3260*/  @P0 FADD.FTZ R205, R176, R205 ;  /* 0x000000cdb0cd0221 */ /* 0x000fce0000010000 */
.L_x_37263:
[----:B------:R-:W-:Y:S05]  /*3270*/  BSYNC B0 ;  /* 0x0000000000007941 */ /* 0x000fea0003800000 */
.L_x_37261:
[----:B------:R-:W-:Y:S04]  /*3280*/  BSSY B0, `(.L_x_37264) ;  /* 0x000000a000007945 */ /* 0x000fe80003800000 */
[----:B------:R-:W-:Y:S05]  /*3290*/  @P3 BRA `(.L_x_37265) ;  /* 0x0000000000103947 */ /* 0x000fea0003800000 */
[----:B------:R-:W-:Y:S01]  /*32a0*/  MOV R204, RZ ;  /* 0x000000ff00cc7202 */ /* 0x000fe20000000f00 */
[----:B------:R-:W-:Y:S06]  /*32b0*/  @!P0 BRA `(.L_x_37266) ;  /* 0x0000000000188947 */ /* 0x000fec0003800000 */
[----:B-----5:R-:W-:Y:S01]  /*32c0*/  HADD2.F32 R204, -RZ, R170.H1_H1 ;  /* 0x300000aaffcc7230 */ /* 0x020fe20000004100 */
[----:B------:R-:W-:Y:S06]  /*32d0*/  BRA `(.L_x_37266) ;  /* 0x0000000000107947 */ /* 0x000fec0003800000 */
.L_x_37265:
[----:B-----5:R-:W-:Y:S02]  /*32e0*/  HADD2.F32 R204, -RZ, R174.H1_H1 ;  /* 0x300000aeffcc7230 */ /* 0x020fe40000004100 */
[----:B0-----:R-:W-:-:S03]  /*32f0*/  @P0 HADD2.F32 R177, -RZ, R170.H1_H1 ;  /* 0x300000aaffb10230 */ /* 0x001fc60000004100 */
[----:B------:R-:W-:-:S04]  /*3300*/  FMUL.FTZ R204, R204, UR8 ;  /* 0x00000008cccc7c20 */ /* 0x000fc80008410000 */
[----:B------:R-:W-:-:S07]  /*3310*/  @P0 FADD.FTZ R204, R177, R204 ;  /* 0x000000ccb1cc0221 */ /* 0x000fce0000010000 */
.L_x_37266:
[----:B------:R-:W-:Y:S05]  /*3320*/  BSYNC B0 ;  /* 0x0000000000007941 */ /* 0x000fea0003800000 */
.L_x_37264:
[----:B------:R-:W-:Y:S04]  /*3330*/  BSSY B0, `(.L_x_37267) ;  /* 0x000000a000007945 */ /* 0x000fe80003800000 */
[----:B------:R-:W-:Y:S05]  /*3340*/  @P3 BRA `(.L_x_37268) ;  /* 0x0000000000103947 */ /* 0x000fea0003800000 */
[----:B------:R-:W-:Y:S01]  /*3350*/  HFMA2.MMA R203, -RZ, RZ, 0, 0 ;  /* 0x00000000ffcb7435 */ /* 0x000fe200000001ff */
[----:B------:R-:W-:Y:S10]  /*3360*/  @!P0 BRA `(.L_x_37269) ;  /* 0x0000000000188947 */ /* 0x000ff40003800000 */
[----:B-----5:R-:W-:Y:S01]  /*3370*/  HADD2.F32 R203, -RZ, R171.H0_H0 ;  /* 0x200000abffcb7230 */ /* 0x020fe20000004100 */
[----:B------:R-:W-:Y:S06]  /*3380*/  BRA `(.L_x_37269) ;  /* 0x0000000000107947 */ /* 0x000fec0003800000 */
.L_x_37268:
[----:B-----5:R-:W-:Y:S02]  /*3390*/  HADD2.F32 R203, -RZ, R175.H0_H0 ;  /* 0x200000afffcb7230 */ /* 0x020fe40000004100 */
[----:B0-----:R-:W-:-:S03]  /*33a0*/  @P0 HADD2.F32 R176, -RZ, R171.H0_H0 ;  /* 0x200000abffb00230 */ /* 0x001fc60000004100 */
[----:B------:R-:W-:-:S04]  /*33b0*/  FMUL.FTZ R203, R203, UR8 ;  /* 0x00000008cbcb7c20 */ /* 0x000fc80008410000 */
[----:B------:R-:W-:-:S07]  /*33c0*/  @P0 FADD.FTZ R203, R176, R203 ;  /* 0x000000cbb0cb0221 */ /* 0x000fce0000010000 */
.L_x_37269:
[----:B------:R-:W-:Y:S05]  /*33d0*/  BSYNC B0 ;  /* 0x0000000000007941 */ /* 0x000fea0003800000 */
.L_x_37267:
[----:B------:R-:W-:Y:S04]  /*33e0*/  BSSY B0, `(.L_x_37270) ;  /* 0x000000a000007945 */ /* 0x000fe80003800000 */
[----:B------:R-:W-:Y:S05]  /*33f0*/  @P3 BRA `(.L_x_37271) ;  /* 0x0000000000103947 */ /* 0x000fea0003800000 */
[----:B------:R-:W-:Y:S01]  /*3400*/  MOV R202, RZ ;  /* 0x000000ff00ca7202 */ /* 0x000fe20000000f00 */
[----:B------:R-:W-:Y:S06]  /*3410*/  @!P0 BRA `(.L_x_37272) ;  /* 0x0000000000188947 */ /* 0x000fec0003800000 */
[----:B-----5:R-:W-:Y:S01]  /*3420*/  HADD2.F32 R202, -RZ, R171.H1_H1 ;  /* 0x300000abffca7230 */ /* 0x020fe20000004100 */
[----:B------:R-:W-:Y:S06]  /*3430*/  BRA `(.L_x_37272) ;  /* 0x0000000000107947 */ /* 0x000fec0003800000 */
.L_x_37271:
[----:B-----5:R-:W-:Y:S02]  /*3440*/  HADD2.F32 R202, -RZ, R175.H1_H1 ;  /* 0x300000afffca7230 */ /* 0x020fe40000004100 */
[----:B0-----:R-:W-:-:S03]  /*3450*/  @P0 HADD2.F32 R177, -RZ, R171.H1_H1 ;  /* 0x300000abffb10230 */ /* 0x001fc60000004100 */
[----:B------:R-:W-:-:S04]  /*3460*/  FMUL.FTZ R202, R202, UR8 ;  /* 0x00000008caca7c20 */ /* 0x000fc80008410000 */
[----:B------:R-:W-:-:S07]  /*3470*/  @P0 FADD.FTZ R202, R177, R202 ;  /* 0x000000cab1ca0221 */ /* 0x000fce0000010000 */
.L_x_37272:
[----:B------:R-:W-:Y:S05]  /*3480*/  BSYNC B0 ;  /* 0x0000000000007941 */ /* 0x000fea0003800000 */
.L_x_37270:
        /* <DEDUP_REMOVED lines=20> */
.L_x_37274:
[----:B-----5:R-:W-:Y:S02]  /*35d0*/  HADD2.F32 R219, -RZ, R172.H0_H0 ;  /* 0x200000acffdb7230 */ /* 0x020fe40000004100 */
[----:B0-----:R-:W-:-:S03]  /*35e0*/  @P0 HADD2.F32 R176, -RZ, R168.H0_H0 ;  /* 0x200000a8ffb00230 */ /* 0x001fc60000004100 */
[----:B------:R-:W-:-:S04]  /*35f0*/  FMUL.FTZ R219, R219, UR8 ;  /* 0x00000008dbdb7c20 */ /* 0x000fc80008410000 */
[----:B------:R-:W-:-:S07]  /*3600*/  @P0 FADD.FTZ R219, R176, R219 ;  /* 0x000000dbb0db0221 */ /* 0x000fce0000010000 */
.L_x_37275:
[----:B------:R-:W-:Y:S05]  /*3610*/  BSYNC B0 ;  /* 0x0000000000007941 */ /* 0x000fea0003800000 */
.L_x_37273:
[----:B------:R-:W-:Y:S04]  /*3620*/  BSSY B0, `(.L_x_37276) ;  /* 0x000000a000007945 */ /* 0x000fe80003800000 */
[----:B------:R-:W-:Y:S05]  /*3630*/  @P3 BRA `(.L_x_37277) ;  /* 0x0000000000103947 */ /* 0x000fea0003800000 */
[----:B------:R-:W-:Y:S01]  /*3640*/  MOV R218, RZ ;  /* 0x000000ff00da7202 */ /* 0x000fe20000000f00 */
[----:B------:R-:W-:Y:S06]  /*3650*/  @!P0 BRA `(.L_x_37278) ;  /* 0x0000000000188947 */ /* 0x000fec0003800000 */
[----:B-----5:R-:W-:Y:S01]  /*3660*/  HADD2.F32 R218, -RZ, R168.H1_H1 ;  /* 0x300000a8ffda7230 */ /* 0x020fe20000004100 */
[----:B------:R-:W-:Y:S06]  /*3670*/  BRA `(.L_x_37278) ;  /* 0x0000000000107947 */ /* 0x000fec0003800000 */
.L_x_37277:
[----:B-----5:R-:W-:Y:S02]  /*3680*/  HADD2.F32 R218, -RZ, R172.H1_H1 ;  /* 0x300000acffda7230 */ /* 0x020fe40000004100 */
[----:B0-----:R-:W-:-:S03]  /*3690*/  @P0 HADD2.F32 R177, -RZ, R168.H1_H1 ;  /* 0x300000a8ffb10230 */ /* 0x001fc60000004100 */
[----:B------:R-:W-:-:S04]  /*36a0*/  FMUL.FTZ R218, R218, UR8 ;  /* 0x00000008dada7c20 */ /* 0x000fc80008410000 */
[----:B------:R-:W-:-:S07]  /*36b0*/  @P0 FADD.FTZ R218, R177, R218 ;  /* 0x000000dab1da0221 */ /* 0x000fce0000010000 */
.L_x_37278:
[----:B------:R-:W-:Y:S05]  /*36c0*/  BSYNC B0 ;  /* 0x0000000000007941 */ /* 0x000fea0003800000 */
.L_x_37276:
[----:B------:R-:W-:Y:S04]  /*36d0*/  BSSY B0, `(.L_x_37279) ;  /* 0x000000a000007945 */ /* 0x000fe80003800000 */
[----:B------:R-:W-:Y:S05]  /*36e0*/  @P3 BRA `(.L_x_37280) ;  /* 0x0000000000103947 */ /* 0x000fea0003800000 */
[----:B------:R-:W-:Y:S01]  /*36f0*/  HFMA2.MMA R217, -RZ, RZ, 0, 0 ;  /* 0x00000000ffd97435 */ /* 0x000fe200000001ff */
[----:B------:R-:W-:Y:S10]  /*3700*/  @!P0 BRA `(.L_x_37281) ;  /* 0x0000000000188947 */ /* 0x000ff40003800000 */
[----:B-----5:R-:W-:Y:S01]  /*3710*/  HADD2.F32 R217, -RZ, R169.H0_H0 ;  /* 0x200000a9ffd97230 */ /* 0x020fe20000004100 */
[----:B------:R-:W-:Y:S06]  /*3720*/  BRA `(.L_x_37281) ;  /* 0x0000000000107947 */ /* 0x000fec0003800000 */
.L_x_37280:
[----:B-----5:R-:W-:Y:S02]  /*3730*/  HADD2.F32 R217, -RZ, R173.H0_H0 ;  /* 0x200000adffd97230 */ /* 0x020fe40000004100 */
[----:B0-----:R-:W-:-:S03]  /*3740*/  @P0 HADD2.F32 R176, -RZ, R169.H0_H0 ;  /* 0x200000a9ffb00230 */ /* 0x001fc60000004100 */
[----:B------:R-:W-:-:S04]  /*3750*/  FMUL.FTZ R217, R217, UR8 ;  /* 0x00000008d9d97c20 */ /* 0x000fc80008410000 */
[----:B------:R-:W-:-:S07]  /*3760*/  @P0 FADD.FTZ R217, R176, R217 ;  /* 0x000000d9b0d90221 */ /* 0x000fce0000010000 */
.L_x_37281:
[----:B------:R-:W-:Y:S05]  /*3770*/  BSYNC B0 ;  /* 0x0000000000007941 */ /* 0x000fea0003800000 */
.L_x_37279:
[----:B------:R-:W-:Y:S04]  /*3780*/  BSSY B0, `(.L_x_37282) ;  /* 0x000000a000007945 */ /* 0x000fe80003800000 */
[----:B------:R-:W-:Y:S05]  /*3790*/  @P3 BRA `(.L_x_37283) ;  /* 0x0000000000103947 */ /* 0x000fea0003800000 */
[----:B------:R-:W-:Y:S01]  /*37a0*/  MOV R216, RZ ;  /* 0x000000ff00d87202 */ /* 0x000fe20000000f00 */
[----:B------:R-:W-:Y:S06]  /*37b0*/  @!P0 BRA `(.L_x_37284) ;  /* 0x0000000000188947 */ /* 0x000fec0003800000 */
[----:B-----5:R-:W-:Y:S01]  /*37c0*/  HADD2.F32 R216, -RZ, R169.H1_H1 ;  /* 0x300000a9ffd87230 */ /* 0x020fe20000004100 */
[----:B------:R-:W-:Y:S06]  /*37d0*/  BRA `(.L_x_37284) ;  /* 0x0000000000107947 */ /* 0x000fec0003800000 */
.L_x_37283:
[----:B-----5:R-:W-:Y:S02]  /*37e0*/  HADD2.F32 R216, -RZ, R173.H1_H1 ;  /* 0x300000adffd87230 */ /* 0x020fe40000004100 */
[----:B0-----:R-:W-:-:S03]  /*37f0*/  @P0 HADD2.F32 R177, -RZ, R169.H1_H1 ;  /* 0x300000a9ffb10230 */ /* 0x001fc60000004100 */
[----:B------:R-:W-:-:S04]  /*3800*/  FMUL.FTZ R216, R216, UR8 ;  /* 0x00000008d8d87c20 */ /* 0x000fc80008410000 */
[----:B------:R-:W-:-:S07]  /*3810*/  @P0 FADD.FTZ R216, R177, R216 ;  /* 0x000000d8b1d80221 */ /* 0x000fce0000010000 */
.L_x_37284:
[----:B------:R-:W-:Y:S05]  /*3820*/  BSYNC B0 ;  /* 0x0000000000007941 */ /* 0x000fea0003800000 */
.L_x_37282:
[----:B------:R-:W-:Y:S04]  /*3830*/  BSSY B0, `(.L_x_37285) ;  /* 0x000000a000007945 */ /* 0x000fe80003800000 */
[----:B------:R-:W-:Y:S05]  /*3840*/  @P3 BRA `(.L_x_37286) ;  /* 0x0000000000103947 */ /* 0x000fea0003800000 */
[----:B------:R-:W-:Y:S01]  /*3850*/  HFMA2.MMA R215, -RZ, RZ, 0, 0 ;  /* 0x00000000ffd77435 */ /* 0x000fe200000001ff */
[----:B------:R-:W-:Y:S10]  /*3860*/  @!P0 BRA `(.L_x_37287) ;  /* 0x0000000000188947 */ /* 0x000ff40003800000 */
[----:B-----5:R-:W-:Y:S01]  /*3870*/  HADD2.F32 R215, -RZ, R170.H0_H0 ;  /* 0x200000aaffd77230 */ /* 0x020fe20000004100 */
[----:B------:R-:W-:Y:S06]  /*3880*/  BRA `(.L_x_37287) ;  /* 0x0000000000107947 */ /* 0x000fec0003800000 */
.L_x_37286:
[----:B-----5:R-:W-:Y:S02]  /*3890*/  HADD2.F32 R215, -RZ, R174.H0_H0 ;  /* 0x200000aeffd77230 */ /* 0x020fe40000004100 */
[----:B0-----:R-:W-:-:S03]  /*38a0*/  @P0 HADD2.F32 R176, -RZ, R170.H0_H0 ;  /* 0x200000aaffb00230 */ /* 0x001fc60000004100 */
[----:B------:R-:W-:-:S04]  /*38b0*/  FMUL.FTZ R215, R215, UR8 ;  /* 0x00000008d7d77c20 */ /* 0x000fc80008410000 */
[----:B------:R-:W-:-:S07]  /*38c0*/  @P0 FADD.FTZ R215, R176, R215 ;  /* 0x000000d7b0d70221 */ /* 0x000fce0000010000 */
.L_x_37287:
[----:B------:R-:W-:Y:S05]  /*38d0*/  BSYNC B0 ;  /* 0x0000000000007941 */ /* 0x000fea0003800000 */
.L_x_37285:
[----:B------:R-:W-:Y:S04]  /*38e0*/  BSSY B0, `(.L_x_37288) ;  /* 0x000000a000007945 */ /* 0x000fe80003800000 */
[----:B------:R-:W-:Y:S05]  /*38f0*/  @P3 BRA `(.L_x_37289) ;  /* 0x0000000000103947 */ /* 0x000fea0003800000 */
[----:B------:R-:W-:Y:S01]  /*3900*/  MOV R214, RZ ;  /* 0x000000ff00d67202 */ /* 0x000fe20000000f00 */
[----:B------:R-:W-:Y:S06]  /*3910*/  @!P0 BRA `(.L_x_37290) ;  /* 0x0000000000188947 */ /* 0x000fec0003800000 */
[----:B-----5:R-:W-:Y:S01]  /*3920*/  HADD2.F32 R214, -RZ, R170.H1_H1 ;  /* 0x300000aaffd67230 */ /* 0x020fe20000004100 */
[----:B------:R-:W-:Y:S06]  /*3930*/  BRA `(.L_x_37290) ;  /* 0x0000000000107947 */ /* 0x000fec0003800000 */
.L_x_37289:
[----:B-----5:R-:W-:Y:S02]  /*3940*/  HADD2.F32 R214, -RZ, R174.H1_H1 ;  /* 0x300000aeffd67230 */ /* 0x020fe40000004100 */
[----:B0-----:R-:W-:-:S03]  /*3950*/  @P0 HADD2.F32 R177, -RZ, R170.H1_H1 ;  /* 0x300000aaffb10230 */ /* 0x001fc60000004100 */
[----:B------:R-:W-:-:S04]  /*3960*/  FMUL.FTZ R214, R214, UR8 ;  /* 0x00000008d6d67c20 */ /* 0x000fc80008410000 */
[----:B------:R-:W-:-:S07]  /*3970*/  @P0 FADD.FTZ R214, R177, R214 ;  /* 0x000000d6b1d60221 */ /* 0x000fce0000010000 */
.L_x_37290:
[----:B------:R-:W-:Y:S05]  /*3980*/  BSYNC B0 ;  /* 0x0000000000007941 */ /* 0x000fea0003800000 */
.L_x_37288:
[----:B------:R-:W-:Y:S04]  /*3990*/  BSSY B0, `(.L_x_37291) ;  /* 0x000000a000007945 */ /* 0x000fe80003800000 */
[----:B------:R-:W-:Y:S05]  /*39a0*/  @P3 BRA `(.L_x_37292) ;  /* 0x0000000000103947 */ /* 0x000fea0003800000 */
[----:B------:R-:W-:Y:S01]  /*39b0*/  HFMA2.MMA R213, -RZ, RZ, 0, 0 ;  /* 0x00000000ffd57435 */ /* 0x000fe200000001ff */
[----:B------:R-:W-:Y:S10]  /*39c0*/  @!P0 BRA `(.L_x_37293) ;  /* 0x0000000000188947 */ /* 0x000ff40003800000 */
[----:B-----5:R-:W-:Y:S01]  /*39d0*/  HADD2.F32 R213, -RZ, R171.H0_H0 ;  /* 0x200000abffd57230 */ /* 0x020fe20000004100 */
[----:B------:R-:W-:Y:S06]  /*39e0*/  BRA `(.L_x_37293) ;  /* 0x0000000000107947 */ /* 0x000fec0003800000 */
.L_x_37292:
[----:B-----5:R-:W-:Y:S02]  /*39f0*/  HADD2.F32 R213, -RZ, R175.H0_H0 ;  /* 0x200000afffd57230 */ /* 0x020fe40000004100 */
[----:B0-----:R-:W-:-:S03]  /*3a00*/  @P0 HADD2.F32 R176, -RZ, R171.H0_H0 ;  /* 0x200000abffb00230 */ /* 0x001fc60000004100 */
[----:B------:R-:W-:-:S04]  /*3a10*/  FMUL.FTZ R213, R213, UR8 ;  /* 0x00000008d5d57c20 */ /* 0x000fc80008410000 */
[----:B------:R-:W-:-:S07]  /*3a20*/  @P0 FADD.FTZ R213, R176, R213 ;  /* 0x000000d5b0d50221 */ /* 0x000fce0000010000 */
.L_x_37293:
[----:B------:R-:W-:Y:S05]  /*3a30*/  BSYNC B0 ;  /* 0x0000000000007941 */ /* 0x000fea0003800000 */
.L_x_37291:
[----:B------:R-:W-:Y:S04]  /*3a40*/  BSSY B0, `(.L_x_37294) ;  /* 0x000000a000007945 */ /* 0x000fe80003800000 */
[----:B------:R-:W-:Y:S05]  /*3a50*/  @P3 BRA `(.L_x_37295) ;  /* 0x0000000000103947 */ /* 0x000fea0003800000 */
[----:B------:R-:W-:Y:S01]  /*3a60*/  MOV R212, RZ ;  /* 0x000000ff00d47202 */ /* 0x000fe20000000f00 */
[----:B------:R-:W-:Y:S06]  /*3a70*/  @!P0 BRA `(.L_x_37296) ;  /* 0x0000000000188947 */ /* 0x000fec0003800000 */
[----:B-----5:R-:W-:Y:S01]  /*3a80*/  HADD2.F32 R212, -RZ, R171.H1_H1 ;  /* 0x300000abffd47230 */ /* 0x020fe20000004100 */
[----:B------:R-:W-:Y:S06]  /*3a90*/  BRA `(.L_x_37296) ;  /* 0x0000000000107947 */ /* 0x000fec0003800000 */
.L_x_37295:
[----:B-----5:R-:W-:Y:S02]  /*3aa0*/  HADD2.F32 R212, -RZ, R175.H1_H1 ;  /* 0x300000afffd47230 */ /* 0x020fe40000004100 */
[----:B0-----:R-:W-:-:S03]  /*3ab0*/  @P0 HADD2.F32 R177, -RZ, R171.H1_H1 ;  /* 0x300000abffb10230 */ /* 0x001fc60000004100 */
[----:B------:R-:W-:-:S04]  /*3ac0*/  FMUL.FTZ R212, R212, UR8 ;  /* 0x00000008d4d47c20 */ /* 0x000fc80008410000 */
[----:B------:R-:W-:-:S07]  /*3ad0*/  @P0 FADD.FTZ R212, R177, R212 ;  /* 0x000000d4b1d40221 */ /* 0x000fce0000010000 */
.L_x_37296:
[----:B------:R-:W-:Y:S05]  /*3ae0*/  BSYNC B0 ;  /* 0x0000000000007941 */ /* 0x000fea0003800000 */
.L_x_37294:
[----:B------:R-:W-:Y:S01]  /*3af0*/  IMAD.WIDE.U32 R220, R221, 0x10, R250 ;  /* 0x00000010dddc7825 */ /* 0x000fe200078e00fa */
[----:B------:R-:W-:Y:S02]  /*3b00*/  F2FP.F16.F32.PACK_AB R179, R212, R213 ;  /* 0x000000d5d4b3723e */ /* 0x000fe400000000ff */
[----:B------:R-:W-:Y:S02]  /*3b10*/  F2FP.F16.F32.PACK_AB R178, R214, R215 ;  /* 0x000000d7d6b2723e */ /* 0x000fe400000000ff */
[----:B0-----:R-:W-:Y:S02]  /*3b20*/  F2FP.F16.F32.PACK_AB R177, R216, R217 ;  /* 0x000000d9d8b1723e */ /* 0x001fe400000000ff */
        /* <DEDUP_REMOVED lines=16> */
.L_x_37298:
[----:B-----5:R-:W-:Y:S02]  /*3c30*/  HADD2.F32 R227, -RZ, R172.H0_H0 ;  /* 0x200000acffe37230 */ /* 0x020fe40000004100 */
[----:B0-----:R-:W-:-:S03]  /*3c40*/  @P0 HADD2.F32 R176, -RZ, R168.H0_H0 ;  /* 0x200000a8ffb00230 */ /* 0x001fc60000004100 */
[----:B------:R-:W-:-:S04]  /*3c50*/  FMUL.FTZ R227, R227, UR8 ;  /* 0x00000008e3e37c20 */ /* 0x000fc80008410000 */
[----:B------:R-:W-:-:S07]  /*3c60*/  @P0 FADD.FTZ R227, R176, R227 ;  /* 0x000000e3b0e30221 */ /* 0x000fce0000010000 */
.L_x_37299:
[----:B------:R-:W-:Y:S05]  /*3c70*/  BSYNC B0 ;  /* 0x0000000000007941 */ /* 0x000fea0003800000 */
.L_x_37297:
[----:B------:R-:W-:Y:S04]  /*3c80*/  BSSY B0, `(.L_x_37300) ;  /* 0x000000a000007945 */ /* 0x000fe80003800000 */
[----:B------:R-:W-:Y:S05]  /*3c90*/  @P3 BRA `(.L_x_37301) ;  /* 0x0000000000103947 */ /* 0x000fea0003800000 */
[----:B------:R-:W-:Y:S01]  /*3ca0*/  MOV R226, RZ ;  /* 0x000000ff00e27202 */ /* 0x000fe20000000f00 */
[----:B------:R-:W-:Y:S06]  /*3cb0*/  @!P0 BRA `(.L_x_37302) ;  /* 0x0000000000188947 */ /* 0x000fec0003800000 */
[----:B-----5:R-:W-:Y:S01]  /*3cc0*/  HADD2.F32 R226, -RZ, R168.H1_H1 ;  /* 0x300000a8ffe27230 */ /* 0x020fe20000004100 */
[----:B------:R-:W-:Y:S06]  /*3cd0*/  BRA `(.L_x_37302) ;  /* 0x0000000000107947 */ /* 0x000fec0003800000 */
.L_x_37301:
[----:B-----5:R-:W-:Y:S02]  /*3ce0*/  HADD2.F32 R226, -RZ, R172.H1_H1 ;  /* 0x300000acffe27230 */ /* 0x020fe40000004100 */
[----:B0-----:R-:W-:-:S03]  /*3cf0*/  @P0 HADD2.F32 R177, -RZ, R168.H1_H1 ;  /* 0x300000a8ffb10230 */ /* 0x001fc60000004100 */
[----:B------:R-:W-:-:S04]  /*3d00*/  FMUL.FTZ R226, R226, UR8 ;  /* 0x00000008e2e27c20 */ /* 0x000fc80008410000 */
[----:B------:R-:W-:-:S07]  /*3d10*/  @P0 FADD.FTZ R226, R177, R226 ;  /* 0x000000e2b1e20221 */ /* 0x000fce0000010000 */
.L_x_37302:
[----:B------:R-:W-:Y:S05]  /*3d20*/  BSYNC B0 ;  /* 0x0000000000007941 */ /* 0x000fea0003800000 */
.L_x_37300:
[----:B------:R-:W-:Y:S04]  /*3d30*/  BSSY B0, `(.L_x_37303) ;  /* 0x000000a000007945 */ /* 0x000fe80003800000 */
[----:B------:R-:W-:Y:S05]  /*3d40*/  @P3 BRA `(.L_x_37304) ;  /* 0x0000000000103947 */ /* 0x000fea0003800000 */
[----:B------:R-:W-:Y:S01]  /*3d50*/  HFMA2.MMA R225, -RZ, RZ, 0, 0 ;  /* 0x00000000ffe17435 */ /* 0x000fe200000001ff */
[----:B------:R-:W-:Y:S10]  /*3d60*/  @!P0 BRA `(.L_x_37305) ;  /* 0x0000000000188947 */ /* 0x000ff40003800000 */
[----:B-----5:R-:W-:Y:S01]  /*3d70*/  HADD2.F32 R225, -RZ, R169.H0_H0 ;  /* 0x200000a9ffe17230 */ /* 0x020fe20000004100 */
[----:B------:R-:W-:Y:S06]  /*3d80*/  BRA `(.L_x_37305) ;  /* 0x0000000000107947 */ /* 0x000fec0003800000 */
.L_x_37304:
[----:B-----5:R-:W-:Y:S02]  /*3d90*/  HADD2.F32 R225, -RZ, R173.H0_H0 ;  /* 0x200000adffe17230 */ /* 0x020fe40000004100 */
[----:B0-----:R-:W-:-:S03]  /*3da0*/  @P0 HADD2.F32 R176, -RZ, R169.H0_H0 ;  /* 0x200000a9ffb00230 */ /* 0x001fc60000004100 */
[----:B------:R-:W-:-:S04]  /*3db0*/  FMUL.FTZ R225, R225, UR8 ;  /* 0x00000008e1e17c20 */ /* 0x000fc80008410000 */
[----:B------:R-:W-:-:S07]  /*3dc0*/  @P0 FADD.FTZ R225, R176, R225 ;  /* 0x000000e1b0e10221 */ /* 0x000fce0000010000 */
.L_x_37305:
[----:B------:R-:W-:Y:S05]  /*3dd0*/  BSYNC B0 ;  /* 0x0000000000007941 */ /* 0x000fea0003800000 */
.L_x_37303:
[----:B------:R-:W-:Y:S04]  /*3de0*/  BSSY B0, `(.L_x_37306) ;  /* 0x000000a000007945 */ /* 0x000fe80003800000 */
[----:B------:R-:W-:Y:S05]  /*3df0*/  @P3 BRA `(.L_x_37307) ;  /* 0x0000000000103947 */ /* 0x000fea0003800000 */
[----:B------:R-:W-:Y:S01]  /*3e00*/  MOV R224, RZ ;  /* 0x000000ff00e07202 */ /* 0x000fe20000000f00 */
[----:B------:R-:W-:Y:S06]  /*3e10*/  @!P0 BRA `(.L_x_37308) ;  /* 0x0000000000188947 */ /* 0x000fec0003800000 */
[----:B-----5:R-:W-:Y:S01]  /*3e20*/  HADD2.F32 R224, -RZ, R169.H1_H1 ;  /* 0x300000a9ffe07230 */ /* 0x020fe20000004100 */
[----:B------:R-:W-:Y:S06]  /*3e30*/  BRA `(.L_x_37308) ;  /* 0x0000000000107947 */ /* 0x000fec0003800000 */
.L_x_37307:
[----:B-----5:R-:W-:Y:S02]  /*3e40*/  HADD2.F32 R224, -RZ, R173.H1_H1 ;  /* 0x300000adffe07230 */ /* 0x020fe40000004100 */
[----:B0-----:R-:W-:-:S03]  /*3e50*/  @P0 HADD2.F32 R177, -RZ, R169.H1_H1 ;  /* 0x300000a9ffb10230 */ /* 0x001fc60000004100 */
[----:B------:R-:W-:-:S04]  /*3e60*/  FMUL.FTZ R224, R224, UR8 ;  /* 0x00000008e0e07c20 */ /* 0x000fc80008410000 */
[----:B------:R-:W-:-:S07]  /*3e70*/  @P0 FADD.FTZ R224, R177, R224 ;  /* 0x000000e0b1e00221 */ /* 0x000fce0000010000 */
.L_x_37308:
[----:B------:R-:W-:Y:S05]  /*3e80*/  BSYNC B0 ;  /* 0x0000000000007941 */ /* 0x000fea0003800000 */
.L_x_37306:
[----:B------:R-:W-:Y:S04]  /*3e90*/  BSSY B0, `(.L_x_37309) ;  /* 0x000000a000007945 */ /* 0x000fe80003800000 */
[----:B------:R-:W-:Y:S05]  /*3ea0*/  @P3 BRA `(.L_x_37310) ;  /* 0x0000000000103947 */ /* 0x000fea0003800000 */
[----:B------:R-:W-:Y:S01]  /*3eb0*/  HFMA2.MMA R223, -RZ, RZ, 0, 0 ;  /* 0x00000000ffdf7435 */ /* 0x000fe200000001ff */
[----:B------:R-:W-:Y:S10]  /*3ec0*/  @!P0 BRA `(.L_x_37311) ;  /* 0x0000000000188947 */ /* 0x000ff40003800000 */
[----:B-----5:R-:W-:Y:S01]  /*3ed0*/  HADD2.F32 R223, -RZ, R170.H0_H0 ;  /* 0x200000aaffdf7230 */ /* 0x020fe20000004100 */
[----:B------:R-:W-:Y:S06]  /*3ee0*/  BRA `(.L_x_37311) ;  /* 0x0000000000107947 */ /* 0x000fec0003800000 */
.L_x_37310:
[----:B-----5:R-:W-:Y:S02]  /*3ef0*/  HADD2.F32 R223, -RZ, R174.H0_H0 ;  /* 0x200000aeffdf7230 */ /* 0x020fe40000004100 */
[----:B0-----:R-:W-:-:S03]  /*3f00*/  @P0 HADD2.F32 R176, -RZ, R170.H0_H0 ;  /* 0x200000aaffb00230 */ /* 0x001fc60000004100 */
[----:B------:R-:W-:-:S04]  /*3f10*/  FMUL.FTZ R223, R223, UR8 ;  /* 0x00000008dfdf7c20 */ /* 0x000fc80008410000 */
[----:B------:R-:W-:-:S07]  /*3f20*/  @P0 FADD.FTZ R223, R176, R223 ;  /* 0x000000dfb0df0221 */ /* 0x000fce0000010000 */
.L_x_37311:
[----:B------:R-:W-:Y:S05]  /*3f30*/  BSYNC B0 ;  /* 0x0000000000007941 */ /* 0x000fea0003800000 */
.L_x_37309:
[----:B------:R-:W-:Y:S04]  /*3f40*/  BSSY B0, `(.L_x_37312) ;  /* 0x000000a000007945 */ /* 0x000fe80003800000 */
[----:B------:R-:W-:Y:S05]  /*3f50*/  @P3 BRA `(.L_x_37313) ;  /* 0x0000000000103947 */ /* 0x000fea0003800000 */
[----:B------:R-:W-:Y:S01]  /*3f60*/  MOV R222, RZ ;  /* 0x000000ff00de7202 */ /* 0x000fe20000000f00 */
[----:B------:R-:W-:Y:S06]  /*3f70*/  @!P0 BRA `(.L_x_37314) ;  /* 0x0000000000188947 */ /* 0x000fec0003800000 */
[----:B-----5:R-:W-:Y:S01]  /*3f80*/  HADD2.F32 R222, -RZ, R170.H1_H1 ;  /* 0x300000aaffde7230 */ /* 0x020fe20000004100 */
[----:B------:R-:W-:Y:S06]  /*3f90*/  BRA `(.L_x_37314) ;  /* 0x0000000000107947 */ /* 0x000fec0003800000 */
.L_x_37313:
[----:B-----5:R-:W-:Y:S02]  /*3fa0*/  HADD2.F32 R222, -RZ, R174.H1_H1 ;  /* 0x300000aeffde7230 */ /* 0x020fe40000004100 */
[----:B0-----:R-:W-:-:S03]  /*3fb0*/  @P0 HADD2.F32 R177, -RZ, R170.H1_H1 ;  /* 0x300000aaffb10230 */ /* 0x001fc60000004100 */
[----:B------:R-:W-:-:S04]  /*3fc0*/  FMUL.FTZ R222, R222, UR8 ;  /* 0x00000008dede7c20 */ /* 0x000fc80008410000 */
[----:B------:R-:W-:-:S07]  /*3fd0*/  @P0 FADD.FTZ R222, R177, R222 ;  /* 0x000000deb1de0221 */ /* 0x000fce0000010000 */
.L_x_37314:
[----:B------:R-:W-:Y:S05]  /*3fe0*/  BSYNC B0 ;  /* 0x0000000000007941 */ /* 0x000fea0003800000 */
.L_x_37312:
[----:B------:R-:W-:Y:S04]  /*3ff0*/  BSSY B0, `(.L_x_37315) ;  /* 0x000000a000007945 */ /* 0x000fe80003800000 */
[----:B------:R-:W-:Y:S05]  /*4000*/  @P3 BRA `(.L_x_37316) ;  /* 0x0000000000103947 */ /* 0x000fea0003800000 */
[----:B------:R-:W-:Y:S01]  /*4010*/  HFMA2.MMA R221, -RZ, RZ, 0, 0 ;  /* 0x00000000ffdd7435 */ /* 0x000fe200000001ff */
[----:B------:R-:W-:Y:S10]  /*4020*/  @!P0 BRA `(.L_x_37317) ;  /* 0x0000000000188947 */ /* 0x000ff40003800000 */
[----:B-----5:R-:W-:Y:S01]  /*4030*/  HADD2.F32 R221, -RZ, R171.H0_H0 ;  /* 0x200000abffdd7230 */ /* 0x020fe20000004100 */
[----:B------:R-:W-:Y:S06]  /*4040*/  BRA `(.L_x_37317) ;  /* 0x0000000000107947 */ /* 0x000fec0003800000 */
.L_x_37316:
[----:B-----5:R-:W-:Y:S02]  /*4050*/  HADD2.F32 R221, -RZ, R175.H0_H0 ;  /* 0x200000afffdd7230 */ /* 0x020fe40000004100 */
[----:B0-----:R-:W-:-:S03]  /*4060*/  @P0 HADD2.F32 R176, -RZ, R171.H0_H0 ;  /* 0x200000abffb00230 */ /* 0x001fc60000004100 */
[----:B------:R-:W-:-:S04]  /*4070*/  FMUL.FTZ R221, R221, UR8 ;  /* 0x00000008dddd7c20 */ /* 0x000fc80008410000 */
[----:B------:R-:W-:-:S07]  /*4080*/  @P0 FADD.FTZ R221, R176, R221 ;  /* 0x000000ddb0dd0221 */ /* 0x000fce0000010000 */
.L_x_37317:
[----:B------:R-:W-:Y:S05]  /*4090*/  BSYNC B0 ;  /* 0x0000000000007941 */ /* 0x000fea0003800000 */
.L_x_37315:
[----:B------:R-:W-:Y:S04]  /*40a0*/  BSSY B0, `(.L_x_37318) ;  /* 0x000000a000007945 */ /* 0x000fe80003800000 */
[----:B------:R-:W-:Y:S05]  /*40b0*/  @P3 BRA `(.L_x_37319) ;  /* 0x0000000000103947 */ /* 0x000fea0003800000 */
[----:B------:R-:W-:Y:S01]  /*40c0*/  MOV R220, RZ ;  /* 0x000000ff00dc7202 */ /* 0x000fe20000000f00 */
[----:B------:R-:W-:Y:S06]  /*40d0*/  @!P0 BRA `(.L_x_37320) ;  /* 0x0000000000188947 */ /* 0x000fec0003800000 */
[----:B-----5:R-:W-:Y:S01]  /*40e0*/  HADD2.F32 R220, -RZ, R171.H1_H1 ;  /* 0x300000abffdc7230 */ /* 0x020fe20000004100 */
[----:B------:R-:W-:Y:S06]  /*40f0*/  BRA `(.L_x_37320) ;  /* 0x0000000000107947 */ /* 0x000fec0003800000 */
.L_x_37319:
[----:B-----5:R-:W-:Y:S02]  /*4100*/  HADD2.F32 R220, -RZ, R175.H1_H1 ;  /* 0x300000afffdc7230 */ /* 0x020fe40000004100 */
[----:B0-----:R-:W-:-:S03]  /*4110*/  @P0 HADD2.F32 R177, -RZ, R171.H1_H1 ;  /* 0x300000abffb10230 */ /* 0x001fc60000004100 */
[----:B------:R-:W-:-:S04]  /*4120*/  FMUL.FTZ R220, R220, UR8 ;  /* 0x00000008dcdc7c20 */ /* 0x000fc80008410000 */
[----:B------:R-:W-:-:S07]  /*4130*/  @P0 FADD.FTZ R220, R177, R220 ;  /* 0x000000dcb1dc0221 */ /* 0x000fce0000010000 */
.L_x_37320:
[----:B------:R-:W-:Y:S05]  /*4140*/  BSYNC B0 ;  /* 0x0000000000007941 */ /* 0x000fea0003800000 */
.L_x_37318:
        /* <DEDUP_REMOVED lines=20> */
.L_x_37322:
[----:B-----5:R-:W-:Y:S02]  /*4290*/  HADD2.F32 R210, -RZ, R172.H0_H0 ;  /* 0x200000acffd27230 */ /* 0x020fe40000004100 */
[----:B0-----:R-:W-:-:S03]  /*42a0*/  @P0 HADD2.F32 R177, -RZ, R168.H0_H0 ;  /* 0x200000a8ffb10230 */ /* 0x001fc60000004100 */
[----:B------:R-:W-:-:S04]  /*42b0*/  FMUL.FTZ R210, R210, UR8 ;  /* 0x00000008d2d27c20 */ /* 0x000fc80008410000 */
[----:B------:R-:W-:-:S07]  /*42c0*/  @P0 FADD.FTZ R210, R177, R210 ;  /* 0x000000d2b1d20221 */ /* 0x000fce0000010000 */
.L_x_37323:
[----:B------:R-:W-:Y:S05]  /*42d0*/  BSYNC B0 ;  /* 0x0000000000007941 */ /* 0x000fea0003800000 */
.L_x_37321:
[----:B------:R-:W-:Y:S04]  /*42e0*/  BSSY B0, `(.L_x_37324) ;  /* 0x000000a000007945 */ /* 0x000fe80003800000 */
[----:B------:R-:W-:Y:S05]  /*42f0*/  @P3 BRA `(.L_x_37325) ;  /* 0x0000000000103947 */ /* 0x000fea0003800000 */
[----:B------:R-:W-:Y:S01]  /*4300*/  MOV R211, RZ ;  /* 0x000000ff00d37202 */ /* 0x000fe20000000f00 */
[----:B------:R-:W-:Y:S06]  /*4310*/  @!P0 BRA `(.L_x_37326) ;  /* 0x0000000000188947 */ /* 0x000fec0003800000 */
[----:B-----5:R-:W-:Y:S01]  /*4320*/  HADD2.F32 R211, -RZ, R168.H1_H1 ;  /* 0x300000a8ffd37230 */ /* 0x020fe20000004100 */
[----:B------:R-:W-:Y:S06]  /*4330*/  BRA `(.L_x_37326) ;  /* 0x0000000000107947 */ /* 0x000fec0003800000 */
.L_x_37325:
[----:B-----5:R-:W-:Y:S02]  /*4340*/  HADD2.F32 R211, -RZ, R172.H1_H1 ;  /* 0x300000acffd37230 */ /* 0x020fe40000004100 */
[----:B0-----:R-:W-:-:S03]  /*4350*/  @P0 HADD2.F32 R176, -RZ, R168.H1_H1 ;  /* 0x300000a8ffb00230 */ /* 0x001fc60000004100 */
[----:B------:R-:W-:-:S04]  /*4360*/  FMUL.FTZ R211, R211, UR8 ;  /* 0x00000008d3d37c20 */ /* 0x000fc80008410000 */
[----:B------:R-:W-:-:S07]  /*4370*/  @P0 FADD.FTZ R211, R176, R211 ;  /* 0x000000d3b0d30221 */ /* 0x000fce0000010000 */
.L_x_37326:
[----:B------:R-:W-:Y:S05]  /*4380*/  BSYNC B0 ;  /* 0x0000000000007941 */ /* 0x000fea0003800000 */
.L_x_37324:
[----:B------:R-:W-:Y:S04]  /*4390*/  BSSY B0, `(.L_x_37327) ;  /* 0x000000a000007945 */ /* 0x000fe80003800000 */
[----:B------:R-:W-:Y:S05]  /*43a0*/  @P3 BRA `(.L_x_37328) ;  /* 0x0000000000103947 */ /* 0x000fea0003800000 */
[----:B------:R-:W-:Y:S01]  /*43b0*/  HFMA2.MMA R228, -RZ, RZ, 0, 0 ;  /* 0x00000000ffe47435 */ /* 0x000fe200000001ff */
[----:B------:R-:W-:Y:S10]  /*43c0*/  @!P0 BRA `(.L_x_37329) ;  /* 0x0000000000188947 */ /* 0x000ff40003800000 */
[----:B-----5:R-:W-:Y:S01]  /*43d0*/  HADD2.F32 R228, -RZ, R169.H0_H0 ;  /* 0x200000a9ffe47230 */ /* 0x020fe20000004100 */
[----:B------:R-:W-:Y:S06]  /*43e0*/  BRA `(.L_x_37329) ;  /* 0x0000000000107947 */ /* 0x000fec0003800000 */
.L_x_37328:
[----:B-----5:R-:W-:Y:S02]  /*43f0*/  HADD2.F32 R228, -RZ, R173.H0_H0 ;  /* 0x200000adffe47230 */ /* 0x020fe40000004100 */
[----:B0-----:R-:W-:-:S03]  /*4400*/  @P0 HADD2.F32 R177, -RZ, R169.H0_H0 ;  /* 0x200000a9ffb10230 */ /* 0x001fc60000004100 */
[----:B------:R-:W-:-:S04]  /*4410*/  FMUL.FTZ R228, R228, UR8 ;  /* 0x00000008e4e47c20 */ /* 0x000fc80008410000 */
[----:B------:R-:W-:-:S07]  /*4420*/  @P0 FADD.FTZ R228, R177, R228 ;  /* 0x000000e4b1e40221 */ /* 0x000fce0000010000 */
.L_x_37329:
[----:B------:R-:W-:Y:S05]  /*4430*/  BSYNC B0 ;  /* 0x0000000000007941 */ /* 0x000fea0003800000 */
.L_x_37327:
[----:B------:R-:W-:Y:S04]  /*4440*/  BSSY B0, `(.L_x_37330) ;  /* 0x000000a000007945 */ /* 0x000fe80003800000 */
[----:B------:R-:W-:Y:S05]  /*4450*/  @P3 BRA `(.L_x_37331) ;  /* 0x0000000000103947 */ /* 0x000fea0003800000 */
[----:B------:R-:W-:Y:S01]  /*4460*/  MOV R229, RZ ;  /* 0x000000ff00e57202 */ /* 0x000fe20000000f00 */
[----:B------:R-:W-:Y:S06]  /*4470*/  @!P0 BRA `(.L_x_37332) ;  /* 0x0000000000188947 */ /* 0x000fec0003800000 */
[----:B-----5:R-:W-:Y:S01]  /*4480*/  HADD2.F32 R229, -RZ, R169.H1_H1 ;  /* 0x300000a9ffe57230 */ /* 0x020fe20000004100 */
[----:B------:R-:W-:Y:S06]  /*4490*/  BRA `(.L_x_37332) ;  /* 0x0000000000107947 */ /* 0x000fec0003800000 */
.L_x_37331:
[----:B-----5:R-:W-:Y:S02]  /*44a0*/  HADD2.F32 R229, -RZ, R173.H1_H1 ;  /* 0x300000adffe57230 */ /* 0x020fe40000004100 */
[----:B0-----:R-:W-:-:S03]  /*44b0*/  @P0 HADD2.F32 R176, -RZ, R169.H1_H1 ;  /* 0x300000a9ffb00230 */ /* 0x001fc60000004100 */
[----:B------:R-:W-:-:S04]  /*44c0*/  FMUL.FTZ R229, R229, UR8 ;  /* 0x00000008e5e57c20 */ /* 0x000fc80008410000 */
[----:B------:R-:W-:-:S07]  /*44d0*/  @P0 FADD.FTZ R229, R176, R229 ;  /* 0x000000e5b0e50221 */ /* 0x000fce0000010000 */
.L_x_37332:
[----:B------:R-:W-:Y:S05]  /*44e0*/  BSYNC B0 ;  /* 0x0000000000007941 */ /* 0x000fea0003800000 */
.L_x_37330:
[----:B------:R-:W-:Y:S04]  /*44f0*/  BSSY B0, `(.L_x_37333) ;  /* 0x000000a000007945 */ /* 0x000fe80003800000 */
[----:B------:R-:W-:Y:S05]  /*4500*/  @P3 BRA `(.L_x_37334) ;  /* 0x0000000000103947 */ /* 0x000fea0003800000 */
[----:B------:R-:W-:Y:S01]  /*4510*/  HFMA2.MMA R230, -RZ, RZ, 0, 0 ;  /* 0x00000000ffe67435 */ /* 0x000fe200000001ff */
[----:B------:R-:W-:Y:S10]  /*4520*/  @!P0 BRA `(.L_x_37335) ;  /* 0x0000000000188947 */ /* 0x000ff40003800000 */
[----:B-----5:R-:W-:Y:S01]  /*4530*/  HADD2.F32 R230, -RZ, R170.H0_H0 ;  /* 0x200000aaffe67230 */ /* 0x020fe20000004100 */
[----:B------:R-:W-:Y:S06]  /*4540*/  BRA `(.L_x_37335) ;  /* 0x0000000000107947 */ /* 0x000fec0003800000 */
.L_x_37334:
[----:B-----5:R-:W-:Y:S02]  /*4550*/  HADD2.F32 R230, -RZ, R174.H0_H0 ;  /* 0x200000aeffe67230 */ /* 0x020fe40000004100 */
[----:B0-----:R-:W-:-:S03]  /*4560*/  @P0 HADD2.F32 R176, -RZ, R170.H0_H0 ;  /* 0x200000aaffb00230 */ /* 0x001fc60000004100 */
[----:B------:R-:W-:-:S04]  /*4570*/  FMUL.FTZ R230, R230, UR8 ;  /* 0x00000008e6e67c20 */ /* 0x000fc80008410000 */
[----:B------:R-:W-:-:S07]  /*4580*/  @P0 FADD.FTZ R230, R176, R230 ;  /* 0x000000e6b0e60221 */ /* 0x000fce0000010000 */
.L_x_37335:
[----:B------:R-:W-:Y:S05]  /*4590*/  BSYNC B0 ;  /* 0x0000000000007941 */ /* 0x000fea0003800000 */
.L_x_37333:
[----:B------:R-:W-:Y:S04]  /*45a0*/  BSSY B0, `(.L_x_37336) ;  /* 0x000000a000007945 */ /* 0x000fe80003800000 */
[----:B------:R-:W-:Y:S05]  /*45b0*/  @P3 BRA `(.L_x_37337) ;  /* 0x0000000000103947 */ /* 0x000fea0003800000 */
[----:B------:R-:W-:Y:S01]  /*45c0*/  MOV R231, RZ ;  /* 0x000000ff00e77202 */ /* 0x000fe20000000f00 */
[----:B------:R-:W-:Y:S06]  /*45d0*/  @!P0 BRA `(.L_x_37338) ;  /* 0x0000000000188947 */ /* 0x000fec0003800000 */
[----:B-----5:R-:W-:Y:S01]  /*45e0*/  HADD2.F32 R231, -RZ, R170.H1_H1 ;  /* 0x300000aaffe77230 */ /* 0x020fe20000004100 */
[----:B------:R-:W-:Y:S06]  /*45f0*/  BRA `(.L_x_37338) ;  /* 0x0000000000107947 */ /* 0x000fec0003800000 */
.L_x_37337:
[----:B-----5:R-:W-:Y:S02]  /*4600*/  HADD2.F32 R231, -RZ, R174.H1_H1 ;  /* 0x300000aeffe77230 */ /* 0x020fe40000004100 */
[----:B0-----:R-:W-:-:S03]  /*4610*/  @P0 HADD2.F32 R176, -RZ, R170.H1_H1 ;  /* 0x300000aaffb00230 */ /* 0x001fc60000004100 */
[----:B------:R-:W-:-:S04]  /*4620*/  FMUL.FTZ R231, R231, UR8 ;  /* 0x00000008e7e77c20 */ /* 0x000fc80008410000 */
[----:B------:R-:W-:-:S07]  /*4630*/  @P0 FADD.FTZ R231, R176, R231 ;  /* 0x000000e7b0e70221 */ /* 0x000fce0000010000 */
.L_x_37338:
[----:B------:R-:W-:Y:S05]  /*4640*/  BSYNC B0 ;  /* 0x0000000000007941 */ /* 0x000fea0003800000 */
.L_x_37336:
[----:B------:R-:W-:Y:S04]  /*4650*/  BSSY B0, `(.L_x_37339) ;  /* 0x000000a000007945 */ /* 0x000fe80003800000 */
[----:B------:R-:W-:Y:S05]  /*4660*/  @P3 BRA `(.L_x_37340) ;  /* 0x0000000000103947 */ /* 0x000fea0003800000 */
[----:B------:R-:W-:Y:S01]  /*4670*/  HFMA2.MMA R232, -RZ, RZ, 0, 0 ;  /* 0x00000000ffe87435 */ /* 0x000fe200000001ff */
[----:B------:R-:W-:Y:S10]  /*4680*/  @!P0 BRA `(.L_x_37341) ;  /* 0x0000000000188947 */ /* 0x000ff40003800000 */
[----:B-----5:R-:W-:Y:S01]  /*4690*/  HADD2.F32 R232, -RZ, R171.H0_H0 ;  /* 0x200000abffe87230 */ /* 0x020fe20000004100 */
[----:B------:R-:W-:Y:S06]  /*46a0*/  BRA `(.L_x_37341) ;  /* 0x0000000000107947 */ /* 0x000fec0003800000 */
.L_x_37340:
[----:B-----5:R-:W-:Y:S02]  /*46b0*/  HADD2.F32 R232, -RZ, R175.H0_H0 ;  /* 0x200000afffe87230 */ /* 0x020fe40000004100 */
[----:B0-----:R-:W-:-:S03]  /*46c0*/  @P0 HADD2.F32 R176, -RZ, R171.H0_H0 ;  /* 0x200000abffb00230 */ /* 0x001fc60000004100 */
[----:B------:R-:W-:-:S04]  /*46d0*/  FMUL.FTZ R232, R232, UR8 ;  /* 0x00000008e8e87c20 */ /* 0x000fc80008410000 */
[----:B------:R-:W-:-:S07]  /*46e0*/  @P0 FADD.FTZ R232, R176, R232 ;  /* 0x000000e8b0e80221 */ /* 0x000fce0000010000 */
.L_x_37341:
[----:B------:R-:W-:Y:S05]  /*46f0*/  BSYNC B0 ;  /* 0x0000000000007941 */ /* 0x000fea0003800000 */
.L_x_37339:
[----:B------:R-:W-:Y:S04]  /*4700*/  BSSY B0, `(.L_x_37342) ;  /* 0x000000a000007945 */ /* 0x000fe80003800000 */
[----:B------:R-:W-:Y:S05]  /*4710*/  @P3 BRA `(.L_x_37343) ;  /* 0x0000000000103947 */ /* 0x000fea0003800000 */
[----:B------:R-:W-:Y:S01]  /*4720*/  MOV R233, RZ ;  /* 0x000000ff00e97202 */ /* 0x000fe20000000f00 */
[----:B------:R-:W-:Y:S06]  /*4730*/  @!P0 BRA `(.L_x_37344) ;  /* 0x0000000000188947 */ /* 0x000fec0003800000 */
[----:B-----5:R-:W-:Y:S01]  /*4740*/  HADD2.F32 R233, -RZ, R171.H1_H1 ;  /* 0x300000abffe97230 */ /* 0x020fe20000004100 */
[----:B------:R-:W-:Y:S06]  /*4750*/  BRA `(.L_x_37344) ;  /* 0x0000000000107947 */ /* 0x000fec0003800000 */
.L_x_37343:
[----:B-----5:R-:W-:Y:S02]  /*4760*/  HADD2.F32 R233, -RZ, R175.H1_H1 ;  /* 0x300000afffe97230 */ /* 0x020fe40000004100 */
[----:B0-----:R-:W-:-:S03]  /*4770*/  @P0 HADD2.F32 R176, -RZ, R171.H1_H1 ;  /* 0x300000abffb00230 */ /* 0x001fc60000004100 */
[----:B------:R-:W-:-:S04]  /*4780*/  FMUL.FTZ R233, R233, UR8 ;  /* 0x00000008e9e97c20 */ /* 0x000fc80008410000 */
[----:B------:R-:W-:-:S07]  /*4790*/  @P0 FADD.FTZ R233, R176, R233 ;  /* 0x000000e9b0e90221 */ /* 0x000fce0000010000 */
.L_x_37344:
[----:B------:R-:W-:Y:S05]  /*47a0*/  BSYNC B0 ;  /* 0x0000000000007941 */ /* 0x000fea0003800000 */
.L_x_37342:
[----:B------:R-:W-:Y:S01]  /*47b0*/  LOP3.LUT P0, RZ, R235, 0x1f, RZ, 0xc0, !PT ;  /* 0x0000001febff7812 */ /* 0x000fe2000780c0ff */
[----:B------:R-:W-:Y:S01]  /*47c0*/  IMAD.WIDE.U32 R234, R234, 0x10, R250 ;  /* 0x00000010eaea7825 */ /* 0x000fe200078e00fa */
[----:B------:R-:W-:Y:S01]  /*47d0*/  F2FP.F16.F32.PACK_AB R179, R233, R232 ;  /* 0x000000e8e9b3723e */ /* 0x000fe200000000ff */
[----:B------:R-:W-:Y:S01]  /*47e0*/  UMOV UR10, 0xffffffff ;  /* 0xffffffff000a7882 */ /* 0x000fe20000000000 */
[----:B------:R-:W-:Y:S02]  /*47f0*/  F2FP.F16.F32.PACK_AB R178, R231, R230 ;  /* 0x000000e6e7b2723e */ /* 0x000fe400000000ff */
[----:B0-----:R-:W-:Y:S02]  /*4800*/  F2FP.F16.F32.PACK_AB R177, R229, R228 ;  /* 0x000000e4e5b1723e */ /* 0x001fe400000000ff */
        /* <DEDUP_REMOVED lines=264> */
.L_x_37360:
        /* <DEDUP_REMOVED lines=36> */
[----:B------:R-:W-:Y:S01]  /*5ad0*/  F2FP.F16.F32.PACK_AB R179, R177, R176 ;  /* 0x000000b0b1b3723e */ /* 0x000fe200000000ff */
        /* <DEDUP_REMOVED lines=17> */
[----:B------:R-:W-:Y:S01]  /*5bf0*/  F2FP.F16.F32.PACK_AB R178, R186, R178 ;  /* 0x000000b2bab2723e */ /* 0x000fe200000000ff */
[----:B------:R-:W-:Y:S01]  /*5c00*/  FFMA.FTZ R187, R251, R188, R31 ;  /* 0x000000bcfbbb7223 */ /* 0x000fe2000001001f */
[----:B------:R-:W-:Y:S01]  /*5c10*/  SHF.R.S32.HI R186, RZ, 0x1f, R249 ;  /* 0x0000001fffba7819 */ /* 0x000fe200000114f9 */
[----:B------:R-:W-:-:S03]  /*5c20*/  FFMA.FTZ R188, R250, R177, R29 ;  /* 0x000000b1fabc7223 */ /* 0x000fc6000001001d */
[----:B------:R-:W-:Y:S02]  /*5c30*/  LEA.HI R249, R186, R249, RZ, 0x3 ;  /* 0x000000f9baf97211 */ /* 0x000fe400078f18ff */
[----:B------:R-:W-:Y:S01]  /*5c40*/  F2FP.F16.F32.PACK_AB R177, R187, R189 ;  /* 0x000000bdbbb1723e */ /* 0x000fe200000000ff */
        /* <DEDUP_REMOVED lines=38> */
[----:B------:R-:W-:Y:S02]  /*5eb0*/  F2FP.F16.F32.PACK_AB R176, R188, R176 ;  /* 0x000000b0bcb0723e */ /* 0x000fe400000000ff */
        /* <DEDUP_REMOVED lines=11> */
[----:B------:R-:W-:Y:S01]  /*5f70*/  F2FP.F16.F32.PACK_AB R179, R190, R17 ;  /* 0x00000011beb3723e */ /* 0x000fe200000000ff */
[----:B------:R-:W-:Y:S01]  /*5f80*/  FFMA.FTZ R176, R244, R11, R36 ;  /* 0x0000000bf4b07223 */ /* 0x000fe20000010024 */
[----:B------:R-:W-:Y:S01]  /*5f90*/  FADD.FTZ R190, -R248, R6 ;  /* 0x00000006f8be7221 */ /* 0x000fe20000010100 */
[----:B------:R-:W-:Y:S01]  /*5fa0*/  FFMA.FTZ R11, R245, R10, R37 ;  /* 0x0000000af50b7223 */ /* 0x000fe20000010025 */
[----:B------:R-:W-:Y:S01]  /*5fb0*/  FFMA.FTZ R13, R246, R13, R38 ;  /* 0x0000000df60d7223 */ /* 0x000fe20000010026 */
[----:B------:R-:W-:Y:S01]  /*5fc0*/  FFMA.FTZ R12, R247, R12, R39 ;  /* 0x0000000cf70c7223 */ /* 0x000fe20000010027 */
[----:B------:R-:W-:Y:S01]  /*5fd0*/  F2FP.F16.F32.PACK_AB R178, R178, R15 ;  /* 0x0000000fb2b2723e */ /* 0x000fe200000000ff */
        /* <DEDUP_REMOVED lines=9> */
[----:B------:R-:W-:Y:S01]  /*6070*/  F2FP.F16.F32.PACK_AB R176, R11, R176 ;  /* 0x000000b00bb0723e */ /* 0x000fe200000000ff */
[----:B------:R-:W-:Y:S01]  /*6080*/  IMAD.WIDE.U32 R10, R10, 0x10, R192 ;  /* 0x000000100a0a7825 */ /* 0x000fe200078e00c0 */
[----:B------:R-:W-:Y:S01]  /*6090*/  F2FP.F16.F32.PACK_AB R177, R12, R13 ;  /* 0x0000000d0cb1723e */ /* 0x000fe200000000ff */
        /* <DEDUP_REMOVED lines=66> */
[----:B------:R-:W-:Y:S01]  /*64c0*/  F2FP.F16.F32.PACK_AB R19, R16, R19 ;  /* 0x000000131013723e */ /* 0x000fe200000000ff */
        /* <DEDUP_REMOVED lines=31> */
[----:B0-----:R-:W-:Y:S01]  /*66c0*/  IMAD.WIDE.U32 R198, R198, 0x10, R226 ;  /* 0x00000010c6c67825 */ /* 0x001fe200078e00e2 */
[----:B------:R-:W-:-:S03]  /*66d0*/  F2FP.F16.F32.PACK_AB R17, R204, R17 ;  /* 0x00000011cc11723e */ /* 0x000fc600000000ff */
[----:B------:R-:W-:Y:S01]  /*66e0*/  FMUL.FTZ R196, R235, R200 ;  /* 0x000000c8ebc47220 */ /* 0x000fe20000410000 */
[----:B------:R-:W-:Y:S01]  /*66f0*/  F2FP.F16.F32.PACK_AB R16, R205, R16 ;  /* 0x00000010cd10723e */ /* 0x000fe200000000ff */
        /* <DEDUP_REMOVED lines=22> */
[----:B0-----:R-:W-:Y:S01]  /*6860*/  F2FP.F16.F32.PACK_AB R19, R6, R201 ;  /* 0x000000c90613723e */ /* 0x001fe200000000ff */
[----:B------:R-:W-:Y:S01]  /*6870*/  FFMA.FTZ R6, R124, R12, R64 ;  /* 0x0000000c7c067223 */ /* 0x000fe20000010040 */
[----:B------:R-:W-:Y:S01]  /*6880*/  F2FP.F16.F32.PACK_AB R18, R5, R200 ;  /* 0x000000c80512723e */ /* 0x000fe200000000ff */
[----:B------:R-:W-:Y:S01]  /*6890*/  FFMA.FTZ R5, R122, R10, R62 ;  /* 0x0000000a7a057223 */ /* 0x000fe2000001003e */
[----:B------:R-:W-:Y:S01]  /*68a0*/  F2FP.F16.F32.PACK_AB R17, R3, R0 ;  /* 0x000000000311723e */ /* 0x000fe200000000ff */
[----:B------:R-:W-:Y:S01]  /*68b0*/  FFMA.FTZ R0, R123, R11, R63 ;  /* 0x0000000b7b007223 */ /* 0x000fe2000001003f */
[----:B------:R-:W-:Y:S01]  /*68c0*/  IADD3 R12, R188, 0x60, RZ ;  /* 0x00000060bc0c7810 */ /* 0x000fe20007ffe0ff */
[----:B------:R-:W-:Y:S01]  /*68d0*/  FFMA.FTZ R3, R121, R8, R61 ;  /* 0x0000000879037223 */ /* 0x000fe2000001003d */
[----:B------:R-:W-:Y:S01]  /*68e0*/  F2FP.F16.F32.PACK_AB R6, R13, R6 ;  /* 0x000000060d06723e */ /* 0x000fe200000000ff */
[----:B------:R-:W-:Y:S01]  /*68f0*/  IMAD.WIDE.U32 R14, R14, 0x10, R226 ;  /* 0x000000100e0e7825 */ /* 0x000fe200078e00e2 */
[----:B------:R-:W-:-:S02]  /*6900*/  F2FP.F16.F32.PACK_AB R16, R216, R219 ;  /* 0x000000dbd810723e */ /* 0x000fc400000000ff */
[----:B------:R-:W-:Y:S01]  /*6910*/  F2FP.F16.F32.PACK_AB R7, R2, R7 ;  /* 0x000000070207723e */ /* 0x000fe200000000ff */
[----:B------:R-:W-:Y:S01]  /*6920*/  IMAD.WIDE.U32 R12, R12, 0x10, R226 ;  /* 0x000000100c0c7825 */ /* 0x000fe200078e00e2 */
[----:B------:R-:W-:-:S03]  /*6930*/  F2FP.F16.F32.PACK_AB R5, R0, R5 ;  /* 0x000000050005723e */ /* 0x000fc600000000ff */
[----:B------:R-:W-:Y:S01]  /*6940*/  FFMA.FTZ R0, R133, R213, R73 ;  /* 0x000000d585007223 */ /* 0x000fe20000010049 */
[----:B------:R-:W-:Y:S01]  /*6950*/  F2FP.F16.F32.PACK_AB R4, R3, R4 ;  /* 0x000000040304723e */ /* 0x000fe200000000ff */
        /* <DEDUP_REMOVED lines=19> */
[----:B-1----:R-:W-:Y:S01]  /*6a90*/  F2FP.F16.F32.PACK_AB R6, R0, R215 ;  /* 0x000000d70006723e */ /* 0x002fe200000000ff */
        /* <DEDUP_REMOVED lines=40> */
[----:B------:R-:W-:-:S02]  /*6d20*/  F2FP.F16.F32.PACK_AB R4, R221, R222 ;  /* 0x000000dedd04723e */ /* 0x000fc400000000ff */
        /* <DEDUP_REMOVED lines=21> */
.L_x_37347:
[----:B------:R-:W-:Y:S05]  /*6e80*/  BSYNC B0 ;  /* 0x0000000000007941 */ /* 0x000fea0003800000 */
.L_x_37346:
[----:B0-----:R-:W0:Y:S02]  /*6e90*/  LDC.64 R2, c[0x0][0x210] ;  /* 0x00008400ff027b82 */ /* 0x001e240000000a00 */
[----:B0-----:R-:W-:-:S04]  /*6ea0*/  LEA R9, R2, R9, 0x2 ;  /* 0x0000000902097211 */ /* 0x001fc800078e10ff */
[----:B------:R-:W-:-:S13]  /*6eb0*/  ISETP.GE.AND P0, PT, R9, R3, PT ;  /* 0x000000030900720c */ /* 0x000fda0003f06270 */
[----:B------:R-:W-:Y:S05]  /*6ec0*/  @!P0 BRA `(.L_x_37348) ;  /* 0xffffff9800048947 */ /* 0x000fea000383ffff */
[----:B------:R-:W-:Y:S05]  /*6ed0*/  EXIT ;  /* 0x000000000000794d */ /* 0x000fea0003800000 */
.L_x_37345:
        /* <DEDUP_REMOVED lines=8> */
.L_x_37350:
[----:B------:R-:W-:Y:S05]  /*6f60*/  BSYNC B0 ;  /* 0x0000000000007941 */ /* 0x000fea0003800000 */
.L_x_37349:
        /* <DEDUP_REMOVED lines=9> */
.L_x_37351:
[----:B------:R-:W-:Y:S01]  /*7000*/  FADD.FTZ R179, R179, R176 ;  /* 0x000000b0b3b37221 */ /* 0x000fe20000010000 */
[----:B------:R-:W-:-:S04]  /*7010*/  HFMA2.MMA R176, -RZ, RZ, 0, 2.384185791015625e-07 ;  /* 0x00000004ffb07435 */ /* 0x000fc800000001ff */
[----:B------:R-:W-:-:S07]  /*7020*/  MOV R235, R179 ;  /* 0x000000b300eb7202 */ /* 0x000fce0000000f00 */
[----:B------:R-:W-:Y:S05]  /*7030*/  WARPSYNC.COLLECTIVE R178, `(.L_x_37352) ;  /* 0x00000000b2087348 */ /* 0x000fea0003c00000 */
[----:B------:R0:W1:Y:S02]  /*7040*/  SHFL.BFLY P2, R176, R235, R176, R177 ;  /* 0x0c0000b0ebb07389 */ /* 0x00006400000400b1 */
[----:B01----:R-:W-:Y:S01]  /*7050*/  ENDCOLLECTIVE ;  /* 0x000000000000791b */ /* 0x003fe20003800000 */
.L_x_37352:
[----:B------:R-:W-:Y:S01]  /*7060*/  FADD.FTZ R179, R179, R176 ;  /* 0x000000b0b3b37221 */ /* 0x000fe20000010000 */
[----:B------:R-:W-:-:S04]  /*7070*/  HFMA2.MMA R176, -RZ, RZ, 0, 4.76837158203125e-07 ;  /* 0x00000008ffb07435 */ /* 0x000fc800000001ff */
[----:B------:R-:W-:-:S07]  /*7080*/  MOV R235, R179 ;  /* 0x000000b300eb7202 */ /* 0x000fce0000000f00 */
[----:B------:R-:W-:Y:S05]  /*7090*/  WARPSYNC.COLLECTIVE R178, `(.L_x_37353) ;  /* 0x00000000b2087348 */ /* 0x000fea0003c00000 */
[----:B------:R0:W1:Y:S02]  /*70a0*/  SHFL.BFLY P2, R176, R235, R176, R177 ;  /* 0x0c0000b0ebb07389 */ /* 0x00006400000400b1 */
[----:B01----:R-:W-:Y:S01]  /*70b0*/  ENDCOLLECTIVE ;  /* 0x000000000000791b */ /* 0x003fe20003800000 */
.L_x_37353:
[----:B------:R-:W-:Y:S01]  /*70c0*/  FADD.FTZ R179, R179, R176 ;  /* 0x000000b0b3b37221 */ /* 0x000fe20000010000 */
[----:B------:R-:W-:-:S04]  /*70d0*/  HFMA2.MMA R176, -RZ, RZ, 0, 9.5367431640625e-07 ;  /* 0x00000010ffb07435 */ /* 0x000fc800000001ff */
[----:B------:R-:W-:-:S07]  /*70e0*/  MOV R235, R179 ;  /* 0x000000b300eb7202 */ /* 0x000fce0000000f00 */
[----:B------:R-:W-:Y:S05]  /*70f0*/  WARPSYNC.COLLECTIVE R178, `(.L_x_37354) ;  /* 0x00000000b2087348 */ /* 0x000fea0003c00000 */
[----:B------:R0:W1:Y:S02]  /*7100*/  SHFL.BFLY P2, R176, R235, R176, R177 ;  /* 0x0c0000b0ebb07389 */ /* 0x00006400000400b1 */
[----:B01----:R-:W-:Y:S01]  /*7110*/  ENDCOLLECTIVE ;  /* 0x000000000000791b */ /* 0x003fe20003800000 */
.L_x_37354:
        /* <DEDUP_REMOVED lines=168> */
.L_x_37355:
[----:B------:R-:W-:Y:S01]  /*7ba0*/  FADD.FTZ R234, R234, R176 ;  /* 0x000000b0eaea7221 */ /* 0x000fe20000010000 */
[----:B------:R-:W-:-:S04]  /*7bb0*/  HFMA2.MMA R176, -RZ, RZ, 0, 1.1920928955078125e-07 ;  /* 0x00000002ffb07435 */ /* 0x000fc800000001ff */
[----:B------:R-:W-:-:S07]  /*7bc0*/  MOV R235, R234 ;  /* 0x000000ea00eb7202 */ /* 0x000fce0000000f00 */
[----:B------:R-:W-:Y:S05]  /*7bd0*/  WARPSYNC.COLLECTIVE R178, `(.L_x_37356) ;  /* 0x00000000b2087348 */ /* 0x000fea0003c00000 */
[----:B------:R0:W1:Y:S02]  /*7be0*/  SHFL.BFLY P2, R176, R235, R176, R177 ;  /* 0x0c0000b0ebb07389 */ /* 0x00006400000400b1 */
[----:B01----:R-:W-:Y:S01]  /*7bf0*/  ENDCOLLECTIVE ;  /* 0x000000000000791b */ /* 0x003fe20003800000 */
.L_x_37356:
[----:B------:R-:W-:Y:S01]  /*7c00*/  FADD.FTZ R234, R234, R176 ;  /* 0x000000b0eaea7221 */ /* 0x000fe20000010000 */
[----:B------:R-:W-:-:S04]  /*7c10*/  HFMA2.MMA R176, -RZ, RZ, 0, 2.384185791015625e-07 ;  /* 0x00000004ffb07435 */ /* 0x000fc800000001ff */
[----:B------:R-:W-:-:S07]  /*7c20*/  MOV R235, R234 ;  /* 0x000000ea00eb7202 */ /* 0x000fce0000000f00 */
[----:B------:R-:W-:Y:S05]  /*7c30*/  WARPSYNC.COLLECTIVE R178, `(.L_x_37357) ;  /* 0x00000000b2087348 */ /* 0x000fea0003c00000 */
[----:B------:R0:W1:Y:S02]  /*7c40*/  SHFL.BFLY P2, R176, R235, R176, R177 ;  /* 0x0c0000b0ebb07389 */ /* 0x00006400000400b1 */
[----:B01----:R-:W-:Y:S01]  /*7c50*/  ENDCOLLECTIVE ;  /* 0x000000000000791b */ /* 0x003fe20003800000 */
.L_x_37357:
[----:B------:R-:W-:Y:S01]  /*7c60*/  FADD.FTZ R234, R234, R176 ;  /* 0x000000b0eaea7221 */ /* 0x000fe20000010000 */
[----:B------:R-:W-:-:S04]  /*7c70*/  HFMA2.MMA R176, -RZ, RZ, 0, 4.76837158203125e-07 ;  /* 0x00000008ffb07435 */ /* 0x000fc800000001ff */
[----:B------:R-:W-:-:S07]  /*7c80*/  MOV R235, R234 ;  /* 0x000000ea00eb7202 */ /* 0x000fce0000000f00 */
[----:B------:R-:W-:Y:S05]  /*7c90*/  WARPSYNC.COLLECTIVE R178, `(.L_x_37358) ;  /* 0x00000000b2087348 */ /* 0x000fea0003c00000 */
[----:B------:R0:W1:Y:S02]  /*7ca0*/  SHFL.BFLY P2, R176, R235, R176, R177 ;  /* 0x0c0000b0ebb07389 */ /* 0x00006400000400b1 */
[----:B01----:R-:W-:Y:S01]  /*7cb0*/  ENDCOLLECTIVE ;  /* 0x000000000000791b */ /* 0x003fe20003800000 */
.L_x_37358:
[----:B------:R-:W-:Y:S01]  /*7cc0*/  FADD.FTZ R234, R234, R176 ;  /* 0x000000b0eaea7221 */ /* 0x000fe20000010000 */
[----:B------:R-:W-:-:S04]  /*7cd0*/  HFMA2.MMA R176, -RZ, RZ, 0, 9.5367431640625e-07 ;  /* 0x00000010ffb07435 */ /* 0x000fc800000001ff */
[----:B------:R-:W-:-:S07]  /*7ce0*/  MOV R235, R234 ;  /* 0x000000ea00eb7202 */ /* 0x000fce0000000f00 */
[----:B------:R-:W-:Y:S05]  /*7cf0*/  WARPSYNC.COLLECTIVE R178, `(.L_x_37359) ;  /* 0x00000000b2087348 */ /* 0x000fea0003c00000 */
[----:B------:R0:W1:Y:S02]  /*7d00*/  SHFL.BFLY P2, R176, R235, R176, R177 ;  /* 0x0c0000b0ebb07389 */ /* 0x00006400000400b1 */
[----:B01----:R-:W-:Y:S01]  /*7d10*/  ENDCOLLECTIVE ;  /* 0x000000000000791b */ /* 0x003fe20003800000 */
.L_x_37359:
[----:B------:R-:W-:Y:S05]  /*7d20*/  BRA `(.L_x_37360) ;  /* 0xffffffd800d87947 */ /* 0x000fea000383ffff */
.L_x_37361:
        /* <DEDUP_REMOVED lines=13> */
.L_x_72363:


//--------------------- .text._ZN10layer_norm13ln_fwd_kernelINS_13Kernel_traitsIf6__halfS2_S2_fjLj2560ELj1ELj4ELj1ELj16ENS_18Kernel_traits_baseILj2560EfS2_S2_S2_fjLj128EEEEELb0ELb1ELb0ELb0EEEvNS_9FwdParamsE --------------------------
	.section	.text._ZN10layer_norm13ln_fwd_kernelINS_13Kernel_traitsIf6__halfS2_S2_fjLj2560ELj1ELj4ELj1ELj16ENS_18Kernel_traits_baseILj2560EfS2_S2_S2_fjLj128EEEEELb0ELb1ELb0ELb0EEEvNS_9FwdParamsE,"ax",@progbits
	.align	128
        .global         _ZN10layer_norm13ln_fwd_kernelINS_13Kernel_traitsIf6__halfS2_S2_fjLj2560ELj1ELj4ELj1ELj16ENS_18Kernel_traits_baseILj2560EfS2_S2_S2_fjLj128EEEEELb0ELb1ELb0ELb0EEEvNS_9FwdParamsE
        .type           _ZN10layer_norm13ln_fwd_kernelINS_13Kernel_traitsIf6__halfS2_S2_fjLj2560ELj1ELj4ELj1ELj16ENS_18Kernel_traits_baseILj2560EfS2_S2_S2_fjLj128EEEEELb0ELb1ELb0ELb0EEEvNS_9FwdParamsE,@function
        .size           _ZN10layer_norm13ln_fwd_kernelINS_13Kernel_traitsIf6__halfS2_S2_fjLj2560ELj1ELj4ELj1ELj16ENS_18Kernel_traits_baseILj2560EfS2_S2_S2_fjLj128EEEEELb0ELb1ELb0ELb0EEEvNS_9FwdParamsE,(.L_x_72364 - _ZN10layer_norm13ln_fwd_kernelINS_13Kernel_traitsIf6__halfS2_S2_fjLj2560ELj1ELj4ELj1ELj16ENS_18Kernel_traits_baseILj2560EfS2_S2_S2_fjLj128EEEEELb0ELb1ELb0ELb0EEEvNS_9FwdParamsE)
        .other          _ZN10layer_norm13ln_fwd_kernelINS_13Kernel_traitsIf6__halfS2_S2_fjLj2560ELj1ELj4ELj1ELj16ENS_18Kernel_traits_baseILj2560EfS2_S2_S2_fjLj128EEEEELb0ELb1ELb0ELb0EEEvNS_9FwdParamsE,@"STO_CUDA_ENTRY STV_DEFAULT"
_ZN10layer_norm13ln_fwd_kernelINS_13Kernel_traitsIf6__halfS2_S2_fjLj2560ELj1ELj4ELj1ELj16ENS_18Kernel_traits_baseILj2560EfS2_S2_S2_fjLj128EEEEELb0ELb1ELb0ELb0EEEvNS_9FwdParamsE:
.text._ZN10layer_norm13ln_fwd_kernelINS_13Kernel_traitsIf6__halfS2_S2_fjLj2560ELj1ELj4ELj1ELj16ENS_18Kernel_traits_baseILj2560EfS2_S2_S2_fjLj128EEEEELb0ELb1ELb0ELb0EEEvNS_9FwdParamsE:
        /* <DEDUP_REMOVED lines=42> */
.L_x_37363:
[----:B------:R-:W-:Y:S05]  /*02a0*/  BSYNC B0 ;  /* 0x0000000000007941 */ /* 0x000fea0003800000 */
.L_x_37362:
        /* <DEDUP_REMOVED lines=30> */
.L_x_37365:
[----:B------:R-:W-:Y:S05]  /*0490*/  BSYNC B0 ;  /* 0x0000000000007941 */ /* 0x000fea0003800000 */
.L_x_37364:
        /* <DEDUP_REMOVED lines=30> */
.L_x_37367:
[----:B------:R-:W-:Y:S05]  /*0680*/  BSYNC B0 ;  /* 0x0000000000007941 */ /* 0x000fea0003800000 */
.L_x_37366:
        /* <DEDUP_REMOVED lines=30> */
.L_x_37369:
[----:B------:R-:W-:Y:S05]  /*0870*/  BSYNC B0 ;  /* 0x0000000000007941 */ /* 0x000fea0003800000 */
.L_x_37368:
        /* <DEDUP_REMOVED lines=30> */
.L_x_37371:
[----:B------:R-:W-:Y:S05]  /*0a60*/  BSYNC B0 ;  /* 0x0000000000007941 */ /* 0x000fea0003800000 */
.L_x_37370:
        /* <DEDUP_REMOVED lines=30> */
.L_x_37373:
[----:B------:R-:W-:Y:S05]  /*0c50*/  BSYNC B0 ;  /* 0x0000000000007941 */ /* 0x000fea0003800000 */
.L_x_37372:
        /* <DEDUP_REMOVED lines=30> */
.L_x_37375:
[----:B------:R-:W-:Y:S05]  /*0e40*/  BSYNC B0 ;  /* 0x0000000000007941 */ /* 0x000fea0003800000 */
.L_x_37374:
        /* <DEDUP_REMOVED lines=30> */
.L_x_37377:
[----:B------:R-:W-:Y:S05]  /*1030*/  BSYNC B0 ;  /* 0x0000000000007941 */ /* 0x000fea0003800000 */
.L_x_37376:
        /* <DEDUP_REMOVED lines=30> */
.L_x_37379:
[----:B------:R-:W-:Y:S05]  /*1220*/  BSYNC B0 ;  /* 0x0000000000007941 */ /* 0x000fea0003800000 */
.L_x_37378:
        /* <DEDUP_REMOVED lines=32> */
.L_x_37381:
[----:B------:R-:W-:Y:S05]  /*1430*/  BSYNC B0 ;  /* 0x0000000000007941 */ /* 0x000fea0003800000 */
.L_x_37380:
        /* <DEDUP_REMOVED lines=12> */
.L_x_37423:
        /* <DEDUP_REMOVED lines=11> */
[----:B--2---:R-:W-:Y:S02]  /*15b0*/  @P1 HADD2.F32 R141, -RZ, R0.H0_H0 ;  /* 0x20000000ff8d1230 */ /* 0x004fe40000004100 */
[----:B------:R-:W-:-:S05]  /*15c0*/  IMAD R0, R2, UR13, RZ ;  /* 0x0000000d02007c24 */ /* 0x000fca000f8e02ff */
        /* <DEDUP_REMOVED lines=19> */
[----:B------:R2:W3:Y:S04]  /*1700*/  @P1 LDG.E.128 R100, desc[UR4][R30.64] ;  /* 0x000000041e641981 */ /* 0x0004e8000c1e1d00 */
[----:B------:R-:W4:Y:S01]  /*1710*/  LDL R107, [R1+0x12c] ;  /* 0x00012c00016b7983 */ /* 0x000f220000100800 */
[----:B------:R-:W-:Y:S01]  /*1720*/  IADD3 R172, R0, 0x20, RZ ;  /* 0x0000002000ac7810 */ /* 0x000fe20007ffe0ff */
[----:B--2---:R-:W-:-:S02]  /*1730*/  HADD2.F32 R31, -RZ, R48.H0_H0 ;  /* 0x20000030ff1f7230 */ /* 0x004fc40000004100 */
[----:B------:R-:W-:-:S03]  /*1740*/  HADD2.F32 R48, -RZ, R48.H1_H1 ;  /* 0x30000030ff307230 */ /* 0x000fc60000004100 */
[-C--:B------:R-:W-:Y:S01]  /*1750*/  FMUL.FTZ R31, R31, R141.reuse ;  /* 0x0000008d1f1f7220 */ /* 0x080fe20000410000 */
[----:B---3--:R-:W-:Y:S02]  /*1760*/  @P1 HADD2.F32 R30, -RZ, R100.H0_H0 ;  /* 0x20000064ff1e1230 */ /* 0x008fe40000004100 */
[----:B------:R-:W-:Y:S01]  /*1770*/  FMUL.FTZ R48, R48, R141 ;  /* 0x0000008d30307220 */ /* 0x000fe20000410000 */
[----:B------:R-:W-:Y:S01]  /*1780*/  FMUL.FTZ R31, R105, R31 ;  /* 0x0000001f691f7220 */ /* 0x000fe20000410000 */
[----:B------:R-:W-:-:S03]  /*1790*/  HADD2.F32 R29, -RZ, R49.H0_H0 ;  /* 0x20000031ff1d7230 */ /* 0x000fc60000004100 */
[----:B------:R-:W-:Y:S01]  /*17a0*/  @P1 FADD.FTZ R31, R30, R31 ;  /* 0x0000001f1e1f1221 */ /* 0x000fe20000010000 */
[----:B------:R-:W-:Y:S01]  /*17b0*/  FMUL.FTZ R30, R252, R48 ;  /* 0x00000030fc1e7220 */ /* 0x000fe20000410000 */
[----:B------:R-:W-:Y:S02]  /*17c0*/  @P1 HADD2.F32 R48, -RZ, R100.H1_H1 ;  /* 0x30000064ff301230 */ /* 0x000fe40000004100 */
[----:B------:R-:W-:Y:S01]  /*17d0*/  FMUL.FTZ R29, R29, R141 ;  /* 0x0000008d1d1d7220 */ /* 0x000fe20000410000 */
[----:B------:R-:W-:Y:S02]  /*17e0*/  HADD2.F32 R49, -RZ, R49.H1_H1 ;  /* 0x30000031ff317230 */ /* 0x000fe40000004100 */
[----:B------:R-:W-:Y:S02]  /*17f0*/  @P1 HADD2.F32 R104, -RZ, R101.H0_H0 ;  /* 0x20000065ff681230 */ /* 0x000fe40000004100 */
[----:B----4-:R-:W-:Y:S01]  /*1800*/  FMUL.FTZ R29, R175, R29 ;  /* 0x0000001daf1d7220 */ /* 0x010fe20000410000 */
[----:B------:R-:W-:Y:S01]  /*1810*/  @P1 FADD.FTZ R30, R48, R30 ;  /* 0x0000001e301e1221 */ /* 0x000fe20000010000 */
[----:B------:R-:W-:-:S02]  /*1820*/  HADD2.F32 R48, -RZ, R50.H0_H0 ;  /* 0x20000032ff307230 */ /* 0x000fc40000004100 */
[-C--:B------:R-:W-:Y:S01]  /*1830*/  FMUL.FTZ R49, R49, R141.reuse ;  /* 0x0000008d31317220 */ /* 0x080fe20000410000 */
[----:B------:R-:W-:Y:S01]  /*1840*/  @P1 FADD.FTZ R29, R104, R29 ;  /* 0x0000001d681d1221 */ /* 0x000fe20000010000 */
[----:B------:R-:W-:Y:S02]  /*1850*/  @P1 HADD2.F32 R104, -RZ, R101.H1_H1 ;  /* 0x30000065ff681230 */ /* 0x000fe40000004100 */
[----:B------:R-:W-:Y:S01]  /*1860*/  FMUL.FTZ R48, R48, R141 ;  /* 0x0000008d30307220 */ /* 0x000fe20000410000 */
[----:B------:R-:W-:Y:S01]  /*1870*/  FMUL.FTZ R49, R174, R49 ;  /* 0x00000031ae317220 */ /* 0x000fe20000410000 */
[----:B------:R-:W-:Y:S02]  /*1880*/  HADD2.F32 R50, -RZ, R50.H1_H1 ;  /* 0x30000032ff327230 */ /* 0x000fe40000004100 */
[----:B------:R-:W-:Y:S02]  /*1890*/  @P1 HADD2.F32 R105, -RZ, R102.H0_H0 ;  /* 0x20000066ff691230 */ /* 0x000fe40000004100 */
[----:B------:R-:W-:Y:S01]  /*18a0*/  FMUL.FTZ R48, R143, R48 ;  /* 0x000000308f307220 */ /* 0x000fe20000410000 */
[----:B------:R-:W-:Y:S01]  /*18b0*/  @P1 FADD.FTZ R49, R104, R49 ;  /* 0x0000003168311221 */ /* 0x000fe20000010000 */
[----:B------:R-:W-:-:S02]  /*18c0*/  HADD2.F32 R104, -RZ, R51.H0_H0 ;  /* 0x20000033ff687230 */ /* 0x000fc40000004100 */
[-C--:B------:R-:W-:Y:S01]  /*18d0*/  FMUL.FTZ R50, R50, R141.reuse ;  /* 0x0000008d32327220 */ /* 0x080fe20000410000 */
[----:B------:R-:W-:Y:S02]  /*18e0*/  HADD2.F32 R51, -RZ, R51.H1_H1 ;  /* 0x30000033ff337230 */ /* 0x000fe40000004100 */
[----:B------:R-:W-:Y:S01]  /*18f0*/  @P1 FADD.FTZ R48, R105, R48 ;  /* 0x0000003069301221 */ /* 0x000fe20000010000 */
[----:B------:R-:W-:Y:S02]  /*1900*/  @P1 HADD2.F32 R105, -RZ, R102.H1_H1 ;  /* 0x30000066ff691230 */ /* 0x000fe40000004100 */
[----:B------:R-:W-:Y:S01]  /*1910*/  FMUL.FTZ R50, R106, R50 ;  /* 0x000000326a327220 */ /* 0x000fe20000410000 */
[-C--:B------:R-:W-:Y:S01]  /*1920*/  FMUL.FTZ R104, R104, R141.reuse ;  /* 0x0000008d68687220 */ /* 0x080fe20000410000 */
[----:B------:R-:W-:Y:S02]  /*1930*/  FMUL.FTZ R106, R51, R141 ;  /* 0x0000008d336a7220 */ /* 0x000fe40000410000 */
[----:B------:R-:W-:Y:S01]  /*1940*/  @P1 FADD.FTZ R50, R105, R50 ;  /* 0x0000003269321221 */ /* 0x000fe20000010000 */
[----:B------:R-:W-:Y:S01]  /*1950*/  FMUL.FTZ R51, R142, R104 ;  /* 0x000000688e337220 */ /* 0x000fe20000410000 */
[----:B------:R-:W-:-:S02]  /*1960*/  @P1 HADD2.F32 R104, -RZ, R103.H0_H0 ;  /* 0x20000067ff681230 */ /* 0x000fc40000004100 */
[----:B------:R-:W-:Y:S01]  /*1970*/  FMUL.FTZ R108, R107, R106 ;  /* 0x0000006a6b6c7220 */ /* 0x000fe20000410000 */
        /* <DEDUP_REMOVED lines=10> */
.L_x_37383:
[----:B------:R-:W-:Y:S05]  /*1a20*/  BSYNC B0 ;  /* 0x0000000000007941 */ /* 0x000fea0003800000 */
.L_x_37382:
        /* <DEDUP_REMOVED lines=9> */
[----:B------:R-:W4:Y:S04]  /*1ac0*/  LDL R252, [R1+0x11c] ;  /* 0x00011c0001fc7983 */ /* 0x000f280000100800 */
[----:B------:R-:W4:Y:S04]  /*1ad0*/  LDL R175, [R1+0x100] ;  /* 0x0001000001af7983 */ /* 0x000f280000100800 */
[----:B------:R-:W4:Y:S01]  /*1ae0*/  LDL R174, [R1+0x104] ;  /* 0x0001040001ae7983 */ /* 0x000f220000100800 */
[----:B--2---:R-:W-:-:S03]  /*1af0*/  IMAD.WIDE.U32 R46, R172, 0x10, R46 ;  /* 0x00000010ac2e7825 */ /* 0x004fc600078e002e */
[----:B0-----:R-:W2:Y:S04]  /*1b00*/  LDL R143, [R1+0x108] ;  /* 0x00010800018f7983 */ /* 0x001ea80000100800 */
[----:B------:R-:W3:Y:S01]  /*1b10*/  LDG.E.128 R104, desc[UR4][R46.64] ;  /* 0x000000042e687981 */ /* 0x000ee2000c1e1d00 */
[----:B------:R-:W-:-:S03]  /*1b20*/  @P1 LEA R26, P2, R172, UR8, 0x4 ;  /* 0x00000008ac1a1c11 */ /* 0x000fc6000f8420ff */
[----:B------:R-:W2:Y:S01]  /*1b30*/  LDL R142, [R1+0x10c] ;  /* 0x00010c00018e7983 */ /* 0x000ea20000100800 */
[----:B------:R-:W-:-:S05]  /*1b40*/  @P1 LEA.HI.X R27, R172, UR9, RZ, 0x4, P2 ;  /* 0x00000009ac1b1c11 */ /* 0x000fca00090f24ff */
[----:B------:R3:W4:Y:S02]  /*1b50*/  @P1 LDG.E.128 R100, desc[UR4][R26.64] ;  /* 0x000000041a641981 */ /* 0x000724000c1e1d00 */
[----:B---3--:R-:W-:-:S05]  /*1b60*/  HADD2.F32 R26, -RZ, R104.H0_H0 ;  /* 0x20000068ff1a7230 */ /* 0x008fca0000004100 */
[----:B------:R-:W-:Y:S01]  /*1b70*/  FMUL.FTZ R26, R26, R141 ;  /* 0x0000008d1a1a7220 */ /* 0x000fe20000410000 */
[----:B------:R-:W-:-:S03]  /*1b80*/  HADD2.F32 R46, -RZ, R104.H1_H1 ;  /* 0x30000068ff2e7230 */ /* 0x000fc60000004100 */
[----:B------:R-:W-:Y:S01]  /*1b90*/  FMUL.FTZ R28, R109, R26 ;  /* 0x0000001a6d1c7220 */ /* 0x000fe20000410000 */
[----:B------:R-:W-:Y:S02]  /*1ba0*/  HADD2.F32 R26, -RZ, R105.H0_H0 ;  /* 0x20000069ff1a7230 */ /* 0x000fe40000004100 */
[--C-:B----4-:R-:W-:Y:S02]  /*1bb0*/  @P1 HADD2.F32 R27, -RZ, R100.reuse.H0_H0 ;  /* 0x20000064ff1b1230 */ /* 0x110fe40000004100 */
[-C--:B------:R-:W-:Y:S01]  /*1bc0*/  FMUL.FTZ R46, R46, R141.reuse ;  /* 0x0000008d2e2e7220 */ /* 0x080fe20000410000 */
[----:B------:R-:W-:Y:S01]  /*1bd0*/  FMUL.FTZ R26, R26, R141 ;  /* 0x0000008d1a1a7220 */ /* 0x000fe20000410000 */
[----:B------:R-:W-:Y:S02]  /*1be0*/  @P1 HADD2.F32 R47, -RZ, R101.H0_H0 ;  /* 0x20000065ff2f1230 */ /* 0x000fe40000004100 */
[----:B------:R-:W-:Y:S01]  /*1bf0*/  @P1 FADD.FTZ R28, R27, R28 ;  /* 0x0000001c1b1c1221 */ /* 0x000fe20000010000 */
[----:B------:R-:W-:Y:S01]  /*1c00*/  FMUL.FTZ R26, R111, R26 ;  /* 0x0000001a6f1a7220 */ /* 0x000fe20000410000 */
[----:B------:R-:W-:Y:S01]  /*1c10*/  FMUL.FTZ R27, R110, R46 ;  /* 0x0000002e6e1b7220 */ /* 0x000fe20000410000 */
[----:B------:R-:W-:-:S02]  /*1c20*/  @P1 HADD2.F32 R46, -RZ, R100.H1_H1 ;  /* 0x30000064ff2e1230 */ /* 0x000fc40000004100 */
[----:B------:R-:W-:Y:S01]  /*1c30*/  @P1 FADD.FTZ R26, R47, R26 ;  /* 0x0000001a2f1a1221 */ /* 0x000fe20000010000 */
[----:B------:R-:W-:Y:S02]  /*1c40*/  HADD2.F32 R47, -RZ, R105.H1_H1 ;  /* 0x30000069ff2f7230 */ /* 0x000fe40000004100 */
[----:B------:R-:W-:Y:S01]  /*1c50*/  @P1 FADD.FTZ R27, R46, R27 ;  /* 0x0000001b2e1b1221 */ /* 0x000fe20000010000 */
[--C-:B------:R-:W-:Y:S02]  /*1c60*/  HADD2.F32 R46, -RZ, R106.reuse.H0_H0 ;  /* 0x2000006aff2e7230 */ /* 0x100fe40000004100 */
[-C--:B------:R-:W-:Y:S01]  /*1c70*/  FMUL.FTZ R47, R47, R141.reuse ;  /* 0x0000008d2f2f7220 */ /* 0x080fe20000410000 */
[----:B------:R-:W-:Y:S02]  /*1c80*/  @P1 HADD2.F32 R104, -RZ, R101.H1_H1 ;  /* 0x30000065ff681230 */ /* 0x000fe40000004100 */
[----:B------:R-:W-:Y:S01]  /*1c90*/  FMUL.FTZ R46, R46, R141 ;  /* 0x0000008d2e2e7220 */ /* 0x000fe20000410000 */
[----:B------:R-:W-:Y:S01]  /*1ca0*/  FMUL.FTZ R47, R252, R47 ;  /* 0x0000002ffc2f7220 */ /* 0x000fe20000410000 */
[----:B------:R-:W-:-:S02]  /*1cb0*/  HADD2.F32 R106, -RZ, R106.H1_H1 ;  /* 0x3000006aff6a7230 */ /* 0x000fc40000004100 */
[--C-:B------:R-:W-:Y:S02]  /*1cc0*/  @P1 HADD2.F32 R105, -RZ, R102.reuse.H0_H0 ;  /* 0x20000066ff691230 */ /* 0x100fe40000004100 */
[----:B------:R-:W-:Y:S01]  /*1cd0*/  FMUL.FTZ R46, R175, R46 ;  /* 0x0000002eaf2e7220 */ /* 0x000fe20000410000 */
[----:B------:R-:W-:Y:S01]  /*1ce0*/  @P1 FADD.FTZ R47, R104, R47 ;  /* 0x0000002f682f1221 */ /* 0x000fe20000010000 */
[--C-:B------:R-:W-:Y:S02]  /*1cf0*/  HADD2.F32 R104, -RZ, R107.reuse.H0_H0 ;  /* 0x2000006bff687230 */ /* 0x100fe40000004100 */
[----:B------:R-:W-:Y:S01]  /*1d00*/  FMUL.FTZ R106, R106, R141 ;  /* 0x0000008d6a6a7220 */ /* 0x000fe20000410000 */
[----:B------:R-:W-:Y:S02]  /*1d10*/  HADD2.F32 R107, -RZ, R107.H1_H1 ;  /* 0x3000006bff6b7230 */ /* 0x000fe40000004100 */
[----:B------:R-:W-:Y:S01]  /*1d20*/  @P1 FADD.FTZ R46, R105, R46 ;  /* 0x0000002e692e1221 */ /* 0x000fe20000010000 */
[----:B------:R-:W-:-:S02]  /*1d30*/  @P1 HADD2.F32 R105, -RZ, R102.H1_H1 ;  /* 0x30000066ff691230 */ /* 0x000fc40000004100 */
[----:B------:R-:W-:Y:S01]  /*1d40*/  FMUL.FTZ R109, R174, R106 ;  /* 0x0000006aae6d7220 */ /* 0x000fe20000410000 */
[-C--:B------:R-:W-:Y:S01]  /*1d50*/  FMUL.FTZ R104, R104, R141.reuse ;  /* 0x0000008d68687220 */ /* 0x080fe20000410000 */
[----:B------:R-:W-:Y:S02]  /*1d60*/  FMUL.FTZ R107, R107, R141 ;  /* 0x0000008d6b6b7220 */ /* 0x000fe40000410000 */
[----:B------:R-:W-:Y:S01]  /*1d70*/  @P1 FADD.FTZ R109, R105, R109 ;  /* 0x0000006d696d1221 */ /* 0x000fe20000010000 */
[----:B--2---:R-:W-:Y:S01]  /*1d80*/  FMUL.FTZ R110, R143, R104 ;  /* 0x000000688f6e7220 */ /* 0x004fe20000410000 */
[--C-:B------:R-:W-:Y:S02]  /*1d90*/  @P1 HADD2.F32 R104, -RZ, R103.reuse.H0_H0 ;  /* 0x20000067ff681230 */ /* 0x100fe40000004100 */
[----:B------:R-:W-:Y:S01]  /*1da0*/  FMUL.FTZ R111, R142, R107 ;  /* 0x0000006b8e6f7220 */ /* 0x000fe20000410000 */
[----:B------:R-:W-:Y:S02]  /*1db0*/  @P1 HADD2.F32 R105, -RZ, R103.H1_H1 ;  /* 0x30000067ff691230 */ /* 0x000fe40000004100 */
        /* <DEDUP_REMOVED lines=10> */
.L_x_37385:
[----:B------:R-:W-:Y:S05]  /*1e60*/  BSYNC B0 ;  /* 0x0000000000007941 */ /* 0x000fea0003800000 */
.L_x_37384:
[----:B------:R-:W-:Y:S01]  /*1e70*/  ISETP.GE.U32.AND P1, PT, R4, 0x60, PT ;  /* 0x000000600400780c */ /* 0x000fe20003f26070 */
[----:B------:R-:W-:-:S12]  /*1e80*/  BSSY B0, `(.L_x_37386) ;  /* 0x0000042000007945 */ /* 0x000fd80003800000 */
[----:B------:R-:W-:Y:S05]  /*1e90*/  @!P1 BRA `(.L_x_37387) ;  /* 0x0000000400009947 */ /* 0x000fea0003800000 */
[----:B------:R-:W0:Y:S01]  /*1ea0*/  LDC.64 R44, c[0x0][0x220] ;  /* 0x00008800ff2c7b82 */ /* 0x000e220000000a00 */
        /* <DEDUP_REMOVED lines=8> */
[----:B0-----:R-:W-:-:S03]  /*1f30*/  IMAD.WIDE.U32 R44, R172, 0x10, R44 ;  /* 0x00000010ac2c7825 */ /* 0x001fc600078e002c */
[----:B--2---:R-:W2:Y:S04]  /*1f40*/  LDL R143, [R1+0xe8] ;  /* 0x0000e800018f7983 */ /* 0x004ea80000100800 */
[----:B------:R-:W3:Y:S01]  /*1f50*/  LDG.E.128 R104, desc[UR4][R44.64] ;  /* 0x000000042c687981 */ /* 0x000ee2000c1e1d00 */
[----:B------:R-:W-:-:S03]  /*1f60*/  @P1 LEA R24, P2, R172, UR8, 0x4 ;  /* 0x00000008ac181c11 */ /* 0x000fc6000f8420ff */
[----:B------:R-:W2:Y:S01]  /*1f70*/  LDL R142, [R1+0xec] ;  /* 0x0000ec00018e7983 */ /* 0x000ea20000100800 */
[----:B------:R-:W-:-:S05]  /*1f80*/  @P1 LEA.HI.X R25, R172, UR9, RZ, 0x4, P2 ;  /* 0x00000009ac191c11 */ /* 0x000fca00090f24ff */
[----:B------:R0:W4:Y:S01]  /*1f90*/  @P1 LDG.E.128 R100, desc[UR4][R24.64] ;  /* 0x0000000418641981 */ /* 0x000122000c1e1d00 */
[----:B---3--:R-:W-:-:S05]  /*1fa0*/  HADD2.F32 R23, -RZ, R104.H0_H0 ;  /* 0x20000068ff177230 */ /* 0x008fca0000004100 */
[----:B------:R-:W-:Y:S01]  /*1fb0*/  FMUL.FTZ R23, R23, R141 ;  /* 0x0000008d17177220 */ /* 0x000fe20000410000 */
[----:B------:R-:W-:-:S03]  /*1fc0*/  HADD2.F32 R44, -RZ, R104.H1_H1 ;  /* 0x30000068ff2c7230 */ /* 0x000fc60000004100 */
[----:B0-----:R-:W-:Y:S01]  /*1fd0*/  FMUL.FTZ R25, R112, R23 ;  /* 0x0000001770197220 */ /* 0x001fe20000410000 */
        /* <DEDUP_REMOVED lines=44> */
.L_x_37387:
[----:B------:R-:W-:Y:S05]  /*22a0*/  BSYNC B0 ;  /* 0x0000000000007941 */ /* 0x000fea0003800000 */
.L_x_37386:
        /* <DEDUP_REMOVED lines=10> */
[C---:B------:R-:W-:Y:S01]  /*2350*/  @P1 LEA R20, P2, R172.reuse, UR8, 0x4 ;  /* 0x00000008ac141c11 */ /* 0x040fe2000f8420ff */
[----:B------:R-:W4:Y:S04]  /*2360*/  LDL R175, [R1+0xc0] ;  /* 0x0000c00001af7983 */ /* 0x000f280000100800 */
[----:B------:R-:W4:Y:S01]  /*2370*/  LDL R174, [R1+0xc4] ;  /* 0x0000c40001ae7983 */ /* 0x000f220000100800 */
[C---:B0-----:R-:W-:Y:S01]  /*2380*/  IMAD.WIDE.U32 R42, R172.reuse, 0x10, R42 ;  /* 0x00000010ac2a7825 */ /* 0x041fe200078e002a */
[----:B------:R-:W-:-:S02]  /*2390*/  @P1 LEA.HI.X R21, R172, UR9, RZ, 0x4, P2 ;  /* 0x00000009ac151c11 */ /* 0x000fc400090f24ff */
[----:B--2---:R-:W2:Y:S04]  /*23a0*/  LDL R143, [R1+0xc8] ;  /* 0x0000c800018f7983 */ /* 0x004ea80000100800 */
[----:B------:R-:W3:Y:S04]  /*23b0*/  LDG.E.128 R104, desc[UR4][R42.64] ;  /* 0x000000042a687981 */ /* 0x000ee8000c1e1d00 */
[----:B------:R0:W4:Y:S04]  /*23c0*/  @P1 LDG.E.128 R100, desc[UR4][R20.64] ;  /* 0x0000000414641981 */ /* 0x000128000c1e1d00 */
[----:B------:R-:W2:Y:S01]  /*23d0*/  LDL R142, [R1+0xcc] ;  /* 0x0000cc00018e7983 */ /* 0x000ea20000100800 */
[----:B---3--:R-:W-:-:S02]  /*23e0*/  HADD2.F32 R22, -RZ, R104.H0_H0 ;  /* 0x20000068ff167230 */ /* 0x008fc40000004100 */
[----:B0-----:R-:W-:Y:S02]  /*23f0*/  HADD2.F32 R20, -RZ, R105.H0_H0 ;  /* 0x20000069ff147230 */ /* 0x001fe40000004100 */
[----:B------:R-:W-:Y:S02]  /*2400*/  HADD2.F32 R42, -RZ, R104.H1_H1 ;  /* 0x30000068ff2a7230 */ /* 0x000fe40000004100 */
[-C--:B------:R-:W-:Y:S01]  /*2410*/  FMUL.FTZ R22, R22, R141.reuse ;  /* 0x0000008d16167220 */ /* 0x080fe20000410000 */
[----:B----4-:R-:W-:Y:S02]  /*2420*/  @P1 HADD2.F32 R21, -RZ, R100.H0_H0 ;  /* 0x20000064ff151230 */ /* 0x010fe40000004100 */
[-C--:B------:R-:W-:Y:S01]  /*2430*/  FMUL.FTZ R20, R20, R141.reuse ;  /* 0x0000008d14147220 */ /* 0x080fe20000410000 */
[----:B------:R-:W-:Y:S01]  /*2440*/  FMUL.FTZ R22, R115, R22 ;  /* 0x0000001673167220 */ /* 0x000fe20000410000 */
[----:B------:R-:W-:Y:S01]  /*2450*/  FMUL.FTZ R42, R42, R141 ;  /* 0x0000008d2a2a7220 */ /* 0x000fe20000410000 */
[----:B------:R-:W-:-:S02]  /*2460*/  @P1 HADD2.F32 R43, -RZ, R101.H0_H0 ;  /* 0x20000065ff2b1230 */ /* 0x000fc40000004100 */
[----:B------:R-:W-:Y:S01]  /*2470*/  FMUL.FTZ R20, R117, R20 ;  /* 0x0000001475147220 */ /* 0x000fe20000410000 */
[----:B------:R-:W-:Y:S01]  /*2480*/  @P1 FADD.FTZ R22, R21, R22 ;  /* 0x0000001615161221 */ /* 0x000fe20000010000 */
[----:B------:R-:W-:Y:S01]  /*2490*/  FMUL.FTZ R21, R116, R42 ;  /* 0x0000002a74157220 */ /* 0x000fe20000410000 */
[----:B------:R-:W-:Y:S02]  /*24a0*/  @P1 HADD2.F32 R42, -RZ, R100.H1_H1 ;  /* 0x30000064ff2a1230 */ /* 0x000fe40000004100 */
[----:B------:R-:W-:Y:S01]  /*24b0*/  @P1 FADD.FTZ R20, R43, R20 ;  /* 0x000000142b141221 */ /* 0x000fe20000010000 */
[----:B------:R-:W-:Y:S02]  /*24c0*/  HADD2.F32 R43, -RZ, R105.H1_H1 ;  /* 0x30000069ff2b7230 */ /* 0x000fe40000004100 */
[----:B------:R-:W-:Y:S01]  /*24d0*/  @P1 FADD.FTZ R21, R42, R21 ;  /* 0x000000152a151221 */ /* 0x000fe20000010000 */
[----:B------:R-:W-:Y:S02]  /*24e0*/  HADD2.F32 R42, -RZ, R106.H0_H0 ;  /* 0x2000006aff2a7230 */ /* 0x000fe40000004100 */
[----:B------:R-:W-:Y:S01]  /*24f0*/  FMUL.FTZ R43, R43, R141 ;  /* 0x0000008d2b2b7220 */ /* 0x000fe20000410000 */
[----:B------:R-:W-:-:S02]  /*2500*/  @P1 HADD2.F32 R104, -RZ, R101.H1_H1 ;  /* 0x30000065ff681230 */ /* 0x000fc40000004100 */
[----:B------:R-:W-:Y:S02]  /*2510*/  HADD2.F32 R106, -RZ, R106.H1_H1 ;  /* 0x3000006aff6a7230 */ /* 0x000fe40000004100 */
[----:B------:R-:W-:Y:S01]  /*2520*/  FMUL.FTZ R42, R42, R141 ;  /* 0x0000008d2a2a7220 */ /* 0x000fe20000410000 */
[----:B------:R-:W-:Y:S01]  /*2530*/  FMUL.FTZ R43, R252, R43 ;  /* 0x0000002bfc2b7220 */ /* 0x000fe20000410000 */
[----:B------:R-:W-:Y:S02]  /*2540*/  @P1 HADD2.F32 R105, -RZ, R102.H0_H0 ;  /* 0x20000066ff691230 */ /* 0x000fe40000004100 */
[----:B------:R-:W-:Y:S01]  /*2550*/  FMUL.FTZ R42, R175, R42 ;  /* 0x0000002aaf2a7220 */ /* 0x000fe20000410000 */
[----:B------:R-:W-:Y:S01]  /*2560*/  @P1 FADD.FTZ R43, R104, R43 ;  /* 0x0000002b682b1221 */ /* 0x000fe20000010000 */
[--C-:B------:R-:W-:Y:S02]  /*2570*/  HADD2.F32 R104, -RZ, R107.reuse.H0_H0 ;  /* 0x2000006bff687230 */ /* 0x100fe40000004100 */
[----:B------:R-:W-:Y:S01]  /*2580*/  FMUL.FTZ R106, R106, R141 ;  /* 0x0000008d6a6a7220 */ /* 0x000fe20000410000 */
[----:B------:R-:W-:-:S02]  /*2590*/  HADD2.F32 R107, -RZ, R107.H1_H1 ;  /* 0x3000006bff6b7230 */ /* 0x000fc40000004100 */
[----:B------:R-:W-:Y:S01]  /*25a0*/  @P1 FADD.FTZ R42, R105, R42 ;  /* 0x0000002a692a1221 */ /* 0x000fe20000010000 */
[----:B------:R-:W-:Y:S02]  /*25b0*/  @P1 HADD2.F32 R105, -RZ, R102.H1_H1 ;  /* 0x30000066ff691230 */ /* 0x000fe40000004100 */
[----:B------:R-:W-:Y:S01]  /*25c0*/  FMUL.FTZ R115, R174, R106 ;  /* 0x0000006aae737220 */ /* 0x000fe20000410000 */
[-C--:B------:R-:W-:Y:S01]  /*25d0*/  FMUL.FTZ R104, R104, R141.reuse ;  /* 0x0000008d68687220 */ /* 0x080fe20000410000 */
[----:B------:R-:W-:Y:S02]  /*25e0*/  FMUL.FTZ R107, R107, R141 ;  /* 0x0000008d6b6b7220 */ /* 0x000fe40000410000 */
[----:B------:R-:W-:Y:S01]  /*25f0*/  @P1 FADD.FTZ R115, R105, R115 ;  /* 0x0000007369731221 */ /* 0x000fe20000010000 */
[----:B--2---:R-:W-:Y:S01]  /*2600*/  FMUL.FTZ R116, R143, R104 ;  /* 0x000000688f747220 */ /* 0x004fe20000410000 */
[--C-:B------:R-:W-:Y:S02]  /*2610*/  @P1 HADD2.F32 R104, -RZ, R103.reuse.H0_H0 ;  /* 0x20000067ff681230 */ /* 0x100fe40000004100 */
[----:B------:R-:W-:Y:S01]  /*2620*/  FMUL.FTZ R117, R142, R107 ;  /* 0x0000006b8e757220 */ /* 0x000fe20000410000 */
[----:B------:R-:W-:-:S02]  /*2630*/  @P1 HADD2.F32 R105, -RZ, R103.H1_H1 ;  /* 0x30000067ff691230 */ /* 0x000fc40000004100 */
        /* <DEDUP_REMOVED lines=10> */
.L_x_37389:
[----:B------:R-:W-:Y:S05]  /*26e0*/  BSYNC B0 ;  /* 0x0000000000007941 */ /* 0x000fea0003800000 */
.L_x_37388:
        /* <DEDUP_REMOVED lines=20> */
[----:B------:R-:W-:Y:S02]  /*2830*/  HADD2.F32 R17, -RZ, R105.H0_H0 ;  /* 0x20000069ff117230 */ /* 0x000fe40000004100 */
[----:B------:R-:W-:Y:S02]  /*2840*/  HADD2.F32 R40, -RZ, R104.H1_H1 ;  /* 0x30000068ff287230 */ /* 0x000fe40000004100 */
[-C--:B------:R-:W-:Y:S01]  /*2850*/  FMUL.FTZ R19, R19, R141.reuse ;  /* 0x0000008d13137220 */ /* 0x080fe20000410000 */
[----:B----4-:R-:W-:Y:S02]  /*2860*/  @P1 HADD2.F32 R18, -RZ, R100.H0_H0 ;  /* 0x20000064ff121230 */ /* 0x010fe40000004100 */
[----:B------:R-:W-:Y:S01]  /*2870*/  FMUL.FTZ R17, R17, R141 ;  /* 0x0000008d11117220 */ /* 0x000fe20000410000 */
        /* <DEDUP_REMOVED lines=42> */
.L_x_37391:
[----:B------:R-:W-:Y:S05]  /*2b20*/  BSYNC B0 ;  /* 0x0000000000007941 */ /* 0x000fea0003800000 */
.L_x_37390:
[----:B------:R-:W-:Y:S01]  /*2b30*/  ISETP.GE.U32.AND P1, PT, R4, 0xc0, PT ;  /* 0x000000c00400780c */ /* 0x000fe20003f26070 */
[----:B------:R-:W-:-:S12]  /*2b40*/  BSSY B0, `(.L_x_37392) ;  /* 0x0000042000007945 */ /* 0x000fd80003800000 */
[----:B------:R-:W-:Y:S05]  /*2b50*/  @!P1 BRA `(.L_x_37393) ;  /* 0x0000000400009947 */ /* 0x000fea0003800000 */
[----:B------:R-:W0:Y:S01]  /*2b60*/  LDC.64 R38, c[0x0][0x220] ;  /* 0x00008800ff267b82 */ /* 0x000e220000000a00 */
[----:B------:R-:W-:Y:S01]  /*2b70*/  ISETP.NE.U32.AND P1, PT, RZ, UR8, PT ;  /* 0x00000008ff007c0c */ /* 0x000fe2000bf25070 */
[----:B------:R-:W3:Y:S03]  /*2b80*/  LDL R121, [R1+0x90] ;  /* 0x0000900001797983 */ /* 0x000ee60000100800 */
[----:B------:R-:W-:Y:S01]  /*2b90*/  ISETP.NE.AND.EX P1, PT, RZ, UR9, PT, P1 ;  /* 0x00000009ff007c0c */ /* 0x000fe2000bf25310 */
[----:B------:R-:W3:Y:S04]  /*2ba0*/  LDL R123, [R1+0x98] ;  /* 0x00009800017b7983 */ /* 0x000ee80000100800 */
[----:B------:R-:W3:Y:S04]  /*2bb0*/  LDL R122, [R1+0x94] ;  /* 0x00009400017a7983 */ /* 0x000ee80000100800 */
[----:B------:R-:W3:Y:S04]  /*2bc0*/  LDL R252, [R1+0x9c] ;  /* 0x00009c0001fc7983 */ /* 0x000ee80000100800 */
[----:B------:R-:W3:Y:S04]  /*2bd0*/  LDL R175, [R1+0x80] ;  /* 0x0000800001af7983 */ /* 0x000ee80000100800 */
[----:B------:R-:W3:Y:S01]  /*2be0*/  LDL R174, [R1+0x84] ;  /* 0x0000840001ae7983 */ /* 0x000ee20000100800 */
[----:B0-----:R-:W-:-:S03]  /*2bf0*/  IMAD.WIDE.U32 R38, R172, 0x10, R38 ;  /* 0x00000010ac267825 */ /* 0x001fc600078e0026 */
[----:B--2---:R-:W2:Y:S04]  /*2c00*/  LDL R143, [R1+0x88] ;  /* 0x00008800018f7983 */ /* 0x004ea80000100800 */
[----:B------:R-:W2:Y:S01]  /*2c10*/  LDG.E.128 R104, desc[UR4][R38.64] ;  /* 0x0000000426687981 */ /* 0x000ea2000c1e1d00 */
[----:B-1-34-:R-:W-:-:S03]  /*2c20*/  @P1 LEA R14, P2, R172, UR8, 0x4 ;  /* 0x00000008ac0e1c11 */ /* 0x01afc6000f8420ff */
[----:B------:R-:W3:Y:S01]  /*2c30*/  LDL R142, [R1+0x8c] ;  /* 0x00008c00018e7983 */ /* 0x000ee20000100800 */
[----:B------:R-:W-:-:S05]  /*2c40*/  @P1 LEA.HI.X R15, R172, UR9, RZ, 0x4, P2 ;  /* 0x00000009ac0f1c11 */ /* 0x000fca00090f24ff */
[----:B------:R2:W4:Y:S02]  /*2c50*/  @P1 LDG.E.128 R100, desc[UR4][R14.64] ;  /* 0x000000040e641981 */ /* 0x000524000c1e1d00 */
[----:B--2---:R-:W-:-:S05]  /*2c60*/  HADD2.F32 R14, -RZ, R104.H0_H0 ;  /* 0x20000068ff0e7230 */ /* 0x004fca0000004100 */
        /* <DEDUP_REMOVED lines=33> */
[----:B------:R-:W-:Y:S01]  /*2e80*/  FMUL.FTZ R122, R143, R104 ;  /* 0x000000688f7a7220 */ /* 0x000fe20000410000 */
[--C-:B------:R-:W-:Y:S02]  /*2e90*/  @P1 HADD2.F32 R104, -RZ, R103.reuse.H0_H0 ;  /* 0x20000067ff681230 */ /* 0x100fe40000004100 */
[----:B---3--:R-:W-:Y:S01]  /*2ea0*/  FMUL.FTZ R123, R142, R107 ;  /* 0x0000006b8e7b7220 */ /* 0x008fe20000410000 */
        /* <DEDUP_REMOVED lines=11> */
.L_x_37393:
[----:B------:R-:W-:Y:S05]  /*2f60*/  BSYNC B0 ;  /* 0x0000000000007941 */ /* 0x000fea0003800000 */
.L_x_37392:
        /* <DEDUP_REMOVED lines=18> */
[----:B------:R0:W4:Y:S01]  /*3090*/  @P1 LDG.E.128 R100, desc[UR4][R12.64] ;  /* 0x000000040c641981 */ /* 0x000122000c1e1d00 */
[----:B--2---:R-:W-:-:S05]  /*30a0*/  HADD2.F32 R11, -RZ, R104.H0_H0 ;  /* 0x20000068ff0b7230 */ /* 0x004fca0000004100 */
        /* <DEDUP_REMOVED lines=47> */
.L_x_37395:
[----:B------:R-:W-:Y:S05]  /*33a0*/  BSYNC B0 ;  /* 0x0000000000007941 */ /* 0x000fea0003800000 */
.L_x_37394:
[----:B------:R-:W-:Y:S01]  /*33b0*/  ISETP.GE.U32.AND P1, PT, R4, 0x100, PT ;  /* 0x000001000400780c */ /* 0x000fe20003f26070 */
[----:B------:R-:W-:-:S12]  /*33c0*/  BSSY B0, `(.L_x_37396) ;  /* 0x0000042000007945 */ /* 0x000fd80003800000 */
[----:B------:R-:W-:Y:S05]  /*33d0*/  @!P1 BRA `(.L_x_37397) ;  /* 0x0000000400009947 */ /* 0x000fea0003800000 */
[----:B------:R-:W0:Y:S01]  /*33e0*/  LDC.64 R34, c[0x0][0x220] ;  /* 0x00008800ff227b82 */ /* 0x000e220000000a00 */
[----:B------:R-:W-:Y:S01]  /*33f0*/  ISETP.NE.U32.AND P1, PT, RZ, UR8, PT ;  /* 0x00000008ff007c0c */ /* 0x000fe2000bf25070 */
[----:B------:R-:W2:Y:S03]  /*3400*/  LDL R127, [R1+0x50] ;  /* 0x00005000017f7983 */ /* 0x000ea60000100800 */
[----:B------:R-:W-:Y:S01]  /*3410*/  ISETP.NE.AND.EX P1, PT, RZ, UR9, PT, P1 ;  /* 0x00000009ff007c0c */ /* 0x000fe2000bf25310 */
[----:B------:R-:W2:Y:S04]  /*3420*/  LDL R129, [R1+0x58] ;  /* 0x0000580001817983 */ /* 0x000ea80000100800 */
[----:B------:R-:W2:Y:S04]  /*3430*/  LDL R128, [R1+0x54] ;  /* 0x0000540001807983 */ /* 0x000ea80000100800 */
[----:B------:R-:W2:Y:S04]  /*3440*/  LDL R252, [R1+0x5c] ;  /* 0x00005c0001fc7983 */ /* 0x000ea80000100800 */
[C---:B-1-34-:R-:W-:Y:S01]  /*3450*/  @P1 LEA R8, P2, R172.reuse, UR8, 0x4 ;  /* 0x00000008ac081c11 */ /* 0x05afe2000f8420ff */
[----:B------:R-:W3:Y:S04]  /*3460*/  LDL R175, [R1+0x40] ;  /* 0x0000400001af7983 */ /* 0x000ee80000100800 */
        /* <DEDUP_REMOVED lines=55> */
.L_x_37397:
[----:B------:R-:W-:Y:S05]  /*37e0*/  BSYNC B0 ;  /* 0x0000000000007941 */ /* 0x000fea0003800000 */
.L_x_37396:
        /* <DEDUP_REMOVED lines=67> */
.L_x_37399:
[----:B------:R-:W-:Y:S05]  /*3c20*/  BSYNC B0 ;  /* 0x0000000000007941 */ /* 0x000fea0003800000 */
.L_x_37398:
        /* <DEDUP_REMOVED lines=11> */
[--C-:B---3--:R-:W-:Y:S02]  /*3ce0*/  HADD2.F32 R133, -RZ, R104.reuse.H0_H0 ;  /* 0x20000068ff857230 */ /* 0x108fe40000004100 */
[----:B0-----:R-:W-:Y:S02]  /*3cf0*/  HADD2.F32 R134, -RZ, R104.H1_H1 ;  /* 0x30000068ff867230 */ /* 0x001fe40000004100 */
[----:B------:R-:W-:-:S02]  /*3d00*/  HADD2.F32 R135, -RZ, R105.H0_H0 ;  /* 0x20000069ff877230 */ /* 0x000fc40000004100 */
[----:B------:R-:W-:Y:S02]  /*3d10*/  HADD2.F32 R105, -RZ, R105.H1_H1 ;  /* 0x30000069ff697230 */ /* 0x000fe40000004100 */
[----:B------:R-:W-:Y:S02]  /*3d20*/  HADD2.F32 R104, -RZ, R106.H0_H0 ;  /* 0x2000006aff687230 */ /* 0x000fe40000004100 */
[--C-:B------:R-:W-:Y:S02]  /*3d30*/  HADD2.F32 R138, -RZ, R107.reuse.H0_H0 ;  /* 0x2000006bff8a7230 */ /* 0x100fe40000004100 */
[----:B------:R-:W-:Y:S02]  /*3d40*/  HADD2.F32 R137, -RZ, R107.H1_H1 ;  /* 0x3000006bff897230 */ /* 0x000fe40000004100 */
[-C--:B------:R-:W-:Y:S01]  /*3d50*/  FMUL.FTZ R133, R133, R141.reuse ;  /* 0x0000008d85857220 */ /* 0x080fe20000410000 */
[-C--:B------:R-:W-:Y:S01]  /*3d60*/  FMUL.FTZ R134, R134, R141.reuse ;  /* 0x0000008d86867220 */ /* 0x080fe20000410000 */
[-C--:B------:R-:W-:Y:S01]  /*3d70*/  FMUL.FTZ R136, R105, R141.reuse ;  /* 0x0000008d69887220 */ /* 0x080fe20000410000 */
[-C--:B------:R-:W-:Y:S01]  /*3d80*/  FMUL.FTZ R107, R104, R141.reuse ;  /* 0x0000008d686b7220 */ /* 0x080fe20000410000 */
[-C--:B------:R-:W-:Y:S01]  /*3d90*/  FMUL.FTZ R104, R138, R141.reuse ;  /* 0x0000008d8a687220 */ /* 0x080fe20000410000 */
[----:B------:R-:W-:Y:S01]  /*3da0*/  FMUL.FTZ R105, R137, R141 ;  /* 0x0000008d89697220 */ /* 0x000fe20000410000 */
[----:B--2---:R-:W-:-:S02]  /*3db0*/  @P1 HADD2.F32 R137, -RZ, R100.H0_H0 ;  /* 0x20000064ff891230 */ /* 0x004fc40000004100 */
[----:B-----5:R-:W-:Y:S01]  /*3dc0*/  FMUL.FTZ R133, R248, R133 ;  /* 0x00000085f8857220 */ /* 0x020fe20000410000 */
[----:B------:R-:W-:Y:S02]  /*3dd0*/  @P1 HADD2.F32 R138, -RZ, R100.H1_H1 ;  /* 0x30000064ff8a1230 */ /* 0x000fe40000004100 */
[----:B------:R-:W-:Y:S01]  /*3de0*/  FMUL.FTZ R134, R249, R134 ;  /* 0x00000086f9867220 */ /* 0x000fe20000410000 */
[----:B------:R-:W-:Y:S02]  /*3df0*/  HADD2.F32 R106, -RZ, R106.H1_H1 ;  /* 0x3000006aff6a7230 */ /* 0x000fe40000004100 */
[----:B------:R-:W-:Y:S01]  /*3e00*/  FMUL.FTZ R135, R135, R141 ;  /* 0x0000008d87877220 */ /* 0x000fe20000410000 */
[----:B------:R-:W-:Y:S01]  /*3e10*/  @P1 FADD.FTZ R133, R137, R133 ;  /* 0x0000008589851221 */ /* 0x000fe20000010000 */
[----:B------:R-:W-:Y:S01]  /*3e20*/  @P1 FADD.FTZ R134, R138, R134 ;  /* 0x000000868a861221 */ /* 0x000fe20000010000 */
[--C-:B------:R-:W-:Y:S02]  /*3e30*/  @P1 HADD2.F32 R137, -RZ, R101.reuse.H0_H0 ;  /* 0x20000065ff891230 */ /* 0x100fe40000004100 */
[----:B------:R-:W-:Y:S01]  /*3e40*/  FMUL.FTZ R135, R250, R135 ;  /* 0x00000087fa877220 */ /* 0x000fe20000410000 */
[----:B------:R-:W-:-:S02]  /*3e50*/  @P1 HADD2.F32 R138, -RZ, R101.H1_H1 ;  /* 0x30000065ff8a1230 */ /* 0x000fc40000004100 */
        /* <DEDUP_REMOVED lines=8> */
[--C-:B------:R-:W-:Y:S02]  /*3ee0*/  @P1 HADD2.F32 R106, -RZ, R102.reuse.H0_H0 ;  /* 0x20000066ff6a1230 */ /* 0x100fe40000004100 */
[----:B------:R-:W-:-:S02]  /*3ef0*/  @P1 HADD2.F32 R107, -RZ, R102.H1_H1 ;  /* 0x30000066ff6b1230 */ /* 0x000fc40000004100 */
[--C-:B------:R-:W-:Y:S02]  /*3f00*/  @P1 HADD2.F32 R104, -RZ, R103.reuse.H0_H0 ;  /* 0x20000067ff681230 */ /* 0x100fe40000004100 */
[----:B------:R-:W-:Y:S02]  /*3f10*/  @P1 HADD2.F32 R105, -RZ, R103.H1_H1 ;  /* 0x30000067ff691230 */ /* 0x000fe40000004100 */
[----:B------:R-:W-:Y:S01]  /*3f20*/  @P1 FADD.FTZ R137, R106, R137 ;  /* 0x000000896a891221 */ /* 0x000fe20000010000 */
[----:B------:R-:W-:Y:S01]  /*3f30*/  @P1 FADD.FTZ R138, R107, R138 ;  /* 0x0000008a6b8a1221 */ /* 0x000fe20000010000 */
[----:B------:R-:W-:Y:S01]  /*3f40*/  @P1 FADD.FTZ R139, R104, R139 ;  /* 0x0000008b688b1221 */ /* 0x000fe20000010000 */
[----:B------:R-:W-:Y:S01]  /*3f50*/  @P1 FADD.FTZ R140, R105, R140 ;  /* 0x0000008c698c1221 */ /* 0x000fe20000010000 */
[----:B------:R-:W-:Y:S02]  /*3f60*/  LEA R142, P1, R172, UR10, 0x4 ;  /* 0x0000000aac8e7c11 */ /* 0x000fe4000f8220ff */
[----:B------:R-:W-:-:S02]  /*3f70*/  F2FP.F16.F32.PACK_AB R106, R138, R137 ;  /* 0x000000898a6a723e */ /* 0x000fc400000000ff */
[----:B------:R-:W-:Y:S02]  /*3f80*/  LEA.HI.X R143, R172, UR11, RZ, 0x4, P1 ;  /* 0x0000000bac8f7c11 */ /* 0x000fe400088f24ff */
[----:B------:R-:W-:Y:S02]  /*3f90*/  F2FP.F16.F32.PACK_AB R105, R136, R135 ;  /* 0x000000878869723e */ /* 0x000fe400000000ff */
[----:B------:R-:W-:Y:S02]  /*3fa0*/  F2FP.F16.F32.PACK_AB R104, R134, R133 ;  /* 0x000000858668723e */ /* 0x000fe400000000ff */
[----:B------:R-:W-:-:S05]  /*3fb0*/  F2FP.F16.F32.PACK_AB R107, R140, R139 ;  /* 0x0000008b8c6b723e */ /* 0x000fca00000000ff */
[----:B------:R0:W-:Y:S02]  /*3fc0*/  STG.E.128 desc[UR4][R142.64], R104 ;  /* 0x000000688e007986 */ /* 0x0001e4000c101d04 */
.L_x_37401:
[----:B------:R-:W-:Y:S05]  /*3fd0*/  BSYNC B0 ;  /* 0x0000000000007941 */ /* 0x000fea0003800000 */
.L_x_37400:
        /* <DEDUP_REMOVED lines=290> */
.L_x_37435:
        /* <DEDUP_REMOVED lines=18> */
[----:B--2---:R-:W2:Y:S04]  /*5320*/  LDL R3, [R1+0x150] ;  /* 0x0001500001037983 */ /* 0x004ea80000100800 */
        /* <DEDUP_REMOVED lines=22> */
[----:B------:R-:W-:Y:S01]  /*5490*/  F2FP.F16.F32.PACK_AB R104, R107, R104 ;  /* 0x000000686b68723e */ /* 0x000fe200000000ff */
[----:B------:R-:W-:-:S03]  /*54a0*/  FADD.FTZ R107, R48, -R172 ;  /* 0x800000ac306b7221 */ /* 0x000fc60000010000 */
        /* <DEDUP_REMOVED lines=14> */
[----:B------:R-:W0:Y:S02]  /*5590*/  LDC.64 R142, c[0x0][0x2b8] ;  /* 0x0000ae00ff8e7b82 */ /* 0x000e240000000a00 */
[----:B0-----:R-:W-:-:S05]  /*55a0*/  IMAD.WIDE.U32 R142, R0, 0x10, R142 ;  /* 0x00000010008e7825 */ /* 0x001fca00078e008e */
[----:B------:R2:W-:Y:S01]  /*55b0*/  STG.E.128 desc[UR4][R142.64], R104 ;  /* 0x000000688e007986 */ /* 0x0005e2000c101d04 */
[----:B------:R-:W-:-:S07]  /*55c0*/  IADD3 R0, R0, 0x20, RZ ;  /* 0x0000002000007810 */ /* 0x000fce0007ffe0ff */
.L_x_37404:
[----:B------:R-:W-:Y:S05]  /*55d0*/  BSYNC B0 ;  /* 0x0000000000007941 */ /* 0x000fea0003800000 */
.L_x_37403:
        /* <DEDUP_REMOVED lines=17> */
[--C-:B------:R-:W-:Y:S01]  /*56f0*/  FADD.FTZ R107, R46, -R172.reuse ;  /* 0x800000ac2e6b7221 */ /* 0x100fe20000010000 */
[----:B------:R-:W-:Y:S01]  /*5700*/  F2FP.F16.F32.PACK_AB R105, R106, R105 ;  /* 0x000000696a69723e */ /* 0x000fe200000000ff */
[----:B------:R-:W-:Y:S01]  /*5710*/  FADD.FTZ R106, R109, -R172 ;  /* 0x800000ac6d6a7221 */ /* 0x000fe20000010000 */
[C---:B------:R-:W-:Y:S01]  /*5720*/  FMUL.FTZ R142, R141.reuse, R142 ;  /* 0x0000008e8d8e7220 */ /* 0x040fe20000410000 */
[C---:B------:R-:W-:Y:S02]  /*5730*/  FMUL.FTZ R107, R141.reuse, R107 ;  /* 0x0000006b8d6b7220 */ /* 0x040fe40000410000 */
[----:B------:R-:W-:Y:S01]  /*5740*/  FMUL.FTZ R106, R141, R106 ;  /* 0x0000006a8d6a7220 */ /* 0x000fe20000410000 */
[----:B------:R-:W-:Y:S01]  /*5750*/  FFMA.FTZ R142, R238, R142, R166 ;  /* 0x0000008eee8e7223 */ /* 0x000fe200000100a6 */
[----:B------:R-:W-:Y:S02]  /*5760*/  FFMA.FTZ R107, R236, R107, R164 ;  /* 0x0000006bec6b7223 */ /* 0x000fe400000100a4 */
        /* <DEDUP_REMOVED lines=10> */
.L_x_37406:
[----:B------:R-:W-:Y:S05]  /*5810*/  BSYNC B0 ;  /* 0x0000000000007941 */ /* 0x000fea0003800000 */
.L_x_37405:
        /* <DEDUP_REMOVED lines=35> */
.L_x_37408:
[----:B------:R-:W-:Y:S05]  /*5a50*/  BSYNC B0 ;  /* 0x0000000000007941 */ /* 0x000fea0003800000 */
.L_x_37407:
        /* <DEDUP_REMOVED lines=35> */
.L_x_37410:
[----:B------:R-:W-:Y:S05]  /*5c90*/  BSYNC B0 ;  /* 0x0000000000007941 */ /* 0x000fea0003800000 */
.L_x_37409:
        /* <DEDUP_REMOVED lines=35> */
.L_x_37412:
[----:B------:R-:W-:Y:S05]  /*5ed0*/  BSYNC B0 ;  /* 0x0000000000007941 */ /* 0x000fea0003800000 */
.L_x_37411:
        /* <DEDUP_REMOVED lines=35> */
.L_x_37414:
[----:B------:R-:W-:Y:S05]  /*6110*/  BSYNC B0 ;  /* 0x0000000000007941 */ /* 0x000fea0003800000 */
.L_x_37413:
        /* <DEDUP_REMOVED lines=35> */
.L_x_37416:
[----:B------:R-:W-:Y:S05]  /*6350*/  BSYNC B0 ;  /* 0x0000000000007941 */ /* 0x000fea0003800000 */
.L_x_37415:
        /* <DEDUP_REMOVED lines=35> */
.L_x_37418:
[----:B------:R-:W-:Y:S05]  /*6590*/  BSYNC B0 ;  /* 0x0000000000007941 */ /* 0x000fea0003800000 */
.L_x_37417:
        /* <DEDUP_REMOVED lines=35> */
.L_x_37420:
[----:B------:R-:W-:Y:S05]  /*67d0*/  BSYNC B0 ;  /* 0x0000000000007941 */ /* 0x000fea0003800000 */
.L_x_37419:
        /* <DEDUP_REMOVED lines=18> */
[----:B------:R-:W-:Y:S01]  /*6900*/  F2FP.F16.F32.PACK_AB R104, R105, R104 ;  /* 0x000000686968723e */ /* 0x000fe200000000ff */
[----:B------:R-:W-:Y:S01]  /*6910*/  FADD.FTZ R105, R136, -R172 ;  /* 0x800000ac88697221 */ /* 0x000fe20000010000 */
[----:B------:R-:W-:-:S03]  /*6920*/  FMUL.FTZ R106, R141, R106 ;  /* 0x0000006a8d6a7220 */ /* 0x000fc60000410000 */
[----:B------:R-:W-:Y:S01]  /*6930*/  FMUL.FTZ R105, R141, R105 ;  /* 0x000000698d697220 */ /* 0x000fe20000410000 */
[----:B----4-:R-:W-:-:S03]  /*6940*/  FFMA.FTZ R106, R175, R106, R94 ;  /* 0x0000006aaf6a7223 */ /* 0x010fc6000001005e */
        /* <DEDUP_REMOVED lines=18> */
[----:B------:R0:W-:Y:S02]  /*6a70*/  STG.E.128 desc[UR4][R142.64], R104 ;  /* 0x000000688e007986 */ /* 0x0001e4000c101d04 */
.L_x_37422:
[----:B------:R-:W-:Y:S05]  /*6a80*/  BSYNC B0 ;  /* 0x0000000000007941 */ /* 0x000fea0003800000 */
.L_x_37421:
[----:B0-2---:R-:W0:Y:S02]  /*6a90*/  LDC.64 R104, c[0x0][0x210] ;  /* 0x00008400ff687b82 */ /* 0x005e240000000a00 */
[----:B0----5:R-:W-:-:S04]  /*6aa0*/  LEA R2, R104, R2, 0x2 ;  /* 0x0000000268027211 */ /* 0x021fc800078e10ff */
[----:B------:R-:W-:-:S13]  /*6ab0*/  ISETP.GE.AND P1, PT, R2, R105, PT ;  /* 0x000000690200720c */ /* 0x000fda0003f26270 */
[----:B------:R-:W-:Y:S05]  /*6ac0*/  @!P1 BRA `(.L_x_37423) ;  /* 0xffffffa8008c9947 */ /* 0x000fea000383ffff */
[----:B------:R-:W-:Y:S05]  /*6ad0*/  EXIT ;  /* 0x000000000000794d */ /* 0x000fea0003800000 */
.L_x_37402:
        /* <DEDUP_REMOVED lines=8> */
.L_x_37425:
[----:B------:R-:W-:Y:S05]  /*6b60*/  BSYNC B0 ;  /* 0x0000000000007941 */ /* 0x000fea0003800000 */
.L_x_37424:
        /* <DEDUP_REMOVED lines=9> */
.L_x_37426:
[----:B------:R-:W-:Y:S01]  /*6c00*/  HFMA2.MMA R106, -RZ, RZ, 0, 2.384185791015625e-07 ;  /* 0x00000004ff6a7435 */ /* 0x000fe200000001ff */
[----:B------:R-:W-:Y:S01]  /*6c10*/  FADD.FTZ R107, R107, R104 ;  /* 0x000000686b6b7221 */ /* 0x000fe20000010000 */
[----:B------:R-:W-:-:S04]  /*6c20*/  MOV R104, 0xffffffff ;  /* 0xffffffff00687802 */ /* 0x000fc80000000f00 */
[----:B------:R-:W-:-:S07]  /*6c30*/  MOV R143, R107 ;  /* 0x0000006b008f7202 */ /* 0x000fce0000000f00 */
[----:B------:R-:W-:Y:S05]  /*6c40*/  WARPSYNC.COLLECTIVE R104, `(.L_x_37427) ;  /* 0x0000000068087348 */ /* 0x000fea0003c00000 */
[----:B------:R0:W1:Y:S02]  /*6c50*/  SHFL.BFLY P6, R104, R143, R106, R105 ;  /* 0x0c00006a8f687389 */ /* 0x00006400000c0069 */
[----:B01----:R-:W-:Y:S01]  /*6c60*/  ENDCOLLECTIVE ;  /* 0x000000000000791b */ /* 0x003fe20003800000 */
.L_x_37427:
[----:B------:R-:W-:Y:S01]  /*6c70*/  HFMA2.MMA R106, -RZ, RZ, 0, 4.76837158203125e-07 ;  /* 0x00000008ff6a7435 */ /* 0x000fe200000001ff */
[----:B------:R-:W-:Y:S01]  /*6c80*/  FADD.FTZ R107, R107, R104 ;  /* 0x000000686b6b7221 */ /* 0x000fe20000010000 */
[----:B------:R-:W-:-:S04]  /*6c90*/  MOV R104, 0xffffffff ;  /* 0xffffffff00687802 */ /* 0x000fc80000000f00 */
[----:B------:R-:W-:-:S07]  /*6ca0*/  MOV R143, R107 ;  /* 0x0000006b008f7202 */ /* 0x000fce0000000f00 */
[----:B------:R-:W-:Y:S05]  /*6cb0*/  WARPSYNC.COLLECTIVE R104, `(.L_x_37428) ;  /* 0x0000000068087348 */ /* 0x000fea0003c00000 */
[----:B------:R0:W1:Y:S02]  /*6cc0*/  SHFL.BFLY P6, R104, R143, R106, R105 ;  /* 0x0c00006a8f687389 */ /* 0x00006400000c0069 */
[----:B01----:R-:W-:Y:S01]  /*6cd0*/  ENDCOLLECTIVE ;  /* 0x000000000000791b */ /* 0x003fe20003800000 */
.L_x_37428:
[----:B------:R-:W-:Y:S01]  /*6ce0*/  HFMA2.MMA R106, -RZ, RZ, 0, 9.5367431640625e-07 ;  /* 0x00000010ff6a7435 */ /* 0x000fe200000001ff */
[----:B------:R-:W-:Y:S01]  /*6cf0*/  FADD.FTZ R107, R107, R104 ;  /* 0x000000686b6b7221 */ /* 0x000fe20000010000 */
[----:B------:R-:W-:-:S04]  /*6d00*/  MOV R104, 0xffffffff ;  /* 0xffffffff00687802 */ /* 0x000fc80000000f00 */
[----:B------:R-:W-:-:S07]  /*6d10*/  MOV R143, R107 ;  /* 0x0000006b008f7202 */ /* 0x000fce0000000f00 */
[----:B------:R-:W-:Y:S05]  /*6d20*/  WARPSYNC.COLLECTIVE R104, `(.L_x_37429) ;  /* 0x0000000068087348 */ /* 0x000fea0003c00000 */
[----:B------:R0:W1:Y:S02]  /*6d30*/  SHFL.BFLY P6, R104, R143, R106, R105 ;  /* 0x0c00006a8f687389 */ /* 0x00006400000c0069 */
[----:B01----:R-:W-:Y:S01]  /*6d40*/  ENDCOLLECTIVE ;  /* 0x000000000000791b */ /* 0x003fe20003800000 */
.L_x_37429:
        /* <DEDUP_REMOVED lines=175> */
.L_x_37430:
[----:B------:R-:W-:Y:S01]  /*7840*/  HFMA2.MMA R106, -RZ, RZ, 0, 1.1920928955078125e-07 ;  /* 0x00000002ff6a7435 */ /* 0x000fe200000001ff */
[----:B------:R-:W-:Y:S01]  /*7850*/  FADD.FTZ R141, R141, R104 ;  /* 0x000000688d8d7221 */ /* 0x000fe20000010000 */
[----:B------:R-:W-:-:S04]  /*7860*/  MOV R104, 0xffffffff ;  /* 0xffffffff00687802 */ /* 0x000fc80000000f00 */
[----:B------:R-:W-:-:S07]  /*7870*/  MOV R143, R141 ;  /* 0x0000008d008f7202 */ /* 0x000fce0000000f00 */
[----:B------:R-:W-:Y:S05]  /*7880*/  WARPSYNC.COLLECTIVE R104, `(.L_x_37431) ;  /* 0x0000000068087348 */ /* 0x000fea0003c00000 */
[----:B------:R0:W1:Y:S02]  /*7890*/  SHFL.BFLY P6, R104, R143, R106, R105 ;  /* 0x0c00006a8f687389 */ /* 0x00006400000c0069 */
[----:B01----:R-:W-:Y:S01]  /*78a0*/  ENDCOLLECTIVE ;  /* 0x000000000000791b */ /* 0x003fe20003800000 */
.L_x_37431:
[----:B------:R-:W-:Y:S01]  /*78b0*/  HFMA2.MMA R106, -RZ, RZ, 0, 2.384185791015625e-07 ;  /* 0x00000004ff6a7435 */ /* 0x000fe200000001ff */
[----:B------:R-:W-:Y:S01]  /*78c0*/  FADD.FTZ R141, R141, R104 ;  /* 0x000000688d8d7221 */ /* 0x000fe20000010000 */
[----:B------:R-:W-:-:S04]  /*78d0*/  MOV R104, 0xffffffff ;  /* 0xffffffff00687802 */ /* 0x000fc80000000f00 */
[----:B------:R-:W-:-:S07]  /*78e0*/  MOV R143, R141 ;  /* 0x0000008d008f7202 */ /* 0x000fce0000000f00 */
[----:B------:R-:W-:Y:S05]  /*78f0*/  WARPSYNC.COLLECTIVE R104, `(.L_x_37432) ;  /* 0x0000000068087348 */ /* 0x000fea0003c00000 */
[----:B------:R0:W1:Y:S02]  /*7900*/  SHFL.BFLY P6, R104, R143, R106, R105 ;  /* 0x0c00006a8f687389 */ /* 0x00006400000c0069 */
[----:B01----:R-:W-:Y:S01]  /*7910*/  ENDCOLLECTIVE ;  /* 0x000000000000791b */ /* 0x003fe20003800000 */
.L_x_37432:
[----:B------:R-:W-:Y:S01]  /*7920*/  HFMA2.MMA R106, -RZ, RZ, 0, 4.76837158203125e-07 ;  /* 0x00000008ff6a7435 */ /* 0x000fe200000001ff */
[----:B------:R-:W-:Y:S01]  /*7930*/  FADD.FTZ R141, R141, R104 ;  /* 0x000000688d8d7221 */ /* 0x000fe20000010000 */
[----:B------:R-:W-:-:S04]  /*7940*/  MOV R104, 0xffffffff ;  /* 0xffffffff00687802 */ /* 0x000fc80000000f00 */
[----:B------:R-:W-:-:S07]  /*7950*/  MOV R143, R141 ;  /* 0x0000008d008f7202 */ /* 0x000fce0000000f00 */
[----:B------:R-:W-:Y:S05]  /*7960*/  WARPSYNC.COLLECTIVE R104, `(.L_x_37433) ;  /* 0x0000000068087348 */ /* 0x000fea0003c00000 */
[----:B------:R0:W1:Y:S02]  /*7970*/  SHFL.BFLY P6, R104, R143, R106, R105 ;  /* 0x0c00006a8f687389 */ /* 0x00006400000c0069 */
[----:B01----:R-:W-:Y:S01]  /*7980*/  ENDCOLLECTIVE ;  /* 0x000000000000791b */ /* 0x003fe20003800000 */
.L_x_37433:
[----:B------:R-:W-:Y:S01]  /*7990*/  HFMA2.MMA R106, -RZ, RZ, 0, 9.5367431640625e-07 ;  /* 0x00000010ff6a7435 */ /* 0x000fe200000001ff */
[----:B------:R-:W-:Y:S01]  /*79a0*/  FADD.FTZ R141, R141, R104 ;  /* 0x000000688d8d7221 */ /* 0x000fe20000010000 */
[----:B------:R-:W-:-:S04]  /*79b0*/  MOV R104, 0xffffffff ;  /* 0xffffffff00687802 */ /* 0x000fc80000000f00 */
[----:B------:R-:W-:-:S07]  /*79c0*/  MOV R143, R141 ;  /* 0x0000008d008f7202 */ /* 0x000fce0000000f00 */
[----:B------:R-:W-:Y:S05]  /*79d0*/  WARPSYNC.COLLECTIVE R104, `(.L_x_37434) ;  /* 0x0000000068087348 */ /* 0x000fea0003c00000 */
[----:B------:R0:W1:Y:S02]  /*79e0*/  SHFL.BFLY P6, R104, R143, R106, R105 ;  /* 0x0c00006a8f687389 */ /* 0x00006400000c0069 */
[----:B01----:R-:W-:Y:S01]  /*79f0*/  ENDCOLLECTIVE ;  /* 0x000000000000791b */ /* 0x003fe20003800000 */
.L_x_37434:
[----:B------:R-:W-:Y:S05]  /*7a00*/  BRA `(.L_x_37435) ;  /* 0xffffffd400fc7947 */ /* 0x000fea000383ffff */
.L_x_37436:
        /* <DEDUP_REMOVED lines=15> */
.L_x_72364:


//--------------------- .text._ZN10layer_norm13ln_fwd_kernelINS_13Kernel_traitsIf6__halfS2_S2_fjLj2560ELj1ELj4ELj1ELj16ENS_18Kernel_traits_baseILj2560EfS2_S2_S2_fjLj128EEEEELb0ELb1ELb0ELb1EEEvNS_9FwdParamsE --------------------------
	.section	.text._ZN10layer_norm13ln_fwd_kernelINS_13Kernel_traitsIf6__halfS2_S2_fjLj2560ELj1ELj4ELj1ELj16ENS_18Kernel_traits_baseILj2560EfS2_S2_S2_fjLj128EEEEELb0ELb1ELb0ELb1EEEvNS_9FwdParamsE,"ax",@progbits
	.align	128
        .global         _ZN10layer_norm13ln_fwd_kernelINS_13Kernel_traitsIf6__halfS2_S2_fjLj2560ELj1ELj4ELj1ELj16ENS_18Kernel_traits_baseILj2560EfS2_S2_S2_fjLj128EEEEELb0ELb1ELb0ELb1EEEvNS_9FwdParamsE
        .type           _ZN10layer_norm13ln_fwd_kernelINS_13Kernel_traitsIf6__halfS2_S2_fjLj2560ELj1ELj4ELj1ELj16ENS_18Kernel_traits_baseILj2560EfS2_S2_S2_fjLj128EEEEELb0ELb1ELb0ELb1EEEvNS_9FwdParamsE,@function
        .size           _ZN10layer_norm13ln_fwd_kernelINS_13Kernel_traitsIf6__halfS2_S2_fjLj2560ELj1ELj4ELj1ELj16ENS_18Kernel_traits_baseILj2560EfS2_S2_S2_fjLj128EEEEELb0ELb1ELb0ELb1EEEvNS_9FwdParamsE,(.L_x_72365 - _ZN10layer_norm13ln_fwd_kernelINS_13Kernel_traitsIf6__halfS2_S2_fjLj2560ELj1ELj4ELj1ELj16ENS_18Kernel_traits_baseILj2560EfS2_S2_S2_fjLj128EEEEELb0ELb1ELb0ELb1EEEvNS_9FwdParamsE)
        .other          _ZN10layer_norm13ln_fwd_kernelINS_13Kernel_traitsIf6__halfS2_S2_fjLj2560ELj1ELj4ELj1ELj16ENS_18Kernel_traits_baseILj2560EfS2_S2_S2_fjLj128EEEEELb0ELb1ELb0ELb1EEEvNS_9FwdParamsE,@"STO_CUDA_ENTRY STV_DEFAULT"
_ZN10layer_norm13ln_fwd_kernelINS_13Kernel_traitsIf6__halfS2_S2_fjLj2560ELj1ELj4ELj1ELj16ENS_18Kernel_traits_baseILj2560EfS2_S2_S2_fjLj128EEEEELb0ELb1ELb0ELb1EEEvNS_9FwdParamsE:
.text._ZN10layer_norm13ln_fwd_kernelINS_13Kernel_traitsIf6__halfS2_S2_fjLj2560ELj1ELj4ELj1ELj16ENS_18Kernel_traits_baseILj2560EfS2_S2_S2_fjLj128EEEEELb0ELb1ELb0ELb1EEEvNS_9FwdParamsE:
        /* <DEDUP_REMOVED lines=181> */
.L_x_37438:
        /* <DEDUP_REMOVED lines=22> */
[----:B------:R-:W4:Y:S01]  /*0cb0*/  LDL R166, [R1+0xf0] ;  /* 0x0000f00001a67983 */ /* 0x000f220000100800 */
[----:B------:R-:W-:Y:S02]  /*0cc0*/  @P1 LEA.HI.X R9, R21, UR9, RZ, 0x4, P3 ;  /* 0x0000000915091c11 */ /* 0x000fe400098f24ff */
[----:B------:R-:W1:Y:S01]  /*0cd0*/  @P1 LDC.64 R202, c[0x0][0x230] ;  /* 0x00008c00ffca1b82 */ /* 0x000e620000000a00 */
[----:B------:R-:W4:Y:S04]  /*0ce0*/  LDL R20, [R1+0xf8] ;  /* 0x0000f80001147983 */ /* 0x000f280000100800 */
[----:B------:R-:W3:Y:S03]  /*0cf0*/  LDG.E.128 R4, desc[UR4][R4.64] ;  /* 0x0000000404047981 */ /* 0x000ee6000c1e1d00 */
[----:B------:R-:W1:Y:S01]  /*0d00*/  @P1 LDC.64 R212, c[0x0][0x230] ;  /* 0x00008c00ffd41b82 */ /* 0x000e620000000a00 */
[----:B------:R3:W4:Y:S04]  /*0d10*/  @P1 LDG.E.128 R28, desc[UR4][R8.64] ;  /* 0x00000004081c1981 */ /* 0x000728000c1e1d00 */
[----:B------:R-:W4:Y:S03]  /*0d20*/  LDL R165, [R1+0xf4] ;  /* 0x0000f40001a57983 */ /* 0x000f260000100800 */
        /* <DEDUP_REMOVED lines=30> */
[----:B--2---:R-:W-:-:S02]  /*0f10*/  @P0 HADD2.F32 R179, -RZ, R0.H0_H0 ;  /* 0x20000000ffb30230 */ /* 0x004fc40000004100 */
[--C-:B---3--:R-:W-:Y:S02]  /*0f20*/  HADD2.F32 R0, -RZ, R4.reuse.H0_H0 ;  /* 0x20000004ff007230 */ /* 0x108fe40000004100 */
[----:B------:R-:W-:-:S03]  /*0f30*/  HADD2.F32 R8, -RZ, R4.H1_H1 ;  /* 0x30000004ff087230 */ /* 0x000fc60000004100 */
[----:B------:R-:W-:Y:S01]  /*0f40*/  FMUL.FTZ R0, R0, R179 ;  /* 0x000000b300007220 */ /* 0x000fe20000410000 */
[--C-:B------:R-:W-:Y:S02]  /*0f50*/  HADD2.F32 R4, -RZ, R5.reuse.H0_H0 ;  /* 0x20000005ff047230 */ /* 0x100fe40000004100 */
[----:B------:R-:W-:Y:S02]  /*0f60*/  HADD2.F32 R3, -RZ, R5.H1_H1 ;  /* 0x30000005ff037230 */ /* 0x000fe40000004100 */
[----:B------:R-:W-:Y:S01]  /*0f70*/  FMUL.FTZ R22, R10, R0 ;  /* 0x000000000a167220 */ /* 0x000fe20000410000 */
[----:B------:R-:W-:Y:S02]  /*0f80*/  HADD2.F32 R5, -RZ, R6.H0_H0 ;  /* 0x20000006ff057230 */ /* 0x000fe40000004100 */
[----:B----4-:R-:W-:Y:S02]  /*0f90*/  @P1 HADD2.F32 R9, -RZ, R28.H0_H0 ;  /* 0x2000001cff091230 */ /* 0x010fe40000004100 */
[----:B------:R-:W-:-:S02]  /*0fa0*/  HADD2.F32 R0, -RZ, R6.H1_H1 ;  /* 0x30000006ff007230 */ /* 0x000fc40000004100 */
[----:B------:R-:W-:Y:S02]  /*0fb0*/  HADD2.F32 R6, -RZ, R7.H0_H0 ;  /* 0x20000007ff067230 */ /* 0x000fe40000004100 */
[-C--:B------:R-:W-:Y:S01]  /*0fc0*/  FMUL.FTZ R11, R4, R179.reuse ;  /* 0x000000b3040b7220 */ /* 0x080fe20000410000 */
[----:B------:R-:W-:Y:S01]  /*0fd0*/  @P1 FADD.FTZ R22, R22, R9 ;  /* 0x0000000916161221 */ /* 0x000fe20000010000 */
[-C--:B------:R-:W-:Y:S01]  /*0fe0*/  FMUL.FTZ R10, R5, R179.reuse ;  /* 0x000000b3050a7220 */ /* 0x080fe20000410000 */
[----:B------:R-:W-:Y:S02]  /*0ff0*/  @P1 HADD2.F32 R5, -RZ, R29.H0_H0 ;  /* 0x2000001dff051230 */ /* 0x000fe40000004100 */
[----:B------:R-:W-:Y:S01]  /*1000*/  FMUL.FTZ R9, R6, R179 ;  /* 0x000000b306097220 */ /* 0x000fe20000410000 */
[----:B------:R-:W-:Y:S01]  /*1010*/  FMUL.FTZ R24, R18, R11 ;  /* 0x0000000b12187220 */ /* 0x000fe20000410000 */
[----:B------:R-:W-:Y:S02]  /*1020*/  HADD2.F32 R7, -RZ, R7.H1_H1 ;  /* 0x30000007ff077230 */ /* 0x000fe40000004100 */
[----:B------:R-:W-:Y:S01]  /*1030*/  FMUL.FTZ R12, R8, R179 ;  /* 0x000000b3080c7220 */ /* 0x000fe20000410000 */
[----:B------:R-:W-:-:S02]  /*1040*/  @P1 HADD2.F32 R6, -RZ, R30.H0_H0 ;  /* 0x2000001eff061230 */ /* 0x000fc40000004100 */
[----:B------:R-:W-:Y:S01]  /*1050*/  FMUL.FTZ R25, R17, R10 ;  /* 0x0000000a11197220 */ /* 0x000fe20000410000 */
[----:B------:R-:W-:Y:S02]  /*1060*/  @P1 HADD2.F32 R8, -RZ, R31.H0_H0 ;  /* 0x2000001fff081230 */ /* 0x000fe40000004100 */
[----:B------:R-:W-:Y:S01]  /*1070*/  FMUL.FTZ R168, R16, R9 ;  /* 0x0000000910a87220 */ /* 0x000fe20000410000 */
[----:B------:R-:W-:Y:S01]  /*1080*/  @P1 FADD.FTZ R24, R24, R5 ;  /* 0x0000000518181221 */ /* 0x000fe20000010000 */
[----:B------:R-:W-:Y:S02]  /*1090*/  @P1 HADD2.F32 R4, -RZ, R28.H1_H1 ;  /* 0x3000001cff041230 */ /* 0x000fe40000004100 */
[-C--:B------:R-:W-:Y:S01]  /*10a0*/  FMUL.FTZ R5, R3, R179.reuse ;  /* 0x000000b303057220 */ /* 0x080fe20000410000 */
[----:B------:R-:W-:Y:S01]  /*10b0*/  FMUL.FTZ R23, R19, R12 ;  /* 0x0000000c13177220 */ /* 0x000fe20000410000 */
[-C--:B------:R-:W-:Y:S01]  /*10c0*/  FMUL.FTZ R3, R7, R179.reuse ;  /* 0x000000b307037220 */ /* 0x080fe20000410000 */
[----:B------:R-:W-:Y:S01]  /*10d0*/  @P1 FADD.FTZ R25, R25, R6 ;  /* 0x0000000619191221 */ /* 0x000fe20000010000 */
[----:B------:R-:W-:Y:S01]  /*10e0*/  @P1 FADD.FTZ R168, R168, R8 ;  /* 0x00000008a8a81221 */ /* 0x000fe20000010000 */
[----:B------:R-:W-:Y:S01]  /*10f0*/  FMUL.FTZ R6, R0, R179 ;  /* 0x000000b300067220 */ /* 0x000fe20000410000 */
[----:B------:R-:W2:Y:S01]  /*1100*/  @P1 LDC.64 R8, c[0x0][0x230] ;  /* 0x00008c00ff081b82 */ /* 0x000ea20000000a00 */
[----:B------:R-:W-:Y:S01]  /*1110*/  @P1 FADD.FTZ R23, R23, R4 ;  /* 0x0000000417171221 */ /* 0x000fe20000010000 */
[----:B------:R-:W-:Y:S01]  /*1120*/  FMUL.FTZ R169, R15, R3 ;  /* 0x000000030fa97220 */ /* 0x000fe20000410000 */
[----:B------:R-:W-:-:S02]  /*1130*/  @P1 HADD2.F32 R0, -RZ, R29.H1_H1 ;  /* 0x3000001dff001230 */ /* 0x000fc40000004100 */
[----:B------:R-:W-:Y:S01]  /*1140*/  FMUL.FTZ R26, R14, R6 ;  /* 0x000000060e1a7220 */ /* 0x000fe20000410000 */
[----:B------:R-:W-:Y:S02]  /*1150*/  @P1 HADD2.F32 R4, -RZ, R31.H1_H1 ;  /* 0x3000001fff041230 */ /* 0x000fe40000004100 */
[----:B------:R-:W-:Y:S01]  /*1160*/  FMUL.FTZ R27, R13, R5 ;  /* 0x000000050d1b7220 */ /* 0x000fe20000410000 */
[----:B------:R-:W-:Y:S01]  /*1170*/  @P1 HADD2.F32 R3, -RZ, R30.H1_H1 ;  /* 0x3000001eff031230 */ /* 0x000fe20000004100 */
[----:B------:R-:W-:Y:S01]  /*1180*/  LEA R10, P3, R21, UR10, 0x4 ;  /* 0x0000000a150a7c11 */ /* 0x000fe2000f8620ff */
[----:B------:R-:W3:Y:S01]  /*1190*/  LDL R17, [R1+0x104] ;  /* 0x0001040001117983 */ /* 0x000ee20000100800 */
[----:B------:R-:W-:Y:S01]  /*11a0*/  @P1 FADD.FTZ R169, R169, R4 ;  /* 0x00000004a9a91221 */ /* 0x000fe20000010000 */
[----:B------:R-:W-:Y:S01]  /*11b0*/  @P1 FADD.FTZ R27, R27, R0 ;  /* 0x000000001b1b1221 */ /* 0x000fe20000010000 */
[----:B------:R-:W-:Y:S01]  /*11c0*/  @P1 FADD.FTZ R26, R26, R3 ;  /* 0x000000031a1a1221 */ /* 0x000fe20000010000 */
[C---:B------:R-:W-:Y:S01]  /*11d0*/  IADD3 R12, R21.reuse, 0x20, RZ ;  /* 0x00000020150c7810 */ /* 0x040fe20007ffe0ff */
[----:B------:R-:W4:Y:S01]  /*11e0*/  LDL R18, [R1+0x100] ;  /* 0x0001000001127983 */ /* 0x000f220000100800 */
[----:B------:R-:W-:-:S02]  /*11f0*/  LEA.HI.X R11, R21, UR11, RZ, 0x4, P3 ;  /* 0x0000000b150b7c11 */ /* 0x000fc400098f24ff */
[----:B------:R-:W-:Y:S01]  /*1200*/  F2FP.F16.F32.PACK_AB R7, R169, R168 ;  /* 0x000000a8a907723e */ /* 0x000fe200000000ff */
[----:B------:R-:W-:Y:S01]  /*1210*/  IMAD.WIDE.U32 R14, R12, 0x10, R228 ;  /* 0x000000100c0e7825 */ /* 0x000fe200078e00e4 */
[----:B------:R-:W-:Y:S01]  /*1220*/  F2FP.F16.F32.PACK_AB R6, R26, R25 ;  /* 0x000000191a06723e */ /* 0x000fe200000000ff */
[----:B------:R-:W4:Y:S01]  /*1230*/  LDL R16, [R1+0x108] ;  /* 0x0001080001107983 */ /* 0x000f220000100800 */
[----:B------:R-:W-:Y:S02]  /*1240*/  F2FP.F16.F32.PACK_AB R5, R27, R24 ;  /* 0x000000181b05723e */ /* 0x000fe400000000ff */
[----:B------:R-:W-:Y:S01]  /*1250*/  F2FP.F16.F32.PACK_AB R4, R23, R22 ;  /* 0x000000161704723e */ /* 0x000fe200000000ff */
[----:B------:R-:W4:Y:S04]  /*1260*/  LDL R19, [R1+0xfc] ;  /* 0x0000fc0001137983 */ /* 0x000f280000100800 */
[----:B------:R0:W-:Y:S01]  /*1270*/  STG.E.128 desc[UR4][R10.64], R4 ;  /* 0x000000040a007986 */ /* 0x0001e2000c101d04 */
[----:B--2---:R-:W-:-:S05]  /*1280*/  @P1 IMAD.WIDE.U32 R8, R12, 0x10, R8 ;  /* 0x000000100c081825 */ /* 0x004fca00078e0008 */
[----:B------:R-:W2:Y:S04]  /*1290*/  @P1 LDG.E.128 R28, desc[UR4][R8.64] ;  /* 0x00000004081c1981 */ /* 0x000ea8000c1e1d00 */
[----:B0-----:R-:W3:Y:S01]  /*12a0*/  LDG.E.128 R4, desc[UR4][R14.64] ;  /* 0x000000040e047981 */ /* 0x001ee2000c1e1d00 */
[----:B--2---:R-:W-:Y:S02]  /*12b0*/  @P1 HADD2.F32 R0, -RZ, R28.H0_H0 ;  /* 0x2000001cff001230 */ /* 0x004fe40000004100 */
[----:B------:R-:W-:Y:S02]  /*12c0*/  @P1 HADD2.F32 R3, -RZ, R30.H0_H0 ;  /* 0x2000001eff031230 */ /* 0x000fe40000004100 */
[--C-:B---3--:R-:W-:Y:S02]  /*12d0*/  HADD2.F32 R8, -RZ, R4.reuse.H0_H0 ;  /* 0x20000004ff087230 */ /* 0x108fe40000004100 */
[----:B------:R-:W-:-:S02]  /*12e0*/  HADD2.F32 R13, -RZ, R4.H1_H1 ;  /* 0x30000004ff0d7230 */ /* 0x000fc40000004100 */
[----:B------:R-:W-:Y:S02]  /*12f0*/  HADD2.F32 R9, -RZ, R5.H0_H0 ;  /* 0x20000005ff097230 */ /* 0x000fe40000004100 */
[--C-:B------:R-:W-:Y:S02]  /*1300*/  HADD2.F32 R14, -RZ, R6.reuse.H0_H0 ;  /* 0x20000006ff0e7230 */ /* 0x100fe40000004100 */
[-C--:B------:R-:W-:Y:S01]  /*1310*/  FMUL.FTZ R8, R8, R179.reuse ;  /* 0x000000b308087220 */ /* 0x080fe20000410000 */
[--C-:B------:R-:W-:Y:S02]  /*1320*/  HADD2.F32 R11, -RZ, R7.reuse.H0_H0 ;  /* 0x20000007ff0b7230 */ /* 0x100fe40000004100 */
[-C--:B------:R-:W-:Y:S01]  /*1330*/  FMUL.FTZ R13, R13, R179.reuse ;  /* 0x000000b30d0d7220 */ /* 0x080fe20000410000 */
[-C--:B------:R-:W-:Y:S01]  /*1340*/  FMUL.FTZ R9, R9, R179.reuse ;  /* 0x000000b309097220 */ /* 0x080fe20000410000 */
[----:B------:R-:W-:Y:S02]  /*1350*/  HADD2.F32 R7, -RZ, R7.H1_H1 ;  /* 0x30000007ff077230 */ /* 0x000fe40000004100 */
[----:B------:R-:W-:Y:S01]  /*1360*/  FMUL.FTZ R14, R14, R179 ;  /* 0x000000b30e0e7220 */ /* 0x000fe20000410000 */
[----:B------:R-:W-:-:S02]  /*1370*/  HADD2.F32 R6, -RZ, R6.H1_H1 ;  /* 0x30000006ff067230 */ /* 0x000fc40000004100 */
[----:B------:R-:W-:Y:S01]  /*1380*/  FMUL.FTZ R17, R17, R13 ;  /* 0x0000000d11117220 */ /* 0x000fe20000410000 */
[----:B------:R-:W-:Y:S02]  /*1390*/  HADD2.F32 R10, -RZ, R5.H1_H1 ;  /* 0x30000005ff0a7230 */ /* 0x000fe40000004100 */
[----:B----4-:R-:W-:Y:S01]  /*13a0*/  FMUL.FTZ R18, R18, R8 ;  /* 0x0000000812127220 */ /* 0x010fe20000410000 */
[----:B------:R-:W-:Y:S02]  /*13b0*/  @P1 HADD2.F32 R5, -RZ, R28.H1_H1 ;  /* 0x3000001cff051230 */ /* 0x000fe40000004100 */
[----:B------:R-:W-:Y:S01]  /*13c0*/  FMUL.FTZ R16, R16, R9 ;  /* 0x0000000910107220 */ /* 0x000fe20000410000 */
[--C-:B------:R-:W-:Y:S02]  /*13d0*/  @P1 HADD2.F32 R4, -RZ, R29.reuse.H0_H0 ;  /* 0x2000001dff041230 */ /* 0x100fe40000004100 */
[-C--:B------:R-:W-:Y:S01]  /*13e0*/  FMUL.FTZ R13, R11, R179.reuse ;  /* 0x000000b30b0d7220 */ /* 0x080fe20000410000 */
[----:B------:R-:W-:Y:S01]  /*13f0*/  FMUL.FTZ R15, R166, R14 ;  /* 0x0000000ea60f7220 */ /* 0x000fe20000410000 */
[----:B------:R-:W0:Y:S01]  /*1400*/  @P1 LDC.64 R8, c[0x0][0x230] ;  /* 0x00008c00ff081b82 */ /* 0x000e220000000a00 */
[-C--:B------:R-:W-:Y:S01]  /*1410*/  FMUL.FTZ R11, R7, R179.reuse ;  /* 0x000000b3070b7220 */ /* 0x080fe20000410000 */
[-C--:B------:R-:W-:Y:S01]  /*1420*/  FMUL.FTZ R7, R6, R179.reuse ;  /* 0x000000b306077220 */ /* 0x080fe20000410000 */
[----:B------:R-:W-:Y:S01]  /*1430*/  FMUL.FTZ R6, R10, R179 ;  /* 0x000000b30a067220 */ /* 0x000fe20000410000 */
[----:B------:R-:W-:Y:S01]  /*1440*/  @P1 FADD.FTZ R18, R0, R18 ;  /* 0x0000001200121221 */ /* 0x000fe20000010000 */
[----:B------:R-:W-:Y:S01]  /*1450*/  @P1 FADD.FTZ R17, R5, R17 ;  /* 0x0000001105111221 */ /* 0x000fe20000010000 */
[----:B------:R-:W-:Y:S01]  /*1460*/  @P1 FADD.FTZ R16, R4, R16 ;  /* 0x0000001004101221 */ /* 0x000fe20000010000 */
[----:B------:R-:W-:Y:S01]  /*1470*/  @P1 FADD.FTZ R15, R3, R15 ;  /* 0x0000000f030f1221 */ /* 0x000fe20000010000 */
[----:B------:R-:W-:-:S02]  /*1480*/  @P1 HADD2.F32 R0, -RZ, R29.H1_H1 ;  /* 0x3000001dff001230 */ /* 0x000fc40000004100 */
[----:B------:R-:W-:Y:S01]  /*1490*/  FMUL.FTZ R20, R20, R13 ;  /* 0x0000000d14147220 */ /* 0x000fe20000410000 */
[----:B------:R-:W-:Y:S02]  /*14a0*/  @P1 HADD2.F32 R3, -RZ, R30.H1_H1 ;  /* 0x3000001eff031230 */ /* 0x000fe40000004100 */
[----:B------:R-:W-:Y:S01]  /*14b0*/  FMUL.FTZ R19, R19, R11 ;  /* 0x0000000b13137220 */ /* 0x000fe20000410000 */
[--C-:B------:R-:W-:Y:S02]  /*14c0*/  @P1 HADD2.F32 R4, -RZ, R31.reuse.H0_H0 ;  /* 0x2000001fff041230 */ /* 0x100fe40000004100 */
[----:B------:R-:W-:Y:S01]  /*14d0*/  FMUL.FTZ R14, R165, R7 ;  /* 0x00000007a50e7220 */ /* 0x000fe20000410000 */
[----:B------:R-:W-:Y:S02]  /*14e0*/  @P1 HADD2.F32 R5, -RZ, R31.H1_H1 ;  /* 0x3000001fff051230 */ /* 0x000fe40000004100 */
[----:B------:R-:W-:Y:S01]  /*14f0*/  FMUL.FTZ R13, R164, R6 ;  /* 0x00000006a40d7220 */ /* 0x000fe20000410000 */
        /* <DEDUP_REMOVED lines=10> */
[----:B------:R-:W-:Y:S01]  /*15a0*/  F2FP.F16.F32.PACK_AB R4, R17, R18 ;  /* 0x000000121104723e */ /* 0x000fe200000000ff */
[----:B0-----:R-:W-:-:S04]  /*15b0*/  @P1 IMAD.WIDE.U32 R8, R3, 0x10, R8 ;  /* 0x0000001003081825 */ /* 0x001fc800078e0008 */
[----:B------:R0:W-:Y:S04]  /*15c0*/  STG.E.128 desc[UR4][R10.64], R4 ;  /* 0x000000040a007986 */ /* 0x0001e8000c101d04 */
[----:B------:R-:W2:Y:S04]  /*15d0*/  @P1 LDG.E.128 R28, desc[UR4][R8.64] ;  /* 0x00000004081c1981 */ /* 0x000ea8000c1e1d00 */
[----:B0-----:R2:W3:Y:S02]  /*15e0*/  LDG.E.128 R4, desc[UR4][R164.64] ;  /* 0x00000004a4047981 */ /* 0x0014e4000c1e1d00 */
[----:B--2---:R-:W-:-:S02]  /*15f0*/  @P1 HADD2.F32 R164, -RZ, R28.H0_H0 ;  /* 0x2000001cffa41230 */ /* 0x004fc40000004100 */
[----:B------:R-:W-:Y:S02]  /*1600*/  @P1 HADD2.F32 R165, -RZ, R28.H1_H1 ;  /* 0x3000001cffa51230 */ /* 0x000fe40000004100 */
[----:B------:R-:W-:Y:S02]  /*1610*/  @P1 HADD2.F32 R166, -RZ, R29.H0_H0 ;  /* 0x2000001dffa61230 */ /* 0x000fe40000004100 */
[--C-:B---3--:R-:W-:Y:S02]  /*1620*/  HADD2.F32 R0, -RZ, R4.reuse.H0_H0 ;  /* 0x20000004ff007230 */ /* 0x108fe40000004100 */
[----:B------:R-:W-:Y:S02]  /*1630*/  HADD2.F32 R9, -RZ, R4.H1_H1 ;  /* 0x30000004ff097230 */ /* 0x000fe40000004100 */
[----:B------:R-:W-:Y:S02]  /*1640*/  HADD2.F32 R8, -RZ, R5.H0_H0 ;  /* 0x20000005ff087230 */ /* 0x000fe40000004100 */
[----:B------:R-:W-:-:S02]  /*1650*/  HADD2.F32 R170, -RZ, R6.H0_H0 ;  /* 0x20000006ffaa7230 */ /* 0x000fc40000004100 */
[-C--:B------:R-:W-:Y:S01]  /*1660*/  FMUL.FTZ R0, R0, R179.reuse ;  /* 0x000000b300007220 */ /* 0x080fe20000410000 */
[----:B------:R-:W-:Y:S02]  /*1670*/  HADD2.F32 R4, -RZ, R6.H1_H1 ;  /* 0x30000006ff047230 */ /* 0x000fe40000004100 */
[-C--:B------:R-:W-:Y:S01]  /*1680*/  FMUL.FTZ R6, R8, R179.reuse ;  /* 0x000000b308067220 */ /* 0x080fe20000410000 */
[--C-:B------:R-:W-:Y:S02]  /*1690*/  HADD2.F32 R11, -RZ, R7.reuse.H0_H0 ;  /* 0x20000007ff0b7230 */ /* 0x100fe40000004100 */
[-C--:B------:R-:W-:Y:S01]  /*16a0*/  FMUL.FTZ R170, R170, R179.reuse ;  /* 0x000000b3aaaa7220 */ /* 0x080fe20000410000 */
[----:B------:R-:W-:Y:S02]  /*16b0*/  HADD2.F32 R10, -RZ, R7.H1_H1 ;  /* 0x30000007ff0a7230 */ /* 0x000fe40000004100 */
[----:B------:R-:W-:Y:S01]  /*16c0*/  FMUL.FTZ R7, R9, R179 ;  /* 0x000000b309077220 */ /* 0x000fe20000410000 */
[----:B------:R-:W-:-:S02]  /*16d0*/  HADD2.F32 R5, -RZ, R5.H1_H1 ;  /* 0x30000005ff057230 */ /* 0x000fc40000004100 */
[----:B------:R-:W-:Y:S01]  /*16e0*/  FMUL.FTZ R9, R178, R0 ;  /* 0x00000000b2097220 */ /* 0x000fe20000410000 */
[----:B------:R-:W-:Y:S01]  /*16f0*/  FMUL.FTZ R8, R176, R6 ;  /* 0x00000006b0087220 */ /* 0x000fe20000410000 */
[----:B------:R-:W-:Y:S01]  /*1700*/  FMUL.FTZ R7, R177, R7 ;  /* 0x00000007b1077220 */ /* 0x000fe20000410000 */
[----:B------:R-:W-:Y:S01]  /*1710*/  FMUL.FTZ R6, R171, R170 ;  /* 0x000000aaab067220 */ /* 0x000fe20000410000 */
[-C--:B------:R-:W-:Y:S01]  /*1720*/  FMUL.FTZ R11, R11, R179.reuse ;  /* 0x000000b30b0b7220 */ /* 0x080fe20000410000 */
[----:B------:R-:W0:Y:S01]  /*1730*/  @P1 LDC.64 R170, c[0x0][0x230] ;  /* 0x00008c00ffaa1b82 */ /* 0x000e220000000a00 */
[-C--:B------:R-:W-:Y:S01]  /*1740*/  FMUL.FTZ R10, R10, R179.reuse ;  /* 0x000000b30a0a7220 */ /* 0x080fe20000410000 */
[-C--:B------:R-:W-:Y:S01]  /*1750*/  FMUL.FTZ R4, R4, R179.reuse ;  /* 0x000000b304047220 */ /* 0x080fe20000410000 */
[----:B------:R-:W-:Y:S01]  /*1760*/  FMUL.FTZ R5, R5, R179 ;  /* 0x000000b305057220 */ /* 0x000fe20000410000 */
[----:B------:R-:W-:Y:S01]  /*1770*/  @P1 FADD.FTZ R9, R164, R9 ;  /* 0x00000009a4091221 */ /* 0x000fe20000010000 */
[----:B------:R-:W-:Y:S01]  /*1780*/  @P1 FADD.FTZ R7, R165, R7 ;  /* 0x00000007a5071221 */ /* 0x000fe20000010000 */
[----:B------:R-:W-:Y:S01]  /*1790*/  @P1 FADD.FTZ R8, R166, R8 ;  /* 0x00000008a6081221 */ /* 0x000fe20000010000 */
[----:B------:R-:W-:-:S02]  /*17a0*/  @P1 HADD2.F32 R167, -RZ, R30.H0_H0 ;  /* 0x2000001effa71230 */ /* 0x000fc40000004100 */
[----:B------:R-:W-:Y:S01]  /*17b0*/  FMUL.FTZ R11, R175, R11 ;  /* 0x0000000baf0b7220 */ /* 0x000fe20000410000 */
[----:B------:R-:W-:Y:S02]  /*17c0*/  @P1 HADD2.F32 R164, -RZ, R29.H1_H1 ;  /* 0x3000001dffa41230 */ /* 0x000fe40000004100 */
[----:B------:R-:W-:Y:S01]  /*17d0*/  FMUL.FTZ R10, R174, R10 ;  /* 0x0000000aae0a7220 */ /* 0x000fe20000410000 */
[----:B------:R-:W-:Y:S02]  /*17e0*/  @P1 HADD2.F32 R165, -RZ, R30.H1_H1 ;  /* 0x3000001effa51230 */ /* 0x000fe40000004100 */
[----:B------:R-:W-:Y:S01]  /*17f0*/  FMUL.FTZ R4, R173, R4 ;  /* 0x00000004ad047220 */ /* 0x000fe20000410000 */
[--C-:B------:R-:W-:Y:S02]  /*1800*/  @P1 HADD2.F32 R0, -RZ, R31.reuse.H0_H0 ;  /* 0x2000001fff001230 */ /* 0x100fe40000004100 */
[----:B------:R-:W-:Y:S01]  /*1810*/  FMUL.FTZ R5, R172, R5 ;  /* 0x00000005ac057220 */ /* 0x000fe20000410000 */
[----:B------:R-:W-:-:S02]  /*1820*/  @P1 HADD2.F32 R166, -RZ, R31.H1_H1 ;  /* 0x3000001fffa61230 */ /* 0x000fc40000004100 */
[----:B------:R-:W-:Y:S01]  /*1830*/  @P1 FADD.FTZ R6, R167, R6 ;  /* 0x00000006a7061221 */ /* 0x000fe20000010000 */
[----:B------:R-:W-:Y:S01]  /*1840*/  @P1 FADD.FTZ R4, R165, R4 ;  /* 0x00000004a5041221 */ /* 0x000fe20000010000 */
[----:B------:R-:W-:Y:S01]  /*1850*/  @P1 FADD.FTZ R11, R0, R11 ;  /* 0x0000000b000b1221 */ /* 0x000fe20000010000 */
[----:B------:R-:W-:Y:S01]  /*1860*/  @P1 FADD.FTZ R5, R164, R5 ;  /* 0x00000005a4051221 */ /* 0x000fe20000010000 */
[----:B------:R-:W-:Y:S01]  /*1870*/  @P1 FADD.FTZ R10, R166, R10 ;  /* 0x0000000aa60a1221 */ /* 0x000fe20000010000 */
[----:B------:R-:W-:Y:S01]  /*1880*/  IADD3 R0, R21, 0x60, RZ ;  /* 0x0000006015007810 */ /* 0x000fe20007ffe0ff */
[----:B------:R-:W-:Y:S01]  /*1890*/  IMAD.WIDE.U32 R172, R3, 0x10, R236 ;  /* 0x0000001003ac7825 */ /* 0x000fe200078e00ec */
[----:B------:R-:W-:Y:S01]  /*18a0*/  F2FP.F16.F32.PACK_AB R166, R4, R6 ;  /* 0x0000000604a6723e */ /* 0x000fe200000000ff */
[----:B------:R-:W2:Y:S01]  /*18b0*/  LDL R178, [R1+0x80] ;  /* 0x0000800001b27983 */ /* 0x000ea20000100800 */
[----:B------:R-:W-:Y:S01]  /*18c0*/  F2FP.F16.F32.PACK_AB R167, R10, R11 ;  /* 0x0000000b0aa7723e */ /* 0x000fe200000000ff */
[----:B------:R-:W-:Y:S01]  /*18d0*/  IMAD.WIDE.U32 R174, R0, 0x10, R228 ;  /* 0x0000001000ae7825 */ /* 0x000fe200078e00e4 */
[----:B------:R-:W-:-:S02]  /*18e0*/  F2FP.F16.F32.PACK_AB R165, R5, R8 ;  /* 0x0000000805a5723e */ /* 0x000fc400000000ff */
[----:B------:R-:W-:-:S05]  /*18f0*/  F2FP.F16.F32.PACK_AB R164, R7, R9 ;  /* 0x0000000907a4723e */ /* 0x000fca00000000ff */
[----:B------:R3:W-:Y:S01]  /*1900*/  STG.E.128 desc[UR4][R172.64], R164 ;  /* 0x000000a4ac007986 */ /* 0x0007e2000c101d04 */
[----:B0-----:R-:W-:-:S05]  /*1910*/  @P1 IMAD.WIDE.U32 R170, R0, 0x10, R170 ;  /* 0x0000001000aa1825 */ /* 0x001fca00078e00aa */
[----:B------:R0:W4:Y:S04]  /*1920*/  @P1 LDG.E.128 R28, desc[UR4][R170.64] ;  /* 0x00000004aa1c1981 */ /* 0x000128000c1e1d00 */
[----:B---3--:R-:W3:Y:S02]  /*1930*/  LDG.E.128 R164, desc[UR4][R174.64] ;  /* 0x00000004aea47981 */ /* 0x008ee4000c1e1d00 */
[----:B---3--:R-:W-:Y:S02]  /*1940*/  HADD2.F32 R176, -RZ, R164.H1_H1 ;  /* 0x300000a4ffb07230 */ /* 0x008fe40000004100 */
[----:B------:R-:W-:Y:S02]  /*1950*/  HADD2.F32 R175, -RZ, R165.H0_H0 ;  /* 0x200000a5ffaf7230 */ /* 0x000fe40000004100 */
[----:B------:R-:W-:-:S02]  /*1960*/  HADD2.F32 R177, -RZ, R166.H0_H0 ;  /* 0x200000a6ffb17230 */ /* 0x000fc40000004100 */
[----:B------:R-:W-:Y:S02]  /*1970*/  HADD2.F32 R172, -RZ, R164.H0_H0 ;  /* 0x200000a4ffac7230 */ /* 0x000fe40000004100 */
[-C--:B------:R-:W-:Y:S01]  /*1980*/  FMUL.FTZ R176, R176, R179.reuse ;  /* 0x000000b3b0b07220 */ /* 0x080fe20000410000 */
[-C--:B------:R-:W-:Y:S01]  /*1990*/  FMUL.FTZ R175, R175, R179.reuse ;  /* 0x000000b3afaf7220 */ /* 0x080fe20000410000 */
[-C--:B------:R-:W-:Y:S01]  /*19a0*/  FMUL.FTZ R180, R177, R179.reuse ;  /* 0x000000b3b1b47220 */ /* 0x080fe20000410000 */
[----:B0-----:R-:W-:Y:S02]  /*19b0*/  HADD2.F32 R171, -RZ, R165.H1_H1 ;  /* 0x300000a5ffab7230 */ /* 0x001fe40000004100 */
[----:B------:R-:W-:Y:S01]  /*19c0*/  FMUL.FTZ R172, R172, R179 ;  /* 0x000000b3acac7220 */ /* 0x000fe20000410000 */
[----:B------:R-:W-:Y:S02]  /*19d0*/  HADD2.F32 R170, -RZ, R166.H1_H1 ;  /* 0x300000a6ffaa7230 */ /* 0x000fe40000004100 */
[----:B------:R-:W-:Y:S01]  /*19e0*/  FMUL.FTZ R177, R187, R176 ;  /* 0x000000b0bbb17220 */ /* 0x000fe20000410000 */
[----:B------:R-:W-:-:S02]  /*19f0*/  HADD2.F32 R174, -RZ, R167.H0_H0 ;  /* 0x200000a7ffae7230 */ /* 0x000fc40000004100 */
[----:B------:R-:W-:Y:S02]  /*1a00*/  HADD2.F32 R173, -RZ, R167.H1_H1 ;  /* 0x300000a7ffad7230 */ /* 0x000fe40000004100 */
[----:B------:R-:W-:Y:S01]  /*1a10*/  FMUL.FTZ R176, R186, R175 ;  /* 0x000000afbab07220 */ /* 0x000fe20000410000 */
[--C-:B----4-:R-:W-:Y:S02]  /*1a20*/  @P1 HADD2.F32 R164, -RZ, R28.reuse.H0_H0 ;  /* 0x2000001cffa41230 */ /* 0x110fe40000004100 */
[----:B--2---:R-:W-:Y:S01]  /*1a30*/  FMUL.FTZ R178, R178, R172 ;  /* 0x000000acb2b27220 */ /* 0x004fe20000410000 */
[----:B------:R-:W-:Y:S02]  /*1a40*/  @P1 HADD2.F32 R167, -RZ, R28.H1_H1 ;  /* 0x3000001cffa71230 */ /* 0x000fe40000004100 */
[----:B------:R-:W-:Y:S01]  /*1a50*/  FMUL.FTZ R175, R181, R180 ;  /* 0x000000b4b5af7220 */ /* 0x000fe20000410000 */
[----:B------:R-:W-:Y:S01]  /*1a60*/  @P1 HADD2.F32 R166, -RZ, R29.H0_H0 ;  /* 0x2000001dffa61230 */ /* 0x000fe20000004100 */
[----:B------:R-:W0:Y:S01]  /*1a70*/  @P1 LDC.64 R180, c[0x0][0x230] ;  /* 0x00008c00ffb41b82 */ /* 0x000e220000000a00 */
[----:B------:R-:W-:-:S02]  /*1a80*/  @P1 HADD2.F32 R165, -RZ, R30.H0_H0 ;  /* 0x2000001effa51230 */ /* 0x000fc40000004100 */
        /* <DEDUP_REMOVED lines=8> */
[----:B------:R-:W-:Y:S02]  /*1b10*/  @P1 HADD2.F32 R165, -RZ, R29.H1_H1 ;  /* 0x3000001dffa51230 */ /* 0x000fe40000004100 */
[----:B------:R-:W-:Y:S01]  /*1b20*/  FMUL.FTZ R174, R185, R174 ;  /* 0x000000aeb9ae7220 */ /* 0x000fe20000410000 */
[----:B------:R-:W-:-:S02]  /*1b30*/  @P1 HADD2.F32 R166, -RZ, R30.H1_H1 ;  /* 0x3000001effa61230 */ /* 0x000fc40000004100 */
[----:B------:R-:W-:Y:S01]  /*1b40*/  FMUL.FTZ R173, R184, R173 ;  /* 0x000000adb8ad7220 */ /* 0x000fe20000410000 */
[--C-:B------:R-:W-:Y:S02]  /*1b50*/  @P1 HADD2.F32 R164, -RZ, R31.reuse.H0_H0 ;  /* 0x2000001fffa41230 */ /* 0x100fe40000004100 */
[----:B------:R-:W-:Y:S01]  /*1b60*/  FMUL.FTZ R172, R183, R170 ;  /* 0x000000aab7ac7220 */ /* 0x000fe20000410000 */
[----:B------:R-:W-:Y:S02]  /*1b70*/  @P1 HADD2.F32 R167, -RZ, R31.H1_H1 ;  /* 0x3000001fffa71230 */ /* 0x000fe40000004100 */
[----:B------:R-:W-:Y:S01]  /*1b80*/  FMUL.FTZ R171, R182, R171 ;  /* 0x000000abb6ab7220 */ /* 0x000fe20000410000 */
[----:B------:R-:W-:Y:S01]  /*1b90*/  IADD3 R170, R21, 0x80, RZ ;  /* 0x0000008015aa7810 */ /* 0x000fe20007ffe0ff */
[----:B------:R-:W-:Y:S01]  /*1ba0*/  @P1 FADD.FTZ R174, R164, R174 ;  /* 0x000000aea4ae1221 */ /* 0x000fe20000010000 */
[----:B------:R-:W-:Y:S01]  /*1bb0*/  @P1 FADD.FTZ R172, R166, R172 ;  /* 0x000000aca6ac1221 */ /* 0x000fe20000010000 */
[----:B------:R-:W-:Y:S01]  /*1bc0*/  @P1 FADD.FTZ R173, R167, R173 ;  /* 0x000000ada7ad1221 */ /* 0x000fe20000010000 */
        /* <DEDUP_REMOVED lines=9> */
[----:B------:R0:W3:Y:S04]  /*1c60*/  @P1 LDG.E.128 R28, desc[UR4][R180.64] ;  /* 0x00000004b41c1981 */ /* 0x0000e8000c1e1d00 */
[----:B--2---:R-:W2:Y:S02]  /*1c70*/  LDG.E.128 R164, desc[UR4][R184.64] ;  /* 0x00000004b8a47981 */ /* 0x004ea4000c1e1d00 */
[--C-:B--2---:R-:W-:Y:S02]  /*1c80*/  HADD2.F32 R182, -RZ, R164.reuse.H1_H1 ;  /* 0x300000a4ffb67230 */ /* 0x104fe40000004100 */
[----:B0-----:R-:W-:Y:S02]  /*1c90*/  HADD2.F32 R180, -RZ, R164.H0_H0 ;  /* 0x200000a4ffb47230 */ /* 0x001fe40000004100 */
[----:B------:R-:W-:-:S02]  /*1ca0*/  HADD2.F32 R181, -RZ, R165.H0_H0 ;  /* 0x200000a5ffb57230 */ /* 0x000fc40000004100 */
[--C-:B------:R-:W-:Y:S02]  /*1cb0*/  HADD2.F32 R183, -RZ, R166.reuse.H0_H0 ;  /* 0x200000a6ffb77230 */ /* 0x100fe40000004100 */
[-C--:B------:R-:W-:Y:S01]  /*1cc0*/  FMUL.FTZ R182, R182, R179.reuse ;  /* 0x000000b3b6b67220 */ /* 0x080fe20000410000 */
[-C--:B------:R-:W-:Y:S01]  /*1cd0*/  FMUL.FTZ R180, R180, R179.reuse ;  /* 0x000000b3b4b47220 */ /* 0x080fe20000410000 */
[-C--:B------:R-:W-:Y:S01]  /*1ce0*/  FMUL.FTZ R188, R181, R179.reuse ;  /* 0x000000b3b5bc7220 */ /* 0x080fe20000410000 */
[----:B------:R-:W-:Y:S02]  /*1cf0*/  HADD2.F32 R187, -RZ, R165.H1_H1 ;  /* 0x300000a5ffbb7230 */ /* 0x000fe40000004100 */
[----:B------:R-:W-:Y:S01]  /*1d00*/  FMUL.FTZ R183, R183, R179 ;  /* 0x000000b3b7b77220 */ /* 0x000fe20000410000 */
[----:B------:R-:W-:Y:S02]  /*1d10*/  HADD2.F32 R186, -RZ, R166.H1_H1 ;  /* 0x300000a6ffba7230 */ /* 0x000fe40000004100 */
[----:B------:R-:W-:-:S02]  /*1d20*/  HADD2.F32 R184, -RZ, R167.H0_H0 ;  /* 0x200000a7ffb87230 */ /* 0x000fc40000004100 */
[----:B------:R-:W-:Y:S02]  /*1d30*/  HADD2.F32 R185, -RZ, R167.H1_H1 ;  /* 0x300000a7ffb97230 */ /* 0x000fe40000004100 */
[----:B------:R-:W-:Y:S01]  /*1d40*/  FMUL.FTZ R181, R195, R182 ;  /* 0x000000b6c3b57220 */ /* 0x000fe20000410000 */
[--C-:B---3--:R-:W-:Y:S02]  /*1d50*/  @P1 HADD2.F32 R164, -RZ, R28.reuse.H0_H0 ;  /* 0x2000001cffa41230 */ /* 0x108fe40000004100 */
[----:B------:R-:W-:Y:S01]  /*1d60*/  FMUL.FTZ R180, R196, R180 ;  /* 0x000000b4c4b47220 */ /* 0x000fe20000410000 */
[----:B------:R-:W-:Y:S02]  /*1d70*/  @P1 HADD2.F32 R167, -RZ, R28.H1_H1 ;  /* 0x3000001cffa71230 */ /* 0x000fe40000004100 */
[----:B------:R-:W-:Y:S01]  /*1d80*/  FMUL.FTZ R182, R194, R188 ;  /* 0x000000bcc2b67220 */ /* 0x000fe20000410000 */
[--C-:B------:R-:W-:Y:S02]  /*1d90*/  @P1 HADD2.F32 R166, -RZ, R29.reuse.H0_H0 ;  /* 0x2000001dffa61230 */ /* 0x100fe40000004100 */
[----:B------:R-:W-:Y:S01]  /*1da0*/  FMUL.FTZ R183, R193, R183 ;  /* 0x000000b7c1b77220 */ /* 0x000fe20000410000 */
[----:B------:R-:W-:Y:S01]  /*1db0*/  @P1 HADD2.F32 R165, -RZ, R30.H0_H0 ;  /* 0x2000001effa51230 */ /* 0x000fe20000004100 */
[----:B------:R-:W0:Y:S01]  /*1dc0*/  @P1 LDC.64 R194, c[0x0][0x230] ;  /* 0x00008c00ffc21b82 */ /* 0x000e220000000a00 */
        /* <DEDUP_REMOVED lines=27> */
[----:B------:R2:W-:Y:S04]  /*1f80*/  STG.E.128 desc[UR4][R190.64], R164 ;  /* 0x000000a4be007986 */ /* 0x0005e8000c101d04 */
[----:B--2---:R-:W2:Y:S01]  /*1f90*/  LDG.E.128 R164, desc[UR4][R192.64] ;  /* 0x00000004c0a47981 */ /* 0x004ea2000c1e1d00 */
[----:B0-----:R-:W-:-:S05]  /*1fa0*/  @P1 IMAD.WIDE.U32 R190, R188, 0x10, R194 ;  /* 0x00000010bcbe1825 */ /* 0x001fca00078e00c2 */
[----:B------:R2:W3:Y:S02]  /*1fb0*/  @P1 LDG.E.128 R28, desc[UR4][R190.64] ;  /* 0x00000004be1c1981 */ /* 0x0004e4000c1e1d00 */
[--C-:B--2---:R-:W-:Y:S02]  /*1fc0*/  HADD2.F32 R191, -RZ, R164.reuse.H1_H1 ;  /* 0x300000a4ffbf7230 */ /* 0x104fe40000004100 */
[----:B------:R-:W-:Y:S02]  /*1fd0*/  HADD2.F32 R189, -RZ, R164.H0_H0 ;  /* 0x200000a4ffbd7230 */ /* 0x000fe40000004100 */
[--C-:B------:R-:W-:Y:S02]  /*1fe0*/  HADD2.F32 R190, -RZ, R165.reuse.H0_H0 ;  /* 0x200000a5ffbe7230 */ /* 0x100fe40000004100 */
[----:B------:R-:W-:Y:S02]  /*1ff0*/  HADD2.F32 R192, -RZ, R166.H0_H0 ;  /* 0x200000a6ffc07230 */ /* 0x000fe40000004100 */
[-C--:B------:R-:W-:Y:S01]  /*2000*/  FMUL.FTZ R191, R191, R179.reuse ;  /* 0x000000b3bfbf7220 */ /* 0x080fe20000410000 */
[-C--:B------:R-:W-:Y:S01]  /*2010*/  FMUL.FTZ R189, R189, R179.reuse ;  /* 0x000000b3bdbd7220 */ /* 0x080fe20000410000 */
[----:B------:R-:W-:Y:S01]  /*2020*/  FMUL.FTZ R197, R190, R179 ;  /* 0x000000b3bec57220 */ /* 0x000fe20000410000 */
[----:B------:R-:W-:-:S02]  /*2030*/  HADD2.F32 R193, -RZ, R165.H1_H1 ;  /* 0x300000a5ffc17230 */ /* 0x000fc40000004100 */
[----:B------:R-:W-:Y:S01]  /*2040*/  FMUL.FTZ R192, R192, R179 ;  /* 0x000000b3c0c07220 */ /* 0x000fe20000410000 */
[----:B------:R-:W-:Y:S02]  /*2050*/  HADD2.F32 R195, -RZ, R166.H1_H1 ;  /* 0x300000a6ffc37230 */ /* 0x000fe40000004100 */
[--C-:B------:R-:W-:Y:S02]  /*2060*/  HADD2.F32 R196, -RZ, R167.reuse.H0_H0 ;  /* 0x200000a7ffc47230 */ /* 0x100fe40000004100 */
[----:B------:R-:W-:Y:S02]  /*2070*/  HADD2.F32 R194, -RZ, R167.H1_H1 ;  /* 0x300000a7ffc27230 */ /* 0x000fe40000004100 */
[----:B------:R-:W-:Y:S01]  /*2080*/  FMUL.FTZ R190, R200, R191 ;  /* 0x000000bfc8be7220 */ /* 0x000fe20000410000 */
[--C-:B---3--:R-:W-:Y:S02]  /*2090*/  @P1 HADD2.F32 R164, -RZ, R28.reuse.H0_H0 ;  /* 0x2000001cffa41230 */ /* 0x108fe40000004100 */
[----:B------:R-:W-:Y:S01]  /*20a0*/  FMUL.FTZ R189, R201, R189 ;  /* 0x000000bdc9bd7220 */ /* 0x000fe20000410000 */
[----:B------:R-:W-:-:S02]  /*20b0*/  @P1 HADD2.F32 R167, -RZ, R28.H1_H1 ;  /* 0x3000001cffa71230 */ /* 0x000fc40000004100 */
[----:B------:R-:W-:Y:S01]  /*20c0*/  FMUL.FTZ R191, R198, R197 ;  /* 0x000000c5c6bf7220 */ /* 0x000fe20000410000 */
[--C-:B------:R-:W-:Y:S02]  /*20d0*/  @P1 HADD2.F32 R166, -RZ, R29.reuse.H0_H0 ;  /* 0x2000001dffa61230 */ /* 0x100fe40000004100 */
[----:B-----5:R-:W-:Y:S01]  /*20e0*/  FMUL.FTZ R192, R248, R192 ;  /* 0x000000c0f8c07220 */ /* 0x020fe20000410000 */
[----:B------:R-:W-:Y:S02]  /*20f0*/  @P1 HADD2.F32 R165, -RZ, R30.H0_H0 ;  /* 0x2000001effa51230 */ /* 0x000fe40000004100 */
        /* <DEDUP_REMOVED lines=28> */
[----:B0-----:R1:W2:Y:S02]  /*22c0*/  LDG.E.128 R164, desc[UR4][R196.64] ;  /* 0x00000004c4a47981 */ /* 0x0012a4000c1e1d00 */
[----:B-1----:R-:W-:-:S05]  /*22d0*/  @P1 IMAD.WIDE.U32 R196, R199, 0x10, R202 ;  /* 0x00000010c7c41825 */ /* 0x002fca00078e00ca */
[----:B------:R0:W3:Y:S01]  /*22e0*/  @P1 LDG.E.128 R28, desc[UR4][R196.64] ;  /* 0x00000004c41c1981 */ /* 0x0000e2000c1e1d00 */
[----:B------:R-:W-:Y:S01]  /*22f0*/  IADD3 R208, R21, 0xe0, RZ ;  /* 0x000000e015d07810 */ /* 0x000fe20007ffe0ff */
[----:B------:R-:W-:-:S04]  /*2300*/  IMAD.WIDE.U32 R210, R199, 0x10, R236 ;  /* 0x00000010c7d27825 */ /* 0x000fc800078e00ec */
[--C-:B--2---:R-:W-:Y:S02]  /*2310*/  HADD2.F32 R202, -RZ, R164.reuse.H1_H1 ;  /* 0x300000a4ffca7230 */ /* 0x104fe40000004100 */
[----:B------:R-:W-:Y:S02]  /*2320*/  HADD2.F32 R200, -RZ, R164.H0_H0 ;  /* 0x200000a4ffc87230 */ /* 0x000fe40000004100 */
[--C-:B------:R-:W-:Y:S02]  /*2330*/  HADD2.F32 R201, -RZ, R165.reuse.H0_H0 ;  /* 0x200000a5ffc97230 */ /* 0x100fe40000004100 */
[----:B------:R-:W-:Y:S02]  /*2340*/  HADD2.F32 R203, -RZ, R166.H0_H0 ;  /* 0x200000a6ffcb7230 */ /* 0x000fe40000004100 */
[-C--:B------:R-:W-:Y:S01]  /*2350*/  FMUL.FTZ R202, R202, R179.reuse ;  /* 0x000000b3caca7220 */ /* 0x080fe20000410000 */
[-C--:B------:R-:W-:Y:S01]  /*2360*/  FMUL.FTZ R200, R200, R179.reuse ;  /* 0x000000b3c8c87220 */ /* 0x080fe20000410000 */
[----:B------:R-:W-:Y:S01]  /*2370*/  FMUL.FTZ R206, R201, R179 ;  /* 0x000000b3c9ce7220 */ /* 0x000fe20000410000 */
[----:B0-----:R-:W-:-:S02]  /*2380*/  HADD2.F32 R196, -RZ, R165.H1_H1 ;  /* 0x300000a5ffc47230 */ /* 0x001fc40000004100 */
        /* <DEDUP_REMOVED lines=10> */
[----:B------:R-:W-:Y:S01]  /*2430*/  FMUL.FTZ R203, R136, R203 ;  /* 0x000000cb88cb7220 */ /* 0x000fe20000410000 */
        /* <DEDUP_REMOVED lines=21> */
[----:B------:R-:W-:Y:S01]  /*2590*/  F2FP.F16.F32.PACK_AB R164, R201, R200 ;  /* 0x000000c8c9a4723e */ /* 0x000fe200000000ff */
[----:B------:R-:W-:Y:S01]  /*25a0*/  IMAD.WIDE.U32 R196, R208, 0x10, R228 ;  /* 0x00000010d0c47825 */ /* 0x000fe200078e00e4 */
[----:B------:R-:W-:-:S02]  /*25b0*/  F2FP.F16.F32.PACK_AB R166, R206, R203 ;  /* 0x000000cbcea6723e */ /* 0x000fc400000000ff */
[----:B------:R-:W-:Y:S02]  /*25c0*/  F2FP.F16.F32.PACK_AB R167, R205, R204 ;  /* 0x000000cccda7723e */ /* 0x000fe400000000ff */
[----:B------:R-:W-:-:S05]  /*25d0*/  F2FP.F16.F32.PACK_AB R165, R207, R202 ;  /* 0x000000cacfa5723e */ /* 0x000fca00000000ff */
[----:B------:R0:W-:Y:S04]  /*25e0*/  STG.E.128 desc[UR4][R210.64], R164 ;  /* 0x000000a4d2007986 */ /* 0x0001e8000c101d04 */
[----:B0-----:R0:W2:Y:S02]  /*25f0*/  LDG.E.128 R164, desc[UR4][R196.64] ;  /* 0x00000004c4a47981 */ /* 0x0010a4000c1e1d00 */
[----:B0-----:R-:W-:-:S05]  /*2600*/  @P1 IMAD.WIDE.U32 R196, R208, 0x10, R212 ;  /* 0x00000010d0c41825 */ /* 0x001fca00078e00d4 */
[----:B------:R2:W3:Y:S02]  /*2610*/  @P1 LDG.E.128 R28, desc[UR4][R196.64] ;  /* 0x00000004c41c1981 */ /* 0x0004e4000c1e1d00 */
[----:B--2---:R-:W-:-:S05]  /*2620*/  HADD2.F32 R196, -RZ, R164.H0_H0 ;  /* 0x200000a4ffc47230 */ /* 0x004fca0000004100 */
[----:B------:R-:W-:Y:S01]  /*2630*/  FMUL.FTZ R196, R196, R179 ;  /* 0x000000b3c4c47220 */ /* 0x000fe20000410000 */
[----:B------:R-:W-:-:S03]  /*2640*/  HADD2.F32 R210, -RZ, R165.H0_H0 ;  /* 0x200000a5ffd27230 */ /* 0x000fc60000004100 */
[----:B------:R-:W-:Y:S01]  /*2650*/  FMUL.FTZ R209, R140, R196 ;  /* 0x000000c48cd17220 */ /* 0x000fe20000410000 */
[--C-:B------:R-:W-:Y:S02]  /*2660*/  HADD2.F32 R211, -RZ, R166.reuse.H0_H0 ;  /* 0x200000a6ffd37230 */ /* 0x100fe40000004100 */
[----:B------:R-:W-:Y:S02]  /*2670*/  HADD2.F32 R214, -RZ, R166.H1_H1 ;  /* 0x300000a6ffd67230 */ /* 0x000fe40000004100 */
[----:B---3--:R-:W-:Y:S02]  /*2680*/  @P1 HADD2.F32 R197, -RZ, R28.H0_H0 ;  /* 0x2000001cffc51230 */ /* 0x008fe40000004100 */
[----:B------:R-:W-:-:S03]  /*2690*/  HADD2.F32 R166, -RZ, R167.H0_H0 ;  /* 0x200000a7ffa67230 */ /* 0x000fc60000004100 */
[----:B------:R-:W-:Y:S01]  /*26a0*/  @P1 FADD.FTZ R209, R197, R209 ;  /* 0x000000d1c5d11221 */ /* 0x000fe20000010000 */
[----:B------:R-:W-:Y:S02]  /*26b0*/  HADD2.F32 R197, -RZ, R165.H1_H1 ;  /* 0x300000a5ffc57230 */ /* 0x000fe40000004100 */
[-C--:B------:R-:W-:Y:S01]  /*26c0*/  FMUL.FTZ R212, R210, R179.reuse ;  /* 0x000000b3d2d47220 */ /* 0x080fe20000410000 */
[----:B------:R-:W-:Y:S02]  /*26d0*/  HADD2.F32 R167, -RZ, R167.H1_H1 ;  /* 0x300000a7ffa77230 */ /* 0x000fe40000004100 */
[-C--:B------:R-:W-:Y:S01]  /*26e0*/  FMUL.FTZ R211, R211, R179.reuse ;  /* 0x000000b3d3d37220 */ /* 0x080fe20000410000 */
[-C--:B------:R-:W-:Y:S01]  /*26f0*/  FMUL.FTZ R210, R166, R179.reuse ;  /* 0x000000b3a6d27220 */ /* 0x080fe20000410000 */
[----:B------:R-:W-:Y:S02]  /*2700*/  HADD2.F32 R196, -RZ, R164.H1_H1 ;  /* 0x300000a4ffc47230 */ /* 0x000fe40000004100 */
[----:B------:R-:W-:Y:S01]  /*2710*/  FMUL.FTZ R213, R197, R179 ;  /* 0x000000b3c5d57220 */ /* 0x000fe20000410000 */
[----:B------:R-:W-:-:S02]  /*2720*/  @P1 HADD2.F32 R165, -RZ, R29.H0_H0 ;  /* 0x2000001dffa51230 */ /* 0x000fc40000004100 */
[----:B------:R-:W-:Y:S01]  /*2730*/  FMUL.FTZ R197, R167, R179 ;  /* 0x000000b3a7c57220 */ /* 0x000fe20000410000 */
[----:B------:R-:W-:Y:S02]  /*2740*/  @P1 HADD2.F32 R164, -RZ, R30.H0_H0 ;  /* 0x2000001effa41230 */ /* 0x000fe40000004100 */
[----:B------:R-:W-:Y:S01]  /*2750*/  FMUL.FTZ R212, R142, R212 ;  /* 0x000000d48ed47220 */ /* 0x000fe20000410000 */
[----:B------:R-:W-:Y:S02]  /*2760*/  @P1 HADD2.F32 R166, -RZ, R31.H0_H0 ;  /* 0x2000001fffa61230 */ /* 0x000fe40000004100 */
[----:B------:R-:W-:Y:S01]  /*2770*/  FMUL.FTZ R211, R144, R211 ;  /* 0x000000d390d37220 */ /* 0x000fe20000410000 */
[----:B------:R-:W-:Y:S01]  /*2780*/  FMUL.FTZ R210, R146, R210 ;  /* 0x000000d292d27220 */ /* 0x000fe20000410000 */
[-C--:B------:R-:W-:Y:S01]  /*2790*/  FMUL.FTZ R167, R214, R179.reuse ;  /* 0x000000b3d6a77220 */ /* 0x080fe20000410000 */
[----:B------:R-:W-:Y:S01]  /*27a0*/  FMUL.FTZ R196, R196, R179 ;  /* 0x000000b3c4c47220 */ /* 0x000fe20000410000 */
[----:B------:R-:W-:Y:S01]  /*27b0*/  @P1 FADD.FTZ R212, R165, R212 ;  /* 0x000000d4a5d41221 */ /* 0x000fe20000010000 */
        /* <DEDUP_REMOVED lines=8> */
[----:B------:R-:W-:Y:S01]  /*2840*/  FMUL.FTZ R213, R141, R196 ;  /* 0x000000c48dd57220 */ /* 0x000fe20000410000 */
[----:B------:R-:W-:Y:S02]  /*2850*/  @P1 HADD2.F32 R167, -RZ, R28.H1_H1 ;  /* 0x3000001cffa71230 */ /* 0x000fe40000004100 */
[----:B------:R-:W-:Y:S01]  /*2860*/  @P1 FADD.FTZ R214, R164, R214 ;  /* 0x000000d6a4d61221 */ /* 0x000fe20000010000 */
[----:B------:R-:W-:Y:S01]  /*2870*/  @P1 FADD.FTZ R216, R166, R216 ;  /* 0x000000d8a6d81221 */ /* 0x000fe20000010000 */
[----:B------:R-:W-:Y:S01]  /*2880*/  @P1 FADD.FTZ R215, R165, R215 ;  /* 0x000000d7a5d71221 */ /* 0x000fe20000010000 */
[----:B------:R-:W-:-:S02]  /*2890*/  @P1 FADD.FTZ R213, R167, R213 ;  /* 0x000000d5a7d51221 */ /* 0x000fc40000010000 */
[----:B------:R-:W-:Y:S01]  /*28a0*/  F2FP.F16.F32.PACK_AB R166, R214, R211 ;  /* 0x000000d3d6a6723e */ /* 0x000fe200000000ff */
[----:B------:R-:W-:Y:S01]  /*28b0*/  IMAD.WIDE.U32 R196, R208, 0x10, R236 ;  /* 0x00000010d0c47825 */ /* 0x000fe200078e00ec */
[----:B------:R-:W-:Y:S02]  /*28c0*/  F2FP.F16.F32.PACK_AB R167, R215, R210 ;  /* 0x000000d2d7a7723e */ /* 0x000fe400000000ff */
[----:B------:R-:W-:Y:S02]  /*28d0*/  F2FP.F16.F32.PACK_AB R165, R216, R212 ;  /* 0x000000d4d8a5723e */ /* 0x000fe400000000ff */
[----:B------:R-:W-:-:S05]  /*28e0*/  F2FP.F16.F32.PACK_AB R164, R213, R209 ;  /* 0x000000d1d5a4723e */ /* 0x000fca00000000ff */
[----:B------:R0:W-:Y:S02]  /*28f0*/  STG.E.128 desc[UR4][R196.64], R164 ;  /* 0x000000a4c4007986 */ /* 0x0001e4000c101d04 */
[----:B0-----:R-:W-:-:S05]  /*2900*/  IADD3 R196, R21, 0x100, RZ ;  /* 0x0000010015c47810 */ /* 0x001fca0007ffe0ff */
[----:B------:R-:W-:-:S06]  /*2910*/  IMAD.WIDE.U32 R164, R196, 0x10, R228 ;  /* 0x00000010c4a47825 */ /* 0x000fcc00078e00e4 */
[----:B------:R-:W2:Y:S01]  /*2920*/  LDG.E.128 R164, desc[UR4][R164.64] ;  /* 0x00000004a4a47981 */ /* 0x000ea2000c1e1d00 */
[----:B------:R-:W-:-:S05]  /*2930*/  @P1 IMAD.WIDE.U32 R218, R196, 0x10, R218 ;  /* 0x00000010c4da1825 */ /* 0x000fca00078e00da */
[----:B------:R0:W3:Y:S01]  /*2940*/  @P1 LDG.E.128 R28, desc[UR4][R218.64] ;  /* 0x00000004da1c1981 */ /* 0x0000e2000c1e1d00 */
[----:B------:R-:W-:-:S04]  /*2950*/  IMAD.WIDE.U32 R224, R196, 0x10, R236 ;  /* 0x00000010c4e07825 */ /* 0x000fc800078e00ec */
[----:B--2---:R-:W-:Y:S02]  /*2960*/  HADD2.F32 R197, -RZ, R164.H0_H0 ;  /* 0x200000a4ffc57230 */ /* 0x004fe40000004100 */
[----:B0-----:R-:W-:-:S03]  /*2970*/  HADD2.F32 R219, -RZ, R165.H0_H0 ;  /* 0x200000a5ffdb7230 */ /* 0x001fc60000004100 */
[-C--:B------:R-:W-:Y:S01]  /*2980*/  FMUL.FTZ R197, R197, R179.reuse ;  /* 0x000000b3c5c57220 */ /* 0x080fe20000410000 */
[----:B---3--:R-:W-:Y:S02]  /*2990*/  @P1 HADD2.F32 R217, -RZ, R28.H0_H0 ;  /* 0x2000001cffd91230 */ /* 0x008fe40000004100 */
[----:B------:R-:W-:Y:S01]  /*29a0*/  FMUL.FTZ R219, R219, R179 ;  /* 0x000000b3dbdb7220 */ /* 0x000fe20000410000 */
[----:B------:R-:W-:Y:S01]  /*29b0*/  FMUL.FTZ R218, R148, R197 ;  /* 0x000000c594da7220 */ /* 0x000fe20000410000 */
[----:B------:R-:W-:-:S03]  /*29c0*/  HADD2.F32 R197, -RZ, R166.H0_H0 ;  /* 0x200000a6ffc57230 */ /* 0x000fc60000004100 */
[----:B------:R-:W-:Y:S01]  /*29d0*/  @P1 FADD.FTZ R218, R217, R218 ;  /* 0x000000dad9da1221 */ /* 0x000fe20000010000 */
[----:B------:R-:W-:Y:S01]  /*29e0*/  FMUL.FTZ R217, R150, R219 ;  /* 0x000000db96d97220 */ /* 0x000fe20000410000 */
[----:B------:R-:W-:Y:S02]  /*29f0*/  @P1 HADD2.F32 R219, -RZ, R29.H0_H0 ;  /* 0x2000001dffdb1230 */ /* 0x000fe40000004100 */
[----:B------:R-:W-:-:S03]  /*2a00*/  FMUL.FTZ R197, R197, R179 ;  /* 0x000000b3c5c57220 */ /* 0x000fc60000410000 */
[----:B------:R-:W-:Y:S01]  /*2a10*/  @P1 FADD.FTZ R217, R219, R217 ;  /* 0x000000d9dbd91221 */ /* 0x000fe20000010000 */
[----:B------:R-:W-:Y:S02]  /*2a20*/  HADD2.F32 R219, -RZ, R166.H1_H1 ;  /* 0x300000a6ffdb7230 */ /* 0x000fe40000004100 */
[----:B------:R-:W-:Y:S02]  /*2a30*/  HADD2.F32 R166, -RZ, R167.H0_H0 ;  /* 0x200000a7ffa67230 */ /* 0x000fe40000004100 */
[----:B------:R-:W-:Y:S01]  /*2a40*/  FMUL.FTZ R197, R152, R197 ;  /* 0x000000c598c57220 */ /* 0x000fe20000410000 */
[----:B------:R-:W-:Y:S02]  /*2a50*/  @P1 HADD2.F32 R220, -RZ, R30.H0_H0 ;  /* 0x2000001effdc1230 */ /* 0x000fe40000004100 */
[-C--:B------:R-:W-:Y:S01]  /*2a60*/  FMUL.FTZ R219, R219, R179.reuse ;  /* 0x000000b3dbdb7220 */ /* 0x080fe20000410000 */
[----:B------:R-:W-:Y:S02]  /*2a70*/  HADD2.F32 R164, -RZ, R164.H1_H1 ;  /* 0x300000a4ffa47230 */ /* 0x000fe40000004100 */
[----:B------:R-:W-:Y:S01]  /*2a80*/  FMUL.FTZ R166, R166, R179 ;  /* 0x000000b3a6a67220 */ /* 0x000fe20000410000 */
[----:B------:R-:W-:-:S02]  /*2a90*/  HADD2.F32 R165, -RZ, R165.H1_H1 ;  /* 0x300000a5ffa57230 */ /* 0x000fc40000004100 */
[----:B------:R-:W-:Y:S01]  /*2aa0*/  @P1 FADD.FTZ R197, R220, R197 ;  /* 0x000000c5dcc51221 */ /* 0x000fe20000010000 */
[----:B------:R-:W-:Y:S02]  /*2ab0*/  HADD2.F32 R167, -RZ, R167.H1_H1 ;  /* 0x300000a7ffa77230 */ /* 0x000fe40000004100 */
[----:B------:R-:W-:Y:S01]  /*2ac0*/  FMUL.FTZ R220, R153, R219 ;  /* 0x000000db99dc7220 */ /* 0x000fe20000410000 */
[----:B------:R-:W-:Y:S01]  /*2ad0*/  FMUL.FTZ R219, R154, R166 ;  /* 0x000000a69adb7220 */ /* 0x000fe20000410000 */
[--C-:B------:R-:W-:Y:S02]  /*2ae0*/  @P1 HADD2.F32 R221, -RZ, R31.reuse.H0_H0 ;  /* 0x2000001fffdd1230 */ /* 0x100fe40000004100 */
[-C--:B------:R-:W-:Y:S01]  /*2af0*/  FMUL.FTZ R164, R164, R179.reuse ;  /* 0x000000b3a4a47220 */ /* 0x080fe20000410000 */
[----:B------:R-:W-:Y:S02]  /*2b00*/  @P1 HADD2.F32 R166, -RZ, R30.H1_H1 ;  /* 0x3000001effa61230 */ /* 0x000fe40000004100 */
[-C--:B------:R-:W-:Y:S01]  /*2b10*/  FMUL.FTZ R165, R165, R179.reuse ;  /* 0x000000b3a5a57220 */ /* 0x080fe20000410000 */
[----:B------:R-:W-:Y:S01]  /*2b20*/  FMUL.FTZ R167, R167, R179 ;  /* 0x000000b3a7a77220 */ /* 0x000fe20000410000 */
[----:B------:R-:W-:Y:S01]  /*2b30*/  @P1 FADD.FTZ R219, R221, R219 ;  /* 0x000000dbdddb1221 */ /* 0x000fe20000010000 */
[----:B------:R-:W-:Y:S01]  /*2b40*/  FMUL.FTZ R222, R149, R164 ;  /* 0x000000a495de7220 */ /* 0x000fe20000410000 */
[----:B------:R-:W-:Y:S01]  /*2b50*/  @P1 FADD.FTZ R220, R166, R220 ;  /* 0x000000dca6dc1221 */ /* 0x000fe20000010000 */
[----:B------:R-:W-:Y:S01]  /*2b60*/  FMUL.FTZ R221, R151, R165 ;  /* 0x000000a597dd7220 */ /* 0x000fe20000410000 */
[----:B------:R-:W-:-:S02]  /*2b70*/  @P1 HADD2.F32 R166, -RZ, R31.H1_H1 ;  /* 0x3000001fffa61230 */ /* 0x000fc40000004100 */
[----:B------:R-:W-:Y:S01]  /*2b80*/  FMUL.FTZ R223, R155, R167 ;  /* 0x000000a79bdf7220 */ /* 0x000fe20000410000 */
[----:B------:R-:W-:Y:S02]  /*2b90*/  @P1 HADD2.F32 R164, -RZ, R29.H1_H1 ;  /* 0x3000001dffa41230 */ /* 0x000fe40000004100 */
        /* <DEDUP_REMOVED lines=15> */
[--C-:B--2---:R-:W-:Y:S02]  /*2c90*/  HADD2.F32 R225, -RZ, R164.reuse.H0_H0 ;  /* 0x200000a4ffe17230 */ /* 0x104fe40000004100 */
[----:B------:R-:W-:Y:S02]  /*2ca0*/  HADD2.F32 R230, -RZ, R164.H1_H1 ;  /* 0x300000a4ffe67230 */ /* 0x000fe40000004100 */
[--C-:B0-----:R-:W-:Y:S02]  /*2cb0*/  HADD2.F32 R226, -RZ, R166.reuse.H0_H0 ;  /* 0x200000a6ffe27230 */ /* 0x101fe40000004100 */
[----:B------:R-:W-:Y:S02]  /*2cc0*/  HADD2.F32 R227, -RZ, R166.H1_H1 ;  /* 0x300000a6ffe37230 */ /* 0x000fe40000004100 */
[----:B------:R-:W-:Y:S02]  /*2cd0*/  HADD2.F32 R164, -RZ, R165.H0_H0 ;  /* 0x200000a5ffa47230 */ /* 0x000fe40000004100 */
[----:B------:R-:W-:-:S02]  /*2ce0*/  HADD2.F32 R166, -RZ, R167.H0_H0 ;  /* 0x200000a7ffa67230 */ /* 0x000fc40000004100 */
[----:B------:R-:W-:Y:S02]  /*2cf0*/  HADD2.F32 R229, -RZ, R165.H1_H1 ;  /* 0x300000a5ffe57230 */ /* 0x000fe40000004100 */
[----:B------:R-:W-:Y:S02]  /*2d00*/  HADD2.F32 R167, -RZ, R167.H1_H1 ;  /* 0x300000a7ffa77230 */ /* 0x000fe40000004100 */
        /* <DEDUP_REMOVED lines=9> */
[----:B---3--:R-:W-:-:S02]  /*2da0*/  @P1 HADD2.F32 R228, -RZ, R28.H0_H0 ;  /* 0x2000001cffe41230 */ /* 0x008fc40000004100 */
[----:B------:R-:W-:Y:S01]  /*2db0*/  FMUL.FTZ R225, R158, R225 ;  /* 0x000000e19ee17220 */ /* 0x000fe20000410000 */
[----:B------:R-:W-:Y:S02]  /*2dc0*/  @P1 HADD2.F32 R229, -RZ, R29.H0_H0 ;  /* 0x2000001dffe51230 */ /* 0x000fe40000004100 */
        /* <DEDUP_REMOVED lines=8> */
[----:B------:R-:W-:Y:S01]  /*2e50*/  FMUL.FTZ R228, R162, R166 ;  /* 0x000000a6a2e47220 */ /* 0x000fe20000410000 */
[----:B------:R-:W-:Y:S01]  /*2e60*/  @P1 FADD.FTZ R227, R229, R227 ;  /* 0x000000e3e5e31221 */ /* 0x000fe20000010000 */
[----:B------:R-:W-:Y:S01]  /*2e70*/  FMUL.FTZ R229, R163, R167 ;  /* 0x000000a7a3e57220 */ /* 0x000fe20000410000 */
[----:B------:R-:W-:Y:S01]  /*2e80*/  FMUL.FTZ R231, R159, R164 ;  /* 0x000000a49fe77220 */ /* 0x000fe20000410000 */
[----:B------:R-:W-:-:S02]  /*2e90*/  @P1 HADD2.F32 R166, -RZ, R31.H0_H0 ;  /* 0x2000001fffa61230 */ /* 0x000fc40000004100 */
[----:B------:R-:W-:Y:S02]  /*2ea0*/  @P1 HADD2.F32 R167, -RZ, R31.H1_H1 ;  /* 0x3000001fffa71230 */ /* 0x000fe40000004100 */
[----:B------:R-:W-:Y:S02]  /*2eb0*/  @P1 HADD2.F32 R164, -RZ, R29.H1_H1 ;  /* 0x3000001dffa41230 */ /* 0x000fe40000004100 */
[----:B------:R-:W-:Y:S02]  /*2ec0*/  @P1 HADD2.F32 R165, -RZ, R28.H1_H1 ;  /* 0x3000001cffa51230 */ /* 0x000fe40000004100 */
[----:B------:R-:W-:Y:S01]  /*2ed0*/  @P1 FADD.FTZ R228, R166, R228 ;  /* 0x000000e4a6e41221 */ /* 0x000fe20000010000 */
[----:B------:R-:W-:Y:S01]  /*2ee0*/  @P1 FADD.FTZ R229, R167, R229 ;  /* 0x000000e5a7e51221 */ /* 0x000fe20000010000 */
[----:B------:R-:W-:Y:S01]  /*2ef0*/  @P1 FADD.FTZ R231, R164, R231 ;  /* 0x000000e7a4e71221 */ /* 0x000fe20000010000 */
[----:B------:R-:W-:Y:S01]  /*2f00*/  @P1 FADD.FTZ R230, R165, R230 ;  /* 0x000000e6a5e61221 */ /* 0x000fe20000010000 */
        /* <DEDUP_REMOVED lines=269> */
.L_x_37450:
        /* <DEDUP_REMOVED lines=26> */
[----:B------:R-:W-:Y:S02]  /*4180*/  F2FP.F16.F32.PACK_AB R167, R165, R164 ;  /* 0x000000a4a5a7723e */ /* 0x000fe400000000ff */
[----:B------:R-:W2:Y:S01]  /*4190*/  LDL R165, [R1+0x160] ;  /* 0x0001600001a57983 */ /* 0x000ea20000100800 */
[C---:B------:R-:W-:Y:S01]  /*41a0*/  FADD.FTZ R22, -R237.reuse, R22 ;  /* 0x00000016ed167221 */ /* 0x040fe20000010100 */
[C---:B------:R-:W-:Y:S01]  /*41b0*/  FADD.FTZ R23, -R237.reuse, R23 ;  /* 0x00000017ed177221 */ /* 0x040fe20000010100 */
[C---:B------:R-:W-:Y:S01]  /*41c0*/  FADD.FTZ R27, -R237.reuse, R27 ;  /* 0x0000001bed1b7221 */ /* 0x040fe20000010100 */
[C---:B------:R-:W-:Y:S01]  /*41d0*/  FADD.FTZ R25, -R237.reuse, R25 ;  /* 0x00000019ed197221 */ /* 0x040fe20000010100 */
[C---:B------:R-:W-:Y:S01]  /*41e0*/  FMUL.FTZ R22, R236.reuse, R22 ;  /* 0x00000016ec167220 */ /* 0x040fe20000410000 */
[C---:B------:R-:W-:Y:S01]  /*41f0*/  FMUL.FTZ R23, R236.reuse, R23 ;  /* 0x00000017ec177220 */ /* 0x040fe20000410000 */
[C---:B------:R-:W-:Y:S01]  /*4200*/  FADD.FTZ R26, -R237.reuse, R26 ;  /* 0x0000001aed1a7221 */ /* 0x040fe20000010100 */
[----:B------:R-:W-:Y:S01]  /*4210*/  FMUL.FTZ R27, R236, R27 ;  /* 0x0000001bec1b7220 */ /* 0x000fe20000410000 */
[----:B------:R-:W-:Y:S01]  /*4220*/  FADD.FTZ R24, -R237, R24 ;  /* 0x00000018ed187221 */ /* 0x000fe20000010100 */
[----:B---3--:R-:W-:Y:S01]  /*4230*/  FFMA.FTZ R23, R238, R23, R33 ;  /* 0x00000017ee177223 */ /* 0x008fe20000010021 */
[C---:B------:R-:W-:Y:S01]  /*4240*/  FMUL.FTZ R25, R236.reuse, R25 ;  /* 0x00000019ec197220 */ /* 0x040fe20000410000 */
[C---:B------:R-:W-:Y:S01]  /*4250*/  FMUL.FTZ R26, R236.reuse, R26 ;  /* 0x0000001aec1a7220 */ /* 0x040fe20000410000 */
[----:B----4-:R-:W-:Y:S01]  /*4260*/  FFMA.FTZ R27, R239, R27, R35 ;  /* 0x0000001bef1b7223 */ /* 0x010fe20000010023 */
[----:B------:R-:W3:Y:S01]  /*4270*/  LDL R238, [R1+0x11c] ;  /* 0x00011c0001ee7983 */ /* 0x000ee20000100800 */
[----:B------:R-:W-:-:S03]  /*4280*/  FMUL.FTZ R24, R236, R24 ;  /* 0x00000018ec187220 */ /* 0x000fc60000410000 */
[----:B------:R-:W4:Y:S01]  /*4290*/  LDL R239, [R1+0x118] ;  /* 0x0001180001ef7983 */ /* 0x000f220000100800 */
[----:B------:R-:W-:Y:S01]  /*42a0*/  FFMA.FTZ R25, R168, R25, R36 ;  /* 0x00000019a8197223 */ /* 0x000fe20000010024 */
[----:B------:R-:W-:Y:S01]  /*42b0*/  FFMA.FTZ R26, R166, R26, R37 ;  /* 0x0000001aa61a7223 */ /* 0x000fe20000010025 */
[----:B------:R-:W-:Y:S01]  /*42c0*/  FFMA.FTZ R24, R169, R24, R34 ;  /* 0x00000018a9187223 */ /* 0x000fe20000010022 */
[C---:B------:R-:W-:Y:S01]  /*42d0*/  FADD.FTZ R20, -R237.reuse, R20 ;  /* 0x00000014ed147221 */ /* 0x040fe20000010100 */
[C---:B------:R-:W-:Y:S01]  /*42e0*/  FADD.FTZ R19, -R237.reuse, R19 ;  /* 0x00000013ed137221 */ /* 0x040fe20000010100 */
[C---:B------:R-:W-:Y:S01]  /*42f0*/  FADD.FTZ R18, -R237.reuse, R18 ;  /* 0x00000012ed127221 */ /* 0x040fe20000010100 */
[----:B------:R-:W-:Y:S01]  /*4300*/  F2FP.F16.F32.PACK_AB R166, R26, R25 ;  /* 0x000000191aa6723e */ /* 0x000fe200000000ff */
[----:B------:R-:W-:Y:S01]  /*4310*/  FADD.FTZ R15, -R237, R15 ;  /* 0x0000000fed0f7221 */ /* 0x000fe20000010100 */
[----:B------:R-:W5:Y:S04]  /*4320*/  LDL R25, [R1+0x110] ;  /* 0x0001100001197983 */ /* 0x000f680000100800 */
[----:B------:R-:W5:Y:S01]  /*4330*/  LDL R26, [R1+0x114] ;  /* 0x00011400011a7983 */ /* 0x000f620000100800 */
[----:B--2---:R-:W-:-:S03]  /*4340*/  FFMA.FTZ R22, R165, R22, R32 ;  /* 0x00000016a5167223 */ /* 0x004fc60000010020 */
[----:B------:R-:W2:Y:S02]  /*4350*/  LDL R169, [R1+0xd8] ;  /* 0x0000d80001a97983 */ /* 0x000ea40000100800 */
[----:B------:R-:W-:Y:S02]  /*4360*/  F2FP.F16.F32.PACK_AB R164, R23, R22 ;  /* 0x0000001617a4723e */ /* 0x000fe400000000ff */
[----:B------:R-:W2:Y:S01]  /*4370*/  LDL R168, [R1+0xdc] ;  /* 0x0000dc0001a87983 */ /* 0x000ea20000100800 */
[----:B------:R-:W-:Y:S02]  /*4380*/  LEA R22, P1, R21, UR12, 0x4 ;  /* 0x0000000c15167c11 */ /* 0x000fe4000f8220ff */
[----:B------:R-:W-:Y:S02]  /*4390*/  F2FP.F16.F32.PACK_AB R165, R27, R24 ;  /* 0x000000181ba5723e */ /* 0x000fe400000000ff */
[----:B------:R-:W-:Y:S01]  /*43a0*/  LEA.HI.X R23, R21, UR13, RZ, 0x4, P1 ;  /* 0x0000000d15177c11 */ /* 0x000fe200088f24ff */
[----:B------:R-:W2:Y:S04]  /*43b0*/  LDL R24, [R1+0x128] ;  /* 0x0001280001187983 */ /* 0x000ea80000100800 */
[----:B------:R-:W2:Y:S01]  /*43c0*/  LDL R21, [R1+0x120] ;  /* 0x0001200001157983 */ /* 0x000ea20000100800 */
[C---:B------:R-:W-:Y:S01]  /*43d0*/  FMUL.FTZ R20, R236.reuse, R20 ;  /* 0x00000014ec147220 */ /* 0x040fe20000410000 */
[----:B------:R-:W-:Y:S01]  /*43e0*/  FMUL.FTZ R19, R236, R19 ;  /* 0x00000013ec137220 */ /* 0x000fe20000410000 */
[C---:B------:R-:W-:Y:S01]  /*43f0*/  FADD.FTZ R14, -R237.reuse, R14 ;  /* 0x0000000eed0e7221 */ /* 0x040fe20000010100 */
[----:B------:R-:W-:Y:S01]  /*4400*/  FADD.FTZ R16, -R237, R16 ;  /* 0x00000010ed107221 */ /* 0x000fe20000010100 */
[----:B----4-:R-:W-:Y:S01]  /*4410*/  FFMA.FTZ R20, R239, R20, R46 ;  /* 0x00000014ef147223 */ /* 0x010fe2000001002e */
[----:B---3--:R-:W-:Y:S01]  /*4420*/  FFMA.FTZ R19, R238, R19, R47 ;  /* 0x00000013ee137223 */ /* 0x008fe2000001002f */
[C---:B------:R-:W-:Y:S01]  /*4430*/  FMUL.FTZ R18, R236.reuse, R18 ;  /* 0x00000012ec127220 */ /* 0x040fe20000410000 */
[C---:B------:R-:W-:Y:S01]  /*4440*/  FMUL.FTZ R15, R236.reuse, R15 ;  /* 0x0000000fec0f7220 */ /* 0x040fe20000410000 */
[C---:B------:R-:W-:Y:S01]  /*4450*/  FMUL.FTZ R16, R236.reuse, R16 ;  /* 0x00000010ec107220 */ /* 0x040fe20000410000 */
[----:B------:R0:W-:Y:S01]  /*4460*/  STG.E.128 desc[UR4][R22.64], R164 ;  /* 0x000000a416007986 */ /* 0x0001e2000c101d04 */
[----:B------:R-:W-:Y:S01]  /*4470*/  F2FP.F16.F32.PACK_AB R19, R19, R20 ;  /* 0x000000141313723e */ /* 0x000fe200000000ff */
[----:B------:R-:W-:Y:S01]  /*4480*/  FMUL.FTZ R20, R236, R14 ;  /* 0x0000000eec147220 */ /* 0x000fe20000410000 */
[----:B-----5:R-:W-:Y:S01]  /*4490*/  FFMA.FTZ R15, R25, R15, R44 ;  /* 0x0000000f190f7223 */ /* 0x020fe2000001002c */
[----:B------:R-:W3:Y:S01]  /*44a0*/  LDL R27, [R1+0x124] ;  /* 0x00012400011b7983 */ /* 0x000ee20000100800 */
[----:B------:R-:W1:Y:S03]  /*44b0*/  LDC.64 R238, c[0x0][0x2b8] ;  /* 0x0000ae00ffee7b82 */ /* 0x000e660000000a00 */
        /* <DEDUP_REMOVED lines=28> */
[----:B------:R-:W-:Y:S01]  /*4680*/  F2FP.F16.F32.PACK_AB R11, R10, R11 ;  /* 0x0000000b0a0b723e */ /* 0x000fe200000000ff */
[C---:B------:R-:W-:Y:S01]  /*4690*/  FMUL.FTZ R9, R236.reuse, R9 ;  /* 0x00000009ec097220 */ /* 0x040fe20000410000 */
[C---:B------:R-:W-:Y:S01]  /*46a0*/  FMUL.FTZ R7, R236.reuse, R7 ;  /* 0x00000007ec077220 */ /* 0x040fe20000410000 */
[C---:B------:R-:W-:Y:S01]  /*46b0*/  FMUL.FTZ R6, R236.reuse, R6 ;  /* 0x00000006ec067220 */ /* 0x040fe20000410000 */
[----:B------:R-:W-:Y:S01]  /*46c0*/  FMUL.FTZ R10, R236, R4 ;  /* 0x00000004ec0a7220 */ /* 0x000fe20000410000 */
[----:B-----5:R-:W-:Y:S01]  /*46d0*/  FFMA.FTZ R13, R167, R13, R43 ;  /* 0x0000000da70d7223 */ /* 0x020fe2000001002b */
[----:B---3--:R-:W-:Y:S01]  /*46e0*/  FFMA.FTZ R20, R27, R17, R41 ;  /* 0x000000111b147223 */ /* 0x008fe20000010029 */
[----:B----4-:R-:W-:Y:S01]  /*46f0*/  FFMA.FTZ R8, R25, R8, R50 ;  /* 0x0000000819087223 */ /* 0x010fe20000010032 */
[----:B------:R-:W-:Y:S01]  /*4700*/  FFMA.FTZ R5, R22, R5, R51 ;  /* 0x0000000516057223 */ /* 0x000fe20000010033 */
[----:B------:R-:W-:Y:S01]  /*4710*/  FFMA.FTZ R10, R23, R10, R53 ;  /* 0x0000000a170a7223 */ /* 0x000fe20000010035 */
[----:B------:R-:W-:Y:S01]  /*4720*/  F2FP.F16.F32.PACK_AB R17, R13, R16 ;  /* 0x000000100d11723e */ /* 0x000fe200000000ff */
[----:B-1----:R-:W-:Y:S01]  /*4730*/  IMAD.WIDE.U32 R12, R12, 0x10, R238 ;  /* 0x000000100c0c7825 */ /* 0x002fe200078e00ee */
[----:B------:R-:W-:-:S02]  /*4740*/  F2FP.F16.F32.PACK_AB R18, R18, R15 ;  /* 0x0000000f1212723e */ /* 0x000fc400000000ff */
[----:B------:R-:W-:Y:S01]  /*4750*/  F2FP.F16.F32.PACK_AB R16, R20, R14 ;  /* 0x0000000e1410723e */ /* 0x000fe200000000ff */
        /* <DEDUP_REMOVED lines=8> */
[C---:B------:R-:W-:Y:S01]  /*47e0*/  FMUL.FTZ R200, R236.reuse, R166 ;  /* 0x000000a6ecc87220 */ /* 0x040fe20000410000 */
[----:B------:R-:W-:Y:S01]  /*47f0*/  FMUL.FTZ R201, R236, R167 ;  /* 0x000000a7ecc97220 */ /* 0x000fe20000410000 */
[C---:B------:R-:W-:Y:S01]  /*4800*/  FADD.FTZ R165, -R237.reuse, R202 ;  /* 0x000000caeda57221 */ /* 0x040fe20000010100 */
[----:B------:R-:W3:Y:S01]  /*4810*/  LDL R166, [R1+0x94] ;  /* 0x0000940001a67983 */ /* 0x000ee20000100800 */
[C---:B------:R-:W-:Y:S01]  /*4820*/  FADD.FTZ R14, -R237.reuse, R187 ;  /* 0x000000bbed0e7221 */ /* 0x040fe20000010100 */
[----:B------:R-:W-:-:S02]  /*4830*/  FADD.FTZ R23, -R237, R192 ;  /* 0x000000c0ed177221 */ /* 0x000fc40000010100 */
[----:B------:R-:W4:Y:S01]  /*4840*/  LDL R167, [R1+0x9c] ;  /* 0x00009c0001a77983 */ /* 0x000f220000100800 */
[C---:B------:R-:W-:Y:S01]  /*4850*/  FADD.FTZ R25, -R237.reuse, R193 ;  /* 0x000000c1ed197221 */ /* 0x040fe20000010100 */
[C---:B------:R-:W-:Y:S01]  /*4860*/  FADD.FTZ R179, -R237.reuse, R179 ;  /* 0x000000b3edb37221 */ /* 0x040fe20000010100 */
[C---:B------:R-:W-:Y:S01]  /*4870*/  FADD.FTZ R22, -R237.reuse, R198 ;  /* 0x000000c6ed167221 */ /* 0x040fe20000010100 */
[C---:B------:R-:W-:Y:S01]  /*4880*/  FADD.FTZ R168, -R237.reuse, R206 ;  /* 0x000000ceeda87221 */ /* 0x040fe20000010100 */
[C---:B------:R-:W-:Y:S01]  /*4890*/  FADD.FTZ R169, -R237.reuse, R204 ;  /* 0x000000cceda97221 */ /* 0x040fe20000010100 */
[C---:B------:R-:W-:Y:S01]  /*48a0*/  FMUL.FTZ R15, R236.reuse, R15 ;  /* 0x0000000fec0f7220 */ /* 0x040fe20000410000 */
[C---:B0-----:R-:W-:Y:S01]  /*48b0*/  FADD.FTZ R13, -R237.reuse, R182 ;  /* 0x000000b6ed0d7221 */ /* 0x041fe20000010100 */
[C---:B------:R-:W-:Y:S01]  /*48c0*/  FADD.FTZ R182, -R237.reuse, R222 ;  /* 0x000000deedb67221 */ /* 0x040fe20000010100 */
[C---:B------:R-:W-:Y:S01]  /*48d0*/  FADD.FTZ R12, -R237.reuse, R181 ;  /* 0x000000b5ed0c7221 */ /* 0x040fe20000010100 */
[C---:B------:R-:W-:Y:S01]  /*48e0*/  FADD.FTZ R16, -R237.reuse, R186 ;  /* 0x000000baed107221 */ /* 0x040fe20000010100 */
[C---:B------:R-:W-:Y:S01]  /*48f0*/  FADD.FTZ R18, -R237.reuse, R185 ;  /* 0x000000b9ed127221 */ /* 0x040fe20000010100 */
[C---:B------:R-:W-:Y:S01]  /*4900*/  FMUL.FTZ R207, R236.reuse, R182 ;  /* 0x000000b6eccf7220 */ /* 0x040fe20000410000 */
[C---:B------:R-:W-:Y:S01]  /*4910*/  FADD.FTZ R17, -R237.reuse, R184 ;  /* 0x000000b8ed117221 */ /* 0x040fe20000010100 */
        /* <DEDUP_REMOVED lines=44> */
[----:B------:R-:W-:Y:S01]  /*4be0*/  FFMA.FTZ R4, R26, R9, R48 ;  /* 0x000000091a047223 */ /* 0x000fe20000010030 */
[----:B------:R-:W-:-:S02]  /*4bf0*/  F2FP.F16.F32.PACK_AB R9, R5, R8 ;  /* 0x000000080509723e */ /* 0x000fc400000000ff */
[----:B------:R-:W-:Y:S02]  /*4c00*/  F2FP.F16.F32.PACK_AB R10, R10, R6 ;  /* 0x000000060a0a723e */ /* 0x000fe400000000ff */
[----:B------:R-:W-:Y:S01]  /*4c10*/  F2FP.F16.F32.PACK_AB R8, R7, R4 ;  /* 0x000000040708723e */ /* 0x000fe200000000ff */
[----:B------:R-:W-:-:S04]  /*4c20*/  IMAD.WIDE.U32 R4, R3, 0x10, R238 ;  /* 0x0000001003047825 */ /* 0x000fc800078e00ee */
        /* <DEDUP_REMOVED lines=17> */
[C---:B------:R-:W-:Y:S01]  /*4d40*/  FMUL.FTZ R215, R236.reuse, R3 ;  /* 0x00000003ecd77220 */ /* 0x040fe20000410000 */
        /* <DEDUP_REMOVED lines=55> */
[----:B------:R-:W-:Y:S01]  /*50c0*/  FFMA.FTZ R14, R231, R14, R67 ;  /* 0x0000000ee70e7223 */ /* 0x000fe20000010043 */
[----:B------:R-:W-:-:S04]  /*50d0*/  IMAD.WIDE.U32 R180, R188, 0x10, R238 ;  /* 0x00000010bcb47825 */ /* 0x000fc800078e00ee */
[----:B------:R-:W-:Y:S01]  /*50e0*/  FFMA.FTZ R8, R230, R8, R65 ;  /* 0x00000008e6087223 */ /* 0x000fe20000010041 */
[----:B------:R-:W0:Y:S01]  /*50f0*/  S2R R252, SR_TID.X ;  /* 0x0000000000fc7919 */ /* 0x000e220000002100 */
[----:B------:R-:W-:-:S04]  /*5100*/  IMAD.WIDE.U32 R184, R208, 0x10, R238 ;  /* 0x00000010d0b87825 */ /* 0x000fc800078e00ee */
[----:B------:R-:W-:Y:S01]  /*5110*/  IMAD.WIDE.U32 R186, R196, 0x10, R238 ;  /* 0x00000010c4ba7825 */ /* 0x000fe200078e00ee */
[----:B0-----:R-:W-:-:S03]  /*5120*/  LOP3.LUT R252, R252, 0x1f, RZ, 0xc0, !PT ;  /* 0x0000001ffcfc7812 */ /* 0x001fc600078ec0ff */
[----:B--2---:R-:W-:Y:S01]  /*5130*/  FFMA.FTZ R0, R183, R7, R60 ;  /* 0x00000007b7007223 */ /* 0x004fe2000001003c */
[----:B------:R-:W-:-:S04]  /*5140*/  FFMA.FTZ R7, R182, R9, R62 ;  /* 0x00000009b6077223 */ /* 0x000fc8000001003e */
[----:B------:R-:W-:Y:S01]  /*5150*/  F2FP.F16.F32.PACK_AB R166, R4, R0 ;  /* 0x0000000004a6723e */ /* 0x000fe200000000ff */
[----:B------:R-:W-:Y:S01]  /*5160*/  FFMA.FTZ R4, R165, R5, R58 ;  /* 0x00000005a5047223 */ /* 0x000fe2000001003a */
[----:B------:R-:W-:Y:S01]  /*5170*/  F2FP.F16.F32.PACK_AB R167, R10, R7 ;  /* 0x000000070aa7723e */ /* 0x000fe200000000ff */
[----:B------:R-:W-:Y:S01]  /*5180*/  FFMA.FTZ R7, R164, R6, R59 ;  /* 0x00000006a4077223 */ /* 0x000fe2000001003b */
[----:B------:R-:W-:Y:S01]  /*5190*/  FFMA.FTZ R6, R229, R15, R68 ;  /* 0x0000000fe5067223 */ /* 0x000fe20000010044 */
[----:B------:R-:W-:Y:S01]  /*51a0*/  FFMA.FTZ R10, R227, R18, R71 ;  /* 0x00000012e30a7223 */ /* 0x000fe20000010047 */
[----:B------:R-:W-:Y:S02]  /*51b0*/  FFMA.FTZ R9, R228, R17, R70 ;  /* 0x00000011e4097223 */ /* 0x000fe40000010046 */
[----:B------:R-:W-:Y:S02]  /*51c0*/  F2FP.F16.F32.PACK_AB R165, R7, R4 ;  /* 0x0000000407a5723e */ /* 0x000fe400000000ff */
[----:B------:R-:W-:-:S02]  /*51d0*/  F2FP.F16.F32.PACK_AB R6, R12, R6 ;  /* 0x000000060c06723e */ /* 0x000fc400000000ff */
[----:B------:R-:W-:Y:S01]  /*51e0*/  F2FP.F16.F32.PACK_AB R7, R10, R9 ;  /* 0x000000090a07723e */ /* 0x000fe200000000ff */
[----:B------:R-:W-:Y:S01]  /*51f0*/  FFMA.FTZ R9, R217, R26, R79 ;  /* 0x0000001ad9097223 */ /* 0x000fe2000001004f */
[----:B------:R-:W-:Y:S01]  /*5200*/  FFMA.FTZ R10, R220, R23, R76 ;  /* 0x00000017dc0a7223 */ /* 0x000fe2000001004c */
[----:B------:R-:W-:Y:S01]  /*5210*/  FFMA.FTZ R12, R222, R20, R77 ;  /* 0x00000014de0c7223 */ /* 0x000fe2000001004d */
[----:B------:R-:W-:Y:S01]  /*5220*/  FFMA.FTZ R3, R236, R3, R57 ;  /* 0x00000003ec037223 */ /* 0x000fe20000010039 */
[----:B------:R-:W-:Y:S01]  /*5230*/  FFMA.FTZ R0, R170, R215, R56 ;  /* 0x000000d7aa007223 */ /* 0x000fe20000010038 */
[----:B------:R-:W-:-:S04]  /*5240*/  FFMA.FTZ R5, R237, R13, R66 ;  /* 0x0000000ded057223 */ /* 0x000fc80000010042 */
[----:B------:R-:W-:Y:S01]  /*5250*/  F2FP.F16.F32.PACK_AB R164, R3, R0 ;  /* 0x0000000003a4723e */ /* 0x000fe200000000ff */
[----:B------:R-:W-:Y:S01]  /*5260*/  FFMA.FTZ R3, R219, R21, R74 ;  /* 0x00000015db037223 */ /* 0x000fe2000001004a */
[----:B------:R-:W-:Y:S01]  /*5270*/  FFMA.FTZ R4, R225, R11, R64 ;  /* 0x0000000be1047223 */ /* 0x000fe20000010040 */
[----:B------:R-:W-:Y:S01]  /*5280*/  FFMA.FTZ R11, R221, R25, R78 ;  /* 0x00000019dd0b7223 */ /* 0x000fe2000001004e */
[----:B------:R-:W-:Y:S01]  /*5290*/  F2FP.F16.F32.PACK_AB R5, R14, R5 ;  /* 0x000000050e05723e */ /* 0x000fe200000000ff */
[----:B------:R-:W-:Y:S01]  /*52a0*/  FFMA.FTZ R13, R218, R22, R75 ;  /* 0x00000016da0d7223 */ /* 0x000fe2000001004b */
[----:B------:R-:W-:Y:S01]  /*52b0*/  FFMA.FTZ R0, R223, R19, R72 ;  /* 0x00000013df007223 */ /* 0x000fe20000010048 */
[----:B------:R-:W-:Y:S01]  /*52c0*/  FFMA.FTZ R14, R216, R16, R73 ;  /* 0x00000010d80e7223 */ /* 0x000fe20000010049 */
[----:B------:R-:W-:Y:S02]  /*52d0*/  F2FP.F16.F32.PACK_AB R11, R9, R11 ;  /* 0x0000000b090b723e */ /* 0x000fe400000000ff */
[----:B------:R-:W-:-:S02]  /*52e0*/  F2FP.F16.F32.PACK_AB R4, R8, R4 ;  /* 0x000000040804723e */ /* 0x000fc400000000ff */
[----:B------:R-:W-:Y:S01]  /*52f0*/  F2FP.F16.F32.PACK_AB R10, R12, R10 ;  /* 0x0000000a0c0a723e */ /* 0x000fe200000000ff */
[----:B------:R-:W-:Y:S01]  /*5300*/  FFMA.FTZ R12, R243, R171, R87 ;  /* 0x000000abf30c7223 */ /* 0x000fe20000010057 */
[----:B------:R-:W-:Y:S01]  /*5310*/  F2FP.F16.F32.PACK_AB R9, R13, R3 ;  /* 0x000000030d09723e */ /* 0x000fe200000000ff */
[----:B------:R-:W-:Y:S01]  /*5320*/  FFMA.FTZ R3, R242, R169, R86 ;  /* 0x000000a9f2037223 */ /* 0x000fe20000010056 */
[----:B------:R-:W-:Y:S01]  /*5330*/  F2FP.F16.F32.PACK_AB R8, R14, R0 ;  /* 0x000000000e08723e */ /* 0x000fe200000000ff */
[----:B------:R-:W-:Y:S01]  /*5340*/  FFMA.FTZ R0, R240, R201, R84 ;  /* 0x000000c9f0007223 */ /* 0x000fe20000010054 */
[----:B------:R-:W-:Y:S01]  /*5350*/  FFMA.FTZ R13, R241, R168, R85 ;  /* 0x000000a8f10d7223 */ /* 0x000fe20000010055 */
[----:B------:R-:W-:Y:S04]  /*5360*/  STG.E.128 desc[UR4][R176.64], R164 ;  /* 0x000000a4b0007986 */ /* 0x000fe8000c101d04 */
[----:B------:R0:W-:Y:S04]  /*5370*/  STG.E.128 desc[UR4][R178.64], R4 ;  /* 0x00000004b2007986 */ /* 0x0001e8000c101d04 */
[----:B------:R1:W-:Y:S01]  /*5380*/  STG.E.128 desc[UR4][R180.64], R8 ;  /* 0x00000008b4007986 */ /* 0x0003e2000c101d04 */
[----:B------:R-:W-:Y:S01]  /*5390*/  FFMA.FTZ R18, R121, R207, R97 ;  /* 0x000000cf79127223 */ /* 0x000fe20000010061 */
[----:B0-----:R-:W-:Y:S01]  /*53a0*/  F2FP.F16.F32.PACK_AB R7, R12, R3 ;  /* 0x000000030c07723e */ /* 0x001fe200000000ff */
[----:B------:R-:W-:Y:S01]  /*53b0*/  FFMA.FTZ R5, R246, R198, R82 ;  /* 0x000000c6f6057223 */ /* 0x000fe20000010052 */
[----:B------:R-:W-:Y:S01]  /*53c0*/  F2FP.F16.F32.PACK_AB R6, R13, R0 ;  /* 0x000000000d06723e */ /* 0x000fe200000000ff */
[----:B------:R-:W-:Y:S01]  /*53d0*/  FFMA.FTZ R4, R247, R200, R83 ;  /* 0x000000c8f7047223 */ /* 0x000fe20000010053 */
[----:B-1----:R-:W-:Y:S01]  /*53e0*/  FFMA.FTZ R10, R116, R202, R92 ;  /* 0x000000ca740a7223 */ /* 0x002fe2000001005c */
[----:B------:R-:W-:Y:S01]  /*53f0*/  FFMA.FTZ R11, R118, R204, R94 ;  /* 0x000000cc760b7223 */ /* 0x000fe2000001005e */
[----:B------:R-:W-:Y:S01]  /*5400*/  FFMA.FTZ R8, R119, R205, R95 ;  /* 0x000000cd77087223 */ /* 0x000fe2000001005f */
[----:B------:R-:W-:Y:S01]  /*5410*/  FFMA.FTZ R12, R117, R203, R93 ;  /* 0x000000cb750c7223 */ /* 0x000fe2000001005d */
[----:B------:R-:W-:Y:S01]  /*5420*/  FFMA.FTZ R0, R244, R27, R80 ;  /* 0x0000001bf4007223 */ /* 0x000fe20000010050 */
[----:B------:R-:W-:Y:S01]  /*5430*/  FFMA.FTZ R3, R245, R24, R81 ;  /* 0x00000018f5037223 */ /* 0x000fe20000010051 */
        /* <DEDUP_REMOVED lines=9> */
[----:B------:R-:W-:Y:S02]  /*54d0*/  F2FP.F16.F32.PACK_AB R8, R12, R8 ;  /* 0x000000080c08723e */ /* 0x000fe400000000ff */
[----:B------:R-:W-:-:S02]  /*54e0*/  F2FP.F16.F32.PACK_AB R12, R18, R0 ;  /* 0x00000000120c723e */ /* 0x000fc400000000ff */
[----:B------:R-:W0:Y:S01]  /*54f0*/  LDC.64 R18, c[0x0][0x210] ;  /* 0x00008400ff127b82 */ /* 0x000e220000000a00 */
[----:B------:R-:W-:Y:S01]  /*5500*/  F2FP.F16.F32.PACK_AB R9, R13, R9 ;  /* 0x000000090d09723e */ /* 0x000fe200000000ff */
        /* <DEDUP_REMOVED lines=19> */
[----:B------:R-:W-:-:S02]  /*5640*/  F2FP.F16.F32.PACK_AB R23, R23, R17 ;  /* 0x000000111717723e */ /* 0x000fc400000000ff */
        /* <DEDUP_REMOVED lines=12> */
.L_x_37437:
        /* <DEDUP_REMOVED lines=8> */
.L_x_37440:
[----:B------:R-:W-:Y:S05]  /*5790*/  BSYNC B0 ;  /* 0x0000000000007941 */ /* 0x000fea0003800000 */
.L_x_37439:
        /* <DEDUP_REMOVED lines=9> */
.L_x_37441:
[----:B------:R-:W-:Y:S01]  /*5830*/  FADD.FTZ R164, R164, R165 ;  /* 0x000000a5a4a47221 */ /* 0x000fe20000010000 */
[----:B------:R-:W-:-:S04]  /*5840*/  HFMA2.MMA R165, -RZ, RZ, 0, 2.384185791015625e-07 ;  /* 0x00000004ffa57435 */ /* 0x000fc800000001ff */
[----:B------:R-:W-:-:S07]  /*5850*/  MOV R238, R164 ;  /* 0x000000a400ee7202 */ /* 0x000fce0000000f00 */
[----:B------:R-:W-:Y:S05]  /*5860*/  WARPSYNC.COLLECTIVE R167, `(.L_x_37442) ;  /* 0x00000000a7087348 */ /* 0x000fea0003c00000 */
[----:B------:R0:W1:Y:S02]  /*5870*/  SHFL.BFLY P3, R165, R238, R165, R166 ;  /* 0x0c0000a5eea57389 */ /* 0x00006400000600a6 */
[----:B01----:R-:W-:Y:S01]  /*5880*/  ENDCOLLECTIVE ;  /* 0x000000000000791b */ /* 0x003fe20003800000 */
.L_x_37442:
[----:B------:R-:W-:Y:S01]  /*5890*/  FADD.FTZ R164, R164, R165 ;  /* 0x000000a5a4a47221 */ /* 0x000fe20000010000 */
[----:B------:R-:W-:-:S04]  /*58a0*/  HFMA2.MMA R165, -RZ, RZ, 0, 4.76837158203125e-07 ;  /* 0x00000008ffa57435 */ /* 0x000fc800000001ff */
[----:B------:R-:W-:-:S07]  /*58b0*/  MOV R238, R164 ;  /* 0x000000a400ee7202 */ /* 0x000fce0000000f00 */
[----:B------:R-:W-:Y:S05]  /*58c0*/  WARPSYNC.COLLECTIVE R167, `(.L_x_37443) ;  /* 0x00000000a7087348 */ /* 0x000fea0003c00000 */
[----:B------:R0:W1:Y:S02]  /*58d0*/  SHFL.BFLY P3, R165, R238, R165, R166 ;  /* 0x0c0000a5eea57389 */ /* 0x00006400000600a6 */
[----:B01----:R-:W-:Y:S01]  /*58e0*/  ENDCOLLECTIVE ;  /* 0x000000000000791b */ /* 0x003fe20003800000 */
.L_x_37443:
[----:B------:R-:W-:Y:S01]  /*58f0*/  FADD.FTZ R164, R164, R165 ;  /* 0x000000a5a4a47221 */ /* 0x000fe20000010000 */
[----:B------:R-:W-:-:S04]  /*5900*/  HFMA2.MMA R165, -RZ, RZ, 0, 9.5367431640625e-07 ;  /* 0x00000010ffa57435 */ /* 0x000fc800000001ff */
[----:B------:R-:W-:-:S07]  /*5910*/  MOV R238, R164 ;  /* 0x000000a400ee7202 */ /* 0x000fce0000000f00 */
[----:B------:R-:W-:Y:S05]  /*5920*/  WARPSYNC.COLLECTIVE R167, `(.L_x_37444) ;  /* 0x00000000a7087348 */ /* 0x000fea0003c00000 */
[----:B------:R0:W1:Y:S02]  /*5930*/  SHFL.BFLY P3, R165, R238, R165, R166 ;  /* 0x0c0000a5eea57389 */ /* 0x00006400000600a6 */
[----:B01----:R-:W-:Y:S01]  /*5940*/  ENDCOLLECTIVE ;  /* 0x000000000000791b */ /* 0x003fe20003800000 */
.L_x_37444:
        /* <DEDUP_REMOVED lines=168> */
.L_x_37445:
[----:B------:R-:W-:Y:S01]  /*63d0*/  FADD.FTZ R236, R236, R165 ;  /* 0x000000a5ecec7221 */ /* 0x000fe20000010000 */
[----:B------:R-:W-:-:S04]  /*63e0*/  HFMA2.MMA R165, -RZ, RZ, 0, 1.1920928955078125e-07 ;  /* 0x00000002ffa57435 */ /* 0x000fc800000001ff */
[----:B------:R-:W-:-:S07]  /*63f0*/  MOV R238, R236 ;  /* 0x000000ec00ee7202 */ /* 0x000fce0000000f00 */
[----:B------:R-:W-:Y:S05]  /*6400*/  WARPSYNC.COLLECTIVE R167, `(.L_x_37446) ;  /* 0x00000000a7087348 */ /* 0x000fea0003c00000 */
[----:B------:R0:W1:Y:S02]  /*6410*/  SHFL.BFLY P3, R165, R238, R165, R166 ;  /* 0x0c0000a5eea57389 */ /* 0x00006400000600a6 */
[----:B01----:R-:W-:Y:S01]  /*6420*/  ENDCOLLECTIVE ;  /* 0x000000000000791b */ /* 0x003fe20003800000 */
.L_x_37446:
[----:B------:R-:W-:Y:S01]  /*6430*/  FADD.FTZ R236, R236, R165 ;  /* 0x000000a5ecec7221 */ /* 0x000fe20000010000 */
[----:B------:R-:W-:-:S04]  /*6440*/  HFMA2.MMA R165, -RZ, RZ, 0, 2.384185791015625e-07 ;  /* 0x00000004ffa57435 */ /* 0x000fc800000001ff */
[----:B------:R-:W-:-:S07]  /*6450*/  MOV R238, R236 ;  /* 0x000000ec00ee7202 */ /* 0x000fce0000000f00 */
[----:B------:R-:W-:Y:S05]  /*6460*/  WARPSYNC.COLLECTIVE R167, `(.L_x_37447) ;  /* 0x00000000a7087348 */ /* 0x000fea0003c00000 */
[----:B------:R0:W1:Y:S02]  /*6470*/  SHFL.BFLY P3, R165, R238, R165, R166 ;  /* 0x0c0000a5eea57389 */ /* 0x00006400000600a6 */
[----:B01----:R-:W-:Y:S01]  /*6480*/  ENDCOLLECTIVE ;  /* 0x000000000000791b */ /* 0x003fe20003800000 */
.L_x_37447:
[----:B------:R-:W-:Y:S01]  /*6490*/  FADD.FTZ R236, R236, R165 ;  /* 0x000000a5ecec7221 */ /* 0x000fe20000010000 */
[----:B------:R-:W-:-:S04]  /*64a0*/  HFMA2.MMA R165, -RZ, RZ, 0, 4.76837158203125e-07 ;  /* 0x00000008ffa57435 */ /* 0x000fc800000001ff */
[----:B------:R-:W-:-:S07]  /*64b0*/  MOV R238, R236 ;  /* 0x000000ec00ee7202 */ /* 0x000fce0000000f00 */
[----:B------:R-:W-:Y:S05]  /*64c0*/  WARPSYNC.COLLECTIVE R167, `(.L_x_37448) ;  /* 0x00000000a7087348 */ /* 0x000fea0003c00000 */
[----:B------:R0:W1:Y:S02]  /*64d0*/  SHFL.BFLY P3, R165, R238, R165, R166 ;  /* 0x0c0000a5eea57389 */ /* 0x00006400000600a6 */
[----:B01----:R-:W-:Y:S01]  /*64e0*/  ENDCOLLECTIVE ;  /* 0x000000000000791b */ /* 0x003fe20003800000 */
.L_x_37448:
[----:B------:R-:W-:Y:S01]  /*64f0*/  FADD.FTZ R236, R236, R165 ;  /* 0x000000a5ecec7221 */ /* 0x000fe20000010000 */
[----:B------:R-:W-:-:S04]  /*6500*/  HFMA2.MMA R165, -RZ, RZ, 0, 9.5367431640625e-07 ;  /* 0x00000010ffa57435 */ /* 0x000fc800000001ff */
[----:B------:R-:W-:-:S07]  /*6510*/  MOV R238, R236 ;  /* 0x000000ec00ee7202 */ /* 0x000fce0000000f00 */
[----:B------:R-:W-:Y:S05]  /*6520*/  WARPSYNC.COLLECTIVE R167, `(.L_x_37449) ;  /* 0x00000000a7087348 */ /* 0x000fea0003c00000 */
[----:B------:R0:W1:Y:S02]  /*6530*/  SHFL.BFLY P3, R165, R238, R165, R166 ;  /* 0x0c0000a5eea57389 */ /* 0x00006400000600a6 */
[----:B01----:R-:W-:Y:S01]  /*6540*/  ENDCOLLECTIVE ;  /* 0x000000000000791b */ /* 0x003fe20003800000 */
.L_x_37449:
[----:B------:R-:W-:Y:S05]  /*6550*/  BRA `(.L_x_37450) ;  /* 0xffffffd800a07947 */ /* 0x000fea000383ffff */
.L_x_37451:
        /* <DEDUP_REMOVED lines=10> */
.L_x_72365:


//--------------------- .text._ZN10layer_norm13ln_fwd_kernelINS_13Kernel_traitsIf6__halfS2_S2_fjLj2560ELj1ELj4ELj1ELj16ENS_18Kernel_traits_baseILj2560EfS2_S2_S2_fjLj128EEEEELb0ELb1ELb1ELb0EEEvNS_9FwdParamsE --------------------------
	.section	.text._ZN10layer_norm13ln_fwd_kernelINS_13Kernel_traitsIf6__halfS2_S2_fjLj2560ELj1ELj4ELj1ELj16ENS_18Kernel_traits_baseILj2560EfS2_S2_S2_fjLj128EEEEELb0ELb1ELb1ELb0EEEvNS_9FwdParamsE,"ax",@progbits
	.align	128
        .global         _ZN10layer_norm13ln_fwd_kernelINS_13Kernel_traitsIf6__halfS2_S2_fjLj2560ELj1ELj4ELj1ELj16ENS_18Kernel_traits_baseILj2560EfS2_S2_S2_fjLj128EEEEELb0ELb1ELb1ELb0EEEvNS_9FwdParamsE
        .type           _ZN10layer_norm13ln_fwd_kernelINS_13Kernel_traitsIf6__halfS2_S2_fjLj2560ELj1ELj4ELj1ELj16ENS_18Kernel_traits_baseILj2560EfS2_S2_S2_fjLj128EEEEELb0ELb1ELb1ELb0EEEvNS_9FwdParamsE,@function
        .size           _ZN10layer_norm13ln_fwd_kernelINS_13Kernel_traitsIf6__halfS2_S2_fjLj2560ELj1ELj4ELj1ELj16ENS_18Kernel_traits_baseILj2560EfS2_S2_S2_fjLj128EEEEELb0ELb1ELb1ELb0EEEvNS_9FwdParamsE,(.L_x_72366 - _ZN10layer_norm13ln_fwd_kernelINS_13Kernel_traitsIf6__halfS2_S2_fjLj2560ELj1ELj4ELj1ELj16ENS_18Kernel_traits_baseILj2560EfS2_S2_S2_fjLj128EEEEELb0ELb1ELb1ELb0EEEvNS_9FwdParamsE)
        .other          _ZN10layer_norm13ln_fwd_kernelINS_13Kernel_traitsIf6__halfS2_S2_fjLj2560ELj1ELj4ELj1ELj16ENS_18Kernel_traits_baseILj2560EfS2_S2_S2_fjLj128EEEEELb0ELb1ELb1ELb0EEEvNS_9FwdParamsE,@"STO_CUDA_ENTRY STV_DEFAULT"
_ZN10layer_norm13ln_fwd_kernelINS_13Kernel_traitsIf6__halfS2_S2_fjLj2560ELj1ELj4ELj1ELj16ENS_18Kernel_traits_baseILj2560EfS2_S2_S2_fjLj128EEEEELb0ELb1ELb1ELb0EEEvNS_9FwdParamsE:
.text._ZN10layer_norm13ln_fwd_kernelINS_13Kernel_traitsIf6__halfS2_S2_fjLj2560ELj1ELj4ELj1ELj16ENS_18Kernel_traits_baseILj2560EfS2_S2_S2_fjLj128EEEEELb0ELb1ELb1ELb0EEEvNS_9FwdParamsE:
        /* <DEDUP_REMOVED lines=43> */
.L_x_37453:
[----:B------:R-:W-:Y:S05]  /*02b0*/  BSYNC B0 ;  /* 0x0000000000007941 */ /* 0x000fea0003800000 */
.L_x_37452:
        /* <DEDUP_REMOVED lines=30> */
.L_x_37455:
[----:B------:R-:W-:Y:S05]  /*04a0*/  BSYNC B0 ;  /* 0x0000000000007941 */ /* 0x000fea0003800000 */
.L_x_37454:
        /* <DEDUP_REMOVED lines=30> */
.L_x_37457:
[----:B------:R-:W-:Y:S05]  /*0690*/  BSYNC B0 ;  /* 0x0000000000007941 */ /* 0x000fea0003800000 */
.L_x_37456:
        /* <DEDUP_REMOVED lines=30> */
.L_x_37459:
[----:B------:R-:W-:Y:S05]  /*0880*/  BSYNC B0 ;  /* 0x0000000000007941 */ /* 0x000fea0003800000 */
.L_x_37458:
        /* <DEDUP_REMOVED lines=30> */
.L_x_37461:
[----:B------:R-:W-:Y:S05]  /*0a70*/  BSYNC B0 ;  /* 0x0000000000007941 */ /* 0x000fea0003800000 */
.L_x_37460:
        /* <DEDUP_REMOVED lines=30> */
.L_x_37463:
[----:B------:R-:W-:Y:S05]  /*0c60*/  BSYNC B0 ;  /* 0x0000000000007941 */ /* 0x000fea0003800000 */
.L_x_37462:
        /* <DEDUP_REMOVED lines=30> */
.L_x_37465:
[----:B------:R-:W-:Y:S05]  /*0e50*/  BSYNC B0 ;  /* 0x0000000000007941 */ /* 0x000fea0003800000 */
.L_x_37464:
        /* <DEDUP_REMOVED lines=30> */
.L_x_37467:
[----:B------:R-:W-:Y:S05]  /*1040*/  BSYNC B0 ;  /* 0x0000000000007941 */ /* 0x000fea0003800000 */
.L_x_37466:
        /* <DEDUP_REMOVED lines=30> */
.L_x_37469:
[----:B------:R-:W-:Y:S05]  /*1230*/  BSYNC B0 ;  /* 0x0000000000007941 */ /* 0x000fea0003800000 */
.L_x_37468:
        /* <DEDUP_REMOVED lines=31> */
.L_x_37471:
[----:B------:R-:W-:Y:S05]  /*1430*/  BSYNC B0 ;  /* 0x0000000000007941 */ /* 0x000fea0003800000 */
.L_x_37470:
        /* <DEDUP_REMOVED lines=11> */
.L_x_37753:
        /* <DEDUP_REMOVED lines=37> */
.L_x_37475:
[----:B------:R-:W2:Y:S01]  /*1740*/  LDL R7, [R1+0x130] ;  /* 0x0001300001077983 */ /* 0x000ea20000100800 */
[----:B-----5:R-:W-:-:S05]  /*1750*/  HADD2.F32 R6, -RZ, R112.H0_H0 ;  /* 0x20000070ff067230 */ /* 0x020fca0000004100 */
[----:B------:R-:W-:-:S04]  /*1760*/  FMUL.FTZ R6, R6, UR8 ;  /* 0x0000000806067c20 */ /* 0x000fc80008410000 */
[----:B--2---:R-:W-:Y:S01]  /*1770*/  FMUL.FTZ R6, R7, R6 ;  /* 0x0000000607067220 */ /* 0x004fe20000410000 */
[----:B------:R-:W-:-:S05]  /*1780*/  @P2 HADD2.F32 R7, -RZ, R116.H0_H0 ;  /* 0x20000074ff072230 */ /* 0x000fca0000004100 */
[----:B------:R-:W-:-:S07]  /*1790*/  @P2 FADD.FTZ R6, R7, R6 ;  /* 0x0000000607062221 */ /* 0x000fce0000010000 */
.L_x_37476:
[----:B------:R-:W-:Y:S05]  /*17a0*/  BSYNC B1 ;  /* 0x0000000000017941 */ /* 0x000fea0003800000 */
.L_x_37474:
[----:B------:R-:W-:Y:S04]  /*17b0*/  BSSY B1, `(.L_x_37477) ;  /* 0x000000c000017945 */ /* 0x000fe80003800000 */
[----:B------:R-:W-:Y:S05]  /*17c0*/  @P3 BRA `(.L_x_37478) ;  /* 0x0000000000103947 */ /* 0x000fea0003800000 */
[----:B------:R-:W-:Y:S01]  /*17d0*/  HFMA2.MMA R7, -RZ, RZ, 0, 0 ;  /* 0x00000000ff077435 */ /* 0x000fe200000001ff */
[----:B------:R-:W-:Y:S10]  /*17e0*/  @!P2 BRA `(.L_x_37479) ;  /* 0x000000000020a947 */ /* 0x000ff40003800000 */
[----:B-----5:R-:W-:Y:S01]  /*17f0*/  HADD2.F32 R7, -RZ, R116.H1_H1 ;  /* 0x30000074ff077230 */ /* 0x020fe20000004100 */
[----:B------:R-:W-:Y:S06]  /*1800*/  BRA `(.L_x_37479) ;  /* 0x0000000000187947 */ /* 0x000fec0003800000 */
.L_x_37478:
[----:B------:R-:W2:Y:S01]  /*1810*/  LDL R8, [R1+0x134] ;  /* 0x0001340001087983 */ /* 0x000ea20000100800 */
[----:B-----5:R-:W-:-:S05]  /*1820*/  HADD2.F32 R7, -RZ, R112.H1_H1 ;  /* 0x30000070ff077230 */ /* 0x020fca0000004100 */
[----:B------:R-:W-:-:S04]  /*1830*/  FMUL.FTZ R7, R7, UR8 ;  /* 0x0000000807077c20 */ /* 0x000fc80008410000 */
[----:B--2---:R-:W-:Y:S01]  /*1840*/  FMUL.FTZ R7, R8, R7 ;  /* 0x0000000708077220 */ /* 0x004fe20000410000 */
[----:B------:R-:W-:-:S05]  /*1850*/  @P2 HADD2.F32 R8, -RZ, R116.H1_H1 ;  /* 0x30000074ff082230 */ /* 0x000fca0000004100 */
[----:B------:R-:W-:-:S07]  /*1860*/  @P2 FADD.FTZ R7, R8, R7 ;  /* 0x0000000708072221 */ /* 0x000fce0000010000 */
.L_x_37479:
[----:B------:R-:W-:Y:S05]  /*1870*/  BSYNC B1 ;  /* 0x0000000000017941 */ /* 0x000fea0003800000 */
.L_x_37477:
[----:B------:R-:W-:Y:S04]  /*1880*/  BSSY B1, `(.L_x_37480) ;  /* 0x000000c000017945 */ /* 0x000fe80003800000 */
[----:B------:R-:W-:Y:S05]  /*1890*/  @P3 BRA `(.L_x_37481) ;  /* 0x0000000000103947 */ /* 0x000fea0003800000 */
[----:B------:R-:W-:Y:S01]  /*18a0*/  MOV R8, RZ ;  /* 0x000000ff00087202 */ /* 0x000fe20000000f00 */
[----:B------:R-:W-:Y:S06]  /*18b0*/  @!P2 BRA `(.L_x_37482) ;  /* 0x000000000020a947 */ /* 0x000fec0003800000 */
[----:B-----5:R-:W-:Y:S01]  /*18c0*/  HADD2.F32 R8, -RZ, R117.H0_H0 ;  /* 0x20000075ff087230 */ /* 0x020fe20000004100 */
[----:B------:R-:W-:Y:S06]  /*18d0*/  BRA `(.L_x_37482) ;  /* 0x0000000000187947 */ /* 0x000fec0003800000 */
.L_x_37481:
[----:B------:R-:W2:Y:S01]  /*18e0*/  LDL R9, [R1+0x138] ;  /* 0x0001380001097983 */ /* 0x000ea20000100800 */
[----:B-----5:R-:W-:-:S05]  /*18f0*/  HADD2.F32 R8, -RZ, R113.H0_H0 ;  /* 0x20000071ff087230 */ /* 0x020fca0000004100 */
[----:B------:R-:W-:-:S04]  /*1900*/  FMUL.FTZ R8, R8, UR8 ;  /* 0x0000000808087c20 */ /* 0x000fc80008410000 */
[----:B--2---:R-:W-:Y:S01]  /*1910*/  FMUL.FTZ R8, R9, R8 ;  /* 0x0000000809087220 */ /* 0x004fe20000410000 */
[----:B------:R-:W-:-:S05]  /*1920*/  @P2 HADD2.F32 R9, -RZ, R117.H0_H0 ;  /* 0x20000075ff092230 */ /* 0x000fca0000004100 */
[----:B------:R-:W-:-:S07]  /*1930*/  @P2 FADD.FTZ R8, R9, R8 ;  /* 0x0000000809082221 */ /* 0x000fce0000010000 */
.L_x_37482:
[----:B------:R-:W-:Y:S05]  /*1940*/  BSYNC B1 ;  /* 0x0000000000017941 */ /* 0x000fea0003800000 */
.L_x_37480:
[----:B------:R-:W-:Y:S04]  /*1950*/  BSSY B1, `(.L_x_37483) ;  /* 0x000000c000017945 */ /* 0x000fe80003800000 */
[----:B------:R-:W-:Y:S05]  /*1960*/  @P3 BRA `(.L_x_37484) ;  /* 0x0000000000103947 */ /* 0x000fea0003800000 */
[----:B------:R-:W-:Y:S01]  /*1970*/  HFMA2.MMA R9, -RZ, RZ, 0, 0 ;  /* 0x00000000ff097435 */ /* 0x000fe200000001ff */
[----:B------:R-:W-:Y:S10]  /*1980*/  @!P2 BRA `(.L_x_37485) ;  /* 0x000000000020a947 */ /* 0x000ff40003800000 */
[----:B-----5:R-:W-:Y:S01]  /*1990*/  HADD2.F32 R9, -RZ, R117.H1_H1 ;  /* 0x30000075ff097230 */ /* 0x020fe20000004100 */
[----:B------:R-:W-:Y:S06]  /*19a0*/  BRA `(.L_x_37485) ;  /* 0x0000000000187947 */ /* 0x000fec0003800000 */
.L_x_37484:
[----:B------:R-:W2:Y:S01]  /*19b0*/  LDL R10, [R1+0x13c] ;  /* 0x00013c00010a7983 */ /* 0x000ea20000100800 */
[----:B-----5:R-:W-:-:S05]  /*19c0*/  HADD2.F32 R9, -RZ, R113.H1_H1 ;  /* 0x30000071ff097230 */ /* 0x020fca0000004100 */
[----:B------:R-:W-:-:S04]  /*19d0*/  FMUL.FTZ R9, R9, UR8 ;  /* 0x0000000809097c20 */ /* 0x000fc80008410000 */
[----:B--2---:R-:W-:Y:S01]  /*19e0*/  FMUL.FTZ R9, R10, R9 ;  /* 0x000000090a097220 */ /* 0x004fe20000410000 */
[----:B------:R-:W-:-:S05]  /*19f0*/  @P2 HADD2.F32 R10, -RZ, R117.H1_H1 ;  /* 0x30000075ff0a2230 */ /* 0x000fca0000004100 */
[----:B------:R-:W-:-:S07]  /*1a00*/  @P2 FADD.FTZ R9, R10, R9 ;  /* 0x000000090a092221 */ /* 0x000fce0000010000 */
.L_x_37485:
[----:B------:R-:W-:Y:S05]  /*1a10*/  BSYNC B1 ;  /* 0x0000000000017941 */ /* 0x000fea0003800000 */
.L_x_37483:
[----:B------:R-:W-:Y:S04]  /*1a20*/  BSSY B1, `(.L_x_37486) ;  /* 0x000000c000017945 */ /* 0x000fe80003800000 */
[----:B------:R-:W-:Y:S05]  /*1a30*/  @P3 BRA `(.L_x_37487) ;  /* 0x0000000000103947 */ /* 0x000fea0003800000 */
[----:B------:R-:W-:Y:S01]  /*1a40*/  MOV R10, RZ ;  /* 0x000000ff000a7202 */ /* 0x000fe20000000f00 */
[----:B------:R-:W-:Y:S06]  /*1a50*/  @!P2 BRA `(.L_x_37488) ;  /* 0x000000000020a947 */ /* 0x000fec0003800000 */
[----:B-----5:R-:W-:Y:S01]  /*1a60*/  HADD2.F32 R10, -RZ, R118.H0_H0 ;  /* 0x20000076ff0a7230 */ /* 0x020fe20000004100 */
[----:B------:R-:W-:Y:S06]  /*1a70*/  BRA `(.L_x_37488) ;  /* 0x0000000000187947 */ /* 0x000fec0003800000 */
.L_x_37487:
[----:B------:R-:W2:Y:S01]  /*1a80*/  LDL R11, [R1+0x140] ;  /* 0x00014000010b7983 */ /* 0x000ea20000100800 */
[----:B-----5:R-:W-:-:S05]  /*1a90*/  HADD2.F32 R10, -RZ, R114.H0_H0 ;  /* 0x20000072ff0a7230 */ /* 0x020fca0000004100 */
[----:B------:R-:W-:-:S04]  /*1aa0*/  FMUL.FTZ R10, R10, UR8 ;  /* 0x000000080a0a7c20 */ /* 0x000fc80008410000 */
[----:B--2---:R-:W-:Y:S01]  /*1ab0*/  FMUL.FTZ R10, R11, R10 ;  /* 0x0000000a0b0a7220 */ /* 0x004fe20000410000 */
[----:B------:R-:W-:-:S05]  /*1ac0*/  @P2 HADD2.F32 R11, -RZ, R118.H0_H0 ;  /* 0x20000076ff0b2230 */ /* 0x000fca0000004100 */
[----:B------:R-:W-:-:S07]  /*1ad0*/  @P2 FADD.FTZ R10, R11, R10 ;  /* 0x0000000a0b0a2221 */ /* 0x000fce0000010000 */
.L_x_37488:
[----:B------:R-:W-:Y:S05]  /*1ae0*/  BSYNC B1 ;  /* 0x0000000000017941 */ /* 0x000fea0003800000 */
.L_x_37486:
[----:B------:R-:W-:Y:S04]  /*1af0*/  BSSY B1, `(.L_x_37489) ;  /* 0x000000c000017945 */ /* 0x000fe80003800000 */
[----:B------:R-:W-:Y:S05]  /*1b00*/  @P3 BRA `(.L_x_37490) ;  /* 0x0000000000103947 */ /* 0x000fea0003800000 */
[----:B------:R-:W-:Y:S01]  /*1b10*/  HFMA2.MMA R11, -RZ, RZ, 0, 0 ;  /* 0x00000000ff0b7435 */ /* 0x000fe200000001ff */
[----:B------:R-:W-:Y:S10]  /*1b20*/  @!P2 BRA `(.L_x_37491) ;  /* 0x000000000020a947 */ /* 0x000ff40003800000 */
[----:B-----5:R-:W-:Y:S01]  /*1b30*/  HADD2.F32 R11, -RZ, R118.H1_H1 ;  /* 0x30000076ff0b7230 */ /* 0x020fe20000004100 */
[----:B------:R-:W-:Y:S06]  /*1b40*/  BRA `(.L_x_37491) ;  /* 0x0000000000187947 */ /* 0x000fec0003800000 */
.L_x_37490:
[----:B------:R-:W2:Y:S01]  /*1b50*/  LDL R12, [R1+0x144] ;  /* 0x00014400010c7983 */ /* 0x000ea20000100800 */
[----:B-----5:R-:W-:-:S05]  /*1b60*/  HADD2.F32 R11, -RZ, R114.H1_H1 ;  /* 0x30000072ff0b7230 */ /* 0x020fca0000004100 */
[----:B------:R-:W-:-:S04]  /*1b70*/  FMUL.FTZ R11, R11, UR8 ;  /* 0x000000080b0b7c20 */ /* 0x000fc80008410000 */
[----:B--2---:R-:W-:Y:S01]  /*1b80*/  FMUL.FTZ R11, R12, R11 ;  /* 0x0000000b0c0b7220 */ /* 0x004fe20000410000 */
[----:B------:R-:W-:-:S05]  /*1b90*/  @P2 HADD2.F32 R12, -RZ, R118.H1_H1 ;  /* 0x30000076ff0c2230 */ /* 0x000fca0000004100 */
[----:B------:R-:W-:-:S07]  /*1ba0*/  @P2 FADD.FTZ R11, R12, R11 ;  /* 0x0000000b0c0b2221 */ /* 0x000fce0000010000 */
.L_x_37491:
[----:B------:R-:W-:Y:S05]  /*1bb0*/  BSYNC B1 ;  /* 0x0000000000017941 */ /* 0x000fea0003800000 */
.L_x_37489:
[----:B------:R-:W-:Y:S04]  /*1bc0*/  BSSY B1, `(.L_x_37492) ;  /* 0x000000c000017945 */ /* 0x000fe80003800000 */
[----:B------:R-:W-:Y:S05]  /*1bd0*/  @P3 BRA `(.L_x_37493) ;  /* 0x0000000000103947 */ /* 0x000fea0003800000 */
[----:B------:R-:W-:Y:S01]  /*1be0*/  MOV R12, RZ ;  /* 0x000000ff000c7202 */ /* 0x000fe20000000f00 */
[----:B------:R-:W-:Y:S06]  /*1bf0*/  @!P2 BRA `(.L_x_37494) ;  /* 0x000000000020a947 */ /* 0x000fec0003800000 */
[----:B-----5:R-:W-:Y:S01]  /*1c00*/  HADD2.F32 R12, -RZ, R119.H0_H0 ;  /* 0x20000077ff0c7230 */ /* 0x020fe20000004100 */
[----:B------:R-:W-:Y:S06]  /*1c10*/  BRA `(.L_x_37494) ;  /* 0x0000000000187947 */ /* 0x000fec0003800000 */
.L_x_37493:
[----:B------:R-:W2:Y:S01]  /*1c20*/  LDL R13, [R1+0x148] ;  /* 0x00014800010d7983 */ /* 0x000ea20000100800 */
[----:B-----5:R-:W-:-:S05]  /*1c30*/  HADD2.F32 R12, -RZ, R115.H0_H0 ;  /* 0x20000073ff0c7230 */ /* 0x020fca0000004100 */
[----:B------:R-:W-:-:S04]  /*1c40*/  FMUL.FTZ R12, R12, UR8 ;  /* 0x000000080c0c7c20 */ /* 0x000fc80008410000 */
[----:B--2---:R-:W-:Y:S01]  /*1c50*/  FMUL.FTZ R12, R13, R12 ;  /* 0x0000000c0d0c7220 */ /* 0x004fe20000410000 */
[----:B------:R-:W-:-:S05]  /*1c60*/  @P2 HADD2.F32 R13, -RZ, R119.H0_H0 ;  /* 0x20000077ff0d2230 */ /* 0x000fca0000004100 */
[----:B------:R-:W-:-:S07]  /*1c70*/  @P2 FADD.FTZ R12, R13, R12 ;  /* 0x0000000c0d0c2221 */ /* 0x000fce0000010000 */
.L_x_37494:
[----:B------:R-:W-:Y:S05]  /*1c80*/  BSYNC B1 ;  /* 0x0000000000017941 */ /* 0x000fea0003800000 */
.L_x_37492:
[----:B------:R-:W-:Y:S04]  /*1c90*/  BSSY B1, `(.L_x_37495) ;  /* 0x000000c000017945 */ /* 0x000fe80003800000 */
[----:B------:R-:W-:Y:S05]  /*1ca0*/  @P3 BRA `(.L_x_37496) ;  /* 0x0000000000103947 */ /* 0x000fea0003800000 */
[----:B------:R-:W-:Y:S01]  /*1cb0*/  HFMA2.MMA R13, -RZ, RZ, 0, 0 ;  /* 0x00000000ff0d7435 */ /* 0x000fe200000001ff */
[----:B------:R-:W-:Y:S10]  /*1cc0*/  @!P2 BRA `(.L_x_37497) ;  /* 0x000000000020a947 */ /* 0x000ff40003800000 */
[----:B-----5:R-:W-:Y:S01]  /*1cd0*/  HADD2.F32 R13, -RZ, R119.H1_H1 ;  /* 0x30000077ff0d7230 */ /* 0x020fe20000004100 */
[----:B------:R-:W-:Y:S06]  /*1ce0*/  BRA `(.L_x_37497) ;  /* 0x0000000000187947 */ /* 0x000fec0003800000 */
.L_x_37496:
[----:B------:R-:W2:Y:S01]  /*1cf0*/  LDL R120, [R1+0x14c] ;  /* 0x00014c0001787983 */ /* 0x000ea20000100800 */
[----:B-----5:R-:W-:-:S05]  /*1d00*/  HADD2.F32 R13, -RZ, R115.H1_H1 ;  /* 0x30000073ff0d7230 */ /* 0x020fca0000004100 */
[----:B------:R-:W-:-:S04]  /*1d10*/  FMUL.FTZ R13, R13, UR8 ;  /* 0x000000080d0d7c20 */ /* 0x000fc80008410000 */
[----:B--2---:R-:W-:Y:S01]  /*1d20*/  FMUL.FTZ R13, R120, R13 ;  /* 0x0000000d780d7220 */ /* 0x004fe20000410000 */
[----:B------:R-:W-:-:S05]  /*1d30*/  @P2 HADD2.F32 R120, -RZ, R119.H1_H1 ;  /* 0x30000077ff782230 */ /* 0x000fca0000004100 */
[----:B------:R-:W-:-:S07]  /*1d40*/  @P2 FADD.FTZ R13, R120, R13 ;  /* 0x0000000d780d2221 */ /* 0x000fce0000010000 */
.L_x_37497:
[----:B------:R-:W-:Y:S05]  /*1d50*/  BSYNC B1 ;  /* 0x0000000000017941 */ /* 0x000fea0003800000 */
.L_x_37495:
        /* <DEDUP_REMOVED lines=9> */
.L_x_37473:
[----:B------:R-:W-:Y:S05]  /*1df0*/  BSYNC B0 ;  /* 0x0000000000007941 */ /* 0x000fea0003800000 */
.L_x_37472:
        /* <DEDUP_REMOVED lines=18> */
.L_x_37501:
[----:B------:R-:W2:Y:S01]  /*1f20*/  LDL R15, [R1+0x110] ;  /* 0x00011000010f7983 */ /* 0x000ea20000100800 */
[----:B-----5:R-:W-:-:S05]  /*1f30*/  HADD2.F32 R14, -RZ, R112.H0_H0 ;  /* 0x20000070ff0e7230 */ /* 0x020fca0000004100 */
[----:B------:R-:W-:-:S04]  /*1f40*/  FMUL.FTZ R14, R14, UR8 ;  /* 0x000000080e0e7c20 */ /* 0x000fc80008410000 */
[----:B--2---:R-:W-:Y:S01]  /*1f50*/  FMUL.FTZ R14, R15, R14 ;  /* 0x0000000e0f0e7220 */ /* 0x004fe20000410000 */
[----:B------:R-:W-:-:S05]  /*1f60*/  @P2 HADD2.F32 R15, -RZ, R116.H0_H0 ;  /* 0x20000074ff0f2230 */ /* 0x000fca0000004100 */
[----:B------:R-:W-:-:S07]  /*1f70*/  @P2 FADD.FTZ R14, R15, R14 ;  /* 0x0000000e0f0e2221 */ /* 0x000fce0000010000 */
.L_x_37502:
[----:B------:R-:W-:Y:S05]  /*1f80*/  BSYNC B1 ;  /* 0x0000000000017941 */ /* 0x000fea0003800000 */
.L_x_37500:
[----:B------:R-:W-:Y:S04]  /*1f90*/  BSSY B1, `(.L_x_37503) ;  /* 0x000000c000017945 */ /* 0x000fe80003800000 */
[----:B------:R-:W-:Y:S05]  /*1fa0*/  @P3 BRA `(.L_x_37504) ;  /* 0x0000000000103947 */ /* 0x000fea0003800000 */
[----:B------:R-:W-:Y:S01]  /*1fb0*/  HFMA2.MMA R15, -RZ, RZ, 0, 0 ;  /* 0x00000000ff0f7435 */ /* 0x000fe200000001ff */
[----:B------:R-:W-:Y:S10]  /*1fc0*/  @!P2 BRA `(.L_x_37505) ;  /* 0x000000000020a947 */ /* 0x000ff40003800000 */
[----:B-----5:R-:W-:Y:S01]  /*1fd0*/  HADD2.F32 R15, -RZ, R116.H1_H1 ;  /* 0x30000074ff0f7230 */ /* 0x020fe20000004100 */
[----:B------:R-:W-:Y:S06]  /*1fe0*/  BRA `(.L_x_37505) ;  /* 0x0000000000187947 */ /* 0x000fec0003800000 */
.L_x_37504:
[----:B------:R-:W2:Y:S01]  /*1ff0*/  LDL R16, [R1+0x114] ;  /* 0x0001140001107983 */ /* 0x000ea20000100800 */
[----:B-----5:R-:W-:-:S05]  /*2000*/  HADD2.F32 R15, -RZ, R112.H1_H1 ;  /* 0x30000070ff0f7230 */ /* 0x020fca0000004100 */
[----:B------:R-:W-:-:S04]  /*2010*/  FMUL.FTZ R15, R15, UR8 ;  /* 0x000000080f0f7c20 */ /* 0x000fc80008410000 */
[----:B--2---:R-:W-:Y:S01]  /*2020*/  FMUL.FTZ R15, R16, R15 ;  /* 0x0000000f100f7220 */ /* 0x004fe20000410000 */
[----:B------:R-:W-:-:S05]  /*2030*/  @P2 HADD2.F32 R16, -RZ, R116.H1_H1 ;  /* 0x30000074ff102230 */ /* 0x000fca0000004100 */
[----:B------:R-:W-:-:S07]  /*2040*/  @P2 FADD.FTZ R15, R16, R15 ;  /* 0x0000000f100f2221 */ /* 0x000fce0000010000 */
.L_x_37505:
[----:B------:R-:W-:Y:S05]  /*2050*/  BSYNC B1 ;  /* 0x0000000000017941 */ /* 0x000fea0003800000 */
.L_x_37503:
[----:B------:R-:W-:Y:S04]  /*2060*/  BSSY B1, `(.L_x_37506) ;  /* 0x000000c000017945 */ /* 0x000fe80003800000 */
[----:B------:R-:W-:Y:S05]  /*2070*/  @P3 BRA `(.L_x_37507) ;  /* 0x0000000000103947 */ /* 0x000fea0003800000 */
[----:B------:R-:W-:Y:S01]  /*2080*/  MOV R16, RZ ;  /* 0x000000ff00107202 */ /* 0x000fe20000000f00 */
[----:B------:R-:W-:Y:S06]  /*2090*/  @!P2 BRA `(.L_x_37508) ;  /* 0x000000000020a947 */ /* 0x000fec0003800000 */
[----:B-----5:R-:W-:Y:S01]  /*20a0*/  HADD2.F32 R16, -RZ, R117.H0_H0 ;  /* 0x20000075ff107230 */ /* 0x020fe20000004100 */
[----:B------:R-:W-:Y:S06]  /*20b0*/  BRA `(.L_x_37508) ;  /* 0x0000000000187947 */ /* 0x000fec0003800000 */
.L_x_37507:
[----:B------:R-:W2:Y:S01]  /*20c0*/  LDL R17, [R1+0x118] ;  /* 0x0001180001117983 */ /* 0x000ea20000100800 */
[----:B-----5:R-:W-:-:S05]  /*20d0*/  HADD2.F32 R16, -RZ, R113.H0_H0 ;  /* 0x20000071ff107230 */ /* 0x020fca0000004100 */
[----:B------:R-:W-:-:S04]  /*20e0*/  FMUL.FTZ R16, R16, UR8 ;  /* 0x0000000810107c20 */ /* 0x000fc80008410000 */
[----:B--2---:R-:W-:Y:S01]  /*20f0*/  FMUL.FTZ R16, R17, R16 ;  /* 0x0000001011107220 */ /* 0x004fe20000410000 */
[----:B------:R-:W-:-:S05]  /*2100*/  @P2 HADD2.F32 R17, -RZ, R117.H0_H0 ;  /* 0x20000075ff112230 */ /* 0x000fca0000004100 */
[----:B------:R-:W-:-:S07]  /*2110*/  @P2 FADD.FTZ R16, R17, R16 ;  /* 0x0000001011102221 */ /* 0x000fce0000010000 */
.L_x_37508:
[----:B------:R-:W-:Y:S05]  /*2120*/  BSYNC B1 ;  /* 0x0000000000017941 */ /* 0x000fea0003800000 */
.L_x_37506:
[----:B------:R-:W-:Y:S04]  /*2130*/  BSSY B1, `(.L_x_37509) ;  /* 0x000000c000017945 */ /* 0x000fe80003800000 */
[----:B------:R-:W-:Y:S05]  /*2140*/  @P3 BRA `(.L_x_37510) ;  /* 0x0000000000103947 */ /* 0x000fea0003800000 */
[----:B------:R-:W-:Y:S01]  /*2150*/  HFMA2.MMA R17, -RZ, RZ, 0, 0 ;  /* 0x00000000ff117435 */ /* 0x000fe200000001ff */
[----:B------:R-:W-:Y:S10]  /*2160*/  @!P2 BRA `(.L_x_37511) ;  /* 0x000000000020a947 */ /* 0x000ff40003800000 */
[----:B-----5:R-:W-:Y:S01]  /*2170*/  HADD2.F32 R17, -RZ, R117.H1_H1 ;  /* 0x30000075ff117230 */ /* 0x020fe20000004100 */
[----:B------:R-:W-:Y:S06]  /*2180*/  BRA `(.L_x_37511) ;  /* 0x0000000000187947 */ /* 0x000fec0003800000 */
.L_x_37510:
[----:B------:R-:W2:Y:S01]  /*2190*/  LDL R18, [R1+0x11c] ;  /* 0x00011c0001127983 */ /* 0x000ea20000100800 */
[----:B-----5:R-:W-:-:S05]  /*21a0*/  HADD2.F32 R17, -RZ, R113.H1_H1 ;  /* 0x30000071ff117230 */ /* 0x020fca0000004100 */
[----:B------:R-:W-:-:S04]  /*21b0*/  FMUL.FTZ R17, R17, UR8 ;  /* 0x0000000811117c20 */ /* 0x000fc80008410000 */
[----:B--2---:R-:W-:Y:S01]  /*21c0*/  FMUL.FTZ R17, R18, R17 ;  /* 0x0000001112117220 */ /* 0x004fe20000410000 */
[----:B------:R-:W-:-:S05]  /*21d0*/  @P2 HADD2.F32 R18, -RZ, R117.H1_H1 ;  /* 0x30000075ff122230 */ /* 0x000fca0000004100 */
[----:B------:R-:W-:-:S07]  /*21e0*/  @P2 FADD.FTZ R17, R18, R17 ;  /* 0x0000001112112221 */ /* 0x000fce0000010000 */
.L_x_37511:
[----:B------:R-:W-:Y:S05]  /*21f0*/  BSYNC B1 ;  /* 0x0000000000017941 */ /* 0x000fea0003800000 */
.L_x_37509:
[----:B------:R-:W-:Y:S04]  /*2200*/  BSSY B1, `(.L_x_37512) ;  /* 0x000000c000017945 */ /* 0x000fe80003800000 */
[----:B------:R-:W-:Y:S05]  /*2210*/  @P3 BRA `(.L_x_37513) ;  /* 0x0000000000103947 */ /* 0x000fea0003800000 */
[----:B------:R-:W-:Y:S01]  /*2220*/  MOV R18, RZ ;  /* 0x000000ff00127202 */ /* 0x000fe20000000f00 */
[----:B------:R-:W-:Y:S06]  /*2230*/  @!P2 BRA `(.L_x_37514) ;  /* 0x000000000020a947 */ /* 0x000fec0003800000 */
[----:B-----5:R-:W-:Y:S01]  /*2240*/  HADD2.F32 R18, -RZ, R118.H0_H0 ;  /* 0x20000076ff127230 */ /* 0x020fe20000004100 */
[----:B------:R-:W-:Y:S06]  /*2250*/  BRA `(.L_x_37514) ;  /* 0x0000000000187947 */ /* 0x000fec0003800000 */
.L_x_37513:
[----:B------:R-:W2:Y:S01]  /*2260*/  LDL R19, [R1+0x120] ;  /* 0x0001200001137983 */ /* 0x000ea20000100800 */
[----:B-----5:R-:W-:-:S05]  /*2270*/  HADD2.F32 R18, -RZ, R114.H0_H0 ;  /* 0x20000072ff127230 */ /* 0x020fca0000004100 */
[----:B------:R-:W-:-:S04]  /*2280*/  FMUL.FTZ R18, R18, UR8 ;  /* 0x0000000812127c20 */ /* 0x000fc80008410000 */
[----:B--2---:R-:W-:Y:S01]  /*2290*/  FMUL.FTZ R18, R19, R18 ;  /* 0x0000001213127220 */ /* 0x004fe20000410000 */
[----:B------:R-:W-:-:S05]  /*22a0*/  @P2 HADD2.F32 R19, -RZ, R118.H0_H0 ;  /* 0x20000076ff132230 */ /* 0x000fca0000004100 */
[----:B------:R-:W-:-:S07]  /*22b0*/  @P2 FADD.FTZ R18, R19, R18 ;  /* 0x0000001213122221 */ /* 0x000fce0000010000 */
.L_x_37514:
[----:B------:R-:W-:Y:S05]  /*22c0*/  BSYNC B1 ;  /* 0x0000000000017941 */ /* 0x000fea0003800000 */
.L_x_37512:
[----:B------:R-:W-:Y:S04]  /*22d0*/  BSSY B1, `(.L_x_37515) ;  /* 0x000000c000017945 */ /* 0x000fe80003800000 */
[----:B------:R-:W-:Y:S05]  /*22e0*/  @P3 BRA `(.L_x_37516) ;  /* 0x0000000000103947 */ /* 0x000fea0003800000 */
[----:B------:R-:W-:Y:S01]  /*22f0*/  HFMA2.MMA R19, -RZ, RZ, 0, 0 ;  /* 0x00000000ff137435 */ /* 0x000fe200000001ff */
[----:B------:R-:W-:Y:S10]  /*2300*/  @!P2 BRA `(.L_x_37517) ;  /* 0x000000000020a947 */ /* 0x000ff40003800000 */
[----:B-----5:R-:W-:Y:S01]  /*2310*/  HADD2.F32 R19, -RZ, R118.H1_H1 ;  /* 0x30000076ff137230 */ /* 0x020fe20000004100 */
[----:B------:R-:W-:Y:S06]  /*2320*/  BRA `(.L_x_37517) ;  /* 0x0000000000187947 */ /* 0x000fec0003800000 */
.L_x_37516:
[----:B------:R-:W2:Y:S01]  /*2330*/  LDL R20, [R1+0x124] ;  /* 0x0001240001147983 */ /* 0x000ea20000100800 */
[----:B-----5:R-:W-:-:S05]  /*2340*/  HADD2.F32 R19, -RZ, R114.H1_H1 ;  /* 0x30000072ff137230 */ /* 0x020fca0000004100 */
[----:B------:R-:W-:-:S04]  /*2350*/  FMUL.FTZ R19, R19, UR8 ;  /* 0x0000000813137c20 */ /* 0x000fc80008410000 */
[----:B--2---:R-:W-:Y:S01]  /*2360*/  FMUL.FTZ R19, R20, R19 ;  /* 0x0000001314137220 */ /* 0x004fe20000410000 */
[----:B------:R-:W-:-:S05]  /*2370*/  @P2 HADD2.F32 R20, -RZ, R118.H1_H1 ;  /* 0x30000076ff142230 */ /* 0x000fca0000004100 */
[----:B------:R-:W-:-:S07]  /*2380*/  @P2 FADD.FTZ R19, R20, R19 ;  /* 0x0000001314132221 */ /* 0x000fce0000010000 */
.L_x_37517:
[----:B------:R-:W-:Y:S05]  /*2390*/  BSYNC B1 ;  /* 0x0000000000017941 */ /* 0x000fea0003800000 */
.L_x_37515:
[----:B------:R-:W-:Y:S04]  /*23a0*/  BSSY B1, `(.L_x_37518) ;  /* 0x000000c000017945 */ /* 0x000fe80003800000 */
[----:B------:R-:W-:Y:S05]  /*23b0*/  @P3 BRA `(.L_x_37519) ;  /* 0x0000000000103947 */ /* 0x000fea0003800000 */
[----:B------:R-:W-:Y:S01]  /*23c0*/  MOV R20, RZ ;  /* 0x000000ff00147202 */ /* 0x000fe20000000f00 */
[----:B------:R-:W-:Y:S06]  /*23d0*/  @!P2 BRA `(.L_x_37520) ;  /* 0x000000000020a947 */ /* 0x000fec0003800000 */
[----:B-----5:R-:W-:Y:S01]  /*23e0*/  HADD2.F32 R20, -RZ, R119.H0_H0 ;  /* 0x20000077ff147230 */ /* 0x020fe20000004100 */
[----:B------:R-:W-:Y:S06]  /*23f0*/  BRA `(.L_x_37520) ;  /* 0x0000000000187947 */ /* 0x000fec0003800000 */
.L_x_37519:
[----:B------:R-:W2:Y:S01]  /*2400*/  LDL R21, [R1+0x128] ;  /* 0x0001280001157983 */ /* 0x000ea20000100800 */
[----:B-----5:R-:W-:-:S05]  /*2410*/  HADD2.F32 R20, -RZ, R115.H0_H0 ;  /* 0x20000073ff147230 */ /* 0x020fca0000004100 */
[----:B------:R-:W-:-:S04]  /*2420*/  FMUL.FTZ R20, R20, UR8 ;  /* 0x0000000814147c20 */ /* 0x000fc80008410000 */
[----:B--2---:R-:W-:Y:S01]  /*2430*/  FMUL.FTZ R20, R21, R20 ;  /* 0x0000001415147220 */ /* 0x004fe20000410000 */
[----:B------:R-:W-:-:S05]  /*2440*/  @P2 HADD2.F32 R21, -RZ, R119.H0_H0 ;  /* 0x20000077ff152230 */ /* 0x000fca0000004100 */
[----:B------:R-:W-:-:S07]  /*2450*/  @P2 FADD.FTZ R20, R21, R20 ;  /* 0x0000001415142221 */ /* 0x000fce0000010000 */
.L_x_37520:
[----:B------:R-:W-:Y:S05]  /*2460*/  BSYNC B1 ;  /* 0x0000000000017941 */ /* 0x000fea0003800000 */
.L_x_37518:
[----:B------:R-:W-:Y:S04]  /*2470*/  BSSY B1, `(.L_x_37521) ;  /* 0x000000c000017945 */ /* 0x000fe80003800000 */
[----:B------:R-:W-:Y:S05]  /*2480*/  @P3 BRA `(.L_x_37522) ;  /* 0x0000000000103947 */ /* 0x000fea0003800000 */
[----:B------:R-:W-:Y:S01]  /*2490*/  HFMA2.MMA R21, -RZ, RZ, 0, 0 ;  /* 0x00000000ff157435 */ /* 0x000fe200000001ff */
[----:B------:R-:W-:Y:S10]  /*24a0*/  @!P2 BRA `(.L_x_37523) ;  /* 0x000000000020a947 */ /* 0x000ff40003800000 */
[----:B-----5:R-:W-:Y:S01]  /*24b0*/  HADD2.F32 R21, -RZ, R119.H1_H1 ;  /* 0x30000077ff157230 */ /* 0x020fe20000004100 */
[----:B------:R-:W-:Y:S06]  /*24c0*/  BRA `(.L_x_37523) ;  /* 0x0000000000187947 */ /* 0x000fec0003800000 */
.L_x_37522:
[----:B0-----:R-:W2:Y:S01]  /*24d0*/  LDL R120, [R1+0x12c] ;  /* 0x00012c0001787983 */ /* 0x001ea20000100800 */
[----:B-----5:R-:W-:-:S05]  /*24e0*/  HADD2.F32 R21, -RZ, R115.H1_H1 ;  /* 0x30000073ff157230 */ /* 0x020fca0000004100 */
[----:B------:R-:W-:-:S04]  /*24f0*/  FMUL.FTZ R21, R21, UR8 ;  /* 0x0000000815157c20 */ /* 0x000fc80008410000 */
[----:B--2---:R-:W-:Y:S01]  /*2500*/  FMUL.FTZ R21, R120, R21 ;  /* 0x0000001578157220 */ /* 0x004fe20000410000 */
[----:B------:R-:W-:-:S05]  /*2510*/  @P2 HADD2.F32 R120, -RZ, R119.H1_H1 ;  /* 0x30000077ff782230 */ /* 0x000fca0000004100 */
[----:B------:R-:W-:-:S07]  /*2520*/  @P2 FADD.FTZ R21, R120, R21 ;  /* 0x0000001578152221 */ /* 0x000fce0000010000 */
.L_x_37523:
[----:B------:R-:W-:Y:S05]  /*2530*/  BSYNC B1 ;  /* 0x0000000000017941 */ /* 0x000fea0003800000 */
.L_x_37521:
        /* <DEDUP_REMOVED lines=9> */
.L_x_37499:
[----:B------:R-:W-:Y:S05]  /*25d0*/  BSYNC B0 ;  /* 0x0000000000007941 */ /* 0x000fea0003800000 */
.L_x_37498:
        /* <DEDUP_REMOVED lines=18> */
.L_x_37527:
[----:B------:R-:W2:Y:S01]  /*2700*/  LDL R23, [R1+0xf0] ;  /* 0x0000f00001177983 */ /* 0x000ea20000100800 */
[----:B-----5:R-:W-:-:S05]  /*2710*/  HADD2.F32 R22, -RZ, R112.H0_H0 ;  /* 0x20000070ff167230 */ /* 0x020fca0000004100 */
[----:B------:R-:W-:-:S04]  /*2720*/  FMUL.FTZ R22, R22, UR8 ;  /* 0x0000000816167c20 */ /* 0x000fc80008410000 */
[----:B--2---:R-:W-:Y:S01]  /*2730*/  FMUL.FTZ R22, R23, R22 ;  /* 0x0000001617167220 */ /* 0x004fe20000410000 */
[----:B------:R-:W-:-:S05]  /*2740*/  @P2 HADD2.F32 R23, -RZ, R116.H0_H0 ;  /* 0x20000074ff172230 */ /* 0x000fca0000004100 */
[----:B------:R-:W-:-:S07]  /*2750*/  @P2 FADD.FTZ R22, R23, R22 ;  /* 0x0000001617162221 */ /* 0x000fce0000010000 */
.L_x_37528:
[----:B------:R-:W-:Y:S05]  /*2760*/  BSYNC B1 ;  /* 0x0000000000017941 */ /* 0x000fea0003800000 */
.L_x_37526:
[----:B------:R-:W-:Y:S04]  /*2770*/  BSSY B1, `(.L_x_37529) ;  /* 0x000000c000017945 */ /* 0x000fe80003800000 */
[----:B------:R-:W-:Y:S05]  /*2780*/  @P3 BRA `(.L_x_37530) ;  /* 0x0000000000103947 */ /* 0x000fea0003800000 */
[----:B------:R-:W-:Y:S01]  /*2790*/  HFMA2.MMA R23, -RZ, RZ, 0, 0 ;  /* 0x00000000ff177435 */ /* 0x000fe200000001ff */
[----:B------:R-:W-:Y:S10]  /*27a0*/  @!P2 BRA `(.L_x_37531) ;  /* 0x000000000020a947 */ /* 0x000ff40003800000 */
[----:B-----5:R-:W-:Y:S01]  /*27b0*/  HADD2.F32 R23, -RZ, R116.H1_H1 ;  /* 0x30000074ff177230 */ /* 0x020fe20000004100 */
[----:B------:R-:W-:Y:S06]  /*27c0*/  BRA `(.L_x_37531) ;  /* 0x0000000000187947 */ /* 0x000fec0003800000 */
.L_x_37530:
[----:B------:R-:W2:Y:S01]  /*27d0*/  LDL R24, [R1+0xf4] ;  /* 0x0000f40001187983 */ /* 0x000ea20000100800 */
[----:B-----5:R-:W-:-:S05]  /*27e0*/  HADD2.F32 R23, -RZ, R112.H1_H1 ;  /* 0x30000070ff177230 */ /* 0x020fca0000004100 */
[----:B------:R-:W-:-:S04]  /*27f0*/  FMUL.FTZ R23, R23, UR8 ;  /* 0x0000000817177c20 */ /* 0x000fc80008410000 */
[----:B--2---:R-:W-:Y:S01]  /*2800*/  FMUL.FTZ R23, R24, R23 ;  /* 0x0000001718177220 */ /* 0x004fe20000410000 */
[----:B------:R-:W-:-:S05]  /*2810*/  @P2 HADD2.F32 R24, -RZ, R116.H1_H1 ;  /* 0x30000074ff182230 */ /* 0x000fca0000004100 */
[----:B------:R-:W-:-:S07]  /*2820*/  @P2 FADD.FTZ R23, R24, R23 ;  /* 0x0000001718172221 */ /* 0x000fce0000010000 */
.L_x_37531:
[----:B------:R-:W-:Y:S05]  /*2830*/  BSYNC B1 ;  /* 0x0000000000017941 */ /* 0x000fea0003800000 */
.L_x_37529:
[----:B------:R-:W-:Y:S04]  /*2840*/  BSSY B1, `(.L_x_37532) ;  /* 0x000000c000017945 */ /* 0x000fe80003800000 */
[----:B------:R-:W-:Y:S05]  /*2850*/  @P3 BRA `(.L_x_37533) ;  /* 0x0000000000103947 */ /* 0x000fea0003800000 */
[----:B------:R-:W-:Y:S01]  /*2860*/  MOV R24, RZ ;  /* 0x000000ff00187202 */ /* 0x000fe20000000f00 */
[----:B------:R-:W-:Y:S06]  /*2870*/  @!P2 BRA `(.L_x_37534) ;  /* 0x000000000020a947 */ /* 0x000fec0003800000 */
[----:B-----5:R-:W-:Y:S01]  /*2880*/  HADD2.F32 R24, -RZ, R117.H0_H0 ;  /* 0x20000075ff187230 */ /* 0x020fe20000004100 */
[----:B------:R-:W-:Y:S06]  /*2890*/  BRA `(.L_x_37534) ;  /* 0x0000000000187947 */ /* 0x000fec0003800000 */
.L_x_37533:
[----:B------:R-:W2:Y:S01]  /*28a0*/  LDL R25, [R1+0xf8] ;  /* 0x0000f80001197983 */ /* 0x000ea20000100800 */
[----:B-----5:R-:W-:-:S05]  /*28b0*/  HADD2.F32 R24, -RZ, R113.H0_H0 ;  /* 0x20000071ff187230 */ /* 0x020fca0000004100 */
[----:B------:R-:W-:-:S04]  /*28c0*/  FMUL.FTZ R24, R24, UR8 ;  /* 0x0000000818187c20 */ /* 0x000fc80008410000 */
[----:B--2---:R-:W-:Y:S01]  /*28d0*/  FMUL.FTZ R24, R25, R24 ;  /* 0x0000001819187220 */ /* 0x004fe20000410000 */
[----:B------:R-:W-:-:S05]  /*28e0*/  @P2 HADD2.F32 R25, -RZ, R117.H0_H0 ;  /* 0x20000075ff192230 */ /* 0x000fca0000004100 */
[----:B------:R-:W-:-:S07]  /*28f0*/  @P2 FADD.FTZ R24, R25, R24 ;  /* 0x0000001819182221 */ /* 0x000fce0000010000 */
.L_x_37534:
[----:B------:R-:W-:Y:S05]  /*2900*/  BSYNC B1 ;  /* 0x0000000000017941 */ /* 0x000fea0003800000 */
.L_x_37532:
[----:B------:R-:W-:Y:S04]  /*2910*/  BSSY B1, `(.L_x_37535) ;  /* 0x000000c000017945 */ /* 0x000fe80003800000 */
[----:B------:R-:W-:Y:S05]  /*2920*/  @P3 BRA `(.L_x_37536) ;  /* 0x0000000000103947 */ /* 0x000fea0003800000 */
[----:B------:R-:W-:Y:S01]  /*2930*/  HFMA2.MMA R25, -RZ, RZ, 0, 0 ;  /* 0x00000000ff197435 */ /* 0x000fe200000001ff */
[----:B------:R-:W-:Y:S10]  /*2940*/  @!P2 BRA `(.L_x_37537) ;  /* 0x000000000020a947 */ /* 0x000ff40003800000 */
[----:B-----5:R-:W-:Y:S01]  /*2950*/  HADD2.F32 R25, -RZ, R117.H1_H1 ;  /* 0x30000075ff197230 */ /* 0x020fe20000004100 */
[----:B------:R-:W-:Y:S06]  /*2960*/  BRA `(.L_x_37537) ;  /* 0x0000000000187947 */ /* 0x000fec0003800000 */
.L_x_37536:
[----:B------:R-:W2:Y:S01]  /*2970*/  LDL R26, [R1+0xfc] ;  /* 0x0000fc00011a7983 */ /* 0x000ea20000100800 */
[----:B-----5:R-:W-:-:S05]  /*2980*/  HADD2.F32 R25, -RZ, R113.H1_H1 ;  /* 0x30000071ff197230 */ /* 0x020fca0000004100 */
[----:B------:R-:W-:-:S04]  /*2990*/  FMUL.FTZ R25, R25, UR8 ;  /* 0x0000000819197c20 */ /* 0x000fc80008410000 */
[----:B--2---:R-:W-:Y:S01]  /*29a0*/  FMUL.FTZ R25, R26, R25 ;  /* 0x000000191a197220 */ /* 0x004fe20000410000 */
[----:B------:R-:W-:-:S05]  /*29b0*/  @P2 HADD2.F32 R26, -RZ, R117.H1_H1 ;  /* 0x30000075ff1a2230 */ /* 0x000fca0000004100 */
[----:B------:R-:W-:-:S07]  /*29c0*/  @P2 FADD.FTZ R25, R26, R25 ;  /* 0x000000191a192221 */ /* 0x000fce0000010000 */
.L_x_37537:
[----:B------:R-:W-:Y:S05]  /*29d0*/  BSYNC B1 ;  /* 0x0000000000017941 */ /* 0x000fea0003800000 */
.L_x_37535:
[----:B------:R-:W-:Y:S04]  /*29e0*/  BSSY B1, `(.L_x_37538) ;  /* 0x000000c000017945 */ /* 0x000fe80003800000 */
[----:B------:R-:W-:Y:S05]  /*29f0*/  @P3 BRA `(.L_x_37539) ;  /* 0x0000000000103947 */ /* 0x000fea0003800000 */
[----:B------:R-:W-:Y:S01]  /*2a00*/  MOV R26, RZ ;  /* 0x000000ff001a7202 */ /* 0x000fe20000000f00 */
[----:B------:R-:W-:Y:S06]  /*2a10*/  @!P2 BRA `(.L_x_37540) ;  /* 0x000000000020a947 */ /* 0x000fec0003800000 */
[----:B-----5:R-:W-:Y:S01]  /*2a20*/  HADD2.F32 R26, -RZ, R118.H0_H0 ;  /* 0x20000076ff1a7230 */ /* 0x020fe20000004100 */
[----:B------:R-:W-:Y:S06]  /*2a30*/  BRA `(.L_x_37540) ;  /* 0x0000000000187947 */ /* 0x000fec0003800000 */
.L_x_37539:
[----:B------:R-:W2:Y:S01]  /*2a40*/  LDL R27, [R1+0x100] ;  /* 0x00010000011b7983 */ /* 0x000ea20000100800 */
[----:B-----5:R-:W-:-:S05]  /*2a50*/  HADD2.F32 R26, -RZ, R114.H0_H0 ;  /* 0x20000072ff1a7230 */ /* 0x020fca0000004100 */
[----:B------:R-:W-:-:S04]  /*2a60*/  FMUL.FTZ R26, R26, UR8 ;  /* 0x000000081a1a7c20 */ /* 0x000fc80008410000 */
[----:B--2---:R-:W-:Y:S01]  /*2a70*/  FMUL.FTZ R26, R27, R26 ;  /* 0x0000001a1b1a7220 */ /* 0x004fe20000410000 */
[----:B------:R-:W-:-:S05]  /*2a80*/  @P2 HADD2.F32 R27, -RZ, R118.H0_H0 ;  /* 0x20000076ff1b2230 */ /* 0x000fca0000004100 */
[----:B------:R-:W-:-:S07]  /*2a90*/  @P2 FADD.FTZ R26, R27, R26 ;  /* 0x0000001a1b1a2221 */ /* 0x000fce0000010000 */
.L_x_37540:
[----:B------:R-:W-:Y:S05]  /*2aa0*/  BSYNC B1 ;  /* 0x0000000000017941 */ /* 0x000fea0003800000 */
.L_x_37538:
[----:B------:R-:W-:Y:S04]  /*2ab0*/  BSSY B1, `(.L_x_37541) ;  /* 0x000000c000017945 */ /* 0x000fe80003800000 */
[----:B------:R-:W-:Y:S05]  /*2ac0*/  @P3 BRA `(.L_x_37542) ;  /* 0x0000000000103947 */ /* 0x000fea0003800000 */
[----:B------:R-:W-:Y:S01]  /*2ad0*/  HFMA2.MMA R27, -RZ, RZ, 0, 0 ;  /* 0x00000000ff1b7435 */ /* 0x000fe200000001ff */
[----:B------:R-:W-:Y:S10]  /*2ae0*/  @!P2 BRA `(.L_x_37543) ;  /* 0x000000000020a947 */ /* 0x000ff40003800000 */
[----:B-----5:R-:W-:Y:S01]  /*2af0*/  HADD2.F32 R27, -RZ, R118.H1_H1 ;  /* 0x30000076ff1b7230 */ /* 0x020fe20000004100 */
[----:B------:R-:W-:Y:S06]  /*2b00*/  BRA `(.L_x_37543) ;  /* 0x0000000000187947 */ /* 0x000fec0003800000 */
.L_x_37542:
[----:B------:R-:W2:Y:S01]  /*2b10*/  LDL R28, [R1+0x104] ;  /* 0x00010400011c7983 */ /* 0x000ea20000100800 */
[----:B-----5:R-:W-:-:S05]  /*2b20*/  HADD2.F32 R27, -RZ, R114.H1_H1 ;  /* 0x30000072ff1b7230 */ /* 0x020fca0000004100 */
[----:B------:R-:W-:-:S04]  /*2b30*/  FMUL.FTZ R27, R27, UR8 ;  /* 0x000000081b1b7c20 */ /* 0x000fc80008410000 */
[----:B--2---:R-:W-:Y:S01]  /*2b40*/  FMUL.FTZ R27, R28, R27 ;  /* 0x0000001b1c1b7220 */ /* 0x004fe20000410000 */
[----:B------:R-:W-:-:S05]  /*2b50*/  @P2 HADD2.F32 R28, -RZ, R118.H1_H1 ;  /* 0x30000076ff1c2230 */ /* 0x000fca0000004100 */
[----:B------:R-:W-:-:S07]  /*2b60*/  @P2 FADD.FTZ R27, R28, R27 ;  /* 0x0000001b1c1b2221 */ /* 0x000fce0000010000 */
.L_x_37543:
[----:B------:R-:W-:Y:S05]  /*2b70*/  BSYNC B1 ;  /* 0x0000000000017941 */ /* 0x000fea0003800000 */
.L_x_37541:
[----:B------:R-:W-:Y:S04]  /*2b80*/  BSSY B1, `(.L_x_37544) ;  /* 0x000000c000017945 */ /* 0x000fe80003800000 */
[----:B------:R-:W-:Y:S05]  /*2b90*/  @P3 BRA `(.L_x_37545) ;  /* 0x0000000000103947 */ /* 0x000fea0003800000 */
[----:B------:R-:W-:Y:S01]  /*2ba0*/  MOV R28, RZ ;  /* 0x000000ff001c7202 */ /* 0x000fe20000000f00 */
[----:B------:R-:W-:Y:S06]  /*2bb0*/  @!P2 BRA `(.L_x_37546) ;  /* 0x000000000020a947 */ /* 0x000fec0003800000 */
[----:B-----5:R-:W-:Y:S01]  /*2bc0*/  HADD2.F32 R28, -RZ, R119.H0_H0 ;  /* 0x20000077ff1c7230 */ /* 0x020fe20000004100 */
[----:B------:R-:W-:Y:S06]  /*2bd0*/  BRA `(.L_x_37546) ;  /* 0x0000000000187947 */ /* 0x000fec0003800000 */
.L_x_37545:
[----:B------:R-:W2:Y:S01]  /*2be0*/  LDL R29, [R1+0x108] ;  /* 0x00010800011d7983 */ /* 0x000ea20000100800 */
[----:B-----5:R-:W-:-:S05]  /*2bf0*/  HADD2.F32 R28, -RZ, R115.H0_H0 ;  /* 0x20000073ff1c7230 */ /* 0x020fca0000004100 */
[----:B------:R-:W-:-:S04]  /*2c00*/  FMUL.FTZ R28, R28, UR8 ;  /* 0x000000081c1c7c20 */ /* 0x000fc80008410000 */
[----:B--2---:R-:W-:Y:S01]  /*2c10*/  FMUL.FTZ R28, R29, R28 ;  /* 0x0000001c1d1c7220 */ /* 0x004fe20000410000 */
[----:B------:R-:W-:-:S05]  /*2c20*/  @P2 HADD2.F32 R29, -RZ, R119.H0_H0 ;  /* 0x20000077ff1d2230 */ /* 0x000fca0000004100 */
[----:B------:R-:W-:-:S07]  /*2c30*/  @P2 FADD.FTZ R28, R29, R28 ;  /* 0x0000001c1d1c2221 */ /* 0x000fce0000010000 */
.L_x_37546:
[----:B------:R-:W-:Y:S05]  /*2c40*/  BSYNC B1 ;  /* 0x0000000000017941 */ /* 0x000fea0003800000 */
.L_x_37544:
[----:B------:R-:W-:Y:S04]  /*2c50*/  BSSY B1, `(.L_x_37547) ;  /* 0x000000c000017945 */ /* 0x000fe80003800000 */
[----:B------:R-:W-:Y:S05]  /*2c60*/  @P3 BRA `(.L_x_37548) ;  /* 0x0000000000103947 */ /* 0x000fea0003800000 */
[----:B------:R-:W-:Y:S01]  /*2c70*/  HFMA2.MMA R29, -RZ, RZ, 0, 0 ;  /* 0x00000000ff1d7435 */ /* 0x000fe200000001ff */
[----:B------:R-:W-:Y:S10]  /*2c80*/  @!P2 BRA `(.L_x_37549) ;  /* 0x000000000020a947 */ /* 0x000ff40003800000 */
[----:B-----5:R-:W-:Y:S01]  /*2c90*/  HADD2.F32 R29, -RZ, R119.H1_H1 ;  /* 0x30000077ff1d7230 */ /* 0x020fe20000004100 */
[----:B------:R-:W-:Y:S06]  /*2ca0*/  BRA `(.L_x_37549) ;  /* 0x0000000000187947 */ /* 0x000fec0003800000 */
.L_x_37548:
[----:B01----:R-:W2:Y:S01]  /*2cb0*/  LDL R120, [R1+0x10c] ;  /* 0x00010c0001787983 */ /* 0x003ea20000100800 */
[----:B-----5:R-:W-:-:S05]  /*2cc0*/  HADD2.F32 R29, -RZ, R115.H1_H1 ;  /* 0x30000073ff1d7230 */ /* 0x020fca0000004100 */
[----:B------:R-:W-:-:S04]  /*2cd0*/  FMUL.FTZ R29, R29, UR8 ;  /* 0x000000081d1d7c20 */ /* 0x000fc80008410000 */
[----:B--2---:R-:W-:Y:S01]  /*2ce0*/  FMUL.FTZ R29, R120, R29 ;  /* 0x0000001d781d7220 */ /* 0x004fe20000410000 */
[----:B------:R-:W-:-:S05]  /*2cf0*/  @P2 HADD2.F32 R120, -RZ, R119.H1_H1 ;  /* 0x30000077ff782230 */ /* 0x000fca0000004100 */
[----:B------:R-:W-:-:S07]  /*2d00*/  @P2 FADD.FTZ R29, R120, R29 ;  /* 0x0000001d781d2221 */ /* 0x000fce0000010000 */
.L_x_37549:
[----:B------:R-:W-:Y:S05]  /*2d10*/  BSYNC B1 ;  /* 0x0000000000017941 */ /* 0x000fea0003800000 */
.L_x_37547:
        /* <DEDUP_REMOVED lines=9> */
.L_x_37525:
[----:B------:R-:W-:Y:S05]  /*2db0*/  BSYNC B0 ;  /* 0x0000000000007941 */ /* 0x000fea0003800000 */
.L_x_37524:
        /* <DEDUP_REMOVED lines=18> */
.L_x_37553:
[----:B------:R-:W2:Y:S01]  /*2ee0*/  LDL R31, [R1+0xd0] ;  /* 0x0000d000011f7983 */ /* 0x000ea20000100800 */
[----:B-----5:R-:W-:-:S05]  /*2ef0*/  HADD2.F32 R30, -RZ, R112.H0_H0 ;  /* 0x20000070ff1e7230 */ /* 0x020fca0000004100 */
[----:B------:R-:W-:-:S04]  /*2f00*/  FMUL.FTZ R30, R30, UR8 ;  /* 0x000000081e1e7c20 */ /* 0x000fc80008410000 */
[----:B--2---:R-:W-:Y:S01]  /*2f10*/  FMUL.FTZ R30, R31, R30 ;  /* 0x0000001e1f1e7220 */ /* 0x004fe20000410000 */
[----:B------:R-:W-:-:S05]  /*2f20*/  @P2 HADD2.F32 R31, -RZ, R116.H0_H0 ;  /* 0x20000074ff1f2230 */ /* 0x000fca0000004100 */
[----:B------:R-:W-:-:S07]  /*2f30*/  @P2 FADD.FTZ R30, R31, R30 ;  /* 0x0000001e1f1e2221 */ /* 0x000fce0000010000 */
.L_x_37554:
[----:B------:R-:W-:Y:S05]  /*2f40*/  BSYNC B1 ;  /* 0x0000000000017941 */ /* 0x000fea0003800000 */
.L_x_37552:
[----:B------:R-:W-:Y:S04]  /*2f50*/  BSSY B1, `(.L_x_37555) ;  /* 0x000000c000017945 */ /* 0x000fe80003800000 */
[----:B------:R-:W-:Y:S05]  /*2f60*/  @P3 BRA `(.L_x_37556) ;  /* 0x0000000000103947 */ /* 0x000fea0003800000 */
[----:B------:R-:W-:Y:S01]  /*2f70*/  HFMA2.MMA R31, -RZ, RZ, 0, 0 ;  /* 0x00000000ff1f7435 */ /* 0x000fe200000001ff */
[----:B------:R-:W-:Y:S10]  /*2f80*/  @!P2 BRA `(.L_x_37557) ;  /* 0x000000000020a947 */ /* 0x000ff40003800000 */
[----:B-----5:R-:W-:Y:S01]  /*2f90*/  HADD2.F32 R31, -RZ, R116.H1_H1 ;  /* 0x30000074ff1f7230 */ /* 0x020fe20000004100 */
[----:B------:R-:W-:Y:S06]  /*2fa0*/  BRA `(.L_x_37557) ;  /* 0x0000000000187947 */ /* 0x000fec0003800000 */
.L_x_37556:
[----:B------:R-:W2:Y:S01]  /*2fb0*/  LDL R32, [R1+0xd4] ;  /* 0x0000d40001207983 */ /* 0x000ea20000100800 */
[----:B-----5:R-:W-:-:S05]  /*2fc0*/  HADD2.F32 R31, -RZ, R112.H1_H1 ;  /* 0x30000070ff1f7230 */ /* 0x020fca0000004100 */
[----:B------:R-:W-:-:S04]  /*2fd0*/  FMUL.FTZ R31, R31, UR8 ;  /* 0x000000081f1f7c20 */ /* 0x000fc80008410000 */
[----:B--2---:R-:W-:Y:S01]  /*2fe0*/  FMUL.FTZ R31, R32, R31 ;  /* 0x0000001f201f7220 */ /* 0x004fe20000410000 */
[----:B------:R-:W-:-:S05]  /*2ff0*/  @P2 HADD2.F32 R32, -RZ, R116.H1_H1 ;  /* 0x30000074ff202230 */ /* 0x000fca0000004100 */
[----:B------:R-:W-:-:S07]  /*3000*/  @P2 FADD.FTZ R31, R32, R31 ;  /* 0x0000001f201f2221 */ /* 0x000fce0000010000 */
.L_x_37557:
[----:B------:R-:W-:Y:S05]  /*3010*/  BSYNC B1 ;  /* 0x0000000000017941 */ /* 0x000fea0003800000 */
.L_x_37555:
[----:B------:R-:W-:Y:S04]  /*3020*/  BSSY B1, `(.L_x_37558) ;  /* 0x000000c000017945 */ /* 0x000fe80003800000 */
[----:B------:R-:W-:Y:S05]  /*3030*/  @P3 BRA `(.L_x_37559) ;  /* 0x0000000000103947 */ /* 0x000fea0003800000 */
[----:B------:R-:W-:Y:S01]  /*3040*/  MOV R32, RZ ;  /* 0x000000ff00207202 */ /* 0x000fe20000000f00 */
[----:B------:R-:W-:Y:S06]  /*3050*/  @!P2 BRA `(.L_x_37560) ;  /* 0x000000000020a947 */ /* 0x000fec0003800000 */
[----:B-----5:R-:W-:Y:S01]  /*3060*/  HADD2.F32 R32, -RZ, R117.H0_H0 ;  /* 0x20000075ff207230 */ /* 0x020fe20000004100 */
[----:B------:R-:W-:Y:S06]  /*3070*/  BRA `(.L_x_37560) ;  /* 0x0000000000187947 */ /* 0x000fec0003800000 */
.L_x_37559:
[----:B------:R-:W2:Y:S01]  /*3080*/  LDL R33, [R1+0xd8] ;  /* 0x0000d80001217983 */ /* 0x000ea20000100800 */
[----:B-----5:R-:W-:-:S05]  /*3090*/  HADD2.F32 R32, -RZ, R113.H0_H0 ;  /* 0x20000071ff207230 */ /* 0x020fca0000004100 */
[----:B------:R-:W-:-:S04]  /*30a0*/  FMUL.FTZ R32, R32, UR8 ;  /* 0x0000000820207c20 */ /* 0x000fc80008410000 */
[----:B--2---:R-:W-:Y:S01]  /*30b0*/  FMUL.FTZ R32, R33, R32 ;  /* 0x0000002021207220 */ /* 0x004fe20000410000 */
[----:B------:R-:W-:-:S05]  /*30c0*/  @P2 HADD2.F32 R33, -RZ, R117.H0_H0 ;  /* 0x20000075ff212230 */ /* 0x000fca0000004100 */
[----:B------:R-:W-:-:S07]  /*30d0*/  @P2 FADD.FTZ R32, R33, R32 ;  /* 0x0000002021202221 */ /* 0x000fce0000010000 */
.L_x_37560:
[----:B------:R-:W-:Y:S05]  /*30e0*/  BSYNC B1 ;  /* 0x0000000000017941 */ /* 0x000fea0003800000 */
.L_x_37558:
[----:B------:R-:W-:Y:S04]  /*30f0*/  BSSY B1, `(.L_x_37561) ;  /* 0x000000c000017945 */ /* 0x000fe80003800000 */
[----:B------:R-:W-:Y:S05]  /*3100*/  @P3 BRA `(.L_x_37562) ;  /* 0x0000000000103947 */ /* 0x000fea0003800000 */
[----:B------:R-:W-:Y:S01]  /*3110*/  HFMA2.MMA R33, -RZ, RZ, 0, 0 ;  /* 0x00000000ff217435 */ /* 0x000fe200000001ff */
[----:B------:R-:W-:Y:S10]  /*3120*/  @!P2 BRA `(.L_x_37563) ;  /* 0x000000000020a947 */ /* 0x000ff40003800000 */
[----:B-----5:R-:W-:Y:S01]  /*3130*/  HADD2.F32 R33, -RZ, R117.H1_H1 ;  /* 0x30000075ff217230 */ /* 0x020fe20000004100 */
[----:B------:R-:W-:Y:S06]  /*3140*/  BRA `(.L_x_37563) ;  /* 0x0000000000187947 */ /* 0x000fec0003800000 */
.L_x_37562:
[----:B------:R-:W2:Y:S01]  /*3150*/  LDL R34, [R1+0xdc] ;  /* 0x0000dc0001227983 */ /* 0x000ea20000100800 */
[----:B-----5:R-:W-:-:S05]  /*3160*/  HADD2.F32 R33, -RZ, R113.H1_H1 ;  /* 0x30000071ff217230 */ /* 0x020fca0000004100 */
[----:B------:R-:W-:-:S04]  /*3170*/  FMUL.FTZ R33, R33, UR8 ;  /* 0x0000000821217c20 */ /* 0x000fc80008410000 */
[----:B--2---:R-:W-:Y:S01]  /*3180*/  FMUL.FTZ R33, R34, R33 ;  /* 0x0000002122217220 */ /* 0x004fe20000410000 */
[----:B------:R-:W-:-:S05]  /*3190*/  @P2 HADD2.F32 R34, -RZ, R117.H1_H1 ;  /* 0x30000075ff222230 */ /* 0x000fca0000004100 */
[----:B------:R-:W-:-:S07]  /*31a0*/  @P2 FADD.FTZ R33, R34, R33 ;  /* 0x0000002122212221 */ /* 0x000fce0000010000 */
.L_x_37563:
[----:B------:R-:W-:Y:S05]  /*31b0*/  BSYNC B1 ;  /* 0x0000000000017941 */ /* 0x000fea0003800000 */
.L_x_37561:
[----:B------:R-:W-:Y:S04]  /*31c0*/  BSSY B1, `(.L_x_37564) ;  /* 0x000000c000017945 */ /* 0x000fe80003800000 */
[----:B------:R-:W-:Y:S05]  /*31d0*/  @P3 BRA `(.L_x_37565) ;  /* 0x0000000000103947 */ /* 0x000fea0003800000 */
[----:B------:R-:W-:Y:S01]  /*31e0*/  MOV R34, RZ ;  /* 0x000000ff00227202 */ /* 0x000fe20000000f00 */
[----:B------:R-:W-:Y:S06]  /*31f0*/  @!P2 BRA `(.L_x_37566) ;  /* 0x000000000020a947 */ /* 0x000fec0003800000 */
[----:B-----5:R-:W-:Y:S01]  /*3200*/  HADD2.F32 R34, -RZ, R118.H0_H0 ;  /* 0x20000076ff227230 */ /* 0x020fe20000004100 */
[----:B------:R-:W-:Y:S06]  /*3210*/  BRA `(.L_x_37566) ;  /* 0x0000000000187947 */ /* 0x000fec0003800000 */
.L_x_37565:
[----:B------:R-:W2:Y:S01]  /*3220*/  LDL R35, [R1+0xe0] ;  /* 0x0000e00001237983 */ /* 0x000ea20000100800 */
[----:B-----5:R-:W-:-:S05]  /*3230*/  HADD2.F32 R34, -RZ, R114.H0_H0 ;  /* 0x20000072ff227230 */ /* 0x020fca0000004100 */
[----:B------:R-:W-:-:S04]  /*3240*/  FMUL.FTZ R34, R34, UR8 ;  /* 0x0000000822227c20 */ /* 0x000fc80008410000 */
[----:B--2---:R-:W-:Y:S01]  /*3250*/  FMUL.FTZ R34, R35, R34 ;  /* 0x0000002223227220 */ /* 0x004fe20000410000 */
[----:B------:R-:W-:-:S05]  /*3260*/  @P2 HADD2.F32 R35, -RZ, R118.H0_H0 ;  /* 0x20000076ff232230 */ /* 0x000fca0000004100 */
[----:B------:R-:W-:-:S07]  /*3270*/  @P2 FADD.FTZ R34, R35, R34 ;  /* 0x0000002223222221 */ /* 0x000fce0000010000 */
.L_x_37566:
[----:B------:R-:W-:Y:S05]  /*3280*/  BSYNC B1 ;  /* 0x0000000000017941 */ /* 0x000fea0003800000 */
.L_x_37564:
[----:B------:R-:W-:Y:S04]  /*3290*/  BSSY B1, `(.L_x_37567) ;  /* 0x000000c000017945 */ /* 0x000fe80003800000 */
[----:B------:R-:W-:Y:S05]  /*32a0*/  @P3 BRA `(.L_x_37568) ;  /* 0x0000000000103947 */ /* 0x000fea0003800000 */
[----:B------:R-:W-:Y:S01]  /*32b0*/  HFMA2.MMA R35, -RZ, RZ, 0, 0 ;  /* 0x00000000ff237435 */ /* 0x000fe200000001ff */
[----:B------:R-:W-:Y:S10]  /*32c0*/  @!P2 BRA `(.L_x_37569) ;  /* 0x000000000020a947 */ /* 0x000ff40003800000 */
[----:B-----5:R-:W-:Y:S01]  /*32d0*/  HADD2.F32 R35, -RZ, R118.H1_H1 ;  /* 0x30000076ff237230 */ /* 0x020fe20000004100 */
[----:B------:R-:W-:Y:S06]  /*32e0*/  BRA `(.L_x_37569) ;  /* 0x0000000000187947 */ /* 0x000fec0003800000 */
.L_x_37568:
[----:B------:R-:W2:Y:S01]  /*32f0*/  LDL R36, [R1+0xe4] ;  /* 0x0000e40001247983 */ /* 0x000ea20000100800 */
[----:B-----5:R-:W-:-:S05]  /*3300*/  HADD2.F32 R35, -RZ, R114.H1_H1 ;  /* 0x30000072ff237230 */ /* 0x020fca0000004100 */
[----:B------:R-:W-:-:S04]  /*3310*/  FMUL.FTZ R35, R35, UR8 ;  /* 0x0000000823237c20 */ /* 0x000fc80008410000 */
[----:B--2---:R-:W-:Y:S01]  /*3320*/  FMUL.FTZ R35, R36, R35 ;  /* 0x0000002324237220 */ /* 0x004fe20000410000 */
[----:B------:R-:W-:-:S05]  /*3330*/  @P2 HADD2.F32 R36, -RZ, R118.H1_H1 ;  /* 0x30000076ff242230 */ /* 0x000fca0000004100 */
[----:B------:R-:W-:-:S07]  /*3340*/  @P2 FADD.FTZ R35, R36, R35 ;  /* 0x0000002324232221 */ /* 0x000fce0000010000 */
.L_x_37569:
[----:B------:R-:W-:Y:S05]  /*3350*/  BSYNC B1 ;  /* 0x0000000000017941 */ /* 0x000fea0003800000 */
.L_x_37567:
[----:B------:R-:W-:Y:S04]  /*3360*/  BSSY B1, `(.L_x_37570) ;  /* 0x000000c000017945 */ /* 0x000fe80003800000 */
[----:B------:R-:W-:Y:S05]  /*3370*/  @P3 BRA `(.L_x_37571) ;  /* 0x0000000000103947 */ /* 0x000fea0003800000 */
[----:B------:R-:W-:Y:S01]  /*3380*/  MOV R36, RZ ;  /* 0x000000ff00247202 */ /* 0x000fe20000000f00 */
[----:B------:R-:W-:Y:S06]  /*3390*/  @!P2 BRA `(.L_x_37572) ;  /* 0x000000000020a947 */ /* 0x000fec0003800000 */
[----:B-----5:R-:W-:Y:S01]  /*33a0*/  HADD2.F32 R36, -RZ, R119.H0_H0 ;  /* 0x20000077ff247230 */ /* 0x020fe20000004100 */
[----:B------:R-:W-:Y:S06]  /*33b0*/  BRA `(.L_x_37572) ;  /* 0x0000000000187947 */ /* 0x000fec0003800000 */
.L_x_37571:
[----:B------:R-:W2:Y:S01]  /*33c0*/  LDL R37, [R1+0xe8] ;  /* 0x0000e80001257983 */ /* 0x000ea20000100800 */
[----:B-----5:R-:W-:-:S05]  /*33d0*/  HADD2.F32 R36, -RZ, R115.H0_H0 ;  /* 0x20000073ff247230 */ /* 0x020fca0000004100 */
[----:B------:R-:W-:-:S04]  /*33e0*/  FMUL.FTZ R36, R36, UR8 ;  /* 0x0000000824247c20 */ /* 0x000fc80008410000 */
[----:B--2---:R-:W-:Y:S01]  /*33f0*/  FMUL.FTZ R36, R37, R36 ;  /* 0x0000002425247220 */ /* 0x004fe20000410000 */
[----:B------:R-:W-:-:S05]  /*3400*/  @P2 HADD2.F32 R37, -RZ, R119.H0_H0 ;  /* 0x20000077ff252230 */ /* 0x000fca0000004100 */
[----:B------:R-:W-:-:S07]  /*3410*/  @P2 FADD.FTZ R36, R37, R36 ;  /* 0x0000002425242221 */ /* 0x000fce0000010000 */
.L_x_37572:
[----:B------:R-:W-:Y:S05]  /*3420*/  BSYNC B1 ;  /* 0x0000000000017941 */ /* 0x000fea0003800000 */
.L_x_37570:
[----:B------:R-:W-:Y:S04]  /*3430*/  BSSY B1, `(.L_x_37573) ;  /* 0x000000c000017945 */ /* 0x000fe80003800000 */
[----:B------:R-:W-:Y:S05]  /*3440*/  @P3 BRA `(.L_x_37574) ;  /* 0x0000000000103947 */ /* 0x000fea0003800000 */
[----:B------:R-:W-:Y:S01]  /*3450*/  HFMA2.MMA R37, -RZ, RZ, 0, 0 ;  /* 0x00000000ff257435 */ /* 0x000fe200000001ff */
[----:B------:R-:W-:Y:S10]  /*3460*/  @!P2 BRA `(.L_x_37575) ;  /* 0x000000000020a947 */ /* 0x000ff40003800000 */
[----:B-----5:R-:W-:Y:S01]  /*3470*/  HADD2.F32 R37, -RZ, R119.H1_H1 ;  /* 0x30000077ff257230 */ /* 0x020fe20000004100 */
[----:B------:R-:W-:Y:S06]  /*3480*/  BRA `(.L_x_37575) ;  /* 0x0000000000187947 */ /* 0x000fec0003800000 */
.L_x_37574:
[----:B-12---:R-:W2:Y:S01]  /*3490*/  LDL R120, [R1+0xec] ;  /* 0x0000ec0001787983 */ /* 0x006ea20000100800 */
[----:B-----5:R-:W-:-:S05]  /*34a0*/  HADD2.F32 R37, -RZ, R115.H1_H1 ;  /* 0x30000073ff257230 */ /* 0x020fca0000004100 */
[----:B------:R-:W-:-:S04]  /*34b0*/  FMUL.FTZ R37, R37, UR8 ;  /* 0x0000000825257c20 */ /* 0x000fc80008410000 */
[----:B--2---:R-:W-:Y:S01]  /*34c0*/  FMUL.FTZ R37, R120, R37 ;  /* 0x0000002578257220 */ /* 0x004fe20000410000 */
[----:B------:R-:W-:-:S05]  /*34d0*/  @P2 HADD2.F32 R120, -RZ, R119.H1_H1 ;  /* 0x30000077ff782230 */ /* 0x000fca0000004100 */
[----:B------:R-:W-:-:S07]  /*34e0*/  @P2 FADD.FTZ R37, R120, R37 ;  /* 0x0000002578252221 */ /* 0x000fce0000010000 */
.L_x_37575:
[----:B------:R-:W-:Y:S05]  /*34f0*/  BSYNC B1 ;  /* 0x0000000000017941 */ /* 0x000fea0003800000 */
.L_x_37573:
[----:B-12---:R-:W0:Y:S01]  /*3500*/  LDC.64 R166, c[0x0][0x238] ;  /* 0x00008e00ffa67b82 */ /* 0x006e220000000a00 */
        /* <DEDUP_REMOVED lines=8> */
.L_x_37551:
[----:B------:R-:W-:Y:S05]  /*3590*/  BSYNC B0 ;  /* 0x0000000000007941 */ /* 0x000fea0003800000 */
.L_x_37550:
        /* <DEDUP_REMOVED lines=18> */
.L_x_37579:
[----:B------:R-:W2:Y:S01]  /*36c0*/  LDL R39, [R1+0xb0] ;  /* 0x0000b00001277983 */ /* 0x000ea20000100800 */
[----:B-----5:R-:W-:-:S05]  /*36d0*/  HADD2.F32 R38, -RZ, R112.H0_H0 ;  /* 0x20000070ff267230 */ /* 0x020fca0000004100 */
[----:B------:R-:W-:-:S04]  /*36e0*/  FMUL.FTZ R38, R38, UR8 ;  /* 0x0000000826267c20 */ /* 0x000fc80008410000 */
[----:B--2---:R-:W-:Y:S01]  /*36f0*/  FMUL.FTZ R38, R39, R38 ;  /* 0x0000002627267220 */ /* 0x004fe20000410000 */
[----:B------:R-:W-:-:S05]  /*3700*/  @P2 HADD2.F32 R39, -RZ, R116.H0_H0 ;  /* 0x20000074ff272230 */ /* 0x000fca0000004100 */
[----:B------:R-:W-:-:S07]  /*3710*/  @P2 FADD.FTZ R38, R39, R38 ;  /* 0x0000002627262221 */ /* 0x000fce0000010000 */
.L_x_37580:
[----:B------:R-:W-:Y:S05]  /*3720*/  BSYNC B1 ;  /* 0x0000000000017941 */ /* 0x000fea0003800000 */
.L_x_37578:
[----:B------:R-:W-:Y:S04]  /*3730*/  BSSY B1, `(.L_x_37581) ;  /* 0x000000c000017945 */ /* 0x000fe80003800000 */
[----:B------:R-:W-:Y:S05]  /*3740*/  @P3 BRA `(.L_x_37582) ;  /* 0x0000000000103947 */ /* 0x000fea0003800000 */
[----:B------:R-:W-:Y:S01]  /*3750*/  HFMA2.MMA R39, -RZ, RZ, 0, 0 ;  /* 0x00000000ff277435 */ /* 0x000fe200000001ff */
[----:B------:R-:W-:Y:S10]  /*3760*/  @!P2 BRA `(.L_x_37583) ;  /* 0x000000000020a947 */ /* 0x000ff40003800000 */
[----:B-----5:R-:W-:Y:S01]  /*3770*/  HADD2.F32 R39, -RZ, R116.H1_H1 ;  /* 0x30000074ff277230 */ /* 0x020fe20000004100 */
[----:B------:R-:W-:Y:S06]  /*3780*/  BRA `(.L_x_37583) ;  /* 0x0000000000187947 */ /* 0x000fec0003800000 */
.L_x_37582:
[----:B------:R-:W2:Y:S01]  /*3790*/  LDL R40, [R1+0xb4] ;  /* 0x0000b40001287983 */ /* 0x000ea20000100800 */
[----:B-----5:R-:W-:-:S05]  /*37a0*/  HADD2.F32 R39, -RZ, R112.H1_H1 ;  /* 0x30000070ff277230 */ /* 0x020fca0000004100 */
[----:B------:R-:W-:-:S04]  /*37b0*/  FMUL.FTZ R39, R39, UR8 ;  /* 0x0000000827277c20 */ /* 0x000fc80008410000 */
[----:B--2---:R-:W-:Y:S01]  /*37c0*/  FMUL.FTZ R39, R40, R39 ;  /* 0x0000002728277220 */ /* 0x004fe20000410000 */
[----:B------:R-:W-:-:S05]  /*37d0*/  @P2 HADD2.F32 R40, -RZ, R116.H1_H1 ;  /* 0x30000074ff282230 */ /* 0x000fca0000004100 */
[----:B------:R-:W-:-:S07]  /*37e0*/  @P2 FADD.FTZ R39, R40, R39 ;  /* 0x0000002728272221 */ /* 0x000fce0000010000 */
.L_x_37583:
[----:B------:R-:W-:Y:S05]  /*37f0*/  BSYNC B1 ;  /* 0x0000000000017941 */ /* 0x000fea0003800000 */
.L_x_37581:
[----:B------:R-:W-:Y:S04]  /*3800*/  BSSY B1, `(.L_x_37584) ;  /* 0x000000c000017945 */ /* 0x000fe80003800000 */
[----:B------:R-:W-:Y:S05]  /*3810*/  @P3 BRA `(.L_x_37585) ;  /* 0x0000000000103947 */ /* 0x000fea0003800000 */
[----:B------:R-:W-:Y:S01]  /*3820*/  MOV R40, RZ ;  /* 0x000000ff00287202 */ /* 0x000fe20000000f00 */
[----:B------:R-:W-:Y:S06]  /*3830*/  @!P2 BRA `(.L_x_37586) ;  /* 0x000000000020a947 */ /* 0x000fec0003800000 */
[----:B-----5:R-:W-:Y:S01]  /*3840*/  HADD2.F32 R40, -RZ, R117.H0_H0 ;  /* 0x20000075ff287230 */ /* 0x020fe20000004100 */
[----:B------:R-:W-:Y:S06]  /*3850*/  BRA `(.L_x_37586) ;  /* 0x0000000000187947 */ /* 0x000fec0003800000 */
.L_x_37585:
[----:B------:R-:W2:Y:S01]  /*3860*/  LDL R41, [R1+0xb8] ;  /* 0x0000b80001297983 */ /* 0x000ea20000100800 */
[----:B-----5:R-:W-:-:S05]  /*3870*/  HADD2.F32 R40, -RZ, R113.H0_H0 ;  /* 0x20000071ff287230 */ /* 0x020fca0000004100 */
[----:B------:R-:W-:-:S04]  /*3880*/  FMUL.FTZ R40, R40, UR8 ;  /* 0x0000000828287c20 */ /* 0x000fc80008410000 */
[----:B--2---:R-:W-:Y:S01]  /*3890*/  FMUL.FTZ R40, R41, R40 ;  /* 0x0000002829287220 */ /* 0x004fe20000410000 */
[----:B------:R-:W-:-:S05]  /*38a0*/  @P2 HADD2.F32 R41, -RZ, R117.H0_H0 ;  /* 0x20000075ff292230 */ /* 0x000fca0000004100 */
[----:B------:R-:W-:-:S07]  /*38b0*/  @P2 FADD.FTZ R40, R41, R40 ;  /* 0x0000002829282221 */ /* 0x000fce0000010000 */
.L_x_37586:
[----:B------:R-:W-:Y:S05]  /*38c0*/  BSYNC B1 ;  /* 0x0000000000017941 */ /* 0x000fea0003800000 */
.L_x_37584:
[----:B------:R-:W-:Y:S04]  /*38d0*/  BSSY B1, `(.L_x_37587) ;  /* 0x000000c000017945 */ /* 0x000fe80003800000 */
[----:B------:R-:W-:Y:S05]  /*38e0*/  @P3 BRA `(.L_x_37588) ;  /* 0x0000000000103947 */ /* 0x000fea0003800000 */
[----:B------:R-:W-:Y:S01]  /*38f0*/  HFMA2.MMA R41, -RZ, RZ, 0, 0 ;  /* 0x00000000ff297435 */ /* 0x000fe200000001ff */
[----:B------:R-:W-:Y:S10]  /*3900*/  @!P2 BRA `(.L_x_37589) ;  /* 0x000000000020a947 */ /* 0x000ff40003800000 */
[----:B-----5:R-:W-:Y:S01]  /*3910*/  HADD2.F32 R41, -RZ, R117.H1_H1 ;  /* 0x30000075ff297230 */ /* 0x020fe20000004100 */
[----:B------:R-:W-:Y:S06]  /*3920*/  BRA `(.L_x_37589) ;  /* 0x0000000000187947 */ /* 0x000fec0003800000 */
.L_x_37588:
[----:B------:R-:W2:Y:S01]  /*3930*/  LDL R42, [R1+0xbc] ;  /* 0x0000bc00012a7983 */ /* 0x000ea20000100800 */
[----:B-----5:R-:W-:-:S05]  /*3940*/  HADD2.F32 R41, -RZ, R113.H1_H1 ;  /* 0x30000071ff297230 */ /* 0x020fca0000004100 */
[----:B------:R-:W-:-:S04]  /*3950*/  FMUL.FTZ R41, R41, UR8 ;  /* 0x0000000829297c20 */ /* 0x000fc80008410000 */
[----:B--2---:R-:W-:Y:S01]  /*3960*/  FMUL.FTZ R41, R42, R41 ;  /* 0x000000292a297220 */ /* 0x004fe20000410000 */
[----:B------:R-:W-:-:S05]  /*3970*/  @P2 HADD2.F32 R42, -RZ, R117.H1_H1 ;  /* 0x30000075ff2a2230 */ /* 0x000fca0000004100 */
[----:B------:R-:W-:-:S07]  /*3980*/  @P2 FADD.FTZ R41, R42, R41 ;  /* 0x000000292a292221 */ /* 0x000fce0000010000 */
.L_x_37589:
[----:B------:R-:W-:Y:S05]  /*3990*/  BSYNC B1 ;  /* 0x0000000000017941 */ /* 0x000fea0003800000 */
.L_x_37587:
[----:B------:R-:W-:Y:S04]  /*39a0*/  BSSY B1, `(.L_x_37590) ;  /* 0x000000c000017945 */ /* 0x000fe80003800000 */
[----:B------:R-:W-:Y:S05]  /*39b0*/  @P3 BRA `(.L_x_37591) ;  /* 0x0000000000103947 */ /* 0x000fea0003800000 */
[----:B------:R-:W-:Y:S01]  /*39c0*/  MOV R42, RZ ;  /* 0x000000ff002a7202 */ /* 0x000fe20000000f00 */
[----:B------:R-:W-:Y:S06]  /*39d0*/  @!P2 BRA `(.L_x_37592) ;  /* 0x000000000020a947 */ /* 0x000fec0003800000 */
[----:B-----5:R-:W-:Y:S01]  /*39e0*/  HADD2.F32 R42, -RZ, R118.H0_H0 ;  /* 0x20000076ff2a7230 */ /* 0x020fe20000004100 */
[----:B------:R-:W-:Y:S06]  /*39f0*/  BRA `(.L_x_37592) ;  /* 0x0000000000187947 */ /* 0x000fec0003800000 */
.L_x_37591:
[----:B------:R-:W2:Y:S01]  /*3a00*/  LDL R43, [R1+0xc0] ;  /* 0x0000c000012b7983 */ /* 0x000ea20000100800 */
[----:B-----5:R-:W-:-:S05]  /*3a10*/  HADD2.F32 R42, -RZ, R114.H0_H0 ;  /* 0x20000072ff2a7230 */ /* 0x020fca0000004100 */
[----:B------:R-:W-:-:S04]  /*3a20*/  FMUL.FTZ R42, R42, UR8 ;  /* 0x000000082a2a7c20 */ /* 0x000fc80008410000 */
[----:B--2---:R-:W-:Y:S01]  /*3a30*/  FMUL.FTZ R42, R43, R42 ;  /* 0x0000002a2b2a7220 */ /* 0x004fe20000410000 */
[----:B------:R-:W-:-:S05]  /*3a40*/  @P2 HADD2.F32 R43, -RZ, R118.H0_H0 ;  /* 0x20000076ff2b2230 */ /* 0x000fca0000004100 */
[----:B------:R-:W-:-:S07]  /*3a50*/  @P2 FADD.FTZ R42, R43, R42 ;  /* 0x0000002a2b2a2221 */ /* 0x000fce0000010000 */
.L_x_37592:
[----:B------:R-:W-:Y:S05]  /*3a60*/  BSYNC B1 ;  /* 0x0000000000017941 */ /* 0x000fea0003800000 */
.L_x_37590:
[----:B------:R-:W-:Y:S04]  /*3a70*/  BSSY B1, `(.L_x_37593) ;  /* 0x000000c000017945 */ /* 0x000fe80003800000 */
[----:B------:R-:W-:Y:S05]  /*3a80*/  @P3 BRA `(.L_x_37594) ;  /* 0x0000000000103947 */ /* 0x000fea0003800000 */
[----:B------:R-:W-:Y:S01]  /*3a90*/  HFMA2.MMA R43, -RZ, RZ, 0, 0 ;  /* 0x00000000ff2b7435 */ /* 0x000fe200000001ff */
[----:B------:R-:W-:Y:S10]  /*3aa0*/  @!P2 BRA `(.L_x_37595) ;  /* 0x000000000020a947 */ /* 0x000ff40003800000 */
[----:B-----5:R-:W-:Y:S01]  /*3ab0*/  HADD2.F32 R43, -RZ, R118.H1_H1 ;  /* 0x30000076ff2b7230 */ /* 0x020fe20000004100 */
[----:B------:R-:W-:Y:S06]  /*3ac0*/  BRA `(.L_x_37595) ;  /* 0x0000000000187947 */ /* 0x000fec0003800000 */
.L_x_37594:
[----:B-12---:R-:W2:Y:S01]  /*3ad0*/  LDL R120, [R1+0xc4] ;  /* 0x0000c40001787983 */ /* 0x006ea20000100800 */
[----:B-----5:R-:W-:-:S05]  /*3ae0*/  HADD2.F32 R43, -RZ, R114.H1_H1 ;  /* 0x30000072ff2b7230 */ /* 0x020fca0000004100 */
[----:B------:R-:W-:-:S04]  /*3af0*/  FMUL.FTZ R43, R43, UR8 ;  /* 0x000000082b2b7c20 */ /* 0x000fc80008410000 */
[----:B--2---:R-:W-:Y:S01]  /*3b00*/  FMUL.FTZ R43, R120, R43 ;  /* 0x0000002b782b7220 */ /* 0x004fe20000410000 */
[----:B------:R-:W-:-:S05]  /*3b10*/  @P2 HADD2.F32 R120, -RZ, R118.H1_H1 ;  /* 0x30000076ff782230 */ /* 0x000fca0000004100 */
[----:B------:R-:W-:-:S07]  /*3b20*/  @P2 FADD.FTZ R43, R120, R43 ;  /* 0x0000002b782b2221 */ /* 0x000fce0000010000 */
.L_x_37595:
[----:B------:R-:W-:Y:S05]  /*3b30*/  BSYNC B1 ;  /* 0x0000000000017941 */ /* 0x000fea0003800000 */
.L_x_37593:
[----:B------:R-:W-:Y:S04]  /*3b40*/  BSSY B1, `(.L_x_37596) ;  /* 0x000000c000017945 */ /* 0x000fe80003800000 */
[----:B------:R-:W-:Y:S05]  /*3b50*/  @P3 BRA `(.L_x_37597) ;  /* 0x0000000000103947 */ /* 0x000fea0003800000 */
[----:B------:R-:W-:Y:S01]  /*3b60*/  MOV R124, RZ ;  /* 0x000000ff007c7202 */ /* 0x000fe20000000f00 */
[----:B------:R-:W-:Y:S06]  /*3b70*/  @!P2 BRA `(.L_x_37598) ;  /* 0x000000000020a947 */ /* 0x000fec0003800000 */
[----:B-----5:R-:W-:Y:S01]  /*3b80*/  HADD2.F32 R124, -RZ, R119.H0_H0 ;  /* 0x20000077ff7c7230 */ /* 0x020fe20000004100 */
[----:B------:R-:W-:Y:S06]  /*3b90*/  BRA `(.L_x_37598) ;  /* 0x0000000000187947 */ /* 0x000fec0003800000 */
.L_x_37597:
[----:B-12---:R-:W2:Y:S01]  /*3ba0*/  LDL R121, [R1+0xc8] ;  /* 0x0000c80001797983 */ /* 0x006ea20000100800 */
[----:B-----5:R-:W-:-:S05]  /*3bb0*/  HADD2.F32 R120, -RZ, R115.H0_H0 ;  /* 0x20000073ff787230 */ /* 0x020fca0000004100 */
[----:B------:R-:W-:-:S04]  /*3bc0*/  FMUL.FTZ R120, R120, UR8 ;  /* 0x0000000878787c20 */ /* 0x000fc80008410000 */
[----:B--2---:R-:W-:Y:S01]  /*3bd0*/  FMUL.FTZ R124, R121, R120 ;  /* 0x00000078797c7220 */ /* 0x004fe20000410000 */
[----:B------:R-:W-:-:S05]  /*3be0*/  @P2 HADD2.F32 R120, -RZ, R119.H0_H0 ;  /* 0x20000077ff782230 */ /* 0x000fca0000004100 */
[----:B------:R-:W-:-:S07]  /*3bf0*/  @P2 FADD.FTZ R124, R120, R124 ;  /* 0x0000007c787c2221 */ /* 0x000fce0000010000 */
.L_x_37598:
[----:B------:R-:W-:Y:S05]  /*3c00*/  BSYNC B1 ;  /* 0x0000000000017941 */ /* 0x000fea0003800000 */
.L_x_37596:
[----:B------:R-:W-:Y:S04]  /*3c10*/  BSSY B1, `(.L_x_37599) ;  /* 0x000000c000017945 */ /* 0x000fe80003800000 */
[----:B------:R-:W-:Y:S05]  /*3c20*/  @P3 BRA `(.L_x_37600) ;  /* 0x0000000000103947 */ /* 0x000fea0003800000 */
[----:B------:R-:W-:Y:S01]  /*3c30*/  HFMA2.MMA R125, -RZ, RZ, 0, 0 ;  /* 0x00000000ff7d7435 */ /* 0x000fe200000001ff */
[----:B------:R-:W-:Y:S10]  /*3c40*/  @!P2 BRA `(.L_x_37601) ;  /* 0x000000000020a947 */ /* 0x000ff40003800000 */
[----:B-----5:R-:W-:Y:S01]  /*3c50*/  HADD2.F32 R125, -RZ, R119.H1_H1 ;  /* 0x30000077ff7d7230 */ /* 0x020fe20000004100 */
[----:B------:R-:W-:Y:S06]  /*3c60*/  BRA `(.L_x_37601) ;  /* 0x0000000000187947 */ /* 0x000fec0003800000 */
.L_x_37600:
[----:B-12---:R-:W2:Y:S01]  /*3c70*/  LDL R121, [R1+0xcc] ;  /* 0x0000cc0001797983 */ /* 0x006ea20000100800 */
[----:B-----5:R-:W-:-:S05]  /*3c80*/  HADD2.F32 R120, -RZ, R115.H1_H1 ;  /* 0x30000073ff787230 */ /* 0x020fca0000004100 */
[----:B------:R-:W-:-:S04]  /*3c90*/  FMUL.FTZ R120, R120, UR8 ;  /* 0x0000000878787c20 */ /* 0x000fc80008410000 */
[----:B--2---:R-:W-:Y:S01]  /*3ca0*/  FMUL.FTZ R125, R121, R120 ;  /* 0x00000078797d7220 */ /* 0x004fe20000410000 */
[----:B------:R-:W-:-:S05]  /*3cb0*/  @P2 HADD2.F32 R120, -RZ, R119.H1_H1 ;  /* 0x30000077ff782230 */ /* 0x000fca0000004100 */
[----:B------:R-:W-:-:S07]  /*3cc0*/  @P2 FADD.FTZ R125, R120, R125 ;  /* 0x0000007d787d2221 */ /* 0x000fce0000010000 */
.L_x_37601:
[----:B------:R-:W-:Y:S05]  /*3cd0*/  BSYNC B1 ;  /* 0x0000000000017941 */ /* 0x000fea0003800000 */
.L_x_37599:
        /* <DEDUP_REMOVED lines=9> */
.L_x_37577:
[----:B------:R-:W-:Y:S05]  /*3d70*/  BSYNC B0 ;  /* 0x0000000000007941 */ /* 0x000fea0003800000 */
.L_x_37576:
        /* <DEDUP_REMOVED lines=18> */
.L_x_37605:
[----:B------:R-:W2:Y:S01]  /*3ea0*/  LDL R121, [R1+0x90] ;  /* 0x0000900001797983 */ /* 0x000ea20000100800 */
[----:B-----5:R-:W-:-:S05]  /*3eb0*/  HADD2.F32 R120, -RZ, R112.H0_H0 ;  /* 0x20000070ff787230 */ /* 0x020fca0000004100 */
[----:B------:R-:W-:-:S04]  /*3ec0*/  FMUL.FTZ R120, R120, UR8 ;  /* 0x0000000878787c20 */ /* 0x000fc80008410000 */
[----:B--2---:R-:W-:Y:S01]  /*3ed0*/  FMUL.FTZ R126, R121, R120 ;  /* 0x00000078797e7220 */ /* 0x004fe20000410000 */
[----:B------:R-:W-:-:S05]  /*3ee0*/  @P2 HADD2.F32 R120, -RZ, R116.H0_H0 ;  /* 0x20000074ff782230 */ /* 0x000fca0000004100 */
[----:B------:R-:W-:-:S07]  /*3ef0*/  @P2 FADD.FTZ R126, R120, R126 ;  /* 0x0000007e787e2221 */ /* 0x000fce0000010000 */
.L_x_37606:
[----:B------:R-:W-:Y:S05]  /*3f00*/  BSYNC B1 ;  /* 0x0000000000017941 */ /* 0x000fea0003800000 */
.L_x_37604:
[----:B------:R-:W-:Y:S04]  /*3f10*/  BSSY B1, `(.L_x_37607) ;  /* 0x000000c000017945 */ /* 0x000fe80003800000 */
[----:B------:R-:W-:Y:S05]  /*3f20*/  @P3 BRA `(.L_x_37608) ;  /* 0x0000000000103947 */ /* 0x000fea0003800000 */
[----:B------:R-:W-:Y:S01]  /*3f30*/  HFMA2.MMA R127, -RZ, RZ, 0, 0 ;  /* 0x00000000ff7f7435 */ /* 0x000fe200000001ff */
[----:B------:R-:W-:Y:S10]  /*3f40*/  @!P2 BRA `(.L_x_37609) ;  /* 0x000000000020a947 */ /* 0x000ff40003800000 */
[----:B-----5:R-:W-:Y:S01]  /*3f50*/  HADD2.F32 R127, -RZ, R116.H1_H1 ;  /* 0x30000074ff7f7230 */ /* 0x020fe20000004100 */
[----:B------:R-:W-:Y:S06]  /*3f60*/  BRA `(.L_x_37609) ;  /* 0x0000000000187947 */ /* 0x000fec0003800000 */
.L_x_37608:
[----:B------:R-:W2:Y:S01]  /*3f70*/  LDL R121, [R1+0x94] ;  /* 0x0000940001797983 */ /* 0x000ea20000100800 */
[----:B-----5:R-:W-:-:S05]  /*3f80*/  HADD2.F32 R120, -RZ, R112.H1_H1 ;  /* 0x30000070ff787230 */ /* 0x020fca0000004100 */
[----:B------:R-:W-:-:S04]  /*3f90*/  FMUL.FTZ R120, R120, UR8 ;  /* 0x0000000878787c20 */ /* 0x000fc80008410000 */
[----:B--2---:R-:W-:Y:S01]  /*3fa0*/  FMUL.FTZ R127, R121, R120 ;  /* 0x00000078797f7220 */ /* 0x004fe20000410000 */
[----:B------:R-:W-:-:S05]  /*3fb0*/  @P2 HADD2.F32 R120, -RZ, R116.H1_H1 ;  /* 0x30000074ff782230 */ /* 0x000fca0000004100 */
[----:B------:R-:W-:-:S07]  /*3fc0*/  @P2 FADD.FTZ R127, R120, R127 ;  /* 0x0000007f787f2221 */ /* 0x000fce0000010000 */
.L_x_37609:
[----:B------:R-:W-:Y:S05]  /*3fd0*/  BSYNC B1 ;  /* 0x0000000000017941 */ /* 0x000fea0003800000 */
.L_x_37607:
[----:B------:R-:W-:Y:S04]  /*3fe0*/  BSSY B1, `(.L_x_37610) ;  /* 0x000000c000017945 */ /* 0x000fe80003800000 */
[----:B------:R-:W-:Y:S05]  /*3ff0*/  @P3 BRA `(.L_x_37611) ;  /* 0x0000000000103947 */ /* 0x000fea0003800000 */
[----:B------:R-:W-:Y:S01]  /*4000*/  MOV R128, RZ ;  /* 0x000000ff00807202 */ /* 0x000fe20000000f00 */
[----:B------:R-:W-:Y:S06]  /*4010*/  @!P2 BRA `(.L_x_37612) ;  /* 0x000000000020a947 */ /* 0x000fec0003800000 */
[----:B-----5:R-:W-:Y:S01]  /*4020*/  HADD2.F32 R128, -RZ, R117.H0_H0 ;  /* 0x20000075ff807230 */ /* 0x020fe20000004100 */
[----:B------:R-:W-:Y:S06]  /*4030*/  BRA `(.L_x_37612) ;  /* 0x0000000000187947 */ /* 0x000fec0003800000 */
.L_x_37611:
[----:B------:R-:W2:Y:S01]  /*4040*/  LDL R121, [R1+0x98] ;  /* 0x0000980001797983 */ /* 0x000ea20000100800 */
[----:B-----5:R-:W-:-:S05]  /*4050*/  HADD2.F32 R120, -RZ, R113.H0_H0 ;  /* 0x20000071ff787230 */ /* 0x020fca0000004100 */
[----:B------:R-:W-:-:S04]  /*4060*/  FMUL.FTZ R120, R120, UR8 ;  /* 0x0000000878787c20 */ /* 0x000fc80008410000 */
[----:B--2---:R-:W-:Y:S01]  /*4070*/  FMUL.FTZ R128, R121, R120 ;  /* 0x0000007879807220 */ /* 0x004fe20000410000 */
[----:B------:R-:W-:-:S05]  /*4080*/  @P2 HADD2.F32 R120, -RZ, R117.H0_H0 ;  /* 0x20000075ff782230 */ /* 0x000fca0000004100 */
[----:B------:R-:W-:-:S07]  /*4090*/  @P2 FADD.FTZ R128, R120, R128 ;  /* 0x0000008078802221 */ /* 0x000fce0000010000 */
.L_x_37612:
[----:B------:R-:W-:Y:S05]  /*40a0*/  BSYNC B1 ;  /* 0x0000000000017941 */ /* 0x000fea0003800000 */
.L_x_37610:
[----:B------:R-:W-:Y:S04]  /*40b0*/  BSSY B1, `(.L_x_37613) ;  /* 0x000000c000017945 */ /* 0x000fe80003800000 */
[----:B------:R-:W-:Y:S05]  /*40c0*/  @P3 BRA `(.L_x_37614) ;  /* 0x0000000000103947 */ /* 0x000fea0003800000 */
[----:B------:R-:W-:Y:S01]  /*40d0*/  HFMA2.MMA R129, -RZ, RZ, 0, 0 ;  /* 0x00000000ff817435 */ /* 0x000fe200000001ff */
[----:B------:R-:W-:Y:S10]  /*40e0*/  @!P2 BRA `(.L_x_37615) ;  /* 0x000000000020a947 */ /* 0x000ff40003800000 */
[----:B-----5:R-:W-:Y:S01]  /*40f0*/  HADD2.F32 R129, -RZ, R117.H1_H1 ;  /* 0x30000075ff817230 */ /* 0x020fe20000004100 */
[----:B------:R-:W-:Y:S06]  /*4100*/  BRA `(.L_x_37615) ;  /* 0x0000000000187947 */ /* 0x000fec0003800000 */
.L_x_37614:
[----:B------:R-:W2:Y:S01]  /*4110*/  LDL R121, [R1+0x9c] ;  /* 0x00009c0001797983 */ /* 0x000ea20000100800 */
[----:B-----5:R-:W-:-:S05]  /*4120*/  HADD2.F32 R120, -RZ, R113.H1_H1 ;  /* 0x30000071ff787230 */ /* 0x020fca0000004100 */
[----:B------:R-:W-:-:S04]  /*4130*/  FMUL.FTZ R120, R120, UR8 ;  /* 0x0000000878787c20 */ /* 0x000fc80008410000 */
[----:B--2---:R-:W-:Y:S01]  /*4140*/  FMUL.FTZ R129, R121, R120 ;  /* 0x0000007879817220 */ /* 0x004fe20000410000 */
[----:B------:R-:W-:-:S05]  /*4150*/  @P2 HADD2.F32 R120, -RZ, R117.H1_H1 ;  /* 0x30000075ff782230 */ /* 0x000fca0000004100 */
[----:B------:R-:W-:-:S07]  /*4160*/  @P2 FADD.FTZ R129, R120, R129 ;  /* 0x0000008178812221 */ /* 0x000fce0000010000 */
.L_x_37615:
[----:B------:R-:W-:Y:S05]  /*4170*/  BSYNC B1 ;  /* 0x0000000000017941 */ /* 0x000fea0003800000 */
.L_x_37613:
[----:B------:R-:W-:Y:S04]  /*4180*/  BSSY B1, `(.L_x_37616) ;  /* 0x000000c000017945 */ /* 0x000fe80003800000 */
[----:B------:R-:W-:Y:S05]  /*4190*/  @P3 BRA `(.L_x_37617) ;  /* 0x0000000000103947 */ /* 0x000fea0003800000 */
[----:B------:R-:W-:Y:S01]  /*41a0*/  MOV R130, RZ ;  /* 0x000000ff00827202 */ /* 0x000fe20000000f00 */
[----:B------:R-:W-:Y:S06]  /*41b0*/  @!P2 BRA `(.L_x_37618) ;  /* 0x000000000020a947 */ /* 0x000fec0003800000 */
[----:B-----5:R-:W-:Y:S01]  /*41c0*/  HADD2.F32 R130, -RZ, R118.H0_H0 ;  /* 0x20000076ff827230 */ /* 0x020fe20000004100 */
[----:B------:R-:W-:Y:S06]  /*41d0*/  BRA `(.L_x_37618) ;  /* 0x0000000000187947 */ /* 0x000fec0003800000 */
.L_x_37617:
[----:B------:R-:W2:Y:S01]  /*41e0*/  LDL R121, [R1+0xa0] ;  /* 0x0000a00001797983 */ /* 0x000ea20000100800 */
[----:B-----5:R-:W-:-:S05]  /*41f0*/  HADD2.F32 R120, -RZ, R114.H0_H0 ;  /* 0x20000072ff787230 */ /* 0x020fca0000004100 */
[----:B------:R-:W-:-:S04]  /*4200*/  FMUL.FTZ R120, R120, UR8 ;  /* 0x0000000878787c20 */ /* 0x000fc80008410000 */
[----:B--2---:R-:W-:Y:S01]  /*4210*/  FMUL.FTZ R130, R121, R120 ;  /* 0x0000007879827220 */ /* 0x004fe20000410000 */
[----:B------:R-:W-:-:S05]  /*4220*/  @P2 HADD2.F32 R120, -RZ, R118.H0_H0 ;  /* 0x20000076ff782230 */ /* 0x000fca0000004100 */
[----:B------:R-:W-:-:S07]  /*4230*/  @P2 FADD.FTZ R130, R120, R130 ;  /* 0x0000008278822221 */ /* 0x000fce0000010000 */
.L_x_37618:
[----:B------:R-:W-:Y:S05]  /*4240*/  BSYNC B1 ;  /* 0x0000000000017941 */ /* 0x000fea0003800000 */
.L_x_37616:
[----:B------:R-:W-:Y:S04]  /*4250*/  BSSY B1, `(.L_x_37619) ;  /* 0x000000c000017945 */ /* 0x000fe80003800000 */
[----:B------:R-:W-:Y:S05]  /*4260*/  @P3 BRA `(.L_x_37620) ;  /* 0x0000000000103947 */ /* 0x000fea0003800000 */
[----:B------:R-:W-:Y:S01]  /*4270*/  HFMA2.MMA R131, -RZ, RZ, 0, 0 ;  /* 0x00000000ff837435 */ /* 0x000fe200000001ff */
[----:B------:R-:W-:Y:S10]  /*4280*/  @!P2 BRA `(.L_x_37621) ;  /* 0x000000000020a947 */ /* 0x000ff40003800000 */
[----:B-----5:R-:W-:Y:S01]  /*4290*/  HADD2.F32 R131, -RZ, R118.H1_H1 ;  /* 0x30000076ff837230 */ /* 0x020fe20000004100 */
[----:B------:R-:W-:Y:S06]  /*42a0*/  BRA `(.L_x_37621) ;  /* 0x0000000000187947 */ /* 0x000fec0003800000 */
.L_x_37620:
[----:B------:R-:W2:Y:S01]  /*42b0*/  LDL R121, [R1+0xa4] ;  /* 0x0000a40001797983 */ /* 0x000ea20000100800 */
[----:B-----5:R-:W-:-:S05]  /*42c0*/  HADD2.F32 R120, -RZ, R114.H1_H1 ;  /* 0x30000072ff787230 */ /* 0x020fca0000004100 */
[----:B------:R-:W-:-:S04]  /*42d0*/  FMUL.FTZ R120, R120, UR8 ;  /* 0x0000000878787c20 */ /* 0x000fc80008410000 */
[----:B--2---:R-:W-:Y:S01]  /*42e0*/  FMUL.FTZ R131, R121, R120 ;  /* 0x0000007879837220 */ /* 0x004fe20000410000 */
[----:B------:R-:W-:-:S05]  /*42f0*/  @P2 HADD2.F32 R120, -RZ, R118.H1_H1 ;  /* 0x30000076ff782230 */ /* 0x000fca0000004100 */
[----:B------:R-:W-:-:S07]  /*4300*/  @P2 FADD.FTZ R131, R120, R131 ;  /* 0x0000008378832221 */ /* 0x000fce0000010000 */
.L_x_37621:
[----:B------:R-:W-:Y:S05]  /*4310*/  BSYNC B1 ;  /* 0x0000000000017941 */ /* 0x000fea0003800000 */
.L_x_37619:
[----:B------:R-:W-:Y:S04]  /*4320*/  BSSY B1, `(.L_x_37622) ;  /* 0x000000c000017945 */ /* 0x000fe80003800000 */
[----:B------:R-:W-:Y:S05]  /*4330*/  @P3 BRA `(.L_x_37623) ;  /* 0x0000000000103947 */ /* 0x000fea0003800000 */
[----:B------:R-:W-:Y:S01]  /*4340*/  MOV R132, RZ ;  /* 0x000000ff00847202 */ /* 0x000fe20000000f00 */
[----:B------:R-:W-:Y:S06]  /*4350*/  @!P2 BRA `(.L_x_37624) ;  /* 0x000000000020a947 */ /* 0x000fec0003800000 */
[----:B-----5:R-:W-:Y:S01]  /*4360*/  HADD2.F32 R132, -RZ, R119.H0_H0 ;  /* 0x20000077ff847230 */ /* 0x020fe20000004100 */
[----:B------:R-:W-:Y:S06]  /*4370*/  BRA `(.L_x_37624) ;  /* 0x0000000000187947 */ /* 0x000fec0003800000 */
.L_x_37623:
[----:B------:R-:W2:Y:S01]  /*4380*/  LDL R121, [R1+0xa8] ;  /* 0x0000a80001797983 */ /* 0x000ea20000100800 */
[----:B-----5:R-:W-:-:S05]  /*4390*/  HADD2.F32 R120, -RZ, R115.H0_H0 ;  /* 0x20000073ff787230 */ /* 0x020fca0000004100 */
[----:B------:R-:W-:-:S04]  /*43a0*/  FMUL.FTZ R120, R120, UR8 ;  /* 0x0000000878787c20 */ /* 0x000fc80008410000 */
[----:B--2---:R-:W-:Y:S01]  /*43b0*/  FMUL.FTZ R132, R121, R120 ;  /* 0x0000007879847220 */ /* 0x004fe20000410000 */
[----:B------:R-:W-:-:S05]  /*43c0*/  @P2 HADD2.F32 R120, -RZ, R119.H0_H0 ;  /* 0x20000077ff782230 */ /* 0x000fca0000004100 */
[----:B------:R-:W-:-:S07]  /*43d0*/  @P2 FADD.FTZ R132, R120, R132 ;  /* 0x0000008478842221 */ /* 0x000fce0000010000 */
.L_x_37624:
[----:B------:R-:W-:Y:S05]  /*43e0*/  BSYNC B1 ;  /* 0x0000000000017941 */ /* 0x000fea0003800000 */
.L_x_37622:
[----:B------:R-:W-:Y:S04]  /*43f0*/  BSSY B1, `(.L_x_37625) ;  /* 0x000000c000017945 */ /* 0x000fe80003800000 */
[----:B------:R-:W-:Y:S05]  /*4400*/  @P3 BRA `(.L_x_37626) ;  /* 0x0000000000103947 */ /* 0x000fea0003800000 */
[----:B------:R-:W-:Y:S01]  /*4410*/  HFMA2.MMA R133, -RZ, RZ, 0, 0 ;  /* 0x00000000ff857435 */ /* 0x000fe200000001ff */
[----:B------:R-:W-:Y:S10]  /*4420*/  @!P2 BRA `(.L_x_37627) ;  /* 0x000000000020a947 */ /* 0x000ff40003800000 */
[----:B-----5:R-:W-:Y:S01]  /*4430*/  HADD2.F32 R133, -RZ, R119.H1_H1 ;  /* 0x30000077ff857230 */ /* 0x020fe20000004100 */
[----:B------:R-:W-:Y:S06]  /*4440*/  BRA `(.L_x_37627) ;  /* 0x0000000000187947 */ /* 0x000fec0003800000 */
.L_x_37626:
[----:B------:R-:W2:Y:S01]  /*4450*/  LDL R121, [R1+0xac] ;  /* 0x0000ac0001797983 */ /* 0x000ea20000100800 */
[----:B-----5:R-:W-:-:S05]  /*4460*/  HADD2.F32 R120, -RZ, R115.H1_H1 ;  /* 0x30000073ff787230 */ /* 0x020fca0000004100 */
[----:B------:R-:W-:-:S04]  /*4470*/  FMUL.FTZ R120, R120, UR8 ;  /* 0x0000000878787c20 */ /* 0x000fc80008410000 */
[----:B--2---:R-:W-:Y:S01]  /*4480*/  FMUL.FTZ R133, R121, R120 ;  /* 0x0000007879857220 */ /* 0x004fe20000410000 */
[----:B------:R-:W-:-:S05]  /*4490*/  @P2 HADD2.F32 R120, -RZ, R119.H1_H1 ;  /* 0x30000077ff782230 */ /* 0x000fca0000004100 */
[----:B------:R-:W-:-:S07]  /*44a0*/  @P2 FADD.FTZ R133, R120, R133 ;  /* 0x0000008578852221 */ /* 0x000fce0000010000 */
.L_x_37627:
[----:B------:R-:W-:Y:S05]  /*44b0*/  BSYNC B1 ;  /* 0x0000000000017941 */ /* 0x000fea0003800000 */
.L_x_37625:
        /* <DEDUP_REMOVED lines=9> */
.L_x_37603:
[----:B------:R-:W-:Y:S05]  /*4550*/  BSYNC B0 ;  /* 0x0000000000007941 */ /* 0x000fea0003800000 */
.L_x_37602:
        /* <DEDUP_REMOVED lines=18> */
.L_x_37631:
[----:B------:R-:W2:Y:S01]  /*4680*/  LDL R121, [R1+0x70] ;  /* 0x0000700001797983 */ /* 0x000ea20000100800 */
[----:B-----5:R-:W-:-:S05]  /*4690*/  HADD2.F32 R120, -RZ, R112.H0_H0 ;  /* 0x20000070ff787230 */ /* 0x020fca0000004100 */
[----:B------:R-:W-:-:S04]  /*46a0*/  FMUL.FTZ R120, R120, UR8 ;  /* 0x0000000878787c20 */ /* 0x000fc80008410000 */
[----:B--2---:R-:W-:Y:S01]  /*46b0*/  FMUL.FTZ R134, R121, R120 ;  /* 0x0000007879867220 */ /* 0x004fe20000410000 */
[----:B------:R-:W-:-:S05]  /*46c0*/  @P2 HADD2.F32 R120, -RZ, R116.H0_H0 ;  /* 0x20000074ff782230 */ /* 0x000fca0000004100 */
[----:B------:R-:W-:-:S07]  /*46d0*/  @P2 FADD.FTZ R134, R120, R134 ;  /* 0x0000008678862221 */ /* 0x000fce0000010000 */
.L_x_37632:
[----:B------:R-:W-:Y:S05]  /*46e0*/  BSYNC B1 ;  /* 0x0000000000017941 */ /* 0x000fea0003800000 */
.L_x_37630:
[----:B------:R-:W-:Y:S04]  /*46f0*/  BSSY B1, `(.L_x_37633) ;  /* 0x000000c000017945 */ /* 0x000fe80003800000 */
[----:B------:R-:W-:Y:S05]  /*4700*/  @P3 BRA `(.L_x_37634) ;  /* 0x0000000000103947 */ /* 0x000fea0003800000 */
[----:B------:R-:W-:Y:S01]  /*4710*/  HFMA2.MMA R135, -RZ, RZ, 0, 0 ;  /* 0x00000000ff877435 */ /* 0x000fe200000001ff */
[----:B------:R-:W-:Y:S10]  /*4720*/  @!P2 BRA `(.L_x_37635) ;  /* 0x000000000020a947 */ /* 0x000ff40003800000 */
[----:B-----5:R-:W-:Y:S01]  /*4730*/  HADD2.F32 R135, -RZ, R116.H1_H1 ;  /* 0x30000074ff877230 */ /* 0x020fe20000004100 */
[----:B------:R-:W-:Y:S06]  /*4740*/  BRA `(.L_x_37635) ;  /* 0x0000000000187947 */ /* 0x000fec0003800000 */
.L_x_37634:
[----:B------:R-:W2:Y:S01]  /*4750*/  LDL R121, [R1+0x74] ;  /* 0x0000740001797983 */ /* 0x000ea20000100800 */
[----:B-----5:R-:W-:-:S05]  /*4760*/  HADD2.F32 R120, -RZ, R112.H1_H1 ;  /* 0x30000070ff787230 */ /* 0x020fca0000004100 */
[----:B------:R-:W-:-:S04]  /*4770*/  FMUL.FTZ R120, R120, UR8 ;  /* 0x0000000878787c20 */ /* 0x000fc80008410000 */
[----:B--2---:R-:W-:Y:S01]  /*4780*/  FMUL.FTZ R135, R121, R120 ;  /* 0x0000007879877220 */ /* 0x004fe20000410000 */
[----:B------:R-:W-:-:S05]  /*4790*/  @P2 HADD2.F32 R120, -RZ, R116.H1_H1 ;  /* 0x30000074ff782230 */ /* 0x000fca0000004100 */
[----:B------:R-:W-:-:S07]  /*47a0*/  @P2 FADD.FTZ R135, R120, R135 ;  /* 0x0000008778872221 */ /* 0x000fce0000010000 */
.L_x_37635:
[----:B------:R-:W-:Y:S05]  /*47b0*/  BSYNC B1 ;  /* 0x0000000000017941 */ /* 0x000fea0003800000 */
.L_x_37633:
[----:B------:R-:W-:Y:S04]  /*47c0*/  BSSY B1, `(.L_x_37636) ;  /* 0x000000c000017945 */ /* 0x000fe80003800000 */
[----:B------:R-:W-:Y:S05]  /*47d0*/  @P3 BRA `(.L_x_37637) ;  /* 0x0000000000103947 */ /* 0x000fea0003800000 */
[----:B------:R-:W-:Y:S01]  /*47e0*/  MOV R136, RZ ;  /* 0x000000ff00887202 */ /* 0x000fe20000000f00 */
[----:B------:R-:W-:Y:S06]  /*47f0*/  @!P2 BRA `(.L_x_37638) ;  /* 0x000000000020a947 */ /* 0x000fec0003800000 */
[----:B-----5:R-:W-:Y:S01]  /*4800*/  HADD2.F32 R136, -RZ, R117.H0_H0 ;  /* 0x20000075ff887230 */ /* 0x020fe20000004100 */
[----:B------:R-:W-:Y:S06]  /*4810*/  BRA `(.L_x_37638) ;  /* 0x0000000000187947 */ /* 0x000fec0003800000 */
.L_x_37637:
[----:B------:R-:W2:Y:S01]  /*4820*/  LDL R121, [R1+0x78] ;  /* 0x0000780001797983 */ /* 0x000ea20000100800 */
[----:B-----5:R-:W-:-:S05]  /*4830*/  HADD2.F32 R120, -RZ, R113.H0_H0 ;  /* 0x20000071ff787230 */ /* 0x020fca0000004100 */
[----:B------:R-:W-:-:S04]  /*4840*/  FMUL.FTZ R120, R120, UR8 ;  /* 0x0000000878787c20 */ /* 0x000fc80008410000 */
[----:B--2---:R-:W-:Y:S01]  /*4850*/  FMUL.FTZ R136, R121, R120 ;  /* 0x0000007879887220 */ /* 0x004fe20000410000 */
[----:B------:R-:W-:-:S05]  /*4860*/  @P2 HADD2.F32 R120, -RZ, R117.H0_H0 ;  /* 0x20000075ff782230 */ /* 0x000fca0000004100 */
[----:B------:R-:W-:-:S07]  /*4870*/  @P2 FADD.FTZ R136, R120, R136 ;  /* 0x0000008878882221 */ /* 0x000fce0000010000 */
.L_x_37638:
[----:B------:R-:W-:Y:S05]  /*4880*/  BSYNC B1 ;  /* 0x0000000000017941 */ /* 0x000fea0003800000 */
.L_x_37636:
[----:B------:R-:W-:Y:S04]  /*4890*/  BSSY B1, `(.L_x_37639) ;  /* 0x000000c000017945 */ /* 0x000fe80003800000 */
[----:B------:R-:W-:Y:S05]  /*48a0*/  @P3 BRA `(.L_x_37640) ;  /* 0x0000000000103947 */ /* 0x000fea0003800000 */
[----:B------:R-:W-:Y:S01]  /*48b0*/  HFMA2.MMA R137, -RZ, RZ, 0, 0 ;  /* 0x00000000ff897435 */ /* 0x000fe200000001ff */
[----:B------:R-:W-:Y:S10]  /*48c0*/  @!P2 BRA `(.L_x_37641) ;  /* 0x000000000020a947 */ /* 0x000ff40003800000 */
[----:B-----5:R-:W-:Y:S01]  /*48d0*/  HADD2.F32 R137, -RZ, R117.H1_H1 ;  /* 0x30000075ff897230 */ /* 0x020fe20000004100 */
[----:B------:R-:W-:Y:S06]  /*48e0*/  BRA `(.L_x_37641) ;  /* 0x0000000000187947 */ /* 0x000fec0003800000 */
.L_x_37640:
[----:B------:R-:W2:Y:S01]  /*48f0*/  LDL R121, [R1+0x7c] ;  /* 0x00007c0001797983 */ /* 0x000ea20000100800 */
[----:B-----5:R-:W-:-:S05]  /*4900*/  HADD2.F32 R120, -RZ, R113.H1_H1 ;  /* 0x30000071ff787230 */ /* 0x020fca0000004100 */
[----:B------:R-:W-:-:S04]  /*4910*/  FMUL.FTZ R120, R120, UR8 ;  /* 0x0000000878787c20 */ /* 0x000fc80008410000 */
[----:B--2---:R-:W-:Y:S01]  /*4920*/  FMUL.FTZ R137, R121, R120 ;  /* 0x0000007879897220 */ /* 0x004fe20000410000 */
[----:B------:R-:W-:-:S05]  /*4930*/  @P2 HADD2.F32 R120, -RZ, R117.H1_H1 ;  /* 0x30000075ff782230 */ /* 0x000fca0000004100 */
[----:B------:R-:W-:-:S07]  /*4940*/  @P2 FADD.FTZ R137, R120, R137 ;  /* 0x0000008978892221 */ /* 0x000fce0000010000 */
.L_x_37641:
[----:B------:R-:W-:Y:S05]  /*4950*/  BSYNC B1 ;  /* 0x0000000000017941 */ /* 0x000fea0003800000 */
.L_x_37639:
[----:B------:R-:W-:Y:S04]  /*4960*/  BSSY B1, `(.L_x_37642) ;  /* 0x000000c000017945 */ /* 0x000fe80003800000 */
[----:B------:R-:W-:Y:S05]  /*4970*/  @P3 BRA `(.L_x_37643) ;  /* 0x0000000000103947 */ /* 0x000fea0003800000 */
[----:B------:R-:W-:Y:S01]  /*4980*/  MOV R138, RZ ;  /* 0x000000ff008a7202 */ /* 0x000fe20000000f00 */
[----:B------:R-:W-:Y:S06]  /*4990*/  @!P2 BRA `(.L_x_37644) ;  /* 0x000000000020a947 */ /* 0x000fec0003800000 */
[----:B-----5:R-:W-:Y:S01]  /*49a0*/  HADD2.F32 R138, -RZ, R118.H0_H0 ;  /* 0x20000076ff8a7230 */ /* 0x020fe20000004100 */
[----:B------:R-:W-:Y:S06]  /*49b0*/  BRA `(.L_x_37644) ;  /* 0x0000000000187947 */ /* 0x000fec0003800000 */
.L_x_37643:
[----:B------:R-:W2:Y:S01]  /*49c0*/  LDL R121, [R1+0x80] ;  /* 0x0000800001797983 */ /* 0x000ea20000100800 */
[----:B-----5:R-:W-:-:S05]  /*49d0*/  HADD2.F32 R120, -RZ, R114.H0_H0 ;  /* 0x20000072ff787230 */ /* 0x020fca0000004100 */
[----:B------:R-:W-:-:S04]  /*49e0*/  FMUL.FTZ R120, R120, UR8 ;  /* 0x0000000878787c20 */ /* 0x000fc80008410000 */
[----:B--2---:R-:W-:Y:S01]  /*49f0*/  FMUL.FTZ R138, R121, R120 ;  /* 0x00000078798a7220 */ /* 0x004fe20000410000 */
[----:B------:R-:W-:-:S05]  /*4a00*/  @P2 HADD2.F32 R120, -RZ, R118.H0_H0 ;  /* 0x20000076ff782230 */ /* 0x000fca0000004100 */
[----:B------:R-:W-:-:S07]  /*4a10*/  @P2 FADD.FTZ R138, R120, R138 ;  /* 0x0000008a788a2221 */ /* 0x000fce0000010000 */
.L_x_37644:
[----:B------:R-:W-:Y:S05]  /*4a20*/  BSYNC B1 ;  /* 0x0000000000017941 */ /* 0x000fea0003800000 */
.L_x_37642:
[----:B------:R-:W-:Y:S04]  /*4a30*/  BSSY B1, `(.L_x_37645) ;  /* 0x000000c000017945 */ /* 0x000fe80003800000 */
[----:B------:R-:W-:Y:S05]  /*4a40*/  @P3 BRA `(.L_x_37646) ;  /* 0x0000000000103947 */ /* 0x000fea0003800000 */
[----:B------:R-:W-:Y:S01]  /*4a50*/  HFMA2.MMA R139, -RZ, RZ, 0, 0 ;  /* 0x00000000ff8b7435 */ /* 0x000fe200000001ff */
[----:B------:R-:W-:Y:S10]  /*4a60*/  @!P2 BRA `(.L_x_37647) ;  /* 0x000000000020a947 */ /* 0x000ff40003800000 */
[----:B-----5:R-:W-:Y:S01]  /*4a70*/  HADD2.F32 R139, -RZ, R118.H1_H1 ;  /* 0x30000076ff8b7230 */ /* 0x020fe20000004100 */
[----:B------:R-:W-:Y:S06]  /*4a80*/  BRA `(.L_x_37647) ;  /* 0x0000000000187947 */ /* 0x000fec0003800000 */
.L_x_37646:
[----:B------:R-:W2:Y:S01]  /*4a90*/  LDL R121, [R1+0x84] ;  /* 0x0000840001797983 */ /* 0x000ea20000100800 */
[----:B-----5:R-:W-:-:S05]  /*4aa0*/  HADD2.F32 R120, -RZ, R114.H1_H1 ;  /* 0x30000072ff787230 */ /* 0x020fca0000004100 */
[----:B------:R-:W-:-:S04]  /*4ab0*/  FMUL.FTZ R120, R120, UR8 ;  /* 0x0000000878787c20 */ /* 0x000fc80008410000 */
[----:B--2---:R-:W-:Y:S01]  /*4ac0*/  FMUL.FTZ R139, R121, R120 ;  /* 0x00000078798b7220 */ /* 0x004fe20000410000 */
[----:B------:R-:W-:-:S05]  /*4ad0*/  @P2 HADD2.F32 R120, -RZ, R118.H1_H1 ;  /* 0x30000076ff782230 */ /* 0x000fca0000004100 */
[----:B------:R-:W-:-:S07]  /*4ae0*/  @P2 FADD.FTZ R139, R120, R139 ;  /* 0x0000008b788b2221 */ /* 0x000fce0000010000 */
.L_x_37647:
[----:B------:R-:W-:Y:S05]  /*4af0*/  BSYNC B1 ;  /* 0x0000000000017941 */ /* 0x000fea0003800000 */
.L_x_37645:
[----:B------:R-:W-:Y:S04]  /*4b00*/  BSSY B1, `(.L_x_37648) ;  /* 0x000000c000017945 */ /* 0x000fe80003800000 */
[----:B------:R-:W-:Y:S05]  /*4b10*/  @P3 BRA `(.L_x_37649) ;  /* 0x0000000000103947 */ /* 0x000fea0003800000 */
[----:B------:R-:W-:Y:S01]  /*4b20*/  MOV R140, RZ ;  /* 0x000000ff008c7202 */ /* 0x000fe20000000f00 */
[----:B------:R-:W-:Y:S06]  /*4b30*/  @!P2 BRA `(.L_x_37650) ;  /* 0x000000000020a947 */ /* 0x000fec0003800000 */
[----:B-----5:R-:W-:Y:S01]  /*4b40*/  HADD2.F32 R140, -RZ, R119.H0_H0 ;  /* 0x20000077ff8c7230 */ /* 0x020fe20000004100 */
[----:B------:R-:W-:Y:S06]  /*4b50*/  BRA `(.L_x_37650) ;  /* 0x0000000000187947 */ /* 0x000fec0003800000 */
.L_x_37649:
[----:B------:R-:W2:Y:S01]  /*4b60*/  LDL R121, [R1+0x88] ;  /* 0x0000880001797983 */ /* 0x000ea20000100800 */
[----:B-----5:R-:W-:-:S05]  /*4b70*/  HADD2.F32 R120, -RZ, R115.H0_H0 ;  /* 0x20000073ff787230 */ /* 0x020fca0000004100 */
[----:B------:R-:W-:-:S04]  /*4b80*/  FMUL.FTZ R120, R120, UR8 ;  /* 0x0000000878787c20 */ /* 0x000fc80008410000 */
[----:B--2---:R-:W-:Y:S01]  /*4b90*/  FMUL.FTZ R140, R121, R120 ;  /* 0x00000078798c7220 */ /* 0x004fe20000410000 */
[----:B------:R-:W-:-:S05]  /*4ba0*/  @P2 HADD2.F32 R120, -RZ, R119.H0_H0 ;  /* 0x20000077ff782230 */ /* 0x000fca0000004100 */
[----:B------:R-:W-:-:S07]  /*4bb0*/  @P2 FADD.FTZ R140, R120, R140 ;  /* 0x0000008c788c2221 */ /* 0x000fce0000010000 */
.L_x_37650:
[----:B------:R-:W-:Y:S05]  /*4bc0*/  BSYNC B1 ;  /* 0x0000000000017941 */ /* 0x000fea0003800000 */
.L_x_37648:
[----:B------:R-:W-:Y:S04]  /*4bd0*/  BSSY B1, `(.L_x_37651) ;  /* 0x000000c000017945 */ /* 0x000fe80003800000 */
[----:B------:R-:W-:Y:S05]  /*4be0*/  @P3 BRA `(.L_x_37652) ;  /* 0x0000000000103947 */ /* 0x000fea0003800000 */
[----:B------:R-:W-:Y:S01]  /*4bf0*/  HFMA2.MMA R141, -RZ, RZ, 0, 0 ;  /* 0x00000000ff8d7435 */ /* 0x000fe200000001ff */
[----:B------:R-:W-:Y:S10]  /*4c00*/  @!P2 BRA `(.L_x_37653) ;  /* 0x000000000020a947 */ /* 0x000ff40003800000 */
[----:B-----5:R-:W-:Y:S01]  /*4c10*/  HADD2.F32 R141, -RZ, R119.H1_H1 ;  /* 0x30000077ff8d7230 */ /* 0x020fe20000004100 */
[----:B------:R-:W-:Y:S06]  /*4c20*/  BRA `(.L_x_37653) ;  /* 0x0000000000187947 */ /* 0x000fec0003800000 */
.L_x_37652:
[----:B------:R-:W2:Y:S01]  /*4c30*/  LDL R121, [R1+0x8c] ;  /* 0x00008c0001797983 */ /* 0x000ea20000100800 */
[----:B-----5:R-:W-:-:S05]  /*4c40*/  HADD2.F32 R120, -RZ, R115.H1_H1 ;  /* 0x30000073ff787230 */ /* 0x020fca0000004100 */
[----:B------:R-:W-:-:S04]  /*4c50*/  FMUL.FTZ R120, R120, UR8 ;  /* 0x0000000878787c20 */ /* 0x000fc80008410000 */
[----:B--2---:R-:W-:Y:S01]  /*4c60*/  FMUL.FTZ R141, R121, R120 ;  /* 0x00000078798d7220 */ /* 0x004fe20000410000 */
[----:B------:R-:W-:-:S05]  /*4c70*/  @P2 HADD2.F32 R120, -RZ, R119.H1_H1 ;  /* 0x30000077ff782230 */ /* 0x000fca0000004100 */
[----:B------:R-:W-:-:S07]  /*4c80*/  @P2 FADD.FTZ R141, R120, R141 ;  /* 0x0000008d788d2221 */ /* 0x000fce0000010000 */
.L_x_37653:
[----:B------:R-:W-:Y:S05]  /*4c90*/  BSYNC B1 ;  /* 0x0000000000017941 */ /* 0x000fea0003800000 */
.L_x_37651:
        /* <DEDUP_REMOVED lines=9> */
.L_x_37629:
[----:B------:R-:W-:Y:S05]  /*4d30*/  BSYNC B0 ;  /* 0x0000000000007941 */ /* 0x000fea0003800000 */
.L_x_37628:
        /* <DEDUP_REMOVED lines=18> */
.L_x_37657:
[----:B------:R-:W2:Y:S01]  /*4e60*/  LDL R121, [R1+0x50] ;  /* 0x0000500001797983 */ /* 0x000ea20000100800 */
[----:B-----5:R-:W-:-:S05]  /*4e70*/  HADD2.F32 R120, -RZ, R112.H0_H0 ;  /* 0x20000070ff787230 */ /* 0x020fca0000004100 */
[----:B------:R-:W-:-:S04]  /*4e80*/  FMUL.FTZ R120, R120, UR8 ;  /* 0x0000000878787c20 */ /* 0x000fc80008410000 */
[----:B--2---:R-:W-:Y:S01]  /*4e90*/  FMUL.FTZ R142, R121, R120 ;  /* 0x00000078798e7220 */ /* 0x004fe20000410000 */
[----:B------:R-:W-:-:S05]  /*4ea0*/  @P2 HADD2.F32 R120, -RZ, R116.H0_H0 ;  /* 0x20000074ff782230 */ /* 0x000fca0000004100 */
[----:B------:R-:W-:-:S07]  /*4eb0*/  @P2 FADD.FTZ R142, R120, R142 ;  /* 0x0000008e788e2221 */ /* 0x000fce0000010000 */
.L_x_37658:
[----:B------:R-:W-:Y:S05]  /*4ec0*/  BSYNC B1 ;  /* 0x0000000000017941 */ /* 0x000fea0003800000 */
.L_x_37656:
[----:B------:R-:W-:Y:S04]  /*4ed0*/  BSSY B1, `(.L_x_37659) ;  /* 0x000000c000017945 */ /* 0x000fe80003800000 */
[----:B------:R-:W-:Y:S05]  /*4ee0*/  @P3 BRA `(.L_x_37660) ;  /* 0x0000000000103947 */ /* 0x000fea0003800000 */
[----:B------:R-:W-:Y:S01]  /*4ef0*/  HFMA2.MMA R143, -RZ, RZ, 0, 0 ;  /* 0x00000000ff8f7435 */ /* 0x000fe200000001ff */
[----:B------:R-:W-:Y:S10]  /*4f00*/  @!P2 BRA `(.L_x_37661) ;  /* 0x000000000020a947 */ /* 0x000ff40003800000 */
[----:B-----5:R-:W-:Y:S01]  /*4f10*/  HADD2.F32 R143, -RZ, R116.H1_H1 ;  /* 0x30000074ff8f7230 */ /* 0x020fe20000004100 */
[----:B------:R-:W-:Y:S06]  /*4f20*/  BRA `(.L_x_37661) ;  /* 0x0000000000187947 */ /* 0x000fec0003800000 */
.L_x_37660:
[----:B------:R-:W2:Y:S01]  /*4f30*/  LDL R121, [R1+0x54] ;  /* 0x0000540001797983 */ /* 0x000ea20000100800 */
[----:B-----5:R-:W-:-:S05]  /*4f40*/  HADD2.F32 R120, -RZ, R112.H1_H1 ;  /* 0x30000070ff787230 */ /* 0x020fca0000004100 */
[----:B------:R-:W-:-:S04]  /*4f50*/  FMUL.FTZ R120, R120, UR8 ;  /* 0x0000000878787c20 */ /* 0x000fc80008410000 */
[----:B--2---:R-:W-:Y:S01]  /*4f60*/  FMUL.FTZ R143, R121, R120 ;  /* 0x00000078798f7220 */ /* 0x004fe20000410000 */
[----:B------:R-:W-:-:S05]  /*4f70*/  @P2 HADD2.F32 R120, -RZ, R116.H1_H1 ;  /* 0x30000074ff782230 */ /* 0x000fca0000004100 */
[----:B------:R-:W-:-:S07]  /*4f80*/  @P2 FADD.FTZ R143, R120, R143 ;  /* 0x0000008f788f2221 */ /* 0x000fce0000010000 */
.L_x_37661:
[----:B------:R-:W-:Y:S05]  /*4f90*/  BSYNC B1 ;  /* 0x0000000000017941 */ /* 0x000fea0003800000 */
.L_x_37659:
[----:B------:R-:W-:Y:S04]  /*4fa0*/  BSSY B1, `(.L_x_37662) ;  /* 0x000000c000017945 */ /* 0x000fe80003800000 */
[----:B------:R-:W-:Y:S05]  /*4fb0*/  @P3 BRA `(.L_x_37663) ;  /* 0x0000000000103947 */ /* 0x000fea0003800000 */
[----:B------:R-:W-:Y:S01]  /*4fc0*/  MOV R144, RZ ;  /* 0x000000ff00907202 */ /* 0x000fe20000000f00 */
[----:B------:R-:W-:Y:S06]  /*4fd0*/  @!P2 BRA `(.L_x_37664) ;  /* 0x000000000020a947 */ /* 0x000fec0003800000 */
[----:B-----5:R-:W-:Y:S01]  /*4fe0*/  HADD2.F32 R144, -RZ, R117.H0_H0 ;  /* 0x20000075ff907230 */ /* 0x020fe20000004100 */
[----:B------:R-:W-:Y:S06]  /*4ff0*/  BRA `(.L_x_37664) ;  /* 0x0000000000187947 */ /* 0x000fec0003800000 */
.L_x_37663:
[----:B------:R-:W2:Y:S01]  /*5000*/  LDL R121, [R1+0x58] ;  /* 0x0000580001797983 */ /* 0x000ea20000100800 */
[----:B-----5:R-:W-:-:S05]  /*5010*/  HADD2.F32 R120, -RZ, R113.H0_H0 ;  /* 0x20000071ff787230 */ /* 0x020fca0000004100 */
[----:B------:R-:W-:-:S04]  /*5020*/  FMUL.FTZ R120, R120, UR8 ;  /* 0x0000000878787c20 */ /* 0x000fc80008410000 */
[----:B--2---:R-:W-:Y:S01]  /*5030*/  FMUL.FTZ R144, R121, R120 ;  /* 0x0000007879907220 */ /* 0x004fe20000410000 */
[----:B------:R-:W-:-:S05]  /*5040*/  @P2 HADD2.F32 R120, -RZ, R117.H0_H0 ;  /* 0x20000075ff782230 */ /* 0x000fca0000004100 */
[----:B------:R-:W-:-:S07]  /*5050*/  @P2 FADD.FTZ R144, R120, R144 ;  /* 0x0000009078902221 */ /* 0x000fce0000010000 */
.L_x_37664:
[----:B------:R-:W-:Y:S05]  /*5060*/  BSYNC B1 ;  /* 0x0000000000017941 */ /* 0x000fea0003800000 */
.L_x_37662:
[----:B------:R-:W-:Y:S04]  /*5070*/  BSSY B1, `(.L_x_37665) ;  /* 0x000000c000017945 */ /* 0x000fe80003800000 */
[----:B------:R-:W-:Y:S05]  /*5080*/  @P3 BRA `(.L_x_37666) ;  /* 0x0000000000103947 */ /* 0x000fea0003800000 */
[----:B------:R-:W-:Y:S01]  /*5090*/  HFMA2.MMA R145, -RZ, RZ, 0, 0 ;  /* 0x00000000ff917435 */ /* 0x000fe200000001ff */
[----:B------:R-:W-:Y:S10]  /*50a0*/  @!P2 BRA `(.L_x_37667) ;  /* 0x000000000020a947 */ /* 0x000ff40003800000 */
[----:B-----5:R-:W-:Y:S01]  /*50b0*/  HADD2.F32 R145, -RZ, R117.H1_H1 ;  /* 0x30000075ff917230 */ /* 0x020fe20000004100 */
[----:B------:R-:W-:Y:S06]  /*50c0*/  BRA `(.L_x_37667) ;  /* 0x0000000000187947 */ /* 0x000fec0003800000 */
.L_x_37666:
[----:B------:R-:W2:Y:S01]  /*50d0*/  LDL R121, [R1+0x5c] ;  /* 0x00005c0001797983 */ /* 0x000ea20000100800 */
[----:B-----5:R-:W-:-:S05]  /*50e0*/  HADD2.F32 R120, -RZ, R113.H1_H1 ;  /* 0x30000071ff787230 */ /* 0x020fca0000004100 */
[----:B------:R-:W-:-:S04]  /*50f0*/  FMUL.FTZ R120, R120, UR8 ;  /* 0x0000000878787c20 */ /* 0x000fc80008410000 */
[----:B--2---:R-:W-:Y:S01]  /*5100*/  FMUL.FTZ R145, R121, R120 ;  /* 0x0000007879917220 */ /* 0x004fe20000410000 */
[----:B------:R-:W-:-:S05]  /*5110*/  @P2 HADD2.F32 R120, -RZ, R117.H1_H1 ;  /* 0x30000075ff782230 */ /* 0x000fca0000004100 */
[----:B------:R-:W-:-:S07]  /*5120*/  @P2 FADD.FTZ R145, R120, R145 ;  /* 0x0000009178912221 */ /* 0x000fce0000010000 */
.L_x_37667:
[----:B------:R-:W-:Y:S05]  /*5130*/  BSYNC B1 ;  /* 0x0000000000017941 */ /* 0x000fea0003800000 */
.L_x_37665:
[----:B------:R-:W-:Y:S04]  /*5140*/  BSSY B1, `(.L_x_37668) ;  /* 0x000000c000017945 */ /* 0x000fe80003800000 */
[----:B------:R-:W-:Y:S05]  /*5150*/  @P3 BRA `(.L_x_37669) ;  /* 0x0000000000103947 */ /* 0x000fea0003800000 */
[----:B------:R-:W-:Y:S01]  /*5160*/  MOV R146, RZ ;  /* 0x000000ff00927202 */ /* 0x000fe20000000f00 */
[----:B------:R-:W-:Y:S06]  /*5170*/  @!P2 BRA `(.L_x_37670) ;  /* 0x000000000020a947 */ /* 0x000fec0003800000 */
[----:B-----5:R-:W-:Y:S01]  /*5180*/  HADD2.F32 R146, -RZ, R118.H0_H0 ;  /* 0x20000076ff927230 */ /* 0x020fe20000004100 */
[----:B------:R-:W-:Y:S06]  /*5190*/  BRA `(.L_x_37670) ;  /* 0x0000000000187947 */ /* 0x000fec0003800000 */
.L_x_37669:
[----:B------:R-:W2:Y:S01]  /*51a0*/  LDL R121, [R1+0x60] ;  /* 0x0000600001797983 */ /* 0x000ea20000100800 */
[----:B-----5:R-:W-:-:S05]  /*51b0*/  HADD2.F32 R120, -RZ, R114.H0_H0 ;  /* 0x20000072ff787230 */ /* 0x020fca0000004100 */
[----:B------:R-:W-:-:S04]  /*51c0*/  FMUL.FTZ R120, R120, UR8 ;  /* 0x0000000878787c20 */ /* 0x000fc80008410000 */
[----:B--2---:R-:W-:Y:S01]  /*51d0*/  FMUL.FTZ R146, R121, R120 ;  /* 0x0000007879927220 */ /* 0x004fe20000410000 */
[----:B------:R-:W-:-:S05]  /*51e0*/  @P2 HADD2.F32 R120, -RZ, R118.H0_H0 ;  /* 0x20000076ff782230 */ /* 0x000fca0000004100 */
[----:B------:R-:W-:-:S07]  /*51f0*/  @P2 FADD.FTZ R146, R120, R146 ;  /* 0x0000009278922221 */ /* 0x000fce0000010000 */
.L_x_37670:
[----:B------:R-:W-:Y:S05]  /*5200*/  BSYNC B1 ;  /* 0x0000000000017941 */ /* 0x000fea0003800000 */
.L_x_37668:
[----:B------:R-:W-:Y:S04]  /*5210*/  BSSY B1, `(.L_x_37671) ;  /* 0x000000c000017945 */ /* 0x000fe80003800000 */
[----:B------:R-:W-:Y:S05]  /*5220*/  @P3 BRA `(.L_x_37672) ;  /* 0x0000000000103947 */ /* 0x000fea0003800000 */
[----:B------:R-:W-:Y:S01]  /*5230*/  HFMA2.MMA R147, -RZ, RZ, 0, 0 ;  /* 0x00000000ff937435 */ /* 0x000fe200000001ff */
[----:B------:R-:W-:Y:S10]  /*5240*/  @!P2 BRA `(.L_x_37673) ;  /* 0x000000000020a947 */ /* 0x000ff40003800000 */
[----:B-----5:R-:W-:Y:S01]  /*5250*/  HADD2.F32 R147, -RZ, R118.H1_H1 ;  /* 0x30000076ff937230 */ /* 0x020fe20000004100 */
[----:B------:R-:W-:Y:S06]  /*5260*/  BRA `(.L_x_37673) ;  /* 0x0000000000187947 */ /* 0x000fec0003800000 */
.L_x_37672:
[----:B------:R-:W2:Y:S01]  /*5270*/  LDL R121, [R1+0x64] ;  /* 0x0000640001797983 */ /* 0x000ea20000100800 */
[----:B-----5:R-:W-:-:S05]  /*5280*/  HADD2.F32 R120, -RZ, R114.H1_H1 ;  /* 0x30000072ff787230 */ /* 0x020fca0000004100 */
[----:B------:R-:W-:-:S04]  /*5290*/  FMUL.FTZ R120, R120, UR8 ;  /* 0x0000000878787c20 */ /* 0x000fc80008410000 */
[----:B--2---:R-:W-:Y:S01]  /*52a0*/  FMUL.FTZ R147, R121, R120 ;  /* 0x0000007879937220 */ /* 0x004fe20000410000 */
[----:B------:R-:W-:-:S05]  /*52b0*/  @P2 HADD2.F32 R120, -RZ, R118.H1_H1 ;  /* 0x30000076ff782230 */ /* 0x000fca0000004100 */
[----:B------:R-:W-:-:S07]  /*52c0*/  @P2 FADD.FTZ R147, R120, R147 ;  /* 0x0000009378932221 */ /* 0x000fce0000010000 */
.L_x_37673:
[----:B------:R-:W-:Y:S05]  /*52d0*/  BSYNC B1 ;  /* 0x0000000000017941 */ /* 0x000fea0003800000 */
.L_x_37671:
[----:B------:R-:W-:Y:S04]  /*52e0*/  BSSY B1, `(.L_x_37674) ;  /* 0x000000c000017945 */ /* 0x000fe80003800000 */
[----:B------:R-:W-:Y:S05]  /*52f0*/  @P3 BRA `(.L_x_37675) ;  /* 0x0000000000103947 */ /* 0x000fea0003800000 */
[----:B------:R-:W-:Y:S01]  /*5300*/  MOV R148, RZ ;  /* 0x000000ff00947202 */ /* 0x000fe20000000f00 */
[----:B------:R-:W-:Y:S06]  /*5310*/  @!P2 BRA `(.L_x_37676) ;  /* 0x000000000020a947 */ /* 0x000fec0003800000 */
[----:B-----5:R-:W-:Y:S01]  /*5320*/  HADD2.F32 R148, -RZ, R119.H0_H0 ;  /* 0x20000077ff947230 */ /* 0x020fe20000004100 */
[----:B------:R-:W-:Y:S06]  /*5330*/  BRA `(.L_x_37676) ;  /* 0x0000000000187947 */ /* 0x000fec0003800000 */
.L_x_37675:
[----:B------:R-:W2:Y:S01]  /*5340*/  LDL R121, [R1+0x68] ;  /* 0x0000680001797983 */ /* 0x000ea20000100800 */
[----:B-----5:R-:W-:-:S05]  /*5350*/  HADD2.F32 R120, -RZ, R115.H0_H0 ;  /* 0x20000073ff787230 */ /* 0x020fca0000004100 */
[----:B------:R-:W-:-:S04]  /*5360*/  FMUL.FTZ R120, R120, UR8 ;  /* 0x0000000878787c20 */ /* 0x000fc80008410000 */
[----:B--2---:R-:W-:Y:S01]  /*5370*/  FMUL.FTZ R148, R121, R120 ;  /* 0x0000007879947220 */ /* 0x004fe20000410000 */
[----:B------:R-:W-:-:S05]  /*5380*/  @P2 HADD2.F32 R120, -RZ, R119.H0_H0 ;  /* 0x20000077ff782230 */ /* 0x000fca0000004100 */
[----:B------:R-:W-:-:S07]  /*5390*/  @P2 FADD.FTZ R148, R120, R148 ;  /* 0x0000009478942221 */ /* 0x000fce0000010000 */
.L_x_37676:
[----:B------:R-:W-:Y:S05]  /*53a0*/  BSYNC B1 ;  /* 0x0000000000017941 */ /* 0x000fea0003800000 */
.L_x_37674:
[----:B------:R-:W-:Y:S04]  /*53b0*/  BSSY B1, `(.L_x_37677) ;  /* 0x000000c000017945 */ /* 0x000fe80003800000 */
[----:B------:R-:W-:Y:S05]  /*53c0*/  @P3 BRA `(.L_x_37678) ;  /* 0x0000000000103947 */ /* 0x000fea0003800000 */
[----:B------:R-:W-:Y:S01]  /*53d0*/  HFMA2.MMA R149, -RZ, RZ, 0, 0 ;  /* 0x00000000ff957435 */ /* 0x000fe200000001ff */
[----:B------:R-:W-:Y:S10]  /*53e0*/  @!P2 BRA `(.L_x_37679) ;  /* 0x000000000020a947 */ /* 0x000ff40003800000 */
[----:B-----5:R-:W-:Y:S01]  /*53f0*/  HADD2.F32 R149, -RZ, R119.H1_H1 ;  /* 0x30000077ff957230 */ /* 0x020fe20000004100 */
[----:B------:R-:W-:Y:S06]  /*5400*/  BRA `(.L_x_37679) ;  /* 0x0000000000187947 */ /* 0x000fec0003800000 */
.L_x_37678:
[----:B------:R-:W2:Y:S01]  /*5410*/  LDL R121, [R1+0x6c] ;  /* 0x00006c0001797983 */ /* 0x000ea20000100800 */
[----:B-----5:R-:W-:-:S05]  /*5420*/  HADD2.F32 R120, -RZ, R115.H1_H1 ;  /* 0x30000073ff787230 */ /* 0x020fca0000004100 */
[----:B------:R-:W-:-:S04]  /*5430*/  FMUL.FTZ R120, R120, UR8 ;  /* 0x0000000878787c20 */ /* 0x000fc80008410000 */
[----:B--2---:R-:W-:Y:S01]  /*5440*/  FMUL.FTZ R149, R121, R120 ;  /* 0x0000007879957220 */ /* 0x004fe20000410000 */
[----:B------:R-:W-:-:S05]  /*5450*/  @P2 HADD2.F32 R120, -RZ, R119.H1_H1 ;  /* 0x30000077ff782230 */ /* 0x000fca0000004100 */
[----:B------:R-:W-:-:S07]  /*5460*/  @P2 FADD.FTZ R149, R120, R149 ;  /* 0x0000009578952221 */ /* 0x000fce0000010000 */
.L_x_37679:
[----:B------:R-:W-:Y:S05]  /*5470*/  BSYNC B1 ;  /* 0x0000000000017941 */ /* 0x000fea0003800000 */
.L_x_37677:
        /* <DEDUP_REMOVED lines=9> */
.L_x_37655:
[----:B------:R-:W-:Y:S05]  /*5510*/  BSYNC B0 ;  /* 0x0000000000007941 */ /* 0x000fea0003800000 */
.L_x_37654:
        /* <DEDUP_REMOVED lines=18> */
.L_x_37683:
[----:B------:R-:W2:Y:S01]  /*5640*/  LDL R121, [R1+0x30] ;  /* 0x0000300001797983 */ /* 0x000ea20000100800 */
[----:B-----5:R-:W-:-:S05]  /*5650*/  HADD2.F32 R120, -RZ, R112.H0_H0 ;  /* 0x20000070ff787230 */ /* 0x020fca0000004100 */
[----:B------:R-:W-:-:S04]  /*5660*/  FMUL.FTZ R120, R120, UR8 ;  /* 0x0000000878787c20 */ /* 0x000fc80008410000 */
[----:B--2---:R-:W-:Y:S01]  /*5670*/  FMUL.FTZ R150, R121, R120 ;  /* 0x0000007879967220 */ /* 0x004fe20000410000 */
[----:B------:R-:W-:-:S05]  /*5680*/  @P2 HADD2.F32 R120, -RZ, R116.H0_H0 ;  /* 0x20000074ff782230 */ /* 0x000fca0000004100 */
[----:B------:R-:W-:-:S07]  /*5690*/  @P2 FADD.FTZ R150, R120, R150 ;  /* 0x0000009678962221 */ /* 0x000fce0000010000 */
.L_x_37684:
[----:B------:R-:W-:Y:S05]  /*56a0*/  BSYNC B1 ;  /* 0x0000000000017941 */ /* 0x000fea0003800000 */
.L_x_37682:
[----:B------:R-:W-:Y:S04]  /*56b0*/  BSSY B1, `(.L_x_37685) ;  /* 0x000000c000017945 */ /* 0x000fe80003800000 */
[----:B------:R-:W-:Y:S05]  /*56c0*/  @P3 BRA `(.L_x_37686) ;  /* 0x0000000000103947 */ /* 0x000fea0003800000 */
[----:B------:R-:W-:Y:S01]  /*56d0*/  HFMA2.MMA R151, -RZ, RZ, 0, 0 ;  /* 0x00000000ff977435 */ /* 0x000fe200000001ff */
[----:B------:R-:W-:Y:S10]  /*56e0*/  @!P2 BRA `(.L_x_37687) ;  /* 0x000000000020a947 */ /* 0x000ff40003800000 */
[----:B-----5:R-:W-:Y:S01]  /*56f0*/  HADD2.F32 R151, -RZ, R116.H1_H1 ;  /* 0x30000074ff977230 */ /* 0x020fe20000004100 */
[----:B------:R-:W-:Y:S06]  /*5700*/  BRA `(.L_x_37687) ;  /* 0x0000000000187947 */ /* 0x000fec0003800000 */
.L_x_37686:
[----:B------:R-:W2:Y:S01]  /*5710*/  LDL R121, [R1+0x34] ;  /* 0x0000340001797983 */ /* 0x000ea20000100800 */
[----:B-----5:R-:W-:-:S05]  /*5720*/  HADD2.F32 R120, -RZ, R112.H1_H1 ;  /* 0x30000070ff787230 */ /* 0x020fca0000004100 */
[----:B------:R-:W-:-:S04]  /*5730*/  FMUL.FTZ R120, R120, UR8 ;  /* 0x0000000878787c20 */ /* 0x000fc80008410000 */
[----:B--2---:R-:W-:Y:S01]  /*5740*/  FMUL.FTZ R151, R121, R120 ;  /* 0x0000007879977220 */ /* 0x004fe20000410000 */
[----:B------:R-:W-:-:S05]  /*5750*/  @P2 HADD2.F32 R120, -RZ, R116.H1_H1 ;  /* 0x30000074ff782230 */ /* 0x000fca0000004100 */
[----:B------:R-:W-:-:S07]  /*5760*/  @P2 FADD.FTZ R151, R120, R151 ;  /* 0x0000009778972221 */ /* 0x000fce0000010000 */
.L_x_37687:
[----:B------:R-:W-:Y:S05]  /*5770*/  BSYNC B1 ;  /* 0x0000000000017941 */ /* 0x000fea0003800000 */
.L_x_37685:
[----:B------:R-:W-:Y:S04]  /*5780*/  BSSY B1, `(.L_x_37688) ;  /* 0x000000c000017945 */ /* 0x000fe80003800000 */
[----:B------:R-:W-:Y:S05]  /*5790*/  @P3 BRA `(.L_x_37689) ;  /* 0x0000000000103947 */ /* 0x000fea0003800000 */
[----:B------:R-:W-:Y:S01]  /*57a0*/  MOV R152, RZ ;  /* 0x000000ff00987202 */ /* 0x000fe20000000f00 */
[----:B------:R-:W-:Y:S06]  /*57b0*/  @!P2 BRA `(.L_x_37690) ;  /* 0x000000000020a947 */ /* 0x000fec0003800000 */
[----:B-----5:R-:W-:Y:S01]  /*57c0*/  HADD2.F32 R152, -RZ, R117.H0_H0 ;  /* 0x20000075ff987230 */ /* 0x020fe20000004100 */
[----:B------:R-:W-:Y:S06]  /*57d0*/  BRA `(.L_x_37690) ;  /* 0x0000000000187947 */ /* 0x000fec0003800000 */
.L_x_37689:
[----:B------:R-:W2:Y:S01]  /*57e0*/  LDL R121, [R1+0x38] ;  /* 0x0000380001797983 */ /* 0x000ea20000100800 */
[----:B-----5:R-:W-:-:S05]  /*57f0*/  HADD2.F32 R120, -RZ, R113.H0_H0 ;  /* 0x20000071ff787230 */ /* 0x020fca0000004100 */
[----:B------:R-:W-:-:S04]  /*5800*/  FMUL.FTZ R120, R120, UR8 ;  /* 0x0000000878787c20 */ /* 0x000fc80008410000 */
[----:B--2---:R-:W-:Y:S01]  /*5810*/  FMUL.FTZ R152, R121, R120 ;  /* 0x0000007879987220 */ /* 0x004fe20000410000 */
[----:B------:R-:W-:-:S05]  /*5820*/  @P2 HADD2.F32 R120, -RZ, R117.H0_H0 ;  /* 0x20000075ff782230 */ /* 0x000fca0000004100 */
[----:B------:R-:W-:-:S07]  /*5830*/  @P2 FADD.FTZ R152, R120, R152 ;  /* 0x0000009878982221 */ /* 0x000fce0000010000 */
.L_x_37690:
[----:B------:R-:W-:Y:S05]  /*5840*/  BSYNC B1 ;  /* 0x0000000000017941 */ /* 0x000fea0003800000 */
.L_x_37688:
[----:B------:R-:W-:Y:S04]  /*5850*/  BSSY B1, `(.L_x_37691) ;  /* 0x000000c000017945 */ /* 0x000fe80003800000 */
[----:B------:R-:W-:Y:S05]  /*5860*/  @P3 BRA `(.L_x_37692) ;  /* 0x0000000000103947 */ /* 0x000fea0003800000 */
[----:B------:R-:W-:Y:S01]  /*5870*/  HFMA2.MMA R153, -RZ, RZ, 0, 0 ;  /* 0x00000000ff997435 */ /* 0x000fe200000001ff */
[----:B------:R-:W-:Y:S10]  /*5880*/  @!P2 BRA `(.L_x_37693) ;  /* 0x000000000020a947 */ /* 0x000ff40003800000 */
[----:B-----5:R-:W-:Y:S01]  /*5890*/  HADD2.F32 R153, -RZ, R117.H1_H1 ;  /* 0x30000075ff997230 */ /* 0x020fe20000004100 */
[----:B------:R-:W-:Y:S06]  /*58a0*/  BRA `(.L_x_37693) ;  /* 0x0000000000187947 */ /* 0x000fec0003800000 */
.L_x_37692:
[----:B------:R-:W2:Y:S01]  /*58b0*/  LDL R121, [R1+0x3c] ;  /* 0x00003c0001797983 */ /* 0x000ea20000100800 */
[----:B-----5:R-:W-:-:S05]  /*58c0*/  HADD2.F32 R120, -RZ, R113.H1_H1 ;  /* 0x30000071ff787230 */ /* 0x020fca0000004100 */
[----:B------:R-:W-:-:S04]  /*58d0*/  FMUL.FTZ R120, R120, UR8 ;  /* 0x0000000878787c20 */ /* 0x000fc80008410000 */
[----:B--2---:R-:W-:Y:S01]  /*58e0*/  FMUL.FTZ R153, R121, R120 ;  /* 0x0000007879997220 */ /* 0x004fe20000410000 */
[----:B------:R-:W-:-:S05]  /*58f0*/  @P2 HADD2.F32 R120, -RZ, R117.H1_H1 ;  /* 0x30000075ff782230 */ /* 0x000fca0000004100 */
[----:B------:R-:W-:-:S07]  /*5900*/  @P2 FADD.FTZ R153, R120, R153 ;  /* 0x0000009978992221 */ /* 0x000fce0000010000 */
.L_x_37693:
[----:B------:R-:W-:Y:S05]  /*5910*/  BSYNC B1 ;  /* 0x0000000000017941 */ /* 0x000fea0003800000 */
.L_x_37691:
[----:B------:R-:W-:Y:S04]  /*5920*/  BSSY B1, `(.L_x_37694) ;  /* 0x000000c000017945 */ /* 0x000fe80003800000 */
[----:B------:R-:W-:Y:S05]  /*5930*/  @P3 BRA `(.L_x_37695) ;  /* 0x0000000000103947 */ /* 0x000fea0003800000 */
[----:B------:R-:W-:Y:S01]  /*5940*/  MOV R154, RZ ;  /* 0x000000ff009a7202 */ /* 0x000fe20000000f00 */
[----:B------:R-:W-:Y:S06]  /*5950*/  @!P2 BRA `(.L_x_37696) ;  /* 0x000000000020a947 */ /* 0x000fec0003800000 */
[----:B-----5:R-:W-:Y:S01]  /*5960*/  HADD2.F32 R154, -RZ, R118.H0_H0 ;  /* 0x20000076ff9a7230 */ /* 0x020fe20000004100 */
[----:B------:R-:W-:Y:S06]  /*5970*/  BRA `(.L_x_37696) ;  /* 0x0000000000187947 */ /* 0x000fec0003800000 */
.L_x_37695:
[----:B------:R-:W2:Y:S01]  /*5980*/  LDL R121, [R1+0x40] ;  /* 0x0000400001797983 */ /* 0x000ea20000100800 */
[----:B-----5:R-:W-:-:S05]  /*5990*/  HADD2.F32 R120, -RZ, R114.H0_H0 ;  /* 0x20000072ff787230 */ /* 0x020fca0000004100 */
[----:B------:R-:W-:-:S04]  /*59a0*/  FMUL.FTZ R120, R120, UR8 ;  /* 0x0000000878787c20 */ /* 0x000fc80008410000 */
[----:B--2---:R-:W-:Y:S01]  /*59b0*/  FMUL.FTZ R154, R121, R120 ;  /* 0x00000078799a7220 */ /* 0x004fe20000410000 */
[----:B------:R-:W-:-:S05]  /*59c0*/  @P2 HADD2.F32 R120, -RZ, R118.H0_H0 ;  /* 0x20000076ff782230 */ /* 0x000fca0000004100 */
[----:B------:R-:W-:-:S07]  /*59d0*/  @P2 FADD.FTZ R154, R120, R154 ;  /* 0x0000009a789a2221 */ /* 0x000fce0000010000 */
.L_x_37696:
[----:B------:R-:W-:Y:S05]  /*59e0*/  BSYNC B1 ;  /* 0x0000000000017941 */ /* 0x000fea0003800000 */
.L_x_37694:
[----:B------:R-:W-:Y:S04]  /*59f0*/  BSSY B1, `(.L_x_37697) ;  /* 0x000000c000017945 */ /* 0x000fe80003800000 */
[----:B------:R-:W-:Y:S05]  /*5a00*/  @P3 BRA `(.L_x_37698) ;  /* 0x0000000000103947 */ /* 0x000fea0003800000 */
[----:B------:R-:W-:Y:S01]  /*5a10*/  HFMA2.MMA R155, -RZ, RZ, 0, 0 ;  /* 0x00000000ff9b7435 */ /* 0x000fe200000001ff */
[----:B------:R-:W-:Y:S10]  /*5a20*/  @!P2 BRA `(.L_x_37699) ;  /* 0x000000000020a947 */ /* 0x000ff40003800000 */
[----:B-----5:R-:W-:Y:S01]  /*5a30*/  HADD2.F32 R155, -RZ, R118.H1_H1 ;  /* 0x30000076ff9b7230 */ /* 0x020fe20000004100 */
[----:B------:R-:W-:Y:S06]  /*5a40*/  BRA `(.L_x_37699) ;  /* 0x0000000000187947 */ /* 0x000fec0003800000 */
.L_x_37698:
[----:B------:R-:W2:Y:S01]  /*5a50*/  LDL R121, [R1+0x44] ;  /* 0x0000440001797983 */ /* 0x000ea20000100800 */
[----:B-----5:R-:W-:-:S05]  /*5a60*/  HADD2.F32 R120, -RZ, R114.H1_H1 ;  /* 0x30000072ff787230 */ /* 0x020fca0000004100 */
[----:B------:R-:W-:-:S04]  /*5a70*/  FMUL.FTZ R120, R120, UR8 ;  /* 0x0000000878787c20 */ /* 0x000fc80008410000 */
[----:B--2---:R-:W-:Y:S01]  /*5a80*/  FMUL.FTZ R155, R121, R120 ;  /* 0x00000078799b7220 */ /* 0x004fe20000410000 */
[----:B------:R-:W-:-:S05]  /*5a90*/  @P2 HADD2.F32 R120, -RZ, R118.H1_H1 ;  /* 0x30000076ff782230 */ /* 0x000fca0000004100 */
[----:B------:R-:W-:-:S07]  /*5aa0*/  @P2 FADD.FTZ R155, R120, R155 ;  /* 0x0000009b789b2221 */ /* 0x000fce0000010000 */
.L_x_37699:
[----:B------:R-:W-:Y:S05]  /*5ab0*/  BSYNC B1 ;  /* 0x0000000000017941 */ /* 0x000fea0003800000 */
.L_x_37697:
[----:B------:R-:W-:Y:S04]  /*5ac0*/  BSSY B1, `(.L_x_37700) ;  /* 0x000000c000017945 */ /* 0x000fe80003800000 */
[----:B------:R-:W-:Y:S05]  /*5ad0*/  @P3 BRA `(.L_x_37701) ;  /* 0x0000000000103947 */ /* 0x000fea0003800000 */
[----:B------:R-:W-:Y:S01]  /*5ae0*/  MOV R156, RZ ;  /* 0x000000ff009c7202 */ /* 0x000fe20000000f00 */
[----:B------:R-:W-:Y:S06]  /*5af0*/  @!P2 BRA `(.L_x_37702) ;  /* 0x000000000020a947 */ /* 0x000fec0003800000 */
[----:B-----5:R-:W-:Y:S01]  /*5b00*/  HADD2.F32 R156, -RZ, R119.H0_H0 ;  /* 0x20000077ff9c7230 */ /* 0x020fe20000004100 */
[----:B------:R-:W-:Y:S06]  /*5b10*/  BRA `(.L_x_37702) ;  /* 0x0000000000187947 */ /* 0x000fec0003800000 */
.L_x_37701:
[----:B------:R-:W2:Y:S01]  /*5b20*/  LDL R121, [R1+0x48] ;  /* 0x0000480001797983 */ /* 0x000ea20000100800 */
[----:B-----5:R-:W-:-:S05]  /*5b30*/  HADD2.F32 R120, -RZ, R115.H0_H0 ;  /* 0x20000073ff787230 */ /* 0x020fca0000004100 */
[----:B------:R-:W-:-:S04]  /*5b40*/  FMUL.FTZ R120, R120, UR8 ;  /* 0x0000000878787c20 */ /* 0x000fc80008410000 */
[----:B--2---:R-:W-:Y:S01]  /*5b50*/  FMUL.FTZ R156, R121, R120 ;  /* 0x00000078799c7220 */ /* 0x004fe20000410000 */
[----:B------:R-:W-:-:S05]  /*5b60*/  @P2 HADD2.F32 R120, -RZ, R119.H0_H0 ;  /* 0x20000077ff782230 */ /* 0x000fca0000004100 */
[----:B------:R-:W-:-:S07]  /*5b70*/  @P2 FADD.FTZ R156, R120, R156 ;  /* 0x0000009c789c2221 */ /* 0x000fce0000010000 */
.L_x_37702:
[----:B------:R-:W-:Y:S05]  /*5b80*/  BSYNC B1 ;  /* 0x0000000000017941 */ /* 0x000fea0003800000 */
.L_x_37700:
[----:B------:R-:W-:Y:S04]  /*5b90*/  BSSY B1, `(.L_x_37703) ;  /* 0x000000c000017945 */ /* 0x000fe80003800000 */
[----:B------:R-:W-:Y:S05]  /*5ba0*/  @P3 BRA `(.L_x_37704) ;  /* 0x0000000000103947 */ /* 0x000fea0003800000 */
[----:B------:R-:W-:Y:S01]  /*5bb0*/  HFMA2.MMA R157, -RZ, RZ, 0, 0 ;  /* 0x00000000ff9d7435 */ /* 0x000fe200000001ff */
[----:B------:R-:W-:Y:S10]  /*5bc0*/  @!P2 BRA `(.L_x_37705) ;  /* 0x000000000020a947 */ /* 0x000ff40003800000 */
[----:B-----5:R-:W-:Y:S01]  /*5bd0*/  HADD2.F32 R157, -RZ, R119.H1_H1 ;  /* 0x30000077ff9d7230 */ /* 0x020fe20000004100 */
[----:B------:R-:W-:Y:S06]  /*5be0*/  BRA `(.L_x_37705) ;  /* 0x0000000000187947 */ /* 0x000fec0003800000 */
.L_x_37704:
[----:B------:R-:W2:Y:S01]  /*5bf0*/  LDL R121, [R1+0x4c] ;  /* 0x00004c0001797983 */ /* 0x000ea20000100800 */
[----:B-----5:R-:W-:-:S05]  /*5c00*/  HADD2.F32 R120, -RZ, R115.H1_H1 ;  /* 0x30000073ff787230 */ /* 0x020fca0000004100 */
[----:B------:R-:W-:-:S04]  /*5c10*/  FMUL.FTZ R120, R120, UR8 ;  /* 0x0000000878787c20 */ /* 0x000fc80008410000 */
[----:B--2---:R-:W-:Y:S01]  /*5c20*/  FMUL.FTZ R157, R121, R120 ;  /* 0x00000078799d7220 */ /* 0x004fe20000410000 */
[----:B------:R-:W-:-:S05]  /*5c30*/  @P2 HADD2.F32 R120, -RZ, R119.H1_H1 ;  /* 0x30000077ff782230 */ /* 0x000fca0000004100 */
[----:B------:R-:W-:-:S07]  /*5c40*/  @P2 FADD.FTZ R157, R120, R157 ;  /* 0x0000009d789d2221 */ /* 0x000fce0000010000 */
.L_x_37705:
[----:B------:R-:W-:Y:S05]  /*5c50*/  BSYNC B1 ;  /* 0x0000000000017941 */ /* 0x000fea0003800000 */
.L_x_37703:
        /* <DEDUP_REMOVED lines=9> */
.L_x_37681:
[----:B------:R-:W-:Y:S05]  /*5cf0*/  BSYNC B0 ;  /* 0x0000000000007941 */ /* 0x000fea0003800000 */
.L_x_37680:
        /* <DEDUP_REMOVED lines=18> */
.L_x_37709:
[----:B-----5:R-:W-:-:S05]  /*5e20*/  HADD2.F32 R5, -RZ, R112.H0_H0 ;  /* 0x20000070ff057230 */ /* 0x020fca0000004100 */
[----:B------:R-:W-:-:S04]  /*5e30*/  FMUL.FTZ R5, R5, UR8 ;  /* 0x0000000805057c20 */ /* 0x000fc80008410000 */
[----:B------:R-:W-:Y:S01]  /*5e40*/  FMUL.FTZ R158, R248, R5 ;  /* 0x00000005f89e7220 */ /* 0x000fe20000410000 */
[----:B------:R-:W-:-:S05]  /*5e50*/  @P1 HADD2.F32 R5, -RZ, R116.H0_H0 ;  /* 0x20000074ff051230 */ /* 0x000fca0000004100 */
[----:B------:R-:W-:-:S07]  /*5e60*/  @P1 FADD.FTZ R158, R5, R158 ;  /* 0x0000009e059e1221 */ /* 0x000fce0000010000 */
.L_x_37710:
[----:B------:R-:W-:Y:S05]  /*5e70*/  BSYNC B1 ;  /* 0x0000000000017941 */ /* 0x000fea0003800000 */
.L_x_37708:
[----:B------:R-:W-:Y:S04]  /*5e80*/  BSSY B1, `(.L_x_37711) ;  /* 0x000000b000017945 */ /* 0x000fe80003800000 */
[----:B------:R-:W-:Y:S05]  /*5e90*/  @P2 BRA `(.L_x_37712) ;  /* 0x0000000000102947 */ /* 0x000fea0003800000 */
[----:B------:R-:W-:Y:S01]  /*5ea0*/  HFMA2.MMA R159, -RZ, RZ, 0, 0 ;  /* 0x00000000ff9f7435 */ /* 0x000fe200000001ff */
[----:B------:R-:W-:Y:S10]  /*5eb0*/  @!P1 BRA `(.L_x_37713) ;  /* 0x00000000001c9947 */ /* 0x000ff40003800000 */
[----:B-----5:R-:W-:Y:S01]  /*5ec0*/  HADD2.F32 R159, -RZ, R116.H1_H1 ;  /* 0x30000074ff9f7230 */ /* 0x020fe20000004100 */
[----:B------:R-:W-:Y:S06]  /*5ed0*/  BRA `(.L_x_37713) ;  /* 0x0000000000147947 */ /* 0x000fec0003800000 */
.L_x_37712:
[----:B-----5:R-:W-:-:S05]  /*5ee0*/  HADD2.F32 R5, -RZ, R112.H1_H1 ;  /* 0x30000070ff057230 */ /* 0x020fca0000004100 */
[----:B------:R-:W-:-:S04]  /*5ef0*/  FMUL.FTZ R5, R5, UR8 ;  /* 0x0000000805057c20 */ /* 0x000fc80008410000 */
[----:B------:R-:W-:Y:S01]  /*5f00*/  FMUL.FTZ R159, R249, R5 ;  /* 0x00000005f99f7220 */ /* 0x000fe20000410000 */
[----:B------:R-:W-:-:S05]  /*5f10*/  @P1 HADD2.F32 R5, -RZ, R116.H1_H1 ;  /* 0x30000074ff051230 */ /* 0x000fca0000004100 */
[----:B------:R-:W-:-:S07]  /*5f20*/  @P1 FADD.FTZ R159, R5, R159 ;  /* 0x0000009f059f1221 */ /* 0x000fce0000010000 */
.L_x_37713:
[----:B------:R-:W-:Y:S05]  /*5f30*/  BSYNC B1 ;  /* 0x0000000000017941 */ /* 0x000fea0003800000 */
.L_x_37711:
[----:B------:R-:W-:Y:S04]  /*5f40*/  BSSY B1, `(.L_x_37714) ;  /* 0x000000b000017945 */ /* 0x000fe80003800000 */
[----:B------:R-:W-:Y:S05]  /*5f50*/  @P2 BRA `(.L_x_37715) ;  /* 0x0000000000102947 */ /* 0x000fea0003800000 */
[----:B------:R-:W-:Y:S01]  /*5f60*/  MOV R160, RZ ;  /* 0x000000ff00a07202 */ /* 0x000fe20000000f00 */
[----:B------:R-:W-:Y:S06]  /*5f70*/  @!P1 BRA `(.L_x_37716) ;  /* 0x00000000001c9947 */ /* 0x000fec0003800000 */
[----:B-----5:R-:W-:Y:S01]  /*5f80*/  HADD2.F32 R160, -RZ, R117.H0_H0 ;  /* 0x20000075ffa07230 */ /* 0x020fe20000004100 */
[----:B------:R-:W-:Y:S06]  /*5f90*/  BRA `(.L_x_37716) ;  /* 0x0000000000147947 */ /* 0x000fec0003800000 */
.L_x_37715:
[----:B-----5:R-:W-:-:S05]  /*5fa0*/  HADD2.F32 R5, -RZ, R113.H0_H0 ;  /* 0x20000071ff057230 */ /* 0x020fca0000004100 */
[----:B------:R-:W-:-:S04]  /*5fb0*/  FMUL.FTZ R5, R5, UR8 ;  /* 0x0000000805057c20 */ /* 0x000fc80008410000 */
[----:B------:R-:W-:Y:S01]  /*5fc0*/  FMUL.FTZ R160, R250, R5 ;  /* 0x00000005faa07220 */ /* 0x000fe20000410000 */
[----:B------:R-:W-:-:S05]  /*5fd0*/  @P1 HADD2.F32 R5, -RZ, R117.H0_H0 ;  /* 0x20000075ff051230 */ /* 0x000fca0000004100 */
[----:B------:R-:W-:-:S07]  /*5fe0*/  @P1 FADD.FTZ R160, R5, R160 ;  /* 0x000000a005a01221 */ /* 0x000fce0000010000 */
.L_x_37716:
[----:B------:R-:W-:Y:S05]  /*5ff0*/  BSYNC B1 ;  /* 0x0000000000017941 */ /* 0x000fea0003800000 */
.L_x_37714:
[----:B------:R-:W-:Y:S04]  /*6000*/  BSSY B1, `(.L_x_37717) ;  /* 0x000000b000017945 */ /* 0x000fe80003800000 */
[----:B------:R-:W-:Y:S05]  /*6010*/  @P2 BRA `(.L_x_37718) ;  /* 0x0000000000102947 */ /* 0x000fea0003800000 */
[----:B------:R-:W-:Y:S01]  /*6020*/  HFMA2.MMA R161, -RZ, RZ, 0, 0 ;  /* 0x00000000ffa17435 */ /* 0x000fe200000001ff */
[----:B------:R-:W-:Y:S10]  /*6030*/  @!P1 BRA `(.L_x_37719) ;  /* 0x00000000001c9947 */ /* 0x000ff40003800000 */
[----:B-----5:R-:W-:Y:S01]  /*6040*/  HADD2.F32 R161, -RZ, R117.H1_H1 ;  /* 0x30000075ffa17230 */ /* 0x020fe20000004100 */
[----:B------:R-:W-:Y:S06]  /*6050*/  BRA `(.L_x_37719) ;  /* 0x0000000000147947 */ /* 0x000fec0003800000 */
.L_x_37718:
[----:B-----5:R-:W-:-:S05]  /*6060*/  HADD2.F32 R5, -RZ, R113.H1_H1 ;  /* 0x30000071ff057230 */ /* 0x020fca0000004100 */
[----:B------:R-:W-:-:S04]  /*6070*/  FMUL.FTZ R5, R5, UR8 ;  /* 0x0000000805057c20 */ /* 0x000fc80008410000 */
[----:B------:R-:W-:Y:S01]  /*6080*/  FMUL.FTZ R161, R251, R5 ;  /* 0x00000005fba17220 */ /* 0x000fe20000410000 */
[----:B------:R-:W-:-:S05]  /*6090*/  @P1 HADD2.F32 R5, -RZ, R117.H1_H1 ;  /* 0x30000075ff051230 */ /* 0x000fca0000004100 */
[----:B------:R-:W-:-:S07]  /*60a0*/  @P1 FADD.FTZ R161, R5, R161 ;  /* 0x000000a105a11221 */ /* 0x000fce0000010000 */
.L_x_37719:
[----:B------:R-:W-:Y:S05]  /*60b0*/  BSYNC B1 ;  /* 0x0000000000017941 */ /* 0x000fea0003800000 */
.L_x_37717:
[----:B------:R-:W-:Y:S04]  /*60c0*/  BSSY B1, `(.L_x_37720) ;  /* 0x000000c000017945 */ /* 0x000fe80003800000 */
[----:B------:R-:W-:Y:S05]  /*60d0*/  @P2 BRA `(.L_x_37721) ;  /* 0x0000000000102947 */ /* 0x000fea0003800000 */
[----:B------:R-:W-:Y:S01]  /*60e0*/  MOV R162, RZ ;  /* 0x000000ff00a27202 */ /* 0x000fe20000000f00 */
[----:B------:R-:W-:Y:S06]  /*60f0*/  @!P1 BRA `(.L_x_37722) ;  /* 0x0000000000209947 */ /* 0x000fec0003800000 */
[----:B-----5:R-:W-:Y:S01]  /*6100*/  HADD2.F32 R162, -RZ, R118.H0_H0 ;  /* 0x20000076ffa27230 */ /* 0x020fe20000004100 */
[----:B------:R-:W-:Y:S06]  /*6110*/  BRA `(.L_x_37722) ;  /* 0x0000000000187947 */ /* 0x000fec0003800000 */
.L_x_37721:
[----:B------:R-:W2:Y:S01]  /*6120*/  LDL R120, [R1] ;  /* 0x0000000001787983 */ /* 0x000ea20000100800 */
[----:B-----5:R-:W-:-:S05]  /*6130*/  HADD2.F32 R5, -RZ, R114.H0_H0 ;  /* 0x20000072ff057230 */ /* 0x020fca0000004100 */
[----:B------:R-:W-:-:S04]  /*6140*/  FMUL.FTZ R5, R5, UR8 ;  /* 0x0000000805057c20 */ /* 0x000fc80008410000 */
[----:B--2---:R-:W-:Y:S01]  /*6150*/  FMUL.FTZ R162, R120, R5 ;  /* 0x0000000578a27220 */ /* 0x004fe20000410000 */
[----:B------:R-:W-:-:S05]  /*6160*/  @P1 HADD2.F32 R5, -RZ, R118.H0_H0 ;  /* 0x20000076ff051230 */ /* 0x000fca0000004100 */
[----:B------:R-:W-:-:S07]  /*6170*/  @P1 FADD.FTZ R162, R5, R162 ;  /* 0x000000a205a21221 */ /* 0x000fce0000010000 */
.L_x_37722:
[----:B------:R-:W-:Y:S05]  /*6180*/  BSYNC B1 ;  /* 0x0000000000017941 */ /* 0x000fea0003800000 */
.L_x_37720:
[----:B------:R-:W-:Y:S04]  /*6190*/  BSSY B1, `(.L_x_37723) ;  /* 0x000000c000017945 */ /* 0x000fe80003800000 */
[----:B------:R-:W-:Y:S05]  /*61a0*/  @P2 BRA `(.L_x_37724) ;  /* 0x0000000000102947 */ /* 0x000fea0003800000 */
[----:B------:R-:W-:Y:S01]  /*61b0*/  HFMA2.MMA R163, -RZ, RZ, 0, 0 ;  /* 0x00000000ffa37435 */ /* 0x000fe200000001ff */
[----:B------:R-:W-:Y:S10]  /*61c0*/  @!P1 BRA `(.L_x_37725) ;  /* 0x0000000000209947 */ /* 0x000ff40003800000 */
[----:B-----5:R-:W-:Y:S01]  /*61d0*/  HADD2.F32 R163, -RZ, R118.H1_H1 ;  /* 0x30000076ffa37230 */ /* 0x020fe20000004100 */
[----:B------:R-:W-:Y:S06]  /*61e0*/  BRA `(.L_x_37725) ;  /* 0x0000000000187947 */ /* 0x000fec0003800000 */
.L_x_37724:
[----:B------:R-:W2:Y:S01]  /*61f0*/  LDL R120, [R1+0x4] ;  /* 0x0000040001787983 */ /* 0x000ea20000100800 */
[----:B-----5:R-:W-:-:S05]  /*6200*/  HADD2.F32 R5, -RZ, R114.H1_H1 ;  /* 0x30000072ff057230 */ /* 0x020fca0000004100 */
[----:B------:R-:W-:-:S04]  /*6210*/  FMUL.FTZ R5, R5, UR8 ;  /* 0x0000000805057c20 */ /* 0x000fc80008410000 */
[----:B--2---:R-:W-:Y:S01]  /*6220*/  FMUL.FTZ R163, R120, R5 ;  /* 0x0000000578a37220 */ /* 0x004fe20000410000 */
[----:B------:R-:W-:-:S05]  /*6230*/  @P1 HADD2.F32 R5, -RZ, R118.H1_H1 ;  /* 0x30000076ff051230 */ /* 0x000fca0000004100 */
[----:B------:R-:W-:-:S07]  /*6240*/  @P1 FADD.FTZ R163, R5, R163 ;  /* 0x000000a305a31221 */ /* 0x000fce0000010000 */
.L_x_37725:
[----:B------:R-:W-:Y:S05]  /*6250*/  BSYNC B1 ;  /* 0x0000000000017941 */ /* 0x000fea0003800000 */
.L_x_37723:
[----:B------:R-:W-:Y:S04]  /*6260*/  BSSY B1, `(.L_x_37726) ;  /* 0x000000c000017945 */ /* 0x000fe80003800000 */
[----:B------:R-:W-:Y:S05]  /*6270*/  @P2 BRA `(.L_x_37727) ;  /* 0x0000000000102947 */ /* 0x000fea0003800000 */
[----:B------:R-:W-:Y:S01]  /*6280*/  MOV R164, RZ ;  /* 0x000000ff00a47202 */ /* 0x000fe20000000f00 */
[----:B------:R-:W-:Y:S06]  /*6290*/  @!P1 BRA `(.L_x_37728) ;  /* 0x0000000000209947 */ /* 0x000fec0003800000 */
[----:B-----5:R-:W-:Y:S01]  /*62a0*/  HADD2.F32 R164, -RZ, R119.H0_H0 ;  /* 0x20000077ffa47230 */ /* 0x020fe20000004100 */
[----:B------:R-:W-:Y:S06]  /*62b0*/  BRA `(.L_x_37728) ;  /* 0x0000000000187947 */ /* 0x000fec0003800000 */
.L_x_37727:
[----:B------:R-:W2:Y:S01]  /*62c0*/  LDL R120, [R1+0x8] ;  /* 0x0000080001787983 */ /* 0x000ea20000100800 */
[----:B-----5:R-:W-:-:S05]  /*62d0*/  HADD2.F32 R5, -RZ, R115.H0_H0 ;  /* 0x20000073ff057230 */ /* 0x020fca0000004100 */
[----:B------:R-:W-:-:S04]  /*62e0*/  FMUL.FTZ R5, R5, UR8 ;  /* 0x0000000805057c20 */ /* 0x000fc80008410000 */
[----:B--2---:R-:W-:Y:S01]  /*62f0*/  FMUL.FTZ R164, R120, R5 ;  /* 0x0000000578a47220 */ /* 0x004fe20000410000 */
[----:B------:R-:W-:-:S05]  /*6300*/  @P1 HADD2.F32 R5, -RZ, R119.H0_H0 ;  /* 0x20000077ff051230 */ /* 0x000fca0000004100 */
[----:B------:R-:W-:-:S07]  /*6310*/  @P1 FADD.FTZ R164, R5, R164 ;  /* 0x000000a405a41221 */ /* 0x000fce0000010000 */
.L_x_37728:
[----:B------:R-:W-:Y:S05]  /*6320*/  BSYNC B1 ;  /* 0x0000000000017941 */ /* 0x000fea0003800000 */
.L_x_37726:
[----:B------:R-:W-:Y:S04]  /*6330*/  BSSY B1, `(.L_x_37729) ;  /* 0x000000c000017945 */ /* 0x000fe80003800000 */
[----:B------:R-:W-:Y:S05]  /*6340*/  @P2 BRA `(.L_x_37730) ;  /* 0x0000000000102947 */ /* 0x000fea0003800000 */
[----:B------:R-:W-:Y:S01]  /*6350*/  HFMA2.MMA R5, -RZ, RZ, 0, 0 ;  /* 0x00000000ff057435 */ /* 0x000fe200000001ff */
[----:B------:R-:W-:Y:S10]  /*6360*/  @!P1 BRA `(.L_x_37731) ;  /* 0x0000000000209947 */ /* 0x000ff40003800000 */
[----:B-----5:R-:W-:Y:S01]  /*6370*/  HADD2.F32 R5, -RZ, R119.H1_H1 ;  /* 0x30000077ff057230 */ /* 0x020fe20000004100 */
[----:B------:R-:W-:Y:S06]  /*6380*/  BRA `(.L_x_37731) ;  /* 0x0000000000187947 */ /* 0x000fec0003800000 */
.L_x_37730:
[----:B------:R-:W2:Y:S01]  /*6390*/  LDL R120, [R1+0xc] ;  /* 0x00000c0001787983 */ /* 0x000ea20000100800 */
[----:B-----5:R-:W-:-:S05]  /*63a0*/  HADD2.F32 R5, -RZ, R115.H1_H1 ;  /* 0x30000073ff057230 */ /* 0x020fca0000004100 */
[----:B------:R-:W-:-:S04]  /*63b0*/  FMUL.FTZ R5, R5, UR8 ;  /* 0x0000000805057c20 */ /* 0x000fc80008410000 */
[----:B--2---:R-:W-:Y:S01]  /*63c0*/  FMUL.FTZ R5, R120, R5 ;  /* 0x0000000578057220 */ /* 0x004fe20000410000 */
[----:B------:R-:W-:-:S05]  /*63d0*/  @P1 HADD2.F32 R120, -RZ, R119.H1_H1 ;  /* 0x30000077ff781230 */ /* 0x000fca0000004100 */
[----:B------:R-:W-:-:S07]  /*63e0*/  @P1 FADD.FTZ R5, R120, R5 ;  /* 0x0000000578051221 */ /* 0x000fce0000010000 */
.L_x_37731:
[----:B------:R-:W-:Y:S05]  /*63f0*/  BSYNC B1 ;  /* 0x0000000000017941 */ /* 0x000fea0003800000 */
.L_x_37729:
[----:B------:R-:W0:Y:S01]  /*6400*/  LDC.64 R166, c[0x0][0x238] ;  /* 0x00008e00ffa67b82 */ /* 0x000e220000000a00 */
[----:B------:R-:W-:Y:S02]  /*6410*/  F2FP.F16.F32.PACK_AB R123, R5, R164 ;  /* 0x000000a4057b723e */ /* 0x000fe400000000ff */
[----:B------:R-:W-:Y:S02]  /*6420*/  F2FP.F16.F32.PACK_AB R122, R163, R162 ;  /* 0x000000a2a37a723e */ /* 0x000fe400000000ff */
[----:B------:R-:W-:Y:S02]  /*6430*/  F2FP.F16.F32.PACK_AB R121, R161, R160 ;  /* 0x000000a0a179723e */ /* 0x000fe400000000ff */
[----:B------:R-:W-:Y:S01]  /*6440*/  F2FP.F16.F32.PACK_AB R120, R159, R158 ;  /* 0x0000009e9f78723e */ /* 0x000fe200000000ff */
[----:B0-----:R-:W-:-:S05]  /*6450*/  IMAD.WIDE.U32 R166, R180, 0x10, R166 ;  /* 0x00000010b4a67825 */ /* 0x001fca00078e00a6 */
[----:B------:R0:W-:Y:S02]  /*6460*/  STG.E.128 desc[UR4][R166.64], R120 ;  /* 0x00000078a6007986 */ /* 0x0001e4000c101d04 */
.L_x_37707:
[----:B------:R-:W-:Y:S05]  /*6470*/  BSYNC B0 ;  /* 0x0000000000007941 */ /* 0x000fea0003800000 */
.L_x_37706:
        /* <DEDUP_REMOVED lines=292> */
.L_x_37765:
        /* <DEDUP_REMOVED lines=77> */
.L_x_37736:
[----:B------:R-:W-:Y:S05]  /*7b90*/  BSYNC B1 ;  /* 0x0000000000017941 */ /* 0x000fea0003800000 */
.L_x_37735:
        /* <DEDUP_REMOVED lines=35> */
.L_x_37738:
[----:B------:R-:W-:Y:S05]  /*7dd0*/  BSYNC B1 ;  /* 0x0000000000017941 */ /* 0x000fea0003800000 */
.L_x_37737:
        /* <DEDUP_REMOVED lines=35> */
.L_x_37740:
[----:B------:R-:W-:Y:S05]  /*8010*/  BSYNC B1 ;  /* 0x0000000000017941 */ /* 0x000fea0003800000 */
.L_x_37739:
        /* <DEDUP_REMOVED lines=35> */
.L_x_37742:
[----:B------:R-:W-:Y:S05]  /*8250*/  BSYNC B1 ;  /* 0x0000000000017941 */ /* 0x000fea0003800000 */
.L_x_37741:
        /* <DEDUP_REMOVED lines=35> */
.L_x_37744:
[----:B------:R-:W-:Y:S05]  /*8490*/  BSYNC B1 ;  /* 0x0000000000017941 */ /* 0x000fea0003800000 */
.L_x_37743:
        /* <DEDUP_REMOVED lines=35> */
.L_x_37746:
[----:B------:R-:W-:Y:S05]  /*86d0*/  BSYNC B1 ;  /* 0x0000000000017941 */ /* 0x000fea0003800000 */
.L_x_37745:
        /* <DEDUP_REMOVED lines=35> */
.L_x_37748:
[----:B------:R-:W-:Y:S05]  /*8910*/  BSYNC B1 ;  /* 0x0000000000017941 */ /* 0x000fea0003800000 */
.L_x_37747:
        /* <DEDUP_REMOVED lines=35> */
.L_x_37750:
[----:B------:R-:W-:Y:S05]  /*8b50*/  BSYNC B1 ;  /* 0x0000000000017941 */ /* 0x000fea0003800000 */
.L_x_37749:
        /* <DEDUP_REMOVED lines=35> */
.L_x_37752:
[----:B------:R-:W-:Y:S05]  /*8d90*/  BSYNC B1 ;  /* 0x0000000000017941 */ /* 0x000fea0003800000 */
.L_x_37751:
        /* <DEDUP_REMOVED lines=43> */
[----:B--2---:R0:W-:Y:S02]  /*9050*/  STG.E.128 desc[UR4][R166.64], R120 ;  /* 0x00000078a6007986 */ /* 0x0041e4000c101d04 */
.L_x_37734:
[----:B------:R-:W-:Y:S05]  /*9060*/  BSYNC B0 ;  /* 0x0000000000007941 */ /* 0x000fea0003800000 */
.L_x_37733:
[----:B012---:R-:W0:Y:S02]  /*9070*/  LDC.64 R120, c[0x0][0x210] ;  /* 0x00008400ff787b82 */ /* 0x007e240000000a00 */
[----:B0-----:R-:W-:-:S04]  /*9080*/  LEA R4, R120, R4, 0x2 ;  /* 0x0000000478047211 */ /* 0x001fc800078e10ff */
[----:B------:R-:W-:-:S13]  /*9090*/  ISETP.GE.AND P1, PT, R4, R121, PT ;  /* 0x000000790400720c */ /* 0x000fda0003f26270 */
[----:B------:R-:W-:Y:S05]  /*90a0*/  @!P1 BRA `(.L_x_37753) ;  /* 0xffffff8400109947 */ /* 0x000fea000383ffff */
[----:B------:R-:W-:Y:S05]  /*90b0*/  EXIT ;  /* 0x000000000000794d */ /* 0x000fea0003800000 */
.L_x_37732:
        /* <DEDUP_REMOVED lines=8> */
.L_x_37755:
[----:B------:R-:W-:Y:S05]  /*9140*/  BSYNC B0 ;  /* 0x0000000000007941 */ /* 0x000fea0003800000 */
.L_x_37754:
        /* <DEDUP_REMOVED lines=10> */
.L_x_37756:
        /* <DEDUP_REMOVED lines=9> */
.L_x_37757:
[----:B------:R-:W-:Y:S01]  /*9280*/  HFMA2.MMA R122, -RZ, RZ, 0, 4.76837158203125e-07 ;  /* 0x00000008ff7a7435 */ /* 0x000fe200000001ff */
[----:B------:R-:W-:Y:S01]  /*9290*/  FADD.FTZ R123, R123, R120 ;  /* 0x000000787b7b7221 */ /* 0x000fe20000010000 */
[----:B------:R-:W-:-:S04]  /*92a0*/  MOV R120, 0xffffffff ;  /* 0xffffffff00787802 */ /* 0x000fc80000000f00 */
[----:B------:R-:W-:-:S07]  /*92b0*/  MOV R167, R123 ;  /* 0x0000007b00a77202 */ /* 0x000fce0000000f00 */
[----:B------:R-:W-:Y:S05]  /*92c0*/  WARPSYNC.COLLECTIVE R120, `(.L_x_37758) ;  /* 0x0000000078087348 */ /* 0x000fea0003c00000 */
[----:B------:R0:W1:Y:S02]  /*92d0*/  SHFL.BFLY P6, R120, R167, R122, R121 ;  /* 0x0c00007aa7787389 */ /* 0x00006400000c0079 */
[----:B01----:R-:W-:Y:S01]  /*92e0*/  ENDCOLLECTIVE ;  /* 0x000000000000791b */ /* 0x003fe20003800000 */
.L_x_37758:
[----:B------:R-:W-:Y:S01]  /*92f0*/  HFMA2.MMA R122, -RZ, RZ, 0, 9.5367431640625e-07 ;  /* 0x00000010ff7a7435 */ /* 0x000fe200000001ff */
[----:B------:R-:W-:Y:S01]  /*9300*/  FADD.FTZ R123, R123, R120 ;  /* 0x000000787b7b7221 */ /* 0x000fe20000010000 */
[----:B------:R-:W-:-:S04]  /*9310*/  MOV R120, 0xffffffff ;  /* 0xffffffff00787802 */ /* 0x000fc80000000f00 */
[----:B------:R-:W-:-:S07]  /*9320*/  MOV R167, R123 ;  /* 0x0000007b00a77202 */ /* 0x000fce0000000f00 */
[----:B------:R-:W-:Y:S05]  /*9330*/  WARPSYNC.COLLECTIVE R120, `(.L_x_37759) ;  /* 0x0000000078087348 */ /* 0x000fea0003c00000 */
[----:B------:R0:W1:Y:S02]  /*9340*/  SHFL.BFLY P6, R120, R167, R122, R121 ;  /* 0x0c00007aa7787389 */ /* 0x00006400000c0079 */
[----:B01----:R-:W-:Y:S01]  /*9350*/  ENDCOLLECTIVE ;  /* 0x000000000000791b */ /* 0x003fe20003800000 */
.L_x_37759:
        /* <DEDUP_REMOVED lines=174> */
.L_x_37760:
[----:B------:R-:W-:Y:S01]  /*9e40*/  HFMA2.MMA R122, -RZ, RZ, 0, 1.1920928955078125e-07 ;  /* 0x00000002ff7a7435 */ /* 0x000fe200000001ff */
[----:B------:R-:W-:Y:S01]  /*9e50*/  FADD.FTZ R165, R165, R120 ;  /* 0x00000078a5a57221 */ /* 0x000fe20000010000 */
[----:B------:R-:W-:-:S04]  /*9e60*/  MOV R120, 0xffffffff ;  /* 0xffffffff00787802 */ /* 0x000fc80000000f00 */
[----:B------:R-:W-:-:S07]  /*9e70*/  MOV R167, R165 ;  /* 0x000000a500a77202 */ /* 0x000fce0000000f00 */
[----:B------:R-:W-:Y:S05]  /*9e80*/  WARPSYNC.COLLECTIVE R120, `(.L_x_37761) ;  /* 0x0000000078087348 */ /* 0x000fea0003c00000 */
[----:B------:R0:W1:Y:S02]  /*9e90*/  SHFL.BFLY P6, R120, R167, R122, R121 ;  /* 0x0c00007aa7787389 */ /* 0x00006400000c0079 */
[----:B01----:R-:W-:Y:S01]  /*9ea0*/  ENDCOLLECTIVE ;  /* 0x000000000000791b */ /* 0x003fe20003800000 */
.L_x_37761:
[----:B------:R-:W-:Y:S01]  /*9eb0*/  HFMA2.MMA R122, -RZ, RZ, 0, 2.384185791015625e-07 ;  /* 0x00000004ff7a7435 */ /* 0x000fe200000001ff */
[----:B------:R-:W-:Y:S01]  /*9ec0*/  FADD.FTZ R165, R165, R120 ;  /* 0x00000078a5a57221 */ /* 0x000fe20000010000 */
[----:B------:R-:W-:-:S04]  /*9ed0*/  MOV R120, 0xffffffff ;  /* 0xffffffff00787802 */ /* 0x000fc80000000f00 */
[----:B------:R-:W-:-:S07]  /*9ee0*/  MOV R167, R165 ;  /* 0x000000a500a77202 */ /* 0x000fce0000000f00 */
[----:B------:R-:W-:Y:S05]  /*9ef0*/  WARPSYNC.COLLECTIVE R120, `(.L_x_37762) ;  /* 0x0000000078087348 */ /* 0x000fea0003c00000 */
[----:B------:R0:W1:Y:S02]  /*9f00*/  SHFL.BFLY P6, R120, R167, R122, R121 ;  /* 0x0c00007aa7787389 */ /* 0x00006400000c0079 */
[----:B01----:R-:W-:Y:S01]  /*9f10*/  ENDCOLLECTIVE ;  /* 0x000000000000791b */ /* 0x003fe20003800000 */
.L_x_37762:
[----:B------:R-:W-:Y:S01]  /*9f20*/  HFMA2.MMA R122, -RZ, RZ, 0, 4.76837158203125e-07 ;  /* 0x00000008ff7a7435 */ /* 0x000fe200000001ff */
[----:B------:R-:W-:Y:S01]  /*9f30*/  FADD.FTZ R165, R165, R120 ;  /* 0x00000078a5a57221 */ /* 0x000fe20000010000 */
[----:B------:R-:W-:-:S04]  /*9f40*/  MOV R120, 0xffffffff ;  /* 0xffffffff00787802 */ /* 0x000fc80000000f00 */
[----:B------:R-:W-:-:S07]  /*9f50*/  MOV R167, R165 ;  /* 0x000000a500a77202 */ /* 0x000fce0000000f00 */
[----:B------:R-:W-:Y:S05]  /*9f60*/  WARPSYNC.COLLECTIVE R120, `(.L_x_37763) ;  /* 0x0000000078087348 */ /* 0x000fea0003c00000 */
[----:B------:R0:W1:Y:S02]  /*9f70*/  SHFL.BFLY P6, R120, R167, R122, R121 ;  /* 0x0c00007aa7787389 */ /* 0x00006400000c0079 */
[----:B01----:R-:W-:Y:S01]  /*9f80*/  ENDCOLLECTIVE ;  /* 0x000000000000791b */ /* 0x003fe20003800000 */
.L_x_37763:
[----:B------:R-:W-:Y:S01]  /*9f90*/  HFMA2.MMA R122, -RZ, RZ, 0, 9.5367431640625e-07 ;  /* 0x00000010ff7a7435 */ /* 0x000fe200000001ff */
[----:B------:R-:W-:Y:S01]  /*9fa0*/  FADD.FTZ R165, R165, R120 ;  /* 0x00000078a5a57221 */ /* 0x000fe20000010000 */
[----:B------:R-:W-:-:S04]  /*9fb0*/  MOV R120, 0xffffffff ;  /* 0xffffffff00787802 */ /* 0x000fc80000000f00 */
[----:B------:R-:W-:-:S07]  /*9fc0*/  MOV R167, R165 ;  /* 0x000000a500a77202 */ /* 0x000fce0000000f00 */
[----:B------:R-:W-:Y:S05]  /*9fd0*/  WARPSYNC.COLLECTIVE R120, `(.L_x_37764) ;  /* 0x0000000078087348 */ /* 0x000fea0003c00000 */
[----:B------:R0:W1:Y:S02]  /*9fe0*/  SHFL.BFLY P6, R120, R167, R122, R121 ;  /* 0x0c00007aa7787389 */ /* 0x00006400000c0079 */
[----:B01----:R-:W-:Y:S01]  /*9ff0*/  ENDCOLLECTIVE ;  /* 0x000000000000791b */ /* 0x003fe20003800000 */
.L_x_37764:
[----:B------:R-:W-:Y:S05]  /*a000*/  BRA `(.L_x_37765) ;  /* 0xffffffd400ac7947 */ /* 0x000fea000383ffff */
.L_x_37766:
        /* <DEDUP_REMOVED lines=15> */
.L_x_72366:


//--------------------- .text._ZN10layer_norm13ln_fwd_kernelINS_13Kernel_traitsIf6__halfS2_S2_fjLj2560ELj1ELj4ELj1ELj16ENS_18Kernel_traits_baseILj2560EfS2_S2_S2_fjLj128EEEEELb0ELb1ELb1ELb1EEEvNS_9FwdParamsE --------------------------
	.section	.text._ZN10layer_norm13ln_fwd_kernelINS_13Kernel_traitsIf6__halfS2_S2_fjLj2560ELj1ELj4ELj1ELj16ENS_18Kernel_traits_baseILj2560EfS2_S2_S2_fjLj128EEEEELb0ELb1ELb1ELb1EEEvNS_9FwdParamsE,"ax",@progbits
	.align	128
        .global         _ZN10layer_norm13ln_fwd_kernelINS_13Kernel_traitsIf6__halfS2_S2_fjLj2560ELj1ELj4ELj1ELj16ENS_18Kernel_traits_baseILj2560EfS2_S2_S2_fjLj128EEEEELb0ELb1ELb1ELb1EEEvNS_9FwdParamsE
        .type           _ZN10layer_norm13ln_fwd_kernelINS_13Kernel_traitsIf6__halfS2_S2_fjLj2560ELj1ELj4ELj1ELj16ENS_18Kernel_traits_baseILj2560EfS2_S2_S2_fjLj128EEEEELb0ELb1ELb1ELb1EEEvNS_9FwdParamsE,@function
        .size           _ZN10layer_norm13ln_fwd_kernelINS_13Kernel_traitsIf6__halfS2_S2_fjLj2560ELj1ELj4ELj1ELj16ENS_18Kernel_traits_baseILj2560EfS2_S2_S2_fjLj128EEEEELb0ELb1ELb1ELb1EEEvNS_9FwdParamsE,(.L_x_72367 - _ZN10layer_norm13ln_fwd_kernelINS_13Kernel_traitsIf6__halfS2_S2_fjLj2560ELj1ELj4ELj1ELj16ENS_18Kernel_traits_baseILj2560EfS2_S2_S2_fjLj128EEEEELb0ELb1ELb1ELb1EEEvNS_9FwdParamsE)
        .other          _ZN10layer_norm13ln_fwd_kernelINS_13Kernel_traitsIf6__halfS2_S2_fjLj2560ELj1ELj4ELj1ELj16ENS_18Kernel_traits_baseILj2560EfS2_S2_S2_fjLj128EEEEELb0ELb1ELb1ELb1EEEvNS_9FwdParamsE,@"STO_CUDA_ENTRY STV_DEFAULT"
_ZN10layer_norm13ln_fwd_kernelINS_13Kernel_traitsIf6__halfS2_S2_fjLj2560ELj1ELj4ELj1ELj16ENS_18Kernel_traits_baseILj2560EfS2_S2_S2_fjLj128EEEEELb0ELb1ELb1ELb1EEEvNS_9FwdParamsE:
.text._ZN10layer_norm13ln_fwd_kernelINS_13Kernel_traitsIf6__halfS2_S2_fjLj2560ELj1ELj4ELj1ELj16ENS_18Kernel_traits_baseILj2560EfS2_S2_S2_fjLj128EEEEELb0ELb1ELb1ELb1EEEvNS_9FwdParamsE:
        /* <DEDUP_REMOVED lines=173> */
.L_x_38010:
        /* <DEDUP_REMOVED lines=32> */
[----:B-----5:R-:W-:Y:S01]  /*0cd0*/  HADD2.F32 R190, -RZ, R168.H0_H0 ;  /* 0x200000a8ffbe7230 */ /* 0x020fe20000004100 */
[----:B------:R-:W-:Y:S06]  /*0ce0*/  BRA `(.L_x_37769) ;  /* 0x0000000000187947 */ /* 0x000fec0003800000 */
.L_x_37768:
[----:B------:R-:W2:Y:S01]  /*0cf0*/  LDL R2, [R1+0x130] ;  /* 0x0001300001027983 */ /* 0x000ea20000100800 */
[----:B-----5:R-:W-:-:S05]  /*0d00*/  HADD2.F32 R0, -RZ, R164.H0_H0 ;  /* 0x200000a4ff007230 */ /* 0x020fca0000004100 */
[----:B------:R-:W-:-:S04]  /*0d10*/  FMUL.FTZ R0, R0, UR8 ;  /* 0x0000000800007c20 */ /* 0x000fc80008410000 */
[----:B--2---:R-:W-:Y:S01]  /*0d20*/  FMUL.FTZ R190, R2, R0 ;  /* 0x0000000002be7220 */ /* 0x004fe20000410000 */
[----:B------:R-:W-:-:S05]  /*0d30*/  @P0 HADD2.F32 R0, -RZ, R168.H0_H0 ;  /* 0x200000a8ff000230 */ /* 0x000fca0000004100 */
[----:B------:R-:W-:-:S07]  /*0d40*/  @P0 FADD.FTZ R190, R190, R0 ;  /* 0x00000000bebe0221 */ /* 0x000fce0000010000 */
.L_x_37769:
[----:B------:R-:W-:Y:S05]  /*0d50*/  BSYNC B0 ;  /* 0x0000000000007941 */ /* 0x000fea0003800000 */
.L_x_37767:
[----:B------:R-:W-:Y:S04]  /*0d60*/  BSSY B0, `(.L_x_37770) ;  /* 0x000000c000007945 */ /* 0x000fe80003800000 */
[----:B------:R-:W-:Y:S05]  /*0d70*/  @P3 BRA `(.L_x_37771) ;  /* 0x0000000000103947 */ /* 0x000fea0003800000 */
[----:B------:R-:W-:Y:S01]  /*0d80*/  MOV R191, RZ ;  /* 0x000000ff00bf7202 */ /* 0x000fe20000000f00 */
[----:B------:R-:W-:Y:S06]  /*0d90*/  @!P0 BRA `(.L_x_37772) ;  /* 0x0000000000208947 */ /* 0x000fec0003800000 */
[----:B-----5:R-:W-:Y:S01]  /*0da0*/  HADD2.F32 R191, -RZ, R168.H1_H1 ;  /* 0x300000a8ffbf7230 */ /* 0x020fe20000004100 */
[----:B------:R-:W-:Y:S06]  /*0db0*/  BRA `(.L_x_37772) ;  /* 0x0000000000187947 */ /* 0x000fec0003800000 */
.L_x_37771:
[----:B------:R-:W2:Y:S01]  /*0dc0*/  LDL R2, [R1+0x134] ;  /* 0x0001340001027983 */ /* 0x000ea20000100800 */
[----:B-----5:R-:W-:-:S05]  /*0dd0*/  HADD2.F32 R0, -RZ, R164.H1_H1 ;  /* 0x300000a4ff007230 */ /* 0x020fca0000004100 */
[----:B------:R-:W-:-:S04]  /*0de0*/  FMUL.FTZ R0, R0, UR8 ;  /* 0x0000000800007c20 */ /* 0x000fc80008410000 */
[----:B--2---:R-:W-:Y:S01]  /*0df0*/  FMUL.FTZ R191, R2, R0 ;  /* 0x0000000002bf7220 */ /* 0x004fe20000410000 */
[----:B------:R-:W-:-:S05]  /*0e00*/  @P0 HADD2.F32 R0, -RZ, R168.H1_H1 ;  /* 0x300000a8ff000230 */ /* 0x000fca0000004100 */
[----:B------:R-:W-:-:S07]  /*0e10*/  @P0 FADD.FTZ R191, R191, R0 ;  /* 0x00000000bfbf0221 */ /* 0x000fce0000010000 */
.L_x_37772:
[----:B------:R-:W-:Y:S05]  /*0e20*/  BSYNC B0 ;  /* 0x0000000000007941 */ /* 0x000fea0003800000 */
.L_x_37770:
[----:B------:R-:W-:Y:S04]  /*0e30*/  BSSY B0, `(.L_x_37773) ;  /* 0x000000c000007945 */ /* 0x000fe80003800000 */
[----:B------:R-:W-:Y:S05]  /*0e40*/  @P3 BRA `(.L_x_37774) ;  /* 0x0000000000103947 */ /* 0x000fea0003800000 */
[----:B------:R-:W-:Y:S01]  /*0e50*/  HFMA2.MMA R192, -RZ, RZ, 0, 0 ;  /* 0x00000000ffc07435 */ /* 0x000fe200000001ff */
[----:B------:R-:W-:Y:S10]  /*0e60*/  @!P0 BRA `(.L_x_37775) ;  /* 0x0000000000208947 */ /* 0x000ff40003800000 */
[----:B-----5:R-:W-:Y:S01]  /*0e70*/  HADD2.F32 R192, -RZ, R169.H0_H0 ;  /* 0x200000a9ffc07230 */ /* 0x020fe20000004100 */
[----:B------:R-:W-:Y:S06]  /*0e80*/  BRA `(.L_x_37775) ;  /* 0x0000000000187947 */ /* 0x000fec0003800000 */
.L_x_37774:
[----:B------:R-:W2:Y:S01]  /*0e90*/  LDL R2, [R1+0x138] ;  /* 0x0001380001027983 */ /* 0x000ea20000100800 */
[----:B-----5:R-:W-:-:S05]  /*0ea0*/  HADD2.F32 R0, -RZ, R165.H0_H0 ;  /* 0x200000a5ff007230 */ /* 0x020fca0000004100 */
[----:B------:R-:W-:-:S04]  /*0eb0*/  FMUL.FTZ R0, R0, UR8 ;  /* 0x0000000800007c20 */ /* 0x000fc80008410000 */
[----:B--2---:R-:W-:Y:S01]  /*0ec0*/  FMUL.FTZ R192, R2, R0 ;  /* 0x0000000002c07220 */ /* 0x004fe20000410000 */
[----:B------:R-:W-:-:S05]  /*0ed0*/  @P0 HADD2.F32 R0, -RZ, R169.H0_H0 ;  /* 0x200000a9ff000230 */ /* 0x000fca0000004100 */
[----:B------:R-:W-:-:S07]  /*0ee0*/  @P0 FADD.FTZ R192, R192, R0 ;  /* 0x00000000c0c00221 */ /* 0x000fce0000010000 */
.L_x_37775:
[----:B------:R-:W-:Y:S05]  /*0ef0*/  BSYNC B0 ;  /* 0x0000000000007941 */ /* 0x000fea0003800000 */
.L_x_37773:
[----:B------:R-:W-:Y:S04]  /*0f00*/  BSSY B0, `(.L_x_37776) ;  /* 0x000000c000007945 */ /* 0x000fe80003800000 */
[----:B------:R-:W-:Y:S05]  /*0f10*/  @P3 BRA `(.L_x_37777) ;  /* 0x0000000000103947 */ /* 0x000fea0003800000 */
[----:B------:R-:W-:Y:S01]  /*0f20*/  MOV R193, RZ ;  /* 0x000000ff00c17202 */ /* 0x000fe20000000f00 */
[----:B------:R-:W-:Y:S06]  /*0f30*/  @!P0 BRA `(.L_x_37778) ;  /* 0x0000000000208947 */ /* 0x000fec0003800000 */
[----:B-----5:R-:W-:Y:S01]  /*0f40*/  HADD2.F32 R193, -RZ, R169.H1_H1 ;  /* 0x300000a9ffc17230 */ /* 0x020fe20000004100 */
[----:B------:R-:W-:Y:S06]  /*0f50*/  BRA `(.L_x_37778) ;  /* 0x0000000000187947 */ /* 0x000fec0003800000 */
.L_x_37777:
[----:B------:R-:W2:Y:S01]  /*0f60*/  LDL R2, [R1+0x13c] ;  /* 0x00013c0001027983 */ /* 0x000ea20000100800 */
[----:B-----5:R-:W-:-:S05]  /*0f70*/  HADD2.F32 R0, -RZ, R165.H1_H1 ;  /* 0x300000a5ff007230 */ /* 0x020fca0000004100 */
[----:B------:R-:W-:-:S04]  /*0f80*/  FMUL.FTZ R0, R0, UR8 ;  /* 0x0000000800007c20 */ /* 0x000fc80008410000 */
[----:B--2---:R-:W-:Y:S01]  /*0f90*/  FMUL.FTZ R193, R2, R0 ;  /* 0x0000000002c17220 */ /* 0x004fe20000410000 */
[----:B------:R-:W-:-:S05]  /*0fa0*/  @P0 HADD2.F32 R0, -RZ, R169.H1_H1 ;  /* 0x300000a9ff000230 */ /* 0x000fca0000004100 */
[----:B------:R-:W-:-:S07]  /*0fb0*/  @P0 FADD.FTZ R193, R193, R0 ;  /* 0x00000000c1c10221 */ /* 0x000fce0000010000 */
.L_x_37778:
[----:B------:R-:W-:Y:S05]  /*0fc0*/  BSYNC B0 ;  /* 0x0000000000007941 */ /* 0x000fea0003800000 */
.L_x_37776:
[----:B------:R-:W-:Y:S04]  /*0fd0*/  BSSY B0, `(.L_x_37779) ;  /* 0x000000c000007945 */ /* 0x000fe80003800000 */
[----:B------:R-:W-:Y:S05]  /*0fe0*/  @P3 BRA `(.L_x_37780) ;  /* 0x0000000000103947 */ /* 0x000fea0003800000 */
[----:B------:R-:W-:Y:S01]  /*0ff0*/  HFMA2.MMA R194, -RZ, RZ, 0, 0 ;  /* 0x00000000ffc27435 */ /* 0x000fe200000001ff */
[----:B------:R-:W-:Y:S10]  /*1000*/  @!P0 BRA `(.L_x_37781) ;  /* 0x0000000000208947 */ /* 0x000ff40003800000 */
[----:B-----5:R-:W-:Y:S01]  /*1010*/  HADD2.F32 R194, -RZ, R170.H0_H0 ;  /* 0x200000aaffc27230 */ /* 0x020fe20000004100 */
[----:B------:R-:W-:Y:S06]  /*1020*/  BRA `(.L_x_37781) ;  /* 0x0000000000187947 */ /* 0x000fec0003800000 */
.L_x_37780:
[----:B------:R-:W2:Y:S01]  /*1030*/  LDL R2, [R1+0x120] ;  /* 0x0001200001027983 */ /* 0x000ea20000100800 */
[----:B-----5:R-:W-:-:S05]  /*1040*/  HADD2.F32 R0, -RZ, R166.H0_H0 ;  /* 0x200000a6ff007230 */ /* 0x020fca0000004100 */
[----:B------:R-:W-:-:S04]  /*1050*/  FMUL.FTZ R0, R0, UR8 ;  /* 0x0000000800007c20 */ /* 0x000fc80008410000 */
[----:B--2---:R-:W-:Y:S01]  /*1060*/  FMUL.FTZ R194, R2, R0 ;  /* 0x0000000002c27220 */ /* 0x004fe20000410000 */
[----:B------:R-:W-:-:S05]  /*1070*/  @P0 HADD2.F32 R0, -RZ, R170.H0_H0 ;  /* 0x200000aaff000230 */ /* 0x000fca0000004100 */
[----:B------:R-:W-:-:S07]  /*1080*/  @P0 FADD.FTZ R194, R194, R0 ;  /* 0x00000000c2c20221 */ /* 0x000fce0000010000 */
.L_x_37781:
[----:B------:R-:W-:Y:S05]  /*1090*/  BSYNC B0 ;  /* 0x0000000000007941 */ /* 0x000fea0003800000 */
.L_x_37779:
[----:B------:R-:W-:Y:S04]  /*10a0*/  BSSY B0, `(.L_x_37782) ;  /* 0x000000c000007945 */ /* 0x000fe80003800000 */
[----:B------:R-:W-:Y:S05]  /*10b0*/  @P3 BRA `(.L_x_37783) ;  /* 0x0000000000103947 */ /* 0x000fea0003800000 */
[----:B------:R-:W-:Y:S01]  /*10c0*/  MOV R195, RZ ;  /* 0x000000ff00c37202 */ /* 0x000fe20000000f00 */
[----:B------:R-:W-:Y:S06]  /*10d0*/  @!P0 BRA `(.L_x_37784) ;  /* 0x0000000000208947 */ /* 0x000fec0003800000 */
[----:B-----5:R-:W-:Y:S01]  /*10e0*/  HADD2.F32 R195, -RZ, R170.H1_H1 ;  /* 0x300000aaffc37230 */ /* 0x020fe20000004100 */
[----:B------:R-:W-:Y:S06]  /*10f0*/  BRA `(.L_x_37784) ;  /* 0x0000000000187947 */ /* 0x000fec0003800000 */
.L_x_37783:
[----:B------:R-:W2:Y:S01]  /*1100*/  LDL R2, [R1+0x124] ;  /* 0x0001240001027983 */ /* 0x000ea20000100800 */
[----:B-----5:R-:W-:-:S05]  /*1110*/  HADD2.F32 R0, -RZ, R166.H1_H1 ;  /* 0x300000a6ff007230 */ /* 0x020fca0000004100 */
[----:B------:R-:W-:-:S04]  /*1120*/  FMUL.FTZ R0, R0, UR8 ;  /* 0x0000000800007c20 */ /* 0x000fc80008410000 */
[----:B--2---:R-:W-:Y:S01]  /*1130*/  FMUL.FTZ R195, R2, R0 ;  /* 0x0000000002c37220 */ /* 0x004fe20000410000 */
[----:B------:R-:W-:-:S05]  /*1140*/  @P0 HADD2.F32 R0, -RZ, R170.H1_H1 ;  /* 0x300000aaff000230 */ /* 0x000fca0000004100 */
[----:B------:R-:W-:-:S07]  /*1150*/  @P0 FADD.FTZ R195, R195, R0 ;  /* 0x00000000c3c30221 */ /* 0x000fce0000010000 */
.L_x_37784:
[----:B------:R-:W-:Y:S05]  /*1160*/  BSYNC B0 ;  /* 0x0000000000007941 */ /* 0x000fea0003800000 */
.L_x_37782:
[----:B------:R-:W-:Y:S04]  /*1170*/  BSSY B0, `(.L_x_37785) ;  /* 0x000000c000007945 */ /* 0x000fe80003800000 */
[----:B------:R-:W-:Y:S05]  /*1180*/  @P3 BRA `(.L_x_37786) ;  /* 0x0000000000103947 */ /* 0x000fea0003800000 */
[----:B------:R-:W-:Y:S01]  /*1190*/  HFMA2.MMA R196, -RZ, RZ, 0, 0 ;  /* 0x00000000ffc47435 */ /* 0x000fe200000001ff */
[----:B------:R-:W-:Y:S10]  /*11a0*/  @!P0 BRA `(.L_x_37787) ;  /* 0x0000000000208947 */ /* 0x000ff40003800000 */
[----:B-----5:R-:W-:Y:S01]  /*11b0*/  HADD2.F32 R196, -RZ, R171.H0_H0 ;  /* 0x200000abffc47230 */ /* 0x020fe20000004100 */
[----:B------:R-:W-:Y:S06]  /*11c0*/  BRA `(.L_x_37787) ;  /* 0x0000000000187947 */ /* 0x000fec0003800000 */
.L_x_37786:
[----:B------:R-:W2:Y:S01]  /*11d0*/  LDL R2, [R1+0x128] ;  /* 0x0001280001027983 */ /* 0x000ea20000100800 */
[----:B-----5:R-:W-:-:S05]  /*11e0*/  HADD2.F32 R0, -RZ, R167.H0_H0 ;  /* 0x200000a7ff007230 */ /* 0x020fca0000004100 */
[----:B------:R-:W-:-:S04]  /*11f0*/  FMUL.FTZ R0, R0, UR8 ;  /* 0x0000000800007c20 */ /* 0x000fc80008410000 */
[----:B--2---:R-:W-:Y:S01]  /*1200*/  FMUL.FTZ R196, R2, R0 ;  /* 0x0000000002c47220 */ /* 0x004fe20000410000 */
[----:B------:R-:W-:-:S05]  /*1210*/  @P0 HADD2.F32 R0, -RZ, R171.H0_H0 ;  /* 0x200000abff000230 */ /* 0x000fca0000004100 */
[----:B------:R-:W-:-:S07]  /*1220*/  @P0 FADD.FTZ R196, R196, R0 ;  /* 0x00000000c4c40221 */ /* 0x000fce0000010000 */
.L_x_37787:
[----:B------:R-:W-:Y:S05]  /*1230*/  BSYNC B0 ;  /* 0x0000000000007941 */ /* 0x000fea0003800000 */
.L_x_37785:
[----:B------:R-:W-:Y:S04]  /*1240*/  BSSY B0, `(.L_x_37788) ;  /* 0x000000c000007945 */ /* 0x000fe80003800000 */
[----:B------:R-:W-:Y:S05]  /*1250*/  @P3 BRA `(.L_x_37789) ;  /* 0x0000000000103947 */ /* 0x000fea0003800000 */
[----:B------:R-:W-:Y:S01]  /*1260*/  MOV R197, RZ ;  /* 0x000000ff00c57202 */ /* 0x000fe20000000f00 */
[----:B------:R-:W-:Y:S06]  /*1270*/  @!P0 BRA `(.L_x_37790) ;  /* 0x0000000000208947 */ /* 0x000fec0003800000 */
[----:B-----5:R-:W-:Y:S01]  /*1280*/  HADD2.F32 R197, -RZ, R171.H1_H1 ;  /* 0x300000abffc57230 */ /* 0x020fe20000004100 */
[----:B------:R-:W-:Y:S06]  /*1290*/  BRA `(.L_x_37790) ;  /* 0x0000000000187947 */ /* 0x000fec0003800000 */
.L_x_37789:
[----:B------:R-:W2:Y:S01]  /*12a0*/  LDL R2, [R1+0x12c] ;  /* 0x00012c0001027983 */ /* 0x000ea20000100800 */
[----:B-----5:R-:W-:-:S05]  /*12b0*/  HADD2.F32 R0, -RZ, R167.H1_H1 ;  /* 0x300000a7ff007230 */ /* 0x020fca0000004100 */
[----:B------:R-:W-:-:S04]  /*12c0*/  FMUL.FTZ R0, R0, UR8 ;  /* 0x0000000800007c20 */ /* 0x000fc80008410000 */
[----:B--2---:R-:W-:Y:S01]  /*12d0*/  FMUL.FTZ R197, R2, R0 ;  /* 0x0000000002c57220 */ /* 0x004fe20000410000 */
[----:B------:R-:W-:-:S05]  /*12e0*/  @P0 HADD2.F32 R0, -RZ, R171.H1_H1 ;  /* 0x300000abff000230 */ /* 0x000fca0000004100 */
[----:B------:R-:W-:-:S07]  /*12f0*/  @P0 FADD.FTZ R197, R197, R0 ;  /* 0x00000000c5c50221 */ /* 0x000fce0000010000 */
.L_x_37790:
[----:B------:R-:W-:Y:S05]  /*1300*/  BSYNC B0 ;  /* 0x0000000000007941 */ /* 0x000fea0003800000 */
.L_x_37788:
[----:B------:R-:W0:Y:S01]  /*1310*/  LDC.64 R250, c[0x0][0x238] ;  /* 0x00008e00fffa7b82 */ /* 0x000e220000000a00 */
[----:B------:R-:W-:Y:S02]  /*1320*/  F2FP.F16.F32.PACK_AB R7, R197, R196 ;  /* 0x000000c4c507723e */ /* 0x000fe400000000ff */
[----:B------:R-:W-:Y:S02]  /*1330*/  F2FP.F16.F32.PACK_AB R6, R195, R194 ;  /* 0x000000c2c306723e */ /* 0x000fe400000000ff */
[----:B------:R-:W-:Y:S02]  /*1340*/  F2FP.F16.F32.PACK_AB R5, R193, R192 ;  /* 0x000000c0c105723e */ /* 0x000fe400000000ff */
[----:B------:R-:W-:Y:S02]  /*1350*/  F2FP.F16.F32.PACK_AB R4, R191, R190 ;  /* 0x000000bebf04723e */ /* 0x000fe400000000ff */
        /* <DEDUP_REMOVED lines=16> */
.L_x_37792:
[----:B0-----:R-:W2:Y:S01]  /*1460*/  LDL R3, [R1+0xf0] ;  /* 0x0000f00001037983 */ /* 0x001ea20000100800 */
[----:B-----5:R-:W-:-:S05]  /*1470*/  HADD2.F32 R2, -RZ, R164.H0_H0 ;  /* 0x200000a4ff027230 */ /* 0x020fca0000004100 */
[----:B------:R-:W-:-:S04]  /*1480*/  FMUL.FTZ R2, R2, UR8 ;  /* 0x0000000802027c20 */ /* 0x000fc80008410000 */
[----:B--2---:R-:W-:Y:S01]  /*1490*/  FMUL.FTZ R182, R3, R2 ;  /* 0x0000000203b67220 */ /* 0x004fe20000410000 */
[----:B------:R-:W-:-:S05]  /*14a0*/  @P0 HADD2.F32 R2, -RZ, R168.H0_H0 ;  /* 0x200000a8ff020230 */ /* 0x000fca0000004100 */
[----:B------:R-:W-:-:S07]  /*14b0*/  @P0 FADD.FTZ R182, R2, R182 ;  /* 0x000000b602b60221 */ /* 0x000fce0000010000 */
.L_x_37793:
[----:B------:R-:W-:Y:S05]  /*14c0*/  BSYNC B0 ;  /* 0x0000000000007941 */ /* 0x000fea0003800000 */
.L_x_37791:
[----:B------:R-:W-:Y:S04]  /*14d0*/  BSSY B0, `(.L_x_37794) ;  /* 0x000000c000007945 */ /* 0x000fe80003800000 */
[----:B------:R-:W-:Y:S05]  /*14e0*/  @P3 BRA `(.L_x_37795) ;  /* 0x0000000000103947 */ /* 0x000fea0003800000 */
[----:B------:R-:W-:Y:S01]  /*14f0*/  MOV R183, RZ ;  /* 0x000000ff00b77202 */ /* 0x000fe20000000f00 */
[----:B------:R-:W-:Y:S06]  /*1500*/  @!P0 BRA `(.L_x_37796) ;  /* 0x0000000000208947 */ /* 0x000fec0003800000 */
[----:B-----5:R-:W-:Y:S01]  /*1510*/  HADD2.F32 R183, -RZ, R168.H1_H1 ;  /* 0x300000a8ffb77230 */ /* 0x020fe20000004100 */
[----:B------:R-:W-:Y:S06]  /*1520*/  BRA `(.L_x_37796) ;  /* 0x0000000000187947 */ /* 0x000fec0003800000 */
.L_x_37795:
[----:B0-----:R-:W2:Y:S01]  /*1530*/  LDL R3, [R1+0xf4] ;  /* 0x0000f40001037983 */ /* 0x001ea20000100800 */
[----:B-----5:R-:W-:-:S05]  /*1540*/  HADD2.F32 R2, -RZ, R164.H1_H1 ;  /* 0x300000a4ff027230 */ /* 0x020fca0000004100 */
[----:B------:R-:W-:-:S04]  /*1550*/  FMUL.FTZ R2, R2, UR8 ;  /* 0x0000000802027c20 */ /* 0x000fc80008410000 */
[----:B--2---:R-:W-:Y:S01]  /*1560*/  FMUL.FTZ R183, R3, R2 ;  /* 0x0000000203b77220 */ /* 0x004fe20000410000 */
[----:B------:R-:W-:-:S05]  /*1570*/  @P0 HADD2.F32 R2, -RZ, R168.H1_H1 ;  /* 0x300000a8ff020230 */ /* 0x000fca0000004100 */
[----:B------:R-:W-:-:S07]  /*1580*/  @P0 FADD.FTZ R183, R2, R183 ;  /* 0x000000b702b70221 */ /* 0x000fce0000010000 */
.L_x_37796:
[----:B------:R-:W-:Y:S05]  /*1590*/  BSYNC B0 ;  /* 0x0000000000007941 */ /* 0x000fea0003800000 */
.L_x_37794:
[----:B------:R-:W-:Y:S04]  /*15a0*/  BSSY B0, `(.L_x_37797) ;  /* 0x000000c000007945 */ /* 0x000fe80003800000 */
[----:B------:R-:W-:Y:S05]  /*15b0*/  @P3 BRA `(.L_x_37798) ;  /* 0x0000000000103947 */ /* 0x000fea0003800000 */
[----:B------:R-:W-:Y:S01]  /*15c0*/  HFMA2.MMA R184, -RZ, RZ, 0, 0 ;  /* 0x00000000ffb87435 */ /* 0x000fe200000001ff */
[----:B------:R-:W-:Y:S10]  /*15d0*/  @!P0 BRA `(.L_x_37799) ;  /* 0x0000000000208947 */ /* 0x000ff40003800000 */
[----:B-----5:R-:W-:Y:S01]  /*15e0*/  HADD2.F32 R184, -RZ, R169.H0_H0 ;  /* 0x200000a9ffb87230 */ /* 0x020fe20000004100 */
[----:B------:R-:W-:Y:S06]  /*15f0*/  BRA `(.L_x_37799) ;  /* 0x0000000000187947 */ /* 0x000fec0003800000 */
.L_x_37798:
[----:B0-----:R-:W2:Y:S01]  /*1600*/  LDL R3, [R1+0xf8] ;  /* 0x0000f80001037983 */ /* 0x001ea20000100800 */
[----:B-----5:R-:W-:-:S05]  /*1610*/  HADD2.F32 R2, -RZ, R165.H0_H0 ;  /* 0x200000a5ff027230 */ /* 0x020fca0000004100 */
[----:B------:R-:W-:-:S04]  /*1620*/  FMUL.FTZ R2, R2, UR8 ;  /* 0x0000000802027c20 */ /* 0x000fc80008410000 */
[----:B--2---:R-:W-:Y:S01]  /*1630*/  FMUL.FTZ R184, R3, R2 ;  /* 0x0000000203b87220 */ /* 0x004fe20000410000 */
[----:B------:R-:W-:-:S05]  /*1640*/  @P0 HADD2.F32 R2, -RZ, R169.H0_H0 ;  /* 0x200000a9ff020230 */ /* 0x000fca0000004100 */
[----:B------:R-:W-:-:S07]  /*1650*/  @P0 FADD.FTZ R184, R2, R184 ;  /* 0x000000b802b80221 */ /* 0x000fce0000010000 */
.L_x_37799:
[----:B------:R-:W-:Y:S05]  /*1660*/  BSYNC B0 ;  /* 0x0000000000007941 */ /* 0x000fea0003800000 */
.L_x_37797:
[----:B------:R-:W-:Y:S04]  /*1670*/  BSSY B0, `(.L_x_37800) ;  /* 0x000000c000007945 */ /* 0x000fe80003800000 */
[----:B------:R-:W-:Y:S05]  /*1680*/  @P3 BRA `(.L_x_37801) ;  /* 0x0000000000103947 */ /* 0x000fea0003800000 */
[----:B------:R-:W-:Y:S01]  /*1690*/  MOV R185, RZ ;  /* 0x000000ff00b97202 */ /* 0x000fe20000000f00 */
[----:B------:R-:W-:Y:S06]  /*16a0*/  @!P0 BRA `(.L_x_37802) ;  /* 0x0000000000208947 */ /* 0x000fec0003800000 */
[----:B-----5:R-:W-:Y:S01]  /*16b0*/  HADD2.F32 R185, -RZ, R169.H1_H1 ;  /* 0x300000a9ffb97230 */ /* 0x020fe20000004100 */
[----:B------:R-:W-:Y:S06]  /*16c0*/  BRA `(.L_x_37802) ;  /* 0x0000000000187947 */ /* 0x000fec0003800000 */
.L_x_37801:
[----:B0-----:R-:W2:Y:S01]  /*16d0*/  LDL R3, [R1+0xfc] ;  /* 0x0000fc0001037983 */ /* 0x001ea20000100800 */
[----:B-----5:R-:W-:-:S05]  /*16e0*/  HADD2.F32 R2, -RZ, R165.H1_H1 ;  /* 0x300000a5ff027230 */ /* 0x020fca0000004100 */
[----:B------:R-:W-:-:S04]  /*16f0*/  FMUL.FTZ R2, R2, UR8 ;  /* 0x0000000802027c20 */ /* 0x000fc80008410000 */
[----:B--2---:R-:W-:Y:S01]  /*1700*/  FMUL.FTZ R185, R3, R2 ;  /* 0x0000000203b97220 */ /* 0x004fe20000410000 */
[----:B------:R-:W-:-:S05]  /*1710*/  @P0 HADD2.F32 R2, -RZ, R169.H1_H1 ;  /* 0x300000a9ff020230 */ /* 0x000fca0000004100 */
[----:B------:R-:W-:-:S07]  /*1720*/  @P0 FADD.FTZ R185, R2, R185 ;  /* 0x000000b902b90221 */ /* 0x000fce0000010000 */
.L_x_37802:
[----:B------:R-:W-:Y:S05]  /*1730*/  BSYNC B0 ;  /* 0x0000000000007941 */ /* 0x000fea0003800000 */
.L_x_37800:
[----:B------:R-:W-:Y:S04]  /*1740*/  BSSY B0, `(.L_x_37803) ;  /* 0x000000c000007945 */ /* 0x000fe80003800000 */
[----:B------:R-:W-:Y:S05]  /*1750*/  @P3 BRA `(.L_x_37804) ;  /* 0x0000000000103947 */ /* 0x000fea0003800000 */
[----:B------:R-:W-:Y:S01]  /*1760*/  HFMA2.MMA R186, -RZ, RZ, 0, 0 ;  /* 0x00000000ffba7435 */ /* 0x000fe200000001ff */
[----:B------:R-:W-:Y:S10]  /*1770*/  @!P0 BRA `(.L_x_37805) ;  /* 0x0000000000208947 */ /* 0x000ff40003800000 */
[----:B-----5:R-:W-:Y:S01]  /*1780*/  HADD2.F32 R186, -RZ, R170.H0_H0 ;  /* 0x200000aaffba7230 */ /* 0x020fe20000004100 */
[----:B------:R-:W-:Y:S06]  /*1790*/  BRA `(.L_x_37805) ;  /* 0x0000000000187947 */ /* 0x000fec0003800000 */
.L_x_37804:
[----:B0-----:R-:W2:Y:S01]  /*17a0*/  LDL R3, [R1+0xe0] ;  /* 0x0000e00001037983 */ /* 0x001ea20000100800 */
[----:B-----5:R-:W-:-:S05]  /*17b0*/  HADD2.F32 R2, -RZ, R166.H0_H0 ;  /* 0x200000a6ff027230 */ /* 0x020fca0000004100 */
[----:B------:R-:W-:-:S04]  /*17c0*/  FMUL.FTZ R2, R2, UR8 ;  /* 0x0000000802027c20 */ /* 0x000fc80008410000 */
[----:B--2---:R-:W-:Y:S01]  /*17d0*/  FMUL.FTZ R186, R3, R2 ;  /* 0x0000000203ba7220 */ /* 0x004fe20000410000 */
[----:B------:R-:W-:-:S05]  /*17e0*/  @P0 HADD2.F32 R2, -RZ, R170.H0_H0 ;  /* 0x200000aaff020230 */ /* 0x000fca0000004100 */
[----:B------:R-:W-:-:S07]  /*17f0*/  @P0 FADD.FTZ R186, R2, R186 ;  /* 0x000000ba02ba0221 */ /* 0x000fce0000010000 */
.L_x_37805:
[----:B------:R-:W-:Y:S05]  /*1800*/  BSYNC B0 ;  /* 0x0000000000007941 */ /* 0x000fea0003800000 */
.L_x_37803:
[----:B------:R-:W-:Y:S04]  /*1810*/  BSSY B0, `(.L_x_37806) ;  /* 0x000000c000007945 */ /* 0x000fe80003800000 */
[----:B------:R-:W-:Y:S05]  /*1820*/  @P3 BRA `(.L_x_37807) ;  /* 0x0000000000103947 */ /* 0x000fea0003800000 */
[----:B------:R-:W-:Y:S01]  /*1830*/  MOV R187, RZ ;  /* 0x000000ff00bb7202 */ /* 0x000fe20000000f00 */
[----:B------:R-:W-:Y:S06]  /*1840*/  @!P0 BRA `(.L_x_37808) ;  /* 0x0000000000208947 */ /* 0x000fec0003800000 */
[----:B-----5:R-:W-:Y:S01]  /*1850*/  HADD2.F32 R187, -RZ, R170.H1_H1 ;  /* 0x300000aaffbb7230 */ /* 0x020fe20000004100 */
[----:B------:R-:W-:Y:S06]  /*1860*/  BRA `(.L_x_37808) ;  /* 0x0000000000187947 */ /* 0x000fec0003800000 */
.L_x_37807:
[----:B0-----:R-:W2:Y:S01]  /*1870*/  LDL R3, [R1+0xe4] ;  /* 0x0000e40001037983 */ /* 0x001ea20000100800 */
[----:B-----5:R-:W-:-:S05]  /*1880*/  HADD2.F32 R2, -RZ, R166.H1_H1 ;  /* 0x300000a6ff027230 */ /* 0x020fca0000004100 */
[----:B------:R-:W-:-:S04]  /*1890*/  FMUL.FTZ R2, R2, UR8 ;  /* 0x0000000802027c20 */ /* 0x000fc80008410000 */
[----:B--2---:R-:W-:Y:S01]  /*18a0*/  FMUL.FTZ R187, R3, R2 ;  /* 0x0000000203bb7220 */ /* 0x004fe20000410000 */
[----:B------:R-:W-:-:S05]  /*18b0*/  @P0 HADD2.F32 R2, -RZ, R170.H1_H1 ;  /* 0x300000aaff020230 */ /* 0x000fca0000004100 */
[----:B------:R-:W-:-:S07]  /*18c0*/  @P0 FADD.FTZ R187, R2, R187 ;  /* 0x000000bb02bb0221 */ /* 0x000fce0000010000 */
.L_x_37808:
[----:B------:R-:W-:Y:S05]  /*18d0*/  BSYNC B0 ;  /* 0x0000000000007941 */ /* 0x000fea0003800000 */
.L_x_37806:
[----:B------:R-:W-:Y:S04]  /*18e0*/  BSSY B0, `(.L_x_37809) ;  /* 0x000000c000007945 */ /* 0x000fe80003800000 */
[----:B------:R-:W-:Y:S05]  /*18f0*/  @P3 BRA `(.L_x_37810) ;  /* 0x0000000000103947 */ /* 0x000fea0003800000 */
[----:B------:R-:W-:Y:S01]  /*1900*/  HFMA2.MMA R188, -RZ, RZ, 0, 0 ;  /* 0x00000000ffbc7435 */ /* 0x000fe200000001ff */
[----:B------:R-:W-:Y:S10]  /*1910*/  @!P0 BRA `(.L_x_37811) ;  /* 0x0000000000208947 */ /* 0x000ff40003800000 */
[----:B-----5:R-:W-:Y:S01]  /*1920*/  HADD2.F32 R188, -RZ, R171.H0_H0 ;  /* 0x200000abffbc7230 */ /* 0x020fe20000004100 */
[----:B------:R-:W-:Y:S06]  /*1930*/  BRA `(.L_x_37811) ;  /* 0x0000000000187947 */ /* 0x000fec0003800000 */
.L_x_37810:
[----:B0-----:R-:W2:Y:S01]  /*1940*/  LDL R3, [R1+0xe8] ;  /* 0x0000e80001037983 */ /* 0x001ea20000100800 */
[----:B-----5:R-:W-:-:S05]  /*1950*/  HADD2.F32 R2, -RZ, R167.H0_H0 ;  /* 0x200000a7ff027230 */ /* 0x020fca0000004100 */
[----:B------:R-:W-:-:S04]  /*1960*/  FMUL.FTZ R2, R2, UR8 ;  /* 0x0000000802027c20 */ /* 0x000fc80008410000 */
[----:B--2---:R-:W-:Y:S01]  /*1970*/  FMUL.FTZ R188, R3, R2 ;  /* 0x0000000203bc7220 */ /* 0x004fe20000410000 */
[----:B------:R-:W-:-:S05]  /*1980*/  @P0 HADD2.F32 R2, -RZ, R171.H0_H0 ;  /* 0x200000abff020230 */ /* 0x000fca0000004100 */
[----:B------:R-:W-:-:S07]  /*1990*/  @P0 FADD.FTZ R188, R2, R188 ;  /* 0x000000bc02bc0221 */ /* 0x000fce0000010000 */
.L_x_37811:
[----:B------:R-:W-:Y:S05]  /*19a0*/  BSYNC B0 ;  /* 0x0000000000007941 */ /* 0x000fea0003800000 */
.L_x_37809:
[----:B------:R-:W-:Y:S04]  /*19b0*/  BSSY B0, `(.L_x_37812) ;  /* 0x000000c000007945 */ /* 0x000fe80003800000 */
[----:B------:R-:W-:Y:S05]  /*19c0*/  @P3 BRA `(.L_x_37813) ;  /* 0x0000000000103947 */ /* 0x000fea0003800000 */
[----:B------:R-:W-:Y:S01]  /*19d0*/  MOV R189, RZ ;  /* 0x000000ff00bd7202 */ /* 0x000fe20000000f00 */
[----:B------:R-:W-:Y:S06]  /*19e0*/  @!P0 BRA `(.L_x_37814) ;  /* 0x0000000000208947 */ /* 0x000fec0003800000 */
[----:B-----5:R-:W-:Y:S01]  /*19f0*/  HADD2.F32 R189, -RZ, R171.H1_H1 ;  /* 0x300000abffbd7230 */ /* 0x020fe20000004100 */
[----:B------:R-:W-:Y:S06]  /*1a00*/  BRA `(.L_x_37814) ;  /* 0x0000000000187947 */ /* 0x000fec0003800000 */
.L_x_37813:
[----:B0-----:R-:W2:Y:S01]  /*1a10*/  LDL R3, [R1+0xec] ;  /* 0x0000ec0001037983 */ /* 0x001ea20000100800 */
[----:B-----5:R-:W-:-:S05]  /*1a20*/  HADD2.F32 R2, -RZ, R167.H1_H1 ;  /* 0x300000a7ff027230 */ /* 0x020fca0000004100 */
[----:B------:R-:W-:-:S04]  /*1a30*/  FMUL.FTZ R2, R2, UR8 ;  /* 0x0000000802027c20 */ /* 0x000fc80008410000 */
[----:B--2---:R-:W-:Y:S01]  /*1a40*/  FMUL.FTZ R189, R3, R2 ;  /* 0x0000000203bd7220 */ /* 0x004fe20000410000 */
[----:B------:R-:W-:-:S05]  /*1a50*/  @P0 HADD2.F32 R2, -RZ, R171.H1_H1 ;  /* 0x300000abff020230 */ /* 0x000fca0000004100 */
[----:B------:R-:W-:-:S07]  /*1a60*/  @P0 FADD.FTZ R189, R2, R189 ;  /* 0x000000bd02bd0221 */ /* 0x000fce0000010000 */
.L_x_37814:
[----:B------:R-:W-:Y:S05]  /*1a70*/  BSYNC B0 ;  /* 0x0000000000007941 */ /* 0x000fea0003800000 */
.L_x_37812:
[----:B0-----:R-:W-:Y:S01]  /*1a80*/  IMAD.WIDE.U32 R2, R0, 0x10, R250 ;  /* 0x0000001000027825 */ /* 0x001fe200078e00fa */
        /* <DEDUP_REMOVED lines=19> */
.L_x_37816:
[----:B0-----:R-:W2:Y:S01]  /*1bc0*/  LDL R3, [R1+0xb0] ;  /* 0x0000b00001037983 */ /* 0x001ea20000100800 */
[----:B-----5:R-:W-:-:S05]  /*1bd0*/  HADD2.F32 R2, -RZ, R164.H0_H0 ;  /* 0x200000a4ff027230 */ /* 0x020fca0000004100 */
[----:B------:R-:W-:-:S04]  /*1be0*/  FMUL.FTZ R2, R2, UR8 ;  /* 0x0000000802027c20 */ /* 0x000fc80008410000 */
[----:B--2---:R-:W-:Y:S01]  /*1bf0*/  FMUL.FTZ R179, R3, R2 ;  /* 0x0000000203b37220 */ /* 0x004fe20000410000 */
[----:B------:R-:W-:-:S05]  /*1c00*/  @P0 HADD2.F32 R2, -RZ, R168.H0_H0 ;  /* 0x200000a8ff020230 */ /* 0x000fca0000004100 */
[----:B------:R-:W-:-:S07]  /*1c10*/  @P0 FADD.FTZ R179, R2, R179 ;  /* 0x000000b302b30221 */ /* 0x000fce0000010000 */
.L_x_37817:
[----:B------:R-:W-:Y:S05]  /*1c20*/  BSYNC B0 ;  /* 0x0000000000007941 */ /* 0x000fea0003800000 */
.L_x_37815:
[----:B------:R-:W-:Y:S04]  /*1c30*/  BSSY B0, `(.L_x_37818) ;  /* 0x000000c000007945 */ /* 0x000fe80003800000 */
[----:B------:R-:W-:Y:S05]  /*1c40*/  @P3 BRA `(.L_x_37819) ;  /* 0x0000000000103947 */ /* 0x000fea0003800000 */
[----:B------:R-:W-:Y:S01]  /*1c50*/  MOV R178, RZ ;  /* 0x000000ff00b27202 */ /* 0x000fe20000000f00 */
[----:B------:R-:W-:Y:S06]  /*1c60*/  @!P0 BRA `(.L_x_37820) ;  /* 0x0000000000208947 */ /* 0x000fec0003800000 */
[----:B-----5:R-:W-:Y:S01]  /*1c70*/  HADD2.F32 R178, -RZ, R168.H1_H1 ;  /* 0x300000a8ffb27230 */ /* 0x020fe20000004100 */
[----:B------:R-:W-:Y:S06]  /*1c80*/  BRA `(.L_x_37820) ;  /* 0x0000000000187947 */ /* 0x000fec0003800000 */
.L_x_37819:
[----:B0-----:R-:W2:Y:S01]  /*1c90*/  LDL R3, [R1+0xb4] ;  /* 0x0000b40001037983 */ /* 0x001ea20000100800 */
[----:B-----5:R-:W-:-:S05]  /*1ca0*/  HADD2.F32 R2, -RZ, R164.H1_H1 ;  /* 0x300000a4ff027230 */ /* 0x020fca0000004100 */
[----:B------:R-:W-:-:S04]  /*1cb0*/  FMUL.FTZ R2, R2, UR8 ;  /* 0x0000000802027c20 */ /* 0x000fc80008410000 */
[----:B--2---:R-:W-:Y:S01]  /*1cc0*/  FMUL.FTZ R178, R3, R2 ;  /* 0x0000000203b27220 */ /* 0x004fe20000410000 */
[----:B------:R-:W-:-:S05]  /*1cd0*/  @P0 HADD2.F32 R2, -RZ, R168.H1_H1 ;  /* 0x300000a8ff020230 */ /* 0x000fca0000004100 */
[----:B------:R-:W-:-:S07]  /*1ce0*/  @P0 FADD.FTZ R178, R2, R178 ;  /* 0x000000b202b20221 */ /* 0x000fce0000010000 */
.L_x_37820:
[----:B------:R-:W-:Y:S05]  /*1cf0*/  BSYNC B0 ;  /* 0x0000000000007941 */ /* 0x000fea0003800000 */
.L_x_37818:
[----:B------:R-:W-:Y:S04]  /*1d00*/  BSSY B0, `(.L_x_37821) ;  /* 0x000000c000007945 */ /* 0x000fe80003800000 */
[----:B------:R-:W-:Y:S05]  /*1d10*/  @P3 BRA `(.L_x_37822) ;  /* 0x0000000000103947 */ /* 0x000fea0003800000 */
[----:B------:R-:W-:Y:S01]  /*1d20*/  HFMA2.MMA R177, -RZ, RZ, 0, 0 ;  /* 0x00000000ffb17435 */ /* 0x000fe200000001ff */
[----:B------:R-:W-:Y:S10]  /*1d30*/  @!P0 BRA `(.L_x_37823) ;  /* 0x0000000000208947 */ /* 0x000ff40003800000 */
[----:B-----5:R-:W-:Y:S01]  /*1d40*/  HADD2.F32 R177, -RZ, R169.H0_H0 ;  /* 0x200000a9ffb17230 */ /* 0x020fe20000004100 */
[----:B------:R-:W-:Y:S06]  /*1d50*/  BRA `(.L_x_37823) ;  /* 0x0000000000187947 */ /* 0x000fec0003800000 */
.L_x_37822:
[----:B0-----:R-:W2:Y:S01]  /*1d60*/  LDL R3, [R1+0xb8] ;  /* 0x0000b80001037983 */ /* 0x001ea20000100800 */
[----:B-----5:R-:W-:-:S05]  /*1d70*/  HADD2.F32 R2, -RZ, R165.H0_H0 ;  /* 0x200000a5ff027230 */ /* 0x020fca0000004100 */
[----:B------:R-:W-:-:S04]  /*1d80*/  FMUL.FTZ R2, R2, UR8 ;  /* 0x0000000802027c20 */ /* 0x000fc80008410000 */
[----:B--2---:R-:W-:Y:S01]  /*1d90*/  FMUL.FTZ R177, R3, R2 ;  /* 0x0000000203b17220 */ /* 0x004fe20000410000 */
[----:B------:R-:W-:-:S05]  /*1da0*/  @P0 HADD2.F32 R2, -RZ, R169.H0_H0 ;  /* 0x200000a9ff020230 */ /* 0x000fca0000004100 */
[----:B------:R-:W-:-:S07]  /*1db0*/  @P0 FADD.FTZ R177, R2, R177 ;  /* 0x000000b102b10221 */ /* 0x000fce0000010000 */
.L_x_37823:
[----:B------:R-:W-:Y:S05]  /*1dc0*/  BSYNC B0 ;  /* 0x0000000000007941 */ /* 0x000fea0003800000 */
.L_x_37821:
[----:B------:R-:W-:Y:S04]  /*1dd0*/  BSSY B0, `(.L_x_37824) ;  /* 0x000000c000007945 */ /* 0x000fe80003800000 */
[----:B------:R-:W-:Y:S05]  /*1de0*/  @P3 BRA `(.L_x_37825) ;  /* 0x0000000000103947 */ /* 0x000fea0003800000 */
[----:B------:R-:W-:Y:S01]  /*1df0*/  MOV R176, RZ ;  /* 0x000000ff00b07202 */ /* 0x000fe20000000f00 */
[----:B------:R-:W-:Y:S06]  /*1e00*/  @!P0 BRA `(.L_x_37826) ;  /* 0x0000000000208947 */ /* 0x000fec0003800000 */
[----:B-----5:R-:W-:Y:S01]  /*1e10*/  HADD2.F32 R176, -RZ, R169.H1_H1 ;  /* 0x300000a9ffb07230 */ /* 0x020fe20000004100 */
[----:B------:R-:W-:Y:S06]  /*1e20*/  BRA `(.L_x_37826) ;  /* 0x0000000000187947 */ /* 0x000fec0003800000 */
.L_x_37825:
[----:B0-----:R-:W2:Y:S01]  /*1e30*/  LDL R3, [R1+0xbc] ;  /* 0x0000bc0001037983 */ /* 0x001ea20000100800 */
[----:B-----5:R-:W-:-:S05]  /*1e40*/  HADD2.F32 R2, -RZ, R165.H1_H1 ;  /* 0x300000a5ff027230 */ /* 0x020fca0000004100 */
[----:B------:R-:W-:-:S04]  /*1e50*/  FMUL.FTZ R2, R2, UR8 ;  /* 0x0000000802027c20 */ /* 0x000fc80008410000 */
[----:B--2---:R-:W-:Y:S01]  /*1e60*/  FMUL.FTZ R176, R3, R2 ;  /* 0x0000000203b07220 */ /* 0x004fe20000410000 */
[----:B------:R-:W-:-:S05]  /*1e70*/  @P0 HADD2.F32 R2, -RZ, R169.H1_H1 ;  /* 0x300000a9ff020230 */ /* 0x000fca0000004100 */
[----:B------:R-:W-:-:S07]  /*1e80*/  @P0 FADD.FTZ R176, R2, R176 ;  /* 0x000000b002b00221 */ /* 0x000fce0000010000 */
.L_x_37826:
[----:B------:R-:W-:Y:S05]  /*1e90*/  BSYNC B0 ;  /* 0x0000000000007941 */ /* 0x000fea0003800000 */
.L_x_37824:
[----:B------:R-:W-:Y:S04]  /*1ea0*/  BSSY B0, `(.L_x_37827) ;  /* 0x000000c000007945 */ /* 0x000fe80003800000 */
[----:B------:R-:W-:Y:S05]  /*1eb0*/  @P3 BRA `(.L_x_37828) ;  /* 0x0000000000103947 */ /* 0x000fea0003800000 */
[----:B------:R-:W-:Y:S01]  /*1ec0*/  HFMA2.MMA R27, -RZ, RZ, 0, 0 ;  /* 0x00000000ff1b7435 */ /* 0x000fe200000001ff */
[----:B------:R-:W-:Y:S10]  /*1ed0*/  @!P0 BRA `(.L_x_37829) ;  /* 0x0000000000208947 */ /* 0x000ff40003800000 */
[----:B-----5:R-:W-:Y:S01]  /*1ee0*/  HADD2.F32 R27, -RZ, R170.H0_H0 ;  /* 0x200000aaff1b7230 */ /* 0x020fe20000004100 */
[----:B------:R-:W-:Y:S06]  /*1ef0*/  BRA `(.L_x_37829) ;  /* 0x0000000000187947 */ /* 0x000fec0003800000 */
.L_x_37828:
[----:B0-----:R-:W2:Y:S01]  /*1f00*/  LDL R3, [R1+0xa0] ;  /* 0x0000a00001037983 */ /* 0x001ea20000100800 */
[----:B-----5:R-:W-:-:S05]  /*1f10*/  HADD2.F32 R2, -RZ, R166.H0_H0 ;  /* 0x200000a6ff027230 */ /* 0x020fca0000004100 */
[----:B------:R-:W-:-:S04]  /*1f20*/  FMUL.FTZ R2, R2, UR8 ;  /* 0x0000000802027c20 */ /* 0x000fc80008410000 */
[----:B--2---:R-:W-:Y:S01]  /*1f30*/  FMUL.FTZ R27, R3, R2 ;  /* 0x00000002031b7220 */ /* 0x004fe20000410000 */
[----:B------:R-:W-:-:S05]  /*1f40*/  @P0 HADD2.F32 R2, -RZ, R170.H0_H0 ;  /* 0x200000aaff020230 */ /* 0x000fca0000004100 */
[----:B------:R-:W-:-:S07]  /*1f50*/  @P0 FADD.FTZ R27, R2, R27 ;  /* 0x0000001b021b0221 */ /* 0x000fce0000010000 */
.L_x_37829:
[----:B------:R-:W-:Y:S05]  /*1f60*/  BSYNC B0 ;  /* 0x0000000000007941 */ /* 0x000fea0003800000 */
.L_x_37827:
[----:B------:R-:W-:Y:S04]  /*1f70*/  BSSY B0, `(.L_x_37830) ;  /* 0x000000c000007945 */ /* 0x000fe80003800000 */
[----:B------:R-:W-:Y:S05]  /*1f80*/  @P3 BRA `(.L_x_37831) ;  /* 0x0000000000103947 */ /* 0x000fea0003800000 */
[----:B------:R-:W-:Y:S01]  /*1f90*/  MOV R26, RZ ;  /* 0x000000ff001a7202 */ /* 0x000fe20000000f00 */
[----:B------:R-:W-:Y:S06]  /*1fa0*/  @!P0 BRA `(.L_x_37832) ;  /* 0x0000000000208947 */ /* 0x000fec0003800000 */
[----:B-----5:R-:W-:Y:S01]  /*1fb0*/  HADD2.F32 R26, -RZ, R170.H1_H1 ;  /* 0x300000aaff1a7230 */ /* 0x020fe20000004100 */
[----:B------:R-:W-:Y:S06]  /*1fc0*/  BRA `(.L_x_37832) ;  /* 0x0000000000187947 */ /* 0x000fec0003800000 */
.L_x_37831:
[----:B0-----:R-:W2:Y:S01]  /*1fd0*/  LDL R3, [R1+0xa4] ;  /* 0x0000a40001037983 */ /* 0x001ea20000100800 */
[----:B-----5:R-:W-:-:S05]  /*1fe0*/  HADD2.F32 R2, -RZ, R166.H1_H1 ;  /* 0x300000a6ff027230 */ /* 0x020fca0000004100 */
[----:B------:R-:W-:-:S04]  /*1ff0*/  FMUL.FTZ R2, R2, UR8 ;  /* 0x0000000802027c20 */ /* 0x000fc80008410000 */
[----:B--2---:R-:W-:Y:S01]  /*2000*/  FMUL.FTZ R26, R3, R2 ;  /* 0x00000002031a7220 */ /* 0x004fe20000410000 */
[----:B------:R-:W-:-:S05]  /*2010*/  @P0 HADD2.F32 R2, -RZ, R170.H1_H1 ;  /* 0x300000aaff020230 */ /* 0x000fca0000004100 */
[----:B------:R-:W-:-:S07]  /*2020*/  @P0 FADD.FTZ R26, R2, R26 ;  /* 0x0000001a021a0221 */ /* 0x000fce0000010000 */
.L_x_37832:
[----:B------:R-:W-:Y:S05]  /*2030*/  BSYNC B0 ;  /* 0x0000000000007941 */ /* 0x000fea0003800000 */
.L_x_37830:
[----:B------:R-:W-:Y:S04]  /*2040*/  BSSY B0, `(.L_x_37833) ;  /* 0x000000c000007945 */ /* 0x000fe80003800000 */
[----:B------:R-:W-:Y:S05]  /*2050*/  @P3 BRA `(.L_x_37834) ;  /* 0x0000000000103947 */ /* 0x000fea0003800000 */
[----:B------:R-:W-:Y:S01]  /*2060*/  HFMA2.MMA R181, -RZ, RZ, 0, 0 ;  /* 0x00000000ffb57435 */ /* 0x000fe200000001ff */
[----:B------:R-:W-:Y:S10]  /*2070*/  @!P0 BRA `(.L_x_37835) ;  /* 0x0000000000208947 */ /* 0x000ff40003800000 */
[----:B-----5:R-:W-:Y:S01]  /*2080*/  HADD2.F32 R181, -RZ, R171.H0_H0 ;  /* 0x200000abffb57230 */ /* 0x020fe20000004100 */
[----:B------:R-:W-:Y:S06]  /*2090*/  BRA `(.L_x_37835) ;  /* 0x0000000000187947 */ /* 0x000fec0003800000 */
.L_x_37834:
[----:B0-----:R-:W2:Y:S01]  /*20a0*/  LDL R3, [R1+0xa8] ;  /* 0x0000a80001037983 */ /* 0x001ea20000100800 */
[----:B-----5:R-:W-:-:S05]  /*20b0*/  HADD2.F32 R2, -RZ, R167.H0_H0 ;  /* 0x200000a7ff027230 */ /* 0x020fca0000004100 */
[----:B------:R-:W-:-:S04]  /*20c0*/  FMUL.FTZ R2, R2, UR8 ;  /* 0x0000000802027c20 */ /* 0x000fc80008410000 */
[----:B--2---:R-:W-:Y:S01]  /*20d0*/  FMUL.FTZ R181, R3, R2 ;  /* 0x0000000203b57220 */ /* 0x004fe20000410000 */
[----:B------:R-:W-:-:S05]  /*20e0*/  @P0 HADD2.F32 R2, -RZ, R171.H0_H0 ;  /* 0x200000abff020230 */ /* 0x000fca0000004100 */
[----:B------:R-:W-:-:S07]  /*20f0*/  @P0 FADD.FTZ R181, R2, R181 ;  /* 0x000000b502b50221 */ /* 0x000fce0000010000 */
.L_x_37835:
[----:B------:R-:W-:Y:S05]  /*2100*/  BSYNC B0 ;  /* 0x0000000000007941 */ /* 0x000fea0003800000 */
.L_x_37833:
[----:B------:R-:W-:Y:S04]  /*2110*/  BSSY B0, `(.L_x_37836) ;  /* 0x000000c000007945 */ /* 0x000fe80003800000 */
[----:B------:R-:W-:Y:S05]  /*2120*/  @P3 BRA `(.L_x_37837) ;  /* 0x0000000000103947 */ /* 0x000fea0003800000 */
[----:B------:R-:W-:Y:S01]  /*2130*/  MOV R180, RZ ;  /* 0x000000ff00b47202 */ /* 0x000fe20000000f00 */
[----:B------:R-:W-:Y:S06]  /*2140*/  @!P0 BRA `(.L_x_37838) ;  /* 0x0000000000208947 */ /* 0x000fec0003800000 */
[----:B-----5:R-:W-:Y:S01]  /*2150*/  HADD2.F32 R180, -RZ, R171.H1_H1 ;  /* 0x300000abffb47230 */ /* 0x020fe20000004100 */
[----:B------:R-:W-:Y:S06]  /*2160*/  BRA `(.L_x_37838) ;  /* 0x0000000000187947 */ /* 0x000fec0003800000 */
.L_x_37837:
[----:B0-----:R-:W2:Y:S01]  /*2170*/  LDL R3, [R1+0xac] ;  /* 0x0000ac0001037983 */ /* 0x001ea20000100800 */
[----:B-----5:R-:W-:-:S05]  /*2180*/  HADD2.F32 R2, -RZ, R167.H1_H1 ;  /* 0x300000a7ff027230 */ /* 0x020fca0000004100 */
[----:B------:R-:W-:-:S04]  /*2190*/  FMUL.FTZ R2, R2, UR8 ;  /* 0x0000000802027c20 */ /* 0x000fc80008410000 */
[----:B--2---:R-:W-:Y:S01]  /*21a0*/  FMUL.FTZ R180, R3, R2 ;  /* 0x0000000203b47220 */ /* 0x004fe20000410000 */
[----:B------:R-:W-:-:S05]  /*21b0*/  @P0 HADD2.F32 R2, -RZ, R171.H1_H1 ;  /* 0x300000abff020230 */ /* 0x000fca0000004100 */
[----:B------:R-:W-:-:S07]  /*21c0*/  @P0 FADD.FTZ R180, R2, R180 ;  /* 0x000000b402b40221 */ /* 0x000fce0000010000 */
.L_x_37838:
[----:B------:R-:W-:Y:S05]  /*21d0*/  BSYNC B0 ;  /* 0x0000000000007941 */ /* 0x000fea0003800000 */
.L_x_37836:
        /* <DEDUP_REMOVED lines=20> */
.L_x_37840:
[----:B0-----:R-:W2:Y:S01]  /*2320*/  LDL R2, [R1+0x70] ;  /* 0x0000700001027983 */ /* 0x001ea20000100800 */
[----:B-----5:R-:W-:-:S05]  /*2330*/  HADD2.F32 R0, -RZ, R164.H0_H0 ;  /* 0x200000a4ff007230 */ /* 0x020fca0000004100 */
[----:B------:R-:W-:-:S04]  /*2340*/  FMUL.FTZ R0, R0, UR8 ;  /* 0x0000000800007c20 */ /* 0x000fc80008410000 */
[----:B--2---:R-:W-:Y:S01]  /*2350*/  FMUL.FTZ R8, R2, R0 ;  /* 0x0000000002087220 */ /* 0x004fe20000410000 */
[----:B------:R-:W-:-:S05]  /*2360*/  @P0 HADD2.F32 R0, -RZ, R168.H0_H0 ;  /* 0x200000a8ff000230 */ /* 0x000fca0000004100 */
[----:B------:R-:W-:-:S07]  /*2370*/  @P0 FADD.FTZ R8, R0, R8 ;  /* 0x0000000800080221 */ /* 0x000fce0000010000 */
.L_x_37841:
[----:B------:R-:W-:Y:S05]  /*2380*/  BSYNC B0 ;  /* 0x0000000000007941 */ /* 0x000fea0003800000 */
.L_x_37839:
[----:B------:R-:W-:Y:S04]  /*2390*/  BSSY B0, `(.L_x_37842) ;  /* 0x000000c000007945 */ /* 0x000fe80003800000 */
[----:B------:R-:W-:Y:S05]  /*23a0*/  @P3 BRA `(.L_x_37843) ;  /* 0x0000000000103947 */ /* 0x000fea0003800000 */
[----:B------:R-:W-:Y:S01]  /*23b0*/  MOV R7, RZ ;  /* 0x000000ff00077202 */ /* 0x000fe20000000f00 */
[----:B------:R-:W-:Y:S06]  /*23c0*/  @!P0 BRA `(.L_x_37844) ;  /* 0x0000000000208947 */ /* 0x000fec0003800000 */
[----:B-----5:R-:W-:Y:S01]  /*23d0*/  HADD2.F32 R7, -RZ, R168.H1_H1 ;  /* 0x300000a8ff077230 */ /* 0x020fe20000004100 */
[----:B------:R-:W-:Y:S06]  /*23e0*/  BRA `(.L_x_37844) ;  /* 0x0000000000187947 */ /* 0x000fec0003800000 */
.L_x_37843:
[----:B0-----:R-:W2:Y:S01]  /*23f0*/  LDL R2, [R1+0x74] ;  /* 0x0000740001027983 */ /* 0x001ea20000100800 */
[----:B-----5:R-:W-:-:S05]  /*2400*/  HADD2.F32 R0, -RZ, R164.H1_H1 ;  /* 0x300000a4ff007230 */ /* 0x020fca0000004100 */
[----:B------:R-:W-:-:S04]  /*2410*/  FMUL.FTZ R0, R0, UR8 ;  /* 0x0000000800007c20 */ /* 0x000fc80008410000 */
[----:B--2---:R-:W-:Y:S01]  /*2420*/  FMUL.FTZ R7, R2, R0 ;  /* 0x0000000002077220 */ /* 0x004fe20000410000 */
[----:B------:R-:W-:-:S05]  /*2430*/  @P0 HADD2.F32 R0, -RZ, R168.H1_H1 ;  /* 0x300000a8ff000230 */ /* 0x000fca0000004100 */
[----:B------:R-:W-:-:S07]  /*2440*/  @P0 FADD.FTZ R7, R0, R7 ;  /* 0x0000000700070221 */ /* 0x000fce0000010000 */
.L_x_37844:
[----:B------:R-:W-:Y:S05]  /*2450*/  BSYNC B0 ;  /* 0x0000000000007941 */ /* 0x000fea0003800000 */
.L_x_37842:
[----:B------:R-:W-:Y:S04]  /*2460*/  BSSY B0, `(.L_x_37845) ;  /* 0x000000c000007945 */ /* 0x000fe80003800000 */
[----:B------:R-:W-:Y:S05]  /*2470*/  @P3 BRA `(.L_x_37846) ;  /* 0x0000000000103947 */ /* 0x000fea0003800000 */
[----:B------:R-:W-:Y:S01]  /*2480*/  HFMA2.MMA R6, -RZ, RZ, 0, 0 ;  /* 0x00000000ff067435 */ /* 0x000fe200000001ff */
[----:B------:R-:W-:Y:S10]  /*2490*/  @!P0 BRA `(.L_x_37847) ;  /* 0x0000000000208947 */ /* 0x000ff40003800000 */
[----:B-----5:R-:W-:Y:S01]  /*24a0*/  HADD2.F32 R6, -RZ, R169.H0_H0 ;  /* 0x200000a9ff067230 */ /* 0x020fe20000004100 */
[----:B------:R-:W-:Y:S06]  /*24b0*/  BRA `(.L_x_37847) ;  /* 0x0000000000187947 */ /* 0x000fec0003800000 */
.L_x_37846:
[----:B0-----:R-:W2:Y:S01]  /*24c0*/  LDL R2, [R1+0x78] ;  /* 0x0000780001027983 */ /* 0x001ea20000100800 */
[----:B-----5:R-:W-:-:S05]  /*24d0*/  HADD2.F32 R0, -RZ, R165.H0_H0 ;  /* 0x200000a5ff007230 */ /* 0x020fca0000004100 */
[----:B------:R-:W-:-:S04]  /*24e0*/  FMUL.FTZ R0, R0, UR8 ;  /* 0x0000000800007c20 */ /* 0x000fc80008410000 */
[----:B--2---:R-:W-:Y:S01]  /*24f0*/  FMUL.FTZ R6, R2, R0 ;  /* 0x0000000002067220 */ /* 0x004fe20000410000 */
[----:B------:R-:W-:-:S05]  /*2500*/  @P0 HADD2.F32 R0, -RZ, R169.H0_H0 ;  /* 0x200000a9ff000230 */ /* 0x000fca0000004100 */
[----:B------:R-:W-:-:S07]  /*2510*/  @P0 FADD.FTZ R6, R0, R6 ;  /* 0x0000000600060221 */ /* 0x000fce0000010000 */
.L_x_37847:
[----:B------:R-:W-:Y:S05]  /*2520*/  BSYNC B0 ;  /* 0x0000000000007941 */ /* 0x000fea0003800000 */
.L_x_37845:
[----:B------:R-:W-:Y:S04]  /*2530*/  BSSY B0, `(.L_x_37848) ;  /* 0x000000c000007945 */ /* 0x000fe80003800000 */
[----:B------:R-:W-:Y:S05]  /*2540*/  @P3 BRA `(.L_x_37849) ;  /* 0x0000000000103947 */ /* 0x000fea0003800000 */
[----:B0-----:R-:W-:Y:S01]  /*2550*/  MOV R5, RZ ;  /* 0x000000ff00057202 */ /* 0x001fe20000000f00 */
[----:B------:R-:W-:Y:S06]  /*2560*/  @!P0 BRA `(.L_x_37850) ;  /* 0x0000000000208947 */ /* 0x000fec0003800000 */
[----:B-----5:R-:W-:Y:S01]  /*2570*/  HADD2.F32 R5, -RZ, R169.H1_H1 ;  /* 0x300000a9ff057230 */ /* 0x020fe20000004100 */
[----:B------:R-:W-:Y:S06]  /*2580*/  BRA `(.L_x_37850) ;  /* 0x0000000000187947 */ /* 0x000fec0003800000 */
.L_x_37849:
[----:B0-----:R-:W2:Y:S01]  /*2590*/  LDL R2, [R1+0x7c] ;  /* 0x00007c0001027983 */ /* 0x001ea20000100800 */
[----:B-----5:R-:W-:-:S05]  /*25a0*/  HADD2.F32 R0, -RZ, R165.H1_H1 ;  /* 0x300000a5ff007230 */ /* 0x020fca0000004100 */
[----:B------:R-:W-:-:S04]  /*25b0*/  FMUL.FTZ R0, R0, UR8 ;  /* 0x0000000800007c20 */ /* 0x000fc80008410000 */
[----:B--2---:R-:W-:Y:S01]  /*25c0*/  FMUL.FTZ R5, R2, R0 ;  /* 0x0000000002057220 */ /* 0x004fe20000410000 */
[----:B------:R-:W-:-:S05]  /*25d0*/  @P0 HADD2.F32 R0, -RZ, R169.H1_H1 ;  /* 0x300000a9ff000230 */ /* 0x000fca0000004100 */
[----:B------:R-:W-:-:S07]  /*25e0*/  @P0 FADD.FTZ R5, R0, R5 ;  /* 0x0000000500050221 */ /* 0x000fce0000010000 */
.L_x_37850:
[----:B------:R-:W-:Y:S05]  /*25f0*/  BSYNC B0 ;  /* 0x0000000000007941 */ /* 0x000fea0003800000 */
.L_x_37848:
[----:B------:R-:W-:Y:S04]  /*2600*/  BSSY B0, `(.L_x_37851) ;  /* 0x000000c000007945 */ /* 0x000fe80003800000 */
[----:B------:R-:W-:Y:S05]  /*2610*/  @P3 BRA `(.L_x_37852) ;  /* 0x0000000000103947 */ /* 0x000fea0003800000 */
[----:B------:R-:W-:Y:S01]  /*2620*/  HFMA2.MMA R4, -RZ, RZ, 0, 0 ;  /* 0x00000000ff047435 */ /* 0x000fe200000001ff */
[----:B------:R-:W-:Y:S10]  /*2630*/  @!P0 BRA `(.L_x_37853) ;  /* 0x0000000000208947 */ /* 0x000ff40003800000 */
[----:B-----5:R-:W-:Y:S01]  /*2640*/  HADD2.F32 R4, -RZ, R170.H0_H0 ;  /* 0x200000aaff047230 */ /* 0x020fe20000004100 */
[----:B------:R-:W-:Y:S06]  /*2650*/  BRA `(.L_x_37853) ;  /* 0x0000000000187947 */ /* 0x000fec0003800000 */
.L_x_37852:
[----:B------:R-:W2:Y:S01]  /*2660*/  LDL R2, [R1+0x60] ;  /* 0x0000600001027983 */ /* 0x000ea20000100800 */
[----:B-----5:R-:W-:-:S05]  /*2670*/  HADD2.F32 R0, -RZ, R166.H0_H0 ;  /* 0x200000a6ff007230 */ /* 0x020fca0000004100 */
[----:B------:R-:W-:-:S04]  /*2680*/  FMUL.FTZ R0, R0, UR8 ;  /* 0x0000000800007c20 */ /* 0x000fc80008410000 */
[----:B--2---:R-:W-:Y:S01]  /*2690*/  FMUL.FTZ R4, R2, R0 ;  /* 0x0000000002047220 */ /* 0x004fe20000410000 */
[----:B------:R-:W-:-:S05]  /*26a0*/  @P0 HADD2.F32 R0, -RZ, R170.H0_H0 ;  /* 0x200000aaff000230 */ /* 0x000fca0000004100 */
[----:B------:R-:W-:-:S07]  /*26b0*/  @P0 FADD.FTZ R4, R0, R4 ;  /* 0x0000000400040221 */ /* 0x000fce0000010000 */
.L_x_37853:
[----:B------:R-:W-:Y:S05]  /*26c0*/  BSYNC B0 ;  /* 0x0000000000007941 */ /* 0x000fea0003800000 */
.L_x_37851:
[----:B------:R-:W-:Y:S04]  /*26d0*/  BSSY B0, `(.L_x_37854) ;  /* 0x000000c000007945 */ /* 0x000fe80003800000 */
[----:B------:R-:W-:Y:S05]  /*26e0*/  @P3 BRA `(.L_x_37855) ;  /* 0x0000000000103947 */ /* 0x000fea0003800000 */
[----:B------:R-:W-:Y:S01]  /*26f0*/  MOV R3, RZ ;  /* 0x000000ff00037202 */ /* 0x000fe20000000f00 */
[----:B------:R-:W-:Y:S06]  /*2700*/  @!P0 BRA `(.L_x_37856) ;  /* 0x0000000000208947 */ /* 0x000fec0003800000 */
[----:B-----5:R-:W-:Y:S01]  /*2710*/  HADD2.F32 R3, -RZ, R170.H1_H1 ;  /* 0x300000aaff037230 */ /* 0x020fe20000004100 */
[----:B------:R-:W-:Y:S06]  /*2720*/  BRA `(.L_x_37856) ;  /* 0x0000000000187947 */ /* 0x000fec0003800000 */
.L_x_37855:
[----:B------:R-:W2:Y:S01]  /*2730*/  LDL R2, [R1+0x64] ;  /* 0x0000640001027983 */ /* 0x000ea20000100800 */
[----:B-----5:R-:W-:-:S05]  /*2740*/  HADD2.F32 R0, -RZ, R166.H1_H1 ;  /* 0x300000a6ff007230 */ /* 0x020fca0000004100 */
[----:B------:R-:W-:-:S04]  /*2750*/  FMUL.FTZ R0, R0, UR8 ;  /* 0x0000000800007c20 */ /* 0x000fc80008410000 */
[----:B--2---:R-:W-:Y:S01]  /*2760*/  FMUL.FTZ R3, R2, R0 ;  /* 0x0000000002037220 */ /* 0x004fe20000410000 */
[----:B------:R-:W-:-:S05]  /*2770*/  @P0 HADD2.F32 R0, -RZ, R170.H1_H1 ;  /* 0x300000aaff000230 */ /* 0x000fca0000004100 */
[----:B------:R-:W-:-:S07]  /*2780*/  @P0 FADD.FTZ R3, R0, R3 ;  /* 0x0000000300030221 */ /* 0x000fce0000010000 */
.L_x_37856:
[----:B------:R-:W-:Y:S05]  /*2790*/  BSYNC B0 ;  /* 0x0000000000007941 */ /* 0x000fea0003800000 */
.L_x_37854:
[----:B------:R-:W-:Y:S04]  /*27a0*/  BSSY B0, `(.L_x_37857) ;  /* 0x000000c000007945 */ /* 0x000fe80003800000 */
[----:B------:R-:W-:Y:S05]  /*27b0*/  @P3 BRA `(.L_x_37858) ;  /* 0x0000000000103947 */ /* 0x000fea0003800000 */
[----:B------:R-:W-:Y:S01]  /*27c0*/  HFMA2.MMA R2, -RZ, RZ, 0, 0 ;  /* 0x00000000ff027435 */ /* 0x000fe200000001ff */
[----:B------:R-:W-:Y:S10]  /*27d0*/  @!P0 BRA `(.L_x_37859) ;  /* 0x0000000000208947 */ /* 0x000ff40003800000 */
[----:B-----5:R-:W-:Y:S01]  /*27e0*/  HADD2.F32 R2, -RZ, R171.H0_H0 ;  /* 0x200000abff027230 */ /* 0x020fe20000004100 */
[----:B------:R-:W-:Y:S06]  /*27f0*/  BRA `(.L_x_37859) ;  /* 0x0000000000187947 */ /* 0x000fec0003800000 */
.L_x_37858:
[----:B------:R-:W2:Y:S01]  /*2800*/  LDL R11, [R1+0x68] ;  /* 0x00006800010b7983 */ /* 0x000ea20000100800 */
[----:B-----5:R-:W-:-:S05]  /*2810*/  HADD2.F32 R0, -RZ, R167.H0_H0 ;  /* 0x200000a7ff007230 */ /* 0x020fca0000004100 */
[----:B------:R-:W-:-:S04]  /*2820*/  FMUL.FTZ R0, R0, UR8 ;  /* 0x0000000800007c20 */ /* 0x000fc80008410000 */
[----:B--2---:R-:W-:Y:S01]  /*2830*/  FMUL.FTZ R2, R11, R0 ;  /* 0x000000000b027220 */ /* 0x004fe20000410000 */
[----:B------:R-:W-:-:S05]  /*2840*/  @P0 HADD2.F32 R0, -RZ, R171.H0_H0 ;  /* 0x200000abff000230 */ /* 0x000fca0000004100 */
[----:B------:R-:W-:-:S07]  /*2850*/  @P0 FADD.FTZ R2, R0, R2 ;  /* 0x0000000200020221 */ /* 0x000fce0000010000 */
.L_x_37859:
[----:B------:R-:W-:Y:S05]  /*2860*/  BSYNC B0 ;  /* 0x0000000000007941 */ /* 0x000fea0003800000 */
.L_x_37857:
[----:B------:R-:W-:Y:S04]  /*2870*/  BSSY B0, `(.L_x_37860) ;  /* 0x000000c000007945 */ /* 0x000fe80003800000 */
[----:B------:R-:W-:Y:S05]  /*2880*/  @P3 BRA `(.L_x_37861) ;  /* 0x0000000000103947 */ /* 0x000fea0003800000 */
[----:B------:R-:W-:Y:S01]  /*2890*/  MOV R0, RZ ;  /* 0x000000ff00007202 */ /* 0x000fe20000000f00 */
[----:B------:R-:W-:Y:S06]  /*28a0*/  @!P0 BRA `(.L_x_37862) ;  /* 0x0000000000208947 */ /* 0x000fec0003800000 */
[----:B-----5:R-:W-:Y:S01]  /*28b0*/  HADD2.F32 R0, -RZ, R171.H1_H1 ;  /* 0x300000abff007230 */ /* 0x020fe20000004100 */
[----:B------:R-:W-:Y:S06]  /*28c0*/  BRA `(.L_x_37862) ;  /* 0x0000000000187947 */ /* 0x000fec0003800000 */
.L_x_37861:
[----:B------:R-:W2:Y:S01]  /*28d0*/  LDL R11, [R1+0x6c] ;  /* 0x00006c00010b7983 */ /* 0x000ea20000100800 */
[----:B-----5:R-:W-:-:S05]  /*28e0*/  HADD2.F32 R0, -RZ, R167.H1_H1 ;  /* 0x300000a7ff007230 */ /* 0x020fca0000004100 */
[----:B------:R-:W-:-:S04]  /*28f0*/  FMUL.FTZ R0, R0, UR8 ;  /* 0x0000000800007c20 */ /* 0x000fc80008410000 */
[----:B--2---:R-:W-:Y:S01]  /*2900*/  FMUL.FTZ R0, R11, R0 ;  /* 0x000000000b007220 */ /* 0x004fe20000410000 */
[----:B------:R-:W-:-:S05]  /*2910*/  @P0 HADD2.F32 R11, -RZ, R171.H1_H1 ;  /* 0x300000abff0b0230 */ /* 0x000fca0000004100 */
[----:B------:R-:W-:-:S07]  /*2920*/  @P0 FADD.FTZ R0, R11, R0 ;  /* 0x000000000b000221 */ /* 0x000fce0000010000 */
.L_x_37862:
[----:B------:R-:W-:Y:S05]  /*2930*/  BSYNC B0 ;  /* 0x0000000000007941 */ /* 0x000fea0003800000 */
.L_x_37860:
[----:B------:R-:W-:Y:S01]  /*2940*/  IMAD.WIDE.U32 R10, R10, 0x10, R250 ;  /* 0x000000100a0a7825 */ /* 0x000fe200078e00fa */
[----:B------:R-:W-:Y:S02]  /*2950*/  F2FP.F16.F32.PACK_AB R15, R0, R2 ;  /* 0x00000002000f723e */ /* 0x000fe400000000ff */
[----:B------:R-:W-:Y:S02]  /*2960*/  F2FP.F16.F32.PACK_AB R14, R3, R4 ;  /* 0x00000004030e723e */ /* 0x000fe400000000ff */
[----:B------:R-:W-:Y:S02]  /*2970*/  F2FP.F16.F32.PACK_AB R13, R5, R6 ;  /* 0x00000006050d723e */ /* 0x000fe400000000ff */
[----:B------:R-:W-:-:S05]  /*2980*/  F2FP.F16.F32.PACK_AB R12, R7, R8 ;  /* 0x00000008070c723e */ /* 0x000fca00000000ff */
        /* <DEDUP_REMOVED lines=15> */
.L_x_37864:
[----:B0-----:R-:W2:Y:S01]  /*2a80*/  LDL R11, [R1+0x30] ;  /* 0x00003000010b7983 */ /* 0x001ea20000100800 */
[----:B-----5:R-:W-:-:S05]  /*2a90*/  HADD2.F32 R10, -RZ, R164.H0_H0 ;  /* 0x200000a4ff0a7230 */ /* 0x020fca0000004100 */
[----:B------:R-:W-:-:S04]  /*2aa0*/  FMUL.FTZ R10, R10, UR8 ;  /* 0x000000080a0a7c20 */ /* 0x000fc80008410000 */
[----:B--2---:R-:W-:Y:S01]  /*2ab0*/  FMUL.FTZ R17, R11, R10 ;  /* 0x0000000a0b117220 */ /* 0x004fe20000410000 */
[----:B------:R-:W-:-:S05]  /*2ac0*/  @P0 HADD2.F32 R10, -RZ, R168.H0_H0 ;  /* 0x200000a8ff0a0230 */ /* 0x000fca0000004100 */
[----:B------:R-:W-:-:S07]  /*2ad0*/  @P0 FADD.FTZ R17, R10, R17 ;  /* 0x000000110a110221 */ /* 0x000fce0000010000 */
.L_x_37865:
[----:B------:R-:W-:Y:S05]  /*2ae0*/  BSYNC B0 ;  /* 0x0000000000007941 */ /* 0x000fea0003800000 */
.L_x_37863:
[----:B------:R-:W-:Y:S04]  /*2af0*/  BSSY B0, `(.L_x_37866) ;  /* 0x000000c000007945 */ /* 0x000fe80003800000 */
[----:B------:R-:W-:Y:S05]  /*2b00*/  @P3 BRA `(.L_x_37867) ;  /* 0x0000000000103947 */ /* 0x000fea0003800000 */
[----:B------:R-:W-:Y:S01]  /*2b10*/  MOV R16, RZ ;  /* 0x000000ff00107202 */ /* 0x000fe20000000f00 */
[----:B------:R-:W-:Y:S06]  /*2b20*/  @!P0 BRA `(.L_x_37868) ;  /* 0x0000000000208947 */ /* 0x000fec0003800000 */
[----:B-----5:R-:W-:Y:S01]  /*2b30*/  HADD2.F32 R16, -RZ, R168.H1_H1 ;  /* 0x300000a8ff107230 */ /* 0x020fe20000004100 */
[----:B------:R-:W-:Y:S06]  /*2b40*/  BRA `(.L_x_37868) ;  /* 0x0000000000187947 */ /* 0x000fec0003800000 */
.L_x_37867:
[----:B0-----:R-:W2:Y:S01]  /*2b50*/  LDL R11, [R1+0x34] ;  /* 0x00003400010b7983 */ /* 0x001ea20000100800 */
[----:B-----5:R-:W-:-:S05]  /*2b60*/  HADD2.F32 R10, -RZ, R164.H1_H1 ;  /* 0x300000a4ff0a7230 */ /* 0x020fca0000004100 */
[----:B------:R-:W-:-:S04]  /*2b70*/  FMUL.FTZ R10, R10, UR8 ;  /* 0x000000080a0a7c20 */ /* 0x000fc80008410000 */
[----:B--2---:R-:W-:Y:S01]  /*2b80*/  FMUL.FTZ R16, R11, R10 ;  /* 0x0000000a0b107220 */ /* 0x004fe20000410000 */
[----:B------:R-:W-:-:S05]  /*2b90*/  @P0 HADD2.F32 R10, -RZ, R168.H1_H1 ;  /* 0x300000a8ff0a0230 */ /* 0x000fca0000004100 */
[----:B------:R-:W-:-:S07]  /*2ba0*/  @P0 FADD.FTZ R16, R10, R16 ;  /* 0x000000100a100221 */ /* 0x000fce0000010000 */
.L_x_37868:
[----:B------:R-:W-:Y:S05]  /*2bb0*/  BSYNC B0 ;  /* 0x0000000000007941 */ /* 0x000fea0003800000 */
.L_x_37866:
[----:B------:R-:W-:Y:S04]  /*2bc0*/  BSSY B0, `(.L_x_37869) ;  /* 0x000000c000007945 */ /* 0x000fe80003800000 */
[----:B------:R-:W-:Y:S05]  /*2bd0*/  @P3 BRA `(.L_x_37870) ;  /* 0x0000000000103947 */ /* 0x000fea0003800000 */
[----:B------:R-:W-:Y:S01]  /*2be0*/  HFMA2.MMA R15, -RZ, RZ, 0, 0 ;  /* 0x00000000ff0f7435 */ /* 0x000fe200000001ff */
[----:B------:R-:W-:Y:S10]  /*2bf0*/  @!P0 BRA `(.L_x_37871) ;  /* 0x0000000000208947 */ /* 0x000ff40003800000 */
[----:B-----5:R-:W-:Y:S01]  /*2c00*/  HADD2.F32 R15, -RZ, R169.H0_H0 ;  /* 0x200000a9ff0f7230 */ /* 0x020fe20000004100 */
[----:B------:R-:W-:Y:S06]  /*2c10*/  BRA `(.L_x_37871) ;  /* 0x0000000000187947 */ /* 0x000fec0003800000 */
.L_x_37870:
[----:B0-----:R-:W2:Y:S01]  /*2c20*/  LDL R11, [R1+0x38] ;  /* 0x00003800010b7983 */ /* 0x001ea20000100800 */
[----:B-----5:R-:W-:-:S05]  /*2c30*/  HADD2.F32 R10, -RZ, R165.H0_H0 ;  /* 0x200000a5ff0a7230 */ /* 0x020fca0000004100 */
[----:B------:R-:W-:-:S04]  /*2c40*/  FMUL.FTZ R10, R10, UR8 ;  /* 0x000000080a0a7c20 */ /* 0x000fc80008410000 */
[----:B--2---:R-:W-:Y:S01]  /*2c50*/  FMUL.FTZ R15, R11, R10 ;  /* 0x0000000a0b0f7220 */ /* 0x004fe20000410000 */
[----:B------:R-:W-:-:S05]  /*2c60*/  @P0 HADD2.F32 R10, -RZ, R169.H0_H0 ;  /* 0x200000a9ff0a0230 */ /* 0x000fca0000004100 */
[----:B------:R-:W-:-:S07]  /*2c70*/  @P0 FADD.FTZ R15, R10, R15 ;  /* 0x0000000f0a0f0221 */ /* 0x000fce0000010000 */
.L_x_37871:
[----:B------:R-:W-:Y:S05]  /*2c80*/  BSYNC B0 ;  /* 0x0000000000007941 */ /* 0x000fea0003800000 */
.L_x_37869:
[----:B------:R-:W-:Y:S04]  /*2c90*/  BSSY B0, `(.L_x_37872) ;  /* 0x000000c000007945 */ /* 0x000fe80003800000 */
[----:B------:R-:W-:Y:S05]  /*2ca0*/  @P3 BRA `(.L_x_37873) ;  /* 0x0000000000103947 */ /* 0x000fea0003800000 */
[----:B------:R-:W-:Y:S01]  /*2cb0*/  MOV R14, RZ ;  /* 0x000000ff000e7202 */ /* 0x000fe20000000f00 */
[----:B------:R-:W-:Y:S06]  /*2cc0*/  @!P0 BRA `(.L_x_37874) ;  /* 0x0000000000208947 */ /* 0x000fec0003800000 */
[----:B-----5:R-:W-:Y:S01]  /*2cd0*/  HADD2.F32 R14, -RZ, R169.H1_H1 ;  /* 0x300000a9ff0e7230 */ /* 0x020fe20000004100 */
[----:B------:R-:W-:Y:S06]  /*2ce0*/  BRA `(.L_x_37874) ;  /* 0x0000000000187947 */ /* 0x000fec0003800000 */
.L_x_37873:
[----:B0-----:R-:W2:Y:S01]  /*2cf0*/  LDL R11, [R1+0x3c] ;  /* 0x00003c00010b7983 */ /* 0x001ea20000100800 */
[----:B-----5:R-:W-:-:S05]  /*2d00*/  HADD2.F32 R10, -RZ, R165.H1_H1 ;  /* 0x300000a5ff0a7230 */ /* 0x020fca0000004100 */
[----:B------:R-:W-:-:S04]  /*2d10*/  FMUL.FTZ R10, R10, UR8 ;  /* 0x000000080a0a7c20 */ /* 0x000fc80008410000 */
[----:B--2---:R-:W-:Y:S01]  /*2d20*/  FMUL.FTZ R14, R11, R10 ;  /* 0x0000000a0b0e7220 */ /* 0x004fe20000410000 */
[----:B------:R-:W-:-:S05]  /*2d30*/  @P0 HADD2.F32 R10, -RZ, R169.H1_H1 ;  /* 0x300000a9ff0a0230 */ /* 0x000fca0000004100 */
[----:B------:R-:W-:-:S07]  /*2d40*/  @P0 FADD.FTZ R14, R10, R14 ;  /* 0x0000000e0a0e0221 */ /* 0x000fce0000010000 */
.L_x_37874:
[----:B------:R-:W-:Y:S05]  /*2d50*/  BSYNC B0 ;  /* 0x0000000000007941 */ /* 0x000fea0003800000 */
.L_x_37872:
[----:B------:R-:W-:Y:S04]  /*2d60*/  BSSY B0, `(.L_x_37875) ;  /* 0x000000c000007945 */ /* 0x000fe80003800000 */
[----:B------:R-:W-:Y:S05]  /*2d70*/  @P3 BRA `(.L_x_37876) ;  /* 0x0000000000103947 */ /* 0x000fea0003800000 */
[----:B0-----:R-:W-:Y:S01]  /*2d80*/  HFMA2.MMA R13, -RZ, RZ, 0, 0 ;  /* 0x00000000ff0d7435 */ /* 0x001fe200000001ff */
[----:B------:R-:W-:Y:S10]  /*2d90*/  @!P0 BRA `(.L_x_37877) ;  /* 0x0000000000208947 */ /* 0x000ff40003800000 */
[----:B-----5:R-:W-:Y:S01]  /*2da0*/  HADD2.F32 R13, -RZ, R170.H0_H0 ;  /* 0x200000aaff0d7230 */ /* 0x020fe20000004100 */
[----:B------:R-:W-:Y:S06]  /*2db0*/  BRA `(.L_x_37877) ;  /* 0x0000000000187947 */ /* 0x000fec0003800000 */
.L_x_37876:
[----:B0-----:R-:W2:Y:S01]  /*2dc0*/  LDL R11, [R1+0x20] ;  /* 0x00002000010b7983 */ /* 0x001ea20000100800 */
[----:B-----5:R-:W-:-:S05]  /*2dd0*/  HADD2.F32 R10, -RZ, R166.H0_H0 ;  /* 0x200000a6ff0a7230 */ /* 0x020fca0000004100 */
[----:B------:R-:W-:-:S04]  /*2de0*/  FMUL.FTZ R10, R10, UR8 ;  /* 0x000000080a0a7c20 */ /* 0x000fc80008410000 */
[----:B--2---:R-:W-:Y:S01]  /*2df0*/  FMUL.FTZ R13, R11, R10 ;  /* 0x0000000a0b0d7220 */ /* 0x004fe20000410000 */
[----:B------:R-:W-:-:S05]  /*2e00*/  @P0 HADD2.F32 R10, -RZ, R170.H0_H0 ;  /* 0x200000aaff0a0230 */ /* 0x000fca0000004100 */
[----:B------:R-:W-:-:S07]  /*2e10*/  @P0 FADD.FTZ R13, R10, R13 ;  /* 0x0000000d0a0d0221 */ /* 0x000fce0000010000 */
.L_x_37877:
[----:B------:R-:W-:Y:S05]  /*2e20*/  BSYNC B0 ;  /* 0x0000000000007941 */ /* 0x000fea0003800000 */
.L_x_37875:
[----:B------:R-:W-:Y:S04]  /*2e30*/  BSSY B0, `(.L_x_37878) ;  /* 0x000000c000007945 */ /* 0x000fe80003800000 */
[----:B------:R-:W-:Y:S05]  /*2e40*/  @P3 BRA `(.L_x_37879) ;  /* 0x0000000000103947 */ /* 0x000fea0003800000 */
[----:B------:R-:W-:Y:S01]  /*2e50*/  MOV R12, RZ ;  /* 0x000000ff000c7202 */ /* 0x000fe20000000f00 */
[----:B------:R-:W-:Y:S06]  /*2e60*/  @!P0 BRA `(.L_x_37880) ;  /* 0x0000000000208947 */ /* 0x000fec0003800000 */
[----:B-----5:R-:W-:Y:S01]  /*2e70*/  HADD2.F32 R12, -RZ, R170.H1_H1 ;  /* 0x300000aaff0c7230 */ /* 0x020fe20000004100 */
[----:B------:R-:W-:Y:S06]  /*2e80*/  BRA `(.L_x_37880) ;  /* 0x0000000000187947 */ /* 0x000fec0003800000 */
.L_x_37879:
[----:B------:R-:W2:Y:S01]  /*2e90*/  LDL R11, [R1+0x24] ;  /* 0x00002400010b7983 */ /* 0x000ea20000100800 */
[----:B-----5:R-:W-:-:S05]  /*2ea0*/  HADD2.F32 R10, -RZ, R166.H1_H1 ;  /* 0x300000a6ff0a7230 */ /* 0x020fca0000004100 */
[----:B------:R-:W-:-:S04]  /*2eb0*/  FMUL.FTZ R10, R10, UR8 ;  /* 0x000000080a0a7c20 */ /* 0x000fc80008410000 */
[----:B--2---:R-:W-:Y:S01]  /*2ec0*/  FMUL.FTZ R12, R11, R10 ;  /* 0x0000000a0b0c7220 */ /* 0x004fe20000410000 */
[----:B------:R-:W-:-:S05]  /*2ed0*/  @P0 HADD2.F32 R10, -RZ, R170.H1_H1 ;  /* 0x300000aaff0a0230 */ /* 0x000fca0000004100 */
[----:B------:R-:W-:-:S07]  /*2ee0*/  @P0 FADD.FTZ R12, R10, R12 ;  /* 0x0000000c0a0c0221 */ /* 0x000fce0000010000 */
.L_x_37880:
[----:B------:R-:W-:Y:S05]  /*2ef0*/  BSYNC B0 ;  /* 0x0000000000007941 */ /* 0x000fea0003800000 */
.L_x_37878:
[----:B------:R-:W-:Y:S04]  /*2f00*/  BSSY B0, `(.L_x_37881) ;  /* 0x000000c000007945 */ /* 0x000fe80003800000 */
[----:B------:R-:W-:Y:S05]  /*2f10*/  @P3 BRA `(.L_x_37882) ;  /* 0x0000000000103947 */ /* 0x000fea0003800000 */
[----:B------:R-:W-:Y:S01]  /*2f20*/  HFMA2.MMA R11, -RZ, RZ, 0, 0 ;  /* 0x00000000ff0b7435 */ /* 0x000fe200000001ff */
[----:B------:R-:W-:Y:S10]  /*2f30*/  @!P0 BRA `(.L_x_37883) ;  /* 0x0000000000208947 */ /* 0x000ff40003800000 */
[----:B-----5:R-:W-:Y:S01]  /*2f40*/  HADD2.F32 R11, -RZ, R171.H0_H0 ;  /* 0x200000abff0b7230 */ /* 0x020fe20000004100 */
[----:B------:R-:W-:Y:S06]  /*2f50*/  BRA `(.L_x_37883) ;  /* 0x0000000000187947 */ /* 0x000fec0003800000 */
.L_x_37882:
[----:B------:R-:W2:Y:S01]  /*2f60*/  LDL R19, [R1+0x28] ;  /* 0x0000280001137983 */ /* 0x000ea20000100800 */
[----:B-----5:R-:W-:-:S05]  /*2f70*/  HADD2.F32 R10, -RZ, R167.H0_H0 ;  /* 0x200000a7ff0a7230 */ /* 0x020fca0000004100 */
[----:B------:R-:W-:-:S04]  /*2f80*/  FMUL.FTZ R10, R10, UR8 ;  /* 0x000000080a0a7c20 */ /* 0x000fc80008410000 */
[----:B--2---:R-:W-:Y:S01]  /*2f90*/  FMUL.FTZ R11, R19, R10 ;  /* 0x0000000a130b7220 */ /* 0x004fe20000410000 */
[----:B------:R-:W-:-:S05]  /*2fa0*/  @P0 HADD2.F32 R10, -RZ, R171.H0_H0 ;  /* 0x200000abff0a0230 */ /* 0x000fca0000004100 */
[----:B------:R-:W-:-:S07]  /*2fb0*/  @P0 FADD.FTZ R11, R10, R11 ;  /* 0x0000000b0a0b0221 */ /* 0x000fce0000010000 */
.L_x_37883:
[----:B------:R-:W-:Y:S05]  /*2fc0*/  BSYNC B0 ;  /* 0x0000000000007941 */ /* 0x000fea0003800000 */
.L_x_37881:
[----:B------:R-:W-:Y:S04]  /*2fd0*/  BSSY B0, `(.L_x_37884) ;  /* 0x000000c000007945 */ /* 0x000fe80003800000 */
[----:B------:R-:W-:Y:S05]  /*2fe0*/  @P3 BRA `(.L_x_37885) ;  /* 0x0000000000103947 */ /* 0x000fea0003800000 */
[----:B------:R-:W-:Y:S01]  /*2ff0*/  MOV R10, RZ ;  /* 0x000000ff000a7202 */ /* 0x000fe20000000f00 */
[----:B------:R-:W-:Y:S06]  /*3000*/  @!P0 BRA `(.L_x_37886) ;  /* 0x0000000000208947 */ /* 0x000fec0003800000 */
[----:B-----5:R-:W-:Y:S01]  /*3010*/  HADD2.F32 R10, -RZ, R171.H1_H1 ;  /* 0x300000abff0a7230 */ /* 0x020fe20000004100 */
[----:B------:R-:W-:Y:S06]  /*3020*/  BRA `(.L_x_37886) ;  /* 0x0000000000187947 */ /* 0x000fec0003800000 */
.L_x_37885:
[----:B------:R-:W2:Y:S01]  /*3030*/  LDL R19, [R1+0x2c] ;  /* 0x00002c0001137983 */ /* 0x000ea20000100800 */
[----:B-----5:R-:W-:-:S05]  /*3040*/  HADD2.F32 R10, -RZ, R167.H1_H1 ;  /* 0x300000a7ff0a7230 */ /* 0x020fca0000004100 */
[----:B------:R-:W-:-:S04]  /*3050*/  FMUL.FTZ R10, R10, UR8 ;  /* 0x000000080a0a7c20 */ /* 0x000fc80008410000 */
[----:B--2---:R-:W-:Y:S01]  /*3060*/  FMUL.FTZ R10, R19, R10 ;  /* 0x0000000a130a7220 */ /* 0x004fe20000410000 */
[----:B------:R-:W-:-:S05]  /*3070*/  @P0 HADD2.F32 R19, -RZ, R171.H1_H1 ;  /* 0x300000abff130230 */ /* 0x000fca0000004100 */
[----:B------:R-:W-:-:S07]  /*3080*/  @P0 FADD.FTZ R10, R19, R10 ;  /* 0x0000000a130a0221 */ /* 0x000fce0000010000 */
.L_x_37886:
[----:B------:R-:W-:Y:S05]  /*3090*/  BSYNC B0 ;  /* 0x0000000000007941 */ /* 0x000fea0003800000 */
.L_x_37884:
        /* <DEDUP_REMOVED lines=18> */
[----:B-----5:R-:W-:Y:S01]  /*31c0*/  HADD2.F32 R18, -RZ, R168.H0_H0 ;  /* 0x200000a8ff127230 */ /* 0x020fe20000004100 */
[----:B------:R-:W-:Y:S06]  /*31d0*/  BRA `(.L_x_37889) ;  /* 0x0000000000147947 */ /* 0x000fec0003800000 */
.L_x_37888:
[----:B0----5:R-:W-:Y:S02]  /*31e0*/  HADD2.F32 R18, -RZ, R164.H0_H0 ;  /* 0x200000a4ff127230 */ /* 0x021fe40000004100 */
[----:B------:R-:W-:-:S03]  /*31f0*/  @P0 HADD2.F32 R19, -RZ, R168.H0_H0 ;  /* 0x200000a8ff130230 */ /* 0x000fc60000004100 */
[----:B------:R-:W-:-:S04]  /*3200*/  FMUL.FTZ R18, R18, UR8 ;  /* 0x0000000812127c20 */ /* 0x000fc80008410000 */
[----:B------:R-:W-:-:S04]  /*3210*/  FMUL.FTZ R18, R244, R18 ;  /* 0x00000012f4127220 */ /* 0x000fc80000410000 */
[----:B------:R-:W-:-:S07]  /*3220*/  @P0 FADD.FTZ R18, R19, R18 ;  /* 0x0000001213120221 */ /* 0x000fce0000010000 */
.L_x_37889:
[----:B------:R-:W-:Y:S05]  /*3230*/  BSYNC B0 ;  /* 0x0000000000007941 */ /* 0x000fea0003800000 */
.L_x_37887:
[----:B------:R-:W-:Y:S04]  /*3240*/  BSSY B0, `(.L_x_37890) ;  /* 0x000000b000007945 */ /* 0x000fe80003800000 */
[----:B------:R-:W-:Y:S05]  /*3250*/  @P3 BRA `(.L_x_37891) ;  /* 0x0000000000103947 */ /* 0x000fea0003800000 */
[----:B------:R-:W-:Y:S01]  /*3260*/  MOV R19, RZ ;  /* 0x000000ff00137202 */ /* 0x000fe20000000f00 */
[----:B------:R-:W-:Y:S06]  /*3270*/  @!P0 BRA `(.L_x_37892) ;  /* 0x00000000001c8947 */ /* 0x000fec0003800000 */
[----:B-----5:R-:W-:Y:S01]  /*3280*/  HADD2.F32 R19, -RZ, R168.H1_H1 ;  /* 0x300000a8ff137230 */ /* 0x020fe20000004100 */
[----:B------:R-:W-:Y:S06]  /*3290*/  BRA `(.L_x_37892) ;  /* 0x0000000000147947 */ /* 0x000fec0003800000 */
.L_x_37891:
[----:B-----5:R-:W-:Y:S02]  /*32a0*/  HADD2.F32 R19, -RZ, R164.H1_H1 ;  /* 0x300000a4ff137230 */ /* 0x020fe40000004100 */
[----:B------:R-:W-:-:S03]  /*32b0*/  @P0 HADD2.F32 R20, -RZ, R168.H1_H1 ;  /* 0x300000a8ff140230 */ /* 0x000fc60000004100 */
[----:B------:R-:W-:-:S04]  /*32c0*/  FMUL.FTZ R19, R19, UR8 ;  /* 0x0000000813137c20 */ /* 0x000fc80008410000 */
[----:B------:R-:W-:-:S04]  /*32d0*/  FMUL.FTZ R19, R245, R19 ;  /* 0x00000013f5137220 */ /* 0x000fc80000410000 */
[----:B------:R-:W-:-:S07]  /*32e0*/  @P0 FADD.FTZ R19, R20, R19 ;  /* 0x0000001314130221 */ /* 0x000fce0000010000 */
.L_x_37892:
[----:B------:R-:W-:Y:S05]  /*32f0*/  BSYNC B0 ;  /* 0x0000000000007941 */ /* 0x000fea0003800000 */
.L_x_37890:
[----:B------:R-:W-:Y:S04]  /*3300*/  BSSY B0, `(.L_x_37893) ;  /* 0x000000b000007945 */ /* 0x000fe80003800000 */
[----:B------:R-:W-:Y:S05]  /*3310*/  @P3 BRA `(.L_x_37894) ;  /* 0x0000000000103947 */ /* 0x000fea0003800000 */
[----:B------:R-:W-:Y:S01]  /*3320*/  HFMA2.MMA R20, -RZ, RZ, 0, 0 ;  /* 0x00000000ff147435 */ /* 0x000fe200000001ff */
[----:B------:R-:W-:Y:S10]  /*3330*/  @!P0 BRA `(.L_x_37895) ;  /* 0x00000000001c8947 */ /* 0x000ff40003800000 */
[----:B-----5:R-:W-:Y:S01]  /*3340*/  HADD2.F32 R20, -RZ, R169.H0_H0 ;  /* 0x200000a9ff147230 */ /* 0x020fe20000004100 */
[----:B------:R-:W-:Y:S06]  /*3350*/  BRA `(.L_x_37895) ;  /* 0x0000000000147947 */ /* 0x000fec0003800000 */
.L_x_37894:
[----:B-----5:R-:W-:Y:S02]  /*3360*/  HADD2.F32 R20, -RZ, R165.H0_H0 ;  /* 0x200000a5ff147230 */ /* 0x020fe40000004100 */
[----:B------:R-:W-:-:S03]  /*3370*/  @P0 HADD2.F32 R21, -RZ, R169.H0_H0 ;  /* 0x200000a9ff150230 */ /* 0x000fc60000004100 */
[----:B------:R-:W-:-:S04]  /*3380*/  FMUL.FTZ R20, R20, UR8 ;  /* 0x0000000814147c20 */ /* 0x000fc80008410000 */
[----:B------:R-:W-:-:S04]  /*3390*/  FMUL.FTZ R20, R246, R20 ;  /* 0x00000014f6147220 */ /* 0x000fc80000410000 */
[----:B------:R-:W-:-:S07]  /*33a0*/  @P0 FADD.FTZ R20, R21, R20 ;  /* 0x0000001415140221 */ /* 0x000fce0000010000 */
.L_x_37895:
[----:B------:R-:W-:Y:S05]  /*33b0*/  BSYNC B0 ;  /* 0x0000000000007941 */ /* 0x000fea0003800000 */
.L_x_37893:
[----:B------:R-:W-:Y:S04]  /*33c0*/  BSSY B0, `(.L_x_37896) ;  /* 0x000000b000007945 */ /* 0x000fe80003800000 */
[----:B------:R-:W-:Y:S05]  /*33d0*/  @P3 BRA `(.L_x_37897) ;  /* 0x0000000000103947 */ /* 0x000fea0003800000 */
[----:B------:R-:W-:Y:S01]  /*33e0*/  MOV R21, RZ ;  /* 0x000000ff00157202 */ /* 0x000fe20000000f00 */
[----:B------:R-:W-:Y:S06]  /*33f0*/  @!P0 BRA `(.L_x_37898) ;  /* 0x00000000001c8947 */ /* 0x000fec0003800000 */
[----:B-----5:R-:W-:Y:S01]  /*3400*/  HADD2.F32 R21, -RZ, R169.H1_H1 ;  /* 0x300000a9ff157230 */ /* 0x020fe20000004100 */
[----:B------:R-:W-:Y:S06]  /*3410*/  BRA `(.L_x_37898) ;  /* 0x0000000000147947 */ /* 0x000fec0003800000 */
.L_x_37897:
[----:B-----5:R-:W-:Y:S02]  /*3420*/  HADD2.F32 R21, -RZ, R165.H1_H1 ;  /* 0x300000a5ff157230 */ /* 0x020fe40000004100 */
[----:B------:R-:W-:-:S03]  /*3430*/  @P0 HADD2.F32 R22, -RZ, R169.H1_H1 ;  /* 0x300000a9ff160230 */ /* 0x000fc60000004100 */
[----:B------:R-:W-:-:S04]  /*3440*/  FMUL.FTZ R21, R21, UR8 ;  /* 0x0000000815157c20 */ /* 0x000fc80008410000 */
[----:B------:R-:W-:-:S04]  /*3450*/  FMUL.FTZ R21, R247, R21 ;  /* 0x00000015f7157220 */ /* 0x000fc80000410000 */
[----:B------:R-:W-:-:S07]  /*3460*/  @P0 FADD.FTZ R21, R22, R21 ;  /* 0x0000001516150221 */ /* 0x000fce0000010000 */
.L_x_37898:
[----:B------:R-:W-:Y:S05]  /*3470*/  BSYNC B0 ;  /* 0x0000000000007941 */ /* 0x000fea0003800000 */
.L_x_37896:
[----:B------:R-:W-:Y:S04]  /*3480*/  BSSY B0, `(.L_x_37899) ;  /* 0x000000b000007945 */ /* 0x000fe80003800000 */
[----:B------:R-:W-:Y:S05]  /*3490*/  @P3 BRA `(.L_x_37900) ;  /* 0x0000000000103947 */ /* 0x000fea0003800000 */
[----:B------:R-:W-:Y:S01]  /*34a0*/  HFMA2.MMA R22, -RZ, RZ, 0, 0 ;  /* 0x00000000ff167435 */ /* 0x000fe200000001ff */
[----:B------:R-:W-:Y:S10]  /*34b0*/  @!P0 BRA `(.L_x_37901) ;  /* 0x00000000001c8947 */ /* 0x000ff40003800000 */
[----:B-----5:R-:W-:Y:S01]  /*34c0*/  HADD2.F32 R22, -RZ, R170.H0_H0 ;  /* 0x200000aaff167230 */ /* 0x020fe20000004100 */
[----:B------:R-:W-:Y:S06]  /*34d0*/  BRA `(.L_x_37901) ;  /* 0x0000000000147947 */ /* 0x000fec0003800000 */
.L_x_37900:
[----:B-----5:R-:W-:Y:S02]  /*34e0*/  HADD2.F32 R22, -RZ, R166.H0_H0 ;  /* 0x200000a6ff167230 */ /* 0x020fe40000004100 */
[----:B------:R-:W-:-:S03]  /*34f0*/  @P0 HADD2.F32 R23, -RZ, R170.H0_H0 ;  /* 0x200000aaff170230 */ /* 0x000fc60000004100 */
[----:B------:R-:W-:-:S04]  /*3500*/  FMUL.FTZ R22, R22, UR8 ;  /* 0x0000000816167c20 */ /* 0x000fc80008410000 */
[----:B------:R-:W-:-:S04]  /*3510*/  FMUL.FTZ R22, R240, R22 ;  /* 0x00000016f0167220 */ /* 0x000fc80000410000 */
[----:B------:R-:W-:-:S07]  /*3520*/  @P0 FADD.FTZ R22, R23, R22 ;  /* 0x0000001617160221 */ /* 0x000fce0000010000 */
.L_x_37901:
[----:B------:R-:W-:Y:S05]  /*3530*/  BSYNC B0 ;  /* 0x0000000000007941 */ /* 0x000fea0003800000 */
.L_x_37899:
[----:B------:R-:W-:Y:S04]  /*3540*/  BSSY B0, `(.L_x_37902) ;  /* 0x000000b000007945 */ /* 0x000fe80003800000 */
[----:B------:R-:W-:Y:S05]  /*3550*/  @P3 BRA `(.L_x_37903) ;  /* 0x0000000000103947 */ /* 0x000fea0003800000 */
[----:B------:R-:W-:Y:S01]  /*3560*/  MOV R23, RZ ;  /* 0x000000ff00177202 */ /* 0x000fe20000000f00 */
[----:B------:R-:W-:Y:S06]  /*3570*/  @!P0 BRA `(.L_x_37904) ;  /* 0x00000000001c8947 */ /* 0x000fec0003800000 */
[----:B-----5:R-:W-:Y:S01]  /*3580*/  HADD2.F32 R23, -RZ, R170.H1_H1 ;  /* 0x300000aaff177230 */ /* 0x020fe20000004100 */
[----:B------:R-:W-:Y:S06]  /*3590*/  BRA `(.L_x_37904) ;  /* 0x0000000000147947 */ /* 0x000fec0003800000 */
.L_x_37903:
[----:B-----5:R-:W-:Y:S02]  /*35a0*/  HADD2.F32 R23, -RZ, R166.H1_H1 ;  /* 0x300000a6ff177230 */ /* 0x020fe40000004100 */
[----:B------:R-:W-:-:S03]  /*35b0*/  @P0 HADD2.F32 R24, -RZ, R170.H1_H1 ;  /* 0x300000aaff180230 */ /* 0x000fc60000004100 */
[----:B------:R-:W-:-:S04]  /*35c0*/  FMUL.FTZ R23, R23, UR8 ;  /* 0x0000000817177c20 */ /* 0x000fc80008410000 */
[----:B------:R-:W-:-:S04]  /*35d0*/  FMUL.FTZ R23, R241, R23 ;  /* 0x00000017f1177220 */ /* 0x000fc80000410000 */
[----:B------:R-:W-:-:S07]  /*35e0*/  @P0 FADD.FTZ R23, R24, R23 ;  /* 0x0000001718170221 */ /* 0x000fce0000010000 */
.L_x_37904:
[----:B------:R-:W-:Y:S05]  /*35f0*/  BSYNC B0 ;  /* 0x0000000000007941 */ /* 0x000fea0003800000 */
.L_x_37902:
[----:B------:R-:W-:Y:S04]  /*3600*/  BSSY B0, `(.L_x_37905) ;  /* 0x000000b000007945 */ /* 0x000fe80003800000 */
[----:B------:R-:W-:Y:S05]  /*3610*/  @P3 BRA `(.L_x_37906) ;  /* 0x0000000000103947 */ /* 0x000fea0003800000 */
[----:B------:R-:W-:Y:S01]  /*3620*/  HFMA2.MMA R24, -RZ, RZ, 0, 0 ;  /* 0x00000000ff187435 */ /* 0x000fe200000001ff */
[----:B------:R-:W-:Y:S10]  /*3630*/  @!P0 BRA `(.L_x_37907) ;  /* 0x00000000001c8947 */ /* 0x000ff40003800000 */
[----:B-----5:R-:W-:Y:S01]  /*3640*/  HADD2.F32 R24, -RZ, R171.H0_H0 ;  /* 0x200000abff187230 */ /* 0x020fe20000004100 */
[----:B------:R-:W-:Y:S06]  /*3650*/  BRA `(.L_x_37907) ;  /* 0x0000000000147947 */ /* 0x000fec0003800000 */
.L_x_37906:
[----:B-----5:R-:W-:Y:S02]  /*3660*/  HADD2.F32 R24, -RZ, R167.H0_H0 ;  /* 0x200000a7ff187230 */ /* 0x020fe40000004100 */
[----:B------:R-:W-:-:S03]  /*3670*/  @P0 HADD2.F32 R25, -RZ, R171.H0_H0 ;  /* 0x200000abff190230 */ /* 0x000fc60000004100 */
[----:B------:R-:W-:-:S04]  /*3680*/  FMUL.FTZ R24, R24, UR8 ;  /* 0x0000000818187c20 */ /* 0x000fc80008410000 */
[----:B------:R-:W-:-:S04]  /*3690*/  FMUL.FTZ R24, R242, R24 ;  /* 0x00000018f2187220 */ /* 0x000fc80000410000 */
[----:B------:R-:W-:-:S07]  /*36a0*/  @P0 FADD.FTZ R24, R25, R24 ;  /* 0x0000001819180221 */ /* 0x000fce0000010000 */
.L_x_37907:
[----:B------:R-:W-:Y:S05]  /*36b0*/  BSYNC B0 ;  /* 0x0000000000007941 */ /* 0x000fea0003800000 */
.L_x_37905:
[----:B------:R-:W-:Y:S04]  /*36c0*/  BSSY B0, `(.L_x_37908) ;  /* 0x000000b000007945 */ /* 0x000fe80003800000 */
[----:B------:R-:W-:Y:S05]  /*36d0*/  @P3 BRA `(.L_x_37909) ;  /* 0x0000000000103947 */ /* 0x000fea0003800000 */
[----:B------:R-:W-:Y:S01]  /*36e0*/  MOV R25, RZ ;  /* 0x000000ff00197202 */ /* 0x000fe20000000f00 */
[----:B------:R-:W-:Y:S06]  /*36f0*/  @!P0 BRA `(.L_x_37910) ;  /* 0x00000000001c8947 */ /* 0x000fec0003800000 */
[----:B-----5:R-:W-:Y:S01]  /*3700*/  HADD2.F32 R25, -RZ, R171.H1_H1 ;  /* 0x300000abff197230 */ /* 0x020fe20000004100 */
[----:B------:R-:W-:Y:S06]  /*3710*/  BRA `(.L_x_37910) ;  /* 0x0000000000147947 */ /* 0x000fec0003800000 */
.L_x_37909:
[----:B-----5:R-:W-:Y:S02]  /*3720*/  HADD2.F32 R25, -RZ, R167.H1_H1 ;  /* 0x300000a7ff197230 */ /* 0x020fe40000004100 */
[----:B------:R-:W-:-:S03]  /*3730*/  @P0 HADD2.F32 R173, -RZ, R171.H1_H1 ;  /* 0x300000abffad0230 */ /* 0x000fc60000004100 */
[----:B------:R-:W-:-:S04]  /*3740*/  FMUL.FTZ R25, R25, UR8 ;  /* 0x0000000819197c20 */ /* 0x000fc80008410000 */
[----:B------:R-:W-:-:S04]  /*3750*/  FMUL.FTZ R25, R243, R25 ;  /* 0x00000019f3197220 */ /* 0x000fc80000410000 */
[----:B------:R-:W-:-:S07]  /*3760*/  @P0 FADD.FTZ R25, R173, R25 ;  /* 0x00000019ad190221 */ /* 0x000fce0000010000 */
.L_x_37910:
[----:B------:R-:W-:Y:S05]  /*3770*/  BSYNC B0 ;  /* 0x0000000000007941 */ /* 0x000fea0003800000 */
.L_x_37908:
        /* <DEDUP_REMOVED lines=20> */
.L_x_37912:
[----:B0----5:R-:W-:-:S05]  /*38c0*/  HADD2.F32 R172, -RZ, R164.H0_H0 ;  /* 0x200000a4ffac7230 */ /* 0x021fca0000004100 */
[----:B------:R-:W-:-:S04]  /*38d0*/  FMUL.FTZ R172, R172, UR8 ;  /* 0x00000008acac7c20 */ /* 0x000fc80008410000 */
[----:B------:R-:W-:Y:S01]  /*38e0*/  FMUL.FTZ R205, R132, R172 ;  /* 0x000000ac84cd7220 */ /* 0x000fe20000410000 */
[----:B------:R-:W-:-:S05]  /*38f0*/  @P0 HADD2.F32 R172, -RZ, R168.H0_H0 ;  /* 0x200000a8ffac0230 */ /* 0x000fca0000004100 */
[----:B------:R-:W-:-:S07]  /*3900*/  @P0 FADD.FTZ R205, R172, R205 ;  /* 0x000000cdaccd0221 */ /* 0x000fce0000010000 */
.L_x_37913:
[----:B------:R-:W-:Y:S05]  /*3910*/  BSYNC B0 ;  /* 0x0000000000007941 */ /* 0x000fea0003800000 */
.L_x_37911:
[----:B------:R-:W-:Y:S04]  /*3920*/  BSSY B0, `(.L_x_37914) ;  /* 0x000000b000007945 */ /* 0x000fe80003800000 */
[----:B------:R-:W-:Y:S05]  /*3930*/  @P3 BRA `(.L_x_37915) ;  /* 0x0000000000103947 */ /* 0x000fea0003800000 */
[----:B------:R-:W-:Y:S01]  /*3940*/  MOV R204, RZ ;  /* 0x000000ff00cc7202 */ /* 0x000fe20000000f00 */
[----:B------:R-:W-:Y:S06]  /*3950*/  @!P0 BRA `(.L_x_37916) ;  /* 0x00000000001c8947 */ /* 0x000fec0003800000 */
[----:B-----5:R-:W-:Y:S01]  /*3960*/  HADD2.F32 R204, -RZ, R168.H1_H1 ;  /* 0x300000a8ffcc7230 */ /* 0x020fe20000004100 */
[----:B------:R-:W-:Y:S06]  /*3970*/  BRA `(.L_x_37916) ;  /* 0x0000000000147947 */ /* 0x000fec0003800000 */
.L_x_37915:
[----:B0----5:R-:W-:-:S05]  /*3980*/  HADD2.F32 R172, -RZ, R164.H1_H1 ;  /* 0x300000a4ffac7230 */ /* 0x021fca0000004100 */
[----:B------:R-:W-:-:S04]  /*3990*/  FMUL.FTZ R172, R172, UR8 ;  /* 0x00000008acac7c20 */ /* 0x000fc80008410000 */
[----:B------:R-:W-:Y:S01]  /*39a0*/  FMUL.FTZ R204, R133, R172 ;  /* 0x000000ac85cc7220 */ /* 0x000fe20000410000 */
[----:B------:R-:W-:-:S05]  /*39b0*/  @P0 HADD2.F32 R172, -RZ, R168.H1_H1 ;  /* 0x300000a8ffac0230 */ /* 0x000fca0000004100 */
[----:B------:R-:W-:-:S07]  /*39c0*/  @P0 FADD.FTZ R204, R172, R204 ;  /* 0x000000ccaccc0221 */ /* 0x000fce0000010000 */
.L_x_37916:
[----:B------:R-:W-:Y:S05]  /*39d0*/  BSYNC B0 ;  /* 0x0000000000007941 */ /* 0x000fea0003800000 */
.L_x_37914:
[----:B------:R-:W-:Y:S04]  /*39e0*/  BSSY B0, `(.L_x_37917) ;  /* 0x000000b000007945 */ /* 0x000fe80003800000 */
[----:B------:R-:W-:Y:S05]  /*39f0*/  @P3 BRA `(.L_x_37918) ;  /* 0x0000000000103947 */ /* 0x000fea0003800000 */
[----:B------:R-:W-:Y:S01]  /*3a00*/  HFMA2.MMA R203, -RZ, RZ, 0, 0 ;  /* 0x00000000ffcb7435 */ /* 0x000fe200000001ff */
[----:B------:R-:W-:Y:S10]  /*3a10*/  @!P0 BRA `(.L_x_37919) ;  /* 0x00000000001c8947 */ /* 0x000ff40003800000 */
[----:B-----5:R-:W-:Y:S01]  /*3a20*/  HADD2.F32 R203, -RZ, R169.H0_H0 ;  /* 0x200000a9ffcb7230 */ /* 0x020fe20000004100 */
[----:B------:R-:W-:Y:S06]  /*3a30*/  BRA `(.L_x_37919) ;  /* 0x0000000000147947 */ /* 0x000fec0003800000 */
.L_x_37918:
[----:B0----5:R-:W-:-:S05]  /*3a40*/  HADD2.F32 R172, -RZ, R165.H0_H0 ;  /* 0x200000a5ffac7230 */ /* 0x021fca0000004100 */
[----:B------:R-:W-:-:S04]  /*3a50*/  FMUL.FTZ R172, R172, UR8 ;  /* 0x00000008acac7c20 */ /* 0x000fc80008410000 */
[----:B------:R-:W-:Y:S01]  /*3a60*/  FMUL.FTZ R203, R134, R172 ;  /* 0x000000ac86cb7220 */ /* 0x000fe20000410000 */
[----:B------:R-:W-:-:S05]  /*3a70*/  @P0 HADD2.F32 R172, -RZ, R169.H0_H0 ;  /* 0x200000a9ffac0230 */ /* 0x000fca0000004100 */
[----:B------:R-:W-:-:S07]  /*3a80*/  @P0 FADD.FTZ R203, R172, R203 ;  /* 0x000000cbaccb0221 */ /* 0x000fce0000010000 */
.L_x_37919:
[----:B------:R-:W-:Y:S05]  /*3a90*/  BSYNC B0 ;  /* 0x0000000000007941 */ /* 0x000fea0003800000 */
.L_x_37917:
[----:B------:R-:W-:Y:S04]  /*3aa0*/  BSSY B0, `(.L_x_37920) ;  /* 0x000000b000007945 */ /* 0x000fe80003800000 */
[----:B------:R-:W-:Y:S05]  /*3ab0*/  @P3 BRA `(.L_x_37921) ;  /* 0x0000000000103947 */ /* 0x000fea0003800000 */
[----:B------:R-:W-:Y:S01]  /*3ac0*/  MOV R202, RZ ;  /* 0x000000ff00ca7202 */ /* 0x000fe20000000f00 */
[----:B------:R-:W-:Y:S06]  /*3ad0*/  @!P0 BRA `(.L_x_37922) ;  /* 0x00000000001c8947 */ /* 0x000fec0003800000 */
[----:B-----5:R-:W-:Y:S01]  /*3ae0*/  HADD2.F32 R202, -RZ, R169.H1_H1 ;  /* 0x300000a9ffca7230 */ /* 0x020fe20000004100 */
[----:B------:R-:W-:Y:S06]  /*3af0*/  BRA `(.L_x_37922) ;  /* 0x0000000000147947 */ /* 0x000fec0003800000 */
.L_x_37921:
[----:B0----5:R-:W-:-:S05]  /*3b00*/  HADD2.F32 R172, -RZ, R165.H1_H1 ;  /* 0x300000a5ffac7230 */ /* 0x021fca0000004100 */
[----:B------:R-:W-:-:S04]  /*3b10*/  FMUL.FTZ R172, R172, UR8 ;  /* 0x00000008acac7c20 */ /* 0x000fc80008410000 */
[----:B------:R-:W-:Y:S01]  /*3b20*/  FMUL.FTZ R202, R135, R172 ;  /* 0x000000ac87ca7220 */ /* 0x000fe20000410000 */
[----:B------:R-:W-:-:S05]  /*3b30*/  @P0 HADD2.F32 R172, -RZ, R169.H1_H1 ;  /* 0x300000a9ffac0230 */ /* 0x000fca0000004100 */
[----:B------:R-:W-:-:S07]  /*3b40*/  @P0 FADD.FTZ R202, R172, R202 ;  /* 0x000000caacca0221 */ /* 0x000fce0000010000 */
.L_x_37922:
[----:B------:R-:W-:Y:S05]  /*3b50*/  BSYNC B0 ;  /* 0x0000000000007941 */ /* 0x000fea0003800000 */
.L_x_37920:
[----:B------:R-:W-:Y:S04]  /*3b60*/  BSSY B0, `(.L_x_37923) ;  /* 0x000000b000007945 */ /* 0x000fe80003800000 */
[----:B------:R-:W-:Y:S05]  /*3b70*/  @P3 BRA `(.L_x_37924) ;  /* 0x0000000000103947 */ /* 0x000fea0003800000 */
[----:B------:R-:W-:Y:S01]  /*3b80*/  HFMA2.MMA R201, -RZ, RZ, 0, 0 ;  /* 0x00000000ffc97435 */ /* 0x000fe200000001ff */
[----:B------:R-:W-:Y:S10]  /*3b90*/  @!P0 BRA `(.L_x_37925) ;  /* 0x00000000001c8947 */ /* 0x000ff40003800000 */
[----:B-----5:R-:W-:Y:S01]  /*3ba0*/  HADD2.F32 R201, -RZ, R170.H0_H0 ;  /* 0x200000aaffc97230 */ /* 0x020fe20000004100 */
[----:B------:R-:W-:Y:S06]  /*3bb0*/  BRA `(.L_x_37925) ;  /* 0x0000000000147947 */ /* 0x000fec0003800000 */
.L_x_37924:
[----:B0----5:R-:W-:-:S05]  /*3bc0*/  HADD2.F32 R172, -RZ, R166.H0_H0 ;  /* 0x200000a6ffac7230 */ /* 0x021fca0000004100 */
[----:B------:R-:W-:-:S04]  /*3bd0*/  FMUL.FTZ R172, R172, UR8 ;  /* 0x00000008acac7c20 */ /* 0x000fc80008410000 */
[----:B------:R-:W-:Y:S01]  /*3be0*/  FMUL.FTZ R201, R136, R172 ;  /* 0x000000ac88c97220 */ /* 0x000fe20000410000 */
[----:B------:R-:W-:-:S05]  /*3bf0*/  @P0 HADD2.F32 R172, -RZ, R170.H0_H0 ;  /* 0x200000aaffac0230 */ /* 0x000fca0000004100 */
[----:B------:R-:W-:-:S07]  /*3c00*/  @P0 FADD.FTZ R201, R172, R201 ;  /* 0x000000c9acc90221 */ /* 0x000fce0000010000 */
.L_x_37925:
[----:B------:R-:W-:Y:S05]  /*3c10*/  BSYNC B0 ;  /* 0x0000000000007941 */ /* 0x000fea0003800000 */
.L_x_37923:
[----:B------:R-:W-:Y:S04]  /*3c20*/  BSSY B0, `(.L_x_37926) ;  /* 0x000000b000007945 */ /* 0x000fe80003800000 */
[----:B------:R-:W-:Y:S05]  /*3c30*/  @P3 BRA `(.L_x_37927) ;  /* 0x0000000000103947 */ /* 0x000fea0003800000 */
[----:B------:R-:W-:Y:S01]  /*3c40*/  MOV R200, RZ ;  /* 0x000000ff00c87202 */ /* 0x000fe20000000f00 */
[----:B------:R-:W-:Y:S06]  /*3c50*/  @!P0 BRA `(.L_x_37928) ;  /* 0x00000000001c8947 */ /* 0x000fec0003800000 */
[----:B-----5:R-:W-:Y:S01]  /*3c60*/  HADD2.F32 R200, -RZ, R170.H1_H1 ;  /* 0x300000aaffc87230 */ /* 0x020fe20000004100 */
[----:B------:R-:W-:Y:S06]  /*3c70*/  BRA `(.L_x_37928) ;  /* 0x0000000000147947 */ /* 0x000fec0003800000 */
.L_x_37927:
[----:B0----5:R-:W-:-:S05]  /*3c80*/  HADD2.F32 R172, -RZ, R166.H1_H1 ;  /* 0x300000a6ffac7230 */ /* 0x021fca0000004100 */
[----:B------:R-:W-:-:S04]  /*3c90*/  FMUL.FTZ R172, R172, UR8 ;  /* 0x00000008acac7c20 */ /* 0x000fc80008410000 */
[----:B------:R-:W-:Y:S01]  /*3ca0*/  FMUL.FTZ R200, R137, R172 ;  /* 0x000000ac89c87220 */ /* 0x000fe20000410000 */
[----:B------:R-:W-:-:S05]  /*3cb0*/  @P0 HADD2.F32 R172, -RZ, R170.H1_H1 ;  /* 0x300000aaffac0230 */ /* 0x000fca0000004100 */
[----:B------:R-:W-:-:S07]  /*3cc0*/  @P0 FADD.FTZ R200, R172, R200 ;  /* 0x000000c8acc80221 */ /* 0x000fce0000010000 */
.L_x_37928:
[----:B------:R-:W-:Y:S05]  /*3cd0*/  BSYNC B0 ;  /* 0x0000000000007941 */ /* 0x000fea0003800000 */
.L_x_37926:
[----:B------:R-:W-:Y:S04]  /*3ce0*/  BSSY B0, `(.L_x_37929) ;  /* 0x000000b000007945 */ /* 0x000fe80003800000 */
[----:B------:R-:W-:Y:S05]  /*3cf0*/  @P3 BRA `(.L_x_37930) ;  /* 0x0000000000103947 */ /* 0x000fea0003800000 */
[----:B------:R-:W-:Y:S01]  /*3d00*/  HFMA2.MMA R199, -RZ, RZ, 0, 0 ;  /* 0x00000000ffc77435 */ /* 0x000fe200000001ff */
[----:B------:R-:W-:Y:S10]  /*3d10*/  @!P0 BRA `(.L_x_37931) ;  /* 0x00000000001c8947 */ /* 0x000ff40003800000 */
[----:B-----5:R-:W-:Y:S01]  /*3d20*/  HADD2.F32 R199, -RZ, R171.H0_H0 ;  /* 0x200000abffc77230 */ /* 0x020fe20000004100 */
[----:B------:R-:W-:Y:S06]  /*3d30*/  BRA `(.L_x_37931) ;  /* 0x0000000000147947 */ /* 0x000fec0003800000 */
.L_x_37930:
[----:B0----5:R-:W-:-:S05]  /*3d40*/  HADD2.F32 R172, -RZ, R167.H0_H0 ;  /* 0x200000a7ffac7230 */ /* 0x021fca0000004100 */
[----:B------:R-:W-:-:S04]  /*3d50*/  FMUL.FTZ R172, R172, UR8 ;  /* 0x00000008acac7c20 */ /* 0x000fc80008410000 */
[----:B------:R-:W-:Y:S01]  /*3d60*/  FMUL.FTZ R199, R138, R172 ;  /* 0x000000ac8ac77220 */ /* 0x000fe20000410000 */
[----:B------:R-:W-:-:S05]  /*3d70*/  @P0 HADD2.F32 R172, -RZ, R171.H0_H0 ;  /* 0x200000abffac0230 */ /* 0x000fca0000004100 */
[----:B------:R-:W-:-:S07]  /*3d80*/  @P0 FADD.FTZ R199, R172, R199 ;  /* 0x000000c7acc70221 */ /* 0x000fce0000010000 */
.L_x_37931:
[----:B------:R-:W-:Y:S05]  /*3d90*/  BSYNC B0 ;  /* 0x0000000000007941 */ /* 0x000fea0003800000 */
.L_x_37929:
[----:B------:R-:W-:Y:S04]  /*3da0*/  BSSY B0, `(.L_x_37932) ;  /* 0x000000b000007945 */ /* 0x000fe80003800000 */
[----:B------:R-:W-:Y:S05]  /*3db0*/  @P3 BRA `(.L_x_37933) ;  /* 0x0000000000103947 */ /* 0x000fea0003800000 */
[----:B------:R-:W-:Y:S01]  /*3dc0*/  MOV R198, RZ ;  /* 0x000000ff00c67202 */ /* 0x000fe20000000f00 */
[----:B------:R-:W-:Y:S06]  /*3dd0*/  @!P0 BRA `(.L_x_37934) ;  /* 0x00000000001c8947 */ /* 0x000fec0003800000 */
[----:B-----5:R-:W-:Y:S01]  /*3de0*/  HADD2.F32 R198, -RZ, R171.H1_H1 ;  /* 0x300000abffc67230 */ /* 0x020fe20000004100 */
[----:B------:R-:W-:Y:S06]  /*3df0*/  BRA `(.L_x_37934) ;  /* 0x0000000000147947 */ /* 0x000fec0003800000 */
.L_x_37933:
[----:B0----5:R-:W-:-:S05]  /*3e00*/  HADD2.F32 R172, -RZ, R167.H1_H1 ;  /* 0x300000a7ffac7230 */ /* 0x021fca0000004100 */
[----:B------:R-:W-:-:S04]  /*3e10*/  FMUL.FTZ R172, R172, UR8 ;  /* 0x00000008acac7c20 */ /* 0x000fc80008410000 */
[----:B------:R-:W-:Y:S01]  /*3e20*/  FMUL.FTZ R198, R139, R172 ;  /* 0x000000ac8bc67220 */ /* 0x000fe20000410000 */
[----:B------:R-:W-:-:S05]  /*3e30*/  @P0 HADD2.F32 R172, -RZ, R171.H1_H1 ;  /* 0x300000abffac0230 */ /* 0x000fca0000004100 */
[----:B------:R-:W-:-:S07]  /*3e40*/  @P0 FADD.FTZ R198, R172, R198 ;  /* 0x000000c6acc60221 */ /* 0x000fce0000010000 */
.L_x_37934:
[----:B------:R-:W-:Y:S05]  /*3e50*/  BSYNC B0 ;  /* 0x0000000000007941 */ /* 0x000fea0003800000 */
.L_x_37932:
[----:B------:R-:W-:Y:S01]  /*3e60*/  IMAD.WIDE.U32 R206, R206, 0x10, R250 ;  /* 0x00000010cece7825 */ /* 0x000fe200078e00fa */
[----:B------:R-:W-:Y:S02]  /*3e70*/  F2FP.F16.F32.PACK_AB R175, R198, R199 ;  /* 0x000000c7c6af723e */ /* 0x000fe400000000ff */
[----:B------:R-:W-:Y:S02]  /*3e80*/  F2FP.F16.F32.PACK_AB R174, R200, R201 ;  /* 0x000000c9c8ae723e */ /* 0x000fe400000000ff */
[----:B0-----:R-:W-:Y:S02]  /*3e90*/  F2FP.F16.F32.PACK_AB R173, R202, R203 ;  /* 0x000000cbcaad723e */ /* 0x001fe400000000ff */
        /* <DEDUP_REMOVED lines=16> */
.L_x_37936:
[----:B0----5:R-:W-:-:S05]  /*3fa0*/  HADD2.F32 R172, -RZ, R164.H0_H0 ;  /* 0x200000a4ffac7230 */ /* 0x021fca0000004100 */
[----:B------:R-:W-:-:S04]  /*3fb0*/  FMUL.FTZ R172, R172, UR8 ;  /* 0x00000008acac7c20 */ /* 0x000fc80008410000 */
[----:B------:R-:W-:Y:S01]  /*3fc0*/  FMUL.FTZ R213, R140, R172 ;  /* 0x000000ac8cd57220 */ /* 0x000fe20000410000 */
[----:B------:R-:W-:-:S05]  /*3fd0*/  @P0 HADD2.F32 R172, -RZ, R168.H0_H0 ;  /* 0x200000a8ffac0230 */ /* 0x000fca0000004100 */
[----:B------:R-:W-:-:S07]  /*3fe0*/  @P0 FADD.FTZ R213, R172, R213 ;  /* 0x000000d5acd50221 */ /* 0x000fce0000010000 */
.L_x_37937:
[----:B------:R-:W-:Y:S05]  /*3ff0*/  BSYNC B0 ;  /* 0x0000000000007941 */ /* 0x000fea0003800000 */
.L_x_37935:
[----:B------:R-:W-:Y:S04]  /*4000*/  BSSY B0, `(.L_x_37938) ;  /* 0x000000b000007945 */ /* 0x000fe80003800000 */
[----:B------:R-:W-:Y:S05]  /*4010*/  @P3 BRA `(.L_x_37939) ;  /* 0x0000000000103947 */ /* 0x000fea0003800000 */
[----:B------:R-:W-:Y:S01]  /*4020*/  MOV R212, RZ ;  /* 0x000000ff00d47202 */ /* 0x000fe20000000f00 */
[----:B------:R-:W-:Y:S06]  /*4030*/  @!P0 BRA `(.L_x_37940) ;  /* 0x00000000001c8947 */ /* 0x000fec0003800000 */
[----:B-----5:R-:W-:Y:S01]  /*4040*/  HADD2.F32 R212, -RZ, R168.H1_H1 ;  /* 0x300000a8ffd47230 */ /* 0x020fe20000004100 */
[----:B------:R-:W-:Y:S06]  /*4050*/  BRA `(.L_x_37940) ;  /* 0x0000000000147947 */ /* 0x000fec0003800000 */
.L_x_37939:
[----:B0----5:R-:W-:-:S05]  /*4060*/  HADD2.F32 R172, -RZ, R164.H1_H1 ;  /* 0x300000a4ffac7230 */ /* 0x021fca0000004100 */
[----:B------:R-:W-:-:S04]  /*4070*/  FMUL.FTZ R172, R172, UR8 ;  /* 0x00000008acac7c20 */ /* 0x000fc80008410000 */
[----:B------:R-:W-:Y:S01]  /*4080*/  FMUL.FTZ R212, R141, R172 ;  /* 0x000000ac8dd47220 */ /* 0x000fe20000410000 */
[----:B------:R-:W-:-:S05]  /*4090*/  @P0 HADD2.F32 R172, -RZ, R168.H1_H1 ;  /* 0x300000a8ffac0230 */ /* 0x000fca0000004100 */
[----:B------:R-:W-:-:S07]  /*40a0*/  @P0 FADD.FTZ R212, R172, R212 ;  /* 0x000000d4acd40221 */ /* 0x000fce0000010000 */
.L_x_37940:
[----:B------:R-:W-:Y:S05]  /*40b0*/  BSYNC B0 ;  /* 0x0000000000007941 */ /* 0x000fea0003800000 */
.L_x_37938:
[----:B------:R-:W-:Y:S04]  /*40c0*/  BSSY B0, `(.L_x_37941) ;  /* 0x000000b000007945 */ /* 0x000fe80003800000 */
[----:B------:R-:W-:Y:S05]  /*40d0*/  @P3 BRA `(.L_x_37942) ;  /* 0x0000000000103947 */ /* 0x000fea0003800000 */
[----:B------:R-:W-:Y:S01]  /*40e0*/  HFMA2.MMA R211, -RZ, RZ, 0, 0 ;  /* 0x00000000ffd37435 */ /* 0x000fe200000001ff */
[----:B------:R-:W-:Y:S10]  /*40f0*/  @!P0 BRA `(.L_x_37943) ;  /* 0x00000000001c8947 */ /* 0x000ff40003800000 */
[----:B-----5:R-:W-:Y:S01]  /*4100*/  HADD2.F32 R211, -RZ, R169.H0_H0 ;  /* 0x200000a9ffd37230 */ /* 0x020fe20000004100 */
[----:B------:R-:W-:Y:S06]  /*4110*/  BRA `(.L_x_37943) ;  /* 0x0000000000147947 */ /* 0x000fec0003800000 */
.L_x_37942:
[----:B0----5:R-:W-:-:S05]  /*4120*/  HADD2.F32 R172, -RZ, R165.H0_H0 ;  /* 0x200000a5ffac7230 */ /* 0x021fca0000004100 */
[----:B------:R-:W-:-:S04]  /*4130*/  FMUL.FTZ R172, R172, UR8 ;  /* 0x00000008acac7c20 */ /* 0x000fc80008410000 */
[----:B------:R-:W-:Y:S01]  /*4140*/  FMUL.FTZ R211, R142, R172 ;  /* 0x000000ac8ed37220 */ /* 0x000fe20000410000 */
[----:B------:R-:W-:-:S05]  /*4150*/  @P0 HADD2.F32 R172, -RZ, R169.H0_H0 ;  /* 0x200000a9ffac0230 */ /* 0x000fca0000004100 */
[----:B------:R-:W-:-:S07]  /*4160*/  @P0 FADD.FTZ R211, R172, R211 ;  /* 0x000000d3acd30221 */ /* 0x000fce0000010000 */
.L_x_37943:
[----:B------:R-:W-:Y:S05]  /*4170*/  BSYNC B0 ;  /* 0x0000000000007941 */ /* 0x000fea0003800000 */
.L_x_37941:
[----:B------:R-:W-:Y:S04]  /*4180*/  BSSY B0, `(.L_x_37944) ;  /* 0x000000b000007945 */ /* 0x000fe80003800000 */
[----:B------:R-:W-:Y:S05]  /*4190*/  @P3 BRA `(.L_x_37945) ;  /* 0x0000000000103947 */ /* 0x000fea0003800000 */
[----:B------:R-:W-:Y:S01]  /*41a0*/  MOV R210, RZ ;  /* 0x000000ff00d27202 */ /* 0x000fe20000000f00 */
[----:B------:R-:W-:Y:S06]  /*41b0*/  @!P0 BRA `(.L_x_37946) ;  /* 0x00000000001c8947 */ /* 0x000fec0003800000 */
[----:B-----5:R-:W-:Y:S01]  /*41c0*/  HADD2.F32 R210, -RZ, R169.H1_H1 ;  /* 0x300000a9ffd27230 */ /* 0x020fe20000004100 */
[----:B------:R-:W-:Y:S06]  /*41d0*/  BRA `(.L_x_37946) ;  /* 0x0000000000147947 */ /* 0x000fec0003800000 */
.L_x_37945:
[----:B0----5:R-:W-:-:S05]  /*41e0*/  HADD2.F32 R172, -RZ, R165.H1_H1 ;  /* 0x300000a5ffac7230 */ /* 0x021fca0000004100 */
[----:B------:R-:W-:-:S04]  /*41f0*/  FMUL.FTZ R172, R172, UR8 ;  /* 0x00000008acac7c20 */ /* 0x000fc80008410000 */
[----:B------:R-:W-:Y:S01]  /*4200*/  FMUL.FTZ R210, R143, R172 ;  /* 0x000000ac8fd27220 */ /* 0x000fe20000410000 */
[----:B------:R-:W-:-:S05]  /*4210*/  @P0 HADD2.F32 R172, -RZ, R169.H1_H1 ;  /* 0x300000a9ffac0230 */ /* 0x000fca0000004100 */
[----:B------:R-:W-:-:S07]  /*4220*/  @P0 FADD.FTZ R210, R172, R210 ;  /* 0x000000d2acd20221 */ /* 0x000fce0000010000 */
.L_x_37946:
[----:B------:R-:W-:Y:S05]  /*4230*/  BSYNC B0 ;  /* 0x0000000000007941 */ /* 0x000fea0003800000 */
.L_x_37944:
[----:B------:R-:W-:Y:S04]  /*4240*/  BSSY B0, `(.L_x_37947) ;  /* 0x000000b000007945 */ /* 0x000fe80003800000 */
[----:B------:R-:W-:Y:S05]  /*4250*/  @P3 BRA `(.L_x_37948) ;  /* 0x0000000000103947 */ /* 0x000fea0003800000 */
[----:B------:R-:W-:Y:S01]  /*4260*/  HFMA2.MMA R209, -RZ, RZ, 0, 0 ;  /* 0x00000000ffd17435 */ /* 0x000fe200000001ff */
[----:B------:R-:W-:Y:S10]  /*4270*/  @!P0 BRA `(.L_x_37949) ;  /* 0x00000000001c8947 */ /* 0x000ff40003800000 */
[----:B-----5:R-:W-:Y:S01]  /*4280*/  HADD2.F32 R209, -RZ, R170.H0_H0 ;  /* 0x200000aaffd17230 */ /* 0x020fe20000004100 */
[----:B------:R-:W-:Y:S06]  /*4290*/  BRA `(.L_x_37949) ;  /* 0x0000000000147947 */ /* 0x000fec0003800000 */
.L_x_37948:
[----:B0----5:R-:W-:-:S05]  /*42a0*/  HADD2.F32 R172, -RZ, R166.H0_H0 ;  /* 0x200000a6ffac7230 */ /* 0x021fca0000004100 */
[----:B------:R-:W-:-:S04]  /*42b0*/  FMUL.FTZ R172, R172, UR8 ;  /* 0x00000008acac7c20 */ /* 0x000fc80008410000 */
[----:B------:R-:W-:Y:S01]  /*42c0*/  FMUL.FTZ R209, R144, R172 ;  /* 0x000000ac90d17220 */ /* 0x000fe20000410000 */
[----:B------:R-:W-:-:S05]  /*42d0*/  @P0 HADD2.F32 R172, -RZ, R170.H0_H0 ;  /* 0x200000aaffac0230 */ /* 0x000fca0000004100 */
[----:B------:R-:W-:-:S07]  /*42e0*/  @P0 FADD.FTZ R209, R172, R209 ;  /* 0x000000d1acd10221 */ /* 0x000fce0000010000 */
.L_x_37949:
[----:B------:R-:W-:Y:S05]  /*42f0*/  BSYNC B0 ;  /* 0x0000000000007941 */ /* 0x000fea0003800000 */
.L_x_37947:
[----:B------:R-:W-:Y:S04]  /*4300*/  BSSY B0, `(.L_x_37950) ;  /* 0x000000b000007945 */ /* 0x000fe80003800000 */
[----:B------:R-:W-:Y:S05]  /*4310*/  @P3 BRA `(.L_x_37951) ;  /* 0x0000000000103947 */ /* 0x000fea0003800000 */
[----:B------:R-:W-:Y:S01]  /*4320*/  MOV R208, RZ ;  /* 0x000000ff00d07202 */ /* 0x000fe20000000f00 */
[----:B------:R-:W-:Y:S06]  /*4330*/  @!P0 BRA `(.L_x_37952) ;  /* 0x00000000001c8947 */ /* 0x000fec0003800000 */
[----:B-----5:R-:W-:Y:S01]  /*4340*/  HADD2.F32 R208, -RZ, R170.H1_H1 ;  /* 0x300000aaffd07230 */ /* 0x020fe20000004100 */
[----:B------:R-:W-:Y:S06]  /*4350*/  BRA `(.L_x_37952) ;  /* 0x0000000000147947 */ /* 0x000fec0003800000 */
.L_x_37951:
[----:B0----5:R-:W-:-:S05]  /*4360*/  HADD2.F32 R172, -RZ, R166.H1_H1 ;  /* 0x300000a6ffac7230 */ /* 0x021fca0000004100 */
[----:B------:R-:W-:-:S04]  /*4370*/  FMUL.FTZ R172, R172, UR8 ;  /* 0x00000008acac7c20 */ /* 0x000fc80008410000 */
[----:B------:R-:W-:Y:S01]  /*4380*/  FMUL.FTZ R208, R145, R172 ;  /* 0x000000ac91d07220 */ /* 0x000fe20000410000 */
[----:B------:R-:W-:-:S05]  /*4390*/  @P0 HADD2.F32 R172, -RZ, R170.H1_H1 ;  /* 0x300000aaffac0230 */ /* 0x000fca0000004100 */
[----:B------:R-:W-:-:S07]  /*43a0*/  @P0 FADD.FTZ R208, R172, R208 ;  /* 0x000000d0acd00221 */ /* 0x000fce0000010000 */
.L_x_37952:
[----:B------:R-:W-:Y:S05]  /*43b0*/  BSYNC B0 ;  /* 0x0000000000007941 */ /* 0x000fea0003800000 */
.L_x_37950:
[----:B------:R-:W-:Y:S04]  /*43c0*/  BSSY B0, `(.L_x_37953) ;  /* 0x000000b000007945 */ /* 0x000fe80003800000 */
[----:B------:R-:W-:Y:S05]  /*43d0*/  @P3 BRA `(.L_x_37954) ;  /* 0x0000000000103947 */ /* 0x000fea0003800000 */
[----:B------:R-:W-:Y:S01]  /*43e0*/  HFMA2.MMA R207, -RZ, RZ, 0, 0 ;  /* 0x00000000ffcf7435 */ /* 0x000fe200000001ff */
[----:B------:R-:W-:Y:S10]  /*43f0*/  @!P0 BRA `(.L_x_37955) ;  /* 0x00000000001c8947 */ /* 0x000ff40003800000 */
[----:B-----5:R-:W-:Y:S01]  /*4400*/  HADD2.F32 R207, -RZ, R171.H0_H0 ;  /* 0x200000abffcf7230 */ /* 0x020fe20000004100 */
[----:B------:R-:W-:Y:S06]  /*4410*/  BRA `(.L_x_37955) ;  /* 0x0000000000147947 */ /* 0x000fec0003800000 */
.L_x_37954:
[----:B0----5:R-:W-:-:S05]  /*4420*/  HADD2.F32 R172, -RZ, R167.H0_H0 ;  /* 0x200000a7ffac7230 */ /* 0x021fca0000004100 */
[----:B------:R-:W-:-:S04]  /*4430*/  FMUL.FTZ R172, R172, UR8 ;  /* 0x00000008acac7c20 */ /* 0x000fc80008410000 */
[----:B------:R-:W-:Y:S01]  /*4440*/  FMUL.FTZ R207, R146, R172 ;  /* 0x000000ac92cf7220 */ /* 0x000fe20000410000 */
[----:B------:R-:W-:-:S05]  /*4450*/  @P0 HADD2.F32 R172, -RZ, R171.H0_H0 ;  /* 0x200000abffac0230 */ /* 0x000fca0000004100 */
[----:B------:R-:W-:-:S07]  /*4460*/  @P0 FADD.FTZ R207, R172, R207 ;  /* 0x000000cfaccf0221 */ /* 0x000fce0000010000 */
.L_x_37955:
[----:B------:R-:W-:Y:S05]  /*4470*/  BSYNC B0 ;  /* 0x0000000000007941 */ /* 0x000fea0003800000 */
.L_x_37953:
[----:B------:R-:W-:Y:S04]  /*4480*/  BSSY B0, `(.L_x_37956) ;  /* 0x000000b000007945 */ /* 0x000fe80003800000 */
[----:B------:R-:W-:Y:S05]  /*4490*/  @P3 BRA `(.L_x_37957) ;  /* 0x0000000000103947 */ /* 0x000fea0003800000 */
[----:B------:R-:W-:Y:S01]  /*44a0*/  MOV R206, RZ ;  /* 0x000000ff00ce7202 */ /* 0x000fe20000000f00 */
[----:B------:R-:W-:Y:S06]  /*44b0*/  @!P0 BRA `(.L_x_37958) ;  /* 0x00000000001c8947 */ /* 0x000fec0003800000 */
[----:B-----5:R-:W-:Y:S01]  /*44c0*/  HADD2.F32 R206, -RZ, R171.H1_H1 ;  /* 0x300000abffce7230 */ /* 0x020fe20000004100 */
[----:B------:R-:W-:Y:S06]  /*44d0*/  BRA `(.L_x_37958) ;  /* 0x0000000000147947 */ /* 0x000fec0003800000 */
.L_x_37957:
[----:B0----5:R-:W-:-:S05]  /*44e0*/  HADD2.F32 R172, -RZ, R167.H1_H1 ;  /* 0x300000a7ffac7230 */ /* 0x021fca0000004100 */
[----:B------:R-:W-:-:S04]  /*44f0*/  FMUL.FTZ R172, R172, UR8 ;  /* 0x00000008acac7c20 */ /* 0x000fc80008410000 */
[----:B------:R-:W-:Y:S01]  /*4500*/  FMUL.FTZ R206, R147, R172 ;  /* 0x000000ac93ce7220 */ /* 0x000fe20000410000 */
[----:B------:R-:W-:-:S05]  /*4510*/  @P0 HADD2.F32 R172, -RZ, R171.H1_H1 ;  /* 0x300000abffac0230 */ /* 0x000fca0000004100 */
[----:B------:R-:W-:-:S07]  /*4520*/  @P0 FADD.FTZ R206, R172, R206 ;  /* 0x000000ceacce0221 */ /* 0x000fce0000010000 */
.L_x_37958:
[----:B------:R-:W-:Y:S05]  /*4530*/  BSYNC B0 ;  /* 0x0000000000007941 */ /* 0x000fea0003800000 */
.L_x_37956:
        /* <DEDUP_REMOVED lines=20> */
.L_x_37960:
[----:B0----5:R-:W-:-:S05]  /*4680*/  HADD2.F32 R172, -RZ, R164.H0_H0 ;  /* 0x200000a4ffac7230 */ /* 0x021fca0000004100 */
[----:B------:R-:W-:-:S04]  /*4690*/  FMUL.FTZ R172, R172, UR8 ;  /* 0x00000008acac7c20 */ /* 0x000fc80008410000 */
[----:B------:R-:W-:Y:S01]  /*46a0*/  FMUL.FTZ R223, R148, R172 ;  /* 0x000000ac94df7220 */ /* 0x000fe20000410000 */
[----:B------:R-:W-:-:S05]  /*46b0*/  @P0 HADD2.F32 R172, -RZ, R168.H0_H0 ;  /* 0x200000a8ffac0230 */ /* 0x000fca0000004100 */
[----:B------:R-:W-:-:S07]  /*46c0*/  @P0 FADD.FTZ R223, R172, R223 ;  /* 0x000000dfacdf0221 */ /* 0x000fce0000010000 */
.L_x_37961:
[----:B------:R-:W-:Y:S05]  /*46d0*/  BSYNC B0 ;  /* 0x0000000000007941 */ /* 0x000fea0003800000 */
.L_x_37959:
[----:B------:R-:W-:Y:S04]  /*46e0*/  BSSY B0, `(.L_x_37962) ;  /* 0x000000b000007945 */ /* 0x000fe80003800000 */
[----:B------:R-:W-:Y:S05]  /*46f0*/  @P3 BRA `(.L_x_37963) ;  /* 0x0000000000103947 */ /* 0x000fea0003800000 */
[----:B------:R-:W-:Y:S01]  /*4700*/  MOV R222, RZ ;  /* 0x000000ff00de7202 */ /* 0x000fe20000000f00 */
[----:B------:R-:W-:Y:S06]  /*4710*/  @!P0 BRA `(.L_x_37964) ;  /* 0x00000000001c8947 */ /* 0x000fec0003800000 */
[----:B-----5:R-:W-:Y:S01]  /*4720*/  HADD2.F32 R222, -RZ, R168.H1_H1 ;  /* 0x300000a8ffde7230 */ /* 0x020fe20000004100 */
[----:B------:R-:W-:Y:S06]  /*4730*/  BRA `(.L_x_37964) ;  /* 0x0000000000147947 */ /* 0x000fec0003800000 */
.L_x_37963:
[----:B0----5:R-:W-:-:S05]  /*4740*/  HADD2.F32 R172, -RZ, R164.H1_H1 ;  /* 0x300000a4ffac7230 */ /* 0x021fca0000004100 */
[----:B------:R-:W-:-:S04]  /*4750*/  FMUL.FTZ R172, R172, UR8 ;  /* 0x00000008acac7c20 */ /* 0x000fc80008410000 */
[----:B------:R-:W-:Y:S01]  /*4760*/  FMUL.FTZ R222, R149, R172 ;  /* 0x000000ac95de7220 */ /* 0x000fe20000410000 */
[----:B------:R-:W-:-:S05]  /*4770*/  @P0 HADD2.F32 R172, -RZ, R168.H1_H1 ;  /* 0x300000a8ffac0230 */ /* 0x000fca0000004100 */
[----:B------:R-:W-:-:S07]  /*4780*/  @P0 FADD.FTZ R222, R172, R222 ;  /* 0x000000deacde0221 */ /* 0x000fce0000010000 */
.L_x_37964:
[----:B------:R-:W-:Y:S05]  /*4790*/  BSYNC B0 ;  /* 0x0000000000007941 */ /* 0x000fea0003800000 */
.L_x_37962:
[----:B------:R-:W-:Y:S04]  /*47a0*/  BSSY B0, `(.L_x_37965) ;  /* 0x000000b000007945 */ /* 0x000fe80003800000 */
[----:B------:R-:W-:Y:S05]  /*47b0*/  @P3 BRA `(.L_x_37966) ;  /* 0x0000000000103947 */ /* 0x000fea0003800000 */
[----:B------:R-:W-:Y:S01]  /*47c0*/  HFMA2.MMA R221, -RZ, RZ, 0, 0 ;  /* 0x00000000ffdd7435 */ /* 0x000fe200000001ff */
[----:B------:R-:W-:Y:S10]  /*47d0*/  @!P0 BRA `(.L_x_37967) ;  /* 0x00000000001c8947 */ /* 0x000ff40003800000 */
[----:B-----5:R-:W-:Y:S01]  /*47e0*/  HADD2.F32 R221, -RZ, R169.H0_H0 ;  /* 0x200000a9ffdd7230 */ /* 0x020fe20000004100 */
[----:B------:R-:W-:Y:S06]  /*47f0*/  BRA `(.L_x_37967) ;  /* 0x0000000000147947 */ /* 0x000fec0003800000 */
.L_x_37966:
[----:B0----5:R-:W-:-:S05]  /*4800*/  HADD2.F32 R172, -RZ, R165.H0_H0 ;  /* 0x200000a5ffac7230 */ /* 0x021fca0000004100 */
[----:B------:R-:W-:-:S04]  /*4810*/  FMUL.FTZ R172, R172, UR8 ;  /* 0x00000008acac7c20 */ /* 0x000fc80008410000 */
[----:B------:R-:W-:Y:S01]  /*4820*/  FMUL.FTZ R221, R150, R172 ;  /* 0x000000ac96dd7220 */ /* 0x000fe20000410000 */
[----:B------:R-:W-:-:S05]  /*4830*/  @P0 HADD2.F32 R172, -RZ, R169.H0_H0 ;  /* 0x200000a9ffac0230 */ /* 0x000fca0000004100 */
[----:B------:R-:W-:-:S07]  /*4840*/  @P0 FADD.FTZ R221, R172, R221 ;  /* 0x000000ddacdd0221 */ /* 0x000fce0000010000 */
.L_x_37967:
[----:B------:R-:W-:Y:S05]  /*4850*/  BSYNC B0 ;  /* 0x0000000000007941 */ /* 0x000fea0003800000 */
.L_x_37965:
[----:B------:R-:W-:Y:S04]  /*4860*/  BSSY B0, `(.L_x_37968) ;  /* 0x000000b000007945 */ /* 0x000fe80003800000 */
[----:B------:R-:W-:Y:S05]  /*4870*/  @P3 BRA `(.L_x_37969) ;  /* 0x0000000000103947 */ /* 0x000fea0003800000 */
[----:B------:R-:W-:Y:S01]  /*4880*/  MOV R220, RZ ;  /* 0x000000ff00dc7202 */ /* 0x000fe20000000f00 */
[----:B------:R-:W-:Y:S06]  /*4890*/  @!P0 BRA `(.L_x_37970) ;  /* 0x00000000001c8947 */ /* 0x000fec0003800000 */
[----:B-----5:R-:W-:Y:S01]  /*48a0*/  HADD2.F32 R220, -RZ, R169.H1_H1 ;  /* 0x300000a9ffdc7230 */ /* 0x020fe20000004100 */
[----:B------:R-:W-:Y:S06]  /*48b0*/  BRA `(.L_x_37970) ;  /* 0x0000000000147947 */ /* 0x000fec0003800000 */
.L_x_37969:
[----:B0----5:R-:W-:-:S05]  /*48c0*/  HADD2.F32 R172, -RZ, R165.H1_H1 ;  /* 0x300000a5ffac7230 */ /* 0x021fca0000004100 */
[----:B------:R-:W-:-:S04]  /*48d0*/  FMUL.FTZ R172, R172, UR8 ;  /* 0x00000008acac7c20 */ /* 0x000fc80008410000 */
[----:B------:R-:W-:Y:S01]  /*48e0*/  FMUL.FTZ R220, R151, R172 ;  /* 0x000000ac97dc7220 */ /* 0x000fe20000410000 */
[----:B------:R-:W-:-:S05]  /*48f0*/  @P0 HADD2.F32 R172, -RZ, R169.H1_H1 ;  /* 0x300000a9ffac0230 */ /* 0x000fca0000004100 */
[----:B------:R-:W-:-:S07]  /*4900*/  @P0 FADD.FTZ R220, R172, R220 ;  /* 0x000000dcacdc0221 */ /* 0x000fce0000010000 */
.L_x_37970:
[----:B------:R-:W-:Y:S05]  /*4910*/  BSYNC B0 ;  /* 0x0000000000007941 */ /* 0x000fea0003800000 */
.L_x_37968:
[----:B------:R-:W-:Y:S04]  /*4920*/  BSSY B0, `(.L_x_37971) ;  /* 0x000000b000007945 */ /* 0x000fe80003800000 */
[----:B------:R-:W-:Y:S05]  /*4930*/  @P3 BRA `(.L_x_37972) ;  /* 0x0000000000103947 */ /* 0x000fea0003800000 */
[----:B------:R-:W-:Y:S01]  /*4940*/  HFMA2.MMA R219, -RZ, RZ, 0, 0 ;  /* 0x00000000ffdb7435 */ /* 0x000fe200000001ff */
[----:B------:R-:W-:Y:S10]  /*4950*/  @!P0 BRA `(.L_x_37973) ;  /* 0x00000000001c8947 */ /* 0x000ff40003800000 */
[----:B-----5:R-:W-:Y:S01]  /*4960*/  HADD2.F32 R219, -RZ, R170.H0_H0 ;  /* 0x200000aaffdb7230 */ /* 0x020fe20000004100 */
[----:B------:R-:W-:Y:S06]  /*4970*/  BRA `(.L_x_37973) ;  /* 0x0000000000147947 */ /* 0x000fec0003800000 */
.L_x_37972:
[----:B0----5:R-:W-:-:S05]  /*4980*/  HADD2.F32 R172, -RZ, R166.H0_H0 ;  /* 0x200000a6ffac7230 */ /* 0x021fca0000004100 */
[----:B------:R-:W-:-:S04]  /*4990*/  FMUL.FTZ R172, R172, UR8 ;  /* 0x00000008acac7c20 */ /* 0x000fc80008410000 */
[----:B------:R-:W-:Y:S01]  /*49a0*/  FMUL.FTZ R219, R152, R172 ;  /* 0x000000ac98db7220 */ /* 0x000fe20000410000 */
[----:B------:R-:W-:-:S05]  /*49b0*/  @P0 HADD2.F32 R172, -RZ, R170.H0_H0 ;  /* 0x200000aaffac0230 */ /* 0x000fca0000004100 */
[----:B------:R-:W-:-:S07]  /*49c0*/  @P0 FADD.FTZ R219, R172, R219 ;  /* 0x000000dbacdb0221 */ /* 0x000fce0000010000 */
.L_x_37973:
[----:B------:R-:W-:Y:S05]  /*49d0*/  BSYNC B0 ;  /* 0x0000000000007941 */ /* 0x000fea0003800000 */
.L_x_37971:
[----:B------:R-:W-:Y:S04]  /*49e0*/  BSSY B0, `(.L_x_37974) ;  /* 0x000000b000007945 */ /* 0x000fe80003800000 */
[----:B------:R-:W-:Y:S05]  /*49f0*/  @P3 BRA `(.L_x_37975) ;  /* 0x0000000000103947 */ /* 0x000fea0003800000 */
[----:B------:R-:W-:Y:S01]  /*4a00*/  MOV R218, RZ ;  /* 0x000000ff00da7202 */ /* 0x000fe20000000f00 */
[----:B------:R-:W-:Y:S06]  /*4a10*/  @!P0 BRA `(.L_x_37976) ;  /* 0x00000000001c8947 */ /* 0x000fec0003800000 */
[----:B-----5:R-:W-:Y:S01]  /*4a20*/  HADD2.F32 R218, -RZ, R170.H1_H1 ;  /* 0x300000aaffda7230 */ /* 0x020fe20000004100 */
[----:B------:R-:W-:Y:S06]  /*4a30*/  BRA `(.L_x_37976) ;  /* 0x0000000000147947 */ /* 0x000fec0003800000 */
.L_x_37975:
[----:B0----5:R-:W-:-:S05]  /*4a40*/  HADD2.F32 R172, -RZ, R166.H1_H1 ;  /* 0x300000a6ffac7230 */ /* 0x021fca0000004100 */
[----:B------:R-:W-:-:S04]  /*4a50*/  FMUL.FTZ R172, R172, UR8 ;  /* 0x00000008acac7c20 */ /* 0x000fc80008410000 */
[----:B------:R-:W-:Y:S01]  /*4a60*/  FMUL.FTZ R218, R153, R172 ;  /* 0x000000ac99da7220 */ /* 0x000fe20000410000 */
[----:B------:R-:W-:-:S05]  /*4a70*/  @P0 HADD2.F32 R172, -RZ, R170.H1_H1 ;  /* 0x300000aaffac0230 */ /* 0x000fca0000004100 */
[----:B------:R-:W-:-:S07]  /*4a80*/  @P0 FADD.FTZ R218, R172, R218 ;  /* 0x000000daacda0221 */ /* 0x000fce0000010000 */
.L_x_37976:
[----:B------:R-:W-:Y:S05]  /*4a90*/  BSYNC B0 ;  /* 0x0000000000007941 */ /* 0x000fea0003800000 */
.L_x_37974:
[----:B------:R-:W-:Y:S04]  /*4aa0*/  BSSY B0, `(.L_x_37977) ;  /* 0x000000b000007945 */ /* 0x000fe80003800000 */
[----:B------:R-:W-:Y:S05]  /*4ab0*/  @P3 BRA `(.L_x_37978) ;  /* 0x0000000000103947 */ /* 0x000fea0003800000 */
[----:B------:R-:W-:Y:S01]  /*4ac0*/  HFMA2.MMA R217, -RZ, RZ, 0, 0 ;  /* 0x00000000ffd97435 */ /* 0x000fe200000001ff */
[----:B------:R-:W-:Y:S10]  /*4ad0*/  @!P0 BRA `(.L_x_37979) ;  /* 0x00000000001c8947 */ /* 0x000ff40003800000 */
[----:B-----5:R-:W-:Y:S01]  /*4ae0*/  HADD2.F32 R217, -RZ, R171.H0_H0 ;  /* 0x200000abffd97230 */ /* 0x020fe20000004100 */
[----:B------:R-:W-:Y:S06]  /*4af0*/  BRA `(.L_x_37979) ;  /* 0x0000000000147947 */ /* 0x000fec0003800000 */
.L_x_37978:
[----:B0----5:R-:W-:-:S05]  /*4b00*/  HADD2.F32 R172, -RZ, R167.H0_H0 ;  /* 0x200000a7ffac7230 */ /* 0x021fca0000004100 */
[----:B------:R-:W-:-:S04]  /*4b10*/  FMUL.FTZ R172, R172, UR8 ;  /* 0x00000008acac7c20 */ /* 0x000fc80008410000 */
[----:B------:R-:W-:Y:S01]  /*4b20*/  FMUL.FTZ R217, R154, R172 ;  /* 0x000000ac9ad97220 */ /* 0x000fe20000410000 */
[----:B------:R-:W-:-:S05]  /*4b30*/  @P0 HADD2.F32 R172, -RZ, R171.H0_H0 ;  /* 0x200000abffac0230 */ /* 0x000fca0000004100 */
[----:B------:R-:W-:-:S07]  /*4b40*/  @P0 FADD.FTZ R217, R172, R217 ;  /* 0x000000d9acd90221 */ /* 0x000fce0000010000 */
.L_x_37979:
[----:B------:R-:W-:Y:S05]  /*4b50*/  BSYNC B0 ;  /* 0x0000000000007941 */ /* 0x000fea0003800000 */
.L_x_37977:
[----:B------:R-:W-:Y:S04]  /*4b60*/  BSSY B0, `(.L_x_37980) ;  /* 0x000000b000007945 */ /* 0x000fe80003800000 */
[----:B------:R-:W-:Y:S05]  /*4b70*/  @P3 BRA `(.L_x_37981) ;  /* 0x0000000000103947 */ /* 0x000fea0003800000 */
[----:B------:R-:W-:Y:S01]  /*4b80*/  MOV R216, RZ ;  /* 0x000000ff00d87202 */ /* 0x000fe20000000f00 */
[----:B------:R-:W-:Y:S06]  /*4b90*/  @!P0 BRA `(.L_x_37982) ;  /* 0x00000000001c8947 */ /* 0x000fec0003800000 */
[----:B-----5:R-:W-:Y:S01]  /*4ba0*/  HADD2.F32 R216, -RZ, R171.H1_H1 ;  /* 0x300000abffd87230 */ /* 0x020fe20000004100 */
[----:B------:R-:W-:Y:S06]  /*4bb0*/  BRA `(.L_x_37982) ;  /* 0x0000000000147947 */ /* 0x000fec0003800000 */
.L_x_37981:
[----:B0----5:R-:W-:-:S05]  /*4bc0*/  HADD2.F32 R172, -RZ, R167.H1_H1 ;  /* 0x300000a7ffac7230 */ /* 0x021fca0000004100 */
[----:B------:R-:W-:-:S04]  /*4bd0*/  FMUL.FTZ R172, R172, UR8 ;  /* 0x00000008acac7c20 */ /* 0x000fc80008410000 */
[----:B------:R-:W-:Y:S01]  /*4be0*/  FMUL.FTZ R216, R155, R172 ;  /* 0x000000ac9bd87220 */ /* 0x000fe20000410000 */
[----:B------:R-:W-:-:S05]  /*4bf0*/  @P0 HADD2.F32 R172, -RZ, R171.H1_H1 ;  /* 0x300000abffac0230 */ /* 0x000fca0000004100 */
[----:B------:R-:W-:-:S07]  /*4c00*/  @P0 FADD.FTZ R216, R172, R216 ;  /* 0x000000d8acd80221 */ /* 0x000fce0000010000 */
.L_x_37982:
[----:B------:R-:W-:Y:S05]  /*4c10*/  BSYNC B0 ;  /* 0x0000000000007941 */ /* 0x000fea0003800000 */
.L_x_37980:
        /* <DEDUP_REMOVED lines=20> */
.L_x_37984:
[----:B0----5:R-:W-:-:S05]  /*4d60*/  HADD2.F32 R172, -RZ, R164.H0_H0 ;  /* 0x200000a4ffac7230 */ /* 0x021fca0000004100 */
[----:B------:R-:W-:-:S04]  /*4d70*/  FMUL.FTZ R172, R172, UR8 ;  /* 0x00000008acac7c20 */ /* 0x000fc80008410000 */
[----:B------:R-:W-:Y:S01]  /*4d80*/  FMUL.FTZ R214, R156, R172 ;  /* 0x000000ac9cd67220 */ /* 0x000fe20000410000 */
[----:B------:R-:W-:-:S05]  /*4d90*/  @P0 HADD2.F32 R172, -RZ, R168.H0_H0 ;  /* 0x200000a8ffac0230 */ /* 0x000fca0000004100 */
[----:B------:R-:W-:-:S07]  /*4da0*/  @P0 FADD.FTZ R214, R172, R214 ;  /* 0x000000d6acd60221 */ /* 0x000fce0000010000 */
.L_x_37985:
[----:B------:R-:W-:Y:S05]  /*4db0*/  BSYNC B0 ;  /* 0x0000000000007941 */ /* 0x000fea0003800000 */
.L_x_37983:
[----:B------:R-:W-:Y:S04]  /*4dc0*/  BSSY B0, `(.L_x_37986) ;  /* 0x000000b000007945 */ /* 0x000fe80003800000 */
[----:B------:R-:W-:Y:S05]  /*4dd0*/  @P3 BRA `(.L_x_37987) ;  /* 0x0000000000103947 */ /* 0x000fea0003800000 */
[----:B------:R-:W-:Y:S01]  /*4de0*/  MOV R215, RZ ;  /* 0x000000ff00d77202 */ /* 0x000fe20000000f00 */
[----:B------:R-:W-:Y:S06]  /*4df0*/  @!P0 BRA `(.L_x_37988) ;  /* 0x00000000001c8947 */ /* 0x000fec0003800000 */
[----:B-----5:R-:W-:Y:S01]  /*4e00*/  HADD2.F32 R215, -RZ, R168.H1_H1 ;  /* 0x300000a8ffd77230 */ /* 0x020fe20000004100 */
[----:B------:R-:W-:Y:S06]  /*4e10*/  BRA `(.L_x_37988) ;  /* 0x0000000000147947 */ /* 0x000fec0003800000 */
.L_x_37987:
[----:B0----5:R-:W-:-:S05]  /*4e20*/  HADD2.F32 R172, -RZ, R164.H1_H1 ;  /* 0x300000a4ffac7230 */ /* 0x021fca0000004100 */
[----:B------:R-:W-:-:S04]  /*4e30*/  FMUL.FTZ R172, R172, UR8 ;  /* 0x00000008acac7c20 */ /* 0x000fc80008410000 */
[----:B------:R-:W-:Y:S01]  /*4e40*/  FMUL.FTZ R215, R157, R172 ;  /* 0x000000ac9dd77220 */ /* 0x000fe20000410000 */
[----:B------:R-:W-:-:S05]  /*4e50*/  @P0 HADD2.F32 R172, -RZ, R168.H1_H1 ;  /* 0x300000a8ffac0230 */ /* 0x000fca0000004100 */
[----:B------:R-:W-:-:S07]  /*4e60*/  @P0 FADD.FTZ R215, R172, R215 ;  /* 0x000000d7acd70221 */ /* 0x000fce0000010000 */
.L_x_37988:
[----:B------:R-:W-:Y:S05]  /*4e70*/  BSYNC B0 ;  /* 0x0000000000007941 */ /* 0x000fea0003800000 */
.L_x_37986:
[----:B------:R-:W-:Y:S04]  /*4e80*/  BSSY B0, `(.L_x_37989) ;  /* 0x000000b000007945 */ /* 0x000fe80003800000 */
[----:B------:R-:W-:Y:S05]  /*4e90*/  @P3 BRA `(.L_x_37990) ;  /* 0x0000000000103947 */ /* 0x000fea0003800000 */
[----:B------:R-:W-:Y:S01]  /*4ea0*/  HFMA2.MMA R224, -RZ, RZ, 0, 0 ;  /* 0x00000000ffe07435 */ /* 0x000fe200000001ff */
[----:B------:R-:W-:Y:S10]  /*4eb0*/  @!P0 BRA `(.L_x_37991) ;  /* 0x00000000001c8947 */ /* 0x000ff40003800000 */
[----:B-----5:R-:W-:Y:S01]  /*4ec0*/  HADD2.F32 R224, -RZ, R169.H0_H0 ;  /* 0x200000a9ffe07230 */ /* 0x020fe20000004100 */
[----:B------:R-:W-:Y:S06]  /*4ed0*/  BRA `(.L_x_37991) ;  /* 0x0000000000147947 */ /* 0x000fec0003800000 */
.L_x_37990:
[----:B0----5:R-:W-:-:S05]  /*4ee0*/  HADD2.F32 R172, -RZ, R165.H0_H0 ;  /* 0x200000a5ffac7230 */ /* 0x021fca0000004100 */
[----:B------:R-:W-:-:S04]  /*4ef0*/  FMUL.FTZ R172, R172, UR8 ;  /* 0x00000008acac7c20 */ /* 0x000fc80008410000 */
[----:B------:R-:W-:Y:S01]  /*4f00*/  FMUL.FTZ R224, R158, R172 ;  /* 0x000000ac9ee07220 */ /* 0x000fe20000410000 */
[----:B------:R-:W-:-:S05]  /*4f10*/  @P0 HADD2.F32 R172, -RZ, R169.H0_H0 ;  /* 0x200000a9ffac0230 */ /* 0x000fca0000004100 */
[----:B------:R-:W-:-:S07]  /*4f20*/  @P0 FADD.FTZ R224, R172, R224 ;  /* 0x000000e0ace00221 */ /* 0x000fce0000010000 */
.L_x_37991:
[----:B------:R-:W-:Y:S05]  /*4f30*/  BSYNC B0 ;  /* 0x0000000000007941 */ /* 0x000fea0003800000 */
.L_x_37989:
[----:B------:R-:W-:Y:S04]  /*4f40*/  BSSY B0, `(.L_x_37992) ;  /* 0x000000b000007945 */ /* 0x000fe80003800000 */
[----:B------:R-:W-:Y:S05]  /*4f50*/  @P3 BRA `(.L_x_37993) ;  /* 0x0000000000103947 */ /* 0x000fea0003800000 */
[----:B------:R-:W-:Y:S01]  /*4f60*/  MOV R225, RZ ;  /* 0x000000ff00e17202 */ /* 0x000fe20000000f00 */
[----:B------:R-:W-:Y:S06]  /*4f70*/  @!P0 BRA `(.L_x_37994) ;  /* 0x00000000001c8947 */ /* 0x000fec0003800000 */
[----:B-----5:R-:W-:Y:S01]  /*4f80*/  HADD2.F32 R225, -RZ, R169.H1_H1 ;  /* 0x300000a9ffe17230 */ /* 0x020fe20000004100 */
[----:B------:R-:W-:Y:S06]  /*4f90*/  BRA `(.L_x_37994) ;  /* 0x0000000000147947 */ /* 0x000fec0003800000 */
.L_x_37993:
[----:B0----5:R-:W-:-:S05]  /*4fa0*/  HADD2.F32 R172, -RZ, R165.H1_H1 ;  /* 0x300000a5ffac7230 */ /* 0x021fca0000004100 */
[----:B------:R-:W-:-:S04]  /*4fb0*/  FMUL.FTZ R172, R172, UR8 ;  /* 0x00000008acac7c20 */ /* 0x000fc80008410000 */
[----:B------:R-:W-:Y:S01]  /*4fc0*/  FMUL.FTZ R225, R159, R172 ;  /* 0x000000ac9fe17220 */ /* 0x000fe20000410000 */
[----:B------:R-:W-:-:S05]  /*4fd0*/  @P0 HADD2.F32 R172, -RZ, R169.H1_H1 ;  /* 0x300000a9ffac0230 */ /* 0x000fca0000004100 */
[----:B------:R-:W-:-:S07]  /*4fe0*/  @P0 FADD.FTZ R225, R172, R225 ;  /* 0x000000e1ace10221 */ /* 0x000fce0000010000 */
.L_x_37994:
[----:B------:R-:W-:Y:S05]  /*4ff0*/  BSYNC B0 ;  /* 0x0000000000007941 */ /* 0x000fea0003800000 */
.L_x_37992:
[----:B------:R-:W-:Y:S04]  /*5000*/  BSSY B0, `(.L_x_37995) ;  /* 0x000000b000007945 */ /* 0x000fe80003800000 */
[----:B------:R-:W-:Y:S05]  /*5010*/  @P3 BRA `(.L_x_37996) ;  /* 0x0000000000103947 */ /* 0x000fea0003800000 */
[----:B------:R-:W-:Y:S01]  /*5020*/  HFMA2.MMA R226, -RZ, RZ, 0, 0 ;  /* 0x00000000ffe27435 */ /* 0x000fe200000001ff */
[----:B------:R-:W-:Y:S10]  /*5030*/  @!P0 BRA `(.L_x_37997) ;  /* 0x00000000001c8947 */ /* 0x000ff40003800000 */
[----:B-----5:R-:W-:Y:S01]  /*5040*/  HADD2.F32 R226, -RZ, R170.H0_H0 ;  /* 0x200000aaffe27230 */ /* 0x020fe20000004100 */
[----:B------:R-:W-:Y:S06]  /*5050*/  BRA `(.L_x_37997) ;  /* 0x0000000000147947 */ /* 0x000fec0003800000 */
.L_x_37996:
[----:B0----5:R-:W-:-:S05]  /*5060*/  HADD2.F32 R172, -RZ, R166.H0_H0 ;  /* 0x200000a6ffac7230 */ /* 0x021fca0000004100 */
[----:B------:R-:W-:-:S04]  /*5070*/  FMUL.FTZ R172, R172, UR8 ;  /* 0x00000008acac7c20 */ /* 0x000fc80008410000 */
[----:B------:R-:W-:Y:S01]  /*5080*/  FMUL.FTZ R226, R160, R172 ;  /* 0x000000aca0e27220 */ /* 0x000fe20000410000 */
[----:B------:R-:W-:-:S05]  /*5090*/  @P0 HADD2.F32 R172, -RZ, R170.H0_H0 ;  /* 0x200000aaffac0230 */ /* 0x000fca0000004100 */
[----:B------:R-:W-:-:S07]  /*50a0*/  @P0 FADD.FTZ R226, R172, R226 ;  /* 0x000000e2ace20221 */ /* 0x000fce0000010000 */
.L_x_37997:
[----:B------:R-:W-:Y:S05]  /*50b0*/  BSYNC B0 ;  /* 0x0000000000007941 */ /* 0x000fea0003800000 */
.L_x_37995:
[----:B------:R-:W-:Y:S04]  /*50c0*/  BSSY B0, `(.L_x_37998) ;  /* 0x000000b000007945 */ /* 0x000fe80003800000 */
[----:B------:R-:W-:Y:S05]  /*50d0*/  @P3 BRA `(.L_x_37999) ;  /* 0x0000000000103947 */ /* 0x000fea0003800000 */
[----:B------:R-:W-:Y:S01]  /*50e0*/  MOV R227, RZ ;  /* 0x000000ff00e37202 */ /* 0x000fe20000000f00 */
[----:B------:R-:W-:Y:S06]  /*50f0*/  @!P0 BRA `(.L_x_38000) ;  /* 0x00000000001c8947 */ /* 0x000fec0003800000 */
[----:B-----5:R-:W-:Y:S01]  /*5100*/  HADD2.F32 R227, -RZ, R170.H1_H1 ;  /* 0x300000aaffe37230 */ /* 0x020fe20000004100 */
[----:B------:R-:W-:Y:S06]  /*5110*/  BRA `(.L_x_38000) ;  /* 0x0000000000147947 */ /* 0x000fec0003800000 */
.L_x_37999:
[----:B0----5:R-:W-:-:S05]  /*5120*/  HADD2.F32 R172, -RZ, R166.H1_H1 ;  /* 0x300000a6ffac7230 */ /* 0x021fca0000004100 */
[----:B------:R-:W-:-:S04]  /*5130*/  FMUL.FTZ R172, R172, UR8 ;  /* 0x00000008acac7c20 */ /* 0x000fc80008410000 */
[----:B------:R-:W-:Y:S01]  /*5140*/  FMUL.FTZ R227, R161, R172 ;  /* 0x000000aca1e37220 */ /* 0x000fe20000410000 */
[----:B------:R-:W-:-:S05]  /*5150*/  @P0 HADD2.F32 R172, -RZ, R170.H1_H1 ;  /* 0x300000aaffac0230 */ /* 0x000fca0000004100 */
[----:B------:R-:W-:-:S07]  /*5160*/  @P0 FADD.FTZ R227, R172, R227 ;  /* 0x000000e3ace30221 */ /* 0x000fce0000010000 */
.L_x_38000:
[----:B------:R-:W-:Y:S05]  /*5170*/  BSYNC B0 ;  /* 0x0000000000007941 */ /* 0x000fea0003800000 */
.L_x_37998:
[----:B------:R-:W-:Y:S04]  /*5180*/  BSSY B0, `(.L_x_38001) ;  /* 0x000000b000007945 */ /* 0x000fe80003800000 */
[----:B------:R-:W-:Y:S05]  /*5190*/  @P3 BRA `(.L_x_38002) ;  /* 0x0000000000103947 */ /* 0x000fea0003800000 */
[----:B------:R-:W-:Y:S01]  /*51a0*/  HFMA2.MMA R228, -RZ, RZ, 0, 0 ;  /* 0x00000000ffe47435 */ /* 0x000fe200000001ff */
[----:B------:R-:W-:Y:S10]  /*51b0*/  @!P0 BRA `(.L_x_38003) ;  /* 0x00000000001c8947 */ /* 0x000ff40003800000 */
[----:B-----5:R-:W-:Y:S01]  /*51c0*/  HADD2.F32 R228, -RZ, R171.H0_H0 ;  /* 0x200000abffe47230 */ /* 0x020fe20000004100 */
[----:B------:R-:W-:Y:S06]  /*51d0*/  BRA `(.L_x_38003) ;  /* 0x0000000000147947 */ /* 0x000fec0003800000 */
.L_x_38002:
[----:B0----5:R-:W-:-:S05]  /*51e0*/  HADD2.F32 R172, -RZ, R167.H0_H0 ;  /* 0x200000a7ffac7230 */ /* 0x021fca0000004100 */
[----:B------:R-:W-:-:S04]  /*51f0*/  FMUL.FTZ R172, R172, UR8 ;  /* 0x00000008acac7c20 */ /* 0x000fc80008410000 */
[----:B------:R-:W-:Y:S01]  /*5200*/  FMUL.FTZ R228, R162, R172 ;  /* 0x000000aca2e47220 */ /* 0x000fe20000410000 */
[----:B------:R-:W-:-:S05]  /*5210*/  @P0 HADD2.F32 R172, -RZ, R171.H0_H0 ;  /* 0x200000abffac0230 */ /* 0x000fca0000004100 */
[----:B------:R-:W-:-:S07]  /*5220*/  @P0 FADD.FTZ R228, R172, R228 ;  /* 0x000000e4ace40221 */ /* 0x000fce0000010000 */
.L_x_38003:
[----:B------:R-:W-:Y:S05]  /*5230*/  BSYNC B0 ;  /* 0x0000000000007941 */ /* 0x000fea0003800000 */
.L_x_38001:
[----:B------:R-:W-:Y:S04]  /*5240*/  BSSY B0, `(.L_x_38004) ;  /* 0x000000b000007945 */ /* 0x000fe80003800000 */
[----:B------:R-:W-:Y:S05]  /*5250*/  @P3 BRA `(.L_x_38005) ;  /* 0x0000000000103947 */ /* 0x000fea0003800000 */
[----:B------:R-:W-:Y:S01]  /*5260*/  MOV R229, RZ ;  /* 0x000000ff00e57202 */ /* 0x000fe20000000f00 */
[----:B------:R-:W-:Y:S06]  /*5270*/  @!P0 BRA `(.L_x_38006) ;  /* 0x00000000001c8947 */ /* 0x000fec0003800000 */
[----:B-----5:R-:W-:Y:S01]  /*5280*/  HADD2.F32 R229, -RZ, R171.H1_H1 ;  /* 0x300000abffe57230 */ /* 0x020fe20000004100 */
[----:B------:R-:W-:Y:S06]  /*5290*/  BRA `(.L_x_38006) ;  /* 0x0000000000147947 */ /* 0x000fec0003800000 */
.L_x_38005:
[----:B0----5:R-:W-:-:S05]  /*52a0*/  HADD2.F32 R172, -RZ, R167.H1_H1 ;  /* 0x300000a7ffac7230 */ /* 0x021fca0000004100 */
[----:B------:R-:W-:-:S04]  /*52b0*/  FMUL.FTZ R172, R172, UR8 ;  /* 0x00000008acac7c20 */ /* 0x000fc80008410000 */
[----:B------:R-:W-:Y:S01]  /*52c0*/  FMUL.FTZ R229, R163, R172 ;  /* 0x000000aca3e57220 */ /* 0x000fe20000410000 */
[----:B------:R-:W-:-:S05]  /*52d0*/  @P0 HADD2.F32 R172, -RZ, R171.H1_H1 ;  /* 0x300000abffac0230 */ /* 0x000fca0000004100 */
[----:B------:R-:W-:-:S07]  /*52e0*/  @P0 FADD.FTZ R229, R172, R229 ;  /* 0x000000e5ace50221 */ /* 0x000fce0000010000 */
.L_x_38006:
[----:B------:R-:W-:Y:S05]  /*52f0*/  BSYNC B0 ;  /* 0x0000000000007941 */ /* 0x000fea0003800000 */
.L_x_38004:
[----:B------:R-:W-:Y:S01]  /*5300*/  IMAD.WIDE.U32 R230, R230, 0x10, R250 ;  /* 0x00000010e6e67825 */ /* 0x000fe200078e00fa */
[----:B------:R-:W-:Y:S01]  /*5310*/  F2FP.F16.F32.PACK_AB R175, R229, R228 ;  /* 0x000000e4e5af723e */ /* 0x000fe200000000ff */
[----:B------:R-:W-:Y:S01]  /*5320*/  UMOV UR10, 0xffffffff ;  /* 0xffffffff000a7882 */ /* 0x000fe20000000000 */
[----:B------:R-:W-:Y:S02]  /*5330*/  F2FP.F16.F32.PACK_AB R174, R227, R226 ;  /* 0x000000e2e3ae723e */ /* 0x000fe400000000ff */
[----:B0-----:R-:W-:Y:S02]  /*5340*/  F2FP.F16.F32.PACK_AB R173, R225, R224 ;  /* 0x000000e0e1ad723e */ /* 0x001fe400000000ff */
[----:B------:R-:W-:Y:S02]  /*5350*/  F2FP.F16.F32.PACK_AB R172, R215, R214 ;  /* 0x000000d6d7ac723e */ /* 0x000fe400000000ff */
        /* <DEDUP_REMOVED lines=264> */
.L_x_38022:
        /* <DEDUP_REMOVED lines=54> */
[----:B------:R-:W-:-:S02]  /*6740*/  F2FP.F16.F32.PACK_AB R173, R192, R173 ;  /* 0x000000adc0ad723e */ /* 0x000fc400000000ff */
[----:B------:R-:W-:Y:S01]  /*6750*/  SHF.R.S32.HI R192, RZ, 0x1f, R172 ;  /* 0x0000001fffc07819 */ /* 0x000fe200000114ac */
[----:B------:R-:W3:Y:S03]  /*6760*/  LDL R196, [R1+0x114] ;  /* 0x0001140001c47983 */ /* 0x000ee60000100800 */
[----:B------:R-:W-:Y:S01]  /*6770*/  LEA.HI R172, R192, R172, RZ, 0x3 ;  /* 0x000000acc0ac7211 */ /* 0x000fe200078f18ff */
[----:B------:R-:W-:Y:S01]  /*6780*/  FMUL.FTZ R192, R230, R191 ;  /* 0x000000bfe6c07220 */ /* 0x000fe20000410000 */
[----:B------:R-:W-:Y:S02]  /*6790*/  FFMA.FTZ R191, R251, R190, R28 ;  /* 0x000000befbbf7223 */ /* 0x000fe4000001001c */
[----:B------:R-:W-:Y:S01]  /*67a0*/  LEA.HI.SX32 R190, R172, R252, 0x1d ;  /* 0x000000fcacbe7211 */ /* 0x000fe200078feaff */
[----:B------:R-:W-:Y:S01]  /*67b0*/  FFMA.FTZ R192, R250, R192, R29 ;  /* 0x000000c0fac07223 */ /* 0x000fe2000001001d */
[----:B------:R-:W-:Y:S01]  /*67c0*/  F2FP.F16.F32.PACK_AB R175, R193, R175 ;  /* 0x000000afc1af723e */ /* 0x000fe200000000ff */
[----:B------:R-:W4:Y:S01]  /*67d0*/  LDL R251, [R1+0x100] ;  /* 0x0001000001fb7983 */ /* 0x000f220000100800 */
[----:B------:R-:W-:-:S02]  /*67e0*/  F2FP.F16.F32.PACK_AB R174, R195, R194 ;  /* 0x000000c2c3ae723e */ /* 0x000fc400000000ff */
[----:B------:R-:W-:Y:S01]  /*67f0*/  F2FP.F16.F32.PACK_AB R172, R192, R191 ;  /* 0x000000bfc0ac723e */ /* 0x000fe200000000ff */
        /* <DEDUP_REMOVED lines=24> */
[----:B------:R-:W-:Y:S01]  /*6980*/  F2FP.F16.F32.PACK_AB R175, R173, R172 ;  /* 0x000000acadaf723e */ /* 0x000fe200000000ff */
        /* <DEDUP_REMOVED lines=14> */
[----:B------:R-:W-:Y:S01]  /*6a70*/  F2FP.F16.F32.PACK_AB R173, R182, R184 ;  /* 0x000000b8b6ad723e */ /* 0x000fe200000000ff */
[----:B------:R-:W-:Y:S01]  /*6a80*/  FFMA.FTZ R172, R193, R172, R36 ;  /* 0x000000acc1ac7223 */ /* 0x000fe20000010024 */
[----:B------:R-:W-:Y:S01]  /*6a90*/  IADD3 R182, R190, 0x20, RZ ;  /* 0x00000020beb67810 */ /* 0x000fe20007ffe0ff */
[----:B------:R-:W-:Y:S01]  /*6aa0*/  FADD.FTZ R176, -R231, R176 ;  /* 0x000000b0e7b07221 */ /* 0x000fe20000010100 */
[----:B------:R-:W-:Y:S01]  /*6ab0*/  F2FP.F16.F32.PACK_AB R174, R183, R174 ;  /* 0x000000aeb7ae723e */ /* 0x000fe200000000ff */
[----:B------:R-:W-:Y:S01]  /*6ac0*/  FADD.FTZ R26, -R231, R26 ;  /* 0x0000001ae71a7221 */ /* 0x000fe20000010100 */
[----:B------:R-:W-:Y:S01]  /*6ad0*/  F2FP.F16.F32.PACK_AB R172, R185, R172 ;  /* 0x000000acb9ac723e */ /* 0x000fe200000000ff */
        /* <DEDUP_REMOVED lines=23> */
[----:B------:R-:W-:Y:S01]  /*6c50*/  F2FP.F16.F32.PACK_AB R175, R173, R172 ;  /* 0x000000acadaf723e */ /* 0x000fe200000000ff */
        /* <DEDUP_REMOVED lines=46> */
[----:B------:R-:W-:Y:S02]  /*6f40*/  F2FP.F16.F32.PACK_AB R173, R176, R172 ;  /* 0x000000acb0ad723e */ /* 0x000fe400000000ff */
[----:B------:R-:W-:Y:S02]  /*6f50*/  F2FP.F16.F32.PACK_AB R172, R177, R26 ;  /* 0x0000001ab1ac723e */ /* 0x000fe400000000ff */
[----:B------:R-:W-:Y:S02]  /*6f60*/  IADD3 R26, R190, 0x40, RZ ;  /* 0x00000040be1a7810 */ /* 0x000fe40007ffe0ff */
[----:B------:R-:W-:-:S03]  /*6f70*/  F2FP.F16.F32.PACK_AB R174, R174, R27 ;  /* 0x0000001baeae723e */ /* 0x000fc600000000ff */
        /* <DEDUP_REMOVED lines=37> */
[----:B------:R-:W-:-:S03]  /*71d0*/  F2FP.F16.F32.PACK_AB R7, R6, R2 ;  /* 0x000000020607723e */ /* 0x000fc600000000ff */
        /* <DEDUP_REMOVED lines=11> */
[----:B------:R-:W-:Y:S01]  /*7290*/  F2FP.F16.F32.PACK_AB R6, R3, R4 ;  /* 0x000000040306723e */ /* 0x000fe200000000ff */
[----:B------:R-:W-:Y:S01]  /*72a0*/  IMAD.WIDE.U32 R2, R2, 0x10, R248 ;  /* 0x0000001002027825 */ /* 0x000fe200078e00f8 */
[----:B------:R-:W-:-:S03]  /*72b0*/  F2FP.F16.F32.PACK_AB R5, R5, R196 ;  /* 0x000000c40505723e */ /* 0x000fc600000000ff */
[C---:B------:R-:W-:Y:S01]  /*72c0*/  FMUL.FTZ R17, R230.reuse, R17 ;  /* 0x00000011e6117220 */ /* 0x040fe20000410000 */
[----:B------:R-:W-:Y:S01]  /*72d0*/  F2FP.F16.F32.PACK_AB R4, R197, R8 ;  /* 0x00000008c504723e */ /* 0x000fe200000000ff */
        /* <DEDUP_REMOVED lines=69> */
[----:B------:R-:W-:Y:S02]  /*7730*/  F2FP.F16.F32.PACK_AB R15, R10, R11 ;  /* 0x0000000b0a0f723e */ /* 0x000fe400000000ff */
[----:B------:R-:W-:Y:S02]  /*7740*/  F2FP.F16.F32.PACK_AB R14, R12, R13 ;  /* 0x0000000d0c0e723e */ /* 0x000fe400000000ff */
[----:B------:R-:W-:Y:S02]  /*7750*/  F2FP.F16.F32.PACK_AB R13, R196, R17 ;  /* 0x00000011c40d723e */ /* 0x000fe400000000ff */
[----:B------:R-:W-:Y:S02]  /*7760*/  F2FP.F16.F32.PACK_AB R12, R16, R8 ;  /* 0x00000008100c723e */ /* 0x000fe400000000ff */
        /* <DEDUP_REMOVED lines=61> */
[----:B------:R-:W-:-:S02]  /*7b40*/  F2FP.F16.F32.PACK_AB R24, R24, R19 ;  /* 0x000000131818723e */ /* 0x000fc400000000ff */
[----:B------:R-:W-:Y:S01]  /*7b50*/  F2FP.F16.F32.PACK_AB R174, R172, R174 ;  /* 0x000000aeacae723e */ /* 0x000fe200000000ff */
[----:B------:R0:W-:Y:S01]  /*7b60*/  STG.E.128 desc[UR4][R2.64], R4 ;  /* 0x0000000402007986 */ /* 0x0001e2000c101d04 */
[----:B------:R-:W-:Y:S02]  /*7b70*/  F2FP.F16.F32.PACK_AB R175, R0, R175 ;  /* 0x000000af00af723e */ /* 0x000fe400000000ff */
[----:B------:R-:W-:Y:S02]  /*7b80*/  F2FP.F16.F32.PACK_AB R173, R173, R18 ;  /* 0x00000012adad723e */ /* 0x000fe400000000ff */
[----:B------:R-:W-:Y:S01]  /*7b90*/  F2FP.F16.F32.PACK_AB R172, R176, R8 ;  /* 0x00000008b0ac723e */ /* 0x000fe200000000ff */
[----:B------:R0:W-:Y:S04]  /*7ba0*/  STG.E.128 desc[UR4][R198.64], R12 ;  /* 0x0000000cc6007986 */ /* 0x0001e8000c101d04 */
[----:B------:R0:W-:Y:S04]  /*7bb0*/  STG.E.128 desc[UR4][R196.64], R20 ;  /* 0x00000014c4007986 */ /* 0x0001e8000c101d04 */
[----:B------:R0:W-:Y:S04]  /*7bc0*/  STG.E.128 desc[UR4][R16.64], R24 ;  /* 0x0000001810007986 */ /* 0x0001e8000c101d04 */
[----:B------:R0:W-:Y:S02]  /*7bd0*/  STG.E.128 desc[UR4][R10.64], R172 ;  /* 0x000000ac0a007986 */ /* 0x0001e4000c101d04 */
.L_x_38009:
[----:B------:R-:W-:Y:S05]  /*7be0*/  BSYNC B0 ;  /* 0x0000000000007941 */ /* 0x000fea0003800000 */
.L_x_38008:
[----:B0-----:R-:W0:Y:S02]  /*7bf0*/  LDC.64 R2, c[0x0][0x210] ;  /* 0x00008400ff027b82 */ /* 0x001e240000000a00 */
[----:B0-----:R-:W-:-:S04]  /*7c00*/  LEA R9, R2, R9, 0x2 ;  /* 0x0000000902097211 */ /* 0x001fc800078e10ff */
[----:B------:R-:W-:-:S13]  /*7c10*/  ISETP.GE.AND P0, PT, R9, R3, PT ;  /* 0x000000030900720c */ /* 0x000fda0003f06270 */
[----:B------:R-:W-:Y:S05]  /*7c20*/  @!P0 BRA `(.L_x_38010) ;  /* 0xffffff8c00a88947 */ /* 0x000fea000383ffff */
[----:B------:R-:W-:Y:S05]  /*7c30*/  EXIT ;  /* 0x000000000000794d */ /* 0x000fea0003800000 */
.L_x_38007:
        /* <DEDUP_REMOVED lines=8> */
.L_x_38012:
[----:B------:R-:W-:Y:S05]  /*7cc0*/  BSYNC B0 ;  /* 0x0000000000007941 */ /* 0x000fea0003800000 */
.L_x_38011:
        /* <DEDUP_REMOVED lines=9> */
.L_x_38013:
[----:B------:R-:W-:Y:S01]  /*7d60*/  FADD.FTZ R175, R175, R172 ;  /* 0x000000acafaf7221 */ /* 0x000fe20000010000 */
[----:B------:R-:W-:-:S04]  /*7d70*/  HFMA2.MMA R172, -RZ, RZ, 0, 2.384185791015625e-07 ;  /* 0x00000004ffac7435 */ /* 0x000fc800000001ff */
[----:B------:R-:W-:-:S07]  /*7d80*/  MOV R231, R175 ;  /* 0x000000af00e77202 */ /* 0x000fce0000000f00 */
[----:B------:R-:W-:Y:S05]  /*7d90*/  WARPSYNC.COLLECTIVE R174, `(.L_x_38014) ;  /* 0x00000000ae087348 */ /* 0x000fea0003c00000 */
[----:B------:R0:W1:Y:S02]  /*7da0*/  SHFL.BFLY P2, R172, R231, R172, R173 ;  /* 0x0c0000ace7ac7389 */ /* 0x00006400000400ad */
[----:B01----:R-:W-:Y:S01]  /*7db0*/  ENDCOLLECTIVE ;  /* 0x000000000000791b */ /* 0x003fe20003800000 */
.L_x_38014:
[----:B------:R-:W-:Y:S01]  /*7dc0*/  FADD.FTZ R175, R175, R172 ;  /* 0x000000acafaf7221 */ /* 0x000fe20000010000 */
[----:B------:R-:W-:-:S04]  /*7dd0*/  HFMA2.MMA R172, -RZ, RZ, 0, 4.76837158203125e-07 ;  /* 0x00000008ffac7435 */ /* 0x000fc800000001ff */
[----:B------:R-:W-:-:S07]  /*7de0*/  MOV R231, R175 ;  /* 0x000000af00e77202 */ /* 0x000fce0000000f00 */
[----:B------:R-:W-:Y:S05]  /*7df0*/  WARPSYNC.COLLECTIVE R174, `(.L_x_38015) ;  /* 0x00000000ae087348 */ /* 0x000fea0003c00000 */
[----:B------:R0:W1:Y:S02]  /*7e00*/  SHFL.BFLY P2, R172, R231, R172, R173 ;  /* 0x0c0000ace7ac7389 */ /* 0x00006400000400ad */
[----:B01----:R-:W-:Y:S01]  /*7e10*/  ENDCOLLECTIVE ;  /* 0x000000000000791b */ /* 0x003fe20003800000 */
.L_x_38015:
[----:B------:R-:W-:Y:S01]  /*7e20*/  FADD.FTZ R175, R175, R172 ;  /* 0x000000acafaf7221 */ /* 0x000fe20000010000 */
[----:B------:R-:W-:-:S04]  /*7e30*/  HFMA2.MMA R172, -RZ, RZ, 0, 9.5367431640625e-07 ;  /* 0x00000010ffac7435 */ /* 0x000fc800000001ff */
[----:B------:R-:W-:-:S07]  /*7e40*/  MOV R231, R175 ;  /* 0x000000af00e77202 */ /* 0x000fce0000000f00 */
[----:B------:R-:W-:Y:S05]  /*7e50*/  WARPSYNC.COLLECTIVE R174, `(.L_x_38016) ;  /* 0x00000000ae087348 */ /* 0x000fea0003c00000 */
[----:B------:R0:W1:Y:S02]  /*7e60*/  SHFL.BFLY P2, R172, R231, R172, R173 ;  /* 0x0c0000ace7ac7389 */ /* 0x00006400000400ad */
[----:B01----:R-:W-:Y:S01]  /*7e70*/  ENDCOLLECTIVE ;  /* 0x000000000000791b */ /* 0x003fe20003800000 */
.L_x_38016:
        /* <DEDUP_REMOVED lines=168> */
.L_x_38017:
[----:B------:R-:W-:Y:S01]  /*8900*/  FADD.FTZ R230, R230, R172 ;  /* 0x000000ace6e67221 */ /* 0x000fe20000010000 */
[----:B------:R-:W-:-:S04]  /*8910*/  HFMA2.MMA R172, -RZ, RZ, 0, 1.1920928955078125e-07 ;  /* 0x00000002ffac7435 */ /* 0x000fc800000001ff */
[----:B------:R-:W-:-:S07]  /*8920*/  MOV R231, R230 ;  /* 0x000000e600e77202 */ /* 0x000fce0000000f00 */
[----:B------:R-:W-:Y:S05]  /*8930*/  WARPSYNC.COLLECTIVE R174, `(.L_x_38018) ;  /* 0x00000000ae087348 */ /* 0x000fea0003c00000 */
[----:B------:R0:W1:Y:S02]  /*8940*/  SHFL.BFLY P2, R172, R231, R172, R173 ;  /* 0x0c0000ace7ac7389 */ /* 0x00006400000400ad */
[----:B01----:R-:W-:Y:S01]  /*8950*/  ENDCOLLECTIVE ;  /* 0x000000000000791b */ /* 0x003fe20003800000 */
.L_x_38018:
[----:B------:R-:W-:Y:S01]  /*8960*/  FADD.FTZ R230, R230, R172 ;  /* 0x000000ace6e67221 */ /* 0x000fe20000010000 */
[----:B------:R-:W-:-:S04]  /*8970*/  HFMA2.MMA R172, -RZ, RZ, 0, 2.384185791015625e-07 ;  /* 0x00000004ffac7435 */ /* 0x000fc800000001ff */
[----:B------:R-:W-:-:S07]  /*8980*/  MOV R231, R230 ;  /* 0x000000e600e77202 */ /* 0x000fce0000000f00 */
[----:B------:R-:W-:Y:S05]  /*8990*/  WARPSYNC.COLLECTIVE R174, `(.L_x_38019) ;  /* 0x00000000ae087348 */ /* 0x000fea0003c00000 */
[----:B------:R0:W1:Y:S02]  /*89a0*/  SHFL.BFLY P2, R172, R231, R172, R173 ;  /* 0x0c0000ace7ac7389 */ /* 0x00006400000400ad */
[----:B01----:R-:W-:Y:S01]  /*89b0*/  ENDCOLLECTIVE ;  /* 0x000000000000791b */ /* 0x003fe20003800000 */
.L_x_38019:
[----:B------:R-:W-:Y:S01]  /*89c0*/  FADD.FTZ R230, R230, R172 ;  /* 0x000000ace6e67221 */ /* 0x000fe20000010000 */
[----:B------:R-:W-:-:S04]  /*89d0*/  HFMA2.MMA R172, -RZ, RZ, 0, 4.76837158203125e-07 ;  /* 0x00000008ffac7435 */ /* 0x000fc800000001ff */
[----:B------:R-:W-:-:S07]  /*89e0*/  MOV R231, R230 ;  /* 0x000000e600e77202 */ /* 0x000fce0000000f00 */
[----:B------:R-:W-:Y:S05]  /*89f0*/  WARPSYNC.COLLECTIVE R174, `(.L_x_38020) ;  /* 0x00000000ae087348 */ /* 0x000fea0003c00000 */
[----:B------:R0:W1:Y:S02]  /*8a00*/  SHFL.BFLY P2, R172, R231, R172, R173 ;  /* 0x0c0000ace7ac7389 */ /* 0x00006400000400ad */
[----:B01----:R-:W-:Y:S01]  /*8a10*/  ENDCOLLECTIVE ;  /* 0x000000000000791b */ /* 0x003fe20003800000 */
.L_x_38020:
[----:B------:R-:W-:Y:S01]  /*8a20*/  FADD.FTZ R230, R230, R172 ;  /* 0x000000ace6e67221 */ /* 0x000fe20000010000 */
[----:B------:R-:W-:-:S04]  /*8a30*/  HFMA2.MMA R172, -RZ, RZ, 0, 9.5367431640625e-07 ;  /* 0x00000010ffac7435 */ /* 0x000fc800000001ff */
[----:B------:R-:W-:-:S07]  /*8a40*/  MOV R231, R230 ;  /* 0x000000e600e77202 */ /* 0x000fce0000000f00 */
[----:B------:R-:W-:Y:S05]  /*8a50*/  WARPSYNC.COLLECTIVE R174, `(.L_x_38021) ;  /* 0x00000000ae087348 */ /* 0x000fea0003c00000 */
[----:B------:R0:W1:Y:S02]  /*8a60*/  SHFL.BFLY P2, R172, R231, R172, R173 ;  /* 0x0c0000ace7ac7389 */ /* 0x00006400000400ad */
[----:B01----:R-:W-:Y:S01]  /*8a70*/  ENDCOLLECTIVE ;  /* 0x000000000000791b */ /* 0x003fe20003800000 */
.L_x_38021:
[----:B------:R-:W-:Y:S05]  /*8a80*/  BRA `(.L_x_38022) ;  /* 0xffffffd800547947 */ /* 0x000fea000383ffff */
.L_x_38023:
        /* <DEDUP_REMOVED lines=15> */
.L_x_72367:


//--------------------- .text._ZN10layer_norm13ln_fwd_kernelINS_13Kernel_traitsIf6__halfS2_S2_fjLj2560ELj1ELj4ELj1ELj16ENS_18Kernel_traits_baseILj2560EfS2_S2_S2_fjLj128EEEEELb1ELb0ELb0ELb0EEEvNS_9FwdParamsE --------------------------
	.section	.text._ZN10layer_norm13ln_fwd_kernelINS_13Kernel_traitsIf6__halfS2_S2_fjLj2560ELj1ELj4ELj1ELj16ENS_18Kernel_traits_baseILj2560EfS2_S2_S2_fjLj128EEEEELb1ELb0ELb0ELb0EEEvNS_9FwdParamsE,"ax",@progbits
	.align	128
        .global         _ZN10layer_norm13ln_fwd_kernelINS_13Kernel_traitsIf6__halfS2_S2_fjLj2560ELj1ELj4ELj1ELj16ENS_18Kernel_traits_baseILj2560EfS2_S2_S2_fjLj128EEEEELb1ELb0ELb0ELb0EEEvNS_9FwdParamsE
        .type           _ZN10layer_norm13ln_fwd_kernelINS_13Kernel_traitsIf6__halfS2_S2_fjLj2560ELj1ELj4ELj1ELj16ENS_18Kernel_traits_baseILj2560EfS2_S2_S2_fjLj128EEEEELb1ELb0ELb0ELb0EEEvNS_9FwdParamsE,@function
        .size           _ZN10layer_norm13ln_fwd_kernelINS_13Kernel_traitsIf6__halfS2_S2_fjLj2560ELj1ELj4ELj1ELj16ENS_18Kernel_traits_baseILj2560EfS2_S2_S2_fjLj128EEEEELb1ELb0ELb0ELb0EEEvNS_9FwdParamsE,(.L_x_72368 - _ZN10layer_norm13ln_fwd_kernelINS_13Kernel_traitsIf6__halfS2_S2_fjLj2560ELj1ELj4ELj1ELj16ENS_18Kernel_traits_baseILj2560EfS2_S2_S2_fjLj128EEEEELb1ELb0ELb0ELb0EEEvNS_9FwdParamsE)
        .other          _ZN10layer_norm13ln_fwd_kernelINS_13Kernel_traitsIf6__halfS2_S2_fjLj2560ELj1ELj4ELj1ELj16ENS_18Kernel_traits_baseILj2560EfS2_S2_S2_fjLj128EEEEELb1ELb0ELb0ELb0EEEvNS_9FwdParamsE,@"STO_CUDA_ENTRY STV_DEFAULT"
_ZN10layer_norm13ln_fwd_kernelINS_13Kernel_traitsIf6__halfS2_S2_fjLj2560ELj1ELj4ELj1ELj16ENS_18Kernel_traits_baseILj2560EfS2_S2_S2_fjLj128EEEEELb1ELb0ELb0ELb0EEEvNS_9FwdParamsE:
.text._ZN10layer_norm13ln_fwd_kernelINS_13Kernel_traitsIf6__halfS2_S2_fjLj2560ELj1ELj4ELj1ELj16ENS_18Kernel_traits_baseILj2560EfS2_S2_S2_fjLj128EEEEELb1ELb0ELb0ELb0EEEvNS_9FwdParamsE:
        /* <DEDUP_REMOVED lines=12> */
[----:B-1----:R-:W-:Y:S01]  /*00c0*/  @P0 MOV R6, R0 ;  /* 0x0000000000060202 */ /* 0x002fe20000000f00 */
        /* <DEDUP_REMOVED lines=98> */
.L_x_38025:
[----:B------:R-:W-:Y:S05]  /*06f0*/  BSYNC B0 ;  /* 0x0000000000007941 */ /* 0x000fea0003800000 */
.L_x_38024:
        /* <DEDUP_REMOVED lines=18> */
.L_x_38027:
[----:B------:R-:W-:Y:S05]  /*0820*/  BSYNC B0 ;  /* 0x0000000000007941 */ /* 0x000fea0003800000 */
.L_x_38026:
        /* <DEDUP_REMOVED lines=18> */
.L_x_38029:
[----:B------:R-:W-:Y:S05]  /*0950*/  BSYNC B0 ;  /* 0x0000000000007941 */ /* 0x000fea0003800000 */
.L_x_38028:
        /* <DEDUP_REMOVED lines=18> */
.L_x_38031:
[----:B------:R-:W-:Y:S05]  /*0a80*/  BSYNC B0 ;  /* 0x0000000000007941 */ /* 0x000fea0003800000 */
.L_x_38030:
        /* <DEDUP_REMOVED lines=18> */
.L_x_38033:
[----:B------:R-:W-:Y:S05]  /*0bb0*/  BSYNC B0 ;  /* 0x0000000000007941 */ /* 0x000fea0003800000 */
.L_x_38032:
        /* <DEDUP_REMOVED lines=27> */
.L_x_38035:
[----:B------:R-:W-:Y:S05]  /*0d70*/  BSYNC B0 ;  /* 0x0000000000007941 */ /* 0x000fea0003800000 */
.L_x_38034:
        /* <DEDUP_REMOVED lines=26> */
.L_x_38037:
[----:B------:R-:W-:Y:S05]  /*0f20*/  BSYNC B0 ;  /* 0x0000000000007941 */ /* 0x000fea0003800000 */
.L_x_38036:
        /* <DEDUP_REMOVED lines=21> */
.L_x_38039:
[----:B------:R-:W-:Y:S05]  /*1080*/  BSYNC B0 ;  /* 0x0000000000007941 */ /* 0x000fea0003800000 */
.L_x_38038:
        /* <DEDUP_REMOVED lines=22> */
.L_x_38041:
[----:B------:R-:W-:Y:S05]  /*11f0*/  BSYNC B0 ;  /* 0x0000000000007941 */ /* 0x000fea0003800000 */
.L_x_38040:
        /* <DEDUP_REMOVED lines=24> */
.L_x_38043:
[----:B------:R-:W-:Y:S05]  /*1380*/  BSYNC B0 ;  /* 0x0000000000007941 */ /* 0x000fea0003800000 */
.L_x_38042:
[----:B------:R-:W-:Y:S01]  /*1390*/  ULDC UR8, c[0x0][0x214] ;  /* 0x0000850000087ab9 */ /* 0x000fe20000000800 */
[----:B------:R-:W-:Y:S02]  /*13a0*/  LOP3.LUT R11, R11, UR32, R6, 0x96, !PT ;  /* 0x000000200b0b7c12 */ /* 0x000fe4000f8e9606 */
[----:B------:R-:W-:-:S13]  /*13b0*/  ISETP.GE.AND P0, PT, R18, UR8, PT ;  /* 0x0000000812007c0c */ /* 0x000fda000bf06270 */
[----:B------:R-:W-:Y:S05]  /*13c0*/  @P0 EXIT ;  /* 0x000000000000094d */ /* 0x000fea0003800000 */
[----:B------:R-:W-:Y:S01]  /*13d0*/  IMAD R15, R12, -0x2daee0ad, RZ ;  /* 0xd2511f530c0f7824 */ /* 0x000fe200078e02ff */
[----:B------:R-:W-:Y:S01]  /*13e0*/  ULDC.64 UR8, c[0x0][0x270] ;  /* 0x00009c0000087ab9 */ /* 0x000fe20000000a00 */
[----:B------:R-:W-:Y:S01]  /*13f0*/  IMAD R17, R17, -0x326172a9, RZ ;  /* 0xcd9e8d5711117824 */ /* 0x000fe200078e02ff */
[----:B------:R-:W-:Y:S01]  /*1400*/  HFMA2.MMA R12, -RZ, RZ, 0, 0 ;  /* 0x00000000ff0c7435 */ /* 0x000fe200000001ff */
[C---:B0123--:R-:W-:Y:S01]  /*1410*/  IMAD.HI.U32 R4, R11.reuse, -0x326172a9, RZ ;  /* 0xcd9e8d570b047827 */ /* 0x04ffe200078e00ff */
[----:B------:R-:W-:Y:S01]  /*1420*/  BSSY B0, `(.L_x_38044) ;  /* 0x0001ebf000007945 */ /* 0x000fe20003800000 */
[----:B------:R-:W-:Y:S01]  /*1430*/  UISETP.NE.U32.AND UP0, UPT, UR8, URZ, UPT ;  /* 0x0000003f0800728c */ /* 0x000fe2000bf05070 */
[----:B------:R-:W-:Y:S01]  /*1440*/  LOP3.LUT R13, R0, 0x3, RZ, 0xc0, !PT ;  /* 0x00000003000d7812 */ /* 0x000fe200078ec0ff */
        /* <DEDUP_REMOVED lines=8> */
[----:B------:R-:W-:Y:S01]  /*14d0*/  ULDC UR16, c[0x0][0x2d8] ;  /* 0x0000b60000107ab9 */ /* 0x000fe20000000800 */
[----:B------:R-:W-:Y:S01]  /*14e0*/  UISETP.NE.AND UP1, UPT, UR8, URZ, UPT ;  /* 0x0000003f0800728c */ /* 0x000fe2000bf25270 */
[----:B------:R-:W-:Y:S01]  /*14f0*/  ULDC.64 UR10, c[0x0][0x230] ;  /* 0x00008c00000a7ab9 */ /* 0x000fe20000000a00 */
[----:B------:R-:W-:Y:S01]  /*1500*/  ULDC.64 UR12, c[0x0][0x238] ;  /* 0x00008e00000c7ab9 */ /* 0x000fe20000000a00 */
[----:B------:R-:W-:-:S08]  /*1510*/  ULDC.64 UR14, c[0x0][0x240] ;  /* 0x00009000000e7ab9 */ /* 0x000fd00000000a00 */
.L_x_38646:
        /* <DEDUP_REMOVED lines=8> */
[----:B------:R-:W-:Y:S01]  /*15a0*/  BSSY B1, `(.L_x_38045) ;  /* 0x00002d2000017945 */ /* 0x000fe20003800000 */
[----:B------:R-:W-:-:S11]  /*15b0*/  MOV R138, 0x3f800000 ;  /* 0x3f800000008a7802 */ /* 0x000fd60000000f00 */
[----:B--2---:R-:W-:Y:S02]  /*15c0*/  @P0 HADD2.F32 R138, -RZ, R11.H0_H0 ;  /* 0x2000000bff8a0230 */ /* 0x004fe40000004100 */
        /* <DEDUP_REMOVED lines=28> */
.L_x_38048:
[----:B------:R-:W-:-:S07]  /*1790*/  MOV R10, R16 ;  /* 0x00000010000a7202 */ /* 0x000fce0000000f00 */
.L_x_38049:
[----:B------:R-:W-:Y:S05]  /*17a0*/  BSYNC B2 ;  /* 0x0000000000027941 */ /* 0x000fea0003800000 */
.L_x_38047:
        /* <DEDUP_REMOVED lines=16> */
.L_x_38053:
[----:B------:R-:W-:Y:S05]  /*18b0*/  BSYNC B3 ;  /* 0x0000000000037941 */ /* 0x000fea0003800000 */
.L_x_38052:
        /* <DEDUP_REMOVED lines=42> */
.L_x_38051:
[----:B------:R-:W-:Y:S05]  /*1b60*/  BSYNC B2 ;  /* 0x0000000000027941 */ /* 0x000fea0003800000 */
.L_x_38050:
[----:B------:R-:W0:Y:S01]  /*1b70*/  LDC R156, c[0x0][0x294] ;  /* 0x0000a500ff9c7b82 */ /* 0x000e220000000800 */
[----:B------:R-:W-:Y:S01]  /*1b80*/  I2FP.F32.U32 R10, R10 ;  /* 0x0000000a000a7245 */ /* 0x000fe20000201000 */
[----:B------:R-:W-:Y:S01]  /*1b90*/  IMAD.MOV.U32 R139, RZ, RZ, 0x2f800000 ;  /* 0x2f800000ff8b7424 */ /* 0x000fe200078e00ff */
[----:B------:R-:W-:Y:S01]  /*1ba0*/  LOP3.LUT R19, R19, 0xfffffffb, RZ, 0xc0, !PT ;  /* 0xfffffffb13137812 */ /* 0x000fe200078ec0ff */
[----:B-----5:R-:W-:Y:S01]  /*1bb0*/  @P0 HADD2.F32 R13, -RZ, R52.H0_H0 ;  /* 0x20000034ff0d0230 */ /* 0x020fe20000004100 */
[----:B------:R-:W-:Y:S01]  /*1bc0*/  BSSY B2, `(.L_x_38054) ;  /* 0x0000016000027945 */ /* 0x000fe20003800000 */
[----:B------:R-:W-:Y:S01]  /*1bd0*/  FFMA.FTZ R10, R10, R139, 1.1641532182693481445e-10 ;  /* 0x2f0000000a0a7423 */ /* 0x000fe2000001008b */
[----:B------:R-:W-:Y:S01]  /*1be0*/  IADD3 R25, R24, 0x1, RZ ;  /* 0x0000000118197810 */ /* 0x000fe20007ffe0ff */
[----:B------:R-:W1:Y:S03]  /*1bf0*/  LDC R128, c[0x0][0x298] ;  /* 0x0000a600ff807b82 */ /* 0x000e660000000800 */
[----:B0-----:R-:W-:Y:S01]  /*1c00*/  FSETP.GTU.FTZ.AND P1, PT, R10, R156, PT ;  /* 0x0000009c0a00720b */ /* 0x001fe20003f3c000 */
[----:B------:R-:W-:-:S05]  /*1c10*/  HADD2.F32 R10, -RZ, R92.H0_H0 ;  /* 0x2000005cff0a7230 */ /* 0x000fca0000004100 */
[----:B------:R-:W-:-:S04]  /*1c20*/  FMUL.FTZ R10, R10, R138 ;  /* 0x0000008a0a0a7220 */ /* 0x000fc80000410000 */
[----:B-1----:R-:W-:-:S03]  /*1c30*/  FMUL.FTZ R10, R10, R128 ;  /* 0x000000800a0a7220 */ /* 0x002fc60000410000 */
        /* <DEDUP_REMOVED lines=13> */
.L_x_38055:
[----:B------:R-:W-:-:S07]  /*1d10*/  MOV R13, R16 ;  /* 0x00000010000d7202 */ /* 0x000fce0000000f00 */
.L_x_38056:
[----:B------:R-:W-:Y:S05]  /*1d20*/  BSYNC B2 ;  /* 0x0000000000027941 */ /* 0x000fea0003800000 */
.L_x_38054:
        /* <DEDUP_REMOVED lines=16> */
.L_x_38060:
[----:B------:R-:W-:Y:S05]  /*1e30*/  BSYNC B3 ;  /* 0x0000000000037941 */ /* 0x000fea0003800000 */
.L_x_38059:
        /* <DEDUP_REMOVED lines=42> */
.L_x_38058:
[----:B------:R-:W-:Y:S05]  /*20e0*/  BSYNC B2 ;  /* 0x0000000000027941 */ /* 0x000fea0003800000 */
.L_x_38057:
[----:B------:R-:W-:Y:S01]  /*20f0*/  I2FP.F32.U32 R13, R13 ;  /* 0x0000000d000d7245 */ /* 0x000fe20000201000 */
[----:B------:R-:W-:Y:S01]  /*2100*/  BSSY B2, `(.L_x_38061) ;  /* 0x0000017000027945 */ /* 0x000fe20003800000 */
[----:B------:R-:W-:Y:S01]  /*2110*/  LOP3.LUT R19, R19, 0xfffffffd, RZ, 0xc0, !PT ;  /* 0xfffffffd13137812 */ /* 0x000fe200078ec0ff */
[----:B------:R-:W-:Y:S02]  /*2120*/  VIADD R44, R25, 0x1 ;  /* 0x00000001192c7836 */ /* 0x000fe40000000000 */
[----:B------:R-:W-:-:S05]  /*2130*/  FFMA.FTZ R13, R13, R139, 1.1641532182693481445e-10 ;  /* 0x2f0000000d0d7423 */ /* 0x000fca000001008b */
[----:B------:R-:W-:Y:S01]  /*2140*/  FSETP.GTU.FTZ.AND P1, PT, R13, R156, PT ;  /* 0x0000009c0d00720b */ /* 0x000fe20003f3c000 */
[----:B------:R-:W-:-:S05]  /*2150*/  HADD2.F32 R13, -RZ, R92.H1_H1 ;  /* 0x3000005cff0d7230 */ /* 0x000fca0000004100 */
[----:B------:R-:W-:-:S04]  /*2160*/  FMUL.FTZ R13, R13, R138 ;  /* 0x0000008a0d0d7220 */ /* 0x000fc80000410000 */
[----:B------:R-:W-:-:S03]  /*2170*/  FMUL.FTZ R13, R13, R128 ;  /* 0x000000800d0d7220 */ /* 0x000fc60000410000 */
[----:B------:R-:W-:Y:S02]  /*2180*/  @P1 LOP3.LUT R19, R19, 0x2, RZ, 0xfc, !PT ;  /* 0x0000000213131812 */ /* 0x000fe400078efcff */
[----:B------:R-:W-:Y:S01]  /*2190*/  FSEL R24, R13, RZ, !P1 ;  /* 0x000000ff0d187208 */ /* 0x000fe20004800000 */
[----:B------:R-:W-:Y:S01]  /*21a0*/  @P0 HADD2.F32 R13, -RZ, R52.H1_H1 ;  /* 0x30000034ff0d0230 */ /* 0x000fe20000004100 */
        /* <DEDUP_REMOVED lines=11> */
.L_x_38062:
[----:B------:R-:W-:-:S07]  /*2260*/  IMAD.MOV.U32 R13, RZ, RZ, R16 ;  /* 0x000000ffff0d7224 */ /* 0x000fce00078e0010 */
.L_x_38063:
[----:B------:R-:W-:Y:S05]  /*2270*/  BSYNC B2 ;  /* 0x0000000000027941 */ /* 0x000fea0003800000 */
.L_x_38061:
        /* <DEDUP_REMOVED lines=16> */
.L_x_38067:
[----:B------:R-:W-:Y:S05]  /*2380*/  BSYNC B3 ;  /* 0x0000000000037941 */ /* 0x000fea0003800000 */
.L_x_38066:
        /* <DEDUP_REMOVED lines=42> */
.L_x_38065:
[----:B------:R-:W-:Y:S05]  /*2630*/  BSYNC B2 ;  /* 0x0000000000027941 */ /* 0x000fea0003800000 */
.L_x_38064:
        /* <DEDUP_REMOVED lines=21> */
.L_x_38069:
[----:B------:R-:W-:-:S07]  /*2790*/  MOV R13, R16 ;  /* 0x00000010000d7202 */ /* 0x000fce0000000f00 */
.L_x_38070:
[----:B------:R-:W-:Y:S05]  /*27a0*/  BSYNC B2 ;  /* 0x0000000000027941 */ /* 0x000fea0003800000 */
.L_x_38068:
        /* <DEDUP_REMOVED lines=16> */
.L_x_38074:
[----:B------:R-:W-:Y:S05]  /*28b0*/  BSYNC B3 ;  /* 0x0000000000037941 */ /* 0x000fea0003800000 */
.L_x_38073:
        /* <DEDUP_REMOVED lines=42> */
.L_x_38072:
[----:B------:R-:W-:Y:S05]  /*2b60*/  BSYNC B2 ;  /* 0x0000000000027941 */ /* 0x000fea0003800000 */
.L_x_38071:
[----:B------:R-:W-:Y:S01]  /*2b70*/  I2FP.F32.U32 R13, R13 ;  /* 0x0000000d000d7245 */ /* 0x000fe20000201000 */
[----:B------:R-:W-:Y:S01]  /*2b80*/  BSSY B2, `(.L_x_38075) ;  /* 0x0000015000027945 */ /* 0x000fe20003800000 */
[C---:B------:R-:W-:Y:S01]  /*2b90*/  ISETP.NE.AND P3, PT, R45.reuse, 0x1, PT ;  /* 0x000000012d00780c */ /* 0x040fe20003f65270 */
[----:B------:R-:W-:Y:S02]  /*2ba0*/  VIADD R92, R45, 0x1 ;  /* 0x000000012d5c7836 */ /* 0x000fe40000000000 */
[----:B------:R-:W-:-:S05]  /*2bb0*/  FFMA.FTZ R13, R13, R139, 1.1641532182693481445e-10 ;  /* 0x2f0000000d0d7423 */ /* 0x000fca000001008b */
[----:B------:R-:W-:Y:S01]  /*2bc0*/  FSETP.GTU.FTZ.AND P2, PT, R13, R156, PT ;  /* 0x0000009c0d00720b */ /* 0x000fe20003f5c000 */
[----:B------:R-:W-:-:S05]  /*2bd0*/  HADD2.F32 R13, -RZ, R93.H1_H1 ;  /* 0x3000005dff0d7230 */ /* 0x000fca0000004100 */
[----:B------:R-:W-:-:S04]  /*2be0*/  FMUL.FTZ R13, R13, R138 ;  /* 0x0000008a0d0d7220 */ /* 0x000fc80000410000 */
[----:B------:R-:W-:-:S05]  /*2bf0*/  FMUL.FTZ R13, R13, R128 ;  /* 0x000000800d0d7220 */ /* 0x000fca0000410000 */
[----:B------:R-:W-:Y:S01]  /*2c00*/  FSEL R44, R13, RZ, !P2 ;  /* 0x000000ff0d2c7208 */ /* 0x000fe20005000000 */
[----:B------:R-:W-:-:S05]  /*2c10*/  @P0 HADD2.F32 R13, -RZ, R53.H1_H1 ;  /* 0x30000035ff0d0230 */ /* 0x000fca0000004100 */
        /* <DEDUP_REMOVED lines=10> */
.L_x_38076:
[----:B------:R-:W-:-:S07]  /*2cc0*/  IMAD.MOV.U32 R13, RZ, RZ, R16 ;  /* 0x000000ffff0d7224 */ /* 0x000fce00078e0010 */
.L_x_38077:
[----:B------:R-:W-:Y:S05]  /*2cd0*/  BSYNC B2 ;  /* 0x0000000000027941 */ /* 0x000fea0003800000 */
.L_x_38075:
        /* <DEDUP_REMOVED lines=16> */
.L_x_38081:
[----:B------:R-:W-:Y:S05]  /*2de0*/  BSYNC B3 ;  /* 0x0000000000037941 */ /* 0x000fea0003800000 */
.L_x_38080:
        /* <DEDUP_REMOVED lines=42> */
.L_x_38079:
[----:B------:R-:W-:Y:S05]  /*3090*/  BSYNC B2 ;  /* 0x0000000000027941 */ /* 0x000fea0003800000 */
.L_x_38078:
        /* <DEDUP_REMOVED lines=21> */
.L_x_38083:
[----:B------:R-:W-:-:S07]  /*31f0*/  MOV R13, R16 ;  /* 0x00000010000d7202 */ /* 0x000fce0000000f00 */
.L_x_38084:
[----:B------:R-:W-:Y:S05]  /*3200*/  BSYNC B2 ;  /* 0x0000000000027941 */ /* 0x000fea0003800000 */
.L_x_38082:
        /* <DEDUP_REMOVED lines=16> */
.L_x_38088:
[----:B------:R-:W-:Y:S05]  /*3310*/  BSYNC B3 ;  /* 0x0000000000037941 */ /* 0x000fea0003800000 */
.L_x_38087:
        /* <DEDUP_REMOVED lines=42> */
.L_x_38086:
[----:B------:R-:W-:Y:S05]  /*35c0*/  BSYNC B2 ;  /* 0x0000000000027941 */ /* 0x000fea0003800000 */
.L_x_38085:
        /* <DEDUP_REMOVED lines=21> */
.L_x_38090:
[----:B------:R-:W-:-:S07]  /*3720*/  IMAD.MOV.U32 R13, RZ, RZ, R16 ;  /* 0x000000ffff0d7224 */ /* 0x000fce00078e0010 */
.L_x_38091:
[----:B------:R-:W-:Y:S05]  /*3730*/  BSYNC B2 ;  /* 0x0000000000027941 */ /* 0x000fea0003800000 */
.L_x_38089:
        /* <DEDUP_REMOVED lines=16> */
.L_x_38095:
[----:B------:R-:W-:Y:S05]  /*3840*/  BSYNC B3 ;  /* 0x0000000000037941 */ /* 0x000fea0003800000 */
.L_x_38094:
        /* <DEDUP_REMOVED lines=42> */
.L_x_38093:
[----:B------:R-:W-:Y:S05]  /*3af0*/  BSYNC B2 ;  /* 0x0000000000027941 */ /* 0x000fea0003800000 */
.L_x_38092:
        /* <DEDUP_REMOVED lines=21> */
.L_x_38097:
[----:B------:R-:W-:-:S07]  /*3c50*/  MOV R94, R16 ;  /* 0x00000010005e7202 */ /* 0x000fce0000000f00 */
.L_x_38098:
[----:B------:R-:W-:Y:S05]  /*3c60*/  BSYNC B2 ;  /* 0x0000000000027941 */ /* 0x000fea0003800000 */
.L_x_38096:
        /* <DEDUP_REMOVED lines=19> */
.L_x_38102:
[----:B------:R-:W-:Y:S05]  /*3da0*/  BSYNC B3 ;  /* 0x0000000000037941 */ /* 0x000fea0003800000 */
.L_x_38101:
        /* <DEDUP_REMOVED lines=42> */
.L_x_38100:
[----:B------:R-:W-:Y:S05]  /*4050*/  BSYNC B2 ;  /* 0x0000000000027941 */ /* 0x000fea0003800000 */
.L_x_38099:
        /* <DEDUP_REMOVED lines=38> */
.L_x_38046:
[----:B------:R-:W-:Y:S05]  /*42c0*/  BSYNC B1 ;  /* 0x0000000000017941 */ /* 0x000fea0003800000 */
.L_x_38045:
        /* <DEDUP_REMOVED lines=23> */
.L_x_38106:
[----:B------:R-:W-:-:S07]  /*4440*/  MOV R9, R16 ;  /* 0x0000001000097202 */ /* 0x000fce0000000f00 */
.L_x_38107:
[----:B------:R-:W-:Y:S05]  /*4450*/  BSYNC B2 ;  /* 0x0000000000027941 */ /* 0x000fea0003800000 */
.L_x_38105:
        /* <DEDUP_REMOVED lines=16> */
.L_x_38111:
[----:B------:R-:W-:Y:S05]  /*4560*/  BSYNC B3 ;  /* 0x0000000000037941 */ /* 0x000fea0003800000 */
.L_x_38110:
        /* <DEDUP_REMOVED lines=42> */
.L_x_38109:
[----:B------:R-:W-:Y:S05]  /*4810*/  BSYNC B2 ;  /* 0x0000000000027941 */ /* 0x000fea0003800000 */
.L_x_38108:
        /* <DEDUP_REMOVED lines=26> */
.L_x_38113:
[----:B------:R-:W-:-:S07]  /*49c0*/  MOV R13, R16 ;  /* 0x00000010000d7202 */ /* 0x000fce0000000f00 */
.L_x_38114:
[----:B------:R-:W-:Y:S05]  /*49d0*/  BSYNC B2 ;  /* 0x0000000000027941 */ /* 0x000fea0003800000 */
.L_x_38112:
        /* <DEDUP_REMOVED lines=16> */
.L_x_38118:
[----:B------:R-:W-:Y:S05]  /*4ae0*/  BSYNC B3 ;  /* 0x0000000000037941 */ /* 0x000fea0003800000 */
.L_x_38117:
        /* <DEDUP_REMOVED lines=42> */
.L_x_38116:
[----:B------:R-:W-:Y:S05]  /*4d90*/  BSYNC B2 ;  /* 0x0000000000027941 */ /* 0x000fea0003800000 */
.L_x_38115:
        /* <DEDUP_REMOVED lines=23> */
.L_x_38120:
[----:B------:R-:W-:-:S07]  /*4f10*/  IMAD.MOV.U32 R13, RZ, RZ, R16 ;  /* 0x000000ffff0d7224 */ /* 0x000fce00078e0010 */
.L_x_38121:
[----:B------:R-:W-:Y:S05]  /*4f20*/  BSYNC B2 ;  /* 0x0000000000027941 */ /* 0x000fea0003800000 */
.L_x_38119:
        /* <DEDUP_REMOVED lines=16> */
.L_x_38125:
[----:B------:R-:W-:Y:S05]  /*5030*/  BSYNC B3 ;  /* 0x0000000000037941 */ /* 0x000fea0003800000 */
.L_x_38124:
        /* <DEDUP_REMOVED lines=42> */
.L_x_38123:
[----:B------:R-:W-:Y:S05]  /*52e0*/  BSYNC B2 ;  /* 0x0000000000027941 */ /* 0x000fea0003800000 */
.L_x_38122:
        /* <DEDUP_REMOVED lines=21> */
.L_x_38127:
[----:B------:R-:W-:-:S07]  /*5440*/  MOV R13, R16 ;  /* 0x00000010000d7202 */ /* 0x000fce0000000f00 */
.L_x_38128:
[----:B------:R-:W-:Y:S05]  /*5450*/  BSYNC B2 ;  /* 0x0000000000027941 */ /* 0x000fea0003800000 */
.L_x_38126:
        /* <DEDUP_REMOVED lines=16> */
.L_x_38132:
[----:B------:R-:W-:Y:S05]  /*5560*/  BSYNC B3 ;  /* 0x0000000000037941 */ /* 0x000fea0003800000 */
.L_x_38131:
        /* <DEDUP_REMOVED lines=42> */
.L_x_38130:
[----:B------:R-:W-:Y:S05]  /*5810*/  BSYNC B2 ;  /* 0x0000000000027941 */ /* 0x000fea0003800000 */
.L_x_38129:
        /* <DEDUP_REMOVED lines=21> */
.L_x_38134:
[----:B------:R-:W-:-:S07]  /*5970*/  IMAD.MOV.U32 R13, RZ, RZ, R16 ;  /* 0x000000ffff0d7224 */ /* 0x000fce00078e0010 */
.L_x_38135:
[----:B------:R-:W-:Y:S05]  /*5980*/  BSYNC B2 ;  /* 0x0000000000027941 */ /* 0x000fea0003800000 */
.L_x_38133:
        /* <DEDUP_REMOVED lines=16> */
.L_x_38139:
[----:B------:R-:W-:Y:S05]  /*5a90*/  BSYNC B3 ;  /* 0x0000000000037941 */ /* 0x000fea0003800000 */
.L_x_38138:
        /* <DEDUP_REMOVED lines=42> */
.L_x_38137:
[----:B------:R-:W-:Y:S05]  /*5d40*/  BSYNC B2 ;  /* 0x0000000000027941 */ /* 0x000fea0003800000 */
.L_x_38136:
        /* <DEDUP_REMOVED lines=21> */
.L_x_38141:
[----:B------:R-:W-:-:S07]  /*5ea0*/  MOV R13, R16 ;  /* 0x00000010000d7202 */ /* 0x000fce0000000f00 */
.L_x_38142:
[----:B------:R-:W-:Y:S05]  /*5eb0*/  BSYNC B2 ;  /* 0x0000000000027941 */ /* 0x000fea0003800000 */
.L_x_38140:
        /* <DEDUP_REMOVED lines=16> */
.L_x_38146:
[----:B------:R-:W-:Y:S05]  /*5fc0*/  BSYNC B3 ;  /* 0x0000000000037941 */ /* 0x000fea0003800000 */
.L_x_38145:
        /* <DEDUP_REMOVED lines=42> */
.L_x_38144:
[----:B------:R-:W-:Y:S05]  /*6270*/  BSYNC B2 ;  /* 0x0000000000027941 */ /* 0x000fea0003800000 */
.L_x_38143:
        /* <DEDUP_REMOVED lines=21> */
.L_x_38148:
[----:B------:R-:W-:-:S07]  /*63d0*/  IMAD.MOV.U32 R13, RZ, RZ, R16 ;  /* 0x000000ffff0d7224 */ /* 0x000fce00078e0010 */
.L_x_38149:
[----:B------:R-:W-:Y:S05]  /*63e0*/  BSYNC B2 ;  /* 0x0000000000027941 */ /* 0x000fea0003800000 */
.L_x_38147:
        /* <DEDUP_REMOVED lines=16> */
.L_x_38153:
[----:B------:R-:W-:Y:S05]  /*64f0*/  BSYNC B3 ;  /* 0x0000000000037941 */ /* 0x000fea0003800000 */
.L_x_38152:
        /* <DEDUP_REMOVED lines=42> */
.L_x_38151:
[----:B------:R-:W-:Y:S05]  /*67a0*/  BSYNC B2 ;  /* 0x0000000000027941 */ /* 0x000fea0003800000 */
.L_x_38150:
        /* <DEDUP_REMOVED lines=21> */
.L_x_38155:
[----:B------:R-:W-:-:S07]  /*6900*/  MOV R94, R16 ;  /* 0x00000010005e7202 */ /* 0x000fce0000000f00 */
.L_x_38156:
[----:B------:R-:W-:Y:S05]  /*6910*/  BSYNC B2 ;  /* 0x0000000000027941 */ /* 0x000fea0003800000 */
.L_x_38154:
        /* <DEDUP_REMOVED lines=19> */
.L_x_38160:
[----:B------:R-:W-:Y:S05]  /*6a50*/  BSYNC B3 ;  /* 0x0000000000037941 */ /* 0x000fea0003800000 */
.L_x_38159:
        /* <DEDUP_REMOVED lines=42> */
.L_x_38158:
[----:B------:R-:W-:Y:S05]  /*6d00*/  BSYNC B2 ;  /* 0x0000000000027941 */ /* 0x000fea0003800000 */
.L_x_38157:
        /* <DEDUP_REMOVED lines=38> */
.L_x_38104:
[----:B------:R-:W-:Y:S05]  /*6f70*/  BSYNC B1 ;  /* 0x0000000000017941 */ /* 0x000fea0003800000 */
.L_x_38103:
        /* <DEDUP_REMOVED lines=23> */
.L_x_38164:
[----:B------:R-:W-:-:S07]  /*70f0*/  MOV R8, R16 ;  /* 0x0000001000087202 */ /* 0x000fce0000000f00 */
.L_x_38165:
[----:B------:R-:W-:Y:S05]  /*7100*/  BSYNC B2 ;  /* 0x0000000000027941 */ /* 0x000fea0003800000 */
.L_x_38163:
        /* <DEDUP_REMOVED lines=16> */
.L_x_38169:
[----:B------:R-:W-:Y:S05]  /*7210*/  BSYNC B3 ;  /* 0x0000000000037941 */ /* 0x000fea0003800000 */
.L_x_38168:
        /* <DEDUP_REMOVED lines=42> */
.L_x_38167:
[----:B------:R-:W-:Y:S05]  /*74c0*/  BSYNC B2 ;  /* 0x0000000000027941 */ /* 0x000fea0003800000 */
.L_x_38166:
        /* <DEDUP_REMOVED lines=26> */
.L_x_38171:
[----:B------:R-:W-:-:S07]  /*7670*/  MOV R13, R16 ;  /* 0x00000010000d7202 */ /* 0x000fce0000000f00 */
.L_x_38172:
[----:B------:R-:W-:Y:S05]  /*7680*/  BSYNC B2 ;  /* 0x0000000000027941 */ /* 0x000fea0003800000 */
.L_x_38170:
        /* <DEDUP_REMOVED lines=16> */
.L_x_38176:
[----:B------:R-:W-:Y:S05]  /*7790*/  BSYNC B3 ;  /* 0x0000000000037941 */ /* 0x000fea0003800000 */
.L_x_38175:
        /* <DEDUP_REMOVED lines=42> */
.L_x_38174:
[----:B------:R-:W-:Y:S05]  /*7a40*/  BSYNC B2 ;  /* 0x0000000000027941 */ /* 0x000fea0003800000 */
.L_x_38173:
        /* <DEDUP_REMOVED lines=23> */
.L_x_38178:
[----:B------:R-:W-:-:S07]  /*7bc0*/  IMAD.MOV.U32 R13, RZ, RZ, R16 ;  /* 0x000000ffff0d7224 */ /* 0x000fce00078e0010 */
.L_x_38179:
[----:B------:R-:W-:Y:S05]  /*7bd0*/  BSYNC B2 ;  /* 0x0000000000027941 */ /* 0x000fea0003800000 */
.L_x_38177:
        /* <DEDUP_REMOVED lines=16> */
.L_x_38183:
[----:B------:R-:W-:Y:S05]  /*7ce0*/  BSYNC B3 ;  /* 0x0000000000037941 */ /* 0x000fea0003800000 */
.L_x_38182:
        /* <DEDUP_REMOVED lines=42> */
.L_x_38181:
[----:B------:R-:W-:Y:S05]  /*7f90*/  BSYNC B2 ;  /* 0x0000000000027941 */ /* 0x000fea0003800000 */
.L_x_38180:
        /* <DEDUP_REMOVED lines=21> */
.L_x_38185:
[----:B------:R-:W-:-:S07]  /*80f0*/  MOV R13, R16 ;  /* 0x00000010000d7202 */ /* 0x000fce0000000f00 */
.L_x_38186:
[----:B------:R-:W-:Y:S05]  /*8100*/  BSYNC B2 ;  /* 0x0000000000027941 */ /* 0x000fea0003800000 */
.L_x_38184:
        /* <DEDUP_REMOVED lines=16> */
.L_x_38190:
[----:B------:R-:W-:Y:S05]  /*8210*/  BSYNC B3 ;  /* 0x0000000000037941 */ /* 0x000fea0003800000 */
.L_x_38189:
        /* <DEDUP_REMOVED lines=42> */
.L_x_38188:
[----:B------:R-:W-:Y:S05]  /*84c0*/  BSYNC B2 ;  /* 0x0000000000027941 */ /* 0x000fea0003800000 */
.L_x_38187:
        /* <DEDUP_REMOVED lines=21> */
.L_x_38192:
[----:B------:R-:W-:-:S07]  /*8620*/  IMAD.MOV.U32 R13, RZ, RZ, R16 ;  /* 0x000000ffff0d7224 */ /* 0x000fce00078e0010 */
.L_x_38193:
[----:B------:R-:W-:Y:S05]  /*8630*/  BSYNC B2 ;  /* 0x0000000000027941 */ /* 0x000fea0003800000 */
.L_x_38191:
        /* <DEDUP_REMOVED lines=16> */
.L_x_38197:
[----:B------:R-:W-:Y:S05]  /*8740*/  BSYNC B3 ;  /* 0x0000000000037941 */ /* 0x000fea0003800000 */
.L_x_38196:
        /* <DEDUP_REMOVED lines=42> */
.L_x_38195:
[----:B------:R-:W-:Y:S05]  /*89f0*/  BSYNC B2 ;  /* 0x0000000000027941 */ /* 0x000fea0003800000 */
.L_x_38194:
        /* <DEDUP_REMOVED lines=21> */
.L_x_38199:
[----:B------:R-:W-:-:S07]  /*8b50*/  MOV R13, R16 ;  /* 0x00000010000d7202 */ /* 0x000fce0000000f00 */
.L_x_38200:
[----:B------:R-:W-:Y:S05]  /*8b60*/  BSYNC B2 ;  /* 0x0000000000027941 */ /* 0x000fea0003800000 */
.L_x_38198:
        /* <DEDUP_REMOVED lines=16> */
.L_x_38204:
[----:B------:R-:W-:Y:S05]  /*8c70*/  BSYNC B3 ;  /* 0x0000000000037941 */ /* 0x000fea0003800000 */
.L_x_38203:
        /* <DEDUP_REMOVED lines=42> */
.L_x_38202:
[----:B------:R-:W-:Y:S05]  /*8f20*/  BSYNC B2 ;  /* 0x0000000000027941 */ /* 0x000fea0003800000 */
.L_x_38201:
        /* <DEDUP_REMOVED lines=21> */
.L_x_38206:
[----:B------:R-:W-:-:S07]  /*9080*/  IMAD.MOV.U32 R13, RZ, RZ, R16 ;  /* 0x000000ffff0d7224 */ /* 0x000fce00078e0010 */
.L_x_38207:
[----:B------:R-:W-:Y:S05]  /*9090*/  BSYNC B2 ;  /* 0x0000000000027941 */ /* 0x000fea0003800000 */
.L_x_38205:
        /* <DEDUP_REMOVED lines=16> */
.L_x_38211:
[----:B------:R-:W-:Y:S05]  /*91a0*/  BSYNC B3 ;  /* 0x0000000000037941 */ /* 0x000fea0003800000 */
.L_x_38210:
        /* <DEDUP_REMOVED lines=42> */
.L_x_38209:
[----:B------:R-:W-:Y:S05]  /*9450*/  BSYNC B2 ;  /* 0x0000000000027941 */ /* 0x000fea0003800000 */
.L_x_38208:
        /* <DEDUP_REMOVED lines=21> */
.L_x_38213:
[----:B------:R-:W-:-:S07]  /*95b0*/  MOV R94, R16 ;  /* 0x00000010005e7202 */ /* 0x000fce0000000f00 */
.L_x_38214:
[----:B------:R-:W-:Y:S05]  /*95c0*/  BSYNC B2 ;  /* 0x0000000000027941 */ /* 0x000fea0003800000 */
.L_x_38212:
        /* <DEDUP_REMOVED lines=19> */
.L_x_38218:
[----:B------:R-:W-:Y:S05]  /*9700*/  BSYNC B3 ;  /* 0x0000000000037941 */ /* 0x000fea0003800000 */
.L_x_38217:
        /* <DEDUP_REMOVED lines=42> */
.L_x_38216:
[----:B------:R-:W-:Y:S05]  /*99b0*/  BSYNC B2 ;  /* 0x0000000000027941 */ /* 0x000fea0003800000 */
.L_x_38215:
        /* <DEDUP_REMOVED lines=38> */
.L_x_38162:
[----:B------:R-:W-:Y:S05]  /*9c20*/  BSYNC B1 ;  /* 0x0000000000017941 */ /* 0x000fea0003800000 */
.L_x_38161:
        /* <DEDUP_REMOVED lines=23> */
.L_x_38222:
[----:B------:R-:W-:-:S07]  /*9da0*/  MOV R7, R16 ;  /* 0x0000001000077202 */ /* 0x000fce0000000f00 */
.L_x_38223:
[----:B------:R-:W-:Y:S05]  /*9db0*/  BSYNC B2 ;  /* 0x0000000000027941 */ /* 0x000fea0003800000 */
.L_x_38221:
        /* <DEDUP_REMOVED lines=16> */
.L_x_38227:
[----:B------:R-:W-:Y:S05]  /*9ec0*/  BSYNC B3 ;  /* 0x0000000000037941 */ /* 0x000fea0003800000 */
.L_x_38226:
        /* <DEDUP_REMOVED lines=42> */
.L_x_38225:
[----:B------:R-:W-:Y:S05]  /*a170*/  BSYNC B2 ;  /* 0x0000000000027941 */ /* 0x000fea0003800000 */
.L_x_38224:
        /* <DEDUP_REMOVED lines=26> */
.L_x_38229:
[----:B------:R-:W-:-:S07]  /*a320*/  MOV R13, R16 ;  /* 0x00000010000d7202 */ /* 0x000fce0000000f00 */
.L_x_38230:
[----:B------:R-:W-:Y:S05]  /*a330*/  BSYNC B2 ;  /* 0x0000000000027941 */ /* 0x000fea0003800000 */
.L_x_38228:
        /* <DEDUP_REMOVED lines=16> */
.L_x_38234:
[----:B------:R-:W-:Y:S05]  /*a440*/  BSYNC B3 ;  /* 0x0000000000037941 */ /* 0x000fea0003800000 */
.L_x_38233:
        /* <DEDUP_REMOVED lines=42> */
.L_x_38232:
[----:B------:R-:W-:Y:S05]  /*a6f0*/  BSYNC B2 ;  /* 0x0000000000027941 */ /* 0x000fea0003800000 */
.L_x_38231:
        /* <DEDUP_REMOVED lines=23> */
.L_x_38236:
[----:B------:R-:W-:-:S07]  /*a870*/  IMAD.MOV.U32 R13, RZ, RZ, R16 ;  /* 0x000000ffff0d7224 */ /* 0x000fce00078e0010 */
.L_x_38237:
[----:B------:R-:W-:Y:S05]  /*a880*/  BSYNC B2 ;  /* 0x0000000000027941 */ /* 0x000fea0003800000 */
.L_x_38235:
        /* <DEDUP_REMOVED lines=16> */
.L_x_38241:
[----:B------:R-:W-:Y:S05]  /*a990*/  BSYNC B3 ;  /* 0x0000000000037941 */ /* 0x000fea0003800000 */
.L_x_38240:
        /* <DEDUP_REMOVED lines=42> */
.L_x_38239:
[----:B------:R-:W-:Y:S05]  /*ac40*/  BSYNC B2 ;  /* 0x0000000000027941 */ /* 0x000fea0003800000 */
.L_x_38238:
        /* <DEDUP_REMOVED lines=21> */
.L_x_38243:
[----:B------:R-:W-:-:S07]  /*ada0*/  MOV R13, R16 ;  /* 0x00000010000d7202 */ /* 0x000fce0000000f00 */
.L_x_38244:
[----:B------:R-:W-:Y:S05]  /*adb0*/  BSYNC B2 ;  /* 0x0000000000027941 */ /* 0x000fea0003800000 */
.L_x_38242:
        /* <DEDUP_REMOVED lines=16> */
.L_x_38248:
[----:B------:R-:W-:Y:S05]  /*aec0*/  BSYNC B3 ;  /* 0x0000000000037941 */ /* 0x000fea0003800000 */
.L_x_38247:
        /* <DEDUP_REMOVED lines=42> */
.L_x_38246:
[----:B------:R-:W-:Y:S05]  /*b170*/  BSYNC B2 ;  /* 0x0000000000027941 */ /* 0x000fea0003800000 */
.L_x_38245:
        /* <DEDUP_REMOVED lines=21> */
.L_x_38250:
[----:B------:R-:W-:-:S07]  /*b2d0*/  IMAD.MOV.U32 R13, RZ, RZ, R16 ;  /* 0x000000ffff0d7224 */ /* 0x000fce00078e0010 */
.L_x_38251:
[----:B------:R-:W-:Y:S05]  /*b2e0*/  BSYNC B2 ;  /* 0x0000000000027941 */ /* 0x000fea0003800000 */
.L_x_38249:
        /* <DEDUP_REMOVED lines=16> */
.L_x_38255:
[----:B------:R-:W-:Y:S05]  /*b3f0*/  BSYNC B3 ;  /* 0x0000000000037941 */ /* 0x000fea0003800000 */
.L_x_38254:
        /* <DEDUP_REMOVED lines=42> */
.L_x_38253:
[----:B------:R-:W-:Y:S05]  /*b6a0*/  BSYNC B2 ;  /* 0x0000000000027941 */ /* 0x000fea0003800000 */
.L_x_38252:
        /* <DEDUP_REMOVED lines=21> */
.L_x_38257:
[----:B------:R-:W-:-:S07]  /*b800*/  MOV R13, R16 ;  /* 0x00000010000d7202 */ /* 0x000fce0000000f00 */
.L_x_38258:
[----:B------:R-:W-:Y:S05]  /*b810*/  BSYNC B2 ;  /* 0x0000000000027941 */ /* 0x000fea0003800000 */
.L_x_38256:
        /* <DEDUP_REMOVED lines=16> */
.L_x_38262:
[----:B------:R-:W-:Y:S05]  /*b920*/  BSYNC B3 ;  /* 0x0000000000037941 */ /* 0x000fea0003800000 */
.L_x_38261:
        /* <DEDUP_REMOVED lines=42> */
.L_x_38260:
[----:B------:R-:W-:Y:S05]  /*bbd0*/  BSYNC B2 ;  /* 0x0000000000027941 */ /* 0x000fea0003800000 */
.L_x_38259:
        /* <DEDUP_REMOVED lines=21> */
.L_x_38264:
[----:B------:R-:W-:-:S07]  /*bd30*/  IMAD.MOV.U32 R13, RZ, RZ, R16 ;  /* 0x000000ffff0d7224 */ /* 0x000fce00078e0010 */
.L_x_38265:
[----:B------:R-:W-:Y:S05]  /*bd40*/  BSYNC B2 ;  /* 0x0000000000027941 */ /* 0x000fea0003800000 */
.L_x_38263:
        /* <DEDUP_REMOVED lines=16> */
.L_x_38269:
[----:B------:R-:W-:Y:S05]  /*be50*/  BSYNC B3 ;  /* 0x0000000000037941 */ /* 0x000fea0003800000 */
.L_x_38268:
        /* <DEDUP_REMOVED lines=42> */
.L_x_38267:
[----:B------:R-:W-:Y:S05]  /*c100*/  BSYNC B2 ;  /* 0x0000000000027941 */ /* 0x000fea0003800000 */
.L_x_38266:
        /* <DEDUP_REMOVED lines=21> */
.L_x_38271:
[----:B------:R-:W-:-:S07]  /*c260*/  MOV R94, R16 ;  /* 0x00000010005e7202 */ /* 0x000fce0000000f00 */
.L_x_38272:
[----:B------:R-:W-:Y:S05]  /*c270*/  BSYNC B2 ;  /* 0x0000000000027941 */ /* 0x000fea0003800000 */
.L_x_38270:
        /* <DEDUP_REMOVED lines=19> */
.L_x_38276:
[----:B------:R-:W-:Y:S05]  /*c3b0*/  BSYNC B3 ;  /* 0x0000000000037941 */ /* 0x000fea0003800000 */
.L_x_38275:
        /* <DEDUP_REMOVED lines=42> */
.L_x_38274:
[----:B------:R-:W-:Y:S05]  /*c660*/  BSYNC B2 ;  /* 0x0000000000027941 */ /* 0x000fea0003800000 */
.L_x_38273:
        /* <DEDUP_REMOVED lines=38> */
.L_x_38220:
[----:B------:R-:W-:Y:S05]  /*c8d0*/  BSYNC B1 ;  /* 0x0000000000017941 */ /* 0x000fea0003800000 */
.L_x_38219:
        /* <DEDUP_REMOVED lines=23> */
.L_x_38280:
[----:B------:R-:W-:-:S07]  /*ca50*/  MOV R6, R16 ;  /* 0x0000001000067202 */ /* 0x000fce0000000f00 */
.L_x_38281:
[----:B------:R-:W-:Y:S05]  /*ca60*/  BSYNC B2 ;  /* 0x0000000000027941 */ /* 0x000fea0003800000 */
.L_x_38279:
        /* <DEDUP_REMOVED lines=16> */
.L_x_38285:
[----:B------:R-:W-:Y:S05]  /*cb70*/  BSYNC B3 ;  /* 0x0000000000037941 */ /* 0x000fea0003800000 */
.L_x_38284:
        /* <DEDUP_REMOVED lines=42> */
.L_x_38283:
[----:B------:R-:W-:Y:S05]  /*ce20*/  BSYNC B2 ;  /* 0x0000000000027941 */ /* 0x000fea0003800000 */
.L_x_38282:
        /* <DEDUP_REMOVED lines=26> */
.L_x_38287:
[----:B------:R-:W-:-:S07]  /*cfd0*/  MOV R13, R16 ;  /* 0x00000010000d7202 */ /* 0x000fce0000000f00 */
.L_x_38288:
[----:B------:R-:W-:Y:S05]  /*cfe0*/  BSYNC B2 ;  /* 0x0000000000027941 */ /* 0x000fea0003800000 */
.L_x_38286:
        /* <DEDUP_REMOVED lines=16> */
.L_x_38292:
[----:B------:R-:W-:Y:S05]  /*d0f0*/  BSYNC B3 ;  /* 0x0000000000037941 */ /* 0x000fea0003800000 */
.L_x_38291:
        /* <DEDUP_REMOVED lines=42> */
.L_x_38290:
[----:B------:R-:W-:Y:S05]  /*d3a0*/  BSYNC B2 ;  /* 0x0000000000027941 */ /* 0x000fea0003800000 */
.L_x_38289:
[----:B------:R-:W-:Y:S01]  /*d3b0*/  I2FP.F32.U32 R13, R13 ;  /* 0x0000000d000d7245 */ /* 0x000fe20000201000 */
[----:B------:R-:W-:Y:S01]  /*d3c0*/  BSSY B2, `(.L_x_38293) ;  /* 0x0000017000027945 */ /* 0x000fe20003800000 */
[----:B------:R-:W-:-:S03]  /*d3d0*/  LOP3.LUT R19, R19, 0xfffffffd, RZ, 0xc0, !PT ;  /* 0xfffffffd13137812 */ /* 0x000fc600078ec0ff */
[----:B------:R-:W-:-:S05]  /*d3e0*/  FFMA.FTZ R13, R13, R156, 1.1641532182693481445e-10 ;  /* 0x2f0000000d0d7423 */ /* 0x000fca000001009c */
[----:B------:R-:W-:Y:S01]  /*d3f0*/  FSETP.GTU.FTZ.AND P1, PT, R13, R157, PT ;  /* 0x0000009d0d00720b */ /* 0x000fe20003f3c000 */
[----:B------:R-:W-:Y:S02]  /*d400*/  HADD2.F32 R13, -RZ, R92.H1_H1 ;  /* 0x3000005cff0d7230 */ /* 0x000fe40000004100 */
[----:B------:R-:W-:-:S03]  /*d410*/  VIADD R92, R33, 0x1 ;  /* 0x00000001215c7836 */ /* 0x000fc60000000000 */
        /* <DEDUP_REMOVED lines=16> */
.L_x_38294:
[----:B------:R-:W-:-:S07]  /*d520*/  IMAD.MOV.U32 R13, RZ, RZ, R16 ;  /* 0x000000ffff0d7224 */ /* 0x000fce00078e0010 */
.L_x_38295:
[----:B------:R-:W-:Y:S05]  /*d530*/  BSYNC B2 ;  /* 0x0000000000027941 */ /* 0x000fea0003800000 */
.L_x_38293:
        /* <DEDUP_REMOVED lines=16> */
.L_x_38299:
[----:B------:R-:W-:Y:S05]  /*d640*/  BSYNC B3 ;  /* 0x0000000000037941 */ /* 0x000fea0003800000 */
.L_x_38298:
        /* <DEDUP_REMOVED lines=42> */
.L_x_38297:
[----:B------:R-:W-:Y:S05]  /*d8f0*/  BSYNC B2 ;  /* 0x0000000000027941 */ /* 0x000fea0003800000 */
.L_x_38296:
        /* <DEDUP_REMOVED lines=21> */
.L_x_38301:
[----:B------:R-:W-:-:S07]  /*da50*/  MOV R13, R16 ;  /* 0x00000010000d7202 */ /* 0x000fce0000000f00 */
.L_x_38302:
[----:B------:R-:W-:Y:S05]  /*da60*/  BSYNC B2 ;  /* 0x0000000000027941 */ /* 0x000fea0003800000 */
.L_x_38300:
        /* <DEDUP_REMOVED lines=16> */
.L_x_38306:
[----:B------:R-:W-:Y:S05]  /*db70*/  BSYNC B3 ;  /* 0x0000000000037941 */ /* 0x000fea0003800000 */
.L_x_38305:
        /* <DEDUP_REMOVED lines=42> */
.L_x_38304:
[----:B------:R-:W-:Y:S05]  /*de20*/  BSYNC B2 ;  /* 0x0000000000027941 */ /* 0x000fea0003800000 */
.L_x_38303:
        /* <DEDUP_REMOVED lines=21> */
.L_x_38308:
[----:B------:R-:W-:-:S07]  /*df80*/  IMAD.MOV.U32 R13, RZ, RZ, R16 ;  /* 0x000000ffff0d7224 */ /* 0x000fce00078e0010 */
.L_x_38309:
[----:B------:R-:W-:Y:S05]  /*df90*/  BSYNC B2 ;  /* 0x0000000000027941 */ /* 0x000fea0003800000 */
.L_x_38307:
        /* <DEDUP_REMOVED lines=16> */
.L_x_38313:
[----:B------:R-:W-:Y:S05]  /*e0a0*/  BSYNC B3 ;  /* 0x0000000000037941 */ /* 0x000fea0003800000 */
.L_x_38312:
        /* <DEDUP_REMOVED lines=42> */
.L_x_38311:
[----:B------:R-:W-:Y:S05]  /*e350*/  BSYNC B2 ;  /* 0x0000000000027941 */ /* 0x000fea0003800000 */
.L_x_38310:
        /* <DEDUP_REMOVED lines=21> */
.L_x_38315:
[----:B------:R-:W-:-:S07]  /*e4b0*/  MOV R13, R16 ;  /* 0x00000010000d7202 */ /* 0x000fce0000000f00 */
.L_x_38316:
[----:B------:R-:W-:Y:S05]  /*e4c0*/  BSYNC B2 ;  /* 0x0000000000027941 */ /* 0x000fea0003800000 */
.L_x_38314:
        /* <DEDUP_REMOVED lines=16> */
.L_x_38320:
[----:B------:R-:W-:Y:S05]  /*e5d0*/  BSYNC B3 ;  /* 0x0000000000037941 */ /* 0x000fea0003800000 */
.L_x_38319:
        /* <DEDUP_REMOVED lines=42> */
.L_x_38318:
[----:B------:R-:W-:Y:S05]  /*e880*/  BSYNC B2 ;  /* 0x0000000000027941 */ /* 0x000fea0003800000 */
.L_x_38317:
        /* <DEDUP_REMOVED lines=21> */
.L_x_38322:
[----:B------:R-:W-:-:S07]  /*e9e0*/  IMAD.MOV.U32 R13, RZ, RZ, R16 ;  /* 0x000000ffff0d7224 */ /* 0x000fce00078e0010 */
.L_x_38323:
[----:B------:R-:W-:Y:S05]  /*e9f0*/  BSYNC B2 ;  /* 0x0000000000027941 */ /* 0x000fea0003800000 */
.L_x_38321:
        /* <DEDUP_REMOVED lines=16> */
.L_x_38327:
[----:B------:R-:W-:Y:S05]  /*eb00*/  BSYNC B3 ;  /* 0x0000000000037941 */ /* 0x000fea0003800000 */
.L_x_38326:
        /* <DEDUP_REMOVED lines=42> */
.L_x_38325:
[----:B------:R-:W-:Y:S05]  /*edb0*/  BSYNC B2 ;  /* 0x0000000000027941 */ /* 0x000fea0003800000 */
.L_x_38324:
        /* <DEDUP_REMOVED lines=21> */
.L_x_38329:
[----:B------:R-:W-:-:S07]  /*ef10*/  MOV R94, R16 ;  /* 0x00000010005e7202 */ /* 0x000fce0000000f00 */
.L_x_38330:
[----:B------:R-:W-:Y:S05]  /*ef20*/  BSYNC B2 ;  /* 0x0000000000027941 */ /* 0x000fea0003800000 */
.L_x_38328:
        /* <DEDUP_REMOVED lines=19> */
.L_x_38334:
[----:B------:R-:W-:Y:S05]  /*f060*/  BSYNC B3 ;  /* 0x0000000000037941 */ /* 0x000fea0003800000 */
.L_x_38333:
        /* <DEDUP_REMOVED lines=42> */
.L_x_38332:
[----:B------:R-:W-:Y:S05]  /*f310*/  BSYNC B2 ;  /* 0x0000000000027941 */ /* 0x000fea0003800000 */
.L_x_38331:
        /* <DEDUP_REMOVED lines=38> */
.L_x_38278:
[----:B------:R-:W-:Y:S05]  /*f580*/  BSYNC B1 ;  /* 0x0000000000017941 */ /* 0x000fea0003800000 */
.L_x_38277:
        /* <DEDUP_REMOVED lines=23> */
.L_x_38338:
[----:B------:R-:W-:-:S07]  /*f700*/  MOV R5, R16 ;  /* 0x0000001000057202 */ /* 0x000fce0000000f00 */
.L_x_38339:
[----:B------:R-:W-:Y:S05]  /*f710*/  BSYNC B2 ;  /* 0x0000000000027941 */ /* 0x000fea0003800000 */
.L_x_38337:
        /* <DEDUP_REMOVED lines=16> */
.L_x_38343:
[----:B------:R-:W-:Y:S05]  /*f820*/  BSYNC B3 ;  /* 0x0000000000037941 */ /* 0x000fea0003800000 */
.L_x_38342:
        /* <DEDUP_REMOVED lines=42> */
.L_x_38341:
[----:B------:R-:W-:Y:S05]  /*fad0*/  BSYNC B2 ;  /* 0x0000000000027941 */ /* 0x000fea0003800000 */
.L_x_38340:
        /* <DEDUP_REMOVED lines=26> */
.L_x_38345:
[----:B------:R-:W-:-:S07]  /*fc80*/  MOV R13, R16 ;  /* 0x00000010000d7202 */ /* 0x000fce0000000f00 */
.L_x_38346:
[----:B------:R-:W-:Y:S05]  /*fc90*/  BSYNC B2 ;  /* 0x0000000000027941 */ /* 0x000fea0003800000 */
.L_x_38344:
        /* <DEDUP_REMOVED lines=16> */
.L_x_38350:
[----:B------:R-:W-:Y:S05]  /*fda0*/  BSYNC B3 ;  /* 0x0000000000037941 */ /* 0x000fea0003800000 */
.L_x_38349:
        /* <DEDUP_REMOVED lines=42> */
.L_x_38348:
[----:B------:R-:W-:Y:S05]  /*10050*/  BSYNC B2 ;  /* 0x0000000000027941 */ /* 0x000fea0003800000 */
.L_x_38347:
        /* <DEDUP_REMOVED lines=23> */
.L_x_38352:
[----:B------:R-:W-:-:S07]  /*101d0*/  IMAD.MOV.U32 R13, RZ, RZ, R16 ;  /* 0x000000ffff0d7224 */ /* 0x000fce00078e0010 */
.L_x_38353:
[----:B------:R-:W-:Y:S05]  /*101e0*/  BSYNC B2 ;  /* 0x0000000000027941 */ /* 0x000fea0003800000 */
.L_x_38351:
        /* <DEDUP_REMOVED lines=16> */
.L_x_38357:
[----:B------:R-:W-:Y:S05]  /*102f0*/  BSYNC B3 ;  /* 0x0000000000037941 */ /* 0x000fea0003800000 */
.L_x_38356:
        /* <DEDUP_REMOVED lines=42> */
.L_x_38355:
[----:B------:R-:W-:Y:S05]  /*105a0*/  BSYNC B2 ;  /* 0x0000000000027941 */ /* 0x000fea0003800000 */
.L_x_38354:
        /* <DEDUP_REMOVED lines=21> */
.L_x_38359:
[----:B------:R-:W-:-:S07]  /*10700*/  MOV R13, R16 ;  /* 0x00000010000d7202 */ /* 0x000fce0000000f00 */
.L_x_38360:
[----:B------:R-:W-:Y:S05]  /*10710*/  BSYNC B2 ;  /* 0x0000000000027941 */ /* 0x000fea0003800000 */
.L_x_38358:
        /* <DEDUP_REMOVED lines=16> */
.L_x_38364:
[----:B------:R-:W-:Y:S05]  /*10820*/  BSYNC B3 ;  /* 0x0000000000037941 */ /* 0x000fea0003800000 */
.L_x_38363:
        /* <DEDUP_REMOVED lines=42> */
.L_x_38362:
[----:B------:R-:W-:Y:S05]  /*10ad0*/  BSYNC B2 ;  /* 0x0000000000027941 */ /* 0x000fea0003800000 */
.L_x_38361:
        /* <DEDUP_REMOVED lines=21> */
.L_x_38366:
[----:B------:R-:W-:-:S07]  /*10c30*/  IMAD.MOV.U32 R13, RZ, RZ, R16 ;  /* 0x000000ffff0d7224 */ /* 0x000fce00078e0010 */
.L_x_38367:
[----:B------:R-:W-:Y:S05]  /*10c40*/  BSYNC B2 ;  /* 0x0000000000027941 */ /* 0x000fea0003800000 */
.L_x_38365:
        /* <DEDUP_REMOVED lines=16> */
.L_x_38371:
[----:B------:R-:W-:Y:S05]  /*10d50*/  BSYNC B3 ;  /* 0x0000000000037941 */ /* 0x000fea0003800000 */
.L_x_38370:
        /* <DEDUP_REMOVED lines=42> */
.L_x_38369:
[----:B------:R-:W-:Y:S05]  /*11000*/  BSYNC B2 ;  /* 0x0000000000027941 */ /* 0x000fea0003800000 */
.L_x_38368:
        /* <DEDUP_REMOVED lines=21> */
.L_x_38373:
[----:B------:R-:W-:-:S07]  /*11160*/  MOV R13, R16 ;  /* 0x00000010000d7202 */ /* 0x000fce0000000f00 */
.L_x_38374:
[----:B------:R-:W-:Y:S05]  /*11170*/  BSYNC B2 ;  /* 0x0000000000027941 */ /* 0x000fea0003800000 */
.L_x_38372:
        /* <DEDUP_REMOVED lines=16> */
.L_x_38378:
[----:B------:R-:W-:Y:S05]  /*11280*/  BSYNC B3 ;  /* 0x0000000000037941 */ /* 0x000fea0003800000 */
.L_x_38377:
        /* <DEDUP_REMOVED lines=42> */
.L_x_38376:
[----:B------:R-:W-:Y:S05]  /*11530*/  BSYNC B2 ;  /* 0x0000000000027941 */ /* 0x000fea0003800000 */
.L_x_38375:
        /* <DEDUP_REMOVED lines=21> */
.L_x_38380:
[----:B------:R-:W-:-:S07]  /*11690*/  IMAD.MOV.U32 R13, RZ, RZ, R16 ;  /* 0x000000ffff0d7224 */ /* 0x000fce00078e0010 */
.L_x_38381:
[----:B------:R-:W-:Y:S05]  /*116a0*/  BSYNC B2 ;  /* 0x0000000000027941 */ /* 0x000fea0003800000 */
.L_x_38379:
        /* <DEDUP_REMOVED lines=16> */
.L_x_38385:
[----:B------:R-:W-:Y:S05]  /*117b0*/  BSYNC B3 ;  /* 0x0000000000037941 */ /* 0x000fea0003800000 */
.L_x_38384:
        /* <DEDUP_REMOVED lines=42> */
.L_x_38383:
[----:B------:R-:W-:Y:S05]  /*11a60*/  BSYNC B2 ;  /* 0x0000000000027941 */ /* 0x000fea0003800000 */
.L_x_38382:
        /* <DEDUP_REMOVED lines=21> */
.L_x_38387:
[----:B------:R-:W-:-:S07]  /*11bc0*/  MOV R94, R16 ;  /* 0x00000010005e7202 */ /* 0x000fce0000000f00 */
.L_x_38388:
[----:B------:R-:W-:Y:S05]  /*11bd0*/  BSYNC B2 ;  /* 0x0000000000027941 */ /* 0x000fea0003800000 */
.L_x_38386:
        /* <DEDUP_REMOVED lines=19> */
.L_x_38392:
[----:B------:R-:W-:Y:S05]  /*11d10*/  BSYNC B3 ;  /* 0x0000000000037941 */ /* 0x000fea0003800000 */
.L_x_38391:
        /* <DEDUP_REMOVED lines=42> */
.L_x_38390:
[----:B------:R-:W-:Y:S05]  /*11fc0*/  BSYNC B2 ;  /* 0x0000000000027941 */ /* 0x000fea0003800000 */
.L_x_38389:
        /* <DEDUP_REMOVED lines=38> */
.L_x_38336:
[----:B------:R-:W-:Y:S05]  /*12230*/  BSYNC B1 ;  /* 0x0000000000017941 */ /* 0x000fea0003800000 */
.L_x_38335:
        /* <DEDUP_REMOVED lines=23> */
.L_x_38396:
[----:B------:R-:W-:-:S07]  /*123b0*/  MOV R4, R16 ;  /* 0x0000001000047202 */ /* 0x000fce0000000f00 */
.L_x_38397:
[----:B------:R-:W-:Y:S05]  /*123c0*/  BSYNC B2 ;  /* 0x0000000000027941 */ /* 0x000fea0003800000 */
.L_x_38395:
        /* <DEDUP_REMOVED lines=16> */
.L_x_38401:
[----:B------:R-:W-:Y:S05]  /*124d0*/  BSYNC B3 ;  /* 0x0000000000037941 */ /* 0x000fea0003800000 */
.L_x_38400:
        /* <DEDUP_REMOVED lines=42> */
.L_x_38399:
[----:B------:R-:W-:Y:S05]  /*12780*/  BSYNC B2 ;  /* 0x0000000000027941 */ /* 0x000fea0003800000 */
.L_x_38398:
        /* <DEDUP_REMOVED lines=26> */
.L_x_38403:
[----:B------:R-:W-:-:S07]  /*12930*/  MOV R13, R16 ;  /* 0x00000010000d7202 */ /* 0x000fce0000000f00 */
.L_x_38404:
[----:B------:R-:W-:Y:S05]  /*12940*/  BSYNC B2 ;  /* 0x0000000000027941 */ /* 0x000fea0003800000 */
.L_x_38402:
        /* <DEDUP_REMOVED lines=16> */
.L_x_38408:
[----:B------:R-:W-:Y:S05]  /*12a50*/  BSYNC B3 ;  /* 0x0000000000037941 */ /* 0x000fea0003800000 */
.L_x_38407:
        /* <DEDUP_REMOVED lines=42> */
.L_x_38406:
[----:B------:R-:W-:Y:S05]  /*12d00*/  BSYNC B2 ;  /* 0x0000000000027941 */ /* 0x000fea0003800000 */
.L_x_38405:
        /* <DEDUP_REMOVED lines=23> */
.L_x_38410:
[----:B------:R-:W-:-:S07]  /*12e80*/  IMAD.MOV.U32 R13, RZ, RZ, R16 ;  /* 0x000000ffff0d7224 */ /* 0x000fce00078e0010 */
.L_x_38411:
[----:B------:R-:W-:Y:S05]  /*12e90*/  BSYNC B2 ;  /* 0x0000000000027941 */ /* 0x000fea0003800000 */
.L_x_38409:
        /* <DEDUP_REMOVED lines=16> */
.L_x_38415:
[----:B------:R-:W-:Y:S05]  /*12fa0*/  BSYNC B3 ;  /* 0x0000000000037941 */ /* 0x000fea0003800000 */
.L_x_38414:
        /* <DEDUP_REMOVED lines=42> */
.L_x_38413:
[----:B------:R-:W-:Y:S05]  /*13250*/  BSYNC B2 ;  /* 0x0000000000027941 */ /* 0x000fea0003800000 */
.L_x_38412:
        /* <DEDUP_REMOVED lines=21> */
.L_x_38417:
[----:B------:R-:W-:-:S07]  /*133b0*/  MOV R13, R16 ;  /* 0x00000010000d7202 */ /* 0x000fce0000000f00 */
.L_x_38418:
[----:B------:R-:W-:Y:S05]  /*133c0*/  BSYNC B2 ;  /* 0x0000000000027941 */ /* 0x000fea0003800000 */
.L_x_38416:
        /* <DEDUP_REMOVED lines=16> */
.L_x_38422:
[----:B------:R-:W-:Y:S05]  /*134d0*/  BSYNC B3 ;  /* 0x0000000000037941 */ /* 0x000fea0003800000 */
.L_x_38421:
        /* <DEDUP_REMOVED lines=42> */
.L_x_38420:
[----:B------:R-:W-:Y:S05]  /*13780*/  BSYNC B2 ;  /* 0x0000000000027941 */ /* 0x000fea0003800000 */
.L_x_38419:
        /* <DEDUP_REMOVED lines=21> */
.L_x_38424:
[----:B------:R-:W-:-:S07]  /*138e0*/  IMAD.MOV.U32 R13, RZ, RZ, R16 ;  /* 0x000000ffff0d7224 */ /* 0x000fce00078e0010 */
.L_x_38425:
[----:B------:R-:W-:Y:S05]  /*138f0*/  BSYNC B2 ;  /* 0x0000000000027941 */ /* 0x000fea0003800000 */
.L_x_38423:
        /* <DEDUP_REMOVED lines=16> */
.L_x_38429:
[----:B------:R-:W-:Y:S05]  /*13a00*/  BSYNC B3 ;  /* 0x0000000000037941 */ /* 0x000fea0003800000 */
.L_x_38428:
        /* <DEDUP_REMOVED lines=42> */
.L_x_38427:
[----:B------:R-:W-:Y:S05]  /*13cb0*/  BSYNC B2 ;  /* 0x0000000000027941 */ /* 0x000fea0003800000 */
.L_x_38426:
        /* <DEDUP_REMOVED lines=21> */
.L_x_38431:
[----:B------:R-:W-:-:S07]  /*13e10*/  MOV R13, R16 ;  /* 0x00000010000d7202 */ /* 0x000fce0000000f00 */
.L_x_38432:
[----:B------:R-:W-:Y:S05]  /*13e20*/  BSYNC B2 ;  /* 0x0000000000027941 */ /* 0x000fea0003800000 */
.L_x_38430:
        /* <DEDUP_REMOVED lines=16> */
.L_x_38436:
[----:B------:R-:W-:Y:S05]  /*13f30*/  BSYNC B3 ;  /* 0x0000000000037941 */ /* 0x000fea0003800000 */
.L_x_38435:
        /* <DEDUP_REMOVED lines=42> */
.L_x_38434:
[----:B------:R-:W-:Y:S05]  /*141e0*/  BSYNC B2 ;  /* 0x0000000000027941 */ /* 0x000fea0003800000 */
.L_x_38433:
        /* <DEDUP_REMOVED lines=21> */
.L_x_38438:
[----:B------:R-:W-:-:S07]  /*14340*/  IMAD.MOV.U32 R13, RZ, RZ, R16 ;  /* 0x000000ffff0d7224 */ /* 0x000fce00078e0010 */
.L_x_38439:
[----:B------:R-:W-:Y:S05]  /*14350*/  BSYNC B2 ;  /* 0x0000000000027941 */ /* 0x000fea0003800000 */
.L_x_38437:
        /* <DEDUP_REMOVED lines=16> */
.L_x_38443:
[----:B------:R-:W-:Y:S05]  /*14460*/  BSYNC B3 ;  /* 0x0000000000037941 */ /* 0x000fea0003800000 */
.L_x_38442:
        /* <DEDUP_REMOVED lines=42> */
.L_x_38441:
[----:B------:R-:W-:Y:S05]  /*14710*/  BSYNC B2 ;  /* 0x0000000000027941 */ /* 0x000fea0003800000 */
.L_x_38440:
        /* <DEDUP_REMOVED lines=21> */
.L_x_38445:
[----:B------:R-:W-:-:S07]  /*14870*/  MOV R94, R16 ;  /* 0x00000010005e7202 */ /* 0x000fce0000000f00 */
.L_x_38446:
[----:B------:R-:W-:Y:S05]  /*14880*/  BSYNC B2 ;  /* 0x0000000000027941 */ /* 0x000fea0003800000 */
.L_x_38444:
        /* <DEDUP_REMOVED lines=19> */
.L_x_38450:
[----:B------:R-:W-:Y:S05]  /*149c0*/  BSYNC B3 ;  /* 0x0000000000037941 */ /* 0x000fea0003800000 */
.L_x_38449:
        /* <DEDUP_REMOVED lines=42> */
.L_x_38448:
[----:B------:R-:W-:Y:S05]  /*14c70*/  BSYNC B2 ;  /* 0x0000000000027941 */ /* 0x000fea0003800000 */
.L_x_38447:
        /* <DEDUP_REMOVED lines=38> */
.L_x_38394:
[----:B------:R-:W-:Y:S05]  /*14ee0*/  BSYNC B1 ;  /* 0x0000000000017941 */ /* 0x000fea0003800000 */
.L_x_38393:
        /* <DEDUP_REMOVED lines=23> */
.L_x_38454:
[----:B------:R-:W-:-:S07]  /*15060*/  MOV R3, R16 ;  /* 0x0000001000037202 */ /* 0x000fce0000000f00 */
.L_x_38455:
[----:B------:R-:W-:Y:S05]  /*15070*/  BSYNC B2 ;  /* 0x0000000000027941 */ /* 0x000fea0003800000 */
.L_x_38453:
        /* <DEDUP_REMOVED lines=16> */
.L_x_38459:
[----:B------:R-:W-:Y:S05]  /*15180*/  BSYNC B3 ;  /* 0x0000000000037941 */ /* 0x000fea0003800000 */
.L_x_38458:
        /* <DEDUP_REMOVED lines=42> */
.L_x_38457:
[----:B------:R-:W-:Y:S05]  /*15430*/  BSYNC B2 ;  /* 0x0000000000027941 */ /* 0x000fea0003800000 */
.L_x_38456:
        /* <DEDUP_REMOVED lines=26> */
.L_x_38461:
[----:B------:R-:W-:-:S07]  /*155e0*/  MOV R13, R16 ;  /* 0x00000010000d7202 */ /* 0x000fce0000000f00 */
.L_x_38462:
[----:B------:R-:W-:Y:S05]  /*155f0*/  BSYNC B2 ;  /* 0x0000000000027941 */ /* 0x000fea0003800000 */
.L_x_38460:
        /* <DEDUP_REMOVED lines=16> */
.L_x_38466:
[----:B------:R-:W-:Y:S05]  /*15700*/  BSYNC B3 ;  /* 0x0000000000037941 */ /* 0x000fea0003800000 */
.L_x_38465:
        /* <DEDUP_REMOVED lines=42> */
.L_x_38464:
[----:B------:R-:W-:Y:S05]  /*159b0*/  BSYNC B2 ;  /* 0x0000000000027941 */ /* 0x000fea0003800000 */
.L_x_38463:
        /* <DEDUP_REMOVED lines=23> */
.L_x_38468:
[----:B------:R-:W-:-:S07]  /*15b30*/  IMAD.MOV.U32 R13, RZ, RZ, R16 ;  /* 0x000000ffff0d7224 */ /* 0x000fce00078e0010 */
.L_x_38469:
[----:B------:R-:W-:Y:S05]  /*15b40*/  BSYNC B2 ;  /* 0x0000000000027941 */ /* 0x000fea0003800000 */
.L_x_38467:
        /* <DEDUP_REMOVED lines=16> */
.L_x_38473:
[----:B------:R-:W-:Y:S05]  /*15c50*/  BSYNC B3 ;  /* 0x0000000000037941 */ /* 0x000fea0003800000 */
.L_x_38472:
        /* <DEDUP_REMOVED lines=42> */
.L_x_38471:
[----:B------:R-:W-:Y:S05]  /*15f00*/  BSYNC B2 ;  /* 0x0000000000027941 */ /* 0x000fea0003800000 */
.L_x_38470:
        /* <DEDUP_REMOVED lines=21> */
.L_x_38475:
[----:B------:R-:W-:-:S07]  /*16060*/  MOV R13, R16 ;  /* 0x00000010000d7202 */ /* 0x000fce0000000f00 */
.L_x_38476:
[----:B------:R-:W-:Y:S05]  /*16070*/  BSYNC B2 ;  /* 0x0000000000027941 */ /* 0x000fea0003800000 */
.L_x_38474:
        /* <DEDUP_REMOVED lines=16> */
.L_x_38480:
[----:B------:R-:W-:Y:S05]  /*16180*/  BSYNC B3 ;  /* 0x0000000000037941 */ /* 0x000fea0003800000 */
.L_x_38479:
        /* <DEDUP_REMOVED lines=42> */
.L_x_38478:
[----:B------:R-:W-:Y:S05]  /*16430*/  BSYNC B2 ;  /* 0x0000000000027941 */ /* 0x000fea0003800000 */
.L_x_38477:
        /* <DEDUP_REMOVED lines=21> */
.L_x_38482:
[----:B------:R-:W-:-:S07]  /*16590*/  IMAD.MOV.U32 R13, RZ, RZ, R16 ;  /* 0x000000ffff0d7224 */ /* 0x000fce00078e0010 */
.L_x_38483:
[----:B------:R-:W-:Y:S05]  /*165a0*/  BSYNC B2 ;  /* 0x0000000000027941 */ /* 0x000fea0003800000 */
.L_x_38481:
        /* <DEDUP_REMOVED lines=16> */
.L_x_38487:
[----:B------:R-:W-:Y:S05]  /*166b0*/  BSYNC B3 ;  /* 0x0000000000037941 */ /* 0x000fea0003800000 */
.L_x_38486:
        /* <DEDUP_REMOVED lines=42> */
.L_x_38485:
[----:B------:R-:W-:Y:S05]  /*16960*/  BSYNC B2 ;  /* 0x0000000000027941 */ /* 0x000fea0003800000 */
.L_x_38484:
        /* <DEDUP_REMOVED lines=21> */
.L_x_38489:
[----:B------:R-:W-:-:S07]  /*16ac0*/  MOV R13, R16 ;  /* 0x00000010000d7202 */ /* 0x000fce0000000f00 */
.L_x_38490:
[----:B------:R-:W-:Y:S05]  /*16ad0*/  BSYNC B2 ;  /* 0x0000000000027941 */ /* 0x000fea0003800000 */
.L_x_38488:
        /* <DEDUP_REMOVED lines=16> */
.L_x_38494:
[----:B------:R-:W-:Y:S05]  /*16be0*/  BSYNC B3 ;  /* 0x0000000000037941 */ /* 0x000fea0003800000 */
.L_x_38493:
        /* <DEDUP_REMOVED lines=42> */
.L_x_38492:
[----:B------:R-:W-:Y:S05]  /*16e90*/  BSYNC B2 ;  /* 0x0000000000027941 */ /* 0x000fea0003800000 */
.L_x_38491:
        /* <DEDUP_REMOVED lines=21> */
.L_x_38496:
[----:B------:R-:W-:-:S07]  /*16ff0*/  IMAD.MOV.U32 R13, RZ, RZ, R16 ;  /* 0x000000ffff0d7224 */ /* 0x000fce00078e0010 */
.L_x_38497:
[----:B------:R-:W-:Y:S05]  /*17000*/  BSYNC B2 ;  /* 0x0000000000027941 */ /* 0x000fea0003800000 */
.L_x_38495:
        /* <DEDUP_REMOVED lines=16> */
.L_x_38501:
[----:B------:R-:W-:Y:S05]  /*17110*/  BSYNC B3 ;  /* 0x0000000000037941 */ /* 0x000fea0003800000 */
.L_x_38500:
        /* <DEDUP_REMOVED lines=42> */
.L_x_38499:
[----:B------:R-:W-:Y:S05]  /*173c0*/  BSYNC B2 ;  /* 0x0000000000027941 */ /* 0x000fea0003800000 */
.L_x_38498:
        /* <DEDUP_REMOVED lines=21> */
.L_x_38503:
[----:B------:R-:W-:-:S07]  /*17520*/  MOV R94, R16 ;  /* 0x00000010005e7202 */ /* 0x000fce0000000f00 */
.L_x_38504:
[----:B------:R-:W-:Y:S05]  /*17530*/  BSYNC B2 ;  /* 0x0000000000027941 */ /* 0x000fea0003800000 */
.L_x_38502:
        /* <DEDUP_REMOVED lines=19> */
.L_x_38508:
[----:B------:R-:W-:Y:S05]  /*17670*/  BSYNC B3 ;  /* 0x0000000000037941 */ /* 0x000fea0003800000 */
.L_x_38507:
        /* <DEDUP_REMOVED lines=42> */
.L_x_38506:
[----:B------:R-:W-:Y:S05]  /*17920*/  BSYNC B2 ;  /* 0x0000000000027941 */ /* 0x000fea0003800000 */
.L_x_38505:
        /* <DEDUP_REMOVED lines=38> */
.L_x_38452:
[----:B------:R-:W-:Y:S05]  /*17b90*/  BSYNC B1 ;  /* 0x0000000000017941 */ /* 0x000fea0003800000 */
.L_x_38451:
        /* <DEDUP_REMOVED lines=23> */
.L_x_38512:
[----:B------:R-:W-:-:S07]  /*17d10*/  MOV R2, R16 ;  /* 0x0000001000027202 */ /* 0x000fce0000000f00 */
.L_x_38513:
[----:B------:R-:W-:Y:S05]  /*17d20*/  BSYNC B2 ;  /* 0x0000000000027941 */ /* 0x000fea0003800000 */
.L_x_38511:
        /* <DEDUP_REMOVED lines=16> */
.L_x_38517:
[----:B------:R-:W-:Y:S05]  /*17e30*/  BSYNC B3 ;  /* 0x0000000000037941 */ /* 0x000fea0003800000 */
.L_x_38516:
        /* <DEDUP_REMOVED lines=42> */
.L_x_38515:
[----:B------:R-:W-:Y:S05]  /*180e0*/  BSYNC B2 ;  /* 0x0000000000027941 */ /* 0x000fea0003800000 */
.L_x_38514:
        /* <DEDUP_REMOVED lines=26> */
.L_x_38519:
[----:B------:R-:W-:-:S07]  /*18290*/  MOV R13, R16 ;  /* 0x00000010000d7202 */ /* 0x000fce0000000f00 */
.L_x_38520:
[----:B------:R-:W-:Y:S05]  /*182a0*/  BSYNC B2 ;  /* 0x0000000000027941 */ /* 0x000fea0003800000 */
.L_x_38518:
        /* <DEDUP_REMOVED lines=16> */
.L_x_38524:
[----:B------:R-:W-:Y:S05]  /*183b0*/  BSYNC B3 ;  /* 0x0000000000037941 */ /* 0x000fea0003800000 */
.L_x_38523:
        /* <DEDUP_REMOVED lines=42> */
.L_x_38522:
[----:B------:R-:W-:Y:S05]  /*18660*/  BSYNC B2 ;  /* 0x0000000000027941 */ /* 0x000fea0003800000 */
.L_x_38521:
        /* <DEDUP_REMOVED lines=23> */
.L_x_38526:
[----:B------:R-:W-:-:S07]  /*187e0*/  IMAD.MOV.U32 R13, RZ, RZ, R16 ;  /* 0x000000ffff0d7224 */ /* 0x000fce00078e0010 */
.L_x_38527:
[----:B------:R-:W-:Y:S05]  /*187f0*/  BSYNC B2 ;  /* 0x0000000000027941 */ /* 0x000fea0003800000 */
.L_x_38525:
        /* <DEDUP_REMOVED lines=16> */
.L_x_38531:
[----:B------:R-:W-:Y:S05]  /*18900*/  BSYNC B3 ;  /* 0x0000000000037941 */ /* 0x000fea0003800000 */
.L_x_38530:
        /* <DEDUP_REMOVED lines=42> */
.L_x_38529:
[----:B------:R-:W-:Y:S05]  /*18bb0*/  BSYNC B2 ;  /* 0x0000000000027941 */ /* 0x000fea0003800000 */
.L_x_38528:
        /* <DEDUP_REMOVED lines=21> */
.L_x_38533:
[----:B------:R-:W-:-:S07]  /*18d10*/  MOV R13, R16 ;  /* 0x00000010000d7202 */ /* 0x000fce0000000f00 */
.L_x_38534:
[----:B------:R-:W-:Y:S05]  /*18d20*/  BSYNC B2 ;  /* 0x0000000000027941 */ /* 0x000fea0003800000 */
.L_x_38532:
        /* <DEDUP_REMOVED lines=16> */
.L_x_38538:
[----:B------:R-:W-:Y:S05]  /*18e30*/  BSYNC B3 ;  /* 0x0000000000037941 */ /* 0x000fea0003800000 */
.L_x_38537:
        /* <DEDUP_REMOVED lines=42> */
.L_x_38536:
[----:B------:R-:W-:Y:S05]  /*190e0*/  BSYNC B2 ;  /* 0x0000000000027941 */ /* 0x000fea0003800000 */
.L_x_38535:
        /* <DEDUP_REMOVED lines=21> */
.L_x_38540:
[----:B------:R-:W-:-:S07]  /*19240*/  IMAD.MOV.U32 R13, RZ, RZ, R16 ;  /* 0x000000ffff0d7224 */ /* 0x000fce00078e0010 */
.L_x_38541:
[----:B------:R-:W-:Y:S05]  /*19250*/  BSYNC B2 ;  /* 0x0000000000027941 */ /* 0x000fea0003800000 */
.L_x_38539:
        /* <DEDUP_REMOVED lines=16> */
.L_x_38545:
[----:B------:R-:W-:Y:S05]  /*19360*/  BSYNC B3 ;  /* 0x0000000000037941 */ /* 0x000fea0003800000 */
.L_x_38544:
        /* <DEDUP_REMOVED lines=42> */
.L_x_38543:
[----:B------:R-:W-:Y:S05]  /*19610*/  BSYNC B2 ;  /* 0x0000000000027941 */ /* 0x000fea0003800000 */
.L_x_38542:
        /* <DEDUP_REMOVED lines=21> */
.L_x_38547:
[----:B------:R-:W-:-:S07]  /*19770*/  MOV R13, R16 ;  /* 0x00000010000d7202 */ /* 0x000fce0000000f00 */
.L_x_38548:
[----:B------:R-:W-:Y:S05]  /*19780*/  BSYNC B2 ;  /* 0x0000000000027941 */ /* 0x000fea0003800000 */
.L_x_38546:
        /* <DEDUP_REMOVED lines=16> */
.L_x_38552:
[----:B------:R-:W-:Y:S05]  /*19890*/  BSYNC B3 ;  /* 0x0000000000037941 */ /* 0x000fea0003800000 */
.L_x_38551:
        /* <DEDUP_REMOVED lines=42> */
.L_x_38550:
[----:B------:R-:W-:Y:S05]  /*19b40*/  BSYNC B2 ;  /* 0x0000000000027941 */ /* 0x000fea0003800000 */
.L_x_38549:
        /* <DEDUP_REMOVED lines=21> */
.L_x_38554:
[----:B------:R-:W-:-:S07]  /*19ca0*/  IMAD.MOV.U32 R13, RZ, RZ, R16 ;  /* 0x000000ffff0d7224 */ /* 0x000fce00078e0010 */
.L_x_38555:
[----:B------:R-:W-:Y:S05]  /*19cb0*/  BSYNC B2 ;  /* 0x0000000000027941 */ /* 0x000fea0003800000 */
.L_x_38553:
        /* <DEDUP_REMOVED lines=16> */
.L_x_38559:
[----:B------:R-:W-:Y:S05]  /*19dc0*/  BSYNC B3 ;  /* 0x0000000000037941 */ /* 0x000fea0003800000 */
.L_x_38558:
        /* <DEDUP_REMOVED lines=42> */
.L_x_38557:
[----:B------:R-:W-:Y:S05]  /*1a070*/  BSYNC B2 ;  /* 0x0000000000027941 */ /* 0x000fea0003800000 */
.L_x_38556:
        /* <DEDUP_REMOVED lines=21> */
.L_x_38561:
[----:B------:R-:W-:-:S07]  /*1a1d0*/  MOV R94, R16 ;  /* 0x00000010005e7202 */ /* 0x000fce0000000f00 */
.L_x_38562:
[----:B------:R-:W-:Y:S05]  /*1a1e0*/  BSYNC B2 ;  /* 0x0000000000027941 */ /* 0x000fea0003800000 */
.L_x_38560:
        /* <DEDUP_REMOVED lines=19> */
.L_x_38566:
[----:B------:R-:W-:Y:S05]  /*1a320*/  BSYNC B3 ;  /* 0x0000000000037941 */ /* 0x000fea0003800000 */
.L_x_38565:
        /* <DEDUP_REMOVED lines=42> */
.L_x_38564:
[----:B------:R-:W-:Y:S05]  /*1a5d0*/  BSYNC B2 ;  /* 0x0000000000027941 */ /* 0x000fea0003800000 */
.L_x_38563:
        /* <DEDUP_REMOVED lines=38> */
.L_x_38510:
[----:B------:R-:W-:Y:S05]  /*1a840*/  BSYNC B1 ;  /* 0x0000000000017941 */ /* 0x000fea0003800000 */
.L_x_38509:
        /* <DEDUP_REMOVED lines=23> */
.L_x_38570:
[----:B------:R-:W-:-:S07]  /*1a9c0*/  MOV R0, R16 ;  /* 0x0000001000007202 */ /* 0x000fce0000000f00 */
.L_x_38571:
[----:B------:R-:W-:Y:S05]  /*1a9d0*/  BSYNC B2 ;  /* 0x0000000000027941 */ /* 0x000fea0003800000 */
.L_x_38569:
        /* <DEDUP_REMOVED lines=16> */
.L_x_38575:
[----:B------:R-:W-:Y:S05]  /*1aae0*/  BSYNC B3 ;  /* 0x0000000000037941 */ /* 0x000fea0003800000 */
.L_x_38574:
        /* <DEDUP_REMOVED lines=42> */
.L_x_38573:
[----:B------:R-:W-:Y:S05]  /*1ad90*/  BSYNC B2 ;  /* 0x0000000000027941 */ /* 0x000fea0003800000 */
.L_x_38572:
        /* <DEDUP_REMOVED lines=26> */
.L_x_38577:
[----:B------:R-:W-:-:S07]  /*1af40*/  MOV R13, R16 ;  /* 0x00000010000d7202 */ /* 0x000fce0000000f00 */
.L_x_38578:
[----:B------:R-:W-:Y:S05]  /*1af50*/  BSYNC B2 ;  /* 0x0000000000027941 */ /* 0x000fea0003800000 */
.L_x_38576:
        /* <DEDUP_REMOVED lines=16> */
.L_x_38582:
[----:B------:R-:W-:Y:S05]  /*1b060*/  BSYNC B3 ;  /* 0x0000000000037941 */ /* 0x000fea0003800000 */
.L_x_38581:
        /* <DEDUP_REMOVED lines=42> */
.L_x_38580:
[----:B------:R-:W-:Y:S05]  /*1b310*/  BSYNC B2 ;  /* 0x0000000000027941 */ /* 0x000fea0003800000 */
.L_x_38579:
        /* <DEDUP_REMOVED lines=23> */
.L_x_38584:
[----:B------:R-:W-:-:S07]  /*1b490*/  IMAD.MOV.U32 R13, RZ, RZ, R16 ;  /* 0x000000ffff0d7224 */ /* 0x000fce00078e0010 */
.L_x_38585:
[----:B------:R-:W-:Y:S05]  /*1b4a0*/  BSYNC B2 ;  /* 0x0000000000027941 */ /* 0x000fea0003800000 */
.L_x_38583:
        /* <DEDUP_REMOVED lines=16> */
.L_x_38589:
[----:B------:R-:W-:Y:S05]  /*1b5b0*/  BSYNC B3 ;  /* 0x0000000000037941 */ /* 0x000fea0003800000 */
.L_x_38588:
        /* <DEDUP_REMOVED lines=42> */
.L_x_38587:
[----:B------:R-:W-:Y:S05]  /*1b860*/  BSYNC B2 ;  /* 0x0000000000027941 */ /* 0x000fea0003800000 */
.L_x_38586:
        /* <DEDUP_REMOVED lines=21> */
.L_x_38591:
[----:B------:R-:W-:-:S07]  /*1b9c0*/  MOV R13, R16 ;  /* 0x00000010000d7202 */ /* 0x000fce0000000f00 */
.L_x_38592:
[----:B------:R-:W-:Y:S05]  /*1b9d0*/  BSYNC B2 ;  /* 0x0000000000027941 */ /* 0x000fea0003800000 */
.L_x_38590:
        /* <DEDUP_REMOVED lines=16> */
.L_x_38596:
[----:B------:R-:W-:Y:S05]  /*1bae0*/  BSYNC B3 ;  /* 0x0000000000037941 */ /* 0x000fea0003800000 */
.L_x_38595:
        /* <DEDUP_REMOVED lines=42> */
.L_x_38594:
[----:B------:R-:W-:Y:S05]  /*1bd90*/  BSYNC B2 ;  /* 0x0000000000027941 */ /* 0x000fea0003800000 */
.L_x_38593:
        /* <DEDUP_REMOVED lines=21> */
.L_x_38598:
[----:B------:R-:W-:-:S07]  /*1bef0*/  IMAD.MOV.U32 R13, RZ, RZ, R16 ;  /* 0x000000ffff0d7224 */ /* 0x000fce00078e0010 */
.L_x_38599:
[----:B------:R-:W-:Y:S05]  /*1bf00*/  BSYNC B2 ;  /* 0x0000000000027941 */ /* 0x000fea0003800000 */
.L_x_38597:
        /* <DEDUP_REMOVED lines=16> */
.L_x_38603:
[----:B------:R-:W-:Y:S05]  /*1c010*/  BSYNC B3 ;  /* 0x0000000000037941 */ /* 0x000fea0003800000 */
.L_x_38602:
        /* <DEDUP_REMOVED lines=42> */
.L_x_38601:
[----:B------:R-:W-:Y:S05]  /*1c2c0*/  BSYNC B2 ;  /* 0x0000000000027941 */ /* 0x000fea0003800000 */
.L_x_38600:
        /* <DEDUP_REMOVED lines=21> */
.L_x_38605:
[----:B------:R-:W-:-:S07]  /*1c420*/  MOV R13, R16 ;  /* 0x00000010000d7202 */ /* 0x000fce0000000f00 */
.L_x_38606:
[----:B------:R-:W-:Y:S05]  /*1c430*/  BSYNC B2 ;  /* 0x0000000000027941 */ /* 0x000fea0003800000 */
.L_x_38604:
        /* <DEDUP_REMOVED lines=16> */
.L_x_38610:
[----:B------:R-:W-:Y:S05]  /*1c540*/  BSYNC B3 ;  /* 0x0000000000037941 */ /* 0x000fea0003800000 */
.L_x_38609:
        /* <DEDUP_REMOVED lines=42> */
.L_x_38608:
[----:B------:R-:W-:Y:S05]  /*1c7f0*/  BSYNC B2 ;  /* 0x0000000000027941 */ /* 0x000fea0003800000 */
.L_x_38607:
        /* <DEDUP_REMOVED lines=21> */
.L_x_38612:
[----:B------:R-:W-:-:S07]  /*1c950*/  IMAD.MOV.U32 R13, RZ, RZ, R16 ;  /* 0x000000ffff0d7224 */ /* 0x000fce00078e0010 */
.L_x_38613:
[----:B------:R-:W-:Y:S05]  /*1c960*/  BSYNC B2 ;  /* 0x0000000000027941 */ /* 0x000fea0003800000 */
.L_x_38611:
        /* <DEDUP_REMOVED lines=16> */
.L_x_38617:
[----:B------:R-:W-:Y:S05]  /*1ca70*/  BSYNC B3 ;  /* 0x0000000000037941 */ /* 0x000fea0003800000 */
.L_x_38616:
        /* <DEDUP_REMOVED lines=42> */
.L_x_38615:
[----:B------:R-:W-:Y:S05]  /*1cd20*/  BSYNC B2 ;  /* 0x0000000000027941 */ /* 0x000fea0003800000 */
.L_x_38614:
        /* <DEDUP_REMOVED lines=21> */
.L_x_38619:
[----:B------:R-:W-:-:S07]  /*1ce80*/  MOV R94, R16 ;  /* 0x00000010005e7202 */ /* 0x000fce0000000f00 */
.L_x_38620:
[----:B------:R-:W-:Y:S05]  /*1ce90*/  BSYNC B2 ;  /* 0x0000000000027941 */ /* 0x000fea0003800000 */
.L_x_38618:
        /* <DEDUP_REMOVED lines=19> */
.L_x_38624:
[----:B------:R-:W-:Y:S05]  /*1cfd0*/  BSYNC B3 ;  /* 0x0000000000037941 */ /* 0x000fea0003800000 */
.L_x_38623:
        /* <DEDUP_REMOVED lines=42> */
.L_x_38622:
[----:B------:R-:W-:Y:S05]  /*1d280*/  BSYNC B2 ;  /* 0x0000000000027941 */ /* 0x000fea0003800000 */
.L_x_38621:
        /* <DEDUP_REMOVED lines=37> */
.L_x_38568:
[----:B------:R-:W-:Y:S05]  /*1d4e0*/  BSYNC B1 ;  /* 0x0000000000017941 */ /* 0x000fea0003800000 */
.L_x_38567:
        /* <DEDUP_REMOVED lines=292> */
.L_x_38658:
        /* <DEDUP_REMOVED lines=59> */
[----:B------:R-:W-:-:S07]  /*1eae0*/  VIADD R11, R11, 0x20 ;  /* 0x000000200b0b7836 */ /* 0x000fce0000000000 */
.L_x_38627:
[----:B------:R-:W-:Y:S05]  /*1eaf0*/  BSYNC B1 ;  /* 0x0000000000017941 */ /* 0x000fea0003800000 */
.L_x_38626:
        /* <DEDUP_REMOVED lines=35> */
.L_x_38629:
[----:B------:R-:W-:Y:S05]  /*1ed30*/  BSYNC B1 ;  /* 0x0000000000017941 */ /* 0x000fea0003800000 */
.L_x_38628:
        /* <DEDUP_REMOVED lines=32> */
[----:B0-----:R-:W-:-:S04]  /*1ef40*/  IMAD.WIDE.U32 R138, R11, 0x10, R138 ;  /* 0x000000100b8a7825 */ /* 0x001fc800078e008a */
[----:B------:R-:W-:Y:S01]  /*1ef50*/  VIADD R11, R11, 0x20 ;  /* 0x000000200b0b7836 */ /* 0x000fe20000000000 */
[----:B------:R4:W-:Y:S06]  /*1ef60*/  STG.E.128 desc[UR4][R138.64], R92 ;  /* 0x0000005c8a007986 */ /* 0x0009ec000c101d04 */
.L_x_38631:
[----:B------:R-:W-:Y:S05]  /*1ef70*/  BSYNC B1 ;  /* 0x0000000000017941 */ /* 0x000fea0003800000 */
.L_x_38630:
        /* <DEDUP_REMOVED lines=35> */
.L_x_38633:
[----:B------:R-:W-:Y:S05]  /*1f1b0*/  BSYNC B1 ;  /* 0x0000000000017941 */ /* 0x000fea0003800000 */
.L_x_38632:
        /* <DEDUP_REMOVED lines=35> */
.L_x_38635:
[----:B------:R-:W-:Y:S05]  /*1f3f0*/  BSYNC B1 ;  /* 0x0000000000017941 */ /* 0x000fea0003800000 */
.L_x_38634:
        /* <DEDUP_REMOVED lines=35> */
.L_x_38637:
[----:B------:R-:W-:Y:S05]  /*1f630*/  BSYNC B1 ;  /* 0x0000000000017941 */ /* 0x000fea0003800000 */
.L_x_38636:
        /* <DEDUP_REMOVED lines=35> */
.L_x_38639:
[----:B------:R-:W-:Y:S05]  /*1f870*/  BSYNC B1 ;  /* 0x0000000000017941 */ /* 0x000fea0003800000 */
.L_x_38638:
        /* <DEDUP_REMOVED lines=35> */
.L_x_38641:
[----:B------:R-:W-:Y:S05]  /*1fab0*/  BSYNC B1 ;  /* 0x0000000000017941 */ /* 0x000fea0003800000 */
.L_x_38640:
        /* <DEDUP_REMOVED lines=35> */
.L_x_38643:
[----:B------:R-:W-:Y:S05]  /*1fcf0*/  BSYNC B1 ;  /* 0x0000000000017941 */ /* 0x000fea0003800000 */
.L_x_38642:
        /* <DEDUP_REMOVED lines=41> */
[----:B------:R-:W1:Y:S02]  /*1ff90*/  LDC.64 R138, c[0x0][0x2b8] ;  /* 0x0000ae00ff8a7b82 */ /* 0x000e640000000a00 */
[----:B-1----:R-:W-:-:S05]  /*1ffa0*/  IMAD.WIDE.U32 R138, R11, 0x10, R138 ;  /* 0x000000100b8a7825 */ /* 0x002fca00078e008a */
[----:B------:R0:W-:Y:S02]  /*1ffb0*/  STG.E.128 desc[UR4][R138.64], R92 ;  /* 0x0000005c8a007986 */ /* 0x0001e4000c101d04 */
.L_x_38645:
[----:B------:R-:W-:Y:S05]  /*1ffc0*/  BSYNC B1 ;  /* 0x0000000000017941 */ /* 0x000fea0003800000 */
.L_x_38644:
[----:B01234-:R-:W0:Y:S02]  /*1ffd0*/  LDC.64 R92, c[0x0][0x210] ;  /* 0x00008400ff5c7b82 */ /* 0x01fe240000000a00 */
[----:B0-----:R-:W-:-:S04]  /*1ffe0*/  LEA R18, R92, R18, 0x2 ;  /* 0x000000125c127211 */ /* 0x001fc800078e10ff */
[----:B------:R-:W-:-:S13]  /*1fff0*/  ISETP.GE.AND P0, PT, R18, R93, PT ;  /* 0x0000005d1200720c */ /* 0x000fda0003f06270 */
[----:B------:R-:W-:Y:S05]  /*20000*/  @!P0 BRA `(.L_x_38646) ;  /* 0xfffffe1400448947 */ /* 0x000fea000383ffff */
[----:B------:R-:W-:Y:S05]  /*20010*/  BSYNC B0 ;  /* 0x0000000000007941 */ /* 0x000fea0003800000 */
.L_x_38044:
[----:B------:R-:W-:Y:S05]  /*20020*/  EXIT ;  /* 0x000000000000794d */ /* 0x000fea0003800000 */
.L_x_38625:
        /* <DEDUP_REMOVED lines=8> */
.L_x_38648:
[----:B------:R-:W-:Y:S05]  /*200b0*/  BSYNC B1 ;  /* 0x0000000000017941 */ /* 0x000fea0003800000 */
.L_x_38647:
[----:B------:R-:W-:Y:S01]  /*200c0*/  FADD.FTZ R95, R95, R92 ;  /* 0x0000005c5f5f7221 */ /* 0x000fe20000010000 */
[----:B------:R-:W-:Y:S01]  /*200d0*/  HFMA2.MMA R94, -RZ, RZ, 0, 1.1920928955078125e-07 ;  /* 0x00000002ff5e7435 */ /* 0x000fe200000001ff */
[----:B------:R-:W-:Y:S01]  /*200e0*/  MOV R92, 0xffffffff ;  /* 0xffffffff005c7802 */ /* 0x000fe20000000f00 */
[----:B------:R-:W-:Y:S01]  /*200f0*/  IMAD.MOV.U32 R93, RZ, RZ, 0x1f ;  /* 0x0000001fff5d7424 */ /* 0x000fe200078e00ff */
[----:B------:R-:W0:Y:S01]  /*20100*/  LDC R156, c[0x0][0x290] ;  /* 0x0000a400ff9c7b82 */ /* 0x000e220000000800 */
[----:B------:R-:W-:Y:S01]  /*20110*/  IMAD.MOV.U32 R139, RZ, RZ, R95 ;  /* 0x000000ffff8b7224 */ /* 0x000fe200078e005f */
[----:B------:R-:W-:-:S07]  /*20120*/  LOP3.LUT R19, R19, 0xffffbfff, RZ, 0xc0, !PT ;  /* 0xffffbfff13137812 */ /* 0x000fce00078ec0ff */
[----:B0-----:R-:W-:Y:S05]  /*20130*/  WARPSYNC.COLLECTIVE R92, `(.L_x_38649) ;  /* 0x000000005c087348 */ /* 0x001fea0003c00000 */
[----:B------:R1:W2:Y:S02]  /*20140*/  SHFL.BFLY P6, R92, R139, R94, R93 ;  /* 0x0c00005e8b5c7389 */ /* 0x0002a400000c005d */
[----:B012---:R-:W-:Y:S01]  /*20150*/  ENDCOLLECTIVE ;  /* 0x000000000000791b */ /* 0x007fe20003800000 */
.L_x_38649:
[----:B------:R-:W-:-:S04]  /*20160*/  @P5 LOP3.LUT R19, R19, 0x4000, RZ, 0xfc, !PT ;  /* 0x0000400013135812 */ /* 0x000fc800078efcff */
        /* <DEDUP_REMOVED lines=8> */
.L_x_38650:
[----:B------:R-:W-:Y:S02]  /*201f0*/  IMAD.MOV.U32 R94, RZ, RZ, 0x8 ;  /* 0x00000008ff5e7424 */ /* 0x000fe400078e00ff */
[----:B------:R-:W-:Y:S01]  /*20200*/  FADD.FTZ R95, R95, R92 ;  /* 0x0000005c5f5f7221 */ /* 0x000fe20000010000 */
[----:B------:R-:W-:-:S04]  /*20210*/  MOV R92, 0xffffffff ;  /* 0xffffffff005c7802 */ /* 0x000fc80000000f00 */
[----:B------:R-:W-:-:S07]  /*20220*/  MOV R139, R95 ;  /* 0x0000005f008b7202 */ /* 0x000fce0000000f00 */
[----:B------:R-:W-:Y:S05]  /*20230*/  WARPSYNC.COLLECTIVE R92, `(.L_x_38651) ;  /* 0x000000005c087348 */ /* 0x000fea0003c00000 */
[----:B------:R0:W1:Y:S02]  /*20240*/  SHFL.BFLY P6, R92, R139, R94, R93 ;  /* 0x0c00005e8b5c7389 */ /* 0x00006400000c005d */
[----:B01----:R-:W-:Y:S01]  /*20250*/  ENDCOLLECTIVE ;  /* 0x000000000000791b */ /* 0x003fe20003800000 */
.L_x_38651:
[----:B------:R-:W-:Y:S01]  /*20260*/  HFMA2.MMA R94, -RZ, RZ, 0, 9.5367431640625e-07 ;  /* 0x00000010ff5e7435 */ /* 0x000fe200000001ff */
[----:B------:R-:W-:Y:S01]  /*20270*/  FADD.FTZ R95, R95, R92 ;  /* 0x0000005c5f5f7221 */ /* 0x000fe20000010000 */
[----:B------:R-:W-:-:S03]  /*20280*/  IMAD.MOV.U32 R92, RZ, RZ, -0x1 ;  /* 0xffffffffff5c7424 */ /* 0x000fc600078e00ff */
[----:B------:R-:W-:-:S07]  /*20290*/  IMAD.MOV.U32 R139, RZ, RZ, R95 ;  /* 0x000000ffff8b7224 */ /* 0x000fce00078e005f */
[----:B------:R-:W-:Y:S05]  /*202a0*/  WARPSYNC.COLLECTIVE R92, `(.L_x_38652) ;  /* 0x000000005c087348 */ /* 0x000fea0003c00000 */
[----:B------:R0:W1:Y:S02]  /*202b0*/  SHFL.BFLY P6, R92, R139, R94, R93 ;  /* 0x0c00005e8b5c7389 */ /* 0x00006400000c005d */
[----:B01----:R-:W-:Y:S01]  /*202c0*/  ENDCOLLECTIVE ;  /* 0x000000000000791b */ /* 0x003fe20003800000 */
.L_x_38652:
        /* <DEDUP_REMOVED lines=170> */
[----:B------:R-:W-:-:S03]  /*20d70*/  IMAD.MOV.U32 R92, RZ, RZ, -0x1 ;  /* 0xffffffffff5c7424 */ /* 0x000fc600078e00ff */
[----:B------:R-:W-:-:S07]  /*20d80*/  MOV R139, R138 ;  /* 0x0000008a008b7202 */ /* 0x000fce0000000f00 */
[----:B------:R-:W-:Y:S05]  /*20d90*/  WARPSYNC.COLLECTIVE R92, `(.L_x_38653) ;  /* 0x000000005c087348 */ /* 0x000fea0003c00000 */
[----:B------:R0:W1:Y:S02]  /*20da0*/  SHFL.BFLY P6, R92, R139, R94, R93 ;  /* 0x0c00005e8b5c7389 */ /* 0x00006400000c005d */
[----:B01----:R-:W-:Y:S01]  /*20db0*/  ENDCOLLECTIVE ;  /* 0x000000000000791b */ /* 0x003fe20003800000 */
.L_x_38653:
[----:B------:R-:W-:Y:S02]  /*20dc0*/  IMAD.MOV.U32 R94, RZ, RZ, 0x2 ;  /* 0x00000002ff5e7424 */ /* 0x000fe400078e00ff */
[----:B------:R-:W-:Y:S01]  /*20dd0*/  FADD.FTZ R138, R138, R92 ;  /* 0x0000005c8a8a7221 */ /* 0x000fe20000010000 */
[----:B------:R-:W-:-:S04]  /*20de0*/  MOV R92, 0xffffffff ;  /* 0xffffffff005c7802 */ /* 0x000fc80000000f00 */
[----:B------:R-:W-:-:S07]  /*20df0*/  MOV R139, R138 ;  /* 0x0000008a008b7202 */ /* 0x000fce0000000f00 */
[----:B------:R-:W-:Y:S05]  /*20e00*/  WARPSYNC.COLLECTIVE R92, `(.L_x_38654) ;  /* 0x000000005c087348 */ /* 0x000fea0003c00000 */
[----:B------:R0:W1:Y:S02]  /*20e10*/  SHFL.BFLY P6, R92, R139, R94, R93 ;  /* 0x0c00005e8b5c7389 */ /* 0x00006400000c005d */
[----:B01----:R-:W-:Y:S01]  /*20e20*/  ENDCOLLECTIVE ;  /* 0x000000000000791b */ /* 0x003fe20003800000 */
.L_x_38654:
[----:B------:R-:W-:Y:S01]  /*20e30*/  HFMA2.MMA R94, -RZ, RZ, 0, 2.384185791015625e-07 ;  /* 0x00000004ff5e7435 */ /* 0x000fe200000001ff */
[----:B------:R-:W-:Y:S01]  /*20e40*/  FADD.FTZ R138, R138, R92 ;  /* 0x0000005c8a8a7221 */ /* 0x000fe20000010000 */
[----:B------:R-:W-:-:S03]  /*20e50*/  IMAD.MOV.U32 R92, RZ, RZ, -0x1 ;  /* 0xffffffffff5c7424 */ /* 0x000fc600078e00ff */
[----:B------:R-:W-:-:S07]  /*20e60*/  IMAD.MOV.U32 R139, RZ, RZ, R138 ;  /* 0x000000ffff8b7224 */ /* 0x000fce00078e008a */
[----:B------:R-:W-:Y:S05]  /*20e70*/  WARPSYNC.COLLECTIVE R92, `(.L_x_38655) ;  /* 0x000000005c087348 */ /* 0x000fea0003c00000 */
[----:B------:R0:W1:Y:S02]  /*20e80*/  SHFL.BFLY P6, R92, R139, R94, R93 ;  /* 0x0c00005e8b5c7389 */ /* 0x00006400000c005d */
[----:B01----:R-:W-:Y:S01]  /*20e90*/  ENDCOLLECTIVE ;  /* 0x000000000000791b */ /* 0x003fe20003800000 */
.L_x_38655:
[----:B------:R-:W-:Y:S02]  /*20ea0*/  IMAD.MOV.U32 R94, RZ, RZ, 0x8 ;  /* 0x00000008ff5e7424 */ /* 0x000fe400078e00ff */
[----:B------:R-:W-:Y:S01]  /*20eb0*/  FADD.FTZ R138, R138, R92 ;  /* 0x0000005c8a8a7221 */ /* 0x000fe20000010000 */
[----:B------:R-:W-:-:S04]  /*20ec0*/  MOV R92, 0xffffffff ;  /* 0xffffffff005c7802 */ /* 0x000fc80000000f00 */
[----:B------:R-:W-:-:S07]  /*20ed0*/  MOV R139, R138 ;  /* 0x0000008a008b7202 */ /* 0x000fce0000000f00 */
[----:B------:R-:W-:Y:S05]  /*20ee0*/  WARPSYNC.COLLECTIVE R92, `(.L_x_38656) ;  /* 0x000000005c087348 */ /* 0x000fea0003c00000 */
[----:B------:R0:W1:Y:S02]  /*20ef0*/  SHFL.BFLY P6, R92, R139, R94, R93 ;  /* 0x0c00005e8b5c7389 */ /* 0x00006400000c005d */
[----:B01----:R-:W-:Y:S01]  /*20f00*/  ENDCOLLECTIVE ;  /* 0x000000000000791b */ /* 0x003fe20003800000 */
.L_x_38656:
[----:B------:R-:W-:Y:S01]  /*20f10*/  HFMA2.MMA R94, -RZ, RZ, 0, 9.5367431640625e-07 ;  /* 0x00000010ff5e7435 */ /* 0x000fe200000001ff */
[----:B------:R-:W-:Y:S01]  /*20f20*/  FADD.FTZ R138, R138, R92 ;  /* 0x0000005c8a8a7221 */ /* 0x000fe20000010000 */
[----:B------:R-:W-:-:S03]  /*20f30*/  IMAD.MOV.U32 R92, RZ, RZ, -0x1 ;  /* 0xffffffffff5c7424 */ /* 0x000fc600078e00ff */
[----:B------:R-:W-:-:S07]  /*20f40*/  IMAD.MOV.U32 R139, RZ, RZ, R138 ;  /* 0x000000ffff8b7224 */ /* 0x000fce00078e008a */
[----:B------:R-:W-:Y:S05]  /*20f50*/  WARPSYNC.COLLECTIVE R92, `(.L_x_38657) ;  /* 0x000000005c087348 */ /* 0x000fea0003c00000 */
[----:B------:R0:W1:Y:S02]  /*20f60*/  SHFL.BFLY P6, R92, R139, R94, R93 ;  /* 0x0c00005e8b5c7389 */ /* 0x00006400000c005d */
[----:B01----:R-:W-:Y:S01]  /*20f70*/  ENDCOLLECTIVE ;  /* 0x000000000000791b */ /* 0x003fe20003800000 */
.L_x_38657:
[----:B------:R-:W-:Y:S05]  /*20f80*/  BRA `(.L_x_38658) ;  /* 0xffffffd400e87947 */ /* 0x000fea000383ffff */
.L_x_38659:
        /* <DEDUP_REMOVED lines=15> */
.L_x_72368:


//--------------------- .text._ZN10layer_norm13ln_fwd_kernelINS_13Kernel_traitsIf6__halfS2_S2_fjLj2560ELj1ELj4ELj1ELj16ENS_18Kernel_traits_baseILj2560EfS2_S2_S2_fjLj128EEEEELb1ELb0ELb0ELb1EEEvNS_9FwdParamsE --------------------------
	.section	.text._ZN10layer_norm13ln_fwd_kernelINS_13Kernel_traitsIf6__halfS2_S2_fjLj2560ELj1ELj4ELj1ELj16ENS_18Kernel_traits_baseILj2560EfS2_S2_S2_fjLj128EEEEELb1ELb0ELb0ELb1EEEvNS_9FwdParamsE,"ax",@progbits
	.align	128
        .global         _ZN10layer_norm13ln_fwd_kernelINS_13Kernel_traitsIf6__halfS2_S2_fjLj2560ELj1ELj4ELj1ELj16ENS_18Kernel_traits_baseILj2560EfS2_S2_S2_fjLj128EEEEELb1ELb0ELb0ELb1EEEvNS_9FwdParamsE
        .type           _ZN10layer_norm13ln_fwd_kernelINS_13Kernel_traitsIf6__halfS2_S2_fjLj2560ELj1ELj4ELj1ELj16ENS_18Kernel_traits_baseILj2560EfS2_S2_S2_fjLj128EEEEELb1ELb0ELb0ELb1EEEvNS_9FwdParamsE,@function
        .size           _ZN10layer_norm13ln_fwd_kernelINS_13Kernel_traitsIf6__halfS2_S2_fjLj2560ELj1ELj4ELj1ELj16ENS_18Kernel_traits_baseILj2560EfS2_S2_S2_fjLj128EEEEELb1ELb0ELb0ELb1EEEvNS_9FwdParamsE,(.L_x_72369 - _ZN10layer_norm13ln_fwd_kernelINS_13Kernel_traitsIf6__halfS2_S2_fjLj2560ELj1ELj4ELj1ELj16ENS_18Kernel_traits_baseILj2560EfS2_S2_S2_fjLj128EEEEELb1ELb0ELb0ELb1EEEvNS_9FwdParamsE)
        .other          _ZN10layer_norm13ln_fwd_kernelINS_13Kernel_traitsIf6__halfS2_S2_fjLj2560ELj1ELj4ELj1ELj16ENS_18Kernel_traits_baseILj2560EfS2_S2_S2_fjLj128EEEEELb1ELb0ELb0ELb1EEEvNS_9FwdParamsE,@"STO_CUDA_ENTRY STV_DEFAULT"
_ZN10layer_norm13ln_fwd_kernelINS_13Kernel_traitsIf6__halfS2_S2_fjLj2560ELj1ELj4ELj1ELj16ENS_18Kernel_traits_baseILj2560EfS2_S2_S2_fjLj128EEEEELb1ELb0ELb0ELb1EEEvNS_9FwdParamsE:
.text._ZN10layer_norm13ln_fwd_kernelINS_13Kernel_traitsIf6__halfS2_S2_fjLj2560ELj1ELj4ELj1ELj16ENS_18Kernel_traits_baseILj2560EfS2_S2_S2_fjLj128EEEEELb1ELb0ELb0ELb1EEEvNS_9FwdParamsE:
        /* <DEDUP_REMOVED lines=11> */
[----:B------:R-:W2:Y:S01]  /*00b0*/  S2R R12, SR_CTAID.X ;  /* 0x00000000000c7919 */ /* 0x000ea20000002500 */
[----:B------:R-:W-:Y:S01]  /*00c0*/  ULDC UR8, c[0x0][0x0] ;  /* 0x0000000000087ab9 */ /* 0x000fe20000000800 */
[----:B------:R-:W-:-:S04]  /*00d0*/  ULDC.64 UR10, c[0x0][0x260] ;  /* 0x00009800000a7ab9 */ /* 0x000fc80000000a00 */
[----:B------:R-:W3:Y:S01]  /*00e0*/  @P0 LDC R9, c[0x0][0x2f0] ;  /* 0x0000bc00ff090b82 */ /* 0x000ee20000000800 */
[----:B------:R-:W4:Y:S01]  /*00f0*/  @P0 LDG.E.64 R2, desc[UR4][R2.64] ;  /* 0x0000000402020981 */ /* 0x000f22000c1e1b00 */
[----:B-1----:R-:W-:Y:S01]  /*0100*/  @P0 IMAD.MOV.U32 R6, RZ, RZ, R163 ;  /* 0x000000ffff060224 */ /* 0x002fe200078e00a3 */
[----:B0-----:R-:W-:-:S05]  /*0110*/  @P0 MOV R7, R14 ;  /* 0x0000000e00070202 */ /* 0x001fca0000000f00 */
        /* <DEDUP_REMOVED lines=43> */
[----:B------:R-:W-:-:S04]  /*03d0*/  SHF.R.U32.HI R0, RZ, 0x5, R11 ;  /* 0x00000005ff007819 */ /* 0x000fc8000001160b */
[----:B------:R-:W-:Y:S02]  /*03e0*/  LEA R0, R12, R0, 0x2 ;  /* 0x000000000c007211 */ /* 0x000fe400078e10ff */
        /* <DEDUP_REMOVED lines=109> */
[----:B------:R-:W-:Y:S01]  /*0ac0*/  IMAD R156, R156, -0x2daee0ad, RZ ;  /* 0xd2511f539c9c7824 */ /* 0x000fe200078e02ff */
[----:B------:R-:W-:Y:S01]  /*0ad0*/  MOV R4, R13 ;  /* 0x0000000d00047202 */ /* 0x000fe20000000f00 */
[----:B------:R-:W5:Y:S01]  /*0ae0*/  LDG.E.128 R236, desc[UR4][R2.64+0x1000] ;  /* 0x0010000402ec7981 */ /* 0x000f62000c1e1d00 */
[----:B------:R-:W-:Y:S01]  /*0af0*/  LOP3.LUT R163, R163, 0x3, RZ, 0xc0, !PT ;  /* 0x00000003a3a37812 */ /* 0x000fe200078ec0ff */
[----:B------:R-:W-:Y:S01]  /*0b00*/  IMAD.MOV.U32 R5, RZ, RZ, RZ ;  /* 0x000000ffff057224 */ /* 0x000fe200078e00ff */
[----:B------:R-:W-:Y:S01]  /*0b10*/  ULDC.U8 UR8, c[0x0][0x2a0] ;  /* 0x0000a80000087ab9 */ /* 0x000fe20000000000 */
        /* <DEDUP_REMOVED lines=19> */
[----:B------:R-:W-:Y:S01]  /*0c50*/  IMAD.MOV.U32 R3, RZ, RZ, R14 ;  /* 0x000000ffff037224 */ /* 0x000fe200078e000e */
        /* <DEDUP_REMOVED lines=9> */
[----:B------:R0:W-:Y:S04]  /*0cf0*/  STL.64 [R1], R16 ;  /* 0x0000001001007387 */ /* 0x0001e80000100a00 */
[----:B------:R0:W-:Y:S02]  /*0d00*/  STL.64 [R1+0x8], R18 ;  /* 0x0000081201007387 */ /* 0x0001e40000100a00 */
.L_x_39222:
        /* <DEDUP_REMOVED lines=26> */
[----:B---3--:R-:W-:Y:S01]  /*0eb0*/  @P2 HADD2.F32 R120, -RZ, R6.H0_H0 ;  /* 0x20000006ff782230 */ /* 0x008fe20000004100 */
        /* <DEDUP_REMOVED lines=9> */
.L_x_38662:
[----:B------:R-:W-:-:S07]  /*0f50*/  IMAD.MOV.U32 R18, RZ, RZ, R162 ;  /* 0x000000ffff127224 */ /* 0x000fce00078e00a2 */
.L_x_38663:
[----:B------:R-:W-:Y:S05]  /*0f60*/  BSYNC B1 ;  /* 0x0000000000017941 */ /* 0x000fea0003800000 */
.L_x_38661:
        /* <DEDUP_REMOVED lines=16> */
.L_x_38667:
[----:B------:R-:W-:Y:S05]  /*1070*/  BSYNC B2 ;  /* 0x0000000000027941 */ /* 0x000fea0003800000 */
.L_x_38666:
        /* <DEDUP_REMOVED lines=42> */
.L_x_38665:
[----:B------:R-:W-:Y:S05]  /*1320*/  BSYNC B1 ;  /* 0x0000000000017941 */ /* 0x000fea0003800000 */
.L_x_38664:
[----:B------:R-:W0:Y:S01]  /*1330*/  LDC R28, c[0x0][0x298] ;  /* 0x0000a600ff1c7b82 */ /* 0x000e220000000800 */
[----:B------:R-:W-:Y:S01]  /*1340*/  HFMA2.MMA R252, -RZ, RZ, 0.1171875, 0 ;  /* 0x2f800000fffc7435 */ /* 0x000fe200000001ff */
[----:B------:R-:W-:Y:S01]  /*1350*/  I2FP.F32.U32 R7, R18 ;  /* 0x0000001200077245 */ /* 0x000fe20000201000 */
[----:B-----5:R-:W-:Y:S01]  /*1360*/  HADD2.F32 R13, -RZ, R8.H0_H0 ;  /* 0x20000008ff0d7230 */ /* 0x020fe20000004100 */
[C---:B------:R-:W-:Y:S01]  /*1370*/  ISETP.NE.AND P1, PT, R14.reuse, 0x1, PT ;  /* 0x000000010e00780c */ /* 0x040fe20003f25270 */
[----:B------:R-:W-:Y:S01]  /*1380*/  @P0 HADD2.F32 R6, -RZ, R48.H0_H0 ;  /* 0x20000030ff060230 */ /* 0x000fe20000004100 */
[----:B------:R-:W-:Y:S01]  /*1390*/  BSSY B1, `(.L_x_38668) ;  /* 0x0000014000017945 */ /* 0x000fe20003800000 */
[----:B------:R-:W-:Y:S01]  /*13a0*/  VIADD R12, R14, 0x1 ;  /* 0x000000010e0c7836 */ /* 0x000fe20000000000 */
[----:B------:R-:W1:Y:S01]  /*13b0*/  LDC R26, c[0x0][0x294] ;  /* 0x0000a500ff1a7b82 */ /* 0x000e620000000800 */
[----:B------:R-:W-:Y:S02]  /*13c0*/  FMUL.FTZ R13, R13, R120 ;  /* 0x000000780d0d7220 */ /* 0x000fe40000410000 */
[----:B------:R-:W-:-:S02]  /*13d0*/  FFMA.FTZ R7, R7, R252, 1.1641532182693481445e-10 ;  /* 0x2f00000007077423 */ /* 0x000fc400000100fc */
[----:B0-----:R-:W-:-:S03]  /*13e0*/  FMUL.FTZ R13, R13, R28 ;  /* 0x0000001c0d0d7220 */ /* 0x001fc60000410000 */
        /* <DEDUP_REMOVED lines=13> */
.L_x_38669:
[----:B------:R-:W-:-:S07]  /*14c0*/  IMAD.MOV.U32 R19, RZ, RZ, R162 ;  /* 0x000000ffff137224 */ /* 0x000fce00078e00a2 */
.L_x_38670:
[----:B------:R-:W-:Y:S05]  /*14d0*/  BSYNC B1 ;  /* 0x0000000000017941 */ /* 0x000fea0003800000 */
.L_x_38668:
        /* <DEDUP_REMOVED lines=16> */
.L_x_38674:
[----:B------:R-:W-:Y:S05]  /*15e0*/  BSYNC B2 ;  /* 0x0000000000027941 */ /* 0x000fea0003800000 */
.L_x_38673:
        /* <DEDUP_REMOVED lines=42> */
.L_x_38672:
[----:B------:R-:W-:Y:S05]  /*1890*/  BSYNC B1 ;  /* 0x0000000000017941 */ /* 0x000fea0003800000 */
.L_x_38671:
        /* <DEDUP_REMOVED lines=22> */
.L_x_38676:
[----:B------:R-:W-:-:S07]  /*1a00*/  MOV R19, R162 ;  /* 0x000000a200137202 */ /* 0x000fce0000000f00 */
.L_x_38677:
[----:B------:R-:W-:Y:S05]  /*1a10*/  BSYNC B1 ;  /* 0x0000000000017941 */ /* 0x000fea0003800000 */
.L_x_38675:
        /* <DEDUP_REMOVED lines=16> */
.L_x_38681:
[----:B------:R-:W-:Y:S05]  /*1b20*/  BSYNC B2 ;  /* 0x0000000000027941 */ /* 0x000fea0003800000 */
.L_x_38680:
        /* <DEDUP_REMOVED lines=42> */
.L_x_38679:
[----:B------:R-:W-:Y:S05]  /*1dd0*/  BSYNC B1 ;  /* 0x0000000000017941 */ /* 0x000fea0003800000 */
.L_x_38678:
        /* <DEDUP_REMOVED lines=21> */
.L_x_38683:
[----:B------:R-:W-:-:S07]  /*1f30*/  IMAD.MOV.U32 R19, RZ, RZ, R162 ;  /* 0x000000ffff137224 */ /* 0x000fce00078e00a2 */
.L_x_38684:
[----:B------:R-:W-:Y:S05]  /*1f40*/  BSYNC B1 ;  /* 0x0000000000017941 */ /* 0x000fea0003800000 */
.L_x_38682:
        /* <DEDUP_REMOVED lines=16> */
.L_x_38688:
[----:B------:R-:W-:Y:S05]  /*2050*/  BSYNC B2 ;  /* 0x0000000000027941 */ /* 0x000fea0003800000 */
.L_x_38687:
        /* <DEDUP_REMOVED lines=42> */
.L_x_38686:
[----:B------:R-:W-:Y:S05]  /*2300*/  BSYNC B1 ;  /* 0x0000000000017941 */ /* 0x000fea0003800000 */
.L_x_38685:
        /* <DEDUP_REMOVED lines=21> */
.L_x_38690:
[----:B------:R-:W-:-:S07]  /*2460*/  MOV R9, R162 ;  /* 0x000000a200097202 */ /* 0x000fce0000000f00 */
.L_x_38691:
[----:B------:R-:W-:Y:S05]  /*2470*/  BSYNC B1 ;  /* 0x0000000000017941 */ /* 0x000fea0003800000 */
.L_x_38689:
        /* <DEDUP_REMOVED lines=16> */
.L_x_38695:
[----:B------:R-:W-:Y:S05]  /*2580*/  BSYNC B2 ;  /* 0x0000000000027941 */ /* 0x000fea0003800000 */
.L_x_38694:
        /* <DEDUP_REMOVED lines=42> */
.L_x_38693:
[----:B------:R-:W-:Y:S05]  /*2830*/  BSYNC B1 ;  /* 0x0000000000017941 */ /* 0x000fea0003800000 */
.L_x_38692:
        /* <DEDUP_REMOVED lines=21> */
.L_x_38697:
[----:B------:R-:W-:-:S07]  /*2990*/  IMAD.MOV.U32 R6, RZ, RZ, R162 ;  /* 0x000000ffff067224 */ /* 0x000fce00078e00a2 */
.L_x_38698:
[----:B------:R-:W-:Y:S05]  /*29a0*/  BSYNC B1 ;  /* 0x0000000000017941 */ /* 0x000fea0003800000 */
.L_x_38696:
        /* <DEDUP_REMOVED lines=16> */
.L_x_38702:
[----:B------:R-:W-:Y:S05]  /*2ab0*/  BSYNC B2 ;  /* 0x0000000000027941 */ /* 0x000fea0003800000 */
.L_x_38701:
        /* <DEDUP_REMOVED lines=42> */
.L_x_38700:
[----:B------:R-:W-:Y:S05]  /*2d60*/  BSYNC B1 ;  /* 0x0000000000017941 */ /* 0x000fea0003800000 */
.L_x_38699:
        /* <DEDUP_REMOVED lines=21> */
.L_x_38704:
[----:B------:R-:W-:-:S07]  /*2ec0*/  MOV R6, R162 ;  /* 0x000000a200067202 */ /* 0x000fce0000000f00 */
.L_x_38705:
[----:B------:R-:W-:Y:S05]  /*2ed0*/  BSYNC B1 ;  /* 0x0000000000017941 */ /* 0x000fea0003800000 */
.L_x_38703:
        /* <DEDUP_REMOVED lines=16> */
.L_x_38709:
[----:B------:R-:W-:Y:S05]  /*2fe0*/  BSYNC B2 ;  /* 0x0000000000027941 */ /* 0x000fea0003800000 */
.L_x_38708:
        /* <DEDUP_REMOVED lines=42> */
.L_x_38707:
[----:B------:R-:W-:Y:S05]  /*3290*/  BSYNC B1 ;  /* 0x0000000000017941 */ /* 0x000fea0003800000 */
.L_x_38706:
        /* <DEDUP_REMOVED lines=21> */
.L_x_38711:
[----:B------:R-:W-:-:S07]  /*33f0*/  IMAD.MOV.U32 R6, RZ, RZ, R162 ;  /* 0x000000ffff067224 */ /* 0x000fce00078e00a2 */
.L_x_38712:
[----:B------:R-:W-:Y:S05]  /*3400*/  BSYNC B1 ;  /* 0x0000000000017941 */ /* 0x000fea0003800000 */
.L_x_38710:
        /* <DEDUP_REMOVED lines=18> */
.L_x_38716:
[----:B------:R-:W-:Y:S05]  /*3530*/  BSYNC B2 ;  /* 0x0000000000027941 */ /* 0x000fea0003800000 */
.L_x_38715:
        /* <DEDUP_REMOVED lines=42> */
.L_x_38714:
[----:B------:R-:W-:Y:S05]  /*37e0*/  BSYNC B1 ;  /* 0x0000000000017941 */ /* 0x000fea0003800000 */
.L_x_38713:
        /* <DEDUP_REMOVED lines=21> */
[----:B------:R-:W-:Y:S01]  /*3940*/  LOP3.LUT R11, R16, R20, R17, 0xfe, !PT ;  /* 0x00000014100b7212 */ /* 0x000fe200078efe11 */
[----:B------:R-:W-:Y:S01]  /*3950*/  @P0 FADD.FTZ R111, R111, R10 ;  /* 0x0000000a6f6f0221 */ /* 0x000fe20000010000 */
[----:B------:R-:W-:-:S02]  /*3960*/  LOP3.LUT R18, R14, R8, R6, 0xfe, !PT ;  /* 0x000000080e127212 */ /* 0x000fc400078efe06 */
[----:B------:R-:W-:Y:S02]  /*3970*/  SEL R8, RZ, 0x1, P3 ;  /* 0x00000001ff087807 */ /* 0x000fe40001800000 */
[----:B------:R-:W-:Y:S02]  /*3980*/  LOP3.LUT R18, R18, R19, RZ, 0xfc, !PT ;  /* 0x0000001312127212 */ /* 0x000fe400078efcff */
[----:B------:R-:W-:Y:S02]  /*3990*/  LOP3.LUT R19, R9, R11, R8, 0xfe, !PT ;  /* 0x0000000b09137212 */ /* 0x000fe400078efe08 */
[C---:B------:R-:W-:Y:S02]  /*39a0*/  LEA R16, P1, R32.reuse, UR14, 0x4 ;  /* 0x0000000e20107c11 */ /* 0x040fe4000f8220ff */
[C---:B------:R-:W-:Y:S02]  /*39b0*/  IADD3 R6, R32.reuse, 0x20, RZ ;  /* 0x0000002020067810 */ /* 0x040fe40007ffe0ff */
[----:B------:R-:W-:-:S02]  /*39c0*/  LEA R20, P2, R32, UR16, 0x3 ;  /* 0x0000001020147c11 */ /* 0x000fc4000f8418ff */
[----:B------:R-:W-:Y:S02]  /*39d0*/  F2FP.F16.F32.PACK_AB R10, R108, R47 ;  /* 0x0000002f6c0a723e */ /* 0x000fe400000000ff */
[----:B------:R-:W-:Y:S02]  /*39e0*/  F2FP.F16.F32.PACK_AB R9, R46, R45 ;  /* 0x0000002d2e09723e */ /* 0x000fe400000000ff */
[----:B------:R-:W-:Y:S02]  /*39f0*/  F2FP.F16.F32.PACK_AB R8, R44, R43 ;  /* 0x0000002b2c08723e */ /* 0x000fe400000000ff */
[----:B------:R-:W-:Y:S02]  /*3a00*/  LEA.HI.X R17, R32, UR15, RZ, 0x4, P1 ;  /* 0x0000000f20117c11 */ /* 0x000fe400088f24ff */
[----:B------:R-:W-:Y:S02]  /*3a10*/  F2FP.F16.F32.PACK_AB R11, R111, R110 ;  /* 0x0000006e6f0b723e */ /* 0x000fe400000000ff */
[----:B------:R-:W-:Y:S01]  /*3a20*/  LOP3.LUT R19, R15, R19, R7, 0xfe, !PT ;  /* 0x000000130f137212 */ /* 0x000fe200078efe07 */
[----:B0-----:R-:W-:Y:S01]  /*3a30*/  @P0 IMAD.WIDE.U32 R14, R6, 0x10, R12 ;  /* 0x00000010060e0825 */ /* 0x001fe200078e000c */
[----:B------:R-:W-:Y:S01]  /*3a40*/  LEA.HI.X R21, R32, UR17, RZ, 0x3, P2 ;  /* 0x0000001120157c11 */ /* 0x000fe200090f1cff */
[----:B------:R0:W-:Y:S02]  /*3a50*/  STG.E.128 desc[UR4][R16.64], R8 ;  /* 0x0000000810007986 */ /* 0x0001e4000c101d04 */
[----:B------:R-:W-:-:S02]  /*3a60*/  IMAD.WIDE.U32 R12, R6, 0x10, R154 ;  /* 0x00000010060c7825 */ /* 0x000fc400078e009a */
        /* <DEDUP_REMOVED lines=15> */
.L_x_38718:
[----:B------:R-:W-:-:S07]  /*3b60*/  IMAD.MOV.U32 R7, RZ, RZ, R162 ;  /* 0x000000ffff077224 */ /* 0x000fce00078e00a2 */
.L_x_38719:
[----:B------:R-:W-:Y:S05]  /*3b70*/  BSYNC B1 ;  /* 0x0000000000017941 */ /* 0x000fea0003800000 */
.L_x_38717:
        /* <DEDUP_REMOVED lines=16> */
.L_x_38723:
[----:B------:R-:W-:Y:S05]  /*3c80*/  BSYNC B2 ;  /* 0x0000000000027941 */ /* 0x000fea0003800000 */
.L_x_38722:
        /* <DEDUP_REMOVED lines=42> */
.L_x_38721:
[----:B------:R-:W-:Y:S05]  /*3f30*/  BSYNC B1 ;  /* 0x0000000000017941 */ /* 0x000fea0003800000 */
.L_x_38720:
[----:B------:R-:W-:Y:S01]  /*3f40*/  I2FP.F32.U32 R7, R7 ;  /* 0x0000000700077245 */ /* 0x000fe20000201000 */
[----:B-----5:R-:W-:Y:S01]  /*3f50*/  HADD2.F32 R13, -RZ, R8.H0_H0 ;  /* 0x20000008ff0d7230 */ /* 0x020fe20000004100 */
[C---:B------:R-:W-:Y:S01]  /*3f60*/  ISETP.NE.AND P1, PT, R22.reuse, 0x1, PT ;  /* 0x000000011600780c */ /* 0x040fe20003f25270 */
        /* <DEDUP_REMOVED lines=19> */
.L_x_38725:
[----:B------:R-:W-:-:S07]  /*40a0*/  MOV R7, R162 ;  /* 0x000000a200077202 */ /* 0x000fce0000000f00 */
.L_x_38726:
[----:B------:R-:W-:Y:S05]  /*40b0*/  BSYNC B1 ;  /* 0x0000000000017941 */ /* 0x000fea0003800000 */
.L_x_38724:
        /* <DEDUP_REMOVED lines=16> */
.L_x_38730:
[----:B------:R-:W-:Y:S05]  /*41c0*/  BSYNC B2 ;  /* 0x0000000000027941 */ /* 0x000fea0003800000 */
.L_x_38729:
        /* <DEDUP_REMOVED lines=42> */
.L_x_38728:
[----:B------:R-:W-:Y:S05]  /*4470*/  BSYNC B1 ;  /* 0x0000000000017941 */ /* 0x000fea0003800000 */
.L_x_38727:
        /* <DEDUP_REMOVED lines=22> */
.L_x_38732:
[----:B------:R-:W-:-:S07]  /*45e0*/  IMAD.MOV.U32 R7, RZ, RZ, R162 ;  /* 0x000000ffff077224 */ /* 0x000fce00078e00a2 */
.L_x_38733:
[----:B------:R-:W-:Y:S05]  /*45f0*/  BSYNC B1 ;  /* 0x0000000000017941 */ /* 0x000fea0003800000 */
.L_x_38731:
        /* <DEDUP_REMOVED lines=16> */
.L_x_38737:
[----:B------:R-:W-:Y:S05]  /*4700*/  BSYNC B2 ;  /* 0x0000000000027941 */ /* 0x000fea0003800000 */
.L_x_38736:
        /* <DEDUP_REMOVED lines=42> */
.L_x_38735:
[----:B------:R-:W-:Y:S05]  /*49b0*/  BSYNC B1 ;  /* 0x0000000000017941 */ /* 0x000fea0003800000 */
.L_x_38734:
        /* <DEDUP_REMOVED lines=21> */
.L_x_38739:
[----:B------:R-:W-:-:S07]  /*4b10*/  MOV R7, R162 ;  /* 0x000000a200077202 */ /* 0x000fce0000000f00 */
.L_x_38740:
[----:B------:R-:W-:Y:S05]  /*4b20*/  BSYNC B1 ;  /* 0x0000000000017941 */ /* 0x000fea0003800000 */
.L_x_38738:
        /* <DEDUP_REMOVED lines=16> */
.L_x_38744:
[----:B------:R-:W-:Y:S05]  /*4c30*/  BSYNC B2 ;  /* 0x0000000000027941 */ /* 0x000fea0003800000 */
.L_x_38743:
        /* <DEDUP_REMOVED lines=42> */
.L_x_38742:
[----:B------:R-:W-:Y:S05]  /*4ee0*/  BSYNC B1 ;  /* 0x0000000000017941 */ /* 0x000fea0003800000 */
.L_x_38741:
        /* <DEDUP_REMOVED lines=21> */
.L_x_38746:
[----:B------:R-:W-:-:S07]  /*5040*/  IMAD.MOV.U32 R7, RZ, RZ, R162 ;  /* 0x000000ffff077224 */ /* 0x000fce00078e00a2 */
.L_x_38747:
[----:B------:R-:W-:Y:S05]  /*5050*/  BSYNC B1 ;  /* 0x0000000000017941 */ /* 0x000fea0003800000 */
.L_x_38745:
        /* <DEDUP_REMOVED lines=16> */
.L_x_38751:
[----:B------:R-:W-:Y:S05]  /*5160*/  BSYNC B2 ;  /* 0x0000000000027941 */ /* 0x000fea0003800000 */
.L_x_38750:
        /* <DEDUP_REMOVED lines=42> */
.L_x_38749:
[----:B------:R-:W-:Y:S05]  /*5410*/  BSYNC B1 ;  /* 0x0000000000017941 */ /* 0x000fea0003800000 */
.L_x_38748:
        /* <DEDUP_REMOVED lines=21> */
.L_x_38753:
[----:B------:R-:W-:-:S07]  /*5570*/  MOV R7, R162 ;  /* 0x000000a200077202 */ /* 0x000fce0000000f00 */
.L_x_38754:
[----:B------:R-:W-:Y:S05]  /*5580*/  BSYNC B1 ;  /* 0x0000000000017941 */ /* 0x000fea0003800000 */
.L_x_38752:
        /* <DEDUP_REMOVED lines=16> */
.L_x_38758:
[----:B------:R-:W-:Y:S05]  /*5690*/  BSYNC B2 ;  /* 0x0000000000027941 */ /* 0x000fea0003800000 */
.L_x_38757:
        /* <DEDUP_REMOVED lines=42> */
.L_x_38756:
[----:B------:R-:W-:Y:S05]  /*5940*/  BSYNC B1 ;  /* 0x0000000000017941 */ /* 0x000fea0003800000 */
.L_x_38755:
        /* <DEDUP_REMOVED lines=21> */
.L_x_38760:
[----:B------:R-:W-:-:S07]  /*5aa0*/  IMAD.MOV.U32 R7, RZ, RZ, R162 ;  /* 0x000000ffff077224 */ /* 0x000fce00078e00a2 */
.L_x_38761:
[----:B------:R-:W-:Y:S05]  /*5ab0*/  BSYNC B1 ;  /* 0x0000000000017941 */ /* 0x000fea0003800000 */
.L_x_38759:
        /* <DEDUP_REMOVED lines=16> */
.L_x_38765:
[----:B------:R-:W-:Y:S05]  /*5bc0*/  BSYNC B2 ;  /* 0x0000000000027941 */ /* 0x000fea0003800000 */
.L_x_38764:
        /* <DEDUP_REMOVED lines=42> */
.L_x_38763:
[----:B------:R-:W-:Y:S05]  /*5e70*/  BSYNC B1 ;  /* 0x0000000000017941 */ /* 0x000fea0003800000 */
.L_x_38762:
        /* <DEDUP_REMOVED lines=21> */
.L_x_38767:
[----:B------:R-:W-:-:S07]  /*5fd0*/  MOV R7, R162 ;  /* 0x000000a200077202 */ /* 0x000fce0000000f00 */
.L_x_38768:
[----:B------:R-:W-:Y:S05]  /*5fe0*/  BSYNC B1 ;  /* 0x0000000000017941 */ /* 0x000fea0003800000 */
.L_x_38766:
        /* <DEDUP_REMOVED lines=18> */
.L_x_38772:
[----:B------:R-:W-:Y:S05]  /*6110*/  BSYNC B2 ;  /* 0x0000000000027941 */ /* 0x000fea0003800000 */
.L_x_38771:
        /* <DEDUP_REMOVED lines=42> */
.L_x_38770:
[----:B------:R-:W-:Y:S05]  /*63c0*/  BSYNC B1 ;  /* 0x0000000000017941 */ /* 0x000fea0003800000 */
.L_x_38769:
        /* <DEDUP_REMOVED lines=15> */
[----:B------:R-:W-:-:S02]  /*64c0*/  SEL R10, RZ, 0x100, P4 ;  /* 0x00000100ff0a7807 */ /* 0x000fc40002000000 */
[----:B------:R-:W-:Y:S01]  /*64d0*/  SEL R14, RZ, 0x1000000, P2 ;  /* 0x01000000ff0e7807 */ /* 0x000fe20001000000 */
[----:B------:R-:W-:Y:S01]  /*64e0*/  IMAD.WIDE.U32 R12, R12, 0x10000, RZ ;  /* 0x000100000c0c7825 */ /* 0x000fe200078e00ff */
[----:B------:R-:W2:Y:S01]  /*64f0*/  @P0 LDC.64 R18, c[0x0][0x230] ;  /* 0x00008c00ff120b82 */ /* 0x000ea20000000a00 */
[----:B------:R-:W-:Y:S02]  /*6500*/  ISETP.NE.AND P6, PT, R20, RZ, PT ;  /* 0x000000ff1400720c */ /* 0x000fe40003fc5270 */
        /* <DEDUP_REMOVED lines=8> */
[----:B------:R-:W-:Y:S02]  /*6590*/  LOP3.LUT R21, R9, R8, R21, 0xfe, !PT ;  /* 0x0000000809157212 */ /* 0x000fe400078efe15 */
[----:B------:R-:W-:Y:S01]  /*65a0*/  LOP3.LUT R12, R12, R7, RZ, 0xfc, !PT ;  /* 0x000000070c0c7212 */ /* 0x000fe200078efcff */
[----:B------:R-:W-:Y:S01]  /*65b0*/  VIADD R7, R32, 0x40 ;  /* 0x0000004020077836 */ /* 0x000fe20000000000 */
[----:B------:R-:W-:Y:S02]  /*65c0*/  F2FP.F16.F32.PACK_AB R10, R38, R37 ;  /* 0x00000025260a723e */ /* 0x000fe400000000ff */
[----:B------:R-:W-:Y:S02]  /*65d0*/  F2FP.F16.F32.PACK_AB R9, R36, R35 ;  /* 0x000000232409723e */ /* 0x000fe400000000ff */
[----:B------:R-:W-:Y:S02]  /*65e0*/  F2FP.F16.F32.PACK_AB R8, R34, R33 ;  /* 0x000000212208723e */ /* 0x000fe400000000ff */
[----:B------:R-:W-:Y:S01]  /*65f0*/  F2FP.F16.F32.PACK_AB R11, R40, R39 ;  /* 0x00000027280b723e */ /* 0x000fe200000000ff */
[----:B--2---:R-:W-:Y:S01]  /*6600*/  @P0 IMAD.WIDE.U32 R18, R7, 0x10, R18 ;  /* 0x0000001007120825 */ /* 0x004fe200078e0012 */
[----:B------:R-:W-:-:S03]  /*6610*/  LOP3.LUT R13, R17, R21, R13, 0xfe, !PT ;  /* 0x00000015110d7212 */ /* 0x000fc600078efe0d */
[----:B-1----:R-:W-:Y:S01]  /*6620*/  IMAD.WIDE.U32 R16, R6, 0x8, R158 ;  /* 0x0000000806107825 */ /* 0x002fe200078e009e */
[----:B------:R-:W-:Y:S03]  /*6630*/  STG.E.128 desc[UR4][R14.64], R8 ;  /* 0x000000080e007986 */ /* 0x000fe6000c101d04 */
[----:B------:R-:W-:Y:S01]  /*6640*/  IMAD.WIDE.U32 R20, R7, 0x10, R154 ;  /* 0x0000001007147825 */ /* 0x000fe200078e009a */
        /* <DEDUP_REMOVED lines=15> */
.L_x_38774:
[----:B------:R-:W-:-:S07]  /*6740*/  MOV R10, R162 ;  /* 0x000000a2000a7202 */ /* 0x000fce0000000f00 */
.L_x_38775:
[----:B------:R-:W-:Y:S05]  /*6750*/  BSYNC B1 ;  /* 0x0000000000017941 */ /* 0x000fea0003800000 */
.L_x_38773:
        /* <DEDUP_REMOVED lines=16> */
.L_x_38779:
[----:B------:R-:W-:Y:S05]  /*6860*/  BSYNC B2 ;  /* 0x0000000000027941 */ /* 0x000fea0003800000 */
.L_x_38778:
        /* <DEDUP_REMOVED lines=42> */
.L_x_38777:
[----:B------:R-:W-:Y:S05]  /*6b10*/  BSYNC B1 ;  /* 0x0000000000017941 */ /* 0x000fea0003800000 */
.L_x_38776:
[----:B------:R-:W-:Y:S01]  /*6b20*/  I2FP.F32.U32 R9, R10 ;  /* 0x0000000a00097245 */ /* 0x000fe20000201000 */
[----:B-----5:R-:W-:Y:S01]  /*6b30*/  HADD2.F32 R11, -RZ, R12.H0_H0 ;  /* 0x2000000cff0b7230 */ /* 0x020fe20000004100 */
        /* <DEDUP_REMOVED lines=20> */
.L_x_38781:
[----:B------:R-:W-:-:S07]  /*6c80*/  IMAD.MOV.U32 R9, RZ, RZ, R162 ;  /* 0x000000ffff097224 */ /* 0x000fce00078e00a2 */
.L_x_38782:
[----:B------:R-:W-:Y:S05]  /*6c90*/  BSYNC B1 ;  /* 0x0000000000017941 */ /* 0x000fea0003800000 */
.L_x_38780:
        /* <DEDUP_REMOVED lines=16> */
.L_x_38786:
[----:B------:R-:W-:Y:S05]  /*6da0*/  BSYNC B2 ;  /* 0x0000000000027941 */ /* 0x000fea0003800000 */
.L_x_38785:
        /* <DEDUP_REMOVED lines=42> */
.L_x_38784:
[----:B------:R-:W-:Y:S05]  /*7050*/  BSYNC B1 ;  /* 0x0000000000017941 */ /* 0x000fea0003800000 */
.L_x_38783:
[----:B------:R-:W-:Y:S01]  /*7060*/  I2FP.F32.U32 R9, R9 ;  /* 0x0000000900097245 */ /* 0x000fe20000201000 */
[----:B------:R-:W-:Y:S01]  /*7070*/  HADD2.F32 R11, -RZ, R12.H1_H1 ;  /* 0x3000000cff0b7230 */ /* 0x000fe20000004100 */
[C---:B------:R-:W-:Y:S01]  /*7080*/  ISETP.NE.AND P1, PT, R18.reuse, 0x1, PT ;  /* 0x000000011200780c */ /* 0x040fe20003f25270 */
        /* <DEDUP_REMOVED lines=19> */
.L_x_38788:
[----:B------:R-:W-:-:S07]  /*71c0*/  MOV R12, R162 ;  /* 0x000000a2000c7202 */ /* 0x000fce0000000f00 */
.L_x_38789:
[----:B------:R-:W-:Y:S05]  /*71d0*/  BSYNC B1 ;  /* 0x0000000000017941 */ /* 0x000fea0003800000 */
.L_x_38787:
        /* <DEDUP_REMOVED lines=16> */
.L_x_38793:
[----:B------:R-:W-:Y:S05]  /*72e0*/  BSYNC B2 ;  /* 0x0000000000027941 */ /* 0x000fea0003800000 */
.L_x_38792:
        /* <DEDUP_REMOVED lines=42> */
.L_x_38791:
[----:B------:R-:W-:Y:S05]  /*7590*/  BSYNC B1 ;  /* 0x0000000000017941 */ /* 0x000fea0003800000 */
.L_x_38790:
        /* <DEDUP_REMOVED lines=21> */
.L_x_38795:
[----:B------:R-:W-:-:S07]  /*76f0*/  IMAD.MOV.U32 R11, RZ, RZ, R162 ;  /* 0x000000ffff0b7224 */ /* 0x000fce00078e00a2 */
.L_x_38796:
[----:B------:R-:W-:Y:S05]  /*7700*/  BSYNC B1 ;  /* 0x0000000000017941 */ /* 0x000fea0003800000 */
.L_x_38794:
        /* <DEDUP_REMOVED lines=16> */
.L_x_38800:
[----:B------:R-:W-:Y:S05]  /*7810*/  BSYNC B2 ;  /* 0x0000000000027941 */ /* 0x000fea0003800000 */
.L_x_38799:
        /* <DEDUP_REMOVED lines=42> */
.L_x_38798:
[----:B------:R-:W-:Y:S05]  /*7ac0*/  BSYNC B1 ;  /* 0x0000000000017941 */ /* 0x000fea0003800000 */
.L_x_38797:
        /* <DEDUP_REMOVED lines=21> */
.L_x_38802:
[----:B------:R-:W-:-:S07]  /*7c20*/  MOV R24, R162 ;  /* 0x000000a200187202 */ /* 0x000fce0000000f00 */
.L_x_38803:
[----:B------:R-:W-:Y:S05]  /*7c30*/  BSYNC B1 ;  /* 0x0000000000017941 */ /* 0x000fea0003800000 */
.L_x_38801:
        /* <DEDUP_REMOVED lines=16> */
.L_x_38807:
[----:B------:R-:W-:Y:S05]  /*7d40*/  BSYNC B2 ;  /* 0x0000000000027941 */ /* 0x000fea0003800000 */
.L_x_38806:
        /* <DEDUP_REMOVED lines=42> */
.L_x_38805:
[----:B------:R-:W-:Y:S05]  /*7ff0*/  BSYNC B1 ;  /* 0x0000000000017941 */ /* 0x000fea0003800000 */
.L_x_38804:
        /* <DEDUP_REMOVED lines=21> */
.L_x_38809:
[----:B------:R-:W-:-:S07]  /*8150*/  IMAD.MOV.U32 R13, RZ, RZ, R162 ;  /* 0x000000ffff0d7224 */ /* 0x000fce00078e00a2 */
.L_x_38810:
[----:B------:R-:W-:Y:S05]  /*8160*/  BSYNC B1 ;  /* 0x0000000000017941 */ /* 0x000fea0003800000 */
.L_x_38808:
        /* <DEDUP_REMOVED lines=16> */
.L_x_38814:
[----:B------:R-:W-:Y:S05]  /*8270*/  BSYNC B2 ;  /* 0x0000000000027941 */ /* 0x000fea0003800000 */
.L_x_38813:
        /* <DEDUP_REMOVED lines=42> */
.L_x_38812:
[----:B------:R-:W-:Y:S05]  /*8520*/  BSYNC B1 ;  /* 0x0000000000017941 */ /* 0x000fea0003800000 */
.L_x_38811:
        /* <DEDUP_REMOVED lines=21> */
.L_x_38816:
[----:B------:R-:W-:-:S07]  /*8680*/  MOV R14, R162 ;  /* 0x000000a2000e7202 */ /* 0x000fce0000000f00 */
.L_x_38817:
[----:B------:R-:W-:Y:S05]  /*8690*/  BSYNC B1 ;  /* 0x0000000000017941 */ /* 0x000fea0003800000 */
.L_x_38815:
        /* <DEDUP_REMOVED lines=16> */
.L_x_38821:
[----:B------:R-:W-:Y:S05]  /*87a0*/  BSYNC B2 ;  /* 0x0000000000027941 */ /* 0x000fea0003800000 */
.L_x_38820:
        /* <DEDUP_REMOVED lines=42> */
.L_x_38819:
[----:B------:R-:W-:Y:S05]  /*8a50*/  BSYNC B1 ;  /* 0x0000000000017941 */ /* 0x000fea0003800000 */
.L_x_38818:
        /* <DEDUP_REMOVED lines=21> */
.L_x_38823:
[----:B------:R-:W-:-:S07]  /*8bb0*/  IMAD.MOV.U32 R26, RZ, RZ, R162 ;  /* 0x000000ffff1a7224 */ /* 0x000fce00078e00a2 */
.L_x_38824:
[----:B------:R-:W-:Y:S05]  /*8bc0*/  BSYNC B1 ;  /* 0x0000000000017941 */ /* 0x000fea0003800000 */
.L_x_38822:
        /* <DEDUP_REMOVED lines=18> */
.L_x_38828:
[----:B------:R-:W-:Y:S05]  /*8cf0*/  BSYNC B2 ;  /* 0x0000000000027941 */ /* 0x000fea0003800000 */
.L_x_38827:
        /* <DEDUP_REMOVED lines=42> */
.L_x_38826:
[----:B------:R-:W-:Y:S05]  /*8fa0*/  BSYNC B1 ;  /* 0x0000000000017941 */ /* 0x000fea0003800000 */
.L_x_38825:
[----:B------:R-:W0:Y:S01]  /*8fb0*/  LDC R161, c[0x0][0x294] ;  /* 0x0000a500ffa17b82 */ /* 0x000e220000000800 */
[----:B------:R-:W-:Y:S01]  /*8fc0*/  SEL R25, RZ, 0x10000, P5 ;  /* 0x00010000ff197807 */ /* 0x000fe20002800000 */
[----:B------:R-:W-:Y:S01]  /*8fd0*/  HADD2.F32 R15, -RZ, R15.H1_H1 ;  /* 0x3000000fff0f7230 */ /* 0x000fe20000004100 */
[----:B------:R-:W-:Y:S02]  /*8fe0*/  ISETP.NE.AND P5, PT, R17, RZ, PT ;  /* 0x000000ff1100720c */ /* 0x000fe40003fa5270 */
[----:B------:R-:W-:Y:S01]  /*8ff0*/  I2FP.F32.U32 R17, R26 ;  /* 0x0000001a00117245 */ /* 0x000fe20000201000 */
[----:B------:R-:W-:Y:S01]  /*9000*/  @P0 HADD2.F32 R26, -RZ, R51.H1_H1 ;  /* 0x30000033ff1a0230 */ /* 0x000fe20000004100 */
[----:B------:R-:W-:Y:S01]  /*9010*/  ISETP.NE.AND P6, PT, R16, RZ, PT ;  /* 0x000000ff1000720c */ /* 0x000fe20003fc5270 */
[----:B------:R-:W1:Y:S01]  /*9020*/  LDC R163, c[0x0][0x298] ;  /* 0x0000a600ffa37b82 */ /* 0x000e620000000800 */
[----:B------:R-:W-:Y:S01]  /*9030*/  SEL R20, RZ, 0x1, P2 ;  /* 0x00000001ff147807 */ /* 0x000fe20001000000 */
[----:B------:R-:W-:Y:S01]  /*9040*/  FFMA.FTZ R17, R17, R252, 1.1641532182693481445e-10 ;  /* 0x2f00000011117423 */ /* 0x000fe200000100fc */
[----:B------:R-:W-:Y:S01]  /*9050*/  SEL R16, RZ, 0x1, P1 ;  /* 0x00000001ff107807 */ /* 0x000fe20000800000 */
[----:B------:R-:W-:Y:S01]  /*9060*/  FMUL.FTZ R15, R15, R120 ;  /* 0x000000780f0f7220 */ /* 0x000fe20000410000 */
[----:B------:R-:W-:Y:S01]  /*9070*/  SEL R18, RZ, 0x1, P5 ;  /* 0x00000001ff127807 */ /* 0x000fe20002800000 */
[----:B------:R-:W-:Y:S01]  /*9080*/  IMAD.WIDE.U32 R20, R20, 0x1000000, RZ ;  /* 0x0100000014147825 */ /* 0x000fe200078e00ff */
[----:B------:R-:W-:Y:S01]  /*9090*/  SEL R22, RZ, 0x100, P4 ;  /* 0x00000100ff167807 */ /* 0x000fe20002000000 */
[----:B------:R-:W2:Y:S01]  /*90a0*/  @P0 LDC.64 R30, c[0x0][0x230] ;  /* 0x00008c00ff1e0b82 */ /* 0x000ea20000000a00 */
[----:B------:R-:W-:Y:S01]  /*90b0*/  SEL R29, RZ, 0x1, P3 ;  /* 0x00000001ff1d7807 */ /* 0x000fe20001800000 */
[----:B------:R-:W-:Y:S01]  /*90c0*/  IMAD.WIDE.U32 R18, R18, 0x100, RZ ;  /* 0x0000010012127825 */ /* 0x000fe200078e00ff */
[----:B------:R-:W-:-:S02]  /*90d0*/  SEL R23, RZ, 0x1, P6 ;  /* 0x00000001ff177807 */ /* 0x000fc40003000000 */
[----:B0-----:R-:W-:Y:S01]  /*90e0*/  FSETP.GTU.FTZ.AND P2, PT, R17, R161, PT ;  /* 0x000000a11100720b */ /* 0x001fe20003f5c000 */
[----:B------:R-:W-:-:S03]  /*90f0*/  IMAD.WIDE.U32 R16, R16, 0x10000, RZ ;  /* 0x0001000010107825 */ /* 0x000fc600078e00ff */
[----:B------:R-:W-:Y:S02]  /*9100*/  SEL R24, RZ, 0x1000000, P2 ;  /* 0x01000000ff187807 */ /* 0x000fe40001000000 */
[----:B------:R-:W-:Y:S01]  /*9110*/  LOP3.LUT R18, R18, R20, R16, 0xfe, !PT ;  /* 0x0000001412127212 */ /* 0x000fe200078efe10 */
[----:B-1----:R-:W-:Y:S01]  /*9120*/  FMUL.FTZ R15, R15, R163 ;  /* 0x000000a30f0f7220 */ /* 0x002fe20000410000 */
[----:B------:R-:W-:Y:S01]  /*9130*/  LOP3.LUT R20, R22, R24, R25, 0xfe, !PT ;  /* 0x0000001816147212 */ /* 0x000fe200078efe19 */
[----:B------:R-:W-:Y:S01]  /*9140*/  IMAD.WIDE.U32 R24, R7, 0x10, R144 ;  /* 0x0000001007187825 */ /* 0x000fe200078e0090 */
[----:B------:R-:W-:Y:S02]  /*9150*/  IADD3 R16, R32, 0x60, RZ ;  /* 0x0000006020107810 */ /* 0x000fe40007ffe0ff */
[----:B------:R-:W-:Y:S02]  /*9160*/  FSEL R15, R15, RZ, !P2 ;  /* 0x000000ff0f0f7208 */ /* 0x000fe40005000000 */
[----:B------:R-:W-:Y:S01]  /*9170*/  LOP3.LUT R29, R21, R20, R29, 0xfe, !PT ;  /* 0x00000014151d7212 */ /* 0x000fe200078efe1d */
[----:B--2---:R-:W-:Y:S01]  /*9180*/  @P0 IMAD.WIDE.U32 R30, R16, 0x10, R30 ;  /* 0x00000010101e0825 */ /* 0x004fe200078e001e */
[----:B------:R-:W-:-:S03]  /*9190*/  LOP3.LUT R18, R18, R23, RZ, 0xfc, !PT ;  /* 0x0000001712127212 */ /* 0x000fc600078efcff */
[----:B------:R-:W-:Y:S01]  /*91a0*/  @P0 FADD.FTZ R15, R26, R15 ;  /* 0x0000000f1a0f0221 */ /* 0x000fe20000010000 */
[----:B------:R-:W-:Y:S01]  /*91b0*/  F2FP.F16.F32.PACK_AB R22, R13, R12 ;  /* 0x0000000c0d16723e */ /* 0x000fe200000000ff */
[----:B------:R-:W-:Y:S01]  /*91c0*/  IMAD.WIDE.U32 R104, R16, 0x10, R154 ;  /* 0x0000001010687825 */ /* 0x000fe200078e009a */
[----:B------:R-:W-:Y:S02]  /*91d0*/  F2FP.F16.F32.PACK_AB R21, R11, R10 ;  /* 0x0000000a0b15723e */ /* 0x000fe400000000ff */
[----:B------:R-:W-:Y:S02]  /*91e0*/  F2FP.F16.F32.PACK_AB R20, R9, R8 ;  /* 0x000000080914723e */ /* 0x000fe400000000ff */
[----:B------:R-:W-:Y:S02]  /*91f0*/  F2FP.F16.F32.PACK_AB R23, R15, R14 ;  /* 0x0000000e0f17723e */ /* 0x000fe400000000ff */
[----:B------:R-:W-:Y:S01]  /*9200*/  LOP3.LUT R19, R19, R29, R17, 0xfe, !PT ;  /* 0x0000001d13137212 */ /* 0x000fe200078efe11 */
[----:B------:R-:W-:-:S02]  /*9210*/  IMAD.WIDE.U32 R28, R7, 0x8, R158 ;  /* 0x00000008071c7825 */ /* 0x000fc400078e009e */
        /* <DEDUP_REMOVED lines=16> */
.L_x_38830:
[----:B------:R-:W-:-:S07]  /*9320*/  IMAD.MOV.U32 R17, RZ, RZ, R162 ;  /* 0x000000ffff117224 */ /* 0x000fce00078e00a2 */
.L_x_38831:
[----:B------:R-:W-:Y:S05]  /*9330*/  BSYNC B1 ;  /* 0x0000000000017941 */ /* 0x000fea0003800000 */
.L_x_38829:
        /* <DEDUP_REMOVED lines=16> */
.L_x_38835:
[----:B------:R-:W-:Y:S05]  /*9440*/  BSYNC B2 ;  /* 0x0000000000027941 */ /* 0x000fea0003800000 */
.L_x_38834:
        /* <DEDUP_REMOVED lines=44> */
.L_x_38833:
[----:B------:R-:W-:Y:S05]  /*9710*/  BSYNC B1 ;  /* 0x0000000000017941 */ /* 0x000fea0003800000 */
.L_x_38832:
        /* <DEDUP_REMOVED lines=22> */
.L_x_38837:
[----:B------:R-:W-:-:S07]  /*9880*/  MOV R25, R162 ;  /* 0x000000a200197202 */ /* 0x000fce0000000f00 */
.L_x_38838:
[----:B------:R-:W-:Y:S05]  /*9890*/  BSYNC B1 ;  /* 0x0000000000017941 */ /* 0x000fea0003800000 */
.L_x_38836:
        /* <DEDUP_REMOVED lines=16> */
.L_x_38842:
[----:B------:R-:W-:Y:S05]  /*99a0*/  BSYNC B2 ;  /* 0x0000000000027941 */ /* 0x000fea0003800000 */
.L_x_38841:
        /* <DEDUP_REMOVED lines=44> */
.L_x_38840:
[----:B------:R-:W-:Y:S05]  /*9c70*/  BSYNC B1 ;  /* 0x0000000000017941 */ /* 0x000fea0003800000 */
.L_x_38839:
        /* <DEDUP_REMOVED lines=22> */
.L_x_38844:
[----:B------:R-:W-:-:S07]  /*9de0*/  IMAD.MOV.U32 R19, RZ, RZ, R162 ;  /* 0x000000ffff137224 */ /* 0x000fce00078e00a2 */
.L_x_38845:
[----:B------:R-:W-:Y:S05]  /*9df0*/  BSYNC B1 ;  /* 0x0000000000017941 */ /* 0x000fea0003800000 */
.L_x_38843:
        /* <DEDUP_REMOVED lines=16> */
.L_x_38849:
[----:B------:R-:W-:Y:S05]  /*9f00*/  BSYNC B2 ;  /* 0x0000000000027941 */ /* 0x000fea0003800000 */
.L_x_38848:
        /* <DEDUP_REMOVED lines=44> */
.L_x_38847:
[----:B------:R-:W-:Y:S05]  /*a1d0*/  BSYNC B1 ;  /* 0x0000000000017941 */ /* 0x000fea0003800000 */
.L_x_38846:
        /* <DEDUP_REMOVED lines=21> */
.L_x_38851:
[----:B------:R-:W-:-:S07]  /*a330*/  MOV R26, R162 ;  /* 0x000000a2001a7202 */ /* 0x000fce0000000f00 */
.L_x_38852:
[----:B------:R-:W-:Y:S05]  /*a340*/  BSYNC B1 ;  /* 0x0000000000017941 */ /* 0x000fea0003800000 */
.L_x_38850:
        /* <DEDUP_REMOVED lines=16> */
.L_x_38856:
[----:B------:R-:W-:Y:S05]  /*a450*/  BSYNC B2 ;  /* 0x0000000000027941 */ /* 0x000fea0003800000 */
.L_x_38855:
        /* <DEDUP_REMOVED lines=44> */
.L_x_38854:
[----:B------:R-:W-:Y:S05]  /*a720*/  BSYNC B1 ;  /* 0x0000000000017941 */ /* 0x000fea0003800000 */
.L_x_38853:
        /* <DEDUP_REMOVED lines=21> */
.L_x_38858:
[----:B------:R-:W-:-:S07]  /*a880*/  IMAD.MOV.U32 R21, RZ, RZ, R162 ;  /* 0x000000ffff157224 */ /* 0x000fce00078e00a2 */
.L_x_38859:
[----:B------:R-:W-:Y:S05]  /*a890*/  BSYNC B1 ;  /* 0x0000000000017941 */ /* 0x000fea0003800000 */
.L_x_38857:
        /* <DEDUP_REMOVED lines=16> */
.L_x_38863:
[----:B------:R-:W-:Y:S05]  /*a9a0*/  BSYNC B2 ;  /* 0x0000000000027941 */ /* 0x000fea0003800000 */
.L_x_38862:
        /* <DEDUP_REMOVED lines=44> */
.L_x_38861:
[----:B------:R-:W-:Y:S05]  /*ac70*/  BSYNC B1 ;  /* 0x0000000000017941 */ /* 0x000fea0003800000 */
.L_x_38860:
        /* <DEDUP_REMOVED lines=21> */
.L_x_38865:
[----:B------:R-:W-:-:S07]  /*add0*/  MOV R26, R162 ;  /* 0x000000a2001a7202 */ /* 0x000fce0000000f00 */
.L_x_38866:
[----:B------:R-:W-:Y:S05]  /*ade0*/  BSYNC B1 ;  /* 0x0000000000017941 */ /* 0x000fea0003800000 */
.L_x_38864:
        /* <DEDUP_REMOVED lines=16> */
.L_x_38870:
[----:B------:R-:W-:Y:S05]  /*aef0*/  BSYNC B2 ;  /* 0x0000000000027941 */ /* 0x000fea0003800000 */
.L_x_38869:
        /* <DEDUP_REMOVED lines=44> */
.L_x_38868:
[----:B------:R-:W-:Y:S05]  /*b1c0*/  BSYNC B1 ;  /* 0x0000000000017941 */ /* 0x000fea0003800000 */
.L_x_38867:
        /* <DEDUP_REMOVED lines=21> */
.L_x_38872:
[----:B------:R-:W-:-:S07]  /*b320*/  IMAD.MOV.U32 R23, RZ, RZ, R162 ;  /* 0x000000ffff177224 */ /* 0x000fce00078e00a2 */
.L_x_38873:
[----:B------:R-:W-:Y:S05]  /*b330*/  BSYNC B1 ;  /* 0x0000000000017941 */ /* 0x000fea0003800000 */
.L_x_38871:
        /* <DEDUP_REMOVED lines=16> */
.L_x_38877:
[----:B------:R-:W-:Y:S05]  /*b440*/  BSYNC B2 ;  /* 0x0000000000027941 */ /* 0x000fea0003800000 */
.L_x_38876:
        /* <DEDUP_REMOVED lines=44> */
.L_x_38875:
[----:B------:R-:W-:Y:S05]  /*b710*/  BSYNC B1 ;  /* 0x0000000000017941 */ /* 0x000fea0003800000 */
.L_x_38874:
        /* <DEDUP_REMOVED lines=21> */
.L_x_38879:
[----:B------:R-:W-:-:S07]  /*b870*/  MOV R26, R162 ;  /* 0x000000a2001a7202 */ /* 0x000fce0000000f00 */
.L_x_38880:
[----:B------:R-:W-:Y:S05]  /*b880*/  BSYNC B1 ;  /* 0x0000000000017941 */ /* 0x000fea0003800000 */
.L_x_38878:
        /* <DEDUP_REMOVED lines=18> */
.L_x_38884:
[----:B------:R-:W-:Y:S05]  /*b9b0*/  BSYNC B2 ;  /* 0x0000000000027941 */ /* 0x000fea0003800000 */
.L_x_38883:
        /* <DEDUP_REMOVED lines=44> */
.L_x_38882:
[----:B------:R-:W-:Y:S05]  /*bc80*/  BSYNC B1 ;  /* 0x0000000000017941 */ /* 0x000fea0003800000 */
.L_x_38881:
[----:B------:R-:W-:Y:S01]  /*bc90*/  SEL R112, RZ, 0x10000, P5 ;  /* 0x00010000ff707807 */ /* 0x000fe20002800000 */
[----:B------:R-:W-:Y:S01]  /*bca0*/  HADD2.F32 R31, -RZ, R31.H1_H1 ;  /* 0x3000001fff1f7230 */ /* 0x000fe20000004100 */
[----:B------:R-:W-:Y:S01]  /*bcb0*/  ISETP.NE.AND P5, PT, R25, RZ, PT ;  /* 0x000000ff1900720c */ /* 0x000fe20003fa5270 */
[----:B------:R-:W0:Y:S01]  /*bcc0*/  @P0 LDC.64 R104, c[0x0][0x230] ;  /* 0x00008c00ff680b82 */ /* 0x000e220000000a00 */
[----:B------:R-:W-:Y:S01]  /*bcd0*/  I2FP.F32.U32 R25, R26 ;  /* 0x0000001a00197245 */ /* 0x000fe20000201000 */
[----:B------:R-:W-:-:S04]  /*bce0*/  IMAD.WIDE.U32 R106, R16, 0x10, R144 ;  /* 0x00000010106a7825 */ /* 0x000fc800078e0090 */
[----:B------:R-:W-:Y:S01]  /*bcf0*/  FMUL.FTZ R31, R31, R120 ;  /* 0x000000781f1f7220 */ /* 0x000fe20000410000 */
[----:B------:R-:W-:Y:S01]  /*bd00*/  SEL R26, RZ, 0x1, P2 ;  /* 0x00000001ff1a7807 */ /* 0x000fe20001000000 */
[----:B------:R-:W-:Y:S02]  /*bd10*/  FFMA.FTZ R25, R25, R252, 1.1641532182693481445e-10 ;  /* 0x2f00000019197423 */ /* 0x000fe400000100fc */
[----:B------:R-:W-:Y:S01]  /*bd20*/  FMUL.FTZ R31, R31, R163 ;  /* 0x000000a31f1f7220 */ /* 0x000fe20000410000 */
[----:B------:R-:W-:Y:S02]  /*bd30*/  ISETP.NE.AND P6, PT, R24, RZ, PT ;  /* 0x000000ff1800720c */ /* 0x000fe40003fc5270 */
[----:B------:R-:W-:Y:S02]  /*bd40*/  F2FP.F16.F32.PACK_AB R30, R22, R21 ;  /* 0x00000015161e723e */ /* 0x000fe400000000ff */
[----:B------:R-:W-:Y:S01]  /*bd50*/  FSETP.GTU.FTZ.AND P2, PT, R25, R161, PT ;  /* 0x000000a11900720b */ /* 0x000fe20003f5c000 */
[----:B------:R-:W-:Y:S01]  /*bd60*/  @P0 HADD2.F32 R25, -RZ, R51.H1_H1 ;  /* 0x30000033ff190230 */ /* 0x000fe20000004100 */
[----:B------:R-:W-:-:S02]  /*bd70*/  F2FP.F16.F32.PACK_AB R29, R20, R19 ;  /* 0x00000013141d723e */ /* 0x000fc400000000ff */
[----:B------:R-:W-:Y:S02]  /*bd80*/  FSEL R24, R31, RZ, !P2 ;  /* 0x000000ff1f187208 */ /* 0x000fe40005000000 */
[----:B------:R-:W-:Y:S02]  /*bd90*/  F2FP.F16.F32.PACK_AB R28, R18, R17 ;  /* 0x00000011121c723e */ /* 0x000fe400000000ff */
[----:B------:R-:W-:Y:S01]  /*bda0*/  SEL R42, RZ, 0x1, P5 ;  /* 0x00000001ff2a7807 */ /* 0x000fe20002800000 */
[----:B------:R-:W-:Y:S01]  /*bdb0*/  @P0 FADD.FTZ R24, R25, R24 ;  /* 0x0000001819180221 */ /* 0x000fe20000010000 */
[----:B------:R-:W-:Y:S02]  /*bdc0*/  SEL R25, RZ, 0x1, P1 ;  /* 0x00000001ff197807 */ /* 0x000fe40000800000 */
[----:B------:R-:W-:Y:S02]  /*bdd0*/  SEL R109, RZ, 0x100, P4 ;  /* 0x00000100ff6d7807 */ /* 0x000fe40002000000 */
[----:B------:R-:W-:-:S02]  /*bde0*/  F2FP.F16.F32.PACK_AB R31, R24, R23 ;  /* 0x00000017181f723e */ /* 0x000fc400000000ff */
[----:B------:R-:W-:-:S03]  /*bdf0*/  SEL R113, RZ, 0x1000000, P2 ;  /* 0x01000000ff717807 */ /* 0x000fc60001000000 */
[----:B------:R1:W-:Y:S02]  /*be00*/  STG.E.128 desc[UR4][R106.64], R28 ;  /* 0x0000001c6a007986 */ /* 0x0003e4000c101d04 */
[----:B-1----:R-:W-:Y:S01]  /*be10*/  IMAD.WIDE.U32 R106, R26, 0x1000000, RZ ;  /* 0x010000001a6a7825 */ /* 0x002fe200078e00ff */
[----:B------:R-:W-:Y:S02]  /*be20*/  LOP3.LUT R26, R109, R113, R112, 0xfe, !PT ;  /* 0x000000716d1a7212 */ /* 0x000fe400078efe70 */
[----:B------:R-:W-:Y:S01]  /*be30*/  SEL R109, RZ, 0x1, P6 ;  /* 0x00000001ff6d7807 */ /* 0x000fe20003000000 */
[----:B------:R-:W-:Y:S01]  /*be40*/  IMAD.WIDE.U32 R28, R25, 0x10000, RZ ;  /* 0x00010000191c7825 */ /* 0x000fe200078e00ff */
[----:B------:R-:W-:-:S03]  /*be50*/  SEL R25, RZ, 0x1, P3 ;  /* 0x00000001ff197807 */ /* 0x000fc60001800000 */
[----:B------:R-:W-:Y:S01]  /*be60*/  IMAD.WIDE.U32 R30, R42, 0x100, RZ ;  /* 0x000001002a1e7825 */ /* 0x000fe200078e00ff */
[----:B------:R-:W-:-:S03]  /*be70*/  LOP3.LUT R107, R107, R26, R25, 0xfe, !PT ;  /* 0x0000001a6b6b7212 */ /* 0x000fc600078efe19 */
        /* <DEDUP_REMOVED lines=22> */
.L_x_38886:
[----:B------:R-:W-:-:S07]  /*bfe0*/  MOV R26, R162 ;  /* 0x000000a2001a7202 */ /* 0x000fce0000000f00 */
.L_x_38887:
[----:B------:R-:W-:Y:S05]  /*bff0*/  BSYNC B1 ;  /* 0x0000000000017941 */ /* 0x000fea0003800000 */
.L_x_38885:
        /* <DEDUP_REMOVED lines=16> */
.L_x_38891:
[----:B------:R-:W-:Y:S05]  /*c100*/  BSYNC B2 ;  /* 0x0000000000027941 */ /* 0x000fea0003800000 */
.L_x_38890:
        /* <DEDUP_REMOVED lines=44> */
.L_x_38889:
[----:B------:R-:W-:Y:S05]  /*c3d0*/  BSYNC B1 ;  /* 0x0000000000017941 */ /* 0x000fea0003800000 */
.L_x_38888:
        /* <DEDUP_REMOVED lines=22> */
.L_x_38893:
[----:B------:R-:W-:-:S07]  /*c540*/  IMAD.MOV.U32 R41, RZ, RZ, R162 ;  /* 0x000000ffff297224 */ /* 0x000fce00078e00a2 */
.L_x_38894:
[----:B------:R-:W-:Y:S05]  /*c550*/  BSYNC B1 ;  /* 0x0000000000017941 */ /* 0x000fea0003800000 */
.L_x_38892:
        /* <DEDUP_REMOVED lines=16> */
.L_x_38898:
[----:B------:R-:W-:Y:S05]  /*c660*/  BSYNC B2 ;  /* 0x0000000000027941 */ /* 0x000fea0003800000 */
.L_x_38897:
        /* <DEDUP_REMOVED lines=44> */
.L_x_38896:
[----:B------:R-:W-:Y:S05]  /*c930*/  BSYNC B1 ;  /* 0x0000000000017941 */ /* 0x000fea0003800000 */
.L_x_38895:
        /* <DEDUP_REMOVED lines=22> */
.L_x_38900:
[----:B------:R-:W-:-:S07]  /*caa0*/  MOV R29, R162 ;  /* 0x000000a2001d7202 */ /* 0x000fce0000000f00 */
.L_x_38901:
[----:B------:R-:W-:Y:S05]  /*cab0*/  BSYNC B1 ;  /* 0x0000000000017941 */ /* 0x000fea0003800000 */
.L_x_38899:
        /* <DEDUP_REMOVED lines=16> */
.L_x_38905:
[----:B------:R-:W-:Y:S05]  /*cbc0*/  BSYNC B2 ;  /* 0x0000000000027941 */ /* 0x000fea0003800000 */
.L_x_38904:
        /* <DEDUP_REMOVED lines=44> */
.L_x_38903:
[----:B------:R-:W-:Y:S05]  /*ce90*/  BSYNC B1 ;  /* 0x0000000000017941 */ /* 0x000fea0003800000 */
.L_x_38902:
        /* <DEDUP_REMOVED lines=21> */
.L_x_38907:
[----:B------:R-:W-:-:S07]  /*cff0*/  IMAD.MOV.U32 R41, RZ, RZ, R162 ;  /* 0x000000ffff297224 */ /* 0x000fce00078e00a2 */
.L_x_38908:
[----:B------:R-:W-:Y:S05]  /*d000*/  BSYNC B1 ;  /* 0x0000000000017941 */ /* 0x000fea0003800000 */
.L_x_38906:
        /* <DEDUP_REMOVED lines=16> */
.L_x_38912:
[----:B------:R-:W-:Y:S05]  /*d110*/  BSYNC B2 ;  /* 0x0000000000027941 */ /* 0x000fea0003800000 */
.L_x_38911:
        /* <DEDUP_REMOVED lines=44> */
.L_x_38910:
[----:B------:R-:W-:Y:S05]  /*d3e0*/  BSYNC B1 ;  /* 0x0000000000017941 */ /* 0x000fea0003800000 */
.L_x_38909:
        /* <DEDUP_REMOVED lines=21> */
.L_x_38914:
[----:B------:R-:W-:-:S07]  /*d540*/  MOV R31, R162 ;  /* 0x000000a2001f7202 */ /* 0x000fce0000000f00 */
.L_x_38915:
[----:B------:R-:W-:Y:S05]  /*d550*/  BSYNC B1 ;  /* 0x0000000000017941 */ /* 0x000fea0003800000 */
.L_x_38913:
        /* <DEDUP_REMOVED lines=16> */
.L_x_38919:
[----:B------:R-:W-:Y:S05]  /*d660*/  BSYNC B2 ;  /* 0x0000000000027941 */ /* 0x000fea0003800000 */
.L_x_38918:
        /* <DEDUP_REMOVED lines=44> */
.L_x_38917:
[----:B------:R-:W-:Y:S05]  /*d930*/  BSYNC B1 ;  /* 0x0000000000017941 */ /* 0x000fea0003800000 */
.L_x_38916:
        /* <DEDUP_REMOVED lines=21> */
.L_x_38921:
[----:B------:R-:W-:-:S07]  /*da90*/  MOV R41, R162 ;  /* 0x000000a200297202 */ /* 0x000fce0000000f00 */
.L_x_38922:
[----:B------:R-:W-:Y:S05]  /*daa0*/  BSYNC B1 ;  /* 0x0000000000017941 */ /* 0x000fea0003800000 */
.L_x_38920:
        /* <DEDUP_REMOVED lines=16> */
.L_x_38926:
[----:B------:R-:W-:Y:S05]  /*dbb0*/  BSYNC B2 ;  /* 0x0000000000027941 */ /* 0x000fea0003800000 */
.L_x_38925:
        /* <DEDUP_REMOVED lines=44> */
.L_x_38924:
[----:B------:R-:W-:Y:S05]  /*de80*/  BSYNC B1 ;  /* 0x0000000000017941 */ /* 0x000fea0003800000 */
.L_x_38923:
        /* <DEDUP_REMOVED lines=21> */
.L_x_38928:
[----:B------:R-:W-:-:S07]  /*dfe0*/  MOV R42, R162 ;  /* 0x000000a2002a7202 */ /* 0x000fce0000000f00 */
.L_x_38929:
[----:B------:R-:W-:Y:S05]  /*dff0*/  BSYNC B1 ;  /* 0x0000000000017941 */ /* 0x000fea0003800000 */
.L_x_38927:
        /* <DEDUP_REMOVED lines=16> */
.L_x_38933:
[----:B------:R-:W-:Y:S05]  /*e100*/  BSYNC B2 ;  /* 0x0000000000027941 */ /* 0x000fea0003800000 */
.L_x_38932:
        /* <DEDUP_REMOVED lines=44> */
.L_x_38931:
[----:B------:R-:W-:Y:S05]  /*e3d0*/  BSYNC B1 ;  /* 0x0000000000017941 */ /* 0x000fea0003800000 */
.L_x_38930:
        /* <DEDUP_REMOVED lines=21> */
.L_x_38935:
[----:B------:R-:W-:-:S07]  /*e530*/  MOV R106, R162 ;  /* 0x000000a2006a7202 */ /* 0x000fce0000000f00 */
.L_x_38936:
[----:B------:R-:W-:Y:S05]  /*e540*/  BSYNC B1 ;  /* 0x0000000000017941 */ /* 0x000fea0003800000 */
.L_x_38934:
        /* <DEDUP_REMOVED lines=18> */
.L_x_38940:
[----:B------:R-:W-:Y:S05]  /*e670*/  BSYNC B2 ;  /* 0x0000000000027941 */ /* 0x000fea0003800000 */
.L_x_38939:
        /* <DEDUP_REMOVED lines=44> */
.L_x_38938:
[----:B------:R-:W-:Y:S05]  /*e940*/  BSYNC B1 ;  /* 0x0000000000017941 */ /* 0x000fea0003800000 */
.L_x_38937:
[----:B------:R-:W-:Y:S01]  /*e950*/  I2FP.F32.U32 R105, R106 ;  /* 0x0000006a00697245 */ /* 0x000fe20000201000 */
[----:B------:R-:W-:Y:S01]  /*e960*/  HADD2.F32 R107, -RZ, R107.H1_H1 ;  /* 0x3000006bff6b7230 */ /* 0x000fe20000004100 */
[----:B------:R-:W-:Y:S01]  /*e970*/  SEL R116, RZ, 0x100, P4 ;  /* 0x00000100ff747807 */ /* 0x000fe20002000000 */
[----:B------:R-:W-:Y:S01]  /*e980*/  @P0 HADD2.F32 R104, -RZ, R51.H1_H1 ;  /* 0x30000033ff680230 */ /* 0x000fe20000004100 */
[----:B------:R-:W-:Y:S01]  /*e990*/  ISETP.NE.AND P6, PT, R109, RZ, PT ;  /* 0x000000ff6d00720c */ /* 0x000fe20003fc5270 */
[----:B------:R-:W-:Y:S01]  /*e9a0*/  FFMA.FTZ R105, R105, R252, 1.1641532182693481445e-10 ;  /* 0x2f00000069697423 */ /* 0x000fe200000100fc */
[----:B------:R-:W-:Y:S01]  /*e9b0*/  FMUL.FTZ R107, R107, R120 ;  /* 0x000000786b6b7220 */ /* 0x000fe20000410000 */
[----:B------:R-:W-:Y:S01]  /*e9c0*/  SEL R117, RZ, 0x10000, P5 ;  /* 0x00010000ff757807 */ /* 0x000fe20002800000 */
[----:B------:R-:W-:Y:S01]  /*e9d0*/  IMAD.WIDE.U32 R112, R25, 0x10, R144 ;  /* 0x0000001019707825 */ /* 0x000fe200078e0090 */
[----:B------:R-:W-:-:S03]  /*e9e0*/  F2FP.F16.F32.PACK_AB R106, R41, R31 ;  /* 0x0000001f296a723e */ /* 0x000fc600000000ff */
[----:B------:R-:W-:Y:S01]  /*e9f0*/  FMUL.FTZ R107, R107, R163 ;  /* 0x000000a36b6b7220 */ /* 0x000fe20000410000 */
[----:B------:R-:W-:Y:S02]  /*ea00*/  FSETP.GTU.FTZ.AND P4, PT, R105, R161, PT ;  /* 0x000000a16900720b */ /* 0x000fe40003f9c000 */
[----:B------:R-:W-:Y:S02]  /*ea10*/  F2FP.F16.F32.PACK_AB R105, R30, R29 ;  /* 0x0000001d1e69723e */ /* 0x000fe400000000ff */
[----:B------:R-:W-:Y:S02]  /*ea20*/  FSEL R109, R107, RZ, !P4 ;  /* 0x000000ff6b6d7208 */ /* 0x000fe40006000000 */
[----:B------:R-:W-:Y:S02]  /*ea30*/  ISETP.NE.AND P5, PT, R118, RZ, PT ;  /* 0x000000ff7600720c */ /* 0x000fe40003fa5270 */
[----:B------:R-:W-:Y:S01]  /*ea40*/  SEL R115, RZ, 0x1, P2 ;  /* 0x00000001ff737807 */ /* 0x000fe20001000000 */
[----:B------:R-:W-:Y:S01]  /*ea50*/  @P0 FADD.FTZ R109, R104, R109 ;  /* 0x0000006d686d0221 */ /* 0x000fe20000010000 */
[----:B------:R-:W-:-:S02]  /*ea60*/  F2FP.F16.F32.PACK_AB R104, R28, R26 ;  /* 0x0000001a1c68723e */ /* 0x000fc400000000ff */
[----:B------:R-:W-:Y:S02]  /*ea70*/  SEL R118, RZ, 0x1000000, P4 ;  /* 0x01000000ff767807 */ /* 0x000fe40002000000 */
[----:B------:R-:W-:Y:S02]  /*ea80*/  F2FP.F16.F32.PACK_AB R107, R109, R42 ;  /* 0x0000002a6d6b723e */ /* 0x000fe400000000ff */
[----:B------:R-:W-:Y:S02]  /*ea90*/  LOP3.LUT R116, R116, R118, R117, 0xfe, !PT ;  /* 0x0000007674747212 */ /* 0x000fe400078efe75 */
        /* <DEDUP_REMOVED lines=32> */
.L_x_38942:
[----:B------:R-:W-:-:S07]  /*eca0*/  IMAD.MOV.U32 R113, RZ, RZ, R162 ;  /* 0x000000ffff717224 */ /* 0x000fce00078e00a2 */
.L_x_38943:
[----:B------:R-:W-:Y:S05]  /*ecb0*/  BSYNC B1 ;  /* 0x0000000000017941 */ /* 0x000fea0003800000 */
.L_x_38941:
        /* <DEDUP_REMOVED lines=16> */
.L_x_38947:
[----:B------:R-:W-:Y:S05]  /*edc0*/  BSYNC B2 ;  /* 0x0000000000027941 */ /* 0x000fea0003800000 */
.L_x_38946:
        /* <DEDUP_REMOVED lines=44> */
.L_x_38945:
[----:B------:R-:W-:Y:S05]  /*f090*/  BSYNC B1 ;  /* 0x0000000000017941 */ /* 0x000fea0003800000 */
.L_x_38944:
        /* <DEDUP_REMOVED lines=23> */
.L_x_38949:
[----:B------:R-:W-:-:S07]  /*f210*/  IMAD.MOV.U32 R121, RZ, RZ, R162 ;  /* 0x000000ffff797224 */ /* 0x000fce00078e00a2 */
.L_x_38950:
[----:B------:R-:W-:Y:S05]  /*f220*/  BSYNC B1 ;  /* 0x0000000000017941 */ /* 0x000fea0003800000 */
.L_x_38948:
        /* <DEDUP_REMOVED lines=16> */
.L_x_38954:
[----:B------:R-:W-:Y:S05]  /*f330*/  BSYNC B2 ;  /* 0x0000000000027941 */ /* 0x000fea0003800000 */
.L_x_38953:
        /* <DEDUP_REMOVED lines=44> */
.L_x_38952:
[----:B------:R-:W-:Y:S05]  /*f600*/  BSYNC B1 ;  /* 0x0000000000017941 */ /* 0x000fea0003800000 */
.L_x_38951:
[----:B------:R-:W-:Y:S01]  /*f610*/  I2FP.F32.U32 R115, R121 ;  /* 0x0000007900737245 */ /* 0x000fe20000201000 */
[----:B------:R-:W-:Y:S01]  /*f620*/  HADD2.F32 R117, -RZ, R104.H1_H1 ;  /* 0x30000068ff757230 */ /* 0x000fe20000004100 */
[C---:B------:R-:W-:Y:S01]  /*f630*/  ISETP.NE.AND P1, PT, R116.reuse, 0x1, PT ;  /* 0x000000017400780c */ /* 0x040fe20003f25270 */
        /* <DEDUP_REMOVED lines=20> */
.L_x_38956:
[----:B------:R-:W-:-:S07]  /*f780*/  IMAD.MOV.U32 R104, RZ, RZ, R162 ;  /* 0x000000ffff687224 */ /* 0x000fce00078e00a2 */
.L_x_38957:
[----:B------:R-:W-:Y:S05]  /*f790*/  BSYNC B1 ;  /* 0x0000000000017941 */ /* 0x000fea0003800000 */
.L_x_38955:
        /* <DEDUP_REMOVED lines=16> */
.L_x_38961:
[----:B------:R-:W-:Y:S05]  /*f8a0*/  BSYNC B2 ;  /* 0x0000000000027941 */ /* 0x000fea0003800000 */
.L_x_38960:
        /* <DEDUP_REMOVED lines=44> */
.L_x_38959:
[----:B------:R-:W-:Y:S05]  /*fb70*/  BSYNC B1 ;  /* 0x0000000000017941 */ /* 0x000fea0003800000 */
.L_x_38958:
        /* <DEDUP_REMOVED lines=21> */
.L_x_38963:
[----:B------:R-:W-:-:S07]  /*fcd0*/  IMAD.MOV.U32 R104, RZ, RZ, R162 ;  /* 0x000000ffff687224 */ /* 0x000fce00078e00a2 */
.L_x_38964:
[----:B------:R-:W-:Y:S05]  /*fce0*/  BSYNC B1 ;  /* 0x0000000000017941 */ /* 0x000fea0003800000 */
.L_x_38962:
        /* <DEDUP_REMOVED lines=16> */
.L_x_38968:
[----:B------:R-:W-:Y:S05]  /*fdf0*/  BSYNC B2 ;  /* 0x0000000000027941 */ /* 0x000fea0003800000 */
.L_x_38967:
        /* <DEDUP_REMOVED lines=44> */
.L_x_38966:
[----:B------:R-:W-:Y:S05]  /*100c0*/  BSYNC B1 ;  /* 0x0000000000017941 */ /* 0x000fea0003800000 */
.L_x_38965:
        /* <DEDUP_REMOVED lines=8> */
[----:B------:R-:W-:-:S04]  /*10150*/  FSETP.GTU.FTZ.AND P2, PT, R117, R161, PT ;  /* 0x000000a17500720b */ /* 0x000fc80003f5c000 */
[----:B------:R-:W-:Y:S01]  /*10160*/  FSEL R116, R105, RZ, !P2 ;  /* 0x000000ff69747208 */ /* 0x000fe20005000000 */
[----:B------:R-:W-:-:S05]  /*10170*/  @P0 HADD2.F32 R105, -RZ, R49.H1_H1 ;  /* 0x30000031ff690230 */ /* 0x000fca0000004100 */
        /* <DEDUP_REMOVED lines=10> */
.L_x_38970:
[----:B------:R-:W-:-:S07]  /*10220*/  IMAD.MOV.U32 R117, RZ, RZ, R162 ;  /* 0x000000ffff757224 */ /* 0x000fce00078e00a2 */
.L_x_38971:
[----:B------:R-:W-:Y:S05]  /*10230*/  BSYNC B1 ;  /* 0x0000000000017941 */ /* 0x000fea0003800000 */
.L_x_38969:
        /* <DEDUP_REMOVED lines=16> */
.L_x_38975:
[----:B------:R-:W-:Y:S05]  /*10340*/  BSYNC B2 ;  /* 0x0000000000027941 */ /* 0x000fea0003800000 */
.L_x_38974:
        /* <DEDUP_REMOVED lines=44> */
.L_x_38973:
[----:B------:R-:W-:Y:S05]  /*10610*/  BSYNC B1 ;  /* 0x0000000000017941 */ /* 0x000fea0003800000 */
.L_x_38972:
        /* <DEDUP_REMOVED lines=21> */
.L_x_38977:
[----:B------:R-:W-:-:S07]  /*10770*/  IMAD.MOV.U32 R121, RZ, RZ, R162 ;  /* 0x000000ffff797224 */ /* 0x000fce00078e00a2 */
.L_x_38978:
[----:B------:R-:W-:Y:S05]  /*10780*/  BSYNC B1 ;  /* 0x0000000000017941 */ /* 0x000fea0003800000 */
.L_x_38976:
        /* <DEDUP_REMOVED lines=16> */
.L_x_38982:
[----:B------:R-:W-:Y:S05]  /*10890*/  BSYNC B2 ;  /* 0x0000000000027941 */ /* 0x000fea0003800000 */
.L_x_38981:
        /* <DEDUP_REMOVED lines=44> */
.L_x_38980:
[----:B------:R-:W-:Y:S05]  /*10b60*/  BSYNC B1 ;  /* 0x0000000000017941 */ /* 0x000fea0003800000 */
.L_x_38979:
        /* <DEDUP_REMOVED lines=21> */
.L_x_38984:
[----:B------:R-:W-:-:S07]  /*10cc0*/  IMAD.MOV.U32 R106, RZ, RZ, R162 ;  /* 0x000000ffff6a7224 */ /* 0x000fce00078e00a2 */
.L_x_38985:
[----:B------:R-:W-:Y:S05]  /*10cd0*/  BSYNC B1 ;  /* 0x0000000000017941 */ /* 0x000fea0003800000 */
.L_x_38983:
        /* <DEDUP_REMOVED lines=16> */
.L_x_38989:
[----:B------:R-:W-:Y:S05]  /*10de0*/  BSYNC B2 ;  /* 0x0000000000027941 */ /* 0x000fea0003800000 */
.L_x_38988:
        /* <DEDUP_REMOVED lines=8> */
[----:B------:R-:W-:Y:S01]  /*10e70*/  IMAD.WIDE.U32 R122, R121, -0x2daee0ad, RZ ;  /* 0xd2511f53797a7825 */ /* 0x000fe200078e00ff */
[----:B------:R-:W-:Y:S02]  /*10e80*/  HFMA2.MMA R121, -RZ, RZ, 0, 0 ;  /* 0x00000000ff797435 */ /* 0x000fe400000001ff */
        /* <DEDUP_REMOVED lines=34> */
.L_x_38987:
[----:B------:R-:W-:Y:S05]  /*110b0*/  BSYNC B1 ;  /* 0x0000000000017941 */ /* 0x000fea0003800000 */
.L_x_38986:
        /* <DEDUP_REMOVED lines=21> */
.L_x_38991:
[----:B------:R-:W-:-:S07]  /*11210*/  IMAD.MOV.U32 R106, RZ, RZ, R162 ;  /* 0x000000ffff6a7224 */ /* 0x000fce00078e00a2 */
.L_x_38992:
[----:B------:R-:W-:Y:S05]  /*11220*/  BSYNC B1 ;  /* 0x0000000000017941 */ /* 0x000fea0003800000 */
.L_x_38990:
        /* <DEDUP_REMOVED lines=18> */
.L_x_38996:
[----:B------:R-:W-:Y:S05]  /*11350*/  BSYNC B2 ;  /* 0x0000000000027941 */ /* 0x000fea0003800000 */
.L_x_38995:
        /* <DEDUP_REMOVED lines=44> */
.L_x_38994:
[----:B------:R-:W-:Y:S05]  /*11620*/  BSYNC B1 ;  /* 0x0000000000017941 */ /* 0x000fea0003800000 */
.L_x_38993:
[----:B------:R-:W-:Y:S01]  /*11630*/  I2FP.F32.U32 R105, R106 ;  /* 0x0000006a00697245 */ /* 0x000fe20000201000 */
[----:B------:R-:W-:Y:S01]  /*11640*/  HADD2.F32 R107, -RZ, R107.H1_H1 ;  /* 0x3000006bff6b7230 */ /* 0x000fe20000004100 */
[----:B------:R-:W-:Y:S01]  /*11650*/  SEL R125, RZ, 0x10000, P5 ;  /* 0x00010000ff7d7807 */ /* 0x000fe20002800000 */
[----:B------:R-:W-:Y:S01]  /*11660*/  @P0 HADD2.F32 R104, -RZ, R51.H1_H1 ;  /* 0x30000033ff680230 */ /* 0x000fe20000004100 */
[----:B------:R-:W-:Y:S01]  /*11670*/  SEL R126, RZ, 0x100, P4 ;  /* 0x00000100ff7e7807 */ /* 0x000fe20002000000 */
[----:B------:R-:W-:Y:S01]  /*11680*/  FFMA.FTZ R105, R105, R252, 1.1641532182693481445e-10 ;  /* 0x2f00000069697423 */ /* 0x000fe200000100fc */
[----:B------:R-:W-:Y:S01]  /*11690*/  FMUL.FTZ R107, R107, R120 ;  /* 0x000000786b6b7220 */ /* 0x000fe20000410000 */
[----:B------:R-:W-:Y:S01]  /*116a0*/  F2FP.F16.F32.PACK_AB R106, R118, R117 ;  /* 0x00000075766a723e */ /* 0x000fe200000000ff */
[----:B------:R-:W-:Y:S01]  /*116b0*/  IMAD.WIDE.U32 R122, R112, 0x10, R144 ;  /* 0x00000010707a7825 */ /* 0x000fe200078e0090 */
[----:B------:R-:W-:-:S03]  /*116c0*/  LOP3.LUT P6, RZ, R27, 0x4, RZ, 0xc0, !PT ;  /* 0x000000041bff7812 */ /* 0x000fc600078cc0ff */
[----:B------:R-:W-:Y:S01]  /*116d0*/  FMUL.FTZ R107, R107, R163 ;  /* 0x000000a36b6b7220 */ /* 0x000fe20000410000 */
[----:B------:R-:W-:Y:S02]  /*116e0*/  FSETP.GTU.FTZ.AND P5, PT, R105, R161, PT ;  /* 0x000000a16900720b */ /* 0x000fe40003fbc000 */
[----:B------:R-:W-:Y:S02]  /*116f0*/  F2FP.F16.F32.PACK_AB R105, R116, R115 ;  /* 0x000000737469723e */ /* 0x000fe400000000ff */
[----:B------:R-:W-:Y:S02]  /*11700*/  FSEL R121, R107, RZ, !P5 ;  /* 0x000000ff6b797208 */ /* 0x000fe40006800000 */
[----:B------:R-:W-:Y:S02]  /*11710*/  SEL R127, RZ, 0x1000000, P5 ;  /* 0x01000000ff7f7807 */ /* 0x000fe40002800000 */
[----:B------:R-:W-:Y:S01]  /*11720*/  LOP3.LUT P5, RZ, R27, 0x2, RZ, 0xc0, !PT ;  /* 0x000000021bff7812 */ /* 0x000fe200078ac0ff */
        /* <DEDUP_REMOVED lines=37> */
.L_x_38998:
[----:B------:R-:W-:-:S07]  /*11980*/  MOV R123, R162 ;  /* 0x000000a2007b7202 */ /* 0x000fce0000000f00 */
.L_x_38999:
[----:B------:R-:W-:Y:S05]  /*11990*/  BSYNC B1 ;  /* 0x0000000000017941 */ /* 0x000fea0003800000 */
.L_x_38997:
        /* <DEDUP_REMOVED lines=16> */
.L_x_39003:
[----:B------:R-:W-:Y:S05]  /*11aa0*/  BSYNC B2 ;  /* 0x0000000000027941 */ /* 0x000fea0003800000 */
.L_x_39002:
        /* <DEDUP_REMOVED lines=42> */
[----:B------:R-:W-:Y:S01]  /*11d50*/  HFMA2.MMA R125, -RZ, RZ, 0, 0 ;  /* 0x00000000ff7d7435 */ /* 0x000fe200000001ff */
[----:B------:R-:W-:-:S10]  /*11d60*/  MOV R156, R124 ;  /* 0x0000007c009c7202 */ /* 0x000fd40000000f00 */
.L_x_39001:
[----:B------:R-:W-:Y:S05]  /*11d70*/  BSYNC B1 ;  /* 0x0000000000017941 */ /* 0x000fea0003800000 */
.L_x_39000:
        /* <DEDUP_REMOVED lines=23> */
.L_x_39005:
[----:B------:R-:W-:-:S07]  /*11ef0*/  MOV R130, R162 ;  /* 0x000000a200827202 */ /* 0x000fce0000000f00 */
.L_x_39006:
[----:B------:R-:W-:Y:S05]  /*11f00*/  BSYNC B1 ;  /* 0x0000000000017941 */ /* 0x000fea0003800000 */
.L_x_39004:
        /* <DEDUP_REMOVED lines=16> */
.L_x_39010:
[----:B------:R-:W-:Y:S05]  /*12010*/  BSYNC B2 ;  /* 0x0000000000027941 */ /* 0x000fea0003800000 */
.L_x_39009:
        /* <DEDUP_REMOVED lines=44> */
.L_x_39008:
[----:B------:R-:W-:Y:S05]  /*122e0*/  BSYNC B1 ;  /* 0x0000000000017941 */ /* 0x000fea0003800000 */
.L_x_39007:
[----:B------:R-:W-:Y:S01]  /*122f0*/  I2FP.F32.U32 R125, R130 ;  /* 0x00000082007d7245 */ /* 0x000fe20000201000 */
[----:B------:R-:W-:Y:S01]  /*12300*/  HADD2.F32 R127, -RZ, R104.H1_H1 ;  /* 0x30000068ff7f7230 */ /* 0x000fe20000004100 */
[----:B------:R-:W-:Y:S01]  /*12310*/  ISETP.NE.AND P1, PT, R126, 0x1, PT ;  /* 0x000000017e00780c */ /* 0x000fe20003f25270 */
[----:B------:R-:W-:Y:S01]  /*12320*/  BSSY B1, `(.L_x_39011) ;  /* 0x0000015000017945 */ /* 0x000fe20003800000 */
[----:B------:R-:W-:Y:S01]  /*12330*/  LOP3.LUT R27, R27, 0xfffffffd, RZ, 0xc0, !PT ;  /* 0xfffffffd1b1b7812 */ /* 0x000fe200078ec0ff */
        /* <DEDUP_REMOVED lines=18> */
.L_x_39012:
[----:B------:R-:W-:-:S07]  /*12460*/  MOV R104, R162 ;  /* 0x000000a200687202 */ /* 0x000fce0000000f00 */
.L_x_39013:
[----:B------:R-:W-:Y:S05]  /*12470*/  BSYNC B1 ;  /* 0x0000000000017941 */ /* 0x000fea0003800000 */
.L_x_39011:
        /* <DEDUP_REMOVED lines=16> */
.L_x_39017:
[----:B------:R-:W-:Y:S05]  /*12580*/  BSYNC B2 ;  /* 0x0000000000027941 */ /* 0x000fea0003800000 */
.L_x_39016:
        /* <DEDUP_REMOVED lines=44> */
.L_x_39015:
[----:B------:R-:W-:Y:S05]  /*12850*/  BSYNC B1 ;  /* 0x0000000000017941 */ /* 0x000fea0003800000 */
.L_x_39014:
        /* <DEDUP_REMOVED lines=21> */
.L_x_39019:
[----:B------:R-:W-:-:S07]  /*129b0*/  MOV R104, R162 ;  /* 0x000000a200687202 */ /* 0x000fce0000000f00 */
.L_x_39020:
[----:B------:R-:W-:Y:S05]  /*129c0*/  BSYNC B1 ;  /* 0x0000000000017941 */ /* 0x000fea0003800000 */
.L_x_39018:
        /* <DEDUP_REMOVED lines=16> */
.L_x_39024:
[----:B------:R-:W-:Y:S05]  /*12ad0*/  BSYNC B2 ;  /* 0x0000000000027941 */ /* 0x000fea0003800000 */
.L_x_39023:
        /* <DEDUP_REMOVED lines=44> */
.L_x_39022:
[----:B------:R-:W-:Y:S05]  /*12da0*/  BSYNC B1 ;  /* 0x0000000000017941 */ /* 0x000fea0003800000 */
.L_x_39021:
        /* <DEDUP_REMOVED lines=21> */
.L_x_39026:
[----:B------:R-:W-:-:S07]  /*12f00*/  MOV R127, R162 ;  /* 0x000000a2007f7202 */ /* 0x000fce0000000f00 */
.L_x_39027:
[----:B------:R-:W-:Y:S05]  /*12f10*/  BSYNC B1 ;  /* 0x0000000000017941 */ /* 0x000fea0003800000 */
.L_x_39025:
        /* <DEDUP_REMOVED lines=16> */
.L_x_39031:
[----:B------:R-:W-:Y:S05]  /*13020*/  BSYNC B2 ;  /* 0x0000000000027941 */ /* 0x000fea0003800000 */
.L_x_39030:
        /* <DEDUP_REMOVED lines=40> */
[----:B------:R-:W-:Y:S01]  /*132b0*/  MOV R156, R104 ;  /* 0x00000068009c7202 */ /* 0x000fe20000000f00 */
[----:B------:R-:W-:Y:S02]  /*132c0*/  HFMA2.MMA R104, -RZ, RZ, 0, 0 ;  /* 0x00000000ff687435 */ /* 0x000fe400000001ff */
[----:B------:R-:W-:Y:S01]  /*132d0*/  IMAD.MOV.U32 R162, RZ, RZ, R128 ;  /* 0x000000ffffa27224 */ /* 0x000fe200078e0080 */
[----:B------:R-:W-:-:S08]  /*132e0*/  LOP3.LUT R160, R129, UR36, R130, 0x96, !PT ;  /* 0x0000002481a07c12 */ /* 0x000fd0000f8e9682 */
.L_x_39029:
[----:B------:R-:W-:Y:S05]  /*132f0*/  BSYNC B1 ;  /* 0x0000000000017941 */ /* 0x000fea0003800000 */
.L_x_39028:
        /* <DEDUP_REMOVED lines=21> */
.L_x_39033:
[----:B------:R-:W-:-:S07]  /*13450*/  MOV R132, R162 ;  /* 0x000000a200847202 */ /* 0x000fce0000000f00 */
.L_x_39034:
[----:B------:R-:W-:Y:S05]  /*13460*/  BSYNC B1 ;  /* 0x0000000000017941 */ /* 0x000fea0003800000 */
.L_x_39032:
        /* <DEDUP_REMOVED lines=16> */
.L_x_39038:
[----:B------:R-:W-:Y:S05]  /*13570*/  BSYNC B2 ;  /* 0x0000000000027941 */ /* 0x000fea0003800000 */
.L_x_39037:
        /* <DEDUP_REMOVED lines=44> */
.L_x_39036:
[----:B------:R-:W-:Y:S05]  /*13840*/  BSYNC B1 ;  /* 0x0000000000017941 */ /* 0x000fea0003800000 */
.L_x_39035:
        /* <DEDUP_REMOVED lines=21> */
.L_x_39040:
[----:B------:R-:W-:-:S07]  /*139a0*/  MOV R106, R162 ;  /* 0x000000a2006a7202 */ /* 0x000fce0000000f00 */
.L_x_39041:
[----:B------:R-:W-:Y:S05]  /*139b0*/  BSYNC B1 ;  /* 0x0000000000017941 */ /* 0x000fea0003800000 */
.L_x_39039:
        /* <DEDUP_REMOVED lines=16> */
.L_x_39045:
[----:B------:R-:W-:Y:S05]  /*13ac0*/  BSYNC B2 ;  /* 0x0000000000027941 */ /* 0x000fea0003800000 */
.L_x_39044:
        /* <DEDUP_REMOVED lines=44> */
.L_x_39043:
[----:B------:R-:W-:Y:S05]  /*13d90*/  BSYNC B1 ;  /* 0x0000000000017941 */ /* 0x000fea0003800000 */
.L_x_39042:
        /* <DEDUP_REMOVED lines=21> */
.L_x_39047:
[----:B------:R-:W-:-:S07]  /*13ef0*/  MOV R106, R162 ;  /* 0x000000a2006a7202 */ /* 0x000fce0000000f00 */
.L_x_39048:
[----:B------:R-:W-:Y:S05]  /*13f00*/  BSYNC B1 ;  /* 0x0000000000017941 */ /* 0x000fea0003800000 */
.L_x_39046:
        /* <DEDUP_REMOVED lines=18> */
.L_x_39052:
[----:B------:R-:W-:Y:S05]  /*14030*/  BSYNC B2 ;  /* 0x0000000000027941 */ /* 0x000fea0003800000 */
.L_x_39051:
        /* <DEDUP_REMOVED lines=44> */
.L_x_39050:
[----:B------:R-:W-:Y:S05]  /*14300*/  BSYNC B1 ;  /* 0x0000000000017941 */ /* 0x000fea0003800000 */
.L_x_39049:
[----:B------:R-:W-:Y:S01]  /*14310*/  I2FP.F32.U32 R105, R106 ;  /* 0x0000006a00697245 */ /* 0x000fe20000201000 */
[----:B------:R-:W-:Y:S01]  /*14320*/  HADD2.F32 R107, -RZ, R107.H1_H1 ;  /* 0x3000006bff6b7230 */ /* 0x000fe20000004100 */
[----:B------:R-:W-:Y:S01]  /*14330*/  F2FP.F16.F32.PACK_AB R106, R128, R127 ;  /* 0x0000007f806a723e */ /* 0x000fe200000000ff */
        /* <DEDUP_REMOVED lines=9> */
[----:B------:R-:W-:Y:S02]  /*143d0*/  LOP3.LUT P5, RZ, R27, 0x4, RZ, 0xc0, !PT ;  /* 0x000000041bff7812 */ /* 0x000fe400078ac0ff */
[----:B------:R-:W-:-:S02]  /*143e0*/  FSEL R130, R107, RZ, !P6 ;  /* 0x000000ff6b827208 */ /* 0x000fc40007000000 */
[----:B------:R-:W-:Y:S02]  /*143f0*/  SEL R135, RZ, 0x1000000, P6 ;  /* 0x01000000ff877807 */ /* 0x000fe40003000000 */
[----:B------:R-:W-:Y:S01]  /*14400*/  LOP3.LUT P6, RZ, R27, 0x2, RZ, 0xc0, !PT ;  /* 0x000000021bff7812 */ /* 0x000fe200078cc0ff */
[----:B------:R-:W-:Y:S01]  /*14410*/  @P0 FADD.FTZ R130, R105, R130 ;  /* 0x0000008269820221 */ /* 0x000fe20000010000 */
[----:B------:R-:W-:-:S04]  /*14420*/  F2FP.F16.F32.PACK_AB R105, R126, R125 ;  /* 0x0000007d7e69723e */ /* 0x000fc800000000ff */
[----:B------:R-:W-:-:S05]  /*14430*/  F2FP.F16.F32.PACK_AB R107, R130, R129 ;  /* 0x00000081826b723e */ /* 0x000fca00000000ff */
        /* <DEDUP_REMOVED lines=16> */
[----:B------:R-:W-:-:S03]  /*14540*/  VIADD R131, R32, 0xe0 ;  /* 0x000000e020837836 */ /* 0x000fc60000000000 */
        /* <DEDUP_REMOVED lines=17> */
.L_x_39054:
[----:B------:R-:W-:-:S07]  /*14660*/  MOV R138, R162 ;  /* 0x000000a2008a7202 */ /* 0x000fce0000000f00 */
.L_x_39055:
[----:B------:R-:W-:Y:S05]  /*14670*/  BSYNC B1 ;  /* 0x0000000000017941 */ /* 0x000fea0003800000 */
.L_x_39053:
        /* <DEDUP_REMOVED lines=16> */
.L_x_39059:
[----:B------:R-:W-:Y:S05]  /*14780*/  BSYNC B2 ;  /* 0x0000000000027941 */ /* 0x000fea0003800000 */
.L_x_39058:
        /* <DEDUP_REMOVED lines=39> */
[----:B------:R-:W-:Y:S02]  /*14a00*/  LOP3.LUT R157, R133, UR37, R136, 0x96, !PT ;  /* 0x00000025859d7c12 */ /* 0x000fe4000f8e9688 */
[----:B------:R-:W-:Y:S01]  /*14a10*/  MOV R156, R132 ;  /* 0x00000084009c7202 */ /* 0x000fe20000000f00 */
[----:B------:R-:W-:-:S05]  /*14a20*/  IMAD.WIDE.U32 R132, R137, -0x326172a9, RZ ;  /* 0xcd9e8d5789847825 */ /* 0x000fca00078e00ff */
[----:B------:R-:W-:Y:S02]  /*14a30*/  LOP3.LUT R160, R133, UR36, R134, 0x96, !PT ;  /* 0x0000002485a07c12 */ /* 0x000fe4000f8e9686 */
[----:B------:R-:W-:-:S07]  /*14a40*/  MOV R162, R132 ;  /* 0x0000008400a27202 */ /* 0x000fce0000000f00 */
.L_x_39057:
[----:B------:R-:W-:Y:S05]  /*14a50*/  BSYNC B1 ;  /* 0x0000000000017941 */ /* 0x000fea0003800000 */
.L_x_39056:
[----:B------:R-:W-:Y:S01]  /*14a60*/  I2FP.F32.U32 R132, R138 ;  /* 0x0000008a00847245 */ /* 0x000fe20000201000 */
[----:B-----5:R-:W-:Y:S01]  /*14a70*/  @P0 HADD2.F32 R133, -RZ, R48.H0_H0 ;  /* 0x20000030ff850230 */ /* 0x020fe20000004100 */
[----:B------:R-:W-:Y:S01]  /*14a80*/  ISETP.NE.AND P1, PT, R135, 0x1, PT ;  /* 0x000000018700780c */ /* 0x000fe20003f25270 */
[----:B------:R-:W-:Y:S01]  /*14a90*/  BSSY B1, `(.L_x_39060) ;  /* 0x0000015000017945 */ /* 0x000fe20003800000 */
[----:B------:R-:W-:Y:S01]  /*14aa0*/  LOP3.LUT R27, R27, 0xfffffffb, RZ, 0xc0, !PT ;  /* 0xfffffffb1b1b7812 */ /* 0x000fe200078ec0ff */
[----:B------:R-:W-:Y:S01]  /*14ab0*/  FFMA.FTZ R132, R132, R252, 1.1641532182693481445e-10 ;  /* 0x2f00000084847423 */ /* 0x000fe200000100fc */
[----:B------:R-:W-:-:S04]  /*14ac0*/  IADD3 R134, R135, 0x1, RZ ;  /* 0x0000000187867810 */ /* 0x000fc80007ffe0ff */
[----:B------:R-:W-:Y:S01]  /*14ad0*/  FSETP.GTU.FTZ.AND P2, PT, R132, R161, PT ;  /* 0x000000a18400720b */ /* 0x000fe20003f5c000 */
[----:B------:R-:W-:-:S05]  /*14ae0*/  HADD2.F32 R132, -RZ, R104.H0_H0 ;  /* 0x20000068ff847230 */ /* 0x000fca0000004100 */
[----:B------:R-:W-:-:S04]  /*14af0*/  FMUL.FTZ R132, R132, R120 ;  /* 0x0000007884847220 */ /* 0x000fc80000410000 */
[----:B------:R-:W-:-:S03]  /*14b00*/  FMUL.FTZ R132, R132, R163 ;  /* 0x000000a384847220 */ /* 0x000fc60000410000 */
[----:B------:R-:W-:Y:S02]  /*14b10*/  @P2 LOP3.LUT R27, R27, 0x4, RZ, 0xfc, !PT ;  /* 0x000000041b1b2812 */ /* 0x000fe400078efcff */
        /* <DEDUP_REMOVED lines=11> */
.L_x_39061:
[----:B------:R-:W-:-:S07]  /*14bd0*/  MOV R133, R162 ;  /* 0x000000a200857202 */ /* 0x000fce0000000f00 */
.L_x_39062:
[----:B------:R-:W-:Y:S05]  /*14be0*/  BSYNC B1 ;  /* 0x0000000000017941 */ /* 0x000fea0003800000 */
.L_x_39060:
        /* <DEDUP_REMOVED lines=16> */
.L_x_39066:
[----:B------:R-:W-:Y:S05]  /*14cf0*/  BSYNC B2 ;  /* 0x0000000000027941 */ /* 0x000fea0003800000 */
.L_x_39065:
        /* <DEDUP_REMOVED lines=44> */
.L_x_39064:
[----:B------:R-:W-:Y:S05]  /*14fc0*/  BSYNC B1 ;  /* 0x0000000000017941 */ /* 0x000fea0003800000 */
.L_x_39063:
        /* <DEDUP_REMOVED lines=10> */
[----:B------:R-:W-:Y:S01]  /*15070*/  FSEL R133, R104, RZ, !P2 ;  /* 0x000000ff68857208 */ /* 0x000fe20005000000 */
[----:B------:R-:W-:-:S05]  /*15080*/  @P0 HADD2.F32 R104, -RZ, R48.H1_H1 ;  /* 0x30000030ff680230 */ /* 0x000fca0000004100 */
[----:B------:R-:W-:Y:S01]  /*15090*/  @P0 FADD.FTZ R133, R104, R133 ;  /* 0x0000008568850221 */ /* 0x000fe20000010000 */
        /* <DEDUP_REMOVED lines=10> */
.L_x_39068:
[----:B------:R-:W-:-:S07]  /*15140*/  MOV R104, R162 ;  /* 0x000000a200687202 */ /* 0x000fce0000000f00 */
.L_x_39069:
[----:B------:R-:W-:Y:S05]  /*15150*/  BSYNC B1 ;  /* 0x0000000000017941 */ /* 0x000fea0003800000 */
.L_x_39067:
        /* <DEDUP_REMOVED lines=16> */
.L_x_39073:
[----:B------:R-:W-:Y:S05]  /*15260*/  BSYNC B2 ;  /* 0x0000000000027941 */ /* 0x000fea0003800000 */
.L_x_39072:
        /* <DEDUP_REMOVED lines=44> */
.L_x_39071:
[----:B------:R-:W-:Y:S05]  /*15530*/  BSYNC B1 ;  /* 0x0000000000017941 */ /* 0x000fea0003800000 */
.L_x_39070:
        /* <DEDUP_REMOVED lines=21> */
.L_x_39075:
[----:B------:R-:W-:-:S07]  /*15690*/  MOV R104, R162 ;  /* 0x000000a200687202 */ /* 0x000fce0000000f00 */
.L_x_39076:
[----:B------:R-:W-:Y:S05]  /*156a0*/  BSYNC B1 ;  /* 0x0000000000017941 */ /* 0x000fea0003800000 */
.L_x_39074:
        /* <DEDUP_REMOVED lines=16> */
.L_x_39080:
[----:B------:R-:W-:Y:S05]  /*157b0*/  BSYNC B2 ;  /* 0x0000000000027941 */ /* 0x000fea0003800000 */
.L_x_39079:
        /* <DEDUP_REMOVED lines=44> */
.L_x_39078:
[----:B------:R-:W-:Y:S05]  /*15a80*/  BSYNC B1 ;  /* 0x0000000000017941 */ /* 0x000fea0003800000 */
.L_x_39077:
        /* <DEDUP_REMOVED lines=21> */
.L_x_39082:
[----:B------:R-:W-:-:S07]  /*15be0*/  MOV R140, R162 ;  /* 0x000000a2008c7202 */ /* 0x000fce0000000f00 */
.L_x_39083:
[----:B------:R-:W-:Y:S05]  /*15bf0*/  BSYNC B1 ;  /* 0x0000000000017941 */ /* 0x000fea0003800000 */
.L_x_39081:
        /* <DEDUP_REMOVED lines=16> */
.L_x_39087:
[----:B------:R-:W-:Y:S05]  /*15d00*/  BSYNC B2 ;  /* 0x0000000000027941 */ /* 0x000fea0003800000 */
.L_x_39086:
        /* <DEDUP_REMOVED lines=44> */
.L_x_39085:
[----:B------:R-:W-:Y:S05]  /*15fd0*/  BSYNC B1 ;  /* 0x0000000000017941 */ /* 0x000fea0003800000 */
.L_x_39084:
        /* <DEDUP_REMOVED lines=21> */
.L_x_39089:
[----:B------:R-:W-:-:S07]  /*16130*/  MOV R137, R162 ;  /* 0x000000a200897202 */ /* 0x000fce0000000f00 */
.L_x_39090:
[----:B------:R-:W-:Y:S05]  /*16140*/  BSYNC B1 ;  /* 0x0000000000017941 */ /* 0x000fea0003800000 */
.L_x_39088:
        /* <DEDUP_REMOVED lines=16> */
.L_x_39094:
[----:B------:R-:W-:Y:S05]  /*16250*/  BSYNC B2 ;  /* 0x0000000000027941 */ /* 0x000fea0003800000 */
.L_x_39093:
        /* <DEDUP_REMOVED lines=44> */
.L_x_39092:
[----:B------:R-:W-:Y:S05]  /*16520*/  BSYNC B1 ;  /* 0x0000000000017941 */ /* 0x000fea0003800000 */
.L_x_39091:
        /* <DEDUP_REMOVED lines=21> */
.L_x_39096:
[----:B------:R-:W-:-:S07]  /*16680*/  MOV R106, R162 ;  /* 0x000000a2006a7202 */ /* 0x000fce0000000f00 */
.L_x_39097:
[----:B------:R-:W-:Y:S05]  /*16690*/  BSYNC B1 ;  /* 0x0000000000017941 */ /* 0x000fea0003800000 */
.L_x_39095:
        /* <DEDUP_REMOVED lines=16> */
.L_x_39101:
[----:B------:R-:W-:Y:S05]  /*167a0*/  BSYNC B2 ;  /* 0x0000000000027941 */ /* 0x000fea0003800000 */
.L_x_39100:
        /* <DEDUP_REMOVED lines=44> */
.L_x_39099:
[----:B------:R-:W-:Y:S05]  /*16a70*/  BSYNC B1 ;  /* 0x0000000000017941 */ /* 0x000fea0003800000 */
.L_x_39098:
        /* <DEDUP_REMOVED lines=21> */
.L_x_39103:
[----:B------:R-:W-:-:S07]  /*16bd0*/  MOV R106, R162 ;  /* 0x000000a2006a7202 */ /* 0x000fce0000000f00 */
.L_x_39104:
[----:B------:R-:W-:Y:S05]  /*16be0*/  BSYNC B1 ;  /* 0x0000000000017941 */ /* 0x000fea0003800000 */
.L_x_39102:
        /* <DEDUP_REMOVED lines=19> */
.L_x_39108:
[----:B------:R-:W-:Y:S05]  /*16d20*/  BSYNC B2 ;  /* 0x0000000000027941 */ /* 0x000fea0003800000 */
.L_x_39107:
        /* <DEDUP_REMOVED lines=41> */
[----:B------:R-:W-:-:S05]  /*16fc0*/  IMAD.WIDE.U32 R104, R139, -0x326172a9, RZ ;  /* 0xcd9e8d578b687825 */ /* 0x000fca00078e00ff */
[----:B------:R-:W-:Y:S02]  /*16fd0*/  LOP3.LUT R160, R105, UR36, R140, 0x96, !PT ;  /* 0x0000002469a07c12 */ /* 0x000fe4000f8e968c */
[----:B------:R-:W-:-:S07]  /*16fe0*/  MOV R162, R104 ;  /* 0x0000006800a27202 */ /* 0x000fce0000000f00 */
.L_x_39106:
[----:B------:R-:W-:Y:S05]  /*16ff0*/  BSYNC B1 ;  /* 0x0000000000017941 */ /* 0x000fea0003800000 */
.L_x_39105:
[----:B------:R-:W-:Y:S01]  /*17000*/  I2FP.F32.U32 R104, R106 ;  /* 0x0000006a00687245 */ /* 0x000fe20000201000 */
[----:B------:R-:W-:Y:S01]  /*17010*/  HADD2.F32 R107, -RZ, R107.H1_H1 ;  /* 0x3000006bff6b7230 */ /* 0x000fe20000004100 */
[----:B------:R-:W-:Y:S01]  /*17020*/  F2FP.F16.F32.PACK_AB R106, R137, R136 ;  /* 0x00000088896a723e */ /* 0x000fe200000000ff */
[----:B------:R-:W-:Y:S01]  /*17030*/  IMAD.WIDE.U32 R140, R131, 0x10, R144 ;  /* 0x00000010838c7825 */ /* 0x000fe200078e0090 */
[----:B------:R-:W-:-:S03]  /*17040*/  F2FP.F16.F32.PACK_AB R105, R135, R134 ;  /* 0x000000868769723e */ /* 0x000fc600000000ff */
[----:B------:R-:W-:Y:S01]  /*17050*/  FFMA.FTZ R104, R104, R252, 1.1641532182693481445e-10 ;  /* 0x2f00000068687423 */ /* 0x000fe200000100fc */
[----:B------:R-:W-:-:S04]  /*17060*/  FMUL.FTZ R107, R107, R120 ;  /* 0x000000786b6b7220 */ /* 0x000fc80000410000 */
[----:B------:R-:W-:Y:S01]  /*17070*/  FMUL.FTZ R107, R107, R163 ;  /* 0x000000a36b6b7220 */ /* 0x000fe20000410000 */
[----:B------:R-:W-:Y:S01]  /*17080*/  FSETP.GTU.FTZ.AND P6, PT, R104, R161, PT ;  /* 0x000000a16800720b */ /* 0x000fe20003fdc000 */
[----:B------:R-:W-:-:S03]  /*17090*/  @P0 HADD2.F32 R104, -RZ, R51.H1_H1 ;  /* 0x30000033ff680230 */ /* 0x000fc60000004100 */
[----:B------:R-:W-:-:S05]  /*170a0*/  FSEL R139, R107, RZ, !P6 ;  /* 0x000000ff6b8b7208 */ /* 0x000fca0007000000 */
        /* <DEDUP_REMOVED lines=42> */
.L_x_39110:
[----:B------:R-:W-:-:S07]  /*17350*/  IMAD.MOV.U32 R141, RZ, RZ, R162 ;  /* 0x000000ffff8d7224 */ /* 0x000fce00078e00a2 */
.L_x_39111:
[----:B------:R-:W-:Y:S05]  /*17360*/  BSYNC B1 ;  /* 0x0000000000017941 */ /* 0x000fea0003800000 */
.L_x_39109:
        /* <DEDUP_REMOVED lines=16> */
.L_x_39115:
[----:B------:R-:W-:Y:S05]  /*17470*/  BSYNC B2 ;  /* 0x0000000000027941 */ /* 0x000fea0003800000 */
.L_x_39114:
        /* <DEDUP_REMOVED lines=44> */
.L_x_39113:
[----:B------:R-:W-:Y:S05]  /*17740*/  BSYNC B1 ;  /* 0x0000000000017941 */ /* 0x000fea0003800000 */
.L_x_39112:
[----:B------:R-:W-:Y:S01]  /*17750*/  I2FP.F32.U32 R141, R141 ;  /* 0x0000008d008d7245 */ /* 0x000fe20000201000 */
[----:B-----5:R-:W-:Y:S01]  /*17760*/  @P0 HADD2.F32 R142, -RZ, R48.H0_H0 ;  /* 0x20000030ff8e0230 */ /* 0x020fe20000004100 */
[C---:B------:R-:W-:Y:S01]  /*17770*/  ISETP.NE.AND P1, PT, R144.reuse, 0x1, PT ;  /* 0x000000019000780c */ /* 0x040fe20003f25270 */
        /* <DEDUP_REMOVED lines=20> */
.L_x_39117:
[----:B------:R-:W-:-:S07]  /*178c0*/  IMAD.MOV.U32 R148, RZ, RZ, R162 ;  /* 0x000000ffff947224 */ /* 0x000fce00078e00a2 */
.L_x_39118:
[----:B------:R-:W-:Y:S05]  /*178d0*/  BSYNC B1 ;  /* 0x0000000000017941 */ /* 0x000fea0003800000 */
.L_x_39116:
        /* <DEDUP_REMOVED lines=16> */
.L_x_39122:
[----:B------:R-:W-:Y:S05]  /*179e0*/  BSYNC B2 ;  /* 0x0000000000027941 */ /* 0x000fea0003800000 */
.L_x_39121:
        /* <DEDUP_REMOVED lines=44> */
.L_x_39120:
[----:B------:R-:W-:Y:S05]  /*17cb0*/  BSYNC B1 ;  /* 0x0000000000017941 */ /* 0x000fea0003800000 */
.L_x_39119:
        /* <DEDUP_REMOVED lines=23> */
.L_x_39124:
[----:B------:R-:W-:-:S07]  /*17e30*/  IMAD.MOV.U32 R104, RZ, RZ, R162 ;  /* 0x000000ffff687224 */ /* 0x000fce00078e00a2 */
.L_x_39125:
[----:B------:R-:W-:Y:S05]  /*17e40*/  BSYNC B1 ;  /* 0x0000000000017941 */ /* 0x000fea0003800000 */
.L_x_39123:
        /* <DEDUP_REMOVED lines=16> */
.L_x_39129:
[----:B------:R-:W-:Y:S05]  /*17f50*/  BSYNC B2 ;  /* 0x0000000000027941 */ /* 0x000fea0003800000 */
.L_x_39128:
        /* <DEDUP_REMOVED lines=44> */
.L_x_39127:
[----:B------:R-:W-:Y:S05]  /*18220*/  BSYNC B1 ;  /* 0x0000000000017941 */ /* 0x000fea0003800000 */
.L_x_39126:
        /* <DEDUP_REMOVED lines=21> */
.L_x_39131:
[----:B------:R-:W-:-:S07]  /*18380*/  IMAD.MOV.U32 R104, RZ, RZ, R162 ;  /* 0x000000ffff687224 */ /* 0x000fce00078e00a2 */
.L_x_39132:
[----:B------:R-:W-:Y:S05]  /*18390*/  BSYNC B1 ;  /* 0x0000000000017941 */ /* 0x000fea0003800000 */
.L_x_39130:
        /* <DEDUP_REMOVED lines=16> */
.L_x_39136:
[----:B------:R-:W-:Y:S05]  /*184a0*/  BSYNC B2 ;  /* 0x0000000000027941 */ /* 0x000fea0003800000 */
.L_x_39135:
        /* <DEDUP_REMOVED lines=44> */
.L_x_39134:
[----:B------:R-:W-:Y:S05]  /*18770*/  BSYNC B1 ;  /* 0x0000000000017941 */ /* 0x000fea0003800000 */
.L_x_39133:
        /* <DEDUP_REMOVED lines=21> */
.L_x_39138:
[----:B------:R-:W-:-:S07]  /*188d0*/  IMAD.MOV.U32 R145, RZ, RZ, R162 ;  /* 0x000000ffff917224 */ /* 0x000fce00078e00a2 */
.L_x_39139:
[----:B------:R-:W-:Y:S05]  /*188e0*/  BSYNC B1 ;  /* 0x0000000000017941 */ /* 0x000fea0003800000 */
.L_x_39137:
        /* <DEDUP_REMOVED lines=16> */
.L_x_39143:
[----:B------:R-:W-:Y:S05]  /*189f0*/  BSYNC B2 ;  /* 0x0000000000027941 */ /* 0x000fea0003800000 */
.L_x_39142:
        /* <DEDUP_REMOVED lines=44> */
.L_x_39141:
[----:B------:R-:W-:Y:S05]  /*18cc0*/  BSYNC B1 ;  /* 0x0000000000017941 */ /* 0x000fea0003800000 */
.L_x_39140:
        /* <DEDUP_REMOVED lines=21> */
.L_x_39145:
[----:B------:R-:W-:-:S07]  /*18e20*/  IMAD.MOV.U32 R150, RZ, RZ, R162 ;  /* 0x000000ffff967224 */ /* 0x000fce00078e00a2 */
.L_x_39146:
[----:B------:R-:W-:Y:S05]  /*18e30*/  BSYNC B1 ;  /* 0x0000000000017941 */ /* 0x000fea0003800000 */
.L_x_39144:
        /* <DEDUP_REMOVED lines=16> */
.L_x_39150:
[----:B------:R-:W-:Y:S05]  /*18f40*/  BSYNC B2 ;  /* 0x0000000000027941 */ /* 0x000fea0003800000 */
.L_x_39149:
        /* <DEDUP_REMOVED lines=44> */
.L_x_39148:
[----:B------:R-:W-:Y:S05]  /*19210*/  BSYNC B1 ;  /* 0x0000000000017941 */ /* 0x000fea0003800000 */
.L_x_39147:
        /* <DEDUP_REMOVED lines=21> */
.L_x_39152:
[----:B------:R-:W-:-:S07]  /*19370*/  IMAD.MOV.U32 R106, RZ, RZ, R162 ;  /* 0x000000ffff6a7224 */ /* 0x000fce00078e00a2 */
.L_x_39153:
[----:B------:R-:W-:Y:S05]  /*19380*/  BSYNC B1 ;  /* 0x0000000000017941 */ /* 0x000fea0003800000 */
.L_x_39151:
        /* <DEDUP_REMOVED lines=16> */
.L_x_39157:
[----:B------:R-:W-:Y:S05]  /*19490*/  BSYNC B2 ;  /* 0x0000000000027941 */ /* 0x000fea0003800000 */
.L_x_39156:
        /* <DEDUP_REMOVED lines=44> */
.L_x_39155:
[----:B------:R-:W-:Y:S05]  /*19760*/  BSYNC B1 ;  /* 0x0000000000017941 */ /* 0x000fea0003800000 */
.L_x_39154:
        /* <DEDUP_REMOVED lines=21> */
.L_x_39159:
[----:B------:R-:W-:-:S07]  /*198c0*/  IMAD.MOV.U32 R106, RZ, RZ, R162 ;  /* 0x000000ffff6a7224 */ /* 0x000fce00078e00a2 */
.L_x_39160:
[----:B------:R-:W-:Y:S05]  /*198d0*/  BSYNC B1 ;  /* 0x0000000000017941 */ /* 0x000fea0003800000 */
.L_x_39158:
        /* <DEDUP_REMOVED lines=19> */
.L_x_39164:
[----:B------:R-:W-:Y:S05]  /*19a10*/  BSYNC B2 ;  /* 0x0000000000027941 */ /* 0x000fea0003800000 */
.L_x_39163:
        /* <DEDUP_REMOVED lines=44> */
.L_x_39162:
[----:B------:R-:W-:Y:S05]  /*19ce0*/  BSYNC B1 ;  /* 0x0000000000017941 */ /* 0x000fea0003800000 */
.L_x_39161:
[----:B------:R-:W-:Y:S01]  /*19cf0*/  I2FP.F32.U32 R104, R106 ;  /* 0x0000006a00687245 */ /* 0x000fe20000201000 */
[----:B------:R-:W-:Y:S01]  /*19d00*/  HADD2.F32 R107, -RZ, R107.H1_H1 ;  /* 0x3000006bff6b7230 */ /* 0x000fe20000004100 */
[----:B------:R-:W0:Y:S01]  /*19d10*/  LDC.64 R150, c[0x0][0x238] ;  /* 0x00008e00ff967b82 */ /* 0x000e220000000a00 */
[----:B------:R-:W-:Y:S02]  /*19d20*/  F2FP.F16.F32.PACK_AB R106, R146, R145 ;  /* 0x00000091926a723e */ /* 0x000fe400000000ff */
[----:B------:R-:W-:Y:S01]  /*19d30*/  FFMA.FTZ R104, R104, R252, 1.1641532182693481445e-10 ;  /* 0x2f00000068687423 */ /* 0x000fe200000100fc */
[----:B------:R-:W-:Y:S01]  /*19d40*/  FMUL.FTZ R107, R107, R120 ;  /* 0x000000786b6b7220 */ /* 0x000fe20000410000 */
[----:B------:R-:W-:-:S03]  /*19d50*/  F2FP.F16.F32.PACK_AB R105, R144, R143 ;  /* 0x0000008f9069723e */ /* 0x000fc600000000ff */
[----:B------:R-:W-:Y:S01]  /*19d60*/  FMUL.FTZ R107, R107, R163 ;  /* 0x000000a36b6b7220 */ /* 0x000fe20000410000 */
[----:B------:R-:W-:Y:S01]  /*19d70*/  FSETP.GTU.FTZ.AND P6, PT, R104, R161, PT ;  /* 0x000000a16800720b */ /* 0x000fe20003fdc000 */
[----:B------:R-:W-:-:S03]  /*19d80*/  @P0 HADD2.F32 R104, -RZ, R51.H1_H1 ;  /* 0x30000033ff680230 */ /* 0x000fc60000004100 */
[----:B------:R-:W-:-:S05]  /*19d90*/  FSEL R148, R107, RZ, !P6 ;  /* 0x000000ff6b947208 */ /* 0x000fca0007000000 */
[----:B------:R-:W-:Y:S01]  /*19da0*/  @P0 FADD.FTZ R148, R104, R148 ;  /* 0x0000009468940221 */ /* 0x000fe20000010000 */
[----:B------:R-:W-:-:S04]  /*19db0*/  F2FP.F16.F32.PACK_AB R104, R142, R141 ;  /* 0x0000008d8e68723e */ /* 0x000fc800000000ff */
[----:B------:R-:W-:Y:S01]  /*19dc0*/  F2FP.F16.F32.PACK_AB R107, R148, R147 ;  /* 0x00000093946b723e */ /* 0x000fe200000000ff */
[----:B0-----:R-:W-:-:S05]  /*19dd0*/  IMAD.WIDE.U32 R150, R140, 0x10, R150 ;  /* 0x000000108c967825 */ /* 0x001fca00078e0096 */
        /* <DEDUP_REMOVED lines=39> */
.L_x_39166:
[----:B------:R-:W-:-:S07]  /*1a050*/  MOV R158, R162 ;  /* 0x000000a2009e7202 */ /* 0x000fce0000000f00 */
.L_x_39167:
[----:B------:R-:W-:Y:S05]  /*1a060*/  BSYNC B1 ;  /* 0x0000000000017941 */ /* 0x000fea0003800000 */
.L_x_39165:
        /* <DEDUP_REMOVED lines=16> */
.L_x_39171:
[----:B------:R-:W-:Y:S05]  /*1a170*/  BSYNC B2 ;  /* 0x0000000000027941 */ /* 0x000fea0003800000 */
.L_x_39170:
        /* <DEDUP_REMOVED lines=38> */
[----:B------:R-:W-:-:S04]  /*1a3e0*/  IMAD.WIDE.U32 R150, R150, -0x2daee0ad, RZ ;  /* 0xd2511f5396967825 */ /* 0x000fc800078e00ff */
[----:B------:R-:W-:Y:S01]  /*1a3f0*/  IMAD.MOV.U32 R156, RZ, RZ, R150 ;  /* 0x000000ffff9c7224 */ /* 0x000fe200078e0096 */
[----:B------:R-:W-:Y:S01]  /*1a400*/  LOP3.LUT R157, R151, UR37, R154, 0x96, !PT ;  /* 0x00000025979d7c12 */ /* 0x000fe2000f8e969a */
[----:B------:R-:W-:-:S05]  /*1a410*/  IMAD.WIDE.U32 R150, R155, -0x326172a9, RZ ;  /* 0xcd9e8d579b967825 */ /* 0x000fca00078e00ff */
[----:B------:R-:W-:Y:S02]  /*1a420*/  LOP3.LUT R160, R151, UR36, R152, 0x96, !PT ;  /* 0x0000002497a07c12 */ /* 0x000fe4000f8e9698 */
[----:B------:R-:W-:-:S07]  /*1a430*/  MOV R162, R150 ;  /* 0x0000009600a27202 */ /* 0x000fce0000000f00 */
.L_x_39169:
[----:B------:R-:W-:Y:S05]  /*1a440*/  BSYNC B1 ;  /* 0x0000000000017941 */ /* 0x000fea0003800000 */
.L_x_39168:
[----:B------:R-:W-:Y:S01]  /*1a450*/  I2FP.F32.U32 R150, R158 ;  /* 0x0000009e00967245 */ /* 0x000fe20000201000 */
[----:B-----5:R-:W-:Y:S01]  /*1a460*/  @P0 HADD2.F32 R151, -RZ, R48.H0_H0 ;  /* 0x20000030ff970230 */ /* 0x020fe20000004100 */
[----:B------:R-:W-:Y:S01]  /*1a470*/  ISETP.NE.AND P1, PT, R153, 0x1, PT ;  /* 0x000000019900780c */ /* 0x000fe20003f25270 */
[----:B------:R-:W-:Y:S01]  /*1a480*/  BSSY B1, `(.L_x_39172) ;  /* 0x0000015000017945 */ /* 0x000fe20003800000 */
[----:B------:R-:W-:Y:S01]  /*1a490*/  LOP3.LUT R27, R27, 0xfffffffb, RZ, 0xc0, !PT ;  /* 0xfffffffb1b1b7812 */ /* 0x000fe200078ec0ff */
[----:B------:R-:W-:Y:S01]  /*1a4a0*/  FFMA.FTZ R150, R150, R252, 1.1641532182693481445e-10 ;  /* 0x2f00000096967423 */ /* 0x000fe200000100fc */
[----:B------:R-:W-:-:S04]  /*1a4b0*/  VIADD R154, R153, 0x1 ;  /* 0x00000001999a7836 */ /* 0x000fc80000000000 */
        /* <DEDUP_REMOVED lines=16> */
.L_x_39173:
[----:B------:R-:W-:-:S07]  /*1a5c0*/  MOV R151, R162 ;  /* 0x000000a200977202 */ /* 0x000fce0000000f00 */
.L_x_39174:
[----:B------:R-:W-:Y:S05]  /*1a5d0*/  BSYNC B1 ;  /* 0x0000000000017941 */ /* 0x000fea0003800000 */
.L_x_39172:
        /* <DEDUP_REMOVED lines=16> */
.L_x_39178:
[----:B------:R-:W-:Y:S05]  /*1a6e0*/  BSYNC B2 ;  /* 0x0000000000027941 */ /* 0x000fea0003800000 */
.L_x_39177:
        /* <DEDUP_REMOVED lines=39> */
[----:B------:R-:W-:Y:S02]  /*1a960*/  IMAD.MOV.U32 R156, RZ, RZ, R154 ;  /* 0x000000ffff9c7224 */ /* 0x000fe400078e009a */
[----:B------:R-:W-:-:S03]  /*1a970*/  IMAD.WIDE.U32 R154, R158, -0x326172a9, RZ ;  /* 0xcd9e8d579e9a7825 */ /* 0x000fc600078e00ff */
[----:B------:R-:W-:Y:S01]  /*1a980*/  MOV R162, R154 ;  /* 0x0000009a00a27202 */ /* 0x000fe20000000f00 */
[----:B------:R-:W-:Y:S01]  /*1a990*/  HFMA2.MMA R154, -RZ, RZ, 0, 0 ;  /* 0x00000000ff9a7435 */ /* 0x000fe200000001ff */
[----:B------:R-:W-:-:S10]  /*1a9a0*/  LOP3.LUT R160, R155, UR36, R152, 0x96, !PT ;  /* 0x000000249ba07c12 */ /* 0x000fd4000f8e9698 */
.L_x_39176:
[----:B------:R-:W-:Y:S05]  /*1a9b0*/  BSYNC B1 ;  /* 0x0000000000017941 */ /* 0x000fea0003800000 */
.L_x_39175:
[----:B------:R-:W-:Y:S01]  /*1a9c0*/  I2FP.F32.U32 R151, R151 ;  /* 0x0000009700977245 */ /* 0x000fe20000201000 */
[----:B------:R-:W-:Y:S01]  /*1a9d0*/  HADD2.F32 R104, -RZ, R104.H1_H1 ;  /* 0x30000068ff687230 */ /* 0x000fe20000004100 */
[----:B------:R-:W-:Y:S01]  /*1a9e0*/  ISETP.NE.AND P1, PT, R154, 0x1, PT ;  /* 0x000000019a00780c */ /* 0x000fe20003f25270 */
[----:B------:R-:W-:Y:S01]  /*1a9f0*/  BSSY B1, `(.L_x_39179) ;  /* 0x0000015000017945 */ /* 0x000fe20003800000 */
[----:B------:R-:W-:Y:S01]  /*1aa00*/  LOP3.LUT R27, R27, 0xfffffffd, RZ, 0xc0, !PT ;  /* 0xfffffffd1b1b7812 */ /* 0x000fe200078ec0ff */
[----:B------:R-:W-:Y:S01]  /*1aa10*/  FFMA.FTZ R151, R151, R252, 1.1641532182693481445e-10 ;  /* 0x2f00000097977423 */ /* 0x000fe200000100fc */
[----:B------:R-:W-:Y:S01]  /*1aa20*/  FMUL.FTZ R104, R104, R120 ;  /* 0x0000007868687220 */ /* 0x000fe20000410000 */
[----:B------:R-:W-:-:S03]  /*1aa30*/  VIADD R153, R154, 0x1 ;  /* 0x000000019a997836 */ /* 0x000fc60000000000 */
        /* <DEDUP_REMOVED lines=15> */
.L_x_39180:
[----:B------:R-:W-:-:S07]  /*1ab30*/  MOV R104, R162 ;  /* 0x000000a200687202 */ /* 0x000fce0000000f00 */
.L_x_39181:
[----:B------:R-:W-:Y:S05]  /*1ab40*/  BSYNC B1 ;  /* 0x0000000000017941 */ /* 0x000fea0003800000 */
.L_x_39179:
        /* <DEDUP_REMOVED lines=16> */
.L_x_39185:
[----:B------:R-:W-:Y:S05]  /*1ac50*/  BSYNC B2 ;  /* 0x0000000000027941 */ /* 0x000fea0003800000 */
.L_x_39184:
        /* <DEDUP_REMOVED lines=39> */
[----:B------:R-:W-:Y:S01]  /*1aed0*/  LOP3.LUT R157, R157, UR37, R158, 0x96, !PT ;  /* 0x000000259d9d7c12 */ /* 0x000fe2000f8e969e */
[----:B------:R-:W-:-:S04]  /*1aee0*/  IMAD.WIDE.U32 R158, R151, -0x326172a9, RZ ;  /* 0xcd9e8d57979e7825 */ /* 0x000fc800078e00ff */
[----:B------:R-:W-:Y:S01]  /*1aef0*/  IMAD.MOV.U32 R162, RZ, RZ, R158 ;  /* 0x000000ffffa27224 */ /* 0x000fe200078e009e */
[----:B------:R-:W-:-:S07]  /*1af00*/  LOP3.LUT R160, R159, UR36, R154, 0x96, !PT ;  /* 0x000000249fa07c12 */ /* 0x000fce000f8e969a */
.L_x_39183:
[----:B------:R-:W-:Y:S05]  /*1af10*/  BSYNC B1 ;  /* 0x0000000000017941 */ /* 0x000fea0003800000 */
.L_x_39182:
        /* <DEDUP_REMOVED lines=21> */
.L_x_39187:
[----:B------:R-:W-:-:S07]  /*1b070*/  IMAD.MOV.U32 R104, RZ, RZ, R162 ;  /* 0x000000ffff687224 */ /* 0x000fce00078e00a2 */
.L_x_39188:
[----:B------:R-:W-:Y:S05]  /*1b080*/  BSYNC B1 ;  /* 0x0000000000017941 */ /* 0x000fea0003800000 */
.L_x_39186:
        /* <DEDUP_REMOVED lines=16> */
.L_x_39192:
[----:B------:R-:W-:Y:S05]  /*1b190*/  BSYNC B2 ;  /* 0x0000000000027941 */ /* 0x000fea0003800000 */
.L_x_39191:
        /* <DEDUP_REMOVED lines=41> */
[----:B------:R-:W-:Y:S01]  /*1b430*/  IMAD.MOV.U32 R154, RZ, RZ, RZ ;  /* 0x000000ffff9a7224 */ /* 0x000fe200078e00ff */
[----:B------:R-:W-:-:S07]  /*1b440*/  MOV R162, R158 ;  /* 0x0000009e00a27202 */ /* 0x000fce0000000f00 */
.L_x_39190:
[----:B------:R-:W-:Y:S05]  /*1b450*/  BSYNC B1 ;  /* 0x0000000000017941 */ /* 0x000fea0003800000 */
.L_x_39189:
        /* <DEDUP_REMOVED lines=21> */
.L_x_39194:
[----:B------:R-:W-:-:S07]  /*1b5b0*/  MOV R158, R162 ;  /* 0x000000a2009e7202 */ /* 0x000fce0000000f00 */
.L_x_39195:
[----:B------:R-:W-:Y:S05]  /*1b5c0*/  BSYNC B1 ;  /* 0x0000000000017941 */ /* 0x000fea0003800000 */
.L_x_39193:
        /* <DEDUP_REMOVED lines=16> */
.L_x_39199:
[----:B------:R-:W-:Y:S05]  /*1b6d0*/  BSYNC B2 ;  /* 0x0000000000027941 */ /* 0x000fea0003800000 */
.L_x_39198:
        /* <DEDUP_REMOVED lines=44> */
.L_x_39197:
[----:B------:R-:W-:Y:S05]  /*1b9a0*/  BSYNC B1 ;  /* 0x0000000000017941 */ /* 0x000fea0003800000 */
.L_x_39196:
        /* <DEDUP_REMOVED lines=21> */
.L_x_39201:
[----:B------:R-:W-:-:S07]  /*1bb00*/  MOV R159, R162 ;  /* 0x000000a2009f7202 */ /* 0x000fce0000000f00 */
.L_x_39202:
[----:B------:R-:W-:Y:S05]  /*1bb10*/  BSYNC B1 ;  /* 0x0000000000017941 */ /* 0x000fea0003800000 */
.L_x_39200:
        /* <DEDUP_REMOVED lines=16> */
.L_x_39206:
[----:B------:R-:W-:Y:S05]  /*1bc20*/  BSYNC B2 ;  /* 0x0000000000027941 */ /* 0x000fea0003800000 */
.L_x_39205:
        /* <DEDUP_REMOVED lines=44> */
.L_x_39204:
[----:B------:R-:W-:Y:S05]  /*1bef0*/  BSYNC B1 ;  /* 0x0000000000017941 */ /* 0x000fea0003800000 */
.L_x_39203:
[----:B------:R-:W0:Y:S01]  /*1bf00*/  LDC R161, c[0x0][0x294] ;  /* 0x0000a500ffa17b82 */ /* 0x000e220000000800 */
[----:B------:R-:W-:Y:S01]  /*1bf10*/  I2FP.F32.U32 R104, R159 ;  /* 0x0000009f00687245 */ /* 0x000fe20000201000 */
[----:B------:R-:W-:Y:S01]  /*1bf20*/  HADD2.F32 R106, -RZ, R106.H1_H1 ;  /* 0x3000006aff6a7230 */ /* 0x000fe20000004100 */
[----:B------:R-:W-:Y:S01]  /*1bf30*/  ISETP.NE.AND P5, PT, R105, 0x1, PT ;  /* 0x000000016900780c */ /* 0x000fe20003fa5270 */
[----:B------:R-:W-:Y:S02]  /*1bf40*/  BSSY B1, `(.L_x_39207) ;  /* 0x0000013000017945 */ /* 0x000fe40003800000 */
[----:B------:R-:W-:Y:S01]  /*1bf50*/  FFMA.FTZ R104, R104, R252, 1.1641532182693481445e-10 ;  /* 0x2f00000068687423 */ /* 0x000fe200000100fc */
[----:B------:R-:W-:-:S04]  /*1bf60*/  FMUL.FTZ R106, R106, R120 ;  /* 0x000000786a6a7220 */ /* 0x000fc80000410000 */
[----:B------:R-:W-:Y:S01]  /*1bf70*/  FMUL.FTZ R106, R106, R163 ;  /* 0x000000a36a6a7220 */ /* 0x000fe20000410000 */
[----:B0-----:R-:W-:Y:S01]  /*1bf80*/  FSETP.GTU.FTZ.AND P4, PT, R104, R161, PT ;  /* 0x000000a16800720b */ /* 0x001fe20003f9c000 */
        /* <DEDUP_REMOVED lines=13> */
.L_x_39208:
[----:B------:R-:W-:-:S07]  /*1c060*/  MOV R106, R162 ;  /* 0x000000a2006a7202 */ /* 0x000fce0000000f00 */
.L_x_39209:
[----:B------:R-:W-:Y:S05]  /*1c070*/  BSYNC B1 ;  /* 0x0000000000017941 */ /* 0x000fea0003800000 */
.L_x_39207:
        /* <DEDUP_REMOVED lines=16> */
.L_x_39213:
[----:B------:R-:W-:Y:S05]  /*1c180*/  BSYNC B2 ;  /* 0x0000000000027941 */ /* 0x000fea0003800000 */
.L_x_39212:
[----:B------:R-:W-:Y:S01]  /*1c190*/  LOP3.LUT R154, R104, UR7, R5, 0x96, !PT ;  /* 0x00000007689a7c12 */ /* 0x000fe2000f8e9605 */
[----:B------:R-:W-:-:S04]  /*1c1a0*/  IMAD.HI.U32 R105, R2, -0x326172a9, RZ ;  /* 0xcd9e8d5702697827 */ /* 0x000fc800078e00ff */
[----:B------:R-:W-:Y:S01]  /*1c1b0*/  IMAD.WIDE.U32 R156, R154, -0x326172a9, RZ ;  /* 0xcd9e8d579a9c7825 */ /* 0x000fe200078e00ff */
[----:B------:R-:W-:-:S03]  /*1c1c0*/  LOP3.LUT R154, R105, UR6, R4, 0x96, !PT ;  /* 0x00000006699a7c12 */ /* 0x000fc6000f8e9604 */
[----:B------:R-:W-:Y:S02]  /*1c1d0*/  IMAD R104, R2, -0x326172a9, RZ ;  /* 0xcd9e8d5702687824 */ /* 0x000fe400078e02ff */
[----:B------:R-:W-:Y:S02]  /*1c1e0*/  IMAD R105, R3, -0x2daee0ad, RZ ;  /* 0xd2511f5303697824 */ /* 0x000fe400078e02ff */
        /* <DEDUP_REMOVED lines=35> */
[----:B------:R-:W-:Y:S01]  /*1c420*/  HFMA2.MMA R104, -RZ, RZ, 0, 0 ;  /* 0x00000000ff687435 */ /* 0x000fe200000001ff */
[----:B------:R-:W-:-:S10]  /*1c430*/  LOP3.LUT R160, R105, UR36, R154, 0x96, !PT ;  /* 0x0000002469a07c12 */ /* 0x000fd4000f8e969a */
.L_x_39211:
[----:B------:R-:W-:Y:S05]  /*1c440*/  BSYNC B1 ;  /* 0x0000000000017941 */ /* 0x000fea0003800000 */
.L_x_39210:
[----:B------:R-:W-:Y:S01]  /*1c450*/  I2FP.F32.U32 R105, R106 ;  /* 0x0000006a00697245 */ /* 0x000fe20000201000 */
[----:B------:R-:W-:Y:S01]  /*1c460*/  BSSY B1, `(.L_x_39214) ;  /* 0x0000015000017945 */ /* 0x000fe20003800000 */
[----:B------:R-:W-:-:S03]  /*1c470*/  ISETP.NE.AND P6, PT, R104, 0x1, PT ;  /* 0x000000016800780c */ /* 0x000fc60003fc5270 */
[----:B------:R-:W-:-:S05]  /*1c480*/  FFMA.FTZ R105, R105, R252, 1.1641532182693481445e-10 ;  /* 0x2f00000069697423 */ /* 0x000fca00000100fc */
[----:B------:R-:W-:Y:S01]  /*1c490*/  FSETP.GTU.FTZ.AND P5, PT, R105, R161, PT ;  /* 0x000000a16900720b */ /* 0x000fe20003fbc000 */
[----:B------:R-:W-:-:S05]  /*1c4a0*/  HADD2.F32 R105, -RZ, R107.H0_H0 ;  /* 0x2000006bff697230 */ /* 0x000fca0000004100 */
[----:B------:R-:W-:-:S04]  /*1c4b0*/  FMUL.FTZ R105, R105, R120 ;  /* 0x0000007869697220 */ /* 0x000fc80000410000 */
[----:B------:R-:W-:Y:S01]  /*1c4c0*/  FMUL.FTZ R105, R105, R163 ;  /* 0x000000a369697220 */ /* 0x000fe20000410000 */
[----:B------:R-:W-:-:S04]  /*1c4d0*/  VIADD R163, R104, 0x1 ;  /* 0x0000000168a37836 */ /* 0x000fc80000000000 */
        /* <DEDUP_REMOVED lines=12> */
.L_x_39215:
[----:B------:R-:W-:-:S07]  /*1c5a0*/  MOV R106, R162 ;  /* 0x000000a2006a7202 */ /* 0x000fce0000000f00 */
.L_x_39216:
[----:B------:R-:W-:Y:S05]  /*1c5b0*/  BSYNC B1 ;  /* 0x0000000000017941 */ /* 0x000fea0003800000 */
.L_x_39214:
        /* <DEDUP_REMOVED lines=19> */
.L_x_39220:
[----:B------:R-:W-:Y:S05]  /*1c6f0*/  BSYNC B2 ;  /* 0x0000000000027941 */ /* 0x000fea0003800000 */
.L_x_39219:
[----:B------:R-:W-:Y:S01]  /*1c700*/  LOP3.LUT R154, R104, UR7, R5, 0x96, !PT ;  /* 0x00000007689a7c12 */ /* 0x000fe2000f8e9605 */
[----:B------:R-:W-:Y:S01]  /*1c710*/  IMAD.HI.U32 R105, R2, -0x326172a9, RZ ;  /* 0xcd9e8d5702697827 */ /* 0x000fe200078e00ff */
[----:B------:R-:W-:-:S03]  /*1c720*/  HFMA2.MMA R163, -RZ, RZ, 0, 0 ;  /* 0x00000000ffa37435 */ /* 0x000fc600000001ff */
        /* <DEDUP_REMOVED lines=40> */
.L_x_39218:
[----:B------:R-:W-:Y:S05]  /*1c9b0*/  BSYNC B1 ;  /* 0x0000000000017941 */ /* 0x000fea0003800000 */
.L_x_39217:
[----:B------:R-:W0:Y:S01]  /*1c9c0*/  LDC R154, c[0x0][0x298] ;  /* 0x0000a600ff9a7b82 */ /* 0x000e220000000800 */
[----:B------:R-:W-:Y:S01]  /*1c9d0*/  HADD2.F32 R107, -RZ, R107.H1_H1 ;  /* 0x3000006bff6b7230 */ /* 0x000fe20000004100 */
[----:B------:R-:W-:Y:S01]  /*1c9e0*/  I2FP.F32.U32 R104, R106 ;  /* 0x0000006a00687245 */ /* 0x000fe20000201000 */
[----:B------:R-:W-:Y:S01]  /*1c9f0*/  UMOV UR8, 0xffffffff ;  /* 0xffffffff00087882 */ /* 0x000fe20000000000 */
[----:B------:R-:W-:Y:S02]  /*1ca00*/  F2FP.F16.F32.PACK_AB R106, R159, R158 ;  /* 0x0000009e9f6a723e */ /* 0x000fe400000000ff */
[----:B------:R-:W-:Y:S01]  /*1ca10*/  FMUL.FTZ R107, R107, R120 ;  /* 0x000000786b6b7220 */ /* 0x000fe20000410000 */
[----:B------:R-:W-:Y:S01]  /*1ca20*/  FFMA.FTZ R104, R104, R252, 1.1641532182693481445e-10 ;  /* 0x2f00000068687423 */ /* 0x000fe200000100fc */
[----:B------:R-:W1:Y:S01]  /*1ca30*/  LDC R105, c[0x0][0x294] ;  /* 0x0000a500ff697b82 */ /* 0x000e620000000800 */
[----:B------:R-:W2:Y:S01]  /*1ca40*/  S2R R252, SR_TID.X ;  /* 0x0000000000fc7919 */ /* 0x000ea20000002100 */
[----:B0-----:R-:W-:-:S06]  /*1ca50*/  FMUL.FTZ R107, R107, R154 ;  /* 0x0000009a6b6b7220 */ /* 0x001fcc0000410000 */
[----:B------:R-:W0:Y:S01]  /*1ca60*/  LDC.64 R154, c[0x0][0x238] ;  /* 0x00008e00ff9a7b82 */ /* 0x000e220000000a00 */
[----:B-1----:R-:W-:Y:S01]  /*1ca70*/  FSETP.GTU.FTZ.AND P6, PT, R104, R105, PT ;  /* 0x000000696800720b */ /* 0x002fe20003fdc000 */
[----:B------:R-:W-:Y:S01]  /*1ca80*/  @P0 HADD2.F32 R104, -RZ, R51.H1_H1 ;  /* 0x30000033ff680230 */ /* 0x000fe20000004100 */
[----:B------:R-:W-:Y:S02]  /*1ca90*/  F2FP.F16.F32.PACK_AB R105, R153, R151 ;  /* 0x000000979969723e */ /* 0x000fe400000000ff */
[----:B------:R-:W-:-:S05]  /*1caa0*/  FSEL R120, R107, RZ, !P6 ;  /* 0x000000ff6b787208 */ /* 0x000fca0007000000 */
[----:B------:R-:W-:Y:S01]  /*1cab0*/  @P0 FADD.FTZ R120, R104, R120 ;  /* 0x0000007868780221 */ /* 0x000fe20000010000 */
[----:B------:R-:W-:Y:S02]  /*1cac0*/  F2FP.F16.F32.PACK_AB R104, R152, R150 ;  /* 0x000000969868723e */ /* 0x000fe400000000ff */
[----:B--2---:R-:W-:Y:S02]  /*1cad0*/  LOP3.LUT R252, R252, 0x1f, RZ, 0xc0, !PT ;  /* 0x0000001ffcfc7812 */ /* 0x004fe400078ec0ff */
[----:B------:R-:W-:Y:S02]  /*1cae0*/  F2FP.F16.F32.PACK_AB R107, R120, R161 ;  /* 0x000000a1786b723e */ /* 0x000fe400000000ff */
[----:B------:R-:W-:Y:S01]  /*1caf0*/  ISETP.NE.AND P0, PT, R252, RZ, PT ;  /* 0x000000fffc00720c */ /* 0x000fe20003f05270 */
        /* <DEDUP_REMOVED lines=285> */
.L_x_39234:
[----:B------:R2:W-:Y:S04]  /*1dcd0*/  STL [R1+0x50], R2 ;  /* 0x0000500201007387 */ /* 0x0005e80000100800 */
[----:B------:R-:W3:Y:S01]  /*1dce0*/  LDL R107, [R1+0x3c] ;  /* 0x00003c00016b7983 */ /* 0x000ee20000100800 */
[----:B------:R-:W-:Y:S01]  /*1dcf0*/  FMUL.FTZ R105, R106, R106 ;  /* 0x0000006a6a697220 */ /* 0x000fe20000410000 */
[----:B------:R-:W-:Y:S01]  /*1dd00*/  PLOP3.LUT P1, PT, PT, PT, UP1, 0x40, 0x0 ;  /* 0x000000000000781c */ /* 0x000fe20003f2e818 */
[----:B-1----:R-:W-:Y:S01]  /*1dd10*/  FADD.FTZ R104, R154, R104 ;  /* 0x000000689a687221 */ /* 0x002fe20000010000 */
[----:B------:R-:W4:Y:S04]  /*1dd20*/  LDL R252, [R1+0x44] ;  /* 0x0000440001fc7983 */ /* 0x000f280000100800 */
[----:B--2---:R-:W2:Y:S01]  /*1dd30*/  LDL R2, [R1+0x38] ;  /* 0x0000380001027983 */ /* 0x004ea20000100800 */
[----:B------:R-:W-:Y:S01]  /*1dd40*/  FSEL R105, R105, RZ, !P1 ;  /* 0x000000ff69697208 */ /* 0x000fe20004800000 */
[----:B------:R-:W-:-:S04]  /*1dd50*/  FFMA.FTZ R104, R104, R155, UR11 ;  /* 0x0000000b68687e23 */ /* 0x000fc8000801009b */
[----:B------:R-:W-:-:S04]  /*1dd60*/  FADD.FTZ R104, R104, R105 ;  /* 0x0000006968687221 */ /* 0x000fc80000010000 */
[----:B0-----:R0:W1:Y:S01]  /*1dd70*/  MUFU.RSQ R154, R104 ;  /* 0x00000068009a7308 */ /* 0x0010620000001400 */
[----:B------:R-:W-:-:S04]  /*1dd80*/  PLOP3.LUT P1, PT, PT, PT, UP1, 0x40, 0x0 ;  /* 0x000000000000781c */ /* 0x000fc80003f2e818 */
[----:B------:R-:W-:-:S05]  /*1dd90*/  FSEL R155, R106, RZ, P1 ;  /* 0x000000ff6a9b7208 */ /* 0x000fca0000800000 */
[C---:B0-----:R-:W-:Y:S01]  /*1dda0*/  FADD.FTZ R104, -R155.reuse, R110 ;  /* 0x0000006e9b687221 */ /* 0x041fe20000010100 */
[----:B------:R-:W-:Y:S01]  /*1ddb0*/  FADD.FTZ R105, -R155, R111 ;  /* 0x0000006f9b697221 */ /* 0x000fe20000010100 */
[----:B------:R-:W4:Y:S04]  /*1ddc0*/  LDL R110, [R1+0x4c] ;  /* 0x00004c00016e7983 */ /* 0x000f280000100800 */
[----:B------:R-:W4:Y:S01]  /*1ddd0*/  LDL R111, [R1+0x34] ;  /* 0x00003400016f7983 */ /* 0x000f220000100800 */
[C---:B-1----:R-:W-:Y:S01]  /*1dde0*/  FMUL.FTZ R104, R154.reuse, R104 ;  /* 0x000000689a687220 */ /* 0x042fe20000410000 */
[----:B------:R-:W-:-:S04]  /*1ddf0*/  FMUL.FTZ R105, R154, R105 ;  /* 0x000000699a697220 */ /* 0x000fc80000410000 */
[----:B---3--:R-:W-:Y:S01]  /*1de00*/  FFMA.FTZ R105, R107, R105, R183 ;  /* 0x000000696b697223 */ /* 0x008fe200000100b7 */
[----:B--2---:R-:W-:Y:S02]  /*1de10*/  FFMA.FTZ R104, R2, R104, R182 ;  /* 0x0000006802687223 */ /* 0x004fe400000100b6 */
[----:B------:R1:W5:Y:S03]  /*1de20*/  LDL.LU R2, [R1+0x50] ;  /* 0x0000500001027983 */ /* 0x0003660000300800 */
[----:B------:R-:W-:Y:S02]  /*1de30*/  F2FP.F16.F32.PACK_AB R107, R105, R104 ;  /* 0x00000068696b723e */ /* 0x000fe400000000ff */
[----:B------:R-:W0:Y:S02]  /*1de40*/  @!P0 LDC.64 R104, c[0x0][0x250] ;  /* 0x00009400ff688b82 */ /* 0x000e240000000a00 */
[----:B0-----:R-:W-:-:S05]  /*1de50*/  @!P0 IMAD.WIDE R104, R0, 0x4, R104 ;  /* 0x0000000400688825 */ /* 0x001fca00078e0268 */
[----:B------:R0:W-:Y:S02]  /*1de60*/  @!P0 STG.E desc[UR4][R104.64], R106 ;  /* 0x0000006a68008986 */ /* 0x0001e4000c101904 */
[----:B0-----:R-:W0:Y:S02]  /*1de70*/  @!P0 LDC.64 R104, c[0x0][0x258] ;  /* 0x00009600ff688b82 */ /* 0x001e240000000a00 */
[----:B------:R-:W2:Y:S01]  /*1de80*/  LDL R106, [R1+0x30] ;  /* 0x00003000016a7983 */ /* 0x000ea20000100800 */
[----:B0-----:R-:W-:-:S05]  /*1de90*/  @!P0 IMAD.WIDE R104, R0, 0x4, R104 ;  /* 0x0000000400688825 */ /* 0x001fca00078e0268 */
[----:B------:R0:W-:Y:S02]  /*1dea0*/  @!P0 STG.E desc[UR4][R104.64], R154 ;  /* 0x0000009a68008986 */ /* 0x0001e4000c101904 */
[C---:B0-----:R-:W-:Y:S02]  /*1deb0*/  FADD.FTZ R104, -R155.reuse, R108 ;  /* 0x0000006c9b687221 */ /* 0x041fe40000010100 */
[----:B------:R-:W3:Y:S04]  /*1dec0*/  LDL R105, [R1+0x48] ;  /* 0x0000480001697983 */ /* 0x000ee80000100800 */
[----:B------:R-:W3:Y:S01]  /*1ded0*/  LDL R108, [R1+0x40] ;  /* 0x00004000016c7983 */ /* 0x000ee20000100800 */
[C---:B------:R-:W-:Y:S01]  /*1dee0*/  FADD.FTZ R46, -R155.reuse, R46 ;  /* 0x0000002e9b2e7221 */ /* 0x040fe20000010100 */
        /* <DEDUP_REMOVED lines=8> */
[----:B------:R-:W-:Y:S01]  /*1df70*/  FMUL.FTZ R44, R154, R44 ;  /* 0x0000002c9a2c7220 */ /* 0x000fe20000410000 */
[----:B----4-:R-:W-:Y:S01]  /*1df80*/  FFMA.FTZ R104, R111, R104, R181 ;  /* 0x000000686f687223 */ /* 0x010fe200000100b5 */
[----:B------:R-:W-:Y:S01]  /*1df90*/  FFMA.FTZ R46, R110, R46, R187 ;  /* 0x0000002e6e2e7223 */ /* 0x000fe200000100bb */
[----:B------:R-:W4:Y:S01]  /*1dfa0*/  LDL R111, [R1+0x18] ;  /* 0x00001800016f7983 */ /* 0x000f220000100800 */
[----:B------:R-:W-:-:S03]  /*1dfb0*/  FMUL.FTZ R45, R154, R45 ;  /* 0x0000002d9a2d7220 */ /* 0x000fc60000410000 */
[----:B------:R-:W4:Y:S01]  /*1dfc0*/  LDL R110, [R1+0x1c] ;  /* 0x00001c00016e7983 */ /* 0x000f220000100800 */
[----:B------:R-:W-:-:S03]  /*1dfd0*/  FFMA.FTZ R44, R252, R44, R185 ;  /* 0x0000002cfc2c7223 */ /* 0x000fc600000100b9 */
[----:B------:R-:W4:Y:S01]  /*1dfe0*/  LDL R252, [R1+0x2c] ;  /* 0x00002c0001fc7983 */ /* 0x000f220000100800 */
[----:B--2---:R-:W-:-:S05]  /*1dff0*/  FFMA.FTZ R47, R106, R47, R180 ;  /* 0x0000002f6a2f7223 */ /* 0x004fca00000100b4 */
[----:B------:R-:W-:Y:S02]  /*1e000*/  F2FP.F16.F32.PACK_AB R106, R104, R47 ;  /* 0x0000002f686a723e */ /* 0x000fe400000000ff */
[----:B------:R-:W2:Y:S01]  /*1e010*/  LDL R47, [R1+0x14] ;  /* 0x00001400012f7983 */ /* 0x000ea20000100800 */
[----:B---3--:R-:W-:Y:S01]  /*1e020*/  FFMA.FTZ R45, R105, R45, R186 ;  /* 0x0000002d692d7223 */ /* 0x008fe200000100ba */
[----:B------:R-:W-:-:S04]  /*1e030*/  FFMA.FTZ R43, R108, R43, R184 ;  /* 0x0000002b6c2b7223 */ /* 0x000fc800000100b8 */
[----:B------:R-:W-:Y:S01]  /*1e040*/  F2FP.F16.F32.PACK_AB R105, R46, R45 ;  /* 0x0000002d2e69723e */ /* 0x000fe200000000ff */
[----:B------:R-:W3:Y:S01]  /*1e050*/  LDL R108, [R1+0x24] ;  /* 0x00002400016c7983 */ /* 0x000ee20000100800 */
[----:B------:R-:W-:-:S03]  /*1e060*/  F2FP.F16.F32.PACK_AB R104, R44, R43 ;  /* 0x0000002b2c68723e */ /* 0x000fc600000000ff */
[----:B------:R-:W3:Y:S01]  /*1e070*/  LDL R46, [R1+0x10] ;  /* 0x00001000012e7983 */ /* 0x000ee20000100800 */
[----:B------:R-:W-:-:S03]  /*1e080*/  LEA R44, P0, R32, UR18, 0x4 ;  /* 0x00000012202c7c11 */ /* 0x000fc6000f8020ff */
[----:B------:R-:W3:Y:S01]  /*1e090*/  LDL R43, [R1+0x28] ;  /* 0x00002800012b7983 */ /* 0x000ee20000100800 */
[----:B------:R-:W-:-:S05]  /*1e0a0*/  LEA.HI.X R45, R32, UR19, RZ, 0x4, P0 ;  /* 0x00000013202d7c11 */ /* 0x000fca00080f24ff */
[----:B------:R0:W-:Y:S04]  /*1e0b0*/  STG.E.128 desc[UR4][R44.64], R104 ;  /* 0x000000682c007986 */ /* 0x0001e8000c101d04 */
[----:B0-----:R-:W3:Y:S01]  /*1e0c0*/  LDL R45, [R1+0x20] ;  /* 0x00002000012d7983 */ /* 0x001ee20000100800 */
[C---:B------:R-:W-:Y:S01]  /*1e0d0*/  FADD.FTZ R32, -R155.reuse, R39 ;  /* 0x000000279b207221 */ /* 0x040fe20000010100 */
[----:B------:R-:W-:-:S03]  /*1e0e0*/  FADD.FTZ R39, -R155, R40 ;  /* 0x000000289b277221 */ /* 0x000fc60000010100 */
[C---:B------:R-:W-:Y:S01]  /*1e0f0*/  FMUL.FTZ R32, R154.reuse, R32 ;  /* 0x000000209a207220 */ /* 0x040fe20000410000 */
[----:B------:R-:W-:-:S03]  /*1e100*/  FMUL.FTZ R39, R154, R39 ;  /* 0x000000279a277220 */ /* 0x000fc60000410000 */
[----:B----4-:R-:W-:Y:S01]  /*1e110*/  FFMA.FTZ R32, R111, R32, R178 ;  /* 0x000000206f207223 */ /* 0x010fe200000100b2 */
[----:B------:R-:W-:Y:S02]  /*1e120*/  FFMA.FTZ R39, R110, R39, R179 ;  /* 0x000000276e277223 */ /* 0x000fe400000100b3 */
[----:B------:R-:W0:Y:S01]  /*1e130*/  LDC.64 R110, c[0x0][0x2b8] ;  /* 0x0000ae00ff6e7b82 */ /* 0x000e220000000a00 */
[C---:B------:R-:W-:Y:S01]  /*1e140*/  FADD.FTZ R37, -R155.reuse, R37 ;  /* 0x000000259b257221 */ /* 0x040fe20000010100 */
[----:B------:R-:W-:Y:S01]  /*1e150*/  FADD.FTZ R38, -R155, R38 ;  /* 0x000000269b267221 */ /* 0x000fe20000010100 */
[----:B------:R-:W-:Y:S01]  /*1e160*/  F2FP.F16.F32.PACK_AB R39, R39, R32 ;  /* 0x000000202727723e */ /* 0x000fe200000000ff */
        /* <DEDUP_REMOVED lines=9> */
[----:B------:R-:W-:-:S04]  /*1e200*/  FMUL.FTZ R32, R154, R32 ;  /* 0x000000209a207220 */ /* 0x000fc80000410000 */
[----:B------:R-:W-:Y:S02]  /*1e210*/  FFMA.FTZ R32, R252, R32, R191 ;  /* 0x00000020fc207223 */ /* 0x000fe400000100bf */
[----:B------:R-:W4:Y:S01]  /*1e220*/  LDL R252, [R1+0x4] ;  /* 0x0000040001fc7983 */ /* 0x000f220000100800 */
[----:B--2---:R-:W-:Y:S01]  /*1e230*/  FFMA.FTZ R38, R47, R38, R177 ;  /* 0x000000262f267223 */ /* 0x004fe200000100b1 */
[----:B---3--:R-:W-:Y:S01]  /*1e240*/  FFMA.FTZ R34, R108, R34, R189 ;  /* 0x000000226c227223 */ /* 0x008fe200000100bd */
[----:B------:R-:W-:Y:S01]  /*1e250*/  FFMA.FTZ R37, R46, R37, R176 ;  /* 0x000000252e257223 */ /* 0x000fe200000100b0 */
[----:B------:R-:W-:-:S04]  /*1e260*/  FFMA.FTZ R35, R43, R35, R190 ;  /* 0x000000232b237223 */ /* 0x000fc800000100be */
[----:B------:R-:W-:Y:S02]  /*1e270*/  F2FP.F16.F32.PACK_AB R38, R38, R37 ;  /* 0x000000252626723e */ /* 0x000fe400000000ff */
[----:B------:R-:W-:Y:S01]  /*1e280*/  F2FP.F16.F32.PACK_AB R37, R32, R35 ;  /* 0x000000232025723e */ /* 0x000fe200000000ff */
[----:B------:R-:W-:Y:S02]  /*1e290*/  FADD.FTZ R108, -R155, R134 ;  /* 0x000000869b6c7221 */ /* 0x000fe40000010100 */
[----:B------:R-:W2:Y:S01]  /*1e2a0*/  LDL R134, [R1+0xc] ;  /* 0x00000c0001867983 */ /* 0x000ea20000100800 */
[----:B------:R-:W-:-:S05]  /*1e2b0*/  FFMA.FTZ R33, R45, R33, R188 ;  /* 0x000000212d217223 */ /* 0x000fca00000100bc */
[----:B------:R-:W-:Y:S01]  /*1e2c0*/  F2FP.F16.F32.PACK_AB R36, R34, R33 ;  /* 0x000000212224723e */ /* 0x000fe200000000ff */
[----:B0-----:R-:W-:-:S05]  /*1e2d0*/  IMAD.WIDE.U32 R32, R6, 0x10, R110 ;  /* 0x0000001006207825 */ /* 0x001fca00078e006e */
[----:B------:R0:W-:Y:S01]  /*1e2e0*/  STG.E.128 desc[UR4][R32.64], R36 ;  /* 0x0000002420007986 */ /* 0x0001e2000c101d04 */
[----:B------:R-:W-:-:S03]  /*1e2f0*/  FADD.FTZ R110, -R155, R136 ;  /* 0x000000889b6e7221 */ /* 0x000fc60000010100 */
[----:B------:R-:W3:Y:S01]  /*1e300*/  LDL R136, [R1] ;  /* 0x0000000001887983 */ /* 0x000ee20000100800 */
[C---:B0-----:R-:W-:Y:S01]  /*1e310*/  FADD.FTZ R33, -R155.reuse, R109 ;  /* 0x0000006d9b217221 */ /* 0x041fe20000010100 */
[C---:B------:R-:W-:Y:S02]  /*1e320*/  FADD.FTZ R109, -R155.reuse, R135 ;  /* 0x000000879b6d7221 */ /* 0x040fe40000010100 */
[----:B------:R-:W4:Y:S01]  /*1e330*/  LDL R135, [R1+0x8] ;  /* 0x0000080001877983 */ /* 0x000f220000100800 */
[C---:B------:R-:W-:Y:S01]  /*1e340*/  FADD.FTZ R37, -R155.reuse, R116 ;  /* 0x000000749b257221 */ /* 0x040fe20000010100 */
[C---:B------:R-:W-:Y:S01]  /*1e350*/  FADD.FTZ R38, -R155.reuse, R117 ;  /* 0x000000759b267221 */ /* 0x040fe20000010100 */
[C---:B------:R-:W-:Y:S01]  /*1e360*/  FADD.FTZ R116, -R155.reuse, R142 ;  /* 0x0000008e9b747221 */ /* 0x040fe20000010100 */
[C---:B------:R-:W-:Y:S02]  /*1e370*/  FADD.FTZ R117, -R155.reuse, R143 ;  /* 0x0000008f9b757221 */ /* 0x040fe40000010100 */
[----:B------:R-:W0:Y:S01]  /*1e380*/  LDC.64 R142, c[0x0][0x2b8] ;  /* 0x0000ae00ff8e7b82 */ /* 0x000e220000000a00 */
        /* <DEDUP_REMOVED lines=17> */
[----:B------:R-:W-:Y:S01]  /*1e4a0*/  FMUL.FTZ R14, R154, R14 ;  /* 0x0000000e9a0e7220 */ /* 0x000fe20000410000 */
[C---:B------:R-:W-:Y:S01]  /*1e4b0*/  FADD.FTZ R18, -R155.reuse, R18 ;  /* 0x000000129b127221 */ /* 0x040fe20000010100 */
[C---:B------:R-:W-:Y:S01]  /*1e4c0*/  FADD.FTZ R17, -R155.reuse, R20 ;  /* 0x000000149b117221 */ /* 0x040fe20000010100 */
[C---:B------:R-:W-:Y:S01]  /*1e4d0*/  FADD.FTZ R21, -R155.reuse, R21 ;  /* 0x000000159b157221 */ /* 0x040fe20000010100 */
        /* <DEDUP_REMOVED lines=85> */
[----:B----4-:R-:W-:Y:S01]  /*1ea30*/  FFMA.FTZ R15, R135, R10, R170 ;  /* 0x0000000a870f7223 */ /* 0x010fe200000100aa */
[----:B------:R-:W-:Y:S01]  /*1ea40*/  FFMA.FTZ R10, R249, R13, R165 ;  /* 0x0000000df90a7223 */ /* 0x000fe200000100a5 */
[----:B--2---:R-:W-:Y:S01]  /*1ea50*/  FFMA.FTZ R13, R134, R11, R171 ;  /* 0x0000000b860d7223 */ /* 0x004fe200000100ab */
[----:B------:R-:W-:-:S04]  /*1ea60*/  FFMA.FTZ R134, R252, R9, R169 ;  /* 0x00000009fc867223 */ /* 0x000fc800000100a9 */
[----:B------:R-:W-:Y:S01]  /*1ea70*/  F2FP.F16.F32.PACK_AB R9, R13, R15 ;  /* 0x0000000f0d09723e */ /* 0x000fe200000000ff */
[C---:B------:R-:W-:Y:S01]  /*1ea80*/  FMUL.FTZ R13, R154.reuse, R18 ;  /* 0x000000129a0d7220 */ /* 0x040fe20000410000 */
[C---:B------:R-:W-:Y:S01]  /*1ea90*/  FMUL.FTZ R15, R154.reuse, R17 ;  /* 0x000000119a0f7220 */ /* 0x040fe20000410000 */
[C---:B------:R-:W-:Y:S01]  /*1eaa0*/  FMUL.FTZ R17, R154.reuse, R21 ;  /* 0x000000159a117220 */ /* 0x040fe20000410000 */
[----:B------:R-:W-:Y:S01]  /*1eab0*/  FMUL.FTZ R18, R154, R22 ;  /* 0x000000169a127220 */ /* 0x000fe20000410000 */
[----:B------:R-:W-:Y:S02]  /*1eac0*/  F2FP.F16.F32.PACK_AB R10, R10, R8 ;  /* 0x000000080a0a723e */ /* 0x000fe400000000ff */
[----:B------:R-:W-:Y:S01]  /*1ead0*/  F2FP.F16.F32.PACK_AB R8, R134, R6 ;  /* 0x000000068608723e */ /* 0x000fe200000000ff */
[----:B0-----:R-:W-:Y:S01]  /*1eae0*/  IMAD.WIDE.U32 R6, R7, 0x10, R142 ;  /* 0x0000001007067825 */ /* 0x001fe200078e008e */
[----:B------:R-:W-:-:S03]  /*1eaf0*/  F2FP.F16.F32.PACK_AB R11, R133, R14 ;  /* 0x0000000e850b723e */ /* 0x000fc600000000ff */
[----:B------:R-:W-:Y:S01]  /*1eb00*/  FFMA.FTZ R17, R240, R17, R100 ;  /* 0x00000011f0117223 */ /* 0x000fe20000010064 */
[----:B------:R-:W-:Y:S01]  /*1eb10*/  FFMA.FTZ R18, R241, R18, R101 ;  /* 0x00000012f1127223 */ /* 0x000fe20000010065 */
[C---:B------:R-:W-:Y:S01]  /*1eb20*/  FMUL.FTZ R14, R154.reuse, R19 ;  /* 0x000000139a0e7220 */ /* 0x040fe20000410000 */
[C---:B------:R-:W-:Y:S01]  /*1eb30*/  FMUL.FTZ R21, R154.reuse, R26 ;  /* 0x0000001a9a157220 */ /* 0x040fe20000410000 */
[C---:B------:R-:W-:Y:S01]  /*1eb40*/  FMUL.FTZ R26, R154.reuse, R31 ;  /* 0x0000001f9a1a7220 */ /* 0x040fe20000410000 */
[C---:B------:R-:W-:Y:S01]  /*1eb50*/  FMUL.FTZ R19, R154.reuse, R23 ;  /* 0x000000179a137220 */ /* 0x040fe20000410000 */
[----:B------:R0:W-:Y:S01]  /*1eb60*/  STG.E.128 desc[UR4][R6.64], R8 ;  /* 0x0000000806007986 */ /* 0x0001e2000c101d04 */
        /* <DEDUP_REMOVED lines=12> */
[----:B0-----:R-:W-:Y:S01]  /*1ec30*/  F2FP.F16.F32.PACK_AB R10, R18, R17 ;  /* 0x00000011120a723e */ /* 0x001fe200000000ff */
[----:B------:R-:W-:Y:S01]  /*1ec40*/  FFMA.FTZ R8, R244, R12, R172 ;  /* 0x0000000cf4087223 */ /* 0x000fe200000100ac */
[----:B------:R-:W-:Y:S01]  /*1ec50*/  FFMA.FTZ R9, R246, R14, R174 ;  /* 0x0000000ef6097223 */ /* 0x000fe200000100ae */
[----:B------:R-:W-:Y:S01]  /*1ec60*/  FFMA.FTZ R12, R247, R15, R175 ;  /* 0x0000000ff70c7223 */ /* 0x000fe200000100af */
[----:B------:R-:W-:Y:S01]  /*1ec70*/  FFMA.FTZ R14, R232, R26, R92 ;  /* 0x0000001ae80e7223 */ /* 0x000fe2000001005c */
[----:B------:R-:W-:Y:S01]  /*1ec80*/  FFMA.FTZ R17, R233, R28, R93 ;  /* 0x0000001ce9117223 */ /* 0x000fe2000001005d */
[----:B------:R-:W-:Y:S01]  /*1ec90*/  FFMA.FTZ R13, R245, R13, R173 ;  /* 0x0000000df50d7223 */ /* 0x000fe200000100ad */
[----:B------:R-:W-:Y:S01]  /*1eca0*/  IMAD.WIDE.U32 R6, R16, 0x10, R142 ;  /* 0x0000001010067825 */ /* 0x000fe200078e008e */
[----:B------:R-:W-:-:S03]  /*1ecb0*/  F2FP.F16.F32.PACK_AB R9, R12, R9 ;  /* 0x000000090c09723e */ /* 0x000fc600000000ff */
        /* <DEDUP_REMOVED lines=21> */
[----:B------:R-:W-:Y:S01]  /*1ee10*/  F2FP.F16.F32.PACK_AB R8, R13, R8 ;  /* 0x000000080d08723e */ /* 0x000fe200000000ff */
[C---:B------:R-:W-:Y:S01]  /*1ee20*/  FMUL.FTZ R106, R154.reuse, R108 ;  /* 0x0000006c9a6a7220 */ /* 0x040fe20000410000 */
[----:B------:R-:W-:Y:S01]  /*1ee30*/  FMUL.FTZ R133, R154, R109 ;  /* 0x0000006d9a857220 */ /* 0x000fe20000410000 */
[--C-:B------:R-:W-:Y:S01]  /*1ee40*/  IMAD.WIDE.U32 R104, R25, 0x10, R142.reuse ;  /* 0x0000001019687825 */ /* 0x100fe200078e008e */
[----:B------:R-:W-:Y:S01]  /*1ee50*/  F2FP.F16.F32.PACK_AB R15, R30, R15 ;  /* 0x0000000f1e0f723e */ /* 0x000fe200000000ff */
[----:B------:R-:W0:Y:S01]  /*1ee60*/  LDC.64 R28, c[0x0][0x210] ;  /* 0x00008400ff1c7b82 */ /* 0x000e220000000a00 */
[----:B------:R-:W-:Y:S01]  /*1ee70*/  F2FP.F16.F32.PACK_AB R13, R24, R23 ;  /* 0x00000017180d723e */ /* 0x000fe200000000ff */
[----:B------:R-:W-:Y:S01]  /*1ee80*/  IMAD.WIDE.U32 R108, R112, 0x10, R142 ;  /* 0x00000010706c7825 */ /* 0x000fe200078e008e */
[----:B------:R-:W-:-:S02]  /*1ee90*/  F2FP.F16.F32.PACK_AB R12, R17, R12 ;  /* 0x0000000c110c723e */ /* 0x000fc400000000ff */
[----:B------:R-:W-:Y:S02]  /*1eea0*/  F2FP.F16.F32.PACK_AB R19, R20, R19 ;  /* 0x000000131413723e */ /* 0x000fe400000000ff */
[----:B------:R-:W-:Y:S02]  /*1eeb0*/  F2FP.F16.F32.PACK_AB R18, R39, R18 ;  /* 0x000000122712723e */ /* 0x000fe400000000ff */
[----:B------:R-:W-:Y:S02]  /*1eec0*/  F2FP.F16.F32.PACK_AB R17, R33, R32 ;  /* 0x000000202111723e */ /* 0x000fe400000000ff */
[----:B------:R-:W-:Y:S01]  /*1eed0*/  F2FP.F16.F32.PACK_AB R16, R35, R16 ;  /* 0x000000102310723e */ /* 0x000fe200000000ff */
[C---:B------:R-:W-:Y:S01]  /*1eee0*/  FMUL.FTZ R135, R154.reuse, R115 ;  /* 0x000000739a877220 */ /* 0x040fe20000410000 */
[C---:B------:R-:W-:Y:S01]  /*1eef0*/  FMUL.FTZ R136, R154.reuse, R116 ;  /* 0x000000749a887220 */ /* 0x040fe20000410000 */
[----:B------:R2:W-:Y:S01]  /*1ef00*/  STG.E.128 desc[UR4][R6.64], R8 ;  /* 0x0000000806007986 */ /* 0x0005e2000c101d04 */
[----:B------:R-:W-:-:S03]  /*1ef10*/  FMUL.FTZ R134, R154, R113 ;  /* 0x000000719a867220 */ /* 0x000fc60000410000 */
[----:B------:R-:W-:Y:S04]  /*1ef20*/  STG.E.128 desc[UR4][R104.64], R12 ;  /* 0x0000000c68007986 */ /* 0x000fe8000c101d04 */
[----:B------:R3:W-:Y:S01]  /*1ef30*/  STG.E.128 desc[UR4][R108.64], R16 ;  /* 0x000000106c007986 */ /* 0x0007e2000c101d04 */
[----:B------:R-:W-:Y:S01]  /*1ef40*/  FFMA.FTZ R42, R216, R42, R76 ;  /* 0x0000002ad82a7223 */ /* 0x000fe2000001004c */
[----:B------:R-:W-:Y:S01]  /*1ef50*/  FFMA.FTZ R44, R218, R44, R78 ;  /* 0x0000002cda2c7223 */ /* 0x000fe2000001004e */
[----:B------:R-:W-:Y:S01]  /*1ef60*/  FFMA.FTZ R45, R219, R45, R79 ;  /* 0x0000002ddb2d7223 */ /* 0x000fe2000001004f */
[----:B------:R-:W-:Y:S01]  /*1ef70*/  FFMA.FTZ R38, R220, R38, R80 ;  /* 0x00000026dc267223 */ /* 0x000fe20000010050 */
[----:B------:R-:W-:Y:S01]  /*1ef80*/  FFMA.FTZ R40, R222, R40, R82 ;  /* 0x00000028de287223 */ /* 0x000fe20000010052 */
[----:B------:R-:W-:Y:S01]  /*1ef90*/  FFMA.FTZ R41, R223, R41, R83 ;  /* 0x00000029df297223 */ /* 0x000fe20000010053 */
[----:B--2---:R-:W-:Y:S01]  /*1efa0*/  FFMA.FTZ R7, R205, R136, R65 ;  /* 0x00000088cd077223 */ /* 0x004fe20000010041 */
[----:B------:R-:W-:Y:S01]  /*1efb0*/  FFMA.FTZ R106, R214, R106, R74 ;  /* 0x0000006ad66a7223 */ /* 0x000fe2000001004a */
[----:B------:R-:W-:Y:S01]  /*1efc0*/  FFMA.FTZ R134, R210, R134, R70 ;  /* 0x00000086d2867223 */ /* 0x000fe20000010046 */
[----:B---3--:R-:W-:Y:S01]  /*1efd0*/  FFMA.FTZ R16, R204, R135, R64 ;  /* 0x00000087cc107223 */ /* 0x008fe20000010040 */
[----:B------:R-:W-:Y:S01]  /*1efe0*/  FFMA.FTZ R15, R211, R137, R71 ;  /* 0x00000089d30f7223 */ /* 0x000fe20000010047 */
[----:B------:R-:W-:Y:S01]  /*1eff0*/  FFMA.FTZ R13, R215, R133, R75 ;  /* 0x00000085d70d7223 */ /* 0x000fe2000001004b */
[----:B------:R-:W-:Y:S01]  /*1f000*/  FFMA.FTZ R12, R212, R46, R72 ;  /* 0x0000002ed40c7223 */ /* 0x000fe20000010048 */
        /* <DEDUP_REMOVED lines=19> */
[----:B------:R-:W-:Y:S02]  /*1f140*/  F2FP.F16.F32.PACK_AB R14, R111, R110 ;  /* 0x0000006e6f0e723e */ /* 0x000fe400000000ff */
[----:B------:R-:W-:-:S02]  /*1f150*/  F2FP.F16.F32.PACK_AB R13, R13, R106 ;  /* 0x0000006a0d0d723e */ /* 0x000fc400000000ff */
[----:B------:R-:W-:Y:S02]  /*1f160*/  F2FP.F16.F32.PACK_AB R12, R107, R12 ;  /* 0x0000000c6b0c723e */ /* 0x000fe400000000ff */
[----:B------:R-:W-:Y:S02]  /*1f170*/  F2FP.F16.F32.PACK_AB R19, R124, R19 ;  /* 0x000000137c13723e */ /* 0x000fe400000000ff */
[----:B------:R-:W-:Y:S02]  /*1f180*/  F2FP.F16.F32.PACK_AB R18, R121, R18 ;  /* 0x000000127912723e */ /* 0x000fe400000000ff */
[----:B------:R-:W-:Y:S02]  /*1f190*/  F2FP.F16.F32.PACK_AB R17, R118, R17 ;  /* 0x000000117611723e */ /* 0x000fe400000000ff */
[----:B------:R-:W-:Y:S02]  /*1f1a0*/  F2FP.F16.F32.PACK_AB R22, R7, R22 ;  /* 0x000000160716723e */ /* 0x000fe400000000ff */
[----:B------:R-:W-:-:S02]  /*1f1b0*/  F2FP.F16.F32.PACK_AB R23, R120, R23 ;  /* 0x000000177817723e */ /* 0x000fc400000000ff */
        /* <DEDUP_REMOVED lines=11> */
.L_x_38660:
[----:B------:R-:W-:Y:S05]  /*1f270*/  EXIT ;  /* 0x000000000000794d */ /* 0x000fea0003800000 */
.L_x_39221:
        /* <DEDUP_REMOVED lines=8> */
.L_x_39224:
[----:B------:R-:W-:Y:S05]  /*1f300*/  BSYNC B1 ;  /* 0x0000000000017941 */ /* 0x000fea0003800000 */
.L_x_39223:
        /* <DEDUP_REMOVED lines=9> */
.L_x_39225:
[----:B------:R-:W-:Y:S02]  /*1f3a0*/  IMAD.MOV.U32 R107, RZ, RZ, 0x4 ;  /* 0x00000004ff6b7424 */ /* 0x000fe400078e00ff */
[----:B------:R-:W-:Y:S01]  /*1f3b0*/  FADD.FTZ R106, R106, R104 ;  /* 0x000000686a6a7221 */ /* 0x000fe20000010000 */
[----:B------:R-:W-:-:S04]  /*1f3c0*/  MOV R104, 0xffffffff ;  /* 0xffffffff00687802 */ /* 0x000fc80000000f00 */
[----:B------:R-:W-:-:S07]  /*1f3d0*/  MOV R252, R106 ;  /* 0x0000006a00fc7202 */ /* 0x000fce0000000f00 */
[----:B------:R-:W-:Y:S05]  /*1f3e0*/  WARPSYNC.COLLECTIVE R104, `(.L_x_39226) ;  /* 0x0000000068087348 */ /* 0x000fea0003c00000 */
[----:B------:R0:W1:Y:S02]  /*1f3f0*/  SHFL.BFLY P1, R104, R252, R107, R105 ;  /* 0x0c00006bfc687389 */ /* 0x0000640000020069 */
[----:B01----:R-:W-:Y:S01]  /*1f400*/  ENDCOLLECTIVE ;  /* 0x000000000000791b */ /* 0x003fe20003800000 */
.L_x_39226:
[----:B------:R-:W-:Y:S02]  /*1f410*/  IMAD.MOV.U32 R107, RZ, RZ, 0x8 ;  /* 0x00000008ff6b7424 */ /* 0x000fe400078e00ff */
[----:B------:R-:W-:Y:S01]  /*1f420*/  FADD.FTZ R106, R106, R104 ;  /* 0x000000686a6a7221 */ /* 0x000fe20000010000 */
[----:B------:R-:W-:-:S04]  /*1f430*/  MOV R104, 0xffffffff ;  /* 0xffffffff00687802 */ /* 0x000fc80000000f00 */
[----:B------:R-:W-:-:S07]  /*1f440*/  MOV R252, R106 ;  /* 0x0000006a00fc7202 */ /* 0x000fce0000000f00 */
[----:B------:R-:W-:Y:S05]  /*1f450*/  WARPSYNC.COLLECTIVE R104, `(.L_x_39227) ;  /* 0x0000000068087348 */ /* 0x000fea0003c00000 */
[----:B------:R0:W1:Y:S02]  /*1f460*/  SHFL.BFLY P1, R104, R252, R107, R105 ;  /* 0x0c00006bfc687389 */ /* 0x0000640000020069 */
[----:B01----:R-:W-:Y:S01]  /*1f470*/  ENDCOLLECTIVE ;  /* 0x000000000000791b */ /* 0x003fe20003800000 */
.L_x_39227:
[----:B------:R-:W-:Y:S02]  /*1f480*/  IMAD.MOV.U32 R107, RZ, RZ, 0x10 ;  /* 0x00000010ff6b7424 */ /* 0x000fe400078e00ff */
[----:B------:R-:W-:Y:S01]  /*1f490*/  FADD.FTZ R106, R106, R104 ;  /* 0x000000686a6a7221 */ /* 0x000fe20000010000 */
[----:B------:R-:W-:-:S04]  /*1f4a0*/  MOV R104, 0xffffffff ;  /* 0xffffffff00687802 */ /* 0x000fc80000000f00 */
[----:B------:R-:W-:-:S07]  /*1f4b0*/  MOV R252, R106 ;  /* 0x0000006a00fc7202 */ /* 0x000fce0000000f00 */
[----:B------:R-:W-:Y:S05]  /*1f4c0*/  WARPSYNC.COLLECTIVE R104, `(.L_x_39228) ;  /* 0x0000000068087348 */ /* 0x000fea0003c00000 */
[----:B------:R0:W1:Y:S02]  /*1f4d0*/  SHFL.BFLY P1, R104, R252, R107, R105 ;  /* 0x0c00006bfc687389 */ /* 0x0000640000020069 */
[----:B01----:R-:W-:Y:S01]  /*1f4e0*/  ENDCOLLECTIVE ;  /* 0x000000000000791b */ /* 0x003fe20003800000 */
.L_x_39228:
        /* <DEDUP_REMOVED lines=169> */
.L_x_39229:
[----:B------:R-:W-:Y:S01]  /*1ff80*/  HFMA2.MMA R107, -RZ, RZ, 0, 1.1920928955078125e-07 ;  /* 0x00000002ff6b7435 */ /* 0x000fe200000001ff */
[----:B------:R-:W-:Y:S01]  /*1ff90*/  FADD.FTZ R154, R154, R104 ;  /* 0x000000689a9a7221 */ /* 0x000fe20000010000 */
[----:B------:R-:W-:-:S03]  /*1ffa0*/  MOV R104, 0xffffffff ;  /* 0xffffffff00687802 */ /* 0x000fc60000000f00 */
[----:B------:R-:W-:-:S07]  /*1ffb0*/  IMAD.MOV.U32 R252, RZ, RZ, R154 ;  /* 0x000000fffffc7224 */ /* 0x000fce00078e009a */
[----:B------:R-:W-:Y:S05]  /*1ffc0*/  WARPSYNC.COLLECTIVE R104, `(.L_x_39230) ;  /* 0x0000000068087348 */ /* 0x000fea0003c00000 */
[----:B------:R0:W1:Y:S02]  /*1ffd0*/  SHFL.BFLY P1, R104, R252, R107, R105 ;  /* 0x0c00006bfc687389 */ /* 0x0000640000020069 */
[----:B01----:R-:W-:Y:S01]  /*1ffe0*/  ENDCOLLECTIVE ;  /* 0x000000000000791b */ /* 0x003fe20003800000 */
.L_x_39230:
[----:B------:R-:W-:Y:S01]  /*1fff0*/  HFMA2.MMA R107, -RZ, RZ, 0, 2.384185791015625e-07 ;  /* 0x00000004ff6b7435 */ /* 0x000fe200000001ff */
[----:B------:R-:W-:Y:S01]  /*20000*/  FADD.FTZ R154, R154, R104 ;  /* 0x000000689a9a7221 */ /* 0x000fe20000010000 */
[----:B------:R-:W-:-:S03]  /*20010*/  MOV R104, 0xffffffff ;  /* 0xffffffff00687802 */ /* 0x000fc60000000f00 */
[----:B------:R-:W-:-:S07]  /*20020*/  IMAD.MOV.U32 R252, RZ, RZ, R154 ;  /* 0x000000fffffc7224 */ /* 0x000fce00078e009a */
[----:B------:R-:W-:Y:S05]  /*20030*/  WARPSYNC.COLLECTIVE R104, `(.L_x_39231) ;  /* 0x0000000068087348 */ /* 0x000fea0003c00000 */
[----:B------:R0:W1:Y:S02]  /*20040*/  SHFL.BFLY P1, R104, R252, R107, R105 ;  /* 0x0c00006bfc687389 */ /* 0x0000640000020069 */
[----:B01----:R-:W-:Y:S01]  /*20050*/  ENDCOLLECTIVE ;  /* 0x000000000000791b */ /* 0x003fe20003800000 */
.L_x_39231:
[----:B------:R-:W-:Y:S01]  /*20060*/  HFMA2.MMA R107, -RZ, RZ, 0, 4.76837158203125e-07 ;  /* 0x00000008ff6b7435 */ /* 0x000fe200000001ff */
[----:B------:R-:W-:Y:S01]  /*20070*/  FADD.FTZ R154, R154, R104 ;  /* 0x000000689a9a7221 */ /* 0x000fe20000010000 */
[----:B------:R-:W-:-:S03]  /*20080*/  MOV R104, 0xffffffff ;  /* 0xffffffff00687802 */ /* 0x000fc60000000f00 */
[----:B------:R-:W-:-:S07]  /*20090*/  IMAD.MOV.U32 R252, RZ, RZ, R154 ;  /* 0x000000fffffc7224 */ /* 0x000fce00078e009a */
[----:B------:R-:W-:Y:S05]  /*200a0*/  WARPSYNC.COLLECTIVE R104, `(.L_x_39232) ;  /* 0x0000000068087348 */ /* 0x000fea0003c00000 */
[----:B------:R0:W1:Y:S02]  /*200b0*/  SHFL.BFLY P1, R104, R252, R107, R105 ;  /* 0x0c00006bfc687389 */ /* 0x0000640000020069 */
[----:B01----:R-:W-:Y:S01]  /*200c0*/  ENDCOLLECTIVE ;  /* 0x000000000000791b */ /* 0x003fe20003800000 */
.L_x_39232:
[----:B------:R-:W-:Y:S01]  /*200d0*/  HFMA2.MMA R107, -RZ, RZ, 0, 9.5367431640625e-07 ;  /* 0x00000010ff6b7435 */ /* 0x000fe200000001ff */
[----:B------:R-:W-:Y:S01]  /*200e0*/  FADD.FTZ R154, R154, R104 ;  /* 0x000000689a9a7221 */ /* 0x000fe20000010000 */
[----:B------:R-:W-:-:S03]  /*200f0*/  MOV R104, 0xffffffff ;  /* 0xffffffff00687802 */ /* 0x000fc60000000f00 */
[----:B------:R-:W-:-:S07]  /*20100*/  IMAD.MOV.U32 R252, RZ, RZ, R154 ;  /* 0x000000fffffc7224 */ /* 0x000fce00078e009a */
[----:B------:R-:W-:Y:S05]  /*20110*/  WARPSYNC.COLLECTIVE R104, `(.L_x_39233) ;  /* 0x0000000068087348 */ /* 0x000fea0003c00000 */
[----:B------:R0:W1:Y:S02]  /*20120*/  SHFL.BFLY P1, R104, R252, R107, R105 ;  /* 0x0c00006bfc687389 */ /* 0x0000640000020069 */
[----:B01----:R-:W-:Y:S01]  /*20130*/  ENDCOLLECTIVE ;  /* 0x000000000000791b */ /* 0x003fe20003800000 */
.L_x_39233:
[----:B------:R-:W-:Y:S05]  /*20140*/  BRA `(.L_x_39234) ;  /* 0xffffffd800e07947 */ /* 0x000fea000383ffff */
.L_x_39235:
        /* <DEDUP_REMOVED lines=11> */
.L_x_72369:


//--------------------- .text._ZN10layer_norm13ln_fwd_kernelINS_13Kernel_traitsIf6__halfS2_S2_fjLj2560ELj1ELj4ELj1ELj16ENS_18Kernel_traits_baseILj2560EfS2_S2_S2_fjLj128EEEEELb1ELb0ELb1ELb0EEEvNS_9FwdParamsE --------------------------
	.section	.text._ZN10layer_norm13ln_fwd_kernelINS_13Kernel_traitsIf6__halfS2_S2_fjLj2560ELj1ELj4ELj1ELj16ENS_18Kernel_traits_baseILj2560EfS2_S2_S2_fjLj128EEEEELb1ELb0ELb1ELb0EEEvNS_9FwdParamsE,"ax",@progbits
	.align	128
        .global         _ZN10layer_norm13ln_fwd_kernelINS_13Kernel_traitsIf6__halfS2_S2_fjLj2560ELj1ELj4ELj1ELj16ENS_18Kernel_traits_baseILj2560EfS2_S2_S2_fjLj128EEEEELb1ELb0ELb1ELb0EEEvNS_9FwdParamsE
        .type           _ZN10layer_norm13ln_fwd_kernelINS_13Kernel_traitsIf6__halfS2_S2_fjLj2560ELj1ELj4ELj1ELj16ENS_18Kernel_traits_baseILj2560EfS2_S2_S2_fjLj128EEEEELb1ELb0ELb1ELb0EEEvNS_9FwdParamsE,@function
        .size           _ZN10layer_norm13ln_fwd_kernelINS_13Kernel_traitsIf6__halfS2_S2_fjLj2560ELj1ELj4ELj1ELj16ENS_18Kernel_traits_baseILj2560EfS2_S2_S2_fjLj128EEEEELb1ELb0ELb1ELb0EEEvNS_9FwdParamsE,(.L_x_72370 - _ZN10layer_norm13ln_fwd_kernelINS_13Kernel_traitsIf6__halfS2_S2_fjLj2560ELj1ELj4ELj1ELj16ENS_18Kernel_traits_baseILj2560EfS2_S2_S2_fjLj128EEEEELb1ELb0ELb1ELb0EEEvNS_9FwdParamsE)
        .other          _ZN10layer_norm13ln_fwd_kernelINS_13Kernel_traitsIf6__halfS2_S2_fjLj2560ELj1ELj4ELj1ELj16ENS_18Kernel_traits_baseILj2560EfS2_S2_S2_fjLj128EEEEELb1ELb0ELb1ELb0EEEvNS_9FwdParamsE,@"STO_CUDA_ENTRY STV_DEFAULT"
_ZN10layer_norm13ln_fwd_kernelINS_13Kernel_traitsIf6__halfS2_S2_fjLj2560ELj1ELj4ELj1ELj16ENS_18Kernel_traits_baseILj2560EfS2_S2_S2_fjLj128EEEEELb1ELb0ELb1ELb0EEEvNS_9FwdParamsE:
.text._ZN10layer_norm13ln_fwd_kernelINS_13Kernel_traitsIf6__halfS2_S2_fjLj2560ELj1ELj4ELj1ELj16ENS_18Kernel_traits_baseILj2560EfS2_S2_S2_fjLj128EEEEELb1ELb0ELb1ELb0EEEvNS_9FwdParamsE:
        /* <DEDUP_REMOVED lines=32> */
[----:B------:R-:W-:Y:S02]  /*0200*/  UIADD3 UR18, UR4, -0x255992d5, URZ ;  /* 0xdaa66d2b04127890 */ /* 0x000fe4000fffe03f */
        /* <DEDUP_REMOVED lines=77> */
.L_x_39237:
[----:B------:R-:W-:Y:S05]  /*06e0*/  BSYNC B0 ;  /* 0x0000000000007941 */ /* 0x000fea0003800000 */
.L_x_39236:
        /* <DEDUP_REMOVED lines=22> */
.L_x_39239:
[----:B------:R-:W-:Y:S05]  /*0850*/  BSYNC B0 ;  /* 0x0000000000007941 */ /* 0x000fea0003800000 */
.L_x_39238:
        /* <DEDUP_REMOVED lines=20> */
.L_x_39241:
[----:B------:R-:W-:Y:S05]  /*09a0*/  BSYNC B0 ;  /* 0x0000000000007941 */ /* 0x000fea0003800000 */
.L_x_39240:
        /* <DEDUP_REMOVED lines=18> */
.L_x_39243:
[----:B------:R-:W-:Y:S05]  /*0ad0*/  BSYNC B0 ;  /* 0x0000000000007941 */ /* 0x000fea0003800000 */
.L_x_39242:
        /* <DEDUP_REMOVED lines=18> */
.L_x_39245:
[----:B------:R-:W-:Y:S05]  /*0c00*/  BSYNC B0 ;  /* 0x0000000000007941 */ /* 0x000fea0003800000 */
.L_x_39244:
        /* <DEDUP_REMOVED lines=27> */
.L_x_39247:
[----:B------:R-:W-:Y:S05]  /*0dc0*/  BSYNC B0 ;  /* 0x0000000000007941 */ /* 0x000fea0003800000 */
.L_x_39246:
        /* <DEDUP_REMOVED lines=26> */
.L_x_39249:
[----:B------:R-:W-:Y:S05]  /*0f70*/  BSYNC B0 ;  /* 0x0000000000007941 */ /* 0x000fea0003800000 */
.L_x_39248:
        /* <DEDUP_REMOVED lines=21> */
.L_x_39251:
[----:B------:R-:W-:Y:S05]  /*10d0*/  BSYNC B0 ;  /* 0x0000000000007941 */ /* 0x000fea0003800000 */
.L_x_39250:
        /* <DEDUP_REMOVED lines=22> */
.L_x_39253:
[----:B------:R-:W-:Y:S05]  /*1240*/  BSYNC B0 ;  /* 0x0000000000007941 */ /* 0x000fea0003800000 */
.L_x_39252:
        /* <DEDUP_REMOVED lines=24> */
.L_x_39255:
[----:B------:R-:W-:Y:S05]  /*13d0*/  BSYNC B0 ;  /* 0x0000000000007941 */ /* 0x000fea0003800000 */
.L_x_39254:
[----:B------:R-:W-:Y:S01]  /*13e0*/  ULDC UR8, c[0x0][0x214] ;  /* 0x0000850000087ab9 */ /* 0x000fe20000000800 */
[----:B------:R-:W-:Y:S02]  /*13f0*/  LOP3.LUT R14, R11, UR29, R14, 0x96, !PT ;  /* 0x0000001d0b0e7c12 */ /* 0x000fe4000f8e960e */
[----:B------:R-:W-:-:S13]  /*1400*/  ISETP.GE.AND P1, PT, R7, UR8, PT ;  /* 0x0000000807007c0c */ /* 0x000fda000bf26270 */
[----:B------:R-:W-:Y:S05]  /*1410*/  @P1 EXIT ;  /* 0x000000000000194d */ /* 0x000fea0003800000 */
[----:B------:R-:W-:Y:S01]  /*1420*/  IMAD R8, R21, -0x326172a9, RZ ;  /* 0xcd9e8d5715087824 */ /* 0x000fe200078e02ff */
[----:B------:R-:W-:Y:S01]  /*1430*/  BSSY B0, `(.L_x_39256) ;  /* 0x00022f1000007945 */ /* 0x000fe20003800000 */
[----:B------:R-:W-:Y:S01]  /*1440*/  IMAD.HI.U32 R11, R14, -0x326172a9, RZ ;  /* 0xcd9e8d570e0b7827 */ /* 0x000fe200078e00ff */
[----:B------:R-:W-:Y:S01]  /*1450*/  ULDC.U8 UR8, c[0x0][0x2a0] ;  /* 0x0000a80000087ab9 */ /* 0x000fe20000000000 */
[----:B------:R-:W-:Y:S01]  /*1460*/  LOP3.LUT R10, R10, 0x3, RZ, 0xc0, !PT ;  /* 0x000000030a0a7812 */ /* 0x000fe200078ec0ff */
[----:B------:R-:W-:Y:S01]  /*1470*/  UISETP.NE.AND UP0, UPT, UR8, URZ, UPT ;  /* 0x0000003f0800728c */ /* 0x000fe2000bf05270 */
[----:B------:R-:W-:Y:S01]  /*1480*/  IMAD R9, R18, -0x2daee0ad, RZ ;  /* 0xd2511f5312097824 */ /* 0x000fe200078e02ff */
[----:B------:R-:W-:Y:S01]  /*1490*/  LOP3.LUT R8, R11, UR30, R8, 0x96, !PT ;  /* 0x0000001e0b087c12 */ /* 0x000fe2000f8e9608 */
[C---:B0123--:R-:W-:Y:S01]  /*14a0*/  IMAD.HI.U32 R12, R19.reuse, -0x2daee0ad, RZ ;  /* 0xd2511f53130c7827 */ /* 0x04ffe200078e00ff */
[----:B------:R-:W-:Y:S01]  /*14b0*/  HFMA2.MMA R11, -RZ, RZ, 0, 0 ;  /* 0x00000000ff0b7435 */ /* 0x000fe200000001ff */
[----:B------:R-:W-:Y:S01]  /*14c0*/  ULDC UR10, c[0x0][0x294] ;  /* 0x0000a500000a7ab9 */ /* 0x000fe20000000800 */
[----:B------:R-:W-:Y:S01]  /*14d0*/  ULDC UR11, c[0x0][0x2d8] ;  /* 0x0000b600000b7ab9 */ /* 0x000fe20000000800 */
[----:B------:R-:W-:Y:S01]  /*14e0*/  ULDC.64 UR12, c[0x0][0x298] ;  /* 0x0000a600000c7ab9 */ /* 0x000fe20000000a00 */
[----:B------:R-:W-:Y:S01]  /*14f0*/  LOP3.LUT R9, R12, UR31, R9, 0x96, !PT ;  /* 0x0000001f0c097c12 */ /* 0x000fe2000f8e9609 */
[----:B------:R-:W-:Y:S01]  /*1500*/  IMAD R12, R14, -0x326172a9, RZ ;  /* 0xcd9e8d570e0c7824 */ /* 0x000fe200078e02ff */
[----:B------:R-:W-:Y:S01]  /*1510*/  ULDC.64 UR8, c[0x0][0x230] ;  /* 0x00008c0000087ab9 */ /* 0x000fe20000000a00 */
[----:B------:R-:W-:-:S07]  /*1520*/  IMAD R14, R19, -0x2daee0ad, RZ ;  /* 0xd2511f53130e7824 */ /* 0x000fce00078e02ff */
.L_x_40116:
        /* <DEDUP_REMOVED lines=8> */
[----:B------:R-:W-:Y:S01]  /*15b0*/  MOV R142, RZ ;  /* 0x000000ff008e7202 */ /* 0x000fe20000000f00 */
[----:B------:R-:W-:Y:S01]  /*15c0*/  BSSY B1, `(.L_x_39257) ;  /* 0x000033d000017945 */ /* 0x000fe20003800000 */
[----:B-1----:R-:W-:-:S05]  /*15d0*/  IMAD R93, R7, R94, RZ ;  /* 0x0000005e075d7224 */ /* 0x002fca00078e02ff */
[----:B------:R-:W-:-:S04]  /*15e0*/  SHF.R.S32.HI R92, RZ, 0x1f, R93 ;  /* 0x0000001fff5c7819 */ /* 0x000fc8000001145d */
[----:B------:R-:W-:-:S04]  /*15f0*/  LEA.HI R93, R92, R93, RZ, 0x3 ;  /* 0x0000005d5c5d7211 */ /* 0x000fc800078f18ff */
[----:B------:R-:W-:Y:S02]  /*1600*/  LEA.HI.SX32 R144, R93, R4, 0x1d ;  /* 0x000000045d907211 */ /* 0x000fe400078feaff */
[----:B--2---:R-:W-:-:S13]  /*1610*/  ISETP.GE.AND P1, PT, R143, 0x1, PT ;  /* 0x000000018f00780c */ /* 0x004fda0003f26270 */
[----:B------:R-:W-:Y:S01]  /*1620*/  @P1 VIADD R92, R143, 0xffffffff ;  /* 0xffffffff8f5c1836 */ /* 0x000fe20000000000 */
        /* <DEDUP_REMOVED lines=25> */
.L_x_39260:
        /* <DEDUP_REMOVED lines=12> */
.L_x_39263:
[----:B------:R-:W-:-:S07]  /*1880*/  MOV R16, R12 ;  /* 0x0000000c00107202 */ /* 0x000fce0000000f00 */
.L_x_39264:
[----:B------:R-:W-:Y:S05]  /*1890*/  BSYNC B3 ;  /* 0x0000000000037941 */ /* 0x000fea0003800000 */
.L_x_39262:
        /* <DEDUP_REMOVED lines=16> */
.L_x_39268:
[----:B------:R-:W-:Y:S05]  /*19a0*/  BSYNC B4 ;  /* 0x0000000000047941 */ /* 0x000fea0003800000 */
.L_x_39267:
        /* <DEDUP_REMOVED lines=42> */
.L_x_39266:
[----:B------:R-:W-:Y:S05]  /*1c50*/  BSYNC B3 ;  /* 0x0000000000037941 */ /* 0x000fea0003800000 */
.L_x_39265:
        /* <DEDUP_REMOVED lines=8> */
[----:B------:R-:W-:-:S05]  /*1ce0*/  @P2 HADD2.F32 R10, -RZ, R88.H0_H0 ;  /* 0x20000058ff0a2230 */ /* 0x000fca0000004100 */
[----:B------:R-:W-:Y:S01]  /*1cf0*/  @P2 FADD.FTZ R13, R10, R13 ;  /* 0x0000000d0a0d2221 */ /* 0x000fe20000010000 */
[----:B------:R-:W-:-:S04]  /*1d00*/  SEL R10, RZ, 0x1, P4 ;  /* 0x00000001ff0a7807 */ /* 0x000fc80002000000 */
[----:B------:R-:W-:-:S07]  /*1d10*/  PRMT R15, R10, 0x7610, R15 ;  /* 0x000076100a0f7816 */ /* 0x000fce000000000f */
.L_x_39261:
[----:B------:R-:W-:Y:S05]  /*1d20*/  BSYNC B2 ;  /* 0x0000000000027941 */ /* 0x000fea0003800000 */
.L_x_39259:
        /* <DEDUP_REMOVED lines=8> */
.L_x_39270:
        /* <DEDUP_REMOVED lines=12> */
.L_x_39273:
[----:B------:R-:W-:-:S07]  /*1e70*/  IMAD.MOV.U32 R10, RZ, RZ, R12 ;  /* 0x000000ffff0a7224 */ /* 0x000fce00078e000c */
.L_x_39274:
[----:B------:R-:W-:Y:S05]  /*1e80*/  BSYNC B3 ;  /* 0x0000000000037941 */ /* 0x000fea0003800000 */
.L_x_39272:
        /* <DEDUP_REMOVED lines=16> */
.L_x_39278:
[----:B------:R-:W-:Y:S05]  /*1f90*/  BSYNC B4 ;  /* 0x0000000000047941 */ /* 0x000fea0003800000 */
.L_x_39277:
        /* <DEDUP_REMOVED lines=44> */
.L_x_39276:
[----:B------:R-:W-:Y:S05]  /*2260*/  BSYNC B3 ;  /* 0x0000000000037941 */ /* 0x000fea0003800000 */
.L_x_39275:
        /* <DEDUP_REMOVED lines=10> */
[----:B------:R-:W-:-:S04]  /*2310*/  SEL R10, RZ, 0x1, P4 ;  /* 0x00000001ff0a7807 */ /* 0x000fc80002000000 */
[----:B------:R-:W-:-:S07]  /*2320*/  PRMT R17, R10, 0x7610, R17 ;  /* 0x000076100a117816 */ /* 0x000fce0000000011 */
.L_x_39271:
[----:B------:R-:W-:Y:S05]  /*2330*/  BSYNC B2 ;  /* 0x0000000000027941 */ /* 0x000fea0003800000 */
.L_x_39269:
        /* <DEDUP_REMOVED lines=8> */
.L_x_39280:
        /* <DEDUP_REMOVED lines=12> */
.L_x_39283:
[----:B------:R-:W-:-:S07]  /*2480*/  MOV R10, R12 ;  /* 0x0000000c000a7202 */ /* 0x000fce0000000f00 */
.L_x_39284:
[----:B------:R-:W-:Y:S05]  /*2490*/  BSYNC B3 ;  /* 0x0000000000037941 */ /* 0x000fea0003800000 */
.L_x_39282:
        /* <DEDUP_REMOVED lines=16> */
.L_x_39288:
[----:B------:R-:W-:Y:S05]  /*25a0*/  BSYNC B4 ;  /* 0x0000000000047941 */ /* 0x000fea0003800000 */
.L_x_39287:
        /* <DEDUP_REMOVED lines=44> */
.L_x_39286:
[----:B------:R-:W-:Y:S05]  /*2870*/  BSYNC B3 ;  /* 0x0000000000037941 */ /* 0x000fea0003800000 */
.L_x_39285:
        /* <DEDUP_REMOVED lines=12> */
.L_x_39281:
[----:B------:R-:W-:Y:S05]  /*2940*/  BSYNC B2 ;  /* 0x0000000000027941 */ /* 0x000fea0003800000 */
.L_x_39279:
        /* <DEDUP_REMOVED lines=8> */
.L_x_39290:
        /* <DEDUP_REMOVED lines=12> */
.L_x_39293:
[----:B------:R-:W-:-:S07]  /*2a90*/  IMAD.MOV.U32 R10, RZ, RZ, R12 ;  /* 0x000000ffff0a7224 */ /* 0x000fce00078e000c */
.L_x_39294:
[----:B------:R-:W-:Y:S05]  /*2aa0*/  BSYNC B3 ;  /* 0x0000000000037941 */ /* 0x000fea0003800000 */
.L_x_39292:
        /* <DEDUP_REMOVED lines=16> */
.L_x_39298:
[----:B------:R-:W-:Y:S05]  /*2bb0*/  BSYNC B4 ;  /* 0x0000000000047941 */ /* 0x000fea0003800000 */
.L_x_39297:
        /* <DEDUP_REMOVED lines=44> */
.L_x_39296:
[----:B------:R-:W-:Y:S05]  /*2e80*/  BSYNC B3 ;  /* 0x0000000000037941 */ /* 0x000fea0003800000 */
.L_x_39295:
        /* <DEDUP_REMOVED lines=12> */
.L_x_39291:
[----:B------:R-:W-:Y:S05]  /*2f50*/  BSYNC B2 ;  /* 0x0000000000027941 */ /* 0x000fea0003800000 */
.L_x_39289:
        /* <DEDUP_REMOVED lines=8> */
.L_x_39300:
        /* <DEDUP_REMOVED lines=12> */
.L_x_39303:
[----:B------:R-:W-:-:S07]  /*30a0*/  MOV R10, R12 ;  /* 0x0000000c000a7202 */ /* 0x000fce0000000f00 */
.L_x_39304:
[----:B------:R-:W-:Y:S05]  /*30b0*/  BSYNC B3 ;  /* 0x0000000000037941 */ /* 0x000fea0003800000 */
.L_x_39302:
        /* <DEDUP_REMOVED lines=16> */
.L_x_39308:
[----:B------:R-:W-:Y:S05]  /*31c0*/  BSYNC B4 ;  /* 0x0000000000047941 */ /* 0x000fea0003800000 */
.L_x_39307:
        /* <DEDUP_REMOVED lines=44> */
.L_x_39306:
[----:B------:R-:W-:Y:S05]  /*3490*/  BSYNC B3 ;  /* 0x0000000000037941 */ /* 0x000fea0003800000 */
.L_x_39305:
        /* <DEDUP_REMOVED lines=12> */
.L_x_39301:
[----:B------:R-:W-:Y:S05]  /*3560*/  BSYNC B2 ;  /* 0x0000000000027941 */ /* 0x000fea0003800000 */
.L_x_39299:
        /* <DEDUP_REMOVED lines=8> */
.L_x_39310:
        /* <DEDUP_REMOVED lines=12> */
.L_x_39313:
[----:B------:R-:W-:-:S07]  /*36b0*/  IMAD.MOV.U32 R10, RZ, RZ, R12 ;  /* 0x000000ffff0a7224 */ /* 0x000fce00078e000c */
.L_x_39314:
[----:B------:R-:W-:Y:S05]  /*36c0*/  BSYNC B3 ;  /* 0x0000000000037941 */ /* 0x000fea0003800000 */
.L_x_39312:
        /* <DEDUP_REMOVED lines=16> */
.L_x_39318:
[----:B------:R-:W-:Y:S05]  /*37d0*/  BSYNC B4 ;  /* 0x0000000000047941 */ /* 0x000fea0003800000 */
.L_x_39317:
        /* <DEDUP_REMOVED lines=44> */
.L_x_39316:
[----:B------:R-:W-:Y:S05]  /*3aa0*/  BSYNC B3 ;  /* 0x0000000000037941 */ /* 0x000fea0003800000 */
.L_x_39315:
        /* <DEDUP_REMOVED lines=12> */
.L_x_39311:
[----:B------:R-:W-:Y:S05]  /*3b70*/  BSYNC B2 ;  /* 0x0000000000027941 */ /* 0x000fea0003800000 */
.L_x_39309:
        /* <DEDUP_REMOVED lines=8> */
.L_x_39320:
        /* <DEDUP_REMOVED lines=12> */
.L_x_39323:
[----:B------:R-:W-:-:S07]  /*3cc0*/  MOV R10, R12 ;  /* 0x0000000c000a7202 */ /* 0x000fce0000000f00 */
.L_x_39324:
[----:B------:R-:W-:Y:S05]  /*3cd0*/  BSYNC B3 ;  /* 0x0000000000037941 */ /* 0x000fea0003800000 */
.L_x_39322:
        /* <DEDUP_REMOVED lines=16> */
.L_x_39328:
[----:B------:R-:W-:Y:S05]  /*3de0*/  BSYNC B4 ;  /* 0x0000000000047941 */ /* 0x000fea0003800000 */
.L_x_39327:
        /* <DEDUP_REMOVED lines=44> */
.L_x_39326:
[----:B------:R-:W-:Y:S05]  /*40b0*/  BSYNC B3 ;  /* 0x0000000000037941 */ /* 0x000fea0003800000 */
.L_x_39325:
        /* <DEDUP_REMOVED lines=12> */
.L_x_39321:
[----:B------:R-:W-:Y:S05]  /*4180*/  BSYNC B2 ;  /* 0x0000000000027941 */ /* 0x000fea0003800000 */
.L_x_39319:
        /* <DEDUP_REMOVED lines=8> */
.L_x_39330:
        /* <DEDUP_REMOVED lines=12> */
.L_x_39333:
[----:B------:R-:W-:-:S07]  /*42d0*/  IMAD.MOV.U32 R94, RZ, RZ, R12 ;  /* 0x000000ffff5e7224 */ /* 0x000fce00078e000c */
.L_x_39334:
[----:B------:R-:W-:Y:S05]  /*42e0*/  BSYNC B3 ;  /* 0x0000000000037941 */ /* 0x000fea0003800000 */
.L_x_39332:
        /* <DEDUP_REMOVED lines=16> */
.L_x_39338:
[----:B------:R-:W-:Y:S05]  /*43f0*/  BSYNC B4 ;  /* 0x0000000000047941 */ /* 0x000fea0003800000 */
.L_x_39337:
        /* <DEDUP_REMOVED lines=44> */
.L_x_39336:
[----:B------:R-:W-:Y:S05]  /*46c0*/  BSYNC B3 ;  /* 0x0000000000037941 */ /* 0x000fea0003800000 */
.L_x_39335:
[----:B------:R-:W-:Y:S01]  /*46d0*/  HFMA2.MMA R29, -RZ, RZ, 0.1171875, 0 ;  /* 0x2f800000ff1d7435 */ /* 0x000fe200000001ff */
[----:B------:R-:W-:-:S09]  /*46e0*/  I2FP.F32.U32 R28, R94 ;  /* 0x0000005e001c7245 */ /* 0x000fd20000201000 */
        /* <DEDUP_REMOVED lines=9> */
.L_x_39331:
[----:B------:R-:W-:Y:S05]  /*4780*/  BSYNC B2 ;  /* 0x0000000000027941 */ /* 0x000fea0003800000 */
.L_x_39329:
        /* <DEDUP_REMOVED lines=29> */
.L_x_39340:
[----:B------:R-:W-:Y:S05]  /*4960*/  BSYNC B2 ;  /* 0x0000000000027941 */ /* 0x000fea0003800000 */
.L_x_39339:
[----:B------:R-:W-:Y:S01]  /*4970*/  IADD3 R144, R144, 0x20, RZ ;  /* 0x0000002090907810 */ /* 0x000fe20007ffe0ff */
[----:B------:R-:W-:-:S07]  /*4980*/  VIADD R142, R142, 0x20 ;  /* 0x000000208e8e7836 */ /* 0x000fce0000000000 */
.L_x_39258:
[----:B------:R-:W-:Y:S05]  /*4990*/  BSYNC B1 ;  /* 0x0000000000017941 */ /* 0x000fea0003800000 */
.L_x_39257:
        /* <DEDUP_REMOVED lines=20> */
.L_x_39344:
        /* <DEDUP_REMOVED lines=12> */
.L_x_39347:
[----:B------:R-:W-:-:S07]  /*4ba0*/  IMAD.MOV.U32 R32, RZ, RZ, R12 ;  /* 0x000000ffff207224 */ /* 0x000fce00078e000c */
.L_x_39348:
[----:B------:R-:W-:Y:S05]  /*4bb0*/  BSYNC B3 ;  /* 0x0000000000037941 */ /* 0x000fea0003800000 */
.L_x_39346:
        /* <DEDUP_REMOVED lines=16> */
.L_x_39352:
[----:B------:R-:W-:Y:S05]  /*4cc0*/  BSYNC B4 ;  /* 0x0000000000047941 */ /* 0x000fea0003800000 */
.L_x_39351:
        /* <DEDUP_REMOVED lines=43> */
.L_x_39350:
[----:B------:R-:W-:Y:S05]  /*4f80*/  BSYNC B3 ;  /* 0x0000000000037941 */ /* 0x000fea0003800000 */
.L_x_39349:
        /* <DEDUP_REMOVED lines=12> */
.L_x_39345:
[----:B------:R-:W-:Y:S05]  /*5050*/  BSYNC B2 ;  /* 0x0000000000027941 */ /* 0x000fea0003800000 */
.L_x_39343:
        /* <DEDUP_REMOVED lines=8> */
.L_x_39354:
        /* <DEDUP_REMOVED lines=12> */
.L_x_39357:
[----:B------:R-:W-:-:S07]  /*51a0*/  IMAD.MOV.U32 R10, RZ, RZ, R12 ;  /* 0x000000ffff0a7224 */ /* 0x000fce00078e000c */
.L_x_39358:
[----:B------:R-:W-:Y:S05]  /*51b0*/  BSYNC B3 ;  /* 0x0000000000037941 */ /* 0x000fea0003800000 */
.L_x_39356:
        /* <DEDUP_REMOVED lines=16> */
.L_x_39362:
[----:B------:R-:W-:Y:S05]  /*52c0*/  BSYNC B4 ;  /* 0x0000000000047941 */ /* 0x000fea0003800000 */
.L_x_39361:
        /* <DEDUP_REMOVED lines=44> */
.L_x_39360:
[----:B------:R-:W-:Y:S05]  /*5590*/  BSYNC B3 ;  /* 0x0000000000037941 */ /* 0x000fea0003800000 */
.L_x_39359:
        /* <DEDUP_REMOVED lines=12> */
.L_x_39355:
[----:B------:R-:W-:Y:S05]  /*5660*/  BSYNC B2 ;  /* 0x0000000000027941 */ /* 0x000fea0003800000 */
.L_x_39353:
        /* <DEDUP_REMOVED lines=8> */
.L_x_39364:
        /* <DEDUP_REMOVED lines=12> */
.L_x_39367:
[----:B------:R-:W-:-:S07]  /*57b0*/  MOV R10, R12 ;  /* 0x0000000c000a7202 */ /* 0x000fce0000000f00 */
.L_x_39368:
[----:B------:R-:W-:Y:S05]  /*57c0*/  BSYNC B3 ;  /* 0x0000000000037941 */ /* 0x000fea0003800000 */
.L_x_39366:
        /* <DEDUP_REMOVED lines=16> */
.L_x_39372:
[----:B------:R-:W-:Y:S05]  /*58d0*/  BSYNC B4 ;  /* 0x0000000000047941 */ /* 0x000fea0003800000 */
.L_x_39371:
        /* <DEDUP_REMOVED lines=44> */
.L_x_39370:
[----:B------:R-:W-:Y:S05]  /*5ba0*/  BSYNC B3 ;  /* 0x0000000000037941 */ /* 0x000fea0003800000 */
.L_x_39369:
        /* <DEDUP_REMOVED lines=12> */
.L_x_39365:
[----:B------:R-:W-:Y:S05]  /*5c70*/  BSYNC B2 ;  /* 0x0000000000027941 */ /* 0x000fea0003800000 */
.L_x_39363:
        /* <DEDUP_REMOVED lines=8> */
.L_x_39374:
        /* <DEDUP_REMOVED lines=12> */
.L_x_39377:
[----:B------:R-:W-:-:S07]  /*5dc0*/  IMAD.MOV.U32 R10, RZ, RZ, R12 ;  /* 0x000000ffff0a7224 */ /* 0x000fce00078e000c */
.L_x_39378:
[----:B------:R-:W-:Y:S05]  /*5dd0*/  BSYNC B3 ;  /* 0x0000000000037941 */ /* 0x000fea0003800000 */
.L_x_39376:
        /* <DEDUP_REMOVED lines=16> */
.L_x_39382:
[----:B------:R-:W-:Y:S05]  /*5ee0*/  BSYNC B4 ;  /* 0x0000000000047941 */ /* 0x000fea0003800000 */
.L_x_39381:
        /* <DEDUP_REMOVED lines=44> */
.L_x_39380:
[----:B------:R-:W-:Y:S05]  /*61b0*/  BSYNC B3 ;  /* 0x0000000000037941 */ /* 0x000fea0003800000 */
.L_x_39379:
        /* <DEDUP_REMOVED lines=12> */
.L_x_39375:
[----:B------:R-:W-:Y:S05]  /*6280*/  BSYNC B2 ;  /* 0x0000000000027941 */ /* 0x000fea0003800000 */
.L_x_39373:
        /* <DEDUP_REMOVED lines=8> */
.L_x_39384:
        /* <DEDUP_REMOVED lines=12> */
.L_x_39387:
[----:B------:R-:W-:-:S07]  /*63d0*/  MOV R10, R12 ;  /* 0x0000000c000a7202 */ /* 0x000fce0000000f00 */
.L_x_39388:
[----:B------:R-:W-:Y:S05]  /*63e0*/  BSYNC B3 ;  /* 0x0000000000037941 */ /* 0x000fea0003800000 */
.L_x_39386:
        /* <DEDUP_REMOVED lines=16> */
.L_x_39392:
[----:B------:R-:W-:Y:S05]  /*64f0*/  BSYNC B4 ;  /* 0x0000000000047941 */ /* 0x000fea0003800000 */
.L_x_39391:
        /* <DEDUP_REMOVED lines=44> */
.L_x_39390:
[----:B------:R-:W-:Y:S05]  /*67c0*/  BSYNC B3 ;  /* 0x0000000000037941 */ /* 0x000fea0003800000 */
.L_x_39389:
        /* <DEDUP_REMOVED lines=12> */
.L_x_39385:
[----:B------:R-:W-:Y:S05]  /*6890*/  BSYNC B2 ;  /* 0x0000000000027941 */ /* 0x000fea0003800000 */
.L_x_39383:
        /* <DEDUP_REMOVED lines=8> */
.L_x_39394:
        /* <DEDUP_REMOVED lines=12> */
.L_x_39397:
[----:B------:R-:W-:-:S07]  /*69e0*/  IMAD.MOV.U32 R10, RZ, RZ, R12 ;  /* 0x000000ffff0a7224 */ /* 0x000fce00078e000c */
.L_x_39398:
[----:B------:R-:W-:Y:S05]  /*69f0*/  BSYNC B3 ;  /* 0x0000000000037941 */ /* 0x000fea0003800000 */
.L_x_39396:
        /* <DEDUP_REMOVED lines=16> */
.L_x_39402:
[----:B------:R-:W-:Y:S05]  /*6b00*/  BSYNC B4 ;  /* 0x0000000000047941 */ /* 0x000fea0003800000 */
.L_x_39401:
        /* <DEDUP_REMOVED lines=44> */
.L_x_39400:
[----:B------:R-:W-:Y:S05]  /*6dd0*/  BSYNC B3 ;  /* 0x0000000000037941 */ /* 0x000fea0003800000 */
.L_x_39399:
        /* <DEDUP_REMOVED lines=12> */
.L_x_39395:
[----:B------:R-:W-:Y:S05]  /*6ea0*/  BSYNC B2 ;  /* 0x0000000000027941 */ /* 0x000fea0003800000 */
.L_x_39393:
        /* <DEDUP_REMOVED lines=8> */
.L_x_39404:
        /* <DEDUP_REMOVED lines=12> */
.L_x_39407:
[----:B------:R-:W-:-:S07]  /*6ff0*/  MOV R10, R12 ;  /* 0x0000000c000a7202 */ /* 0x000fce0000000f00 */
.L_x_39408:
[----:B------:R-:W-:Y:S05]  /*7000*/  BSYNC B3 ;  /* 0x0000000000037941 */ /* 0x000fea0003800000 */
.L_x_39406:
        /* <DEDUP_REMOVED lines=16> */
.L_x_39412:
[----:B------:R-:W-:Y:S05]  /*7110*/  BSYNC B4 ;  /* 0x0000000000047941 */ /* 0x000fea0003800000 */
.L_x_39411:
        /* <DEDUP_REMOVED lines=44> */
.L_x_39410:
[----:B------:R-:W-:Y:S05]  /*73e0*/  BSYNC B3 ;  /* 0x0000000000037941 */ /* 0x000fea0003800000 */
.L_x_39409:
        /* <DEDUP_REMOVED lines=12> */
.L_x_39405:
[----:B------:R-:W-:Y:S05]  /*74b0*/  BSYNC B2 ;  /* 0x0000000000027941 */ /* 0x000fea0003800000 */
.L_x_39403:
        /* <DEDUP_REMOVED lines=8> */
.L_x_39414:
        /* <DEDUP_REMOVED lines=12> */
.L_x_39417:
[----:B------:R-:W-:-:S07]  /*7600*/  IMAD.MOV.U32 R29, RZ, RZ, R12 ;  /* 0x000000ffff1d7224 */ /* 0x000fce00078e000c */
.L_x_39418:
[----:B------:R-:W-:Y:S05]  /*7610*/  BSYNC B3 ;  /* 0x0000000000037941 */ /* 0x000fea0003800000 */
.L_x_39416:
        /* <DEDUP_REMOVED lines=16> */
.L_x_39422:
[----:B------:R-:W-:Y:S05]  /*7720*/  BSYNC B4 ;  /* 0x0000000000047941 */ /* 0x000fea0003800000 */
.L_x_39421:
        /* <DEDUP_REMOVED lines=44> */
.L_x_39420:
[----:B------:R-:W-:Y:S05]  /*79f0*/  BSYNC B3 ;  /* 0x0000000000037941 */ /* 0x000fea0003800000 */
.L_x_39419:
        /* <DEDUP_REMOVED lines=11> */
.L_x_39415:
[----:B------:R-:W-:Y:S05]  /*7ab0*/  BSYNC B2 ;  /* 0x0000000000027941 */ /* 0x000fea0003800000 */
.L_x_39413:
        /* <DEDUP_REMOVED lines=29> */
.L_x_39424:
[----:B------:R-:W-:Y:S05]  /*7c90*/  BSYNC B2 ;  /* 0x0000000000027941 */ /* 0x000fea0003800000 */
.L_x_39423:
[----:B------:R-:W-:Y:S01]  /*7ca0*/  IADD3 R144, R144, 0x20, RZ ;  /* 0x0000002090907810 */ /* 0x000fe20007ffe0ff */
[----:B------:R-:W-:-:S07]  /*7cb0*/  VIADD R142, R142, 0x20 ;  /* 0x000000208e8e7836 */ /* 0x000fce0000000000 */
.L_x_39342:
[----:B------:R-:W-:Y:S05]  /*7cc0*/  BSYNC B1 ;  /* 0x0000000000017941 */ /* 0x000fea0003800000 */
.L_x_39341:
        /* <DEDUP_REMOVED lines=20> */
.L_x_39428:
        /* <DEDUP_REMOVED lines=12> */
.L_x_39431:
[----:B------:R-:W-:-:S07]  /*7ed0*/  IMAD.MOV.U32 R40, RZ, RZ, R12 ;  /* 0x000000ffff287224 */ /* 0x000fce00078e000c */
.L_x_39432:
[----:B------:R-:W-:Y:S05]  /*7ee0*/  BSYNC B3 ;  /* 0x0000000000037941 */ /* 0x000fea0003800000 */
.L_x_39430:
        /* <DEDUP_REMOVED lines=16> */
.L_x_39436:
[----:B------:R-:W-:Y:S05]  /*7ff0*/  BSYNC B4 ;  /* 0x0000000000047941 */ /* 0x000fea0003800000 */
.L_x_39435:
        /* <DEDUP_REMOVED lines=43> */
.L_x_39434:
[----:B------:R-:W-:Y:S05]  /*82b0*/  BSYNC B3 ;  /* 0x0000000000037941 */ /* 0x000fea0003800000 */
.L_x_39433:
        /* <DEDUP_REMOVED lines=12> */
.L_x_39429:
[----:B------:R-:W-:Y:S05]  /*8380*/  BSYNC B2 ;  /* 0x0000000000027941 */ /* 0x000fea0003800000 */
.L_x_39427:
        /* <DEDUP_REMOVED lines=8> */
.L_x_39438:
        /* <DEDUP_REMOVED lines=12> */
.L_x_39441:
[----:B------:R-:W-:-:S07]  /*84d0*/  IMAD.MOV.U32 R10, RZ, RZ, R12 ;  /* 0x000000ffff0a7224 */ /* 0x000fce00078e000c */
.L_x_39442:
[----:B------:R-:W-:Y:S05]  /*84e0*/  BSYNC B3 ;  /* 0x0000000000037941 */ /* 0x000fea0003800000 */
.L_x_39440:
        /* <DEDUP_REMOVED lines=16> */
.L_x_39446:
[----:B------:R-:W-:Y:S05]  /*85f0*/  BSYNC B4 ;  /* 0x0000000000047941 */ /* 0x000fea0003800000 */
.L_x_39445:
        /* <DEDUP_REMOVED lines=44> */
.L_x_39444:
[----:B------:R-:W-:Y:S05]  /*88c0*/  BSYNC B3 ;  /* 0x0000000000037941 */ /* 0x000fea0003800000 */
.L_x_39443:
        /* <DEDUP_REMOVED lines=12> */
.L_x_39439:
[----:B------:R-:W-:Y:S05]  /*8990*/  BSYNC B2 ;  /* 0x0000000000027941 */ /* 0x000fea0003800000 */
.L_x_39437:
        /* <DEDUP_REMOVED lines=8> */
.L_x_39448:
        /* <DEDUP_REMOVED lines=12> */
.L_x_39451:
[----:B------:R-:W-:-:S07]  /*8ae0*/  MOV R10, R12 ;  /* 0x0000000c000a7202 */ /* 0x000fce0000000f00 */
.L_x_39452:
[----:B------:R-:W-:Y:S05]  /*8af0*/  BSYNC B3 ;  /* 0x0000000000037941 */ /* 0x000fea0003800000 */
.L_x_39450:
        /* <DEDUP_REMOVED lines=16> */
.L_x_39456:
[----:B------:R-:W-:Y:S05]  /*8c00*/  BSYNC B4 ;  /* 0x0000000000047941 */ /* 0x000fea0003800000 */
.L_x_39455:
        /* <DEDUP_REMOVED lines=44> */
.L_x_39454:
[----:B------:R-:W-:Y:S05]  /*8ed0*/  BSYNC B3 ;  /* 0x0000000000037941 */ /* 0x000fea0003800000 */
.L_x_39453:
        /* <DEDUP_REMOVED lines=12> */
.L_x_39449:
[----:B------:R-:W-:Y:S05]  /*8fa0*/  BSYNC B2 ;  /* 0x0000000000027941 */ /* 0x000fea0003800000 */
.L_x_39447:
        /* <DEDUP_REMOVED lines=8> */
.L_x_39458:
        /* <DEDUP_REMOVED lines=12> */
.L_x_39461:
[----:B------:R-:W-:-:S07]  /*90f0*/  IMAD.MOV.U32 R10, RZ, RZ, R12 ;  /* 0x000000ffff0a7224 */ /* 0x000fce00078e000c */
.L_x_39462:
[----:B------:R-:W-:Y:S05]  /*9100*/  BSYNC B3 ;  /* 0x0000000000037941 */ /* 0x000fea0003800000 */
.L_x_39460:
        /* <DEDUP_REMOVED lines=16> */
.L_x_39466:
[----:B------:R-:W-:Y:S05]  /*9210*/  BSYNC B4 ;  /* 0x0000000000047941 */ /* 0x000fea0003800000 */
.L_x_39465:
        /* <DEDUP_REMOVED lines=44> */
.L_x_39464:
[----:B------:R-:W-:Y:S05]  /*94e0*/  BSYNC B3 ;  /* 0x0000000000037941 */ /* 0x000fea0003800000 */
.L_x_39463:
        /* <DEDUP_REMOVED lines=12> */
.L_x_39459:
[----:B------:R-:W-:Y:S05]  /*95b0*/  BSYNC B2 ;  /* 0x0000000000027941 */ /* 0x000fea0003800000 */
.L_x_39457:
        /* <DEDUP_REMOVED lines=8> */
.L_x_39468:
        /* <DEDUP_REMOVED lines=12> */
.L_x_39471:
[----:B------:R-:W-:-:S07]  /*9700*/  MOV R10, R12 ;  /* 0x0000000c000a7202 */ /* 0x000fce0000000f00 */
.L_x_39472:
[----:B------:R-:W-:Y:S05]  /*9710*/  BSYNC B3 ;  /* 0x0000000000037941 */ /* 0x000fea0003800000 */
.L_x_39470:
        /* <DEDUP_REMOVED lines=16> */
.L_x_39476:
[----:B------:R-:W-:Y:S05]  /*9820*/  BSYNC B4 ;  /* 0x0000000000047941 */ /* 0x000fea0003800000 */
.L_x_39475:
        /* <DEDUP_REMOVED lines=44> */
.L_x_39474:
[----:B------:R-:W-:Y:S05]  /*9af0*/  BSYNC B3 ;  /* 0x0000000000037941 */ /* 0x000fea0003800000 */
.L_x_39473:
        /* <DEDUP_REMOVED lines=12> */
.L_x_39469:
[----:B------:R-:W-:Y:S05]  /*9bc0*/  BSYNC B2 ;  /* 0x0000000000027941 */ /* 0x000fea0003800000 */
.L_x_39467:
        /* <DEDUP_REMOVED lines=8> */
.L_x_39478:
        /* <DEDUP_REMOVED lines=12> */
.L_x_39481:
[----:B------:R-:W-:-:S07]  /*9d10*/  IMAD.MOV.U32 R10, RZ, RZ, R12 ;  /* 0x000000ffff0a7224 */ /* 0x000fce00078e000c */
.L_x_39482:
[----:B------:R-:W-:Y:S05]  /*9d20*/  BSYNC B3 ;  /* 0x0000000000037941 */ /* 0x000fea0003800000 */
.L_x_39480:
        /* <DEDUP_REMOVED lines=16> */
.L_x_39486:
[----:B------:R-:W-:Y:S05]  /*9e30*/  BSYNC B4 ;  /* 0x0000000000047941 */ /* 0x000fea0003800000 */
.L_x_39485:
        /* <DEDUP_REMOVED lines=44> */
.L_x_39484:
[----:B------:R-:W-:Y:S05]  /*a100*/  BSYNC B3 ;  /* 0x0000000000037941 */ /* 0x000fea0003800000 */
.L_x_39483:
        /* <DEDUP_REMOVED lines=12> */
.L_x_39479:
[----:B------:R-:W-:Y:S05]  /*a1d0*/  BSYNC B2 ;  /* 0x0000000000027941 */ /* 0x000fea0003800000 */
.L_x_39477:
        /* <DEDUP_REMOVED lines=8> */
.L_x_39488:
        /* <DEDUP_REMOVED lines=12> */
.L_x_39491:
[----:B------:R-:W-:-:S07]  /*a320*/  MOV R10, R12 ;  /* 0x0000000c000a7202 */ /* 0x000fce0000000f00 */
.L_x_39492:
[----:B------:R-:W-:Y:S05]  /*a330*/  BSYNC B3 ;  /* 0x0000000000037941 */ /* 0x000fea0003800000 */
.L_x_39490:
        /* <DEDUP_REMOVED lines=16> */
.L_x_39496:
[----:B------:R-:W-:Y:S05]  /*a440*/  BSYNC B4 ;  /* 0x0000000000047941 */ /* 0x000fea0003800000 */
.L_x_39495:
        /* <DEDUP_REMOVED lines=44> */
.L_x_39494:
[----:B------:R-:W-:Y:S05]  /*a710*/  BSYNC B3 ;  /* 0x0000000000037941 */ /* 0x000fea0003800000 */
.L_x_39493:
        /* <DEDUP_REMOVED lines=12> */
.L_x_39489:
[----:B------:R-:W-:Y:S05]  /*a7e0*/  BSYNC B2 ;  /* 0x0000000000027941 */ /* 0x000fea0003800000 */
.L_x_39487:
        /* <DEDUP_REMOVED lines=8> */
.L_x_39498:
        /* <DEDUP_REMOVED lines=12> */
.L_x_39501:
[----:B------:R-:W-:-:S07]  /*a930*/  IMAD.MOV.U32 R29, RZ, RZ, R12 ;  /* 0x000000ffff1d7224 */ /* 0x000fce00078e000c */
.L_x_39502:
[----:B------:R-:W-:Y:S05]  /*a940*/  BSYNC B3 ;  /* 0x0000000000037941 */ /* 0x000fea0003800000 */
.L_x_39500:
        /* <DEDUP_REMOVED lines=16> */
.L_x_39506:
[----:B------:R-:W-:Y:S05]  /*aa50*/  BSYNC B4 ;  /* 0x0000000000047941 */ /* 0x000fea0003800000 */
.L_x_39505:
        /* <DEDUP_REMOVED lines=44> */
.L_x_39504:
[----:B------:R-:W-:Y:S05]  /*ad20*/  BSYNC B3 ;  /* 0x0000000000037941 */ /* 0x000fea0003800000 */
.L_x_39503:
        /* <DEDUP_REMOVED lines=11> */
.L_x_39499:
[----:B------:R-:W-:Y:S05]  /*ade0*/  BSYNC B2 ;  /* 0x0000000000027941 */ /* 0x000fea0003800000 */
.L_x_39497:
        /* <DEDUP_REMOVED lines=29> */
.L_x_39508:
[----:B------:R-:W-:Y:S05]  /*afc0*/  BSYNC B2 ;  /* 0x0000000000027941 */ /* 0x000fea0003800000 */
.L_x_39507:
[----:B------:R-:W-:Y:S01]  /*afd0*/  IADD3 R144, R144, 0x20, RZ ;  /* 0x0000002090907810 */ /* 0x000fe20007ffe0ff */
[----:B------:R-:W-:-:S07]  /*afe0*/  VIADD R142, R142, 0x20 ;  /* 0x000000208e8e7836 */ /* 0x000fce0000000000 */
.L_x_39426:
[----:B------:R-:W-:Y:S05]  /*aff0*/  BSYNC B1 ;  /* 0x0000000000017941 */ /* 0x000fea0003800000 */
.L_x_39425:
        /* <DEDUP_REMOVED lines=20> */
.L_x_39512:
        /* <DEDUP_REMOVED lines=12> */
.L_x_39515:
[----:B------:R-:W-:-:S07]  /*b200*/  IMAD.MOV.U32 R48, RZ, RZ, R12 ;  /* 0x000000ffff307224 */ /* 0x000fce00078e000c */
.L_x_39516:
[----:B------:R-:W-:Y:S05]  /*b210*/  BSYNC B3 ;  /* 0x0000000000037941 */ /* 0x000fea0003800000 */
.L_x_39514:
        /* <DEDUP_REMOVED lines=16> */
.L_x_39520:
[----:B------:R-:W-:Y:S05]  /*b320*/  BSYNC B4 ;  /* 0x0000000000047941 */ /* 0x000fea0003800000 */
.L_x_39519:
        /* <DEDUP_REMOVED lines=43> */
.L_x_39518:
[----:B------:R-:W-:Y:S05]  /*b5e0*/  BSYNC B3 ;  /* 0x0000000000037941 */ /* 0x000fea0003800000 */
.L_x_39517:
        /* <DEDUP_REMOVED lines=12> */
.L_x_39513:
[----:B------:R-:W-:Y:S05]  /*b6b0*/  BSYNC B2 ;  /* 0x0000000000027941 */ /* 0x000fea0003800000 */
.L_x_39511:
        /* <DEDUP_REMOVED lines=8> */
.L_x_39522:
        /* <DEDUP_REMOVED lines=12> */
.L_x_39525:
[----:B------:R-:W-:-:S07]  /*b800*/  IMAD.MOV.U32 R10, RZ, RZ, R12 ;  /* 0x000000ffff0a7224 */ /* 0x000fce00078e000c */
.L_x_39526:
[----:B------:R-:W-:Y:S05]  /*b810*/  BSYNC B3 ;  /* 0x0000000000037941 */ /* 0x000fea0003800000 */
.L_x_39524:
        /* <DEDUP_REMOVED lines=16> */
.L_x_39530:
[----:B------:R-:W-:Y:S05]  /*b920*/  BSYNC B4 ;  /* 0x0000000000047941 */ /* 0x000fea0003800000 */
.L_x_39529:
        /* <DEDUP_REMOVED lines=44> */
.L_x_39528:
[----:B------:R-:W-:Y:S05]  /*bbf0*/  BSYNC B3 ;  /* 0x0000000000037941 */ /* 0x000fea0003800000 */
.L_x_39527:
        /* <DEDUP_REMOVED lines=12> */
.L_x_39523:
[----:B------:R-:W-:Y:S05]  /*bcc0*/  BSYNC B2 ;  /* 0x0000000000027941 */ /* 0x000fea0003800000 */
.L_x_39521:
        /* <DEDUP_REMOVED lines=8> */
.L_x_39532:
        /* <DEDUP_REMOVED lines=12> */
.L_x_39535:
[----:B------:R-:W-:-:S07]  /*be10*/  MOV R10, R12 ;  /* 0x0000000c000a7202 */ /* 0x000fce0000000f00 */
.L_x_39536:
[----:B------:R-:W-:Y:S05]  /*be20*/  BSYNC B3 ;  /* 0x0000000000037941 */ /* 0x000fea0003800000 */
.L_x_39534:
        /* <DEDUP_REMOVED lines=16> */
.L_x_39540:
[----:B------:R-:W-:Y:S05]  /*bf30*/  BSYNC B4 ;  /* 0x0000000000047941 */ /* 0x000fea0003800000 */
.L_x_39539:
        /* <DEDUP_REMOVED lines=44> */
.L_x_39538:
[----:B------:R-:W-:Y:S05]  /*c200*/  BSYNC B3 ;  /* 0x0000000000037941 */ /* 0x000fea0003800000 */
.L_x_39537:
        /* <DEDUP_REMOVED lines=12> */
.L_x_39533:
[----:B------:R-:W-:Y:S05]  /*c2d0*/  BSYNC B2 ;  /* 0x0000000000027941 */ /* 0x000fea0003800000 */
.L_x_39531:
        /* <DEDUP_REMOVED lines=8> */
.L_x_39542:
        /* <DEDUP_REMOVED lines=12> */
.L_x_39545:
[----:B------:R-:W-:-:S07]  /*c420*/  IMAD.MOV.U32 R10, RZ, RZ, R12 ;  /* 0x000000ffff0a7224 */ /* 0x000fce00078e000c */
.L_x_39546:
[----:B------:R-:W-:Y:S05]  /*c430*/  BSYNC B3 ;  /* 0x0000000000037941 */ /* 0x000fea0003800000 */
.L_x_39544:
        /* <DEDUP_REMOVED lines=16> */
.L_x_39550:
[----:B------:R-:W-:Y:S05]  /*c540*/  BSYNC B4 ;  /* 0x0000000000047941 */ /* 0x000fea0003800000 */
.L_x_39549:
        /* <DEDUP_REMOVED lines=44> */
.L_x_39548:
[----:B------:R-:W-:Y:S05]  /*c810*/  BSYNC B3 ;  /* 0x0000000000037941 */ /* 0x000fea0003800000 */
.L_x_39547:
        /* <DEDUP_REMOVED lines=12> */
.L_x_39543:
[----:B------:R-:W-:Y:S05]  /*c8e0*/  BSYNC B2 ;  /* 0x0000000000027941 */ /* 0x000fea0003800000 */
.L_x_39541:
        /* <DEDUP_REMOVED lines=8> */
.L_x_39552:
        /* <DEDUP_REMOVED lines=12> */
.L_x_39555:
[----:B------:R-:W-:-:S07]  /*ca30*/  MOV R10, R12 ;  /* 0x0000000c000a7202 */ /* 0x000fce0000000f00 */
.L_x_39556:
[----:B------:R-:W-:Y:S05]  /*ca40*/  BSYNC B3 ;  /* 0x0000000000037941 */ /* 0x000fea0003800000 */
.L_x_39554:
        /* <DEDUP_REMOVED lines=16> */
.L_x_39560:
[----:B------:R-:W-:Y:S05]  /*cb50*/  BSYNC B4 ;  /* 0x0000000000047941 */ /* 0x000fea0003800000 */
.L_x_39559:
        /* <DEDUP_REMOVED lines=44> */
.L_x_39558:
[----:B------:R-:W-:Y:S05]  /*ce20*/  BSYNC B3 ;  /* 0x0000000000037941 */ /* 0x000fea0003800000 */
.L_x_39557:
        /* <DEDUP_REMOVED lines=12> */
.L_x_39553:
[----:B------:R-:W-:Y:S05]  /*cef0*/  BSYNC B2 ;  /* 0x0000000000027941 */ /* 0x000fea0003800000 */
.L_x_39551:
        /* <DEDUP_REMOVED lines=8> */
.L_x_39562:
        /* <DEDUP_REMOVED lines=12> */
.L_x_39565:
[----:B------:R-:W-:-:S07]  /*d040*/  IMAD.MOV.U32 R10, RZ, RZ, R12 ;  /* 0x000000ffff0a7224 */ /* 0x000fce00078e000c */
.L_x_39566:
[----:B------:R-:W-:Y:S05]  /*d050*/  BSYNC B3 ;  /* 0x0000000000037941 */ /* 0x000fea0003800000 */
.L_x_39564:
        /* <DEDUP_REMOVED lines=16> */
.L_x_39570:
[----:B------:R-:W-:Y:S05]  /*d160*/  BSYNC B4 ;  /* 0x0000000000047941 */ /* 0x000fea0003800000 */
.L_x_39569:
        /* <DEDUP_REMOVED lines=44> */
.L_x_39568:
[----:B------:R-:W-:Y:S05]  /*d430*/  BSYNC B3 ;  /* 0x0000000000037941 */ /* 0x000fea0003800000 */
.L_x_39567:
        /* <DEDUP_REMOVED lines=12> */
.L_x_39563:
[----:B------:R-:W-:Y:S05]  /*d500*/  BSYNC B2 ;  /* 0x0000000000027941 */ /* 0x000fea0003800000 */
.L_x_39561:
        /* <DEDUP_REMOVED lines=8> */
.L_x_39572:
        /* <DEDUP_REMOVED lines=12> */
.L_x_39575:
[----:B------:R-:W-:-:S07]  /*d650*/  MOV R10, R12 ;  /* 0x0000000c000a7202 */ /* 0x000fce0000000f00 */
.L_x_39576:
[----:B------:R-:W-:Y:S05]  /*d660*/  BSYNC B3 ;  /* 0x0000000000037941 */ /* 0x000fea0003800000 */
.L_x_39574:
        /* <DEDUP_REMOVED lines=16> */
.L_x_39580:
[----:B------:R-:W-:Y:S05]  /*d770*/  BSYNC B4 ;  /* 0x0000000000047941 */ /* 0x000fea0003800000 */
.L_x_39579:
        /* <DEDUP_REMOVED lines=44> */
.L_x_39578:
[----:B------:R-:W-:Y:S05]  /*da40*/  BSYNC B3 ;  /* 0x0000000000037941 */ /* 0x000fea0003800000 */
.L_x_39577:
        /* <DEDUP_REMOVED lines=12> */
.L_x_39573:
[----:B------:R-:W-:Y:S05]  /*db10*/  BSYNC B2 ;  /* 0x0000000000027941 */ /* 0x000fea0003800000 */
.L_x_39571:
        /* <DEDUP_REMOVED lines=8> */
.L_x_39582:
        /* <DEDUP_REMOVED lines=12> */
.L_x_39585:
[----:B------:R-:W-:-:S07]  /*dc60*/  IMAD.MOV.U32 R29, RZ, RZ, R12 ;  /* 0x000000ffff1d7224 */ /* 0x000fce00078e000c */
.L_x_39586:
[----:B------:R-:W-:Y:S05]  /*dc70*/  BSYNC B3 ;  /* 0x0000000000037941 */ /* 0x000fea0003800000 */
.L_x_39584:
        /* <DEDUP_REMOVED lines=16> */
.L_x_39590:
[----:B------:R-:W-:Y:S05]  /*dd80*/  BSYNC B4 ;  /* 0x0000000000047941 */ /* 0x000fea0003800000 */
.L_x_39589:
        /* <DEDUP_REMOVED lines=44> */
.L_x_39588:
[----:B------:R-:W-:Y:S05]  /*e050*/  BSYNC B3 ;  /* 0x0000000000037941 */ /* 0x000fea0003800000 */
.L_x_39587:
        /* <DEDUP_REMOVED lines=11> */
.L_x_39583:
[----:B------:R-:W-:Y:S05]  /*e110*/  BSYNC B2 ;  /* 0x0000000000027941 */ /* 0x000fea0003800000 */
.L_x_39581:
        /* <DEDUP_REMOVED lines=29> */
.L_x_39592:
[----:B------:R-:W-:Y:S05]  /*e2f0*/  BSYNC B2 ;  /* 0x0000000000027941 */ /* 0x000fea0003800000 */
.L_x_39591:
[----:B------:R-:W-:Y:S01]  /*e300*/  IADD3 R144, R144, 0x20, RZ ;  /* 0x0000002090907810 */ /* 0x000fe20007ffe0ff */
[----:B------:R-:W-:-:S07]  /*e310*/  VIADD R142, R142, 0x20 ;  /* 0x000000208e8e7836 */ /* 0x000fce0000000000 */
.L_x_39510:
[----:B------:R-:W-:Y:S05]  /*e320*/  BSYNC B1 ;  /* 0x0000000000017941 */ /* 0x000fea0003800000 */
.L_x_39509:
        /* <DEDUP_REMOVED lines=15> */
[----:B01----:R-:W-:Y:S01]  /*e420*/  IMAD.MOV.U32 R94, RZ, RZ, R10 ;  /* 0x000000ffff5e7224 */ /* 0x003fe200078e000a */
[----:B------:R-:W-:Y:S06]  /*e430*/  @!P2 BRA `(.L_x_39597) ;  /* 0x000000040068a947 */ /* 0x000fec0003800000 */
[----:B------:R-:W-:Y:S01]  /*e440*/  MOV R94, R10 ;  /* 0x0000000a005e7202 */ /* 0x000fe20000000f00 */
[----:B-----5:R-:W-:Y:S01]  /*e450*/  HADD2.F32 R54, -RZ, R88.H0_H0 ;  /* 0x20000058ff367230 */ /* 0x020fe20000004100 */
[----:B------:R-:W-:Y:S06]  /*e460*/  BRA `(.L_x_39597) ;  /* 0x00000004005c7947 */ /* 0x000fec0003800000 */
.L_x_39596:
        /* <DEDUP_REMOVED lines=12> */
.L_x_39599:
[----:B------:R-:W-:-:S07]  /*e530*/  IMAD.MOV.U32 R92, RZ, RZ, R12 ;  /* 0x000000ffff5c7224 */ /* 0x000fce00078e000c */
.L_x_39600:
[----:B------:R-:W-:Y:S05]  /*e540*/  BSYNC B3 ;  /* 0x0000000000037941 */ /* 0x000fea0003800000 */
.L_x_39598:
        /* <DEDUP_REMOVED lines=16> */
.L_x_39604:
[----:B------:R-:W-:Y:S05]  /*e650*/  BSYNC B4 ;  /* 0x0000000000047941 */ /* 0x000fea0003800000 */
.L_x_39603:
        /* <DEDUP_REMOVED lines=43> */
.L_x_39602:
[----:B------:R-:W-:Y:S05]  /*e910*/  BSYNC B3 ;  /* 0x0000000000037941 */ /* 0x000fea0003800000 */
.L_x_39601:
        /* <DEDUP_REMOVED lines=12> */
.L_x_39597:
[----:B------:R-:W-:Y:S05]  /*e9e0*/  BSYNC B2 ;  /* 0x0000000000027941 */ /* 0x000fea0003800000 */
.L_x_39595:
        /* <DEDUP_REMOVED lines=8> */
.L_x_39606:
        /* <DEDUP_REMOVED lines=12> */
.L_x_39609:
[----:B------:R-:W-:-:S07]  /*eb30*/  IMAD.MOV.U32 R10, RZ, RZ, R12 ;  /* 0x000000ffff0a7224 */ /* 0x000fce00078e000c */
.L_x_39610:
[----:B------:R-:W-:Y:S05]  /*eb40*/  BSYNC B3 ;  /* 0x0000000000037941 */ /* 0x000fea0003800000 */
.L_x_39608:
        /* <DEDUP_REMOVED lines=16> */
.L_x_39614:
[----:B------:R-:W-:Y:S05]  /*ec50*/  BSYNC B4 ;  /* 0x0000000000047941 */ /* 0x000fea0003800000 */
.L_x_39613:
        /* <DEDUP_REMOVED lines=44> */
.L_x_39612:
[----:B------:R-:W-:Y:S05]  /*ef20*/  BSYNC B3 ;  /* 0x0000000000037941 */ /* 0x000fea0003800000 */
.L_x_39611:
        /* <DEDUP_REMOVED lines=12> */
.L_x_39607:
[----:B------:R-:W-:Y:S05]  /*eff0*/  BSYNC B2 ;  /* 0x0000000000027941 */ /* 0x000fea0003800000 */
.L_x_39605:
        /* <DEDUP_REMOVED lines=8> */
.L_x_39616:
        /* <DEDUP_REMOVED lines=12> */
.L_x_39619:
[----:B------:R-:W-:-:S07]  /*f140*/  MOV R10, R12 ;  /* 0x0000000c000a7202 */ /* 0x000fce0000000f00 */
.L_x_39620:
[----:B------:R-:W-:Y:S05]  /*f150*/  BSYNC B3 ;  /* 0x0000000000037941 */ /* 0x000fea0003800000 */
.L_x_39618:
        /* <DEDUP_REMOVED lines=16> */
.L_x_39624:
[----:B------:R-:W-:Y:S05]  /*f260*/  BSYNC B4 ;  /* 0x0000000000047941 */ /* 0x000fea0003800000 */
.L_x_39623:
        /* <DEDUP_REMOVED lines=44> */
.L_x_39622:
[----:B------:R-:W-:Y:S05]  /*f530*/  BSYNC B3 ;  /* 0x0000000000037941 */ /* 0x000fea0003800000 */
.L_x_39621:
        /* <DEDUP_REMOVED lines=12> */
.L_x_39617:
[----:B------:R-:W-:Y:S05]  /*f600*/  BSYNC B2 ;  /* 0x0000000000027941 */ /* 0x000fea0003800000 */
.L_x_39615:
        /* <DEDUP_REMOVED lines=8> */
.L_x_39626:
        /* <DEDUP_REMOVED lines=12> */
.L_x_39629:
[----:B------:R-:W-:-:S07]  /*f750*/  IMAD.MOV.U32 R10, RZ, RZ, R12 ;  /* 0x000000ffff0a7224 */ /* 0x000fce00078e000c */
.L_x_39630:
[----:B------:R-:W-:Y:S05]  /*f760*/  BSYNC B3 ;  /* 0x0000000000037941 */ /* 0x000fea0003800000 */
.L_x_39628:
        /* <DEDUP_REMOVED lines=16> */
.L_x_39634:
[----:B------:R-:W-:Y:S05]  /*f870*/  BSYNC B4 ;  /* 0x0000000000047941 */ /* 0x000fea0003800000 */
.L_x_39633:
        /* <DEDUP_REMOVED lines=44> */
.L_x_39632:
[----:B------:R-:W-:Y:S05]  /*fb40*/  BSYNC B3 ;  /* 0x0000000000037941 */ /* 0x000fea0003800000 */
.L_x_39631:
        /* <DEDUP_REMOVED lines=12> */
.L_x_39627:
[----:B------:R-:W-:Y:S05]  /*fc10*/  BSYNC B2 ;  /* 0x0000000000027941 */ /* 0x000fea0003800000 */
.L_x_39625:
        /* <DEDUP_REMOVED lines=8> */
.L_x_39636:
        /* <DEDUP_REMOVED lines=12> */
.L_x_39639:
[----:B------:R-:W-:-:S07]  /*fd60*/  MOV R10, R12 ;  /* 0x0000000c000a7202 */ /* 0x000fce0000000f00 */
.L_x_39640:
[----:B------:R-:W-:Y:S05]  /*fd70*/  BSYNC B3 ;  /* 0x0000000000037941 */ /* 0x000fea0003800000 */
.L_x_39638:
        /* <DEDUP_REMOVED lines=16> */
.L_x_39644:
[----:B------:R-:W-:Y:S05]  /*fe80*/  BSYNC B4 ;  /* 0x0000000000047941 */ /* 0x000fea0003800000 */
.L_x_39643:
        /* <DEDUP_REMOVED lines=44> */
.L_x_39642:
[----:B------:R-:W-:Y:S05]  /*10150*/  BSYNC B3 ;  /* 0x0000000000037941 */ /* 0x000fea0003800000 */
.L_x_39641:
        /* <DEDUP_REMOVED lines=12> */
.L_x_39637:
[----:B------:R-:W-:Y:S05]  /*10220*/  BSYNC B2 ;  /* 0x0000000000027941 */ /* 0x000fea0003800000 */
.L_x_39635:
        /* <DEDUP_REMOVED lines=8> */
.L_x_39646:
        /* <DEDUP_REMOVED lines=12> */
.L_x_39649:
[----:B------:R-:W-:-:S07]  /*10370*/  IMAD.MOV.U32 R10, RZ, RZ, R12 ;  /* 0x000000ffff0a7224 */ /* 0x000fce00078e000c */
.L_x_39650:
[----:B------:R-:W-:Y:S05]  /*10380*/  BSYNC B3 ;  /* 0x0000000000037941 */ /* 0x000fea0003800000 */
.L_x_39648:
        /* <DEDUP_REMOVED lines=16> */
.L_x_39654:
[----:B------:R-:W-:Y:S05]  /*10490*/  BSYNC B4 ;  /* 0x0000000000047941 */ /* 0x000fea0003800000 */
.L_x_39653:
        /* <DEDUP_REMOVED lines=44> */
.L_x_39652:
[----:B------:R-:W-:Y:S05]  /*10760*/  BSYNC B3 ;  /* 0x0000000000037941 */ /* 0x000fea0003800000 */
.L_x_39651:
        /* <DEDUP_REMOVED lines=12> */
.L_x_39647:
[----:B------:R-:W-:Y:S05]  /*10830*/  BSYNC B2 ;  /* 0x0000000000027941 */ /* 0x000fea0003800000 */
.L_x_39645:
        /* <DEDUP_REMOVED lines=8> */
.L_x_39656:
        /* <DEDUP_REMOVED lines=12> */
.L_x_39659:
[----:B------:R-:W-:-:S07]  /*10980*/  MOV R10, R12 ;  /* 0x0000000c000a7202 */ /* 0x000fce0000000f00 */
.L_x_39660:
[----:B------:R-:W-:Y:S05]  /*10990*/  BSYNC B3 ;  /* 0x0000000000037941 */ /* 0x000fea0003800000 */
.L_x_39658:
        /* <DEDUP_REMOVED lines=16> */
.L_x_39664:
[----:B------:R-:W-:Y:S05]  /*10aa0*/  BSYNC B4 ;  /* 0x0000000000047941 */ /* 0x000fea0003800000 */
.L_x_39663:
        /* <DEDUP_REMOVED lines=44> */
.L_x_39662:
[----:B------:R-:W-:Y:S05]  /*10d70*/  BSYNC B3 ;  /* 0x0000000000037941 */ /* 0x000fea0003800000 */
.L_x_39661:
        /* <DEDUP_REMOVED lines=12> */
.L_x_39657:
[----:B------:R-:W-:Y:S05]  /*10e40*/  BSYNC B2 ;  /* 0x0000000000027941 */ /* 0x000fea0003800000 */
.L_x_39655:
        /* <DEDUP_REMOVED lines=8> */
.L_x_39666:
        /* <DEDUP_REMOVED lines=12> */
.L_x_39669:
[----:B------:R-:W-:-:S07]  /*10f90*/  IMAD.MOV.U32 R29, RZ, RZ, R12 ;  /* 0x000000ffff1d7224 */ /* 0x000fce00078e000c */
.L_x_39670:
[----:B------:R-:W-:Y:S05]  /*10fa0*/  BSYNC B3 ;  /* 0x0000000000037941 */ /* 0x000fea0003800000 */
.L_x_39668:
        /* <DEDUP_REMOVED lines=16> */
.L_x_39674:
[----:B------:R-:W-:Y:S05]  /*110b0*/  BSYNC B4 ;  /* 0x0000000000047941 */ /* 0x000fea0003800000 */
.L_x_39673:
        /* <DEDUP_REMOVED lines=44> */
.L_x_39672:
[----:B------:R-:W-:Y:S05]  /*11380*/  BSYNC B3 ;  /* 0x0000000000037941 */ /* 0x000fea0003800000 */
.L_x_39671:
        /* <DEDUP_REMOVED lines=11> */
.L_x_39667:
[----:B------:R-:W-:Y:S05]  /*11440*/  BSYNC B2 ;  /* 0x0000000000027941 */ /* 0x000fea0003800000 */
.L_x_39665:
        /* <DEDUP_REMOVED lines=29> */
.L_x_39676:
[----:B------:R-:W-:Y:S05]  /*11620*/  BSYNC B2 ;  /* 0x0000000000027941 */ /* 0x000fea0003800000 */
.L_x_39675:
[----:B------:R-:W-:Y:S01]  /*11630*/  IADD3 R144, R144, 0x20, RZ ;  /* 0x0000002090907810 */ /* 0x000fe20007ffe0ff */
[----:B------:R-:W-:-:S07]  /*11640*/  VIADD R142, R142, 0x20 ;  /* 0x000000208e8e7836 */ /* 0x000fce0000000000 */
.L_x_39594:
[----:B------:R-:W-:Y:S05]  /*11650*/  BSYNC B1 ;  /* 0x0000000000017941 */ /* 0x000fea0003800000 */
.L_x_39593:
        /* <DEDUP_REMOVED lines=20> */
.L_x_39680:
        /* <DEDUP_REMOVED lines=12> */
.L_x_39683:
[----:B------:R-:W-:-:S07]  /*11860*/  IMAD.MOV.U32 R94, RZ, RZ, R12 ;  /* 0x000000ffff5e7224 */ /* 0x000fce00078e000c */
.L_x_39684:
[----:B------:R-:W-:Y:S05]  /*11870*/  BSYNC B3 ;  /* 0x0000000000037941 */ /* 0x000fea0003800000 */
.L_x_39682:
        /* <DEDUP_REMOVED lines=16> */
.L_x_39688:
[----:B------:R-:W-:Y:S05]  /*11980*/  BSYNC B4 ;  /* 0x0000000000047941 */ /* 0x000fea0003800000 */
.L_x_39687:
        /* <DEDUP_REMOVED lines=43> */
.L_x_39686:
[----:B------:R-:W-:Y:S05]  /*11c40*/  BSYNC B3 ;  /* 0x0000000000037941 */ /* 0x000fea0003800000 */
.L_x_39685:
        /* <DEDUP_REMOVED lines=12> */
.L_x_39681:
[----:B------:R-:W-:Y:S05]  /*11d10*/  BSYNC B2 ;  /* 0x0000000000027941 */ /* 0x000fea0003800000 */
.L_x_39679:
        /* <DEDUP_REMOVED lines=8> */
.L_x_39690:
        /* <DEDUP_REMOVED lines=12> */
.L_x_39693:
[----:B------:R-:W-:-:S07]  /*11e60*/  IMAD.MOV.U32 R10, RZ, RZ, R12 ;  /* 0x000000ffff0a7224 */ /* 0x000fce00078e000c */
.L_x_39694:
[----:B------:R-:W-:Y:S05]  /*11e70*/  BSYNC B3 ;  /* 0x0000000000037941 */ /* 0x000fea0003800000 */
.L_x_39692:
        /* <DEDUP_REMOVED lines=16> */
.L_x_39698:
[----:B------:R-:W-:Y:S05]  /*11f80*/  BSYNC B4 ;  /* 0x0000000000047941 */ /* 0x000fea0003800000 */
.L_x_39697:
        /* <DEDUP_REMOVED lines=44> */
.L_x_39696:
[----:B------:R-:W-:Y:S05]  /*12250*/  BSYNC B3 ;  /* 0x0000000000037941 */ /* 0x000fea0003800000 */
.L_x_39695:
        /* <DEDUP_REMOVED lines=12> */
.L_x_39691:
[----:B------:R-:W-:Y:S05]  /*12320*/  BSYNC B2 ;  /* 0x0000000000027941 */ /* 0x000fea0003800000 */
.L_x_39689:
        /* <DEDUP_REMOVED lines=8> */
.L_x_39700:
        /* <DEDUP_REMOVED lines=12> */
.L_x_39703:
[----:B------:R-:W-:-:S07]  /*12470*/  MOV R10, R12 ;  /* 0x0000000c000a7202 */ /* 0x000fce0000000f00 */
.L_x_39704:
[----:B------:R-:W-:Y:S05]  /*12480*/  BSYNC B3 ;  /* 0x0000000000037941 */ /* 0x000fea0003800000 */
.L_x_39702:
        /* <DEDUP_REMOVED lines=16> */
.L_x_39708:
[----:B------:R-:W-:Y:S05]  /*12590*/  BSYNC B4 ;  /* 0x0000000000047941 */ /* 0x000fea0003800000 */
.L_x_39707:
        /* <DEDUP_REMOVED lines=44> */
.L_x_39706:
[----:B------:R-:W-:Y:S05]  /*12860*/  BSYNC B3 ;  /* 0x0000000000037941 */ /* 0x000fea0003800000 */
.L_x_39705:
        /* <DEDUP_REMOVED lines=12> */
.L_x_39701:
[----:B------:R-:W-:Y:S05]  /*12930*/  BSYNC B2 ;  /* 0x0000000000027941 */ /* 0x000fea0003800000 */
.L_x_39699:
        /* <DEDUP_REMOVED lines=8> */
.L_x_39710:
        /* <DEDUP_REMOVED lines=12> */
.L_x_39713:
[----:B------:R-:W-:-:S07]  /*12a80*/  IMAD.MOV.U32 R10, RZ, RZ, R12 ;  /* 0x000000ffff0a7224 */ /* 0x000fce00078e000c */
.L_x_39714:
[----:B------:R-:W-:Y:S05]  /*12a90*/  BSYNC B3 ;  /* 0x0000000000037941 */ /* 0x000fea0003800000 */
.L_x_39712:
        /* <DEDUP_REMOVED lines=16> */
.L_x_39718:
[----:B------:R-:W-:Y:S05]  /*12ba0*/  BSYNC B4 ;  /* 0x0000000000047941 */ /* 0x000fea0003800000 */
.L_x_39717:
        /* <DEDUP_REMOVED lines=44> */
.L_x_39716:
[----:B------:R-:W-:Y:S05]  /*12e70*/  BSYNC B3 ;  /* 0x0000000000037941 */ /* 0x000fea0003800000 */
.L_x_39715:
        /* <DEDUP_REMOVED lines=12> */
.L_x_39711:
[----:B------:R-:W-:Y:S05]  /*12f40*/  BSYNC B2 ;  /* 0x0000000000027941 */ /* 0x000fea0003800000 */
.L_x_39709:
        /* <DEDUP_REMOVED lines=8> */
.L_x_39720:
        /* <DEDUP_REMOVED lines=12> */
.L_x_39723:
[----:B------:R-:W-:-:S07]  /*13090*/  MOV R10, R12 ;  /* 0x0000000c000a7202 */ /* 0x000fce0000000f00 */
.L_x_39724:
[----:B------:R-:W-:Y:S05]  /*130a0*/  BSYNC B3 ;  /* 0x0000000000037941 */ /* 0x000fea0003800000 */
.L_x_39722:
        /* <DEDUP_REMOVED lines=16> */
.L_x_39728:
[----:B------:R-:W-:Y:S05]  /*131b0*/  BSYNC B4 ;  /* 0x0000000000047941 */ /* 0x000fea0003800000 */
.L_x_39727:
        /* <DEDUP_REMOVED lines=44> */
.L_x_39726:
[----:B------:R-:W-:Y:S05]  /*13480*/  BSYNC B3 ;  /* 0x0000000000037941 */ /* 0x000fea0003800000 */
.L_x_39725:
        /* <DEDUP_REMOVED lines=12> */
.L_x_39721:
[----:B------:R-:W-:Y:S05]  /*13550*/  BSYNC B2 ;  /* 0x0000000000027941 */ /* 0x000fea0003800000 */
.L_x_39719:
        /* <DEDUP_REMOVED lines=8> */
.L_x_39730:
        /* <DEDUP_REMOVED lines=12> */
.L_x_39733:
[----:B------:R-:W-:-:S07]  /*136a0*/  IMAD.MOV.U32 R10, RZ, RZ, R12 ;  /* 0x000000ffff0a7224 */ /* 0x000fce00078e000c */
.L_x_39734:
[----:B------:R-:W-:Y:S05]  /*136b0*/  BSYNC B3 ;  /* 0x0000000000037941 */ /* 0x000fea0003800000 */
.L_x_39732:
        /* <DEDUP_REMOVED lines=16> */
.L_x_39738:
[----:B------:R-:W-:Y:S05]  /*137c0*/  BSYNC B4 ;  /* 0x0000000000047941 */ /* 0x000fea0003800000 */
.L_x_39737:
        /* <DEDUP_REMOVED lines=44> */
.L_x_39736:
[----:B------:R-:W-:Y:S05]  /*13a90*/  BSYNC B3 ;  /* 0x0000000000037941 */ /* 0x000fea0003800000 */
.L_x_39735:
        /* <DEDUP_REMOVED lines=12> */
.L_x_39731:
[----:B------:R-:W-:Y:S05]  /*13b60*/  BSYNC B2 ;  /* 0x0000000000027941 */ /* 0x000fea0003800000 */
.L_x_39729:
        /* <DEDUP_REMOVED lines=8> */
.L_x_39740:
        /* <DEDUP_REMOVED lines=12> */
.L_x_39743:
[----:B------:R-:W-:-:S07]  /*13cb0*/  MOV R10, R12 ;  /* 0x0000000c000a7202 */ /* 0x000fce0000000f00 */
.L_x_39744:
[----:B------:R-:W-:Y:S05]  /*13cc0*/  BSYNC B3 ;  /* 0x0000000000037941 */ /* 0x000fea0003800000 */
.L_x_39742:
        /* <DEDUP_REMOVED lines=16> */
.L_x_39748:
[----:B------:R-:W-:Y:S05]  /*13dd0*/  BSYNC B4 ;  /* 0x0000000000047941 */ /* 0x000fea0003800000 */
.L_x_39747:
        /* <DEDUP_REMOVED lines=44> */
.L_x_39746:
[----:B------:R-:W-:Y:S05]  /*140a0*/  BSYNC B3 ;  /* 0x0000000000037941 */ /* 0x000fea0003800000 */
.L_x_39745:
        /* <DEDUP_REMOVED lines=12> */
.L_x_39741:
[----:B------:R-:W-:Y:S05]  /*14170*/  BSYNC B2 ;  /* 0x0000000000027941 */ /* 0x000fea0003800000 */
.L_x_39739:
        /* <DEDUP_REMOVED lines=8> */
.L_x_39750:
        /* <DEDUP_REMOVED lines=12> */
.L_x_39753:
[----:B------:R-:W-:-:S07]  /*142c0*/  IMAD.MOV.U32 R29, RZ, RZ, R12 ;  /* 0x000000ffff1d7224 */ /* 0x000fce00078e000c */
.L_x_39754:
[----:B------:R-:W-:Y:S05]  /*142d0*/  BSYNC B3 ;  /* 0x0000000000037941 */ /* 0x000fea0003800000 */
.L_x_39752:
        /* <DEDUP_REMOVED lines=16> */
.L_x_39758:
[----:B------:R-:W-:Y:S05]  /*143e0*/  BSYNC B4 ;  /* 0x0000000000047941 */ /* 0x000fea0003800000 */
.L_x_39757:
        /* <DEDUP_REMOVED lines=44> */
.L_x_39756:
[----:B------:R-:W-:Y:S05]  /*146b0*/  BSYNC B3 ;  /* 0x0000000000037941 */ /* 0x000fea0003800000 */
.L_x_39755:
        /* <DEDUP_REMOVED lines=11> */
.L_x_39751:
[----:B------:R-:W-:Y:S05]  /*14770*/  BSYNC B2 ;  /* 0x0000000000027941 */ /* 0x000fea0003800000 */
.L_x_39749:
        /* <DEDUP_REMOVED lines=29> */
.L_x_39760:
[----:B------:R-:W-:Y:S05]  /*14950*/  BSYNC B2 ;  /* 0x0000000000027941 */ /* 0x000fea0003800000 */
.L_x_39759:
[----:B------:R-:W-:Y:S01]  /*14960*/  IADD3 R144, R144, 0x20, RZ ;  /* 0x0000002090907810 */ /* 0x000fe20007ffe0ff */
[----:B------:R-:W-:-:S07]  /*14970*/  VIADD R142, R142, 0x20 ;  /* 0x000000208e8e7836 */ /* 0x000fce0000000000 */
.L_x_39678:
[----:B------:R-:W-:Y:S05]  /*14980*/  BSYNC B1 ;  /* 0x0000000000017941 */ /* 0x000fea0003800000 */
.L_x_39677:
        /* <DEDUP_REMOVED lines=20> */
.L_x_39764:
        /* <DEDUP_REMOVED lines=12> */
.L_x_39767:
[----:B------:R-:W-:-:S07]  /*14b90*/  IMAD.MOV.U32 R94, RZ, RZ, R12 ;  /* 0x000000ffff5e7224 */ /* 0x000fce00078e000c */
.L_x_39768:
[----:B------:R-:W-:Y:S05]  /*14ba0*/  BSYNC B3 ;  /* 0x0000000000037941 */ /* 0x000fea0003800000 */
.L_x_39766:
        /* <DEDUP_REMOVED lines=16> */
.L_x_39772:
[----:B------:R-:W-:Y:S05]  /*14cb0*/  BSYNC B4 ;  /* 0x0000000000047941 */ /* 0x000fea0003800000 */
.L_x_39771:
        /* <DEDUP_REMOVED lines=43> */
.L_x_39770:
[----:B------:R-:W-:Y:S05]  /*14f70*/  BSYNC B3 ;  /* 0x0000000000037941 */ /* 0x000fea0003800000 */
.L_x_39769:
        /* <DEDUP_REMOVED lines=12> */
.L_x_39765:
[----:B------:R-:W-:Y:S05]  /*15040*/  BSYNC B2 ;  /* 0x0000000000027941 */ /* 0x000fea0003800000 */
.L_x_39763:
        /* <DEDUP_REMOVED lines=8> */
.L_x_39774:
        /* <DEDUP_REMOVED lines=12> */
.L_x_39777:
[----:B------:R-:W-:-:S07]  /*15190*/  IMAD.MOV.U32 R10, RZ, RZ, R12 ;  /* 0x000000ffff0a7224 */ /* 0x000fce00078e000c */
.L_x_39778:
[----:B------:R-:W-:Y:S05]  /*151a0*/  BSYNC B3 ;  /* 0x0000000000037941 */ /* 0x000fea0003800000 */
.L_x_39776:
        /* <DEDUP_REMOVED lines=16> */
.L_x_39782:
[----:B------:R-:W-:Y:S05]  /*152b0*/  BSYNC B4 ;  /* 0x0000000000047941 */ /* 0x000fea0003800000 */
.L_x_39781:
        /* <DEDUP_REMOVED lines=44> */
.L_x_39780:
[----:B------:R-:W-:Y:S05]  /*15580*/  BSYNC B3 ;  /* 0x0000000000037941 */ /* 0x000fea0003800000 */
.L_x_39779:
        /* <DEDUP_REMOVED lines=12> */
.L_x_39775:
[----:B------:R-:W-:Y:S05]  /*15650*/  BSYNC B2 ;  /* 0x0000000000027941 */ /* 0x000fea0003800000 */
.L_x_39773:
        /* <DEDUP_REMOVED lines=8> */
.L_x_39784:
        /* <DEDUP_REMOVED lines=12> */
.L_x_39787:
[----:B------:R-:W-:-:S07]  /*157a0*/  MOV R10, R12 ;  /* 0x0000000c000a7202 */ /* 0x000fce0000000f00 */
.L_x_39788:
[----:B------:R-:W-:Y:S05]  /*157b0*/  BSYNC B3 ;  /* 0x0000000000037941 */ /* 0x000fea0003800000 */
.L_x_39786:
        /* <DEDUP_REMOVED lines=16> */
.L_x_39792:
[----:B------:R-:W-:Y:S05]  /*158c0*/  BSYNC B4 ;  /* 0x0000000000047941 */ /* 0x000fea0003800000 */
.L_x_39791:
        /* <DEDUP_REMOVED lines=44> */
.L_x_39790:
[----:B------:R-:W-:Y:S05]  /*15b90*/  BSYNC B3 ;  /* 0x0000000000037941 */ /* 0x000fea0003800000 */
.L_x_39789:
        /* <DEDUP_REMOVED lines=12> */
.L_x_39785:
[----:B------:R-:W-:Y:S05]  /*15c60*/  BSYNC B2 ;  /* 0x0000000000027941 */ /* 0x000fea0003800000 */
.L_x_39783:
        /* <DEDUP_REMOVED lines=8> */
.L_x_39794:
        /* <DEDUP_REMOVED lines=12> */
.L_x_39797:
[----:B------:R-:W-:-:S07]  /*15db0*/  IMAD.MOV.U32 R10, RZ, RZ, R12 ;  /* 0x000000ffff0a7224 */ /* 0x000fce00078e000c */
.L_x_39798:
[----:B------:R-:W-:Y:S05]  /*15dc0*/  BSYNC B3 ;  /* 0x0000000000037941 */ /* 0x000fea0003800000 */
.L_x_39796:
        /* <DEDUP_REMOVED lines=16> */
.L_x_39802:
[----:B------:R-:W-:Y:S05]  /*15ed0*/  BSYNC B4 ;  /* 0x0000000000047941 */ /* 0x000fea0003800000 */
.L_x_39801:
        /* <DEDUP_REMOVED lines=44> */
.L_x_39800:
[----:B------:R-:W-:Y:S05]  /*161a0*/  BSYNC B3 ;  /* 0x0000000000037941 */ /* 0x000fea0003800000 */
.L_x_39799:
        /* <DEDUP_REMOVED lines=12> */
.L_x_39795:
[----:B------:R-:W-:Y:S05]  /*16270*/  BSYNC B2 ;  /* 0x0000000000027941 */ /* 0x000fea0003800000 */
.L_x_39793:
        /* <DEDUP_REMOVED lines=8> */
.L_x_39804:
        /* <DEDUP_REMOVED lines=12> */
.L_x_39807:
[----:B------:R-:W-:-:S07]  /*163c0*/  MOV R10, R12 ;  /* 0x0000000c000a7202 */ /* 0x000fce0000000f00 */
.L_x_39808:
[----:B------:R-:W-:Y:S05]  /*163d0*/  BSYNC B3 ;  /* 0x0000000000037941 */ /* 0x000fea0003800000 */
.L_x_39806:
        /* <DEDUP_REMOVED lines=16> */
.L_x_39812:
[----:B------:R-:W-:Y:S05]  /*164e0*/  BSYNC B4 ;  /* 0x0000000000047941 */ /* 0x000fea0003800000 */
.L_x_39811:
        /* <DEDUP_REMOVED lines=44> */
.L_x_39810:
[----:B------:R-:W-:Y:S05]  /*167b0*/  BSYNC B3 ;  /* 0x0000000000037941 */ /* 0x000fea0003800000 */
.L_x_39809:
        /* <DEDUP_REMOVED lines=12> */
.L_x_39805:
[----:B------:R-:W-:Y:S05]  /*16880*/  BSYNC B2 ;  /* 0x0000000000027941 */ /* 0x000fea0003800000 */
.L_x_39803:
        /* <DEDUP_REMOVED lines=8> */
.L_x_39814:
        /* <DEDUP_REMOVED lines=12> */
.L_x_39817:
[----:B------:R-:W-:-:S07]  /*169d0*/  IMAD.MOV.U32 R10, RZ, RZ, R12 ;  /* 0x000000ffff0a7224 */ /* 0x000fce00078e000c */
.L_x_39818:
[----:B------:R-:W-:Y:S05]  /*169e0*/  BSYNC B3 ;  /* 0x0000000000037941 */ /* 0x000fea0003800000 */
.L_x_39816:
        /* <DEDUP_REMOVED lines=16> */
.L_x_39822:
[----:B------:R-:W-:Y:S05]  /*16af0*/  BSYNC B4 ;  /* 0x0000000000047941 */ /* 0x000fea0003800000 */
.L_x_39821:
        /* <DEDUP_REMOVED lines=44> */
.L_x_39820:
[----:B------:R-:W-:Y:S05]  /*16dc0*/  BSYNC B3 ;  /* 0x0000000000037941 */ /* 0x000fea0003800000 */
.L_x_39819:
        /* <DEDUP_REMOVED lines=12> */
.L_x_39815:
[----:B------:R-:W-:Y:S05]  /*16e90*/  BSYNC B2 ;  /* 0x0000000000027941 */ /* 0x000fea0003800000 */
.L_x_39813:
        /* <DEDUP_REMOVED lines=8> */
.L_x_39824:
        /* <DEDUP_REMOVED lines=12> */
.L_x_39827:
[----:B------:R-:W-:-:S07]  /*16fe0*/  MOV R10, R12 ;  /* 0x0000000c000a7202 */ /* 0x000fce0000000f00 */
.L_x_39828:
[----:B------:R-:W-:Y:S05]  /*16ff0*/  BSYNC B3 ;  /* 0x0000000000037941 */ /* 0x000fea0003800000 */
.L_x_39826:
        /* <DEDUP_REMOVED lines=16> */
.L_x_39832:
[----:B------:R-:W-:Y:S05]  /*17100*/  BSYNC B4 ;  /* 0x0000000000047941 */ /* 0x000fea0003800000 */
.L_x_39831:
        /* <DEDUP_REMOVED lines=44> */
.L_x_39830:
[----:B------:R-:W-:Y:S05]  /*173d0*/  BSYNC B3 ;  /* 0x0000000000037941 */ /* 0x000fea0003800000 */
.L_x_39829:
        /* <DEDUP_REMOVED lines=12> */
.L_x_39825:
[----:B------:R-:W-:Y:S05]  /*174a0*/  BSYNC B2 ;  /* 0x0000000000027941 */ /* 0x000fea0003800000 */
.L_x_39823:
        /* <DEDUP_REMOVED lines=8> */
.L_x_39834:
        /* <DEDUP_REMOVED lines=12> */
.L_x_39837:
[----:B------:R-:W-:-:S07]  /*175f0*/  IMAD.MOV.U32 R29, RZ, RZ, R12 ;  /* 0x000000ffff1d7224 */ /* 0x000fce00078e000c */
.L_x_39838:
[----:B------:R-:W-:Y:S05]  /*17600*/  BSYNC B3 ;  /* 0x0000000000037941 */ /* 0x000fea0003800000 */
.L_x_39836:
        /* <DEDUP_REMOVED lines=16> */
.L_x_39842:
[----:B------:R-:W-:Y:S05]  /*17710*/  BSYNC B4 ;  /* 0x0000000000047941 */ /* 0x000fea0003800000 */
.L_x_39841:
        /* <DEDUP_REMOVED lines=44> */
.L_x_39840:
[----:B------:R-:W-:Y:S05]  /*179e0*/  BSYNC B3 ;  /* 0x0000000000037941 */ /* 0x000fea0003800000 */
.L_x_39839:
        /* <DEDUP_REMOVED lines=11> */
.L_x_39835:
[----:B------:R-:W-:Y:S05]  /*17aa0*/  BSYNC B2 ;  /* 0x0000000000027941 */ /* 0x000fea0003800000 */
.L_x_39833:
        /* <DEDUP_REMOVED lines=29> */
.L_x_39844:
[----:B------:R-:W-:Y:S05]  /*17c80*/  BSYNC B2 ;  /* 0x0000000000027941 */ /* 0x000fea0003800000 */
.L_x_39843:
[----:B------:R-:W-:Y:S01]  /*17c90*/  IADD3 R144, R144, 0x20, RZ ;  /* 0x0000002090907810 */ /* 0x000fe20007ffe0ff */
[----:B------:R-:W-:-:S07]  /*17ca0*/  VIADD R142, R142, 0x20 ;  /* 0x000000208e8e7836 */ /* 0x000fce0000000000 */
.L_x_39762:
[----:B------:R-:W-:Y:S05]  /*17cb0*/  BSYNC B1 ;  /* 0x0000000000017941 */ /* 0x000fea0003800000 */
.L_x_39761:
        /* <DEDUP_REMOVED lines=20> */
.L_x_39848:
        /* <DEDUP_REMOVED lines=12> */
.L_x_39851:
[----:B------:R-:W-:-:S07]  /*17ec0*/  IMAD.MOV.U32 R94, RZ, RZ, R12 ;  /* 0x000000ffff5e7224 */ /* 0x000fce00078e000c */
.L_x_39852:
[----:B------:R-:W-:Y:S05]  /*17ed0*/  BSYNC B3 ;  /* 0x0000000000037941 */ /* 0x000fea0003800000 */
.L_x_39850:
        /* <DEDUP_REMOVED lines=16> */
.L_x_39856:
[----:B------:R-:W-:Y:S05]  /*17fe0*/  BSYNC B4 ;  /* 0x0000000000047941 */ /* 0x000fea0003800000 */
.L_x_39855:
        /* <DEDUP_REMOVED lines=43> */
.L_x_39854:
[----:B------:R-:W-:Y:S05]  /*182a0*/  BSYNC B3 ;  /* 0x0000000000037941 */ /* 0x000fea0003800000 */
.L_x_39853:
        /* <DEDUP_REMOVED lines=12> */
.L_x_39849:
[----:B------:R-:W-:Y:S05]  /*18370*/  BSYNC B2 ;  /* 0x0000000000027941 */ /* 0x000fea0003800000 */
.L_x_39847:
        /* <DEDUP_REMOVED lines=8> */
.L_x_39858:
        /* <DEDUP_REMOVED lines=12> */
.L_x_39861:
[----:B------:R-:W-:-:S07]  /*184c0*/  IMAD.MOV.U32 R10, RZ, RZ, R12 ;  /* 0x000000ffff0a7224 */ /* 0x000fce00078e000c */
.L_x_39862:
[----:B------:R-:W-:Y:S05]  /*184d0*/  BSYNC B3 ;  /* 0x0000000000037941 */ /* 0x000fea0003800000 */
.L_x_39860:
        /* <DEDUP_REMOVED lines=16> */
.L_x_39866:
[----:B------:R-:W-:Y:S05]  /*185e0*/  BSYNC B4 ;  /* 0x0000000000047941 */ /* 0x000fea0003800000 */
.L_x_39865:
        /* <DEDUP_REMOVED lines=44> */
.L_x_39864:
[----:B------:R-:W-:Y:S05]  /*188b0*/  BSYNC B3 ;  /* 0x0000000000037941 */ /* 0x000fea0003800000 */
.L_x_39863:
        /* <DEDUP_REMOVED lines=12> */
.L_x_39859:
[----:B------:R-:W-:Y:S05]  /*18980*/  BSYNC B2 ;  /* 0x0000000000027941 */ /* 0x000fea0003800000 */
.L_x_39857:
        /* <DEDUP_REMOVED lines=8> */
.L_x_39868:
        /* <DEDUP_REMOVED lines=12> */
.L_x_39871:
[----:B------:R-:W-:-:S07]  /*18ad0*/  MOV R10, R12 ;  /* 0x0000000c000a7202 */ /* 0x000fce0000000f00 */
.L_x_39872:
[----:B------:R-:W-:Y:S05]  /*18ae0*/  BSYNC B3 ;  /* 0x0000000000037941 */ /* 0x000fea0003800000 */
.L_x_39870:
        /* <DEDUP_REMOVED lines=16> */
.L_x_39876:
[----:B------:R-:W-:Y:S05]  /*18bf0*/  BSYNC B4 ;  /* 0x0000000000047941 */ /* 0x000fea0003800000 */
.L_x_39875:
        /* <DEDUP_REMOVED lines=44> */
.L_x_39874:
[----:B------:R-:W-:Y:S05]  /*18ec0*/  BSYNC B3 ;  /* 0x0000000000037941 */ /* 0x000fea0003800000 */
.L_x_39873:
        /* <DEDUP_REMOVED lines=12> */
.L_x_39869:
[----:B------:R-:W-:Y:S05]  /*18f90*/  BSYNC B2 ;  /* 0x0000000000027941 */ /* 0x000fea0003800000 */
.L_x_39867:
        /* <DEDUP_REMOVED lines=8> */
.L_x_39878:
        /* <DEDUP_REMOVED lines=12> */
.L_x_39881:
[----:B------:R-:W-:-:S07]  /*190e0*/  IMAD.MOV.U32 R10, RZ, RZ, R12 ;  /* 0x000000ffff0a7224 */ /* 0x000fce00078e000c */
.L_x_39882:
[----:B------:R-:W-:Y:S05]  /*190f0*/  BSYNC B3 ;  /* 0x0000000000037941 */ /* 0x000fea0003800000 */
.L_x_39880:
        /* <DEDUP_REMOVED lines=16> */
.L_x_39886:
[----:B------:R-:W-:Y:S05]  /*19200*/  BSYNC B4 ;  /* 0x0000000000047941 */ /* 0x000fea0003800000 */
.L_x_39885:
        /* <DEDUP_REMOVED lines=44> */
.L_x_39884:
[----:B------:R-:W-:Y:S05]  /*194d0*/  BSYNC B3 ;  /* 0x0000000000037941 */ /* 0x000fea0003800000 */
.L_x_39883:
        /* <DEDUP_REMOVED lines=12> */
.L_x_39879:
[----:B------:R-:W-:Y:S05]  /*195a0*/  BSYNC B2 ;  /* 0x0000000000027941 */ /* 0x000fea0003800000 */
.L_x_39877:
        /* <DEDUP_REMOVED lines=8> */
.L_x_39888:
        /* <DEDUP_REMOVED lines=12> */
.L_x_39891:
[----:B------:R-:W-:-:S07]  /*196f0*/  MOV R10, R12 ;  /* 0x0000000c000a7202 */ /* 0x000fce0000000f00 */
.L_x_39892:
[----:B------:R-:W-:Y:S05]  /*19700*/  BSYNC B3 ;  /* 0x0000000000037941 */ /* 0x000fea0003800000 */
.L_x_39890:
        /* <DEDUP_REMOVED lines=16> */
.L_x_39896:
[----:B------:R-:W-:Y:S05]  /*19810*/  BSYNC B4 ;  /* 0x0000000000047941 */ /* 0x000fea0003800000 */
.L_x_39895:
        /* <DEDUP_REMOVED lines=44> */
.L_x_39894:
[----:B------:R-:W-:Y:S05]  /*19ae0*/  BSYNC B3 ;  /* 0x0000000000037941 */ /* 0x000fea0003800000 */
.L_x_39893:
        /* <DEDUP_REMOVED lines=12> */
.L_x_39889:
[----:B------:R-:W-:Y:S05]  /*19bb0*/  BSYNC B2 ;  /* 0x0000000000027941 */ /* 0x000fea0003800000 */
.L_x_39887:
        /* <DEDUP_REMOVED lines=8> */
.L_x_39898:
        /* <DEDUP_REMOVED lines=12> */
.L_x_39901:
[----:B------:R-:W-:-:S07]  /*19d00*/  IMAD.MOV.U32 R10, RZ, RZ, R12 ;  /* 0x000000ffff0a7224 */ /* 0x000fce00078e000c */
.L_x_39902:
[----:B------:R-:W-:Y:S05]  /*19d10*/  BSYNC B3 ;  /* 0x0000000000037941 */ /* 0x000fea0003800000 */
.L_x_39900:
        /* <DEDUP_REMOVED lines=16> */
.L_x_39906:
[----:B------:R-:W-:Y:S05]  /*19e20*/  BSYNC B4 ;  /* 0x0000000000047941 */ /* 0x000fea0003800000 */
.L_x_39905:
        /* <DEDUP_REMOVED lines=44> */
.L_x_39904:
[----:B------:R-:W-:Y:S05]  /*1a0f0*/  BSYNC B3 ;  /* 0x0000000000037941 */ /* 0x000fea0003800000 */
.L_x_39903:
        /* <DEDUP_REMOVED lines=12> */
.L_x_39899:
[----:B------:R-:W-:Y:S05]  /*1a1c0*/  BSYNC B2 ;  /* 0x0000000000027941 */ /* 0x000fea0003800000 */
.L_x_39897:
        /* <DEDUP_REMOVED lines=8> */
.L_x_39908:
        /* <DEDUP_REMOVED lines=12> */
.L_x_39911:
[----:B------:R-:W-:-:S07]  /*1a310*/  MOV R10, R12 ;  /* 0x0000000c000a7202 */ /* 0x000fce0000000f00 */
.L_x_39912:
[----:B------:R-:W-:Y:S05]  /*1a320*/  BSYNC B3 ;  /* 0x0000000000037941 */ /* 0x000fea0003800000 */
.L_x_39910:
        /* <DEDUP_REMOVED lines=16> */
.L_x_39916:
[----:B------:R-:W-:Y:S05]  /*1a430*/  BSYNC B4 ;  /* 0x0000000000047941 */ /* 0x000fea0003800000 */
.L_x_39915:
        /* <DEDUP_REMOVED lines=44> */
.L_x_39914:
[----:B------:R-:W-:Y:S05]  /*1a700*/  BSYNC B3 ;  /* 0x0000000000037941 */ /* 0x000fea0003800000 */
.L_x_39913:
        /* <DEDUP_REMOVED lines=12> */
.L_x_39909:
[----:B------:R-:W-:Y:S05]  /*1a7d0*/  BSYNC B2 ;  /* 0x0000000000027941 */ /* 0x000fea0003800000 */
.L_x_39907:
        /* <DEDUP_REMOVED lines=8> */
.L_x_39918:
        /* <DEDUP_REMOVED lines=12> */
.L_x_39921:
[----:B------:R-:W-:-:S07]  /*1a920*/  IMAD.MOV.U32 R29, RZ, RZ, R12 ;  /* 0x000000ffff1d7224 */ /* 0x000fce00078e000c */
.L_x_39922:
[----:B------:R-:W-:Y:S05]  /*1a930*/  BSYNC B3 ;  /* 0x0000000000037941 */ /* 0x000fea0003800000 */
.L_x_39920:
        /* <DEDUP_REMOVED lines=16> */
.L_x_39926:
[----:B------:R-:W-:Y:S05]  /*1aa40*/  BSYNC B4 ;  /* 0x0000000000047941 */ /* 0x000fea0003800000 */
.L_x_39925:
        /* <DEDUP_REMOVED lines=44> */
.L_x_39924:
[----:B------:R-:W-:Y:S05]  /*1ad10*/  BSYNC B3 ;  /* 0x0000000000037941 */ /* 0x000fea0003800000 */
.L_x_39923:
        /* <DEDUP_REMOVED lines=11> */
.L_x_39919:
[----:B------:R-:W-:Y:S05]  /*1add0*/  BSYNC B2 ;  /* 0x0000000000027941 */ /* 0x000fea0003800000 */
.L_x_39917:
        /* <DEDUP_REMOVED lines=29> */
.L_x_39928:
[----:B------:R-:W-:Y:S05]  /*1afb0*/  BSYNC B2 ;  /* 0x0000000000027941 */ /* 0x000fea0003800000 */
.L_x_39927:
[----:B------:R-:W-:Y:S01]  /*1afc0*/  IADD3 R144, R144, 0x20, RZ ;  /* 0x0000002090907810 */ /* 0x000fe20007ffe0ff */
[----:B------:R-:W-:-:S07]  /*1afd0*/  VIADD R142, R142, 0x20 ;  /* 0x000000208e8e7836 */ /* 0x000fce0000000000 */
.L_x_39846:
[----:B------:R-:W-:Y:S05]  /*1afe0*/  BSYNC B1 ;  /* 0x0000000000017941 */ /* 0x000fea0003800000 */
.L_x_39845:
        /* <DEDUP_REMOVED lines=20> */
.L_x_39932:
        /* <DEDUP_REMOVED lines=12> */
.L_x_39935:
[----:B------:R-:W-:-:S07]  /*1b1f0*/  IMAD.MOV.U32 R94, RZ, RZ, R12 ;  /* 0x000000ffff5e7224 */ /* 0x000fce00078e000c */
.L_x_39936:
[----:B------:R-:W-:Y:S05]  /*1b200*/  BSYNC B3 ;  /* 0x0000000000037941 */ /* 0x000fea0003800000 */
.L_x_39934:
        /* <DEDUP_REMOVED lines=16> */
.L_x_39940:
[----:B------:R-:W-:Y:S05]  /*1b310*/  BSYNC B4 ;  /* 0x0000000000047941 */ /* 0x000fea0003800000 */
.L_x_39939:
        /* <DEDUP_REMOVED lines=43> */
.L_x_39938:
[----:B------:R-:W-:Y:S05]  /*1b5d0*/  BSYNC B3 ;  /* 0x0000000000037941 */ /* 0x000fea0003800000 */
.L_x_39937:
        /* <DEDUP_REMOVED lines=12> */
.L_x_39933:
[----:B------:R-:W-:Y:S05]  /*1b6a0*/  BSYNC B2 ;  /* 0x0000000000027941 */ /* 0x000fea0003800000 */
.L_x_39931:
        /* <DEDUP_REMOVED lines=8> */
.L_x_39942:
        /* <DEDUP_REMOVED lines=12> */
.L_x_39945:
[----:B------:R-:W-:-:S07]  /*1b7f0*/  IMAD.MOV.U32 R10, RZ, RZ, R12 ;  /* 0x000000ffff0a7224 */ /* 0x000fce00078e000c */
.L_x_39946:
[----:B------:R-:W-:Y:S05]  /*1b800*/  BSYNC B3 ;  /* 0x0000000000037941 */ /* 0x000fea0003800000 */
.L_x_39944:
        /* <DEDUP_REMOVED lines=16> */
.L_x_39950:
[----:B------:R-:W-:Y:S05]  /*1b910*/  BSYNC B4 ;  /* 0x0000000000047941 */ /* 0x000fea0003800000 */
.L_x_39949:
        /* <DEDUP_REMOVED lines=44> */
.L_x_39948:
[----:B------:R-:W-:Y:S05]  /*1bbe0*/  BSYNC B3 ;  /* 0x0000000000037941 */ /* 0x000fea0003800000 */
.L_x_39947:
        /* <DEDUP_REMOVED lines=12> */
.L_x_39943:
[----:B------:R-:W-:Y:S05]  /*1bcb0*/  BSYNC B2 ;  /* 0x0000000000027941 */ /* 0x000fea0003800000 */
.L_x_39941:
        /* <DEDUP_REMOVED lines=8> */
.L_x_39952:
        /* <DEDUP_REMOVED lines=12> */
.L_x_39955:
[----:B------:R-:W-:-:S07]  /*1be00*/  MOV R10, R12 ;  /* 0x0000000c000a7202 */ /* 0x000fce0000000f00 */
.L_x_39956:
[----:B------:R-:W-:Y:S05]  /*1be10*/  BSYNC B3 ;  /* 0x0000000000037941 */ /* 0x000fea0003800000 */
.L_x_39954:
        /* <DEDUP_REMOVED lines=16> */
.L_x_39960:
[----:B------:R-:W-:Y:S05]  /*1bf20*/  BSYNC B4 ;  /* 0x0000000000047941 */ /* 0x000fea0003800000 */
.L_x_39959:
        /* <DEDUP_REMOVED lines=44> */
.L_x_39958:
[----:B------:R-:W-:Y:S05]  /*1c1f0*/  BSYNC B3 ;  /* 0x0000000000037941 */ /* 0x000fea0003800000 */
.L_x_39957:
        /* <DEDUP_REMOVED lines=12> */
.L_x_39953:
[----:B------:R-:W-:Y:S05]  /*1c2c0*/  BSYNC B2 ;  /* 0x0000000000027941 */ /* 0x000fea0003800000 */
.L_x_39951:
        /* <DEDUP_REMOVED lines=8> */
.L_x_39962:
        /* <DEDUP_REMOVED lines=12> */
.L_x_39965:
[----:B------:R-:W-:-:S07]  /*1c410*/  IMAD.MOV.U32 R10, RZ, RZ, R12 ;  /* 0x000000ffff0a7224 */ /* 0x000fce00078e000c */
.L_x_39966:
[----:B------:R-:W-:Y:S05]  /*1c420*/  BSYNC B3 ;  /* 0x0000000000037941 */ /* 0x000fea0003800000 */
.L_x_39964:
        /* <DEDUP_REMOVED lines=16> */
.L_x_39970:
[----:B------:R-:W-:Y:S05]  /*1c530*/  BSYNC B4 ;  /* 0x0000000000047941 */ /* 0x000fea0003800000 */
.L_x_39969:
        /* <DEDUP_REMOVED lines=44> */
.L_x_39968:
[----:B------:R-:W-:Y:S05]  /*1c800*/  BSYNC B3 ;  /* 0x0000000000037941 */ /* 0x000fea0003800000 */
.L_x_39967:
        /* <DEDUP_REMOVED lines=12> */
.L_x_39963:
[----:B------:R-:W-:Y:S05]  /*1c8d0*/  BSYNC B2 ;  /* 0x0000000000027941 */ /* 0x000fea0003800000 */
.L_x_39961:
        /* <DEDUP_REMOVED lines=8> */
.L_x_39972:
        /* <DEDUP_REMOVED lines=12> */
.L_x_39975:
[----:B------:R-:W-:-:S07]  /*1ca20*/  MOV R10, R12 ;  /* 0x0000000c000a7202 */ /* 0x000fce0000000f00 */
.L_x_39976:
[----:B------:R-:W-:Y:S05]  /*1ca30*/  BSYNC B3 ;  /* 0x0000000000037941 */ /* 0x000fea0003800000 */
.L_x_39974:
        /* <DEDUP_REMOVED lines=16> */
.L_x_39980:
[----:B------:R-:W-:Y:S05]  /*1cb40*/  BSYNC B4 ;  /* 0x0000000000047941 */ /* 0x000fea0003800000 */
.L_x_39979:
        /* <DEDUP_REMOVED lines=44> */
.L_x_39978:
[----:B------:R-:W-:Y:S05]  /*1ce10*/  BSYNC B3 ;  /* 0x0000000000037941 */ /* 0x000fea0003800000 */
.L_x_39977:
        /* <DEDUP_REMOVED lines=12> */
.L_x_39973:
[----:B------:R-:W-:Y:S05]  /*1cee0*/  BSYNC B2 ;  /* 0x0000000000027941 */ /* 0x000fea0003800000 */
.L_x_39971:
        /* <DEDUP_REMOVED lines=8> */
.L_x_39982:
        /* <DEDUP_REMOVED lines=12> */
.L_x_39985:
[----:B------:R-:W-:-:S07]  /*1d030*/  IMAD.MOV.U32 R10, RZ, RZ, R12 ;  /* 0x000000ffff0a7224 */ /* 0x000fce00078e000c */
.L_x_39986:
[----:B------:R-:W-:Y:S05]  /*1d040*/  BSYNC B3 ;  /* 0x0000000000037941 */ /* 0x000fea0003800000 */
.L_x_39984:
        /* <DEDUP_REMOVED lines=16> */
.L_x_39990:
[----:B------:R-:W-:Y:S05]  /*1d150*/  BSYNC B4 ;  /* 0x0000000000047941 */ /* 0x000fea0003800000 */
.L_x_39989:
        /* <DEDUP_REMOVED lines=44> */
.L_x_39988:
[----:B------:R-:W-:Y:S05]  /*1d420*/  BSYNC B3 ;  /* 0x0000000000037941 */ /* 0x000fea0003800000 */
.L_x_39987:
        /* <DEDUP_REMOVED lines=12> */
.L_x_39983:
[----:B------:R-:W-:Y:S05]  /*1d4f0*/  BSYNC B2 ;  /* 0x0000000000027941 */ /* 0x000fea0003800000 */
.L_x_39981:
        /* <DEDUP_REMOVED lines=8> */
.L_x_39992:
        /* <DEDUP_REMOVED lines=12> */
.L_x_39995:
[----:B------:R-:W-:-:S07]  /*1d640*/  MOV R10, R12 ;  /* 0x0000000c000a7202 */ /* 0x000fce0000000f00 */
.L_x_39996:
[----:B------:R-:W-:Y:S05]  /*1d650*/  BSYNC B3 ;  /* 0x0000000000037941 */ /* 0x000fea0003800000 */
.L_x_39994:
        /* <DEDUP_REMOVED lines=16> */
.L_x_40000:
[----:B------:R-:W-:Y:S05]  /*1d760*/  BSYNC B4 ;  /* 0x0000000000047941 */ /* 0x000fea0003800000 */
.L_x_39999:
        /* <DEDUP_REMOVED lines=44> */
.L_x_39998:
[----:B------:R-:W-:Y:S05]  /*1da30*/  BSYNC B3 ;  /* 0x0000000000037941 */ /* 0x000fea0003800000 */
.L_x_39997:
        /* <DEDUP_REMOVED lines=12> */
.L_x_39993:
[----:B------:R-:W-:Y:S05]  /*1db00*/  BSYNC B2 ;  /* 0x0000000000027941 */ /* 0x000fea0003800000 */
.L_x_39991:
        /* <DEDUP_REMOVED lines=8> */
.L_x_40002:
        /* <DEDUP_REMOVED lines=12> */
.L_x_40005:
[----:B------:R-:W-:-:S07]  /*1dc50*/  MOV R29, R12 ;  /* 0x0000000c001d7202 */ /* 0x000fce0000000f00 */
.L_x_40006:
[----:B------:R-:W-:Y:S05]  /*1dc60*/  BSYNC B3 ;  /* 0x0000000000037941 */ /* 0x000fea0003800000 */
.L_x_40004:
        /* <DEDUP_REMOVED lines=16> */
.L_x_40010:
[----:B------:R-:W-:Y:S05]  /*1dd70*/  BSYNC B4 ;  /* 0x0000000000047941 */ /* 0x000fea0003800000 */
.L_x_40009:
        /* <DEDUP_REMOVED lines=44> */
.L_x_40008:
[----:B------:R-:W-:Y:S05]  /*1e040*/  BSYNC B3 ;  /* 0x0000000000037941 */ /* 0x000fea0003800000 */
.L_x_40007:
        /* <DEDUP_REMOVED lines=11> */
.L_x_40003:
[----:B------:R-:W-:Y:S05]  /*1e100*/  BSYNC B2 ;  /* 0x0000000000027941 */ /* 0x000fea0003800000 */
.L_x_40001:
        /* <DEDUP_REMOVED lines=29> */
.L_x_40012:
[----:B------:R-:W-:Y:S05]  /*1e2e0*/  BSYNC B2 ;  /* 0x0000000000027941 */ /* 0x000fea0003800000 */
.L_x_40011:
[----:B------:R-:W-:Y:S01]  /*1e2f0*/  VIADD R144, R144, 0x20 ;  /* 0x0000002090907836 */ /* 0x000fe20000000000 */
[----:B------:R-:W-:-:S07]  /*1e300*/  IADD3 R142, R142, 0x20, RZ ;  /* 0x000000208e8e7810 */ /* 0x000fce0007ffe0ff */
.L_x_39930:
[----:B------:R-:W-:Y:S05]  /*1e310*/  BSYNC B1 ;  /* 0x0000000000017941 */ /* 0x000fea0003800000 */
.L_x_39929:
        /* <DEDUP_REMOVED lines=20> */
.L_x_40016:
        /* <DEDUP_REMOVED lines=12> */
.L_x_40019:
[----:B------:R-:W-:-:S07]  /*1e520*/  IMAD.MOV.U32 R94, RZ, RZ, R12 ;  /* 0x000000ffff5e7224 */ /* 0x000fce00078e000c */
.L_x_40020:
[----:B------:R-:W-:Y:S05]  /*1e530*/  BSYNC B3 ;  /* 0x0000000000037941 */ /* 0x000fea0003800000 */
.L_x_40018:
        /* <DEDUP_REMOVED lines=16> */
.L_x_40024:
[----:B------:R-:W-:Y:S05]  /*1e640*/  BSYNC B4 ;  /* 0x0000000000047941 */ /* 0x000fea0003800000 */
.L_x_40023:
        /* <DEDUP_REMOVED lines=43> */
.L_x_40022:
[----:B------:R-:W-:Y:S05]  /*1e900*/  BSYNC B3 ;  /* 0x0000000000037941 */ /* 0x000fea0003800000 */
.L_x_40021:
        /* <DEDUP_REMOVED lines=12> */
.L_x_40017:
[----:B------:R-:W-:Y:S05]  /*1e9d0*/  BSYNC B2 ;  /* 0x0000000000027941 */ /* 0x000fea0003800000 */
.L_x_40015:
        /* <DEDUP_REMOVED lines=8> */
.L_x_40026:
        /* <DEDUP_REMOVED lines=12> */
.L_x_40029:
[----:B------:R-:W-:-:S07]  /*1eb20*/  IMAD.MOV.U32 R10, RZ, RZ, R12 ;  /* 0x000000ffff0a7224 */ /* 0x000fce00078e000c */
.L_x_40030:
[----:B------:R-:W-:Y:S05]  /*1eb30*/  BSYNC B3 ;  /* 0x0000000000037941 */ /* 0x000fea0003800000 */
.L_x_40028:
        /* <DEDUP_REMOVED lines=16> */
.L_x_40034:
[----:B------:R-:W-:Y:S05]  /*1ec40*/  BSYNC B4 ;  /* 0x0000000000047941 */ /* 0x000fea0003800000 */
.L_x_40033:
        /* <DEDUP_REMOVED lines=44> */
.L_x_40032:
[----:B------:R-:W-:Y:S05]  /*1ef10*/  BSYNC B3 ;  /* 0x0000000000037941 */ /* 0x000fea0003800000 */
.L_x_40031:
        /* <DEDUP_REMOVED lines=12> */
.L_x_40027:
[----:B------:R-:W-:Y:S05]  /*1efe0*/  BSYNC B2 ;  /* 0x0000000000027941 */ /* 0x000fea0003800000 */
.L_x_40025:
        /* <DEDUP_REMOVED lines=8> */
.L_x_40036:
        /* <DEDUP_REMOVED lines=12> */
.L_x_40039:
[----:B------:R-:W-:-:S07]  /*1f130*/  MOV R10, R12 ;  /* 0x0000000c000a7202 */ /* 0x000fce0000000f00 */
.L_x_40040:
[----:B------:R-:W-:Y:S05]  /*1f140*/  BSYNC B3 ;  /* 0x0000000000037941 */ /* 0x000fea0003800000 */
.L_x_40038:
        /* <DEDUP_REMOVED lines=16> */
.L_x_40044:
[----:B------:R-:W-:Y:S05]  /*1f250*/  BSYNC B4 ;  /* 0x0000000000047941 */ /* 0x000fea0003800000 */
.L_x_40043:
        /* <DEDUP_REMOVED lines=44> */
.L_x_40042:
[----:B------:R-:W-:Y:S05]  /*1f520*/  BSYNC B3 ;  /* 0x0000000000037941 */ /* 0x000fea0003800000 */
.L_x_40041:
        /* <DEDUP_REMOVED lines=12> */
.L_x_40037:
[----:B------:R-:W-:Y:S05]  /*1f5f0*/  BSYNC B2 ;  /* 0x0000000000027941 */ /* 0x000fea0003800000 */
.L_x_40035:
        /* <DEDUP_REMOVED lines=8> */
.L_x_40046:
        /* <DEDUP_REMOVED lines=12> */
.L_x_40049:
[----:B------:R-:W-:-:S07]  /*1f740*/  MOV R10, R12 ;  /* 0x0000000c000a7202 */ /* 0x000fce0000000f00 */
.L_x_40050:
[----:B------:R-:W-:Y:S05]  /*1f750*/  BSYNC B3 ;  /* 0x0000000000037941 */ /* 0x000fea0003800000 */
.L_x_40048:
        /* <DEDUP_REMOVED lines=16> */
.L_x_40054:
[----:B------:R-:W-:Y:S05]  /*1f860*/  BSYNC B4 ;  /* 0x0000000000047941 */ /* 0x000fea0003800000 */
.L_x_40053:
        /* <DEDUP_REMOVED lines=44> */
.L_x_40052:
[----:B------:R-:W-:Y:S05]  /*1fb30*/  BSYNC B3 ;  /* 0x0000000000037941 */ /* 0x000fea0003800000 */
.L_x_40051:
        /* <DEDUP_REMOVED lines=12> */
.L_x_40047:
[----:B------:R-:W-:Y:S05]  /*1fc00*/  BSYNC B2 ;  /* 0x0000000000027941 */ /* 0x000fea0003800000 */
.L_x_40045:
        /* <DEDUP_REMOVED lines=8> */
.L_x_40056:
        /* <DEDUP_REMOVED lines=12> */
.L_x_40059:
[----:B------:R-:W-:-:S07]  /*1fd50*/  IMAD.MOV.U32 R10, RZ, RZ, R12 ;  /* 0x000000ffff0a7224 */ /* 0x000fce00078e000c */
.L_x_40060:
[----:B------:R-:W-:Y:S05]  /*1fd60*/  BSYNC B3 ;  /* 0x0000000000037941 */ /* 0x000fea0003800000 */
.L_x_40058:
        /* <DEDUP_REMOVED lines=16> */
.L_x_40064:
[----:B------:R-:W-:Y:S05]  /*1fe70*/  BSYNC B4 ;  /* 0x0000000000047941 */ /* 0x000fea0003800000 */
.L_x_40063:
        /* <DEDUP_REMOVED lines=44> */
.L_x_40062:
[----:B------:R-:W-:Y:S05]  /*20140*/  BSYNC B3 ;  /* 0x0000000000037941 */ /* 0x000fea0003800000 */
.L_x_40061:
        /* <DEDUP_REMOVED lines=12> */
.L_x_40057:
[----:B------:R-:W-:Y:S05]  /*20210*/  BSYNC B2 ;  /* 0x0000000000027941 */ /* 0x000fea0003800000 */
.L_x_40055:
        /* <DEDUP_REMOVED lines=8> */
.L_x_40066:
        /* <DEDUP_REMOVED lines=12> */
.L_x_40069:
[----:B------:R-:W-:-:S07]  /*20360*/  MOV R10, R12 ;  /* 0x0000000c000a7202 */ /* 0x000fce0000000f00 */
.L_x_40070:
[----:B------:R-:W-:Y:S05]  /*20370*/  BSYNC B3 ;  /* 0x0000000000037941 */ /* 0x000fea0003800000 */
.L_x_40068:
        /* <DEDUP_REMOVED lines=16> */
.L_x_40074:
[----:B------:R-:W-:Y:S05]  /*20480*/  BSYNC B4 ;  /* 0x0000000000047941 */ /* 0x000fea0003800000 */
.L_x_40073:
        /* <DEDUP_REMOVED lines=44> */
.L_x_40072:
[----:B------:R-:W-:Y:S05]  /*20750*/  BSYNC B3 ;  /* 0x0000000000037941 */ /* 0x000fea0003800000 */
.L_x_40071:
        /* <DEDUP_REMOVED lines=12> */
.L_x_40067:
[----:B------:R-:W-:Y:S05]  /*20820*/  BSYNC B2 ;  /* 0x0000000000027941 */ /* 0x000fea0003800000 */
.L_x_40065:
        /* <DEDUP_REMOVED lines=8> */
.L_x_40076:
        /* <DEDUP_REMOVED lines=12> */
.L_x_40079:
[----:B------:R-:W-:-:S07]  /*20970*/  MOV R10, R12 ;  /* 0x0000000c000a7202 */ /* 0x000fce0000000f00 */
.L_x_40080:
[----:B------:R-:W-:Y:S05]  /*20980*/  BSYNC B3 ;  /* 0x0000000000037941 */ /* 0x000fea0003800000 */
.L_x_40078:
        /* <DEDUP_REMOVED lines=16> */
.L_x_40084:
[----:B------:R-:W-:Y:S05]  /*20a90*/  BSYNC B4 ;  /* 0x0000000000047941 */ /* 0x000fea0003800000 */
.L_x_40083:
        /* <DEDUP_REMOVED lines=44> */
.L_x_40082:
[----:B------:R-:W-:Y:S05]  /*20d60*/  BSYNC B3 ;  /* 0x0000000000037941 */ /* 0x000fea0003800000 */
.L_x_40081:
        /* <DEDUP_REMOVED lines=12> */
.L_x_40077:
[----:B------:R-:W-:Y:S05]  /*20e30*/  BSYNC B2 ;  /* 0x0000000000027941 */ /* 0x000fea0003800000 */
.L_x_40075:
        /* <DEDUP_REMOVED lines=8> */
.L_x_40086:
        /* <DEDUP_REMOVED lines=12> */
.L_x_40089:
[----:B------:R-:W-:-:S07]  /*20f80*/  IMAD.MOV.U32 R29, RZ, RZ, R12 ;  /* 0x000000ffff1d7224 */ /* 0x000fce00078e000c */
.L_x_40090:
[----:B------:R-:W-:Y:S05]  /*20f90*/  BSYNC B3 ;  /* 0x0000000000037941 */ /* 0x000fea0003800000 */
.L_x_40088:
        /* <DEDUP_REMOVED lines=16> */
.L_x_40094:
[----:B------:R-:W-:Y:S05]  /*210a0*/  BSYNC B4 ;  /* 0x0000000000047941 */ /* 0x000fea0003800000 */
.L_x_40093:
        /* <DEDUP_REMOVED lines=44> */
.L_x_40092:
[----:B------:R-:W-:Y:S05]  /*21370*/  BSYNC B3 ;  /* 0x0000000000037941 */ /* 0x000fea0003800000 */
.L_x_40091:
        /* <DEDUP_REMOVED lines=11> */
.L_x_40087:
[----:B------:R-:W-:Y:S05]  /*21430*/  BSYNC B2 ;  /* 0x0000000000027941 */ /* 0x000fea0003800000 */
.L_x_40085:
        /* <DEDUP_REMOVED lines=28> */
.L_x_40014:
[----:B------:R-:W-:Y:S05]  /*21600*/  BSYNC B1 ;  /* 0x0000000000017941 */ /* 0x000fea0003800000 */
.L_x_40013:
        /* <DEDUP_REMOVED lines=293> */
.L_x_40128:
        /* <DEDUP_REMOVED lines=22> */
[----:B------:R-:W-:Y:S01]  /*229c0*/  BSSY B2, `(.L_x_40098) ;  /* 0x0000035000027945 */ /* 0x000fe20003800000 */
[----:B------:R-:W-:-:S04]  /*229d0*/  PLOP3.LUT P1, PT, PT, PT, UP0, 0x40, 0x0 ;  /* 0x000000000000781c */ /* 0x000fc80003f2e808 */
        /* <DEDUP_REMOVED lines=28> */
[----:B------:R-:W-:Y:S01]  /*22ba0*/  F2FP.F16.F32.PACK_AB R92, R92, R93 ;  /* 0x0000005d5c5c723e */ /* 0x000fe200000000ff */
        /* <DEDUP_REMOVED lines=22> */
.L_x_40099:
[----:B------:R-:W-:Y:S05]  /*22d10*/  BSYNC B2 ;  /* 0x0000000000027941 */ /* 0x000fea0003800000 */
.L_x_40098:
        /* <DEDUP_REMOVED lines=47> */
.L_x_40101:
[----:B------:R-:W-:Y:S05]  /*23010*/  BSYNC B2 ;  /* 0x0000000000027941 */ /* 0x000fea0003800000 */
.L_x_40100:
        /* <DEDUP_REMOVED lines=23> */
[----:B------:R-:W-:Y:S01]  /*23190*/  F2FP.F16.F32.PACK_AB R93, R93, R94 ;  /* 0x0000005e5d5d723e */ /* 0x000fe200000000ff */
[----:B------:R-:W-:Y:S01]  /*231a0*/  FADD.FTZ R94, R42, -R146 ;  /* 0x800000922a5e7221 */ /* 0x000fe20000010000 */
[----:B------:R-:W-:Y:S01]  /*231b0*/  FMUL.FTZ R95, R144, R95 ;  /* 0x0000005f905f7220 */ /* 0x000fe20000410000 */
        /* <DEDUP_REMOVED lines=13> */
.L_x_40103:
[----:B------:R-:W-:Y:S05]  /*23290*/  BSYNC B2 ;  /* 0x0000000000027941 */ /* 0x000fea0003800000 */
.L_x_40102:
        /* <DEDUP_REMOVED lines=35> */
.L_x_40105:
[----:B------:R-:W-:Y:S05]  /*234d0*/  BSYNC B2 ;  /* 0x0000000000027941 */ /* 0x000fea0003800000 */
.L_x_40104:
        /* <DEDUP_REMOVED lines=35> */
.L_x_40107:
[----:B------:R-:W-:Y:S05]  /*23710*/  BSYNC B2 ;  /* 0x0000000000027941 */ /* 0x000fea0003800000 */
.L_x_40106:
        /* <DEDUP_REMOVED lines=35> */
.L_x_40109:
[----:B------:R-:W-:Y:S05]  /*23950*/  BSYNC B2 ;  /* 0x0000000000027941 */ /* 0x000fea0003800000 */
.L_x_40108:
        /* <DEDUP_REMOVED lines=35> */
.L_x_40111:
[----:B------:R-:W-:Y:S05]  /*23b90*/  BSYNC B2 ;  /* 0x0000000000027941 */ /* 0x000fea0003800000 */
.L_x_40110:
        /* <DEDUP_REMOVED lines=35> */
.L_x_40113:
[----:B------:R-:W-:Y:S05]  /*23dd0*/  BSYNC B2 ;  /* 0x0000000000027941 */ /* 0x000fea0003800000 */
.L_x_40112:
        /* <DEDUP_REMOVED lines=35> */
.L_x_40115:
[----:B------:R-:W-:Y:S05]  /*24010*/  BSYNC B2 ;  /* 0x0000000000027941 */ /* 0x000fea0003800000 */
.L_x_40114:
        /* <DEDUP_REMOVED lines=45> */
.L_x_40097:
[----:B------:R-:W-:Y:S05]  /*242f0*/  BSYNC B1 ;  /* 0x0000000000017941 */ /* 0x000fea0003800000 */
.L_x_40096:
[----:B01234-:R-:W0:Y:S02]  /*24300*/  LDC.64 R92, c[0x0][0x210] ;  /* 0x00008400ff5c7b82 */ /* 0x01fe240000000a00 */
[----:B0-----:R-:W-:-:S04]  /*24310*/  LEA R7, R92, R7, 0x2 ;  /* 0x000000075c077211 */ /* 0x001fc800078e10ff */
[----:B------:R-:W-:-:S13]  /*24320*/  ISETP.GE.AND P1, PT, R7, R93, PT ;  /* 0x0000005d0700720c */ /* 0x000fda0003f26270 */
[----:B------:R-:W-:Y:S05]  /*24330*/  @!P1 BRA `(.L_x_40116) ;  /* 0xfffffdd0007c9947 */ /* 0x000fea000383ffff */
[----:B------:R-:W-:Y:S05]  /*24340*/  BSYNC B0 ;  /* 0x0000000000007941 */ /* 0x000fea0003800000 */
.L_x_39256:
[----:B------:R-:W-:Y:S05]  /*24350*/  EXIT ;  /* 0x000000000000794d */ /* 0x000fea0003800000 */
.L_x_40095:
        /* <DEDUP_REMOVED lines=8> */
.L_x_40118:
[----:B------:R-:W-:Y:S05]  /*243e0*/  BSYNC B1 ;  /* 0x0000000000017941 */ /* 0x000fea0003800000 */
.L_x_40117:
        /* <DEDUP_REMOVED lines=10> */
.L_x_40119:
        /* <DEDUP_REMOVED lines=9> */
.L_x_40120:
[----:B------:R-:W-:Y:S02]  /*24520*/  IMAD.MOV.U32 R94, RZ, RZ, 0x8 ;  /* 0x00000008ff5e7424 */ /* 0x000fe400078e00ff */
[----:B------:R-:W-:Y:S01]  /*24530*/  FADD.FTZ R95, R95, R92 ;  /* 0x0000005c5f5f7221 */ /* 0x000fe20000010000 */
[----:B------:R-:W-:-:S04]  /*24540*/  MOV R92, 0xffffffff ;  /* 0xffffffff005c7802 */ /* 0x000fc80000000f00 */
[----:B------:R-:W-:-:S07]  /*24550*/  MOV R143, R95 ;  /* 0x0000005f008f7202 */ /* 0x000fce0000000f00 */
[----:B------:R-:W-:Y:S05]  /*24560*/  WARPSYNC.COLLECTIVE R92, `(.L_x_40121) ;  /* 0x000000005c087348 */ /* 0x000fea0003c00000 */
[----:B------:R0:W1:Y:S02]  /*24570*/  SHFL.BFLY P6, R92, R143, R94, R93 ;  /* 0x0c00005e8f5c7389 */ /* 0x00006400000c005d */
[----:B01----:R-:W-:Y:S01]  /*24580*/  ENDCOLLECTIVE ;  /* 0x000000000000791b */ /* 0x003fe20003800000 */
.L_x_40121:
[----:B------:R-:W-:Y:S02]  /*24590*/  IMAD.MOV.U32 R94, RZ, RZ, 0x10 ;  /* 0x00000010ff5e7424 */ /* 0x000fe400078e00ff */
[----:B------:R-:W-:Y:S01]  /*245a0*/  FADD.FTZ R95, R95, R92 ;  /* 0x0000005c5f5f7221 */ /* 0x000fe20000010000 */
[----:B------:R-:W-:-:S04]  /*245b0*/  MOV R92, 0xffffffff ;  /* 0xffffffff005c7802 */ /* 0x000fc80000000f00 */
[----:B------:R-:W-:-:S07]  /*245c0*/  MOV R143, R95 ;  /* 0x0000005f008f7202 */ /* 0x000fce0000000f00 */
[----:B------:R-:W-:Y:S05]  /*245d0*/  WARPSYNC.COLLECTIVE R92, `(.L_x_40122) ;  /* 0x000000005c087348 */ /* 0x000fea0003c00000 */
[----:B------:R0:W1:Y:S02]  /*245e0*/  SHFL.BFLY P6, R92, R143, R94, R93 ;  /* 0x0c00005e8f5c7389 */ /* 0x00006400000c005d */
[----:B01----:R-:W-:Y:S01]  /*245f0*/  ENDCOLLECTIVE ;  /* 0x000000000000791b */ /* 0x003fe20003800000 */
.L_x_40122:
        /* <DEDUP_REMOVED lines=174> */
.L_x_40123:
[----:B------:R-:W-:Y:S01]  /*250e0*/  HFMA2.MMA R94, -RZ, RZ, 0, 1.1920928955078125e-07 ;  /* 0x00000002ff5e7435 */ /* 0x000fe200000001ff */
[----:B------:R-:W-:Y:S01]  /*250f0*/  FADD.FTZ R142, R142, R92 ;  /* 0x0000005c8e8e7221 */ /* 0x000fe20000010000 */
[----:B------:R-:W-:-:S03]  /*25100*/  MOV R92, 0xffffffff ;  /* 0xffffffff005c7802 */ /* 0x000fc60000000f00 */
[----:B------:R-:W-:-:S07]  /*25110*/  IMAD.MOV.U32 R143, RZ, RZ, R142 ;  /* 0x000000ffff8f7224 */ /* 0x000fce00078e008e */
[----:B------:R-:W-:Y:S05]  /*25120*/  WARPSYNC.COLLECTIVE R92, `(.L_x_40124) ;  /* 0x000000005c087348 */ /* 0x000fea0003c00000 */
[----:B------:R0:W1:Y:S02]  /*25130*/  SHFL.BFLY P6, R92, R143, R94, R93 ;  /* 0x0c00005e8f5c7389 */ /* 0x00006400000c005d */
[----:B01----:R-:W-:Y:S01]  /*25140*/  ENDCOLLECTIVE ;  /* 0x000000000000791b */ /* 0x003fe20003800000 */
.L_x_40124:
[----:B------:R-:W-:Y:S01]  /*25150*/  HFMA2.MMA R94, -RZ, RZ, 0, 2.384185791015625e-07 ;  /* 0x00000004ff5e7435 */ /* 0x000fe200000001ff */
[----:B------:R-:W-:Y:S01]  /*25160*/  FADD.FTZ R142, R142, R92 ;  /* 0x0000005c8e8e7221 */ /* 0x000fe20000010000 */
[----:B------:R-:W-:-:S03]  /*25170*/  MOV R92, 0xffffffff ;  /* 0xffffffff005c7802 */ /* 0x000fc60000000f00 */
[----:B------:R-:W-:-:S07]  /*25180*/  IMAD.MOV.U32 R143, RZ, RZ, R142 ;  /* 0x000000ffff8f7224 */ /* 0x000fce00078e008e */
[----:B------:R-:W-:Y:S05]  /*25190*/  WARPSYNC.COLLECTIVE R92, `(.L_x_40125) ;  /* 0x000000005c087348 */ /* 0x000fea0003c00000 */
[----:B------:R0:W1:Y:S02]  /*251a0*/  SHFL.BFLY P6, R92, R143, R94, R93 ;  /* 0x0c00005e8f5c7389 */ /* 0x00006400000c005d */
[----:B01----:R-:W-:Y:S01]  /*251b0*/  ENDCOLLECTIVE ;  /* 0x000000000000791b */ /* 0x003fe20003800000 */
.L_x_40125:
[----:B------:R-:W-:Y:S01]  /*251c0*/  HFMA2.MMA R94, -RZ, RZ, 0, 4.76837158203125e-07 ;  /* 0x00000008ff5e7435 */ /* 0x000fe200000001ff */
[----:B------:R-:W-:Y:S01]  /*251d0*/  FADD.FTZ R142, R142, R92 ;  /* 0x0000005c8e8e7221 */ /* 0x000fe20000010000 */
[----:B------:R-:W-:-:S03]  /*251e0*/  MOV R92, 0xffffffff ;  /* 0xffffffff005c7802 */ /* 0x000fc60000000f00 */
[----:B------:R-:W-:-:S07]  /*251f0*/  IMAD.MOV.U32 R143, RZ, RZ, R142 ;  /* 0x000000ffff8f7224 */ /* 0x000fce00078e008e */
[----:B------:R-:W-:Y:S05]  /*25200*/  WARPSYNC.COLLECTIVE R92, `(.L_x_40126) ;  /* 0x000000005c087348 */ /* 0x000fea0003c00000 */
[----:B------:R0:W1:Y:S02]  /*25210*/  SHFL.BFLY P6, R92, R143, R94, R93 ;  /* 0x0c00005e8f5c7389 */ /* 0x00006400000c005d */
[----:B01----:R-:W-:Y:S01]  /*25220*/  ENDCOLLECTIVE ;  /* 0x000000000000791b */ /* 0x003fe20003800000 */
.L_x_40126:
[----:B------:R-:W-:Y:S01]  /*25230*/  HFMA2.MMA R94, -RZ, RZ, 0, 9.5367431640625e-07 ;  /* 0x00000010ff5e7435 */ /* 0x000fe200000001ff */
[----:B------:R-:W-:Y:S01]  /*25240*/  FADD.FTZ R142, R142, R92 ;  /* 0x0000005c8e8e7221 */ /* 0x000fe20000010000 */
[----:B------:R-:W-:-:S03]  /*25250*/  MOV R92, 0xffffffff ;  /* 0xffffffff005c7802 */ /* 0x000fc60000000f00 */
[----:B------:R-:W-:-:S07]  /*25260*/  IMAD.MOV.U32 R143, RZ, RZ, R142 ;  /* 0x000000ffff8f7224 */ /* 0x000fce00078e008e */
[----:B------:R-:W-:Y:S05]  /*25270*/  WARPSYNC.COLLECTIVE R92, `(.L_x_40127) ;  /* 0x000000005c087348 */ /* 0x000fea0003c00000 */
[----:B------:R0:W1:Y:S02]  /*25280*/  SHFL.BFLY P6, R92, R143, R94, R93 ;  /* 0x0c00005e8f5c7389 */ /* 0x00006400000c005d */
[----:B01----:R-:W-:Y:S01]  /*25290*/  ENDCOLLECTIVE ;  /* 0x000000000000791b */ /* 0x003fe20003800000 */
.L_x_40127:
[----:B------:R-:W-:Y:S05]  /*252a0*/  BRA `(.L_x_40128) ;  /* 0xffffffd4006c7947 */ /* 0x000fea000383ffff */
.L_x_40129:
        /* <DEDUP_REMOVED lines=13> */
.L_x_72370:


//--------------------- .text._ZN10layer_norm13ln_fwd_kernelINS_13Kernel_traitsIf6__halfS2_S2_fjLj2560ELj1ELj4ELj1ELj16ENS_18Kernel_traits_baseILj2560EfS2_S2_S2_fjLj128EEEEELb1ELb0ELb1ELb1EEEvNS_9FwdParamsE --------------------------
	.section	.text._ZN10layer_norm13ln_fwd_kernelINS_13Kernel_traitsIf6__halfS2_S2_fjLj2560ELj1ELj4ELj1ELj16ENS_18Kernel_traits_baseILj2560EfS2_S2_S2_fjLj128EEEEELb1ELb0ELb1ELb1EEEvNS_9FwdParamsE,"ax",@progbits
	.align	128
        .global         _ZN10layer_norm13ln_fwd_kernelINS_13Kernel_traitsIf6__halfS2_S2_fjLj2560ELj1ELj4ELj1ELj16ENS_18Kernel_traits_baseILj2560EfS2_S2_S2_fjLj128EEEEELb1ELb0ELb1ELb1EEEvNS_9FwdParamsE
        .type           _ZN10layer_norm13ln_fwd_kernelINS_13Kernel_traitsIf6__halfS2_S2_fjLj2560ELj1ELj4ELj1ELj16ENS_18Kernel_traits_baseILj2560EfS2_S2_S2_fjLj128EEEEELb1ELb0ELb1ELb1EEEvNS_9FwdParamsE,@function
        .size           _ZN10layer_norm13ln_fwd_kernelINS_13Kernel_traitsIf6__halfS2_S2_fjLj2560ELj1ELj4ELj1ELj16ENS_18Kernel_traits_baseILj2560EfS2_S2_S2_fjLj128EEEEELb1ELb0ELb1ELb1EEEvNS_9FwdParamsE,(.L_x_72371 - _ZN10layer_norm13ln_fwd_kernelINS_13Kernel_traitsIf6__halfS2_S2_fjLj2560ELj1ELj4ELj1ELj16ENS_18Kernel_traits_baseILj2560EfS2_S2_S2_fjLj128EEEEELb1ELb0ELb1ELb1EEEvNS_9FwdParamsE)
        .other          _ZN10layer_norm13ln_fwd_kernelINS_13Kernel_traitsIf6__halfS2_S2_fjLj2560ELj1ELj4ELj1ELj16ENS_18Kernel_traits_baseILj2560EfS2_S2_S2_fjLj128EEEEELb1ELb0ELb1ELb1EEEvNS_9FwdParamsE,@"STO_CUDA_ENTRY STV_DEFAULT"
_ZN10layer_norm13ln_fwd_kernelINS_13Kernel_traitsIf6__halfS2_S2_fjLj2560ELj1ELj4ELj1ELj16ENS_18Kernel_traits_baseILj2560EfS2_S2_S2_fjLj128EEEEELb1ELb0ELb1ELb1EEEvNS_9FwdParamsE:
.text._ZN10layer_norm13ln_fwd_kernelINS_13Kernel_traitsIf6__halfS2_S2_fjLj2560ELj1ELj4ELj1ELj16ENS_18Kernel_traits_baseILj2560EfS2_S2_S2_fjLj128EEEEELb1ELb0ELb1ELb1EEEvNS_9FwdParamsE:
        /* <DEDUP_REMOVED lines=169> */
[----:B------:R-:W-:Y:S01]  /*0a90*/  IMAD.MOV.U32 R3, RZ, RZ, R12 ;  /* 0x000000ffff037224 */ /* 0x000fe200078e000c */
[----:B------:R-:W-:Y:S01]  /*0aa0*/  LOP3.LUT R163, R2, UR31, R163, 0x96, !PT ;  /* 0x0000001f02a37c12 */ /* 0x000fe2000f8e96a3 */
[----:B------:R-:W-:Y:S01]  /*0ab0*/  ULDC.U8 UR8, c[0x0][0x2a0] ;  /* 0x0000a80000087ab9 */ /* 0x000fe20000000000 */
[----:B------:R-:W5:Y:S01]  /*0ac0*/  LDG.E.128 R236, desc[UR6][R4.64+0x1010] ;  /* 0x0010100604ec7981 */ /* 0x000f62000c1e1d00 */
[----:B------:R-:W-:Y:S01]  /*0ad0*/  MOV R2, R10 ;  /* 0x0000000a00027202 */ /* 0x000fe20000000f00 */
[----:B------:R-:W-:Y:S01]  /*0ae0*/  IMAD R176, R7, -0x326172a9, RZ ;  /* 0xcd9e8d5707b07824 */ /* 0x000fe200078e02ff */
[----:B------:R-:W-:Y:S01]  /*0af0*/  LOP3.LUT R178, R178, 0x3, RZ, 0xc0, !PT ;  /* 0x00000003b2b27812 */ /* 0x000fe200078ec0ff */
        /* <DEDUP_REMOVED lines=17> */
[----:B0-----:R-:W-:Y:S01]  /*0c10*/  MOV R4, R13 ;  /* 0x0000000d00047202 */ /* 0x001fe20000000f00 */
        /* <DEDUP_REMOVED lines=13> */
.L_x_40954:
        /* <DEDUP_REMOVED lines=33> */
[----:B------:R-:W-:Y:S01]  /*0f00*/  HFMA2.MMA R130, -RZ, RZ, 0, 0 ;  /* 0x00000000ff827435 */ /* 0x000fe200000001ff */
[----:B------:R-:W-:Y:S01]  /*0f10*/  IMAD.MOV.U32 R13, RZ, RZ, R178 ;  /* 0x000000ffff0d7224 */ /* 0x000fe200078e00b2 */
[----:B------:R-:W-:Y:S09]  /*0f20*/  @!P0 BRA `(.L_x_40133) ;  /* 0x0000000400648947 */ /* 0x000ff20003800000 */
[----:B------:R-:W-:Y:S01]  /*0f30*/  MOV R13, R178 ;  /* 0x000000b2000d7202 */ /* 0x000fe20000000f00 */
[----:B-----5:R-:W-:Y:S01]  /*0f40*/  HADD2.F32 R130, -RZ, R104.H0_H0 ;  /* 0x20000068ff827230 */ /* 0x020fe20000004100 */
[----:B------:R-:W-:Y:S06]  /*0f50*/  BRA `(.L_x_40133) ;  /* 0x0000000400587947 */ /* 0x000fec0003800000 */
.L_x_40132:
        /* <DEDUP_REMOVED lines=12> */
.L_x_40135:
[----:B------:R-:W-:-:S07]  /*1020*/  IMAD.MOV.U32 R7, RZ, RZ, R176 ;  /* 0x000000ffff077224 */ /* 0x000fce00078e00b0 */
.L_x_40136:
[----:B------:R-:W-:Y:S05]  /*1030*/  BSYNC B2 ;  /* 0x0000000000027941 */ /* 0x000fea0003800000 */
.L_x_40134:
        /* <DEDUP_REMOVED lines=16> */
.L_x_40140:
[----:B------:R-:W-:Y:S05]  /*1140*/  BSYNC B3 ;  /* 0x0000000000037941 */ /* 0x000fea0003800000 */
.L_x_40139:
[----:B------:R-:W-:Y:S01]  /*1150*/  IMAD.HI.U32 R13, R2, -0x326172a9, RZ ;  /* 0xcd9e8d57020d7827 */ /* 0x000fe200078e00ff */
[----:B------:R-:W-:-:S03]  /*1160*/  LOP3.LUT R14, R14, UR5, R5, 0x96, !PT ;  /* 0x000000050e0e7c12 */ /* 0x000fc6000f8e9605 */
[----:B------:R-:W-:Y:S01]  /*1170*/  IMAD R19, R2, -0x326172a9, RZ ;  /* 0xcd9e8d5702137824 */ /* 0x000fe200078e02ff */
[----:B------:R-:W-:Y:S01]  /*1180*/  LOP3.LUT R13, R13, UR4, R4, 0x96, !PT ;  /* 0x000000040d0d7c12 */ /* 0x000fe2000f8e9604 */
[----:B------:R-:W-:-:S04]  /*1190*/  IMAD.WIDE.U32 R16, R14, -0x326172a9, RZ ;  /* 0xcd9e8d570e107825 */ /* 0x000fc800078e00ff */
        /* <DEDUP_REMOVED lines=38> */
.L_x_40138:
[----:B------:R-:W-:Y:S05]  /*1400*/  BSYNC B2 ;  /* 0x0000000000027941 */ /* 0x000fea0003800000 */
.L_x_40137:
[----:B------:R-:W-:Y:S01]  /*1410*/  I2FP.F32.U32 R7, R7 ;  /* 0x0000000700077245 */ /* 0x000fe20000201000 */
[----:B-----5:R-:W-:Y:S02]  /*1420*/  HADD2.F32 R14, -RZ, R108.H0_H0 ;  /* 0x2000006cff0e7230 */ /* 0x020fe40000004100 */
[----:B------:R-:W-:Y:S02]  /*1430*/  IMAD.MOV.U32 R16, RZ, RZ, 0x2f800000 ;  /* 0x2f800000ff107424 */ /* 0x000fe400078e00ff */
[----:B------:R-:W-:Y:S02]  /*1440*/  @P0 HADD2.F32 R15, -RZ, R104.H0_H0 ;  /* 0x20000068ff0f0230 */ /* 0x000fe40000004100 */
[----:B------:R-:W-:Y:S01]  /*1450*/  FMUL.FTZ R14, R14, UR13 ;  /* 0x0000000d0e0e7c20 */ /* 0x000fe20008410000 */
[----:B------:R-:W-:-:S03]  /*1460*/  FFMA.FTZ R7, R7, R16, 1.1641532182693481445e-10 ;  /* 0x2f00000007077423 */ /* 0x000fc60000010010 */
[----:B------:R-:W-:Y:S02]  /*1470*/  FMUL.FTZ R14, R14, UR12 ;  /* 0x0000000c0e0e7c20 */ /* 0x000fe40008410000 */
[----:B------:R-:W-:-:S04]  /*1480*/  FSETP.GTU.FTZ.AND P4, PT, R7, UR10, PT ;  /* 0x0000000a07007c0b */ /* 0x000fc8000bf9c000 */
[----:B------:R-:W-:Y:S02]  /*1490*/  FSEL R130, R14, RZ, !P4 ;  /* 0x000000ff0e827208 */ /* 0x000fe40006000000 */
[----:B------:R-:W-:-:S03]  /*14a0*/  SEL R7, RZ, 0x1, P4 ;  /* 0x00000001ff077807 */ /* 0x000fc60002000000 */
[----:B------:R-:W-:-:S07]  /*14b0*/  @P0 FADD.FTZ R130, R130, R15 ;  /* 0x0000000f82820221 */ /* 0x000fce0000010000 */
.L_x_40133:
[----:B------:R-:W-:Y:S05]  /*14c0*/  BSYNC B1 ;  /* 0x0000000000017941 */ /* 0x000fea0003800000 */
.L_x_40131:
        /* <DEDUP_REMOVED lines=8> */
.L_x_40142:
        /* <DEDUP_REMOVED lines=12> */
.L_x_40145:
[----:B------:R-:W-:-:S07]  /*1610*/  IMAD.MOV.U32 R8, RZ, RZ, R176 ;  /* 0x000000ffff087224 */ /* 0x000fce00078e00b0 */
.L_x_40146:
[----:B------:R-:W-:Y:S05]  /*1620*/  BSYNC B2 ;  /* 0x0000000000027941 */ /* 0x000fea0003800000 */
.L_x_40144:
        /* <DEDUP_REMOVED lines=16> */
.L_x_40150:
[----:B------:R-:W-:Y:S05]  /*1730*/  BSYNC B3 ;  /* 0x0000000000037941 */ /* 0x000fea0003800000 */
.L_x_40149:
        /* <DEDUP_REMOVED lines=43> */
.L_x_40148:
[----:B------:R-:W-:Y:S05]  /*19f0*/  BSYNC B2 ;  /* 0x0000000000027941 */ /* 0x000fea0003800000 */
.L_x_40147:
[----:B------:R-:W-:Y:S01]  /*1a00*/  I2FP.F32.U32 R8, R8 ;  /* 0x0000000800087245 */ /* 0x000fe20000201000 */
[----:B-----5:R-:W-:Y:S02]  /*1a10*/  HADD2.F32 R13, -RZ, R108.H1_H1 ;  /* 0x3000006cff0d7230 */ /* 0x020fe40000004100 */
[----:B------:R-:W-:Y:S02]  /*1a20*/  IMAD.MOV.U32 R15, RZ, RZ, 0x2f800000 ;  /* 0x2f800000ff0f7424 */ /* 0x000fe400078e00ff */
[----:B------:R-:W-:Y:S02]  /*1a30*/  @P0 HADD2.F32 R16, -RZ, R104.H1_H1 ;  /* 0x30000068ff100230 */ /* 0x000fe40000004100 */
[----:B------:R-:W-:Y:S01]  /*1a40*/  FMUL.FTZ R13, R13, UR13 ;  /* 0x0000000d0d0d7c20 */ /* 0x000fe20008410000 */
[----:B------:R-:W-:-:S03]  /*1a50*/  FFMA.FTZ R8, R8, R15, 1.1641532182693481445e-10 ;  /* 0x2f00000008087423 */ /* 0x000fc6000001000f */
[----:B------:R-:W-:Y:S02]  /*1a60*/  FMUL.FTZ R13, R13, UR12 ;  /* 0x0000000c0d0d7c20 */ /* 0x000fe40008410000 */
[----:B------:R-:W-:-:S04]  /*1a70*/  FSETP.GTU.FTZ.AND P4, PT, R8, UR10, PT ;  /* 0x0000000a08007c0b */ /* 0x000fc8000bf9c000 */
[----:B------:R-:W-:Y:S02]  /*1a80*/  FSEL R131, R13, RZ, !P4 ;  /* 0x000000ff0d837208 */ /* 0x000fe40006000000 */
[----:B------:R-:W-:-:S03]  /*1a90*/  SEL R8, RZ, 0x1, P4 ;  /* 0x00000001ff087807 */ /* 0x000fc60002000000 */
[----:B------:R-:W-:-:S07]  /*1aa0*/  @P0 FADD.FTZ R131, R131, R16 ;  /* 0x0000001083830221 */ /* 0x000fce0000010000 */
.L_x_40143:
[----:B------:R-:W-:Y:S05]  /*1ab0*/  BSYNC B1 ;  /* 0x0000000000017941 */ /* 0x000fea0003800000 */
.L_x_40141:
        /* <DEDUP_REMOVED lines=8> */
.L_x_40152:
        /* <DEDUP_REMOVED lines=12> */
.L_x_40155:
[----:B------:R-:W-:-:S07]  /*1c00*/  IMAD.MOV.U32 R9, RZ, RZ, R176 ;  /* 0x000000ffff097224 */ /* 0x000fce00078e00b0 */
.L_x_40156:
[----:B------:R-:W-:Y:S05]  /*1c10*/  BSYNC B2 ;  /* 0x0000000000027941 */ /* 0x000fea0003800000 */
.L_x_40154:
        /* <DEDUP_REMOVED lines=16> */
.L_x_40160:
[----:B------:R-:W-:Y:S05]  /*1d20*/  BSYNC B3 ;  /* 0x0000000000037941 */ /* 0x000fea0003800000 */
.L_x_40159:
        /* <DEDUP_REMOVED lines=43> */
.L_x_40158:
[----:B------:R-:W-:Y:S05]  /*1fe0*/  BSYNC B2 ;  /* 0x0000000000027941 */ /* 0x000fea0003800000 */
.L_x_40157:
        /* <DEDUP_REMOVED lines=11> */
.L_x_40153:
[----:B------:R-:W-:Y:S05]  /*20a0*/  BSYNC B1 ;  /* 0x0000000000017941 */ /* 0x000fea0003800000 */
.L_x_40151:
        /* <DEDUP_REMOVED lines=8> */
.L_x_40162:
        /* <DEDUP_REMOVED lines=12> */
.L_x_40165:
[----:B------:R-:W-:-:S07]  /*21f0*/  IMAD.MOV.U32 R10, RZ, RZ, R176 ;  /* 0x000000ffff0a7224 */ /* 0x000fce00078e00b0 */
.L_x_40166:
[----:B------:R-:W-:Y:S05]  /*2200*/  BSYNC B2 ;  /* 0x0000000000027941 */ /* 0x000fea0003800000 */
.L_x_40164:
        /* <DEDUP_REMOVED lines=16> */
.L_x_40170:
[----:B------:R-:W-:Y:S05]  /*2310*/  BSYNC B3 ;  /* 0x0000000000037941 */ /* 0x000fea0003800000 */
.L_x_40169:
        /* <DEDUP_REMOVED lines=43> */
.L_x_40168:
[----:B------:R-:W-:Y:S05]  /*25d0*/  BSYNC B2 ;  /* 0x0000000000027941 */ /* 0x000fea0003800000 */
.L_x_40167:
        /* <DEDUP_REMOVED lines=11> */
.L_x_40163:
[----:B------:R-:W-:Y:S05]  /*2690*/  BSYNC B1 ;  /* 0x0000000000017941 */ /* 0x000fea0003800000 */
.L_x_40161:
        /* <DEDUP_REMOVED lines=8> */
.L_x_40172:
        /* <DEDUP_REMOVED lines=12> */
.L_x_40175:
[----:B------:R-:W-:-:S07]  /*27e0*/  IMAD.MOV.U32 R11, RZ, RZ, R176 ;  /* 0x000000ffff0b7224 */ /* 0x000fce00078e00b0 */
.L_x_40176:
[----:B------:R-:W-:Y:S05]  /*27f0*/  BSYNC B2 ;  /* 0x0000000000027941 */ /* 0x000fea0003800000 */
.L_x_40174:
        /* <DEDUP_REMOVED lines=16> */
.L_x_40180:
[----:B------:R-:W-:Y:S05]  /*2900*/  BSYNC B3 ;  /* 0x0000000000037941 */ /* 0x000fea0003800000 */
.L_x_40179:
        /* <DEDUP_REMOVED lines=43> */
.L_x_40178:
[----:B------:R-:W-:Y:S05]  /*2bc0*/  BSYNC B2 ;  /* 0x0000000000027941 */ /* 0x000fea0003800000 */
.L_x_40177:
        /* <DEDUP_REMOVED lines=11> */
.L_x_40173:
[----:B------:R-:W-:Y:S05]  /*2c80*/  BSYNC B1 ;  /* 0x0000000000017941 */ /* 0x000fea0003800000 */
.L_x_40171:
        /* <DEDUP_REMOVED lines=8> */
.L_x_40182:
        /* <DEDUP_REMOVED lines=12> */
.L_x_40185:
[----:B------:R-:W-:-:S07]  /*2dd0*/  IMAD.MOV.U32 R12, RZ, RZ, R176 ;  /* 0x000000ffff0c7224 */ /* 0x000fce00078e00b0 */
.L_x_40186:
[----:B------:R-:W-:Y:S05]  /*2de0*/  BSYNC B2 ;  /* 0x0000000000027941 */ /* 0x000fea0003800000 */
.L_x_40184:
        /* <DEDUP_REMOVED lines=16> */
.L_x_40190:
[----:B------:R-:W-:Y:S05]  /*2ef0*/  BSYNC B3 ;  /* 0x0000000000037941 */ /* 0x000fea0003800000 */
.L_x_40189:
        /* <DEDUP_REMOVED lines=43> */
.L_x_40188:
[----:B------:R-:W-:Y:S05]  /*31b0*/  BSYNC B2 ;  /* 0x0000000000027941 */ /* 0x000fea0003800000 */
.L_x_40187:
        /* <DEDUP_REMOVED lines=11> */
.L_x_40183:
[----:B------:R-:W-:Y:S05]  /*3270*/  BSYNC B1 ;  /* 0x0000000000017941 */ /* 0x000fea0003800000 */
.L_x_40181:
        /* <DEDUP_REMOVED lines=8> */
.L_x_40192:
        /* <DEDUP_REMOVED lines=12> */
.L_x_40195:
[----:B------:R-:W-:-:S07]  /*33c0*/  IMAD.MOV.U32 R13, RZ, RZ, R176 ;  /* 0x000000ffff0d7224 */ /* 0x000fce00078e00b0 */
.L_x_40196:
[----:B------:R-:W-:Y:S05]  /*33d0*/  BSYNC B2 ;  /* 0x0000000000027941 */ /* 0x000fea0003800000 */
.L_x_40194:
        /* <DEDUP_REMOVED lines=16> */
.L_x_40200:
[----:B------:R-:W-:Y:S05]  /*34e0*/  BSYNC B3 ;  /* 0x0000000000037941 */ /* 0x000fea0003800000 */
.L_x_40199:
        /* <DEDUP_REMOVED lines=43> */
.L_x_40198:
[----:B------:R-:W-:Y:S05]  /*37a0*/  BSYNC B2 ;  /* 0x0000000000027941 */ /* 0x000fea0003800000 */
.L_x_40197:
        /* <DEDUP_REMOVED lines=11> */
.L_x_40193:
[----:B------:R-:W-:Y:S05]  /*3860*/  BSYNC B1 ;  /* 0x0000000000017941 */ /* 0x000fea0003800000 */
.L_x_40191:
        /* <DEDUP_REMOVED lines=8> */
.L_x_40202:
        /* <DEDUP_REMOVED lines=12> */
.L_x_40205:
[----:B------:R-:W-:-:S07]  /*39b0*/  IMAD.MOV.U32 R13, RZ, RZ, R176 ;  /* 0x000000ffff0d7224 */ /* 0x000fce00078e00b0 */
.L_x_40206:
[----:B------:R-:W-:Y:S05]  /*39c0*/  BSYNC B2 ;  /* 0x0000000000027941 */ /* 0x000fea0003800000 */
.L_x_40204:
        /* <DEDUP_REMOVED lines=16> */
.L_x_40210:
[----:B------:R-:W-:Y:S05]  /*3ad0*/  BSYNC B3 ;  /* 0x0000000000037941 */ /* 0x000fea0003800000 */
.L_x_40209:
        /* <DEDUP_REMOVED lines=43> */
.L_x_40208:
[----:B------:R-:W-:Y:S05]  /*3d90*/  BSYNC B2 ;  /* 0x0000000000027941 */ /* 0x000fea0003800000 */
.L_x_40207:
        /* <DEDUP_REMOVED lines=11> */
.L_x_40203:
[----:B------:R-:W-:Y:S05]  /*3e50*/  BSYNC B1 ;  /* 0x0000000000017941 */ /* 0x000fea0003800000 */
.L_x_40201:
        /* <DEDUP_REMOVED lines=35> */
.L_x_40212:
[----:B------:R-:W-:Y:S05]  /*4090*/  BSYNC B1 ;  /* 0x0000000000017941 */ /* 0x000fea0003800000 */
.L_x_40211:
[----:B-----5:R2:W5:Y:S04]  /*40a0*/  @P2 LDG.E.128 R108, desc[UR6][R14.64] ;  /* 0x000000060e6c2981 */ /* 0x020568000c1e1d00 */
[----:B------:R2:W5:Y:S01]  /*40b0*/  @P0 LDG.E.128 R104, desc[UR6][R20.64] ;  /* 0x0000000614680981 */ /* 0x000562000c1e1d00 */
[----:B------:R-:W-:Y:S04]  /*40c0*/  BSSY B1, `(.L_x_40213) ;  /* 0x000005e000017945 */ /* 0x000fe80003800000 */
[----:B------:R-:W-:Y:S05]  /*40d0*/  @P3 BRA `(.L_x_40214) ;  /* 0x0000000000183947 */ /* 0x000fea0003800000 */
[----:B------:R-:W-:Y:S01]  /*40e0*/  IMAD.MOV.U32 R122, RZ, RZ, RZ ;  /* 0x000000ffff7a7224 */ /* 0x000fe200078e00ff */
[----:B--2---:R-:W-:Y:S01]  /*40f0*/  MOV R14, R22 ;  /* 0x00000016000e7202 */ /* 0x004fe20000000f00 */
[----:B------:R-:W-:Y:S06]  /*4100*/  @!P0 BRA `(.L_x_40215) ;  /* 0x0000000400648947 */ /* 0x000fec0003800000 */
[----:B------:R-:W-:Y:S02]  /*4110*/  IMAD.MOV.U32 R14, RZ, RZ, R22 ;  /* 0x000000ffff0e7224 */ /* 0x000fe400078e0016 */
[----:B-----5:R-:W-:Y:S01]  /*4120*/  HADD2.F32 R122, -RZ, R104.H0_H0 ;  /* 0x20000068ff7a7230 */ /* 0x020fe20000004100 */
[----:B------:R-:W-:Y:S06]  /*4130*/  BRA `(.L_x_40215) ;  /* 0x0000000400587947 */ /* 0x000fec0003800000 */
.L_x_40214:
        /* <DEDUP_REMOVED lines=12> */
.L_x_40217:
[----:B------:R-:W-:-:S07]  /*4200*/  MOV R7, R176 ;  /* 0x000000b000077202 */ /* 0x000fce0000000f00 */
.L_x_40218:
[----:B------:R-:W-:Y:S05]  /*4210*/  BSYNC B2 ;  /* 0x0000000000027941 */ /* 0x000fea0003800000 */
.L_x_40216:
        /* <DEDUP_REMOVED lines=16> */
.L_x_40222:
[----:B------:R-:W-:Y:S05]  /*4320*/  BSYNC B3 ;  /* 0x0000000000037941 */ /* 0x000fea0003800000 */
.L_x_40221:
        /* <DEDUP_REMOVED lines=43> */
.L_x_40220:
[----:B------:R-:W-:Y:S05]  /*45e0*/  BSYNC B2 ;  /* 0x0000000000027941 */ /* 0x000fea0003800000 */
.L_x_40219:
[----:B01----:R-:W-:Y:S01]  /*45f0*/  HFMA2.MMA R16, -RZ, RZ, 0.1171875, 0 ;  /* 0x2f800000ff107435 */ /* 0x003fe200000001ff */
[----:B------:R-:W-:Y:S01]  /*4600*/  I2FP.F32.U32 R7, R7 ;  /* 0x0000000700077245 */ /* 0x000fe20000201000 */
[----:B-----5:R-:W-:Y:S02]  /*4610*/  HADD2.F32 R15, -RZ, R108.H0_H0 ;  /* 0x2000006cff0f7230 */ /* 0x020fe40000004100 */
[----:B------:R-:W-:-:S03]  /*4620*/  @P0 HADD2.F32 R17, -RZ, R104.H0_H0 ;  /* 0x20000068ff110230 */ /* 0x000fc60000004100 */
[----:B------:R-:W-:-:S03]  /*4630*/  FMUL.FTZ R15, R15, UR13 ;  /* 0x0000000d0f0f7c20 */ /* 0x000fc60008410000 */
[----:B------:R-:W-:Y:S01]  /*4640*/  FFMA.FTZ R7, R7, R16, 1.1641532182693481445e-10 ;  /* 0x2f00000007077423 */ /* 0x000fe20000010010 */
[----:B------:R-:W-:-:S04]  /*4650*/  FMUL.FTZ R15, R15, UR12 ;  /* 0x0000000c0f0f7c20 */ /* 0x000fc80008410000 */
[----:B------:R-:W-:-:S04]  /*4660*/  FSETP.GTU.FTZ.AND P4, PT, R7, UR10, PT ;  /* 0x0000000a07007c0b */ /* 0x000fc8000bf9c000 */
[----:B------:R-:W-:Y:S02]  /*4670*/  FSEL R122, R15, RZ, !P4 ;  /* 0x000000ff0f7a7208 */ /* 0x000fe40006000000 */
[----:B------:R-:W-:-:S03]  /*4680*/  SEL R7, RZ, 0x1, P4 ;  /* 0x00000001ff077807 */ /* 0x000fc60002000000 */
[----:B------:R-:W-:-:S07]  /*4690*/  @P0 FADD.FTZ R122, R17, R122 ;  /* 0x0000007a117a0221 */ /* 0x000fce0000010000 */
.L_x_40215:
[----:B------:R-:W-:Y:S05]  /*46a0*/  BSYNC B1 ;  /* 0x0000000000017941 */ /* 0x000fea0003800000 */
.L_x_40213:
        /* <DEDUP_REMOVED lines=8> */
.L_x_40224:
        /* <DEDUP_REMOVED lines=12> */
.L_x_40227:
[----:B------:R-:W-:-:S07]  /*47f0*/  MOV R8, R176 ;  /* 0x000000b000087202 */ /* 0x000fce0000000f00 */
.L_x_40228:
[----:B------:R-:W-:Y:S05]  /*4800*/  BSYNC B2 ;  /* 0x0000000000027941 */ /* 0x000fea0003800000 */
.L_x_40226:
        /* <DEDUP_REMOVED lines=16> */
.L_x_40232:
[----:B------:R-:W-:Y:S05]  /*4910*/  BSYNC B3 ;  /* 0x0000000000037941 */ /* 0x000fea0003800000 */
.L_x_40231:
        /* <DEDUP_REMOVED lines=43> */
.L_x_40230:
[----:B------:R-:W-:Y:S05]  /*4bd0*/  BSYNC B2 ;  /* 0x0000000000027941 */ /* 0x000fea0003800000 */
.L_x_40229:
[----:B01----:R-:W-:Y:S01]  /*4be0*/  HFMA2.MMA R17, -RZ, RZ, 0.1171875, 0 ;  /* 0x2f800000ff117435 */ /* 0x003fe200000001ff */
[----:B------:R-:W-:Y:S01]  /*4bf0*/  I2FP.F32.U32 R8, R8 ;  /* 0x0000000800087245 */ /* 0x000fe20000201000 */
[----:B-----5:R-:W-:Y:S02]  /*4c00*/  HADD2.F32 R14, -RZ, R108.H1_H1 ;  /* 0x3000006cff0e7230 */ /* 0x020fe40000004100 */
[----:B------:R-:W-:-:S03]  /*4c10*/  @P0 HADD2.F32 R16, -RZ, R104.H1_H1 ;  /* 0x30000068ff100230 */ /* 0x000fc60000004100 */
[----:B------:R-:W-:-:S03]  /*4c20*/  FMUL.FTZ R14, R14, UR13 ;  /* 0x0000000d0e0e7c20 */ /* 0x000fc60008410000 */
[----:B------:R-:W-:Y:S01]  /*4c30*/  FFMA.FTZ R8, R8, R17, 1.1641532182693481445e-10 ;  /* 0x2f00000008087423 */ /* 0x000fe20000010011 */
[----:B------:R-:W-:-:S04]  /*4c40*/  FMUL.FTZ R14, R14, UR12 ;  /* 0x0000000c0e0e7c20 */ /* 0x000fc80008410000 */
[----:B------:R-:W-:-:S04]  /*4c50*/  FSETP.GTU.FTZ.AND P4, PT, R8, UR10, PT ;  /* 0x0000000a08007c0b */ /* 0x000fc8000bf9c000 */
[----:B------:R-:W-:Y:S02]  /*4c60*/  FSEL R123, R14, RZ, !P4 ;  /* 0x000000ff0e7b7208 */ /* 0x000fe40006000000 */
[----:B------:R-:W-:-:S03]  /*4c70*/  SEL R8, RZ, 0x1, P4 ;  /* 0x00000001ff087807 */ /* 0x000fc60002000000 */
[----:B------:R-:W-:-:S07]  /*4c80*/  @P0 FADD.FTZ R123, R16, R123 ;  /* 0x0000007b107b0221 */ /* 0x000fce0000010000 */
.L_x_40225:
[----:B------:R-:W-:Y:S05]  /*4c90*/  BSYNC B1 ;  /* 0x0000000000017941 */ /* 0x000fea0003800000 */
.L_x_40223:
        /* <DEDUP_REMOVED lines=8> */
.L_x_40234:
        /* <DEDUP_REMOVED lines=12> */
.L_x_40237:
[----:B------:R-:W-:-:S07]  /*4de0*/  MOV R9, R176 ;  /* 0x000000b000097202 */ /* 0x000fce0000000f00 */
.L_x_40238:
[----:B------:R-:W-:Y:S05]  /*4df0*/  BSYNC B2 ;  /* 0x0000000000027941 */ /* 0x000fea0003800000 */
.L_x_40236:
        /* <DEDUP_REMOVED lines=16> */
.L_x_40242:
[----:B------:R-:W-:Y:S05]  /*4f00*/  BSYNC B3 ;  /* 0x0000000000037941 */ /* 0x000fea0003800000 */
.L_x_40241:
        /* <DEDUP_REMOVED lines=43> */
.L_x_40240:
[----:B------:R-:W-:Y:S05]  /*51c0*/  BSYNC B2 ;  /* 0x0000000000027941 */ /* 0x000fea0003800000 */
.L_x_40239:
        /* <DEDUP_REMOVED lines=11> */
.L_x_40235:
[----:B------:R-:W-:Y:S05]  /*5280*/  BSYNC B1 ;  /* 0x0000000000017941 */ /* 0x000fea0003800000 */
.L_x_40233:
        /* <DEDUP_REMOVED lines=8> */
.L_x_40244:
        /* <DEDUP_REMOVED lines=12> */
.L_x_40247:
[----:B------:R-:W-:-:S07]  /*53d0*/  MOV R10, R176 ;  /* 0x000000b0000a7202 */ /* 0x000fce0000000f00 */
.L_x_40248:
[----:B------:R-:W-:Y:S05]  /*53e0*/  BSYNC B2 ;  /* 0x0000000000027941 */ /* 0x000fea0003800000 */
.L_x_40246:
        /* <DEDUP_REMOVED lines=16> */
.L_x_40252:
[----:B------:R-:W-:Y:S05]  /*54f0*/  BSYNC B3 ;  /* 0x0000000000037941 */ /* 0x000fea0003800000 */
.L_x_40251:
        /* <DEDUP_REMOVED lines=43> */
.L_x_40250:
[----:B------:R-:W-:Y:S05]  /*57b0*/  BSYNC B2 ;  /* 0x0000000000027941 */ /* 0x000fea0003800000 */
.L_x_40249:
        /* <DEDUP_REMOVED lines=11> */
.L_x_40245:
[----:B------:R-:W-:Y:S05]  /*5870*/  BSYNC B1 ;  /* 0x0000000000017941 */ /* 0x000fea0003800000 */
.L_x_40243:
        /* <DEDUP_REMOVED lines=8> */
.L_x_40254:
        /* <DEDUP_REMOVED lines=12> */
.L_x_40257:
[----:B------:R-:W-:-:S07]  /*59c0*/  MOV R11, R176 ;  /* 0x000000b0000b7202 */ /* 0x000fce0000000f00 */
.L_x_40258:
[----:B------:R-:W-:Y:S05]  /*59d0*/  BSYNC B2 ;  /* 0x0000000000027941 */ /* 0x000fea0003800000 */
.L_x_40256:
        /* <DEDUP_REMOVED lines=16> */
.L_x_40262:
[----:B------:R-:W-:Y:S05]  /*5ae0*/  BSYNC B3 ;  /* 0x0000000000037941 */ /* 0x000fea0003800000 */
.L_x_40261:
        /* <DEDUP_REMOVED lines=43> */
.L_x_40260:
[----:B------:R-:W-:Y:S05]  /*5da0*/  BSYNC B2 ;  /* 0x0000000000027941 */ /* 0x000fea0003800000 */
.L_x_40259:
        /* <DEDUP_REMOVED lines=11> */
.L_x_40255:
[----:B------:R-:W-:Y:S05]  /*5e60*/  BSYNC B1 ;  /* 0x0000000000017941 */ /* 0x000fea0003800000 */
.L_x_40253:
        /* <DEDUP_REMOVED lines=8> */
.L_x_40264:
        /* <DEDUP_REMOVED lines=12> */
.L_x_40267:
[----:B------:R-:W-:-:S07]  /*5fb0*/  MOV R12, R176 ;  /* 0x000000b0000c7202 */ /* 0x000fce0000000f00 */
.L_x_40268:
[----:B------:R-:W-:Y:S05]  /*5fc0*/  BSYNC B2 ;  /* 0x0000000000027941 */ /* 0x000fea0003800000 */
.L_x_40266:
        /* <DEDUP_REMOVED lines=16> */
.L_x_40272:
[----:B------:R-:W-:Y:S05]  /*60d0*/  BSYNC B3 ;  /* 0x0000000000037941 */ /* 0x000fea0003800000 */
.L_x_40271:
        /* <DEDUP_REMOVED lines=43> */
.L_x_40270:
[----:B------:R-:W-:Y:S05]  /*6390*/  BSYNC B2 ;  /* 0x0000000000027941 */ /* 0x000fea0003800000 */
.L_x_40269:
        /* <DEDUP_REMOVED lines=11> */
.L_x_40265:
[----:B------:R-:W-:Y:S05]  /*6450*/  BSYNC B1 ;  /* 0x0000000000017941 */ /* 0x000fea0003800000 */
.L_x_40263:
        /* <DEDUP_REMOVED lines=8> */
.L_x_40274:
        /* <DEDUP_REMOVED lines=12> */
.L_x_40277:
[----:B------:R-:W-:-:S07]  /*65a0*/  MOV R22, R176 ;  /* 0x000000b000167202 */ /* 0x000fce0000000f00 */
.L_x_40278:
[----:B------:R-:W-:Y:S05]  /*65b0*/  BSYNC B2 ;  /* 0x0000000000027941 */ /* 0x000fea0003800000 */
.L_x_40276:
        /* <DEDUP_REMOVED lines=16> */
.L_x_40282:
[----:B------:R-:W-:Y:S05]  /*66c0*/  BSYNC B3 ;  /* 0x0000000000037941 */ /* 0x000fea0003800000 */
.L_x_40281:
        /* <DEDUP_REMOVED lines=43> */
.L_x_40280:
[----:B------:R-:W-:Y:S05]  /*6980*/  BSYNC B2 ;  /* 0x0000000000027941 */ /* 0x000fea0003800000 */
.L_x_40279:
[----:B01----:R-:W-:Y:S01]  /*6990*/  HFMA2.MMA R16, -RZ, RZ, 0.1171875, 0 ;  /* 0x2f800000ff107435 */ /* 0x003fe200000001ff */
        /* <DEDUP_REMOVED lines=10> */
.L_x_40275:
[----:B------:R-:W-:Y:S05]  /*6a40*/  BSYNC B1 ;  /* 0x0000000000017941 */ /* 0x000fea0003800000 */
.L_x_40273:
        /* <DEDUP_REMOVED lines=8> */
.L_x_40284:
        /* <DEDUP_REMOVED lines=12> */
.L_x_40287:
[----:B------:R-:W-:-:S07]  /*6b90*/  MOV R22, R176 ;  /* 0x000000b000167202 */ /* 0x000fce0000000f00 */
.L_x_40288:
[----:B------:R-:W-:Y:S05]  /*6ba0*/  BSYNC B2 ;  /* 0x0000000000027941 */ /* 0x000fea0003800000 */
.L_x_40286:
        /* <DEDUP_REMOVED lines=16> */
.L_x_40292:
[----:B------:R-:W-:Y:S05]  /*6cb0*/  BSYNC B3 ;  /* 0x0000000000037941 */ /* 0x000fea0003800000 */
.L_x_40291:
        /* <DEDUP_REMOVED lines=43> */
.L_x_40290:
[----:B------:R-:W-:Y:S05]  /*6f70*/  BSYNC B2 ;  /* 0x0000000000027941 */ /* 0x000fea0003800000 */
.L_x_40289:
[----:B------:R-:W-:Y:S01]  /*6f80*/  HFMA2.MMA R15, -RZ, RZ, 0.1171875, 0 ;  /* 0x2f800000ff0f7435 */ /* 0x000fe200000001ff */
[----:B------:R-:W-:Y:S01]  /*6f90*/  I2FP.F32.U32 R14, R22 ;  /* 0x00000016000e7245 */ /* 0x000fe20000201000 */
[----:B01---5:R-:W-:-:S05]  /*6fa0*/  HADD2.F32 R16, -RZ, R111.H1_H1 ;  /* 0x3000006fff107230 */ /* 0x023fca0000004100 */
        /* <DEDUP_REMOVED lines=8> */
.L_x_40285:
[----:B------:R-:W-:Y:S05]  /*7030*/  BSYNC B1 ;  /* 0x0000000000017941 */ /* 0x000fea0003800000 */
.L_x_40283:
[----:B------:R-:W-:Y:S01]  /*7040*/  IMAD.WIDE.U32 R14, R13, 0x10, R170 ;  /* 0x000000100d0e7825 */ /* 0x000fe200078e00aa */
[----:B01----:R-:W-:Y:S01]  /*7050*/  F2FP.F16.F32.PACK_AB R19, R129, R128 ;  /* 0x000000808113723e */ /* 0x003fe200000000ff */
        /* <DEDUP_REMOVED lines=32> */
.L_x_40294:
[----:B------:R-:W-:Y:S05]  /*7260*/  BSYNC B1 ;  /* 0x0000000000017941 */ /* 0x000fea0003800000 */
.L_x_40293:
        /* <DEDUP_REMOVED lines=10> */
.L_x_40296:
        /* <DEDUP_REMOVED lines=12> */
.L_x_40299:
[----:B------:R-:W-:-:S07]  /*73d0*/  IMAD.MOV.U32 R7, RZ, RZ, R176 ;  /* 0x000000ffff077224 */ /* 0x000fce00078e00b0 */
.L_x_40300:
[----:B------:R-:W-:Y:S05]  /*73e0*/  BSYNC B2 ;  /* 0x0000000000027941 */ /* 0x000fea0003800000 */
.L_x_40298:
        /* <DEDUP_REMOVED lines=16> */
.L_x_40304:
[----:B------:R-:W-:Y:S05]  /*74f0*/  BSYNC B3 ;  /* 0x0000000000037941 */ /* 0x000fea0003800000 */
.L_x_40303:
        /* <DEDUP_REMOVED lines=43> */
.L_x_40302:
[----:B------:R-:W-:Y:S05]  /*77b0*/  BSYNC B2 ;  /* 0x0000000000027941 */ /* 0x000fea0003800000 */
.L_x_40301:
        /* <DEDUP_REMOVED lines=11> */
.L_x_40297:
[----:B------:R-:W-:Y:S05]  /*7870*/  BSYNC B1 ;  /* 0x0000000000017941 */ /* 0x000fea0003800000 */
.L_x_40295:
        /* <DEDUP_REMOVED lines=8> */
.L_x_40306:
        /* <DEDUP_REMOVED lines=12> */
.L_x_40309:
[----:B------:R-:W-:-:S07]  /*79c0*/  IMAD.MOV.U32 R8, RZ, RZ, R176 ;  /* 0x000000ffff087224 */ /* 0x000fce00078e00b0 */
.L_x_40310:
[----:B------:R-:W-:Y:S05]  /*79d0*/  BSYNC B2 ;  /* 0x0000000000027941 */ /* 0x000fea0003800000 */
.L_x_40308:
        /* <DEDUP_REMOVED lines=16> */
.L_x_40314:
[----:B------:R-:W-:Y:S05]  /*7ae0*/  BSYNC B3 ;  /* 0x0000000000037941 */ /* 0x000fea0003800000 */
.L_x_40313:
        /* <DEDUP_REMOVED lines=43> */
.L_x_40312:
[----:B------:R-:W-:Y:S05]  /*7da0*/  BSYNC B2 ;  /* 0x0000000000027941 */ /* 0x000fea0003800000 */
.L_x_40311:
        /* <DEDUP_REMOVED lines=11> */
.L_x_40307:
[----:B------:R-:W-:Y:S05]  /*7e60*/  BSYNC B1 ;  /* 0x0000000000017941 */ /* 0x000fea0003800000 */
.L_x_40305:
        /* <DEDUP_REMOVED lines=8> */
.L_x_40316:
        /* <DEDUP_REMOVED lines=12> */
.L_x_40319:
[----:B------:R-:W-:-:S07]  /*7fb0*/  IMAD.MOV.U32 R9, RZ, RZ, R176 ;  /* 0x000000ffff097224 */ /* 0x000fce00078e00b0 */
.L_x_40320:
[----:B------:R-:W-:Y:S05]  /*7fc0*/  BSYNC B2 ;  /* 0x0000000000027941 */ /* 0x000fea0003800000 */
.L_x_40318:
        /* <DEDUP_REMOVED lines=16> */
.L_x_40324:
[----:B------:R-:W-:Y:S05]  /*80d0*/  BSYNC B3 ;  /* 0x0000000000037941 */ /* 0x000fea0003800000 */
.L_x_40323:
        /* <DEDUP_REMOVED lines=43> */
.L_x_40322:
[----:B------:R-:W-:Y:S05]  /*8390*/  BSYNC B2 ;  /* 0x0000000000027941 */ /* 0x000fea0003800000 */
.L_x_40321:
        /* <DEDUP_REMOVED lines=11> */
.L_x_40317:
[----:B------:R-:W-:Y:S05]  /*8450*/  BSYNC B1 ;  /* 0x0000000000017941 */ /* 0x000fea0003800000 */
.L_x_40315:
        /* <DEDUP_REMOVED lines=8> */
.L_x_40326:
        /* <DEDUP_REMOVED lines=12> */
.L_x_40329:
[----:B------:R-:W-:-:S07]  /*85a0*/  IMAD.MOV.U32 R10, RZ, RZ, R176 ;  /* 0x000000ffff0a7224 */ /* 0x000fce00078e00b0 */
.L_x_40330:
[----:B------:R-:W-:Y:S05]  /*85b0*/  BSYNC B2 ;  /* 0x0000000000027941 */ /* 0x000fea0003800000 */
.L_x_40328:
        /* <DEDUP_REMOVED lines=16> */
.L_x_40334:
[----:B------:R-:W-:Y:S05]  /*86c0*/  BSYNC B3 ;  /* 0x0000000000037941 */ /* 0x000fea0003800000 */
.L_x_40333:
        /* <DEDUP_REMOVED lines=44> */
.L_x_40332:
[----:B------:R-:W-:Y:S05]  /*8990*/  BSYNC B2 ;  /* 0x0000000000027941 */ /* 0x000fea0003800000 */
.L_x_40331:
[----:B------:R-:W-:Y:S01]  /*89a0*/  HFMA2.MMA R17, -RZ, RZ, 0.1171875, 0 ;  /* 0x2f800000ff117435 */ /* 0x000fe200000001ff */
        /* <DEDUP_REMOVED lines=10> */
.L_x_40327:
[----:B------:R-:W-:Y:S05]  /*8a50*/  BSYNC B1 ;  /* 0x0000000000017941 */ /* 0x000fea0003800000 */
.L_x_40325:
        /* <DEDUP_REMOVED lines=8> */
.L_x_40336:
        /* <DEDUP_REMOVED lines=12> */
.L_x_40339:
[----:B------:R-:W-:-:S07]  /*8ba0*/  MOV R11, R176 ;  /* 0x000000b0000b7202 */ /* 0x000fce0000000f00 */
.L_x_40340:
[----:B------:R-:W-:Y:S05]  /*8bb0*/  BSYNC B2 ;  /* 0x0000000000027941 */ /* 0x000fea0003800000 */
.L_x_40338:
        /* <DEDUP_REMOVED lines=16> */
.L_x_40344:
[----:B------:R-:W-:Y:S05]  /*8cc0*/  BSYNC B3 ;  /* 0x0000000000037941 */ /* 0x000fea0003800000 */
.L_x_40343:
        /* <DEDUP_REMOVED lines=44> */
.L_x_40342:
[----:B------:R-:W-:Y:S05]  /*8f90*/  BSYNC B2 ;  /* 0x0000000000027941 */ /* 0x000fea0003800000 */
.L_x_40341:
        /* <DEDUP_REMOVED lines=11> */
.L_x_40337:
[----:B------:R-:W-:Y:S05]  /*9050*/  BSYNC B1 ;  /* 0x0000000000017941 */ /* 0x000fea0003800000 */
.L_x_40335:
        /* <DEDUP_REMOVED lines=8> */
.L_x_40346:
        /* <DEDUP_REMOVED lines=12> */
.L_x_40349:
[----:B------:R-:W-:-:S07]  /*91a0*/  IMAD.MOV.U32 R12, RZ, RZ, R176 ;  /* 0x000000ffff0c7224 */ /* 0x000fce00078e00b0 */
.L_x_40350:
[----:B------:R-:W-:Y:S05]  /*91b0*/  BSYNC B2 ;  /* 0x0000000000027941 */ /* 0x000fea0003800000 */
.L_x_40348:
        /* <DEDUP_REMOVED lines=16> */
.L_x_40354:
[----:B------:R-:W-:Y:S05]  /*92c0*/  BSYNC B3 ;  /* 0x0000000000037941 */ /* 0x000fea0003800000 */
.L_x_40353:
        /* <DEDUP_REMOVED lines=44> */
.L_x_40352:
[----:B------:R-:W-:Y:S05]  /*9590*/  BSYNC B2 ;  /* 0x0000000000027941 */ /* 0x000fea0003800000 */
.L_x_40351:
        /* <DEDUP_REMOVED lines=11> */
.L_x_40347:
[----:B------:R-:W-:Y:S05]  /*9650*/  BSYNC B1 ;  /* 0x0000000000017941 */ /* 0x000fea0003800000 */
.L_x_40345:
        /* <DEDUP_REMOVED lines=8> */
.L_x_40356:
        /* <DEDUP_REMOVED lines=12> */
.L_x_40359:
[----:B------:R-:W-:-:S07]  /*97a0*/  MOV R23, R176 ;  /* 0x000000b000177202 */ /* 0x000fce0000000f00 */
.L_x_40360:
[----:B------:R-:W-:Y:S05]  /*97b0*/  BSYNC B2 ;  /* 0x0000000000027941 */ /* 0x000fea0003800000 */
.L_x_40358:
        /* <DEDUP_REMOVED lines=16> */
.L_x_40364:
[----:B------:R-:W-:Y:S05]  /*98c0*/  BSYNC B3 ;  /* 0x0000000000037941 */ /* 0x000fea0003800000 */
.L_x_40363:
        /* <DEDUP_REMOVED lines=44> */
.L_x_40362:
[----:B------:R-:W-:Y:S05]  /*9b90*/  BSYNC B2 ;  /* 0x0000000000027941 */ /* 0x000fea0003800000 */
.L_x_40361:
        /* <DEDUP_REMOVED lines=11> */
.L_x_40357:
[----:B------:R-:W-:Y:S05]  /*9c50*/  BSYNC B1 ;  /* 0x0000000000017941 */ /* 0x000fea0003800000 */
.L_x_40355:
[----:B------:R-:W-:Y:S04]  /*9c60*/  BSSY B1, `(.L_x_40365) ;  /* 0x000005f000017945 */ /* 0x000fe80003800000 */
[----:B------:R-:W-:Y:S05]  /*9c70*/  @P3 BRA `(.L_x_40366) ;  /* 0x0000000000183947 */ /* 0x000fea0003800000 */
[----:B------:R-:W-:Y:S01]  /*9c80*/  MOV R121, RZ ;  /* 0x000000ff00797202 */ /* 0x000fe20000000f00 */
[----:B-1----:R-:W-:Y:S01]  /*9c90*/  IMAD.MOV.U32 R20, RZ, RZ, R14 ;  /* 0x000000ffff147224 */ /* 0x002fe200078e000e */
[----:B------:R-:W-:Y:S06]  /*9ca0*/  @!P0 BRA `(.L_x_40367) ;  /* 0x0000000400688947 */ /* 0x000fec0003800000 */
[----:B------:R-:W-:Y:S01]  /*9cb0*/  MOV R20, R14 ;  /* 0x0000000e00147202 */ /* 0x000fe20000000f00 */
[----:B-----5:R-:W-:Y:S01]  /*9cc0*/  HADD2.F32 R121, -RZ, R107.H1_H1 ;  /* 0x3000006bff797230 */ /* 0x020fe20000004100 */
[----:B------:R-:W-:Y:S06]  /*9cd0*/  BRA `(.L_x_40367) ;  /* 0x00000004005c7947 */ /* 0x000fec0003800000 */
.L_x_40366:
        /* <DEDUP_REMOVED lines=12> */
.L_x_40369:
[----:B------:R-:W-:-:S07]  /*9da0*/  IMAD.MOV.U32 R23, RZ, RZ, R176 ;  /* 0x000000ffff177224 */ /* 0x000fce00078e00b0 */
.L_x_40370:
[----:B------:R-:W-:Y:S05]  /*9db0*/  BSYNC B2 ;  /* 0x0000000000027941 */ /* 0x000fea0003800000 */
.L_x_40368:
        /* <DEDUP_REMOVED lines=16> */
.L_x_40374:
[----:B------:R-:W-:Y:S05]  /*9ec0*/  BSYNC B3 ;  /* 0x0000000000037941 */ /* 0x000fea0003800000 */
.L_x_40373:
        /* <DEDUP_REMOVED lines=44> */
.L_x_40372:
[----:B------:R-:W-:Y:S05]  /*a190*/  BSYNC B2 ;  /* 0x0000000000027941 */ /* 0x000fea0003800000 */
.L_x_40371:
        /* <DEDUP_REMOVED lines=11> */
.L_x_40367:
[----:B------:R-:W-:Y:S05]  /*a250*/  BSYNC B1 ;  /* 0x0000000000017941 */ /* 0x000fea0003800000 */
.L_x_40365:
        /* <DEDUP_REMOVED lines=34> */
.L_x_40376:
[----:B------:R-:W-:Y:S05]  /*a480*/  BSYNC B1 ;  /* 0x0000000000017941 */ /* 0x000fea0003800000 */
.L_x_40375:
        /* <DEDUP_REMOVED lines=8> */
[----:B-----5:R-:W-:Y:S01]  /*a510*/  HADD2.F32 R13, -RZ, R104.H0_H0 ;  /* 0x20000068ff0d7230 */ /* 0x020fe20000004100 */
[----:B------:R-:W-:Y:S06]  /*a520*/  BRA `(.L_x_40379) ;  /* 0x00000004005c7947 */ /* 0x000fec0003800000 */
.L_x_40378:
        /* <DEDUP_REMOVED lines=12> */
.L_x_40381:
[----:B------:R-:W-:-:S07]  /*a5f0*/  IMAD.MOV.U32 R7, RZ, RZ, R176 ;  /* 0x000000ffff077224 */ /* 0x000fce00078e00b0 */
.L_x_40382:
[----:B------:R-:W-:Y:S05]  /*a600*/  BSYNC B2 ;  /* 0x0000000000027941 */ /* 0x000fea0003800000 */
.L_x_40380:
        /* <DEDUP_REMOVED lines=16> */
.L_x_40386:
[----:B------:R-:W-:Y:S05]  /*a710*/  BSYNC B3 ;  /* 0x0000000000037941 */ /* 0x000fea0003800000 */
.L_x_40385:
        /* <DEDUP_REMOVED lines=44> */
.L_x_40384:
[----:B------:R-:W-:Y:S05]  /*a9e0*/  BSYNC B2 ;  /* 0x0000000000027941 */ /* 0x000fea0003800000 */
.L_x_40383:
        /* <DEDUP_REMOVED lines=11> */
.L_x_40379:
[----:B------:R-:W-:Y:S05]  /*aaa0*/  BSYNC B1 ;  /* 0x0000000000017941 */ /* 0x000fea0003800000 */
.L_x_40377:
[----:B------:R-:W-:Y:S04]  /*aab0*/  BSSY B1, `(.L_x_40387) ;  /* 0x000005f000017945 */ /* 0x000fe80003800000 */
[----:B------:R-:W-:Y:S05]  /*aac0*/  @P3 BRA `(.L_x_40388) ;  /* 0x0000000000183947 */ /* 0x000fea0003800000 */
[----:B------:R-:W-:Y:S01]  /*aad0*/  IMAD.MOV.U32 R14, RZ, RZ, RZ ;  /* 0x000000ffff0e7224 */ /* 0x000fe200078e00ff */
[----:B0-----:R-:W-:Y:S01]  /*aae0*/  MOV R16, R15 ;  /* 0x0000000f00107202 */ /* 0x001fe20000000f00 */
[----:B------:R-:W-:Y:S06]  /*aaf0*/  @!P0 BRA `(.L_x_40389) ;  /* 0x0000000400688947 */ /* 0x000fec0003800000 */
[----:B------:R-:W-:Y:S02]  /*ab00*/  IMAD.MOV.U32 R16, RZ, RZ, R15 ;  /* 0x000000ffff107224 */ /* 0x000fe400078e000f */
[----:B-----5:R-:W-:Y:S01]  /*ab10*/  HADD2.F32 R14, -RZ, R104.H1_H1 ;  /* 0x30000068ff0e7230 */ /* 0x020fe20000004100 */
[----:B------:R-:W-:Y:S06]  /*ab20*/  BRA `(.L_x_40389) ;  /* 0x00000004005c7947 */ /* 0x000fec0003800000 */
.L_x_40388:
        /* <DEDUP_REMOVED lines=12> */
.L_x_40391:
[----:B------:R-:W-:-:S07]  /*abf0*/  MOV R8, R176 ;  /* 0x000000b000087202 */ /* 0x000fce0000000f00 */
.L_x_40392:
[----:B------:R-:W-:Y:S05]  /*ac00*/  BSYNC B2 ;  /* 0x0000000000027941 */ /* 0x000fea0003800000 */
.L_x_40390:
        /* <DEDUP_REMOVED lines=16> */
.L_x_40396:
[----:B------:R-:W-:Y:S05]  /*ad10*/  BSYNC B3 ;  /* 0x0000000000037941 */ /* 0x000fea0003800000 */
.L_x_40395:
        /* <DEDUP_REMOVED lines=44> */
.L_x_40394:
[----:B------:R-:W-:Y:S05]  /*afe0*/  BSYNC B2 ;  /* 0x0000000000027941 */ /* 0x000fea0003800000 */
.L_x_40393:
        /* <DEDUP_REMOVED lines=11> */
.L_x_40389:
[----:B------:R-:W-:Y:S05]  /*b0a0*/  BSYNC B1 ;  /* 0x0000000000017941 */ /* 0x000fea0003800000 */
.L_x_40387:
        /* <DEDUP_REMOVED lines=8> */
.L_x_40398:
        /* <DEDUP_REMOVED lines=12> */
.L_x_40401:
[----:B------:R-:W-:-:S07]  /*b1f0*/  IMAD.MOV.U32 R9, RZ, RZ, R176 ;  /* 0x000000ffff097224 */ /* 0x000fce00078e00b0 */
.L_x_40402:
[----:B------:R-:W-:Y:S05]  /*b200*/  BSYNC B2 ;  /* 0x0000000000027941 */ /* 0x000fea0003800000 */
.L_x_40400:
        /* <DEDUP_REMOVED lines=16> */
.L_x_40406:
[----:B------:R-:W-:Y:S05]  /*b310*/  BSYNC B3 ;  /* 0x0000000000037941 */ /* 0x000fea0003800000 */
.L_x_40405:
        /* <DEDUP_REMOVED lines=44> */
.L_x_40404:
[----:B------:R-:W-:Y:S05]  /*b5e0*/  BSYNC B2 ;  /* 0x0000000000027941 */ /* 0x000fea0003800000 */
.L_x_40403:
        /* <DEDUP_REMOVED lines=11> */
.L_x_40399:
[----:B------:R-:W-:Y:S05]  /*b6a0*/  BSYNC B1 ;  /* 0x0000000000017941 */ /* 0x000fea0003800000 */
.L_x_40397:
        /* <DEDUP_REMOVED lines=8> */
.L_x_40408:
        /* <DEDUP_REMOVED lines=12> */
.L_x_40411:
[----:B------:R-:W-:-:S07]  /*b7f0*/  MOV R10, R176 ;  /* 0x000000b0000a7202 */ /* 0x000fce0000000f00 */
.L_x_40412:
[----:B------:R-:W-:Y:S05]  /*b800*/  BSYNC B2 ;  /* 0x0000000000027941 */ /* 0x000fea0003800000 */
.L_x_40410:
        /* <DEDUP_REMOVED lines=16> */
.L_x_40416:
[----:B------:R-:W-:Y:S05]  /*b910*/  BSYNC B3 ;  /* 0x0000000000037941 */ /* 0x000fea0003800000 */
.L_x_40415:
        /* <DEDUP_REMOVED lines=44> */
.L_x_40414:
[----:B------:R-:W-:Y:S05]  /*bbe0*/  BSYNC B2 ;  /* 0x0000000000027941 */ /* 0x000fea0003800000 */
.L_x_40413:
        /* <DEDUP_REMOVED lines=11> */
.L_x_40409:
[----:B------:R-:W-:Y:S05]  /*bca0*/  BSYNC B1 ;  /* 0x0000000000017941 */ /* 0x000fea0003800000 */
.L_x_40407:
        /* <DEDUP_REMOVED lines=8> */
.L_x_40418:
        /* <DEDUP_REMOVED lines=12> */
.L_x_40421:
[----:B------:R-:W-:-:S07]  /*bdf0*/  IMAD.MOV.U32 R11, RZ, RZ, R176 ;  /* 0x000000ffff0b7224 */ /* 0x000fce00078e00b0 */
.L_x_40422:
[----:B------:R-:W-:Y:S05]  /*be00*/  BSYNC B2 ;  /* 0x0000000000027941 */ /* 0x000fea0003800000 */
.L_x_40420:
        /* <DEDUP_REMOVED lines=16> */
.L_x_40426:
[----:B------:R-:W-:Y:S05]  /*bf10*/  BSYNC B3 ;  /* 0x0000000000037941 */ /* 0x000fea0003800000 */
.L_x_40425:
        /* <DEDUP_REMOVED lines=44> */
.L_x_40424:
[----:B------:R-:W-:Y:S05]  /*c1e0*/  BSYNC B2 ;  /* 0x0000000000027941 */ /* 0x000fea0003800000 */
.L_x_40423:
        /* <DEDUP_REMOVED lines=11> */
.L_x_40419:
[----:B------:R-:W-:Y:S05]  /*c2a0*/  BSYNC B1 ;  /* 0x0000000000017941 */ /* 0x000fea0003800000 */
.L_x_40417:
        /* <DEDUP_REMOVED lines=8> */
.L_x_40428:
        /* <DEDUP_REMOVED lines=12> */
.L_x_40431:
[----:B------:R-:W-:-:S07]  /*c3f0*/  MOV R12, R176 ;  /* 0x000000b0000c7202 */ /* 0x000fce0000000f00 */
.L_x_40432:
[----:B------:R-:W-:Y:S05]  /*c400*/  BSYNC B2 ;  /* 0x0000000000027941 */ /* 0x000fea0003800000 */
.L_x_40430:
        /* <DEDUP_REMOVED lines=16> */
.L_x_40436:
[----:B------:R-:W-:Y:S05]  /*c510*/  BSYNC B3 ;  /* 0x0000000000037941 */ /* 0x000fea0003800000 */
.L_x_40435:
        /* <DEDUP_REMOVED lines=44> */
.L_x_40434:
[----:B------:R-:W-:Y:S05]  /*c7e0*/  BSYNC B2 ;  /* 0x0000000000027941 */ /* 0x000fea0003800000 */
.L_x_40433:
        /* <DEDUP_REMOVED lines=11> */
.L_x_40429:
[----:B------:R-:W-:Y:S05]  /*c8a0*/  BSYNC B1 ;  /* 0x0000000000017941 */ /* 0x000fea0003800000 */
.L_x_40427:
        /* <DEDUP_REMOVED lines=8> */
.L_x_40438:
        /* <DEDUP_REMOVED lines=12> */
.L_x_40441:
[----:B------:R-:W-:-:S07]  /*c9f0*/  IMAD.MOV.U32 R19, RZ, RZ, R176 ;  /* 0x000000ffff137224 */ /* 0x000fce00078e00b0 */
.L_x_40442:
[----:B------:R-:W-:Y:S05]  /*ca00*/  BSYNC B2 ;  /* 0x0000000000027941 */ /* 0x000fea0003800000 */
.L_x_40440:
        /* <DEDUP_REMOVED lines=16> */
.L_x_40446:
[----:B------:R-:W-:Y:S05]  /*cb10*/  BSYNC B3 ;  /* 0x0000000000037941 */ /* 0x000fea0003800000 */
.L_x_40445:
        /* <DEDUP_REMOVED lines=44> */
.L_x_40444:
[----:B------:R-:W-:Y:S05]  /*cde0*/  BSYNC B2 ;  /* 0x0000000000027941 */ /* 0x000fea0003800000 */
.L_x_40443:
        /* <DEDUP_REMOVED lines=11> */
.L_x_40439:
[----:B------:R-:W-:Y:S05]  /*cea0*/  BSYNC B1 ;  /* 0x0000000000017941 */ /* 0x000fea0003800000 */
.L_x_40437:
        /* <DEDUP_REMOVED lines=8> */
.L_x_40448:
        /* <DEDUP_REMOVED lines=12> */
.L_x_40451:
[----:B------:R-:W-:-:S07]  /*cff0*/  MOV R20, R176 ;  /* 0x000000b000147202 */ /* 0x000fce0000000f00 */
.L_x_40452:
[----:B------:R-:W-:Y:S05]  /*d000*/  BSYNC B2 ;  /* 0x0000000000027941 */ /* 0x000fea0003800000 */
.L_x_40450:
        /* <DEDUP_REMOVED lines=16> */
.L_x_40456:
[----:B------:R-:W-:Y:S05]  /*d110*/  BSYNC B3 ;  /* 0x0000000000037941 */ /* 0x000fea0003800000 */
.L_x_40455:
        /* <DEDUP_REMOVED lines=44> */
.L_x_40454:
[----:B------:R-:W-:Y:S05]  /*d3e0*/  BSYNC B2 ;  /* 0x0000000000027941 */ /* 0x000fea0003800000 */
.L_x_40453:
        /* <DEDUP_REMOVED lines=11> */
.L_x_40449:
[----:B------:R-:W-:Y:S05]  /*d4a0*/  BSYNC B1 ;  /* 0x0000000000017941 */ /* 0x000fea0003800000 */
.L_x_40447:
        /* <DEDUP_REMOVED lines=8> */
[----:B------:R-:W-:-:S05]  /*d530*/  F2FP.F16.F32.PACK_AB R24, R14, R13 ;  /* 0x0000000d0e18723e */ /* 0x000fca00000000ff */
        /* <DEDUP_REMOVED lines=25> */
.L_x_40458:
[----:B------:R-:W-:Y:S05]  /*d6d0*/  BSYNC B1 ;  /* 0x0000000000017941 */ /* 0x000fea0003800000 */
.L_x_40457:
[----:B-----5:R1:W5:Y:S04]  /*d6e0*/  @P2 LDG.E.128 R108, desc[UR6][R22.64] ;  /* 0x00000006166c2981 */ /* 0x020368000c1e1d00 */
[----:B------:R1:W5:Y:S01]  /*d6f0*/  @P0 LDG.E.128 R104, desc[UR6][R24.64] ;  /* 0x0000000618680981 */ /* 0x000362000c1e1d00 */
[----:B------:R-:W-:Y:S04]  /*d700*/  BSSY B1, `(.L_x_40459) ;  /* 0x000005f000017945 */ /* 0x000fe80003800000 */
[----:B------:R-:W-:Y:S05]  /*d710*/  @P3 BRA `(.L_x_40460) ;  /* 0x0000000000183947 */ /* 0x000fea0003800000 */
[----:B------:R-:W-:Y:S01]  /*d720*/  IMAD.MOV.U32 R21, RZ, RZ, RZ ;  /* 0x000000ffff157224 */ /* 0x000fe200078e00ff */
[----:B-1----:R-:W-:Y:S01]  /*d730*/  MOV R23, R35 ;  /* 0x0000002300177202 */ /* 0x002fe20000000f00 */
[----:B------:R-:W-:Y:S06]  /*d740*/  @!P0 BRA `(.L_x_40461) ;  /* 0x0000000400688947 */ /* 0x000fec0003800000 */
[----:B------:R-:W-:Y:S02]  /*d750*/  IMAD.MOV.U32 R23, RZ, RZ, R35 ;  /* 0x000000ffff177224 */ /* 0x000fe400078e0023 */
[----:B-----5:R-:W-:Y:S01]  /*d760*/  HADD2.F32 R21, -RZ, R104.H0_H0 ;  /* 0x20000068ff157230 */ /* 0x020fe20000004100 */
[----:B------:R-:W-:Y:S06]  /*d770*/  BRA `(.L_x_40461) ;  /* 0x00000004005c7947 */ /* 0x000fec0003800000 */
.L_x_40460:
        /* <DEDUP_REMOVED lines=12> */
.L_x_40463:
[----:B------:R-:W-:-:S07]  /*d840*/  MOV R7, R176 ;  /* 0x000000b000077202 */ /* 0x000fce0000000f00 */
.L_x_40464:
[----:B------:R-:W-:Y:S05]  /*d850*/  BSYNC B2 ;  /* 0x0000000000027941 */ /* 0x000fea0003800000 */
.L_x_40462:
        /* <DEDUP_REMOVED lines=16> */
.L_x_40468:
[----:B------:R-:W-:Y:S05]  /*d960*/  BSYNC B3 ;  /* 0x0000000000037941 */ /* 0x000fea0003800000 */
.L_x_40467:
        /* <DEDUP_REMOVED lines=44> */
.L_x_40466:
[----:B------:R-:W-:Y:S05]  /*dc30*/  BSYNC B2 ;  /* 0x0000000000027941 */ /* 0x000fea0003800000 */
.L_x_40465:
        /* <DEDUP_REMOVED lines=11> */
.L_x_40461:
[----:B------:R-:W-:Y:S05]  /*dcf0*/  BSYNC B1 ;  /* 0x0000000000017941 */ /* 0x000fea0003800000 */
.L_x_40459:
        /* <DEDUP_REMOVED lines=8> */
.L_x_40470:
        /* <DEDUP_REMOVED lines=12> */
.L_x_40473:
[----:B------:R-:W-:-:S07]  /*de40*/  IMAD.MOV.U32 R8, RZ, RZ, R176 ;  /* 0x000000ffff087224 */ /* 0x000fce00078e00b0 */
.L_x_40474:
[----:B------:R-:W-:Y:S05]  /*de50*/  BSYNC B2 ;  /* 0x0000000000027941 */ /* 0x000fea0003800000 */
.L_x_40472:
        /* <DEDUP_REMOVED lines=16> */
.L_x_40478:
[----:B------:R-:W-:Y:S05]  /*df60*/  BSYNC B3 ;  /* 0x0000000000037941 */ /* 0x000fea0003800000 */
.L_x_40477:
        /* <DEDUP_REMOVED lines=44> */
.L_x_40476:
[----:B------:R-:W-:Y:S05]  /*e230*/  BSYNC B2 ;  /* 0x0000000000027941 */ /* 0x000fea0003800000 */
.L_x_40475:
        /* <DEDUP_REMOVED lines=11> */
.L_x_40471:
[----:B------:R-:W-:Y:S05]  /*e2f0*/  BSYNC B1 ;  /* 0x0000000000017941 */ /* 0x000fea0003800000 */
.L_x_40469:
        /* <DEDUP_REMOVED lines=8> */
.L_x_40480:
        /* <DEDUP_REMOVED lines=12> */
.L_x_40483:
[----:B------:R-:W-:-:S07]  /*e440*/  MOV R9, R176 ;  /* 0x000000b000097202 */ /* 0x000fce0000000f00 */
.L_x_40484:
[----:B------:R-:W-:Y:S05]  /*e450*/  BSYNC B2 ;  /* 0x0000000000027941 */ /* 0x000fea0003800000 */
.L_x_40482:
        /* <DEDUP_REMOVED lines=16> */
.L_x_40488:
[----:B------:R-:W-:Y:S05]  /*e560*/  BSYNC B3 ;  /* 0x0000000000037941 */ /* 0x000fea0003800000 */
.L_x_40487:
        /* <DEDUP_REMOVED lines=44> */
.L_x_40486:
[----:B------:R-:W-:Y:S05]  /*e830*/  BSYNC B2 ;  /* 0x0000000000027941 */ /* 0x000fea0003800000 */
.L_x_40485:
        /* <DEDUP_REMOVED lines=11> */
.L_x_40481:
[----:B------:R-:W-:Y:S05]  /*e8f0*/  BSYNC B1 ;  /* 0x0000000000017941 */ /* 0x000fea0003800000 */
.L_x_40479:
[----:B------:R-:W-:Y:S04]  /*e900*/  BSSY B1, `(.L_x_40489) ;  /* 0x000005f000017945 */ /* 0x000fe80003800000 */
[----:B------:R-:W-:Y:S05]  /*e910*/  @P3 BRA `(.L_x_40490) ;  /* 0x0000000000183947 */ /* 0x000fea0003800000 */
[----:B------:R-:W-:Y:S01]  /*e920*/  MOV R24, RZ ;  /* 0x000000ff00187202 */ /* 0x000fe20000000f00 */
[----:B0-----:R-:W-:Y:S01]  /*e930*/  IMAD.MOV.U32 R26, RZ, RZ, R25 ;  /* 0x000000ffff1a7224 */ /* 0x001fe200078e0019 */
[----:B------:R-:W-:Y:S06]  /*e940*/  @!P0 BRA `(.L_x_40491) ;  /* 0x0000000400688947 */ /* 0x000fec0003800000 */
[----:B------:R-:W-:Y:S01]  /*e950*/  MOV R26, R25 ;  /* 0x00000019001a7202 */ /* 0x000fe20000000f00 */
[----:B-----5:R-:W-:Y:S01]  /*e960*/  HADD2.F32 R24, -RZ, R105.H1_H1 ;  /* 0x30000069ff187230 */ /* 0x020fe20000004100 */
[----:B------:R-:W-:Y:S06]  /*e970*/  BRA `(.L_x_40491) ;  /* 0x00000004005c7947 */ /* 0x000fec0003800000 */
.L_x_40490:
        /* <DEDUP_REMOVED lines=12> */
.L_x_40493:
[----:B------:R-:W-:-:S07]  /*ea40*/  IMAD.MOV.U32 R10, RZ, RZ, R176 ;  /* 0x000000ffff0a7224 */ /* 0x000fce00078e00b0 */
.L_x_40494:
[----:B------:R-:W-:Y:S05]  /*ea50*/  BSYNC B2 ;  /* 0x0000000000027941 */ /* 0x000fea0003800000 */
.L_x_40492:
        /* <DEDUP_REMOVED lines=16> */
.L_x_40498:
[----:B------:R-:W-:Y:S05]  /*eb60*/  BSYNC B3 ;  /* 0x0000000000037941 */ /* 0x000fea0003800000 */
.L_x_40497:
        /* <DEDUP_REMOVED lines=44> */
.L_x_40496:
[----:B------:R-:W-:Y:S05]  /*ee30*/  BSYNC B2 ;  /* 0x0000000000027941 */ /* 0x000fea0003800000 */
.L_x_40495:
        /* <DEDUP_REMOVED lines=11> */
.L_x_40491:
[----:B------:R-:W-:Y:S05]  /*eef0*/  BSYNC B1 ;  /* 0x0000000000017941 */ /* 0x000fea0003800000 */
.L_x_40489:
        /* <DEDUP_REMOVED lines=8> */
.L_x_40500:
        /* <DEDUP_REMOVED lines=12> */
.L_x_40503:
[----:B------:R-:W-:-:S07]  /*f040*/  MOV R11, R176 ;  /* 0x000000b0000b7202 */ /* 0x000fce0000000f00 */
.L_x_40504:
[----:B------:R-:W-:Y:S05]  /*f050*/  BSYNC B2 ;  /* 0x0000000000027941 */ /* 0x000fea0003800000 */
.L_x_40502:
        /* <DEDUP_REMOVED lines=16> */
.L_x_40508:
[----:B------:R-:W-:Y:S05]  /*f160*/  BSYNC B3 ;  /* 0x0000000000037941 */ /* 0x000fea0003800000 */
.L_x_40507:
        /* <DEDUP_REMOVED lines=44> */
.L_x_40506:
[----:B------:R-:W-:Y:S05]  /*f430*/  BSYNC B2 ;  /* 0x0000000000027941 */ /* 0x000fea0003800000 */
.L_x_40505:
        /* <DEDUP_REMOVED lines=11> */
.L_x_40501:
[----:B------:R-:W-:Y:S05]  /*f4f0*/  BSYNC B1 ;  /* 0x0000000000017941 */ /* 0x000fea0003800000 */
.L_x_40499:
        /* <DEDUP_REMOVED lines=8> */
.L_x_40510:
        /* <DEDUP_REMOVED lines=12> */
.L_x_40513:
[----:B------:R-:W-:-:S07]  /*f640*/  MOV R12, R176 ;  /* 0x000000b0000c7202 */ /* 0x000fce0000000f00 */
.L_x_40514:
[----:B------:R-:W-:Y:S05]  /*f650*/  BSYNC B2 ;  /* 0x0000000000027941 */ /* 0x000fea0003800000 */
.L_x_40512:
        /* <DEDUP_REMOVED lines=16> */
.L_x_40518:
[----:B------:R-:W-:Y:S05]  /*f760*/  BSYNC B3 ;  /* 0x0000000000037941 */ /* 0x000fea0003800000 */
.L_x_40517:
        /* <DEDUP_REMOVED lines=41> */
[----:B------:R-:W-:Y:S01]  /*fa00*/  IMAD.MOV.U32 R28, RZ, RZ, RZ ;  /* 0x000000ffff1c7224 */ /* 0x000fe200078e00ff */
[----:B------:R-:W-:Y:S02]  /*fa10*/  LOP3.LUT R163, R27, UR31, R30, 0x96, !PT ;  /* 0x0000001f1ba37c12 */ /* 0x000fe4000f8e961e */
[----:B------:R-:W-:-:S07]  /*fa20*/  MOV R168, R26 ;  /* 0x0000001a00a87202 */ /* 0x000fce0000000f00 */
.L_x_40516:
[----:B------:R-:W-:Y:S05]  /*fa30*/  BSYNC B2 ;  /* 0x0000000000027941 */ /* 0x000fea0003800000 */
.L_x_40515:
        /* <DEDUP_REMOVED lines=11> */
.L_x_40511:
[----:B------:R-:W-:Y:S05]  /*faf0*/  BSYNC B1 ;  /* 0x0000000000017941 */ /* 0x000fea0003800000 */
.L_x_40509:
        /* <DEDUP_REMOVED lines=8> */
.L_x_40520:
        /* <DEDUP_REMOVED lines=12> */
.L_x_40523:
[----:B------:R-:W-:-:S07]  /*fc40*/  IMAD.MOV.U32 R27, RZ, RZ, R176 ;  /* 0x000000ffff1b7224 */ /* 0x000fce00078e00b0 */
.L_x_40524:
[----:B------:R-:W-:Y:S05]  /*fc50*/  BSYNC B2 ;  /* 0x0000000000027941 */ /* 0x000fea0003800000 */
.L_x_40522:
        /* <DEDUP_REMOVED lines=16> */
.L_x_40528:
[----:B------:R-:W-:Y:S05]  /*fd60*/  BSYNC B3 ;  /* 0x0000000000037941 */ /* 0x000fea0003800000 */
.L_x_40527:
        /* <DEDUP_REMOVED lines=44> */
.L_x_40526:
[----:B------:R-:W-:Y:S05]  /*10030*/  BSYNC B2 ;  /* 0x0000000000027941 */ /* 0x000fea0003800000 */
.L_x_40525:
        /* <DEDUP_REMOVED lines=9> */
[----:B------:R-:W-:-:S05]  /*100d0*/  @P0 HADD2.F32 R28, -RZ, R107.H0_H0 ;  /* 0x2000006bff1c0230 */ /* 0x000fca0000004100 */
[----:B------:R-:W-:-:S07]  /*100e0*/  @P0 FADD.FTZ R27, R28, R27 ;  /* 0x0000001b1c1b0221 */ /* 0x000fce0000010000 */
.L_x_40521:
[----:B------:R-:W-:Y:S05]  /*100f0*/  BSYNC B1 ;  /* 0x0000000000017941 */ /* 0x000fea0003800000 */
.L_x_40519:
        /* <DEDUP_REMOVED lines=8> */
.L_x_40530:
        /* <DEDUP_REMOVED lines=12> */
.L_x_40533:
[----:B------:R-:W-:-:S07]  /*10240*/  MOV R28, R176 ;  /* 0x000000b0001c7202 */ /* 0x000fce0000000f00 */
.L_x_40534:
[----:B------:R-:W-:Y:S05]  /*10250*/  BSYNC B2 ;  /* 0x0000000000027941 */ /* 0x000fea0003800000 */
.L_x_40532:
        /* <DEDUP_REMOVED lines=16> */
.L_x_40538:
[----:B------:R-:W-:Y:S05]  /*10360*/  BSYNC B3 ;  /* 0x0000000000037941 */ /* 0x000fea0003800000 */
.L_x_40537:
        /* <DEDUP_REMOVED lines=44> */
.L_x_40536:
[----:B------:R-:W-:Y:S05]  /*10630*/  BSYNC B2 ;  /* 0x0000000000027941 */ /* 0x000fea0003800000 */
.L_x_40535:
        /* <DEDUP_REMOVED lines=11> */
.L_x_40531:
[----:B------:R-:W-:Y:S05]  /*106f0*/  BSYNC B1 ;  /* 0x0000000000017941 */ /* 0x000fea0003800000 */
.L_x_40529:
[----:B------:R-:W-:Y:S01]  /*10700*/  IMAD.WIDE.U32 R36, R34, 0x10, R170 ;  /* 0x0000001022247825 */ /* 0x000fe200078e00aa */
[----:B------:R-:W-:Y:S01]  /*10710*/  F2FP.F16.F32.PACK_AB R35, R28, R27 ;  /* 0x0000001b1c23723e */ /* 0x000fe200000000ff */
[----:B------:R-:W0:Y:S01]  /*10720*/  @P2 LDC.64 R38, c[0x0][0x220] ;  /* 0x00008800ff262b82 */ /* 0x000e220000000a00 */
[----:B------:R-:W-:Y:S01]  /*10730*/  F2FP.F16.F32.PACK_AB R34, R26, R25 ;  /* 0x000000191a22723e */ /* 0x000fe200000000ff */
[----:B------:R-:W-:Y:S01]  /*10740*/  BSSY B1, `(.L_x_40539) ;  /* 0x000001a000017945 */ /* 0x000fe20003800000 */
[----:B------:R-:W-:Y:S02]  /*10750*/  F2FP.F16.F32.PACK_AB R33, R24, R23 ;  /* 0x000000171821723e */ /* 0x000fe400000000ff */
[----:B------:R-:W-:-:S03]  /*10760*/  F2FP.F16.F32.PACK_AB R32, R22, R21 ;  /* 0x000000151620723e */ /* 0x000fc600000000ff */
[----:B------:R-:W1:Y:S02]  /*10770*/  @P0 LDC.64 R30, c[0x0][0x230] ;  /* 0x00008c00ff1e0b82 */ /* 0x000e640000000a00 */
[----:B------:R2:W-:Y:S01]  /*10780*/  STG.E.128 desc[UR6][R36.64], R32 ;  /* 0x0000002024007986 */ /* 0x0005e2000c101d06 */
[----:B------:R-:W-:Y:S05]  /*10790*/  @!P2 BRA `(.L_x_40540) ;  /* 0x000000000050a947 */ /* 0x000fea0003800000 */
[----:B--2---:R-:W-:Y:S01]  /*107a0*/  SHF.L.U32 R32, R45, 0x10, RZ ;  /* 0x000000102d207819 */ /* 0x004fe200000006ff */
[----:B------:R-:W2:Y:S01]  /*107b0*/  LDC.64 R42, c[0x0][0x240] ;  /* 0x00009000ff2a7b82 */ /* 0x000ea20000000a00 */
        /* <DEDUP_REMOVED lines=18> */
.L_x_40540:
[----:B------:R-:W-:Y:S05]  /*108e0*/  BSYNC B1 ;  /* 0x0000000000017941 */ /* 0x000fea0003800000 */
.L_x_40539:
        /* <DEDUP_REMOVED lines=14> */
.L_x_40542:
        /* <DEDUP_REMOVED lines=12> */
.L_x_40545:
[----:B------:R-:W-:-:S07]  /*10a90*/  MOV R7, R176 ;  /* 0x000000b000077202 */ /* 0x000fce0000000f00 */
.L_x_40546:
[----:B------:R-:W-:Y:S05]  /*10aa0*/  BSYNC B2 ;  /* 0x0000000000027941 */ /* 0x000fea0003800000 */
.L_x_40544:
        /* <DEDUP_REMOVED lines=16> */
.L_x_40550:
[----:B------:R-:W-:Y:S05]  /*10bb0*/  BSYNC B3 ;  /* 0x0000000000037941 */ /* 0x000fea0003800000 */
.L_x_40549:
        /* <DEDUP_REMOVED lines=41> */
[----:B------:R-:W-:Y:S01]  /*10e50*/  LOP3.LUT R163, R31, UR31, R32, 0x96, !PT ;  /* 0x0000001f1fa37c12 */ /* 0x000fe2000f8e9620 */
[----:B------:R-:W-:Y:S01]  /*10e60*/  IMAD.MOV.U32 R31, RZ, RZ, RZ ;  /* 0x000000ffff1f7224 */ /* 0x000fe200078e00ff */
[----:B------:R-:W-:-:S07]  /*10e70*/  MOV R168, R30 ;  /* 0x0000001e00a87202 */ /* 0x000fce0000000f00 */
.L_x_40548:
[----:B------:R-:W-:Y:S05]  /*10e80*/  BSYNC B2 ;  /* 0x0000000000027941 */ /* 0x000fea0003800000 */
.L_x_40547:
        /* <DEDUP_REMOVED lines=11> */
.L_x_40543:
[----:B------:R-:W-:Y:S05]  /*10f40*/  BSYNC B1 ;  /* 0x0000000000017941 */ /* 0x000fea0003800000 */
.L_x_40541:
        /* <DEDUP_REMOVED lines=8> */
.L_x_40552:
        /* <DEDUP_REMOVED lines=12> */
.L_x_40555:
[----:B------:R-:W-:-:S07]  /*11090*/  IMAD.MOV.U32 R8, RZ, RZ, R176 ;  /* 0x000000ffff087224 */ /* 0x000fce00078e00b0 */
.L_x_40556:
[----:B------:R-:W-:Y:S05]  /*110a0*/  BSYNC B2 ;  /* 0x0000000000027941 */ /* 0x000fea0003800000 */
.L_x_40554:
        /* <DEDUP_REMOVED lines=16> */
.L_x_40560:
[----:B------:R-:W-:Y:S05]  /*111b0*/  BSYNC B3 ;  /* 0x0000000000037941 */ /* 0x000fea0003800000 */
.L_x_40559:
        /* <DEDUP_REMOVED lines=44> */
.L_x_40558:
[----:B------:R-:W-:Y:S05]  /*11480*/  BSYNC B2 ;  /* 0x0000000000027941 */ /* 0x000fea0003800000 */
.L_x_40557:
        /* <DEDUP_REMOVED lines=11> */
.L_x_40553:
[----:B------:R-:W-:Y:S05]  /*11540*/  BSYNC B1 ;  /* 0x0000000000017941 */ /* 0x000fea0003800000 */
.L_x_40551:
        /* <DEDUP_REMOVED lines=8> */
.L_x_40562:
        /* <DEDUP_REMOVED lines=12> */
.L_x_40565:
[----:B------:R-:W-:-:S07]  /*11690*/  MOV R9, R176 ;  /* 0x000000b000097202 */ /* 0x000fce0000000f00 */
.L_x_40566:
[----:B------:R-:W-:Y:S05]  /*116a0*/  BSYNC B2 ;  /* 0x0000000000027941 */ /* 0x000fea0003800000 */
.L_x_40564:
        /* <DEDUP_REMOVED lines=16> */
.L_x_40570:
[----:B------:R-:W-:Y:S05]  /*117b0*/  BSYNC B3 ;  /* 0x0000000000037941 */ /* 0x000fea0003800000 */
.L_x_40569:
        /* <DEDUP_REMOVED lines=44> */
.L_x_40568:
[----:B------:R-:W-:Y:S05]  /*11a80*/  BSYNC B2 ;  /* 0x0000000000027941 */ /* 0x000fea0003800000 */
.L_x_40567:
        /* <DEDUP_REMOVED lines=11> */
.L_x_40563:
[----:B------:R-:W-:Y:S05]  /*11b40*/  BSYNC B1 ;  /* 0x0000000000017941 */ /* 0x000fea0003800000 */
.L_x_40561:
        /* <DEDUP_REMOVED lines=8> */
.L_x_40572:
        /* <DEDUP_REMOVED lines=12> */
.L_x_40575:
[----:B------:R-:W-:-:S07]  /*11c90*/  MOV R10, R176 ;  /* 0x000000b0000a7202 */ /* 0x000fce0000000f00 */
.L_x_40576:
[----:B------:R-:W-:Y:S05]  /*11ca0*/  BSYNC B2 ;  /* 0x0000000000027941 */ /* 0x000fea0003800000 */
.L_x_40574:
        /* <DEDUP_REMOVED lines=16> */
.L_x_40580:
[----:B------:R-:W-:Y:S05]  /*11db0*/  BSYNC B3 ;  /* 0x0000000000037941 */ /* 0x000fea0003800000 */
.L_x_40579:
        /* <DEDUP_REMOVED lines=44> */
.L_x_40578:
[----:B------:R-:W-:Y:S05]  /*12080*/  BSYNC B2 ;  /* 0x0000000000027941 */ /* 0x000fea0003800000 */
.L_x_40577:
        /* <DEDUP_REMOVED lines=11> */
.L_x_40573:
[----:B------:R-:W-:Y:S05]  /*12140*/  BSYNC B1 ;  /* 0x0000000000017941 */ /* 0x000fea0003800000 */
.L_x_40571:
        /* <DEDUP_REMOVED lines=8> */
.L_x_40582:
        /* <DEDUP_REMOVED lines=12> */
.L_x_40585:
[----:B------:R-:W-:-:S07]  /*12290*/  IMAD.MOV.U32 R11, RZ, RZ, R176 ;  /* 0x000000ffff0b7224 */ /* 0x000fce00078e00b0 */
.L_x_40586:
[----:B------:R-:W-:Y:S05]  /*122a0*/  BSYNC B2 ;  /* 0x0000000000027941 */ /* 0x000fea0003800000 */
.L_x_40584:
        /* <DEDUP_REMOVED lines=16> */
.L_x_40590:
[----:B------:R-:W-:Y:S05]  /*123b0*/  BSYNC B3 ;  /* 0x0000000000037941 */ /* 0x000fea0003800000 */
.L_x_40589:
        /* <DEDUP_REMOVED lines=44> */
.L_x_40588:
[----:B------:R-:W-:Y:S05]  /*12680*/  BSYNC B2 ;  /* 0x0000000000027941 */ /* 0x000fea0003800000 */
.L_x_40587:
        /* <DEDUP_REMOVED lines=11> */
.L_x_40583:
[----:B------:R-:W-:Y:S05]  /*12740*/  BSYNC B1 ;  /* 0x0000000000017941 */ /* 0x000fea0003800000 */
.L_x_40581:
        /* <DEDUP_REMOVED lines=8> */
.L_x_40592:
        /* <DEDUP_REMOVED lines=12> */
.L_x_40595:
[----:B------:R-:W-:-:S07]  /*12890*/  MOV R12, R176 ;  /* 0x000000b0000c7202 */ /* 0x000fce0000000f00 */
.L_x_40596:
[----:B------:R-:W-:Y:S05]  /*128a0*/  BSYNC B2 ;  /* 0x0000000000027941 */ /* 0x000fea0003800000 */
.L_x_40594:
        /* <DEDUP_REMOVED lines=16> */
.L_x_40600:
[----:B------:R-:W-:Y:S05]  /*129b0*/  BSYNC B3 ;  /* 0x0000000000037941 */ /* 0x000fea0003800000 */
.L_x_40599:
        /* <DEDUP_REMOVED lines=40> */
[----:B------:R-:W-:Y:S01]  /*12c40*/  IMAD.WIDE.U32 R34, R36, -0x2daee0ad, RZ ;  /* 0xd2511f5324227825 */ /* 0x000fe200078e00ff */
[----:B------:R-:W-:-:S04]  /*12c50*/  HFMA2.MMA R36, -RZ, RZ, 0, 0 ;  /* 0x00000000ff247435 */ /* 0x000fc800000001ff */
[----:B------:R-:W-:Y:S02]  /*12c60*/  LOP3.LUT R163, R35, UR31, R38, 0x96, !PT ;  /* 0x0000001f23a37c12 */ /* 0x000fe4000f8e9626 */
[----:B------:R-:W-:-:S07]  /*12c70*/  MOV R168, R34 ;  /* 0x0000002200a87202 */ /* 0x000fce0000000f00 */
.L_x_40598:
[----:B------:R-:W-:Y:S05]  /*12c80*/  BSYNC B2 ;  /* 0x0000000000027941 */ /* 0x000fea0003800000 */
.L_x_40597:
        /* <DEDUP_REMOVED lines=11> */
.L_x_40593:
[----:B------:R-:W-:Y:S05]  /*12d40*/  BSYNC B1 ;  /* 0x0000000000017941 */ /* 0x000fea0003800000 */
.L_x_40591:
        /* <DEDUP_REMOVED lines=8> */
.L_x_40602:
        /* <DEDUP_REMOVED lines=12> */
.L_x_40605:
[----:B------:R-:W-:-:S07]  /*12e90*/  MOV R35, R176 ;  /* 0x000000b000237202 */ /* 0x000fce0000000f00 */
.L_x_40606:
[----:B------:R-:W-:Y:S05]  /*12ea0*/  BSYNC B2 ;  /* 0x0000000000027941 */ /* 0x000fea0003800000 */
.L_x_40604:
        /* <DEDUP_REMOVED lines=16> */
.L_x_40610:
[----:B------:R-:W-:Y:S05]  /*12fb0*/  BSYNC B3 ;  /* 0x0000000000037941 */ /* 0x000fea0003800000 */
.L_x_40609:
        /* <DEDUP_REMOVED lines=40> */
[----:B------:R-:W-:-:S03]  /*13240*/  IMAD.WIDE.U32 R38, R36, -0x2daee0ad, RZ ;  /* 0xd2511f5324267825 */ /* 0x000fc600078e00ff */
[----:B------:R-:W-:Y:S01]  /*13250*/  MOV R168, R38 ;  /* 0x0000002600a87202 */ /* 0x000fe20000000f00 */
[----:B------:R-:W-:Y:S01]  /*13260*/  IMAD.MOV.U32 R38, RZ, RZ, RZ ;  /* 0x000000ffff267224 */ /* 0x000fe200078e00ff */
[----:B------:R-:W-:-:S07]  /*13270*/  LOP3.LUT R163, R39, UR31, R40, 0x96, !PT ;  /* 0x0000001f27a37c12 */ /* 0x000fce000f8e9628 */
.L_x_40608:
[----:B------:R-:W-:Y:S05]  /*13280*/  BSYNC B2 ;  /* 0x0000000000027941 */ /* 0x000fea0003800000 */
.L_x_40607:
        /* <DEDUP_REMOVED lines=11> */
.L_x_40603:
[----:B------:R-:W-:Y:S05]  /*13340*/  BSYNC B1 ;  /* 0x0000000000017941 */ /* 0x000fea0003800000 */
.L_x_40601:
        /* <DEDUP_REMOVED lines=8> */
.L_x_40612:
        /* <DEDUP_REMOVED lines=12> */
.L_x_40615:
[----:B------:R-:W-:-:S07]  /*13490*/  IMAD.MOV.U32 R36, RZ, RZ, R176 ;  /* 0x000000ffff247224 */ /* 0x000fce00078e00b0 */
.L_x_40616:
[----:B------:R-:W-:Y:S05]  /*134a0*/  BSYNC B2 ;  /* 0x0000000000027941 */ /* 0x000fea0003800000 */
.L_x_40614:
        /* <DEDUP_REMOVED lines=16> */
.L_x_40620:
[----:B------:R-:W-:Y:S05]  /*135b0*/  BSYNC B3 ;  /* 0x0000000000037941 */ /* 0x000fea0003800000 */
.L_x_40619:
        /* <DEDUP_REMOVED lines=44> */
.L_x_40618:
[----:B------:R-:W-:Y:S05]  /*13880*/  BSYNC B2 ;  /* 0x0000000000027941 */ /* 0x000fea0003800000 */
.L_x_40617:
        /* <DEDUP_REMOVED lines=11> */
.L_x_40613:
[----:B------:R-:W-:Y:S05]  /*13940*/  BSYNC B1 ;  /* 0x0000000000017941 */ /* 0x000fea0003800000 */
.L_x_40611:
        /* <DEDUP_REMOVED lines=28> */
.L_x_40622:
[----:B------:R-:W-:Y:S05]  /*13b10*/  BSYNC B1 ;  /* 0x0000000000017941 */ /* 0x000fea0003800000 */
.L_x_40621:
[----:B01----:R-:W0:Y:S01]  /*13b20*/  @P2 LDC.64 R40, c[0x0][0x220] ;  /* 0x00008800ff282b82 */ /* 0x003e220000000a00 */
[----:B------:R-:W-:-:S07]  /*13b30*/  IADD3 R140, R157, 0xc0, RZ ;  /* 0x000000c09d8c7810 */ /* 0x000fce0007ffe0ff */
        /* <DEDUP_REMOVED lines=14> */
.L_x_40624:
        /* <DEDUP_REMOVED lines=12> */
.L_x_40627:
[----:B------:R-:W-:-:S07]  /*13ce0*/  MOV R7, R176 ;  /* 0x000000b000077202 */ /* 0x000fce0000000f00 */
.L_x_40628:
[----:B------:R-:W-:Y:S05]  /*13cf0*/  BSYNC B2 ;  /* 0x0000000000027941 */ /* 0x000fea0003800000 */
.L_x_40626:
        /* <DEDUP_REMOVED lines=16> */
.L_x_40632:
[----:B------:R-:W-:Y:S05]  /*13e00*/  BSYNC B3 ;  /* 0x0000000000037941 */ /* 0x000fea0003800000 */
.L_x_40631:
        /* <DEDUP_REMOVED lines=44> */
.L_x_40630:
[----:B------:R-:W-:Y:S05]  /*140d0*/  BSYNC B2 ;  /* 0x0000000000027941 */ /* 0x000fea0003800000 */
.L_x_40629:
        /* <DEDUP_REMOVED lines=11> */
.L_x_40625:
[----:B------:R-:W-:Y:S05]  /*14190*/  BSYNC B1 ;  /* 0x0000000000017941 */ /* 0x000fea0003800000 */
.L_x_40623:
        /* <DEDUP_REMOVED lines=8> */
.L_x_40634:
        /* <DEDUP_REMOVED lines=12> */
.L_x_40637:
[----:B------:R-:W-:-:S07]  /*142e0*/  MOV R8, R176 ;  /* 0x000000b000087202 */ /* 0x000fce0000000f00 */
.L_x_40638:
[----:B------:R-:W-:Y:S05]  /*142f0*/  BSYNC B2 ;  /* 0x0000000000027941 */ /* 0x000fea0003800000 */
.L_x_40636:
        /* <DEDUP_REMOVED lines=16> */
.L_x_40642:
[----:B------:R-:W-:Y:S05]  /*14400*/  BSYNC B3 ;  /* 0x0000000000037941 */ /* 0x000fea0003800000 */
.L_x_40641:
        /* <DEDUP_REMOVED lines=44> */
.L_x_40640:
[----:B------:R-:W-:Y:S05]  /*146d0*/  BSYNC B2 ;  /* 0x0000000000027941 */ /* 0x000fea0003800000 */
.L_x_40639:
        /* <DEDUP_REMOVED lines=11> */
.L_x_40635:
[----:B------:R-:W-:Y:S05]  /*14790*/  BSYNC B1 ;  /* 0x0000000000017941 */ /* 0x000fea0003800000 */
.L_x_40633:
        /* <DEDUP_REMOVED lines=8> */
.L_x_40644:
        /* <DEDUP_REMOVED lines=12> */
.L_x_40647:
[----:B------:R-:W-:-:S07]  /*148e0*/  IMAD.MOV.U32 R9, RZ, RZ, R176 ;  /* 0x000000ffff097224 */ /* 0x000fce00078e00b0 */
.L_x_40648:
[----:B------:R-:W-:Y:S05]  /*148f0*/  BSYNC B2 ;  /* 0x0000000000027941 */ /* 0x000fea0003800000 */
.L_x_40646:
        /* <DEDUP_REMOVED lines=16> */
.L_x_40652:
[----:B------:R-:W-:Y:S05]  /*14a00*/  BSYNC B3 ;  /* 0x0000000000037941 */ /* 0x000fea0003800000 */
.L_x_40651:
        /* <DEDUP_REMOVED lines=44> */
.L_x_40650:
[----:B------:R-:W-:Y:S05]  /*14cd0*/  BSYNC B2 ;  /* 0x0000000000027941 */ /* 0x000fea0003800000 */
.L_x_40649:
        /* <DEDUP_REMOVED lines=11> */
.L_x_40645:
[----:B------:R-:W-:Y:S05]  /*14d90*/  BSYNC B1 ;  /* 0x0000000000017941 */ /* 0x000fea0003800000 */
.L_x_40643:
        /* <DEDUP_REMOVED lines=8> */
.L_x_40654:
        /* <DEDUP_REMOVED lines=12> */
.L_x_40657:
[----:B------:R-:W-:-:S07]  /*14ee0*/  MOV R10, R176 ;  /* 0x000000b0000a7202 */ /* 0x000fce0000000f00 */
.L_x_40658:
[----:B------:R-:W-:Y:S05]  /*14ef0*/  BSYNC B2 ;  /* 0x0000000000027941 */ /* 0x000fea0003800000 */
.L_x_40656:
        /* <DEDUP_REMOVED lines=16> */
.L_x_40662:
[----:B------:R-:W-:Y:S05]  /*15000*/  BSYNC B3 ;  /* 0x0000000000037941 */ /* 0x000fea0003800000 */
.L_x_40661:
        /* <DEDUP_REMOVED lines=44> */
.L_x_40660:
[----:B------:R-:W-:Y:S05]  /*152d0*/  BSYNC B2 ;  /* 0x0000000000027941 */ /* 0x000fea0003800000 */
.L_x_40659:
        /* <DEDUP_REMOVED lines=11> */
.L_x_40655:
[----:B------:R-:W-:Y:S05]  /*15390*/  BSYNC B1 ;  /* 0x0000000000017941 */ /* 0x000fea0003800000 */
.L_x_40653:
        /* <DEDUP_REMOVED lines=8> */
.L_x_40664:
        /* <DEDUP_REMOVED lines=12> */
.L_x_40667:
[----:B------:R-:W-:-:S07]  /*154e0*/  MOV R11, R176 ;  /* 0x000000b0000b7202 */ /* 0x000fce0000000f00 */
.L_x_40668:
[----:B------:R-:W-:Y:S05]  /*154f0*/  BSYNC B2 ;  /* 0x0000000000027941 */ /* 0x000fea0003800000 */
.L_x_40666:
        /* <DEDUP_REMOVED lines=16> */
.L_x_40672:
[----:B------:R-:W-:Y:S05]  /*15600*/  BSYNC B3 ;  /* 0x0000000000037941 */ /* 0x000fea0003800000 */
.L_x_40671:
        /* <DEDUP_REMOVED lines=44> */
.L_x_40670:
[----:B------:R-:W-:Y:S05]  /*158d0*/  BSYNC B2 ;  /* 0x0000000000027941 */ /* 0x000fea0003800000 */
.L_x_40669:
[----:B------:R-:W-:Y:S01]  /*158e0*/  HFMA2.MMA R42, -RZ, RZ, 0.1171875, 0 ;  /* 0x2f800000ff2a7435 */ /* 0x000fe200000001ff */
[----:B------:R-:W-:-:S09]  /*158f0*/  I2FP.F32.U32 R11, R11 ;  /* 0x0000000b000b7245 */ /* 0x000fd20000201000 */
[----:B------:R-:W-:Y:S01]  /*15900*/  FFMA.FTZ R11, R11, R42, 1.1641532182693481445e-10 ;  /* 0x2f0000000b0b7423 */ /* 0x000fe2000001002a */
[----:B-----5:R-:W-:-:S04]  /*15910*/  @P0 HADD2.F32 R42, -RZ, R106.H0_H0 ;  /* 0x2000006aff2a0230 */ /* 0x020fc80000004100 */
[----:B------:R-:W-:Y:S01]  /*15920*/  FSETP.GTU.FTZ.AND P4, PT, R11, UR10, PT ;  /* 0x0000000a0b007c0b */ /* 0x000fe2000bf9c000 */
[----:B------:R-:W-:-:S05]  /*15930*/  HADD2.F32 R11, -RZ, R110.H0_H0 ;  /* 0x2000006eff0b7230 */ /* 0x000fca0000004100 */
[----:B------:R-:W-:-:S04]  /*15940*/  FMUL.FTZ R11, R11, UR13 ;  /* 0x0000000d0b0b7c20 */ /* 0x000fc80008410000 */
[----:B------:R-:W-:-:S05]  /*15950*/  FMUL.FTZ R11, R11, UR12 ;  /* 0x0000000c0b0b7c20 */ /* 0x000fca0008410000 */
[----:B------:R-:W-:Y:S02]  /*15960*/  FSEL R41, R11, RZ, !P4 ;  /* 0x000000ff0b297208 */ /* 0x000fe40006000000 */
[----:B------:R-:W-:-:S03]  /*15970*/  SEL R11, RZ, 0x1, P4 ;  /* 0x00000001ff0b7807 */ /* 0x000fc60002000000 */
[----:B------:R-:W-:-:S07]  /*15980*/  @P0 FADD.FTZ R41, R42, R41 ;  /* 0x000000292a290221 */ /* 0x000fce0000010000 */
.L_x_40665:
[----:B------:R-:W-:Y:S05]  /*15990*/  BSYNC B1 ;  /* 0x0000000000017941 */ /* 0x000fea0003800000 */
.L_x_40663:
        /* <DEDUP_REMOVED lines=8> */
.L_x_40674:
        /* <DEDUP_REMOVED lines=12> */
.L_x_40677:
[----:B------:R-:W-:-:S07]  /*15ae0*/  IMAD.MOV.U32 R12, RZ, RZ, R176 ;  /* 0x000000ffff0c7224 */ /* 0x000fce00078e00b0 */
.L_x_40678:
[----:B------:R-:W-:Y:S05]  /*15af0*/  BSYNC B2 ;  /* 0x0000000000027941 */ /* 0x000fea0003800000 */
.L_x_40676:
        /* <DEDUP_REMOVED lines=16> */
.L_x_40682:
[----:B------:R-:W-:Y:S05]  /*15c00*/  BSYNC B3 ;  /* 0x0000000000037941 */ /* 0x000fea0003800000 */
.L_x_40681:
        /* <DEDUP_REMOVED lines=44> */
.L_x_40680:
[----:B------:R-:W-:Y:S05]  /*15ed0*/  BSYNC B2 ;  /* 0x0000000000027941 */ /* 0x000fea0003800000 */
.L_x_40679:
[----:B------:R-:W-:Y:S02]  /*15ee0*/  I2FP.F32.U32 R12, R12 ;  /* 0x0000000c000c7245 */ /* 0x000fe40000201000 */
[----:B------:R-:W-:-:S05]  /*15ef0*/  MOV R43, 0x2f800000 ;  /* 0x2f800000002b7802 */ /* 0x000fca0000000f00 */
[----:B------:R-:W-:Y:S01]  /*15f00*/  FFMA.FTZ R12, R12, R43, 1.1641532182693481445e-10 ;  /* 0x2f0000000c0c7423 */ /* 0x000fe2000001002b */
[----:B-----5:R-:W-:-:S04]  /*15f10*/  @P0 HADD2.F32 R43, -RZ, R106.H1_H1 ;  /* 0x3000006aff2b0230 */ /* 0x020fc80000004100 */
[----:B------:R-:W-:Y:S01]  /*15f20*/  FSETP.GTU.FTZ.AND P4, PT, R12, UR10, PT ;  /* 0x0000000a0c007c0b */ /* 0x000fe2000bf9c000 */
[----:B------:R-:W-:-:S05]  /*15f30*/  HADD2.F32 R12, -RZ, R110.H1_H1 ;  /* 0x3000006eff0c7230 */ /* 0x000fca0000004100 */
[----:B------:R-:W-:-:S04]  /*15f40*/  FMUL.FTZ R12, R12, UR13 ;  /* 0x0000000d0c0c7c20 */ /* 0x000fc80008410000 */
[----:B------:R-:W-:-:S05]  /*15f50*/  FMUL.FTZ R12, R12, UR12 ;  /* 0x0000000c0c0c7c20 */ /* 0x000fca0008410000 */
[----:B------:R-:W-:Y:S02]  /*15f60*/  FSEL R42, R12, RZ, !P4 ;  /* 0x000000ff0c2a7208 */ /* 0x000fe40006000000 */
[----:B------:R-:W-:-:S03]  /*15f70*/  SEL R12, RZ, 0x1, P4 ;  /* 0x00000001ff0c7807 */ /* 0x000fc60002000000 */
[----:B------:R-:W-:-:S07]  /*15f80*/  @P0 FADD.FTZ R42, R43, R42 ;  /* 0x0000002a2b2a0221 */ /* 0x000fce0000010000 */
.L_x_40675:
[----:B------:R-:W-:Y:S05]  /*15f90*/  BSYNC B1 ;  /* 0x0000000000017941 */ /* 0x000fea0003800000 */
.L_x_40673:
        /* <DEDUP_REMOVED lines=8> */
.L_x_40684:
        /* <DEDUP_REMOVED lines=12> */
.L_x_40687:
[----:B------:R-:W-:-:S07]  /*160e0*/  MOV R43, R176 ;  /* 0x000000b0002b7202 */ /* 0x000fce0000000f00 */
.L_x_40688:
[----:B------:R-:W-:Y:S05]  /*160f0*/  BSYNC B2 ;  /* 0x0000000000027941 */ /* 0x000fea0003800000 */
.L_x_40686:
        /* <DEDUP_REMOVED lines=16> */
.L_x_40692:
[----:B------:R-:W-:Y:S05]  /*16200*/  BSYNC B3 ;  /* 0x0000000000037941 */ /* 0x000fea0003800000 */
.L_x_40691:
        /* <DEDUP_REMOVED lines=44> */
.L_x_40690:
[----:B------:R-:W-:Y:S05]  /*164d0*/  BSYNC B2 ;  /* 0x0000000000027941 */ /* 0x000fea0003800000 */
.L_x_40689:
[----:B------:R-:W-:Y:S01]  /*164e0*/  I2FP.F32.U32 R43, R43 ;  /* 0x0000002b002b7245 */ /* 0x000fe20000201000 */
[----:B------:R-:W-:-:S04]  /*164f0*/  IMAD.MOV.U32 R44, RZ, RZ, 0x2f800000 ;  /* 0x2f800000ff2c7424 */ /* 0x000fc800078e00ff */
[----:B------:R-:W-:Y:S01]  /*16500*/  FFMA.FTZ R43, R43, R44, 1.1641532182693481445e-10 ;  /* 0x2f0000002b2b7423 */ /* 0x000fe2000001002c */
[----:B-----5:R-:W-:-:S04]  /*16510*/  @P0 HADD2.F32 R44, -RZ, R107.H0_H0 ;  /* 0x2000006bff2c0230 */ /* 0x020fc80000004100 */
[----:B------:R-:W-:Y:S01]  /*16520*/  FSETP.GTU.FTZ.AND P4, PT, R43, UR10, PT ;  /* 0x0000000a2b007c0b */ /* 0x000fe2000bf9c000 */
[----:B------:R-:W-:-:S03]  /*16530*/  HADD2.F32 R43, -RZ, R111.H0_H0 ;  /* 0x2000006fff2b7230 */ /* 0x000fc60000004100 */
[----:B------:R-:W-:Y:S02]  /*16540*/  SEL R45, RZ, 0x1, P4 ;  /* 0x00000001ff2d7807 */ /* 0x000fe40002000000 */
[----:B------:R-:W-:-:S04]  /*16550*/  FMUL.FTZ R43, R43, UR13 ;  /* 0x0000000d2b2b7c20 */ /* 0x000fc80008410000 */
[----:B------:R-:W-:-:S05]  /*16560*/  FMUL.FTZ R43, R43, UR12 ;  /* 0x0000000c2b2b7c20 */ /* 0x000fca0008410000 */
[----:B------:R-:W-:-:S05]  /*16570*/  FSEL R43, R43, RZ, !P4 ;  /* 0x000000ff2b2b7208 */ /* 0x000fca0006000000 */
[----:B------:R-:W-:-:S07]  /*16580*/  @P0 FADD.FTZ R43, R44, R43 ;  /* 0x0000002b2c2b0221 */ /* 0x000fce0000010000 */
.L_x_40685:
[----:B------:R-:W-:Y:S05]  /*16590*/  BSYNC B1 ;  /* 0x0000000000017941 */ /* 0x000fea0003800000 */
.L_x_40683:
        /* <DEDUP_REMOVED lines=8> */
.L_x_40694:
        /* <DEDUP_REMOVED lines=12> */
.L_x_40697:
[----:B------:R-:W-:-:S07]  /*166e0*/  MOV R44, R176 ;  /* 0x000000b0002c7202 */ /* 0x000fce0000000f00 */
.L_x_40698:
[----:B------:R-:W-:Y:S05]  /*166f0*/  BSYNC B2 ;  /* 0x0000000000027941 */ /* 0x000fea0003800000 */
.L_x_40696:
        /* <DEDUP_REMOVED lines=16> */
.L_x_40702:
[----:B------:R-:W-:Y:S05]  /*16800*/  BSYNC B3 ;  /* 0x0000000000037941 */ /* 0x000fea0003800000 */
.L_x_40701:
        /* <DEDUP_REMOVED lines=44> */
.L_x_40700:
[----:B------:R-:W-:Y:S05]  /*16ad0*/  BSYNC B2 ;  /* 0x0000000000027941 */ /* 0x000fea0003800000 */
.L_x_40699:
[----:B------:R-:W-:Y:S01]  /*16ae0*/  HFMA2.MMA R112, -RZ, RZ, 0.1171875, 0 ;  /* 0x2f800000ff707435 */ /* 0x000fe200000001ff */
[----:B------:R-:W-:-:S09]  /*16af0*/  I2FP.F32.U32 R44, R44 ;  /* 0x0000002c002c7245 */ /* 0x000fd20000201000 */
[----:B------:R-:W-:Y:S01]  /*16b00*/  FFMA.FTZ R44, R44, R112, 1.1641532182693481445e-10 ;  /* 0x2f0000002c2c7423 */ /* 0x000fe20000010070 */
[----:B-----5:R-:W-:-:S04]  /*16b10*/  @P0 HADD2.F32 R112, -RZ, R107.H1_H1 ;  /* 0x3000006bff700230 */ /* 0x020fc80000004100 */
[----:B------:R-:W-:Y:S01]  /*16b20*/  FSETP.GTU.FTZ.AND P4, PT, R44, UR10, PT ;  /* 0x0000000a2c007c0b */ /* 0x000fe2000bf9c000 */
[----:B------:R-:W-:-:S03]  /*16b30*/  HADD2.F32 R44, -RZ, R111.H1_H1 ;  /* 0x3000006fff2c7230 */ /* 0x000fc60000004100 */
[----:B------:R-:W-:Y:S02]  /*16b40*/  SEL R162, RZ, 0x1, P4 ;  /* 0x00000001ffa27807 */ /* 0x000fe40002000000 */
[----:B------:R-:W-:-:S04]  /*16b50*/  FMUL.FTZ R44, R44, UR13 ;  /* 0x0000000d2c2c7c20 */ /* 0x000fc80008410000 */
[----:B------:R-:W-:-:S05]  /*16b60*/  FMUL.FTZ R44, R44, UR12 ;  /* 0x0000000c2c2c7c20 */ /* 0x000fca0008410000 */
[----:B------:R-:W-:-:S05]  /*16b70*/  FSEL R44, R44, RZ, !P4 ;  /* 0x000000ff2c2c7208 */ /* 0x000fca0006000000 */
[----:B------:R-:W-:-:S07]  /*16b80*/  @P0 FADD.FTZ R44, R112, R44 ;  /* 0x0000002c702c0221 */ /* 0x000fce0000010000 */
.L_x_40695:
[----:B------:R-:W-:Y:S05]  /*16b90*/  BSYNC B1 ;  /* 0x0000000000017941 */ /* 0x000fea0003800000 */
.L_x_40693:
        /* <DEDUP_REMOVED lines=28> */
.L_x_40704:
[----:B------:R-:W-:Y:S05]  /*16d60*/  BSYNC B1 ;  /* 0x0000000000017941 */ /* 0x000fea0003800000 */
.L_x_40703:
        /* <DEDUP_REMOVED lines=16> */
.L_x_40706:
        /* <DEDUP_REMOVED lines=12> */
.L_x_40709:
[----:B------:R-:W-:-:S07]  /*16f30*/  IMAD.MOV.U32 R7, RZ, RZ, R176 ;  /* 0x000000ffff077224 */ /* 0x000fce00078e00b0 */
.L_x_40710:
[----:B------:R-:W-:Y:S05]  /*16f40*/  BSYNC B2 ;  /* 0x0000000000027941 */ /* 0x000fea0003800000 */
.L_x_40708:
        /* <DEDUP_REMOVED lines=16> */
.L_x_40714:
[----:B------:R-:W-:Y:S05]  /*17050*/  BSYNC B3 ;  /* 0x0000000000037941 */ /* 0x000fea0003800000 */
.L_x_40713:
        /* <DEDUP_REMOVED lines=44> */
.L_x_40712:
[----:B------:R-:W-:Y:S05]  /*17320*/  BSYNC B2 ;  /* 0x0000000000027941 */ /* 0x000fea0003800000 */
.L_x_40711:
        /* <DEDUP_REMOVED lines=10> */
[----:B------:R-:W-:-:S07]  /*173d0*/  SEL R7, RZ, 0x1, P4 ;  /* 0x00000001ff077807 */ /* 0x000fce0002000000 */
.L_x_40707:
[----:B------:R-:W-:Y:S05]  /*173e0*/  BSYNC B1 ;  /* 0x0000000000017941 */ /* 0x000fea0003800000 */
.L_x_40705:
        /* <DEDUP_REMOVED lines=8> */
.L_x_40716:
        /* <DEDUP_REMOVED lines=12> */
.L_x_40719:
[----:B------:R-:W-:-:S07]  /*17530*/  MOV R8, R176 ;  /* 0x000000b000087202 */ /* 0x000fce0000000f00 */
.L_x_40720:
[----:B------:R-:W-:Y:S05]  /*17540*/  BSYNC B2 ;  /* 0x0000000000027941 */ /* 0x000fea0003800000 */
.L_x_40718:
        /* <DEDUP_REMOVED lines=16> */
.L_x_40724:
[----:B------:R-:W-:Y:S05]  /*17650*/  BSYNC B3 ;  /* 0x0000000000037941 */ /* 0x000fea0003800000 */
.L_x_40723:
        /* <DEDUP_REMOVED lines=44> */
.L_x_40722:
[----:B------:R-:W-:Y:S05]  /*17920*/  BSYNC B2 ;  /* 0x0000000000027941 */ /* 0x000fea0003800000 */
.L_x_40721:
        /* <DEDUP_REMOVED lines=11> */
.L_x_40717:
[----:B------:R-:W-:Y:S05]  /*179e0*/  BSYNC B1 ;  /* 0x0000000000017941 */ /* 0x000fea0003800000 */
.L_x_40715:
        /* <DEDUP_REMOVED lines=8> */
.L_x_40726:
        /* <DEDUP_REMOVED lines=12> */
.L_x_40729:
[----:B------:R-:W-:-:S07]  /*17b30*/  MOV R9, R176 ;  /* 0x000000b000097202 */ /* 0x000fce0000000f00 */
.L_x_40730:
[----:B------:R-:W-:Y:S05]  /*17b40*/  BSYNC B2 ;  /* 0x0000000000027941 */ /* 0x000fea0003800000 */
.L_x_40728:
        /* <DEDUP_REMOVED lines=16> */
.L_x_40734:
[----:B------:R-:W-:Y:S05]  /*17c50*/  BSYNC B3 ;  /* 0x0000000000037941 */ /* 0x000fea0003800000 */
.L_x_40733:
        /* <DEDUP_REMOVED lines=44> */
.L_x_40732:
[----:B------:R-:W-:Y:S05]  /*17f20*/  BSYNC B2 ;  /* 0x0000000000027941 */ /* 0x000fea0003800000 */
.L_x_40731:
        /* <DEDUP_REMOVED lines=11> */
.L_x_40727:
[----:B------:R-:W-:Y:S05]  /*17fe0*/  BSYNC B1 ;  /* 0x0000000000017941 */ /* 0x000fea0003800000 */
.L_x_40725:
        /* <DEDUP_REMOVED lines=8> */
.L_x_40736:
        /* <DEDUP_REMOVED lines=12> */
.L_x_40739:
[----:B------:R-:W-:-:S07]  /*18130*/  IMAD.MOV.U32 R10, RZ, RZ, R176 ;  /* 0x000000ffff0a7224 */ /* 0x000fce00078e00b0 */
.L_x_40740:
[----:B------:R-:W-:Y:S05]  /*18140*/  BSYNC B2 ;  /* 0x0000000000027941 */ /* 0x000fea0003800000 */
.L_x_40738:
        /* <DEDUP_REMOVED lines=16> */
.L_x_40744:
[----:B------:R-:W-:Y:S05]  /*18250*/  BSYNC B3 ;  /* 0x0000000000037941 */ /* 0x000fea0003800000 */
.L_x_40743:
        /* <DEDUP_REMOVED lines=44> */
.L_x_40742:
[----:B------:R-:W-:Y:S05]  /*18520*/  BSYNC B2 ;  /* 0x0000000000027941 */ /* 0x000fea0003800000 */
.L_x_40741:
        /* <DEDUP_REMOVED lines=11> */
.L_x_40737:
[----:B------:R-:W-:Y:S05]  /*185e0*/  BSYNC B1 ;  /* 0x0000000000017941 */ /* 0x000fea0003800000 */
.L_x_40735:
        /* <DEDUP_REMOVED lines=8> */
.L_x_40746:
        /* <DEDUP_REMOVED lines=12> */
.L_x_40749:
[----:B------:R-:W-:-:S07]  /*18730*/  MOV R11, R176 ;  /* 0x000000b0000b7202 */ /* 0x000fce0000000f00 */
.L_x_40750:
[----:B------:R-:W-:Y:S05]  /*18740*/  BSYNC B2 ;  /* 0x0000000000027941 */ /* 0x000fea0003800000 */
.L_x_40748:
        /* <DEDUP_REMOVED lines=16> */
.L_x_40754:
[----:B------:R-:W-:Y:S05]  /*18850*/  BSYNC B3 ;  /* 0x0000000000037941 */ /* 0x000fea0003800000 */
.L_x_40753:
        /* <DEDUP_REMOVED lines=44> */
.L_x_40752:
[----:B------:R-:W-:Y:S05]  /*18b20*/  BSYNC B2 ;  /* 0x0000000000027941 */ /* 0x000fea0003800000 */
.L_x_40751:
        /* <DEDUP_REMOVED lines=11> */
.L_x_40747:
[----:B------:R-:W-:Y:S05]  /*18be0*/  BSYNC B1 ;  /* 0x0000000000017941 */ /* 0x000fea0003800000 */
.L_x_40745:
        /* <DEDUP_REMOVED lines=8> */
.L_x_40756:
        /* <DEDUP_REMOVED lines=12> */
.L_x_40759:
[----:B------:R-:W-:-:S07]  /*18d30*/  MOV R12, R176 ;  /* 0x000000b0000c7202 */ /* 0x000fce0000000f00 */
.L_x_40760:
[----:B------:R-:W-:Y:S05]  /*18d40*/  BSYNC B2 ;  /* 0x0000000000027941 */ /* 0x000fea0003800000 */
.L_x_40758:
        /* <DEDUP_REMOVED lines=16> */
.L_x_40764:
[----:B------:R-:W-:Y:S05]  /*18e50*/  BSYNC B3 ;  /* 0x0000000000037941 */ /* 0x000fea0003800000 */
.L_x_40763:
        /* <DEDUP_REMOVED lines=44> */
.L_x_40762:
[----:B------:R-:W-:Y:S05]  /*19120*/  BSYNC B2 ;  /* 0x0000000000027941 */ /* 0x000fea0003800000 */
.L_x_40761:
        /* <DEDUP_REMOVED lines=11> */
.L_x_40757:
[----:B------:R-:W-:Y:S05]  /*191e0*/  BSYNC B1 ;  /* 0x0000000000017941 */ /* 0x000fea0003800000 */
.L_x_40755:
        /* <DEDUP_REMOVED lines=8> */
.L_x_40766:
        /* <DEDUP_REMOVED lines=12> */
.L_x_40769:
[----:B------:R-:W-:-:S07]  /*19330*/  IMAD.MOV.U32 R45, RZ, RZ, R176 ;  /* 0x000000ffff2d7224 */ /* 0x000fce00078e00b0 */
.L_x_40770:
[----:B------:R-:W-:Y:S05]  /*19340*/  BSYNC B2 ;  /* 0x0000000000027941 */ /* 0x000fea0003800000 */
.L_x_40768:
        /* <DEDUP_REMOVED lines=16> */
.L_x_40774:
[----:B------:R-:W-:Y:S05]  /*19450*/  BSYNC B3 ;  /* 0x0000000000037941 */ /* 0x000fea0003800000 */
.L_x_40773:
        /* <DEDUP_REMOVED lines=44> */
.L_x_40772:
[----:B------:R-:W-:Y:S05]  /*19720*/  BSYNC B2 ;  /* 0x0000000000027941 */ /* 0x000fea0003800000 */
.L_x_40771:
        /* <DEDUP_REMOVED lines=11> */
.L_x_40767:
[----:B------:R-:W-:Y:S05]  /*197e0*/  BSYNC B1 ;  /* 0x0000000000017941 */ /* 0x000fea0003800000 */
.L_x_40765:
        /* <DEDUP_REMOVED lines=8> */
.L_x_40776:
        /* <DEDUP_REMOVED lines=12> */
.L_x_40779:
[----:B------:R-:W-:-:S07]  /*19930*/  MOV R145, R176 ;  /* 0x000000b000917202 */ /* 0x000fce0000000f00 */
.L_x_40780:
[----:B------:R-:W-:Y:S05]  /*19940*/  BSYNC B2 ;  /* 0x0000000000027941 */ /* 0x000fea0003800000 */
.L_x_40778:
        /* <DEDUP_REMOVED lines=16> */
.L_x_40784:
[----:B------:R-:W-:Y:S05]  /*19a50*/  BSYNC B3 ;  /* 0x0000000000037941 */ /* 0x000fea0003800000 */
.L_x_40783:
        /* <DEDUP_REMOVED lines=44> */
.L_x_40782:
[----:B------:R-:W-:Y:S05]  /*19d20*/  BSYNC B2 ;  /* 0x0000000000027941 */ /* 0x000fea0003800000 */
.L_x_40781:
        /* <DEDUP_REMOVED lines=12> */
.L_x_40777:
[----:B------:R-:W-:Y:S05]  /*19df0*/  BSYNC B1 ;  /* 0x0000000000017941 */ /* 0x000fea0003800000 */
.L_x_40775:
        /* <DEDUP_REMOVED lines=28> */
.L_x_40786:
[----:B------:R-:W-:Y:S05]  /*19fc0*/  BSYNC B1 ;  /* 0x0000000000017941 */ /* 0x000fea0003800000 */
.L_x_40785:
        /* <DEDUP_REMOVED lines=16> */
.L_x_40788:
        /* <DEDUP_REMOVED lines=12> */
.L_x_40791:
[----:B------:R-:W-:-:S07]  /*1a190*/  MOV R7, R176 ;  /* 0x000000b000077202 */ /* 0x000fce0000000f00 */
.L_x_40792:
[----:B------:R-:W-:Y:S05]  /*1a1a0*/  BSYNC B2 ;  /* 0x0000000000027941 */ /* 0x000fea0003800000 */
.L_x_40790:
        /* <DEDUP_REMOVED lines=16> */
.L_x_40796:
[----:B------:R-:W-:Y:S05]  /*1a2b0*/  BSYNC B3 ;  /* 0x0000000000037941 */ /* 0x000fea0003800000 */
.L_x_40795:
        /* <DEDUP_REMOVED lines=44> */
.L_x_40794:
[----:B------:R-:W-:Y:S05]  /*1a580*/  BSYNC B2 ;  /* 0x0000000000027941 */ /* 0x000fea0003800000 */
.L_x_40793:
        /* <DEDUP_REMOVED lines=11> */
.L_x_40789:
[----:B------:R-:W-:Y:S05]  /*1a640*/  BSYNC B1 ;  /* 0x0000000000017941 */ /* 0x000fea0003800000 */
.L_x_40787:
        /* <DEDUP_REMOVED lines=8> */
.L_x_40798:
        /* <DEDUP_REMOVED lines=12> */
.L_x_40801:
[----:B------:R-:W-:-:S07]  /*1a790*/  IMAD.MOV.U32 R8, RZ, RZ, R176 ;  /* 0x000000ffff087224 */ /* 0x000fce00078e00b0 */
.L_x_40802:
[----:B------:R-:W-:Y:S05]  /*1a7a0*/  BSYNC B2 ;  /* 0x0000000000027941 */ /* 0x000fea0003800000 */
.L_x_40800:
        /* <DEDUP_REMOVED lines=16> */
.L_x_40806:
[----:B------:R-:W-:Y:S05]  /*1a8b0*/  BSYNC B3 ;  /* 0x0000000000037941 */ /* 0x000fea0003800000 */
.L_x_40805:
        /* <DEDUP_REMOVED lines=44> */
.L_x_40804:
[----:B------:R-:W-:Y:S05]  /*1ab80*/  BSYNC B2 ;  /* 0x0000000000027941 */ /* 0x000fea0003800000 */
.L_x_40803:
        /* <DEDUP_REMOVED lines=11> */
.L_x_40799:
[----:B------:R-:W-:Y:S05]  /*1ac40*/  BSYNC B1 ;  /* 0x0000000000017941 */ /* 0x000fea0003800000 */
.L_x_40797:
        /* <DEDUP_REMOVED lines=8> */
.L_x_40808:
        /* <DEDUP_REMOVED lines=12> */
.L_x_40811:
[----:B------:R-:W-:-:S07]  /*1ad90*/  MOV R9, R176 ;  /* 0x000000b000097202 */ /* 0x000fce0000000f00 */
.L_x_40812:
[----:B------:R-:W-:Y:S05]  /*1ada0*/  BSYNC B2 ;  /* 0x0000000000027941 */ /* 0x000fea0003800000 */
.L_x_40810:
        /* <DEDUP_REMOVED lines=16> */
.L_x_40816:
[----:B------:R-:W-:Y:S05]  /*1aeb0*/  BSYNC B3 ;  /* 0x0000000000037941 */ /* 0x000fea0003800000 */
.L_x_40815:
        /* <DEDUP_REMOVED lines=44> */
.L_x_40814:
[----:B------:R-:W-:Y:S05]  /*1b180*/  BSYNC B2 ;  /* 0x0000000000027941 */ /* 0x000fea0003800000 */
.L_x_40813:
        /* <DEDUP_REMOVED lines=11> */
.L_x_40809:
[----:B------:R-:W-:Y:S05]  /*1b240*/  BSYNC B1 ;  /* 0x0000000000017941 */ /* 0x000fea0003800000 */
.L_x_40807:
        /* <DEDUP_REMOVED lines=8> */
.L_x_40818:
        /* <DEDUP_REMOVED lines=12> */
.L_x_40821:
[----:B------:R-:W-:-:S07]  /*1b390*/  MOV R10, R176 ;  /* 0x000000b0000a7202 */ /* 0x000fce0000000f00 */
.L_x_40822:
[----:B------:R-:W-:Y:S05]  /*1b3a0*/  BSYNC B2 ;  /* 0x0000000000027941 */ /* 0x000fea0003800000 */
.L_x_40820:
        /* <DEDUP_REMOVED lines=16> */
.L_x_40826:
[----:B------:R-:W-:Y:S05]  /*1b4b0*/  BSYNC B3 ;  /* 0x0000000000037941 */ /* 0x000fea0003800000 */
.L_x_40825:
        /* <DEDUP_REMOVED lines=44> */
.L_x_40824:
[----:B------:R-:W-:Y:S05]  /*1b780*/  BSYNC B2 ;  /* 0x0000000000027941 */ /* 0x000fea0003800000 */
.L_x_40823:
        /* <DEDUP_REMOVED lines=11> */
.L_x_40819:
[----:B------:R-:W-:Y:S05]  /*1b840*/  BSYNC B1 ;  /* 0x0000000000017941 */ /* 0x000fea0003800000 */
.L_x_40817:
        /* <DEDUP_REMOVED lines=8> */
.L_x_40828:
        /* <DEDUP_REMOVED lines=12> */
.L_x_40831:
[----:B------:R-:W-:-:S07]  /*1b990*/  IMAD.MOV.U32 R11, RZ, RZ, R176 ;  /* 0x000000ffff0b7224 */ /* 0x000fce00078e00b0 */
.L_x_40832:
[----:B------:R-:W-:Y:S05]  /*1b9a0*/  BSYNC B2 ;  /* 0x0000000000027941 */ /* 0x000fea0003800000 */
.L_x_40830:
        /* <DEDUP_REMOVED lines=16> */
.L_x_40836:
[----:B------:R-:W-:Y:S05]  /*1bab0*/  BSYNC B3 ;  /* 0x0000000000037941 */ /* 0x000fea0003800000 */
.L_x_40835:
        /* <DEDUP_REMOVED lines=44> */
.L_x_40834:
[----:B------:R-:W-:Y:S05]  /*1bd80*/  BSYNC B2 ;  /* 0x0000000000027941 */ /* 0x000fea0003800000 */
.L_x_40833:
        /* <DEDUP_REMOVED lines=11> */
.L_x_40829:
[----:B------:R-:W-:Y:S05]  /*1be40*/  BSYNC B1 ;  /* 0x0000000000017941 */ /* 0x000fea0003800000 */
.L_x_40827:
        /* <DEDUP_REMOVED lines=8> */
.L_x_40838:
        /* <DEDUP_REMOVED lines=12> */
.L_x_40841:
[----:B------:R-:W-:-:S07]  /*1bf90*/  MOV R12, R176 ;  /* 0x000000b0000c7202 */ /* 0x000fce0000000f00 */
.L_x_40842:
[----:B------:R-:W-:Y:S05]  /*1bfa0*/  BSYNC B2 ;  /* 0x0000000000027941 */ /* 0x000fea0003800000 */
.L_x_40840:
        /* <DEDUP_REMOVED lines=16> */
.L_x_40846:
[----:B------:R-:W-:Y:S05]  /*1c0b0*/  BSYNC B3 ;  /* 0x0000000000037941 */ /* 0x000fea0003800000 */
.L_x_40845:
        /* <DEDUP_REMOVED lines=44> */
.L_x_40844:
[----:B------:R-:W-:Y:S05]  /*1c380*/  BSYNC B2 ;  /* 0x0000000000027941 */ /* 0x000fea0003800000 */
.L_x_40843:
        /* <DEDUP_REMOVED lines=11> */
.L_x_40839:
[----:B------:R-:W-:Y:S05]  /*1c440*/  BSYNC B1 ;  /* 0x0000000000017941 */ /* 0x000fea0003800000 */
.L_x_40837:
        /* <DEDUP_REMOVED lines=8> */
.L_x_40848:
        /* <DEDUP_REMOVED lines=12> */
.L_x_40851:
[----:B------:R-:W-:-:S07]  /*1c590*/  MOV R45, R176 ;  /* 0x000000b0002d7202 */ /* 0x000fce0000000f00 */
.L_x_40852:
[----:B------:R-:W-:Y:S05]  /*1c5a0*/  BSYNC B2 ;  /* 0x0000000000027941 */ /* 0x000fea0003800000 */
.L_x_40850:
        /* <DEDUP_REMOVED lines=16> */
.L_x_40856:
[----:B------:R-:W-:Y:S05]  /*1c6b0*/  BSYNC B3 ;  /* 0x0000000000037941 */ /* 0x000fea0003800000 */
.L_x_40855:
        /* <DEDUP_REMOVED lines=44> */
.L_x_40854:
[----:B------:R-:W-:Y:S05]  /*1c980*/  BSYNC B2 ;  /* 0x0000000000027941 */ /* 0x000fea0003800000 */
.L_x_40853:
        /* <DEDUP_REMOVED lines=11> */
.L_x_40849:
[----:B------:R-:W-:Y:S05]  /*1ca40*/  BSYNC B1 ;  /* 0x0000000000017941 */ /* 0x000fea0003800000 */
.L_x_40847:
        /* <DEDUP_REMOVED lines=8> */
.L_x_40858:
        /* <DEDUP_REMOVED lines=12> */
.L_x_40861:
[----:B------:R-:W-:-:S07]  /*1cb90*/  IMAD.MOV.U32 R153, RZ, RZ, R176 ;  /* 0x000000ffff997224 */ /* 0x000fce00078e00b0 */
.L_x_40862:
[----:B------:R-:W-:Y:S05]  /*1cba0*/  BSYNC B2 ;  /* 0x0000000000027941 */ /* 0x000fea0003800000 */
.L_x_40860:
        /* <DEDUP_REMOVED lines=16> */
.L_x_40866:
[----:B------:R-:W-:Y:S05]  /*1ccb0*/  BSYNC B3 ;  /* 0x0000000000037941 */ /* 0x000fea0003800000 */
.L_x_40865:
        /* <DEDUP_REMOVED lines=44> */
.L_x_40864:
[----:B------:R-:W-:Y:S05]  /*1cf80*/  BSYNC B2 ;  /* 0x0000000000027941 */ /* 0x000fea0003800000 */
.L_x_40863:
        /* <DEDUP_REMOVED lines=12> */
.L_x_40859:
[----:B------:R-:W-:Y:S05]  /*1d050*/  BSYNC B1 ;  /* 0x0000000000017941 */ /* 0x000fea0003800000 */
.L_x_40857:
        /* <DEDUP_REMOVED lines=28> */
.L_x_40868:
[----:B------:R-:W-:Y:S05]  /*1d220*/  BSYNC B1 ;  /* 0x0000000000017941 */ /* 0x000fea0003800000 */
.L_x_40867:
        /* <DEDUP_REMOVED lines=16> */
.L_x_40870:
        /* <DEDUP_REMOVED lines=12> */
.L_x_40873:
[----:B------:R-:W-:-:S07]  /*1d3f0*/  MOV R7, R176 ;  /* 0x000000b000077202 */ /* 0x000fce0000000f00 */
.L_x_40874:
[----:B------:R-:W-:Y:S05]  /*1d400*/  BSYNC B2 ;  /* 0x0000000000027941 */ /* 0x000fea0003800000 */
.L_x_40872:
        /* <DEDUP_REMOVED lines=16> */
.L_x_40878:
[----:B------:R-:W-:Y:S05]  /*1d510*/  BSYNC B3 ;  /* 0x0000000000037941 */ /* 0x000fea0003800000 */
.L_x_40877:
        /* <DEDUP_REMOVED lines=44> */
.L_x_40876:
[----:B------:R-:W-:Y:S05]  /*1d7e0*/  BSYNC B2 ;  /* 0x0000000000027941 */ /* 0x000fea0003800000 */
.L_x_40875:
        /* <DEDUP_REMOVED lines=11> */
.L_x_40871:
[----:B------:R-:W-:Y:S05]  /*1d8a0*/  BSYNC B1 ;  /* 0x0000000000017941 */ /* 0x000fea0003800000 */
.L_x_40869:
        /* <DEDUP_REMOVED lines=8> */
.L_x_40880:
        /* <DEDUP_REMOVED lines=12> */
.L_x_40883:
[----:B------:R-:W-:-:S07]  /*1d9f0*/  MOV R8, R176 ;  /* 0x000000b000087202 */ /* 0x000fce0000000f00 */
.L_x_40884:
[----:B------:R-:W-:Y:S05]  /*1da00*/  BSYNC B2 ;  /* 0x0000000000027941 */ /* 0x000fea0003800000 */
.L_x_40882:
        /* <DEDUP_REMOVED lines=16> */
.L_x_40888:
[----:B------:R-:W-:Y:S05]  /*1db10*/  BSYNC B3 ;  /* 0x0000000000037941 */ /* 0x000fea0003800000 */
.L_x_40887:
        /* <DEDUP_REMOVED lines=44> */
.L_x_40886:
[----:B------:R-:W-:Y:S05]  /*1dde0*/  BSYNC B2 ;  /* 0x0000000000027941 */ /* 0x000fea0003800000 */
.L_x_40885:
        /* <DEDUP_REMOVED lines=11> */
.L_x_40881:
[----:B------:R-:W-:Y:S05]  /*1dea0*/  BSYNC B1 ;  /* 0x0000000000017941 */ /* 0x000fea0003800000 */
.L_x_40879:
        /* <DEDUP_REMOVED lines=8> */
.L_x_40890:
        /* <DEDUP_REMOVED lines=12> */
.L_x_40893:
[----:B------:R-:W-:-:S07]  /*1dff0*/  IMAD.MOV.U32 R9, RZ, RZ, R176 ;  /* 0x000000ffff097224 */ /* 0x000fce00078e00b0 */
.L_x_40894:
[----:B------:R-:W-:Y:S05]  /*1e000*/  BSYNC B2 ;  /* 0x0000000000027941 */ /* 0x000fea0003800000 */
.L_x_40892:
        /* <DEDUP_REMOVED lines=16> */
.L_x_40898:
[----:B------:R-:W-:Y:S05]  /*1e110*/  BSYNC B3 ;  /* 0x0000000000037941 */ /* 0x000fea0003800000 */
.L_x_40897:
        /* <DEDUP_REMOVED lines=44> */
.L_x_40896:
[----:B------:R-:W-:Y:S05]  /*1e3e0*/  BSYNC B2 ;  /* 0x0000000000027941 */ /* 0x000fea0003800000 */
.L_x_40895:
        /* <DEDUP_REMOVED lines=11> */
.L_x_40891:
[----:B------:R-:W-:Y:S05]  /*1e4a0*/  BSYNC B1 ;  /* 0x0000000000017941 */ /* 0x000fea0003800000 */
.L_x_40889:
        /* <DEDUP_REMOVED lines=8> */
.L_x_40900:
        /* <DEDUP_REMOVED lines=12> */
.L_x_40903:
[----:B------:R-:W-:-:S07]  /*1e5f0*/  MOV R10, R176 ;  /* 0x000000b0000a7202 */ /* 0x000fce0000000f00 */
.L_x_40904:
[----:B------:R-:W-:Y:S05]  /*1e600*/  BSYNC B2 ;  /* 0x0000000000027941 */ /* 0x000fea0003800000 */
.L_x_40902:
        /* <DEDUP_REMOVED lines=16> */
.L_x_40908:
[----:B------:R-:W-:Y:S05]  /*1e710*/  BSYNC B3 ;  /* 0x0000000000037941 */ /* 0x000fea0003800000 */
.L_x_40907:
        /* <DEDUP_REMOVED lines=44> */
.L_x_40906:
[----:B------:R-:W-:Y:S05]  /*1e9e0*/  BSYNC B2 ;  /* 0x0000000000027941 */ /* 0x000fea0003800000 */
.L_x_40905:
        /* <DEDUP_REMOVED lines=11> */
.L_x_40901:
[----:B------:R-:W-:Y:S05]  /*1eaa0*/  BSYNC B1 ;  /* 0x0000000000017941 */ /* 0x000fea0003800000 */
.L_x_40899:
        /* <DEDUP_REMOVED lines=8> */
.L_x_40910:
        /* <DEDUP_REMOVED lines=12> */
.L_x_40913:
[----:B------:R-:W-:-:S07]  /*1ebf0*/  MOV R11, R176 ;  /* 0x000000b0000b7202 */ /* 0x000fce0000000f00 */
.L_x_40914:
[----:B------:R-:W-:Y:S05]  /*1ec00*/  BSYNC B2 ;  /* 0x0000000000027941 */ /* 0x000fea0003800000 */
.L_x_40912:
        /* <DEDUP_REMOVED lines=16> */
.L_x_40918:
[----:B------:R-:W-:Y:S05]  /*1ed10*/  BSYNC B3 ;  /* 0x0000000000037941 */ /* 0x000fea0003800000 */
.L_x_40917:
        /* <DEDUP_REMOVED lines=44> */
.L_x_40916:
[----:B------:R-:W-:Y:S05]  /*1efe0*/  BSYNC B2 ;  /* 0x0000000000027941 */ /* 0x000fea0003800000 */
.L_x_40915:
        /* <DEDUP_REMOVED lines=11> */
.L_x_40911:
[----:B------:R-:W-:Y:S05]  /*1f0a0*/  BSYNC B1 ;  /* 0x0000000000017941 */ /* 0x000fea0003800000 */
.L_x_40909:
        /* <DEDUP_REMOVED lines=8> */
.L_x_40920:
        /* <DEDUP_REMOVED lines=12> */
.L_x_40923:
[----:B------:R-:W-:-:S07]  /*1f1f0*/  IMAD.MOV.U32 R12, RZ, RZ, R176 ;  /* 0x000000ffff0c7224 */ /* 0x000fce00078e00b0 */
.L_x_40924:
[----:B------:R-:W-:Y:S05]  /*1f200*/  BSYNC B2 ;  /* 0x0000000000027941 */ /* 0x000fea0003800000 */
.L_x_40922:
        /* <DEDUP_REMOVED lines=16> */
.L_x_40928:
[----:B------:R-:W-:Y:S05]  /*1f310*/  BSYNC B3 ;  /* 0x0000000000037941 */ /* 0x000fea0003800000 */
.L_x_40927:
        /* <DEDUP_REMOVED lines=44> */
.L_x_40926:
[----:B------:R-:W-:Y:S05]  /*1f5e0*/  BSYNC B2 ;  /* 0x0000000000027941 */ /* 0x000fea0003800000 */
.L_x_40925:
        /* <DEDUP_REMOVED lines=11> */
.L_x_40921:
[----:B------:R-:W-:Y:S05]  /*1f6a0*/  BSYNC B1 ;  /* 0x0000000000017941 */ /* 0x000fea0003800000 */
.L_x_40919:
        /* <DEDUP_REMOVED lines=8> */
.L_x_40930:
        /* <DEDUP_REMOVED lines=12> */
.L_x_40933:
[----:B------:R-:W-:-:S07]  /*1f7f0*/  MOV R45, R176 ;  /* 0x000000b0002d7202 */ /* 0x000fce0000000f00 */
.L_x_40934:
[----:B------:R-:W-:Y:S05]  /*1f800*/  BSYNC B2 ;  /* 0x0000000000027941 */ /* 0x000fea0003800000 */
.L_x_40932:
        /* <DEDUP_REMOVED lines=16> */
.L_x_40938:
[----:B------:R-:W-:Y:S05]  /*1f910*/  BSYNC B3 ;  /* 0x0000000000037941 */ /* 0x000fea0003800000 */
.L_x_40937:
        /* <DEDUP_REMOVED lines=44> */
.L_x_40936:
[----:B------:R-:W-:Y:S05]  /*1fbe0*/  BSYNC B2 ;  /* 0x0000000000027941 */ /* 0x000fea0003800000 */
.L_x_40935:
        /* <DEDUP_REMOVED lines=11> */
.L_x_40931:
[----:B------:R-:W-:Y:S05]  /*1fca0*/  BSYNC B1 ;  /* 0x0000000000017941 */ /* 0x000fea0003800000 */
.L_x_40929:
        /* <DEDUP_REMOVED lines=8> */
.L_x_40940:
        /* <DEDUP_REMOVED lines=12> */
.L_x_40943:
[----:B------:R-:W-:-:S07]  /*1fdf0*/  MOV R162, R176 ;  /* 0x000000b000a27202 */ /* 0x000fce0000000f00 */
.L_x_40944:
[----:B------:R-:W-:Y:S05]  /*1fe00*/  BSYNC B2 ;  /* 0x0000000000027941 */ /* 0x000fea0003800000 */
.L_x_40942:
        /* <DEDUP_REMOVED lines=16> */
.L_x_40948:
[----:B------:R-:W-:Y:S05]  /*1ff10*/  BSYNC B3 ;  /* 0x0000000000037941 */ /* 0x000fea0003800000 */
.L_x_40947:
        /* <DEDUP_REMOVED lines=44> */
.L_x_40946:
[----:B------:R-:W-:Y:S05]  /*201e0*/  BSYNC B2 ;  /* 0x0000000000027941 */ /* 0x000fea0003800000 */
.L_x_40945:
        /* <DEDUP_REMOVED lines=12> */
.L_x_40941:
[----:B------:R-:W-:Y:S05]  /*202b0*/  BSYNC B1 ;  /* 0x0000000000017941 */ /* 0x000fea0003800000 */
.L_x_40939:
        /* <DEDUP_REMOVED lines=29> */
.L_x_40950:
[----:B------:R-:W-:Y:S05]  /*20490*/  BSYNC B1 ;  /* 0x0000000000017941 */ /* 0x000fea0003800000 */
.L_x_40949:
        /* <DEDUP_REMOVED lines=265> */
.L_x_40966:
        /* <DEDUP_REMOVED lines=38> */
[----:B------:R-:W-:Y:S01]  /*21790*/  F2FP.F16.F32.PACK_AB R115, R113, R112 ;  /* 0x000000707173723e */ /* 0x000fe200000000ff */
        /* <DEDUP_REMOVED lines=20> */
[----:B------:R-:W-:Y:S02]  /*218e0*/  F2FP.F16.F32.PACK_AB R113, R130, R132 ;  /* 0x000000848271723e */ /* 0x000fe400000000ff */
[----:B------:R-:W-:Y:S01]  /*218f0*/  SHF.R.S32.HI R130, RZ, 0x1f, R6 ;  /* 0x0000001fff827819 */ /* 0x000fe20000011406 */
[----:B------:R-:W4:Y:S03]  /*21900*/  LDL R136, [R1+0x3c] ;  /* 0x00003c0001887983 */ /* 0x000f260000100800 */
[----:B------:R-:W-:Y:S01]  /*21910*/  LEA.HI R130, R130, R6, RZ, 0x3 ;  /* 0x0000000682827211 */ /* 0x000fe200078f18ff */
[----:B------:R-:W2:Y:S01]  /*21920*/  LDL R135, [R1+0x34] ;  /* 0x0000340001877983 */ /* 0x000ea20000100800 */
[----:B------:R-:W-:-:S02]  /*21930*/  F2FP.F16.F32.PACK_AB R114, R131, R114 ;  /* 0x000000728372723e */ /* 0x000fc400000000ff */
[----:B------:R-:W-:Y:S02]  /*21940*/  F2FP.F16.F32.PACK_AB R112, R133, R112 ;  /* 0x000000708570723e */ /* 0x000fe400000000ff */
        /* <DEDUP_REMOVED lines=21> */
[----:B------:R-:W-:Y:S01]  /*21aa0*/  F2FP.F16.F32.PACK_AB R115, R113, R112 ;  /* 0x000000707173723e */ /* 0x000fe200000000ff */
        /* <DEDUP_REMOVED lines=19> */
[----:B------:R-:W-:Y:S02]  /*21be0*/  F2FP.F16.F32.PACK_AB R113, R122, R124 ;  /* 0x0000007c7a71723e */ /* 0x000fe400000000ff */
[----:B------:R-:W-:Y:S02]  /*21bf0*/  IADD3 R122, R132, 0x20, RZ ;  /* 0x00000020847a7810 */ /* 0x000fe40007ffe0ff */
[----:B------:R-:W-:Y:S02]  /*21c00*/  F2FP.F16.F32.PACK_AB R114, R123, R114 ;  /* 0x000000727b72723e */ /* 0x000fe400000000ff */
[----:B------:R-:W-:Y:S01]  /*21c10*/  F2FP.F16.F32.PACK_AB R112, R125, R112 ;  /* 0x000000707d70723e */ /* 0x000fe200000000ff */
        /* <DEDUP_REMOVED lines=10> */
[----:B------:R-:W-:Y:S01]  /*21cc0*/  F2FP.F16.F32.PACK_AB R115, R113, R112 ;  /* 0x000000707173723e */ /* 0x000fe200000000ff */
        /* <DEDUP_REMOVED lines=20> */
[----:B------:R-:W-:Y:S01]  /*21e10*/  F2FP.F16.F32.PACK_AB R114, R119, R114 ;  /* 0x000000727772723e */ /* 0x000fe200000000ff */
        /* <DEDUP_REMOVED lines=46> */
[----:B------:R-:W-:Y:S01]  /*22100*/  F2FP.F16.F32.PACK_AB R19, R20, R19 ;  /* 0x000000131413723e */ /* 0x000fe200000000ff */
[C---:B------:R-:W-:Y:S01]  /*22110*/  FADD.FTZ R34, -R161.reuse, R34 ;  /* 0x00000022a1227221 */ /* 0x040fe20000010100 */
[C---:B------:R-:W-:Y:S01]  /*22120*/  FADD.FTZ R118, -R161.reuse, R146 ;  /* 0x00000092a1767221 */ /* 0x040fe20000010100 */
[C---:B------:R-:W-:Y:S01]  /*22130*/  FMUL.FTZ R33, R160.reuse, R38 ;  /* 0x00000026a0217220 */ /* 0x040fe20000410000 */
[----:B------:R-:W-:Y:S01]  /*22140*/  FMUL.FTZ R35, R160, R40 ;  /* 0x00000028a0237220 */ /* 0x000fe20000410000 */
[----:B------:R-:W-:Y:S01]  /*22150*/  F2FP.F16.F32.PACK_AB R18, R18, R17 ;  /* 0x000000111212723e */ /* 0x000fe200000000ff */
[----:B------:R-:W-:Y:S01]  /*22160*/  FFMA.FTZ R20, R240, R21, R56 ;  /* 0x00000015f0147223 */ /* 0x000fe20000010038 */
[----:B------:R-:W-:Y:S01]  /*22170*/  FADD.FTZ R120, -R161, R148 ;  /* 0x00000094a1787221 */ /* 0x000fe20000010100 */
[----:B------:R-:W-:Y:S01]  /*22180*/  FMUL.FTZ R146, R160, R123 ;  /* 0x0000007ba0927220 */ /* 0x000fe20000410000 */
[----:B------:R-:W-:Y:S01]  /*22190*/  F2FP.F16.F32.PACK_AB R17, R16, R15 ;  /* 0x0000000f1011723e */ /* 0x000fe200000000ff */
[----:B------:R-:W-:Y:S01]  /*221a0*/  FFMA.FTZ R13, R248, R13, R172 ;  /* 0x0000000df80d7223 */ /* 0x000fe200000100ac */
[----:B------:R-:W-:Y:S01]  /*221b0*/  FFMA.FTZ R14, R249, R14, R173 ;  /* 0x0000000ef90e7223 */ /* 0x000fe200000100ad */
[----:B------:R-:W-:Y:S01]  /*221c0*/  FFMA.FTZ R21, R242, R23, R58 ;  /* 0x00000017f2157223 */ /* 0x000fe2000001003a */
[----:B------:R-:W-:Y:S01]  /*221d0*/  FADD.FTZ R122, -R161, R150 ;  /* 0x00000096a17a7221 */ /* 0x000fe20000010100 */
[----:B------:R-:W-:Y:S01]  /*221e0*/  FFMA.FTZ R136, R236, R136, R60 ;  /* 0x00000088ec887223 */ /* 0x000fe2000001003c */
[----:B------:R-:W-:Y:S01]  /*221f0*/  FFMA.FTZ R137, R237, R137, R61 ;  /* 0x00000089ed897223 */ /* 0x000fe2000001003d */
[----:B------:R-:W-:Y:S01]  /*22200*/  FFMA.FTZ R15, R241, R22, R57 ;  /* 0x00000016f10f7223 */ /* 0x000fe20000010039 */
[----:B------:R-:W-:Y:S01]  /*22210*/  IADD3 R123, R132, 0x80, RZ ;  /* 0x00000080847b7810 */ /* 0x000fe20007ffe0ff */
[C---:B------:R-:W-:Y:S01]  /*22220*/  FADD.FTZ R31, -R161.reuse, R31 ;  /* 0x0000001fa11f7221 */ /* 0x040fe20000010100 */
[C---:B------:R-:W-:Y:S01]  /*22230*/  FMUL.FTZ R24, R160.reuse, R29 ;  /* 0x0000001da0187220 */ /* 0x040fe20000410000 */
[C---:B------:R-:W-:Y:S01]  /*22240*/  FADD.FTZ R36, -R161.reuse, R36 ;  /* 0x00000024a1247221 */ /* 0x040fe20000010100 */
[----:B------:R-:W-:Y:S01]  /*22250*/  FMUL.FTZ R29, R160, R34 ;  /* 0x00000022a01d7220 */ /* 0x000fe20000410000 */
[C---:B------:R-:W-:Y:S01]  /*22260*/  FADD.FTZ R39, -R161.reuse, R39 ;  /* 0x00000027a1277221 */ /* 0x040fe20000010100 */
[----:B------:R-:W-:Y:S01]  /*22270*/  FADD.FTZ R41, -R161, R41 ;  /* 0x00000029a1297221 */ /* 0x000fe20000010100 */
[----:B------:R-:W-:Y:S01]  /*22280*/  F2FP.F16.F32.PACK_AB R16, R14, R13 ;  /* 0x0000000d0e10723e */ /* 0x000fe200000000ff */
[----:B------:R-:W-:Y:S01]  /*22290*/  FMUL.FTZ R26, R160, R31 ;  /* 0x0000001fa01a7220 */ /* 0x000fe20000410000 */
[----:B------:R-:W-:Y:S01]  /*222a0*/  F2FP.F16.F32.PACK_AB R22, R137, R136 ;  /* 0x000000888916723e */ /* 0x000fe200000000ff */
[----:B------:R-:W-:Y:S01]  /*222b0*/  FFMA.FTZ R24, R232, R24, R64 ;  /* 0x00000018e8187223 */ /* 0x000fe20000010040 */
[----:B------:R-:W-:Y:S01]  /*222c0*/  F2FP.F16.F32.PACK_AB R20, R15, R20 ;  /* 0x000000140f14723e */ /* 0x000fe200000000ff */
        /* <DEDUP_REMOVED lines=29> */
[----:B------:R-:W-:-:S02]  /*224a0*/  VIADD R117, R132, 0x120 ;  /* 0x0000012084757836 */ /* 0x000fc40000000000 */
[----:B------:R-:W-:-:S04]  /*224b0*/  IMAD.WIDE.U32 R14, R15, 0x10, R170 ;  /* 0x000000100f0e7825 */ /* 0x000fc800078e00aa */
[----:B--2---:R-:W-:Y:S01]  /*224c0*/  FFMA.FTZ R47, R126, R47, R165 ;  /* 0x0000002f7e2f7223 */ /* 0x004fe200000100a5 */
[----:B---3--:R-:W-:Y:S01]  /*224d0*/  FFMA.FTZ R112, R130, R112, R166 ;  /* 0x0000007082707223 */ /* 0x008fe200000100a6 */
[----:B----4-:R-:W-:Y:S01]  /*224e0*/  FFMA.FTZ R113, R127, R113, R167 ;  /* 0x000000717f717223 */ /* 0x010fe200000100a7 */
[----:B------:R-:W-:-:S04]  /*224f0*/  FFMA.FTZ R46, R131, R46, R164 ;  /* 0x0000002e832e7223 */ /* 0x000fc800000100a4 */
[----:B------:R-:W-:Y:S02]  /*22500*/  F2FP.F16.F32.PACK_AB R113, R113, R112 ;  /* 0x000000707171723e */ /* 0x000fe400000000ff */
[----:B------:R-:W-:Y:S02]  /*22510*/  F2FP.F16.F32.PACK_AB R112, R47, R46 ;  /* 0x0000002e2f70723e */ /* 0x000fe400000000ff */
[----:B------:R-:W-:-:S05]  /*22520*/  IADD3 R46, R132, 0x40, RZ ;  /* 0x00000040842e7810 */ /* 0x000fca0007ffe0ff */
        /* <DEDUP_REMOVED lines=18> */
[----:B------:R-:W-:-:S02]  /*22650*/  VIADD R121, R132, 0x60 ;  /* 0x0000006084797836 */ /* 0x000fc40000000000 */
[C---:B------:R-:W-:Y:S01]  /*22660*/  FMUL.FTZ R37, R160.reuse, R42 ;  /* 0x0000002aa0257220 */ /* 0x040fe20000410000 */
[C---:B------:R-:W-:Y:S01]  /*22670*/  FMUL.FTZ R42, R160.reuse, R118 ;  /* 0x00000076a02a7220 */ /* 0x040fe20000410000 */
[C---:B------:R-:W-:Y:S01]  /*22680*/  FADD.FTZ R115, -R161.reuse, R143 ;  /* 0x0000008fa1737221 */ /* 0x040fe20000010100 */
[C---:B------:R-:W-:Y:S01]  /*22690*/  FMUL.FTZ R118, R160.reuse, R120 ;  /* 0x00000078a0767220 */ /* 0x040fe20000410000 */
[----:B------:R-:W-:Y:S01]  /*226a0*/  FADD.FTZ R113, -R161, R141 ;  /* 0x0000008da1717221 */ /* 0x000fe20000010100 */
[----:B------:R-:W-:Y:S01]  /*226b0*/  FMUL.FTZ R143, R160, R122 ;  /* 0x0000007aa08f7220 */ /* 0x000fe20000410000 */
[--C-:B------:R-:W-:Y:S01]  /*226c0*/  IMAD.WIDE.U32 R120, R121, 0x10, R170.reuse ;  /* 0x0000001079787825 */ /* 0x100fe200078e00aa */
[----:B------:R-:W-:Y:S02]  /*226d0*/  F2FP.F16.F32.PACK_AB R23, R112, R23 ;  /* 0x000000177017723e */ /* 0x000fe400000000ff */
[----:B------:R-:W-:Y:S01]  /*226e0*/  F2FP.F16.F32.PACK_AB R21, R46, R21 ;  /* 0x000000152e15723e */ /* 0x000fe200000000ff */
        /* <DEDUP_REMOVED lines=30> */
[----:B------:R-:W-:Y:S01]  /*228d0*/  FFMA.FTZ R37, R221, R37, R77 ;  /* 0x00000025dd257223 */ /* 0x000fe2000001004d */
[----:B------:R-:W-:Y:S01]  /*228e0*/  F2FP.F16.F32.PACK_AB R21, R24, R21 ;  /* 0x000000151815723e */ /* 0x000fe200000000ff */
[C---:B------:R-:W-:Y:S01]  /*228f0*/  VIADD R47, R132.reuse, 0xc0 ;  /* 0x000000c0842f7836 */ /* 0x040fe20000000000 */
[----:B------:R-:W-:Y:S01]  /*22900*/  IADD3 R113, R132, 0xe0, RZ ;  /* 0x000000e084717810 */ /* 0x000fe20007ffe0ff */
        /* <DEDUP_REMOVED lines=43> */
.L_x_40953:
[----:B------:R-:W-:Y:S05]  /*22bc0*/  BSYNC B1 ;  /* 0x0000000000017941 */ /* 0x000fea0003800000 */
.L_x_40952:
[----:B0-----:R-:W0:Y:S02]  /*22bd0*/  LDC.64 R14, c[0x0][0x210] ;  /* 0x00008400ff0e7b82 */ /* 0x001e240000000a00 */
[----:B0-----:R-:W-:-:S04]  /*22be0*/  LEA R0, R14, R0, 0x2 ;  /* 0x000000000e007211 */ /* 0x001fc800078e10ff */
[----:B------:R-:W-:-:S13]  /*22bf0*/  ISETP.GE.AND P0, PT, R0, R15, PT ;  /* 0x0000000f0000720c */ /* 0x000fda0003f06270 */
[----:B------:R-:W-:Y:S05]  /*22c00*/  @!P0 BRA `(.L_x_40954) ;  /* 0xfffffde000388947 */ /* 0x000fea000383ffff */
[----:B------:R-:W-:Y:S05]  /*22c10*/  BSYNC B0 ;  /* 0x0000000000007941 */ /* 0x000fea0003800000 */
.L_x_40130:
[----:B------:R-:W-:Y:S05]  /*22c20*/  EXIT ;  /* 0x000000000000794d */ /* 0x000fea0003800000 */
.L_x_40951:
        /* <DEDUP_REMOVED lines=8> */
.L_x_40956:
[----:B------:R-:W-:Y:S05]  /*22cb0*/  BSYNC B1 ;  /* 0x0000000000017941 */ /* 0x000fea0003800000 */
.L_x_40955:
[----:B------:R-:W-:Y:S01]  /*22cc0*/  FADD.FTZ R114, R114, R112 ;  /* 0x0000007072727221 */ /* 0x000fe20000010000 */
[----:B------:R-:W-:Y:S01]  /*22cd0*/  HFMA2.MMA R112, -RZ, RZ, 0, 1.1920928955078125e-07 ;  /* 0x00000002ff707435 */ /* 0x000fe200000001ff */
[----:B------:R-:W-:Y:S01]  /*22ce0*/  MOV R113, 0x1f ;  /* 0x0000001f00717802 */ /* 0x000fe20000000f00 */
[----:B------:R-:W-:Y:S01]  /*22cf0*/  IMAD.MOV.U32 R115, RZ, RZ, -0x1 ;  /* 0xffffffffff737424 */ /* 0x000fe200078e00ff */
[----:B------:R-:W0:Y:S01]  /*22d00*/  LDC R161, c[0x0][0x290] ;  /* 0x0000a400ffa17b82 */ /* 0x000e220000000800 */
[----:B------:R-:W-:-:S07]  /*22d10*/  IMAD.MOV.U32 R170, RZ, RZ, R114 ;  /* 0x000000ffffaa7224 */ /* 0x000fce00078e0072 */
[----:B0-----:R-:W-:Y:S05]  /*22d20*/  WARPSYNC.COLLECTIVE R115, `(.L_x_40957) ;  /* 0x0000000073087348 */ /* 0x001fea0003c00000 */
[----:B------:R1:W2:Y:S02]  /*22d30*/  SHFL.BFLY P2, R112, R170, R112, R113 ;  /* 0x0c000070aa707389 */ /* 0x0002a40000040071 */
[----:B012---:R-:W-:Y:S01]  /*22d40*/  ENDCOLLECTIVE ;  /* 0x000000000000791b */ /* 0x007fe20003800000 */
.L_x_40957:
[----:B------:R-:W-:Y:S01]  /*22d50*/  FADD.FTZ R114, R114, R112 ;  /* 0x0000007072727221 */ /* 0x000fe20000010000 */
[----:B------:R-:W-:-:S04]  /*22d60*/  HFMA2.MMA R112, -RZ, RZ, 0, 2.384185791015625e-07 ;  /* 0x00000004ff707435 */ /* 0x000fc800000001ff */
[----:B------:R-:W-:-:S07]  /*22d70*/  MOV R170, R114 ;  /* 0x0000007200aa7202 */ /* 0x000fce0000000f00 */
[----:B------:R-:W-:Y:S05]  /*22d80*/  WARPSYNC.COLLECTIVE R115, `(.L_x_40958) ;  /* 0x0000000073087348 */ /* 0x000fea0003c00000 */
[----:B------:R0:W1:Y:S02]  /*22d90*/  SHFL.BFLY P2, R112, R170, R112, R113 ;  /* 0x0c000070aa707389 */ /* 0x0000640000040071 */
[----:B01----:R-:W-:Y:S01]  /*22da0*/  ENDCOLLECTIVE ;  /* 0x000000000000791b */ /* 0x003fe20003800000 */
.L_x_40958:
[----:B------:R-:W-:Y:S01]  /*22db0*/  FADD.FTZ R114, R114, R112 ;  /* 0x0000007072727221 */ /* 0x000fe20000010000 */
[----:B------:R-:W-:-:S03]  /*22dc0*/  MOV R112, 0x8 ;  /* 0x0000000800707802 */ /* 0x000fc60000000f00 */
[----:B------:R-:W-:-:S07]  /*22dd0*/  IMAD.MOV.U32 R170, RZ, RZ, R114 ;  /* 0x000000ffffaa7224 */ /* 0x000fce00078e0072 */
[----:B------:R-:W-:Y:S05]  /*22de0*/  WARPSYNC.COLLECTIVE R115, `(.L_x_40959) ;  /* 0x0000000073087348 */ /* 0x000fea0003c00000 */
[----:B------:R0:W1:Y:S02]  /*22df0*/  SHFL.BFLY P2, R112, R170, R112, R113 ;  /* 0x0c000070aa707389 */ /* 0x0000640000040071 */
[----:B01----:R-:W-:Y:S01]  /*22e00*/  ENDCOLLECTIVE ;  /* 0x000000000000791b */ /* 0x003fe20003800000 */
.L_x_40959:
[----:B------:R-:W-:Y:S01]  /*22e10*/  FADD.FTZ R114, R114, R112 ;  /* 0x0000007072727221 */ /* 0x000fe20000010000 */
[----:B------:R-:W-:-:S04]  /*22e20*/  IMAD.MOV.U32 R112, RZ, RZ, 0x10 ;  /* 0x00000010ff707424 */ /* 0x000fc800078e00ff */
[----:B------:R-:W-:-:S07]  /*22e30*/  MOV R170, R114 ;  /* 0x0000007200aa7202 */ /* 0x000fce0000000f00 */
[----:B------:R-:W-:Y:S05]  /*22e40*/  WARPSYNC.COLLECTIVE R115, `(.L_x_40960) ;  /* 0x0000000073087348 */ /* 0x000fea0003c00000 */
[----:B------:R0:W1:Y:S02]  /*22e50*/  SHFL.BFLY P2, R112, R170, R112, R113 ;  /* 0x0c000070aa707389 */ /* 0x0000640000040071 */
[----:B01----:R-:W-:Y:S01]  /*22e60*/  ENDCOLLECTIVE ;  /* 0x000000000000791b */ /* 0x003fe20003800000 */
.L_x_40960:
        /* <DEDUP_REMOVED lines=163> */
[----:B------:R-:W-:-:S03]  /*238a0*/  IMAD.MOV.U32 R113, RZ, RZ, 0x1f ;  /* 0x0000001fff717424 */ /* 0x000fc600078e00ff */
[----:B------:R-:W-:-:S07]  /*238b0*/  MOV R170, R160 ;  /* 0x000000a000aa7202 */ /* 0x000fce0000000f00 */
[----:B------:R-:W-:Y:S05]  /*238c0*/  WARPSYNC.COLLECTIVE R115, `(.L_x_40961) ;  /* 0x0000000073087348 */ /* 0x000fea0003c00000 */
[----:B------:R0:W1:Y:S02]  /*238d0*/  SHFL.BFLY P2, R112, R170, R112, R113 ;  /* 0x0c000070aa707389 */ /* 0x0000640000040071 */
[----:B01----:R-:W-:Y:S01]  /*238e0*/  ENDCOLLECTIVE ;  /* 0x000000000000791b */ /* 0x003fe20003800000 */
.L_x_40961:
[----:B------:R-:W-:Y:S01]  /*238f0*/  FADD.FTZ R160, R160, R112 ;  /* 0x00000070a0a07221 */ /* 0x000fe20000010000 */
[----:B------:R-:W-:-:S04]  /*23900*/  HFMA2.MMA R112, -RZ, RZ, 0, 1.1920928955078125e-07 ;  /* 0x00000002ff707435 */ /* 0x000fc800000001ff */
[----:B------:R-:W-:-:S07]  /*23910*/  MOV R170, R160 ;  /* 0x000000a000aa7202 */ /* 0x000fce0000000f00 */
[----:B------:R-:W-:Y:S05]  /*23920*/  WARPSYNC.COLLECTIVE R115, `(.L_x_40962) ;  /* 0x0000000073087348 */ /* 0x000fea0003c00000 */
[----:B------:R0:W1:Y:S02]  /*23930*/  SHFL.BFLY P2, R112, R170, R112, R113 ;  /* 0x0c000070aa707389 */ /* 0x0000640000040071 */
[----:B01----:R-:W-:Y:S01]  /*23940*/  ENDCOLLECTIVE ;  /* 0x000000000000791b */ /* 0x003fe20003800000 */
.L_x_40962:
[----:B------:R-:W-:Y:S01]  /*23950*/  FADD.FTZ R160, R160, R112 ;  /* 0x00000070a0a07221 */ /* 0x000fe20000010000 */
[----:B------:R-:W-:-:S03]  /*23960*/  MOV R112, 0x4 ;  /* 0x0000000400707802 */ /* 0x000fc60000000f00 */
[----:B------:R-:W-:-:S07]  /*23970*/  IMAD.MOV.U32 R170, RZ, RZ, R160 ;  /* 0x000000ffffaa7224 */ /* 0x000fce00078e00a0 */
[----:B------:R-:W-:Y:S05]  /*23980*/  WARPSYNC.COLLECTIVE R115, `(.L_x_40963) ;  /* 0x0000000073087348 */ /* 0x000fea0003c00000 */
[----:B------:R0:W1:Y:S02]  /*23990*/  SHFL.BFLY P2, R112, R170, R112, R113 ;  /* 0x0c000070aa707389 */ /* 0x0000640000040071 */
[----:B01----:R-:W-:Y:S01]  /*239a0*/  ENDCOLLECTIVE ;  /* 0x000000000000791b */ /* 0x003fe20003800000 */
.L_x_40963:
[----:B------:R-:W-:Y:S01]  /*239b0*/  FADD.FTZ R160, R160, R112 ;  /* 0x00000070a0a07221 */ /* 0x000fe20000010000 */
[----:B------:R-:W-:-:S04]  /*239c0*/  IMAD.MOV.U32 R112, RZ, RZ, 0x8 ;  /* 0x00000008ff707424 */ /* 0x000fc800078e00ff */
[----:B------:R-:W-:-:S07]  /*239d0*/  MOV R170, R160 ;  /* 0x000000a000aa7202 */ /* 0x000fce0000000f00 */
[----:B------:R-:W-:Y:S05]  /*239e0*/  WARPSYNC.COLLECTIVE R115, `(.L_x_40964) ;  /* 0x0000000073087348 */ /* 0x000fea0003c00000 */
[----:B------:R0:W1:Y:S02]  /*239f0*/  SHFL.BFLY P2, R112, R170, R112, R113 ;  /* 0x0c000070aa707389 */ /* 0x0000640000040071 */
[----:B01----:R-:W-:Y:S01]  /*23a00*/  ENDCOLLECTIVE ;  /* 0x000000000000791b */ /* 0x003fe20003800000 */
.L_x_40964:
[----:B------:R-:W-:Y:S01]  /*23a10*/  FADD.FTZ R160, R160, R112 ;  /* 0x00000070a0a07221 */ /* 0x000fe20000010000 */
[----:B------:R-:W-:-:S04]  /*23a20*/  HFMA2.MMA R112, -RZ, RZ, 0, 9.5367431640625e-07 ;  /* 0x00000010ff707435 */ /* 0x000fc800000001ff */
[----:B------:R-:W-:-:S07]  /*23a30*/  MOV R170, R160 ;  /* 0x000000a000aa7202 */ /* 0x000fce0000000f00 */
[----:B------:R-:W-:Y:S05]  /*23a40*/  WARPSYNC.COLLECTIVE R115, `(.L_x_40965) ;  /* 0x0000000073087348 */ /* 0x000fea0003c00000 */
[----:B------:R0:W1:Y:S02]  /*23a50*/  SHFL.BFLY P2, R112, R170, R112, R113 ;  /* 0x0c000070aa707389 */ /* 0x0000640000040071 */
[----:B01----:R-:W-:Y:S01]  /*23a60*/  ENDCOLLECTIVE ;  /* 0x000000000000791b */ /* 0x003fe20003800000 */
.L_x_40965:
[----:B------:R-:W-:Y:S05]  /*23a70*/  BRA `(.L_x_40966) ;  /* 0xffffffd800ac7947 */ /* 0x000fea000383ffff */
.L_x_40967:
        /* <DEDUP_REMOVED lines=16> */
.L_x_72371:


//--------------------- .text._ZN10layer_norm13ln_fwd_kernelINS_13Kernel_traitsIf6__halfS2_S2_fjLj2560ELj1ELj4ELj1ELj16ENS_18Kernel_traits_baseILj2560EfS2_S2_S2_fjLj128EEEEELb1ELb1ELb0ELb0EEEvNS_9FwdParamsE --------------------------
	.section	.text._ZN10layer_norm13ln_fwd_kernelINS_13Kernel_traitsIf6__halfS2_S2_fjLj2560ELj1ELj4ELj1ELj16ENS_18Kernel_traits_baseILj2560EfS2_S2_S2_fjLj128EEEEELb1ELb1ELb0ELb0EEEvNS_9FwdParamsE,"ax",@progbits
	.align	128
        .global         _ZN10layer_norm13ln_fwd_kernelINS_13Kernel_traitsIf6__halfS2_S2_fjLj2560ELj1ELj4ELj1ELj16ENS_18Kernel_traits_baseILj2560EfS2_S2_S2_fjLj128EEEEELb1ELb1ELb0ELb0EEEvNS_9FwdParamsE
        .type           _ZN10layer_norm13ln_fwd_kernelINS_13Kernel_traitsIf6__halfS2_S2_fjLj2560ELj1ELj4ELj1ELj16ENS_18Kernel_traits_baseILj2560EfS2_S2_S2_fjLj128EEEEELb1ELb1ELb0ELb0EEEvNS_9FwdParamsE,@function
        .size           _ZN10layer_norm13ln_fwd_kernelINS_13Kernel_traitsIf6__halfS2_S2_fjLj2560ELj1ELj4ELj1ELj16ENS_18Kernel_traits_baseILj2560EfS2_S2_S2_fjLj128EEEEELb1ELb1ELb0ELb0EEEvNS_9FwdParamsE,(.L_x_72372 - _ZN10layer_norm13ln_fwd_kernelINS_13Kernel_traitsIf6__halfS2_S2_fjLj2560ELj1ELj4ELj1ELj16ENS_18Kernel_traits_baseILj2560EfS2_S2_S2_fjLj128EEEEELb1ELb1ELb0ELb0EEEvNS_9FwdParamsE)
        .other          _ZN10layer_norm13ln_fwd_kernelINS_13Kernel_traitsIf6__halfS2_S2_fjLj2560ELj1ELj4ELj1ELj16ENS_18Kernel_traits_baseILj2560EfS2_S2_S2_fjLj128EEEEELb1ELb1ELb0ELb0EEEvNS_9FwdParamsE,@"STO_CUDA_ENTRY STV_DEFAULT"
_ZN10layer_norm13ln_fwd_kernelINS_13Kernel_traitsIf6__halfS2_S2_fjLj2560ELj1ELj4ELj1ELj16ENS_18Kernel_traits_baseILj2560EfS2_S2_S2_fjLj128EEEEELb1ELb1ELb0ELb0EEEvNS_9FwdParamsE:
.text._ZN10layer_norm13ln_fwd_kernelINS_13Kernel_traitsIf6__halfS2_S2_fjLj2560ELj1ELj4ELj1ELj16ENS_18Kernel_traits_baseILj2560EfS2_S2_S2_fjLj128EEEEELb1ELb1ELb0ELb0EEEvNS_9FwdParamsE:
        /* <DEDUP_REMOVED lines=9> */
[----:B0-----:R-:W-:-:S07]  /*0090*/  IADD3 R1, R1, -0x190, RZ ;  /* 0xfffffe7001017810 */ /* 0x001fce0007ffe0ff */
[----:B------:R-:W3:Y:S01]  /*00a0*/  @P0 LDG.E.64 R4, desc[UR4][R4.64] ;  /* 0x0000000404040981 */ /* 0x000ee2000c1e1b00 */
[----:B------:R-:W0:Y:S01]  /*00b0*/  @P0 LDC R9, c[0x0][0x2f0] ;  /* 0x0000bc00ff090b82 */ /* 0x000e220000000800 */
[----:B-1----:R-:W-:Y:S01]  /*00c0*/  @P0 IMAD.MOV.U32 R6, RZ, RZ, R3 ;  /* 0x000000ffff060224 */ /* 0x002fe200078e0003 */
[----:B--2---:R-:W-:-:S06]  /*00d0*/  @P0 MOV R7, R20 ;  /* 0x0000001400070202 */ /* 0x004fcc0000000f00 */
[----:B------:R-:W0:Y:S01]  /*00e0*/  @P0 LDG.E.64 R6, desc[UR4][R6.64] ;  /* 0x0000000406060981 */ /* 0x000e22000c1e1b00 */
[----:B------:R-:W-:Y:S01]  /*00f0*/  ULDC UR8, c[0x0][0x0] ;  /* 0x0000000000087ab9 */ /* 0x000fe20000000800 */
[----:B------:R-:W-:Y:S01]  /*0100*/  LOP3.LUT R18, R18, 0xffffffef, RZ, 0xc0, !PT ;  /* 0xffffffef12127812 */ /* 0x000fe200078ec0ff */
[----:B------:R-:W-:Y:S01]  /*0110*/  BSSY B0, `(.L_x_40968) ;  /* 0x0000066000007945 */ /* 0x000fe20003800000 */
[----:B------:R-:W1:Y:S01]  /*0120*/  S2R R12, SR_TID.X ;  /* 0x00000000000c7919 */ /* 0x000e620000002100 */
[----:B------:R-:W2:Y:S01]  /*0130*/  S2R R21, SR_CTAID.X ;  /* 0x0000000000157919 */ /* 0x000ea20000002500 */
[----:B-1----:R-:W-:-:S04]  /*0140*/  SHF.R.U32.HI R22, RZ, 0x5, R12 ;  /* 0x00000005ff167819 */ /* 0x002fc8000001160c */
[C---:B--2---:R-:W-:Y:S01]  /*0150*/  LEA R22, R21.reuse, R22, 0x2 ;  /* 0x0000001615167211 */ /* 0x044fe200078e10ff */
[----:B------:R-:W-:Y:S01]  /*0160*/  IMAD R21, R21, UR8, R12 ;  /* 0x0000000815157c24 */ /* 0x000fe2000f8e020c */
[----:B---3--:R-:W-:Y:S02]  /*0170*/  @P0 R2UR UR7, R5 ;  /* 0x00000000050702ca */ /* 0x008fe400000e0000 */
[----:B------:R-:W-:-:S11]  /*0180*/  @P0 R2UR UR6, R4 ;  /* 0x00000000040602ca */ /* 0x000fd600000e0000 */
[----:B------:R-:W-:Y:S02]  /*0190*/  UIADD3 UR9, UR7, -0x4498517b, URZ ;  /* 0xbb67ae8507097890 */ /* 0x000fe4000fffe03f */
[----:B------:R-:W-:Y:S02]  /*01a0*/  UIADD3 UR8, UR6, -0x61c88647, URZ ;  /* 0x9e3779b906087890 */ /* 0x000fe4000fffe03f */
[----:B------:R-:W-:Y:S02]  /*01b0*/  UIADD3 UR10, UR7, 0x76cf5d0a, URZ ;  /* 0x76cf5d0a070a7890 */ /* 0x000fe4000fffe03f */
[----:B------:R-:W-:Y:S02]  /*01c0*/  UIADD3 UR11, UR6, 0x3c6ef372, URZ ;  /* 0x3c6ef372060b7890 */ /* 0x000fe4000fffe03f */
[----:B------:R-:W-:Y:S01]  /*01d0*/  UIADD3 UR12, UR7, 0x32370b8f, URZ ;  /* 0x32370b8f070c7890 */ /* 0x000fe2000fffe03f */
[----:B0-----:R-:W-:Y:S01]  /*01e0*/  @P0 IADD3 R3, P1, R6, R9, RZ ;  /* 0x0000000906030210 */ /* 0x001fe20007f3e0ff */
[----:B------:R-:W-:-:S02]  /*01f0*/  UIADD3 UR13, UR6, -0x255992d5, URZ ;  /* 0xdaa66d2b060d7890 */ /* 0x000fc4000fffe03f */
[----:B------:R-:W-:Y:S02]  /*0200*/  UIADD3 UR14, UR7, -0x126145ec, URZ ;  /* 0xed9eba14070e7890 */ /* 0x000fe4000fffe03f */
[----:B------:R-:W-:Y:S01]  /*0210*/  @P0 IMAD.X R20, RZ, RZ, R7, P1 ;  /* 0x000000ffff140224 */ /* 0x000fe200008e0607 */
[----:B------:R-:W-:Y:S01]  /*0220*/  UIADD3 UR15, UR6, 0x78dde6e4, URZ ;  /* 0x78dde6e4060f7890 */ /* 0x000fe2000fffe03f */
[----:B------:R-:W-:Y:S01]  /*0230*/  IMAD.WIDE.U32 R6, R21, -0x326172a9, RZ ;  /* 0xcd9e8d5715067825 */ /* 0x000fe200078e00ff */
[----:B------:R-:W-:Y:S02]  /*0240*/  UIADD3 UR16, UR7, -0x56f99767, URZ ;  /* 0xa906689907107890 */ /* 0x000fe4000fffe03f */
[--C-:B------:R-:W-:Y:S01]  /*0250*/  SHF.R.U64 R23, R3, 0x2, R20.reuse ;  /* 0x0000000203177819 */ /* 0x100fe20000001214 */
[----:B------:R-:W-:Y:S01]  /*0260*/  UIADD3 UR17, UR6, 0x1715609d, URZ ;  /* 0x1715609d06117890 */ /* 0x000fe2000fffe03f */
[----:B------:R-:W-:Y:S01]  /*0270*/  SHF.R.U32.HI R20, RZ, 0x2, R20 ;  /* 0x00000002ff147819 */ /* 0x000fe20000011614 */
[----:B------:R-:W-:-:S02]  /*0280*/  UIADD3 UR18, UR7, 0x646e171e, URZ ;  /* 0x646e171e07127890 */ /* 0x000fc4000fffe03f */
[----:B------:R-:W-:Y:S01]  /*0290*/  IMAD.WIDE.U32 R4, R23, -0x2daee0ad, RZ ;  /* 0xd2511f5317047825 */ /* 0x000fe200078e00ff */
[----:B------:R-:W-:Y:S01]  /*02a0*/  LOP3.LUT R7, R7, UR6, R20, 0x96, !PT ;  /* 0x0000000607077c12 */ /* 0x000fe2000f8e9614 */
[----:B------:R-:W-:Y:S02]  /*02b0*/  UIADD3 UR19, UR6, -0x4ab325aa, URZ ;  /* 0xb54cda5606137890 */ /* 0x000fe4000fffe03f */
[----:B------:R-:W-:Y:S02]  /*02c0*/  UIADD3 UR20, UR7, 0x1fd5c5a3, URZ ;  /* 0x1fd5c5a307147890 */ /* 0x000fe4000fffe03f */
[----:B------:R-:W-:Y:S01]  /*02d0*/  LOP3.LUT R8, R5, UR7, RZ, 0x3c, !PT ;  /* 0x0000000705087c12 */ /* 0x000fe2000f8e3cff */
[----:B------:R-:W-:Y:S02]  /*02e0*/  UIADD3 UR21, UR6, 0x5384540f, URZ ;  /* 0x5384540f06157890 */ /* 0x000fe4000fffe03f */
[----:B------:R-:W-:Y:S02]  /*02f0*/  UIADD3 UR22, UR7, -0x24c28bd8, URZ ;  /* 0xdb3d742807167890 */ /* 0x000fe4000fffe03f */
[----:B------:R-:W-:Y:S01]  /*0300*/  IMAD.WIDE.U32 R8, R8, -0x326172a9, RZ ;  /* 0xcd9e8d5708087825 */ /* 0x000fe200078e00ff */
[----:B------:R-:W-:-:S04]  /*0310*/  UIADD3 UR23, UR6, -0xe443238, URZ ;  /* 0xf1bbcdc806177890 */ /* 0x000fc8000fffe03f */
        /* <DEDUP_REMOVED lines=69> */
.L_x_40969:
[----:B------:R-:W-:Y:S05]  /*0770*/  BSYNC B0 ;  /* 0x0000000000007941 */ /* 0x000fea0003800000 */
.L_x_40968:
        /* <DEDUP_REMOVED lines=30> */
.L_x_40971:
[----:B------:R-:W-:Y:S05]  /*0960*/  BSYNC B0 ;  /* 0x0000000000007941 */ /* 0x000fea0003800000 */
.L_x_40970:
        /* <DEDUP_REMOVED lines=30> */
.L_x_40973:
[----:B------:R-:W-:Y:S05]  /*0b50*/  BSYNC B0 ;  /* 0x0000000000007941 */ /* 0x000fea0003800000 */
.L_x_40972:
        /* <DEDUP_REMOVED lines=30> */
.L_x_40975:
[----:B------:R-:W-:Y:S05]  /*0d40*/  BSYNC B0 ;  /* 0x0000000000007941 */ /* 0x000fea0003800000 */
.L_x_40974:
        /* <DEDUP_REMOVED lines=30> */
.L_x_40977:
[----:B------:R-:W-:Y:S05]  /*0f30*/  BSYNC B0 ;  /* 0x0000000000007941 */ /* 0x000fea0003800000 */
.L_x_40976:
        /* <DEDUP_REMOVED lines=30> */
.L_x_40979:
[----:B------:R-:W-:Y:S05]  /*1120*/  BSYNC B0 ;  /* 0x0000000000007941 */ /* 0x000fea0003800000 */
.L_x_40978:
        /* <DEDUP_REMOVED lines=30> */
.L_x_40981:
[----:B------:R-:W-:Y:S05]  /*1310*/  BSYNC B0 ;  /* 0x0000000000007941 */ /* 0x000fea0003800000 */
.L_x_40980:
        /* <DEDUP_REMOVED lines=30> */
.L_x_40983:
[----:B------:R-:W-:Y:S05]  /*1500*/  BSYNC B0 ;  /* 0x0000000000007941 */ /* 0x000fea0003800000 */
.L_x_40982:
        /* <DEDUP_REMOVED lines=30> */
.L_x_40985:
[----:B------:R-:W-:Y:S05]  /*16f0*/  BSYNC B0 ;  /* 0x0000000000007941 */ /* 0x000fea0003800000 */
.L_x_40984:
        /* <DEDUP_REMOVED lines=33> */
.L_x_40987:
[----:B------:R-:W-:Y:S05]  /*1910*/  BSYNC B0 ;  /* 0x0000000000007941 */ /* 0x000fea0003800000 */
.L_x_40986:
        /* <DEDUP_REMOVED lines=26> */
.L_x_41590:
        /* <DEDUP_REMOVED lines=10> */
[----:B--2---:R-:W-:-:S02]  /*1b60*/  @P0 HADD2.F32 R138, -RZ, R11.H0_H0 ;  /* 0x2000000bff8a0230 */ /* 0x004fc40000004100 */
        /* <DEDUP_REMOVED lines=28> */
.L_x_40992:
[----:B------:R-:W-:-:S07]  /*1d30*/  IMAD.MOV.U32 R10, RZ, RZ, R16 ;  /* 0x000000ffff0a7224 */ /* 0x000fce00078e0010 */
.L_x_40993:
[----:B------:R-:W-:Y:S05]  /*1d40*/  BSYNC B2 ;  /* 0x0000000000027941 */ /* 0x000fea0003800000 */
.L_x_40991:
        /* <DEDUP_REMOVED lines=16> */
.L_x_40997:
[----:B------:R-:W-:Y:S05]  /*1e50*/  BSYNC B3 ;  /* 0x0000000000037941 */ /* 0x000fea0003800000 */
.L_x_40996:
        /* <DEDUP_REMOVED lines=42> */
.L_x_40995:
[----:B------:R-:W-:Y:S05]  /*2100*/  BSYNC B2 ;  /* 0x0000000000027941 */ /* 0x000fea0003800000 */
.L_x_40994:
[----:B------:R-:W2:Y:S01]  /*2110*/  LDL R25, [R1+0x150] ;  /* 0x0001500001197983 */ /* 0x000ea20000100800 */
[----:B------:R-:W0:Y:S01]  /*2120*/  LDC R156, c[0x0][0x294] ;  /* 0x0000a500ff9c7b82 */ /* 0x000e220000000800 */
[----:B------:R-:W-:Y:S01]  /*2130*/  HFMA2.MMA R128, -RZ, RZ, 0.1171875, 0 ;  /* 0x2f800000ff807435 */ /* 0x000fe200000001ff */
[----:B------:R-:W-:Y:S01]  /*2140*/  I2FP.F32.U32 R10, R10 ;  /* 0x0000000a000a7245 */ /* 0x000fe20000201000 */
[----:B-----5:R-:W-:Y:S01]  /*2150*/  HADD2.F32 R13, -RZ, R92.H0_H0 ;  /* 0x2000005cff0d7230 */ /* 0x020fe20000004100 */
[----:B------:R-:W-:Y:S01]  /*2160*/  LOP3.LUT R18, R18, 0xfffffffb, RZ, 0xc0, !PT ;  /* 0xfffffffb12127812 */ /* 0x000fe200078ec0ff */
[----:B------:R-:W-:Y:S03]  /*2170*/  BSSY B2, `(.L_x_40998) ;  /* 0x0000017000027945 */ /* 0x000fe60003800000 */
[----:B------:R-:W1:Y:S03]  /*2180*/  LDC R139, c[0x0][0x298] ;  /* 0x0000a600ff8b7b82 */ /* 0x000e660000000800 */
[----:B------:R-:W-:-:S05]  /*2190*/  FFMA.FTZ R10, R10, R128, 1.1641532182693481445e-10 ;  /* 0x2f0000000a0a7423 */ /* 0x000fca0000010080 */
[----:B0-----:R-:W-:Y:S01]  /*21a0*/  FSETP.GTU.FTZ.AND P1, PT, R10, R156, PT ;  /* 0x0000009c0a00720b */ /* 0x001fe20003f3c000 */
[----:B------:R-:W-:Y:S01]  /*21b0*/  FMUL.FTZ R10, R13, R138 ;  /* 0x0000008a0d0a7220 */ /* 0x000fe20000410000 */
[----:B------:R-:W-:-:S03]  /*21c0*/  @P0 HADD2.F32 R13, -RZ, R52.H0_H0 ;  /* 0x20000034ff0d0230 */ /* 0x000fc60000004100 */
[----:B-1----:R-:W-:-:S08]  /*21d0*/  FMUL.FTZ R10, R10, R139 ;  /* 0x0000008b0a0a7220 */ /* 0x002fd00000410000 */
        /* <DEDUP_REMOVED lines=15> */
.L_x_40999:
[----:B------:R-:W-:-:S07]  /*22d0*/  IMAD.MOV.U32 R13, RZ, RZ, R16 ;  /* 0x000000ffff0d7224 */ /* 0x000fce00078e0010 */
.L_x_41000:
[----:B------:R-:W-:Y:S05]  /*22e0*/  BSYNC B2 ;  /* 0x0000000000027941 */ /* 0x000fea0003800000 */
.L_x_40998:
        /* <DEDUP_REMOVED lines=16> */
.L_x_41004:
[----:B------:R-:W-:Y:S05]  /*23f0*/  BSYNC B3 ;  /* 0x0000000000037941 */ /* 0x000fea0003800000 */
.L_x_41003:
        /* <DEDUP_REMOVED lines=42> */
.L_x_41002:
[----:B------:R-:W-:Y:S05]  /*26a0*/  BSYNC B2 ;  /* 0x0000000000027941 */ /* 0x000fea0003800000 */
.L_x_41001:
[----:B------:R-:W2:Y:S01]  /*26b0*/  LDL R24, [R1+0x154] ;  /* 0x0001540001187983 */ /* 0x000ea20000100800 */
[----:B------:R-:W-:Y:S01]  /*26c0*/  I2FP.F32.U32 R13, R13 ;  /* 0x0000000d000d7245 */ /* 0x000fe20000201000 */
[----:B------:R-:W-:Y:S01]  /*26d0*/  BSSY B2, `(.L_x_41005) ;  /* 0x0000018000027945 */ /* 0x000fe20003800000 */
[----:B------:R-:W-:Y:S02]  /*26e0*/  LOP3.LUT R18, R18, 0xfffffffd, RZ, 0xc0, !PT ;  /* 0xfffffffd12127812 */ /* 0x000fe400078ec0ff */
[----:B------:R-:W-:Y:S01]  /*26f0*/  IADD3 R44, R25, 0x1, RZ ;  /* 0x00000001192c7810 */ /* 0x000fe20007ffe0ff */
[----:B------:R-:W-:-:S05]  /*2700*/  FFMA.FTZ R13, R13, R128, 1.1641532182693481445e-10 ;  /* 0x2f0000000d0d7423 */ /* 0x000fca0000010080 */
[----:B------:R-:W-:Y:S01]  /*2710*/  FSETP.GTU.FTZ.AND P1, PT, R13, R156, PT ;  /* 0x0000009c0d00720b */ /* 0x000fe20003f3c000 */
[----:B------:R-:W-:-:S05]  /*2720*/  HADD2.F32 R13, -RZ, R92.H1_H1 ;  /* 0x3000005cff0d7230 */ /* 0x000fca0000004100 */
[----:B------:R-:W-:-:S04]  /*2730*/  FMUL.FTZ R13, R13, R138 ;  /* 0x0000008a0d0d7220 */ /* 0x000fc80000410000 */
[----:B------:R-:W-:-:S03]  /*2740*/  FMUL.FTZ R13, R13, R139 ;  /* 0x0000008b0d0d7220 */ /* 0x000fc60000410000 */
[----:B------:R-:W-:Y:S02]  /*2750*/  @P1 LOP3.LUT R18, R18, 0x2, RZ, 0xfc, !PT ;  /* 0x0000000212121812 */ /* 0x000fe400078efcff */
[----:B------:R-:W-:Y:S02]  /*2760*/  FSEL R13, R13, RZ, !P1 ;  /* 0x000000ff0d0d7208 */ /* 0x000fe40004800000 */
[----:B------:R-:W-:-:S03]  /*2770*/  ISETP.NE.AND P1, PT, R25, 0x1, PT ;  /* 0x000000011900780c */ /* 0x000fc60003f25270 */
[----:B--2---:R-:W-:Y:S01]  /*2780*/  FMUL.FTZ R24, R24, R13 ;  /* 0x0000000d18187220 */ /* 0x004fe20000410000 */
[----:B------:R-:W-:-:S05]  /*2790*/  @P0 HADD2.F32 R13, -RZ, R52.H1_H1 ;  /* 0x30000034ff0d0230 */ /* 0x000fca0000004100 */
        /* <DEDUP_REMOVED lines=10> */
.L_x_41006:
[----:B------:R-:W-:-:S07]  /*2840*/  MOV R13, R16 ;  /* 0x00000010000d7202 */ /* 0x000fce0000000f00 */
.L_x_41007:
[----:B------:R-:W-:Y:S05]  /*2850*/  BSYNC B2 ;  /* 0x0000000000027941 */ /* 0x000fea0003800000 */
.L_x_41005:
        /* <DEDUP_REMOVED lines=16> */
.L_x_41011:
[----:B------:R-:W-:Y:S05]  /*2960*/  BSYNC B3 ;  /* 0x0000000000037941 */ /* 0x000fea0003800000 */
.L_x_41010:
        /* <DEDUP_REMOVED lines=42> */
.L_x_41009:
[----:B------:R-:W-:Y:S05]  /*2c10*/  BSYNC B2 ;  /* 0x0000000000027941 */ /* 0x000fea0003800000 */
.L_x_41008:
        /* <DEDUP_REMOVED lines=23> */
.L_x_41013:
[----:B------:R-:W-:-:S07]  /*2d90*/  IMAD.MOV.U32 R13, RZ, RZ, R16 ;  /* 0x000000ffff0d7224 */ /* 0x000fce00078e0010 */
.L_x_41014:
[----:B------:R-:W-:Y:S05]  /*2da0*/  BSYNC B2 ;  /* 0x0000000000027941 */ /* 0x000fea0003800000 */
.L_x_41012:
        /* <DEDUP_REMOVED lines=16> */
.L_x_41018:
[----:B------:R-:W-:Y:S05]  /*2eb0*/  BSYNC B3 ;  /* 0x0000000000037941 */ /* 0x000fea0003800000 */
.L_x_41017:
        /* <DEDUP_REMOVED lines=42> */
.L_x_41016:
[----:B------:R-:W-:Y:S05]  /*3160*/  BSYNC B2 ;  /* 0x0000000000027941 */ /* 0x000fea0003800000 */
.L_x_41015:
[----:B------:R-:W2:Y:S01]  /*3170*/  LDL R44, [R1+0x15c] ;  /* 0x00015c00012c7983 */ /* 0x000ea20000100800 */
[----:B------:R-:W-:Y:S01]  /*3180*/  I2FP.F32.U32 R13, R13 ;  /* 0x0000000d000d7245 */ /* 0x000fe20000201000 */
[----:B------:R-:W-:Y:S01]  /*3190*/  BSSY B2, `(.L_x_41019) ;  /* 0x0000016000027945 */ /* 0x000fe20003800000 */
[C---:B------:R-:W-:Y:S02]  /*31a0*/  ISETP.NE.AND P3, PT, R45.reuse, 0x1, PT ;  /* 0x000000012d00780c */ /* 0x040fe40003f65270 */
[----:B------:R-:W-:Y:S01]  /*31b0*/  IADD3 R92, R45, 0x1, RZ ;  /* 0x000000012d5c7810 */ /* 0x000fe20007ffe0ff */
[----:B------:R-:W-:-:S05]  /*31c0*/  FFMA.FTZ R13, R13, R128, 1.1641532182693481445e-10 ;  /* 0x2f0000000d0d7423 */ /* 0x000fca0000010080 */
[----:B------:R-:W-:Y:S01]  /*31d0*/  FSETP.GTU.FTZ.AND P2, PT, R13, R156, PT ;  /* 0x0000009c0d00720b */ /* 0x000fe20003f5c000 */
[----:B------:R-:W-:-:S05]  /*31e0*/  HADD2.F32 R13, -RZ, R93.H1_H1 ;  /* 0x3000005dff0d7230 */ /* 0x000fca0000004100 */
[----:B------:R-:W-:-:S04]  /*31f0*/  FMUL.FTZ R13, R13, R138 ;  /* 0x0000008a0d0d7220 */ /* 0x000fc80000410000 */
[----:B------:R-:W-:-:S05]  /*3200*/  FMUL.FTZ R13, R13, R139 ;  /* 0x0000008b0d0d7220 */ /* 0x000fca0000410000 */
[----:B------:R-:W-:-:S05]  /*3210*/  FSEL R13, R13, RZ, !P2 ;  /* 0x000000ff0d0d7208 */ /* 0x000fca0005000000 */
[----:B--2---:R-:W-:Y:S01]  /*3220*/  FMUL.FTZ R44, R44, R13 ;  /* 0x0000000d2c2c7220 */ /* 0x004fe20000410000 */
        /* <DEDUP_REMOVED lines=11> */
.L_x_41020:
[----:B------:R-:W-:-:S07]  /*32e0*/  MOV R13, R16 ;  /* 0x00000010000d7202 */ /* 0x000fce0000000f00 */
.L_x_41021:
[----:B------:R-:W-:Y:S05]  /*32f0*/  BSYNC B2 ;  /* 0x0000000000027941 */ /* 0x000fea0003800000 */
.L_x_41019:
        /* <DEDUP_REMOVED lines=16> */
.L_x_41025:
[----:B------:R-:W-:Y:S05]  /*3400*/  BSYNC B3 ;  /* 0x0000000000037941 */ /* 0x000fea0003800000 */
.L_x_41024:
        /* <DEDUP_REMOVED lines=42> */
.L_x_41023:
[----:B------:R-:W-:Y:S05]  /*36b0*/  BSYNC B2 ;  /* 0x0000000000027941 */ /* 0x000fea0003800000 */
.L_x_41022:
        /* <DEDUP_REMOVED lines=23> */
.L_x_41027:
[----:B------:R-:W-:-:S07]  /*3830*/  IMAD.MOV.U32 R13, RZ, RZ, R16 ;  /* 0x000000ffff0d7224 */ /* 0x000fce00078e0010 */
.L_x_41028:
[----:B------:R-:W-:Y:S05]  /*3840*/  BSYNC B2 ;  /* 0x0000000000027941 */ /* 0x000fea0003800000 */
.L_x_41026:
        /* <DEDUP_REMOVED lines=16> */
.L_x_41032:
[----:B------:R-:W-:Y:S05]  /*3950*/  BSYNC B3 ;  /* 0x0000000000037941 */ /* 0x000fea0003800000 */
.L_x_41031:
        /* <DEDUP_REMOVED lines=42> */
.L_x_41030:
[----:B------:R-:W-:Y:S05]  /*3c00*/  BSYNC B2 ;  /* 0x0000000000027941 */ /* 0x000fea0003800000 */
.L_x_41029:
[----:B------:R-:W2:Y:S01]  /*3c10*/  LDL R92, [R1+0x144] ;  /* 0x00014400015c7983 */ /* 0x000ea20000100800 */
[----:B------:R-:W-:Y:S01]  /*3c20*/  I2FP.F32.U32 R13, R13 ;  /* 0x0000000d000d7245 */ /* 0x000fe20000201000 */
[----:B------:R-:W-:Y:S01]  /*3c30*/  BSSY B2, `(.L_x_41033) ;  /* 0x0000016000027945 */ /* 0x000fe20003800000 */
[----:B------:R-:W-:-:S03]  /*3c40*/  ISETP.NE.AND P5, PT, R93, 0x1, PT ;  /* 0x000000015d00780c */ /* 0x000fc60003fa5270 */
[----:B------:R-:W-:-:S05]  /*3c50*/  FFMA.FTZ R13, R13, R128, 1.1641532182693481445e-10 ;  /* 0x2f0000000d0d7423 */ /* 0x000fca0000010080 */
[----:B------:R-:W-:Y:S01]  /*3c60*/  FSETP.GTU.FTZ.AND P4, PT, R13, R156, PT ;  /* 0x0000009c0d00720b */ /* 0x000fe20003f9c000 */
[----:B------:R-:W-:-:S05]  /*3c70*/  HADD2.F32 R13, -RZ, R94.H1_H1 ;  /* 0x3000005eff0d7230 */ /* 0x000fca0000004100 */
[----:B------:R-:W-:-:S04]  /*3c80*/  FMUL.FTZ R13, R13, R138 ;  /* 0x0000008a0d0d7220 */ /* 0x000fc80000410000 */
[----:B------:R-:W-:-:S05]  /*3c90*/  FMUL.FTZ R13, R13, R139 ;  /* 0x0000008b0d0d7220 */ /* 0x000fca0000410000 */
[----:B------:R-:W-:-:S05]  /*3ca0*/  FSEL R13, R13, RZ, !P4 ;  /* 0x000000ff0d0d7208 */ /* 0x000fca0006000000 */
[----:B--2---:R-:W-:Y:S01]  /*3cb0*/  FMUL.FTZ R108, R92, R13 ;  /* 0x0000000d5c6c7220 */ /* 0x004fe20000410000 */
[----:B------:R-:W-:Y:S01]  /*3cc0*/  @P0 HADD2.F32 R13, -RZ, R54.H1_H1 ;  /* 0x30000036ff0d0230 */ /* 0x000fe20000004100 */
        /* <DEDUP_REMOVED lines=11> */
.L_x_41034:
[----:B------:R-:W-:-:S07]  /*3d80*/  MOV R13, R16 ;  /* 0x00000010000d7202 */ /* 0x000fce0000000f00 */
.L_x_41035:
[----:B------:R-:W-:Y:S05]  /*3d90*/  BSYNC B2 ;  /* 0x0000000000027941 */ /* 0x000fea0003800000 */
.L_x_41033:
        /* <DEDUP_REMOVED lines=16> */
.L_x_41039:
[----:B------:R-:W-:Y:S05]  /*3ea0*/  BSYNC B3 ;  /* 0x0000000000037941 */ /* 0x000fea0003800000 */
.L_x_41038:
        /* <DEDUP_REMOVED lines=42> */
.L_x_41037:
[----:B------:R-:W-:Y:S05]  /*4150*/  BSYNC B2 ;  /* 0x0000000000027941 */ /* 0x000fea0003800000 */
.L_x_41036:
        /* <DEDUP_REMOVED lines=23> */
.L_x_41041:
[----:B------:R-:W-:-:S07]  /*42d0*/  IMAD.MOV.U32 R94, RZ, RZ, R16 ;  /* 0x000000ffff5e7224 */ /* 0x000fce00078e0010 */
.L_x_41042:
[----:B------:R-:W-:Y:S05]  /*42e0*/  BSYNC B2 ;  /* 0x0000000000027941 */ /* 0x000fea0003800000 */
.L_x_41040:
        /* <DEDUP_REMOVED lines=19> */
.L_x_41046:
[----:B------:R-:W-:Y:S05]  /*4420*/  BSYNC B3 ;  /* 0x0000000000037941 */ /* 0x000fea0003800000 */
.L_x_41045:
        /* <DEDUP_REMOVED lines=42> */
.L_x_41044:
[----:B------:R-:W-:Y:S05]  /*46d0*/  BSYNC B2 ;  /* 0x0000000000027941 */ /* 0x000fea0003800000 */
.L_x_41043:
        /* <DEDUP_REMOVED lines=9> */
[----:B------:R-:W-:Y:S02]  /*4770*/  FSEL R95, R95, RZ, !P6 ;  /* 0x000000ff5f5f7208 */ /* 0x000fe40007000000 */
[----:B------:R-:W-:-:S03]  /*4780*/  SEL R139, RZ, 0x1000000, P6 ;  /* 0x01000000ff8b7807 */ /* 0x000fc60003000000 */
        /* <DEDUP_REMOVED lines=26> */
[----:B------:R-:W-:-:S02]  /*4930*/  LEA.HI.X R95, R11, UR31, RZ, 0x3, P0 ;  /* 0x0000001f0b5f7c11 */ /* 0x000fc400080f1cff */
[----:B------:R-:W-:-:S03]  /*4940*/  IADD3 R139, R11, 0x20, RZ ;  /* 0x000000200b8b7810 */ /* 0x000fc60007ffe0ff */
[----:B------:R0:W-:Y:S04]  /*4950*/  STG.E.64 desc[UR4][R94.64], R92 ;  /* 0x0000005c5e007986 */ /* 0x0001e8000c101b04 */
.L_x_40990:
[----:B------:R-:W-:Y:S05]  /*4960*/  BSYNC B1 ;  /* 0x0000000000017941 */ /* 0x000fea0003800000 */
.L_x_40989:
        /* <DEDUP_REMOVED lines=23> */
.L_x_41050:
[----:B------:R-:W-:-:S07]  /*4ae0*/  IMAD.MOV.U32 R9, RZ, RZ, R16 ;  /* 0x000000ffff097224 */ /* 0x000fce00078e0010 */
.L_x_41051:
[----:B------:R-:W-:Y:S05]  /*4af0*/  BSYNC B2 ;  /* 0x0000000000027941 */ /* 0x000fea0003800000 */
.L_x_41049:
        /* <DEDUP_REMOVED lines=16> */
.L_x_41055:
[----:B------:R-:W-:Y:S05]  /*4c00*/  BSYNC B3 ;  /* 0x0000000000037941 */ /* 0x000fea0003800000 */
.L_x_41054:
        /* <DEDUP_REMOVED lines=42> */
.L_x_41053:
[----:B------:R-:W-:Y:S05]  /*4eb0*/  BSYNC B2 ;  /* 0x0000000000027941 */ /* 0x000fea0003800000 */
.L_x_41052:
        /* <DEDUP_REMOVED lines=28> */
.L_x_41057:
[----:B------:R-:W-:-:S07]  /*5080*/  IMAD.MOV.U32 R13, RZ, RZ, R16 ;  /* 0x000000ffff0d7224 */ /* 0x000fce00078e0010 */
.L_x_41058:
[----:B------:R-:W-:Y:S05]  /*5090*/  BSYNC B2 ;  /* 0x0000000000027941 */ /* 0x000fea0003800000 */
.L_x_41056:
        /* <DEDUP_REMOVED lines=16> */
.L_x_41062:
[----:B------:R-:W-:Y:S05]  /*51a0*/  BSYNC B3 ;  /* 0x0000000000037941 */ /* 0x000fea0003800000 */
.L_x_41061:
        /* <DEDUP_REMOVED lines=42> */
.L_x_41060:
[----:B------:R-:W-:Y:S05]  /*5450*/  BSYNC B2 ;  /* 0x0000000000027941 */ /* 0x000fea0003800000 */
.L_x_41059:
        /* <DEDUP_REMOVED lines=25> */
.L_x_41064:
[----:B------:R-:W-:-:S07]  /*55f0*/  MOV R13, R16 ;  /* 0x00000010000d7202 */ /* 0x000fce0000000f00 */
.L_x_41065:
[----:B------:R-:W-:Y:S05]  /*5600*/  BSYNC B2 ;  /* 0x0000000000027941 */ /* 0x000fea0003800000 */
.L_x_41063:
        /* <DEDUP_REMOVED lines=16> */
.L_x_41069:
[----:B------:R-:W-:Y:S05]  /*5710*/  BSYNC B3 ;  /* 0x0000000000037941 */ /* 0x000fea0003800000 */
.L_x_41068:
        /* <DEDUP_REMOVED lines=42> */
.L_x_41067:
[----:B------:R-:W-:Y:S05]  /*59c0*/  BSYNC B2 ;  /* 0x0000000000027941 */ /* 0x000fea0003800000 */
.L_x_41066:
        /* <DEDUP_REMOVED lines=23> */
.L_x_41071:
[----:B------:R-:W-:-:S07]  /*5b40*/  IMAD.MOV.U32 R13, RZ, RZ, R16 ;  /* 0x000000ffff0d7224 */ /* 0x000fce00078e0010 */
.L_x_41072:
[----:B------:R-:W-:Y:S05]  /*5b50*/  BSYNC B2 ;  /* 0x0000000000027941 */ /* 0x000fea0003800000 */
.L_x_41070:
        /* <DEDUP_REMOVED lines=16> */
.L_x_41076:
[----:B------:R-:W-:Y:S05]  /*5c60*/  BSYNC B3 ;  /* 0x0000000000037941 */ /* 0x000fea0003800000 */
.L_x_41075:
        /* <DEDUP_REMOVED lines=42> */
.L_x_41074:
[----:B------:R-:W-:Y:S05]  /*5f10*/  BSYNC B2 ;  /* 0x0000000000027941 */ /* 0x000fea0003800000 */
.L_x_41073:
        /* <DEDUP_REMOVED lines=23> */
.L_x_41078:
[----:B------:R-:W-:-:S07]  /*6090*/  MOV R13, R16 ;  /* 0x00000010000d7202 */ /* 0x000fce0000000f00 */
.L_x_41079:
[----:B------:R-:W-:Y:S05]  /*60a0*/  BSYNC B2 ;  /* 0x0000000000027941 */ /* 0x000fea0003800000 */
.L_x_41077:
        /* <DEDUP_REMOVED lines=16> */
.L_x_41083:
[----:B------:R-:W-:Y:S05]  /*61b0*/  BSYNC B3 ;  /* 0x0000000000037941 */ /* 0x000fea0003800000 */
.L_x_41082:
        /* <DEDUP_REMOVED lines=42> */
.L_x_41081:
[----:B------:R-:W-:Y:S05]  /*6460*/  BSYNC B2 ;  /* 0x0000000000027941 */ /* 0x000fea0003800000 */
.L_x_41080:
        /* <DEDUP_REMOVED lines=23> */
.L_x_41085:
[----:B------:R-:W-:-:S07]  /*65e0*/  IMAD.MOV.U32 R13, RZ, RZ, R16 ;  /* 0x000000ffff0d7224 */ /* 0x000fce00078e0010 */
.L_x_41086:
[----:B------:R-:W-:Y:S05]  /*65f0*/  BSYNC B2 ;  /* 0x0000000000027941 */ /* 0x000fea0003800000 */
.L_x_41084:
        /* <DEDUP_REMOVED lines=16> */
.L_x_41090:
[----:B------:R-:W-:Y:S05]  /*6700*/  BSYNC B3 ;  /* 0x0000000000037941 */ /* 0x000fea0003800000 */
.L_x_41089:
        /* <DEDUP_REMOVED lines=42> */
.L_x_41088:
[----:B------:R-:W-:Y:S05]  /*69b0*/  BSYNC B2 ;  /* 0x0000000000027941 */ /* 0x000fea0003800000 */
.L_x_41087:
        /* <DEDUP_REMOVED lines=23> */
.L_x_41092:
[----:B------:R-:W-:-:S07]  /*6b30*/  MOV R13, R16 ;  /* 0x00000010000d7202 */ /* 0x000fce0000000f00 */
.L_x_41093:
[----:B------:R-:W-:Y:S05]  /*6b40*/  BSYNC B2 ;  /* 0x0000000000027941 */ /* 0x000fea0003800000 */
.L_x_41091:
        /* <DEDUP_REMOVED lines=16> */
.L_x_41097:
[----:B------:R-:W-:Y:S05]  /*6c50*/  BSYNC B3 ;  /* 0x0000000000037941 */ /* 0x000fea0003800000 */
.L_x_41096:
        /* <DEDUP_REMOVED lines=42> */
.L_x_41095:
[----:B------:R-:W-:Y:S05]  /*6f00*/  BSYNC B2 ;  /* 0x0000000000027941 */ /* 0x000fea0003800000 */
.L_x_41094:
        /* <DEDUP_REMOVED lines=23> */
.L_x_41099:
[----:B------:R-:W-:-:S07]  /*7080*/  IMAD.MOV.U32 R94, RZ, RZ, R16 ;  /* 0x000000ffff5e7224 */ /* 0x000fce00078e0010 */
.L_x_41100:
[----:B------:R-:W-:Y:S05]  /*7090*/  BSYNC B2 ;  /* 0x0000000000027941 */ /* 0x000fea0003800000 */
.L_x_41098:
        /* <DEDUP_REMOVED lines=19> */
.L_x_41104:
[----:B------:R-:W-:Y:S05]  /*71d0*/  BSYNC B3 ;  /* 0x0000000000037941 */ /* 0x000fea0003800000 */
.L_x_41103:
        /* <DEDUP_REMOVED lines=42> */
.L_x_41102:
[----:B------:R-:W-:Y:S05]  /*7480*/  BSYNC B2 ;  /* 0x0000000000027941 */ /* 0x000fea0003800000 */
.L_x_41101:
        /* <DEDUP_REMOVED lines=40> */
.L_x_41048:
[----:B------:R-:W-:Y:S05]  /*7710*/  BSYNC B1 ;  /* 0x0000000000017941 */ /* 0x000fea0003800000 */
.L_x_41047:
        /* <DEDUP_REMOVED lines=23> */
.L_x_41108:
[----:B------:R-:W-:-:S07]  /*7890*/  IMAD.MOV.U32 R8, RZ, RZ, R16 ;  /* 0x000000ffff087224 */ /* 0x000fce00078e0010 */
.L_x_41109:
[----:B------:R-:W-:Y:S05]  /*78a0*/  BSYNC B2 ;  /* 0x0000000000027941 */ /* 0x000fea0003800000 */
.L_x_41107:
        /* <DEDUP_REMOVED lines=16> */
.L_x_41113:
[----:B------:R-:W-:Y:S05]  /*79b0*/  BSYNC B3 ;  /* 0x0000000000037941 */ /* 0x000fea0003800000 */
.L_x_41112:
        /* <DEDUP_REMOVED lines=42> */
.L_x_41111:
[----:B------:R-:W-:Y:S05]  /*7c60*/  BSYNC B2 ;  /* 0x0000000000027941 */ /* 0x000fea0003800000 */
.L_x_41110:
        /* <DEDUP_REMOVED lines=28> */
.L_x_41115:
[----:B------:R-:W-:-:S07]  /*7e30*/  IMAD.MOV.U32 R13, RZ, RZ, R16 ;  /* 0x000000ffff0d7224 */ /* 0x000fce00078e0010 */
.L_x_41116:
[----:B------:R-:W-:Y:S05]  /*7e40*/  BSYNC B2 ;  /* 0x0000000000027941 */ /* 0x000fea0003800000 */
.L_x_41114:
        /* <DEDUP_REMOVED lines=16> */
.L_x_41120:
[----:B------:R-:W-:Y:S05]  /*7f50*/  BSYNC B3 ;  /* 0x0000000000037941 */ /* 0x000fea0003800000 */
.L_x_41119:
        /* <DEDUP_REMOVED lines=42> */
.L_x_41118:
[----:B------:R-:W-:Y:S05]  /*8200*/  BSYNC B2 ;  /* 0x0000000000027941 */ /* 0x000fea0003800000 */
.L_x_41117:
        /* <DEDUP_REMOVED lines=25> */
.L_x_41122:
[----:B------:R-:W-:-:S07]  /*83a0*/  MOV R13, R16 ;  /* 0x00000010000d7202 */ /* 0x000fce0000000f00 */
.L_x_41123:
[----:B------:R-:W-:Y:S05]  /*83b0*/  BSYNC B2 ;  /* 0x0000000000027941 */ /* 0x000fea0003800000 */
.L_x_41121:
        /* <DEDUP_REMOVED lines=16> */
.L_x_41127:
[----:B------:R-:W-:Y:S05]  /*84c0*/  BSYNC B3 ;  /* 0x0000000000037941 */ /* 0x000fea0003800000 */
.L_x_41126:
        /* <DEDUP_REMOVED lines=42> */
.L_x_41125:
[----:B------:R-:W-:Y:S05]  /*8770*/  BSYNC B2 ;  /* 0x0000000000027941 */ /* 0x000fea0003800000 */
.L_x_41124:
        /* <DEDUP_REMOVED lines=23> */
.L_x_41129:
[----:B------:R-:W-:-:S07]  /*88f0*/  IMAD.MOV.U32 R13, RZ, RZ, R16 ;  /* 0x000000ffff0d7224 */ /* 0x000fce00078e0010 */
.L_x_41130:
[----:B------:R-:W-:Y:S05]  /*8900*/  BSYNC B2 ;  /* 0x0000000000027941 */ /* 0x000fea0003800000 */
.L_x_41128:
        /* <DEDUP_REMOVED lines=16> */
.L_x_41134:
[----:B------:R-:W-:Y:S05]  /*8a10*/  BSYNC B3 ;  /* 0x0000000000037941 */ /* 0x000fea0003800000 */
.L_x_41133:
        /* <DEDUP_REMOVED lines=42> */
.L_x_41132:
[----:B------:R-:W-:Y:S05]  /*8cc0*/  BSYNC B2 ;  /* 0x0000000000027941 */ /* 0x000fea0003800000 */
.L_x_41131:
        /* <DEDUP_REMOVED lines=23> */
.L_x_41136:
[----:B------:R-:W-:-:S07]  /*8e40*/  MOV R13, R16 ;  /* 0x00000010000d7202 */ /* 0x000fce0000000f00 */
.L_x_41137:
[----:B------:R-:W-:Y:S05]  /*8e50*/  BSYNC B2 ;  /* 0x0000000000027941 */ /* 0x000fea0003800000 */
.L_x_41135:
        /* <DEDUP_REMOVED lines=16> */
.L_x_41141:
[----:B------:R-:W-:Y:S05]  /*8f60*/  BSYNC B3 ;  /* 0x0000000000037941 */ /* 0x000fea0003800000 */
.L_x_41140:
        /* <DEDUP_REMOVED lines=42> */
.L_x_41139:
[----:B------:R-:W-:Y:S05]  /*9210*/  BSYNC B2 ;  /* 0x0000000000027941 */ /* 0x000fea0003800000 */
.L_x_41138:
        /* <DEDUP_REMOVED lines=23> */
.L_x_41143:
[----:B------:R-:W-:-:S07]  /*9390*/  IMAD.MOV.U32 R13, RZ, RZ, R16 ;  /* 0x000000ffff0d7224 */ /* 0x000fce00078e0010 */
.L_x_41144:
[----:B------:R-:W-:Y:S05]  /*93a0*/  BSYNC B2 ;  /* 0x0000000000027941 */ /* 0x000fea0003800000 */
.L_x_41142:
        /* <DEDUP_REMOVED lines=16> */
.L_x_41148:
[----:B------:R-:W-:Y:S05]  /*94b0*/  BSYNC B3 ;  /* 0x0000000000037941 */ /* 0x000fea0003800000 */
.L_x_41147:
        /* <DEDUP_REMOVED lines=42> */
.L_x_41146:
[----:B------:R-:W-:Y:S05]  /*9760*/  BSYNC B2 ;  /* 0x0000000000027941 */ /* 0x000fea0003800000 */
.L_x_41145:
        /* <DEDUP_REMOVED lines=23> */
.L_x_41150:
[----:B------:R-:W-:-:S07]  /*98e0*/  MOV R13, R16 ;  /* 0x00000010000d7202 */ /* 0x000fce0000000f00 */
.L_x_41151:
[----:B------:R-:W-:Y:S05]  /*98f0*/  BSYNC B2 ;  /* 0x0000000000027941 */ /* 0x000fea0003800000 */
.L_x_41149:
        /* <DEDUP_REMOVED lines=16> */
.L_x_41155:
[----:B------:R-:W-:Y:S05]  /*9a00*/  BSYNC B3 ;  /* 0x0000000000037941 */ /* 0x000fea0003800000 */
.L_x_41154:
        /* <DEDUP_REMOVED lines=42> */
.L_x_41153:
[----:B------:R-:W-:Y:S05]  /*9cb0*/  BSYNC B2 ;  /* 0x0000000000027941 */ /* 0x000fea0003800000 */
.L_x_41152:
        /* <DEDUP_REMOVED lines=23> */
.L_x_41157:
[----:B------:R-:W-:-:S07]  /*9e30*/  IMAD.MOV.U32 R94, RZ, RZ, R16 ;  /* 0x000000ffff5e7224 */ /* 0x000fce00078e0010 */
.L_x_41158:
[----:B------:R-:W-:Y:S05]  /*9e40*/  BSYNC B2 ;  /* 0x0000000000027941 */ /* 0x000fea0003800000 */
.L_x_41156:
        /* <DEDUP_REMOVED lines=19> */
.L_x_41162:
[----:B------:R-:W-:Y:S05]  /*9f80*/  BSYNC B3 ;  /* 0x0000000000037941 */ /* 0x000fea0003800000 */
.L_x_41161:
        /* <DEDUP_REMOVED lines=42> */
.L_x_41160:
[----:B------:R-:W-:Y:S05]  /*a230*/  BSYNC B2 ;  /* 0x0000000000027941 */ /* 0x000fea0003800000 */
.L_x_41159:
        /* <DEDUP_REMOVED lines=40> */
.L_x_41106:
[----:B------:R-:W-:Y:S05]  /*a4c0*/  BSYNC B1 ;  /* 0x0000000000017941 */ /* 0x000fea0003800000 */
.L_x_41105:
        /* <DEDUP_REMOVED lines=23> */
.L_x_41166:
[----:B------:R-:W-:-:S07]  /*a640*/  IMAD.MOV.U32 R7, RZ, RZ, R16 ;  /* 0x000000ffff077224 */ /* 0x000fce00078e0010 */
.L_x_41167:
[----:B------:R-:W-:Y:S05]  /*a650*/  BSYNC B2 ;  /* 0x0000000000027941 */ /* 0x000fea0003800000 */
.L_x_41165:
        /* <DEDUP_REMOVED lines=16> */
.L_x_41171:
[----:B------:R-:W-:Y:S05]  /*a760*/  BSYNC B3 ;  /* 0x0000000000037941 */ /* 0x000fea0003800000 */
.L_x_41170:
        /* <DEDUP_REMOVED lines=42> */
.L_x_41169:
[----:B------:R-:W-:Y:S05]  /*aa10*/  BSYNC B2 ;  /* 0x0000000000027941 */ /* 0x000fea0003800000 */
.L_x_41168:
        /* <DEDUP_REMOVED lines=28> */
.L_x_41173:
[----:B------:R-:W-:-:S07]  /*abe0*/  IMAD.MOV.U32 R13, RZ, RZ, R16 ;  /* 0x000000ffff0d7224 */ /* 0x000fce00078e0010 */
.L_x_41174:
[----:B------:R-:W-:Y:S05]  /*abf0*/  BSYNC B2 ;  /* 0x0000000000027941 */ /* 0x000fea0003800000 */
.L_x_41172:
        /* <DEDUP_REMOVED lines=16> */
.L_x_41178:
[----:B------:R-:W-:Y:S05]  /*ad00*/  BSYNC B3 ;  /* 0x0000000000037941 */ /* 0x000fea0003800000 */
.L_x_41177:
        /* <DEDUP_REMOVED lines=42> */
.L_x_41176:
[----:B------:R-:W-:Y:S05]  /*afb0*/  BSYNC B2 ;  /* 0x0000000000027941 */ /* 0x000fea0003800000 */
.L_x_41175:
        /* <DEDUP_REMOVED lines=25> */
.L_x_41180:
[----:B------:R-:W-:-:S07]  /*b150*/  MOV R13, R16 ;  /* 0x00000010000d7202 */ /* 0x000fce0000000f00 */
.L_x_41181:
[----:B------:R-:W-:Y:S05]  /*b160*/  BSYNC B2 ;  /* 0x0000000000027941 */ /* 0x000fea0003800000 */
.L_x_41179:
        /* <DEDUP_REMOVED lines=16> */
.L_x_41185:
[----:B------:R-:W-:Y:S05]  /*b270*/  BSYNC B3 ;  /* 0x0000000000037941 */ /* 0x000fea0003800000 */
.L_x_41184:
        /* <DEDUP_REMOVED lines=42> */
.L_x_41183:
[----:B------:R-:W-:Y:S05]  /*b520*/  BSYNC B2 ;  /* 0x0000000000027941 */ /* 0x000fea0003800000 */
.L_x_41182:
        /* <DEDUP_REMOVED lines=23> */
.L_x_41187:
[----:B------:R-:W-:-:S07]  /*b6a0*/  IMAD.MOV.U32 R13, RZ, RZ, R16 ;  /* 0x000000ffff0d7224 */ /* 0x000fce00078e0010 */
.L_x_41188:
[----:B------:R-:W-:Y:S05]  /*b6b0*/  BSYNC B2 ;  /* 0x0000000000027941 */ /* 0x000fea0003800000 */
.L_x_41186:
        /* <DEDUP_REMOVED lines=16> */
.L_x_41192:
[----:B------:R-:W-:Y:S05]  /*b7c0*/  BSYNC B3 ;  /* 0x0000000000037941 */ /* 0x000fea0003800000 */
.L_x_41191:
        /* <DEDUP_REMOVED lines=42> */
.L_x_41190:
[----:B------:R-:W-:Y:S05]  /*ba70*/  BSYNC B2 ;  /* 0x0000000000027941 */ /* 0x000fea0003800000 */
.L_x_41189:
        /* <DEDUP_REMOVED lines=23> */
.L_x_41194:
[----:B------:R-:W-:-:S07]  /*bbf0*/  MOV R13, R16 ;  /* 0x00000010000d7202 */ /* 0x000fce0000000f00 */
.L_x_41195:
[----:B------:R-:W-:Y:S05]  /*bc00*/  BSYNC B2 ;  /* 0x0000000000027941 */ /* 0x000fea0003800000 */
.L_x_41193:
        /* <DEDUP_REMOVED lines=16> */
.L_x_41199:
[----:B------:R-:W-:Y:S05]  /*bd10*/  BSYNC B3 ;  /* 0x0000000000037941 */ /* 0x000fea0003800000 */
.L_x_41198:
        /* <DEDUP_REMOVED lines=42> */
.L_x_41197:
[----:B------:R-:W-:Y:S05]  /*bfc0*/  BSYNC B2 ;  /* 0x0000000000027941 */ /* 0x000fea0003800000 */
.L_x_41196:
        /* <DEDUP_REMOVED lines=23> */
.L_x_41201:
[----:B------:R-:W-:-:S07]  /*c140*/  IMAD.MOV.U32 R13, RZ, RZ, R16 ;  /* 0x000000ffff0d7224 */ /* 0x000fce00078e0010 */
.L_x_41202:
[----:B------:R-:W-:Y:S05]  /*c150*/  BSYNC B2 ;  /* 0x0000000000027941 */ /* 0x000fea0003800000 */
.L_x_41200:
        /* <DEDUP_REMOVED lines=16> */
.L_x_41206:
[----:B------:R-:W-:Y:S05]  /*c260*/  BSYNC B3 ;  /* 0x0000000000037941 */ /* 0x000fea0003800000 */
.L_x_41205:
        /* <DEDUP_REMOVED lines=42> */
.L_x_41204:
[----:B------:R-:W-:Y:S05]  /*c510*/  BSYNC B2 ;  /* 0x0000000000027941 */ /* 0x000fea0003800000 */
.L_x_41203:
        /* <DEDUP_REMOVED lines=23> */
.L_x_41208:
[----:B------:R-:W-:-:S07]  /*c690*/  MOV R13, R16 ;  /* 0x00000010000d7202 */ /* 0x000fce0000000f00 */
.L_x_41209:
[----:B------:R-:W-:Y:S05]  /*c6a0*/  BSYNC B2 ;  /* 0x0000000000027941 */ /* 0x000fea0003800000 */
.L_x_41207:
        /* <DEDUP_REMOVED lines=16> */
.L_x_41213:
[----:B------:R-:W-:Y:S05]  /*c7b0*/  BSYNC B3 ;  /* 0x0000000000037941 */ /* 0x000fea0003800000 */
.L_x_41212:
        /* <DEDUP_REMOVED lines=42> */
.L_x_41211:
[----:B------:R-:W-:Y:S05]  /*ca60*/  BSYNC B2 ;  /* 0x0000000000027941 */ /* 0x000fea0003800000 */
.L_x_41210:
        /* <DEDUP_REMOVED lines=23> */
.L_x_41215:
[----:B------:R-:W-:-:S07]  /*cbe0*/  IMAD.MOV.U32 R94, RZ, RZ, R16 ;  /* 0x000000ffff5e7224 */ /* 0x000fce00078e0010 */
.L_x_41216:
[----:B------:R-:W-:Y:S05]  /*cbf0*/  BSYNC B2 ;  /* 0x0000000000027941 */ /* 0x000fea0003800000 */
.L_x_41214:
        /* <DEDUP_REMOVED lines=19> */
.L_x_41220:
[----:B------:R-:W-:Y:S05]  /*cd30*/  BSYNC B3 ;  /* 0x0000000000037941 */ /* 0x000fea0003800000 */
.L_x_41219:
        /* <DEDUP_REMOVED lines=42> */
.L_x_41218:
[----:B------:R-:W-:Y:S05]  /*cfe0*/  BSYNC B2 ;  /* 0x0000000000027941 */ /* 0x000fea0003800000 */
.L_x_41217:
        /* <DEDUP_REMOVED lines=40> */
.L_x_41164:
[----:B------:R-:W-:Y:S05]  /*d270*/  BSYNC B1 ;  /* 0x0000000000017941 */ /* 0x000fea0003800000 */
.L_x_41163:
        /* <DEDUP_REMOVED lines=23> */
.L_x_41224:
[----:B------:R-:W-:-:S07]  /*d3f0*/  IMAD.MOV.U32 R6, RZ, RZ, R16 ;  /* 0x000000ffff067224 */ /* 0x000fce00078e0010 */
.L_x_41225:
[----:B------:R-:W-:Y:S05]  /*d400*/  BSYNC B2 ;  /* 0x0000000000027941 */ /* 0x000fea0003800000 */
.L_x_41223:
        /* <DEDUP_REMOVED lines=16> */
.L_x_41229:
[----:B------:R-:W-:Y:S05]  /*d510*/  BSYNC B3 ;  /* 0x0000000000037941 */ /* 0x000fea0003800000 */
.L_x_41228:
        /* <DEDUP_REMOVED lines=42> */
.L_x_41227:
[----:B------:R-:W-:Y:S05]  /*d7c0*/  BSYNC B2 ;  /* 0x0000000000027941 */ /* 0x000fea0003800000 */
.L_x_41226:
        /* <DEDUP_REMOVED lines=28> */
.L_x_41231:
[----:B------:R-:W-:-:S07]  /*d990*/  IMAD.MOV.U32 R13, RZ, RZ, R16 ;  /* 0x000000ffff0d7224 */ /* 0x000fce00078e0010 */
.L_x_41232:
[----:B------:R-:W-:Y:S05]  /*d9a0*/  BSYNC B2 ;  /* 0x0000000000027941 */ /* 0x000fea0003800000 */
.L_x_41230:
        /* <DEDUP_REMOVED lines=16> */
.L_x_41236:
[----:B------:R-:W-:Y:S05]  /*dab0*/  BSYNC B3 ;  /* 0x0000000000037941 */ /* 0x000fea0003800000 */
.L_x_41235:
        /* <DEDUP_REMOVED lines=42> */
.L_x_41234:
[----:B------:R-:W-:Y:S05]  /*dd60*/  BSYNC B2 ;  /* 0x0000000000027941 */ /* 0x000fea0003800000 */
.L_x_41233:
[----:B------:R-:W2:Y:S01]  /*dd70*/  LDL R32, [R1+0xd4] ;  /* 0x0000d40001207983 */ /* 0x000ea20000100800 */
[----:B------:R-:W-:Y:S01]  /*dd80*/  I2FP.F32.U32 R13, R13 ;  /* 0x0000000d000d7245 */ /* 0x000fe20000201000 */
[----:B------:R-:W-:Y:S01]  /*dd90*/  BSSY B2, `(.L_x_41237) ;  /* 0x0000018000027945 */ /* 0x000fe20003800000 */
[----:B------:R-:W-:-:S03]  /*dda0*/  LOP3.LUT R18, R18, 0xfffffffd, RZ, 0xc0, !PT ;  /* 0xfffffffd12127812 */ /* 0x000fc600078ec0ff */
[----:B------:R-:W-:-:S05]  /*ddb0*/  FFMA.FTZ R13, R13, R132, 1.1641532182693481445e-10 ;  /* 0x2f0000000d0d7423 */ /* 0x000fca0000010084 */
[----:B------:R-:W-:Y:S01]  /*ddc0*/  FSETP.GTU.FTZ.AND P1, PT, R13, R157, PT ;  /* 0x0000009d0d00720b */ /* 0x000fe20003f3c000 */
[----:B------:R-:W-:Y:S01]  /*ddd0*/  HADD2.F32 R13, -RZ, R92.H1_H1 ;  /* 0x3000005cff0d7230 */ /* 0x000fe20000004100 */
[----:B------:R-:W-:-:S04]  /*dde0*/  IADD3 R92, R33, 0x1, RZ ;  /* 0x00000001215c7810 */ /* 0x000fc80007ffe0ff */
        /* <DEDUP_REMOVED lines=17> */
.L_x_41238:
[----:B------:R-:W-:-:S07]  /*df00*/  MOV R13, R16 ;  /* 0x00000010000d7202 */ /* 0x000fce0000000f00 */
.L_x_41239:
[----:B------:R-:W-:Y:S05]  /*df10*/  BSYNC B2 ;  /* 0x0000000000027941 */ /* 0x000fea0003800000 */
.L_x_41237:
        /* <DEDUP_REMOVED lines=16> */
.L_x_41243:
[----:B------:R-:W-:Y:S05]  /*e020*/  BSYNC B3 ;  /* 0x0000000000037941 */ /* 0x000fea0003800000 */
.L_x_41242:
        /* <DEDUP_REMOVED lines=42> */
.L_x_41241:
[----:B------:R-:W-:Y:S05]  /*e2d0*/  BSYNC B2 ;  /* 0x0000000000027941 */ /* 0x000fea0003800000 */
.L_x_41240:
        /* <DEDUP_REMOVED lines=23> */
.L_x_41245:
[----:B------:R-:W-:-:S07]  /*e450*/  IMAD.MOV.U32 R13, RZ, RZ, R16 ;  /* 0x000000ffff0d7224 */ /* 0x000fce00078e0010 */
.L_x_41246:
[----:B------:R-:W-:Y:S05]  /*e460*/  BSYNC B2 ;  /* 0x0000000000027941 */ /* 0x000fea0003800000 */
.L_x_41244:
        /* <DEDUP_REMOVED lines=16> */
.L_x_41250:
[----:B------:R-:W-:Y:S05]  /*e570*/  BSYNC B3 ;  /* 0x0000000000037941 */ /* 0x000fea0003800000 */
.L_x_41249:
        /* <DEDUP_REMOVED lines=42> */
.L_x_41248:
[----:B------:R-:W-:Y:S05]  /*e820*/  BSYNC B2 ;  /* 0x0000000000027941 */ /* 0x000fea0003800000 */
.L_x_41247:
        /* <DEDUP_REMOVED lines=23> */
.L_x_41252:
[----:B------:R-:W-:-:S07]  /*e9a0*/  MOV R13, R16 ;  /* 0x00000010000d7202 */ /* 0x000fce0000000f00 */
.L_x_41253:
[----:B------:R-:W-:Y:S05]  /*e9b0*/  BSYNC B2 ;  /* 0x0000000000027941 */ /* 0x000fea0003800000 */
.L_x_41251:
        /* <DEDUP_REMOVED lines=16> */
.L_x_41257:
[----:B------:R-:W-:Y:S05]  /*eac0*/  BSYNC B3 ;  /* 0x0000000000037941 */ /* 0x000fea0003800000 */
.L_x_41256:
        /* <DEDUP_REMOVED lines=42> */
.L_x_41255:
[----:B------:R-:W-:Y:S05]  /*ed70*/  BSYNC B2 ;  /* 0x0000000000027941 */ /* 0x000fea0003800000 */
.L_x_41254:
        /* <DEDUP_REMOVED lines=23> */
.L_x_41259:
[----:B------:R-:W-:-:S07]  /*eef0*/  IMAD.MOV.U32 R13, RZ, RZ, R16 ;  /* 0x000000ffff0d7224 */ /* 0x000fce00078e0010 */
.L_x_41260:
[----:B------:R-:W-:Y:S05]  /*ef00*/  BSYNC B2 ;  /* 0x0000000000027941 */ /* 0x000fea0003800000 */
.L_x_41258:
        /* <DEDUP_REMOVED lines=16> */
.L_x_41264:
[----:B------:R-:W-:Y:S05]  /*f010*/  BSYNC B3 ;  /* 0x0000000000037941 */ /* 0x000fea0003800000 */
.L_x_41263:
        /* <DEDUP_REMOVED lines=42> */
.L_x_41262:
[----:B------:R-:W-:Y:S05]  /*f2c0*/  BSYNC B2 ;  /* 0x0000000000027941 */ /* 0x000fea0003800000 */
.L_x_41261:
        /* <DEDUP_REMOVED lines=23> */
.L_x_41266:
[----:B------:R-:W-:-:S07]  /*f440*/  MOV R13, R16 ;  /* 0x00000010000d7202 */ /* 0x000fce0000000f00 */
.L_x_41267:
[----:B------:R-:W-:Y:S05]  /*f450*/  BSYNC B2 ;  /* 0x0000000000027941 */ /* 0x000fea0003800000 */
.L_x_41265:
        /* <DEDUP_REMOVED lines=16> */
.L_x_41271:
[----:B------:R-:W-:Y:S05]  /*f560*/  BSYNC B3 ;  /* 0x0000000000037941 */ /* 0x000fea0003800000 */
.L_x_41270:
        /* <DEDUP_REMOVED lines=42> */
.L_x_41269:
[----:B------:R-:W-:Y:S05]  /*f810*/  BSYNC B2 ;  /* 0x0000000000027941 */ /* 0x000fea0003800000 */
.L_x_41268:
        /* <DEDUP_REMOVED lines=23> */
.L_x_41273:
[----:B------:R-:W-:-:S07]  /*f990*/  IMAD.MOV.U32 R94, RZ, RZ, R16 ;  /* 0x000000ffff5e7224 */ /* 0x000fce00078e0010 */
.L_x_41274:
[----:B------:R-:W-:Y:S05]  /*f9a0*/  BSYNC B2 ;  /* 0x0000000000027941 */ /* 0x000fea0003800000 */
.L_x_41272:
        /* <DEDUP_REMOVED lines=19> */
.L_x_41278:
[----:B------:R-:W-:Y:S05]  /*fae0*/  BSYNC B3 ;  /* 0x0000000000037941 */ /* 0x000fea0003800000 */
.L_x_41277:
        /* <DEDUP_REMOVED lines=42> */
.L_x_41276:
[----:B------:R-:W-:Y:S05]  /*fd90*/  BSYNC B2 ;  /* 0x0000000000027941 */ /* 0x000fea0003800000 */
.L_x_41275:
        /* <DEDUP_REMOVED lines=40> */
.L_x_41222:
[----:B------:R-:W-:Y:S05]  /*10020*/  BSYNC B1 ;  /* 0x0000000000017941 */ /* 0x000fea0003800000 */
.L_x_41221:
        /* <DEDUP_REMOVED lines=23> */
.L_x_41282:
[----:B------:R-:W-:-:S07]  /*101a0*/  IMAD.MOV.U32 R5, RZ, RZ, R16 ;  /* 0x000000ffff057224 */ /* 0x000fce00078e0010 */
.L_x_41283:
[----:B------:R-:W-:Y:S05]  /*101b0*/  BSYNC B2 ;  /* 0x0000000000027941 */ /* 0x000fea0003800000 */
.L_x_41281:
        /* <DEDUP_REMOVED lines=16> */
.L_x_41287:
[----:B------:R-:W-:Y:S05]  /*102c0*/  BSYNC B3 ;  /* 0x0000000000037941 */ /* 0x000fea0003800000 */
.L_x_41286:
        /* <DEDUP_REMOVED lines=42> */
.L_x_41285:
[----:B------:R-:W-:Y:S05]  /*10570*/  BSYNC B2 ;  /* 0x0000000000027941 */ /* 0x000fea0003800000 */
.L_x_41284:
        /* <DEDUP_REMOVED lines=28> */
.L_x_41289:
[----:B------:R-:W-:-:S07]  /*10740*/  IMAD.MOV.U32 R13, RZ, RZ, R16 ;  /* 0x000000ffff0d7224 */ /* 0x000fce00078e0010 */
.L_x_41290:
[----:B------:R-:W-:Y:S05]  /*10750*/  BSYNC B2 ;  /* 0x0000000000027941 */ /* 0x000fea0003800000 */
.L_x_41288:
        /* <DEDUP_REMOVED lines=16> */
.L_x_41294:
[----:B------:R-:W-:Y:S05]  /*10860*/  BSYNC B3 ;  /* 0x0000000000037941 */ /* 0x000fea0003800000 */
.L_x_41293:
        /* <DEDUP_REMOVED lines=42> */
.L_x_41292:
[----:B------:R-:W-:Y:S05]  /*10b10*/  BSYNC B2 ;  /* 0x0000000000027941 */ /* 0x000fea0003800000 */
.L_x_41291:
        /* <DEDUP_REMOVED lines=25> */
.L_x_41296:
[----:B------:R-:W-:-:S07]  /*10cb0*/  MOV R13, R16 ;  /* 0x00000010000d7202 */ /* 0x000fce0000000f00 */
.L_x_41297:
[----:B------:R-:W-:Y:S05]  /*10cc0*/  BSYNC B2 ;  /* 0x0000000000027941 */ /* 0x000fea0003800000 */
.L_x_41295:
        /* <DEDUP_REMOVED lines=16> */
.L_x_41301:
[----:B------:R-:W-:Y:S05]  /*10dd0*/  BSYNC B3 ;  /* 0x0000000000037941 */ /* 0x000fea0003800000 */
.L_x_41300:
        /* <DEDUP_REMOVED lines=42> */
.L_x_41299:
[----:B------:R-:W-:Y:S05]  /*11080*/  BSYNC B2 ;  /* 0x0000000000027941 */ /* 0x000fea0003800000 */
.L_x_41298:
        /* <DEDUP_REMOVED lines=23> */
.L_x_41303:
[----:B------:R-:W-:-:S07]  /*11200*/  IMAD.MOV.U32 R13, RZ, RZ, R16 ;  /* 0x000000ffff0d7224 */ /* 0x000fce00078e0010 */
.L_x_41304:
[----:B------:R-:W-:Y:S05]  /*11210*/  BSYNC B2 ;  /* 0x0000000000027941 */ /* 0x000fea0003800000 */
.L_x_41302:
        /* <DEDUP_REMOVED lines=16> */
.L_x_41308:
[----:B------:R-:W-:Y:S05]  /*11320*/  BSYNC B3 ;  /* 0x0000000000037941 */ /* 0x000fea0003800000 */
.L_x_41307:
        /* <DEDUP_REMOVED lines=42> */
.L_x_41306:
[----:B------:R-:W-:Y:S05]  /*115d0*/  BSYNC B2 ;  /* 0x0000000000027941 */ /* 0x000fea0003800000 */
.L_x_41305:
        /* <DEDUP_REMOVED lines=23> */
.L_x_41310:
[----:B------:R-:W-:-:S07]  /*11750*/  MOV R13, R16 ;  /* 0x00000010000d7202 */ /* 0x000fce0000000f00 */
.L_x_41311:
[----:B------:R-:W-:Y:S05]  /*11760*/  BSYNC B2 ;  /* 0x0000000000027941 */ /* 0x000fea0003800000 */
.L_x_41309:
        /* <DEDUP_REMOVED lines=16> */
.L_x_41315:
[----:B------:R-:W-:Y:S05]  /*11870*/  BSYNC B3 ;  /* 0x0000000000037941 */ /* 0x000fea0003800000 */
.L_x_41314:
        /* <DEDUP_REMOVED lines=42> */
.L_x_41313:
[----:B------:R-:W-:Y:S05]  /*11b20*/  BSYNC B2 ;  /* 0x0000000000027941 */ /* 0x000fea0003800000 */
.L_x_41312:
        /* <DEDUP_REMOVED lines=23> */
.L_x_41317:
[----:B------:R-:W-:-:S07]  /*11ca0*/  IMAD.MOV.U32 R13, RZ, RZ, R16 ;  /* 0x000000ffff0d7224 */ /* 0x000fce00078e0010 */
.L_x_41318:
[----:B------:R-:W-:Y:S05]  /*11cb0*/  BSYNC B2 ;  /* 0x0000000000027941 */ /* 0x000fea0003800000 */
.L_x_41316:
        /* <DEDUP_REMOVED lines=16> */
.L_x_41322:
[----:B------:R-:W-:Y:S05]  /*11dc0*/  BSYNC B3 ;  /* 0x0000000000037941 */ /* 0x000fea0003800000 */
.L_x_41321:
        /* <DEDUP_REMOVED lines=42> */
.L_x_41320:
[----:B------:R-:W-:Y:S05]  /*12070*/  BSYNC B2 ;  /* 0x0000000000027941 */ /* 0x000fea0003800000 */
.L_x_41319:
        /* <DEDUP_REMOVED lines=23> */
.L_x_41324:
[----:B------:R-:W-:-:S07]  /*121f0*/  MOV R13, R16 ;  /* 0x00000010000d7202 */ /* 0x000fce0000000f00 */
.L_x_41325:
[----:B------:R-:W-:Y:S05]  /*12200*/  BSYNC B2 ;  /* 0x0000000000027941 */ /* 0x000fea0003800000 */
.L_x_41323:
        /* <DEDUP_REMOVED lines=16> */
.L_x_41329:
[----:B------:R-:W-:Y:S05]  /*12310*/  BSYNC B3 ;  /* 0x0000000000037941 */ /* 0x000fea0003800000 */
.L_x_41328:
        /* <DEDUP_REMOVED lines=42> */
.L_x_41327:
[----:B------:R-:W-:Y:S05]  /*125c0*/  BSYNC B2 ;  /* 0x0000000000027941 */ /* 0x000fea0003800000 */
.L_x_41326:
        /* <DEDUP_REMOVED lines=23> */
.L_x_41331:
[----:B------:R-:W-:-:S07]  /*12740*/  IMAD.MOV.U32 R94, RZ, RZ, R16 ;  /* 0x000000ffff5e7224 */ /* 0x000fce00078e0010 */
.L_x_41332:
[----:B------:R-:W-:Y:S05]  /*12750*/  BSYNC B2 ;  /* 0x0000000000027941 */ /* 0x000fea0003800000 */
.L_x_41330:
        /* <DEDUP_REMOVED lines=19> */
.L_x_41336:
[----:B------:R-:W-:Y:S05]  /*12890*/  BSYNC B3 ;  /* 0x0000000000037941 */ /* 0x000fea0003800000 */
.L_x_41335:
        /* <DEDUP_REMOVED lines=42> */
.L_x_41334:
[----:B------:R-:W-:Y:S05]  /*12b40*/  BSYNC B2 ;  /* 0x0000000000027941 */ /* 0x000fea0003800000 */
.L_x_41333:
        /* <DEDUP_REMOVED lines=40> */
.L_x_41280:
[----:B------:R-:W-:Y:S05]  /*12dd0*/  BSYNC B1 ;  /* 0x0000000000017941 */ /* 0x000fea0003800000 */
.L_x_41279:
        /* <DEDUP_REMOVED lines=23> */
.L_x_41340:
[----:B------:R-:W-:-:S07]  /*12f50*/  IMAD.MOV.U32 R4, RZ, RZ, R16 ;  /* 0x000000ffff047224 */ /* 0x000fce00078e0010 */
.L_x_41341:
[----:B------:R-:W-:Y:S05]  /*12f60*/  BSYNC B2 ;  /* 0x0000000000027941 */ /* 0x000fea0003800000 */
.L_x_41339:
        /* <DEDUP_REMOVED lines=16> */
.L_x_41345:
[----:B------:R-:W-:Y:S05]  /*13070*/  BSYNC B3 ;  /* 0x0000000000037941 */ /* 0x000fea0003800000 */
.L_x_41344:
        /* <DEDUP_REMOVED lines=42> */
.L_x_41343:
[----:B------:R-:W-:Y:S05]  /*13320*/  BSYNC B2 ;  /* 0x0000000000027941 */ /* 0x000fea0003800000 */
.L_x_41342:
        /* <DEDUP_REMOVED lines=28> */
.L_x_41347:
[----:B------:R-:W-:-:S07]  /*134f0*/  IMAD.MOV.U32 R13, RZ, RZ, R16 ;  /* 0x000000ffff0d7224 */ /* 0x000fce00078e0010 */
.L_x_41348:
[----:B------:R-:W-:Y:S05]  /*13500*/  BSYNC B2 ;  /* 0x0000000000027941 */ /* 0x000fea0003800000 */
.L_x_41346:
        /* <DEDUP_REMOVED lines=16> */
.L_x_41352:
[----:B------:R-:W-:Y:S05]  /*13610*/  BSYNC B3 ;  /* 0x0000000000037941 */ /* 0x000fea0003800000 */
.L_x_41351:
        /* <DEDUP_REMOVED lines=42> */
.L_x_41350:
[----:B------:R-:W-:Y:S05]  /*138c0*/  BSYNC B2 ;  /* 0x0000000000027941 */ /* 0x000fea0003800000 */
.L_x_41349:
        /* <DEDUP_REMOVED lines=25> */
.L_x_41354:
[----:B------:R-:W-:-:S07]  /*13a60*/  MOV R13, R16 ;  /* 0x00000010000d7202 */ /* 0x000fce0000000f00 */
.L_x_41355:
[----:B------:R-:W-:Y:S05]  /*13a70*/  BSYNC B2 ;  /* 0x0000000000027941 */ /* 0x000fea0003800000 */
.L_x_41353:
        /* <DEDUP_REMOVED lines=16> */
.L_x_41359:
[----:B------:R-:W-:Y:S05]  /*13b80*/  BSYNC B3 ;  /* 0x0000000000037941 */ /* 0x000fea0003800000 */
.L_x_41358:
        /* <DEDUP_REMOVED lines=42> */
.L_x_41357:
[----:B------:R-:W-:Y:S05]  /*13e30*/  BSYNC B2 ;  /* 0x0000000000027941 */ /* 0x000fea0003800000 */
.L_x_41356:
        /* <DEDUP_REMOVED lines=23> */
.L_x_41361:
[----:B------:R-:W-:-:S07]  /*13fb0*/  IMAD.MOV.U32 R13, RZ, RZ, R16 ;  /* 0x000000ffff0d7224 */ /* 0x000fce00078e0010 */
.L_x_41362:
[----:B------:R-:W-:Y:S05]  /*13fc0*/  BSYNC B2 ;  /* 0x0000000000027941 */ /* 0x000fea0003800000 */
.L_x_41360:
        /* <DEDUP_REMOVED lines=16> */
.L_x_41366:
[----:B------:R-:W-:Y:S05]  /*140d0*/  BSYNC B3 ;  /* 0x0000000000037941 */ /* 0x000fea0003800000 */
.L_x_41365:
        /* <DEDUP_REMOVED lines=42> */
.L_x_41364:
[----:B------:R-:W-:Y:S05]  /*14380*/  BSYNC B2 ;  /* 0x0000000000027941 */ /* 0x000fea0003800000 */
.L_x_41363:
        /* <DEDUP_REMOVED lines=23> */
.L_x_41368:
[----:B------:R-:W-:-:S07]  /*14500*/  MOV R13, R16 ;  /* 0x00000010000d7202 */ /* 0x000fce0000000f00 */
.L_x_41369:
[----:B------:R-:W-:Y:S05]  /*14510*/  BSYNC B2 ;  /* 0x0000000000027941 */ /* 0x000fea0003800000 */
.L_x_41367:
        /* <DEDUP_REMOVED lines=16> */
.L_x_41373:
[----:B------:R-:W-:Y:S05]  /*14620*/  BSYNC B3 ;  /* 0x0000000000037941 */ /* 0x000fea0003800000 */
.L_x_41372:
        /* <DEDUP_REMOVED lines=42> */
.L_x_41371:
[----:B------:R-:W-:Y:S05]  /*148d0*/  BSYNC B2 ;  /* 0x0000000000027941 */ /* 0x000fea0003800000 */
.L_x_41370:
        /* <DEDUP_REMOVED lines=23> */
.L_x_41375:
[----:B------:R-:W-:-:S07]  /*14a50*/  IMAD.MOV.U32 R13, RZ, RZ, R16 ;  /* 0x000000ffff0d7224 */ /* 0x000fce00078e0010 */
.L_x_41376:
[----:B------:R-:W-:Y:S05]  /*14a60*/  BSYNC B2 ;  /* 0x0000000000027941 */ /* 0x000fea0003800000 */
.L_x_41374:
        /* <DEDUP_REMOVED lines=16> */
.L_x_41380:
[----:B------:R-:W-:Y:S05]  /*14b70*/  BSYNC B3 ;  /* 0x0000000000037941 */ /* 0x000fea0003800000 */
.L_x_41379:
        /* <DEDUP_REMOVED lines=42> */
.L_x_41378:
[----:B------:R-:W-:Y:S05]  /*14e20*/  BSYNC B2 ;  /* 0x0000000000027941 */ /* 0x000fea0003800000 */
.L_x_41377:
        /* <DEDUP_REMOVED lines=23> */
.L_x_41382:
[----:B------:R-:W-:-:S07]  /*14fa0*/  MOV R13, R16 ;  /* 0x00000010000d7202 */ /* 0x000fce0000000f00 */
.L_x_41383:
[----:B------:R-:W-:Y:S05]  /*14fb0*/  BSYNC B2 ;  /* 0x0000000000027941 */ /* 0x000fea0003800000 */
.L_x_41381:
        /* <DEDUP_REMOVED lines=16> */
.L_x_41387:
[----:B------:R-:W-:Y:S05]  /*150c0*/  BSYNC B3 ;  /* 0x0000000000037941 */ /* 0x000fea0003800000 */
.L_x_41386:
        /* <DEDUP_REMOVED lines=42> */
.L_x_41385:
[----:B------:R-:W-:Y:S05]  /*15370*/  BSYNC B2 ;  /* 0x0000000000027941 */ /* 0x000fea0003800000 */
.L_x_41384:
        /* <DEDUP_REMOVED lines=23> */
.L_x_41389:
[----:B------:R-:W-:-:S07]  /*154f0*/  IMAD.MOV.U32 R94, RZ, RZ, R16 ;  /* 0x000000ffff5e7224 */ /* 0x000fce00078e0010 */
.L_x_41390:
[----:B------:R-:W-:Y:S05]  /*15500*/  BSYNC B2 ;  /* 0x0000000000027941 */ /* 0x000fea0003800000 */
.L_x_41388:
        /* <DEDUP_REMOVED lines=19> */
.L_x_41394:
[----:B------:R-:W-:Y:S05]  /*15640*/  BSYNC B3 ;  /* 0x0000000000037941 */ /* 0x000fea0003800000 */
.L_x_41393:
        /* <DEDUP_REMOVED lines=42> */
.L_x_41392:
[----:B------:R-:W-:Y:S05]  /*158f0*/  BSYNC B2 ;  /* 0x0000000000027941 */ /* 0x000fea0003800000 */
.L_x_41391:
        /* <DEDUP_REMOVED lines=40> */
.L_x_41338:
[----:B------:R-:W-:Y:S05]  /*15b80*/  BSYNC B1 ;  /* 0x0000000000017941 */ /* 0x000fea0003800000 */
.L_x_41337:
        /* <DEDUP_REMOVED lines=23> */
.L_x_41398:
[----:B------:R-:W-:-:S07]  /*15d00*/  IMAD.MOV.U32 R3, RZ, RZ, R16 ;  /* 0x000000ffff037224 */ /* 0x000fce00078e0010 */
.L_x_41399:
[----:B------:R-:W-:Y:S05]  /*15d10*/  BSYNC B2 ;  /* 0x0000000000027941 */ /* 0x000fea0003800000 */
.L_x_41397:
        /* <DEDUP_REMOVED lines=16> */
.L_x_41403:
[----:B------:R-:W-:Y:S05]  /*15e20*/  BSYNC B3 ;  /* 0x0000000000037941 */ /* 0x000fea0003800000 */
.L_x_41402:
        /* <DEDUP_REMOVED lines=42> */
.L_x_41401:
[----:B------:R-:W-:Y:S05]  /*160d0*/  BSYNC B2 ;  /* 0x0000000000027941 */ /* 0x000fea0003800000 */
.L_x_41400:
        /* <DEDUP_REMOVED lines=28> */
.L_x_41405:
[----:B------:R-:W-:-:S07]  /*162a0*/  IMAD.MOV.U32 R13, RZ, RZ, R16 ;  /* 0x000000ffff0d7224 */ /* 0x000fce00078e0010 */
.L_x_41406:
[----:B------:R-:W-:Y:S05]  /*162b0*/  BSYNC B2 ;  /* 0x0000000000027941 */ /* 0x000fea0003800000 */
.L_x_41404:
        /* <DEDUP_REMOVED lines=16> */
.L_x_41410:
[----:B------:R-:W-:Y:S05]  /*163c0*/  BSYNC B3 ;  /* 0x0000000000037941 */ /* 0x000fea0003800000 */
.L_x_41409:
        /* <DEDUP_REMOVED lines=42> */
.L_x_41408:
[----:B------:R-:W-:Y:S05]  /*16670*/  BSYNC B2 ;  /* 0x0000000000027941 */ /* 0x000fea0003800000 */
.L_x_41407:
        /* <DEDUP_REMOVED lines=25> */
.L_x_41412:
[----:B------:R-:W-:-:S07]  /*16810*/  MOV R13, R16 ;  /* 0x00000010000d7202 */ /* 0x000fce0000000f00 */
.L_x_41413:
[----:B------:R-:W-:Y:S05]  /*16820*/  BSYNC B2 ;  /* 0x0000000000027941 */ /* 0x000fea0003800000 */
.L_x_41411:
        /* <DEDUP_REMOVED lines=16> */
.L_x_41417:
[----:B------:R-:W-:Y:S05]  /*16930*/  BSYNC B3 ;  /* 0x0000000000037941 */ /* 0x000fea0003800000 */
.L_x_41416:
        /* <DEDUP_REMOVED lines=42> */
.L_x_41415:
[----:B------:R-:W-:Y:S05]  /*16be0*/  BSYNC B2 ;  /* 0x0000000000027941 */ /* 0x000fea0003800000 */
.L_x_41414:
        /* <DEDUP_REMOVED lines=23> */
.L_x_41419:
[----:B------:R-:W-:-:S07]  /*16d60*/  IMAD.MOV.U32 R13, RZ, RZ, R16 ;  /* 0x000000ffff0d7224 */ /* 0x000fce00078e0010 */
.L_x_41420:
[----:B------:R-:W-:Y:S05]  /*16d70*/  BSYNC B2 ;  /* 0x0000000000027941 */ /* 0x000fea0003800000 */
.L_x_41418:
        /* <DEDUP_REMOVED lines=16> */
.L_x_41424:
[----:B------:R-:W-:Y:S05]  /*16e80*/  BSYNC B3 ;  /* 0x0000000000037941 */ /* 0x000fea0003800000 */
.L_x_41423:
        /* <DEDUP_REMOVED lines=42> */
.L_x_41422:
[----:B------:R-:W-:Y:S05]  /*17130*/  BSYNC B2 ;  /* 0x0000000000027941 */ /* 0x000fea0003800000 */
.L_x_41421:
        /* <DEDUP_REMOVED lines=23> */
.L_x_41426:
[----:B------:R-:W-:-:S07]  /*172b0*/  MOV R13, R16 ;  /* 0x00000010000d7202 */ /* 0x000fce0000000f00 */
.L_x_41427:
[----:B------:R-:W-:Y:S05]  /*172c0*/  BSYNC B2 ;  /* 0x0000000000027941 */ /* 0x000fea0003800000 */
.L_x_41425:
        /* <DEDUP_REMOVED lines=16> */
.L_x_41431:
[----:B------:R-:W-:Y:S05]  /*173d0*/  BSYNC B3 ;  /* 0x0000000000037941 */ /* 0x000fea0003800000 */
.L_x_41430:
        /* <DEDUP_REMOVED lines=42> */
.L_x_41429:
[----:B------:R-:W-:Y:S05]  /*17680*/  BSYNC B2 ;  /* 0x0000000000027941 */ /* 0x000fea0003800000 */
.L_x_41428:
        /* <DEDUP_REMOVED lines=23> */
.L_x_41433:
[----:B------:R-:W-:-:S07]  /*17800*/  IMAD.MOV.U32 R13, RZ, RZ, R16 ;  /* 0x000000ffff0d7224 */ /* 0x000fce00078e0010 */
.L_x_41434:
[----:B------:R-:W-:Y:S05]  /*17810*/  BSYNC B2 ;  /* 0x0000000000027941 */ /* 0x000fea0003800000 */
.L_x_41432:
        /* <DEDUP_REMOVED lines=16> */
.L_x_41438:
[----:B------:R-:W-:Y:S05]  /*17920*/  BSYNC B3 ;  /* 0x0000000000037941 */ /* 0x000fea0003800000 */
.L_x_41437:
        /* <DEDUP_REMOVED lines=42> */
.L_x_41436:
[----:B------:R-:W-:Y:S05]  /*17bd0*/  BSYNC B2 ;  /* 0x0000000000027941 */ /* 0x000fea0003800000 */
.L_x_41435:
        /* <DEDUP_REMOVED lines=23> */
.L_x_41440:
[----:B------:R-:W-:-:S07]  /*17d50*/  MOV R13, R16 ;  /* 0x00000010000d7202 */ /* 0x000fce0000000f00 */
.L_x_41441:
[----:B------:R-:W-:Y:S05]  /*17d60*/  BSYNC B2 ;  /* 0x0000000000027941 */ /* 0x000fea0003800000 */
.L_x_41439:
        /* <DEDUP_REMOVED lines=16> */
.L_x_41445:
[----:B------:R-:W-:Y:S05]  /*17e70*/  BSYNC B3 ;  /* 0x0000000000037941 */ /* 0x000fea0003800000 */
.L_x_41444:
        /* <DEDUP_REMOVED lines=42> */
.L_x_41443:
[----:B------:R-:W-:Y:S05]  /*18120*/  BSYNC B2 ;  /* 0x0000000000027941 */ /* 0x000fea0003800000 */
.L_x_41442:
        /* <DEDUP_REMOVED lines=23> */
.L_x_41447:
[----:B------:R-:W-:-:S07]  /*182a0*/  IMAD.MOV.U32 R94, RZ, RZ, R16 ;  /* 0x000000ffff5e7224 */ /* 0x000fce00078e0010 */
.L_x_41448:
[----:B------:R-:W-:Y:S05]  /*182b0*/  BSYNC B2 ;  /* 0x0000000000027941 */ /* 0x000fea0003800000 */
.L_x_41446:
        /* <DEDUP_REMOVED lines=19> */
.L_x_41452:
[----:B------:R-:W-:Y:S05]  /*183f0*/  BSYNC B3 ;  /* 0x0000000000037941 */ /* 0x000fea0003800000 */
.L_x_41451:
        /* <DEDUP_REMOVED lines=42> */
.L_x_41450:
[----:B------:R-:W-:Y:S05]  /*186a0*/  BSYNC B2 ;  /* 0x0000000000027941 */ /* 0x000fea0003800000 */
.L_x_41449:
        /* <DEDUP_REMOVED lines=40> */
.L_x_41396:
[----:B------:R-:W-:Y:S05]  /*18930*/  BSYNC B1 ;  /* 0x0000000000017941 */ /* 0x000fea0003800000 */
.L_x_41395:
        /* <DEDUP_REMOVED lines=23> */
.L_x_41456:
[----:B------:R-:W-:-:S07]  /*18ab0*/  IMAD.MOV.U32 R2, RZ, RZ, R16 ;  /* 0x000000ffff027224 */ /* 0x000fce00078e0010 */
.L_x_41457:
[----:B------:R-:W-:Y:S05]  /*18ac0*/  BSYNC B2 ;  /* 0x0000000000027941 */ /* 0x000fea0003800000 */
.L_x_41455:
        /* <DEDUP_REMOVED lines=16> */
.L_x_41461:
[----:B------:R-:W-:Y:S05]  /*18bd0*/  BSYNC B3 ;  /* 0x0000000000037941 */ /* 0x000fea0003800000 */
.L_x_41460:
        /* <DEDUP_REMOVED lines=42> */
.L_x_41459:
[----:B------:R-:W-:Y:S05]  /*18e80*/  BSYNC B2 ;  /* 0x0000000000027941 */ /* 0x000fea0003800000 */
.L_x_41458:
        /* <DEDUP_REMOVED lines=28> */
.L_x_41463:
[----:B------:R-:W-:-:S07]  /*19050*/  IMAD.MOV.U32 R13, RZ, RZ, R16 ;  /* 0x000000ffff0d7224 */ /* 0x000fce00078e0010 */
.L_x_41464:
[----:B------:R-:W-:Y:S05]  /*19060*/  BSYNC B2 ;  /* 0x0000000000027941 */ /* 0x000fea0003800000 */
.L_x_41462:
        /* <DEDUP_REMOVED lines=16> */
.L_x_41468:
[----:B------:R-:W-:Y:S05]  /*19170*/  BSYNC B3 ;  /* 0x0000000000037941 */ /* 0x000fea0003800000 */
.L_x_41467:
        /* <DEDUP_REMOVED lines=42> */
.L_x_41466:
[----:B------:R-:W-:Y:S05]  /*19420*/  BSYNC B2 ;  /* 0x0000000000027941 */ /* 0x000fea0003800000 */
.L_x_41465:
        /* <DEDUP_REMOVED lines=25> */
.L_x_41470:
[----:B------:R-:W-:-:S07]  /*195c0*/  MOV R13, R16 ;  /* 0x00000010000d7202 */ /* 0x000fce0000000f00 */
.L_x_41471:
[----:B------:R-:W-:Y:S05]  /*195d0*/  BSYNC B2 ;  /* 0x0000000000027941 */ /* 0x000fea0003800000 */
.L_x_41469:
        /* <DEDUP_REMOVED lines=16> */
.L_x_41475:
[----:B------:R-:W-:Y:S05]  /*196e0*/  BSYNC B3 ;  /* 0x0000000000037941 */ /* 0x000fea0003800000 */
.L_x_41474:
        /* <DEDUP_REMOVED lines=42> */
.L_x_41473:
[----:B------:R-:W-:Y:S05]  /*19990*/  BSYNC B2 ;  /* 0x0000000000027941 */ /* 0x000fea0003800000 */
.L_x_41472:
        /* <DEDUP_REMOVED lines=23> */
.L_x_41477:
[----:B------:R-:W-:-:S07]  /*19b10*/  IMAD.MOV.U32 R13, RZ, RZ, R16 ;  /* 0x000000ffff0d7224 */ /* 0x000fce00078e0010 */
.L_x_41478:
[----:B------:R-:W-:Y:S05]  /*19b20*/  BSYNC B2 ;  /* 0x0000000000027941 */ /* 0x000fea0003800000 */
.L_x_41476:
        /* <DEDUP_REMOVED lines=16> */
.L_x_41482:
[----:B------:R-:W-:Y:S05]  /*19c30*/  BSYNC B3 ;  /* 0x0000000000037941 */ /* 0x000fea0003800000 */
.L_x_41481:
        /* <DEDUP_REMOVED lines=42> */
.L_x_41480:
[----:B------:R-:W-:Y:S05]  /*19ee0*/  BSYNC B2 ;  /* 0x0000000000027941 */ /* 0x000fea0003800000 */
.L_x_41479:
        /* <DEDUP_REMOVED lines=23> */
.L_x_41484:
[----:B------:R-:W-:-:S07]  /*1a060*/  MOV R13, R16 ;  /* 0x00000010000d7202 */ /* 0x000fce0000000f00 */
.L_x_41485:
[----:B------:R-:W-:Y:S05]  /*1a070*/  BSYNC B2 ;  /* 0x0000000000027941 */ /* 0x000fea0003800000 */
.L_x_41483:
        /* <DEDUP_REMOVED lines=16> */
.L_x_41489:
[----:B------:R-:W-:Y:S05]  /*1a180*/  BSYNC B3 ;  /* 0x0000000000037941 */ /* 0x000fea0003800000 */
.L_x_41488:
        /* <DEDUP_REMOVED lines=42> */
.L_x_41487:
[----:B------:R-:W-:Y:S05]  /*1a430*/  BSYNC B2 ;  /* 0x0000000000027941 */ /* 0x000fea0003800000 */
.L_x_41486:
        /* <DEDUP_REMOVED lines=23> */
.L_x_41491:
[----:B------:R-:W-:-:S07]  /*1a5b0*/  IMAD.MOV.U32 R13, RZ, RZ, R16 ;  /* 0x000000ffff0d7224 */ /* 0x000fce00078e0010 */
.L_x_41492:
[----:B------:R-:W-:Y:S05]  /*1a5c0*/  BSYNC B2 ;  /* 0x0000000000027941 */ /* 0x000fea0003800000 */
.L_x_41490:
        /* <DEDUP_REMOVED lines=16> */
.L_x_41496:
[----:B------:R-:W-:Y:S05]  /*1a6d0*/  BSYNC B3 ;  /* 0x0000000000037941 */ /* 0x000fea0003800000 */
.L_x_41495:
        /* <DEDUP_REMOVED lines=42> */
.L_x_41494:
[----:B------:R-:W-:Y:S05]  /*1a980*/  BSYNC B2 ;  /* 0x0000000000027941 */ /* 0x000fea0003800000 */
.L_x_41493:
        /* <DEDUP_REMOVED lines=23> */
.L_x_41498:
[----:B------:R-:W-:-:S07]  /*1ab00*/  IMAD.MOV.U32 R13, RZ, RZ, R16 ;  /* 0x000000ffff0d7224 */ /* 0x000fce00078e0010 */
.L_x_41499:
[----:B------:R-:W-:Y:S05]  /*1ab10*/  BSYNC B2 ;  /* 0x0000000000027941 */ /* 0x000fea0003800000 */
.L_x_41497:
        /* <DEDUP_REMOVED lines=16> */
.L_x_41503:
[----:B------:R-:W-:Y:S05]  /*1ac20*/  BSYNC B3 ;  /* 0x0000000000037941 */ /* 0x000fea0003800000 */
.L_x_41502:
        /* <DEDUP_REMOVED lines=42> */
.L_x_41501:
[----:B------:R-:W-:Y:S05]  /*1aed0*/  BSYNC B2 ;  /* 0x0000000000027941 */ /* 0x000fea0003800000 */
.L_x_41500:
        /* <DEDUP_REMOVED lines=23> */
.L_x_41505:
[----:B------:R-:W-:-:S07]  /*1b050*/  MOV R94, R16 ;  /* 0x00000010005e7202 */ /* 0x000fce0000000f00 */
.L_x_41506:
[----:B------:R-:W-:Y:S05]  /*1b060*/  BSYNC B2 ;  /* 0x0000000000027941 */ /* 0x000fea0003800000 */
.L_x_41504:
        /* <DEDUP_REMOVED lines=19> */
.L_x_41510:
[----:B------:R-:W-:Y:S05]  /*1b1a0*/  BSYNC B3 ;  /* 0x0000000000037941 */ /* 0x000fea0003800000 */
.L_x_41509:
        /* <DEDUP_REMOVED lines=42> */
.L_x_41508:
[----:B------:R-:W-:Y:S05]  /*1b450*/  BSYNC B2 ;  /* 0x0000000000027941 */ /* 0x000fea0003800000 */
.L_x_41507:
        /* <DEDUP_REMOVED lines=40> */
.L_x_41454:
[----:B------:R-:W-:Y:S05]  /*1b6e0*/  BSYNC B1 ;  /* 0x0000000000017941 */ /* 0x000fea0003800000 */
.L_x_41453:
        /* <DEDUP_REMOVED lines=23> */
.L_x_41514:
[----:B------:R-:W-:-:S07]  /*1b860*/  IMAD.MOV.U32 R0, RZ, RZ, R16 ;  /* 0x000000ffff007224 */ /* 0x000fce00078e0010 */
.L_x_41515:
[----:B------:R-:W-:Y:S05]  /*1b870*/  BSYNC B2 ;  /* 0x0000000000027941 */ /* 0x000fea0003800000 */
.L_x_41513:
        /* <DEDUP_REMOVED lines=16> */
.L_x_41519:
[----:B------:R-:W-:Y:S05]  /*1b980*/  BSYNC B3 ;  /* 0x0000000000037941 */ /* 0x000fea0003800000 */
.L_x_41518:
        /* <DEDUP_REMOVED lines=42> */
.L_x_41517:
[----:B------:R-:W-:Y:S05]  /*1bc30*/  BSYNC B2 ;  /* 0x0000000000027941 */ /* 0x000fea0003800000 */
.L_x_41516:
[----:B------:R-:W2:Y:S01]  /*1bc40*/  LDL R43, [R1+0x10] ;  /* 0x00001000012b7983 */ /* 0x000ea20000100800 */
[----:B------:R-:W0:Y:S01]  /*1bc50*/  LDC R157, c[0x0][0x294] ;  /* 0x0000a500ff9d7b82 */ /* 0x000e220000000800 */
[----:B------:R-:W-:Y:S01]  /*1bc60*/  I2FP.F32.U32 R0, R0 ;  /* 0x0000000000007245 */ /* 0x000fe20000201000 */
[----:B------:R-:W-:Y:S01]  /*1bc70*/  IMAD.MOV.U32 R137, RZ, RZ, 0x2f800000 ;  /* 0x2f800000ff897424 */ /* 0x000fe200078e00ff */
[----:B------:R-:W-:Y:S01]  /*1bc80*/  LOP3.LUT R18, R18, 0xfffffffb, RZ, 0xc0, !PT ;  /* 0xfffffffb12127812 */ /* 0x000fe200078ec0ff */
[----:B-----5:R-:W-:Y:S01]  /*1bc90*/  HADD2.F32 R13, -RZ, R92.H0_H0 ;  /* 0x2000005cff0d7230 */ /* 0x020fe20000004100 */
[----:B------:R-:W-:Y:S01]  /*1bca0*/  BSSY B2, `(.L_x_41520) ;  /* 0x0000017000027945 */ /* 0x000fe20003800000 */
[----:B------:R-:W-:Y:S02]  /*1bcb0*/  FFMA.FTZ R0, R0, R137, 1.1641532182693481445e-10 ;  /* 0x2f00000000007423 */ /* 0x000fe40000010089 */
[----:B------:R-:W1:Y:S03]  /*1bcc0*/  LDC R156, c[0x0][0x298] ;  /* 0x0000a600ff9c7b82 */ /* 0x000e660000000800 */
        /* <DEDUP_REMOVED lines=19> */
.L_x_41521:
[----:B------:R-:W-:-:S07]  /*1be00*/  MOV R13, R16 ;  /* 0x00000010000d7202 */ /* 0x000fce0000000f00 */
.L_x_41522:
[----:B------:R-:W-:Y:S05]  /*1be10*/  BSYNC B2 ;  /* 0x0000000000027941 */ /* 0x000fea0003800000 */
.L_x_41520:
        /* <DEDUP_REMOVED lines=16> */
.L_x_41526:
[----:B------:R-:W-:Y:S05]  /*1bf20*/  BSYNC B3 ;  /* 0x0000000000037941 */ /* 0x000fea0003800000 */
.L_x_41525:
        /* <DEDUP_REMOVED lines=42> */
.L_x_41524:
[----:B------:R-:W-:Y:S05]  /*1c1d0*/  BSYNC B2 ;  /* 0x0000000000027941 */ /* 0x000fea0003800000 */
.L_x_41523:
        /* <DEDUP_REMOVED lines=25> */
.L_x_41528:
[----:B------:R-:W-:-:S07]  /*1c370*/  IMAD.MOV.U32 R13, RZ, RZ, R16 ;  /* 0x000000ffff0d7224 */ /* 0x000fce00078e0010 */
.L_x_41529:
[----:B------:R-:W-:Y:S05]  /*1c380*/  BSYNC B2 ;  /* 0x0000000000027941 */ /* 0x000fea0003800000 */
.L_x_41527:
        /* <DEDUP_REMOVED lines=16> */
.L_x_41533:
[----:B------:R-:W-:Y:S05]  /*1c490*/  BSYNC B3 ;  /* 0x0000000000037941 */ /* 0x000fea0003800000 */
.L_x_41532:
        /* <DEDUP_REMOVED lines=42> */
.L_x_41531:
[----:B------:R-:W-:Y:S05]  /*1c740*/  BSYNC B2 ;  /* 0x0000000000027941 */ /* 0x000fea0003800000 */
.L_x_41530:
        /* <DEDUP_REMOVED lines=23> */
.L_x_41535:
[----:B------:R-:W-:-:S07]  /*1c8c0*/  MOV R13, R16 ;  /* 0x00000010000d7202 */ /* 0x000fce0000000f00 */
.L_x_41536:
[----:B------:R-:W-:Y:S05]  /*1c8d0*/  BSYNC B2 ;  /* 0x0000000000027941 */ /* 0x000fea0003800000 */
.L_x_41534:
        /* <DEDUP_REMOVED lines=16> */
.L_x_41540:
[----:B------:R-:W-:Y:S05]  /*1c9e0*/  BSYNC B3 ;  /* 0x0000000000037941 */ /* 0x000fea0003800000 */
.L_x_41539:
        /* <DEDUP_REMOVED lines=42> */
.L_x_41538:
[----:B------:R-:W-:Y:S05]  /*1cc90*/  BSYNC B2 ;  /* 0x0000000000027941 */ /* 0x000fea0003800000 */
.L_x_41537:
        /* <DEDUP_REMOVED lines=23> */
.L_x_41542:
[----:B------:R-:W-:-:S07]  /*1ce10*/  MOV R13, R16 ;  /* 0x00000010000d7202 */ /* 0x000fce0000000f00 */
.L_x_41543:
[----:B------:R-:W-:Y:S05]  /*1ce20*/  BSYNC B2 ;  /* 0x0000000000027941 */ /* 0x000fea0003800000 */
.L_x_41541:
        /* <DEDUP_REMOVED lines=16> */
.L_x_41547:
[----:B------:R-:W-:Y:S05]  /*1cf30*/  BSYNC B3 ;  /* 0x0000000000037941 */ /* 0x000fea0003800000 */
.L_x_41546:
        /* <DEDUP_REMOVED lines=42> */
.L_x_41545:
[----:B------:R-:W-:Y:S05]  /*1d1e0*/  BSYNC B2 ;  /* 0x0000000000027941 */ /* 0x000fea0003800000 */
.L_x_41544:
[----:B------:R-:W2:Y:S01]  /*1d1f0*/  LDL R93, [R1] ;  /* 0x00000000015d7983 */ /* 0x000ea20000100800 */
        /* <DEDUP_REMOVED lines=22> */
.L_x_41549:
[----:B------:R-:W-:-:S07]  /*1d360*/  IMAD.MOV.U32 R13, RZ, RZ, R16 ;  /* 0x000000ffff0d7224 */ /* 0x000fce00078e0010 */
.L_x_41550:
[----:B------:R-:W-:Y:S05]  /*1d370*/  BSYNC B2 ;  /* 0x0000000000027941 */ /* 0x000fea0003800000 */
.L_x_41548:
        /* <DEDUP_REMOVED lines=16> */
.L_x_41554:
[----:B------:R-:W-:Y:S05]  /*1d480*/  BSYNC B3 ;  /* 0x0000000000037941 */ /* 0x000fea0003800000 */
.L_x_41553:
        /* <DEDUP_REMOVED lines=42> */
.L_x_41552:
[----:B------:R-:W-:Y:S05]  /*1d730*/  BSYNC B2 ;  /* 0x0000000000027941 */ /* 0x000fea0003800000 */
.L_x_41551:
        /* <DEDUP_REMOVED lines=11> */
[----:B------:R-:W-:Y:S02]  /*1d7f0*/  @P0 HADD2.F32 R13, -RZ, R54.H1_H1 ;  /* 0x30000036ff0d0230 */ /* 0x000fe40000004100 */
        /* <DEDUP_REMOVED lines=11> */
.L_x_41556:
[----:B------:R-:W-:-:S07]  /*1d8b0*/  MOV R13, R16 ;  /* 0x00000010000d7202 */ /* 0x000fce0000000f00 */
.L_x_41557:
[----:B------:R-:W-:Y:S05]  /*1d8c0*/  BSYNC B2 ;  /* 0x0000000000027941 */ /* 0x000fea0003800000 */
.L_x_41555:
        /* <DEDUP_REMOVED lines=16> */
.L_x_41561:
[----:B------:R-:W-:Y:S05]  /*1d9d0*/  BSYNC B3 ;  /* 0x0000000000037941 */ /* 0x000fea0003800000 */
.L_x_41560:
        /* <DEDUP_REMOVED lines=42> */
.L_x_41559:
[----:B------:R-:W-:Y:S05]  /*1dc80*/  BSYNC B2 ;  /* 0x0000000000027941 */ /* 0x000fea0003800000 */
.L_x_41558:
        /* <DEDUP_REMOVED lines=23> */
.L_x_41563:
[----:B------:R-:W-:-:S07]  /*1de00*/  MOV R94, R16 ;  /* 0x00000010005e7202 */ /* 0x000fce0000000f00 */
.L_x_41564:
[----:B------:R-:W-:Y:S05]  /*1de10*/  BSYNC B2 ;  /* 0x0000000000027941 */ /* 0x000fea0003800000 */
.L_x_41562:
        /* <DEDUP_REMOVED lines=19> */
.L_x_41568:
[----:B------:R-:W-:Y:S05]  /*1df50*/  BSYNC B3 ;  /* 0x0000000000037941 */ /* 0x000fea0003800000 */
.L_x_41567:
        /* <DEDUP_REMOVED lines=42> */
.L_x_41566:
[----:B------:R-:W-:Y:S05]  /*1e200*/  BSYNC B2 ;  /* 0x0000000000027941 */ /* 0x000fea0003800000 */
.L_x_41565:
        /* <DEDUP_REMOVED lines=39> */
.L_x_41512:
[----:B------:R-:W-:Y:S05]  /*1e480*/  BSYNC B1 ;  /* 0x0000000000017941 */ /* 0x000fea0003800000 */
.L_x_41511:
        /* <DEDUP_REMOVED lines=292> */
.L_x_41602:
        /* <DEDUP_REMOVED lines=64> */
.L_x_41571:
[----:B------:R-:W-:Y:S05]  /*1fad0*/  BSYNC B1 ;  /* 0x0000000000017941 */ /* 0x000fea0003800000 */
.L_x_41570:
        /* <DEDUP_REMOVED lines=35> */
.L_x_41573:
[----:B------:R-:W-:Y:S05]  /*1fd10*/  BSYNC B1 ;  /* 0x0000000000017941 */ /* 0x000fea0003800000 */
.L_x_41572:
        /* <DEDUP_REMOVED lines=35> */
.L_x_41575:
[----:B------:R-:W-:Y:S05]  /*1ff50*/  BSYNC B1 ;  /* 0x0000000000017941 */ /* 0x000fea0003800000 */
.L_x_41574:
        /* <DEDUP_REMOVED lines=35> */
.L_x_41577:
[----:B------:R-:W-:Y:S05]  /*20190*/  BSYNC B1 ;  /* 0x0000000000017941 */ /* 0x000fea0003800000 */
.L_x_41576:
        /* <DEDUP_REMOVED lines=35> */
.L_x_41579:
[----:B------:R-:W-:Y:S05]  /*203d0*/  BSYNC B1 ;  /* 0x0000000000017941 */ /* 0x000fea0003800000 */
.L_x_41578:
        /* <DEDUP_REMOVED lines=35> */
.L_x_41581:
[----:B------:R-:W-:Y:S05]  /*20610*/  BSYNC B1 ;  /* 0x0000000000017941 */ /* 0x000fea0003800000 */
.L_x_41580:
        /* <DEDUP_REMOVED lines=35> */
.L_x_41583:
[----:B------:R-:W-:Y:S05]  /*20850*/  BSYNC B1 ;  /* 0x0000000000017941 */ /* 0x000fea0003800000 */
.L_x_41582:
        /* <DEDUP_REMOVED lines=35> */
.L_x_41585:
[----:B------:R-:W-:Y:S05]  /*20a90*/  BSYNC B1 ;  /* 0x0000000000017941 */ /* 0x000fea0003800000 */
.L_x_41584:
        /* <DEDUP_REMOVED lines=35> */
.L_x_41587:
[----:B------:R-:W-:Y:S05]  /*20cd0*/  BSYNC B1 ;  /* 0x0000000000017941 */ /* 0x000fea0003800000 */
.L_x_41586:
        /* <DEDUP_REMOVED lines=44> */
.L_x_41589:
[----:B------:R-:W-:Y:S05]  /*20fa0*/  BSYNC B1 ;  /* 0x0000000000017941 */ /* 0x000fea0003800000 */
.L_x_41588:
[----:B01234-:R-:W0:Y:S02]  /*20fb0*/  LDC.64 R92, c[0x0][0x210] ;  /* 0x00008400ff5c7b82 */ /* 0x01fe240000000a00 */
[----:B0-----:R-:W-:-:S04]  /*20fc0*/  LEA R22, R92, R22, 0x2 ;  /* 0x000000165c167211 */ /* 0x001fc800078e10ff */
[----:B------:R-:W-:-:S13]  /*20fd0*/  ISETP.GE.AND P0, PT, R22, R93, PT ;  /* 0x0000005d1600720c */ /* 0x000fda0003f06270 */
[----:B------:R-:W-:Y:S05]  /*20fe0*/  @!P0 BRA `(.L_x_41590) ;  /* 0xfffffe0800b48947 */ /* 0x000fea000383ffff */
[----:B------:R-:W-:Y:S05]  /*20ff0*/  BSYNC B0 ;  /* 0x0000000000007941 */ /* 0x000fea0003800000 */
.L_x_40988:
[----:B------:R-:W-:Y:S05]  /*21000*/  EXIT ;  /* 0x000000000000794d */ /* 0x000fea0003800000 */
.L_x_41569:
        /* <DEDUP_REMOVED lines=8> */
.L_x_41592:
[----:B------:R-:W-:Y:S05]  /*21090*/  BSYNC B1 ;  /* 0x0000000000017941 */ /* 0x000fea0003800000 */
.L_x_41591:
        /* <DEDUP_REMOVED lines=10> */
.L_x_41593:
        /* <DEDUP_REMOVED lines=9> */
.L_x_41594:
[----:B------:R-:W-:Y:S02]  /*211d0*/  IMAD.MOV.U32 R94, RZ, RZ, 0x8 ;  /* 0x00000008ff5e7424 */ /* 0x000fe400078e00ff */
[----:B------:R-:W-:Y:S01]  /*211e0*/  FADD.FTZ R95, R95, R92 ;  /* 0x0000005c5f5f7221 */ /* 0x000fe20000010000 */
[----:B------:R-:W-:-:S04]  /*211f0*/  MOV R92, 0xffffffff ;  /* 0xffffffff005c7802 */ /* 0x000fc80000000f00 */
[----:B------:R-:W-:-:S07]  /*21200*/  MOV R139, R95 ;  /* 0x0000005f008b7202 */ /* 0x000fce0000000f00 */
[----:B------:R-:W-:Y:S05]  /*21210*/  WARPSYNC.COLLECTIVE R92, `(.L_x_41595) ;  /* 0x000000005c087348 */ /* 0x000fea0003c00000 */
[----:B------:R0:W1:Y:S02]  /*21220*/  SHFL.BFLY P6, R92, R139, R94, R93 ;  /* 0x0c00005e8b5c7389 */ /* 0x00006400000c005d */
[----:B01----:R-:W-:Y:S01]  /*21230*/  ENDCOLLECTIVE ;  /* 0x000000000000791b */ /* 0x003fe20003800000 */
.L_x_41595:
[----:B------:R-:W-:Y:S02]  /*21240*/  IMAD.MOV.U32 R94, RZ, RZ, 0x10 ;  /* 0x00000010ff5e7424 */ /* 0x000fe400078e00ff */
[----:B------:R-:W-:Y:S01]  /*21250*/  FADD.FTZ R95, R95, R92 ;  /* 0x0000005c5f5f7221 */ /* 0x000fe20000010000 */
[----:B------:R-:W-:-:S04]  /*21260*/  MOV R92, 0xffffffff ;  /* 0xffffffff005c7802 */ /* 0x000fc80000000f00 */
[----:B------:R-:W-:-:S07]  /*21270*/  MOV R139, R95 ;  /* 0x0000005f008b7202 */ /* 0x000fce0000000f00 */
[----:B------:R-:W-:Y:S05]  /*21280*/  WARPSYNC.COLLECTIVE R92, `(.L_x_41596) ;  /* 0x000000005c087348 */ /* 0x000fea0003c00000 */
[----:B------:R0:W1:Y:S02]  /*21290*/  SHFL.BFLY P6, R92, R139, R94, R93 ;  /* 0x0c00005e8b5c7389 */ /* 0x00006400000c005d */
[----:B01----:R-:W-:Y:S01]  /*212a0*/  ENDCOLLECTIVE ;  /* 0x000000000000791b */ /* 0x003fe20003800000 */
.L_x_41596:
        /* <DEDUP_REMOVED lines=175> */
.L_x_41597:
[----:B------:R-:W-:Y:S01]  /*21da0*/  HFMA2.MMA R94, -RZ, RZ, 0, 1.1920928955078125e-07 ;  /* 0x00000002ff5e7435 */ /* 0x000fe200000001ff */
[----:B------:R-:W-:Y:S01]  /*21db0*/  FADD.FTZ R138, R138, R92 ;  /* 0x0000005c8a8a7221 */ /* 0x000fe20000010000 */
[----:B------:R-:W-:-:S03]  /*21dc0*/  MOV R92, 0xffffffff ;  /* 0xffffffff005c7802 */ /* 0x000fc60000000f00 */
[----:B------:R-:W-:-:S07]  /*21dd0*/  IMAD.MOV.U32 R139, RZ, RZ, R138 ;  /* 0x000000ffff8b7224 */ /* 0x000fce00078e008a */
[----:B------:R-:W-:Y:S05]  /*21de0*/  WARPSYNC.COLLECTIVE R92, `(.L_x_41598) ;  /* 0x000000005c087348 */ /* 0x000fea0003c00000 */
[----:B------:R0:W1:Y:S02]  /*21df0*/  SHFL.BFLY P6, R92, R139, R94, R93 ;  /* 0x0c00005e8b5c7389 */ /* 0x00006400000c005d */
[----:B01----:R-:W-:Y:S01]  /*21e00*/  ENDCOLLECTIVE ;  /* 0x000000000000791b */ /* 0x003fe20003800000 */
.L_x_41598:
[----:B------:R-:W-:Y:S01]  /*21e10*/  HFMA2.MMA R94, -RZ, RZ, 0, 2.384185791015625e-07 ;  /* 0x00000004ff5e7435 */ /* 0x000fe200000001ff */
[----:B------:R-:W-:Y:S01]  /*21e20*/  FADD.FTZ R138, R138, R92 ;  /* 0x0000005c8a8a7221 */ /* 0x000fe20000010000 */
[----:B------:R-:W-:-:S03]  /*21e30*/  MOV R92, 0xffffffff ;  /* 0xffffffff005c7802 */ /* 0x000fc60000000f00 */
[----:B------:R-:W-:-:S07]  /*21e40*/  IMAD.MOV.U32 R139, RZ, RZ, R138 ;  /* 0x000000ffff8b7224 */ /* 0x000fce00078e008a */
[----:B------:R-:W-:Y:S05]  /*21e50*/  WARPSYNC.COLLECTIVE R92, `(.L_x_41599) ;  /* 0x000000005c087348 */ /* 0x000fea0003c00000 */
[----:B------:R0:W1:Y:S02]  /*21e60*/  SHFL.BFLY P6, R92, R139, R94, R93 ;  /* 0x0c00005e8b5c7389 */ /* 0x00006400000c005d */
[----:B01----:R-:W-:Y:S01]  /*21e70*/  ENDCOLLECTIVE ;  /* 0x000000000000791b */ /* 0x003fe20003800000 */
.L_x_41599:
[----:B------:R-:W-:Y:S01]  /*21e80*/  HFMA2.MMA R94, -RZ, RZ, 0, 4.76837158203125e-07 ;  /* 0x00000008ff5e7435 */ /* 0x000fe200000001ff */
[----:B------:R-:W-:Y:S01]  /*21e90*/  FADD.FTZ R138, R138, R92 ;  /* 0x0000005c8a8a7221 */ /* 0x000fe20000010000 */
[----:B------:R-:W-:-:S03]  /*21ea0*/  MOV R92, 0xffffffff ;  /* 0xffffffff005c7802 */ /* 0x000fc60000000f00 */
[----:B------:R-:W-:-:S07]  /*21eb0*/  IMAD.MOV.U32 R139, RZ, RZ, R138 ;  /* 0x000000ffff8b7224 */ /* 0x000fce00078e008a */
[----:B------:R-:W-:Y:S05]  /*21ec0*/  WARPSYNC.COLLECTIVE R92, `(.L_x_41600) ;  /* 0x000000005c087348 */ /* 0x000fea0003c00000 */
[----:B------:R0:W1:Y:S02]  /*21ed0*/  SHFL.BFLY P6, R92, R139, R94, R93 ;  /* 0x0c00005e8b5c7389 */ /* 0x00006400000c005d */
[----:B01----:R-:W-:Y:S01]  /*21ee0*/  ENDCOLLECTIVE ;  /* 0x000000000000791b */ /* 0x003fe20003800000 */
.L_x_41600:
[----:B------:R-:W-:Y:S01]  /*21ef0*/  HFMA2.MMA R94, -RZ, RZ, 0, 9.5367431640625e-07 ;  /* 0x00000010ff5e7435 */ /* 0x000fe200000001ff */
[----:B------:R-:W-:Y:S01]  /*21f00*/  FADD.FTZ R138, R138, R92 ;  /* 0x0000005c8a8a7221 */ /* 0x000fe20000010000 */
[----:B------:R-:W-:-:S03]  /*21f10*/  MOV R92, 0xffffffff ;  /* 0xffffffff005c7802 */ /* 0x000fc60000000f00 */
[----:B------:R-:W-:-:S07]  /*21f20*/  IMAD.MOV.U32 R139, RZ, RZ, R138 ;  /* 0x000000ffff8b7224 */ /* 0x000fce00078e008a */
[----:B------:R-:W-:Y:S05]  /*21f30*/  WARPSYNC.COLLECTIVE R92, `(.L_x_41601) ;  /* 0x000000005c087348 */ /* 0x000fea0003c00000 */
[----:B------:R0:W1:Y:S02]  /*21f40*/  SHFL.BFLY P6, R92, R139, R94, R93 ;  /* 0x0c00005e8b5c7389 */ /* 0x00006400000c005d */
[----:B01----:R-:W-:Y:S01]  /*21f50*/  ENDCOLLECTIVE ;  /* 0x000000000000791b */ /* 0x003fe20003800000 */
.L_x_41601:
[----:B------:R-:W-:Y:S05]  /*21f60*/  BRA `(.L_x_41602) ;  /* 0xffffffd400d87947 */ /* 0x000fea000383ffff */
.L_x_41603:
        /* <DEDUP_REMOVED lines=9> */
.L_x_72372:


//--------------------- .text._ZN10layer_norm13ln_fwd_kernelINS_13Kernel_traitsIf6__halfS2_S2_fjLj2560ELj1ELj4ELj1ELj16ENS_18Kernel_traits_baseILj2560EfS2_S2_S2_fjLj128EEEEELb1ELb1ELb0ELb1EEEvNS_9FwdParamsE --------------------------
	.section	.text._ZN10layer_norm13ln_fwd_kernelINS_13Kernel_traitsIf6__halfS2_S2_fjLj2560ELj1ELj4ELj1ELj16ENS_18Kernel_traits_baseILj2560EfS2_S2_S2_fjLj128EEEEELb1ELb1ELb0ELb1EEEvNS_9FwdParamsE,"ax",@progbits
	.align	128
        .global         _ZN10layer_norm13ln_fwd_kernelINS_13Kernel_traitsIf6__halfS2_S2_fjLj2560ELj1ELj4ELj1ELj16ENS_18Kernel_traits_baseILj2560EfS2_S2_S2_fjLj128EEEEELb1ELb1ELb0ELb1EEEvNS_9FwdParamsE
        .type           _ZN10layer_norm13ln_fwd_kernelINS_13Kernel_traitsIf6__halfS2_S2_fjLj2560ELj1ELj4ELj1ELj16ENS_18Kernel_traits_baseILj2560EfS2_S2_S2_fjLj128EEEEELb1ELb1ELb0ELb1EEEvNS_9FwdParamsE,@function
        .size           _ZN10layer_norm13ln_fwd_kernelINS_13Kernel_traitsIf6__halfS2_S2_fjLj2560ELj1ELj4ELj1ELj16ENS_18Kernel_traits_baseILj2560EfS2_S2_S2_fjLj128EEEEELb1ELb1ELb0ELb1EEEvNS_9FwdParamsE,(.L_x_72373 - _ZN10layer_norm13ln_fwd_kernelINS_13Kernel_traitsIf6__halfS2_S2_fjLj2560ELj1ELj4ELj1ELj16ENS_18Kernel_traits_baseILj2560EfS2_S2_S2_fjLj128EEEEELb1ELb1ELb0ELb1EEEvNS_9FwdParamsE)
        .other          _ZN10layer_norm13ln_fwd_kernelINS_13Kernel_traitsIf6__halfS2_S2_fjLj2560ELj1ELj4ELj1ELj16ENS_18Kernel_traits_baseILj2560EfS2_S2_S2_fjLj128EEEEELb1ELb1ELb0ELb1EEEvNS_9FwdParamsE,@"STO_CUDA_ENTRY STV_DEFAULT"
_ZN10layer_norm13ln_fwd_kernelINS_13Kernel_traitsIf6__halfS2_S2_fjLj2560ELj1ELj4ELj1ELj16ENS_18Kernel_traits_baseILj2560EfS2_S2_S2_fjLj128EEEEELb1ELb1ELb0ELb1EEEvNS_9FwdParamsE:
.text._ZN10layer_norm13ln_fwd_kernelINS_13Kernel_traitsIf6__halfS2_S2_fjLj2560ELj1ELj4ELj1ELj16ENS_18Kernel_traits_baseILj2560EfS2_S2_S2_fjLj128EEEEELb1ELb1ELb0ELb1EEEvNS_9FwdParamsE:
        /* <DEDUP_REMOVED lines=270> */
.L_x_42166:
        /* <DEDUP_REMOVED lines=23> */
[----:B------:R-:W-:Y:S01]  /*1250*/  IMAD.MOV.U32 R121, RZ, RZ, 0x3f800000 ;  /* 0x3f800000ff797424 */ /* 0x000fe200078e00ff */
[----:B------:R-:W-:-:S11]  /*1260*/  IADD3 R13, R161, 0x1, RZ ;  /* 0x00000001a10d7810 */ /* 0x000fd60007ffe0ff */
[----:B--2---:R-:W-:Y:S01]  /*1270*/  @P2 HADD2.F32 R121, -RZ, R7.H0_H0 ;  /* 0x20000007ff792230 */ /* 0x004fe20000004100 */
        /* <DEDUP_REMOVED lines=9> */
.L_x_41606:
[----:B------:R-:W-:-:S07]  /*1310*/  MOV R7, R162 ;  /* 0x000000a200077202 */ /* 0x000fce0000000f00 */
.L_x_41607:
[----:B------:R-:W-:Y:S05]  /*1320*/  BSYNC B1 ;  /* 0x0000000000017941 */ /* 0x000fea0003800000 */
.L_x_41605:
        /* <DEDUP_REMOVED lines=16> */
.L_x_41611:
[----:B------:R-:W-:Y:S05]  /*1430*/  BSYNC B2 ;  /* 0x0000000000027941 */ /* 0x000fea0003800000 */
.L_x_41610:
        /* <DEDUP_REMOVED lines=44> */
.L_x_41609:
[----:B------:R-:W-:Y:S05]  /*1700*/  BSYNC B1 ;  /* 0x0000000000017941 */ /* 0x000fea0003800000 */
.L_x_41608:
[----:B------:R-:W2:Y:S01]  /*1710*/  LDL R12, [R1+0x160] ;  /* 0x00016000010c7983 */ /* 0x000ea20000100800 */
        /* <DEDUP_REMOVED lines=8> */
[----:B-----5:R-:W-:-:S05]  /*17a0*/  HADD2.F32 R7, -RZ, R8.H0_H0 ;  /* 0x20000008ff077230 */ /* 0x020fca0000004100 */
[----:B------:R-:W-:-:S04]  /*17b0*/  FMUL.FTZ R7, R7, R121 ;  /* 0x0000007907077220 */ /* 0x000fc80000410000 */
[----:B-1----:R-:W-:-:S03]  /*17c0*/  FMUL.FTZ R7, R7, R252 ;  /* 0x000000fc07077220 */ /* 0x002fc60000410000 */
[----:B------:R-:W-:Y:S02]  /*17d0*/  @P1 LOP3.LUT R6, R6, 0x4, RZ, 0xfc, !PT ;  /* 0x0000000406061812 */ /* 0x000fe400078efcff */
[----:B------:R-:W-:Y:S02]  /*17e0*/  FSEL R7, R7, RZ, !P1 ;  /* 0x000000ff07077208 */ /* 0x000fe40004800000 */
[----:B------:R-:W-:-:S03]  /*17f0*/  ISETP.NE.AND P1, PT, R13, 0x1, PT ;  /* 0x000000010d00780c */ /* 0x000fc60003f25270 */
[----:B--2---:R-:W-:Y:S01]  /*1800*/  FMUL.FTZ R43, R12, R7 ;  /* 0x000000070c2b7220 */ /* 0x004fe20000410000 */
[----:B------:R-:W-:Y:S01]  /*1810*/  @P0 HADD2.F32 R7, -RZ, R48.H0_H0 ;  /* 0x20000030ff070230 */ /* 0x000fe20000004100 */
[----:B------:R-:W-:-:S04]  /*1820*/  IADD3 R12, R13, 0x1, RZ ;  /* 0x000000010d0c7810 */ /* 0x000fc80007ffe0ff */
        /* <DEDUP_REMOVED lines=10> */
.L_x_41613:
[----:B------:R-:W-:-:S07]  /*18d0*/  MOV R7, R162 ;  /* 0x000000a200077202 */ /* 0x000fce0000000f00 */
.L_x_41614:
[----:B------:R-:W-:Y:S05]  /*18e0*/  BSYNC B1 ;  /* 0x0000000000017941 */ /* 0x000fea0003800000 */
.L_x_41612:
        /* <DEDUP_REMOVED lines=16> */
.L_x_41618:
[----:B------:R-:W-:Y:S05]  /*19f0*/  BSYNC B2 ;  /* 0x0000000000027941 */ /* 0x000fea0003800000 */
.L_x_41617:
        /* <DEDUP_REMOVED lines=44> */
.L_x_41616:
[----:B------:R-:W-:Y:S05]  /*1cc0*/  BSYNC B1 ;  /* 0x0000000000017941 */ /* 0x000fea0003800000 */
.L_x_41615:
[----:B------:R-:W2:Y:S01]  /*1cd0*/  LDL R13, [R1+0x164] ;  /* 0x00016400010d7983 */ /* 0x000ea20000100800 */
        /* <DEDUP_REMOVED lines=24> */
.L_x_41620:
[----:B------:R-:W-:-:S07]  /*1e60*/  IMAD.MOV.U32 R7, RZ, RZ, R162 ;  /* 0x000000ffff077224 */ /* 0x000fce00078e00a2 */
.L_x_41621:
[----:B------:R-:W-:Y:S05]  /*1e70*/  BSYNC B1 ;  /* 0x0000000000017941 */ /* 0x000fea0003800000 */
.L_x_41619:
        /* <DEDUP_REMOVED lines=16> */
.L_x_41625:
[----:B------:R-:W-:Y:S05]  /*1f80*/  BSYNC B2 ;  /* 0x0000000000027941 */ /* 0x000fea0003800000 */
.L_x_41624:
        /* <DEDUP_REMOVED lines=44> */
.L_x_41623:
[----:B------:R-:W-:Y:S05]  /*2250*/  BSYNC B1 ;  /* 0x0000000000017941 */ /* 0x000fea0003800000 */
.L_x_41622:
        /* <DEDUP_REMOVED lines=23> */
.L_x_41627:
[----:B------:R-:W-:-:S07]  /*23d0*/  MOV R7, R162 ;  /* 0x000000a200077202 */ /* 0x000fce0000000f00 */
.L_x_41628:
[----:B------:R-:W-:Y:S05]  /*23e0*/  BSYNC B1 ;  /* 0x0000000000017941 */ /* 0x000fea0003800000 */
.L_x_41626:
        /* <DEDUP_REMOVED lines=16> */
.L_x_41632:
[----:B------:R-:W-:Y:S05]  /*24f0*/  BSYNC B2 ;  /* 0x0000000000027941 */ /* 0x000fea0003800000 */
.L_x_41631:
        /* <DEDUP_REMOVED lines=44> */
.L_x_41630:
[----:B------:R-:W-:Y:S05]  /*27c0*/  BSYNC B1 ;  /* 0x0000000000017941 */ /* 0x000fea0003800000 */
.L_x_41629:
        /* <DEDUP_REMOVED lines=23> */
.L_x_41634:
[----:B------:R-:W-:-:S07]  /*2940*/  IMAD.MOV.U32 R7, RZ, RZ, R162 ;  /* 0x000000ffff077224 */ /* 0x000fce00078e00a2 */
.L_x_41635:
[----:B------:R-:W-:Y:S05]  /*2950*/  BSYNC B1 ;  /* 0x0000000000017941 */ /* 0x000fea0003800000 */
.L_x_41633:
        /* <DEDUP_REMOVED lines=16> */
.L_x_41639:
[----:B------:R-:W-:Y:S05]  /*2a60*/  BSYNC B2 ;  /* 0x0000000000027941 */ /* 0x000fea0003800000 */
.L_x_41638:
        /* <DEDUP_REMOVED lines=44> */
.L_x_41637:
[----:B------:R-:W-:Y:S05]  /*2d30*/  BSYNC B1 ;  /* 0x0000000000017941 */ /* 0x000fea0003800000 */
.L_x_41636:
        /* <DEDUP_REMOVED lines=23> */
.L_x_41641:
[----:B------:R-:W-:-:S07]  /*2eb0*/  MOV R7, R162 ;  /* 0x000000a200077202 */ /* 0x000fce0000000f00 */
.L_x_41642:
[----:B------:R-:W-:Y:S05]  /*2ec0*/  BSYNC B1 ;  /* 0x0000000000017941 */ /* 0x000fea0003800000 */
.L_x_41640:
        /* <DEDUP_REMOVED lines=16> */
.L_x_41646:
[----:B------:R-:W-:Y:S05]  /*2fd0*/  BSYNC B2 ;  /* 0x0000000000027941 */ /* 0x000fea0003800000 */
.L_x_41645:
        /* <DEDUP_REMOVED lines=44> */
.L_x_41644:
[----:B------:R-:W-:Y:S05]  /*32a0*/  BSYNC B1 ;  /* 0x0000000000017941 */ /* 0x000fea0003800000 */
.L_x_41643:
        /* <DEDUP_REMOVED lines=23> */
.L_x_41648:
[----:B------:R-:W-:-:S07]  /*3420*/  IMAD.MOV.U32 R7, RZ, RZ, R162 ;  /* 0x000000ffff077224 */ /* 0x000fce00078e00a2 */
.L_x_41649:
[----:B------:R-:W-:Y:S05]  /*3430*/  BSYNC B1 ;  /* 0x0000000000017941 */ /* 0x000fea0003800000 */
.L_x_41647:
        /* <DEDUP_REMOVED lines=16> */
.L_x_41653:
[----:B------:R-:W-:Y:S05]  /*3540*/  BSYNC B2 ;  /* 0x0000000000027941 */ /* 0x000fea0003800000 */
.L_x_41652:
        /* <DEDUP_REMOVED lines=44> */
.L_x_41651:
[----:B------:R-:W-:Y:S05]  /*3810*/  BSYNC B1 ;  /* 0x0000000000017941 */ /* 0x000fea0003800000 */
.L_x_41650:
        /* <DEDUP_REMOVED lines=23> */
.L_x_41655:
[----:B------:R-:W-:-:S07]  /*3990*/  MOV R10, R162 ;  /* 0x000000a2000a7202 */ /* 0x000fce0000000f00 */
.L_x_41656:
[----:B------:R-:W-:Y:S05]  /*39a0*/  BSYNC B1 ;  /* 0x0000000000017941 */ /* 0x000fea0003800000 */
.L_x_41654:
        /* <DEDUP_REMOVED lines=19> */
.L_x_41660:
[----:B------:R-:W-:Y:S05]  /*3ae0*/  BSYNC B2 ;  /* 0x0000000000027941 */ /* 0x000fea0003800000 */
.L_x_41659:
        /* <DEDUP_REMOVED lines=44> */
.L_x_41658:
[----:B------:R-:W-:Y:S05]  /*3db0*/  BSYNC B1 ;  /* 0x0000000000017941 */ /* 0x000fea0003800000 */
.L_x_41657:
[----:B------:R-:W2:Y:S01]  /*3dc0*/  LDL R9, [R1+0x15c] ;  /* 0x00015c0001097983 */ /* 0x000ea20000100800 */
[----:B------:R-:W-:Y:S01]  /*3dd0*/  I2FP.F32.U32 R8, R10 ;  /* 0x0000000a00087245 */ /* 0x000fe20000201000 */
[----:B------:R-:W-:Y:S01]  /*3de0*/  HADD2.F32 R11, -RZ, R11.H1_H1 ;  /* 0x3000000bff0b7230 */ /* 0x000fe20000004100 */
[C---:B------:R-:W-:Y:S01]  /*3df0*/  LEA R12, P6, R34.reuse, UR14, 0x4 ;  /* 0x0000000e220c7c11 */ /* 0x040fe2000f8c20ff */
[----:B------:R-:W-:Y:S01]  /*3e00*/  VIADD R23, R34, 0x20 ;  /* 0x0000002022177836 */ /* 0x000fe20000000000 */
[----:B------:R-:W-:Y:S01]  /*3e10*/  F2FP.F16.F32.PACK_AB R10, R108, R47 ;  /* 0x0000002f6c0a723e */ /* 0x000fe200000000ff */
[----:B------:R-:W-:Y:S01]  /*3e20*/  FFMA.FTZ R8, R8, R161, 1.1641532182693481445e-10 ;  /* 0x2f00000008087423 */ /* 0x000fe200000100a1 */
[----:B------:R-:W-:Y:S01]  /*3e30*/  FMUL.FTZ R11, R11, R121 ;  /* 0x000000790b0b7220 */ /* 0x000fe20000410000 */
[----:B------:R-:W-:-:S03]  /*3e40*/  LEA.HI.X R13, R34, UR15, RZ, 0x4, P6 ;  /* 0x0000000f220d7c11 */ /* 0x000fc6000b0f24ff */
[----:B------:R-:W-:Y:S01]  /*3e50*/  FMUL.FTZ R11, R11, R252 ;  /* 0x000000fc0b0b7220 */ /* 0x000fe20000410000 */
[----:B------:R-:W-:Y:S01]  /*3e60*/  FSETP.GTU.FTZ.AND P6, PT, R8, R163, PT ;  /* 0x000000a30800720b */ /* 0x000fe20003fdc000 */
[----:B------:R-:W-:-:S03]  /*3e70*/  @P0 HADD2.F32 R8, -RZ, R51.H1_H1 ;  /* 0x30000033ff080230 */ /* 0x000fc60000004100 */
[----:B------:R-:W-:-:S05]  /*3e80*/  FSEL R11, R11, RZ, !P6 ;  /* 0x000000ff0b0b7208 */ /* 0x000fca0007000000 */
[----:B--2---:R-:W-:Y:S01]  /*3e90*/  FMUL.FTZ R111, R9, R11 ;  /* 0x0000000b096f7220 */ /* 0x004fe20000410000 */
[----:B------:R-:W-:-:S03]  /*3ea0*/  F2FP.F16.F32.PACK_AB R9, R46, R45 ;  /* 0x0000002d2e09723e */ /* 0x000fc600000000ff */
        /* <DEDUP_REMOVED lines=22> */
[----:B------:R-:W-:Y:S02]  /*4010*/  LOP3.LUT R10, R10, R12, RZ, 0xfc, !PT ;  /* 0x0000000c0a0a7212 */ /* 0x000fe400078efcff */
[----:B------:R-:W-:-:S04]  /*4020*/  LEA R12, P1, R34, UR16, 0x3 ;  /* 0x00000010220c7c11 */ /* 0x000fc8000f8218ff */
        /* <DEDUP_REMOVED lines=18> */
.L_x_41662:
[----:B------:R-:W-:-:S07]  /*4150*/  MOV R12, R162 ;  /* 0x000000a2000c7202 */ /* 0x000fce0000000f00 */
.L_x_41663:
[----:B------:R-:W-:Y:S05]  /*4160*/  BSYNC B1 ;  /* 0x0000000000017941 */ /* 0x000fea0003800000 */
.L_x_41661:
        /* <DEDUP_REMOVED lines=16> */
.L_x_41667:
[----:B------:R-:W-:Y:S05]  /*4270*/  BSYNC B2 ;  /* 0x0000000000027941 */ /* 0x000fea0003800000 */
.L_x_41666:
        /* <DEDUP_REMOVED lines=44> */
.L_x_41665:
[----:B------:R-:W-:Y:S05]  /*4540*/  BSYNC B1 ;  /* 0x0000000000017941 */ /* 0x000fea0003800000 */
.L_x_41664:
[----:B------:R-:W2:Y:S01]  /*4550*/  LDL R14, [R1+0x120] ;  /* 0x00012000010e7983 */ /* 0x000ea20000100800 */
[----:B------:R-:W-:Y:S01]  /*4560*/  I2FP.F32.U32 R7, R12 ;  /* 0x0000000c00077245 */ /* 0x000fe20000201000 */
[----:B------:R-:W-:Y:S01]  /*4570*/  BSSY B1, `(.L_x_41668) ;  /* 0x0000018000017945 */ /* 0x000fe20003800000 */
[----:B------:R-:W-:Y:S01]  /*4580*/  LOP3.LUT R6, R6, 0xfffffffb, RZ, 0xc0, !PT ;  /* 0xfffffffb06067812 */ /* 0x000fe200078ec0ff */
[----:B------:R-:W-:Y:S02]  /*4590*/  VIADD R12, R13, 0x1 ;  /* 0x000000010d0c7836 */ /* 0x000fe40000000000 */
        /* <DEDUP_REMOVED lines=8> */
[----:B--2---:R-:W-:Y:S01]  /*4620*/  FMUL.FTZ R35, R14, R7 ;  /* 0x000000070e237220 */ /* 0x004fe20000410000 */
        /* <DEDUP_REMOVED lines=11> */
.L_x_41669:
[----:B------:R-:W-:-:S07]  /*46e0*/  IMAD.MOV.U32 R7, RZ, RZ, R162 ;  /* 0x000000ffff077224 */ /* 0x000fce00078e00a2 */
.L_x_41670:
[----:B------:R-:W-:Y:S05]  /*46f0*/  BSYNC B1 ;  /* 0x0000000000017941 */ /* 0x000fea0003800000 */
.L_x_41668:
        /* <DEDUP_REMOVED lines=16> */
.L_x_41674:
[----:B------:R-:W-:Y:S05]  /*4800*/  BSYNC B2 ;  /* 0x0000000000027941 */ /* 0x000fea0003800000 */
.L_x_41673:
        /* <DEDUP_REMOVED lines=44> */
.L_x_41672:
[----:B------:R-:W-:Y:S05]  /*4ad0*/  BSYNC B1 ;  /* 0x0000000000017941 */ /* 0x000fea0003800000 */
.L_x_41671:
        /* <DEDUP_REMOVED lines=25> */
.L_x_41676:
[----:B------:R-:W-:-:S07]  /*4c70*/  MOV R7, R162 ;  /* 0x000000a200077202 */ /* 0x000fce0000000f00 */
.L_x_41677:
[----:B------:R-:W-:Y:S05]  /*4c80*/  BSYNC B1 ;  /* 0x0000000000017941 */ /* 0x000fea0003800000 */
.L_x_41675:
        /* <DEDUP_REMOVED lines=16> */
.L_x_41681:
[----:B------:R-:W-:Y:S05]  /*4d90*/  BSYNC B2 ;  /* 0x0000000000027941 */ /* 0x000fea0003800000 */
.L_x_41680:
        /* <DEDUP_REMOVED lines=44> */
.L_x_41679:
[----:B------:R-:W-:Y:S05]  /*5060*/  BSYNC B1 ;  /* 0x0000000000017941 */ /* 0x000fea0003800000 */
.L_x_41678:
        /* <DEDUP_REMOVED lines=23> */
.L_x_41683:
[----:B------:R-:W-:-:S07]  /*51e0*/  IMAD.MOV.U32 R7, RZ, RZ, R162 ;  /* 0x000000ffff077224 */ /* 0x000fce00078e00a2 */
.L_x_41684:
[----:B------:R-:W-:Y:S05]  /*51f0*/  BSYNC B1 ;  /* 0x0000000000017941 */ /* 0x000fea0003800000 */
.L_x_41682:
        /* <DEDUP_REMOVED lines=16> */
.L_x_41688:
[----:B------:R-:W-:Y:S05]  /*5300*/  BSYNC B2 ;  /* 0x0000000000027941 */ /* 0x000fea0003800000 */
.L_x_41687:
        /* <DEDUP_REMOVED lines=44> */
.L_x_41686:
[----:B------:R-:W-:Y:S05]  /*55d0*/  BSYNC B1 ;  /* 0x0000000000017941 */ /* 0x000fea0003800000 */
.L_x_41685:
        /* <DEDUP_REMOVED lines=23> */
.L_x_41690:
[----:B------:R-:W-:-:S07]  /*5750*/  MOV R7, R162 ;  /* 0x000000a200077202 */ /* 0x000fce0000000f00 */
.L_x_41691:
[----:B------:R-:W-:Y:S05]  /*5760*/  BSYNC B1 ;  /* 0x0000000000017941 */ /* 0x000fea0003800000 */
.L_x_41689:
        /* <DEDUP_REMOVED lines=16> */
.L_x_41695:
[----:B------:R-:W-:Y:S05]  /*5870*/  BSYNC B2 ;  /* 0x0000000000027941 */ /* 0x000fea0003800000 */
.L_x_41694:
        /* <DEDUP_REMOVED lines=44> */
.L_x_41693:
[----:B------:R-:W-:Y:S05]  /*5b40*/  BSYNC B1 ;  /* 0x0000000000017941 */ /* 0x000fea0003800000 */
.L_x_41692:
        /* <DEDUP_REMOVED lines=23> */
.L_x_41697:
[----:B------:R-:W-:-:S07]  /*5cc0*/  IMAD.MOV.U32 R7, RZ, RZ, R162 ;  /* 0x000000ffff077224 */ /* 0x000fce00078e00a2 */
.L_x_41698:
[----:B------:R-:W-:Y:S05]  /*5cd0*/  BSYNC B1 ;  /* 0x0000000000017941 */ /* 0x000fea0003800000 */
.L_x_41696:
        /* <DEDUP_REMOVED lines=16> */
.L_x_41702:
[----:B------:R-:W-:Y:S05]  /*5de0*/  BSYNC B2 ;  /* 0x0000000000027941 */ /* 0x000fea0003800000 */
.L_x_41701:
        /* <DEDUP_REMOVED lines=44> */
.L_x_41700:
[----:B------:R-:W-:Y:S05]  /*60b0*/  BSYNC B1 ;  /* 0x0000000000017941 */ /* 0x000fea0003800000 */
.L_x_41699:
        /* <DEDUP_REMOVED lines=23> */
.L_x_41704:
[----:B------:R-:W-:-:S07]  /*6230*/  MOV R7, R162 ;  /* 0x000000a200077202 */ /* 0x000fce0000000f00 */
.L_x_41705:
[----:B------:R-:W-:Y:S05]  /*6240*/  BSYNC B1 ;  /* 0x0000000000017941 */ /* 0x000fea0003800000 */
.L_x_41703:
        /* <DEDUP_REMOVED lines=16> */
.L_x_41709:
[----:B------:R-:W-:Y:S05]  /*6350*/  BSYNC B2 ;  /* 0x0000000000027941 */ /* 0x000fea0003800000 */
.L_x_41708:
        /* <DEDUP_REMOVED lines=44> */
.L_x_41707:
[----:B------:R-:W-:Y:S05]  /*6620*/  BSYNC B1 ;  /* 0x0000000000017941 */ /* 0x000fea0003800000 */
.L_x_41706:
        /* <DEDUP_REMOVED lines=23> */
.L_x_41711:
[----:B------:R-:W-:-:S07]  /*67a0*/  IMAD.MOV.U32 R7, RZ, RZ, R162 ;  /* 0x000000ffff077224 */ /* 0x000fce00078e00a2 */
.L_x_41712:
[----:B------:R-:W-:Y:S05]  /*67b0*/  BSYNC B1 ;  /* 0x0000000000017941 */ /* 0x000fea0003800000 */
.L_x_41710:
        /* <DEDUP_REMOVED lines=19> */
.L_x_41716:
[----:B------:R-:W-:Y:S05]  /*68f0*/  BSYNC B2 ;  /* 0x0000000000027941 */ /* 0x000fea0003800000 */
.L_x_41715:
        /* <DEDUP_REMOVED lines=44> */
.L_x_41714:
[----:B------:R-:W-:Y:S05]  /*6bc0*/  BSYNC B1 ;  /* 0x0000000000017941 */ /* 0x000fea0003800000 */
.L_x_41713:
[----:B------:R-:W2:Y:S01]  /*6bd0*/  LDL R8, [R1+0x11c] ;  /* 0x00011c0001087983 */ /* 0x000ea20000100800 */
[----:B------:R-:W-:Y:S01]  /*6be0*/  I2FP.F32.U32 R7, R7 ;  /* 0x0000000700077245 */ /* 0x000fe20000201000 */
[----:B------:R-:W-:Y:S01]  /*6bf0*/  HADD2.F32 R11, -RZ, R11.H1_H1 ;  /* 0x3000000bff0b7230 */ /* 0x000fe20000004100 */
[----:B------:R-:W0:Y:S01]  /*6c00*/  LDC.64 R144, c[0x0][0x238] ;  /* 0x00008e00ff907b82 */ /* 0x000e220000000a00 */
[----:B------:R-:W-:Y:S02]  /*6c10*/  SEL R15, RZ, 0x10000, P5 ;  /* 0x00010000ff0f7807 */ /* 0x000fe40002800000 */
[----:B------:R-:W-:Y:S01]  /*6c20*/  FFMA.FTZ R7, R7, R161, 1.1641532182693481445e-10 ;  /* 0x2f00000007077423 */ /* 0x000fe200000100a1 */
[----:B------:R-:W-:Y:S01]  /*6c30*/  FMUL.FTZ R11, R11, R121 ;  /* 0x000000790b0b7220 */ /* 0x000fe20000410000 */
[----:B------:R-:W-:Y:S02]  /*6c40*/  F2FP.F16.F32.PACK_AB R10, R40, R39 ;  /* 0x00000027280a723e */ /* 0x000fe400000000ff */
[----:B------:R-:W-:Y:S01]  /*6c50*/  F2FP.F16.F32.PACK_AB R9, R38, R37 ;  /* 0x000000252609723e */ /* 0x000fe200000000ff */
[----:B------:R-:W-:Y:S01]  /*6c60*/  FMUL.FTZ R11, R11, R252 ;  /* 0x000000fc0b0b7220 */ /* 0x000fe20000410000 */
[----:B------:R-:W-:Y:S01]  /*6c70*/  FSETP.GTU.FTZ.AND P5, PT, R7, R163, PT ;  /* 0x000000a30700720b */ /* 0x000fe20003fbc000 */
[----:B------:R-:W1:Y:S01]  /*6c80*/  LDC.64 R158, c[0x0][0x240] ;  /* 0x00009000ff9e7b82 */ /* 0x000e620000000a00 */
[----:B------:R-:W-:-:S02]  /*6c90*/  LOP3.LUT P6, RZ, R6, 0x4, RZ, 0xc0, !PT ;  /* 0x0000000406ff7812 */ /* 0x000fc400078cc0ff */
[----:B------:R-:W-:Y:S02]  /*6ca0*/  FSEL R11, R11, RZ, !P5 ;  /* 0x000000ff0b0b7208 */ /* 0x000fe40006800000 */
[----:B------:R-:W-:Y:S02]  /*6cb0*/  SEL R7, RZ, 0x1000000, P5 ;  /* 0x01000000ff077807 */ /* 0x000fe40002800000 */
[----:B------:R-:W-:Y:S01]  /*6cc0*/  LOP3.LUT P5, RZ, R6, 0x2, RZ, 0xc0, !PT ;  /* 0x0000000206ff7812 */ /* 0x000fe200078ac0ff */
[----:B0-----:R-:W-:-:S04]  /*6cd0*/  IMAD.WIDE.U32 R12, R23, 0x10, R144 ;  /* 0x00000010170c7825 */ /* 0x001fc800078e0090 */
[----:B--2---:R-:W-:Y:S01]  /*6ce0*/  FMUL.FTZ R42, R8, R11 ;  /* 0x0000000b082a7220 */ /* 0x004fe20000410000 */
[----:B------:R-:W-:-:S05]  /*6cf0*/  @P0 HADD2.F32 R8, -RZ, R51.H1_H1 ;  /* 0x30000033ff080230 */ /* 0x000fca0000004100 */
[----:B------:R-:W-:Y:S01]  /*6d00*/  @P0 FADD.FTZ R42, R8, R42 ;  /* 0x0000002a082a0221 */ /* 0x000fe20000010000 */
[----:B------:R-:W-:-:S04]  /*6d10*/  F2FP.F16.F32.PACK_AB R8, R36, R35 ;  /* 0x000000232408723e */ /* 0x000fc800000000ff */
[----:B------:R-:W-:-:S05]  /*6d20*/  F2FP.F16.F32.PACK_AB R11, R42, R41 ;  /* 0x000000292a0b723e */ /* 0x000fca00000000ff */
        /* <DEDUP_REMOVED lines=15> */
[----:B-1----:R-:W-:Y:S01]  /*6e20*/  IMAD.WIDE.U32 R8, R23, 0x8, R158 ;  /* 0x0000000817087825 */ /* 0x002fe200078e009e */
[----:B------:R-:W-:-:S04]  /*6e30*/  IADD3 R7, R34, 0x40, RZ ;  /* 0x0000004022077810 */ /* 0x000fc80007ffe0ff */
        /* <DEDUP_REMOVED lines=18> */
.L_x_41718:
[----:B------:R-:W-:-:S07]  /*6f60*/  IMAD.MOV.U32 R16, RZ, RZ, R162 ;  /* 0x000000ffff107224 */ /* 0x000fce00078e00a2 */
.L_x_41719:
[----:B------:R-:W-:Y:S05]  /*6f70*/  BSYNC B1 ;  /* 0x0000000000017941 */ /* 0x000fea0003800000 */
.L_x_41717:
        /* <DEDUP_REMOVED lines=16> */
.L_x_41723:
[----:B------:R-:W-:Y:S05]  /*7080*/  BSYNC B2 ;  /* 0x0000000000027941 */ /* 0x000fea0003800000 */
.L_x_41722:
        /* <DEDUP_REMOVED lines=44> */
.L_x_41721:
[----:B------:R-:W-:Y:S05]  /*7350*/  BSYNC B1 ;  /* 0x0000000000017941 */ /* 0x000fea0003800000 */
.L_x_41720:
[----:B------:R-:W2:Y:S01]  /*7360*/  LDL R14, [R1+0xe0] ;  /* 0x0000e000010e7983 */ /* 0x000ea20000100800 */
[----:B------:R-:W-:Y:S01]  /*7370*/  I2FP.F32.U32 R12, R16 ;  /* 0x00000010000c7245 */ /* 0x000fe20000201000 */
[----:B------:R-:W-:Y:S01]  /*7380*/  BSSY B1, `(.L_x_41724) ;  /* 0x0000018000017945 */ /* 0x000fe20003800000 */
[----:B------:R-:W-:-:S03]  /*7390*/  LOP3.LUT R6, R6, 0xfffffffb, RZ, 0xc0, !PT ;  /* 0xfffffffb06067812 */ /* 0x000fc600078ec0ff */
        /* <DEDUP_REMOVED lines=21> */
.L_x_41725:
[----:B------:R-:W-:-:S07]  /*74f0*/  MOV R12, R162 ;  /* 0x000000a2000c7202 */ /* 0x000fce0000000f00 */
.L_x_41726:
[----:B------:R-:W-:Y:S05]  /*7500*/  BSYNC B1 ;  /* 0x0000000000017941 */ /* 0x000fea0003800000 */
.L_x_41724:
        /* <DEDUP_REMOVED lines=16> */
.L_x_41730:
[----:B------:R-:W-:Y:S05]  /*7610*/  BSYNC B2 ;  /* 0x0000000000027941 */ /* 0x000fea0003800000 */
.L_x_41729:
        /* <DEDUP_REMOVED lines=44> */
.L_x_41728:
[----:B------:R-:W-:Y:S05]  /*78e0*/  BSYNC B1 ;  /* 0x0000000000017941 */ /* 0x000fea0003800000 */
.L_x_41727:
        /* <DEDUP_REMOVED lines=13> */
[----:B------:R-:W-:Y:S02]  /*79c0*/  @P0 HADD2.F32 R8, -RZ, R48.H1_H1 ;  /* 0x30000030ff080230 */ /* 0x000fe40000004100 */
        /* <DEDUP_REMOVED lines=11> */
.L_x_41732:
[----:B------:R-:W-:-:S07]  /*7a80*/  IMAD.MOV.U32 R8, RZ, RZ, R162 ;  /* 0x000000ffff087224 */ /* 0x000fce00078e00a2 */
.L_x_41733:
[----:B------:R-:W-:Y:S05]  /*7a90*/  BSYNC B1 ;  /* 0x0000000000017941 */ /* 0x000fea0003800000 */
.L_x_41731:
        /* <DEDUP_REMOVED lines=16> */
.L_x_41737:
[----:B------:R-:W-:Y:S05]  /*7ba0*/  BSYNC B2 ;  /* 0x0000000000027941 */ /* 0x000fea0003800000 */
.L_x_41736:
        /* <DEDUP_REMOVED lines=44> */
.L_x_41735:
[----:B------:R-:W-:Y:S05]  /*7e70*/  BSYNC B1 ;  /* 0x0000000000017941 */ /* 0x000fea0003800000 */
.L_x_41734:
        /* <DEDUP_REMOVED lines=23> */
.L_x_41739:
[----:B------:R-:W-:-:S07]  /*7ff0*/  MOV R8, R162 ;  /* 0x000000a200087202 */ /* 0x000fce0000000f00 */
.L_x_41740:
[----:B------:R-:W-:Y:S05]  /*8000*/  BSYNC B1 ;  /* 0x0000000000017941 */ /* 0x000fea0003800000 */
.L_x_41738:
        /* <DEDUP_REMOVED lines=16> */
.L_x_41744:
[----:B------:R-:W-:Y:S05]  /*8110*/  BSYNC B2 ;  /* 0x0000000000027941 */ /* 0x000fea0003800000 */
.L_x_41743:
        /* <DEDUP_REMOVED lines=44> */
.L_x_41742:
[----:B------:R-:W-:Y:S05]  /*83e0*/  BSYNC B1 ;  /* 0x0000000000017941 */ /* 0x000fea0003800000 */
.L_x_41741:
        /* <DEDUP_REMOVED lines=23> */
.L_x_41746:
[----:B------:R-:W-:-:S07]  /*8560*/  IMAD.MOV.U32 R16, RZ, RZ, R162 ;  /* 0x000000ffff107224 */ /* 0x000fce00078e00a2 */
.L_x_41747:
[----:B------:R-:W-:Y:S05]  /*8570*/  BSYNC B1 ;  /* 0x0000000000017941 */ /* 0x000fea0003800000 */
.L_x_41745:
        /* <DEDUP_REMOVED lines=16> */
.L_x_41751:
[----:B------:R-:W-:Y:S05]  /*8680*/  BSYNC B2 ;  /* 0x0000000000027941 */ /* 0x000fea0003800000 */
.L_x_41750:
        /* <DEDUP_REMOVED lines=44> */
.L_x_41749:
[----:B------:R-:W-:Y:S05]  /*8950*/  BSYNC B1 ;  /* 0x0000000000017941 */ /* 0x000fea0003800000 */
.L_x_41748:
        /* <DEDUP_REMOVED lines=23> */
.L_x_41753:
[----:B------:R-:W-:-:S07]  /*8ad0*/  MOV R14, R162 ;  /* 0x000000a2000e7202 */ /* 0x000fce0000000f00 */
.L_x_41754:
[----:B------:R-:W-:Y:S05]  /*8ae0*/  BSYNC B1 ;  /* 0x0000000000017941 */ /* 0x000fea0003800000 */
.L_x_41752:
        /* <DEDUP_REMOVED lines=16> */
.L_x_41758:
[----:B------:R-:W-:Y:S05]  /*8bf0*/  BSYNC B2 ;  /* 0x0000000000027941 */ /* 0x000fea0003800000 */
.L_x_41757:
        /* <DEDUP_REMOVED lines=44> */
.L_x_41756:
[----:B------:R-:W-:Y:S05]  /*8ec0*/  BSYNC B1 ;  /* 0x0000000000017941 */ /* 0x000fea0003800000 */
.L_x_41755:
        /* <DEDUP_REMOVED lines=23> */
.L_x_41760:
[----:B------:R-:W-:-:S07]  /*9040*/  IMAD.MOV.U32 R10, RZ, RZ, R162 ;  /* 0x000000ffff0a7224 */ /* 0x000fce00078e00a2 */
.L_x_41761:
[----:B------:R-:W-:Y:S05]  /*9050*/  BSYNC B1 ;  /* 0x0000000000017941 */ /* 0x000fea0003800000 */
.L_x_41759:
        /* <DEDUP_REMOVED lines=16> */
.L_x_41765:
[----:B------:R-:W-:Y:S05]  /*9160*/  BSYNC B2 ;  /* 0x0000000000027941 */ /* 0x000fea0003800000 */
.L_x_41764:
        /* <DEDUP_REMOVED lines=44> */
.L_x_41763:
[----:B------:R-:W-:Y:S05]  /*9430*/  BSYNC B1 ;  /* 0x0000000000017941 */ /* 0x000fea0003800000 */
.L_x_41762:
        /* <DEDUP_REMOVED lines=23> */
.L_x_41767:
[----:B------:R-:W-:-:S07]  /*95b0*/  MOV R10, R162 ;  /* 0x000000a2000a7202 */ /* 0x000fce0000000f00 */
.L_x_41768:
[----:B------:R-:W-:Y:S05]  /*95c0*/  BSYNC B1 ;  /* 0x0000000000017941 */ /* 0x000fea0003800000 */
.L_x_41766:
        /* <DEDUP_REMOVED lines=19> */
.L_x_41772:
[----:B------:R-:W-:Y:S05]  /*9700*/  BSYNC B2 ;  /* 0x0000000000027941 */ /* 0x000fea0003800000 */
.L_x_41771:
        /* <DEDUP_REMOVED lines=44> */
.L_x_41770:
[----:B------:R-:W-:Y:S05]  /*99d0*/  BSYNC B1 ;  /* 0x0000000000017941 */ /* 0x000fea0003800000 */
.L_x_41769:
[----:B------:R-:W2:Y:S01]  /*99e0*/  LDL R9, [R1+0xdc] ;  /* 0x0000dc0001097983 */ /* 0x000ea20000100800 */
[----:B------:R-:W-:Y:S01]  /*99f0*/  I2FP.F32.U32 R8, R10 ;  /* 0x0000000a00087245 */ /* 0x000fe20000201000 */
[----:B------:R-:W-:Y:S01]  /*9a00*/  HADD2.F32 R11, -RZ, R11.H1_H1 ;  /* 0x3000000bff0b7230 */ /* 0x000fe20000004100 */
[----:B------:R-:W-:Y:S01]  /*9a10*/  F2FP.F16.F32.PACK_AB R10, R29, R28 ;  /* 0x0000001c1d0a723e */ /* 0x000fe200000000ff */
[----:B------:R-:W-:-:S04]  /*9a20*/  IMAD.WIDE.U32 R12, R7, 0x10, R144 ;  /* 0x00000010070c7825 */ /* 0x000fc800078e0090 */
[----:B------:R-:W-:Y:S01]  /*9a30*/  FFMA.FTZ R8, R8, R161, 1.1641532182693481445e-10 ;  /* 0x2f00000008087423 */ /* 0x000fe200000100a1 */
[----:B------:R-:W-:-:S04]  /*9a40*/  FMUL.FTZ R11, R11, R121 ;  /* 0x000000790b0b7220 */ /* 0x000fc80000410000 */
[----:B------:R-:W-:Y:S01]  /*9a50*/  FMUL.FTZ R11, R11, R252 ;  /* 0x000000fc0b0b7220 */ /* 0x000fe20000410000 */
[----:B------:R-:W-:Y:S01]  /*9a60*/  FSETP.GTU.FTZ.AND P6, PT, R8, R163, PT ;  /* 0x000000a30800720b */ /* 0x000fe20003fdc000 */
[----:B------:R-:W-:-:S03]  /*9a70*/  @P0 HADD2.F32 R8, -RZ, R51.H1_H1 ;  /* 0x30000033ff080230 */ /* 0x000fc60000004100 */
[----:B------:R-:W-:Y:S01]  /*9a80*/  FSEL R11, R11, RZ, !P6 ;  /* 0x000000ff0b0b7208 */ /* 0x000fe20007000000 */
[----:B------:R-:W-:Y:S04]  /*9a90*/  BSSY B1, `(.L_x_41773) ;  /* 0x000002d000017945 */ /* 0x000fe80003800000 */
        /* <DEDUP_REMOVED lines=28> */
[----:B-1----:R-:W-:-:S04]  /*9c60*/  VIADD R8, R34, 0x60 ;  /* 0x0000006022087836 */ /* 0x002fc80000000000 */
[----:B0-----:R-:W-:-:S05]  /*9c70*/  @P0 IMAD.WIDE.U32 R10, R8, 0x10, R10 ;  /* 0x00000010080a0825 */ /* 0x001fca00078e000a */
        /* <DEDUP_REMOVED lines=13> */
.L_x_41774:
[----:B------:R-:W-:-:S07]  /*9d50*/  MOV R9, R162 ;  /* 0x000000a200097202 */ /* 0x000fce0000000f00 */
.L_x_41775:
[----:B------:R-:W-:Y:S05]  /*9d60*/  BSYNC B1 ;  /* 0x0000000000017941 */ /* 0x000fea0003800000 */
.L_x_41773:
        /* <DEDUP_REMOVED lines=16> */
.L_x_41779:
[----:B------:R-:W-:Y:S05]  /*9e70*/  BSYNC B2 ;  /* 0x0000000000027941 */ /* 0x000fea0003800000 */
.L_x_41778:
        /* <DEDUP_REMOVED lines=44> */
.L_x_41777:
[----:B------:R-:W-:Y:S05]  /*a140*/  BSYNC B1 ;  /* 0x0000000000017941 */ /* 0x000fea0003800000 */
.L_x_41776:
        /* <DEDUP_REMOVED lines=25> */
.L_x_41781:
[----:B------:R-:W-:-:S07]  /*a2e0*/  IMAD.MOV.U32 R20, RZ, RZ, R162 ;  /* 0x000000ffff147224 */ /* 0x000fce00078e00a2 */
.L_x_41782:
[----:B------:R-:W-:Y:S05]  /*a2f0*/  BSYNC B1 ;  /* 0x0000000000017941 */ /* 0x000fea0003800000 */
.L_x_41780:
        /* <DEDUP_REMOVED lines=16> */
.L_x_41786:
[----:B------:R-:W-:Y:S05]  /*a400*/  BSYNC B2 ;  /* 0x0000000000027941 */ /* 0x000fea0003800000 */
.L_x_41785:
        /* <DEDUP_REMOVED lines=44> */
.L_x_41784:
[----:B------:R-:W-:Y:S05]  /*a6d0*/  BSYNC B1 ;  /* 0x0000000000017941 */ /* 0x000fea0003800000 */
.L_x_41783:
        /* <DEDUP_REMOVED lines=25> */
.L_x_41788:
[----:B------:R-:W-:-:S07]  /*a870*/  IMAD.MOV.U32 R11, RZ, RZ, R162 ;  /* 0x000000ffff0b7224 */ /* 0x000fce00078e00a2 */
.L_x_41789:
[----:B------:R-:W-:Y:S05]  /*a880*/  BSYNC B1 ;  /* 0x0000000000017941 */ /* 0x000fea0003800000 */
.L_x_41787:
        /* <DEDUP_REMOVED lines=16> */
.L_x_41793:
[----:B------:R-:W-:Y:S05]  /*a990*/  BSYNC B2 ;  /* 0x0000000000027941 */ /* 0x000fea0003800000 */
.L_x_41792:
        /* <DEDUP_REMOVED lines=44> */
.L_x_41791:
[----:B------:R-:W-:Y:S05]  /*ac60*/  BSYNC B1 ;  /* 0x0000000000017941 */ /* 0x000fea0003800000 */
.L_x_41790:
        /* <DEDUP_REMOVED lines=23> */
.L_x_41795:
[----:B------:R-:W-:-:S07]  /*ade0*/  IMAD.MOV.U32 R16, RZ, RZ, R162 ;  /* 0x000000ffff107224 */ /* 0x000fce00078e00a2 */
.L_x_41796:
[----:B------:R-:W-:Y:S05]  /*adf0*/  BSYNC B1 ;  /* 0x0000000000017941 */ /* 0x000fea0003800000 */
.L_x_41794:
        /* <DEDUP_REMOVED lines=16> */
.L_x_41800:
[----:B------:R-:W-:Y:S05]  /*af00*/  BSYNC B2 ;  /* 0x0000000000027941 */ /* 0x000fea0003800000 */
.L_x_41799:
        /* <DEDUP_REMOVED lines=44> */
.L_x_41798:
[----:B------:R-:W-:Y:S05]  /*b1d0*/  BSYNC B1 ;  /* 0x0000000000017941 */ /* 0x000fea0003800000 */
.L_x_41797:
        /* <DEDUP_REMOVED lines=23> */
.L_x_41802:
[----:B------:R-:W-:-:S07]  /*b350*/  IMAD.MOV.U32 R13, RZ, RZ, R162 ;  /* 0x000000ffff0d7224 */ /* 0x000fce00078e00a2 */
.L_x_41803:
[----:B------:R-:W-:Y:S05]  /*b360*/  BSYNC B1 ;  /* 0x0000000000017941 */ /* 0x000fea0003800000 */
.L_x_41801:
        /* <DEDUP_REMOVED lines=16> */
.L_x_41807:
[----:B------:R-:W-:Y:S05]  /*b470*/  BSYNC B2 ;  /* 0x0000000000027941 */ /* 0x000fea0003800000 */
.L_x_41806:
        /* <DEDUP_REMOVED lines=44> */
.L_x_41805:
[----:B------:R-:W-:Y:S05]  /*b740*/  BSYNC B1 ;  /* 0x0000000000017941 */ /* 0x000fea0003800000 */
.L_x_41804:
        /* <DEDUP_REMOVED lines=23> */
.L_x_41809:
[----:B------:R-:W-:-:S07]  /*b8c0*/  IMAD.MOV.U32 R22, RZ, RZ, R162 ;  /* 0x000000ffff167224 */ /* 0x000fce00078e00a2 */
.L_x_41810:
[----:B------:R-:W-:Y:S05]  /*b8d0*/  BSYNC B1 ;  /* 0x0000000000017941 */ /* 0x000fea0003800000 */
.L_x_41808:
        /* <DEDUP_REMOVED lines=16> */
.L_x_41814:
[----:B------:R-:W-:Y:S05]  /*b9e0*/  BSYNC B2 ;  /* 0x0000000000027941 */ /* 0x000fea0003800000 */
.L_x_41813:
        /* <DEDUP_REMOVED lines=44> */
.L_x_41812:
[----:B------:R-:W-:Y:S05]  /*bcb0*/  BSYNC B1 ;  /* 0x0000000000017941 */ /* 0x000fea0003800000 */
.L_x_41811:
        /* <DEDUP_REMOVED lines=23> */
.L_x_41816:
[----:B------:R-:W-:-:S07]  /*be30*/  IMAD.MOV.U32 R15, RZ, RZ, R162 ;  /* 0x000000ffff0f7224 */ /* 0x000fce00078e00a2 */
.L_x_41817:
[----:B------:R-:W-:Y:S05]  /*be40*/  BSYNC B1 ;  /* 0x0000000000017941 */ /* 0x000fea0003800000 */
.L_x_41815:
        /* <DEDUP_REMOVED lines=16> */
.L_x_41821:
[----:B------:R-:W-:Y:S05]  /*bf50*/  BSYNC B2 ;  /* 0x0000000000027941 */ /* 0x000fea0003800000 */
.L_x_41820:
        /* <DEDUP_REMOVED lines=44> */
.L_x_41819:
[----:B------:R-:W-:Y:S05]  /*c220*/  BSYNC B1 ;  /* 0x0000000000017941 */ /* 0x000fea0003800000 */
.L_x_41818:
        /* <DEDUP_REMOVED lines=23> */
.L_x_41823:
[----:B------:R-:W-:-:S07]  /*c3a0*/  IMAD.MOV.U32 R18, RZ, RZ, R162 ;  /* 0x000000ffff127224 */ /* 0x000fce00078e00a2 */
.L_x_41824:
[----:B------:R-:W-:Y:S05]  /*c3b0*/  BSYNC B1 ;  /* 0x0000000000017941 */ /* 0x000fea0003800000 */
.L_x_41822:
        /* <DEDUP_REMOVED lines=19> */
.L_x_41828:
[----:B------:R-:W-:Y:S05]  /*c4f0*/  BSYNC B2 ;  /* 0x0000000000027941 */ /* 0x000fea0003800000 */
.L_x_41827:
        /* <DEDUP_REMOVED lines=44> */
.L_x_41826:
[----:B------:R-:W-:Y:S05]  /*c7c0*/  BSYNC B1 ;  /* 0x0000000000017941 */ /* 0x000fea0003800000 */
.L_x_41825:
[----:B------:R-:W2:Y:S01]  /*c7d0*/  LDL R17, [R1+0x9c] ;  /* 0x00009c0001117983 */ /* 0x000ea20000100800 */
[----:B------:R-:W-:Y:S01]  /*c7e0*/  I2FP.F32.U32 R16, R18 ;  /* 0x0000001200107245 */ /* 0x000fe20000201000 */
[----:B------:R-:W-:Y:S01]  /*c7f0*/  HADD2.F32 R19, -RZ, R19.H1_H1 ;  /* 0x30000013ff137230 */ /* 0x000fe20000004100 */
[----:B------:R-:W-:Y:S02]  /*c800*/  F2FP.F16.F32.PACK_AB R106, R14, R13 ;  /* 0x0000000d0e6a723e */ /* 0x000fe400000000ff */
[----:B------:R-:W-:Y:S01]  /*c810*/  F2FP.F16.F32.PACK_AB R105, R12, R11 ;  /* 0x0000000b0c69723e */ /* 0x000fe200000000ff */
[----:B------:R-:W-:Y:S01]  /*c820*/  FFMA.FTZ R16, R16, R161, 1.1641532182693481445e-10 ;  /* 0x2f00000010107423 */ /* 0x000fe200000100a1 */
[----:B------:R-:W-:Y:S01]  /*c830*/  FMUL.FTZ R19, R19, R121 ;  /* 0x0000007913137220 */ /* 0x000fe20000410000 */
[----:B------:R-:W-:Y:S02]  /*c840*/  F2FP.F16.F32.PACK_AB R104, R10, R9 ;  /* 0x000000090a68723e */ /* 0x000fe400000000ff */
[----:B------:R-:W-:Y:S01]  /*c850*/  SEL R20, RZ, 0x1, P3 ;  /* 0x00000001ff147807 */ /* 0x000fe20001800000 */
[----:B------:R-:W-:Y:S01]  /*c860*/  FMUL.FTZ R19, R19, R252 ;  /* 0x000000fc13137220 */ /* 0x000fe20000410000 */
[----:B------:R-:W-:-:S04]  /*c870*/  FSETP.GTU.FTZ.AND P6, PT, R16, R163, PT ;  /* 0x000000a31000720b */ /* 0x000fc80003fdc000 */
[----:B------:R-:W-:-:S05]  /*c880*/  FSEL R19, R19, RZ, !P6 ;  /* 0x000000ff13137208 */ /* 0x000fca0007000000 */
[----:B--2---:R-:W-:Y:S01]  /*c890*/  FMUL.FTZ R16, R17, R19 ;  /* 0x0000001311107220 */ /* 0x004fe20000410000 */
[----:B------:R-:W-:Y:S02]  /*c8a0*/  @P0 HADD2.F32 R17, -RZ, R51.H1_H1 ;  /* 0x30000033ff110230 */ /* 0x000fe40000004100 */
[----:B------:R-:W-:-:S04]  /*c8b0*/  IMAD.WIDE.U32 R18, R8, 0x10, R144 ;  /* 0x0000001008127825 */ /* 0x000fc800078e0090 */
[----:B------:R-:W-:Y:S01]  /*c8c0*/  @P0 FADD.FTZ R16, R17, R16 ;  /* 0x0000001011100221 */ /* 0x000fe20000010000 */
[----:B------:R-:W-:Y:S02]  /*c8d0*/  SEL R17, RZ, 0x10000, P5 ;  /* 0x00010000ff117807 */ /* 0x000fe40002800000 */
[----:B------:R-:W-:Y:S02]  /*c8e0*/  LOP3.LUT P5, RZ, R6, 0x4, RZ, 0xc0, !PT ;  /* 0x0000000406ff7812 */ /* 0x000fe400078ac0ff */
[----:B------:R-:W-:-:S05]  /*c8f0*/  F2FP.F16.F32.PACK_AB R107, R16, R15 ;  /* 0x0000000f106b723e */ /* 0x000fca00000000ff */
        /* <DEDUP_REMOVED lines=17> */
[----:B------:R-:W-:Y:S02]  /*ca10*/  LOP3.LUT R20, R17, R20, RZ, 0xfc, !PT ;  /* 0x0000001411147212 */ /* 0x000fe400078efcff */
[----:B------:R-:W-:-:S03]  /*ca20*/  IADD3 R17, R34, 0x80, RZ ;  /* 0x0000008022117810 */ /* 0x000fc60007ffe0ff */
[----:B------:R1:W-:Y:S02]  /*ca30*/  STG.E.64 desc[UR4][R32.64], R20 ;  /* 0x0000001420007986 */ /* 0x0003e4000c101b04 */
[----:B0-----:R-:W-:-:S05]  /*ca40*/  @P0 IMAD.WIDE.U32 R18, R17, 0x10, R18 ;  /* 0x0000001011120825 */ /* 0x001fca00078e0012 */
[----:B------:R0:W5:Y:S02]  /*ca50*/  @P0 LDG.E.128 R48, desc[UR4][R18.64] ;  /* 0x0000000412300981 */ /* 0x000164000c1e1d00 */
[----:B0-----:R-:W-:-:S05]  /*ca60*/  IMAD.WIDE.U32 R18, R17, 0x10, R154 ;  /* 0x0000001011127825 */ /* 0x001fca00078e009a */
[----:B------:R0:W5:Y:S01]  /*ca70*/  LDG.E.128 R104, desc[UR4][R18.64] ;  /* 0x0000000412687981 */ /* 0x000162000c1e1d00 */
[C---:B------:R-:W-:Y:S01]  /*ca80*/  ISETP.NE.AND P1, PT, R109.reuse, 0x1, PT ;  /* 0x000000016d00780c */ /* 0x040fe20003f25270 */
[----:B------:R-:W-:Y:S01]  /*ca90*/  BSSY B1, `(.L_x_41829) ;  /* 0x000000c000017945 */ /* 0x000fe20003800000 */
[----:B-1----:R-:W-:-:S11]  /*caa0*/  VIADD R21, R109, 0x1 ;  /* 0x000000016d157836 */ /* 0x002fd60000000000 */
        /* <DEDUP_REMOVED lines=9> */
.L_x_41830:
[----:B------:R-:W-:-:S07]  /*cb40*/  MOV R22, R162 ;  /* 0x000000a200167202 */ /* 0x000fce0000000f00 */
.L_x_41831:
[----:B------:R-:W-:Y:S05]  /*cb50*/  BSYNC B1 ;  /* 0x0000000000017941 */ /* 0x000fea0003800000 */
.L_x_41829:
        /* <DEDUP_REMOVED lines=16> */
.L_x_41835:
[----:B------:R-:W-:Y:S05]  /*cc60*/  BSYNC B2 ;  /* 0x0000000000027941 */ /* 0x000fea0003800000 */
.L_x_41834:
        /* <DEDUP_REMOVED lines=44> */
.L_x_41833:
[----:B------:R-:W-:Y:S05]  /*cf30*/  BSYNC B1 ;  /* 0x0000000000017941 */ /* 0x000fea0003800000 */
.L_x_41832:
        /* <DEDUP_REMOVED lines=25> */
.L_x_41837:
[----:B------:R-:W-:-:S07]  /*d0d0*/  MOV R19, R162 ;  /* 0x000000a200137202 */ /* 0x000fce0000000f00 */
.L_x_41838:
[----:B------:R-:W-:Y:S05]  /*d0e0*/  BSYNC B1 ;  /* 0x0000000000017941 */ /* 0x000fea0003800000 */
.L_x_41836:
        /* <DEDUP_REMOVED lines=16> */
.L_x_41842:
[----:B------:R-:W-:Y:S05]  /*d1f0*/  BSYNC B2 ;  /* 0x0000000000027941 */ /* 0x000fea0003800000 */
.L_x_41841:
        /* <DEDUP_REMOVED lines=44> */
.L_x_41840:
[----:B------:R-:W-:Y:S05]  /*d4c0*/  BSYNC B1 ;  /* 0x0000000000017941 */ /* 0x000fea0003800000 */
.L_x_41839:
[----:B------:R-:W2:Y:S01]  /*d4d0*/  LDL R21, [R1+0x64] ;  /* 0x0000640001157983 */ /* 0x000ea20000100800 */
        /* <DEDUP_REMOVED lines=24> */
.L_x_41844:
[----:B------:R-:W-:-:S07]  /*d660*/  MOV R22, R162 ;  /* 0x000000a200167202 */ /* 0x000fce0000000f00 */
.L_x_41845:
[----:B------:R-:W-:Y:S05]  /*d670*/  BSYNC B1 ;  /* 0x0000000000017941 */ /* 0x000fea0003800000 */
.L_x_41843:
        /* <DEDUP_REMOVED lines=16> */
.L_x_41849:
[----:B------:R-:W-:Y:S05]  /*d780*/  BSYNC B2 ;  /* 0x0000000000027941 */ /* 0x000fea0003800000 */
.L_x_41848:
        /* <DEDUP_REMOVED lines=44> */
.L_x_41847:
[----:B------:R-:W-:Y:S05]  /*da50*/  BSYNC B1 ;  /* 0x0000000000017941 */ /* 0x000fea0003800000 */
.L_x_41846:
        /* <DEDUP_REMOVED lines=23> */
.L_x_41851:
[----:B------:R-:W-:-:S07]  /*dbd0*/  MOV R21, R162 ;  /* 0x000000a200157202 */ /* 0x000fce0000000f00 */
.L_x_41852:
[----:B------:R-:W-:Y:S05]  /*dbe0*/  BSYNC B1 ;  /* 0x0000000000017941 */ /* 0x000fea0003800000 */
.L_x_41850:
        /* <DEDUP_REMOVED lines=16> */
.L_x_41856:
[----:B------:R-:W-:Y:S05]  /*dcf0*/  BSYNC B2 ;  /* 0x0000000000027941 */ /* 0x000fea0003800000 */
.L_x_41855:
        /* <DEDUP_REMOVED lines=44> */
.L_x_41854:
[----:B------:R-:W-:Y:S05]  /*dfc0*/  BSYNC B1 ;  /* 0x0000000000017941 */ /* 0x000fea0003800000 */
.L_x_41853:
[----:B------:R-:W2:Y:S01]  /*dfd0*/  LDL R22, [R1+0x6c] ;  /* 0x00006c0001167983 */ /* 0x000ea20000100800 */
        /* <DEDUP_REMOVED lines=22> */
.L_x_41858:
[----:B------:R-:W-:-:S07]  /*e140*/  MOV R22, R162 ;  /* 0x000000a200167202 */ /* 0x000fce0000000f00 */
.L_x_41859:
[----:B------:R-:W-:Y:S05]  /*e150*/  BSYNC B1 ;  /* 0x0000000000017941 */ /* 0x000fea0003800000 */
.L_x_41857:
        /* <DEDUP_REMOVED lines=16> */
.L_x_41863:
[----:B------:R-:W-:Y:S05]  /*e260*/  BSYNC B2 ;  /* 0x0000000000027941 */ /* 0x000fea0003800000 */
.L_x_41862:
        /* <DEDUP_REMOVED lines=44> */
.L_x_41861:
[----:B------:R-:W-:Y:S05]  /*e530*/  BSYNC B1 ;  /* 0x0000000000017941 */ /* 0x000fea0003800000 */
.L_x_41860:
        /* <DEDUP_REMOVED lines=23> */
.L_x_41865:
[----:B------:R-:W-:-:S07]  /*e6b0*/  MOV R109, R162 ;  /* 0x000000a2006d7202 */ /* 0x000fce0000000f00 */
.L_x_41866:
[----:B------:R-:W-:Y:S05]  /*e6c0*/  BSYNC B1 ;  /* 0x0000000000017941 */ /* 0x000fea0003800000 */
.L_x_41864:
        /* <DEDUP_REMOVED lines=16> */
.L_x_41870:
[----:B------:R-:W-:Y:S05]  /*e7d0*/  BSYNC B2 ;  /* 0x0000000000027941 */ /* 0x000fea0003800000 */
.L_x_41869:
        /* <DEDUP_REMOVED lines=44> */
.L_x_41868:
[----:B------:R-:W-:Y:S05]  /*eaa0*/  BSYNC B1 ;  /* 0x0000000000017941 */ /* 0x000fea0003800000 */
.L_x_41867:
        /* <DEDUP_REMOVED lines=23> */
.L_x_41872:
[----:B------:R-:W-:-:S07]  /*ec20*/  MOV R33, R162 ;  /* 0x000000a200217202 */ /* 0x000fce0000000f00 */
.L_x_41873:
[----:B------:R-:W-:Y:S05]  /*ec30*/  BSYNC B1 ;  /* 0x0000000000017941 */ /* 0x000fea0003800000 */
.L_x_41871:
        /* <DEDUP_REMOVED lines=16> */
.L_x_41877:
[----:B------:R-:W-:Y:S05]  /*ed40*/  BSYNC B2 ;  /* 0x0000000000027941 */ /* 0x000fea0003800000 */
.L_x_41876:
        /* <DEDUP_REMOVED lines=44> */
.L_x_41875:
[----:B------:R-:W-:Y:S05]  /*f010*/  BSYNC B1 ;  /* 0x0000000000017941 */ /* 0x000fea0003800000 */
.L_x_41874:
        /* <DEDUP_REMOVED lines=23> */
.L_x_41879:
[----:B------:R-:W-:-:S07]  /*f190*/  MOV R106, R162 ;  /* 0x000000a2006a7202 */ /* 0x000fce0000000f00 */
.L_x_41880:
[----:B------:R-:W-:Y:S05]  /*f1a0*/  BSYNC B1 ;  /* 0x0000000000017941 */ /* 0x000fea0003800000 */
.L_x_41878:
        /* <DEDUP_REMOVED lines=19> */
.L_x_41884:
[----:B------:R-:W-:Y:S05]  /*f2e0*/  BSYNC B2 ;  /* 0x0000000000027941 */ /* 0x000fea0003800000 */
.L_x_41883:
        /* <DEDUP_REMOVED lines=44> */
.L_x_41882:
[----:B------:R-:W-:Y:S05]  /*f5b0*/  BSYNC B1 ;  /* 0x0000000000017941 */ /* 0x000fea0003800000 */
.L_x_41881:
        /* <DEDUP_REMOVED lines=55> */
.L_x_41886:
[----:B------:R-:W-:-:S07]  /*f930*/  MOV R113, R162 ;  /* 0x000000a200717202 */ /* 0x000fce0000000f00 */
.L_x_41887:
[----:B------:R-:W-:Y:S05]  /*f940*/  BSYNC B1 ;  /* 0x0000000000017941 */ /* 0x000fea0003800000 */
.L_x_41885:
        /* <DEDUP_REMOVED lines=16> */
.L_x_41891:
[----:B------:R-:W-:Y:S05]  /*fa50*/  BSYNC B2 ;  /* 0x0000000000027941 */ /* 0x000fea0003800000 */
.L_x_41890:
        /* <DEDUP_REMOVED lines=44> */
.L_x_41889:
[----:B------:R-:W-:Y:S05]  /*fd20*/  BSYNC B1 ;  /* 0x0000000000017941 */ /* 0x000fea0003800000 */
.L_x_41888:
[----:B------:R-:W2:Y:S01]  /*fd30*/  LDL R114, [R1+0x20] ;  /* 0x0000200001727983 */ /* 0x000ea20000100800 */
[----:B------:R-:W-:Y:S01]  /*fd40*/  I2FP.F32.U32 R113, R113 ;  /* 0x0000007100717245 */ /* 0x000fe20000201000 */
[----:B------:R-:W-:Y:S01]  /*fd50*/  BSSY B1, `(.L_x_41892) ;  /* 0x0000018000017945 */ /* 0x000fe20003800000 */
[----:B------:R-:W-:Y:S02]  /*fd60*/  LOP3.LUT R6, R6, 0xfffffffb, RZ, 0xc0, !PT ;  /* 0xfffffffb06067812 */ /* 0x000fe400078ec0ff */
        /* <DEDUP_REMOVED lines=21> */
.L_x_41893:
[----:B------:R-:W-:-:S07]  /*fec0*/  MOV R120, R162 ;  /* 0x000000a200787202 */ /* 0x000fce0000000f00 */
.L_x_41894:
[----:B------:R-:W-:Y:S05]  /*fed0*/  BSYNC B1 ;  /* 0x0000000000017941 */ /* 0x000fea0003800000 */
.L_x_41892:
        /* <DEDUP_REMOVED lines=16> */
.L_x_41898:
[----:B------:R-:W-:Y:S05]  /*ffe0*/  BSYNC B2 ;  /* 0x0000000000027941 */ /* 0x000fea0003800000 */
.L_x_41897:
        /* <DEDUP_REMOVED lines=44> */
.L_x_41896:
[----:B------:R-:W-:Y:S05]  /*102b0*/  BSYNC B1 ;  /* 0x0000000000017941 */ /* 0x000fea0003800000 */
.L_x_41895:
        /* <DEDUP_REMOVED lines=13> */
[----:B------:R-:W-:Y:S01]  /*10390*/  @P0 HADD2.F32 R104, -RZ, R48.H1_H1 ;  /* 0x30000030ff680230 */ /* 0x000fe20000004100 */
[----:B------:R-:W-:-:S04]  /*103a0*/  IADD3 R116, R115, 0x1, RZ ;  /* 0x0000000173747810 */ /* 0x000fc80007ffe0ff */
        /* <DEDUP_REMOVED lines=10> */
.L_x_41900:
[----:B------:R-:W-:-:S07]  /*10450*/  MOV R104, R162 ;  /* 0x000000a200687202 */ /* 0x000fce0000000f00 */
.L_x_41901:
[----:B------:R-:W-:Y:S05]  /*10460*/  BSYNC B1 ;  /* 0x0000000000017941 */ /* 0x000fea0003800000 */
.L_x_41899:
        /* <DEDUP_REMOVED lines=16> */
.L_x_41905:
[----:B------:R-:W-:Y:S05]  /*10570*/  BSYNC B2 ;  /* 0x0000000000027941 */ /* 0x000fea0003800000 */
.L_x_41904:
        /* <DEDUP_REMOVED lines=44> */
.L_x_41903:
[----:B------:R-:W-:Y:S05]  /*10840*/  BSYNC B1 ;  /* 0x0000000000017941 */ /* 0x000fea0003800000 */
.L_x_41902:
        /* <DEDUP_REMOVED lines=23> */
.L_x_41907:
[----:B------:R-:W-:-:S07]  /*109c0*/  MOV R104, R162 ;  /* 0x000000a200687202 */ /* 0x000fce0000000f00 */
.L_x_41908:
[----:B------:R-:W-:Y:S05]  /*109d0*/  BSYNC B1 ;  /* 0x0000000000017941 */ /* 0x000fea0003800000 */
.L_x_41906:
        /* <DEDUP_REMOVED lines=16> */
.L_x_41912:
[----:B------:R-:W-:Y:S05]  /*10ae0*/  BSYNC B2 ;  /* 0x0000000000027941 */ /* 0x000fea0003800000 */
.L_x_41911:
        /* <DEDUP_REMOVED lines=44> */
.L_x_41910:
[----:B------:R-:W-:Y:S05]  /*10db0*/  BSYNC B1 ;  /* 0x0000000000017941 */ /* 0x000fea0003800000 */
.L_x_41909:
        /* <DEDUP_REMOVED lines=23> */
.L_x_41914:
[----:B------:R-:W-:-:S07]  /*10f30*/  MOV R117, R162 ;  /* 0x000000a200757202 */ /* 0x000fce0000000f00 */
.L_x_41915:
[----:B------:R-:W-:Y:S05]  /*10f40*/  BSYNC B1 ;  /* 0x0000000000017941 */ /* 0x000fea0003800000 */
.L_x_41913:
        /* <DEDUP_REMOVED lines=16> */
.L_x_41919:
[----:B------:R-:W-:Y:S05]  /*11050*/  BSYNC B2 ;  /* 0x0000000000027941 */ /* 0x000fea0003800000 */
.L_x_41918:
        /* <DEDUP_REMOVED lines=44> */
.L_x_41917:
[----:B------:R-:W-:Y:S05]  /*11320*/  BSYNC B1 ;  /* 0x0000000000017941 */ /* 0x000fea0003800000 */
.L_x_41916:
        /* <DEDUP_REMOVED lines=23> */
.L_x_41921:
[----:B------:R-:W-:-:S07]  /*114a0*/  MOV R120, R162 ;  /* 0x000000a200787202 */ /* 0x000fce0000000f00 */
.L_x_41922:
[----:B------:R-:W-:Y:S05]  /*114b0*/  BSYNC B1 ;  /* 0x0000000000017941 */ /* 0x000fea0003800000 */
.L_x_41920:
        /* <DEDUP_REMOVED lines=16> */
.L_x_41926:
[----:B------:R-:W-:Y:S05]  /*115c0*/  BSYNC B2 ;  /* 0x0000000000027941 */ /* 0x000fea0003800000 */
.L_x_41925:
        /* <DEDUP_REMOVED lines=44> */
.L_x_41924:
[----:B------:R-:W-:Y:S05]  /*11890*/  BSYNC B1 ;  /* 0x0000000000017941 */ /* 0x000fea0003800000 */
.L_x_41923:
        /* <DEDUP_REMOVED lines=23> */
.L_x_41928:
[----:B------:R-:W-:-:S07]  /*11a10*/  MOV R106, R162 ;  /* 0x000000a2006a7202 */ /* 0x000fce0000000f00 */
.L_x_41929:
[----:B------:R-:W-:Y:S05]  /*11a20*/  BSYNC B1 ;  /* 0x0000000000017941 */ /* 0x000fea0003800000 */
.L_x_41927:
        /* <DEDUP_REMOVED lines=16> */
.L_x_41933:
[----:B------:R-:W-:Y:S05]  /*11b30*/  BSYNC B2 ;  /* 0x0000000000027941 */ /* 0x000fea0003800000 */
.L_x_41932:
        /* <DEDUP_REMOVED lines=44> */
.L_x_41931:
[----:B------:R-:W-:Y:S05]  /*11e00*/  BSYNC B1 ;  /* 0x0000000000017941 */ /* 0x000fea0003800000 */
.L_x_41930:
        /* <DEDUP_REMOVED lines=23> */
.L_x_41935:
[----:B------:R-:W-:-:S07]  /*11f80*/  MOV R106, R162 ;  /* 0x000000a2006a7202 */ /* 0x000fce0000000f00 */
.L_x_41936:
[----:B------:R-:W-:Y:S05]  /*11f90*/  BSYNC B1 ;  /* 0x0000000000017941 */ /* 0x000fea0003800000 */
.L_x_41934:
        /* <DEDUP_REMOVED lines=19> */
.L_x_41940:
[----:B------:R-:W-:Y:S05]  /*120d0*/  BSYNC B2 ;  /* 0x0000000000027941 */ /* 0x000fea0003800000 */
.L_x_41939:
        /* <DEDUP_REMOVED lines=44> */
.L_x_41938:
[----:B------:R-:W-:Y:S05]  /*123a0*/  BSYNC B1 ;  /* 0x0000000000017941 */ /* 0x000fea0003800000 */
.L_x_41937:
        /* <DEDUP_REMOVED lines=55> */
.L_x_41942:
[----:B------:R-:W-:-:S07]  /*12720*/  IMAD.MOV.U32 R123, RZ, RZ, R162 ;  /* 0x000000ffff7b7224 */ /* 0x000fce00078e00a2 */
.L_x_41943:
[----:B------:R-:W-:Y:S05]  /*12730*/  BSYNC B1 ;  /* 0x0000000000017941 */ /* 0x000fea0003800000 */
.L_x_41941:
        /* <DEDUP_REMOVED lines=16> */
.L_x_41947:
[----:B------:R-:W-:Y:S05]  /*12840*/  BSYNC B2 ;  /* 0x0000000000027941 */ /* 0x000fea0003800000 */
.L_x_41946:
        /* <DEDUP_REMOVED lines=44> */
.L_x_41945:
[----:B------:R-:W-:Y:S05]  /*12b10*/  BSYNC B1 ;  /* 0x0000000000017941 */ /* 0x000fea0003800000 */
.L_x_41944:
        /* <DEDUP_REMOVED lines=24> */
.L_x_41949:
[----:B------:R-:W-:-:S07]  /*12ca0*/  IMAD.MOV.U32 R130, RZ, RZ, R162 ;  /* 0x000000ffff827224 */ /* 0x000fce00078e00a2 */
.L_x_41950:
[----:B------:R-:W-:Y:S05]  /*12cb0*/  BSYNC B1 ;  /* 0x0000000000017941 */ /* 0x000fea0003800000 */
.L_x_41948:
        /* <DEDUP_REMOVED lines=16> */
.L_x_41954:
[----:B------:R-:W-:Y:S05]  /*12dc0*/  BSYNC B2 ;  /* 0x0000000000027941 */ /* 0x000fea0003800000 */
.L_x_41953:
        /* <DEDUP_REMOVED lines=44> */
.L_x_41952:
[----:B------:R-:W-:Y:S05]  /*13090*/  BSYNC B1 ;  /* 0x0000000000017941 */ /* 0x000fea0003800000 */
.L_x_41951:
        /* <DEDUP_REMOVED lines=24> */
.L_x_41956:
[----:B------:R-:W-:-:S07]  /*13220*/  IMAD.MOV.U32 R104, RZ, RZ, R162 ;  /* 0x000000ffff687224 */ /* 0x000fce00078e00a2 */
.L_x_41957:
[----:B------:R-:W-:Y:S05]  /*13230*/  BSYNC B1 ;  /* 0x0000000000017941 */ /* 0x000fea0003800000 */
.L_x_41955:
        /* <DEDUP_REMOVED lines=16> */
.L_x_41961:
[----:B------:R-:W-:Y:S05]  /*13340*/  BSYNC B2 ;  /* 0x0000000000027941 */ /* 0x000fea0003800000 */
.L_x_41960:
        /* <DEDUP_REMOVED lines=44> */
.L_x_41959:
[----:B------:R-:W-:Y:S05]  /*13610*/  BSYNC B1 ;  /* 0x0000000000017941 */ /* 0x000fea0003800000 */
.L_x_41958:
        /* <DEDUP_REMOVED lines=22> */
.L_x_41963:
[----:B------:R-:W-:-:S07]  /*13780*/  IMAD.MOV.U32 R104, RZ, RZ, R162 ;  /* 0x000000ffff687224 */ /* 0x000fce00078e00a2 */
.L_x_41964:
[----:B------:R-:W-:Y:S05]  /*13790*/  BSYNC B1 ;  /* 0x0000000000017941 */ /* 0x000fea0003800000 */
.L_x_41962:
        /* <DEDUP_REMOVED lines=16> */
.L_x_41968:
[----:B------:R-:W-:Y:S05]  /*138a0*/  BSYNC B2 ;  /* 0x0000000000027941 */ /* 0x000fea0003800000 */
.L_x_41967:
        /* <DEDUP_REMOVED lines=44> */
.L_x_41966:
[----:B------:R-:W-:Y:S05]  /*13b70*/  BSYNC B1 ;  /* 0x0000000000017941 */ /* 0x000fea0003800000 */
.L_x_41965:
        /* <DEDUP_REMOVED lines=22> */
.L_x_41970:
[----:B------:R-:W-:-:S07]  /*13ce0*/  IMAD.MOV.U32 R127, RZ, RZ, R162 ;  /* 0x000000ffff7f7224 */ /* 0x000fce00078e00a2 */
.L_x_41971:
[----:B------:R-:W-:Y:S05]  /*13cf0*/  BSYNC B1 ;  /* 0x0000000000017941 */ /* 0x000fea0003800000 */
.L_x_41969:
        /* <DEDUP_REMOVED lines=16> */
.L_x_41975:
[----:B------:R-:W-:Y:S05]  /*13e00*/  BSYNC B2 ;  /* 0x0000000000027941 */ /* 0x000fea0003800000 */
.L_x_41974:
        /* <DEDUP_REMOVED lines=44> */
.L_x_41973:
[----:B------:R-:W-:Y:S05]  /*140d0*/  BSYNC B1 ;  /* 0x0000000000017941 */ /* 0x000fea0003800000 */
.L_x_41972:
        /* <DEDUP_REMOVED lines=22> */
.L_x_41977:
[----:B------:R-:W-:-:S07]  /*14240*/  IMAD.MOV.U32 R132, RZ, RZ, R162 ;  /* 0x000000ffff847224 */ /* 0x000fce00078e00a2 */
.L_x_41978:
[----:B------:R-:W-:Y:S05]  /*14250*/  BSYNC B1 ;  /* 0x0000000000017941 */ /* 0x000fea0003800000 */
.L_x_41976:
        /* <DEDUP_REMOVED lines=16> */
.L_x_41982:
[----:B------:R-:W-:Y:S05]  /*14360*/  BSYNC B2 ;  /* 0x0000000000027941 */ /* 0x000fea0003800000 */
.L_x_41981:
        /* <DEDUP_REMOVED lines=44> */
.L_x_41980:
[----:B------:R-:W-:Y:S05]  /*14630*/  BSYNC B1 ;  /* 0x0000000000017941 */ /* 0x000fea0003800000 */
.L_x_41979:
        /* <DEDUP_REMOVED lines=22> */
.L_x_41984:
[----:B------:R-:W-:-:S07]  /*147a0*/  IMAD.MOV.U32 R106, RZ, RZ, R162 ;  /* 0x000000ffff6a7224 */ /* 0x000fce00078e00a2 */
.L_x_41985:
[----:B------:R-:W-:Y:S05]  /*147b0*/  BSYNC B1 ;  /* 0x0000000000017941 */ /* 0x000fea0003800000 */
.L_x_41983:
        /* <DEDUP_REMOVED lines=16> */
.L_x_41989:
[----:B------:R-:W-:Y:S05]  /*148c0*/  BSYNC B2 ;  /* 0x0000000000027941 */ /* 0x000fea0003800000 */
.L_x_41988:
        /* <DEDUP_REMOVED lines=44> */
.L_x_41987:
[----:B------:R-:W-:Y:S05]  /*14b90*/  BSYNC B1 ;  /* 0x0000000000017941 */ /* 0x000fea0003800000 */
.L_x_41986:
        /* <DEDUP_REMOVED lines=22> */
.L_x_41991:
[----:B------:R-:W-:-:S07]  /*14d00*/  IMAD.MOV.U32 R106, RZ, RZ, R162 ;  /* 0x000000ffff6a7224 */ /* 0x000fce00078e00a2 */
.L_x_41992:
[----:B------:R-:W-:Y:S05]  /*14d10*/  BSYNC B1 ;  /* 0x0000000000017941 */ /* 0x000fea0003800000 */
.L_x_41990:
        /* <DEDUP_REMOVED lines=19> */
.L_x_41996:
[----:B------:R-:W-:Y:S05]  /*14e50*/  BSYNC B2 ;  /* 0x0000000000027941 */ /* 0x000fea0003800000 */
.L_x_41995:
        /* <DEDUP_REMOVED lines=44> */
.L_x_41994:
[----:B------:R-:W-:Y:S05]  /*15120*/  BSYNC B1 ;  /* 0x0000000000017941 */ /* 0x000fea0003800000 */
.L_x_41993:
        /* <DEDUP_REMOVED lines=54> */
.L_x_41998:
[----:B------:R-:W-:-:S07]  /*15490*/  MOV R138, R162 ;  /* 0x000000a2008a7202 */ /* 0x000fce0000000f00 */
.L_x_41999:
[----:B------:R-:W-:Y:S05]  /*154a0*/  BSYNC B1 ;  /* 0x0000000000017941 */ /* 0x000fea0003800000 */
.L_x_41997:
        /* <DEDUP_REMOVED lines=16> */
.L_x_42003:
[----:B------:R-:W-:Y:S05]  /*155b0*/  BSYNC B2 ;  /* 0x0000000000027941 */ /* 0x000fea0003800000 */
.L_x_42002:
        /* <DEDUP_REMOVED lines=44> */
.L_x_42001:
[----:B------:R-:W-:Y:S05]  /*15880*/  BSYNC B1 ;  /* 0x0000000000017941 */ /* 0x000fea0003800000 */
.L_x_42000:
[----:B------:R-:W-:Y:S01]  /*15890*/  I2FP.F32.U32 R132, R138 ;  /* 0x0000008a00847245 */ /* 0x000fe20000201000 */
[----:B-----5:R-:W-:Y:S01]  /*158a0*/  @P0 HADD2.F32 R133, -RZ, R48.H0_H0 ;  /* 0x20000030ff850230 */ /* 0x020fe20000004100 */
[----:B------:R-:W-:Y:S01]  /*158b0*/  LOP3.LUT R6, R6, 0xfffffffb, RZ, 0xc0, !PT ;  /* 0xfffffffb06067812 */ /* 0x000fe200078ec0ff */
[----:B------:R-:W-:Y:S01]  /*158c0*/  BSSY B1, `(.L_x_42004) ;  /* 0x0000016000017945 */ /* 0x000fe20003800000 */
[----:B------:R-:W-:Y:S02]  /*158d0*/  VIADD R134, R135, 0x1 ;  /* 0x0000000187867836 */ /* 0x000fe40000000000 */
        /* <DEDUP_REMOVED lines=19> */
.L_x_42005:
[----:B------:R-:W-:-:S07]  /*15a10*/  MOV R133, R162 ;  /* 0x000000a200857202 */ /* 0x000fce0000000f00 */
.L_x_42006:
[----:B------:R-:W-:Y:S05]  /*15a20*/  BSYNC B1 ;  /* 0x0000000000017941 */ /* 0x000fea0003800000 */
.L_x_42004:
        /* <DEDUP_REMOVED lines=16> */
.L_x_42010:
[----:B------:R-:W-:Y:S05]  /*15b30*/  BSYNC B2 ;  /* 0x0000000000027941 */ /* 0x000fea0003800000 */
.L_x_42009:
        /* <DEDUP_REMOVED lines=44> */
.L_x_42008:
[----:B------:R-:W-:Y:S05]  /*15e00*/  BSYNC B1 ;  /* 0x0000000000017941 */ /* 0x000fea0003800000 */
.L_x_42007:
        /* <DEDUP_REMOVED lines=24> */
.L_x_42012:
[----:B------:R-:W-:-:S07]  /*15f90*/  MOV R104, R162 ;  /* 0x000000a200687202 */ /* 0x000fce0000000f00 */
.L_x_42013:
[----:B------:R-:W-:Y:S05]  /*15fa0*/  BSYNC B1 ;  /* 0x0000000000017941 */ /* 0x000fea0003800000 */
.L_x_42011:
        /* <DEDUP_REMOVED lines=16> */
.L_x_42017:
[----:B------:R-:W-:Y:S05]  /*160b0*/  BSYNC B2 ;  /* 0x0000000000027941 */ /* 0x000fea0003800000 */
.L_x_42016:
        /* <DEDUP_REMOVED lines=44> */
.L_x_42015:
[----:B------:R-:W-:Y:S05]  /*16380*/  BSYNC B1 ;  /* 0x0000000000017941 */ /* 0x000fea0003800000 */
.L_x_42014:
        /* <DEDUP_REMOVED lines=22> */
.L_x_42019:
[----:B------:R-:W-:-:S07]  /*164f0*/  MOV R104, R162 ;  /* 0x000000a200687202 */ /* 0x000fce0000000f00 */
.L_x_42020:
[----:B------:R-:W-:Y:S05]  /*16500*/  BSYNC B1 ;  /* 0x0000000000017941 */ /* 0x000fea0003800000 */
.L_x_42018:
        /* <DEDUP_REMOVED lines=16> */
.L_x_42024:
[----:B------:R-:W-:Y:S05]  /*16610*/  BSYNC B2 ;  /* 0x0000000000027941 */ /* 0x000fea0003800000 */
.L_x_42023:
        /* <DEDUP_REMOVED lines=44> */
.L_x_42022:
[----:B------:R-:W-:Y:S05]  /*168e0*/  BSYNC B1 ;  /* 0x0000000000017941 */ /* 0x000fea0003800000 */
.L_x_42021:
        /* <DEDUP_REMOVED lines=22> */
.L_x_42026:
[----:B------:R-:W-:-:S07]  /*16a50*/  MOV R140, R162 ;  /* 0x000000a2008c7202 */ /* 0x000fce0000000f00 */
.L_x_42027:
[----:B------:R-:W-:Y:S05]  /*16a60*/  BSYNC B1 ;  /* 0x0000000000017941 */ /* 0x000fea0003800000 */
.L_x_42025:
        /* <DEDUP_REMOVED lines=16> */
.L_x_42031:
[----:B------:R-:W-:Y:S05]  /*16b70*/  BSYNC B2 ;  /* 0x0000000000027941 */ /* 0x000fea0003800000 */
.L_x_42030:
        /* <DEDUP_REMOVED lines=44> */
.L_x_42029:
[----:B------:R-:W-:Y:S05]  /*16e40*/  BSYNC B1 ;  /* 0x0000000000017941 */ /* 0x000fea0003800000 */
.L_x_42028:
        /* <DEDUP_REMOVED lines=22> */
.L_x_42033:
[----:B------:R-:W-:-:S07]  /*16fb0*/  MOV R137, R162 ;  /* 0x000000a200897202 */ /* 0x000fce0000000f00 */
.L_x_42034:
[----:B------:R-:W-:Y:S05]  /*16fc0*/  BSYNC B1 ;  /* 0x0000000000017941 */ /* 0x000fea0003800000 */
.L_x_42032:
        /* <DEDUP_REMOVED lines=16> */
.L_x_42038:
[----:B------:R-:W-:Y:S05]  /*170d0*/  BSYNC B2 ;  /* 0x0000000000027941 */ /* 0x000fea0003800000 */
.L_x_42037:
        /* <DEDUP_REMOVED lines=44> */
.L_x_42036:
[----:B------:R-:W-:Y:S05]  /*173a0*/  BSYNC B1 ;  /* 0x0000000000017941 */ /* 0x000fea0003800000 */
.L_x_42035:
        /* <DEDUP_REMOVED lines=22> */
.L_x_42040:
[----:B------:R-:W-:-:S07]  /*17510*/  MOV R106, R162 ;  /* 0x000000a2006a7202 */ /* 0x000fce0000000f00 */
.L_x_42041:
[----:B------:R-:W-:Y:S05]  /*17520*/  BSYNC B1 ;  /* 0x0000000000017941 */ /* 0x000fea0003800000 */
.L_x_42039:
        /* <DEDUP_REMOVED lines=16> */
.L_x_42045:
[----:B------:R-:W-:Y:S05]  /*17630*/  BSYNC B2 ;  /* 0x0000000000027941 */ /* 0x000fea0003800000 */
.L_x_42044:
        /* <DEDUP_REMOVED lines=44> */
.L_x_42043:
[----:B------:R-:W-:Y:S05]  /*17900*/  BSYNC B1 ;  /* 0x0000000000017941 */ /* 0x000fea0003800000 */
.L_x_42042:
        /* <DEDUP_REMOVED lines=22> */
.L_x_42047:
[----:B------:R-:W-:-:S07]  /*17a70*/  MOV R106, R162 ;  /* 0x000000a2006a7202 */ /* 0x000fce0000000f00 */
.L_x_42048:
[----:B------:R-:W-:Y:S05]  /*17a80*/  BSYNC B1 ;  /* 0x0000000000017941 */ /* 0x000fea0003800000 */
.L_x_42046:
        /* <DEDUP_REMOVED lines=19> */
.L_x_42052:
[----:B------:R-:W-:Y:S05]  /*17bc0*/  BSYNC B2 ;  /* 0x0000000000027941 */ /* 0x000fea0003800000 */
.L_x_42051:
        /* <DEDUP_REMOVED lines=44> */
.L_x_42050:
[----:B------:R-:W-:Y:S05]  /*17e90*/  BSYNC B1 ;  /* 0x0000000000017941 */ /* 0x000fea0003800000 */
.L_x_42049:
        /* <DEDUP_REMOVED lines=54> */
.L_x_42054:
[----:B------:R-:W-:-:S07]  /*18200*/  MOV R141, R162 ;  /* 0x000000a2008d7202 */ /* 0x000fce0000000f00 */
.L_x_42055:
[----:B------:R-:W-:Y:S05]  /*18210*/  BSYNC B1 ;  /* 0x0000000000017941 */ /* 0x000fea0003800000 */
.L_x_42053:
        /* <DEDUP_REMOVED lines=16> */
.L_x_42059:
[----:B------:R-:W-:Y:S05]  /*18320*/  BSYNC B2 ;  /* 0x0000000000027941 */ /* 0x000fea0003800000 */
.L_x_42058:
        /* <DEDUP_REMOVED lines=44> */
.L_x_42057:
[----:B------:R-:W-:Y:S05]  /*185f0*/  BSYNC B1 ;  /* 0x0000000000017941 */ /* 0x000fea0003800000 */
.L_x_42056:
        /* <DEDUP_REMOVED lines=24> */
.L_x_42061:
[----:B------:R-:W-:-:S07]  /*18780*/  MOV R148, R162 ;  /* 0x000000a200947202 */ /* 0x000fce0000000f00 */
.L_x_42062:
[----:B------:R-:W-:Y:S05]  /*18790*/  BSYNC B1 ;  /* 0x0000000000017941 */ /* 0x000fea0003800000 */
.L_x_42060:
        /* <DEDUP_REMOVED lines=16> */
.L_x_42066:
[----:B------:R-:W-:Y:S05]  /*188a0*/  BSYNC B2 ;  /* 0x0000000000027941 */ /* 0x000fea0003800000 */
.L_x_42065:
        /* <DEDUP_REMOVED lines=44> */
.L_x_42064:
[----:B------:R-:W-:Y:S05]  /*18b70*/  BSYNC B1 ;  /* 0x0000000000017941 */ /* 0x000fea0003800000 */
.L_x_42063:
        /* <DEDUP_REMOVED lines=24> */
.L_x_42068:
[----:B------:R-:W-:-:S07]  /*18d00*/  MOV R104, R162 ;  /* 0x000000a200687202 */ /* 0x000fce0000000f00 */
.L_x_42069:
[----:B------:R-:W-:Y:S05]  /*18d10*/  BSYNC B1 ;  /* 0x0000000000017941 */ /* 0x000fea0003800000 */
.L_x_42067:
        /* <DEDUP_REMOVED lines=16> */
.L_x_42073:
[----:B------:R-:W-:Y:S05]  /*18e20*/  BSYNC B2 ;  /* 0x0000000000027941 */ /* 0x000fea0003800000 */
.L_x_42072:
        /* <DEDUP_REMOVED lines=44> */
.L_x_42071:
[----:B------:R-:W-:Y:S05]  /*190f0*/  BSYNC B1 ;  /* 0x0000000000017941 */ /* 0x000fea0003800000 */
.L_x_42070:
        /* <DEDUP_REMOVED lines=22> */
.L_x_42075:
[----:B------:R-:W-:-:S07]  /*19260*/  MOV R104, R162 ;  /* 0x000000a200687202 */ /* 0x000fce0000000f00 */
.L_x_42076:
[----:B------:R-:W-:Y:S05]  /*19270*/  BSYNC B1 ;  /* 0x0000000000017941 */ /* 0x000fea0003800000 */
.L_x_42074:
        /* <DEDUP_REMOVED lines=16> */
.L_x_42080:
[----:B------:R-:W-:Y:S05]  /*19380*/  BSYNC B2 ;  /* 0x0000000000027941 */ /* 0x000fea0003800000 */
.L_x_42079:
        /* <DEDUP_REMOVED lines=44> */
.L_x_42078:
[----:B------:R-:W-:Y:S05]  /*19650*/  BSYNC B1 ;  /* 0x0000000000017941 */ /* 0x000fea0003800000 */
.L_x_42077:
        /* <DEDUP_REMOVED lines=22> */
.L_x_42082:
[----:B------:R-:W-:-:S07]  /*197c0*/  MOV R145, R162 ;  /* 0x000000a200917202 */ /* 0x000fce0000000f00 */
.L_x_42083:
[----:B------:R-:W-:Y:S05]  /*197d0*/  BSYNC B1 ;  /* 0x0000000000017941 */ /* 0x000fea0003800000 */
.L_x_42081:
        /* <DEDUP_REMOVED lines=16> */
.L_x_42087:
[----:B------:R-:W-:Y:S05]  /*198e0*/  BSYNC B2 ;  /* 0x0000000000027941 */ /* 0x000fea0003800000 */
.L_x_42086:
        /* <DEDUP_REMOVED lines=44> */
.L_x_42085:
[----:B------:R-:W-:Y:S05]  /*19bb0*/  BSYNC B1 ;  /* 0x0000000000017941 */ /* 0x000fea0003800000 */
.L_x_42084:
        /* <DEDUP_REMOVED lines=22> */
.L_x_42089:
[----:B------:R-:W-:-:S07]  /*19d20*/  MOV R150, R162 ;  /* 0x000000a200967202 */ /* 0x000fce0000000f00 */
.L_x_42090:
[----:B------:R-:W-:Y:S05]  /*19d30*/  BSYNC B1 ;  /* 0x0000000000017941 */ /* 0x000fea0003800000 */
.L_x_42088:
        /* <DEDUP_REMOVED lines=16> */
.L_x_42094:
[----:B------:R-:W-:Y:S05]  /*19e40*/  BSYNC B2 ;  /* 0x0000000000027941 */ /* 0x000fea0003800000 */
.L_x_42093:
        /* <DEDUP_REMOVED lines=44> */
.L_x_42092:
[----:B------:R-:W-:Y:S05]  /*1a110*/  BSYNC B1 ;  /* 0x0000000000017941 */ /* 0x000fea0003800000 */
.L_x_42091:
        /* <DEDUP_REMOVED lines=22> */
.L_x_42096:
[----:B------:R-:W-:-:S07]  /*1a280*/  MOV R106, R162 ;  /* 0x000000a2006a7202 */ /* 0x000fce0000000f00 */
.L_x_42097:
[----:B------:R-:W-:Y:S05]  /*1a290*/  BSYNC B1 ;  /* 0x0000000000017941 */ /* 0x000fea0003800000 */
.L_x_42095:
        /* <DEDUP_REMOVED lines=16> */
.L_x_42101:
[----:B------:R-:W-:Y:S05]  /*1a3a0*/  BSYNC B2 ;  /* 0x0000000000027941 */ /* 0x000fea0003800000 */
.L_x_42100:
        /* <DEDUP_REMOVED lines=44> */
.L_x_42099:
[----:B------:R-:W-:Y:S05]  /*1a670*/  BSYNC B1 ;  /* 0x0000000000017941 */ /* 0x000fea0003800000 */
.L_x_42098:
        /* <DEDUP_REMOVED lines=22> */
.L_x_42103:
[----:B------:R-:W-:-:S07]  /*1a7e0*/  MOV R106, R162 ;  /* 0x000000a2006a7202 */ /* 0x000fce0000000f00 */
.L_x_42104:
[----:B------:R-:W-:Y:S05]  /*1a7f0*/  BSYNC B1 ;  /* 0x0000000000017941 */ /* 0x000fea0003800000 */
.L_x_42102:
        /* <DEDUP_REMOVED lines=19> */
.L_x_42108:
[----:B------:R-:W-:Y:S05]  /*1a930*/  BSYNC B2 ;  /* 0x0000000000027941 */ /* 0x000fea0003800000 */
.L_x_42107:
        /* <DEDUP_REMOVED lines=44> */
.L_x_42106:
[----:B------:R-:W-:Y:S05]  /*1ac00*/  BSYNC B1 ;  /* 0x0000000000017941 */ /* 0x000fea0003800000 */
.L_x_42105:
        /* <DEDUP_REMOVED lines=55> */
.L_x_42110:
[----:B------:R-:W-:-:S07]  /*1af80*/  IMAD.MOV.U32 R158, RZ, RZ, R162 ;  /* 0x000000ffff9e7224 */ /* 0x000fce00078e00a2 */
.L_x_42111:
[----:B------:R-:W-:Y:S05]  /*1af90*/  BSYNC B1 ;  /* 0x0000000000017941 */ /* 0x000fea0003800000 */
.L_x_42109:
        /* <DEDUP_REMOVED lines=16> */
.L_x_42115:
[----:B------:R-:W-:Y:S05]  /*1b0a0*/  BSYNC B2 ;  /* 0x0000000000027941 */ /* 0x000fea0003800000 */
.L_x_42114:
        /* <DEDUP_REMOVED lines=44> */
.L_x_42113:
[----:B------:R-:W-:Y:S05]  /*1b370*/  BSYNC B1 ;  /* 0x0000000000017941 */ /* 0x000fea0003800000 */
.L_x_42112:
        /* <DEDUP_REMOVED lines=24> */
.L_x_42117:
[----:B------:R-:W-:-:S07]  /*1b500*/  IMAD.MOV.U32 R151, RZ, RZ, R162 ;  /* 0x000000ffff977224 */ /* 0x000fce00078e00a2 */
.L_x_42118:
[----:B------:R-:W-:Y:S05]  /*1b510*/  BSYNC B1 ;  /* 0x0000000000017941 */ /* 0x000fea0003800000 */
.L_x_42116:
        /* <DEDUP_REMOVED lines=16> */
.L_x_42122:
[----:B------:R-:W-:Y:S05]  /*1b620*/  BSYNC B2 ;  /* 0x0000000000027941 */ /* 0x000fea0003800000 */
.L_x_42121:
        /* <DEDUP_REMOVED lines=44> */
.L_x_42120:
[----:B------:R-:W-:Y:S05]  /*1b8f0*/  BSYNC B1 ;  /* 0x0000000000017941 */ /* 0x000fea0003800000 */
.L_x_42119:
        /* <DEDUP_REMOVED lines=24> */
.L_x_42124:
[----:B------:R-:W-:-:S07]  /*1ba80*/  IMAD.MOV.U32 R104, RZ, RZ, R162 ;  /* 0x000000ffff687224 */ /* 0x000fce00078e00a2 */
.L_x_42125:
[----:B------:R-:W-:Y:S05]  /*1ba90*/  BSYNC B1 ;  /* 0x0000000000017941 */ /* 0x000fea0003800000 */
.L_x_42123:
        /* <DEDUP_REMOVED lines=16> */
.L_x_42129:
[----:B------:R-:W-:Y:S05]  /*1bba0*/  BSYNC B2 ;  /* 0x0000000000027941 */ /* 0x000fea0003800000 */
.L_x_42128:
        /* <DEDUP_REMOVED lines=44> */
.L_x_42127:
[----:B------:R-:W-:Y:S05]  /*1be70*/  BSYNC B1 ;  /* 0x0000000000017941 */ /* 0x000fea0003800000 */
.L_x_42126:
        /* <DEDUP_REMOVED lines=22> */
.L_x_42131:
[----:B------:R-:W-:-:S07]  /*1bfe0*/  IMAD.MOV.U32 R104, RZ, RZ, R162 ;  /* 0x000000ffff687224 */ /* 0x000fce00078e00a2 */
.L_x_42132:
[----:B------:R-:W-:Y:S05]  /*1bff0*/  BSYNC B1 ;  /* 0x0000000000017941 */ /* 0x000fea0003800000 */
.L_x_42130:
        /* <DEDUP_REMOVED lines=16> */
.L_x_42136:
[----:B------:R-:W-:Y:S05]  /*1c100*/  BSYNC B2 ;  /* 0x0000000000027941 */ /* 0x000fea0003800000 */
.L_x_42135:
        /* <DEDUP_REMOVED lines=44> */
.L_x_42134:
[----:B------:R-:W-:Y:S05]  /*1c3d0*/  BSYNC B1 ;  /* 0x0000000000017941 */ /* 0x000fea0003800000 */
.L_x_42133:
        /* <DEDUP_REMOVED lines=22> */
.L_x_42138:
[----:B------:R-:W-:-:S07]  /*1c540*/  IMAD.MOV.U32 R158, RZ, RZ, R162 ;  /* 0x000000ffff9e7224 */ /* 0x000fce00078e00a2 */
.L_x_42139:
[----:B------:R-:W-:Y:S05]  /*1c550*/  BSYNC B1 ;  /* 0x0000000000017941 */ /* 0x000fea0003800000 */
.L_x_42137:
        /* <DEDUP_REMOVED lines=16> */
.L_x_42143:
[----:B------:R-:W-:Y:S05]  /*1c660*/  BSYNC B2 ;  /* 0x0000000000027941 */ /* 0x000fea0003800000 */
.L_x_42142:
        /* <DEDUP_REMOVED lines=44> */
.L_x_42141:
[----:B------:R-:W-:Y:S05]  /*1c930*/  BSYNC B1 ;  /* 0x0000000000017941 */ /* 0x000fea0003800000 */
.L_x_42140:
        /* <DEDUP_REMOVED lines=22> */
.L_x_42145:
[----:B------:R-:W-:-:S07]  /*1caa0*/  IMAD.MOV.U32 R159, RZ, RZ, R162 ;  /* 0x000000ffff9f7224 */ /* 0x000fce00078e00a2 */
.L_x_42146:
[----:B------:R-:W-:Y:S05]  /*1cab0*/  BSYNC B1 ;  /* 0x0000000000017941 */ /* 0x000fea0003800000 */
.L_x_42144:
        /* <DEDUP_REMOVED lines=16> */
.L_x_42150:
[----:B------:R-:W-:Y:S05]  /*1cbc0*/  BSYNC B2 ;  /* 0x0000000000027941 */ /* 0x000fea0003800000 */
.L_x_42149:
        /* <DEDUP_REMOVED lines=44> */
.L_x_42148:
[----:B------:R-:W-:Y:S05]  /*1ce90*/  BSYNC B1 ;  /* 0x0000000000017941 */ /* 0x000fea0003800000 */
.L_x_42147:
[----:B------:R-:W-:Y:S01]  /*1cea0*/  MOV R154, 0x2f800000 ;  /* 0x2f800000009a7802 */ /* 0x000fe20000000f00 */
[----:B------:R-:W-:Y:S01]  /*1ceb0*/  HADD2.F32 R106, -RZ, R106.H1_H1 ;  /* 0x3000006aff6a7230 */ /* 0x000fe20000004100 */
[----:B------:R-:W-:Y:S01]  /*1cec0*/  I2FP.F32.U32 R104, R159 ;  /* 0x0000009f00687245 */ /* 0x000fe20000201000 */
[----:B------:R-:W-:Y:S01]  /*1ced0*/  BSSY B1, `(.L_x_42151) ;  /* 0x0000015000017945 */ /* 0x000fe20003800000 */
[----:B------:R-:W-:Y:S02]  /*1cee0*/  ISETP.NE.AND P5, PT, R105, 0x1, PT ;  /* 0x000000016900780c */ /* 0x000fe40003fa5270 */
[----:B------:R-:W-:Y:S01]  /*1cef0*/  FMUL.FTZ R106, R106, R121 ;  /* 0x000000796a6a7220 */ /* 0x000fe20000410000 */
[----:B------:R-:W-:-:S03]  /*1cf00*/  FFMA.FTZ R104, R104, R154, 1.1641532182693481445e-10 ;  /* 0x2f00000068687423 */ /* 0x000fc6000001009a */
[----:B------:R-:W-:Y:S02]  /*1cf10*/  FMUL.FTZ R106, R106, R252 ;  /* 0x000000fc6a6a7220 */ /* 0x000fe40000410000 */
        /* <DEDUP_REMOVED lines=15> */
.L_x_42152:
[----:B------:R-:W-:-:S07]  /*1d010*/  MOV R106, R162 ;  /* 0x000000a2006a7202 */ /* 0x000fce0000000f00 */
.L_x_42153:
[----:B------:R-:W-:Y:S05]  /*1d020*/  BSYNC B1 ;  /* 0x0000000000017941 */ /* 0x000fea0003800000 */
.L_x_42151:
        /* <DEDUP_REMOVED lines=16> */
.L_x_42157:
[----:B------:R-:W-:Y:S05]  /*1d130*/  BSYNC B2 ;  /* 0x0000000000027941 */ /* 0x000fea0003800000 */
.L_x_42156:
        /* <DEDUP_REMOVED lines=44> */
.L_x_42155:
[----:B------:R-:W-:Y:S05]  /*1d400*/  BSYNC B1 ;  /* 0x0000000000017941 */ /* 0x000fea0003800000 */
.L_x_42154:
[----:B------:R-:W-:Y:S01]  /*1d410*/  I2FP.F32.U32 R105, R106 ;  /* 0x0000006a00697245 */ /* 0x000fe20000201000 */
[----:B------:R-:W-:Y:S01]  /*1d420*/  IMAD.MOV.U32 R154, RZ, RZ, 0x2f800000 ;  /* 0x2f800000ff9a7424 */ /* 0x000fe200078e00ff */
[C---:B------:R-:W-:Y:S01]  /*1d430*/  ISETP.NE.AND P6, PT, R104.reuse, 0x1, PT ;  /* 0x000000016800780c */ /* 0x040fe20003fc5270 */
[----:B------:R-:W-:Y:S01]  /*1d440*/  BSSY B1, `(.L_x_42158) ;  /* 0x0000015000017945 */ /* 0x000fe20003800000 */
        /* <DEDUP_REMOVED lines=19> */
.L_x_42159:
[----:B------:R-:W-:-:S07]  /*1d580*/  MOV R106, R162 ;  /* 0x000000a2006a7202 */ /* 0x000fce0000000f00 */
.L_x_42160:
[----:B------:R-:W-:Y:S05]  /*1d590*/  BSYNC B1 ;  /* 0x0000000000017941 */ /* 0x000fea0003800000 */
.L_x_42158:
        /* <DEDUP_REMOVED lines=19> */
.L_x_42164:
[----:B------:R-:W-:Y:S05]  /*1d6d0*/  BSYNC B2 ;  /* 0x0000000000027941 */ /* 0x000fea0003800000 */
.L_x_42163:
        /* <DEDUP_REMOVED lines=44> */
.L_x_42162:
[----:B------:R-:W-:Y:S05]  /*1d9a0*/  BSYNC B1 ;  /* 0x0000000000017941 */ /* 0x000fea0003800000 */
.L_x_42161:
[----:B------:R-:W-:Y:S01]  /*1d9b0*/  HFMA2.MMA R105, -RZ, RZ, 0.1171875, 0 ;  /* 0x2f800000ff697435 */ /* 0x000fe200000001ff */
[----:B------:R-:W-:Y:S01]  /*1d9c0*/  I2FP.F32.U32 R104, R106 ;  /* 0x0000006a00687245 */ /* 0x000fe20000201000 */
[----:B------:R-:W-:Y:S01]  /*1d9d0*/  HADD2.F32 R107, -RZ, R107.H1_H1 ;  /* 0x3000006bff6b7230 */ /* 0x000fe20000004100 */
[----:B------:R-:W0:Y:S01]  /*1d9e0*/  LDC.64 R154, c[0x0][0x238] ;  /* 0x00008e00ff9a7b82 */ /* 0x000e220000000a00 */
[----:B------:R-:W-:Y:S01]  /*1d9f0*/  F2FP.F16.F32.PACK_AB R106, R159, R158 ;  /* 0x0000009e9f6a723e */ /* 0x000fe200000000ff */
[----:B------:R-:W-:Y:S02]  /*1da00*/  UMOV UR8, 0xffffffff ;  /* 0xffffffff00087882 */ /* 0x000fe40000000000 */
[----:B------:R-:W-:-:S03]  /*1da10*/  FMUL.FTZ R107, R107, R121 ;  /* 0x000000796b6b7220 */ /* 0x000fc60000410000 */
[----:B------:R-:W-:Y:S01]  /*1da20*/  FFMA.FTZ R104, R104, R105, 1.1641532182693481445e-10 ;  /* 0x2f00000068687423 */ /* 0x000fe20000010069 */
[----:B------:R-:W-:Y:S01]  /*1da30*/  FMUL.FTZ R107, R107, R252 ;  /* 0x000000fc6b6b7220 */ /* 0x000fe20000410000 */
[----:B------:R-:W1:Y:S01]  /*1da40*/  LDC R105, c[0x0][0x294] ;  /* 0x0000a500ff697b82 */ /* 0x000e620000000800 */
[----:B------:R-:W2:Y:S01]  /*1da50*/  S2R R252, SR_TID.X ;  /* 0x0000000000fc7919 */ /* 0x000ea20000002100 */
[----:B0-----:R-:W-:Y:S01]  /*1da60*/  IMAD.WIDE.U32 R154, R149, 0x10, R154 ;  /* 0x00000010959a7825 */ /* 0x001fe200078e009a */
[----:B-1----:R-:W-:-:S03]  /*1da70*/  FSETP.GTU.FTZ.AND P6, PT, R104, R105, PT ;  /* 0x000000696800720b */ /* 0x002fc60003fdc000 */
[----:B------:R-:W-:Y:S01]  /*1da80*/  @P0 HADD2.F32 R104, -RZ, R51.H1_H1 ;  /* 0x30000033ff680230 */ /* 0x000fe20000004100 */
[----:B------:R-:W-:Y:S02]  /*1da90*/  F2FP.F16.F32.PACK_AB R105, R153, R151 ;  /* 0x000000979969723e */ /* 0x000fe400000000ff */
[----:B------:R-:W-:-:S05]  /*1daa0*/  FSEL R107, R107, RZ, !P6 ;  /* 0x000000ff6b6b7208 */ /* 0x000fca0007000000 */
[----:B------:R-:W-:Y:S01]  /*1dab0*/  FMUL.FTZ R121, R195, R107 ;  /* 0x0000006bc3797220 */ /* 0x000fe20000410000 */
[----:B--2---:R-:W-:-:S03]  /*1dac0*/  LOP3.LUT R252, R252, 0x1f, RZ, 0xc0, !PT ;  /* 0x0000001ffcfc7812 */ /* 0x004fc600078ec0ff */
[----:B------:R-:W-:Y:S01]  /*1dad0*/  @P0 FADD.FTZ R121, R104, R121 ;  /* 0x0000007968790221 */ /* 0x000fe20000010000 */
[----:B------:R-:W-:Y:S02]  /*1dae0*/  F2FP.F16.F32.PACK_AB R104, R152, R150 ;  /* 0x000000969868723e */ /* 0x000fe400000000ff */
[----:B------:R-:W-:Y:S02]  /*1daf0*/  LOP3.LUT P0, RZ, R6, 0x4, RZ, 0xc0, !PT ;  /* 0x0000000406ff7812 */ /* 0x000fe4000780c0ff */
        /* <DEDUP_REMOVED lines=18> */
[----:B------:R-:W-:Y:S02]  /*1dc20*/  SEL R105, RZ, 0x1, P0 ;  /* 0x00000001ff697807 */ /* 0x000fe40000000000 */
[----:B------:R-:W-:Y:S02]  /*1dc30*/  ISETP.NE.AND P0, PT, R252, RZ, PT ;  /* 0x000000fffc00720c */ /* 0x000fe40003f05270 */
        /* <DEDUP_REMOVED lines=265> */
.L_x_42178:
[----:B-1----:R-:W-:Y:S01]  /*1ecd0*/  FADD.FTZ R104, R154, R104 ;  /* 0x000000689a687221 */ /* 0x002fe20000010000 */
[----:B------:R-:W-:Y:S01]  /*1ece0*/  PLOP3.LUT P1, PT, PT, PT, UP1, 0x40, 0x0 ;  /* 0x000000000000781c */ /* 0x000fe20003f2e818 */
[----:B------:R1:W-:Y:S02]  /*1ecf0*/  STL [R1+0x190], R2 ;  /* 0x0001900201007387 */ /* 0x0003e40000100800 */
[----:B------:R-:W-:Y:S01]  /*1ed00*/  FFMA.FTZ R107, R104, R155, UR11 ;  /* 0x0000000b686b7e23 */ /* 0x000fe2000801009b */
[----:B------:R-:W-:Y:S01]  /*1ed10*/  FMUL.FTZ R104, R106, R106 ;  /* 0x0000006a6a687220 */ /* 0x000fe20000410000 */
[----:B------:R-:W2:Y:S04]  /*1ed20*/  LDL R252, [R1+0x184] ;  /* 0x0001840001fc7983 */ /* 0x000ea80000100800 */
[----:B------:R-:W-:Y:S01]  /*1ed30*/  FSEL R104, R104, RZ, !P1 ;  /* 0x000000ff68687208 */ /* 0x000fe20004800000 */
[----:B-1----:R-:W3:Y:S04]  /*1ed40*/  LDL R2, [R1+0x178] ;  /* 0x0001780001027983 */ /* 0x002ee80000100800 */
[----:B------:R-:W-:-:S02]  /*1ed50*/  FADD.FTZ R107, R107, R104 ;  /* 0x000000686b6b7221 */ /* 0x000fc40000010000 */
[----:B------:R-:W1:Y:S02]  /*1ed60*/  @!P0 LDC.64 R104, c[0x0][0x250] ;  /* 0x00009400ff688b82 */ /* 0x000e640000000a00 */
[----:B0-----:R0:W4:Y:S02]  /*1ed70*/  MUFU.RSQ R154, R107 ;  /* 0x0000006b009a7308 */ /* 0x0011240000001400 */
[----:B0-----:R-:W2:Y:S01]  /*1ed80*/  LDL R107, [R1+0x17c] ;  /* 0x00017c00016b7983 */ /* 0x001ea20000100800 */
[----:B-1----:R-:W-:-:S05]  /*1ed90*/  @!P0 IMAD.WIDE R104, R0, 0x4, R104 ;  /* 0x0000000400688825 */ /* 0x002fca00078e0268 */
[----:B------:R0:W-:Y:S02]  /*1eda0*/  @!P0 STG.E desc[UR4][R104.64], R106 ;  /* 0x0000006a68008986 */ /* 0x0001e4000c101904 */
[----:B0-----:R-:W0:Y:S02]  /*1edb0*/  @!P0 LDC.64 R104, c[0x0][0x258] ;  /* 0x00009600ff688b82 */ /* 0x001e240000000a00 */
[----:B0-----:R-:W-:-:S05]  /*1edc0*/  @!P0 IMAD.WIDE R104, R0, 0x4, R104 ;  /* 0x0000000400688825 */ /* 0x001fca00078e0268 */
[----:B----4-:R0:W-:Y:S01]  /*1edd0*/  @!P0 STG.E desc[UR4][R104.64], R154 ;  /* 0x0000009a68008986 */ /* 0x0101e2000c101904 */
[----:B------:R-:W-:-:S04]  /*1ede0*/  PLOP3.LUT P0, PT, PT, PT, UP1, 0x40, 0x0 ;  /* 0x000000000000781c */ /* 0x000fc80003f0e818 */
[----:B------:R-:W-:Y:S02]  /*1edf0*/  FSEL R155, R106, RZ, P0 ;  /* 0x000000ff6a9b7208 */ /* 0x000fe40000000000 */
[----:B------:R-:W4:Y:S03]  /*1ee00*/  LDL R106, [R1+0x18c] ;  /* 0x00018c00016a7983 */ /* 0x000f260000100800 */
[C---:B0-----:R-:W-:Y:S01]  /*1ee10*/  FADD.FTZ R104, -R155.reuse, R110 ;  /* 0x0000006e9b687221 */ /* 0x041fe20000010100 */
[----:B------:R-:W-:Y:S01]  /*1ee20*/  FADD.FTZ R105, -R155, R111 ;  /* 0x0000006f9b697221 */ /* 0x000fe20000010100 */
[----:B------:R-:W4:Y:S02]  /*1ee30*/  LDL R110, [R1+0x174] ;  /* 0x00017400016e7983 */ /* 0x000f240000100800 */
[C---:B------:R-:W-:Y:S01]  /*1ee40*/  FMUL.FTZ R104, R154.reuse, R104 ;  /* 0x000000689a687220 */ /* 0x040fe20000410000 */
[----:B------:R-:W-:Y:S01]  /*1ee50*/  FMUL.FTZ R105, R154, R105 ;  /* 0x000000699a697220 */ /* 0x000fe20000410000 */
[----:B------:R-:W4:Y:S02]  /*1ee60*/  LDL R111, [R1+0x170] ;  /* 0x00017000016f7983 */ /* 0x000f240000100800 */
[----:B---3--:R-:W-:-:S02]  /*1ee70*/  FFMA.FTZ R104, R2, R104, R182 ;  /* 0x0000006802687223 */ /* 0x008fc400000100b6 */
[----:B------:R1:W5:Y:S01]  /*1ee80*/  LDL.LU R2, [R1+0x190] ;  /* 0x0001900001027983 */ /* 0x0003620000300800 */
[----:B--2---:R-:W-:-:S05]  /*1ee90*/  FFMA.FTZ R105, R107, R105, R183 ;  /* 0x000000696b697223 */ /* 0x004fca00000100b7 */
[----:B------:R-:W-:Y:S01]  /*1eea0*/  F2FP.F16.F32.PACK_AB R107, R105, R104 ;  /* 0x00000068696b723e */ /* 0x000fe200000000ff */
[C---:B------:R-:W-:Y:S01]  /*1eeb0*/  FADD.FTZ R104, -R155.reuse, R108 ;  /* 0x0000006c9b687221 */ /* 0x040fe20000010100 */
[----:B------:R-:W2:Y:S04]  /*1eec0*/  LDL R105, [R1+0x188] ;  /* 0x0001880001697983 */ /* 0x000ea80000100800 */
[----:B------:R-:W3:Y:S01]  /*1eed0*/  LDL R108, [R1+0x180] ;  /* 0x00018000016c7983 */ /* 0x000ee20000100800 */
[C---:B------:R-:W-:Y:S01]  /*1eee0*/  FADD.FTZ R47, -R155.reuse, R47 ;  /* 0x0000002f9b2f7221 */ /* 0x040fe20000010100 */
[C---:B------:R-:W-:Y:S01]  /*1eef0*/  FADD.FTZ R43, -R155.reuse, R43 ;  /* 0x0000002b9b2b7221 */ /* 0x040fe20000010100 */
[C---:B------:R-:W-:Y:S01]  /*1ef00*/  FADD.FTZ R44, -R155.reuse, R44 ;  /* 0x0000002c9b2c7221 */ /* 0x040fe20000010100 */
[C---:B------:R-:W-:Y:S01]  /*1ef10*/  FADD.FTZ R46, -R155.reuse, R46 ;  /* 0x0000002e9b2e7221 */ /* 0x040fe20000010100 */
[C---:B------:R-:W-:Y:S01]  /*1ef20*/  FMUL.FTZ R47, R154.reuse, R47 ;  /* 0x0000002f9a2f7220 */ /* 0x040fe20000410000 */
[C---:B------:R-:W-:Y:S01]  /*1ef30*/  FMUL.FTZ R104, R154.reuse, R104 ;  /* 0x000000689a687220 */ /* 0x040fe20000410000 */
[----:B------:R-:W-:Y:S01]  /*1ef40*/  FADD.FTZ R45, -R155, R45 ;  /* 0x0000002d9b2d7221 */ /* 0x000fe20000010100 */
[C---:B------:R-:W-:Y:S01]  /*1ef50*/  FMUL.FTZ R43, R154.reuse, R43 ;  /* 0x0000002b9a2b7220 */ /* 0x040fe20000410000 */
[C---:B------:R-:W-:Y:S01]  /*1ef60*/  FMUL.FTZ R44, R154.reuse, R44 ;  /* 0x0000002c9a2c7220 */ /* 0x040fe20000410000 */
[C---:B------:R-:W-:Y:S01]  /*1ef70*/  FMUL.FTZ R46, R154.reuse, R46 ;  /* 0x0000002e9a2e7220 */ /* 0x040fe20000410000 */
[----:B------:R-:W-:-:S02]  /*1ef80*/  FMUL.FTZ R45, R154, R45 ;  /* 0x0000002d9a2d7220 */ /* 0x000fc40000410000 */
[----:B------:R-:W-:Y:S01]  /*1ef90*/  FFMA.FTZ R44, R252, R44, R185 ;  /* 0x0000002cfc2c7223 */ /* 0x000fe200000100b9 */
[----:B------:R-:W-:Y:S01]  /*1efa0*/  FADD.FTZ R42, -R155, R42 ;  /* 0x0000002a9b2a7221 */ /* 0x000fe20000010100 */
[----:B------:R-:W3:Y:S01]  /*1efb0*/  LDL R252, [R1+0xf8] ;  /* 0x0000f80001fc7983 */ /* 0x000ee20000100800 */
[----:B----4-:R-:W-:Y:S01]  /*1efc0*/  FFMA.FTZ R46, R106, R46, R187 ;  /* 0x0000002e6a2e7223 */ /* 0x010fe200000100bb */
[----:B------:R-:W-:Y:S02]  /*1efd0*/  FFMA.FTZ R104, R110, R104, R181 ;  /* 0x000000686e687223 */ /* 0x000fe400000100b5 */
[----:B------:R-:W4:Y:S01]  /*1efe0*/  LDL R110, [R1+0x13c] ;  /* 0x00013c00016e7983 */ /* 0x000f220000100800 */
[----:B------:R-:W-:-:S03]  /*1eff0*/  FFMA.FTZ R47, R111, R47, R180 ;  /* 0x0000002f6f2f7223 */ /* 0x000fc600000100b4 */
[----:B------:R-:W4:Y:S02]  /*1f000*/  LDL R111, [R1+0x138] ;  /* 0x00013800016f7983 */ /* 0x000f240000100800 */
[----:B------:R-:W-:Y:S02]  /*1f010*/  F2FP.F16.F32.PACK_AB R106, R104, R47 ;  /* 0x0000002f686a723e */ /* 0x000fe400000000ff */
[----:B------:R-:W4:Y:S01]  /*1f020*/  LDL R47, [R1+0x134] ;  /* 0x00013400012f7983 */ /* 0x000f220000100800 */
[----:B--2---:R-:W-:Y:S01]  /*1f030*/  FFMA.FTZ R45, R105, R45, R186 ;  /* 0x0000002d692d7223 */ /* 0x004fe200000100ba */
[----:B---3--:R-:W-:-:S04]  /*1f040*/  FFMA.FTZ R43, R108, R43, R184 ;  /* 0x0000002b6c2b7223 */ /* 0x008fc800000100b8 */
[----:B------:R-:W-:Y:S01]  /*1f050*/  F2FP.F16.F32.PACK_AB R105, R46, R45 ;  /* 0x0000002d2e69723e */ /* 0x000fe200000000ff */
[----:B------:R-:W-:Y:S01]  /*1f060*/  FMUL.FTZ R42, R154, R42 ;  /* 0x0000002a9a2a7220 */ /* 0x000fe20000410000 */
[----:B------:R-:W2:Y:S01]  /*1f070*/  LDL R46, [R1+0x130] ;  /* 0x00013000012e7983 */ /* 0x000ea20000100800 */
[----:B------:R-:W-:Y:S02]  /*1f080*/  F2FP.F16.F32.PACK_AB R104, R44, R43 ;  /* 0x0000002b2c68723e */ /* 0x000fe400000000ff */
[C---:B------:R-:W-:Y:S01]  /*1f090*/  LEA R44, P0, R34.reuse, UR18, 0x4 ;  /* 0x00000012222c7c11 */ /* 0x040fe2000f8020ff */
[----:B------:R-:W3:Y:S03]  /*1f0a0*/  LDL R108, [R1+0xfc] ;  /* 0x0000fc00016c7983 */ /* 0x000ee60000100800 */
[----:B------:R-:W-:-:S05]  /*1f0b0*/  LEA.HI.X R45, R34, UR19, RZ, 0x4, P0 ;  /* 0x00000013222d7c11 */ /* 0x000fca00080f24ff */
[----:B------:R0:W-:Y:S04]  /*1f0c0*/  STG.E.128 desc[UR4][R44.64], R104 ;  /* 0x000000682c007986 */ /* 0x0001e8000c101d04 */
[----:B0-----:R-:W3:Y:S04]  /*1f0d0*/  LDL R44, [R1+0x140] ;  /* 0x00014000012c7983 */ /* 0x001ee80000100800 */
        /* <DEDUP_REMOVED lines=11> */
[----:B------:R-:W3:Y:S04]  /*1f190*/  LDL R105, [R1+0x100] ;  /* 0x0001000001697983 */ /* 0x000ee80000100800 */
[----:B------:R-:W3:Y:S01]  /*1f1a0*/  LDL R104, [R1+0x108] ;  /* 0x0001080001687983 */ /* 0x000ee20000100800 */
[----:B----4-:R-:W-:Y:S01]  /*1f1b0*/  FFMA.FTZ R42, R110, R42, R179 ;  /* 0x0000002a6e2a7223 */ /* 0x010fe200000100b3 */
[----:B------:R-:W-:-:S02]  /*1f1c0*/  FFMA.FTZ R34, R111, R34, R178 ;  /* 0x000000226f227223 */ /* 0x000fc400000100b2 */
[----:B------:R-:W0:Y:S03]  /*1f1d0*/  LDC.64 R110, c[0x0][0x2b8] ;  /* 0x0000ae00ff6e7b82 */ /* 0x000e260000000a00 */
[----:B------:R-:W-:Y:S01]  /*1f1e0*/  F2FP.F16.F32.PACK_AB R43, R42, R34 ;  /* 0x000000222a2b723e */ /* 0x000fe200000000ff */
[C---:B------:R-:W-:Y:S01]  /*1f1f0*/  FADD.FTZ R34, -R155.reuse, R36 ;  /* 0x000000249b227221 */ /* 0x040fe20000010100 */
[----:B------:R-:W-:-:S04]  /*1f200*/  FADD.FTZ R36, -R155, R40 ;  /* 0x000000289b247221 */ /* 0x000fc80000010100 */
[----:B------:R-:W-:-:S04]  /*1f210*/  FMUL.FTZ R36, R154, R36 ;  /* 0x000000249a247220 */ /* 0x000fc80000410000 */
[----:B------:R-:W-:Y:S02]  /*1f220*/  FFMA.FTZ R36, R47, R36, R177 ;  /* 0x000000242f247223 */ /* 0x000fe400000100b1 */
[----:B------:R-:W4:Y:S01]  /*1f230*/  LDL R47, [R1+0xf0] ;  /* 0x0000f000012f7983 */ /* 0x000f220000100800 */
[----:B--2---:R-:W-:-:S03]  /*1f240*/  FFMA.FTZ R39, R46, R39, R176 ;  /* 0x000000272e277223 */ /* 0x004fc600000100b0 */
[----:B------:R-:W2:Y:S01]  /*1f250*/  LDL R46, [R1+0xf4] ;  /* 0x0000f400012e7983 */ /* 0x000ea20000100800 */
[----:B---3--:R-:W-:-:S03]  /*1f260*/  FFMA.FTZ R35, R44, R35, R188 ;  /* 0x000000232c237223 */ /* 0x008fc600000100bc */
[----:B------:R-:W3:Y:S01]  /*1f270*/  LDL R44, [R1+0x104] ;  /* 0x00010400012c7983 */ /* 0x000ee20000100800 */
[----:B------:R-:W-:-:S03]  /*1f280*/  FFMA.FTZ R37, R45, R37, R190 ;  /* 0x000000252d257223 */ /* 0x000fc600000100be */
[----:B------:R-:W3:Y:S01]  /*1f290*/  LDL R45, [R1+0x10c] ;  /* 0x00010c00012d7983 */ /* 0x000ee20000100800 */
[----:B------:R-:W-:-:S04]  /*1f2a0*/  FMUL.FTZ R34, R154, R34 ;  /* 0x000000229a227220 */ /* 0x000fc80000410000 */
[----:B------:R-:W-:Y:S01]  /*1f2b0*/  FFMA.FTZ R34, R107, R34, R189 ;  /* 0x000000226b227223 */ /* 0x000fe200000100bd */
[----:B------:R-:W-:-:S04]  /*1f2c0*/  FADD.FTZ R31, -R155, R31 ;  /* 0x0000001f9b1f7221 */ /* 0x000fc80000010100 */
[----:B------:R-:W-:Y:S01]  /*1f2d0*/  F2FP.F16.F32.PACK_AB R40, R34, R35 ;  /* 0x000000232228723e */ /* 0x000fe200000000ff */
[----:B0-----:R-:W-:-:S04]  /*1f2e0*/  IMAD.WIDE.U32 R34, R23, 0x10, R110 ;  /* 0x0000001017227825 */ /* 0x001fc800078e006e */
[----:B------:R-:W-:Y:S01]  /*1f2f0*/  FADD.FTZ R23, -R155, R30 ;  /* 0x0000001e9b177221 */ /* 0x000fe20000010100 */
[----:B------:R-:W-:-:S03]  /*1f300*/  FMUL.FTZ R31, R154, R31 ;  /* 0x0000001f9a1f7220 */ /* 0x000fc60000410000 */
[----:B------:R-:W-:Y:S01]  /*1f310*/  FMUL.FTZ R23, R154, R23 ;  /* 0x000000179a177220 */ /* 0x000fe20000410000 */
[----:B------:R-:W-:-:S03]  /*1f320*/  FFMA.FTZ R31, R108, R31, R167 ;  /* 0x0000001f6c1f7223 */ /* 0x000fc600000100a7 */
        /* <DEDUP_REMOVED lines=19> */
[C---:B------:R-:W-:Y:S01]  /*1f460*/  FADD.FTZ R104, -R155.reuse, R139 ;  /* 0x0000008b9b687221 */ /* 0x040fe20000010100 */
[C---:B------:R-:W-:Y:S01]  /*1f470*/  FADD.FTZ R105, -R155.reuse, R141 ;  /* 0x0000008d9b697221 */ /* 0x040fe20000010100 */
[----:B------:R-:W3:Y:S01]  /*1f480*/  LDL R139, [R1+0xbc] ;  /* 0x0000bc00018b7983 */ /* 0x000ee20000100800 */
[----:B------:R-:W-:Y:S01]  /*1f490*/  FADD.FTZ R106, -R155, R142 ;  /* 0x0000008e9b6a7221 */ /* 0x000fe20000010100 */
[----:B----4-:R-:W-:Y:S01]  /*1f4a0*/  FFMA.FTZ R24, R47, R24, R164 ;  /* 0x000000182f187223 */ /* 0x010fe200000100a4 */
[----:B------:R-:W-:Y:S01]  /*1f4b0*/  FADD.FTZ R47, -R155, R138 ;  /* 0x0000008a9b2f7221 */ /* 0x000fe20000010100 */
[----:B------:R-:W4:Y:S01]  /*1f4c0*/  LDL R141, [R1+0xb8] ;  /* 0x0000b800018d7983 */ /* 0x000f220000100800 */
[----:B------:R-:W-:-:S03]  /*1f4d0*/  F2FP.F16.F32.PACK_AB R42, R36, R39 ;  /* 0x00000027242a723e */ /* 0x000fc600000000ff */
[----:B------:R-:W4:Y:S01]  /*1f4e0*/  LDL R138, [R1+0xb4] ;  /* 0x0000b400018a7983 */ /* 0x000f220000100800 */
[----:B------:R-:W-:-:S03]  /*1f4f0*/  F2FP.F16.F32.PACK_AB R41, R38, R37 ;  /* 0x000000252629723e */ /* 0x000fc600000000ff */
[----:B------:R-:W4:Y:S04]  /*1f500*/  LDL R142, [R1+0xb0] ;  /* 0x0000b000018e7983 */ /* 0x000f280000100800 */
[----:B------:R-:W-:Y:S01]  /*1f510*/  STG.E.128 desc[UR4][R34.64], R40 ;  /* 0x0000002822007986 */ /* 0x000fe2000c101d04 */
[C---:B------:R-:W-:Y:S01]  /*1f520*/  FADD.FTZ R15, -R155.reuse, R15 ;  /* 0x0000000f9b0f7221 */ /* 0x040fe20000010100 */
[C---:B------:R-:W-:Y:S01]  /*1f530*/  FADD.FTZ R13, -R155.reuse, R13 ;  /* 0x0000000d9b0d7221 */ /* 0x040fe20000010100 */
[----:B------:R-:W-:Y:S01]  /*1f540*/  FADD.FTZ R14, -R155, R14 ;  /* 0x0000000e9b0e7221 */ /* 0x000fe20000010100 */
[----:B------:R-:W4:Y:S01]  /*1f550*/  LDL R252, [R1+0x8c] ;  /* 0x00008c0001fc7983 */ /* 0x000f220000100800 */
[----:B--2---:R-:W-:-:S05]  /*1f560*/  FFMA.FTZ R29, R46, R29, R165 ;  /* 0x0000001d2e1d7223 */ /* 0x004fca00000100a5 */
[----:B------:R-:W-:Y:S01]  /*1f570*/  F2FP.F16.F32.PACK_AB R30, R29, R24 ;  /* 0x000000181d1e723e */ /* 0x000fe200000000ff */
[----:B---3--:R-:W-:Y:S01]  /*1f580*/  FFMA.FTZ R25, R44, R25, R169 ;  /* 0x000000192c197223 */ /* 0x008fe200000100a9 */
[----:B------:R-:W-:-:S04]  /*1f590*/  FFMA.FTZ R27, R45, R27, R171 ;  /* 0x0000001b2d1b7223 */ /* 0x000fc800000100ab */
[----:B------:R-:W-:Y:S01]  /*1f5a0*/  F2FP.F16.F32.PACK_AB R28, R25, R23 ;  /* 0x00000017191c723e */ /* 0x000fe200000000ff */
[----:B------:R-:W-:Y:S01]  /*1f5b0*/  IMAD.WIDE.U32 R24, R7, 0x10, R110 ;  /* 0x0000001007187825 */ /* 0x000fe200078e006e */
[----:B------:R-:W-:-:S05]  /*1f5c0*/  F2FP.F16.F32.PACK_AB R29, R27, R26 ;  /* 0x0000001a1b1d723e */ /* 0x000fca00000000ff */
[----:B------:R0:W-:Y:S02]  /*1f5d0*/  STG.E.128 desc[UR4][R24.64], R28 ;  /* 0x0000001c18007986 */ /* 0x0001e4000c101d04 */
[C---:B0-----:R-:W-:Y:S01]  /*1f5e0*/  FADD.FTZ R25, -R155.reuse, R113 ;  /* 0x000000719b197221 */ /* 0x041fe20000010100 */
[C---:B------:R-:W-:Y:S02]  /*1f5f0*/  FADD.FTZ R113, -R155.reuse, R148 ;  /* 0x000000949b717221 */ /* 0x040fe40000010100 */
[----:B------:R-:W2:Y:S01]  /*1f600*/  LDL R148, [R1+0x7c] ;  /* 0x00007c0001947983 */ /* 0x000ea20000100800 */
        /* <DEDUP_REMOVED lines=21> */
[----:B------:R-:W3:Y:S01]  /*1f760*/  LDL R153, [R1+0xcc] ;  /* 0x0000cc0001997983 */ /* 0x000ee20000100800 */
[C---:B------:R-:W-:Y:S01]  /*1f770*/  FADD.FTZ R118, -R155.reuse, R158 ;  /* 0x0000009e9b767221 */ /* 0x040fe20000010100 */
[----:B------:R-:W-:-:S02]  /*1f780*/  FADD.FTZ R114, -R155, R150 ;  /* 0x000000969b727221 */ /* 0x000fc40000010100 */
[----:B------:R-:W3:Y:S01]  /*1f790*/  LDL R159, [R1+0xc4] ;  /* 0x0000c400019f7983 */ /* 0x000ee20000100800 */
[C---:B------:R-:W-:Y:S01]  /*1f7a0*/  FADD.FTZ R40, -R155.reuse, R130 ;  /* 0x000000829b287221 */ /* 0x040fe20000010100 */
[C---:B------:R-:W-:Y:S02]  /*1f7b0*/  FADD.FTZ R41, -R155.reuse, R132 ;  /* 0x000000849b297221 */ /* 0x040fe40000010100 */
[----:B------:R-:W3:Y:S01]  /*1f7c0*/  LDL R163, [R1+0xc0] ;  /* 0x0000c00001a37983 */ /* 0x000ee20000100800 */
[C---:B------:R-:W-:Y:S01]  /*1f7d0*/  FADD.FTZ R42, -R155.reuse, R133 ;  /* 0x000000859b2a7221 */ /* 0x040fe20000010100 */
[C---:B------:R-:W-:Y:S02]  /*1f7e0*/  FADD.FTZ R43, -R155.reuse, R134 ;  /* 0x000000869b2b7221 */ /* 0x040fe40000010100 */
[----:B------:R-:W3:Y:S01]  /*1f7f0*/  LDL R147, [R1+0x74] ;  /* 0x0000740001937983 */ /* 0x000ee20000100800 */
[C---:B------:R-:W-:Y:S01]  /*1f800*/  FADD.FTZ R44, -R155.reuse, R135 ;  /* 0x000000879b2c7221 */ /* 0x040fe20000010100 */
[----:B------:R-:W-:-:S02]  /*1f810*/  FADD.FTZ R107, -R155, R143 ;  /* 0x0000008f9b6b7221 */ /* 0x000fc40000010100 */
[----:B------:R-:W3:Y:S01]  /*1f820*/  LDL R152, [R1+0x70] ;  /* 0x0000700001987983 */ /* 0x000ee20000100800 */
[C---:B------:R-:W-:Y:S01]  /*1f830*/  FMUL.FTZ R15, R154.reuse, R15 ;  /* 0x0000000f9a0f7220 */ /* 0x040fe20000410000 */
[----:B------:R-:W-:Y:S02]  /*1f840*/  FMUL.FTZ R12, R154, R12 ;  /* 0x0000000c9a0c7220 */ /* 0x000fe40000410000 */
[----:B------:R-:W3:Y:S01]  /*1f850*/  LDL R151, [R1+0x88] ;  /* 0x0000880001977983 */ /* 0x000ee20000100800 */
[----:B------:R-:W-:-:S03]  /*1f860*/  FADD.FTZ R23, -R155, R33 ;  /* 0x000000219b177221 */ /* 0x000fc60000010100 */
[----:B------:R-:W3:Y:S01]  /*1f870*/  LDL R158, [R1+0xc8] ;  /* 0x0000c800019e7983 */ /* 0x000ee20000100800 */
[C---:B------:R-:W-:Y:S01]  /*1f880*/  FMUL.FTZ R13, R154.reuse, R13 ;  /* 0x0000000d9a0d7220 */ /* 0x040fe20000410000 */
[C---:B------:R-:W-:Y:S02]  /*1f890*/  FMUL.FTZ R14, R154.reuse, R14 ;  /* 0x0000000e9a0e7220 */ /* 0x040fe40000410000 */
        /* <DEDUP_REMOVED lines=24> */
[----:B----4-:R-:W-:Y:S01]  /*1fa20*/  FFMA.FTZ R15, R141, R15, R102 ;  /* 0x0000000f8d0f7223 */ /* 0x010fe20000010066 */
[----:B------:R-:W-:Y:S01]  /*1fa30*/  FFMA.FTZ R12, R139, R12, R103 ;  /* 0x0000000c8b0c7223 */ /* 0x000fe20000010067 */
[----:B------:R-:W4:Y:S01]  /*1fa40*/  LDL R146, [R1+0x80] ;  /* 0x0000800001927983 */ /* 0x000f220000100800 */
[----:B------:R-:W-:Y:S01]  /*1fa50*/  FADD.FTZ R108, -R155, R144 ;  /* 0x000000909b6c7221 */ /* 0x000fe20000010100 */
[----:B------:R-:W-:-:S04]  /*1fa60*/  IMAD.WIDE.U32 R42, R17, 0x10, R136 ;  /* 0x00000010112a7825 */ /* 0x000fc800078e0088 */
[----:B------:R-:W-:Y:S01]  /*1fa70*/  FFMA.FTZ R8, R142, R13, R100 ;  /* 0x0000000d8e087223 */ /* 0x000fe20000010064 */
[----:B------:R-:W4:Y:S01]  /*1fa80*/  LDL R145, [R1+0x84] ;  /* 0x0000840001917983 */ /* 0x000f220000100800 */
[----:B------:R-:W-:Y:S01]  /*1fa90*/  FFMA.FTZ R14, R138, R14, R101 ;  /* 0x0000000e8a0e7223 */ /* 0x000fe20000010065 */
[--C-:B------:R-:W-:Y:S02]  /*1faa0*/  IMAD.WIDE.U32 R44, R112, 0x10, R136.reuse ;  /* 0x00000010702c7825 */ /* 0x100fe400078e0088 */
[----:B------:R-:W4:Y:S02]  /*1fab0*/  LDL R141, [R1+0x38] ;  /* 0x00003800018d7983 */ /* 0x000f240000100800 */
[--C-:B------:R-:W-:Y:S02]  /*1fac0*/  IMAD.WIDE.U32 R46, R122, 0x10, R136.reuse ;  /* 0x000000107a2e7825 */ /* 0x100fe400078e0088 */
[----:B------:R-:W4:Y:S02]  /*1fad0*/  LDL R139, [R1+0x3c] ;  /* 0x00003c00018b7983 */ /* 0x000f240000100800 */
[----:B------:R-:W-:-:S02]  /*1fae0*/  IMAD.WIDE.U32 R104, R131, 0x10, R136 ;  /* 0x0000001083687825 */ /* 0x000fc400078e0088 */
[----:B------:R-:W4:Y:S02]  /*1faf0*/  LDL R144, [R1+0x40] ;  /* 0x0000400001907983 */ /* 0x000f240000100800 */
[----:B------:R-:W-:Y:S02]  /*1fb00*/  IMAD.WIDE.U32 R106, R140, 0x10, R136 ;  /* 0x000000108c6a7825 */ /* 0x000fe400078e0088 */
[----:B------:R-:W4:Y:S04]  /*1fb10*/  LDL R143, [R1+0x48] ;  /* 0x00004800018f7983 */ /* 0x000f280000100800 */
[----:B------:R-:W4:Y:S04]  /*1fb20*/  LDL R142, [R1+0x30] ;  /* 0x00003000018e7983 */ /* 0x000f280000100800 */
[----:B------:R-:W4:Y:S04]  /*1fb30*/  LDL R138, [R1+0x34] ;  /* 0x00003400018a7983 */ /* 0x000f280000100800 */
[----:B------:R-:W4:Y:S04]  /*1fb40*/  LDL R137, [R1+0x4c] ;  /* 0x00004c0001897983 */ /* 0x000f280000100800 */
[----:B------:R-:W4:Y:S01]  /*1fb50*/  LDL R136, [R1+0x44] ;  /* 0x0000440001887983 */ /* 0x000f220000100800 */
[----:B------:R-:W-:-:S03]  /*1fb60*/  FMUL.FTZ R24, R154, R24 ;  /* 0x000000189a187220 */ /* 0x000fc60000410000 */
[----:B------:R-:W4:Y:S04]  /*1fb70*/  LDL R112, [R1+0x8] ;  /* 0x0000080001707983 */ /* 0x000f280000100800 */
[----:B------:R-:W4:Y:S04]  /*1fb80*/  LDL R131, [R1] ;  /* 0x0000000001837983 */ /* 0x000f280000100800 */
[----:B------:R-:W4:Y:S01]  /*1fb90*/  LDL R122, [R1+0x4] ;  /* 0x00000400017a7983 */ /* 0x000f220000100800 */
        /* <DEDUP_REMOVED lines=15> */
[----:B------:R-:W-:Y:S01]  /*1fc90*/  FADD.FTZ R19, -R155, R19 ;  /* 0x000000139b137221 */ /* 0x000fe20000010100 */
[----:B------:R-:W-:Y:S01]  /*1fca0*/  FMUL.FTZ R21, R154, R21 ;  /* 0x000000159a157220 */ /* 0x000fe20000410000 */
[----:B------:R-:W-:Y:S01]  /*1fcb0*/  F2FP.F16.F32.PACK_AB R14, R14, R8 ;  /* 0x000000080e0e723e */ /* 0x000fe200000000ff */
[C---:B------:R-:W-:Y:S01]  /*1fcc0*/  FMUL.FTZ R18, R154.reuse, R18 ;  /* 0x000000129a127220 */ /* 0x040fe20000410000 */
[----:B------:R-:W-:Y:S01]  /*1fcd0*/  FMUL.FTZ R19, R154, R19 ;  /* 0x000000139a137220 */ /* 0x000fe20000410000 */
[----:B---3--:R-:W-:Y:S01]  /*1fce0*/  FFMA.FTZ R13, R153, R9, R175 ;  /* 0x00000009990d7223 */ /* 0x008fe200000100af */
[----:B------:R-:W-:Y:S01]  /*1fcf0*/  FFMA.FTZ R21, R252, R21, R99 ;  /* 0x00000015fc157223 */ /* 0x000fe20000010063 */
[----:B------:R-:W-:Y:S01]  /*1fd00*/  FFMA.FTZ R10, R159, R10, R173 ;  /* 0x0000000a9f0a7223 */ /* 0x000fe200000100ad */
[----:B------:R-:W-:Y:S01]  /*1fd10*/  FFMA.FTZ R7, R163, R7, R172 ;  /* 0x00000007a3077223 */ /* 0x000fe200000100ac */
[C---:B------:R-:W-:Y:S01]  /*1fd20*/  FMUL.FTZ R31, R154.reuse, R31 ;  /* 0x0000001f9a1f7220 */ /* 0x040fe20000410000 */
[----:B------:R-:W-:Y:S01]  /*1fd30*/  FFMA.FTZ R20, R147, R20, R93 ;  /* 0x0000001493147223 */ /* 0x000fe2000001005d */
[----:B------:R-:W-:Y:S01]  /*1fd40*/  FMUL.FTZ R32, R154, R32 ;  /* 0x000000209a207220 */ /* 0x000fe20000410000 */
[----:B------:R-:W-:Y:S01]  /*1fd50*/  FFMA.FTZ R8, R152, R22, R92 ;  /* 0x0000001698087223 */ /* 0x000fe2000001005c */
[----:B------:R-:W-:Y:S01]  /*1fd60*/  F2FP.F16.F32.PACK_AB R15, R12, R15 ;  /* 0x0000000f0c0f723e */ /* 0x000fe200000000ff */
[----:B------:R-:W-:Y:S01]  /*1fd70*/  FFMA.FTZ R9, R151, R16, R98 ;  /* 0x0000001097097223 */ /* 0x000fe20000010062 */
[----:B------:R-:W-:Y:S01]  /*1fd80*/  FFMA.FTZ R11, R158, R11, R174 ;  /* 0x0000000b9e0b7223 */ /* 0x000fe200000100ae */
[----:B------:R-:W-:Y:S01]  /*1fd90*/  FMUL.FTZ R25, R154, R25 ;  /* 0x000000199a197220 */ /* 0x000fe20000410000 */
[----:B------:R-:W-:Y:S01]  /*1fda0*/  FFMA.FTZ R16, R150, R23, R94 ;  /* 0x0000001796107223 */ /* 0x000fe2000001005e */
[C---:B------:R-:W-:Y:S01]  /*1fdb0*/  FMUL.FTZ R26, R154.reuse, R26 ;  /* 0x0000001a9a1a7220 */ /* 0x040fe20000410000 */
[C---:B------:R-:W-:Y:S01]  /*1fdc0*/  FMUL.FTZ R27, R154.reuse, R27 ;  /* 0x0000001b9a1b7220 */ /* 0x040fe20000410000 */
[C---:B------:R-:W-:Y:S01]  /*1fdd0*/  FMUL.FTZ R28, R154.reuse, R28 ;  /* 0x0000001c9a1c7220 */ /* 0x040fe20000410000 */
[C---:B------:R-:W-:Y:S01]  /*1fde0*/  FMUL.FTZ R29, R154.reuse, R29 ;  /* 0x0000001d9a1d7220 */ /* 0x040fe20000410000 */
[----:B------:R-:W-:Y:S01]  /*1fdf0*/  FMUL.FTZ R30, R154, R30 ;  /* 0x0000001e9a1e7220 */ /* 0x000fe20000410000 */
[----:B------:R-:W-:-:S02]  /*1fe00*/  F2FP.F16.F32.PACK_AB R12, R10, R7 ;  /* 0x000000070a0c723e */ /* 0x000fc400000000ff */
[----:B------:R-:W-:Y:S02]  /*1fe10*/  F2FP.F16.F32.PACK_AB R13, R13, R11 ;  /* 0x0000000b0d0d723e */ /* 0x000fe400000000ff */
[----:B------:R-:W-:Y:S02]  /*1fe20*/  F2FP.F16.F32.PACK_AB R10, R20, R8 ;  /* 0x00000008140a723e */ /* 0x000fe400000000ff */
[----:B------:R-:W-:Y:S02]  /*1fe30*/  F2FP.F16.F32.PACK_AB R11, R17, R16 ;  /* 0x00000010110b723e */ /* 0x000fe400000000ff */
[----:B------:R-:W-:Y:S01]  /*1fe40*/  F2FP.F16.F32.PACK_AB R9, R21, R9 ;  /* 0x000000091509723e */ /* 0x000fe200000000ff */
[C---:B------:R-:W-:Y:S01]  /*1fe50*/  FMUL.FTZ R37, R154.reuse, R37 ;  /* 0x000000259a257220 */ /* 0x040fe20000410000 */
[C---:B------:R-:W-:Y:S01]  /*1fe60*/  FMUL.FTZ R38, R154.reuse, R38 ;  /* 0x000000269a267220 */ /* 0x040fe20000410000 */
[----:B------:R-:W-:Y:S01]  /*1fe70*/  FMUL.FTZ R35, R154, R35 ;  /* 0x000000239a237220 */ /* 0x000fe20000410000 */
[----:B----4-:R-:W-:Y:S01]  /*1fe80*/  FFMA.FTZ R8, R146, R18, R96 ;  /* 0x0000001292087223 */ /* 0x010fe20000010060 */
        /* <DEDUP_REMOVED lines=11> */
[C---:B------:R-:W-:Y:S01]  /*1ff40*/  FMUL.FTZ R36, R154.reuse, R36 ;  /* 0x000000249a247220 */ /* 0x040fe20000410000 */
[----:B------:R-:W-:Y:S01]  /*1ff50*/  F2FP.F16.F32.PACK_AB R18, R21, R18 ;  /* 0x000000121512723e */ /* 0x000fe200000000ff */
[----:B------:R-:W-:Y:S01]  /*1ff60*/  FMUL.FTZ R39, R154, R39 ;  /* 0x000000279a277220 */ /* 0x000fe20000410000 */
[----:B------:R-:W-:Y:S01]  /*1ff70*/  F2FP.F16.F32.PACK_AB R17, R22, R17 ;  /* 0x000000111611723e */ /* 0x000fe200000000ff */
[----:B------:R-:W-:Y:S01]  /*1ff80*/  FFMA.FTZ R22, R249, R38, R77 ;  /* 0x00000026f9167223 */ /* 0x000fe2000001004d */
[----:B------:R-:W-:Y:S01]  /*1ff90*/  F2FP.F16.F32.PACK_AB R16, R23, R7 ;  /* 0x000000071710723e */ /* 0x000fe200000000ff */
[----:B------:R-:W-:Y:S01]  /*1ffa0*/  FFMA.FTZ R7, R248, R37, R76 ;  /* 0x00000025f8077223 */ /* 0x000fe2000001004c */
[C---:B------:R-:W-:Y:S01]  /*1ffb0*/  FMUL.FTZ R33, R154.reuse, R33 ;  /* 0x000000219a217220 */ /* 0x040fe20000410000 */
[----:B------:R-:W-:Y:S01]  /*1ffc0*/  FMUL.FTZ R34, R154, R34 ;  /* 0x000000229a227220 */ /* 0x000fe20000410000 */
[----:B------:R0:W-:Y:S01]  /*1ffd0*/  STG.E.128 desc[UR4][R40.64], R12 ;  /* 0x0000000c28007986 */ /* 0x0001e2000c101d04 */
[----:B------:R-:W-:Y:S01]  /*1ffe0*/  FFMA.FTZ R20, R250, R39, R78 ;  /* 0x00000027fa147223 */ /* 0x000fe2000001004e */
[----:B------:R-:W-:Y:S01]  /*1fff0*/  FFMA.FTZ R21, R251, R123, R79 ;  /* 0x0000007bfb157223 */ /* 0x000fe2000001004f */
[----:B------:R-:W3:Y:S01]  /*20000*/  LDC.64 R26, c[0x0][0x210] ;  /* 0x00008400ff1a7b82 */ /* 0x000ee20000000a00 */
[----:B------:R4:W-:Y:S01]  /*20010*/  STG.E.128 desc[UR4][R42.64], R8 ;  /* 0x000000082a007986 */ /* 0x0009e2000c101d04 */
[----:B------:R-:W-:-:S03]  /*20020*/  FMUL.FTZ R108, R154, R108 ;  /* 0x0000006c9a6c7220 */ /* 0x000fc60000410000 */
[----:B------:R1:W-:Y:S01]  /*20030*/  STG.E.128 desc[UR4][R44.64], R16 ;  /* 0x000000102c007986 */ /* 0x0003e2000c101d04 */
[C---:B------:R-:W-:Y:S01]  /*20040*/  FMUL.FTZ R109, R154.reuse, R109 ;  /* 0x0000006d9a6d7220 */ /* 0x040fe20000410000 */
[C---:B------:R-:W-:Y:S01]  /*20050*/  FMUL.FTZ R110, R154.reuse, R110 ;  /* 0x0000006e9a6e7220 */ /* 0x040fe20000410000 */
[C---:B------:R-:W-:Y:S01]  /*20060*/  FMUL.FTZ R111, R154.reuse, R111 ;  /* 0x0000006f9a6f7220 */ /* 0x040fe20000410000 */
[----:B------:R-:W-:Y:S01]  /*20070*/  FMUL.FTZ R113, R154, R113 ;  /* 0x000000719a717220 */ /* 0x000fe20000410000 */
[----:B------:R-:W-:Y:S01]  /*20080*/  FADD.FTZ R121, -R155, R121 ;  /* 0x000000799b797221 */ /* 0x000fe20000010100 */
[----:B0-----:R-:W-:Y:S01]  /*20090*/  FFMA.FTZ R13, R238, R126, R74 ;  /* 0x0000007eee0d7223 */ /* 0x001fe2000001004a */
[----:B------:R-:W-:Y:S01]  /*200a0*/  FFMA.FTZ R14, R232, R128, R68 ;  /* 0x00000080e80e7223 */ /* 0x000fe20000010044 */
[----:B------:R-:W-:Y:S01]  /*200b0*/  FFMA.FTZ R15, R234, R132, R70 ;  /* 0x00000084ea0f7223 */ /* 0x000fe20000010046 */
[----:B----4-:R-:W-:Y:S01]  /*200c0*/  F2FP.F16.F32.PACK_AB R10, R22, R7 ;  /* 0x00000007160a723e */ /* 0x010fe200000000ff */
[----:B------:R-:W-:Y:S01]  /*200d0*/  FFMA.FTZ R9, R112, R35, R82 ;  /* 0x0000002370097223 */ /* 0x000fe20000010052 */
[----:B------:R-:W-:Y:S01]  /*200e0*/  FFMA.FTZ R7, R131, R33, R80 ;  /* 0x0000002183077223 */ /* 0x000fe20000010050 */
[----:B------:R-:W-:Y:S01]  /*200f0*/  FFMA.FTZ R8, R122, R34, R81 ;  /* 0x000000227a087223 */ /* 0x000fe20000010051 */
[----:B-1----:R-:W-:Y:S01]  /*20100*/  FFMA.FTZ R16, R235, R134, R71 ;  /* 0x00000086eb107223 */ /* 0x002fe20000010047 */
        /* <DEDUP_REMOVED lines=33> */
[----:B------:R-:W-:-:S02]  /*20320*/  F2FP.F16.F32.PACK_AB R22, R21, R22 ;  /* 0x000000161516723e */ /* 0x000fc400000000ff */
[----:B---3--:R-:W-:Y:S01]  /*20330*/  LEA R0, R26, R0, 0x2 ;  /* 0x000000001a007211 */ /* 0x008fe200078e10ff */
[----:B--2---:R-:W-:-:S05]  /*20340*/  FFMA.FTZ R12, R24, R36, R83 ;  /* 0x00000024180c7223 */ /* 0x004fca0000010053 */
[----:B------:R-:W-:Y:S01]  /*20350*/  F2FP.F16.F32.PACK_AB R9, R12, R9 ;  /* 0x000000090c09723e */ /* 0x000fe200000000ff */
[----:B------:R-:W-:Y:S01]  /*20360*/  FFMA.FTZ R12, R236, R124, R72 ;  /* 0x0000007cec0c7223 */ /* 0x000fe20000010048 */
[----:B------:R-:W-:-:S04]  /*20370*/  LEA R24, P0, R149, UR18, 0x4 ;  /* 0x0000001295187c11 */ /* 0x000fc8000f8020ff */
[----:B------:R-:W-:Y:S02]  /*20380*/  F2FP.F16.F32.PACK_AB R12, R16, R12 ;  /* 0x0000000c100c723e */ /* 0x000fe400000000ff */
[----:B------:R-:W-:Y:S01]  /*20390*/  F2FP.F16.F32.PACK_AB R16, R23, R7 ;  /* 0x000000071710723e */ /* 0x000fe200000000ff */
[----:B------:R-:W-:Y:S01]  /*203a0*/  FFMA.FTZ R7, R206, R116, R58 ;  /* 0x00000074ce077223 */ /* 0x000fe2000001003a */
[----:B------:R-:W-:Y:S01]  /*203b0*/  FFMA.FTZ R23, R202, R120, R54 ;  /* 0x00000078ca177223 */ /* 0x000fe20000010036 */
[----:B------:R1:W-:Y:S03]  /*203c0*/  STG.E.128 desc[UR4][R46.64], R8 ;  /* 0x000000082e007986 */ /* 0x0003e6000c101d04 */
[----:B------:R-:W-:Y:S02]  /*203d0*/  F2FP.F16.F32.PACK_AB R21, R25, R7 ;  /* 0x000000071915723e */ /* 0x000fe400000000ff */
[----:B------:R-:W-:-:S02]  /*203e0*/  F2FP.F16.F32.PACK_AB R23, R20, R23 ;  /* 0x000000171417723e */ /* 0x000fc400000000ff */
[----:B------:R-:W-:Y:S02]  /*203f0*/  LEA.HI.X R25, R149, UR19, RZ, 0x4, P0 ;  /* 0x0000001395197c11 */ /* 0x000fe400080f24ff */
[----:B------:R-:W-:Y:S01]  /*20400*/  F2FP.F16.F32.PACK_AB R20, R29, R28 ;  /* 0x0000001c1d14723e */ /* 0x000fe200000000ff */
[----:B------:R1:W-:Y:S04]  /*20410*/  STG.E.128 desc[UR4][R104.64], R12 ;  /* 0x0000000c68007986 */ /* 0x0003e8000c101d04 */
[----:B------:R1:W-:Y:S04]  /*20420*/  STG.E.128 desc[UR4][R106.64], R16 ;  /* 0x000000106a007986 */ /* 0x0003e8000c101d04 */
[----:B------:R1:W-:Y:S01]  /*20430*/  STG.E.128 desc[UR4][R24.64], R20 ;  /* 0x0000001418007986 */ /* 0x0003e2000c101d04 */
[----:B------:R-:W-:-:S13]  /*20440*/  ISETP.GE.AND P0, PT, R0, R27, PT ;  /* 0x0000001b0000720c */ /* 0x000fda0003f06270 */
[----:B------:R-:W-:Y:S05]  /*20450*/  @!P0 BRA `(.L_x_42166) ;  /* 0xfffffe0c00208947 */ /* 0x000fea000383ffff */
[----:B------:R-:W-:Y:S05]  /*20460*/  BSYNC B0 ;  /* 0x0000000000007941 */ /* 0x000fea0003800000 */
.L_x_41604:
[----:B------:R-:W-:Y:S05]  /*20470*/  EXIT ;  /* 0x000000000000794d */ /* 0x000fea0003800000 */
.L_x_42165:
[----:B------:R-:W-:Y:S01]  /*20480*/  BSSY B1, `(.L_x_42167) ;  /* 0x0000008000017945 */ /* 0x000fe20003800000 */
[----:B------:R-:W-:Y:S01]  /*20490*/  IMAD.MOV.U32 R252, RZ, RZ, R106 ;  /* 0x000000fffffc7224 */ /* 0x000fe200078e006a */
[----:B------:R-:W-:Y:S01]  /*204a0*/  MOV R107, 0x1 ;  /* 0x00000001006b7802 */ /* 0x000fe20000000f00 */
[----:B------:R-:W-:Y:S01]  /*204b0*/  IMAD.MOV.U32 R104, RZ, RZ, -0x1 ;  /* 0xffffffffff687424 */ /* 0x000fe200078e00ff */
[----:B------:R-:W-:-:S07]  /*204c0*/  MOV R105, 0x1f ;  /* 0x0000001f00697802 */ /* 0x000fce0000000f00 */
[----:B------:R-:W-:Y:S05]  /*204d0*/  WARPSYNC.COLLECTIVE R104, `(.L_x_42168) ;  /* 0x0000000068087348 */ /* 0x000fea0003c00000 */
[----:B------:R0:W1:Y:S02]  /*204e0*/  SHFL.BFLY P1, R104, R252, R107, R105 ;  /* 0x0c00006bfc687389 */ /* 0x0000640000020069 */
[----:B01----:R-:W-:Y:S01]  /*204f0*/  ENDCOLLECTIVE ;  /* 0x000000000000791b */ /* 0x003fe20003800000 */
.L_x_42168:
[----:B------:R-:W-:Y:S05]  /*20500*/  BSYNC B1 ;  /* 0x0000000000017941 */ /* 0x000fea0003800000 */
.L_x_42167:
        /* <DEDUP_REMOVED lines=9> */
.L_x_42169:
[----:B------:R-:W-:Y:S02]  /*205a0*/  IMAD.MOV.U32 R107, RZ, RZ, 0x4 ;  /* 0x00000004ff6b7424 */ /* 0x000fe400078e00ff */
[----:B------:R-:W-:Y:S01]  /*205b0*/  FADD.FTZ R106, R106, R104 ;  /* 0x000000686a6a7221 */ /* 0x000fe20000010000 */
[----:B------:R-:W-:-:S04]  /*205c0*/  MOV R104, 0xffffffff ;  /* 0xffffffff00687802 */ /* 0x000fc80000000f00 */
[----:B------:R-:W-:-:S07]  /*205d0*/  MOV R252, R106 ;  /* 0x0000006a00fc7202 */ /* 0x000fce0000000f00 */
[----:B------:R-:W-:Y:S05]  /*205e0*/  WARPSYNC.COLLECTIVE R104, `(.L_x_42170) ;  /* 0x0000000068087348 */ /* 0x000fea0003c00000 */
[----:B------:R0:W1:Y:S02]  /*205f0*/  SHFL.BFLY P1, R104, R252, R107, R105 ;  /* 0x0c00006bfc687389 */ /* 0x0000640000020069 */
[----:B01----:R-:W-:Y:S01]  /*20600*/  ENDCOLLECTIVE ;  /* 0x000000000000791b */ /* 0x003fe20003800000 */
.L_x_42170:
[----:B------:R-:W-:Y:S02]  /*20610*/  IMAD.MOV.U32 R107, RZ, RZ, 0x8 ;  /* 0x00000008ff6b7424 */ /* 0x000fe400078e00ff */
[----:B------:R-:W-:Y:S01]  /*20620*/  FADD.FTZ R106, R106, R104 ;  /* 0x000000686a6a7221 */ /* 0x000fe20000010000 */
[----:B------:R-:W-:-:S04]  /*20630*/  MOV R104, 0xffffffff ;  /* 0xffffffff00687802 */ /* 0x000fc80000000f00 */
[----:B------:R-:W-:-:S07]  /*20640*/  MOV R252, R106 ;  /* 0x0000006a00fc7202 */ /* 0x000fce0000000f00 */
[----:B------:R-:W-:Y:S05]  /*20650*/  WARPSYNC.COLLECTIVE R104, `(.L_x_42171) ;  /* 0x0000000068087348 */ /* 0x000fea0003c00000 */
[----:B------:R0:W1:Y:S02]  /*20660*/  SHFL.BFLY P1, R104, R252, R107, R105 ;  /* 0x0c00006bfc687389 */ /* 0x0000640000020069 */
[----:B01----:R-:W-:Y:S01]  /*20670*/  ENDCOLLECTIVE ;  /* 0x000000000000791b */ /* 0x003fe20003800000 */
.L_x_42171:
[----:B------:R-:W-:Y:S02]  /*20680*/  IMAD.MOV.U32 R107, RZ, RZ, 0x10 ;  /* 0x00000010ff6b7424 */ /* 0x000fe400078e00ff */
[----:B------:R-:W-:Y:S01]  /*20690*/  FADD.FTZ R106, R106, R104 ;  /* 0x000000686a6a7221 */ /* 0x000fe20000010000 */
[----:B------:R-:W-:-:S04]  /*206a0*/  MOV R104, 0xffffffff ;  /* 0xffffffff00687802 */ /* 0x000fc80000000f00 */
[----:B------:R-:W-:-:S07]  /*206b0*/  MOV R252, R106 ;  /* 0x0000006a00fc7202 */ /* 0x000fce0000000f00 */
[----:B------:R-:W-:Y:S05]  /*206c0*/  WARPSYNC.COLLECTIVE R104, `(.L_x_42172) ;  /* 0x0000000068087348 */ /* 0x000fea0003c00000 */
[----:B------:R0:W1:Y:S02]  /*206d0*/  SHFL.BFLY P1, R104, R252, R107, R105 ;  /* 0x0c00006bfc687389 */ /* 0x0000640000020069 */
[----:B01----:R-:W-:Y:S01]  /*206e0*/  ENDCOLLECTIVE ;  /* 0x000000000000791b */ /* 0x003fe20003800000 */
.L_x_42172:
        /* <DEDUP_REMOVED lines=169> */
.L_x_42173:
[----:B------:R-:W-:Y:S01]  /*21180*/  HFMA2.MMA R107, -RZ, RZ, 0, 1.1920928955078125e-07 ;  /* 0x00000002ff6b7435 */ /* 0x000fe200000001ff */
[----:B------:R-:W-:Y:S01]  /*21190*/  FADD.FTZ R154, R154, R104 ;  /* 0x000000689a9a7221 */ /* 0x000fe20000010000 */
[----:B------:R-:W-:-:S03]  /*211a0*/  MOV R104, 0xffffffff ;  /* 0xffffffff00687802 */ /* 0x000fc60000000f00 */
[----:B------:R-:W-:-:S07]  /*211b0*/  IMAD.MOV.U32 R252, RZ, RZ, R154 ;  /* 0x000000fffffc7224 */ /* 0x000fce00078e009a */
[----:B------:R-:W-:Y:S05]  /*211c0*/  WARPSYNC.COLLECTIVE R104, `(.L_x_42174) ;  /* 0x0000000068087348 */ /* 0x000fea0003c00000 */
[----:B------:R0:W1:Y:S02]  /*211d0*/  SHFL.BFLY P1, R104, R252, R107, R105 ;  /* 0x0c00006bfc687389 */ /* 0x0000640000020069 */
[----:B01----:R-:W-:Y:S01]  /*211e0*/  ENDCOLLECTIVE ;  /* 0x000000000000791b */ /* 0x003fe20003800000 */
.L_x_42174:
[----:B------:R-:W-:Y:S01]  /*211f0*/  HFMA2.MMA R107, -RZ, RZ, 0, 2.384185791015625e-07 ;  /* 0x00000004ff6b7435 */ /* 0x000fe200000001ff */
[----:B------:R-:W-:Y:S01]  /*21200*/  FADD.FTZ R154, R154, R104 ;  /* 0x000000689a9a7221 */ /* 0x000fe20000010000 */
[----:B------:R-:W-:-:S03]  /*21210*/  MOV R104, 0xffffffff ;  /* 0xffffffff00687802 */ /* 0x000fc60000000f00 */
[----:B------:R-:W-:-:S07]  /*21220*/  IMAD.MOV.U32 R252, RZ, RZ, R154 ;  /* 0x000000fffffc7224 */ /* 0x000fce00078e009a */
[----:B------:R-:W-:Y:S05]  /*21230*/  WARPSYNC.COLLECTIVE R104, `(.L_x_42175) ;  /* 0x0000000068087348 */ /* 0x000fea0003c00000 */
[----:B------:R0:W1:Y:S02]  /*21240*/  SHFL.BFLY P1, R104, R252, R107, R105 ;  /* 0x0c00006bfc687389 */ /* 0x0000640000020069 */
[----:B01----:R-:W-:Y:S01]  /*21250*/  ENDCOLLECTIVE ;  /* 0x000000000000791b */ /* 0x003fe20003800000 */
.L_x_42175:
[----:B------:R-:W-:Y:S01]  /*21260*/  HFMA2.MMA R107, -RZ, RZ, 0, 4.76837158203125e-07 ;  /* 0x00000008ff6b7435 */ /* 0x000fe200000001ff */
[----:B------:R-:W-:Y:S01]  /*21270*/  FADD.FTZ R154, R154, R104 ;  /* 0x000000689a9a7221 */ /* 0x000fe20000010000 */
[----:B------:R-:W-:-:S03]  /*21280*/  MOV R104, 0xffffffff ;  /* 0xffffffff00687802 */ /* 0x000fc60000000f00 */
[----:B------:R-:W-:-:S07]  /*21290*/  IMAD.MOV.U32 R252, RZ, RZ, R154 ;  /* 0x000000fffffc7224 */ /* 0x000fce00078e009a */
[----:B------:R-:W-:Y:S05]  /*212a0*/  WARPSYNC.COLLECTIVE R104, `(.L_x_42176) ;  /* 0x0000000068087348 */ /* 0x000fea0003c00000 */
[----:B------:R0:W1:Y:S02]  /*212b0*/  SHFL.BFLY P1, R104, R252, R107, R105 ;  /* 0x0c00006bfc687389 */ /* 0x0000640000020069 */
[----:B01----:R-:W-:Y:S01]  /*212c0*/  ENDCOLLECTIVE ;  /* 0x000000000000791b */ /* 0x003fe20003800000 */
.L_x_42176:
[----:B------:R-:W-:Y:S01]  /*212d0*/  HFMA2.MMA R107, -RZ, RZ, 0, 9.5367431640625e-07 ;  /* 0x00000010ff6b7435 */ /* 0x000fe200000001ff */
[----:B------:R-:W-:Y:S01]  /*212e0*/  FADD.FTZ R154, R154, R104 ;  /* 0x000000689a9a7221 */ /* 0x000fe20000010000 */
[----:B------:R-:W-:-:S03]  /*212f0*/  MOV R104, 0xffffffff ;  /* 0xffffffff00687802 */ /* 0x000fc60000000f00 */
[----:B------:R-:W-:-:S07]  /*21300*/  IMAD.MOV.U32 R252, RZ, RZ, R154 ;  /* 0x000000fffffc7224 */ /* 0x000fce00078e009a */
[----:B------:R-:W-:Y:S05]  /*21310*/  WARPSYNC.COLLECTIVE R104, `(.L_x_42177) ;  /* 0x0000000068087348 */ /* 0x000fea0003c00000 */
[----:B------:R0:W1:Y:S02]  /*21320*/  SHFL.BFLY P1, R104, R252, R107, R105 ;  /* 0x0c00006bfc687389 */ /* 0x0000640000020069 */
[----:B01----:R-:W-:Y:S01]  /*21330*/  ENDCOLLECTIVE ;  /* 0x000000000000791b */ /* 0x003fe20003800000 */
.L_x_42177:
[----:B------:R-:W-:Y:S05]  /*21340*/  BRA `(.L_x_42178) ;  /* 0xffffffd800607947 */ /* 0x000fea000383ffff */
.L_x_42179:
        /* <DEDUP_REMOVED lines=11> */
.L_x_72373:


//--------------------- .text._ZN10layer_norm13ln_fwd_kernelINS_13Kernel_traitsIf6__halfS2_S2_fjLj2560ELj1ELj4ELj1ELj16ENS_18Kernel_traits_baseILj2560EfS2_S2_S2_fjLj128EEEEELb1ELb1ELb1ELb0EEEvNS_9FwdParamsE --------------------------
	.section	.text._ZN10layer_norm13ln_fwd_kernelINS_13Kernel_traitsIf6__halfS2_S2_fjLj2560ELj1ELj4ELj1ELj16ENS_18Kernel_traits_baseILj2560EfS2_S2_S2_fjLj128EEEEELb1ELb1ELb1ELb0EEEvNS_9FwdParamsE,"ax",@progbits
	.align	128
        .global         _ZN10layer_norm13ln_fwd_kernelINS_13Kernel_traitsIf6__halfS2_S2_fjLj2560ELj1ELj4ELj1ELj16ENS_18Kernel_traits_baseILj2560EfS2_S2_S2_fjLj128EEEEELb1ELb1ELb1ELb0EEEvNS_9FwdParamsE
        .type           _ZN10layer_norm13ln_fwd_kernelINS_13Kernel_traitsIf6__halfS2_S2_fjLj2560ELj1ELj4ELj1ELj16ENS_18Kernel_traits_baseILj2560EfS2_S2_S2_fjLj128EEEEELb1ELb1ELb1ELb0EEEvNS_9FwdParamsE,@function
        .size           _ZN10layer_norm13ln_fwd_kernelINS_13Kernel_traitsIf6__halfS2_S2_fjLj2560ELj1ELj4ELj1ELj16ENS_18Kernel_traits_baseILj2560EfS2_S2_S2_fjLj128EEEEELb1ELb1ELb1ELb0EEEvNS_9FwdParamsE,(.L_x_72374 - _ZN10layer_norm13ln_fwd_kernelINS_13Kernel_traitsIf6__halfS2_S2_fjLj2560ELj1ELj4ELj1ELj16ENS_18Kernel_traits_baseILj2560EfS2_S2_S2_fjLj128EEEEELb1ELb1ELb1ELb0EEEvNS_9FwdParamsE)
        .other          _ZN10layer_norm13ln_fwd_kernelINS_13Kernel_traitsIf6__halfS2_S2_fjLj2560ELj1ELj4ELj1ELj16ENS_18Kernel_traits_baseILj2560EfS2_S2_S2_fjLj128EEEEELb1ELb1ELb1ELb0EEEvNS_9FwdParamsE,@"STO_CUDA_ENTRY STV_DEFAULT"
_ZN10layer_norm13ln_fwd_kernelINS_13Kernel_traitsIf6__halfS2_S2_fjLj2560ELj1ELj4ELj1ELj16ENS_18Kernel_traits_baseILj2560EfS2_S2_S2_fjLj128EEEEELb1ELb1ELb1ELb0EEEvNS_9FwdParamsE:
.text._ZN10layer_norm13ln_fwd_kernelINS_13Kernel_traitsIf6__halfS2_S2_fjLj2560ELj1ELj4ELj1ELj16ENS_18Kernel_traits_baseILj2560EfS2_S2_S2_fjLj128EEEEELb1ELb1ELb1ELb0EEEvNS_9FwdParamsE:
        /* <DEDUP_REMOVED lines=13> */
[----:B0-----:R-:W-:-:S06]  /*00d0*/  @P0 MOV R5, R11 ;  /* 0x0000000b00050202 */ /* 0x001fcc0000000f00 */
        /* <DEDUP_REMOVED lines=8> */
[----:B------:R-:W-:Y:S02]  /*0160*/  @P0 R2UR UR4, R2 ;  /* 0x00000000020402ca */ /* 0x000fe400000e0000 */
[----:B------:R-:W-:-:S09]  /*0170*/  LEA R2, R7, R6, 0x2 ;  /* 0x0000000607027211 */ /* 0x000fd200078e10ff */
        /* <DEDUP_REMOVED lines=8> */
[----:B------:R-:W-:Y:S01]  /*0200*/  UIADD3 UR14, UR5, -0x126145ec, URZ ;  /* 0xed9eba14050e7890 */ /* 0x000fe2000fffe03f */
[----:B------:R-:W-:Y:S01]  /*0210*/  @P0 IMAD.X R11, RZ, RZ, R5, P1 ;  /* 0x000000ffff0b0224 */ /* 0x000fe200008e0605 */
[----:B------:R-:W-:Y:S02]  /*0220*/  UIADD3 UR15, UR4, 0x78dde6e4, URZ ;  /* 0x78dde6e4040f7890 */ /* 0x000fe4000fffe03f */
[----:B------:R-:W-:Y:S02]  /*0230*/  UIADD3 UR16, UR5, -0x56f99767, URZ ;  /* 0xa906689905107890 */ /* 0x000fe4000fffe03f */
[--C-:B------:R-:W-:Y:S01]  /*0240*/  SHF.R.U64 R0, R10, 0x2, R11.reuse ;  /* 0x000000020a007819 */ /* 0x100fe2000000120b */
[----:B------:R-:W-:Y:S01]  /*0250*/  UIADD3 UR17, UR4, 0x1715609d, URZ ;  /* 0x1715609d04117890 */ /* 0x000fe2000fffe03f */
[----:B------:R-:W-:Y:S01]  /*0260*/  SHF.R.U32.HI R4, RZ, 0x2, R11 ;  /* 0x00000002ff047819 */ /* 0x000fe2000001160b */
[----:B------:R-:W-:Y:S02]  /*0270*/  UIADD3 UR18, UR5, 0x646e171e, URZ ;  /* 0x646e171e05127890 */ /* 0x000fe4000fffe03f */
[----:B------:R-:W-:Y:S01]  /*0280*/  IMAD.WIDE.U32 R6, R0, -0x2daee0ad, RZ ;  /* 0xd2511f5300067825 */ /* 0x000fe200078e00ff */
[----:B------:R-:W-:Y:S01]  /*0290*/  LOP3.LUT R9, R9, UR4, R4, 0x96, !PT ;  /* 0x0000000409097c12 */ /* 0x000fe2000f8e9604 */
[----:B------:R-:W-:-:S02]  /*02a0*/  UIADD3 UR19, UR4, -0x4ab325aa, URZ ;  /* 0xb54cda5604137890 */ /* 0x000fc4000fffe03f */
        /* <DEDUP_REMOVED lines=75> */
.L_x_42181:
[----:B------:R-:W-:Y:S05]  /*0760*/  BSYNC B0 ;  /* 0x0000000000007941 */ /* 0x000fea0003800000 */
.L_x_42180:
        /* <DEDUP_REMOVED lines=34> */
.L_x_42183:
[----:B------:R-:W-:Y:S05]  /*0990*/  BSYNC B0 ;  /* 0x0000000000007941 */ /* 0x000fea0003800000 */
.L_x_42182:
        /* <DEDUP_REMOVED lines=32> */
.L_x_42185:
[----:B------:R-:W-:Y:S05]  /*0ba0*/  BSYNC B0 ;  /* 0x0000000000007941 */ /* 0x000fea0003800000 */
.L_x_42184:
        /* <DEDUP_REMOVED lines=30> */
.L_x_42187:
[----:B------:R-:W-:Y:S05]  /*0d90*/  BSYNC B0 ;  /* 0x0000000000007941 */ /* 0x000fea0003800000 */
.L_x_42186:
        /* <DEDUP_REMOVED lines=25> */
[----:B------:R-:W-:-:S03]  /*0f30*/  VIADD R17, R17, 0x20 ;  /* 0x0000002011117836 */ /* 0x000fc60000000000 */
[----:B--2---:R3:W-:Y:S04]  /*0f40*/  STL.64 [R1+0xf8], R20 ;  /* 0x0000f81401007387 */ /* 0x0047e80000100a00 */
[----:B------:R3:W-:Y:S04]  /*0f50*/  STL.64 [R1+0x100], R22 ;  /* 0x0001001601007387 */ /* 0x0007e80000100a00 */
[----:B----4-:R3:W-:Y:S04]  /*0f60*/  STL.64 [R1+0x108], R24 ;  /* 0x0001081801007387 */ /* 0x0107e80000100a00 */
[----:B------:R3:W-:Y:S02]  /*0f70*/  STL.64 [R1+0x110], R26 ;  /* 0x0001101a01007387 */ /* 0x0007e40000100a00 */
.L_x_42189:
[----:B------:R-:W-:Y:S05]  /*0f80*/  BSYNC B0 ;  /* 0x0000000000007941 */ /* 0x000fea0003800000 */
.L_x_42188:
        /* <DEDUP_REMOVED lines=25> */
[----:B------:R-:W-:-:S03]  /*1120*/  IADD3 R17, R17, 0x20, RZ ;  /* 0x0000002011117810 */ /* 0x000fc60007ffe0ff */
[----:B--2---:R4:W-:Y:S04]  /*1130*/  STL.64 [R1+0xd8], R20 ;  /* 0x0000d81401007387 */ /* 0x0049e80000100a00 */
[----:B------:R4:W-:Y:S04]  /*1140*/  STL.64 [R1+0xe0], R22 ;  /* 0x0000e01601007387 */ /* 0x0009e80000100a00 */
[----:B---3--:R4:W-:Y:S04]  /*1150*/  STL.64 [R1+0xe8], R24 ;  /* 0x0000e81801007387 */ /* 0x0089e80000100a00 */
[----:B------:R4:W-:Y:S02]  /*1160*/  STL.64 [R1+0xf0], R26 ;  /* 0x0000f01a01007387 */ /* 0x0009e40000100a00 */
.L_x_42191:
[----:B------:R-:W-:Y:S05]  /*1170*/  BSYNC B0 ;  /* 0x0000000000007941 */ /* 0x000fea0003800000 */
.L_x_42190:
        /* <DEDUP_REMOVED lines=30> */
.L_x_42193:
[----:B------:R-:W-:Y:S05]  /*1360*/  BSYNC B0 ;  /* 0x0000000000007941 */ /* 0x000fea0003800000 */
.L_x_42192:
        /* <DEDUP_REMOVED lines=30> */
.L_x_42195:
[----:B------:R-:W-:Y:S05]  /*1550*/  BSYNC B0 ;  /* 0x0000000000007941 */ /* 0x000fea0003800000 */
.L_x_42194:
        /* <DEDUP_REMOVED lines=30> */
.L_x_42197:
[----:B------:R-:W-:Y:S05]  /*1740*/  BSYNC B0 ;  /* 0x0000000000007941 */ /* 0x000fea0003800000 */
.L_x_42196:
        /* <DEDUP_REMOVED lines=33> */
.L_x_42199:
[----:B------:R-:W-:Y:S05]  /*1960*/  BSYNC B0 ;  /* 0x0000000000007941 */ /* 0x000fea0003800000 */
.L_x_42198:
        /* <DEDUP_REMOVED lines=16> */
[----:B------:R-:W-:Y:S01]  /*1a70*/  HFMA2.MMA R11, -RZ, RZ, 0, 0 ;  /* 0x00000000ff0b7435 */ /* 0x000fe200000001ff */
[----:B------:R-:W-:Y:S01]  /*1a80*/  ULDC UR27, c[0x0][0x2d8] ;  /* 0x0000b600001b7ab9 */ /* 0x000fe20000000800 */
[----:B------:R-:W-:Y:S01]  /*1a90*/  ULDC.64 UR28, c[0x0][0x298] ;  /* 0x0000a600001c7ab9 */ /* 0x000fe20000000a00 */
[----:B------:R-:W-:Y:S01]  /*1aa0*/  IMAD R12, R12, -0x326172a9, RZ ;  /* 0xcd9e8d570c0c7824 */ /* 0x000fe200078e02ff */
[----:B------:R-:W-:Y:S01]  /*1ab0*/  LOP3.LUT R9, R13, UR31, R9, 0x96, !PT ;  /* 0x0000001f0d097c12 */ /* 0x000fe2000f8e9609 */
[----:B------:R-:W-:-:S06]  /*1ac0*/  ULDC.64 UR24, c[0x0][0x230] ;  /* 0x00008c0000187ab9 */ /* 0x000fcc0000000a00 */
.L_x_43060:
        /* <DEDUP_REMOVED lines=8> */
[----:B------:R-:W-:Y:S01]  /*1b50*/  MOV R142, RZ ;  /* 0x000000ff008e7202 */ /* 0x000fe20000000f00 */
[----:B------:R-:W-:Y:S01]  /*1b60*/  BSSY B1, `(.L_x_42201) ;  /* 0x000034d000017945 */ /* 0x000fe20003800000 */
[----:B--2---:R-:W-:-:S05]  /*1b70*/  IMAD R93, R2, R94, RZ ;  /* 0x0000005e025d7224 */ /* 0x004fca00078e02ff */
[----:B------:R-:W-:-:S04]  /*1b80*/  SHF.R.S32.HI R92, RZ, 0x1f, R93 ;  /* 0x0000001fff5c7819 */ /* 0x000fc8000001145d */
[----:B------:R-:W-:-:S04]  /*1b90*/  LEA.HI R93, R92, R93, RZ, 0x3 ;  /* 0x0000005d5c5d7211 */ /* 0x000fc800078f18ff */
[----:B------:R-:W-:Y:S02]  /*1ba0*/  LEA.HI.SX32 R144, R93, R5, 0x1d ;  /* 0x000000055d907211 */ /* 0x000fe400078feaff */
[----:B---3--:R-:W-:-:S13]  /*1bb0*/  ISETP.GE.AND P1, PT, R143, 0x1, PT ;  /* 0x000000018f00780c */ /* 0x008fda0003f26270 */
[----:B------:R-:W-:Y:S01]  /*1bc0*/  @P1 VIADD R92, R143, 0xffffffff ;  /* 0xffffffff8f5c1836 */ /* 0x000fe20000000000 */
        /* <DEDUP_REMOVED lines=23> */
[----:B-----5:R-:W-:Y:S01]  /*1d40*/  HADD2.F32 R13, -RZ, R88.H0_H0 ;  /* 0x20000058ff0d7230 */ /* 0x020fe20000004100 */
[----:B------:R-:W-:Y:S06]  /*1d50*/  BRA `(.L_x_42205) ;  /* 0x0000000400607947 */ /* 0x000fec0003800000 */
.L_x_42204:
        /* <DEDUP_REMOVED lines=12> */
.L_x_42207:
[----:B------:R-:W-:-:S07]  /*1e20*/  MOV R16, R12 ;  /* 0x0000000c00107202 */ /* 0x000fce0000000f00 */
.L_x_42208:
[----:B------:R-:W-:Y:S05]  /*1e30*/  BSYNC B3 ;  /* 0x0000000000037941 */ /* 0x000fea0003800000 */
.L_x_42206:
        /* <DEDUP_REMOVED lines=16> */
.L_x_42212:
[----:B------:R-:W-:Y:S05]  /*1f40*/  BSYNC B4 ;  /* 0x0000000000047941 */ /* 0x000fea0003800000 */
.L_x_42211:
        /* <DEDUP_REMOVED lines=42> */
.L_x_42210:
[----:B------:R-:W-:Y:S05]  /*21f0*/  BSYNC B3 ;  /* 0x0000000000037941 */ /* 0x000fea0003800000 */
.L_x_42209:
[----:B------:R-:W2:Y:S01]  /*2200*/  LDL R20, [R1+0x178] ;  /* 0x0001780001147983 */ /* 0x000ea20000100800 */
[----:B------:R-:W-:Y:S01]  /*2210*/  I2FP.F32.U32 R10, R16 ;  /* 0x00000010000a7245 */ /* 0x000fe20000201000 */
[----:B------:R-:W-:-:S04]  /*2220*/  IMAD.MOV.U32 R13, RZ, RZ, 0x2f800000 ;  /* 0x2f800000ff0d7424 */ /* 0x000fc800078e00ff */
[----:B------:R-:W-:-:S05]  /*2230*/  FFMA.FTZ R10, R10, R13, 1.1641532182693481445e-10 ;  /* 0x2f0000000a0a7423 */ /* 0x000fca000001000d */
[----:B------:R-:W-:Y:S01]  /*2240*/  FSETP.GTU.FTZ.AND P4, PT, R10, UR26, PT ;  /* 0x0000001a0a007c0b */ /* 0x000fe2000bf9c000 */
[----:B-----5:R-:W-:-:S05]  /*2250*/  HADD2.F32 R10, -RZ, R84.H0_H0 ;  /* 0x20000054ff0a7230 */ /* 0x020fca0000004100 */
[----:B------:R-:W-:-:S04]  /*2260*/  FMUL.FTZ R10, R10, UR29 ;  /* 0x0000001d0a0a7c20 */ /* 0x000fc80008410000 */
[----:B------:R-:W-:-:S05]  /*2270*/  FMUL.FTZ R10, R10, UR28 ;  /* 0x0000001c0a0a7c20 */ /* 0x000fca0008410000 */
[----:B------:R-:W-:-:S05]  /*2280*/  FSEL R10, R10, RZ, !P4 ;  /* 0x000000ff0a0a7208 */ /* 0x000fca0006000000 */
[----:B--2---:R-:W-:Y:S01]  /*2290*/  FMUL.FTZ R13, R20, R10 ;  /* 0x0000000a140d7220 */ /* 0x004fe20000410000 */
[----:B------:R-:W-:-:S05]  /*22a0*/  @P2 HADD2.F32 R10, -RZ, R88.H0_H0 ;  /* 0x20000058ff0a2230 */ /* 0x000fca0000004100 */
[----:B------:R-:W-:Y:S01]  /*22b0*/  @P2 FADD.FTZ R13, R10, R13 ;  /* 0x0000000d0a0d2221 */ /* 0x000fe20000010000 */
[----:B------:R-:W-:-:S04]  /*22c0*/  SEL R10, RZ, 0x1, P4 ;  /* 0x00000001ff0a7807 */ /* 0x000fc80002000000 */
[----:B------:R-:W-:-:S07]  /*22d0*/  PRMT R15, R10, 0x7610, R15 ;  /* 0x000076100a0f7816 */ /* 0x000fce000000000f */
.L_x_42205:
[----:B------:R-:W-:Y:S05]  /*22e0*/  BSYNC B2 ;  /* 0x0000000000027941 */ /* 0x000fea0003800000 */
.L_x_42203:
        /* <DEDUP_REMOVED lines=8> */
.L_x_42214:
        /* <DEDUP_REMOVED lines=12> */
.L_x_42217:
[----:B------:R-:W-:-:S07]  /*2430*/  IMAD.MOV.U32 R10, RZ, RZ, R12 ;  /* 0x000000ffff0a7224 */ /* 0x000fce00078e000c */
.L_x_42218:
[----:B------:R-:W-:Y:S05]  /*2440*/  BSYNC B3 ;  /* 0x0000000000037941 */ /* 0x000fea0003800000 */
.L_x_42216:
        /* <DEDUP_REMOVED lines=16> */
.L_x_42222:
[----:B------:R-:W-:Y:S05]  /*2550*/  BSYNC B4 ;  /* 0x0000000000047941 */ /* 0x000fea0003800000 */
.L_x_42221:
        /* <DEDUP_REMOVED lines=44> */
.L_x_42220:
[----:B------:R-:W-:Y:S05]  /*2820*/  BSYNC B3 ;  /* 0x0000000000037941 */ /* 0x000fea0003800000 */
.L_x_42219:
        /* <DEDUP_REMOVED lines=12> */
[----:B------:R-:W-:-:S04]  /*28f0*/  SEL R10, RZ, 0x1, P4 ;  /* 0x00000001ff0a7807 */ /* 0x000fc80002000000 */
[----:B------:R-:W-:-:S07]  /*2900*/  PRMT R17, R10, 0x7610, R17 ;  /* 0x000076100a117816 */ /* 0x000fce0000000011 */
.L_x_42215:
[----:B------:R-:W-:Y:S05]  /*2910*/  BSYNC B2 ;  /* 0x0000000000027941 */ /* 0x000fea0003800000 */
.L_x_42213:
        /* <DEDUP_REMOVED lines=8> */
.L_x_42224:
        /* <DEDUP_REMOVED lines=12> */
.L_x_42227:
[----:B------:R-:W-:-:S07]  /*2a60*/  MOV R10, R12 ;  /* 0x0000000c000a7202 */ /* 0x000fce0000000f00 */
.L_x_42228:
[----:B------:R-:W-:Y:S05]  /*2a70*/  BSYNC B3 ;  /* 0x0000000000037941 */ /* 0x000fea0003800000 */
.L_x_42226:
        /* <DEDUP_REMOVED lines=16> */
.L_x_42232:
[----:B------:R-:W-:Y:S05]  /*2b80*/  BSYNC B4 ;  /* 0x0000000000047941 */ /* 0x000fea0003800000 */
.L_x_42231:
        /* <DEDUP_REMOVED lines=44> */
.L_x_42230:
[----:B------:R-:W-:Y:S05]  /*2e50*/  BSYNC B3 ;  /* 0x0000000000037941 */ /* 0x000fea0003800000 */
.L_x_42229:
        /* <DEDUP_REMOVED lines=14> */
.L_x_42225:
[----:B------:R-:W-:Y:S05]  /*2f40*/  BSYNC B2 ;  /* 0x0000000000027941 */ /* 0x000fea0003800000 */
.L_x_42223:
        /* <DEDUP_REMOVED lines=8> */
.L_x_42234:
        /* <DEDUP_REMOVED lines=12> */
.L_x_42237:
[----:B------:R-:W-:-:S07]  /*3090*/  IMAD.MOV.U32 R10, RZ, RZ, R12 ;  /* 0x000000ffff0a7224 */ /* 0x000fce00078e000c */
.L_x_42238:
[----:B------:R-:W-:Y:S05]  /*30a0*/  BSYNC B3 ;  /* 0x0000000000037941 */ /* 0x000fea0003800000 */
.L_x_42236:
        /* <DEDUP_REMOVED lines=16> */
.L_x_42242:
[----:B------:R-:W-:Y:S05]  /*31b0*/  BSYNC B4 ;  /* 0x0000000000047941 */ /* 0x000fea0003800000 */
.L_x_42241:
        /* <DEDUP_REMOVED lines=44> */
.L_x_42240:
[----:B------:R-:W-:Y:S05]  /*3480*/  BSYNC B3 ;  /* 0x0000000000037941 */ /* 0x000fea0003800000 */
.L_x_42239:
        /* <DEDUP_REMOVED lines=14> */
.L_x_42235:
[----:B------:R-:W-:Y:S05]  /*3570*/  BSYNC B2 ;  /* 0x0000000000027941 */ /* 0x000fea0003800000 */
.L_x_42233:
        /* <DEDUP_REMOVED lines=8> */
.L_x_42244:
        /* <DEDUP_REMOVED lines=12> */
.L_x_42247:
[----:B------:R-:W-:-:S07]  /*36c0*/  MOV R10, R12 ;  /* 0x0000000c000a7202 */ /* 0x000fce0000000f00 */
.L_x_42248:
[----:B------:R-:W-:Y:S05]  /*36d0*/  BSYNC B3 ;  /* 0x0000000000037941 */ /* 0x000fea0003800000 */
.L_x_42246:
        /* <DEDUP_REMOVED lines=16> */
.L_x_42252:
[----:B------:R-:W-:Y:S05]  /*37e0*/  BSYNC B4 ;  /* 0x0000000000047941 */ /* 0x000fea0003800000 */
.L_x_42251:
        /* <DEDUP_REMOVED lines=44> */
.L_x_42250:
[----:B------:R-:W-:Y:S05]  /*3ab0*/  BSYNC B3 ;  /* 0x0000000000037941 */ /* 0x000fea0003800000 */
.L_x_42249:
        /* <DEDUP_REMOVED lines=14> */
.L_x_42245:
[----:B------:R-:W-:Y:S05]  /*3ba0*/  BSYNC B2 ;  /* 0x0000000000027941 */ /* 0x000fea0003800000 */
.L_x_42243:
        /* <DEDUP_REMOVED lines=8> */
.L_x_42254:
        /* <DEDUP_REMOVED lines=12> */
.L_x_42257:
[----:B------:R-:W-:-:S07]  /*3cf0*/  IMAD.MOV.U32 R10, RZ, RZ, R12 ;  /* 0x000000ffff0a7224 */ /* 0x000fce00078e000c */
.L_x_42258:
[----:B------:R-:W-:Y:S05]  /*3d00*/  BSYNC B3 ;  /* 0x0000000000037941 */ /* 0x000fea0003800000 */
.L_x_42256:
        /* <DEDUP_REMOVED lines=16> */
.L_x_42262:
[----:B------:R-:W-:Y:S05]  /*3e10*/  BSYNC B4 ;  /* 0x0000000000047941 */ /* 0x000fea0003800000 */
.L_x_42261:
        /* <DEDUP_REMOVED lines=44> */
.L_x_42260:
[----:B------:R-:W-:Y:S05]  /*40e0*/  BSYNC B3 ;  /* 0x0000000000037941 */ /* 0x000fea0003800000 */
.L_x_42259:
        /* <DEDUP_REMOVED lines=14> */
.L_x_42255:
[----:B------:R-:W-:Y:S05]  /*41d0*/  BSYNC B2 ;  /* 0x0000000000027941 */ /* 0x000fea0003800000 */
.L_x_42253:
        /* <DEDUP_REMOVED lines=8> */
.L_x_42264:
        /* <DEDUP_REMOVED lines=12> */
.L_x_42267:
[----:B------:R-:W-:-:S07]  /*4320*/  MOV R10, R12 ;  /* 0x0000000c000a7202 */ /* 0x000fce0000000f00 */
.L_x_42268:
[----:B------:R-:W-:Y:S05]  /*4330*/  BSYNC B3 ;  /* 0x0000000000037941 */ /* 0x000fea0003800000 */
.L_x_42266:
        /* <DEDUP_REMOVED lines=16> */
.L_x_42272:
[----:B------:R-:W-:Y:S05]  /*4440*/  BSYNC B4 ;  /* 0x0000000000047941 */ /* 0x000fea0003800000 */
.L_x_42271:
        /* <DEDUP_REMOVED lines=44> */
.L_x_42270:
[----:B------:R-:W-:Y:S05]  /*4710*/  BSYNC B3 ;  /* 0x0000000000037941 */ /* 0x000fea0003800000 */
.L_x_42269:
        /* <DEDUP_REMOVED lines=14> */
.L_x_42265:
[----:B------:R-:W-:Y:S05]  /*4800*/  BSYNC B2 ;  /* 0x0000000000027941 */ /* 0x000fea0003800000 */
.L_x_42263:
        /* <DEDUP_REMOVED lines=8> */
.L_x_42274:
        /* <DEDUP_REMOVED lines=12> */
.L_x_42277:
[----:B------:R-:W-:-:S07]  /*4950*/  IMAD.MOV.U32 R94, RZ, RZ, R12 ;  /* 0x000000ffff5e7224 */ /* 0x000fce00078e000c */
.L_x_42278:
[----:B------:R-:W-:Y:S05]  /*4960*/  BSYNC B3 ;  /* 0x0000000000037941 */ /* 0x000fea0003800000 */
.L_x_42276:
        /* <DEDUP_REMOVED lines=16> */
.L_x_42282:
[----:B------:R-:W-:Y:S05]  /*4a70*/  BSYNC B4 ;  /* 0x0000000000047941 */ /* 0x000fea0003800000 */
.L_x_42281:
        /* <DEDUP_REMOVED lines=44> */
.L_x_42280:
[----:B------:R-:W-:Y:S05]  /*4d40*/  BSYNC B3 ;  /* 0x0000000000037941 */ /* 0x000fea0003800000 */
.L_x_42279:
[----:B------:R-:W2:Y:S01]  /*4d50*/  LDL R92, [R1+0x194] ;  /* 0x00019400015c7983 */ /* 0x000ea20000100800 */
        /* <DEDUP_REMOVED lines=12> */
.L_x_42275:
[----:B------:R-:W-:Y:S05]  /*4e20*/  BSYNC B2 ;  /* 0x0000000000027941 */ /* 0x000fea0003800000 */
.L_x_42273:
        /* <DEDUP_REMOVED lines=29> */
.L_x_42284:
[----:B------:R-:W-:Y:S05]  /*5000*/  BSYNC B2 ;  /* 0x0000000000027941 */ /* 0x000fea0003800000 */
.L_x_42283:
[----:B------:R-:W-:Y:S01]  /*5010*/  IADD3 R144, R144, 0x20, RZ ;  /* 0x0000002090907810 */ /* 0x000fe20007ffe0ff */
[----:B------:R-:W-:-:S07]  /*5020*/  VIADD R142, R142, 0x20 ;  /* 0x000000208e8e7836 */ /* 0x000fce0000000000 */
.L_x_42202:
[----:B------:R-:W-:Y:S05]  /*5030*/  BSYNC B1 ;  /* 0x0000000000017941 */ /* 0x000fea0003800000 */
.L_x_42201:
        /* <DEDUP_REMOVED lines=20> */
.L_x_42288:
        /* <DEDUP_REMOVED lines=12> */
.L_x_42291:
[----:B------:R-:W-:-:S07]  /*5240*/  IMAD.MOV.U32 R32, RZ, RZ, R12 ;  /* 0x000000ffff207224 */ /* 0x000fce00078e000c */
.L_x_42292:
[----:B------:R-:W-:Y:S05]  /*5250*/  BSYNC B3 ;  /* 0x0000000000037941 */ /* 0x000fea0003800000 */
.L_x_42290:
        /* <DEDUP_REMOVED lines=16> */
.L_x_42296:
[----:B------:R-:W-:Y:S05]  /*5360*/  BSYNC B4 ;  /* 0x0000000000047941 */ /* 0x000fea0003800000 */
.L_x_42295:
        /* <DEDUP_REMOVED lines=43> */
.L_x_42294:
[----:B------:R-:W-:Y:S05]  /*5620*/  BSYNC B3 ;  /* 0x0000000000037941 */ /* 0x000fea0003800000 */
.L_x_42293:
        /* <DEDUP_REMOVED lines=14> */
.L_x_42289:
[----:B------:R-:W-:Y:S05]  /*5710*/  BSYNC B2 ;  /* 0x0000000000027941 */ /* 0x000fea0003800000 */
.L_x_42287:
        /* <DEDUP_REMOVED lines=8> */
.L_x_42298:
        /* <DEDUP_REMOVED lines=12> */
.L_x_42301:
[----:B------:R-:W-:-:S07]  /*5860*/  IMAD.MOV.U32 R10, RZ, RZ, R12 ;  /* 0x000000ffff0a7224 */ /* 0x000fce00078e000c */
.L_x_42302:
[----:B------:R-:W-:Y:S05]  /*5870*/  BSYNC B3 ;  /* 0x0000000000037941 */ /* 0x000fea0003800000 */
.L_x_42300:
        /* <DEDUP_REMOVED lines=16> */
.L_x_42306:
[----:B------:R-:W-:Y:S05]  /*5980*/  BSYNC B4 ;  /* 0x0000000000047941 */ /* 0x000fea0003800000 */
.L_x_42305:
        /* <DEDUP_REMOVED lines=44> */
.L_x_42304:
[----:B------:R-:W-:Y:S05]  /*5c50*/  BSYNC B3 ;  /* 0x0000000000037941 */ /* 0x000fea0003800000 */
.L_x_42303:
        /* <DEDUP_REMOVED lines=14> */
.L_x_42299:
[----:B------:R-:W-:Y:S05]  /*5d40*/  BSYNC B2 ;  /* 0x0000000000027941 */ /* 0x000fea0003800000 */
.L_x_42297:
        /* <DEDUP_REMOVED lines=8> */
.L_x_42308:
        /* <DEDUP_REMOVED lines=12> */
.L_x_42311:
[----:B------:R-:W-:-:S07]  /*5e90*/  MOV R10, R12 ;  /* 0x0000000c000a7202 */ /* 0x000fce0000000f00 */
.L_x_42312:
[----:B------:R-:W-:Y:S05]  /*5ea0*/  BSYNC B3 ;  /* 0x0000000000037941 */ /* 0x000fea0003800000 */
.L_x_42310:
        /* <DEDUP_REMOVED lines=16> */
.L_x_42316:
[----:B------:R-:W-:Y:S05]  /*5fb0*/  BSYNC B4 ;  /* 0x0000000000047941 */ /* 0x000fea0003800000 */
.L_x_42315:
        /* <DEDUP_REMOVED lines=44> */
.L_x_42314:
[----:B------:R-:W-:Y:S05]  /*6280*/  BSYNC B3 ;  /* 0x0000000000037941 */ /* 0x000fea0003800000 */
.L_x_42313:
        /* <DEDUP_REMOVED lines=14> */
.L_x_42309:
[----:B------:R-:W-:Y:S05]  /*6370*/  BSYNC B2 ;  /* 0x0000000000027941 */ /* 0x000fea0003800000 */
.L_x_42307:
        /* <DEDUP_REMOVED lines=8> */
.L_x_42318:
        /* <DEDUP_REMOVED lines=12> */
.L_x_42321:
[----:B------:R-:W-:-:S07]  /*64c0*/  IMAD.MOV.U32 R10, RZ, RZ, R12 ;  /* 0x000000ffff0a7224 */ /* 0x000fce00078e000c */
.L_x_42322:
[----:B------:R-:W-:Y:S05]  /*64d0*/  BSYNC B3 ;  /* 0x0000000000037941 */ /* 0x000fea0003800000 */
.L_x_42320:
        /* <DEDUP_REMOVED lines=16> */
.L_x_42326:
[----:B------:R-:W-:Y:S05]  /*65e0*/  BSYNC B4 ;  /* 0x0000000000047941 */ /* 0x000fea0003800000 */
.L_x_42325:
        /* <DEDUP_REMOVED lines=44> */
.L_x_42324:
[----:B------:R-:W-:Y:S05]  /*68b0*/  BSYNC B3 ;  /* 0x0000000000037941 */ /* 0x000fea0003800000 */
.L_x_42323:
        /* <DEDUP_REMOVED lines=14> */
.L_x_42319:
[----:B------:R-:W-:Y:S05]  /*69a0*/  BSYNC B2 ;  /* 0x0000000000027941 */ /* 0x000fea0003800000 */
.L_x_42317:
        /* <DEDUP_REMOVED lines=8> */
.L_x_42328:
        /* <DEDUP_REMOVED lines=12> */
.L_x_42331:
[----:B------:R-:W-:-:S07]  /*6af0*/  MOV R10, R12 ;  /* 0x0000000c000a7202 */ /* 0x000fce0000000f00 */
.L_x_42332:
[----:B------:R-:W-:Y:S05]  /*6b00*/  BSYNC B3 ;  /* 0x0000000000037941 */ /* 0x000fea0003800000 */
.L_x_42330:
        /* <DEDUP_REMOVED lines=16> */
.L_x_42336:
[----:B------:R-:W-:Y:S05]  /*6c10*/  BSYNC B4 ;  /* 0x0000000000047941 */ /* 0x000fea0003800000 */
.L_x_42335:
        /* <DEDUP_REMOVED lines=44> */
.L_x_42334:
[----:B------:R-:W-:Y:S05]  /*6ee0*/  BSYNC B3 ;  /* 0x0000000000037941 */ /* 0x000fea0003800000 */
.L_x_42333:
        /* <DEDUP_REMOVED lines=14> */
.L_x_42329:
[----:B------:R-:W-:Y:S05]  /*6fd0*/  BSYNC B2 ;  /* 0x0000000000027941 */ /* 0x000fea0003800000 */
.L_x_42327:
        /* <DEDUP_REMOVED lines=8> */
.L_x_42338:
        /* <DEDUP_REMOVED lines=12> */
.L_x_42341:
[----:B------:R-:W-:-:S07]  /*7120*/  IMAD.MOV.U32 R10, RZ, RZ, R12 ;  /* 0x000000ffff0a7224 */ /* 0x000fce00078e000c */
.L_x_42342:
[----:B------:R-:W-:Y:S05]  /*7130*/  BSYNC B3 ;  /* 0x0000000000037941 */ /* 0x000fea0003800000 */
.L_x_42340:
        /* <DEDUP_REMOVED lines=16> */
.L_x_42346:
[----:B------:R-:W-:Y:S05]  /*7240*/  BSYNC B4 ;  /* 0x0000000000047941 */ /* 0x000fea0003800000 */
.L_x_42345:
        /* <DEDUP_REMOVED lines=44> */
.L_x_42344:
[----:B------:R-:W-:Y:S05]  /*7510*/  BSYNC B3 ;  /* 0x0000000000037941 */ /* 0x000fea0003800000 */
.L_x_42343:
        /* <DEDUP_REMOVED lines=14> */
.L_x_42339:
[----:B------:R-:W-:Y:S05]  /*7600*/  BSYNC B2 ;  /* 0x0000000000027941 */ /* 0x000fea0003800000 */
.L_x_42337:
        /* <DEDUP_REMOVED lines=8> */
.L_x_42348:
        /* <DEDUP_REMOVED lines=12> */
.L_x_42351:
[----:B------:R-:W-:-:S07]  /*7750*/  MOV R10, R12 ;  /* 0x0000000c000a7202 */ /* 0x000fce0000000f00 */
.L_x_42352:
[----:B------:R-:W-:Y:S05]  /*7760*/  BSYNC B3 ;  /* 0x0000000000037941 */ /* 0x000fea0003800000 */
.L_x_42350:
        /* <DEDUP_REMOVED lines=16> */
.L_x_42356:
[----:B------:R-:W-:Y:S05]  /*7870*/  BSYNC B4 ;  /* 0x0000000000047941 */ /* 0x000fea0003800000 */
.L_x_42355:
        /* <DEDUP_REMOVED lines=44> */
.L_x_42354:
[----:B------:R-:W-:Y:S05]  /*7b40*/  BSYNC B3 ;  /* 0x0000000000037941 */ /* 0x000fea0003800000 */
.L_x_42353:
        /* <DEDUP_REMOVED lines=14> */
.L_x_42349:
[----:B------:R-:W-:Y:S05]  /*7c30*/  BSYNC B2 ;  /* 0x0000000000027941 */ /* 0x000fea0003800000 */
.L_x_42347:
        /* <DEDUP_REMOVED lines=8> */
.L_x_42358:
        /* <DEDUP_REMOVED lines=12> */
.L_x_42361:
[----:B------:R-:W-:-:S07]  /*7d80*/  IMAD.MOV.U32 R29, RZ, RZ, R12 ;  /* 0x000000ffff1d7224 */ /* 0x000fce00078e000c */
.L_x_42362:
[----:B------:R-:W-:Y:S05]  /*7d90*/  BSYNC B3 ;  /* 0x0000000000037941 */ /* 0x000fea0003800000 */
.L_x_42360:
        /* <DEDUP_REMOVED lines=16> */
.L_x_42366:
[----:B------:R-:W-:Y:S05]  /*7ea0*/  BSYNC B4 ;  /* 0x0000000000047941 */ /* 0x000fea0003800000 */
.L_x_42365:
        /* <DEDUP_REMOVED lines=44> */
.L_x_42364:
[----:B------:R-:W-:Y:S05]  /*8170*/  BSYNC B3 ;  /* 0x0000000000037941 */ /* 0x000fea0003800000 */
.L_x_42363:
        /* <DEDUP_REMOVED lines=13> */
.L_x_42359:
[----:B------:R-:W-:Y:S05]  /*8250*/  BSYNC B2 ;  /* 0x0000000000027941 */ /* 0x000fea0003800000 */
.L_x_42357:
        /* <DEDUP_REMOVED lines=29> */
.L_x_42368:
[----:B------:R-:W-:Y:S05]  /*8430*/  BSYNC B2 ;  /* 0x0000000000027941 */ /* 0x000fea0003800000 */
.L_x_42367:
[----:B------:R-:W-:Y:S01]  /*8440*/  IADD3 R144, R144, 0x20, RZ ;  /* 0x0000002090907810 */ /* 0x000fe20007ffe0ff */
[----:B------:R-:W-:-:S07]  /*8450*/  VIADD R142, R142, 0x20 ;  /* 0x000000208e8e7836 */ /* 0x000fce0000000000 */
.L_x_42286:
[----:B------:R-:W-:Y:S05]  /*8460*/  BSYNC B1 ;  /* 0x0000000000017941 */ /* 0x000fea0003800000 */
.L_x_42285:
        /* <DEDUP_REMOVED lines=20> */
.L_x_42372:
        /* <DEDUP_REMOVED lines=12> */
.L_x_42375:
[----:B------:R-:W-:-:S07]  /*8670*/  IMAD.MOV.U32 R40, RZ, RZ, R12 ;  /* 0x000000ffff287224 */ /* 0x000fce00078e000c */
.L_x_42376:
[----:B------:R-:W-:Y:S05]  /*8680*/  BSYNC B3 ;  /* 0x0000000000037941 */ /* 0x000fea0003800000 */
.L_x_42374:
        /* <DEDUP_REMOVED lines=16> */
.L_x_42380:
[----:B------:R-:W-:Y:S05]  /*8790*/  BSYNC B4 ;  /* 0x0000000000047941 */ /* 0x000fea0003800000 */
.L_x_42379:
        /* <DEDUP_REMOVED lines=43> */
.L_x_42378:
[----:B------:R-:W-:Y:S05]  /*8a50*/  BSYNC B3 ;  /* 0x0000000000037941 */ /* 0x000fea0003800000 */
.L_x_42377:
        /* <DEDUP_REMOVED lines=14> */
.L_x_42373:
[----:B------:R-:W-:Y:S05]  /*8b40*/  BSYNC B2 ;  /* 0x0000000000027941 */ /* 0x000fea0003800000 */
.L_x_42371:
        /* <DEDUP_REMOVED lines=8> */
.L_x_42382:
        /* <DEDUP_REMOVED lines=12> */
.L_x_42385:
[----:B------:R-:W-:-:S07]  /*8c90*/  IMAD.MOV.U32 R10, RZ, RZ, R12 ;  /* 0x000000ffff0a7224 */ /* 0x000fce00078e000c */
.L_x_42386:
[----:B------:R-:W-:Y:S05]  /*8ca0*/  BSYNC B3 ;  /* 0x0000000000037941 */ /* 0x000fea0003800000 */
.L_x_42384:
        /* <DEDUP_REMOVED lines=16> */
.L_x_42390:
[----:B------:R-:W-:Y:S05]  /*8db0*/  BSYNC B4 ;  /* 0x0000000000047941 */ /* 0x000fea0003800000 */
.L_x_42389:
        /* <DEDUP_REMOVED lines=44> */
.L_x_42388:
[----:B------:R-:W-:Y:S05]  /*9080*/  BSYNC B3 ;  /* 0x0000000000037941 */ /* 0x000fea0003800000 */
.L_x_42387:
        /* <DEDUP_REMOVED lines=14> */
.L_x_42383:
[----:B------:R-:W-:Y:S05]  /*9170*/  BSYNC B2 ;  /* 0x0000000000027941 */ /* 0x000fea0003800000 */
.L_x_42381:
        /* <DEDUP_REMOVED lines=8> */
.L_x_42392:
        /* <DEDUP_REMOVED lines=12> */
.L_x_42395:
[----:B------:R-:W-:-:S07]  /*92c0*/  MOV R10, R12 ;  /* 0x0000000c000a7202 */ /* 0x000fce0000000f00 */
.L_x_42396:
[----:B------:R-:W-:Y:S05]  /*92d0*/  BSYNC B3 ;  /* 0x0000000000037941 */ /* 0x000fea0003800000 */
.L_x_42394:
        /* <DEDUP_REMOVED lines=16> */
.L_x_42400:
[----:B------:R-:W-:Y:S05]  /*93e0*/  BSYNC B4 ;  /* 0x0000000000047941 */ /* 0x000fea0003800000 */
.L_x_42399:
        /* <DEDUP_REMOVED lines=44> */
.L_x_42398:
[----:B------:R-:W-:Y:S05]  /*96b0*/  BSYNC B3 ;  /* 0x0000000000037941 */ /* 0x000fea0003800000 */
.L_x_42397:
[----:B------:R-:W2:Y:S01]  /*96c0*/  LDL R40, [R1+0x140] ;  /* 0x0001400001287983 */ /* 0x000ea20000100800 */
[----:B------:R-:W-:Y:S01]  /*96d0*/  I2FP.F32.U32 R10, R10 ;  /* 0x0000000a000a7245 */ /* 0x000fe20000201000 */
[----:B0-----:R-:W-:-:S04]  /*96e0*/  IMAD.MOV.U32 R19, RZ, RZ, 0x2f800000 ;  /* 0x2f800000ff137424 */ /* 0x001fc800078e00ff */
        /* <DEDUP_REMOVED lines=11> */
.L_x_42393:
[----:B------:R-:W-:Y:S05]  /*97a0*/  BSYNC B2 ;  /* 0x0000000000027941 */ /* 0x000fea0003800000 */
.L_x_42391:
        /* <DEDUP_REMOVED lines=8> */
.L_x_42402:
        /* <DEDUP_REMOVED lines=12> */
.L_x_42405:
[----:B------:R-:W-:-:S07]  /*98f0*/  IMAD.MOV.U32 R10, RZ, RZ, R12 ;  /* 0x000000ffff0a7224 */ /* 0x000fce00078e000c */
.L_x_42406:
[----:B------:R-:W-:Y:S05]  /*9900*/  BSYNC B3 ;  /* 0x0000000000037941 */ /* 0x000fea0003800000 */
.L_x_42404:
        /* <DEDUP_REMOVED lines=16> */
.L_x_42410:
[----:B------:R-:W-:Y:S05]  /*9a10*/  BSYNC B4 ;  /* 0x0000000000047941 */ /* 0x000fea0003800000 */
.L_x_42409:
        /* <DEDUP_REMOVED lines=44> */
.L_x_42408:
[----:B------:R-:W-:Y:S05]  /*9ce0*/  BSYNC B3 ;  /* 0x0000000000037941 */ /* 0x000fea0003800000 */
.L_x_42407:
[----:B------:R-:W2:Y:S01]  /*9cf0*/  LDL R41, [R1+0x144] ;  /* 0x0001440001297983 */ /* 0x000ea20000100800 */
[----:B0-----:R-:W-:Y:S01]  /*9d00*/  HFMA2.MMA R21, -RZ, RZ, 0.1171875, 0 ;  /* 0x2f800000ff157435 */ /* 0x001fe200000001ff */
        /* <DEDUP_REMOVED lines=12> */
.L_x_42403:
[----:B------:R-:W-:Y:S05]  /*9dd0*/  BSYNC B2 ;  /* 0x0000000000027941 */ /* 0x000fea0003800000 */
.L_x_42401:
        /* <DEDUP_REMOVED lines=8> */
.L_x_42412:
        /* <DEDUP_REMOVED lines=12> */
.L_x_42415:
[----:B------:R-:W-:-:S07]  /*9f20*/  MOV R10, R12 ;  /* 0x0000000c000a7202 */ /* 0x000fce0000000f00 */
.L_x_42416:
[----:B------:R-:W-:Y:S05]  /*9f30*/  BSYNC B3 ;  /* 0x0000000000037941 */ /* 0x000fea0003800000 */
.L_x_42414:
        /* <DEDUP_REMOVED lines=16> */
.L_x_42420:
[----:B------:R-:W-:Y:S05]  /*a040*/  BSYNC B4 ;  /* 0x0000000000047941 */ /* 0x000fea0003800000 */
.L_x_42419:
        /* <DEDUP_REMOVED lines=44> */
.L_x_42418:
[----:B------:R-:W-:Y:S05]  /*a310*/  BSYNC B3 ;  /* 0x0000000000037941 */ /* 0x000fea0003800000 */
.L_x_42417:
        /* <DEDUP_REMOVED lines=14> */
.L_x_42413:
[----:B------:R-:W-:Y:S05]  /*a400*/  BSYNC B2 ;  /* 0x0000000000027941 */ /* 0x000fea0003800000 */
.L_x_42411:
        /* <DEDUP_REMOVED lines=8> */
.L_x_42422:
        /* <DEDUP_REMOVED lines=12> */
.L_x_42425:
[----:B------:R-:W-:-:S07]  /*a550*/  IMAD.MOV.U32 R10, RZ, RZ, R12 ;  /* 0x000000ffff0a7224 */ /* 0x000fce00078e000c */
.L_x_42426:
[----:B------:R-:W-:Y:S05]  /*a560*/  BSYNC B3 ;  /* 0x0000000000037941 */ /* 0x000fea0003800000 */
.L_x_42424:
        /* <DEDUP_REMOVED lines=16> */
.L_x_42430:
[----:B------:R-:W-:Y:S05]  /*a670*/  BSYNC B4 ;  /* 0x0000000000047941 */ /* 0x000fea0003800000 */
.L_x_42429:
        /* <DEDUP_REMOVED lines=44> */
.L_x_42428:
[----:B------:R-:W-:Y:S05]  /*a940*/  BSYNC B3 ;  /* 0x0000000000037941 */ /* 0x000fea0003800000 */
.L_x_42427:
        /* <DEDUP_REMOVED lines=14> */
.L_x_42423:
[----:B------:R-:W-:Y:S05]  /*aa30*/  BSYNC B2 ;  /* 0x0000000000027941 */ /* 0x000fea0003800000 */
.L_x_42421:
        /* <DEDUP_REMOVED lines=8> */
.L_x_42432:
        /* <DEDUP_REMOVED lines=12> */
.L_x_42435:
[----:B------:R-:W-:-:S07]  /*ab80*/  MOV R10, R12 ;  /* 0x0000000c000a7202 */ /* 0x000fce0000000f00 */
.L_x_42436:
[----:B------:R-:W-:Y:S05]  /*ab90*/  BSYNC B3 ;  /* 0x0000000000037941 */ /* 0x000fea0003800000 */
.L_x_42434:
        /* <DEDUP_REMOVED lines=16> */
.L_x_42440:
[----:B------:R-:W-:Y:S05]  /*aca0*/  BSYNC B4 ;  /* 0x0000000000047941 */ /* 0x000fea0003800000 */
.L_x_42439:
        /* <DEDUP_REMOVED lines=44> */
.L_x_42438:
[----:B------:R-:W-:Y:S05]  /*af70*/  BSYNC B3 ;  /* 0x0000000000037941 */ /* 0x000fea0003800000 */
.L_x_42437:
        /* <DEDUP_REMOVED lines=14> */
.L_x_42433:
[----:B------:R-:W-:Y:S05]  /*b060*/  BSYNC B2 ;  /* 0x0000000000027941 */ /* 0x000fea0003800000 */
.L_x_42431:
        /* <DEDUP_REMOVED lines=8> */
.L_x_42442:
        /* <DEDUP_REMOVED lines=12> */
.L_x_42445:
[----:B------:R-:W-:-:S07]  /*b1b0*/  IMAD.MOV.U32 R29, RZ, RZ, R12 ;  /* 0x000000ffff1d7224 */ /* 0x000fce00078e000c */
.L_x_42446:
[----:B------:R-:W-:Y:S05]  /*b1c0*/  BSYNC B3 ;  /* 0x0000000000037941 */ /* 0x000fea0003800000 */
.L_x_42444:
        /* <DEDUP_REMOVED lines=16> */
.L_x_42450:
[----:B------:R-:W-:Y:S05]  /*b2d0*/  BSYNC B4 ;  /* 0x0000000000047941 */ /* 0x000fea0003800000 */
.L_x_42449:
        /* <DEDUP_REMOVED lines=44> */
.L_x_42448:
[----:B------:R-:W-:Y:S05]  /*b5a0*/  BSYNC B3 ;  /* 0x0000000000037941 */ /* 0x000fea0003800000 */
.L_x_42447:
        /* <DEDUP_REMOVED lines=13> */
.L_x_42443:
[----:B------:R-:W-:Y:S05]  /*b680*/  BSYNC B2 ;  /* 0x0000000000027941 */ /* 0x000fea0003800000 */
.L_x_42441:
        /* <DEDUP_REMOVED lines=29> */
.L_x_42452:
[----:B------:R-:W-:Y:S05]  /*b860*/  BSYNC B2 ;  /* 0x0000000000027941 */ /* 0x000fea0003800000 */
.L_x_42451:
[----:B------:R-:W-:Y:S01]  /*b870*/  IADD3 R144, R144, 0x20, RZ ;  /* 0x0000002090907810 */ /* 0x000fe20007ffe0ff */
[----:B------:R-:W-:-:S07]  /*b880*/  VIADD R142, R142, 0x20 ;  /* 0x000000208e8e7836 */ /* 0x000fce0000000000 */
.L_x_42370:
[----:B------:R-:W-:Y:S05]  /*b890*/  BSYNC B1 ;  /* 0x0000000000017941 */ /* 0x000fea0003800000 */
.L_x_42369:
        /* <DEDUP_REMOVED lines=20> */
.L_x_42456:
        /* <DEDUP_REMOVED lines=12> */
.L_x_42459:
[----:B------:R-:W-:-:S07]  /*baa0*/  IMAD.MOV.U32 R48, RZ, RZ, R12 ;  /* 0x000000ffff307224 */ /* 0x000fce00078e000c */
.L_x_42460:
[----:B------:R-:W-:Y:S05]  /*bab0*/  BSYNC B3 ;  /* 0x0000000000037941 */ /* 0x000fea0003800000 */
.L_x_42458:
        /* <DEDUP_REMOVED lines=16> */
.L_x_42464:
[----:B------:R-:W-:Y:S05]  /*bbc0*/  BSYNC B4 ;  /* 0x0000000000047941 */ /* 0x000fea0003800000 */
.L_x_42463:
        /* <DEDUP_REMOVED lines=43> */
.L_x_42462:
[----:B------:R-:W-:Y:S05]  /*be80*/  BSYNC B3 ;  /* 0x0000000000037941 */ /* 0x000fea0003800000 */
.L_x_42461:
        /* <DEDUP_REMOVED lines=14> */
.L_x_42457:
[----:B------:R-:W-:Y:S05]  /*bf70*/  BSYNC B2 ;  /* 0x0000000000027941 */ /* 0x000fea0003800000 */
.L_x_42455:
        /* <DEDUP_REMOVED lines=8> */
.L_x_42466:
        /* <DEDUP_REMOVED lines=12> */
.L_x_42469:
[----:B------:R-:W-:-:S07]  /*c0c0*/  IMAD.MOV.U32 R10, RZ, RZ, R12 ;  /* 0x000000ffff0a7224 */ /* 0x000fce00078e000c */
.L_x_42470:
[----:B------:R-:W-:Y:S05]  /*c0d0*/  BSYNC B3 ;  /* 0x0000000000037941 */ /* 0x000fea0003800000 */
.L_x_42468:
        /* <DEDUP_REMOVED lines=16> */
.L_x_42474:
[----:B------:R-:W-:Y:S05]  /*c1e0*/  BSYNC B4 ;  /* 0x0000000000047941 */ /* 0x000fea0003800000 */
.L_x_42473:
        /* <DEDUP_REMOVED lines=44> */
.L_x_42472:
[----:B------:R-:W-:Y:S05]  /*c4b0*/  BSYNC B3 ;  /* 0x0000000000037941 */ /* 0x000fea0003800000 */
.L_x_42471:
        /* <DEDUP_REMOVED lines=14> */
.L_x_42467:
[----:B------:R-:W-:Y:S05]  /*c5a0*/  BSYNC B2 ;  /* 0x0000000000027941 */ /* 0x000fea0003800000 */
.L_x_42465:
        /* <DEDUP_REMOVED lines=8> */
.L_x_42476:
        /* <DEDUP_REMOVED lines=12> */
.L_x_42479:
[----:B------:R-:W-:-:S07]  /*c6f0*/  MOV R10, R12 ;  /* 0x0000000c000a7202 */ /* 0x000fce0000000f00 */
.L_x_42480:
[----:B------:R-:W-:Y:S05]  /*c700*/  BSYNC B3 ;  /* 0x0000000000037941 */ /* 0x000fea0003800000 */
.L_x_42478:
        /* <DEDUP_REMOVED lines=16> */
.L_x_42484:
[----:B------:R-:W-:Y:S05]  /*c810*/  BSYNC B4 ;  /* 0x0000000000047941 */ /* 0x000fea0003800000 */
.L_x_42483:
        /* <DEDUP_REMOVED lines=44> */
.L_x_42482:
[----:B------:R-:W-:Y:S05]  /*cae0*/  BSYNC B3 ;  /* 0x0000000000037941 */ /* 0x000fea0003800000 */
.L_x_42481:
        /* <DEDUP_REMOVED lines=14> */
.L_x_42477:
[----:B------:R-:W-:Y:S05]  /*cbd0*/  BSYNC B2 ;  /* 0x0000000000027941 */ /* 0x000fea0003800000 */
.L_x_42475:
        /* <DEDUP_REMOVED lines=8> */
.L_x_42486:
        /* <DEDUP_REMOVED lines=12> */
.L_x_42489:
[----:B------:R-:W-:-:S07]  /*cd20*/  IMAD.MOV.U32 R10, RZ, RZ, R12 ;  /* 0x000000ffff0a7224 */ /* 0x000fce00078e000c */
.L_x_42490:
[----:B------:R-:W-:Y:S05]  /*cd30*/  BSYNC B3 ;  /* 0x0000000000037941 */ /* 0x000fea0003800000 */
.L_x_42488:
        /* <DEDUP_REMOVED lines=16> */
.L_x_42494:
[----:B------:R-:W-:Y:S05]  /*ce40*/  BSYNC B4 ;  /* 0x0000000000047941 */ /* 0x000fea0003800000 */
.L_x_42493:
        /* <DEDUP_REMOVED lines=44> */
.L_x_42492:
[----:B------:R-:W-:Y:S05]  /*d110*/  BSYNC B3 ;  /* 0x0000000000037941 */ /* 0x000fea0003800000 */
.L_x_42491:
        /* <DEDUP_REMOVED lines=14> */
.L_x_42487:
[----:B------:R-:W-:Y:S05]  /*d200*/  BSYNC B2 ;  /* 0x0000000000027941 */ /* 0x000fea0003800000 */
.L_x_42485:
        /* <DEDUP_REMOVED lines=8> */
.L_x_42496:
        /* <DEDUP_REMOVED lines=12> */
.L_x_42499:
[----:B------:R-:W-:-:S07]  /*d350*/  MOV R10, R12 ;  /* 0x0000000c000a7202 */ /* 0x000fce0000000f00 */
.L_x_42500:
[----:B------:R-:W-:Y:S05]  /*d360*/  BSYNC B3 ;  /* 0x0000000000037941 */ /* 0x000fea0003800000 */
.L_x_42498:
        /* <DEDUP_REMOVED lines=16> */
.L_x_42504:
[----:B------:R-:W-:Y:S05]  /*d470*/  BSYNC B4 ;  /* 0x0000000000047941 */ /* 0x000fea0003800000 */
.L_x_42503:
        /* <DEDUP_REMOVED lines=44> */
.L_x_42502:
[----:B------:R-:W-:Y:S05]  /*d740*/  BSYNC B3 ;  /* 0x0000000000037941 */ /* 0x000fea0003800000 */
.L_x_42501:
        /* <DEDUP_REMOVED lines=14> */
.L_x_42497:
[----:B------:R-:W-:Y:S05]  /*d830*/  BSYNC B2 ;  /* 0x0000000000027941 */ /* 0x000fea0003800000 */
.L_x_42495:
        /* <DEDUP_REMOVED lines=8> */
.L_x_42506:
        /* <DEDUP_REMOVED lines=12> */
.L_x_42509:
[----:B------:R-:W-:-:S07]  /*d980*/  IMAD.MOV.U32 R10, RZ, RZ, R12 ;  /* 0x000000ffff0a7224 */ /* 0x000fce00078e000c */
.L_x_42510:
[----:B------:R-:W-:Y:S05]  /*d990*/  BSYNC B3 ;  /* 0x0000000000037941 */ /* 0x000fea0003800000 */
.L_x_42508:
        /* <DEDUP_REMOVED lines=16> */
.L_x_42514:
[----:B------:R-:W-:Y:S05]  /*daa0*/  BSYNC B4 ;  /* 0x0000000000047941 */ /* 0x000fea0003800000 */
.L_x_42513:
        /* <DEDUP_REMOVED lines=44> */
.L_x_42512:
[----:B------:R-:W-:Y:S05]  /*dd70*/  BSYNC B3 ;  /* 0x0000000000037941 */ /* 0x000fea0003800000 */
.L_x_42511:
        /* <DEDUP_REMOVED lines=14> */
.L_x_42507:
[----:B------:R-:W-:Y:S05]  /*de60*/  BSYNC B2 ;  /* 0x0000000000027941 */ /* 0x000fea0003800000 */
.L_x_42505:
        /* <DEDUP_REMOVED lines=8> */
.L_x_42516:
        /* <DEDUP_REMOVED lines=12> */
.L_x_42519:
[----:B------:R-:W-:-:S07]  /*dfb0*/  MOV R10, R12 ;  /* 0x0000000c000a7202 */ /* 0x000fce0000000f00 */
.L_x_42520:
[----:B------:R-:W-:Y:S05]  /*dfc0*/  BSYNC B3 ;  /* 0x0000000000037941 */ /* 0x000fea0003800000 */
.L_x_42518:
        /* <DEDUP_REMOVED lines=16> */
.L_x_42524:
[----:B------:R-:W-:Y:S05]  /*e0d0*/  BSYNC B4 ;  /* 0x0000000000047941 */ /* 0x000fea0003800000 */
.L_x_42523:
        /* <DEDUP_REMOVED lines=44> */
.L_x_42522:
[----:B------:R-:W-:Y:S05]  /*e3a0*/  BSYNC B3 ;  /* 0x0000000000037941 */ /* 0x000fea0003800000 */
.L_x_42521:
        /* <DEDUP_REMOVED lines=14> */
.L_x_42517:
[----:B------:R-:W-:Y:S05]  /*e490*/  BSYNC B2 ;  /* 0x0000000000027941 */ /* 0x000fea0003800000 */
.L_x_42515:
        /* <DEDUP_REMOVED lines=8> */
.L_x_42526:
        /* <DEDUP_REMOVED lines=12> */
.L_x_42529:
[----:B------:R-:W-:-:S07]  /*e5e0*/  IMAD.MOV.U32 R29, RZ, RZ, R12 ;  /* 0x000000ffff1d7224 */ /* 0x000fce00078e000c */
.L_x_42530:
[----:B------:R-:W-:Y:S05]  /*e5f0*/  BSYNC B3 ;  /* 0x0000000000037941 */ /* 0x000fea0003800000 */
.L_x_42528:
        /* <DEDUP_REMOVED lines=16> */
.L_x_42534:
[----:B------:R-:W-:Y:S05]  /*e700*/  BSYNC B4 ;  /* 0x0000000000047941 */ /* 0x000fea0003800000 */
.L_x_42533:
        /* <DEDUP_REMOVED lines=44> */
.L_x_42532:
[----:B------:R-:W-:Y:S05]  /*e9d0*/  BSYNC B3 ;  /* 0x0000000000037941 */ /* 0x000fea0003800000 */
.L_x_42531:
        /* <DEDUP_REMOVED lines=13> */
.L_x_42527:
[----:B------:R-:W-:Y:S05]  /*eab0*/  BSYNC B2 ;  /* 0x0000000000027941 */ /* 0x000fea0003800000 */
.L_x_42525:
        /* <DEDUP_REMOVED lines=29> */
.L_x_42536:
[----:B------:R-:W-:Y:S05]  /*ec90*/  BSYNC B2 ;  /* 0x0000000000027941 */ /* 0x000fea0003800000 */
.L_x_42535:
[----:B------:R-:W-:Y:S01]  /*eca0*/  IADD3 R144, R144, 0x20, RZ ;  /* 0x0000002090907810 */ /* 0x000fe20007ffe0ff */
[----:B------:R-:W-:-:S07]  /*ecb0*/  VIADD R142, R142, 0x20 ;  /* 0x000000208e8e7836 */ /* 0x000fce0000000000 */
.L_x_42454:
[----:B------:R-:W-:Y:S05]  /*ecc0*/  BSYNC B1 ;  /* 0x0000000000017941 */ /* 0x000fea0003800000 */
.L_x_42453:
        /* <DEDUP_REMOVED lines=20> */
.L_x_42540:
        /* <DEDUP_REMOVED lines=12> */
.L_x_42543:
[----:B------:R-:W-:-:S07]  /*eed0*/  IMAD.MOV.U32 R92, RZ, RZ, R12 ;  /* 0x000000ffff5c7224 */ /* 0x000fce00078e000c */
.L_x_42544:
[----:B------:R-:W-:Y:S05]  /*eee0*/  BSYNC B3 ;  /* 0x0000000000037941 */ /* 0x000fea0003800000 */
.L_x_42542:
        /* <DEDUP_REMOVED lines=16> */
.L_x_42548:
[----:B------:R-:W-:Y:S05]  /*eff0*/  BSYNC B4 ;  /* 0x0000000000047941 */ /* 0x000fea0003800000 */
.L_x_42547:
        /* <DEDUP_REMOVED lines=43> */
.L_x_42546:
[----:B------:R-:W-:Y:S05]  /*f2b0*/  BSYNC B3 ;  /* 0x0000000000037941 */ /* 0x000fea0003800000 */
.L_x_42545:
        /* <DEDUP_REMOVED lines=14> */
.L_x_42541:
[----:B------:R-:W-:Y:S05]  /*f3a0*/  BSYNC B2 ;  /* 0x0000000000027941 */ /* 0x000fea0003800000 */
.L_x_42539:
        /* <DEDUP_REMOVED lines=8> */
.L_x_42550:
        /* <DEDUP_REMOVED lines=12> */
.L_x_42553:
[----:B------:R-:W-:-:S07]  /*f4f0*/  IMAD.MOV.U32 R10, RZ, RZ, R12 ;  /* 0x000000ffff0a7224 */ /* 0x000fce00078e000c */
.L_x_42554:
[----:B------:R-:W-:Y:S05]  /*f500*/  BSYNC B3 ;  /* 0x0000000000037941 */ /* 0x000fea0003800000 */
.L_x_42552:
        /* <DEDUP_REMOVED lines=16> */
.L_x_42558:
[----:B------:R-:W-:Y:S05]  /*f610*/  BSYNC B4 ;  /* 0x0000000000047941 */ /* 0x000fea0003800000 */
.L_x_42557:
        /* <DEDUP_REMOVED lines=44> */
.L_x_42556:
[----:B------:R-:W-:Y:S05]  /*f8e0*/  BSYNC B3 ;  /* 0x0000000000037941 */ /* 0x000fea0003800000 */
.L_x_42555:
        /* <DEDUP_REMOVED lines=14> */
.L_x_42551:
[----:B------:R-:W-:Y:S05]  /*f9d0*/  BSYNC B2 ;  /* 0x0000000000027941 */ /* 0x000fea0003800000 */
.L_x_42549:
        /* <DEDUP_REMOVED lines=8> */
.L_x_42560:
        /* <DEDUP_REMOVED lines=12> */
.L_x_42563:
[----:B------:R-:W-:-:S07]  /*fb20*/  MOV R10, R12 ;  /* 0x0000000c000a7202 */ /* 0x000fce0000000f00 */
.L_x_42564:
[----:B------:R-:W-:Y:S05]  /*fb30*/  BSYNC B3 ;  /* 0x0000000000037941 */ /* 0x000fea0003800000 */
.L_x_42562:
        /* <DEDUP_REMOVED lines=16> */
.L_x_42568:
[----:B------:R-:W-:Y:S05]  /*fc40*/  BSYNC B4 ;  /* 0x0000000000047941 */ /* 0x000fea0003800000 */
.L_x_42567:
        /* <DEDUP_REMOVED lines=44> */
.L_x_42566:
[----:B------:R-:W-:Y:S05]  /*ff10*/  BSYNC B3 ;  /* 0x0000000000037941 */ /* 0x000fea0003800000 */
.L_x_42565:
        /* <DEDUP_REMOVED lines=14> */
.L_x_42561:
[----:B------:R-:W-:Y:S05]  /*10000*/  BSYNC B2 ;  /* 0x0000000000027941 */ /* 0x000fea0003800000 */
.L_x_42559:
        /* <DEDUP_REMOVED lines=8> */
.L_x_42570:
        /* <DEDUP_REMOVED lines=12> */
.L_x_42573:
[----:B------:R-:W-:-:S07]  /*10150*/  IMAD.MOV.U32 R10, RZ, RZ, R12 ;  /* 0x000000ffff0a7224 */ /* 0x000fce00078e000c */
.L_x_42574:
[----:B------:R-:W-:Y:S05]  /*10160*/  BSYNC B3 ;  /* 0x0000000000037941 */ /* 0x000fea0003800000 */
.L_x_42572:
        /* <DEDUP_REMOVED lines=16> */
.L_x_42578:
[----:B------:R-:W-:Y:S05]  /*10270*/  BSYNC B4 ;  /* 0x0000000000047941 */ /* 0x000fea0003800000 */
.L_x_42577:
        /* <DEDUP_REMOVED lines=44> */
.L_x_42576:
[----:B------:R-:W-:Y:S05]  /*10540*/  BSYNC B3 ;  /* 0x0000000000037941 */ /* 0x000fea0003800000 */
.L_x_42575:
        /* <DEDUP_REMOVED lines=14> */
.L_x_42571:
[----:B------:R-:W-:Y:S05]  /*10630*/  BSYNC B2 ;  /* 0x0000000000027941 */ /* 0x000fea0003800000 */
.L_x_42569:
        /* <DEDUP_REMOVED lines=8> */
.L_x_42580:
        /* <DEDUP_REMOVED lines=12> */
.L_x_42583:
[----:B------:R-:W-:-:S07]  /*10780*/  MOV R10, R12 ;  /* 0x0000000c000a7202 */ /* 0x000fce0000000f00 */
.L_x_42584:
[----:B------:R-:W-:Y:S05]  /*10790*/  BSYNC B3 ;  /* 0x0000000000037941 */ /* 0x000fea0003800000 */
.L_x_42582:
        /* <DEDUP_REMOVED lines=16> */
.L_x_42588:
[----:B------:R-:W-:Y:S05]  /*108a0*/  BSYNC B4 ;  /* 0x0000000000047941 */ /* 0x000fea0003800000 */
.L_x_42587:
        /* <DEDUP_REMOVED lines=44> */
.L_x_42586:
[----:B------:R-:W-:Y:S05]  /*10b70*/  BSYNC B3 ;  /* 0x0000000000037941 */ /* 0x000fea0003800000 */
.L_x_42585:
        /* <DEDUP_REMOVED lines=14> */
.L_x_42581:
[----:B------:R-:W-:Y:S05]  /*10c60*/  BSYNC B2 ;  /* 0x0000000000027941 */ /* 0x000fea0003800000 */
.L_x_42579:
        /* <DEDUP_REMOVED lines=8> */
.L_x_42590:
        /* <DEDUP_REMOVED lines=12> */
.L_x_42593:
[----:B------:R-:W-:-:S07]  /*10db0*/  IMAD.MOV.U32 R10, RZ, RZ, R12 ;  /* 0x000000ffff0a7224 */ /* 0x000fce00078e000c */
.L_x_42594:
[----:B------:R-:W-:Y:S05]  /*10dc0*/  BSYNC B3 ;  /* 0x0000000000037941 */ /* 0x000fea0003800000 */
.L_x_42592:
        /* <DEDUP_REMOVED lines=16> */
.L_x_42598:
[----:B------:R-:W-:Y:S05]  /*10ed0*/  BSYNC B4 ;  /* 0x0000000000047941 */ /* 0x000fea0003800000 */
.L_x_42597:
        /* <DEDUP_REMOVED lines=44> */
.L_x_42596:
[----:B------:R-:W-:Y:S05]  /*111a0*/  BSYNC B3 ;  /* 0x0000000000037941 */ /* 0x000fea0003800000 */
.L_x_42595:
        /* <DEDUP_REMOVED lines=14> */
.L_x_42591:
[----:B------:R-:W-:Y:S05]  /*11290*/  BSYNC B2 ;  /* 0x0000000000027941 */ /* 0x000fea0003800000 */
.L_x_42589:
        /* <DEDUP_REMOVED lines=8> */
.L_x_42600:
        /* <DEDUP_REMOVED lines=12> */
.L_x_42603:
[----:B------:R-:W-:-:S07]  /*113e0*/  MOV R10, R12 ;  /* 0x0000000c000a7202 */ /* 0x000fce0000000f00 */
.L_x_42604:
[----:B------:R-:W-:Y:S05]  /*113f0*/  BSYNC B3 ;  /* 0x0000000000037941 */ /* 0x000fea0003800000 */
.L_x_42602:
        /* <DEDUP_REMOVED lines=16> */
.L_x_42608:
[----:B------:R-:W-:Y:S05]  /*11500*/  BSYNC B4 ;  /* 0x0000000000047941 */ /* 0x000fea0003800000 */
.L_x_42607:
        /* <DEDUP_REMOVED lines=44> */
.L_x_42606:
[----:B------:R-:W-:Y:S05]  /*117d0*/  BSYNC B3 ;  /* 0x0000000000037941 */ /* 0x000fea0003800000 */
.L_x_42605:
        /* <DEDUP_REMOVED lines=14> */
.L_x_42601:
[----:B------:R-:W-:Y:S05]  /*118c0*/  BSYNC B2 ;  /* 0x0000000000027941 */ /* 0x000fea0003800000 */
.L_x_42599:
        /* <DEDUP_REMOVED lines=8> */
.L_x_42610:
        /* <DEDUP_REMOVED lines=12> */
.L_x_42613:
[----:B------:R-:W-:-:S07]  /*11a10*/  IMAD.MOV.U32 R29, RZ, RZ, R12 ;  /* 0x000000ffff1d7224 */ /* 0x000fce00078e000c */
.L_x_42614:
[----:B------:R-:W-:Y:S05]  /*11a20*/  BSYNC B3 ;  /* 0x0000000000037941 */ /* 0x000fea0003800000 */
.L_x_42612:
        /* <DEDUP_REMOVED lines=16> */
.L_x_42618:
[----:B------:R-:W-:Y:S05]  /*11b30*/  BSYNC B4 ;  /* 0x0000000000047941 */ /* 0x000fea0003800000 */
.L_x_42617:
        /* <DEDUP_REMOVED lines=44> */
.L_x_42616:
[----:B------:R-:W-:Y:S05]  /*11e00*/  BSYNC B3 ;  /* 0x0000000000037941 */ /* 0x000fea0003800000 */
.L_x_42615:
        /* <DEDUP_REMOVED lines=13> */
.L_x_42611:
[----:B------:R-:W-:Y:S05]  /*11ee0*/  BSYNC B2 ;  /* 0x0000000000027941 */ /* 0x000fea0003800000 */
.L_x_42609:
        /* <DEDUP_REMOVED lines=29> */
.L_x_42620:
[----:B------:R-:W-:Y:S05]  /*120c0*/  BSYNC B2 ;  /* 0x0000000000027941 */ /* 0x000fea0003800000 */
.L_x_42619:
[----:B------:R-:W-:Y:S01]  /*120d0*/  IADD3 R144, R144, 0x20, RZ ;  /* 0x0000002090907810 */ /* 0x000fe20007ffe0ff */
[----:B------:R-:W-:-:S07]  /*120e0*/  VIADD R142, R142, 0x20 ;  /* 0x000000208e8e7836 */ /* 0x000fce0000000000 */
.L_x_42538:
[----:B------:R-:W-:Y:S05]  /*120f0*/  BSYNC B1 ;  /* 0x0000000000017941 */ /* 0x000fea0003800000 */
.L_x_42537:
        /* <DEDUP_REMOVED lines=20> */
.L_x_42624:
        /* <DEDUP_REMOVED lines=12> */
.L_x_42627:
[----:B------:R-:W-:-:S07]  /*12300*/  IMAD.MOV.U32 R94, RZ, RZ, R12 ;  /* 0x000000ffff5e7224 */ /* 0x000fce00078e000c */
.L_x_42628:
[----:B------:R-:W-:Y:S05]  /*12310*/  BSYNC B3 ;  /* 0x0000000000037941 */ /* 0x000fea0003800000 */
.L_x_42626:
        /* <DEDUP_REMOVED lines=16> */
.L_x_42632:
[----:B------:R-:W-:Y:S05]  /*12420*/  BSYNC B4 ;  /* 0x0000000000047941 */ /* 0x000fea0003800000 */
.L_x_42631:
        /* <DEDUP_REMOVED lines=43> */
.L_x_42630:
[----:B------:R-:W-:Y:S05]  /*126e0*/  BSYNC B3 ;  /* 0x0000000000037941 */ /* 0x000fea0003800000 */
.L_x_42629:
        /* <DEDUP_REMOVED lines=14> */
.L_x_42625:
[----:B------:R-:W-:Y:S05]  /*127d0*/  BSYNC B2 ;  /* 0x0000000000027941 */ /* 0x000fea0003800000 */
.L_x_42623:
        /* <DEDUP_REMOVED lines=8> */
.L_x_42634:
        /* <DEDUP_REMOVED lines=12> */
.L_x_42637:
[----:B------:R-:W-:-:S07]  /*12920*/  IMAD.MOV.U32 R10, RZ, RZ, R12 ;  /* 0x000000ffff0a7224 */ /* 0x000fce00078e000c */
.L_x_42638:
[----:B------:R-:W-:Y:S05]  /*12930*/  BSYNC B3 ;  /* 0x0000000000037941 */ /* 0x000fea0003800000 */
.L_x_42636:
        /* <DEDUP_REMOVED lines=16> */
.L_x_42642:
[----:B------:R-:W-:Y:S05]  /*12a40*/  BSYNC B4 ;  /* 0x0000000000047941 */ /* 0x000fea0003800000 */
.L_x_42641:
        /* <DEDUP_REMOVED lines=44> */
.L_x_42640:
[----:B------:R-:W-:Y:S05]  /*12d10*/  BSYNC B3 ;  /* 0x0000000000037941 */ /* 0x000fea0003800000 */
.L_x_42639:
        /* <DEDUP_REMOVED lines=14> */
.L_x_42635:
[----:B------:R-:W-:Y:S05]  /*12e00*/  BSYNC B2 ;  /* 0x0000000000027941 */ /* 0x000fea0003800000 */
.L_x_42633:
        /* <DEDUP_REMOVED lines=8> */
.L_x_42644:
        /* <DEDUP_REMOVED lines=12> */
.L_x_42647:
[----:B------:R-:W-:-:S07]  /*12f50*/  MOV R10, R12 ;  /* 0x0000000c000a7202 */ /* 0x000fce0000000f00 */
.L_x_42648:
[----:B------:R-:W-:Y:S05]  /*12f60*/  BSYNC B3 ;  /* 0x0000000000037941 */ /* 0x000fea0003800000 */
.L_x_42646:
        /* <DEDUP_REMOVED lines=16> */
.L_x_42652:
[----:B------:R-:W-:Y:S05]  /*13070*/  BSYNC B4 ;  /* 0x0000000000047941 */ /* 0x000fea0003800000 */
.L_x_42651:
        /* <DEDUP_REMOVED lines=44> */
.L_x_42650:
[----:B------:R-:W-:Y:S05]  /*13340*/  BSYNC B3 ;  /* 0x0000000000037941 */ /* 0x000fea0003800000 */
.L_x_42649:
        /* <DEDUP_REMOVED lines=14> */
.L_x_42645:
[----:B------:R-:W-:Y:S05]  /*13430*/  BSYNC B2 ;  /* 0x0000000000027941 */ /* 0x000fea0003800000 */
.L_x_42643:
        /* <DEDUP_REMOVED lines=8> */
.L_x_42654:
        /* <DEDUP_REMOVED lines=12> */
.L_x_42657:
[----:B------:R-:W-:-:S07]  /*13580*/  IMAD.MOV.U32 R10, RZ, RZ, R12 ;  /* 0x000000ffff0a7224 */ /* 0x000fce00078e000c */
.L_x_42658:
[----:B------:R-:W-:Y:S05]  /*13590*/  BSYNC B3 ;  /* 0x0000000000037941 */ /* 0x000fea0003800000 */
.L_x_42656:
        /* <DEDUP_REMOVED lines=16> */
.L_x_42662:
[----:B------:R-:W-:Y:S05]  /*136a0*/  BSYNC B4 ;  /* 0x0000000000047941 */ /* 0x000fea0003800000 */
.L_x_42661:
        /* <DEDUP_REMOVED lines=44> */
.L_x_42660:
[----:B------:R-:W-:Y:S05]  /*13970*/  BSYNC B3 ;  /* 0x0000000000037941 */ /* 0x000fea0003800000 */
.L_x_42659:
        /* <DEDUP_REMOVED lines=14> */
.L_x_42655:
[----:B------:R-:W-:Y:S05]  /*13a60*/  BSYNC B2 ;  /* 0x0000000000027941 */ /* 0x000fea0003800000 */
.L_x_42653:
        /* <DEDUP_REMOVED lines=8> */
.L_x_42664:
        /* <DEDUP_REMOVED lines=12> */
.L_x_42667:
[----:B------:R-:W-:-:S07]  /*13bb0*/  MOV R10, R12 ;  /* 0x0000000c000a7202 */ /* 0x000fce0000000f00 */
.L_x_42668:
[----:B------:R-:W-:Y:S05]  /*13bc0*/  BSYNC B3 ;  /* 0x0000000000037941 */ /* 0x000fea0003800000 */
.L_x_42666:
        /* <DEDUP_REMOVED lines=16> */
.L_x_42672:
[----:B------:R-:W-:Y:S05]  /*13cd0*/  BSYNC B4 ;  /* 0x0000000000047941 */ /* 0x000fea0003800000 */
.L_x_42671:
        /* <DEDUP_REMOVED lines=44> */
.L_x_42670:
[----:B------:R-:W-:Y:S05]  /*13fa0*/  BSYNC B3 ;  /* 0x0000000000037941 */ /* 0x000fea0003800000 */
.L_x_42669:
        /* <DEDUP_REMOVED lines=14> */
.L_x_42665:
[----:B------:R-:W-:Y:S05]  /*14090*/  BSYNC B2 ;  /* 0x0000000000027941 */ /* 0x000fea0003800000 */
.L_x_42663:
        /* <DEDUP_REMOVED lines=8> */
.L_x_42674:
        /* <DEDUP_REMOVED lines=12> */
.L_x_42677:
[----:B------:R-:W-:-:S07]  /*141e0*/  IMAD.MOV.U32 R10, RZ, RZ, R12 ;  /* 0x000000ffff0a7224 */ /* 0x000fce00078e000c */
.L_x_42678:
[----:B------:R-:W-:Y:S05]  /*141f0*/  BSYNC B3 ;  /* 0x0000000000037941 */ /* 0x000fea0003800000 */
.L_x_42676:
        /* <DEDUP_REMOVED lines=16> */
.L_x_42682:
[----:B------:R-:W-:Y:S05]  /*14300*/  BSYNC B4 ;  /* 0x0000000000047941 */ /* 0x000fea0003800000 */
.L_x_42681:
        /* <DEDUP_REMOVED lines=44> */
.L_x_42680:
[----:B------:R-:W-:Y:S05]  /*145d0*/  BSYNC B3 ;  /* 0x0000000000037941 */ /* 0x000fea0003800000 */
.L_x_42679:
        /* <DEDUP_REMOVED lines=14> */
.L_x_42675:
[----:B------:R-:W-:Y:S05]  /*146c0*/  BSYNC B2 ;  /* 0x0000000000027941 */ /* 0x000fea0003800000 */
.L_x_42673:
        /* <DEDUP_REMOVED lines=8> */
.L_x_42684:
        /* <DEDUP_REMOVED lines=12> */
.L_x_42687:
[----:B------:R-:W-:-:S07]  /*14810*/  MOV R10, R12 ;  /* 0x0000000c000a7202 */ /* 0x000fce0000000f00 */
.L_x_42688:
[----:B------:R-:W-:Y:S05]  /*14820*/  BSYNC B3 ;  /* 0x0000000000037941 */ /* 0x000fea0003800000 */
.L_x_42686:
        /* <DEDUP_REMOVED lines=16> */
.L_x_42692:
[----:B------:R-:W-:Y:S05]  /*14930*/  BSYNC B4 ;  /* 0x0000000000047941 */ /* 0x000fea0003800000 */
.L_x_42691:
        /* <DEDUP_REMOVED lines=44> */
.L_x_42690:
[----:B------:R-:W-:Y:S05]  /*14c00*/  BSYNC B3 ;  /* 0x0000000000037941 */ /* 0x000fea0003800000 */
.L_x_42689:
        /* <DEDUP_REMOVED lines=14> */
.L_x_42685:
[----:B------:R-:W-:Y:S05]  /*14cf0*/  BSYNC B2 ;  /* 0x0000000000027941 */ /* 0x000fea0003800000 */
.L_x_42683:
        /* <DEDUP_REMOVED lines=8> */
.L_x_42694:
        /* <DEDUP_REMOVED lines=12> */
.L_x_42697:
[----:B------:R-:W-:-:S07]  /*14e40*/  IMAD.MOV.U32 R29, RZ, RZ, R12 ;  /* 0x000000ffff1d7224 */ /* 0x000fce00078e000c */
.L_x_42698:
[----:B------:R-:W-:Y:S05]  /*14e50*/  BSYNC B3 ;  /* 0x0000000000037941 */ /* 0x000fea0003800000 */
.L_x_42696:
        /* <DEDUP_REMOVED lines=16> */
.L_x_42702:
[----:B------:R-:W-:Y:S05]  /*14f60*/  BSYNC B4 ;  /* 0x0000000000047941 */ /* 0x000fea0003800000 */
.L_x_42701:
        /* <DEDUP_REMOVED lines=44> */
.L_x_42700:
[----:B------:R-:W-:Y:S05]  /*15230*/  BSYNC B3 ;  /* 0x0000000000037941 */ /* 0x000fea0003800000 */
.L_x_42699:
        /* <DEDUP_REMOVED lines=13> */
.L_x_42695:
[----:B------:R-:W-:Y:S05]  /*15310*/  BSYNC B2 ;  /* 0x0000000000027941 */ /* 0x000fea0003800000 */
.L_x_42693:
        /* <DEDUP_REMOVED lines=29> */
.L_x_42704:
[----:B------:R-:W-:Y:S05]  /*154f0*/  BSYNC B2 ;  /* 0x0000000000027941 */ /* 0x000fea0003800000 */
.L_x_42703:
[----:B------:R-:W-:Y:S01]  /*15500*/  IADD3 R144, R144, 0x20, RZ ;  /* 0x0000002090907810 */ /* 0x000fe20007ffe0ff */
[----:B------:R-:W-:-:S07]  /*15510*/  VIADD R142, R142, 0x20 ;  /* 0x000000208e8e7836 */ /* 0x000fce0000000000 */
.L_x_42622:
[----:B------:R-:W-:Y:S05]  /*15520*/  BSYNC B1 ;  /* 0x0000000000017941 */ /* 0x000fea0003800000 */
.L_x_42621:
        /* <DEDUP_REMOVED lines=20> */
.L_x_42708:
        /* <DEDUP_REMOVED lines=12> */
.L_x_42711:
[----:B------:R-:W-:-:S07]  /*15730*/  IMAD.MOV.U32 R94, RZ, RZ, R12 ;  /* 0x000000ffff5e7224 */ /* 0x000fce00078e000c */
.L_x_42712:
[----:B------:R-:W-:Y:S05]  /*15740*/  BSYNC B3 ;  /* 0x0000000000037941 */ /* 0x000fea0003800000 */
.L_x_42710:
        /* <DEDUP_REMOVED lines=16> */
.L_x_42716:
[----:B------:R-:W-:Y:S05]  /*15850*/  BSYNC B4 ;  /* 0x0000000000047941 */ /* 0x000fea0003800000 */
.L_x_42715:
        /* <DEDUP_REMOVED lines=43> */
.L_x_42714:
[----:B------:R-:W-:Y:S05]  /*15b10*/  BSYNC B3 ;  /* 0x0000000000037941 */ /* 0x000fea0003800000 */
.L_x_42713:
        /* <DEDUP_REMOVED lines=14> */
.L_x_42709:
[----:B------:R-:W-:Y:S05]  /*15c00*/  BSYNC B2 ;  /* 0x0000000000027941 */ /* 0x000fea0003800000 */
.L_x_42707:
        /* <DEDUP_REMOVED lines=8> */
.L_x_42718:
        /* <DEDUP_REMOVED lines=12> */
.L_x_42721:
[----:B------:R-:W-:-:S07]  /*15d50*/  IMAD.MOV.U32 R10, RZ, RZ, R12 ;  /* 0x000000ffff0a7224 */ /* 0x000fce00078e000c */
.L_x_42722:
[----:B------:R-:W-:Y:S05]  /*15d60*/  BSYNC B3 ;  /* 0x0000000000037941 */ /* 0x000fea0003800000 */
.L_x_42720:
        /* <DEDUP_REMOVED lines=16> */
.L_x_42726:
[----:B------:R-:W-:Y:S05]  /*15e70*/  BSYNC B4 ;  /* 0x0000000000047941 */ /* 0x000fea0003800000 */
.L_x_42725:
        /* <DEDUP_REMOVED lines=44> */
.L_x_42724:
[----:B------:R-:W-:Y:S05]  /*16140*/  BSYNC B3 ;  /* 0x0000000000037941 */ /* 0x000fea0003800000 */
.L_x_42723:
        /* <DEDUP_REMOVED lines=14> */
.L_x_42719:
[----:B------:R-:W-:Y:S05]  /*16230*/  BSYNC B2 ;  /* 0x0000000000027941 */ /* 0x000fea0003800000 */
.L_x_42717:
        /* <DEDUP_REMOVED lines=8> */
.L_x_42728:
        /* <DEDUP_REMOVED lines=12> */
.L_x_42731:
[----:B------:R-:W-:-:S07]  /*16380*/  MOV R10, R12 ;  /* 0x0000000c000a7202 */ /* 0x000fce0000000f00 */
.L_x_42732:
[----:B------:R-:W-:Y:S05]  /*16390*/  BSYNC B3 ;  /* 0x0000000000037941 */ /* 0x000fea0003800000 */
.L_x_42730:
        /* <DEDUP_REMOVED lines=16> */
.L_x_42736:
[----:B------:R-:W-:Y:S05]  /*164a0*/  BSYNC B4 ;  /* 0x0000000000047941 */ /* 0x000fea0003800000 */
.L_x_42735:
        /* <DEDUP_REMOVED lines=44> */
.L_x_42734:
[----:B------:R-:W-:Y:S05]  /*16770*/  BSYNC B3 ;  /* 0x0000000000037941 */ /* 0x000fea0003800000 */
.L_x_42733:
        /* <DEDUP_REMOVED lines=14> */
.L_x_42729:
[----:B------:R-:W-:Y:S05]  /*16860*/  BSYNC B2 ;  /* 0x0000000000027941 */ /* 0x000fea0003800000 */
.L_x_42727:
        /* <DEDUP_REMOVED lines=8> */
.L_x_42738:
        /* <DEDUP_REMOVED lines=12> */
.L_x_42741:
[----:B------:R-:W-:-:S07]  /*169b0*/  IMAD.MOV.U32 R10, RZ, RZ, R12 ;  /* 0x000000ffff0a7224 */ /* 0x000fce00078e000c */
.L_x_42742:
[----:B------:R-:W-:Y:S05]  /*169c0*/  BSYNC B3 ;  /* 0x0000000000037941 */ /* 0x000fea0003800000 */
.L_x_42740:
        /* <DEDUP_REMOVED lines=16> */
.L_x_42746:
[----:B------:R-:W-:Y:S05]  /*16ad0*/  BSYNC B4 ;  /* 0x0000000000047941 */ /* 0x000fea0003800000 */
.L_x_42745:
        /* <DEDUP_REMOVED lines=44> */
.L_x_42744:
[----:B------:R-:W-:Y:S05]  /*16da0*/  BSYNC B3 ;  /* 0x0000000000037941 */ /* 0x000fea0003800000 */
.L_x_42743:
        /* <DEDUP_REMOVED lines=14> */
.L_x_42739:
[----:B------:R-:W-:Y:S05]  /*16e90*/  BSYNC B2 ;  /* 0x0000000000027941 */ /* 0x000fea0003800000 */
.L_x_42737:
        /* <DEDUP_REMOVED lines=8> */
.L_x_42748:
        /* <DEDUP_REMOVED lines=12> */
.L_x_42751:
[----:B------:R-:W-:-:S07]  /*16fe0*/  MOV R10, R12 ;  /* 0x0000000c000a7202 */ /* 0x000fce0000000f00 */
.L_x_42752:
[----:B------:R-:W-:Y:S05]  /*16ff0*/  BSYNC B3 ;  /* 0x0000000000037941 */ /* 0x000fea0003800000 */
.L_x_42750:
        /* <DEDUP_REMOVED lines=16> */
.L_x_42756:
[----:B------:R-:W-:Y:S05]  /*17100*/  BSYNC B4 ;  /* 0x0000000000047941 */ /* 0x000fea0003800000 */
.L_x_42755:
        /* <DEDUP_REMOVED lines=44> */
.L_x_42754:
[----:B------:R-:W-:Y:S05]  /*173d0*/  BSYNC B3 ;  /* 0x0000000000037941 */ /* 0x000fea0003800000 */
.L_x_42753:
        /* <DEDUP_REMOVED lines=14> */
.L_x_42749:
[----:B------:R-:W-:Y:S05]  /*174c0*/  BSYNC B2 ;  /* 0x0000000000027941 */ /* 0x000fea0003800000 */
.L_x_42747:
        /* <DEDUP_REMOVED lines=8> */
.L_x_42758:
        /* <DEDUP_REMOVED lines=12> */
.L_x_42761:
[----:B------:R-:W-:-:S07]  /*17610*/  IMAD.MOV.U32 R10, RZ, RZ, R12 ;  /* 0x000000ffff0a7224 */ /* 0x000fce00078e000c */
.L_x_42762:
[----:B------:R-:W-:Y:S05]  /*17620*/  BSYNC B3 ;  /* 0x0000000000037941 */ /* 0x000fea0003800000 */
.L_x_42760:
        /* <DEDUP_REMOVED lines=16> */
.L_x_42766:
[----:B------:R-:W-:Y:S05]  /*17730*/  BSYNC B4 ;  /* 0x0000000000047941 */ /* 0x000fea0003800000 */
.L_x_42765:
        /* <DEDUP_REMOVED lines=44> */
.L_x_42764:
[----:B------:R-:W-:Y:S05]  /*17a00*/  BSYNC B3 ;  /* 0x0000000000037941 */ /* 0x000fea0003800000 */
.L_x_42763:
        /* <DEDUP_REMOVED lines=14> */
.L_x_42759:
[----:B------:R-:W-:Y:S05]  /*17af0*/  BSYNC B2 ;  /* 0x0000000000027941 */ /* 0x000fea0003800000 */
.L_x_42757:
        /* <DEDUP_REMOVED lines=8> */
.L_x_42768:
        /* <DEDUP_REMOVED lines=12> */
.L_x_42771:
[----:B------:R-:W-:-:S07]  /*17c40*/  MOV R10, R12 ;  /* 0x0000000c000a7202 */ /* 0x000fce0000000f00 */
.L_x_42772:
[----:B------:R-:W-:Y:S05]  /*17c50*/  BSYNC B3 ;  /* 0x0000000000037941 */ /* 0x000fea0003800000 */
.L_x_42770:
        /* <DEDUP_REMOVED lines=16> */
.L_x_42776:
[----:B------:R-:W-:Y:S05]  /*17d60*/  BSYNC B4 ;  /* 0x0000000000047941 */ /* 0x000fea0003800000 */
.L_x_42775:
        /* <DEDUP_REMOVED lines=44> */
.L_x_42774:
[----:B------:R-:W-:Y:S05]  /*18030*/  BSYNC B3 ;  /* 0x0000000000037941 */ /* 0x000fea0003800000 */
.L_x_42773:
        /* <DEDUP_REMOVED lines=14> */
.L_x_42769:
[----:B------:R-:W-:Y:S05]  /*18120*/  BSYNC B2 ;  /* 0x0000000000027941 */ /* 0x000fea0003800000 */
.L_x_42767:
        /* <DEDUP_REMOVED lines=8> */
.L_x_42778:
        /* <DEDUP_REMOVED lines=12> */
.L_x_42781:
[----:B------:R-:W-:-:S07]  /*18270*/  IMAD.MOV.U32 R29, RZ, RZ, R12 ;  /* 0x000000ffff1d7224 */ /* 0x000fce00078e000c */
.L_x_42782:
[----:B------:R-:W-:Y:S05]  /*18280*/  BSYNC B3 ;  /* 0x0000000000037941 */ /* 0x000fea0003800000 */
.L_x_42780:
        /* <DEDUP_REMOVED lines=16> */
.L_x_42786:
[----:B------:R-:W-:Y:S05]  /*18390*/  BSYNC B4 ;  /* 0x0000000000047941 */ /* 0x000fea0003800000 */
.L_x_42785:
        /* <DEDUP_REMOVED lines=44> */
.L_x_42784:
[----:B------:R-:W-:Y:S05]  /*18660*/  BSYNC B3 ;  /* 0x0000000000037941 */ /* 0x000fea0003800000 */
.L_x_42783:
        /* <DEDUP_REMOVED lines=13> */
.L_x_42779:
[----:B------:R-:W-:Y:S05]  /*18740*/  BSYNC B2 ;  /* 0x0000000000027941 */ /* 0x000fea0003800000 */
.L_x_42777:
        /* <DEDUP_REMOVED lines=29> */
.L_x_42788:
[----:B------:R-:W-:Y:S05]  /*18920*/  BSYNC B2 ;  /* 0x0000000000027941 */ /* 0x000fea0003800000 */
.L_x_42787:
[----:B------:R-:W-:Y:S01]  /*18930*/  IADD3 R144, R144, 0x20, RZ ;  /* 0x0000002090907810 */ /* 0x000fe20007ffe0ff */
[----:B------:R-:W-:-:S07]  /*18940*/  VIADD R142, R142, 0x20 ;  /* 0x000000208e8e7836 */ /* 0x000fce0000000000 */
.L_x_42706:
[----:B------:R-:W-:Y:S05]  /*18950*/  BSYNC B1 ;  /* 0x0000000000017941 */ /* 0x000fea0003800000 */
.L_x_42705:
        /* <DEDUP_REMOVED lines=20> */
.L_x_42792:
        /* <DEDUP_REMOVED lines=12> */
.L_x_42795:
[----:B------:R-:W-:-:S07]  /*18b60*/  IMAD.MOV.U32 R94, RZ, RZ, R12 ;  /* 0x000000ffff5e7224 */ /* 0x000fce00078e000c */
.L_x_42796:
[----:B------:R-:W-:Y:S05]  /*18b70*/  BSYNC B3 ;  /* 0x0000000000037941 */ /* 0x000fea0003800000 */
.L_x_42794:
        /* <DEDUP_REMOVED lines=16> */
.L_x_42800:
[----:B------:R-:W-:Y:S05]  /*18c80*/  BSYNC B4 ;  /* 0x0000000000047941 */ /* 0x000fea0003800000 */
.L_x_42799:
        /* <DEDUP_REMOVED lines=43> */
.L_x_42798:
[----:B------:R-:W-:Y:S05]  /*18f40*/  BSYNC B3 ;  /* 0x0000000000037941 */ /* 0x000fea0003800000 */
.L_x_42797:
        /* <DEDUP_REMOVED lines=14> */
.L_x_42793:
[----:B------:R-:W-:Y:S05]  /*19030*/  BSYNC B2 ;  /* 0x0000000000027941 */ /* 0x000fea0003800000 */
.L_x_42791:
        /* <DEDUP_REMOVED lines=8> */
.L_x_42802:
        /* <DEDUP_REMOVED lines=12> */
.L_x_42805:
[----:B------:R-:W-:-:S07]  /*19180*/  IMAD.MOV.U32 R10, RZ, RZ, R12 ;  /* 0x000000ffff0a7224 */ /* 0x000fce00078e000c */
.L_x_42806:
[----:B------:R-:W-:Y:S05]  /*19190*/  BSYNC B3 ;  /* 0x0000000000037941 */ /* 0x000fea0003800000 */
.L_x_42804:
        /* <DEDUP_REMOVED lines=16> */
.L_x_42810:
[----:B------:R-:W-:Y:S05]  /*192a0*/  BSYNC B4 ;  /* 0x0000000000047941 */ /* 0x000fea0003800000 */
.L_x_42809:
        /* <DEDUP_REMOVED lines=44> */
.L_x_42808:
[----:B------:R-:W-:Y:S05]  /*19570*/  BSYNC B3 ;  /* 0x0000000000037941 */ /* 0x000fea0003800000 */
.L_x_42807:
        /* <DEDUP_REMOVED lines=14> */
.L_x_42803:
[----:B------:R-:W-:Y:S05]  /*19660*/  BSYNC B2 ;  /* 0x0000000000027941 */ /* 0x000fea0003800000 */
.L_x_42801:
        /* <DEDUP_REMOVED lines=8> */
.L_x_42812:
        /* <DEDUP_REMOVED lines=12> */
.L_x_42815:
[----:B------:R-:W-:-:S07]  /*197b0*/  MOV R10, R12 ;  /* 0x0000000c000a7202 */ /* 0x000fce0000000f00 */
.L_x_42816:
[----:B------:R-:W-:Y:S05]  /*197c0*/  BSYNC B3 ;  /* 0x0000000000037941 */ /* 0x000fea0003800000 */
.L_x_42814:
        /* <DEDUP_REMOVED lines=16> */
.L_x_42820:
[----:B------:R-:W-:Y:S05]  /*198d0*/  BSYNC B4 ;  /* 0x0000000000047941 */ /* 0x000fea0003800000 */
.L_x_42819:
        /* <DEDUP_REMOVED lines=44> */
.L_x_42818:
[----:B------:R-:W-:Y:S05]  /*19ba0*/  BSYNC B3 ;  /* 0x0000000000037941 */ /* 0x000fea0003800000 */
.L_x_42817:
        /* <DEDUP_REMOVED lines=14> */
.L_x_42813:
[----:B------:R-:W-:Y:S05]  /*19c90*/  BSYNC B2 ;  /* 0x0000000000027941 */ /* 0x000fea0003800000 */
.L_x_42811:
        /* <DEDUP_REMOVED lines=8> */
.L_x_42822:
        /* <DEDUP_REMOVED lines=12> */
.L_x_42825:
[----:B------:R-:W-:-:S07]  /*19de0*/  IMAD.MOV.U32 R10, RZ, RZ, R12 ;  /* 0x000000ffff0a7224 */ /* 0x000fce00078e000c */
.L_x_42826:
[----:B------:R-:W-:Y:S05]  /*19df0*/  BSYNC B3 ;  /* 0x0000000000037941 */ /* 0x000fea0003800000 */
.L_x_42824:
        /* <DEDUP_REMOVED lines=16> */
.L_x_42830:
[----:B------:R-:W-:Y:S05]  /*19f00*/  BSYNC B4 ;  /* 0x0000000000047941 */ /* 0x000fea0003800000 */
.L_x_42829:
        /* <DEDUP_REMOVED lines=44> */
.L_x_42828:
[----:B------:R-:W-:Y:S05]  /*1a1d0*/  BSYNC B3 ;  /* 0x0000000000037941 */ /* 0x000fea0003800000 */
.L_x_42827:
        /* <DEDUP_REMOVED lines=14> */
.L_x_42823:
[----:B------:R-:W-:Y:S05]  /*1a2c0*/  BSYNC B2 ;  /* 0x0000000000027941 */ /* 0x000fea0003800000 */
.L_x_42821:
        /* <DEDUP_REMOVED lines=8> */
.L_x_42832:
        /* <DEDUP_REMOVED lines=12> */
.L_x_42835:
[----:B------:R-:W-:-:S07]  /*1a410*/  MOV R10, R12 ;  /* 0x0000000c000a7202 */ /* 0x000fce0000000f00 */
.L_x_42836:
[----:B------:R-:W-:Y:S05]  /*1a420*/  BSYNC B3 ;  /* 0x0000000000037941 */ /* 0x000fea0003800000 */
.L_x_42834:
        /* <DEDUP_REMOVED lines=16> */
.L_x_42840:
[----:B------:R-:W-:Y:S05]  /*1a530*/  BSYNC B4 ;  /* 0x0000000000047941 */ /* 0x000fea0003800000 */
.L_x_42839:
        /* <DEDUP_REMOVED lines=44> */
.L_x_42838:
[----:B------:R-:W-:Y:S05]  /*1a800*/  BSYNC B3 ;  /* 0x0000000000037941 */ /* 0x000fea0003800000 */
.L_x_42837:
        /* <DEDUP_REMOVED lines=14> */
.L_x_42833:
[----:B------:R-:W-:Y:S05]  /*1a8f0*/  BSYNC B2 ;  /* 0x0000000000027941 */ /* 0x000fea0003800000 */
.L_x_42831:
        /* <DEDUP_REMOVED lines=8> */
.L_x_42842:
        /* <DEDUP_REMOVED lines=12> */
.L_x_42845:
[----:B------:R-:W-:-:S07]  /*1aa40*/  MOV R10, R12 ;  /* 0x0000000c000a7202 */ /* 0x000fce0000000f00 */
.L_x_42846:
[----:B------:R-:W-:Y:S05]  /*1aa50*/  BSYNC B3 ;  /* 0x0000000000037941 */ /* 0x000fea0003800000 */
.L_x_42844:
        /* <DEDUP_REMOVED lines=16> */
.L_x_42850:
[----:B------:R-:W-:Y:S05]  /*1ab60*/  BSYNC B4 ;  /* 0x0000000000047941 */ /* 0x000fea0003800000 */
.L_x_42849:
        /* <DEDUP_REMOVED lines=44> */
.L_x_42848:
[----:B------:R-:W-:Y:S05]  /*1ae30*/  BSYNC B3 ;  /* 0x0000000000037941 */ /* 0x000fea0003800000 */
.L_x_42847:
        /* <DEDUP_REMOVED lines=14> */
.L_x_42843:
[----:B------:R-:W-:Y:S05]  /*1af20*/  BSYNC B2 ;  /* 0x0000000000027941 */ /* 0x000fea0003800000 */
.L_x_42841:
        /* <DEDUP_REMOVED lines=8> */
.L_x_42852:
        /* <DEDUP_REMOVED lines=12> */
.L_x_42855:
[----:B------:R-:W-:-:S07]  /*1b070*/  IMAD.MOV.U32 R10, RZ, RZ, R12 ;  /* 0x000000ffff0a7224 */ /* 0x000fce00078e000c */
.L_x_42856:
[----:B------:R-:W-:Y:S05]  /*1b080*/  BSYNC B3 ;  /* 0x0000000000037941 */ /* 0x000fea0003800000 */
.L_x_42854:
        /* <DEDUP_REMOVED lines=16> */
.L_x_42860:
[----:B------:R-:W-:Y:S05]  /*1b190*/  BSYNC B4 ;  /* 0x0000000000047941 */ /* 0x000fea0003800000 */
.L_x_42859:
        /* <DEDUP_REMOVED lines=44> */
.L_x_42858:
[----:B------:R-:W-:Y:S05]  /*1b460*/  BSYNC B3 ;  /* 0x0000000000037941 */ /* 0x000fea0003800000 */
.L_x_42857:
[----:B------:R-:W2:Y:S01]  /*1b470*/  LDL R93, [R1+0xb0] ;  /* 0x0000b000015d7983 */ /* 0x000ea20000100800 */
[----:B------:R-:W-:Y:S02]  /*1b480*/  I2FP.F32.U32 R10, R10 ;  /* 0x0000000a000a7245 */ /* 0x000fe40000201000 */
[----:B------:R-:W-:-:S05]  /*1b490*/  MOV R27, 0x2f800000 ;  /* 0x2f800000001b7802 */ /* 0x000fca0000000f00 */
        /* <DEDUP_REMOVED lines=11> */
.L_x_42853:
[----:B------:R-:W-:Y:S05]  /*1b550*/  BSYNC B2 ;  /* 0x0000000000027941 */ /* 0x000fea0003800000 */
.L_x_42851:
        /* <DEDUP_REMOVED lines=8> */
.L_x_42862:
        /* <DEDUP_REMOVED lines=12> */
.L_x_42865:
[----:B------:R-:W-:-:S07]  /*1b6a0*/  MOV R29, R12 ;  /* 0x0000000c001d7202 */ /* 0x000fce0000000f00 */
.L_x_42866:
[----:B------:R-:W-:Y:S05]  /*1b6b0*/  BSYNC B3 ;  /* 0x0000000000037941 */ /* 0x000fea0003800000 */
.L_x_42864:
        /* <DEDUP_REMOVED lines=16> */
.L_x_42870:
[----:B------:R-:W-:Y:S05]  /*1b7c0*/  BSYNC B4 ;  /* 0x0000000000047941 */ /* 0x000fea0003800000 */
.L_x_42869:
        /* <DEDUP_REMOVED lines=44> */
.L_x_42868:
[----:B------:R-:W-:Y:S05]  /*1ba90*/  BSYNC B3 ;  /* 0x0000000000037941 */ /* 0x000fea0003800000 */
.L_x_42867:
        /* <DEDUP_REMOVED lines=13> */
.L_x_42863:
[----:B------:R-:W-:Y:S05]  /*1bb70*/  BSYNC B2 ;  /* 0x0000000000027941 */ /* 0x000fea0003800000 */
.L_x_42861:
        /* <DEDUP_REMOVED lines=29> */
.L_x_42872:
[----:B------:R-:W-:Y:S05]  /*1bd50*/  BSYNC B2 ;  /* 0x0000000000027941 */ /* 0x000fea0003800000 */
.L_x_42871:
[----:B------:R-:W-:Y:S01]  /*1bd60*/  IADD3 R144, R144, 0x20, RZ ;  /* 0x0000002090907810 */ /* 0x000fe20007ffe0ff */
[----:B------:R-:W-:-:S07]  /*1bd70*/  VIADD R142, R142, 0x20 ;  /* 0x000000208e8e7836 */ /* 0x000fce0000000000 */
.L_x_42790:
[----:B------:R-:W-:Y:S05]  /*1bd80*/  BSYNC B1 ;  /* 0x0000000000017941 */ /* 0x000fea0003800000 */
.L_x_42789:
        /* <DEDUP_REMOVED lines=20> */
.L_x_42876:
        /* <DEDUP_REMOVED lines=12> */
.L_x_42879:
[----:B------:R-:W-:-:S07]  /*1bf90*/  MOV R94, R12 ;  /* 0x0000000c005e7202 */ /* 0x000fce0000000f00 */
.L_x_42880:
[----:B------:R-:W-:Y:S05]  /*1bfa0*/  BSYNC B3 ;  /* 0x0000000000037941 */ /* 0x000fea0003800000 */
.L_x_42878:
        /* <DEDUP_REMOVED lines=16> */
.L_x_42884:
[----:B------:R-:W-:Y:S05]  /*1c0b0*/  BSYNC B4 ;  /* 0x0000000000047941 */ /* 0x000fea0003800000 */
.L_x_42883:
        /* <DEDUP_REMOVED lines=43> */
.L_x_42882:
[----:B------:R-:W-:Y:S05]  /*1c370*/  BSYNC B3 ;  /* 0x0000000000037941 */ /* 0x000fea0003800000 */
.L_x_42881:
        /* <DEDUP_REMOVED lines=14> */
.L_x_42877:
[----:B------:R-:W-:Y:S05]  /*1c460*/  BSYNC B2 ;  /* 0x0000000000027941 */ /* 0x000fea0003800000 */
.L_x_42875:
        /* <DEDUP_REMOVED lines=8> */
.L_x_42886:
        /* <DEDUP_REMOVED lines=12> */
.L_x_42889:
[----:B------:R-:W-:-:S07]  /*1c5b0*/  MOV R10, R12 ;  /* 0x0000000c000a7202 */ /* 0x000fce0000000f00 */
.L_x_42890:
[----:B------:R-:W-:Y:S05]  /*1c5c0*/  BSYNC B3 ;  /* 0x0000000000037941 */ /* 0x000fea0003800000 */
.L_x_42888:
        /* <DEDUP_REMOVED lines=16> */
.L_x_42894:
[----:B------:R-:W-:Y:S05]  /*1c6d0*/  BSYNC B4 ;  /* 0x0000000000047941 */ /* 0x000fea0003800000 */
.L_x_42893:
        /* <DEDUP_REMOVED lines=44> */
.L_x_42892:
[----:B------:R-:W-:Y:S05]  /*1c9a0*/  BSYNC B3 ;  /* 0x0000000000037941 */ /* 0x000fea0003800000 */
.L_x_42891:
        /* <DEDUP_REMOVED lines=14> */
.L_x_42887:
[----:B------:R-:W-:Y:S05]  /*1ca90*/  BSYNC B2 ;  /* 0x0000000000027941 */ /* 0x000fea0003800000 */
.L_x_42885:
        /* <DEDUP_REMOVED lines=8> */
.L_x_42896:
        /* <DEDUP_REMOVED lines=12> */
.L_x_42899:
[----:B------:R-:W-:-:S07]  /*1cbe0*/  IMAD.MOV.U32 R10, RZ, RZ, R12 ;  /* 0x000000ffff0a7224 */ /* 0x000fce00078e000c */
.L_x_42900:
[----:B------:R-:W-:Y:S05]  /*1cbf0*/  BSYNC B3 ;  /* 0x0000000000037941 */ /* 0x000fea0003800000 */
.L_x_42898:
        /* <DEDUP_REMOVED lines=16> */
.L_x_42904:
[----:B------:R-:W-:Y:S05]  /*1cd00*/  BSYNC B4 ;  /* 0x0000000000047941 */ /* 0x000fea0003800000 */
.L_x_42903:
        /* <DEDUP_REMOVED lines=44> */
.L_x_42902:
[----:B------:R-:W-:Y:S05]  /*1cfd0*/  BSYNC B3 ;  /* 0x0000000000037941 */ /* 0x000fea0003800000 */
.L_x_42901:
        /* <DEDUP_REMOVED lines=14> */
.L_x_42897:
[----:B------:R-:W-:Y:S05]  /*1d0c0*/  BSYNC B2 ;  /* 0x0000000000027941 */ /* 0x000fea0003800000 */
.L_x_42895:
        /* <DEDUP_REMOVED lines=8> */
.L_x_42906:
        /* <DEDUP_REMOVED lines=12> */
.L_x_42909:
[----:B------:R-:W-:-:S07]  /*1d210*/  MOV R10, R12 ;  /* 0x0000000c000a7202 */ /* 0x000fce0000000f00 */
.L_x_42910:
[----:B------:R-:W-:Y:S05]  /*1d220*/  BSYNC B3 ;  /* 0x0000000000037941 */ /* 0x000fea0003800000 */
.L_x_42908:
        /* <DEDUP_REMOVED lines=16> */
.L_x_42914:
[----:B------:R-:W-:Y:S05]  /*1d330*/  BSYNC B4 ;  /* 0x0000000000047941 */ /* 0x000fea0003800000 */
.L_x_42913:
        /* <DEDUP_REMOVED lines=44> */
.L_x_42912:
[----:B------:R-:W-:Y:S05]  /*1d600*/  BSYNC B3 ;  /* 0x0000000000037941 */ /* 0x000fea0003800000 */
.L_x_42911:
        /* <DEDUP_REMOVED lines=14> */
.L_x_42907:
[----:B------:R-:W-:Y:S05]  /*1d6f0*/  BSYNC B2 ;  /* 0x0000000000027941 */ /* 0x000fea0003800000 */
.L_x_42905:
        /* <DEDUP_REMOVED lines=8> */
.L_x_42916:
        /* <DEDUP_REMOVED lines=12> */
.L_x_42919:
[----:B------:R-:W-:-:S07]  /*1d840*/  MOV R10, R12 ;  /* 0x0000000c000a7202 */ /* 0x000fce0000000f00 */
.L_x_42920:
[----:B------:R-:W-:Y:S05]  /*1d850*/  BSYNC B3 ;  /* 0x0000000000037941 */ /* 0x000fea0003800000 */
.L_x_42918:
        /* <DEDUP_REMOVED lines=16> */
.L_x_42924:
[----:B------:R-:W-:Y:S05]  /*1d960*/  BSYNC B4 ;  /* 0x0000000000047941 */ /* 0x000fea0003800000 */
.L_x_42923:
        /* <DEDUP_REMOVED lines=44> */
.L_x_42922:
[----:B------:R-:W-:Y:S05]  /*1dc30*/  BSYNC B3 ;  /* 0x0000000000037941 */ /* 0x000fea0003800000 */
.L_x_42921:
        /* <DEDUP_REMOVED lines=14> */
.L_x_42917:
[----:B------:R-:W-:Y:S05]  /*1dd20*/  BSYNC B2 ;  /* 0x0000000000027941 */ /* 0x000fea0003800000 */
.L_x_42915:
        /* <DEDUP_REMOVED lines=8> */
.L_x_42926:
        /* <DEDUP_REMOVED lines=12> */
.L_x_42929:
[----:B------:R-:W-:-:S07]  /*1de70*/  IMAD.MOV.U32 R10, RZ, RZ, R12 ;  /* 0x000000ffff0a7224 */ /* 0x000fce00078e000c */
.L_x_42930:
[----:B------:R-:W-:Y:S05]  /*1de80*/  BSYNC B3 ;  /* 0x0000000000037941 */ /* 0x000fea0003800000 */
.L_x_42928:
        /* <DEDUP_REMOVED lines=16> */
.L_x_42934:
[----:B------:R-:W-:Y:S05]  /*1df90*/  BSYNC B4 ;  /* 0x0000000000047941 */ /* 0x000fea0003800000 */
.L_x_42933:
        /* <DEDUP_REMOVED lines=44> */
.L_x_42932:
[----:B------:R-:W-:Y:S05]  /*1e260*/  BSYNC B3 ;  /* 0x0000000000037941 */ /* 0x000fea0003800000 */
.L_x_42931:
        /* <DEDUP_REMOVED lines=14> */
.L_x_42927:
[----:B------:R-:W-:Y:S05]  /*1e350*/  BSYNC B2 ;  /* 0x0000000000027941 */ /* 0x000fea0003800000 */
.L_x_42925:
        /* <DEDUP_REMOVED lines=8> */
.L_x_42936:
        /* <DEDUP_REMOVED lines=12> */
.L_x_42939:
[----:B------:R-:W-:-:S07]  /*1e4a0*/  MOV R10, R12 ;  /* 0x0000000c000a7202 */ /* 0x000fce0000000f00 */
.L_x_42940:
[----:B------:R-:W-:Y:S05]  /*1e4b0*/  BSYNC B3 ;  /* 0x0000000000037941 */ /* 0x000fea0003800000 */
.L_x_42938:
        /* <DEDUP_REMOVED lines=16> */
.L_x_42944:
[----:B------:R-:W-:Y:S05]  /*1e5c0*/  BSYNC B4 ;  /* 0x0000000000047941 */ /* 0x000fea0003800000 */
.L_x_42943:
        /* <DEDUP_REMOVED lines=44> */
.L_x_42942:
[----:B------:R-:W-:Y:S05]  /*1e890*/  BSYNC B3 ;  /* 0x0000000000037941 */ /* 0x000fea0003800000 */
.L_x_42941:
        /* <DEDUP_REMOVED lines=14> */
.L_x_42937:
[----:B------:R-:W-:Y:S05]  /*1e980*/  BSYNC B2 ;  /* 0x0000000000027941 */ /* 0x000fea0003800000 */
.L_x_42935:
        /* <DEDUP_REMOVED lines=8> */
.L_x_42946:
        /* <DEDUP_REMOVED lines=12> */
.L_x_42949:
[----:B------:R-:W-:-:S07]  /*1ead0*/  MOV R29, R12 ;  /* 0x0000000c001d7202 */ /* 0x000fce0000000f00 */
.L_x_42950:
[----:B------:R-:W-:Y:S05]  /*1eae0*/  BSYNC B3 ;  /* 0x0000000000037941 */ /* 0x000fea0003800000 */
.L_x_42948:
        /* <DEDUP_REMOVED lines=16> */
.L_x_42954:
[----:B------:R-:W-:Y:S05]  /*1ebf0*/  BSYNC B4 ;  /* 0x0000000000047941 */ /* 0x000fea0003800000 */
.L_x_42953:
        /* <DEDUP_REMOVED lines=44> */
.L_x_42952:
[----:B------:R-:W-:Y:S05]  /*1eec0*/  BSYNC B3 ;  /* 0x0000000000037941 */ /* 0x000fea0003800000 */
.L_x_42951:
        /* <DEDUP_REMOVED lines=13> */
.L_x_42947:
[----:B------:R-:W-:Y:S05]  /*1efa0*/  BSYNC B2 ;  /* 0x0000000000027941 */ /* 0x000fea0003800000 */
.L_x_42945:
        /* <DEDUP_REMOVED lines=29> */
.L_x_42956:
[----:B------:R-:W-:Y:S05]  /*1f180*/  BSYNC B2 ;  /* 0x0000000000027941 */ /* 0x000fea0003800000 */
.L_x_42955:
[----:B------:R-:W-:Y:S01]  /*1f190*/  VIADD R144, R144, 0x20 ;  /* 0x0000002090907836 */ /* 0x000fe20000000000 */
[----:B------:R-:W-:-:S07]  /*1f1a0*/  IADD3 R142, R142, 0x20, RZ ;  /* 0x000000208e8e7810 */ /* 0x000fce0007ffe0ff */
.L_x_42874:
[----:B------:R-:W-:Y:S05]  /*1f1b0*/  BSYNC B1 ;  /* 0x0000000000017941 */ /* 0x000fea0003800000 */
.L_x_42873:
        /* <DEDUP_REMOVED lines=20> */
.L_x_42960:
        /* <DEDUP_REMOVED lines=12> */
.L_x_42963:
[----:B------:R-:W-:-:S07]  /*1f3c0*/  IMAD.MOV.U32 R94, RZ, RZ, R12 ;  /* 0x000000ffff5e7224 */ /* 0x000fce00078e000c */
.L_x_42964:
[----:B------:R-:W-:Y:S05]  /*1f3d0*/  BSYNC B3 ;  /* 0x0000000000037941 */ /* 0x000fea0003800000 */
.L_x_42962:
        /* <DEDUP_REMOVED lines=16> */
.L_x_42968:
[----:B------:R-:W-:Y:S05]  /*1f4e0*/  BSYNC B4 ;  /* 0x0000000000047941 */ /* 0x000fea0003800000 */
.L_x_42967:
        /* <DEDUP_REMOVED lines=43> */
.L_x_42966:
[----:B------:R-:W-:Y:S05]  /*1f7a0*/  BSYNC B3 ;  /* 0x0000000000037941 */ /* 0x000fea0003800000 */
.L_x_42965:
        /* <DEDUP_REMOVED lines=14> */
.L_x_42961:
[----:B------:R-:W-:Y:S05]  /*1f890*/  BSYNC B2 ;  /* 0x0000000000027941 */ /* 0x000fea0003800000 */
.L_x_42959:
        /* <DEDUP_REMOVED lines=8> */
.L_x_42970:
        /* <DEDUP_REMOVED lines=12> */
.L_x_42973:
[----:B------:R-:W-:-:S07]  /*1f9e0*/  IMAD.MOV.U32 R10, RZ, RZ, R12 ;  /* 0x000000ffff0a7224 */ /* 0x000fce00078e000c */
.L_x_42974:
[----:B------:R-:W-:Y:S05]  /*1f9f0*/  BSYNC B3 ;  /* 0x0000000000037941 */ /* 0x000fea0003800000 */
.L_x_42972:
        /* <DEDUP_REMOVED lines=16> */
.L_x_42978:
[----:B------:R-:W-:Y:S05]  /*1fb00*/  BSYNC B4 ;  /* 0x0000000000047941 */ /* 0x000fea0003800000 */
.L_x_42977:
        /* <DEDUP_REMOVED lines=44> */
.L_x_42976:
[----:B------:R-:W-:Y:S05]  /*1fdd0*/  BSYNC B3 ;  /* 0x0000000000037941 */ /* 0x000fea0003800000 */
.L_x_42975:
        /* <DEDUP_REMOVED lines=14> */
.L_x_42971:
[----:B------:R-:W-:Y:S05]  /*1fec0*/  BSYNC B2 ;  /* 0x0000000000027941 */ /* 0x000fea0003800000 */
.L_x_42969:
        /* <DEDUP_REMOVED lines=8> */
.L_x_42980:
        /* <DEDUP_REMOVED lines=12> */
.L_x_42983:
[----:B------:R-:W-:-:S07]  /*20010*/  MOV R10, R12 ;  /* 0x0000000c000a7202 */ /* 0x000fce0000000f00 */
.L_x_42984:
[----:B------:R-:W-:Y:S05]  /*20020*/  BSYNC B3 ;  /* 0x0000000000037941 */ /* 0x000fea0003800000 */
.L_x_42982:
        /* <DEDUP_REMOVED lines=16> */
.L_x_42988:
[----:B------:R-:W-:Y:S05]  /*20130*/  BSYNC B4 ;  /* 0x0000000000047941 */ /* 0x000fea0003800000 */
.L_x_42987:
        /* <DEDUP_REMOVED lines=44> */
.L_x_42986:
[----:B------:R-:W-:Y:S05]  /*20400*/  BSYNC B3 ;  /* 0x0000000000037941 */ /* 0x000fea0003800000 */
.L_x_42985:
        /* <DEDUP_REMOVED lines=14> */
.L_x_42981:
[----:B------:R-:W-:Y:S05]  /*204f0*/  BSYNC B2 ;  /* 0x0000000000027941 */ /* 0x000fea0003800000 */
.L_x_42979:
        /* <DEDUP_REMOVED lines=8> */
.L_x_42990:
        /* <DEDUP_REMOVED lines=12> */
.L_x_42993:
[----:B------:R-:W-:-:S07]  /*20640*/  MOV R10, R12 ;  /* 0x0000000c000a7202 */ /* 0x000fce0000000f00 */
.L_x_42994:
[----:B------:R-:W-:Y:S05]  /*20650*/  BSYNC B3 ;  /* 0x0000000000037941 */ /* 0x000fea0003800000 */
.L_x_42992:
        /* <DEDUP_REMOVED lines=16> */
.L_x_42998:
[----:B------:R-:W-:Y:S05]  /*20760*/  BSYNC B4 ;  /* 0x0000000000047941 */ /* 0x000fea0003800000 */
.L_x_42997:
        /* <DEDUP_REMOVED lines=44> */
.L_x_42996:
[----:B------:R-:W-:Y:S05]  /*20a30*/  BSYNC B3 ;  /* 0x0000000000037941 */ /* 0x000fea0003800000 */
.L_x_42995:
        /* <DEDUP_REMOVED lines=14> */
.L_x_42991:
[----:B------:R-:W-:Y:S05]  /*20b20*/  BSYNC B2 ;  /* 0x0000000000027941 */ /* 0x000fea0003800000 */
.L_x_42989:
        /* <DEDUP_REMOVED lines=8> */
.L_x_43000:
        /* <DEDUP_REMOVED lines=12> */
.L_x_43003:
[----:B------:R-:W-:-:S07]  /*20c70*/  IMAD.MOV.U32 R10, RZ, RZ, R12 ;  /* 0x000000ffff0a7224 */ /* 0x000fce00078e000c */
.L_x_43004:
[----:B------:R-:W-:Y:S05]  /*20c80*/  BSYNC B3 ;  /* 0x0000000000037941 */ /* 0x000fea0003800000 */
.L_x_43002:
        /* <DEDUP_REMOVED lines=16> */
.L_x_43008:
[----:B------:R-:W-:Y:S05]  /*20d90*/  BSYNC B4 ;  /* 0x0000000000047941 */ /* 0x000fea0003800000 */
.L_x_43007:
        /* <DEDUP_REMOVED lines=44> */
.L_x_43006:
[----:B------:R-:W-:Y:S05]  /*21060*/  BSYNC B3 ;  /* 0x0000000000037941 */ /* 0x000fea0003800000 */
.L_x_43005:
        /* <DEDUP_REMOVED lines=14> */
.L_x_43001:
[----:B------:R-:W-:Y:S05]  /*21150*/  BSYNC B2 ;  /* 0x0000000000027941 */ /* 0x000fea0003800000 */
.L_x_42999:
        /* <DEDUP_REMOVED lines=8> */
.L_x_43010:
        /* <DEDUP_REMOVED lines=12> */
.L_x_43013:
[----:B------:R-:W-:-:S07]  /*212a0*/  MOV R10, R12 ;  /* 0x0000000c000a7202 */ /* 0x000fce0000000f00 */
.L_x_43014:
[----:B------:R-:W-:Y:S05]  /*212b0*/  BSYNC B3 ;  /* 0x0000000000037941 */ /* 0x000fea0003800000 */
.L_x_43012:
        /* <DEDUP_REMOVED lines=16> */
.L_x_43018:
[----:B------:R-:W-:Y:S05]  /*213c0*/  BSYNC B4 ;  /* 0x0000000000047941 */ /* 0x000fea0003800000 */
.L_x_43017:
        /* <DEDUP_REMOVED lines=44> */
.L_x_43016:
[----:B------:R-:W-:Y:S05]  /*21690*/  BSYNC B3 ;  /* 0x0000000000037941 */ /* 0x000fea0003800000 */
.L_x_43015:
        /* <DEDUP_REMOVED lines=14> */
.L_x_43011:
[----:B------:R-:W-:Y:S05]  /*21780*/  BSYNC B2 ;  /* 0x0000000000027941 */ /* 0x000fea0003800000 */
.L_x_43009:
        /* <DEDUP_REMOVED lines=8> */
.L_x_43020:
        /* <DEDUP_REMOVED lines=12> */
.L_x_43023:
[----:B------:R-:W-:-:S07]  /*218d0*/  MOV R10, R12 ;  /* 0x0000000c000a7202 */ /* 0x000fce0000000f00 */
.L_x_43024:
[----:B------:R-:W-:Y:S05]  /*218e0*/  BSYNC B3 ;  /* 0x0000000000037941 */ /* 0x000fea0003800000 */
.L_x_43022:
        /* <DEDUP_REMOVED lines=16> */
.L_x_43028:
[----:B------:R-:W-:Y:S05]  /*219f0*/  BSYNC B4 ;  /* 0x0000000000047941 */ /* 0x000fea0003800000 */
.L_x_43027:
        /* <DEDUP_REMOVED lines=44> */
.L_x_43026:
[----:B------:R-:W-:Y:S05]  /*21cc0*/  BSYNC B3 ;  /* 0x0000000000037941 */ /* 0x000fea0003800000 */
.L_x_43025:
        /* <DEDUP_REMOVED lines=14> */
.L_x_43021:
[----:B------:R-:W-:Y:S05]  /*21db0*/  BSYNC B2 ;  /* 0x0000000000027941 */ /* 0x000fea0003800000 */
.L_x_43019:
        /* <DEDUP_REMOVED lines=8> */
.L_x_43030:
        /* <DEDUP_REMOVED lines=12> */
.L_x_43033:
[----:B------:R-:W-:-:S07]  /*21f00*/  IMAD.MOV.U32 R29, RZ, RZ, R12 ;  /* 0x000000ffff1d7224 */ /* 0x000fce00078e000c */
.L_x_43034:
[----:B------:R-:W-:Y:S05]  /*21f10*/  BSYNC B3 ;  /* 0x0000000000037941 */ /* 0x000fea0003800000 */
.L_x_43032:
        /* <DEDUP_REMOVED lines=16> */
.L_x_43038:
[----:B------:R-:W-:Y:S05]  /*22020*/  BSYNC B4 ;  /* 0x0000000000047941 */ /* 0x000fea0003800000 */
.L_x_43037:
        /* <DEDUP_REMOVED lines=44> */
.L_x_43036:
[----:B------:R-:W-:Y:S05]  /*222f0*/  BSYNC B3 ;  /* 0x0000000000037941 */ /* 0x000fea0003800000 */
.L_x_43035:
        /* <DEDUP_REMOVED lines=13> */
.L_x_43031:
[----:B------:R-:W-:Y:S05]  /*223d0*/  BSYNC B2 ;  /* 0x0000000000027941 */ /* 0x000fea0003800000 */
.L_x_43029:
        /* <DEDUP_REMOVED lines=28> */
.L_x_42958:
[----:B------:R-:W-:Y:S05]  /*225a0*/  BSYNC B1 ;  /* 0x0000000000017941 */ /* 0x000fea0003800000 */
.L_x_42957:
        /* <DEDUP_REMOVED lines=293> */
.L_x_43072:
        /* <DEDUP_REMOVED lines=59> */
[----:B------:R-:W-:Y:S01]  /*23bb0*/  F2FP.F16.F32.PACK_AB R92, R95, R92 ;  /* 0x0000005c5f5c723e */ /* 0x000fe200000000ff */
[--C-:B------:R-:W-:Y:S01]  /*23bc0*/  FADD.FTZ R95, R24, -R146.reuse ;  /* 0x80000092185f7221 */ /* 0x100fe20000010000 */
[----:B------:R-:W-:Y:S01]  /*23bd0*/  F2FP.F16.F32.PACK_AB R93, R94, R93 ;  /* 0x0000005d5e5d723e */ /* 0x000fe200000000ff */
[----:B------:R-:W-:Y:S02]  /*23be0*/  FADD.FTZ R94, R22, -R146 ;  /* 0x80000092165e7221 */ /* 0x000fe40000010000 */
[C---:B------:R-:W-:Y:S02]  /*23bf0*/  FMUL.FTZ R95, R144.reuse, R95 ;  /* 0x0000005f905f7220 */ /* 0x040fe40000410000 */
[----:B------:R-:W-:Y:S02]  /*23c00*/  FMUL.FTZ R94, R144, R94 ;  /* 0x0000005e905e7220 */ /* 0x000fe40000410000 */
[----:B------:R-:W-:-:S02]  /*23c10*/  FFMA.FTZ R95, R142, R95, R197 ;  /* 0x0000005f8e5f7223 */ /* 0x000fc400000100c5 */
        /* <DEDUP_REMOVED lines=13> */
.L_x_43043:
[----:B------:R-:W-:Y:S05]  /*23cf0*/  BSYNC B2 ;  /* 0x0000000000027941 */ /* 0x000fea0003800000 */
.L_x_43042:
        /* <DEDUP_REMOVED lines=51> */
.L_x_43045:
[----:B------:R-:W-:Y:S05]  /*24030*/  BSYNC B2 ;  /* 0x0000000000027941 */ /* 0x000fea0003800000 */
.L_x_43044:
        /* <DEDUP_REMOVED lines=18> */
[----:B------:R-:W-:Y:S01]  /*24160*/  F2FP.F16.F32.PACK_AB R92, R95, R92 ;  /* 0x0000005c5f5c723e */ /* 0x000fe200000000ff */
[--C-:B------:R-:W-:Y:S01]  /*24170*/  FADD.FTZ R95, R43, -R146.reuse ;  /* 0x800000922b5f7221 */ /* 0x100fe20000010000 */
[----:B------:R-:W-:Y:S01]  /*24180*/  FFMA.FTZ R94, R142, R94, R179 ;  /* 0x0000005e8e5e7223 */ /* 0x000fe200000100b3 */
[--C-:B------:R-:W-:Y:S02]  /*24190*/  FADD.FTZ R142, R44, -R146.reuse ;  /* 0x800000922c8e7221 */ /* 0x100fe40000010000 */
[----:B------:R-:W-:Y:S02]  /*241a0*/  FMUL.FTZ R95, R144, R95 ;  /* 0x0000005f905f7220 */ /* 0x000fe40000410000 */
[----:B------:R-:W-:Y:S01]  /*241b0*/  F2FP.F16.F32.PACK_AB R93, R94, R93 ;  /* 0x0000005d5e5d723e */ /* 0x000fe200000000ff */
[----:B------:R-:W-:Y:S01]  /*241c0*/  FADD.FTZ R94, R42, -R146 ;  /* 0x800000922a5e7221 */ /* 0x000fe20000010000 */
[----:B------:R-:W-:Y:S01]  /*241d0*/  FFMA.FTZ R95, R249, R95, R181 ;  /* 0x0000005ff95f7223 */ /* 0x000fe200000100b5 */
[----:B------:R-:W-:-:S02]  /*241e0*/  FMUL.FTZ R142, R144, R142 ;  /* 0x0000008e908e7220 */ /* 0x000fc40000410000 */
[----:B------:R-:W-:Y:S02]  /*241f0*/  FMUL.FTZ R94, R144, R94 ;  /* 0x0000005e905e7220 */ /* 0x000fe40000410000 */
        /* <DEDUP_REMOVED lines=11> */
.L_x_43047:
[----:B------:R-:W-:Y:S05]  /*242b0*/  BSYNC B2 ;  /* 0x0000000000027941 */ /* 0x000fea0003800000 */
.L_x_43046:
        /* <DEDUP_REMOVED lines=35> */
.L_x_43049:
[----:B------:R-:W-:Y:S05]  /*244f0*/  BSYNC B2 ;  /* 0x0000000000027941 */ /* 0x000fea0003800000 */
.L_x_43048:
        /* <DEDUP_REMOVED lines=35> */
.L_x_43051:
[----:B------:R-:W-:Y:S05]  /*24730*/  BSYNC B2 ;  /* 0x0000000000027941 */ /* 0x000fea0003800000 */
.L_x_43050:
        /* <DEDUP_REMOVED lines=35> */
.L_x_43053:
[----:B------:R-:W-:Y:S05]  /*24970*/  BSYNC B2 ;  /* 0x0000000000027941 */ /* 0x000fea0003800000 */
.L_x_43052:
        /* <DEDUP_REMOVED lines=35> */
.L_x_43055:
[----:B------:R-:W-:Y:S05]  /*24bb0*/  BSYNC B2 ;  /* 0x0000000000027941 */ /* 0x000fea0003800000 */
.L_x_43054:
        /* <DEDUP_REMOVED lines=35> */
.L_x_43057:
[----:B------:R-:W-:Y:S05]  /*24df0*/  BSYNC B2 ;  /* 0x0000000000027941 */ /* 0x000fea0003800000 */
.L_x_43056:
        /* <DEDUP_REMOVED lines=35> */
.L_x_43059:
[----:B------:R-:W-:Y:S05]  /*25030*/  BSYNC B2 ;  /* 0x0000000000027941 */ /* 0x000fea0003800000 */
.L_x_43058:
        /* <DEDUP_REMOVED lines=45> */
.L_x_43041:
[----:B------:R-:W-:Y:S05]  /*25310*/  BSYNC B1 ;  /* 0x0000000000017941 */ /* 0x000fea0003800000 */
.L_x_43040:
[----:B01234-:R-:W0:Y:S02]  /*25320*/  LDC.64 R92, c[0x0][0x210] ;  /* 0x00008400ff5c7b82 */ /* 0x01fe240000000a00 */
[----:B0----5:R-:W-:-:S04]  /*25330*/  LEA R2, R92, R2, 0x2 ;  /* 0x000000025c027211 */ /* 0x021fc800078e10ff */
[----:B------:R-:W-:-:S13]  /*25340*/  ISETP.GE.AND P1, PT, R2, R93, PT ;  /* 0x0000005d0200720c */ /* 0x000fda0003f26270 */
[----:B------:R-:W-:Y:S05]  /*25350*/  @!P1 BRA `(.L_x_43060) ;  /* 0xfffffdc400dc9947 */ /* 0x000fea000383ffff */
[----:B------:R-:W-:Y:S05]  /*25360*/  BSYNC B0 ;  /* 0x0000000000007941 */ /* 0x000fea0003800000 */
.L_x_42200:
[----:B------:R-:W-:Y:S05]  /*25370*/  EXIT ;  /* 0x000000000000794d */ /* 0x000fea0003800000 */
.L_x_43039:
        /* <DEDUP_REMOVED lines=8> */
.L_x_43062:
[----:B------:R-:W-:Y:S05]  /*25400*/  BSYNC B1 ;  /* 0x0000000000017941 */ /* 0x000fea0003800000 */
.L_x_43061:
        /* <DEDUP_REMOVED lines=10> */
.L_x_43063:
        /* <DEDUP_REMOVED lines=9> */
.L_x_43064:
[----:B------:R-:W-:Y:S02]  /*25540*/  IMAD.MOV.U32 R94, RZ, RZ, 0x8 ;  /* 0x00000008ff5e7424 */ /* 0x000fe400078e00ff */
[----:B------:R-:W-:Y:S01]  /*25550*/  FADD.FTZ R95, R95, R92 ;  /* 0x0000005c5f5f7221 */ /* 0x000fe20000010000 */
[----:B------:R-:W-:-:S04]  /*25560*/  MOV R92, 0xffffffff ;  /* 0xffffffff005c7802 */ /* 0x000fc80000000f00 */
[----:B------:R-:W-:-:S07]  /*25570*/  MOV R143, R95 ;  /* 0x0000005f008f7202 */ /* 0x000fce0000000f00 */
[----:B------:R-:W-:Y:S05]  /*25580*/  WARPSYNC.COLLECTIVE R92, `(.L_x_43065) ;  /* 0x000000005c087348 */ /* 0x000fea0003c00000 */
[----:B------:R0:W1:Y:S02]  /*25590*/  SHFL.BFLY P6, R92, R143, R94, R93 ;  /* 0x0c00005e8f5c7389 */ /* 0x00006400000c005d */
[----:B01----:R-:W-:Y:S01]  /*255a0*/  ENDCOLLECTIVE ;  /* 0x000000000000791b */ /* 0x003fe20003800000 */
.L_x_43065:
[----:B------:R-:W-:Y:S02]  /*255b0*/  IMAD.MOV.U32 R94, RZ, RZ, 0x10 ;  /* 0x00000010ff5e7424 */ /* 0x000fe400078e00ff */
[----:B------:R-:W-:Y:S01]  /*255c0*/  FADD.FTZ R95, R95, R92 ;  /* 0x0000005c5f5f7221 */ /* 0x000fe20000010000 */
[----:B------:R-:W-:-:S04]  /*255d0*/  MOV R92, 0xffffffff ;  /* 0xffffffff005c7802 */ /* 0x000fc80000000f00 */
[----:B------:R-:W-:-:S07]  /*255e0*/  MOV R143, R95 ;  /* 0x0000005f008f7202 */ /* 0x000fce0000000f00 */
[----:B------:R-:W-:Y:S05]  /*255f0*/  WARPSYNC.COLLECTIVE R92, `(.L_x_43066) ;  /* 0x000000005c087348 */ /* 0x000fea0003c00000 */
[----:B------:R0:W1:Y:S02]  /*25600*/  SHFL.BFLY P6, R92, R143, R94, R93 ;  /* 0x0c00005e8f5c7389 */ /* 0x00006400000c005d */
[----:B01----:R-:W-:Y:S01]  /*25610*/  ENDCOLLECTIVE ;  /* 0x000000000000791b */ /* 0x003fe20003800000 */
.L_x_43066:
        /* <DEDUP_REMOVED lines=174> */
.L_x_43067:
[----:B------:R-:W-:Y:S01]  /*26100*/  HFMA2.MMA R94, -RZ, RZ, 0, 1.1920928955078125e-07 ;  /* 0x00000002ff5e7435 */ /* 0x000fe200000001ff */
[----:B------:R-:W-:Y:S01]  /*26110*/  FADD.FTZ R142, R142, R92 ;  /* 0x0000005c8e8e7221 */ /* 0x000fe20000010000 */
[----:B------:R-:W-:-:S03]  /*26120*/  MOV R92, 0xffffffff ;  /* 0xffffffff005c7802 */ /* 0x000fc60000000f00 */
[----:B------:R-:W-:-:S07]  /*26130*/  IMAD.MOV.U32 R143, RZ, RZ, R142 ;  /* 0x000000ffff8f7224 */ /* 0x000fce00078e008e */
[----:B------:R-:W-:Y:S05]  /*26140*/  WARPSYNC.COLLECTIVE R92, `(.L_x_43068) ;  /* 0x000000005c087348 */ /* 0x000fea0003c00000 */
[----:B------:R0:W1:Y:S02]  /*26150*/  SHFL.BFLY P6, R92, R143, R94, R93 ;  /* 0x0c00005e8f5c7389 */ /* 0x00006400000c005d */
[----:B01----:R-:W-:Y:S01]  /*26160*/  ENDCOLLECTIVE ;  /* 0x000000000000791b */ /* 0x003fe20003800000 */
.L_x_43068:
[----:B------:R-:W-:Y:S01]  /*26170*/  HFMA2.MMA R94, -RZ, RZ, 0, 2.384185791015625e-07 ;  /* 0x00000004ff5e7435 */ /* 0x000fe200000001ff */
[----:B------:R-:W-:Y:S01]  /*26180*/  FADD.FTZ R142, R142, R92 ;  /* 0x0000005c8e8e7221 */ /* 0x000fe20000010000 */
[----:B------:R-:W-:-:S03]  /*26190*/  MOV R92, 0xffffffff ;  /* 0xffffffff005c7802 */ /* 0x000fc60000000f00 */
[----:B------:R-:W-:-:S07]  /*261a0*/  IMAD.MOV.U32 R143, RZ, RZ, R142 ;  /* 0x000000ffff8f7224 */ /* 0x000fce00078e008e */
[----:B------:R-:W-:Y:S05]  /*261b0*/  WARPSYNC.COLLECTIVE R92, `(.L_x_43069) ;  /* 0x000000005c087348 */ /* 0x000fea0003c00000 */
[----:B------:R0:W1:Y:S02]  /*261c0*/  SHFL.BFLY P6, R92, R143, R94, R93 ;  /* 0x0c00005e8f5c7389 */ /* 0x00006400000c005d */
[----:B01----:R-:W-:Y:S01]  /*261d0*/  ENDCOLLECTIVE ;  /* 0x000000000000791b */ /* 0x003fe20003800000 */
.L_x_43069:
[----:B------:R-:W-:Y:S01]  /*261e0*/  HFMA2.MMA R94, -RZ, RZ, 0, 4.76837158203125e-07 ;  /* 0x00000008ff5e7435 */ /* 0x000fe200000001ff */
[----:B------:R-:W-:Y:S01]  /*261f0*/  FADD.FTZ R142, R142, R92 ;  /* 0x0000005c8e8e7221 */ /* 0x000fe20000010000 */
[----:B------:R-:W-:-:S03]  /*26200*/  MOV R92, 0xffffffff ;  /* 0xffffffff005c7802 */ /* 0x000fc60000000f00 */
[----:B------:R-:W-:-:S07]  /*26210*/  IMAD.MOV.U32 R143, RZ, RZ, R142 ;  /* 0x000000ffff8f7224 */ /* 0x000fce00078e008e */
[----:B------:R-:W-:Y:S05]  /*26220*/  WARPSYNC.COLLECTIVE R92, `(.L_x_43070) ;  /* 0x000000005c087348 */ /* 0x000fea0003c00000 */
[----:B------:R0:W1:Y:S02]  /*26230*/  SHFL.BFLY P6, R92, R143, R94, R93 ;  /* 0x0c00005e8f5c7389 */ /* 0x00006400000c005d */
[----:B01----:R-:W-:Y:S01]  /*26240*/  ENDCOLLECTIVE ;  /* 0x000000000000791b */ /* 0x003fe20003800000 */
.L_x_43070:
[----:B------:R-:W-:Y:S01]  /*26250*/  HFMA2.MMA R94, -RZ, RZ, 0, 9.5367431640625e-07 ;  /* 0x00000010ff5e7435 */ /* 0x000fe200000001ff */
[----:B------:R-:W-:Y:S01]  /*26260*/  FADD.FTZ R142, R142, R92 ;  /* 0x0000005c8e8e7221 */ /* 0x000fe20000010000 */
[----:B------:R-:W-:-:S03]  /*26270*/  MOV R92, 0xffffffff ;  /* 0xffffffff005c7802 */ /* 0x000fc60000000f00 */
[----:B------:R-:W-:-:S07]  /*26280*/  IMAD.MOV.U32 R143, RZ, RZ, R142 ;  /* 0x000000ffff8f7224 */ /* 0x000fce00078e008e */
[----:B------:R-:W-:Y:S05]  /*26290*/  WARPSYNC.COLLECTIVE R92, `(.L_x_43071) ;  /* 0x000000005c087348 */ /* 0x000fea0003c00000 */
[----:B------:R0:W1:Y:S02]  /*262a0*/  SHFL.BFLY P6, R92, R143, R94, R93 ;  /* 0x0c00005e8f5c7389 */ /* 0x00006400000c005d */
[----:B01----:R-:W-:Y:S01]  /*262b0*/  ENDCOLLECTIVE ;  /* 0x000000000000791b */ /* 0x003fe20003800000 */
.L_x_43071:
[----:B------:R-:W-:Y:S05]  /*262c0*/  BRA `(.L_x_43072) ;  /* 0xffffffd4004c7947 */ /* 0x000fea000383ffff */
.L_x_43073:
        /* <DEDUP_REMOVED lines=11> */
.L_x_72374:


//--------------------- .text._ZN10layer_norm13ln_fwd_kernelINS_13Kernel_traitsIf6__halfS2_S2_fjLj2560ELj1ELj4ELj1ELj16ENS_18Kernel_traits_baseILj2560EfS2_S2_S2_fjLj128EEEEELb1ELb1ELb1ELb1EEEvNS_9FwdParamsE --------------------------
	.section	.text._ZN10layer_norm13ln_fwd_kernelINS_13Kernel_traitsIf6__halfS2_S2_fjLj2560ELj1ELj4ELj1ELj16ENS_18Kernel_traits_baseILj2560EfS2_S2_S2_fjLj128EEEEELb1ELb1ELb1ELb1EEEvNS_9FwdParamsE,"ax",@progbits
	.align	128
        .global         _ZN10layer_norm13ln_fwd_kernelINS_13Kernel_traitsIf6__halfS2_S2_fjLj2560ELj1ELj4ELj1ELj16ENS_18Kernel_traits_baseILj2560EfS2_S2_S2_fjLj128EEEEELb1ELb1ELb1ELb1EEEvNS_9FwdParamsE
        .type           _ZN10layer_norm13ln_fwd_kernelINS_13Kernel_traitsIf6__halfS2_S2_fjLj2560ELj1ELj4ELj1ELj16ENS_18Kernel_traits_baseILj2560EfS2_S2_S2_fjLj128EEEEELb1ELb1ELb1ELb1EEEvNS_9FwdParamsE,@function
        .size           _ZN10layer_norm13ln_fwd_kernelINS_13Kernel_traitsIf6__halfS2_S2_fjLj2560ELj1ELj4ELj1ELj16ENS_18Kernel_traits_baseILj2560EfS2_S2_S2_fjLj128EEEEELb1ELb1ELb1ELb1EEEvNS_9FwdParamsE,(.L_x_72375 - _ZN10layer_norm13ln_fwd_kernelINS_13Kernel_traitsIf6__halfS2_S2_fjLj2560ELj1ELj4ELj1ELj16ENS_18Kernel_traits_baseILj2560EfS2_S2_S2_fjLj128EEEEELb1ELb1ELb1ELb1EEEvNS_9FwdParamsE)
        .other          _ZN10layer_norm13ln_fwd_kernelINS_13Kernel_traitsIf6__halfS2_S2_fjLj2560ELj1ELj4ELj1ELj16ENS_18Kernel_traits_baseILj2560EfS2_S2_S2_fjLj128EEEEELb1ELb1ELb1ELb1EEEvNS_9FwdParamsE,@"STO_CUDA_ENTRY STV_DEFAULT"
_ZN10layer_norm13ln_fwd_kernelINS_13Kernel_traitsIf6__halfS2_S2_fjLj2560ELj1ELj4ELj1ELj16ENS_18Kernel_traits_baseILj2560EfS2_S2_S2_fjLj128EEEEELb1ELb1ELb1ELb1EEEvNS_9FwdParamsE:
.text._ZN10layer_norm13ln_fwd_kernelINS_13Kernel_traitsIf6__halfS2_S2_fjLj2560ELj1ELj4ELj1ELj16ENS_18Kernel_traits_baseILj2560EfS2_S2_S2_fjLj128EEEEELb1ELb1ELb1ELb1EEEvNS_9FwdParamsE:
        /* <DEDUP_REMOVED lines=267> */
.L_x_43898:
        /* <DEDUP_REMOVED lines=36> */
[----:B-----5:R-:W-:Y:S01]  /*12f0*/  HADD2.F32 R130, -RZ, R108.H0_H0 ;  /* 0x2000006cff827230 */ /* 0x020fe20000004100 */
[----:B------:R-:W-:Y:S06]  /*1300*/  BRA `(.L_x_43077) ;  /* 0x0000000400647947 */ /* 0x000fec0003800000 */
.L_x_43076:
        /* <DEDUP_REMOVED lines=12> */
.L_x_43079:
[----:B------:R-:W-:-:S07]  /*13d0*/  IMAD.MOV.U32 R6, RZ, RZ, R170 ;  /* 0x000000ffff067224 */ /* 0x000fce00078e00aa */
.L_x_43080:
[----:B------:R-:W-:Y:S05]  /*13e0*/  BSYNC B2 ;  /* 0x0000000000027941 */ /* 0x000fea0003800000 */
.L_x_43078:
        /* <DEDUP_REMOVED lines=16> */
.L_x_43084:
[----:B------:R-:W-:Y:S05]  /*14f0*/  BSYNC B3 ;  /* 0x0000000000037941 */ /* 0x000fea0003800000 */
.L_x_43083:
        /* <DEDUP_REMOVED lines=44> */
.L_x_43082:
[----:B------:R-:W-:Y:S05]  /*17c0*/  BSYNC B2 ;  /* 0x0000000000027941 */ /* 0x000fea0003800000 */
.L_x_43081:
        /* <DEDUP_REMOVED lines=12> */
[----:B------:R-:W-:-:S07]  /*1890*/  SEL R6, RZ, 0x1, P4 ;  /* 0x00000001ff067807 */ /* 0x000fce0002000000 */
.L_x_43077:
[----:B------:R-:W-:Y:S05]  /*18a0*/  BSYNC B1 ;  /* 0x0000000000017941 */ /* 0x000fea0003800000 */
.L_x_43075:
        /* <DEDUP_REMOVED lines=8> */
.L_x_43086:
        /* <DEDUP_REMOVED lines=12> */
.L_x_43089:
[----:B------:R-:W-:-:S07]  /*19f0*/  MOV R7, R170 ;  /* 0x000000aa00077202 */ /* 0x000fce0000000f00 */
.L_x_43090:
[----:B------:R-:W-:Y:S05]  /*1a00*/  BSYNC B2 ;  /* 0x0000000000027941 */ /* 0x000fea0003800000 */
.L_x_43088:
        /* <DEDUP_REMOVED lines=16> */
.L_x_43094:
[----:B------:R-:W-:Y:S05]  /*1b10*/  BSYNC B3 ;  /* 0x0000000000037941 */ /* 0x000fea0003800000 */
.L_x_43093:
        /* <DEDUP_REMOVED lines=44> */
.L_x_43092:
[----:B------:R-:W-:Y:S05]  /*1de0*/  BSYNC B2 ;  /* 0x0000000000027941 */ /* 0x000fea0003800000 */
.L_x_43091:
        /* <DEDUP_REMOVED lines=13> */
.L_x_43087:
[----:B------:R-:W-:Y:S05]  /*1ec0*/  BSYNC B1 ;  /* 0x0000000000017941 */ /* 0x000fea0003800000 */
.L_x_43085:
        /* <DEDUP_REMOVED lines=8> */
.L_x_43096:
        /* <DEDUP_REMOVED lines=12> */
.L_x_43099:
[----:B------:R-:W-:-:S07]  /*2010*/  IMAD.MOV.U32 R8, RZ, RZ, R170 ;  /* 0x000000ffff087224 */ /* 0x000fce00078e00aa */
.L_x_43100:
[----:B------:R-:W-:Y:S05]  /*2020*/  BSYNC B2 ;  /* 0x0000000000027941 */ /* 0x000fea0003800000 */
.L_x_43098:
        /* <DEDUP_REMOVED lines=16> */
.L_x_43104:
[----:B------:R-:W-:Y:S05]  /*2130*/  BSYNC B3 ;  /* 0x0000000000037941 */ /* 0x000fea0003800000 */
.L_x_43103:
        /* <DEDUP_REMOVED lines=44> */
.L_x_43102:
[----:B------:R-:W-:Y:S05]  /*2400*/  BSYNC B2 ;  /* 0x0000000000027941 */ /* 0x000fea0003800000 */
.L_x_43101:
        /* <DEDUP_REMOVED lines=13> */
.L_x_43097:
[----:B------:R-:W-:Y:S05]  /*24e0*/  BSYNC B1 ;  /* 0x0000000000017941 */ /* 0x000fea0003800000 */
.L_x_43095:
        /* <DEDUP_REMOVED lines=8> */
.L_x_43106:
        /* <DEDUP_REMOVED lines=12> */
.L_x_43109:
[----:B------:R-:W-:-:S07]  /*2630*/  MOV R9, R170 ;  /* 0x000000aa00097202 */ /* 0x000fce0000000f00 */
.L_x_43110:
[----:B------:R-:W-:Y:S05]  /*2640*/  BSYNC B2 ;  /* 0x0000000000027941 */ /* 0x000fea0003800000 */
.L_x_43108:
        /* <DEDUP_REMOVED lines=16> */
.L_x_43114:
[----:B------:R-:W-:Y:S05]  /*2750*/  BSYNC B3 ;  /* 0x0000000000037941 */ /* 0x000fea0003800000 */
.L_x_43113:
        /* <DEDUP_REMOVED lines=44> */
.L_x_43112:
[----:B------:R-:W-:Y:S05]  /*2a20*/  BSYNC B2 ;  /* 0x0000000000027941 */ /* 0x000fea0003800000 */
.L_x_43111:
        /* <DEDUP_REMOVED lines=13> */
.L_x_43107:
[----:B------:R-:W-:Y:S05]  /*2b00*/  BSYNC B1 ;  /* 0x0000000000017941 */ /* 0x000fea0003800000 */
.L_x_43105:
        /* <DEDUP_REMOVED lines=8> */
.L_x_43116:
        /* <DEDUP_REMOVED lines=12> */
.L_x_43119:
[----:B------:R-:W-:-:S07]  /*2c50*/  IMAD.MOV.U32 R10, RZ, RZ, R170 ;  /* 0x000000ffff0a7224 */ /* 0x000fce00078e00aa */
.L_x_43120:
[----:B------:R-:W-:Y:S05]  /*2c60*/  BSYNC B2 ;  /* 0x0000000000027941 */ /* 0x000fea0003800000 */
.L_x_43118:
        /* <DEDUP_REMOVED lines=16> */
.L_x_43124:
[----:B------:R-:W-:Y:S05]  /*2d70*/  BSYNC B3 ;  /* 0x0000000000037941 */ /* 0x000fea0003800000 */
.L_x_43123:
        /* <DEDUP_REMOVED lines=44> */
.L_x_43122:
[----:B------:R-:W-:Y:S05]  /*3040*/  BSYNC B2 ;  /* 0x0000000000027941 */ /* 0x000fea0003800000 */
.L_x_43121:
        /* <DEDUP_REMOVED lines=13> */
.L_x_43117:
[----:B------:R-:W-:Y:S05]  /*3120*/  BSYNC B1 ;  /* 0x0000000000017941 */ /* 0x000fea0003800000 */
.L_x_43115:
        /* <DEDUP_REMOVED lines=8> */
.L_x_43126:
        /* <DEDUP_REMOVED lines=12> */
.L_x_43129:
[----:B------:R-:W-:-:S07]  /*3270*/  MOV R11, R170 ;  /* 0x000000aa000b7202 */ /* 0x000fce0000000f00 */
.L_x_43130:
[----:B------:R-:W-:Y:S05]  /*3280*/  BSYNC B2 ;  /* 0x0000000000027941 */ /* 0x000fea0003800000 */
.L_x_43128:
        /* <DEDUP_REMOVED lines=16> */
.L_x_43134:
[----:B------:R-:W-:Y:S05]  /*3390*/  BSYNC B3 ;  /* 0x0000000000037941 */ /* 0x000fea0003800000 */
.L_x_43133:
        /* <DEDUP_REMOVED lines=44> */
.L_x_43132:
[----:B------:R-:W-:Y:S05]  /*3660*/  BSYNC B2 ;  /* 0x0000000000027941 */ /* 0x000fea0003800000 */
.L_x_43131:
        /* <DEDUP_REMOVED lines=13> */
.L_x_43127:
[----:B------:R-:W-:Y:S05]  /*3740*/  BSYNC B1 ;  /* 0x0000000000017941 */ /* 0x000fea0003800000 */
.L_x_43125:
        /* <DEDUP_REMOVED lines=8> */
.L_x_43136:
        /* <DEDUP_REMOVED lines=12> */
.L_x_43139:
[----:B------:R-:W-:-:S07]  /*3890*/  IMAD.MOV.U32 R12, RZ, RZ, R170 ;  /* 0x000000ffff0c7224 */ /* 0x000fce00078e00aa */
.L_x_43140:
[----:B------:R-:W-:Y:S05]  /*38a0*/  BSYNC B2 ;  /* 0x0000000000027941 */ /* 0x000fea0003800000 */
.L_x_43138:
        /* <DEDUP_REMOVED lines=16> */
.L_x_43144:
[----:B------:R-:W-:Y:S05]  /*39b0*/  BSYNC B3 ;  /* 0x0000000000037941 */ /* 0x000fea0003800000 */
.L_x_43143:
        /* <DEDUP_REMOVED lines=44> */
.L_x_43142:
[----:B------:R-:W-:Y:S05]  /*3c80*/  BSYNC B2 ;  /* 0x0000000000027941 */ /* 0x000fea0003800000 */
.L_x_43141:
        /* <DEDUP_REMOVED lines=14> */
.L_x_43137:
[----:B------:R-:W-:Y:S05]  /*3d70*/  BSYNC B1 ;  /* 0x0000000000017941 */ /* 0x000fea0003800000 */
.L_x_43135:
        /* <DEDUP_REMOVED lines=8> */
.L_x_43146:
        /* <DEDUP_REMOVED lines=12> */
.L_x_43149:
[----:B------:R-:W-:-:S07]  /*3ec0*/  MOV R16, R170 ;  /* 0x000000aa00107202 */ /* 0x000fce0000000f00 */
.L_x_43150:
[----:B------:R-:W-:Y:S05]  /*3ed0*/  BSYNC B2 ;  /* 0x0000000000027941 */ /* 0x000fea0003800000 */
.L_x_43148:
        /* <DEDUP_REMOVED lines=16> */
.L_x_43154:
[----:B------:R-:W-:Y:S05]  /*3fe0*/  BSYNC B3 ;  /* 0x0000000000037941 */ /* 0x000fea0003800000 */
.L_x_43153:
        /* <DEDUP_REMOVED lines=44> */
.L_x_43152:
[----:B------:R-:W-:Y:S05]  /*42b0*/  BSYNC B2 ;  /* 0x0000000000027941 */ /* 0x000fea0003800000 */
.L_x_43151:
        /* <DEDUP_REMOVED lines=14> */
.L_x_43147:
[----:B------:R-:W-:Y:S05]  /*43a0*/  BSYNC B1 ;  /* 0x0000000000017941 */ /* 0x000fea0003800000 */
.L_x_43145:
        /* <DEDUP_REMOVED lines=29> */
.L_x_43156:
[----:B------:R-:W-:Y:S05]  /*4580*/  BSYNC B1 ;  /* 0x0000000000017941 */ /* 0x000fea0003800000 */
.L_x_43155:
        /* <DEDUP_REMOVED lines=16> */
.L_x_43158:
        /* <DEDUP_REMOVED lines=12> */
.L_x_43161:
[----:B------:R-:W-:-:S07]  /*4750*/  MOV R6, R170 ;  /* 0x000000aa00067202 */ /* 0x000fce0000000f00 */
.L_x_43162:
[----:B------:R-:W-:Y:S05]  /*4760*/  BSYNC B2 ;  /* 0x0000000000027941 */ /* 0x000fea0003800000 */
.L_x_43160:
        /* <DEDUP_REMOVED lines=16> */
.L_x_43166:
[----:B------:R-:W-:Y:S05]  /*4870*/  BSYNC B3 ;  /* 0x0000000000037941 */ /* 0x000fea0003800000 */
.L_x_43165:
        /* <DEDUP_REMOVED lines=44> */
.L_x_43164:
[----:B------:R-:W-:Y:S05]  /*4b40*/  BSYNC B2 ;  /* 0x0000000000027941 */ /* 0x000fea0003800000 */
.L_x_43163:
[----:B0-----:R-:W2:Y:S01]  /*4b50*/  LDL R15, [R1+0x130] ;  /* 0x00013000010f7983 */ /* 0x001ea20000100800 */
        /* <DEDUP_REMOVED lines=12> */
.L_x_43159:
[----:B------:R-:W-:Y:S05]  /*4c20*/  BSYNC B1 ;  /* 0x0000000000017941 */ /* 0x000fea0003800000 */
.L_x_43157:
        /* <DEDUP_REMOVED lines=8> */
.L_x_43168:
        /* <DEDUP_REMOVED lines=12> */
.L_x_43171:
[----:B------:R-:W-:-:S07]  /*4d70*/  IMAD.MOV.U32 R7, RZ, RZ, R170 ;  /* 0x000000ffff077224 */ /* 0x000fce00078e00aa */
.L_x_43172:
[----:B------:R-:W-:Y:S05]  /*4d80*/  BSYNC B2 ;  /* 0x0000000000027941 */ /* 0x000fea0003800000 */
.L_x_43170:
        /* <DEDUP_REMOVED lines=16> */
.L_x_43176:
[----:B------:R-:W-:Y:S05]  /*4e90*/  BSYNC B3 ;  /* 0x0000000000037941 */ /* 0x000fea0003800000 */
.L_x_43175:
        /* <DEDUP_REMOVED lines=44> */
.L_x_43174:
[----:B------:R-:W-:Y:S05]  /*5160*/  BSYNC B2 ;  /* 0x0000000000027941 */ /* 0x000fea0003800000 */
.L_x_43173:
        /* <DEDUP_REMOVED lines=13> */
.L_x_43169:
[----:B------:R-:W-:Y:S05]  /*5240*/  BSYNC B1 ;  /* 0x0000000000017941 */ /* 0x000fea0003800000 */
.L_x_43167:
        /* <DEDUP_REMOVED lines=8> */
.L_x_43178:
        /* <DEDUP_REMOVED lines=12> */
.L_x_43181:
[----:B------:R-:W-:-:S07]  /*5390*/  MOV R8, R170 ;  /* 0x000000aa00087202 */ /* 0x000fce0000000f00 */
.L_x_43182:
[----:B------:R-:W-:Y:S05]  /*53a0*/  BSYNC B2 ;  /* 0x0000000000027941 */ /* 0x000fea0003800000 */
.L_x_43180:
        /* <DEDUP_REMOVED lines=16> */
.L_x_43186:
[----:B------:R-:W-:Y:S05]  /*54b0*/  BSYNC B3 ;  /* 0x0000000000037941 */ /* 0x000fea0003800000 */
.L_x_43185:
        /* <DEDUP_REMOVED lines=44> */
.L_x_43184:
[----:B------:R-:W-:Y:S05]  /*5780*/  BSYNC B2 ;  /* 0x0000000000027941 */ /* 0x000fea0003800000 */
.L_x_43183:
        /* <DEDUP_REMOVED lines=13> */
.L_x_43179:
[----:B------:R-:W-:Y:S05]  /*5860*/  BSYNC B1 ;  /* 0x0000000000017941 */ /* 0x000fea0003800000 */
.L_x_43177:
        /* <DEDUP_REMOVED lines=8> */
.L_x_43188:
        /* <DEDUP_REMOVED lines=12> */
.L_x_43191:
[----:B------:R-:W-:-:S07]  /*59b0*/  IMAD.MOV.U32 R9, RZ, RZ, R170 ;  /* 0x000000ffff097224 */ /* 0x000fce00078e00aa */
.L_x_43192:
[----:B------:R-:W-:Y:S05]  /*59c0*/  BSYNC B2 ;  /* 0x0000000000027941 */ /* 0x000fea0003800000 */
.L_x_43190:
        /* <DEDUP_REMOVED lines=16> */
.L_x_43196:
[----:B------:R-:W-:Y:S05]  /*5ad0*/  BSYNC B3 ;  /* 0x0000000000037941 */ /* 0x000fea0003800000 */
.L_x_43195:
        /* <DEDUP_REMOVED lines=44> */
.L_x_43194:
[----:B------:R-:W-:Y:S05]  /*5da0*/  BSYNC B2 ;  /* 0x0000000000027941 */ /* 0x000fea0003800000 */
.L_x_43193:
        /* <DEDUP_REMOVED lines=13> */
.L_x_43189:
[----:B------:R-:W-:Y:S05]  /*5e80*/  BSYNC B1 ;  /* 0x0000000000017941 */ /* 0x000fea0003800000 */
.L_x_43187:
        /* <DEDUP_REMOVED lines=8> */
.L_x_43198:
        /* <DEDUP_REMOVED lines=12> */
.L_x_43201:
[----:B------:R-:W-:-:S07]  /*5fd0*/  MOV R10, R170 ;  /* 0x000000aa000a7202 */ /* 0x000fce0000000f00 */
.L_x_43202:
[----:B------:R-:W-:Y:S05]  /*5fe0*/  BSYNC B2 ;  /* 0x0000000000027941 */ /* 0x000fea0003800000 */
.L_x_43200:
        /* <DEDUP_REMOVED lines=16> */
.L_x_43206:
[----:B------:R-:W-:Y:S05]  /*60f0*/  BSYNC B3 ;  /* 0x0000000000037941 */ /* 0x000fea0003800000 */
.L_x_43205:
        /* <DEDUP_REMOVED lines=44> */
.L_x_43204:
[----:B------:R-:W-:Y:S05]  /*63c0*/  BSYNC B2 ;  /* 0x0000000000027941 */ /* 0x000fea0003800000 */
.L_x_43203:
        /* <DEDUP_REMOVED lines=13> */
.L_x_43199:
[----:B------:R-:W-:Y:S05]  /*64a0*/  BSYNC B1 ;  /* 0x0000000000017941 */ /* 0x000fea0003800000 */
.L_x_43197:
        /* <DEDUP_REMOVED lines=8> */
.L_x_43208:
        /* <DEDUP_REMOVED lines=12> */
.L_x_43211:
[----:B------:R-:W-:-:S07]  /*65f0*/  IMAD.MOV.U32 R11, RZ, RZ, R170 ;  /* 0x000000ffff0b7224 */ /* 0x000fce00078e00aa */
.L_x_43212:
[----:B------:R-:W-:Y:S05]  /*6600*/  BSYNC B2 ;  /* 0x0000000000027941 */ /* 0x000fea0003800000 */
.L_x_43210:
        /* <DEDUP_REMOVED lines=16> */
.L_x_43216:
[----:B------:R-:W-:Y:S05]  /*6710*/  BSYNC B3 ;  /* 0x0000000000037941 */ /* 0x000fea0003800000 */
.L_x_43215:
        /* <DEDUP_REMOVED lines=44> */
.L_x_43214:
[----:B------:R-:W-:Y:S05]  /*69e0*/  BSYNC B2 ;  /* 0x0000000000027941 */ /* 0x000fea0003800000 */
.L_x_43213:
        /* <DEDUP_REMOVED lines=13> */
.L_x_43209:
[----:B------:R-:W-:Y:S05]  /*6ac0*/  BSYNC B1 ;  /* 0x0000000000017941 */ /* 0x000fea0003800000 */
.L_x_43207:
        /* <DEDUP_REMOVED lines=8> */
.L_x_43218:
        /* <DEDUP_REMOVED lines=12> */
.L_x_43221:
[----:B------:R-:W-:-:S07]  /*6c10*/  MOV R13, R170 ;  /* 0x000000aa000d7202 */ /* 0x000fce0000000f00 */
.L_x_43222:
[----:B------:R-:W-:Y:S05]  /*6c20*/  BSYNC B2 ;  /* 0x0000000000027941 */ /* 0x000fea0003800000 */
.L_x_43220:
        /* <DEDUP_REMOVED lines=16> */
.L_x_43226:
[----:B------:R-:W-:Y:S05]  /*6d30*/  BSYNC B3 ;  /* 0x0000000000037941 */ /* 0x000fea0003800000 */
.L_x_43225:
        /* <DEDUP_REMOVED lines=44> */
.L_x_43224:
[----:B------:R-:W-:Y:S05]  /*7000*/  BSYNC B2 ;  /* 0x0000000000027941 */ /* 0x000fea0003800000 */
.L_x_43223:
        /* <DEDUP_REMOVED lines=14> */
.L_x_43219:
[----:B------:R-:W-:Y:S05]  /*70f0*/  BSYNC B1 ;  /* 0x0000000000017941 */ /* 0x000fea0003800000 */
.L_x_43217:
        /* <DEDUP_REMOVED lines=8> */
.L_x_43228:
        /* <DEDUP_REMOVED lines=12> */
.L_x_43231:
[----:B------:R-:W-:-:S07]  /*7240*/  IMAD.MOV.U32 R13, RZ, RZ, R170 ;  /* 0x000000ffff0d7224 */ /* 0x000fce00078e00aa */
.L_x_43232:
[----:B------:R-:W-:Y:S05]  /*7250*/  BSYNC B2 ;  /* 0x0000000000027941 */ /* 0x000fea0003800000 */
.L_x_43230:
        /* <DEDUP_REMOVED lines=16> */
.L_x_43236:
[----:B------:R-:W-:Y:S05]  /*7360*/  BSYNC B3 ;  /* 0x0000000000037941 */ /* 0x000fea0003800000 */
.L_x_43235:
        /* <DEDUP_REMOVED lines=44> */
.L_x_43234:
[----:B------:R-:W-:Y:S05]  /*7630*/  BSYNC B2 ;  /* 0x0000000000027941 */ /* 0x000fea0003800000 */
.L_x_43233:
        /* <DEDUP_REMOVED lines=14> */
.L_x_43229:
[----:B------:R-:W-:Y:S05]  /*7720*/  BSYNC B1 ;  /* 0x0000000000017941 */ /* 0x000fea0003800000 */
.L_x_43227:
        /* <DEDUP_REMOVED lines=28> */
.L_x_43238:
[----:B------:R-:W-:Y:S05]  /*78f0*/  BSYNC B1 ;  /* 0x0000000000017941 */ /* 0x000fea0003800000 */
.L_x_43237:
        /* <DEDUP_REMOVED lines=16> */
.L_x_43240:
        /* <DEDUP_REMOVED lines=12> */
.L_x_43243:
[----:B------:R-:W-:-:S07]  /*7ac0*/  IMAD.MOV.U32 R6, RZ, RZ, R170 ;  /* 0x000000ffff067224 */ /* 0x000fce00078e00aa */
.L_x_43244:
[----:B------:R-:W-:Y:S05]  /*7ad0*/  BSYNC B2 ;  /* 0x0000000000027941 */ /* 0x000fea0003800000 */
.L_x_43242:
        /* <DEDUP_REMOVED lines=16> */
.L_x_43248:
[----:B------:R-:W-:Y:S05]  /*7be0*/  BSYNC B3 ;  /* 0x0000000000037941 */ /* 0x000fea0003800000 */
.L_x_43247:
        /* <DEDUP_REMOVED lines=44> */
.L_x_43246:
[----:B------:R-:W-:Y:S05]  /*7eb0*/  BSYNC B2 ;  /* 0x0000000000027941 */ /* 0x000fea0003800000 */
.L_x_43245:
        /* <DEDUP_REMOVED lines=13> */
.L_x_43241:
[----:B------:R-:W-:Y:S05]  /*7f90*/  BSYNC B1 ;  /* 0x0000000000017941 */ /* 0x000fea0003800000 */
.L_x_43239:
        /* <DEDUP_REMOVED lines=8> */
.L_x_43250:
        /* <DEDUP_REMOVED lines=12> */
.L_x_43253:
[----:B------:R-:W-:-:S07]  /*80e0*/  MOV R7, R170 ;  /* 0x000000aa00077202 */ /* 0x000fce0000000f00 */
.L_x_43254:
[----:B------:R-:W-:Y:S05]  /*80f0*/  BSYNC B2 ;  /* 0x0000000000027941 */ /* 0x000fea0003800000 */
.L_x_43252:
        /* <DEDUP_REMOVED lines=16> */
.L_x_43258:
[----:B------:R-:W-:Y:S05]  /*8200*/  BSYNC B3 ;  /* 0x0000000000037941 */ /* 0x000fea0003800000 */
.L_x_43257:
        /* <DEDUP_REMOVED lines=44> */
.L_x_43256:
[----:B------:R-:W-:Y:S05]  /*84d0*/  BSYNC B2 ;  /* 0x0000000000027941 */ /* 0x000fea0003800000 */
.L_x_43255:
        /* <DEDUP_REMOVED lines=13> */
.L_x_43251:
[----:B------:R-:W-:Y:S05]  /*85b0*/  BSYNC B1 ;  /* 0x0000000000017941 */ /* 0x000fea0003800000 */
.L_x_43249:
        /* <DEDUP_REMOVED lines=8> */
.L_x_43260:
        /* <DEDUP_REMOVED lines=12> */
.L_x_43263:
[----:B------:R-:W-:-:S07]  /*8700*/  IMAD.MOV.U32 R8, RZ, RZ, R170 ;  /* 0x000000ffff087224 */ /* 0x000fce00078e00aa */
.L_x_43264:
[----:B------:R-:W-:Y:S05]  /*8710*/  BSYNC B2 ;  /* 0x0000000000027941 */ /* 0x000fea0003800000 */
.L_x_43262:
        /* <DEDUP_REMOVED lines=16> */
.L_x_43268:
[----:B------:R-:W-:Y:S05]  /*8820*/  BSYNC B3 ;  /* 0x0000000000037941 */ /* 0x000fea0003800000 */
.L_x_43267:
        /* <DEDUP_REMOVED lines=44> */
.L_x_43266:
[----:B------:R-:W-:Y:S05]  /*8af0*/  BSYNC B2 ;  /* 0x0000000000027941 */ /* 0x000fea0003800000 */
.L_x_43265:
        /* <DEDUP_REMOVED lines=13> */
.L_x_43261:
[----:B------:R-:W-:Y:S05]  /*8bd0*/  BSYNC B1 ;  /* 0x0000000000017941 */ /* 0x000fea0003800000 */
.L_x_43259:
        /* <DEDUP_REMOVED lines=8> */
.L_x_43270:
        /* <DEDUP_REMOVED lines=12> */
.L_x_43273:
[----:B------:R-:W-:-:S07]  /*8d20*/  MOV R9, R170 ;  /* 0x000000aa00097202 */ /* 0x000fce0000000f00 */
.L_x_43274:
[----:B------:R-:W-:Y:S05]  /*8d30*/  BSYNC B2 ;  /* 0x0000000000027941 */ /* 0x000fea0003800000 */
.L_x_43272:
        /* <DEDUP_REMOVED lines=16> */
.L_x_43278:
[----:B------:R-:W-:Y:S05]  /*8e40*/  BSYNC B3 ;  /* 0x0000000000037941 */ /* 0x000fea0003800000 */
.L_x_43277:
        /* <DEDUP_REMOVED lines=44> */
.L_x_43276:
[----:B------:R-:W-:Y:S05]  /*9110*/  BSYNC B2 ;  /* 0x0000000000027941 */ /* 0x000fea0003800000 */
.L_x_43275:
        /* <DEDUP_REMOVED lines=13> */
.L_x_43271:
[----:B------:R-:W-:Y:S05]  /*91f0*/  BSYNC B1 ;  /* 0x0000000000017941 */ /* 0x000fea0003800000 */
.L_x_43269:
        /* <DEDUP_REMOVED lines=8> */
.L_x_43280:
        /* <DEDUP_REMOVED lines=12> */
.L_x_43283:
[----:B------:R-:W-:-:S07]  /*9340*/  IMAD.MOV.U32 R10, RZ, RZ, R170 ;  /* 0x000000ffff0a7224 */ /* 0x000fce00078e00aa */
.L_x_43284:
[----:B------:R-:W-:Y:S05]  /*9350*/  BSYNC B2 ;  /* 0x0000000000027941 */ /* 0x000fea0003800000 */
.L_x_43282:
        /* <DEDUP_REMOVED lines=16> */
.L_x_43288:
[----:B------:R-:W-:Y:S05]  /*9460*/  BSYNC B3 ;  /* 0x0000000000037941 */ /* 0x000fea0003800000 */
.L_x_43287:
        /* <DEDUP_REMOVED lines=44> */
.L_x_43286:
[----:B------:R-:W-:Y:S05]  /*9730*/  BSYNC B2 ;  /* 0x0000000000027941 */ /* 0x000fea0003800000 */
.L_x_43285:
        /* <DEDUP_REMOVED lines=13> */
.L_x_43281:
[----:B------:R-:W-:Y:S05]  /*9810*/  BSYNC B1 ;  /* 0x0000000000017941 */ /* 0x000fea0003800000 */
.L_x_43279:
        /* <DEDUP_REMOVED lines=8> */
.L_x_43290:
        /* <DEDUP_REMOVED lines=12> */
.L_x_43293:
[----:B------:R-:W-:-:S07]  /*9960*/  MOV R11, R170 ;  /* 0x000000aa000b7202 */ /* 0x000fce0000000f00 */
.L_x_43294:
[----:B------:R-:W-:Y:S05]  /*9970*/  BSYNC B2 ;  /* 0x0000000000027941 */ /* 0x000fea0003800000 */
.L_x_43292:
        /* <DEDUP_REMOVED lines=16> */
.L_x_43298:
[----:B------:R-:W-:Y:S05]  /*9a80*/  BSYNC B3 ;  /* 0x0000000000037941 */ /* 0x000fea0003800000 */
.L_x_43297:
        /* <DEDUP_REMOVED lines=44> */
.L_x_43296:
[----:B------:R-:W-:Y:S05]  /*9d50*/  BSYNC B2 ;  /* 0x0000000000027941 */ /* 0x000fea0003800000 */
.L_x_43295:
        /* <DEDUP_REMOVED lines=13> */
.L_x_43291:
[----:B------:R-:W-:Y:S05]  /*9e30*/  BSYNC B1 ;  /* 0x0000000000017941 */ /* 0x000fea0003800000 */
.L_x_43289:
        /* <DEDUP_REMOVED lines=8> */
.L_x_43300:
        /* <DEDUP_REMOVED lines=12> */
.L_x_43303:
[----:B------:R-:W-:-:S07]  /*9f80*/  IMAD.MOV.U32 R20, RZ, RZ, R170 ;  /* 0x000000ffff147224 */ /* 0x000fce00078e00aa */
.L_x_43304:
[----:B------:R-:W-:Y:S05]  /*9f90*/  BSYNC B2 ;  /* 0x0000000000027941 */ /* 0x000fea0003800000 */
.L_x_43302:
        /* <DEDUP_REMOVED lines=16> */
.L_x_43308:
[----:B------:R-:W-:Y:S05]  /*a0a0*/  BSYNC B3 ;  /* 0x0000000000037941 */ /* 0x000fea0003800000 */
.L_x_43307:
        /* <DEDUP_REMOVED lines=44> */
.L_x_43306:
[----:B------:R-:W-:Y:S05]  /*a370*/  BSYNC B2 ;  /* 0x0000000000027941 */ /* 0x000fea0003800000 */
.L_x_43305:
        /* <DEDUP_REMOVED lines=14> */
.L_x_43301:
[----:B------:R-:W-:Y:S05]  /*a460*/  BSYNC B1 ;  /* 0x0000000000017941 */ /* 0x000fea0003800000 */
.L_x_43299:
        /* <DEDUP_REMOVED lines=8> */
.L_x_43310:
        /* <DEDUP_REMOVED lines=12> */
.L_x_43313:
[----:B------:R-:W-:-:S07]  /*a5b0*/  MOV R20, R170 ;  /* 0x000000aa00147202 */ /* 0x000fce0000000f00 */
.L_x_43314:
[----:B------:R-:W-:Y:S05]  /*a5c0*/  BSYNC B2 ;  /* 0x0000000000027941 */ /* 0x000fea0003800000 */
.L_x_43312:
        /* <DEDUP_REMOVED lines=16> */
.L_x_43318:
[----:B------:R-:W-:Y:S05]  /*a6d0*/  BSYNC B3 ;  /* 0x0000000000037941 */ /* 0x000fea0003800000 */
.L_x_43317:
        /* <DEDUP_REMOVED lines=44> */
.L_x_43316:
[----:B------:R-:W-:Y:S05]  /*a9a0*/  BSYNC B2 ;  /* 0x0000000000027941 */ /* 0x000fea0003800000 */
.L_x_43315:
        /* <DEDUP_REMOVED lines=14> */
.L_x_43311:
[----:B------:R-:W-:Y:S05]  /*aa90*/  BSYNC B1 ;  /* 0x0000000000017941 */ /* 0x000fea0003800000 */
.L_x_43309:
        /* <DEDUP_REMOVED lines=28> */
.L_x_43320:
[----:B------:R-:W-:Y:S05]  /*ac60*/  BSYNC B1 ;  /* 0x0000000000017941 */ /* 0x000fea0003800000 */
.L_x_43319:
        /* <DEDUP_REMOVED lines=13> */
[----:B------:R-:W-:Y:S02]  /*ad40*/  IMAD.MOV.U32 R14, RZ, RZ, R21 ;  /* 0x000000ffff0e7224 */ /* 0x000fe400078e0015 */
[----:B-----5:R-:W-:Y:S01]  /*ad50*/  HADD2.F32 R12, -RZ, R108.H0_H0 ;  /* 0x2000006cff0c7230 */ /* 0x020fe20000004100 */
[----:B------:R-:W-:Y:S06]  /*ad60*/  BRA `(.L_x_43323) ;  /* 0x0000000400647947 */ /* 0x000fec0003800000 */
.L_x_43322:
        /* <DEDUP_REMOVED lines=12> */
.L_x_43325:
[----:B------:R-:W-:-:S07]  /*ae30*/  MOV R6, R170 ;  /* 0x000000aa00067202 */ /* 0x000fce0000000f00 */
.L_x_43326:
[----:B------:R-:W-:Y:S05]  /*ae40*/  BSYNC B2 ;  /* 0x0000000000027941 */ /* 0x000fea0003800000 */
.L_x_43324:
        /* <DEDUP_REMOVED lines=16> */
.L_x_43330:
[----:B------:R-:W-:Y:S05]  /*af50*/  BSYNC B3 ;  /* 0x0000000000037941 */ /* 0x000fea0003800000 */
.L_x_43329:
        /* <DEDUP_REMOVED lines=44> */
.L_x_43328:
[----:B------:R-:W-:Y:S05]  /*b220*/  BSYNC B2 ;  /* 0x0000000000027941 */ /* 0x000fea0003800000 */
.L_x_43327:
        /* <DEDUP_REMOVED lines=13> */
.L_x_43323:
[----:B------:R-:W-:Y:S05]  /*b300*/  BSYNC B1 ;  /* 0x0000000000017941 */ /* 0x000fea0003800000 */
.L_x_43321:
        /* <DEDUP_REMOVED lines=8> */
.L_x_43332:
        /* <DEDUP_REMOVED lines=12> */
.L_x_43335:
[----:B------:R-:W-:-:S07]  /*b450*/  IMAD.MOV.U32 R7, RZ, RZ, R170 ;  /* 0x000000ffff077224 */ /* 0x000fce00078e00aa */
.L_x_43336:
[----:B------:R-:W-:Y:S05]  /*b460*/  BSYNC B2 ;  /* 0x0000000000027941 */ /* 0x000fea0003800000 */
.L_x_43334:
        /* <DEDUP_REMOVED lines=16> */
.L_x_43340:
[----:B------:R-:W-:Y:S05]  /*b570*/  BSYNC B3 ;  /* 0x0000000000037941 */ /* 0x000fea0003800000 */
.L_x_43339:
        /* <DEDUP_REMOVED lines=44> */
.L_x_43338:
[----:B------:R-:W-:Y:S05]  /*b840*/  BSYNC B2 ;  /* 0x0000000000027941 */ /* 0x000fea0003800000 */
.L_x_43337:
        /* <DEDUP_REMOVED lines=13> */
.L_x_43333:
[----:B------:R-:W-:Y:S05]  /*b920*/  BSYNC B1 ;  /* 0x0000000000017941 */ /* 0x000fea0003800000 */
.L_x_43331:
        /* <DEDUP_REMOVED lines=8> */
.L_x_43342:
        /* <DEDUP_REMOVED lines=12> */
.L_x_43345:
[----:B------:R-:W-:-:S07]  /*ba70*/  MOV R8, R170 ;  /* 0x000000aa00087202 */ /* 0x000fce0000000f00 */
.L_x_43346:
[----:B------:R-:W-:Y:S05]  /*ba80*/  BSYNC B2 ;  /* 0x0000000000027941 */ /* 0x000fea0003800000 */
.L_x_43344:
        /* <DEDUP_REMOVED lines=16> */
.L_x_43350:
[----:B------:R-:W-:Y:S05]  /*bb90*/  BSYNC B3 ;  /* 0x0000000000037941 */ /* 0x000fea0003800000 */
.L_x_43349:
        /* <DEDUP_REMOVED lines=44> */
.L_x_43348:
[----:B------:R-:W-:Y:S05]  /*be60*/  BSYNC B2 ;  /* 0x0000000000027941 */ /* 0x000fea0003800000 */
.L_x_43347:
        /* <DEDUP_REMOVED lines=13> */
.L_x_43343:
[----:B------:R-:W-:Y:S05]  /*bf40*/  BSYNC B1 ;  /* 0x0000000000017941 */ /* 0x000fea0003800000 */
.L_x_43341:
        /* <DEDUP_REMOVED lines=8> */
.L_x_43352:
        /* <DEDUP_REMOVED lines=12> */
.L_x_43355:
[----:B------:R-:W-:-:S07]  /*c090*/  MOV R9, R170 ;  /* 0x000000aa00097202 */ /* 0x000fce0000000f00 */
.L_x_43356:
[----:B------:R-:W-:Y:S05]  /*c0a0*/  BSYNC B2 ;  /* 0x0000000000027941 */ /* 0x000fea0003800000 */
.L_x_43354:
        /* <DEDUP_REMOVED lines=16> */
.L_x_43360:
[----:B------:R-:W-:Y:S05]  /*c1b0*/  BSYNC B3 ;  /* 0x0000000000037941 */ /* 0x000fea0003800000 */
.L_x_43359:
        /* <DEDUP_REMOVED lines=44> */
.L_x_43358:
[----:B------:R-:W-:Y:S05]  /*c480*/  BSYNC B2 ;  /* 0x0000000000027941 */ /* 0x000fea0003800000 */
.L_x_43357:
        /* <DEDUP_REMOVED lines=13> */
.L_x_43353:
[----:B------:R-:W-:Y:S05]  /*c560*/  BSYNC B1 ;  /* 0x0000000000017941 */ /* 0x000fea0003800000 */
.L_x_43351:
        /* <DEDUP_REMOVED lines=8> */
.L_x_43362:
        /* <DEDUP_REMOVED lines=12> */
.L_x_43365:
[----:B------:R-:W-:-:S07]  /*c6b0*/  IMAD.MOV.U32 R10, RZ, RZ, R170 ;  /* 0x000000ffff0a7224 */ /* 0x000fce00078e00aa */
.L_x_43366:
[----:B------:R-:W-:Y:S05]  /*c6c0*/  BSYNC B2 ;  /* 0x0000000000027941 */ /* 0x000fea0003800000 */
.L_x_43364:
        /* <DEDUP_REMOVED lines=16> */
.L_x_43370:
[----:B------:R-:W-:Y:S05]  /*c7d0*/  BSYNC B3 ;  /* 0x0000000000037941 */ /* 0x000fea0003800000 */
.L_x_43369:
        /* <DEDUP_REMOVED lines=44> */
.L_x_43368:
[----:B------:R-:W-:Y:S05]  /*caa0*/  BSYNC B2 ;  /* 0x0000000000027941 */ /* 0x000fea0003800000 */
.L_x_43367:
        /* <DEDUP_REMOVED lines=13> */
.L_x_43363:
[----:B------:R-:W-:Y:S05]  /*cb80*/  BSYNC B1 ;  /* 0x0000000000017941 */ /* 0x000fea0003800000 */
.L_x_43361:
        /* <DEDUP_REMOVED lines=8> */
.L_x_43372:
        /* <DEDUP_REMOVED lines=12> */
.L_x_43375:
[----:B------:R-:W-:-:S07]  /*ccd0*/  MOV R11, R170 ;  /* 0x000000aa000b7202 */ /* 0x000fce0000000f00 */
.L_x_43376:
[----:B------:R-:W-:Y:S05]  /*cce0*/  BSYNC B2 ;  /* 0x0000000000027941 */ /* 0x000fea0003800000 */
.L_x_43374:
        /* <DEDUP_REMOVED lines=16> */
.L_x_43380:
[----:B------:R-:W-:Y:S05]  /*cdf0*/  BSYNC B3 ;  /* 0x0000000000037941 */ /* 0x000fea0003800000 */
.L_x_43379:
        /* <DEDUP_REMOVED lines=44> */
.L_x_43378:
[----:B------:R-:W-:Y:S05]  /*d0c0*/  BSYNC B2 ;  /* 0x0000000000027941 */ /* 0x000fea0003800000 */
.L_x_43377:
        /* <DEDUP_REMOVED lines=13> */
.L_x_43373:
[----:B------:R-:W-:Y:S05]  /*d1a0*/  BSYNC B1 ;  /* 0x0000000000017941 */ /* 0x000fea0003800000 */
.L_x_43371:
        /* <DEDUP_REMOVED lines=8> */
.L_x_43382:
        /* <DEDUP_REMOVED lines=12> */
.L_x_43385:
[----:B------:R-:W-:-:S07]  /*d2f0*/  MOV R24, R170 ;  /* 0x000000aa00187202 */ /* 0x000fce0000000f00 */
.L_x_43386:
[----:B------:R-:W-:Y:S05]  /*d300*/  BSYNC B2 ;  /* 0x0000000000027941 */ /* 0x000fea0003800000 */
.L_x_43384:
        /* <DEDUP_REMOVED lines=16> */
.L_x_43390:
[----:B------:R-:W-:Y:S05]  /*d410*/  BSYNC B3 ;  /* 0x0000000000037941 */ /* 0x000fea0003800000 */
.L_x_43389:
        /* <DEDUP_REMOVED lines=44> */
.L_x_43388:
[----:B------:R-:W-:Y:S05]  /*d6e0*/  BSYNC B2 ;  /* 0x0000000000027941 */ /* 0x000fea0003800000 */
.L_x_43387:
[----:B------:R-:W2:Y:S01]  /*d6f0*/  LDL R21, [R1+0xa8] ;  /* 0x0000a80001157983 */ /* 0x000ea20000100800 */
        /* <DEDUP_REMOVED lines=8> */
[----:B------:R-:W-:-:S05]  /*d780*/  FSEL R18, R18, RZ, !P4 ;  /* 0x000000ff12127208 */ /* 0x000fca0006000000 */
[----:B--2---:R-:W-:-:S04]  /*d790*/  FMUL.FTZ R18, R21, R18 ;  /* 0x0000001215127220 */ /* 0x004fc80000410000 */
[----:B------:R-:W-:Y:S01]  /*d7a0*/  @P0 FADD.FTZ R18, R19, R18 ;  /* 0x0000001213120221 */ /* 0x000fe20000010000 */
[----:B------:R-:W-:-:S04]  /*d7b0*/  SEL R19, RZ, 0x1, P4 ;  /* 0x00000001ff137807 */ /* 0x000fc80002000000 */
[----:B------:R-:W-:-:S07]  /*d7c0*/  PRMT R44, R19, 0x7610, R44 ;  /* 0x00007610132c7816 */ /* 0x000fce000000002c */
.L_x_43383:
[----:B------:R-:W-:Y:S05]  /*d7d0*/  BSYNC B1 ;  /* 0x0000000000017941 */ /* 0x000fea0003800000 */
.L_x_43381:
        /* <DEDUP_REMOVED lines=8> */
.L_x_43392:
        /* <DEDUP_REMOVED lines=12> */
.L_x_43395:
[----:B------:R-:W-:-:S07]  /*d920*/  IMAD.MOV.U32 R19, RZ, RZ, R170 ;  /* 0x000000ffff137224 */ /* 0x000fce00078e00aa */
.L_x_43396:
[----:B------:R-:W-:Y:S05]  /*d930*/  BSYNC B2 ;  /* 0x0000000000027941 */ /* 0x000fea0003800000 */
.L_x_43394:
        /* <DEDUP_REMOVED lines=16> */
.L_x_43400:
[----:B------:R-:W-:Y:S05]  /*da40*/  BSYNC B3 ;  /* 0x0000000000037941 */ /* 0x000fea0003800000 */
.L_x_43399:
        /* <DEDUP_REMOVED lines=44> */
.L_x_43398:
[----:B------:R-:W-:Y:S05]  /*dd10*/  BSYNC B2 ;  /* 0x0000000000027941 */ /* 0x000fea0003800000 */
.L_x_43397:
[----:B------:R-:W2:Y:S01]  /*dd20*/  LDL R21, [R1+0xac] ;  /* 0x0000ac0001157983 */ /* 0x000ea20000100800 */
        /* <DEDUP_REMOVED lines=11> */
[----:B------:R-:W-:-:S04]  /*dde0*/  SEL R20, RZ, 0x1, P4 ;  /* 0x00000001ff147807 */ /* 0x000fc80002000000 */
[----:B------:R-:W-:-:S07]  /*ddf0*/  PRMT R45, R20, 0x7610, R45 ;  /* 0x00007610142d7816 */ /* 0x000fce000000002d */
.L_x_43393:
[----:B------:R-:W-:Y:S05]  /*de00*/  BSYNC B1 ;  /* 0x0000000000017941 */ /* 0x000fea0003800000 */
.L_x_43391:
        /* <DEDUP_REMOVED lines=28> */
.L_x_43402:
[----:B------:R-:W-:Y:S05]  /*dfd0*/  BSYNC B1 ;  /* 0x0000000000017941 */ /* 0x000fea0003800000 */
.L_x_43401:
        /* <DEDUP_REMOVED lines=13> */
[----:B------:R-:W-:Y:S01]  /*e0b0*/  MOV R22, R28 ;  /* 0x0000001c00167202 */ /* 0x000fe20000000f00 */
[----:B-----5:R-:W-:Y:S01]  /*e0c0*/  HADD2.F32 R20, -RZ, R108.H0_H0 ;  /* 0x2000006cff147230 */ /* 0x020fe20000004100 */
[----:B------:R-:W-:Y:S06]  /*e0d0*/  BRA `(.L_x_43405) ;  /* 0x0000000400647947 */ /* 0x000fec0003800000 */
.L_x_43404:
        /* <DEDUP_REMOVED lines=12> */
.L_x_43407:
[----:B------:R-:W-:-:S07]  /*e1a0*/  MOV R6, R170 ;  /* 0x000000aa00067202 */ /* 0x000fce0000000f00 */
.L_x_43408:
[----:B------:R-:W-:Y:S05]  /*e1b0*/  BSYNC B2 ;  /* 0x0000000000027941 */ /* 0x000fea0003800000 */
.L_x_43406:
        /* <DEDUP_REMOVED lines=16> */
.L_x_43412:
[----:B------:R-:W-:Y:S05]  /*e2c0*/  BSYNC B3 ;  /* 0x0000000000037941 */ /* 0x000fea0003800000 */
.L_x_43411:
        /* <DEDUP_REMOVED lines=44> */
.L_x_43410:
[----:B------:R-:W-:Y:S05]  /*e590*/  BSYNC B2 ;  /* 0x0000000000027941 */ /* 0x000fea0003800000 */
.L_x_43409:
        /* <DEDUP_REMOVED lines=13> */
.L_x_43405:
[----:B------:R-:W-:Y:S05]  /*e670*/  BSYNC B1 ;  /* 0x0000000000017941 */ /* 0x000fea0003800000 */
.L_x_43403:
        /* <DEDUP_REMOVED lines=8> */
.L_x_43414:
        /* <DEDUP_REMOVED lines=12> */
.L_x_43417:
[----:B------:R-:W-:-:S07]  /*e7c0*/  MOV R7, R170 ;  /* 0x000000aa00077202 */ /* 0x000fce0000000f00 */
.L_x_43418:
[----:B------:R-:W-:Y:S05]  /*e7d0*/  BSYNC B2 ;  /* 0x0000000000027941 */ /* 0x000fea0003800000 */
.L_x_43416:
        /* <DEDUP_REMOVED lines=16> */
.L_x_43422:
[----:B------:R-:W-:Y:S05]  /*e8e0*/  BSYNC B3 ;  /* 0x0000000000037941 */ /* 0x000fea0003800000 */
.L_x_43421:
        /* <DEDUP_REMOVED lines=44> */
.L_x_43420:
[----:B------:R-:W-:Y:S05]  /*ebb0*/  BSYNC B2 ;  /* 0x0000000000027941 */ /* 0x000fea0003800000 */
.L_x_43419:
        /* <DEDUP_REMOVED lines=13> */
.L_x_43415:
[----:B------:R-:W-:Y:S05]  /*ec90*/  BSYNC B1 ;  /* 0x0000000000017941 */ /* 0x000fea0003800000 */
.L_x_43413:
        /* <DEDUP_REMOVED lines=8> */
.L_x_43424:
        /* <DEDUP_REMOVED lines=12> */
.L_x_43427:
[----:B------:R-:W-:-:S07]  /*ede0*/  IMAD.MOV.U32 R8, RZ, RZ, R170 ;  /* 0x000000ffff087224 */ /* 0x000fce00078e00aa */
.L_x_43428:
[----:B------:R-:W-:Y:S05]  /*edf0*/  BSYNC B2 ;  /* 0x0000000000027941 */ /* 0x000fea0003800000 */
.L_x_43426:
        /* <DEDUP_REMOVED lines=16> */
.L_x_43432:
[----:B------:R-:W-:Y:S05]  /*ef00*/  BSYNC B3 ;  /* 0x0000000000037941 */ /* 0x000fea0003800000 */
.L_x_43431:
        /* <DEDUP_REMOVED lines=44> */
.L_x_43430:
[----:B------:R-:W-:Y:S05]  /*f1d0*/  BSYNC B2 ;  /* 0x0000000000027941 */ /* 0x000fea0003800000 */
.L_x_43429:
        /* <DEDUP_REMOVED lines=13> */
.L_x_43425:
[----:B------:R-:W-:Y:S05]  /*f2b0*/  BSYNC B1 ;  /* 0x0000000000017941 */ /* 0x000fea0003800000 */
.L_x_43423:
        /* <DEDUP_REMOVED lines=8> */
.L_x_43434:
        /* <DEDUP_REMOVED lines=12> */
.L_x_43437:
[----:B------:R-:W-:-:S07]  /*f400*/  MOV R9, R170 ;  /* 0x000000aa00097202 */ /* 0x000fce0000000f00 */
.L_x_43438:
[----:B------:R-:W-:Y:S05]  /*f410*/  BSYNC B2 ;  /* 0x0000000000027941 */ /* 0x000fea0003800000 */
.L_x_43436:
        /* <DEDUP_REMOVED lines=16> */
.L_x_43442:
[----:B------:R-:W-:Y:S05]  /*f520*/  BSYNC B3 ;  /* 0x0000000000037941 */ /* 0x000fea0003800000 */
.L_x_43441:
        /* <DEDUP_REMOVED lines=44> */
.L_x_43440:
[----:B------:R-:W-:Y:S05]  /*f7f0*/  BSYNC B2 ;  /* 0x0000000000027941 */ /* 0x000fea0003800000 */
.L_x_43439:
        /* <DEDUP_REMOVED lines=13> */
.L_x_43435:
[----:B------:R-:W-:Y:S05]  /*f8d0*/  BSYNC B1 ;  /* 0x0000000000017941 */ /* 0x000fea0003800000 */
.L_x_43433:
        /* <DEDUP_REMOVED lines=8> */
.L_x_43444:
        /* <DEDUP_REMOVED lines=12> */
.L_x_43447:
[----:B------:R-:W-:-:S07]  /*fa20*/  MOV R10, R170 ;  /* 0x000000aa000a7202 */ /* 0x000fce0000000f00 */
.L_x_43448:
[----:B------:R-:W-:Y:S05]  /*fa30*/  BSYNC B2 ;  /* 0x0000000000027941 */ /* 0x000fea0003800000 */
.L_x_43446:
        /* <DEDUP_REMOVED lines=16> */
.L_x_43452:
[----:B------:R-:W-:Y:S05]  /*fb40*/  BSYNC B3 ;  /* 0x0000000000037941 */ /* 0x000fea0003800000 */
.L_x_43451:
        /* <DEDUP_REMOVED lines=44> */
.L_x_43450:
[----:B------:R-:W-:Y:S05]  /*fe10*/  BSYNC B2 ;  /* 0x0000000000027941 */ /* 0x000fea0003800000 */
.L_x_43449:
        /* <DEDUP_REMOVED lines=13> */
.L_x_43445:
[----:B------:R-:W-:Y:S05]  /*fef0*/  BSYNC B1 ;  /* 0x0000000000017941 */ /* 0x000fea0003800000 */
.L_x_43443:
        /* <DEDUP_REMOVED lines=8> */
.L_x_43454:
        /* <DEDUP_REMOVED lines=12> */
.L_x_43457:
[----:B------:R-:W-:-:S07]  /*10040*/  IMAD.MOV.U32 R11, RZ, RZ, R170 ;  /* 0x000000ffff0b7224 */ /* 0x000fce00078e00aa */
.L_x_43458:
[----:B------:R-:W-:Y:S05]  /*10050*/  BSYNC B2 ;  /* 0x0000000000027941 */ /* 0x000fea0003800000 */
.L_x_43456:
        /* <DEDUP_REMOVED lines=16> */
.L_x_43462:
[----:B------:R-:W-:Y:S05]  /*10160*/  BSYNC B3 ;  /* 0x0000000000037941 */ /* 0x000fea0003800000 */
.L_x_43461:
        /* <DEDUP_REMOVED lines=44> */
.L_x_43460:
[----:B------:R-:W-:Y:S05]  /*10430*/  BSYNC B2 ;  /* 0x0000000000027941 */ /* 0x000fea0003800000 */
.L_x_43459:
        /* <DEDUP_REMOVED lines=13> */
.L_x_43455:
[----:B------:R-:W-:Y:S05]  /*10510*/  BSYNC B1 ;  /* 0x0000000000017941 */ /* 0x000fea0003800000 */
.L_x_43453:
        /* <DEDUP_REMOVED lines=8> */
.L_x_43464:
        /* <DEDUP_REMOVED lines=12> */
.L_x_43467:
[----:B------:R-:W-:-:S07]  /*10660*/  MOV R32, R170 ;  /* 0x000000aa00207202 */ /* 0x000fce0000000f00 */
.L_x_43468:
[----:B------:R-:W-:Y:S05]  /*10670*/  BSYNC B2 ;  /* 0x0000000000027941 */ /* 0x000fea0003800000 */
.L_x_43466:
        /* <DEDUP_REMOVED lines=16> */
.L_x_43472:
[----:B------:R-:W-:Y:S05]  /*10780*/  BSYNC B3 ;  /* 0x0000000000037941 */ /* 0x000fea0003800000 */
.L_x_43471:
        /* <DEDUP_REMOVED lines=44> */
.L_x_43470:
[----:B------:R-:W-:Y:S05]  /*10a50*/  BSYNC B2 ;  /* 0x0000000000027941 */ /* 0x000fea0003800000 */
.L_x_43469:
[----:B------:R-:W2:Y:S01]  /*10a60*/  LDL R29, [R1+0x68] ;  /* 0x00006800011d7983 */ /* 0x000ea20000100800 */
[----:B------:R-:W-:Y:S01]  /*10a70*/  I2FP.F32.U32 R26, R32 ;  /* 0x00000020001a7245 */ /* 0x000fe20000201000 */
[----:B------:R-:W-:-:S04]  /*10a80*/  IMAD.MOV.U32 R27, RZ, RZ, 0x2f800000 ;  /* 0x2f800000ff1b7424 */ /* 0x000fc800078e00ff */
        /* <DEDUP_REMOVED lines=11> */
.L_x_43465:
[----:B------:R-:W-:Y:S05]  /*10b40*/  BSYNC B1 ;  /* 0x0000000000017941 */ /* 0x000fea0003800000 */
.L_x_43463:
        /* <DEDUP_REMOVED lines=8> */
.L_x_43474:
        /* <DEDUP_REMOVED lines=12> */
.L_x_43477:
[----:B------:R-:W-:-:S07]  /*10c90*/  MOV R27, R170 ;  /* 0x000000aa001b7202 */ /* 0x000fce0000000f00 */
.L_x_43478:
[----:B------:R-:W-:Y:S05]  /*10ca0*/  BSYNC B2 ;  /* 0x0000000000027941 */ /* 0x000fea0003800000 */
.L_x_43476:
        /* <DEDUP_REMOVED lines=16> */
.L_x_43482:
[----:B------:R-:W-:Y:S05]  /*10db0*/  BSYNC B3 ;  /* 0x0000000000037941 */ /* 0x000fea0003800000 */
.L_x_43481:
        /* <DEDUP_REMOVED lines=44> */
.L_x_43480:
[----:B------:R-:W-:Y:S05]  /*11080*/  BSYNC B2 ;  /* 0x0000000000027941 */ /* 0x000fea0003800000 */
.L_x_43479:
        /* <DEDUP_REMOVED lines=14> */
.L_x_43475:
[----:B------:R-:W-:Y:S05]  /*11170*/  BSYNC B1 ;  /* 0x0000000000017941 */ /* 0x000fea0003800000 */
.L_x_43473:
        /* <DEDUP_REMOVED lines=28> */
.L_x_43484:
[----:B------:R-:W-:Y:S05]  /*11340*/  BSYNC B1 ;  /* 0x0000000000017941 */ /* 0x000fea0003800000 */
.L_x_43483:
        /* <DEDUP_REMOVED lines=14> */
[----:B-----5:R-:W-:Y:S01]  /*11430*/  HADD2.F32 R28, -RZ, R108.H0_H0 ;  /* 0x2000006cff1c7230 */ /* 0x020fe20000004100 */
[----:B------:R-:W-:Y:S06]  /*11440*/  BRA `(.L_x_43487) ;  /* 0x0000000400647947 */ /* 0x000fec0003800000 */
.L_x_43486:
        /* <DEDUP_REMOVED lines=12> */
.L_x_43489:
[----:B------:R-:W-:-:S07]  /*11510*/  IMAD.MOV.U32 R6, RZ, RZ, R170 ;  /* 0x000000ffff067224 */ /* 0x000fce00078e00aa */
.L_x_43490:
[----:B------:R-:W-:Y:S05]  /*11520*/  BSYNC B2 ;  /* 0x0000000000027941 */ /* 0x000fea0003800000 */
.L_x_43488:
        /* <DEDUP_REMOVED lines=16> */
.L_x_43494:
[----:B------:R-:W-:Y:S05]  /*11630*/  BSYNC B3 ;  /* 0x0000000000037941 */ /* 0x000fea0003800000 */
.L_x_43493:
        /* <DEDUP_REMOVED lines=44> */
.L_x_43492:
[----:B------:R-:W-:Y:S05]  /*11900*/  BSYNC B2 ;  /* 0x0000000000027941 */ /* 0x000fea0003800000 */
.L_x_43491:
        /* <DEDUP_REMOVED lines=13> */
.L_x_43487:
[----:B------:R-:W-:Y:S05]  /*119e0*/  BSYNC B1 ;  /* 0x0000000000017941 */ /* 0x000fea0003800000 */
.L_x_43485:
        /* <DEDUP_REMOVED lines=8> */
.L_x_43496:
        /* <DEDUP_REMOVED lines=12> */
.L_x_43499:
[----:B------:R-:W-:-:S07]  /*11b30*/  MOV R7, R170 ;  /* 0x000000aa00077202 */ /* 0x000fce0000000f00 */
.L_x_43500:
[----:B------:R-:W-:Y:S05]  /*11b40*/  BSYNC B2 ;  /* 0x0000000000027941 */ /* 0x000fea0003800000 */
.L_x_43498:
        /* <DEDUP_REMOVED lines=16> */
.L_x_43504:
[----:B------:R-:W-:Y:S05]  /*11c50*/  BSYNC B3 ;  /* 0x0000000000037941 */ /* 0x000fea0003800000 */
.L_x_43503:
        /* <DEDUP_REMOVED lines=44> */
.L_x_43502:
[----:B------:R-:W-:Y:S05]  /*11f20*/  BSYNC B2 ;  /* 0x0000000000027941 */ /* 0x000fea0003800000 */
.L_x_43501:
        /* <DEDUP_REMOVED lines=13> */
.L_x_43497:
[----:B------:R-:W-:Y:S05]  /*12000*/  BSYNC B1 ;  /* 0x0000000000017941 */ /* 0x000fea0003800000 */
.L_x_43495:
        /* <DEDUP_REMOVED lines=8> */
.L_x_43506:
        /* <DEDUP_REMOVED lines=12> */
.L_x_43509:
[----:B------:R-:W-:-:S07]  /*12150*/  MOV R8, R170 ;  /* 0x000000aa00087202 */ /* 0x000fce0000000f00 */
.L_x_43510:
[----:B------:R-:W-:Y:S05]  /*12160*/  BSYNC B2 ;  /* 0x0000000000027941 */ /* 0x000fea0003800000 */
.L_x_43508:
        /* <DEDUP_REMOVED lines=16> */
.L_x_43514:
[----:B------:R-:W-:Y:S05]  /*12270*/  BSYNC B3 ;  /* 0x0000000000037941 */ /* 0x000fea0003800000 */
.L_x_43513:
        /* <DEDUP_REMOVED lines=44> */
.L_x_43512:
[----:B------:R-:W-:Y:S05]  /*12540*/  BSYNC B2 ;  /* 0x0000000000027941 */ /* 0x000fea0003800000 */
.L_x_43511:
        /* <DEDUP_REMOVED lines=13> */
.L_x_43507:
[----:B------:R-:W-:Y:S05]  /*12620*/  BSYNC B1 ;  /* 0x0000000000017941 */ /* 0x000fea0003800000 */
.L_x_43505:
        /* <DEDUP_REMOVED lines=8> */
.L_x_43516:
        /* <DEDUP_REMOVED lines=12> */
.L_x_43519:
[----:B------:R-:W-:-:S07]  /*12770*/  IMAD.MOV.U32 R9, RZ, RZ, R170 ;  /* 0x000000ffff097224 */ /* 0x000fce00078e00aa */
.L_x_43520:
[----:B------:R-:W-:Y:S05]  /*12780*/  BSYNC B2 ;  /* 0x0000000000027941 */ /* 0x000fea0003800000 */
.L_x_43518:
        /* <DEDUP_REMOVED lines=16> */
.L_x_43524:
[----:B------:R-:W-:Y:S05]  /*12890*/  BSYNC B3 ;  /* 0x0000000000037941 */ /* 0x000fea0003800000 */
.L_x_43523:
        /* <DEDUP_REMOVED lines=44> */
.L_x_43522:
[----:B------:R-:W-:Y:S05]  /*12b60*/  BSYNC B2 ;  /* 0x0000000000027941 */ /* 0x000fea0003800000 */
.L_x_43521:
        /* <DEDUP_REMOVED lines=13> */
.L_x_43517:
[----:B------:R-:W-:Y:S05]  /*12c40*/  BSYNC B1 ;  /* 0x0000000000017941 */ /* 0x000fea0003800000 */
.L_x_43515:
        /* <DEDUP_REMOVED lines=8> */
.L_x_43526:
        /* <DEDUP_REMOVED lines=12> */
.L_x_43529:
[----:B------:R-:W-:-:S07]  /*12d90*/  MOV R10, R170 ;  /* 0x000000aa000a7202 */ /* 0x000fce0000000f00 */
.L_x_43530:
[----:B------:R-:W-:Y:S05]  /*12da0*/  BSYNC B2 ;  /* 0x0000000000027941 */ /* 0x000fea0003800000 */
.L_x_43528:
        /* <DEDUP_REMOVED lines=16> */
.L_x_43534:
[----:B------:R-:W-:Y:S05]  /*12eb0*/  BSYNC B3 ;  /* 0x0000000000037941 */ /* 0x000fea0003800000 */
.L_x_43533:
        /* <DEDUP_REMOVED lines=44> */
.L_x_43532:
[----:B------:R-:W-:Y:S05]  /*13180*/  BSYNC B2 ;  /* 0x0000000000027941 */ /* 0x000fea0003800000 */
.L_x_43531:
        /* <DEDUP_REMOVED lines=13> */
.L_x_43527:
[----:B------:R-:W-:Y:S05]  /*13260*/  BSYNC B1 ;  /* 0x0000000000017941 */ /* 0x000fea0003800000 */
.L_x_43525:
        /* <DEDUP_REMOVED lines=8> */
.L_x_43536:
        /* <DEDUP_REMOVED lines=12> */
.L_x_43539:
[----:B------:R-:W-:-:S07]  /*133b0*/  MOV R11, R170 ;  /* 0x000000aa000b7202 */ /* 0x000fce0000000f00 */
.L_x_43540:
[----:B------:R-:W-:Y:S05]  /*133c0*/  BSYNC B2 ;  /* 0x0000000000027941 */ /* 0x000fea0003800000 */
.L_x_43538:
        /* <DEDUP_REMOVED lines=16> */
.L_x_43544:
[----:B------:R-:W-:Y:S05]  /*134d0*/  BSYNC B3 ;  /* 0x0000000000037941 */ /* 0x000fea0003800000 */
.L_x_43543:
        /* <DEDUP_REMOVED lines=44> */
.L_x_43542:
[----:B------:R-:W-:Y:S05]  /*137a0*/  BSYNC B2 ;  /* 0x0000000000027941 */ /* 0x000fea0003800000 */
.L_x_43541:
        /* <DEDUP_REMOVED lines=13> */
.L_x_43537:
[----:B------:R-:W-:Y:S05]  /*13880*/  BSYNC B1 ;  /* 0x0000000000017941 */ /* 0x000fea0003800000 */
.L_x_43535:
        /* <DEDUP_REMOVED lines=8> */
.L_x_43546:
        /* <DEDUP_REMOVED lines=12> */
.L_x_43549:
[----:B------:R-:W-:-:S07]  /*139d0*/  IMAD.MOV.U32 R40, RZ, RZ, R170 ;  /* 0x000000ffff287224 */ /* 0x000fce00078e00aa */
.L_x_43550:
[----:B------:R-:W-:Y:S05]  /*139e0*/  BSYNC B2 ;  /* 0x0000000000027941 */ /* 0x000fea0003800000 */
.L_x_43548:
        /* <DEDUP_REMOVED lines=16> */
.L_x_43554:
[----:B------:R-:W-:Y:S05]  /*13af0*/  BSYNC B3 ;  /* 0x0000000000037941 */ /* 0x000fea0003800000 */
.L_x_43553:
        /* <DEDUP_REMOVED lines=44> */
.L_x_43552:
[----:B------:R-:W-:Y:S05]  /*13dc0*/  BSYNC B2 ;  /* 0x0000000000027941 */ /* 0x000fea0003800000 */
.L_x_43551:
[----:B------:R-:W2:Y:S01]  /*13dd0*/  LDL R37, [R1+0x28] ;  /* 0x0000280001257983 */ /* 0x000ea20000100800 */
[----:B------:R-:W-:Y:S02]  /*13de0*/  I2FP.F32.U32 R34, R40 ;  /* 0x0000002800227245 */ /* 0x000fe40000201000 */
[----:B------:R-:W-:-:S05]  /*13df0*/  MOV R35, 0x2f800000 ;  /* 0x2f80000000237802 */ /* 0x000fca0000000f00 */
        /* <DEDUP_REMOVED lines=11> */
.L_x_43547:
[----:B------:R-:W-:Y:S05]  /*13eb0*/  BSYNC B1 ;  /* 0x0000000000017941 */ /* 0x000fea0003800000 */
.L_x_43545:
        /* <DEDUP_REMOVED lines=8> */
.L_x_43556:
        /* <DEDUP_REMOVED lines=12> */
.L_x_43559:
[----:B------:R-:W-:-:S07]  /*14000*/  MOV R35, R170 ;  /* 0x000000aa00237202 */ /* 0x000fce0000000f00 */
.L_x_43560:
[----:B------:R-:W-:Y:S05]  /*14010*/  BSYNC B2 ;  /* 0x0000000000027941 */ /* 0x000fea0003800000 */
.L_x_43558:
        /* <DEDUP_REMOVED lines=16> */
.L_x_43564:
[----:B------:R-:W-:Y:S05]  /*14120*/  BSYNC B3 ;  /* 0x0000000000037941 */ /* 0x000fea0003800000 */
.L_x_43563:
        /* <DEDUP_REMOVED lines=44> */
.L_x_43562:
[----:B------:R-:W-:Y:S05]  /*143f0*/  BSYNC B2 ;  /* 0x0000000000027941 */ /* 0x000fea0003800000 */
.L_x_43561:
        /* <DEDUP_REMOVED lines=14> */
.L_x_43557:
[----:B------:R-:W-:Y:S05]  /*144e0*/  BSYNC B1 ;  /* 0x0000000000017941 */ /* 0x000fea0003800000 */
.L_x_43555:
        /* <DEDUP_REMOVED lines=28> */
.L_x_43566:
[----:B------:R-:W-:Y:S05]  /*146b0*/  BSYNC B1 ;  /* 0x0000000000017941 */ /* 0x000fea0003800000 */
.L_x_43565:
        /* <DEDUP_REMOVED lines=10> */
[----:B0-----:R-:W-:Y:S02]  /*14760*/  MOV R36, RZ ;  /* 0x000000ff00247202 */ /* 0x001fe40000000f00 */
[----:B------:R-:W-:Y:S01]  /*14770*/  MOV R38, R112 ;  /* 0x0000007000267202 */ /* 0x000fe20000000f00 */
[----:B------:R-:W-:Y:S06]  /*14780*/  @!P0 BRA `(.L_x_43569) ;  /* 0x00000004006c8947 */ /* 0x000fec0003800000 */
[----:B------:R-:W-:Y:S02]  /*14790*/  IMAD.MOV.U32 R38, RZ, RZ, R112 ;  /* 0x000000ffff267224 */ /* 0x000fe400078e0070 */
[----:B-----5:R-:W-:Y:S01]  /*147a0*/  HADD2.F32 R36, -RZ, R108.H0_H0 ;  /* 0x2000006cff247230 */ /* 0x020fe20000004100 */
[----:B------:R-:W-:Y:S06]  /*147b0*/  BRA `(.L_x_43569) ;  /* 0x0000000400607947 */ /* 0x000fec0003800000 */
.L_x_43568:
        /* <DEDUP_REMOVED lines=12> */
.L_x_43571:
[----:B------:R-:W-:-:S07]  /*14880*/  MOV R6, R170 ;  /* 0x000000aa00067202 */ /* 0x000fce0000000f00 */
.L_x_43572:
[----:B------:R-:W-:Y:S05]  /*14890*/  BSYNC B2 ;  /* 0x0000000000027941 */ /* 0x000fea0003800000 */
.L_x_43570:
        /* <DEDUP_REMOVED lines=16> */
.L_x_43576:
[----:B------:R-:W-:Y:S05]  /*149a0*/  BSYNC B3 ;  /* 0x0000000000037941 */ /* 0x000fea0003800000 */
.L_x_43575:
        /* <DEDUP_REMOVED lines=44> */
.L_x_43574:
[----:B------:R-:W-:Y:S05]  /*14c70*/  BSYNC B2 ;  /* 0x0000000000027941 */ /* 0x000fea0003800000 */
.L_x_43573:
        /* <DEDUP_REMOVED lines=8> */
[----:B------:R-:W-:Y:S01]  /*14d00*/  FMUL.FTZ R36, R248, R6 ;  /* 0x00000006f8247220 */ /* 0x000fe20000410000 */
[----:B------:R-:W-:-:S05]  /*14d10*/  @P0 HADD2.F32 R6, -RZ, R108.H0_H0 ;  /* 0x2000006cff060230 */ /* 0x000fca0000004100 */
[----:B------:R-:W-:Y:S01]  /*14d20*/  @P0 FADD.FTZ R36, R6, R36 ;  /* 0x0000002406240221 */ /* 0x000fe20000010000 */
[----:B------:R-:W-:-:S07]  /*14d30*/  SEL R6, RZ, 0x1, P4 ;  /* 0x00000001ff067807 */ /* 0x000fce0002000000 */
.L_x_43569:
[----:B------:R-:W-:Y:S05]  /*14d40*/  BSYNC B1 ;  /* 0x0000000000017941 */ /* 0x000fea0003800000 */
.L_x_43567:
        /* <DEDUP_REMOVED lines=8> */
.L_x_43578:
        /* <DEDUP_REMOVED lines=12> */
.L_x_43581:
[----:B------:R-:W-:-:S07]  /*14e90*/  IMAD.MOV.U32 R7, RZ, RZ, R170 ;  /* 0x000000ffff077224 */ /* 0x000fce00078e00aa */
.L_x_43582:
[----:B------:R-:W-:Y:S05]  /*14ea0*/  BSYNC B2 ;  /* 0x0000000000027941 */ /* 0x000fea0003800000 */
.L_x_43580:
        /* <DEDUP_REMOVED lines=16> */
.L_x_43586:
[----:B------:R-:W-:Y:S05]  /*14fb0*/  BSYNC B3 ;  /* 0x0000000000037941 */ /* 0x000fea0003800000 */
.L_x_43585:
        /* <DEDUP_REMOVED lines=44> */
.L_x_43584:
[----:B------:R-:W-:Y:S05]  /*15280*/  BSYNC B2 ;  /* 0x0000000000027941 */ /* 0x000fea0003800000 */
.L_x_43583:
        /* <DEDUP_REMOVED lines=8> */
[----:B------:R-:W-:Y:S01]  /*15310*/  FMUL.FTZ R37, R249, R7 ;  /* 0x00000007f9257220 */ /* 0x000fe20000410000 */
[----:B------:R-:W-:-:S05]  /*15320*/  @P0 HADD2.F32 R7, -RZ, R108.H1_H1 ;  /* 0x3000006cff070230 */ /* 0x000fca0000004100 */
[----:B------:R-:W-:Y:S01]  /*15330*/  @P0 FADD.FTZ R37, R7, R37 ;  /* 0x0000002507250221 */ /* 0x000fe20000010000 */
[----:B------:R-:W-:-:S07]  /*15340*/  SEL R7, RZ, 0x1, P4 ;  /* 0x00000001ff077807 */ /* 0x000fce0002000000 */
.L_x_43579:
[----:B------:R-:W-:Y:S05]  /*15350*/  BSYNC B1 ;  /* 0x0000000000017941 */ /* 0x000fea0003800000 */
.L_x_43577:
        /* <DEDUP_REMOVED lines=8> */
.L_x_43588:
        /* <DEDUP_REMOVED lines=12> */
.L_x_43591:
[----:B------:R-:W-:-:S07]  /*154a0*/  MOV R8, R170 ;  /* 0x000000aa00087202 */ /* 0x000fce0000000f00 */
.L_x_43592:
[----:B------:R-:W-:Y:S05]  /*154b0*/  BSYNC B2 ;  /* 0x0000000000027941 */ /* 0x000fea0003800000 */
.L_x_43590:
        /* <DEDUP_REMOVED lines=16> */
.L_x_43596:
[----:B------:R-:W-:Y:S05]  /*155c0*/  BSYNC B3 ;  /* 0x0000000000037941 */ /* 0x000fea0003800000 */
.L_x_43595:
        /* <DEDUP_REMOVED lines=44> */
.L_x_43594:
[----:B------:R-:W-:Y:S05]  /*15890*/  BSYNC B2 ;  /* 0x0000000000027941 */ /* 0x000fea0003800000 */
.L_x_43593:
        /* <DEDUP_REMOVED lines=12> */
.L_x_43589:
[----:B------:R-:W-:Y:S05]  /*15960*/  BSYNC B1 ;  /* 0x0000000000017941 */ /* 0x000fea0003800000 */
.L_x_43587:
        /* <DEDUP_REMOVED lines=8> */
.L_x_43598:
        /* <DEDUP_REMOVED lines=12> */
.L_x_43601:
[----:B------:R-:W-:-:S07]  /*15ab0*/  MOV R9, R170 ;  /* 0x000000aa00097202 */ /* 0x000fce0000000f00 */
.L_x_43602:
[----:B------:R-:W-:Y:S05]  /*15ac0*/  BSYNC B2 ;  /* 0x0000000000027941 */ /* 0x000fea0003800000 */
.L_x_43600:
        /* <DEDUP_REMOVED lines=16> */
.L_x_43606:
[----:B------:R-:W-:Y:S05]  /*15bd0*/  BSYNC B3 ;  /* 0x0000000000037941 */ /* 0x000fea0003800000 */
.L_x_43605:
        /* <DEDUP_REMOVED lines=44> */
.L_x_43604:
[----:B------:R-:W-:Y:S05]  /*15ea0*/  BSYNC B2 ;  /* 0x0000000000027941 */ /* 0x000fea0003800000 */
.L_x_43603:
        /* <DEDUP_REMOVED lines=12> */
.L_x_43599:
[----:B------:R-:W-:Y:S05]  /*15f70*/  BSYNC B1 ;  /* 0x0000000000017941 */ /* 0x000fea0003800000 */
.L_x_43597:
        /* <DEDUP_REMOVED lines=8> */
.L_x_43608:
        /* <DEDUP_REMOVED lines=12> */
.L_x_43611:
[----:B------:R-:W-:-:S07]  /*160c0*/  IMAD.MOV.U32 R10, RZ, RZ, R170 ;  /* 0x000000ffff0a7224 */ /* 0x000fce00078e00aa */
.L_x_43612:
[----:B------:R-:W-:Y:S05]  /*160d0*/  BSYNC B2 ;  /* 0x0000000000027941 */ /* 0x000fea0003800000 */
.L_x_43610:
        /* <DEDUP_REMOVED lines=16> */
.L_x_43616:
[----:B------:R-:W-:Y:S05]  /*161e0*/  BSYNC B3 ;  /* 0x0000000000037941 */ /* 0x000fea0003800000 */
.L_x_43615:
        /* <DEDUP_REMOVED lines=44> */
.L_x_43614:
[----:B------:R-:W-:Y:S05]  /*164b0*/  BSYNC B2 ;  /* 0x0000000000027941 */ /* 0x000fea0003800000 */
.L_x_43613:
        /* <DEDUP_REMOVED lines=12> */
.L_x_43609:
[----:B------:R-:W-:Y:S05]  /*16580*/  BSYNC B1 ;  /* 0x0000000000017941 */ /* 0x000fea0003800000 */
.L_x_43607:
        /* <DEDUP_REMOVED lines=8> */
.L_x_43618:
        /* <DEDUP_REMOVED lines=12> */
.L_x_43621:
[----:B------:R-:W-:-:S07]  /*166d0*/  MOV R11, R170 ;  /* 0x000000aa000b7202 */ /* 0x000fce0000000f00 */
.L_x_43622:
[----:B------:R-:W-:Y:S05]  /*166e0*/  BSYNC B2 ;  /* 0x0000000000027941 */ /* 0x000fea0003800000 */
.L_x_43620:
        /* <DEDUP_REMOVED lines=16> */
.L_x_43626:
[----:B------:R-:W-:Y:S05]  /*167f0*/  BSYNC B3 ;  /* 0x0000000000037941 */ /* 0x000fea0003800000 */
.L_x_43625:
        /* <DEDUP_REMOVED lines=44> */
.L_x_43624:
[----:B------:R-:W-:Y:S05]  /*16ac0*/  BSYNC B2 ;  /* 0x0000000000027941 */ /* 0x000fea0003800000 */
.L_x_43623:
        /* <DEDUP_REMOVED lines=12> */
.L_x_43619:
[----:B------:R-:W-:Y:S05]  /*16b90*/  BSYNC B1 ;  /* 0x0000000000017941 */ /* 0x000fea0003800000 */
.L_x_43617:
        /* <DEDUP_REMOVED lines=8> */
.L_x_43628:
        /* <DEDUP_REMOVED lines=12> */
.L_x_43631:
[----:B------:R-:W-:-:S07]  /*16ce0*/  MOV R44, R170 ;  /* 0x000000aa002c7202 */ /* 0x000fce0000000f00 */
.L_x_43632:
[----:B------:R-:W-:Y:S05]  /*16cf0*/  BSYNC B2 ;  /* 0x0000000000027941 */ /* 0x000fea0003800000 */
.L_x_43630:
        /* <DEDUP_REMOVED lines=16> */
.L_x_43636:
[----:B------:R-:W-:Y:S05]  /*16e00*/  BSYNC B3 ;  /* 0x0000000000037941 */ /* 0x000fea0003800000 */
.L_x_43635:
        /* <DEDUP_REMOVED lines=44> */
.L_x_43634:
[----:B------:R-:W-:Y:S05]  /*170d0*/  BSYNC B2 ;  /* 0x0000000000027941 */ /* 0x000fea0003800000 */
.L_x_43633:
        /* <DEDUP_REMOVED lines=9> */
[----:B------:R-:W-:-:S04]  /*17170*/  FMUL.FTZ R42, R246, R42 ;  /* 0x0000002af62a7220 */ /* 0x000fc80000410000 */
[----:B------:R-:W-:Y:S01]  /*17180*/  @P0 FADD.FTZ R42, R43, R42 ;  /* 0x0000002a2b2a0221 */ /* 0x000fe20000010000 */
[----:B------:R-:W-:-:S04]  /*17190*/  SEL R43, RZ, 0x1, P4 ;  /* 0x00000001ff2b7807 */ /* 0x000fc80002000000 */
[----:B------:R-:W-:-:S07]  /*171a0*/  PRMT R44, R43, 0x7610, R44 ;  /* 0x000076102b2c7816 */ /* 0x000fce000000002c */
.L_x_43629:
[----:B------:R-:W-:Y:S05]  /*171b0*/  BSYNC B1 ;  /* 0x0000000000017941 */ /* 0x000fea0003800000 */
.L_x_43627:
        /* <DEDUP_REMOVED lines=8> */
.L_x_43638:
        /* <DEDUP_REMOVED lines=12> */
.L_x_43641:
[----:B------:R-:W-:-:S07]  /*17300*/  IMAD.MOV.U32 R43, RZ, RZ, R170 ;  /* 0x000000ffff2b7224 */ /* 0x000fce00078e00aa */
.L_x_43642:
[----:B------:R-:W-:Y:S05]  /*17310*/  BSYNC B2 ;  /* 0x0000000000027941 */ /* 0x000fea0003800000 */
.L_x_43640:
        /* <DEDUP_REMOVED lines=16> */
.L_x_43646:
[----:B------:R-:W-:Y:S05]  /*17420*/  BSYNC B3 ;  /* 0x0000000000037941 */ /* 0x000fea0003800000 */
.L_x_43645:
        /* <DEDUP_REMOVED lines=44> */
.L_x_43644:
[----:B------:R-:W-:Y:S05]  /*176f0*/  BSYNC B2 ;  /* 0x0000000000027941 */ /* 0x000fea0003800000 */
.L_x_43643:
        /* <DEDUP_REMOVED lines=9> */
[----:B------:R-:W-:-:S04]  /*17790*/  FMUL.FTZ R43, R247, R43 ;  /* 0x0000002bf72b7220 */ /* 0x000fc80000410000 */
[----:B------:R-:W-:Y:S01]  /*177a0*/  @P0 FADD.FTZ R43, R45, R43 ;  /* 0x0000002b2d2b0221 */ /* 0x000fe20000010000 */
[----:B------:R-:W-:-:S07]  /*177b0*/  SEL R45, RZ, 0x1, P4 ;  /* 0x00000001ff2d7807 */ /* 0x000fce0002000000 */
.L_x_43639:
[----:B------:R-:W-:Y:S05]  /*177c0*/  BSYNC B1 ;  /* 0x0000000000017941 */ /* 0x000fea0003800000 */
.L_x_43637:
        /* <DEDUP_REMOVED lines=28> */
.L_x_43648:
[----:B------:R-:W-:Y:S05]  /*17990*/  BSYNC B1 ;  /* 0x0000000000017941 */ /* 0x000fea0003800000 */
.L_x_43647:
        /* <DEDUP_REMOVED lines=16> */
.L_x_43650:
        /* <DEDUP_REMOVED lines=12> */
.L_x_43653:
[----:B------:R-:W-:-:S07]  /*17b60*/  MOV R6, R170 ;  /* 0x000000aa00067202 */ /* 0x000fce0000000f00 */
.L_x_43654:
[----:B------:R-:W-:Y:S05]  /*17b70*/  BSYNC B2 ;  /* 0x0000000000027941 */ /* 0x000fea0003800000 */
.L_x_43652:
        /* <DEDUP_REMOVED lines=16> */
.L_x_43658:
[----:B------:R-:W-:Y:S05]  /*17c80*/  BSYNC B3 ;  /* 0x0000000000037941 */ /* 0x000fea0003800000 */
.L_x_43657:
        /* <DEDUP_REMOVED lines=44> */
.L_x_43656:
[----:B------:R-:W-:Y:S05]  /*17f50*/  BSYNC B2 ;  /* 0x0000000000027941 */ /* 0x000fea0003800000 */
.L_x_43655:
        /* <DEDUP_REMOVED lines=12> */
.L_x_43651:
[----:B------:R-:W-:Y:S05]  /*18020*/  BSYNC B1 ;  /* 0x0000000000017941 */ /* 0x000fea0003800000 */
.L_x_43649:
        /* <DEDUP_REMOVED lines=8> */
.L_x_43660:
        /* <DEDUP_REMOVED lines=12> */
.L_x_43663:
[----:B------:R-:W-:-:S07]  /*18170*/  MOV R7, R170 ;  /* 0x000000aa00077202 */ /* 0x000fce0000000f00 */
.L_x_43664:
[----:B------:R-:W-:Y:S05]  /*18180*/  BSYNC B2 ;  /* 0x0000000000027941 */ /* 0x000fea0003800000 */
.L_x_43662:
        /* <DEDUP_REMOVED lines=16> */
.L_x_43668:
[----:B------:R-:W-:Y:S05]  /*18290*/  BSYNC B3 ;  /* 0x0000000000037941 */ /* 0x000fea0003800000 */
.L_x_43667:
        /* <DEDUP_REMOVED lines=44> */
.L_x_43666:
[----:B------:R-:W-:Y:S05]  /*18560*/  BSYNC B2 ;  /* 0x0000000000027941 */ /* 0x000fea0003800000 */
.L_x_43665:
        /* <DEDUP_REMOVED lines=12> */
.L_x_43661:
[----:B------:R-:W-:Y:S05]  /*18630*/  BSYNC B1 ;  /* 0x0000000000017941 */ /* 0x000fea0003800000 */
.L_x_43659:
        /* <DEDUP_REMOVED lines=8> */
.L_x_43670:
        /* <DEDUP_REMOVED lines=12> */
.L_x_43673:
[----:B------:R-:W-:-:S07]  /*18780*/  IMAD.MOV.U32 R8, RZ, RZ, R170 ;  /* 0x000000ffff087224 */ /* 0x000fce00078e00aa */
.L_x_43674:
[----:B------:R-:W-:Y:S05]  /*18790*/  BSYNC B2 ;  /* 0x0000000000027941 */ /* 0x000fea0003800000 */
.L_x_43672:
        /* <DEDUP_REMOVED lines=16> */
.L_x_43678:
[----:B------:R-:W-:Y:S05]  /*188a0*/  BSYNC B3 ;  /* 0x0000000000037941 */ /* 0x000fea0003800000 */
.L_x_43677:
        /* <DEDUP_REMOVED lines=44> */
.L_x_43676:
[----:B------:R-:W-:Y:S05]  /*18b70*/  BSYNC B2 ;  /* 0x0000000000027941 */ /* 0x000fea0003800000 */
.L_x_43675:
        /* <DEDUP_REMOVED lines=12> */
.L_x_43671:
[----:B------:R-:W-:Y:S05]  /*18c40*/  BSYNC B1 ;  /* 0x0000000000017941 */ /* 0x000fea0003800000 */
.L_x_43669:
        /* <DEDUP_REMOVED lines=8> */
.L_x_43680:
        /* <DEDUP_REMOVED lines=12> */
.L_x_43683:
[----:B------:R-:W-:-:S07]  /*18d90*/  MOV R9, R170 ;  /* 0x000000aa00097202 */ /* 0x000fce0000000f00 */
.L_x_43684:
[----:B------:R-:W-:Y:S05]  /*18da0*/  BSYNC B2 ;  /* 0x0000000000027941 */ /* 0x000fea0003800000 */
.L_x_43682:
        /* <DEDUP_REMOVED lines=16> */
.L_x_43688:
[----:B------:R-:W-:Y:S05]  /*18eb0*/  BSYNC B3 ;  /* 0x0000000000037941 */ /* 0x000fea0003800000 */
.L_x_43687:
        /* <DEDUP_REMOVED lines=44> */
.L_x_43686:
[----:B------:R-:W-:Y:S05]  /*19180*/  BSYNC B2 ;  /* 0x0000000000027941 */ /* 0x000fea0003800000 */
.L_x_43685:
        /* <DEDUP_REMOVED lines=12> */
.L_x_43681:
[----:B------:R-:W-:Y:S05]  /*19250*/  BSYNC B1 ;  /* 0x0000000000017941 */ /* 0x000fea0003800000 */
.L_x_43679:
        /* <DEDUP_REMOVED lines=8> */
.L_x_43690:
        /* <DEDUP_REMOVED lines=12> */
.L_x_43693:
[----:B------:R-:W-:-:S07]  /*193a0*/  MOV R10, R170 ;  /* 0x000000aa000a7202 */ /* 0x000fce0000000f00 */
.L_x_43694:
[----:B------:R-:W-:Y:S05]  /*193b0*/  BSYNC B2 ;  /* 0x0000000000027941 */ /* 0x000fea0003800000 */
.L_x_43692:
        /* <DEDUP_REMOVED lines=16> */
.L_x_43698:
[----:B------:R-:W-:Y:S05]  /*194c0*/  BSYNC B3 ;  /* 0x0000000000037941 */ /* 0x000fea0003800000 */
.L_x_43697:
        /* <DEDUP_REMOVED lines=44> */
.L_x_43696:
[----:B------:R-:W-:Y:S05]  /*19790*/  BSYNC B2 ;  /* 0x0000000000027941 */ /* 0x000fea0003800000 */
.L_x_43695:
        /* <DEDUP_REMOVED lines=12> */
.L_x_43691:
[----:B------:R-:W-:Y:S05]  /*19860*/  BSYNC B1 ;  /* 0x0000000000017941 */ /* 0x000fea0003800000 */
.L_x_43689:
        /* <DEDUP_REMOVED lines=8> */
.L_x_43700:
        /* <DEDUP_REMOVED lines=12> */
.L_x_43703:
[----:B------:R-:W-:-:S07]  /*199b0*/  IMAD.MOV.U32 R11, RZ, RZ, R170 ;  /* 0x000000ffff0b7224 */ /* 0x000fce00078e00aa */
.L_x_43704:
[----:B------:R-:W-:Y:S05]  /*199c0*/  BSYNC B2 ;  /* 0x0000000000027941 */ /* 0x000fea0003800000 */
.L_x_43702:
        /* <DEDUP_REMOVED lines=16> */
.L_x_43708:
[----:B------:R-:W-:Y:S05]  /*19ad0*/  BSYNC B3 ;  /* 0x0000000000037941 */ /* 0x000fea0003800000 */
.L_x_43707:
        /* <DEDUP_REMOVED lines=44> */
.L_x_43706:
[----:B------:R-:W-:Y:S05]  /*19da0*/  BSYNC B2 ;  /* 0x0000000000027941 */ /* 0x000fea0003800000 */
.L_x_43705:
        /* <DEDUP_REMOVED lines=12> */
.L_x_43701:
[----:B------:R-:W-:Y:S05]  /*19e70*/  BSYNC B1 ;  /* 0x0000000000017941 */ /* 0x000fea0003800000 */
.L_x_43699:
        /* <DEDUP_REMOVED lines=8> */
.L_x_43710:
        /* <DEDUP_REMOVED lines=12> */
.L_x_43713:
[----:B------:R-:W-:-:S07]  /*19fc0*/  MOV R44, R170 ;  /* 0x000000aa002c7202 */ /* 0x000fce0000000f00 */
.L_x_43714:
[----:B------:R-:W-:Y:S05]  /*19fd0*/  BSYNC B2 ;  /* 0x0000000000027941 */ /* 0x000fea0003800000 */
.L_x_43712:
        /* <DEDUP_REMOVED lines=16> */
.L_x_43718:
[----:B------:R-:W-:Y:S05]  /*1a0e0*/  BSYNC B3 ;  /* 0x0000000000037941 */ /* 0x000fea0003800000 */
.L_x_43717:
        /* <DEDUP_REMOVED lines=44> */
.L_x_43716:
[----:B------:R-:W-:Y:S05]  /*1a3b0*/  BSYNC B2 ;  /* 0x0000000000027941 */ /* 0x000fea0003800000 */
.L_x_43715:
        /* <DEDUP_REMOVED lines=12> */
.L_x_43711:
[----:B------:R-:W-:Y:S05]  /*1a480*/  BSYNC B1 ;  /* 0x0000000000017941 */ /* 0x000fea0003800000 */
.L_x_43709:
        /* <DEDUP_REMOVED lines=8> */
.L_x_43720:
        /* <DEDUP_REMOVED lines=12> */
.L_x_43723:
[----:B------:R-:W-:-:S07]  /*1a5d0*/  MOV R45, R170 ;  /* 0x000000aa002d7202 */ /* 0x000fce0000000f00 */
.L_x_43724:
[----:B------:R-:W-:Y:S05]  /*1a5e0*/  BSYNC B2 ;  /* 0x0000000000027941 */ /* 0x000fea0003800000 */
.L_x_43722:
        /* <DEDUP_REMOVED lines=16> */
.L_x_43728:
[----:B------:R-:W-:Y:S05]  /*1a6f0*/  BSYNC B3 ;  /* 0x0000000000037941 */ /* 0x000fea0003800000 */
.L_x_43727:
        /* <DEDUP_REMOVED lines=44> */
.L_x_43726:
[----:B------:R-:W-:Y:S05]  /*1a9c0*/  BSYNC B2 ;  /* 0x0000000000027941 */ /* 0x000fea0003800000 */
.L_x_43725:
        /* <DEDUP_REMOVED lines=12> */
.L_x_43721:
[----:B------:R-:W-:Y:S05]  /*1aa90*/  BSYNC B1 ;  /* 0x0000000000017941 */ /* 0x000fea0003800000 */
.L_x_43719:
        /* <DEDUP_REMOVED lines=28> */
.L_x_43730:
[----:B------:R-:W-:Y:S05]  /*1ac60*/  BSYNC B1 ;  /* 0x0000000000017941 */ /* 0x000fea0003800000 */
.L_x_43729:
        /* <DEDUP_REMOVED lines=16> */
.L_x_43732:
        /* <DEDUP_REMOVED lines=12> */
.L_x_43735:
[----:B------:R-:W-:-:S07]  /*1ae30*/  IMAD.MOV.U32 R6, RZ, RZ, R170 ;  /* 0x000000ffff067224 */ /* 0x000fce00078e00aa */
.L_x_43736:
[----:B------:R-:W-:Y:S05]  /*1ae40*/  BSYNC B2 ;  /* 0x0000000000027941 */ /* 0x000fea0003800000 */
.L_x_43734:
        /* <DEDUP_REMOVED lines=16> */
.L_x_43740:
[----:B------:R-:W-:Y:S05]  /*1af50*/  BSYNC B3 ;  /* 0x0000000000037941 */ /* 0x000fea0003800000 */
.L_x_43739:
        /* <DEDUP_REMOVED lines=44> */
.L_x_43738:
[----:B------:R-:W-:Y:S05]  /*1b220*/  BSYNC B2 ;  /* 0x0000000000027941 */ /* 0x000fea0003800000 */
.L_x_43737:
        /* <DEDUP_REMOVED lines=12> */
.L_x_43733:
[----:B------:R-:W-:Y:S05]  /*1b2f0*/  BSYNC B1 ;  /* 0x0000000000017941 */ /* 0x000fea0003800000 */
.L_x_43731:
        /* <DEDUP_REMOVED lines=8> */
.L_x_43742:
        /* <DEDUP_REMOVED lines=12> */
.L_x_43745:
[----:B------:R-:W-:-:S07]  /*1b440*/  MOV R7, R170 ;  /* 0x000000aa00077202 */ /* 0x000fce0000000f00 */
.L_x_43746:
[----:B------:R-:W-:Y:S05]  /*1b450*/  BSYNC B2 ;  /* 0x0000000000027941 */ /* 0x000fea0003800000 */
.L_x_43744:
        /* <DEDUP_REMOVED lines=16> */
.L_x_43750:
[----:B------:R-:W-:Y:S05]  /*1b560*/  BSYNC B3 ;  /* 0x0000000000037941 */ /* 0x000fea0003800000 */
.L_x_43749:
        /* <DEDUP_REMOVED lines=44> */
.L_x_43748:
[----:B------:R-:W-:Y:S05]  /*1b830*/  BSYNC B2 ;  /* 0x0000000000027941 */ /* 0x000fea0003800000 */
.L_x_43747:
        /* <DEDUP_REMOVED lines=12> */
.L_x_43743:
[----:B------:R-:W-:Y:S05]  /*1b900*/  BSYNC B1 ;  /* 0x0000000000017941 */ /* 0x000fea0003800000 */
.L_x_43741:
        /* <DEDUP_REMOVED lines=8> */
.L_x_43752:
        /* <DEDUP_REMOVED lines=12> */
.L_x_43755:
[----:B------:R-:W-:-:S07]  /*1ba50*/  MOV R8, R170 ;  /* 0x000000aa00087202 */ /* 0x000fce0000000f00 */
.L_x_43756:
[----:B------:R-:W-:Y:S05]  /*1ba60*/  BSYNC B2 ;  /* 0x0000000000027941 */ /* 0x000fea0003800000 */
.L_x_43754:
        /* <DEDUP_REMOVED lines=16> */
.L_x_43760:
[----:B------:R-:W-:Y:S05]  /*1bb70*/  BSYNC B3 ;  /* 0x0000000000037941 */ /* 0x000fea0003800000 */
.L_x_43759:
        /* <DEDUP_REMOVED lines=44> */
.L_x_43758:
[----:B------:R-:W-:Y:S05]  /*1be40*/  BSYNC B2 ;  /* 0x0000000000027941 */ /* 0x000fea0003800000 */
.L_x_43757:
        /* <DEDUP_REMOVED lines=12> */
.L_x_43753:
[----:B------:R-:W-:Y:S05]  /*1bf10*/  BSYNC B1 ;  /* 0x0000000000017941 */ /* 0x000fea0003800000 */
.L_x_43751:
        /* <DEDUP_REMOVED lines=8> */
.L_x_43762:
        /* <DEDUP_REMOVED lines=12> */
.L_x_43765:
[----:B------:R-:W-:-:S07]  /*1c060*/  IMAD.MOV.U32 R9, RZ, RZ, R170 ;  /* 0x000000ffff097224 */ /* 0x000fce00078e00aa */
.L_x_43766:
[----:B------:R-:W-:Y:S05]  /*1c070*/  BSYNC B2 ;  /* 0x0000000000027941 */ /* 0x000fea0003800000 */
.L_x_43764:
        /* <DEDUP_REMOVED lines=16> */
.L_x_43770:
[----:B------:R-:W-:Y:S05]  /*1c180*/  BSYNC B3 ;  /* 0x0000000000037941 */ /* 0x000fea0003800000 */
.L_x_43769:
        /* <DEDUP_REMOVED lines=44> */
.L_x_43768:
[----:B------:R-:W-:Y:S05]  /*1c450*/  BSYNC B2 ;  /* 0x0000000000027941 */ /* 0x000fea0003800000 */
.L_x_43767:
        /* <DEDUP_REMOVED lines=12> */
.L_x_43763:
[----:B------:R-:W-:Y:S05]  /*1c520*/  BSYNC B1 ;  /* 0x0000000000017941 */ /* 0x000fea0003800000 */
.L_x_43761:
        /* <DEDUP_REMOVED lines=8> */
.L_x_43772:
        /* <DEDUP_REMOVED lines=12> */
.L_x_43775:
[----:B------:R-:W-:-:S07]  /*1c670*/  MOV R10, R170 ;  /* 0x000000aa000a7202 */ /* 0x000fce0000000f00 */
.L_x_43776:
[----:B------:R-:W-:Y:S05]  /*1c680*/  BSYNC B2 ;  /* 0x0000000000027941 */ /* 0x000fea0003800000 */
.L_x_43774:
        /* <DEDUP_REMOVED lines=16> */
.L_x_43780:
[----:B------:R-:W-:Y:S05]  /*1c790*/  BSYNC B3 ;  /* 0x0000000000037941 */ /* 0x000fea0003800000 */
.L_x_43779:
        /* <DEDUP_REMOVED lines=44> */
.L_x_43778:
[----:B------:R-:W-:Y:S05]  /*1ca60*/  BSYNC B2 ;  /* 0x0000000000027941 */ /* 0x000fea0003800000 */
.L_x_43777:
        /* <DEDUP_REMOVED lines=12> */
.L_x_43773:
[----:B------:R-:W-:Y:S05]  /*1cb30*/  BSYNC B1 ;  /* 0x0000000000017941 */ /* 0x000fea0003800000 */
.L_x_43771:
        /* <DEDUP_REMOVED lines=8> */
.L_x_43782:
        /* <DEDUP_REMOVED lines=12> */
.L_x_43785:
[----:B------:R-:W-:-:S07]  /*1cc80*/  MOV R11, R170 ;  /* 0x000000aa000b7202 */ /* 0x000fce0000000f00 */
.L_x_43786:
[----:B------:R-:W-:Y:S05]  /*1cc90*/  BSYNC B2 ;  /* 0x0000000000027941 */ /* 0x000fea0003800000 */
.L_x_43784:
        /* <DEDUP_REMOVED lines=16> */
.L_x_43790:
[----:B------:R-:W-:Y:S05]  /*1cda0*/  BSYNC B3 ;  /* 0x0000000000037941 */ /* 0x000fea0003800000 */
.L_x_43789:
        /* <DEDUP_REMOVED lines=44> */
.L_x_43788:
[----:B------:R-:W-:Y:S05]  /*1d070*/  BSYNC B2 ;  /* 0x0000000000027941 */ /* 0x000fea0003800000 */
.L_x_43787:
        /* <DEDUP_REMOVED lines=12> */
.L_x_43783:
[----:B------:R-:W-:Y:S05]  /*1d140*/  BSYNC B1 ;  /* 0x0000000000017941 */ /* 0x000fea0003800000 */
.L_x_43781:
        /* <DEDUP_REMOVED lines=8> */
.L_x_43792:
        /* <DEDUP_REMOVED lines=12> */
.L_x_43795:
[----:B------:R-:W-:-:S07]  /*1d290*/  IMAD.MOV.U32 R44, RZ, RZ, R170 ;  /* 0x000000ffff2c7224 */ /* 0x000fce00078e00aa */
.L_x_43796:
[----:B------:R-:W-:Y:S05]  /*1d2a0*/  BSYNC B2 ;  /* 0x0000000000027941 */ /* 0x000fea0003800000 */
.L_x_43794:
        /* <DEDUP_REMOVED lines=16> */
.L_x_43800:
[----:B------:R-:W-:Y:S05]  /*1d3b0*/  BSYNC B3 ;  /* 0x0000000000037941 */ /* 0x000fea0003800000 */
.L_x_43799:
        /* <DEDUP_REMOVED lines=44> */
.L_x_43798:
[----:B------:R-:W-:Y:S05]  /*1d680*/  BSYNC B2 ;  /* 0x0000000000027941 */ /* 0x000fea0003800000 */
.L_x_43797:
        /* <DEDUP_REMOVED lines=12> */
.L_x_43793:
[----:B------:R-:W-:Y:S05]  /*1d750*/  BSYNC B1 ;  /* 0x0000000000017941 */ /* 0x000fea0003800000 */
.L_x_43791:
        /* <DEDUP_REMOVED lines=8> */
.L_x_43802:
        /* <DEDUP_REMOVED lines=12> */
.L_x_43805:
[----:B------:R-:W-:-:S07]  /*1d8a0*/  MOV R45, R170 ;  /* 0x000000aa002d7202 */ /* 0x000fce0000000f00 */
.L_x_43806:
[----:B------:R-:W-:Y:S05]  /*1d8b0*/  BSYNC B2 ;  /* 0x0000000000027941 */ /* 0x000fea0003800000 */
.L_x_43804:
        /* <DEDUP_REMOVED lines=16> */
.L_x_43810:
[----:B------:R-:W-:Y:S05]  /*1d9c0*/  BSYNC B3 ;  /* 0x0000000000037941 */ /* 0x000fea0003800000 */
.L_x_43809:
        /* <DEDUP_REMOVED lines=44> */
.L_x_43808:
[----:B------:R-:W-:Y:S05]  /*1dc90*/  BSYNC B2 ;  /* 0x0000000000027941 */ /* 0x000fea0003800000 */
.L_x_43807:
        /* <DEDUP_REMOVED lines=12> */
.L_x_43803:
[----:B------:R-:W-:Y:S05]  /*1dd60*/  BSYNC B1 ;  /* 0x0000000000017941 */ /* 0x000fea0003800000 */
.L_x_43801:
        /* <DEDUP_REMOVED lines=28> */
.L_x_43812:
[----:B------:R-:W-:Y:S05]  /*1df30*/  BSYNC B1 ;  /* 0x0000000000017941 */ /* 0x000fea0003800000 */
.L_x_43811:
        /* <DEDUP_REMOVED lines=16> */
.L_x_43814:
        /* <DEDUP_REMOVED lines=12> */
.L_x_43817:
[----:B------:R-:W-:-:S07]  /*1e100*/  MOV R6, R170 ;  /* 0x000000aa00067202 */ /* 0x000fce0000000f00 */
.L_x_43818:
[----:B------:R-:W-:Y:S05]  /*1e110*/  BSYNC B2 ;  /* 0x0000000000027941 */ /* 0x000fea0003800000 */
.L_x_43816:
        /* <DEDUP_REMOVED lines=16> */
.L_x_43822:
[----:B------:R-:W-:Y:S05]  /*1e220*/  BSYNC B3 ;  /* 0x0000000000037941 */ /* 0x000fea0003800000 */
.L_x_43821:
        /* <DEDUP_REMOVED lines=44> */
.L_x_43820:
[----:B------:R-:W-:Y:S05]  /*1e4f0*/  BSYNC B2 ;  /* 0x0000000000027941 */ /* 0x000fea0003800000 */
.L_x_43819:
        /* <DEDUP_REMOVED lines=12> */
.L_x_43815:
[----:B------:R-:W-:Y:S05]  /*1e5c0*/  BSYNC B1 ;  /* 0x0000000000017941 */ /* 0x000fea0003800000 */
.L_x_43813:
        /* <DEDUP_REMOVED lines=8> */
.L_x_43824:
        /* <DEDUP_REMOVED lines=12> */
.L_x_43827:
[----:B------:R-:W-:-:S07]  /*1e710*/  IMAD.MOV.U32 R7, RZ, RZ, R170 ;  /* 0x000000ffff077224 */ /* 0x000fce00078e00aa */
.L_x_43828:
[----:B------:R-:W-:Y:S05]  /*1e720*/  BSYNC B2 ;  /* 0x0000000000027941 */ /* 0x000fea0003800000 */
.L_x_43826:
        /* <DEDUP_REMOVED lines=16> */
.L_x_43832:
[----:B------:R-:W-:Y:S05]  /*1e830*/  BSYNC B3 ;  /* 0x0000000000037941 */ /* 0x000fea0003800000 */
.L_x_43831:
        /* <DEDUP_REMOVED lines=44> */
.L_x_43830:
[----:B------:R-:W-:Y:S05]  /*1eb00*/  BSYNC B2 ;  /* 0x0000000000027941 */ /* 0x000fea0003800000 */
.L_x_43829:
        /* <DEDUP_REMOVED lines=12> */
.L_x_43825:
[----:B------:R-:W-:Y:S05]  /*1ebd0*/  BSYNC B1 ;  /* 0x0000000000017941 */ /* 0x000fea0003800000 */
.L_x_43823:
        /* <DEDUP_REMOVED lines=8> */
.L_x_43834:
        /* <DEDUP_REMOVED lines=12> */
.L_x_43837:
[----:B------:R-:W-:-:S07]  /*1ed20*/  MOV R8, R170 ;  /* 0x000000aa00087202 */ /* 0x000fce0000000f00 */
.L_x_43838:
[----:B------:R-:W-:Y:S05]  /*1ed30*/  BSYNC B2 ;  /* 0x0000000000027941 */ /* 0x000fea0003800000 */
.L_x_43836:
        /* <DEDUP_REMOVED lines=16> */
.L_x_43842:
[----:B------:R-:W-:Y:S05]  /*1ee40*/  BSYNC B3 ;  /* 0x0000000000037941 */ /* 0x000fea0003800000 */
.L_x_43841:
        /* <DEDUP_REMOVED lines=44> */
.L_x_43840:
[----:B------:R-:W-:Y:S05]  /*1f110*/  BSYNC B2 ;  /* 0x0000000000027941 */ /* 0x000fea0003800000 */
.L_x_43839:
        /* <DEDUP_REMOVED lines=12> */
.L_x_43835:
[----:B------:R-:W-:Y:S05]  /*1f1e0*/  BSYNC B1 ;  /* 0x0000000000017941 */ /* 0x000fea0003800000 */
.L_x_43833:
        /* <DEDUP_REMOVED lines=8> */
.L_x_43844:
        /* <DEDUP_REMOVED lines=12> */
.L_x_43847:
[----:B------:R-:W-:-:S07]  /*1f330*/  MOV R9, R170 ;  /* 0x000000aa00097202 */ /* 0x000fce0000000f00 */
.L_x_43848:
[----:B------:R-:W-:Y:S05]  /*1f340*/  BSYNC B2 ;  /* 0x0000000000027941 */ /* 0x000fea0003800000 */
.L_x_43846:
        /* <DEDUP_REMOVED lines=16> */
.L_x_43852:
[----:B------:R-:W-:Y:S05]  /*1f450*/  BSYNC B3 ;  /* 0x0000000000037941 */ /* 0x000fea0003800000 */
.L_x_43851:
        /* <DEDUP_REMOVED lines=44> */
.L_x_43850:
[----:B------:R-:W-:Y:S05]  /*1f720*/  BSYNC B2 ;  /* 0x0000000000027941 */ /* 0x000fea0003800000 */
.L_x_43849:
        /* <DEDUP_REMOVED lines=12> */
.L_x_43845:
[----:B------:R-:W-:Y:S05]  /*1f7f0*/  BSYNC B1 ;  /* 0x0000000000017941 */ /* 0x000fea0003800000 */
.L_x_43843:
        /* <DEDUP_REMOVED lines=8> */
.L_x_43854:
        /* <DEDUP_REMOVED lines=12> */
.L_x_43857:
[----:B------:R-:W-:-:S07]  /*1f940*/  IMAD.MOV.U32 R10, RZ, RZ, R170 ;  /* 0x000000ffff0a7224 */ /* 0x000fce00078e00aa */
.L_x_43858:
[----:B------:R-:W-:Y:S05]  /*1f950*/  BSYNC B2 ;  /* 0x0000000000027941 */ /* 0x000fea0003800000 */
.L_x_43856:
        /* <DEDUP_REMOVED lines=16> */
.L_x_43862:
[----:B------:R-:W-:Y:S05]  /*1fa60*/  BSYNC B3 ;  /* 0x0000000000037941 */ /* 0x000fea0003800000 */
.L_x_43861:
        /* <DEDUP_REMOVED lines=44> */
.L_x_43860:
[----:B------:R-:W-:Y:S05]  /*1fd30*/  BSYNC B2 ;  /* 0x0000000000027941 */ /* 0x000fea0003800000 */
.L_x_43859:
        /* <DEDUP_REMOVED lines=12> */
.L_x_43855:
[----:B------:R-:W-:Y:S05]  /*1fe00*/  BSYNC B1 ;  /* 0x0000000000017941 */ /* 0x000fea0003800000 */
.L_x_43853:
        /* <DEDUP_REMOVED lines=8> */
.L_x_43864:
        /* <DEDUP_REMOVED lines=12> */
.L_x_43867:
[----:B------:R-:W-:-:S07]  /*1ff50*/  MOV R11, R170 ;  /* 0x000000aa000b7202 */ /* 0x000fce0000000f00 */
.L_x_43868:
[----:B------:R-:W-:Y:S05]  /*1ff60*/  BSYNC B2 ;  /* 0x0000000000027941 */ /* 0x000fea0003800000 */
.L_x_43866:
        /* <DEDUP_REMOVED lines=16> */
.L_x_43872:
[----:B------:R-:W-:Y:S05]  /*20070*/  BSYNC B3 ;  /* 0x0000000000037941 */ /* 0x000fea0003800000 */
.L_x_43871:
        /* <DEDUP_REMOVED lines=44> */
.L_x_43870:
[----:B------:R-:W-:Y:S05]  /*20340*/  BSYNC B2 ;  /* 0x0000000000027941 */ /* 0x000fea0003800000 */
.L_x_43869:
        /* <DEDUP_REMOVED lines=12> */
.L_x_43865:
[----:B------:R-:W-:Y:S05]  /*20410*/  BSYNC B1 ;  /* 0x0000000000017941 */ /* 0x000fea0003800000 */
.L_x_43863:
        /* <DEDUP_REMOVED lines=8> */
.L_x_43874:
        /* <DEDUP_REMOVED lines=12> */
.L_x_43877:
[----:B------:R-:W-:-:S07]  /*20560*/  MOV R44, R170 ;  /* 0x000000aa002c7202 */ /* 0x000fce0000000f00 */
.L_x_43878:
[----:B------:R-:W-:Y:S05]  /*20570*/  BSYNC B2 ;  /* 0x0000000000027941 */ /* 0x000fea0003800000 */
.L_x_43876:
        /* <DEDUP_REMOVED lines=16> */
.L_x_43882:
[----:B------:R-:W-:Y:S05]  /*20680*/  BSYNC B3 ;  /* 0x0000000000037941 */ /* 0x000fea0003800000 */
.L_x_43881:
        /* <DEDUP_REMOVED lines=44> */
.L_x_43880:
[----:B------:R-:W-:Y:S05]  /*20950*/  BSYNC B2 ;  /* 0x0000000000027941 */ /* 0x000fea0003800000 */
.L_x_43879:
        /* <DEDUP_REMOVED lines=12> */
.L_x_43875:
[----:B------:R-:W-:Y:S05]  /*20a20*/  BSYNC B1 ;  /* 0x0000000000017941 */ /* 0x000fea0003800000 */
.L_x_43873:
        /* <DEDUP_REMOVED lines=8> */
.L_x_43884:
        /* <DEDUP_REMOVED lines=12> */
.L_x_43887:
[----:B------:R-:W-:-:S07]  /*20b70*/  IMAD.MOV.U32 R45, RZ, RZ, R170 ;  /* 0x000000ffff2d7224 */ /* 0x000fce00078e00aa */
.L_x_43888:
[----:B------:R-:W-:Y:S05]  /*20b80*/  BSYNC B2 ;  /* 0x0000000000027941 */ /* 0x000fea0003800000 */
.L_x_43886:
        /* <DEDUP_REMOVED lines=16> */
.L_x_43892:
[----:B------:R-:W-:Y:S05]  /*20c90*/  BSYNC B3 ;  /* 0x0000000000037941 */ /* 0x000fea0003800000 */
.L_x_43891:
        /* <DEDUP_REMOVED lines=44> */
.L_x_43890:
[----:B------:R-:W-:Y:S05]  /*20f60*/  BSYNC B2 ;  /* 0x0000000000027941 */ /* 0x000fea0003800000 */
.L_x_43889:
        /* <DEDUP_REMOVED lines=12> */
.L_x_43885:
[----:B------:R-:W-:Y:S05]  /*21030*/  BSYNC B1 ;  /* 0x0000000000017941 */ /* 0x000fea0003800000 */
.L_x_43883:
        /* <DEDUP_REMOVED lines=29> */
.L_x_43894:
[----:B------:R-:W-:Y:S05]  /*21210*/  BSYNC B1 ;  /* 0x0000000000017941 */ /* 0x000fea0003800000 */
.L_x_43893:
        /* <DEDUP_REMOVED lines=266> */
.L_x_43910:
        /* <DEDUP_REMOVED lines=59> */
[----:B------:R-:W-:-:S02]  /*22670*/  F2FP.F16.F32.PACK_AB R113, R132, R113 ;  /* 0x000000718471723e */ /* 0x000fc400000000ff */
[----:B------:R-:W-:-:S04]  /*22680*/  SHF.R.S32.HI R132, RZ, 0x1f, R112 ;  /* 0x0000001fff847819 */ /* 0x000fc80000011470 */
[----:B------:R-:W-:-:S04]  /*22690*/  LEA.HI R112, R132, R112, RZ, 0x3 ;  /* 0x0000007084707211 */ /* 0x000fc800078f18ff */
[----:B------:R-:W-:Y:S02]  /*226a0*/  LEA.HI.SX32 R132, R112, R171, 0x1d ;  /* 0x000000ab70847211 */ /* 0x000fe400078feaff */
[----:B------:R-:W-:Y:S01]  /*226b0*/  F2FP.F16.F32.PACK_AB R112, R131, R130 ;  /* 0x000000828370723e */ /* 0x000fe200000000ff */
[----:B------:R-:W4:Y:S01]  /*226c0*/  LDL R171, [R1+0x144] ;  /* 0x0001440001ab7983 */ /* 0x000f220000100800 */
[----:B------:R-:W-:Y:S01]  /*226d0*/  F2FP.F16.F32.PACK_AB R115, R133, R115 ;  /* 0x000000738573723e */ /* 0x000fe200000000ff */
[----:B-1----:R-:W-:Y:S01]  /*226e0*/  IMAD.WIDE.U32 R130, R132, 0x10, R136 ;  /* 0x0000001084827825 */ /* 0x002fe200078e0088 */
[----:B------:R-:W-:Y:S01]  /*226f0*/  F2FP.F16.F32.PACK_AB R114, R135, R134 ;  /* 0x000000868772723e */ /* 0x000fe200000000ff */
        /* <DEDUP_REMOVED lines=25> */
[----:B------:R-:W-:Y:S01]  /*22890*/  F2FP.F16.F32.PACK_AB R115, R113, R112 ;  /* 0x000000707173723e */ /* 0x000fe200000000ff */
        /* <DEDUP_REMOVED lines=19> */
[----:B------:R-:W-:Y:S01]  /*229d0*/  F2FP.F16.F32.PACK_AB R114, R123, R114 ;  /* 0x000000727b72723e */ /* 0x000fe200000000ff */
[----:B------:R-:W2:Y:S01]  /*229e0*/  LDL R131, [R1+0x110] ;  /* 0x0001100001837983 */ /* 0x000ea20000100800 */
[----:B------:R-:W-:-:S02]  /*229f0*/  F2FP.F16.F32.PACK_AB R113, R122, R124 ;  /* 0x0000007c7a71723e */ /* 0x000fc400000000ff */
[----:B------:R-:W-:Y:S01]  /*22a00*/  IADD3 R122, R132, 0x20, RZ ;  /* 0x00000020847a7810 */ /* 0x000fe20007ffe0ff */
[----:B------:R-:W-:Y:S01]  /*22a10*/  FFMA.FTZ R119, R128, R119, R49 ;  /* 0x0000007780777223 */ /* 0x000fe20000010031 */
[----:B------:R-:W-:Y:S01]  /*22a20*/  F2FP.F16.F32.PACK_AB R112, R125, R112 ;  /* 0x000000707d70723e */ /* 0x000fe200000000ff */
[----:B------:R-:W2:Y:S02]  /*22a30*/  LDL R169, [R1+0x94] ;  /* 0x0000940001a97983 */ /* 0x000ea40000100800 */
[----:B------:R-:W-:-:S04]  /*22a40*/  IMAD.WIDE.U32 R122, R122, 0x10, R136 ;  /* 0x000000107a7a7825 */ /* 0x000fc800078e0088 */
        /* <DEDUP_REMOVED lines=10> */
[----:B------:R-:W-:Y:S01]  /*22af0*/  F2FP.F16.F32.PACK_AB R115, R113, R112 ;  /* 0x000000707173723e */ /* 0x000fe200000000ff */
        /* <DEDUP_REMOVED lines=35> */
[----:B------:R-:W-:Y:S02]  /*22d30*/  F2FP.F16.F32.PACK_AB R113, R113, R112 ;  /* 0x000000707171723e */ /* 0x000fe400000000ff */
[----:B------:R-:W-:Y:S01]  /*22d40*/  F2FP.F16.F32.PACK_AB R112, R47, R46 ;  /* 0x0000002e2f70723e */ /* 0x000fe200000000ff */
[----:B------:R-:W-:Y:S02]  /*22d50*/  VIADD R46, R132, 0x40 ;  /* 0x00000040842e7836 */ /* 0x000fe40000000000 */
[C---:B------:R-:W-:Y:S01]  /*22d60*/  FADD.FTZ R16, -R161.reuse, R16 ;  /* 0x00000010a1107221 */ /* 0x040fe20000010100 */
[----:B------:R-:W-:Y:S01]  /*22d70*/  FADD.FTZ R12, -R161, R12 ;  /* 0x0000000ca10c7221 */ /* 0x000fe20000010100 */
[----:B------:R-:W-:-:S04]  /*22d80*/  IMAD.WIDE.U32 R46, R46, 0x10, R136 ;  /* 0x000000102e2e7825 */ /* 0x000fc800078e0088 */
        /* <DEDUP_REMOVED lines=72> */
[----:B------:R-:W-:Y:S01]  /*23210*/  F2FP.F16.F32.PACK_AB R15, R19, R18 ;  /* 0x00000012130f723e */ /* 0x000fe200000000ff */
[----:B------:R-:W-:Y:S01]  /*23220*/  FFMA.FTZ R18, R146, R24, R60 ;  /* 0x0000001892127223 */ /* 0x000fe2000001003c */
[----:B------:R-:W-:Y:S01]  /*23230*/  FFMA.FTZ R19, R145, R26, R62 ;  /* 0x0000001a91137223 */ /* 0x000fe2000001003e */
[----:B------:R-:W4:Y:S04]  /*23240*/  LDL R146, [R1+0x10] ;  /* 0x0000100001927983 */ /* 0x000f280000100800 */
[----:B------:R-:W4:Y:S01]  /*23250*/  LDL R145, [R1+0x14] ;  /* 0x0000140001917983 */ /* 0x000f220000100800 */
[----:B------:R-:W-:-:S02]  /*23260*/  F2FP.F16.F32.PACK_AB R13, R16, R116 ;  /* 0x00000074100d723e */ /* 0x000fc400000000ff */
[----:B------:R-:W-:Y:S01]  /*23270*/  IADD3 R16, R132, 0x60, RZ ;  /* 0x0000006084107810 */ /* 0x000fe20007ffe0ff */
[C---:B------:R-:W-:Y:S01]  /*23280*/  FADD.FTZ R21, -R161.reuse, R21 ;  /* 0x00000015a1157221 */ /* 0x040fe20000010100 */
[C---:B------:R-:W-:Y:S01]  /*23290*/  FADD.FTZ R23, -R161.reuse, R23 ;  /* 0x00000017a1177221 */ /* 0x040fe20000010100 */
[C---:B------:R-:W-:Y:S01]  /*232a0*/  FADD.FTZ R25, -R161.reuse, R25 ;  /* 0x00000019a1197221 */ /* 0x040fe20000010100 */
[----:B------:R-:W-:Y:S01]  /*232b0*/  FADD.FTZ R27, -R161, R27 ;  /* 0x0000001ba11b7221 */ /* 0x000fe20000010100 */
[----:B------:R-:W-:Y:S01]  /*232c0*/  F2FP.F16.F32.PACK_AB R14, R17, R14 ;  /* 0x0000000e110e723e */ /* 0x000fe200000000ff */
[----:B-1----:R-:W-:Y:S01]  /*232d0*/  IMAD.WIDE.U32 R16, R16, 0x10, R158 ;  /* 0x0000001010107825 */ /* 0x002fe200078e009e */
[----:B------:R-:W-:-:S03]  /*232e0*/  F2FP.F16.F32.PACK_AB R12, R117, R12 ;  /* 0x0000000c750c723e */ /* 0x000fc600000000ff */
        /* <DEDUP_REMOVED lines=21> */
[----:B------:R-:W-:Y:S01]  /*23440*/  F2FP.F16.F32.PACK_AB R16, R21, R20 ;  /* 0x000000141510723e */ /* 0x000fe200000000ff */
[----:B------:R-:W-:Y:S01]  /*23450*/  FMUL.FTZ R135, R160, R42 ;  /* 0x0000002aa0877220 */ /* 0x000fe20000410000 */
[----:B------:R-:W-:Y:S01]  /*23460*/  F2FP.F16.F32.PACK_AB R19, R27, R19 ;  /* 0x000000131b13723e */ /* 0x000fe200000000ff */
[----:B------:R-:W-:Y:S01]  /*23470*/  IMAD.WIDE.U32 R12, R12, 0x10, R158 ;  /* 0x000000100c0c7825 */ /* 0x000fe200078e009e */
[----:B------:R-:W-:-:S03]  /*23480*/  F2FP.F16.F32.PACK_AB R18, R25, R18 ;  /* 0x000000121912723e */ /* 0x000fc600000000ff */
[----:B------:R-:W-:Y:S01]  /*23490*/  FMUL.FTZ R136, R160, R43 ;  /* 0x0000002ba0887220 */ /* 0x000fe20000410000 */
[----:B------:R-:W-:Y:S01]  /*234a0*/  F2FP.F16.F32.PACK_AB R17, R23, R22 ;  /* 0x000000161711723e */ /* 0x000fe200000000ff */
[C---:B------:R-:W-:Y:S01]  /*234b0*/  VIADD R15, R132.reuse, 0x100 ;  /* 0x00000100840f7836 */ /* 0x040fe20000000000 */
[C---:B------:R-:W-:Y:S02]  /*234c0*/  IADD3 R21, R132.reuse, 0xc0, RZ ;  /* 0x000000c084157810 */ /* 0x040fe40007ffe0ff */
[C---:B------:R-:W-:Y:S02]  /*234d0*/  IADD3 R20, R132.reuse, 0xe0, RZ ;  /* 0x000000e084147810 */ /* 0x040fe40007ffe0ff */
        /* <DEDUP_REMOVED lines=45> */
[----:B------:R-:W-:-:S03]  /*237b0*/  F2FP.F16.F32.PACK_AB R15, R17, R15 ;  /* 0x0000000f110f723e */ /* 0x000fc600000000ff */
[----:B------:R-:W-:Y:S01]  /*237c0*/  FFMA.FTZ R17, R134, R38, R74 ;  /* 0x0000002686117223 */ /* 0x000fe2000001004a */
[----:B------:R-:W-:Y:S01]  /*237d0*/  F2FP.F16.F32.PACK_AB R19, R21, R19 ;  /* 0x000000131513723e */ /* 0x000fe200000000ff */
        /* <DEDUP_REMOVED lines=9> */
[----:B------:R-:W-:-:S02]  /*23870*/  FFMA.FTZ R35, R227, R138, R91 ;  /* 0x0000008ae3237223 */ /* 0x000fc4000001005b */
[----:B------:R-:W-:Y:S01]  /*23880*/  F2FP.F16.F32.PACK_AB R21, R31, R21 ;  /* 0x000000151f15723e */ /* 0x000fe200000000ff */
[----:B------:R-:W-:Y:S01]  /*23890*/  FFMA.FTZ R38, R205, R127, R101 ;  /* 0x0000007fcd267223 */ /* 0x000fe20000010065 */
[----:B------:R-:W-:Y:S01]  /*238a0*/  FFMA.FTZ R39, R211, R125, R99 ;  /* 0x0000007dd3277223 */ /* 0x000fe20000010063 */
[----:B---3--:R-:W-:Y:S01]  /*238b0*/  FFMA.FTZ R16, R155, R29, R65 ;  /* 0x0000001d9b107223 */ /* 0x008fe20000010041 */
[----:B----4-:R-:W-:Y:S01]  /*238c0*/  FFMA.FTZ R13, R154, R30, R66 ;  /* 0x0000001e9a0d7223 */ /* 0x010fe20000010042 */
[----:B------:R-:W-:-:S04]  /*238d0*/  FFMA.FTZ R18, R150, R33, R69 ;  /* 0x0000002196127223 */ /* 0x000fc80000010045 */
        /* <DEDUP_REMOVED lines=30> */
[----:B------:R0:W-:Y:S01]  /*23ac0*/  STG.E.128 desc[UR4][R24.64], R12 ;  /* 0x0000000c18007986 */ /* 0x0001e2000c101d04 */
[----:B------:R-:W-:-:S02]  /*23ad0*/  F2FP.F16.F32.PACK_AB R34, R38, R36 ;  /* 0x000000242622723e */ /* 0x000fc400000000ff */
[----:B------:R-:W-:Y:S02]  /*23ae0*/  F2FP.F16.F32.PACK_AB R35, R37, R35 ;  /* 0x000000232523723e */ /* 0x000fe400000000ff */
[----:B------:R-:W-:Y:S02]  /*23af0*/  F2FP.F16.F32.PACK_AB R33, R39, R33 ;  /* 0x000000212721723e */ /* 0x000fe400000000ff */
[----:B------:R-:W-:Y:S01]  /*23b00*/  F2FP.F16.F32.PACK_AB R32, R40, R32 ;  /* 0x000000202820723e */ /* 0x000fe200000000ff */
[----:B------:R0:W-:Y:S04]  /*23b10*/  STG.E.128 desc[UR4][R26.64], R16 ;  /* 0x000000101a007986 */ /* 0x0001e8000c101d04 */
[----:B------:R0:W-:Y:S04]  /*23b20*/  STG.E.128 desc[UR4][R116.64], R20 ;  /* 0x0000001474007986 */ /* 0x0001e8000c101d04 */
[----:B------:R0:W-:Y:S04]  /*23b30*/  STG.E.128 desc[UR4][R118.64], R28 ;  /* 0x0000001c76007986 */ /* 0x0001e8000c101d04 */
[----:B------:R0:W-:Y:S02]  /*23b40*/  STG.E.128 desc[UR4][R120.64], R32 ;  /* 0x0000002078007986 */ /* 0x0001e4000c101d04 */
.L_x_43897:
[----:B------:R-:W-:Y:S05]  /*23b50*/  BSYNC B1 ;  /* 0x0000000000017941 */ /* 0x000fea0003800000 */
.L_x_43896:
[----:B0-----:R-:W0:Y:S02]  /*23b60*/  LDC.64 R12, c[0x0][0x210] ;  /* 0x00008400ff0c7b82 */ /* 0x001e240000000a00 */
[----:B0----5:R-:W-:-:S04]  /*23b70*/  LEA R0, R12, R0, 0x2 ;  /* 0x000000000c007211 */ /* 0x021fc800078e10ff */
[----:B------:R-:W-:-:S13]  /*23b80*/  ISETP.GE.AND P0, PT, R0, R13, PT ;  /* 0x0000000d0000720c */ /* 0x000fda0003f06270 */
[----:B------:R-:W-:Y:S05]  /*23b90*/  @!P0 BRA `(.L_x_43898) ;  /* 0xfffffdd400448947 */ /* 0x000fea000383ffff */
[----:B------:R-:W-:Y:S05]  /*23ba0*/  BSYNC B0 ;  /* 0x0000000000007941 */ /* 0x000fea0003800000 */
.L_x_43074:
[----:B------:R-:W-:Y:S05]  /*23bb0*/  EXIT ;  /* 0x000000000000794d */ /* 0x000fea0003800000 */
.L_x_43895:
        /* <DEDUP_REMOVED lines=8> */
.L_x_43900:
[----:B------:R-:W-:Y:S05]  /*23c40*/  BSYNC B1 ;  /* 0x0000000000017941 */ /* 0x000fea0003800000 */
.L_x_43899:
        /* <DEDUP_REMOVED lines=9> */
.L_x_43901:
[----:B------:R-:W-:Y:S02]  /*23ce0*/  IMAD.MOV.U32 R114, RZ, RZ, 0x4 ;  /* 0x00000004ff727424 */ /* 0x000fe400078e00ff */
[----:B------:R-:W-:Y:S01]  /*23cf0*/  FADD.FTZ R115, R115, R112 ;  /* 0x0000007073737221 */ /* 0x000fe20000010000 */
[----:B------:R-:W-:-:S04]  /*23d00*/  MOV R112, 0xffffffff ;  /* 0xffffffff00707802 */ /* 0x000fc80000000f00 */
[----:B------:R-:W-:-:S07]  /*23d10*/  MOV R161, R115 ;  /* 0x0000007300a17202 */ /* 0x000fce0000000f00 */
[----:B------:R-:W-:Y:S05]  /*23d20*/  WARPSYNC.COLLECTIVE R112, `(.L_x_43902) ;  /* 0x0000000070087348 */ /* 0x000fea0003c00000 */
[----:B------:R0:W1:Y:S02]  /*23d30*/  SHFL.BFLY P2, R112, R161, R114, R113 ;  /* 0x0c000072a1707389 */ /* 0x0000640000040071 */
[----:B01----:R-:W-:Y:S01]  /*23d40*/  ENDCOLLECTIVE ;  /* 0x000000000000791b */ /* 0x003fe20003800000 */
.L_x_43902:
[----:B------:R-:W-:Y:S02]  /*23d50*/  IMAD.MOV.U32 R114, RZ, RZ, 0x8 ;  /* 0x00000008ff727424 */ /* 0x000fe400078e00ff */
[----:B------:R-:W-:Y:S01]  /*23d60*/  FADD.FTZ R115, R115, R112 ;  /* 0x0000007073737221 */ /* 0x000fe20000010000 */
[----:B------:R-:W-:-:S04]  /*23d70*/  MOV R112, 0xffffffff ;  /* 0xffffffff00707802 */ /* 0x000fc80000000f00 */
[----:B------:R-:W-:-:S07]  /*23d80*/  MOV R161, R115 ;  /* 0x0000007300a17202 */ /* 0x000fce0000000f00 */
[----:B------:R-:W-:Y:S05]  /*23d90*/  WARPSYNC.COLLECTIVE R112, `(.L_x_43903) ;  /* 0x0000000070087348 */ /* 0x000fea0003c00000 */
[----:B------:R0:W1:Y:S02]  /*23da0*/  SHFL.BFLY P2, R112, R161, R114, R113 ;  /* 0x0c000072a1707389 */ /* 0x0000640000040071 */
[----:B01----:R-:W-:Y:S01]  /*23db0*/  ENDCOLLECTIVE ;  /* 0x000000000000791b */ /* 0x003fe20003800000 */
.L_x_43903:
[----:B------:R-:W-:Y:S02]  /*23dc0*/  IMAD.MOV.U32 R114, RZ, RZ, 0x10 ;  /* 0x00000010ff727424 */ /* 0x000fe400078e00ff */
[----:B------:R-:W-:Y:S01]  /*23dd0*/  FADD.FTZ R115, R115, R112 ;  /* 0x0000007073737221 */ /* 0x000fe20000010000 */
[----:B------:R-:W-:-:S04]  /*23de0*/  MOV R112, 0xffffffff ;  /* 0xffffffff00707802 */ /* 0x000fc80000000f00 */
[----:B------:R-:W-:-:S07]  /*23df0*/  MOV R161, R115 ;  /* 0x0000007300a17202 */ /* 0x000fce0000000f00 */
[----:B------:R-:W-:Y:S05]  /*23e00*/  WARPSYNC.COLLECTIVE R112, `(.L_x_43904) ;  /* 0x0000000070087348 */ /* 0x000fea0003c00000 */
[----:B------:R0:W1:Y:S02]  /*23e10*/  SHFL.BFLY P2, R112, R161, R114, R113 ;  /* 0x0c000072a1707389 */ /* 0x0000640000040071 */
[----:B01----:R-:W-:Y:S01]  /*23e20*/  ENDCOLLECTIVE ;  /* 0x000000000000791b */ /* 0x003fe20003800000 */
.L_x_43904:
        /* <DEDUP_REMOVED lines=169> */
.L_x_43905:
[----:B------:R-:W-:Y:S01]  /*248c0*/  HFMA2.MMA R114, -RZ, RZ, 0, 1.1920928955078125e-07 ;  /* 0x00000002ff727435 */ /* 0x000fe200000001ff */
[----:B------:R-:W-:Y:S01]  /*248d0*/  FADD.FTZ R160, R160, R112 ;  /* 0x00000070a0a07221 */ /* 0x000fe20000010000 */
[----:B------:R-:W-:-:S03]  /*248e0*/  MOV R112, 0xffffffff ;  /* 0xffffffff00707802 */ /* 0x000fc60000000f00 */
[----:B------:R-:W-:-:S07]  /*248f0*/  IMAD.MOV.U32 R161, RZ, RZ, R160 ;  /* 0x000000ffffa17224 */ /* 0x000fce00078e00a0 */
[----:B------:R-:W-:Y:S05]  /*24900*/  WARPSYNC.COLLECTIVE R112, `(.L_x_43906) ;  /* 0x0000000070087348 */ /* 0x000fea0003c00000 */
[----:B------:R0:W1:Y:S02]  /*24910*/  SHFL.BFLY P2, R112, R161, R114, R113 ;  /* 0x0c000072a1707389 */ /* 0x0000640000040071 */
[----:B01----:R-:W-:Y:S01]  /*24920*/  ENDCOLLECTIVE ;  /* 0x000000000000791b */ /* 0x003fe20003800000 */
.L_x_43906:
[----:B------:R-:W-:Y:S01]  /*24930*/  HFMA2.MMA R114, -RZ, RZ, 0, 2.384185791015625e-07 ;  /* 0x00000004ff727435 */ /* 0x000fe200000001ff */
[----:B------:R-:W-:Y:S01]  /*24940*/  FADD.FTZ R160, R160, R112 ;  /* 0x00000070a0a07221 */ /* 0x000fe20000010000 */
[----:B------:R-:W-:-:S03]  /*24950*/  MOV R112, 0xffffffff ;  /* 0xffffffff00707802 */ /* 0x000fc60000000f00 */
[----:B------:R-:W-:-:S07]  /*24960*/  IMAD.MOV.U32 R161, RZ, RZ, R160 ;  /* 0x000000ffffa17224 */ /* 0x000fce00078e00a0 */
[----:B------:R-:W-:Y:S05]  /*24970*/  WARPSYNC.COLLECTIVE R112, `(.L_x_43907) ;  /* 0x0000000070087348 */ /* 0x000fea0003c00000 */
[----:B------:R0:W1:Y:S02]  /*24980*/  SHFL.BFLY P2, R112, R161, R114, R113 ;  /* 0x0c000072a1707389 */ /* 0x0000640000040071 */
[----:B01----:R-:W-:Y:S01]  /*24990*/  ENDCOLLECTIVE ;  /* 0x000000000000791b */ /* 0x003fe20003800000 */
.L_x_43907:
[----:B------:R-:W-:Y:S01]  /*249a0*/  HFMA2.MMA R114, -RZ, RZ, 0, 4.76837158203125e-07 ;  /* 0x00000008ff727435 */ /* 0x000fe200000001ff */
[----:B------:R-:W-:Y:S01]  /*249b0*/  FADD.FTZ R160, R160, R112 ;  /* 0x00000070a0a07221 */ /* 0x000fe20000010000 */
[----:B------:R-:W-:-:S03]  /*249c0*/  MOV R112, 0xffffffff ;  /* 0xffffffff00707802 */ /* 0x000fc60000000f00 */
[----:B------:R-:W-:-:S07]  /*249d0*/  IMAD.MOV.U32 R161, RZ, RZ, R160 ;  /* 0x000000ffffa17224 */ /* 0x000fce00078e00a0 */
[----:B------:R-:W-:Y:S05]  /*249e0*/  WARPSYNC.COLLECTIVE R112, `(.L_x_43908) ;  /* 0x0000000070087348 */ /* 0x000fea0003c00000 */
[----:B------:R0:W1:Y:S02]  /*249f0*/  SHFL.BFLY P2, R112, R161, R114, R113 ;  /* 0x0c000072a1707389 */ /* 0x0000640000040071 */
[----:B01----:R-:W-:Y:S01]  /*24a00*/  ENDCOLLECTIVE ;  /* 0x000000000000791b */ /* 0x003fe20003800000 */
.L_x_43908:
[----:B------:R-:W-:Y:S01]  /*24a10*/  HFMA2.MMA R114, -RZ, RZ, 0, 9.5367431640625e-07 ;  /* 0x00000010ff727435 */ /* 0x000fe200000001ff */
[----:B------:R-:W-:Y:S01]  /*24a20*/  FADD.FTZ R160, R160, R112 ;  /* 0x00000070a0a07221 */ /* 0x000fe20000010000 */
[----:B------:R-:W-:-:S03]  /*24a30*/  MOV R112, 0xffffffff ;  /* 0xffffffff00707802 */ /* 0x000fc60000000f00 */
[----:B------:R-:W-:-:S07]  /*24a40*/  IMAD.MOV.U32 R161, RZ, RZ, R160 ;  /* 0x000000ffffa17224 */ /* 0x000fce00078e00a0 */
[----:B------:R-:W-:Y:S05]  /*24a50*/  WARPSYNC.COLLECTIVE R112, `(.L_x_43909) ;  /* 0x0000000070087348 */ /* 0x000fea0003c00000 */
[----:B------:R0:W1:Y:S02]  /*24a60*/  SHFL.BFLY P2, R112, R161, R114, R113 ;  /* 0x0c000072a1707389 */ /* 0x0000640000040071 */
[----:B01----:R-:W-:Y:S01]  /*24a70*/  ENDCOLLECTIVE ;  /* 0x000000000000791b */ /* 0x003fe20003800000 */
.L_x_43909:
[----:B------:R-:W-:Y:S05]  /*24a80*/  BRA `(.L_x_43910) ;  /* 0xffffffd8000c7947 */ /* 0x000fea000383ffff */
.L_x_43911:
        /* <DEDUP_REMOVED lines=15> */
.L_x_72375:


//--------------------- .text._ZN10layer_norm13ln_fwd_kernelINS_13Kernel_traitsI6__halfS2_fS2_fjLj2560ELj1ELj4ELj1ELj16ENS_18Kernel_traits_baseILj2560ES2_S2_fS2_fjLj128EEEEELb0ELb0ELb0ELb0EEEvNS_9FwdParamsE --------------------------
	.section	.text._ZN10layer_norm13ln_fwd_kernelINS_13Kernel_traitsI6__halfS2_fS2_fjLj2560ELj1ELj4ELj1ELj16ENS_18Kernel_traits_baseILj2560ES2_S2_fS2_fjLj128EEEEELb0ELb0ELb0ELb0EEEvNS_9FwdParamsE,"ax",@progbits
	.align	128
        .global         _ZN10layer_norm13ln_fwd_kernelINS_13Kernel_traitsI6__halfS2_fS2_fjLj2560ELj1ELj4ELj1ELj16ENS_18Kernel_traits_baseILj2560ES2_S2_fS2_fjLj128EEEEELb0ELb0ELb0ELb0EEEvNS_9FwdParamsE
        .type           _ZN10layer_norm13ln_fwd_kernelINS_13Kernel_traitsI6__halfS2_fS2_fjLj2560ELj1ELj4ELj1ELj16ENS_18Kernel_traits_baseILj2560ES2_S2_fS2_fjLj128EEEEELb0ELb0ELb0ELb0EEEvNS_9FwdParamsE,@function
        .size           _ZN10layer_norm13ln_fwd_kernelINS_13Kernel_traitsI6__halfS2_fS2_fjLj2560ELj1ELj4ELj1ELj16ENS_18Kernel_traits_baseILj2560ES2_S2_fS2_fjLj128EEEEELb0ELb0ELb0ELb0EEEvNS_9FwdParamsE,(.L_x_72376 - _ZN10layer_norm13ln_fwd_kernelINS_13Kernel_traitsI6__halfS2_fS2_fjLj2560ELj1ELj4ELj1ELj16ENS_18Kernel_traits_baseILj2560ES2_S2_fS2_fjLj128EEEEELb0ELb0ELb0ELb0EEEvNS_9FwdParamsE)
        .other          _ZN10layer_norm13ln_fwd_kernelINS_13Kernel_traitsI6__halfS2_fS2_fjLj2560ELj1ELj4ELj1ELj16ENS_18Kernel_traits_baseILj2560ES2_S2_fS2_fjLj128EEEEELb0ELb0ELb0ELb0EEEvNS_9FwdParamsE,@"STO_CUDA_ENTRY STV_DEFAULT"
_ZN10layer_norm13ln_fwd_kernelINS_13Kernel_traitsI6__halfS2_fS2_fjLj2560ELj1ELj4ELj1ELj16ENS_18Kernel_traits_baseILj2560ES2_S2_fS2_fjLj128EEEEELb0ELb0ELb0ELb0EEEvNS_9FwdParamsE:
.text._ZN10layer_norm13ln_fwd_kernelINS_13Kernel_traitsI6__halfS2_fS2_fjLj2560ELj1ELj4ELj1ELj16ENS_18Kernel_traits_baseILj2560ES2_S2_fS2_fjLj128EEEEELb0ELb0ELb0ELb0EEEvNS_9FwdParamsE:
        /* <DEDUP_REMOVED lines=10> */
[C---:B-1----:R-:W-:Y:S02]  /*00a0*/  LOP3.LUT R153, R169.reuse, 0x1f, RZ, 0xc, !PT ;  /* 0x0000001fa9997812 */ /* 0x042fe400078e0cff */
[----:B------:R-:W-:Y:S02]  /*00b0*/  LOP3.LUT R47, R169, 0x1f, RZ, 0xc0, !PT ;  /* 0x0000001fa92f7812 */ /* 0x000fe400078ec0ff */
        /* <DEDUP_REMOVED lines=26> */
.L_x_43913:
[----:B------:R-:W-:Y:S05]  /*0260*/  BSYNC B0 ;  /* 0x0000000000007941 */ /* 0x000fea0003800000 */
.L_x_43912:
        /* <DEDUP_REMOVED lines=14> */
.L_x_43915:
[----:B------:R-:W-:Y:S05]  /*0350*/  BSYNC B0 ;  /* 0x0000000000007941 */ /* 0x000fea0003800000 */
.L_x_43914:
        /* <DEDUP_REMOVED lines=14> */
.L_x_43917:
[----:B------:R-:W-:Y:S05]  /*0440*/  BSYNC B0 ;  /* 0x0000000000007941 */ /* 0x000fea0003800000 */
.L_x_43916:
        /* <DEDUP_REMOVED lines=14> */
.L_x_43919:
[----:B------:R-:W-:Y:S05]  /*0530*/  BSYNC B0 ;  /* 0x0000000000007941 */ /* 0x000fea0003800000 */
.L_x_43918:
        /* <DEDUP_REMOVED lines=14> */
.L_x_43921:
[----:B------:R-:W-:Y:S05]  /*0620*/  BSYNC B0 ;  /* 0x0000000000007941 */ /* 0x000fea0003800000 */
.L_x_43920:
        /* <DEDUP_REMOVED lines=17> */
.L_x_43923:
[----:B------:R-:W-:Y:S05]  /*0740*/  BSYNC B0 ;  /* 0x0000000000007941 */ /* 0x000fea0003800000 */
.L_x_43922:
        /* <DEDUP_REMOVED lines=19> */
.L_x_43925:
[----:B------:R-:W-:Y:S05]  /*0880*/  BSYNC B0 ;  /* 0x0000000000007941 */ /* 0x000fea0003800000 */
.L_x_43924:
        /* <DEDUP_REMOVED lines=17> */
.L_x_43927:
[----:B------:R-:W-:Y:S05]  /*09a0*/  BSYNC B0 ;  /* 0x0000000000007941 */ /* 0x000fea0003800000 */
.L_x_43926:
        /* <DEDUP_REMOVED lines=17> */
.L_x_43929:
[----:B------:R-:W-:Y:S05]  /*0ac0*/  BSYNC B0 ;  /* 0x0000000000007941 */ /* 0x000fea0003800000 */
.L_x_43928:
        /* <DEDUP_REMOVED lines=16> */
.L_x_43931:
[----:B------:R-:W-:Y:S05]  /*0bd0*/  BSYNC B0 ;  /* 0x0000000000007941 */ /* 0x000fea0003800000 */
.L_x_43930:
        /* <DEDUP_REMOVED lines=28> */
[----:B------:R1:W-:Y:S01]  /*0da0*/  STL [R1], R0 ;  /* 0x0000000001007387 */ /* 0x0003e20000100800 */
[--C-:B------:R-:W-:Y:S01]  /*0db0*/  HADD2.F32 R224, -RZ, R217.reuse.H0_H0 ;  /* 0x200000d9ffe07230 */ /* 0x100fe20000004100 */
[----:B------:R-:W-:Y:S01]  /*0dc0*/  ULDC.64 UR8, c[0x0][0x230] ;  /* 0x00008c0000087ab9 */ /* 0x000fe20000000a00 */
[----:B------:R-:W-:Y:S01]  /*0dd0*/  HADD2.F32 R222, -RZ, R217.H1_H1 ;  /* 0x300000d9ffde7230 */ /* 0x000fe20000004100 */
[----:B------:R-:W-:Y:S01]  /*0de0*/  ULDC.64 UR10, c[0x0][0x238] ;  /* 0x00008e00000a7ab9 */ /* 0x000fe20000000a00 */
[----:B------:R-:W-:-:S02]  /*0df0*/  HADD2.F32 R216, -RZ, R219.H0_H0 ;  /* 0x200000dbffd87230 */ /* 0x000fc40000004100 */
[----:B0-----:R-:W-:Y:S02]  /*0e00*/  HADD2.F32 R2, -RZ, R53.H0_H0 ;  /* 0x20000035ff027230 */ /* 0x001fe40000004100 */
[----:B------:R-:W-:Y:S02]  /*0e10*/  HADD2.F32 R214, -RZ, R219.H1_H1 ;  /* 0x300000dbffd67230 */ /* 0x000fe40000004100 */
[----:B-1----:R-:W-:Y:S02]  /*0e20*/  HADD2.F32 R0, -RZ, R52.H0_H0 ;  /* 0x20000034ff007230 */ /* 0x002fe40000004100 */
        /* <DEDUP_REMOVED lines=9> */
[--C-:B------:R-:W-:Y:S02]  /*0ec0*/  HADD2.F32 R185, -RZ, R178.reuse.H0_H0 ;  /* 0x200000b2ffb97230 */ /* 0x100fe40000004100 */
[----:B0-----:R-:W-:Y:S02]  /*0ed0*/  HADD2.F32 R0, -RZ, R53.H1_H1 ;  /* 0x30000035ff007230 */ /* 0x001fe40000004100 */
[----:B------:R-:W-:-:S02]  /*0ee0*/  HADD2.F32 R183, -RZ, R178.H1_H1 ;  /* 0x300000b2ffb77230 */ /* 0x000fc40000004100 */
[--C-:B------:R-:W-:Y:S01]  /*0ef0*/  HADD2.F32 R240, -RZ, R233.reuse.H0_H0 ;  /* 0x200000e9fff07230 */ /* 0x100fe20000004100 */
[----:B------:R0:W-:Y:S01]  /*0f00*/  STL [R1+0x4], R0 ;  /* 0x0000040001007387 */ /* 0x0001e20000100800 */
        /* <DEDUP_REMOVED lines=82> */
[----:B------:R-:W-:-:S02]  /*1430*/  HADD2.F32 R148, -RZ, R147.H0_H0 ;  /* 0x20000093ff947230 */ /* 0x000fc40000004100 */
        /* <DEDUP_REMOVED lines=21> */
[----:B------:R-:W-:Y:S02]  /*1590*/  HADD2.F32 R202, -RZ, R202.H1_H1 ;  /* 0x300000caffca7230 */ /* 0x000fe40000004100 */
        /* <DEDUP_REMOVED lines=9> */
[--C-:B-1----:R-:W-:Y:S02]  /*1630*/  HADD2.F32 R3, -RZ, R51.reuse.H0_H0 ;  /* 0x20000033ff037230 */ /* 0x102fe40000004100 */
[----:B--2---:R-:W-:Y:S02]  /*1640*/  HADD2.F32 R2, -RZ, R51.H1_H1 ;  /* 0x30000033ff027230 */ /* 0x004fe40000004100 */
[--C-:B0-----:R-:W-:Y:S02]  /*1650*/  HADD2.F32 R0, -RZ, R44.reuse.H0_H0 ;  /* 0x2000002cff007230 */ /* 0x101fe40000004100 */
        /* <DEDUP_REMOVED lines=14> */
[----:B------:R-:W-:-:S07]  /*1740*/  HADD2.F32 R168, -RZ, R43.H1_H1 ;  /* 0x3000002bffa87230 */ /* 0x000fce0000004100 */
.L_x_43973:
        /* <DEDUP_REMOVED lines=30> */
[----:B------:R-:W-:Y:S01]  /*1930*/  ISETP.NE.AND.EX P1, PT, RZ, UR9, PT, P1 ;  /* 0x00000009ff007c0c */ /* 0x000fe2000bf25310 */
[--C-:B----4-:R-:W-:Y:S02]  /*1940*/  HADD2.F32 R173, -RZ, R48.reuse.H0_H0 ;  /* 0x20000030ffad7230 */ /* 0x110fe40000004100 */
[----:B------:R-:W-:Y:S02]  /*1950*/  HADD2.F32 R197, -RZ, R48.H1_H1 ;  /* 0x30000030ffc57230 */ /* 0x000fe40000004100 */
[--C-:B------:R-:W-:Y:S02]  /*1960*/  HADD2.F32 R131, -RZ, R49.reuse.H0_H0 ;  /* 0x20000031ff837230 */ /* 0x100fe40000004100 */
[-C--:B------:R-:W-:Y:S01]  /*1970*/  FMUL.FTZ R48, R173, R130.reuse ;  /* 0x00000082ad307220 */ /* 0x080fe20000410000 */
[----:B------:R-:W-:Y:S02]  /*1980*/  HADD2.F32 R172, -RZ, R49.H1_H1 ;  /* 0x30000031ffac7230 */ /* 0x000fe40000004100 */
[----:B------:R-:W-:Y:S01]  /*1990*/  FMUL.FTZ R49, R197, R130 ;  /* 0x00000082c5317220 */ /* 0x000fe20000410000 */
[----:B------:R-:W-:-:S02]  /*19a0*/  HADD2.F32 R52, -RZ, R50.H0_H0 ;  /* 0x20000032ff347230 */ /* 0x000fc40000004100 */
[----:B--2---:R-:W-:Y:S01]  /*19b0*/  @P1 FADD.FTZ R48, R40, R48 ;  /* 0x0000003028301221 */ /* 0x004fe20000010000 */
[----:B------:R-:W-:Y:S02]  /*19c0*/  HADD2.F32 R53, -RZ, R50.H1_H1 ;  /* 0x30000032ff357230 */ /* 0x000fe40000004100 */
[-C--:B------:R-:W-:Y:S01]  /*19d0*/  FMUL.FTZ R50, R131, R130.reuse ;  /* 0x0000008283327220 */ /* 0x080fe20000410000 */
[--C-:B------:R-:W-:Y:S02]  /*19e0*/  HADD2.F32 R54, -RZ, R51.reuse.H0_H0 ;  /* 0x20000033ff367230 */ /* 0x100fe40000004100 */
[-C--:B------:R-:W-:Y:S01]  /*19f0*/  FMUL.FTZ R52, R52, R130.reuse ;  /* 0x0000008234347220 */ /* 0x080fe20000410000 */
[----:B------:R-:W-:Y:S02]  /*1a00*/  HADD2.F32 R55, -RZ, R51.H1_H1 ;  /* 0x30000033ff377230 */ /* 0x000fe40000004100 */
[-C--:B------:R-:W-:Y:S01]  /*1a10*/  FMUL.FTZ R51, R172, R130.reuse ;  /* 0x00000082ac337220 */ /* 0x080fe20000410000 */
[-C--:B------:R-:W-:Y:S01]  /*1a20*/  FMUL.FTZ R53, R53, R130.reuse ;  /* 0x0000008235357220 */ /* 0x080fe20000410000 */
[-C--:B------:R-:W-:Y:S01]  /*1a30*/  FMUL.FTZ R54, R54, R130.reuse ;  /* 0x0000008236367220 */ /* 0x080fe20000410000 */
[----:B------:R-:W-:Y:S01]  /*1a40*/  @P1 FADD.FTZ R49, R41, R49 ;  /* 0x0000003129311221 */ /* 0x000fe20000010000 */
[----:B------:R-:W-:Y:S01]  /*1a50*/  FMUL.FTZ R55, R55, R130 ;  /* 0x0000008237377220 */ /* 0x000fe20000410000 */
        /* <DEDUP_REMOVED lines=9> */
.L_x_43933:
[----:B------:R-:W-:Y:S05]  /*1af0*/  BSYNC B0 ;  /* 0x0000000000007941 */ /* 0x000fea0003800000 */
.L_x_43932:
        /* <DEDUP_REMOVED lines=16> */
[----:B------:R-:W-:Y:S01]  /*1c00*/  ISETP.NE.AND.EX P1, PT, RZ, UR9, PT, P1 ;  /* 0x00000009ff007c0c */ /* 0x000fe2000bf25310 */
[--C-:B----4-:R-:W-:Y:S02]  /*1c10*/  HADD2.F32 R197, -RZ, R56.reuse.H0_H0 ;  /* 0x20000038ffc57230 */ /* 0x110fe40000004100 */
[----:B------:R-:W-:Y:S02]  /*1c20*/  HADD2.F32 R200, -RZ, R56.H1_H1 ;  /* 0x30000038ffc87230 */ /* 0x000fe40000004100 */
[----:B------:R-:W-:-:S02]  /*1c30*/  HADD2.F32 R172, -RZ, R57.H0_H0 ;  /* 0x20000039ffac7230 */ /* 0x000fc40000004100 */
[-C--:B------:R-:W-:Y:S01]  /*1c40*/  FMUL.FTZ R56, R197, R130.reuse ;  /* 0x00000082c5387220 */ /* 0x080fe20000410000 */
[----:B------:R-:W-:Y:S02]  /*1c50*/  HADD2.F32 R173, -RZ, R57.H1_H1 ;  /* 0x30000039ffad7230 */ /* 0x000fe40000004100 */
[-C--:B------:R-:W-:Y:S01]  /*1c60*/  FMUL.FTZ R57, R200, R130.reuse ;  /* 0x00000082c8397220 */ /* 0x080fe20000410000 */
[--C-:B------:R-:W-:Y:S02]  /*1c70*/  HADD2.F32 R60, -RZ, R58.reuse.H0_H0 ;  /* 0x2000003aff3c7230 */ /* 0x100fe40000004100 */
[----:B--2---:R-:W-:Y:S01]  /*1c80*/  @P1 FADD.FTZ R56, R40, R56 ;  /* 0x0000003828381221 */ /* 0x004fe20000010000 */
[----:B------:R-:W-:Y:S02]  /*1c90*/  HADD2.F32 R61, -RZ, R58.H1_H1 ;  /* 0x3000003aff3d7230 */ /* 0x000fe40000004100 */
[----:B------:R-:W-:Y:S01]  /*1ca0*/  FMUL.FTZ R58, R172, R130 ;  /* 0x00000082ac3a7220 */ /* 0x000fe20000410000 */
[----:B------:R-:W-:-:S02]  /*1cb0*/  HADD2.F32 R62, -RZ, R59.H0_H0 ;  /* 0x2000003bff3e7230 */ /* 0x000fc40000004100 */
        /* <DEDUP_REMOVED lines=15> */
.L_x_43935:
[----:B------:R-:W-:Y:S05]  /*1db0*/  BSYNC B0 ;  /* 0x0000000000007941 */ /* 0x000fea0003800000 */
.L_x_43934:
        /* <DEDUP_REMOVED lines=16> */
[----:B------:R-:W-:Y:S01]  /*1ec0*/  ISETP.NE.AND.EX P1, PT, RZ, UR9, PT, P1 ;  /* 0x00000009ff007c0c */ /* 0x000fe2000bf25310 */
[--C-:B---3--:R-:W-:Y:S02]  /*1ed0*/  HADD2.F32 R197, -RZ, R64.reuse.H0_H0 ;  /* 0x20000040ffc57230 */ /* 0x108fe40000004100 */
        /* <DEDUP_REMOVED lines=25> */
.L_x_43937:
[----:B------:R-:W-:Y:S05]  /*2070*/  BSYNC B0 ;  /* 0x0000000000007941 */ /* 0x000fea0003800000 */
.L_x_43936:
        /* <DEDUP_REMOVED lines=16> */
[----:B------:R-:W-:Y:S01]  /*2180*/  ISETP.NE.AND.EX P1, PT, RZ, UR9, PT, P1 ;  /* 0x00000009ff007c0c */ /* 0x000fe2000bf25310 */
[--C-:B--2---:R-:W-:Y:S02]  /*2190*/  HADD2.F32 R197, -RZ, R72.reuse.H0_H0 ;  /* 0x20000048ffc57230 */ /* 0x104fe40000004100 */
[----:B------:R-:W-:Y:S02]  /*21a0*/  HADD2.F32 R200, -RZ, R72.H1_H1 ;  /* 0x30000048ffc87230 */ /* 0x000fe40000004100 */
[----:B------:R-:W-:-:S02]  /*21b0*/  HADD2.F32 R172, -RZ, R73.H0_H0 ;  /* 0x20000049ffac7230 */ /* 0x000fc40000004100 */
[-C--:B------:R-:W-:Y:S01]  /*21c0*/  FMUL.FTZ R72, R197, R130.reuse ;  /* 0x00000082c5487220 */ /* 0x080fe20000410000 */
[----:B------:R-:W-:Y:S02]  /*21d0*/  HADD2.F32 R173, -RZ, R73.H1_H1 ;  /* 0x30000049ffad7230 */ /* 0x000fe40000004100 */
[-C--:B------:R-:W-:Y:S01]  /*21e0*/  FMUL.FTZ R73, R200, R130.reuse ;  /* 0x00000082c8497220 */ /* 0x080fe20000410000 */
[--C-:B------:R-:W-:Y:S02]  /*21f0*/  HADD2.F32 R76, -RZ, R74.reuse.H0_H0 ;  /* 0x2000004aff4c7230 */ /* 0x100fe40000004100 */
[----:B---3--:R-:W-:Y:S01]  /*2200*/  @P1 FADD.FTZ R72, R40, R72 ;  /* 0x0000004828481221 */ /* 0x008fe20000010000 */
        /* <DEDUP_REMOVED lines=18> */
.L_x_43939:
[----:B------:R-:W-:Y:S05]  /*2330*/  BSYNC B0 ;  /* 0x0000000000007941 */ /* 0x000fea0003800000 */
.L_x_43938:
        /* <DEDUP_REMOVED lines=24> */
[----:B----4-:R-:W-:Y:S01]  /*24c0*/  @P1 FADD.FTZ R80, R40, R80 ;  /* 0x0000005028501221 */ /* 0x010fe20000010000 */
        /* <DEDUP_REMOVED lines=18> */
.L_x_43941:
[----:B------:R-:W-:Y:S05]  /*25f0*/  BSYNC B0 ;  /* 0x0000000000007941 */ /* 0x000fea0003800000 */
.L_x_43940:
        /* <DEDUP_REMOVED lines=24> */
[----:B-----5:R-:W-:Y:S01]  /*2780*/  @P1 FADD.FTZ R88, R40, R88 ;  /* 0x0000005828581221 */ /* 0x020fe20000010000 */
        /* <DEDUP_REMOVED lines=18> */
.L_x_43943:
[----:B------:R-:W-:Y:S05]  /*28b0*/  BSYNC B0 ;  /* 0x0000000000007941 */ /* 0x000fea0003800000 */
.L_x_43942:
        /* <DEDUP_REMOVED lines=43> */
.L_x_43945:
[----:B------:R-:W-:Y:S05]  /*2b70*/  BSYNC B0 ;  /* 0x0000000000007941 */ /* 0x000fea0003800000 */
.L_x_43944:
        /* <DEDUP_REMOVED lines=43> */
.L_x_43947:
[----:B------:R-:W-:Y:S05]  /*2e30*/  BSYNC B0 ;  /* 0x0000000000007941 */ /* 0x000fea0003800000 */
.L_x_43946:
        /* <DEDUP_REMOVED lines=43> */
.L_x_43949:
[----:B------:R-:W-:Y:S05]  /*30f0*/  BSYNC B0 ;  /* 0x0000000000007941 */ /* 0x000fea0003800000 */
.L_x_43948:
        /* <DEDUP_REMOVED lines=15> */
[----:B------:R-:W-:Y:S01]  /*31f0*/  ISETP.NE.AND.EX P1, PT, RZ, UR9, PT, P1 ;  /* 0x00000009ff007c0c */ /* 0x000fe2000bf25310 */
[--C-:B--2---:R-:W-:Y:S02]  /*3200*/  HADD2.F32 R126, -RZ, R123.reuse.H0_H0 ;  /* 0x2000007bff7e7230 */ /* 0x104fe40000004100 */
[----:B------:R-:W-:Y:S02]  /*3210*/  HADD2.F32 R127, -RZ, R123.H1_H1 ;  /* 0x3000007bff7f7230 */ /* 0x000fe40000004100 */
[----:B------:R-:W-:Y:S02]  /*3220*/  HADD2.F32 R123, -RZ, R121.H0_H0 ;  /* 0x20000079ff7b7230 */ /* 0x000fe40000004100 */
[-C--:B------:R-:W-:Y:S01]  /*3230*/  FMUL.FTZ R126, R126, R130.reuse ;  /* 0x000000827e7e7220 */ /* 0x080fe20000410000 */
[--C-:B------:R-:W-:Y:S02]  /*3240*/  HADD2.F32 R172, -RZ, R120.reuse.H0_H0 ;  /* 0x20000078ffac7230 */ /* 0x100fe40000004100 */
[----:B------:R-:W-:Y:S01]  /*3250*/  FMUL.FTZ R127, R127, R130 ;  /* 0x000000827f7f7220 */ /* 0x000fe20000410000 */
[----:B------:R-:W-:-:S02]  /*3260*/  HADD2.F32 R173, -RZ, R120.H1_H1 ;  /* 0x30000078ffad7230 */ /* 0x000fc40000004100 */
[----:B-----5:R-:W-:Y:S01]  /*3270*/  @P1 FADD.FTZ R126, R46, R126 ;  /* 0x0000007e2e7e1221 */ /* 0x020fe20000010000 */
        /* <DEDUP_REMOVED lines=18> */
.L_x_43951:
[----:B------:R-:W-:Y:S05]  /*33a0*/  BSYNC B0 ;  /* 0x0000000000007941 */ /* 0x000fea0003800000 */
.L_x_43950:
        /* <DEDUP_REMOVED lines=290> */
.L_x_43985:
        /* <DEDUP_REMOVED lines=67> */
.L_x_43954:
[----:B------:R-:W-:Y:S05]  /*4a00*/  BSYNC B0 ;  /* 0x0000000000007941 */ /* 0x000fea0003800000 */
.L_x_43953:
[----:B------:R-:W-:Y:S01]  /*4a10*/  ISETP.GE.U32.AND P2, PT, R153, 0x40, PT ;  /* 0x000000409900780c */ /* 0x000fe20003f46070 */
        /* <DEDUP_REMOVED lines=35> */
.L_x_43956:
[----:B------:R-:W-:Y:S05]  /*4c50*/  BSYNC B0 ;  /* 0x0000000000007941 */ /* 0x000fea0003800000 */
.L_x_43955:
        /* <DEDUP_REMOVED lines=36> */
.L_x_43958:
[----:B------:R-:W-:Y:S05]  /*4ea0*/  BSYNC B0 ;  /* 0x0000000000007941 */ /* 0x000fea0003800000 */
.L_x_43957:
        /* <DEDUP_REMOVED lines=36> */
.L_x_43960:
[----:B------:R-:W-:Y:S05]  /*50f0*/  BSYNC B0 ;  /* 0x0000000000007941 */ /* 0x000fea0003800000 */
.L_x_43959:
        /* <DEDUP_REMOVED lines=36> */
.L_x_43962:
[----:B------:R-:W-:Y:S05]  /*5340*/  BSYNC B0 ;  /* 0x0000000000007941 */ /* 0x000fea0003800000 */
.L_x_43961:
        /* <DEDUP_REMOVED lines=36> */
.L_x_43964:
[----:B------:R-:W-:Y:S05]  /*5590*/  BSYNC B0 ;  /* 0x0000000000007941 */ /* 0x000fea0003800000 */
.L_x_43963:
        /* <DEDUP_REMOVED lines=37> */
.L_x_43966:
[----:B------:R-:W-:Y:S05]  /*57f0*/  BSYNC B0 ;  /* 0x0000000000007941 */ /* 0x000fea0003800000 */
.L_x_43965:
        /* <DEDUP_REMOVED lines=37> */
.L_x_43968:
[----:B------:R-:W-:Y:S05]  /*5a50*/  BSYNC B0 ;  /* 0x0000000000007941 */ /* 0x000fea0003800000 */
.L_x_43967:
        /* <DEDUP_REMOVED lines=16> */
[----:B-----5:R-:W-:-:S03]  /*5b60*/  FFMA.FTZ R131, R12, R131, R4 ;  /* 0x000000830c837223 */ /* 0x020fc60000010004 */
        /* <DEDUP_REMOVED lines=20> */
.L_x_43970:
[----:B------:R-:W-:Y:S05]  /*5cb0*/  BSYNC B0 ;  /* 0x0000000000007941 */ /* 0x000fea0003800000 */
.L_x_43969:
        /* <DEDUP_REMOVED lines=23> */
[----:B-----5:R-:W-:Y:S01]  /*5e30*/  FFMA.FTZ R128, R0, R128, R161 ;  /* 0x0000008000807223 */ /* 0x020fe200000100a1 */
        /* <DEDUP_REMOVED lines=12> */
.L_x_43972:
[----:B------:R-:W-:Y:S05]  /*5f00*/  BSYNC B0 ;  /* 0x0000000000007941 */ /* 0x000fea0003800000 */
.L_x_43971:
[----:B01234-:R-:W0:Y:S02]  /*5f10*/  LDC.64 R128, c[0x0][0x210] ;  /* 0x00008400ff807b82 */ /* 0x01fe240000000a00 */
[----:B0-----:R-:W-:-:S04]  /*5f20*/  LEA R169, R128, R169, 0x2 ;  /* 0x000000a980a97211 */ /* 0x001fc800078e10ff */
[----:B------:R-:W-:-:S13]  /*5f30*/  ISETP.GE.AND P1, PT, R169, R129, PT ;  /* 0x00000081a900720c */ /* 0x000fda0003f26270 */
[----:B------:R-:W-:Y:S05]  /*5f40*/  @!P1 BRA `(.L_x_43973) ;  /* 0xffffffb800009947 */ /* 0x000fea000383ffff */
[----:B------:R-:W-:Y:S05]  /*5f50*/  EXIT ;  /* 0x000000000000794d */ /* 0x000fea0003800000 */
.L_x_43952:
        /* <DEDUP_REMOVED lines=8> */
.L_x_43975:
[----:B------:R-:W-:Y:S05]  /*5fe0*/  BSYNC B0 ;  /* 0x0000000000007941 */ /* 0x000fea0003800000 */
.L_x_43974:
        /* <DEDUP_REMOVED lines=9> */
.L_x_43976:
[----:B------:R-:W-:Y:S01]  /*6080*/  HFMA2.MMA R130, -RZ, RZ, 0, 2.384185791015625e-07 ;  /* 0x00000004ff827435 */ /* 0x000fe200000001ff */
[----:B------:R-:W-:Y:S01]  /*6090*/  FADD.FTZ R131, R131, R128 ;  /* 0x0000008083837221 */ /* 0x000fe20000010000 */
[----:B------:R-:W-:-:S04]  /*60a0*/  MOV R128, 0xffffffff ;  /* 0xffffffff00807802 */ /* 0x000fc80000000f00 */
[----:B------:R-:W-:-:S07]  /*60b0*/  MOV R173, R131 ;  /* 0x0000008300ad7202 */ /* 0x000fce0000000f00 */
[----:B------:R-:W-:Y:S05]  /*60c0*/  WARPSYNC.COLLECTIVE R128, `(.L_x_43977) ;  /* 0x0000000080087348 */ /* 0x000fea0003c00000 */
[----:B------:R0:W1:Y:S02]  /*60d0*/  SHFL.BFLY P6, R128, R173, R130, R129 ;  /* 0x0c000082ad807389 */ /* 0x00006400000c0081 */
[----:B01----:R-:W-:Y:S01]  /*60e0*/  ENDCOLLECTIVE ;  /* 0x000000000000791b */ /* 0x003fe20003800000 */
.L_x_43977:
[----:B------:R-:W-:Y:S01]  /*60f0*/  HFMA2.MMA R130, -RZ, RZ, 0, 4.76837158203125e-07 ;  /* 0x00000008ff827435 */ /* 0x000fe200000001ff */
[----:B------:R-:W-:Y:S01]  /*6100*/  FADD.FTZ R131, R131, R128 ;  /* 0x0000008083837221 */ /* 0x000fe20000010000 */
[----:B------:R-:W-:-:S04]  /*6110*/  MOV R128, 0xffffffff ;  /* 0xffffffff00807802 */ /* 0x000fc80000000f00 */
[----:B------:R-:W-:-:S07]  /*6120*/  MOV R173, R131 ;  /* 0x0000008300ad7202 */ /* 0x000fce0000000f00 */
[----:B------:R-:W-:Y:S05]  /*6130*/  WARPSYNC.COLLECTIVE R128, `(.L_x_43978) ;  /* 0x0000000080087348 */ /* 0x000fea0003c00000 */
[----:B------:R0:W1:Y:S02]  /*6140*/  SHFL.BFLY P6, R128, R173, R130, R129 ;  /* 0x0c000082ad807389 */ /* 0x00006400000c0081 */
[----:B01----:R-:W-:Y:S01]  /*6150*/  ENDCOLLECTIVE ;  /* 0x000000000000791b */ /* 0x003fe20003800000 */
.L_x_43978:
[----:B------:R-:W-:Y:S01]  /*6160*/  HFMA2.MMA R130, -RZ, RZ, 0, 9.5367431640625e-07 ;  /* 0x00000010ff827435 */ /* 0x000fe200000001ff */
[----:B------:R-:W-:Y:S01]  /*6170*/  FADD.FTZ R131, R131, R128 ;  /* 0x0000008083837221 */ /* 0x000fe20000010000 */
[----:B------:R-:W-:-:S04]  /*6180*/  MOV R128, 0xffffffff ;  /* 0xffffffff00807802 */ /* 0x000fc80000000f00 */
[----:B------:R-:W-:-:S07]  /*6190*/  MOV R173, R131 ;  /* 0x0000008300ad7202 */ /* 0x000fce0000000f00 */
[----:B------:R-:W-:Y:S05]  /*61a0*/  WARPSYNC.COLLECTIVE R128, `(.L_x_43979) ;  /* 0x0000000080087348 */ /* 0x000fea0003c00000 */
[----:B------:R0:W1:Y:S02]  /*61b0*/  SHFL.BFLY P6, R128, R173, R130, R129 ;  /* 0x0c000082ad807389 */ /* 0x00006400000c0081 */
[----:B01----:R-:W-:Y:S01]  /*61c0*/  ENDCOLLECTIVE ;  /* 0x000000000000791b */ /* 0x003fe20003800000 */
.L_x_43979:
        /* <DEDUP_REMOVED lines=175> */
.L_x_43980:
[----:B------:R-:W-:Y:S01]  /*6cc0*/  HFMA2.MMA R130, -RZ, RZ, 0, 1.1920928955078125e-07 ;  /* 0x00000002ff827435 */ /* 0x000fe200000001ff */
[----:B------:R-:W-:Y:S01]  /*6cd0*/  FADD.FTZ R131, R131, R128 ;  /* 0x0000008083837221 */ /* 0x000fe20000010000 */
[----:B------:R-:W-:-:S04]  /*6ce0*/  MOV R128, 0xffffffff ;  /* 0xffffffff00807802 */ /* 0x000fc80000000f00 */
[----:B------:R-:W-:-:S07]  /*6cf0*/  MOV R173, R131 ;  /* 0x0000008300ad7202 */ /* 0x000fce0000000f00 */
[----:B------:R-:W-:Y:S05]  /*6d00*/  WARPSYNC.COLLECTIVE R128, `(.L_x_43981) ;  /* 0x0000000080087348 */ /* 0x000fea0003c00000 */
[----:B------:R0:W1:Y:S02]  /*6d10*/  SHFL.BFLY P6, R128, R173, R130, R129 ;  /* 0x0c000082ad807389 */ /* 0x00006400000c0081 */
[----:B01----:R-:W-:Y:S01]  /*6d20*/  ENDCOLLECTIVE ;  /* 0x000000000000791b */ /* 0x003fe20003800000 */
.L_x_43981:
[----:B------:R-:W-:Y:S01]  /*6d30*/  HFMA2.MMA R130, -RZ, RZ, 0, 2.384185791015625e-07 ;  /* 0x00000004ff827435 */ /* 0x000fe200000001ff */
[----:B------:R-:W-:Y:S01]  /*6d40*/  FADD.FTZ R131, R131, R128 ;  /* 0x0000008083837221 */ /* 0x000fe20000010000 */
[----:B------:R-:W-:-:S04]  /*6d50*/  MOV R128, 0xffffffff ;  /* 0xffffffff00807802 */ /* 0x000fc80000000f00 */
[----:B------:R-:W-:-:S07]  /*6d60*/  MOV R173, R131 ;  /* 0x0000008300ad7202 */ /* 0x000fce0000000f00 */
[----:B------:R-:W-:Y:S05]  /*6d70*/  WARPSYNC.COLLECTIVE R128, `(.L_x_43982) ;  /* 0x0000000080087348 */ /* 0x000fea0003c00000 */
[----:B------:R0:W1:Y:S02]  /*6d80*/  SHFL.BFLY P6, R128, R173, R130, R129 ;  /* 0x0c000082ad807389 */ /* 0x00006400000c0081 */
[----:B01----:R-:W-:Y:S01]  /*6d90*/  ENDCOLLECTIVE ;  /* 0x000000000000791b */ /* 0x003fe20003800000 */
.L_x_43982:
[----:B------:R-:W-:Y:S01]  /*6da0*/  HFMA2.MMA R130, -RZ, RZ, 0, 4.76837158203125e-07 ;  /* 0x00000008ff827435 */ /* 0x000fe200000001ff */
[----:B------:R-:W-:Y:S01]  /*6db0*/  FADD.FTZ R131, R131, R128 ;  /* 0x0000008083837221 */ /* 0x000fe20000010000 */
[----:B------:R-:W-:-:S04]  /*6dc0*/  MOV R128, 0xffffffff ;  /* 0xffffffff00807802 */ /* 0x000fc80000000f00 */
[----:B------:R-:W-:-:S07]  /*6dd0*/  MOV R173, R131 ;  /* 0x0000008300ad7202 */ /* 0x000fce0000000f00 */
[----:B------:R-:W-:Y:S05]  /*6de0*/  WARPSYNC.COLLECTIVE R128, `(.L_x_43983) ;  /* 0x0000000080087348 */ /* 0x000fea0003c00000 */
[----:B------:R0:W1:Y:S02]  /*6df0*/  SHFL.BFLY P6, R128, R173, R130, R129 ;  /* 0x0c000082ad807389 */ /* 0x00006400000c0081 */
[----:B01----:R-:W-:Y:S01]  /*6e00*/  ENDCOLLECTIVE ;  /* 0x000000000000791b */ /* 0x003fe20003800000 */
.L_x_43983:
[----:B------:R-:W-:Y:S01]  /*6e10*/  HFMA2.MMA R130, -RZ, RZ, 0, 9.5367431640625e-07 ;  /* 0x00000010ff827435 */ /* 0x000fe200000001ff */
[----:B------:R-:W-:Y:S01]  /*6e20*/  FADD.FTZ R131, R131, R128 ;  /* 0x0000008083837221 */ /* 0x000fe20000010000 */
[----:B------:R-:W-:-:S04]  /*6e30*/  MOV R128, 0xffffffff ;  /* 0xffffffff00807802 */ /* 0x000fc80000000f00 */
[----:B------:R-:W-:-:S07]  /*6e40*/  MOV R173, R131 ;  /* 0x0000008300ad7202 */ /* 0x000fce0000000f00 */
[----:B------:R-:W-:Y:S05]  /*6e50*/  WARPSYNC.COLLECTIVE R128, `(.L_x_43984) ;  /* 0x0000000080087348 */ /* 0x000fea0003c00000 */
[----:B------:R0:W1:Y:S02]  /*6e60*/  SHFL.BFLY P6, R128, R173, R130, R129 ;  /* 0x0c000082ad807389 */ /* 0x00006400000c0081 */
[----:B01----:R-:W-:Y:S01]  /*6e70*/  ENDCOLLECTIVE ;  /* 0x000000000000791b */ /* 0x003fe20003800000 */
.L_x_43984:
[----:B------:R-:W-:Y:S05]  /*6e80*/  BRA `(.L_x_43985) ;  /* 0xffffffd400d07947 */ /* 0x000fea000383ffff */
.L_x_43986:
        /* <DEDUP_REMOVED lines=15> */
.L_x_72376:


//--------------------- .text._ZN10layer_norm13ln_fwd_kernelINS_13Kernel_traitsI6__halfS2_fS2_fjLj2560ELj1ELj4ELj1ELj16ENS_18Kernel_traits_baseILj2560ES2_S2_fS2_fjLj128EEEEELb0ELb0ELb0ELb1EEEvNS_9FwdParamsE --------------------------
	.section	.text._ZN10layer_norm13ln_fwd_kernelINS_13Kernel_traitsI6__halfS2_fS2_fjLj2560ELj1ELj4ELj1ELj16ENS_18Kernel_traits_baseILj2560ES2_S2_fS2_fjLj128EEEEELb0ELb0ELb0ELb1EEEvNS_9FwdParamsE,"ax",@progbits
	.align	128
        .global         _ZN10layer_norm13ln_fwd_kernelINS_13Kernel_traitsI6__halfS2_fS2_fjLj2560ELj1ELj4ELj1ELj16ENS_18Kernel_traits_baseILj2560ES2_S2_fS2_fjLj128EEEEELb0ELb0ELb0ELb1EEEvNS_9FwdParamsE
        .type           _ZN10layer_norm13ln_fwd_kernelINS_13Kernel_traitsI6__halfS2_fS2_fjLj2560ELj1ELj4ELj1ELj16ENS_18Kernel_traits_baseILj2560ES2_S2_fS2_fjLj128EEEEELb0ELb0ELb0ELb1EEEvNS_9FwdParamsE,@function
        .size           _ZN10layer_norm13ln_fwd_kernelINS_13Kernel_traitsI6__halfS2_fS2_fjLj2560ELj1ELj4ELj1ELj16ENS_18Kernel_traits_baseILj2560ES2_S2_fS2_fjLj128EEEEELb0ELb0ELb0ELb1EEEvNS_9FwdParamsE,(.L_x_72377 - _ZN10layer_norm13ln_fwd_kernelINS_13Kernel_traitsI6__halfS2_fS2_fjLj2560ELj1ELj4ELj1ELj16ENS_18Kernel_traits_baseILj2560ES2_S2_fS2_fjLj128EEEEELb0ELb0ELb0ELb1EEEvNS_9FwdParamsE)
        .other          _ZN10layer_norm13ln_fwd_kernelINS_13Kernel_traitsI6__halfS2_fS2_fjLj2560ELj1ELj4ELj1ELj16ENS_18Kernel_traits_baseILj2560ES2_S2_fS2_fjLj128EEEEELb0ELb0ELb0ELb1EEEvNS_9FwdParamsE,@"STO_CUDA_ENTRY STV_DEFAULT"
_ZN10layer_norm13ln_fwd_kernelINS_13Kernel_traitsI6__halfS2_fS2_fjLj2560ELj1ELj4ELj1ELj16ENS_18Kernel_traits_baseILj2560ES2_S2_fS2_fjLj128EEEEELb0ELb0ELb0ELb1EEEvNS_9FwdParamsE:
.text._ZN10layer_norm13ln_fwd_kernelINS_13Kernel_traitsI6__halfS2_fS2_fjLj2560ELj1ELj4ELj1ELj16ENS_18Kernel_traits_baseILj2560ES2_S2_fS2_fjLj128EEEEELb0ELb0ELb0ELb1EEEvNS_9FwdParamsE:
        /* <DEDUP_REMOVED lines=25> */
[----:B-1----:R-:W-:-:S04]  /*0190*/  LEA R217, R217, R0, 0x2 ;  /* 0x00000000d9d97211 */ /* 0x002fc800078e10ff */
        /* <DEDUP_REMOVED lines=41> */
[----:B------:R-:W5:Y:S01]  /*0430*/  LDG.E.128 R36, desc[UR4][R4.64+0x1000] ;  /* 0x0010000404247981 */ /* 0x000f62000c1e1d00 */
[----:B------:R-:W-:Y:S01]  /*0440*/  HADD2.F32 R10, -RZ, R14.H0_H0 ;  /* 0x2000000eff0a7230 */ /* 0x000fe20000004100 */
[----:B------:R-:W-:Y:S02]  /*0450*/  ULDC.64 UR6, c[0x0][0x270] ;  /* 0x00009c0000067ab9 */ /* 0x000fe40000000a00 */
[----:B------:R0:W5:Y:S01]  /*0460*/  LDG.E.128 R32, desc[UR4][R4.64+0x1200] ;  /* 0x0012000404207981 */ /* 0x000162000c1e1d00 */
[--C-:B------:R-:W-:Y:S01]  /*0470*/  HADD2.F32 R12, -RZ, R15.reuse.H0_H0 ;  /* 0x2000000fff0c7230 */ /* 0x100fe20000004100 */
[----:B------:R-:W-:Y:S01]  /*0480*/  ISETP.NE.U32.AND P0, PT, RZ, UR6, PT ;  /* 0x00000006ff007c0c */ /* 0x000fe2000bf05070 */
[----:B------:R-:W-:Y:S01]  /*0490*/  HADD2.F32 R13, -RZ, R15.H1_H1 ;  /* 0x3000000fff0d7230 */ /* 0x000fe20000004100 */
[----:B------:R-:W-:Y:S01]  /*04a0*/  ULDC.U8 UR6, c[0x0][0x2a0] ;  /* 0x0000a80000067ab9 */ /* 0x000fe20000000000 */
[----:B------:R-:W-:Y:S01]  /*04b0*/  HADD2.F32 R15, -RZ, R20.H1_H1 ;  /* 0x30000014ff0f7230 */ /* 0x000fe20000004100 */
[----:B------:R-:W-:Y:S01]  /*04c0*/  ISETP.NE.AND.EX P0, PT, RZ, UR7, PT, P0 ;  /* 0x00000007ff007c0c */ /* 0x000fe2000bf05300 */
[--C-:B------:R-:W-:Y:S01]  /*04d0*/  HADD2.F32 R16, -RZ, R21.reuse.H0_H0 ;  /* 0x20000015ff107230 */ /* 0x100fe20000004100 */
[----:B------:R-:W-:Y:S01]  /*04e0*/  ISETP.NE.AND P3, PT, RZ, UR6, PT ;  /* 0x00000006ff007c0c */ /* 0x000fe2000bf65270 */
[----:B------:R-:W-:Y:S01]  /*04f0*/  HADD2.F32 R17, -RZ, R21.H1_H1 ;  /* 0x30000015ff117230 */ /* 0x000fe20000004100 */
[----:B------:R-:W-:Y:S01]  /*0500*/  ULDC UR6, c[0x0][0x218] ;  /* 0x0000860000067ab9 */ /* 0x000fe20000000800 */
[--C-:B0-----:R-:W-:Y:S01]  /*0510*/  HADD2.F32 R4, -RZ, R11.reuse.H0_H0 ;  /* 0x2000000bff047230 */ /* 0x101fe20000004100 */
[----:B------:R-:W-:Y:S01]  /*0520*/  ULDC UR7, c[0x0][0x2d8] ;  /* 0x0000b60000077ab9 */ /* 0x000fe20000000800 */
[----:B------:R-:W-:Y:S01]  /*0530*/  HADD2.F32 R5, -RZ, R11.H1_H1 ;  /* 0x3000000bff057230 */ /* 0x000fe20000004100 */
[----:B------:R-:W-:Y:S01]  /*0540*/  ULDC.64 UR8, c[0x0][0x230] ;  /* 0x00008c0000087ab9 */ /* 0x000fe20000000a00 */
[----:B------:R-:W-:Y:S01]  /*0550*/  HADD2.F32 R11, -RZ, R14.H1_H1 ;  /* 0x3000000eff0b7230 */ /* 0x000fe20000004100 */
[----:B------:R-:W-:Y:S01]  /*0560*/  ULDC.64 UR10, c[0x0][0x238] ;  /* 0x00008e00000a7ab9 */ /* 0x000fe20000000a00 */
[----:B------:R-:W-:Y:S01]  /*0570*/  HADD2.F32 R14, -RZ, R20.H0_H0 ;  /* 0x20000014ff0e7230 */ /* 0x000fe20000004100 */
        /* <DEDUP_REMOVED lines=60> */
[----:B------:R-:W-:-:S07]  /*0940*/  HADD2.F32 R216, -RZ, R75.H1_H1 ;  /* 0x3000004bffd87230 */ /* 0x000fce0000004100 */
.L_x_43988:
        /* <DEDUP_REMOVED lines=13> */
[----:B0-----:R-:W-:-:S06]  /*0a20*/  LOP3.LUT R224, R224, 0x1f, RZ, 0xc0, !PT ;  /* 0x0000001fe0e07812 */ /* 0x001fcc00078ec0ff */
[----:B------:R-:W0:Y:S01]  /*0a30*/  @P1 LDC.64 R108, c[0x0][0x230] ;  /* 0x00008c00ff6c1b82 */ /* 0x000e220000000a00 */
        /* <DEDUP_REMOVED lines=12> */
[----:B----4-:R-:W-:Y:S02]  /*0b00*/  @P0 HADD2.F32 R165, -RZ, R84.H0_H0 ;  /* 0x20000054ffa50230 */ /* 0x010fe40000004100 */
[----:B--2---:R-:W-:Y:S02]  /*0b10*/  HADD2.F32 R84, -RZ, R80.H0_H0 ;  /* 0x20000050ff547230 */ /* 0x004fe40000004100 */
[----:B------:R-:W-:Y:S02]  /*0b20*/  HADD2.F32 R86, -RZ, R82.H1_H1 ;  /* 0x30000052ff567230 */ /* 0x000fe40000004100 */
[----:B------:R-:W-:Y:S02]  /*0b30*/  HADD2.F32 R90, -RZ, R80.H1_H1 ;  /* 0x30000050ff5a7230 */ /* 0x000fe40000004100 */
[--C-:B------:R-:W-:Y:S02]  /*0b40*/  HADD2.F32 R92, -RZ, R81.reuse.H0_H0 ;  /* 0x20000051ff5c7230 */ /* 0x100fe40000004100 */
[----:B------:R-:W-:-:S02]  /*0b50*/  HADD2.F32 R94, -RZ, R81.H1_H1 ;  /* 0x30000051ff5e7230 */ /* 0x000fc40000004100 */
        /* <DEDUP_REMOVED lines=19> */
[C---:B------:R-:W-:Y:S01]  /*0c90*/  IMAD.WIDE.U32 R96, R218.reuse, 0x10, R160 ;  /* 0x00000010da607825 */ /* 0x040fe200078e00a0 */
[----:B------:R-:W-:Y:S04]  /*0ca0*/  STG.E.128 desc[UR4][R100.64], R80 ;  /* 0x0000005064007986 */ /* 0x000fe8000c101d04 */
[----:B------:R2:W-:Y:S01]  /*0cb0*/  STG.E.128 desc[UR4][R100.64+0x10], R84 ;  /* 0x0000105464007986 */ /* 0x0005e2000c101d04 */
[----:B-1----:R-:W-:-:S03]  /*0cc0*/  @P1 IMAD.WIDE.U32 R102, R218, 0x20, R88 ;  /* 0x00000020da661825 */ /* 0x002fc600078e0058 */
[----:B------:R-:W2:Y:S01]  /*0cd0*/  LDG.E.128 R96, desc[UR4][R96.64] ;  /* 0x0000000460607981 */ /* 0x000ea2000c1e1d00 */
[----:B------:R-:W-:Y:S02]  /*0ce0*/  MOV R88, R72 ;  /* 0x0000004800587202 */ /* 0x000fe40000000f00 */
[----:B------:R-:W-:Y:S02]  /*0cf0*/  MOV R89, R73 ;  /* 0x0000004900597202 */ /* 0x000fe40000000f00 */
[----:B------:R-:W-:Y:S02]  /*0d00*/  MOV R90, R74 ;  /* 0x0000004a005a7202 */ /* 0x000fe40000000f00 */
[----:B------:R-:W-:Y:S02]  /*0d10*/  MOV R91, R75 ;  /* 0x0000004b005b7202 */ /* 0x000fe40000000f00 */
[----:B------:R-:W-:Y:S02]  /*0d20*/  MOV R92, R76 ;  /* 0x0000004c005c7202 */ /* 0x000fe40000000f00 */
[----:B------:R-:W-:-:S02]  /*0d30*/  MOV R93, R77 ;  /* 0x0000004d005d7202 */ /* 0x000fc40000000f00 */
[----:B------:R-:W-:Y:S01]  /*0d40*/  MOV R94, R78 ;  /* 0x0000004e005e7202 */ /* 0x000fe20000000f00 */
[----:B------:R-:W3:Y:S01]  /*0d50*/  @P1 LDG.E.128 R88, desc[UR4][R102.64] ;  /* 0x0000000466581981 */ /* 0x000ee2000c1e1d00 */
[----:B------:R-:W-:-:S06]  /*0d60*/  MOV R95, R79 ;  /* 0x0000004f005f7202 */ /* 0x000fcc0000000f00 */
[----:B------:R1:W4:Y:S01]  /*0d70*/  @P1 LDG.E.128 R92, desc[UR4][R102.64+0x10] ;  /* 0x00001004665c1981 */ /* 0x000322000c1e1d00 */
[----:B------:R-:W-:Y:S01]  /*0d80*/  IADD3 R219, R222, 0x40, RZ ;  /* 0x00000040dedb7810 */ /* 0x000fe20007ffe0ff */
[----:B------:R-:W-:-:S04]  /*0d90*/  IMAD.WIDE.U32 R110, R218, 0x20, R230 ;  /* 0x00000020da6e7825 */ /* 0x000fc800078e00e6 */
[----:B0-----:R-:W-:-:S04]  /*0da0*/  @P1 IMAD.WIDE.U32 R108, R219, 0x20, R108 ;  /* 0x00000020db6c1825 */ /* 0x001fc800078e006c */
[--C-:B--2---:R-:W-:Y:S02]  /*0db0*/  HADD2.F32 R100, -RZ, R96.reuse.H0_H0 ;  /* 0x20000060ff647230 */ /* 0x104fe40000004100 */
[----:B------:R-:W-:Y:S02]  /*0dc0*/  HADD2.F32 R104, -RZ, R96.H1_H1 ;  /* 0x30000060ff687230 */ /* 0x000fe40000004100 */
[--C-:B------:R-:W-:Y:S02]  /*0dd0*/  HADD2.F32 R106, -RZ, R97.reuse.H0_H0 ;  /* 0x20000061ff6a7230 */ /* 0x100fe40000004100 */
[----:B------:R-:W-:Y:S02]  /*0de0*/  HADD2.F32 R112, -RZ, R97.H1_H1 ;  /* 0x30000061ff707230 */ /* 0x000fe40000004100 */
[--C-:B------:R-:W-:Y:S02]  /*0df0*/  HADD2.F32 R114, -RZ, R98.reuse.H0_H0 ;  /* 0x20000062ff727230 */ /* 0x100fe40000004100 */
[----:B------:R-:W-:-:S02]  /*0e00*/  HADD2.F32 R116, -RZ, R98.H1_H1 ;  /* 0x30000062ff747230 */ /* 0x000fc40000004100 */
        /* <DEDUP_REMOVED lines=8> */
[-C--:B-1----:R-:W-:Y:S01]  /*0e90*/  FMUL.FTZ R102, R118, R165.reuse ;  /* 0x000000a576667220 */ /* 0x082fe20000410000 */
[----:B------:R-:W-:Y:S01]  /*0ea0*/  FMUL.FTZ R103, R120, R165 ;  /* 0x000000a578677220 */ /* 0x000fe20000410000 */
[----:B---3--:R-:W-:Y:S01]  /*0eb0*/  @P2 FADD.FTZ R96, R88, R96 ;  /* 0x0000006058602221 */ /* 0x008fe20000010000 */
[----:B------:R-:W-:Y:S01]  /*0ec0*/  @P2 FADD.FTZ R97, R89, R97 ;  /* 0x0000006159612221 */ /* 0x000fe20000010000 */
[----:B------:R-:W-:Y:S01]  /*0ed0*/  @P2 FADD.FTZ R98, R90, R98 ;  /* 0x000000625a622221 */ /* 0x000fe20000010000 */
[----:B------:R-:W-:Y:S01]  /*0ee0*/  @P2 FADD.FTZ R99, R91, R99 ;  /* 0x000000635b632221 */ /* 0x000fe20000010000 */
[----:B----4-:R-:W-:Y:S01]  /*0ef0*/  @P2 FADD.FTZ R100, R92, R100 ;  /* 0x000000645c642221 */ /* 0x010fe20000010000 */
[----:B------:R-:W-:Y:S01]  /*0f00*/  @P2 FADD.FTZ R101, R93, R101 ;  /* 0x000000655d652221 */ /* 0x000fe20000010000 */
[----:B------:R-:W-:Y:S01]  /*0f10*/  @P2 FADD.FTZ R102, R94, R102 ;  /* 0x000000665e662221 */ /* 0x000fe20000010000 */
[----:B------:R-:W-:Y:S01]  /*0f20*/  @P2 FADD.FTZ R103, R95, R103 ;  /* 0x000000675f672221 */ /* 0x000fe20000010000 */
[----:B------:R-:W-:Y:S01]  /*0f30*/  IMAD.WIDE.U32 R104, R219, 0x10, R160 ;  /* 0x00000010db687825 */ /* 0x000fe200078e00a0 */
[----:B------:R-:W-:Y:S01]  /*0f40*/  STG.E.128 desc[UR4][R110.64], R96 ;  /* 0x000000606e007986 */ /* 0x000fe2000c101d04 */
[----:B------:R-:W-:Y:S01]  /*0f50*/  @P1 MOV R72, R88 ;  /* 0x0000005800481202 */ /* 0x000fe20000000f00 */
[----:B------:R-:W0:Y:S02]  /*0f60*/  @P1 LDC.64 R116, c[0x0][0x230] ;  /* 0x00008c00ff741b82 */ /* 0x000e240000000a00 */
[----:B------:R1:W-:Y:S04]  /*0f70*/  STG.E.128 desc[UR4][R110.64+0x10], R100 ;  /* 0x000010646e007986 */ /* 0x0003e8000c101d04 */
[----:B------:R-:W1:Y:S01]  /*0f80*/  LDG.E.128 R104, desc[UR4][R104.64] ;  /* 0x0000000468687981 */ /* 0x000e62000c1e1d00 */
        /* <DEDUP_REMOVED lines=8> */
[----:B------:R3:W4:Y:S01]  /*1010*/  @P1 LDG.E.128 R92, desc[UR4][R108.64+0x10] ;  /* 0x000010046c5c1981 */ /* 0x000722000c1e1d00 */
[----:B------:R-:W-:Y:S01]  /*1020*/  IADD3 R220, R222, 0x60, RZ ;  /* 0x00000060dedc7810 */ /* 0x000fe20007ffe0ff */
[----:B------:R-:W-:-:S04]  /*1030*/  IMAD.WIDE.U32 R118, R219, 0x20, R230 ;  /* 0x00000020db767825 */ /* 0x000fc800078e00e6 */
[----:B0-----:R-:W-:-:S04]  /*1040*/  @P1 IMAD.WIDE.U32 R116, R220, 0x20, R116 ;  /* 0x00000020dc741825 */ /* 0x001fc800078e0074 */
[--C-:B-1----:R-:W-:Y:S02]  /*1050*/  HADD2.F32 R110, -RZ, R104.reuse.H0_H0 ;  /* 0x20000068ff6e7230 */ /* 0x102fe40000004100 */
        /* <DEDUP_REMOVED lines=11> */
[-C--:B---3--:R-:W-:Y:S01]  /*1110*/  FMUL.FTZ R108, R122, R165.reuse ;  /* 0x000000a57a6c7220 */ /* 0x088fe20000410000 */
        /* <DEDUP_REMOVED lines=264> */
[----:B------:R-:W-:Y:S04]  /*21a0*/  STG.E.128 desc[UR4][R232.64], R152 ;  /* 0x00000098e8007986 */ /* 0x000fe8000c101d04 */
[----:B------:R0:W-:Y:S04]  /*21b0*/  STG.E.128 desc[UR4][R232.64+0x10], R156 ;  /* 0x0000109ce8007986 */ /* 0x0001e8000c101d04 */
[----:B------:R-:W2:Y:S01]  /*21c0*/  LDG.E.128 R160, desc[UR4][R160.64] ;  /* 0x00000004a0a07981 */ /* 0x000ea2000c1e1d00 */
[----:B------:R-:W-:-:S02]  /*21d0*/  @P1 MOV R76, R92 ;  /* 0x0000005c004c1202 */ /* 0x000fc40000000f00 */
[----:B------:R-:W-:Y:S02]  /*21e0*/  @P1 MOV R77, R93 ;  /* 0x0000005d004d1202 */ /* 0x000fe40000000f00 */
[----:B------:R-:W-:Y:S02]  /*21f0*/  @P1 MOV R78, R94 ;  /* 0x0000005e004e1202 */ /* 0x000fe40000000f00 */
[----:B------:R-:W-:Y:S02]  /*2200*/  @P1 MOV R79, R95 ;  /* 0x0000005f004f1202 */ /* 0x000fe40000000f00 */
[----:B------:R-:W-:Y:S02]  /*2210*/  @P1 MOV R72, R88 ;  /* 0x0000005800481202 */ /* 0x000fe40000000f00 */
[----:B------:R-:W-:Y:S02]  /*2220*/  @P1 MOV R73, R89 ;  /* 0x0000005900491202 */ /* 0x000fe40000000f00 */
[----:B------:R-:W-:Y:S01]  /*2230*/  @P1 MOV R74, R90 ;  /* 0x0000005a004a1202 */ /* 0x000fe20000000f00 */
[----:B------:R-:W3:Y:S01]  /*2240*/  @P1 LDG.E.128 R76, desc[UR4][R166.64+0x10] ;  /* 0x00001004a64c1981 */ /* 0x000ee2000c1e1d00 */
[----:B------:R-:W-:-:S06]  /*2250*/  @P1 MOV R75, R91 ;  /* 0x0000005b004b1202 */ /* 0x000fcc0000000f00 */
[----:B------:R1:W4:Y:S01]  /*2260*/  @P1 LDG.E.128 R72, desc[UR4][R166.64] ;  /* 0x00000004a6481981 */ /* 0x000322000c1e1d00 */
[----:B------:R-:W-:-:S04]  /*2270*/  FADD.FTZ R164, RZ, R80 ;  /* 0x00000050ffa47221 */ /* 0x000fc80000010000 */
        /* <DEDUP_REMOVED lines=10> */
[----:B-1----:R-:W-:-:S04]  /*2320*/  FADD.FTZ R167, R99, R164 ;  /* 0x000000a463a77221 */ /* 0x002fc80000010000 */
        /* <DEDUP_REMOVED lines=52> */
[--C-:B--2---:R-:W-:Y:S02]  /*2670*/  HADD2.F32 R164, -RZ, R160.reuse.H0_H0 ;  /* 0x200000a0ffa47230 */ /* 0x104fe40000004100 */
[----:B0-----:R-:W-:Y:S02]  /*2680*/  HADD2.F32 R232, -RZ, R160.H1_H1 ;  /* 0x300000a0ffe87230 */ /* 0x001fe40000004100 */
[----:B------:R-:W-:Y:S01]  /*2690*/  FADD.FTZ R160, R152, R167 ;  /* 0x000000a798a07221 */ /* 0x000fe20000010000 */
[--C-:B------:R-:W-:Y:S02]  /*26a0*/  HADD2.F32 R234, -RZ, R161.reuse.H0_H0 ;  /* 0x200000a1ffea7230 */ /* 0x100fe40000004100 */
[----:B------:R-:W-:Y:S02]  /*26b0*/  HADD2.F32 R236, -RZ, R161.H1_H1 ;  /* 0x300000a1ffec7230 */ /* 0x000fe40000004100 */
[----:B------:R-:W-:Y:S01]  /*26c0*/  FADD.FTZ R161, R153, R160 ;  /* 0x000000a099a17221 */ /* 0x000fe20000010000 */
[----:B------:R-:W-:-:S02]  /*26d0*/  HADD2.F32 R238, -RZ, R162.H0_H0 ;  /* 0x200000a2ffee7230 */ /* 0x000fc40000004100 */
[----:B------:R-:W-:Y:S02]  /*26e0*/  HADD2.F32 R240, -RZ, R162.H1_H1 ;  /* 0x300000a2fff07230 */ /* 0x000fe40000004100 */
[----:B------:R-:W-:Y:S01]  /*26f0*/  FADD.FTZ R162, R154, R161 ;  /* 0x000000a19aa27221 */ /* 0x000fe20000010000 */
[----:B------:R-:W-:-:S03]  /*2700*/  HADD2.F32 R166, -RZ, R163.H0_H0 ;  /* 0x200000a3ffa67230 */ /* 0x000fc60000004100 */
[----:B------:R-:W-:Y:S01]  /*2710*/  FADD.FTZ R229, R155, R162 ;  /* 0x000000a29be57221 */ /* 0x000fe20000010000 */
[-C--:B------:R-:W-:Y:S01]  /*2720*/  FMUL.FTZ R161, R232, R165.reuse ;  /* 0x000000a5e8a17220 */ /* 0x080fe20000410000 */
[----:B---3--:R-:W-:Y:S02]  /*2730*/  @P1 MOV R94, R78 ;  /* 0x0000004e005e1202 */ /* 0x008fe40000000f00 */
[----:B------:R-:W-:Y:S01]  /*2740*/  FADD.FTZ R232, R156, R229 ;  /* 0x000000e59ce87221 */ /* 0x000fe20000010000 */
[----:B------:R-:W-:Y:S01]  /*2750*/  FMUL.FTZ R166, R166, R165 ;  /* 0x000000a5a6a67220 */ /* 0x000fe20000410000 */
[----:B----4-:R-:W-:Y:S02]  /*2760*/  @P1 MOV R89, R73 ;  /* 0x0000004900591202 */ /* 0x010fe40000000f00 */
[----:B------:R-:W-:Y:S01]  /*2770*/  FADD.FTZ R229, R157, R232 ;  /* 0x000000e89de57221 */ /* 0x000fe20000010000 */
[----:B------:R-:W-:Y:S01]  /*2780*/  @P1 MOV R88, R72 ;  /* 0x0000004800581202 */ /* 0x000fe20000000f00 */
[----:B------:R-:W-:Y:S01]  /*2790*/  @P2 FADD.FTZ R166, R166, R94 ;  /* 0x0000005ea6a62221 */ /* 0x000fe20000010000 */
[----:B------:R-:W-:Y:S01]  /*27a0*/  FMUL.FTZ R160, R164, R165 ;  /* 0x000000a5a4a07220 */ /* 0x000fe20000410000 */
[----:B------:R-:W-:Y:S01]  /*27b0*/  FADD.FTZ R94, R158, R229 ;  /* 0x000000e59e5e7221 */ /* 0x000fe20000010000 */
[----:B------:R-:W-:-:S02]  /*27c0*/  HADD2.F32 R242, -RZ, R163.H1_H1 ;  /* 0x300000a3fff27230 */ /* 0x000fc40000004100 */
[----:B------:R-:W-:Y:S01]  /*27d0*/  @P2 FADD.FTZ R161, R161, R89 ;  /* 0x00000059a1a12221 */ /* 0x000fe20000010000 */
[----:B------:R-:W-:Y:S01]  /*27e0*/  @P2 FADD.FTZ R160, R160, R88 ;  /* 0x00000058a0a02221 */ /* 0x000fe20000010000 */
[----:B------:R-:W-:Y:S01]  /*27f0*/  FADD.FTZ R89, R159, R94 ;  /* 0x0000005e9f597221 */ /* 0x000fe20000010000 */
[-C--:B------:R-:W-:Y:S01]  /*2800*/  FMUL.FTZ R162, R234, R165.reuse ;  /* 0x000000a5eaa27220 */ /* 0x080fe20000410000 */
[-C--:B------:R-:W-:Y:S01]  /*2810*/  FMUL.FTZ R167, R242, R165.reuse ;  /* 0x000000a5f2a77220 */ /* 0x080fe20000410000 */
[-C--:B------:R-:W-:Y:S01]  /*2820*/  FMUL.FTZ R163, R236, R165.reuse ;  /* 0x000000a5eca37220 */ /* 0x080fe20000410000 */
[----:B------:R-:W-:Y:S01]  /*2830*/  FMUL.FTZ R164, R238, R165 ;  /* 0x000000a5eea47220 */ /* 0x000fe20000410000 */
[----:B------:R-:W-:Y:S01]  /*2840*/  @P1 MOV R95, R79 ;  /* 0x0000004f005f1202 */ /* 0x000fe20000000f00 */
[----:B------:R-:W-:Y:S01]  /*2850*/  FMUL.FTZ R165, R240, R165 ;  /* 0x000000a5f0a57220 */ /* 0x000fe20000410000 */
[----:B------:R-:W-:Y:S02]  /*2860*/  @P1 MOV R90, R74 ;  /* 0x0000004a005a1202 */ /* 0x000fe40000000f00 */
[----:B------:R-:W-:-:S02]  /*2870*/  @P1 MOV R91, R75 ;  /* 0x0000004b005b1202 */ /* 0x000fc40000000f00 */
[----:B------:R-:W-:Y:S02]  /*2880*/  @P1 MOV R92, R76 ;  /* 0x0000004c005c1202 */ /* 0x000fe40000000f00 */
[----:B------:R-:W-:Y:S01]  /*2890*/  @P1 MOV R93, R77 ;  /* 0x0000004d005d1202 */ /* 0x000fe20000000f00 */
[----:B------:R-:W-:Y:S01]  /*28a0*/  FADD.FTZ R88, R160, R89 ;  /* 0x00000059a0587221 */ /* 0x000fe20000010000 */
[----:B------:R-:W-:Y:S01]  /*28b0*/  @P2 FADD.FTZ R167, R167, R95 ;  /* 0x0000005fa7a72221 */ /* 0x000fe20000010000 */
[----:B------:R-:W-:Y:S01]  /*28c0*/  @P2 FADD.FTZ R162, R162, R90 ;  /* 0x0000005aa2a22221 */ /* 0x000fe20000010000 */
        /* <DEDUP_REMOVED lines=197> */
.L_x_44000:
[----:B------:R-:W-:Y:S01]  /*3520*/  FMUL.FTZ R90, R224, R224 ;  /* 0x000000e0e05a7220 */ /* 0x000fe20000410000 */
[----:B01----:R-:W-:Y:S01]  /*3530*/  FADD.FTZ R92, R92, R95 ;  /* 0x0000005f5c5c7221 */ /* 0x003fe20000010000 */
[----:B------:R-:W-:Y:S01]  /*3540*/  FSEL R88, R224, RZ, !P3 ;  /* 0x000000ffe0587208 */ /* 0x000fe20005800000 */
[----:B-----5:R-:W-:Y:S02]  /*3550*/  HADD2.F32 R94, -RZ, R71.H0_H0 ;  /* 0x20000047ff5e7230 */ /* 0x020fe40000004100 */
[----:B------:R-:W-:Y:S01]  /*3560*/  FSEL R90, R90, RZ, P3 ;  /* 0x000000ff5a5a7208 */ /* 0x000fe20001800000 */
[----:B------:R-:W-:Y:S01]  /*3570*/  FFMA.FTZ R89, R92, R89, UR7 ;  /* 0x000000075c597e23 */ /* 0x000fe20008010059 */
[--C-:B------:R-:W-:Y:S01]  /*3580*/  FADD.FTZ R84, R84, -R88.reuse ;  /* 0x8000005854547221 */ /* 0x100fe20000010000 */
[--C-:B------:R-:W-:Y:S01]  /*3590*/  FADD.FTZ R85, R85, -R88.reuse ;  /* 0x8000005855557221 */ /* 0x100fe20000010000 */
[----:B------:R-:W-:Y:S01]  /*35a0*/  FADD.FTZ R86, R86, -R88 ;  /* 0x8000005856567221 */ /* 0x000fe20000010000 */
[----:B------:R-:W-:Y:S01]  /*35b0*/  FADD.FTZ R90, R89, R90 ;  /* 0x0000005a595a7221 */ /* 0x000fe20000010000 */
[--C-:B------:R-:W-:Y:S01]  /*35c0*/  FADD.FTZ R89, R152, -R88.reuse ;  /* 0x8000005898597221 */ /* 0x100fe20000010000 */
[--C-:B------:R-:W-:Y:S01]  /*35d0*/  FADD.FTZ R80, R80, -R88.reuse ;  /* 0x8000005850507221 */ /* 0x100fe20000010000 */
[--C-:B------:R-:W-:Y:S01]  /*35e0*/  FADD.FTZ R81, R81, -R88.reuse ;  /* 0x8000005851517221 */ /* 0x100fe20000010000 */
[----:B------:R-:W0:Y:S01]  /*35f0*/  MUFU.RSQ R152, R90 ;  /* 0x0000005a00987308 */ /* 0x000e220000001400 */
        /* <DEDUP_REMOVED lines=74> */
[----:B------:R-:W-:-:S02]  /*3aa0*/  HADD2.F32 R88, -RZ, R70.H0_H0 ;  /* 0x20000046ff587230 */ /* 0x000fc40000004100 */
[C---:B0-----:R-:W-:Y:S01]  /*3ab0*/  FMUL.FTZ R237, R152.reuse, R84 ;  /* 0x0000005498ed7220 */ /* 0x041fe20000410000 */
[----:B------:R-:W-:Y:S02]  /*3ac0*/  HADD2.F32 R92, -RZ, R70.H1_H1 ;  /* 0x30000046ff5c7230 */ /* 0x000fe40000004100 */
[C---:B------:R-:W-:Y:S01]  /*3ad0*/  FMUL.FTZ R239, R152.reuse, R86 ;  /* 0x0000005698ef7220 */ /* 0x040fe20000410000 */
[C---:B------:R-:W-:Y:S01]  /*3ae0*/  FMUL.FTZ R90, R152.reuse, R85 ;  /* 0x00000055985a7220 */ /* 0x040fe20000410000 */
[----:B------:R-:W-:Y:S01]  /*3af0*/  FMUL.FTZ R86, R152, R87 ;  /* 0x0000005798567220 */ /* 0x000fe20000410000 */
[----:B------:R-:W-:Y:S01]  /*3b00*/  FFMA.FTZ R84, R237, R88, R2 ;  /* 0x00000058ed547223 */ /* 0x000fe20000010002 */
[----:B------:R-:W-:Y:S01]  /*3b10*/  FFMA.FTZ R87, R239, R94, R4 ;  /* 0x0000005eef577223 */ /* 0x000fe20000010004 */
[----:B------:R-:W-:Y:S01]  /*3b20*/  FFMA.FTZ R85, R90, R92, R3 ;  /* 0x0000005c5a557223 */ /* 0x000fe20000010003 */
[----:B------:R-:W-:Y:S02]  /*3b30*/  HADD2.F32 R88, -RZ, R69.H0_H0 ;  /* 0x20000045ff587230 */ /* 0x000fe40000004100 */
[----:B------:R-:W-:Y:S01]  /*3b40*/  FMUL.FTZ R82, R152, R82 ;  /* 0x0000005298527220 */ /* 0x000fe20000410000 */
[----:B------:R-:W-:-:S02]  /*3b50*/  HADD2.F32 R237, -RZ, R68.H0_H0 ;  /* 0x20000044ffed7230 */ /* 0x000fc40000004100 */
[C---:B------:R-:W-:Y:S01]  /*3b60*/  FMUL.FTZ R239, R152.reuse, R83 ;  /* 0x0000005398ef7220 */ /* 0x040fe20000410000 */
[----:B------:R-:W-:Y:S02]  /*3b70*/  HADD2.F32 R90, -RZ, R68.H1_H1 ;  /* 0x30000044ff5a7230 */ /* 0x000fe40000004100 */
[C---:B------:R-:W-:Y:S01]  /*3b80*/  FMUL.FTZ R80, R152.reuse, R80 ;  /* 0x0000005098507220 */ /* 0x040fe20000410000 */
[----:B------:R-:W-:Y:S01]  /*3b90*/  FMUL.FTZ R83, R152, R81 ;  /* 0x0000005198537220 */ /* 0x000fe20000410000 */
[----:B------:R-:W-:Y:S02]  /*3ba0*/  HADD2.F32 R154, -RZ, R71.H1_H1 ;  /* 0x30000047ff9a7230 */ /* 0x000fe40000004100 */
[----:B------:R-:W-:Y:S01]  /*3bb0*/  FFMA.FTZ R88, R82, R88, R183 ;  /* 0x0000005852587223 */ /* 0x000fe200000100b7 */
[----:B------:R-:W-:Y:S02]  /*3bc0*/  HADD2.F32 R92, -RZ, R69.H1_H1 ;  /* 0x30000045ff5c7230 */ /* 0x000fe40000004100 */
[----:B------:R-:W-:Y:S01]  /*3bd0*/  FFMA.FTZ R237, R80, R237, R185 ;  /* 0x000000ed50ed7223 */ /* 0x000fe200000100b9 */
[----:B------:R-:W-:Y:S01]  /*3be0*/  FFMA.FTZ R80, R83, R90, R184 ;  /* 0x0000005a53507223 */ /* 0x000fe200000100b8 */
[----:B------:R-:W-:-:S02]  /*3bf0*/  HADD2.F32 R82, -RZ, R66.H0_H0 ;  /* 0x20000042ff527230 */ /* 0x000fc40000004100 */
[----:B------:R-:W-:Y:S01]  /*3c00*/  FMUL.FTZ R83, R152, R100 ;  /* 0x0000006498537220 */ /* 0x000fe20000410000 */
[----:B------:R-:W-:Y:S01]  /*3c10*/  FFMA.FTZ R86, R86, R154, R5 ;  /* 0x0000009a56567223 */ /* 0x000fe20000010005 */
[----:B------:R-:W-:Y:S01]  /*3c20*/  FFMA.FTZ R81, R239, R92, R0 ;  /* 0x0000005cef517223 */ /* 0x000fe20000010000 */
[--C-:B------:R-:W-:Y:S02]  /*3c30*/  HADD2.F32 R92, -RZ, R67.reuse.H0_H0 ;  /* 0x20000043ff5c7230 */ /* 0x100fe40000004100 */
[C---:B------:R-:W-:Y:S01]  /*3c40*/  FMUL.FTZ R239, R152.reuse, R102 ;  /* 0x0000006698ef7220 */ /* 0x040fe20000410000 */
[----:B------:R-:W-:Y:S02]  /*3c50*/  HADD2.F32 R154, -RZ, R67.H1_H1 ;  /* 0x30000043ff9a7230 */ /* 0x000fe40000004100 */
[C---:B------:R-:W-:Y:S01]  /*3c60*/  FMUL.FTZ R90, R152.reuse, R101 ;  /* 0x00000065985a7220 */ /* 0x040fe20000410000 */
[----:B------:R-:W-:Y:S02]  /*3c70*/  HADD2.F32 R94, -RZ, R66.H1_H1 ;  /* 0x30000042ff5e7230 */ /* 0x000fe40000004100 */
[----:B------:R-:W-:Y:S01]  /*3c80*/  FMUL.FTZ R102, R152, R103 ;  /* 0x0000006798667220 */ /* 0x000fe20000410000 */
[----:B------:R-:W-:Y:S01]  /*3c90*/  FFMA.FTZ R101, R83, R82, R10 ;  /* 0x0000005253657223 */ /* 0x000fe2000001000a */
[----:B------:R-:W-:-:S02]  /*3ca0*/  HADD2.F32 R82, -RZ, R64.H0_H0 ;  /* 0x20000040ff527230 */ /* 0x000fc40000004100 */
[----:B------:R-:W-:Y:S01]  /*3cb0*/  FMUL.FTZ R83, R152, R96 ;  /* 0x0000006098537220 */ /* 0x000fe20000410000 */
[----:B------:R-:W-:Y:S01]  /*3cc0*/  FFMA.FTZ R92, R239, R92, R12 ;  /* 0x0000005cef5c7223 */ /* 0x000fe2000001000c */
[----:B------:R-:W-:Y:S01]  /*3cd0*/  FFMA.FTZ R103, R102, R154, R13 ;  /* 0x0000009a66677223 */ /* 0x000fe2000001000d */
[----:B------:R-:W-:Y:S01]  /*3ce0*/  FFMA.FTZ R90, R90, R94, R11 ;  /* 0x0000005e5a5a7223 */ /* 0x000fe2000001000b */
[----:B------:R-:W-:Y:S02]  /*3cf0*/  HADD2.F32 R100, -RZ, R64.H1_H1 ;  /* 0x30000040ff647230 */ /* 0x000fe40000004100 */
[C---:B------:R-:W-:Y:S01]  /*3d00*/  FMUL.FTZ R239, R152.reuse, R98 ;  /* 0x0000006298ef7220 */ /* 0x040fe20000410000 */
[--C-:B------:R-:W-:Y:S02]  /*3d10*/  HADD2.F32 R102, -RZ, R65.reuse.H0_H0 ;  /* 0x20000041ff667230 */ /* 0x100fe40000004100 */
[----:B------:R-:W-:Y:S01]  /*3d20*/  FMUL.FTZ R94, R152, R97 ;  /* 0x00000061985e7220 */ /* 0x000fe20000410000 */
[----:B------:R-:W-:-:S02]  /*3d30*/  HADD2.F32 R154, -RZ, R65.H1_H1 ;  /* 0x30000041ff9a7230 */ /* 0x000fc40000004100 */
[C---:B------:R-:W-:Y:S01]  /*3d40*/  FMUL.FTZ R98, R152.reuse, R99 ;  /* 0x0000006398627220 */ /* 0x040fe20000410000 */
[----:B------:R-:W-:Y:S01]  /*3d50*/  FFMA.FTZ R97, R83, R82, R6 ;  /* 0x0000005253617223 */ /* 0x000fe20000010006 */
[----:B------:R-:W-:Y:S02]  /*3d60*/  HADD2.F32 R82, -RZ, R62.H0_H0 ;  /* 0x2000003eff527230 */ /* 0x000fe40000004100 */
[----:B------:R-:W-:Y:S01]  /*3d70*/  FMUL.FTZ R83, R152, R108 ;  /* 0x0000006c98537220 */ /* 0x000fe20000410000 */
[----:B------:R-:W-:Y:S01]  /*3d80*/  FFMA.FTZ R94, R94, R100, R7 ;  /* 0x000000645e5e7223 */ /* 0x000fe20000010007 */
[----:B------:R-:W-:Y:S01]  /*3d90*/  FFMA.FTZ R99, R239, R102, R8 ;  /* 0x00000066ef637223 */ /* 0x000fe20000010008 */
[----:B------:R-:W-:Y:S01]  /*3da0*/  FFMA.FTZ R96, R98, R154, R9 ;  /* 0x0000009a62607223 */ /* 0x000fe20000010009 */
[--C-:B------:R-:W-:Y:S02]  /*3db0*/  HADD2.F32 R100, -RZ, R63.reuse.H0_H0 ;  /* 0x2000003fff647230 */ /* 0x100fe40000004100 */
[----:B------:R-:W-:Y:S01]  /*3dc0*/  FMUL.FTZ R239, R152, R110 ;  /* 0x0000006e98ef7220 */ /* 0x000fe20000410000 */
[----:B------:R-:W-:-:S02]  /*3dd0*/  HADD2.F32 R154, -RZ, R63.H1_H1 ;  /* 0x3000003fff9a7230 */ /* 0x000fc40000004100 */
[C---:B------:R-:W-:Y:S01]  /*3de0*/  FMUL.FTZ R98, R152.reuse, R109 ;  /* 0x0000006d98627220 */ /* 0x040fe20000410000 */
[----:B------:R-:W-:Y:S02]  /*3df0*/  HADD2.F32 R102, -RZ, R62.H1_H1 ;  /* 0x3000003eff667230 */ /* 0x000fe40000004100 */
[C---:B------:R-:W-:Y:S01]  /*3e00*/  FMUL.FTZ R110, R152.reuse, R111 ;  /* 0x0000006f986e7220 */ /* 0x040fe20000410000 */
[----:B------:R-:W-:Y:S01]  /*3e10*/  FFMA.FTZ R109, R83, R82, R18 ;  /* 0x00000052536d7223 */ /* 0x000fe20000010012 */
[--C-:B------:R-:W-:Y:S02]  /*3e20*/  HADD2.F32 R82, -RZ, R60.reuse.H0_H0 ;  /* 0x2000003cff527230 */ /* 0x100fe40000004100 */
        /* <DEDUP_REMOVED lines=10> */
[----:B------:R-:W-:Y:S01]  /*3ed0*/  FFMA.FTZ R105, R83, R82, R14 ;  /* 0x0000005253697223 */ /* 0x000fe2000001000e */
        /* <DEDUP_REMOVED lines=115> */
[--C-:B------:R-:W-:Y:S02]  /*4610*/  HADD2.F32 R154, -RZ, R41.reuse.H1_H1 ;  /* 0x30000029ff9a7230 */ /* 0x100fe40000004100 */
[C---:B------:R-:W-:Y:S01]  /*4620*/  FMUL.FTZ R142, R152.reuse, R145 ;  /* 0x00000091988e7220 */ /* 0x040fe20000410000 */
[----:B------:R-:W-:Y:S02]  /*4630*/  HADD2.F32 R150, -RZ, R41.H0_H0 ;  /* 0x20000029ff967230 */ /* 0x000fe40000004100 */
[C---:B------:R-:W-:Y:S01]  /*4640*/  FMUL.FTZ R146, R152.reuse, R147 ;  /* 0x0000009398927220 */ /* 0x040fe20000410000 */
[----:B------:R-:W-:Y:S01]  /*4650*/  FFMA.FTZ R145, R83, R82, R192 ;  /* 0x0000005253917223 */ /* 0x000fe200000100c0 */
        /* <DEDUP_REMOVED lines=8> */
[C---:B------:R-:W-:Y:S01]  /*46e0*/  FMUL.FTZ R146, R152.reuse, R157 ;  /* 0x0000009d98927220 */ /* 0x040fe20000410000 */
[C---:B------:R-:W-:Y:S01]  /*46f0*/  FMUL.FTZ R150, R152.reuse, R159 ;  /* 0x0000009f98967220 */ /* 0x040fe20000410000 */
[----:B------:R-:W-:Y:S01]  /*4700*/  FFMA.FTZ R157, R93, R82, R204 ;  /* 0x000000525d9d7223 */ /* 0x000fe200000100cc */
[----:B------:R-:W-:Y:S02]  /*4710*/  HADD2.F32 R82, -RZ, R36.H0_H0 ;  /* 0x20000024ff527230 */ /* 0x000fe40000004100 */
[----:B------:R-:W-:Y:S01]  /*4720*/  FMUL.FTZ R89, R152, R89 ;  /* 0x0000005998597220 */ /* 0x000fe20000410000 */
[----:B------:R-:W-:Y:S01]  /*4730*/  FFMA.FTZ R159, R95, R148, R206 ;  /* 0x000000945f9f7223 */ /* 0x000fe200000100ce */
[----:B------:R-:W-:Y:S01]  /*4740*/  FFMA.FTZ R148, R150, R154, R209 ;  /* 0x0000009a96947223 */ /* 0x000fe200000100d1 */
[----:B------:R-:W-:-:S02]  /*4750*/  HADD2.F32 R83, -RZ, R38.H1_H1 ;  /* 0x30000026ff537230 */ /* 0x000fc40000004100 */
[C---:B------:R-:W-:Y:S01]  /*4760*/  FMUL.FTZ R150, R152.reuse, R153 ;  /* 0x0000009998967220 */ /* 0x040fe20000410000 */
[----:B------:R-:W-:Y:S01]  /*4770*/  FFMA.FTZ R153, R89, R82, R200 ;  /* 0x0000005259997223 */ /* 0x000fe200000100c8 */
[----:B------:R-:W-:Y:S02]  /*4780*/  HADD2.F32 R82, -RZ, R35.H0_H0 ;  /* 0x20000023ff527230 */ /* 0x000fe40000004100 */
[----:B------:R-:W-:Y:S01]  /*4790*/  FMUL.FTZ R235, R152, R235 ;  /* 0x000000eb98eb7220 */ /* 0x000fe20000410000 */
[----:B------:R-:W-:Y:S01]  /*47a0*/  FFMA.FTZ R146, R146, R83, R207 ;  /* 0x0000005392927223 */ /* 0x000fe200000100cf */
[----:B------:R-:W-:Y:S02]  /*47b0*/  HADD2.F32 R83, -RZ, R36.H1_H1 ;  /* 0x30000024ff537230 */ /* 0x000fe40000004100 */
[----:B------:R-:W-:Y:S01]  /*47c0*/  FMUL.FTZ R89, R152, R167 ;  /* 0x000000a798597220 */ /* 0x000fe20000410000 */
[----:B------:R-:W-:Y:S01]  /*47d0*/  FFMA.FTZ R167, R235, R82, R214 ;  /* 0x00000052eba77223 */ /* 0x000fe200000100d6 */
[----:B------:R-:W-:-:S02]  /*47e0*/  HADD2.F32 R82, -RZ, R33.H0_H0 ;  /* 0x20000021ff527230 */ /* 0x000fc40000004100 */
[----:B------:R-:W-:Y:S01]  /*47f0*/  FMUL.FTZ R231, R152, R231 ;  /* 0x000000e798e77220 */ /* 0x000fe20000410000 */
[----:B------:R-:W-:Y:S01]  /*4800*/  FFMA.FTZ R150, R150, R83, R203 ;  /* 0x0000005396967223 */ /* 0x000fe200000100cb */
[----:B------:R-:W0:Y:S01]  /*4810*/  @!P1 LDC.64 R238, c[0x0][0x250] ;  /* 0x00009400ffee9b82 */ /* 0x000e220000000a00 */
[C---:B------:R-:W-:Y:S01]  /*4820*/  FMUL.FTZ R83, R152.reuse, R233 ;  /* 0x000000e998537220 */ /* 0x040fe20000410000 */
[C---:B------:R-:W-:Y:S01]  /*4830*/  FMUL.FTZ R162, R152.reuse, R163 ;  /* 0x000000a398a27220 */ /* 0x040fe20000410000 */
[----:B------:R-:W-:Y:S01]  /*4840*/  FFMA.FTZ R163, R231, R82, R210 ;  /* 0x00000052e7a37223 */ /* 0x000fe200000100d2 */
[----:B------:R-:W-:Y:S01]  /*4850*/  F2FP.F16.F32.PACK_AB R82, R85, R84 ;  /* 0x000000545552723e */ /* 0x000fe200000000ff */
[----:B------:R-:W-:Y:S02]  /*4860*/  HADD2.F32 R93, -RZ, R37.H1_H1 ;  /* 0x30000025ff5d7230 */ /* 0x000fe40000004100 */
[C---:B------:R-:W-:Y:S01]  /*4870*/  FMUL.FTZ R154, R152.reuse, R155 ;  /* 0x0000009b989a7220 */ /* 0x040fe20000410000 */
[----:B------:R-:W-:Y:S01]  /*4880*/  HADD2.F32 R158, -RZ, R35.H1_H1 ;  /* 0x30000023ff9e7230 */ /* 0x000fe20000004100 */
[----:B------:R-:W1:Y:S01]  /*4890*/  @!P1 LDC.64 R232, c[0x0][0x258] ;  /* 0x00009600ffe89b82 */ /* 0x000e620000000a00 */
[----:B------:R-:W-:Y:S01]  /*48a0*/  FMUL.FTZ R164, R152, R165 ;  /* 0x000000a598a47220 */ /* 0x000fe20000410000 */
[----:B------:R-:W-:Y:S01]  /*48b0*/  FFMA.FTZ R155, R154, R93, R205 ;  /* 0x0000005d9a9b7223 */ /* 0x000fe200000100cd */
[----:B------:R-:W-:-:S02]  /*48c0*/  HADD2.F32 R154, -RZ, R34.H0_H0 ;  /* 0x20000022ff9a7230 */ /* 0x000fc40000004100 */
[----:B------:R-:W-:Y:S01]  /*48d0*/  FFMA.FTZ R158, R89, R158, R216 ;  /* 0x0000009e599e7223 */ /* 0x000fe200000100d8 */
[----:B------:R-:W-:Y:S02]  /*48e0*/  HADD2.F32 R89, -RZ, R34.H1_H1 ;  /* 0x30000022ff597230 */ /* 0x000fe40000004100 */
[----:B------:R-:W-:Y:S01]  /*48f0*/  FMUL.FTZ R91, R152, R91 ;  /* 0x0000005b985b7220 */ /* 0x000fe20000410000 */
[----:B------:R-:W-:Y:S01]  /*4900*/  HADD2.F32 R156, -RZ, R37.H0_H0 ;  /* 0x20000025ff9c7230 */ /* 0x000fe20000004100 */
[----:B------:R-:W2:Y:S01]  /*4910*/  LDC.64 R84, c[0x0][0x2b8] ;  /* 0x0000ae00ff547b82 */ /* 0x000ea20000000a00 */
[----:B------:R-:W-:Y:S01]  /*4920*/  FFMA.FTZ R154, R83, R154, R212 ;  /* 0x0000009a539a7223 */ /* 0x000fe200000100d4 */
[----:B------:R-:W-:Y:S02]  /*4930*/  HADD2.F32 R83, -RZ, R33.H1_H1 ;  /* 0x30000021ff537230 */ /* 0x000fe40000004100 */
[----:B------:R-:W-:Y:S01]  /*4940*/  FFMA.FTZ R165, R164, R89, R215 ;  /* 0x00000059a4a57223 */ /* 0x000fe200000100d7 */
[----:B------:R-:W-:Y:S01]  /*4950*/  F2FP.F16.F32.PACK_AB R81, R81, R88 ;  /* 0x000000585151723e */ /* 0x000fe200000000ff */
[----:B------:R-:W-:-:S02]  /*4960*/  HADD2.F32 R89, -RZ, R32.H1_H1 ;  /* 0x30000020ff597230 */ /* 0x000fc40000004100 */
[----:B------:R-:W-:Y:S01]  /*4970*/  FMUL.FTZ R88, R152, R161 ;  /* 0x000000a198587220 */ /* 0x000fe20000410000 */
[----:B------:R-:W-:Y:S01]  /*4980*/  FFMA.FTZ R162, R162, R83, R213 ;  /* 0x00000053a2a27223 */ /* 0x000fe200000100d5 */
[----:B------:R-:W-:Y:S01]  /*4990*/  F2FP.F16.F32.PACK_AB R83, R86, R87 ;  /* 0x000000575653723e */ /* 0x000fe200000000ff */
[----:B------:R-:W-:Y:S01]  /*49a0*/  FFMA.FTZ R156, R91, R156, R202 ;  /* 0x0000009c5b9c7223 */ /* 0x000fe200000100ca */
[----:B------:R-:W-:Y:S01]  /*49b0*/  LEA R86, P2, R222, UR12, 0x4 ;  /* 0x0000000cde567c11 */ /* 0x000fe2000f8420ff */
[----:B0-----:R-:W-:Y:S01]  /*49c0*/  @!P1 IMAD.WIDE R238, R217, 0x4, R238 ;  /* 0x00000004d9ee9825 */ /* 0x001fe200078e02ee */
[----:B------:R-:W-:-:S03]  /*49d0*/  F2FP.F16.F32.PACK_AB R91, R103, R92 ;  /* 0x0000005c675b723e */ /* 0x000fc600000000ff */
[----:B------:R-:W-:Y:S01]  /*49e0*/  FFMA.FTZ R161, R88, R89, R211 ;  /* 0x0000005958a17223 */ /* 0x000fe200000100d3 */
[----:B------:R-:W-:Y:S01]  /*49f0*/  LEA.HI.X R87, R222, UR13, RZ, 0x4, P2 ;  /* 0x0000000dde577c11 */ /* 0x000fe200090f24ff */
[----:B------:R-:W-:Y:S01]  /*4a00*/  HADD2.F32 R160, -RZ, R32.H0_H0 ;  /* 0x20000020ffa07230 */ /* 0x000fe20000004100 */
[----:B------:R-:W-:Y:S01]  /*4a10*/  F2FP.F16.F32.PACK_AB R80, R80, R237 ;  /* 0x000000ed5050723e */ /* 0x000fe200000000ff */
[----:B-1----:R-:W-:Y:S01]  /*4a20*/  @!P1 IMAD.WIDE R232, R217, 0x4, R232 ;  /* 0x00000004d9e89825 */ /* 0x002fe200078e02e8 */
[----:B------:R-:W-:Y:S01]  /*4a30*/  F2FP.F16.F32.PACK_AB R93, R104, R107 ;  /* 0x0000006b685d723e */ /* 0x000fe200000000ff */
[----:B------:R-:W-:Y:S01]  /*4a40*/  @!P1 STG.E desc[UR4][R238.64], R224 ;  /* 0x000000e0ee009986 */ /* 0x000fe2000c101904 */
[----:B------:R-:W-:Y:S01]  /*4a50*/  F2FP.F16.F32.PACK_AB R92, R102, R105 ;  /* 0x00000069665c723e */ /* 0x000fe200000000ff */
[----:B------:R-:W-:Y:S01]  /*4a60*/  FMUL.FTZ R229, R152, R229 ;  /* 0x000000e598e57220 */ /* 0x000fe20000410000 */
[----:B------:R-:W-:Y:S01]  /*4a70*/  F2FP.F16.F32.PACK_AB R90, R90, R101 ;  /* 0x000000655a5a723e */ /* 0x000fe200000000ff */
[----:B------:R-:W-:Y:S01]  /*4a80*/  @!P1 STG.E desc[UR4][R232.64], R152 ;  /* 0x00000098e8009986 */ /* 0x000fe2000c101904 */
[----:B------:R-:W-:Y:S01]  /*4a90*/  F2FP.F16.F32.PACK_AB R89, R96, R99 ;  /* 0x000000636059723e */ /* 0x000fe200000000ff */
[----:B--2---:R-:W-:Y:S01]  /*4aa0*/  IMAD.WIDE.U32 R104, R218, 0x10, R84 ;  /* 0x00000010da687825 */ /* 0x004fe200078e0054 */
[----:B------:R-:W-:Y:S01]  /*4ab0*/  F2FP.F16.F32.PACK_AB R88, R94, R97 ;  /* 0x000000615e58723e */ /* 0x000fe200000000ff */
[----:B------:R0:W-:Y:S01]  /*4ac0*/  STG.E.128 desc[UR4][R86.64], R80 ;  /* 0x0000005056007986 */ /* 0x0001e2000c101d04 */
[----:B------:R-:W-:Y:S01]  /*4ad0*/  F2FP.F16.F32.PACK_AB R94, R98, R109 ;  /* 0x0000006d625e723e */ /* 0x000fe200000000ff */
[----:B------:R-:W-:Y:S01]  /*4ae0*/  FFMA.FTZ R160, R229, R160, R208 ;  /* 0x000000a0e5a07223 */ /* 0x000fe200000100d0 */
[----:B------:R-:W-:Y:S01]  /*4af0*/  F2FP.F16.F32.PACK_AB R97, R112, R115 ;  /* 0x000000737061723e */ /* 0x000fe200000000ff */
[----:B------:R1:W-:Y:S01]  /*4b00*/  STG.E.128 desc[UR4][R104.64], R88 ;  /* 0x0000005868007986 */ /* 0x0003e2000c101d04 */
[----:B------:R-:W-:Y:S01]  /*4b10*/  F2FP.F16.F32.PACK_AB R102, R114, R125 ;  /* 0x0000007d7266723e */ /* 0x000fe200000000ff */
[----:B------:R-:W-:Y:S01]  /*4b20*/  IMAD.WIDE.U32 R114, R219, 0x10, R84 ;  /* 0x00000010db727825 */ /* 0x000fe200078e0054 */
[----:B------:R-:W-:-:S02]  /*4b30*/  F2FP.F16.F32.PACK_AB R95, R100, R111 ;  /* 0x0000006f645f723e */ /* 0x000fc400000000ff */
[----:B------:R-:W-:Y:S01]  /*4b40*/  F2FP.F16.F32.PACK_AB R98, R106, R117 ;  /* 0x000000756a62723e */ /* 0x000fe200000000ff */
[--C-:B------:R-:W-:Y:S01]  /*4b50*/  IMAD.WIDE.U32 R106, R223, 0x10, R84.reuse ;  /* 0x00000010df6a7825 */ /* 0x100fe200078e0054 */
[----:B------:R-:W-:Y:S01]  /*4b60*/  F2FP.F16.F32.PACK_AB R103, R116, R127 ;  /* 0x0000007f7467723e */ /* 0x000fe200000000ff */
[----:B------:R2:W-:Y:S01]  /*4b70*/  STG.E.128 desc[UR4][R114.64], R92 ;  /* 0x0000005c72007986 */ /* 0x0005e2000c101d04 */
[----:B------:R-:W-:Y:S01]  /*4b80*/  F2FP.F16.F32.PACK_AB R99, R108, R119 ;  /* 0x000000776c63723e */ /* 0x000fe200000000ff */
[--C-:B------:R-:W-:Y:S01]  /*4b90*/  IMAD.WIDE.U32 R116, R220, 0x10, R84.reuse ;  /* 0x00000010dc747825 */ /* 0x100fe200078e0054 */
[----:B------:R-:W-:Y:S02]  /*4ba0*/  F2FP.F16.F32.PACK_AB R96, R110, R113 ;  /* 0x000000716e60723e */ /* 0x000fe400000000ff */
[----:B------:R-:W-:Y:S01]  /*4bb0*/  F2FP.F16.F32.PACK_AB R100, R118, R121 ;  /* 0x000000797664723e */ /* 0x000fe200000000ff */
[--C-:B------:R-:W-:Y:S01]  /*4bc0*/  IMAD.WIDE.U32 R118, R221, 0x10, R84.reuse ;  /* 0x00000010dd767825 */ /* 0x100fe200078e0054 */
[----:B------:R-:W-:Y:S01]  /*4bd0*/  F2FP.F16.F32.PACK_AB R101, R120, R123 ;  /* 0x0000007b7865723e */ /* 0x000fe200000000ff */
[----:B------:R3:W-:Y:S01]  /*4be0*/  STG.E.128 desc[UR4][R116.64], R96 ;  /* 0x0000006074007986 */ /* 0x0007e2000c101d04 */
[----:B0-----:R-:W-:Y:S01]  /*4bf0*/  F2FP.F16.F32.PACK_AB R83, R135, R124 ;  /* 0x0000007c8753723e */ /* 0x001fe200000000ff */
[----:B-1----:R-:W0:Y:S01]  /*4c00*/  LDC.64 R104, c[0x0][0x210] ;  /* 0x00008400ff687b82 */ /* 0x002e220000000a00 */
[--C-:B------:R-:W-:Y:S01]  /*4c10*/  IMAD.WIDE.U32 R108, R225, 0x10, R84.reuse ;  /* 0x00000010e16c7825 */ /* 0x100fe200078e0054 */
        /* <DEDUP_REMOVED lines=10> */
[----:B------:R-:W-:Y:S01]  /*4cc0*/  IMAD.WIDE.U32 R228, R228, 0x10, R84 ;  /* 0x00000010e4e47825 */ /* 0x000fe200078e0054 */
[----:B------:R-:W-:Y:S02]  /*4cd0*/  F2FP.F16.F32.PACK_AB R85, R136, R139 ;  /* 0x0000008b8855723e */ /* 0x000fe400000000ff */
[----:B------:R-:W-:Y:S02]  /*4ce0*/  F2FP.F16.F32.PACK_AB R84, R134, R137 ;  /* 0x000000898654723e */ /* 0x000fe400000000ff */
[----:B------:R-:W-:-:S02]  /*4cf0*/  F2FP.F16.F32.PACK_AB R90, R138, R149 ;  /* 0x000000958a5a723e */ /* 0x000fc400000000ff */
[----:B------:R-:W-:Y:S01]  /*4d00*/  F2FP.F16.F32.PACK_AB R89, R144, R147 ;  /* 0x000000939059723e */ /* 0x000fe200000000ff */
[----:B------:R1:W-:Y:S01]  /*4d10*/  STG.E.128 desc[UR4][R108.64], R84 ;  /* 0x000000546c007986 */ /* 0x0003e2000c101d04 */
[----:B------:R-:W-:Y:S02]  /*4d20*/  F2FP.F16.F32.PACK_AB R88, R142, R145 ;  /* 0x000000918e58723e */ /* 0x000fe400000000ff */
[----:B--2---:R-:W-:Y:S02]  /*4d30*/  F2FP.F16.F32.PACK_AB R95, R148, R159 ;  /* 0x0000009f945f723e */ /* 0x004fe400000000ff */
[----:B------:R-:W-:Y:S01]  /*4d40*/  F2FP.F16.F32.PACK_AB R94, R146, R157 ;  /* 0x0000009d925e723e */ /* 0x000fe200000000ff */
[----:B------:R1:W-:Y:S01]  /*4d50*/  STG.E.128 desc[UR4][R110.64], R88 ;  /* 0x000000586e007986 */ /* 0x0003e2000c101d04 */
[----:B------:R-:W-:Y:S02]  /*4d60*/  F2FP.F16.F32.PACK_AB R93, R155, R156 ;  /* 0x0000009c9b5d723e */ /* 0x000fe400000000ff */
[----:B------:R-:W-:-:S02]  /*4d70*/  F2FP.F16.F32.PACK_AB R92, R150, R153 ;  /* 0x00000099965c723e */ /* 0x000fc400000000ff */
[----:B---3--:R-:W-:Y:S02]  /*4d80*/  F2FP.F16.F32.PACK_AB R99, R158, R167 ;  /* 0x000000a79e63723e */ /* 0x008fe400000000ff */
[----:B------:R-:W-:Y:S01]  /*4d90*/  F2FP.F16.F32.PACK_AB R98, R165, R154 ;  /* 0x0000009aa562723e */ /* 0x000fe200000000ff */
[----:B------:R1:W-:Y:S01]  /*4da0*/  STG.E.128 desc[UR4][R112.64], R92 ;  /* 0x0000005c70007986 */ /* 0x0003e2000c101d04 */
[----:B------:R-:W-:Y:S02]  /*4db0*/  F2FP.F16.F32.PACK_AB R97, R162, R163 ;  /* 0x000000a3a261723e */ /* 0x000fe400000000ff */
[----:B------:R-:W-:Y:S02]  /*4dc0*/  F2FP.F16.F32.PACK_AB R96, R161, R160 ;  /* 0x000000a0a160723e */ /* 0x000fe400000000ff */
[----:B0-----:R-:W-:-:S03]  /*4dd0*/  LEA R217, R104, R217, 0x2 ;  /* 0x000000d968d97211 */ /* 0x001fc600078e10ff */
[----:B------:R1:W-:Y:S01]  /*4de0*/  STG.E.128 desc[UR4][R228.64], R96 ;  /* 0x00000060e4007986 */ /* 0x0003e2000c101d04 */
[----:B------:R-:W-:-:S13]  /*4df0*/  ISETP.GE.AND P1, PT, R217, R105, PT ;  /* 0x00000069d900720c */ /* 0x000fda0003f26270 */
[----:B------:R-:W-:Y:S05]  /*4e00*/  @!P1 BRA `(.L_x_43988) ;  /* 0xffffffb800d09947 */ /* 0x000fea000383ffff */
[----:B------:R-:W-:Y:S05]  /*4e10*/  EXIT ;  /* 0x000000000000794d */ /* 0x000fea0003800000 */
.L_x_43987:
        /* <DEDUP_REMOVED lines=8> */
.L_x_43990:
[----:B------:R-:W-:Y:S05]  /*4ea0*/  BSYNC B0 ;  /* 0x0000000000007941 */ /* 0x000fea0003800000 */
.L_x_43989:
        /* <DEDUP_REMOVED lines=9> */
.L_x_43991:
[----:B------:R-:W-:Y:S01]  /*4f40*/  HFMA2.MMA R231, -RZ, RZ, 0, 2.384185791015625e-07 ;  /* 0x00000004ffe77435 */ /* 0x000fe200000001ff */
[----:B------:R-:W-:-:S05]  /*4f50*/  MOV R89, R94 ;  /* 0x0000005e00597202 */ /* 0x000fca0000000f00 */
[----:B------:R-:W-:-:S05]  /*4f60*/  FADD.FTZ R91, R90, R89 ;  /* 0x000000595a5b7221 */ /* 0x000fca0000010000 */
[----:B------:R-:W-:-:S07]  /*4f70*/  MOV R230, R91 ;  /* 0x0000005b00e67202 */ /* 0x000fce0000000f00 */
[----:B------:R-:W-:Y:S05]  /*4f80*/  WARPSYNC.COLLECTIVE R229, `(.L_x_43992) ;  /* 0x00000000e5087348 */ /* 0x000fea0003c00000 */
[----:B------:R0:W1:Y:S02]  /*4f90*/  SHFL.BFLY P2, R94, R230, R231, R232 ;  /* 0x0c0000e7e65e7389 */ /* 0x00006400000400e8 */
[----:B01----:R-:W-:Y:S01]  /*4fa0*/  ENDCOLLECTIVE ;  /* 0x000000000000791b */ /* 0x003fe20003800000 */
.L_x_43992:
[----:B------:R-:W-:Y:S01]  /*4fb0*/  HFMA2.MMA R231, -RZ, RZ, 0, 4.76837158203125e-07 ;  /* 0x00000008ffe77435 */ /* 0x000fe200000001ff */
[----:B------:R-:W-:-:S05]  /*4fc0*/  MOV R92, R94 ;  /* 0x0000005e005c7202 */ /* 0x000fca0000000f00 */
[----:B------:R-:W-:-:S05]  /*4fd0*/  FADD.FTZ R92, R91, R92 ;  /* 0x0000005c5b5c7221 */ /* 0x000fca0000010000 */
[----:B------:R-:W-:-:S07]  /*4fe0*/  MOV R230, R92 ;  /* 0x0000005c00e67202 */ /* 0x000fce0000000f00 */
[----:B------:R-:W-:Y:S05]  /*4ff0*/  WARPSYNC.COLLECTIVE R229, `(.L_x_43993) ;  /* 0x00000000e5087348 */ /* 0x000fea0003c00000 */
[----:B------:R0:W1:Y:S02]  /*5000*/  SHFL.BFLY P2, R94, R230, R231, R232 ;  /* 0x0c0000e7e65e7389 */ /* 0x00006400000400e8 */
[----:B01----:R-:W-:Y:S01]  /*5010*/  ENDCOLLECTIVE ;  /* 0x000000000000791b */ /* 0x003fe20003800000 */
.L_x_43993:
        /* <DEDUP_REMOVED lines=8> */
.L_x_43994:
        /* <DEDUP_REMOVED lines=167> */
.L_x_43995:
[----:B------:R-:W-:Y:S01]  /*5b10*/  HFMA2.MMA R231, -RZ, RZ, 0, 1.1920928955078125e-07 ;  /* 0x00000002ffe77435 */ /* 0x000fe200000001ff */
[----:B------:R-:W-:-:S05]  /*5b20*/  MOV R91, R94 ;  /* 0x0000005e005b7202 */ /* 0x000fca0000000f00 */
[----:B------:R-:W-:-:S05]  /*5b30*/  FADD.FTZ R91, R88, R91 ;  /* 0x0000005b585b7221 */ /* 0x000fca0000010000 */
[----:B------:R-:W-:-:S07]  /*5b40*/  MOV R230, R91 ;  /* 0x0000005b00e67202 */ /* 0x000fce0000000f00 */
[----:B------:R-:W-:Y:S05]  /*5b50*/  WARPSYNC.COLLECTIVE R229, `(.L_x_43996) ;  /* 0x00000000e5087348 */ /* 0x000fea0003c00000 */
[----:B------:R0:W1:Y:S02]  /*5b60*/  SHFL.BFLY P2, R94, R230, R231, R232 ;  /* 0x0c0000e7e65e7389 */ /* 0x00006400000400e8 */
[----:B01----:R-:W-:Y:S01]  /*5b70*/  ENDCOLLECTIVE ;  /* 0x000000000000791b */ /* 0x003fe20003800000 */
.L_x_43996:
[----:B------:R-:W-:Y:S01]  /*5b80*/  HFMA2.MMA R231, -RZ, RZ, 0, 2.384185791015625e-07 ;  /* 0x00000004ffe77435 */ /* 0x000fe200000001ff */
[----:B------:R-:W-:-:S05]  /*5b90*/  MOV R90, R94 ;  /* 0x0000005e005a7202 */ /* 0x000fca0000000f00 */
[----:B------:R-:W-:-:S05]  /*5ba0*/  FADD.FTZ R90, R91, R90 ;  /* 0x0000005a5b5a7221 */ /* 0x000fca0000010000 */
[----:B------:R-:W-:-:S07]  /*5bb0*/  MOV R230, R90 ;  /* 0x0000005a00e67202 */ /* 0x000fce0000000f00 */
[----:B------:R-:W-:Y:S05]  /*5bc0*/  WARPSYNC.COLLECTIVE R229, `(.L_x_43997) ;  /* 0x00000000e5087348 */ /* 0x000fea0003c00000 */
[----:B------:R0:W1:Y:S02]  /*5bd0*/  SHFL.BFLY P2, R94, R230, R231, R232 ;  /* 0x0c0000e7e65e7389 */ /* 0x00006400000400e8 */
[----:B01----:R-:W-:Y:S01]  /*5be0*/  ENDCOLLECTIVE ;  /* 0x000000000000791b */ /* 0x003fe20003800000 */
.L_x_43997:
[----:B------:R-:W-:Y:S01]  /*5bf0*/  HFMA2.MMA R231, -RZ, RZ, 0, 4.76837158203125e-07 ;  /* 0x00000008ffe77435 */ /* 0x000fe200000001ff */
[----:B------:R-:W-:-:S05]  /*5c00*/  MOV R93, R94 ;  /* 0x0000005e005d7202 */ /* 0x000fca0000000f00 */
[----:B------:R-:W-:-:S05]  /*5c10*/  FADD.FTZ R93, R90, R93 ;  /* 0x0000005d5a5d7221 */ /* 0x000fca0000010000 */
[----:B------:R-:W-:-:S07]  /*5c20*/  MOV R230, R93 ;  /* 0x0000005d00e67202 */ /* 0x000fce0000000f00 */
[----:B------:R-:W-:Y:S05]  /*5c30*/  WARPSYNC.COLLECTIVE R229, `(.L_x_43998) ;  /* 0x00000000e5087348 */ /* 0x000fea0003c00000 */
[----:B------:R0:W1:Y:S02]  /*5c40*/  SHFL.BFLY P2, R94, R230, R231, R232 ;  /* 0x0c0000e7e65e7389 */ /* 0x00006400000400e8 */
[----:B01----:R-:W-:Y:S01]  /*5c50*/  ENDCOLLECTIVE ;  /* 0x000000000000791b */ /* 0x003fe20003800000 */
.L_x_43998:
[----:B------:R-:W-:Y:S01]  /*5c60*/  HFMA2.MMA R231, -RZ, RZ, 0, 9.5367431640625e-07 ;  /* 0x00000010ffe77435 */ /* 0x000fe200000001ff */
[----:B------:R-:W-:-:S05]  /*5c70*/  MOV R92, R94 ;  /* 0x0000005e005c7202 */ /* 0x000fca0000000f00 */
[----:B------:R-:W-:-:S05]  /*5c80*/  FADD.FTZ R92, R93, R92 ;  /* 0x0000005c5d5c7221 */ /* 0x000fca0000010000 */
[----:B------:R-:W-:-:S07]  /*5c90*/  MOV R230, R92 ;  /* 0x0000005c00e67202 */ /* 0x000fce0000000f00 */
[----:B------:R-:W-:Y:S05]  /*5ca0*/  WARPSYNC.COLLECTIVE R229, `(.L_x_43999) ;  /* 0x00000000e5087348 */ /* 0x000fea0003c00000 */
[----:B------:R0:W1:Y:S02]  /*5cb0*/  SHFL.BFLY P2, R94, R230, R231, R232 ;  /* 0x0c0000e7e65e7389 */ /* 0x00006400000400e8 */
[----:B01----:R-:W-:Y:S01]  /*5cc0*/  ENDCOLLECTIVE ;  /* 0x000000000000791b */ /* 0x003fe20003800000 */
.L_x_43999:
[----:B------:R-:W-:Y:S01]  /*5cd0*/  MOV R95, R94 ;  /* 0x0000005e005f7202 */ /* 0x000fe20000000f00 */
[----:B------:R-:W-:Y:S06]  /*5ce0*/  BRA `(.L_x_44000) ;  /* 0xffffffd8000c7947 */ /* 0x000fec000383ffff */
.L_x_44001:
        /* <DEDUP_REMOVED lines=9> */
.L_x_72377:


//--------------------- .text._ZN10layer_norm13ln_fwd_kernelINS_13Kernel_traitsI6__halfS2_fS2_fjLj2560ELj1ELj4ELj1ELj16ENS_18Kernel_traits_baseILj2560ES2_S2_fS2_fjLj128EEEEELb0ELb0ELb1ELb0EEEvNS_9FwdParamsE --------------------------
	.section	.text._ZN10layer_norm13ln_fwd_kernelINS_13Kernel_traitsI6__halfS2_fS2_fjLj2560ELj1ELj4ELj1ELj16ENS_18Kernel_traits_baseILj2560ES2_S2_fS2_fjLj128EEEEELb0ELb0ELb1ELb0EEEvNS_9FwdParamsE,"ax",@progbits
	.align	128
        .global         _ZN10layer_norm13ln_fwd_kernelINS_13Kernel_traitsI6__halfS2_fS2_fjLj2560ELj1ELj4ELj1ELj16ENS_18Kernel_traits_baseILj2560ES2_S2_fS2_fjLj128EEEEELb0ELb0ELb1ELb0EEEvNS_9FwdParamsE
        .type           _ZN10layer_norm13ln_fwd_kernelINS_13Kernel_traitsI6__halfS2_fS2_fjLj2560ELj1ELj4ELj1ELj16ENS_18Kernel_traits_baseILj2560ES2_S2_fS2_fjLj128EEEEELb0ELb0ELb1ELb0EEEvNS_9FwdParamsE,@function
        .size           _ZN10layer_norm13ln_fwd_kernelINS_13Kernel_traitsI6__halfS2_fS2_fjLj2560ELj1ELj4ELj1ELj16ENS_18Kernel_traits_baseILj2560ES2_S2_fS2_fjLj128EEEEELb0ELb0ELb1ELb0EEEvNS_9FwdParamsE,(.L_x_72378 - _ZN10layer_norm13ln_fwd_kernelINS_13Kernel_traitsI6__halfS2_fS2_fjLj2560ELj1ELj4ELj1ELj16ENS_18Kernel_traits_baseILj2560ES2_S2_fS2_fjLj128EEEEELb0ELb0ELb1ELb0EEEvNS_9FwdParamsE)
        .other          _ZN10layer_norm13ln_fwd_kernelINS_13Kernel_traitsI6__halfS2_fS2_fjLj2560ELj1ELj4ELj1ELj16ENS_18Kernel_traits_baseILj2560ES2_S2_fS2_fjLj128EEEEELb0ELb0ELb1ELb0EEEvNS_9FwdParamsE,@"STO_CUDA_ENTRY STV_DEFAULT"
_ZN10layer_norm13ln_fwd_kernelINS_13Kernel_traitsI6__halfS2_fS2_fjLj2560ELj1ELj4ELj1ELj16ENS_18Kernel_traits_baseILj2560ES2_S2_fS2_fjLj128EEEEELb0ELb0ELb1ELb0EEEvNS_9FwdParamsE:
.text._ZN10layer_norm13ln_fwd_kernelINS_13Kernel_traitsI6__halfS2_fS2_fjLj2560ELj1ELj4ELj1ELj16ENS_18Kernel_traits_baseILj2560ES2_S2_fS2_fjLj128EEEEELb0ELb0ELb1ELb0EEEvNS_9FwdParamsE:
        /* <DEDUP_REMOVED lines=39> */
.L_x_44003:
[----:B------:R-:W-:Y:S05]  /*0270*/  BSYNC B0 ;  /* 0x0000000000007941 */ /* 0x000fea0003800000 */
.L_x_44002:
        /* <DEDUP_REMOVED lines=14> */
.L_x_44005:
[----:B------:R-:W-:Y:S05]  /*0360*/  BSYNC B0 ;  /* 0x0000000000007941 */ /* 0x000fea0003800000 */
.L_x_44004:
        /* <DEDUP_REMOVED lines=14> */
.L_x_44007:
[----:B------:R-:W-:Y:S05]  /*0450*/  BSYNC B0 ;  /* 0x0000000000007941 */ /* 0x000fea0003800000 */
.L_x_44006:
        /* <DEDUP_REMOVED lines=14> */
.L_x_44009:
[----:B------:R-:W-:Y:S05]  /*0540*/  BSYNC B0 ;  /* 0x0000000000007941 */ /* 0x000fea0003800000 */
.L_x_44008:
        /* <DEDUP_REMOVED lines=14> */
.L_x_44011:
[----:B------:R-:W-:Y:S05]  /*0630*/  BSYNC B0 ;  /* 0x0000000000007941 */ /* 0x000fea0003800000 */
.L_x_44010:
        /* <DEDUP_REMOVED lines=17> */
.L_x_44013:
[----:B------:R-:W-:Y:S05]  /*0750*/  BSYNC B0 ;  /* 0x0000000000007941 */ /* 0x000fea0003800000 */
.L_x_44012:
        /* <DEDUP_REMOVED lines=19> */
.L_x_44015:
[----:B------:R-:W-:Y:S05]  /*0890*/  BSYNC B0 ;  /* 0x0000000000007941 */ /* 0x000fea0003800000 */
.L_x_44014:
        /* <DEDUP_REMOVED lines=17> */
.L_x_44017:
[----:B------:R-:W-:Y:S05]  /*09b0*/  BSYNC B0 ;  /* 0x0000000000007941 */ /* 0x000fea0003800000 */
.L_x_44016:
        /* <DEDUP_REMOVED lines=17> */
.L_x_44019:
[----:B------:R-:W-:Y:S05]  /*0ad0*/  BSYNC B0 ;  /* 0x0000000000007941 */ /* 0x000fea0003800000 */
.L_x_44018:
        /* <DEDUP_REMOVED lines=16> */
.L_x_44021:
[----:B------:R-:W-:Y:S05]  /*0be0*/  BSYNC B0 ;  /* 0x0000000000007941 */ /* 0x000fea0003800000 */
.L_x_44020:
        /* <DEDUP_REMOVED lines=33> */
[----:B-1----:R-:W-:Y:S01]  /*0e00*/  HADD2.F32 R66, -RZ, R60.H0_H0 ;  /* 0x2000003cff427230 */ /* 0x002fe20000004100 */
[----:B------:R0:W-:Y:S01]  /*0e10*/  STL [R1+0x4], R64 ;  /* 0x0000044001007387 */ /* 0x0001e20000100800 */
[----:B------:R-:W-:Y:S02]  /*0e20*/  HADD2.F32 R198, -RZ, R192.H1_H1 ;  /* 0x300000c0ffc67230 */ /* 0x000fe40000004100 */
[----:B--2---:R-:W-:Y:S01]  /*0e30*/  HADD2.F32 R65, -RZ, R61.H0_H0 ;  /* 0x2000003dff417230 */ /* 0x004fe20000004100 */
[----:B------:R-:W-:Y:S01]  /*0e40*/  STL [R1+0x30], R66 ;  /* 0x0000304201007387 */ /* 0x000fe20000100800 */
[----:B------:R-:W-:-:S02]  /*0e50*/  HADD2.F32 R191, -RZ, R194.H0_H0 ;  /* 0x200000c2ffbf7230 */ /* 0x000fc40000004100 */
[----:B------:R-:W-:Y:S02]  /*0e60*/  HADD2.F32 R189, -RZ, R194.H1_H1 ;  /* 0x300000c2ffbd7230 */ /* 0x000fe40000004100 */
[----:B------:R-:W-:Y:S02]  /*0e70*/  HADD2.F32 R5, -RZ, R7.H0_H0 ;  /* 0x20000007ff057230 */ /* 0x000fe40000004100 */
[----:B0-----:R-:W-:Y:S02]  /*0e80*/  HADD2.F32 R64, -RZ, R60.H1_H1 ;  /* 0x3000003cff407230 */ /* 0x001fe40000004100 */
[----:B------:R-:W-:Y:S02]  /*0e90*/  HADD2.F32 R60, -RZ, R61.H1_H1 ;  /* 0x3000003dff3c7230 */ /* 0x000fe40000004100 */
[----:B------:R-:W-:Y:S01]  /*0ea0*/  HADD2.F32 R61, -RZ, R62.H1_H1 ;  /* 0x3000003eff3d7230 */ /* 0x000fe20000004100 */
[----:B------:R0:W-:Y:S01]  /*0eb0*/  STL [R1+0x28], R64 ;  /* 0x0000284001007387 */ /* 0x0001e20000100800 */
[----:B------:R-:W-:-:S02]  /*0ec0*/  HADD2.F32 R6, -RZ, R7.H1_H1 ;  /* 0x30000007ff067230 */ /* 0x000fc40000004100 */
[--C-:B------:R-:W-:Y:S01]  /*0ed0*/  HADD2.F32 R182, -RZ, R8.reuse.H0_H0 ;  /* 0x20000008ffb67230 */ /* 0x100fe20000004100 */
[----:B------:R-:W-:Y:S01]  /*0ee0*/  STL [R1+0x20], R65 ;  /* 0x0000204101007387 */ /* 0x000fe20000100800 */
[----:B------:R-:W-:Y:S02]  /*0ef0*/  HADD2.F32 R180, -RZ, R8.H1_H1 ;  /* 0x30000008ffb47230 */ /* 0x000fe40000004100 */
[--C-:B------:R-:W-:Y:S01]  /*0f00*/  HADD2.F32 R178, -RZ, R9.reuse.H0_H0 ;  /* 0x20000009ffb27230 */ /* 0x100fe20000004100 */
[----:B------:R1:W-:Y:S01]  /*0f10*/  STL [R1+0x18], R60 ;  /* 0x0000183c01007387 */ /* 0x0003e20000100800 */
[----:B------:R-:W-:Y:S02]  /*0f20*/  HADD2.F32 R176, -RZ, R9.H1_H1 ;  /* 0x30000009ffb07230 */ /* 0x000fe40000004100 */
[----:B0-----:R-:W-:Y:S02]  /*0f30*/  HADD2.F32 R64, -RZ, R62.H0_H0 ;  /* 0x2000003eff407230 */ /* 0x001fe40000004100 */
[----:B------:R-:W-:-:S02]  /*0f40*/  HADD2.F32 R245, -RZ, R233.H0_H0 ;  /* 0x200000e9fff57230 */ /* 0x000fc40000004100 */
[----:B------:R-:W-:Y:S01]  /*0f50*/  HADD2.F32 R243, -RZ, R233.H1_H1 ;  /* 0x300000e9fff37230 */ /* 0x000fe20000004100 */
[----:B------:R0:W-:Y:S01]  /*0f60*/  STL [R1+0x10], R64 ;  /* 0x0000104001007387 */ /* 0x0001e20000100800 */
[--C-:B------:R-:W-:Y:S02]  /*0f70*/  HADD2.F32 R199, -RZ, R12.reuse.H0_H0 ;  /* 0x2000000cffc77230 */ /* 0x100fe40000004100 */
[----:B-1----:R-:W-:Y:S01]  /*0f80*/  HADD2.F32 R60, -RZ, R63.H0_H0 ;  /* 0x2000003fff3c7230 */ /* 0x002fe20000004100 */
[----:B------:R0:W-:Y:S01]  /*0f90*/  STL [R1+0x8], R61 ;  /* 0x0000083d01007387 */ /* 0x0001e20000100800 */
[----:B------:R-:W-:Y:S02]  /*0fa0*/  HADD2.F32 R197, -RZ, R12.H1_H1 ;  /* 0x3000000cffc57230 */ /* 0x000fe40000004100 */
[--C-:B------:R-:W-:Y:S01]  /*0fb0*/  HADD2.F32 R194, -RZ, R13.reuse.H0_H0 ;  /* 0x2000000dffc27230 */ /* 0x100fe20000004100 */
[----:B------:R0:W-:Y:S01]  /*0fc0*/  STL [R1], R60 ;  /* 0x0000003c01007387 */ /* 0x0001e20000100800 */
        /* <DEDUP_REMOVED lines=69> */
[--C-:B------:R-:W-:Y:S02]  /*1420*/  HADD2.F32 R32, -RZ, R35.reuse.H0_H0 ;  /* 0x20000023ff207230 */ /* 0x100fe40000004100 */
[----:B------:R-:W-:Y:S02]  /*1430*/  HADD2.F32 R33, -RZ, R35.H1_H1 ;  /* 0x30000023ff217230 */ /* 0x000fe40000004100 */
[----:B------:R-:W-:Y:S02]  /*1440*/  HADD2.F32 R251, -RZ, R251.H1_H1 ;  /* 0x300000fbfffb7230 */ /* 0x000fe40000004100 */
[----:B------:R-:W-:-:S02]  /*1450*/  HADD2.F32 R250, -RZ, R63.H1_H1 ;  /* 0x3000003ffffa7230 */ /* 0x000fc40000004100 */
[----:B------:R-:W-:Y:S02]  /*1460*/  HADD2.F32 R235, -RZ, R235.H1_H1 ;  /* 0x300000ebffeb7230 */ /* 0x000fe40000004100 */
[----:B------:R-:W-:Y:S02]  /*1470*/  HADD2.F32 R219, -RZ, R219.H1_H1 ;  /* 0x300000dbffdb7230 */ /* 0x000fe40000004100 */
[--C-:B------:R-:W-:Y:S02]  /*1480*/  HADD2.F32 R213, -RZ, R201.reuse.H0_H0 ;  /* 0x200000c9ffd57230 */ /* 0x100fe40000004100 */
[----:B------:R-:W-:Y:S02]  /*1490*/  HADD2.F32 R211, -RZ, R201.H1_H1 ;  /* 0x300000c9ffd37230 */ /* 0x000fe40000004100 */
[----:B------:R-:W-:Y:S02]  /*14a0*/  HADD2.F32 R203, -RZ, R203.H1_H1 ;  /* 0x300000cbffcb7230 */ /* 0x000fe40000004100 */
        /* <DEDUP_REMOVED lines=42> */
[----:B0-----:R-:W-:-:S07]  /*1750*/  HADD2.F32 R169, -RZ, R47.H1_H1 ;  /* 0x3000002fffa97230 */ /* 0x001fce0000004100 */
.L_x_44223:
[----:B------:R-:W0:Y:S08]  /*1760*/  LDC.64 R132, c[0x0][0x280] ;  /* 0x0000a000ff847b82 */ /* 0x000e300000000a00 */
[----:B-1----:R-:W1:Y:S08]  /*1770*/  LDC.64 R134, c[0x0][0x288] ;  /* 0x0000a200ff867b82 */ /* 0x002e700000000a00 */
[----:B------:R-:W2:Y:S01]  /*1780*/  LDC R252, c[0x0][0x218] ;  /* 0x00008600fffc7b82 */ /* 0x000ea20000000800 */
[----:B0-----:R-:W-:-:S06]  /*1790*/  IMAD.WIDE R132, R170, 0x4, R132 ;  /* 0x00000004aa847825 */ /* 0x001fcc00078e0284 */
[----:B------:R-:W3:Y:S01]  /*17a0*/  LDG.E R132, desc[UR4][R132.64] ;  /* 0x0000000484847981 */ /* 0x000ee2000c1e1900 */
[C---:B-1----:R-:W-:Y:S01]  /*17b0*/  IMAD.WIDE R134, R170.reuse, 0x4, R134 ;  /* 0x00000004aa867825 */ /* 0x042fe200078e0286 */
[----:B------:R-:W0:Y:S04]  /*17c0*/  S2R R195, SR_TID.X ;  /* 0x0000000000c37919 */ /* 0x000e280000002100 */
[----:B------:R2:W5:Y:S01]  /*17d0*/  LDG.E R133, desc[UR4][R134.64] ;  /* 0x0000000486857981 */ /* 0x000562000c1e1900 */
        /* <DEDUP_REMOVED lines=52> */
[----:B-----5:R-:W-:-:S05]  /*1b20*/  HADD2.F32 R44, -RZ, R56.H0_H0 ;  /* 0x20000038ff2c7230 */ /* 0x020fca0000004100 */
[----:B------:R-:W-:-:S04]  /*1b30*/  FMUL.FTZ R44, R44, UR7 ;  /* 0x000000072c2c7c20 */ /* 0x000fc80008410000 */
[----:B------:R-:W-:-:S07]  /*1b40*/  @P2 FADD.FTZ R44, R40, R44 ;  /* 0x0000002c282c2221 */ /* 0x000fce0000010000 */
.L_x_44025:
[----:B------:R-:W-:Y:S05]  /*1b50*/  BSYNC B1 ;  /* 0x0000000000017941 */ /* 0x000fea0003800000 */
.L_x_44024:
[----:B------:R-:W-:Y:S04]  /*1b60*/  BSSY B1, `(.L_x_44026) ;  /* 0x0000005000017945 */ /* 0x000fe80003800000 */
[----:B------:R-:W-:Y:S05]  /*1b70*/  @!P3 BRA `(.L_x_44027) ;  /* 0x00000000000cb947 */ /* 0x000fea0003800000 */
[----:B-----5:R-:W-:-:S05]  /*1b80*/  HADD2.F32 R45, -RZ, R56.H1_H1 ;  /* 0x30000038ff2d7230 */ /* 0x020fca0000004100 */
[----:B------:R-:W-:-:S04]  /*1b90*/  FMUL.FTZ R45, R45, UR7 ;  /* 0x000000072d2d7c20 */ /* 0x000fc80008410000 */
[----:B------:R-:W-:-:S07]  /*1ba0*/  @P2 FADD.FTZ R45, R41, R45 ;  /* 0x0000002d292d2221 */ /* 0x000fce0000010000 */
.L_x_44027:
[----:B------:R-:W-:Y:S05]  /*1bb0*/  BSYNC B1 ;  /* 0x0000000000017941 */ /* 0x000fea0003800000 */
.L_x_44026:
[----:B------:R-:W-:Y:S04]  /*1bc0*/  BSSY B1, `(.L_x_44028) ;  /* 0x0000005000017945 */ /* 0x000fe80003800000 */
[----:B------:R-:W-:Y:S05]  /*1bd0*/  @!P3 BRA `(.L_x_44029) ;  /* 0x00000000000cb947 */ /* 0x000fea0003800000 */
[----:B-----5:R-:W-:-:S05]  /*1be0*/  HADD2.F32 R46, -RZ, R57.H0_H0 ;  /* 0x20000039ff2e7230 */ /* 0x020fca0000004100 */
[----:B------:R-:W-:-:S04]  /*1bf0*/  FMUL.FTZ R46, R46, UR7 ;  /* 0x000000072e2e7c20 */ /* 0x000fc80008410000 */
[----:B------:R-:W-:-:S07]  /*1c00*/  @P2 FADD.FTZ R46, R42, R46 ;  /* 0x0000002e2a2e2221 */ /* 0x000fce0000010000 */
.L_x_44029:
[----:B------:R-:W-:Y:S05]  /*1c10*/  BSYNC B1 ;  /* 0x0000000000017941 */ /* 0x000fea0003800000 */
.L_x_44028:
[----:B------:R-:W-:Y:S04]  /*1c20*/  BSSY B1, `(.L_x_44030) ;  /* 0x0000005000017945 */ /* 0x000fe80003800000 */
[----:B------:R-:W-:Y:S05]  /*1c30*/  @!P3 BRA `(.L_x_44031) ;  /* 0x00000000000cb947 */ /* 0x000fea0003800000 */
[----:B-----5:R-:W-:-:S05]  /*1c40*/  HADD2.F32 R47, -RZ, R57.H1_H1 ;  /* 0x30000039ff2f7230 */ /* 0x020fca0000004100 */
[----:B------:R-:W-:-:S04]  /*1c50*/  FMUL.FTZ R47, R47, UR7 ;  /* 0x000000072f2f7c20 */ /* 0x000fc80008410000 */
[----:B------:R-:W-:-:S07]  /*1c60*/  @P2 FADD.FTZ R47, R43, R47 ;  /* 0x0000002f2b2f2221 */ /* 0x000fce0000010000 */
.L_x_44031:
[----:B------:R-:W-:Y:S05]  /*1c70*/  BSYNC B1 ;  /* 0x0000000000017941 */ /* 0x000fea0003800000 */
.L_x_44030:
[----:B------:R-:W-:Y:S04]  /*1c80*/  BSSY B1, `(.L_x_44032) ;  /* 0x0000005000017945 */ /* 0x000fe80003800000 */
[----:B------:R-:W-:Y:S05]  /*1c90*/  @!P3 BRA `(.L_x_44033) ;  /* 0x00000000000cb947 */ /* 0x000fea0003800000 */
[----:B-----5:R-:W-:-:S05]  /*1ca0*/  HADD2.F32 R52, -RZ, R58.H0_H0 ;  /* 0x2000003aff347230 */ /* 0x020fca0000004100 */
[----:B------:R-:W-:-:S04]  /*1cb0*/  FMUL.FTZ R52, R52, UR7 ;  /* 0x0000000734347c20 */ /* 0x000fc80008410000 */
[----:B------:R-:W-:-:S07]  /*1cc0*/  @P2 FADD.FTZ R52, R48, R52 ;  /* 0x0000003430342221 */ /* 0x000fce0000010000 */
.L_x_44033:
[----:B------:R-:W-:Y:S05]  /*1cd0*/  BSYNC B1 ;  /* 0x0000000000017941 */ /* 0x000fea0003800000 */
.L_x_44032:
[----:B------:R-:W-:Y:S04]  /*1ce0*/  BSSY B1, `(.L_x_44034) ;  /* 0x0000005000017945 */ /* 0x000fe80003800000 */
[----:B------:R-:W-:Y:S05]  /*1cf0*/  @!P3 BRA `(.L_x_44035) ;  /* 0x00000000000cb947 */ /* 0x000fea0003800000 */
[----:B-----5:R-:W-:-:S05]  /*1d00*/  HADD2.F32 R53, -RZ, R58.H1_H1 ;  /* 0x3000003aff357230 */ /* 0x020fca0000004100 */
[----:B------:R-:W-:-:S04]  /*1d10*/  FMUL.FTZ R53, R53, UR7 ;  /* 0x0000000735357c20 */ /* 0x000fc80008410000 */
[----:B------:R-:W-:-:S07]  /*1d20*/  @P2 FADD.FTZ R53, R49, R53 ;  /* 0x0000003531352221 */ /* 0x000fce0000010000 */
.L_x_44035:
[----:B------:R-:W-:Y:S05]  /*1d30*/  BSYNC B1 ;  /* 0x0000000000017941 */ /* 0x000fea0003800000 */
.L_x_44034:
[----:B------:R-:W-:Y:S04]  /*1d40*/  BSSY B1, `(.L_x_44036) ;  /* 0x0000005000017945 */ /* 0x000fe80003800000 */
[----:B------:R-:W-:Y:S05]  /*1d50*/  @!P3 BRA `(.L_x_44037) ;  /* 0x00000000000cb947 */ /* 0x000fea0003800000 */
[----:B-----5:R-:W-:-:S05]  /*1d60*/  HADD2.F32 R54, -RZ, R59.H0_H0 ;  /* 0x2000003bff367230 */ /* 0x020fca0000004100 */
[----:B------:R-:W-:-:S04]  /*1d70*/  FMUL.FTZ R54, R54, UR7 ;  /* 0x0000000736367c20 */ /* 0x000fc80008410000 */
[----:B------:R-:W-:-:S07]  /*1d80*/  @P2 FADD.FTZ R54, R50, R54 ;  /* 0x0000003632362221 */ /* 0x000fce0000010000 */
.L_x_44037:
[----:B------:R-:W-:Y:S05]  /*1d90*/  BSYNC B1 ;  /* 0x0000000000017941 */ /* 0x000fea0003800000 */
.L_x_44036:
[----:B------:R-:W-:Y:S04]  /*1da0*/  BSSY B1, `(.L_x_44038) ;  /* 0x0000005000017945 */ /* 0x000fe80003800000 */
[----:B------:R-:W-:Y:S05]  /*1db0*/  @!P3 BRA `(.L_x_44039) ;  /* 0x00000000000cb947 */ /* 0x000fea0003800000 */
[----:B-----5:R-:W-:-:S05]  /*1dc0*/  HADD2.F32 R55, -RZ, R59.H1_H1 ;  /* 0x3000003bff377230 */ /* 0x020fca0000004100 */
[----:B------:R-:W-:-:S04]  /*1dd0*/  FMUL.FTZ R55, R55, UR7 ;  /* 0x0000000737377c20 */ /* 0x000fc80008410000 */
[----:B------:R-:W-:-:S07]  /*1de0*/  @P2 FADD.FTZ R55, R51, R55 ;  /* 0x0000003733372221 */ /* 0x000fce0000010000 */
.L_x_44039:
[----:B------:R-:W-:Y:S05]  /*1df0*/  BSYNC B1 ;  /* 0x0000000000017941 */ /* 0x000fea0003800000 */
.L_x_44038:
[----:B0-----:R-:W0:Y:S01]  /*1e00*/  LDC.64 R172, c[0x0][0x238] ;  /* 0x00008e00ffac7b82 */ /* 0x001e220000000a00 */
[----:B------:R-:W-:Y:S01]  /*1e10*/  IADD3 R135, R135, 0x20, RZ ;  /* 0x0000002087877810 */ /* 0x000fe20007ffe0ff */
[C---:B0-----:R-:W-:Y:S01]  /*1e20*/  IMAD.WIDE.U32 R172, R134.reuse, 0x20, R172 ;  /* 0x0000002086ac7825 */ /* 0x041fe200078e00ac */
[----:B------:R-:W-:-:S04]  /*1e30*/  IADD3 R134, R134, 0x20, RZ ;  /* 0x0000002086867810 */ /* 0x000fc80007ffe0ff */
[----:B------:R0:W-:Y:S04]  /*1e40*/  STG.E.128 desc[UR4][R172.64], R44 ;  /* 0x0000002cac007986 */ /* 0x0001e8000c101d04 */
[----:B------:R0:W-:Y:S02]  /*1e50*/  STG.E.128 desc[UR4][R172.64+0x10], R52 ;  /* 0x00001034ac007986 */ /* 0x0001e4000c101d04 */
.L_x_44023:
[----:B------:R-:W-:Y:S05]  /*1e60*/  BSYNC B0 ;  /* 0x0000000000007941 */ /* 0x000fea0003800000 */
.L_x_44022:
        /* <DEDUP_REMOVED lines=40> */
[----:B-----5:R-:W-:-:S05]  /*20f0*/  HADD2.F32 R60, -RZ, R56.H0_H0 ;  /* 0x20000038ff3c7230 */ /* 0x020fca0000004100 */
[----:B------:R-:W-:-:S04]  /*2100*/  FMUL.FTZ R60, R60, UR7 ;  /* 0x000000073c3c7c20 */ /* 0x000fc80008410000 */
[----:B------:R-:W-:-:S07]  /*2110*/  @P2 FADD.FTZ R60, R40, R60 ;  /* 0x0000003c283c2221 */ /* 0x000fce0000010000 */
.L_x_44043:
[----:B------:R-:W-:Y:S05]  /*2120*/  BSYNC B1 ;  /* 0x0000000000017941 */ /* 0x000fea0003800000 */
.L_x_44042:
[----:B------:R-:W-:Y:S04]  /*2130*/  BSSY B1, `(.L_x_44044) ;  /* 0x0000005000017945 */ /* 0x000fe80003800000 */
[----:B------:R-:W-:Y:S05]  /*2140*/  @!P3 BRA `(.L_x_44045) ;  /* 0x00000000000cb947 */ /* 0x000fea0003800000 */
[----:B-----5:R-:W-:-:S05]  /*2150*/  HADD2.F32 R61, -RZ, R56.H1_H1 ;  /* 0x30000038ff3d7230 */ /* 0x020fca0000004100 */
[----:B------:R-:W-:-:S04]  /*2160*/  FMUL.FTZ R61, R61, UR7 ;  /* 0x000000073d3d7c20 */ /* 0x000fc80008410000 */
[----:B------:R-:W-:-:S07]  /*2170*/  @P2 FADD.FTZ R61, R41, R61 ;  /* 0x0000003d293d2221 */ /* 0x000fce0000010000 */
.L_x_44045:
[----:B------:R-:W-:Y:S05]  /*2180*/  BSYNC B1 ;  /* 0x0000000000017941 */ /* 0x000fea0003800000 */
.L_x_44044:
[----:B------:R-:W-:Y:S04]  /*2190*/  BSSY B1, `(.L_x_44046) ;  /* 0x0000005000017945 */ /* 0x000fe80003800000 */
[----:B------:R-:W-:Y:S05]  /*21a0*/  @!P3 BRA `(.L_x_44047) ;  /* 0x00000000000cb947 */ /* 0x000fea0003800000 */
[----:B-----5:R-:W-:-:S05]  /*21b0*/  HADD2.F32 R62, -RZ, R57.H0_H0 ;  /* 0x20000039ff3e7230 */ /* 0x020fca0000004100 */
[----:B------:R-:W-:-:S04]  /*21c0*/  FMUL.FTZ R62, R62, UR7 ;  /* 0x000000073e3e7c20 */ /* 0x000fc80008410000 */
[----:B------:R-:W-:-:S07]  /*21d0*/  @P2 FADD.FTZ R62, R42, R62 ;  /* 0x0000003e2a3e2221 */ /* 0x000fce0000010000 */
.L_x_44047:
[----:B------:R-:W-:Y:S05]  /*21e0*/  BSYNC B1 ;  /* 0x0000000000017941 */ /* 0x000fea0003800000 */
.L_x_44046:
[----:B------:R-:W-:Y:S04]  /*21f0*/  BSSY B1, `(.L_x_44048) ;  /* 0x0000005000017945 */ /* 0x000fe80003800000 */
[----:B------:R-:W-:Y:S05]  /*2200*/  @!P3 BRA `(.L_x_44049) ;  /* 0x00000000000cb947 */ /* 0x000fea0003800000 */
[----:B-----5:R-:W-:-:S05]  /*2210*/  HADD2.F32 R63, -RZ, R57.H1_H1 ;  /* 0x30000039ff3f7230 */ /* 0x020fca0000004100 */
[----:B------:R-:W-:-:S04]  /*2220*/  FMUL.FTZ R63, R63, UR7 ;  /* 0x000000073f3f7c20 */ /* 0x000fc80008410000 */
[----:B------:R-:W-:-:S07]  /*2230*/  @P2 FADD.FTZ R63, R43, R63 ;  /* 0x0000003f2b3f2221 */ /* 0x000fce0000010000 */
.L_x_44049:
[----:B------:R-:W-:Y:S05]  /*2240*/  BSYNC B1 ;  /* 0x0000000000017941 */ /* 0x000fea0003800000 */
.L_x_44048:
[----:B------:R-:W-:Y:S04]  /*2250*/  BSSY B1, `(.L_x_44050) ;  /* 0x0000005000017945 */ /* 0x000fe80003800000 */
[----:B------:R-:W-:Y:S05]  /*2260*/  @!P3 BRA `(.L_x_44051) ;  /* 0x00000000000cb947 */ /* 0x000fea0003800000 */
[----:B-----5:R-:W-:-:S05]  /*2270*/  HADD2.F32 R64, -RZ, R58.H0_H0 ;  /* 0x2000003aff407230 */ /* 0x020fca0000004100 */
[----:B------:R-:W-:-:S04]  /*2280*/  FMUL.FTZ R64, R64, UR7 ;  /* 0x0000000740407c20 */ /* 0x000fc80008410000 */
[----:B------:R-:W-:-:S07]  /*2290*/  @P2 FADD.FTZ R64, R48, R64 ;  /* 0x0000004030402221 */ /* 0x000fce0000010000 */
.L_x_44051:
[----:B------:R-:W-:Y:S05]  /*22a0*/  BSYNC B1 ;  /* 0x0000000000017941 */ /* 0x000fea0003800000 */
.L_x_44050:
[----:B------:R-:W-:Y:S04]  /*22b0*/  BSSY B1, `(.L_x_44052) ;  /* 0x0000005000017945 */ /* 0x000fe80003800000 */
[----:B------:R-:W-:Y:S05]  /*22c0*/  @!P3 BRA `(.L_x_44053) ;  /* 0x00000000000cb947 */ /* 0x000fea0003800000 */
[----:B-----5:R-:W-:-:S05]  /*22d0*/  HADD2.F32 R65, -RZ, R58.H1_H1 ;  /* 0x3000003aff417230 */ /* 0x020fca0000004100 */
[----:B------:R-:W-:-:S04]  /*22e0*/  FMUL.FTZ R65, R65, UR7 ;  /* 0x0000000741417c20 */ /* 0x000fc80008410000 */
[----:B------:R-:W-:-:S07]  /*22f0*/  @P2 FADD.FTZ R65, R49, R65 ;  /* 0x0000004131412221 */ /* 0x000fce0000010000 */
.L_x_44053:
[----:B------:R-:W-:Y:S05]  /*2300*/  BSYNC B1 ;  /* 0x0000000000017941 */ /* 0x000fea0003800000 */
.L_x_44052:
[----:B------:R-:W-:Y:S04]  /*2310*/  BSSY B1, `(.L_x_44054) ;  /* 0x0000005000017945 */ /* 0x000fe80003800000 */
[----:B------:R-:W-:Y:S05]  /*2320*/  @!P3 BRA `(.L_x_44055) ;  /* 0x00000000000cb947 */ /* 0x000fea0003800000 */
[----:B-----5:R-:W-:-:S05]  /*2330*/  HADD2.F32 R66, -RZ, R59.H0_H0 ;  /* 0x2000003bff427230 */ /* 0x020fca0000004100 */
[----:B------:R-:W-:-:S04]  /*2340*/  FMUL.FTZ R66, R66, UR7 ;  /* 0x0000000742427c20 */ /* 0x000fc80008410000 */
[----:B------:R-:W-:-:S07]  /*2350*/  @P2 FADD.FTZ R66, R50, R66 ;  /* 0x0000004232422221 */ /* 0x000fce0000010000 */
.L_x_44055:
[----:B------:R-:W-:Y:S05]  /*2360*/  BSYNC B1 ;  /* 0x0000000000017941 */ /* 0x000fea0003800000 */
.L_x_44054:
[----:B------:R-:W-:Y:S04]  /*2370*/  BSSY B1, `(.L_x_44056) ;  /* 0x0000005000017945 */ /* 0x000fe80003800000 */
[----:B------:R-:W-:Y:S05]  /*2380*/  @!P3 BRA `(.L_x_44057) ;  /* 0x00000000000cb947 */ /* 0x000fea0003800000 */
[----:B-----5:R-:W-:-:S05]  /*2390*/  HADD2.F32 R67, -RZ, R59.H1_H1 ;  /* 0x3000003bff437230 */ /* 0x020fca0000004100 */
[----:B------:R-:W-:-:S04]  /*23a0*/  FMUL.FTZ R67, R67, UR7 ;  /* 0x0000000743437c20 */ /* 0x000fc80008410000 */
[----:B------:R-:W-:-:S07]  /*23b0*/  @P2 FADD.FTZ R67, R51, R67 ;  /* 0x0000004333432221 */ /* 0x000fce0000010000 */
.L_x_44057:
[----:B------:R-:W-:Y:S05]  /*23c0*/  BSYNC B1 ;  /* 0x0000000000017941 */ /* 0x000fea0003800000 */
.L_x_44056:
[----:B0-----:R-:W0:Y:S01]  /*23d0*/  LDC.64 R172, c[0x0][0x238] ;  /* 0x00008e00ffac7b82 */ /* 0x001e220000000a00 */
[----:B------:R-:W-:Y:S01]  /*23e0*/  IADD3 R135, R135, 0x20, RZ ;  /* 0x0000002087877810 */ /* 0x000fe20007ffe0ff */
[C---:B0-----:R-:W-:Y:S01]  /*23f0*/  IMAD.WIDE.U32 R172, R134.reuse, 0x20, R172 ;  /* 0x0000002086ac7825 */ /* 0x041fe200078e00ac */
[----:B------:R-:W-:-:S04]  /*2400*/  IADD3 R134, R134, 0x20, RZ ;  /* 0x0000002086867810 */ /* 0x000fc80007ffe0ff */
[----:B------:R1:W-:Y:S04]  /*2410*/  STG.E.128 desc[UR4][R172.64], R60 ;  /* 0x0000003cac007986 */ /* 0x0003e8000c101d04 */
[----:B------:R1:W-:Y:S02]  /*2420*/  STG.E.128 desc[UR4][R172.64+0x10], R64 ;  /* 0x00001040ac007986 */ /* 0x0003e4000c101d04 */
.L_x_44041:
[----:B------:R-:W-:Y:S05]  /*2430*/  BSYNC B0 ;  /* 0x0000000000007941 */ /* 0x000fea0003800000 */
.L_x_44040:
        /* <DEDUP_REMOVED lines=43> */
.L_x_44061:
[----:B------:R-:W-:Y:S05]  /*26f0*/  BSYNC B1 ;  /* 0x0000000000017941 */ /* 0x000fea0003800000 */
.L_x_44060:
[----:B------:R-:W-:Y:S04]  /*2700*/  BSSY B1, `(.L_x_44062) ;  /* 0x0000005000017945 */ /* 0x000fe80003800000 */
[----:B------:R-:W-:Y:S05]  /*2710*/  @!P3 BRA `(.L_x_44063) ;  /* 0x00000000000cb947 */ /* 0x000fea0003800000 */
[----:B-----5:R-:W-:-:S05]  /*2720*/  HADD2.F32 R69, -RZ, R56.H1_H1 ;  /* 0x30000038ff457230 */ /* 0x020fca0000004100 */
[----:B------:R-:W-:-:S04]  /*2730*/  FMUL.FTZ R69, R69, UR7 ;  /* 0x0000000745457c20 */ /* 0x000fc80008410000 */
[----:B------:R-:W-:-:S07]  /*2740*/  @P2 FADD.FTZ R69, R41, R69 ;  /* 0x0000004529452221 */ /* 0x000fce0000010000 */
.L_x_44063:
[----:B------:R-:W-:Y:S05]  /*2750*/  BSYNC B1 ;  /* 0x0000000000017941 */ /* 0x000fea0003800000 */
.L_x_44062:
[----:B------:R-:W-:Y:S04]  /*2760*/  BSSY B1, `(.L_x_44064) ;  /* 0x0000005000017945 */ /* 0x000fe80003800000 */
[----:B------:R-:W-:Y:S05]  /*2770*/  @!P3 BRA `(.L_x_44065) ;  /* 0x00000000000cb947 */ /* 0x000fea0003800000 */
[----:B-----5:R-:W-:-:S05]  /*2780*/  HADD2.F32 R70, -RZ, R57.H0_H0 ;  /* 0x20000039ff467230 */ /* 0x020fca0000004100 */
[----:B------:R-:W-:-:S04]  /*2790*/  FMUL.FTZ R70, R70, UR7 ;  /* 0x0000000746467c20 */ /* 0x000fc80008410000 */
[----:B------:R-:W-:-:S07]  /*27a0*/  @P2 FADD.FTZ R70, R42, R70 ;  /* 0x000000462a462221 */ /* 0x000fce0000010000 */
.L_x_44065:
[----:B------:R-:W-:Y:S05]  /*27b0*/  BSYNC B1 ;  /* 0x0000000000017941 */ /* 0x000fea0003800000 */
.L_x_44064:
[----:B------:R-:W-:Y:S04]  /*27c0*/  BSSY B1, `(.L_x_44066) ;  /* 0x0000005000017945 */ /* 0x000fe80003800000 */
[----:B------:R-:W-:Y:S05]  /*27d0*/  @!P3 BRA `(.L_x_44067) ;  /* 0x00000000000cb947 */ /* 0x000fea0003800000 */
[----:B-----5:R-:W-:-:S05]  /*27e0*/  HADD2.F32 R71, -RZ, R57.H1_H1 ;  /* 0x30000039ff477230 */ /* 0x020fca0000004100 */
[----:B------:R-:W-:-:S04]  /*27f0*/  FMUL.FTZ R71, R71, UR7 ;  /* 0x0000000747477c20 */ /* 0x000fc80008410000 */
[----:B------:R-:W-:-:S07]  /*2800*/  @P2 FADD.FTZ R71, R43, R71 ;  /* 0x000000472b472221 */ /* 0x000fce0000010000 */
.L_x_44067:
[----:B------:R-:W-:Y:S05]  /*2810*/  BSYNC B1 ;  /* 0x0000000000017941 */ /* 0x000fea0003800000 */
.L_x_44066:
[----:B------:R-:W-:Y:S04]  /*2820*/  BSSY B1, `(.L_x_44068) ;  /* 0x0000005000017945 */ /* 0x000fe80003800000 */
[----:B------:R-:W-:Y:S05]  /*2830*/  @!P3 BRA `(.L_x_44069) ;  /* 0x00000000000cb947 */ /* 0x000fea0003800000 */
[----:B-----5:R-:W-:-:S05]  /*2840*/  HADD2.F32 R72, -RZ, R58.H0_H0 ;  /* 0x2000003aff487230 */ /* 0x020fca0000004100 */
[----:B------:R-:W-:-:S04]  /*2850*/  FMUL.FTZ R72, R72, UR7 ;  /* 0x0000000748487c20 */ /* 0x000fc80008410000 */
[----:B------:R-:W-:-:S07]  /*2860*/  @P2 FADD.FTZ R72, R48, R72 ;  /* 0x0000004830482221 */ /* 0x000fce0000010000 */
.L_x_44069:
[----:B------:R-:W-:Y:S05]  /*2870*/  BSYNC B1 ;  /* 0x0000000000017941 */ /* 0x000fea0003800000 */
.L_x_44068:
[----:B------:R-:W-:Y:S04]  /*2880*/  BSSY B1, `(.L_x_44070) ;  /* 0x0000005000017945 */ /* 0x000fe80003800000 */
[----:B------:R-:W-:Y:S05]  /*2890*/  @!P3 BRA `(.L_x_44071) ;  /* 0x00000000000cb947 */ /* 0x000fea0003800000 */
[----:B-----5:R-:W-:-:S05]  /*28a0*/  HADD2.F32 R73, -RZ, R58.H1_H1 ;  /* 0x3000003aff497230 */ /* 0x020fca0000004100 */
[----:B------:R-:W-:-:S04]  /*28b0*/  FMUL.FTZ R73, R73, UR7 ;  /* 0x0000000749497c20 */ /* 0x000fc80008410000 */
[----:B------:R-:W-:-:S07]  /*28c0*/  @P2 FADD.FTZ R73, R49, R73 ;  /* 0x0000004931492221 */ /* 0x000fce0000010000 */
.L_x_44071:
[----:B------:R-:W-:Y:S05]  /*28d0*/  BSYNC B1 ;  /* 0x0000000000017941 */ /* 0x000fea0003800000 */
.L_x_44070:
[----:B------:R-:W-:Y:S04]  /*28e0*/  BSSY B1, `(.L_x_44072) ;  /* 0x0000005000017945 */ /* 0x000fe80003800000 */
[----:B------:R-:W-:Y:S05]  /*28f0*/  @!P3 BRA `(.L_x_44073) ;  /* 0x00000000000cb947 */ /* 0x000fea0003800000 */
[----:B-----5:R-:W-:-:S05]  /*2900*/  HADD2.F32 R74, -RZ, R59.H0_H0 ;  /* 0x2000003bff4a7230 */ /* 0x020fca0000004100 */
[----:B------:R-:W-:-:S04]  /*2910*/  FMUL.FTZ R74, R74, UR7 ;  /* 0x000000074a4a7c20 */ /* 0x000fc80008410000 */
[----:B------:R-:W-:-:S07]  /*2920*/  @P2 FADD.FTZ R74, R50, R74 ;  /* 0x0000004a324a2221 */ /* 0x000fce0000010000 */
.L_x_44073:
[----:B------:R-:W-:Y:S05]  /*2930*/  BSYNC B1 ;  /* 0x0000000000017941 */ /* 0x000fea0003800000 */
.L_x_44072:
[----:B------:R-:W-:Y:S04]  /*2940*/  BSSY B1, `(.L_x_44074) ;  /* 0x0000005000017945 */ /* 0x000fe80003800000 */
[----:B------:R-:W-:Y:S05]  /*2950*/  @!P3 BRA `(.L_x_44075) ;  /* 0x00000000000cb947 */ /* 0x000fea0003800000 */
[----:B-----5:R-:W-:-:S05]  /*2960*/  HADD2.F32 R75, -RZ, R59.H1_H1 ;  /* 0x3000003bff4b7230 */ /* 0x020fca0000004100 */
[----:B------:R-:W-:-:S04]  /*2970*/  FMUL.FTZ R75, R75, UR7 ;  /* 0x000000074b4b7c20 */ /* 0x000fc80008410000 */
[----:B------:R-:W-:-:S07]  /*2980*/  @P2 FADD.FTZ R75, R51, R75 ;  /* 0x0000004b334b2221 */ /* 0x000fce0000010000 */
.L_x_44075:
[----:B------:R-:W-:Y:S05]  /*2990*/  BSYNC B1 ;  /* 0x0000000000017941 */ /* 0x000fea0003800000 */
.L_x_44074:
[----:B0-----:R-:W0:Y:S01]  /*29a0*/  LDC.64 R172, c[0x0][0x238] ;  /* 0x00008e00ffac7b82 */ /* 0x001e220000000a00 */
[----:B------:R-:W-:Y:S01]  /*29b0*/  IADD3 R135, R135, 0x20, RZ ;  /* 0x0000002087877810 */ /* 0x000fe20007ffe0ff */
[C---:B0-----:R-:W-:Y:S01]  /*29c0*/  IMAD.WIDE.U32 R172, R134.reuse, 0x20, R172 ;  /* 0x0000002086ac7825 */ /* 0x041fe200078e00ac */
[----:B------:R-:W-:-:S04]  /*29d0*/  IADD3 R134, R134, 0x20, RZ ;  /* 0x0000002086867810 */ /* 0x000fc80007ffe0ff */
[----:B------:R2:W-:Y:S04]  /*29e0*/  STG.E.128 desc[UR4][R172.64], R68 ;  /* 0x00000044ac007986 */ /* 0x0005e8000c101d04 */
[----:B------:R2:W-:Y:S02]  /*29f0*/  STG.E.128 desc[UR4][R172.64+0x10], R72 ;  /* 0x00001048ac007986 */ /* 0x0005e4000c101d04 */
.L_x_44059:
[----:B------:R-:W-:Y:S05]  /*2a00*/  BSYNC B0 ;  /* 0x0000000000007941 */ /* 0x000fea0003800000 */
.L_x_44058:
        /* <DEDUP_REMOVED lines=43> */
.L_x_44079:
[----:B------:R-:W-:Y:S05]  /*2cc0*/  BSYNC B1 ;  /* 0x0000000000017941 */ /* 0x000fea0003800000 */
.L_x_44078:
[----:B------:R-:W-:Y:S04]  /*2cd0*/  BSSY B1, `(.L_x_44080) ;  /* 0x0000005000017945 */ /* 0x000fe80003800000 */
[----:B------:R-:W-:Y:S05]  /*2ce0*/  @!P3 BRA `(.L_x_44081) ;  /* 0x00000000000cb947 */ /* 0x000fea0003800000 */
[----:B-----5:R-:W-:-:S05]  /*2cf0*/  HADD2.F32 R77, -RZ, R56.H1_H1 ;  /* 0x30000038ff4d7230 */ /* 0x020fca0000004100 */
[----:B------:R-:W-:-:S04]  /*2d00*/  FMUL.FTZ R77, R77, UR7 ;  /* 0x000000074d4d7c20 */ /* 0x000fc80008410000 */
[----:B------:R-:W-:-:S07]  /*2d10*/  @P2 FADD.FTZ R77, R41, R77 ;  /* 0x0000004d294d2221 */ /* 0x000fce0000010000 */
.L_x_44081:
[----:B------:R-:W-:Y:S05]  /*2d20*/  BSYNC B1 ;  /* 0x0000000000017941 */ /* 0x000fea0003800000 */
.L_x_44080:
[----:B------:R-:W-:Y:S04]  /*2d30*/  BSSY B1, `(.L_x_44082) ;  /* 0x0000005000017945 */ /* 0x000fe80003800000 */
[----:B------:R-:W-:Y:S05]  /*2d40*/  @!P3 BRA `(.L_x_44083) ;  /* 0x00000000000cb947 */ /* 0x000fea0003800000 */
[----:B-----5:R-:W-:-:S05]  /*2d50*/  HADD2.F32 R78, -RZ, R57.H0_H0 ;  /* 0x20000039ff4e7230 */ /* 0x020fca0000004100 */
[----:B------:R-:W-:-:S04]  /*2d60*/  FMUL.FTZ R78, R78, UR7 ;  /* 0x000000074e4e7c20 */ /* 0x000fc80008410000 */
[----:B------:R-:W-:-:S07]  /*2d70*/  @P2 FADD.FTZ R78, R42, R78 ;  /* 0x0000004e2a4e2221 */ /* 0x000fce0000010000 */
.L_x_44083:
[----:B------:R-:W-:Y:S05]  /*2d80*/  BSYNC B1 ;  /* 0x0000000000017941 */ /* 0x000fea0003800000 */
.L_x_44082:
[----:B------:R-:W-:Y:S04]  /*2d90*/  BSSY B1, `(.L_x_44084) ;  /* 0x0000005000017945 */ /* 0x000fe80003800000 */
[----:B------:R-:W-:Y:S05]  /*2da0*/  @!P3 BRA `(.L_x_44085) ;  /* 0x00000000000cb947 */ /* 0x000fea0003800000 */
[----:B-----5:R-:W-:-:S05]  /*2db0*/  HADD2.F32 R79, -RZ, R57.H1_H1 ;  /* 0x30000039ff4f7230 */ /* 0x020fca0000004100 */
[----:B------:R-:W-:-:S04]  /*2dc0*/  FMUL.FTZ R79, R79, UR7 ;  /* 0x000000074f4f7c20 */ /* 0x000fc80008410000 */
[----:B------:R-:W-:-:S07]  /*2dd0*/  @P2 FADD.FTZ R79, R43, R79 ;  /* 0x0000004f2b4f2221 */ /* 0x000fce0000010000 */
.L_x_44085:
[----:B------:R-:W-:Y:S05]  /*2de0*/  BSYNC B1 ;  /* 0x0000000000017941 */ /* 0x000fea0003800000 */
.L_x_44084:
[----:B------:R-:W-:Y:S04]  /*2df0*/  BSSY B1, `(.L_x_44086) ;  /* 0x0000005000017945 */ /* 0x000fe80003800000 */
[----:B------:R-:W-:Y:S05]  /*2e00*/  @!P3 BRA `(.L_x_44087) ;  /* 0x00000000000cb947 */ /* 0x000fea0003800000 */
[----:B-----5:R-:W-:-:S05]  /*2e10*/  HADD2.F32 R80, -RZ, R58.H0_H0 ;  /* 0x2000003aff507230 */ /* 0x020fca0000004100 */
[----:B------:R-:W-:-:S04]  /*2e20*/  FMUL.FTZ R80, R80, UR7 ;  /* 0x0000000750507c20 */ /* 0x000fc80008410000 */
[----:B------:R-:W-:-:S07]  /*2e30*/  @P2 FADD.FTZ R80, R48, R80 ;  /* 0x0000005030502221 */ /* 0x000fce0000010000 */
.L_x_44087:
[----:B------:R-:W-:Y:S05]  /*2e40*/  BSYNC B1 ;  /* 0x0000000000017941 */ /* 0x000fea0003800000 */
.L_x_44086:
[----:B------:R-:W-:Y:S04]  /*2e50*/  BSSY B1, `(.L_x_44088) ;  /* 0x0000005000017945 */ /* 0x000fe80003800000 */
[----:B------:R-:W-:Y:S05]  /*2e60*/  @!P3 BRA `(.L_x_44089) ;  /* 0x00000000000cb947 */ /* 0x000fea0003800000 */
[----:B-----5:R-:W-:-:S05]  /*2e70*/  HADD2.F32 R81, -RZ, R58.H1_H1 ;  /* 0x3000003aff517230 */ /* 0x020fca0000004100 */
[----:B------:R-:W-:-:S04]  /*2e80*/  FMUL.FTZ R81, R81, UR7 ;  /* 0x0000000751517c20 */ /* 0x000fc80008410000 */
[----:B------:R-:W-:-:S07]  /*2e90*/  @P2 FADD.FTZ R81, R49, R81 ;  /* 0x0000005131512221 */ /* 0x000fce0000010000 */
.L_x_44089:
[----:B------:R-:W-:Y:S05]  /*2ea0*/  BSYNC B1 ;  /* 0x0000000000017941 */ /* 0x000fea0003800000 */
.L_x_44088:
[----:B------:R-:W-:Y:S04]  /*2eb0*/  BSSY B1, `(.L_x_44090) ;  /* 0x0000005000017945 */ /* 0x000fe80003800000 */
[----:B------:R-:W-:Y:S05]  /*2ec0*/  @!P3 BRA `(.L_x_44091) ;  /* 0x00000000000cb947 */ /* 0x000fea0003800000 */
[----:B-----5:R-:W-:-:S05]  /*2ed0*/  HADD2.F32 R82, -RZ, R59.H0_H0 ;  /* 0x2000003bff527230 */ /* 0x020fca0000004100 */
[----:B------:R-:W-:-:S04]  /*2ee0*/  FMUL.FTZ R82, R82, UR7 ;  /* 0x0000000752527c20 */ /* 0x000fc80008410000 */
[----:B------:R-:W-:-:S07]  /*2ef0*/  @P2 FADD.FTZ R82, R50, R82 ;  /* 0x0000005232522221 */ /* 0x000fce0000010000 */
.L_x_44091:
[----:B------:R-:W-:Y:S05]  /*2f00*/  BSYNC B1 ;  /* 0x0000000000017941 */ /* 0x000fea0003800000 */
.L_x_44090:
[----:B------:R-:W-:Y:S04]  /*2f10*/  BSSY B1, `(.L_x_44092) ;  /* 0x0000005000017945 */ /* 0x000fe80003800000 */
[----:B------:R-:W-:Y:S05]  /*2f20*/  @!P3 BRA `(.L_x_44093) ;  /* 0x00000000000cb947 */ /* 0x000fea0003800000 */
[----:B-----5:R-:W-:-:S05]  /*2f30*/  HADD2.F32 R83, -RZ, R59.H1_H1 ;  /* 0x3000003bff537230 */ /* 0x020fca0000004100 */
[----:B------:R-:W-:-:S04]  /*2f40*/  FMUL.FTZ R83, R83, UR7 ;  /* 0x0000000753537c20 */ /* 0x000fc80008410000 */
[----:B------:R-:W-:-:S07]  /*2f50*/  @P2 FADD.FTZ R83, R51, R83 ;  /* 0x0000005333532221 */ /* 0x000fce0000010000 */
.L_x_44093:
[----:B------:R-:W-:Y:S05]  /*2f60*/  BSYNC B1 ;  /* 0x0000000000017941 */ /* 0x000fea0003800000 */
.L_x_44092:
[----:B0-----:R-:W0:Y:S01]  /*2f70*/  LDC.64 R172, c[0x0][0x238] ;  /* 0x00008e00ffac7b82 */ /* 0x001e220000000a00 */
[----:B------:R-:W-:Y:S01]  /*2f80*/  IADD3 R135, R135, 0x20, RZ ;  /* 0x0000002087877810 */ /* 0x000fe20007ffe0ff */
[C---:B0-----:R-:W-:Y:S01]  /*2f90*/  IMAD.WIDE.U32 R172, R134.reuse, 0x20, R172 ;  /* 0x0000002086ac7825 */ /* 0x041fe200078e00ac */
[----:B------:R-:W-:-:S04]  /*2fa0*/  IADD3 R134, R134, 0x20, RZ ;  /* 0x0000002086867810 */ /* 0x000fc80007ffe0ff */
[----:B------:R3:W-:Y:S04]  /*2fb0*/  STG.E.128 desc[UR4][R172.64], R76 ;  /* 0x0000004cac007986 */ /* 0x0007e8000c101d04 */
[----:B------:R3:W-:Y:S02]  /*2fc0*/  STG.E.128 desc[UR4][R172.64+0x10], R80 ;  /* 0x00001050ac007986 */ /* 0x0007e4000c101d04 */
.L_x_44077:
[----:B------:R-:W-:Y:S05]  /*2fd0*/  BSYNC B0 ;  /* 0x0000000000007941 */ /* 0x000fea0003800000 */
.L_x_44076:
        /* <DEDUP_REMOVED lines=43> */
.L_x_44097:
[----:B------:R-:W-:Y:S05]  /*3290*/  BSYNC B1 ;  /* 0x0000000000017941 */ /* 0x000fea0003800000 */
.L_x_44096:
[----:B------:R-:W-:Y:S04]  /*32a0*/  BSSY B1, `(.L_x_44098) ;  /* 0x0000005000017945 */ /* 0x000fe80003800000 */
[----:B------:R-:W-:Y:S05]  /*32b0*/  @!P3 BRA `(.L_x_44099) ;  /* 0x00000000000cb947 */ /* 0x000fea0003800000 */
[----:B-----5:R-:W-:-:S05]  /*32c0*/  HADD2.F32 R85, -RZ, R56.H1_H1 ;  /* 0x30000038ff557230 */ /* 0x020fca0000004100 */
[----:B------:R-:W-:-:S04]  /*32d0*/  FMUL.FTZ R85, R85, UR7 ;  /* 0x0000000755557c20 */ /* 0x000fc80008410000 */
[----:B------:R-:W-:-:S07]  /*32e0*/  @P2 FADD.FTZ R85, R41, R85 ;  /* 0x0000005529552221 */ /* 0x000fce0000010000 */
.L_x_44099:
[----:B------:R-:W-:Y:S05]  /*32f0*/  BSYNC B1 ;  /* 0x0000000000017941 */ /* 0x000fea0003800000 */
.L_x_44098:
[----:B------:R-:W-:Y:S04]  /*3300*/  BSSY B1, `(.L_x_44100) ;  /* 0x0000005000017945 */ /* 0x000fe80003800000 */
[----:B------:R-:W-:Y:S05]  /*3310*/  @!P3 BRA `(.L_x_44101) ;  /* 0x00000000000cb947 */ /* 0x000fea0003800000 */
[----:B-----5:R-:W-:-:S05]  /*3320*/  HADD2.F32 R86, -RZ, R57.H0_H0 ;  /* 0x20000039ff567230 */ /* 0x020fca0000004100 */
[----:B------:R-:W-:-:S04]  /*3330*/  FMUL.FTZ R86, R86, UR7 ;  /* 0x0000000756567c20 */ /* 0x000fc80008410000 */
[----:B------:R-:W-:-:S07]  /*3340*/  @P2 FADD.FTZ R86, R42, R86 ;  /* 0x000000562a562221 */ /* 0x000fce0000010000 */
.L_x_44101:
[----:B------:R-:W-:Y:S05]  /*3350*/  BSYNC B1 ;  /* 0x0000000000017941 */ /* 0x000fea0003800000 */
.L_x_44100:
[----:B------:R-:W-:Y:S04]  /*3360*/  BSSY B1, `(.L_x_44102) ;  /* 0x0000005000017945 */ /* 0x000fe80003800000 */
[----:B------:R-:W-:Y:S05]  /*3370*/  @!P3 BRA `(.L_x_44103) ;  /* 0x00000000000cb947 */ /* 0x000fea0003800000 */
[----:B-----5:R-:W-:-:S05]  /*3380*/  HADD2.F32 R87, -RZ, R57.H1_H1 ;  /* 0x30000039ff577230 */ /* 0x020fca0000004100 */
[----:B------:R-:W-:-:S04]  /*3390*/  FMUL.FTZ R87, R87, UR7 ;  /* 0x0000000757577c20 */ /* 0x000fc80008410000 */
[----:B------:R-:W-:-:S07]  /*33a0*/  @P2 FADD.FTZ R87, R43, R87 ;  /* 0x000000572b572221 */ /* 0x000fce0000010000 */
.L_x_44103:
[----:B------:R-:W-:Y:S05]  /*33b0*/  BSYNC B1 ;  /* 0x0000000000017941 */ /* 0x000fea0003800000 */
.L_x_44102:
[----:B------:R-:W-:Y:S04]  /*33c0*/  BSSY B1, `(.L_x_44104) ;  /* 0x0000005000017945 */ /* 0x000fe80003800000 */
[----:B------:R-:W-:Y:S05]  /*33d0*/  @!P3 BRA `(.L_x_44105) ;  /* 0x00000000000cb947 */ /* 0x000fea0003800000 */
[----:B-----5:R-:W-:-:S05]  /*33e0*/  HADD2.F32 R88, -RZ, R58.H0_H0 ;  /* 0x2000003aff587230 */ /* 0x020fca0000004100 */
[----:B------:R-:W-:-:S04]  /*33f0*/  FMUL.FTZ R88, R88, UR7 ;  /* 0x0000000758587c20 */ /* 0x000fc80008410000 */
[----:B------:R-:W-:-:S07]  /*3400*/  @P2 FADD.FTZ R88, R48, R88 ;  /* 0x0000005830582221 */ /* 0x000fce0000010000 */
.L_x_44105:
[----:B------:R-:W-:Y:S05]  /*3410*/  BSYNC B1 ;  /* 0x0000000000017941 */ /* 0x000fea0003800000 */
.L_x_44104:
[----:B------:R-:W-:Y:S04]  /*3420*/  BSSY B1, `(.L_x_44106) ;  /* 0x0000005000017945 */ /* 0x000fe80003800000 */
[----:B------:R-:W-:Y:S05]  /*3430*/  @!P3 BRA `(.L_x_44107) ;  /* 0x00000000000cb947 */ /* 0x000fea0003800000 */
[----:B-----5:R-:W-:-:S05]  /*3440*/  HADD2.F32 R89, -RZ, R58.H1_H1 ;  /* 0x3000003aff597230 */ /* 0x020fca0000004100 */
[----:B------:R-:W-:-:S04]  /*3450*/  FMUL.FTZ R89, R89, UR7 ;  /* 0x0000000759597c20 */ /* 0x000fc80008410000 */
[----:B------:R-:W-:-:S07]  /*3460*/  @P2 FADD.FTZ R89, R49, R89 ;  /* 0x0000005931592221 */ /* 0x000fce0000010000 */
.L_x_44107:
[----:B------:R-:W-:Y:S05]  /*3470*/  BSYNC B1 ;  /* 0x0000000000017941 */ /* 0x000fea0003800000 */
.L_x_44106:
[----:B------:R-:W-:Y:S04]  /*3480*/  BSSY B1, `(.L_x_44108) ;  /* 0x0000005000017945 */ /* 0x000fe80003800000 */
[----:B------:R-:W-:Y:S05]  /*3490*/  @!P3 BRA `(.L_x_44109) ;  /* 0x00000000000cb947 */ /* 0x000fea0003800000 */
[----:B-----5:R-:W-:-:S05]  /*34a0*/  HADD2.F32 R90, -RZ, R59.H0_H0 ;  /* 0x2000003bff5a7230 */ /* 0x020fca0000004100 */
[----:B------:R-:W-:-:S04]  /*34b0*/  FMUL.FTZ R90, R90, UR7 ;  /* 0x000000075a5a7c20 */ /* 0x000fc80008410000 */
[----:B------:R-:W-:-:S07]  /*34c0*/  @P2 FADD.FTZ R90, R50, R90 ;  /* 0x0000005a325a2221 */ /* 0x000fce0000010000 */
.L_x_44109:
[----:B------:R-:W-:Y:S05]  /*34d0*/  BSYNC B1 ;  /* 0x0000000000017941 */ /* 0x000fea0003800000 */
.L_x_44108:
[----:B------:R-:W-:Y:S04]  /*34e0*/  BSSY B1, `(.L_x_44110) ;  /* 0x0000005000017945 */ /* 0x000fe80003800000 */
[----:B------:R-:W-:Y:S05]  /*34f0*/  @!P3 BRA `(.L_x_44111) ;  /* 0x00000000000cb947 */ /* 0x000fea0003800000 */
[----:B-----5:R-:W-:-:S05]  /*3500*/  HADD2.F32 R91, -RZ, R59.H1_H1 ;  /* 0x3000003bff5b7230 */ /* 0x020fca0000004100 */
[----:B------:R-:W-:-:S04]  /*3510*/  FMUL.FTZ R91, R91, UR7 ;  /* 0x000000075b5b7c20 */ /* 0x000fc80008410000 */
[----:B------:R-:W-:-:S07]  /*3520*/  @P2 FADD.FTZ R91, R51, R91 ;  /* 0x0000005b335b2221 */ /* 0x000fce0000010000 */
.L_x_44111:
[----:B------:R-:W-:Y:S05]  /*3530*/  BSYNC B1 ;  /* 0x0000000000017941 */ /* 0x000fea0003800000 */
.L_x_44110:
[----:B0-----:R-:W0:Y:S01]  /*3540*/  LDC.64 R172, c[0x0][0x238] ;  /* 0x00008e00ffac7b82 */ /* 0x001e220000000a00 */
[----:B------:R-:W-:Y:S01]  /*3550*/  IADD3 R135, R135, 0x20, RZ ;  /* 0x0000002087877810 */ /* 0x000fe20007ffe0ff */
[C---:B0-----:R-:W-:Y:S01]  /*3560*/  IMAD.WIDE.U32 R172, R134.reuse, 0x20, R172 ;  /* 0x0000002086ac7825 */ /* 0x041fe200078e00ac */
[----:B------:R-:W-:-:S04]  /*3570*/  IADD3 R134, R134, 0x20, RZ ;  /* 0x0000002086867810 */ /* 0x000fc80007ffe0ff */
[----:B------:R4:W-:Y:S04]  /*3580*/  STG.E.128 desc[UR4][R172.64], R84 ;  /* 0x00000054ac007986 */ /* 0x0009e8000c101d04 */
[----:B------:R4:W-:Y:S02]  /*3590*/  STG.E.128 desc[UR4][R172.64+0x10], R88 ;  /* 0x00001058ac007986 */ /* 0x0009e4000c101d04 */
.L_x_44095:
[----:B------:R-:W-:Y:S05]  /*35a0*/  BSYNC B0 ;  /* 0x0000000000007941 */ /* 0x000fea0003800000 */
.L_x_44094:
        /* <DEDUP_REMOVED lines=43> */
.L_x_44115:
[----:B------:R-:W-:Y:S05]  /*3860*/  BSYNC B1 ;  /* 0x0000000000017941 */ /* 0x000fea0003800000 */
.L_x_44114:
[----:B------:R-:W-:Y:S04]  /*3870*/  BSSY B1, `(.L_x_44116) ;  /* 0x0000005000017945 */ /* 0x000fe80003800000 */
[----:B------:R-:W-:Y:S05]  /*3880*/  @!P3 BRA `(.L_x_44117) ;  /* 0x00000000000cb947 */ /* 0x000fea0003800000 */
[----:B-----5:R-:W-:-:S05]  /*3890*/  HADD2.F32 R93, -RZ, R56.H1_H1 ;  /* 0x30000038ff5d7230 */ /* 0x020fca0000004100 */
[----:B------:R-:W-:-:S04]  /*38a0*/  FMUL.FTZ R93, R93, UR7 ;  /* 0x000000075d5d7c20 */ /* 0x000fc80008410000 */
[----:B------:R-:W-:-:S07]  /*38b0*/  @P2 FADD.FTZ R93, R41, R93 ;  /* 0x0000005d295d2221 */ /* 0x000fce0000010000 */
.L_x_44117:
[----:B------:R-:W-:Y:S05]  /*38c0*/  BSYNC B1 ;  /* 0x0000000000017941 */ /* 0x000fea0003800000 */
.L_x_44116:
[----:B------:R-:W-:Y:S04]  /*38d0*/  BSSY B1, `(.L_x_44118) ;  /* 0x0000005000017945 */ /* 0x000fe80003800000 */
[----:B------:R-:W-:Y:S05]  /*38e0*/  @!P3 BRA `(.L_x_44119) ;  /* 0x00000000000cb947 */ /* 0x000fea0003800000 */
[----:B-----5:R-:W-:-:S05]  /*38f0*/  HADD2.F32 R94, -RZ, R57.H0_H0 ;  /* 0x20000039ff5e7230 */ /* 0x020fca0000004100 */
[----:B------:R-:W-:-:S04]  /*3900*/  FMUL.FTZ R94, R94, UR7 ;  /* 0x000000075e5e7c20 */ /* 0x000fc80008410000 */
[----:B------:R-:W-:-:S07]  /*3910*/  @P2 FADD.FTZ R94, R42, R94 ;  /* 0x0000005e2a5e2221 */ /* 0x000fce0000010000 */
.L_x_44119:
[----:B------:R-:W-:Y:S05]  /*3920*/  BSYNC B1 ;  /* 0x0000000000017941 */ /* 0x000fea0003800000 */
.L_x_44118:
[----:B------:R-:W-:Y:S04]  /*3930*/  BSSY B1, `(.L_x_44120) ;  /* 0x0000005000017945 */ /* 0x000fe80003800000 */
[----:B------:R-:W-:Y:S05]  /*3940*/  @!P3 BRA `(.L_x_44121) ;  /* 0x00000000000cb947 */ /* 0x000fea0003800000 */
[----:B-----5:R-:W-:-:S05]  /*3950*/  HADD2.F32 R95, -RZ, R57.H1_H1 ;  /* 0x30000039ff5f7230 */ /* 0x020fca0000004100 */
[----:B------:R-:W-:-:S04]  /*3960*/  FMUL.FTZ R95, R95, UR7 ;  /* 0x000000075f5f7c20 */ /* 0x000fc80008410000 */
[----:B------:R-:W-:-:S07]  /*3970*/  @P2 FADD.FTZ R95, R43, R95 ;  /* 0x0000005f2b5f2221 */ /* 0x000fce0000010000 */
.L_x_44121:
[----:B------:R-:W-:Y:S05]  /*3980*/  BSYNC B1 ;  /* 0x0000000000017941 */ /* 0x000fea0003800000 */
.L_x_44120:
[----:B------:R-:W-:Y:S04]  /*3990*/  BSSY B1, `(.L_x_44122) ;  /* 0x0000005000017945 */ /* 0x000fe80003800000 */
[----:B------:R-:W-:Y:S05]  /*39a0*/  @!P3 BRA `(.L_x_44123) ;  /* 0x00000000000cb947 */ /* 0x000fea0003800000 */
[----:B-----5:R-:W-:-:S05]  /*39b0*/  HADD2.F32 R96, -RZ, R58.H0_H0 ;  /* 0x2000003aff607230 */ /* 0x020fca0000004100 */
[----:B------:R-:W-:-:S04]  /*39c0*/  FMUL.FTZ R96, R96, UR7 ;  /* 0x0000000760607c20 */ /* 0x000fc80008410000 */
[----:B------:R-:W-:-:S07]  /*39d0*/  @P2 FADD.FTZ R96, R48, R96 ;  /* 0x0000006030602221 */ /* 0x000fce0000010000 */
.L_x_44123:
[----:B------:R-:W-:Y:S05]  /*39e0*/  BSYNC B1 ;  /* 0x0000000000017941 */ /* 0x000fea0003800000 */
.L_x_44122:
[----:B------:R-:W-:Y:S04]  /*39f0*/  BSSY B1, `(.L_x_44124) ;  /* 0x0000005000017945 */ /* 0x000fe80003800000 */
[----:B------:R-:W-:Y:S05]  /*3a00*/  @!P3 BRA `(.L_x_44125) ;  /* 0x00000000000cb947 */ /* 0x000fea0003800000 */
[----:B-----5:R-:W-:-:S05]  /*3a10*/  HADD2.F32 R97, -RZ, R58.H1_H1 ;  /* 0x3000003aff617230 */ /* 0x020fca0000004100 */
[----:B------:R-:W-:-:S04]  /*3a20*/  FMUL.FTZ R97, R97, UR7 ;  /* 0x0000000761617c20 */ /* 0x000fc80008410000 */
[----:B------:R-:W-:-:S07]  /*3a30*/  @P2 FADD.FTZ R97, R49, R97 ;  /* 0x0000006131612221 */ /* 0x000fce0000010000 */
.L_x_44125:
[----:B------:R-:W-:Y:S05]  /*3a40*/  BSYNC B1 ;  /* 0x0000000000017941 */ /* 0x000fea0003800000 */
.L_x_44124:
[----:B------:R-:W-:Y:S04]  /*3a50*/  BSSY B1, `(.L_x_44126) ;  /* 0x0000005000017945 */ /* 0x000fe80003800000 */
[----:B------:R-:W-:Y:S05]  /*3a60*/  @!P3 BRA `(.L_x_44127) ;  /* 0x00000000000cb947 */ /* 0x000fea0003800000 */
[----:B-----5:R-:W-:-:S05]  /*3a70*/  HADD2.F32 R98, -RZ, R59.H0_H0 ;  /* 0x2000003bff627230 */ /* 0x020fca0000004100 */
[----:B------:R-:W-:-:S04]  /*3a80*/  FMUL.FTZ R98, R98, UR7 ;  /* 0x0000000762627c20 */ /* 0x000fc80008410000 */
[----:B------:R-:W-:-:S07]  /*3a90*/  @P2 FADD.FTZ R98, R50, R98 ;  /* 0x0000006232622221 */ /* 0x000fce0000010000 */
.L_x_44127:
[----:B------:R-:W-:Y:S05]  /*3aa0*/  BSYNC B1 ;  /* 0x0000000000017941 */ /* 0x000fea0003800000 */
.L_x_44126:
[----:B------:R-:W-:Y:S04]  /*3ab0*/  BSSY B1, `(.L_x_44128) ;  /* 0x0000005000017945 */ /* 0x000fe80003800000 */
[----:B------:R-:W-:Y:S05]  /*3ac0*/  @!P3 BRA `(.L_x_44129) ;  /* 0x00000000000cb947 */ /* 0x000fea0003800000 */
[----:B-----5:R-:W-:-:S05]  /*3ad0*/  HADD2.F32 R99, -RZ, R59.H1_H1 ;  /* 0x3000003bff637230 */ /* 0x020fca0000004100 */
[----:B------:R-:W-:-:S04]  /*3ae0*/  FMUL.FTZ R99, R99, UR7 ;  /* 0x0000000763637c20 */ /* 0x000fc80008410000 */
[----:B------:R-:W-:-:S07]  /*3af0*/  @P2 FADD.FTZ R99, R51, R99 ;  /* 0x0000006333632221 */ /* 0x000fce0000010000 */
.L_x_44129:
[----:B------:R-:W-:Y:S05]  /*3b00*/  BSYNC B1 ;  /* 0x0000000000017941 */ /* 0x000fea0003800000 */
.L_x_44128:
[----:B0-----:R-:W0:Y:S01]  /*3b10*/  LDC.64 R172, c[0x0][0x238] ;  /* 0x00008e00ffac7b82 */ /* 0x001e220000000a00 */
[----:B------:R-:W-:Y:S01]  /*3b20*/  IADD3 R135, R135, 0x20, RZ ;  /* 0x0000002087877810 */ /* 0x000fe20007ffe0ff */
[C---:B0-----:R-:W-:Y:S01]  /*3b30*/  IMAD.WIDE.U32 R172, R134.reuse, 0x20, R172 ;  /* 0x0000002086ac7825 */ /* 0x041fe200078e00ac */
[----:B------:R-:W-:-:S04]  /*3b40*/  IADD3 R134, R134, 0x20, RZ ;  /* 0x0000002086867810 */ /* 0x000fc80007ffe0ff */
[----:B------:R0:W-:Y:S04]  /*3b50*/  STG.E.128 desc[UR4][R172.64], R92 ;  /* 0x0000005cac007986 */ /* 0x0001e8000c101d04 */
[----:B------:R0:W-:Y:S02]  /*3b60*/  STG.E.128 desc[UR4][R172.64+0x10], R96 ;  /* 0x00001060ac007986 */ /* 0x0001e4000c101d04 */
.L_x_44113:
[----:B------:R-:W-:Y:S05]  /*3b70*/  BSYNC B0 ;  /* 0x0000000000007941 */ /* 0x000fea0003800000 */
.L_x_44112:
        /* <DEDUP_REMOVED lines=43> */
.L_x_44133:
[----:B------:R-:W-:Y:S05]  /*3e30*/  BSYNC B1 ;  /* 0x0000000000017941 */ /* 0x000fea0003800000 */
.L_x_44132:
[----:B------:R-:W-:Y:S04]  /*3e40*/  BSSY B1, `(.L_x_44134) ;  /* 0x0000005000017945 */ /* 0x000fe80003800000 */
[----:B------:R-:W-:Y:S05]  /*3e50*/  @!P3 BRA `(.L_x_44135) ;  /* 0x00000000000cb947 */ /* 0x000fea0003800000 */
[----:B-----5:R-:W-:-:S05]  /*3e60*/  HADD2.F32 R101, -RZ, R56.H1_H1 ;  /* 0x30000038ff657230 */ /* 0x020fca0000004100 */
[----:B------:R-:W-:-:S04]  /*3e70*/  FMUL.FTZ R101, R101, UR7 ;  /* 0x0000000765657c20 */ /* 0x000fc80008410000 */
[----:B------:R-:W-:-:S07]  /*3e80*/  @P2 FADD.FTZ R101, R41, R101 ;  /* 0x0000006529652221 */ /* 0x000fce0000010000 */
.L_x_44135:
[----:B------:R-:W-:Y:S05]  /*3e90*/  BSYNC B1 ;  /* 0x0000000000017941 */ /* 0x000fea0003800000 */
.L_x_44134:
[----:B------:R-:W-:Y:S04]  /*3ea0*/  BSSY B1, `(.L_x_44136) ;  /* 0x0000005000017945 */ /* 0x000fe80003800000 */
[----:B------:R-:W-:Y:S05]  /*3eb0*/  @!P3 BRA `(.L_x_44137) ;  /* 0x00000000000cb947 */ /* 0x000fea0003800000 */
[----:B-----5:R-:W-:-:S05]  /*3ec0*/  HADD2.F32 R102, -RZ, R57.H0_H0 ;  /* 0x20000039ff667230 */ /* 0x020fca0000004100 */
[----:B------:R-:W-:-:S04]  /*3ed0*/  FMUL.FTZ R102, R102, UR7 ;  /* 0x0000000766667c20 */ /* 0x000fc80008410000 */
[----:B------:R-:W-:-:S07]  /*3ee0*/  @P2 FADD.FTZ R102, R42, R102 ;  /* 0x000000662a662221 */ /* 0x000fce0000010000 */
.L_x_44137:
[----:B------:R-:W-:Y:S05]  /*3ef0*/  BSYNC B1 ;  /* 0x0000000000017941 */ /* 0x000fea0003800000 */
.L_x_44136:
[----:B------:R-:W-:Y:S04]  /*3f00*/  BSSY B1, `(.L_x_44138) ;  /* 0x0000005000017945 */ /* 0x000fe80003800000 */
[----:B------:R-:W-:Y:S05]  /*3f10*/  @!P3 BRA `(.L_x_44139) ;  /* 0x00000000000cb947 */ /* 0x000fea0003800000 */
[----:B-----5:R-:W-:-:S05]  /*3f20*/  HADD2.F32 R103, -RZ, R57.H1_H1 ;  /* 0x30000039ff677230 */ /* 0x020fca0000004100 */
[----:B------:R-:W-:-:S04]  /*3f30*/  FMUL.FTZ R103, R103, UR7 ;  /* 0x0000000767677c20 */ /* 0x000fc80008410000 */
[----:B------:R-:W-:-:S07]  /*3f40*/  @P2 FADD.FTZ R103, R43, R103 ;  /* 0x000000672b672221 */ /* 0x000fce0000010000 */
.L_x_44139:
[----:B------:R-:W-:Y:S05]  /*3f50*/  BSYNC B1 ;  /* 0x0000000000017941 */ /* 0x000fea0003800000 */
.L_x_44138:
[----:B------:R-:W-:Y:S04]  /*3f60*/  BSSY B1, `(.L_x_44140) ;  /* 0x0000005000017945 */ /* 0x000fe80003800000 */
[----:B------:R-:W-:Y:S05]  /*3f70*/  @!P3 BRA `(.L_x_44141) ;  /* 0x00000000000cb947 */ /* 0x000fea0003800000 */
[----:B-----5:R-:W-:-:S05]  /*3f80*/  HADD2.F32 R104, -RZ, R58.H0_H0 ;  /* 0x2000003aff687230 */ /* 0x020fca0000004100 */
[----:B------:R-:W-:-:S04]  /*3f90*/  FMUL.FTZ R104, R104, UR7 ;  /* 0x0000000768687c20 */ /* 0x000fc80008410000 */
[----:B------:R-:W-:-:S07]  /*3fa0*/  @P2 FADD.FTZ R104, R48, R104 ;  /* 0x0000006830682221 */ /* 0x000fce0000010000 */
.L_x_44141:
[----:B------:R-:W-:Y:S05]  /*3fb0*/  BSYNC B1 ;  /* 0x0000000000017941 */ /* 0x000fea0003800000 */
.L_x_44140:
[----:B------:R-:W-:Y:S04]  /*3fc0*/  BSSY B1, `(.L_x_44142) ;  /* 0x0000005000017945 */ /* 0x000fe80003800000 */
[----:B------:R-:W-:Y:S05]  /*3fd0*/  @!P3 BRA `(.L_x_44143) ;  /* 0x00000000000cb947 */ /* 0x000fea0003800000 */
[----:B-----5:R-:W-:-:S05]  /*3fe0*/  HADD2.F32 R105, -RZ, R58.H1_H1 ;  /* 0x3000003aff697230 */ /* 0x020fca0000004100 */
[----:B------:R-:W-:-:S04]  /*3ff0*/  FMUL.FTZ R105, R105, UR7 ;  /* 0x0000000769697c20 */ /* 0x000fc80008410000 */
[----:B------:R-:W-:-:S07]  /*4000*/  @P2 FADD.FTZ R105, R49, R105 ;  /* 0x0000006931692221 */ /* 0x000fce0000010000 */
.L_x_44143:
[----:B------:R-:W-:Y:S05]  /*4010*/  BSYNC B1 ;  /* 0x0000000000017941 */ /* 0x000fea0003800000 */
.L_x_44142:
[----:B------:R-:W-:Y:S04]  /*4020*/  BSSY B1, `(.L_x_44144) ;  /* 0x0000005000017945 */ /* 0x000fe80003800000 */
[----:B------:R-:W-:Y:S05]  /*4030*/  @!P3 BRA `(.L_x_44145) ;  /* 0x00000000000cb947 */ /* 0x000fea0003800000 */
[----:B-----5:R-:W-:-:S05]  /*4040*/  HADD2.F32 R106, -RZ, R59.H0_H0 ;  /* 0x2000003bff6a7230 */ /* 0x020fca0000004100 */
[----:B------:R-:W-:-:S04]  /*4050*/  FMUL.FTZ R106, R106, UR7 ;  /* 0x000000076a6a7c20 */ /* 0x000fc80008410000 */
[----:B------:R-:W-:-:S07]  /*4060*/  @P2 FADD.FTZ R106, R50, R106 ;  /* 0x0000006a326a2221 */ /* 0x000fce0000010000 */
.L_x_44145:
[----:B------:R-:W-:Y:S05]  /*4070*/  BSYNC B1 ;  /* 0x0000000000017941 */ /* 0x000fea0003800000 */
.L_x_44144:
[----:B------:R-:W-:Y:S04]  /*4080*/  BSSY B1, `(.L_x_44146) ;  /* 0x0000005000017945 */ /* 0x000fe80003800000 */
[----:B------:R-:W-:Y:S05]  /*4090*/  @!P3 BRA `(.L_x_44147) ;  /* 0x00000000000cb947 */ /* 0x000fea0003800000 */
[----:B-----5:R-:W-:-:S05]  /*40a0*/  HADD2.F32 R107, -RZ, R59.H1_H1 ;  /* 0x3000003bff6b7230 */ /* 0x020fca0000004100 */
[----:B------:R-:W-:-:S04]  /*40b0*/  FMUL.FTZ R107, R107, UR7 ;  /* 0x000000076b6b7c20 */ /* 0x000fc80008410000 */
[----:B------:R-:W-:-:S07]  /*40c0*/  @P2 FADD.FTZ R107, R51, R107 ;  /* 0x0000006b336b2221 */ /* 0x000fce0000010000 */
.L_x_44147:
[----:B------:R-:W-:Y:S05]  /*40d0*/  BSYNC B1 ;  /* 0x0000000000017941 */ /* 0x000fea0003800000 */
.L_x_44146:
[----:B0-----:R-:W0:Y:S01]  /*40e0*/  LDC.64 R172, c[0x0][0x238] ;  /* 0x00008e00ffac7b82 */ /* 0x001e220000000a00 */
[----:B------:R-:W-:Y:S01]  /*40f0*/  IADD3 R135, R135, 0x20, RZ ;  /* 0x0000002087877810 */ /* 0x000fe20007ffe0ff */
[C---:B0-----:R-:W-:Y:S01]  /*4100*/  IMAD.WIDE.U32 R172, R134.reuse, 0x20, R172 ;  /* 0x0000002086ac7825 */ /* 0x041fe200078e00ac */
[----:B------:R-:W-:-:S04]  /*4110*/  IADD3 R134, R134, 0x20, RZ ;  /* 0x0000002086867810 */ /* 0x000fc80007ffe0ff */
[----:B------:R0:W-:Y:S04]  /*4120*/  STG.E.128 desc[UR4][R172.64], R100 ;  /* 0x00000064ac007986 */ /* 0x0001e8000c101d04 */
[----:B------:R0:W-:Y:S02]  /*4130*/  STG.E.128 desc[UR4][R172.64+0x10], R104 ;  /* 0x00001068ac007986 */ /* 0x0001e4000c101d04 */
.L_x_44131:
[----:B------:R-:W-:Y:S05]  /*4140*/  BSYNC B0 ;  /* 0x0000000000007941 */ /* 0x000fea0003800000 */
.L_x_44130:
        /* <DEDUP_REMOVED lines=43> */
.L_x_44151:
[----:B------:R-:W-:Y:S05]  /*4400*/  BSYNC B1 ;  /* 0x0000000000017941 */ /* 0x000fea0003800000 */
.L_x_44150:
[----:B------:R-:W-:Y:S04]  /*4410*/  BSSY B1, `(.L_x_44152) ;  /* 0x0000005000017945 */ /* 0x000fe80003800000 */
[----:B------:R-:W-:Y:S05]  /*4420*/  @!P3 BRA `(.L_x_44153) ;  /* 0x00000000000cb947 */ /* 0x000fea0003800000 */
[----:B-----5:R-:W-:-:S05]  /*4430*/  HADD2.F32 R109, -RZ, R56.H1_H1 ;  /* 0x30000038ff6d7230 */ /* 0x020fca0000004100 */
[----:B------:R-:W-:-:S04]  /*4440*/  FMUL.FTZ R109, R109, UR7 ;  /* 0x000000076d6d7c20 */ /* 0x000fc80008410000 */
[----:B------:R-:W-:-:S07]  /*4450*/  @P2 FADD.FTZ R109, R41, R109 ;  /* 0x0000006d296d2221 */ /* 0x000fce0000010000 */
.L_x_44153:
[----:B------:R-:W-:Y:S05]  /*4460*/  BSYNC B1 ;  /* 0x0000000000017941 */ /* 0x000fea0003800000 */
.L_x_44152:
[----:B------:R-:W-:Y:S04]  /*4470*/  BSSY B1, `(.L_x_44154) ;  /* 0x0000005000017945 */ /* 0x000fe80003800000 */
[----:B------:R-:W-:Y:S05]  /*4480*/  @!P3 BRA `(.L_x_44155) ;  /* 0x00000000000cb947 */ /* 0x000fea0003800000 */
[----:B-----5:R-:W-:-:S05]  /*4490*/  HADD2.F32 R110, -RZ, R57.H0_H0 ;  /* 0x20000039ff6e7230 */ /* 0x020fca0000004100 */
[----:B------:R-:W-:-:S04]  /*44a0*/  FMUL.FTZ R110, R110, UR7 ;  /* 0x000000076e6e7c20 */ /* 0x000fc80008410000 */
[----:B------:R-:W-:-:S07]  /*44b0*/  @P2 FADD.FTZ R110, R42, R110 ;  /* 0x0000006e2a6e2221 */ /* 0x000fce0000010000 */
.L_x_44155:
[----:B------:R-:W-:Y:S05]  /*44c0*/  BSYNC B1 ;  /* 0x0000000000017941 */ /* 0x000fea0003800000 */
.L_x_44154:
[----:B------:R-:W-:Y:S04]  /*44d0*/  BSSY B1, `(.L_x_44156) ;  /* 0x0000005000017945 */ /* 0x000fe80003800000 */
[----:B------:R-:W-:Y:S05]  /*44e0*/  @!P3 BRA `(.L_x_44157) ;  /* 0x00000000000cb947 */ /* 0x000fea0003800000 */
[----:B-----5:R-:W-:-:S05]  /*44f0*/  HADD2.F32 R111, -RZ, R57.H1_H1 ;  /* 0x30000039ff6f7230 */ /* 0x020fca0000004100 */
[----:B------:R-:W-:-:S04]  /*4500*/  FMUL.FTZ R111, R111, UR7 ;  /* 0x000000076f6f7c20 */ /* 0x000fc80008410000 */
[----:B------:R-:W-:-:S07]  /*4510*/  @P2 FADD.FTZ R111, R43, R111 ;  /* 0x0000006f2b6f2221 */ /* 0x000fce0000010000 */
.L_x_44157:
[----:B------:R-:W-:Y:S05]  /*4520*/  BSYNC B1 ;  /* 0x0000000000017941 */ /* 0x000fea0003800000 */
.L_x_44156:
[----:B------:R-:W-:Y:S04]  /*4530*/  BSSY B1, `(.L_x_44158) ;  /* 0x0000005000017945 */ /* 0x000fe80003800000 */
[----:B------:R-:W-:Y:S05]  /*4540*/  @!P3 BRA `(.L_x_44159) ;  /* 0x00000000000cb947 */ /* 0x000fea0003800000 */
[----:B-----5:R-:W-:-:S05]  /*4550*/  HADD2.F32 R112, -RZ, R58.H0_H0 ;  /* 0x2000003aff707230 */ /* 0x020fca0000004100 */
[----:B------:R-:W-:-:S04]  /*4560*/  FMUL.FTZ R112, R112, UR7 ;  /* 0x0000000770707c20 */ /* 0x000fc80008410000 */
[----:B------:R-:W-:-:S07]  /*4570*/  @P2 FADD.FTZ R112, R48, R112 ;  /* 0x0000007030702221 */ /* 0x000fce0000010000 */
.L_x_44159:
[----:B------:R-:W-:Y:S05]  /*4580*/  BSYNC B1 ;  /* 0x0000000000017941 */ /* 0x000fea0003800000 */
.L_x_44158:
[----:B------:R-:W-:Y:S04]  /*4590*/  BSSY B1, `(.L_x_44160) ;  /* 0x0000005000017945 */ /* 0x000fe80003800000 */
[----:B------:R-:W-:Y:S05]  /*45a0*/  @!P3 BRA `(.L_x_44161) ;  /* 0x00000000000cb947 */ /* 0x000fea0003800000 */
[----:B-----5:R-:W-:-:S05]  /*45b0*/  HADD2.F32 R113, -RZ, R58.H1_H1 ;  /* 0x3000003aff717230 */ /* 0x020fca0000004100 */
[----:B------:R-:W-:-:S04]  /*45c0*/  FMUL.FTZ R113, R113, UR7 ;  /* 0x0000000771717c20 */ /* 0x000fc80008410000 */
[----:B------:R-:W-:-:S07]  /*45d0*/  @P2 FADD.FTZ R113, R49, R113 ;  /* 0x0000007131712221 */ /* 0x000fce0000010000 */
.L_x_44161:
[----:B------:R-:W-:Y:S05]  /*45e0*/  BSYNC B1 ;  /* 0x0000000000017941 */ /* 0x000fea0003800000 */
.L_x_44160:
[----:B------:R-:W-:Y:S04]  /*45f0*/  BSSY B1, `(.L_x_44162) ;  /* 0x0000005000017945 */ /* 0x000fe80003800000 */
[----:B------:R-:W-:Y:S05]  /*4600*/  @!P3 BRA `(.L_x_44163) ;  /* 0x00000000000cb947 */ /* 0x000fea0003800000 */
[----:B-----5:R-:W-:-:S05]  /*4610*/  HADD2.F32 R114, -RZ, R59.H0_H0 ;  /* 0x2000003bff727230 */ /* 0x020fca0000004100 */
[----:B------:R-:W-:-:S04]  /*4620*/  FMUL.FTZ R114, R114, UR7 ;  /* 0x0000000772727c20 */ /* 0x000fc80008410000 */
[----:B------:R-:W-:-:S07]  /*4630*/  @P2 FADD.FTZ R114, R50, R114 ;  /* 0x0000007232722221 */ /* 0x000fce0000010000 */
.L_x_44163:
[----:B------:R-:W-:Y:S05]  /*4640*/  BSYNC B1 ;  /* 0x0000000000017941 */ /* 0x000fea0003800000 */
.L_x_44162:
[----:B------:R-:W-:Y:S04]  /*4650*/  BSSY B1, `(.L_x_44164) ;  /* 0x0000005000017945 */ /* 0x000fe80003800000 */
[----:B------:R-:W-:Y:S05]  /*4660*/  @!P3 BRA `(.L_x_44165) ;  /* 0x00000000000cb947 */ /* 0x000fea0003800000 */
[----:B-----5:R-:W-:-:S05]  /*4670*/  HADD2.F32 R115, -RZ, R59.H1_H1 ;  /* 0x3000003bff737230 */ /* 0x020fca0000004100 */
[----:B------:R-:W-:-:S04]  /*4680*/  FMUL.FTZ R115, R115, UR7 ;  /* 0x0000000773737c20 */ /* 0x000fc80008410000 */
[----:B------:R-:W-:-:S07]  /*4690*/  @P2 FADD.FTZ R115, R51, R115 ;  /* 0x0000007333732221 */ /* 0x000fce0000010000 */
.L_x_44165:
[----:B------:R-:W-:Y:S05]  /*46a0*/  BSYNC B1 ;  /* 0x0000000000017941 */ /* 0x000fea0003800000 */
.L_x_44164:
[----:B0-----:R-:W0:Y:S01]  /*46b0*/  LDC.64 R172, c[0x0][0x238] ;  /* 0x00008e00ffac7b82 */ /* 0x001e220000000a00 */
[----:B------:R-:W-:Y:S01]  /*46c0*/  IADD3 R135, R135, 0x20, RZ ;  /* 0x0000002087877810 */ /* 0x000fe20007ffe0ff */
[C---:B0-----:R-:W-:Y:S01]  /*46d0*/  IMAD.WIDE.U32 R172, R134.reuse, 0x20, R172 ;  /* 0x0000002086ac7825 */ /* 0x041fe200078e00ac */
[----:B------:R-:W-:-:S04]  /*46e0*/  IADD3 R134, R134, 0x20, RZ ;  /* 0x0000002086867810 */ /* 0x000fc80007ffe0ff */
[----:B------:R0:W-:Y:S04]  /*46f0*/  STG.E.128 desc[UR4][R172.64], R108 ;  /* 0x0000006cac007986 */ /* 0x0001e8000c101d04 */
[----:B------:R0:W-:Y:S02]  /*4700*/  STG.E.128 desc[UR4][R172.64+0x10], R112 ;  /* 0x00001070ac007986 */ /* 0x0001e4000c101d04 */
.L_x_44149:
[----:B------:R-:W-:Y:S05]  /*4710*/  BSYNC B0 ;  /* 0x0000000000007941 */ /* 0x000fea0003800000 */
.L_x_44148:
        /* <DEDUP_REMOVED lines=43> */
.L_x_44169:
[----:B------:R-:W-:Y:S05]  /*49d0*/  BSYNC B1 ;  /* 0x0000000000017941 */ /* 0x000fea0003800000 */
.L_x_44168:
[----:B------:R-:W-:Y:S04]  /*49e0*/  BSSY B1, `(.L_x_44170) ;  /* 0x0000005000017945 */ /* 0x000fe80003800000 */
[----:B------:R-:W-:Y:S05]  /*49f0*/  @!P3 BRA `(.L_x_44171) ;  /* 0x00000000000cb947 */ /* 0x000fea0003800000 */
[----:B-----5:R-:W-:-:S05]  /*4a00*/  HADD2.F32 R117, -RZ, R56.H1_H1 ;  /* 0x30000038ff757230 */ /* 0x020fca0000004100 */
[----:B------:R-:W-:-:S04]  /*4a10*/  FMUL.FTZ R117, R117, UR7 ;  /* 0x0000000775757c20 */ /* 0x000fc80008410000 */
[----:B------:R-:W-:-:S07]  /*4a20*/  @P2 FADD.FTZ R117, R41, R117 ;  /* 0x0000007529752221 */ /* 0x000fce0000010000 */
.L_x_44171:
[----:B------:R-:W-:Y:S05]  /*4a30*/  BSYNC B1 ;  /* 0x0000000000017941 */ /* 0x000fea0003800000 */
.L_x_44170:
[----:B------:R-:W-:Y:S04]  /*4a40*/  BSSY B1, `(.L_x_44172) ;  /* 0x0000005000017945 */ /* 0x000fe80003800000 */
[----:B------:R-:W-:Y:S05]  /*4a50*/  @!P3 BRA `(.L_x_44173) ;  /* 0x00000000000cb947 */ /* 0x000fea0003800000 */
[----:B-----5:R-:W-:-:S05]  /*4a60*/  HADD2.F32 R118, -RZ, R57.H0_H0 ;  /* 0x20000039ff767230 */ /* 0x020fca0000004100 */
[----:B------:R-:W-:-:S04]  /*4a70*/  FMUL.FTZ R118, R118, UR7 ;  /* 0x0000000776767c20 */ /* 0x000fc80008410000 */
[----:B------:R-:W-:-:S07]  /*4a80*/  @P2 FADD.FTZ R118, R42, R118 ;  /* 0x000000762a762221 */ /* 0x000fce0000010000 */
.L_x_44173:
[----:B------:R-:W-:Y:S05]  /*4a90*/  BSYNC B1 ;  /* 0x0000000000017941 */ /* 0x000fea0003800000 */
.L_x_44172:
[----:B------:R-:W-:Y:S04]  /*4aa0*/  BSSY B1, `(.L_x_44174) ;  /* 0x0000005000017945 */ /* 0x000fe80003800000 */
[----:B------:R-:W-:Y:S05]  /*4ab0*/  @!P3 BRA `(.L_x_44175) ;  /* 0x00000000000cb947 */ /* 0x000fea0003800000 */
[----:B-----5:R-:W-:-:S05]  /*4ac0*/  HADD2.F32 R119, -RZ, R57.H1_H1 ;  /* 0x30000039ff777230 */ /* 0x020fca0000004100 */
[----:B------:R-:W-:-:S04]  /*4ad0*/  FMUL.FTZ R119, R119, UR7 ;  /* 0x0000000777777c20 */ /* 0x000fc80008410000 */
[----:B------:R-:W-:-:S07]  /*4ae0*/  @P2 FADD.FTZ R119, R43, R119 ;  /* 0x000000772b772221 */ /* 0x000fce0000010000 */
.L_x_44175:
[----:B------:R-:W-:Y:S05]  /*4af0*/  BSYNC B1 ;  /* 0x0000000000017941 */ /* 0x000fea0003800000 */
.L_x_44174:
[----:B------:R-:W-:Y:S04]  /*4b00*/  BSSY B1, `(.L_x_44176) ;  /* 0x0000005000017945 */ /* 0x000fe80003800000 */
[----:B------:R-:W-:Y:S05]  /*4b10*/  @!P3 BRA `(.L_x_44177) ;  /* 0x00000000000cb947 */ /* 0x000fea0003800000 */
[----:B-----5:R-:W-:-:S05]  /*4b20*/  HADD2.F32 R120, -RZ, R58.H0_H0 ;  /* 0x2000003aff787230 */ /* 0x020fca0000004100 */
[----:B------:R-:W-:-:S04]  /*4b30*/  FMUL.FTZ R120, R120, UR7 ;  /* 0x0000000778787c20 */ /* 0x000fc80008410000 */
[----:B------:R-:W-:-:S07]  /*4b40*/  @P2 FADD.FTZ R120, R48, R120 ;  /* 0x0000007830782221 */ /* 0x000fce0000010000 */
.L_x_44177:
[----:B------:R-:W-:Y:S05]  /*4b50*/  BSYNC B1 ;  /* 0x0000000000017941 */ /* 0x000fea0003800000 */
.L_x_44176:
[----:B------:R-:W-:Y:S04]  /*4b60*/  BSSY B1, `(.L_x_44178) ;  /* 0x0000005000017945 */ /* 0x000fe80003800000 */
[----:B------:R-:W-:Y:S05]  /*4b70*/  @!P3 BRA `(.L_x_44179) ;  /* 0x00000000000cb947 */ /* 0x000fea0003800000 */
[----:B-----5:R-:W-:-:S05]  /*4b80*/  HADD2.F32 R121, -RZ, R58.H1_H1 ;  /* 0x3000003aff797230 */ /* 0x020fca0000004100 */
[----:B------:R-:W-:-:S04]  /*4b90*/  FMUL.FTZ R121, R121, UR7 ;  /* 0x0000000779797c20 */ /* 0x000fc80008410000 */
[----:B------:R-:W-:-:S07]  /*4ba0*/  @P2 FADD.FTZ R121, R49, R121 ;  /* 0x0000007931792221 */ /* 0x000fce0000010000 */
.L_x_44179:
[----:B------:R-:W-:Y:S05]  /*4bb0*/  BSYNC B1 ;  /* 0x0000000000017941 */ /* 0x000fea0003800000 */
.L_x_44178:
[----:B------:R-:W-:Y:S04]  /*4bc0*/  BSSY B1, `(.L_x_44180) ;  /* 0x0000005000017945 */ /* 0x000fe80003800000 */
[----:B------:R-:W-:Y:S05]  /*4bd0*/  @!P3 BRA `(.L_x_44181) ;  /* 0x00000000000cb947 */ /* 0x000fea0003800000 */
[----:B-----5:R-:W-:-:S05]  /*4be0*/  HADD2.F32 R122, -RZ, R59.H0_H0 ;  /* 0x2000003bff7a7230 */ /* 0x020fca0000004100 */
[----:B------:R-:W-:-:S04]  /*4bf0*/  FMUL.FTZ R122, R122, UR7 ;  /* 0x000000077a7a7c20 */ /* 0x000fc80008410000 */
[----:B------:R-:W-:-:S07]  /*4c00*/  @P2 FADD.FTZ R122, R50, R122 ;  /* 0x0000007a327a2221 */ /* 0x000fce0000010000 */
.L_x_44181:
[----:B------:R-:W-:Y:S05]  /*4c10*/  BSYNC B1 ;  /* 0x0000000000017941 */ /* 0x000fea0003800000 */
.L_x_44180:
[----:B------:R-:W-:Y:S04]  /*4c20*/  BSSY B1, `(.L_x_44182) ;  /* 0x0000005000017945 */ /* 0x000fe80003800000 */
[----:B------:R-:W-:Y:S05]  /*4c30*/  @!P3 BRA `(.L_x_44183) ;  /* 0x00000000000cb947 */ /* 0x000fea0003800000 */
[----:B-----5:R-:W-:-:S05]  /*4c40*/  HADD2.F32 R123, -RZ, R59.H1_H1 ;  /* 0x3000003bff7b7230 */ /* 0x020fca0000004100 */
[----:B------:R-:W-:-:S04]  /*4c50*/  FMUL.FTZ R123, R123, UR7 ;  /* 0x000000077b7b7c20 */ /* 0x000fc80008410000 */
[----:B------:R-:W-:-:S07]  /*4c60*/  @P2 FADD.FTZ R123, R51, R123 ;  /* 0x0000007b337b2221 */ /* 0x000fce0000010000 */
.L_x_44183:
[----:B------:R-:W-:Y:S05]  /*4c70*/  BSYNC B1 ;  /* 0x0000000000017941 */ /* 0x000fea0003800000 */
.L_x_44182:
[----:B0-----:R-:W0:Y:S01]  /*4c80*/  LDC.64 R172, c[0x0][0x238] ;  /* 0x00008e00ffac7b82 */ /* 0x001e220000000a00 */
[----:B------:R-:W-:Y:S01]  /*4c90*/  IADD3 R135, R135, 0x20, RZ ;  /* 0x0000002087877810 */ /* 0x000fe20007ffe0ff */
[C---:B0-----:R-:W-:Y:S01]  /*4ca0*/  IMAD.WIDE.U32 R172, R134.reuse, 0x20, R172 ;  /* 0x0000002086ac7825 */ /* 0x041fe200078e00ac */
[----:B------:R-:W-:-:S04]  /*4cb0*/  IADD3 R134, R134, 0x20, RZ ;  /* 0x0000002086867810 */ /* 0x000fc80007ffe0ff */
[----:B------:R0:W-:Y:S04]  /*4cc0*/  STG.E.128 desc[UR4][R172.64], R116 ;  /* 0x00000074ac007986 */ /* 0x0001e8000c101d04 */
[----:B------:R0:W-:Y:S02]  /*4cd0*/  STG.E.128 desc[UR4][R172.64+0x10], R120 ;  /* 0x00001078ac007986 */ /* 0x0001e4000c101d04 */
.L_x_44167:
[----:B------:R-:W-:Y:S05]  /*4ce0*/  BSYNC B0 ;  /* 0x0000000000007941 */ /* 0x000fea0003800000 */
.L_x_44166:
        /* <DEDUP_REMOVED lines=40> */
[----:B-----5:R-:W-:-:S05]  /*4f70*/  HADD2.F32 R128, -RZ, R56.H0_H0 ;  /* 0x20000038ff807230 */ /* 0x020fca0000004100 */
[----:B------:R-:W-:-:S04]  /*4f80*/  FMUL.FTZ R128, R128, UR7 ;  /* 0x0000000780807c20 */ /* 0x000fc80008410000 */
[----:B------:R-:W-:-:S07]  /*4f90*/  @P1 FADD.FTZ R128, R40, R128 ;  /* 0x0000008028801221 */ /* 0x000fce0000010000 */
.L_x_44187:
[----:B------:R-:W-:Y:S05]  /*4fa0*/  BSYNC B1 ;  /* 0x0000000000017941 */ /* 0x000fea0003800000 */
.L_x_44186:
[----:B------:R-:W-:Y:S04]  /*4fb0*/  BSSY B1, `(.L_x_44188) ;  /* 0x0000005000017945 */ /* 0x000fe80003800000 */
[----:B------:R-:W-:Y:S05]  /*4fc0*/  @!P2 BRA `(.L_x_44189) ;  /* 0x00000000000ca947 */ /* 0x000fea0003800000 */
[----:B-----5:R-:W-:-:S05]  /*4fd0*/  HADD2.F32 R129, -RZ, R56.H1_H1 ;  /* 0x30000038ff817230 */ /* 0x020fca0000004100 */
[----:B------:R-:W-:-:S04]  /*4fe0*/  FMUL.FTZ R129, R129, UR7 ;  /* 0x0000000781817c20 */ /* 0x000fc80008410000 */
[----:B------:R-:W-:-:S07]  /*4ff0*/  @P1 FADD.FTZ R129, R41, R129 ;  /* 0x0000008129811221 */ /* 0x000fce0000010000 */
.L_x_44189:
[----:B------:R-:W-:Y:S05]  /*5000*/  BSYNC B1 ;  /* 0x0000000000017941 */ /* 0x000fea0003800000 */
.L_x_44188:
[----:B------:R-:W-:Y:S04]  /*5010*/  BSSY B1, `(.L_x_44190) ;  /* 0x0000005000017945 */ /* 0x000fe80003800000 */
[----:B------:R-:W-:Y:S05]  /*5020*/  @!P2 BRA `(.L_x_44191) ;  /* 0x00000000000ca947 */ /* 0x000fea0003800000 */
[----:B-----5:R-:W-:-:S05]  /*5030*/  HADD2.F32 R130, -RZ, R57.H0_H0 ;  /* 0x20000039ff827230 */ /* 0x020fca0000004100 */
[----:B------:R-:W-:-:S04]  /*5040*/  FMUL.FTZ R130, R130, UR7 ;  /* 0x0000000782827c20 */ /* 0x000fc80008410000 */
[----:B------:R-:W-:-:S07]  /*5050*/  @P1 FADD.FTZ R130, R42, R130 ;  /* 0x000000822a821221 */ /* 0x000fce0000010000 */
.L_x_44191:
[----:B------:R-:W-:Y:S05]  /*5060*/  BSYNC B1 ;  /* 0x0000000000017941 */ /* 0x000fea0003800000 */
.L_x_44190:
[----:B------:R-:W-:Y:S04]  /*5070*/  BSSY B1, `(.L_x_44192) ;  /* 0x0000005000017945 */ /* 0x000fe80003800000 */
[----:B------:R-:W-:Y:S05]  /*5080*/  @!P2 BRA `(.L_x_44193) ;  /* 0x00000000000ca947 */ /* 0x000fea0003800000 */
[----:B-----5:R-:W-:-:S05]  /*5090*/  HADD2.F32 R131, -RZ, R57.H1_H1 ;  /* 0x30000039ff837230 */ /* 0x020fca0000004100 */
[----:B------:R-:W-:-:S04]  /*50a0*/  FMUL.FTZ R131, R131, UR7 ;  /* 0x0000000783837c20 */ /* 0x000fc80008410000 */
[----:B------:R-:W-:-:S07]  /*50b0*/  @P1 FADD.FTZ R131, R43, R131 ;  /* 0x000000832b831221 */ /* 0x000fce0000010000 */
.L_x_44193:
[----:B------:R-:W-:Y:S05]  /*50c0*/  BSYNC B1 ;  /* 0x0000000000017941 */ /* 0x000fea0003800000 */
.L_x_44192:
[----:B------:R-:W-:Y:S04]  /*50d0*/  BSSY B1, `(.L_x_44194) ;  /* 0x0000005000017945 */ /* 0x000fe80003800000 */
[----:B------:R-:W-:Y:S05]  /*50e0*/  @!P2 BRA `(.L_x_44195) ;  /* 0x00000000000ca947 */ /* 0x000fea0003800000 */
[----:B-----5:R-:W-:-:S05]  /*50f0*/  HADD2.F32 R124, -RZ, R58.H0_H0 ;  /* 0x2000003aff7c7230 */ /* 0x020fca0000004100 */
[----:B------:R-:W-:-:S04]  /*5100*/  FMUL.FTZ R124, R124, UR7 ;  /* 0x000000077c7c7c20 */ /* 0x000fc80008410000 */
[----:B------:R-:W-:-:S07]  /*5110*/  @P1 FADD.FTZ R124, R48, R124 ;  /* 0x0000007c307c1221 */ /* 0x000fce0000010000 */
.L_x_44195:
[----:B------:R-:W-:Y:S05]  /*5120*/  BSYNC B1 ;  /* 0x0000000000017941 */ /* 0x000fea0003800000 */
.L_x_44194:
[----:B------:R-:W-:Y:S04]  /*5130*/  BSSY B1, `(.L_x_44196) ;  /* 0x0000005000017945 */ /* 0x000fe80003800000 */
[----:B------:R-:W-:Y:S05]  /*5140*/  @!P2 BRA `(.L_x_44197) ;  /* 0x00000000000ca947 */ /* 0x000fea0003800000 */
[----:B-----5:R-:W-:-:S05]  /*5150*/  HADD2.F32 R125, -RZ, R58.H1_H1 ;  /* 0x3000003aff7d7230 */ /* 0x020fca0000004100 */
[----:B------:R-:W-:-:S04]  /*5160*/  FMUL.FTZ R125, R125, UR7 ;  /* 0x000000077d7d7c20 */ /* 0x000fc80008410000 */
[----:B------:R-:W-:-:S07]  /*5170*/  @P1 FADD.FTZ R125, R49, R125 ;  /* 0x0000007d317d1221 */ /* 0x000fce0000010000 */
.L_x_44197:
[----:B------:R-:W-:Y:S05]  /*5180*/  BSYNC B1 ;  /* 0x0000000000017941 */ /* 0x000fea0003800000 */
.L_x_44196:
[----:B------:R-:W-:Y:S04]  /*5190*/  BSSY B1, `(.L_x_44198) ;  /* 0x0000005000017945 */ /* 0x000fe80003800000 */
[----:B------:R-:W-:Y:S05]  /*51a0*/  @!P2 BRA `(.L_x_44199) ;  /* 0x00000000000ca947 */ /* 0x000fea0003800000 */
[----:B-----5:R-:W-:-:S05]  /*51b0*/  HADD2.F32 R126, -RZ, R59.H0_H0 ;  /* 0x2000003bff7e7230 */ /* 0x020fca0000004100 */
[----:B------:R-:W-:-:S04]  /*51c0*/  FMUL.FTZ R126, R126, UR7 ;  /* 0x000000077e7e7c20 */ /* 0x000fc80008410000 */
[----:B------:R-:W-:-:S07]  /*51d0*/  @P1 FADD.FTZ R126, R50, R126 ;  /* 0x0000007e327e1221 */ /* 0x000fce0000010000 */
.L_x_44199:
[----:B------:R-:W-:Y:S05]  /*51e0*/  BSYNC B1 ;  /* 0x0000000000017941 */ /* 0x000fea0003800000 */
.L_x_44198:
[----:B------:R-:W-:Y:S04]  /*51f0*/  BSSY B1, `(.L_x_44200) ;  /* 0x0000005000017945 */ /* 0x000fe80003800000 */
[----:B------:R-:W-:Y:S05]  /*5200*/  @!P2 BRA `(.L_x_44201) ;  /* 0x00000000000ca947 */ /* 0x000fea0003800000 */
[----:B-----5:R-:W-:-:S05]  /*5210*/  HADD2.F32 R127, -RZ, R59.H1_H1 ;  /* 0x3000003bff7f7230 */ /* 0x020fca0000004100 */
[----:B------:R-:W-:-:S04]  /*5220*/  FMUL.FTZ R127, R127, UR7 ;  /* 0x000000077f7f7c20 */ /* 0x000fc80008410000 */
[----:B------:R-:W-:-:S07]  /*5230*/  @P1 FADD.FTZ R127, R51, R127 ;  /* 0x0000007f337f1221 */ /* 0x000fce0000010000 */
.L_x_44201:
[----:B------:R-:W-:Y:S05]  /*5240*/  BSYNC B1 ;  /* 0x0000000000017941 */ /* 0x000fea0003800000 */
.L_x_44200:
[----:B------:R-:W0:Y:S02]  /*5250*/  LDC.64 R172, c[0x0][0x238] ;  /* 0x00008e00ffac7b82 */ /* 0x000e240000000a00 */
[----:B0-----:R-:W-:-:S05]  /*5260*/  IMAD.WIDE.U32 R134, R134, 0x20, R172 ;  /* 0x0000002086867825 */ /* 0x001fca00078e00ac */
[----:B------:R0:W-:Y:S04]  /*5270*/  STG.E.128 desc[UR4][R134.64], R128 ;  /* 0x0000008086007986 */ /* 0x0001e8000c101d04 */
[----:B------:R0:W-:Y:S02]  /*5280*/  STG.E.128 desc[UR4][R134.64+0x10], R124 ;  /* 0x0000107c86007986 */ /* 0x0001e4000c101d04 */
.L_x_44185:
[----:B------:R-:W-:Y:S05]  /*5290*/  BSYNC B0 ;  /* 0x0000000000007941 */ /* 0x000fea0003800000 */
.L_x_44184:
        /* <DEDUP_REMOVED lines=292> */
.L_x_44235:
        /* <DEDUP_REMOVED lines=28> */
[----:B------:R-:W2:Y:S04]  /*66a0*/  LDL R252, [R1+0x34] ;  /* 0x0000340001fc7983 */ /* 0x000ea80000100800 */
[----:B------:R-:W3:Y:S04]  /*66b0*/  LDL R173, [R1+0x28] ;  /* 0x0000280001ad7983 */ /* 0x000ee80000100800 */
        /* <DEDUP_REMOVED lines=9> */
[----:B-1----:R-:W2:Y:S01]  /*6750*/  LDL R4, [R1+0x30] ;  /* 0x0000300001047983 */ /* 0x002ea20000100800 */
[----:B0-----:R-:W-:-:S05]  /*6760*/  FSEL R172, R195, RZ, !P2 ;  /* 0x000000ffc3ac7208 */ /* 0x001fca0005000000 */
[--C-:B------:R-:W-:Y:S01]  /*6770*/  FADD.FTZ R132, R44, -R172.reuse ;  /* 0x800000ac2c847221 */ /* 0x100fe20000010000 */
[----:B------:R0:W-:Y:S03]  /*6780*/  STL [R1+0x40], R3 ;  /* 0x0000400301007387 */ /* 0x0001e60000100800 */
[----:B------:R-:W-:Y:S01]  /*6790*/  FMUL.FTZ R132, R201, R132 ;  /* 0x00000084c9847220 */ /* 0x000fe20000410000 */
[----:B------:R1:W-:Y:S04]  /*67a0*/  STL [R1+0x3c], R2 ;  /* 0x00003c0201007387 */ /* 0x0003e80000100800 */
[----:B------:R1:W-:Y:S04]  /*67b0*/  STL [R1+0x38], R0 ;  /* 0x0000380001007387 */ /* 0x0003e80000100800 */
[----:B0-----:R-:W4:Y:S04]  /*67c0*/  LDL R3, [R1+0x14] ;  /* 0x0000140001037983 */ /* 0x001f280000100800 */
[----:B-1----:R-:W4:Y:S04]  /*67d0*/  LDL R2, [R1+0x8] ;  /* 0x0000080001027983 */ /* 0x002f280000100800 */
[----:B------:R-:W4:Y:S01]  /*67e0*/  LDL R0, [R1+0xc] ;  /* 0x00000c0001007983 */ /* 0x000f220000100800 */
[----:B------:R-:W-:-:S04]  /*67f0*/  FADD.FTZ R133, R45, -R172 ;  /* 0x800000ac2d857221 */ /* 0x000fc80000010000 */
[----:B------:R-:W-:Y:S01]  /*6800*/  FMUL.FTZ R133, R201, R133 ;  /* 0x00000085c9857220 */ /* 0x000fe20000410000 */
[----:B--2---:R-:W-:Y:S02]  /*6810*/  FFMA.FTZ R132, R252, R132, R4 ;  /* 0x00000084fc847223 */ /* 0x004fe40000010004 */
[----:B------:R-:W2:Y:S01]  /*6820*/  LDL R4, [R1+0x10] ;  /* 0x0000100001047983 */ /* 0x000ea20000100800 */
[----:B---3--:R-:W-:-:S03]  /*6830*/  FFMA.FTZ R133, R134, R133, R173 ;  /* 0x0000008586857223 */ /* 0x008fc600000100ad */
[----:B------:R-:W3:Y:S04]  /*6840*/  LDL R252, [R1] ;  /* 0x0000000001fc7983 */ /* 0x000ee80000100800 */
[----:B------:R-:W3:Y:S01]  /*6850*/  LDL R173, [R1+0x4] ;  /* 0x0000040001ad7983 */ /* 0x000ee20000100800 */
[----:B------:R-:W-:Y:S01]  /*6860*/  F2FP.F16.F32.PACK_AB R132, R133, R132 ;  /* 0x000000848584723e */ /* 0x000fe200000000ff */
[--C-:B------:R-:W-:Y:S01]  /*6870*/  FADD.FTZ R133, R46, -R172.reuse ;  /* 0x800000ac2e857221 */ /* 0x100fe20000010000 */
[----:B------:R-:W-:-:S03]  /*6880*/  FADD.FTZ R134, R47, -R172 ;  /* 0x800000ac2f867221 */ /* 0x000fc60000010000 */
[C---:B------:R-:W-:Y:S01]  /*6890*/  FMUL.FTZ R133, R201.reuse, R133 ;  /* 0x00000085c9857220 */ /* 0x040fe20000410000 */
[----:B------:R-:W-:-:S03]  /*68a0*/  FMUL.FTZ R134, R201, R134 ;  /* 0x00000086c9867220 */ /* 0x000fc60000410000 */
[----:B----4-:R-:W-:Y:S01]  /*68b0*/  FFMA.FTZ R133, R6, R133, R7 ;  /* 0x0000008506857223 */ /* 0x010fe20000010007 */
[----:B------:R-:W-:Y:S01]  /*68c0*/  FFMA.FTZ R134, R135, R134, R5 ;  /* 0x0000008687867223 */ /* 0x000fe20000010005 */
[--C-:B------:R-:W-:Y:S01]  /*68d0*/  FADD.FTZ R135, R53, -R172.reuse ;  /* 0x800000ac35877221 */ /* 0x100fe20000010000 */
[----:B------:R4:W5:Y:S03]  /*68e0*/  LDL.LU R7, [R1+0x50] ;  /* 0x0000500001077983 */ /* 0x0009660000300800 */
[----:B------:R-:W-:Y:S01]  /*68f0*/  F2FP.F16.F32.PACK_AB R133, R134, R133 ;  /* 0x000000858685723e */ /* 0x000fe200000000ff */
[----:B------:R-:W-:Y:S01]  /*6900*/  FADD.FTZ R134, R52, -R172 ;  /* 0x800000ac34867221 */ /* 0x000fe20000010000 */
[C---:B------:R-:W-:Y:S01]  /*6910*/  FMUL.FTZ R135, R201.reuse, R135 ;  /* 0x00000087c9877220 */ /* 0x040fe20000410000 */
[----:B------:R4:W5:Y:S02]  /*6920*/  LDL.LU R6, [R1+0x4c] ;  /* 0x00004c0001067983 */ /* 0x0009640000300800 */
[----:B------:R-:W-:-:S02]  /*6930*/  FMUL.FTZ R134, R201, R134 ;  /* 0x00000086c9867220 */ /* 0x000fc40000410000 */
[----:B------:R4:W5:Y:S01]  /*6940*/  LDL.LU R5, [R1+0x48] ;  /* 0x0000480001057983 */ /* 0x0009620000300800 */
[----:B------:R-:W-:Y:S01]  /*6950*/  FFMA.FTZ R135, R0, R135, R2 ;  /* 0x0000008700877223 */ /* 0x000fe20000010002 */
[----:B--2---:R-:W-:Y:S02]  /*6960*/  FFMA.FTZ R134, R3, R134, R4 ;  /* 0x0000008603867223 */ /* 0x004fe40000010004 */
[----:B------:R4:W5:Y:S04]  /*6970*/  LDL.LU R4, [R1+0x44] ;  /* 0x0000440001047983 */ /* 0x0009680000300800 */
[----:B------:R4:W5:Y:S04]  /*6980*/  LDL.LU R3, [R1+0x40] ;  /* 0x0000400001037983 */ /* 0x0009680000300800 */
[----:B------:R4:W5:Y:S04]  /*6990*/  LDL.LU R2, [R1+0x3c] ;  /* 0x00003c0001027983 */ /* 0x0009680000300800 */
[----:B------:R4:W5:Y:S01]  /*69a0*/  LDL.LU R0, [R1+0x38] ;  /* 0x0000380001007983 */ /* 0x0009620000300800 */
[----:B------:R-:W-:Y:S01]  /*69b0*/  F2FP.F16.F32.PACK_AB R134, R135, R134 ;  /* 0x000000868786723e */ /* 0x000fe200000000ff */
[--C-:B------:R-:W-:Y:S01]  /*69c0*/  FADD.FTZ R135, R54, -R172.reuse ;  /* 0x800000ac36877221 */ /* 0x100fe20000010000 */
[----:B------:R-:W-:-:S03]  /*69d0*/  FADD.FTZ R172, R55, -R172 ;  /* 0x800000ac37ac7221 */ /* 0x000fc60000010000 */
[C---:B------:R-:W-:Y:S01]  /*69e0*/  FMUL.FTZ R135, R201.reuse, R135 ;  /* 0x00000087c9877220 */ /* 0x040fe20000410000 */
[----:B------:R-:W-:-:S03]  /*69f0*/  FMUL.FTZ R172, R201, R172 ;  /* 0x000000acc9ac7220 */ /* 0x000fc60000410000 */
[----:B---3--:R-:W-:Y:S01]  /*6a00*/  FFMA.FTZ R135, R173, R135, R252 ;  /* 0x00000087ad877223 */ /* 0x008fe200000100fc */
[----:B------:R-:W-:-:S05]  /*6a10*/  FFMA.FTZ R172, R251, R172, R250 ;  /* 0x000000acfbac7223 */ /* 0x000fca00000100fa */
[----:B------:R-:W-:Y:S02]  /*6a20*/  F2FP.F16.F32.PACK_AB R135, R172, R135 ;  /* 0x00000087ac87723e */ /* 0x000fe400000000ff */
[----:B------:R-:W0:Y:S02]  /*6a30*/  LDC.64 R172, c[0x0][0x2b8] ;  /* 0x0000ae00ffac7b82 */ /* 0x000e240000000a00 */
[----:B0-----:R-:W-:-:S05]  /*6a40*/  IMAD.WIDE.U32 R172, R171, 0x10, R172 ;  /* 0x00000010abac7825 */ /* 0x001fca00078e00ac */
[----:B------:R4:W-:Y:S01]  /*6a50*/  STG.E.128 desc[UR4][R172.64], R132 ;  /* 0x00000084ac007986 */ /* 0x0009e2000c101d04 */
[----:B------:R-:W-:-:S07]  /*6a60*/  IADD3 R171, R171, 0x20, RZ ;  /* 0x00000020abab7810 */ /* 0x000fce0007ffe0ff */
.L_x_44206:
[----:B------:R-:W-:Y:S05]  /*6a70*/  BSYNC B1 ;  /* 0x0000000000017941 */ /* 0x000fea0003800000 */
.L_x_44205:
[----:B-----5:R-:W-:Y:S01]  /*6a80*/  LOP3.LUT P1, RZ, R3, 0x4000, RZ, 0xc0, !PT ;  /* 0x0000400003ff7812 */ /* 0x020fe2000782c0ff */
[----:B------:R-:W-:-:S12]  /*6a90*/  BSSY B1, `(.L_x_44207) ;  /* 0x0000023000017945 */ /* 0x000fd80003800000 */
[----:B------:R-:W-:Y:S05]  /*6aa0*/  @!P1 BRA `(.L_x_44208) ;  /* 0x0000000000849947 */ /* 0x000fea0003800000 */
[----:B0---4-:R-:W-:-:S05]  /*6ab0*/  FSEL R172, R195, RZ, !P2 ;  /* 0x000000ffc3ac7208 */ /* 0x011fca0005000000 */
        /* <DEDUP_REMOVED lines=32> */
.L_x_44208:
[----:B------:R-:W-:Y:S05]  /*6cc0*/  BSYNC B1 ;  /* 0x0000000000017941 */ /* 0x000fea0003800000 */
.L_x_44207:
[----:B------:R-:W-:Y:S01]  /*6cd0*/  LOP3.LUT P1, RZ, R3, 0x2000, RZ, 0xc0, !PT ;  /* 0x0000200003ff7812 */ /* 0x000fe2000782c0ff */
[----:B------:R-:W-:-:S12]  /*6ce0*/  BSSY B1, `(.L_x_44209) ;  /* 0x0000023000017945 */ /* 0x000fd80003800000 */
[----:B------:R-:W-:Y:S05]  /*6cf0*/  @!P1 BRA `(.L_x_44210) ;  /* 0x0000000000849947 */ /* 0x000fea0003800000 */
[----:B0-2-4-:R-:W-:-:S05]  /*6d00*/  FSEL R172, R195, RZ, !P2 ;  /* 0x000000ffc3ac7208 */ /* 0x015fca0005000000 */
        /* <DEDUP_REMOVED lines=32> */
.L_x_44210:
[----:B------:R-:W-:Y:S05]  /*6f10*/  BSYNC B1 ;  /* 0x0000000000017941 */ /* 0x000fea0003800000 */
.L_x_44209:
        /* <DEDUP_REMOVED lines=36> */
.L_x_44212:
[----:B------:R-:W-:Y:S05]  /*7160*/  BSYNC B1 ;  /* 0x0000000000017941 */ /* 0x000fea0003800000 */
.L_x_44211:
        /* <DEDUP_REMOVED lines=36> */
.L_x_44214:
[----:B------:R-:W-:Y:S05]  /*73b0*/  BSYNC B1 ;  /* 0x0000000000017941 */ /* 0x000fea0003800000 */
.L_x_44213:
        /* <DEDUP_REMOVED lines=36> */
.L_x_44216:
[----:B------:R-:W-:Y:S05]  /*7600*/  BSYNC B1 ;  /* 0x0000000000017941 */ /* 0x000fea0003800000 */
.L_x_44215:
        /* <DEDUP_REMOVED lines=37> */
.L_x_44218:
[----:B------:R-:W-:Y:S05]  /*7860*/  BSYNC B1 ;  /* 0x0000000000017941 */ /* 0x000fea0003800000 */
.L_x_44217:
        /* <DEDUP_REMOVED lines=37> */
.L_x_44220:
[----:B------:R-:W-:Y:S05]  /*7ac0*/  BSYNC B1 ;  /* 0x0000000000017941 */ /* 0x000fea0003800000 */
.L_x_44219:
        /* <DEDUP_REMOVED lines=37> */
.L_x_44222:
[----:B------:R-:W-:Y:S05]  /*7d20*/  BSYNC B1 ;  /* 0x0000000000017941 */ /* 0x000fea0003800000 */
.L_x_44221:
        /* <DEDUP_REMOVED lines=35> */
.L_x_44204:
[----:B------:R-:W-:Y:S05]  /*7f60*/  BSYNC B0 ;  /* 0x0000000000007941 */ /* 0x000fea0003800000 */
.L_x_44203:
[----:B0-234-:R-:W0:Y:S02]  /*7f70*/  LDC.64 R132, c[0x0][0x210] ;  /* 0x00008400ff847b82 */ /* 0x01de240000000a00 */
[----:B0-----:R-:W-:-:S04]  /*7f80*/  LEA R170, R132, R170, 0x2 ;  /* 0x000000aa84aa7211 */ /* 0x001fc800078e10ff */
[----:B------:R-:W-:-:S13]  /*7f90*/  ISETP.GE.AND P1, PT, R170, R133, PT ;  /* 0x00000085aa00720c */ /* 0x000fda0003f26270 */
[----:B------:R-:W-:Y:S05]  /*7fa0*/  @!P1 BRA `(.L_x_44223) ;  /* 0xffffff9400ec9947 */ /* 0x000fea000383ffff */
[----:B------:R-:W-:Y:S05]  /*7fb0*/  EXIT ;  /* 0x000000000000794d */ /* 0x000fea0003800000 */
.L_x_44202:
        /* <DEDUP_REMOVED lines=8> */
.L_x_44225:
[----:B------:R-:W-:Y:S05]  /*8040*/  BSYNC B0 ;  /* 0x0000000000007941 */ /* 0x000fea0003800000 */
.L_x_44224:
        /* <DEDUP_REMOVED lines=10> */
.L_x_44226:
        /* <DEDUP_REMOVED lines=9> */
.L_x_44227:
[----:B------:R-:W-:Y:S01]  /*8180*/  HFMA2.MMA R135, -RZ, RZ, 0, 4.76837158203125e-07 ;  /* 0x00000008ff877435 */ /* 0x000fe200000001ff */
[----:B------:R-:W-:Y:S01]  /*8190*/  FADD.FTZ R172, R172, R132 ;  /* 0x00000084acac7221 */ /* 0x000fe20000010000 */
[----:B------:R-:W-:-:S04]  /*81a0*/  MOV R132, 0xffffffff ;  /* 0xffffffff00847802 */ /* 0x000fc80000000f00 */
[----:B------:R-:W-:-:S07]  /*81b0*/  MOV R173, R172 ;  /* 0x000000ac00ad7202 */ /* 0x000fce0000000f00 */
[----:B------:R-:W-:Y:S05]  /*81c0*/  WARPSYNC.COLLECTIVE R132, `(.L_x_44228) ;  /* 0x0000000084087348 */ /* 0x000fea0003c00000 */
[----:B------:R0:W1:Y:S02]  /*81d0*/  SHFL.BFLY P6, R132, R173, R135, R134 ;  /* 0x0c000087ad847389 */ /* 0x00006400000c0086 */
[----:B01----:R-:W-:Y:S01]  /*81e0*/  ENDCOLLECTIVE ;  /* 0x000000000000791b */ /* 0x003fe20003800000 */
.L_x_44228:
[----:B------:R-:W-:Y:S01]  /*81f0*/  HFMA2.MMA R135, -RZ, RZ, 0, 9.5367431640625e-07 ;  /* 0x00000010ff877435 */ /* 0x000fe200000001ff */
[----:B------:R-:W-:Y:S01]  /*8200*/  FADD.FTZ R172, R172, R132 ;  /* 0x00000084acac7221 */ /* 0x000fe20000010000 */
[----:B------:R-:W-:-:S04]  /*8210*/  MOV R132, 0xffffffff ;  /* 0xffffffff00847802 */ /* 0x000fc80000000f00 */
[----:B------:R-:W-:-:S07]  /*8220*/  MOV R173, R172 ;  /* 0x000000ac00ad7202 */ /* 0x000fce0000000f00 */
[----:B------:R-:W-:Y:S05]  /*8230*/  WARPSYNC.COLLECTIVE R132, `(.L_x_44229) ;  /* 0x0000000084087348 */ /* 0x000fea0003c00000 */
[----:B------:R0:W1:Y:S02]  /*8240*/  SHFL.BFLY P6, R132, R173, R135, R134 ;  /* 0x0c000087ad847389 */ /* 0x00006400000c0086 */
[----:B01----:R-:W-:Y:S01]  /*8250*/  ENDCOLLECTIVE ;  /* 0x000000000000791b */ /* 0x003fe20003800000 */
.L_x_44229:
        /* <DEDUP_REMOVED lines=174> */
.L_x_44230:
[----:B------:R-:W-:Y:S01]  /*8d40*/  HFMA2.MMA R135, -RZ, RZ, 0, 1.1920928955078125e-07 ;  /* 0x00000002ff877435 */ /* 0x000fe200000001ff */
[----:B------:R-:W-:Y:S01]  /*8d50*/  FADD.FTZ R172, R172, R132 ;  /* 0x00000084acac7221 */ /* 0x000fe20000010000 */
[----:B------:R-:W-:-:S04]  /*8d60*/  MOV R132, 0xffffffff ;  /* 0xffffffff00847802 */ /* 0x000fc80000000f00 */
[----:B------:R-:W-:-:S07]  /*8d70*/  MOV R173, R172 ;  /* 0x000000ac00ad7202 */ /* 0x000fce0000000f00 */
[----:B------:R-:W-:Y:S05]  /*8d80*/  WARPSYNC.COLLECTIVE R132, `(.L_x_44231) ;  /* 0x0000000084087348 */ /* 0x000fea0003c00000 */
[----:B------:R0:W1:Y:S02]  /*8d90*/  SHFL.BFLY P6, R132, R173, R135, R134 ;  /* 0x0c000087ad847389 */ /* 0x00006400000c0086 */
[----:B01----:R-:W-:Y:S01]  /*8da0*/  ENDCOLLECTIVE ;  /* 0x000000000000791b */ /* 0x003fe20003800000 */
.L_x_44231:
[----:B------:R-:W-:Y:S01]  /*8db0*/  HFMA2.MMA R135, -RZ, RZ, 0, 2.384185791015625e-07 ;  /* 0x00000004ff877435 */ /* 0x000fe200000001ff */
[----:B------:R-:W-:Y:S01]  /*8dc0*/  FADD.FTZ R172, R172, R132 ;  /* 0x00000084acac7221 */ /* 0x000fe20000010000 */
[----:B------:R-:W-:-:S04]  /*8dd0*/  MOV R132, 0xffffffff ;  /* 0xffffffff00847802 */ /* 0x000fc80000000f00 */
[----:B------:R-:W-:-:S07]  /*8de0*/  MOV R173, R172 ;  /* 0x000000ac00ad7202 */ /* 0x000fce0000000f00 */
[----:B------:R-:W-:Y:S05]  /*8df0*/  WARPSYNC.COLLECTIVE R132, `(.L_x_44232) ;  /* 0x0000000084087348 */ /* 0x000fea0003c00000 */
[----:B------:R0:W1:Y:S02]  /*8e00*/  SHFL.BFLY P6, R132, R173, R135, R134 ;  /* 0x0c000087ad847389 */ /* 0x00006400000c0086 */
[----:B01----:R-:W-:Y:S01]  /*8e10*/  ENDCOLLECTIVE ;  /* 0x000000000000791b */ /* 0x003fe20003800000 */
.L_x_44232:
[----:B------:R-:W-:Y:S01]  /*8e20*/  HFMA2.MMA R135, -RZ, RZ, 0, 4.76837158203125e-07 ;  /* 0x00000008ff877435 */ /* 0x000fe200000001ff */
[----:B------:R-:W-:Y:S01]  /*8e30*/  FADD.FTZ R172, R172, R132 ;  /* 0x00000084acac7221 */ /* 0x000fe20000010000 */
[----:B------:R-:W-:-:S04]  /*8e40*/  MOV R132, 0xffffffff ;  /* 0xffffffff00847802 */ /* 0x000fc80000000f00 */
[----:B------:R-:W-:-:S07]  /*8e50*/  MOV R173, R172 ;  /* 0x000000ac00ad7202 */ /* 0x000fce0000000f00 */
[----:B------:R-:W-:Y:S05]  /*8e60*/  WARPSYNC.COLLECTIVE R132, `(.L_x_44233) ;  /* 0x0000000084087348 */ /* 0x000fea0003c00000 */
[----:B------:R0:W1:Y:S02]  /*8e70*/  SHFL.BFLY P6, R132, R173, R135, R134 ;  /* 0x0c000087ad847389 */ /* 0x00006400000c0086 */
[----:B01----:R-:W-:Y:S01]  /*8e80*/  ENDCOLLECTIVE ;  /* 0x000000000000791b */ /* 0x003fe20003800000 */
.L_x_44233:
[----:B------:R-:W-:Y:S01]  /*8e90*/  HFMA2.MMA R135, -RZ, RZ, 0, 9.5367431640625e-07 ;  /* 0x00000010ff877435 */ /* 0x000fe200000001ff */
[----:B------:R-:W-:Y:S01]  /*8ea0*/  FADD.FTZ R172, R172, R132 ;  /* 0x00000084acac7221 */ /* 0x000fe20000010000 */
[----:B------:R-:W-:-:S04]  /*8eb0*/  MOV R132, 0xffffffff ;  /* 0xffffffff00847802 */ /* 0x000fc80000000f00 */
[----:B------:R-:W-:-:S07]  /*8ec0*/  MOV R173, R172 ;  /* 0x000000ac00ad7202 */ /* 0x000fce0000000f00 */
[----:B------:R-:W-:Y:S05]  /*8ed0*/  WARPSYNC.COLLECTIVE R132, `(.L_x_44234) ;  /* 0x0000000084087348 */ /* 0x000fea0003c00000 */
[----:B------:R0:W1:Y:S02]  /*8ee0*/  SHFL.BFLY P6, R132, R173, R135, R134 ;  /* 0x0c000087ad847389 */ /* 0x00006400000c0086 */
[----:B01----:R-:W-:Y:S01]  /*8ef0*/  ENDCOLLECTIVE ;  /* 0x000000000000791b */ /* 0x003fe20003800000 */
.L_x_44234:
[----:B------:R-:W-:Y:S05]  /*8f00*/  BRA `(.L_x_44235) ;  /* 0xffffffd400747947 */ /* 0x000fea000383ffff */
.L_x_44236:
        /* <DEDUP_REMOVED lines=15> */
.L_x_72378:


//--------------------- .text._ZN10layer_norm13ln_fwd_kernelINS_13Kernel_traitsI6__halfS2_fS2_fjLj2560ELj1ELj4ELj1ELj16ENS_18Kernel_traits_baseILj2560ES2_S2_fS2_fjLj128EEEEELb0ELb0ELb1ELb1EEEvNS_9FwdParamsE --------------------------
	.section	.text._ZN10layer_norm13ln_fwd_kernelINS_13Kernel_traitsI6__halfS2_fS2_fjLj2560ELj1ELj4ELj1ELj16ENS_18Kernel_traits_baseILj2560ES2_S2_fS2_fjLj128EEEEELb0ELb0ELb1ELb1EEEvNS_9FwdParamsE,"ax",@progbits
	.align	128
        .global         _ZN10layer_norm13ln_fwd_kernelINS_13Kernel_traitsI6__halfS2_fS2_fjLj2560ELj1ELj4ELj1ELj16ENS_18Kernel_traits_baseILj2560ES2_S2_fS2_fjLj128EEEEELb0ELb0ELb1ELb1EEEvNS_9FwdParamsE
        .type           _ZN10layer_norm13ln_fwd_kernelINS_13Kernel_traitsI6__halfS2_fS2_fjLj2560ELj1ELj4ELj1ELj16ENS_18Kernel_traits_baseILj2560ES2_S2_fS2_fjLj128EEEEELb0ELb0ELb1ELb1EEEvNS_9FwdParamsE,@function
        .size           _ZN10layer_norm13ln_fwd_kernelINS_13Kernel_traitsI6__halfS2_fS2_fjLj2560ELj1ELj4ELj1ELj16ENS_18Kernel_traits_baseILj2560ES2_S2_fS2_fjLj128EEEEELb0ELb0ELb1ELb1EEEvNS_9FwdParamsE,(.L_x_72379 - _ZN10layer_norm13ln_fwd_kernelINS_13Kernel_traitsI6__halfS2_fS2_fjLj2560ELj1ELj4ELj1ELj16ENS_18Kernel_traits_baseILj2560ES2_S2_fS2_fjLj128EEEEELb0ELb0ELb1ELb1EEEvNS_9FwdParamsE)
        .other          _ZN10layer_norm13ln_fwd_kernelINS_13Kernel_traitsI6__halfS2_fS2_fjLj2560ELj1ELj4ELj1ELj16ENS_18Kernel_traits_baseILj2560ES2_S2_fS2_fjLj128EEEEELb0ELb0ELb1ELb1EEEvNS_9FwdParamsE,@"STO_CUDA_ENTRY STV_DEFAULT"
_ZN10layer_norm13ln_fwd_kernelINS_13Kernel_traitsI6__halfS2_fS2_fjLj2560ELj1ELj4ELj1ELj16ENS_18Kernel_traits_baseILj2560ES2_S2_fS2_fjLj128EEEEELb0ELb0ELb1ELb1EEEvNS_9FwdParamsE:
.text._ZN10layer_norm13ln_fwd_kernelINS_13Kernel_traitsI6__halfS2_fS2_fjLj2560ELj1ELj4ELj1ELj16ENS_18Kernel_traits_baseILj2560ES2_S2_fS2_fjLj128EEEEELb0ELb0ELb1ELb1EEEvNS_9FwdParamsE:
        /* <DEDUP_REMOVED lines=51> */
[----:B------:R-:W-:Y:S01]  /*0330*/  ULDC.U8 UR6, c[0x0][0x2a0] ;  /* 0x0000a80000067ab9 */ /* 0x000fe20000000000 */
[----:B------:R-:W-:Y:S01]  /*0340*/  HADD2.F32 R3, -RZ, R12.H1_H1 ;  /* 0x3000000cff037230 */ /* 0x000fe20000004100 */
[----:B------:R-:W5:Y:S01]  /*0350*/  LDG.E.128 R64, desc[UR4][R8.64+0x200] ;  /* 0x0002000408407981 */ /* 0x000f62000c1e1d00 */
[----:B------:R-:W-:-:S03]  /*0360*/  HADD2.F32 R4, -RZ, R13.H0_H0 ;  /* 0x2000000dff047230 */ /* 0x000fc60000004100 */
[----:B------:R-:W5:Y:S01]  /*0370*/  LDG.E.128 R60, desc[UR4][R8.64+0x400] ;  /* 0x00040004083c7981 */ /* 0x000f62000c1e1d00 */
[----:B------:R-:W-:-:S03]  /*0380*/  HADD2.F32 R5, -RZ, R13.H1_H1 ;  /* 0x3000000dff057230 */ /* 0x000fc60000004100 */
        /* <DEDUP_REMOVED lines=12> */
[----:B------:R0:W5:Y:S01]  /*0450*/  LDG.E.128 R32, desc[UR4][R8.64+0x1200] ;  /* 0x0012000408207981 */ /* 0x000162000c1e1d00 */
[----:B------:R-:W-:Y:S01]  /*0460*/  HADD2.F32 R14, -RZ, R18.H0_H0 ;  /* 0x20000012ff0e7230 */ /* 0x000fe20000004100 */
[----:B------:R-:W-:Y:S01]  /*0470*/  LOP3.LUT R218, R0, 0x1f, RZ, 0xc0, !PT ;  /* 0x0000001f00da7812 */ /* 0x000fe200078ec0ff */
[--C-:B------:R-:W-:Y:S01]  /*0480*/  HADD2.F32 R16, -RZ, R19.reuse.H0_H0 ;  /* 0x20000013ff107230 */ /* 0x100fe20000004100 */
[----:B------:R-:W-:Y:S01]  /*0490*/  ISETP.NE.AND P4, PT, RZ, UR6, PT ;  /* 0x00000006ff007c0c */ /* 0x000fe2000bf85270 */
[----:B------:R-:W-:Y:S01]  /*04a0*/  HADD2.F32 R17, -RZ, R19.H1_H1 ;  /* 0x30000013ff117230 */ /* 0x000fe20000004100 */
[----:B------:R-:W-:Y:S01]  /*04b0*/  ULDC UR6, c[0x0][0x29c] ;  /* 0x0000a70000067ab9 */ /* 0x000fe20000000800 */
[----:B------:R-:W-:Y:S01]  /*04c0*/  HADD2.F32 R19, -RZ, R24.H1_H1 ;  /* 0x30000018ff137230 */ /* 0x000fe20000004100 */
[----:B------:R-:W-:Y:S01]  /*04d0*/  ULDC UR7, c[0x0][0x2d8] ;  /* 0x0000b60000077ab9 */ /* 0x000fe20000000800 */
[----:B------:R-:W-:Y:S02]  /*04e0*/  HADD2.F32 R20, -RZ, R25.H0_H0 ;  /* 0x20000019ff147230 */ /* 0x000fe40000004100 */
[----:B0-----:R-:W-:-:S02]  /*04f0*/  HADD2.F32 R8, -RZ, R15.H0_H0 ;  /* 0x2000000fff087230 */ /* 0x001fc40000004100 */
[----:B------:R-:W-:Y:S02]  /*0500*/  HADD2.F32 R9, -RZ, R15.H1_H1 ;  /* 0x3000000fff097230 */ /* 0x000fe40000004100 */
[----:B------:R-:W-:Y:S02]  /*0510*/  HADD2.F32 R15, -RZ, R18.H1_H1 ;  /* 0x30000012ff0f7230 */ /* 0x000fe40000004100 */
[----:B------:R-:W-:Y:S02]  /*0520*/  HADD2.F32 R18, -RZ, R24.H0_H0 ;  /* 0x20000018ff127230 */ /* 0x000fe40000004100 */
        /* <DEDUP_REMOVED lines=61> */
.L_x_44400:
        /* <DEDUP_REMOVED lines=61> */
[----:B-----5:R-:W-:-:S05]  /*0cd0*/  HADD2.F32 R88, -RZ, R80.H0_H0 ;  /* 0x20000050ff587230 */ /* 0x020fca0000004100 */
[----:B------:R-:W-:-:S04]  /*0ce0*/  FMUL.FTZ R88, R88, UR6 ;  /* 0x0000000658587c20 */ /* 0x000fc80008410000 */
[----:B------:R-:W-:-:S07]  /*0cf0*/  @P0 FADD.FTZ R88, R72, R88 ;  /* 0x0000005848580221 */ /* 0x000fce0000010000 */
.L_x_44238:
[----:B------:R-:W-:Y:S05]  /*0d00*/  BSYNC B0 ;  /* 0x0000000000007941 */ /* 0x000fea0003800000 */
.L_x_44237:
[----:B------:R-:W-:Y:S04]  /*0d10*/  BSSY B0, `(.L_x_44239) ;  /* 0x0000005000007945 */ /* 0x000fe80003800000 */
[----:B------:R-:W-:Y:S05]  /*0d20*/  @!P6 BRA `(.L_x_44240) ;  /* 0x00000000000ce947 */ /* 0x000fea0003800000 */
[----:B-----5:R-:W-:-:S05]  /*0d30*/  HADD2.F32 R89, -RZ, R80.H1_H1 ;  /* 0x30000050ff597230 */ /* 0x020fca0000004100 */
[----:B------:R-:W-:-:S04]  /*0d40*/  FMUL.FTZ R89, R89, UR6 ;  /* 0x0000000659597c20 */ /* 0x000fc80008410000 */
[----:B------:R-:W-:-:S07]  /*0d50*/  @P0 FADD.FTZ R89, R73, R89 ;  /* 0x0000005949590221 */ /* 0x000fce0000010000 */
.L_x_44240:
[----:B------:R-:W-:Y:S05]  /*0d60*/  BSYNC B0 ;  /* 0x0000000000007941 */ /* 0x000fea0003800000 */
.L_x_44239:
[----:B------:R-:W-:Y:S04]  /*0d70*/  BSSY B0, `(.L_x_44241) ;  /* 0x0000005000007945 */ /* 0x000fe80003800000 */
[----:B------:R-:W-:Y:S05]  /*0d80*/  @!P6 BRA `(.L_x_44242) ;  /* 0x00000000000ce947 */ /* 0x000fea0003800000 */
[----:B-----5:R-:W-:-:S05]  /*0d90*/  HADD2.F32 R90, -RZ, R81.H0_H0 ;  /* 0x20000051ff5a7230 */ /* 0x020fca0000004100 */
[----:B------:R-:W-:-:S04]  /*0da0*/  FMUL.FTZ R90, R90, UR6 ;  /* 0x000000065a5a7c20 */ /* 0x000fc80008410000 */
[----:B------:R-:W-:-:S07]  /*0db0*/  @P0 FADD.FTZ R90, R74, R90 ;  /* 0x0000005a4a5a0221 */ /* 0x000fce0000010000 */
.L_x_44242:
[----:B------:R-:W-:Y:S05]  /*0dc0*/  BSYNC B0 ;  /* 0x0000000000007941 */ /* 0x000fea0003800000 */
.L_x_44241:
[----:B------:R-:W-:Y:S04]  /*0dd0*/  BSSY B0, `(.L_x_44243) ;  /* 0x0000005000007945 */ /* 0x000fe80003800000 */
[----:B------:R-:W-:Y:S05]  /*0de0*/  @!P6 BRA `(.L_x_44244) ;  /* 0x00000000000ce947 */ /* 0x000fea0003800000 */
[----:B-----5:R-:W-:-:S05]  /*0df0*/  HADD2.F32 R91, -RZ, R81.H1_H1 ;  /* 0x30000051ff5b7230 */ /* 0x020fca0000004100 */
[----:B------:R-:W-:-:S04]  /*0e00*/  FMUL.FTZ R91, R91, UR6 ;  /* 0x000000065b5b7c20 */ /* 0x000fc80008410000 */
[----:B------:R-:W-:-:S07]  /*0e10*/  @P0 FADD.FTZ R91, R75, R91 ;  /* 0x0000005b4b5b0221 */ /* 0x000fce0000010000 */
.L_x_44244:
[----:B------:R-:W-:Y:S05]  /*0e20*/  BSYNC B0 ;  /* 0x0000000000007941 */ /* 0x000fea0003800000 */
.L_x_44243:
[----:B------:R-:W-:Y:S04]  /*0e30*/  BSSY B0, `(.L_x_44245) ;  /* 0x0000005000007945 */ /* 0x000fe80003800000 */
[----:B------:R-:W-:Y:S05]  /*0e40*/  @!P6 BRA `(.L_x_44246) ;  /* 0x00000000000ce947 */ /* 0x000fea0003800000 */
[----:B-----5:R-:W-:-:S05]  /*0e50*/  HADD2.F32 R84, -RZ, R82.H0_H0 ;  /* 0x20000052ff547230 */ /* 0x020fca0000004100 */
[----:B------:R-:W-:-:S04]  /*0e60*/  FMUL.FTZ R84, R84, UR6 ;  /* 0x0000000654547c20 */ /* 0x000fc80008410000 */
[----:B------:R-:W-:-:S07]  /*0e70*/  @P0 FADD.FTZ R84, R76, R84 ;  /* 0x000000544c540221 */ /* 0x000fce0000010000 */
.L_x_44246:
[----:B------:R-:W-:Y:S05]  /*0e80*/  BSYNC B0 ;  /* 0x0000000000007941 */ /* 0x000fea0003800000 */
.L_x_44245:
[----:B------:R-:W-:Y:S04]  /*0e90*/  BSSY B0, `(.L_x_44247) ;  /* 0x0000005000007945 */ /* 0x000fe80003800000 */
[----:B------:R-:W-:Y:S05]  /*0ea0*/  @!P6 BRA `(.L_x_44248) ;  /* 0x00000000000ce947 */ /* 0x000fea0003800000 */
[----:B-----5:R-:W-:-:S05]  /*0eb0*/  HADD2.F32 R85, -RZ, R82.H1_H1 ;  /* 0x30000052ff557230 */ /* 0x020fca0000004100 */
[----:B------:R-:W-:-:S04]  /*0ec0*/  FMUL.FTZ R85, R85, UR6 ;  /* 0x0000000655557c20 */ /* 0x000fc80008410000 */
[----:B------:R-:W-:-:S07]  /*0ed0*/  @P0 FADD.FTZ R85, R77, R85 ;  /* 0x000000554d550221 */ /* 0x000fce0000010000 */
.L_x_44248:
[----:B------:R-:W-:Y:S05]  /*0ee0*/  BSYNC B0 ;  /* 0x0000000000007941 */ /* 0x000fea0003800000 */
.L_x_44247:
[----:B------:R-:W-:Y:S04]  /*0ef0*/  BSSY B0, `(.L_x_44249) ;  /* 0x0000005000007945 */ /* 0x000fe80003800000 */
[----:B------:R-:W-:Y:S05]  /*0f00*/  @!P6 BRA `(.L_x_44250) ;  /* 0x00000000000ce947 */ /* 0x000fea0003800000 */
[----:B-----5:R-:W-:-:S05]  /*0f10*/  HADD2.F32 R86, -RZ, R83.H0_H0 ;  /* 0x20000053ff567230 */ /* 0x020fca0000004100 */
[----:B------:R-:W-:-:S04]  /*0f20*/  FMUL.FTZ R86, R86, UR6 ;  /* 0x0000000656567c20 */ /* 0x000fc80008410000 */
[----:B------:R-:W-:-:S07]  /*0f30*/  @P0 FADD.FTZ R86, R78, R86 ;  /* 0x000000564e560221 */ /* 0x000fce0000010000 */
.L_x_44250:
[----:B------:R-:W-:Y:S05]  /*0f40*/  BSYNC B0 ;  /* 0x0000000000007941 */ /* 0x000fea0003800000 */
.L_x_44249:
[----:B------:R-:W-:Y:S04]  /*0f50*/  BSSY B0, `(.L_x_44251) ;  /* 0x0000005000007945 */ /* 0x000fe80003800000 */
[----:B------:R-:W-:Y:S05]  /*0f60*/  @!P6 BRA `(.L_x_44252) ;  /* 0x00000000000ce947 */ /* 0x000fea0003800000 */
[----:B-----5:R-:W-:-:S05]  /*0f70*/  HADD2.F32 R87, -RZ, R83.H1_H1 ;  /* 0x30000053ff577230 */ /* 0x020fca0000004100 */
[----:B------:R-:W-:-:S04]  /*0f80*/  FMUL.FTZ R87, R87, UR6 ;  /* 0x0000000657577c20 */ /* 0x000fc80008410000 */
[----:B------:R-:W-:-:S07]  /*0f90*/  @P0 FADD.FTZ R87, R79, R87 ;  /* 0x000000574f570221 */ /* 0x000fce0000010000 */
.L_x_44252:
[----:B------:R-:W-:Y:S05]  /*0fa0*/  BSYNC B0 ;  /* 0x0000000000007941 */ /* 0x000fea0003800000 */
.L_x_44251:
        /* <DEDUP_REMOVED lines=38> */
[----:B-----5:R-:W-:-:S05]  /*1210*/  HADD2.F32 R96, -RZ, R80.H0_H0 ;  /* 0x20000050ff607230 */ /* 0x020fca0000004100 */
[----:B------:R-:W-:-:S04]  /*1220*/  FMUL.FTZ R96, R96, UR6 ;  /* 0x0000000660607c20 */ /* 0x000fc80008410000 */
[----:B------:R-:W-:-:S07]  /*1230*/  @P0 FADD.FTZ R96, R72, R96 ;  /* 0x0000006048600221 */ /* 0x000fce0000010000 */
.L_x_44254:
[----:B------:R-:W-:Y:S05]  /*1240*/  BSYNC B0 ;  /* 0x0000000000007941 */ /* 0x000fea0003800000 */
.L_x_44253:
[----:B------:R-:W-:Y:S04]  /*1250*/  BSSY B0, `(.L_x_44255) ;  /* 0x0000005000007945 */ /* 0x000fe80003800000 */
[----:B------:R-:W-:Y:S05]  /*1260*/  @!P6 BRA `(.L_x_44256) ;  /* 0x00000000000ce947 */ /* 0x000fea0003800000 */
[----:B-----5:R-:W-:-:S05]  /*1270*/  HADD2.F32 R97, -RZ, R80.H1_H1 ;  /* 0x30000050ff617230 */ /* 0x020fca0000004100 */
[----:B------:R-:W-:-:S04]  /*1280*/  FMUL.FTZ R97, R97, UR6 ;  /* 0x0000000661617c20 */ /* 0x000fc80008410000 */
[----:B------:R-:W-:-:S07]  /*1290*/  @P0 FADD.FTZ R97, R73, R97 ;  /* 0x0000006149610221 */ /* 0x000fce0000010000 */
.L_x_44256:
[----:B------:R-:W-:Y:S05]  /*12a0*/  BSYNC B0 ;  /* 0x0000000000007941 */ /* 0x000fea0003800000 */
.L_x_44255:
[----:B------:R-:W-:Y:S04]  /*12b0*/  BSSY B0, `(.L_x_44257) ;  /* 0x0000005000007945 */ /* 0x000fe80003800000 */
[----:B------:R-:W-:Y:S05]  /*12c0*/  @!P6 BRA `(.L_x_44258) ;  /* 0x00000000000ce947 */ /* 0x000fea0003800000 */
[----:B-----5:R-:W-:-:S05]  /*12d0*/  HADD2.F32 R98, -RZ, R81.H0_H0 ;  /* 0x20000051ff627230 */ /* 0x020fca0000004100 */
[----:B------:R-:W-:-:S04]  /*12e0*/  FMUL.FTZ R98, R98, UR6 ;  /* 0x0000000662627c20 */ /* 0x000fc80008410000 */
[----:B------:R-:W-:-:S07]  /*12f0*/  @P0 FADD.FTZ R98, R74, R98 ;  /* 0x000000624a620221 */ /* 0x000fce0000010000 */
.L_x_44258:
[----:B------:R-:W-:Y:S05]  /*1300*/  BSYNC B0 ;  /* 0x0000000000007941 */ /* 0x000fea0003800000 */
.L_x_44257:
[----:B------:R-:W-:Y:S04]  /*1310*/  BSSY B0, `(.L_x_44259) ;  /* 0x0000005000007945 */ /* 0x000fe80003800000 */
[----:B------:R-:W-:Y:S05]  /*1320*/  @!P6 BRA `(.L_x_44260) ;  /* 0x00000000000ce947 */ /* 0x000fea0003800000 */
[----:B-----5:R-:W-:-:S05]  /*1330*/  HADD2.F32 R99, -RZ, R81.H1_H1 ;  /* 0x30000051ff637230 */ /* 0x020fca0000004100 */
[----:B------:R-:W-:-:S04]  /*1340*/  FMUL.FTZ R99, R99, UR6 ;  /* 0x0000000663637c20 */ /* 0x000fc80008410000 */
[----:B------:R-:W-:-:S07]  /*1350*/  @P0 FADD.FTZ R99, R75, R99 ;  /* 0x000000634b630221 */ /* 0x000fce0000010000 */
.L_x_44260:
[----:B------:R-:W-:Y:S05]  /*1360*/  BSYNC B0 ;  /* 0x0000000000007941 */ /* 0x000fea0003800000 */
.L_x_44259:
[----:B------:R-:W-:Y:S04]  /*1370*/  BSSY B0, `(.L_x_44261) ;  /* 0x0000005000007945 */ /* 0x000fe80003800000 */
[----:B------:R-:W-:Y:S05]  /*1380*/  @!P6 BRA `(.L_x_44262) ;  /* 0x00000000000ce947 */ /* 0x000fea0003800000 */
[----:B-----5:R-:W-:-:S05]  /*1390*/  HADD2.F32 R92, -RZ, R82.H0_H0 ;  /* 0x20000052ff5c7230 */ /* 0x020fca0000004100 */
[----:B------:R-:W-:-:S04]  /*13a0*/  FMUL.FTZ R92, R92, UR6 ;  /* 0x000000065c5c7c20 */ /* 0x000fc80008410000 */
[----:B------:R-:W-:-:S07]  /*13b0*/  @P0 FADD.FTZ R92, R76, R92 ;  /* 0x0000005c4c5c0221 */ /* 0x000fce0000010000 */
.L_x_44262:
[----:B------:R-:W-:Y:S05]  /*13c0*/  BSYNC B0 ;  /* 0x0000000000007941 */ /* 0x000fea0003800000 */
.L_x_44261:
[----:B------:R-:W-:Y:S04]  /*13d0*/  BSSY B0, `(.L_x_44263) ;  /* 0x0000005000007945 */ /* 0x000fe80003800000 */
[----:B------:R-:W-:Y:S05]  /*13e0*/  @!P6 BRA `(.L_x_44264) ;  /* 0x00000000000ce947 */ /* 0x000fea0003800000 */
[----:B-----5:R-:W-:-:S05]  /*13f0*/  HADD2.F32 R93, -RZ, R82.H1_H1 ;  /* 0x30000052ff5d7230 */ /* 0x020fca0000004100 */
[----:B------:R-:W-:-:S04]  /*1400*/  FMUL.FTZ R93, R93, UR6 ;  /* 0x000000065d5d7c20 */ /* 0x000fc80008410000 */
[----:B------:R-:W-:-:S07]  /*1410*/  @P0 FADD.FTZ R93, R77, R93 ;  /* 0x0000005d4d5d0221 */ /* 0x000fce0000010000 */
.L_x_44264:
[----:B------:R-:W-:Y:S05]  /*1420*/  BSYNC B0 ;  /* 0x0000000000007941 */ /* 0x000fea0003800000 */
.L_x_44263:
[----:B------:R-:W-:Y:S04]  /*1430*/  BSSY B0, `(.L_x_44265) ;  /* 0x0000005000007945 */ /* 0x000fe80003800000 */
[----:B------:R-:W-:Y:S05]  /*1440*/  @!P6 BRA `(.L_x_44266) ;  /* 0x00000000000ce947 */ /* 0x000fea0003800000 */
[----:B-----5:R-:W-:-:S05]  /*1450*/  HADD2.F32 R94, -RZ, R83.H0_H0 ;  /* 0x20000053ff5e7230 */ /* 0x020fca0000004100 */
[----:B------:R-:W-:-:S04]  /*1460*/  FMUL.FTZ R94, R94, UR6 ;  /* 0x000000065e5e7c20 */ /* 0x000fc80008410000 */
[----:B------:R-:W-:-:S07]  /*1470*/  @P0 FADD.FTZ R94, R78, R94 ;  /* 0x0000005e4e5e0221 */ /* 0x000fce0000010000 */
.L_x_44266:
[----:B------:R-:W-:Y:S05]  /*1480*/  BSYNC B0 ;  /* 0x0000000000007941 */ /* 0x000fea0003800000 */
.L_x_44265:
[----:B------:R-:W-:Y:S04]  /*1490*/  BSSY B0, `(.L_x_44267) ;  /* 0x0000005000007945 */ /* 0x000fe80003800000 */
[----:B------:R-:W-:Y:S05]  /*14a0*/  @!P6 BRA `(.L_x_44268) ;  /* 0x00000000000ce947 */ /* 0x000fea0003800000 */
[----:B-----5:R-:W-:-:S05]  /*14b0*/  HADD2.F32 R95, -RZ, R83.H1_H1 ;  /* 0x30000053ff5f7230 */ /* 0x020fca0000004100 */
[----:B------:R-:W-:-:S04]  /*14c0*/  FMUL.FTZ R95, R95, UR6 ;  /* 0x000000065f5f7c20 */ /* 0x000fc80008410000 */
[----:B------:R-:W-:-:S07]  /*14d0*/  @P0 FADD.FTZ R95, R79, R95 ;  /* 0x0000005f4f5f0221 */ /* 0x000fce0000010000 */
.L_x_44268:
[----:B------:R-:W-:Y:S05]  /*14e0*/  BSYNC B0 ;  /* 0x0000000000007941 */ /* 0x000fea0003800000 */
.L_x_44267:
        /* <DEDUP_REMOVED lines=41> */
.L_x_44270:
[----:B------:R-:W-:Y:S05]  /*1780*/  BSYNC B0 ;  /* 0x0000000000007941 */ /* 0x000fea0003800000 */
.L_x_44269:
[----:B------:R-:W-:Y:S04]  /*1790*/  BSSY B0, `(.L_x_44271) ;  /* 0x0000005000007945 */ /* 0x000fe80003800000 */
[----:B------:R-:W-:Y:S05]  /*17a0*/  @!P6 BRA `(.L_x_44272) ;  /* 0x00000000000ce947 */ /* 0x000fea0003800000 */
[----:B-----5:R-:W-:-:S05]  /*17b0*/  HADD2.F32 R105, -RZ, R80.H1_H1 ;  /* 0x30000050ff697230 */ /* 0x020fca0000004100 */
[----:B------:R-:W-:-:S04]  /*17c0*/  FMUL.FTZ R105, R105, UR6 ;  /* 0x0000000669697c20 */ /* 0x000fc80008410000 */
[----:B------:R-:W-:-:S07]  /*17d0*/  @P0 FADD.FTZ R105, R73, R105 ;  /* 0x0000006949690221 */ /* 0x000fce0000010000 */
.L_x_44272:
[----:B------:R-:W-:Y:S05]  /*17e0*/  BSYNC B0 ;  /* 0x0000000000007941 */ /* 0x000fea0003800000 */
.L_x_44271:
[----:B------:R-:W-:Y:S04]  /*17f0*/  BSSY B0, `(.L_x_44273) ;  /* 0x0000005000007945 */ /* 0x000fe80003800000 */
[----:B------:R-:W-:Y:S05]  /*1800*/  @!P6 BRA `(.L_x_44274) ;  /* 0x00000000000ce947 */ /* 0x000fea0003800000 */
[----:B-----5:R-:W-:-:S05]  /*1810*/  HADD2.F32 R106, -RZ, R81.H0_H0 ;  /* 0x20000051ff6a7230 */ /* 0x020fca0000004100 */
[----:B------:R-:W-:-:S04]  /*1820*/  FMUL.FTZ R106, R106, UR6 ;  /* 0x000000066a6a7c20 */ /* 0x000fc80008410000 */
[----:B------:R-:W-:-:S07]  /*1830*/  @P0 FADD.FTZ R106, R74, R106 ;  /* 0x0000006a4a6a0221 */ /* 0x000fce0000010000 */
.L_x_44274:
[----:B------:R-:W-:Y:S05]  /*1840*/  BSYNC B0 ;  /* 0x0000000000007941 */ /* 0x000fea0003800000 */
.L_x_44273:
[----:B------:R-:W-:Y:S04]  /*1850*/  BSSY B0, `(.L_x_44275) ;  /* 0x0000005000007945 */ /* 0x000fe80003800000 */
[----:B------:R-:W-:Y:S05]  /*1860*/  @!P6 BRA `(.L_x_44276) ;  /* 0x00000000000ce947 */ /* 0x000fea0003800000 */
[----:B-----5:R-:W-:-:S05]  /*1870*/  HADD2.F32 R107, -RZ, R81.H1_H1 ;  /* 0x30000051ff6b7230 */ /* 0x020fca0000004100 */
[----:B------:R-:W-:-:S04]  /*1880*/  FMUL.FTZ R107, R107, UR6 ;  /* 0x000000066b6b7c20 */ /* 0x000fc80008410000 */
[----:B------:R-:W-:-:S07]  /*1890*/  @P0 FADD.FTZ R107, R75, R107 ;  /* 0x0000006b4b6b0221 */ /* 0x000fce0000010000 */
.L_x_44276:
[----:B------:R-:W-:Y:S05]  /*18a0*/  BSYNC B0 ;  /* 0x0000000000007941 */ /* 0x000fea0003800000 */
.L_x_44275:
[----:B------:R-:W-:Y:S04]  /*18b0*/  BSSY B0, `(.L_x_44277) ;  /* 0x0000005000007945 */ /* 0x000fe80003800000 */
[----:B------:R-:W-:Y:S05]  /*18c0*/  @!P6 BRA `(.L_x_44278) ;  /* 0x00000000000ce947 */ /* 0x000fea0003800000 */
[----:B-----5:R-:W-:-:S05]  /*18d0*/  HADD2.F32 R100, -RZ, R82.H0_H0 ;  /* 0x20000052ff647230 */ /* 0x020fca0000004100 */
[----:B------:R-:W-:-:S04]  /*18e0*/  FMUL.FTZ R100, R100, UR6 ;  /* 0x0000000664647c20 */ /* 0x000fc80008410000 */
[----:B------:R-:W-:-:S07]  /*18f0*/  @P0 FADD.FTZ R100, R76, R100 ;  /* 0x000000644c640221 */ /* 0x000fce0000010000 */
.L_x_44278:
[----:B------:R-:W-:Y:S05]  /*1900*/  BSYNC B0 ;  /* 0x0000000000007941 */ /* 0x000fea0003800000 */
.L_x_44277:
[----:B------:R-:W-:Y:S04]  /*1910*/  BSSY B0, `(.L_x_44279) ;  /* 0x0000005000007945 */ /* 0x000fe80003800000 */
[----:B------:R-:W-:Y:S05]  /*1920*/  @!P6 BRA `(.L_x_44280) ;  /* 0x00000000000ce947 */ /* 0x000fea0003800000 */
[----:B-----5:R-:W-:-:S05]  /*1930*/  HADD2.F32 R101, -RZ, R82.H1_H1 ;  /* 0x30000052ff657230 */ /* 0x020fca0000004100 */
[----:B------:R-:W-:-:S04]  /*1940*/  FMUL.FTZ R101, R101, UR6 ;  /* 0x0000000665657c20 */ /* 0x000fc80008410000 */
[----:B------:R-:W-:-:S07]  /*1950*/  @P0 FADD.FTZ R101, R77, R101 ;  /* 0x000000654d650221 */ /* 0x000fce0000010000 */
.L_x_44280:
[----:B------:R-:W-:Y:S05]  /*1960*/  BSYNC B0 ;  /* 0x0000000000007941 */ /* 0x000fea0003800000 */
.L_x_44279:
[----:B------:R-:W-:Y:S04]  /*1970*/  BSSY B0, `(.L_x_44281) ;  /* 0x0000005000007945 */ /* 0x000fe80003800000 */
[----:B------:R-:W-:Y:S05]  /*1980*/  @!P6 BRA `(.L_x_44282) ;  /* 0x00000000000ce947 */ /* 0x000fea0003800000 */
[----:B-----5:R-:W-:-:S05]  /*1990*/  HADD2.F32 R102, -RZ, R83.H0_H0 ;  /* 0x20000053ff667230 */ /* 0x020fca0000004100 */
[----:B------:R-:W-:-:S04]  /*19a0*/  FMUL.FTZ R102, R102, UR6 ;  /* 0x0000000666667c20 */ /* 0x000fc80008410000 */
[----:B------:R-:W-:-:S07]  /*19b0*/  @P0 FADD.FTZ R102, R78, R102 ;  /* 0x000000664e660221 */ /* 0x000fce0000010000 */
.L_x_44282:
[----:B------:R-:W-:Y:S05]  /*19c0*/  BSYNC B0 ;  /* 0x0000000000007941 */ /* 0x000fea0003800000 */
.L_x_44281:
[----:B------:R-:W-:Y:S04]  /*19d0*/  BSSY B0, `(.L_x_44283) ;  /* 0x0000005000007945 */ /* 0x000fe80003800000 */
[----:B------:R-:W-:Y:S05]  /*19e0*/  @!P6 BRA `(.L_x_44284) ;  /* 0x00000000000ce947 */ /* 0x000fea0003800000 */
[----:B-----5:R-:W-:-:S05]  /*19f0*/  HADD2.F32 R103, -RZ, R83.H1_H1 ;  /* 0x30000053ff677230 */ /* 0x020fca0000004100 */
[----:B------:R-:W-:-:S04]  /*1a00*/  FMUL.FTZ R103, R103, UR6 ;  /* 0x0000000667677c20 */ /* 0x000fc80008410000 */
[----:B------:R-:W-:-:S07]  /*1a10*/  @P0 FADD.FTZ R103, R79, R103 ;  /* 0x000000674f670221 */ /* 0x000fce0000010000 */
.L_x_44284:
[----:B------:R-:W-:Y:S05]  /*1a20*/  BSYNC B0 ;  /* 0x0000000000007941 */ /* 0x000fea0003800000 */
.L_x_44283:
        /* <DEDUP_REMOVED lines=41> */
.L_x_44286:
[----:B------:R-:W-:Y:S05]  /*1cc0*/  BSYNC B0 ;  /* 0x0000000000007941 */ /* 0x000fea0003800000 */
.L_x_44285:
[----:B------:R-:W-:Y:S04]  /*1cd0*/  BSSY B0, `(.L_x_44287) ;  /* 0x0000005000007945 */ /* 0x000fe80003800000 */
[----:B------:R-:W-:Y:S05]  /*1ce0*/  @!P6 BRA `(.L_x_44288) ;  /* 0x00000000000ce947 */ /* 0x000fea0003800000 */
[----:B-----5:R-:W-:-:S05]  /*1cf0*/  HADD2.F32 R113, -RZ, R80.H1_H1 ;  /* 0x30000050ff717230 */ /* 0x020fca0000004100 */
[----:B------:R-:W-:-:S04]  /*1d00*/  FMUL.FTZ R113, R113, UR6 ;  /* 0x0000000671717c20 */ /* 0x000fc80008410000 */
[----:B------:R-:W-:-:S07]  /*1d10*/  @P0 FADD.FTZ R113, R73, R113 ;  /* 0x0000007149710221 */ /* 0x000fce0000010000 */
.L_x_44288:
[----:B------:R-:W-:Y:S05]  /*1d20*/  BSYNC B0 ;  /* 0x0000000000007941 */ /* 0x000fea0003800000 */
.L_x_44287:
[----:B------:R-:W-:Y:S04]  /*1d30*/  BSSY B0, `(.L_x_44289) ;  /* 0x0000005000007945 */ /* 0x000fe80003800000 */
[----:B------:R-:W-:Y:S05]  /*1d40*/  @!P6 BRA `(.L_x_44290) ;  /* 0x00000000000ce947 */ /* 0x000fea0003800000 */
[----:B-----5:R-:W-:-:S05]  /*1d50*/  HADD2.F32 R114, -RZ, R81.H0_H0 ;  /* 0x20000051ff727230 */ /* 0x020fca0000004100 */
[----:B------:R-:W-:-:S04]  /*1d60*/  FMUL.FTZ R114, R114, UR6 ;  /* 0x0000000672727c20 */ /* 0x000fc80008410000 */
[----:B------:R-:W-:-:S07]  /*1d70*/  @P0 FADD.FTZ R114, R74, R114 ;  /* 0x000000724a720221 */ /* 0x000fce0000010000 */
.L_x_44290:
[----:B------:R-:W-:Y:S05]  /*1d80*/  BSYNC B0 ;  /* 0x0000000000007941 */ /* 0x000fea0003800000 */
.L_x_44289:
[----:B------:R-:W-:Y:S04]  /*1d90*/  BSSY B0, `(.L_x_44291) ;  /* 0x0000005000007945 */ /* 0x000fe80003800000 */
[----:B------:R-:W-:Y:S05]  /*1da0*/  @!P6 BRA `(.L_x_44292) ;  /* 0x00000000000ce947 */ /* 0x000fea0003800000 */
[----:B-----5:R-:W-:-:S05]  /*1db0*/  HADD2.F32 R115, -RZ, R81.H1_H1 ;  /* 0x30000051ff737230 */ /* 0x020fca0000004100 */
[----:B------:R-:W-:-:S04]  /*1dc0*/  FMUL.FTZ R115, R115, UR6 ;  /* 0x0000000673737c20 */ /* 0x000fc80008410000 */
[----:B------:R-:W-:-:S07]  /*1dd0*/  @P0 FADD.FTZ R115, R75, R115 ;  /* 0x000000734b730221 */ /* 0x000fce0000010000 */
.L_x_44292:
[----:B------:R-:W-:Y:S05]  /*1de0*/  BSYNC B0 ;  /* 0x0000000000007941 */ /* 0x000fea0003800000 */
.L_x_44291:
[----:B------:R-:W-:Y:S04]  /*1df0*/  BSSY B0, `(.L_x_44293) ;  /* 0x0000005000007945 */ /* 0x000fe80003800000 */
[----:B------:R-:W-:Y:S05]  /*1e00*/  @!P6 BRA `(.L_x_44294) ;  /* 0x00000000000ce947 */ /* 0x000fea0003800000 */
[----:B-----5:R-:W-:-:S05]  /*1e10*/  HADD2.F32 R108, -RZ, R82.H0_H0 ;  /* 0x20000052ff6c7230 */ /* 0x020fca0000004100 */
[----:B------:R-:W-:-:S04]  /*1e20*/  FMUL.FTZ R108, R108, UR6 ;  /* 0x000000066c6c7c20 */ /* 0x000fc80008410000 */
[----:B------:R-:W-:-:S07]  /*1e30*/  @P0 FADD.FTZ R108, R76, R108 ;  /* 0x0000006c4c6c0221 */ /* 0x000fce0000010000 */
.L_x_44294:
[----:B------:R-:W-:Y:S05]  /*1e40*/  BSYNC B0 ;  /* 0x0000000000007941 */ /* 0x000fea0003800000 */
.L_x_44293:
[----:B------:R-:W-:Y:S04]  /*1e50*/  BSSY B0, `(.L_x_44295) ;  /* 0x0000005000007945 */ /* 0x000fe80003800000 */
[----:B------:R-:W-:Y:S05]  /*1e60*/  @!P6 BRA `(.L_x_44296) ;  /* 0x00000000000ce947 */ /* 0x000fea0003800000 */
[----:B-----5:R-:W-:-:S05]  /*1e70*/  HADD2.F32 R109, -RZ, R82.H1_H1 ;  /* 0x30000052ff6d7230 */ /* 0x020fca0000004100 */
[----:B------:R-:W-:-:S04]  /*1e80*/  FMUL.FTZ R109, R109, UR6 ;  /* 0x000000066d6d7c20 */ /* 0x000fc80008410000 */
[----:B------:R-:W-:-:S07]  /*1e90*/  @P0 FADD.FTZ R109, R77, R109 ;  /* 0x0000006d4d6d0221 */ /* 0x000fce0000010000 */
.L_x_44296:
[----:B------:R-:W-:Y:S05]  /*1ea0*/  BSYNC B0 ;  /* 0x0000000000007941 */ /* 0x000fea0003800000 */
.L_x_44295:
[----:B------:R-:W-:Y:S04]  /*1eb0*/  BSSY B0, `(.L_x_44297) ;  /* 0x0000005000007945 */ /* 0x000fe80003800000 */
[----:B------:R-:W-:Y:S05]  /*1ec0*/  @!P6 BRA `(.L_x_44298) ;  /* 0x00000000000ce947 */ /* 0x000fea0003800000 */
[----:B-----5:R-:W-:-:S05]  /*1ed0*/  HADD2.F32 R110, -RZ, R83.H0_H0 ;  /* 0x20000053ff6e7230 */ /* 0x020fca0000004100 */
[----:B------:R-:W-:-:S04]  /*1ee0*/  FMUL.FTZ R110, R110, UR6 ;  /* 0x000000066e6e7c20 */ /* 0x000fc80008410000 */
[----:B------:R-:W-:-:S07]  /*1ef0*/  @P0 FADD.FTZ R110, R78, R110 ;  /* 0x0000006e4e6e0221 */ /* 0x000fce0000010000 */
.L_x_44298:
[----:B------:R-:W-:Y:S05]  /*1f00*/  BSYNC B0 ;  /* 0x0000000000007941 */ /* 0x000fea0003800000 */
.L_x_44297:
[----:B------:R-:W-:Y:S04]  /*1f10*/  BSSY B0, `(.L_x_44299) ;  /* 0x0000005000007945 */ /* 0x000fe80003800000 */
[----:B------:R-:W-:Y:S05]  /*1f20*/  @!P6 BRA `(.L_x_44300) ;  /* 0x00000000000ce947 */ /* 0x000fea0003800000 */
[----:B-----5:R-:W-:-:S05]  /*1f30*/  HADD2.F32 R111, -RZ, R83.H1_H1 ;  /* 0x30000053ff6f7230 */ /* 0x020fca0000004100 */
[----:B------:R-:W-:-:S04]  /*1f40*/  FMUL.FTZ R111, R111, UR6 ;  /* 0x000000066f6f7c20 */ /* 0x000fc80008410000 */
[----:B------:R-:W-:-:S07]  /*1f50*/  @P0 FADD.FTZ R111, R79, R111 ;  /* 0x0000006f4f6f0221 */ /* 0x000fce0000010000 */
.L_x_44300:
[----:B------:R-:W-:Y:S05]  /*1f60*/  BSYNC B0 ;  /* 0x0000000000007941 */ /* 0x000fea0003800000 */
.L_x_44299:
        /* <DEDUP_REMOVED lines=41> */
.L_x_44302:
[----:B------:R-:W-:Y:S05]  /*2200*/  BSYNC B0 ;  /* 0x0000000000007941 */ /* 0x000fea0003800000 */
.L_x_44301:
[----:B------:R-:W-:Y:S04]  /*2210*/  BSSY B0, `(.L_x_44303) ;  /* 0x0000005000007945 */ /* 0x000fe80003800000 */
[----:B------:R-:W-:Y:S05]  /*2220*/  @!P6 BRA `(.L_x_44304) ;  /* 0x00000000000ce947 */ /* 0x000fea0003800000 */
[----:B-----5:R-:W-:-:S05]  /*2230*/  HADD2.F32 R121, -RZ, R80.H1_H1 ;  /* 0x30000050ff797230 */ /* 0x020fca0000004100 */
[----:B------:R-:W-:-:S04]  /*2240*/  FMUL.FTZ R121, R121, UR6 ;  /* 0x0000000679797c20 */ /* 0x000fc80008410000 */
[----:B------:R-:W-:-:S07]  /*2250*/  @P0 FADD.FTZ R121, R73, R121 ;  /* 0x0000007949790221 */ /* 0x000fce0000010000 */
.L_x_44304:
[----:B------:R-:W-:Y:S05]  /*2260*/  BSYNC B0 ;  /* 0x0000000000007941 */ /* 0x000fea0003800000 */
.L_x_44303:
[----:B------:R-:W-:Y:S04]  /*2270*/  BSSY B0, `(.L_x_44305) ;  /* 0x0000005000007945 */ /* 0x000fe80003800000 */
[----:B------:R-:W-:Y:S05]  /*2280*/  @!P6 BRA `(.L_x_44306) ;  /* 0x00000000000ce947 */ /* 0x000fea0003800000 */
[----:B-----5:R-:W-:-:S05]  /*2290*/  HADD2.F32 R122, -RZ, R81.H0_H0 ;  /* 0x20000051ff7a7230 */ /* 0x020fca0000004100 */
[----:B------:R-:W-:-:S04]  /*22a0*/  FMUL.FTZ R122, R122, UR6 ;  /* 0x000000067a7a7c20 */ /* 0x000fc80008410000 */
[----:B------:R-:W-:-:S07]  /*22b0*/  @P0 FADD.FTZ R122, R74, R122 ;  /* 0x0000007a4a7a0221 */ /* 0x000fce0000010000 */
.L_x_44306:
[----:B------:R-:W-:Y:S05]  /*22c0*/  BSYNC B0 ;  /* 0x0000000000007941 */ /* 0x000fea0003800000 */
.L_x_44305:
[----:B------:R-:W-:Y:S04]  /*22d0*/  BSSY B0, `(.L_x_44307) ;  /* 0x0000005000007945 */ /* 0x000fe80003800000 */
[----:B------:R-:W-:Y:S05]  /*22e0*/  @!P6 BRA `(.L_x_44308) ;  /* 0x00000000000ce947 */ /* 0x000fea0003800000 */
[----:B-----5:R-:W-:-:S05]  /*22f0*/  HADD2.F32 R123, -RZ, R81.H1_H1 ;  /* 0x30000051ff7b7230 */ /* 0x020fca0000004100 */
[----:B------:R-:W-:-:S04]  /*2300*/  FMUL.FTZ R123, R123, UR6 ;  /* 0x000000067b7b7c20 */ /* 0x000fc80008410000 */
[----:B------:R-:W-:-:S07]  /*2310*/  @P0 FADD.FTZ R123, R75, R123 ;  /* 0x0000007b4b7b0221 */ /* 0x000fce0000010000 */
.L_x_44308:
[----:B------:R-:W-:Y:S05]  /*2320*/  BSYNC B0 ;  /* 0x0000000000007941 */ /* 0x000fea0003800000 */
.L_x_44307:
[----:B------:R-:W-:Y:S04]  /*2330*/  BSSY B0, `(.L_x_44309) ;  /* 0x0000005000007945 */ /* 0x000fe80003800000 */
[----:B------:R-:W-:Y:S05]  /*2340*/  @!P6 BRA `(.L_x_44310) ;  /* 0x00000000000ce947 */ /* 0x000fea0003800000 */
[----:B-----5:R-:W-:-:S05]  /*2350*/  HADD2.F32 R116, -RZ, R82.H0_H0 ;  /* 0x20000052ff747230 */ /* 0x020fca0000004100 */
[----:B------:R-:W-:-:S04]  /*2360*/  FMUL.FTZ R116, R116, UR6 ;  /* 0x0000000674747c20 */ /* 0x000fc80008410000 */
[----:B------:R-:W-:-:S07]  /*2370*/  @P0 FADD.FTZ R116, R76, R116 ;  /* 0x000000744c740221 */ /* 0x000fce0000010000 */
.L_x_44310:
[----:B------:R-:W-:Y:S05]  /*2380*/  BSYNC B0 ;  /* 0x0000000000007941 */ /* 0x000fea0003800000 */
.L_x_44309:
[----:B------:R-:W-:Y:S04]  /*2390*/  BSSY B0, `(.L_x_44311) ;  /* 0x0000005000007945 */ /* 0x000fe80003800000 */
[----:B------:R-:W-:Y:S05]  /*23a0*/  @!P6 BRA `(.L_x_44312) ;  /* 0x00000000000ce947 */ /* 0x000fea0003800000 */
[----:B-----5:R-:W-:-:S05]  /*23b0*/  HADD2.F32 R117, -RZ, R82.H1_H1 ;  /* 0x30000052ff757230 */ /* 0x020fca0000004100 */
[----:B------:R-:W-:-:S04]  /*23c0*/  FMUL.FTZ R117, R117, UR6 ;  /* 0x0000000675757c20 */ /* 0x000fc80008410000 */
[----:B------:R-:W-:-:S07]  /*23d0*/  @P0 FADD.FTZ R117, R77, R117 ;  /* 0x000000754d750221 */ /* 0x000fce0000010000 */
.L_x_44312:
[----:B------:R-:W-:Y:S05]  /*23e0*/  BSYNC B0 ;  /* 0x0000000000007941 */ /* 0x000fea0003800000 */
.L_x_44311:
[----:B------:R-:W-:Y:S04]  /*23f0*/  BSSY B0, `(.L_x_44313) ;  /* 0x0000005000007945 */ /* 0x000fe80003800000 */
[----:B------:R-:W-:Y:S05]  /*2400*/  @!P6 BRA `(.L_x_44314) ;  /* 0x00000000000ce947 */ /* 0x000fea0003800000 */
[----:B-----5:R-:W-:-:S05]  /*2410*/  HADD2.F32 R118, -RZ, R83.H0_H0 ;  /* 0x20000053ff767230 */ /* 0x020fca0000004100 */
[----:B------:R-:W-:-:S04]  /*2420*/  FMUL.FTZ R118, R118, UR6 ;  /* 0x0000000676767c20 */ /* 0x000fc80008410000 */
[----:B------:R-:W-:-:S07]  /*2430*/  @P0 FADD.FTZ R118, R78, R118 ;  /* 0x000000764e760221 */ /* 0x000fce0000010000 */
.L_x_44314:
[----:B------:R-:W-:Y:S05]  /*2440*/  BSYNC B0 ;  /* 0x0000000000007941 */ /* 0x000fea0003800000 */
.L_x_44313:
[----:B------:R-:W-:Y:S04]  /*2450*/  BSSY B0, `(.L_x_44315) ;  /* 0x0000005000007945 */ /* 0x000fe80003800000 */
[----:B------:R-:W-:Y:S05]  /*2460*/  @!P6 BRA `(.L_x_44316) ;  /* 0x00000000000ce947 */ /* 0x000fea0003800000 */
[----:B-----5:R-:W-:-:S05]  /*2470*/  HADD2.F32 R119, -RZ, R83.H1_H1 ;  /* 0x30000053ff777230 */ /* 0x020fca0000004100 */
[----:B------:R-:W-:-:S04]  /*2480*/  FMUL.FTZ R119, R119, UR6 ;  /* 0x0000000677777c20 */ /* 0x000fc80008410000 */
[----:B------:R-:W-:-:S07]  /*2490*/  @P0 FADD.FTZ R119, R79, R119 ;  /* 0x000000774f770221 */ /* 0x000fce0000010000 */
.L_x_44316:
[----:B------:R-:W-:Y:S05]  /*24a0*/  BSYNC B0 ;  /* 0x0000000000007941 */ /* 0x000fea0003800000 */
.L_x_44315:
        /* <DEDUP_REMOVED lines=41> */
.L_x_44318:
[----:B------:R-:W-:Y:S05]  /*2740*/  BSYNC B0 ;  /* 0x0000000000007941 */ /* 0x000fea0003800000 */
.L_x_44317:
[----:B------:R-:W-:Y:S04]  /*2750*/  BSSY B0, `(.L_x_44319) ;  /* 0x0000005000007945 */ /* 0x000fe80003800000 */
[----:B------:R-:W-:Y:S05]  /*2760*/  @!P6 BRA `(.L_x_44320) ;  /* 0x00000000000ce947 */ /* 0x000fea0003800000 */
[----:B-----5:R-:W-:-:S05]  /*2770*/  HADD2.F32 R129, -RZ, R80.H1_H1 ;  /* 0x30000050ff817230 */ /* 0x020fca0000004100 */
[----:B------:R-:W-:-:S04]  /*2780*/  FMUL.FTZ R129, R129, UR6 ;  /* 0x0000000681817c20 */ /* 0x000fc80008410000 */
[----:B------:R-:W-:-:S07]  /*2790*/  @P0 FADD.FTZ R129, R73, R129 ;  /* 0x0000008149810221 */ /* 0x000fce0000010000 */
.L_x_44320:
[----:B------:R-:W-:Y:S05]  /*27a0*/  BSYNC B0 ;  /* 0x0000000000007941 */ /* 0x000fea0003800000 */
.L_x_44319:
[----:B------:R-:W-:Y:S04]  /*27b0*/  BSSY B0, `(.L_x_44321) ;  /* 0x0000005000007945 */ /* 0x000fe80003800000 */
[----:B------:R-:W-:Y:S05]  /*27c0*/  @!P6 BRA `(.L_x_44322) ;  /* 0x00000000000ce947 */ /* 0x000fea0003800000 */
[----:B-----5:R-:W-:-:S05]  /*27d0*/  HADD2.F32 R130, -RZ, R81.H0_H0 ;  /* 0x20000051ff827230 */ /* 0x020fca0000004100 */
[----:B------:R-:W-:-:S04]  /*27e0*/  FMUL.FTZ R130, R130, UR6 ;  /* 0x0000000682827c20 */ /* 0x000fc80008410000 */
[----:B------:R-:W-:-:S07]  /*27f0*/  @P0 FADD.FTZ R130, R74, R130 ;  /* 0x000000824a820221 */ /* 0x000fce0000010000 */
.L_x_44322:
[----:B------:R-:W-:Y:S05]  /*2800*/  BSYNC B0 ;  /* 0x0000000000007941 */ /* 0x000fea0003800000 */
.L_x_44321:
[----:B------:R-:W-:Y:S04]  /*2810*/  BSSY B0, `(.L_x_44323) ;  /* 0x0000005000007945 */ /* 0x000fe80003800000 */
[----:B------:R-:W-:Y:S05]  /*2820*/  @!P6 BRA `(.L_x_44324) ;  /* 0x00000000000ce947 */ /* 0x000fea0003800000 */
[----:B-----5:R-:W-:-:S05]  /*2830*/  HADD2.F32 R131, -RZ, R81.H1_H1 ;  /* 0x30000051ff837230 */ /* 0x020fca0000004100 */
[----:B------:R-:W-:-:S04]  /*2840*/  FMUL.FTZ R131, R131, UR6 ;  /* 0x0000000683837c20 */ /* 0x000fc80008410000 */
[----:B------:R-:W-:-:S07]  /*2850*/  @P0 FADD.FTZ R131, R75, R131 ;  /* 0x000000834b830221 */ /* 0x000fce0000010000 */
.L_x_44324:
[----:B------:R-:W-:Y:S05]  /*2860*/  BSYNC B0 ;  /* 0x0000000000007941 */ /* 0x000fea0003800000 */
.L_x_44323:
[----:B------:R-:W-:Y:S04]  /*2870*/  BSSY B0, `(.L_x_44325) ;  /* 0x0000005000007945 */ /* 0x000fe80003800000 */
[----:B------:R-:W-:Y:S05]  /*2880*/  @!P6 BRA `(.L_x_44326) ;  /* 0x00000000000ce947 */ /* 0x000fea0003800000 */
[----:B-----5:R-:W-:-:S05]  /*2890*/  HADD2.F32 R124, -RZ, R82.H0_H0 ;  /* 0x20000052ff7c7230 */ /* 0x020fca0000004100 */
[----:B------:R-:W-:-:S04]  /*28a0*/  FMUL.FTZ R124, R124, UR6 ;  /* 0x000000067c7c7c20 */ /* 0x000fc80008410000 */
[----:B------:R-:W-:-:S07]  /*28b0*/  @P0 FADD.FTZ R124, R76, R124 ;  /* 0x0000007c4c7c0221 */ /* 0x000fce0000010000 */
.L_x_44326:
[----:B------:R-:W-:Y:S05]  /*28c0*/  BSYNC B0 ;  /* 0x0000000000007941 */ /* 0x000fea0003800000 */
.L_x_44325:
[----:B------:R-:W-:Y:S04]  /*28d0*/  BSSY B0, `(.L_x_44327) ;  /* 0x0000005000007945 */ /* 0x000fe80003800000 */
[----:B------:R-:W-:Y:S05]  /*28e0*/  @!P6 BRA `(.L_x_44328) ;  /* 0x00000000000ce947 */ /* 0x000fea0003800000 */
[----:B-----5:R-:W-:-:S05]  /*28f0*/  HADD2.F32 R125, -RZ, R82.H1_H1 ;  /* 0x30000052ff7d7230 */ /* 0x020fca0000004100 */
[----:B------:R-:W-:-:S04]  /*2900*/  FMUL.FTZ R125, R125, UR6 ;  /* 0x000000067d7d7c20 */ /* 0x000fc80008410000 */
[----:B------:R-:W-:-:S07]  /*2910*/  @P0 FADD.FTZ R125, R77, R125 ;  /* 0x0000007d4d7d0221 */ /* 0x000fce0000010000 */
.L_x_44328:
[----:B------:R-:W-:Y:S05]  /*2920*/  BSYNC B0 ;  /* 0x0000000000007941 */ /* 0x000fea0003800000 */
.L_x_44327:
[----:B------:R-:W-:Y:S04]  /*2930*/  BSSY B0, `(.L_x_44329) ;  /* 0x0000005000007945 */ /* 0x000fe80003800000 */
[----:B------:R-:W-:Y:S05]  /*2940*/  @!P6 BRA `(.L_x_44330) ;  /* 0x00000000000ce947 */ /* 0x000fea0003800000 */
[----:B-----5:R-:W-:-:S05]  /*2950*/  HADD2.F32 R126, -RZ, R83.H0_H0 ;  /* 0x20000053ff7e7230 */ /* 0x020fca0000004100 */
[----:B------:R-:W-:-:S04]  /*2960*/  FMUL.FTZ R126, R126, UR6 ;  /* 0x000000067e7e7c20 */ /* 0x000fc80008410000 */
[----:B------:R-:W-:-:S07]  /*2970*/  @P0 FADD.FTZ R126, R78, R126 ;  /* 0x0000007e4e7e0221 */ /* 0x000fce0000010000 */
.L_x_44330:
[----:B------:R-:W-:Y:S05]  /*2980*/  BSYNC B0 ;  /* 0x0000000000007941 */ /* 0x000fea0003800000 */
.L_x_44329:
[----:B------:R-:W-:Y:S04]  /*2990*/  BSSY B0, `(.L_x_44331) ;  /* 0x0000005000007945 */ /* 0x000fe80003800000 */
[----:B------:R-:W-:Y:S05]  /*29a0*/  @!P6 BRA `(.L_x_44332) ;  /* 0x00000000000ce947 */ /* 0x000fea0003800000 */
[----:B-----5:R-:W-:-:S05]  /*29b0*/  HADD2.F32 R127, -RZ, R83.H1_H1 ;  /* 0x30000053ff7f7230 */ /* 0x020fca0000004100 */
[----:B------:R-:W-:-:S04]  /*29c0*/  FMUL.FTZ R127, R127, UR6 ;  /* 0x000000067f7f7c20 */ /* 0x000fc80008410000 */
[----:B------:R-:W-:-:S07]  /*29d0*/  @P0 FADD.FTZ R127, R79, R127 ;  /* 0x0000007f4f7f0221 */ /* 0x000fce0000010000 */
.L_x_44332:
[----:B------:R-:W-:Y:S05]  /*29e0*/  BSYNC B0 ;  /* 0x0000000000007941 */ /* 0x000fea0003800000 */
.L_x_44331:
        /* <DEDUP_REMOVED lines=41> */
.L_x_44334:
[----:B------:R-:W-:Y:S05]  /*2c80*/  BSYNC B0 ;  /* 0x0000000000007941 */ /* 0x000fea0003800000 */
.L_x_44333:
[----:B------:R-:W-:Y:S04]  /*2c90*/  BSSY B0, `(.L_x_44335) ;  /* 0x0000005000007945 */ /* 0x000fe80003800000 */
[----:B------:R-:W-:Y:S05]  /*2ca0*/  @!P6 BRA `(.L_x_44336) ;  /* 0x00000000000ce947 */ /* 0x000fea0003800000 */
[----:B-----5:R-:W-:-:S05]  /*2cb0*/  HADD2.F32 R137, -RZ, R80.H1_H1 ;  /* 0x30000050ff897230 */ /* 0x020fca0000004100 */
[----:B------:R-:W-:-:S04]  /*2cc0*/  FMUL.FTZ R137, R137, UR6 ;  /* 0x0000000689897c20 */ /* 0x000fc80008410000 */
[----:B------:R-:W-:-:S07]  /*2cd0*/  @P0 FADD.FTZ R137, R73, R137 ;  /* 0x0000008949890221 */ /* 0x000fce0000010000 */
.L_x_44336:
[----:B------:R-:W-:Y:S05]  /*2ce0*/  BSYNC B0 ;  /* 0x0000000000007941 */ /* 0x000fea0003800000 */
.L_x_44335:
[----:B------:R-:W-:Y:S04]  /*2cf0*/  BSSY B0, `(.L_x_44337) ;  /* 0x0000005000007945 */ /* 0x000fe80003800000 */
[----:B------:R-:W-:Y:S05]  /*2d00*/  @!P6 BRA `(.L_x_44338) ;  /* 0x00000000000ce947 */ /* 0x000fea0003800000 */
[----:B-----5:R-:W-:-:S05]  /*2d10*/  HADD2.F32 R138, -RZ, R81.H0_H0 ;  /* 0x20000051ff8a7230 */ /* 0x020fca0000004100 */
[----:B------:R-:W-:-:S04]  /*2d20*/  FMUL.FTZ R138, R138, UR6 ;  /* 0x000000068a8a7c20 */ /* 0x000fc80008410000 */
[----:B------:R-:W-:-:S07]  /*2d30*/  @P0 FADD.FTZ R138, R74, R138 ;  /* 0x0000008a4a8a0221 */ /* 0x000fce0000010000 */
.L_x_44338:
[----:B------:R-:W-:Y:S05]  /*2d40*/  BSYNC B0 ;  /* 0x0000000000007941 */ /* 0x000fea0003800000 */
.L_x_44337:
[----:B------:R-:W-:Y:S04]  /*2d50*/  BSSY B0, `(.L_x_44339) ;  /* 0x0000005000007945 */ /* 0x000fe80003800000 */
[----:B------:R-:W-:Y:S05]  /*2d60*/  @!P6 BRA `(.L_x_44340) ;  /* 0x00000000000ce947 */ /* 0x000fea0003800000 */
[----:B-----5:R-:W-:-:S05]  /*2d70*/  HADD2.F32 R139, -RZ, R81.H1_H1 ;  /* 0x30000051ff8b7230 */ /* 0x020fca0000004100 */
[----:B------:R-:W-:-:S04]  /*2d80*/  FMUL.FTZ R139, R139, UR6 ;  /* 0x000000068b8b7c20 */ /* 0x000fc80008410000 */
[----:B------:R-:W-:-:S07]  /*2d90*/  @P0 FADD.FTZ R139, R75, R139 ;  /* 0x0000008b4b8b0221 */ /* 0x000fce0000010000 */
.L_x_44340:
[----:B------:R-:W-:Y:S05]  /*2da0*/  BSYNC B0 ;  /* 0x0000000000007941 */ /* 0x000fea0003800000 */
.L_x_44339:
[----:B------:R-:W-:Y:S04]  /*2db0*/  BSSY B0, `(.L_x_44341) ;  /* 0x0000005000007945 */ /* 0x000fe80003800000 */
[----:B------:R-:W-:Y:S05]  /*2dc0*/  @!P6 BRA `(.L_x_44342) ;  /* 0x00000000000ce947 */ /* 0x000fea0003800000 */
[----:B-----5:R-:W-:-:S05]  /*2dd0*/  HADD2.F32 R132, -RZ, R82.H0_H0 ;  /* 0x20000052ff847230 */ /* 0x020fca0000004100 */
[----:B------:R-:W-:-:S04]  /*2de0*/  FMUL.FTZ R132, R132, UR6 ;  /* 0x0000000684847c20 */ /* 0x000fc80008410000 */
[----:B------:R-:W-:-:S07]  /*2df0*/  @P0 FADD.FTZ R132, R76, R132 ;  /* 0x000000844c840221 */ /* 0x000fce0000010000 */
.L_x_44342:
[----:B------:R-:W-:Y:S05]  /*2e00*/  BSYNC B0 ;  /* 0x0000000000007941 */ /* 0x000fea0003800000 */
.L_x_44341:
[----:B------:R-:W-:Y:S04]  /*2e10*/  BSSY B0, `(.L_x_44343) ;  /* 0x0000005000007945 */ /* 0x000fe80003800000 */
[----:B------:R-:W-:Y:S05]  /*2e20*/  @!P6 BRA `(.L_x_44344) ;  /* 0x00000000000ce947 */ /* 0x000fea0003800000 */
[----:B-----5:R-:W-:-:S05]  /*2e30*/  HADD2.F32 R133, -RZ, R82.H1_H1 ;  /* 0x30000052ff857230 */ /* 0x020fca0000004100 */
[----:B------:R-:W-:-:S04]  /*2e40*/  FMUL.FTZ R133, R133, UR6 ;  /* 0x0000000685857c20 */ /* 0x000fc80008410000 */
[----:B------:R-:W-:-:S07]  /*2e50*/  @P0 FADD.FTZ R133, R77, R133 ;  /* 0x000000854d850221 */ /* 0x000fce0000010000 */
.L_x_44344:
[----:B------:R-:W-:Y:S05]  /*2e60*/  BSYNC B0 ;  /* 0x0000000000007941 */ /* 0x000fea0003800000 */
.L_x_44343:
[----:B------:R-:W-:Y:S04]  /*2e70*/  BSSY B0, `(.L_x_44345) ;  /* 0x0000005000007945 */ /* 0x000fe80003800000 */
[----:B------:R-:W-:Y:S05]  /*2e80*/  @!P6 BRA `(.L_x_44346) ;  /* 0x00000000000ce947 */ /* 0x000fea0003800000 */
[----:B-----5:R-:W-:-:S05]  /*2e90*/  HADD2.F32 R134, -RZ, R83.H0_H0 ;  /* 0x20000053ff867230 */ /* 0x020fca0000004100 */
[----:B------:R-:W-:-:S04]  /*2ea0*/  FMUL.FTZ R134, R134, UR6 ;  /* 0x0000000686867c20 */ /* 0x000fc80008410000 */
[----:B------:R-:W-:-:S07]  /*2eb0*/  @P0 FADD.FTZ R134, R78, R134 ;  /* 0x000000864e860221 */ /* 0x000fce0000010000 */
.L_x_44346:
[----:B------:R-:W-:Y:S05]  /*2ec0*/  BSYNC B0 ;  /* 0x0000000000007941 */ /* 0x000fea0003800000 */
.L_x_44345:
[----:B------:R-:W-:Y:S04]  /*2ed0*/  BSSY B0, `(.L_x_44347) ;  /* 0x0000005000007945 */ /* 0x000fe80003800000 */
[----:B------:R-:W-:Y:S05]  /*2ee0*/  @!P6 BRA `(.L_x_44348) ;  /* 0x00000000000ce947 */ /* 0x000fea0003800000 */
[----:B-----5:R-:W-:-:S05]  /*2ef0*/  HADD2.F32 R135, -RZ, R83.H1_H1 ;  /* 0x30000053ff877230 */ /* 0x020fca0000004100 */
[----:B------:R-:W-:-:S04]  /*2f00*/  FMUL.FTZ R135, R135, UR6 ;  /* 0x0000000687877c20 */ /* 0x000fc80008410000 */
[----:B------:R-:W-:-:S07]  /*2f10*/  @P0 FADD.FTZ R135, R79, R135 ;  /* 0x000000874f870221 */ /* 0x000fce0000010000 */
.L_x_44348:
[----:B------:R-:W-:Y:S05]  /*2f20*/  BSYNC B0 ;  /* 0x0000000000007941 */ /* 0x000fea0003800000 */
.L_x_44347:
        /* <DEDUP_REMOVED lines=41> */
.L_x_44350:
[----:B------:R-:W-:Y:S05]  /*31c0*/  BSYNC B0 ;  /* 0x0000000000007941 */ /* 0x000fea0003800000 */
.L_x_44349:
[----:B------:R-:W-:Y:S04]  /*31d0*/  BSSY B0, `(.L_x_44351) ;  /* 0x0000005000007945 */ /* 0x000fe80003800000 */
[----:B------:R-:W-:Y:S05]  /*31e0*/  @!P6 BRA `(.L_x_44352) ;  /* 0x00000000000ce947 */ /* 0x000fea0003800000 */
[----:B-----5:R-:W-:-:S05]  /*31f0*/  HADD2.F32 R145, -RZ, R80.H1_H1 ;  /* 0x30000050ff917230 */ /* 0x020fca0000004100 */
[----:B------:R-:W-:-:S04]  /*3200*/  FMUL.FTZ R145, R145, UR6 ;  /* 0x0000000691917c20 */ /* 0x000fc80008410000 */
[----:B------:R-:W-:-:S07]  /*3210*/  @P0 FADD.FTZ R145, R73, R145 ;  /* 0x0000009149910221 */ /* 0x000fce0000010000 */
.L_x_44352:
[----:B------:R-:W-:Y:S05]  /*3220*/  BSYNC B0 ;  /* 0x0000000000007941 */ /* 0x000fea0003800000 */
.L_x_44351:
[----:B------:R-:W-:Y:S04]  /*3230*/  BSSY B0, `(.L_x_44353) ;  /* 0x0000005000007945 */ /* 0x000fe80003800000 */
[----:B------:R-:W-:Y:S05]  /*3240*/  @!P6 BRA `(.L_x_44354) ;  /* 0x00000000000ce947 */ /* 0x000fea0003800000 */
[----:B-----5:R-:W-:-:S05]  /*3250*/  HADD2.F32 R146, -RZ, R81.H0_H0 ;  /* 0x20000051ff927230 */ /* 0x020fca0000004100 */
[----:B------:R-:W-:-:S04]  /*3260*/  FMUL.FTZ R146, R146, UR6 ;  /* 0x0000000692927c20 */ /* 0x000fc80008410000 */
[----:B------:R-:W-:-:S07]  /*3270*/  @P0 FADD.FTZ R146, R74, R146 ;  /* 0x000000924a920221 */ /* 0x000fce0000010000 */
.L_x_44354:
[----:B------:R-:W-:Y:S05]  /*3280*/  BSYNC B0 ;  /* 0x0000000000007941 */ /* 0x000fea0003800000 */
.L_x_44353:
[----:B------:R-:W-:Y:S04]  /*3290*/  BSSY B0, `(.L_x_44355) ;  /* 0x0000005000007945 */ /* 0x000fe80003800000 */
[----:B------:R-:W-:Y:S05]  /*32a0*/  @!P6 BRA `(.L_x_44356) ;  /* 0x00000000000ce947 */ /* 0x000fea0003800000 */
[----:B-----5:R-:W-:-:S05]  /*32b0*/  HADD2.F32 R147, -RZ, R81.H1_H1 ;  /* 0x30000051ff937230 */ /* 0x020fca0000004100 */
[----:B------:R-:W-:-:S04]  /*32c0*/  FMUL.FTZ R147, R147, UR6 ;  /* 0x0000000693937c20 */ /* 0x000fc80008410000 */
[----:B------:R-:W-:-:S07]  /*32d0*/  @P0 FADD.FTZ R147, R75, R147 ;  /* 0x000000934b930221 */ /* 0x000fce0000010000 */
.L_x_44356:
[----:B------:R-:W-:Y:S05]  /*32e0*/  BSYNC B0 ;  /* 0x0000000000007941 */ /* 0x000fea0003800000 */
.L_x_44355:
[----:B------:R-:W-:Y:S04]  /*32f0*/  BSSY B0, `(.L_x_44357) ;  /* 0x0000005000007945 */ /* 0x000fe80003800000 */
[----:B------:R-:W-:Y:S05]  /*3300*/  @!P6 BRA `(.L_x_44358) ;  /* 0x00000000000ce947 */ /* 0x000fea0003800000 */
[----:B-----5:R-:W-:-:S05]  /*3310*/  HADD2.F32 R140, -RZ, R82.H0_H0 ;  /* 0x20000052ff8c7230 */ /* 0x020fca0000004100 */
[----:B------:R-:W-:-:S04]  /*3320*/  FMUL.FTZ R140, R140, UR6 ;  /* 0x000000068c8c7c20 */ /* 0x000fc80008410000 */
[----:B------:R-:W-:-:S07]  /*3330*/  @P0 FADD.FTZ R140, R76, R140 ;  /* 0x0000008c4c8c0221 */ /* 0x000fce0000010000 */
.L_x_44358:
[----:B------:R-:W-:Y:S05]  /*3340*/  BSYNC B0 ;  /* 0x0000000000007941 */ /* 0x000fea0003800000 */
.L_x_44357:
[----:B------:R-:W-:Y:S04]  /*3350*/  BSSY B0, `(.L_x_44359) ;  /* 0x0000005000007945 */ /* 0x000fe80003800000 */
[----:B------:R-:W-:Y:S05]  /*3360*/  @!P6 BRA `(.L_x_44360) ;  /* 0x00000000000ce947 */ /* 0x000fea0003800000 */
[----:B-----5:R-:W-:-:S05]  /*3370*/  HADD2.F32 R141, -RZ, R82.H1_H1 ;  /* 0x30000052ff8d7230 */ /* 0x020fca0000004100 */
[----:B------:R-:W-:-:S04]  /*3380*/  FMUL.FTZ R141, R141, UR6 ;  /* 0x000000068d8d7c20 */ /* 0x000fc80008410000 */
[----:B------:R-:W-:-:S07]  /*3390*/  @P0 FADD.FTZ R141, R77, R141 ;  /* 0x0000008d4d8d0221 */ /* 0x000fce0000010000 */
.L_x_44360:
[----:B------:R-:W-:Y:S05]  /*33a0*/  BSYNC B0 ;  /* 0x0000000000007941 */ /* 0x000fea0003800000 */
.L_x_44359:
[----:B------:R-:W-:Y:S04]  /*33b0*/  BSSY B0, `(.L_x_44361) ;  /* 0x0000005000007945 */ /* 0x000fe80003800000 */
[----:B------:R-:W-:Y:S05]  /*33c0*/  @!P6 BRA `(.L_x_44362) ;  /* 0x00000000000ce947 */ /* 0x000fea0003800000 */
[----:B-----5:R-:W-:-:S05]  /*33d0*/  HADD2.F32 R142, -RZ, R83.H0_H0 ;  /* 0x20000053ff8e7230 */ /* 0x020fca0000004100 */
[----:B------:R-:W-:-:S04]  /*33e0*/  FMUL.FTZ R142, R142, UR6 ;  /* 0x000000068e8e7c20 */ /* 0x000fc80008410000 */
[----:B------:R-:W-:-:S07]  /*33f0*/  @P0 FADD.FTZ R142, R78, R142 ;  /* 0x0000008e4e8e0221 */ /* 0x000fce0000010000 */
.L_x_44362:
[----:B------:R-:W-:Y:S05]  /*3400*/  BSYNC B0 ;  /* 0x0000000000007941 */ /* 0x000fea0003800000 */
.L_x_44361:
[----:B------:R-:W-:Y:S04]  /*3410*/  BSSY B0, `(.L_x_44363) ;  /* 0x0000005000007945 */ /* 0x000fe80003800000 */
[----:B------:R-:W-:Y:S05]  /*3420*/  @!P6 BRA `(.L_x_44364) ;  /* 0x00000000000ce947 */ /* 0x000fea0003800000 */
[----:B-----5:R-:W-:-:S05]  /*3430*/  HADD2.F32 R143, -RZ, R83.H1_H1 ;  /* 0x30000053ff8f7230 */ /* 0x020fca0000004100 */
[----:B------:R-:W-:-:S04]  /*3440*/  FMUL.FTZ R143, R143, UR6 ;  /* 0x000000068f8f7c20 */ /* 0x000fc80008410000 */
[----:B------:R-:W-:-:S07]  /*3450*/  @P0 FADD.FTZ R143, R79, R143 ;  /* 0x0000008f4f8f0221 */ /* 0x000fce0000010000 */
.L_x_44364:
[----:B------:R-:W-:Y:S05]  /*3460*/  BSYNC B0 ;  /* 0x0000000000007941 */ /* 0x000fea0003800000 */
.L_x_44363:
        /* <DEDUP_REMOVED lines=41> */
.L_x_44366:
[----:B------:R-:W-:Y:S05]  /*3700*/  BSYNC B0 ;  /* 0x0000000000007941 */ /* 0x000fea0003800000 */
.L_x_44365:
[----:B------:R-:W-:Y:S04]  /*3710*/  BSSY B0, `(.L_x_44367) ;  /* 0x0000005000007945 */ /* 0x000fe80003800000 */
[----:B------:R-:W-:Y:S05]  /*3720*/  @!P6 BRA `(.L_x_44368) ;  /* 0x00000000000ce947 */ /* 0x000fea0003800000 */
[----:B-----5:R-:W-:-:S05]  /*3730*/  HADD2.F32 R153, -RZ, R80.H1_H1 ;  /* 0x30000050ff997230 */ /* 0x020fca0000004100 */
[----:B------:R-:W-:-:S04]  /*3740*/  FMUL.FTZ R153, R153, UR6 ;  /* 0x0000000699997c20 */ /* 0x000fc80008410000 */
[----:B------:R-:W-:-:S07]  /*3750*/  @P0 FADD.FTZ R153, R73, R153 ;  /* 0x0000009949990221 */ /* 0x000fce0000010000 */
.L_x_44368:
[----:B------:R-:W-:Y:S05]  /*3760*/  BSYNC B0 ;  /* 0x0000000000007941 */ /* 0x000fea0003800000 */
.L_x_44367:
[----:B------:R-:W-:Y:S04]  /*3770*/  BSSY B0, `(.L_x_44369) ;  /* 0x0000005000007945 */ /* 0x000fe80003800000 */
[----:B------:R-:W-:Y:S05]  /*3780*/  @!P6 BRA `(.L_x_44370) ;  /* 0x00000000000ce947 */ /* 0x000fea0003800000 */
[----:B-----5:R-:W-:-:S05]  /*3790*/  HADD2.F32 R154, -RZ, R81.H0_H0 ;  /* 0x20000051ff9a7230 */ /* 0x020fca0000004100 */
[----:B------:R-:W-:-:S04]  /*37a0*/  FMUL.FTZ R154, R154, UR6 ;  /* 0x000000069a9a7c20 */ /* 0x000fc80008410000 */
[----:B------:R-:W-:-:S07]  /*37b0*/  @P0 FADD.FTZ R154, R74, R154 ;  /* 0x0000009a4a9a0221 */ /* 0x000fce0000010000 */
.L_x_44370:
[----:B------:R-:W-:Y:S05]  /*37c0*/  BSYNC B0 ;  /* 0x0000000000007941 */ /* 0x000fea0003800000 */
.L_x_44369:
[----:B------:R-:W-:Y:S04]  /*37d0*/  BSSY B0, `(.L_x_44371) ;  /* 0x0000005000007945 */ /* 0x000fe80003800000 */
[----:B------:R-:W-:Y:S05]  /*37e0*/  @!P6 BRA `(.L_x_44372) ;  /* 0x00000000000ce947 */ /* 0x000fea0003800000 */
[----:B-----5:R-:W-:-:S05]  /*37f0*/  HADD2.F32 R155, -RZ, R81.H1_H1 ;  /* 0x30000051ff9b7230 */ /* 0x020fca0000004100 */
[----:B------:R-:W-:-:S04]  /*3800*/  FMUL.FTZ R155, R155, UR6 ;  /* 0x000000069b9b7c20 */ /* 0x000fc80008410000 */
[----:B------:R-:W-:-:S07]  /*3810*/  @P0 FADD.FTZ R155, R75, R155 ;  /* 0x0000009b4b9b0221 */ /* 0x000fce0000010000 */
.L_x_44372:
[----:B------:R-:W-:Y:S05]  /*3820*/  BSYNC B0 ;  /* 0x0000000000007941 */ /* 0x000fea0003800000 */
.L_x_44371:
[----:B------:R-:W-:Y:S04]  /*3830*/  BSSY B0, `(.L_x_44373) ;  /* 0x0000005000007945 */ /* 0x000fe80003800000 */
[----:B------:R-:W-:Y:S05]  /*3840*/  @!P6 BRA `(.L_x_44374) ;  /* 0x00000000000ce947 */ /* 0x000fea0003800000 */
[----:B-----5:R-:W-:-:S05]  /*3850*/  HADD2.F32 R148, -RZ, R82.H0_H0 ;  /* 0x20000052ff947230 */ /* 0x020fca0000004100 */
[----:B------:R-:W-:-:S04]  /*3860*/  FMUL.FTZ R148, R148, UR6 ;  /* 0x0000000694947c20 */ /* 0x000fc80008410000 */
[----:B------:R-:W-:-:S07]  /*3870*/  @P0 FADD.FTZ R148, R76, R148 ;  /* 0x000000944c940221 */ /* 0x000fce0000010000 */
.L_x_44374:
[----:B------:R-:W-:Y:S05]  /*3880*/  BSYNC B0 ;  /* 0x0000000000007941 */ /* 0x000fea0003800000 */
.L_x_44373:
[----:B------:R-:W-:Y:S04]  /*3890*/  BSSY B0, `(.L_x_44375) ;  /* 0x0000005000007945 */ /* 0x000fe80003800000 */
[----:B------:R-:W-:Y:S05]  /*38a0*/  @!P6 BRA `(.L_x_44376) ;  /* 0x00000000000ce947 */ /* 0x000fea0003800000 */
[----:B-----5:R-:W-:-:S05]  /*38b0*/  HADD2.F32 R149, -RZ, R82.H1_H1 ;  /* 0x30000052ff957230 */ /* 0x020fca0000004100 */
[----:B------:R-:W-:-:S04]  /*38c0*/  FMUL.FTZ R149, R149, UR6 ;  /* 0x0000000695957c20 */ /* 0x000fc80008410000 */
[----:B------:R-:W-:-:S07]  /*38d0*/  @P0 FADD.FTZ R149, R77, R149 ;  /* 0x000000954d950221 */ /* 0x000fce0000010000 */
.L_x_44376:
[----:B------:R-:W-:Y:S05]  /*38e0*/  BSYNC B0 ;  /* 0x0000000000007941 */ /* 0x000fea0003800000 */
.L_x_44375:
[----:B------:R-:W-:Y:S04]  /*38f0*/  BSSY B0, `(.L_x_44377) ;  /* 0x0000005000007945 */ /* 0x000fe80003800000 */
[----:B------:R-:W-:Y:S05]  /*3900*/  @!P6 BRA `(.L_x_44378) ;  /* 0x00000000000ce947 */ /* 0x000fea0003800000 */
[----:B-----5:R-:W-:-:S05]  /*3910*/  HADD2.F32 R150, -RZ, R83.H0_H0 ;  /* 0x20000053ff967230 */ /* 0x020fca0000004100 */
[----:B------:R-:W-:-:S04]  /*3920*/  FMUL.FTZ R150, R150, UR6 ;  /* 0x0000000696967c20 */ /* 0x000fc80008410000 */
[----:B------:R-:W-:-:S07]  /*3930*/  @P0 FADD.FTZ R150, R78, R150 ;  /* 0x000000964e960221 */ /* 0x000fce0000010000 */
.L_x_44378:
[----:B------:R-:W-:Y:S05]  /*3940*/  BSYNC B0 ;  /* 0x0000000000007941 */ /* 0x000fea0003800000 */
.L_x_44377:
[----:B------:R-:W-:Y:S04]  /*3950*/  BSSY B0, `(.L_x_44379) ;  /* 0x0000005000007945 */ /* 0x000fe80003800000 */
[----:B------:R-:W-:Y:S05]  /*3960*/  @!P6 BRA `(.L_x_44380) ;  /* 0x00000000000ce947 */ /* 0x000fea0003800000 */
[----:B-----5:R-:W-:-:S05]  /*3970*/  HADD2.F32 R151, -RZ, R83.H1_H1 ;  /* 0x30000053ff977230 */ /* 0x020fca0000004100 */
[----:B------:R-:W-:-:S04]  /*3980*/  FMUL.FTZ R151, R151, UR6 ;  /* 0x0000000697977c20 */ /* 0x000fc80008410000 */
[----:B------:R-:W-:-:S07]  /*3990*/  @P0 FADD.FTZ R151, R79, R151 ;  /* 0x000000974f970221 */ /* 0x000fce0000010000 */
.L_x_44380:
[----:B------:R-:W-:Y:S05]  /*39a0*/  BSYNC B0 ;  /* 0x0000000000007941 */ /* 0x000fea0003800000 */
.L_x_44379:
        /* <DEDUP_REMOVED lines=34> */
[----:B-----5:R-:W-:-:S05]  /*3bd0*/  HADD2.F32 R160, -RZ, R80.H0_H0 ;  /* 0x20000050ffa07230 */ /* 0x020fca0000004100 */
[----:B------:R-:W-:-:S04]  /*3be0*/  FMUL.FTZ R160, R160, UR6 ;  /* 0x00000006a0a07c20 */ /* 0x000fc80008410000 */
[----:B------:R-:W-:-:S07]  /*3bf0*/  @P0 FADD.FTZ R160, R72, R160 ;  /* 0x000000a048a00221 */ /* 0x000fce0000010000 */
.L_x_44382:
[----:B------:R-:W-:Y:S05]  /*3c00*/  BSYNC B0 ;  /* 0x0000000000007941 */ /* 0x000fea0003800000 */
.L_x_44381:
[----:B------:R-:W-:Y:S04]  /*3c10*/  BSSY B0, `(.L_x_44383) ;  /* 0x0000005000007945 */ /* 0x000fe80003800000 */
[----:B------:R-:W-:Y:S05]  /*3c20*/  @!P6 BRA `(.L_x_44384) ;  /* 0x00000000000ce947 */ /* 0x000fea0003800000 */
[----:B-----5:R-:W-:-:S05]  /*3c30*/  HADD2.F32 R161, -RZ, R80.H1_H1 ;  /* 0x30000050ffa17230 */ /* 0x020fca0000004100 */
[----:B------:R-:W-:-:S04]  /*3c40*/  FMUL.FTZ R161, R161, UR6 ;  /* 0x00000006a1a17c20 */ /* 0x000fc80008410000 */
[----:B------:R-:W-:-:S07]  /*3c50*/  @P0 FADD.FTZ R161, R73, R161 ;  /* 0x000000a149a10221 */ /* 0x000fce0000010000 */
.L_x_44384:
[----:B------:R-:W-:Y:S05]  /*3c60*/  BSYNC B0 ;  /* 0x0000000000007941 */ /* 0x000fea0003800000 */
.L_x_44383:
[----:B------:R-:W-:Y:S04]  /*3c70*/  BSSY B0, `(.L_x_44385) ;  /* 0x0000005000007945 */ /* 0x000fe80003800000 */
[----:B------:R-:W-:Y:S05]  /*3c80*/  @!P6 BRA `(.L_x_44386) ;  /* 0x00000000000ce947 */ /* 0x000fea0003800000 */
[----:B-----5:R-:W-:-:S05]  /*3c90*/  HADD2.F32 R162, -RZ, R81.H0_H0 ;  /* 0x20000051ffa27230 */ /* 0x020fca0000004100 */
[----:B------:R-:W-:-:S04]  /*3ca0*/  FMUL.FTZ R162, R162, UR6 ;  /* 0x00000006a2a27c20 */ /* 0x000fc80008410000 */
[----:B------:R-:W-:-:S07]  /*3cb0*/  @P0 FADD.FTZ R162, R74, R162 ;  /* 0x000000a24aa20221 */ /* 0x000fce0000010000 */
.L_x_44386:
[----:B------:R-:W-:Y:S05]  /*3cc0*/  BSYNC B0 ;  /* 0x0000000000007941 */ /* 0x000fea0003800000 */
.L_x_44385:
[----:B------:R-:W-:Y:S04]  /*3cd0*/  BSSY B0, `(.L_x_44387) ;  /* 0x0000005000007945 */ /* 0x000fe80003800000 */
[----:B------:R-:W-:Y:S05]  /*3ce0*/  @!P6 BRA `(.L_x_44388) ;  /* 0x00000000000ce947 */ /* 0x000fea0003800000 */
[----:B-----5:R-:W-:-:S05]  /*3cf0*/  HADD2.F32 R163, -RZ, R81.H1_H1 ;  /* 0x30000051ffa37230 */ /* 0x020fca0000004100 */
[----:B------:R-:W-:-:S04]  /*3d00*/  FMUL.FTZ R163, R163, UR6 ;  /* 0x00000006a3a37c20 */ /* 0x000fc80008410000 */
[----:B------:R-:W-:-:S07]  /*3d10*/  @P0 FADD.FTZ R163, R75, R163 ;  /* 0x000000a34ba30221 */ /* 0x000fce0000010000 */
.L_x_44388:
[----:B------:R-:W-:Y:S05]  /*3d20*/  BSYNC B0 ;  /* 0x0000000000007941 */ /* 0x000fea0003800000 */
.L_x_44387:
[----:B------:R-:W-:Y:S04]  /*3d30*/  BSSY B0, `(.L_x_44389) ;  /* 0x0000005000007945 */ /* 0x000fe80003800000 */
[----:B------:R-:W-:Y:S05]  /*3d40*/  @!P6 BRA `(.L_x_44390) ;  /* 0x00000000000ce947 */ /* 0x000fea0003800000 */
[----:B-----5:R-:W-:-:S05]  /*3d50*/  HADD2.F32 R156, -RZ, R82.H0_H0 ;  /* 0x20000052ff9c7230 */ /* 0x020fca0000004100 */
[----:B------:R-:W-:-:S04]  /*3d60*/  FMUL.FTZ R156, R156, UR6 ;  /* 0x000000069c9c7c20 */ /* 0x000fc80008410000 */
[----:B------:R-:W-:-:S07]  /*3d70*/  @P0 FADD.FTZ R156, R76, R156 ;  /* 0x0000009c4c9c0221 */ /* 0x000fce0000010000 */
.L_x_44390:
[----:B------:R-:W-:Y:S05]  /*3d80*/  BSYNC B0 ;  /* 0x0000000000007941 */ /* 0x000fea0003800000 */
.L_x_44389:
[----:B------:R-:W-:Y:S04]  /*3d90*/  BSSY B0, `(.L_x_44391) ;  /* 0x0000005000007945 */ /* 0x000fe80003800000 */
[----:B------:R-:W-:Y:S05]  /*3da0*/  @!P6 BRA `(.L_x_44392) ;  /* 0x00000000000ce947 */ /* 0x000fea0003800000 */
[----:B-----5:R-:W-:-:S05]  /*3db0*/  HADD2.F32 R157, -RZ, R82.H1_H1 ;  /* 0x30000052ff9d7230 */ /* 0x020fca0000004100 */
[----:B------:R-:W-:-:S04]  /*3dc0*/  FMUL.FTZ R157, R157, UR6 ;  /* 0x000000069d9d7c20 */ /* 0x000fc80008410000 */
[----:B------:R-:W-:-:S07]  /*3dd0*/  @P0 FADD.FTZ R157, R77, R157 ;  /* 0x0000009d4d9d0221 */ /* 0x000fce0000010000 */
.L_x_44392:
[----:B------:R-:W-:Y:S05]  /*3de0*/  BSYNC B0 ;  /* 0x0000000000007941 */ /* 0x000fea0003800000 */
.L_x_44391:
[----:B------:R-:W-:Y:S04]  /*3df0*/  BSSY B0, `(.L_x_44393) ;  /* 0x0000005000007945 */ /* 0x000fe80003800000 */
[----:B------:R-:W-:Y:S05]  /*3e00*/  @!P6 BRA `(.L_x_44394) ;  /* 0x00000000000ce947 */ /* 0x000fea0003800000 */
[----:B-----5:R-:W-:-:S05]  /*3e10*/  HADD2.F32 R158, -RZ, R83.H0_H0 ;  /* 0x20000053ff9e7230 */ /* 0x020fca0000004100 */
[----:B------:R-:W-:-:S04]  /*3e20*/  FMUL.FTZ R158, R158, UR6 ;  /* 0x000000069e9e7c20 */ /* 0x000fc80008410000 */
[----:B------:R-:W-:-:S07]  /*3e30*/  @P0 FADD.FTZ R158, R78, R158 ;  /* 0x0000009e4e9e0221 */ /* 0x000fce0000010000 */
.L_x_44394:
[----:B------:R-:W-:Y:S05]  /*3e40*/  BSYNC B0 ;  /* 0x0000000000007941 */ /* 0x000fea0003800000 */
.L_x_44393:
[----:B------:R-:W-:Y:S04]  /*3e50*/  BSSY B0, `(.L_x_44395) ;  /* 0x0000005000007945 */ /* 0x000fe80003800000 */
[----:B------:R-:W-:Y:S05]  /*3e60*/  @!P6 BRA `(.L_x_44396) ;  /* 0x00000000000ce947 */ /* 0x000fea0003800000 */
[----:B-----5:R-:W-:-:S05]  /*3e70*/  HADD2.F32 R159, -RZ, R83.H1_H1 ;  /* 0x30000053ff9f7230 */ /* 0x020fca0000004100 */
[----:B------:R-:W-:-:S04]  /*3e80*/  FMUL.FTZ R159, R159, UR6 ;  /* 0x000000069f9f7c20 */ /* 0x000fc80008410000 */
[----:B------:R-:W-:-:S07]  /*3e90*/  @P0 FADD.FTZ R159, R79, R159 ;  /* 0x0000009f4f9f0221 */ /* 0x000fce0000010000 */
.L_x_44396:
[----:B------:R-:W-:Y:S05]  /*3ea0*/  BSYNC B0 ;  /* 0x0000000000007941 */ /* 0x000fea0003800000 */
.L_x_44395:
        /* <DEDUP_REMOVED lines=268> */
.L_x_44412:
        /* <DEDUP_REMOVED lines=23> */
[C---:B------:R-:W-:Y:S01]  /*50e0*/  FMUL.FTZ R192, R220.reuse, R111 ;  /* 0x0000006fdcc07220 */ /* 0x040fe20000410000 */
[C---:B------:R-:W-:Y:S01]  /*50f0*/  FADD.FTZ R109, -R191.reuse, R109 ;  /* 0x0000006dbf6d7221 */ /* 0x040fe20000010100 */
[C---:B------:R-:W-:Y:S01]  /*5100*/  FMUL.FTZ R88, R220.reuse, R89 ;  /* 0x00000059dc587220 */ /* 0x040fe20000410000 */
[----:B------:R-:W-:Y:S02]  /*5110*/  HADD2.F32 R111, -RZ, R55.H0_H0 ;  /* 0x20000037ff6f7230 */ /* 0x000fe40000004100 */
[C---:B------:R-:W-:Y:S01]  /*5120*/  FADD.FTZ R87, -R191.reuse, R87 ;  /* 0x00000057bf577221 */ /* 0x040fe20000010100 */
[C---:B------:R-:W-:Y:S01]  /*5130*/  FMUL.FTZ R89, R220.reuse, R118 ;  /* 0x00000076dc597220 */ /* 0x040fe20000410000 */
[C---:B------:R-:W-:Y:S01]  /*5140*/  FADD.FTZ R85, -R191.reuse, R85 ;  /* 0x00000055bf557221 */ /* 0x040fe20000010100 */
[C---:B------:R-:W-:Y:S01]  /*5150*/  FADD.FTZ R116, -R191.reuse, R116 ;  /* 0x00000074bf747221 */ /* 0x040fe20000010100 */
[C---:B------:R-:W-:Y:S01]  /*5160*/  FADD.FTZ R251, -R191.reuse, R120 ;  /* 0x00000078bffb7221 */ /* 0x040fe20000010100 */
[C---:B------:R-:W-:Y:S01]  /*5170*/  FADD.FTZ R122, -R191.reuse, R122 ;  /* 0x0000007abf7a7221 */ /* 0x040fe20000010100 */
[C---:B------:R-:W-:Y:S01]  /*5180*/  FADD.FTZ R233, -R191.reuse, R94 ;  /* 0x0000005ebfe97221 */ /* 0x040fe20000010100 */
[C---:B------:R-:W-:Y:S01]  /*5190*/  FMUL.FTZ R120, R220.reuse, R109 ;  /* 0x0000006ddc787220 */ /* 0x040fe20000410000 */
[----:B------:R-:W-:Y:S01]  /*51a0*/  FADD.FTZ R231, -R191, R92 ;  /* 0x0000005cbfe77221 */ /* 0x000fe20000010100 */
[----:B------:R-:W-:Y:S01]  /*51b0*/  FMUL.FTZ R94, R220, R87 ;  /* 0x00000057dc5e7220 */ /* 0x000fe20000410000 */
[----:B------:R-:W-:-:S02]  /*51c0*/  HADD2.F32 R109, -RZ, R54.H0_H0 ;  /* 0x20000036ff6d7230 */ /* 0x000fc40000004100 */
[----:B------:R-:W-:Y:S01]  /*51d0*/  FFMA.FTZ R89, R89, R111, R172 ;  /* 0x0000006f59597223 */ /* 0x000fe200000100ac */
[C---:B------:R-:W-:Y:S01]  /*51e0*/  FMUL.FTZ R92, R220.reuse, R85 ;  /* 0x00000055dc5c7220 */ /* 0x040fe20000410000 */
[C---:B------:R-:W-:Y:S01]  /*51f0*/  FMUL.FTZ R87, R220.reuse, R116 ;  /* 0x00000074dc577220 */ /* 0x040fe20000410000 */
[--C-:B------:R-:W-:Y:S02]  /*5200*/  HADD2.F32 R111, -RZ, R53.reuse.H0_H0 ;  /* 0x20000035ff6f7230 */ /* 0x100fe40000004100 */
[C---:B------:R-:W-:Y:S01]  /*5210*/  FADD.FTZ R107, -R191.reuse, R107 ;  /* 0x0000006bbf6b7221 */ /* 0x040fe20000010100 */
[C---:B------:R-:W-:Y:S01]  /*5220*/  FMUL.FTZ R85, R220.reuse, R122 ;  /* 0x0000007adc557220 */ /* 0x040fe20000410000 */
[C---:B------:R-:W-:Y:S01]  /*5230*/  FADD.FTZ R123, -R191.reuse, R123 ;  /* 0x0000007bbf7b7221 */ /* 0x040fe20000010100 */
[C---:B------:R-:W-:Y:S01]  /*5240*/  FADD.FTZ R103, -R191.reuse, R103 ;  /* 0x00000067bf677221 */ /* 0x040fe20000010100 */
[----:B------:R-:W-:Y:S01]  /*5250*/  FADD.FTZ R237, -R191, R106 ;  /* 0x0000006abfed7221 */ /* 0x000fe20000010100 */
[----:B------:R-:W-:Y:S01]  /*5260*/  FFMA.FTZ R109, R87, R109, R170 ;  /* 0x0000006d576d7223 */ /* 0x000fe200000100aa */
[----:B------:R-:W-:Y:S01]  /*5270*/  FMUL.FTZ R106, R220, R107 ;  /* 0x0000006bdc6a7220 */ /* 0x000fe20000410000 */
[----:B------:R-:W-:-:S02]  /*5280*/  HADD2.F32 R87, -RZ, R53.H1_H1 ;  /* 0x30000035ff577230 */ /* 0x000fc40000004100 */
[----:B------:R-:W-:Y:S01]  /*5290*/  FFMA.FTZ R111, R85, R111, R168 ;  /* 0x0000006f556f7223 */ /* 0x000fe200000100a8 */
[C---:B------:R-:W-:Y:S01]  /*52a0*/  FADD.FTZ R249, -R191.reuse, R110 ;  /* 0x0000006ebff97221 */ /* 0x040fe20000010100 */
[C---:B------:R-:W-:Y:S01]  /*52b0*/  FMUL.FTZ R122, R220.reuse, R123 ;  /* 0x0000007bdc7a7220 */ /* 0x040fe20000410000 */
[----:B------:R-:W-:Y:S02]  /*52c0*/  HADD2.F32 R107, -RZ, R63.H1_H1 ;  /* 0x3000003fff6b7230 */ /* 0x000fe40000004100 */
[C---:B------:R-:W-:Y:S01]  /*52d0*/  FMUL.FTZ R110, R220.reuse, R103 ;  /* 0x00000067dc6e7220 */ /* 0x040fe20000410000 */
[----:B------:R-:W-:Y:S02]  /*52e0*/  HADD2.F32 R85, -RZ, R52.H0_H0 ;  /* 0x20000034ff557230 */ /* 0x000fe40000004100 */
[----:B------:R-:W-:Y:S01]  /*52f0*/  FMUL.FTZ R251, R220, R251 ;  /* 0x000000fbdcfb7220 */ /* 0x000fe20000410000 */
[C---:B------:R-:W-:Y:S01]  /*5300*/  FADD.FTZ R127, -R191.reuse, R127 ;  /* 0x0000007fbf7f7221 */ /* 0x040fe20000010100 */
[C---:B------:R-:W-:Y:S01]  /*5310*/  FADD.FTZ R115, -R191.reuse, R115 ;  /* 0x00000073bf737221 */ /* 0x040fe20000010100 */
[----:B------:R-:W-:Y:S01]  /*5320*/  FADD.FTZ R124, -R191, R124 ;  /* 0x0000007cbf7c7221 */ /* 0x000fe20000010100 */
[----:B------:R-:W-:Y:S01]  /*5330*/  FFMA.FTZ R122, R122, R87, R169 ;  /* 0x000000577a7a7223 */ /* 0x000fe200000100a9 */
[----:B------:R-:W-:Y:S01]  /*5340*/  FFMA.FTZ R110, R110, R107, R25 ;  /* 0x0000006b6e6e7223 */ /* 0x000fe20000010019 */
[----:B------:R-:W-:-:S02]  /*5350*/  HADD2.F32 R87, -RZ, R51.H1_H1 ;  /* 0x30000033ff577230 */ /* 0x000fc40000004100 */
[----:B------:R-:W-:Y:S01]  /*5360*/  FFMA.FTZ R251, R251, R85, R166 ;  /* 0x00000055fbfb7223 */ /* 0x000fe200000100a6 */
[C---:B------:R-:W-:Y:S01]  /*5370*/  FADD.FTZ R245, -R191.reuse, R114 ;  /* 0x00000072bff57221 */ /* 0x040fe20000010100 */
[C---:B------:R-:W-:Y:S01]  /*5380*/  FMUL.FTZ R127, R220.reuse, R127 ;  /* 0x0000007fdc7f7220 */ /* 0x040fe20000410000 */
[----:B------:R-:W-:Y:S02]  /*5390*/  HADD2.F32 R107, -RZ, R57.H1_H1 ;  /* 0x30000039ff6b7230 */ /* 0x000fe40000004100 */
[C---:B------:R-:W-:Y:S01]  /*53a0*/  FADD.FTZ R113, -R191.reuse, R113 ;  /* 0x00000071bf717221 */ /* 0x040fe20000010100 */
[----:B------:R-:W-:Y:S02]  /*53b0*/  HADD2.F32 R85, -RZ, R50.H0_H0 ;  /* 0x20000032ff557230 */ /* 0x000fe40000004100 */
[C---:B------:R-:W-:Y:S01]  /*53c0*/  FMUL.FTZ R114, R220.reuse, R115 ;  /* 0x00000073dc727220 */ /* 0x040fe20000410000 */
[----:B------:R-:W-:Y:S01]  /*53d0*/  FMUL.FTZ R124, R220, R124 ;  /* 0x0000007cdc7c7220 */ /* 0x000fe20000410000 */
[C---:B------:R-:W-:Y:S01]  /*53e0*/  FADD.FTZ R91, -R191.reuse, R91 ;  /* 0x0000005bbf5b7221 */ /* 0x040fe20000010100 */
[C---:B------:R-:W-:Y:S01]  /*53f0*/  FADD.FTZ R130, -R191.reuse, R130 ;  /* 0x00000082bf827221 */ /* 0x040fe20000010100 */
[C---:B------:R-:W-:Y:S01]  /*5400*/  FADD.FTZ R117, -R191.reuse, R117 ;  /* 0x00000075bf757221 */ /* 0x040fe20000010100 */
[C---:B------:R-:W-:Y:S01]  /*5410*/  FADD.FTZ R128, -R191.reuse, R128 ;  /* 0x00000080bf807221 */ /* 0x040fe20000010100 */
[----:B------:R-:W-:Y:S01]  /*5420*/  FADD.FTZ R125, -R191, R125 ;  /* 0x0000007dbf7d7221 */ /* 0x000fe20000010100 */
[----:B------:R-:W-:-:S02]  /*5430*/  IMAD R190, R221, R222, RZ ;  /* 0x000000deddbe7224 */ /* 0x000fc400078e02ff */
[C---:B------:R-:W-:Y:S01]  /*5440*/  FADD.FTZ R105, -R191.reuse, R105 ;  /* 0x00000069bf697221 */ /* 0x040fe20000010100 */
[----:B------:R-:W-:Y:S01]  /*5450*/  FADD.FTZ R243, -R191, R112 ;  /* 0x00000070bff37221 */ /* 0x000fe20000010100 */
[----:B------:R-:W-:Y:S01]  /*5460*/  FFMA.FTZ R127, R127, R87, R182 ;  /* 0x000000577f7f7223 */ /* 0x000fe200000100b6 */
[C---:B------:R-:W-:Y:S01]  /*5470*/  FADD.FTZ R221, -R191.reuse, R90 ;  /* 0x0000005abfdd7221 */ /* 0x040fe20000010100 */
[----:B------:R-:W-:Y:S01]  /*5480*/  FMUL.FTZ R112, R220, R113 ;  /* 0x00000071dc707220 */ /* 0x000fe20000410000 */
[----:B------:R-:W-:Y:S01]  /*5490*/  FFMA.FTZ R114, R114, R107, R29 ;  /* 0x0000006b72727223 */ /* 0x000fe2000001001d */
[----:B------:R-:W-:Y:S02]  /*54a0*/  HADD2.F32 R87, -RZ, R49.H0_H0 ;  /* 0x20000031ff577230 */ /* 0x000fe40000004100 */
[----:B------:R-:W-:Y:S01]  /*54b0*/  FFMA.FTZ R124, R124, R85, R177 ;  /* 0x000000557c7c7223 */ /* 0x000fe200000100b1 */
[----:B------:R-:W-:Y:S01]  /*54c0*/  FADD.FTZ R101, -R191, R101 ;  /* 0x00000065bf657221 */ /* 0x000fe20000010100 */
[C---:B------:R-:W-:Y:S01]  /*54d0*/  FMUL.FTZ R90, R220.reuse, R91 ;  /* 0x0000005bdc5a7220 */ /* 0x040fe20000410000 */
[----:B------:R-:W-:Y:S01]  /*54e0*/  FMUL.FTZ R130, R220, R130 ;  /* 0x00000082dc827220 */ /* 0x000fe20000410000 */
[----:B------:R-:W-:-:S02]  /*54f0*/  HADD2.F32 R107, -RZ, R54.H1_H1 ;  /* 0x30000036ff6b7230 */ /* 0x000fc40000004100 */
[C---:B------:R-:W-:Y:S01]  /*5500*/  FADD.FTZ R235, -R191.reuse, R104 ;  /* 0x00000068bfeb7221 */ /* 0x040fe20000010100 */
[----:B------:R-:W-:Y:S02]  /*5510*/  HADD2.F32 R113, -RZ, R50.H1_H1 ;  /* 0x30000032ff717230 */ /* 0x000fe40000004100 */
[C---:B------:R-:W-:Y:S01]  /*5520*/  FMUL.FTZ R116, R220.reuse, R117 ;  /* 0x00000075dc747220 */ /* 0x040fe20000410000 */
[----:B------:R-:W-:Y:S02]  /*5530*/  HADD2.F32 R85, -RZ, R48.H0_H0 ;  /* 0x20000030ff557230 */ /* 0x000fe40000004100 */
[C---:B------:R-:W-:Y:S01]  /*5540*/  FMUL.FTZ R91, R220.reuse, R128 ;  /* 0x00000080dc5b7220 */ /* 0x040fe20000410000 */
[C---:B------:R-:W-:Y:S01]  /*5550*/  FMUL.FTZ R125, R220.reuse, R125 ;  /* 0x0000007ddc7d7220 */ /* 0x040fe20000410000 */
[C---:B------:R-:W-:Y:S01]  /*5560*/  FADD.FTZ R133, -R191.reuse, R133 ;  /* 0x00000085bf857221 */ /* 0x040fe20000010100 */
[----:B------:R-:W-:Y:S01]  /*5570*/  FMUL.FTZ R104, R220, R105 ;  /* 0x00000069dc687220 */ /* 0x000fe20000410000 */
[C---:B------:R-:W-:Y:S01]  /*5580*/  FADD.FTZ R97, -R191.reuse, R97 ;  /* 0x00000061bf617221 */ /* 0x040fe20000010100 */
[C---:B------:R-:W-:Y:S01]  /*5590*/  FADD.FTZ R247, -R191.reuse, R108 ;  /* 0x0000006cbff77221 */ /* 0x040fe20000010100 */
[C---:B------:R-:W-:Y:S01]  /*55a0*/  FADD.FTZ R126, -R191.reuse, R126 ;  /* 0x0000007ebf7e7221 */ /* 0x040fe20000010100 */
[C---:B------:R-:W-:Y:S01]  /*55b0*/  FADD.FTZ R132, -R191.reuse, R132 ;  /* 0x00000084bf847221 */ /* 0x040fe20000010100 */
[----:B------:R-:W-:Y:S01]  /*55c0*/  FADD.FTZ R135, -R191, R135 ;  /* 0x00000087bf877221 */ /* 0x000fe20000010100 */
[----:B------:R-:W-:-:S02]  /*55d0*/  HADD2.F32 R105, -RZ, R62.H1_H1 ;  /* 0x3000003eff697230 */ /* 0x000fc40000004100 */
[----:B------:R-:W-:Y:S01]  /*55e0*/  FMUL.FTZ R108, R220, R101 ;  /* 0x00000065dc6c7220 */ /* 0x000fe20000410000 */
[----:B------:R-:W-:Y:S01]  /*55f0*/  FFMA.FTZ R130, R130, R87, R175 ;  /* 0x0000005782827223 */ /* 0x000fe200000100af */
[----:B------:R-:W-:Y:S01]  /*5600*/  FFMA.FTZ R116, R116, R107, R171 ;  /* 0x0000006b74747223 */ /* 0x000fe200000100ab */
[----:B------:R-:W-:Y:S01]  /*5610*/  FFMA.FTZ R125, R125, R113, R180 ;  /* 0x000000717d7d7223 */ /* 0x000fe200000100b4 */
[----:B------:R-:W-:Y:S01]  /*5620*/  FFMA.FTZ R91, R91, R85, R174 ;  /* 0x000000555b5b7223 */ /* 0x000fe200000100ae */
[----:B------:R-:W-:Y:S02]  /*5630*/  HADD2.F32 R87, -RZ, R46.H1_H1 ;  /* 0x3000002eff577230 */ /* 0x000fe40000004100 */
[----:B------:R-:W-:Y:S01]  /*5640*/  FADD.FTZ R227, -R191, R96 ;  /* 0x00000060bfe37221 */ /* 0x000fe20000010100 */
[C---:B------:R-:W-:Y:S01]  /*5650*/  FMUL.FTZ R133, R220.reuse, R133 ;  /* 0x00000085dc857220 */ /* 0x040fe20000410000 */
[----:B------:R-:W-:Y:S02]  /*5660*/  HADD2.F32 R107, -RZ, R51.H0_H0 ;  /* 0x20000033ff6b7230 */ /* 0x000fe40000004100 */
[----:B------:R-:W-:Y:S01]  /*5670*/  FMUL.FTZ R96, R220, R97 ;  /* 0x00000061dc607220 */ /* 0x000fe20000410000 */
[----:B------:R-:W-:-:S02]  /*5680*/  HADD2.F32 R113, -RZ, R47.H1_H1 ;  /* 0x3000002fff717230 */ /* 0x000fc40000004100 */
[C---:B------:R-:W-:Y:S01]  /*5690*/  FMUL.FTZ R126, R220.reuse, R126 ;  /* 0x0000007edc7e7220 */ /* 0x040fe20000410000 */
[----:B------:R-:W-:Y:S02]  /*56a0*/  HADD2.F32 R85, -RZ, R46.H0_H0 ;  /* 0x2000002eff557230 */ /* 0x000fe40000004100 */
[C---:B------:R-:W-:Y:S01]  /*56b0*/  FMUL.FTZ R132, R220.reuse, R132 ;  /* 0x00000084dc847220 */ /* 0x040fe20000410000 */
[----:B------:R-:W-:Y:S01]  /*56c0*/  FMUL.FTZ R135, R220, R135 ;  /* 0x00000087dc877220 */ /* 0x000fe20000410000 */
[C---:B------:R-:W-:Y:S01]  /*56d0*/  FADD.FTZ R137, -R191.reuse, R137 ;  /* 0x00000089bf897221 */ /* 0x040fe20000010100 */
[----:B------:R-:W-:Y:S02]  /*56e0*/  HADD2.F32 R97, -RZ, R69.H1_H1 ;  /* 0x30000045ff617230 */ /* 0x000fe40000004100 */
[----:B------:R-:W-:Y:S01]  /*56f0*/  FFMA.FTZ R108, R108, R105, R23 ;  /* 0x000000696c6c7223 */ /* 0x000fe20000010017 */
[C---:B------:R-:W-:Y:S01]  /*5700*/  FADD.FTZ R131, -R191.reuse, R131 ;  /* 0x00000083bf837221 */ /* 0x040fe20000010100 */
[C---:B------:R-:W-:Y:S01]  /*5710*/  FADD.FTZ R136, -R191.reuse, R136 ;  /* 0x00000088bf887221 */ /* 0x040fe20000010100 */
[----:B------:R-:W-:Y:S01]  /*5720*/  FADD.FTZ R139, -R191, R139 ;  /* 0x0000008bbf8b7221 */ /* 0x000fe20000010100 */
[----:B------:R-:W-:-:S02]  /*5730*/  HADD2.F32 R105, -RZ, R59.H1_H1 ;  /* 0x3000003bff697230 */ /* 0x000fc40000004100 */
[----:B------:R-:W-:Y:S01]  /*5740*/  FFMA.FTZ R133, R133, R87, R188 ;  /* 0x0000005785857223 */ /* 0x000fe200000100bc */
[----:B------:R-:W-:Y:S01]  /*5750*/  FADD.FTZ R93, -R191, R93 ;  /* 0x0000005dbf5d7221 */ /* 0x000fe20000010100 */
[----:B------:R-:W-:Y:S01]  /*5760*/  FFMA.FTZ R126, R126, R107, R179 ;  /* 0x0000006b7e7e7223 */ /* 0x000fe200000100b3 */
[----:B------:R-:W-:Y:S01]  /*5770*/  FFMA.FTZ R135, R135, R113, R194 ;  /* 0x0000007187877223 */ /* 0x000fe200000100c2 */
[----:B------:R-:W-:Y:S01]  /*5780*/  FFMA.FTZ R132, R132, R85, R185 ;  /* 0x0000005584847223 */ /* 0x000fe200000100b9 */
[----:B------:R-:W-:Y:S02]  /*5790*/  HADD2.F32 R87, -RZ, R44.H1_H1 ;  /* 0x3000002cff577230 */ /* 0x000fe40000004100 */
[C---:B------:R-:W-:Y:S01]  /*57a0*/  FMUL.FTZ R137, R220.reuse, R137 ;  /* 0x00000089dc897220 */ /* 0x040fe20000410000 */
[----:B------:R-:W-:Y:S02]  /*57b0*/  HADD2.F32 R107, -RZ, R49.H1_H1 ;  /* 0x30000031ff6b7230 */ /* 0x000fe40000004100 */
[----:B------:R-:W-:Y:S01]  /*57c0*/  FMUL.FTZ R131, R220, R131 ;  /* 0x00000083dc837220 */ /* 0x000fe20000410000 */
[----:B------:R-:W-:-:S02]  /*57d0*/  HADD2.F32 R113, -RZ, R45.H1_H1 ;  /* 0x3000002dff717230 */ /* 0x000fc40000004100 */
[C---:B------:R-:W-:Y:S01]  /*57e0*/  FMUL.FTZ R136, R220.reuse, R136 ;  /* 0x00000088dc887220 */ /* 0x040fe20000410000 */
[----:B------:R-:W-:Y:S02]  /*57f0*/  HADD2.F32 R85, -RZ, R44.H0_H0 ;  /* 0x2000002cff557230 */ /* 0x000fe40000004100 */
[----:B------:R-:W-:Y:S01]  /*5800*/  FMUL.FTZ R139, R220, R139 ;  /* 0x0000008bdc8b7220 */ /* 0x000fe20000410000 */
[----:B------:R-:W-:Y:S01]  /*5810*/  FFMA.FTZ R90, R90, R97, R5 ;  /* 0x000000615a5a7223 */ /* 0x000fe20000010005 */
[C---:B------:R-:W-:Y:S01]  /*5820*/  FADD.FTZ R223, -R191.reuse, R84 ;  /* 0x00000054bfdf7221 */ /* 0x040fe20000010100 */
[C---:B------:R-:W-:Y:S01]  /*5830*/  FADD.FTZ R99, -R191.reuse, R99 ;  /* 0x00000063bf637221 */ /* 0x040fe20000010100 */
[C---:B------:R-:W-:Y:S01]  /*5840*/  FADD.FTZ R239, -R191.reuse, R100 ;  /* 0x00000064bfef7221 */ /* 0x040fe20000010100 */
[C---:B------:R-:W-:Y:S01]  /*5850*/  FADD.FTZ R143, -R191.reuse, R143 ;  /* 0x0000008fbf8f7221 */ /* 0x040fe20000010100 */
[----:B------:R-:W-:Y:S02]  /*5860*/  HADD2.F32 R97, -RZ, R66.H1_H1 ;  /* 0x30000042ff617230 */ /* 0x000fe40000004100 */
[----:B------:R-:W-:Y:S01]  /*5870*/  FFMA.FTZ R192, R192, R105, R165 ;  /* 0x00000069c0c07223 */ /* 0x000fe200000100a5 */
[C---:B------:R-:W-:Y:S01]  /*5880*/  FADD.FTZ R134, -R191.reuse, R134 ;  /* 0x00000086bf867221 */ /* 0x040fe20000010100 */
[C---:B------:R-:W-:Y:S01]  /*5890*/  FADD.FTZ R146, -R191.reuse, R146 ;  /* 0x00000092bf927221 */ /* 0x040fe20000010100 */
[----:B------:R-:W-:Y:S01]  /*58a0*/  FADD.FTZ R141, -R191, R141 ;  /* 0x0000008dbf8d7221 */ /* 0x000fe20000010100 */
[----:B------:R-:W-:Y:S01]  /*58b0*/  FMUL.FTZ R100, R220, R93 ;  /* 0x0000005ddc647220 */ /* 0x000fe20000410000 */
[----:B------:R-:W-:-:S02]  /*58c0*/  HADD2.F32 R105, -RZ, R58.H1_H1 ;  /* 0x3000003aff697230 */ /* 0x000fc40000004100 */
[----:B------:R-:W-:Y:S01]  /*58d0*/  FFMA.FTZ R137, R137, R87, R184 ;  /* 0x0000005789897223 */ /* 0x000fe200000100b8 */
[C---:B------:R-:W-:Y:S01]  /*58e0*/  FADD.FTZ R229, -R191.reuse, R98 ;  /* 0x00000062bfe57221 */ /* 0x040fe20000010100 */
[----:B------:R-:W-:Y:S01]  /*58f0*/  FADD.FTZ R84, -R191, R159 ;  /* 0x0000009fbf547221 */ /* 0x000fe20000010100 */
[----:B------:R-:W-:Y:S01]  /*5900*/  FFMA.FTZ R131, R131, R107, R178 ;  /* 0x0000006b83837223 */ /* 0x000fe200000100b2 */
[----:B------:R-:W-:Y:S01]  /*5910*/  FFMA.FTZ R139, R139, R113, R186 ;  /* 0x000000718b8b7223 */ /* 0x000fe200000100ba */
[----:B------:R-:W-:Y:S01]  /*5920*/  FFMA.FTZ R136, R136, R85, R181 ;  /* 0x0000005588887223 */ /* 0x000fe200000100b5 */
[----:B------:R-:W-:Y:S02]  /*5930*/  HADD2.F32 R87, -RZ, R43.H1_H1 ;  /* 0x3000002bff577230 */ /* 0x000fe40000004100 */
[C---:B------:R-:W-:Y:S01]  /*5940*/  FMUL.FTZ R223, R220.reuse, R223 ;  /* 0x000000dfdcdf7220 */ /* 0x040fe20000410000 */
[----:B------:R-:W-:Y:S02]  /*5950*/  HADD2.F32 R159, -RZ, R70.H0_H0 ;  /* 0x20000046ff9f7230 */ /* 0x000fe40000004100 */
[C---:B------:R-:W-:Y:S01]  /*5960*/  FMUL.FTZ R98, R220.reuse, R99 ;  /* 0x00000063dc627220 */ /* 0x040fe20000410000 */
[----:B------:R-:W-:Y:S01]  /*5970*/  FMUL.FTZ R143, R220, R143 ;  /* 0x0000008fdc8f7220 */ /* 0x000fe20000410000 */
[----:B------:R-:W-:-:S02]  /*5980*/  HADD2.F32 R107, -RZ, R47.H0_H0 ;  /* 0x2000002fff6b7230 */ /* 0x000fc40000004100 */
[C---:B------:R-:W-:Y:S01]  /*5990*/  FMUL.FTZ R134, R220.reuse, R134 ;  /* 0x00000086dc867220 */ /* 0x040fe20000410000 */
[----:B------:R-:W-:Y:S02]  /*59a0*/  HADD2.F32 R113, -RZ, R42.H1_H1 ;  /* 0x3000002aff717230 */ /* 0x000fe40000004100 */
[C---:B------:R-:W-:Y:S01]  /*59b0*/  FMUL.FTZ R146, R220.reuse, R146 ;  /* 0x00000092dc927220 */ /* 0x040fe20000410000 */
[----:B------:R-:W-:Y:S02]  /*59c0*/  HADD2.F32 R85, -RZ, R41.H0_H0 ;  /* 0x20000029ff557230 */ /* 0x000fe40000004100 */
[----:B------:R-:W-:Y:S01]  /*59d0*/  FMUL.FTZ R141, R220, R141 ;  /* 0x0000008ddc8d7220 */ /* 0x000fe20000410000 */
[----:B------:R-:W-:Y:S02]  /*59e0*/  HADD2.F32 R99, -RZ, R70.H1_H1 ;  /* 0x30000046ff637230 */ /* 0x000fe40000004100 */
[----:B------:R-:W-:Y:S01]  /*59f0*/  FFMA.FTZ R97, R100, R97, R15 ;  /* 0x0000006164617223 */ /* 0x000fe2000001000f */
[----:B------:R-:W-:Y:S01]  /*5a00*/  FADD.FTZ R147, -R191, R147 ;  /* 0x00000093bf937221 */ /* 0x000fe20000010100 */
[----:B------:R-:W-:-:S02]  /*5a10*/  HADD2.F32 R100, -RZ, R64.H1_H1 ;  /* 0x30000040ff647230 */ /* 0x000fc40000004100 */
[----:B------:R-:W-:Y:S01]  /*5a20*/  FFMA.FTZ R120, R120, R105, R31 ;  /* 0x0000006978787223 */ /* 0x000fe2000001001f */
[C---:B------:R-:W-:Y:S01]  /*5a30*/  FADD.FTZ R138, -R191.reuse, R138 ;  /* 0x0000008abf8a7221 */ /* 0x040fe20000010100 */
[C---:B------:R-:W-:Y:S01]  /*5a40*/  FADD.FTZ R144, -R191.reuse, R144 ;  /* 0x00000090bf907221 */ /* 0x040fe20000010100 */
[C---:B------:R-:W-:Y:S01]  /*5a50*/  FADD.FTZ R151, -R191.reuse, R151 ;  /* 0x00000097bf977221 */ /* 0x040fe20000010100 */
[----:B------:R-:W-:Y:S02]  /*5a60*/  HADD2.F32 R105, -RZ, R56.H1_H1 ;  /* 0x30000038ff697230 */ /* 0x000fe40000004100 */
[----:B------:R-:W-:Y:S01]  /*5a70*/  FADD.FTZ R95, -R191, R95 ;  /* 0x0000005fbf5f7221 */ /* 0x000fe20000010100 */
[----:B------:R-:W-:Y:S01]  /*5a80*/  FFMA.FTZ R143, R143, R87, R202 ;  /* 0x000000578f8f7223 */ /* 0x000fe200000100ca */
[----:B------:R-:W-:Y:S01]  /*5a90*/  FFMA.FTZ R159, R223, R159, R6 ;  /* 0x0000009fdf9f7223 */ /* 0x000fe20000010006 */
[----:B------:R-:W-:Y:S01]  /*5aa0*/  FFMA.FTZ R134, R134, R107, R187 ;  /* 0x0000006b86867223 */ /* 0x000fe200000100bb */
[----:B------:R-:W-:-:S02]  /*5ab0*/  HADD2.F32 R87, -RZ, R41.H1_H1 ;  /* 0x30000029ff577230 */ /* 0x000fc40000004100 */
[----:B------:R-:W-:Y:S01]  /*5ac0*/  FFMA.FTZ R141, R141, R113, R200 ;  /* 0x000000718d8d7223 */ /* 0x000fe200000100c8 */
[----:B------:R-:W-:Y:S01]  /*5ad0*/  FFMA.FTZ R146, R146, R85, R195 ;  /* 0x0000005592927223 */ /* 0x000fe200000100c3 */
[C---:B------:R-:W-:Y:S01]  /*5ae0*/  FADD.FTZ R119, -R191.reuse, R119 ;  /* 0x00000077bf777221 */ /* 0x040fe20000010100 */
[----:B------:R-:W-:Y:S01]  /*5af0*/  FMUL.FTZ R147, R220, R147 ;  /* 0x00000093dc937220 */ /* 0x000fe20000410000 */
[----:B------:R-:W-:Y:S01]  /*5b00*/  FFMA.FTZ R92, R92, R99, R7 ;  /* 0x000000635c5c7223 */ /* 0x000fe20000010007 */
[----:B------:R-:W-:Y:S01]  /*5b10*/  HADD2.F32 R107, -RZ, R45.H0_H0 ;  /* 0x2000002dff6b7230 */ /* 0x000fe20000004100 */
[----:B------:R-:W1:Y:S01]  /*5b20*/  LDC.64 R222, c[0x0][0x2b8] ;  /* 0x0000ae00ffde7b82 */ /* 0x000e620000000a00 */
[----:B------:R-:W-:Y:S02]  /*5b30*/  HADD2.F32 R85, -RZ, R40.H0_H0 ;  /* 0x20000028ff557230 */ /* 0x000fe40000004100 */
[----:B------:R-:W-:Y:S01]  /*5b40*/  FADD.FTZ R241, -R191, R102 ;  /* 0x00000066bff17221 */ /* 0x000fe20000010100 */
[----:B------:R-:W-:-:S02]  /*5b50*/  HADD2.F32 R113, -RZ, R39.H1_H1 ;  /* 0x30000027ff717230 */ /* 0x000fc40000004100 */
[C---:B------:R-:W-:Y:S01]  /*5b60*/  FMUL.FTZ R138, R220.reuse, R138 ;  /* 0x0000008adc8a7220 */ /* 0x040fe20000410000 */
[C---:B------:R-:W-:Y:S01]  /*5b70*/  FMUL.FTZ R144, R220.reuse, R144 ;  /* 0x00000090dc907220 */ /* 0x040fe20000410000 */
[----:B------:R-:W-:Y:S01]  /*5b80*/  FMUL.FTZ R151, R220, R151 ;  /* 0x00000097dc977220 */ /* 0x000fe20000410000 */
[----:B------:R-:W-:Y:S02]  /*5b90*/  HADD2.F32 R99, -RZ, R67.H1_H1 ;  /* 0x30000043ff637230 */ /* 0x000fe40000004100 */
[----:B------:R-:W-:Y:S01]  /*5ba0*/  FFMA.FTZ R96, R96, R100, R11 ;  /* 0x0000006460607223 */ /* 0x000fe2000001000b */
[----:B------:R-:W-:Y:S01]  /*5bb0*/  FADD.FTZ R145, -R191, R145 ;  /* 0x00000091bf917221 */ /* 0x000fe20000010100 */
[----:B------:R-:W-:Y:S01]  /*5bc0*/  FMUL.FTZ R102, R220, R95 ;  /* 0x0000005fdc667220 */ /* 0x000fe20000410000 */
[----:B------:R-:W-:Y:S02]  /*5bd0*/  HADD2.F32 R101, -RZ, R65.H0_H0 ;  /* 0x20000041ff657230 */ /* 0x000fe40000004100 */
[----:B------:R-:W-:Y:S01]  /*5be0*/  FFMA.FTZ R105, R112, R105, R27 ;  /* 0x0000006970697223 */ /* 0x000fe2000001001b */
[----:B------:R-:W-:-:S02]  /*5bf0*/  HADD2.F32 R100, -RZ, R61.H0_H0 ;  /* 0x2000003dff647230 */ /* 0x000fc40000004100 */
[C---:B------:R-:W-:Y:S01]  /*5c00*/  FADD.FTZ R142, -R191.reuse, R142 ;  /* 0x0000008ebf8e7221 */ /* 0x040fe20000010100 */
[C---:B------:R-:W-:Y:S01]  /*5c10*/  FADD.FTZ R148, -R191.reuse, R148 ;  /* 0x00000094bf947221 */ /* 0x040fe20000010100 */
[----:B------:R-:W-:Y:S01]  /*5c20*/  FADD.FTZ R149, -R191, R149 ;  /* 0x00000095bf957221 */ /* 0x000fe20000010100 */
[C---:B------:R-:W-:Y:S01]  /*5c30*/  FMUL.FTZ R229, R220.reuse, R229 ;  /* 0x000000e5dce57220 */ /* 0x040fe20000410000 */
[C---:B------:R-:W-:Y:S01]  /*5c40*/  FMUL.FTZ R237, R220.reuse, R237 ;  /* 0x000000eddced7220 */ /* 0x040fe20000410000 */
[----:B------:R-:W-:Y:S02]  /*5c50*/  HADD2.F32 R112, -RZ, R55.H1_H1 ;  /* 0x30000037ff707230 */ /* 0x000fe40000004100 */
[----:B------:R-:W-:Y:S01]  /*5c60*/  FMUL.FTZ R118, R220, R119 ;  /* 0x00000077dc767220 */ /* 0x000fe20000410000 */
[----:B------:R-:W-:Y:S01]  /*5c70*/  FFMA.FTZ R147, R147, R87, R198 ;  /* 0x0000005793937223 */ /* 0x000fe200000100c6 */
[----:B------:R-:W-:Y:S02]  /*5c80*/  HADD2.F32 R93, -RZ, R68.H0_H0 ;  /* 0x20000044ff5d7230 */ /* 0x000fe40000004100 */
[----:B------:R-:W-:Y:S01]  /*5c90*/  FFMA.FTZ R138, R138, R107, R183 ;  /* 0x0000006b8a8a7223 */ /* 0x000fe200000100b7 */
[----:B------:R-:W-:-:S02]  /*5ca0*/  HADD2.F32 R87, -RZ, R40.H1_H1 ;  /* 0x30000028ff577230 */ /* 0x000fc40000004100 */
[----:B------:R-:W-:Y:S01]  /*5cb0*/  FFMA.FTZ R144, R144, R85, R189 ;  /* 0x0000005590907223 */ /* 0x000fe200000100bd */
[----:B------:R-:W-:Y:S01]  /*5cc0*/  FFMA.FTZ R151, R151, R113, R210 ;  /* 0x0000007197977223 */ /* 0x000fe200000100d2 */
[C---:B------:R-:W-:Y:S01]  /*5cd0*/  FADD.FTZ R225, -R191.reuse, R86 ;  /* 0x00000056bfe17221 */ /* 0x040fe20000010100 */
[----:B------:R-:W-:Y:S01]  /*5ce0*/  FADD.FTZ R121, -R191, R121 ;  /* 0x00000079bf797221 */ /* 0x000fe20000010100 */
[C---:B------:R-:W-:Y:S01]  /*5cf0*/  FMUL.FTZ R193, R220.reuse, R193 ;  /* 0x000000c1dcc17220 */ /* 0x040fe20000410000 */
[----:B------:R-:W-:Y:S01]  /*5d00*/  FMUL.FTZ R145, R220, R145 ;  /* 0x00000091dc917220 */ /* 0x000fe20000410000 */
[----:B------:R-:W-:Y:S01]  /*5d10*/  FFMA.FTZ R102, R102, R99, R17 ;  /* 0x0000006366667223 */ /* 0x000fe20000010011 */
[----:B------:R-:W-:Y:S02]  /*5d20*/  HADD2.F32 R107, -RZ, R43.H0_H0 ;  /* 0x2000002bff6b7230 */ /* 0x000fe40000004100 */
[----:B------:R-:W-:Y:S01]  /*5d30*/  FMUL.FTZ R142, R220, R142 ;  /* 0x0000008edc8e7220 */ /* 0x000fe20000410000 */
[----:B------:R-:W-:-:S02]  /*5d40*/  HADD2.F32 R85, -RZ, R38.H0_H0 ;  /* 0x20000026ff557230 */ /* 0x000fc40000004100 */
[C---:B------:R-:W-:Y:S01]  /*5d50*/  FMUL.FTZ R148, R220.reuse, R148 ;  /* 0x00000094dc947220 */ /* 0x040fe20000410000 */
[----:B------:R-:W-:Y:S02]  /*5d60*/  HADD2.F32 R113, -RZ, R38.H1_H1 ;  /* 0x30000026ff717230 */ /* 0x000fe40000004100 */
[C---:B------:R-:W-:Y:S01]  /*5d70*/  FMUL.FTZ R149, R220.reuse, R149 ;  /* 0x00000095dc957220 */ /* 0x040fe20000410000 */
[----:B------:R-:W-:Y:S02]  /*5d80*/  HADD2.F32 R86, -RZ, R71.H1_H1 ;  /* 0x30000047ff567230 */ /* 0x000fe40000004100 */
[----:B------:R-:W-:Y:S01]  /*5d90*/  FFMA.FTZ R229, R229, R101, R12 ;  /* 0x00000065e5e57223 */ /* 0x000fe2000001000c */
[----:B------:R-:W-:Y:S02]  /*5da0*/  HADD2.F32 R99, -RZ, R64.H0_H0 ;  /* 0x20000040ff637230 */ /* 0x000fe40000004100 */
[----:B------:R-:W-:Y:S01]  /*5db0*/  FFMA.FTZ R237, R237, R100, R20 ;  /* 0x00000064eded7223 */ /* 0x000fe20000010014 */
[----:B------:R-:W-:Y:S01]  /*5dc0*/  FADD.FTZ R154, -R191, R154 ;  /* 0x0000009abf9a7221 */ /* 0x000fe20000010100 */
[----:B------:R-:W-:Y:S01]  /*5dd0*/  FMUL.FTZ R227, R220, R227 ;  /* 0x000000e3dce37220 */ /* 0x000fe20000410000 */
[----:B------:R-:W-:-:S02]  /*5de0*/  HADD2.F32 R101, -RZ, R63.H0_H0 ;  /* 0x2000003fff657230 */ /* 0x000fc40000004100 */
[----:B------:R-:W-:Y:S01]  /*5df0*/  FFMA.FTZ R118, R118, R112, R173 ;  /* 0x0000007076767223 */ /* 0x000fe200000100ad */
[----:B------:R-:W-:Y:S02]  /*5e00*/  HADD2.F32 R100, -RZ, R60.H0_H0 ;  /* 0x2000003cff647230 */ /* 0x000fe40000004100 */
        /* <DEDUP_REMOVED lines=8> */
[----:B------:R-:W-:Y:S01]  /*5e90*/  FFMA.FTZ R145, R145, R87, R196 ;  /* 0x0000005791917223 */ /* 0x000fe200000100c4 */
[----:B------:R-:W-:Y:S01]  /*5ea0*/  SHF.R.S32.HI R93, RZ, 0x1f, R190 ;  /* 0x0000001fff5d7819 */ /* 0x000fe200000114be */
[----:B------:R-:W-:Y:S01]  /*5eb0*/  FFMA.FTZ R142, R142, R107, R199 ;  /* 0x0000006b8e8e7223 */ /* 0x000fe200000100c7 */
[----:B------:R-:W-:Y:S01]  /*5ec0*/  FFMA.FTZ R148, R148, R85, R205 ;  /* 0x0000005594947223 */ /* 0x000fe200000100cd */
[----:B------:R-:W-:-:S02]  /*5ed0*/  HADD2.F32 R87, -RZ, R37.H0_H0 ;  /* 0x20000025ff577230 */ /* 0x000fc40000004100 */
        /* <DEDUP_REMOVED lines=12> */
[----:B------:R-:W-:Y:S01]  /*5fa0*/  FFMA.FTZ R86, R94, R86, R9 ;  /* 0x000000565e567223 */ /* 0x000fe20000010009 */
[----:B------:R-:W-:Y:S01]  /*5fb0*/  FFMA.FTZ R227, R227, R99, R10 ;  /* 0x00000063e3e37223 */ /* 0x000fe2000001000a */
[----:B------:R-:W-:-:S02]  /*5fc0*/  HADD2.F32 R107, -RZ, R42.H0_H0 ;  /* 0x2000002aff6b7230 */ /* 0x000fc40000004100 */
[C---:B------:R-:W-:Y:S01]  /*5fd0*/  FMUL.FTZ R140, R220.reuse, R140 ;  /* 0x0000008cdc8c7220 */ /* 0x040fe20000410000 */
[----:B------:R-:W-:Y:S02]  /*5fe0*/  HADD2.F32 R85, -RZ, R36.H0_H0 ;  /* 0x20000024ff557230 */ /* 0x000fe40000004100 */
[C---:B------:R-:W-:Y:S01]  /*5ff0*/  FMUL.FTZ R152, R220.reuse, R152 ;  /* 0x00000098dc987220 */ /* 0x040fe20000410000 */
[----:B------:R-:W-:Y:S02]  /*6000*/  HADD2.F32 R113, -RZ, R35.H0_H0 ;  /* 0x20000023ff717230 */ /* 0x000fe40000004100 */
[----:B------:R-:W-:Y:S01]  /*6010*/  FMUL.FTZ R158, R220, R158 ;  /* 0x0000009edc9e7220 */ /* 0x000fe20000410000 */
[----:B------:R-:W-:Y:S02]  /*6020*/  HADD2.F32 R191, -RZ, R71.H0_H0 ;  /* 0x20000047ffbf7230 */ /* 0x000fe40000004100 */
[----:B------:R-:W-:Y:S01]  /*6030*/  FFMA.FTZ R99, R241, R101, R24 ;  /* 0x00000065f1637223 */ /* 0x000fe20000010018 */
[----:B------:R-:W-:-:S02]  /*6040*/  HADD2.F32 R94, -RZ, R68.H1_H1 ;  /* 0x30000044ff5e7230 */ /* 0x000fc40000004100 */
[----:B------:R-:W-:Y:S01]  /*6050*/  FFMA.FTZ R235, R235, R100, R18 ;  /* 0x00000064ebeb7223 */ /* 0x000fe20000010012 */
[----:B------:R-:W-:Y:S02]  /*6060*/  HADD2.F32 R115, -RZ, R35.H1_H1 ;  /* 0x30000023ff737230 */ /* 0x000fe40000004100 */
[C---:B------:R-:W-:Y:S01]  /*6070*/  FMUL.FTZ R225, R220.reuse, R225 ;  /* 0x000000e1dce17220 */ /* 0x040fe20000410000 */
[----:B------:R-:W-:Y:S01]  /*6080*/  FMUL.FTZ R84, R220, R84 ;  /* 0x00000054dc547220 */ /* 0x000fe20000410000 */
[----:B------:R-:W-:Y:S02]  /*6090*/  HADD2.F32 R95, -RZ, R69.H0_H0 ;  /* 0x20000045ff5f7230 */ /* 0x000fe40000004100 */
[----:B------:R-:W-:Y:S01]  /*60a0*/  FFMA.FTZ R112, R218, R112, R167 ;  /* 0x00000070da707223 */ /* 0x000fe200000100a7 */
[----:B------:R-:W-:Y:S02]  /*60b0*/  HADD2.F32 R101, -RZ, R61.H1_H1 ;  /* 0x3000003dff657230 */ /* 0x000fe40000004100 */
[----:B------:R-:W-:Y:S01]  /*60c0*/  FMUL.FTZ R221, R220, R221 ;  /* 0x000000dddcdd7220 */ /* 0x000fe20000410000 */
[----:B------:R-:W-:-:S02]  /*60d0*/  HADD2.F32 R100, -RZ, R58.H0_H0 ;  /* 0x2000003aff647230 */ /* 0x000fc40000004100 */
[----:B------:R-:W-:Y:S01]  /*60e0*/  FMUL.FTZ R247, R220, R247 ;  /* 0x000000f7dcf77220 */ /* 0x000fe20000410000 */
[----:B------:R-:W-:Y:S01]  /*60f0*/  LEA.HI R93, R93, R190, RZ, 0x3 ;  /* 0x000000be5d5d7211 */ /* 0x000fe200078f18ff */
[----:B------:R-:W-:Y:S01]  /*6100*/  HADD2.F32 R103, -RZ, R65.H1_H1 ;  /* 0x30000041ff677230 */ /* 0x000fe20000004100 */
[----:B------:R-:W-:Y:S01]  /*6110*/  LOP3.LUT R218, R0, 0x1f, RZ, 0xc0, !PT ;  /* 0x0000001f00da7812 */ /* 0x000fe200078ec0ff */
[----:B------:R-:W-:Y:S01]  /*6120*/  FFMA.FTZ R154, R154, R87, R203 ;  /* 0x000000579a9a7223 */ /* 0x000fe200000100cb */
[----:B------:R-:W-:Y:S01]  /*6130*/  FFMA.FTZ R140, R140, R107, R197 ;  /* 0x0000006b8c8c7223 */ /* 0x000fe200000100c5 */
[----:B------:R-:W-:Y:S01]  /*6140*/  FFMA.FTZ R152, R152, R85, R201 ;  /* 0x0000005598987223 */ /* 0x000fe200000100c9 */
[----:B------:R-:W-:Y:S02]  /*6150*/  HADD2.F32 R87, -RZ, R34.H0_H0 ;  /* 0x20000022ff577230 */ /* 0x000fe40000004100 */
[----:B------:R-:W-:Y:S01]  /*6160*/  FFMA.FTZ R158, R158, R113, R215 ;  /* 0x000000719e9e7223 */ /* 0x000fe200000100d7 */
[----:B------:R-:W-:Y:S01]  /*6170*/  FMUL.FTZ R156, R220, R156 ;  /* 0x0000009cdc9c7220 */ /* 0x000fe20000410000 */
[----:B------:R-:W-:Y:S01]  /*6180*/  FFMA.FTZ R191, R225, R191, R8 ;  /* 0x000000bfe1bf7223 */ /* 0x000fe20000010008 */
[----:B------:R-:W-:Y:S01]  /*6190*/  FFMA.FTZ R88, R88, R94, R3 ;  /* 0x0000005e58587223 */ /* 0x000fe20000010003 */
[----:B------:R-:W-:-:S02]  /*61a0*/  HADD2.F32 R107, -RZ, R39.H0_H0 ;  /* 0x20000027ff6b7230 */ /* 0x000fc40000004100 */
[----:B------:R-:W-:Y:S01]  /*61b0*/  FFMA.FTZ R113, R84, R115, R217 ;  /* 0x0000007354717223 */ /* 0x000fe200000100d9 */
[----:B------:R-:W-:Y:S02]  /*61c0*/  HADD2.F32 R85, -RZ, R36.H1_H1 ;  /* 0x30000024ff557230 */ /* 0x000fe40000004100 */
[C---:B------:R-:W-:Y:S01]  /*61d0*/  FMUL.FTZ R153, R220.reuse, R153 ;  /* 0x00000099dc997220 */ /* 0x040fe20000410000 */
[----:B------:R-:W-:Y:S01]  /*61e0*/  FMUL.FTZ R150, R220, R150 ;  /* 0x00000096dc967220 */ /* 0x000fe20000410000 */
[----:B------:R-:W-:Y:S01]  /*61f0*/  FFMA.FTZ R221, R221, R95, R4 ;  /* 0x0000005fdddd7223 */ /* 0x000fe20000010004 */
[----:B------:R-:W-:Y:S02]  /*6200*/  HADD2.F32 R94, -RZ, R66.H0_H0 ;  /* 0x20000042ff5e7230 */ /* 0x000fe40000004100 */
[----:B------:R-:W-:Y:S01]  /*6210*/  FFMA.FTZ R106, R106, R101, R21 ;  /* 0x000000656a6a7223 */ /* 0x000fe20000010015 */
[----:B------:R-:W-:Y:S01]  /*6220*/  FFMA.FTZ R247, R247, R100, R30 ;  /* 0x00000064f7f77223 */ /* 0x000fe2000001001e */
[----:B------:R-:W-:Y:S01]  /*6230*/  LEA.HI.SX32 R115, R93, R218, 0x1d ;  /* 0x000000da5d737211 */ /* 0x000fe200078feaff */
[----:B------:R-:W-:Y:S01]  /*6240*/  FMUL.FTZ R231, R220, R231 ;  /* 0x000000e7dce77220 */ /* 0x000fe20000410000 */
[----:B------:R-:W-:Y:S01]  /*6250*/  FFMA.FTZ R98, R98, R103, R13 ;  /* 0x0000006762627223 */ /* 0x000fe2000001000d */
[----:B------:R-:W-:-:S02]  /*6260*/  HADD2.F32 R101, -RZ, R60.H1_H1 ;  /* 0x3000003cff657230 */ /* 0x000fc40000004100 */
[C---:B------:R-:W-:Y:S01]  /*6270*/  FMUL.FTZ R243, R220.reuse, R243 ;  /* 0x000000f3dcf37220 */ /* 0x040fe20000410000 */
[----:B------:R-:W-:Y:S02]  /*6280*/  HADD2.F32 R100, -RZ, R56.H0_H0 ;  /* 0x20000038ff647230 */ /* 0x000fe40000004100 */
[----:B------:R-:W-:Y:S01]  /*6290*/  FMUL.FTZ R239, R220, R239 ;  /* 0x000000efdcef7220 */ /* 0x000fe20000410000 */
[----:B------:R-:W-:Y:S02]  /*62a0*/  HADD2.F32 R103, -RZ, R62.H0_H0 ;  /* 0x2000003eff677230 */ /* 0x000fe40000004100 */
[----:B------:R-:W-:Y:S01]  /*62b0*/  FFMA.FTZ R156, R156, R87, R213 ;  /* 0x000000579c9c7223 */ /* 0x000fe200000100d5 */
[----:B------:R-:W-:Y:S01]  /*62c0*/  FFMA.FTZ R150, R150, R107, R207 ;  /* 0x0000006b96967223 */ /* 0x000fe200000100cf */
[----:B------:R-:W-:Y:S01]  /*62d0*/  FFMA.FTZ R153, R153, R85, R204 ;  /* 0x0000005599997223 */ /* 0x000fe200000100cc */
[----:B------:R-:W-:Y:S01]  /*62e0*/  F2FP.F16.F32.PACK_AB R87, R86, R191 ;  /* 0x000000bf5657723e */ /* 0x000fe200000000ff */
[----:B------:R-:W-:Y:S01]  /*62f0*/  FFMA.FTZ R94, R231, R94, R14 ;  /* 0x0000005ee75e7223 */ /* 0x000fe2000001000e */
[----:B------:R-:W-:Y:S01]  /*6300*/  HADD2.F32 R107, -RZ, R37.H1_H1 ;  /* 0x30000025ff6b7230 */ /* 0x000fe20000004100 */
[----:B------:R-:W-:Y:S01]  /*6310*/  F2FP.F16.F32.PACK_AB R86, R92, R159 ;  /* 0x0000009f5c56723e */ /* 0x000fe200000000ff */
[----:B-1----:R-:W-:Y:S01]  /*6320*/  IMAD.WIDE.U32 R190, R115, 0x10, R222 ;  /* 0x0000001073be7825 */ /* 0x002fe200078e00de */
[----:B------:R-:W-:-:S03]  /*6330*/  F2FP.F16.F32.PACK_AB R85, R90, R221 ;  /* 0x000000dd5a55723e */ /* 0x000fc600000000ff */
[----:B------:R-:W-:Y:S01]  /*6340*/  FMUL.FTZ R155, R220, R155 ;  /* 0x0000009bdc9b7220 */ /* 0x000fe20000410000 */
[----:B------:R-:W-:Y:S01]  /*6350*/  F2FP.F16.F32.PACK_AB R84, R88, R193 ;  /* 0x000000c15854723e */ /* 0x000fe200000000ff */
[----:B------:R-:W-:Y:S02]  /*6360*/  HADD2.F32 R95, -RZ, R67.H0_H0 ;  /* 0x20000043ff5f7230 */ /* 0x000fe40000004100 */
[----:B------:R-:W-:Y:S01]  /*6370*/  FFMA.FTZ R104, R104, R101, R19 ;  /* 0x0000006568687223 */ /* 0x000fe20000010013 */
[----:B------:R-:W-:Y:S01]  /*6380*/  FFMA.FTZ R100, R243, R100, R26 ;  /* 0x00000064f3647223 */ /* 0x000fe2000001001a */
[C---:B------:R-:W-:Y:S01]  /*6390*/  FMUL.FTZ R233, R220.reuse, R233 ;  /* 0x000000e9dce97220 */ /* 0x040fe20000410000 */
[----:B------:R-:W-:Y:S01]  /*63a0*/  FFMA.FTZ R239, R239, R103, R22 ;  /* 0x00000067efef7223 */ /* 0x000fe20000010016 */
[----:B------:R-:W-:Y:S02]  /*63b0*/  HADD2.F32 R101, -RZ, R57.H0_H0 ;  /* 0x20000039ff657230 */ /* 0x000fe40000004100 */
[----:B------:R-:W-:Y:S01]  /*63c0*/  FMUL.FTZ R245, R220, R245 ;  /* 0x000000f5dcf57220 */ /* 0x000fe20000410000 */
[----:B------:R-:W-:-:S02]  /*63d0*/  HADD2.F32 R103, -RZ, R59.H0_H0 ;  /* 0x2000003bff677230 */ /* 0x000fc40000004100 */
[C---:B------:R-:W-:Y:S01]  /*63e0*/  FMUL.FTZ R249, R220.reuse, R249 ;  /* 0x000000f9dcf97220 */ /* 0x040fe20000410000 */
[----:B------:R-:W-:Y:S02]  /*63f0*/  HADD2.F32 R128, -RZ, R48.H1_H1 ;  /* 0x30000030ff807230 */ /* 0x000fe40000004100 */
[----:B------:R-:W-:Y:S01]  /*6400*/  FFMA.FTZ R155, R155, R107, R206 ;  /* 0x0000006b9b9b7223 */ /* 0x000fe200000100ce */
[--C-:B------:R-:W-:Y:S01]  /*6410*/  HADD2.F32 R92, -RZ, R33.reuse.H0_H0 ;  /* 0x20000021ff5c7230 */ /* 0x100fe20000004100 */
[----:B------:R1:W-:Y:S01]  /*6420*/  STG.E.128 desc[UR4][R190.64], R84 ;  /* 0x00000054be007986 */ /* 0x0003e2000c101d04 */
[----:B------:R-:W-:Y:S01]  /*6430*/  HADD2.F32 R93, -RZ, R33.H1_H1 ;  /* 0x30000021ff5d7230 */ /* 0x000fe20000004100 */
[----:B------:R-:W-:Y:S01]  /*6440*/  F2FP.F16.F32.PACK_AB R94, R97, R94 ;  /* 0x0000005e615e723e */ /* 0x000fe200000000ff */
[C---:B------:R-:W-:Y:S01]  /*6450*/  FMUL.FTZ R129, R220.reuse, R129 ;  /* 0x00000081dc817220 */ /* 0x040fe20000410000 */
[C---:B------:R-:W-:Y:S01]  /*6460*/  FMUL.FTZ R162, R220.reuse, R162 ;  /* 0x000000a2dca27220 */ /* 0x040fe20000410000 */
[----:B------:R-:W-:Y:S01]  /*6470*/  FMUL.FTZ R163, R220, R163 ;  /* 0x000000a3dca37220 */ /* 0x000fe20000410000 */
[----:B------:R-:W-:Y:S01]  /*6480*/  FFMA.FTZ R95, R233, R95, R16 ;  /* 0x0000005fe95f7223 */ /* 0x000fe20000010010 */
[----:B------:R-:W-:Y:S01]  /*6490*/  HADD2.F32 R107, -RZ, R34.H1_H1 ;  /* 0x30000022ff6b7230 */ /* 0x000fe20000004100 */
[----:B------:R-:W-:Y:S01]  /*64a0*/  F2FP.F16.F32.PACK_AB R97, R106, R237 ;  /* 0x000000ed6a61723e */ /* 0x000fe200000000ff */
[----:B------:R-:W-:Y:S01]  /*64b0*/  FMUL.FTZ R157, R220, R157 ;  /* 0x0000009ddc9d7220 */ /* 0x000fe20000410000 */
[----:B------:R-:W-:Y:S01]  /*64c0*/  F2FP.F16.F32.PACK_AB R100, R105, R100 ;  /* 0x000000646964723e */ /* 0x000fe200000000ff */
[----:B------:R-:W-:Y:S01]  /*64d0*/  FFMA.FTZ R101, R245, R101, R28 ;  /* 0x00000065f5657223 */ /* 0x000fe2000001001c */
[----:B------:R-:W-:Y:S01]  /*64e0*/  F2FP.F16.F32.PACK_AB R106, R116, R109 ;  /* 0x0000006d746a723e */ /* 0x000fe200000000ff */
[----:B------:R-:W-:Y:S01]  /*64f0*/  FFMA.FTZ R103, R249, R103, R164 ;  /* 0x00000067f9677223 */ /* 0x000fe200000100a4 */
[----:B------:R-:W-:Y:S01]  /*6500*/  F2FP.F16.F32.PACK_AB R105, R122, R111 ;  /* 0x0000006f7a69723e */ /* 0x000fe200000000ff */
[--C-:B------:R-:W-:Y:S01]  /*6510*/  HADD2.F32 R88, -RZ, R32.reuse.H0_H0 ;  /* 0x20000020ff587230 */ /* 0x100fe20000004100 */
[C---:B------:R-:W-:Y:S01]  /*6520*/  IADD3 R123, R115.reuse, 0x40, RZ ;  /* 0x00000040737b7810 */ /* 0x040fe20007ffe0ff */
[----:B------:R-:W-:Y:S01]  /*6530*/  HADD2.F32 R90, -RZ, R32.H1_H1 ;  /* 0x30000020ff5a7230 */ /* 0x000fe20000004100 */
[C---:B-1----:R-:W-:Y:S01]  /*6540*/  IADD3 R191, R115.reuse, 0x20, RZ ;  /* 0x0000002073bf7810 */ /* 0x042fe20007ffe0ff */
[C---:B------:R-:W-:Y:S01]  /*6550*/  FMUL.FTZ R160, R220.reuse, R160 ;  /* 0x000000a0dca07220 */ /* 0x040fe20000410000 */
[C---:B------:R-:W-:Y:S01]  /*6560*/  IADD3 R121, R115.reuse, 0x60, RZ ;  /* 0x0000006073797810 */ /* 0x040fe20007ffe0ff */
[----:B------:R-:W-:Y:S01]  /*6570*/  FMUL.FTZ R161, R220, R161 ;  /* 0x000000a1dca17220 */ /* 0x000fe20000410000 */
        /* <DEDUP_REMOVED lines=8> */
[----:B------:R-:W-:Y:S01]  /*6600*/  IADD3 R109, R115, 0x100, RZ ;  /* 0x00000100736d7810 */ /* 0x000fe20007ffe0ff */
[----:B------:R-:W-:Y:S01]  /*6610*/  IMAD.WIDE.U32 R190, R191, 0x10, R222 ;  /* 0x00000010bfbe7825 */ /* 0x000fe200078e00de */
[----:B------:R-:W-:-:S03]  /*6620*/  IADD3 R87, R115, 0x120, RZ ;  /* 0x0000012073577810 */ /* 0x000fc60007ffe0ff */
[----:B------:R-:W-:Y:S01]  /*6630*/  FFMA.FTZ R160, R160, R88, R209 ;  /* 0x00000058a0a07223 */ /* 0x000fe200000100d1 */
[----:B------:R-:W-:Y:S01]  /*6640*/  F2FP.F16.F32.PACK_AB R95, R102, R95 ;  /* 0x0000005f665f723e */ /* 0x000fe200000000ff */
[----:B------:R-:W-:Y:S01]  /*6650*/  IMAD.WIDE.U32 R122, R123, 0x10, R222 ;  /* 0x000000107b7a7825 */ /* 0x000fe200078e00de */
[----:B------:R-:W-:-:S03]  /*6660*/  F2FP.F16.F32.PACK_AB R93, R98, R229 ;  /* 0x000000e5625d723e */ /* 0x000fc600000000ff */
[----:B------:R-:W-:Y:S01]  /*6670*/  FFMA.FTZ R161, R161, R90, R212 ;  /* 0x0000005aa1a17223 */ /* 0x000fe200000100d4 */
        /* <DEDUP_REMOVED lines=25> */
[----:B------:R-:W-:Y:S02]  /*6810*/  F2FP.F16.F32.PACK_AB R90, R133, R132 ;  /* 0x00000084855a723e */ /* 0x000fe400000000ff */
[----:B------:R-:W-:Y:S01]  /*6820*/  F2FP.F16.F32.PACK_AB R89, R139, R138 ;  /* 0x0000008a8b59723e */ /* 0x000fe200000000ff */
[----:B------:R4:W-:Y:S01]  /*6830*/  STG.E.128 desc[UR4][R116.64], R84 ;  /* 0x0000005474007986 */ /* 0x0009e2000c101d04 */
[----:B------:R-:W-:Y:S02]  /*6840*/  F2FP.F16.F32.PACK_AB R88, R137, R136 ;  /* 0x000000888958723e */ /* 0x000fe400000000ff */
[----:B-1----:R-:W-:Y:S02]  /*6850*/  F2FP.F16.F32.PACK_AB R95, R143, R142 ;  /* 0x0000008e8f5f723e */ /* 0x002fe400000000ff */
[----:B------:R-:W-:Y:S01]  /*6860*/  F2FP.F16.F32.PACK_AB R94, R141, R140 ;  /* 0x0000008c8d5e723e */ /* 0x000fe200000000ff */
[----:B------:R4:W-:Y:S01]  /*6870*/  STG.E.128 desc[UR4][R114.64], R88 ;  /* 0x0000005872007986 */ /* 0x0009e2000c101d04 */
[----:B------:R-:W-:-:S02]  /*6880*/  F2FP.F16.F32.PACK_AB R93, R147, R146 ;  /* 0x00000092935d723e */ /* 0x000fc400000000ff */
[----:B------:R-:W-:Y:S02]  /*6890*/  F2FP.F16.F32.PACK_AB R92, R145, R144 ;  /* 0x00000090915c723e */ /* 0x000fe400000000ff */
[----:B--2---:R-:W-:Y:S02]  /*68a0*/  F2FP.F16.F32.PACK_AB R99, R151, R150 ;  /* 0x000000969763723e */ /* 0x004fe400000000ff */
[----:B------:R-:W-:Y:S01]  /*68b0*/  F2FP.F16.F32.PACK_AB R98, R149, R148 ;  /* 0x000000949562723e */ /* 0x000fe200000000ff */
[----:B------:R4:W-:Y:S01]  /*68c0*/  STG.E.128 desc[UR4][R110.64], R92 ;  /* 0x0000005c6e007986 */ /* 0x0009e2000c101d04 */
[----:B------:R-:W-:Y:S02]  /*68d0*/  F2FP.F16.F32.PACK_AB R97, R155, R154 ;  /* 0x0000009a9b61723e */ /* 0x000fe400000000ff */
[----:B------:R-:W-:Y:S02]  /*68e0*/  F2FP.F16.F32.PACK_AB R96, R153, R152 ;  /* 0x000000989960723e */ /* 0x000fe400000000ff */
[----:B---3--:R-:W-:-:S02]  /*68f0*/  F2FP.F16.F32.PACK_AB R103, R113, R158 ;  /* 0x0000009e7167723e */ /* 0x008fc400000000ff */
[----:B------:R-:W-:Y:S01]  /*6900*/  F2FP.F16.F32.PACK_AB R102, R157, R156 ;  /* 0x0000009c9d66723e */ /* 0x000fe200000000ff */
[----:B------:R4:W-:Y:S01]  /*6910*/  STG.E.128 desc[UR4][R108.64], R96 ;  /* 0x000000606c007986 */ /* 0x0009e2000c101d04 */
[----:B------:R-:W-:Y:S02]  /*6920*/  F2FP.F16.F32.PACK_AB R101, R163, R162 ;  /* 0x000000a2a365723e */ /* 0x000fe400000000ff */
[----:B------:R-:W-:-:S05]  /*6930*/  F2FP.F16.F32.PACK_AB R100, R161, R160 ;  /* 0x000000a0a164723e */ /* 0x000fca00000000ff */
[----:B------:R4:W-:Y:S02]  /*6940*/  STG.E.128 desc[UR4][R222.64], R100 ;  /* 0x00000064de007986 */ /* 0x0009e4000c101d04 */
.L_x_44399:
[----:B------:R-:W-:Y:S05]  /*6950*/  BSYNC B0 ;  /* 0x0000000000007941 */ /* 0x000fea0003800000 */
.L_x_44398:
[----:B----4-:R-:W1:Y:S02]  /*6960*/  LDC.64 R84, c[0x0][0x210] ;  /* 0x00008400ff547b82 */ /* 0x010e640000000a00 */
[----:B-1----:R-:W-:-:S04]  /*6970*/  LEA R219, R84, R219, 0x2 ;  /* 0x000000db54db7211 */ /* 0x002fc800078e10ff */
[----:B------:R-:W-:-:S13]  /*6980*/  ISETP.GE.AND P0, PT, R219, R85, PT ;  /* 0x00000055db00720c */ /* 0x000fda0003f06270 */
[----:B------:R-:W-:Y:S05]  /*6990*/  @!P0 BRA `(.L_x_44400) ;  /* 0xffffff9c00d88947 */ /* 0x000fea000383ffff */
[----:B------:R-:W-:Y:S05]  /*69a0*/  EXIT ;  /* 0x000000000000794d */ /* 0x000fea0003800000 */
.L_x_44397:
        /* <DEDUP_REMOVED lines=8> */
.L_x_44402:
[----:B------:R-:W-:Y:S05]  /*6a30*/  BSYNC B0 ;  /* 0x0000000000007941 */ /* 0x000fea0003800000 */
.L_x_44401:
        /* <DEDUP_REMOVED lines=10> */
.L_x_44403:
[----:B------:R-:W-:Y:S01]  /*6ae0*/  HFMA2.MMA R229, -RZ, RZ, 0, 2.384185791015625e-07 ;  /* 0x00000004ffe57435 */ /* 0x000fe200000001ff */
[----:B------:R-:W-:-:S05]  /*6af0*/  MOV R190, R228 ;  /* 0x000000e400be7202 */ /* 0x000fca0000000f00 */
[----:B------:R-:W-:-:S05]  /*6b00*/  FADD.FTZ R193, R191, R190 ;  /* 0x000000bebfc17221 */ /* 0x000fca0000010000 */
[----:B------:R-:W-:-:S07]  /*6b10*/  MOV R230, R193 ;  /* 0x000000c100e67202 */ /* 0x000fce0000000f00 */
[----:B------:R-:W-:Y:S05]  /*6b20*/  WARPSYNC.COLLECTIVE R227, `(.L_x_44404) ;  /* 0x00000000e3087348 */ /* 0x000fea0003c00000 */
[----:B------:R0:W1:Y:S02]  /*6b30*/  SHFL.BFLY P1, R228, R230, R229, R232 ;  /* 0x0c0000e5e6e47389 */ /* 0x00006400000200e8 */
[----:B01----:R-:W-:Y:S01]  /*6b40*/  ENDCOLLECTIVE ;  /* 0x000000000000791b */ /* 0x003fe20003800000 */
.L_x_44404:
[----:B------:R-:W-:Y:S01]  /*6b50*/  HFMA2.MMA R229, -RZ, RZ, 0, 4.76837158203125e-07 ;  /* 0x00000008ffe57435 */ /* 0x000fe200000001ff */
[----:B------:R-:W-:-:S05]  /*6b60*/  MOV R190, R228 ;  /* 0x000000e400be7202 */ /* 0x000fca0000000f00 */
[----:B------:R-:W-:-:S05]  /*6b70*/  FADD.FTZ R225, R193, R190 ;  /* 0x000000bec1e17221 */ /* 0x000fca0000010000 */
[----:B------:R-:W-:-:S07]  /*6b80*/  MOV R230, R225 ;  /* 0x000000e100e67202 */ /* 0x000fce0000000f00 */
[----:B------:R-:W-:Y:S05]  /*6b90*/  WARPSYNC.COLLECTIVE R227, `(.L_x_44405) ;  /* 0x00000000e3087348 */ /* 0x000fea0003c00000 */
[----:B------:R0:W1:Y:S02]  /*6ba0*/  SHFL.BFLY P1, R228, R230, R229, R232 ;  /* 0x0c0000e5e6e47389 */ /* 0x00006400000200e8 */
[----:B01----:R-:W-:Y:S01]  /*6bb0*/  ENDCOLLECTIVE ;  /* 0x000000000000791b */ /* 0x003fe20003800000 */
.L_x_44405:
[----:B------:R-:W-:Y:S01]  /*6bc0*/  HFMA2.MMA R229, -RZ, RZ, 0, 9.5367431640625e-07 ;  /* 0x00000010ffe57435 */ /* 0x000fe200000001ff */
[----:B------:R-:W-:-:S05]  /*6bd0*/  MOV R190, R228 ;  /* 0x000000e400be7202 */ /* 0x000fca0000000f00 */
[----:B------:R-:W-:-:S05]  /*6be0*/  FADD.FTZ R226, R225, R190 ;  /* 0x000000bee1e27221 */ /* 0x000fca0000010000 */
[----:B------:R-:W-:-:S07]  /*6bf0*/  MOV R230, R226 ;  /* 0x000000e200e67202 */ /* 0x000fce0000000f00 */
[----:B------:R-:W-:Y:S05]  /*6c00*/  WARPSYNC.COLLECTIVE R227, `(.L_x_44406) ;  /* 0x00000000e3087348 */ /* 0x000fea0003c00000 */
[----:B------:R0:W1:Y:S02]  /*6c10*/  SHFL.BFLY P1, R228, R230, R229, R232 ;  /* 0x0c0000e5e6e47389 */ /* 0x00006400000200e8 */
[----:B01----:R-:W-:Y:S01]  /*6c20*/  ENDCOLLECTIVE ;  /* 0x000000000000791b */ /* 0x003fe20003800000 */
.L_x_44406:
        /* <DEDUP_REMOVED lines=168> */
.L_x_44407:
[----:B------:R-:W-:Y:S01]  /*76b0*/  HFMA2.MMA R229, -RZ, RZ, 0, 1.1920928955078125e-07 ;  /* 0x00000002ffe57435 */ /* 0x000fe200000001ff */
[----:B------:R-:W-:-:S05]  /*76c0*/  MOV R191, R228 ;  /* 0x000000e400bf7202 */ /* 0x000fca0000000f00 */
[----:B------:R-:W-:-:S05]  /*76d0*/  FADD.FTZ R191, R190, R191 ;  /* 0x000000bfbebf7221 */ /* 0x000fca0000010000 */
[----:B------:R-:W-:-:S07]  /*76e0*/  MOV R230, R191 ;  /* 0x000000bf00e67202 */ /* 0x000fce0000000f00 */
[----:B------:R-:W-:Y:S05]  /*76f0*/  WARPSYNC.COLLECTIVE R227, `(.L_x_44408) ;  /* 0x00000000e3087348 */ /* 0x000fea0003c00000 */
[----:B------:R0:W1:Y:S02]  /*7700*/  SHFL.BFLY P1, R228, R230, R229, R232 ;  /* 0x0c0000e5e6e47389 */ /* 0x00006400000200e8 */
[----:B01----:R-:W-:Y:S01]  /*7710*/  ENDCOLLECTIVE ;  /* 0x000000000000791b */ /* 0x003fe20003800000 */
.L_x_44408:
[----:B------:R-:W-:Y:S01]  /*7720*/  HFMA2.MMA R229, -RZ, RZ, 0, 2.384185791015625e-07 ;  /* 0x00000004ffe57435 */ /* 0x000fe200000001ff */
[----:B------:R-:W-:-:S05]  /*7730*/  MOV R192, R228 ;  /* 0x000000e400c07202 */ /* 0x000fca0000000f00 */
[----:B------:R-:W-:-:S05]  /*7740*/  FADD.FTZ R192, R191, R192 ;  /* 0x000000c0bfc07221 */ /* 0x000fca0000010000 */
[----:B------:R-:W-:-:S07]  /*7750*/  MOV R230, R192 ;  /* 0x000000c000e67202 */ /* 0x000fce0000000f00 */
[----:B------:R-:W-:Y:S05]  /*7760*/  WARPSYNC.COLLECTIVE R227, `(.L_x_44409) ;  /* 0x00000000e3087348 */ /* 0x000fea0003c00000 */
[----:B------:R0:W1:Y:S02]  /*7770*/  SHFL.BFLY P1, R228, R230, R229, R232 ;  /* 0x0c0000e5e6e47389 */ /* 0x00006400000200e8 */
[----:B01----:R-:W-:Y:S01]  /*7780*/  ENDCOLLECTIVE ;  /* 0x000000000000791b */ /* 0x003fe20003800000 */
.L_x_44409:
[----:B------:R-:W-:Y:S01]  /*7790*/  HFMA2.MMA R229, -RZ, RZ, 0, 4.76837158203125e-07 ;  /* 0x00000008ffe57435 */ /* 0x000fe200000001ff */
[----:B------:R-:W-:-:S05]  /*77a0*/  MOV R193, R228 ;  /* 0x000000e400c17202 */ /* 0x000fca0000000f00 */
[----:B------:R-:W-:-:S05]  /*77b0*/  FADD.FTZ R193, R192, R193 ;  /* 0x000000c1c0c17221 */ /* 0x000fca0000010000 */
[----:B------:R-:W-:-:S07]  /*77c0*/  MOV R230, R193 ;  /* 0x000000c100e67202 */ /* 0x000fce0000000f00 */
[----:B------:R-:W-:Y:S05]  /*77d0*/  WARPSYNC.COLLECTIVE R227, `(.L_x_44410) ;  /* 0x00000000e3087348 */ /* 0x000fea0003c00000 */
[----:B------:R0:W1:Y:S02]  /*77e0*/  SHFL.BFLY P1, R228, R230, R229, R232 ;  /* 0x0c0000e5e6e47389 */ /* 0x00006400000200e8 */
[----:B01----:R-:W-:Y:S01]  /*77f0*/  ENDCOLLECTIVE ;  /* 0x000000000000791b */ /* 0x003fe20003800000 */
.L_x_44410:
[----:B------:R-:W-:Y:S01]  /*7800*/  HFMA2.MMA R229, -RZ, RZ, 0, 9.5367431640625e-07 ;  /* 0x00000010ffe57435 */ /* 0x000fe200000001ff */
[----:B------:R-:W-:-:S05]  /*7810*/  MOV R226, R228 ;  /* 0x000000e400e27202 */ /* 0x000fca0000000f00 */
[----:B------:R-:W-:-:S05]  /*7820*/  FADD.FTZ R226, R193, R226 ;  /* 0x000000e2c1e27221 */ /* 0x000fca0000010000 */
[----:B------:R-:W-:-:S07]  /*7830*/  MOV R230, R226 ;  /* 0x000000e200e67202 */ /* 0x000fce0000000f00 */
[----:B------:R-:W-:Y:S05]  /*7840*/  WARPSYNC.COLLECTIVE R227, `(.L_x_44411) ;  /* 0x00000000e3087348 */ /* 0x000fea0003c00000 */
[----:B------:R0:W1:Y:S02]  /*7850*/  SHFL.BFLY P1, R228, R230, R229, R232 ;  /* 0x0c0000e5e6e47389 */ /* 0x00006400000200e8 */
[----:B01----:R-:W-:Y:S01]  /*7860*/  ENDCOLLECTIVE ;  /* 0x000000000000791b */ /* 0x003fe20003800000 */
.L_x_44411:
[----:B------:R-:W-:Y:S01]  /*7870*/  MOV R225, R228 ;  /* 0x000000e400e17202 */ /* 0x000fe20000000f00 */
[----:B------:R-:W-:Y:S06]  /*7880*/  BRA `(.L_x_44412) ;  /* 0xffffffd400b87947 */ /* 0x000fec000383ffff */
.L_x_44413:
        /* <DEDUP_REMOVED lines=15> */
.L_x_72379:


//--------------------- .text._ZN10layer_norm13ln_fwd_kernelINS_13Kernel_traitsI6__halfS2_fS2_fjLj2560ELj1ELj4ELj1ELj16ENS_18Kernel_traits_baseILj2560ES2_S2_fS2_fjLj128EEEEELb0ELb1ELb0ELb0EEEvNS_9FwdParamsE --------------------------
	.section	.text._ZN10layer_norm13ln_fwd_kernelINS_13Kernel_traitsI6__halfS2_fS2_fjLj2560ELj1ELj4ELj1ELj16ENS_18Kernel_traits_baseILj2560ES2_S2_fS2_fjLj128EEEEELb0ELb1ELb0ELb0EEEvNS_9FwdParamsE,"ax",@progbits
	.align	128
        .global         _ZN10layer_norm13ln_fwd_kernelINS_13Kernel_traitsI6__halfS2_fS2_fjLj2560ELj1ELj4ELj1ELj16ENS_18Kernel_traits_baseILj2560ES2_S2_fS2_fjLj128EEEEELb0ELb1ELb0ELb0EEEvNS_9FwdParamsE
        .type           _ZN10layer_norm13ln_fwd_kernelINS_13Kernel_traitsI6__halfS2_fS2_fjLj2560ELj1ELj4ELj1ELj16ENS_18Kernel_traits_baseILj2560ES2_S2_fS2_fjLj128EEEEELb0ELb1ELb0ELb0EEEvNS_9FwdParamsE,@function
        .size           _ZN10layer_norm13ln_fwd_kernelINS_13Kernel_traitsI6__halfS2_fS2_fjLj2560ELj1ELj4ELj1ELj16ENS_18Kernel_traits_baseILj2560ES2_S2_fS2_fjLj128EEEEELb0ELb1ELb0ELb0EEEvNS_9FwdParamsE,(.L_x_72380 - _ZN10layer_norm13ln_fwd_kernelINS_13Kernel_traitsI6__halfS2_fS2_fjLj2560ELj1ELj4ELj1ELj16ENS_18Kernel_traits_baseILj2560ES2_S2_fS2_fjLj128EEEEELb0ELb1ELb0ELb0EEEvNS_9FwdParamsE)
        .other          _ZN10layer_norm13ln_fwd_kernelINS_13Kernel_traitsI6__halfS2_fS2_fjLj2560ELj1ELj4ELj1ELj16ENS_18Kernel_traits_baseILj2560ES2_S2_fS2_fjLj128EEEEELb0ELb1ELb0ELb0EEEvNS_9FwdParamsE,@"STO_CUDA_ENTRY STV_DEFAULT"
_ZN10layer_norm13ln_fwd_kernelINS_13Kernel_traitsI6__halfS2_fS2_fjLj2560ELj1ELj4ELj1ELj16ENS_18Kernel_traits_baseILj2560ES2_S2_fS2_fjLj128EEEEELb0ELb1ELb0ELb0EEEvNS_9FwdParamsE:
.text._ZN10layer_norm13ln_fwd_kernelINS_13Kernel_traitsI6__halfS2_fS2_fjLj2560ELj1ELj4ELj1ELj16ENS_18Kernel_traits_baseILj2560ES2_S2_fS2_fjLj128EEEEELb0ELb1ELb0ELb0EEEvNS_9FwdParamsE:
        /* <DEDUP_REMOVED lines=42> */
.L_x_44415:
[----:B------:R-:W-:Y:S05]  /*02a0*/  BSYNC B0 ;  /* 0x0000000000007941 */ /* 0x000fea0003800000 */
.L_x_44414:
        /* <DEDUP_REMOVED lines=18> */
.L_x_44417:
[----:B------:R-:W-:Y:S05]  /*03d0*/  BSYNC B0 ;  /* 0x0000000000007941 */ /* 0x000fea0003800000 */
.L_x_44416:
        /* <DEDUP_REMOVED lines=18> */
.L_x_44419:
[----:B------:R-:W-:Y:S05]  /*0500*/  BSYNC B0 ;  /* 0x0000000000007941 */ /* 0x000fea0003800000 */
.L_x_44418:
        /* <DEDUP_REMOVED lines=18> */
.L_x_44421:
[----:B------:R-:W-:Y:S05]  /*0630*/  BSYNC B0 ;  /* 0x0000000000007941 */ /* 0x000fea0003800000 */
.L_x_44420:
        /* <DEDUP_REMOVED lines=18> */
.L_x_44423:
[----:B------:R-:W-:Y:S05]  /*0760*/  BSYNC B0 ;  /* 0x0000000000007941 */ /* 0x000fea0003800000 */
.L_x_44422:
        /* <DEDUP_REMOVED lines=21> */
.L_x_44425:
[----:B------:R-:W-:Y:S05]  /*08c0*/  BSYNC B0 ;  /* 0x0000000000007941 */ /* 0x000fea0003800000 */
.L_x_44424:
        /* <DEDUP_REMOVED lines=23> */
.L_x_44427:
[----:B------:R-:W-:Y:S05]  /*0a40*/  BSYNC B0 ;  /* 0x0000000000007941 */ /* 0x000fea0003800000 */
.L_x_44426:
        /* <DEDUP_REMOVED lines=21> */
.L_x_44429:
[----:B------:R-:W-:Y:S05]  /*0ba0*/  BSYNC B0 ;  /* 0x0000000000007941 */ /* 0x000fea0003800000 */
.L_x_44428:
        /* <DEDUP_REMOVED lines=21> */
.L_x_44431:
[----:B------:R-:W-:Y:S05]  /*0d00*/  BSYNC B0 ;  /* 0x0000000000007941 */ /* 0x000fea0003800000 */
.L_x_44430:
        /* <DEDUP_REMOVED lines=20> */
.L_x_44433:
[----:B------:R-:W-:Y:S05]  /*0e50*/  BSYNC B0 ;  /* 0x0000000000007941 */ /* 0x000fea0003800000 */
.L_x_44432:
        /* <DEDUP_REMOVED lines=29> */
[--C-:B------:R-:W-:Y:S01]  /*1030*/  HADD2.F32 R224, -RZ, R217.reuse.H0_H0 ;  /* 0x200000d9ffe07230 */ /* 0x100fe20000004100 */
[----:B------:R-:W-:Y:S01]  /*1040*/  ULDC.64 UR8, c[0x0][0x230] ;  /* 0x00008c0000087ab9 */ /* 0x000fe20000000a00 */
[----:B------:R-:W-:Y:S01]  /*1050*/  HADD2.F32 R222, -RZ, R217.H1_H1 ;  /* 0x300000d9ffde7230 */ /* 0x000fe20000004100 */
[----:B------:R2:W-:Y:S01]  /*1060*/  STL [R1+0x14c], R2 ;  /* 0x00014c0201007387 */ /* 0x0005e20000100800 */
[----:B------:R-:W-:Y:S01]  /*1070*/  HADD2.F32 R216, -RZ, R219.H0_H0 ;  /* 0x200000dbffd87230 */ /* 0x000fe20000004100 */
[----:B------:R-:W-:Y:S01]  /*1080*/  ULDC.64 UR10, c[0x0][0x238] ;  /* 0x00008e00000a7ab9 */ /* 0x000fe20000000a00 */
[----:B0-----:R-:W-:-:S02]  /*1090*/  HADD2.F32 R0, -RZ, R95.H0_H0 ;  /* 0x2000005fff007230 */ /* 0x001fc40000004100 */
[----:B------:R-:W-:Y:S02]  /*10a0*/  HADD2.F32 R214, -RZ, R219.H1_H1 ;  /* 0x300000dbffd67230 */ /* 0x000fe40000004100 */
[----:B-1----:R-:W-:Y:S01]  /*10b0*/  HADD2.F32 R3, -RZ, R95.H1_H1 ;  /* 0x3000005fff037230 */ /* 0x002fe20000004100 */
[----:B------:R0:W-:Y:S01]  /*10c0*/  STL [R1+0x148], R0 ;  /* 0x0001480001007387 */ /* 0x0001e20000100800 */
[--C-:B------:R-:W-:Y:S02]  /*10d0*/  HADD2.F32 R208, -RZ, R201.reuse.H0_H0 ;  /* 0x200000c9ffd07230 */ /* 0x100fe40000004100 */
[----:B--2---:R-:W-:Y:S01]  /*10e0*/  HADD2.F32 R2, -RZ, R88.H0_H0 ;  /* 0x20000058ff027230 */ /* 0x004fe20000004100 */
        /* <DEDUP_REMOVED lines=25> */
[----:B------:R2:W-:Y:S01]  /*1280*/  STL [R1+0x128], R2 ;  /* 0x0001280201007387 */ /* 0x0005e20000100800 */
[----:B------:R-:W-:Y:S02]  /*1290*/  HADD2.F32 R241, -RZ, R36.H1_H1 ;  /* 0x30000024fff17230 */ /* 0x000fe40000004100 */
[----:B0-----:R-:W-:Y:S02]  /*12a0*/  HADD2.F32 R0, -RZ, R91.H1_H1 ;  /* 0x3000005bff007230 */ /* 0x001fe40000004100 */
[----:B------:R-:W-:-:S02]  /*12b0*/  HADD2.F32 R239, -RZ, R37.H0_H0 ;  /* 0x20000025ffef7230 */ /* 0x000fc40000004100 */
[--C-:B-1----:R-:W-:Y:S01]  /*12c0*/  HADD2.F32 R3, -RZ, R84.reuse.H0_H0 ;  /* 0x20000054ff037230 */ /* 0x102fe20000004100 */
[----:B------:R0:W-:Y:S01]  /*12d0*/  STL [R1+0x124], R0 ;  /* 0x0001240001007387 */ /* 0x0001e20000100800 */
[----:B------:R-:W-:Y:S02]  /*12e0*/  HADD2.F32 R237, -RZ, R37.H1_H1 ;  /* 0x30000025ffed7230 */ /* 0x000fe40000004100 */
[----:B--2---:R-:W-:Y:S01]  /*12f0*/  HADD2.F32 R2, -RZ, R84.H1_H1 ;  /* 0x30000054ff027230 */ /* 0x004fe20000004100 */
[----:B------:R1:W-:Y:S01]  /*1300*/  STL [R1+0x120], R3 ;  /* 0x0001200301007387 */ /* 0x0003e20000100800 */
[--C-:B------:R-:W-:Y:S02]  /*1310*/  HADD2.F32 R219, -RZ, R34.reuse.H0_H0 ;  /* 0x20000022ffdb7230 */ /* 0x100fe40000004100 */
[----:B------:R-:W-:Y:S01]  /*1320*/  HADD2.F32 R217, -RZ, R34.H1_H1 ;  /* 0x30000022ffd97230 */ /* 0x000fe20000004100 */
        /* <DEDUP_REMOVED lines=14> */
[--C-:B------:R-:W-:Y:S02]  /*1410*/  HADD2.F32 R178, -RZ, R144.reuse.H0_H0 ;  /* 0x20000090ffb27230 */ /* 0x100fe40000004100 */
[----:B-1----:R-:W-:Y:S01]  /*1420*/  HADD2.F32 R3, -RZ, R87.H0_H0 ;  /* 0x20000057ff037230 */ /* 0x002fe20000004100 */
[----:B------:R0:W-:Y:S01]  /*1430*/  STL [R1+0x10c], R0 ;  /* 0x00010c0001007387 */ /* 0x0001e20000100800 */
[----:B------:R-:W-:-:S02]  /*1440*/  HADD2.F32 R176, -RZ, R144.H1_H1 ;  /* 0x30000090ffb07230 */ /* 0x000fc40000004100 */
[----:B--2---:R-:W-:Y:S01]  /*1450*/  HADD2.F32 R2, -RZ, R87.H1_H1 ;  /* 0x30000057ff027230 */ /* 0x004fe20000004100 */
        /* <DEDUP_REMOVED lines=40> */
[----:B-1----:R-:W-:Y:S01]  /*16e0*/  HADD2.F32 R3, -RZ, R77.H0_H0 ;  /* 0x2000004dff037230 */ /* 0x002fe20000004100 */
        /* <DEDUP_REMOVED lines=92> */
[----:B------:R-:W-:Y:S02]  /*1cb0*/  HADD2.F32 R220, -RZ, R218.H0_H0 ;  /* 0x200000daffdc7230 */ /* 0x000fe40000004100 */
[----:B------:R-:W-:Y:S01]  /*1cc0*/  HADD2.F32 R204, -RZ, R202.H0_H0 ;  /* 0x200000caffcc7230 */ /* 0x000fe20000004100 */
[----:B------:R2:W-:Y:S01]  /*1cd0*/  STL [R1+0x74], R2 ;  /* 0x0000740201007387 */ /* 0x0005e20000100800 */
[----:B------:R-:W-:Y:S02]  /*1ce0*/  HADD2.F32 R198, -RZ, R195.H0_H0 ;  /* 0x200000c3ffc67230 */ /* 0x000fe40000004100 */
[----:B0-----:R-:W-:Y:S02]  /*1cf0*/  HADD2.F32 R0, -RZ, R66.H0_H0 ;  /* 0x20000042ff007230 */ /* 0x001fe40000004100 */
[----:B------:R-:W-:-:S02]  /*1d00*/  HADD2.F32 R181, -RZ, R179.H0_H0 ;  /* 0x200000b3ffb57230 */ /* 0x000fc40000004100 */
[----:B-1----:R-:W-:Y:S01]  /*1d10*/  HADD2.F32 R3, -RZ, R66.H1_H1 ;  /* 0x30000042ff037230 */ /* 0x002fe20000004100 */
[----:B------:R0:W-:Y:S01]  /*1d20*/  STL [R1+0x70], R0 ;  /* 0x0000700001007387 */ /* 0x0001e20000100800 */
[----:B------:R-:W-:Y:S02]  /*1d30*/  HADD2.F32 R148, -RZ, R147.H0_H0 ;  /* 0x20000093ff947230 */ /* 0x000fe40000004100 */
        /* <DEDUP_REMOVED lines=22> */
[--C-:B--2---:R-:W-:Y:S01]  /*1ea0*/  HADD2.F32 R2, -RZ, R62.reuse.H0_H0 ;  /* 0x2000003eff027230 */ /* 0x104fe20000004100 */
[----:B------:R1:W-:Y:S01]  /*1eb0*/  STL [R1+0x54], R3 ;  /* 0x0000540301007387 */ /* 0x0003e20000100800 */
[--C-:B------:R-:W-:Y:S02]  /*1ec0*/  HADD2.F32 R11, -RZ, R7.reuse.H0_H0 ;  /* 0x20000007ff0b7230 */ /* 0x100fe40000004100 */
[----:B------:R-:W-:Y:S01]  /*1ed0*/  HADD2.F32 R10, -RZ, R7.H1_H1 ;  /* 0x30000007ff0a7230 */ /* 0x000fe20000004100 */
[----:B------:R2:W-:Y:S01]  /*1ee0*/  STL [R1+0x50], R2 ;  /* 0x0000500201007387 */ /* 0x0005e20000100800 */
[--C-:B------:R-:W-:Y:S02]  /*1ef0*/  HADD2.F32 R247, -RZ, R55.reuse.H0_H0 ;  /* 0x20000037fff77230 */ /* 0x100fe40000004100 */
[----:B0-----:R-:W-:Y:S02]  /*1f00*/  HADD2.F32 R0, -RZ, R62.H1_H1 ;  /* 0x3000003eff007230 */ /* 0x001fe40000004100 */
[----:B------:R-:W-:-:S02]  /*1f10*/  HADD2.F32 R245, -RZ, R55.H1_H1 ;  /* 0x30000037fff57230 */ /* 0x000fc40000004100 */
[--C-:B-1----:R-:W-:Y:S01]  /*1f20*/  HADD2.F32 R3, -RZ, R63.reuse.H0_H0 ;  /* 0x2000003fff037230 */ /* 0x102fe20000004100 */
[----:B------:R0:W-:Y:S01]  /*1f30*/  STL [R1+0x4c], R0 ;  /* 0x00004c0001007387 */ /* 0x0001e20000100800 */
[----:B------:R-:W-:Y:S02]  /*1f40*/  HADD2.F32 R234, -RZ, R234.H1_H1 ;  /* 0x300000eaffea7230 */ /* 0x000fe40000004100 */
[----:B--2---:R-:W-:Y:S01]  /*1f50*/  HADD2.F32 R2, -RZ, R63.H1_H1 ;  /* 0x3000003fff027230 */ /* 0x004fe20000004100 */
[----:B------:R1:W-:Y:S01]  /*1f60*/  STL [R1+0x48], R3 ;  /* 0x0000480301007387 */ /* 0x0003e20000100800 */
[----:B------:R-:W-:Y:S02]  /*1f70*/  HADD2.F32 R218, -RZ, R218.H1_H1 ;  /* 0x300000daffda7230 */ /* 0x000fe40000004100 */
[--C-:B------:R-:W-:Y:S01]  /*1f80*/  HADD2.F32 R212, -RZ, R200.reuse.H0_H0 ;  /* 0x200000c8ffd47230 */ /* 0x100fe20000004100 */
[----:B------:R2:W-:Y:S01]  /*1f90*/  STL [R1+0x44], R2 ;  /* 0x0000440201007387 */ /* 0x0005e20000100800 */
[----:B------:R-:W-:-:S02]  /*1fa0*/  HADD2.F32 R210, -RZ, R200.H1_H1 ;  /* 0x300000c8ffd27230 */ /* 0x000fc40000004100 */
[----:B0-----:R-:W-:Y:S02]  /*1fb0*/  HADD2.F32 R0, -RZ, R56.H0_H0 ;  /* 0x20000038ff007230 */ /* 0x001fe40000004100 */
[----:B------:R-:W-:Y:S02]  /*1fc0*/  HADD2.F32 R202, -RZ, R202.H1_H1 ;  /* 0x300000caffca7230 */ /* 0x000fe40000004100 */
[----:B-1----:R-:W-:Y:S01]  /*1fd0*/  HADD2.F32 R3, -RZ, R56.H1_H1 ;  /* 0x30000038ff037230 */ /* 0x002fe20000004100 */
[----:B------:R0:W-:Y:S01]  /*1fe0*/  STL [R1+0x40], R0 ;  /* 0x0000400001007387 */ /* 0x0001e20000100800 */
[----:B------:R-:W-:Y:S02]  /*1ff0*/  HADD2.F32 R195, -RZ, R195.H1_H1 ;  /* 0x300000c3ffc37230 */ /* 0x000fe40000004100 */
[----:B--2---:R-:W-:Y:S01]  /*2000*/  HADD2.F32 R2, -RZ, R57.H0_H0 ;  /* 0x20000039ff027230 */ /* 0x004fe20000004100 */
[----:B------:R1:W-:Y:S01]  /*2010*/  STL [R1+0x3c], R3 ;  /* 0x00003c0301007387 */ /* 0x0003e20000100800 */
[----:B------:R-:W-:-:S02]  /*2020*/  HADD2.F32 R179, -RZ, R179.H1_H1 ;  /* 0x300000b3ffb37230 */ /* 0x000fc40000004100 */
        /* <DEDUP_REMOVED lines=15> */
[----:B------:R-:W-:-:S02]  /*2120*/  HADD2.F32 R155, -RZ, R44.H1_H1 ;  /* 0x3000002cff9b7230 */ /* 0x000fc40000004100 */
        /* <DEDUP_REMOVED lines=20> */
[--C-:B0-----:R-:W-:Y:S02]  /*2270*/  HADD2.F32 R0, -RZ, R250.reuse.H0_H0 ;  /* 0x200000faff007230 */ /* 0x101fe40000004100 */
[----:B------:R-:W-:Y:S02]  /*2280*/  HADD2.F32 R250, -RZ, R250.H1_H1 ;  /* 0x300000fafffa7230 */ /* 0x000fe40000004100 */
[----:B-1----:R-:W-:Y:S01]  /*2290*/  HADD2.F32 R3, -RZ, R52.H1_H1 ;  /* 0x30000034ff037230 */ /* 0x002fe20000004100 */
[----:B------:R0:W-:Y:S01]  /*22a0*/  STL [R1], R0 ;  /* 0x0000000001007387 */ /* 0x0001e20000100800 */
[----:B------:R-:W-:-:S02]  /*22b0*/  HADD2.F32 R161, -RZ, R40.H0_H0 ;  /* 0x20000028ffa17230 */ /* 0x000fc40000004100 */
[----:B--2---:R-:W-:Y:S02]  /*22c0*/  HADD2.F32 R2, -RZ, R53.H0_H0 ;  /* 0x20000035ff027230 */ /* 0x004fe40000004100 */
[----:B------:R-:W-:Y:S02]  /*22d0*/  HADD2.F32 R162, -RZ, R40.H1_H1 ;  /* 0x30000028ffa27230 */ /* 0x000fe40000004100 */
[--C-:B------:R-:W-:Y:S02]  /*22e0*/  HADD2.F32 R163, -RZ, R41.reuse.H0_H0 ;  /* 0x20000029ffa37230 */ /* 0x100fe40000004100 */
[----:B------:R-:W-:Y:S02]  /*22f0*/  HADD2.F32 R164, -RZ, R41.H1_H1 ;  /* 0x30000029ffa47230 */ /* 0x000fe40000004100 */
[----:B0-----:R-:W-:Y:S02]  /*2300*/  HADD2.F32 R0, -RZ, R52.H0_H0 ;  /* 0x20000034ff007230 */ /* 0x001fe40000004100 */
[----:B------:R-:W-:-:S02]  /*2310*/  HADD2.F32 R165, -RZ, R42.H0_H0 ;  /* 0x2000002affa57230 */ /* 0x000fc40000004100 */
[----:B------:R-:W-:Y:S01]  /*2320*/  HADD2.F32 R166, -RZ, R42.H1_H1 ;  /* 0x3000002affa67230 */ /* 0x000fe20000004100 */
[----:B------:R0:W-:Y:S01]  /*2330*/  STL [R1+0x1c], R0 ;  /* 0x00001c0001007387 */ /* 0x0001e20000100800 */
[--C-:B------:R-:W-:Y:S02]  /*2340*/  HADD2.F32 R167, -RZ, R43.reuse.H0_H0 ;  /* 0x2000002bffa77230 */ /* 0x100fe40000004100 */
[----:B------:R-:W-:Y:S01]  /*2350*/  HADD2.F32 R168, -RZ, R43.H1_H1 ;  /* 0x3000002bffa87230 */ /* 0x000fe20000004100 */
[----:B------:R1:W-:Y:S04]  /*2360*/  STL [R1+0x14], R3 ;  /* 0x0000140301007387 */ /* 0x0003e80000100800 */
[----:B------:R2:W-:Y:S01]  /*2370*/  STL [R1+0xc], R2 ;  /* 0x00000c0201007387 */ /* 0x0005e20000100800 */
[----:B0-----:R-:W-:-:S02]  /*2380*/  HADD2.F32 R0, -RZ, R53.H1_H1 ;  /* 0x30000035ff007230 */ /* 0x001fc40000004100 */
[----:B-1----:R-:W-:-:S03]  /*2390*/  HADD2.F32 R3, -RZ, R51.H0_H0 ;  /* 0x20000033ff037230 */ /* 0x002fc60000004100 */
[----:B------:R0:W-:Y:S01]  /*23a0*/  STL [R1+0x4], R0 ;  /* 0x0000040001007387 */ /* 0x0001e20000100800 */
[----:B--2---:R-:W-:Y:S02]  /*23b0*/  HADD2.F32 R2, -RZ, R51.H1_H1 ;  /* 0x30000033ff027230 */ /* 0x004fe40000004100 */
[----:B0-----:R-:W-:-:S07]  /*23c0*/  HADD2.F32 R0, -RZ, R44.H0_H0 ;  /* 0x2000002cff007230 */ /* 0x001fce0000004100 */
.L_x_44475:
        /* <DEDUP_REMOVED lines=29> */
[----:B0-----:R-:W3:Y:S01]  /*25a0*/  LDL R0, [R1+0x15c] ;  /* 0x00015c0001007983 */ /* 0x001ee20000100800 */
[----:B-1----:R-:W0:Y:S02]  /*25b0*/  LDC.64 R48, c[0x0][0x220] ;  /* 0x00008800ff307b82 */ /* 0x002e240000000a00 */
[----:B0-----:R-:W-:-:S06]  /*25c0*/  IMAD.WIDE.U32 R48, R170, 0x10, R48 ;  /* 0x00000010aa307825 */ /* 0x001fcc00078e0030 */
[----:B------:R-:W2:Y:S01]  /*25d0*/  LDG.E.128 R48, desc[UR4][R48.64] ;  /* 0x0000000430307981 */ /* 0x000ea2000c1e1d00 */
[----:B------:R-:W-:-:S04]  /*25e0*/  LEA R128, P1, R170, UR10, 0x5 ;  /* 0x0000000aaa807c11 */ /* 0x000fc8000f8228ff */
[----:B------:R-:W-:Y:S02]  /*25f0*/  LEA.HI.X R129, R170, UR11, RZ, 0x5, P1 ;  /* 0x0000000baa817c11 */ /* 0x000fe400088f2cff */
[----:B------:R-:W-:Y:S01]  /*2600*/  ISETP.NE.U32.AND P1, PT, RZ, UR8, PT ;  /* 0x00000008ff007c0c */ /* 0x000fe2000bf25070 */
[--C-:B--2---:R-:W-:Y:S02]  /*2610*/  HADD2.F32 R173, -RZ, R48.reuse.H0_H0 ;  /* 0x20000030ffad7230 */ /* 0x104fe40000004100 */
[----:B------:R-:W-:Y:S02]  /*2620*/  HADD2.F32 R197, -RZ, R48.H1_H1 ;  /* 0x30000030ffc57230 */ /* 0x000fe40000004100 */
[--C-:B------:R-:W-:Y:S02]  /*2630*/  HADD2.F32 R131, -RZ, R49.reuse.H0_H0 ;  /* 0x20000031ff837230 */ /* 0x100fe40000004100 */
[----:B------:R-:W-:Y:S02]  /*2640*/  HADD2.F32 R172, -RZ, R49.H1_H1 ;  /* 0x30000031ffac7230 */ /* 0x000fe40000004100 */
[----:B------:R-:W-:Y:S01]  /*2650*/  FMUL.FTZ R48, R173, R130 ;  /* 0x00000082ad307220 */ /* 0x000fe20000410000 */
[----:B------:R-:W-:-:S02]  /*2660*/  HADD2.F32 R52, -RZ, R50.H0_H0 ;  /* 0x20000032ff347230 */ /* 0x000fc40000004100 */
[-C--:B------:R-:W-:Y:S01]  /*2670*/  FMUL.FTZ R49, R197, R130.reuse ;  /* 0x00000082c5317220 */ /* 0x080fe20000410000 */
[----:B------:R-:W-:Y:S02]  /*2680*/  HADD2.F32 R53, -RZ, R50.H1_H1 ;  /* 0x30000032ff357230 */ /* 0x000fe40000004100 */
[-C--:B------:R-:W-:Y:S01]  /*2690*/  FMUL.FTZ R50, R131, R130.reuse ;  /* 0x0000008283327220 */ /* 0x080fe20000410000 */
[--C-:B------:R-:W-:Y:S01]  /*26a0*/  HADD2.F32 R54, -RZ, R51.reuse.H0_H0 ;  /* 0x20000033ff367230 */ /* 0x100fe20000004100 */
[----:B------:R-:W2:Y:S01]  /*26b0*/  LDL R173, [R1+0x148] ;  /* 0x0001480001ad7983 */ /* 0x000ea20000100800 */
[----:B------:R-:W-:Y:S02]  /*26c0*/  HADD2.F32 R55, -RZ, R51.H1_H1 ;  /* 0x30000033ff377230 */ /* 0x000fe40000004100 */
[----:B------:R-:W-:Y:S01]  /*26d0*/  FMUL.FTZ R51, R172, R130 ;  /* 0x00000082ac337220 */ /* 0x000fe20000410000 */
[----:B------:R-:W2:Y:S04]  /*26e0*/  LDL R197, [R1+0x14c] ;  /* 0x00014c0001c57983 */ /* 0x000ea80000100800 */
[----:B------:R-:W2:Y:S04]  /*26f0*/  LDL R131, [R1+0x150] ;  /* 0x0001500001837983 */ /* 0x000ea80000100800 */
[----:B------:R-:W2:Y:S01]  /*2700*/  LDL R172, [R1+0x154] ;  /* 0x0001540001ac7983 */ /* 0x000ea20000100800 */
[----:B------:R-:W-:Y:S01]  /*2710*/  FMUL.FTZ R48, R2, R48 ;  /* 0x0000003002307220 */ /* 0x000fe20000410000 */
[----:B---3--:R-:W-:-:S02]  /*2720*/  FMUL.FTZ R49, R0, R49 ;  /* 0x0000003100317220 */ /* 0x008fc40000410000 */
[----:B------:R0:W5:Y:S04]  /*2730*/  LDL.LU R2, [R1+0x168] ;  /* 0x0001680001027983 */ /* 0x0001680000300800 */
[----:B------:R0:W5:Y:S01]  /*2740*/  LDL.LU R0, [R1+0x164] ;  /* 0x0001640001007983 */ /* 0x0001620000300800 */
[----:B------:R-:W-:Y:S01]  /*2750*/  ISETP.NE.AND.EX P1, PT, RZ, UR9, PT, P1 ;  /* 0x00000009ff007c0c */ /* 0x000fe2000bf25310 */
[-C--:B------:R-:W-:Y:S01]  /*2760*/  FMUL.FTZ R52, R52, R130.reuse ;  /* 0x0000008234347220 */ /* 0x080fe20000410000 */
[-C--:B------:R-:W-:Y:S01]  /*2770*/  FMUL.FTZ R53, R53, R130.reuse ;  /* 0x0000008235357220 */ /* 0x080fe20000410000 */
[-C--:B------:R-:W-:Y:S01]  /*2780*/  FMUL.FTZ R54, R54, R130.reuse ;  /* 0x0000008236367220 */ /* 0x080fe20000410000 */
[----:B------:R-:W-:Y:S01]  /*2790*/  FMUL.FTZ R55, R55, R130 ;  /* 0x0000008237377220 */ /* 0x000fe20000410000 */
[----:B------:R-:W-:-:S02]  /*27a0*/  FMUL.FTZ R50, R252, R50 ;  /* 0x00000032fc327220 */ /* 0x000fc40000410000 */
[----:B------:R-:W1:Y:S01]  /*27b0*/  S2R R252, SR_TID.X ;  /* 0x0000000000fc7919 */ /* 0x000e620000002100 */
[----:B----4-:R-:W-:-:S05]  /*27c0*/  FMUL.FTZ R55, R200, R55 ;  /* 0x00000037c8377220 */ /* 0x010fca0000410000 */
[----:B------:R-:W-:Y:S01]  /*27d0*/  @P1 FADD.FTZ R48, R40, R48 ;  /* 0x0000003028301221 */ /* 0x000fe20000010000 */
[----:B------:R-:W-:Y:S01]  /*27e0*/  @P1 FADD.FTZ R49, R41, R49 ;  /* 0x0000003129311221 */ /* 0x000fe20000010000 */
[----:B------:R-:W-:Y:S01]  /*27f0*/  @P1 FADD.FTZ R50, R42, R50 ;  /* 0x000000322a321221 */ /* 0x000fe20000010000 */
[----:B------:R-:W-:Y:S01]  /*2800*/  @P1 FADD.FTZ R55, R47, R55 ;  /* 0x000000372f371221 */ /* 0x000fe20000010000 */
[----:B-1----:R-:W-:Y:S01]  /*2810*/  LOP3.LUT R252, R252, 0x1f, RZ, 0xc0, !PT ;  /* 0x0000001ffcfc7812 */ /* 0x002fe200078ec0ff */
[----:B--2---:R-:W-:Y:S01]  /*2820*/  FMUL.FTZ R54, R173, R54 ;  /* 0x00000036ad367220 */ /* 0x004fe20000410000 */
[----:B------:R-:W-:Y:S01]  /*2830*/  FMUL.FTZ R53, R197, R53 ;  /* 0x00000035c5357220 */ /* 0x000fe20000410000 */
[----:B------:R-:W-:Y:S01]  /*2840*/  FMUL.FTZ R52, R131, R52 ;  /* 0x0000003483347220 */ /* 0x000fe20000410000 */
[----:B------:R-:W-:-:S03]  /*2850*/  FMUL.FTZ R51, R172, R51 ;  /* 0x00000033ac337220 */ /* 0x000fc60000410000 */
[----:B------:R-:W-:Y:S01]  /*2860*/  @P1 FADD.FTZ R52, R44, R52 ;  /* 0x000000342c341221 */ /* 0x000fe20000010000 */
[----:B------:R-:W-:Y:S01]  /*2870*/  @P1 FADD.FTZ R53, R45, R53 ;  /* 0x000000352d351221 */ /* 0x000fe20000010000 */
[----:B------:R-:W-:Y:S01]  /*2880*/  @P1 FADD.FTZ R54, R46, R54 ;  /* 0x000000362e361221 */ /* 0x000fe20000010000 */
[----:B------:R-:W-:-:S04]  /*2890*/  @P1 FADD.FTZ R51, R43, R51 ;  /* 0x000000332b331221 */ /* 0x000fc80000010000 */
[----:B------:R0:W-:Y:S04]  /*28a0*/  STG.E.128 desc[UR4][R128.64+0x10], R52 ;  /* 0x0000103480007986 */ /* 0x0001e8000c101d04 */
[----:B------:R0:W-:Y:S01]  /*28b0*/  STG.E.128 desc[UR4][R128.64], R48 ;  /* 0x0000003080007986 */ /* 0x0001e2000c101d04 */
[----:B------:R-:W-:-:S07]  /*28c0*/  IADD3 R131, R170, 0x20, RZ ;  /* 0x00000020aa837810 */ /* 0x000fce0007ffe0ff */
.L_x_44435:
[----:B------:R-:W-:Y:S05]  /*28d0*/  BSYNC B0 ;  /* 0x0000000000007941 */ /* 0x000fea0003800000 */
.L_x_44434:
[----:B------:R-:W-:Y:S01]  /*28e0*/  ISETP.GE.U32.AND P1, PT, R153, 0x40, PT ;  /* 0x000000409900780c */ /* 0x000fe20003f26070 */
[----:B------:R-:W-:-:S12]  /*28f0*/  BSSY B0, `(.L_x_44436) ;  /* 0x0000042000007945 */ /* 0x000fd80003800000 */
[----:B------:R-:W-:Y:S05]  /*2900*/  @!P1 BRA `(.L_x_44437) ;  /* 0x0000000400009947 */ /* 0x000fea0003800000 */
[----:B------:R-:W-:Y:S01]  /*2910*/  ISETP.NE.U32.AND P1, PT, RZ, UR8, PT ;  /* 0x00000008ff007c0c */ /* 0x000fe2000bf25070 */
[----:B------:R1:W-:Y:S03]  /*2920*/  STL [R1+0x16c], R3 ;  /* 0x00016c0301007387 */ /* 0x0003e60000100800 */
[----:B------:R-:W-:Y:S01]  /*2930*/  ISETP.NE.AND.EX P1, PT, RZ, UR9, PT, P1 ;  /* 0x00000009ff007c0c */ /* 0x000fe2000bf25310 */
[----:B-1----:R-:W2:Y:S04]  /*2940*/  LDL R3, [R1+0x140] ;  /* 0x0001400001037983 */ /* 0x002ea80000100800 */
[----:B-----5:R1:W-:Y:S08]  /*2950*/  STL [R1+0x168], R2 ;  /* 0x0001680201007387 */ /* 0x0203f00000100800 */
        /* <DEDUP_REMOVED lines=8> */
[----:B0-----:R-:W4:Y:S01]  /*29e0*/  LDL R0, [R1+0x138] ;  /* 0x0001380001007983 */ /* 0x001f220000100800 */
[----:B-1----:R-:W-:-:S06]  /*29f0*/  IMAD.WIDE.U32 R56, R131, 0x10, R56 ;  /* 0x0000001083387825 */ /* 0x002fcc00078e0038 */
        /* <DEDUP_REMOVED lines=21> */
[----:B---3--:R-:W-:Y:S01]  /*2b50*/  FMUL.FTZ R57, R2, R57 ;  /* 0x0000003902397220 */ /* 0x008fe20000410000 */
[----:B----4-:R-:W-:Y:S01]  /*2b60*/  FMUL.FTZ R58, R0, R58 ;  /* 0x0000003a003a7220 */ /* 0x010fe20000410000 */
[----:B------:R1:W5:Y:S04]  /*2b70*/  LDL.LU R3, [R1+0x16c] ;  /* 0x00016c0001037983 */ /* 0x0003680000300800 */
        /* <DEDUP_REMOVED lines=8> */
[----:B------:R-:W0:Y:S06]  /*2c00*/  S2R R252, SR_TID.X ;  /* 0x0000000000fc7919 */ /* 0x000e2c0000002100 */
[----:B------:R-:W-:Y:S01]  /*2c10*/  @P1 FADD.FTZ R56, R40, R56 ;  /* 0x0000003828381221 */ /* 0x000fe20000010000 */
[----:B------:R-:W-:Y:S01]  /*2c20*/  @P1 FADD.FTZ R57, R41, R57 ;  /* 0x0000003929391221 */ /* 0x000fe20000010000 */
[----:B------:R-:W-:Y:S01]  /*2c30*/  @P1 FADD.FTZ R58, R42, R58 ;  /* 0x0000003a2a3a1221 */ /* 0x000fe20000010000 */
[----:B------:R-:W-:-:S05]  /*2c40*/  @P1 FADD.FTZ R59, R43, R59 ;  /* 0x0000003b2b3b1221 */ /* 0x000fca0000010000 */
[----:B------:R1:W-:Y:S01]  /*2c50*/  STG.E.128 desc[UR4][R128.64], R56 ;  /* 0x0000003880007986 */ /* 0x0003e2000c101d04 */
[----:B------:R-:W-:Y:S02]  /*2c60*/  IADD3 R131, R131, 0x20, RZ ;  /* 0x0000002083837810 */ /* 0x000fe40007ffe0ff */
[----:B0-----:R-:W-:Y:S01]  /*2c70*/  LOP3.LUT R252, R252, 0x1f, RZ, 0xc0, !PT ;  /* 0x0000001ffcfc7812 */ /* 0x001fe200078ec0ff */
[----:B--2---:R-:W-:Y:S01]  /*2c80*/  FMUL.FTZ R63, R197, R63 ;  /* 0x0000003fc53f7220 */ /* 0x004fe20000410000 */
[----:B------:R-:W-:Y:S01]  /*2c90*/  FMUL.FTZ R62, R200, R62 ;  /* 0x0000003ec83e7220 */ /* 0x000fe20000410000 */
[----:B------:R-:W-:Y:S01]  /*2ca0*/  FMUL.FTZ R61, R172, R61 ;  /* 0x0000003dac3d7220 */ /* 0x000fe20000410000 */
[----:B------:R-:W-:-:S03]  /*2cb0*/  FMUL.FTZ R60, R173, R60 ;  /* 0x0000003cad3c7220 */ /* 0x000fc60000410000 */
[----:B------:R-:W-:Y:S01]  /*2cc0*/  @P1 FADD.FTZ R61, R45, R61 ;  /* 0x0000003d2d3d1221 */ /* 0x000fe20000010000 */
[----:B------:R-:W-:Y:S01]  /*2cd0*/  @P1 FADD.FTZ R62, R46, R62 ;  /* 0x0000003e2e3e1221 */ /* 0x000fe20000010000 */
[----:B------:R-:W-:Y:S01]  /*2ce0*/  @P1 FADD.FTZ R63, R47, R63 ;  /* 0x0000003f2f3f1221 */ /* 0x000fe20000010000 */
[----:B------:R-:W-:-:S05]  /*2cf0*/  @P1 FADD.FTZ R60, R44, R60 ;  /* 0x0000003c2c3c1221 */ /* 0x000fca0000010000 */
[----:B------:R1:W-:Y:S02]  /*2d00*/  STG.E.128 desc[UR4][R128.64+0x10], R60 ;  /* 0x0000103c80007986 */ /* 0x0003e4000c101d04 */
.L_x_44437:
[----:B------:R-:W-:Y:S05]  /*2d10*/  BSYNC B0 ;  /* 0x0000000000007941 */ /* 0x000fea0003800000 */
.L_x_44436:
[----:B------:R-:W-:Y:S01]  /*2d20*/  ISETP.GE.U32.AND P1, PT, R153, 0x60, PT ;  /* 0x000000609900780c */ /* 0x000fe20003f26070 */
[----:B------:R-:W-:-:S12]  /*2d30*/  BSSY B0, `(.L_x_44438) ;  /* 0x0000042000007945 */ /* 0x000fd80003800000 */
[----:B------:R-:W-:Y:S05]  /*2d40*/  @!P1 BRA `(.L_x_44439) ;  /* 0x0000000400009947 */ /* 0x000fea0003800000 */
[----:B------:R-:W-:Y:S01]  /*2d50*/  ISETP.NE.U32.AND P1, PT, RZ, UR8, PT ;  /* 0x00000008ff007c0c */ /* 0x000fe2000bf25070 */
[----:B-----5:R2:W-:Y:S03]  /*2d60*/  STL [R1+0x16c], R3 ;  /* 0x00016c0301007387 */ /* 0x0205e60000100800 */
        /* <DEDUP_REMOVED lines=11> */
[----:B-1----:R-:W4:Y:S01]  /*2e20*/  LDL R0, [R1+0x118] ;  /* 0x0001180001007983 */ /* 0x002f220000100800 */
        /* <DEDUP_REMOVED lines=50> */
.L_x_44439:
[----:B------:R-:W-:Y:S05]  /*3150*/  BSYNC B0 ;  /* 0x0000000000007941 */ /* 0x000fea0003800000 */
.L_x_44438:
        /* <DEDUP_REMOVED lines=10> */
[----:B----4-:R-:W4:Y:S04]  /*3200*/  LDL R2, [R1+0xfc] ;  /* 0x0000fc0001027983 */ /* 0x010f280000100800 */
        /* <DEDUP_REMOVED lines=8> */
[----:B---3--:R-:W-:-:S04]  /*3290*/  LEA R128, P1, R131, UR10, 0x5 ;  /* 0x0000000a83807c11 */ /* 0x008fc8000f8228ff */
        /* <DEDUP_REMOVED lines=15> */
[----:B------:R-:W3:Y:S04]  /*3390*/  LDL R200, [R1+0xe8] ;  /* 0x0000e80001c87983 */ /* 0x000ee80000100800 */
[----:B------:R-:W3:Y:S04]  /*33a0*/  LDL R172, [R1+0xec] ;  /* 0x0000ec0001ac7983 */ /* 0x000ee80000100800 */
[----:B------:R-:W3:Y:S01]  /*33b0*/  LDL R173, [R1+0xf0] ;  /* 0x0000f00001ad7983 */ /* 0x000ee20000100800 */
[----:B------:R-:W-:Y:S01]  /*33c0*/  FMUL.FTZ R72, R3, R72 ;  /* 0x0000004803487220 */ /* 0x000fe20000410000 */
[----:B----4-:R-:W-:Y:S01]  /*33d0*/  FMUL.FTZ R73, R2, R73 ;  /* 0x0000004902497220 */ /* 0x010fe20000410000 */
[----:B------:R-:W-:Y:S01]  /*33e0*/  FMUL.FTZ R74, R0, R74 ;  /* 0x0000004a004a7220 */ /* 0x000fe20000410000 */
        /* <DEDUP_REMOVED lines=18> */
[----:B---3--:R-:W-:Y:S01]  /*3510*/  FMUL.FTZ R78, R200, R78 ;  /* 0x0000004ec84e7220 */ /* 0x008fe20000410000 */
[----:B------:R-:W-:Y:S01]  /*3520*/  FMUL.FTZ R77, R172, R77 ;  /* 0x0000004dac4d7220 */ /* 0x000fe20000410000 */
[----:B------:R-:W-:-:S03]  /*3530*/  FMUL.FTZ R76, R173, R76 ;  /* 0x0000004cad4c7220 */ /* 0x000fc60000410000 */
[----:B------:R-:W-:Y:S01]  /*3540*/  @P1 FADD.FTZ R77, R45, R77 ;  /* 0x0000004d2d4d1221 */ /* 0x000fe20000010000 */
[----:B------:R-:W-:Y:S01]  /*3550*/  @P1 FADD.FTZ R78, R46, R78 ;  /* 0x0000004e2e4e1221 */ /* 0x000fe20000010000 */
[----:B------:R-:W-:Y:S01]  /*3560*/  @P1 FADD.FTZ R79, R47, R79 ;  /* 0x0000004f2f4f1221 */ /* 0x000fe20000010000 */
[----:B------:R-:W-:-:S05]  /*3570*/  @P1 FADD.FTZ R76, R44, R76 ;  /* 0x0000004c2c4c1221 */ /* 0x000fca0000010000 */
[----:B------:R4:W-:Y:S02]  /*3580*/  STG.E.128 desc[UR4][R128.64+0x10], R76 ;  /* 0x0000104c80007986 */ /* 0x0009e4000c101d04 */
.L_x_44441:
[----:B------:R-:W-:Y:S05]  /*3590*/  BSYNC B0 ;  /* 0x0000000000007941 */ /* 0x000fea0003800000 */
.L_x_44440:
        /* <DEDUP_REMOVED lines=10> */
[----:B0-----:R-:W2:Y:S04]  /*3640*/  LDL R2, [R1+0xdc] ;  /* 0x0000dc0001027983 */ /* 0x001ea80000100800 */
[----:B------:R-:W2:Y:S04]  /*3650*/  @P1 LDG.E.128 R40, desc[UR4][R80.64] ;  /* 0x0000000450281981 */ /* 0x000ea8000c1e1d00 */
[----:B------:R0:W2:Y:S04]  /*3660*/  @P1 LDG.E.128 R44, desc[UR4][R80.64+0x10] ;  /* 0x00001004502c1981 */ /* 0x0000a8000c1e1d00 */
[----:B------:R1:W-:Y:S04]  /*3670*/  STL [R1+0x164], R0 ;  /* 0x0001640001007387 */ /* 0x0003e80000100800 */
[----:B------:R-:W2:Y:S01]  /*3680*/  LDL R252, [R1+0xd4] ;  /* 0x0000d40001fc7983 */ /* 0x000ea20000100800 */
[----:B0-----:R-:W0:Y:S03]  /*3690*/  LDC.64 R80, c[0x0][0x220] ;  /* 0x00008800ff507b82 */ /* 0x001e260000000a00 */
[----:B-1----:R-:W2:Y:S01]  /*36a0*/  LDL R0, [R1+0xd8] ;  /* 0x0000d80001007983 */ /* 0x002ea20000100800 */
[----:B0-----:R-:W-:-:S06]  /*36b0*/  IMAD.WIDE.U32 R80, R131, 0x10, R80 ;  /* 0x0000001083507825 */ /* 0x001fcc00078e0050 */
[----:B------:R-:W2:Y:S01]  /*36c0*/  LDG.E.128 R80, desc[UR4][R80.64] ;  /* 0x0000000450507981 */ /* 0x000ea2000c1e1d00 */
[----:B---34-:R-:W-:-:S04]  /*36d0*/  LEA R128, P1, R131, UR10, 0x5 ;  /* 0x0000000a83807c11 */ /* 0x018fc8000f8228ff */
        /* <DEDUP_REMOVED lines=16> */
[----:B------:R-:W4:Y:S04]  /*37e0*/  LDL R172, [R1+0xcc] ;  /* 0x0000cc0001ac7983 */ /* 0x000f280000100800 */
[----:B------:R-:W4:Y:S01]  /*37f0*/  LDL R173, [R1+0xd0] ;  /* 0x0000d00001ad7983 */ /* 0x000f220000100800 */
[----:B------:R-:W-:Y:S01]  /*3800*/  FMUL.FTZ R80, R3, R80 ;  /* 0x0000005003507220 */ /* 0x000fe20000410000 */
[----:B------:R-:W-:Y:S01]  /*3810*/  FMUL.FTZ R81, R2, R81 ;  /* 0x0000005102517220 */ /* 0x000fe20000410000 */
        /* <DEDUP_REMOVED lines=10> */
[----:B------:R-:W1:Y:S06]  /*38c0*/  S2R R252, SR_TID.X ;  /* 0x0000000000fc7919 */ /* 0x000e6c0000002100 */
[----:B------:R-:W-:Y:S01]  /*38d0*/  @P1 FADD.FTZ R80, R40, R80 ;  /* 0x0000005028501221 */ /* 0x000fe20000010000 */
[----:B------:R-:W-:Y:S01]  /*38e0*/  @P1 FADD.FTZ R81, R41, R81 ;  /* 0x0000005129511221 */ /* 0x000fe20000010000 */
[----:B------:R-:W-:Y:S01]  /*38f0*/  @P1 FADD.FTZ R82, R42, R82 ;  /* 0x000000522a521221 */ /* 0x000fe20000010000 */
[----:B------:R-:W-:-:S05]  /*3900*/  @P1 FADD.FTZ R83, R43, R83 ;  /* 0x000000532b531221 */ /* 0x000fca0000010000 */
[----:B------:R0:W-:Y:S01]  /*3910*/  STG.E.128 desc[UR4][R128.64], R80 ;  /* 0x0000005080007986 */ /* 0x0001e2000c101d04 */
[----:B------:R-:W-:Y:S02]  /*3920*/  IADD3 R131, R131, 0x20, RZ ;  /* 0x0000002083837810 */ /* 0x000fe40007ffe0ff */
[----:B-1----:R-:W-:Y:S01]  /*3930*/  LOP3.LUT R252, R252, 0x1f, RZ, 0xc0, !PT ;  /* 0x0000001ffcfc7812 */ /* 0x002fe200078ec0ff */
[----:B--2---:R-:W-:Y:S01]  /*3940*/  FMUL.FTZ R87, R197, R87 ;  /* 0x00000057c5577220 */ /* 0x004fe20000410000 */
[----:B---3--:R-:W-:Y:S01]  /*3950*/  FMUL.FTZ R86, R200, R86 ;  /* 0x00000056c8567220 */ /* 0x008fe20000410000 */
[----:B----4-:R-:W-:Y:S01]  /*3960*/  FMUL.FTZ R85, R172, R85 ;  /* 0x00000055ac557220 */ /* 0x010fe20000410000 */
[----:B------:R-:W-:-:S03]  /*3970*/  FMUL.FTZ R84, R173, R84 ;  /* 0x00000054ad547220 */ /* 0x000fc60000410000 */
[----:B------:R-:W-:Y:S01]  /*3980*/  @P1 FADD.FTZ R85, R45, R85 ;  /* 0x000000552d551221 */ /* 0x000fe20000010000 */
[----:B------:R-:W-:Y:S01]  /*3990*/  @P1 FADD.FTZ R86, R46, R86 ;  /* 0x000000562e561221 */ /* 0x000fe20000010000 */
[----:B------:R-:W-:Y:S01]  /*39a0*/  @P1 FADD.FTZ R87, R47, R87 ;  /* 0x000000572f571221 */ /* 0x000fe20000010000 */
[----:B------:R-:W-:-:S05]  /*39b0*/  @P1 FADD.FTZ R84, R44, R84 ;  /* 0x000000542c541221 */ /* 0x000fca0000010000 */
[----:B------:R0:W-:Y:S02]  /*39c0*/  STG.E.128 desc[UR4][R128.64+0x10], R84 ;  /* 0x0000105480007986 */ /* 0x0001e4000c101d04 */
.L_x_44443:
[----:B------:R-:W-:Y:S05]  /*39d0*/  BSYNC B0 ;  /* 0x0000000000007941 */ /* 0x000fea0003800000 */
.L_x_44442:
        /* <DEDUP_REMOVED lines=67> */
.L_x_44445:
[----:B------:R-:W-:Y:S05]  /*3e10*/  BSYNC B0 ;  /* 0x0000000000007941 */ /* 0x000fea0003800000 */
.L_x_44444:
        /* <DEDUP_REMOVED lines=67> */
.L_x_44447:
[----:B------:R-:W-:Y:S05]  /*4250*/  BSYNC B0 ;  /* 0x0000000000007941 */ /* 0x000fea0003800000 */
.L_x_44446:
        /* <DEDUP_REMOVED lines=67> */
.L_x_44449:
[----:B------:R-:W-:Y:S05]  /*4690*/  BSYNC B0 ;  /* 0x0000000000007941 */ /* 0x000fea0003800000 */
.L_x_44448:
        /* <DEDUP_REMOVED lines=67> */
.L_x_44451:
[----:B------:R-:W-:Y:S05]  /*4ad0*/  BSYNC B0 ;  /* 0x0000000000007941 */ /* 0x000fea0003800000 */
.L_x_44450:
[----:B------:R-:W-:Y:S01]  /*4ae0*/  ISETP.GE.U32.AND P1, PT, R153, 0x140, PT ;  /* 0x000001409900780c */ /* 0x000fe20003f26070 */
[----:B------:R-:W-:-:S12]  /*4af0*/  BSSY B0, `(.L_x_44452) ;  /* 0x000003d000007945 */ /* 0x000fd80003800000 */
[----:B------:R-:W-:Y:S05]  /*4b00*/  @!P1 BRA `(.L_x_44453) ;  /* 0x0000000000ec9947 */ /* 0x000fea0003800000 */
[----:B------:R-:W-:Y:S01]  /*4b10*/  ISETP.NE.U32.AND P1, PT, RZ, UR8, PT ;  /* 0x00000008ff007c0c */ /* 0x000fe2000bf25070 */
[----:B-----5:R2:W-:Y:S03]  /*4b20*/  STL [R1+0x164], R0 ;  /* 0x0001640001007387 */ /* 0x0205e60000100800 */
[----:B------:R-:W-:Y:S01]  /*4b30*/  ISETP.NE.AND.EX P1, PT, RZ, UR9, PT, P1 ;  /* 0x00000009ff007c0c */ /* 0x000fe2000bf25310 */
[----:B------:R-:W3:Y:S04]  /*4b40*/  LDL R252, [R1+0x24] ;  /* 0x0000240001fc7983 */ /* 0x000ee80000100800 */
[----:B------:R-:W3:Y:S04]  /*4b50*/  LDL R200, [R1+0x30] ;  /* 0x0000300001c87983 */ /* 0x000ee80000100800 */
[----:B--2---:R-:W2:Y:S04]  /*4b60*/  LDL R0, [R1+0x28] ;  /* 0x0000280001007983 */ /* 0x004ea80000100800 */
[C---:B------:R-:W-:Y:S01]  /*4b70*/  @P1 LEA R120, P2, R131.reuse, UR8, 0x5 ;  /* 0x0000000883781c11 */ /* 0x040fe2000f8428ff */
[----:B------:R-:W2:Y:S03]  /*4b80*/  LDL R197, [R1+0x2c] ;  /* 0x00002c0001c57983 */ /* 0x000ea60000100800 */
[----:B------:R-:W-:-:S05]  /*4b90*/  @P1 LEA.HI.X R121, R131, UR9, RZ, 0x5, P2 ;  /* 0x0000000983791c11 */ /* 0x000fca00090f2cff */
[----:B------:R-:W2:Y:S04]  /*4ba0*/  @P1 LDG.E.128 R40, desc[UR4][R120.64] ;  /* 0x0000000478281981 */ /* 0x000ea8000c1e1d00 */
[----:B------:R0:W2:Y:S02]  /*4bb0*/  @P1 LDG.E.128 R44, desc[UR4][R120.64+0x10] ;  /* 0x00001004782c1981 */ /* 0x0000a4000c1e1d00 */
[----:B0-----:R-:W0:Y:S02]  /*4bc0*/  LDC.64 R120, c[0x0][0x220] ;  /* 0x00008800ff787b82 */ /* 0x001e240000000a00 */
[----:B0-----:R-:W-:-:S06]  /*4bd0*/  IMAD.WIDE.U32 R120, R131, 0x10, R120 ;  /* 0x0000001083787825 */ /* 0x001fcc00078e0078 */
[----:B------:R-:W2:Y:S01]  /*4be0*/  LDG.E.128 R120, desc[UR4][R120.64] ;  /* 0x0000000478787981 */ /* 0x000ea2000c1e1d00 */
[----:B-1-34-:R-:W-:-:S04]  /*4bf0*/  LEA R128, P1, R131, UR10, 0x5 ;  /* 0x0000000a83807c11 */ /* 0x01afc8000f8228ff */
[----:B------:R-:W-:Y:S01]  /*4c00*/  LEA.HI.X R129, R131, UR11, RZ, 0x5, P1 ;  /* 0x0000000b83817c11 */ /* 0x000fe200088f2cff */
[--C-:B--2---:R-:W-:Y:S02]  /*4c10*/  HADD2.F32 R126, -RZ, R123.reuse.H0_H0 ;  /* 0x2000007bff7e7230 */ /* 0x104fe40000004100 */
[----:B------:R-:W-:Y:S02]  /*4c20*/  HADD2.F32 R127, -RZ, R123.H1_H1 ;  /* 0x3000007bff7f7230 */ /* 0x000fe40000004100 */
[--C-:B------:R-:W-:Y:S02]  /*4c30*/  HADD2.F32 R123, -RZ, R121.reuse.H0_H0 ;  /* 0x20000079ff7b7230 */ /* 0x100fe40000004100 */
[--C-:B------:R-:W-:Y:S02]  /*4c40*/  HADD2.F32 R172, -RZ, R120.reuse.H0_H0 ;  /* 0x20000078ffac7230 */ /* 0x100fe40000004100 */
[----:B------:R-:W-:Y:S02]  /*4c50*/  HADD2.F32 R173, -RZ, R120.H1_H1 ;  /* 0x30000078ffad7230 */ /* 0x000fe40000004100 */
        /* <DEDUP_REMOVED lines=12> */
[----:B------:R-:W3:Y:S04]  /*4d20*/  LDL R173, [R1+0x38] ;  /* 0x0000380001ad7983 */ /* 0x000ee80000100800 */
[----:B------:R-:W4:Y:S04]  /*4d30*/  LDL R131, [R1+0x3c] ;  /* 0x00003c0001837983 */ /* 0x000f280000100800 */
[----:B------:R-:W4:Y:S01]  /*4d40*/  LDL R130, [R1+0x40] ;  /* 0x0000400001827983 */ /* 0x000f220000100800 */
[----:B------:R-:W-:-:S03]  /*4d50*/  FMUL.FTZ R126, R0, R126 ;  /* 0x0000007e007e7220 */ /* 0x000fc60000410000 */
[----:B------:R0:W5:Y:S01]  /*4d60*/  LDL.LU R0, [R1+0x164] ;  /* 0x0001640001007983 */ /* 0x0001620000300800 */
[----:B------:R-:W-:-:S04]  /*4d70*/  ISETP.NE.U32.AND P1, PT, RZ, UR8, PT ;  /* 0x00000008ff007c0c */ /* 0x000fc8000bf25070 */
[----:B------:R-:W-:Y:S01]  /*4d80*/  ISETP.NE.AND.EX P1, PT, RZ, UR9, PT, P1 ;  /* 0x00000009ff007c0c */ /* 0x000fe2000bf25310 */
[----:B------:R-:W-:Y:S02]  /*4d90*/  FMUL.FTZ R127, R252, R127 ;  /* 0x0000007ffc7f7220 */ /* 0x000fe40000410000 */
[----:B------:R-:W1:Y:S01]  /*4da0*/  S2R R252, SR_TID.X ;  /* 0x0000000000fc7919 */ /* 0x000e620000002100 */
[----:B------:R-:W-:Y:S01]  /*4db0*/  FMUL.FTZ R124, R200, R124 ;  /* 0x0000007cc87c7220 */ /* 0x000fe20000410000 */
[----:B------:R-:W-:-:S08]  /*4dc0*/  FMUL.FTZ R125, R197, R125 ;  /* 0x0000007dc57d7220 */ /* 0x000fd00000410000 */
[----:B------:R-:W-:Y:S01]  /*4dd0*/  @P1 FADD.FTZ R126, R46, R126 ;  /* 0x0000007e2e7e1221 */ /* 0x000fe20000010000 */
[----:B------:R-:W-:Y:S01]  /*4de0*/  @P1 FADD.FTZ R124, R44, R124 ;  /* 0x0000007c2c7c1221 */ /* 0x000fe20000010000 */
[----:B------:R-:W-:Y:S01]  /*4df0*/  @P1 FADD.FTZ R125, R45, R125 ;  /* 0x0000007d2d7d1221 */ /* 0x000fe20000010000 */
[----:B------:R-:W-:-:S05]  /*4e00*/  @P1 FADD.FTZ R127, R47, R127 ;  /* 0x0000007f2f7f1221 */ /* 0x000fca0000010000 */
[----:B------:R0:W-:Y:S01]  /*4e10*/  STG.E.128 desc[UR4][R128.64+0x10], R124 ;  /* 0x0000107c80007986 */ /* 0x0001e2000c101d04 */
        /* <DEDUP_REMOVED lines=10> */
.L_x_44453:
[----:B------:R-:W-:Y:S05]  /*4ec0*/  BSYNC B0 ;  /* 0x0000000000007941 */ /* 0x000fea0003800000 */
.L_x_44452:
[----:B01-34-:R-:W-:Y:S01]  /*4ed0*/  FADD.FTZ R128, RZ, R48 ;  /* 0x00000030ff807221 */ /* 0x01bfe20000010000 */
        /* <DEDUP_REMOVED lines=289> */
.L_x_44487:
        /* <DEDUP_REMOVED lines=19> */
[----:B-----5:R3:W-:Y:S04]  /*6220*/  STL [R1+0x16c], R3 ;  /* 0x00016c0301007387 */ /* 0x0207e80000100800 */
        /* <DEDUP_REMOVED lines=47> */
.L_x_44456:
[----:B------:R-:W-:Y:S05]  /*6520*/  BSYNC B0 ;  /* 0x0000000000007941 */ /* 0x000fea0003800000 */
.L_x_44455:
        /* <DEDUP_REMOVED lines=36> */
.L_x_44458:
[----:B------:R-:W-:Y:S05]  /*6770*/  BSYNC B0 ;  /* 0x0000000000007941 */ /* 0x000fea0003800000 */
.L_x_44457:
        /* <DEDUP_REMOVED lines=36> */
.L_x_44460:
[----:B------:R-:W-:Y:S05]  /*69c0*/  BSYNC B0 ;  /* 0x0000000000007941 */ /* 0x000fea0003800000 */
.L_x_44459:
        /* <DEDUP_REMOVED lines=36> */
.L_x_44462:
[----:B------:R-:W-:Y:S05]  /*6c10*/  BSYNC B0 ;  /* 0x0000000000007941 */ /* 0x000fea0003800000 */
.L_x_44461:
        /* <DEDUP_REMOVED lines=36> */
.L_x_44464:
[----:B------:R-:W-:Y:S05]  /*6e60*/  BSYNC B0 ;  /* 0x0000000000007941 */ /* 0x000fea0003800000 */
.L_x_44463:
        /* <DEDUP_REMOVED lines=36> */
.L_x_44466:
[----:B------:R-:W-:Y:S05]  /*70b0*/  BSYNC B0 ;  /* 0x0000000000007941 */ /* 0x000fea0003800000 */
.L_x_44465:
        /* <DEDUP_REMOVED lines=37> */
.L_x_44468:
[----:B------:R-:W-:Y:S05]  /*7310*/  BSYNC B0 ;  /* 0x0000000000007941 */ /* 0x000fea0003800000 */
.L_x_44467:
        /* <DEDUP_REMOVED lines=37> */
.L_x_44470:
[----:B------:R-:W-:Y:S05]  /*7570*/  BSYNC B0 ;  /* 0x0000000000007941 */ /* 0x000fea0003800000 */
.L_x_44469:
        /* <DEDUP_REMOVED lines=37> */
.L_x_44472:
[----:B------:R-:W-:Y:S05]  /*77d0*/  BSYNC B0 ;  /* 0x0000000000007941 */ /* 0x000fea0003800000 */
.L_x_44471:
        /* <DEDUP_REMOVED lines=17> */
[--C-:B------:R-:W-:Y:S01]  /*78f0*/  FADD.FTZ R130, R124, -R252.reuse ;  /* 0x800000fc7c827221 */ /* 0x100fe20000010000 */
[--C-:B------:R-:W-:Y:S01]  /*7900*/  FADD.FTZ R197, R125, -R252.reuse ;  /* 0x800000fc7dc57221 */ /* 0x100fe20000010000 */
[----:B------:R-:W-:Y:S01]  /*7910*/  F2FP.F16.F32.PACK_AB R128, R172, R128 ;  /* 0x00000080ac80723e */ /* 0x000fe200000000ff */
[--C-:B------:R-:W-:Y:S01]  /*7920*/  FADD.FTZ R131, R126, -R252.reuse ;  /* 0x800000fc7e837221 */ /* 0x100fe20000010000 */
[----:B------:R-:W-:Y:S01]  /*7930*/  F2FP.F16.F32.PACK_AB R129, R173, R129 ;  /* 0x00000081ad81723e */ /* 0x000fe200000000ff */
        /* <DEDUP_REMOVED lines=10> */
[----:B------:R-:W-:Y:S02]  /*79e0*/  F2FP.F16.F32.PACK_AB R130, R197, R130 ;  /* 0x00000082c582723e */ /* 0x000fe400000000ff */
[----:B------:R-:W-:Y:S01]  /*79f0*/  F2FP.F16.F32.PACK_AB R131, R200, R131 ;  /* 0x00000083c883723e */ /* 0x000fe200000000ff */
[----:B0-----:R-:W-:-:S05]  /*7a00*/  IMAD.WIDE.U32 R172, R170, 0x10, R172 ;  /* 0x00000010aaac7825 */ /* 0x001fca00078e00ac */
[----:B------:R0:W-:Y:S02]  /*7a10*/  STG.E.128 desc[UR4][R172.64], R128 ;  /* 0x00000080ac007986 */ /* 0x0001e4000c101d04 */
.L_x_44474:
[----:B------:R-:W-:Y:S05]  /*7a20*/  BSYNC B0 ;  /* 0x0000000000007941 */ /* 0x000fea0003800000 */
.L_x_44473:
[----:B01234-:R-:W0:Y:S02]  /*7a30*/  LDC.64 R128, c[0x0][0x210] ;  /* 0x00008400ff807b82 */ /* 0x01fe240000000a00 */
[----:B0-----:R-:W-:-:S04]  /*7a40*/  LEA R169, R128, R169, 0x2 ;  /* 0x000000a980a97211 */ /* 0x001fc800078e10ff */
[----:B------:R-:W-:-:S13]  /*7a50*/  ISETP.GE.AND P1, PT, R169, R129, PT ;  /* 0x00000081a900720c */ /* 0x000fda0003f26270 */
[----:B------:R-:W-:Y:S05]  /*7a60*/  @!P1 BRA `(.L_x_44475) ;  /* 0xffffffa800589947 */ /* 0x000fea000383ffff */
[----:B------:R-:W-:Y:S05]  /*7a70*/  EXIT ;  /* 0x000000000000794d */ /* 0x000fea0003800000 */
.L_x_44454:
        /* <DEDUP_REMOVED lines=8> */
.L_x_44477:
[----:B------:R-:W-:Y:S05]  /*7b00*/  BSYNC B0 ;  /* 0x0000000000007941 */ /* 0x000fea0003800000 */
.L_x_44476:
        /* <DEDUP_REMOVED lines=9> */
.L_x_44478:
[----:B------:R-:W-:Y:S01]  /*7ba0*/  HFMA2.MMA R130, -RZ, RZ, 0, 2.384185791015625e-07 ;  /* 0x00000004ff827435 */ /* 0x000fe200000001ff */
[----:B------:R-:W-:Y:S01]  /*7bb0*/  FADD.FTZ R131, R131, R128 ;  /* 0x0000008083837221 */ /* 0x000fe20000010000 */
[----:B------:R-:W-:-:S04]  /*7bc0*/  MOV R128, 0xffffffff ;  /* 0xffffffff00807802 */ /* 0x000fc80000000f00 */
[----:B------:R-:W-:-:S07]  /*7bd0*/  MOV R173, R131 ;  /* 0x0000008300ad7202 */ /* 0x000fce0000000f00 */
[----:B------:R-:W-:Y:S05]  /*7be0*/  WARPSYNC.COLLECTIVE R128, `(.L_x_44479) ;  /* 0x0000000080087348 */ /* 0x000fea0003c00000 */
[----:B------:R0:W1:Y:S02]  /*7bf0*/  SHFL.BFLY P6, R128, R173, R130, R129 ;  /* 0x0c000082ad807389 */ /* 0x00006400000c0081 */
[----:B01----:R-:W-:Y:S01]  /*7c00*/  ENDCOLLECTIVE ;  /* 0x000000000000791b */ /* 0x003fe20003800000 */
.L_x_44479:
[----:B------:R-:W-:Y:S01]  /*7c10*/  HFMA2.MMA R130, -RZ, RZ, 0, 4.76837158203125e-07 ;  /* 0x00000008ff827435 */ /* 0x000fe200000001ff */
[----:B------:R-:W-:Y:S01]  /*7c20*/  FADD.FTZ R131, R131, R128 ;  /* 0x0000008083837221 */ /* 0x000fe20000010000 */
[----:B------:R-:W-:-:S04]  /*7c30*/  MOV R128, 0xffffffff ;  /* 0xffffffff00807802 */ /* 0x000fc80000000f00 */
[----:B------:R-:W-:-:S07]  /*7c40*/  MOV R173, R131 ;  /* 0x0000008300ad7202 */ /* 0x000fce0000000f00 */
[----:B------:R-:W-:Y:S05]  /*7c50*/  WARPSYNC.COLLECTIVE R128, `(.L_x_44480) ;  /* 0x0000000080087348 */ /* 0x000fea0003c00000 */
[----:B------:R0:W1:Y:S02]  /*7c60*/  SHFL.BFLY P6, R128, R173, R130, R129 ;  /* 0x0c000082ad807389 */ /* 0x00006400000c0081 */
[----:B01----:R-:W-:Y:S01]  /*7c70*/  ENDCOLLECTIVE ;  /* 0x000000000000791b */ /* 0x003fe20003800000 */
.L_x_44480:
[----:B------:R-:W-:Y:S01]  /*7c80*/  HFMA2.MMA R130, -RZ, RZ, 0, 9.5367431640625e-07 ;  /* 0x00000010ff827435 */ /* 0x000fe200000001ff */
[----:B------:R-:W-:Y:S01]  /*7c90*/  FADD.FTZ R131, R131, R128 ;  /* 0x0000008083837221 */ /* 0x000fe20000010000 */
[----:B------:R-:W-:-:S04]  /*7ca0*/  MOV R128, 0xffffffff ;  /* 0xffffffff00807802 */ /* 0x000fc80000000f00 */
[----:B------:R-:W-:-:S07]  /*7cb0*/  MOV R173, R131 ;  /* 0x0000008300ad7202 */ /* 0x000fce0000000f00 */
[----:B------:R-:W-:Y:S05]  /*7cc0*/  WARPSYNC.COLLECTIVE R128, `(.L_x_44481) ;  /* 0x0000000080087348 */ /* 0x000fea0003c00000 */
[----:B------:R0:W1:Y:S02]  /*7cd0*/  SHFL.BFLY P6, R128, R173, R130, R129 ;  /* 0x0c000082ad807389 */ /* 0x00006400000c0081 */
[----:B01----:R-:W-:Y:S01]  /*7ce0*/  ENDCOLLECTIVE ;  /* 0x000000000000791b */ /* 0x003fe20003800000 */
.L_x_44481:
        /* <DEDUP_REMOVED lines=175> */
.L_x_44482:
[----:B------:R-:W-:Y:S01]  /*87e0*/  HFMA2.MMA R130, -RZ, RZ, 0, 1.1920928955078125e-07 ;  /* 0x00000002ff827435 */ /* 0x000fe200000001ff */
[----:B------:R-:W-:Y:S01]  /*87f0*/  FADD.FTZ R131, R131, R128 ;  /* 0x0000008083837221 */ /* 0x000fe20000010000 */
[----:B------:R-:W-:-:S04]  /*8800*/  MOV R128, 0xffffffff ;  /* 0xffffffff00807802 */ /* 0x000fc80000000f00 */
[----:B------:R-:W-:-:S07]  /*8810*/  MOV R173, R131 ;  /* 0x0000008300ad7202 */ /* 0x000fce0000000f00 */
[----:B------:R-:W-:Y:S05]  /*8820*/  WARPSYNC.COLLECTIVE R128, `(.L_x_44483) ;  /* 0x0000000080087348 */ /* 0x000fea0003c00000 */
[----:B------:R0:W1:Y:S02]  /*8830*/  SHFL.BFLY P6, R128, R173, R130, R129 ;  /* 0x0c000082ad807389 */ /* 0x00006400000c0081 */
[----:B01----:R-:W-:Y:S01]  /*8840*/  ENDCOLLECTIVE ;  /* 0x000000000000791b */ /* 0x003fe20003800000 */
.L_x_44483:
[----:B------:R-:W-:Y:S01]  /*8850*/  HFMA2.MMA R130, -RZ, RZ, 0, 2.384185791015625e-07 ;  /* 0x00000004ff827435 */ /* 0x000fe200000001ff */
[----:B------:R-:W-:Y:S01]  /*8860*/  FADD.FTZ R131, R131, R128 ;  /* 0x0000008083837221 */ /* 0x000fe20000010000 */
[----:B------:R-:W-:-:S04]  /*8870*/  MOV R128, 0xffffffff ;  /* 0xffffffff00807802 */ /* 0x000fc80000000f00 */
[----:B------:R-:W-:-:S07]  /*8880*/  MOV R173, R131 ;  /* 0x0000008300ad7202 */ /* 0x000fce0000000f00 */
[----:B------:R-:W-:Y:S05]  /*8890*/  WARPSYNC.COLLECTIVE R128, `(.L_x_44484) ;  /* 0x0000000080087348 */ /* 0x000fea0003c00000 */
[----:B------:R0:W1:Y:S02]  /*88a0*/  SHFL.BFLY P6, R128, R173, R130, R129 ;  /* 0x0c000082ad807389 */ /* 0x00006400000c0081 */
[----:B01----:R-:W-:Y:S01]  /*88b0*/  ENDCOLLECTIVE ;  /* 0x000000000000791b */ /* 0x003fe20003800000 */
.L_x_44484:
[----:B------:R-:W-:Y:S01]  /*88c0*/  HFMA2.MMA R130, -RZ, RZ, 0, 4.76837158203125e-07 ;  /* 0x00000008ff827435 */ /* 0x000fe200000001ff */
[----:B------:R-:W-:Y:S01]  /*88d0*/  FADD.FTZ R131, R131, R128 ;  /* 0x0000008083837221 */ /* 0x000fe20000010000 */
[----:B------:R-:W-:-:S04]  /*88e0*/  MOV R128, 0xffffffff ;  /* 0xffffffff00807802 */ /* 0x000fc80000000f00 */
[----:B------:R-:W-:-:S07]  /*88f0*/  MOV R173, R131 ;  /* 0x0000008300ad7202 */ /* 0x000fce0000000f00 */
[----:B------:R-:W-:Y:S05]  /*8900*/  WARPSYNC.COLLECTIVE R128, `(.L_x_44485) ;  /* 0x0000000080087348 */ /* 0x000fea0003c00000 */
[----:B------:R0:W1:Y:S02]  /*8910*/  SHFL.BFLY P6, R128, R173, R130, R129 ;  /* 0x0c000082ad807389 */ /* 0x00006400000c0081 */
[----:B01----:R-:W-:Y:S01]  /*8920*/  ENDCOLLECTIVE ;  /* 0x000000000000791b */ /* 0x003fe20003800000 */
.L_x_44485:
[----:B------:R-:W-:Y:S01]  /*8930*/  HFMA2.MMA R130, -RZ, RZ, 0, 9.5367431640625e-07 ;  /* 0x00000010ff827435 */ /* 0x000fe200000001ff */
[----:B------:R-:W-:Y:S01]  /*8940*/  FADD.FTZ R131, R131, R128 ;  /* 0x0000008083837221 */ /* 0x000fe20000010000 */
[----:B------:R-:W-:-:S04]  /*8950*/  MOV R128, 0xffffffff ;  /* 0xffffffff00807802 */ /* 0x000fc80000000f00 */
[----:B------:R-:W-:-:S07]  /*8960*/  MOV R173, R131 ;  /* 0x0000008300ad7202 */ /* 0x000fce0000000f00 */
[----:B------:R-:W-:Y:S05]  /*8970*/  WARPSYNC.COLLECTIVE R128, `(.L_x_44486) ;  /* 0x0000000080087348 */ /* 0x000fea0003c00000 */
[----:B------:R0:W1:Y:S02]  /*8980*/  SHFL.BFLY P6, R128, R173, R130, R129 ;  /* 0x0c000082ad807389 */ /* 0x00006400000c0081 */
[----:B01----:R-:W-:Y:S01]  /*8990*/  ENDCOLLECTIVE ;  /* 0x000000000000791b */ /* 0x003fe20003800000 */
.L_x_44486:
[----:B------:R-:W-:Y:S05]  /*89a0*/  BRA `(.L_x_44487) ;  /* 0xffffffd400d07947 */ /* 0x000fea000383ffff */
.L_x_44488:
        /* <DEDUP_REMOVED lines=13> */
.L_x_72380:


//--------------------- .text._ZN10layer_norm13ln_fwd_kernelINS_13Kernel_traitsI6__halfS2_fS2_fjLj2560ELj1ELj4ELj1ELj16ENS_18Kernel_traits_baseILj2560ES2_S2_fS2_fjLj128EEEEELb0ELb1ELb0ELb1EEEvNS_9FwdParamsE --------------------------
	.section	.text._ZN10layer_norm13ln_fwd_kernelINS_13Kernel_traitsI6__halfS2_fS2_fjLj2560ELj1ELj4ELj1ELj16ENS_18Kernel_traits_baseILj2560ES2_S2_fS2_fjLj128EEEEELb0ELb1ELb0ELb1EEEvNS_9FwdParamsE,"ax",@progbits
	.align	128
        .global         _ZN10layer_norm13ln_fwd_kernelINS_13Kernel_traitsI6__halfS2_fS2_fjLj2560ELj1ELj4ELj1ELj16ENS_18Kernel_traits_baseILj2560ES2_S2_fS2_fjLj128EEEEELb0ELb1ELb0ELb1EEEvNS_9FwdParamsE
        .type           _ZN10layer_norm13ln_fwd_kernelINS_13Kernel_traitsI6__halfS2_fS2_fjLj2560ELj1ELj4ELj1ELj16ENS_18Kernel_traits_baseILj2560ES2_S2_fS2_fjLj128EEEEELb0ELb1ELb0ELb1EEEvNS_9FwdParamsE,@function
        .size           _ZN10layer_norm13ln_fwd_kernelINS_13Kernel_traitsI6__halfS2_fS2_fjLj2560ELj1ELj4ELj1ELj16ENS_18Kernel_traits_baseILj2560ES2_S2_fS2_fjLj128EEEEELb0ELb1ELb0ELb1EEEvNS_9FwdParamsE,(.L_x_72381 - _ZN10layer_norm13ln_fwd_kernelINS_13Kernel_traitsI6__halfS2_fS2_fjLj2560ELj1ELj4ELj1ELj16ENS_18Kernel_traits_baseILj2560ES2_S2_fS2_fjLj128EEEEELb0ELb1ELb0ELb1EEEvNS_9FwdParamsE)
        .other          _ZN10layer_norm13ln_fwd_kernelINS_13Kernel_traitsI6__halfS2_fS2_fjLj2560ELj1ELj4ELj1ELj16ENS_18Kernel_traits_baseILj2560ES2_S2_fS2_fjLj128EEEEELb0ELb1ELb0ELb1EEEvNS_9FwdParamsE,@"STO_CUDA_ENTRY STV_DEFAULT"
_ZN10layer_norm13ln_fwd_kernelINS_13Kernel_traitsI6__halfS2_fS2_fjLj2560ELj1ELj4ELj1ELj16ENS_18Kernel_traits_baseILj2560ES2_S2_fS2_fjLj128EEEEELb0ELb1ELb0ELb1EEEvNS_9FwdParamsE:
.text._ZN10layer_norm13ln_fwd_kernelINS_13Kernel_traitsI6__halfS2_fS2_fjLj2560ELj1ELj4ELj1ELj16ENS_18Kernel_traits_baseILj2560ES2_S2_fS2_fjLj128EEEEELb0ELb1ELb0ELb1EEEvNS_9FwdParamsE:
[----:B------:R-:W0:Y:S01]  /*0000*/  LDC R1, c[0x0][0x28] ;  /* 0x00000a00ff017b82 */ /* 0x000e220000000800 */
[----:B------:R-:W1:Y:S01]  /*0010*/  S2R R2, SR_TID.X ;  /* 0x0000000000027919 */ /* 0x000e620000002100 */
[----:B------:R-:W-:Y:S01]  /*0020*/  ULDC.64 UR6, c[0x0][0x2c8] ;  /* 0x0000b20000067ab9 */ /* 0x000fe20000000a00 */
[----:B------:R-:W-:Y:S01]  /*0030*/  ULDC.64 UR4, c[0x0][0x208] ;  /* 0x0000820000047ab9 */ /* 0x000fe20000000a00 */
[----:B------:R-:W-:Y:S01]  /*0040*/  ISETP.NE.U32.AND P0, PT, RZ, UR6, PT ;  /* 0x00000006ff007c0c */ /* 0x000fe2000bf05070 */
[----:B------:R-:W2:Y:S01]  /*0050*/  S2R R3, SR_CTAID.X ;  /* 0x0000000000037919 */ /* 0x000ea20000002500 */
[----:B------:R-:W-:Y:S01]  /*0060*/  ULDC.64 UR8, c[0x0][0x278] ;  /* 0x00009e0000087ab9 */ /* 0x000fe20000000a00 */
[----:B0-----:R-:W-:Y:S02]  /*0070*/  IADD3 R1, R1, -0x60, RZ ;  /* 0xffffffa001017810 */ /* 0x001fe40007ffe0ff */
[----:B------:R-:W-:Y:S02]  /*0080*/  ISETP.NE.AND.EX P0, PT, RZ, UR7, PT, P0 ;  /* 0x00000007ff007c0c */ /* 0x000fe4000bf05300 */
[----:B-1----:R-:W-:-:S02]  /*0090*/  SHF.L.U32 R0, R2, 0x4, RZ ;  /* 0x0000000402007819 */ /* 0x002fc400000006ff */
[----:B------:R-:W-:Y:S02]  /*00a0*/  LOP3.LUT R22, R2, 0x1f, RZ, 0xc0, !PT ;  /* 0x0000001f02167812 */ /* 0x000fe400078ec0ff */
[----:B------:R-:W-:Y:S02]  /*00b0*/  LOP3.LUT R96, R0, 0x1f0, RZ, 0xc0, !PT ;  /* 0x000001f000607812 */ /* 0x000fe400078ec0ff */
[----:B------:R-:W-:Y:S02]  /*00c0*/  SHF.L.U32 R104, R22, 0x4, RZ ;  /* 0x0000000416687819 */ /* 0x000fe400000006ff */
[----:B------:R-:W-:-:S04]  /*00d0*/  IADD3 R20, P1, R96, UR6, RZ ;  /* 0x0000000660147c10 */ /* 0x000fc8000ff3e0ff */
[----:B------:R-:W-:Y:S02]  /*00e0*/  IADD3.X R21, RZ, UR7, RZ, P1, !PT ;  /* 0x00000007ff157c10 */ /* 0x000fe40008ffe4ff */
[----:B------:R-:W-:Y:S01]  /*00f0*/  @P0 IADD3 R204, P1, R104, UR6, RZ ;  /* 0x0000000668cc0c10 */ /* 0x000fe2000ff3e0ff */
[----:B------:R-:W-:Y:S02]  /*0100*/  ULDC UR6, c[0x0][0x214] ;  /* 0x0000850000067ab9 */ /* 0x000fe40000000800 */
[----:B------:R0:W5:Y:S01]  /*0110*/  @P0 LDG.E.128 R108, desc[UR4][R20.64] ;  /* 0x00000004146c0981 */ /* 0x000162000c1e1d00 */
[----:B------:R-:W-:-:S03]  /*0120*/  @P0 IADD3.X R205, RZ, UR7, RZ, P1, !PT ;  /* 0x00000007ffcd0c10 */ /* 0x000fc60008ffe4ff */
        /* <DEDUP_REMOVED lines=11> */
[----:B------:R-:W-:Y:S01]  /*01e0*/  ISETP.GE.AND P1, PT, R208, UR6, PT ;  /* 0x00000006d0007c0c */ /* 0x000fe2000bf26270 */
[----:B------:R-:W-:Y:S02]  /*01f0*/  ULDC.64 UR6, c[0x0][0x260] ;  /* 0x0000980000067ab9 */ /* 0x000fe40000000a00 */
[----:B------:R-:W-:Y:S02]  /*0200*/  IADD3 R2, P2, R96, UR6, RZ ;  /* 0x0000000660027c10 */ /* 0x000fe4000ff5e0ff */
[----:B------:R-:W-:Y:S02]  /*0210*/  IADD3 R104, P3, R104, UR8, RZ ;  /* 0x0000000868687c10 */ /* 0x000fe4000ff7e0ff */
[----:B------:R-:W-:Y:S02]  /*0220*/  IADD3.X R3, RZ, UR7, RZ, P2, !PT ;  /* 0x00000007ff037c10 */ /* 0x000fe400097fe4ff */
[----:B------:R-:W-:-:S04]  /*0230*/  IADD3.X R105, RZ, UR9, RZ, P3, !PT ;  /* 0x00000009ff697c10 */ /* 0x000fc80009ffe4ff */
[----:B0-----:R-:W-:Y:S05]  /*0240*/  @P1 EXIT ;  /* 0x000000000000194d */ /* 0x001fea0003800000 */
[----:B------:R-:W-:Y:S01]  /*0250*/  IADD3 R96, P1, R96, UR8, RZ ;  /* 0x0000000860607c10 */ /* 0x000fe2000ff3e0ff */
[----:B------:R-:W5:Y:S04]  /*0260*/  LDG.E.128 R92, desc[UR4][R104.64] ;  /* 0x00000004685c7981 */ /* 0x000f68000c1e1d00 */
[----:B------:R-:W5:Y:S01]  /*0270*/  LDG.E.128 R88, desc[UR4][R104.64+0x200] ;  /* 0x0002000468587981 */ /* 0x000f62000c1e1d00 */
[----:B------:R-:W-:-:S03]  /*0280*/  IADD3.X R97, RZ, UR9, RZ, P1, !PT ;  /* 0x00000009ff617c10 */ /* 0x000fc60008ffe4ff */
[----:B------:R-:W5:Y:S04]  /*0290*/  LDG.E.128 R84, desc[UR4][R104.64+0x400] ;  /* 0x0004000468547981 */ /* 0x000f68000c1e1d00 */
[----:B------:R-:W5:Y:S04]  /*02a0*/  LDG.E.128 R80, desc[UR4][R104.64+0x600] ;  /* 0x0006000468507981 */ /* 0x000f68000c1e1d00 */
[----:B------:R-:W5:Y:S04]  /*02b0*/  LDG.E.128 R76, desc[UR4][R104.64+0x800] ;  /* 0x00080004684c7981 */ /* 0x000f68000c1e1d00 */
[----:B------:R-:W5:Y:S04]  /*02c0*/  LDG.E.128 R72, desc[UR4][R104.64+0xa00] ;  /* 0x000a000468487981 */ /* 0x000f68000c1e1d00 */
[----:B------:R-:W5:Y:S04]  /*02d0*/  LDG.E.128 R68, desc[UR4][R104.64+0xc00] ;  /* 0x000c000468447981 */ /* 0x000f68000c1e1d00 */
[----:B------:R-:W5:Y:S04]  /*02e0*/  LDG.E.128 R64, desc[UR4][R104.64+0xe00] ;  /* 0x000e000468407981 */ /* 0x000f68000c1e1d00 */
[----:B------:R-:W5:Y:S02]  /*02f0*/  LDG.E.128 R60, desc[UR4][R104.64+0x1000] ;  /* 0x00100004683c7981 */ /* 0x000f64000c1e1d00 */
[----:B-----5:R-:W-:-:S02]  /*0300*/  @!P0 CS2R R108, SRZ ;  /* 0x00000000006c8805 */ /* 0x020fc4000001ff00 */
        /* <DEDUP_REMOVED lines=15> */
[--C-:B------:R-:W-:Y:S01]  /*0400*/  HADD2.F32 R0, -RZ, R108.reuse.H1_H1 ;  /* 0x3000006cff007230 */ /* 0x100fe20000004100 */
[----:B------:R-:W-:Y:S02]  /*0410*/  @!P0 CS2R R102, SRZ ;  /* 0x0000000000668805 */ /* 0x000fe4000001ff00 */
[----:B------:R-:W-:Y:S02]  /*0420*/  @!P0 CS2R R228, SRZ ;  /* 0x0000000000e48805 */ /* 0x000fe4000001ff00 */
[----:B------:R-:W-:Y:S02]  /*0430*/  @!P0 CS2R R230, SRZ ;  /* 0x0000000000e68805 */ /* 0x000fe4000001ff00 */
[----:B------:R-:W-:Y:S01]  /*0440*/  @!P0 CS2R R12, SRZ ;  /* 0x00000000000c8805 */ /* 0x000fe2000001ff00 */
[----:B0-----:R-:W-:Y:S01]  /*0450*/  HADD2.F32 R2, -RZ, R108.H0_H0 ;  /* 0x2000006cff027230 */ /* 0x001fe20000004100 */
[----:B------:R-:W-:Y:S01]  /*0460*/  @!P0 CS2R R14, SRZ ;  /* 0x00000000000e8805 */ /* 0x000fe2000001ff00 */
[----:B------:R-:W-:Y:S01]  /*0470*/  HADD2.F32 R3, -RZ, R109.H0_H0 ;  /* 0x2000006dff037230 */ /* 0x000fe20000004100 */
[----:B------:R-:W-:-:S02]  /*0480*/  @!P0 CS2R R4, SRZ ;  /* 0x0000000000048805 */ /* 0x000fc4000001ff00 */
[----:B------:R-:W-:Y:S01]  /*0490*/  @!P0 CS2R R6, SRZ ;  /* 0x0000000000068805 */ /* 0x000fe2000001ff00 */
[----:B------:R0:W-:Y:S01]  /*04a0*/  STL [R1+0x58], R2 ;  /* 0x0000580201007387 */ /* 0x0001e20000100800 */
[----:B------:R-:W-:Y:S02]  /*04b0*/  @!P0 CS2R R8, SRZ ;  /* 0x0000000000088805 */ /* 0x000fe4000001ff00 */
[----:B------:R-:W-:Y:S02]  /*04c0*/  @!P0 CS2R R16, SRZ ;  /* 0x0000000000108805 */ /* 0x000fe4000001ff00 */
[----:B------:R-:W-:Y:S01]  /*04d0*/  @!P0 CS2R R196, SRZ ;  /* 0x0000000000c48805 */ /* 0x000fe2000001ff00 */
[----:B------:R1:W-:Y:S01]  /*04e0*/  STL [R1+0x54], R0 ;  /* 0x0000540001007387 */ /* 0x0003e20000100800 */
[----:B------:R-:W-:Y:S02]  /*04f0*/  @!P0 CS2R R204, SRZ ;  /* 0x0000000000cc8805 */ /* 0x000fe4000001ff00 */
[----:B------:R-:W-:-:S02]  /*0500*/  @!P0 CS2R R10, SRZ ;  /* 0x00000000000a8805 */ /* 0x000fc4000001ff00 */
[----:B------:R-:W-:Y:S02]  /*0510*/  @!P0 CS2R R18, SRZ ;  /* 0x0000000000128805 */ /* 0x000fe4000001ff00 */
[----:B------:R-:W-:Y:S02]  /*0520*/  @!P0 CS2R R198, SRZ ;  /* 0x0000000000c68805 */ /* 0x000fe4000001ff00 */
[----:B------:R-:W-:Y:S01]  /*0530*/  @!P0 CS2R R206, SRZ ;  /* 0x0000000000ce8805 */ /* 0x000fe2000001ff00 */
[----:B0-----:R-:W-:Y:S01]  /*0540*/  HADD2.F32 R2, -RZ, R109.H1_H1 ;  /* 0x3000006dff027230 */ /* 0x001fe20000004100 */
[----:B------:R0:W-:Y:S01]  /*0550*/  STL [R1+0x50], R3 ;  /* 0x0000500301007387 */ /* 0x0001e20000100800 */
[----:B------:R-:W-:Y:S01]  /*0560*/  ULDC.64 UR6, c[0x0][0x270] ;  /* 0x00009c0000067ab9 */ /* 0x000fe20000000a00 */
[----:B------:R-:W-:Y:S01]  /*0570*/  ULDC.64 UR8, c[0x0][0x230] ;  /* 0x00008c0000087ab9 */ /* 0x000fe20000000a00 */
[----:B-1----:R-:W-:Y:S01]  /*0580*/  HADD2.F32 R0, -RZ, R110.H0_H0 ;  /* 0x2000006eff007230 */ /* 0x002fe20000004100 */
[----:B------:R1:W-:Y:S01]  /*0590*/  STL [R1+0x4c], R2 ;  /* 0x00004c0201007387 */ /* 0x0003e20000100800 */
[----:B------:R-:W-:Y:S01]  /*05a0*/  ULDC.64 UR10, c[0x0][0x238] ;  /* 0x00008e00000a7ab9 */ /* 0x000fe20000000a00 */
[----:B------:R-:W-:-:S02]  /*05b0*/  ULDC.64 UR12, c[0x0][0x2b8] ;  /* 0x0000ae00000c7ab9 */ /* 0x000fc40000000a00 */
        /* <DEDUP_REMOVED lines=8> */
[----:B-1----:R-:W-:-:S03]  /*0640*/  HADD2.F32 R0, -RZ, R112.H1_H1 ;  /* 0x30000070ff007230 */ /* 0x002fc60000004100 */
[----:B------:R0:W-:Y:S01]  /*0650*/  STL [R1+0x38], R2 ;  /* 0x0000380201007387 */ /* 0x0001e20000100800 */
[----:B------:R-:W-:-:S03]  /*0660*/  HADD2.F32 R3, -RZ, R113.H0_H0 ;  /* 0x20000071ff037230 */ /* 0x000fc60000004100 */
        /* <DEDUP_REMOVED lines=8> */
[----:B------:R0:W-:Y:S01]  /*06f0*/  STL [R1+0x24], R3 ;  /* 0x0000240301007387 */ /* 0x0001e20000100800 */
[----:B---3--:R-:W-:-:S03]  /*0700*/  HADD2.F32 R0, -RZ, R115.H1_H1 ;  /* 0x30000073ff007230 */ /* 0x008fc60000004100 */
[----:B------:R-:W-:Y:S04]  /*0710*/  STL [R1+0x20], R2 ;  /* 0x0000200201007387 */ /* 0x000fe80000100800 */
[----:B------:R1:W-:Y:S01]  /*0720*/  STL [R1+0x1c], R0 ;  /* 0x00001c0001007387 */ /* 0x0003e20000100800 */
[--C-:B0-----:R-:W-:Y:S02]  /*0730*/  HADD2.F32 R3, -RZ, R100.reuse.H1_H1 ;  /* 0x30000064ff037230 */ /* 0x101fe40000004100 */
[----:B-1----:R-:W-:Y:S02]  /*0740*/  HADD2.F32 R0, -RZ, R100.H0_H0 ;  /* 0x20000064ff007230 */ /* 0x002fe40000004100 */
[----:B------:R-:W-:-:S03]  /*0750*/  HADD2.F32 R2, -RZ, R101.H0_H0 ;  /* 0x20000065ff027230 */ /* 0x000fc60000004100 */
[----:B------:R0:W-:Y:S04]  /*0760*/  STL [R1+0x18], R0 ;  /* 0x0000180001007387 */ /* 0x0001e80000100800 */
[----:B------:R1:W-:Y:S01]  /*0770*/  STL [R1+0x14], R3 ;  /* 0x0000140301007387 */ /* 0x0003e20000100800 */
[----:B0-----:R-:W-:-:S03]  /*0780*/  HADD2.F32 R0, -RZ, R101.H1_H1 ;  /* 0x30000065ff007230 */ /* 0x001fc60000004100 */
[----:B------:R0:W-:Y:S01]  /*0790*/  STL [R1+0x10], R2 ;  /* 0x0000100201007387 */ /* 0x0001e20000100800 */
[----:B-1----:R-:W-:-:S03]  /*07a0*/  HADD2.F32 R3, -RZ, R102.H0_H0 ;  /* 0x20000066ff037230 */ /* 0x002fc60000004100 */
[----:B------:R1:W-:Y:S01]  /*07b0*/  STL [R1+0xc], R0 ;  /* 0x00000c0001007387 */ /* 0x0003e20000100800 */
[----:B0-----:R-:W-:-:S03]  /*07c0*/  HADD2.F32 R2, -RZ, R102.H1_H1 ;  /* 0x30000066ff027230 */ /* 0x001fc60000004100 */
[----:B------:R-:W-:Y:S01]  /*07d0*/  STL [R1+0x8], R3 ;  /* 0x0000080301007387 */ /* 0x000fe20000100800 */
[----:B-1----:R-:W-:-:S03]  /*07e0*/  HADD2.F32 R0, -RZ, R103.H0_H0 ;  /* 0x20000067ff007230 */ /* 0x002fc60000004100 */
[----:B------:R-:W-:Y:S01]  /*07f0*/  STL [R1+0x4], R2 ;  /* 0x0000040201007387 */ /* 0x000fe20000100800 */
[--C-:B------:R-:W-:Y:S02]  /*0800*/  HADD2.F32 R240, -RZ, R228.reuse.H0_H0 ;  /* 0x200000e4fff07230 */ /* 0x100fe40000004100 */
[----:B------:R-:W-:Y:S01]  /*0810*/  HADD2.F32 R239, -RZ, R228.H1_H1 ;  /* 0x300000e4ffef7230 */ /* 0x000fe20000004100 */
        /* <DEDUP_REMOVED lines=18> */
[----:B0-----:R-:W-:Y:S02]  /*0940*/  HADD2.F32 R0, -RZ, R6.H1_H1 ;  /* 0x30000006ff007230 */ /* 0x001fe40000004100 */
[--C-:B------:R-:W-:Y:S02]  /*0950*/  HADD2.F32 R2, -RZ, R7.reuse.H0_H0 ;  /* 0x20000007ff027230 */ /* 0x100fe40000004100 */
[----:B------:R-:W-:Y:S01]  /*0960*/  HADD2.F32 R3, -RZ, R7.H1_H1 ;  /* 0x30000007ff037230 */ /* 0x000fe20000004100 */
[----:B------:R-:W-:Y:S01]  /*0970*/  ISETP.NE.U32.AND P0, PT, RZ, UR6, PT ;  /* 0x00000006ff007c0c */ /* 0x000fe2000bf05070 */
[--C-:B------:R-:W-:Y:S01]  /*0980*/  HADD2.F32 R4, -RZ, R8.reuse.H0_H0 ;  /* 0x20000008ff047230 */ /* 0x100fe20000004100 */
[----:B------:R-:W-:Y:S01]  /*0990*/  ULDC.U8 UR6, c[0x0][0x2a0] ;  /* 0x0000a80000067ab9 */ /* 0x000fe20000000000 */
        /* <DEDUP_REMOVED lines=33> */
[----:B------:R-:W-:Y:S01]  /*0bb0*/  HADD2.F32 R207, -RZ, R207.H1_H1 ;  /* 0x300000cfffcf7230 */ /* 0x000fe20000004100 */
[----:B------:R-:W-:Y:S01]  /*0bc0*/  ISETP.NE.AND.EX P0, PT, RZ, UR7, PT, P0 ;  /* 0x00000007ff007c0c */ /* 0x000fe2000bf05300 */
[----:B------:R-:W-:Y:S01]  /*0bd0*/  ULDC UR7, c[0x0][0x2d8] ;  /* 0x0000b60000077ab9 */ /* 0x000fe20000000800 */
[----:B------:R-:W-:Y:S01]  /*0be0*/  ISETP.NE.AND P3, PT, RZ, UR6, PT ;  /* 0x00000006ff007c0c */ /* 0x000fe2000bf65270 */
[----:B------:R-:W-:Y:S01]  /*0bf0*/  ULDC UR6, c[0x0][0x218] ;  /* 0x0000860000067ab9 */ /* 0x000fe20000000800 */
[--C-:B--2---:R-:W-:Y:S02]  /*0c00*/  HADD2.F32 R233, -RZ, R96.reuse.H0_H0 ;  /* 0x20000060ffe97230 */ /* 0x104fe40000004100 */
[----:B------:R-:W-:-:S02]  /*0c10*/  HADD2.F32 R226, -RZ, R96.H1_H1 ;  /* 0x30000060ffe27230 */ /* 0x000fc40000004100 */
[--C-:B------:R-:W-:Y:S02]  /*0c20*/  HADD2.F32 R224, -RZ, R97.reuse.H0_H0 ;  /* 0x20000061ffe07230 */ /* 0x100fe40000004100 */
[----:B------:R-:W-:Y:S02]  /*0c30*/  HADD2.F32 R223, -RZ, R97.H1_H1 ;  /* 0x30000061ffdf7230 */ /* 0x000fe40000004100 */
[--C-:B------:R-:W-:Y:S02]  /*0c40*/  HADD2.F32 R222, -RZ, R98.reuse.H0_H0 ;  /* 0x20000062ffde7230 */ /* 0x100fe40000004100 */
[----:B------:R-:W-:Y:S02]  /*0c50*/  HADD2.F32 R221, -RZ, R98.H1_H1 ;  /* 0x30000062ffdd7230 */ /* 0x000fe40000004100 */
[--C-:B------:R-:W-:Y:S02]  /*0c60*/  HADD2.F32 R220, -RZ, R99.reuse.H0_H0 ;  /* 0x20000063ffdc7230 */ /* 0x100fe40000004100 */
[----:B------:R-:W-:-:S07]  /*0c70*/  HADD2.F32 R219, -RZ, R99.H1_H1 ;  /* 0x30000063ffdb7230 */ /* 0x000fce0000004100 */
.L_x_44490:
[----:B-1----:R-:W0:Y:S01]  /*0c80*/  S2R R108, SR_TID.X ;  /* 0x00000000006c7919 */ /* 0x002e220000002100 */
[----:B------:R-:W1:Y:S01]  /*0c90*/  @P0 LDC.64 R104, c[0x0][0x270] ;  /* 0x00009c00ff680b82 */ /* 0x000e620000000a00 */
[----:B------:R-:W-:-:S05]  /*0ca0*/  IMAD R106, R208, UR6, RZ ;  /* 0x00000006d06a7c24 */ /* 0x000fca000f8e02ff */
[----:B------:R-:W-:Y:S02]  /*0cb0*/  SHF.R.S32.HI R107, RZ, 0x1f, R106 ;  /* 0x0000001fff6b7819 */ /* 0x000fe4000001146a */
[----:B------:R-:W2:Y:S02]  /*0cc0*/  LDC.64 R186, c[0x0][0x220] ;  /* 0x00008800ffba7b82 */ /* 0x000ea40000000a00 */
[----:B------:R-:W-:Y:S02]  /*0cd0*/  LEA.HI R107, R107, R106, RZ, 0x3 ;  /* 0x0000006a6b6b7211 */ /* 0x000fe400078f18ff */
[----:B------:R-:W-:Y:S01]  /*0ce0*/  ISETP.NE.U32.AND P1, PT, RZ, UR8, PT ;  /* 0x00000008ff007c0c */ /* 0x000fe2000bf25070 */
[----:B------:R-:W-:Y:S01]  /*0cf0*/  HFMA2.MMA R190, -RZ, RZ, 1.875, 0 ;  /* 0x3f800000ffbe7435 */ /* 0x000fe200000001ff */
[----:B------:R-:W-:Y:S02]  /*0d00*/  HADD2.F32 R112, -RZ, R92.H1_H1 ;  /* 0x3000005cff707230 */ /* 0x000fe40000004100 */
[----:B------:R-:W-:Y:S01]  /*0d10*/  HADD2.F32 R114, -RZ, R95.H0_H0 ;  /* 0x2000005fff727230 */ /* 0x000fe20000004100 */
[----:B------:R-:W3:Y:S01]  /*0d20*/  LDC.64 R188, c[0x0][0x238] ;  /* 0x00008e00ffbc7b82 */ /* 0x000ee20000000a00 */
[----:B-1----:R-:W-:-:S05]  /*0d30*/  @P0 IMAD.WIDE R104, R208, 0x2, R104 ;  /* 0x00000002d0680825 */ /* 0x002fca00078e0268 */
[----:B------:R-:W4:Y:S01]  /*0d40*/  @P0 LDG.E.U16 R110, desc[UR4][R104.64] ;  /* 0x00000004686e0981 */ /* 0x000f22000c1e1500 */
[----:B0-----:R-:W-:-:S04]  /*0d50*/  LOP3.LUT R108, R108, 0x1f, RZ, 0xc0, !PT ;  /* 0x0000001f6c6c7812 */ /* 0x001fc800078ec0ff */
[----:B------:R-:W-:-:S05]  /*0d60*/  LEA.HI.SX32 R209, R107, R108, 0x1d ;  /* 0x0000006c6bd17211 */ /* 0x000fca00078feaff */
[----:B--2---:R-:W-:Y:S01]  /*0d70*/  IMAD.WIDE.U32 R106, R209, 0x10, R186 ;  /* 0x00000010d16a7825 */ /* 0x004fe200078e00ba */
[----:B------:R-:W-:-:S05]  /*0d80*/  ISETP.NE.AND.EX P1, PT, RZ, UR9, PT, P1 ;  /* 0x00000009ff007c0c */ /* 0x000fca000bf25310 */
[----:B------:R-:W2:Y:S08]  /*0d90*/  LDG.E.128 R104, desc[UR4][R106.64] ;  /* 0x000000046a687981 */ /* 0x000eb0000c1e1d00 */
[C---:B------:R-:W-:Y:S01]  /*0da0*/  @P1 LEA R108, P2, R209.reuse, UR8, 0x5 ;  /* 0x00000008d16c1c11 */ /* 0x040fe2000f8428ff */
[----:B------:R-:W-:Y:S01]  /*0db0*/  HADD2.F32 R116, -RZ, R95.H1_H1 ;  /* 0x3000005fff747230 */ /* 0x000fe20000004100 */
[C---:B------:R-:W-:Y:S01]  /*0dc0*/  IADD3 R210, R209.reuse, 0x20, RZ ;  /* 0x00000020d1d27810 */ /* 0x040fe20007ffe0ff */
[----:B------:R-:W0:Y:S01]  /*0dd0*/  @P1 LDC.64 R124, c[0x0][0x230] ;  /* 0x00008c00ff7c1b82 */ /* 0x000e220000000a00 */
[----:B------:R-:W-:-:S05]  /*0de0*/  @P1 LEA.HI.X R109, R209, UR9, RZ, 0x5, P2 ;  /* 0x00000009d16d1c11 */ /* 0x000fca00090f2cff */
[----:B------:R-:W3:Y:S04]  /*0df0*/  @P1 LDG.E.128 R96, desc[UR4][R108.64] ;  /* 0x000000046c601981 */ /* 0x000ee8000c1e1d00 */
[----:B------:R1:W3:Y:S01]  /*0e00*/  @P1 LDG.E.128 R100, desc[UR4][R108.64+0x10] ;  /* 0x000010046c641981 */ /* 0x0002e2000c1e1d00 */
[----:B------:R-:W-:-:S04]  /*0e10*/  ISETP.NE.U32.AND P2, PT, RZ, UR8, PT ;  /* 0x00000008ff007c0c */ /* 0x000fc8000bf45070 */
[----:B------:R-:W-:Y:S01]  /*0e20*/  ISETP.NE.AND.EX P2, PT, RZ, UR9, PT, P2 ;  /* 0x00000009ff007c0c */ /* 0x000fe2000bf45320 */
[----:B-1----:R-:W-:Y:S02]  /*0e30*/  HADD2.F32 R108, -RZ, R93.H1_H1 ;  /* 0x3000005dff6c7230 */ /* 0x002fe40000004100 */
[----:B0-----:R-:W-:-:S04]  /*0e40*/  @P1 IMAD.WIDE.U32 R124, R210, 0x20, R124 ;  /* 0x00000020d27c1825 */ /* 0x001fc800078e007c */
[----:B----4-:R-:W-:Y:S02]  /*0e50*/  @P0 HADD2.F32 R190, -RZ, R110.H0_H0 ;  /* 0x2000006effbe0230 */ /* 0x010fe40000004100 */
[----:B------:R-:W-:Y:S02]  /*0e60*/  HADD2.F32 R110, -RZ, R92.H0_H0 ;  /* 0x2000005cff6e7230 */ /* 0x000fe40000004100 */
[----:B--2---:R-:W-:Y:S02]  /*0e70*/  HADD2.F32 R111, -RZ, R104.H0_H0 ;  /* 0x20000068ff6f7230 */ /* 0x004fe40000004100 */
[----:B------:R-:W-:Y:S02]  /*0e80*/  HADD2.F32 R117, -RZ, R105.H1_H1 ;  /* 0x30000069ff757230 */ /* 0x000fe40000004100 */
[----:B------:R-:W-:Y:S02]  /*0e90*/  HADD2.F32 R119, -RZ, R106.H0_H0 ;  /* 0x2000006aff777230 */ /* 0x000fe40000004100 */
[----:B------:R-:W-:Y:S01]  /*0ea0*/  FMUL.FTZ R111, R111, R190 ;  /* 0x000000be6f6f7220 */ /* 0x000fe20000410000 */
[----:B------:R-:W-:-:S02]  /*0eb0*/  HADD2.F32 R113, -RZ, R104.H1_H1 ;  /* 0x30000068ff717230 */ /* 0x000fc40000004100 */
[----:B------:R-:W-:Y:S01]  /*0ec0*/  FMUL.FTZ R117, R117, R190 ;  /* 0x000000be75757220 */ /* 0x000fe20000410000 */
[----:B------:R-:W-:Y:S01]  /*0ed0*/  FMUL.FTZ R104, R111, R110 ;  /* 0x0000006e6f687220 */ /* 0x000fe20000410000 */
[----:B------:R-:W-:Y:S02]  /*0ee0*/  HADD2.F32 R110, -RZ, R94.H0_H0 ;  /* 0x2000005eff6e7230 */ /* 0x000fe40000004100 */
[----:B------:R-:W-:Y:S01]  /*0ef0*/  FMUL.FTZ R119, R119, R190 ;  /* 0x000000be77777220 */ /* 0x000fe20000410000 */
[----:B------:R-:W-:Y:S02]  /*0f00*/  HADD2.F32 R121, -RZ, R106.H1_H1 ;  /* 0x3000006aff797230 */ /* 0x000fe40000004100 */
[--C-:B------:R-:W-:Y:S02]  /*0f10*/  HADD2.F32 R109, -RZ, R107.reuse.H0_H0 ;  /* 0x2000006bff6d7230 */ /* 0x100fe40000004100 */
[----:B------:R-:W-:Y:S02]  /*0f20*/  HADD2.F32 R123, -RZ, R107.H1_H1 ;  /* 0x3000006bff7b7230 */ /* 0x000fe40000004100 */
[----:B------:R-:W-:Y:S01]  /*0f30*/  FMUL.FTZ R107, R117, R108 ;  /* 0x0000006c756b7220 */ /* 0x000fe20000410000 */
[----:B------:R-:W-:-:S02]  /*0f40*/  HADD2.F32 R115, -RZ, R105.H0_H0 ;  /* 0x20000069ff737230 */ /* 0x000fc40000004100 */
[----:B------:R-:W-:Y:S01]  /*0f50*/  FMUL.FTZ R108, R119, R110 ;  /* 0x0000006e776c7220 */ /* 0x000fe20000410000 */
[----:B------:R-:W-:Y:S02]  /*0f60*/  HADD2.F32 R110, -RZ, R94.H1_H1 ;  /* 0x3000005eff6e7230 */ /* 0x000fe40000004100 */
[-C--:B------:R-:W-:Y:S01]  /*0f70*/  FMUL.FTZ R121, R121, R190.reuse ;  /* 0x000000be79797220 */ /* 0x080fe20000410000 */
[-C--:B------:R-:W-:Y:S01]  /*0f80*/  FMUL.FTZ R113, R113, R190.reuse ;  /* 0x000000be71717220 */ /* 0x080fe20000410000 */
[----:B------:R-:W-:Y:S02]  /*0f90*/  HADD2.F32 R106, -RZ, R93.H0_H0 ;  /* 0x2000005dff6a7230 */ /* 0x000fe40000004100 */
[-C--:B------:R-:W-:Y:S01]  /*0fa0*/  FMUL.FTZ R111, R109, R190.reuse ;  /* 0x000000be6d6f7220 */ /* 0x080fe20000410000 */
[-C--:B------:R-:W-:Y:S01]  /*0fb0*/  FMUL.FTZ R115, R115, R190.reuse ;  /* 0x000000be73737220 */ /* 0x080fe20000410000 */
[----:B------:R-:W-:Y:S01]  /*0fc0*/  FMUL.FTZ R123, R123, R190 ;  /* 0x000000be7b7b7220 */ /* 0x000fe20000410000 */
[----:B------:R-:W-:Y:S01]  /*0fd0*/  FMUL.FTZ R109, R121, R110 ;  /* 0x0000006e796d7220 */ /* 0x000fe20000410000 */
[----:B------:R-:W-:Y:S01]  /*0fe0*/  FMUL.FTZ R105, R113, R112 ;  /* 0x0000007071697220 */ /* 0x000fe20000410000 */
[----:B------:R-:W-:Y:S01]  /*0ff0*/  FMUL.FTZ R110, R111, R114 ;  /* 0x000000726f6e7220 */ /* 0x000fe20000410000 */
[----:B------:R-:W-:Y:S01]  /*1000*/  FMUL.FTZ R106, R115, R106 ;  /* 0x0000006a736a7220 */ /* 0x000fe20000410000 */
[----:B------:R-:W-:Y:S01]  /*1010*/  LEA R112, P4, R209, UR10, 0x5 ;  /* 0x0000000ad1707c11 */ /* 0x000fe2000f8828ff */
[----:B------:R-:W-:Y:S01]  /*1020*/  FMUL.FTZ R111, R123, R116 ;  /* 0x000000747b6f7220 */ /* 0x000fe20000410000 */
[----:B---3--:R-:W-:Y:S01]  /*1030*/  @P2 FADD.FTZ R104, R96, R104 ;  /* 0x0000006860682221 */ /* 0x008fe20000010000 */
[----:B------:R-:W-:Y:S01]  /*1040*/  @P2 FADD.FTZ R105, R97, R105 ;  /* 0x0000006961692221 */ /* 0x000fe20000010000 */
[----:B------:R-:W-:Y:S01]  /*1050*/  LEA.HI.X R113, R209, UR11, RZ, 0x5, P4 ;  /* 0x0000000bd1717c11 */ /* 0x000fe2000a0f2cff */
[----:B------:R-:W-:Y:S01]  /*1060*/  @P2 FADD.FTZ R106, R98, R106 ;  /* 0x0000006a626a2221 */ /* 0x000fe20000010000 */
[----:B------:R-:W-:Y:S01]  /*1070*/  @P2 FADD.FTZ R107, R99, R107 ;  /* 0x0000006b636b2221 */ /* 0x000fe20000010000 */
[----:B------:R-:W-:Y:S01]  /*1080*/  @P2 FADD.FTZ R108, R100, R108 ;  /* 0x0000006c646c2221 */ /* 0x000fe20000010000 */
[----:B------:R-:W-:Y:S01]  /*1090*/  @P2 FADD.FTZ R109, R101, R109 ;  /* 0x0000006d656d2221 */ /* 0x000fe20000010000 */
[----:B------:R-:W-:Y:S01]  /*10a0*/  @P2 FADD.FTZ R110, R102, R110 ;  /* 0x0000006e666e2221 */ /* 0x000fe20000010000 */
[----:B------:R-:W-:Y:S01]  /*10b0*/  @P2 FADD.FTZ R111, R103, R111 ;  /* 0x0000006f676f2221 */ /* 0x000fe20000010000 */
[----:B------:R-:W-:Y:S01]  /*10c0*/  IMAD.WIDE.U32 R120, R210, 0x10, R186 ;  /* 0x00000010d2787825 */ /* 0x000fe200078e00ba */
[----:B------:R-:W-:Y:S04]  /*10d0*/  STG.E.128 desc[UR4][R112.64], R104 ;  /* 0x0000006870007986 */ /* 0x000fe8000c101d04 */
[----:B------:R0:W-:Y:S04]  /*10e0*/  STG.E.128 desc[UR4][R112.64+0x10], R108 ;  /* 0x0000106c70007986 */ /* 0x0001e8000c101d04 */
[----:B------:R-:W2:Y:S01]  /*10f0*/  LDG.E.128 R120, desc[UR4][R120.64] ;  /* 0x0000000478787981 */ /* 0x000ea2000c1e1d00 */
[----:B------:R-:W-:-:S02]  /*1100*/  MOV R114, R98 ;  /* 0x0000006200727202 */ /* 0x000fc40000000f00 */
[----:B------:R-:W-:Y:S02]  /*1110*/  MOV R115, R99 ;  /* 0x0000006300737202 */ /* 0x000fe40000000f00 */
[----:B------:R-:W-:Y:S02]  /*1120*/  MOV R116, R100 ;  /* 0x0000006400747202 */ /* 0x000fe40000000f00 */
[----:B------:R-:W-:Y:S02]  /*1130*/  MOV R117, R101 ;  /* 0x0000006500757202 */ /* 0x000fe40000000f00 */
[----:B------:R-:W-:Y:S02]  /*1140*/  MOV R118, R102 ;  /* 0x0000006600767202 */ /* 0x000fe40000000f00 */
[----:B------:R-:W-:Y:S02]  /*1150*/  MOV R119, R103 ;  /* 0x0000006700777202 */ /* 0x000fe40000000f00 */
[----:B0-----:R-:W-:-:S02]  /*1160*/  MOV R112, R96 ;  /* 0x0000006000707202 */ /* 0x001fc40000000f00 */
[----:B------:R-:W-:Y:S02]  /*1170*/  MOV R113, R97 ;  /* 0x0000006100717202 */ /* 0x000fe40000000f00 */
[----:B------:R-:W3:Y:S04]  /*1180*/  @P1 LDG.E.128 R116, desc[UR4][R124.64+0x10] ;  /* 0x000010047c741981 */ /* 0x000ee8000c1e1d00 */
[----:B------:R0:W4:Y:S01]  /*1190*/  @P1 LDG.E.128 R112, desc[UR4][R124.64] ;  /* 0x000000047c701981 */ /* 0x000122000c1e1d00 */
[----:B------:R-:W-:Y:S02]  /*11a0*/  HADD2.F32 R126, -RZ, R89.H1_H1 ;  /* 0x30000059ff7e7230 */ /* 0x000fe40000004100 */
[----:B------:R-:W-:Y:S02]  /*11b0*/  HADD2.F32 R128, -RZ, R91.H0_H0 ;  /* 0x2000005bff807230 */ /* 0x000fe40000004100 */
[----:B0-----:R-:W-:-:S02]  /*11c0*/  HADD2.F32 R124, -RZ, R89.H0_H0 ;  /* 0x20000059ff7c7230 */ /* 0x001fc40000004100 */
[----:B------:R-:W-:Y:S01]  /*11d0*/  HADD2.F32 R130, -RZ, R91.H1_H1 ;  /* 0x3000005bff827230 */ /* 0x000fe20000004100 */
[----:B------:R-:W-:Y:S01]  /*11e0*/  IADD3 R211, R209, 0x40, RZ ;  /* 0x00000040d1d37810 */ /* 0x000fe20007ffe0ff */
[--C-:B--2---:R-:W-:Y:S02]  /*11f0*/  HADD2.F32 R131, -RZ, R121.reuse.H0_H0 ;  /* 0x20000079ff837230 */ /* 0x104fe40000004100 */
[----:B------:R-:W-:Y:S02]  /*1200*/  HADD2.F32 R129, -RZ, R120.H1_H1 ;  /* 0x30000078ff817230 */ /* 0x000fe40000004100 */
[----:B------:R-:W-:Y:S02]  /*1210*/  HADD2.F32 R121, -RZ, R121.H1_H1 ;  /* 0x30000079ff797230 */ /* 0x000fe40000004100 */
[--C-:B------:R-:W-:Y:S02]  /*1220*/  HADD2.F32 R133, -RZ, R122.reuse.H0_H0 ;  /* 0x2000007aff857230 */ /* 0x100fe40000004100 */
[----:B------:R-:W-:-:S02]  /*1230*/  HADD2.F32 R135, -RZ, R122.H1_H1 ;  /* 0x3000007aff877230 */ /* 0x000fc40000004100 */
[-C--:B------:R-:W-:Y:S01]  /*1240*/  FMUL.FTZ R129, R129, R190.reuse ;  /* 0x000000be81817220 */ /* 0x080fe20000410000 */
[--C-:B------:R-:W-:Y:S02]  /*1250*/  HADD2.F32 R137, -RZ, R123.reuse.H0_H0 ;  /* 0x2000007bff897230 */ /* 0x100fe40000004100 */
[----:B------:R-:W-:Y:S02]  /*1260*/  HADD2.F32 R139, -RZ, R123.H1_H1 ;  /* 0x3000007bff8b7230 */ /* 0x000fe40000004100 */
[-C--:B------:R-:W-:Y:S01]  /*1270*/  FMUL.FTZ R123, R121, R190.reuse ;  /* 0x000000be797b7220 */ /* 0x080fe20000410000 */
[----:B------:R-:W-:Y:S02]  /*1280*/  HADD2.F32 R122, -RZ, R88.H1_H1 ;  /* 0x30000058ff7a7230 */ /* 0x000fe40000004100 */
[----:B------:R-:W-:Y:S01]  /*1290*/  FMUL.FTZ R131, R131, R190 ;  /* 0x000000be83837220 */ /* 0x000fe20000410000 */
[----:B------:R-:W-:Y:S02]  /*12a0*/  HADD2.F32 R127, -RZ, R120.H0_H0 ;  /* 0x20000078ff7f7230 */ /* 0x000fe40000004100 */
[----:B------:R-:W-:Y:S01]  /*12b0*/  FMUL.FTZ R123, R123, R126 ;  /* 0x0000007e7b7b7220 */ /* 0x000fe20000410000 */
[----:B------:R-:W-:-:S02]  /*12c0*/  HADD2.F32 R120, -RZ, R88.H0_H0 ;  /* 0x20000058ff787230 */ /* 0x000fc40000004100 */
[----:B------:R-:W-:Y:S01]  /*12d0*/  FMUL.FTZ R121, R129, R122 ;  /* 0x0000007a81797220 */ /* 0x000fe20000410000 */
[----:B------:R-:W-:Y:S01]  /*12e0*/  FMUL.FTZ R122, R131, R124 ;  /* 0x0000007c837a7220 */ /* 0x000fe20000410000 */
[--C-:B------:R-:W-:Y:S02]  /*12f0*/  HADD2.F32 R126, -RZ, R90.reuse.H1_H1 ;  /* 0x3000005aff7e7230 */ /* 0x100fe40000004100 */
[-C--:B------:R-:W-:Y:S01]  /*1300*/  FMUL.FTZ R127, R127, R190.reuse ;  /* 0x000000be7f7f7220 */ /* 0x080fe20000410000 */
[----:B------:R-:W-:Y:S02]  /*1310*/  HADD2.F32 R124, -RZ, R90.H0_H0 ;  /* 0x2000005aff7c7230 */ /* 0x000fe40000004100 */
        /* <DEDUP_REMOVED lines=9> */
[----:B------:R-:W0:Y:S01]  /*13b0*/  @P1 LDC.64 R132, c[0x0][0x230] ;  /* 0x00008c00ff841b82 */ /* 0x000e220000000a00 */
[----:B------:R-:W-:-:S04]  /*13c0*/  IMAD.WIDE.U32 R128, R210, 0x20, R188 ;  /* 0x00000020d2807825 */ /* 0x000fc800078e00bc */
[----:B----4-:R-:W-:Y:S01]  /*13d0*/  @P2 FADD.FTZ R120, R112, R120 ;  /* 0x0000007870782221 */ /* 0x010fe20000010000 */
[----:B------:R-:W-:Y:S01]  /*13e0*/  @P2 FADD.FTZ R121, R113, R121 ;  /* 0x0000007971792221 */ /* 0x000fe20000010000 */
[----:B------:R-:W-:Y:S01]  /*13f0*/  @P2 FADD.FTZ R122, R114, R122 ;  /* 0x0000007a727a2221 */ /* 0x000fe20000010000 */
[----:B------:R-:W-:Y:S01]  /*1400*/  @P2 FADD.FTZ R123, R115, R123 ;  /* 0x0000007b737b2221 */ /* 0x000fe20000010000 */
[----:B---3--:R-:W-:Y:S01]  /*1410*/  @P2 FADD.FTZ R124, R116, R124 ;  /* 0x0000007c747c2221 */ /* 0x008fe20000010000 */
[----:B------:R-:W-:Y:S01]  /*1420*/  @P2 FADD.FTZ R125, R117, R125 ;  /* 0x0000007d757d2221 */ /* 0x000fe20000010000 */
[----:B------:R-:W-:Y:S01]  /*1430*/  @P2 FADD.FTZ R126, R118, R126 ;  /* 0x0000007e767e2221 */ /* 0x000fe20000010000 */
[----:B------:R-:W-:Y:S01]  /*1440*/  @P2 FADD.FTZ R127, R119, R127 ;  /* 0x0000007f777f2221 */ /* 0x000fe20000010000 */
[C---:B------:R-:W-:Y:S01]  /*1450*/  IMAD.WIDE.U32 R130, R211.reuse, 0x10, R186 ;  /* 0x00000010d3827825 */ /* 0x040fe200078e00ba */
        /* <DEDUP_REMOVED lines=14> */
[----:B------:R-:W-:Y:S02]  /*1540*/  HADD2.F32 R134, -RZ, R85.H1_H1 ;  /* 0x30000055ff867230 */ /* 0x000fe40000004100 */
[----:B------:R-:W-:Y:S02]  /*1550*/  HADD2.F32 R136, -RZ, R87.H0_H0 ;  /* 0x20000057ff887230 */ /* 0x000fe40000004100 */
[----:B0-----:R-:W-:Y:S02]  /*1560*/  HADD2.F32 R132, -RZ, R85.H0_H0 ;  /* 0x20000055ff847230 */ /* 0x001fe40000004100 */
[----:B------:R-:W-:Y:S01]  /*1570*/  HADD2.F32 R138, -RZ, R87.H1_H1 ;  /* 0x30000057ff8a7230 */ /* 0x000fe20000004100 */
[----:B------:R-:W-:Y:S01]  /*1580*/  IADD3 R212, R209, 0x60, RZ ;  /* 0x00000060d1d47810 */ /* 0x000fe20007ffe0ff */
[----:B--2---:R-:W-:-:S02]  /*1590*/  HADD2.F32 R139, -RZ, R129.H0_H0 ;  /* 0x20000081ff8b7230 */ /* 0x004fc40000004100 */
[----:B------:R-:W-:Y:S02]  /*15a0*/  HADD2.F32 R137, -RZ, R128.H1_H1 ;  /* 0x30000080ff897230 */ /* 0x000fe40000004100 */
[----:B------:R-:W-:Y:S02]  /*15b0*/  HADD2.F32 R129, -RZ, R129.H1_H1 ;  /* 0x30000081ff817230 */ /* 0x000fe40000004100 */
[--C-:B------:R-:W-:Y:S02]  /*15c0*/  HADD2.F32 R141, -RZ, R130.reuse.H0_H0 ;  /* 0x20000082ff8d7230 */ /* 0x100fe40000004100 */
[----:B------:R-:W-:Y:S02]  /*15d0*/  HADD2.F32 R143, -RZ, R130.H1_H1 ;  /* 0x30000082ff8f7230 */ /* 0x000fe40000004100 */
[----:B------:R-:W-:Y:S01]  /*15e0*/  FMUL.FTZ R137, R137, R190 ;  /* 0x000000be89897220 */ /* 0x000fe20000410000 */
[--C-:B------:R-:W-:Y:S02]  /*15f0*/  HADD2.F32 R145, -RZ, R131.reuse.H0_H0 ;  /* 0x20000083ff917230 */ /* 0x100fe40000004100 */
[----:B------:R-:W-:-:S02]  /*1600*/  HADD2.F32 R147, -RZ, R131.H1_H1 ;  /* 0x30000083ff937230 */ /* 0x000fc40000004100 */
[-C--:B------:R-:W-:Y:S01]  /*1610*/  FMUL.FTZ R131, R129, R190.reuse ;  /* 0x000000be81837220 */ /* 0x080fe20000410000 */
[----:B------:R-:W-:Y:S02]  /*1620*/  HADD2.F32 R130, -RZ, R84.H1_H1 ;  /* 0x30000054ff827230 */ /* 0x000fe40000004100 */
[----:B------:R-:W-:Y:S01]  /*1630*/  FMUL.FTZ R139, R139, R190 ;  /* 0x000000be8b8b7220 */ /* 0x000fe20000410000 */
[----:B------:R-:W-:Y:S02]  /*1640*/  HADD2.F32 R135, -RZ, R128.H0_H0 ;  /* 0x20000080ff877230 */ /* 0x000fe40000004100 */
[----:B------:R-:W-:Y:S01]  /*1650*/  FMUL.FTZ R131, R131, R134 ;  /* 0x0000008683837220 */ /* 0x000fe20000410000 */
[----:B------:R-:W-:Y:S02]  /*1660*/  HADD2.F32 R128, -RZ, R84.H0_H0 ;  /* 0x20000054ff807230 */ /* 0x000fe40000004100 */
[----:B------:R-:W-:Y:S01]  /*1670*/  FMUL.FTZ R129, R137, R130 ;  /* 0x0000008289817220 */ /* 0x000fe20000410000 */
[----:B------:R-:W-:Y:S01]  /*1680*/  FMUL.FTZ R130, R139, R132 ;  /* 0x000000848b827220 */ /* 0x000fe20000410000 */
[----:B------:R-:W-:-:S02]  /*1690*/  HADD2.F32 R134, -RZ, R86.H1_H1 ;  /* 0x30000056ff867230 */ /* 0x000fc40000004100 */
        /* <DEDUP_REMOVED lines=157> */
[----:B--2---:R-:W-:-:S02]  /*2070*/  HADD2.F32 R169, -RZ, R152.H1_H1 ;  /* 0x30000098ffa97230 */ /* 0x004fc40000004100 */
[--C-:B------:R-:W-:Y:S02]  /*2080*/  HADD2.F32 R171, -RZ, R153.reuse.H0_H0 ;  /* 0x20000099ffab7230 */ /* 0x100fe40000004100 */
[----:B------:R-:W-:Y:S02]  /*2090*/  HADD2.F32 R153, -RZ, R153.H1_H1 ;  /* 0x30000099ff997230 */ /* 0x000fe40000004100 */
[--C-:B------:R-:W-:Y:S02]  /*20a0*/  HADD2.F32 R159, -RZ, R154.reuse.H0_H0 ;  /* 0x2000009aff9f7230 */ /* 0x100fe40000004100 */
[----:B------:R-:W-:Y:S02]  /*20b0*/  HADD2.F32 R163, -RZ, R154.H1_H1 ;  /* 0x3000009affa37230 */ /* 0x000fe40000004100 */
[-C--:B------:R-:W-:Y:S01]  /*20c0*/  FMUL.FTZ R169, R169, R190.reuse ;  /* 0x000000bea9a97220 */ /* 0x080fe20000410000 */
[----:B------:R-:W-:Y:S02]  /*20d0*/  HADD2.F32 R154, -RZ, R72.H1_H1 ;  /* 0x30000048ff9a7230 */ /* 0x000fe40000004100 */
[----:B------:R-:W-:Y:S01]  /*20e0*/  FMUL.FTZ R171, R171, R190 ;  /* 0x000000beabab7220 */ /* 0x000fe20000410000 */
[----:B------:R-:W-:-:S02]  /*20f0*/  HADD2.F32 R161, -RZ, R155.H0_H0 ;  /* 0x2000009bffa17230 */ /* 0x000fc40000004100 */
[----:B------:R-:W-:Y:S02]  /*2100*/  HADD2.F32 R165, -RZ, R155.H1_H1 ;  /* 0x3000009bffa57230 */ /* 0x000fe40000004100 */
[----:B------:R-:W-:Y:S01]  /*2110*/  FMUL.FTZ R155, R153, R190 ;  /* 0x000000be999b7220 */ /* 0x000fe20000410000 */
[----:B------:R-:W-:Y:S02]  /*2120*/  HADD2.F32 R167, -RZ, R152.H0_H0 ;  /* 0x20000098ffa77230 */ /* 0x000fe40000004100 */
[----:B------:R-:W-:Y:S01]  /*2130*/  FMUL.FTZ R153, R169, R154 ;  /* 0x0000009aa9997220 */ /* 0x000fe20000410000 */
[----:B------:R-:W-:Y:S01]  /*2140*/  FMUL.FTZ R154, R171, R156 ;  /* 0x0000009cab9a7220 */ /* 0x000fe20000410000 */
[----:B------:R-:W-:Y:S01]  /*2150*/  FMUL.FTZ R155, R155, R158 ;  /* 0x0000009e9b9b7220 */ /* 0x000fe20000410000 */
[--C-:B------:R-:W-:Y:S02]  /*2160*/  HADD2.F32 R156, -RZ, R74.reuse.H0_H0 ;  /* 0x2000004aff9c7230 */ /* 0x100fe40000004100 */
[----:B------:R-:W-:Y:S01]  /*2170*/  FMUL.FTZ R159, R159, R190 ;  /* 0x000000be9f9f7220 */ /* 0x000fe20000410000 */
[----:B------:R-:W-:-:S02]  /*2180*/  HADD2.F32 R158, -RZ, R74.H1_H1 ;  /* 0x3000004aff9e7230 */ /* 0x000fc40000004100 */
        /* <DEDUP_REMOVED lines=9> */
[----:B------:R-:W-:-:S02]  /*2220*/  FMUL.FTZ R159, R165, R162 ;  /* 0x000000a2a59f7220 */ /* 0x000fc40000410000 */
        /* <DEDUP_REMOVED lines=25> */
[--C-:B------:R-:W-:Y:S02]  /*23c0*/  HADD2.F32 R170, -RZ, R68.reuse.H1_H1 ;  /* 0x30000044ffaa7230 */ /* 0x100fe40000004100 */
[----:B------:R-:W-:Y:S01]  /*23d0*/  HADD2.F32 R171, -RZ, R68.H0_H0 ;  /* 0x20000044ffab7230 */ /* 0x000fe20000004100 */
[----:B------:R-:W-:Y:S01]  /*23e0*/  IADD3 R216, R209, 0xe0, RZ ;  /* 0x000000e0d1d87810 */ /* 0x000fe20007ffe0ff */
[--C-:B--2---:R-:W-:Y:S02]  /*23f0*/  HADD2.F32 R169, -RZ, R160.reuse.H1_H1 ;  /* 0x300000a0ffa97230 */ /* 0x104fe40000004100 */
[----:B------:R-:W-:Y:S02]  /*2400*/  HADD2.F32 R167, -RZ, R160.H0_H0 ;  /* 0x200000a0ffa77230 */ /* 0x000fe40000004100 */
[----:B------:R-:W-:-:S02]  /*2410*/  HADD2.F32 R160, -RZ, R161.H0_H0 ;  /* 0x200000a1ffa07230 */ /* 0x000fc40000004100 */
[----:B------:R-:W-:Y:S02]  /*2420*/  HADD2.F32 R161, -RZ, R161.H1_H1 ;  /* 0x300000a1ffa17230 */ /* 0x000fe40000004100 */
[-C--:B------:R-:W-:Y:S01]  /*2430*/  FMUL.FTZ R169, R169, R190.reuse ;  /* 0x000000bea9a97220 */ /* 0x080fe20000410000 */
[--C-:B0-----:R-:W-:Y:S02]  /*2440*/  HADD2.F32 R164, -RZ, R162.reuse.H0_H0 ;  /* 0x200000a2ffa47230 */ /* 0x101fe40000004100 */
[-C--:B------:R-:W-:Y:S01]  /*2450*/  FMUL.FTZ R167, R167, R190.reuse ;  /* 0x000000bea7a77220 */ /* 0x080fe20000410000 */
[----:B------:R-:W-:Y:S02]  /*2460*/  HADD2.F32 R166, -RZ, R162.H1_H1 ;  /* 0x300000a2ffa67230 */ /* 0x000fe40000004100 */
[-C--:B------:R-:W-:Y:S01]  /*2470*/  FMUL.FTZ R172, R160, R190.reuse ;  /* 0x000000bea0ac7220 */ /* 0x080fe20000410000 */
[----:B------:R-:W-:Y:S02]  /*2480*/  HADD2.F32 R162, -RZ, R69.H0_H0 ;  /* 0x20000045ffa27230 */ /* 0x000fe40000004100 */
[----:B------:R-:W-:Y:S01]  /*2490*/  FMUL.FTZ R173, R161, R190 ;  /* 0x000000bea1ad7220 */ /* 0x000fe20000410000 */
[----:B------:R-:W-:-:S02]  /*24a0*/  HADD2.F32 R165, -RZ, R163.H0_H0 ;  /* 0x200000a3ffa57230 */ /* 0x000fc40000004100 */
[----:B------:R-:W-:Y:S02]  /*24b0*/  HADD2.F32 R168, -RZ, R163.H1_H1 ;  /* 0x300000a3ffa87230 */ /* 0x000fe40000004100 */
[----:B------:R-:W-:Y:S01]  /*24c0*/  FMUL.FTZ R161, R169, R170 ;  /* 0x000000aaa9a17220 */ /* 0x000fe20000410000 */
[----:B------:R-:W-:Y:S01]  /*24d0*/  FMUL.FTZ R160, R167, R171 ;  /* 0x000000aba7a07220 */ /* 0x000fe20000410000 */
[--C-:B------:R-:W-:Y:S02]  /*24e0*/  HADD2.F32 R170, -RZ, R70.reuse.H1_H1 ;  /* 0x30000046ffaa7230 */ /* 0x100fe40000004100 */
[----:B------:R-:W-:Y:S01]  /*24f0*/  FMUL.FTZ R162, R172, R162 ;  /* 0x000000a2aca27220 */ /* 0x000fe20000410000 */
[----:B------:R-:W-:Y:S02]  /*2500*/  HADD2.F32 R163, -RZ, R69.H1_H1 ;  /* 0x30000045ffa37230 */ /* 0x000fe40000004100 */
[----:B------:R-:W-:Y:S01]  /*2510*/  FMUL.FTZ R166, R166, R190 ;  /* 0x000000bea6a67220 */ /* 0x000fe20000410000 */
[----:B------:R-:W-:-:S02]  /*2520*/  HADD2.F32 R171, -RZ, R70.H0_H0 ;  /* 0x20000046ffab7230 */ /* 0x000fc40000004100 */
[-C--:B------:R-:W-:Y:S01]  /*2530*/  FMUL.FTZ R164, R164, R190.reuse ;  /* 0x000000bea4a47220 */ /* 0x080fe20000410000 */
[--C-:B------:R-:W-:Y:S02]  /*2540*/  HADD2.F32 R169, -RZ, R71.reuse.H0_H0 ;  /* 0x20000047ffa97230 */ /* 0x100fe40000004100 */
[-C--:B------:R-:W-:Y:S01]  /*2550*/  FMUL.FTZ R172, R165, R190.reuse ;  /* 0x000000bea5ac7220 */ /* 0x080fe20000410000 */
[----:B------:R-:W-:Y:S02]  /*2560*/  HADD2.F32 R167, -RZ, R71.H1_H1 ;  /* 0x30000047ffa77230 */ /* 0x000fe40000004100 */
        /* <DEDUP_REMOVED lines=31> */
[----:B------:R-:W-:Y:S02]  /*2760*/  HADD2.F32 R170, -RZ, R65.H0_H0 ;  /* 0x20000041ffaa7230 */ /* 0x000fe40000004100 */
[--C-:B0-----:R-:W-:Y:S02]  /*2770*/  HADD2.F32 R168, -RZ, R64.reuse.H0_H0 ;  /* 0x20000040ffa87230 */ /* 0x101fe40000004100 */
[----:B------:R-:W-:Y:S01]  /*2780*/  HADD2.F32 R169, -RZ, R64.H1_H1 ;  /* 0x30000040ffa97230 */ /* 0x000fe20000004100 */
[----:B------:R-:W-:-:S05]  /*2790*/  IADD3 R217, R209, 0x100, RZ ;  /* 0x00000100d1d97810 */ /* 0x000fca0007ffe0ff */
[----:B------:R-:W-:-:S04]  /*27a0*/  IMAD.WIDE.U32 R180, R217, 0x10, R186 ;  /* 0x00000010d9b47825 */ /* 0x000fc800078e00ba */
[--C-:B--2---:R-:W-:Y:S02]  /*27b0*/  HADD2.F32 R176, -RZ, R172.reuse.H0_H0 ;  /* 0x200000acffb07230 */ /* 0x104fe40000004100 */
[----:B------:R-:W-:Y:S02]  /*27c0*/  HADD2.F32 R172, -RZ, R172.H1_H1 ;  /* 0x300000acffac7230 */ /* 0x000fe40000004100 */
[----:B------:R-:W-:Y:S02]  /*27d0*/  HADD2.F32 R171, -RZ, R173.H0_H0 ;  /* 0x200000adffab7230 */ /* 0x000fe40000004100 */
[-C--:B------:R-:W-:Y:S01]  /*27e0*/  FMUL.FTZ R176, R176, R190.reuse ;  /* 0x000000beb0b07220 */ /* 0x080fe20000410000 */
[----:B------:R-:W-:-:S03]  /*27f0*/  FMUL.FTZ R172, R172, R190 ;  /* 0x000000beacac7220 */ /* 0x000fc60000410000 */
[----:B------:R-:W-:Y:S01]  /*2800*/  FMUL.FTZ R168, R176, R168 ;  /* 0x000000a8b0a87220 */ /* 0x000fe20000410000 */
[----:B------:R-:W-:Y:S01]  /*2810*/  FMUL.FTZ R171, R171, R190 ;  /* 0x000000beabab7220 */ /* 0x000fe20000410000 */
[----:B------:R-:W-:Y:S02]  /*2820*/  HADD2.F32 R176, -RZ, R173.H1_H1 ;  /* 0x300000adffb07230 */ /* 0x000fe40000004100 */
[----:B------:R-:W-:Y:S02]  /*2830*/  HADD2.F32 R173, -RZ, R174.H0_H0 ;  /* 0x200000aeffad7230 */ /* 0x000fe40000004100 */
[----:B------:R-:W-:Y:S01]  /*2840*/  FMUL.FTZ R169, R172, R169 ;  /* 0x000000a9aca97220 */ /* 0x000fe20000410000 */
[----:B------:R-:W-:Y:S01]  /*2850*/  FMUL.FTZ R170, R171, R170 ;  /* 0x000000aaabaa7220 */ /* 0x000fe20000410000 */
[----:B------:R-:W-:Y:S02]  /*2860*/  HADD2.F32 R171, -RZ, R65.H1_H1 ;  /* 0x30000041ffab7230 */ /* 0x000fe40000004100 */
[----:B------:R-:W-:-:S02]  /*2870*/  HADD2.F32 R172, -RZ, R66.H0_H0 ;  /* 0x20000042ffac7230 */ /* 0x000fc40000004100 */
[-C--:B------:R-:W-:Y:S01]  /*2880*/  FMUL.FTZ R173, R173, R190.reuse ;  /* 0x000000beadad7220 */ /* 0x080fe20000410000 */
[----:B------:R-:W-:Y:S02]  /*2890*/  HADD2.F32 R178, -RZ, R174.H1_H1 ;  /* 0x300000aeffb27230 */ /* 0x000fe40000004100 */
[----:B------:R-:W-:Y:S01]  /*28a0*/  FMUL.FTZ R174, R176, R190 ;  /* 0x000000beb0ae7220 */ /* 0x000fe20000410000 */
[--C-:B------:R-:W-:Y:S02]  /*28b0*/  HADD2.F32 R177, -RZ, R175.reuse.H0_H0 ;  /* 0x200000afffb17230 */ /* 0x100fe40000004100 */
[----:B------:R-:W-:Y:S02]  /*28c0*/  HADD2.F32 R176, -RZ, R175.H1_H1 ;  /* 0x300000afffb07230 */ /* 0x000fe40000004100 */
[----:B------:R-:W-:Y:S01]  /*28d0*/  FMUL.FTZ R171, R174, R171 ;  /* 0x000000abaeab7220 */ /* 0x000fe20000410000 */
[----:B------:R-:W-:Y:S01]  /*28e0*/  FMUL.FTZ R172, R173, R172 ;  /* 0x000000acadac7220 */ /* 0x000fe20000410000 */
[----:B------:R-:W-:-:S02]  /*28f0*/  HADD2.F32 R173, -RZ, R66.H1_H1 ;  /* 0x30000042ffad7230 */ /* 0x000fc40000004100 */
[-C--:B------:R-:W-:Y:S01]  /*2900*/  FMUL.FTZ R178, R178, R190.reuse ;  /* 0x000000beb2b27220 */ /* 0x080fe20000410000 */
[--C-:B------:R-:W-:Y:S02]  /*2910*/  HADD2.F32 R174, -RZ, R67.reuse.H0_H0 ;  /* 0x20000043ffae7230 */ /* 0x100fe40000004100 */
[-C--:B------:R-:W-:Y:S01]  /*2920*/  FMUL.FTZ R177, R177, R190.reuse ;  /* 0x000000beb1b17220 */ /* 0x080fe20000410000 */
[----:B------:R-:W-:Y:S02]  /*2930*/  HADD2.F32 R175, -RZ, R67.H1_H1 ;  /* 0x30000043ffaf7230 */ /* 0x000fe40000004100 */
[----:B------:R-:W-:Y:S01]  /*2940*/  FMUL.FTZ R176, R176, R190 ;  /* 0x000000beb0b07220 */ /* 0x000fe20000410000 */
[----:B------:R-:W-:Y:S01]  /*2950*/  FMUL.FTZ R173, R178, R173 ;  /* 0x000000adb2ad7220 */ /* 0x000fe20000410000 */
[----:B------:R-:W-:Y:S02]  /*2960*/  FMUL.FTZ R174, R177, R174 ;  /* 0x000000aeb1ae7220 */ /* 0x000fe40000410000 */
        /* <DEDUP_REMOVED lines=26> */
[----:B------:R-:W-:Y:S01]  /*2b10*/  HADD2.F32 R185, -RZ, R61.H0_H0 ;  /* 0x2000003dffb97230 */ /* 0x000fe20000004100 */
[----:B------:R-:W-:Y:S01]  /*2b20*/  IADD3 R225, R209, 0x120, RZ ;  /* 0x00000120d1e17810 */ /* 0x000fe20007ffe0ff */
[--C-:B--2---:R-:W-:Y:S02]  /*2b30*/  HADD2.F32 R176, -RZ, R180.reuse.H0_H0 ;  /* 0x200000b4ffb07230 */ /* 0x104fe40000004100 */
[----:B------:R-:W-:-:S02]  /*2b40*/  HADD2.F32 R177, -RZ, R180.H1_H1 ;  /* 0x300000b4ffb17230 */ /* 0x000fc40000004100 */
[----:B------:R-:W-:Y:S02]  /*2b50*/  HADD2.F32 R180, -RZ, R60.H1_H1 ;  /* 0x3000003cffb47230 */ /* 0x000fe40000004100 */
[-C--:B------:R-:W-:Y:S01]  /*2b60*/  FMUL.FTZ R176, R176, R190.reuse ;  /* 0x000000beb0b07220 */ /* 0x080fe20000410000 */
[--C-:B------:R-:W-:Y:S02]  /*2b70*/  HADD2.F32 R178, -RZ, R181.reuse.H0_H0 ;  /* 0x200000b5ffb27230 */ /* 0x100fe40000004100 */
[----:B------:R-:W-:Y:S01]  /*2b80*/  FMUL.FTZ R177, R177, R190 ;  /* 0x000000beb1b17220 */ /* 0x000fe20000410000 */
[----:B------:R-:W-:Y:S02]  /*2b90*/  HADD2.F32 R179, -RZ, R181.H1_H1 ;  /* 0x300000b5ffb37230 */ /* 0x000fe40000004100 */
[----:B------:R-:W-:Y:S01]  /*2ba0*/  FMUL.FTZ R176, R176, R184 ;  /* 0x000000b8b0b07220 */ /* 0x000fe20000410000 */
[----:B------:R-:W-:Y:S02]  /*2bb0*/  HADD2.F32 R184, -RZ, R61.H1_H1 ;  /* 0x3000003dffb87230 */ /* 0x000fe40000004100 */
[----:B------:R-:W-:Y:S01]  /*2bc0*/  FMUL.FTZ R177, R177, R180 ;  /* 0x000000b4b1b17220 */ /* 0x000fe20000410000 */
[-C--:B------:R-:W-:Y:S01]  /*2bd0*/  FMUL.FTZ R178, R178, R190.reuse ;  /* 0x000000beb2b27220 */ /* 0x080fe20000410000 */
[----:B------:R-:W-:Y:S01]  /*2be0*/  FMUL.FTZ R179, R179, R190 ;  /* 0x000000beb3b37220 */ /* 0x000fe20000410000 */
[----:B------:R-:W-:-:S02]  /*2bf0*/  HADD2.F32 R180, -RZ, R182.H0_H0 ;  /* 0x200000b6ffb47230 */ /* 0x000fc40000004100 */
[----:B------:R-:W-:Y:S02]  /*2c00*/  HADD2.F32 R181, -RZ, R182.H1_H1 ;  /* 0x300000b6ffb57230 */ /* 0x000fe40000004100 */
[----:B------:R-:W-:Y:S01]  /*2c10*/  FMUL.FTZ R178, R178, R185 ;  /* 0x000000b9b2b27220 */ /* 0x000fe20000410000 */
[----:B------:R-:W-:Y:S01]  /*2c20*/  FMUL.FTZ R179, R179, R184 ;  /* 0x000000b8b3b37220 */ /* 0x000fe20000410000 */
[--C-:B------:R-:W-:Y:S02]  /*2c30*/  HADD2.F32 R185, -RZ, R62.reuse.H0_H0 ;  /* 0x2000003effb97230 */ /* 0x100fe40000004100 */
[-C--:B------:R-:W-:Y:S01]  /*2c40*/  FMUL.FTZ R180, R180, R190.reuse ;  /* 0x000000beb4b47220 */ /* 0x080fe20000410000 */
[----:B------:R-:W-:Y:S02]  /*2c50*/  HADD2.F32 R184, -RZ, R62.H1_H1 ;  /* 0x3000003effb87230 */ /* 0x000fe40000004100 */
        /* <DEDUP_REMOVED lines=9> */
[----:B------:R-:W-:-:S03]  /*2cf0*/  FMUL.FTZ R182, R182, R185 ;  /* 0x000000b9b6b67220 */ /* 0x000fc60000410000 */
[----:B------:R-:W-:Y:S01]  /*2d00*/  FMUL.FTZ R183, R183, R184 ;  /* 0x000000b8b7b77220 */ /* 0x000fe20000410000 */
[----:B------:R-:W-:Y:S02]  /*2d10*/  IMAD.WIDE.U32 R184, R217, 0x20, R188 ;  /* 0x00000020d9b87825 */ /* 0x000fe400078e00bc */
[----:B------:R-:W0:Y:S02]  /*2d20*/  @P1 LDC.64 R188, c[0x0][0x230] ;  /* 0x00008c00ffbc1b82 */ /* 0x000e240000000a00 */
        /* <DEDUP_REMOVED lines=9> */
[----:B------:R1:W-:Y:S02]  /*2dc0*/  STG.E.128 desc[UR4][R184.64+0x10], R180 ;  /* 0x000010b4b8007986 */ /* 0x0003e4000c101d04 */
[----:B-1----:R-:W-:-:S06]  /*2dd0*/  IMAD.WIDE.U32 R184, R225, 0x10, R186 ;  /* 0x00000010e1b87825 */ /* 0x002fcc00078e00ba */
[----:B------:R-:W2:Y:S01]  /*2de0*/  LDG.E.128 R184, desc[UR4][R184.64] ;  /* 0x00000004b8b87981 */ /* 0x000ea2000c1e1d00 */
[----:B------:R-:W-:Y:S01]  /*2df0*/  @P1 MOV R96, R112 ;  /* 0x0000007000601202 */ /* 0x000fe20000000f00 */
[----:B0-----:R-:W-:Y:S01]  /*2e00*/  @P1 IMAD.WIDE.U32 R188, R225, 0x20, R188 ;  /* 0x00000020e1bc1825 */ /* 0x001fe200078e00bc */
        /* <DEDUP_REMOVED lines=9> */
[--C-:B--2---:R-:W-:Y:S02]  /*2ea0*/  HADD2.F32 R250, -RZ, R184.reuse.H0_H0 ;  /* 0x200000b8fffa7230 */ /* 0x104fe40000004100 */
[----:B------:R-:W-:Y:S02]  /*2eb0*/  HADD2.F32 R251, -RZ, R184.H1_H1 ;  /* 0x300000b8fffb7230 */ /* 0x000fe40000004100 */
[--C-:B------:R-:W-:Y:S02]  /*2ec0*/  HADD2.F32 R236, -RZ, R187.reuse.H0_H0 ;  /* 0x200000bbffec7230 */ /* 0x100fe40000004100 */
[----:B------:R-:W-:Y:S02]  /*2ed0*/  HADD2.F32 R191, -RZ, R187.H1_H1 ;  /* 0x300000bbffbf7230 */ /* 0x000fe40000004100 */
[----:B------:R-:W-:Y:S01]  /*2ee0*/  FMUL.FTZ R184, R250, R190 ;  /* 0x000000befab87220 */ /* 0x000fe20000410000 */
[----:B------:R-:W-:-:S02]  /*2ef0*/  HADD2.F32 R187, -RZ, R185.H0_H0 ;  /* 0x200000b9ffbb7230 */ /* 0x000fc40000004100 */
[----:B------:R-:W-:Y:S02]  /*2f00*/  HADD2.F32 R249, -RZ, R185.H1_H1 ;  /* 0x300000b9fff97230 */ /* 0x000fe40000004100 */
[-C--:B------:R-:W-:Y:S02]  /*2f10*/  FMUL.FTZ R185, R251, R190.reuse ;  /* 0x000000befbb97220 */ /* 0x080fe40000410000 */
[----:B------:R-:W1:Y:S01]  /*2f20*/  LDC.64 R250, c[0x0][0x238] ;  /* 0x00008e00fffa7b82 */ /* 0x000e620000000a00 */
[--C-:B0-----:R-:W-:Y:S02]  /*2f30*/  HADD2.F32 R188, -RZ, R186.reuse.H0_H0 ;  /* 0x200000baffbc7230 */ /* 0x101fe40000004100 */
[----:B------:R-:W-:Y:S02]  /*2f40*/  HADD2.F32 R189, -RZ, R186.H1_H1 ;  /* 0x300000baffbd7230 */ /* 0x000fe40000004100 */
        /* <DEDUP_REMOVED lines=30> */
[----:B-1----:R-:W-:-:S05]  /*3130*/  IMAD.WIDE.U32 R112, R225, 0x20, R250 ;  /* 0x00000020e1707825 */ /* 0x002fca00078e00fa */
        /* <DEDUP_REMOVED lines=268> */
.L_x_44502:
[----:B-1----:R-:W-:Y:S01]  /*4200*/  FADD.FTZ R112, R116, R112 ;  /* 0x0000007074707221 */ /* 0x002fe20000010000 */
[----:B------:R-:W2:Y:S03]  /*4210*/  LDL R251, [R1+0x48] ;  /* 0x0000480001fb7983 */ /* 0x000ea60000100800 */
[----:B------:R-:W-:Y:S01]  /*4220*/  FFMA.FTZ R112, R112, R118, UR7 ;  /* 0x0000000770707e23 */ /* 0x000fe20008010076 */
[----:B0-----:R-:W3:Y:S04]  /*4230*/  LDL R116, [R1+0x3c] ;  /* 0x00003c0001747983 */ /* 0x001ee80000100800 */
[----:B------:R-:W4:Y:S04]  /*4240*/  LDL R118, [R1+0x40] ;  /* 0x0000400001767983 */ /* 0x000f280000100800 */
[----:B------:R-:W2:Y:S04]  /*4250*/  LDL R250, [R1+0x44] ;  /* 0x0000440001fa7983 */ /* 0x000ea80000100800 */
[----:B------:R-:W2:Y:S04]  /*4260*/  LDL R249, [R1+0x50] ;  /* 0x0000500001f97983 */ /* 0x000ea80000100800 */
[----:B------:R-:W2:Y:S04]  /*4270*/  LDL R236, [R1+0x4c] ;  /* 0x00004c0001ec7983 */ /* 0x000ea80000100800 */
[----:B------:R-:W2:Y:S04]  /*4280*/  LDL R119, [R1+0x58] ;  /* 0x0000580001777983 */ /* 0x000ea80000100800 */
[----:B------:R-:W2:Y:S01]  /*4290*/  LDL R117, [R1+0x54] ;  /* 0x0000540001757983 */ /* 0x000ea20000100800 */
[----:B------:R-:W-:-:S05]  /*42a0*/  FMUL.FTZ R113, R115, R115 ;  /* 0x0000007373717220 */ /* 0x000fca0000410000 */
[----:B------:R-:W-:-:S05]  /*42b0*/  FSEL R113, R113, RZ, P3 ;  /* 0x000000ff71717208 */ /* 0x000fca0001800000 */
[----:B------:R-:W-:-:S06]  /*42c0*/  FADD.FTZ R113, R112, R113 ;  /* 0x0000007170717221 */ /* 0x000fcc0000010000 */
[----:B------:R-:W0:Y:S01]  /*42d0*/  MUFU.RSQ R113, R113 ;  /* 0x0000007100717308 */ /* 0x000e220000001400 */
[----:B------:R-:W-:Y:S01]  /*42e0*/  FSEL R112, R115, RZ, !P3 ;  /* 0x000000ff73707208 */ /* 0x000fe20005800000 */
[----:B-----5:R-:W-:-:S04]  /*42f0*/  HADD2.F32 R114, -RZ, R59.H0_H0 ;  /* 0x2000003bff727230 */ /* 0x020fc80000004100 */
[--C-:B------:R-:W-:Y:S01]  /*4300*/  FADD.FTZ R110, R110, -R112.reuse ;  /* 0x800000706e6e7221 */ /* 0x100fe20000010000 */
[----:B------:R-:W-:-:S03]  /*4310*/  FADD.FTZ R111, R111, -R112 ;  /* 0x800000706f6f7221 */ /* 0x000fc60000010000 */
[C---:B0-----:R-:W-:Y:S01]  /*4320*/  FMUL.FTZ R110, R113.reuse, R110 ;  /* 0x0000006e716e7220 */ /* 0x041fe20000410000 */
[----:B------:R-:W-:Y:S01]  /*4330*/  FMUL.FTZ R111, R113, R111 ;  /* 0x0000006f716f7220 */ /* 0x000fe20000410000 */
[--C-:B------:R-:W-:Y:S01]  /*4340*/  FADD.FTZ R108, R108, -R112.reuse ;  /* 0x800000706c6c7221 */ /* 0x100fe20000010000 */
[----:B------:R-:W-:-:S03]  /*4350*/  FADD.FTZ R109, R109, -R112 ;  /* 0x800000706d6d7221 */ /* 0x000fc60000010000 */
[C---:B------:R-:W-:Y:S01]  /*4360*/  FMUL.FTZ R108, R113.reuse, R108 ;  /* 0x0000006c716c7220 */ /* 0x040fe20000410000 */
[----:B------:R-:W-:Y:S01]  /*4370*/  FMUL.FTZ R109, R113, R109 ;  /* 0x0000006d716d7220 */ /* 0x000fe20000410000 */
[----:B------:R-:W-:-:S04]  /*4380*/  FADD.FTZ R106, R106, -R112 ;  /* 0x800000706a6a7221 */ /* 0x000fc80000010000 */
[----:B------:R-:W-:Y:S01]  /*4390*/  FMUL.FTZ R106, R113, R106 ;  /* 0x0000006a716a7220 */ /* 0x000fe20000410000 */
[----:B----4-:R-:W-:Y:S01]  /*43a0*/  FFMA.FTZ R110, R110, R114, R118 ;  /* 0x000000726e6e7223 */ /* 0x010fe20000010076 */
[----:B------:R-:W-:-:S05]  /*43b0*/  HADD2.F32 R114, -RZ, R59.H1_H1 ;  /* 0x3000003bff727230 */ /* 0x000fca0000004100 */
[----:B---3--:R-:W-:-:S05]  /*43c0*/  FFMA.FTZ R111, R111, R114, R116 ;  /* 0x000000726f6f7223 */ /* 0x008fca0000010074 */
[----:B------:R-:W-:Y:S01]  /*43d0*/  F2FP.F16.F32.PACK_AB R111, R111, R110 ;  /* 0x0000006e6f6f723e */ /* 0x000fe200000000ff */
[----:B------:R-:W-:-:S05]  /*43e0*/  HADD2.F32 R110, -RZ, R58.H0_H0 ;  /* 0x2000003aff6e7230 */ /* 0x000fca0000004100 */
[----:B--2---:R-:W-:Y:S01]  /*43f0*/  FFMA.FTZ R110, R108, R110, R251 ;  /* 0x0000006e6c6e7223 */ /* 0x004fe200000100fb */
[----:B------:R-:W-:Y:S02]  /*4400*/  HADD2.F32 R108, -RZ, R58.H1_H1 ;  /* 0x3000003aff6c7230 */ /* 0x000fe40000004100 */
[--C-:B------:R-:W-:Y:S01]  /*4410*/  FADD.FTZ R107, R107, -R112.reuse ;  /* 0x800000706b6b7221 */ /* 0x100fe20000010000 */
[--C-:B------:R-:W-:Y:S01]  /*4420*/  FADD.FTZ R104, R104, -R112.reuse ;  /* 0x8000007068687221 */ /* 0x100fe20000010000 */
[--C-:B------:R-:W-:Y:S01]  /*4430*/  FADD.FTZ R105, R105, -R112.reuse ;  /* 0x8000007069697221 */ /* 0x100fe20000010000 */
[----:B------:R-:W-:Y:S01]  /*4440*/  FADD.FTZ R138, R138, -R112 ;  /* 0x800000708a8a7221 */ /* 0x000fe20000010000 */
[----:B------:R-:W-:Y:S01]  /*4450*/  FFMA.FTZ R108, R109, R108, R250 ;  /* 0x0000006c6d6c7223 */ /* 0x000fe200000100fa */
[--C-:B------:R-:W-:Y:S01]  /*4460*/  HADD2.F32 R109, -RZ, R57.reuse.H0_H0 ;  /* 0x20000039ff6d7230 */ /* 0x100fe20000004100 */
[----:B------:R-:W2:Y:S04]  /*4470*/  LDL R250, [R1+0x20] ;  /* 0x0000200001fa7983 */ /* 0x000ea80000100800 */
[----:B------:R-:W-:Y:S01]  /*4480*/  FFMA.FTZ R109, R106, R109, R249 ;  /* 0x0000006d6a6d7223 */ /* 0x000fe200000100f9 */
[----:B------:R-:W-:Y:S01]  /*4490*/  FADD.FTZ R139, R139, -R112 ;  /* 0x800000708b8b7221 */ /* 0x000fe20000010000 */
[----:B------:R-:W3:Y:S01]  /*44a0*/  LDL R249, [R1+0x1c] ;  /* 0x00001c0001f97983 */ /* 0x000ee20000100800 */
[C---:B------:R-:W-:Y:S01]  /*44b0*/  FMUL.FTZ R106, R113.reuse, R107 ;  /* 0x0000006b716a7220 */ /* 0x040fe20000410000 */
[----:B------:R-:W-:Y:S01]  /*44c0*/  HADD2.F32 R107, -RZ, R57.H1_H1 ;  /* 0x30000039ff6b7230 */ /* 0x000fe20000004100 */
[----:B------:R-:W-:Y:S01]  /*44d0*/  F2FP.F16.F32.PACK_AB R110, R108, R110 ;  /* 0x0000006e6c6e723e */ /* 0x000fe200000000ff */
[----:B------:R-:W-:Y:S01]  /*44e0*/  FMUL.FTZ R104, R113, R104 ;  /* 0x0000006871687220 */ /* 0x000fe20000410000 */
[----:B------:R-:W-:-:S02]  /*44f0*/  HADD2.F32 R108, -RZ, R56.H0_H0 ;  /* 0x20000038ff6c7230 */ /* 0x000fc40000004100 */
[----:B------:R-:W-:Y:S01]  /*4500*/  FMUL.FTZ R105, R113, R105 ;  /* 0x0000006971697220 */ /* 0x000fe20000410000 */
[----:B------:R-:W-:Y:S01]  /*4510*/  FFMA.FTZ R106, R106, R107, R236 ;  /* 0x0000006b6a6a7223 */ /* 0x000fe200000100ec */
[----:B------:R-:W-:Y:S02]  /*4520*/  HADD2.F32 R107, -RZ, R56.H1_H1 ;  /* 0x30000038ff6b7230 */ /* 0x000fe40000004100 */
[--C-:B------:R-:W-:Y:S01]  /*4530*/  FADD.FTZ R126, R126, -R112.reuse ;  /* 0x800000707e7e7221 */ /* 0x100fe20000010000 */
[----:B------:R-:W-:Y:S01]  /*4540*/  FFMA.FTZ R108, R104, R108, R119 ;  /* 0x0000006c686c7223 */ /* 0x000fe20000010077 */
[--C-:B------:R-:W-:Y:S01]  /*4550*/  FADD.FTZ R127, R127, -R112.reuse ;  /* 0x800000707f7f7221 */ /* 0x100fe20000010000 */
[--C-:B------:R-:W-:Y:S01]  /*4560*/  FADD.FTZ R120, R120, -R112.reuse ;  /* 0x8000007078787221 */ /* 0x100fe20000010000 */
[----:B------:R-:W-:Y:S01]  /*4570*/  FFMA.FTZ R107, R105, R107, R117 ;  /* 0x0000006b696b7223 */ /* 0x000fe20000010075 */
[--C-:B------:R-:W-:Y:S01]  /*4580*/  FADD.FTZ R121, R121, -R112.reuse ;  /* 0x8000007079797221 */ /* 0x100fe20000010000 */
[----:B------:R-:W0:Y:S01]  /*4590*/  @!P1 LDC.64 R104, c[0x0][0x250] ;  /* 0x00009400ff689b82 */ /* 0x000e220000000a00 */
        /* <DEDUP_REMOVED lines=23> */
[----:B0-----:R-:W-:-:S04]  /*4710*/  @!P1 IMAD.WIDE R104, R208, 0x4, R104 ;  /* 0x00000004d0689825 */ /* 0x001fc800078e0268 */
[--C-:B------:R-:W-:Y:S01]  /*4720*/  FADD.FTZ R149, R149, -R112.reuse ;  /* 0x8000007095957221 */ /* 0x100fe20000010000 */
[--C-:B------:R-:W-:Y:S01]  /*4730*/  FADD.FTZ R150, R150, -R112.reuse ;  /* 0x8000007096967221 */ /* 0x100fe20000010000 */
[--C-:B------:R-:W-:Y:S01]  /*4740*/  FADD.FTZ R151, R151, -R112.reuse ;  /* 0x8000007097977221 */ /* 0x100fe20000010000 */
[--C-:B------:R-:W-:Y:S01]  /*4750*/  FADD.FTZ R152, R152, -R112.reuse ;  /* 0x8000007098987221 */ /* 0x100fe20000010000 */
[----:B------:R0:W-:Y:S01]  /*4760*/  @!P1 STG.E desc[UR4][R104.64], R115 ;  /* 0x0000007368009986 */ /* 0x0001e2000c101904 */
        /* <DEDUP_REMOVED lines=11> */
[----:B0-----:R-:W0:Y:S01]  /*4820*/  @!P1 LDC.64 R104, c[0x0][0x258] ;  /* 0x00009600ff689b82 */ /* 0x001e220000000a00 */
[C---:B------:R-:W-:Y:S01]  /*4830*/  FMUL.FTZ R116, R113.reuse, R138 ;  /* 0x0000008a71747220 */ /* 0x040fe20000410000 */
[----:B------:R-:W-:Y:S01]  /*4840*/  FMUL.FTZ R117, R113, R139 ;  /* 0x0000008b71757220 */ /* 0x000fe20000410000 */
[--C-:B------:R-:W-:Y:S01]  /*4850*/  FADD.FTZ R164, R164, -R112.reuse ;  /* 0x80000070a4a47221 */ /* 0x100fe20000010000 */
[--C-:B------:R-:W-:Y:S01]  /*4860*/  FADD.FTZ R165, R165, -R112.reuse ;  /* 0x80000070a5a57221 */ /* 0x100fe20000010000 */
[--C-:B------:R-:W-:Y:S01]  /*4870*/  FADD.FTZ R166, R166, -R112.reuse ;  /* 0x80000070a6a67221 */ /* 0x100fe20000010000 */
[--C-:B------:R-:W-:Y:S01]  /*4880*/  FADD.FTZ R167, R167, -R112.reuse ;  /* 0x80000070a7a77221 */ /* 0x100fe20000010000 */
[--C-:B------:R-:W-:Y:S01]  /*4890*/  FADD.FTZ R168, R168, -R112.reuse ;  /* 0x80000070a8a87221 */ /* 0x100fe20000010000 */
[----:B------:R-:W1:Y:S01]  /*48a0*/  LDC.64 R138, c[0x0][0x2b8] ;  /* 0x0000ae00ff8a7b82 */ /* 0x000e620000000a00 */
[----:B------:R-:W-:Y:S01]  /*48b0*/  F2FP.F16.F32.PACK_AB R109, R106, R109 ;  /* 0x0000006d6a6d723e */ /* 0x000fe200000000ff */
[--C-:B------:R-:W-:Y:S01]  /*48c0*/  FADD.FTZ R169, R169, -R112.reuse ;  /* 0x80000070a9a97221 */ /* 0x100fe20000010000 */
[----:B------:R-:W-:Y:S01]  /*48d0*/  F2FP.F16.F32.PACK_AB R108, R107, R108 ;  /* 0x0000006c6b6c723e */ /* 0x000fe200000000ff */
        /* <DEDUP_REMOVED lines=23> */
[----:B------:R-:W4:Y:S01]  /*4a50*/  LDL R251, [R1+0x2c] ;  /* 0x00002c0001fb7983 */ /* 0x000f220000100800 */
[----:B0-----:R-:W-:Y:S01]  /*4a60*/  LEA R104, P1, R209, UR12, 0x4 ;  /* 0x0000000cd1687c11 */ /* 0x001fe2000f8220ff */
[----:B------:R-:W-:-:S03]  /*4a70*/  FADD.FTZ R107, R191, -R112 ;  /* 0x80000070bf6b7221 */ /* 0x000fc60000010000 */
[----:B------:R-:W-:Y:S01]  /*4a80*/  LEA.HI.X R105, R209, UR13, RZ, 0x4, P1 ;  /* 0x0000000dd1697c11 */ /* 0x000fe200088f24ff */
[C---:B------:R-:W-:Y:S01]  /*4a90*/  FMUL.FTZ R120, R113.reuse, R120 ;  /* 0x0000007871787220 */ /* 0x040fe20000410000 */
        /* <DEDUP_REMOVED lines=20> */
[C---:B0-----:R-:W-:Y:S01]  /*4be0*/  FMUL.FTZ R108, R113.reuse, R126 ;  /* 0x0000007e716c7220 */ /* 0x041fe20000410000 */
        /* <DEDUP_REMOVED lines=49> */
[----:B------:R-:W-:-:S02]  /*4f00*/  HADD2.F32 R115, -RZ, R55.H0_H0 ;  /* 0x20000037ff737230 */ /* 0x000fc40000004100 */
[----:B------:R-:W-:Y:S02]  /*4f10*/  HADD2.F32 R113, -RZ, R55.H1_H1 ;  /* 0x30000037ff717230 */ /* 0x000fe40000004100 */
[----:B-1----:R-:W-:Y:S02]  /*4f20*/  IMAD.WIDE.U32 R110, R212, 0x10, R138 ;  /* 0x00000010d46e7825 */ /* 0x002fe400078e008a */
[----:B------:R-:W4:Y:S02]  /*4f30*/  LDL R212, [R1+0x28] ;  /* 0x0000280001d47983 */ /* 0x000f240000100800 */
[----:B--2---:R-:W-:Y:S01]  /*4f40*/  FFMA.FTZ R115, R108, R115, R250 ;  /* 0x000000736c737223 */ /* 0x004fe200000100fa */
[----:B------:R-:W-:Y:S01]  /*4f50*/  IMAD.WIDE.U32 R106, R210, 0x10, R138 ;  /* 0x00000010d26a7825 */ /* 0x000fe200078e008a */
[----:B------:R-:W2:Y:S03]  /*4f60*/  LDL R250, [R1+0x38] ;  /* 0x0000380001fa7983 */ /* 0x000ea60000100800 */
[----:B---3--:R-:W-:Y:S01]  /*4f70*/  FFMA.FTZ R113, R109, R113, R249 ;  /* 0x000000716d717223 */ /* 0x008fe200000100f9 */
[--C-:B------:R-:W-:Y:S01]  /*4f80*/  IMAD.WIDE.U32 R108, R211, 0x10, R138.reuse ;  /* 0x00000010d36c7825 */ /* 0x100fe200078e008a */
[----:B------:R-:W3:Y:S04]  /*4f90*/  LDL R249, [R1+0x34] ;  /* 0x0000340001f97983 */ /* 0x000ee80000100800 */
[----:B------:R-:W2:Y:S01]  /*4fa0*/  LDL R211, [R1+0x24] ;  /* 0x0000240001d37983 */ /* 0x000ea20000100800 */
[----:B------:R-:W-:-:S04]  /*4fb0*/  IMAD.WIDE.U32 R140, R213, 0x10, R138 ;  /* 0x00000010d58c7825 */ /* 0x000fc800078e008a */
[----:B------:R-:W-:-:S04]  /*4fc0*/  IMAD.WIDE.U32 R130, R214, 0x10, R138 ;  /* 0x00000010d6827825 */ /* 0x000fc800078e008a */
[----:B------:R-:W-:-:S04]  /*4fd0*/  IMAD.WIDE.U32 R132, R215, 0x10, R138 ;  /* 0x00000010d7847825 */ /* 0x000fc800078e008a */
[----:B------:R-:W-:-:S04]  /*4fe0*/  IMAD.WIDE.U32 R134, R216, 0x10, R138 ;  /* 0x00000010d8867825 */ /* 0x000fc800078e008a */
[--C-:B------:R-:W-:Y:S01]  /*4ff0*/  IMAD.WIDE.U32 R136, R217, 0x10, R138.reuse ;  /* 0x00000010d9887825 */ /* 0x100fe200078e008a */
[----:B------:R-:W3:Y:S03]  /*5000*/  LDL R216, [R1+0x8] ;  /* 0x0000080001d87983 */ /* 0x000ee60000100800 */
[----:B------:R-:W-:Y:S01]  /*5010*/  IMAD.WIDE.U32 R138, R225, 0x10, R138 ;  /* 0x00000010e18a7825 */ /* 0x000fe200078e008a */
[----:B------:R-:W-:Y:S01]  /*5020*/  F2FP.F16.F32.PACK_AB R115, R113, R115 ;  /* 0x000000737173723e */ /* 0x000fe200000000ff */
[----:B------:R-:W3:Y:S02]  /*5030*/  LDL R225, [R1+0x30] ;  /* 0x0000300001e17983 */ /* 0x000ee40000100800 */
[--C-:B------:R-:W-:Y:S02]  /*5040*/  HADD2.F32 R113, -RZ, R54.reuse.H1_H1 ;  /* 0x30000036ff717230 */ /* 0x100fe40000004100 */
[----:B------:R-:W3:Y:S04]  /*5050*/  LDL R213, [R1+0xc] ;  /* 0x00000c0001d57983 */ /* 0x000ee80000100800 */
[----:B------:R-:W3:Y:S01]  /*5060*/  LDL R214, [R1+0x10] ;  /* 0x0000100001d67983 */ /* 0x000ee20000100800 */
[----:B------:R-:W-:-:S03]  /*5070*/  HADD2.F32 R210, -RZ, R54.H0_H0 ;  /* 0x20000036ffd27230 */ /* 0x000fc60000004100 */
[----:B------:R-:W3:Y:S04]  /*5080*/  LDL R217, [R1] ;  /* 0x0000000001d97983 */ /* 0x000ee80000100800 */
[----:B------:R-:W3:Y:S01]  /*5090*/  LDL R215, [R1+0x4] ;  /* 0x0000040001d77983 */ /* 0x000ee20000100800 */
[----:B----4-:R-:W-:-:S03]  /*50a0*/  FFMA.FTZ R124, R124, R210, R212 ;  /* 0x000000d27c7c7223 */ /* 0x010fc600000100d4 */
[----:B------:R-:W4:Y:S01]  /*50b0*/  LDL R212, [R1+0x18] ;  /* 0x0000180001d47983 */ /* 0x000f220000100800 */
[----:B--2---:R-:W-:-:S03]  /*50c0*/  FFMA.FTZ R125, R125, R113, R211 ;  /* 0x000000717d7d7223 */ /* 0x004fc600000100d3 */
[----:B------:R-:W2:Y:S01]  /*50d0*/  LDL R211, [R1+0x14] ;  /* 0x0000140001d37983 */ /* 0x000ea20000100800 */
[--C-:B------:R-:W-:Y:S02]  /*50e0*/  HADD2.F32 R113, -RZ, R53.reuse.H0_H0 ;  /* 0x20000035ff717230 */ /* 0x100fe40000004100 */
[----:B------:R-:W-:-:S05]  /*50f0*/  HADD2.F32 R210, -RZ, R53.H1_H1 ;  /* 0x30000035ffd27230 */ /* 0x000fca0000004100 */
[----:B------:R-:W-:Y:S01]  /*5100*/  FFMA.FTZ R123, R123, R210, R251 ;  /* 0x000000d27b7b7223 */ /* 0x000fe200000100fb */
[--C-:B------:R-:W-:Y:S02]  /*5110*/  HADD2.F32 R210, -RZ, R52.reuse.H0_H0 ;  /* 0x20000034ffd27230 */ /* 0x100fe40000004100 */
[----:B---3--:R-:W-:Y:S01]  /*5120*/  FFMA.FTZ R113, R122, R113, R225 ;  /* 0x000000717a717223 */ /* 0x008fe200000100e1 */
[----:B------:R-:W-:-:S05]  /*5130*/  HADD2.F32 R122, -RZ, R52.H1_H1 ;  /* 0x30000034ff7a7230 */ /* 0x000fca0000004100 */
[----:B------:R-:W-:Y:S01]  /*5140*/  FFMA.FTZ R121, R121, R122, R249 ;  /* 0x0000007a79797223 */ /* 0x000fe200000100f9 */
[----:B------:R-:W-:Y:S02]  /*5150*/  HADD2.F32 R122, -RZ, R51.H1_H1 ;  /* 0x30000033ff7a7230 */ /* 0x000fe40000004100 */
[----:B------:R-:W-:-:S03]  /*5160*/  FFMA.FTZ R120, R120, R210, R250 ;  /* 0x000000d278787223 */ /* 0x000fc600000100fa */
[----:B------:R-:W-:Y:S01]  /*5170*/  FFMA.FTZ R119, R119, R122, R252 ;  /* 0x0000007a77777223 */ /* 0x000fe200000100fc */
[----:B------:R-:W-:-:S05]  /*5180*/  HADD2.F32 R122, -RZ, R50.H0_H0 ;  /* 0x20000032ff7a7230 */ /* 0x000fca0000004100 */
[----:B------:R-:W-:Y:S01]  /*5190*/  FFMA.FTZ R122, R112, R122, R216 ;  /* 0x0000007a707a7223 */ /* 0x000fe200000100d8 */
[----:B------:R-:W-:Y:S01]  /*51a0*/  F2FP.F16.F32.PACK_AB R112, R121, R120 ;  /* 0x000000787970723e */ /* 0x000fe200000000ff */
[----:B------:R-:W-:-:S05]  /*51b0*/  HADD2.F32 R120, -RZ, R49.H1_H1 ;  /* 0x30000031ff787230 */ /* 0x000fca0000004100 */
[----:B------:R-:W-:Y:S01]  /*51c0*/  FFMA.FTZ R105, R105, R120, R213 ;  /* 0x0000007869697223 */ /* 0x000fe200000100d5 */
[----:B------:R-:W-:Y:S02]  /*51d0*/  HADD2.F32 R120, -RZ, R48.H1_H1 ;  /* 0x30000030ff787230 */ /* 0x000fe40000004100 */
[----:B------:R-:W-:-:S05]  /*51e0*/  HADD2.F32 R121, -RZ, R49.H0_H0 ;  /* 0x20000031ff797230 */ /* 0x000fca0000004100 */
[----:B------:R-:W-:Y:S01]  /*51f0*/  FFMA.FTZ R104, R104, R121, R214 ;  /* 0x0000007968687223 */ /* 0x000fe200000100d6 */
[----:B------:R-:W-:Y:S02]  /*5200*/  HADD2.F32 R121, -RZ, R48.H0_H0 ;  /* 0x20000030ff797230 */ /* 0x000fe40000004100 */
[----:B------:R-:W-:-:S05]  /*5210*/  HADD2.F32 R210, -RZ, R51.H0_H0 ;  /* 0x20000033ffd27230 */ /* 0x000fca0000004100 */
[----:B------:R-:W-:Y:S01]  /*5220*/  FFMA.FTZ R118, R118, R210, R217 ;  /* 0x000000d276767223 */ /* 0x000fe200000100d9 */
[----:B------:R-:W-:-:S05]  /*5230*/  HADD2.F32 R210, -RZ, R50.H1_H1 ;  /* 0x30000032ffd27230 */ /* 0x000fca0000004100 */
[----:B------:R-:W-:Y:S01]  /*5240*/  FFMA.FTZ R210, R114, R210, R215 ;  /* 0x000000d272d27223 */ /* 0x000fe200000100d7 */
[----:B------:R-:W-:Y:S02]  /*5250*/  F2FP.F16.F32.PACK_AB R119, R119, R118 ;  /* 0x000000767777723e */ /* 0x000fe400000000ff */
[----:B------:R-:W-:Y:S01]  /*5260*/  F2FP.F16.F32.PACK_AB R113, R123, R113 ;  /* 0x000000717b71723e */ /* 0x000fe200000000ff */
[----:B------:R-:W-:Y:S01]  /*5270*/  HADD2.F32 R123, -RZ, R47.H0_H0 ;  /* 0x2000002fff7b7230 */ /* 0x000fe20000004100 */
[----:B------:R-:W-:Y:S01]  /*5280*/  F2FP.F16.F32.PACK_AB R118, R210, R122 ;  /* 0x0000007ad276723e */ /* 0x000fe200000000ff */
[----:B------:R-:W-:Y:S01]  /*5290*/  HADD2.F32 R122, -RZ, R46.H0_H0 ;  /* 0x2000002eff7a7230 */ /* 0x000fe20000004100 */
[----:B------:R-:W-:Y:S01]  /*52a0*/  F2FP.F16.F32.PACK_AB R114, R125, R124 ;  /* 0x0000007c7d72723e */ /* 0x000fe200000000ff */
[----:B------:R-:W-:Y:S02]  /*52b0*/  HADD2.F32 R125, -RZ, R41.H0_H0 ;  /* 0x20000029ff7d7230 */ /* 0x000fe40000004100 */
[----:B------:R-:W-:-:S02]  /*52c0*/  HADD2.F32 R124, -RZ, R40.H0_H0 ;  /* 0x20000028ff7c7230 */ /* 0x000fc40000004100 */
[----:B------:R-:W-:Y:S01]  /*52d0*/  FFMA.FTZ R123, R142, R123, R242 ;  /* 0x0000007b8e7b7223 */ /* 0x000fe200000100f2 */
[----:B------:R-:W-:Y:S01]  /*52e0*/  FFMA.FTZ R122, R190, R122, R244 ;  /* 0x0000007abe7a7223 */ /* 0x000fe200000100f4 */
[----:B------:R-:W-:Y:S01]  /*52f0*/  FFMA.FTZ R125, R146, R125, R238 ;  /* 0x0000007d927d7223 */ /* 0x000fe200000100ee */
[----:B------:R-:W-:Y:S01]  /*5300*/  FFMA.FTZ R124, R144, R124, R240 ;  /* 0x0000007c907c7223 */ /* 0x000fe200000100f0 */
[----:B----4-:R-:W-:Y:S01]  /*5310*/  FFMA.FTZ R128, R128, R121, R212 ;  /* 0x0000007980807223 */ /* 0x010fe200000100d4 */
[----:B------:R-:W-:-:S05]  /*5320*/  HADD2.F32 R121, -RZ, R45.H0_H0 ;  /* 0x2000002dff797230 */ /* 0x000fca0000004100 */
[----:B------:R-:W-:Y:S01]  /*5330*/  FFMA.FTZ R121, R116, R121, R246 ;  /* 0x0000007974797223 */ /* 0x000fe200000100f6 */
[----:B--2---:R-:W-:Y:S01]  /*5340*/  FFMA.FTZ R129, R129, R120, R211 ;  /* 0x0000007881817223 */ /* 0x004fe200000100d3 */
[----:B------:R-:W-:-:S05]  /*5350*/  HADD2.F32 R120, -RZ, R47.H1_H1 ;  /* 0x3000002fff787230 */ /* 0x000fca0000004100 */
[----:B------:R-:W-:Y:S01]  /*5360*/  FFMA.FTZ R143, R143, R120, R241 ;  /* 0x000000788f8f7223 */ /* 0x000fe200000100f1 */
[----:B------:R-:W-:-:S05]  /*5370*/  HADD2.F32 R120, -RZ, R46.H1_H1 ;  /* 0x3000002eff787230 */ /* 0x000fca0000004100 */
[----:B------:R-:W-:Y:S01]  /*5380*/  FFMA.FTZ R191, R191, R120, R243 ;  /* 0x00000078bfbf7223 */ /* 0x000fe200000100f3 */
[----:B------:R-:W-:-:S05]  /*5390*/  HADD2.F32 R120, -RZ, R45.H1_H1 ;  /* 0x3000002dff787230 */ /* 0x000fca0000004100 */
[----:B------:R-:W-:Y:S01]  /*53a0*/  FFMA.FTZ R120, R117, R120, R245 ;  /* 0x0000007875787223 */ /* 0x000fe200000100f5 */
        /* <DEDUP_REMOVED lines=13> */
[----:B------:R-:W-:Y:S01]  /*5480*/  HADD2.F32 R104, -RZ, R38.H1_H1 ;  /* 0x30000026ff687230 */ /* 0x000fe20000004100 */
[----:B------:R-:W-:Y:S01]  /*5490*/  F2FP.F16.F32.PACK_AB R116, R129, R128 ;  /* 0x000000808174723e */ /* 0x000fe200000000ff */
[----:B------:R-:W-:-:S03]  /*54a0*/  HADD2.F32 R129, -RZ, R36.H0_H0 ;  /* 0x20000024ff817230 */ /* 0x000fc60000004100 */
[----:B------:R-:W-:Y:S01]  /*54b0*/  FFMA.FTZ R157, R157, R104, R0 ;  /* 0x000000689d9d7223 */ /* 0x000fe20000010000 */
[----:B------:R-:W-:Y:S02]  /*54c0*/  HADD2.F32 R104, -RZ, R37.H1_H1 ;  /* 0x30000025ff687230 */ /* 0x000fe40000004100 */
[----:B------:R-:W-:-:S03]  /*54d0*/  HADD2.F32 R128, -RZ, R36.H1_H1 ;  /* 0x30000024ff807230 */ /* 0x000fc60000004100 */
[----:B------:R-:W-:Y:S01]  /*54e0*/  FFMA.FTZ R155, R155, R104, R227 ;  /* 0x000000689b9b7223 */ /* 0x000fe200000100e3 */
[----:B------:R-:W-:Y:S01]  /*54f0*/  FFMA.FTZ R104, R152, R129, R230 ;  /* 0x0000008198687223 */ /* 0x000fe200000100e6 */
[----:B------:R-:W-:Y:S01]  /*5500*/  FFMA.FTZ R153, R153, R128, R229 ;  /* 0x0000008099997223 */ /* 0x000fe200000100e5 */
[--C-:B------:R-:W-:Y:S02]  /*5510*/  HADD2.F32 R129, -RZ, R35.reuse.H0_H0 ;  /* 0x20000023ff817230 */ /* 0x100fe40000004100 */
[----:B------:R-:W-:-:S03]  /*5520*/  HADD2.F32 R128, -RZ, R35.H1_H1 ;  /* 0x30000023ff807230 */ /* 0x000fc60000004100 */
[----:B------:R-:W-:Y:S01]  /*5530*/  FFMA.FTZ R166, R166, R129, R10 ;  /* 0x00000081a6a67223 */ /* 0x000fe2000001000a */
[--C-:B------:R-:W-:Y:S02]  /*5540*/  HADD2.F32 R129, -RZ, R34.reuse.H0_H0 ;  /* 0x20000022ff817230 */ /* 0x100fe40000004100 */
[----:B------:R-:W-:Y:S01]  /*5550*/  FFMA.FTZ R167, R167, R128, R11 ;  /* 0x00000080a7a77223 */ /* 0x000fe2000001000b */
[----:B------:R-:W-:Y:S02]  /*5560*/  HADD2.F32 R128, -RZ, R34.H1_H1 ;  /* 0x30000022ff807230 */ /* 0x000fe40000004100 */
[----:B------:R-:W-:Y:S01]  /*5570*/  FFMA.FTZ R164, R164, R129, R8 ;  /* 0x00000081a4a47223 */ /* 0x000fe20000010008 */
[--C-:B------:R-:W-:Y:S02]  /*5580*/  HADD2.F32 R129, -RZ, R33.reuse.H0_H0 ;  /* 0x20000021ff817230 */ /* 0x100fe40000004100 */
[----:B------:R-:W-:Y:S01]  /*5590*/  FFMA.FTZ R165, R165, R128, R9 ;  /* 0x00000080a5a57223 */ /* 0x000fe20000010009 */
[----:B------:R-:W-:-:S02]  /*55a0*/  HADD2.F32 R128, -RZ, R33.H1_H1 ;  /* 0x30000021ff807230 */ /* 0x000fc40000004100 */
        /* <DEDUP_REMOVED lines=27> */
[----:B------:R-:W-:Y:S01]  /*5760*/  HADD2.F32 R128, -RZ, R26.H1_H1 ;  /* 0x3000001aff807230 */ /* 0x000fe20000004100 */
[----:B------:R-:W-:Y:S01]  /*5770*/  F2FP.F16.F32.PACK_AB R121, R120, R121 ;  /* 0x000000797879723e */ /* 0x000fe200000000ff */
[----:B------:R-:W-:Y:S02]  /*5780*/  HADD2.F32 R120, -RZ, R44.H0_H0 ;  /* 0x2000002cff787230 */ /* 0x000fe40000004100 */
[----:B------:R-:W-:Y:S01]  /*5790*/  FFMA.FTZ R180, R180, R129, R196 ;  /* 0x00000081b4b47223 */ /* 0x000fe200000100c4 */
[--C-:B------:R-:W-:Y:S02]  /*57a0*/  HADD2.F32 R129, -RZ, R25.reuse.H0_H0 ;  /* 0x20000019ff817230 */ /* 0x100fe40000004100 */
[----:B------:R-:W-:Y:S01]  /*57b0*/  FFMA.FTZ R181, R181, R128, R197 ;  /* 0x00000080b5b57223 */ /* 0x000fe200000100c5 */
[----:B------:R-:W-:-:S02]  /*57c0*/  HADD2.F32 R128, -RZ, R25.H1_H1 ;  /* 0x30000019ff807230 */ /* 0x000fc40000004100 */
[----:B------:R-:W-:Y:S01]  /*57d0*/  FFMA.FTZ R120, R126, R120, R248 ;  /* 0x000000787e787223 */ /* 0x000fe200000100f8 */
[----:B------:R-:W-:Y:S02]  /*57e0*/  HADD2.F32 R105, -RZ, R43.H0_H0 ;  /* 0x2000002bff697230 */ /* 0x000fe40000004100 */
        /* <DEDUP_REMOVED lines=8> */
[----:B------:R-:W-:-:S02]  /*5870*/  HADD2.F32 R129, -RZ, R23.H1_H1 ;  /* 0x30000017ff817230 */ /* 0x000fc40000004100 */
[----:B------:R-:W-:Y:S01]  /*5880*/  FFMA.FTZ R177, R177, R128, R193 ;  /* 0x00000080b1b17223 */ /* 0x000fe200000100c1 */
[----:B------:R-:W-:Y:S01]  /*5890*/  HADD2.F32 R128, -RZ, R23.H0_H0 ;  /* 0x20000017ff807230 */ /* 0x000fe20000004100 */
[----:B------:R-:W-:Y:S01]  /*58a0*/  F2FP.F16.F32.PACK_AB R123, R143, R123 ;  /* 0x0000007b8f7b723e */ /* 0x000fe200000000ff */
[----:B------:R-:W-:Y:S01]  /*58b0*/  HADD2.F32 R105, -RZ, R39.H0_H0 ;  /* 0x20000027ff697230 */ /* 0x000fe20000004100 */
        /* <DEDUP_REMOVED lines=11> */
[----:B------:R-:W-:Y:S01]  /*5970*/  FFMA.FTZ R158, R158, R105, R2 ;  /* 0x000000699e9e7223 */ /* 0x000fe20000010002 */
[----:B------:R-:W-:Y:S01]  /*5980*/  HADD2.F32 R105, -RZ, R38.H0_H0 ;  /* 0x20000026ff697230 */ /* 0x000fe20000004100 */
[----:B------:R-:W-:Y:S01]  /*5990*/  STG.E.128 desc[UR4][R108.64], R116 ;  /* 0x000000746c007986 */ /* 0x000fe2000c101d04 */
[----:B------:R-:W-:-:S03]  /*59a0*/  FFMA.FTZ R188, R188, R129, R204 ;  /* 0x00000081bcbc7223 */ /* 0x000fc600000100cc */
[----:B------:R-:W-:Y:S01]  /*59b0*/  STG.E.128 desc[UR4][R110.64], R120 ;  /* 0x000000786e007986 */ /* 0x000fe2000c101d04 */
[----:B------:R-:W-:-:S03]  /*59c0*/  FFMA.FTZ R189, R189, R128, R205 ;  /* 0x00000080bdbd7223 */ /* 0x000fc600000100cd */
[----:B------:R0:W-:Y:S01]  /*59d0*/  STG.E.128 desc[UR4][R140.64], R124 ;  /* 0x0000007c8c007986 */ /* 0x0001e2000c101d04 */
[--C-:B------:R-:W-:Y:S02]  /*59e0*/  HADD2.F32 R129, -RZ, R21.reuse.H0_H0 ;  /* 0x20000015ff817230 */ /* 0x100fe40000004100 */
[----:B------:R-:W-:Y:S01]  /*59f0*/  FFMA.FTZ R156, R156, R105, R218 ;  /* 0x000000699c9c7223 */ /* 0x000fe200000100da */
[----:B------:R-:W-:Y:S02]  /*5a00*/  HADD2.F32 R128, -RZ, R21.H1_H1 ;  /* 0x30000015ff807230 */ /* 0x000fe40000004100 */
[----:B------:R-:W-:Y:S02]  /*5a10*/  HADD2.F32 R105, -RZ, R37.H0_H0 ;  /* 0x20000025ff697230 */ /* 0x000fe40000004100 */
[----:B------:R-:W-:Y:S01]  /*5a20*/  FFMA.FTZ R186, R186, R129, R202 ;  /* 0x00000081baba7223 */ /* 0x000fe200000100ca */
[--C-:B------:R-:W-:Y:S02]  /*5a30*/  HADD2.F32 R129, -RZ, R20.reuse.H0_H0 ;  /* 0x20000014ff817230 */ /* 0x100fe40000004100 */
[----:B------:R-:W-:Y:S01]  /*5a40*/  FFMA.FTZ R187, R187, R128, R203 ;  /* 0x00000080bbbb7223 */ /* 0x000fe200000100cb */
[----:B------:R-:W-:Y:S01]  /*5a50*/  HADD2.F32 R128, -RZ, R20.H1_H1 ;  /* 0x30000014ff807230 */ /* 0x000fe20000004100 */
[----:B0-----:R-:W0:Y:S01]  /*5a60*/  LDC.64 R124, c[0x0][0x210] ;  /* 0x00008400ff7c7b82 */ /* 0x001e220000000a00 */
[----:B------:R-:W-:Y:S01]  /*5a70*/  FFMA.FTZ R105, R154, R105, R228 ;  /* 0x000000699a697223 */ /* 0x000fe200000100e4 */
[----:B------:R-:W-:-:S02]  /*5a80*/  FFMA.FTZ R184, R184, R129, R200 ;  /* 0x00000081b8b87223 */ /* 0x000fc400000100c8 */
[----:B------:R-:W-:Y:S01]  /*5a90*/  FFMA.FTZ R185, R185, R128, R201 ;  /* 0x00000080b9b97223 */ /* 0x000fe200000100c9 */
[----:B------:R-:W-:Y:S02]  /*5aa0*/  F2FP.F16.F32.PACK_AB R107, R159, R158 ;  /* 0x0000009e9f6b723e */ /* 0x000fe400000000ff */
        /* <DEDUP_REMOVED lines=14> */
[----:B------:R-:W-:Y:S01]  /*5b90*/  F2FP.F16.F32.PACK_AB R116, R177, R176 ;  /* 0x000000b0b174723e */ /* 0x000fe200000000ff */
[----:B------:R1:W-:Y:S01]  /*5ba0*/  STG.E.128 desc[UR4][R130.64], R104 ;  /* 0x0000006882007986 */ /* 0x0003e2000c101d04 */
[----:B------:R-:W-:Y:S02]  /*5bb0*/  F2FP.F16.F32.PACK_AB R123, R236, R209 ;  /* 0x000000d1ec7b723e */ /* 0x000fe400000000ff */
[----:B------:R-:W-:-:S02]  /*5bc0*/  F2FP.F16.F32.PACK_AB R122, R189, R188 ;  /* 0x000000bcbd7a723e */ /* 0x000fc400000000ff */
[----:B------:R-:W-:Y:S02]  /*5bd0*/  F2FP.F16.F32.PACK_AB R121, R187, R186 ;  /* 0x000000babb79723e */ /* 0x000fe400000000ff */
        /* <DEDUP_REMOVED lines=9> */
.L_x_44489:
        /* <DEDUP_REMOVED lines=8> */
.L_x_44492:
[----:B------:R-:W-:Y:S05]  /*5cf0*/  BSYNC B0 ;  /* 0x0000000000007941 */ /* 0x000fea0003800000 */
.L_x_44491:
        /* <DEDUP_REMOVED lines=9> */
.L_x_44493:
[----:B------:R-:W-:Y:S01]  /*5d90*/  HFMA2.MMA R114, -RZ, RZ, 0, 2.384185791015625e-07 ;  /* 0x00000004ff727435 */ /* 0x000fe200000001ff */
[----:B------:R-:W-:Y:S01]  /*5da0*/  FADD.FTZ R115, R115, R112 ;  /* 0x0000007073737221 */ /* 0x000fe20000010000 */
[----:B------:R-:W-:-:S04]  /*5db0*/  MOV R112, 0xffffffff ;  /* 0xffffffff00707802 */ /* 0x000fc80000000f00 */
[----:B------:R-:W-:-:S07]  /*5dc0*/  MOV R117, R115 ;  /* 0x0000007300757202 */ /* 0x000fce0000000f00 */
[----:B------:R-:W-:Y:S05]  /*5dd0*/  WARPSYNC.COLLECTIVE R112, `(.L_x_44494) ;  /* 0x0000000070087348 */ /* 0x000fea0003c00000 */
[----:B------:R0:W1:Y:S02]  /*5de0*/  SHFL.BFLY P2, R112, R117, R114, R113 ;  /* 0x0c00007275707389 */ /* 0x0000640000040071 */
[----:B01----:R-:W-:Y:S01]  /*5df0*/  ENDCOLLECTIVE ;  /* 0x000000000000791b */ /* 0x003fe20003800000 */
.L_x_44494:
[----:B------:R-:W-:Y:S01]  /*5e00*/  HFMA2.MMA R114, -RZ, RZ, 0, 4.76837158203125e-07 ;  /* 0x00000008ff727435 */ /* 0x000fe200000001ff */
[----:B------:R-:W-:Y:S01]  /*5e10*/  FADD.FTZ R115, R115, R112 ;  /* 0x0000007073737221 */ /* 0x000fe20000010000 */
[----:B------:R-:W-:-:S04]  /*5e20*/  MOV R112, 0xffffffff ;  /* 0xffffffff00707802 */ /* 0x000fc80000000f00 */
[----:B------:R-:W-:-:S07]  /*5e30*/  MOV R117, R115 ;  /* 0x0000007300757202 */ /* 0x000fce0000000f00 */
[----:B------:R-:W-:Y:S05]  /*5e40*/  WARPSYNC.COLLECTIVE R112, `(.L_x_44495) ;  /* 0x0000000070087348 */ /* 0x000fea0003c00000 */
[----:B------:R0:W1:Y:S02]  /*5e50*/  SHFL.BFLY P2, R112, R117, R114, R113 ;  /* 0x0c00007275707389 */ /* 0x0000640000040071 */
[----:B01----:R-:W-:Y:S01]  /*5e60*/  ENDCOLLECTIVE ;  /* 0x000000000000791b */ /* 0x003fe20003800000 */
.L_x_44495:
[----:B------:R-:W-:Y:S01]  /*5e70*/  HFMA2.MMA R114, -RZ, RZ, 0, 9.5367431640625e-07 ;  /* 0x00000010ff727435 */ /* 0x000fe200000001ff */
[----:B------:R-:W-:Y:S01]  /*5e80*/  FADD.FTZ R115, R115, R112 ;  /* 0x0000007073737221 */ /* 0x000fe20000010000 */
[----:B------:R-:W-:-:S04]  /*5e90*/  MOV R112, 0xffffffff ;  /* 0xffffffff00707802 */ /* 0x000fc80000000f00 */
[----:B------:R-:W-:-:S07]  /*5ea0*/  MOV R117, R115 ;  /* 0x0000007300757202 */ /* 0x000fce0000000f00 */
[----:B------:R-:W-:Y:S05]  /*5eb0*/  WARPSYNC.COLLECTIVE R112, `(.L_x_44496) ;  /* 0x0000000070087348 */ /* 0x000fea0003c00000 */
[----:B------:R0:W1:Y:S02]  /*5ec0*/  SHFL.BFLY P2, R112, R117, R114, R113 ;  /* 0x0c00007275707389 */ /* 0x0000640000040071 */
[----:B01----:R-:W-:Y:S01]  /*5ed0*/  ENDCOLLECTIVE ;  /* 0x000000000000791b */ /* 0x003fe20003800000 */
.L_x_44496:
        /* <DEDUP_REMOVED lines=169> */
.L_x_44497:
[----:B------:R-:W-:Y:S01]  /*6970*/  HFMA2.MMA R114, -RZ, RZ, 0, 1.1920928955078125e-07 ;  /* 0x00000002ff727435 */ /* 0x000fe200000001ff */
[----:B------:R-:W-:Y:S01]  /*6980*/  FADD.FTZ R116, R116, R112 ;  /* 0x0000007074747221 */ /* 0x000fe20000010000 */
[----:B------:R-:W-:-:S04]  /*6990*/  MOV R112, 0xffffffff ;  /* 0xffffffff00707802 */ /* 0x000fc80000000f00 */
[----:B------:R-:W-:-:S07]  /*69a0*/  MOV R117, R116 ;  /* 0x0000007400757202 */ /* 0x000fce0000000f00 */
[----:B------:R-:W-:Y:S05]  /*69b0*/  WARPSYNC.COLLECTIVE R112, `(.L_x_44498) ;  /* 0x0000000070087348 */ /* 0x000fea0003c00000 */
[----:B------:R0:W1:Y:S02]  /*69c0*/  SHFL.BFLY P2, R112, R117, R114, R113 ;  /* 0x0c00007275707389 */ /* 0x0000640000040071 */
[----:B01----:R-:W-:Y:S01]  /*69d0*/  ENDCOLLECTIVE ;  /* 0x000000000000791b */ /* 0x003fe20003800000 */
.L_x_44498:
[----:B------:R-:W-:Y:S01]  /*69e0*/  HFMA2.MMA R114, -RZ, RZ, 0, 2.384185791015625e-07 ;  /* 0x00000004ff727435 */ /* 0x000fe200000001ff */
[----:B------:R-:W-:Y:S01]  /*69f0*/  FADD.FTZ R116, R116, R112 ;  /* 0x0000007074747221 */ /* 0x000fe20000010000 */
[----:B------:R-:W-:-:S04]  /*6a00*/  MOV R112, 0xffffffff ;  /* 0xffffffff00707802 */ /* 0x000fc80000000f00 */
[----:B------:R-:W-:-:S07]  /*6a10*/  MOV R117, R116 ;  /* 0x0000007400757202 */ /* 0x000fce0000000f00 */
[----:B------:R-:W-:Y:S05]  /*6a20*/  WARPSYNC.COLLECTIVE R112, `(.L_x_44499) ;  /* 0x0000000070087348 */ /* 0x000fea0003c00000 */
[----:B------:R0:W1:Y:S02]  /*6a30*/  SHFL.BFLY P2, R112, R117, R114, R113 ;  /* 0x0c00007275707389 */ /* 0x0000640000040071 */
[----:B01----:R-:W-:Y:S01]  /*6a40*/  ENDCOLLECTIVE ;  /* 0x000000000000791b */ /* 0x003fe20003800000 */
.L_x_44499:
[----:B------:R-:W-:Y:S01]  /*6a50*/  HFMA2.MMA R114, -RZ, RZ, 0, 4.76837158203125e-07 ;  /* 0x00000008ff727435 */ /* 0x000fe200000001ff */
[----:B------:R-:W-:Y:S01]  /*6a60*/  FADD.FTZ R116, R116, R112 ;  /* 0x0000007074747221 */ /* 0x000fe20000010000 */
[----:B------:R-:W-:-:S04]  /*6a70*/  MOV R112, 0xffffffff ;  /* 0xffffffff00707802 */ /* 0x000fc80000000f00 */
[----:B------:R-:W-:-:S07]  /*6a80*/  MOV R117, R116 ;  /* 0x0000007400757202 */ /* 0x000fce0000000f00 */
[----:B------:R-:W-:Y:S05]  /*6a90*/  WARPSYNC.COLLECTIVE R112, `(.L_x_44500) ;  /* 0x0000000070087348 */ /* 0x000fea0003c00000 */
[----:B------:R0:W1:Y:S02]  /*6aa0*/  SHFL.BFLY P2, R112, R117, R114, R113 ;  /* 0x0c00007275707389 */ /* 0x0000640000040071 */
[----:B01----:R-:W-:Y:S01]  /*6ab0*/  ENDCOLLECTIVE ;  /* 0x000000000000791b */ /* 0x003fe20003800000 */
.L_x_44500:
[----:B------:R-:W-:Y:S01]  /*6ac0*/  HFMA2.MMA R114, -RZ, RZ, 0, 9.5367431640625e-07 ;  /* 0x00000010ff727435 */ /* 0x000fe200000001ff */
[----:B------:R-:W-:Y:S01]  /*6ad0*/  FADD.FTZ R116, R116, R112 ;  /* 0x0000007074747221 */ /* 0x000fe20000010000 */
[----:B------:R-:W-:-:S04]  /*6ae0*/  MOV R112, 0xffffffff ;  /* 0xffffffff00707802 */ /* 0x000fc80000000f00 */
[----:B------:R-:W-:-:S07]  /*6af0*/  MOV R117, R116 ;  /* 0x0000007400757202 */ /* 0x000fce0000000f00 */
[----:B------:R-:W-:Y:S05]  /*6b00*/  WARPSYNC.COLLECTIVE R112, `(.L_x_44501) ;  /* 0x0000000070087348 */ /* 0x000fea0003c00000 */
[----:B------:R0:W1:Y:S02]  /*6b10*/  SHFL.BFLY P2, R112, R117, R114, R113 ;  /* 0x0c00007275707389 */ /* 0x0000640000040071 */
[----:B01----:R-:W-:Y:S01]  /*6b20*/  ENDCOLLECTIVE ;  /* 0x000000000000791b */ /* 0x003fe20003800000 */
.L_x_44501:
[----:B------:R-:W-:Y:S05]  /*6b30*/  BRA `(.L_x_44502) ;  /* 0xffffffd400b07947 */ /* 0x000fea000383ffff */
.L_x_44503:
        /* <DEDUP_REMOVED lines=12> */
.L_x_72381:


//--------------------- .text._ZN10layer_norm13ln_fwd_kernelINS_13Kernel_traitsI6__halfS2_fS2_fjLj2560ELj1ELj4ELj1ELj16ENS_18Kernel_traits_baseILj2560ES2_S2_fS2_fjLj128EEEEELb0ELb1ELb1ELb0EEEvNS_9FwdParamsE --------------------------
	.section	.text._ZN10layer_norm13ln_fwd_kernelINS_13Kernel_traitsI6__halfS2_fS2_fjLj2560ELj1ELj4ELj1ELj16ENS_18Kernel_traits_baseILj2560ES2_S2_fS2_fjLj128EEEEELb0ELb1ELb1ELb0EEEvNS_9FwdParamsE,"ax",@progbits
	.align	128
        .global         _ZN10layer_norm13ln_fwd_kernelINS_13Kernel_traitsI6__halfS2_fS2_fjLj2560ELj1ELj4ELj1ELj16ENS_18Kernel_traits_baseILj2560ES2_S2_fS2_fjLj128EEEEELb0ELb1ELb1ELb0EEEvNS_9FwdParamsE
        .type           _ZN10layer_norm13ln_fwd_kernelINS_13Kernel_traitsI6__halfS2_fS2_fjLj2560ELj1ELj4ELj1ELj16ENS_18Kernel_traits_baseILj2560ES2_S2_fS2_fjLj128EEEEELb0ELb1ELb1ELb0EEEvNS_9FwdParamsE,@function
        .size           _ZN10layer_norm13ln_fwd_kernelINS_13Kernel_traitsI6__halfS2_fS2_fjLj2560ELj1ELj4ELj1ELj16ENS_18Kernel_traits_baseILj2560ES2_S2_fS2_fjLj128EEEEELb0ELb1ELb1ELb0EEEvNS_9FwdParamsE,(.L_x_72382 - _ZN10layer_norm13ln_fwd_kernelINS_13Kernel_traitsI6__halfS2_fS2_fjLj2560ELj1ELj4ELj1ELj16ENS_18Kernel_traits_baseILj2560ES2_S2_fS2_fjLj128EEEEELb0ELb1ELb1ELb0EEEvNS_9FwdParamsE)
        .other          _ZN10layer_norm13ln_fwd_kernelINS_13Kernel_traitsI6__halfS2_fS2_fjLj2560ELj1ELj4ELj1ELj16ENS_18Kernel_traits_baseILj2560ES2_S2_fS2_fjLj128EEEEELb0ELb1ELb1ELb0EEEvNS_9FwdParamsE,@"STO_CUDA_ENTRY STV_DEFAULT"
_ZN10layer_norm13ln_fwd_kernelINS_13Kernel_traitsI6__halfS2_fS2_fjLj2560ELj1ELj4ELj1ELj16ENS_18Kernel_traits_baseILj2560ES2_S2_fS2_fjLj128EEEEELb0ELb1ELb1ELb0EEEvNS_9FwdParamsE:
.text._ZN10layer_norm13ln_fwd_kernelINS_13Kernel_traitsI6__halfS2_fS2_fjLj2560ELj1ELj4ELj1ELj16ENS_18Kernel_traits_baseILj2560ES2_S2_fS2_fjLj128EEEEELb0ELb1ELb1ELb0EEEvNS_9FwdParamsE:
        /* <DEDUP_REMOVED lines=43> */
.L_x_44505:
[----:B------:R-:W-:Y:S05]  /*02b0*/  BSYNC B0 ;  /* 0x0000000000007941 */ /* 0x000fea0003800000 */
.L_x_44504:
        /* <DEDUP_REMOVED lines=18> */
.L_x_44507:
[----:B------:R-:W-:Y:S05]  /*03e0*/  BSYNC B0 ;  /* 0x0000000000007941 */ /* 0x000fea0003800000 */
.L_x_44506:
        /* <DEDUP_REMOVED lines=18> */
.L_x_44509:
[----:B------:R-:W-:Y:S05]  /*0510*/  BSYNC B0 ;  /* 0x0000000000007941 */ /* 0x000fea0003800000 */
.L_x_44508:
        /* <DEDUP_REMOVED lines=18> */
.L_x_44511:
[----:B------:R-:W-:Y:S05]  /*0640*/  BSYNC B0 ;  /* 0x0000000000007941 */ /* 0x000fea0003800000 */
.L_x_44510:
        /* <DEDUP_REMOVED lines=18> */
.L_x_44513:
[----:B------:R-:W-:Y:S05]  /*0770*/  BSYNC B0 ;  /* 0x0000000000007941 */ /* 0x000fea0003800000 */
.L_x_44512:
        /* <DEDUP_REMOVED lines=21> */
.L_x_44515:
[----:B------:R-:W-:Y:S05]  /*08d0*/  BSYNC B0 ;  /* 0x0000000000007941 */ /* 0x000fea0003800000 */
.L_x_44514:
        /* <DEDUP_REMOVED lines=23> */
.L_x_44517:
[----:B------:R-:W-:Y:S05]  /*0a50*/  BSYNC B0 ;  /* 0x0000000000007941 */ /* 0x000fea0003800000 */
.L_x_44516:
        /* <DEDUP_REMOVED lines=21> */
.L_x_44519:
[----:B------:R-:W-:Y:S05]  /*0bb0*/  BSYNC B0 ;  /* 0x0000000000007941 */ /* 0x000fea0003800000 */
.L_x_44518:
        /* <DEDUP_REMOVED lines=21> */
.L_x_44521:
[----:B------:R-:W-:Y:S05]  /*0d10*/  BSYNC B0 ;  /* 0x0000000000007941 */ /* 0x000fea0003800000 */
.L_x_44520:
        /* <DEDUP_REMOVED lines=20> */
.L_x_44523:
[----:B------:R-:W-:Y:S05]  /*0e60*/  BSYNC B0 ;  /* 0x0000000000007941 */ /* 0x000fea0003800000 */
.L_x_44522:
[----:B------:R-:W-:Y:S02]  /*0e70*/  ULDC UR6, c[0x0][0x214] ;  /* 0x0000850000067ab9 */ /* 0x000fe40000000800 */
[----:B------:R-:W-:-:S13]  /*0e80*/  ISETP.GE.AND P1, PT, R170, UR6, PT ;  /* 0x00000006aa007c0c */ /* 0x000fda000bf26270 */
[----:B------:R-:W-:Y:S05]  /*0e90*/  @P1 EXIT ;  /* 0x000000000000194d */ /* 0x000fea0003800000 */
[--C-:B-----5:R-:W-:Y:S01]  /*0ea0*/  HADD2.F32 R106, -RZ, R100.reuse.H0_H0 ;  /* 0x20000064ff6a7230 */ /* 0x120fe20000004100 */
[----:B------:R-:W-:Y:S01]  /*0eb0*/  ULDC.U8 UR6, c[0x0][0x2a0] ;  /* 0x0000a80000067ab9 */ /* 0x000fe20000000000 */
[----:B------:R-:W-:Y:S01]  /*0ec0*/  HADD2.F32 R105, -RZ, R100.H1_H1 ;  /* 0x30000064ff697230 */ /* 0x000fe20000004100 */
[----:B------:R-:W-:Y:S01]  /*0ed0*/  ISETP.NE.AND P1, PT, RZ, UR6, PT ;  /* 0x00000006ff007c0c */ /* 0x000fe2000bf25270 */
[--C-:B------:R-:W-:Y:S01]  /*0ee0*/  HADD2.F32 R104, -RZ, R101.reuse.H0_H0 ;  /* 0x20000065ff687230 */ /* 0x100fe20000004100 */
[----:B------:R-:W-:Y:S01]  /*0ef0*/  STL [R1+0x174], R106 ;  /* 0x0001746a01007387 */ /* 0x000fe20000100800 */
[----:B------:R-:W-:Y:S01]  /*0f00*/  HADD2.F32 R100, -RZ, R101.H1_H1 ;  /* 0x30000065ff647230 */ /* 0x000fe20000004100 */
[----:B------:R-:W-:Y:S01]  /*0f10*/  LOP3.LUT R3, R3, 0xffffffef, RZ, 0xc0, !PT ;  /* 0xffffffef03037812 */ /* 0x000fe200078ec0ff */
[--C-:B------:R-:W-:Y:S01]  /*0f20*/  HADD2.F32 R101, -RZ, R102.reuse.H0_H0 ;  /* 0x20000066ff657230 */ /* 0x100fe20000004100 */
[----:B------:R-:W-:Y:S01]  /*0f30*/  STL [R1+0x170], R105 ;  /* 0x0001706901007387 */ /* 0x000fe20000100800 */
[----:B------:R-:W-:Y:S01]  /*0f40*/  HADD2.F32 R102, -RZ, R102.H1_H1 ;  /* 0x30000066ff667230 */ /* 0x000fe20000004100 */
[----:B------:R-:W-:Y:S01]  /*0f50*/  ULDC UR7, c[0x0][0x29c] ;  /* 0x0000a70000077ab9 */ /* 0x000fe20000000800 */
[--C-:B------:R-:W-:Y:S01]  /*0f60*/  HADD2.F32 R229, -RZ, R217.reuse.H0_H0 ;  /* 0x200000d9ffe57230 */ /* 0x100fe20000004100 */
[----:B------:R-:W-:Y:S01]  /*0f70*/  STL [R1+0x16c], R104 ;  /* 0x00016c6801007387 */ /* 0x000fe20000100800 */
[----:B------:R-:W-:Y:S01]  /*0f80*/  HADD2.F32 R227, -RZ, R217.H1_H1 ;  /* 0x300000d9ffe37230 */ /* 0x000fe20000004100 */
[----:B------:R-:W-:Y:S01]  /*0f90*/  ULDC UR8, c[0x0][0x2d8] ;  /* 0x0000b60000087ab9 */ /* 0x000fe20000000800 */
[--C-:B------:R-:W-:Y:S01]  /*0fa0*/  HADD2.F32 R183, -RZ, R4.reuse.H0_H0 ;  /* 0x20000004ffb77230 */ /* 0x100fe20000004100 */
[----:B------:R0:W-:Y:S01]  /*0fb0*/  STL [R1+0x168], R100 ;  /* 0x0001686401007387 */ /* 0x0001e20000100800 */
[----:B------:R-:W-:Y:S01]  /*0fc0*/  HADD2.F32 R181, -RZ, R4.H1_H1 ;  /* 0x30000004ffb57230 */ /* 0x000fe20000004100 */
[----:B------:R-:W-:Y:S01]  /*0fd0*/  @P1 LOP3.LUT R3, R3, 0x10, RZ, 0xfc, !PT ;  /* 0x0000001003031812 */ /* 0x000fe200078efcff */
[--C-:B------:R-:W-:Y:S01]  /*0fe0*/  HADD2.F32 R217, -RZ, R200.reuse.H0_H0 ;  /* 0x200000c8ffd97230 */ /* 0x100fe20000004100 */
        /* <DEDUP_REMOVED lines=19> */
[----:B------:R0:W-:Y:S01]  /*1120*/  STL [R1+0x150], R100 ;  /* 0x0001506401007387 */ /* 0x0001e20000100800 */
[----:B------:R-:W-:Y:S02]  /*1130*/  HADD2.F32 R97, -RZ, R98.H1_H1 ;  /* 0x30000062ff617230 */ /* 0x000fe40000004100 */
[----:B------:R-:W-:Y:S01]  /*1140*/  HADD2.F32 R189, -RZ, R194.H1_H1 ;  /* 0x300000c2ffbd7230 */ /* 0x000fe20000004100 */
[----:B------:R-:W-:Y:S01]  /*1150*/  STL [R1+0x14c], R101 ;  /* 0x00014c6501007387 */ /* 0x000fe20000100800 */
[--C-:B------:R-:W-:Y:S02]  /*1160*/  HADD2.F32 R5, -RZ, R7.reuse.H0_H0 ;  /* 0x20000007ff057230 */ /* 0x100fe40000004100 */
[----:B------:R-:W-:Y:S01]  /*1170*/  HADD2.F32 R6, -RZ, R7.H1_H1 ;  /* 0x30000007ff067230 */ /* 0x000fe20000004100 */
[----:B------:R1:W-:Y:S01]  /*1180*/  STL [R1+0x148], R96 ;  /* 0x0001486001007387 */ /* 0x0003e20000100800 */
[----:B------:R-:W-:-:S02]  /*1190*/  HADD2.F32 R182, -RZ, R8.H0_H0 ;  /* 0x20000008ffb67230 */ /* 0x000fc40000004100 */
[----:B0-----:R-:W-:Y:S02]  /*11a0*/  HADD2.F32 R100, -RZ, R98.H0_H0 ;  /* 0x20000062ff647230 */ /* 0x001fe40000004100 */
[----:B------:R-:W-:Y:S02]  /*11b0*/  HADD2.F32 R98, -RZ, R99.H1_H1 ;  /* 0x30000063ff627230 */ /* 0x000fe40000004100 */
[----:B------:R-:W-:Y:S01]  /*11c0*/  HADD2.F32 R180, -RZ, R8.H1_H1 ;  /* 0x30000008ffb47230 */ /* 0x000fe20000004100 */
[----:B------:R-:W-:Y:S01]  /*11d0*/  STL [R1+0x144], R100 ;  /* 0x0001446401007387 */ /* 0x000fe20000100800 */
[----:B------:R-:W-:Y:S02]  /*11e0*/  HADD2.F32 R178, -RZ, R9.H0_H0 ;  /* 0x20000009ffb27230 */ /* 0x000fe40000004100 */
[----:B-1----:R-:W-:Y:S01]  /*11f0*/  HADD2.F32 R96, -RZ, R99.H0_H0 ;  /* 0x20000063ff607230 */ /* 0x002fe20000004100 */
        /* <DEDUP_REMOVED lines=11> */
[----:B------:R-:W-:Y:S01]  /*12b0*/  STL [R1+0x134], R97 ;  /* 0x0001346101007387 */ /* 0x000fe20000100800 */
[--C-:B------:R-:W-:Y:S02]  /*12c0*/  HADD2.F32 R92, -RZ, R93.reuse.H0_H0 ;  /* 0x2000005dff5c7230 */ /* 0x100fe40000004100 */
[----:B------:R-:W-:Y:S01]  /*12d0*/  HADD2.F32 R93, -RZ, R93.H1_H1 ;  /* 0x3000005dff5d7230 */ /* 0x000fe20000004100 */
        /* <DEDUP_REMOVED lines=11> */
[----:B------:R-:W-:Y:S01]  /*1390*/  STL [R1+0x124], R96 ;  /* 0x0001246001007387 */ /* 0x000fe20000100800 */
[----:B------:R-:W-:-:S02]  /*13a0*/  HADD2.F32 R94, -RZ, R95.H1_H1 ;  /* 0x3000005fff5e7230 */ /* 0x000fc40000004100 */
[----:B--2---:R-:W-:Y:S01]  /*13b0*/  HADD2.F32 R93, -RZ, R95.H0_H0 ;  /* 0x2000005fff5d7230 */ /* 0x004fe20000004100 */
        /* <DEDUP_REMOVED lines=8> */
[----:B0-----:R-:W-:Y:S02]  /*1440*/  HADD2.F32 R92, -RZ, R88.H0_H0 ;  /* 0x20000058ff5c7230 */ /* 0x001fe40000004100 */
        /* <DEDUP_REMOVED lines=13> */
[----:B------:R-:W-:Y:S01]  /*1520*/  STL [R1+0x108], R92 ;  /* 0x0001085c01007387 */ /* 0x000fe20000100800 */
[----:B------:R-:W-:-:S02]  /*1530*/  HADD2.F32 R216, -RZ, R20.H0_H0 ;  /* 0x20000014ffd87230 */ /* 0x000fc40000004100 */
[----:B-1----:R-:W-:Y:S01]  /*1540*/  HADD2.F32 R88, -RZ, R90.H1_H1 ;  /* 0x3000005aff587230 */ /* 0x002fe20000004100 */
[----:B------:R0:W-:Y:S01]  /*1550*/  STL [R1+0x104], R89 ;  /* 0x0001045901007387 */ /* 0x0001e20000100800 */
[----:B------:R-:W-:Y:S02]  /*1560*/  HADD2.F32 R90, -RZ, R91.H0_H0 ;  /* 0x2000005bff5a7230 */ /* 0x000fe40000004100 */
[----:B------:R-:W-:Y:S01]  /*1570*/  HADD2.F32 R214, -RZ, R20.H1_H1 ;  /* 0x30000014ffd67230 */ /* 0x000fe20000004100 */
[----:B------:R1:W-:Y:S01]  /*1580*/  STL [R1+0x100], R88 ;  /* 0x0001005801007387 */ /* 0x0003e20000100800 */
[--C-:B------:R-:W-:Y:S02]  /*1590*/  HADD2.F32 R212, -RZ, R21.reuse.H0_H0 ;  /* 0x20000015ffd47230 */ /* 0x100fe40000004100 */
[----:B------:R-:W-:Y:S01]  /*15a0*/  HADD2.F32 R210, -RZ, R21.H1_H1 ;  /* 0x30000015ffd27230 */ /* 0x000fe20000004100 */
[----:B------:R-:W-:Y:S01]  /*15b0*/  STL [R1+0xfc], R90 ;  /* 0x0000fc5a01007387 */ /* 0x000fe20000100800 */
[----:B------:R-:W-:-:S02]  /*15c0*/  HADD2.F32 R14, -RZ, R18.H0_H0 ;  /* 0x20000012ff0e7230 */ /* 0x000fc40000004100 */
[----:B0-----:R-:W-:Y:S02]  /*15d0*/  HADD2.F32 R89, -RZ, R91.H1_H1 ;  /* 0x3000005bff597230 */ /* 0x001fe40000004100 */
[----:B------:R-:W-:Y:S02]  /*15e0*/  HADD2.F32 R15, -RZ, R18.H1_H1 ;  /* 0x30000012ff0f7230 */ /* 0x000fe40000004100 */
[--C-:B-1----:R-:W-:Y:S01]  /*15f0*/  HADD2.F32 R88, -RZ, R84.reuse.H0_H0 ;  /* 0x20000054ff587230 */ /* 0x102fe20000004100 */
[----:B------:R0:W-:Y:S01]  /*1600*/  STL [R1+0xf8], R89 ;  /* 0x0000f85901007387 */ /* 0x0001e20000100800 */
[----:B------:R-:W-:Y:S02]  /*1610*/  HADD2.F32 R84, -RZ, R84.H1_H1 ;  /* 0x30000054ff547230 */ /* 0x000fe40000004100 */
[--C-:B------:R-:W-:Y:S01]  /*1620*/  HADD2.F32 R16, -RZ, R19.reuse.H0_H0 ;  /* 0x20000013ff107230 */ /* 0x100fe20000004100 */
[----:B------:R1:W-:Y:S01]  /*1630*/  STL [R1+0xf4], R88 ;  /* 0x0000f45801007387 */ /* 0x0003e20000100800 */
[----:B------:R-:W-:-:S02]  /*1640*/  HADD2.F32 R17, -RZ, R19.H1_H1 ;  /* 0x30000013ff117230 */ /* 0x000fc40000004100 */
[----:B------:R-:W-:Y:S01]  /*1650*/  HADD2.F32 R247, -RZ, R232.H1_H1 ;  /* 0x300000e8fff77230 */ /* 0x000fe20000004100 */
[----:B------:R2:W-:Y:S01]  /*1660*/  STL [R1+0xf0], R84 ;  /* 0x0000f05401007387 */ /* 0x0005e20000100800 */
[--C-:B------:R-:W-:Y:S02]  /*1670*/  HADD2.F32 R208, -RZ, R22.reuse.H0_H0 ;  /* 0x20000016ffd07230 */ /* 0x100fe40000004100 */
[--C-:B0-----:R-:W-:Y:S02]  /*1680*/  HADD2.F32 R89, -RZ, R85.reuse.H0_H0 ;  /* 0x20000055ff597230 */ /* 0x101fe40000004100 */
[----:B------:R-:W-:Y:S02]  /*1690*/  HADD2.F32 R206, -RZ, R22.H1_H1 ;  /* 0x30000016ffce7230 */ /* 0x000fe40000004100 */
[----:B-1----:R-:W-:Y:S01]  /*16a0*/  HADD2.F32 R88, -RZ, R85.H1_H1 ;  /* 0x30000055ff587230 */ /* 0x002fe20000004100 */
[----:B------:R-:W-:Y:S01]  /*16b0*/  STL [R1+0xec], R89 ;  /* 0x0000ec5901007387 */ /* 0x000fe20000100800 */
[----:B------:R-:W-:-:S02]  /*16c0*/  HADD2.F32 R85, -RZ, R86.H1_H1 ;  /* 0x30000056ff557230 */ /* 0x000fc40000004100 */
[----:B--2---:R-:W-:Y:S01]  /*16d0*/  HADD2.F32 R84, -RZ, R86.H0_H0 ;  /* 0x20000056ff547230 */ /* 0x004fe20000004100 */
        /* <DEDUP_REMOVED lines=72> */
[----:B------:R-:W-:Y:S01]  /*1b60*/  HADD2.F32 R221, -RZ, R219.H0_H0 ;  /* 0x200000dbffdd7230 */ /* 0x000fe20000004100 */
[----:B------:R-:W-:Y:S01]  /*1b70*/  STL [R1+0x94], R78 ;  /* 0x0000944e01007387 */ /* 0x000fe20000100800 */
[----:B------:R-:W-:-:S02]  /*1b80*/  HADD2.F32 R205, -RZ, R203.H0_H0 ;  /* 0x200000cbffcd7230 */ /* 0x000fc40000004100 */
[----:B0-----:R-:W-:Y:S02]  /*1b90*/  HADD2.F32 R76, -RZ, R72.H1_H1 ;  /* 0x30000048ff4c7230 */ /* 0x001fe40000004100 */
[--C-:B------:R-:W-:Y:S02]  /*1ba0*/  HADD2.F32 R72, -RZ, R73.reuse.H1_H1 ;  /* 0x30000049ff487230 */ /* 0x100fe40000004100 */
[----:B-1----:R-:W-:Y:S01]  /*1bb0*/  HADD2.F32 R77, -RZ, R73.H0_H0 ;  /* 0x20000049ff4d7230 */ /* 0x002fe20000004100 */
[----:B------:R0:W-:Y:S01]  /*1bc0*/  STL [R1+0x90], R76 ;  /* 0x0000904c01007387 */ /* 0x0001e20000100800 */
[----:B------:R-:W-:Y:S02]  /*1bd0*/  HADD2.F32 R73, -RZ, R74.H1_H1 ;  /* 0x3000004aff497230 */ /* 0x000fe40000004100 */
[----:B------:R-:W-:Y:S01]  /*1be0*/  HADD2.F32 R196, -RZ, R193.H0_H0 ;  /* 0x200000c1ffc47230 */ /* 0x000fe20000004100 */
        /* <DEDUP_REMOVED lines=9> */
[----:B------:R-:W-:-:S02]  /*1c80*/  HADD2.F32 R219, -RZ, R219.H1_H1 ;  /* 0x300000dbffdb7230 */ /* 0x000fc40000004100 */
[----:B-1----:R-:W-:Y:S01]  /*1c90*/  HADD2.F32 R72, -RZ, R75.H0_H0 ;  /* 0x2000004bff487230 */ /* 0x002fe20000004100 */
[----:B------:R0:W-:Y:S01]  /*1ca0*/  STL [R1+0x80], R73 ;  /* 0x0000804901007387 */ /* 0x0001e20000100800 */
[--C-:B------:R-:W-:Y:S02]  /*1cb0*/  HADD2.F32 R213, -RZ, R201.reuse.H0_H0 ;  /* 0x200000c9ffd57230 */ /* 0x100fe40000004100 */
[----:B------:R-:W-:Y:S01]  /*1cc0*/  HADD2.F32 R211, -RZ, R201.H1_H1 ;  /* 0x300000c9ffd37230 */ /* 0x000fe20000004100 */
[----:B------:R1:W-:Y:S01]  /*1cd0*/  STL [R1+0x7c], R72 ;  /* 0x00007c4801007387 */ /* 0x0003e20000100800 */
[----:B------:R-:W-:Y:S02]  /*1ce0*/  HADD2.F32 R203, -RZ, R203.H1_H1 ;  /* 0x300000cbffcb7230 */ /* 0x000fe40000004100 */
        /* <DEDUP_REMOVED lines=30> */
[----:B------:R-:W-:Y:S02]  /*1ed0*/  HADD2.F32 R142, -RZ, R54.H0_H0 ;  /* 0x20000036ff8e7230 */ /* 0x000fe40000004100 */
[----:B0-----:R-:W-:Y:S02]  /*1ee0*/  HADD2.F32 R68, -RZ, R64.H0_H0 ;  /* 0x20000040ff447230 */ /* 0x001fe40000004100 */
        /* <DEDUP_REMOVED lines=22> */
[----:B------:R2:W-:Y:S01]  /*2050*/  STL [R1+0x3c], R66 ;  /* 0x00003c4201007387 */ /* 0x0005e20000100800 */
[----:B------:R-:W-:Y:S02]  /*2060*/  HADD2.F32 R153, -RZ, R51.H1_H1 ;  /* 0x30000033ff997230 */ /* 0x000fe40000004100 */
[----:B0-----:R-:W-:Y:S02]  /*2070*/  HADD2.F32 R65, -RZ, R67.H1_H1 ;  /* 0x30000043ff417230 */ /* 0x001fe40000004100 */
[----:B------:R-:W-:Y:S02]  /*2080*/  HADD2.F32 R154, -RZ, R40.H0_H0 ;  /* 0x20000028ff9a7230 */ /* 0x000fe40000004100 */
[----:B-1----:R-:W-:Y:S01]  /*2090*/  HADD2.F32 R64, -RZ, R248.H0_H0 ;  /* 0x200000f8ff407230 */ /* 0x002fe20000004100 */
[----:B------:R0:W-:Y:S01]  /*20a0*/  STL [R1+0x38], R65 ;  /* 0x0000384101007387 */ /* 0x0001e20000100800 */
[----:B------:R-:W-:-:S02]  /*20b0*/  HADD2.F32 R155, -RZ, R40.H1_H1 ;  /* 0x30000028ff9b7230 */ /* 0x000fc40000004100 */
[----:B--2---:R-:W-:Y:S01]  /*20c0*/  HADD2.F32 R66, -RZ, R248.H1_H1 ;  /* 0x300000f8ff427230 */ /* 0x004fe20000004100 */
[----:B------:R1:W-:Y:S01]  /*20d0*/  STL [R1+0x34], R64 ;  /* 0x0000344001007387 */ /* 0x0003e20000100800 */
[----:B------:R-:W-:Y:S02]  /*20e0*/  HADD2.F32 R248, -RZ, R36.H0_H0 ;  /* 0x20000024fff87230 */ /* 0x000fe40000004100 */
[----:B------:R-:W-:Y:S01]  /*20f0*/  HADD2.F32 R36, -RZ, R57.H0_H0 ;  /* 0x20000039ff247230 */ /* 0x000fe20000004100 */
        /* <DEDUP_REMOVED lines=9> */
[----:B------:R-:W-:Y:S02]  /*2190*/  HADD2.F32 R232, -RZ, R28.H0_H0 ;  /* 0x2000001cffe87230 */ /* 0x000fe40000004100 */
[----:B------:R-:W-:Y:S01]  /*21a0*/  HADD2.F32 R28, -RZ, R33.H0_H0 ;  /* 0x20000021ff1c7230 */ /* 0x000fe20000004100 */
[----:B------:R2:W-:Y:S01]  /*21b0*/  STL [R1+0x14], R66 ;  /* 0x0000144201007387 */ /* 0x0005e20000100800 */
[----:B------:R-:W-:-:S02]  /*21c0*/  HADD2.F32 R33, -RZ, R35.H1_H1 ;  /* 0x30000023ff217230 */ /* 0x000fc40000004100 */
[----:B0-----:R-:W-:Y:S02]  /*21d0*/  HADD2.F32 R65, -RZ, R250.H1_H1 ;  /* 0x300000faff417230 */ /* 0x001fe40000004100 */
[----:B------:R-:W-:Y:S02]  /*21e0*/  HADD2.F32 R250, -RZ, R63.H1_H1 ;  /* 0x3000003ffffa7230 */ /* 0x000fe40000004100 */
[--C-:B-1----:R-:W-:Y:S01]  /*21f0*/  HADD2.F32 R64, -RZ, R251.reuse.H0_H0 ;  /* 0x200000fbff407230 */ /* 0x102fe20000004100 */
[----:B------:R0:W-:Y:S01]  /*2200*/  STL [R1+0xc], R65 ;  /* 0x00000c4101007387 */ /* 0x0001e20000100800 */
[----:B------:R-:W-:Y:S02]  /*2210*/  HADD2.F32 R251, -RZ, R251.H1_H1 ;  /* 0x300000fbfffb7230 */ /* 0x000fe40000004100 */
[----:B--2---:R-:W-:Y:S01]  /*2220*/  HADD2.F32 R66, -RZ, R60.H0_H0 ;  /* 0x2000003cff427230 */ /* 0x004fe20000004100 */
[----:B------:R1:W-:Y:S01]  /*2230*/  STL [R1+0x4], R64 ;  /* 0x0000044001007387 */ /* 0x0003e20000100800 */
[----:B------:R-:W-:-:S02]  /*2240*/  HADD2.F32 R35, -RZ, R56.H1_H1 ;  /* 0x30000038ff237230 */ /* 0x000fc40000004100 */
[--C-:B------:R-:W-:Y:S01]  /*2250*/  HADD2.F32 R158, -RZ, R42.reuse.H0_H0 ;  /* 0x2000002aff9e7230 */ /* 0x100fe20000004100 */
[----:B------:R-:W-:Y:S01]  /*2260*/  STL [R1+0x30], R66 ;  /* 0x0000304201007387 */ /* 0x000fe20000100800 */
[----:B------:R-:W-:Y:S02]  /*2270*/  HADD2.F32 R159, -RZ, R42.H1_H1 ;  /* 0x3000002aff9f7230 */ /* 0x000fe40000004100 */
[----:B0-----:R-:W-:Y:S02]  /*2280*/  HADD2.F32 R65, -RZ, R61.H0_H0 ;  /* 0x2000003dff417230 */ /* 0x001fe40000004100 */
[----:B------:R-:W-:Y:S02]  /*2290*/  HADD2.F32 R160, -RZ, R43.H0_H0 ;  /* 0x2000002bffa07230 */ /* 0x000fe40000004100 */
[----:B-1----:R-:W-:Y:S02]  /*22a0*/  HADD2.F32 R64, -RZ, R60.H1_H1 ;  /* 0x3000003cff407230 */ /* 0x002fe40000004100 */
[----:B------:R-:W-:-:S02]  /*22b0*/  HADD2.F32 R60, -RZ, R61.H1_H1 ;  /* 0x3000003dff3c7230 */ /* 0x000fc40000004100 */
[----:B------:R-:W-:Y:S01]  /*22c0*/  HADD2.F32 R61, -RZ, R62.H1_H1 ;  /* 0x3000003eff3d7230 */ /* 0x000fe20000004100 */
        /* <DEDUP_REMOVED lines=8> */
[----:B0-----:R-:W-:Y:S02]  /*2350*/  HADD2.F32 R64, -RZ, R62.H0_H0 ;  /* 0x2000003eff407230 */ /* 0x001fe40000004100 */
[--C-:B------:R-:W-:Y:S02]  /*2360*/  HADD2.F32 R166, -RZ, R46.reuse.H0_H0 ;  /* 0x2000002effa67230 */ /* 0x100fe40000004100 */
[----:B------:R-:W-:Y:S01]  /*2370*/  HADD2.F32 R167, -RZ, R46.H1_H1 ;  /* 0x3000002effa77230 */ /* 0x000fe20000004100 */
[----:B------:R0:W-:Y:S01]  /*2380*/  STL [R1+0x10], R64 ;  /* 0x0000104001007387 */ /* 0x0001e20000100800 */
[----:B------:R-:W-:Y:S02]  /*2390*/  HADD2.F32 R168, -RZ, R47.H0_H0 ;  /* 0x2000002fffa87230 */ /* 0x000fe40000004100 */
[----:B-1----:R-:W-:Y:S01]  /*23a0*/  HADD2.F32 R60, -RZ, R63.H0_H0 ;  /* 0x2000003fff3c7230 */ /* 0x002fe20000004100 */
[----:B------:R0:W-:Y:S01]  /*23b0*/  STL [R1+0x8], R61 ;  /* 0x0000083d01007387 */ /* 0x0001e20000100800 */
[----:B------:R-:W-:-:S03]  /*23c0*/  HADD2.F32 R169, -RZ, R47.H1_H1 ;  /* 0x3000002fffa97230 */ /* 0x000fc60000004100 */
[----:B------:R0:W-:Y:S04]  /*23d0*/  STL [R1], R60 ;  /* 0x0000003c01007387 */ /* 0x0001e80000100800 */
.L_x_44725:
[----:B-1----:R-:W1:Y:S08]  /*23e0*/  LDC.64 R132, c[0x0][0x280] ;  /* 0x0000a000ff847b82 */ /* 0x002e700000000a00 */
[----:B------:R-:W2:Y:S08]  /*23f0*/  LDC.64 R134, c[0x0][0x288] ;  /* 0x0000a200ff867b82 */ /* 0x000eb00000000a00 */
[----:B------:R-:W3:Y:S01]  /*2400*/  LDC R252, c[0x0][0x218] ;  /* 0x00008600fffc7b82 */ /* 0x000ee20000000800 */
[----:B-1----:R-:W-:-:S06]  /*2410*/  IMAD.WIDE R132, R170, 0x4, R132 ;  /* 0x00000004aa847825 */ /* 0x002fcc00078e0284 */
[----:B------:R-:W4:Y:S01]  /*2420*/  LDG.E R132, desc[UR4][R132.64] ;  /* 0x0000000484847981 */ /* 0x000f22000c1e1900 */
[C---:B--2---:R-:W-:Y:S01]  /*2430*/  IMAD.WIDE R134, R170.reuse, 0x4, R134 ;  /* 0x00000004aa867825 */ /* 0x044fe200078e0286 */
[----:B------:R-:W1:Y:S04]  /*2440*/  S2R R195, SR_TID.X ;  /* 0x0000000000c37919 */ /* 0x000e680000002100 */
[----:B------:R3:W5:Y:S01]  /*2450*/  LDG.E R133, desc[UR4][R134.64] ;  /* 0x0000000486857981 */ /* 0x000762000c1e1900 */
[----:B------:R-:W-:Y:S01]  /*2460*/  BSSY B0, `(.L_x_44524) ;  /* 0x0000078000007945 */ /* 0x000fe20003800000 */
[----:B---3--:R-:W-:-:S05]  /*2470*/  IMAD R134, R170, R252, RZ ;  /* 0x000000fcaa867224 */ /* 0x008fca00078e02ff */
[----:B------:R-:W-:-:S04]  /*2480*/  SHF.R.S32.HI R135, RZ, 0x1f, R134 ;  /* 0x0000001fff877819 */ /* 0x000fc80000011486 */
[----:B------:R-:W-:-:S04]  /*2490*/  LEA.HI R134, R135, R134, RZ, 0x3 ;  /* 0x0000008687867211 */ /* 0x000fc800078f18ff */
[----:B------:R-:W-:Y:S02]  /*24a0*/  LEA.HI.SX32 R134, R134, R0, 0x1d ;  /* 0x0000000086867211 */ /* 0x000fe400078feaff */
[----:B----4-:R-:W-:-:S13]  /*24b0*/  ISETP.GE.AND P1, PT, R132, 0x1, PT ;  /* 0x000000018400780c */ /* 0x010fda0003f26270 */
[----:B------:R-:W-:Y:S02]  /*24c0*/  @P1 IADD3 R171, R132, -0x1, RZ ;  /* 0xffffffff84ab1810 */ /* 0x000fe40007ffe0ff */
[----:B-1----:R-:W-:-:S03]  /*24d0*/  @P1 LOP3.LUT R0, R195, 0x1f, RZ, 0xc0, !PT ;  /* 0x0000001fc3001812 */ /* 0x002fc600078ec0ff */
[----:B------:R-:W-:-:S05]  /*24e0*/  @P1 IMAD R171, R171, R252, RZ ;  /* 0x000000fcabab1224 */ /* 0x000fca00078e02ff */
[----:B------:R-:W-:-:S04]  /*24f0*/  @P1 SHF.R.S32.HI R135, RZ, 0x1f, R171 ;  /* 0x0000001fff871819 */ /* 0x000fc800000114ab */
[----:B------:R-:W-:Y:S01]  /*2500*/  @P1 LEA.HI R171, R135, R171, RZ, 0x3 ;  /* 0x000000ab87ab1211 */ /* 0x000fe200078f18ff */
[----:B------:R-:W-:-:S06]  /*2510*/  HFMA2.MMA R135, -RZ, RZ, 0, 0 ;  /* 0x00000000ff877435 */ /* 0x000fcc00000001ff */
[----:B------:R-:W-:Y:S02]  /*2520*/  @P1 LEA.HI.SX32 R135, R171, R0, 0x1d ;  /* 0x00000000ab871211 */ /* 0x000fe400078feaff */
[----:B------:R-:W-:Y:S01]  /*2530*/  SHF.R.S32.HI R171, RZ, 0x1f, R170 ;  /* 0x0000001fffab7819 */ /* 0x000fe200000114aa */
[----:B------:R-:W-:Y:S06]  /*2540*/  @!P0 BRA `(.L_x_44525) ;  /* 0x0000000400a48947 */ /* 0x000fec0003800000 */
[----:B------:R-:W1:Y:S02]  /*2550*/  LDC.64 R172, c[0x0][0x230] ;  /* 0x00008c00ffac7b82 */ /* 0x000e640000000a00 */
[----:B-1----:R-:W-:-:S04]  /*2560*/  ISETP.NE.U32.AND P2, PT, R172, RZ, PT ;  /* 0x000000ffac00720c */ /* 0x002fc80003f45070 */
[----:B------:R-:W-:-:S13]  /*2570*/  ISETP.NE.AND.EX P2, PT, R173, RZ, PT, P2 ;  /* 0x000000ffad00720c */ /* 0x000fda0003f45320 */
[----:B------:R-:W1:Y:S02]  /*2580*/  @P2 LDC.64 R52, c[0x0][0x230] ;  /* 0x00008c00ff342b82 */ /* 0x000e640000000a00 */
[----:B-1----:R-:W-:-:S05]  /*2590*/  @P2 IMAD.WIDE.U32 R52, R134, 0x20, R52 ;  /* 0x0000002086342825 */ /* 0x002fca00078e0034 */
        /* <DEDUP_REMOVED lines=26> */
[----:B------:R-:W1:Y:S02]  /*2740*/  @P1 LDC.64 R172, c[0x0][0x220] ;  /* 0x00008800ffac1b82 */ /* 0x000e640000000a00 */
[----:B-1----:R-:W-:-:S05]  /*2750*/  @P1 IMAD.WIDE.U32 R172, R135, 0x10, R172 ;  /* 0x0000001087ac1825 */ /* 0x002fca00078e00ac */
[----:B------:R1:W5:Y:S01]  /*2760*/  @P1 LDG.E.128 R56, desc[UR4][R172.64] ;  /* 0x00000004ac381981 */ /* 0x000362000c1e1d00 */
[----:B------:R-:W-:Y:S01]  /*2770*/  BSSY B1, `(.L_x_44526) ;  /* 0x0000008000017945 */ /* 0x000fe20003800000 */
[----:B------:R-:W-:-:S03]  /*2780*/  @!P3 FSEL R55, R51, RZ, P4 ;  /* 0x000000ff3337b208 */ /* 0x000fc60002000000 */
[----:B------:R-:W-:Y:S05]  /*2790*/  @!P3 BRA `(.L_x_44527) ;  /* 0x000000000014b947 */ /* 0x000fea0003800000 */
[----:B------:R-:W2:Y:S01]  /*27a0*/  LDL R201, [R1+0x174] ;  /* 0x0001740001c97983 */ /* 0x000ea20000100800 */
[----:B-----5:R-:W-:-:S05]  /*27b0*/  HADD2.F32 R44, -RZ, R56.H0_H0 ;  /* 0x20000038ff2c7230 */ /* 0x020fca0000004100 */
[----:B------:R-:W-:-:S04]  /*27c0*/  FMUL.FTZ R44, R44, UR7 ;  /* 0x000000072c2c7c20 */ /* 0x000fc80008410000 */
[----:B--2---:R-:W-:-:S04]  /*27d0*/  FMUL.FTZ R44, R201, R44 ;  /* 0x0000002cc92c7220 */ /* 0x004fc80000410000 */
[----:B------:R-:W-:-:S07]  /*27e0*/  @P2 FADD.FTZ R44, R40, R44 ;  /* 0x0000002c282c2221 */ /* 0x000fce0000010000 */
.L_x_44527:
[----:B------:R-:W-:Y:S05]  /*27f0*/  BSYNC B1 ;  /* 0x0000000000017941 */ /* 0x000fea0003800000 */
.L_x_44526:
[----:B------:R-:W-:Y:S04]  /*2800*/  BSSY B1, `(.L_x_44528) ;  /* 0x0000007000017945 */ /* 0x000fe80003800000 */
[----:B------:R-:W-:Y:S05]  /*2810*/  @!P3 BRA `(.L_x_44529) ;  /* 0x000000000014b947 */ /* 0x000fea0003800000 */
[----:B-1----:R-:W2:Y:S01]  /*2820*/  LDL R172, [R1+0x170] ;  /* 0x0001700001ac7983 */ /* 0x002ea20000100800 */
[----:B-----5:R-:W-:-:S05]  /*2830*/  HADD2.F32 R45, -RZ, R56.H1_H1 ;  /* 0x30000038ff2d7230 */ /* 0x020fca0000004100 */
[----:B------:R-:W-:-:S04]  /*2840*/  FMUL.FTZ R45, R45, UR7 ;  /* 0x000000072d2d7c20 */ /* 0x000fc80008410000 */
[----:B--2---:R-:W-:-:S04]  /*2850*/  FMUL.FTZ R45, R172, R45 ;  /* 0x0000002dac2d7220 */ /* 0x004fc80000410000 */
[----:B------:R-:W-:-:S07]  /*2860*/  @P2 FADD.FTZ R45, R41, R45 ;  /* 0x0000002d292d2221 */ /* 0x000fce0000010000 */
.L_x_44529:
[----:B------:R-:W-:Y:S05]  /*2870*/  BSYNC B1 ;  /* 0x0000000000017941 */ /* 0x000fea0003800000 */
.L_x_44528:
[----:B------:R-:W-:Y:S04]  /*2880*/  BSSY B1, `(.L_x_44530) ;  /* 0x0000007000017945 */ /* 0x000fe80003800000 */
[----:B------:R-:W-:Y:S05]  /*2890*/  @!P3 BRA `(.L_x_44531) ;  /* 0x000000000014b947 */ /* 0x000fea0003800000 */
[----:B-1----:R-:W2:Y:S01]  /*28a0*/  LDL R172, [R1+0x16c] ;  /* 0x00016c0001ac7983 */ /* 0x002ea20000100800 */
[----:B-----5:R-:W-:-:S05]  /*28b0*/  HADD2.F32 R46, -RZ, R57.H0_H0 ;  /* 0x20000039ff2e7230 */ /* 0x020fca0000004100 */
[----:B------:R-:W-:-:S04]  /*28c0*/  FMUL.FTZ R46, R46, UR7 ;  /* 0x000000072e2e7c20 */ /* 0x000fc80008410000 */
[----:B--2---:R-:W-:-:S04]  /*28d0*/  FMUL.FTZ R46, R172, R46 ;  /* 0x0000002eac2e7220 */ /* 0x004fc80000410000 */
[----:B------:R-:W-:-:S07]  /*28e0*/  @P2 FADD.FTZ R46, R42, R46 ;  /* 0x0000002e2a2e2221 */ /* 0x000fce0000010000 */
.L_x_44531:
[----:B------:R-:W-:Y:S05]  /*28f0*/  BSYNC B1 ;  /* 0x0000000000017941 */ /* 0x000fea0003800000 */
.L_x_44530:
[----:B------:R-:W-:Y:S04]  /*2900*/  BSSY B1, `(.L_x_44532) ;  /* 0x0000007000017945 */ /* 0x000fe80003800000 */
[----:B------:R-:W-:Y:S05]  /*2910*/  @!P3 BRA `(.L_x_44533) ;  /* 0x000000000014b947 */ /* 0x000fea0003800000 */
[----:B-1----:R-:W2:Y:S01]  /*2920*/  LDL R172, [R1+0x168] ;  /* 0x0001680001ac7983 */ /* 0x002ea20000100800 */
[----:B-----5:R-:W-:-:S05]  /*2930*/  HADD2.F32 R47, -RZ, R57.H1_H1 ;  /* 0x30000039ff2f7230 */ /* 0x020fca0000004100 */
[----:B------:R-:W-:-:S04]  /*2940*/  FMUL.FTZ R47, R47, UR7 ;  /* 0x000000072f2f7c20 */ /* 0x000fc80008410000 */
[----:B--2---:R-:W-:-:S04]  /*2950*/  FMUL.FTZ R47, R172, R47 ;  /* 0x0000002fac2f7220 */ /* 0x004fc80000410000 */
[----:B------:R-:W-:-:S07]  /*2960*/  @P2 FADD.FTZ R47, R43, R47 ;  /* 0x0000002f2b2f2221 */ /* 0x000fce0000010000 */
.L_x_44533:
[----:B------:R-:W-:Y:S05]  /*2970*/  BSYNC B1 ;  /* 0x0000000000017941 */ /* 0x000fea0003800000 */
.L_x_44532:
[----:B------:R-:W-:Y:S04]  /*2980*/  BSSY B1, `(.L_x_44534) ;  /* 0x0000007000017945 */ /* 0x000fe80003800000 */
[----:B------:R-:W-:Y:S05]  /*2990*/  @!P3 BRA `(.L_x_44535) ;  /* 0x000000000014b947 */ /* 0x000fea0003800000 */
[----:B-1----:R-:W2:Y:S01]  /*29a0*/  LDL R172, [R1+0x164] ;  /* 0x0001640001ac7983 */ /* 0x002ea20000100800 */
[----:B-----5:R-:W-:-:S05]  /*29b0*/  HADD2.F32 R52, -RZ, R58.H0_H0 ;  /* 0x2000003aff347230 */ /* 0x020fca0000004100 */
[----:B------:R-:W-:-:S04]  /*29c0*/  FMUL.FTZ R52, R52, UR7 ;  /* 0x0000000734347c20 */ /* 0x000fc80008410000 */
[----:B--2---:R-:W-:-:S04]  /*29d0*/  FMUL.FTZ R52, R172, R52 ;  /* 0x00000034ac347220 */ /* 0x004fc80000410000 */
[----:B------:R-:W-:-:S07]  /*29e0*/  @P2 FADD.FTZ R52, R48, R52 ;  /* 0x0000003430342221 */ /* 0x000fce0000010000 */
.L_x_44535:
[----:B------:R-:W-:Y:S05]  /*29f0*/  BSYNC B1 ;  /* 0x0000000000017941 */ /* 0x000fea0003800000 */
.L_x_44534:
[----:B------:R-:W-:Y:S04]  /*2a00*/  BSSY B1, `(.L_x_44536) ;  /* 0x0000007000017945 */ /* 0x000fe80003800000 */
[----:B------:R-:W-:Y:S05]  /*2a10*/  @!P3 BRA `(.L_x_44537) ;  /* 0x000000000014b947 */ /* 0x000fea0003800000 */
[----:B-1----:R-:W2:Y:S01]  /*2a20*/  LDL R172, [R1+0x160] ;  /* 0x0001600001ac7983 */ /* 0x002ea20000100800 */
[----:B-----5:R-:W-:-:S05]  /*2a30*/  HADD2.F32 R53, -RZ, R58.H1_H1 ;  /* 0x3000003aff357230 */ /* 0x020fca0000004100 */
[----:B------:R-:W-:-:S04]  /*2a40*/  FMUL.FTZ R53, R53, UR7 ;  /* 0x0000000735357c20 */ /* 0x000fc80008410000 */
[----:B--2---:R-:W-:-:S04]  /*2a50*/  FMUL.FTZ R53, R172, R53 ;  /* 0x00000035ac357220 */ /* 0x004fc80000410000 */
[----:B------:R-:W-:-:S07]  /*2a60*/  @P2 FADD.FTZ R53, R49, R53 ;  /* 0x0000003531352221 */ /* 0x000fce0000010000 */
.L_x_44537:
[----:B------:R-:W-:Y:S05]  /*2a70*/  BSYNC B1 ;  /* 0x0000000000017941 */ /* 0x000fea0003800000 */
.L_x_44536:
[----:B------:R-:W-:Y:S04]  /*2a80*/  BSSY B1, `(.L_x_44538) ;  /* 0x0000007000017945 */ /* 0x000fe80003800000 */
[----:B------:R-:W-:Y:S05]  /*2a90*/  @!P3 BRA `(.L_x_44539) ;  /* 0x000000000014b947 */ /* 0x000fea0003800000 */
[----:B-1----:R-:W2:Y:S01]  /*2aa0*/  LDL R172, [R1+0x15c] ;  /* 0x00015c0001ac7983 */ /* 0x002ea20000100800 */
[----:B-----5:R-:W-:-:S05]  /*2ab0*/  HADD2.F32 R54, -RZ, R59.H0_H0 ;  /* 0x2000003bff367230 */ /* 0x020fca0000004100 */
[----:B------:R-:W-:-:S04]  /*2ac0*/  FMUL.FTZ R54, R54, UR7 ;  /* 0x0000000736367c20 */ /* 0x000fc80008410000 */
[----:B--2---:R-:W-:-:S04]  /*2ad0*/  FMUL.FTZ R54, R172, R54 ;  /* 0x00000036ac367220 */ /* 0x004fc80000410000 */
[----:B------:R-:W-:-:S07]  /*2ae0*/  @P2 FADD.FTZ R54, R50, R54 ;  /* 0x0000003632362221 */ /* 0x000fce0000010000 */
.L_x_44539:
[----:B------:R-:W-:Y:S05]  /*2af0*/  BSYNC B1 ;  /* 0x0000000000017941 */ /* 0x000fea0003800000 */
.L_x_44538:
[----:B------:R-:W-:Y:S04]  /*2b00*/  BSSY B1, `(.L_x_44540) ;  /* 0x0000007000017945 */ /* 0x000fe80003800000 */
[----:B------:R-:W-:Y:S05]  /*2b10*/  @!P3 BRA `(.L_x_44541) ;  /* 0x000000000014b947 */ /* 0x000fea0003800000 */
[----:B-1----:R-:W2:Y:S01]  /*2b20*/  LDL R172, [R1+0x158] ;  /* 0x0001580001ac7983 */ /* 0x002ea20000100800 */
[----:B-----5:R-:W-:-:S05]  /*2b30*/  HADD2.F32 R55, -RZ, R59.H1_H1 ;  /* 0x3000003bff377230 */ /* 0x020fca0000004100 */
[----:B------:R-:W-:-:S04]  /*2b40*/  FMUL.FTZ R55, R55, UR7 ;  /* 0x0000000737377c20 */ /* 0x000fc80008410000 */
[----:B--2---:R-:W-:-:S04]  /*2b50*/  FMUL.FTZ R55, R172, R55 ;  /* 0x00000037ac377220 */ /* 0x004fc80000410000 */
[----:B------:R-:W-:-:S07]  /*2b60*/  @P2 FADD.FTZ R55, R51, R55 ;  /* 0x0000003733372221 */ /* 0x000fce0000010000 */
.L_x_44541:
[----:B------:R-:W-:Y:S05]  /*2b70*/  BSYNC B1 ;  /* 0x0000000000017941 */ /* 0x000fea0003800000 */
.L_x_44540:
[----:B-1----:R-:W1:Y:S01]  /*2b80*/  LDC.64 R172, c[0x0][0x238] ;  /* 0x00008e00ffac7b82 */ /* 0x002e620000000a00 */
[----:B------:R-:W-:Y:S01]  /*2b90*/  IADD3 R135, R135, 0x20, RZ ;  /* 0x0000002087877810 */ /* 0x000fe20007ffe0ff */
[C---:B-1----:R-:W-:Y:S01]  /*2ba0*/  IMAD.WIDE.U32 R172, R134.reuse, 0x20, R172 ;  /* 0x0000002086ac7825 */ /* 0x042fe200078e00ac */
[----:B------:R-:W-:-:S04]  /*2bb0*/  IADD3 R134, R134, 0x20, RZ ;  /* 0x0000002086867810 */ /* 0x000fc80007ffe0ff */
[----:B------:R1:W-:Y:S04]  /*2bc0*/  STG.E.128 desc[UR4][R172.64], R44 ;  /* 0x0000002cac007986 */ /* 0x0003e8000c101d04 */
[----:B------:R1:W-:Y:S02]  /*2bd0*/  STG.E.128 desc[UR4][R172.64+0x10], R52 ;  /* 0x00001034ac007986 */ /* 0x0003e4000c101d04 */
.L_x_44525:
[----:B------:R-:W-:Y:S05]  /*2be0*/  BSYNC B0 ;  /* 0x0000000000007941 */ /* 0x000fea0003800000 */
.L_x_44524:
[----:B------:R-:W-:Y:S01]  /*2bf0*/  LOP3.LUT P2, RZ, R3, 0x4000, RZ, 0xc0, !PT ;  /* 0x0000400003ff7812 */ /* 0x000fe2000784c0ff */
[----:B------:R-:W-:-:S12]  /*2c00*/  BSSY B0, `(.L_x_44542) ;  /* 0x000006b000007945 */ /* 0x000fd80003800000 */
[----:B------:R-:W-:Y:S05]  /*2c10*/  @!P2 BRA `(.L_x_44543) ;  /* 0x0000000400a4a947 */ /* 0x000fea0003800000 */
[----:B-1----:R-:W1:Y:S02]  /*2c20*/  LDC.64 R172, c[0x0][0x230] ;  /* 0x00008c00ffac7b82 */ /* 0x002e640000000a00 */
[----:B-1----:R-:W-:-:S04]  /*2c30*/  ISETP.NE.U32.AND P2, PT, R172, RZ, PT ;  /* 0x000000ffac00720c */ /* 0x002fc80003f45070 */
[----:B------:R-:W-:-:S13]  /*2c40*/  ISETP.NE.AND.EX P2, PT, R173, RZ, PT, P2 ;  /* 0x000000ffad00720c */ /* 0x000fda0003f45320 */
[----:B0-----:R-:W0:Y:S02]  /*2c50*/  @P2 LDC.64 R64, c[0x0][0x230] ;  /* 0x00008c00ff402b82 */ /* 0x001e240000000a00 */
        /* <DEDUP_REMOVED lines=38> */
.L_x_44545:
[----:B------:R-:W-:Y:S05]  /*2ec0*/  BSYNC B1 ;  /* 0x0000000000017941 */ /* 0x000fea0003800000 */
.L_x_44544:
[----:B------:R-:W-:Y:S04]  /*2ed0*/  BSSY B1, `(.L_x_44546) ;  /* 0x0000007000017945 */ /* 0x000fe80003800000 */
[----:B------:R-:W-:Y:S05]  /*2ee0*/  @!P3 BRA `(.L_x_44547) ;  /* 0x000000000014b947 */ /* 0x000fea0003800000 */
[----:B0-----:R-:W2:Y:S01]  /*2ef0*/  LDL R172, [R1+0x150] ;  /* 0x0001500001ac7983 */ /* 0x001ea20000100800 */
[----:B-----5:R-:W-:-:S05]  /*2f00*/  HADD2.F32 R61, -RZ, R56.H1_H1 ;  /* 0x30000038ff3d7230 */ /* 0x020fca0000004100 */
[----:B------:R-:W-:-:S04]  /*2f10*/  FMUL.FTZ R61, R61, UR7 ;  /* 0x000000073d3d7c20 */ /* 0x000fc80008410000 */
[----:B--2---:R-:W-:-:S04]  /*2f20*/  FMUL.FTZ R61, R172, R61 ;  /* 0x0000003dac3d7220 */ /* 0x004fc80000410000 */
[----:B------:R-:W-:-:S07]  /*2f30*/  @P2 FADD.FTZ R61, R41, R61 ;  /* 0x0000003d293d2221 */ /* 0x000fce0000010000 */
.L_x_44547:
[----:B------:R-:W-:Y:S05]  /*2f40*/  BSYNC B1 ;  /* 0x0000000000017941 */ /* 0x000fea0003800000 */
.L_x_44546:
[----:B------:R-:W-:Y:S04]  /*2f50*/  BSSY B1, `(.L_x_44548) ;  /* 0x0000007000017945 */ /* 0x000fe80003800000 */
[----:B------:R-:W-:Y:S05]  /*2f60*/  @!P3 BRA `(.L_x_44549) ;  /* 0x000000000014b947 */ /* 0x000fea0003800000 */
[----:B0-----:R-:W2:Y:S01]  /*2f70*/  LDL R172, [R1+0x14c] ;  /* 0x00014c0001ac7983 */ /* 0x001ea20000100800 */
[----:B-----5:R-:W-:-:S05]  /*2f80*/  HADD2.F32 R62, -RZ, R57.H0_H0 ;  /* 0x20000039ff3e7230 */ /* 0x020fca0000004100 */
[----:B------:R-:W-:-:S04]  /*2f90*/  FMUL.FTZ R62, R62, UR7 ;  /* 0x000000073e3e7c20 */ /* 0x000fc80008410000 */
[----:B--2---:R-:W-:-:S04]  /*2fa0*/  FMUL.FTZ R62, R172, R62 ;  /* 0x0000003eac3e7220 */ /* 0x004fc80000410000 */
[----:B------:R-:W-:-:S07]  /*2fb0*/  @P2 FADD.FTZ R62, R42, R62 ;  /* 0x0000003e2a3e2221 */ /* 0x000fce0000010000 */
.L_x_44549:
[----:B------:R-:W-:Y:S05]  /*2fc0*/  BSYNC B1 ;  /* 0x0000000000017941 */ /* 0x000fea0003800000 */
.L_x_44548:
[----:B------:R-:W-:Y:S04]  /*2fd0*/  BSSY B1, `(.L_x_44550) ;  /* 0x0000007000017945 */ /* 0x000fe80003800000 */
[----:B------:R-:W-:Y:S05]  /*2fe0*/  @!P3 BRA `(.L_x_44551) ;  /* 0x000000000014b947 */ /* 0x000fea0003800000 */
[----:B0-----:R-:W2:Y:S01]  /*2ff0*/  LDL R172, [R1+0x148] ;  /* 0x0001480001ac7983 */ /* 0x001ea20000100800 */
[----:B-----5:R-:W-:-:S05]  /*3000*/  HADD2.F32 R63, -RZ, R57.H1_H1 ;  /* 0x30000039ff3f7230 */ /* 0x020fca0000004100 */
[----:B------:R-:W-:-:S04]  /*3010*/  FMUL.FTZ R63, R63, UR7 ;  /* 0x000000073f3f7c20 */ /* 0x000fc80008410000 */
[----:B--2---:R-:W-:-:S04]  /*3020*/  FMUL.FTZ R63, R172, R63 ;  /* 0x0000003fac3f7220 */ /* 0x004fc80000410000 */
[----:B------:R-:W-:-:S07]  /*3030*/  @P2 FADD.FTZ R63, R43, R63 ;  /* 0x0000003f2b3f2221 */ /* 0x000fce0000010000 */
.L_x_44551:
[----:B------:R-:W-:Y:S05]  /*3040*/  BSYNC B1 ;  /* 0x0000000000017941 */ /* 0x000fea0003800000 */
.L_x_44550:
[----:B------:R-:W-:Y:S04]  /*3050*/  BSSY B1, `(.L_x_44552) ;  /* 0x0000007000017945 */ /* 0x000fe80003800000 */
[----:B------:R-:W-:Y:S05]  /*3060*/  @!P3 BRA `(.L_x_44553) ;  /* 0x000000000014b947 */ /* 0x000fea0003800000 */
[----:B0-----:R-:W2:Y:S01]  /*3070*/  LDL R172, [R1+0x144] ;  /* 0x0001440001ac7983 */ /* 0x001ea20000100800 */
[----:B-----5:R-:W-:-:S05]  /*3080*/  HADD2.F32 R64, -RZ, R58.H0_H0 ;  /* 0x2000003aff407230 */ /* 0x020fca0000004100 */
[----:B------:R-:W-:-:S04]  /*3090*/  FMUL.FTZ R64, R64, UR7 ;  /* 0x0000000740407c20 */ /* 0x000fc80008410000 */
[----:B--2---:R-:W-:-:S04]  /*30a0*/  FMUL.FTZ R64, R172, R64 ;  /* 0x00000040ac407220 */ /* 0x004fc80000410000 */
[----:B------:R-:W-:-:S07]  /*30b0*/  @P2 FADD.FTZ R64, R48, R64 ;  /* 0x0000004030402221 */ /* 0x000fce0000010000 */
.L_x_44553:
[----:B------:R-:W-:Y:S05]  /*30c0*/  BSYNC B1 ;  /* 0x0000000000017941 */ /* 0x000fea0003800000 */
.L_x_44552:
[----:B------:R-:W-:Y:S04]  /*30d0*/  BSSY B1, `(.L_x_44554) ;  /* 0x0000007000017945 */ /* 0x000fe80003800000 */
[----:B------:R-:W-:Y:S05]  /*30e0*/  @!P3 BRA `(.L_x_44555) ;  /* 0x000000000014b947 */ /* 0x000fea0003800000 */
[----:B0-----:R-:W2:Y:S01]  /*30f0*/  LDL R172, [R1+0x140] ;  /* 0x0001400001ac7983 */ /* 0x001ea20000100800 */
[----:B-----5:R-:W-:-:S05]  /*3100*/  HADD2.F32 R65, -RZ, R58.H1_H1 ;  /* 0x3000003aff417230 */ /* 0x020fca0000004100 */
[----:B------:R-:W-:-:S04]  /*3110*/  FMUL.FTZ R65, R65, UR7 ;  /* 0x0000000741417c20 */ /* 0x000fc80008410000 */
[----:B--2---:R-:W-:-:S04]  /*3120*/  FMUL.FTZ R65, R172, R65 ;  /* 0x00000041ac417220 */ /* 0x004fc80000410000 */
[----:B------:R-:W-:-:S07]  /*3130*/  @P2 FADD.FTZ R65, R49, R65 ;  /* 0x0000004131412221 */ /* 0x000fce0000010000 */
.L_x_44555:
[----:B------:R-:W-:Y:S05]  /*3140*/  BSYNC B1 ;  /* 0x0000000000017941 */ /* 0x000fea0003800000 */
.L_x_44554:
[----:B------:R-:W-:Y:S04]  /*3150*/  BSSY B1, `(.L_x_44556) ;  /* 0x0000007000017945 */ /* 0x000fe80003800000 */
[----:B------:R-:W-:Y:S05]  /*3160*/  @!P3 BRA `(.L_x_44557) ;  /* 0x000000000014b947 */ /* 0x000fea0003800000 */
[----:B0-----:R-:W2:Y:S01]  /*3170*/  LDL R172, [R1+0x13c] ;  /* 0x00013c0001ac7983 */ /* 0x001ea20000100800 */
[----:B-----5:R-:W-:-:S05]  /*3180*/  HADD2.F32 R66, -RZ, R59.H0_H0 ;  /* 0x2000003bff427230 */ /* 0x020fca0000004100 */
[----:B------:R-:W-:-:S04]  /*3190*/  FMUL.FTZ R66, R66, UR7 ;  /* 0x0000000742427c20 */ /* 0x000fc80008410000 */
[----:B--2---:R-:W-:-:S04]  /*31a0*/  FMUL.FTZ R66, R172, R66 ;  /* 0x00000042ac427220 */ /* 0x004fc80000410000 */
[----:B------:R-:W-:-:S07]  /*31b0*/  @P2 FADD.FTZ R66, R50, R66 ;  /* 0x0000004232422221 */ /* 0x000fce0000010000 */
.L_x_44557:
[----:B------:R-:W-:Y:S05]  /*31c0*/  BSYNC B1 ;  /* 0x0000000000017941 */ /* 0x000fea0003800000 */
.L_x_44556:
[----:B------:R-:W-:Y:S04]  /*31d0*/  BSSY B1, `(.L_x_44558) ;  /* 0x0000007000017945 */ /* 0x000fe80003800000 */
[----:B------:R-:W-:Y:S05]  /*31e0*/  @!P3 BRA `(.L_x_44559) ;  /* 0x000000000014b947 */ /* 0x000fea0003800000 */
[----:B0-----:R-:W2:Y:S01]  /*31f0*/  LDL R172, [R1+0x138] ;  /* 0x0001380001ac7983 */ /* 0x001ea20000100800 */
[----:B-----5:R-:W-:-:S05]  /*3200*/  HADD2.F32 R67, -RZ, R59.H1_H1 ;  /* 0x3000003bff437230 */ /* 0x020fca0000004100 */
[----:B------:R-:W-:-:S04]  /*3210*/  FMUL.FTZ R67, R67, UR7 ;  /* 0x0000000743437c20 */ /* 0x000fc80008410000 */
[----:B--2---:R-:W-:-:S04]  /*3220*/  FMUL.FTZ R67, R172, R67 ;  /* 0x00000043ac437220 */ /* 0x004fc80000410000 */
[----:B------:R-:W-:-:S07]  /*3230*/  @P2 FADD.FTZ R67, R51, R67 ;  /* 0x0000004333432221 */ /* 0x000fce0000010000 */
.L_x_44559:
[----:B------:R-:W-:Y:S05]  /*3240*/  BSYNC B1 ;  /* 0x0000000000017941 */ /* 0x000fea0003800000 */
.L_x_44558:
[----:B0-----:R-:W0:Y:S01]  /*3250*/  LDC.64 R172, c[0x0][0x238] ;  /* 0x00008e00ffac7b82 */ /* 0x001e220000000a00 */
[----:B------:R-:W-:Y:S01]  /*3260*/  IADD3 R135, R135, 0x20, RZ ;  /* 0x0000002087877810 */ /* 0x000fe20007ffe0ff */
[C---:B0-----:R-:W-:Y:S01]  /*3270*/  IMAD.WIDE.U32 R172, R134.reuse, 0x20, R172 ;  /* 0x0000002086ac7825 */ /* 0x041fe200078e00ac */
[----:B------:R-:W-:-:S04]  /*3280*/  IADD3 R134, R134, 0x20, RZ ;  /* 0x0000002086867810 */ /* 0x000fc80007ffe0ff */
[----:B------:R2:W-:Y:S04]  /*3290*/  STG.E.128 desc[UR4][R172.64], R60 ;  /* 0x0000003cac007986 */ /* 0x0005e8000c101d04 */
[----:B------:R2:W-:Y:S02]  /*32a0*/  STG.E.128 desc[UR4][R172.64+0x10], R64 ;  /* 0x00001040ac007986 */ /* 0x0005e4000c101d04 */
.L_x_44543:
[----:B------:R-:W-:Y:S05]  /*32b0*/  BSYNC B0 ;  /* 0x0000000000007941 */ /* 0x000fea0003800000 */
.L_x_44542:
[----:B------:R-:W-:Y:S01]  /*32c0*/  LOP3.LUT P2, RZ, R3, 0x2000, RZ, 0xc0, !PT ;  /* 0x0000200003ff7812 */ /* 0x000fe2000784c0ff */
[----:B------:R-:W-:-:S12]  /*32d0*/  BSSY B0, `(.L_x_44560) ;  /* 0x000006b000007945 */ /* 0x000fd80003800000 */
[----:B------:R-:W-:Y:S05]  /*32e0*/  @!P2 BRA `(.L_x_44561) ;  /* 0x0000000400a4a947 */ /* 0x000fea0003800000 */
[----:B-12---:R-:W1:Y:S02]  /*32f0*/  LDC.64 R172, c[0x0][0x230] ;  /* 0x00008c00ffac7b82 */ /* 0x006e640000000a00 */
        /* <DEDUP_REMOVED lines=41> */
.L_x_44563:
[----:B------:R-:W-:Y:S05]  /*3590*/  BSYNC B1 ;  /* 0x0000000000017941 */ /* 0x000fea0003800000 */
.L_x_44562:
[----:B------:R-:W-:Y:S04]  /*35a0*/  BSSY B1, `(.L_x_44564) ;  /* 0x0000007000017945 */ /* 0x000fe80003800000 */
[----:B------:R-:W-:Y:S05]  /*35b0*/  @!P3 BRA `(.L_x_44565) ;  /* 0x000000000014b947 */ /* 0x000fea0003800000 */
[----:B-1----:R-:W2:Y:S01]  /*35c0*/  LDL R172, [R1+0x130] ;  /* 0x0001300001ac7983 */ /* 0x002ea20000100800 */
[----:B-----5:R-:W-:-:S05]  /*35d0*/  HADD2.F32 R69, -RZ, R56.H1_H1 ;  /* 0x30000038ff457230 */ /* 0x020fca0000004100 */
[----:B------:R-:W-:-:S04]  /*35e0*/  FMUL.FTZ R69, R69, UR7 ;  /* 0x0000000745457c20 */ /* 0x000fc80008410000 */
[----:B--2---:R-:W-:-:S04]  /*35f0*/  FMUL.FTZ R69, R172, R69 ;  /* 0x00000045ac457220 */ /* 0x004fc80000410000 */
[----:B------:R-:W-:-:S07]  /*3600*/  @P2 FADD.FTZ R69, R41, R69 ;  /* 0x0000004529452221 */ /* 0x000fce0000010000 */
.L_x_44565:
[----:B------:R-:W-:Y:S05]  /*3610*/  BSYNC B1 ;  /* 0x0000000000017941 */ /* 0x000fea0003800000 */
.L_x_44564:
[----:B------:R-:W-:Y:S04]  /*3620*/  BSSY B1, `(.L_x_44566) ;  /* 0x0000007000017945 */ /* 0x000fe80003800000 */
[----:B------:R-:W-:Y:S05]  /*3630*/  @!P3 BRA `(.L_x_44567) ;  /* 0x000000000014b947 */ /* 0x000fea0003800000 */
[----:B-1----:R-:W2:Y:S01]  /*3640*/  LDL R172, [R1+0x12c] ;  /* 0x00012c0001ac7983 */ /* 0x002ea20000100800 */
[----:B-----5:R-:W-:-:S05]  /*3650*/  HADD2.F32 R70, -RZ, R57.H0_H0 ;  /* 0x20000039ff467230 */ /* 0x020fca0000004100 */
[----:B------:R-:W-:-:S04]  /*3660*/  FMUL.FTZ R70, R70, UR7 ;  /* 0x0000000746467c20 */ /* 0x000fc80008410000 */
[----:B--2---:R-:W-:-:S04]  /*3670*/  FMUL.FTZ R70, R172, R70 ;  /* 0x00000046ac467220 */ /* 0x004fc80000410000 */
[----:B------:R-:W-:-:S07]  /*3680*/  @P2 FADD.FTZ R70, R42, R70 ;  /* 0x000000462a462221 */ /* 0x000fce0000010000 */
.L_x_44567:
[----:B------:R-:W-:Y:S05]  /*3690*/  BSYNC B1 ;  /* 0x0000000000017941 */ /* 0x000fea0003800000 */
.L_x_44566:
[----:B------:R-:W-:Y:S04]  /*36a0*/  BSSY B1, `(.L_x_44568) ;  /* 0x0000007000017945 */ /* 0x000fe80003800000 */
[----:B------:R-:W-:Y:S05]  /*36b0*/  @!P3 BRA `(.L_x_44569) ;  /* 0x000000000014b947 */ /* 0x000fea0003800000 */
[----:B-1----:R-:W2:Y:S01]  /*36c0*/  LDL R172, [R1+0x128] ;  /* 0x0001280001ac7983 */ /* 0x002ea20000100800 */
[----:B-----5:R-:W-:-:S05]  /*36d0*/  HADD2.F32 R71, -RZ, R57.H1_H1 ;  /* 0x30000039ff477230 */ /* 0x020fca0000004100 */
[----:B------:R-:W-:-:S04]  /*36e0*/  FMUL.FTZ R71, R71, UR7 ;  /* 0x0000000747477c20 */ /* 0x000fc80008410000 */
[----:B--2---:R-:W-:-:S04]  /*36f0*/  FMUL.FTZ R71, R172, R71 ;  /* 0x00000047ac477220 */ /* 0x004fc80000410000 */
[----:B------:R-:W-:-:S07]  /*3700*/  @P2 FADD.FTZ R71, R43, R71 ;  /* 0x000000472b472221 */ /* 0x000fce0000010000 */
.L_x_44569:
[----:B------:R-:W-:Y:S05]  /*3710*/  BSYNC B1 ;  /* 0x0000000000017941 */ /* 0x000fea0003800000 */
.L_x_44568:
[----:B------:R-:W-:Y:S04]  /*3720*/  BSSY B1, `(.L_x_44570) ;  /* 0x0000007000017945 */ /* 0x000fe80003800000 */
[----:B------:R-:W-:Y:S05]  /*3730*/  @!P3 BRA `(.L_x_44571) ;  /* 0x000000000014b947 */ /* 0x000fea0003800000 */
[----:B-1----:R-:W2:Y:S01]  /*3740*/  LDL R172, [R1+0x124] ;  /* 0x0001240001ac7983 */ /* 0x002ea20000100800 */
[----:B-----5:R-:W-:-:S05]  /*3750*/  HADD2.F32 R72, -RZ, R58.H0_H0 ;  /* 0x2000003aff487230 */ /* 0x020fca0000004100 */
[----:B------:R-:W-:-:S04]  /*3760*/  FMUL.FTZ R72, R72, UR7 ;  /* 0x0000000748487c20 */ /* 0x000fc80008410000 */
[----:B--2---:R-:W-:-:S04]  /*3770*/  FMUL.FTZ R72, R172, R72 ;  /* 0x00000048ac487220 */ /* 0x004fc80000410000 */
[----:B------:R-:W-:-:S07]  /*3780*/  @P2 FADD.FTZ R72, R48, R72 ;  /* 0x0000004830482221 */ /* 0x000fce0000010000 */
.L_x_44571:
[----:B------:R-:W-:Y:S05]  /*3790*/  BSYNC B1 ;  /* 0x0000000000017941 */ /* 0x000fea0003800000 */
.L_x_44570:
[----:B------:R-:W-:Y:S04]  /*37a0*/  BSSY B1, `(.L_x_44572) ;  /* 0x0000007000017945 */ /* 0x000fe80003800000 */
[----:B------:R-:W-:Y:S05]  /*37b0*/  @!P3 BRA `(.L_x_44573) ;  /* 0x000000000014b947 */ /* 0x000fea0003800000 */
[----:B-1----:R-:W2:Y:S01]  /*37c0*/  LDL R172, [R1+0x120] ;  /* 0x0001200001ac7983 */ /* 0x002ea20000100800 */
[----:B-----5:R-:W-:-:S05]  /*37d0*/  HADD2.F32 R73, -RZ, R58.H1_H1 ;  /* 0x3000003aff497230 */ /* 0x020fca0000004100 */
[----:B------:R-:W-:-:S04]  /*37e0*/  FMUL.FTZ R73, R73, UR7 ;  /* 0x0000000749497c20 */ /* 0x000fc80008410000 */
[----:B--2---:R-:W-:-:S04]  /*37f0*/  FMUL.FTZ R73, R172, R73 ;  /* 0x00000049ac497220 */ /* 0x004fc80000410000 */
[----:B------:R-:W-:-:S07]  /*3800*/  @P2 FADD.FTZ R73, R49, R73 ;  /* 0x0000004931492221 */ /* 0x000fce0000010000 */
.L_x_44573:
[----:B------:R-:W-:Y:S05]  /*3810*/  BSYNC B1 ;  /* 0x0000000000017941 */ /* 0x000fea0003800000 */
.L_x_44572:
[----:B------:R-:W-:Y:S04]  /*3820*/  BSSY B1, `(.L_x_44574) ;  /* 0x0000007000017945 */ /* 0x000fe80003800000 */
[----:B------:R-:W-:Y:S05]  /*3830*/  @!P3 BRA `(.L_x_44575) ;  /* 0x000000000014b947 */ /* 0x000fea0003800000 */
[----:B-1----:R-:W2:Y:S01]  /*3840*/  LDL R172, [R1+0x11c] ;  /* 0x00011c0001ac7983 */ /* 0x002ea20000100800 */
[----:B-----5:R-:W-:-:S05]  /*3850*/  HADD2.F32 R74, -RZ, R59.H0_H0 ;  /* 0x2000003bff4a7230 */ /* 0x020fca0000004100 */
[----:B------:R-:W-:-:S04]  /*3860*/  FMUL.FTZ R74, R74, UR7 ;  /* 0x000000074a4a7c20 */ /* 0x000fc80008410000 */
[----:B--2---:R-:W-:-:S04]  /*3870*/  FMUL.FTZ R74, R172, R74 ;  /* 0x0000004aac4a7220 */ /* 0x004fc80000410000 */
[----:B------:R-:W-:-:S07]  /*3880*/  @P2 FADD.FTZ R74, R50, R74 ;  /* 0x0000004a324a2221 */ /* 0x000fce0000010000 */
.L_x_44575:
[----:B------:R-:W-:Y:S05]  /*3890*/  BSYNC B1 ;  /* 0x0000000000017941 */ /* 0x000fea0003800000 */
.L_x_44574:
[----:B------:R-:W-:Y:S04]  /*38a0*/  BSSY B1, `(.L_x_44576) ;  /* 0x0000007000017945 */ /* 0x000fe80003800000 */
[----:B------:R-:W-:Y:S05]  /*38b0*/  @!P3 BRA `(.L_x_44577) ;  /* 0x000000000014b947 */ /* 0x000fea0003800000 */
[----:B-1----:R-:W2:Y:S01]  /*38c0*/  LDL R172, [R1+0x118] ;  /* 0x0001180001ac7983 */ /* 0x002ea20000100800 */
[----:B-----5:R-:W-:-:S05]  /*38d0*/  HADD2.F32 R75, -RZ, R59.H1_H1 ;  /* 0x3000003bff4b7230 */ /* 0x020fca0000004100 */
[----:B------:R-:W-:-:S04]  /*38e0*/  FMUL.FTZ R75, R75, UR7 ;  /* 0x000000074b4b7c20 */ /* 0x000fc80008410000 */
[----:B--2---:R-:W-:-:S04]  /*38f0*/  FMUL.FTZ R75, R172, R75 ;  /* 0x0000004bac4b7220 */ /* 0x004fc80000410000 */
[----:B------:R-:W-:-:S07]  /*3900*/  @P2 FADD.FTZ R75, R51, R75 ;  /* 0x0000004b334b2221 */ /* 0x000fce0000010000 */
.L_x_44577:
[----:B------:R-:W-:Y:S05]  /*3910*/  BSYNC B1 ;  /* 0x0000000000017941 */ /* 0x000fea0003800000 */
.L_x_44576:
[----:B-1----:R-:W1:Y:S01]  /*3920*/  LDC.64 R172, c[0x0][0x238] ;  /* 0x00008e00ffac7b82 */ /* 0x002e620000000a00 */
[----:B------:R-:W-:Y:S01]  /*3930*/  IADD3 R135, R135, 0x20, RZ ;  /* 0x0000002087877810 */ /* 0x000fe20007ffe0ff */
[C---:B-1----:R-:W-:Y:S01]  /*3940*/  IMAD.WIDE.U32 R172, R134.reuse, 0x20, R172 ;  /* 0x0000002086ac7825 */ /* 0x042fe200078e00ac */
[----:B------:R-:W-:-:S04]  /*3950*/  IADD3 R134, R134, 0x20, RZ ;  /* 0x0000002086867810 */ /* 0x000fc80007ffe0ff */
[----:B------:R3:W-:Y:S04]  /*3960*/  STG.E.128 desc[UR4][R172.64], R68 ;  /* 0x00000044ac007986 */ /* 0x0007e8000c101d04 */
[----:B------:R3:W-:Y:S02]  /*3970*/  STG.E.128 desc[UR4][R172.64+0x10], R72 ;  /* 0x00001048ac007986 */ /* 0x0007e4000c101d04 */
.L_x_44561:
[----:B------:R-:W-:Y:S05]  /*3980*/  BSYNC B0 ;  /* 0x0000000000007941 */ /* 0x000fea0003800000 */
.L_x_44560:
[----:B------:R-:W-:Y:S01]  /*3990*/  LOP3.LUT P2, RZ, R3, 0x1000, RZ, 0xc0, !PT ;  /* 0x0000100003ff7812 */ /* 0x000fe2000784c0ff */
[----:B------:R-:W-:-:S12]  /*39a0*/  BSSY B0, `(.L_x_44578) ;  /* 0x000006b000007945 */ /* 0x000fd80003800000 */
[----:B------:R-:W-:Y:S05]  /*39b0*/  @!P2 BRA `(.L_x_44579) ;  /* 0x0000000400a4a947 */ /* 0x000fea0003800000 */
[----:B-123--:R-:W1:Y:S02]  /*39c0*/  LDC.64 R172, c[0x0][0x230] ;  /* 0x00008c00ffac7b82 */ /* 0x00ee640000000a00 */
        /* <DEDUP_REMOVED lines=41> */
.L_x_44581:
[----:B------:R-:W-:Y:S05]  /*3c60*/  BSYNC B1 ;  /* 0x0000000000017941 */ /* 0x000fea0003800000 */
.L_x_44580:
[----:B------:R-:W-:Y:S04]  /*3c70*/  BSSY B1, `(.L_x_44582) ;  /* 0x0000007000017945 */ /* 0x000fe80003800000 */
[----:B------:R-:W-:Y:S05]  /*3c80*/  @!P3 BRA `(.L_x_44583) ;  /* 0x000000000014b947 */ /* 0x000fea0003800000 */
[----:B-1----:R-:W2:Y:S01]  /*3c90*/  LDL R172, [R1+0x110] ;  /* 0x0001100001ac7983 */ /* 0x002ea20000100800 */
[----:B-----5:R-:W-:-:S05]  /*3ca0*/  HADD2.F32 R77, -RZ, R56.H1_H1 ;  /* 0x30000038ff4d7230 */ /* 0x020fca0000004100 */
[----:B------:R-:W-:-:S04]  /*3cb0*/  FMUL.FTZ R77, R77, UR7 ;  /* 0x000000074d4d7c20 */ /* 0x000fc80008410000 */
[----:B--2---:R-:W-:-:S04]  /*3cc0*/  FMUL.FTZ R77, R172, R77 ;  /* 0x0000004dac4d7220 */ /* 0x004fc80000410000 */
[----:B------:R-:W-:-:S07]  /*3cd0*/  @P2 FADD.FTZ R77, R41, R77 ;  /* 0x0000004d294d2221 */ /* 0x000fce0000010000 */
.L_x_44583:
[----:B------:R-:W-:Y:S05]  /*3ce0*/  BSYNC B1 ;  /* 0x0000000000017941 */ /* 0x000fea0003800000 */
.L_x_44582:
[----:B------:R-:W-:Y:S04]  /*3cf0*/  BSSY B1, `(.L_x_44584) ;  /* 0x0000007000017945 */ /* 0x000fe80003800000 */
[----:B------:R-:W-:Y:S05]  /*3d00*/  @!P3 BRA `(.L_x_44585) ;  /* 0x000000000014b947 */ /* 0x000fea0003800000 */
[----:B-1----:R-:W2:Y:S01]  /*3d10*/  LDL R172, [R1+0x10c] ;  /* 0x00010c0001ac7983 */ /* 0x002ea20000100800 */
[----:B-----5:R-:W-:-:S05]  /*3d20*/  HADD2.F32 R78, -RZ, R57.H0_H0 ;  /* 0x20000039ff4e7230 */ /* 0x020fca0000004100 */
[----:B------:R-:W-:-:S04]  /*3d30*/  FMUL.FTZ R78, R78, UR7 ;  /* 0x000000074e4e7c20 */ /* 0x000fc80008410000 */
[----:B--2---:R-:W-:-:S04]  /*3d40*/  FMUL.FTZ R78, R172, R78 ;  /* 0x0000004eac4e7220 */ /* 0x004fc80000410000 */
[----:B------:R-:W-:-:S07]  /*3d50*/  @P2 FADD.FTZ R78, R42, R78 ;  /* 0x0000004e2a4e2221 */ /* 0x000fce0000010000 */
.L_x_44585:
[----:B------:R-:W-:Y:S05]  /*3d60*/  BSYNC B1 ;  /* 0x0000000000017941 */ /* 0x000fea0003800000 */
.L_x_44584:
[----:B------:R-:W-:Y:S04]  /*3d70*/  BSSY B1, `(.L_x_44586) ;  /* 0x0000007000017945 */ /* 0x000fe80003800000 */
[----:B------:R-:W-:Y:S05]  /*3d80*/  @!P3 BRA `(.L_x_44587) ;  /* 0x000000000014b947 */ /* 0x000fea0003800000 */
[----:B-1----:R-:W2:Y:S01]  /*3d90*/  LDL R172, [R1+0x108] ;  /* 0x0001080001ac7983 */ /* 0x002ea20000100800 */
[----:B-----5:R-:W-:-:S05]  /*3da0*/  HADD2.F32 R79, -RZ, R57.H1_H1 ;  /* 0x30000039ff4f7230 */ /* 0x020fca0000004100 */
[----:B------:R-:W-:-:S04]  /*3db0*/  FMUL.FTZ R79, R79, UR7 ;  /* 0x000000074f4f7c20 */ /* 0x000fc80008410000 */
[----:B--2---:R-:W-:-:S04]  /*3dc0*/  FMUL.FTZ R79, R172, R79 ;  /* 0x0000004fac4f7220 */ /* 0x004fc80000410000 */
[----:B------:R-:W-:-:S07]  /*3dd0*/  @P2 FADD.FTZ R79, R43, R79 ;  /* 0x0000004f2b4f2221 */ /* 0x000fce0000010000 */
.L_x_44587:
[----:B------:R-:W-:Y:S05]  /*3de0*/  BSYNC B1 ;  /* 0x0000000000017941 */ /* 0x000fea0003800000 */
.L_x_44586:
[----:B------:R-:W-:Y:S04]  /*3df0*/  BSSY B1, `(.L_x_44588) ;  /* 0x0000007000017945 */ /* 0x000fe80003800000 */
[----:B------:R-:W-:Y:S05]  /*3e00*/  @!P3 BRA `(.L_x_44589) ;  /* 0x000000000014b947 */ /* 0x000fea0003800000 */
[----:B-1----:R-:W2:Y:S01]  /*3e10*/  LDL R172, [R1+0x104] ;  /* 0x0001040001ac7983 */ /* 0x002ea20000100800 */
[----:B-----5:R-:W-:-:S05]  /*3e20*/  HADD2.F32 R80, -RZ, R58.H0_H0 ;  /* 0x2000003aff507230 */ /* 0x020fca0000004100 */
[----:B------:R-:W-:-:S04]  /*3e30*/  FMUL.FTZ R80, R80, UR7 ;  /* 0x0000000750507c20 */ /* 0x000fc80008410000 */
[----:B--2---:R-:W-:-:S04]  /*3e40*/  FMUL.FTZ R80, R172, R80 ;  /* 0x00000050ac507220 */ /* 0x004fc80000410000 */
[----:B------:R-:W-:-:S07]  /*3e50*/  @P2 FADD.FTZ R80, R48, R80 ;  /* 0x0000005030502221 */ /* 0x000fce0000010000 */
.L_x_44589:
[----:B------:R-:W-:Y:S05]  /*3e60*/  BSYNC B1 ;  /* 0x0000000000017941 */ /* 0x000fea0003800000 */
.L_x_44588:
[----:B------:R-:W-:Y:S04]  /*3e70*/  BSSY B1, `(.L_x_44590) ;  /* 0x0000007000017945 */ /* 0x000fe80003800000 */
[----:B------:R-:W-:Y:S05]  /*3e80*/  @!P3 BRA `(.L_x_44591) ;  /* 0x000000000014b947 */ /* 0x000fea0003800000 */
[----:B-1----:R-:W2:Y:S01]  /*3e90*/  LDL R172, [R1+0x100] ;  /* 0x0001000001ac7983 */ /* 0x002ea20000100800 */
[----:B-----5:R-:W-:-:S05]  /*3ea0*/  HADD2.F32 R81, -RZ, R58.H1_H1 ;  /* 0x3000003aff517230 */ /* 0x020fca0000004100 */
[----:B------:R-:W-:-:S04]  /*3eb0*/  FMUL.FTZ R81, R81, UR7 ;  /* 0x0000000751517c20 */ /* 0x000fc80008410000 */
[----:B--2---:R-:W-:-:S04]  /*3ec0*/  FMUL.FTZ R81, R172, R81 ;  /* 0x00000051ac517220 */ /* 0x004fc80000410000 */
[----:B------:R-:W-:-:S07]  /*3ed0*/  @P2 FADD.FTZ R81, R49, R81 ;  /* 0x0000005131512221 */ /* 0x000fce0000010000 */
.L_x_44591:
[----:B------:R-:W-:Y:S05]  /*3ee0*/  BSYNC B1 ;  /* 0x0000000000017941 */ /* 0x000fea0003800000 */
.L_x_44590:
[----:B------:R-:W-:Y:S04]  /*3ef0*/  BSSY B1, `(.L_x_44592) ;  /* 0x0000007000017945 */ /* 0x000fe80003800000 */
[----:B------:R-:W-:Y:S05]  /*3f00*/  @!P3 BRA `(.L_x_44593) ;  /* 0x000000000014b947 */ /* 0x000fea0003800000 */
[----:B-1----:R-:W2:Y:S01]  /*3f10*/  LDL R172, [R1+0xfc] ;  /* 0x0000fc0001ac7983 */ /* 0x002ea20000100800 */
[----:B-----5:R-:W-:-:S05]  /*3f20*/  HADD2.F32 R82, -RZ, R59.H0_H0 ;  /* 0x2000003bff527230 */ /* 0x020fca0000004100 */
[----:B------:R-:W-:-:S04]  /*3f30*/  FMUL.FTZ R82, R82, UR7 ;  /* 0x0000000752527c20 */ /* 0x000fc80008410000 */
[----:B--2---:R-:W-:-:S04]  /*3f40*/  FMUL.FTZ R82, R172, R82 ;  /* 0x00000052ac527220 */ /* 0x004fc80000410000 */
[----:B------:R-:W-:-:S07]  /*3f50*/  @P2 FADD.FTZ R82, R50, R82 ;  /* 0x0000005232522221 */ /* 0x000fce0000010000 */
.L_x_44593:
[----:B------:R-:W-:Y:S05]  /*3f60*/  BSYNC B1 ;  /* 0x0000000000017941 */ /* 0x000fea0003800000 */
.L_x_44592:
[----:B------:R-:W-:Y:S04]  /*3f70*/  BSSY B1, `(.L_x_44594) ;  /* 0x0000007000017945 */ /* 0x000fe80003800000 */
[----:B------:R-:W-:Y:S05]  /*3f80*/  @!P3 BRA `(.L_x_44595) ;  /* 0x000000000014b947 */ /* 0x000fea0003800000 */
[----:B-1----:R-:W2:Y:S01]  /*3f90*/  LDL R172, [R1+0xf8] ;  /* 0x0000f80001ac7983 */ /* 0x002ea20000100800 */
[----:B-----5:R-:W-:-:S05]  /*3fa0*/  HADD2.F32 R83, -RZ, R59.H1_H1 ;  /* 0x3000003bff537230 */ /* 0x020fca0000004100 */
[----:B------:R-:W-:-:S04]  /*3fb0*/  FMUL.FTZ R83, R83, UR7 ;  /* 0x0000000753537c20 */ /* 0x000fc80008410000 */
[----:B--2---:R-:W-:-:S04]  /*3fc0*/  FMUL.FTZ R83, R172, R83 ;  /* 0x00000053ac537220 */ /* 0x004fc80000410000 */
[----:B------:R-:W-:-:S07]  /*3fd0*/  @P2 FADD.FTZ R83, R51, R83 ;  /* 0x0000005333532221 */ /* 0x000fce0000010000 */
.L_x_44595:
[----:B------:R-:W-:Y:S05]  /*3fe0*/  BSYNC B1 ;  /* 0x0000000000017941 */ /* 0x000fea0003800000 */
.L_x_44594:
[----:B-1----:R-:W1:Y:S01]  /*3ff0*/  LDC.64 R172, c[0x0][0x238] ;  /* 0x00008e00ffac7b82 */ /* 0x002e620000000a00 */
[----:B------:R-:W-:Y:S01]  /*4000*/  IADD3 R135, R135, 0x20, RZ ;  /* 0x0000002087877810 */ /* 0x000fe20007ffe0ff */
[C---:B-1----:R-:W-:Y:S01]  /*4010*/  IMAD.WIDE.U32 R172, R134.reuse, 0x20, R172 ;  /* 0x0000002086ac7825 */ /* 0x042fe200078e00ac */
[----:B------:R-:W-:-:S04]  /*4020*/  IADD3 R134, R134, 0x20, RZ ;  /* 0x0000002086867810 */ /* 0x000fc80007ffe0ff */
[----:B------:R4:W-:Y:S04]  /*4030*/  STG.E.128 desc[UR4][R172.64], R76 ;  /* 0x0000004cac007986 */ /* 0x0009e8000c101d04 */
[----:B------:R4:W-:Y:S02]  /*4040*/  STG.E.128 desc[UR4][R172.64+0x10], R80 ;  /* 0x00001050ac007986 */ /* 0x0009e4000c101d04 */
.L_x_44579:
[----:B------:R-:W-:Y:S05]  /*4050*/  BSYNC B0 ;  /* 0x0000000000007941 */ /* 0x000fea0003800000 */
.L_x_44578:
[----:B------:R-:W-:Y:S01]  /*4060*/  LOP3.LUT P2, RZ, R3, 0x800, RZ, 0xc0, !PT ;  /* 0x0000080003ff7812 */ /* 0x000fe2000784c0ff */
[----:B------:R-:W-:-:S12]  /*4070*/  BSSY B0, `(.L_x_44596) ;  /* 0x000006b000007945 */ /* 0x000fd80003800000 */
[----:B------:R-:W-:Y:S05]  /*4080*/  @!P2 BRA `(.L_x_44597) ;  /* 0x0000000400a4a947 */ /* 0x000fea0003800000 */
[----:B-1234-:R-:W1:Y:S02]  /*4090*/  LDC.64 R172, c[0x0][0x230] ;  /* 0x00008c00ffac7b82 */ /* 0x01ee640000000a00 */
        /* <DEDUP_REMOVED lines=41> */
.L_x_44599:
[----:B------:R-:W-:Y:S05]  /*4330*/  BSYNC B1 ;  /* 0x0000000000017941 */ /* 0x000fea0003800000 */
.L_x_44598:
[----:B------:R-:W-:Y:S04]  /*4340*/  BSSY B1, `(.L_x_44600) ;  /* 0x0000007000017945 */ /* 0x000fe80003800000 */
[----:B------:R-:W-:Y:S05]  /*4350*/  @!P3 BRA `(.L_x_44601) ;  /* 0x000000000014b947 */ /* 0x000fea0003800000 */
[----:B-1----:R-:W2:Y:S01]  /*4360*/  LDL R172, [R1+0xf0] ;  /* 0x0000f00001ac7983 */ /* 0x002ea20000100800 */
[----:B-----5:R-:W-:-:S05]  /*4370*/  HADD2.F32 R85, -RZ, R56.H1_H1 ;  /* 0x30000038ff557230 */ /* 0x020fca0000004100 */
[----:B------:R-:W-:-:S04]  /*4380*/  FMUL.FTZ R85, R85, UR7 ;  /* 0x0000000755557c20 */ /* 0x000fc80008410000 */
[----:B--2---:R-:W-:-:S04]  /*4390*/  FMUL.FTZ R85, R172, R85 ;  /* 0x00000055ac557220 */ /* 0x004fc80000410000 */
[----:B------:R-:W-:-:S07]  /*43a0*/  @P2 FADD.FTZ R85, R41, R85 ;  /* 0x0000005529552221 */ /* 0x000fce0000010000 */
.L_x_44601:
[----:B------:R-:W-:Y:S05]  /*43b0*/  BSYNC B1 ;  /* 0x0000000000017941 */ /* 0x000fea0003800000 */
.L_x_44600:
[----:B------:R-:W-:Y:S04]  /*43c0*/  BSSY B1, `(.L_x_44602) ;  /* 0x0000007000017945 */ /* 0x000fe80003800000 */
[----:B------:R-:W-:Y:S05]  /*43d0*/  @!P3 BRA `(.L_x_44603) ;  /* 0x000000000014b947 */ /* 0x000fea0003800000 */
[----:B-1----:R-:W2:Y:S01]  /*43e0*/  LDL R172, [R1+0xec] ;  /* 0x0000ec0001ac7983 */ /* 0x002ea20000100800 */
[----:B-----5:R-:W-:-:S05]  /*43f0*/  HADD2.F32 R86, -RZ, R57.H0_H0 ;  /* 0x20000039ff567230 */ /* 0x020fca0000004100 */
[----:B------:R-:W-:-:S04]  /*4400*/  FMUL.FTZ R86, R86, UR7 ;  /* 0x0000000756567c20 */ /* 0x000fc80008410000 */
[----:B--2---:R-:W-:-:S04]  /*4410*/  FMUL.FTZ R86, R172, R86 ;  /* 0x00000056ac567220 */ /* 0x004fc80000410000 */
[----:B------:R-:W-:-:S07]  /*4420*/  @P2 FADD.FTZ R86, R42, R86 ;  /* 0x000000562a562221 */ /* 0x000fce0000010000 */
.L_x_44603:
[----:B------:R-:W-:Y:S05]  /*4430*/  BSYNC B1 ;  /* 0x0000000000017941 */ /* 0x000fea0003800000 */
.L_x_44602:
[----:B------:R-:W-:Y:S04]  /*4440*/  BSSY B1, `(.L_x_44604) ;  /* 0x0000007000017945 */ /* 0x000fe80003800000 */
[----:B------:R-:W-:Y:S05]  /*4450*/  @!P3 BRA `(.L_x_44605) ;  /* 0x000000000014b947 */ /* 0x000fea0003800000 */
[----:B-1----:R-:W2:Y:S01]  /*4460*/  LDL R172, [R1+0xe8] ;  /* 0x0000e80001ac7983 */ /* 0x002ea20000100800 */
[----:B-----5:R-:W-:-:S05]  /*4470*/  HADD2.F32 R87, -RZ, R57.H1_H1 ;  /* 0x30000039ff577230 */ /* 0x020fca0000004100 */
[----:B------:R-:W-:-:S04]  /*4480*/  FMUL.FTZ R87, R87, UR7 ;  /* 0x0000000757577c20 */ /* 0x000fc80008410000 */
[----:B--2---:R-:W-:-:S04]  /*4490*/  FMUL.FTZ R87, R172, R87 ;  /* 0x00000057ac577220 */ /* 0x004fc80000410000 */
[----:B------:R-:W-:-:S07]  /*44a0*/  @P2 FADD.FTZ R87, R43, R87 ;  /* 0x000000572b572221 */ /* 0x000fce0000010000 */
.L_x_44605:
[----:B------:R-:W-:Y:S05]  /*44b0*/  BSYNC B1 ;  /* 0x0000000000017941 */ /* 0x000fea0003800000 */
.L_x_44604:
[----:B------:R-:W-:Y:S04]  /*44c0*/  BSSY B1, `(.L_x_44606) ;  /* 0x0000007000017945 */ /* 0x000fe80003800000 */
[----:B------:R-:W-:Y:S05]  /*44d0*/  @!P3 BRA `(.L_x_44607) ;  /* 0x000000000014b947 */ /* 0x000fea0003800000 */
[----:B-1----:R-:W2:Y:S01]  /*44e0*/  LDL R172, [R1+0xe4] ;  /* 0x0000e40001ac7983 */ /* 0x002ea20000100800 */
[----:B-----5:R-:W-:-:S05]  /*44f0*/  HADD2.F32 R88, -RZ, R58.H0_H0 ;  /* 0x2000003aff587230 */ /* 0x020fca0000004100 */
[----:B------:R-:W-:-:S04]  /*4500*/  FMUL.FTZ R88, R88, UR7 ;  /* 0x0000000758587c20 */ /* 0x000fc80008410000 */
[----:B--2---:R-:W-:-:S04]  /*4510*/  FMUL.FTZ R88, R172, R88 ;  /* 0x00000058ac587220 */ /* 0x004fc80000410000 */
[----:B------:R-:W-:-:S07]  /*4520*/  @P2 FADD.FTZ R88, R48, R88 ;  /* 0x0000005830582221 */ /* 0x000fce0000010000 */
.L_x_44607:
[----:B------:R-:W-:Y:S05]  /*4530*/  BSYNC B1 ;  /* 0x0000000000017941 */ /* 0x000fea0003800000 */
.L_x_44606:
[----:B------:R-:W-:Y:S04]  /*4540*/  BSSY B1, `(.L_x_44608) ;  /* 0x0000007000017945 */ /* 0x000fe80003800000 */
[----:B------:R-:W-:Y:S05]  /*4550*/  @!P3 BRA `(.L_x_44609) ;  /* 0x000000000014b947 */ /* 0x000fea0003800000 */
[----:B-1----:R-:W2:Y:S01]  /*4560*/  LDL R172, [R1+0xe0] ;  /* 0x0000e00001ac7983 */ /* 0x002ea20000100800 */
[----:B-----5:R-:W-:-:S05]  /*4570*/  HADD2.F32 R89, -RZ, R58.H1_H1 ;  /* 0x3000003aff597230 */ /* 0x020fca0000004100 */
[----:B------:R-:W-:-:S04]  /*4580*/  FMUL.FTZ R89, R89, UR7 ;  /* 0x0000000759597c20 */ /* 0x000fc80008410000 */
[----:B--2---:R-:W-:-:S04]  /*4590*/  FMUL.FTZ R89, R172, R89 ;  /* 0x00000059ac597220 */ /* 0x004fc80000410000 */
[----:B------:R-:W-:-:S07]  /*45a0*/  @P2 FADD.FTZ R89, R49, R89 ;  /* 0x0000005931592221 */ /* 0x000fce0000010000 */
.L_x_44609:
[----:B------:R-:W-:Y:S05]  /*45b0*/  BSYNC B1 ;  /* 0x0000000000017941 */ /* 0x000fea0003800000 */
.L_x_44608:
[----:B------:R-:W-:Y:S04]  /*45c0*/  BSSY B1, `(.L_x_44610) ;  /* 0x0000007000017945 */ /* 0x000fe80003800000 */
[----:B------:R-:W-:Y:S05]  /*45d0*/  @!P3 BRA `(.L_x_44611) ;  /* 0x000000000014b947 */ /* 0x000fea0003800000 */
[----:B-1----:R-:W2:Y:S01]  /*45e0*/  LDL R172, [R1+0xdc] ;  /* 0x0000dc0001ac7983 */ /* 0x002ea20000100800 */
[----:B-----5:R-:W-:-:S05]  /*45f0*/  HADD2.F32 R90, -RZ, R59.H0_H0 ;  /* 0x2000003bff5a7230 */ /* 0x020fca0000004100 */
[----:B------:R-:W-:-:S04]  /*4600*/  FMUL.FTZ R90, R90, UR7 ;  /* 0x000000075a5a7c20 */ /* 0x000fc80008410000 */
[----:B--2---:R-:W-:-:S04]  /*4610*/  FMUL.FTZ R90, R172, R90 ;  /* 0x0000005aac5a7220 */ /* 0x004fc80000410000 */
[----:B------:R-:W-:-:S07]  /*4620*/  @P2 FADD.FTZ R90, R50, R90 ;  /* 0x0000005a325a2221 */ /* 0x000fce0000010000 */
.L_x_44611:
[----:B------:R-:W-:Y:S05]  /*4630*/  BSYNC B1 ;  /* 0x0000000000017941 */ /* 0x000fea0003800000 */
.L_x_44610:
[----:B------:R-:W-:Y:S04]  /*4640*/  BSSY B1, `(.L_x_44612) ;  /* 0x0000007000017945 */ /* 0x000fe80003800000 */
[----:B------:R-:W-:Y:S05]  /*4650*/  @!P3 BRA `(.L_x_44613) ;  /* 0x000000000014b947 */ /* 0x000fea0003800000 */
[----:B-1----:R-:W2:Y:S01]  /*4660*/  LDL R172, [R1+0xd8] ;  /* 0x0000d80001ac7983 */ /* 0x002ea20000100800 */
[----:B-----5:R-:W-:-:S05]  /*4670*/  HADD2.F32 R91, -RZ, R59.H1_H1 ;  /* 0x3000003bff5b7230 */ /* 0x020fca0000004100 */
[----:B------:R-:W-:-:S04]  /*4680*/  FMUL.FTZ R91, R91, UR7 ;  /* 0x000000075b5b7c20 */ /* 0x000fc80008410000 */
[----:B--2---:R-:W-:-:S04]  /*4690*/  FMUL.FTZ R91, R172, R91 ;  /* 0x0000005bac5b7220 */ /* 0x004fc80000410000 */
[----:B------:R-:W-:-:S07]  /*46a0*/  @P2 FADD.FTZ R91, R51, R91 ;  /* 0x0000005b335b2221 */ /* 0x000fce0000010000 */
.L_x_44613:
[----:B------:R-:W-:Y:S05]  /*46b0*/  BSYNC B1 ;  /* 0x0000000000017941 */ /* 0x000fea0003800000 */
.L_x_44612:
[----:B-1----:R-:W1:Y:S01]  /*46c0*/  LDC.64 R172, c[0x0][0x238] ;  /* 0x00008e00ffac7b82 */ /* 0x002e620000000a00 */
[----:B------:R-:W-:Y:S01]  /*46d0*/  IADD3 R135, R135, 0x20, RZ ;  /* 0x0000002087877810 */ /* 0x000fe20007ffe0ff */
[C---:B-1----:R-:W-:Y:S01]  /*46e0*/  IMAD.WIDE.U32 R172, R134.reuse, 0x20, R172 ;  /* 0x0000002086ac7825 */ /* 0x042fe200078e00ac */
[----:B------:R-:W-:-:S04]  /*46f0*/  IADD3 R134, R134, 0x20, RZ ;  /* 0x0000002086867810 */ /* 0x000fc80007ffe0ff */
[----:B------:R1:W-:Y:S04]  /*4700*/  STG.E.128 desc[UR4][R172.64], R84 ;  /* 0x00000054ac007986 */ /* 0x0003e8000c101d04 */
[----:B------:R1:W-:Y:S02]  /*4710*/  STG.E.128 desc[UR4][R172.64+0x10], R88 ;  /* 0x00001058ac007986 */ /* 0x0003e4000c101d04 */
.L_x_44597:
[----:B------:R-:W-:Y:S05]  /*4720*/  BSYNC B0 ;  /* 0x0000000000007941 */ /* 0x000fea0003800000 */
.L_x_44596:
        /* <DEDUP_REMOVED lines=45> */
.L_x_44617:
[----:B------:R-:W-:Y:S05]  /*4a00*/  BSYNC B1 ;  /* 0x0000000000017941 */ /* 0x000fea0003800000 */
.L_x_44616:
[----:B------:R-:W-:Y:S04]  /*4a10*/  BSSY B1, `(.L_x_44618) ;  /* 0x0000007000017945 */ /* 0x000fe80003800000 */
[----:B------:R-:W-:Y:S05]  /*4a20*/  @!P3 BRA `(.L_x_44619) ;  /* 0x000000000014b947 */ /* 0x000fea0003800000 */
[----:B-1----:R-:W2:Y:S01]  /*4a30*/  LDL R172, [R1+0xd0] ;  /* 0x0000d00001ac7983 */ /* 0x002ea20000100800 */
[----:B-----5:R-:W-:-:S05]  /*4a40*/  HADD2.F32 R93, -RZ, R56.H1_H1 ;  /* 0x30000038ff5d7230 */ /* 0x020fca0000004100 */
[----:B------:R-:W-:-:S04]  /*4a50*/  FMUL.FTZ R93, R93, UR7 ;  /* 0x000000075d5d7c20 */ /* 0x000fc80008410000 */
[----:B--2---:R-:W-:-:S04]  /*4a60*/  FMUL.FTZ R93, R172, R93 ;  /* 0x0000005dac5d7220 */ /* 0x004fc80000410000 */
[----:B------:R-:W-:-:S07]  /*4a70*/  @P2 FADD.FTZ R93, R41, R93 ;  /* 0x0000005d295d2221 */ /* 0x000fce0000010000 */
.L_x_44619:
[----:B------:R-:W-:Y:S05]  /*4a80*/  BSYNC B1 ;  /* 0x0000000000017941 */ /* 0x000fea0003800000 */
.L_x_44618:
[----:B------:R-:W-:Y:S04]  /*4a90*/  BSSY B1, `(.L_x_44620) ;  /* 0x0000007000017945 */ /* 0x000fe80003800000 */
[----:B------:R-:W-:Y:S05]  /*4aa0*/  @!P3 BRA `(.L_x_44621) ;  /* 0x000000000014b947 */ /* 0x000fea0003800000 */
[----:B-1----:R-:W2:Y:S01]  /*4ab0*/  LDL R172, [R1+0xcc] ;  /* 0x0000cc0001ac7983 */ /* 0x002ea20000100800 */
[----:B-----5:R-:W-:-:S05]  /*4ac0*/  HADD2.F32 R94, -RZ, R57.H0_H0 ;  /* 0x20000039ff5e7230 */ /* 0x020fca0000004100 */
[----:B------:R-:W-:-:S04]  /*4ad0*/  FMUL.FTZ R94, R94, UR7 ;  /* 0x000000075e5e7c20 */ /* 0x000fc80008410000 */
[----:B--2---:R-:W-:-:S04]  /*4ae0*/  FMUL.FTZ R94, R172, R94 ;  /* 0x0000005eac5e7220 */ /* 0x004fc80000410000 */
[----:B------:R-:W-:-:S07]  /*4af0*/  @P2 FADD.FTZ R94, R42, R94 ;  /* 0x0000005e2a5e2221 */ /* 0x000fce0000010000 */
.L_x_44621:
[----:B------:R-:W-:Y:S05]  /*4b00*/  BSYNC B1 ;  /* 0x0000000000017941 */ /* 0x000fea0003800000 */
.L_x_44620:
[----:B------:R-:W-:Y:S04]  /*4b10*/  BSSY B1, `(.L_x_44622) ;  /* 0x0000007000017945 */ /* 0x000fe80003800000 */
[----:B------:R-:W-:Y:S05]  /*4b20*/  @!P3 BRA `(.L_x_44623) ;  /* 0x000000000014b947 */ /* 0x000fea0003800000 */
[----:B-1----:R-:W2:Y:S01]  /*4b30*/  LDL R172, [R1+0xc8] ;  /* 0x0000c80001ac7983 */ /* 0x002ea20000100800 */
[----:B-----5:R-:W-:-:S05]  /*4b40*/  HADD2.F32 R95, -RZ, R57.H1_H1 ;  /* 0x30000039ff5f7230 */ /* 0x020fca0000004100 */
[----:B------:R-:W-:-:S04]  /*4b50*/  FMUL.FTZ R95, R95, UR7 ;  /* 0x000000075f5f7c20 */ /* 0x000fc80008410000 */
[----:B--2---:R-:W-:-:S04]  /*4b60*/  FMUL.FTZ R95, R172, R95 ;  /* 0x0000005fac5f7220 */ /* 0x004fc80000410000 */
[----:B------:R-:W-:-:S07]  /*4b70*/  @P2 FADD.FTZ R95, R43, R95 ;  /* 0x0000005f2b5f2221 */ /* 0x000fce0000010000 */
.L_x_44623:
[----:B------:R-:W-:Y:S05]  /*4b80*/  BSYNC B1 ;  /* 0x0000000000017941 */ /* 0x000fea0003800000 */
.L_x_44622:
[----:B------:R-:W-:Y:S04]  /*4b90*/  BSSY B1, `(.L_x_44624) ;  /* 0x0000007000017945 */ /* 0x000fe80003800000 */
[----:B------:R-:W-:Y:S05]  /*4ba0*/  @!P3 BRA `(.L_x_44625) ;  /* 0x000000000014b947 */ /* 0x000fea0003800000 */
[----:B-1----:R-:W2:Y:S01]  /*4bb0*/  LDL R172, [R1+0xc4] ;  /* 0x0000c40001ac7983 */ /* 0x002ea20000100800 */
[----:B-----5:R-:W-:-:S05]  /*4bc0*/  HADD2.F32 R96, -RZ, R58.H0_H0 ;  /* 0x2000003aff607230 */ /* 0x020fca0000004100 */
[----:B------:R-:W-:-:S04]  /*4bd0*/  FMUL.FTZ R96, R96, UR7 ;  /* 0x0000000760607c20 */ /* 0x000fc80008410000 */
[----:B--2---:R-:W-:-:S04]  /*4be0*/  FMUL.FTZ R96, R172, R96 ;  /* 0x00000060ac607220 */ /* 0x004fc80000410000 */
[----:B------:R-:W-:-:S07]  /*4bf0*/  @P2 FADD.FTZ R96, R48, R96 ;  /* 0x0000006030602221 */ /* 0x000fce0000010000 */
.L_x_44625:
[----:B------:R-:W-:Y:S05]  /*4c00*/  BSYNC B1 ;  /* 0x0000000000017941 */ /* 0x000fea0003800000 */
.L_x_44624:
[----:B------:R-:W-:Y:S04]  /*4c10*/  BSSY B1, `(.L_x_44626) ;  /* 0x0000007000017945 */ /* 0x000fe80003800000 */
[----:B------:R-:W-:Y:S05]  /*4c20*/  @!P3 BRA `(.L_x_44627) ;  /* 0x000000000014b947 */ /* 0x000fea0003800000 */
[----:B-1----:R-:W2:Y:S01]  /*4c30*/  LDL R172, [R1+0xc0] ;  /* 0x0000c00001ac7983 */ /* 0x002ea20000100800 */
[----:B-----5:R-:W-:-:S05]  /*4c40*/  HADD2.F32 R97, -RZ, R58.H1_H1 ;  /* 0x3000003aff617230 */ /* 0x020fca0000004100 */
[----:B------:R-:W-:-:S04]  /*4c50*/  FMUL.FTZ R97, R97, UR7 ;  /* 0x0000000761617c20 */ /* 0x000fc80008410000 */
[----:B--2---:R-:W-:-:S04]  /*4c60*/  FMUL.FTZ R97, R172, R97 ;  /* 0x00000061ac617220 */ /* 0x004fc80000410000 */
[----:B------:R-:W-:-:S07]  /*4c70*/  @P2 FADD.FTZ R97, R49, R97 ;  /* 0x0000006131612221 */ /* 0x000fce0000010000 */
.L_x_44627:
[----:B------:R-:W-:Y:S05]  /*4c80*/  BSYNC B1 ;  /* 0x0000000000017941 */ /* 0x000fea0003800000 */
.L_x_44626:
[----:B------:R-:W-:Y:S04]  /*4c90*/  BSSY B1, `(.L_x_44628) ;  /* 0x0000007000017945 */ /* 0x000fe80003800000 */
[----:B------:R-:W-:Y:S05]  /*4ca0*/  @!P3 BRA `(.L_x_44629) ;  /* 0x000000000014b947 */ /* 0x000fea0003800000 */
[----:B-1----:R-:W2:Y:S01]  /*4cb0*/  LDL R172, [R1+0xbc] ;  /* 0x0000bc0001ac7983 */ /* 0x002ea20000100800 */
[----:B-----5:R-:W-:-:S05]  /*4cc0*/  HADD2.F32 R98, -RZ, R59.H0_H0 ;  /* 0x2000003bff627230 */ /* 0x020fca0000004100 */
[----:B------:R-:W-:-:S04]  /*4cd0*/  FMUL.FTZ R98, R98, UR7 ;  /* 0x0000000762627c20 */ /* 0x000fc80008410000 */
[----:B--2---:R-:W-:-:S04]  /*4ce0*/  FMUL.FTZ R98, R172, R98 ;  /* 0x00000062ac627220 */ /* 0x004fc80000410000 */
[----:B------:R-:W-:-:S07]  /*4cf0*/  @P2 FADD.FTZ R98, R50, R98 ;  /* 0x0000006232622221 */ /* 0x000fce0000010000 */
.L_x_44629:
[----:B------:R-:W-:Y:S05]  /*4d00*/  BSYNC B1 ;  /* 0x0000000000017941 */ /* 0x000fea0003800000 */
.L_x_44628:
[----:B------:R-:W-:Y:S04]  /*4d10*/  BSSY B1, `(.L_x_44630) ;  /* 0x0000007000017945 */ /* 0x000fe80003800000 */
[----:B------:R-:W-:Y:S05]  /*4d20*/  @!P3 BRA `(.L_x_44631) ;  /* 0x000000000014b947 */ /* 0x000fea0003800000 */
[----:B-1----:R-:W2:Y:S01]  /*4d30*/  LDL R172, [R1+0xb8] ;  /* 0x0000b80001ac7983 */ /* 0x002ea20000100800 */
[----:B-----5:R-:W-:-:S05]  /*4d40*/  HADD2.F32 R99, -RZ, R59.H1_H1 ;  /* 0x3000003bff637230 */ /* 0x020fca0000004100 */
[----:B------:R-:W-:-:S04]  /*4d50*/  FMUL.FTZ R99, R99, UR7 ;  /* 0x0000000763637c20 */ /* 0x000fc80008410000 */
[----:B--2---:R-:W-:-:S04]  /*4d60*/  FMUL.FTZ R99, R172, R99 ;  /* 0x00000063ac637220 */ /* 0x004fc80000410000 */
[----:B------:R-:W-:-:S07]  /*4d70*/  @P2 FADD.FTZ R99, R51, R99 ;  /* 0x0000006333632221 */ /* 0x000fce0000010000 */
.L_x_44631:
[----:B------:R-:W-:Y:S05]  /*4d80*/  BSYNC B1 ;  /* 0x0000000000017941 */ /* 0x000fea0003800000 */
.L_x_44630:
[----:B-1----:R-:W1:Y:S01]  /*4d90*/  LDC.64 R172, c[0x0][0x238] ;  /* 0x00008e00ffac7b82 */ /* 0x002e620000000a00 */
[----:B------:R-:W-:Y:S01]  /*4da0*/  IADD3 R135, R135, 0x20, RZ ;  /* 0x0000002087877810 */ /* 0x000fe20007ffe0ff */
[C---:B-1----:R-:W-:Y:S01]  /*4db0*/  IMAD.WIDE.U32 R172, R134.reuse, 0x20, R172 ;  /* 0x0000002086ac7825 */ /* 0x042fe200078e00ac */
[----:B------:R-:W-:-:S04]  /*4dc0*/  IADD3 R134, R134, 0x20, RZ ;  /* 0x0000002086867810 */ /* 0x000fc80007ffe0ff */
[----:B------:R1:W-:Y:S04]  /*4dd0*/  STG.E.128 desc[UR4][R172.64], R92 ;  /* 0x0000005cac007986 */ /* 0x0003e8000c101d04 */
[----:B------:R1:W-:Y:S02]  /*4de0*/  STG.E.128 desc[UR4][R172.64+0x10], R96 ;  /* 0x00001060ac007986 */ /* 0x0003e4000c101d04 */
.L_x_44615:
[----:B------:R-:W-:Y:S05]  /*4df0*/  BSYNC B0 ;  /* 0x0000000000007941 */ /* 0x000fea0003800000 */
.L_x_44614:
        /* <DEDUP_REMOVED lines=45> */
.L_x_44635:
[----:B------:R-:W-:Y:S05]  /*50d0*/  BSYNC B1 ;  /* 0x0000000000017941 */ /* 0x000fea0003800000 */
.L_x_44634:
[----:B------:R-:W-:Y:S04]  /*50e0*/  BSSY B1, `(.L_x_44636) ;  /* 0x0000007000017945 */ /* 0x000fe80003800000 */
[----:B------:R-:W-:Y:S05]  /*50f0*/  @!P3 BRA `(.L_x_44637) ;  /* 0x000000000014b947 */ /* 0x000fea0003800000 */
[----:B-1----:R-:W2:Y:S01]  /*5100*/  LDL R172, [R1+0xb0] ;  /* 0x0000b00001ac7983 */ /* 0x002ea20000100800 */
[----:B-----5:R-:W-:-:S05]  /*5110*/  HADD2.F32 R101, -RZ, R56.H1_H1 ;  /* 0x30000038ff657230 */ /* 0x020fca0000004100 */
[----:B------:R-:W-:-:S04]  /*5120*/  FMUL.FTZ R101, R101, UR7 ;  /* 0x0000000765657c20 */ /* 0x000fc80008410000 */
[----:B--2---:R-:W-:-:S04]  /*5130*/  FMUL.FTZ R101, R172, R101 ;  /* 0x00000065ac657220 */ /* 0x004fc80000410000 */
[----:B------:R-:W-:-:S07]  /*5140*/  @P2 FADD.FTZ R101, R41, R101 ;  /* 0x0000006529652221 */ /* 0x000fce0000010000 */
.L_x_44637:
[----:B------:R-:W-:Y:S05]  /*5150*/  BSYNC B1 ;  /* 0x0000000000017941 */ /* 0x000fea0003800000 */
.L_x_44636:
[----:B------:R-:W-:Y:S04]  /*5160*/  BSSY B1, `(.L_x_44638) ;  /* 0x0000007000017945 */ /* 0x000fe80003800000 */
[----:B------:R-:W-:Y:S05]  /*5170*/  @!P3 BRA `(.L_x_44639) ;  /* 0x000000000014b947 */ /* 0x000fea0003800000 */
[----:B-1----:R-:W2:Y:S01]  /*5180*/  LDL R172, [R1+0xac] ;  /* 0x0000ac0001ac7983 */ /* 0x002ea20000100800 */
[----:B-----5:R-:W-:-:S05]  /*5190*/  HADD2.F32 R102, -RZ, R57.H0_H0 ;  /* 0x20000039ff667230 */ /* 0x020fca0000004100 */
[----:B------:R-:W-:-:S04]  /*51a0*/  FMUL.FTZ R102, R102, UR7 ;  /* 0x0000000766667c20 */ /* 0x000fc80008410000 */
[----:B--2---:R-:W-:-:S04]  /*51b0*/  FMUL.FTZ R102, R172, R102 ;  /* 0x00000066ac667220 */ /* 0x004fc80000410000 */
[----:B------:R-:W-:-:S07]  /*51c0*/  @P2 FADD.FTZ R102, R42, R102 ;  /* 0x000000662a662221 */ /* 0x000fce0000010000 */
.L_x_44639:
[----:B------:R-:W-:Y:S05]  /*51d0*/  BSYNC B1 ;  /* 0x0000000000017941 */ /* 0x000fea0003800000 */
.L_x_44638:
[----:B------:R-:W-:Y:S04]  /*51e0*/  BSSY B1, `(.L_x_44640) ;  /* 0x0000007000017945 */ /* 0x000fe80003800000 */
[----:B------:R-:W-:Y:S05]  /*51f0*/  @!P3 BRA `(.L_x_44641) ;  /* 0x000000000014b947 */ /* 0x000fea0003800000 */
[----:B-1----:R-:W2:Y:S01]  /*5200*/  LDL R172, [R1+0xa8] ;  /* 0x0000a80001ac7983 */ /* 0x002ea20000100800 */
[----:B-----5:R-:W-:-:S05]  /*5210*/  HADD2.F32 R103, -RZ, R57.H1_H1 ;  /* 0x30000039ff677230 */ /* 0x020fca0000004100 */
[----:B------:R-:W-:-:S04]  /*5220*/  FMUL.FTZ R103, R103, UR7 ;  /* 0x0000000767677c20 */ /* 0x000fc80008410000 */
[----:B--2---:R-:W-:-:S04]  /*5230*/  FMUL.FTZ R103, R172, R103 ;  /* 0x00000067ac677220 */ /* 0x004fc80000410000 */
[----:B------:R-:W-:-:S07]  /*5240*/  @P2 FADD.FTZ R103, R43, R103 ;  /* 0x000000672b672221 */ /* 0x000fce0000010000 */
.L_x_44641:
[----:B------:R-:W-:Y:S05]  /*5250*/  BSYNC B1 ;  /* 0x0000000000017941 */ /* 0x000fea0003800000 */
.L_x_44640:
[----:B------:R-:W-:Y:S04]  /*5260*/  BSSY B1, `(.L_x_44642) ;  /* 0x0000007000017945 */ /* 0x000fe80003800000 */
[----:B------:R-:W-:Y:S05]  /*5270*/  @!P3 BRA `(.L_x_44643) ;  /* 0x000000000014b947 */ /* 0x000fea0003800000 */
[----:B-1----:R-:W2:Y:S01]  /*5280*/  LDL R172, [R1+0xa4] ;  /* 0x0000a40001ac7983 */ /* 0x002ea20000100800 */
[----:B-----5:R-:W-:-:S05]  /*5290*/  HADD2.F32 R104, -RZ, R58.H0_H0 ;  /* 0x2000003aff687230 */ /* 0x020fca0000004100 */
[----:B------:R-:W-:-:S04]  /*52a0*/  FMUL.FTZ R104, R104, UR7 ;  /* 0x0000000768687c20 */ /* 0x000fc80008410000 */
[----:B--2---:R-:W-:-:S04]  /*52b0*/  FMUL.FTZ R104, R172, R104 ;  /* 0x00000068ac687220 */ /* 0x004fc80000410000 */
[----:B------:R-:W-:-:S07]  /*52c0*/  @P2 FADD.FTZ R104, R48, R104 ;  /* 0x0000006830682221 */ /* 0x000fce0000010000 */
.L_x_44643:
[----:B------:R-:W-:Y:S05]  /*52d0*/  BSYNC B1 ;  /* 0x0000000000017941 */ /* 0x000fea0003800000 */
.L_x_44642:
[----:B------:R-:W-:Y:S04]  /*52e0*/  BSSY B1, `(.L_x_44644) ;  /* 0x0000007000017945 */ /* 0x000fe80003800000 */
[----:B------:R-:W-:Y:S05]  /*52f0*/  @!P3 BRA `(.L_x_44645) ;  /* 0x000000000014b947 */ /* 0x000fea0003800000 */
[----:B-1----:R-:W2:Y:S01]  /*5300*/  LDL R172, [R1+0xa0] ;  /* 0x0000a00001ac7983 */ /* 0x002ea20000100800 */
[----:B-----5:R-:W-:-:S05]  /*5310*/  HADD2.F32 R105, -RZ, R58.H1_H1 ;  /* 0x3000003aff697230 */ /* 0x020fca0000004100 */
[----:B------:R-:W-:-:S04]  /*5320*/  FMUL.FTZ R105, R105, UR7 ;  /* 0x0000000769697c20 */ /* 0x000fc80008410000 */
[----:B--2---:R-:W-:-:S04]  /*5330*/  FMUL.FTZ R105, R172, R105 ;  /* 0x00000069ac697220 */ /* 0x004fc80000410000 */
[----:B------:R-:W-:-:S07]  /*5340*/  @P2 FADD.FTZ R105, R49, R105 ;  /* 0x0000006931692221 */ /* 0x000fce0000010000 */
.L_x_44645:
[----:B------:R-:W-:Y:S05]  /*5350*/  BSYNC B1 ;  /* 0x0000000000017941 */ /* 0x000fea0003800000 */
.L_x_44644:
[----:B------:R-:W-:Y:S04]  /*5360*/  BSSY B1, `(.L_x_44646) ;  /* 0x0000007000017945 */ /* 0x000fe80003800000 */
[----:B------:R-:W-:Y:S05]  /*5370*/  @!P3 BRA `(.L_x_44647) ;  /* 0x000000000014b947 */ /* 0x000fea0003800000 */
[----:B-1----:R-:W2:Y:S01]  /*5380*/  LDL R172, [R1+0x9c] ;  /* 0x00009c0001ac7983 */ /* 0x002ea20000100800 */
[----:B-----5:R-:W-:-:S05]  /*5390*/  HADD2.F32 R106, -RZ, R59.H0_H0 ;  /* 0x2000003bff6a7230 */ /* 0x020fca0000004100 */
[----:B------:R-:W-:-:S04]  /*53a0*/  FMUL.FTZ R106, R106, UR7 ;  /* 0x000000076a6a7c20 */ /* 0x000fc80008410000 */
[----:B--2---:R-:W-:-:S04]  /*53b0*/  FMUL.FTZ R106, R172, R106 ;  /* 0x0000006aac6a7220 */ /* 0x004fc80000410000 */
[----:B------:R-:W-:-:S07]  /*53c0*/  @P2 FADD.FTZ R106, R50, R106 ;  /* 0x0000006a326a2221 */ /* 0x000fce0000010000 */
.L_x_44647:
[----:B------:R-:W-:Y:S05]  /*53d0*/  BSYNC B1 ;  /* 0x0000000000017941 */ /* 0x000fea0003800000 */
.L_x_44646:
[----:B------:R-:W-:Y:S04]  /*53e0*/  BSSY B1, `(.L_x_44648) ;  /* 0x0000007000017945 */ /* 0x000fe80003800000 */
[----:B------:R-:W-:Y:S05]  /*53f0*/  @!P3 BRA `(.L_x_44649) ;  /* 0x000000000014b947 */ /* 0x000fea0003800000 */
[----:B-1----:R-:W2:Y:S01]  /*5400*/  LDL R172, [R1+0x98] ;  /* 0x0000980001ac7983 */ /* 0x002ea20000100800 */
[----:B-----5:R-:W-:-:S05]  /*5410*/  HADD2.F32 R107, -RZ, R59.H1_H1 ;  /* 0x3000003bff6b7230 */ /* 0x020fca0000004100 */
[----:B------:R-:W-:-:S04]  /*5420*/  FMUL.FTZ R107, R107, UR7 ;  /* 0x000000076b6b7c20 */ /* 0x000fc80008410000 */
[----:B--2---:R-:W-:-:S04]  /*5430*/  FMUL.FTZ R107, R172, R107 ;  /* 0x0000006bac6b7220 */ /* 0x004fc80000410000 */
[----:B------:R-:W-:-:S07]  /*5440*/  @P2 FADD.FTZ R107, R51, R107 ;  /* 0x0000006b336b2221 */ /* 0x000fce0000010000 */
.L_x_44649:
[----:B------:R-:W-:Y:S05]  /*5450*/  BSYNC B1 ;  /* 0x0000000000017941 */ /* 0x000fea0003800000 */
.L_x_44648:
[----:B-1----:R-:W1:Y:S01]  /*5460*/  LDC.64 R172, c[0x0][0x238] ;  /* 0x00008e00ffac7b82 */ /* 0x002e620000000a00 */
[----:B------:R-:W-:Y:S01]  /*5470*/  IADD3 R135, R135, 0x20, RZ ;  /* 0x0000002087877810 */ /* 0x000fe20007ffe0ff */
[C---:B-1----:R-:W-:Y:S01]  /*5480*/  IMAD.WIDE.U32 R172, R134.reuse, 0x20, R172 ;  /* 0x0000002086ac7825 */ /* 0x042fe200078e00ac */
[----:B------:R-:W-:-:S04]  /*5490*/  IADD3 R134, R134, 0x20, RZ ;  /* 0x0000002086867810 */ /* 0x000fc80007ffe0ff */
[----:B------:R1:W-:Y:S04]  /*54a0*/  STG.E.128 desc[UR4][R172.64], R100 ;  /* 0x00000064ac007986 */ /* 0x0003e8000c101d04 */
[----:B------:R1:W-:Y:S02]  /*54b0*/  STG.E.128 desc[UR4][R172.64+0x10], R104 ;  /* 0x00001068ac007986 */ /* 0x0003e4000c101d04 */
.L_x_44633:
[----:B------:R-:W-:Y:S05]  /*54c0*/  BSYNC B0 ;  /* 0x0000000000007941 */ /* 0x000fea0003800000 */
.L_x_44632:
        /* <DEDUP_REMOVED lines=45> */
.L_x_44653:
[----:B------:R-:W-:Y:S05]  /*57a0*/  BSYNC B1 ;  /* 0x0000000000017941 */ /* 0x000fea0003800000 */
.L_x_44652:
[----:B------:R-:W-:Y:S04]  /*57b0*/  BSSY B1, `(.L_x_44654) ;  /* 0x0000007000017945 */ /* 0x000fe80003800000 */
[----:B------:R-:W-:Y:S05]  /*57c0*/  @!P3 BRA `(.L_x_44655) ;  /* 0x000000000014b947 */ /* 0x000fea0003800000 */
[----:B-1----:R-:W2:Y:S01]  /*57d0*/  LDL R172, [R1+0x90] ;  /* 0x0000900001ac7983 */ /* 0x002ea20000100800 */
[----:B-----5:R-:W-:-:S05]  /*57e0*/  HADD2.F32 R109, -RZ, R56.H1_H1 ;  /* 0x30000038ff6d7230 */ /* 0x020fca0000004100 */
[----:B------:R-:W-:-:S04]  /*57f0*/  FMUL.FTZ R109, R109, UR7 ;  /* 0x000000076d6d7c20 */ /* 0x000fc80008410000 */
[----:B--2---:R-:W-:-:S04]  /*5800*/  FMUL.FTZ R109, R172, R109 ;  /* 0x0000006dac6d7220 */ /* 0x004fc80000410000 */
[----:B------:R-:W-:-:S07]  /*5810*/  @P2 FADD.FTZ R109, R41, R109 ;  /* 0x0000006d296d2221 */ /* 0x000fce0000010000 */
.L_x_44655:
[----:B------:R-:W-:Y:S05]  /*5820*/  BSYNC B1 ;  /* 0x0000000000017941 */ /* 0x000fea0003800000 */
.L_x_44654:
[----:B------:R-:W-:Y:S04]  /*5830*/  BSSY B1, `(.L_x_44656) ;  /* 0x0000007000017945 */ /* 0x000fe80003800000 */
[----:B------:R-:W-:Y:S05]  /*5840*/  @!P3 BRA `(.L_x_44657) ;  /* 0x000000000014b947 */ /* 0x000fea0003800000 */
[----:B-1----:R-:W2:Y:S01]  /*5850*/  LDL R172, [R1+0x8c] ;  /* 0x00008c0001ac7983 */ /* 0x002ea20000100800 */
[----:B-----5:R-:W-:-:S05]  /*5860*/  HADD2.F32 R110, -RZ, R57.H0_H0 ;  /* 0x20000039ff6e7230 */ /* 0x020fca0000004100 */
[----:B------:R-:W-:-:S04]  /*5870*/  FMUL.FTZ R110, R110, UR7 ;  /* 0x000000076e6e7c20 */ /* 0x000fc80008410000 */
[----:B--2---:R-:W-:-:S04]  /*5880*/  FMUL.FTZ R110, R172, R110 ;  /* 0x0000006eac6e7220 */ /* 0x004fc80000410000 */
[----:B------:R-:W-:-:S07]  /*5890*/  @P2 FADD.FTZ R110, R42, R110 ;  /* 0x0000006e2a6e2221 */ /* 0x000fce0000010000 */
.L_x_44657:
[----:B------:R-:W-:Y:S05]  /*58a0*/  BSYNC B1 ;  /* 0x0000000000017941 */ /* 0x000fea0003800000 */
.L_x_44656:
[----:B------:R-:W-:Y:S04]  /*58b0*/  BSSY B1, `(.L_x_44658) ;  /* 0x0000007000017945 */ /* 0x000fe80003800000 */
[----:B------:R-:W-:Y:S05]  /*58c0*/  @!P3 BRA `(.L_x_44659) ;  /* 0x000000000014b947 */ /* 0x000fea0003800000 */
[----:B-1----:R-:W2:Y:S01]  /*58d0*/  LDL R172, [R1+0x88] ;  /* 0x0000880001ac7983 */ /* 0x002ea20000100800 */
[----:B-----5:R-:W-:-:S05]  /*58e0*/  HADD2.F32 R111, -RZ, R57.H1_H1 ;  /* 0x30000039ff6f7230 */ /* 0x020fca0000004100 */
[----:B------:R-:W-:-:S04]  /*58f0*/  FMUL.FTZ R111, R111, UR7 ;  /* 0x000000076f6f7c20 */ /* 0x000fc80008410000 */
[----:B--2---:R-:W-:-:S04]  /*5900*/  FMUL.FTZ R111, R172, R111 ;  /* 0x0000006fac6f7220 */ /* 0x004fc80000410000 */
[----:B------:R-:W-:-:S07]  /*5910*/  @P2 FADD.FTZ R111, R43, R111 ;  /* 0x0000006f2b6f2221 */ /* 0x000fce0000010000 */
.L_x_44659:
[----:B------:R-:W-:Y:S05]  /*5920*/  BSYNC B1 ;  /* 0x0000000000017941 */ /* 0x000fea0003800000 */
.L_x_44658:
[----:B------:R-:W-:Y:S04]  /*5930*/  BSSY B1, `(.L_x_44660) ;  /* 0x0000007000017945 */ /* 0x000fe80003800000 */
[----:B------:R-:W-:Y:S05]  /*5940*/  @!P3 BRA `(.L_x_44661) ;  /* 0x000000000014b947 */ /* 0x000fea0003800000 */
[----:B-1----:R-:W2:Y:S01]  /*5950*/  LDL R172, [R1+0x84] ;  /* 0x0000840001ac7983 */ /* 0x002ea20000100800 */
[----:B-----5:R-:W-:-:S05]  /*5960*/  HADD2.F32 R112, -RZ, R58.H0_H0 ;  /* 0x2000003aff707230 */ /* 0x020fca0000004100 */
[----:B------:R-:W-:-:S04]  /*5970*/  FMUL.FTZ R112, R112, UR7 ;  /* 0x0000000770707c20 */ /* 0x000fc80008410000 */
[----:B--2---:R-:W-:-:S04]  /*5980*/  FMUL.FTZ R112, R172, R112 ;  /* 0x00000070ac707220 */ /* 0x004fc80000410000 */
[----:B------:R-:W-:-:S07]  /*5990*/  @P2 FADD.FTZ R112, R48, R112 ;  /* 0x0000007030702221 */ /* 0x000fce0000010000 */
.L_x_44661:
[----:B------:R-:W-:Y:S05]  /*59a0*/  BSYNC B1 ;  /* 0x0000000000017941 */ /* 0x000fea0003800000 */
.L_x_44660:
[----:B------:R-:W-:Y:S04]  /*59b0*/  BSSY B1, `(.L_x_44662) ;  /* 0x0000007000017945 */ /* 0x000fe80003800000 */
[----:B------:R-:W-:Y:S05]  /*59c0*/  @!P3 BRA `(.L_x_44663) ;  /* 0x000000000014b947 */ /* 0x000fea0003800000 */
[----:B-1----:R-:W2:Y:S01]  /*59d0*/  LDL R172, [R1+0x80] ;  /* 0x0000800001ac7983 */ /* 0x002ea20000100800 */
[----:B-----5:R-:W-:-:S05]  /*59e0*/  HADD2.F32 R113, -RZ, R58.H1_H1 ;  /* 0x3000003aff717230 */ /* 0x020fca0000004100 */
[----:B------:R-:W-:-:S04]  /*59f0*/  FMUL.FTZ R113, R113, UR7 ;  /* 0x0000000771717c20 */ /* 0x000fc80008410000 */
[----:B--2---:R-:W-:-:S04]  /*5a00*/  FMUL.FTZ R113, R172, R113 ;  /* 0x00000071ac717220 */ /* 0x004fc80000410000 */
[----:B------:R-:W-:-:S07]  /*5a10*/  @P2 FADD.FTZ R113, R49, R113 ;  /* 0x0000007131712221 */ /* 0x000fce0000010000 */
.L_x_44663:
[----:B------:R-:W-:Y:S05]  /*5a20*/  BSYNC B1 ;  /* 0x0000000000017941 */ /* 0x000fea0003800000 */
.L_x_44662:
[----:B------:R-:W-:Y:S04]  /*5a30*/  BSSY B1, `(.L_x_44664) ;  /* 0x0000007000017945 */ /* 0x000fe80003800000 */
[----:B------:R-:W-:Y:S05]  /*5a40*/  @!P3 BRA `(.L_x_44665) ;  /* 0x000000000014b947 */ /* 0x000fea0003800000 */
[----:B-1----:R-:W2:Y:S01]  /*5a50*/  LDL R172, [R1+0x7c] ;  /* 0x00007c0001ac7983 */ /* 0x002ea20000100800 */
[----:B-----5:R-:W-:-:S05]  /*5a60*/  HADD2.F32 R114, -RZ, R59.H0_H0 ;  /* 0x2000003bff727230 */ /* 0x020fca0000004100 */
[----:B------:R-:W-:-:S04]  /*5a70*/  FMUL.FTZ R114, R114, UR7 ;  /* 0x0000000772727c20 */ /* 0x000fc80008410000 */
[----:B--2---:R-:W-:-:S04]  /*5a80*/  FMUL.FTZ R114, R172, R114 ;  /* 0x00000072ac727220 */ /* 0x004fc80000410000 */
[----:B------:R-:W-:-:S07]  /*5a90*/  @P2 FADD.FTZ R114, R50, R114 ;  /* 0x0000007232722221 */ /* 0x000fce0000010000 */
.L_x_44665:
[----:B------:R-:W-:Y:S05]  /*5aa0*/  BSYNC B1 ;  /* 0x0000000000017941 */ /* 0x000fea0003800000 */
.L_x_44664:
[----:B------:R-:W-:Y:S04]  /*5ab0*/  BSSY B1, `(.L_x_44666) ;  /* 0x0000007000017945 */ /* 0x000fe80003800000 */
[----:B------:R-:W-:Y:S05]  /*5ac0*/  @!P3 BRA `(.L_x_44667) ;  /* 0x000000000014b947 */ /* 0x000fea0003800000 */
[----:B-1----:R-:W2:Y:S01]  /*5ad0*/  LDL R172, [R1+0x78] ;  /* 0x0000780001ac7983 */ /* 0x002ea20000100800 */
[----:B-----5:R-:W-:-:S05]  /*5ae0*/  HADD2.F32 R115, -RZ, R59.H1_H1 ;  /* 0x3000003bff737230 */ /* 0x020fca0000004100 */
[----:B------:R-:W-:-:S04]  /*5af0*/  FMUL.FTZ R115, R115, UR7 ;  /* 0x0000000773737c20 */ /* 0x000fc80008410000 */
[----:B--2---:R-:W-:-:S04]  /*5b00*/  FMUL.FTZ R115, R172, R115 ;  /* 0x00000073ac737220 */ /* 0x004fc80000410000 */
[----:B------:R-:W-:-:S07]  /*5b10*/  @P2 FADD.FTZ R115, R51, R115 ;  /* 0x0000007333732221 */ /* 0x000fce0000010000 */
.L_x_44667:
[----:B------:R-:W-:Y:S05]  /*5b20*/  BSYNC B1 ;  /* 0x0000000000017941 */ /* 0x000fea0003800000 */
.L_x_44666:
[----:B-1----:R-:W1:Y:S01]  /*5b30*/  LDC.64 R172, c[0x0][0x238] ;  /* 0x00008e00ffac7b82 */ /* 0x002e620000000a00 */
[----:B------:R-:W-:Y:S01]  /*5b40*/  IADD3 R135, R135, 0x20, RZ ;  /* 0x0000002087877810 */ /* 0x000fe20007ffe0ff */
[C---:B-1----:R-:W-:Y:S01]  /*5b50*/  IMAD.WIDE.U32 R172, R134.reuse, 0x20, R172 ;  /* 0x0000002086ac7825 */ /* 0x042fe200078e00ac */
[----:B------:R-:W-:-:S04]  /*5b60*/  IADD3 R134, R134, 0x20, RZ ;  /* 0x0000002086867810 */ /* 0x000fc80007ffe0ff */
[----:B------:R1:W-:Y:S04]  /*5b70*/  STG.E.128 desc[UR4][R172.64], R108 ;  /* 0x0000006cac007986 */ /* 0x0003e8000c101d04 */
[----:B------:R1:W-:Y:S02]  /*5b80*/  STG.E.128 desc[UR4][R172.64+0x10], R112 ;  /* 0x00001070ac007986 */ /* 0x0003e4000c101d04 */
.L_x_44651:
[----:B------:R-:W-:Y:S05]  /*5b90*/  BSYNC B0 ;  /* 0x0000000000007941 */ /* 0x000fea0003800000 */
.L_x_44650:
        /* <DEDUP_REMOVED lines=45> */
.L_x_44671:
[----:B------:R-:W-:Y:S05]  /*5e70*/  BSYNC B1 ;  /* 0x0000000000017941 */ /* 0x000fea0003800000 */
.L_x_44670:
[----:B------:R-:W-:Y:S04]  /*5e80*/  BSSY B1, `(.L_x_44672) ;  /* 0x0000007000017945 */ /* 0x000fe80003800000 */
[----:B------:R-:W-:Y:S05]  /*5e90*/  @!P3 BRA `(.L_x_44673) ;  /* 0x000000000014b947 */ /* 0x000fea0003800000 */
[----:B-1----:R-:W2:Y:S01]  /*5ea0*/  LDL R172, [R1+0x70] ;  /* 0x0000700001ac7983 */ /* 0x002ea20000100800 */
[----:B-----5:R-:W-:-:S05]  /*5eb0*/  HADD2.F32 R117, -RZ, R56.H1_H1 ;  /* 0x30000038ff757230 */ /* 0x020fca0000004100 */
[----:B------:R-:W-:-:S04]  /*5ec0*/  FMUL.FTZ R117, R117, UR7 ;  /* 0x0000000775757c20 */ /* 0x000fc80008410000 */
[----:B--2---:R-:W-:-:S04]  /*5ed0*/  FMUL.FTZ R117, R172, R117 ;  /* 0x00000075ac757220 */ /* 0x004fc80000410000 */
[----:B------:R-:W-:-:S07]  /*5ee0*/  @P2 FADD.FTZ R117, R41, R117 ;  /* 0x0000007529752221 */ /* 0x000fce0000010000 */
.L_x_44673:
[----:B------:R-:W-:Y:S05]  /*5ef0*/  BSYNC B1 ;  /* 0x0000000000017941 */ /* 0x000fea0003800000 */
.L_x_44672:
[----:B------:R-:W-:Y:S04]  /*5f00*/  BSSY B1, `(.L_x_44674) ;  /* 0x0000007000017945 */ /* 0x000fe80003800000 */
[----:B------:R-:W-:Y:S05]  /*5f10*/  @!P3 BRA `(.L_x_44675) ;  /* 0x000000000014b947 */ /* 0x000fea0003800000 */
[----:B-1----:R-:W2:Y:S01]  /*5f20*/  LDL R172, [R1+0x6c] ;  /* 0x00006c0001ac7983 */ /* 0x002ea20000100800 */
[----:B-----5:R-:W-:-:S05]  /*5f30*/  HADD2.F32 R118, -RZ, R57.H0_H0 ;  /* 0x20000039ff767230 */ /* 0x020fca0000004100 */
[----:B------:R-:W-:-:S04]  /*5f40*/  FMUL.FTZ R118, R118, UR7 ;  /* 0x0000000776767c20 */ /* 0x000fc80008410000 */
[----:B--2---:R-:W-:-:S04]  /*5f50*/  FMUL.FTZ R118, R172, R118 ;  /* 0x00000076ac767220 */ /* 0x004fc80000410000 */
[----:B------:R-:W-:-:S07]  /*5f60*/  @P2 FADD.FTZ R118, R42, R118 ;  /* 0x000000762a762221 */ /* 0x000fce0000010000 */
.L_x_44675:
[----:B------:R-:W-:Y:S05]  /*5f70*/  BSYNC B1 ;  /* 0x0000000000017941 */ /* 0x000fea0003800000 */
.L_x_44674:
[----:B------:R-:W-:Y:S04]  /*5f80*/  BSSY B1, `(.L_x_44676) ;  /* 0x0000007000017945 */ /* 0x000fe80003800000 */
[----:B------:R-:W-:Y:S05]  /*5f90*/  @!P3 BRA `(.L_x_44677) ;  /* 0x000000000014b947 */ /* 0x000fea0003800000 */
[----:B-1----:R-:W2:Y:S01]  /*5fa0*/  LDL R172, [R1+0x68] ;  /* 0x0000680001ac7983 */ /* 0x002ea20000100800 */
[----:B-----5:R-:W-:-:S05]  /*5fb0*/  HADD2.F32 R119, -RZ, R57.H1_H1 ;  /* 0x30000039ff777230 */ /* 0x020fca0000004100 */
[----:B------:R-:W-:-:S04]  /*5fc0*/  FMUL.FTZ R119, R119, UR7 ;  /* 0x0000000777777c20 */ /* 0x000fc80008410000 */
[----:B--2---:R-:W-:-:S04]  /*5fd0*/  FMUL.FTZ R119, R172, R119 ;  /* 0x00000077ac777220 */ /* 0x004fc80000410000 */
[----:B------:R-:W-:-:S07]  /*5fe0*/  @P2 FADD.FTZ R119, R43, R119 ;  /* 0x000000772b772221 */ /* 0x000fce0000010000 */
.L_x_44677:
[----:B------:R-:W-:Y:S05]  /*5ff0*/  BSYNC B1 ;  /* 0x0000000000017941 */ /* 0x000fea0003800000 */
.L_x_44676:
[----:B------:R-:W-:Y:S04]  /*6000*/  BSSY B1, `(.L_x_44678) ;  /* 0x0000007000017945 */ /* 0x000fe80003800000 */
[----:B------:R-:W-:Y:S05]  /*6010*/  @!P3 BRA `(.L_x_44679) ;  /* 0x000000000014b947 */ /* 0x000fea0003800000 */
[----:B-1----:R-:W2:Y:S01]  /*6020*/  LDL R172, [R1+0x64] ;  /* 0x0000640001ac7983 */ /* 0x002ea20000100800 */
[----:B-----5:R-:W-:-:S05]  /*6030*/  HADD2.F32 R120, -RZ, R58.H0_H0 ;  /* 0x2000003aff787230 */ /* 0x020fca0000004100 */
[----:B------:R-:W-:-:S04]  /*6040*/  FMUL.FTZ R120, R120, UR7 ;  /* 0x0000000778787c20 */ /* 0x000fc80008410000 */
[----:B--2---:R-:W-:-:S04]  /*6050*/  FMUL.FTZ R120, R172, R120 ;  /* 0x00000078ac787220 */ /* 0x004fc80000410000 */
[----:B------:R-:W-:-:S07]  /*6060*/  @P2 FADD.FTZ R120, R48, R120 ;  /* 0x0000007830782221 */ /* 0x000fce0000010000 */
.L_x_44679:
[----:B------:R-:W-:Y:S05]  /*6070*/  BSYNC B1 ;  /* 0x0000000000017941 */ /* 0x000fea0003800000 */
.L_x_44678:
[----:B------:R-:W-:Y:S04]  /*6080*/  BSSY B1, `(.L_x_44680) ;  /* 0x0000007000017945 */ /* 0x000fe80003800000 */
[----:B------:R-:W-:Y:S05]  /*6090*/  @!P3 BRA `(.L_x_44681) ;  /* 0x000000000014b947 */ /* 0x000fea0003800000 */
[----:B-1----:R-:W2:Y:S01]  /*60a0*/  LDL R172, [R1+0x60] ;  /* 0x0000600001ac7983 */ /* 0x002ea20000100800 */
[----:B-----5:R-:W-:-:S05]  /*60b0*/  HADD2.F32 R121, -RZ, R58.H1_H1 ;  /* 0x3000003aff797230 */ /* 0x020fca0000004100 */
[----:B------:R-:W-:-:S04]  /*60c0*/  FMUL.FTZ R121, R121, UR7 ;  /* 0x0000000779797c20 */ /* 0x000fc80008410000 */
[----:B--2---:R-:W-:-:S04]  /*60d0*/  FMUL.FTZ R121, R172, R121 ;  /* 0x00000079ac797220 */ /* 0x004fc80000410000 */
[----:B------:R-:W-:-:S07]  /*60e0*/  @P2 FADD.FTZ R121, R49, R121 ;  /* 0x0000007931792221 */ /* 0x000fce0000010000 */
.L_x_44681:
[----:B------:R-:W-:Y:S05]  /*60f0*/  BSYNC B1 ;  /* 0x0000000000017941 */ /* 0x000fea0003800000 */
.L_x_44680:
[----:B------:R-:W-:Y:S04]  /*6100*/  BSSY B1, `(.L_x_44682) ;  /* 0x0000007000017945 */ /* 0x000fe80003800000 */
[----:B------:R-:W-:Y:S05]  /*6110*/  @!P3 BRA `(.L_x_44683) ;  /* 0x000000000014b947 */ /* 0x000fea0003800000 */
[----:B-1----:R-:W2:Y:S01]  /*6120*/  LDL R172, [R1+0x5c] ;  /* 0x00005c0001ac7983 */ /* 0x002ea20000100800 */
[----:B-----5:R-:W-:-:S05]  /*6130*/  HADD2.F32 R122, -RZ, R59.H0_H0 ;  /* 0x2000003bff7a7230 */ /* 0x020fca0000004100 */
[----:B------:R-:W-:-:S04]  /*6140*/  FMUL.FTZ R122, R122, UR7 ;  /* 0x000000077a7a7c20 */ /* 0x000fc80008410000 */
[----:B--2---:R-:W-:-:S04]  /*6150*/  FMUL.FTZ R122, R172, R122 ;  /* 0x0000007aac7a7220 */ /* 0x004fc80000410000 */
[----:B------:R-:W-:-:S07]  /*6160*/  @P2 FADD.FTZ R122, R50, R122 ;  /* 0x0000007a327a2221 */ /* 0x000fce0000010000 */
.L_x_44683:
[----:B------:R-:W-:Y:S05]  /*6170*/  BSYNC B1 ;  /* 0x0000000000017941 */ /* 0x000fea0003800000 */
.L_x_44682:
[----:B------:R-:W-:Y:S04]  /*6180*/  BSSY B1, `(.L_x_44684) ;  /* 0x0000007000017945 */ /* 0x000fe80003800000 */
[----:B------:R-:W-:Y:S05]  /*6190*/  @!P3 BRA `(.L_x_44685) ;  /* 0x000000000014b947 */ /* 0x000fea0003800000 */
[----:B-1----:R-:W2:Y:S01]  /*61a0*/  LDL R172, [R1+0x58] ;  /* 0x0000580001ac7983 */ /* 0x002ea20000100800 */
[----:B-----5:R-:W-:-:S05]  /*61b0*/  HADD2.F32 R123, -RZ, R59.H1_H1 ;  /* 0x3000003bff7b7230 */ /* 0x020fca0000004100 */
[----:B------:R-:W-:-:S04]  /*61c0*/  FMUL.FTZ R123, R123, UR7 ;  /* 0x000000077b7b7c20 */ /* 0x000fc80008410000 */
[----:B--2---:R-:W-:-:S04]  /*61d0*/  FMUL.FTZ R123, R172, R123 ;  /* 0x0000007bac7b7220 */ /* 0x004fc80000410000 */
[----:B------:R-:W-:-:S07]  /*61e0*/  @P2 FADD.FTZ R123, R51, R123 ;  /* 0x0000007b337b2221 */ /* 0x000fce0000010000 */
.L_x_44685:
[----:B------:R-:W-:Y:S05]  /*61f0*/  BSYNC B1 ;  /* 0x0000000000017941 */ /* 0x000fea0003800000 */
.L_x_44684:
[----:B-1----:R-:W1:Y:S01]  /*6200*/  LDC.64 R172, c[0x0][0x238] ;  /* 0x00008e00ffac7b82 */ /* 0x002e620000000a00 */
[----:B------:R-:W-:Y:S01]  /*6210*/  IADD3 R135, R135, 0x20, RZ ;  /* 0x0000002087877810 */ /* 0x000fe20007ffe0ff */
[C---:B-1----:R-:W-:Y:S01]  /*6220*/  IMAD.WIDE.U32 R172, R134.reuse, 0x20, R172 ;  /* 0x0000002086ac7825 */ /* 0x042fe200078e00ac */
[----:B------:R-:W-:-:S04]  /*6230*/  IADD3 R134, R134, 0x20, RZ ;  /* 0x0000002086867810 */ /* 0x000fc80007ffe0ff */
[----:B------:R1:W-:Y:S04]  /*6240*/  STG.E.128 desc[UR4][R172.64], R116 ;  /* 0x00000074ac007986 */ /* 0x0003e8000c101d04 */
[----:B------:R1:W-:Y:S02]  /*6250*/  STG.E.128 desc[UR4][R172.64+0x10], R120 ;  /* 0x00001078ac007986 */ /* 0x0003e4000c101d04 */
.L_x_44669:
[----:B------:R-:W-:Y:S05]  /*6260*/  BSYNC B0 ;  /* 0x0000000000007941 */ /* 0x000fea0003800000 */
.L_x_44668:
[----:B------:R-:W-:Y:S01]  /*6270*/  LOP3.LUT P2, RZ, R3, 0x40, RZ, 0xc0, !PT ;  /* 0x0000004003ff7812 */ /* 0x000fe2000784c0ff */
[----:B------:R-:W-:-:S12]  /*6280*/  BSSY B0, `(.L_x_44686) ;  /* 0x0000069000007945 */ /* 0x000fd80003800000 */
[----:B------:R-:W-:Y:S05]  /*6290*/  @!P2 BRA `(.L_x_44687) ;  /* 0x00000004009ca947 */ /* 0x000fea0003800000 */
[----:B------:R-:W0:Y:S08]  /*62a0*/  @P1 LDC.64 R124, c[0x0][0x220] ;  /* 0x00008800ff7c1b82 */ /* 0x000e300000000a00 */
[----:B-1234-:R-:W1:Y:S01]  /*62b0*/  LDC.64 R172, c[0x0][0x230] ;  /* 0x00008c00ffac7b82 */ /* 0x01ee620000000a00 */
[----:B0-----:R-:W-:-:S05]  /*62c0*/  @P1 IMAD.WIDE.U32 R124, R135, 0x10, R124 ;  /* 0x00000010877c1825 */ /* 0x001fca00078e007c */
[----:B-----5:R0:W5:Y:S01]  /*62d0*/  @P1 LDG.E.128 R56, desc[UR4][R124.64] ;  /* 0x000000047c381981 */ /* 0x020162000c1e1d00 */
        /* <DEDUP_REMOVED lines=34> */
[----:B-----5:R-:W-:-:S05]  /*6500*/  HADD2.F32 R128, -RZ, R56.H0_H0 ;  /* 0x20000038ff807230 */ /* 0x020fca0000004100 */
[----:B------:R-:W-:-:S04]  /*6510*/  FMUL.FTZ R128, R128, UR7 ;  /* 0x0000000780807c20 */ /* 0x000fc80008410000 */
[----:B--2---:R-:W-:-:S04]  /*6520*/  FMUL.FTZ R128, R201, R128 ;  /* 0x00000080c9807220 */ /* 0x004fc80000410000 */
[----:B------:R-:W-:-:S07]  /*6530*/  @P1 FADD.FTZ R128, R40, R128 ;  /* 0x0000008028801221 */ /* 0x000fce0000010000 */
.L_x_44689:
[----:B------:R-:W-:Y:S05]  /*6540*/  BSYNC B1 ;  /* 0x0000000000017941 */ /* 0x000fea0003800000 */
.L_x_44688:
[----:B------:R-:W-:Y:S04]  /*6550*/  BSSY B1, `(.L_x_44690) ;  /* 0x0000007000017945 */ /* 0x000fe80003800000 */
[----:B------:R-:W-:Y:S05]  /*6560*/  @!P2 BRA `(.L_x_44691) ;  /* 0x000000000014a947 */ /* 0x000fea0003800000 */
[----:B------:R-:W2:Y:S01]  /*6570*/  LDL R132, [R1+0x50] ;  /* 0x0000500001847983 */ /* 0x000ea20000100800 */
[----:B-----5:R-:W-:-:S05]  /*6580*/  HADD2.F32 R129, -RZ, R56.H1_H1 ;  /* 0x30000038ff817230 */ /* 0x020fca0000004100 */
[----:B------:R-:W-:-:S04]  /*6590*/  FMUL.FTZ R129, R129, UR7 ;  /* 0x0000000781817c20 */ /* 0x000fc80008410000 */
[----:B--2---:R-:W-:-:S04]  /*65a0*/  FMUL.FTZ R129, R132, R129 ;  /* 0x0000008184817220 */ /* 0x004fc80000410000 */
[----:B------:R-:W-:-:S07]  /*65b0*/  @P1 FADD.FTZ R129, R41, R129 ;  /* 0x0000008129811221 */ /* 0x000fce0000010000 */
.L_x_44691:
[----:B------:R-:W-:Y:S05]  /*65c0*/  BSYNC B1 ;  /* 0x0000000000017941 */ /* 0x000fea0003800000 */
.L_x_44690:
[----:B------:R-:W-:Y:S04]  /*65d0*/  BSSY B1, `(.L_x_44692) ;  /* 0x0000007000017945 */ /* 0x000fe80003800000 */
[----:B------:R-:W-:Y:S05]  /*65e0*/  @!P2 BRA `(.L_x_44693) ;  /* 0x000000000014a947 */ /* 0x000fea0003800000 */
[----:B------:R-:W2:Y:S01]  /*65f0*/  LDL R132, [R1+0x4c] ;  /* 0x00004c0001847983 */ /* 0x000ea20000100800 */
[----:B-----5:R-:W-:-:S05]  /*6600*/  HADD2.F32 R130, -RZ, R57.H0_H0 ;  /* 0x20000039ff827230 */ /* 0x020fca0000004100 */
[----:B------:R-:W-:-:S04]  /*6610*/  FMUL.FTZ R130, R130, UR7 ;  /* 0x0000000782827c20 */ /* 0x000fc80008410000 */
[----:B--2---:R-:W-:-:S04]  /*6620*/  FMUL.FTZ R130, R132, R130 ;  /* 0x0000008284827220 */ /* 0x004fc80000410000 */
[----:B------:R-:W-:-:S07]  /*6630*/  @P1 FADD.FTZ R130, R42, R130 ;  /* 0x000000822a821221 */ /* 0x000fce0000010000 */
.L_x_44693:
[----:B------:R-:W-:Y:S05]  /*6640*/  BSYNC B1 ;  /* 0x0000000000017941 */ /* 0x000fea0003800000 */
.L_x_44692:
[----:B------:R-:W-:Y:S04]  /*6650*/  BSSY B1, `(.L_x_44694) ;  /* 0x0000007000017945 */ /* 0x000fe80003800000 */
[----:B------:R-:W-:Y:S05]  /*6660*/  @!P2 BRA `(.L_x_44695) ;  /* 0x000000000014a947 */ /* 0x000fea0003800000 */
[----:B------:R-:W2:Y:S01]  /*6670*/  LDL R132, [R1+0x48] ;  /* 0x0000480001847983 */ /* 0x000ea20000100800 */
[----:B-----5:R-:W-:-:S05]  /*6680*/  HADD2.F32 R131, -RZ, R57.H1_H1 ;  /* 0x30000039ff837230 */ /* 0x020fca0000004100 */
[----:B------:R-:W-:-:S04]  /*6690*/  FMUL.FTZ R131, R131, UR7 ;  /* 0x0000000783837c20 */ /* 0x000fc80008410000 */
[----:B--2---:R-:W-:-:S04]  /*66a0*/  FMUL.FTZ R131, R132, R131 ;  /* 0x0000008384837220 */ /* 0x004fc80000410000 */
[----:B------:R-:W-:-:S07]  /*66b0*/  @P1 FADD.FTZ R131, R43, R131 ;  /* 0x000000832b831221 */ /* 0x000fce0000010000 */
.L_x_44695:
[----:B------:R-:W-:Y:S05]  /*66c0*/  BSYNC B1 ;  /* 0x0000000000017941 */ /* 0x000fea0003800000 */
.L_x_44694:
[----:B------:R-:W-:Y:S04]  /*66d0*/  BSSY B1, `(.L_x_44696) ;  /* 0x0000007000017945 */ /* 0x000fe80003800000 */
[----:B------:R-:W-:Y:S05]  /*66e0*/  @!P2 BRA `(.L_x_44697) ;  /* 0x000000000014a947 */ /* 0x000fea0003800000 */
[----:B------:R-:W2:Y:S01]  /*66f0*/  LDL R132, [R1+0x44] ;  /* 0x0000440001847983 */ /* 0x000ea20000100800 */
[----:B-----5:R-:W-:-:S05]  /*6700*/  HADD2.F32 R124, -RZ, R58.H0_H0 ;  /* 0x2000003aff7c7230 */ /* 0x020fca0000004100 */
[----:B------:R-:W-:-:S04]  /*6710*/  FMUL.FTZ R124, R124, UR7 ;  /* 0x000000077c7c7c20 */ /* 0x000fc80008410000 */
[----:B--2---:R-:W-:-:S04]  /*6720*/  FMUL.FTZ R124, R132, R124 ;  /* 0x0000007c847c7220 */ /* 0x004fc80000410000 */
[----:B------:R-:W-:-:S07]  /*6730*/  @P1 FADD.FTZ R124, R48, R124 ;  /* 0x0000007c307c1221 */ /* 0x000fce0000010000 */
.L_x_44697:
[----:B------:R-:W-:Y:S05]  /*6740*/  BSYNC B1 ;  /* 0x0000000000017941 */ /* 0x000fea0003800000 */
.L_x_44696:
[----:B------:R-:W-:Y:S04]  /*6750*/  BSSY B1, `(.L_x_44698) ;  /* 0x0000007000017945 */ /* 0x000fe80003800000 */
[----:B------:R-:W-:Y:S05]  /*6760*/  @!P2 BRA `(.L_x_44699) ;  /* 0x000000000014a947 */ /* 0x000fea0003800000 */
[----:B------:R-:W2:Y:S01]  /*6770*/  LDL R132, [R1+0x40] ;  /* 0x0000400001847983 */ /* 0x000ea20000100800 */
[----:B-----5:R-:W-:-:S05]  /*6780*/  HADD2.F32 R125, -RZ, R58.H1_H1 ;  /* 0x3000003aff7d7230 */ /* 0x020fca0000004100 */
[----:B------:R-:W-:-:S04]  /*6790*/  FMUL.FTZ R125, R125, UR7 ;  /* 0x000000077d7d7c20 */ /* 0x000fc80008410000 */
[----:B--2---:R-:W-:-:S04]  /*67a0*/  FMUL.FTZ R125, R132, R125 ;  /* 0x0000007d847d7220 */ /* 0x004fc80000410000 */
[----:B------:R-:W-:-:S07]  /*67b0*/  @P1 FADD.FTZ R125, R49, R125 ;  /* 0x0000007d317d1221 */ /* 0x000fce0000010000 */
.L_x_44699:
[----:B------:R-:W-:Y:S05]  /*67c0*/  BSYNC B1 ;  /* 0x0000000000017941 */ /* 0x000fea0003800000 */
.L_x_44698:
[----:B------:R-:W-:Y:S04]  /*67d0*/  BSSY B1, `(.L_x_44700) ;  /* 0x0000007000017945 */ /* 0x000fe80003800000 */
[----:B------:R-:W-:Y:S05]  /*67e0*/  @!P2 BRA `(.L_x_44701) ;  /* 0x000000000014a947 */ /* 0x000fea0003800000 */
[----:B------:R-:W2:Y:S01]  /*67f0*/  LDL R132, [R1+0x3c] ;  /* 0x00003c0001847983 */ /* 0x000ea20000100800 */
[----:B-----5:R-:W-:-:S05]  /*6800*/  HADD2.F32 R126, -RZ, R59.H0_H0 ;  /* 0x2000003bff7e7230 */ /* 0x020fca0000004100 */
[----:B------:R-:W-:-:S04]  /*6810*/  FMUL.FTZ R126, R126, UR7 ;  /* 0x000000077e7e7c20 */ /* 0x000fc80008410000 */
[----:B--2---:R-:W-:-:S04]  /*6820*/  FMUL.FTZ R126, R132, R126 ;  /* 0x0000007e847e7220 */ /* 0x004fc80000410000 */
[----:B------:R-:W-:-:S07]  /*6830*/  @P1 FADD.FTZ R126, R50, R126 ;  /* 0x0000007e327e1221 */ /* 0x000fce0000010000 */
.L_x_44701:
[----:B------:R-:W-:Y:S05]  /*6840*/  BSYNC B1 ;  /* 0x0000000000017941 */ /* 0x000fea0003800000 */
.L_x_44700:
[----:B------:R-:W-:Y:S04]  /*6850*/  BSSY B1, `(.L_x_44702) ;  /* 0x0000007000017945 */ /* 0x000fe80003800000 */
[----:B------:R-:W-:Y:S05]  /*6860*/  @!P2 BRA `(.L_x_44703) ;  /* 0x000000000014a947 */ /* 0x000fea0003800000 */
[----:B------:R-:W2:Y:S01]  /*6870*/  LDL R132, [R1+0x38] ;  /* 0x0000380001847983 */ /* 0x000ea20000100800 */
[----:B-----5:R-:W-:-:S05]  /*6880*/  HADD2.F32 R127, -RZ, R59.H1_H1 ;  /* 0x3000003bff7f7230 */ /* 0x020fca0000004100 */
[----:B------:R-:W-:-:S04]  /*6890*/  FMUL.FTZ R127, R127, UR7 ;  /* 0x000000077f7f7c20 */ /* 0x000fc80008410000 */
[----:B--2---:R-:W-:-:S04]  /*68a0*/  FMUL.FTZ R127, R132, R127 ;  /* 0x0000007f847f7220 */ /* 0x004fc80000410000 */
[----:B------:R-:W-:-:S07]  /*68b0*/  @P1 FADD.FTZ R127, R51, R127 ;  /* 0x0000007f337f1221 */ /* 0x000fce0000010000 */
.L_x_44703:
[----:B------:R-:W-:Y:S05]  /*68c0*/  BSYNC B1 ;  /* 0x0000000000017941 */ /* 0x000fea0003800000 */
.L_x_44702:
[----:B------:R-:W0:Y:S02]  /*68d0*/  LDC.64 R172, c[0x0][0x238] ;  /* 0x00008e00ffac7b82 */ /* 0x000e240000000a00 */
[----:B0-----:R-:W-:-:S05]  /*68e0*/  IMAD.WIDE.U32 R134, R134, 0x20, R172 ;  /* 0x0000002086867825 */ /* 0x001fca00078e00ac */
[----:B------:R0:W-:Y:S04]  /*68f0*/  STG.E.128 desc[UR4][R134.64], R128 ;  /* 0x0000008086007986 */ /* 0x0001e8000c101d04 */
[----:B------:R0:W-:Y:S02]  /*6900*/  STG.E.128 desc[UR4][R134.64+0x10], R124 ;  /* 0x0000107c86007986 */ /* 0x0001e4000c101d04 */
.L_x_44687:
[----:B------:R-:W-:Y:S05]  /*6910*/  BSYNC B0 ;  /* 0x0000000000007941 */ /* 0x000fea0003800000 */
.L_x_44686:
        /* <DEDUP_REMOVED lines=18> */
[----:B-1234-:R-:W-:-:S05]  /*6a40*/  FSEL R172, R132, RZ, P0 ;  /* 0x000000ff84ac7208 */ /* 0x01efca0000000000 */
        /* <DEDUP_REMOVED lines=84> */
[----:B------:R-:W1:Y:S01]  /*6f90*/  SHFL.BFLY PT, R132, R172, 0x1, 0x1f ;  /* 0x0c201f00ac847f89 */ /* 0x000e6200000e0000 */
[----:B------:R-:W2:Y:S01]  /*6fa0*/  LDC R201, c[0x0][0x290] ;  /* 0x0000a400ffc97b82 */ /* 0x000ea20000000800 */
[C---:B------:R-:W-:Y:S02]  /*6fb0*/  LOP3.LUT P6, RZ, R3.reuse, 0x4, RZ, 0xc0, !PT ;  /* 0x0000000403ff7812 */ /* 0x040fe400078cc0ff */
[----:B------:R-:W-:-:S04]  /*6fc0*/  LOP3.LUT R3, R3, 0xffff7fff, RZ, 0xc0, !PT ;  /* 0xffff7fff03037812 */ /* 0x000fc800078ec0ff */
[----:B------:R-:W-:-:S04]  /*6fd0*/  @P5 LOP3.LUT R3, R3, 0x8000, RZ, 0xfc, !PT ;  /* 0x0000800003035812 */ /* 0x000fc800078efcff */
[----:B------:R-:W-:Y:S01]  /*6fe0*/  LOP3.LUT P5, RZ, R3, 0x8, RZ, 0xc0, !PT ;  /* 0x0000000803ff7812 */ /* 0x000fe200078ac0ff */
[----:B-1----:R-:W-:-:S05]  /*6ff0*/  FADD.FTZ R172, R172, R132 ;  /* 0x00000084acac7221 */ /* 0x002fca0000010000 */
        /* <DEDUP_REMOVED lines=8> */
[----:B--2---:R-:W-:-:S04]  /*7080*/  FMUL.FTZ R195, R132, R201 ;  /* 0x000000c984c37220 */ /* 0x004fc80000410000 */
[--C-:B------:R-:W-:Y:S01]  /*7090*/  FADD.FTZ R132, R44, -R195.reuse ;  /* 0x800000c32c847221 */ /* 0x100fe20000010000 */
[----:B0-----:R-:W-:-:S03]  /*70a0*/  FADD.FTZ R134, R45, -R195 ;  /* 0x800000c32d867221 */ /* 0x001fc60000010000 */
        /* <DEDUP_REMOVED lines=171> */
.L_x_44737:
        /* <DEDUP_REMOVED lines=89> */
.L_x_44708:
[----:B------:R-:W-:Y:S05]  /*80f0*/  BSYNC B1 ;  /* 0x0000000000017941 */ /* 0x000fea0003800000 */
.L_x_44707:
        /* <DEDUP_REMOVED lines=36> */
.L_x_44710:
[----:B------:R-:W-:Y:S05]  /*8340*/  BSYNC B1 ;  /* 0x0000000000017941 */ /* 0x000fea0003800000 */
.L_x_44709:
        /* <DEDUP_REMOVED lines=36> */
.L_x_44712:
[----:B------:R-:W-:Y:S05]  /*8590*/  BSYNC B1 ;  /* 0x0000000000017941 */ /* 0x000fea0003800000 */
.L_x_44711:
        /* <DEDUP_REMOVED lines=36> */
.L_x_44714:
[----:B------:R-:W-:Y:S05]  /*87e0*/  BSYNC B1 ;  /* 0x0000000000017941 */ /* 0x000fea0003800000 */
.L_x_44713:
        /* <DEDUP_REMOVED lines=36> */
.L_x_44716:
[----:B------:R-:W-:Y:S05]  /*8a30*/  BSYNC B1 ;  /* 0x0000000000017941 */ /* 0x000fea0003800000 */
.L_x_44715:
        /* <DEDUP_REMOVED lines=36> */
.L_x_44718:
[----:B------:R-:W-:Y:S05]  /*8c80*/  BSYNC B1 ;  /* 0x0000000000017941 */ /* 0x000fea0003800000 */
.L_x_44717:
        /* <DEDUP_REMOVED lines=37> */
.L_x_44720:
[----:B------:R-:W-:Y:S05]  /*8ee0*/  BSYNC B1 ;  /* 0x0000000000017941 */ /* 0x000fea0003800000 */
.L_x_44719:
        /* <DEDUP_REMOVED lines=37> */
.L_x_44722:
[----:B------:R-:W-:Y:S05]  /*9140*/  BSYNC B1 ;  /* 0x0000000000017941 */ /* 0x000fea0003800000 */
.L_x_44721:
        /* <DEDUP_REMOVED lines=37> */
.L_x_44724:
[----:B------:R-:W-:Y:S05]  /*93a0*/  BSYNC B1 ;  /* 0x0000000000017941 */ /* 0x000fea0003800000 */
.L_x_44723:
        /* <DEDUP_REMOVED lines=35> */
.L_x_44706:
[----:B------:R-:W-:Y:S05]  /*95e0*/  BSYNC B0 ;  /* 0x0000000000007941 */ /* 0x000fea0003800000 */
.L_x_44705:
[----:B0-234-:R-:W0:Y:S02]  /*95f0*/  LDC.64 R132, c[0x0][0x210] ;  /* 0x00008400ff847b82 */ /* 0x01de240000000a00 */
[----:B0-----:R-:W-:-:S04]  /*9600*/  LEA R170, R132, R170, 0x2 ;  /* 0x000000aa84aa7211 */ /* 0x001fc800078e10ff */
[----:B------:R-:W-:-:S13]  /*9610*/  ISETP.GE.AND P1, PT, R170, R133, PT ;  /* 0x00000085aa00720c */ /* 0x000fda0003f26270 */
[----:B------:R-:W-:Y:S05]  /*9620*/  @!P1 BRA `(.L_x_44725) ;  /* 0xffffff8c006c9947 */ /* 0x000fea000383ffff */
[----:B------:R-:W-:Y:S05]  /*9630*/  EXIT ;  /* 0x000000000000794d */ /* 0x000fea0003800000 */
.L_x_44704:
[----:B0-----:R-:W-:Y:S01]  /*9640*/  HFMA2.MMA R135, -RZ, RZ, 0, 5.9604644775390625e-08 ;  /* 0x00000001ff877435 */ /* 0x001fe200000001ff */
[----:B------:R-:W-:Y:S01]  /*9650*/  BSSY B0, `(.L_x_44726) ;  /* 0x0000007000007945 */ /* 0x000fe20003800000 */
[----:B------:R-:W-:Y:S02]  /*9660*/  MOV R173, R172 ;  /* 0x000000ac00ad7202 */ /* 0x000fe40000000f00 */
[----:B------:R-:W-:Y:S02]  /*9670*/  MOV R134, 0x1f ;  /* 0x0000001f00867802 */ /* 0x000fe40000000f00 */
[----:B------:R-:W-:-:S07]  /*9680*/  MOV R132, 0xffffffff ;  /* 0xffffffff00847802 */ /* 0x000fce0000000f00 */
[----:B-----5:R-:W-:Y:S05]  /*9690*/  WARPSYNC.COLLECTIVE R132, `(.L_x_44727) ;  /* 0x0000000084087348 */ /* 0x020fea0003c00000 */
[----:B------:R0:W1:Y:S02]  /*96a0*/  SHFL.BFLY P6, R132, R173, R135, R134 ;  /* 0x0c000087ad847389 */ /* 0x00006400000c0086 */
[----:B01---5:R-:W-:Y:S01]  /*96b0*/  ENDCOLLECTIVE ;  /* 0x000000000000791b */ /* 0x023fe20003800000 */
.L_x_44727:
[----:B------:R-:W-:Y:S05]  /*96c0*/  BSYNC B0 ;  /* 0x0000000000007941 */ /* 0x000fea0003800000 */
.L_x_44726:
        /* <DEDUP_REMOVED lines=10> */
.L_x_44728:
        /* <DEDUP_REMOVED lines=9> */
.L_x_44729:
[----:B------:R-:W-:Y:S01]  /*9800*/  HFMA2.MMA R135, -RZ, RZ, 0, 4.76837158203125e-07 ;  /* 0x00000008ff877435 */ /* 0x000fe200000001ff */
[----:B------:R-:W-:Y:S01]  /*9810*/  FADD.FTZ R172, R172, R132 ;  /* 0x00000084acac7221 */ /* 0x000fe20000010000 */
[----:B------:R-:W-:-:S04]  /*9820*/  MOV R132, 0xffffffff ;  /* 0xffffffff00847802 */ /* 0x000fc80000000f00 */
[----:B------:R-:W-:-:S07]  /*9830*/  MOV R173, R172 ;  /* 0x000000ac00ad7202 */ /* 0x000fce0000000f00 */
[----:B------:R-:W-:Y:S05]  /*9840*/  WARPSYNC.COLLECTIVE R132, `(.L_x_44730) ;  /* 0x0000000084087348 */ /* 0x000fea0003c00000 */
[----:B------:R0:W1:Y:S02]  /*9850*/  SHFL.BFLY P6, R132, R173, R135, R134 ;  /* 0x0c000087ad847389 */ /* 0x00006400000c0086 */
[----:B01----:R-:W-:Y:S01]  /*9860*/  ENDCOLLECTIVE ;  /* 0x000000000000791b */ /* 0x003fe20003800000 */
.L_x_44730:
[----:B------:R-:W-:Y:S01]  /*9870*/  HFMA2.MMA R135, -RZ, RZ, 0, 9.5367431640625e-07 ;  /* 0x00000010ff877435 */ /* 0x000fe200000001ff */
[----:B------:R-:W-:Y:S01]  /*9880*/  FADD.FTZ R172, R172, R132 ;  /* 0x00000084acac7221 */ /* 0x000fe20000010000 */
[----:B------:R-:W-:-:S04]  /*9890*/  MOV R132, 0xffffffff ;  /* 0xffffffff00847802 */ /* 0x000fc80000000f00 */
[----:B------:R-:W-:-:S07]  /*98a0*/  MOV R173, R172 ;  /* 0x000000ac00ad7202 */ /* 0x000fce0000000f00 */
[----:B------:R-:W-:Y:S05]  /*98b0*/  WARPSYNC.COLLECTIVE R132, `(.L_x_44731) ;  /* 0x0000000084087348 */ /* 0x000fea0003c00000 */
[----:B------:R0:W1:Y:S02]  /*98c0*/  SHFL.BFLY P6, R132, R173, R135, R134 ;  /* 0x0c000087ad847389 */ /* 0x00006400000c0086 */
[----:B01----:R-:W-:Y:S01]  /*98d0*/  ENDCOLLECTIVE ;  /* 0x000000000000791b */ /* 0x003fe20003800000 */
.L_x_44731:
        /* <DEDUP_REMOVED lines=174> */
.L_x_44732:
[----:B------:R-:W-:Y:S01]  /*a3c0*/  HFMA2.MMA R135, -RZ, RZ, 0, 1.1920928955078125e-07 ;  /* 0x00000002ff877435 */ /* 0x000fe200000001ff */
[----:B------:R-:W-:Y:S01]  /*a3d0*/  FADD.FTZ R172, R172, R132 ;  /* 0x00000084acac7221 */ /* 0x000fe20000010000 */
[----:B------:R-:W-:-:S04]  /*a3e0*/  MOV R132, 0xffffffff ;  /* 0xffffffff00847802 */ /* 0x000fc80000000f00 */
[----:B------:R-:W-:-:S07]  /*a3f0*/  MOV R173, R172 ;  /* 0x000000ac00ad7202 */ /* 0x000fce0000000f00 */
[----:B------:R-:W-:Y:S05]  /*a400*/  WARPSYNC.COLLECTIVE R132, `(.L_x_44733) ;  /* 0x0000000084087348 */ /* 0x000fea0003c00000 */
[----:B------:R0:W1:Y:S02]  /*a410*/  SHFL.BFLY P6, R132, R173, R135, R134 ;  /* 0x0c000087ad847389 */ /* 0x00006400000c0086 */
[----:B01----:R-:W-:Y:S01]  /*a420*/  ENDCOLLECTIVE ;  /* 0x000000000000791b */ /* 0x003fe20003800000 */
.L_x_44733:
[----:B------:R-:W-:Y:S01]  /*a430*/  HFMA2.MMA R135, -RZ, RZ, 0, 2.384185791015625e-07 ;  /* 0x00000004ff877435 */ /* 0x000fe200000001ff */
[----:B------:R-:W-:Y:S01]  /*a440*/  FADD.FTZ R172, R172, R132 ;  /* 0x00000084acac7221 */ /* 0x000fe20000010000 */
[----:B------:R-:W-:-:S04]  /*a450*/  MOV R132, 0xffffffff ;  /* 0xffffffff00847802 */ /* 0x000fc80000000f00 */
[----:B------:R-:W-:-:S07]  /*a460*/  MOV R173, R172 ;  /* 0x000000ac00ad7202 */ /* 0x000fce0000000f00 */
[----:B------:R-:W-:Y:S05]  /*a470*/  WARPSYNC.COLLECTIVE R132, `(.L_x_44734) ;  /* 0x0000000084087348 */ /* 0x000fea0003c00000 */
[----:B------:R0:W1:Y:S02]  /*a480*/  SHFL.BFLY P6, R132, R173, R135, R134 ;  /* 0x0c000087ad847389 */ /* 0x00006400000c0086 */
[----:B01----:R-:W-:Y:S01]  /*a490*/  ENDCOLLECTIVE ;  /* 0x000000000000791b */ /* 0x003fe20003800000 */
.L_x_44734:
[----:B------:R-:W-:Y:S01]  /*a4a0*/  HFMA2.MMA R135, -RZ, RZ, 0, 4.76837158203125e-07 ;  /* 0x00000008ff877435 */ /* 0x000fe200000001ff */
[----:B------:R-:W-:Y:S01]  /*a4b0*/  FADD.FTZ R172, R172, R132 ;  /* 0x00000084acac7221 */ /* 0x000fe20000010000 */
[----:B------:R-:W-:-:S04]  /*a4c0*/  MOV R132, 0xffffffff ;  /* 0xffffffff00847802 */ /* 0x000fc80000000f00 */
[----:B------:R-:W-:-:S07]  /*a4d0*/  MOV R173, R172 ;  /* 0x000000ac00ad7202 */ /* 0x000fce0000000f00 */
[----:B------:R-:W-:Y:S05]  /*a4e0*/  WARPSYNC.COLLECTIVE R132, `(.L_x_44735) ;  /* 0x0000000084087348 */ /* 0x000fea0003c00000 */
[----:B------:R0:W1:Y:S02]  /*a4f0*/  SHFL.BFLY P6, R132, R173, R135, R134 ;  /* 0x0c000087ad847389 */ /* 0x00006400000c0086 */
[----:B01----:R-:W-:Y:S01]  /*a500*/  ENDCOLLECTIVE ;  /* 0x000000000000791b */ /* 0x003fe20003800000 */
.L_x_44735:
[----:B------:R-:W-:Y:S01]  /*a510*/  HFMA2.MMA R135, -RZ, RZ, 0, 9.5367431640625e-07 ;  /* 0x00000010ff877435 */ /* 0x000fe200000001ff */
[----:B------:R-:W-:Y:S01]  /*a520*/  FADD.FTZ R172, R172, R132 ;  /* 0x00000084acac7221 */ /* 0x000fe20000010000 */
[----:B------:R-:W-:-:S04]  /*a530*/  MOV R132, 0xffffffff ;  /* 0xffffffff00847802 */ /* 0x000fc80000000f00 */
[----:B------:R-:W-:-:S07]  /*a540*/  MOV R173, R172 ;  /* 0x000000ac00ad7202 */ /* 0x000fce0000000f00 */
[----:B------:R-:W-:Y:S05]  /*a550*/  WARPSYNC.COLLECTIVE R132, `(.L_x_44736) ;  /* 0x0000000084087348 */ /* 0x000fea0003c00000 */
[----:B------:R0:W1:Y:S02]  /*a560*/  SHFL.BFLY P6, R132, R173, R135, R134 ;  /* 0x0c000087ad847389 */ /* 0x00006400000c0086 */
[----:B01----:R-:W-:Y:S01]  /*a570*/  ENDCOLLECTIVE ;  /* 0x000000000000791b */ /* 0x003fe20003800000 */
.L_x_44736:
[----:B------:R-:W-:Y:S05]  /*a580*/  BRA `(.L_x_44737) ;  /* 0xffffffd400747947 */ /* 0x000fea000383ffff */
.L_x_44738:
        /* <DEDUP_REMOVED lines=15> */
.L_x_72382:


//--------------------- .text._ZN10layer_norm13ln_fwd_kernelINS_13Kernel_traitsI6__halfS2_fS2_fjLj2560ELj1ELj4ELj1ELj16ENS_18Kernel_traits_baseILj2560ES2_S2_fS2_fjLj128EEEEELb0ELb1ELb1ELb1EEEvNS_9FwdParamsE --------------------------
	.section	.text._ZN10layer_norm13ln_fwd_kernelINS_13Kernel_traitsI6__halfS2_fS2_fjLj2560ELj1ELj4ELj1ELj16ENS_18Kernel_traits_baseILj2560ES2_S2_fS2_fjLj128EEEEELb0ELb1ELb1ELb1EEEvNS_9FwdParamsE,"ax",@progbits
	.align	128
        .global         _ZN10layer_norm13ln_fwd_kernelINS_13Kernel_traitsI6__halfS2_fS2_fjLj2560ELj1ELj4ELj1ELj16ENS_18Kernel_traits_baseILj2560ES2_S2_fS2_fjLj128EEEEELb0ELb1ELb1ELb1EEEvNS_9FwdParamsE
        .type           _ZN10layer_norm13ln_fwd_kernelINS_13Kernel_traitsI6__halfS2_fS2_fjLj2560ELj1ELj4ELj1ELj16ENS_18Kernel_traits_baseILj2560ES2_S2_fS2_fjLj128EEEEELb0ELb1ELb1ELb1EEEvNS_9FwdParamsE,@function
        .size           _ZN10layer_norm13ln_fwd_kernelINS_13Kernel_traitsI6__halfS2_fS2_fjLj2560ELj1ELj4ELj1ELj16ENS_18Kernel_traits_baseILj2560ES2_S2_fS2_fjLj128EEEEELb0ELb1ELb1ELb1EEEvNS_9FwdParamsE,(.L_x_72383 - _ZN10layer_norm13ln_fwd_kernelINS_13Kernel_traitsI6__halfS2_fS2_fjLj2560ELj1ELj4ELj1ELj16ENS_18Kernel_traits_baseILj2560ES2_S2_fS2_fjLj128EEEEELb0ELb1ELb1ELb1EEEvNS_9FwdParamsE)
        .other          _ZN10layer_norm13ln_fwd_kernelINS_13Kernel_traitsI6__halfS2_fS2_fjLj2560ELj1ELj4ELj1ELj16ENS_18Kernel_traits_baseILj2560ES2_S2_fS2_fjLj128EEEEELb0ELb1ELb1ELb1EEEvNS_9FwdParamsE,@"STO_CUDA_ENTRY STV_DEFAULT"
_ZN10layer_norm13ln_fwd_kernelINS_13Kernel_traitsI6__halfS2_fS2_fjLj2560ELj1ELj4ELj1ELj16ENS_18Kernel_traits_baseILj2560ES2_S2_fS2_fjLj128EEEEELb0ELb1ELb1ELb1EEEvNS_9FwdParamsE:
.text._ZN10layer_norm13ln_fwd_kernelINS_13Kernel_traitsI6__halfS2_fS2_fjLj2560ELj1ELj4ELj1ELj16ENS_18Kernel_traits_baseILj2560ES2_S2_fS2_fjLj128EEEEELb0ELb1ELb1ELb1EEEvNS_9FwdParamsE:
        /* <DEDUP_REMOVED lines=16> */
[----:B------:R-:W-:-:S03]  /*0100*/  LEA R112, P3, R20, UR8, 0x4 ;  /* 0x0000000814707c11 */ /* 0x000fc6000f8620ff */
        /* <DEDUP_REMOVED lines=11> */
[----:B--2---:R-:W-:-:S03]  /*01c0*/  LEA R209, R209, R0, 0x2 ;  /* 0x00000000d1d17211 */ /* 0x004fc600078e10ff */
[----:B------:R0:W5:Y:S01]  /*01d0*/  @P0 LDG.E.128 R20, desc[UR4][R24.64+0x1200] ;  /* 0x0012000418140981 */ /* 0x000162000c1e1d00 */
[----:B------:R-:W-:Y:S02]  /*01e0*/  ISETP.GE.AND P1, PT, R209, UR10, PT ;  /* 0x0000000ad1007c0c */ /* 0x000fe4000bf26270 */
[----:B------:R-:W-:Y:S02]  /*01f0*/  IADD3.X R113, RZ, UR9, RZ, P3, !PT ;  /* 0x00000009ff717c10 */ /* 0x000fe40009ffe4ff */
[----:B------:R-:W-:-:S09]  /*0200*/  IADD3.X R3, RZ, UR7, RZ, P2, !PT ;  /* 0x00000007ff037c10 */ /* 0x000fd200097fe4ff */
[----:B0-----:R-:W-:Y:S05]  /*0210*/  @P1 EXIT ;  /* 0x000000000000194d */ /* 0x001fea0003800000 */
        /* <DEDUP_REMOVED lines=45> */
[----:B------:R-:W-:Y:S01]  /*04f0*/  ULDC.U8 UR6, c[0x0][0x2a0] ;  /* 0x0000a80000067ab9 */ /* 0x000fe20000000000 */
[----:B------:R-:W-:Y:S01]  /*0500*/  ULDC UR7, c[0x0][0x2d8] ;  /* 0x0000b60000077ab9 */ /* 0x000fe20000000800 */
[----:B0-----:R-:W-:Y:S01]  /*0510*/  HADD2.F32 R2, -RZ, R117.H1_H1 ;  /* 0x30000075ff027230 */ /* 0x001fe20000004100 */
[----:B------:R0:W-:Y:S01]  /*0520*/  STL [R1+0x14], R3 ;  /* 0x0000140301007387 */ /* 0x0001e20000100800 */
[----:B-1----:R-:W-:-:S03]  /*0530*/  HADD2.F32 R0, -RZ, R118.H0_H0 ;  /* 0x20000076ff007230 */ /* 0x002fc60000004100 */
[----:B------:R1:W-:Y:S04]  /*0540*/  STL [R1+0x10], R2 ;  /* 0x0000100201007387 */ /* 0x0003e80000100800 */
[----:B------:R2:W-:Y:S01]  /*0550*/  STL [R1+0xc], R0 ;  /* 0x00000c0001007387 */ /* 0x0005e20000100800 */
[----:B0-----:R-:W-:Y:S02]  /*0560*/  HADD2.F32 R3, -RZ, R118.H1_H1 ;  /* 0x30000076ff037230 */ /* 0x001fe40000004100 */
[----:B-1----:R-:W-:-:S03]  /*0570*/  HADD2.F32 R2, -RZ, R119.H0_H0 ;  /* 0x20000077ff027230 */ /* 0x002fc60000004100 */
[----:B------:R-:W-:Y:S01]  /*0580*/  STL [R1+0x8], R3 ;  /* 0x0000080301007387 */ /* 0x000fe20000100800 */
[----:B--2---:R-:W-:-:S03]  /*0590*/  HADD2.F32 R0, -RZ, R119.H1_H1 ;  /* 0x30000077ff007230 */ /* 0x004fc60000004100 */
[----:B------:R0:W-:Y:S01]  /*05a0*/  STL [R1+0x4], R2 ;  /* 0x0000040201007387 */ /* 0x0001e20000100800 */
[--C-:B------:R-:W-:Y:S02]  /*05b0*/  HADD2.F32 R215, -RZ, R4.reuse.H0_H0 ;  /* 0x20000004ffd77230 */ /* 0x100fe40000004100 */
[----:B------:R-:W-:Y:S01]  /*05c0*/  HADD2.F32 R214, -RZ, R4.H1_H1 ;  /* 0x30000004ffd67230 */ /* 0x000fe20000004100 */
[----:B------:R1:W-:Y:S01]  /*05d0*/  STL [R1], R0 ;  /* 0x0000000001007387 */ /* 0x0003e20000100800 */
[--C-:B------:R-:W-:Y:S02]  /*05e0*/  HADD2.F32 R213, -RZ, R5.reuse.H0_H0 ;  /* 0x20000005ffd57230 */ /* 0x100fe40000004100 */
[----:B------:R-:W-:Y:S02]  /*05f0*/  HADD2.F32 R212, -RZ, R5.H1_H1 ;  /* 0x30000005ffd47230 */ /* 0x000fe40000004100 */
[----:B------:R-:W-:Y:S02]  /*0600*/  HADD2.F32 R224, -RZ, R8.H0_H0 ;  /* 0x20000008ffe07230 */ /* 0x000fe40000004100 */
[----:B0-----:R-:W-:-:S02]  /*0610*/  HADD2.F32 R2, -RZ, R6.H1_H1 ;  /* 0x30000006ff027230 */ /* 0x001fc40000004100 */
[----:B------:R-:W-:Y:S02]  /*0620*/  HADD2.F32 R223, -RZ, R8.H1_H1 ;  /* 0x30000008ffdf7230 */ /* 0x000fe40000004100 */
[----:B-1----:R-:W-:Y:S02]  /*0630*/  HADD2.F32 R0, -RZ, R6.H0_H0 ;  /* 0x20000006ff007230 */ /* 0x002fe40000004100 */
        /* <DEDUP_REMOVED lines=63> */
[----:B------:R-:W-:Y:S01]  /*0a30*/  HADD2.F32 R208, -RZ, R23.H1_H1 ;  /* 0x30000017ffd07230 */ /* 0x000fe20000004100 */
[----:B------:R-:W-:Y:S01]  /*0a40*/  ISETP.NE.AND P3, PT, RZ, UR6, PT ;  /* 0x00000006ff007c0c */ /* 0x000fe2000bf65270 */
[----:B------:R-:W-:-:S12]  /*0a50*/  ULDC UR6, c[0x0][0x29c] ;  /* 0x0000a70000067ab9 */ /* 0x000fd80000000800 */
.L_x_44902:
        /* <DEDUP_REMOVED lines=62> */
[----:B-----5:R-:W-:Y:S02]  /*0e40*/  HADD2.F32 R20, -RZ, R112.H0_H0 ;  /* 0x20000070ff147230 */ /* 0x020fe40000004100 */
[----:B------:R-:W-:-:S03]  /*0e50*/  HADD2.F32 R125, -RZ, R64.H0_H0 ;  /* 0x20000040ff7d7230 */ /* 0x000fc60000004100 */
[----:B------:R-:W-:-:S04]  /*0e60*/  FMUL.FTZ R20, R20, UR6 ;  /* 0x0000000614147c20 */ /* 0x000fc80008410000 */
[----:B------:R-:W-:-:S04]  /*0e70*/  FMUL.FTZ R20, R20, R125 ;  /* 0x0000007d14147220 */ /* 0x000fc80000410000 */
[----:B------:R-:W-:-:S07]  /*0e80*/  @P0 FADD.FTZ R20, R104, R20 ;  /* 0x0000001468140221 */ /* 0x000fce0000010000 */
.L_x_44740:
[----:B------:R-:W-:Y:S05]  /*0e90*/  BSYNC B0 ;  /* 0x0000000000007941 */ /* 0x000fea0003800000 */
.L_x_44739:
[----:B------:R-:W-:Y:S04]  /*0ea0*/  BSSY B0, `(.L_x_44741) ;  /* 0x0000007000007945 */ /* 0x000fe80003800000 */
[----:B------:R-:W-:Y:S05]  /*0eb0*/  @!P5 BRA `(.L_x_44742) ;  /* 0x000000000014d947 */ /* 0x000fea0003800000 */
[----:B-----5:R-:W-:Y:S02]  /*0ec0*/  HADD2.F32 R21, -RZ, R112.H1_H1 ;  /* 0x30000070ff157230 */ /* 0x020fe40000004100 */
[----:B------:R-:W-:-:S03]  /*0ed0*/  HADD2.F32 R124, -RZ, R64.H1_H1 ;  /* 0x30000040ff7c7230 */ /* 0x000fc60000004100 */
[----:B------:R-:W-:-:S04]  /*0ee0*/  FMUL.FTZ R21, R21, UR6 ;  /* 0x0000000615157c20 */ /* 0x000fc80008410000 */
[----:B------:R-:W-:-:S04]  /*0ef0*/  FMUL.FTZ R21, R21, R124 ;  /* 0x0000007c15157220 */ /* 0x000fc80000410000 */
[----:B------:R-:W-:-:S07]  /*0f00*/  @P0 FADD.FTZ R21, R105, R21 ;  /* 0x0000001569150221 */ /* 0x000fce0000010000 */
.L_x_44742:
[----:B------:R-:W-:Y:S05]  /*0f10*/  BSYNC B0 ;  /* 0x0000000000007941 */ /* 0x000fea0003800000 */
.L_x_44741:
[----:B------:R-:W-:Y:S04]  /*0f20*/  BSSY B0, `(.L_x_44743) ;  /* 0x0000007000007945 */ /* 0x000fe80003800000 */
[----:B------:R-:W-:Y:S05]  /*0f30*/  @!P5 BRA `(.L_x_44744) ;  /* 0x000000000014d947 */ /* 0x000fea0003800000 */
[----:B-----5:R-:W-:Y:S02]  /*0f40*/  HADD2.F32 R22, -RZ, R113.H0_H0 ;  /* 0x20000071ff167230 */ /* 0x020fe40000004100 */
[----:B------:R-:W-:-:S03]  /*0f50*/  HADD2.F32 R125, -RZ, R65.H0_H0 ;  /* 0x20000041ff7d7230 */ /* 0x000fc60000004100 */
[----:B------:R-:W-:-:S04]  /*0f60*/  FMUL.FTZ R22, R22, UR6 ;  /* 0x0000000616167c20 */ /* 0x000fc80008410000 */
[----:B------:R-:W-:-:S04]  /*0f70*/  FMUL.FTZ R22, R22, R125 ;  /* 0x0000007d16167220 */ /* 0x000fc80000410000 */
[----:B------:R-:W-:-:S07]  /*0f80*/  @P0 FADD.FTZ R22, R106, R22 ;  /* 0x000000166a160221 */ /* 0x000fce0000010000 */
.L_x_44744:
[----:B------:R-:W-:Y:S05]  /*0f90*/  BSYNC B0 ;  /* 0x0000000000007941 */ /* 0x000fea0003800000 */
.L_x_44743:
[----:B------:R-:W-:Y:S04]  /*0fa0*/  BSSY B0, `(.L_x_44745) ;  /* 0x0000007000007945 */ /* 0x000fe80003800000 */
[----:B------:R-:W-:Y:S05]  /*0fb0*/  @!P5 BRA `(.L_x_44746) ;  /* 0x000000000014d947 */ /* 0x000fea0003800000 */
[----:B-----5:R-:W-:Y:S02]  /*0fc0*/  HADD2.F32 R23, -RZ, R113.H1_H1 ;  /* 0x30000071ff177230 */ /* 0x020fe40000004100 */
[----:B------:R-:W-:-:S03]  /*0fd0*/  HADD2.F32 R124, -RZ, R65.H1_H1 ;  /* 0x30000041ff7c7230 */ /* 0x000fc60000004100 */
[----:B------:R-:W-:-:S04]  /*0fe0*/  FMUL.FTZ R23, R23, UR6 ;  /* 0x0000000617177c20 */ /* 0x000fc80008410000 */
[----:B------:R-:W-:-:S04]  /*0ff0*/  FMUL.FTZ R23, R23, R124 ;  /* 0x0000007c17177220 */ /* 0x000fc80000410000 */
[----:B------:R-:W-:-:S07]  /*1000*/  @P0 FADD.FTZ R23, R107, R23 ;  /* 0x000000176b170221 */ /* 0x000fce0000010000 */
.L_x_44746:
[----:B------:R-:W-:Y:S05]  /*1010*/  BSYNC B0 ;  /* 0x0000000000007941 */ /* 0x000fea0003800000 */
.L_x_44745:
[----:B------:R-:W-:Y:S04]  /*1020*/  BSSY B0, `(.L_x_44747) ;  /* 0x0000007000007945 */ /* 0x000fe80003800000 */
[----:B------:R-:W-:Y:S05]  /*1030*/  @!P5 BRA `(.L_x_44748) ;  /* 0x000000000014d947 */ /* 0x000fea0003800000 */
[----:B-----5:R-:W-:Y:S02]  /*1040*/  HADD2.F32 R124, -RZ, R114.H0_H0 ;  /* 0x20000072ff7c7230 */ /* 0x020fe40000004100 */
[----:B------:R-:W-:-:S03]  /*1050*/  HADD2.F32 R125, -RZ, R66.H0_H0 ;  /* 0x20000042ff7d7230 */ /* 0x000fc60000004100 */
[----:B------:R-:W-:-:S04]  /*1060*/  FMUL.FTZ R124, R124, UR6 ;  /* 0x000000067c7c7c20 */ /* 0x000fc80008410000 */
[----:B------:R-:W-:-:S04]  /*1070*/  FMUL.FTZ R188, R124, R125 ;  /* 0x0000007d7cbc7220 */ /* 0x000fc80000410000 */
[----:B------:R-:W-:-:S07]  /*1080*/  @P0 FADD.FTZ R188, R108, R188 ;  /* 0x000000bc6cbc0221 */ /* 0x000fce0000010000 */
.L_x_44748:
[----:B------:R-:W-:Y:S05]  /*1090*/  BSYNC B0 ;  /* 0x0000000000007941 */ /* 0x000fea0003800000 */
.L_x_44747:
[----:B------:R-:W-:Y:S04]  /*10a0*/  BSSY B0, `(.L_x_44749) ;  /* 0x0000007000007945 */ /* 0x000fe80003800000 */
[----:B------:R-:W-:Y:S05]  /*10b0*/  @!P5 BRA `(.L_x_44750) ;  /* 0x000000000014d947 */ /* 0x000fea0003800000 */
[----:B-----5:R-:W-:Y:S02]  /*10c0*/  HADD2.F32 R124, -RZ, R114.H1_H1 ;  /* 0x30000072ff7c7230 */ /* 0x020fe40000004100 */
[----:B------:R-:W-:-:S03]  /*10d0*/  HADD2.F32 R189, -RZ, R66.H1_H1 ;  /* 0x30000042ffbd7230 */ /* 0x000fc60000004100 */
[----:B------:R-:W-:-:S04]  /*10e0*/  FMUL.FTZ R124, R124, UR6 ;  /* 0x000000067c7c7c20 */ /* 0x000fc80008410000 */
[----:B------:R-:W-:-:S04]  /*10f0*/  FMUL.FTZ R189, R124, R189 ;  /* 0x000000bd7cbd7220 */ /* 0x000fc80000410000 */
[----:B------:R-:W-:-:S07]  /*1100*/  @P0 FADD.FTZ R189, R109, R189 ;  /* 0x000000bd6dbd0221 */ /* 0x000fce0000010000 */
.L_x_44750:
[----:B------:R-:W-:Y:S05]  /*1110*/  BSYNC B0 ;  /* 0x0000000000007941 */ /* 0x000fea0003800000 */
.L_x_44749:
[----:B------:R-:W-:Y:S04]  /*1120*/  BSSY B0, `(.L_x_44751) ;  /* 0x0000007000007945 */ /* 0x000fe80003800000 */
[----:B------:R-:W-:Y:S05]  /*1130*/  @!P5 BRA `(.L_x_44752) ;  /* 0x000000000014d947 */ /* 0x000fea0003800000 */
[----:B-----5:R-:W-:Y:S02]  /*1140*/  HADD2.F32 R124, -RZ, R115.H0_H0 ;  /* 0x20000073ff7c7230 */ /* 0x020fe40000004100 */
[----:B------:R-:W-:-:S03]  /*1150*/  HADD2.F32 R125, -RZ, R67.H0_H0 ;  /* 0x20000043ff7d7230 */ /* 0x000fc60000004100 */
[----:B------:R-:W-:-:S04]  /*1160*/  FMUL.FTZ R124, R124, UR6 ;  /* 0x000000067c7c7c20 */ /* 0x000fc80008410000 */
[----:B------:R-:W-:-:S04]  /*1170*/  FMUL.FTZ R190, R124, R125 ;  /* 0x0000007d7cbe7220 */ /* 0x000fc80000410000 */
[----:B------:R-:W-:-:S07]  /*1180*/  @P0 FADD.FTZ R190, R110, R190 ;  /* 0x000000be6ebe0221 */ /* 0x000fce0000010000 */
.L_x_44752:
[----:B------:R-:W-:Y:S05]  /*1190*/  BSYNC B0 ;  /* 0x0000000000007941 */ /* 0x000fea0003800000 */
.L_x_44751:
[----:B------:R-:W-:Y:S04]  /*11a0*/  BSSY B0, `(.L_x_44753) ;  /* 0x0000007000007945 */ /* 0x000fe80003800000 */
[----:B------:R-:W-:Y:S05]  /*11b0*/  @!P5 BRA `(.L_x_44754) ;  /* 0x000000000014d947 */ /* 0x000fea0003800000 */
[----:B-----5:R-:W-:Y:S02]  /*11c0*/  HADD2.F32 R124, -RZ, R115.H1_H1 ;  /* 0x30000073ff7c7230 */ /* 0x020fe40000004100 */
[----:B------:R-:W-:-:S03]  /*11d0*/  HADD2.F32 R191, -RZ, R67.H1_H1 ;  /* 0x30000043ffbf7230 */ /* 0x000fc60000004100 */
[----:B------:R-:W-:-:S04]  /*11e0*/  FMUL.FTZ R124, R124, UR6 ;  /* 0x000000067c7c7c20 */ /* 0x000fc80008410000 */
[----:B------:R-:W-:-:S04]  /*11f0*/  FMUL.FTZ R191, R124, R191 ;  /* 0x000000bf7cbf7220 */ /* 0x000fc80000410000 */
[----:B------:R-:W-:-:S07]  /*1200*/  @P0 FADD.FTZ R191, R111, R191 ;  /* 0x000000bf6fbf0221 */ /* 0x000fce0000010000 */
.L_x_44754:
[----:B------:R-:W-:Y:S05]  /*1210*/  BSYNC B0 ;  /* 0x0000000000007941 */ /* 0x000fea0003800000 */
.L_x_44753:
        /* <DEDUP_REMOVED lines=38> */
[----:B-----5:R-:W-:Y:S02]  /*1480*/  HADD2.F32 R124, -RZ, R112.H0_H0 ;  /* 0x20000070ff7c7230 */ /* 0x020fe40000004100 */
[----:B------:R-:W-:-:S03]  /*1490*/  HADD2.F32 R180, -RZ, R68.H0_H0 ;  /* 0x20000044ffb47230 */ /* 0x000fc60000004100 */
[----:B------:R-:W-:-:S04]  /*14a0*/  FMUL.FTZ R125, R124, UR6 ;  /* 0x000000067c7d7c20 */ /* 0x000fc80008410000 */
[----:B------:R-:W-:-:S04]  /*14b0*/  FMUL.FTZ R180, R125, R180 ;  /* 0x000000b47db47220 */ /* 0x000fc80000410000 */
[----:B------:R-:W-:-:S07]  /*14c0*/  @P0 FADD.FTZ R180, R104, R180 ;  /* 0x000000b468b40221 */ /* 0x000fce0000010000 */
.L_x_44756:
[----:B------:R-:W-:Y:S05]  /*14d0*/  BSYNC B0 ;  /* 0x0000000000007941 */ /* 0x000fea0003800000 */
.L_x_44755:
[----:B------:R-:W-:Y:S04]  /*14e0*/  BSSY B0, `(.L_x_44757) ;  /* 0x0000007000007945 */ /* 0x000fe80003800000 */
[----:B------:R-:W-:Y:S05]  /*14f0*/  @!P5 BRA `(.L_x_44758) ;  /* 0x000000000014d947 */ /* 0x000fea0003800000 */
[----:B-----5:R-:W-:Y:S02]  /*1500*/  HADD2.F32 R124, -RZ, R112.H1_H1 ;  /* 0x30000070ff7c7230 */ /* 0x020fe40000004100 */
[----:B------:R-:W-:-:S03]  /*1510*/  HADD2.F32 R181, -RZ, R68.H1_H1 ;  /* 0x30000044ffb57230 */ /* 0x000fc60000004100 */
[----:B------:R-:W-:-:S04]  /*1520*/  FMUL.FTZ R124, R124, UR6 ;  /* 0x000000067c7c7c20 */ /* 0x000fc80008410000 */
[----:B------:R-:W-:-:S04]  /*1530*/  FMUL.FTZ R181, R124, R181 ;  /* 0x000000b57cb57220 */ /* 0x000fc80000410000 */
[----:B------:R-:W-:-:S07]  /*1540*/  @P0 FADD.FTZ R181, R105, R181 ;  /* 0x000000b569b50221 */ /* 0x000fce0000010000 */
.L_x_44758:
[----:B------:R-:W-:Y:S05]  /*1550*/  BSYNC B0 ;  /* 0x0000000000007941 */ /* 0x000fea0003800000 */
.L_x_44757:
[----:B------:R-:W-:Y:S04]  /*1560*/  BSSY B0, `(.L_x_44759) ;  /* 0x0000007000007945 */ /* 0x000fe80003800000 */
[----:B------:R-:W-:Y:S05]  /*1570*/  @!P5 BRA `(.L_x_44760) ;  /* 0x000000000014d947 */ /* 0x000fea0003800000 */
[----:B-----5:R-:W-:Y:S02]  /*1580*/  HADD2.F32 R124, -RZ, R113.H0_H0 ;  /* 0x20000071ff7c7230 */ /* 0x020fe40000004100 */
[----:B------:R-:W-:-:S03]  /*1590*/  HADD2.F32 R182, -RZ, R69.H0_H0 ;  /* 0x20000045ffb67230 */ /* 0x000fc60000004100 */
[----:B------:R-:W-:-:S04]  /*15a0*/  FMUL.FTZ R125, R124, UR6 ;  /* 0x000000067c7d7c20 */ /* 0x000fc80008410000 */
[----:B------:R-:W-:-:S04]  /*15b0*/  FMUL.FTZ R182, R125, R182 ;  /* 0x000000b67db67220 */ /* 0x000fc80000410000 */
[----:B------:R-:W-:-:S07]  /*15c0*/  @P0 FADD.FTZ R182, R106, R182 ;  /* 0x000000b66ab60221 */ /* 0x000fce0000010000 */
.L_x_44760:
[----:B------:R-:W-:Y:S05]  /*15d0*/  BSYNC B0 ;  /* 0x0000000000007941 */ /* 0x000fea0003800000 */
.L_x_44759:
[----:B------:R-:W-:Y:S04]  /*15e0*/  BSSY B0, `(.L_x_44761) ;  /* 0x0000007000007945 */ /* 0x000fe80003800000 */
[----:B------:R-:W-:Y:S05]  /*15f0*/  @!P5 BRA `(.L_x_44762) ;  /* 0x000000000014d947 */ /* 0x000fea0003800000 */
[----:B-----5:R-:W-:Y:S02]  /*1600*/  HADD2.F32 R124, -RZ, R113.H1_H1 ;  /* 0x30000071ff7c7230 */ /* 0x020fe40000004100 */
[----:B------:R-:W-:-:S03]  /*1610*/  HADD2.F32 R183, -RZ, R69.H1_H1 ;  /* 0x30000045ffb77230 */ /* 0x000fc60000004100 */
[----:B------:R-:W-:-:S04]  /*1620*/  FMUL.FTZ R124, R124, UR6 ;  /* 0x000000067c7c7c20 */ /* 0x000fc80008410000 */
[----:B------:R-:W-:-:S04]  /*1630*/  FMUL.FTZ R183, R124, R183 ;  /* 0x000000b77cb77220 */ /* 0x000fc80000410000 */
[----:B------:R-:W-:-:S07]  /*1640*/  @P0 FADD.FTZ R183, R107, R183 ;  /* 0x000000b76bb70221 */ /* 0x000fce0000010000 */
.L_x_44762:
[----:B------:R-:W-:Y:S05]  /*1650*/  BSYNC B0 ;  /* 0x0000000000007941 */ /* 0x000fea0003800000 */
.L_x_44761:
[----:B------:R-:W-:Y:S04]  /*1660*/  BSSY B0, `(.L_x_44763) ;  /* 0x0000007000007945 */ /* 0x000fe80003800000 */
[----:B------:R-:W-:Y:S05]  /*1670*/  @!P5 BRA `(.L_x_44764) ;  /* 0x000000000014d947 */ /* 0x000fea0003800000 */
[----:B-----5:R-:W-:Y:S02]  /*1680*/  HADD2.F32 R124, -RZ, R114.H0_H0 ;  /* 0x20000072ff7c7230 */ /* 0x020fe40000004100 */
[----:B------:R-:W-:-:S03]  /*1690*/  HADD2.F32 R184, -RZ, R70.H0_H0 ;  /* 0x20000046ffb87230 */ /* 0x000fc60000004100 */
[----:B------:R-:W-:-:S04]  /*16a0*/  FMUL.FTZ R125, R124, UR6 ;  /* 0x000000067c7d7c20 */ /* 0x000fc80008410000 */
[----:B------:R-:W-:-:S04]  /*16b0*/  FMUL.FTZ R184, R125, R184 ;  /* 0x000000b87db87220 */ /* 0x000fc80000410000 */
[----:B------:R-:W-:-:S07]  /*16c0*/  @P0 FADD.FTZ R184, R108, R184 ;  /* 0x000000b86cb80221 */ /* 0x000fce0000010000 */
.L_x_44764:
[----:B------:R-:W-:Y:S05]  /*16d0*/  BSYNC B0 ;  /* 0x0000000000007941 */ /* 0x000fea0003800000 */
.L_x_44763:
[----:B------:R-:W-:Y:S04]  /*16e0*/  BSSY B0, `(.L_x_44765) ;  /* 0x0000007000007945 */ /* 0x000fe80003800000 */
[----:B------:R-:W-:Y:S05]  /*16f0*/  @!P5 BRA `(.L_x_44766) ;  /* 0x000000000014d947 */ /* 0x000fea0003800000 */
[----:B-----5:R-:W-:Y:S02]  /*1700*/  HADD2.F32 R124, -RZ, R114.H1_H1 ;  /* 0x30000072ff7c7230 */ /* 0x020fe40000004100 */
[----:B------:R-:W-:-:S03]  /*1710*/  HADD2.F32 R185, -RZ, R70.H1_H1 ;  /* 0x30000046ffb97230 */ /* 0x000fc60000004100 */
[----:B------:R-:W-:-:S04]  /*1720*/  FMUL.FTZ R124, R124, UR6 ;  /* 0x000000067c7c7c20 */ /* 0x000fc80008410000 */
[----:B------:R-:W-:-:S04]  /*1730*/  FMUL.FTZ R185, R124, R185 ;  /* 0x000000b97cb97220 */ /* 0x000fc80000410000 */
[----:B------:R-:W-:-:S07]  /*1740*/  @P0 FADD.FTZ R185, R109, R185 ;  /* 0x000000b96db90221 */ /* 0x000fce0000010000 */
.L_x_44766:
[----:B------:R-:W-:Y:S05]  /*1750*/  BSYNC B0 ;  /* 0x0000000000007941 */ /* 0x000fea0003800000 */
.L_x_44765:
[----:B------:R-:W-:Y:S04]  /*1760*/  BSSY B0, `(.L_x_44767) ;  /* 0x0000007000007945 */ /* 0x000fe80003800000 */
[----:B------:R-:W-:Y:S05]  /*1770*/  @!P5 BRA `(.L_x_44768) ;  /* 0x000000000014d947 */ /* 0x000fea0003800000 */
[----:B-----5:R-:W-:Y:S02]  /*1780*/  HADD2.F32 R124, -RZ, R115.H0_H0 ;  /* 0x20000073ff7c7230 */ /* 0x020fe40000004100 */
[----:B------:R-:W-:-:S03]  /*1790*/  HADD2.F32 R186, -RZ, R71.H0_H0 ;  /* 0x20000047ffba7230 */ /* 0x000fc60000004100 */
[----:B------:R-:W-:-:S04]  /*17a0*/  FMUL.FTZ R125, R124, UR6 ;  /* 0x000000067c7d7c20 */ /* 0x000fc80008410000 */
[----:B------:R-:W-:-:S04]  /*17b0*/  FMUL.FTZ R186, R125, R186 ;  /* 0x000000ba7dba7220 */ /* 0x000fc80000410000 */
[----:B------:R-:W-:-:S07]  /*17c0*/  @P0 FADD.FTZ R186, R110, R186 ;  /* 0x000000ba6eba0221 */ /* 0x000fce0000010000 */
.L_x_44768:
[----:B------:R-:W-:Y:S05]  /*17d0*/  BSYNC B0 ;  /* 0x0000000000007941 */ /* 0x000fea0003800000 */
.L_x_44767:
[----:B------:R-:W-:Y:S04]  /*17e0*/  BSSY B0, `(.L_x_44769) ;  /* 0x0000007000007945 */ /* 0x000fe80003800000 */
[----:B------:R-:W-:Y:S05]  /*17f0*/  @!P5 BRA `(.L_x_44770) ;  /* 0x000000000014d947 */ /* 0x000fea0003800000 */
[----:B-----5:R-:W-:Y:S02]  /*1800*/  HADD2.F32 R124, -RZ, R115.H1_H1 ;  /* 0x30000073ff7c7230 */ /* 0x020fe40000004100 */
[----:B------:R-:W-:-:S03]  /*1810*/  HADD2.F32 R187, -RZ, R71.H1_H1 ;  /* 0x30000047ffbb7230 */ /* 0x000fc60000004100 */
[----:B------:R-:W-:-:S04]  /*1820*/  FMUL.FTZ R124, R124, UR6 ;  /* 0x000000067c7c7c20 */ /* 0x000fc80008410000 */
[----:B------:R-:W-:-:S04]  /*1830*/  FMUL.FTZ R187, R124, R187 ;  /* 0x000000bb7cbb7220 */ /* 0x000fc80000410000 */
[----:B------:R-:W-:-:S07]  /*1840*/  @P0 FADD.FTZ R187, R111, R187 ;  /* 0x000000bb6fbb0221 */ /* 0x000fce0000010000 */
.L_x_44770:
[----:B------:R-:W-:Y:S05]  /*1850*/  BSYNC B0 ;  /* 0x0000000000007941 */ /* 0x000fea0003800000 */
.L_x_44769:
        /* <DEDUP_REMOVED lines=43> */
.L_x_44772:
[----:B------:R-:W-:Y:S05]  /*1b10*/  BSYNC B0 ;  /* 0x0000000000007941 */ /* 0x000fea0003800000 */
.L_x_44771:
[----:B------:R-:W-:Y:S04]  /*1b20*/  BSSY B0, `(.L_x_44773) ;  /* 0x0000007000007945 */ /* 0x000fe80003800000 */
[----:B------:R-:W-:Y:S05]  /*1b30*/  @!P5 BRA `(.L_x_44774) ;  /* 0x000000000014d947 */ /* 0x000fea0003800000 */
[----:B-----5:R-:W-:Y:S02]  /*1b40*/  HADD2.F32 R124, -RZ, R112.H1_H1 ;  /* 0x30000070ff7c7230 */ /* 0x020fe40000004100 */
[----:B------:R-:W-:-:S03]  /*1b50*/  HADD2.F32 R173, -RZ, R72.H1_H1 ;  /* 0x30000048ffad7230 */ /* 0x000fc60000004100 */
[----:B------:R-:W-:-:S04]  /*1b60*/  FMUL.FTZ R124, R124, UR6 ;  /* 0x000000067c7c7c20 */ /* 0x000fc80008410000 */
[----:B------:R-:W-:-:S04]  /*1b70*/  FMUL.FTZ R173, R124, R173 ;  /* 0x000000ad7cad7220 */ /* 0x000fc80000410000 */
[----:B------:R-:W-:-:S07]  /*1b80*/  @P0 FADD.FTZ R173, R105, R173 ;  /* 0x000000ad69ad0221 */ /* 0x000fce0000010000 */
.L_x_44774:
[----:B------:R-:W-:Y:S05]  /*1b90*/  BSYNC B0 ;  /* 0x0000000000007941 */ /* 0x000fea0003800000 */
.L_x_44773:
[----:B------:R-:W-:Y:S04]  /*1ba0*/  BSSY B0, `(.L_x_44775) ;  /* 0x0000007000007945 */ /* 0x000fe80003800000 */
[----:B------:R-:W-:Y:S05]  /*1bb0*/  @!P5 BRA `(.L_x_44776) ;  /* 0x000000000014d947 */ /* 0x000fea0003800000 */
[----:B-----5:R-:W-:Y:S02]  /*1bc0*/  HADD2.F32 R124, -RZ, R113.H0_H0 ;  /* 0x20000071ff7c7230 */ /* 0x020fe40000004100 */
[----:B------:R-:W-:-:S03]  /*1bd0*/  HADD2.F32 R174, -RZ, R73.H0_H0 ;  /* 0x20000049ffae7230 */ /* 0x000fc60000004100 */
[----:B------:R-:W-:-:S04]  /*1be0*/  FMUL.FTZ R125, R124, UR6 ;  /* 0x000000067c7d7c20 */ /* 0x000fc80008410000 */
[----:B------:R-:W-:-:S04]  /*1bf0*/  FMUL.FTZ R174, R125, R174 ;  /* 0x000000ae7dae7220 */ /* 0x000fc80000410000 */
[----:B------:R-:W-:-:S07]  /*1c00*/  @P0 FADD.FTZ R174, R106, R174 ;  /* 0x000000ae6aae0221 */ /* 0x000fce0000010000 */
.L_x_44776:
[----:B------:R-:W-:Y:S05]  /*1c10*/  BSYNC B0 ;  /* 0x0000000000007941 */ /* 0x000fea0003800000 */
.L_x_44775:
[----:B------:R-:W-:Y:S04]  /*1c20*/  BSSY B0, `(.L_x_44777) ;  /* 0x0000007000007945 */ /* 0x000fe80003800000 */
[----:B------:R-:W-:Y:S05]  /*1c30*/  @!P5 BRA `(.L_x_44778) ;  /* 0x000000000014d947 */ /* 0x000fea0003800000 */
[----:B-----5:R-:W-:Y:S02]  /*1c40*/  HADD2.F32 R124, -RZ, R113.H1_H1 ;  /* 0x30000071ff7c7230 */ /* 0x020fe40000004100 */
[----:B------:R-:W-:-:S03]  /*1c50*/  HADD2.F32 R175, -RZ, R73.H1_H1 ;  /* 0x30000049ffaf7230 */ /* 0x000fc60000004100 */
[----:B------:R-:W-:-:S04]  /*1c60*/  FMUL.FTZ R124, R124, UR6 ;  /* 0x000000067c7c7c20 */ /* 0x000fc80008410000 */
[----:B------:R-:W-:-:S04]  /*1c70*/  FMUL.FTZ R175, R124, R175 ;  /* 0x000000af7caf7220 */ /* 0x000fc80000410000 */
[----:B------:R-:W-:-:S07]  /*1c80*/  @P0 FADD.FTZ R175, R107, R175 ;  /* 0x000000af6baf0221 */ /* 0x000fce0000010000 */
.L_x_44778:
[----:B------:R-:W-:Y:S05]  /*1c90*/  BSYNC B0 ;  /* 0x0000000000007941 */ /* 0x000fea0003800000 */
.L_x_44777:
[----:B------:R-:W-:Y:S04]  /*1ca0*/  BSSY B0, `(.L_x_44779) ;  /* 0x0000007000007945 */ /* 0x000fe80003800000 */
[----:B------:R-:W-:Y:S05]  /*1cb0*/  @!P5 BRA `(.L_x_44780) ;  /* 0x000000000014d947 */ /* 0x000fea0003800000 */
[----:B-----5:R-:W-:Y:S02]  /*1cc0*/  HADD2.F32 R124, -RZ, R114.H0_H0 ;  /* 0x20000072ff7c7230 */ /* 0x020fe40000004100 */
[----:B------:R-:W-:-:S03]  /*1cd0*/  HADD2.F32 R176, -RZ, R74.H0_H0 ;  /* 0x2000004affb07230 */ /* 0x000fc60000004100 */
[----:B------:R-:W-:-:S04]  /*1ce0*/  FMUL.FTZ R125, R124, UR6 ;  /* 0x000000067c7d7c20 */ /* 0x000fc80008410000 */
[----:B------:R-:W-:-:S04]  /*1cf0*/  FMUL.FTZ R176, R125, R176 ;  /* 0x000000b07db07220 */ /* 0x000fc80000410000 */
[----:B------:R-:W-:-:S07]  /*1d00*/  @P0 FADD.FTZ R176, R108, R176 ;  /* 0x000000b06cb00221 */ /* 0x000fce0000010000 */
.L_x_44780:
[----:B------:R-:W-:Y:S05]  /*1d10*/  BSYNC B0 ;  /* 0x0000000000007941 */ /* 0x000fea0003800000 */
.L_x_44779:
[----:B------:R-:W-:Y:S04]  /*1d20*/  BSSY B0, `(.L_x_44781) ;  /* 0x0000007000007945 */ /* 0x000fe80003800000 */
[----:B------:R-:W-:Y:S05]  /*1d30*/  @!P5 BRA `(.L_x_44782) ;  /* 0x000000000014d947 */ /* 0x000fea0003800000 */
[----:B-----5:R-:W-:Y:S02]  /*1d40*/  HADD2.F32 R124, -RZ, R114.H1_H1 ;  /* 0x30000072ff7c7230 */ /* 0x020fe40000004100 */
[----:B------:R-:W-:-:S03]  /*1d50*/  HADD2.F32 R177, -RZ, R74.H1_H1 ;  /* 0x3000004affb17230 */ /* 0x000fc60000004100 */
[----:B------:R-:W-:-:S04]  /*1d60*/  FMUL.FTZ R124, R124, UR6 ;  /* 0x000000067c7c7c20 */ /* 0x000fc80008410000 */
[----:B------:R-:W-:-:S04]  /*1d70*/  FMUL.FTZ R177, R124, R177 ;  /* 0x000000b17cb17220 */ /* 0x000fc80000410000 */
[----:B------:R-:W-:-:S07]  /*1d80*/  @P0 FADD.FTZ R177, R109, R177 ;  /* 0x000000b16db10221 */ /* 0x000fce0000010000 */
.L_x_44782:
[----:B------:R-:W-:Y:S05]  /*1d90*/  BSYNC B0 ;  /* 0x0000000000007941 */ /* 0x000fea0003800000 */
.L_x_44781:
[----:B------:R-:W-:Y:S04]  /*1da0*/  BSSY B0, `(.L_x_44783) ;  /* 0x0000007000007945 */ /* 0x000fe80003800000 */
[----:B------:R-:W-:Y:S05]  /*1db0*/  @!P5 BRA `(.L_x_44784) ;  /* 0x000000000014d947 */ /* 0x000fea0003800000 */
[----:B-----5:R-:W-:Y:S02]  /*1dc0*/  HADD2.F32 R124, -RZ, R115.H0_H0 ;  /* 0x20000073ff7c7230 */ /* 0x020fe40000004100 */
[----:B------:R-:W-:-:S03]  /*1dd0*/  HADD2.F32 R178, -RZ, R75.H0_H0 ;  /* 0x2000004bffb27230 */ /* 0x000fc60000004100 */
[----:B------:R-:W-:-:S04]  /*1de0*/  FMUL.FTZ R125, R124, UR6 ;  /* 0x000000067c7d7c20 */ /* 0x000fc80008410000 */
[----:B------:R-:W-:-:S04]  /*1df0*/  FMUL.FTZ R178, R125, R178 ;  /* 0x000000b27db27220 */ /* 0x000fc80000410000 */
[----:B------:R-:W-:-:S07]  /*1e00*/  @P0 FADD.FTZ R178, R110, R178 ;  /* 0x000000b26eb20221 */ /* 0x000fce0000010000 */
.L_x_44784:
[----:B------:R-:W-:Y:S05]  /*1e10*/  BSYNC B0 ;  /* 0x0000000000007941 */ /* 0x000fea0003800000 */
.L_x_44783:
[----:B------:R-:W-:Y:S04]  /*1e20*/  BSSY B0, `(.L_x_44785) ;  /* 0x0000007000007945 */ /* 0x000fe80003800000 */
[----:B------:R-:W-:Y:S05]  /*1e30*/  @!P5 BRA `(.L_x_44786) ;  /* 0x000000000014d947 */ /* 0x000fea0003800000 */
[----:B-----5:R-:W-:Y:S02]  /*1e40*/  HADD2.F32 R124, -RZ, R115.H1_H1 ;  /* 0x30000073ff7c7230 */ /* 0x020fe40000004100 */
[----:B------:R-:W-:-:S03]  /*1e50*/  HADD2.F32 R179, -RZ, R75.H1_H1 ;  /* 0x3000004bffb37230 */ /* 0x000fc60000004100 */
[----:B------:R-:W-:-:S04]  /*1e60*/  FMUL.FTZ R124, R124, UR6 ;  /* 0x000000067c7c7c20 */ /* 0x000fc80008410000 */
[----:B------:R-:W-:-:S04]  /*1e70*/  FMUL.FTZ R179, R124, R179 ;  /* 0x000000b37cb37220 */ /* 0x000fc80000410000 */
[----:B------:R-:W-:-:S07]  /*1e80*/  @P0 FADD.FTZ R179, R111, R179 ;  /* 0x000000b36fb30221 */ /* 0x000fce0000010000 */
.L_x_44786:
[----:B------:R-:W-:Y:S05]  /*1e90*/  BSYNC B0 ;  /* 0x0000000000007941 */ /* 0x000fea0003800000 */
.L_x_44785:
        /* <DEDUP_REMOVED lines=43> */
.L_x_44788:
[----:B------:R-:W-:Y:S05]  /*2150*/  BSYNC B0 ;  /* 0x0000000000007941 */ /* 0x000fea0003800000 */
.L_x_44787:
[----:B------:R-:W-:Y:S04]  /*2160*/  BSSY B0, `(.L_x_44789) ;  /* 0x0000007000007945 */ /* 0x000fe80003800000 */
[----:B------:R-:W-:Y:S05]  /*2170*/  @!P5 BRA `(.L_x_44790) ;  /* 0x000000000014d947 */ /* 0x000fea0003800000 */
[----:B-----5:R-:W-:Y:S02]  /*2180*/  HADD2.F32 R124, -RZ, R112.H1_H1 ;  /* 0x30000070ff7c7230 */ /* 0x020fe40000004100 */
[----:B------:R-:W-:-:S03]  /*2190*/  HADD2.F32 R169, -RZ, R76.H1_H1 ;  /* 0x3000004cffa97230 */ /* 0x000fc60000004100 */
[----:B------:R-:W-:-:S04]  /*21a0*/  FMUL.FTZ R124, R124, UR6 ;  /* 0x000000067c7c7c20 */ /* 0x000fc80008410000 */
[----:B------:R-:W-:-:S04]  /*21b0*/  FMUL.FTZ R169, R124, R169 ;  /* 0x000000a97ca97220 */ /* 0x000fc80000410000 */
[----:B------:R-:W-:-:S07]  /*21c0*/  @P0 FADD.FTZ R169, R105, R169 ;  /* 0x000000a969a90221 */ /* 0x000fce0000010000 */
.L_x_44790:
[----:B------:R-:W-:Y:S05]  /*21d0*/  BSYNC B0 ;  /* 0x0000000000007941 */ /* 0x000fea0003800000 */
.L_x_44789:
[----:B------:R-:W-:Y:S04]  /*21e0*/  BSSY B0, `(.L_x_44791) ;  /* 0x0000007000007945 */ /* 0x000fe80003800000 */
[----:B------:R-:W-:Y:S05]  /*21f0*/  @!P5 BRA `(.L_x_44792) ;  /* 0x000000000014d947 */ /* 0x000fea0003800000 */
[----:B-----5:R-:W-:Y:S02]  /*2200*/  HADD2.F32 R124, -RZ, R113.H0_H0 ;  /* 0x20000071ff7c7230 */ /* 0x020fe40000004100 */
[----:B------:R-:W-:-:S03]  /*2210*/  HADD2.F32 R170, -RZ, R77.H0_H0 ;  /* 0x2000004dffaa7230 */ /* 0x000fc60000004100 */
[----:B------:R-:W-:-:S04]  /*2220*/  FMUL.FTZ R127, R124, UR6 ;  /* 0x000000067c7f7c20 */ /* 0x000fc80008410000 */
[----:B------:R-:W-:-:S04]  /*2230*/  FMUL.FTZ R170, R127, R170 ;  /* 0x000000aa7faa7220 */ /* 0x000fc80000410000 */
[----:B------:R-:W-:-:S07]  /*2240*/  @P0 FADD.FTZ R170, R106, R170 ;  /* 0x000000aa6aaa0221 */ /* 0x000fce0000010000 */
.L_x_44792:
[----:B------:R-:W-:Y:S05]  /*2250*/  BSYNC B0 ;  /* 0x0000000000007941 */ /* 0x000fea0003800000 */
.L_x_44791:
[----:B------:R-:W-:Y:S04]  /*2260*/  BSSY B0, `(.L_x_44793) ;  /* 0x0000007000007945 */ /* 0x000fe80003800000 */
[----:B------:R-:W-:Y:S05]  /*2270*/  @!P5 BRA `(.L_x_44794) ;  /* 0x000000000014d947 */ /* 0x000fea0003800000 */
[----:B-----5:R-:W-:Y:S02]  /*2280*/  HADD2.F32 R124, -RZ, R113.H1_H1 ;  /* 0x30000071ff7c7230 */ /* 0x020fe40000004100 */
[----:B------:R-:W-:-:S03]  /*2290*/  HADD2.F32 R171, -RZ, R77.H1_H1 ;  /* 0x3000004dffab7230 */ /* 0x000fc60000004100 */
[----:B------:R-:W-:-:S04]  /*22a0*/  FMUL.FTZ R124, R124, UR6 ;  /* 0x000000067c7c7c20 */ /* 0x000fc80008410000 */
[----:B------:R-:W-:-:S04]  /*22b0*/  FMUL.FTZ R171, R124, R171 ;  /* 0x000000ab7cab7220 */ /* 0x000fc80000410000 */
[----:B------:R-:W-:-:S07]  /*22c0*/  @P0 FADD.FTZ R171, R107, R171 ;  /* 0x000000ab6bab0221 */ /* 0x000fce0000010000 */
.L_x_44794:
[----:B------:R-:W-:Y:S05]  /*22d0*/  BSYNC B0 ;  /* 0x0000000000007941 */ /* 0x000fea0003800000 */
.L_x_44793:
[----:B------:R-:W-:Y:S04]  /*22e0*/  BSSY B0, `(.L_x_44795) ;  /* 0x0000007000007945 */ /* 0x000fe80003800000 */
[----:B------:R-:W-:Y:S05]  /*22f0*/  @!P5 BRA `(.L_x_44796) ;  /* 0x000000000014d947 */ /* 0x000fea0003800000 */
[----:B-----5:R-:W-:Y:S02]  /*2300*/  HADD2.F32 R124, -RZ, R114.H0_H0 ;  /* 0x20000072ff7c7230 */ /* 0x020fe40000004100 */
[----:B------:R-:W-:-:S03]  /*2310*/  HADD2.F32 R160, -RZ, R78.H0_H0 ;  /* 0x2000004effa07230 */ /* 0x000fc60000004100 */
[----:B------:R-:W-:-:S04]  /*2320*/  FMUL.FTZ R127, R124, UR6 ;  /* 0x000000067c7f7c20 */ /* 0x000fc80008410000 */
[----:B------:R-:W-:-:S04]  /*2330*/  FMUL.FTZ R160, R127, R160 ;  /* 0x000000a07fa07220 */ /* 0x000fc80000410000 */
[----:B------:R-:W-:-:S07]  /*2340*/  @P0 FADD.FTZ R160, R108, R160 ;  /* 0x000000a06ca00221 */ /* 0x000fce0000010000 */
.L_x_44796:
[----:B------:R-:W-:Y:S05]  /*2350*/  BSYNC B0 ;  /* 0x0000000000007941 */ /* 0x000fea0003800000 */
.L_x_44795:
[----:B------:R-:W-:Y:S04]  /*2360*/  BSSY B0, `(.L_x_44797) ;  /* 0x0000007000007945 */ /* 0x000fe80003800000 */
[----:B------:R-:W-:Y:S05]  /*2370*/  @!P5 BRA `(.L_x_44798) ;  /* 0x000000000014d947 */ /* 0x000fea0003800000 */
[----:B-----5:R-:W-:Y:S02]  /*2380*/  HADD2.F32 R124, -RZ, R114.H1_H1 ;  /* 0x30000072ff7c7230 */ /* 0x020fe40000004100 */
[----:B------:R-:W-:-:S03]  /*2390*/  HADD2.F32 R161, -RZ, R78.H1_H1 ;  /* 0x3000004effa17230 */ /* 0x000fc60000004100 */
[----:B------:R-:W-:-:S04]  /*23a0*/  FMUL.FTZ R124, R124, UR6 ;  /* 0x000000067c7c7c20 */ /* 0x000fc80008410000 */
[----:B------:R-:W-:-:S04]  /*23b0*/  FMUL.FTZ R161, R124, R161 ;  /* 0x000000a17ca17220 */ /* 0x000fc80000410000 */
[----:B------:R-:W-:-:S07]  /*23c0*/  @P0 FADD.FTZ R161, R109, R161 ;  /* 0x000000a16da10221 */ /* 0x000fce0000010000 */
.L_x_44798:
[----:B------:R-:W-:Y:S05]  /*23d0*/  BSYNC B0 ;  /* 0x0000000000007941 */ /* 0x000fea0003800000 */
.L_x_44797:
[----:B------:R-:W-:Y:S04]  /*23e0*/  BSSY B0, `(.L_x_44799) ;  /* 0x0000007000007945 */ /* 0x000fe80003800000 */
[----:B------:R-:W-:Y:S05]  /*23f0*/  @!P5 BRA `(.L_x_44800) ;  /* 0x000000000014d947 */ /* 0x000fea0003800000 */
[----:B-----5:R-:W-:Y:S02]  /*2400*/  HADD2.F32 R124, -RZ, R115.H0_H0 ;  /* 0x20000073ff7c7230 */ /* 0x020fe40000004100 */
[----:B------:R-:W-:-:S03]  /*2410*/  HADD2.F32 R162, -RZ, R79.H0_H0 ;  /* 0x2000004fffa27230 */ /* 0x000fc60000004100 */
[----:B------:R-:W-:-:S04]  /*2420*/  FMUL.FTZ R127, R124, UR6 ;  /* 0x000000067c7f7c20 */ /* 0x000fc80008410000 */
[----:B------:R-:W-:-:S04]  /*2430*/  FMUL.FTZ R162, R127, R162 ;  /* 0x000000a27fa27220 */ /* 0x000fc80000410000 */
[----:B------:R-:W-:-:S07]  /*2440*/  @P0 FADD.FTZ R162, R110, R162 ;  /* 0x000000a26ea20221 */ /* 0x000fce0000010000 */
.L_x_44800:
[----:B------:R-:W-:Y:S05]  /*2450*/  BSYNC B0 ;  /* 0x0000000000007941 */ /* 0x000fea0003800000 */
.L_x_44799:
[----:B------:R-:W-:Y:S04]  /*2460*/  BSSY B0, `(.L_x_44801) ;  /* 0x0000007000007945 */ /* 0x000fe80003800000 */
[----:B------:R-:W-:Y:S05]  /*2470*/  @!P5 BRA `(.L_x_44802) ;  /* 0x000000000014d947 */ /* 0x000fea0003800000 */
[----:B-----5:R-:W-:Y:S02]  /*2480*/  HADD2.F32 R124, -RZ, R115.H1_H1 ;  /* 0x30000073ff7c7230 */ /* 0x020fe40000004100 */
[----:B------:R-:W-:-:S03]  /*2490*/  HADD2.F32 R163, -RZ, R79.H1_H1 ;  /* 0x3000004fffa37230 */ /* 0x000fc60000004100 */
[----:B------:R-:W-:-:S04]  /*24a0*/  FMUL.FTZ R124, R124, UR6 ;  /* 0x000000067c7c7c20 */ /* 0x000fc80008410000 */
[----:B------:R-:W-:-:S04]  /*24b0*/  FMUL.FTZ R163, R124, R163 ;  /* 0x000000a37ca37220 */ /* 0x000fc80000410000 */
[----:B------:R-:W-:-:S07]  /*24c0*/  @P0 FADD.FTZ R163, R111, R163 ;  /* 0x000000a36fa30221 */ /* 0x000fce0000010000 */
.L_x_44802:
[----:B------:R-:W-:Y:S05]  /*24d0*/  BSYNC B0 ;  /* 0x0000000000007941 */ /* 0x000fea0003800000 */
.L_x_44801:
        /* <DEDUP_REMOVED lines=43> */
.L_x_44804:
[----:B------:R-:W-:Y:S05]  /*2790*/  BSYNC B0 ;  /* 0x0000000000007941 */ /* 0x000fea0003800000 */
.L_x_44803:
[----:B------:R-:W-:Y:S04]  /*27a0*/  BSSY B0, `(.L_x_44805) ;  /* 0x0000007000007945 */ /* 0x000fe80003800000 */
[----:B------:R-:W-:Y:S05]  /*27b0*/  @!P5 BRA `(.L_x_44806) ;  /* 0x000000000014d947 */ /* 0x000fea0003800000 */
[----:B-----5:R-:W-:Y:S02]  /*27c0*/  HADD2.F32 R124, -RZ, R112.H1_H1 ;  /* 0x30000070ff7c7230 */ /* 0x020fe40000004100 */
[----:B------:R-:W-:-:S03]  /*27d0*/  HADD2.F32 R165, -RZ, R80.H1_H1 ;  /* 0x30000050ffa57230 */ /* 0x000fc60000004100 */
[----:B------:R-:W-:-:S04]  /*27e0*/  FMUL.FTZ R124, R124, UR6 ;  /* 0x000000067c7c7c20 */ /* 0x000fc80008410000 */
[----:B------:R-:W-:-:S04]  /*27f0*/  FMUL.FTZ R165, R124, R165 ;  /* 0x000000a57ca57220 */ /* 0x000fc80000410000 */
[----:B------:R-:W-:-:S07]  /*2800*/  @P0 FADD.FTZ R165, R105, R165 ;  /* 0x000000a569a50221 */ /* 0x000fce0000010000 */
.L_x_44806:
[----:B------:R-:W-:Y:S05]  /*2810*/  BSYNC B0 ;  /* 0x0000000000007941 */ /* 0x000fea0003800000 */
.L_x_44805:
[----:B------:R-:W-:Y:S04]  /*2820*/  BSSY B0, `(.L_x_44807) ;  /* 0x0000007000007945 */ /* 0x000fe80003800000 */
[----:B------:R-:W-:Y:S05]  /*2830*/  @!P5 BRA `(.L_x_44808) ;  /* 0x000000000014d947 */ /* 0x000fea0003800000 */
[----:B-----5:R-:W-:Y:S02]  /*2840*/  HADD2.F32 R124, -RZ, R113.H0_H0 ;  /* 0x20000071ff7c7230 */ /* 0x020fe40000004100 */
[----:B------:R-:W-:-:S03]  /*2850*/  HADD2.F32 R166, -RZ, R81.H0_H0 ;  /* 0x20000051ffa67230 */ /* 0x000fc60000004100 */
[----:B------:R-:W-:-:S04]  /*2860*/  FMUL.FTZ R125, R124, UR6 ;  /* 0x000000067c7d7c20 */ /* 0x000fc80008410000 */
[----:B------:R-:W-:-:S04]  /*2870*/  FMUL.FTZ R166, R125, R166 ;  /* 0x000000a67da67220 */ /* 0x000fc80000410000 */
[----:B------:R-:W-:-:S07]  /*2880*/  @P0 FADD.FTZ R166, R106, R166 ;  /* 0x000000a66aa60221 */ /* 0x000fce0000010000 */
.L_x_44808:
[----:B------:R-:W-:Y:S05]  /*2890*/  BSYNC B0 ;  /* 0x0000000000007941 */ /* 0x000fea0003800000 */
.L_x_44807:
[----:B------:R-:W-:Y:S04]  /*28a0*/  BSSY B0, `(.L_x_44809) ;  /* 0x0000007000007945 */ /* 0x000fe80003800000 */
[----:B------:R-:W-:Y:S05]  /*28b0*/  @!P5 BRA `(.L_x_44810) ;  /* 0x000000000014d947 */ /* 0x000fea0003800000 */
[----:B-----5:R-:W-:Y:S02]  /*28c0*/  HADD2.F32 R124, -RZ, R113.H1_H1 ;  /* 0x30000071ff7c7230 */ /* 0x020fe40000004100 */
[----:B------:R-:W-:-:S03]  /*28d0*/  HADD2.F32 R167, -RZ, R81.H1_H1 ;  /* 0x30000051ffa77230 */ /* 0x000fc60000004100 */
[----:B------:R-:W-:-:S04]  /*28e0*/  FMUL.FTZ R124, R124, UR6 ;  /* 0x000000067c7c7c20 */ /* 0x000fc80008410000 */
[----:B------:R-:W-:-:S04]  /*28f0*/  FMUL.FTZ R167, R124, R167 ;  /* 0x000000a77ca77220 */ /* 0x000fc80000410000 */
[----:B------:R-:W-:-:S07]  /*2900*/  @P0 FADD.FTZ R167, R107, R167 ;  /* 0x000000a76ba70221 */ /* 0x000fce0000010000 */
.L_x_44810:
[----:B------:R-:W-:Y:S05]  /*2910*/  BSYNC B0 ;  /* 0x0000000000007941 */ /* 0x000fea0003800000 */
.L_x_44809:
[----:B------:R-:W-:Y:S04]  /*2920*/  BSSY B0, `(.L_x_44811) ;  /* 0x0000007000007945 */ /* 0x000fe80003800000 */
[----:B------:R-:W-:Y:S05]  /*2930*/  @!P5 BRA `(.L_x_44812) ;  /* 0x000000000014d947 */ /* 0x000fea0003800000 */
[----:B-----5:R-:W-:Y:S02]  /*2940*/  HADD2.F32 R124, -RZ, R114.H0_H0 ;  /* 0x20000072ff7c7230 */ /* 0x020fe40000004100 */
[----:B------:R-:W-:-:S03]  /*2950*/  HADD2.F32 R152, -RZ, R82.H0_H0 ;  /* 0x20000052ff987230 */ /* 0x000fc60000004100 */
[----:B------:R-:W-:-:S04]  /*2960*/  FMUL.FTZ R125, R124, UR6 ;  /* 0x000000067c7d7c20 */ /* 0x000fc80008410000 */
[----:B------:R-:W-:-:S04]  /*2970*/  FMUL.FTZ R152, R125, R152 ;  /* 0x000000987d987220 */ /* 0x000fc80000410000 */
[----:B------:R-:W-:-:S07]  /*2980*/  @P0 FADD.FTZ R152, R108, R152 ;  /* 0x000000986c980221 */ /* 0x000fce0000010000 */
.L_x_44812:
[----:B------:R-:W-:Y:S05]  /*2990*/  BSYNC B0 ;  /* 0x0000000000007941 */ /* 0x000fea0003800000 */
.L_x_44811:
[----:B------:R-:W-:Y:S04]  /*29a0*/  BSSY B0, `(.L_x_44813) ;  /* 0x0000007000007945 */ /* 0x000fe80003800000 */
[----:B------:R-:W-:Y:S05]  /*29b0*/  @!P5 BRA `(.L_x_44814) ;  /* 0x000000000014d947 */ /* 0x000fea0003800000 */
[----:B-----5:R-:W-:Y:S02]  /*29c0*/  HADD2.F32 R124, -RZ, R114.H1_H1 ;  /* 0x30000072ff7c7230 */ /* 0x020fe40000004100 */
[----:B------:R-:W-:-:S03]  /*29d0*/  HADD2.F32 R153, -RZ, R82.H1_H1 ;  /* 0x30000052ff997230 */ /* 0x000fc60000004100 */
[----:B------:R-:W-:-:S04]  /*29e0*/  FMUL.FTZ R124, R124, UR6 ;  /* 0x000000067c7c7c20 */ /* 0x000fc80008410000 */
[----:B------:R-:W-:-:S04]  /*29f0*/  FMUL.FTZ R153, R124, R153 ;  /* 0x000000997c997220 */ /* 0x000fc80000410000 */
[----:B------:R-:W-:-:S07]  /*2a00*/  @P0 FADD.FTZ R153, R109, R153 ;  /* 0x000000996d990221 */ /* 0x000fce0000010000 */
.L_x_44814:
[----:B------:R-:W-:Y:S05]  /*2a10*/  BSYNC B0 ;  /* 0x0000000000007941 */ /* 0x000fea0003800000 */
.L_x_44813:
[----:B------:R-:W-:Y:S04]  /*2a20*/  BSSY B0, `(.L_x_44815) ;  /* 0x0000007000007945 */ /* 0x000fe80003800000 */
[----:B------:R-:W-:Y:S05]  /*2a30*/  @!P5 BRA `(.L_x_44816) ;  /* 0x000000000014d947 */ /* 0x000fea0003800000 */
[----:B-----5:R-:W-:Y:S02]  /*2a40*/  HADD2.F32 R124, -RZ, R115.H0_H0 ;  /* 0x20000073ff7c7230 */ /* 0x020fe40000004100 */
[----:B------:R-:W-:-:S03]  /*2a50*/  HADD2.F32 R154, -RZ, R83.H0_H0 ;  /* 0x20000053ff9a7230 */ /* 0x000fc60000004100 */
[----:B------:R-:W-:-:S04]  /*2a60*/  FMUL.FTZ R125, R124, UR6 ;  /* 0x000000067c7d7c20 */ /* 0x000fc80008410000 */
[----:B------:R-:W-:-:S04]  /*2a70*/  FMUL.FTZ R154, R125, R154 ;  /* 0x0000009a7d9a7220 */ /* 0x000fc80000410000 */
[----:B------:R-:W-:-:S07]  /*2a80*/  @P0 FADD.FTZ R154, R110, R154 ;  /* 0x0000009a6e9a0221 */ /* 0x000fce0000010000 */
.L_x_44816:
[----:B------:R-:W-:Y:S05]  /*2a90*/  BSYNC B0 ;  /* 0x0000000000007941 */ /* 0x000fea0003800000 */
.L_x_44815:
[----:B------:R-:W-:Y:S04]  /*2aa0*/  BSSY B0, `(.L_x_44817) ;  /* 0x0000007000007945 */ /* 0x000fe80003800000 */
[----:B------:R-:W-:Y:S05]  /*2ab0*/  @!P5 BRA `(.L_x_44818) ;  /* 0x000000000014d947 */ /* 0x000fea0003800000 */
[----:B-----5:R-:W-:Y:S02]  /*2ac0*/  HADD2.F32 R124, -RZ, R115.H1_H1 ;  /* 0x30000073ff7c7230 */ /* 0x020fe40000004100 */
[----:B------:R-:W-:-:S03]  /*2ad0*/  HADD2.F32 R155, -RZ, R83.H1_H1 ;  /* 0x30000053ff9b7230 */ /* 0x000fc60000004100 */
[----:B------:R-:W-:-:S04]  /*2ae0*/  FMUL.FTZ R124, R124, UR6 ;  /* 0x000000067c7c7c20 */ /* 0x000fc80008410000 */
[----:B------:R-:W-:-:S04]  /*2af0*/  FMUL.FTZ R155, R124, R155 ;  /* 0x0000009b7c9b7220 */ /* 0x000fc80000410000 */
[----:B------:R-:W-:-:S07]  /*2b00*/  @P0 FADD.FTZ R155, R111, R155 ;  /* 0x0000009b6f9b0221 */ /* 0x000fce0000010000 */
.L_x_44818:
[----:B------:R-:W-:Y:S05]  /*2b10*/  BSYNC B0 ;  /* 0x0000000000007941 */ /* 0x000fea0003800000 */
.L_x_44817:
        /* <DEDUP_REMOVED lines=43> */
.L_x_44820:
[----:B------:R-:W-:Y:S05]  /*2dd0*/  BSYNC B0 ;  /* 0x0000000000007941 */ /* 0x000fea0003800000 */
.L_x_44819:
[----:B------:R-:W-:Y:S04]  /*2de0*/  BSSY B0, `(.L_x_44821) ;  /* 0x0000007000007945 */ /* 0x000fe80003800000 */
[----:B------:R-:W-:Y:S05]  /*2df0*/  @!P5 BRA `(.L_x_44822) ;  /* 0x000000000014d947 */ /* 0x000fea0003800000 */
[----:B-----5:R-:W-:Y:S02]  /*2e00*/  HADD2.F32 R124, -RZ, R112.H1_H1 ;  /* 0x30000070ff7c7230 */ /* 0x020fe40000004100 */
[----:B------:R-:W-:-:S03]  /*2e10*/  HADD2.F32 R157, -RZ, R84.H1_H1 ;  /* 0x30000054ff9d7230 */ /* 0x000fc60000004100 */
[----:B------:R-:W-:-:S04]  /*2e20*/  FMUL.FTZ R124, R124, UR6 ;  /* 0x000000067c7c7c20 */ /* 0x000fc80008410000 */
[----:B------:R-:W-:-:S04]  /*2e30*/  FMUL.FTZ R157, R124, R157 ;  /* 0x0000009d7c9d7220 */ /* 0x000fc80000410000 */
[----:B------:R-:W-:-:S07]  /*2e40*/  @P0 FADD.FTZ R157, R105, R157 ;  /* 0x0000009d699d0221 */ /* 0x000fce0000010000 */
.L_x_44822:
[----:B------:R-:W-:Y:S05]  /*2e50*/  BSYNC B0 ;  /* 0x0000000000007941 */ /* 0x000fea0003800000 */
.L_x_44821:
[----:B------:R-:W-:Y:S04]  /*2e60*/  BSSY B0, `(.L_x_44823) ;  /* 0x0000007000007945 */ /* 0x000fe80003800000 */
[----:B------:R-:W-:Y:S05]  /*2e70*/  @!P5 BRA `(.L_x_44824) ;  /* 0x000000000014d947 */ /* 0x000fea0003800000 */
[----:B-----5:R-:W-:Y:S02]  /*2e80*/  HADD2.F32 R124, -RZ, R113.H0_H0 ;  /* 0x20000071ff7c7230 */ /* 0x020fe40000004100 */
[----:B------:R-:W-:-:S03]  /*2e90*/  HADD2.F32 R158, -RZ, R85.H0_H0 ;  /* 0x20000055ff9e7230 */ /* 0x000fc60000004100 */
[----:B------:R-:W-:-:S04]  /*2ea0*/  FMUL.FTZ R127, R124, UR6 ;  /* 0x000000067c7f7c20 */ /* 0x000fc80008410000 */
[----:B------:R-:W-:-:S04]  /*2eb0*/  FMUL.FTZ R158, R127, R158 ;  /* 0x0000009e7f9e7220 */ /* 0x000fc80000410000 */
[----:B------:R-:W-:-:S07]  /*2ec0*/  @P0 FADD.FTZ R158, R106, R158 ;  /* 0x0000009e6a9e0221 */ /* 0x000fce0000010000 */
.L_x_44824:
[----:B------:R-:W-:Y:S05]  /*2ed0*/  BSYNC B0 ;  /* 0x0000000000007941 */ /* 0x000fea0003800000 */
.L_x_44823:
[----:B------:R-:W-:Y:S04]  /*2ee0*/  BSSY B0, `(.L_x_44825) ;  /* 0x0000007000007945 */ /* 0x000fe80003800000 */
[----:B------:R-:W-:Y:S05]  /*2ef0*/  @!P5 BRA `(.L_x_44826) ;  /* 0x000000000014d947 */ /* 0x000fea0003800000 */
[----:B-----5:R-:W-:Y:S02]  /*2f00*/  HADD2.F32 R124, -RZ, R113.H1_H1 ;  /* 0x30000071ff7c7230 */ /* 0x020fe40000004100 */
[----:B------:R-:W-:-:S03]  /*2f10*/  HADD2.F32 R159, -RZ, R85.H1_H1 ;  /* 0x30000055ff9f7230 */ /* 0x000fc60000004100 */
[----:B------:R-:W-:-:S04]  /*2f20*/  FMUL.FTZ R124, R124, UR6 ;  /* 0x000000067c7c7c20 */ /* 0x000fc80008410000 */
[----:B------:R-:W-:-:S04]  /*2f30*/  FMUL.FTZ R159, R124, R159 ;  /* 0x0000009f7c9f7220 */ /* 0x000fc80000410000 */
[----:B------:R-:W-:-:S07]  /*2f40*/  @P0 FADD.FTZ R159, R107, R159 ;  /* 0x0000009f6b9f0221 */ /* 0x000fce0000010000 */
.L_x_44826:
[----:B------:R-:W-:Y:S05]  /*2f50*/  BSYNC B0 ;  /* 0x0000000000007941 */ /* 0x000fea0003800000 */
.L_x_44825:
[----:B------:R-:W-:Y:S04]  /*2f60*/  BSSY B0, `(.L_x_44827) ;  /* 0x0000007000007945 */ /* 0x000fe80003800000 */
[----:B------:R-:W-:Y:S05]  /*2f70*/  @!P5 BRA `(.L_x_44828) ;  /* 0x000000000014d947 */ /* 0x000fea0003800000 */
[----:B-----5:R-:W-:Y:S02]  /*2f80*/  HADD2.F32 R124, -RZ, R114.H0_H0 ;  /* 0x20000072ff7c7230 */ /* 0x020fe40000004100 */
[----:B------:R-:W-:-:S03]  /*2f90*/  HADD2.F32 R148, -RZ, R86.H0_H0 ;  /* 0x20000056ff947230 */ /* 0x000fc60000004100 */
[----:B------:R-:W-:-:S04]  /*2fa0*/  FMUL.FTZ R127, R124, UR6 ;  /* 0x000000067c7f7c20 */ /* 0x000fc80008410000 */
[----:B------:R-:W-:-:S04]  /*2fb0*/  FMUL.FTZ R148, R127, R148 ;  /* 0x000000947f947220 */ /* 0x000fc80000410000 */
[----:B------:R-:W-:-:S07]  /*2fc0*/  @P0 FADD.FTZ R148, R108, R148 ;  /* 0x000000946c940221 */ /* 0x000fce0000010000 */
.L_x_44828:
[----:B------:R-:W-:Y:S05]  /*2fd0*/  BSYNC B0 ;  /* 0x0000000000007941 */ /* 0x000fea0003800000 */
.L_x_44827:
[----:B------:R-:W-:Y:S04]  /*2fe0*/  BSSY B0, `(.L_x_44829) ;  /* 0x0000007000007945 */ /* 0x000fe80003800000 */
[----:B------:R-:W-:Y:S05]  /*2ff0*/  @!P5 BRA `(.L_x_44830) ;  /* 0x000000000014d947 */ /* 0x000fea0003800000 */
[----:B-----5:R-:W-:Y:S02]  /*3000*/  HADD2.F32 R124, -RZ, R114.H1_H1 ;  /* 0x30000072ff7c7230 */ /* 0x020fe40000004100 */
[----:B------:R-:W-:-:S03]  /*3010*/  HADD2.F32 R149, -RZ, R86.H1_H1 ;  /* 0x30000056ff957230 */ /* 0x000fc60000004100 */
[----:B------:R-:W-:-:S04]  /*3020*/  FMUL.FTZ R124, R124, UR6 ;  /* 0x000000067c7c7c20 */ /* 0x000fc80008410000 */
[----:B------:R-:W-:-:S04]  /*3030*/  FMUL.FTZ R149, R124, R149 ;  /* 0x000000957c957220 */ /* 0x000fc80000410000 */
[----:B------:R-:W-:-:S07]  /*3040*/  @P0 FADD.FTZ R149, R109, R149 ;  /* 0x000000956d950221 */ /* 0x000fce0000010000 */
.L_x_44830:
[----:B------:R-:W-:Y:S05]  /*3050*/  BSYNC B0 ;  /* 0x0000000000007941 */ /* 0x000fea0003800000 */
.L_x_44829:
[----:B------:R-:W-:Y:S04]  /*3060*/  BSSY B0, `(.L_x_44831) ;  /* 0x0000007000007945 */ /* 0x000fe80003800000 */
[----:B------:R-:W-:Y:S05]  /*3070*/  @!P5 BRA `(.L_x_44832) ;  /* 0x000000000014d947 */ /* 0x000fea0003800000 */
[----:B-----5:R-:W-:Y:S02]  /*3080*/  HADD2.F32 R124, -RZ, R115.H0_H0 ;  /* 0x20000073ff7c7230 */ /* 0x020fe40000004100 */
[----:B------:R-:W-:-:S03]  /*3090*/  HADD2.F32 R150, -RZ, R87.H0_H0 ;  /* 0x20000057ff967230 */ /* 0x000fc60000004100 */
[----:B------:R-:W-:-:S04]  /*30a0*/  FMUL.FTZ R127, R124, UR6 ;  /* 0x000000067c7f7c20 */ /* 0x000fc80008410000 */
[----:B------:R-:W-:-:S04]  /*30b0*/  FMUL.FTZ R150, R127, R150 ;  /* 0x000000967f967220 */ /* 0x000fc80000410000 */
[----:B------:R-:W-:-:S07]  /*30c0*/  @P0 FADD.FTZ R150, R110, R150 ;  /* 0x000000966e960221 */ /* 0x000fce0000010000 */
.L_x_44832:
[----:B------:R-:W-:Y:S05]  /*30d0*/  BSYNC B0 ;  /* 0x0000000000007941 */ /* 0x000fea0003800000 */
.L_x_44831:
[----:B------:R-:W-:Y:S04]  /*30e0*/  BSSY B0, `(.L_x_44833) ;  /* 0x0000007000007945 */ /* 0x000fe80003800000 */
[----:B------:R-:W-:Y:S05]  /*30f0*/  @!P5 BRA `(.L_x_44834) ;  /* 0x000000000014d947 */ /* 0x000fea0003800000 */
[----:B-----5:R-:W-:Y:S02]  /*3100*/  HADD2.F32 R124, -RZ, R115.H1_H1 ;  /* 0x30000073ff7c7230 */ /* 0x020fe40000004100 */
[----:B------:R-:W-:-:S03]  /*3110*/  HADD2.F32 R151, -RZ, R87.H1_H1 ;  /* 0x30000057ff977230 */ /* 0x000fc60000004100 */
[----:B------:R-:W-:-:S04]  /*3120*/  FMUL.FTZ R124, R124, UR6 ;  /* 0x000000067c7c7c20 */ /* 0x000fc80008410000 */
[----:B------:R-:W-:-:S04]  /*3130*/  FMUL.FTZ R151, R124, R151 ;  /* 0x000000977c977220 */ /* 0x000fc80000410000 */
[----:B------:R-:W-:-:S07]  /*3140*/  @P0 FADD.FTZ R151, R111, R151 ;  /* 0x000000976f970221 */ /* 0x000fce0000010000 */
.L_x_44834:
[----:B------:R-:W-:Y:S05]  /*3150*/  BSYNC B0 ;  /* 0x0000000000007941 */ /* 0x000fea0003800000 */
.L_x_44833:
        /* <DEDUP_REMOVED lines=43> */
.L_x_44836:
[----:B------:R-:W-:Y:S05]  /*3410*/  BSYNC B0 ;  /* 0x0000000000007941 */ /* 0x000fea0003800000 */
.L_x_44835:
[----:B------:R-:W-:Y:S04]  /*3420*/  BSSY B0, `(.L_x_44837) ;  /* 0x0000007000007945 */ /* 0x000fe80003800000 */
[----:B------:R-:W-:Y:S05]  /*3430*/  @!P5 BRA `(.L_x_44838) ;  /* 0x000000000014d947 */ /* 0x000fea0003800000 */
[----:B-----5:R-:W-:Y:S02]  /*3440*/  HADD2.F32 R125, -RZ, R112.H1_H1 ;  /* 0x30000070ff7d7230 */ /* 0x020fe40000004100 */
[----:B------:R-:W-:-:S03]  /*3450*/  HADD2.F32 R145, -RZ, R88.H1_H1 ;  /* 0x30000058ff917230 */ /* 0x000fc60000004100 */
[----:B------:R-:W-:-:S04]  /*3460*/  FMUL.FTZ R126, R125, UR6 ;  /* 0x000000067d7e7c20 */ /* 0x000fc80008410000 */
[----:B------:R-:W-:-:S04]  /*3470*/  FMUL.FTZ R145, R126, R145 ;  /* 0x000000917e917220 */ /* 0x000fc80000410000 */
[----:B------:R-:W-:-:S07]  /*3480*/  @P0 FADD.FTZ R145, R105, R145 ;  /* 0x0000009169910221 */ /* 0x000fce0000010000 */
.L_x_44838:
[----:B------:R-:W-:Y:S05]  /*3490*/  BSYNC B0 ;  /* 0x0000000000007941 */ /* 0x000fea0003800000 */
.L_x_44837:
[----:B------:R-:W-:Y:S04]  /*34a0*/  BSSY B0, `(.L_x_44839) ;  /* 0x0000007000007945 */ /* 0x000fe80003800000 */
[----:B------:R-:W-:Y:S05]  /*34b0*/  @!P5 BRA `(.L_x_44840) ;  /* 0x000000000014d947 */ /* 0x000fea0003800000 */
[----:B-----5:R-:W-:Y:S02]  /*34c0*/  HADD2.F32 R125, -RZ, R113.H0_H0 ;  /* 0x20000071ff7d7230 */ /* 0x020fe40000004100 */
[----:B------:R-:W-:-:S03]  /*34d0*/  HADD2.F32 R146, -RZ, R89.H0_H0 ;  /* 0x20000059ff927230 */ /* 0x000fc60000004100 */
[----:B------:R-:W-:-:S04]  /*34e0*/  FMUL.FTZ R125, R125, UR6 ;  /* 0x000000067d7d7c20 */ /* 0x000fc80008410000 */
[----:B------:R-:W-:-:S04]  /*34f0*/  FMUL.FTZ R146, R125, R146 ;  /* 0x000000927d927220 */ /* 0x000fc80000410000 */
[----:B------:R-:W-:-:S07]  /*3500*/  @P0 FADD.FTZ R146, R106, R146 ;  /* 0x000000926a920221 */ /* 0x000fce0000010000 */
.L_x_44840:
[----:B------:R-:W-:Y:S05]  /*3510*/  BSYNC B0 ;  /* 0x0000000000007941 */ /* 0x000fea0003800000 */
.L_x_44839:
[----:B------:R-:W-:Y:S04]  /*3520*/  BSSY B0, `(.L_x_44841) ;  /* 0x0000007000007945 */ /* 0x000fe80003800000 */
[----:B------:R-:W-:Y:S05]  /*3530*/  @!P5 BRA `(.L_x_44842) ;  /* 0x000000000014d947 */ /* 0x000fea0003800000 */
[----:B-----5:R-:W-:Y:S02]  /*3540*/  HADD2.F32 R125, -RZ, R113.H1_H1 ;  /* 0x30000071ff7d7230 */ /* 0x020fe40000004100 */
[----:B------:R-:W-:-:S03]  /*3550*/  HADD2.F32 R147, -RZ, R89.H1_H1 ;  /* 0x30000059ff937230 */ /* 0x000fc60000004100 */
[----:B------:R-:W-:-:S04]  /*3560*/  FMUL.FTZ R126, R125, UR6 ;  /* 0x000000067d7e7c20 */ /* 0x000fc80008410000 */
[----:B------:R-:W-:-:S04]  /*3570*/  FMUL.FTZ R147, R126, R147 ;  /* 0x000000937e937220 */ /* 0x000fc80000410000 */
[----:B------:R-:W-:-:S07]  /*3580*/  @P0 FADD.FTZ R147, R107, R147 ;  /* 0x000000936b930221 */ /* 0x000fce0000010000 */
.L_x_44842:
[----:B------:R-:W-:Y:S05]  /*3590*/  BSYNC B0 ;  /* 0x0000000000007941 */ /* 0x000fea0003800000 */
.L_x_44841:
[----:B------:R-:W-:Y:S04]  /*35a0*/  BSSY B0, `(.L_x_44843) ;  /* 0x0000007000007945 */ /* 0x000fe80003800000 */
[----:B------:R-:W-:Y:S05]  /*35b0*/  @!P5 BRA `(.L_x_44844) ;  /* 0x000000000014d947 */ /* 0x000fea0003800000 */
[----:B-----5:R-:W-:Y:S02]  /*35c0*/  HADD2.F32 R125, -RZ, R114.H0_H0 ;  /* 0x20000072ff7d7230 */ /* 0x020fe40000004100 */
[----:B------:R-:W-:-:S03]  /*35d0*/  HADD2.F32 R136, -RZ, R90.H0_H0 ;  /* 0x2000005aff887230 */ /* 0x000fc60000004100 */
[----:B------:R-:W-:-:S04]  /*35e0*/  FMUL.FTZ R125, R125, UR6 ;  /* 0x000000067d7d7c20 */ /* 0x000fc80008410000 */
[----:B------:R-:W-:-:S04]  /*35f0*/  FMUL.FTZ R136, R125, R136 ;  /* 0x000000887d887220 */ /* 0x000fc80000410000 */
[----:B------:R-:W-:-:S07]  /*3600*/  @P0 FADD.FTZ R136, R108, R136 ;  /* 0x000000886c880221 */ /* 0x000fce0000010000 */
.L_x_44844:
[----:B------:R-:W-:Y:S05]  /*3610*/  BSYNC B0 ;  /* 0x0000000000007941 */ /* 0x000fea0003800000 */
.L_x_44843:
[----:B------:R-:W-:Y:S04]  /*3620*/  BSSY B0, `(.L_x_44845) ;  /* 0x0000007000007945 */ /* 0x000fe80003800000 */
[----:B------:R-:W-:Y:S05]  /*3630*/  @!P5 BRA `(.L_x_44846) ;  /* 0x000000000014d947 */ /* 0x000fea0003800000 */
[----:B-----5:R-:W-:Y:S02]  /*3640*/  HADD2.F32 R125, -RZ, R114.H1_H1 ;  /* 0x30000072ff7d7230 */ /* 0x020fe40000004100 */
[----:B------:R-:W-:-:S03]  /*3650*/  HADD2.F32 R137, -RZ, R90.H1_H1 ;  /* 0x3000005aff897230 */ /* 0x000fc60000004100 */
[----:B------:R-:W-:-:S04]  /*3660*/  FMUL.FTZ R126, R125, UR6 ;  /* 0x000000067d7e7c20 */ /* 0x000fc80008410000 */
[----:B------:R-:W-:-:S04]  /*3670*/  FMUL.FTZ R137, R126, R137 ;  /* 0x000000897e897220 */ /* 0x000fc80000410000 */
[----:B------:R-:W-:-:S07]  /*3680*/  @P0 FADD.FTZ R137, R109, R137 ;  /* 0x000000896d890221 */ /* 0x000fce0000010000 */
.L_x_44846:
[----:B------:R-:W-:Y:S05]  /*3690*/  BSYNC B0 ;  /* 0x0000000000007941 */ /* 0x000fea0003800000 */
.L_x_44845:
[----:B------:R-:W-:Y:S04]  /*36a0*/  BSSY B0, `(.L_x_44847) ;  /* 0x0000007000007945 */ /* 0x000fe80003800000 */
[----:B------:R-:W-:Y:S05]  /*36b0*/  @!P5 BRA `(.L_x_44848) ;  /* 0x000000000014d947 */ /* 0x000fea0003800000 */
[----:B-----5:R-:W-:Y:S02]  /*36c0*/  HADD2.F32 R125, -RZ, R115.H0_H0 ;  /* 0x20000073ff7d7230 */ /* 0x020fe40000004100 */
[----:B------:R-:W-:-:S03]  /*36d0*/  HADD2.F32 R138, -RZ, R91.H0_H0 ;  /* 0x2000005bff8a7230 */ /* 0x000fc60000004100 */
[----:B------:R-:W-:-:S04]  /*36e0*/  FMUL.FTZ R125, R125, UR6 ;  /* 0x000000067d7d7c20 */ /* 0x000fc80008410000 */
[----:B------:R-:W-:-:S04]  /*36f0*/  FMUL.FTZ R138, R125, R138 ;  /* 0x0000008a7d8a7220 */ /* 0x000fc80000410000 */
[----:B------:R-:W-:-:S07]  /*3700*/  @P0 FADD.FTZ R138, R110, R138 ;  /* 0x0000008a6e8a0221 */ /* 0x000fce0000010000 */
.L_x_44848:
[----:B------:R-:W-:Y:S05]  /*3710*/  BSYNC B0 ;  /* 0x0000000000007941 */ /* 0x000fea0003800000 */
.L_x_44847:
[----:B------:R-:W-:Y:S04]  /*3720*/  BSSY B0, `(.L_x_44849) ;  /* 0x0000007000007945 */ /* 0x000fe80003800000 */
[----:B------:R-:W-:Y:S05]  /*3730*/  @!P5 BRA `(.L_x_44850) ;  /* 0x000000000014d947 */ /* 0x000fea0003800000 */
[----:B-----5:R-:W-:Y:S02]  /*3740*/  HADD2.F32 R125, -RZ, R115.H1_H1 ;  /* 0x30000073ff7d7230 */ /* 0x020fe40000004100 */
[----:B------:R-:W-:-:S03]  /*3750*/  HADD2.F32 R139, -RZ, R91.H1_H1 ;  /* 0x3000005bff8b7230 */ /* 0x000fc60000004100 */
[----:B------:R-:W-:-:S04]  /*3760*/  FMUL.FTZ R126, R125, UR6 ;  /* 0x000000067d7e7c20 */ /* 0x000fc80008410000 */
[----:B------:R-:W-:-:S04]  /*3770*/  FMUL.FTZ R139, R126, R139 ;  /* 0x0000008b7e8b7220 */ /* 0x000fc80000410000 */
[----:B------:R-:W-:-:S07]  /*3780*/  @P0 FADD.FTZ R139, R111, R139 ;  /* 0x0000008b6f8b0221 */ /* 0x000fce0000010000 */
.L_x_44850:
[----:B------:R-:W-:Y:S05]  /*3790*/  BSYNC B0 ;  /* 0x0000000000007941 */ /* 0x000fea0003800000 */
.L_x_44849:
        /* <DEDUP_REMOVED lines=43> */
.L_x_44852:
[----:B------:R-:W-:Y:S05]  /*3a50*/  BSYNC B0 ;  /* 0x0000000000007941 */ /* 0x000fea0003800000 */
.L_x_44851:
[----:B------:R-:W-:Y:S04]  /*3a60*/  BSSY B0, `(.L_x_44853) ;  /* 0x0000007000007945 */ /* 0x000fe80003800000 */
[----:B------:R-:W-:Y:S05]  /*3a70*/  @!P5 BRA `(.L_x_44854) ;  /* 0x000000000014d947 */ /* 0x000fea0003800000 */
[----:B-----5:R-:W-:Y:S02]  /*3a80*/  HADD2.F32 R124, -RZ, R112.H1_H1 ;  /* 0x30000070ff7c7230 */ /* 0x020fe40000004100 */
[----:B------:R-:W-:-:S03]  /*3a90*/  HADD2.F32 R141, -RZ, R92.H1_H1 ;  /* 0x3000005cff8d7230 */ /* 0x000fc60000004100 */
[----:B------:R-:W-:-:S04]  /*3aa0*/  FMUL.FTZ R124, R124, UR6 ;  /* 0x000000067c7c7c20 */ /* 0x000fc80008410000 */
[----:B------:R-:W-:-:S04]  /*3ab0*/  FMUL.FTZ R141, R124, R141 ;  /* 0x0000008d7c8d7220 */ /* 0x000fc80000410000 */
[----:B------:R-:W-:-:S07]  /*3ac0*/  @P0 FADD.FTZ R141, R105, R141 ;  /* 0x0000008d698d0221 */ /* 0x000fce0000010000 */
.L_x_44854:
[----:B------:R-:W-:Y:S05]  /*3ad0*/  BSYNC B0 ;  /* 0x0000000000007941 */ /* 0x000fea0003800000 */
.L_x_44853:
[----:B------:R-:W-:Y:S04]  /*3ae0*/  BSSY B0, `(.L_x_44855) ;  /* 0x0000007000007945 */ /* 0x000fe80003800000 */
[----:B------:R-:W-:Y:S05]  /*3af0*/  @!P5 BRA `(.L_x_44856) ;  /* 0x000000000014d947 */ /* 0x000fea0003800000 */
[----:B-----5:R-:W-:Y:S02]  /*3b00*/  HADD2.F32 R124, -RZ, R113.H0_H0 ;  /* 0x20000071ff7c7230 */ /* 0x020fe40000004100 */
[----:B------:R-:W-:-:S03]  /*3b10*/  HADD2.F32 R142, -RZ, R93.H0_H0 ;  /* 0x2000005dff8e7230 */ /* 0x000fc60000004100 */
[----:B------:R-:W-:-:S04]  /*3b20*/  FMUL.FTZ R125, R124, UR6 ;  /* 0x000000067c7d7c20 */ /* 0x000fc80008410000 */
[----:B------:R-:W-:-:S04]  /*3b30*/  FMUL.FTZ R142, R125, R142 ;  /* 0x0000008e7d8e7220 */ /* 0x000fc80000410000 */
[----:B------:R-:W-:-:S07]  /*3b40*/  @P0 FADD.FTZ R142, R106, R142 ;  /* 0x0000008e6a8e0221 */ /* 0x000fce0000010000 */
.L_x_44856:
[----:B------:R-:W-:Y:S05]  /*3b50*/  BSYNC B0 ;  /* 0x0000000000007941 */ /* 0x000fea0003800000 */
.L_x_44855:
[----:B------:R-:W-:Y:S04]  /*3b60*/  BSSY B0, `(.L_x_44857) ;  /* 0x0000007000007945 */ /* 0x000fe80003800000 */
[----:B------:R-:W-:Y:S05]  /*3b70*/  @!P5 BRA `(.L_x_44858) ;  /* 0x000000000014d947 */ /* 0x000fea0003800000 */
[----:B-----5:R-:W-:Y:S02]  /*3b80*/  HADD2.F32 R124, -RZ, R113.H1_H1 ;  /* 0x30000071ff7c7230 */ /* 0x020fe40000004100 */
[----:B------:R-:W-:-:S03]  /*3b90*/  HADD2.F32 R143, -RZ, R93.H1_H1 ;  /* 0x3000005dff8f7230 */ /* 0x000fc60000004100 */
[----:B------:R-:W-:-:S04]  /*3ba0*/  FMUL.FTZ R124, R124, UR6 ;  /* 0x000000067c7c7c20 */ /* 0x000fc80008410000 */
[----:B------:R-:W-:-:S04]  /*3bb0*/  FMUL.FTZ R143, R124, R143 ;  /* 0x0000008f7c8f7220 */ /* 0x000fc80000410000 */
[----:B------:R-:W-:-:S07]  /*3bc0*/  @P0 FADD.FTZ R143, R107, R143 ;  /* 0x0000008f6b8f0221 */ /* 0x000fce0000010000 */
.L_x_44858:
[----:B------:R-:W-:Y:S05]  /*3bd0*/  BSYNC B0 ;  /* 0x0000000000007941 */ /* 0x000fea0003800000 */
.L_x_44857:
[----:B------:R-:W-:Y:S04]  /*3be0*/  BSSY B0, `(.L_x_44859) ;  /* 0x0000007000007945 */ /* 0x000fe80003800000 */
[----:B------:R-:W-:Y:S05]  /*3bf0*/  @!P5 BRA `(.L_x_44860) ;  /* 0x000000000014d947 */ /* 0x000fea0003800000 */
[----:B-----5:R-:W-:Y:S02]  /*3c00*/  HADD2.F32 R124, -RZ, R114.H0_H0 ;  /* 0x20000072ff7c7230 */ /* 0x020fe40000004100 */
[----:B------:R-:W-:-:S03]  /*3c10*/  HADD2.F32 R128, -RZ, R94.H0_H0 ;  /* 0x2000005eff807230 */ /* 0x000fc60000004100 */
[----:B------:R-:W-:-:S04]  /*3c20*/  FMUL.FTZ R125, R124, UR6 ;  /* 0x000000067c7d7c20 */ /* 0x000fc80008410000 */
[----:B------:R-:W-:-:S04]  /*3c30*/  FMUL.FTZ R128, R125, R128 ;  /* 0x000000807d807220 */ /* 0x000fc80000410000 */
[----:B------:R-:W-:-:S07]  /*3c40*/  @P0 FADD.FTZ R128, R108, R128 ;  /* 0x000000806c800221 */ /* 0x000fce0000010000 */
.L_x_44860:
[----:B------:R-:W-:Y:S05]  /*3c50*/  BSYNC B0 ;  /* 0x0000000000007941 */ /* 0x000fea0003800000 */
.L_x_44859:
[----:B------:R-:W-:Y:S04]  /*3c60*/  BSSY B0, `(.L_x_44861) ;  /* 0x0000007000007945 */ /* 0x000fe80003800000 */
[----:B------:R-:W-:Y:S05]  /*3c70*/  @!P5 BRA `(.L_x_44862) ;  /* 0x000000000014d947 */ /* 0x000fea0003800000 */
[----:B-----5:R-:W-:Y:S02]  /*3c80*/  HADD2.F32 R124, -RZ, R114.H1_H1 ;  /* 0x30000072ff7c7230 */ /* 0x020fe40000004100 */
[----:B------:R-:W-:-:S03]  /*3c90*/  HADD2.F32 R129, -RZ, R94.H1_H1 ;  /* 0x3000005eff817230 */ /* 0x000fc60000004100 */
[----:B------:R-:W-:-:S04]  /*3ca0*/  FMUL.FTZ R124, R124, UR6 ;  /* 0x000000067c7c7c20 */ /* 0x000fc80008410000 */
[----:B------:R-:W-:-:S04]  /*3cb0*/  FMUL.FTZ R129, R124, R129 ;  /* 0x000000817c817220 */ /* 0x000fc80000410000 */
[----:B------:R-:W-:-:S07]  /*3cc0*/  @P0 FADD.FTZ R129, R109, R129 ;  /* 0x000000816d810221 */ /* 0x000fce0000010000 */
.L_x_44862:
[----:B------:R-:W-:Y:S05]  /*3cd0*/  BSYNC B0 ;  /* 0x0000000000007941 */ /* 0x000fea0003800000 */
.L_x_44861:
[----:B------:R-:W-:Y:S04]  /*3ce0*/  BSSY B0, `(.L_x_44863) ;  /* 0x0000007000007945 */ /* 0x000fe80003800000 */
[----:B------:R-:W-:Y:S05]  /*3cf0*/  @!P5 BRA `(.L_x_44864) ;  /* 0x000000000014d947 */ /* 0x000fea0003800000 */
[----:B-----5:R-:W-:Y:S02]  /*3d00*/  HADD2.F32 R124, -RZ, R115.H0_H0 ;  /* 0x20000073ff7c7230 */ /* 0x020fe40000004100 */
[----:B------:R-:W-:-:S03]  /*3d10*/  HADD2.F32 R130, -RZ, R95.H0_H0 ;  /* 0x2000005fff827230 */ /* 0x000fc60000004100 */
[----:B------:R-:W-:-:S04]  /*3d20*/  FMUL.FTZ R125, R124, UR6 ;  /* 0x000000067c7d7c20 */ /* 0x000fc80008410000 */
[----:B------:R-:W-:-:S04]  /*3d30*/  FMUL.FTZ R130, R125, R130 ;  /* 0x000000827d827220 */ /* 0x000fc80000410000 */
[----:B------:R-:W-:-:S07]  /*3d40*/  @P0 FADD.FTZ R130, R110, R130 ;  /* 0x000000826e820221 */ /* 0x000fce0000010000 */
.L_x_44864:
[----:B------:R-:W-:Y:S05]  /*3d50*/  BSYNC B0 ;  /* 0x0000000000007941 */ /* 0x000fea0003800000 */
.L_x_44863:
[----:B------:R-:W-:Y:S04]  /*3d60*/  BSSY B0, `(.L_x_44865) ;  /* 0x0000007000007945 */ /* 0x000fe80003800000 */
[----:B------:R-:W-:Y:S05]  /*3d70*/  @!P5 BRA `(.L_x_44866) ;  /* 0x000000000014d947 */ /* 0x000fea0003800000 */
[----:B-----5:R-:W-:Y:S02]  /*3d80*/  HADD2.F32 R124, -RZ, R115.H1_H1 ;  /* 0x30000073ff7c7230 */ /* 0x020fe40000004100 */
[----:B------:R-:W-:-:S03]  /*3d90*/  HADD2.F32 R131, -RZ, R95.H1_H1 ;  /* 0x3000005fff837230 */ /* 0x000fc60000004100 */
[----:B------:R-:W-:-:S04]  /*3da0*/  FMUL.FTZ R124, R124, UR6 ;  /* 0x000000067c7c7c20 */ /* 0x000fc80008410000 */
[----:B------:R-:W-:-:S04]  /*3db0*/  FMUL.FTZ R131, R124, R131 ;  /* 0x000000837c837220 */ /* 0x000fc80000410000 */
[----:B------:R-:W-:-:S07]  /*3dc0*/  @P0 FADD.FTZ R131, R111, R131 ;  /* 0x000000836f830221 */ /* 0x000fce0000010000 */
.L_x_44866:
[----:B------:R-:W-:Y:S05]  /*3dd0*/  BSYNC B0 ;  /* 0x0000000000007941 */ /* 0x000fea0003800000 */
.L_x_44865:
        /* <DEDUP_REMOVED lines=32> */
[----:B-----5:R-:W-:Y:S02]  /*3fe0*/  HADD2.F32 R132, -RZ, R112.H0_H0 ;  /* 0x20000070ff847230 */ /* 0x020fe40000004100 */
[----:B------:R-:W-:-:S03]  /*3ff0*/  HADD2.F32 R118, -RZ, R96.H0_H0 ;  /* 0x20000060ff767230 */ /* 0x000fc60000004100 */
[----:B------:R-:W-:-:S04]  /*4000*/  FMUL.FTZ R132, R132, UR6 ;  /* 0x0000000684847c20 */ /* 0x000fc80008410000 */
[----:B------:R-:W-:-:S04]  /*4010*/  FMUL.FTZ R132, R132, R118 ;  /* 0x0000007684847220 */ /* 0x000fc80000410000 */
[----:B------:R-:W-:-:S07]  /*4020*/  @P0 FADD.FTZ R132, R104, R132 ;  /* 0x0000008468840221 */ /* 0x000fce0000010000 */
.L_x_44868:
[----:B------:R-:W-:Y:S05]  /*4030*/  BSYNC B0 ;  /* 0x0000000000007941 */ /* 0x000fea0003800000 */
.L_x_44867:
[----:B------:R-:W-:Y:S04]  /*4040*/  BSSY B0, `(.L_x_44869) ;  /* 0x0000007000007945 */ /* 0x000fe80003800000 */
[----:B------:R-:W-:Y:S05]  /*4050*/  @!P5 BRA `(.L_x_44870) ;  /* 0x000000000014d947 */ /* 0x000fea0003800000 */
[----:B-----5:R-:W-:Y:S02]  /*4060*/  HADD2.F32 R133, -RZ, R112.H1_H1 ;  /* 0x30000070ff857230 */ /* 0x020fe40000004100 */
[----:B------:R-:W-:-:S03]  /*4070*/  HADD2.F32 R118, -RZ, R96.H1_H1 ;  /* 0x30000060ff767230 */ /* 0x000fc60000004100 */
[----:B------:R-:W-:-:S04]  /*4080*/  FMUL.FTZ R133, R133, UR6 ;  /* 0x0000000685857c20 */ /* 0x000fc80008410000 */
[----:B------:R-:W-:-:S04]  /*4090*/  FMUL.FTZ R133, R133, R118 ;  /* 0x0000007685857220 */ /* 0x000fc80000410000 */
[----:B------:R-:W-:-:S07]  /*40a0*/  @P0 FADD.FTZ R133, R105, R133 ;  /* 0x0000008569850221 */ /* 0x000fce0000010000 */
.L_x_44870:
[----:B------:R-:W-:Y:S05]  /*40b0*/  BSYNC B0 ;  /* 0x0000000000007941 */ /* 0x000fea0003800000 */
.L_x_44869:
[----:B------:R-:W-:Y:S04]  /*40c0*/  BSSY B0, `(.L_x_44871) ;  /* 0x0000007000007945 */ /* 0x000fe80003800000 */
[----:B------:R-:W-:Y:S05]  /*40d0*/  @!P5 BRA `(.L_x_44872) ;  /* 0x000000000014d947 */ /* 0x000fea0003800000 */
[----:B-----5:R-:W-:Y:S02]  /*40e0*/  HADD2.F32 R134, -RZ, R113.H0_H0 ;  /* 0x20000071ff867230 */ /* 0x020fe40000004100 */
[----:B------:R-:W-:-:S03]  /*40f0*/  HADD2.F32 R118, -RZ, R97.H0_H0 ;  /* 0x20000061ff767230 */ /* 0x000fc60000004100 */
[----:B------:R-:W-:-:S04]  /*4100*/  FMUL.FTZ R134, R134, UR6 ;  /* 0x0000000686867c20 */ /* 0x000fc80008410000 */
[----:B------:R-:W-:-:S04]  /*4110*/  FMUL.FTZ R134, R134, R118 ;  /* 0x0000007686867220 */ /* 0x000fc80000410000 */
[----:B------:R-:W-:-:S07]  /*4120*/  @P0 FADD.FTZ R134, R106, R134 ;  /* 0x000000866a860221 */ /* 0x000fce0000010000 */
.L_x_44872:
[----:B------:R-:W-:Y:S05]  /*4130*/  BSYNC B0 ;  /* 0x0000000000007941 */ /* 0x000fea0003800000 */
.L_x_44871:
[----:B------:R-:W-:Y:S04]  /*4140*/  BSSY B0, `(.L_x_44873) ;  /* 0x0000007000007945 */ /* 0x000fe80003800000 */
[----:B------:R-:W-:Y:S05]  /*4150*/  @!P5 BRA `(.L_x_44874) ;  /* 0x000000000014d947 */ /* 0x000fea0003800000 */
[----:B-----5:R-:W-:Y:S02]  /*4160*/  HADD2.F32 R135, -RZ, R113.H1_H1 ;  /* 0x30000071ff877230 */ /* 0x020fe40000004100 */
[----:B------:R-:W-:-:S03]  /*4170*/  HADD2.F32 R118, -RZ, R97.H1_H1 ;  /* 0x30000061ff767230 */ /* 0x000fc60000004100 */
[----:B------:R-:W-:-:S04]  /*4180*/  FMUL.FTZ R135, R135, UR6 ;  /* 0x0000000687877c20 */ /* 0x000fc80008410000 */
[----:B------:R-:W-:-:S04]  /*4190*/  FMUL.FTZ R135, R135, R118 ;  /* 0x0000007687877220 */ /* 0x000fc80000410000 */
[----:B------:R-:W-:-:S07]  /*41a0*/  @P0 FADD.FTZ R135, R107, R135 ;  /* 0x000000876b870221 */ /* 0x000fce0000010000 */
.L_x_44874:
[----:B------:R-:W-:Y:S05]  /*41b0*/  BSYNC B0 ;  /* 0x0000000000007941 */ /* 0x000fea0003800000 */
.L_x_44873:
[----:B------:R-:W-:Y:S04]  /*41c0*/  BSSY B0, `(.L_x_44875) ;  /* 0x0000007000007945 */ /* 0x000fe80003800000 */
[----:B------:R-:W-:Y:S05]  /*41d0*/  @!P5 BRA `(.L_x_44876) ;  /* 0x000000000014d947 */ /* 0x000fea0003800000 */
[----:B-----5:R-:W-:Y:S02]  /*41e0*/  HADD2.F32 R124, -RZ, R114.H0_H0 ;  /* 0x20000072ff7c7230 */ /* 0x020fe40000004100 */
[----:B------:R-:W-:-:S03]  /*41f0*/  HADD2.F32 R118, -RZ, R98.H0_H0 ;  /* 0x20000062ff767230 */ /* 0x000fc60000004100 */
[----:B------:R-:W-:-:S04]  /*4200*/  FMUL.FTZ R124, R124, UR6 ;  /* 0x000000067c7c7c20 */ /* 0x000fc80008410000 */
[----:B------:R-:W-:-:S04]  /*4210*/  FMUL.FTZ R124, R124, R118 ;  /* 0x000000767c7c7220 */ /* 0x000fc80000410000 */
[----:B------:R-:W-:-:S07]  /*4220*/  @P0 FADD.FTZ R124, R108, R124 ;  /* 0x0000007c6c7c0221 */ /* 0x000fce0000010000 */
.L_x_44876:
[----:B------:R-:W-:Y:S05]  /*4230*/  BSYNC B0 ;  /* 0x0000000000007941 */ /* 0x000fea0003800000 */
.L_x_44875:
[----:B------:R-:W-:Y:S01]  /*4240*/  BSSY B0, `(.L_x_44877) ;  /* 0x0000008000007945 */ /* 0x000fe20003800000 */
[----:B------:R-:W-:-:S03]  /*4250*/  @!P5 FSEL R125, R109, RZ, P1 ;  /* 0x000000ff6d7dd208 */ /* 0x000fc60000800000 */
[----:B------:R-:W-:Y:S05]  /*4260*/  @!P5 BRA `(.L_x_44878) ;  /* 0x000000000014d947 */ /* 0x000fea0003800000 */
[----:B-----5:R-:W-:Y:S02]  /*4270*/  HADD2.F32 R125, -RZ, R114.H1_H1 ;  /* 0x30000072ff7d7230 */ /* 0x020fe40000004100 */
[----:B------:R-:W-:-:S03]  /*4280*/  HADD2.F32 R118, -RZ, R98.H1_H1 ;  /* 0x30000062ff767230 */ /* 0x000fc60000004100 */
[----:B------:R-:W-:-:S04]  /*4290*/  FMUL.FTZ R125, R125, UR6 ;  /* 0x000000067d7d7c20 */ /* 0x000fc80008410000 */
[----:B------:R-:W-:-:S04]  /*42a0*/  FMUL.FTZ R125, R125, R118 ;  /* 0x000000767d7d7220 */ /* 0x000fc80000410000 */
[----:B------:R-:W-:-:S07]  /*42b0*/  @P0 FADD.FTZ R125, R109, R125 ;  /* 0x0000007d6d7d0221 */ /* 0x000fce0000010000 */
.L_x_44878:
[----:B------:R-:W-:Y:S05]  /*42c0*/  BSYNC B0 ;  /* 0x0000000000007941 */ /* 0x000fea0003800000 */
.L_x_44877:
[----:B------:R-:W-:Y:S01]  /*42d0*/  BSSY B0, `(.L_x_44879) ;  /* 0x0000008000007945 */ /* 0x000fe20003800000 */
[----:B------:R-:W-:-:S03]  /*42e0*/  @!P5 FSEL R126, R110, RZ, P6 ;  /* 0x000000ff6e7ed208 */ /* 0x000fc60003000000 */
[----:B------:R-:W-:Y:S05]  /*42f0*/  @!P5 BRA `(.L_x_44880) ;  /* 0x000000000014d947 */ /* 0x000fea0003800000 */
[----:B-----5:R-:W-:Y:S02]  /*4300*/  HADD2.F32 R126, -RZ, R115.H0_H0 ;  /* 0x20000073ff7e7230 */ /* 0x020fe40000004100 */
[----:B------:R-:W-:-:S03]  /*4310*/  HADD2.F32 R118, -RZ, R99.H0_H0 ;  /* 0x20000063ff767230 */ /* 0x000fc60000004100 */
[----:B------:R-:W-:-:S04]  /*4320*/  FMUL.FTZ R126, R126, UR6 ;  /* 0x000000067e7e7c20 */ /* 0x000fc80008410000 */
[----:B------:R-:W-:-:S04]  /*4330*/  FMUL.FTZ R126, R126, R118 ;  /* 0x000000767e7e7220 */ /* 0x000fc80000410000 */
[----:B------:R-:W-:-:S07]  /*4340*/  @P0 FADD.FTZ R126, R110, R126 ;  /* 0x0000007e6e7e0221 */ /* 0x000fce0000010000 */
.L_x_44880:
[----:B------:R-:W-:Y:S05]  /*4350*/  BSYNC B0 ;  /* 0x0000000000007941 */ /* 0x000fea0003800000 */
.L_x_44879:
[----:B------:R-:W-:Y:S01]  /*4360*/  BSSY B0, `(.L_x_44881) ;  /* 0x0000009000007945 */ /* 0x000fe20003800000 */
[----:B------:R-:W-:Y:S01]  /*4370*/  IMAD.WIDE.U32 R118, R127, 0x20, R210 ;  /* 0x000000207f767825 */ /* 0x000fe200078e00d2 */
[----:B------:R-:W-:Y:S02]  /*4380*/  @!P5 FSEL R127, R111, RZ, P2 ;  /* 0x000000ff6f7fd208 */ /* 0x000fe40001000000 */
[----:B------:R-:W-:Y:S05]  /*4390*/  @!P5 BRA `(.L_x_44882) ;  /* 0x000000000014d947 */ /* 0x000fea0003800000 */
[----:B-----5:R-:W-:Y:S02]  /*43a0*/  HADD2.F32 R127, -RZ, R115.H1_H1 ;  /* 0x30000073ff7f7230 */ /* 0x020fe40000004100 */
[----:B------:R-:W-:-:S03]  /*43b0*/  HADD2.F32 R232, -RZ, R99.H1_H1 ;  /* 0x30000063ffe87230 */ /* 0x000fc60000004100 */
[----:B------:R-:W-:-:S04]  /*43c0*/  FMUL.FTZ R127, R127, UR6 ;  /* 0x000000067f7f7c20 */ /* 0x000fc80008410000 */
[----:B------:R-:W-:-:S04]  /*43d0*/  FMUL.FTZ R127, R127, R232 ;  /* 0x000000e87f7f7220 */ /* 0x000fc80000410000 */
[----:B------:R-:W-:-:S07]  /*43e0*/  @P0 FADD.FTZ R127, R111, R127 ;  /* 0x0000007f6f7f0221 */ /* 0x000fce0000010000 */
.L_x_44882:
[----:B------:R-:W-:Y:S05]  /*43f0*/  BSYNC B0 ;  /* 0x0000000000007941 */ /* 0x000fea0003800000 */
.L_x_44881:
[----:B------:R-:W-:Y:S01]  /*4400*/  IADD3 R123, R123, 0x120, RZ ;  /* 0x000001207b7b7810 */ /* 0x000fe20007ffe0ff */
[----:B------:R-:W-:Y:S04]  /*4410*/  STG.E.128 desc[UR4][R118.64], R132 ;  /* 0x0000008476007986 */ /* 0x000fe8000c101d04 */
[----:B------:R-:W-:Y:S01]  /*4420*/  @P0 IMAD.WIDE.U32 R116, R123, 0x20, R116 ;  /* 0x000000207b740825 */ /* 0x000fe200078e0074 */
[----:B------:R0:W-:Y:S04]  /*4430*/  STG.E.128 desc[UR4][R118.64+0x10], R124 ;  /* 0x0000107c76007986 */ /* 0x0001e8000c101d04 */
[----:B------:R-:W2:Y:S04]  /*4440*/  @P0 LDG.E.128 R104, desc[UR4][R116.64] ;  /* 0x0000000474680981 */ /* 0x000ea8000c1e1d00 */
        /* <DEDUP_REMOVED lines=15> */
[----:B--2---:R-:W-:Y:S02]  /*4540*/  @!P5 FSEL R116, R104, RZ, P1 ;  /* 0x000000ff6874d208 */ /* 0x004fe40000800000 */
[----:B------:R-:W-:Y:S02]  /*4550*/  @!P5 FSEL R117, R105, RZ, P6 ;  /* 0x000000ff6975d208 */ /* 0x000fe40003000000 */
[----:B0-----:R-:W-:-:S02]  /*4560*/  @!P5 FSEL R118, R106, RZ, P2 ;  /* 0x000000ff6a76d208 */ /* 0x001fc40001000000 */
        /* <DEDUP_REMOVED lines=9> */
[----:B------:R-:W-:-:S12]  /*4600*/  @!P5 BRA `(.L_x_44884) ;  /* 0x000000000014d947 */ /* 0x000fd80003800000 */
[----:B-----5:R-:W-:Y:S02]  /*4610*/  HADD2.F32 R116, -RZ, R112.H0_H0 ;  /* 0x20000070ff747230 */ /* 0x020fe40000004100 */
[----:B------:R-:W-:-:S03]  /*4620*/  HADD2.F32 R120, -RZ, R100.H0_H0 ;  /* 0x20000064ff787230 */ /* 0x000fc60000004100 */
[----:B------:R-:W-:-:S04]  /*4630*/  FMUL.FTZ R116, R116, UR6 ;  /* 0x0000000674747c20 */ /* 0x000fc80008410000 */
[----:B------:R-:W-:-:S04]  /*4640*/  FMUL.FTZ R116, R116, R120 ;  /* 0x0000007874747220 */ /* 0x000fc80000410000 */
[----:B------:R-:W-:-:S07]  /*4650*/  @P0 FADD.FTZ R116, R104, R116 ;  /* 0x0000007468740221 */ /* 0x000fce0000010000 */
.L_x_44884:
[----:B------:R-:W-:Y:S05]  /*4660*/  BSYNC B0 ;  /* 0x0000000000007941 */ /* 0x000fea0003800000 */
.L_x_44883:
[----:B------:R-:W-:Y:S04]  /*4670*/  BSSY B0, `(.L_x_44885) ;  /* 0x0000007000007945 */ /* 0x000fe80003800000 */
[----:B------:R-:W-:Y:S05]  /*4680*/  @!P5 BRA `(.L_x_44886) ;  /* 0x000000000014d947 */ /* 0x000fea0003800000 */
[----:B-----5:R-:W-:Y:S02]  /*4690*/  HADD2.F32 R117, -RZ, R112.H1_H1 ;  /* 0x30000070ff757230 */ /* 0x020fe40000004100 */
[----:B------:R-:W-:-:S03]  /*46a0*/  HADD2.F32 R120, -RZ, R100.H1_H1 ;  /* 0x30000064ff787230 */ /* 0x000fc60000004100 */
[----:B------:R-:W-:-:S04]  /*46b0*/  FMUL.FTZ R117, R117, UR6 ;  /* 0x0000000675757c20 */ /* 0x000fc80008410000 */
[----:B------:R-:W-:-:S04]  /*46c0*/  FMUL.FTZ R117, R117, R120 ;  /* 0x0000007875757220 */ /* 0x000fc80000410000 */
[----:B------:R-:W-:-:S07]  /*46d0*/  @P0 FADD.FTZ R117, R105, R117 ;  /* 0x0000007569750221 */ /* 0x000fce0000010000 */
.L_x_44886:
[----:B------:R-:W-:Y:S05]  /*46e0*/  BSYNC B0 ;  /* 0x0000000000007941 */ /* 0x000fea0003800000 */
.L_x_44885:
[----:B------:R-:W-:Y:S04]  /*46f0*/  BSSY B0, `(.L_x_44887) ;  /* 0x0000007000007945 */ /* 0x000fe80003800000 */
[----:B------:R-:W-:Y:S05]  /*4700*/  @!P5 BRA `(.L_x_44888) ;  /* 0x000000000014d947 */ /* 0x000fea0003800000 */
[----:B-----5:R-:W-:Y:S02]  /*4710*/  HADD2.F32 R118, -RZ, R113.H0_H0 ;  /* 0x20000071ff767230 */ /* 0x020fe40000004100 */
[----:B------:R-:W-:-:S03]  /*4720*/  HADD2.F32 R120, -RZ, R101.H0_H0 ;  /* 0x20000065ff787230 */ /* 0x000fc60000004100 */
[----:B------:R-:W-:-:S04]  /*4730*/  FMUL.FTZ R118, R118, UR6 ;  /* 0x0000000676767c20 */ /* 0x000fc80008410000 */
[----:B------:R-:W-:-:S04]  /*4740*/  FMUL.FTZ R118, R118, R120 ;  /* 0x0000007876767220 */ /* 0x000fc80000410000 */
[----:B------:R-:W-:-:S07]  /*4750*/  @P0 FADD.FTZ R118, R106, R118 ;  /* 0x000000766a760221 */ /* 0x000fce0000010000 */
.L_x_44888:
[----:B------:R-:W-:Y:S05]  /*4760*/  BSYNC B0 ;  /* 0x0000000000007941 */ /* 0x000fea0003800000 */
.L_x_44887:
[----:B------:R-:W-:Y:S04]  /*4770*/  BSSY B0, `(.L_x_44889) ;  /* 0x0000007000007945 */ /* 0x000fe80003800000 */
[----:B------:R-:W-:Y:S05]  /*4780*/  @!P5 BRA `(.L_x_44890) ;  /* 0x000000000014d947 */ /* 0x000fea0003800000 */
[----:B-----5:R-:W-:Y:S02]  /*4790*/  HADD2.F32 R119, -RZ, R113.H1_H1 ;  /* 0x30000071ff777230 */ /* 0x020fe40000004100 */
[----:B------:R-:W-:-:S03]  /*47a0*/  HADD2.F32 R120, -RZ, R101.H1_H1 ;  /* 0x30000065ff787230 */ /* 0x000fc60000004100 */
[----:B------:R-:W-:-:S04]  /*47b0*/  FMUL.FTZ R119, R119, UR6 ;  /* 0x0000000677777c20 */ /* 0x000fc80008410000 */
[----:B------:R-:W-:-:S04]  /*47c0*/  FMUL.FTZ R119, R119, R120 ;  /* 0x0000007877777220 */ /* 0x000fc80000410000 */
[----:B------:R-:W-:-:S07]  /*47d0*/  @P0 FADD.FTZ R119, R107, R119 ;  /* 0x000000776b770221 */ /* 0x000fce0000010000 */
.L_x_44890:
[----:B------:R-:W-:Y:S05]  /*47e0*/  BSYNC B0 ;  /* 0x0000000000007941 */ /* 0x000fea0003800000 */
.L_x_44889:
        /* <DEDUP_REMOVED lines=8> */
.L_x_44892:
[----:B------:R-:W-:Y:S05]  /*4870*/  BSYNC B0 ;  /* 0x0000000000007941 */ /* 0x000fea0003800000 */
.L_x_44891:
        /* <DEDUP_REMOVED lines=8> */
.L_x_44894:
[----:B------:R-:W-:Y:S05]  /*4900*/  BSYNC B0 ;  /* 0x0000000000007941 */ /* 0x000fea0003800000 */
.L_x_44893:
        /* <DEDUP_REMOVED lines=8> */
.L_x_44896:
[----:B------:R-:W-:Y:S05]  /*4990*/  BSYNC B0 ;  /* 0x0000000000007941 */ /* 0x000fea0003800000 */
.L_x_44895:
        /* <DEDUP_REMOVED lines=8> */
.L_x_44898:
[----:B------:R-:W-:Y:S05]  /*4a20*/  BSYNC B0 ;  /* 0x0000000000007941 */ /* 0x000fea0003800000 */
.L_x_44897:
        /* <DEDUP_REMOVED lines=267> */
.L_x_44914:
        /* <DEDUP_REMOVED lines=23> */
[----:B------:R-:W-:Y:S01]  /*5c50*/  IADD3 R211, R220, -0x1, RZ ;  /* 0xffffffffdcd37810 */ /* 0x000fe20007ffe0ff */
[----:B------:R-:W-:Y:S02]  /*5c60*/  HADD2.F32 R220, -RZ, R27.H0_H0 ;  /* 0x2000001bffdc7230 */ /* 0x000fe40000004100 */
[----:B------:R-:W-:Y:S01]  /*5c70*/  FMUL.FTZ R190, R232, R190 ;  /* 0x000000bee8be7220 */ /* 0x000fe20000410000 */
[----:B------:R-:W-:-:S04]  /*5c80*/  FADD.FTZ R191, -R210, R191 ;  /* 0x000000bfd2bf7221 */ /* 0x000fc80000010100 */
[----:B------:R-:W-:Y:S01]  /*5c90*/  FMUL.FTZ R191, R232, R191 ;  /* 0x000000bfe8bf7220 */ /* 0x000fe20000410000 */
[----:B0-----:R-:W-:Y:S02]  /*5ca0*/  IMAD R211, R211, R245, RZ ;  /* 0x000000f5d3d37224 */ /* 0x001fe400078e02ff */
[----:B------:R-:W4:Y:S01]  /*5cb0*/  LDL R245, [R1+0xc] ;  /* 0x00000c0001f57983 */ /* 0x000f220000100800 */
[----:B---3--:R-:W-:Y:S01]  /*5cc0*/  FFMA.FTZ R190, R190, R220, R247 ;  /* 0x000000dcbebe7223 */ /* 0x008fe200000100f7 */
[----:B------:R-:W-:Y:S02]  /*5cd0*/  HADD2.F32 R220, -RZ, R27.H1_H1 ;  /* 0x3000001bffdc7230 */ /* 0x000fe40000004100 */
[----:B------:R-:W-:Y:S01]  /*5ce0*/  FADD.FTZ R188, -R210, R188 ;  /* 0x000000bcd2bc7221 */ /* 0x000fe20000010100 */
[----:B------:R-:W3:Y:S02]  /*5cf0*/  LDL R247, [R1+0x10] ;  /* 0x0000100001f77983 */ /* 0x000ee40000100800 */
[----:B--2---:R-:W-:-:S02]  /*5d00*/  FFMA.FTZ R191, R191, R220, R251 ;  /* 0x000000dcbfbf7223 */ /* 0x004fc400000100fb */
[----:B------:R-:W2:Y:S04]  /*5d10*/  LDL R220, [R1+0x8] ;  /* 0x0000080001dc7983 */ /* 0x000ea80000100800 */
[----:B------:R-:W3:Y:S01]  /*5d20*/  LDL R251, [R1+0x14] ;  /* 0x0000140001fb7983 */ /* 0x000ee20000100800 */
[----:B------:R-:W-:Y:S01]  /*5d30*/  F2FP.F16.F32.PACK_AB R191, R191, R190 ;  /* 0x000000bebfbf723e */ /* 0x000fe200000000ff */
[----:B------:R-:W-:Y:S02]  /*5d40*/  HADD2.F32 R190, -RZ, R26.H0_H0 ;  /* 0x2000001affbe7230 */ /* 0x000fe40000004100 */
[----:B------:R-:W-:Y:S01]  /*5d50*/  FMUL.FTZ R188, R232, R188 ;  /* 0x000000bce8bc7220 */ /* 0x000fe20000410000 */
[----:B------:R-:W-:-:S04]  /*5d60*/  FADD.FTZ R189, -R210, R189 ;  /* 0x000000bdd2bd7221 */ /* 0x000fc80000010100 */
[----:B------:R-:W-:Y:S01]  /*5d70*/  FMUL.FTZ R189, R232, R189 ;  /* 0x000000bde8bd7220 */ /* 0x000fe20000410000 */
[----:B----4-:R-:W-:Y:S01]  /*5d80*/  FFMA.FTZ R190, R188, R190, R245 ;  /* 0x000000bebcbe7223 */ /* 0x010fe200000100f5 */
[----:B------:R-:W-:Y:S01]  /*5d90*/  HADD2.F32 R188, -RZ, R26.H1_H1 ;  /* 0x3000001affbc7230 */ /* 0x000fe20000004100 */
[----:B------:R-:W4:Y:S01]  /*5da0*/  LDL R245, [R1+0x1c] ;  /* 0x00001c0001f57983 */ /* 0x000f220000100800 */
[----:B------:R-:W-:-:S04]  /*5db0*/  FADD.FTZ R22, -R210, R22 ;  /* 0x00000016d2167221 */ /* 0x000fc80000010100 */
[----:B------:R-:W-:Y:S01]  /*5dc0*/  FMUL.FTZ R22, R232, R22 ;  /* 0x00000016e8167220 */ /* 0x000fe20000410000 */
[----:B--2---:R-:W-:Y:S02]  /*5dd0*/  FFMA.FTZ R188, R189, R188, R220 ;  /* 0x000000bcbdbc7223 */ /* 0x004fe400000100dc */
[----:B------:R-:W2:Y:S03]  /*5de0*/  LDL R220, [R1+0x18] ;  /* 0x0000180001dc7983 */ /* 0x000ea60000100800 */
[----:B------:R-:W-:Y:S01]  /*5df0*/  F2FP.F16.F32.PACK_AB R190, R188, R190 ;  /* 0x000000bebcbe723e */ /* 0x000fe200000000ff */
[----:B------:R-:W-:Y:S02]  /*5e00*/  HADD2.F32 R188, -RZ, R25.H0_H0 ;  /* 0x20000019ffbc7230 */ /* 0x000fe40000004100 */
[----:B------:R-:W-:-:S03]  /*5e10*/  FADD.FTZ R23, -R210, R23 ;  /* 0x00000017d2177221 */ /* 0x000fc60000010100 */
[----:B---3--:R-:W-:Y:S02]  /*5e20*/  FFMA.FTZ R22, R22, R188, R251 ;  /* 0x000000bc16167223 */ /* 0x008fe400000100fb */
[----:B------:R-:W0:Y:S01]  /*5e30*/  S2R R251, SR_TID.X ;  /* 0x0000000000fb7919 */ /* 0x000e220000002100 */
[----:B------:R-:W-:Y:S02]  /*5e40*/  HADD2.F32 R188, -RZ, R25.H1_H1 ;  /* 0x30000019ffbc7230 */ /* 0x000fe40000004100 */
[----:B------:R-:W-:Y:S01]  /*5e50*/  FMUL.FTZ R23, R232, R23 ;  /* 0x00000017e8177220 */ /* 0x000fe20000410000 */
[----:B------:R-:W-:-:S03]  /*5e60*/  FADD.FTZ R20, -R210, R20 ;  /* 0x00000014d2147221 */ /* 0x000fc60000010100 */
[----:B------:R-:W-:Y:S01]  /*5e70*/  FFMA.FTZ R23, R23, R188, R247 ;  /* 0x000000bc17177223 */ /* 0x000fe200000100f7 */
[--C-:B------:R-:W-:Y:S02]  /*5e80*/  HADD2.F32 R188, -RZ, R24.reuse.H0_H0 ;  /* 0x20000018ffbc7230 */ /* 0x100fe40000004100 */
[----:B------:R-:W-:Y:S01]  /*5e90*/  FMUL.FTZ R20, R232, R20 ;  /* 0x00000014e8147220 */ /* 0x000fe20000410000 */
[----:B------:R-:W-:Y:S01]  /*5ea0*/  FADD.FTZ R21, -R210, R21 ;  /* 0x00000015d2157221 */ /* 0x000fe20000010100 */
[----:B------:R-:W-:Y:S02]  /*5eb0*/  F2FP.F16.F32.PACK_AB R189, R23, R22 ;  /* 0x0000001617bd723e */ /* 0x000fe400000000ff */
[----:B----4-:R-:W-:Y:S01]  /*5ec0*/  FFMA.FTZ R188, R20, R188, R245 ;  /* 0x000000bc14bc7223 */ /* 0x010fe200000100f5 */
[----:B------:R-:W-:Y:S01]  /*5ed0*/  HADD2.F32 R20, -RZ, R24.H1_H1 ;  /* 0x30000018ff147230 */ /* 0x000fe20000004100 */
[----:B------:R-:W1:Y:S01]  /*5ee0*/  LDC.64 R22, c[0x0][0x2b8] ;  /* 0x0000ae00ff167b82 */ /* 0x000e620000000a00 */
[----:B------:R-:W-:Y:S01]  /*5ef0*/  FMUL.FTZ R21, R232, R21 ;  /* 0x00000015e8157220 */ /* 0x000fe20000410000 */
[C---:B------:R-:W-:Y:S01]  /*5f00*/  FADD.FTZ R187, -R210.reuse, R187 ;  /* 0x000000bbd2bb7221 */ /* 0x040fe20000010100 */
[----:B0-----:R-:W-:Y:S01]  /*5f10*/  LOP3.LUT R251, R251, 0x1f, RZ, 0xc0, !PT ;  /* 0x0000001ffbfb7812 */ /* 0x001fe200078ec0ff */
        /* <DEDUP_REMOVED lines=10> */
[----:B------:R-:W-:-:S03]  /*5fc0*/  FMUL.FTZ R180, R232, R180 ;  /* 0x000000b4e8b47220 */ /* 0x000fc60000410000 */
[----:B------:R-:W-:Y:S01]  /*5fd0*/  FMUL.FTZ R181, R232, R181 ;  /* 0x000000b5e8b57220 */ /* 0x000fe20000410000 */
[C---:B------:R-:W-:Y:S01]  /*5fe0*/  FADD.FTZ R177, -R210.reuse, R177 ;  /* 0x000000b1d2b17221 */ /* 0x040fe20000010100 */
[C---:B------:R-:W-:Y:S01]  /*5ff0*/  FADD.FTZ R179, -R210.reuse, R179 ;  /* 0x000000b3d2b37221 */ /* 0x040fe20000010100 */
        /* <DEDUP_REMOVED lines=8> */
[----:B------:R-:W-:Y:S01]  /*6080*/  FMUL.FTZ R161, R232, R161 ;  /* 0x000000a1e8a17220 */ /* 0x000fe20000410000 */
[C---:B------:R-:W-:Y:S01]  /*6090*/  FADD.FTZ R122, -R210.reuse, R122 ;  /* 0x0000007ad27a7221 */ /* 0x040fe20000010100 */
[----:B------:R-:W-:Y:S01]  /*60a0*/  FADD.FTZ R123, -R210, R123 ;  /* 0x0000007bd27b7221 */ /* 0x000fe20000010100 */
[----:B------:R-:W-:Y:S01]  /*60b0*/  FMUL.FTZ R171, R232, R171 ;  /* 0x000000abe8ab7220 */ /* 0x000fe20000410000 */
        /* <DEDUP_REMOVED lines=85> */
[----:B--2---:R-:W-:-:S05]  /*6610*/  FFMA.FTZ R20, R21, R20, R220 ;  /* 0x0000001415147223 */ /* 0x004fca00000100dc */
[----:B------:R-:W-:Y:S02]  /*6620*/  F2FP.F16.F32.PACK_AB R188, R20, R188 ;  /* 0x000000bc14bc723e */ /* 0x000fe400000000ff */
[----:B------:R-:W-:-:S04]  /*6630*/  SHF.R.S32.HI R20, RZ, 0x1f, R211 ;  /* 0x0000001fff147819 */ /* 0x000fc800000114d3 */
[----:B------:R-:W-:-:S04]  /*6640*/  LEA.HI R211, R20, R211, RZ, 0x3 ;  /* 0x000000d314d37211 */ /* 0x000fc800078f18ff */
[----:B------:R-:W-:-:S05]  /*6650*/  LEA.HI.SX32 R211, R211, R251, 0x1d ;  /* 0x000000fbd3d37211 */ /* 0x000fca00078feaff */
[----:B-1----:R-:W-:-:S04]  /*6660*/  IMAD.WIDE.U32 R20, R211, 0x10, R22 ;  /* 0x00000010d3147825 */ /* 0x002fc800078e0016 */
[----:B------:R-:W-:Y:S01]  /*6670*/  FADD.FTZ R23, -R210, R186 ;  /* 0x000000bad2177221 */ /* 0x000fe20000010100 */
[----:B------:R0:W-:Y:S03]  /*6680*/  STG.E.128 desc[UR4][R20.64], R188 ;  /* 0x000000bc14007986 */ /* 0x0001e6000c101d04 */
[----:B------:R-:W-:Y:S01]  /*6690*/  FMUL.FTZ R22, R232, R23 ;  /* 0x00000017e8167220 */ /* 0x000fe20000410000 */
[----:B------:R-:W-:-:S05]  /*66a0*/  HADD2.F32 R23, -RZ, R31.H0_H0 ;  /* 0x2000001fff177230 */ /* 0x000fca0000004100 */
[----:B------:R-:W-:Y:S01]  /*66b0*/  FFMA.FTZ R23, R22, R23, R243 ;  /* 0x0000001716177223 */ /* 0x000fe200000100f3 */
[----:B------:R-:W-:Y:S02]  /*66c0*/  HADD2.F32 R22, -RZ, R29.H0_H0 ;  /* 0x2000001dff167230 */ /* 0x000fe40000004100 */
[----:B0-----:R-:W-:Y:S02]  /*66d0*/  HADD2.F32 R20, -RZ, R31.H1_H1 ;  /* 0x3000001fff147230 */ /* 0x001fe40000004100 */
[----:B------:R-:W-:Y:S01]  /*66e0*/  FMUL.FTZ R21, R232, R187 ;  /* 0x000000bbe8157220 */ /* 0x000fe20000410000 */
[----:B------:R-:W0:Y:S03]  /*66f0*/  LDC.64 R190, c[0x0][0x2b8] ;  /* 0x0000ae00ffbe7b82 */ /* 0x000e260000000a00 */
[----:B------:R-:W-:Y:S01]  /*6700*/  FFMA.FTZ R20, R21, R20, R242 ;  /* 0x0000001415147223 */ /* 0x000fe200000100f2 */
[----:B------:R-:W-:-:S02]  /*6710*/  HADD2.F32 R21, -RZ, R30.H0_H0 ;  /* 0x2000001eff157230 */ /* 0x000fc40000004100 */
[----:B------:R-:W-:Y:S01]  /*6720*/  FFMA.FTZ R182, R182, R22, R249 ;  /* 0x00000016b6b67223 */ /* 0x000fe200000100f9 */
[----:B------:R-:W-:Y:S02]  /*6730*/  HADD2.F32 R22, -RZ, R29.H1_H1 ;  /* 0x3000001dff167230 */ /* 0x000fe40000004100 */
[----:B------:R-:W-:Y:S01]  /*6740*/  FFMA.FTZ R21, R184, R21, R246 ;  /* 0x00000015b8157223 */ /* 0x000fe200000100f6 */
[----:B------:R-:W-:Y:S02]  /*6750*/  HADD2.F32 R184, -RZ, R30.H1_H1 ;  /* 0x3000001effb87230 */ /* 0x000fe40000004100 */
[----:B------:R-:W-:Y:S01]  /*6760*/  FFMA.FTZ R183, R183, R22, R248 ;  /* 0x00000016b7b77223 */ /* 0x000fe200000100f8 */
[--C-:B------:R-:W-:Y:S02]  /*6770*/  HADD2.F32 R22, -RZ, R28.reuse.H1_H1 ;  /* 0x3000001cff167230 */ /* 0x100fe40000004100 */
[----:B------:R-:W-:Y:S01]  /*6780*/  FFMA.FTZ R184, R185, R184, R244 ;  /* 0x000000b8b9b87223 */ /* 0x000fe200000100f4 */
[----:B------:R-:W-:-:S02]  /*6790*/  HADD2.F32 R185, -RZ, R28.H0_H0 ;  /* 0x2000001cffb97230 */ /* 0x000fc40000004100 */
[----:B------:R-:W-:-:S03]  /*67a0*/  FFMA.FTZ R181, R181, R22, R250 ;  /* 0x00000016b5b57223 */ /* 0x000fc600000100fa */
[----:B------:R-:W-:Y:S01]  /*67b0*/  FFMA.FTZ R180, R180, R185, R252 ;  /* 0x000000b9b4b47223 */ /* 0x000fe200000100fc */
[----:B------:R-:W-:-:S04]  /*67c0*/  F2FP.F16.F32.PACK_AB R23, R20, R23 ;  /* 0x000000171417723e */ /* 0x000fc800000000ff */
[----:B------:R-:W-:Y:S02]  /*67d0*/  F2FP.F16.F32.PACK_AB R20, R181, R180 ;  /* 0x000000b4b514723e */ /* 0x000fe400000000ff */
[----:B------:R-:W-:Y:S02]  /*67e0*/  IADD3 R180, R211, 0x20, RZ ;  /* 0x00000020d3b47810 */ /* 0x000fe40007ffe0ff */
[----:B------:R-:W-:Y:S02]  /*67f0*/  F2FP.F16.F32.PACK_AB R22, R184, R21 ;  /* 0x00000015b816723e */ /* 0x000fe400000000ff */
[----:B------:R-:W-:Y:S01]  /*6800*/  F2FP.F16.F32.PACK_AB R21, R183, R182 ;  /* 0x000000b6b715723e */ /* 0x000fe200000000ff */
[----:B0-----:R-:W-:-:S05]  /*6810*/  IMAD.WIDE.U32 R180, R180, 0x10, R190 ;  /* 0x00000010b4b47825 */ /* 0x001fca00078e00be */
[----:B------:R0:W-:Y:S01]  /*6820*/  STG.E.128 desc[UR4][R180.64], R20 ;  /* 0x00000014b4007986 */ /* 0x0001e2000c101d04 */
[----:B------:R-:W-:Y:S01]  /*6830*/  FADD.FTZ R183, -R210, R178 ;  /* 0x000000b2d2b77221 */ /* 0x000fe20000010100 */
[C---:B------:R-:W-:Y:S01]  /*6840*/  FMUL.FTZ R185, R232.reuse, R179 ;  /* 0x000000b3e8b97220 */ /* 0x040fe20000410000 */
[----:B------:R-:W-:Y:S02]  /*6850*/  HADD2.F32 R179, -RZ, R35.H0_H0 ;  /* 0x20000023ffb37230 */ /* 0x000fe40000004100 */
[----:B------:R-:W-:Y:S01]  /*6860*/  FMUL.FTZ R178, R232, R183 ;  /* 0x000000b7e8b27220 */ /* 0x000fe20000410000 */
[C---:B------:R-:W-:Y:S01]  /*6870*/  FADD.FTZ R183, -R210.reuse, R176 ;  /* 0x000000b0d2b77221 */ /* 0x040fe20000010100 */
[----:B0-----:R-:W-:Y:S01]  /*6880*/  FADD.FTZ R21, -R210, R174 ;  /* 0x000000aed2157221 */ /* 0x001fe20000010100 */
[----:B------:R-:W-:Y:S02]  /*6890*/  HADD2.F32 R174, -RZ, R34.H1_H1 ;  /* 0x30000022ffae7230 */ /* 0x000fe40000004100 */
[----:B------:R-:W-:-:S02]  /*68a0*/  HADD2.F32 R23, -RZ, R33.H0_H0 ;  /* 0x20000021ff177230 */ /* 0x000fc40000004100 */
[C---:B------:R-:W-:Y:S01]  /*68b0*/  FMUL.FTZ R20, R232.reuse, R21 ;  /* 0x00000015e8147220 */ /* 0x040fe20000410000 */
[----:B------:R-:W-:-:S03]  /*68c0*/  FMUL.FTZ R21, R232, R177 ;  /* 0x000000b1e8157220 */ /* 0x000fc60000410000 */
[----:B------:R-:W-:Y:S01]  /*68d0*/  FFMA.FTZ R20, R20, R23, R239 ;  /* 0x0000001714147223 */ /* 0x000fe200000100ef */
[----:B------:R-:W-:Y:S01]  /*68e0*/  FFMA.FTZ R21, R21, R174, R236 ;  /* 0x000000ae15157223 */ /* 0x000fe200000100ec */
[----:B------:R-:W-:Y:S02]  /*68f0*/  HADD2.F32 R174, -RZ, R33.H1_H1 ;  /* 0x30000021ffae7230 */ /* 0x000fe40000004100 */
[----:B------:R-:W-:Y:S01]  /*6900*/  FADD.FTZ R23, -R210, R172 ;  /* 0x000000acd2177221 */ /* 0x000fe20000010100 */
[----:B------:R-:W-:Y:S01]  /*6910*/  FFMA.FTZ R176, R178, R179, R235 ;  /* 0x000000b3b2b07223 */ /* 0x000fe200000100eb */
[----:B------:R-:W-:Y:S02]  /*6920*/  HADD2.F32 R22, -RZ, R34.H0_H0 ;  /* 0x20000022ff167230 */ /* 0x000fe40000004100 */
[C---:B------:R-:W-:Y:S01]  /*6930*/  FMUL.FTZ R178, R232.reuse, R183 ;  /* 0x000000b7e8b27220 */ /* 0x040fe20000410000 */
[----:B------:R-:W-:Y:S01]  /*6940*/  FFMA.FTZ R175, R175, R174, R238 ;  /* 0x000000aeafaf7223 */ /* 0x000fe200000100ee */
[----:B------:R-:W-:Y:S01]  /*6950*/  FMUL.FTZ R172, R232, R23 ;  /* 0x00000017e8ac7220 */ /* 0x000fe20000410000 */
[----:B------:R-:W-:-:S02]  /*6960*/  HADD2.F32 R23, -RZ, R32.H0_H0 ;  /* 0x20000020ff177230 */ /* 0x000fc40000004100 */
[----:B------:R-:W-:Y:S02]  /*6970*/  HADD2.F32 R174, -RZ, R32.H1_H1 ;  /* 0x30000020ffae7230 */ /* 0x000fe40000004100 */
[----:B------:R-:W-:Y:S01]  /*6980*/  FFMA.FTZ R22, R178, R22, R237 ;  /* 0x00000016b2167223 */ /* 0x000fe200000100ed */
[----:B------:R-:W-:Y:S02]  /*6990*/  HADD2.F32 R182, -RZ, R35.H1_H1 ;  /* 0x30000023ffb67230 */ /* 0x000fe40000004100 */
[----:B------:R-:W-:Y:S01]  /*69a0*/  FFMA.FTZ R172, R172, R23, R241 ;  /* 0x00000017acac7223 */ /* 0x000fe200000100f1 */
[----:B------:R-:W-:Y:S01]  /*69b0*/  FFMA.FTZ R173, R173, R174, R240 ;  /* 0x000000aeadad7223 */ /* 0x000fe200000100f0 */
[----:B------:R-:W-:Y:S02]  /*69c0*/  F2FP.F16.F32.PACK_AB R22, R21, R22 ;  /* 0x000000161516723e */ /* 0x000fe400000000ff */
[----:B------:R-:W-:Y:S01]  /*69d0*/  F2FP.F16.F32.PACK_AB R21, R175, R20 ;  /* 0x00000014af15723e */ /* 0x000fe200000000ff */
[----:B------:R-:W-:Y:S01]  /*69e0*/  FFMA.FTZ R179, R185, R182, R234 ;  /* 0x000000b6b9b37223 */ /* 0x000fe200000100ea */
[----:B------:R-:W-:-:S02]  /*69f0*/  F2FP.F16.F32.PACK_AB R20, R173, R172 ;  /* 0x000000acad14723e */ /* 0x000fc400000000ff */
[----:B------:R-:W-:Y:S02]  /*6a00*/  IADD3 R172, R211, 0x40, RZ ;  /* 0x00000040d3ac7810 */ /* 0x000fe40007ffe0ff */
[----:B------:R-:W-:-:S03]  /*6a10*/  F2FP.F16.F32.PACK_AB R23, R179, R176 ;  /* 0x000000b0b317723e */ /* 0x000fc600000000ff */
[----:B------:R-:W-:-:S05]  /*6a20*/  IMAD.WIDE.U32 R172, R172, 0x10, R190 ;  /* 0x00000010acac7825 */ /* 0x000fca00078e00be */
[----:B------:R0:W-:Y:S01]  /*6a30*/  STG.E.128 desc[UR4][R172.64], R20 ;  /* 0x00000014ac007986 */ /* 0x0001e2000c101d04 */
[--C-:B------:R-:W-:Y:S02]  /*6a40*/  HADD2.F32 R186, -RZ, R63.reuse.H0_H0 ;  /* 0x2000003fffba7230 */ /* 0x100fe40000004100 */
[----:B------:R-:W-:Y:S02]  /*6a50*/  HADD2.F32 R187, -RZ, R63.H1_H1 ;  /* 0x3000003fffbb7230 */ /* 0x000fe40000004100 */
[----:B------:R-:W-:Y:S02]  /*6a60*/  HADD2.F32 R175, -RZ, R42.H1_H1 ;  /* 0x3000002affaf7230 */ /* 0x000fe40000004100 */
[----:B0-----:R-:W-:Y:S02]  /*6a70*/  HADD2.F32 R20, -RZ, R39.H0_H0 ;  /* 0x20000027ff147230 */ /* 0x001fe40000004100 */
[----:B------:R-:W-:-:S03]  /*6a80*/  HADD2.F32 R22, -RZ, R38.H1_H1 ;  /* 0x30000026ff167230 */ /* 0x000fc60000004100 */
[----:B------:R-:W-:Y:S01]  /*6a90*/  FFMA.FTZ R162, R162, R20, R226 ;  /* 0x00000014a2a27223 */ /* 0x000fe200000100e2 */
[--C-:B------:R-:W-:Y:S02]  /*6aa0*/  HADD2.F32 R20, -RZ, R37.reuse.H1_H1 ;  /* 0x30000025ff147230 */ /* 0x100fe40000004100 */
[----:B------:R-:W-:Y:S01]  /*6ab0*/  FFMA.FTZ R161, R161, R22, R227 ;  /* 0x00000016a1a17223 */ /* 0x000fe200000100e3 */
[--C-:B------:R-:W-:Y:S02]  /*6ac0*/  HADD2.F32 R22, -RZ, R36.reuse.H1_H1 ;  /* 0x30000024ff167230 */ /* 0x100fe40000004100 */
[----:B------:R-:W-:Y:S02]  /*6ad0*/  HADD2.F32 R21, -RZ, R37.H0_H0 ;  /* 0x20000025ff157230 */ /* 0x000fe40000004100 */
[----:B------:R-:W-:Y:S01]  /*6ae0*/  FFMA.FTZ R171, R171, R20, R229 ;  /* 0x00000014abab7223 */ /* 0x000fe200000100e5 */
[----:B------:R-:W-:Y:S02]  /*6af0*/  HADD2.F32 R20, -RZ, R36.H0_H0 ;  /* 0x20000024ff147230 */ /* 0x000fe40000004100 */
[----:B------:R-:W-:Y:S01]  /*6b00*/  FFMA.FTZ R169, R169, R22, R231 ;  /* 0x00000016a9a97223 */ /* 0x000fe200000100e7 */
[----:B------:R-:W-:Y:S01]  /*6b10*/  FFMA.FTZ R186, R122, R186, R207 ;  /* 0x000000ba7aba7223 */ /* 0x000fe200000100cf */
[----:B------:R-:W-:Y:S01]  /*6b20*/  FFMA.FTZ R187, R123, R187, R208 ;  /* 0x000000bb7bbb7223 */ /* 0x000fe200000100d0 */
[----:B------:R-:W-:Y:S01]  /*6b30*/  FFMA.FTZ R170, R170, R21, R230 ;  /* 0x00000015aaaa7223 */ /* 0x000fe200000100e6 */
[----:B------:R-:W-:Y:S01]  /*6b40*/  FFMA.FTZ R168, R168, R20, R233 ;  /* 0x00000014a8a87223 */ /* 0x000fe200000100e9 */
[----:B------:R-:W-:Y:S01]  /*6b50*/  FFMA.FTZ R175, R153, R175, R218 ;  /* 0x000000af99af7223 */ /* 0x000fe200000100da */
[----:B------:R-:W-:Y:S01]  /*6b60*/  HADD2.F32 R22, -RZ, R47.H1_H1 ;  /* 0x3000002fff167230 */ /* 0x000fe20000004100 */
[----:B------:R-:W0:Y:S01]  /*6b70*/  LDC.64 R122, c[0x0][0x2b8] ;  /* 0x0000ae00ff7a7b82 */ /* 0x000e220000000a00 */
[----:B------:R-:W-:-:S02]  /*6b80*/  HADD2.F32 R172, -RZ, R39.H1_H1 ;  /* 0x30000027ffac7230 */ /* 0x000fc40000004100 */
[----:B------:R-:W-:Y:S02]  /*6b90*/  HADD2.F32 R21, -RZ, R41.H0_H0 ;  /* 0x20000029ff157230 */ /* 0x000fe40000004100 */
[--C-:B------:R-:W-:Y:S02]  /*6ba0*/  HADD2.F32 R153, -RZ, R46.reuse.H0_H0 ;  /* 0x2000002eff997230 */ /* 0x100fe40000004100 */
[----:B------:R-:W-:Y:S02]  /*6bb0*/  HADD2.F32 R20, -RZ, R46.H1_H1 ;  /* 0x3000002eff147230 */ /* 0x000fe40000004100 */
[----:B------:R-:W-:Y:S02]  /*6bc0*/  HADD2.F32 R23, -RZ, R38.H0_H0 ;  /* 0x20000026ff177230 */ /* 0x000fe40000004100 */
[----:B------:R-:W-:Y:S02]  /*6bd0*/  HADD2.F32 R174, -RZ, R42.H0_H0 ;  /* 0x2000002affae7230 */ /* 0x000fe40000004100 */
[----:B------:R-:W-:Y:S01]  /*6be0*/  FFMA.FTZ R151, R151, R22, R4 ;  /* 0x0000001697977223 */ /* 0x000fe20000010004 */
[----:B------:R-:W-:Y:S01]  /*6bf0*/  FFMA.FTZ R163, R163, R172, R225 ;  /* 0x000000aca3a37223 */ /* 0x000fe200000100e1 */
[----:B------:R-:W-:Y:S01]  /*6c00*/  FFMA.FTZ R176, R166, R21, R222 ;  /* 0x00000015a6b07223 */ /* 0x000fe200000100de */
[----:B------:R-:W-:Y:S01]  /*6c10*/  FFMA.FTZ R22, R148, R153, R0 ;  /* 0x0000009994167223 */ /* 0x000fe20000010000 */
[----:B------:R-:W-:Y:S01]  /*6c20*/  FFMA.FTZ R149, R149, R20, R2 ;  /* 0x0000001495957223 */ /* 0x000fe20000010002 */
[----:B------:R-:W-:Y:S01]  /*6c30*/  FFMA.FTZ R160, R160, R23, R228 ;  /* 0x00000017a0a07223 */ /* 0x000fe200000100e4 */
[----:B------:R-:W-:-:S02]  /*6c40*/  HADD2.F32 R172, -RZ, R43.H0_H0 ;  /* 0x2000002bffac7230 */ /* 0x000fc40000004100 */
[----:B------:R-:W-:Y:S01]  /*6c50*/  FFMA.FTZ R174, R152, R174, R219 ;  /* 0x000000ae98ae7223 */ /* 0x000fe200000100db */
[----:B------:R-:W-:Y:S02]  /*6c60*/  HADD2.F32 R21, -RZ, R45.H0_H0 ;  /* 0x2000002dff157230 */ /* 0x000fe40000004100 */
[--C-:B------:R-:W-:Y:S02]  /*6c70*/  HADD2.F32 R20, -RZ, R44.reuse.H0_H0 ;  /* 0x2000002cff147230 */ /* 0x100fe40000004100 */
[----:B------:R-:W-:Y:S02]  /*6c80*/  HADD2.F32 R148, -RZ, R44.H1_H1 ;  /* 0x3000002cff947230 */ /* 0x000fe40000004100 */
[----:B------:R-:W-:Y:S02]  /*6c90*/  HADD2.F32 R23, -RZ, R47.H0_H0 ;  /* 0x2000002fff177230 */ /* 0x000fe40000004100 */
[----:B------:R-:W-:Y:S02]  /*6ca0*/  HADD2.F32 R152, -RZ, R51.H0_H0 ;  /* 0x20000033ff987230 */ /* 0x000fe40000004100 */
[----:B------:R-:W-:Y:S01]  /*6cb0*/  FFMA.FTZ R172, R154, R172, R217 ;  /* 0x000000ac9aac7223 */ /* 0x000fe200000100d9 */
[----:B------:R-:W-:-:S02]  /*6cc0*/  HADD2.F32 R178, -RZ, R41.H1_H1 ;  /* 0x30000029ffb27230 */ /* 0x000fc40000004100 */
[----:B------:R-:W-:Y:S01]  /*6cd0*/  FFMA.FTZ R21, R158, R21, R213 ;  /* 0x000000159e157223 */ /* 0x000fe200000100d5 */
[----:B------:R-:W-:Y:S01]  /*6ce0*/  FFMA.FTZ R20, R156, R20, R215 ;  /* 0x000000149c147223 */ /* 0x000fe200000100d7 */
[----:B------:R-:W-:Y:S01]  /*6cf0*/  FFMA.FTZ R157, R157, R148, R214 ;  /* 0x000000949d9d7223 */ /* 0x000fe200000100d6 */
[----:B------:R-:W-:Y:S02]  /*6d00*/  HADD2.F32 R173, -RZ, R43.H1_H1 ;  /* 0x3000002bffad7230 */ /* 0x000fe40000004100 */
[----:B------:R-:W-:Y:S01]  /*6d10*/  FFMA.FTZ R23, R150, R23, R3 ;  /* 0x0000001796177223 */ /* 0x000fe20000010003 */
[----:B------:R-:W-:Y:S01]  /*6d20*/  FFMA.FTZ R148, R138, R152, R11 ;  /* 0x000000988a947223 */ /* 0x000fe2000001000b */
[----:B------:R-:W-:Y:S02]  /*6d30*/  HADD2.F32 R154, -RZ, R49.H1_H1 ;  /* 0x30000031ff9a7230 */ /* 0x000fe40000004100 */
[--C-:B------:R-:W-:Y:S02]  /*6d40*/  HADD2.F32 R156, -RZ, R54.reuse.H0_H0 ;  /* 0x20000036ff9c7230 */ /* 0x100fe40000004100 */
[----:B------:R-:W-:-:S02]  /*6d50*/  HADD2.F32 R158, -RZ, R54.H1_H1 ;  /* 0x30000036ff9e7230 */ /* 0x000fc40000004100 */
[----:B------:R-:W-:Y:S02]  /*6d60*/  HADD2.F32 R210, -RZ, R60.H0_H0 ;  /* 0x2000003cffd27230 */ /* 0x000fe40000004100 */
[----:B------:R-:W-:Y:S02]  /*6d70*/  HADD2.F32 R179, -RZ, R40.H0_H0 ;  /* 0x20000028ffb37230 */ /* 0x000fe40000004100 */
[----:B------:R-:W-:Y:S02]  /*6d80*/  HADD2.F32 R150, -RZ, R45.H1_H1 ;  /* 0x3000002dff967230 */ /* 0x000fe40000004100 */
[----:B------:R-:W-:Y:S02]  /*6d90*/  HADD2.F32 R152, -RZ, R50.H0_H0 ;  /* 0x20000032ff987230 */ /* 0x000fe40000004100 */
[----:B------:R-:W-:Y:S02]  /*6da0*/  HADD2.F32 R190, -RZ, R61.H0_H0 ;  /* 0x2000003dffbe7230 */ /* 0x000fe40000004100 */
[----:B------:R-:W-:-:S02]  /*6db0*/  HADD2.F32 R182, -RZ, R40.H1_H1 ;  /* 0x30000028ffb67230 */ /* 0x000fc40000004100 */
[----:B------:R-:W-:Y:S02]  /*6dc0*/  HADD2.F32 R153, -RZ, R51.H1_H1 ;  /* 0x30000033ff997230 */ /* 0x000fe40000004100 */
[----:B------:R-:W-:Y:S01]  /*6dd0*/  FFMA.FTZ R178, R167, R178, R221 ;  /* 0x000000b2a7b27223 */ /* 0x000fe200000100dd */
[----:B------:R-:W-:Y:S01]  /*6de0*/  FFMA.FTZ R173, R155, R173, R216 ;  /* 0x000000ad9bad7223 */ /* 0x000fe200000100d8 */
[----:B------:R-:W-:Y:S01]  /*6df0*/  FFMA.FTZ R147, R147, R154, R8 ;  /* 0x0000009a93937223 */ /* 0x000fe20000010008 */
[----:B------:R-:W-:Y:S01]  /*6e00*/  FFMA.FTZ R156, R128, R156, R17 ;  /* 0x0000009c809c7223 */ /* 0x000fe20000010011 */
[----:B------:R-:W-:Y:S01]  /*6e10*/  FFMA.FTZ R158, R129, R158, R18 ;  /* 0x0000009e819e7223 */ /* 0x000fe20000010012 */
[--C-:B------:R-:W-:Y:S02]  /*6e20*/  HADD2.F32 R166, -RZ, R59.reuse.H0_H0 ;  /* 0x2000003bffa67230 */ /* 0x100fe40000004100 */
[----:B------:R-:W-:Y:S01]  /*6e30*/  FFMA.FTZ R210, R116, R210, R201 ;  /* 0x000000d274d27223 */ /* 0x000fe200000100c9 */
[----:B------:R-:W-:-:S02]  /*6e40*/  HADD2.F32 R167, -RZ, R59.H1_H1 ;  /* 0x3000003bffa77230 */ /* 0x000fc40000004100 */
[C---:B------:R-:W-:Y:S01]  /*6e50*/  FMUL.FTZ R127, R232.reuse, R127 ;  /* 0x0000007fe87f7220 */ /* 0x040fe20000410000 */
[--C-:B------:R-:W-:Y:S02]  /*6e60*/  HADD2.F32 R177, -RZ, R58.reuse.H0_H0 ;  /* 0x2000003affb17230 */ /* 0x100fe40000004100 */
[----:B------:R-:W-:Y:S01]  /*6e70*/  FMUL.FTZ R117, R232, R117 ;  /* 0x00000075e8757220 */ /* 0x000fe20000410000 */
[----:B------:R-:W-:Y:S02]  /*6e80*/  HADD2.F32 R180, -RZ, R58.H1_H1 ;  /* 0x3000003affb47230 */ /* 0x000fe40000004100 */
[----:B------:R-:W-:Y:S01]  /*6e90*/  FFMA.FTZ R179, R164, R179, R224 ;  /* 0x000000b3a4b37223 */ /* 0x000fe200000100e0 */
[----:B------:R-:W-:Y:S02]  /*6ea0*/  HADD2.F32 R220, -RZ, R60.H1_H1 ;  /* 0x3000003cffdc7230 */ /* 0x000fe40000004100 */
[----:B------:R-:W-:Y:S01]  /*6eb0*/  FFMA.FTZ R159, R159, R150, R212 ;  /* 0x000000969f9f7223 */ /* 0x000fe200000100d4 */
[----:B------:R-:W-:Y:S01]  /*6ec0*/  FFMA.FTZ R152, R136, R152, R9 ;  /* 0x0000009888987223 */ /* 0x000fe20000010009 */
[----:B------:R-:W-:-:S02]  /*6ed0*/  HADD2.F32 R154, -RZ, R55.H0_H0 ;  /* 0x20000037ff9a7230 */ /* 0x000fc40000004100 */
[----:B------:R-:W-:Y:S01]  /*6ee0*/  FFMA.FTZ R190, R118, R190, R203 ;  /* 0x000000be76be7223 */ /* 0x000fe200000100cb */
[----:B------:R-:W-:Y:S01]  /*6ef0*/  HADD2.F32 R155, -RZ, R55.H1_H1 ;  /* 0x30000037ff9b7230 */ /* 0x000fe20000004100 */
[----:B------:R-:W-:Y:S01]  /*6f00*/  IADD3 R116, R211, 0x60, RZ ;  /* 0x00000060d3747810 */ /* 0x000fe20007ffe0ff */
[--C-:B------:R-:W-:Y:S02]  /*6f10*/  HADD2.F32 R128, -RZ, R53.reuse.H0_H0 ;  /* 0x20000035ff807230 */ /* 0x100fe40000004100 */
[C---:B------:R-:W-:Y:S01]  /*6f20*/  FMUL.FTZ R142, R232.reuse, R142 ;  /* 0x0000008ee88e7220 */ /* 0x040fe20000410000 */
[----:B------:R-:W-:Y:S02]  /*6f30*/  HADD2.F32 R129, -RZ, R53.H1_H1 ;  /* 0x30000035ff817230 */ /* 0x000fe40000004100 */
[C---:B------:R-:W-:Y:S01]  /*6f40*/  FMUL.FTZ R143, R232.reuse, R143 ;  /* 0x0000008fe88f7220 */ /* 0x040fe20000410000 */
[----:B------:R-:W-:Y:S02]  /*6f50*/  HADD2.F32 R184, -RZ, R56.H0_H0 ;  /* 0x20000038ffb87230 */ /* 0x000fe40000004100 */
[----:B------:R-:W-:Y:S01]  /*6f60*/  FMUL.FTZ R130, R232, R130 ;  /* 0x00000082e8827220 */ /* 0x000fe20000410000 */
[----:B------:R-:W-:-:S02]  /*6f70*/  HADD2.F32 R191, -RZ, R61.H1_H1 ;  /* 0x3000003dffbf7230 */ /* 0x000fc40000004100 */
[C---:B------:R-:W-:Y:S01]  /*6f80*/  FMUL.FTZ R131, R232.reuse, R131 ;  /* 0x00000083e8837220 */ /* 0x040fe20000410000 */
[C---:B------:R-:W-:Y:S01]  /*6f90*/  FMUL.FTZ R132, R232.reuse, R132 ;  /* 0x00000084e8847220 */ /* 0x040fe20000410000 */
[C---:B------:R-:W-:Y:S01]  /*6fa0*/  FMUL.FTZ R119, R232.reuse, R119 ;  /* 0x00000077e8777220 */ /* 0x040fe20000410000 */
[----:B------:R-:W-:Y:S01]  /*6fb0*/  FFMA.FTZ R182, R165, R182, R223 ;  /* 0x000000b6a5b67223 */ /* 0x000fe200000100df */
[----:B------:R-:W-:Y:S01]  /*6fc0*/  FFMA.FTZ R150, R139, R153, R12 ;  /* 0x000000998b967223 */ /* 0x000fe2000001000c */
[--C-:B------:R-:W-:Y:S01]  /*6fd0*/  HADD2.F32 R138, -RZ, R48.reuse.H0_H0 ;  /* 0x20000030ff8a7230 */ /* 0x100fe20000004100 */
[----:B------:R-:W-:Y:S01]  /*6fe0*/  IADD3 R118, R211, 0x80, RZ ;  /* 0x00000080d3767810 */ /* 0x000fe20007ffe0ff */
[----:B------:R-:W-:Y:S02]  /*6ff0*/  HADD2.F32 R136, -RZ, R48.H1_H1 ;  /* 0x30000030ff887230 */ /* 0x000fe40000004100 */
[----:B------:R-:W-:Y:S01]  /*7000*/  FMUL.FTZ R144, R232, R144 ;  /* 0x00000090e8907220 */ /* 0x000fe20000410000 */
[----:B------:R-:W-:-:S02]  /*7010*/  HADD2.F32 R164, -RZ, R52.H0_H0 ;  /* 0x20000034ffa47230 */ /* 0x000fc40000004100 */
[C---:B------:R-:W-:Y:S01]  /*7020*/  FMUL.FTZ R145, R232.reuse, R145 ;  /* 0x00000091e8917220 */ /* 0x040fe20000410000 */
[----:B------:R-:W-:Y:S02]  /*7030*/  HADD2.F32 R181, -RZ, R57.H0_H0 ;  /* 0x20000039ffb57230 */ /* 0x000fe40000004100 */
[C---:B------:R-:W-:Y:S01]  /*7040*/  FMUL.FTZ R140, R232.reuse, R140 ;  /* 0x0000008ce88c7220 */ /* 0x040fe20000410000 */
[C---:B------:R-:W-:Y:S01]  /*7050*/  FMUL.FTZ R134, R232.reuse, R134 ;  /* 0x00000086e8867220 */ /* 0x040fe20000410000 */
[----:B------:R-:W-:Y:S02]  /*7060*/  HADD2.F32 R153, -RZ, R50.H1_H1 ;  /* 0x30000032ff997230 */ /* 0x000fe40000004100 */
[C---:B------:R-:W-:Y:S01]  /*7070*/  FMUL.FTZ R146, R232.reuse, R146 ;  /* 0x00000092e8927220 */ /* 0x040fe20000410000 */
[----:B------:R-:W-:Y:S02]  /*7080*/  HADD2.F32 R139, -RZ, R49.H0_H0 ;  /* 0x20000031ff8b7230 */ /* 0x000fe40000004100 */
[----:B------:R-:W-:Y:S01]  /*7090*/  FMUL.FTZ R137, R232, R137 ;  /* 0x00000089e8897220 */ /* 0x000fe20000410000 */
[----:B------:R-:W-:-:S02]  /*70a0*/  HADD2.F32 R165, -RZ, R52.H1_H1 ;  /* 0x30000034ffa57230 */ /* 0x000fc40000004100 */
[----:B------:R-:W-:Y:S01]  /*70b0*/  FMUL.FTZ R141, R232, R141 ;  /* 0x0000008de88d7220 */ /* 0x000fe20000410000 */
[----:B------:R-:W-:Y:S01]  /*70c0*/  FFMA.FTZ R166, R126, R166, R199 ;  /* 0x000000a67ea67223 */ /* 0x000fe200000100c7 */
[----:B------:R-:W-:Y:S02]  /*70d0*/  HADD2.F32 R183, -RZ, R57.H1_H1 ;  /* 0x30000039ffb77230 */ /* 0x000fe40000004100 */
[----:B------:R-:W-:Y:S01]  /*70e0*/  FFMA.FTZ R167, R127, R167, R200 ;  /* 0x000000a77fa77223 */ /* 0x000fe200000100c8 */
[----:B------:R-:W-:Y:S01]  /*70f0*/  FFMA.FTZ R177, R124, R177, R197 ;  /* 0x000000b17cb17223 */ /* 0x000fe200000100c5 */
[----:B------:R-:W-:Y:S01]  /*7100*/  FFMA.FTZ R180, R125, R180, R198 ;  /* 0x000000b47db47223 */ /* 0x000fe200000100c6 */
[----:B------:R-:W-:Y:S02]  /*7110*/  HADD2.F32 R185, -RZ, R56.H1_H1 ;  /* 0x30000038ffb97230 */ /* 0x000fe40000004100 */
[----:B------:R-:W-:Y:S01]  /*7120*/  FFMA.FTZ R220, R117, R220, R202 ;  /* 0x000000dc75dc7223 */ /* 0x000fe200000100ca */
[C---:B------:R-:W-:Y:S01]  /*7130*/  FMUL.FTZ R133, R232.reuse, R133 ;  /* 0x00000085e8857220 */ /* 0x040fe20000410000 */
[----:B------:R-:W-:Y:S01]  /*7140*/  FMUL.FTZ R135, R232, R135 ;  /* 0x00000087e8877220 */ /* 0x000fe20000410000 */
[----:B------:R-:W-:Y:S01]  /*7150*/  FFMA.FTZ R154, R130, R154, R19 ;  /* 0x0000009a829a7223 */ /* 0x000fe20000010013 */
[----:B------:R-:W-:Y:S01]  /*7160*/  FFMA.FTZ R155, R131, R155, R192 ;  /* 0x0000009b839b7223 */ /* 0x000fe200000100c0 */
[----:B------:R-:W-:Y:S01]  /*7170*/  FFMA.FTZ R142, R142, R128, R15 ;  /* 0x000000808e8e7223 */ /* 0x000fe2000001000f */
[----:B------:R-:W-:Y:S01]  /*7180*/  FFMA.FTZ R143, R143, R129, R16 ;  /* 0x000000818f8f7223 */ /* 0x000fe20000010010 */
[----:B------:R-:W-:-:S02]  /*7190*/  HADD2.F32 R188, -RZ, R62.H0_H0 ;  /* 0x2000003effbc7230 */ /* 0x000fc40000004100 */
[----:B------:R-:W-:Y:S01]  /*71a0*/  FFMA.FTZ R184, R132, R184, R193 ;  /* 0x000000b884b87223 */ /* 0x000fe200000100c1 */
[----:B------:R-:W-:Y:S02]  /*71b0*/  HADD2.F32 R189, -RZ, R62.H1_H1 ;  /* 0x3000003effbd7230 */ /* 0x000fe40000004100 */
[----:B------:R-:W-:Y:S01]  /*71c0*/  FFMA.FTZ R191, R119, R191, R204 ;  /* 0x000000bf77bf7223 */ /* 0x000fe200000100cc */
[----:B------:R-:W-:Y:S01]  /*71d0*/  F2FP.F16.F32.PACK_AB R127, R163, R162 ;  /* 0x000000a2a37f723e */ /* 0x000fe200000000ff */
[----:B0-----:R-:W-:Y:S01]  /*71e0*/  IMAD.WIDE.U32 R116, R116, 0x10, R122 ;  /* 0x0000001074747825 */ /* 0x001fe200078e007a */
[----:B------:R-:W-:-:S03]  /*71f0*/  F2FP.F16.F32.PACK_AB R126, R161, R160 ;  /* 0x000000a0a17e723e */ /* 0x000fc600000000ff */
[C---:B------:R-:W-:Y:S01]  /*7200*/  FMUL.FTZ R120, R232.reuse, R120 ;  /* 0x00000078e8787220 */ /* 0x040fe20000410000 */
[----:B------:R-:W-:Y:S01]  /*7210*/  F2FP.F16.F32.PACK_AB R125, R171, R170 ;  /* 0x000000aaab7d723e */ /* 0x000fe200000000ff */
[----:B------:R-:W-:Y:S01]  /*7220*/  FMUL.FTZ R121, R232, R121 ;  /* 0x00000079e8797220 */ /* 0x000fe20000410000 */
[----:B------:R-:W-:Y:S01]  /*7230*/  F2FP.F16.F32.PACK_AB R124, R169, R168 ;  /* 0x000000a8a97c723e */ /* 0x000fe200000000ff */
[----:B------:R-:W-:Y:S01]  /*7240*/  FFMA.FTZ R144, R144, R138, R5 ;  /* 0x0000008a90907223 */ /* 0x000fe20000010005 */
[----:B------:R-:W-:Y:S01]  /*7250*/  FFMA.FTZ R145, R145, R136, R6 ;  /* 0x0000008891917223 */ /* 0x000fe20000010006 */
[----:B------:R-:W-:Y:S01]  /*7260*/  FFMA.FTZ R164, R140, R164, R13 ;  /* 0x000000a48ca47223 */ /* 0x000fe2000001000d */
[----:B------:R-:W-:Y:S01]  /*7270*/  FFMA.FTZ R181, R134, R181, R195 ;  /* 0x000000b586b57223 */ /* 0x000fe200000100c3 */
[----:B------:R-:W-:Y:S01]  /*7280*/  F2FP.F16.F32.PACK_AB R131, R173, R172 ;  /* 0x000000acad83723e */ /* 0x000fe200000000ff */
[----:B------:R-:W-:Y:S01]  /*7290*/  IMAD.WIDE.U32 R118, R118, 0x10, R122 ;  /* 0x0000001076767825 */ /* 0x000fe200078e007a */
[----:B------:R-:W-:-:S03]  /*72a0*/  F2FP.F16.F32.PACK_AB R130, R175, R174 ;  /* 0x000000aeaf82723e */ /* 0x000fc600000000ff */
[----:B------:R-:W-:Y:S01]  /*72b0*/  FFMA.FTZ R153, R137, R153, R10 ;  /* 0x0000009989997223 */ /* 0x000fe2000001000a */
[----:B------:R-:W-:Y:S01]  /*72c0*/  F2FP.F16.F32.PACK_AB R129, R178, R176 ;  /* 0x000000b0b281723e */ /* 0x000fe200000000ff */
[----:B------:R-:W-:Y:S01]  /*72d0*/  FFMA.FTZ R146, R146, R139, R7 ;  /* 0x0000008b92927223 */ /* 0x000fe20000010007 */
[----:B------:R-:W-:Y:S02]  /*72e0*/  F2FP.F16.F32.PACK_AB R128, R182, R179 ;  /* 0x000000b3b680723e */ /* 0x000fe400000000ff */
[----:B------:R-:W-:Y:S01]  /*72f0*/  IADD3 R132, R211, 0xa0, RZ ;  /* 0x000000a0d3847810 */ /* 0x000fe20007ffe0ff */
[----:B------:R-:W-:Y:S01]  /*7300*/  FFMA.FTZ R165, R141, R165, R14 ;  /* 0x000000a58da57223 */ /* 0x000fe2000001000e */
[C---:B------:R-:W-:Y:S02]  /*7310*/  IADD3 R134, R211.reuse, 0xc0, RZ ;  /* 0x000000c0d3867810 */ /* 0x040fe40007ffe0ff */
[C---:B------:R-:W-:Y:S02]  /*7320*/  IADD3 R136, R211.reuse, 0xe0, RZ ;  /* 0x000000e0d3887810 */ /* 0x040fe40007ffe0ff */
[----:B------:R-:W-:-:S02]  /*7330*/  IADD3 R138, R211, 0x100, RZ ;  /* 0x00000100d38a7810 */ /* 0x000fc40007ffe0ff */
[----:B------:R-:W-:Y:S01]  /*7340*/  IADD3 R140, R211, 0x120, RZ ;  /* 0x00000120d38c7810 */ /* 0x000fe20007ffe0ff */
[----:B------:R-:W-:Y:S01]  /*7350*/  FFMA.FTZ R183, R135, R183, R196 ;  /* 0x000000b787b77223 */ /* 0x000fe200000100c4 */
[----:B------:R-:W-:Y:S01]  /*7360*/  FFMA.FTZ R185, R133, R185, R194 ;  /* 0x000000b985b97223 */ /* 0x000fe200000100c2 */
[----:B------:R-:W-:Y:S01]  /*7370*/  FFMA.FTZ R188, R120, R188, R205 ;  /* 0x000000bc78bc7223 */ /* 0x000fe200000100cd */
[----:B------:R-:W-:Y:S01]  /*7380*/  FFMA.FTZ R189, R121, R189, R206 ;  /* 0x000000bd79bd7223 */ /* 0x000fe200000100ce */
[----:B------:R0:W-:Y:S01]  /*7390*/  STG.E.128 desc[UR4][R116.64], R124 ;  /* 0x0000007c74007986 */ /* 0x0001e2000c101d04 */
[--C-:B------:R-:W-:Y:S01]  /*73a0*/  IMAD.WIDE.U32 R132, R132, 0x10, R122.reuse ;  /* 0x0000001084847825 */ /* 0x100fe200078e007a */
[----:B------:R-:W-:Y:S02]  /*73b0*/  F2FP.F16.F32.PACK_AB R23, R151, R23 ;  /* 0x000000179717723e */ /* 0x000fe400000000ff */
        /* <DEDUP_REMOVED lines=8> */
[----:B------:R-:W-:-:S04]  /*7440*/  IMAD.WIDE.U32 R138, R138, 0x10, R122 ;  /* 0x000000108a8a7825 */ /* 0x000fc800078e007a */
[----:B------:R-:W-:Y:S01]  /*7450*/  IMAD.WIDE.U32 R140, R140, 0x10, R122 ;  /* 0x000000108c8c7825 */ /* 0x000fe200078e007a */
[----:B0-----:R-:W-:Y:S02]  /*7460*/  F2FP.F16.F32.PACK_AB R117, R147, R146 ;  /* 0x000000929375723e */ /* 0x001fe400000000ff */
[----:B------:R-:W-:Y:S02]  /*7470*/  F2FP.F16.F32.PACK_AB R116, R145, R144 ;  /* 0x000000909174723e */ /* 0x000fe400000000ff */
[----:B-1----:R-:W-:Y:S02]  /*7480*/  F2FP.F16.F32.PACK_AB R119, R150, R148 ;  /* 0x000000949677723e */ /* 0x002fe400000000ff */
        /* <DEDUP_REMOVED lines=12> */
[----:B------:R1:W-:Y:S04]  /*7550*/  STG.E.128 desc[UR4][R134.64], R116 ;  /* 0x0000007486007986 */ /* 0x0003e8000c101d04 */
[----:B------:R1:W-:Y:S04]  /*7560*/  STG.E.128 desc[UR4][R136.64], R120 ;  /* 0x0000007888007986 */ /* 0x0003e8000c101d04 */
[----:B------:R1:W-:Y:S04]  /*7570*/  STG.E.128 desc[UR4][R138.64], R124 ;  /* 0x0000007c8a007986 */ /* 0x0003e8000c101d04 */
[----:B------:R1:W-:Y:S02]  /*7580*/  STG.E.128 desc[UR4][R140.64], R128 ;  /* 0x000000808c007986 */ /* 0x0003e4000c101d04 */
.L_x_44901:
[----:B------:R-:W-:Y:S05]  /*7590*/  BSYNC B0 ;  /* 0x0000000000007941 */ /* 0x000fea0003800000 */
.L_x_44900:
[----:B-1----:R-:W1:Y:S02]  /*75a0*/  LDC.64 R20, c[0x0][0x210] ;  /* 0x00008400ff147b82 */ /* 0x002e640000000a00 */
[----:B-1----:R-:W-:-:S04]  /*75b0*/  LEA R209, R20, R209, 0x2 ;  /* 0x000000d114d17211 */ /* 0x002fc800078e10ff */
[----:B------:R-:W-:-:S13]  /*75c0*/  ISETP.GE.AND P0, PT, R209, R21, PT ;  /* 0x00000015d100720c */ /* 0x000fda0003f06270 */
[----:B------:R-:W-:Y:S05]  /*75d0*/  @!P0 BRA `(.L_x_44902) ;  /* 0xffffff9400208947 */ /* 0x000fea000383ffff */
[----:B------:R-:W-:Y:S05]  /*75e0*/  EXIT ;  /* 0x000000000000794d */ /* 0x000fea0003800000 */
.L_x_44899:
        /* <DEDUP_REMOVED lines=8> */
.L_x_44904:
[----:B------:R-:W-:Y:S05]  /*7670*/  BSYNC B0 ;  /* 0x0000000000007941 */ /* 0x000fea0003800000 */
.L_x_44903:
        /* <DEDUP_REMOVED lines=8> */
.L_x_44905:
[----:B------:R-:W-:Y:S01]  /*7700*/  HFMA2.MMA R232, -RZ, RZ, 0, 2.384185791015625e-07 ;  /* 0x00000004ffe87435 */ /* 0x000fe200000001ff */
[----:B------:R-:W-:Y:S01]  /*7710*/  FADD.FTZ R247, R247, R210 ;  /* 0x000000d2f7f77221 */ /* 0x000fe20000010000 */
[----:B------:R-:W-:-:S04]  /*7720*/  MOV R210, 0xffffffff ;  /* 0xffffffff00d27802 */ /* 0x000fc80000000f00 */
[----:B------:R-:W-:-:S07]  /*7730*/  MOV R251, R247 ;  /* 0x000000f700fb7202 */ /* 0x000fce0000000f00 */
[----:B------:R-:W-:Y:S05]  /*7740*/  WARPSYNC.COLLECTIVE R210, `(.L_x_44906) ;  /* 0x00000000d2087348 */ /* 0x000fea0003c00000 */
[----:B------:R0:W1:Y:S02]  /*7750*/  SHFL.BFLY P1, R210, R251, R232, R211 ;  /* 0x0c0000e8fbd27389 */ /* 0x00006400000200d3 */
[----:B01----:R-:W-:Y:S01]  /*7760*/  ENDCOLLECTIVE ;  /* 0x000000000000791b */ /* 0x003fe20003800000 */
.L_x_44906:
[----:B------:R-:W-:Y:S01]  /*7770*/  HFMA2.MMA R232, -RZ, RZ, 0, 4.76837158203125e-07 ;  /* 0x00000008ffe87435 */ /* 0x000fe200000001ff */
[----:B------:R-:W-:Y:S01]  /*7780*/  FADD.FTZ R247, R247, R210 ;  /* 0x000000d2f7f77221 */ /* 0x000fe20000010000 */
[----:B------:R-:W-:-:S04]  /*7790*/  MOV R210, 0xffffffff ;  /* 0xffffffff00d27802 */ /* 0x000fc80000000f00 */
[----:B------:R-:W-:-:S07]  /*77a0*/  MOV R251, R247 ;  /* 0x000000f700fb7202 */ /* 0x000fce0000000f00 */
[----:B------:R-:W-:Y:S05]  /*77b0*/  WARPSYNC.COLLECTIVE R210, `(.L_x_44907) ;  /* 0x00000000d2087348 */ /* 0x000fea0003c00000 */
[----:B------:R0:W1:Y:S02]  /*77c0*/  SHFL.BFLY P1, R210, R251, R232, R211 ;  /* 0x0c0000e8fbd27389 */ /* 0x00006400000200d3 */
[----:B01----:R-:W-:Y:S01]  /*77d0*/  ENDCOLLECTIVE ;  /* 0x000000000000791b */ /* 0x003fe20003800000 */
.L_x_44907:
[----:B------:R-:W-:Y:S01]  /*77e0*/  HFMA2.MMA R232, -RZ, RZ, 0, 9.5367431640625e-07 ;  /* 0x00000010ffe87435 */ /* 0x000fe200000001ff */
[----:B------:R-:W-:Y:S01]  /*77f0*/  FADD.FTZ R247, R247, R210 ;  /* 0x000000d2f7f77221 */ /* 0x000fe20000010000 */
[----:B------:R-:W-:-:S04]  /*7800*/  MOV R210, 0xffffffff ;  /* 0xffffffff00d27802 */ /* 0x000fc80000000f00 */
[----:B------:R-:W-:-:S07]  /*7810*/  MOV R251, R247 ;  /* 0x000000f700fb7202 */ /* 0x000fce0000000f00 */
[----:B------:R-:W-:Y:S05]  /*7820*/  WARPSYNC.COLLECTIVE R210, `(.L_x_44908) ;  /* 0x00000000d2087348 */ /* 0x000fea0003c00000 */
[----:B------:R0:W1:Y:S02]  /*7830*/  SHFL.BFLY P1, R210, R251, R232, R211 ;  /* 0x0c0000e8fbd27389 */ /* 0x00006400000200d3 */
[----:B01----:R-:W-:Y:S01]  /*7840*/  ENDCOLLECTIVE ;  /* 0x000000000000791b */ /* 0x003fe20003800000 */
.L_x_44908:
        /* <DEDUP_REMOVED lines=169> */
.L_x_44909:
[----:B------:R-:W-:Y:S01]  /*82e0*/  HFMA2.MMA R232, -RZ, RZ, 0, 1.1920928955078125e-07 ;  /* 0x00000002ffe87435 */ /* 0x000fe200000001ff */
[----:B------:R-:W-:Y:S01]  /*82f0*/  FADD.FTZ R251, R251, R210 ;  /* 0x000000d2fbfb7221 */ /* 0x000fe20000010000 */
[----:B------:R-:W-:-:S09]  /*8300*/  MOV R210, 0xffffffff ;  /* 0xffffffff00d27802 */ /* 0x000fd20000000f00 */
[----:B------:R-:W-:Y:S05]  /*8310*/  WARPSYNC.COLLECTIVE R210, `(.L_x_44910) ;  /* 0x00000000d2087348 */ /* 0x000fea0003c00000 */
[----:B------:R0:W1:Y:S02]  /*8320*/  SHFL.BFLY P1, R210, R251, R232, R211 ;  /* 0x0c0000e8fbd27389 */ /* 0x00006400000200d3 */
[----:B01----:R-:W-:Y:S01]  /*8330*/  ENDCOLLECTIVE ;  /* 0x000000000000791b */ /* 0x003fe20003800000 */
.L_x_44910:
[----:B------:R-:W-:Y:S01]  /*8340*/  HFMA2.MMA R232, -RZ, RZ, 0, 2.384185791015625e-07 ;  /* 0x00000004ffe87435 */ /* 0x000fe200000001ff */
[----:B------:R-:W-:Y:S01]  /*8350*/  FADD.FTZ R251, R251, R210 ;  /* 0x000000d2fbfb7221 */ /* 0x000fe20000010000 */
[----:B------:R-:W-:-:S09]  /*8360*/  MOV R210, 0xffffffff ;  /* 0xffffffff00d27802 */ /* 0x000fd20000000f00 */
[----:B------:R-:W-:Y:S05]  /*8370*/  WARPSYNC.COLLECTIVE R210, `(.L_x_44911) ;  /* 0x00000000d2087348 */ /* 0x000fea0003c00000 */
[----:B------:R0:W1:Y:S02]  /*8380*/  SHFL.BFLY P1, R210, R251, R232, R211 ;  /* 0x0c0000e8fbd27389 */ /* 0x00006400000200d3 */
[----:B01----:R-:W-:Y:S01]  /*8390*/  ENDCOLLECTIVE ;  /* 0x000000000000791b */ /* 0x003fe20003800000 */
.L_x_44911:
[----:B------:R-:W-:Y:S01]  /*83a0*/  HFMA2.MMA R232, -RZ, RZ, 0, 4.76837158203125e-07 ;  /* 0x00000008ffe87435 */ /* 0x000fe200000001ff */
[----:B------:R-:W-:Y:S01]  /*83b0*/  FADD.FTZ R251, R251, R210 ;  /* 0x000000d2fbfb7221 */ /* 0x000fe20000010000 */
[----:B------:R-:W-:-:S09]  /*83c0*/  MOV R210, 0xffffffff ;  /* 0xffffffff00d27802 */ /* 0x000fd20000000f00 */
[----:B------:R-:W-:Y:S05]  /*83d0*/  WARPSYNC.COLLECTIVE R210, `(.L_x_44912) ;  /* 0x00000000d2087348 */ /* 0x000fea0003c00000 */
[----:B------:R0:W1:Y:S02]  /*83e0*/  SHFL.BFLY P1, R210, R251, R232, R211 ;  /* 0x0c0000e8fbd27389 */ /* 0x00006400000200d3 */
[----:B01----:R-:W-:Y:S01]  /*83f0*/  ENDCOLLECTIVE ;  /* 0x000000000000791b */ /* 0x003fe20003800000 */
.L_x_44912:
[----:B------:R-:W-:Y:S01]  /*8400*/  HFMA2.MMA R232, -RZ, RZ, 0, 9.5367431640625e-07 ;  /* 0x00000010ffe87435 */ /* 0x000fe200000001ff */
[----:B------:R-:W-:Y:S01]  /*8410*/  FADD.FTZ R251, R251, R210 ;  /* 0x000000d2fbfb7221 */ /* 0x000fe20000010000 */
[----:B------:R-:W-:-:S09]  /*8420*/  MOV R210, 0xffffffff ;  /* 0xffffffff00d27802 */ /* 0x000fd20000000f00 */
[----:B------:R-:W-:Y:S05]  /*8430*/  WARPSYNC.COLLECTIVE R210, `(.L_x_44913) ;  /* 0x00000000d2087348 */ /* 0x000fea0003c00000 */
[----:B------:R0:W1:Y:S02]  /*8440*/  SHFL.BFLY P1, R210, R251, R232, R211 ;  /* 0x0c0000e8fbd27389 */ /* 0x00006400000200d3 */
[----:B01----:R-:W-:Y:S01]  /*8450*/  ENDCOLLECTIVE ;  /* 0x000000000000791b */ /* 0x003fe20003800000 */
.L_x_44913:
[----:B------:R-:W-:Y:S05]  /*8460*/  BRA `(.L_x_44914) ;  /* 0xffffffd4009c7947 */ /* 0x000fea000383ffff */
.L_x_44915:
        /* <DEDUP_REMOVED lines=9> */
.L_x_72383:


//--------------------- .text._ZN10layer_norm13ln_fwd_kernelINS_13Kernel_traitsI6__halfS2_fS2_fjLj2560ELj1ELj4ELj1ELj16ENS_18Kernel_traits_baseILj2560ES2_S2_fS2_fjLj128EEEEELb1ELb0ELb0ELb0EEEvNS_9FwdParamsE --------------------------
	.section	.text._ZN10layer_norm13ln_fwd_kernelINS_13Kernel_traitsI6__halfS2_fS2_fjLj2560ELj1ELj4ELj1ELj16ENS_18Kernel_traits_baseILj2560ES2_S2_fS2_fjLj128EEEEELb1ELb0ELb0ELb0EEEvNS_9FwdParamsE,"ax",@progbits
	.align	128
        .global         _ZN10layer_norm13ln_fwd_kernelINS_13Kernel_traitsI6__halfS2_fS2_fjLj2560ELj1ELj4ELj1ELj16ENS_18Kernel_traits_baseILj2560ES2_S2_fS2_fjLj128EEEEELb1ELb0ELb0ELb0EEEvNS_9FwdParamsE
        .type           _ZN10layer_norm13ln_fwd_kernelINS_13Kernel_traitsI6__halfS2_fS2_fjLj2560ELj1ELj4ELj1ELj16ENS_18Kernel_traits_baseILj2560ES2_S2_fS2_fjLj128EEEEELb1ELb0ELb0ELb0EEEvNS_9FwdParamsE,@function
        .size           _ZN10layer_norm13ln_fwd_kernelINS_13Kernel_traitsI6__halfS2_fS2_fjLj2560ELj1ELj4ELj1ELj16ENS_18Kernel_traits_baseILj2560ES2_S2_fS2_fjLj128EEEEELb1ELb0ELb0ELb0EEEvNS_9FwdParamsE,(.L_x_72384 - _ZN10layer_norm13ln_fwd_kernelINS_13Kernel_traitsI6__halfS2_fS2_fjLj2560ELj1ELj4ELj1ELj16ENS_18Kernel_traits_baseILj2560ES2_S2_fS2_fjLj128EEEEELb1ELb0ELb0ELb0EEEvNS_9FwdParamsE)
        .other          _ZN10layer_norm13ln_fwd_kernelINS_13Kernel_traitsI6__halfS2_fS2_fjLj2560ELj1ELj4ELj1ELj16ENS_18Kernel_traits_baseILj2560ES2_S2_fS2_fjLj128EEEEELb1ELb0ELb0ELb0EEEvNS_9FwdParamsE,@"STO_CUDA_ENTRY STV_DEFAULT"
_ZN10layer_norm13ln_fwd_kernelINS_13Kernel_traitsI6__halfS2_fS2_fjLj2560ELj1ELj4ELj1ELj16ENS_18Kernel_traits_baseILj2560ES2_S2_fS2_fjLj128EEEEELb1ELb0ELb0ELb0EEEvNS_9FwdParamsE:
.text._ZN10layer_norm13ln_fwd_kernelINS_13Kernel_traitsI6__halfS2_fS2_fjLj2560ELj1ELj4ELj1ELj16ENS_18Kernel_traits_baseILj2560ES2_S2_fS2_fjLj128EEEEELb1ELb0ELb0ELb0EEEvNS_9FwdParamsE:
        /* <DEDUP_REMOVED lines=17> */
[----:B0-----:R-:W-:-:S05]  /*0110*/  @P0 MOV R7, R61 ;  /* 0x0000003d00070202 */ /* 0x001fca0000000f00 */
        /* <DEDUP_REMOVED lines=19> */
[----:B------:R-:W-:Y:S02]  /*0250*/  UIADD3 UR22, UR5, -0x126145ec, URZ ;  /* 0xed9eba1405167890 */ /* 0x000fe4000fffe03f */
        /* <DEDUP_REMOVED lines=65> */
.L_x_44917:
[----:B------:R-:W-:Y:S05]  /*0670*/  BSYNC B0 ;  /* 0x0000000000007941 */ /* 0x000fea0003800000 */
.L_x_44916:
        /* <DEDUP_REMOVED lines=14> */
.L_x_44919:
[----:B------:R-:W-:Y:S05]  /*0760*/  BSYNC B0 ;  /* 0x0000000000007941 */ /* 0x000fea0003800000 */
.L_x_44918:
        /* <DEDUP_REMOVED lines=14> */
.L_x_44921:
[----:B------:R-:W-:Y:S05]  /*0850*/  BSYNC B0 ;  /* 0x0000000000007941 */ /* 0x000fea0003800000 */
.L_x_44920:
        /* <DEDUP_REMOVED lines=14> */
.L_x_44923:
[----:B------:R-:W-:Y:S05]  /*0940*/  BSYNC B0 ;  /* 0x0000000000007941 */ /* 0x000fea0003800000 */
.L_x_44922:
        /* <DEDUP_REMOVED lines=14> */
.L_x_44925:
[----:B------:R-:W-:Y:S05]  /*0a30*/  BSYNC B0 ;  /* 0x0000000000007941 */ /* 0x000fea0003800000 */
.L_x_44924:
        /* <DEDUP_REMOVED lines=23> */
.L_x_44927:
[----:B------:R-:W-:Y:S05]  /*0bb0*/  BSYNC B0 ;  /* 0x0000000000007941 */ /* 0x000fea0003800000 */
.L_x_44926:
        /* <DEDUP_REMOVED lines=22> */
.L_x_44929:
[----:B------:R-:W-:Y:S05]  /*0d20*/  BSYNC B0 ;  /* 0x0000000000007941 */ /* 0x000fea0003800000 */
.L_x_44928:
        /* <DEDUP_REMOVED lines=17> */
.L_x_44931:
[----:B------:R-:W-:Y:S05]  /*0e40*/  BSYNC B0 ;  /* 0x0000000000007941 */ /* 0x000fea0003800000 */
.L_x_44930:
        /* <DEDUP_REMOVED lines=18> */
.L_x_44933:
[----:B------:R-:W-:Y:S05]  /*0f70*/  BSYNC B0 ;  /* 0x0000000000007941 */ /* 0x000fea0003800000 */
.L_x_44932:
        /* <DEDUP_REMOVED lines=16> */
.L_x_44935:
[----:B------:R-:W-:Y:S05]  /*1080*/  BSYNC B0 ;  /* 0x0000000000007941 */ /* 0x000fea0003800000 */
.L_x_44934:
        /* <DEDUP_REMOVED lines=10> */
[----:B------:R-:W-:Y:S01]  /*1130*/  HADD2.F32 R149, -RZ, R40.H1_H1 ;  /* 0x30000028ff957230 */ /* 0x000fe20000004100 */
[----:B------:R-:W-:Y:S01]  /*1140*/  UISETP.NE.U32.AND UP0, UPT, UR8, URZ, UPT ;  /* 0x0000003f0800728c */ /* 0x000fe2000bf05070 */
[--C-:B------:R-:W-:Y:S01]  /*1150*/  HADD2.F32 R148, -RZ, R41.reuse.H0_H0 ;  /* 0x20000029ff947230 */ /* 0x100fe20000004100 */
[----:B------:R1:W-:Y:S01]  /*1160*/  STL [R1+0x40], R2 ;  /* 0x0000400201007387 */ /* 0x0003e20000100800 */
[----:B------:R-:W-:Y:S01]  /*1170*/  HADD2.F32 R150, -RZ, R41.H1_H1 ;  /* 0x30000029ff967230 */ /* 0x000fe20000004100 */
[----:B------:R-:W-:Y:S01]  /*1180*/  LOP3.LUT R165, R60, 0x3, RZ, 0xc0, !PT ;  /* 0x000000033ca57812 */ /* 0x000fe200078ec0ff */
[--C-:B------:R-:W-:Y:S01]  /*1190*/  HADD2.F32 R217, -RZ, R205.reuse.H0_H0 ;  /* 0x200000cdffd97230 */ /* 0x100fe20000004100 */
[----:B------:R2:W-:Y:S01]  /*11a0*/  STL [R1+0x38], R0 ;  /* 0x0000380001007387 */ /* 0x0005e20000100800 */
[----:B------:R-:W-:Y:S01]  /*11b0*/  HADD2.F32 R215, -RZ, R205.H1_H1 ;  /* 0x300000cdffd77230 */ /* 0x000fe20000004100 */
[----:B------:R-:W-:Y:S01]  /*11c0*/  ULDC.U8 UR8, c[0x0][0x2a0] ;  /* 0x0000a80000087ab9 */ /* 0x000fe20000000000 */
[----:B0-----:R-:W-:Y:S01]  /*11d0*/  HADD2.F32 R3, -RZ, R77.H1_H1 ;  /* 0x3000004dff037230 */ /* 0x001fe20000004100 */
[----:B------:R-:W-:Y:S01]  /*11e0*/  UISETP.NE.AND.EX UP0, UPT, UR9, URZ, UPT, UP0 ;  /* 0x0000003f0900728c */ /* 0x000fe2000bf05300 */
[----:B------:R-:W-:Y:S01]  /*11f0*/  IMAD R62, R62, -0x2daee0ad, RZ ;  /* 0xd2511f533e3e7824 */ /* 0x000fe200078e02ff */
[----:B------:R-:W-:Y:S01]  /*1200*/  ULDC UR33, c[0x0][0x218] ;  /* 0x0000860000217ab9 */ /* 0x000fe20000000800 */
[--C-:B-1----:R-:W-:Y:S01]  /*1210*/  HADD2.F32 R2, -RZ, R78.reuse.H0_H0 ;  /* 0x2000004eff027230 */ /* 0x102fe20000004100 */
[----:B------:R0:W-:Y:S01]  /*1220*/  STL [R1+0x30], R3 ;  /* 0x0000300301007387 */ /* 0x0001e20000100800 */
[----:B------:R-:W-:Y:S01]  /*1230*/  IMAD R61, R61, -0x326172a9, RZ ;  /* 0xcd9e8d573d3d7824 */ /* 0x000fe200078e02ff */
[----:B------:R-:W-:Y:S01]  /*1240*/  UISETP.NE.AND UP1, UPT, UR8, URZ, UPT ;  /* 0x0000003f0800728c */ /* 0x000fe2000bf25270 */
[----:B--2---:R-:W-:Y:S01]  /*1250*/  HADD2.F32 R0, -RZ, R78.H1_H1 ;  /* 0x3000004eff007230 */ /* 0x004fe20000004100 */
[----:B------:R1:W-:Y:S01]  /*1260*/  STL [R1+0x28], R2 ;  /* 0x0000280201007387 */ /* 0x0003e20000100800 */
[----:B------:R-:W-:Y:S01]  /*1270*/  IMAD.HI.U32 R41, R168, -0x2daee0ad, RZ ;  /* 0xd2511f53a8297827 */ /* 0x000fe200078e00ff */
[----:B------:R-:W-:Y:S01]  /*1280*/  ULDC UR14, c[0x0][0x2d8] ;  /* 0x0000b600000e7ab9 */ /* 0x000fe20000000800 */
[----:B------:R-:W-:Y:S01]  /*1290*/  ULDC.64 UR10, c[0x0][0x238] ;  /* 0x00008e00000a7ab9 */ /* 0x000fe20000000a00 */
[----:B------:R2:W-:Y:S01]  /*12a0*/  STL [R1+0x20], R0 ;  /* 0x0000200001007387 */ /* 0x0005e20000100800 */
[--C-:B------:R-:W-:Y:S01]  /*12b0*/  HADD2.F32 R223, -RZ, R36.reuse.H0_H0 ;  /* 0x20000024ffdf7230 */ /* 0x100fe20000004100 */
[----:B------:R-:W-:Y:S01]  /*12c0*/  LOP3.LUT R164, R41, UR32, R62, 0x96, !PT ;  /* 0x0000002029a47c12 */ /* 0x000fe2000f8e963e */
[----:B0-----:R-:W-:Y:S01]  /*12d0*/  HADD2.F32 R3, -RZ, R79.H0_H0 ;  /* 0x2000004fff037230 */ /* 0x001fe20000004100 */
[----:B------:R-:W-:Y:S01]  /*12e0*/  ULDC.64 UR12, c[0x0][0x240] ;  /* 0x00009000000c7ab9 */ /* 0x000fe20000000a00 */
        /* <DEDUP_REMOVED lines=26> */
[--C-:B--2---:R-:W-:Y:S01]  /*1490*/  HADD2.F32 R0, -RZ, R75.reuse.H0_H0 ;  /* 0x2000004bff007230 */ /* 0x104fe20000004100 */
        /* <DEDUP_REMOVED lines=8> */
[----:B------:R-:W-:Y:S01]  /*1520*/  STL [R1+0xc], R3 ;  /* 0x00000c0301007387 */ /* 0x000fe20000100800 */
[----:B------:R-:W-:Y:S02]  /*1530*/  HADD2.F32 R212, -RZ, R38.H1_H1 ;  /* 0x30000026ffd47230 */ /* 0x000fe40000004100 */
[----:B--2---:R-:W-:Y:S01]  /*1540*/  HADD2.F32 R0, -RZ, R68.H1_H1 ;  /* 0x30000044ff007230 */ /* 0x004fe20000004100 */
[----:B------:R-:W-:Y:S01]  /*1550*/  STL [R1+0x8], R2 ;  /* 0x0000080201007387 */ /* 0x000fe20000100800 */
        /* <DEDUP_REMOVED lines=8> */
[----:B0-----:R-:W-:Y:S02]  /*15e0*/  HADD2.F32 R0, -RZ, R64.H0_H0 ;  /* 0x20000040ff007230 */ /* 0x001fe40000004100 */
        /* <DEDUP_REMOVED lines=8> */
[----:B0-----:R-:W-:Y:S02]  /*1670*/  HADD2.F32 R0, -RZ, R40.H0_H0 ;  /* 0x20000028ff007230 */ /* 0x001fe40000004100 */
[----:B------:R-:W-:-:S04]  /*1680*/  IMAD.HI.U32 R40, R166, -0x326172a9, RZ ;  /* 0xcd9e8d57a6287827 */ /* 0x000fc800078e00ff */
        /* <DEDUP_REMOVED lines=39> */
[----:B------:R-:W-:Y:S02]  /*1900*/  HADD2.F32 R209, -RZ, R207.H0_H0 ;  /* 0x200000cfffd17230 */ /* 0x000fe40000004100 */
[----:B------:R-:W-:Y:S02]  /*1910*/  HADD2.F32 R193, -RZ, R191.H0_H0 ;  /* 0x200000bfffc17230 */ /* 0x000fe40000004100 */
        /* <DEDUP_REMOVED lines=63> */
[----:B------:R-:W-:Y:S02]  /*1d10*/  IMAD R166, R166, -0x326172a9, RZ ;  /* 0xcd9e8d57a6a67824 */ /* 0x000fe400078e02ff */
[----:B------:R-:W-:Y:S02]  /*1d20*/  IMAD R168, R168, -0x2daee0ad, RZ ;  /* 0xd2511f53a8a87824 */ /* 0x000fe400078e02ff */
[----:B------:R-:W-:-:S07]  /*1d30*/  IMAD.MOV.U32 R167, RZ, RZ, RZ ;  /* 0x000000ffffa77224 */ /* 0x000fce00078e00ff */
.L_x_45538:
[----:B------:R-:W-:Y:S01]  /*1d40*/  PLOP3.LUT P0, PT, PT, PT, UP0, 0x80, 0x0 ;  /* 0x000000000000781c */ /* 0x000fe20003f0f008 */
[----:B------:R-:W-:Y:S01]  /*1d50*/  HFMA2.MMA R128, -RZ, RZ, 0, 1.1920928955078125e-07 ;  /* 0x00000002ff807435 */ /* 0x000fe200000001ff */
[----:B------:R-:W-:Y:S01]  /*1d60*/  @UP0 ULDC.64 UR8, c[0x0][0x270] ;  /* 0x00009c0000080ab9 */ /* 0x000fe20000000a00 */
[----:B------:R-:W-:-:S10]  /*1d70*/  LOP3.LUT P1, RZ, R143, 0x10, RZ, 0xc0, !PT ;  /* 0x000000108fff7812 */ /* 0x000fd4000782c0ff */
[----:B------:R-:W-:Y:S01]  /*1d80*/  @P0 IMAD.WIDE R128, R142, R128, UR8 ;  /* 0x000000088e800e25 */ /* 0x000fe2000f8e0280 */
[----:B------:R-:W-:-:S13]  /*1d90*/  PLOP3.LUT P0, PT, PT, PT, UP0, 0x80, 0x0 ;  /* 0x000000000000781c */ /* 0x000fda0003f0f008 */
[----:B------:R0:W2:Y:S01]  /*1da0*/  @P0 LDG.E.U16 R129, desc[UR6][R128.64] ;  /* 0x0000000680810981 */ /* 0x0000a2000c1e1500 */
[----:B------:R-:W-:Y:S01]  /*1db0*/  PLOP3.LUT P0, PT, PT, PT, UP0, 0x80, 0x0 ;  /* 0x000000000000781c */ /* 0x000fe20003f0f008 */
[----:B------:R-:W-:Y:S01]  /*1dc0*/  BSSY B1, `(.L_x_44937) ;  /* 0x00002db000017945 */ /* 0x000fe20003800000 */
[----:B0-----:R-:W-:-:S11]  /*1dd0*/  IMAD.MOV.U32 R128, RZ, RZ, 0x3f800000 ;  /* 0x3f800000ff807424 */ /* 0x001fd600078e00ff */
[----:B--2---:R-:W-:Y:S02]  /*1de0*/  @P0 HADD2.F32 R128, -RZ, R129.H0_H0 ;  /* 0x20000081ff800230 */ /* 0x004fe40000004100 */
        /* <DEDUP_REMOVED lines=30> */
.L_x_44940:
[----:B------:R-:W-:-:S07]  /*1fd0*/  IMAD.MOV.U32 R170, RZ, RZ, R166 ;  /* 0x000000ffffaa7224 */ /* 0x000fce00078e00a6 */
.L_x_44941:
[----:B------:R-:W-:Y:S05]  /*1fe0*/  BSYNC B2 ;  /* 0x0000000000027941 */ /* 0x000fea0003800000 */
.L_x_44939:
        /* <DEDUP_REMOVED lines=16> */
.L_x_44945:
[----:B------:R-:W-:Y:S05]  /*20f0*/  BSYNC B3 ;  /* 0x0000000000037941 */ /* 0x000fea0003800000 */
.L_x_44944:
        /* <DEDUP_REMOVED lines=44> */
.L_x_44943:
[----:B------:R-:W-:Y:S05]  /*23c0*/  BSYNC B2 ;  /* 0x0000000000027941 */ /* 0x000fea0003800000 */
.L_x_44942:
        /* <DEDUP_REMOVED lines=11> */
[----:B-----5:R-:W-:-:S05]  /*2480*/  HADD2.F32 R48, -RZ, R52.H0_H0 ;  /* 0x20000034ff307230 */ /* 0x020fca0000004100 */
[----:B------:R-:W-:-:S04]  /*2490*/  FMUL.FTZ R48, R48, R128 ;  /* 0x0000008030307220 */ /* 0x000fc80000410000 */
[----:B-1----:R-:W-:-:S03]  /*24a0*/  FMUL.FTZ R48, R48, R173 ;  /* 0x000000ad30307220 */ /* 0x002fc60000410000 */
        /* <DEDUP_REMOVED lines=13> */
.L_x_44947:
[----:B------:R-:W-:-:S07]  /*2580*/  IMAD.MOV.U32 R49, RZ, RZ, R166 ;  /* 0x000000ffff317224 */ /* 0x000fce00078e00a6 */
.L_x_44948:
[----:B------:R-:W-:Y:S05]  /*2590*/  BSYNC B2 ;  /* 0x0000000000027941 */ /* 0x000fea0003800000 */
.L_x_44946:
        /* <DEDUP_REMOVED lines=16> */
.L_x_44952:
[----:B------:R-:W-:Y:S05]  /*26a0*/  BSYNC B3 ;  /* 0x0000000000037941 */ /* 0x000fea0003800000 */
.L_x_44951:
        /* <DEDUP_REMOVED lines=44> */
.L_x_44950:
[----:B------:R-:W-:Y:S05]  /*2970*/  BSYNC B2 ;  /* 0x0000000000027941 */ /* 0x000fea0003800000 */
.L_x_44949:
        /* <DEDUP_REMOVED lines=22> */
.L_x_44954:
[----:B------:R-:W-:-:S07]  /*2ae0*/  MOV R52, R166 ;  /* 0x000000a600347202 */ /* 0x000fce0000000f00 */
.L_x_44955:
[----:B------:R-:W-:Y:S05]  /*2af0*/  BSYNC B2 ;  /* 0x0000000000027941 */ /* 0x000fea0003800000 */
.L_x_44953:
        /* <DEDUP_REMOVED lines=16> */
.L_x_44959:
[----:B------:R-:W-:Y:S05]  /*2c00*/  BSYNC B3 ;  /* 0x0000000000037941 */ /* 0x000fea0003800000 */
.L_x_44958:
        /* <DEDUP_REMOVED lines=44> */
.L_x_44957:
[----:B------:R-:W-:Y:S05]  /*2ed0*/  BSYNC B2 ;  /* 0x0000000000027941 */ /* 0x000fea0003800000 */
.L_x_44956:
        /* <DEDUP_REMOVED lines=20> */
.L_x_44961:
[----:B------:R-:W-:-:S07]  /*3020*/  IMAD.MOV.U32 R51, RZ, RZ, R166 ;  /* 0x000000ffff337224 */ /* 0x000fce00078e00a6 */
.L_x_44962:
[----:B------:R-:W-:Y:S05]  /*3030*/  BSYNC B2 ;  /* 0x0000000000027941 */ /* 0x000fea0003800000 */
.L_x_44960:
        /* <DEDUP_REMOVED lines=16> */
.L_x_44966:
[----:B------:R-:W-:Y:S05]  /*3140*/  BSYNC B3 ;  /* 0x0000000000037941 */ /* 0x000fea0003800000 */
.L_x_44965:
        /* <DEDUP_REMOVED lines=44> */
.L_x_44964:
[----:B------:R-:W-:Y:S05]  /*3410*/  BSYNC B2 ;  /* 0x0000000000027941 */ /* 0x000fea0003800000 */
.L_x_44963:
        /* <DEDUP_REMOVED lines=20> */
.L_x_44968:
[----:B------:R-:W-:-:S07]  /*3560*/  MOV R170, R166 ;  /* 0x000000a600aa7202 */ /* 0x000fce0000000f00 */
.L_x_44969:
[----:B------:R-:W-:Y:S05]  /*3570*/  BSYNC B2 ;  /* 0x0000000000027941 */ /* 0x000fea0003800000 */
.L_x_44967:
        /* <DEDUP_REMOVED lines=16> */
.L_x_44973:
[----:B------:R-:W-:Y:S05]  /*3680*/  BSYNC B3 ;  /* 0x0000000000037941 */ /* 0x000fea0003800000 */
.L_x_44972:
        /* <DEDUP_REMOVED lines=44> */
.L_x_44971:
[----:B------:R-:W-:Y:S05]  /*3950*/  BSYNC B2 ;  /* 0x0000000000027941 */ /* 0x000fea0003800000 */
.L_x_44970:
        /* <DEDUP_REMOVED lines=20> */
.L_x_44975:
[----:B------:R-:W-:-:S07]  /*3aa0*/  IMAD.MOV.U32 R53, RZ, RZ, R166 ;  /* 0x000000ffff357224 */ /* 0x000fce00078e00a6 */
.L_x_44976:
[----:B------:R-:W-:Y:S05]  /*3ab0*/  BSYNC B2 ;  /* 0x0000000000027941 */ /* 0x000fea0003800000 */
.L_x_44974:
        /* <DEDUP_REMOVED lines=16> */
.L_x_44980:
[----:B------:R-:W-:Y:S05]  /*3bc0*/  BSYNC B3 ;  /* 0x0000000000037941 */ /* 0x000fea0003800000 */
.L_x_44979:
        /* <DEDUP_REMOVED lines=44> */
.L_x_44978:
[----:B------:R-:W-:Y:S05]  /*3e90*/  BSYNC B2 ;  /* 0x0000000000027941 */ /* 0x000fea0003800000 */
.L_x_44977:
        /* <DEDUP_REMOVED lines=20> */
.L_x_44982:
[----:B------:R-:W-:-:S07]  /*3fe0*/  MOV R54, R166 ;  /* 0x000000a600367202 */ /* 0x000fce0000000f00 */
.L_x_44983:
[----:B------:R-:W-:Y:S05]  /*3ff0*/  BSYNC B2 ;  /* 0x0000000000027941 */ /* 0x000fea0003800000 */
.L_x_44981:
        /* <DEDUP_REMOVED lines=16> */
.L_x_44987:
[----:B------:R-:W-:Y:S05]  /*4100*/  BSYNC B3 ;  /* 0x0000000000037941 */ /* 0x000fea0003800000 */
.L_x_44986:
        /* <DEDUP_REMOVED lines=44> */
.L_x_44985:
[----:B------:R-:W-:Y:S05]  /*43d0*/  BSYNC B2 ;  /* 0x0000000000027941 */ /* 0x000fea0003800000 */
.L_x_44984:
        /* <DEDUP_REMOVED lines=20> */
.L_x_44989:
[----:B------:R-:W-:-:S07]  /*4520*/  IMAD.MOV.U32 R175, RZ, RZ, R166 ;  /* 0x000000ffffaf7224 */ /* 0x000fce00078e00a6 */
.L_x_44990:
[----:B------:R-:W-:Y:S05]  /*4530*/  BSYNC B2 ;  /* 0x0000000000027941 */ /* 0x000fea0003800000 */
.L_x_44988:
        /* <DEDUP_REMOVED lines=19> */
.L_x_44994:
[----:B------:R-:W-:Y:S05]  /*4670*/  BSYNC B3 ;  /* 0x0000000000037941 */ /* 0x000fea0003800000 */
.L_x_44993:
        /* <DEDUP_REMOVED lines=44> */
.L_x_44992:
[----:B------:R-:W-:Y:S05]  /*4940*/  BSYNC B2 ;  /* 0x0000000000027941 */ /* 0x000fea0003800000 */
.L_x_44991:
[----:B------:R-:W-:Y:S01]  /*4950*/  I2FP.F32.U32 R130, R175 ;  /* 0x000000af00827245 */ /* 0x000fe20000201000 */
[----:B------:R-:W-:Y:S01]  /*4960*/  HADD2.F32 R55, -RZ, R55.H1_H1 ;  /* 0x30000037ff377230 */ /* 0x000fe20000004100 */
        /* <DEDUP_REMOVED lines=28> */
[C---:B------:R-:W-:Y:S02]  /*4b30*/  LEA R130, P0, R169.reuse, UR12, 0x3 ;  /* 0x0000000ca9827c11 */ /* 0x040fe4000f8018ff */
[C---:B------:R-:W-:Y:S02]  /*4b40*/  IADD3 R129, R169.reuse, 0x20, RZ ;  /* 0x00000020a9817810 */ /* 0x040fe40007ffe0ff */
[----:B------:R-:W-:-:S05]  /*4b50*/  LEA.HI.X R131, R169, UR13, RZ, 0x3, P0 ;  /* 0x0000000da9837c11 */ /* 0x000fca00080f1cff */
[----:B------:R0:W-:Y:S04]  /*4b60*/  STG.E.64 desc[UR6][R130.64], R170 ;  /* 0x000000aa82007986 */ /* 0x0001e8000c101b06 */
.L_x_44938:
[----:B------:R-:W-:Y:S05]  /*4b70*/  BSYNC B1 ;  /* 0x0000000000017941 */ /* 0x000fea0003800000 */
.L_x_44937:
        /* <DEDUP_REMOVED lines=23> */
[----:B------:R-:W-:Y:S01]  /*4cf0*/  MOV R170, R168 ;  /* 0x000000a800aa7202 */ /* 0x000fe20000000f00 */
[----:B------:R-:W-:Y:S06]  /*4d00*/  BRA `(.L_x_44999) ;  /* 0x0000000000047947 */ /* 0x000fec0003800000 */
.L_x_44998:
[----:B0-----:R-:W-:-:S07]  /*4d10*/  IMAD.MOV.U32 R170, RZ, RZ, R166 ;  /* 0x000000ffffaa7224 */ /* 0x001fce00078e00a6 */
.L_x_44999:
[----:B------:R-:W-:Y:S05]  /*4d20*/  BSYNC B2 ;  /* 0x0000000000027941 */ /* 0x000fea0003800000 */
.L_x_44997:
        /* <DEDUP_REMOVED lines=16> */
.L_x_45003:
[----:B------:R-:W-:Y:S05]  /*4e30*/  BSYNC B3 ;  /* 0x0000000000037941 */ /* 0x000fea0003800000 */
.L_x_45002:
        /* <DEDUP_REMOVED lines=44> */
.L_x_45001:
[----:B------:R-:W-:Y:S05]  /*5100*/  BSYNC B2 ;  /* 0x0000000000027941 */ /* 0x000fea0003800000 */
.L_x_45000:
        /* <DEDUP_REMOVED lines=27> */
.L_x_45005:
[----:B------:R-:W-:-:S07]  /*52c0*/  IMAD.MOV.U32 R57, RZ, RZ, R166 ;  /* 0x000000ffff397224 */ /* 0x000fce00078e00a6 */
.L_x_45006:
[----:B------:R-:W-:Y:S05]  /*52d0*/  BSYNC B2 ;  /* 0x0000000000027941 */ /* 0x000fea0003800000 */
.L_x_45004:
        /* <DEDUP_REMOVED lines=16> */
.L_x_45010:
[----:B------:R-:W-:Y:S05]  /*53e0*/  BSYNC B3 ;  /* 0x0000000000037941 */ /* 0x000fea0003800000 */
.L_x_45009:
        /* <DEDUP_REMOVED lines=44> */
.L_x_45008:
[----:B------:R-:W-:Y:S05]  /*56b0*/  BSYNC B2 ;  /* 0x0000000000027941 */ /* 0x000fea0003800000 */
.L_x_45007:
        /* <DEDUP_REMOVED lines=22> */
.L_x_45012:
[----:B------:R-:W-:-:S07]  /*5820*/  MOV R60, R166 ;  /* 0x000000a6003c7202 */ /* 0x000fce0000000f00 */
.L_x_45013:
[----:B------:R-:W-:Y:S05]  /*5830*/  BSYNC B2 ;  /* 0x0000000000027941 */ /* 0x000fea0003800000 */
.L_x_45011:
        /* <DEDUP_REMOVED lines=16> */
.L_x_45017:
[----:B------:R-:W-:Y:S05]  /*5940*/  BSYNC B3 ;  /* 0x0000000000037941 */ /* 0x000fea0003800000 */
.L_x_45016:
        /* <DEDUP_REMOVED lines=44> */
.L_x_45015:
[----:B------:R-:W-:Y:S05]  /*5c10*/  BSYNC B2 ;  /* 0x0000000000027941 */ /* 0x000fea0003800000 */
.L_x_45014:
        /* <DEDUP_REMOVED lines=20> */
.L_x_45019:
[----:B------:R-:W-:-:S07]  /*5d60*/  IMAD.MOV.U32 R59, RZ, RZ, R166 ;  /* 0x000000ffff3b7224 */ /* 0x000fce00078e00a6 */
.L_x_45020:
[----:B------:R-:W-:Y:S05]  /*5d70*/  BSYNC B2 ;  /* 0x0000000000027941 */ /* 0x000fea0003800000 */
.L_x_45018:
        /* <DEDUP_REMOVED lines=16> */
.L_x_45024:
[----:B------:R-:W-:Y:S05]  /*5e80*/  BSYNC B3 ;  /* 0x0000000000037941 */ /* 0x000fea0003800000 */
.L_x_45023:
        /* <DEDUP_REMOVED lines=44> */
.L_x_45022:
[----:B------:R-:W-:Y:S05]  /*6150*/  BSYNC B2 ;  /* 0x0000000000027941 */ /* 0x000fea0003800000 */
.L_x_45021:
        /* <DEDUP_REMOVED lines=20> */
.L_x_45026:
[----:B------:R-:W-:-:S07]  /*62a0*/  MOV R172, R166 ;  /* 0x000000a600ac7202 */ /* 0x000fce0000000f00 */
.L_x_45027:
[----:B------:R-:W-:Y:S05]  /*62b0*/  BSYNC B2 ;  /* 0x0000000000027941 */ /* 0x000fea0003800000 */
.L_x_45025:
        /* <DEDUP_REMOVED lines=16> */
.L_x_45031:
[----:B------:R-:W-:Y:S05]  /*63c0*/  BSYNC B3 ;  /* 0x0000000000037941 */ /* 0x000fea0003800000 */
.L_x_45030:
        /* <DEDUP_REMOVED lines=44> */
.L_x_45029:
[----:B------:R-:W-:Y:S05]  /*6690*/  BSYNC B2 ;  /* 0x0000000000027941 */ /* 0x000fea0003800000 */
.L_x_45028:
        /* <DEDUP_REMOVED lines=20> */
.L_x_45033:
[----:B------:R-:W-:-:S07]  /*67e0*/  IMAD.MOV.U32 R61, RZ, RZ, R166 ;  /* 0x000000ffff3d7224 */ /* 0x000fce00078e00a6 */
.L_x_45034:
[----:B------:R-:W-:Y:S05]  /*67f0*/  BSYNC B2 ;  /* 0x0000000000027941 */ /* 0x000fea0003800000 */
.L_x_45032:
        /* <DEDUP_REMOVED lines=16> */
.L_x_45038:
[----:B------:R-:W-:Y:S05]  /*6900*/  BSYNC B3 ;  /* 0x0000000000037941 */ /* 0x000fea0003800000 */
.L_x_45037:
        /* <DEDUP_REMOVED lines=44> */
.L_x_45036:
[----:B------:R-:W-:Y:S05]  /*6bd0*/  BSYNC B2 ;  /* 0x0000000000027941 */ /* 0x000fea0003800000 */
.L_x_45035:
        /* <DEDUP_REMOVED lines=20> */
.L_x_45040:
[----:B------:R-:W-:-:S07]  /*6d20*/  MOV R62, R166 ;  /* 0x000000a6003e7202 */ /* 0x000fce0000000f00 */
.L_x_45041:
[----:B------:R-:W-:Y:S05]  /*6d30*/  BSYNC B2 ;  /* 0x0000000000027941 */ /* 0x000fea0003800000 */
.L_x_45039:
        /* <DEDUP_REMOVED lines=16> */
.L_x_45045:
[----:B------:R-:W-:Y:S05]  /*6e40*/  BSYNC B3 ;  /* 0x0000000000037941 */ /* 0x000fea0003800000 */
.L_x_45044:
        /* <DEDUP_REMOVED lines=44> */
.L_x_45043:
[----:B------:R-:W-:Y:S05]  /*7110*/  BSYNC B2 ;  /* 0x0000000000027941 */ /* 0x000fea0003800000 */
.L_x_45042:
        /* <DEDUP_REMOVED lines=20> */
.L_x_45047:
[----:B------:R-:W-:-:S07]  /*7260*/  IMAD.MOV.U32 R220, RZ, RZ, R166 ;  /* 0x000000ffffdc7224 */ /* 0x000fce00078e00a6 */
.L_x_45048:
[----:B------:R-:W-:Y:S05]  /*7270*/  BSYNC B2 ;  /* 0x0000000000027941 */ /* 0x000fea0003800000 */
.L_x_45046:
        /* <DEDUP_REMOVED lines=19> */
.L_x_45052:
[----:B------:R-:W-:Y:S05]  /*73b0*/  BSYNC B3 ;  /* 0x0000000000037941 */ /* 0x000fea0003800000 */
.L_x_45051:
        /* <DEDUP_REMOVED lines=44> */
.L_x_45050:
[----:B------:R-:W-:Y:S05]  /*7680*/  BSYNC B2 ;  /* 0x0000000000027941 */ /* 0x000fea0003800000 */
.L_x_45049:
        /* <DEDUP_REMOVED lines=34> */
.L_x_44996:
[----:B------:R-:W-:Y:S05]  /*78b0*/  BSYNC B1 ;  /* 0x0000000000017941 */ /* 0x000fea0003800000 */
.L_x_44995:
        /* <DEDUP_REMOVED lines=23> */
[----:B------:R-:W-:Y:S01]  /*7a30*/  MOV R170, R168 ;  /* 0x000000a800aa7202 */ /* 0x000fe20000000f00 */
[----:B------:R-:W-:Y:S06]  /*7a40*/  BRA `(.L_x_45057) ;  /* 0x0000000000047947 */ /* 0x000fec0003800000 */
.L_x_45056:
[----:B01----:R-:W-:-:S07]  /*7a50*/  IMAD.MOV.U32 R170, RZ, RZ, R166 ;  /* 0x000000ffffaa7224 */ /* 0x003fce00078e00a6 */
.L_x_45057:
[----:B------:R-:W-:Y:S05]  /*7a60*/  BSYNC B2 ;  /* 0x0000000000027941 */ /* 0x000fea0003800000 */
.L_x_45055:
        /* <DEDUP_REMOVED lines=16> */
.L_x_45061:
[----:B------:R-:W-:Y:S05]  /*7b70*/  BSYNC B3 ;  /* 0x0000000000037941 */ /* 0x000fea0003800000 */
.L_x_45060:
        /* <DEDUP_REMOVED lines=44> */
.L_x_45059:
[----:B------:R-:W-:Y:S05]  /*7e40*/  BSYNC B2 ;  /* 0x0000000000027941 */ /* 0x000fea0003800000 */
.L_x_45058:
        /* <DEDUP_REMOVED lines=27> */
.L_x_45063:
[----:B------:R-:W-:-:S07]  /*8000*/  IMAD.MOV.U32 R65, RZ, RZ, R166 ;  /* 0x000000ffff417224 */ /* 0x000fce00078e00a6 */
.L_x_45064:
[----:B------:R-:W-:Y:S05]  /*8010*/  BSYNC B2 ;  /* 0x0000000000027941 */ /* 0x000fea0003800000 */
.L_x_45062:
        /* <DEDUP_REMOVED lines=16> */
.L_x_45068:
[----:B------:R-:W-:Y:S05]  /*8120*/  BSYNC B3 ;  /* 0x0000000000037941 */ /* 0x000fea0003800000 */
.L_x_45067:
        /* <DEDUP_REMOVED lines=44> */
.L_x_45066:
[----:B------:R-:W-:Y:S05]  /*83f0*/  BSYNC B2 ;  /* 0x0000000000027941 */ /* 0x000fea0003800000 */
.L_x_45065:
        /* <DEDUP_REMOVED lines=22> */
.L_x_45070:
[----:B------:R-:W-:-:S07]  /*8560*/  MOV R68, R166 ;  /* 0x000000a600447202 */ /* 0x000fce0000000f00 */
.L_x_45071:
[----:B------:R-:W-:Y:S05]  /*8570*/  BSYNC B2 ;  /* 0x0000000000027941 */ /* 0x000fea0003800000 */
.L_x_45069:
        /* <DEDUP_REMOVED lines=16> */
.L_x_45075:
[----:B------:R-:W-:Y:S05]  /*8680*/  BSYNC B3 ;  /* 0x0000000000037941 */ /* 0x000fea0003800000 */
.L_x_45074:
        /* <DEDUP_REMOVED lines=44> */
.L_x_45073:
[----:B------:R-:W-:Y:S05]  /*8950*/  BSYNC B2 ;  /* 0x0000000000027941 */ /* 0x000fea0003800000 */
.L_x_45072:
        /* <DEDUP_REMOVED lines=20> */
.L_x_45077:
[----:B------:R-:W-:-:S07]  /*8aa0*/  IMAD.MOV.U32 R67, RZ, RZ, R166 ;  /* 0x000000ffff437224 */ /* 0x000fce00078e00a6 */
.L_x_45078:
[----:B------:R-:W-:Y:S05]  /*8ab0*/  BSYNC B2 ;  /* 0x0000000000027941 */ /* 0x000fea0003800000 */
.L_x_45076:
        /* <DEDUP_REMOVED lines=16> */
.L_x_45082:
[----:B------:R-:W-:Y:S05]  /*8bc0*/  BSYNC B3 ;  /* 0x0000000000037941 */ /* 0x000fea0003800000 */
.L_x_45081:
        /* <DEDUP_REMOVED lines=44> */
.L_x_45080:
[----:B------:R-:W-:Y:S05]  /*8e90*/  BSYNC B2 ;  /* 0x0000000000027941 */ /* 0x000fea0003800000 */
.L_x_45079:
        /* <DEDUP_REMOVED lines=20> */
.L_x_45084:
[----:B------:R-:W-:-:S07]  /*8fe0*/  MOV R172, R166 ;  /* 0x000000a600ac7202 */ /* 0x000fce0000000f00 */
.L_x_45085:
[----:B------:R-:W-:Y:S05]  /*8ff0*/  BSYNC B2 ;  /* 0x0000000000027941 */ /* 0x000fea0003800000 */
.L_x_45083:
        /* <DEDUP_REMOVED lines=16> */
.L_x_45089:
[----:B------:R-:W-:Y:S05]  /*9100*/  BSYNC B3 ;  /* 0x0000000000037941 */ /* 0x000fea0003800000 */
.L_x_45088:
        /* <DEDUP_REMOVED lines=44> */
.L_x_45087:
[----:B------:R-:W-:Y:S05]  /*93d0*/  BSYNC B2 ;  /* 0x0000000000027941 */ /* 0x000fea0003800000 */
.L_x_45086:
        /* <DEDUP_REMOVED lines=20> */
.L_x_45091:
[----:B------:R-:W-:-:S07]  /*9520*/  IMAD.MOV.U32 R69, RZ, RZ, R166 ;  /* 0x000000ffff457224 */ /* 0x000fce00078e00a6 */
.L_x_45092:
[----:B------:R-:W-:Y:S05]  /*9530*/  BSYNC B2 ;  /* 0x0000000000027941 */ /* 0x000fea0003800000 */
.L_x_45090:
        /* <DEDUP_REMOVED lines=16> */
.L_x_45096:
[----:B------:R-:W-:Y:S05]  /*9640*/  BSYNC B3 ;  /* 0x0000000000037941 */ /* 0x000fea0003800000 */
.L_x_45095:
        /* <DEDUP_REMOVED lines=44> */
.L_x_45094:
[----:B------:R-:W-:Y:S05]  /*9910*/  BSYNC B2 ;  /* 0x0000000000027941 */ /* 0x000fea0003800000 */
.L_x_45093:
        /* <DEDUP_REMOVED lines=20> */
.L_x_45098:
[----:B------:R-:W-:-:S07]  /*9a60*/  MOV R70, R166 ;  /* 0x000000a600467202 */ /* 0x000fce0000000f00 */
.L_x_45099:
[----:B------:R-:W-:Y:S05]  /*9a70*/  BSYNC B2 ;  /* 0x0000000000027941 */ /* 0x000fea0003800000 */
.L_x_45097:
        /* <DEDUP_REMOVED lines=16> */
.L_x_45103:
[----:B------:R-:W-:Y:S05]  /*9b80*/  BSYNC B3 ;  /* 0x0000000000037941 */ /* 0x000fea0003800000 */
.L_x_45102:
        /* <DEDUP_REMOVED lines=44> */
.L_x_45101:
[----:B------:R-:W-:Y:S05]  /*9e50*/  BSYNC B2 ;  /* 0x0000000000027941 */ /* 0x000fea0003800000 */
.L_x_45100:
        /* <DEDUP_REMOVED lines=20> */
.L_x_45105:
[----:B------:R-:W-:-:S07]  /*9fa0*/  IMAD.MOV.U32 R220, RZ, RZ, R166 ;  /* 0x000000ffffdc7224 */ /* 0x000fce00078e00a6 */
.L_x_45106:
[----:B------:R-:W-:Y:S05]  /*9fb0*/  BSYNC B2 ;  /* 0x0000000000027941 */ /* 0x000fea0003800000 */
.L_x_45104:
        /* <DEDUP_REMOVED lines=19> */
.L_x_45110:
[----:B------:R-:W-:Y:S05]  /*a0f0*/  BSYNC B3 ;  /* 0x0000000000037941 */ /* 0x000fea0003800000 */
.L_x_45109:
        /* <DEDUP_REMOVED lines=44> */
.L_x_45108:
[----:B------:R-:W-:Y:S05]  /*a3c0*/  BSYNC B2 ;  /* 0x0000000000027941 */ /* 0x000fea0003800000 */
.L_x_45107:
        /* <DEDUP_REMOVED lines=34> */
.L_x_45054:
[----:B------:R-:W-:Y:S05]  /*a5f0*/  BSYNC B1 ;  /* 0x0000000000017941 */ /* 0x000fea0003800000 */
.L_x_45053:
        /* <DEDUP_REMOVED lines=17> */
[----:B------:R-:W-:Y:S02]  /*a710*/  ISETP.NE.AND P0, PT, R165, 0x2, PT ;  /* 0x00000002a500780c */ /* 0x000fe40003f05270 */
[----:B012---:R-:W-:-:S11]  /*a720*/  MOV R170, R164 ;  /* 0x000000a400aa7202 */ /* 0x007fd60000000f00 */
[----:B------:R-:W-:Y:S05]  /*a730*/  @!P0 BRA `(.L_x_45115) ;  /* 0x0000000000188947 */ /* 0x000fea0003800000 */
[----:B------:R-:W-:Y:S01]  /*a740*/  ISETP.NE.AND P0, PT, R165, 0x3, PT ;  /* 0x00000003a500780c */ /* 0x000fe20003f05270 */
[----:B------:R-:W-:-:S12]  /*a750*/  IMAD.MOV.U32 R170, RZ, RZ, R163 ;  /* 0x000000ffffaa7224 */ /* 0x000fd800078e00a3 */
[----:B------:R-:W-:Y:S05]  /*a760*/  @P0 BRA `(.L_x_45115) ;  /* 0x00000000000c0947 */ /* 0x000fea0003800000 */
[----:B------:R-:W-:Y:S01]  /*a770*/  MOV R170, R168 ;  /* 0x000000a800aa7202 */ /* 0x000fe20000000f00 */
[----:B------:R-:W-:Y:S06]  /*a780*/  BRA `(.L_x_45115) ;  /* 0x0000000000047947 */ /* 0x000fec0003800000 */
.L_x_45114:
[----:B012---:R-:W-:-:S07]  /*a790*/  IMAD.MOV.U32 R170, RZ, RZ, R166 ;  /* 0x000000ffffaa7224 */ /* 0x007fce00078e00a6 */
.L_x_45115:
[----:B------:R-:W-:Y:S05]  /*a7a0*/  BSYNC B2 ;  /* 0x0000000000027941 */ /* 0x000fea0003800000 */
.L_x_45113:
        /* <DEDUP_REMOVED lines=16> */
.L_x_45119:
[----:B------:R-:W-:Y:S05]  /*a8b0*/  BSYNC B3 ;  /* 0x0000000000037941 */ /* 0x000fea0003800000 */
.L_x_45118:
        /* <DEDUP_REMOVED lines=44> */
.L_x_45117:
[----:B------:R-:W-:Y:S05]  /*ab80*/  BSYNC B2 ;  /* 0x0000000000027941 */ /* 0x000fea0003800000 */
.L_x_45116:
        /* <DEDUP_REMOVED lines=27> */
.L_x_45121:
[----:B------:R-:W-:-:S07]  /*ad40*/  IMAD.MOV.U32 R73, RZ, RZ, R166 ;  /* 0x000000ffff497224 */ /* 0x000fce00078e00a6 */
.L_x_45122:
[----:B------:R-:W-:Y:S05]  /*ad50*/  BSYNC B2 ;  /* 0x0000000000027941 */ /* 0x000fea0003800000 */
.L_x_45120:
        /* <DEDUP_REMOVED lines=16> */
.L_x_45126:
[----:B------:R-:W-:Y:S05]  /*ae60*/  BSYNC B3 ;  /* 0x0000000000037941 */ /* 0x000fea0003800000 */
.L_x_45125:
        /* <DEDUP_REMOVED lines=44> */
.L_x_45124:
[----:B------:R-:W-:Y:S05]  /*b130*/  BSYNC B2 ;  /* 0x0000000000027941 */ /* 0x000fea0003800000 */
.L_x_45123:
        /* <DEDUP_REMOVED lines=22> */
.L_x_45128:
[----:B------:R-:W-:-:S07]  /*b2a0*/  MOV R76, R166 ;  /* 0x000000a6004c7202 */ /* 0x000fce0000000f00 */
.L_x_45129:
[----:B------:R-:W-:Y:S05]  /*b2b0*/  BSYNC B2 ;  /* 0x0000000000027941 */ /* 0x000fea0003800000 */
.L_x_45127:
        /* <DEDUP_REMOVED lines=16> */
.L_x_45133:
[----:B------:R-:W-:Y:S05]  /*b3c0*/  BSYNC B3 ;  /* 0x0000000000037941 */ /* 0x000fea0003800000 */
.L_x_45132:
        /* <DEDUP_REMOVED lines=44> */
.L_x_45131:
[----:B------:R-:W-:Y:S05]  /*b690*/  BSYNC B2 ;  /* 0x0000000000027941 */ /* 0x000fea0003800000 */
.L_x_45130:
        /* <DEDUP_REMOVED lines=20> */
.L_x_45135:
[----:B------:R-:W-:-:S07]  /*b7e0*/  IMAD.MOV.U32 R75, RZ, RZ, R166 ;  /* 0x000000ffff4b7224 */ /* 0x000fce00078e00a6 */
.L_x_45136:
[----:B------:R-:W-:Y:S05]  /*b7f0*/  BSYNC B2 ;  /* 0x0000000000027941 */ /* 0x000fea0003800000 */
.L_x_45134:
        /* <DEDUP_REMOVED lines=16> */
.L_x_45140:
[----:B------:R-:W-:Y:S05]  /*b900*/  BSYNC B3 ;  /* 0x0000000000037941 */ /* 0x000fea0003800000 */
.L_x_45139:
        /* <DEDUP_REMOVED lines=44> */
.L_x_45138:
[----:B------:R-:W-:Y:S05]  /*bbd0*/  BSYNC B2 ;  /* 0x0000000000027941 */ /* 0x000fea0003800000 */
.L_x_45137:
        /* <DEDUP_REMOVED lines=20> */
.L_x_45142:
[----:B------:R-:W-:-:S07]  /*bd20*/  MOV R172, R166 ;  /* 0x000000a600ac7202 */ /* 0x000fce0000000f00 */
.L_x_45143:
[----:B------:R-:W-:Y:S05]  /*bd30*/  BSYNC B2 ;  /* 0x0000000000027941 */ /* 0x000fea0003800000 */
.L_x_45141:
        /* <DEDUP_REMOVED lines=16> */
.L_x_45147:
[----:B------:R-:W-:Y:S05]  /*be40*/  BSYNC B3 ;  /* 0x0000000000037941 */ /* 0x000fea0003800000 */
.L_x_45146:
        /* <DEDUP_REMOVED lines=44> */
.L_x_45145:
[----:B------:R-:W-:Y:S05]  /*c110*/  BSYNC B2 ;  /* 0x0000000000027941 */ /* 0x000fea0003800000 */
.L_x_45144:
        /* <DEDUP_REMOVED lines=20> */
.L_x_45149:
[----:B------:R-:W-:-:S07]  /*c260*/  IMAD.MOV.U32 R77, RZ, RZ, R166 ;  /* 0x000000ffff4d7224 */ /* 0x000fce00078e00a6 */
.L_x_45150:
[----:B------:R-:W-:Y:S05]  /*c270*/  BSYNC B2 ;  /* 0x0000000000027941 */ /* 0x000fea0003800000 */
.L_x_45148:
        /* <DEDUP_REMOVED lines=16> */
.L_x_45154:
[----:B------:R-:W-:Y:S05]  /*c380*/  BSYNC B3 ;  /* 0x0000000000037941 */ /* 0x000fea0003800000 */
.L_x_45153:
        /* <DEDUP_REMOVED lines=44> */
.L_x_45152:
[----:B------:R-:W-:Y:S05]  /*c650*/  BSYNC B2 ;  /* 0x0000000000027941 */ /* 0x000fea0003800000 */
.L_x_45151:
        /* <DEDUP_REMOVED lines=20> */
.L_x_45156:
[----:B------:R-:W-:-:S07]  /*c7a0*/  MOV R78, R166 ;  /* 0x000000a6004e7202 */ /* 0x000fce0000000f00 */
.L_x_45157:
[----:B------:R-:W-:Y:S05]  /*c7b0*/  BSYNC B2 ;  /* 0x0000000000027941 */ /* 0x000fea0003800000 */
.L_x_45155:
        /* <DEDUP_REMOVED lines=16> */
.L_x_45161:
[----:B------:R-:W-:Y:S05]  /*c8c0*/  BSYNC B3 ;  /* 0x0000000000037941 */ /* 0x000fea0003800000 */
.L_x_45160:
        /* <DEDUP_REMOVED lines=44> */
.L_x_45159:
[----:B------:R-:W-:Y:S05]  /*cb90*/  BSYNC B2 ;  /* 0x0000000000027941 */ /* 0x000fea0003800000 */
.L_x_45158:
        /* <DEDUP_REMOVED lines=20> */
.L_x_45163:
[----:B------:R-:W-:-:S07]  /*cce0*/  IMAD.MOV.U32 R220, RZ, RZ, R166 ;  /* 0x000000ffffdc7224 */ /* 0x000fce00078e00a6 */
.L_x_45164:
[----:B------:R-:W-:Y:S05]  /*ccf0*/  BSYNC B2 ;  /* 0x0000000000027941 */ /* 0x000fea0003800000 */
.L_x_45162:
        /* <DEDUP_REMOVED lines=19> */
.L_x_45168:
[----:B------:R-:W-:Y:S05]  /*ce30*/  BSYNC B3 ;  /* 0x0000000000037941 */ /* 0x000fea0003800000 */
.L_x_45167:
        /* <DEDUP_REMOVED lines=44> */
.L_x_45166:
[----:B------:R-:W-:Y:S05]  /*d100*/  BSYNC B2 ;  /* 0x0000000000027941 */ /* 0x000fea0003800000 */
.L_x_45165:
        /* <DEDUP_REMOVED lines=34> */
.L_x_45112:
[----:B------:R-:W-:Y:S05]  /*d330*/  BSYNC B1 ;  /* 0x0000000000017941 */ /* 0x000fea0003800000 */
.L_x_45111:
        /* <DEDUP_REMOVED lines=23> */
[----:B------:R-:W-:Y:S01]  /*d4b0*/  MOV R170, R168 ;  /* 0x000000a800aa7202 */ /* 0x000fe20000000f00 */
[----:B------:R-:W-:Y:S06]  /*d4c0*/  BRA `(.L_x_45173) ;  /* 0x0000000000047947 */ /* 0x000fec0003800000 */
.L_x_45172:
[----:B-123--:R-:W-:-:S07]  /*d4d0*/  IMAD.MOV.U32 R170, RZ, RZ, R166 ;  /* 0x000000ffffaa7224 */ /* 0x00efce00078e00a6 */
.L_x_45173:
[----:B------:R-:W-:Y:S05]  /*d4e0*/  BSYNC B2 ;  /* 0x0000000000027941 */ /* 0x000fea0003800000 */
.L_x_45171:
        /* <DEDUP_REMOVED lines=16> */
.L_x_45177:
[----:B------:R-:W-:Y:S05]  /*d5f0*/  BSYNC B3 ;  /* 0x0000000000037941 */ /* 0x000fea0003800000 */
.L_x_45176:
        /* <DEDUP_REMOVED lines=44> */
.L_x_45175:
[----:B------:R-:W-:Y:S05]  /*d8c0*/  BSYNC B2 ;  /* 0x0000000000027941 */ /* 0x000fea0003800000 */
.L_x_45174:
        /* <DEDUP_REMOVED lines=27> */
.L_x_45179:
[----:B------:R-:W-:-:S07]  /*da80*/  IMAD.MOV.U32 R81, RZ, RZ, R166 ;  /* 0x000000ffff517224 */ /* 0x000fce00078e00a6 */
.L_x_45180:
[----:B------:R-:W-:Y:S05]  /*da90*/  BSYNC B2 ;  /* 0x0000000000027941 */ /* 0x000fea0003800000 */
.L_x_45178:
        /* <DEDUP_REMOVED lines=16> */
.L_x_45184:
[----:B------:R-:W-:Y:S05]  /*dba0*/  BSYNC B3 ;  /* 0x0000000000037941 */ /* 0x000fea0003800000 */
.L_x_45183:
        /* <DEDUP_REMOVED lines=44> */
.L_x_45182:
[----:B------:R-:W-:Y:S05]  /*de70*/  BSYNC B2 ;  /* 0x0000000000027941 */ /* 0x000fea0003800000 */
.L_x_45181:
        /* <DEDUP_REMOVED lines=22> */
.L_x_45186:
[----:B------:R-:W-:-:S07]  /*dfe0*/  MOV R84, R166 ;  /* 0x000000a600547202 */ /* 0x000fce0000000f00 */
.L_x_45187:
[----:B------:R-:W-:Y:S05]  /*dff0*/  BSYNC B2 ;  /* 0x0000000000027941 */ /* 0x000fea0003800000 */
.L_x_45185:
        /* <DEDUP_REMOVED lines=16> */
.L_x_45191:
[----:B------:R-:W-:Y:S05]  /*e100*/  BSYNC B3 ;  /* 0x0000000000037941 */ /* 0x000fea0003800000 */
.L_x_45190:
        /* <DEDUP_REMOVED lines=44> */
.L_x_45189:
[----:B------:R-:W-:Y:S05]  /*e3d0*/  BSYNC B2 ;  /* 0x0000000000027941 */ /* 0x000fea0003800000 */
.L_x_45188:
        /* <DEDUP_REMOVED lines=20> */
.L_x_45193:
[----:B------:R-:W-:-:S07]  /*e520*/  IMAD.MOV.U32 R83, RZ, RZ, R166 ;  /* 0x000000ffff537224 */ /* 0x000fce00078e00a6 */
.L_x_45194:
[----:B------:R-:W-:Y:S05]  /*e530*/  BSYNC B2 ;  /* 0x0000000000027941 */ /* 0x000fea0003800000 */
.L_x_45192:
        /* <DEDUP_REMOVED lines=16> */
.L_x_45198:
[----:B------:R-:W-:Y:S05]  /*e640*/  BSYNC B3 ;  /* 0x0000000000037941 */ /* 0x000fea0003800000 */
.L_x_45197:
        /* <DEDUP_REMOVED lines=44> */
.L_x_45196:
[----:B------:R-:W-:Y:S05]  /*e910*/  BSYNC B2 ;  /* 0x0000000000027941 */ /* 0x000fea0003800000 */
.L_x_45195:
        /* <DEDUP_REMOVED lines=20> */
.L_x_45200:
[----:B------:R-:W-:-:S07]  /*ea60*/  MOV R172, R166 ;  /* 0x000000a600ac7202 */ /* 0x000fce0000000f00 */
.L_x_45201:
[----:B------:R-:W-:Y:S05]  /*ea70*/  BSYNC B2 ;  /* 0x0000000000027941 */ /* 0x000fea0003800000 */
.L_x_45199:
        /* <DEDUP_REMOVED lines=16> */
.L_x_45205:
[----:B------:R-:W-:Y:S05]  /*eb80*/  BSYNC B3 ;  /* 0x0000000000037941 */ /* 0x000fea0003800000 */
.L_x_45204:
        /* <DEDUP_REMOVED lines=44> */
.L_x_45203:
[----:B------:R-:W-:Y:S05]  /*ee50*/  BSYNC B2 ;  /* 0x0000000000027941 */ /* 0x000fea0003800000 */
.L_x_45202:
        /* <DEDUP_REMOVED lines=20> */
.L_x_45207:
[----:B------:R-:W-:-:S07]  /*efa0*/  IMAD.MOV.U32 R85, RZ, RZ, R166 ;  /* 0x000000ffff557224 */ /* 0x000fce00078e00a6 */
.L_x_45208:
[----:B------:R-:W-:Y:S05]  /*efb0*/  BSYNC B2 ;  /* 0x0000000000027941 */ /* 0x000fea0003800000 */
.L_x_45206:
        /* <DEDUP_REMOVED lines=16> */
.L_x_45212:
[----:B------:R-:W-:Y:S05]  /*f0c0*/  BSYNC B3 ;  /* 0x0000000000037941 */ /* 0x000fea0003800000 */
.L_x_45211:
        /* <DEDUP_REMOVED lines=44> */
.L_x_45210:
[----:B------:R-:W-:Y:S05]  /*f390*/  BSYNC B2 ;  /* 0x0000000000027941 */ /* 0x000fea0003800000 */
.L_x_45209:
        /* <DEDUP_REMOVED lines=20> */
.L_x_45214:
[----:B------:R-:W-:-:S07]  /*f4e0*/  MOV R86, R166 ;  /* 0x000000a600567202 */ /* 0x000fce0000000f00 */
.L_x_45215:
[----:B------:R-:W-:Y:S05]  /*f4f0*/  BSYNC B2 ;  /* 0x0000000000027941 */ /* 0x000fea0003800000 */
.L_x_45213:
        /* <DEDUP_REMOVED lines=16> */
.L_x_45219:
[----:B------:R-:W-:Y:S05]  /*f600*/  BSYNC B3 ;  /* 0x0000000000037941 */ /* 0x000fea0003800000 */
.L_x_45218:
        /* <DEDUP_REMOVED lines=44> */
.L_x_45217:
[----:B------:R-:W-:Y:S05]  /*f8d0*/  BSYNC B2 ;  /* 0x0000000000027941 */ /* 0x000fea0003800000 */
.L_x_45216:
        /* <DEDUP_REMOVED lines=20> */
.L_x_45221:
[----:B------:R-:W-:-:S07]  /*fa20*/  IMAD.MOV.U32 R220, RZ, RZ, R166 ;  /* 0x000000ffffdc7224 */ /* 0x000fce00078e00a6 */
.L_x_45222:
[----:B------:R-:W-:Y:S05]  /*fa30*/  BSYNC B2 ;  /* 0x0000000000027941 */ /* 0x000fea0003800000 */
.L_x_45220:
        /* <DEDUP_REMOVED lines=19> */
.L_x_45226:
[----:B------:R-:W-:Y:S05]  /*fb70*/  BSYNC B3 ;  /* 0x0000000000037941 */ /* 0x000fea0003800000 */
.L_x_45225:
        /* <DEDUP_REMOVED lines=44> */
.L_x_45224:
[----:B------:R-:W-:Y:S05]  /*fe40*/  BSYNC B2 ;  /* 0x0000000000027941 */ /* 0x000fea0003800000 */
.L_x_45223:
        /* <DEDUP_REMOVED lines=34> */
.L_x_45170:
[----:B------:R-:W-:Y:S05]  /*10070*/  BSYNC B1 ;  /* 0x0000000000017941 */ /* 0x000fea0003800000 */
.L_x_45169:
        /* <DEDUP_REMOVED lines=25> */
.L_x_45230:
[----:B--234-:R-:W-:-:S07]  /*10210*/  IMAD.MOV.U32 R170, RZ, RZ, R166 ;  /* 0x000000ffffaa7224 */ /* 0x01cfce00078e00a6 */
.L_x_45231:
[----:B------:R-:W-:Y:S05]  /*10220*/  BSYNC B2 ;  /* 0x0000000000027941 */ /* 0x000fea0003800000 */
.L_x_45229:
        /* <DEDUP_REMOVED lines=16> */
.L_x_45235:
[----:B------:R-:W-:Y:S05]  /*10330*/  BSYNC B3 ;  /* 0x0000000000037941 */ /* 0x000fea0003800000 */
.L_x_45234:
        /* <DEDUP_REMOVED lines=44> */
.L_x_45233:
[----:B------:R-:W-:Y:S05]  /*10600*/  BSYNC B2 ;  /* 0x0000000000027941 */ /* 0x000fea0003800000 */
.L_x_45232:
        /* <DEDUP_REMOVED lines=27> */
.L_x_45237:
[----:B------:R-:W-:-:S07]  /*107c0*/  IMAD.MOV.U32 R89, RZ, RZ, R166 ;  /* 0x000000ffff597224 */ /* 0x000fce00078e00a6 */
.L_x_45238:
[----:B------:R-:W-:Y:S05]  /*107d0*/  BSYNC B2 ;  /* 0x0000000000027941 */ /* 0x000fea0003800000 */
.L_x_45236:
        /* <DEDUP_REMOVED lines=16> */
.L_x_45242:
[----:B------:R-:W-:Y:S05]  /*108e0*/  BSYNC B3 ;  /* 0x0000000000037941 */ /* 0x000fea0003800000 */
.L_x_45241:
        /* <DEDUP_REMOVED lines=44> */
.L_x_45240:
[----:B------:R-:W-:Y:S05]  /*10bb0*/  BSYNC B2 ;  /* 0x0000000000027941 */ /* 0x000fea0003800000 */
.L_x_45239:
        /* <DEDUP_REMOVED lines=22> */
.L_x_45244:
[----:B------:R-:W-:-:S07]  /*10d20*/  MOV R92, R166 ;  /* 0x000000a6005c7202 */ /* 0x000fce0000000f00 */
.L_x_45245:
[----:B------:R-:W-:Y:S05]  /*10d30*/  BSYNC B2 ;  /* 0x0000000000027941 */ /* 0x000fea0003800000 */
.L_x_45243:
        /* <DEDUP_REMOVED lines=16> */
.L_x_45249:
[----:B------:R-:W-:Y:S05]  /*10e40*/  BSYNC B3 ;  /* 0x0000000000037941 */ /* 0x000fea0003800000 */
.L_x_45248:
        /* <DEDUP_REMOVED lines=44> */
.L_x_45247:
[----:B------:R-:W-:Y:S05]  /*11110*/  BSYNC B2 ;  /* 0x0000000000027941 */ /* 0x000fea0003800000 */
.L_x_45246:
        /* <DEDUP_REMOVED lines=20> */
.L_x_45251:
[----:B------:R-:W-:-:S07]  /*11260*/  IMAD.MOV.U32 R91, RZ, RZ, R166 ;  /* 0x000000ffff5b7224 */ /* 0x000fce00078e00a6 */
.L_x_45252:
[----:B------:R-:W-:Y:S05]  /*11270*/  BSYNC B2 ;  /* 0x0000000000027941 */ /* 0x000fea0003800000 */
.L_x_45250:
        /* <DEDUP_REMOVED lines=16> */
.L_x_45256:
[----:B------:R-:W-:Y:S05]  /*11380*/  BSYNC B3 ;  /* 0x0000000000037941 */ /* 0x000fea0003800000 */
.L_x_45255:
        /* <DEDUP_REMOVED lines=44> */
.L_x_45254:
[----:B------:R-:W-:Y:S05]  /*11650*/  BSYNC B2 ;  /* 0x0000000000027941 */ /* 0x000fea0003800000 */
.L_x_45253:
        /* <DEDUP_REMOVED lines=20> */
.L_x_45258:
[----:B------:R-:W-:-:S07]  /*117a0*/  MOV R172, R166 ;  /* 0x000000a600ac7202 */ /* 0x000fce0000000f00 */
.L_x_45259:
[----:B------:R-:W-:Y:S05]  /*117b0*/  BSYNC B2 ;  /* 0x0000000000027941 */ /* 0x000fea0003800000 */
.L_x_45257:
        /* <DEDUP_REMOVED lines=16> */
.L_x_45263:
[----:B------:R-:W-:Y:S05]  /*118c0*/  BSYNC B3 ;  /* 0x0000000000037941 */ /* 0x000fea0003800000 */
.L_x_45262:
        /* <DEDUP_REMOVED lines=44> */
.L_x_45261:
[----:B------:R-:W-:Y:S05]  /*11b90*/  BSYNC B2 ;  /* 0x0000000000027941 */ /* 0x000fea0003800000 */
.L_x_45260:
        /* <DEDUP_REMOVED lines=20> */
.L_x_45265:
[----:B------:R-:W-:-:S07]  /*11ce0*/  IMAD.MOV.U32 R93, RZ, RZ, R166 ;  /* 0x000000ffff5d7224 */ /* 0x000fce00078e00a6 */
.L_x_45266:
[----:B------:R-:W-:Y:S05]  /*11cf0*/  BSYNC B2 ;  /* 0x0000000000027941 */ /* 0x000fea0003800000 */
.L_x_45264:
        /* <DEDUP_REMOVED lines=16> */
.L_x_45270:
[----:B------:R-:W-:Y:S05]  /*11e00*/  BSYNC B3 ;  /* 0x0000000000037941 */ /* 0x000fea0003800000 */
.L_x_45269:
        /* <DEDUP_REMOVED lines=44> */
.L_x_45268:
[----:B------:R-:W-:Y:S05]  /*120d0*/  BSYNC B2 ;  /* 0x0000000000027941 */ /* 0x000fea0003800000 */
.L_x_45267:
        /* <DEDUP_REMOVED lines=20> */
.L_x_45272:
[----:B------:R-:W-:-:S07]  /*12220*/  MOV R94, R166 ;  /* 0x000000a6005e7202 */ /* 0x000fce0000000f00 */
.L_x_45273:
[----:B------:R-:W-:Y:S05]  /*12230*/  BSYNC B2 ;  /* 0x0000000000027941 */ /* 0x000fea0003800000 */
.L_x_45271:
        /* <DEDUP_REMOVED lines=16> */
.L_x_45277:
[----:B------:R-:W-:Y:S05]  /*12340*/  BSYNC B3 ;  /* 0x0000000000037941 */ /* 0x000fea0003800000 */
.L_x_45276:
        /* <DEDUP_REMOVED lines=44> */
.L_x_45275:
[----:B------:R-:W-:Y:S05]  /*12610*/  BSYNC B2 ;  /* 0x0000000000027941 */ /* 0x000fea0003800000 */
.L_x_45274:
        /* <DEDUP_REMOVED lines=20> */
.L_x_45279:
[----:B------:R-:W-:-:S07]  /*12760*/  IMAD.MOV.U32 R220, RZ, RZ, R166 ;  /* 0x000000ffffdc7224 */ /* 0x000fce00078e00a6 */
.L_x_45280:
[----:B------:R-:W-:Y:S05]  /*12770*/  BSYNC B2 ;  /* 0x0000000000027941 */ /* 0x000fea0003800000 */
.L_x_45278:
        /* <DEDUP_REMOVED lines=19> */
.L_x_45284:
[----:B------:R-:W-:Y:S05]  /*128b0*/  BSYNC B3 ;  /* 0x0000000000037941 */ /* 0x000fea0003800000 */
.L_x_45283:
        /* <DEDUP_REMOVED lines=44> */
.L_x_45282:
[----:B------:R-:W-:Y:S05]  /*12b80*/  BSYNC B2 ;  /* 0x0000000000027941 */ /* 0x000fea0003800000 */
.L_x_45281:
        /* <DEDUP_REMOVED lines=34> */
.L_x_45228:
[----:B------:R-:W-:Y:S05]  /*12db0*/  BSYNC B1 ;  /* 0x0000000000017941 */ /* 0x000fea0003800000 */
.L_x_45227:
        /* <DEDUP_REMOVED lines=25> */
.L_x_45288:
[----:B--234-:R-:W-:-:S07]  /*12f50*/  IMAD.MOV.U32 R170, RZ, RZ, R166 ;  /* 0x000000ffffaa7224 */ /* 0x01cfce00078e00a6 */
.L_x_45289:
[----:B------:R-:W-:Y:S05]  /*12f60*/  BSYNC B2 ;  /* 0x0000000000027941 */ /* 0x000fea0003800000 */
.L_x_45287:
        /* <DEDUP_REMOVED lines=16> */
.L_x_45293:
[----:B------:R-:W-:Y:S05]  /*13070*/  BSYNC B3 ;  /* 0x0000000000037941 */ /* 0x000fea0003800000 */
.L_x_45292:
        /* <DEDUP_REMOVED lines=44> */
.L_x_45291:
[----:B------:R-:W-:Y:S05]  /*13340*/  BSYNC B2 ;  /* 0x0000000000027941 */ /* 0x000fea0003800000 */
.L_x_45290:
        /* <DEDUP_REMOVED lines=27> */
.L_x_45295:
[----:B------:R-:W-:-:S07]  /*13500*/  IMAD.MOV.U32 R97, RZ, RZ, R166 ;  /* 0x000000ffff617224 */ /* 0x000fce00078e00a6 */
.L_x_45296:
[----:B------:R-:W-:Y:S05]  /*13510*/  BSYNC B2 ;  /* 0x0000000000027941 */ /* 0x000fea0003800000 */
.L_x_45294:
        /* <DEDUP_REMOVED lines=16> */
.L_x_45300:
[----:B------:R-:W-:Y:S05]  /*13620*/  BSYNC B3 ;  /* 0x0000000000037941 */ /* 0x000fea0003800000 */
.L_x_45299:
        /* <DEDUP_REMOVED lines=44> */
.L_x_45298:
[----:B------:R-:W-:Y:S05]  /*138f0*/  BSYNC B2 ;  /* 0x0000000000027941 */ /* 0x000fea0003800000 */
.L_x_45297:
        /* <DEDUP_REMOVED lines=22> */
.L_x_45302:
[----:B------:R-:W-:-:S07]  /*13a60*/  MOV R100, R166 ;  /* 0x000000a600647202 */ /* 0x000fce0000000f00 */
.L_x_45303:
[----:B------:R-:W-:Y:S05]  /*13a70*/  BSYNC B2 ;  /* 0x0000000000027941 */ /* 0x000fea0003800000 */
.L_x_45301:
        /* <DEDUP_REMOVED lines=16> */
.L_x_45307:
[----:B------:R-:W-:Y:S05]  /*13b80*/  BSYNC B3 ;  /* 0x0000000000037941 */ /* 0x000fea0003800000 */
.L_x_45306:
        /* <DEDUP_REMOVED lines=44> */
.L_x_45305:
[----:B------:R-:W-:Y:S05]  /*13e50*/  BSYNC B2 ;  /* 0x0000000000027941 */ /* 0x000fea0003800000 */
.L_x_45304:
        /* <DEDUP_REMOVED lines=20> */
.L_x_45309:
[----:B------:R-:W-:-:S07]  /*13fa0*/  IMAD.MOV.U32 R99, RZ, RZ, R166 ;  /* 0x000000ffff637224 */ /* 0x000fce00078e00a6 */
.L_x_45310:
[----:B------:R-:W-:Y:S05]  /*13fb0*/  BSYNC B2 ;  /* 0x0000000000027941 */ /* 0x000fea0003800000 */
.L_x_45308:
        /* <DEDUP_REMOVED lines=16> */
.L_x_45314:
[----:B------:R-:W-:Y:S05]  /*140c0*/  BSYNC B3 ;  /* 0x0000000000037941 */ /* 0x000fea0003800000 */
.L_x_45313:
        /* <DEDUP_REMOVED lines=44> */
.L_x_45312:
[----:B------:R-:W-:Y:S05]  /*14390*/  BSYNC B2 ;  /* 0x0000000000027941 */ /* 0x000fea0003800000 */
.L_x_45311:
        /* <DEDUP_REMOVED lines=20> */
.L_x_45316:
[----:B------:R-:W-:-:S07]  /*144e0*/  MOV R172, R166 ;  /* 0x000000a600ac7202 */ /* 0x000fce0000000f00 */
.L_x_45317:
[----:B------:R-:W-:Y:S05]  /*144f0*/  BSYNC B2 ;  /* 0x0000000000027941 */ /* 0x000fea0003800000 */
.L_x_45315:
        /* <DEDUP_REMOVED lines=16> */
.L_x_45321:
[----:B------:R-:W-:Y:S05]  /*14600*/  BSYNC B3 ;  /* 0x0000000000037941 */ /* 0x000fea0003800000 */
.L_x_45320:
        /* <DEDUP_REMOVED lines=44> */
.L_x_45319:
[----:B------:R-:W-:Y:S05]  /*148d0*/  BSYNC B2 ;  /* 0x0000000000027941 */ /* 0x000fea0003800000 */
.L_x_45318:
        /* <DEDUP_REMOVED lines=20> */
.L_x_45323:
[----:B------:R-:W-:-:S07]  /*14a20*/  IMAD.MOV.U32 R101, RZ, RZ, R166 ;  /* 0x000000ffff657224 */ /* 0x000fce00078e00a6 */
.L_x_45324:
[----:B------:R-:W-:Y:S05]  /*14a30*/  BSYNC B2 ;  /* 0x0000000000027941 */ /* 0x000fea0003800000 */
.L_x_45322:
        /* <DEDUP_REMOVED lines=16> */
.L_x_45328:
[----:B------:R-:W-:Y:S05]  /*14b40*/  BSYNC B3 ;  /* 0x0000000000037941 */ /* 0x000fea0003800000 */
.L_x_45327:
        /* <DEDUP_REMOVED lines=44> */
.L_x_45326:
[----:B------:R-:W-:Y:S05]  /*14e10*/  BSYNC B2 ;  /* 0x0000000000027941 */ /* 0x000fea0003800000 */
.L_x_45325:
        /* <DEDUP_REMOVED lines=20> */
.L_x_45330:
[----:B------:R-:W-:-:S07]  /*14f60*/  MOV R102, R166 ;  /* 0x000000a600667202 */ /* 0x000fce0000000f00 */
.L_x_45331:
[----:B------:R-:W-:Y:S05]  /*14f70*/  BSYNC B2 ;  /* 0x0000000000027941 */ /* 0x000fea0003800000 */
.L_x_45329:
        /* <DEDUP_REMOVED lines=16> */
.L_x_45335:
[----:B------:R-:W-:Y:S05]  /*15080*/  BSYNC B3 ;  /* 0x0000000000037941 */ /* 0x000fea0003800000 */
.L_x_45334:
        /* <DEDUP_REMOVED lines=44> */
.L_x_45333:
[----:B------:R-:W-:Y:S05]  /*15350*/  BSYNC B2 ;  /* 0x0000000000027941 */ /* 0x000fea0003800000 */
.L_x_45332:
        /* <DEDUP_REMOVED lines=20> */
.L_x_45337:
[----:B------:R-:W-:-:S07]  /*154a0*/  IMAD.MOV.U32 R220, RZ, RZ, R166 ;  /* 0x000000ffffdc7224 */ /* 0x000fce00078e00a6 */
.L_x_45338:
[----:B------:R-:W-:Y:S05]  /*154b0*/  BSYNC B2 ;  /* 0x0000000000027941 */ /* 0x000fea0003800000 */
.L_x_45336:
        /* <DEDUP_REMOVED lines=19> */
.L_x_45342:
[----:B------:R-:W-:Y:S05]  /*155f0*/  BSYNC B3 ;  /* 0x0000000000037941 */ /* 0x000fea0003800000 */
.L_x_45341:
        /* <DEDUP_REMOVED lines=44> */
.L_x_45340:
[----:B------:R-:W-:Y:S05]  /*158c0*/  BSYNC B2 ;  /* 0x0000000000027941 */ /* 0x000fea0003800000 */
.L_x_45339:
        /* <DEDUP_REMOVED lines=34> */
.L_x_45286:
[----:B------:R-:W-:Y:S05]  /*15af0*/  BSYNC B1 ;  /* 0x0000000000017941 */ /* 0x000fea0003800000 */
.L_x_45285:
        /* <DEDUP_REMOVED lines=25> */
.L_x_45346:
[----:B--234-:R-:W-:-:S07]  /*15c90*/  IMAD.MOV.U32 R170, RZ, RZ, R166 ;  /* 0x000000ffffaa7224 */ /* 0x01cfce00078e00a6 */
.L_x_45347:
[----:B------:R-:W-:Y:S05]  /*15ca0*/  BSYNC B2 ;  /* 0x0000000000027941 */ /* 0x000fea0003800000 */
.L_x_45345:
        /* <DEDUP_REMOVED lines=16> */
.L_x_45351:
[----:B------:R-:W-:Y:S05]  /*15db0*/  BSYNC B3 ;  /* 0x0000000000037941 */ /* 0x000fea0003800000 */
.L_x_45350:
        /* <DEDUP_REMOVED lines=44> */
.L_x_45349:
[----:B------:R-:W-:Y:S05]  /*16080*/  BSYNC B2 ;  /* 0x0000000000027941 */ /* 0x000fea0003800000 */
.L_x_45348:
        /* <DEDUP_REMOVED lines=27> */
.L_x_45353:
[----:B------:R-:W-:-:S07]  /*16240*/  IMAD.MOV.U32 R105, RZ, RZ, R166 ;  /* 0x000000ffff697224 */ /* 0x000fce00078e00a6 */
.L_x_45354:
[----:B------:R-:W-:Y:S05]  /*16250*/  BSYNC B2 ;  /* 0x0000000000027941 */ /* 0x000fea0003800000 */
.L_x_45352:
        /* <DEDUP_REMOVED lines=16> */
.L_x_45358:
[----:B------:R-:W-:Y:S05]  /*16360*/  BSYNC B3 ;  /* 0x0000000000037941 */ /* 0x000fea0003800000 */
.L_x_45357:
        /* <DEDUP_REMOVED lines=44> */
.L_x_45356:
[----:B------:R-:W-:Y:S05]  /*16630*/  BSYNC B2 ;  /* 0x0000000000027941 */ /* 0x000fea0003800000 */
.L_x_45355:
        /* <DEDUP_REMOVED lines=22> */
.L_x_45360:
[----:B------:R-:W-:-:S07]  /*167a0*/  MOV R108, R166 ;  /* 0x000000a6006c7202 */ /* 0x000fce0000000f00 */
.L_x_45361:
[----:B------:R-:W-:Y:S05]  /*167b0*/  BSYNC B2 ;  /* 0x0000000000027941 */ /* 0x000fea0003800000 */
.L_x_45359:
        /* <DEDUP_REMOVED lines=16> */
.L_x_45365:
[----:B------:R-:W-:Y:S05]  /*168c0*/  BSYNC B3 ;  /* 0x0000000000037941 */ /* 0x000fea0003800000 */
.L_x_45364:
        /* <DEDUP_REMOVED lines=44> */
.L_x_45363:
[----:B------:R-:W-:Y:S05]  /*16b90*/  BSYNC B2 ;  /* 0x0000000000027941 */ /* 0x000fea0003800000 */
.L_x_45362:
        /* <DEDUP_REMOVED lines=20> */
.L_x_45367:
[----:B------:R-:W-:-:S07]  /*16ce0*/  IMAD.MOV.U32 R107, RZ, RZ, R166 ;  /* 0x000000ffff6b7224 */ /* 0x000fce00078e00a6 */
.L_x_45368:
[----:B------:R-:W-:Y:S05]  /*16cf0*/  BSYNC B2 ;  /* 0x0000000000027941 */ /* 0x000fea0003800000 */
.L_x_45366:
        /* <DEDUP_REMOVED lines=16> */
.L_x_45372:
[----:B------:R-:W-:Y:S05]  /*16e00*/  BSYNC B3 ;  /* 0x0000000000037941 */ /* 0x000fea0003800000 */
.L_x_45371:
        /* <DEDUP_REMOVED lines=44> */
.L_x_45370:
[----:B------:R-:W-:Y:S05]  /*170d0*/  BSYNC B2 ;  /* 0x0000000000027941 */ /* 0x000fea0003800000 */
.L_x_45369:
        /* <DEDUP_REMOVED lines=20> */
.L_x_45374:
[----:B------:R-:W-:-:S07]  /*17220*/  MOV R172, R166 ;  /* 0x000000a600ac7202 */ /* 0x000fce0000000f00 */
.L_x_45375:
[----:B------:R-:W-:Y:S05]  /*17230*/  BSYNC B2 ;  /* 0x0000000000027941 */ /* 0x000fea0003800000 */
.L_x_45373:
        /* <DEDUP_REMOVED lines=16> */
.L_x_45379:
[----:B------:R-:W-:Y:S05]  /*17340*/  BSYNC B3 ;  /* 0x0000000000037941 */ /* 0x000fea0003800000 */
.L_x_45378:
        /* <DEDUP_REMOVED lines=44> */
.L_x_45377:
[----:B------:R-:W-:Y:S05]  /*17610*/  BSYNC B2 ;  /* 0x0000000000027941 */ /* 0x000fea0003800000 */
.L_x_45376:
        /* <DEDUP_REMOVED lines=20> */
.L_x_45381:
[----:B------:R-:W-:-:S07]  /*17760*/  IMAD.MOV.U32 R109, RZ, RZ, R166 ;  /* 0x000000ffff6d7224 */ /* 0x000fce00078e00a6 */
.L_x_45382:
[----:B------:R-:W-:Y:S05]  /*17770*/  BSYNC B2 ;  /* 0x0000000000027941 */ /* 0x000fea0003800000 */
.L_x_45380:
        /* <DEDUP_REMOVED lines=16> */
.L_x_45386:
[----:B------:R-:W-:Y:S05]  /*17880*/  BSYNC B3 ;  /* 0x0000000000037941 */ /* 0x000fea0003800000 */
.L_x_45385:
        /* <DEDUP_REMOVED lines=44> */
.L_x_45384:
[----:B------:R-:W-:Y:S05]  /*17b50*/  BSYNC B2 ;  /* 0x0000000000027941 */ /* 0x000fea0003800000 */
.L_x_45383:
        /* <DEDUP_REMOVED lines=20> */
.L_x_45388:
[----:B------:R-:W-:-:S07]  /*17ca0*/  MOV R110, R166 ;  /* 0x000000a6006e7202 */ /* 0x000fce0000000f00 */
.L_x_45389:
[----:B------:R-:W-:Y:S05]  /*17cb0*/  BSYNC B2 ;  /* 0x0000000000027941 */ /* 0x000fea0003800000 */
.L_x_45387:
        /* <DEDUP_REMOVED lines=16> */
.L_x_45393:
[----:B------:R-:W-:Y:S05]  /*17dc0*/  BSYNC B3 ;  /* 0x0000000000037941 */ /* 0x000fea0003800000 */
.L_x_45392:
        /* <DEDUP_REMOVED lines=44> */
.L_x_45391:
[----:B------:R-:W-:Y:S05]  /*18090*/  BSYNC B2 ;  /* 0x0000000000027941 */ /* 0x000fea0003800000 */
.L_x_45390:
        /* <DEDUP_REMOVED lines=20> */
.L_x_45395:
[----:B------:R-:W-:-:S07]  /*181e0*/  MOV R220, R166 ;  /* 0x000000a600dc7202 */ /* 0x000fce0000000f00 */
.L_x_45396:
[----:B------:R-:W-:Y:S05]  /*181f0*/  BSYNC B2 ;  /* 0x0000000000027941 */ /* 0x000fea0003800000 */
.L_x_45394:
        /* <DEDUP_REMOVED lines=19> */
.L_x_45400:
[----:B------:R-:W-:Y:S05]  /*18330*/  BSYNC B3 ;  /* 0x0000000000037941 */ /* 0x000fea0003800000 */
.L_x_45399:
        /* <DEDUP_REMOVED lines=44> */
.L_x_45398:
[----:B------:R-:W-:Y:S05]  /*18600*/  BSYNC B2 ;  /* 0x0000000000027941 */ /* 0x000fea0003800000 */
.L_x_45397:
        /* <DEDUP_REMOVED lines=34> */
.L_x_45344:
[----:B------:R-:W-:Y:S05]  /*18830*/  BSYNC B1 ;  /* 0x0000000000017941 */ /* 0x000fea0003800000 */
.L_x_45343:
        /* <DEDUP_REMOVED lines=23> */
[----:B------:R-:W-:Y:S01]  /*189b0*/  MOV R170, R168 ;  /* 0x000000a800aa7202 */ /* 0x000fe20000000f00 */
[----:B------:R-:W-:Y:S06]  /*189c0*/  BRA `(.L_x_45405) ;  /* 0x0000000000047947 */ /* 0x000fec0003800000 */
.L_x_45404:
[----:B--234-:R-:W-:-:S07]  /*189d0*/  IMAD.MOV.U32 R170, RZ, RZ, R166 ;  /* 0x000000ffffaa7224 */ /* 0x01cfce00078e00a6 */
.L_x_45405:
[----:B------:R-:W-:Y:S05]  /*189e0*/  BSYNC B2 ;  /* 0x0000000000027941 */ /* 0x000fea0003800000 */
.L_x_45403:
        /* <DEDUP_REMOVED lines=16> */
.L_x_45409:
[----:B------:R-:W-:Y:S05]  /*18af0*/  BSYNC B3 ;  /* 0x0000000000037941 */ /* 0x000fea0003800000 */
.L_x_45408:
        /* <DEDUP_REMOVED lines=44> */
.L_x_45407:
[----:B------:R-:W-:Y:S05]  /*18dc0*/  BSYNC B2 ;  /* 0x0000000000027941 */ /* 0x000fea0003800000 */
.L_x_45406:
[----:B------:R-:W0:Y:S01]  /*18dd0*/  LDC R130, c[0x0][0x294] ;  /* 0x0000a500ff827b82 */ /* 0x000e220000000800 */
[----:B------:R-:W-:Y:S01]  /*18de0*/  ISETP.NE.U32.AND P0, PT, R112, RZ, PT ;  /* 0x000000ff7000720c */ /* 0x000fe20003f05070 */
[----:B------:R-:W-:Y:S01]  /*18df0*/  BSSY B2, `(.L_x_45410) ;  /* 0x000001a000027945 */ /* 0x000fe20003800000 */
[----:B------:R-:W-:Y:S01]  /*18e00*/  I2FP.F32.U32 R112, R170 ;  /* 0x000000aa00707245 */ /* 0x000fe20000201000 */
[----:B------:R-:W-:Y:S01]  /*18e10*/  VIADD R115, R114, 0x1 ;  /* 0x0000000172737836 */ /* 0x000fe20000000000 */
[----:B------:R-:W-:Y:S02]  /*18e20*/  MOV R131, 0x2f800000 ;  /* 0x2f80000000837802 */ /* 0x000fe40000000f00 */
[----:B------:R-:W-:Y:S01]  /*18e30*/  LOP3.LUT R143, R143, 0xfffffffb, RZ, 0xc0, !PT ;  /* 0xfffffffb8f8f7812 */ /* 0x000fe200078ec0ff */
[----:B------:R-:W1:Y:S01]  /*18e40*/  LDC R175, c[0x0][0x298] ;  /* 0x0000a600ffaf7b82 */ /* 0x000e620000000800 */
[----:B------:R-:W-:Y:S01]  /*18e50*/  ISETP.NE.AND.EX P0, PT, R113, RZ, PT, P0 ;  /* 0x000000ff7100720c */ /* 0x000fe20003f05300 */
        /* <DEDUP_REMOVED lines=18> */
.L_x_45411:
[----:B------:R-:W-:-:S07]  /*18f80*/  MOV R113, R166 ;  /* 0x000000a600717202 */ /* 0x000fce0000000f00 */
.L_x_45412:
[----:B------:R-:W-:Y:S05]  /*18f90*/  BSYNC B2 ;  /* 0x0000000000027941 */ /* 0x000fea0003800000 */
.L_x_45410:
        /* <DEDUP_REMOVED lines=16> */
.L_x_45416:
[----:B------:R-:W-:Y:S05]  /*190a0*/  BSYNC B3 ;  /* 0x0000000000037941 */ /* 0x000fea0003800000 */
.L_x_45415:
        /* <DEDUP_REMOVED lines=44> */
.L_x_45414:
[----:B------:R-:W-:Y:S05]  /*19370*/  BSYNC B2 ;  /* 0x0000000000027941 */ /* 0x000fea0003800000 */
.L_x_45413:
        /* <DEDUP_REMOVED lines=22> */
.L_x_45418:
[----:B------:R-:W-:-:S07]  /*194e0*/  MOV R116, R166 ;  /* 0x000000a600747202 */ /* 0x000fce0000000f00 */
.L_x_45419:
[----:B------:R-:W-:Y:S05]  /*194f0*/  BSYNC B2 ;  /* 0x0000000000027941 */ /* 0x000fea0003800000 */
.L_x_45417:
        /* <DEDUP_REMOVED lines=16> */
.L_x_45423:
[----:B------:R-:W-:Y:S05]  /*19600*/  BSYNC B3 ;  /* 0x0000000000037941 */ /* 0x000fea0003800000 */
.L_x_45422:
        /* <DEDUP_REMOVED lines=44> */
.L_x_45421:
[----:B------:R-:W-:Y:S05]  /*198d0*/  BSYNC B2 ;  /* 0x0000000000027941 */ /* 0x000fea0003800000 */
.L_x_45420:
        /* <DEDUP_REMOVED lines=20> */
.L_x_45425:
[----:B------:R-:W-:-:S07]  /*19a20*/  MOV R115, R166 ;  /* 0x000000a600737202 */ /* 0x000fce0000000f00 */
.L_x_45426:
[----:B------:R-:W-:Y:S05]  /*19a30*/  BSYNC B2 ;  /* 0x0000000000027941 */ /* 0x000fea0003800000 */
.L_x_45424:
        /* <DEDUP_REMOVED lines=16> */
.L_x_45430:
[----:B------:R-:W-:Y:S05]  /*19b40*/  BSYNC B3 ;  /* 0x0000000000037941 */ /* 0x000fea0003800000 */
.L_x_45429:
        /* <DEDUP_REMOVED lines=44> */
.L_x_45428:
[----:B------:R-:W-:Y:S05]  /*19e10*/  BSYNC B2 ;  /* 0x0000000000027941 */ /* 0x000fea0003800000 */
.L_x_45427:
        /* <DEDUP_REMOVED lines=20> */
.L_x_45432:
[----:B------:R-:W-:-:S07]  /*19f60*/  MOV R172, R166 ;  /* 0x000000a600ac7202 */ /* 0x000fce0000000f00 */
.L_x_45433:
[----:B------:R-:W-:Y:S05]  /*19f70*/  BSYNC B2 ;  /* 0x0000000000027941 */ /* 0x000fea0003800000 */
.L_x_45431:
        /* <DEDUP_REMOVED lines=16> */
.L_x_45437:
[----:B------:R-:W-:Y:S05]  /*1a080*/  BSYNC B3 ;  /* 0x0000000000037941 */ /* 0x000fea0003800000 */
.L_x_45436:
        /* <DEDUP_REMOVED lines=44> */
.L_x_45435:
[----:B------:R-:W-:Y:S05]  /*1a350*/  BSYNC B2 ;  /* 0x0000000000027941 */ /* 0x000fea0003800000 */
.L_x_45434:
        /* <DEDUP_REMOVED lines=20> */
.L_x_45439:
[----:B------:R-:W-:-:S07]  /*1a4a0*/  MOV R117, R166 ;  /* 0x000000a600757202 */ /* 0x000fce0000000f00 */
.L_x_45440:
[----:B------:R-:W-:Y:S05]  /*1a4b0*/  BSYNC B2 ;  /* 0x0000000000027941 */ /* 0x000fea0003800000 */
.L_x_45438:
        /* <DEDUP_REMOVED lines=16> */
.L_x_45444:
[----:B------:R-:W-:Y:S05]  /*1a5c0*/  BSYNC B3 ;  /* 0x0000000000037941 */ /* 0x000fea0003800000 */
.L_x_45443:
        /* <DEDUP_REMOVED lines=44> */
.L_x_45442:
[----:B------:R-:W-:Y:S05]  /*1a890*/  BSYNC B2 ;  /* 0x0000000000027941 */ /* 0x000fea0003800000 */
.L_x_45441:
        /* <DEDUP_REMOVED lines=20> */
.L_x_45446:
[----:B------:R-:W-:-:S07]  /*1a9e0*/  MOV R118, R166 ;  /* 0x000000a600767202 */ /* 0x000fce0000000f00 */
.L_x_45447:
[----:B------:R-:W-:Y:S05]  /*1a9f0*/  BSYNC B2 ;  /* 0x0000000000027941 */ /* 0x000fea0003800000 */
.L_x_45445:
        /* <DEDUP_REMOVED lines=16> */
.L_x_45451:
[----:B------:R-:W-:Y:S05]  /*1ab00*/  BSYNC B3 ;  /* 0x0000000000037941 */ /* 0x000fea0003800000 */
.L_x_45450:
        /* <DEDUP_REMOVED lines=44> */
.L_x_45449:
[----:B------:R-:W-:Y:S05]  /*1add0*/  BSYNC B2 ;  /* 0x0000000000027941 */ /* 0x000fea0003800000 */
.L_x_45448:
        /* <DEDUP_REMOVED lines=20> */
.L_x_45453:
[----:B------:R-:W-:-:S07]  /*1af20*/  MOV R220, R166 ;  /* 0x000000a600dc7202 */ /* 0x000fce0000000f00 */
.L_x_45454:
[----:B------:R-:W-:Y:S05]  /*1af30*/  BSYNC B2 ;  /* 0x0000000000027941 */ /* 0x000fea0003800000 */
.L_x_45452:
        /* <DEDUP_REMOVED lines=19> */
.L_x_45458:
[----:B------:R-:W-:Y:S05]  /*1b070*/  BSYNC B3 ;  /* 0x0000000000037941 */ /* 0x000fea0003800000 */
.L_x_45457:
        /* <DEDUP_REMOVED lines=44> */
.L_x_45456:
[----:B------:R-:W-:Y:S05]  /*1b340*/  BSYNC B2 ;  /* 0x0000000000027941 */ /* 0x000fea0003800000 */
.L_x_45455:
        /* <DEDUP_REMOVED lines=34> */
.L_x_45402:
[----:B------:R-:W-:Y:S05]  /*1b570*/  BSYNC B1 ;  /* 0x0000000000017941 */ /* 0x000fea0003800000 */
.L_x_45401:
        /* <DEDUP_REMOVED lines=25> */
.L_x_45462:
[----:B--234-:R-:W-:-:S07]  /*1b710*/  MOV R170, R166 ;  /* 0x000000a600aa7202 */ /* 0x01cfce0000000f00 */
.L_x_45463:
[----:B------:R-:W-:Y:S05]  /*1b720*/  BSYNC B2 ;  /* 0x0000000000027941 */ /* 0x000fea0003800000 */
.L_x_45461:
        /* <DEDUP_REMOVED lines=16> */
.L_x_45467:
[----:B------:R-:W-:Y:S05]  /*1b830*/  BSYNC B3 ;  /* 0x0000000000037941 */ /* 0x000fea0003800000 */
.L_x_45466:
        /* <DEDUP_REMOVED lines=44> */
.L_x_45465:
[----:B------:R-:W-:Y:S05]  /*1bb00*/  BSYNC B2 ;  /* 0x0000000000027941 */ /* 0x000fea0003800000 */
.L_x_45464:
        /* <DEDUP_REMOVED lines=27> */
.L_x_45469:
[----:B------:R-:W-:-:S07]  /*1bcc0*/  IMAD.MOV.U32 R121, RZ, RZ, R166 ;  /* 0x000000ffff797224 */ /* 0x000fce00078e00a6 */
.L_x_45470:
[----:B------:R-:W-:Y:S05]  /*1bcd0*/  BSYNC B2 ;  /* 0x0000000000027941 */ /* 0x000fea0003800000 */
.L_x_45468:
        /* <DEDUP_REMOVED lines=16> */
.L_x_45474:
[----:B------:R-:W-:Y:S05]  /*1bde0*/  BSYNC B3 ;  /* 0x0000000000037941 */ /* 0x000fea0003800000 */
.L_x_45473:
        /* <DEDUP_REMOVED lines=44> */
.L_x_45472:
[----:B------:R-:W-:Y:S05]  /*1c0b0*/  BSYNC B2 ;  /* 0x0000000000027941 */ /* 0x000fea0003800000 */
.L_x_45471:
        /* <DEDUP_REMOVED lines=22> */
.L_x_45476:
[----:B------:R-:W-:-:S07]  /*1c220*/  IMAD.MOV.U32 R124, RZ, RZ, R166 ;  /* 0x000000ffff7c7224 */ /* 0x000fce00078e00a6 */
.L_x_45477:
[----:B------:R-:W-:Y:S05]  /*1c230*/  BSYNC B2 ;  /* 0x0000000000027941 */ /* 0x000fea0003800000 */
.L_x_45475:
        /* <DEDUP_REMOVED lines=16> */
.L_x_45481:
[----:B------:R-:W-:Y:S05]  /*1c340*/  BSYNC B3 ;  /* 0x0000000000037941 */ /* 0x000fea0003800000 */
.L_x_45480:
        /* <DEDUP_REMOVED lines=44> */
.L_x_45479:
[----:B------:R-:W-:Y:S05]  /*1c610*/  BSYNC B2 ;  /* 0x0000000000027941 */ /* 0x000fea0003800000 */
.L_x_45478:
        /* <DEDUP_REMOVED lines=20> */
.L_x_45483:
[----:B------:R-:W-:-:S07]  /*1c760*/  IMAD.MOV.U32 R123, RZ, RZ, R166 ;  /* 0x000000ffff7b7224 */ /* 0x000fce00078e00a6 */
.L_x_45484:
[----:B------:R-:W-:Y:S05]  /*1c770*/  BSYNC B2 ;  /* 0x0000000000027941 */ /* 0x000fea0003800000 */
.L_x_45482:
        /* <DEDUP_REMOVED lines=16> */
.L_x_45488:
[----:B------:R-:W-:Y:S05]  /*1c880*/  BSYNC B3 ;  /* 0x0000000000037941 */ /* 0x000fea0003800000 */
.L_x_45487:
        /* <DEDUP_REMOVED lines=44> */
.L_x_45486:
[----:B------:R-:W-:Y:S05]  /*1cb50*/  BSYNC B2 ;  /* 0x0000000000027941 */ /* 0x000fea0003800000 */
.L_x_45485:
        /* <DEDUP_REMOVED lines=20> */
.L_x_45490:
[----:B------:R-:W-:-:S07]  /*1cca0*/  IMAD.MOV.U32 R172, RZ, RZ, R166 ;  /* 0x000000ffffac7224 */ /* 0x000fce00078e00a6 */
.L_x_45491:
[----:B------:R-:W-:Y:S05]  /*1ccb0*/  BSYNC B2 ;  /* 0x0000000000027941 */ /* 0x000fea0003800000 */
.L_x_45489:
        /* <DEDUP_REMOVED lines=16> */
.L_x_45495:
[----:B------:R-:W-:Y:S05]  /*1cdc0*/  BSYNC B3 ;  /* 0x0000000000037941 */ /* 0x000fea0003800000 */
.L_x_45494:
        /* <DEDUP_REMOVED lines=44> */
.L_x_45493:
[----:B------:R-:W-:Y:S05]  /*1d090*/  BSYNC B2 ;  /* 0x0000000000027941 */ /* 0x000fea0003800000 */
.L_x_45492:
        /* <DEDUP_REMOVED lines=20> */
.L_x_45497:
[----:B------:R-:W-:-:S07]  /*1d1e0*/  IMAD.MOV.U32 R125, RZ, RZ, R166 ;  /* 0x000000ffff7d7224 */ /* 0x000fce00078e00a6 */
.L_x_45498:
[----:B------:R-:W-:Y:S05]  /*1d1f0*/  BSYNC B2 ;  /* 0x0000000000027941 */ /* 0x000fea0003800000 */
.L_x_45496:
        /* <DEDUP_REMOVED lines=16> */
.L_x_45502:
[----:B------:R-:W-:Y:S05]  /*1d300*/  BSYNC B3 ;  /* 0x0000000000037941 */ /* 0x000fea0003800000 */
.L_x_45501:
        /* <DEDUP_REMOVED lines=44> */
.L_x_45500:
[----:B------:R-:W-:Y:S05]  /*1d5d0*/  BSYNC B2 ;  /* 0x0000000000027941 */ /* 0x000fea0003800000 */
.L_x_45499:
        /* <DEDUP_REMOVED lines=20> */
.L_x_45504:
[----:B------:R-:W-:-:S07]  /*1d720*/  IMAD.MOV.U32 R126, RZ, RZ, R166 ;  /* 0x000000ffff7e7224 */ /* 0x000fce00078e00a6 */
.L_x_45505:
[----:B------:R-:W-:Y:S05]  /*1d730*/  BSYNC B2 ;  /* 0x0000000000027941 */ /* 0x000fea0003800000 */
.L_x_45503:
        /* <DEDUP_REMOVED lines=16> */
.L_x_45509:
[----:B------:R-:W-:Y:S05]  /*1d840*/  BSYNC B3 ;  /* 0x0000000000037941 */ /* 0x000fea0003800000 */
.L_x_45508:
        /* <DEDUP_REMOVED lines=44> */
.L_x_45507:
[----:B------:R-:W-:Y:S05]  /*1db10*/  BSYNC B2 ;  /* 0x0000000000027941 */ /* 0x000fea0003800000 */
.L_x_45506:
        /* <DEDUP_REMOVED lines=20> */
.L_x_45511:
[----:B------:R-:W-:-:S07]  /*1dc60*/  IMAD.MOV.U32 R220, RZ, RZ, R166 ;  /* 0x000000ffffdc7224 */ /* 0x000fce00078e00a6 */
.L_x_45512:
[----:B------:R-:W-:Y:S05]  /*1dc70*/  BSYNC B2 ;  /* 0x0000000000027941 */ /* 0x000fea0003800000 */
.L_x_45510:
        /* <DEDUP_REMOVED lines=19> */
.L_x_45516:
[----:B------:R-:W-:Y:S05]  /*1ddb0*/  BSYNC B3 ;  /* 0x0000000000037941 */ /* 0x000fea0003800000 */
.L_x_45515:
        /* <DEDUP_REMOVED lines=44> */
.L_x_45514:
[----:B------:R-:W-:Y:S05]  /*1e080*/  BSYNC B2 ;  /* 0x0000000000027941 */ /* 0x000fea0003800000 */
.L_x_45513:
[----:B------:R-:W-:Y:S01]  /*1e090*/  I2FP.F32.U32 R170, R220 ;  /* 0x000000dc00aa7245 */ /* 0x000fe20000201000 */
[----:B------:R-:W-:-:S04]  /*1e0a0*/  HADD2.F32 R127, -RZ, R127.H1_H1 ;  /* 0x3000007fff7f7230 */ /* 0x000fc80000004100 */
        /* <DEDUP_REMOVED lines=31> */
.L_x_45460:
[----:B------:R-:W-:Y:S05]  /*1e2a0*/  BSYNC B1 ;  /* 0x0000000000017941 */ /* 0x000fea0003800000 */
.L_x_45459:
        /* <DEDUP_REMOVED lines=294> */
.L_x_45550:
        /* <DEDUP_REMOVED lines=26> */
[----:B0-----:R-:W4:Y:S01]  /*1f6b0*/  LDL R6, [R1+0x2c] ;  /* 0x00002c0001067983 */ /* 0x001f220000100800 */
[----:B------:R-:W-:-:S03]  /*1f6c0*/  PLOP3.LUT P0, PT, PT, PT, UP1, 0x40, 0x0 ;  /* 0x000000000000781c */ /* 0x000fc60003f0e818 */
[----:B------:R0:W-:Y:S04]  /*1f6d0*/  STL [R1+0x5c], R5 ;  /* 0x00005c0501007387 */ /* 0x0001e80000100800 */
[----:B------:R1:W-:Y:S01]  /*1f6e0*/  STL [R1+0x58], R4 ;  /* 0x0000580401007387 */ /* 0x0003e20000100800 */
[----:B------:R-:W-:-:S03]  /*1f6f0*/  FSEL R170, R173, RZ, P0 ;  /* 0x000000ffadaa7208 */ /* 0x000fc60000000000 */
[----:B------:R1:W-:Y:S04]  /*1f700*/  STL [R1+0x54], R3 ;  /* 0x0000540301007387 */ /* 0x0003e80000100800 */
[----:B------:R1:W-:Y:S04]  /*1f710*/  STL [R1+0x50], R2 ;  /* 0x0000500201007387 */ /* 0x0003e80000100800 */
[----:B------:R1:W-:Y:S04]  /*1f720*/  STL [R1+0x4c], R0 ;  /* 0x00004c0001007387 */ /* 0x0003e80000100800 */
[----:B0-----:R-:W4:Y:S04]  /*1f730*/  LDL R5, [R1+0x24] ;  /* 0x0000240001057983 */ /* 0x001f280000100800 */
[----:B-1----:R-:W4:Y:S04]  /*1f740*/  LDL R4, [R1+0x28] ;  /* 0x0000280001047983 */ /* 0x002f280000100800 */
[----:B------:R-:W4:Y:S04]  /*1f750*/  LDL R3, [R1+0x1c] ;  /* 0x00001c0001037983 */ /* 0x000f280000100800 */
[----:B------:R-:W4:Y:S01]  /*1f760*/  LDL R2, [R1+0x20] ;  /* 0x0000200001027983 */ /* 0x000f220000100800 */
[----:B------:R-:W-:-:S03]  /*1f770*/  FADD.FTZ R128, R48, -R170 ;  /* 0x800000aa30807221 */ /* 0x000fc60000010000 */
[----:B------:R-:W4:Y:S01]  /*1f780*/  LDL R0, [R1+0x14] ;  /* 0x0000140001007983 */ /* 0x000f220000100800 */
[----:B------:R-:W-:-:S04]  /*1f790*/  FMUL.FTZ R128, R172, R128 ;  /* 0x00000080ac807220 */ /* 0x000fc80000410000 */
[----:B--2---:R-:W-:Y:S02]  /*1f7a0*/  FFMA.FTZ R128, R220, R128, R130 ;  /* 0x00000080dc807223 */ /* 0x004fe40000010082 */
[----:B------:R-:W2:Y:S01]  /*1f7b0*/  LDL R220, [R1+0x18] ;  /* 0x0000180001dc7983 */ /* 0x000ea20000100800 */
[----:B------:R-:W-:-:S04]  /*1f7c0*/  FADD.FTZ R129, R49, -R170 ;  /* 0x800000aa31817221 */ /* 0x000fc80000010000 */
[----:B------:R-:W-:-:S04]  /*1f7d0*/  FMUL.FTZ R129, R172, R129 ;  /* 0x00000081ac817220 */ /* 0x000fc80000410000 */
[----:B---3--:R-:W-:Y:S02]  /*1f7e0*/  FFMA.FTZ R129, R171, R129, R175 ;  /* 0x00000081ab817223 */ /* 0x008fe400000100af */
[----:B------:R-:W3:Y:S04]  /*1f7f0*/  LDL R175, [R1+0xc] ;  /* 0x00000c0001af7983 */ /* 0x000ee80000100800 */
[----:B------:R-:W3:Y:S01]  /*1f800*/  LDL R171, [R1+0x10] ;  /* 0x0000100001ab7983 */ /* 0x000ee20000100800 */
[----:B------:R-:W-:Y:S01]  /*1f810*/  F2FP.F16.F32.PACK_AB R128, R129, R128 ;  /* 0x000000808180723e */ /* 0x000fe200000000ff */
[--C-:B------:R-:W-:Y:S01]  /*1f820*/  FADD.FTZ R129, R50, -R170.reuse ;  /* 0x800000aa32817221 */ /* 0x100fe20000010000 */
[----:B------:R-:W-:-:S03]  /*1f830*/  FADD.FTZ R130, R51, -R170 ;  /* 0x800000aa33827221 */ /* 0x000fc60000010000 */
[C---:B------:R-:W-:Y:S01]  /*1f840*/  FMUL.FTZ R129, R172.reuse, R129 ;  /* 0x00000081ac817220 */ /* 0x040fe20000410000 */
[----:B------:R-:W-:-:S03]  /*1f850*/  FMUL.FTZ R130, R172, R130 ;  /* 0x00000082ac827220 */ /* 0x000fc60000410000 */
        /* <DEDUP_REMOVED lines=16> */
[----:B------:R-:W-:Y:S01]  /*1f960*/  FADD.FTZ R131, R54, -R170 ;  /* 0x800000aa36837221 */ /* 0x000fe20000010000 */
[----:B------:R4:W5:Y:S03]  /*1f970*/  LDL.LU R2, [R1+0x50] ;  /* 0x0000500001027983 */ /* 0x0009660000300800 */
[----:B------:R-:W-:-:S04]  /*1f980*/  FMUL.FTZ R131, R172, R131 ;  /* 0x00000083ac837220 */ /* 0x000fc80000410000 */
[----:B--2---:R-:W-:Y:S02]  /*1f990*/  FFMA.FTZ R131, R220, R131, R0 ;  /* 0x00000083dc837223 */ /* 0x004fe40000010000 */
[----:B------:R4:W5:Y:S01]  /*1f9a0*/  LDL.LU R0, [R1+0x4c] ;  /* 0x00004c0001007983 */ /* 0x0009620000300800 */
[----:B------:R-:W-:-:S04]  /*1f9b0*/  FADD.FTZ R170, R55, -R170 ;  /* 0x800000aa37aa7221 */ /* 0x000fc80000010000 */
[----:B------:R-:W-:-:S04]  /*1f9c0*/  FMUL.FTZ R170, R172, R170 ;  /* 0x000000aaacaa7220 */ /* 0x000fc80000410000 */
[----:B---3--:R-:W-:-:S05]  /*1f9d0*/  FFMA.FTZ R170, R171, R170, R175 ;  /* 0x000000aaabaa7223 */ /* 0x008fca00000100af */
[----:B------:R-:W-:Y:S02]  /*1f9e0*/  F2FP.F16.F32.PACK_AB R131, R170, R131 ;  /* 0x00000083aa83723e */ /* 0x000fe400000000ff */
[----:B------:R-:W0:Y:S02]  /*1f9f0*/  LDC.64 R170, c[0x0][0x2b8] ;  /* 0x0000ae00ffaa7b82 */ /* 0x000e240000000a00 */
[----:B0-----:R-:W-:-:S05]  /*1fa00*/  IMAD.WIDE.U32 R170, R169, 0x10, R170 ;  /* 0x00000010a9aa7825 */ /* 0x001fca00078e00aa */
[----:B------:R4:W-:Y:S01]  /*1fa10*/  STG.E.128 desc[UR6][R170.64], R128 ;  /* 0x00000080aa007986 */ /* 0x0009e2000c101d06 */
[----:B------:R-:W-:-:S07]  /*1fa20*/  IADD3 R169, R169, 0x20, RZ ;  /* 0x00000020a9a97810 */ /* 0x000fce0007ffe0ff */
.L_x_45519:
[----:B------:R-:W-:Y:S05]  /*1fa30*/  BSYNC B1 ;  /* 0x0000000000017941 */ /* 0x000fea0003800000 */
.L_x_45518:
        /* <DEDUP_REMOVED lines=40> */
.L_x_45521:
[----:B------:R-:W-:Y:S05]  /*1fcc0*/  BSYNC B1 ;  /* 0x0000000000017941 */ /* 0x000fea0003800000 */
.L_x_45520:
        /* <DEDUP_REMOVED lines=37> */
.L_x_45523:
[----:B------:R-:W-:Y:S05]  /*1ff20*/  BSYNC B1 ;  /* 0x0000000000017941 */ /* 0x000fea0003800000 */
.L_x_45522:
        /* <DEDUP_REMOVED lines=37> */
.L_x_45525:
[----:B------:R-:W-:Y:S05]  /*20180*/  BSYNC B1 ;  /* 0x0000000000017941 */ /* 0x000fea0003800000 */
.L_x_45524:
        /* <DEDUP_REMOVED lines=37> */
.L_x_45527:
[----:B------:R-:W-:Y:S05]  /*203e0*/  BSYNC B1 ;  /* 0x0000000000017941 */ /* 0x000fea0003800000 */
.L_x_45526:
        /* <DEDUP_REMOVED lines=37> */
.L_x_45529:
[----:B------:R-:W-:Y:S05]  /*20640*/  BSYNC B1 ;  /* 0x0000000000017941 */ /* 0x000fea0003800000 */
.L_x_45528:
        /* <DEDUP_REMOVED lines=37> */
.L_x_45531:
[----:B------:R-:W-:Y:S05]  /*208a0*/  BSYNC B1 ;  /* 0x0000000000017941 */ /* 0x000fea0003800000 */
.L_x_45530:
        /* <DEDUP_REMOVED lines=37> */
.L_x_45533:
[----:B------:R-:W-:Y:S05]  /*20b00*/  BSYNC B1 ;  /* 0x0000000000017941 */ /* 0x000fea0003800000 */
.L_x_45532:
        /* <DEDUP_REMOVED lines=14> */
[----:B-----5:R-:W-:Y:S01]  /*20bf0*/  FFMA.FTZ R129, R16, R129, R8 ;  /* 0x0000008110817223 */ /* 0x020fe20000010008 */
        /* <DEDUP_REMOVED lines=22> */
.L_x_45535:
[----:B------:R-:W-:Y:S05]  /*20d60*/  BSYNC B1 ;  /* 0x0000000000017941 */ /* 0x000fea0003800000 */
.L_x_45534:
        /* <DEDUP_REMOVED lines=36> */
.L_x_45537:
[----:B------:R-:W-:Y:S05]  /*20fb0*/  BSYNC B1 ;  /* 0x0000000000017941 */ /* 0x000fea0003800000 */
.L_x_45536:
[----:B01234-:R-:W0:Y:S02]  /*20fc0*/  LDC.64 R128, c[0x0][0x210] ;  /* 0x00008400ff807b82 */ /* 0x01fe240000000a00 */
[----:B0-----:R-:W-:-:S04]  /*20fd0*/  LEA R142, R128, R142, 0x2 ;  /* 0x0000008e808e7211 */ /* 0x001fc800078e10ff */
[----:B------:R-:W-:-:S13]  /*20fe0*/  ISETP.GE.AND P0, PT, R142, R129, PT ;  /* 0x000000818e00720c */ /* 0x000fda0003f06270 */
[----:B------:R-:W-:Y:S05]  /*20ff0*/  @!P0 BRA `(.L_x_45538) ;  /* 0xfffffe0c00508947 */ /* 0x000fea000383ffff */
[----:B------:R-:W-:Y:S05]  /*21000*/  BSYNC B0 ;  /* 0x0000000000007941 */ /* 0x000fea0003800000 */
.L_x_44936:
[----:B------:R-:W-:Y:S05]  /*21010*/  EXIT ;  /* 0x000000000000794d */ /* 0x000fea0003800000 */
.L_x_45517:
        /* <DEDUP_REMOVED lines=8> */
.L_x_45540:
[----:B------:R-:W-:Y:S05]  /*210a0*/  BSYNC B1 ;  /* 0x0000000000017941 */ /* 0x000fea0003800000 */
.L_x_45539:
        /* <DEDUP_REMOVED lines=10> */
.L_x_45541:
        /* <DEDUP_REMOVED lines=9> */
.L_x_45542:
[----:B------:R-:W-:Y:S02]  /*211e0*/  IMAD.MOV.U32 R130, RZ, RZ, 0x8 ;  /* 0x00000008ff827424 */ /* 0x000fe400078e00ff */
[----:B------:R-:W-:Y:S01]  /*211f0*/  FADD.FTZ R131, R131, R128 ;  /* 0x0000008083837221 */ /* 0x000fe20000010000 */
[----:B------:R-:W-:-:S04]  /*21200*/  MOV R128, 0xffffffff ;  /* 0xffffffff00807802 */ /* 0x000fc80000000f00 */
[----:B------:R-:W-:-:S07]  /*21210*/  MOV R171, R131 ;  /* 0x0000008300ab7202 */ /* 0x000fce0000000f00 */
[----:B------:R-:W-:Y:S05]  /*21220*/  WARPSYNC.COLLECTIVE R128, `(.L_x_45543) ;  /* 0x0000000080087348 */ /* 0x000fea0003c00000 */
[----:B------:R0:W1:Y:S02]  /*21230*/  SHFL.BFLY P6, R128, R171, R130, R129 ;  /* 0x0c000082ab807389 */ /* 0x00006400000c0081 */
[----:B01----:R-:W-:Y:S01]  /*21240*/  ENDCOLLECTIVE ;  /* 0x000000000000791b */ /* 0x003fe20003800000 */
.L_x_45543:
[----:B------:R-:W-:Y:S02]  /*21250*/  IMAD.MOV.U32 R130, RZ, RZ, 0x10 ;  /* 0x00000010ff827424 */ /* 0x000fe400078e00ff */
[----:B------:R-:W-:Y:S01]  /*21260*/  FADD.FTZ R131, R131, R128 ;  /* 0x0000008083837221 */ /* 0x000fe20000010000 */
[----:B------:R-:W-:-:S04]  /*21270*/  MOV R128, 0xffffffff ;  /* 0xffffffff00807802 */ /* 0x000fc80000000f00 */
[----:B------:R-:W-:-:S07]  /*21280*/  MOV R171, R131 ;  /* 0x0000008300ab7202 */ /* 0x000fce0000000f00 */
[----:B------:R-:W-:Y:S05]  /*21290*/  WARPSYNC.COLLECTIVE R128, `(.L_x_45544) ;  /* 0x0000000080087348 */ /* 0x000fea0003c00000 */
[----:B------:R0:W1:Y:S02]  /*212a0*/  SHFL.BFLY P6, R128, R171, R130, R129 ;  /* 0x0c000082ab807389 */ /* 0x00006400000c0081 */
[----:B01----:R-:W-:Y:S01]  /*212b0*/  ENDCOLLECTIVE ;  /* 0x000000000000791b */ /* 0x003fe20003800000 */
.L_x_45544:
        /* <DEDUP_REMOVED lines=175> */
.L_x_45545:
[----:B------:R-:W-:Y:S01]  /*21db0*/  HFMA2.MMA R130, -RZ, RZ, 0, 1.1920928955078125e-07 ;  /* 0x00000002ff827435 */ /* 0x000fe200000001ff */
[----:B------:R-:W-:Y:S01]  /*21dc0*/  FADD.FTZ R131, R131, R128 ;  /* 0x0000008083837221 */ /* 0x000fe20000010000 */
[----:B------:R-:W-:-:S03]  /*21dd0*/  MOV R128, 0xffffffff ;  /* 0xffffffff00807802 */ /* 0x000fc60000000f00 */
[----:B------:R-:W-:-:S07]  /*21de0*/  IMAD.MOV.U32 R171, RZ, RZ, R131 ;  /* 0x000000ffffab7224 */ /* 0x000fce00078e0083 */
[----:B------:R-:W-:Y:S05]  /*21df0*/  WARPSYNC.COLLECTIVE R128, `(.L_x_45546) ;  /* 0x0000000080087348 */ /* 0x000fea0003c00000 */
[----:B------:R0:W1:Y:S02]  /*21e00*/  SHFL.BFLY P6, R128, R171, R130, R129 ;  /* 0x0c000082ab807389 */ /* 0x00006400000c0081 */
[----:B01----:R-:W-:Y:S01]  /*21e10*/  ENDCOLLECTIVE ;  /* 0x000000000000791b */ /* 0x003fe20003800000 */
.L_x_45546:
[----:B------:R-:W-:Y:S01]  /*21e20*/  HFMA2.MMA R130, -RZ, RZ, 0, 2.384185791015625e-07 ;  /* 0x00000004ff827435 */ /* 0x000fe200000001ff */
[----:B------:R-:W-:Y:S01]  /*21e30*/  FADD.FTZ R131, R131, R128 ;  /* 0x0000008083837221 */ /* 0x000fe20000010000 */
[----:B------:R-:W-:-:S03]  /*21e40*/  MOV R128, 0xffffffff ;  /* 0xffffffff00807802 */ /* 0x000fc60000000f00 */
[----:B------:R-:W-:-:S07]  /*21e50*/  IMAD.MOV.U32 R171, RZ, RZ, R131 ;  /* 0x000000ffffab7224 */ /* 0x000fce00078e0083 */
[----:B------:R-:W-:Y:S05]  /*21e60*/  WARPSYNC.COLLECTIVE R128, `(.L_x_45547) ;  /* 0x0000000080087348 */ /* 0x000fea0003c00000 */
[----:B------:R0:W1:Y:S02]  /*21e70*/  SHFL.BFLY P6, R128, R171, R130, R129 ;  /* 0x0c000082ab807389 */ /* 0x00006400000c0081 */
[----:B01----:R-:W-:Y:S01]  /*21e80*/  ENDCOLLECTIVE ;  /* 0x000000000000791b */ /* 0x003fe20003800000 */
.L_x_45547:
[----:B------:R-:W-:Y:S01]  /*21e90*/  HFMA2.MMA R130, -RZ, RZ, 0, 4.76837158203125e-07 ;  /* 0x00000008ff827435 */ /* 0x000fe200000001ff */
[----:B------:R-:W-:Y:S01]  /*21ea0*/  FADD.FTZ R131, R131, R128 ;  /* 0x0000008083837221 */ /* 0x000fe20000010000 */
[----:B------:R-:W-:-:S03]  /*21eb0*/  MOV R128, 0xffffffff ;  /* 0xffffffff00807802 */ /* 0x000fc60000000f00 */
[----:B------:R-:W-:-:S07]  /*21ec0*/  IMAD.MOV.U32 R171, RZ, RZ, R131 ;  /* 0x000000ffffab7224 */ /* 0x000fce00078e0083 */
[----:B------:R-:W-:Y:S05]  /*21ed0*/  WARPSYNC.COLLECTIVE R128, `(.L_x_45548) ;  /* 0x0000000080087348 */ /* 0x000fea0003c00000 */
[----:B------:R0:W1:Y:S02]  /*21ee0*/  SHFL.BFLY P6, R128, R171, R130, R129 ;  /* 0x0c000082ab807389 */ /* 0x00006400000c0081 */
[----:B01----:R-:W-:Y:S01]  /*21ef0*/  ENDCOLLECTIVE ;  /* 0x000000000000791b */ /* 0x003fe20003800000 */
.L_x_45548:
[----:B------:R-:W-:Y:S01]  /*21f00*/  HFMA2.MMA R130, -RZ, RZ, 0, 9.5367431640625e-07 ;  /* 0x00000010ff827435 */ /* 0x000fe200000001ff */
[----:B------:R-:W-:Y:S01]  /*21f10*/  FADD.FTZ R131, R131, R128 ;  /* 0x0000008083837221 */ /* 0x000fe20000010000 */
[----:B------:R-:W-:-:S03]  /*21f20*/  MOV R128, 0xffffffff ;  /* 0xffffffff00807802 */ /* 0x000fc60000000f00 */
[----:B------:R-:W-:-:S07]  /*21f30*/  IMAD.MOV.U32 R171, RZ, RZ, R131 ;  /* 0x000000ffffab7224 */ /* 0x000fce00078e0083 */
[----:B------:R-:W-:Y:S05]  /*21f40*/  WARPSYNC.COLLECTIVE R128, `(.L_x_45549) ;  /* 0x0000000080087348 */ /* 0x000fea0003c00000 */
[----:B------:R0:W1:Y:S02]  /*21f50*/  SHFL.BFLY P6, R128, R171, R130, R129 ;  /* 0x0c000082ab807389 */ /* 0x00006400000c0081 */
[----:B01----:R-:W-:Y:S01]  /*21f60*/  ENDCOLLECTIVE ;  /* 0x000000000000791b */ /* 0x003fe20003800000 */
.L_x_45549:
[----:B------:R-:W-:Y:S05]  /*21f70*/  BRA `(.L_x_45550) ;  /* 0xffffffd400647947 */ /* 0x000fea000383ffff */
.L_x_45551:
        /* <DEDUP_REMOVED lines=16> */
.L_x_72384:


//--------------------- .text._ZN10layer_norm13ln_fwd_kernelINS_13Kernel_traitsI6__halfS2_fS2_fjLj2560ELj1ELj4ELj1ELj16ENS_18Kernel_traits_baseILj2560ES2_S2_fS2_fjLj128EEEEELb1ELb0ELb0ELb1EEEvNS_9FwdParamsE --------------------------
	.section	.text._ZN10layer_norm13ln_fwd_kernelINS_13Kernel_traitsI6__halfS2_fS2_fjLj2560ELj1ELj4ELj1ELj16ENS_18Kernel_traits_baseILj2560ES2_S2_fS2_fjLj128EEEEELb1ELb0ELb0ELb1EEEvNS_9FwdParamsE,"ax",@progbits
	.align	128
        .global         _ZN10layer_norm13ln_fwd_kernelINS_13Kernel_traitsI6__halfS2_fS2_fjLj2560ELj1ELj4ELj1ELj16ENS_18Kernel_traits_baseILj2560ES2_S2_fS2_fjLj128EEEEELb1ELb0ELb0ELb1EEEvNS_9FwdParamsE
        .type           _ZN10layer_norm13ln_fwd_kernelINS_13Kernel_traitsI6__halfS2_fS2_fjLj2560ELj1ELj4ELj1ELj16ENS_18Kernel_traits_baseILj2560ES2_S2_fS2_fjLj128EEEEELb1ELb0ELb0ELb1EEEvNS_9FwdParamsE,@function
        .size           _ZN10layer_norm13ln_fwd_kernelINS_13Kernel_traitsI6__halfS2_fS2_fjLj2560ELj1ELj4ELj1ELj16ENS_18Kernel_traits_baseILj2560ES2_S2_fS2_fjLj128EEEEELb1ELb0ELb0ELb1EEEvNS_9FwdParamsE,(.L_x_72385 - _ZN10layer_norm13ln_fwd_kernelINS_13Kernel_traitsI6__halfS2_fS2_fjLj2560ELj1ELj4ELj1ELj16ENS_18Kernel_traits_baseILj2560ES2_S2_fS2_fjLj128EEEEELb1ELb0ELb0ELb1EEEvNS_9FwdParamsE)
        .other          _ZN10layer_norm13ln_fwd_kernelINS_13Kernel_traitsI6__halfS2_fS2_fjLj2560ELj1ELj4ELj1ELj16ENS_18Kernel_traits_baseILj2560ES2_S2_fS2_fjLj128EEEEELb1ELb0ELb0ELb1EEEvNS_9FwdParamsE,@"STO_CUDA_ENTRY STV_DEFAULT"
_ZN10layer_norm13ln_fwd_kernelINS_13Kernel_traitsI6__halfS2_fS2_fjLj2560ELj1ELj4ELj1ELj16ENS_18Kernel_traits_baseILj2560ES2_S2_fS2_fjLj128EEEEELb1ELb0ELb0ELb1EEEvNS_9FwdParamsE:
.text._ZN10layer_norm13ln_fwd_kernelINS_13Kernel_traitsI6__halfS2_fS2_fjLj2560ELj1ELj4ELj1ELj16ENS_18Kernel_traits_baseILj2560ES2_S2_fS2_fjLj128EEEEELb1ELb0ELb0ELb1EEEvNS_9FwdParamsE:
        /* <DEDUP_REMOVED lines=15> */
[----:B-1----:R-:W-:-:S06]  /*00f0*/  @P1 IMAD.MOV.U32 R5, RZ, RZ, R12 ;  /* 0x000000ffff051224 */ /* 0x002fcc00078e000c */
[----:B------:R-:W4:Y:S01]  /*0100*/  @P1 LDG.E.64 R4, desc[UR4][R4.64] ;  /* 0x0000000404041981 */ /* 0x000f22000c1e1b00 */
[----:B------:R-:W-:Y:S02]  /*0110*/  ISETP.NE.U32.AND P0, PT, RZ, UR8, PT ;  /* 0x00000008ff007c0c */ /* 0x000fe4000bf05070 */
[----:B--2---:R-:W-:Y:S02]  /*0120*/  SHF.L.U32 R0, R21, 0x4, RZ ;  /* 0x0000000415007819 */ /* 0x004fe400000006ff */
[----:B------:R-:W-:Y:S02]  /*0130*/  ISETP.NE.AND.EX P0, PT, RZ, UR9, PT, P0 ;  /* 0x00000009ff007c0c */ /* 0x000fe4000bf05300 */
[----:B------:R-:W-:-:S04]  /*0140*/  LOP3.LUT R23, R0, 0x1f0, RZ, 0xc0, !PT ;  /* 0x000001f000177812 */ /* 0x000fc800078ec0ff */
[----:B------:R-:W-:-:S05]  /*0150*/  IADD3 R6, P2, R23, UR8, RZ ;  /* 0x0000000817067c10 */ /* 0x000fca000ff5e0ff */
        /* <DEDUP_REMOVED lines=11> */
[----:B------:R-:W1:Y:S01]  /*0210*/  S2R R22, SR_CTAID.X ;  /* 0x0000000000167919 */ /* 0x000e620000002500 */
[----:B------:R-:W-:-:S02]  /*0220*/  ULDC UR8, c[0x0][0x0] ;  /* 0x0000000000087ab9 */ /* 0x000fc40000000800 */
[--C-:B-1----:R-:W-:Y:S01]  /*0230*/  IMAD R217, R22, UR8, R21.reuse ;  /* 0x0000000816d97c24 */ /* 0x102fe2000f8e0215 */
[----:B------:R-:W-:Y:S01]  /*0240*/  SHF.R.U32.HI R0, RZ, 0x5, R21 ;  /* 0x00000005ff007819 */ /* 0x000fe20000011615 */
[----:B------:R-:W-:-:S04]  /*0250*/  ULDC.64 UR8, c[0x0][0x260] ;  /* 0x0000980000087ab9 */ /* 0x000fc80000000a00 */
[----:B------:R-:W-:Y:S01]  /*0260*/  IMAD R0, R22, 0x4, R0 ;  /* 0x0000000416007824 */ /* 0x000fe200078e0200 */
[----:B---3--:R-:W-:Y:S02]  /*0270*/  @P1 R2UR UR6, R2 ;  /* 0x00000000020612ca */ /* 0x008fe400000e0000 */
        /* <DEDUP_REMOVED lines=60> */
[----:B0-----:R-:W-:Y:S06]  /*0640*/  @P1 EXIT ;  /* 0x000000000000194d */ /* 0x001fec0003800000 */
[----:B-----5:R-:W-:Y:S02]  /*0650*/  @!P0 CS2R R8, SRZ ;  /* 0x0000000000088805 */ /* 0x020fe4000001ff00 */
[----:B------:R-:W-:Y:S02]  /*0660*/  @!P0 CS2R R32, SRZ ;  /* 0x0000000000208805 */ /* 0x000fe4000001ff00 */
[----:B------:R-:W-:Y:S02]  /*0670*/  @!P0 CS2R R10, SRZ ;  /* 0x00000000000a8805 */ /* 0x000fe4000001ff00 */
[----:B------:R-:W-:Y:S02]  /*0680*/  @!P0 CS2R R16, SRZ ;  /* 0x0000000000108805 */ /* 0x000fe4000001ff00 */
[----:B------:R-:W-:Y:S02]  /*0690*/  @!P0 CS2R R18, SRZ ;  /* 0x0000000000128805 */ /* 0x000fe4000001ff00 */
[----:B------:R-:W-:-:S02]  /*06a0*/  @!P0 CS2R R24, SRZ ;  /* 0x0000000000188805 */ /* 0x000fc4000001ff00 */
[----:B------:R-:W-:Y:S01]  /*06b0*/  @!P0 CS2R R26, SRZ ;  /* 0x00000000001a8805 */ /* 0x000fe2000001ff00 */
[--C-:B------:R-:W-:Y:S01]  /*06c0*/  HADD2.F32 R2, -RZ, R8.reuse.H0_H0 ;  /* 0x20000008ff027230 */ /* 0x100fe20000004100 */
[----:B------:R-:W-:Y:S01]  /*06d0*/  @!P0 CS2R R56, SRZ ;  /* 0x0000000000388805 */ /* 0x000fe2000001ff00 */
[----:B------:R-:W-:Y:S01]  /*06e0*/  HADD2.F32 R3, -RZ, R8.H1_H1 ;  /* 0x30000008ff037230 */ /* 0x000fe20000004100 */
[----:B------:R-:W-:Y:S01]  /*06f0*/  @!P0 CS2R R58, SRZ ;  /* 0x00000000003a8805 */ /* 0x000fe2000001ff00 */
[--C-:B------:R-:W-:Y:S01]  /*0700*/  HADD2.F32 R4, -RZ, R9.reuse.H0_H0 ;  /* 0x20000009ff047230 */ /* 0x100fe20000004100 */
[----:B------:R-:W-:Y:S01]  /*0710*/  @!P0 CS2R R52, SRZ ;  /* 0x0000000000348805 */ /* 0x000fe2000001ff00 */
[----:B------:R-:W-:Y:S01]  /*0720*/  HADD2.F32 R5, -RZ, R9.H1_H1 ;  /* 0x30000009ff057230 */ /* 0x000fe20000004100 */
        /* <DEDUP_REMOVED lines=15> */
[----:B------:R-:W5:Y:S01]  /*0820*/  LDG.E.128 R152, desc[UR4][R12.64] ;  /* 0x000000040c987981 */ /* 0x000f62000c1e1d00 */
[----:B------:R-:W-:Y:S01]  /*0830*/  HADD2.F32 R206, -RZ, R33.H1_H1 ;  /* 0x30000021ffce7230 */ /* 0x000fe20000004100 */
[----:B------:R-:W-:Y:S01]  /*0840*/  ULDC.64 UR8, c[0x0][0x270] ;  /* 0x00009c0000087ab9 */ /* 0x000fe20000000a00 */
[--C-:B------:R-:W-:Y:S01]  /*0850*/  HADD2.F32 R6, -RZ, R10.reuse.H0_H0 ;  /* 0x2000000aff067230 */ /* 0x100fe20000004100 */
[----:B------:R-:W5:Y:S01]  /*0860*/  LDG.E.128 R148, desc[UR4][R12.64+0x200] ;  /* 0x000200040c947981 */ /* 0x000f62000c1e1d00 */
[----:B------:R-:W-:-:S02]  /*0870*/  HADD2.F32 R7, -RZ, R10.H1_H1 ;  /* 0x3000000aff077230 */ /* 0x000fc40000004100 */
[----:B------:R-:W-:Y:S01]  /*0880*/  IMAD R212, R212, -0x2daee0ad, RZ ;  /* 0xd2511f53d4d47824 */ /* 0x000fe200078e02ff */
[----:B------:R-:W5:Y:S01]  /*0890*/  LDG.E.128 R144, desc[UR4][R12.64+0x400] ;  /* 0x000400040c907981 */ /* 0x000f62000c1e1d00 */
[--C-:B------:R-:W-:Y:S02]  /*08a0*/  HADD2.F32 R8, -RZ, R11.reuse.H0_H0 ;  /* 0x2000000bff087230 */ /* 0x100fe40000004100 */
[----:B------:R-:W-:Y:S01]  /*08b0*/  IMAD R211, R211, -0x326172a9, RZ ;  /* 0xcd9e8d57d3d37824 */ /* 0x000fe200078e02ff */
[----:B------:R-:W5:Y:S01]  /*08c0*/  LDG.E.128 R140, desc[UR4][R12.64+0x600] ;  /* 0x000600040c8c7981 */ /* 0x000f62000c1e1d00 */
[----:B------:R-:W-:-:S03]  /*08d0*/  HADD2.F32 R9, -RZ, R11.H1_H1 ;  /* 0x3000000bff097230 */ /* 0x000fc60000004100 */
[----:B------:R-:W5:Y:S01]  /*08e0*/  LDG.E.128 R136, desc[UR4][R12.64+0x800] ;  /* 0x000800040c887981 */ /* 0x000f62000c1e1d00 */
[----:B------:R-:W-:-:S03]  /*08f0*/  IMAD.HI.U32 R32, R216, -0x326172a9, RZ ;  /* 0xcd9e8d57d8207827 */ /* 0x000fc600078e00ff */
[----:B------:R-:W5:Y:S01]  /*0900*/  LDG.E.128 R132, desc[UR4][R12.64+0xa00] ;  /* 0x000a00040c847981 */ /* 0x000f62000c1e1d00 */
[----:B------:R-:W-:-:S03]  /*0910*/  IMAD.HI.U32 R33, R214, -0x2daee0ad, RZ ;  /* 0xd2511f53d6217827 */ /* 0x000fc600078e00ff */
[----:B------:R-:W5:Y:S01]  /*0920*/  LDG.E.128 R128, desc[UR4][R12.64+0xc00] ;  /* 0x000c00040c807981 */ /* 0x000f62000c1e1d00 */
[----:B------:R-:W-:-:S03]  /*0930*/  HADD2.F32 R10, -RZ, R16.H0_H0 ;  /* 0x20000010ff0a7230 */ /* 0x000fc60000004100 */
[----:B------:R-:W5:Y:S01]  /*0940*/  LDG.E.128 R124, desc[UR4][R12.64+0xe00] ;  /* 0x000e00040c7c7981 */ /* 0x000f62000c1e1d00 */
[----:B------:R-:W-:-:S03]  /*0950*/  HADD2.F32 R11, -RZ, R16.H1_H1 ;  /* 0x30000010ff0b7230 */ /* 0x000fc60000004100 */
[----:B------:R-:W5:Y:S01]  /*0960*/  LDG.E.128 R120, desc[UR4][R12.64+0x1000] ;  /* 0x001000040c787981 */ /* 0x000f62000c1e1d00 */
[----:B------:R-:W-:-:S03]  /*0970*/  HADD2.F32 R14, -RZ, R18.H0_H0 ;  /* 0x20000012ff0e7230 */ /* 0x000fc60000004100 */
[----:B------:R0:W5:Y:S01]  /*0980*/  LDG.E.128 R116, desc[UR4][R12.64+0x1200] ;  /* 0x001200040c747981 */ /* 0x000162000c1e1d00 */
[----:B------:R-:W-:Y:S01]  /*0990*/  HADD2.F32 R15, -RZ, R18.H1_H1 ;  /* 0x30000012ff0f7230 */ /* 0x000fe20000004100 */
[----:B------:R-:W-:Y:S01]  /*09a0*/  BSSY B0, `(.L_x_45552) ;  /* 0x0001eb7000007945 */ /* 0x000fe20003800000 */
[----:B------:R-:W-:Y:S01]  /*09b0*/  HADD2.F32 R16, -RZ, R19.H0_H0 ;  /* 0x20000013ff107230 */ /* 0x000fe20000004100 */
[----:B------:R-:W-:Y:S01]  /*09c0*/  UISETP.NE.U32.AND UP0, UPT, UR8, URZ, UPT ;  /* 0x0000003f0800728c */ /* 0x000fe2000bf05070 */
[--C-:B------:R-:W-:Y:S01]  /*09d0*/  HADD2.F32 R18, -RZ, R24.reuse.H0_H0 ;  /* 0x20000018ff127230 */ /* 0x100fe20000004100 */
[----:B------:R-:W-:Y:S01]  /*09e0*/  LOP3.LUT R211, R32, UR34, R211, 0x96, !PT ;  /* 0x0000002220d37c12 */ /* 0x000fe2000f8e96d3 */
[--C-:B------:R-:W-:Y:S01]  /*09f0*/  HADD2.F32 R20, -RZ, R25.reuse.H0_H0 ;  /* 0x20000019ff147230 */ /* 0x100fe20000004100 */
[----:B------:R-:W-:Y:S01]  /*0a00*/  LOP3.LUT R212, R33, UR35, R212, 0x96, !PT ;  /* 0x0000002321d47c12 */ /* 0x000fe2000f8e96d4 */
[----:B------:R-:W-:Y:S01]  /*0a10*/  HADD2.F32 R21, -RZ, R25.H1_H1 ;  /* 0x30000019ff157230 */ /* 0x000fe20000004100 */
[----:B------:R-:W-:Y:S01]  /*0a20*/  LOP3.LUT R219, R219, 0x3, RZ, 0xc0, !PT ;  /* 0x00000003dbdb7812 */ /* 0x000fe200078ec0ff */
[--C-:B0-----:R-:W-:Y:S01]  /*0a30*/  HADD2.F32 R12, -RZ, R17.reuse.H0_H0 ;  /* 0x20000011ff0c7230 */ /* 0x101fe20000004100 */
[----:B------:R-:W-:Y:S01]  /*0a40*/  ULDC.U8 UR8, c[0x0][0x2a0] ;  /* 0x0000a80000087ab9 */ /* 0x000fe20000000000 */
[----:B------:R-:W-:Y:S01]  /*0a50*/  HADD2.F32 R13, -RZ, R17.H1_H1 ;  /* 0x30000011ff0d7230 */ /* 0x000fe20000004100 */
[----:B------:R-:W-:Y:S01]  /*0a60*/  UISETP.NE.AND.EX UP0, UPT, UR9, URZ, UPT, UP0 ;  /* 0x0000003f0900728c */ /* 0x000fe2000bf05300 */
[----:B------:R-:W-:Y:S01]  /*0a70*/  HADD2.F32 R17, -RZ, R19.H1_H1 ;  /* 0x30000013ff117230 */ /* 0x000fe20000004100 */
[----:B------:R-:W-:Y:S01]  /*0a80*/  ULDC UR10, c[0x0][0x218] ;  /* 0x00008600000a7ab9 */ /* 0x000fe20000000800 */
[----:B------:R-:W-:Y:S01]  /*0a90*/  HADD2.F32 R19, -RZ, R24.H1_H1 ;  /* 0x30000018ff137230 */ /* 0x000fe20000004100 */
[----:B------:R-:W-:Y:S01]  /*0aa0*/  ULDC UR11, c[0x0][0x2d8] ;  /* 0x0000b600000b7ab9 */ /* 0x000fe20000000800 */
[--C-:B------:R-:W-:Y:S01]  /*0ab0*/  HADD2.F32 R22, -RZ, R26.reuse.H0_H0 ;  /* 0x2000001aff167230 */ /* 0x100fe20000004100 */
[----:B------:R-:W-:Y:S01]  /*0ac0*/  UISETP.NE.AND UP1, UPT, UR8, URZ, UPT ;  /* 0x0000003f0800728c */ /* 0x000fe2000bf25270 */
[----:B------:R-:W-:Y:S01]  /*0ad0*/  HADD2.F32 R23, -RZ, R26.H1_H1 ;  /* 0x3000001aff177230 */ /* 0x000fe20000004100 */
[----:B------:R-:W-:Y:S01]  /*0ae0*/  ULDC.64 UR12, c[0x0][0x238] ;  /* 0x00008e00000c7ab9 */ /* 0x000fe20000000a00 */
[--C-:B------:R-:W-:Y:S01]  /*0af0*/  HADD2.F32 R24, -RZ, R27.reuse.H0_H0 ;  /* 0x2000001bff187230 */ /* 0x100fe20000004100 */
[----:B------:R-:W-:Y:S01]  /*0b00*/  ULDC.64 UR14, c[0x0][0x240] ;  /* 0x00009000000e7ab9 */ /* 0x000fe20000000a00 */
        /* <DEDUP_REMOVED lines=57> */
.L_x_46114:
[----:B---3--:R-:W0:Y:S01]  /*0ea0*/  LDC.64 R36, c[0x0][0x230] ;  /* 0x00008c00ff247b82 */ /* 0x008e220000000a00 */
        /* <DEDUP_REMOVED lines=37> */
.L_x_45554:
[----:B------:R-:W-:-:S07]  /*1100*/  IMAD.MOV.U32 R48, RZ, RZ, R216 ;  /* 0x000000ffff307224 */ /* 0x000fce00078e00d8 */
.L_x_45555:
[----:B------:R-:W-:Y:S05]  /*1110*/  BSYNC B1 ;  /* 0x0000000000017941 */ /* 0x000fea0003800000 */
.L_x_45553:
        /* <DEDUP_REMOVED lines=16> */
.L_x_45559:
[----:B------:R-:W-:Y:S05]  /*1220*/  BSYNC B2 ;  /* 0x0000000000027941 */ /* 0x000fea0003800000 */
.L_x_45558:
        /* <DEDUP_REMOVED lines=44> */
.L_x_45557:
[----:B------:R-:W-:Y:S05]  /*14f0*/  BSYNC B1 ;  /* 0x0000000000017941 */ /* 0x000fea0003800000 */
.L_x_45556:
[----:B------:R-:W0:Y:S01]  /*1500*/  LDC R224, c[0x0][0x298] ;  /* 0x0000a600ffe07b82 */ /* 0x000e220000000800 */
[----:B------:R-:W-:Y:S01]  /*1510*/  HFMA2.MMA R226, -RZ, RZ, 0.1171875, 0 ;  /* 0x2f800000ffe27435 */ /* 0x000fe200000001ff */
[----:B------:R-:W-:Y:S01]  /*1520*/  I2FP.F32.U32 R39, R48 ;  /* 0x0000003000277245 */ /* 0x000fe20000201000 */
[----:B-----5:R-:W-:Y:S01]  /*1530*/  HADD2.F32 R38, -RZ, R32.H0_H0 ;  /* 0x20000020ff267230 */ /* 0x020fe20000004100 */
[----:B------:R-:W-:Y:S01]  /*1540*/  ISETP.NE.U32.AND P0, PT, R36, RZ, PT ;  /* 0x000000ff2400720c */ /* 0x000fe20003f05070 */
[----:B------:R-:W-:Y:S01]  /*1550*/  BSSY B1, `(.L_x_45560) ;  /* 0x0000016000017945 */ /* 0x000fe20003800000 */
[----:B------:R-:W-:Y:S02]  /*1560*/  ISETP.NE.AND P2, PT, R43, 0x1, PT ;  /* 0x000000012b00780c */ /* 0x000fe40003f45270 */
[----:B------:R-:W1:Y:S01]  /*1570*/  LDC R225, c[0x0][0x294] ;  /* 0x0000a500ffe17b82 */ /* 0x000e620000000800 */
[----:B------:R-:W-:Y:S02]  /*1580*/  ISETP.NE.AND.EX P0, PT, R37, RZ, PT, P0 ;  /* 0x000000ff2500720c */ /* 0x000fe40003f05300 */
[----:B------:R-:W-:Y:S01]  /*1590*/  FFMA.FTZ R36, R39, R226, 1.1641532182693481445e-10 ;  /* 0x2f00000027247423 */ /* 0x000fe200000100e2 */
[----:B------:R-:W-:Y:S01]  /*15a0*/  FMUL.FTZ R39, R38, R227 ;  /* 0x000000e326277220 */ /* 0x000fe20000410000 */
[----:B------:R-:W-:-:S03]  /*15b0*/  VIADD R38, R43, 0x1 ;  /* 0x000000012b267836 */ /* 0x000fc60000000000 */
        /* <DEDUP_REMOVED lines=14> */
.L_x_45561:
[----:B------:R-:W-:-:S07]  /*16a0*/  IMAD.MOV.U32 R46, RZ, RZ, R216 ;  /* 0x000000ffff2e7224 */ /* 0x000fce00078e00d8 */
.L_x_45562:
[----:B------:R-:W-:Y:S05]  /*16b0*/  BSYNC B1 ;  /* 0x0000000000017941 */ /* 0x000fea0003800000 */
.L_x_45560:
        /* <DEDUP_REMOVED lines=16> */
.L_x_45566:
[----:B------:R-:W-:Y:S05]  /*17c0*/  BSYNC B2 ;  /* 0x0000000000027941 */ /* 0x000fea0003800000 */
.L_x_45565:
        /* <DEDUP_REMOVED lines=44> */
.L_x_45564:
[----:B------:R-:W-:Y:S05]  /*1a90*/  BSYNC B1 ;  /* 0x0000000000017941 */ /* 0x000fea0003800000 */
.L_x_45563:
        /* <DEDUP_REMOVED lines=21> */
.L_x_45568:
[----:B------:R-:W-:-:S07]  /*1bf0*/  MOV R32, R216 ;  /* 0x000000d800207202 */ /* 0x000fce0000000f00 */
.L_x_45569:
[----:B------:R-:W-:Y:S05]  /*1c00*/  BSYNC B1 ;  /* 0x0000000000017941 */ /* 0x000fea0003800000 */
.L_x_45567:
        /* <DEDUP_REMOVED lines=16> */
.L_x_45573:
[----:B------:R-:W-:Y:S05]  /*1d10*/  BSYNC B2 ;  /* 0x0000000000027941 */ /* 0x000fea0003800000 */
.L_x_45572:
        /* <DEDUP_REMOVED lines=44> */
.L_x_45571:
[----:B------:R-:W-:Y:S05]  /*1fe0*/  BSYNC B1 ;  /* 0x0000000000017941 */ /* 0x000fea0003800000 */
.L_x_45570:
        /* <DEDUP_REMOVED lines=21> */
.L_x_45575:
[----:B------:R-:W-:-:S07]  /*2140*/  IMAD.MOV.U32 R32, RZ, RZ, R216 ;  /* 0x000000ffff207224 */ /* 0x000fce00078e00d8 */
.L_x_45576:
[----:B------:R-:W-:Y:S05]  /*2150*/  BSYNC B1 ;  /* 0x0000000000017941 */ /* 0x000fea0003800000 */
.L_x_45574:
        /* <DEDUP_REMOVED lines=16> */
.L_x_45580:
[----:B------:R-:W-:Y:S05]  /*2260*/  BSYNC B2 ;  /* 0x0000000000027941 */ /* 0x000fea0003800000 */
.L_x_45579:
        /* <DEDUP_REMOVED lines=44> */
.L_x_45578:
[----:B------:R-:W-:Y:S05]  /*2530*/  BSYNC B1 ;  /* 0x0000000000017941 */ /* 0x000fea0003800000 */
.L_x_45577:
[----:B------:R-:W-:Y:S01]  /*2540*/  I2FP.F32.U32 R37, R32 ;  /* 0x0000002000257245 */ /* 0x000fe20000201000 */
[----:B------:R-:W-:Y:S01]  /*2550*/  HADD2.F32 R36, -RZ, R33.H1_H1 ;  /* 0x30000021ff247230 */ /* 0x000fe20000004100 */
[----:B------:R-:W-:Y:S01]  /*2560*/  ISETP.NE.AND P3, PT, R38, 0x1, PT ;  /* 0x000000012600780c */ /* 0x000fe20003f65270 */
[----:B------:R-:W-:Y:S02]  /*2570*/  BSSY B1, `(.L_x_45581) ;  /* 0x0000012000017945 */ /* 0x000fe40003800000 */
        /* <DEDUP_REMOVED lines=16> */
.L_x_45582:
[----:B------:R-:W-:-:S07]  /*2680*/  MOV R45, R216 ;  /* 0x000000d8002d7202 */ /* 0x000fce0000000f00 */
.L_x_45583:
[----:B------:R-:W-:Y:S05]  /*2690*/  BSYNC B1 ;  /* 0x0000000000017941 */ /* 0x000fea0003800000 */
.L_x_45581:
        /* <DEDUP_REMOVED lines=16> */
.L_x_45587:
[----:B------:R-:W-:Y:S05]  /*27a0*/  BSYNC B2 ;  /* 0x0000000000027941 */ /* 0x000fea0003800000 */
.L_x_45586:
        /* <DEDUP_REMOVED lines=44> */
.L_x_45585:
[----:B------:R-:W-:Y:S05]  /*2a70*/  BSYNC B1 ;  /* 0x0000000000017941 */ /* 0x000fea0003800000 */
.L_x_45584:
[----:B------:R-:W-:Y:S01]  /*2a80*/  I2FP.F32.U32 R33, R45 ;  /* 0x0000002d00217245 */ /* 0x000fe20000201000 */
[----:B------:R-:W-:Y:S01]  /*2a90*/  HADD2.F32 R36, -RZ, R34.H0_H0 ;  /* 0x20000022ff247230 */ /* 0x000fe20000004100 */
[----:B------:R-:W-:Y:S01]  /*2aa0*/  ISETP.NE.AND P4, PT, R37, 0x1, PT ;  /* 0x000000012500780c */ /* 0x000fe20003f85270 */
[----:B------:R-:W-:Y:S02]  /*2ab0*/  BSSY B1, `(.L_x_45588) ;  /* 0x0000012000017945 */ /* 0x000fe40003800000 */
        /* <DEDUP_REMOVED lines=16> */
.L_x_45589:
[----:B------:R-:W-:-:S07]  /*2bc0*/  IMAD.MOV.U32 R45, RZ, RZ, R216 ;  /* 0x000000ffff2d7224 */ /* 0x000fce00078e00d8 */
.L_x_45590:
[----:B------:R-:W-:Y:S05]  /*2bd0*/  BSYNC B1 ;  /* 0x0000000000017941 */ /* 0x000fea0003800000 */
.L_x_45588:
        /* <DEDUP_REMOVED lines=16> */
.L_x_45594:
[----:B------:R-:W-:Y:S05]  /*2ce0*/  BSYNC B2 ;  /* 0x0000000000027941 */ /* 0x000fea0003800000 */
.L_x_45593:
        /* <DEDUP_REMOVED lines=44> */
.L_x_45592:
[----:B------:R-:W-:Y:S05]  /*2fb0*/  BSYNC B1 ;  /* 0x0000000000017941 */ /* 0x000fea0003800000 */
.L_x_45591:
        /* <DEDUP_REMOVED lines=20> */
.L_x_45596:
[----:B------:R-:W-:-:S07]  /*3100*/  MOV R34, R216 ;  /* 0x000000d800227202 */ /* 0x000fce0000000f00 */
.L_x_45597:
[----:B------:R-:W-:Y:S05]  /*3110*/  BSYNC B1 ;  /* 0x0000000000017941 */ /* 0x000fea0003800000 */
.L_x_45595:
        /* <DEDUP_REMOVED lines=16> */
.L_x_45601:
[----:B------:R-:W-:Y:S05]  /*3220*/  BSYNC B2 ;  /* 0x0000000000027941 */ /* 0x000fea0003800000 */
.L_x_45600:
        /* <DEDUP_REMOVED lines=44> */
.L_x_45599:
[----:B------:R-:W-:Y:S05]  /*34f0*/  BSYNC B1 ;  /* 0x0000000000017941 */ /* 0x000fea0003800000 */
.L_x_45598:
        /* <DEDUP_REMOVED lines=20> */
.L_x_45603:
[----:B------:R-:W-:-:S07]  /*3640*/  IMAD.MOV.U32 R34, RZ, RZ, R216 ;  /* 0x000000ffff227224 */ /* 0x000fce00078e00d8 */
.L_x_45604:
[----:B------:R-:W-:Y:S05]  /*3650*/  BSYNC B1 ;  /* 0x0000000000017941 */ /* 0x000fea0003800000 */
.L_x_45602:
        /* <DEDUP_REMOVED lines=18> */
.L_x_45608:
[----:B------:R-:W-:Y:S05]  /*3780*/  BSYNC B2 ;  /* 0x0000000000027941 */ /* 0x000fea0003800000 */
.L_x_45607:
        /* <DEDUP_REMOVED lines=44> */
.L_x_45606:
[----:B------:R-:W-:Y:S05]  /*3a50*/  BSYNC B1 ;  /* 0x0000000000017941 */ /* 0x000fea0003800000 */
.L_x_45605:
[----:B------:R-:W-:Y:S01]  /*3a60*/  I2FP.F32.U32 R33, R34 ;  /* 0x0000002200217245 */ /* 0x000fe20000201000 */
[----:B------:R-:W0:Y:S01]  /*3a70*/  @P1 LDC.64 R40, c[0x0][0x230] ;  /* 0x00008c00ff281b82 */ /* 0x000e220000000a00 */
[----:B------:R-:W-:Y:S01]  /*3a80*/  ISETP.NE.AND P6, PT, R42, RZ, PT ;  /* 0x000000ff2a00720c */ /* 0x000fe20003fc5270 */
[----:B------:R-:W-:Y:S01]  /*3a90*/  HADD2.F32 R34, -RZ, R35.H1_H1 ;  /* 0x30000023ff227230 */ /* 0x000fe20000004100 */
[----:B------:R-:W-:Y:S01]  /*3aa0*/  SEL R45, RZ, 0x10000, P5 ;  /* 0x00010000ff2d7807 */ /* 0x000fe20002800000 */
[----:B------:R-:W-:Y:S01]  /*3ab0*/  FFMA.FTZ R32, R33, R226, 1.1641532182693481445e-10 ;  /* 0x2f00000021207423 */ /* 0x000fe200000100e2 */
[----:B------:R-:W-:Y:S02]  /*3ac0*/  SEL R42, RZ, 0x100, P4 ;  /* 0x00000100ff2a7807 */ /* 0x000fe40002000000 */
        /* <DEDUP_REMOVED lines=9> */
[----:B------:R-:W-:Y:S01]  /*3b60*/  SEL R38, RZ, 0x1000000, P2 ;  /* 0x01000000ff267807 */ /* 0x000fe20001000000 */
[----:B------:R-:W-:Y:S01]  /*3b70*/  IMAD.WIDE.U32 R34, R35, 0x10000, RZ ;  /* 0x0001000023227825 */ /* 0x000fe200078e00ff */
[----:B------:R-:W-:-:S02]  /*3b80*/  SEL R43, RZ, 0x1, P6 ;  /* 0x00000001ff2b7807 */ /* 0x000fc40003000000 */
[----:B------:R-:W-:Y:S01]  /*3b90*/  LOP3.LUT R42, R42, R38, R45, 0xfe, !PT ;  /* 0x000000262a2a7212 */ /* 0x000fe200078efe2d */
[----:B------:R-:W-:Y:S01]  /*3ba0*/  IMAD.WIDE.U32 R32, R32, 0x100, RZ ;  /* 0x0000010020207825 */ /* 0x000fe200078e00ff */
[----:B------:R-:W-:Y:S02]  /*3bb0*/  SEL R45, RZ, 0x1, P3 ;  /* 0x00000001ff2d7807 */ /* 0x000fe40001800000 */
[----:B------:R-:W-:Y:S02]  /*3bc0*/  FSEL R103, R39, RZ, !P2 ;  /* 0x000000ff27677208 */ /* 0x000fe40005000000 */
[----:B------:R-:W-:Y:S02]  /*3bd0*/  LOP3.LUT R38, R32, R36, R34, 0xfe, !PT ;  /* 0x0000002420267212 */ /* 0x000fe400078efe22 */
[----:B------:R-:W-:Y:S01]  /*3be0*/  LOP3.LUT R37, R37, R42, R45, 0xfe, !PT ;  /* 0x0000002a25257212 */ /* 0x000fe200078efe2d */
[----:B------:R-:W-:Y:S01]  /*3bf0*/  @P0 FADD.FTZ R103, R111, R103 ;  /* 0x000000676f670221 */ /* 0x000fe20000010000 */
[----:B------:R-:W-:-:S02]  /*3c00*/  LEA R42, P3, R220, UR12, 0x5 ;  /* 0x0000000cdc2a7c11 */ /* 0x000fc4000f8628ff */
[C---:B------:R-:W-:Y:S02]  /*3c10*/  IADD3 R222, R220.reuse, 0x20, RZ ;  /* 0x00000020dcde7810 */ /* 0x040fe40007ffe0ff */
[----:B------:R-:W-:Y:S02]  /*3c20*/  LEA R36, P2, R220, UR14, 0x3 ;  /* 0x0000000edc247c11 */ /* 0x000fe4000f8418ff */
[----:B------:R-:W-:Y:S01]  /*3c30*/  LOP3.LUT R38, R38, R43, RZ, 0xfc, !PT ;  /* 0x0000002b26267212 */ /* 0x000fe200078efcff */
[----:B0-----:R-:W-:Y:S01]  /*3c40*/  @P1 IMAD.WIDE.U32 R40, R222, 0x20, R40 ;  /* 0x00000020de281825 */ /* 0x001fe200078e0028 */
        /* <DEDUP_REMOVED lines=22> */
.L_x_45610:
[----:B------:R-:W-:-:S07]  /*3db0*/  IMAD.MOV.U32 R45, RZ, RZ, R216 ;  /* 0x000000ffff2d7224 */ /* 0x000fce00078e00d8 */
.L_x_45611:
[----:B------:R-:W-:Y:S05]  /*3dc0*/  BSYNC B1 ;  /* 0x0000000000017941 */ /* 0x000fea0003800000 */
.L_x_45609:
        /* <DEDUP_REMOVED lines=16> */
.L_x_45615:
[----:B------:R-:W-:Y:S05]  /*3ed0*/  BSYNC B2 ;  /* 0x0000000000027941 */ /* 0x000fea0003800000 */
.L_x_45614:
        /* <DEDUP_REMOVED lines=44> */
.L_x_45613:
[----:B------:R-:W-:Y:S05]  /*41a0*/  BSYNC B1 ;  /* 0x0000000000017941 */ /* 0x000fea0003800000 */
.L_x_45612:
[----:B------:R-:W-:Y:S01]  /*41b0*/  I2FP.F32.U32 R37, R45 ;  /* 0x0000002d00257245 */ /* 0x000fe20000201000 */
[----:B-----5:R-:W-:Y:S01]  /*41c0*/  HADD2.F32 R38, -RZ, R32.H0_H0 ;  /* 0x20000020ff267230 */ /* 0x020fe20000004100 */
[----:B------:R-:W-:Y:S01]  /*41d0*/  ISETP.NE.AND P2, PT, R44, 0x1, PT ;  /* 0x000000012c00780c */ /* 0x000fe20003f45270 */
[----:B------:R-:W-:Y:S02]  /*41e0*/  BSSY B1, `(.L_x_45616) ;  /* 0x0000013000017945 */ /* 0x000fe40003800000 */
        /* <DEDUP_REMOVED lines=17> */
.L_x_45617:
[----:B------:R-:W-:-:S07]  /*4300*/  MOV R43, R216 ;  /* 0x000000d8002b7202 */ /* 0x000fce0000000f00 */
.L_x_45618:
[----:B------:R-:W-:Y:S05]  /*4310*/  BSYNC B1 ;  /* 0x0000000000017941 */ /* 0x000fea0003800000 */
.L_x_45616:
        /* <DEDUP_REMOVED lines=16> */
.L_x_45622:
[----:B------:R-:W-:Y:S05]  /*4420*/  BSYNC B2 ;  /* 0x0000000000027941 */ /* 0x000fea0003800000 */
.L_x_45621:
        /* <DEDUP_REMOVED lines=44> */
.L_x_45620:
[----:B------:R-:W-:Y:S05]  /*46f0*/  BSYNC B1 ;  /* 0x0000000000017941 */ /* 0x000fea0003800000 */
.L_x_45619:
        /* <DEDUP_REMOVED lines=21> */
.L_x_45624:
[----:B------:R-:W-:-:S07]  /*4850*/  IMAD.MOV.U32 R32, RZ, RZ, R216 ;  /* 0x000000ffff207224 */ /* 0x000fce00078e00d8 */
.L_x_45625:
[----:B------:R-:W-:Y:S05]  /*4860*/  BSYNC B1 ;  /* 0x0000000000017941 */ /* 0x000fea0003800000 */
.L_x_45623:
        /* <DEDUP_REMOVED lines=16> */
.L_x_45629:
[----:B------:R-:W-:Y:S05]  /*4970*/  BSYNC B2 ;  /* 0x0000000000027941 */ /* 0x000fea0003800000 */
.L_x_45628:
        /* <DEDUP_REMOVED lines=44> */
.L_x_45627:
[----:B------:R-:W-:Y:S05]  /*4c40*/  BSYNC B1 ;  /* 0x0000000000017941 */ /* 0x000fea0003800000 */
.L_x_45626:
        /* <DEDUP_REMOVED lines=21> */
.L_x_45631:
[----:B------:R-:W-:-:S07]  /*4da0*/  MOV R32, R216 ;  /* 0x000000d800207202 */ /* 0x000fce0000000f00 */
.L_x_45632:
[----:B------:R-:W-:Y:S05]  /*4db0*/  BSYNC B1 ;  /* 0x0000000000017941 */ /* 0x000fea0003800000 */
.L_x_45630:
        /* <DEDUP_REMOVED lines=16> */
.L_x_45636:
[----:B------:R-:W-:Y:S05]  /*4ec0*/  BSYNC B2 ;  /* 0x0000000000027941 */ /* 0x000fea0003800000 */
.L_x_45635:
        /* <DEDUP_REMOVED lines=44> */
.L_x_45634:
[----:B------:R-:W-:Y:S05]  /*5190*/  BSYNC B1 ;  /* 0x0000000000017941 */ /* 0x000fea0003800000 */
.L_x_45633:
[----:B------:R-:W-:Y:S01]  /*51a0*/  I2FP.F32.U32 R37, R32 ;  /* 0x0000002000257245 */ /* 0x000fe20000201000 */
[----:B------:R-:W-:Y:S01]  /*51b0*/  HADD2.F32 R36, -RZ, R33.H1_H1 ;  /* 0x30000021ff247230 */ /* 0x000fe20000004100 */
        /* <DEDUP_REMOVED lines=18> */
.L_x_45638:
[----:B------:R-:W-:-:S07]  /*52e0*/  IMAD.MOV.U32 R45, RZ, RZ, R216 ;  /* 0x000000ffff2d7224 */ /* 0x000fce00078e00d8 */
.L_x_45639:
[----:B------:R-:W-:Y:S05]  /*52f0*/  BSYNC B1 ;  /* 0x0000000000017941 */ /* 0x000fea0003800000 */
.L_x_45637:
        /* <DEDUP_REMOVED lines=16> */
.L_x_45643:
[----:B------:R-:W-:Y:S05]  /*5400*/  BSYNC B2 ;  /* 0x0000000000027941 */ /* 0x000fea0003800000 */
.L_x_45642:
        /* <DEDUP_REMOVED lines=44> */
.L_x_45641:
[----:B------:R-:W-:Y:S05]  /*56d0*/  BSYNC B1 ;  /* 0x0000000000017941 */ /* 0x000fea0003800000 */
.L_x_45640:
        /* <DEDUP_REMOVED lines=20> */
.L_x_45645:
[----:B------:R-:W-:-:S07]  /*5820*/  MOV R45, R216 ;  /* 0x000000d8002d7202 */ /* 0x000fce0000000f00 */
.L_x_45646:
[----:B------:R-:W-:Y:S05]  /*5830*/  BSYNC B1 ;  /* 0x0000000000017941 */ /* 0x000fea0003800000 */
.L_x_45644:
        /* <DEDUP_REMOVED lines=16> */
.L_x_45650:
[----:B------:R-:W-:Y:S05]  /*5940*/  BSYNC B2 ;  /* 0x0000000000027941 */ /* 0x000fea0003800000 */
.L_x_45649:
        /* <DEDUP_REMOVED lines=44> */
.L_x_45648:
[----:B------:R-:W-:Y:S05]  /*5c10*/  BSYNC B1 ;  /* 0x0000000000017941 */ /* 0x000fea0003800000 */
.L_x_45647:
        /* <DEDUP_REMOVED lines=20> */
.L_x_45652:
[----:B------:R-:W-:-:S07]  /*5d60*/  MOV R34, R216 ;  /* 0x000000d800227202 */ /* 0x000fce0000000f00 */
.L_x_45653:
[----:B------:R-:W-:Y:S05]  /*5d70*/  BSYNC B1 ;  /* 0x0000000000017941 */ /* 0x000fea0003800000 */
.L_x_45651:
        /* <DEDUP_REMOVED lines=16> */
.L_x_45657:
[----:B------:R-:W-:Y:S05]  /*5e80*/  BSYNC B2 ;  /* 0x0000000000027941 */ /* 0x000fea0003800000 */
.L_x_45656:
        /* <DEDUP_REMOVED lines=44> */
.L_x_45655:
[----:B------:R-:W-:Y:S05]  /*6150*/  BSYNC B1 ;  /* 0x0000000000017941 */ /* 0x000fea0003800000 */
.L_x_45654:
        /* <DEDUP_REMOVED lines=20> */
.L_x_45659:
[----:B------:R-:W-:-:S07]  /*62a0*/  MOV R34, R216 ;  /* 0x000000d800227202 */ /* 0x000fce0000000f00 */
.L_x_45660:
[----:B------:R-:W-:Y:S05]  /*62b0*/  BSYNC B1 ;  /* 0x0000000000017941 */ /* 0x000fea0003800000 */
.L_x_45658:
        /* <DEDUP_REMOVED lines=18> */
.L_x_45664:
[----:B------:R-:W-:Y:S05]  /*63e0*/  BSYNC B2 ;  /* 0x0000000000027941 */ /* 0x000fea0003800000 */
.L_x_45663:
        /* <DEDUP_REMOVED lines=44> */
.L_x_45662:
[----:B------:R-:W-:Y:S05]  /*66b0*/  BSYNC B1 ;  /* 0x0000000000017941 */ /* 0x000fea0003800000 */
.L_x_45661:
[----:B------:R-:W-:Y:S01]  /*66c0*/  I2FP.F32.U32 R33, R34 ;  /* 0x0000002200217245 */ /* 0x000fe20000201000 */
[----:B------:R-:W0:Y:S01]  /*66d0*/  LDC.64 R236, c[0x0][0x238] ;  /* 0x00008e00ffec7b82 */ /* 0x000e220000000a00 */
[----:B------:R-:W-:Y:S01]  /*66e0*/  SEL R40, RZ, 0x10000, P5 ;  /* 0x00010000ff287807 */ /* 0x000fe20002800000 */
[----:B------:R-:W-:Y:S01]  /*66f0*/  HADD2.F32 R36, -RZ, R35.H1_H1 ;  /* 0x30000023ff247230 */ /* 0x000fe20000004100 */
[----:B------:R-:W-:Y:S01]  /*6700*/  SEL R45, RZ, 0x100, P4 ;  /* 0x00000100ff2d7807 */ /* 0x000fe20002000000 */
[----:B------:R-:W-:Y:S01]  /*6710*/  FFMA.FTZ R34, R33, R226, 1.1641532182693481445e-10 ;  /* 0x2f00000021227423 */ /* 0x000fe200000100e2 */
[----:B------:R-:W-:Y:S02]  /*6720*/  ISETP.NE.AND P5, PT, R44, RZ, PT ;  /* 0x000000ff2c00720c */ /* 0x000fe40003fa5270 */
[----:B------:R-:W-:Y:S01]  /*6730*/  ISETP.NE.AND P4, PT, R43, RZ, PT ;  /* 0x000000ff2b00720c */ /* 0x000fe20003f85270 */
[----:B------:R-:W1:Y:S01]  /*6740*/  @P1 LDC.64 R32, c[0x0][0x230] ;  /* 0x00008c00ff201b82 */ /* 0x000e620000000a00 */
[----:B------:R-:W-:Y:S01]  /*6750*/  SEL R38, RZ, 0x1, P2 ;  /* 0x00000001ff267807 */ /* 0x000fe20001000000 */
[----:B------:R-:W-:Y:S01]  /*6760*/  FMUL.FTZ R41, R36, R227 ;  /* 0x000000e324297220 */ /* 0x000fe20000410000 */
[----:B------:R-:W-:-:S02]  /*6770*/  FSETP.GTU.FTZ.AND P2, PT, R34, R225, PT ;  /* 0x000000e12200720b */ /* 0x000fc40003f5c000 */
        /* <DEDUP_REMOVED lines=11> */
[----:B------:R-:W-:Y:S01]  /*6830*/  FSEL R95, R41, RZ, !P2 ;  /* 0x000000ff295f7208 */ /* 0x000fe20005000000 */
[----:B0-----:R-:W-:Y:S01]  /*6840*/  IMAD.WIDE.U32 R40, R222, 0x20, R236 ;  /* 0x00000020de287825 */ /* 0x001fe200078e00ec */
[----:B------:R-:W-:Y:S02]  /*6850*/  LOP3.LUT R36, R34, R38, R36, 0xfe, !PT ;  /* 0x0000002622247212 */ /* 0x000fe400078efe24 */
[----:B------:R-:W-:Y:S01]  /*6860*/  SEL R38, RZ, 0x1, P3 ;  /* 0x00000001ff267807 */ /* 0x000fe20001800000 */
[----:B------:R-:W-:Y:S01]  /*6870*/  @P0 FADD.FTZ R95, R111, R95 ;  /* 0x0000005f6f5f0221 */ /* 0x000fe20000010000 */
[----:B------:R-:W-:Y:S01]  /*6880*/  IADD3 R228, R220, 0x40, RZ ;  /* 0x00000040dce47810 */ /* 0x000fe20007ffe0ff */
[----:B------:R0:W-:Y:S01]  /*6890*/  STG.E.128 desc[UR4][R40.64], R96 ;  /* 0x0000006028007986 */ /* 0x0001e2000c101d04 */
[----:B------:R-:W-:-:S02]  /*68a0*/  LOP3.LUT R39, R39, R45, R38, 0xfe, !PT ;  /* 0x0000002d27277212 */ /* 0x000fc400078efe26 */
[----:B------:R-:W-:Y:S01]  /*68b0*/  LOP3.LUT R36, R36, R43, RZ, 0xfc, !PT ;  /* 0x0000002b24247212 */ /* 0x000fe200078efcff */
[----:B-1----:R-:W-:Y:S01]  /*68c0*/  @P1 IMAD.WIDE.U32 R42, R228, 0x20, R32 ;  /* 0x00000020e42a1825 */ /* 0x002fe200078e0020 */
[----:B------:R-:W-:Y:S01]  /*68d0*/  LOP3.LUT R37, R35, R39, R37, 0xfe, !PT ;  /* 0x0000002723257212 */ /* 0x000fe200078efe25 */
[----:B------:R0:W-:Y:S02]  /*68e0*/  STG.E.128 desc[UR4][R40.64+0x10], R92 ;  /* 0x0000105c28007986 */ /* 0x0001e4000c101d04 */
[----:B--2---:R-:W-:-:S04]  /*68f0*/  IMAD.WIDE.U32 R38, R222, 0x8, R238 ;  /* 0x00000008de267825 */ /* 0x004fc800078e00ee */
[----:B------:R-:W-:Y:S01]  /*6900*/  IMAD.WIDE.U32 R32, R228, 0x10, R156 ;  /* 0x00000010e4207825 */ /* 0x000fe200078e009c */
        /* <DEDUP_REMOVED lines=16> */
.L_x_45666:
[----:B------:R-:W-:-:S07]  /*6a10*/  IMAD.MOV.U32 R45, RZ, RZ, R216 ;  /* 0x000000ffff2d7224 */ /* 0x000fce00078e00d8 */
.L_x_45667:
[----:B------:R-:W-:Y:S05]  /*6a20*/  BSYNC B1 ;  /* 0x0000000000017941 */ /* 0x000fea0003800000 */
.L_x_45665:
        /* <DEDUP_REMOVED lines=16> */
.L_x_45671:
[----:B------:R-:W-:Y:S05]  /*6b30*/  BSYNC B2 ;  /* 0x0000000000027941 */ /* 0x000fea0003800000 */
.L_x_45670:
        /* <DEDUP_REMOVED lines=44> */
.L_x_45669:
[----:B------:R-:W-:Y:S05]  /*6e00*/  BSYNC B1 ;  /* 0x0000000000017941 */ /* 0x000fea0003800000 */
.L_x_45668:
        /* <DEDUP_REMOVED lines=21> */
.L_x_45673:
[----:B------:R-:W-:-:S07]  /*6f60*/  IMAD.MOV.U32 R43, RZ, RZ, R216 ;  /* 0x000000ffff2b7224 */ /* 0x000fce00078e00d8 */
.L_x_45674:
[----:B------:R-:W-:Y:S05]  /*6f70*/  BSYNC B1 ;  /* 0x0000000000017941 */ /* 0x000fea0003800000 */
.L_x_45672:
        /* <DEDUP_REMOVED lines=16> */
.L_x_45678:
[----:B------:R-:W-:Y:S05]  /*7080*/  BSYNC B2 ;  /* 0x0000000000027941 */ /* 0x000fea0003800000 */
.L_x_45677:
        /* <DEDUP_REMOVED lines=44> */
.L_x_45676:
[----:B------:R-:W-:Y:S05]  /*7350*/  BSYNC B1 ;  /* 0x0000000000017941 */ /* 0x000fea0003800000 */
.L_x_45675:
        /* <DEDUP_REMOVED lines=21> */
.L_x_45680:
[----:B------:R-:W-:-:S07]  /*74b0*/  IMAD.MOV.U32 R32, RZ, RZ, R216 ;  /* 0x000000ffff207224 */ /* 0x000fce00078e00d8 */
.L_x_45681:
[----:B------:R-:W-:Y:S05]  /*74c0*/  BSYNC B1 ;  /* 0x0000000000017941 */ /* 0x000fea0003800000 */
.L_x_45679:
        /* <DEDUP_REMOVED lines=16> */
.L_x_45685:
[----:B------:R-:W-:Y:S05]  /*75d0*/  BSYNC B2 ;  /* 0x0000000000027941 */ /* 0x000fea0003800000 */
.L_x_45684:
        /* <DEDUP_REMOVED lines=44> */
.L_x_45683:
[----:B------:R-:W-:Y:S05]  /*78a0*/  BSYNC B1 ;  /* 0x0000000000017941 */ /* 0x000fea0003800000 */
.L_x_45682:
        /* <DEDUP_REMOVED lines=21> */
.L_x_45687:
[----:B------:R-:W-:-:S07]  /*7a00*/  IMAD.MOV.U32 R32, RZ, RZ, R216 ;  /* 0x000000ffff207224 */ /* 0x000fce00078e00d8 */
.L_x_45688:
[----:B------:R-:W-:Y:S05]  /*7a10*/  BSYNC B1 ;  /* 0x0000000000017941 */ /* 0x000fea0003800000 */
.L_x_45686:
        /* <DEDUP_REMOVED lines=16> */
.L_x_45692:
[----:B------:R-:W-:Y:S05]  /*7b20*/  BSYNC B2 ;  /* 0x0000000000027941 */ /* 0x000fea0003800000 */
.L_x_45691:
        /* <DEDUP_REMOVED lines=44> */
.L_x_45690:
[----:B------:R-:W-:Y:S05]  /*7df0*/  BSYNC B1 ;  /* 0x0000000000017941 */ /* 0x000fea0003800000 */
.L_x_45689:
        /* <DEDUP_REMOVED lines=20> */
.L_x_45694:
[----:B------:R-:W-:-:S07]  /*7f40*/  IMAD.MOV.U32 R45, RZ, RZ, R216 ;  /* 0x000000ffff2d7224 */ /* 0x000fce00078e00d8 */
.L_x_45695:
[----:B------:R-:W-:Y:S05]  /*7f50*/  BSYNC B1 ;  /* 0x0000000000017941 */ /* 0x000fea0003800000 */
.L_x_45693:
        /* <DEDUP_REMOVED lines=16> */
.L_x_45699:
[----:B------:R-:W-:Y:S05]  /*8060*/  BSYNC B2 ;  /* 0x0000000000027941 */ /* 0x000fea0003800000 */
.L_x_45698:
        /* <DEDUP_REMOVED lines=44> */
.L_x_45697:
[----:B------:R-:W-:Y:S05]  /*8330*/  BSYNC B1 ;  /* 0x0000000000017941 */ /* 0x000fea0003800000 */
.L_x_45696:
        /* <DEDUP_REMOVED lines=20> */
.L_x_45701:
[----:B------:R-:W-:-:S07]  /*8480*/  IMAD.MOV.U32 R45, RZ, RZ, R216 ;  /* 0x000000ffff2d7224 */ /* 0x000fce00078e00d8 */
.L_x_45702:
[----:B------:R-:W-:Y:S05]  /*8490*/  BSYNC B1 ;  /* 0x0000000000017941 */ /* 0x000fea0003800000 */
.L_x_45700:
        /* <DEDUP_REMOVED lines=16> */
.L_x_45706:
[----:B------:R-:W-:Y:S05]  /*85a0*/  BSYNC B2 ;  /* 0x0000000000027941 */ /* 0x000fea0003800000 */
.L_x_45705:
        /* <DEDUP_REMOVED lines=44> */
.L_x_45704:
[----:B------:R-:W-:Y:S05]  /*8870*/  BSYNC B1 ;  /* 0x0000000000017941 */ /* 0x000fea0003800000 */
.L_x_45703:
        /* <DEDUP_REMOVED lines=20> */
.L_x_45708:
[----:B------:R-:W-:-:S07]  /*89c0*/  IMAD.MOV.U32 R34, RZ, RZ, R216 ;  /* 0x000000ffff227224 */ /* 0x000fce00078e00d8 */
.L_x_45709:
[----:B------:R-:W-:Y:S05]  /*89d0*/  BSYNC B1 ;  /* 0x0000000000017941 */ /* 0x000fea0003800000 */
.L_x_45707:
        /* <DEDUP_REMOVED lines=16> */
.L_x_45713:
[----:B------:R-:W-:Y:S05]  /*8ae0*/  BSYNC B2 ;  /* 0x0000000000027941 */ /* 0x000fea0003800000 */
.L_x_45712:
        /* <DEDUP_REMOVED lines=44> */
.L_x_45711:
[----:B------:R-:W-:Y:S05]  /*8db0*/  BSYNC B1 ;  /* 0x0000000000017941 */ /* 0x000fea0003800000 */
.L_x_45710:
        /* <DEDUP_REMOVED lines=20> */
.L_x_45715:
[----:B------:R-:W-:-:S07]  /*8f00*/  IMAD.MOV.U32 R34, RZ, RZ, R216 ;  /* 0x000000ffff227224 */ /* 0x000fce00078e00d8 */
.L_x_45716:
[----:B------:R-:W-:Y:S05]  /*8f10*/  BSYNC B1 ;  /* 0x0000000000017941 */ /* 0x000fea0003800000 */
.L_x_45714:
        /* <DEDUP_REMOVED lines=18> */
.L_x_45720:
[----:B------:R-:W-:Y:S05]  /*9040*/  BSYNC B2 ;  /* 0x0000000000027941 */ /* 0x000fea0003800000 */
.L_x_45719:
        /* <DEDUP_REMOVED lines=44> */
.L_x_45718:
[----:B------:R-:W-:Y:S05]  /*9310*/  BSYNC B1 ;  /* 0x0000000000017941 */ /* 0x000fea0003800000 */
.L_x_45717:
[----:B------:R-:W-:Y:S01]  /*9320*/  I2FP.F32.U32 R33, R34 ;  /* 0x0000002200217245 */ /* 0x000fe20000201000 */
[----:B------:R-:W-:Y:S01]  /*9330*/  HADD2.F32 R34, -RZ, R35.H1_H1 ;  /* 0x30000023ff227230 */ /* 0x000fe20000004100 */
[----:B------:R-:W-:Y:S02]  /*9340*/  SEL R38, RZ, 0x1, P2 ;  /* 0x00000001ff267807 */ /* 0x000fe40001000000 */
[----:B------:R-:W-:Y:S01]  /*9350*/  SEL R40, RZ, 0x10000, P5 ;  /* 0x00010000ff287807 */ /* 0x000fe20002800000 */
[----:B------:R-:W-:Y:S01]  /*9360*/  FFMA.FTZ R32, R33, R226, 1.1641532182693481445e-10 ;  /* 0x2f00000021207423 */ /* 0x000fe200000100e2 */
[----:B------:R-:W-:Y:S01]  /*9370*/  SEL R45, RZ, 0x100, P4 ;  /* 0x00000100ff2d7807 */ /* 0x000fe20002000000 */
[----:B------:R-:W-:Y:S01]  /*9380*/  FMUL.FTZ R41, R34, R227 ;  /* 0x000000e322297220 */ /* 0x000fe20000410000 */
[----:B------:R-:W-:Y:S01]  /*9390*/  ISETP.NE.AND P5, PT, R44, RZ, PT ;  /* 0x000000ff2c00720c */ /* 0x000fe20003fa5270 */
[----:B------:R-:W-:Y:S01]  /*93a0*/  IMAD.WIDE.U32 R38, R38, 0x1000000, RZ ;  /* 0x0100000026267825 */ /* 0x000fe200078e00ff */
[----:B------:R-:W-:-:S03]  /*93b0*/  FSETP.GTU.FTZ.AND P2, PT, R32, R225, PT ;  /* 0x000000e12000720b */ /* 0x000fc60003f5c000 */
[----:B------:R-:W-:Y:S01]  /*93c0*/  FMUL.FTZ R41, R41, R224 ;  /* 0x000000e029297220 */ /* 0x000fe20000410000 */
[----:B------:R-:W0:Y:S01]  /*93d0*/  @P1 LDC.64 R32, c[0x0][0x230] ;  /* 0x00008c00ff201b82 */ /* 0x000e220000000a00 */
[----:B------:R-:W-:Y:S02]  /*93e0*/  ISETP.NE.AND P4, PT, R43, RZ, PT ;  /* 0x000000ff2b00720c */ /* 0x000fe40003f85270 */
[----:B------:R-:W-:Y:S02]  /*93f0*/  SEL R35, RZ, 0x1, P5 ;  /* 0x00000001ff237807 */ /* 0x000fe40002800000 */
[----:B------:R-:W-:Y:S02]  /*9400*/  SEL R36, RZ, 0x1, P4 ;  /* 0x00000001ff247807 */ /* 0x000fe40002000000 */
[----:B------:R-:W-:Y:S01]  /*9410*/  ISETP.NE.AND P6, PT, R42, RZ, PT ;  /* 0x000000ff2a00720c */ /* 0x000fe20003fc5270 */
[----:B------:R-:W-:Y:S01]  /*9420*/  IMAD.WIDE.U32 R34, R35, 0x100, RZ ;  /* 0x0000010023227825 */ /* 0x000fe200078e00ff */
[----:B------:R-:W-:-:S02]  /*9430*/  SEL R42, RZ, 0x1000000, P2 ;  /* 0x01000000ff2a7807 */ /* 0x000fc40001000000 */
[----:B------:R-:W-:Y:S01]  /*9440*/  SEL R43, RZ, 0x1, P6 ;  /* 0x00000001ff2b7807 */ /* 0x000fe20003000000 */
[----:B------:R-:W-:Y:S01]  /*9450*/  IMAD.WIDE.U32 R36, R36, 0x10000, RZ ;  /* 0x0001000024247825 */ /* 0x000fe200078e00ff */
[----:B------:R-:W-:Y:S02]  /*9460*/  LOP3.LUT R45, R45, R42, R40, 0xfe, !PT ;  /* 0x0000002a2d2d7212 */ /* 0x000fe400078efe28 */
[----:B------:R-:W-:Y:S01]  /*9470*/  FSEL R87, R41, RZ, !P2 ;  /* 0x000000ff29577208 */ /* 0x000fe20005000000 */
[----:B------:R-:W-:Y:S01]  /*9480*/  IMAD.WIDE.U32 R40, R228, 0x20, R236 ;  /* 0x00000020e4287825 */ /* 0x000fe200078e00ec */
[----:B------:R-:W-:Y:S02]  /*9490*/  LOP3.LUT R36, R34, R38, R36, 0xfe, !PT ;  /* 0x0000002622247212 */ /* 0x000fe400078efe24 */
[----:B------:R-:W-:Y:S01]  /*94a0*/  SEL R38, RZ, 0x1, P3 ;  /* 0x00000001ff267807 */ /* 0x000fe20001800000 */
[----:B------:R-:W-:Y:S01]  /*94b0*/  @P0 FADD.FTZ R87, R111, R87 ;  /* 0x000000576f570221 */ /* 0x000fe20000010000 */
[----:B------:R-:W-:Y:S01]  /*94c0*/  IADD3 R229, R220, 0x60, RZ ;  /* 0x00000060dce57810 */ /* 0x000fe20007ffe0ff */
[----:B------:R1:W-:Y:S01]  /*94d0*/  STG.E.128 desc[UR4][R40.64], R88 ;  /* 0x0000005828007986 */ /* 0x0003e2000c101d04 */
[----:B------:R-:W-:-:S02]  /*94e0*/  LOP3.LUT R39, R39, R45, R38, 0xfe, !PT ;  /* 0x0000002d27277212 */ /* 0x000fc400078efe26 */
        /* <DEDUP_REMOVED lines=22> */
.L_x_45722:
[----:B------:R-:W-:-:S07]  /*9650*/  MOV R45, R216 ;  /* 0x000000d8002d7202 */ /* 0x000fce0000000f00 */
.L_x_45723:
[----:B------:R-:W-:Y:S05]  /*9660*/  BSYNC B1 ;  /* 0x0000000000017941 */ /* 0x000fea0003800000 */
.L_x_45721:
        /* <DEDUP_REMOVED lines=16> */
.L_x_45727:
[----:B------:R-:W-:Y:S05]  /*9770*/  BSYNC B2 ;  /* 0x0000000000027941 */ /* 0x000fea0003800000 */
.L_x_45726:
        /* <DEDUP_REMOVED lines=44> */
.L_x_45725:
[----:B------:R-:W-:Y:S05]  /*9a40*/  BSYNC B1 ;  /* 0x0000000000017941 */ /* 0x000fea0003800000 */
.L_x_45724:
[----:B------:R-:W-:Y:S01]  /*9a50*/  I2FP.F32.U32 R37, R45 ;  /* 0x0000002d00257245 */ /* 0x000fe20000201000 */
[----:B-----5:R-:W-:Y:S01]  /*9a60*/  HADD2.F32 R38, -RZ, R32.H0_H0 ;  /* 0x20000020ff267230 */ /* 0x020fe20000004100 */
[----:B------:R-:W-:Y:S01]  /*9a70*/  ISETP.NE.AND P2, PT, R44, 0x1, PT ;  /* 0x000000012c00780c */ /* 0x000fe20003f45270 */
[----:B------:R-:W-:Y:S02]  /*9a80*/  BSSY B1, `(.L_x_45728) ;  /* 0x0000013000017945 */ /* 0x000fe40003800000 */
[----:B------:R-:W-:Y:S01]  /*9a90*/  FFMA.FTZ R36, R37, R226, 1.1641532182693481445e-10 ;  /* 0x2f00000025247423 */ /* 0x000fe200000100e2 */
[----:B------:R-:W-:Y:S01]  /*9aa0*/  FMUL.FTZ R37, R38, R227 ;  /* 0x000000e326257220 */ /* 0x000fe20000410000 */
[----:B------:R-:W-:-:S03]  /*9ab0*/  VIADD R38, R44, 0x1 ;  /* 0x000000012c267836 */ /* 0x000fc60000000000 */
        /* <DEDUP_REMOVED lines=14> */
.L_x_45729:
[----:B------:R-:W-:-:S07]  /*9ba0*/  MOV R43, R216 ;  /* 0x000000d8002b7202 */ /* 0x000fce0000000f00 */
.L_x_45730:
[----:B------:R-:W-:Y:S05]  /*9bb0*/  BSYNC B1 ;  /* 0x0000000000017941 */ /* 0x000fea0003800000 */
.L_x_45728:
        /* <DEDUP_REMOVED lines=16> */
.L_x_45734:
[----:B------:R-:W-:Y:S05]  /*9cc0*/  BSYNC B2 ;  /* 0x0000000000027941 */ /* 0x000fea0003800000 */
.L_x_45733:
        /* <DEDUP_REMOVED lines=44> */
.L_x_45732:
[----:B------:R-:W-:Y:S05]  /*9f90*/  BSYNC B1 ;  /* 0x0000000000017941 */ /* 0x000fea0003800000 */
.L_x_45731:
        /* <DEDUP_REMOVED lines=21> */
.L_x_45736:
[----:B------:R-:W-:-:S07]  /*a0f0*/  MOV R32, R216 ;  /* 0x000000d800207202 */ /* 0x000fce0000000f00 */
.L_x_45737:
[----:B------:R-:W-:Y:S05]  /*a100*/  BSYNC B1 ;  /* 0x0000000000017941 */ /* 0x000fea0003800000 */
.L_x_45735:
        /* <DEDUP_REMOVED lines=16> */
.L_x_45741:
[----:B------:R-:W-:Y:S05]  /*a210*/  BSYNC B2 ;  /* 0x0000000000027941 */ /* 0x000fea0003800000 */
.L_x_45740:
        /* <DEDUP_REMOVED lines=44> */
.L_x_45739:
[----:B------:R-:W-:Y:S05]  /*a4e0*/  BSYNC B1 ;  /* 0x0000000000017941 */ /* 0x000fea0003800000 */
.L_x_45738:
        /* <DEDUP_REMOVED lines=21> */
.L_x_45743:
[----:B------:R-:W-:-:S07]  /*a640*/  MOV R32, R216 ;  /* 0x000000d800207202 */ /* 0x000fce0000000f00 */
.L_x_45744:
[----:B------:R-:W-:Y:S05]  /*a650*/  BSYNC B1 ;  /* 0x0000000000017941 */ /* 0x000fea0003800000 */
.L_x_45742:
        /* <DEDUP_REMOVED lines=16> */
.L_x_45748:
[----:B------:R-:W-:Y:S05]  /*a760*/  BSYNC B2 ;  /* 0x0000000000027941 */ /* 0x000fea0003800000 */
.L_x_45747:
        /* <DEDUP_REMOVED lines=44> */
.L_x_45746:
[----:B------:R-:W-:Y:S05]  /*aa30*/  BSYNC B1 ;  /* 0x0000000000017941 */ /* 0x000fea0003800000 */
.L_x_45745:
        /* <DEDUP_REMOVED lines=20> */
.L_x_45750:
[----:B------:R-:W-:-:S07]  /*ab80*/  MOV R45, R216 ;  /* 0x000000d8002d7202 */ /* 0x000fce0000000f00 */
.L_x_45751:
[----:B------:R-:W-:Y:S05]  /*ab90*/  BSYNC B1 ;  /* 0x0000000000017941 */ /* 0x000fea0003800000 */
.L_x_45749:
        /* <DEDUP_REMOVED lines=16> */
.L_x_45755:
[----:B------:R-:W-:Y:S05]  /*aca0*/  BSYNC B2 ;  /* 0x0000000000027941 */ /* 0x000fea0003800000 */
.L_x_45754:
        /* <DEDUP_REMOVED lines=44> */
.L_x_45753:
[----:B------:R-:W-:Y:S05]  /*af70*/  BSYNC B1 ;  /* 0x0000000000017941 */ /* 0x000fea0003800000 */
.L_x_45752:
        /* <DEDUP_REMOVED lines=20> */
.L_x_45757:
[----:B------:R-:W-:-:S07]  /*b0c0*/  MOV R45, R216 ;  /* 0x000000d8002d7202 */ /* 0x000fce0000000f00 */
.L_x_45758:
[----:B------:R-:W-:Y:S05]  /*b0d0*/  BSYNC B1 ;  /* 0x0000000000017941 */ /* 0x000fea0003800000 */
.L_x_45756:
        /* <DEDUP_REMOVED lines=16> */
.L_x_45762:
[----:B------:R-:W-:Y:S05]  /*b1e0*/  BSYNC B2 ;  /* 0x0000000000027941 */ /* 0x000fea0003800000 */
.L_x_45761:
        /* <DEDUP_REMOVED lines=44> */
.L_x_45760:
[----:B------:R-:W-:Y:S05]  /*b4b0*/  BSYNC B1 ;  /* 0x0000000000017941 */ /* 0x000fea0003800000 */
.L_x_45759:
        /* <DEDUP_REMOVED lines=20> */
.L_x_45764:
[----:B------:R-:W-:-:S07]  /*b600*/  MOV R34, R216 ;  /* 0x000000d800227202 */ /* 0x000fce0000000f00 */
.L_x_45765:
[----:B------:R-:W-:Y:S05]  /*b610*/  BSYNC B1 ;  /* 0x0000000000017941 */ /* 0x000fea0003800000 */
.L_x_45763:
        /* <DEDUP_REMOVED lines=16> */
.L_x_45769:
[----:B------:R-:W-:Y:S05]  /*b720*/  BSYNC B2 ;  /* 0x0000000000027941 */ /* 0x000fea0003800000 */
.L_x_45768:
        /* <DEDUP_REMOVED lines=44> */
.L_x_45767:
[----:B------:R-:W-:Y:S05]  /*b9f0*/  BSYNC B1 ;  /* 0x0000000000017941 */ /* 0x000fea0003800000 */
.L_x_45766:
        /* <DEDUP_REMOVED lines=20> */
.L_x_45771:
[----:B------:R-:W-:-:S07]  /*bb40*/  MOV R34, R216 ;  /* 0x000000d800227202 */ /* 0x000fce0000000f00 */
.L_x_45772:
[----:B------:R-:W-:Y:S05]  /*bb50*/  BSYNC B1 ;  /* 0x0000000000017941 */ /* 0x000fea0003800000 */
.L_x_45770:
        /* <DEDUP_REMOVED lines=18> */
.L_x_45776:
[----:B------:R-:W-:Y:S05]  /*bc80*/  BSYNC B2 ;  /* 0x0000000000027941 */ /* 0x000fea0003800000 */
.L_x_45775:
        /* <DEDUP_REMOVED lines=44> */
.L_x_45774:
[----:B------:R-:W-:Y:S05]  /*bf50*/  BSYNC B1 ;  /* 0x0000000000017941 */ /* 0x000fea0003800000 */
.L_x_45773:
[----:B------:R-:W-:Y:S01]  /*bf60*/  I2FP.F32.U32 R33, R34 ;  /* 0x0000002200217245 */ /* 0x000fe20000201000 */
[----:B------:R-:W-:Y:S01]  /*bf70*/  HADD2.F32 R34, -RZ, R35.H1_H1 ;  /* 0x30000023ff227230 */ /* 0x000fe20000004100 */
[----:B------:R-:W-:Y:S01]  /*bf80*/  SEL R38, RZ, 0x1, P2 ;  /* 0x00000001ff267807 */ /* 0x000fe20001000000 */
[----:B------:R-:W-:Y:S01]  /*bf90*/  VIADD R230, R220, 0x80 ;  /* 0x00000080dce67836 */ /* 0x000fe20000000000 */
        /* <DEDUP_REMOVED lines=23> */
[----:B------:R-:W-:Y:S01]  /*c110*/  LOP3.LUT R36, R36, R43, RZ, 0xfc, !PT ;  /* 0x0000002b24247212 */ /* 0x000fe200078efcff */
[----:B------:R1:W-:Y:S01]  /*c120*/  STG.E.128 desc[UR4][R40.64], R80 ;  /* 0x0000005028007986 */ /* 0x0003e2000c101d04 */
[----:B------:R-:W-:Y:S01]  /*c130*/  LOP3.LUT R39, R39, R45, R38, 0xfe, !PT ;  /* 0x0000002d27277212 */ /* 0x000fe200078efe26 */
[----:B0-----:R-:W-:-:S02]  /*c140*/  @P1 IMAD.WIDE.U32 R42, R230, 0x20, R32 ;  /* 0x00000020e62a1825 */ /* 0x001fc400078e0020 */
[----:B------:R1:W-:Y:S01]  /*c150*/  STG.E.128 desc[UR4][R40.64+0x10], R76 ;  /* 0x0000104c28007986 */ /* 0x0003e2000c101d04 */
[----:B------:R-:W-:Y:S01]  /*c160*/  LOP3.LUT R37, R35, R39, R37, 0xfe, !PT ;  /* 0x0000002723257212 */ /* 0x000fe200078efe25 */
        /* <DEDUP_REMOVED lines=18> */
.L_x_45778:
[----:B------:R-:W-:-:S07]  /*c290*/  MOV R45, R216 ;  /* 0x000000d8002d7202 */ /* 0x000fce0000000f00 */
.L_x_45779:
[----:B------:R-:W-:Y:S05]  /*c2a0*/  BSYNC B1 ;  /* 0x0000000000017941 */ /* 0x000fea0003800000 */
.L_x_45777:
        /* <DEDUP_REMOVED lines=16> */
.L_x_45783:
[----:B------:R-:W-:Y:S05]  /*c3b0*/  BSYNC B2 ;  /* 0x0000000000027941 */ /* 0x000fea0003800000 */
.L_x_45782:
        /* <DEDUP_REMOVED lines=44> */
.L_x_45781:
[----:B------:R-:W-:Y:S05]  /*c680*/  BSYNC B1 ;  /* 0x0000000000017941 */ /* 0x000fea0003800000 */
.L_x_45780:
        /* <DEDUP_REMOVED lines=21> */
.L_x_45785:
[----:B------:R-:W-:-:S07]  /*c7e0*/  MOV R43, R216 ;  /* 0x000000d8002b7202 */ /* 0x000fce0000000f00 */
.L_x_45786:
[----:B------:R-:W-:Y:S05]  /*c7f0*/  BSYNC B1 ;  /* 0x0000000000017941 */ /* 0x000fea0003800000 */
.L_x_45784:
        /* <DEDUP_REMOVED lines=16> */
.L_x_45790:
[----:B------:R-:W-:Y:S05]  /*c900*/  BSYNC B2 ;  /* 0x0000000000027941 */ /* 0x000fea0003800000 */
.L_x_45789:
        /* <DEDUP_REMOVED lines=44> */
.L_x_45788:
[----:B------:R-:W-:Y:S05]  /*cbd0*/  BSYNC B1 ;  /* 0x0000000000017941 */ /* 0x000fea0003800000 */
.L_x_45787:
        /* <DEDUP_REMOVED lines=21> */
.L_x_45792:
[----:B------:R-:W-:-:S07]  /*cd30*/  MOV R32, R216 ;  /* 0x000000d800207202 */ /* 0x000fce0000000f00 */
.L_x_45793:
[----:B------:R-:W-:Y:S05]  /*cd40*/  BSYNC B1 ;  /* 0x0000000000017941 */ /* 0x000fea0003800000 */
.L_x_45791:
        /* <DEDUP_REMOVED lines=16> */
.L_x_45797:
[----:B------:R-:W-:Y:S05]  /*ce50*/  BSYNC B2 ;  /* 0x0000000000027941 */ /* 0x000fea0003800000 */
.L_x_45796:
        /* <DEDUP_REMOVED lines=44> */
.L_x_45795:
[----:B------:R-:W-:Y:S05]  /*d120*/  BSYNC B1 ;  /* 0x0000000000017941 */ /* 0x000fea0003800000 */
.L_x_45794:
        /* <DEDUP_REMOVED lines=21> */
.L_x_45799:
[----:B------:R-:W-:-:S07]  /*d280*/  MOV R32, R216 ;  /* 0x000000d800207202 */ /* 0x000fce0000000f00 */
.L_x_45800:
[----:B------:R-:W-:Y:S05]  /*d290*/  BSYNC B1 ;  /* 0x0000000000017941 */ /* 0x000fea0003800000 */
.L_x_45798:
        /* <DEDUP_REMOVED lines=16> */
.L_x_45804:
[----:B------:R-:W-:Y:S05]  /*d3a0*/  BSYNC B2 ;  /* 0x0000000000027941 */ /* 0x000fea0003800000 */
.L_x_45803:
        /* <DEDUP_REMOVED lines=44> */
.L_x_45802:
[----:B------:R-:W-:Y:S05]  /*d670*/  BSYNC B1 ;  /* 0x0000000000017941 */ /* 0x000fea0003800000 */
.L_x_45801:
        /* <DEDUP_REMOVED lines=20> */
.L_x_45806:
[----:B------:R-:W-:-:S07]  /*d7c0*/  MOV R45, R216 ;  /* 0x000000d8002d7202 */ /* 0x000fce0000000f00 */
.L_x_45807:
[----:B------:R-:W-:Y:S05]  /*d7d0*/  BSYNC B1 ;  /* 0x0000000000017941 */ /* 0x000fea0003800000 */
.L_x_45805:
        /* <DEDUP_REMOVED lines=16> */
.L_x_45811:
[----:B------:R-:W-:Y:S05]  /*d8e0*/  BSYNC B2 ;  /* 0x0000000000027941 */ /* 0x000fea0003800000 */
.L_x_45810:
        /* <DEDUP_REMOVED lines=44> */
.L_x_45809:
[----:B------:R-:W-:Y:S05]  /*dbb0*/  BSYNC B1 ;  /* 0x0000000000017941 */ /* 0x000fea0003800000 */
.L_x_45808:
        /* <DEDUP_REMOVED lines=20> */
.L_x_45813:
[----:B------:R-:W-:-:S07]  /*dd00*/  MOV R45, R216 ;  /* 0x000000d8002d7202 */ /* 0x000fce0000000f00 */
.L_x_45814:
[----:B------:R-:W-:Y:S05]  /*dd10*/  BSYNC B1 ;  /* 0x0000000000017941 */ /* 0x000fea0003800000 */
.L_x_45812:
        /* <DEDUP_REMOVED lines=16> */
.L_x_45818:
[----:B------:R-:W-:Y:S05]  /*de20*/  BSYNC B2 ;  /* 0x0000000000027941 */ /* 0x000fea0003800000 */
.L_x_45817:
        /* <DEDUP_REMOVED lines=44> */
.L_x_45816:
[----:B------:R-:W-:Y:S05]  /*e0f0*/  BSYNC B1 ;  /* 0x0000000000017941 */ /* 0x000fea0003800000 */
.L_x_45815:
        /* <DEDUP_REMOVED lines=20> */
.L_x_45820:
[----:B------:R-:W-:-:S07]  /*e240*/  MOV R34, R216 ;  /* 0x000000d800227202 */ /* 0x000fce0000000f00 */
.L_x_45821:
[----:B------:R-:W-:Y:S05]  /*e250*/  BSYNC B1 ;  /* 0x0000000000017941 */ /* 0x000fea0003800000 */
.L_x_45819:
        /* <DEDUP_REMOVED lines=16> */
.L_x_45825:
[----:B------:R-:W-:Y:S05]  /*e360*/  BSYNC B2 ;  /* 0x0000000000027941 */ /* 0x000fea0003800000 */
.L_x_45824:
        /* <DEDUP_REMOVED lines=44> */
.L_x_45823:
[----:B------:R-:W-:Y:S05]  /*e630*/  BSYNC B1 ;  /* 0x0000000000017941 */ /* 0x000fea0003800000 */
.L_x_45822:
        /* <DEDUP_REMOVED lines=20> */
.L_x_45827:
[----:B------:R-:W-:-:S07]  /*e780*/  MOV R34, R216 ;  /* 0x000000d800227202 */ /* 0x000fce0000000f00 */
.L_x_45828:
[----:B------:R-:W-:Y:S05]  /*e790*/  BSYNC B1 ;  /* 0x0000000000017941 */ /* 0x000fea0003800000 */
.L_x_45826:
        /* <DEDUP_REMOVED lines=18> */
.L_x_45832:
[----:B------:R-:W-:Y:S05]  /*e8c0*/  BSYNC B2 ;  /* 0x0000000000027941 */ /* 0x000fea0003800000 */
.L_x_45831:
        /* <DEDUP_REMOVED lines=44> */
.L_x_45830:
[----:B------:R-:W-:Y:S05]  /*eb90*/  BSYNC B1 ;  /* 0x0000000000017941 */ /* 0x000fea0003800000 */
.L_x_45829:
        /* <DEDUP_REMOVED lines=51> */
.L_x_45834:
[----:B------:R-:W-:-:S07]  /*eed0*/  IMAD.MOV.U32 R44, RZ, RZ, R216 ;  /* 0x000000ffff2c7224 */ /* 0x000fce00078e00d8 */
.L_x_45835:
[----:B------:R-:W-:Y:S05]  /*eee0*/  BSYNC B1 ;  /* 0x0000000000017941 */ /* 0x000fea0003800000 */
.L_x_45833:
        /* <DEDUP_REMOVED lines=16> */
.L_x_45839:
[----:B------:R-:W-:Y:S05]  /*eff0*/  BSYNC B2 ;  /* 0x0000000000027941 */ /* 0x000fea0003800000 */
.L_x_45838:
        /* <DEDUP_REMOVED lines=44> */
.L_x_45837:
[----:B------:R-:W-:Y:S05]  /*f2c0*/  BSYNC B1 ;  /* 0x0000000000017941 */ /* 0x000fea0003800000 */
.L_x_45836:
        /* <DEDUP_REMOVED lines=21> */
.L_x_45841:
[----:B------:R-:W-:-:S07]  /*f420*/  IMAD.MOV.U32 R43, RZ, RZ, R216 ;  /* 0x000000ffff2b7224 */ /* 0x000fce00078e00d8 */
.L_x_45842:
[----:B------:R-:W-:Y:S05]  /*f430*/  BSYNC B1 ;  /* 0x0000000000017941 */ /* 0x000fea0003800000 */
.L_x_45840:
        /* <DEDUP_REMOVED lines=16> */
.L_x_45846:
[----:B------:R-:W-:Y:S05]  /*f540*/  BSYNC B2 ;  /* 0x0000000000027941 */ /* 0x000fea0003800000 */
.L_x_45845:
        /* <DEDUP_REMOVED lines=44> */
.L_x_45844:
[----:B------:R-:W-:Y:S05]  /*f810*/  BSYNC B1 ;  /* 0x0000000000017941 */ /* 0x000fea0003800000 */
.L_x_45843:
        /* <DEDUP_REMOVED lines=21> */
.L_x_45848:
[----:B------:R-:W-:-:S07]  /*f970*/  IMAD.MOV.U32 R32, RZ, RZ, R216 ;  /* 0x000000ffff207224 */ /* 0x000fce00078e00d8 */
.L_x_45849:
[----:B------:R-:W-:Y:S05]  /*f980*/  BSYNC B1 ;  /* 0x0000000000017941 */ /* 0x000fea0003800000 */
.L_x_45847:
        /* <DEDUP_REMOVED lines=16> */
.L_x_45853:
[----:B------:R-:W-:Y:S05]  /*fa90*/  BSYNC B2 ;  /* 0x0000000000027941 */ /* 0x000fea0003800000 */
.L_x_45852:
        /* <DEDUP_REMOVED lines=44> */
.L_x_45851:
[----:B------:R-:W-:Y:S05]  /*fd60*/  BSYNC B1 ;  /* 0x0000000000017941 */ /* 0x000fea0003800000 */
.L_x_45850:
        /* <DEDUP_REMOVED lines=21> */
.L_x_45855:
[----:B------:R-:W-:-:S07]  /*fec0*/  IMAD.MOV.U32 R32, RZ, RZ, R216 ;  /* 0x000000ffff207224 */ /* 0x000fce00078e00d8 */
.L_x_45856:
[----:B------:R-:W-:Y:S05]  /*fed0*/  BSYNC B1 ;  /* 0x0000000000017941 */ /* 0x000fea0003800000 */
.L_x_45854:
        /* <DEDUP_REMOVED lines=16> */
.L_x_45860:
[----:B------:R-:W-:Y:S05]  /*ffe0*/  BSYNC B2 ;  /* 0x0000000000027941 */ /* 0x000fea0003800000 */
.L_x_45859:
        /* <DEDUP_REMOVED lines=44> */
.L_x_45858:
[----:B------:R-:W-:Y:S05]  /*102b0*/  BSYNC B1 ;  /* 0x0000000000017941 */ /* 0x000fea0003800000 */
.L_x_45857:
        /* <DEDUP_REMOVED lines=20> */
.L_x_45862:
[----:B------:R-:W-:-:S07]  /*10400*/  IMAD.MOV.U32 R45, RZ, RZ, R216 ;  /* 0x000000ffff2d7224 */ /* 0x000fce00078e00d8 */
.L_x_45863:
[----:B------:R-:W-:Y:S05]  /*10410*/  BSYNC B1 ;  /* 0x0000000000017941 */ /* 0x000fea0003800000 */
.L_x_45861:
        /* <DEDUP_REMOVED lines=16> */
.L_x_45867:
[----:B------:R-:W-:Y:S05]  /*10520*/  BSYNC B2 ;  /* 0x0000000000027941 */ /* 0x000fea0003800000 */
.L_x_45866:
        /* <DEDUP_REMOVED lines=44> */
.L_x_45865:
[----:B------:R-:W-:Y:S05]  /*107f0*/  BSYNC B1 ;  /* 0x0000000000017941 */ /* 0x000fea0003800000 */
.L_x_45864:
        /* <DEDUP_REMOVED lines=20> */
.L_x_45869:
[----:B------:R-:W-:-:S07]  /*10940*/  IMAD.MOV.U32 R45, RZ, RZ, R216 ;  /* 0x000000ffff2d7224 */ /* 0x000fce00078e00d8 */
.L_x_45870:
[----:B------:R-:W-:Y:S05]  /*10950*/  BSYNC B1 ;  /* 0x0000000000017941 */ /* 0x000fea0003800000 */
.L_x_45868:
        /* <DEDUP_REMOVED lines=16> */
.L_x_45874:
[----:B------:R-:W-:Y:S05]  /*10a60*/  BSYNC B2 ;  /* 0x0000000000027941 */ /* 0x000fea0003800000 */
.L_x_45873:
        /* <DEDUP_REMOVED lines=44> */
.L_x_45872:
[----:B------:R-:W-:Y:S05]  /*10d30*/  BSYNC B1 ;  /* 0x0000000000017941 */ /* 0x000fea0003800000 */
.L_x_45871:
        /* <DEDUP_REMOVED lines=20> */
.L_x_45876:
[----:B------:R-:W-:-:S07]  /*10e80*/  IMAD.MOV.U32 R34, RZ, RZ, R216 ;  /* 0x000000ffff227224 */ /* 0x000fce00078e00d8 */
.L_x_45877:
[----:B------:R-:W-:Y:S05]  /*10e90*/  BSYNC B1 ;  /* 0x0000000000017941 */ /* 0x000fea0003800000 */
.L_x_45875:
        /* <DEDUP_REMOVED lines=16> */
.L_x_45881:
[----:B------:R-:W-:Y:S05]  /*10fa0*/  BSYNC B2 ;  /* 0x0000000000027941 */ /* 0x000fea0003800000 */
.L_x_45880:
        /* <DEDUP_REMOVED lines=44> */
.L_x_45879:
[----:B------:R-:W-:Y:S05]  /*11270*/  BSYNC B1 ;  /* 0x0000000000017941 */ /* 0x000fea0003800000 */
.L_x_45878:
        /* <DEDUP_REMOVED lines=20> */
.L_x_45883:
[----:B------:R-:W-:-:S07]  /*113c0*/  IMAD.MOV.U32 R34, RZ, RZ, R216 ;  /* 0x000000ffff227224 */ /* 0x000fce00078e00d8 */
.L_x_45884:
[----:B------:R-:W-:Y:S05]  /*113d0*/  BSYNC B1 ;  /* 0x0000000000017941 */ /* 0x000fea0003800000 */
.L_x_45882:
        /* <DEDUP_REMOVED lines=18> */
.L_x_45888:
[----:B------:R-:W-:Y:S05]  /*11500*/  BSYNC B2 ;  /* 0x0000000000027941 */ /* 0x000fea0003800000 */
.L_x_45887:
        /* <DEDUP_REMOVED lines=44> */
.L_x_45886:
[----:B------:R-:W-:Y:S05]  /*117d0*/  BSYNC B1 ;  /* 0x0000000000017941 */ /* 0x000fea0003800000 */
.L_x_45885:
        /* <DEDUP_REMOVED lines=51> */
.L_x_45890:
[----:B------:R-:W-:-:S07]  /*11b10*/  MOV R44, R216 ;  /* 0x000000d8002c7202 */ /* 0x000fce0000000f00 */
.L_x_45891:
[----:B------:R-:W-:Y:S05]  /*11b20*/  BSYNC B1 ;  /* 0x0000000000017941 */ /* 0x000fea0003800000 */
.L_x_45889:
        /* <DEDUP_REMOVED lines=16> */
.L_x_45895:
[----:B------:R-:W-:Y:S05]  /*11c30*/  BSYNC B2 ;  /* 0x0000000000027941 */ /* 0x000fea0003800000 */
.L_x_45894:
        /* <DEDUP_REMOVED lines=44> */
.L_x_45893:
[----:B------:R-:W-:Y:S05]  /*11f00*/  BSYNC B1 ;  /* 0x0000000000017941 */ /* 0x000fea0003800000 */
.L_x_45892:
[----:B------:R-:W-:Y:S01]  /*11f10*/  I2FP.F32.U32 R37, R44 ;  /* 0x0000002c00257245 */ /* 0x000fe20000201000 */
[----:B-----5:R-:W-:Y:S01]  /*11f20*/  HADD2.F32 R38, -RZ, R32.H0_H0 ;  /* 0x20000020ff267230 */ /* 0x020fe20000004100 */
        /* <DEDUP_REMOVED lines=20> */
.L_x_45897:
[----:B------:R-:W-:-:S07]  /*12070*/  MOV R44, R216 ;  /* 0x000000d8002c7202 */ /* 0x000fce0000000f00 */
.L_x_45898:
[----:B------:R-:W-:Y:S05]  /*12080*/  BSYNC B1 ;  /* 0x0000000000017941 */ /* 0x000fea0003800000 */
.L_x_45896:
        /* <DEDUP_REMOVED lines=16> */
.L_x_45902:
[----:B------:R-:W-:Y:S05]  /*12190*/  BSYNC B2 ;  /* 0x0000000000027941 */ /* 0x000fea0003800000 */
.L_x_45901:
        /* <DEDUP_REMOVED lines=44> */
.L_x_45900:
[----:B------:R-:W-:Y:S05]  /*12460*/  BSYNC B1 ;  /* 0x0000000000017941 */ /* 0x000fea0003800000 */
.L_x_45899:
        /* <DEDUP_REMOVED lines=21> */
.L_x_45904:
[----:B------:R-:W-:-:S07]  /*125c0*/  MOV R32, R216 ;  /* 0x000000d800207202 */ /* 0x000fce0000000f00 */
.L_x_45905:
[----:B------:R-:W-:Y:S05]  /*125d0*/  BSYNC B1 ;  /* 0x0000000000017941 */ /* 0x000fea0003800000 */
.L_x_45903:
        /* <DEDUP_REMOVED lines=16> */
.L_x_45909:
[----:B------:R-:W-:Y:S05]  /*126e0*/  BSYNC B2 ;  /* 0x0000000000027941 */ /* 0x000fea0003800000 */
.L_x_45908:
        /* <DEDUP_REMOVED lines=44> */
.L_x_45907:
[----:B------:R-:W-:Y:S05]  /*129b0*/  BSYNC B1 ;  /* 0x0000000000017941 */ /* 0x000fea0003800000 */
.L_x_45906:
        /* <DEDUP_REMOVED lines=21> */
.L_x_45911:
[----:B------:R-:W-:-:S07]  /*12b10*/  MOV R32, R216 ;  /* 0x000000d800207202 */ /* 0x000fce0000000f00 */
.L_x_45912:
[----:B------:R-:W-:Y:S05]  /*12b20*/  BSYNC B1 ;  /* 0x0000000000017941 */ /* 0x000fea0003800000 */
.L_x_45910:
        /* <DEDUP_REMOVED lines=16> */
.L_x_45916:
[----:B------:R-:W-:Y:S05]  /*12c30*/  BSYNC B2 ;  /* 0x0000000000027941 */ /* 0x000fea0003800000 */
.L_x_45915:
        /* <DEDUP_REMOVED lines=44> */
.L_x_45914:
[----:B------:R-:W-:Y:S05]  /*12f00*/  BSYNC B1 ;  /* 0x0000000000017941 */ /* 0x000fea0003800000 */
.L_x_45913:
        /* <DEDUP_REMOVED lines=20> */
.L_x_45918:
[----:B------:R-:W-:-:S07]  /*13050*/  MOV R44, R216 ;  /* 0x000000d8002c7202 */ /* 0x000fce0000000f00 */
.L_x_45919:
[----:B------:R-:W-:Y:S05]  /*13060*/  BSYNC B1 ;  /* 0x0000000000017941 */ /* 0x000fea0003800000 */
.L_x_45917:
        /* <DEDUP_REMOVED lines=16> */
.L_x_45923:
[----:B------:R-:W-:Y:S05]  /*13170*/  BSYNC B2 ;  /* 0x0000000000027941 */ /* 0x000fea0003800000 */
.L_x_45922:
        /* <DEDUP_REMOVED lines=44> */
.L_x_45921:
[----:B------:R-:W-:Y:S05]  /*13440*/  BSYNC B1 ;  /* 0x0000000000017941 */ /* 0x000fea0003800000 */
.L_x_45920:
        /* <DEDUP_REMOVED lines=20> */
.L_x_45925:
[----:B------:R-:W-:-:S07]  /*13590*/  MOV R44, R216 ;  /* 0x000000d8002c7202 */ /* 0x000fce0000000f00 */
.L_x_45926:
[----:B------:R-:W-:Y:S05]  /*135a0*/  BSYNC B1 ;  /* 0x0000000000017941 */ /* 0x000fea0003800000 */
.L_x_45924:
        /* <DEDUP_REMOVED lines=16> */
.L_x_45930:
[----:B------:R-:W-:Y:S05]  /*136b0*/  BSYNC B2 ;  /* 0x0000000000027941 */ /* 0x000fea0003800000 */
.L_x_45929:
        /* <DEDUP_REMOVED lines=44> */
.L_x_45928:
[----:B------:R-:W-:Y:S05]  /*13980*/  BSYNC B1 ;  /* 0x0000000000017941 */ /* 0x000fea0003800000 */
.L_x_45927:
        /* <DEDUP_REMOVED lines=20> */
.L_x_45932:
[----:B------:R-:W-:-:S07]  /*13ad0*/  MOV R34, R216 ;  /* 0x000000d800227202 */ /* 0x000fce0000000f00 */
.L_x_45933:
[----:B------:R-:W-:Y:S05]  /*13ae0*/  BSYNC B1 ;  /* 0x0000000000017941 */ /* 0x000fea0003800000 */
.L_x_45931:
        /* <DEDUP_REMOVED lines=16> */
.L_x_45937:
[----:B------:R-:W-:Y:S05]  /*13bf0*/  BSYNC B2 ;  /* 0x0000000000027941 */ /* 0x000fea0003800000 */
.L_x_45936:
        /* <DEDUP_REMOVED lines=44> */
.L_x_45935:
[----:B------:R-:W-:Y:S05]  /*13ec0*/  BSYNC B1 ;  /* 0x0000000000017941 */ /* 0x000fea0003800000 */
.L_x_45934:
        /* <DEDUP_REMOVED lines=20> */
.L_x_45939:
[----:B------:R-:W-:-:S07]  /*14010*/  MOV R34, R216 ;  /* 0x000000d800227202 */ /* 0x000fce0000000f00 */
.L_x_45940:
[----:B------:R-:W-:Y:S05]  /*14020*/  BSYNC B1 ;  /* 0x0000000000017941 */ /* 0x000fea0003800000 */
.L_x_45938:
        /* <DEDUP_REMOVED lines=18> */
.L_x_45944:
[----:B------:R-:W-:Y:S05]  /*14150*/  BSYNC B2 ;  /* 0x0000000000027941 */ /* 0x000fea0003800000 */
.L_x_45943:
        /* <DEDUP_REMOVED lines=44> */
.L_x_45942:
[----:B------:R-:W-:Y:S05]  /*14420*/  BSYNC B1 ;  /* 0x0000000000017941 */ /* 0x000fea0003800000 */
.L_x_45941:
        /* <DEDUP_REMOVED lines=16> */
[----:B------:R-:W-:Y:S01]  /*14530*/  SEL R42, RZ, 0x1000000, P2 ;  /* 0x01000000ff2a7807 */ /* 0x000fe20001000000 */
[----:B------:R-:W-:Y:S01]  /*14540*/  IMAD.WIDE.U32 R34, R35, 0x100, RZ ;  /* 0x0000010023227825 */ /* 0x000fe200078e00ff */
[----:B------:R-:W-:-:S02]  /*14550*/  LOP3.LUT P6, RZ, R218, 0x8, RZ, 0xc0, !PT ;  /* 0x00000008daff7812 */ /* 0x000fc400078cc0ff */
        /* <DEDUP_REMOVED lines=32> */
.L_x_45946:
[----:B------:R-:W-:-:S07]  /*14760*/  MOV R44, R216 ;  /* 0x000000d8002c7202 */ /* 0x000fce0000000f00 */
.L_x_45947:
[----:B------:R-:W-:Y:S05]  /*14770*/  BSYNC B1 ;  /* 0x0000000000017941 */ /* 0x000fea0003800000 */
.L_x_45945:
        /* <DEDUP_REMOVED lines=16> */
.L_x_45951:
[----:B------:R-:W-:Y:S05]  /*14880*/  BSYNC B2 ;  /* 0x0000000000027941 */ /* 0x000fea0003800000 */
.L_x_45950:
        /* <DEDUP_REMOVED lines=44> */
.L_x_45949:
[----:B------:R-:W-:Y:S05]  /*14b50*/  BSYNC B1 ;  /* 0x0000000000017941 */ /* 0x000fea0003800000 */
.L_x_45948:
        /* <DEDUP_REMOVED lines=22> */
.L_x_45953:
[----:B------:R-:W-:-:S07]  /*14cc0*/  MOV R44, R216 ;  /* 0x000000d8002c7202 */ /* 0x000fce0000000f00 */
.L_x_45954:
[----:B------:R-:W-:Y:S05]  /*14cd0*/  BSYNC B1 ;  /* 0x0000000000017941 */ /* 0x000fea0003800000 */
.L_x_45952:
        /* <DEDUP_REMOVED lines=16> */
.L_x_45958:
[----:B------:R-:W-:Y:S05]  /*14de0*/  BSYNC B2 ;  /* 0x0000000000027941 */ /* 0x000fea0003800000 */
.L_x_45957:
        /* <DEDUP_REMOVED lines=44> */
.L_x_45956:
[----:B------:R-:W-:Y:S05]  /*150b0*/  BSYNC B1 ;  /* 0x0000000000017941 */ /* 0x000fea0003800000 */
.L_x_45955:
        /* <DEDUP_REMOVED lines=22> */
.L_x_45960:
[----:B------:R-:W-:-:S07]  /*15220*/  MOV R32, R216 ;  /* 0x000000d800207202 */ /* 0x000fce0000000f00 */
.L_x_45961:
[----:B------:R-:W-:Y:S05]  /*15230*/  BSYNC B1 ;  /* 0x0000000000017941 */ /* 0x000fea0003800000 */
.L_x_45959:
        /* <DEDUP_REMOVED lines=16> */
.L_x_45965:
[----:B------:R-:W-:Y:S05]  /*15340*/  BSYNC B2 ;  /* 0x0000000000027941 */ /* 0x000fea0003800000 */
.L_x_45964:
        /* <DEDUP_REMOVED lines=44> */
.L_x_45963:
[----:B------:R-:W-:Y:S05]  /*15610*/  BSYNC B1 ;  /* 0x0000000000017941 */ /* 0x000fea0003800000 */
.L_x_45962:
[----:B------:R-:W-:Y:S01]  /*15620*/  I2FP.F32.U32 R37, R32 ;  /* 0x0000002000257245 */ /* 0x000fe20000201000 */
[----:B------:R-:W-:Y:S01]  /*15630*/  HADD2.F32 R36, -RZ, R33.H0_H0 ;  /* 0x20000021ff247230 */ /* 0x000fe20000004100 */
        /* <DEDUP_REMOVED lines=20> */
.L_x_45967:
[----:B------:R-:W-:-:S07]  /*15780*/  MOV R32, R216 ;  /* 0x000000d800207202 */ /* 0x000fce0000000f00 */
.L_x_45968:
[----:B------:R-:W-:Y:S05]  /*15790*/  BSYNC B1 ;  /* 0x0000000000017941 */ /* 0x000fea0003800000 */
.L_x_45966:
        /* <DEDUP_REMOVED lines=16> */
.L_x_45972:
[----:B------:R-:W-:Y:S05]  /*158a0*/  BSYNC B2 ;  /* 0x0000000000027941 */ /* 0x000fea0003800000 */
.L_x_45971:
        /* <DEDUP_REMOVED lines=44> */
.L_x_45970:
[----:B------:R-:W-:Y:S05]  /*15b70*/  BSYNC B1 ;  /* 0x0000000000017941 */ /* 0x000fea0003800000 */
.L_x_45969:
        /* <DEDUP_REMOVED lines=20> */
.L_x_45974:
[----:B------:R-:W-:-:S07]  /*15cc0*/  MOV R42, R216 ;  /* 0x000000d8002a7202 */ /* 0x000fce0000000f00 */
.L_x_45975:
[----:B------:R-:W-:Y:S05]  /*15cd0*/  BSYNC B1 ;  /* 0x0000000000017941 */ /* 0x000fea0003800000 */
.L_x_45973:
        /* <DEDUP_REMOVED lines=16> */
.L_x_45979:
[----:B------:R-:W-:Y:S05]  /*15de0*/  BSYNC B2 ;  /* 0x0000000000027941 */ /* 0x000fea0003800000 */
.L_x_45978:
        /* <DEDUP_REMOVED lines=44> */
.L_x_45977:
[----:B------:R-:W-:Y:S05]  /*160b0*/  BSYNC B1 ;  /* 0x0000000000017941 */ /* 0x000fea0003800000 */
.L_x_45976:
        /* <DEDUP_REMOVED lines=20> */
.L_x_45981:
[----:B------:R-:W-:-:S07]  /*16200*/  MOV R42, R216 ;  /* 0x000000d8002a7202 */ /* 0x000fce0000000f00 */
.L_x_45982:
[----:B------:R-:W-:Y:S05]  /*16210*/  BSYNC B1 ;  /* 0x0000000000017941 */ /* 0x000fea0003800000 */
.L_x_45980:
        /* <DEDUP_REMOVED lines=16> */
.L_x_45986:
[----:B------:R-:W-:Y:S05]  /*16320*/  BSYNC B2 ;  /* 0x0000000000027941 */ /* 0x000fea0003800000 */
.L_x_45985:
        /* <DEDUP_REMOVED lines=44> */
.L_x_45984:
[----:B------:R-:W-:Y:S05]  /*165f0*/  BSYNC B1 ;  /* 0x0000000000017941 */ /* 0x000fea0003800000 */
.L_x_45983:
        /* <DEDUP_REMOVED lines=20> */
.L_x_45988:
[----:B------:R-:W-:-:S07]  /*16740*/  MOV R34, R216 ;  /* 0x000000d800227202 */ /* 0x000fce0000000f00 */
.L_x_45989:
[----:B------:R-:W-:Y:S05]  /*16750*/  BSYNC B1 ;  /* 0x0000000000017941 */ /* 0x000fea0003800000 */
.L_x_45987:
        /* <DEDUP_REMOVED lines=16> */
.L_x_45993:
[----:B------:R-:W-:Y:S05]  /*16860*/  BSYNC B2 ;  /* 0x0000000000027941 */ /* 0x000fea0003800000 */
.L_x_45992:
        /* <DEDUP_REMOVED lines=44> */
.L_x_45991:
[----:B------:R-:W-:Y:S05]  /*16b30*/  BSYNC B1 ;  /* 0x0000000000017941 */ /* 0x000fea0003800000 */
.L_x_45990:
        /* <DEDUP_REMOVED lines=20> */
.L_x_45995:
[----:B------:R-:W-:-:S07]  /*16c80*/  MOV R34, R216 ;  /* 0x000000d800227202 */ /* 0x000fce0000000f00 */
.L_x_45996:
[----:B------:R-:W-:Y:S05]  /*16c90*/  BSYNC B1 ;  /* 0x0000000000017941 */ /* 0x000fea0003800000 */
.L_x_45994:
        /* <DEDUP_REMOVED lines=18> */
.L_x_46000:
[----:B------:R-:W-:Y:S05]  /*16dc0*/  BSYNC B2 ;  /* 0x0000000000027941 */ /* 0x000fea0003800000 */
.L_x_45999:
        /* <DEDUP_REMOVED lines=44> */
.L_x_45998:
[----:B------:R-:W-:Y:S05]  /*17090*/  BSYNC B1 ;  /* 0x0000000000017941 */ /* 0x000fea0003800000 */
.L_x_45997:
[----:B------:R-:W-:Y:S01]  /*170a0*/  I2FP.F32.U32 R33, R34 ;  /* 0x0000002200217245 */ /* 0x000fe20000201000 */
[----:B------:R-:W-:Y:S01]  /*170b0*/  HADD2.F32 R34, -RZ, R35.H1_H1 ;  /* 0x30000023ff227230 */ /* 0x000fe20000004100 */
[----:B------:R-:W-:Y:S02]  /*170c0*/  SEL R38, RZ, 0x1, P2 ;  /* 0x00000001ff267807 */ /* 0x000fe40001000000 */
[----:B------:R-:W-:Y:S01]  /*170d0*/  SEL R40, RZ, 0x10000, P5 ;  /* 0x00010000ff287807 */ /* 0x000fe20002800000 */
[----:B------:R-:W-:Y:S01]  /*170e0*/  FFMA.FTZ R32, R33, R226, 1.1641532182693481445e-10 ;  /* 0x2f00000021207423 */ /* 0x000fe200000100e2 */
[----:B------:R-:W-:Y:S01]  /*170f0*/  SEL R219, RZ, 0x100, P4 ;  /* 0x00000100ffdb7807 */ /* 0x000fe20002000000 */
[----:B------:R-:W-:Y:S01]  /*17100*/  FMUL.FTZ R41, R34, R227 ;  /* 0x000000e322297220 */ /* 0x000fe20000410000 */
[----:B------:R-:W-:Y:S01]  /*17110*/  LOP3.LUT P5, RZ, R218, 0x4, RZ, 0xc0, !PT ;  /* 0x00000004daff7812 */ /* 0x000fe200078ac0ff */
[----:B------:R-:W-:Y:S01]  /*17120*/  IMAD.WIDE.U32 R38, R38, 0x1000000, RZ ;  /* 0x0100000026267825 */ /* 0x000fe200078e00ff */
[----:B------:R-:W-:-:S03]  /*17130*/  FSETP.GTU.FTZ.AND P2, PT, R32, R225, PT ;  /* 0x000000e12000720b */ /* 0x000fc60003f5c000 */
[----:B------:R-:W-:Y:S01]  /*17140*/  FMUL.FTZ R41, R41, R224 ;  /* 0x000000e029297220 */ /* 0x000fe20000410000 */
[----:B------:R-:W0:Y:S01]  /*17150*/  @P1 LDC.64 R32, c[0x0][0x230] ;  /* 0x00008c00ff201b82 */ /* 0x000e220000000a00 */
[C---:B------:R-:W-:Y:S02]  /*17160*/  LOP3.LUT P4, RZ, R218.reuse, 0x2, RZ, 0xc0, !PT ;  /* 0x00000002daff7812 */ /* 0x040fe4000788c0ff */
        /* <DEDUP_REMOVED lines=38> */
.L_x_46002:
[----:B------:R-:W-:-:S07]  /*173d0*/  IMAD.MOV.U32 R158, RZ, RZ, R216 ;  /* 0x000000ffff9e7224 */ /* 0x000fce00078e00d8 */
.L_x_46003:
[----:B------:R-:W-:Y:S05]  /*173e0*/  BSYNC B1 ;  /* 0x0000000000017941 */ /* 0x000fea0003800000 */
.L_x_46001:
        /* <DEDUP_REMOVED lines=16> */
.L_x_46007:
[----:B------:R-:W-:Y:S05]  /*174f0*/  BSYNC B2 ;  /* 0x0000000000027941 */ /* 0x000fea0003800000 */
.L_x_46006:
        /* <DEDUP_REMOVED lines=44> */
.L_x_46005:
[----:B------:R-:W-:Y:S05]  /*177c0*/  BSYNC B1 ;  /* 0x0000000000017941 */ /* 0x000fea0003800000 */
.L_x_46004:
        /* <DEDUP_REMOVED lines=22> */
.L_x_46009:
[----:B------:R-:W-:-:S07]  /*17930*/  IMAD.MOV.U32 R41, RZ, RZ, R216 ;  /* 0x000000ffff297224 */ /* 0x000fce00078e00d8 */
.L_x_46010:
[----:B------:R-:W-:Y:S05]  /*17940*/  BSYNC B1 ;  /* 0x0000000000017941 */ /* 0x000fea0003800000 */
.L_x_46008:
        /* <DEDUP_REMOVED lines=16> */
.L_x_46014:
[----:B------:R-:W-:Y:S05]  /*17a50*/  BSYNC B2 ;  /* 0x0000000000027941 */ /* 0x000fea0003800000 */
.L_x_46013:
        /* <DEDUP_REMOVED lines=44> */
.L_x_46012:
[----:B------:R-:W-:Y:S05]  /*17d20*/  BSYNC B1 ;  /* 0x0000000000017941 */ /* 0x000fea0003800000 */
.L_x_46011:
        /* <DEDUP_REMOVED lines=22> */
.L_x_46016:
[----:B------:R-:W-:-:S07]  /*17e90*/  IMAD.MOV.U32 R32, RZ, RZ, R216 ;  /* 0x000000ffff207224 */ /* 0x000fce00078e00d8 */
.L_x_46017:
[----:B------:R-:W-:Y:S05]  /*17ea0*/  BSYNC B1 ;  /* 0x0000000000017941 */ /* 0x000fea0003800000 */
.L_x_46015:
        /* <DEDUP_REMOVED lines=16> */
.L_x_46021:
[----:B------:R-:W-:Y:S05]  /*17fb0*/  BSYNC B2 ;  /* 0x0000000000027941 */ /* 0x000fea0003800000 */
.L_x_46020:
        /* <DEDUP_REMOVED lines=44> */
.L_x_46019:
[----:B------:R-:W-:Y:S05]  /*18280*/  BSYNC B1 ;  /* 0x0000000000017941 */ /* 0x000fea0003800000 */
.L_x_46018:
        /* <DEDUP_REMOVED lines=22> */
.L_x_46023:
[----:B------:R-:W-:-:S07]  /*183f0*/  IMAD.MOV.U32 R32, RZ, RZ, R216 ;  /* 0x000000ffff207224 */ /* 0x000fce00078e00d8 */
.L_x_46024:
[----:B------:R-:W-:Y:S05]  /*18400*/  BSYNC B1 ;  /* 0x0000000000017941 */ /* 0x000fea0003800000 */
.L_x_46022:
        /* <DEDUP_REMOVED lines=16> */
.L_x_46028:
[----:B------:R-:W-:Y:S05]  /*18510*/  BSYNC B2 ;  /* 0x0000000000027941 */ /* 0x000fea0003800000 */
.L_x_46027:
        /* <DEDUP_REMOVED lines=44> */
.L_x_46026:
[----:B------:R-:W-:Y:S05]  /*187e0*/  BSYNC B1 ;  /* 0x0000000000017941 */ /* 0x000fea0003800000 */
.L_x_46025:
        /* <DEDUP_REMOVED lines=20> */
.L_x_46030:
[----:B------:R-:W-:-:S07]  /*18930*/  IMAD.MOV.U32 R219, RZ, RZ, R216 ;  /* 0x000000ffffdb7224 */ /* 0x000fce00078e00d8 */
.L_x_46031:
[----:B------:R-:W-:Y:S05]  /*18940*/  BSYNC B1 ;  /* 0x0000000000017941 */ /* 0x000fea0003800000 */
.L_x_46029:
        /* <DEDUP_REMOVED lines=16> */
.L_x_46035:
[----:B------:R-:W-:Y:S05]  /*18a50*/  BSYNC B2 ;  /* 0x0000000000027941 */ /* 0x000fea0003800000 */
.L_x_46034:
        /* <DEDUP_REMOVED lines=44> */
.L_x_46033:
[----:B------:R-:W-:Y:S05]  /*18d20*/  BSYNC B1 ;  /* 0x0000000000017941 */ /* 0x000fea0003800000 */
.L_x_46032:
        /* <DEDUP_REMOVED lines=20> */
.L_x_46037:
[----:B------:R-:W-:-:S07]  /*18e70*/  IMAD.MOV.U32 R37, RZ, RZ, R216 ;  /* 0x000000ffff257224 */ /* 0x000fce00078e00d8 */
.L_x_46038:
[----:B------:R-:W-:Y:S05]  /*18e80*/  BSYNC B1 ;  /* 0x0000000000017941 */ /* 0x000fea0003800000 */
.L_x_46036:
        /* <DEDUP_REMOVED lines=16> */
.L_x_46042:
[----:B------:R-:W-:Y:S05]  /*18f90*/  BSYNC B2 ;  /* 0x0000000000027941 */ /* 0x000fea0003800000 */
.L_x_46041:
        /* <DEDUP_REMOVED lines=44> */
.L_x_46040:
[----:B------:R-:W-:Y:S05]  /*19260*/  BSYNC B1 ;  /* 0x0000000000017941 */ /* 0x000fea0003800000 */
.L_x_46039:
        /* <DEDUP_REMOVED lines=20> */
.L_x_46044:
[----:B------:R-:W-:-:S07]  /*193b0*/  IMAD.MOV.U32 R34, RZ, RZ, R216 ;  /* 0x000000ffff227224 */ /* 0x000fce00078e00d8 */
.L_x_46045:
[----:B------:R-:W-:Y:S05]  /*193c0*/  BSYNC B1 ;  /* 0x0000000000017941 */ /* 0x000fea0003800000 */
.L_x_46043:
        /* <DEDUP_REMOVED lines=16> */
.L_x_46049:
[----:B------:R-:W-:Y:S05]  /*194d0*/  BSYNC B2 ;  /* 0x0000000000027941 */ /* 0x000fea0003800000 */
.L_x_46048:
        /* <DEDUP_REMOVED lines=44> */
.L_x_46047:
[----:B------:R-:W-:Y:S05]  /*197a0*/  BSYNC B1 ;  /* 0x0000000000017941 */ /* 0x000fea0003800000 */
.L_x_46046:
        /* <DEDUP_REMOVED lines=20> */
.L_x_46051:
[----:B------:R-:W-:-:S07]  /*198f0*/  IMAD.MOV.U32 R34, RZ, RZ, R216 ;  /* 0x000000ffff227224 */ /* 0x000fce00078e00d8 */
.L_x_46052:
[----:B------:R-:W-:Y:S05]  /*19900*/  BSYNC B1 ;  /* 0x0000000000017941 */ /* 0x000fea0003800000 */
.L_x_46050:
        /* <DEDUP_REMOVED lines=18> */
.L_x_46056:
[----:B------:R-:W-:Y:S05]  /*19a30*/  BSYNC B2 ;  /* 0x0000000000027941 */ /* 0x000fea0003800000 */
.L_x_46055:
        /* <DEDUP_REMOVED lines=44> */
.L_x_46054:
[----:B------:R-:W-:Y:S05]  /*19d00*/  BSYNC B1 ;  /* 0x0000000000017941 */ /* 0x000fea0003800000 */
.L_x_46053:
        /* <DEDUP_REMOVED lines=9> */
[----:B------:R-:W-:-:S02]  /*19da0*/  FSETP.GTU.FTZ.AND P2, PT, R32, R225, PT ;  /* 0x000000e12000720b */ /* 0x000fc40003f5c000 */
[C---:B------:R-:W-:Y:S02]  /*19db0*/  LOP3.LUT P5, RZ, R218.reuse, 0x4, RZ, 0xc0, !PT ;  /* 0x00000004daff7812 */ /* 0x040fe400078ac0ff */
[----:B------:R-:W-:Y:S02]  /*19dc0*/  SEL R32, RZ, 0x1000000, P2 ;  /* 0x01000000ff207807 */ /* 0x000fe40001000000 */
[----:B------:R-:W-:Y:S02]  /*19dd0*/  LOP3.LUT P4, RZ, R218, 0x2, RZ, 0xc0, !PT ;  /* 0x00000002daff7812 */ /* 0x000fe4000788c0ff */
[----:B------:R-:W-:Y:S02]  /*19de0*/  LOP3.LUT R32, R39, R32, R158, 0xfe, !PT ;  /* 0x0000002027207212 */ /* 0x000fe400078efe9e */
[----:B------:R-:W-:Y:S02]  /*19df0*/  SEL R158, RZ, 0x1, P4 ;  /* 0x00000001ff9e7807 */ /* 0x000fe40002000000 */
[----:B------:R-:W-:-:S02]  /*19e00*/  LOP3.LUT R241, R241, R32, R33, 0xfe, !PT ;  /* 0x00000020f1f17212 */ /* 0x000fc400078efe21 */
[----:B------:R-:W-:Y:S01]  /*19e10*/  SEL R32, RZ, 0x1, P5 ;  /* 0x00000001ff207807 */ /* 0x000fe20002800000 */
[----:B------:R-:W-:Y:S01]  /*19e20*/  IMAD.WIDE.U32 R158, R158, 0x10000, RZ ;  /* 0x000100009e9e7825 */ /* 0x000fe200078e00ff */
[----:B------:R-:W-:Y:S02]  /*19e30*/  LOP3.LUT P6, RZ, R218, 0x8, RZ, 0xc0, !PT ;  /* 0x00000008daff7812 */ /* 0x000fe400078cc0ff */
[----:B------:R-:W-:Y:S01]  /*19e40*/  IADD3 R221, R220, 0x120, RZ ;  /* 0x00000120dcdd7810 */ /* 0x000fe20007ffe0ff */
[----:B------:R-:W-:-:S04]  /*19e50*/  IMAD.WIDE.U32 R32, R32, 0x100, RZ ;  /* 0x0000010020207825 */ /* 0x000fc800078e00ff */
[----:B------:R-:W-:Y:S01]  /*19e60*/  IMAD.WIDE.U32 R156, R221, 0x10, R156 ;  /* 0x00000010dd9c7825 */ /* 0x000fe200078e009c */
[----:B------:R-:W-:Y:S02]  /*19e70*/  LOP3.LUT R240, R32, R240, R158, 0xfe, !PT ;  /* 0x000000f020f07212 */ /* 0x000fe400078efe9e */
[----:B------:R-:W-:Y:S01]  /*19e80*/  LOP3.LUT R241, R33, R241, R159, 0xfe, !PT ;  /* 0x000000f121f17212 */ /* 0x000fe200078efe9f */
[----:B------:R-:W-:Y:S01]  /*19e90*/  HADD2.F32 R32, -RZ, R35.H1_H1 ;  /* 0x30000023ff207230 */ /* 0x000fe20000004100 */
[----:B------:R-:W-:-:S04]  /*19ea0*/  SEL R35, RZ, 0x1, P6 ;  /* 0x00000001ff237807 */ /* 0x000fc80003000000 */
[----:B------:R-:W-:Y:S01]  /*19eb0*/  FMUL.FTZ R33, R32, R227 ;  /* 0x000000e320217220 */ /* 0x000fe20000410000 */
[----:B------:R-:W-:Y:S01]  /*19ec0*/  LOP3.LUT R240, R240, R35, RZ, 0xfc, !PT ;  /* 0x00000023f0f07212 */ /* 0x000fe200078efcff */
[----:B------:R-:W-:-:S04]  /*19ed0*/  IMAD.WIDE.U32 R34, R234, 0x8, R238 ;  /* 0x00000008ea227825 */ /* 0x000fc800078e00ee */
        /* <DEDUP_REMOVED lines=22> */
.L_x_46058:
[----:B------:R-:W-:-:S07]  /*1a040*/  MOV R235, R216 ;  /* 0x000000d800eb7202 */ /* 0x000fce0000000f00 */
.L_x_46059:
[----:B------:R-:W-:Y:S05]  /*1a050*/  BSYNC B1 ;  /* 0x0000000000017941 */ /* 0x000fea0003800000 */
.L_x_46057:
        /* <DEDUP_REMOVED lines=16> */
.L_x_46063:
[----:B------:R-:W-:Y:S05]  /*1a160*/  BSYNC B2 ;  /* 0x0000000000027941 */ /* 0x000fea0003800000 */
.L_x_46062:
        /* <DEDUP_REMOVED lines=44> */
.L_x_46061:
[----:B------:R-:W-:Y:S05]  /*1a430*/  BSYNC B1 ;  /* 0x0000000000017941 */ /* 0x000fea0003800000 */
.L_x_46060:
        /* <DEDUP_REMOVED lines=22> */
.L_x_46065:
[----:B------:R-:W-:-:S07]  /*1a5a0*/  MOV R33, R216 ;  /* 0x000000d800217202 */ /* 0x000fce0000000f00 */
.L_x_46066:
[----:B------:R-:W-:Y:S05]  /*1a5b0*/  BSYNC B1 ;  /* 0x0000000000017941 */ /* 0x000fea0003800000 */
.L_x_46064:
        /* <DEDUP_REMOVED lines=16> */
.L_x_46070:
[----:B------:R-:W-:Y:S05]  /*1a6c0*/  BSYNC B2 ;  /* 0x0000000000027941 */ /* 0x000fea0003800000 */
.L_x_46069:
        /* <DEDUP_REMOVED lines=44> */
.L_x_46068:
[----:B------:R-:W-:Y:S05]  /*1a990*/  BSYNC B1 ;  /* 0x0000000000017941 */ /* 0x000fea0003800000 */
.L_x_46067:
        /* <DEDUP_REMOVED lines=22> */
.L_x_46072:
[----:B------:R-:W-:-:S07]  /*1ab00*/  MOV R156, R216 ;  /* 0x000000d8009c7202 */ /* 0x000fce0000000f00 */
.L_x_46073:
[----:B------:R-:W-:Y:S05]  /*1ab10*/  BSYNC B1 ;  /* 0x0000000000017941 */ /* 0x000fea0003800000 */
.L_x_46071:
        /* <DEDUP_REMOVED lines=16> */
.L_x_46077:
[----:B------:R-:W-:Y:S05]  /*1ac20*/  BSYNC B2 ;  /* 0x0000000000027941 */ /* 0x000fea0003800000 */
.L_x_46076:
        /* <DEDUP_REMOVED lines=44> */
.L_x_46075:
[----:B------:R-:W-:Y:S05]  /*1aef0*/  BSYNC B1 ;  /* 0x0000000000017941 */ /* 0x000fea0003800000 */
.L_x_46074:
        /* <DEDUP_REMOVED lines=20> */
.L_x_46079:
[----:B------:R-:W-:-:S07]  /*1b040*/  MOV R35, R216 ;  /* 0x000000d800237202 */ /* 0x000fce0000000f00 */
.L_x_46080:
[----:B------:R-:W-:Y:S05]  /*1b050*/  BSYNC B1 ;  /* 0x0000000000017941 */ /* 0x000fea0003800000 */
.L_x_46078:
        /* <DEDUP_REMOVED lines=16> */
.L_x_46084:
[----:B------:R-:W-:Y:S05]  /*1b160*/  BSYNC B2 ;  /* 0x0000000000027941 */ /* 0x000fea0003800000 */
.L_x_46083:
        /* <DEDUP_REMOVED lines=44> */
.L_x_46082:
[----:B------:R-:W-:Y:S05]  /*1b430*/  BSYNC B1 ;  /* 0x0000000000017941 */ /* 0x000fea0003800000 */
.L_x_46081:
        /* <DEDUP_REMOVED lines=20> */
.L_x_46086:
[----:B------:R-:W-:-:S07]  /*1b580*/  MOV R219, R216 ;  /* 0x000000d800db7202 */ /* 0x000fce0000000f00 */
.L_x_46087:
[----:B------:R-:W-:Y:S05]  /*1b590*/  BSYNC B1 ;  /* 0x0000000000017941 */ /* 0x000fea0003800000 */
.L_x_46085:
        /* <DEDUP_REMOVED lines=16> */
.L_x_46091:
[----:B------:R-:W-:Y:S05]  /*1b6a0*/  BSYNC B2 ;  /* 0x0000000000027941 */ /* 0x000fea0003800000 */
.L_x_46090:
        /* <DEDUP_REMOVED lines=38> */
[----:B------:R-:W-:-:S04]  /*1b910*/  IMAD.WIDE.U32 R156, R157, -0x326172a9, RZ ;  /* 0xcd9e8d579d9c7825 */ /* 0x000fc800078e00ff */
[----:B------:R-:W-:Y:S01]  /*1b920*/  IMAD.MOV.U32 R216, RZ, RZ, R156 ;  /* 0x000000ffffd87224 */ /* 0x000fe200078e009c */
[----:B------:R-:W-:Y:S01]  /*1b930*/  LOP3.LUT R211, R157, UR34, R242, 0x96, !PT ;  /* 0x000000229dd37c12 */ /* 0x000fe2000f8e96f2 */
[----:B------:R-:W-:-:S05]  /*1b940*/  IMAD.WIDE.U32 R156, R212, -0x2daee0ad, RZ ;  /* 0xd2511f53d49c7825 */ /* 0x000fca00078e00ff */
[----:B------:R-:W-:Y:S02]  /*1b950*/  LOP3.LUT R212, R157, UR35, R240, 0x96, !PT ;  /* 0x000000239dd47c12 */ /* 0x000fe4000f8e96f0 */
[----:B------:R-:W-:-:S07]  /*1b960*/  MOV R214, R156 ;  /* 0x0000009c00d67202 */ /* 0x000fce0000000f00 */
.L_x_46089:
[----:B------:R-:W-:Y:S05]  /*1b970*/  BSYNC B1 ;  /* 0x0000000000017941 */ /* 0x000fea0003800000 */
.L_x_46088:
        /* <DEDUP_REMOVED lines=20> */
.L_x_46093:
[----:B------:R-:W-:-:S07]  /*1bac0*/  MOV R157, R216 ;  /* 0x000000d8009d7202 */ /* 0x000fce0000000f00 */
.L_x_46094:
[----:B------:R-:W-:Y:S05]  /*1bad0*/  BSYNC B1 ;  /* 0x0000000000017941 */ /* 0x000fea0003800000 */
.L_x_46092:
        /* <DEDUP_REMOVED lines=16> */
.L_x_46098:
[----:B------:R-:W-:Y:S05]  /*1bbe0*/  BSYNC B2 ;  /* 0x0000000000027941 */ /* 0x000fea0003800000 */
.L_x_46097:
        /* <DEDUP_REMOVED lines=44> */
.L_x_46096:
[----:B------:R-:W-:Y:S05]  /*1beb0*/  BSYNC B1 ;  /* 0x0000000000017941 */ /* 0x000fea0003800000 */
.L_x_46095:
        /* <DEDUP_REMOVED lines=20> */
.L_x_46100:
[----:B------:R-:W-:-:S07]  /*1c000*/  MOV R158, R216 ;  /* 0x000000d8009e7202 */ /* 0x000fce0000000f00 */
.L_x_46101:
[----:B------:R-:W-:Y:S05]  /*1c010*/  BSYNC B1 ;  /* 0x0000000000017941 */ /* 0x000fea0003800000 */
.L_x_46099:
        /* <DEDUP_REMOVED lines=16> */
.L_x_46105:
[----:B------:R-:W-:Y:S05]  /*1c120*/  BSYNC B2 ;  /* 0x0000000000027941 */ /* 0x000fea0003800000 */
.L_x_46104:
        /* <DEDUP_REMOVED lines=44> */
.L_x_46103:
[----:B------:R-:W-:Y:S05]  /*1c3f0*/  BSYNC B1 ;  /* 0x0000000000017941 */ /* 0x000fea0003800000 */
.L_x_46102:
[----:B------:R-:W-:Y:S01]  /*1c400*/  I2FP.F32.U32 R219, R158 ;  /* 0x0000009e00db7245 */ /* 0x000fe20000201000 */
[----:B------:R-:W-:Y:S01]  /*1c410*/  HADD2.F32 R240, -RZ, R159.H0_H0 ;  /* 0x2000009ffff07230 */ /* 0x000fe20000004100 */
[----:B------:R-:W-:Y:S01]  /*1c420*/  ISETP.NE.AND P6, PT, R241, 0x1, PT ;  /* 0x00000001f100780c */ /* 0x000fe20003fc5270 */
[----:B------:R-:W-:Y:S02]  /*1c430*/  BSSY B1, `(.L_x_46106) ;  /* 0x0000012000017945 */ /* 0x000fe40003800000 */
[----:B------:R-:W-:Y:S01]  /*1c440*/  FFMA.FTZ R158, R219, R226, 1.1641532182693481445e-10 ;  /* 0x2f000000db9e7423 */ /* 0x000fe200000100e2 */
[----:B------:R-:W-:-:S04]  /*1c450*/  FMUL.FTZ R219, R240, R227 ;  /* 0x000000e3f0db7220 */ /* 0x000fc80000410000 */
[----:B------:R-:W-:Y:S01]  /*1c460*/  FMUL.FTZ R219, R219, R224 ;  /* 0x000000e0dbdb7220 */ /* 0x000fe20000410000 */
[----:B------:R-:W-:-:S04]  /*1c470*/  FSETP.GTU.FTZ.AND P5, PT, R158, R225, PT ;  /* 0x000000e19e00720b */ /* 0x000fc80003fbc000 */
[----:B------:R-:W-:Y:S01]  /*1c480*/  FSEL R158, R219, RZ, !P5 ;  /* 0x000000ffdb9e7208 */ /* 0x000fe20006800000 */
[----:B------:R-:W-:-:S04]  /*1c490*/  VIADD R219, R241, 0x1 ;  /* 0x00000001f1db7836 */ /* 0x000fc80000000000 */
        /* <DEDUP_REMOVED lines=10> */
.L_x_46107:
[----:B------:R-:W-:-:S07]  /*1c540*/  MOV R235, R216 ;  /* 0x000000d800eb7202 */ /* 0x000fce0000000f00 */
.L_x_46108:
[----:B------:R-:W-:Y:S05]  /*1c550*/  BSYNC B1 ;  /* 0x0000000000017941 */ /* 0x000fea0003800000 */
.L_x_46106:
        /* <DEDUP_REMOVED lines=18> */
.L_x_46112:
[----:B------:R-:W-:Y:S05]  /*1c680*/  BSYNC B2 ;  /* 0x0000000000027941 */ /* 0x000fea0003800000 */
.L_x_46111:
        /* <DEDUP_REMOVED lines=44> */
.L_x_46110:
[----:B------:R-:W-:Y:S05]  /*1c950*/  BSYNC B1 ;  /* 0x0000000000017941 */ /* 0x000fea0003800000 */
.L_x_46109:
        /* <DEDUP_REMOVED lines=19> */
[----:B------:R-:W-:Y:S01]  /*1ca90*/  LOP3.LUT P6, RZ, R218, 0x4, RZ, 0xc0, !PT ;  /* 0x00000004daff7812 */ /* 0x000fe200078cc0ff */
[----:B------:R-:W-:-:S02]  /*1caa0*/  HADD2.F32 R226, -RZ, R159.H1_H1 ;  /* 0x3000009fffe27230 */ /* 0x000fc40000004100 */
[----:B------:R-:W-:-:S04]  /*1cab0*/  IMAD.WIDE.U32 R240, R240, 0x100, RZ ;  /* 0x00000100f0f07825 */ /* 0x000fc800078e00ff */
[----:B------:R-:W-:Y:S01]  /*1cac0*/  FMUL.FTZ R227, R226, R227 ;  /* 0x000000e3e2e37220 */ /* 0x000fe20000410000 */
[----:B------:R-:W-:-:S03]  /*1cad0*/  LOP3.LUT R241, R241, R225, R243, 0xfe, !PT ;  /* 0x000000e1f1f17212 */ /* 0x000fc600078efef3 */
[----:B------:R-:W-:Y:S01]  /*1cae0*/  FMUL.FTZ R227, R227, R224 ;  /* 0x000000e0e3e37220 */ /* 0x000fe20000410000 */
[----:B------:R-:W-:Y:S01]  /*1caf0*/  FADD.FTZ R224, RZ, R104 ;  /* 0x00000068ffe07221 */ /* 0x000fe20000010000 */
[----:B------:R-:W-:-:S03]  /*1cb00*/  LOP3.LUT R244, R240, R244, R242, 0xfe, !PT ;  /* 0x000000f4f0f47212 */ /* 0x000fc600078efef2 */
        /* <DEDUP_REMOVED lines=268> */
.L_x_46126:
[C---:B------:R-:W-:Y:S01]  /*1dbd0*/  FMUL.FTZ R224, R223.reuse, R223 ;  /* 0x000000dfdfe07220 */ /* 0x040fe20000410000 */
[----:B------:R-:W-:Y:S01]  /*1dbe0*/  PLOP3.LUT P1, PT, PT, PT, UP1, 0x40, 0x0 ;  /* 0x000000000000781c */ /* 0x000fe20003f2e818 */
[----:B01----:R-:W-:Y:S01]  /*1dbf0*/  FADD.FTZ R236, R236, R237 ;  /* 0x000000edecec7221 */ /* 0x003fe20000010000 */
[----:B------:R-:W-:Y:S02]  /*1dc00*/  PLOP3.LUT P2, PT, PT, PT, UP1, 0x40, 0x0 ;  /* 0x000000000000781c */ /* 0x000fe40003f4e818 */
[----:B------:R-:W-:Y:S01]  /*1dc10*/  FSEL R226, R224, RZ, !P1 ;  /* 0x000000ffe0e27208 */ /* 0x000fe20004800000 */
[----:B------:R-:W-:Y:S01]  /*1dc20*/  FFMA.FTZ R225, R236, R225, UR11 ;  /* 0x0000000bece17e23 */ /* 0x000fe200080100e1 */
[----:B------:R-:W-:-:S03]  /*1dc30*/  FSEL R224, R223, RZ, P2 ;  /* 0x000000ffdfe07208 */ /* 0x000fc60001000000 */
[----:B------:R-:W-:Y:S02]  /*1dc40*/  FADD.FTZ R225, R225, R226 ;  /* 0x000000e2e1e17221 */ /* 0x000fe40000010000 */
[--C-:B------:R-:W-:Y:S01]  /*1dc50*/  FADD.FTZ R102, R102, -R224.reuse ;  /* 0x800000e066667221 */ /* 0x100fe20000010000 */
[--C-:B------:R-:W-:Y:S01]  /*1dc60*/  FADD.FTZ R248, R34, -R224.reuse ;  /* 0x800000e022f87221 */ /* 0x100fe20000010000 */
[--C-:B------:R-:W-:Y:S01]  /*1dc70*/  FADD.FTZ R242, R32, -R224.reuse ;  /* 0x800000e020f27221 */ /* 0x100fe20000010000 */
[--C-:B------:R-:W-:Y:S01]  /*1dc80*/  FADD.FTZ R34, R35, -R224.reuse ;  /* 0x800000e023227221 */ /* 0x100fe20000010000 */
[----:B------:R-:W0:Y:S01]  /*1dc90*/  MUFU.RSQ R225, R225 ;  /* 0x000000e100e17308 */ /* 0x000e220000001400 */
[--C-:B------:R-:W-:Y:S01]  /*1dca0*/  FADD.FTZ R103, R103, -R224.reuse ;  /* 0x800000e067677221 */ /* 0x100fe20000010000 */
[--C-:B------:R-:W-:Y:S01]  /*1dcb0*/  FADD.FTZ R32, R33, -R224.reuse ;  /* 0x800000e021207221 */ /* 0x100fe20000010000 */
[--C-:B------:R-:W-:Y:S02]  /*1dcc0*/  HADD2.F32 R35, -RZ, R155.reuse.H0_H0 ;  /* 0x2000009bff237230 */ /* 0x100fe40000004100 */
[--C-:B------:R-:W-:Y:S01]  /*1dcd0*/  FADD.FTZ R100, R100, -R224.reuse ;  /* 0x800000e064647221 */ /* 0x100fe20000010000 */
[--C-:B------:R-:W-:Y:S01]  /*1dce0*/  FADD.FTZ R246, R39, -R224.reuse ;  /* 0x800000e027f67221 */ /* 0x100fe20000010000 */
[----:B------:R-:W-:Y:S01]  /*1dcf0*/  FADD.FTZ R101, R101, -R224 ;  /* 0x800000e065657221 */ /* 0x000fe20000010000 */
[----:B------:R-:W-:-:S02]  /*1dd00*/  HADD2.F32 R39, -RZ, R155.H1_H1 ;  /* 0x3000009bff277230 */ /* 0x000fc40000004100 */
[--C-:B------:R-:W-:Y:S01]  /*1dd10*/  FADD.FTZ R106, R106, -R224.reuse ;  /* 0x800000e06a6a7221 */ /* 0x100fe20000010000 */
[--C-:B------:R-:W-:Y:S01]  /*1dd20*/  FADD.FTZ R240, R43, -R224.reuse ;  /* 0x800000e02bf07221 */ /* 0x100fe20000010000 */
[--C-:B------:R-:W-:Y:S01]  /*1dd30*/  FADD.FTZ R107, R107, -R224.reuse ;  /* 0x800000e06b6b7221 */ /* 0x100fe20000010000 */
[--C-:B------:R-:W-:Y:S01]  /*1dd40*/  FADD.FTZ R226, R45, -R224.reuse ;  /* 0x800000e02de27221 */ /* 0x100fe20000010000 */
[--C-:B------:R-:W-:Y:S02]  /*1dd50*/  HADD2.F32 R43, -RZ, R154.reuse.H0_H0 ;  /* 0x2000009aff2b7230 */ /* 0x100fe40000004100 */
[--C-:B------:R-:W-:Y:S01]  /*1dd60*/  FADD.FTZ R244, R37, -R224.reuse ;  /* 0x800000e025f47221 */ /* 0x100fe20000010000 */
[----:B------:R-:W-:Y:S02]  /*1dd70*/  HADD2.F32 R45, -RZ, R154.H1_H1 ;  /* 0x3000009aff2d7230 */ /* 0x000fe40000004100 */
[----:B------:R-:W-:Y:S01]  /*1dd80*/  FADD.FTZ R238, R41, -R224 ;  /* 0x800000e029ee7221 */ /* 0x000fe20000010000 */
[----:B------:R-:W-:-:S02]  /*1dd90*/  HADD2.F32 R37, -RZ, R153.H0_H0 ;  /* 0x20000099ff257230 */ /* 0x000fc40000004100 */
[C---:B0-----:R-:W-:Y:S01]  /*1dda0*/  FMUL.FTZ R33, R225.reuse, R102 ;  /* 0x00000066e1217220 */ /* 0x041fe20000410000 */
[----:B------:R-:W-:Y:S01]  /*1ddb0*/  FMUL.FTZ R252, R225, R103 ;  /* 0x00000067e1fc7220 */ /* 0x000fe20000410000 */
[----:B------:R-:W-:Y:S02]  /*1ddc0*/  HADD2.F32 R41, -RZ, R153.H1_H1 ;  /* 0x30000099ff297230 */ /* 0x000fe40000004100 */
[----:B------:R-:W-:Y:S01]  /*1ddd0*/  FADD.FTZ R104, R104, -R224 ;  /* 0x800000e068687221 */ /* 0x000fe20000010000 */
[----:B------:R-:W-:Y:S01]  /*1dde0*/  FFMA.FTZ R102, R33, R35, R8 ;  /* 0x0000002321667223 */ /* 0x000fe20000010008 */
[C---:B------:R-:W-:Y:S01]  /*1ddf0*/  FMUL.FTZ R33, R225.reuse, R100 ;  /* 0x00000064e1217220 */ /* 0x040fe20000410000 */
[C---:B------:R-:W-:Y:S01]  /*1de00*/  FMUL.FTZ R100, R225.reuse, R101 ;  /* 0x00000065e1647220 */ /* 0x040fe20000410000 */
[----:B------:R-:W-:Y:S01]  /*1de10*/  FFMA.FTZ R39, R252, R39, R9 ;  /* 0x00000027fc277223 */ /* 0x000fe20000010009 */
[C---:B------:R-:W-:Y:S01]  /*1de20*/  FMUL.FTZ R35, R225.reuse, R106 ;  /* 0x0000006ae1237220 */ /* 0x040fe20000410000 */
[----:B------:R-:W-:Y:S01]  /*1de30*/  FMUL.FTZ R252, R225, R107 ;  /* 0x0000006be1fc7220 */ /* 0x000fe20000410000 */
[----:B------:R-:W-:Y:S01]  /*1de40*/  FFMA.FTZ R106, R33, R43, R6 ;  /* 0x0000002b216a7223 */ /* 0x000fe20000010006 */
[----:B------:R-:W-:Y:S01]  /*1de50*/  FFMA.FTZ R33, R100, R45, R7 ;  /* 0x0000002d64217223 */ /* 0x000fe20000010007 */
[----:B------:R-:W-:Y:S01]  /*1de60*/  FADD.FTZ R95, R95, -R224 ;  /* 0x800000e05f5f7221 */ /* 0x000fe20000010000 */
[----:B------:R-:W-:Y:S01]  /*1de70*/  FFMA.FTZ R100, R35, R37, R4 ;  /* 0x0000002523647223 */ /* 0x000fe20000010004 */
[----:B------:R-:W-:Y:S01]  /*1de80*/  FADD.FTZ R94, R94, -R224 ;  /* 0x800000e05e5e7221 */ /* 0x000fe20000010000 */
[----:B------:R-:W-:Y:S01]  /*1de90*/  FFMA.FTZ R37, R252, R41, R5 ;  /* 0x00000029fc257223 */ /* 0x000fe20000010005 */
[----:B------:R-:W-:-:S02]  /*1dea0*/  HADD2.F32 R41, -RZ, R152.H0_H0 ;  /* 0x20000098ff297230 */ /* 0x000fc40000004100 */
[--C-:B------:R-:W-:Y:S01]  /*1deb0*/  FADD.FTZ R105, R105, -R224.reuse ;  /* 0x800000e069697221 */ /* 0x100fe20000010000 */
[--C-:B------:R-:W-:Y:S01]  /*1dec0*/  FADD.FTZ R236, R47, -R224.reuse ;  /* 0x800000e02fec7221 */ /* 0x100fe20000010000 */
[C---:B------:R-:W-:Y:S01]  /*1ded0*/  FMUL.FTZ R35, R225.reuse, R104 ;  /* 0x00000068e1237220 */ /* 0x040fe20000410000 */
[--C-:B------:R-:W-:Y:S02]  /*1dee0*/  HADD2.F32 R101, -RZ, R151.reuse.H1_H1 ;  /* 0x30000097ff657230 */ /* 0x100fe40000004100 */
[C---:B------:R-:W-:Y:S01]  /*1def0*/  FMUL.FTZ R95, R225.reuse, R95 ;  /* 0x0000005fe15f7220 */ /* 0x040fe20000410000 */
[----:B------:R-:W-:Y:S02]  /*1df00*/  HADD2.F32 R47, -RZ, R151.H0_H0 ;  /* 0x20000097ff2f7230 */ /* 0x000fe40000004100 */
[----:B------:R-:W-:Y:S01]  /*1df10*/  FMUL.FTZ R45, R225, R94 ;  /* 0x0000005ee12d7220 */ /* 0x000fe20000410000 */
[----:B------:R-:W-:Y:S01]  /*1df20*/  FADD.FTZ R92, R92, -R224 ;  /* 0x800000e05c5c7221 */ /* 0x000fe20000010000 */
[----:B------:R-:W-:-:S02]  /*1df30*/  HADD2.F32 R43, -RZ, R152.H1_H1 ;  /* 0x30000098ff2b7230 */ /* 0x000fc40000004100 */
[----:B------:R-:W-:Y:S01]  /*1df40*/  FADD.FTZ R93, R93, -R224 ;  /* 0x800000e05d5d7221 */ /* 0x000fe20000010000 */
[----:B------:R-:W-:Y:S01]  /*1df50*/  FMUL.FTZ R252, R225, R105 ;  /* 0x00000069e1fc7220 */ /* 0x000fe20000410000 */
[----:B------:R-:W-:Y:S01]  /*1df60*/  FFMA.FTZ R104, R35, R41, R2 ;  /* 0x0000002923687223 */ /* 0x000fe20000010002 */
[--C-:B------:R-:W-:Y:S01]  /*1df70*/  FADD.FTZ R98, R98, -R224.reuse ;  /* 0x800000e062627221 */ /* 0x100fe20000010000 */
[----:B------:R-:W-:Y:S01]  /*1df80*/  FFMA.FTZ R35, R95, R101, R17 ;  /* 0x000000655f237223 */ /* 0x000fe20000010011 */
[----:B------:R-:W-:Y:S01]  /*1df90*/  FADD.FTZ R99, R99, -R224 ;  /* 0x800000e063637221 */ /* 0x000fe20000010000 */
[----:B------:R-:W-:Y:S01]  /*1dfa0*/  FFMA.FTZ R94, R45, R47, R16 ;  /* 0x0000002f2d5e7223 */ /* 0x000fe20000010010 */
[--C-:B------:R-:W-:Y:S02]  /*1dfb0*/  HADD2.F32 R95, -RZ, R150.reuse.H0_H0 ;  /* 0x20000096ff5f7230 */ /* 0x100fe40000004100 */
[----:B------:R-:W-:Y:S01]  /*1dfc0*/  FMUL.FTZ R45, R225, R92 ;  /* 0x0000005ce12d7220 */ /* 0x000fe20000410000 */
[----:B------:R-:W-:-:S02]  /*1dfd0*/  HADD2.F32 R101, -RZ, R150.H1_H1 ;  /* 0x30000096ff657230 */ /* 0x000fc40000004100 */
[----:B------:R-:W-:Y:S01]  /*1dfe0*/  FFMA.FTZ R41, R252, R43, R3 ;  /* 0x0000002bfc297223 */ /* 0x000fe20000010003 */
[--C-:B------:R-:W-:Y:S02]  /*1dff0*/  HADD2.F32 R47, -RZ, R149.reuse.H0_H0 ;  /* 0x20000095ff2f7230 */ /* 0x100fe40000004100 */
[C---:B------:R-:W-:Y:S01]  /*1e000*/  FMUL.FTZ R92, R225.reuse, R93 ;  /* 0x0000005de15c7220 */ /* 0x040fe20000410000 */
[C---:B------:R-:W-:Y:S01]  /*1e010*/  FMUL.FTZ R43, R225.reuse, R98 ;  /* 0x00000062e12b7220 */ /* 0x040fe20000410000 */
[----:B------:R-:W-:Y:S02]  /*1e020*/  HADD2.F32 R93, -RZ, R149.H1_H1 ;  /* 0x30000095ff5d7230 */ /* 0x000fe40000004100 */
[----:B------:R-:W-:Y:S01]  /*1e030*/  FMUL.FTZ R252, R225, R99 ;  /* 0x00000063e1fc7220 */ /* 0x000fe20000410000 */
[----:B------:R-:W-:Y:S01]  /*1e040*/  FFMA.FTZ R98, R45, R95, R14 ;  /* 0x0000005f2d627223 */ /* 0x000fe2000001000e */
[--C-:B------:R-:W-:Y:S01]  /*1e050*/  FADD.FTZ R96, R96, -R224.reuse ;  /* 0x800000e060607221 */ /* 0x100fe20000010000 */
[----:B------:R-:W-:Y:S01]  /*1e060*/  FFMA.FTZ R45, R92, R101, R15 ;  /* 0x000000655c2d7223 */ /* 0x000fe2000001000f */
[--C-:B------:R-:W-:Y:S01]  /*1e070*/  FADD.FTZ R97, R97, -R224.reuse ;  /* 0x800000e061617221 */ /* 0x100fe20000010000 */
[----:B------:R-:W-:Y:S01]  /*1e080*/  FADD.FTZ R87, R87, -R224 ;  /* 0x800000e057577221 */ /* 0x000fe20000010000 */
[----:B------:R-:W-:Y:S01]  /*1e090*/  FFMA.FTZ R92, R43, R47, R12 ;  /* 0x0000002f2b5c7223 */ /* 0x000fe2000001000c */
[----:B------:R-:W-:Y:S01]  /*1e0a0*/  FADD.FTZ R86, R86, -R224 ;  /* 0x800000e056567221 */ /* 0x000fe20000010000 */
[----:B------:R-:W-:Y:S01]  /*1e0b0*/  FFMA.FTZ R43, R252, R93, R13 ;  /* 0x0000005dfc2b7223 */ /* 0x000fe2000001000d */
[----:B------:R-:W-:-:S02]  /*1e0c0*/  HADD2.F32 R93, -RZ, R148.H0_H0 ;  /* 0x20000094ff5d7230 */ /* 0x000fc40000004100 */
[C---:B------:R-:W-:Y:S01]  /*1e0d0*/  FMUL.FTZ R47, R225.reuse, R96 ;  /* 0x00000060e12f7220 */ /* 0x040fe20000410000 */
[----:B------:R-:W-:Y:S02]  /*1e0e0*/  HADD2.F32 R95, -RZ, R148.H1_H1 ;  /* 0x30000094ff5f7230 */ /* 0x000fe40000004100 */
[C---:B------:R-:W-:Y:S01]  /*1e0f0*/  FMUL.FTZ R252, R225.reuse, R97 ;  /* 0x00000061e1fc7220 */ /* 0x040fe20000410000 */
[--C-:B------:R-:W-:Y:S02]  /*1e100*/  HADD2.F32 R103, -RZ, R147.reuse.H1_H1 ;  /* 0x30000093ff677230 */ /* 0x100fe40000004100 */
[C---:B------:R-:W-:Y:S01]  /*1e110*/  FMUL.FTZ R101, R225.reuse, R87 ;  /* 0x00000057e1657220 */ /* 0x040fe20000410000 */
[----:B------:R-:W-:Y:S02]  /*1e120*/  HADD2.F32 R99, -RZ, R147.H0_H0 ;  /* 0x20000093ff637230 */ /* 0x000fe40000004100 */
[----:B------:R-:W-:Y:S01]  /*1e130*/  FMUL.FTZ R97, R225, R86 ;  /* 0x00000056e1617220 */ /* 0x000fe20000410000 */
[--C-:B------:R-:W-:Y:S01]  /*1e140*/  FADD.FTZ R90, R90, -R224.reuse ;  /* 0x800000e05a5a7221 */ /* 0x100fe20000010000 */
[--C-:B------:R-:W-:Y:S01]  /*1e150*/  FADD.FTZ R84, R84, -R224.reuse ;  /* 0x800000e054547221 */ /* 0x100fe20000010000 */
[----:B------:R-:W-:Y:S01]  /*1e160*/  FADD.FTZ R91, R91, -R224 ;  /* 0x800000e05b5b7221 */ /* 0x000fe20000010000 */
[----:B------:R-:W-:Y:S01]  /*1e170*/  FFMA.FTZ R96, R47, R93, R10 ;  /* 0x0000005d2f607223 */ /* 0x000fe2000001000a */
[----:B------:R-:W-:Y:S01]  /*1e180*/  FADD.FTZ R85, R85, -R224 ;  /* 0x800000e055557221 */ /* 0x000fe20000010000 */
        /* <DEDUP_REMOVED lines=10> */
[--C-:B------:R-:W-:Y:S01]  /*1e230*/  FADD.FTZ R88, R88, -R224.reuse ;  /* 0x800000e058587221 */ /* 0x100fe20000010000 */
[--C-:B------:R-:W-:Y:S01]  /*1e240*/  FADD.FTZ R78, R78, -R224.reuse ;  /* 0x800000e04e4e7221 */ /* 0x100fe20000010000 */
[----:B------:R-:W-:Y:S01]  /*1e250*/  FMUL.FTZ R90, R225, R85 ;  /* 0x00000055e15a7220 */ /* 0x000fe20000410000 */
[--C-:B------:R-:W-:Y:S01]  /*1e260*/  FADD.FTZ R89, R89, -R224.reuse ;  /* 0x800000e059597221 */ /* 0x100fe20000010000 */
[----:B------:R-:W-:Y:S01]  /*1e270*/  FADD.FTZ R79, R79, -R224 ;  /* 0x800000e04f4f7221 */ /* 0x000fe20000010000 */
        /* <DEDUP_REMOVED lines=78> */
[----:B------:R-:W-:Y:S01]  /*1e760*/  FADD.FTZ R61, R61, -R224 ;  /* 0x800000e03d3d7221 */ /* 0x000fe20000010000 */
[----:B------:R-:W-:Y:S01]  /*1e770*/  FFMA.FTZ R73, R93, R95, R162 ;  /* 0x0000005f5d497223 */ /* 0x000fe200000100a2 */
[----:B------:R-:W-:Y:S01]  /*1e780*/  FFMA.FTZ R63, R62, R99, R175 ;  /* 0x000000633e3f7223 */ /* 0x000fe200000100af */
[----:B------:R-:W-:Y:S01]  /*1e790*/  FADD.FTZ R67, R67, -R224 ;  /* 0x800000e043437221 */ /* 0x000fe20000010000 */
[----:B------:R-:W-:Y:S01]  /*1e7a0*/  FFMA.FTZ R72, R72, R97, R163 ;  /* 0x0000006148487223 */ /* 0x000fe200000100a3 */
[----:B------:R-:W-:-:S02]  /*1e7b0*/  HADD2.F32 R99, -RZ, R134.H0_H0 ;  /* 0x20000086ff637230 */ /* 0x000fc40000004100 */
[----:B------:R-:W-:Y:S01]  /*1e7c0*/  FFMA.FTZ R62, R101, R103, R178 ;  /* 0x00000067653e7223 */ /* 0x000fe200000100b2 */
[----:B------:R-:W-:Y:S02]  /*1e7d0*/  HADD2.F32 R95, -RZ, R133.H0_H0 ;  /* 0x20000085ff5f7230 */ /* 0x000fe40000004100 */
[C---:B------:R-:W-:Y:S01]  /*1e7e0*/  FMUL.FTZ R93, R225.reuse, R66 ;  /* 0x00000042e15d7220 */ /* 0x040fe20000410000 */
[----:B------:R-:W-:Y:S01]  /*1e7f0*/  FMUL.FTZ R97, R225, R60 ;  /* 0x0000003ce1617220 */ /* 0x000fe20000410000 */
[--C-:B------:R-:W-:Y:S01]  /*1e800*/  FADD.FTZ R64, R64, -R224.reuse ;  /* 0x800000e040407221 */ /* 0x100fe20000010000 */
[----:B------:R-:W-:Y:S02]  /*1e810*/  HADD2.F32 R103, -RZ, R134.H1_H1 ;  /* 0x30000086ff677230 */ /* 0x000fe40000004100 */
[--C-:B------:R-:W-:Y:S01]  /*1e820*/  FADD.FTZ R65, R65, -R224.reuse ;  /* 0x800000e041417221 */ /* 0x100fe20000010000 */
[--C-:B------:R-:W-:Y:S01]  /*1e830*/  FADD.FTZ R54, R54, -R224.reuse ;  /* 0x800000e036367221 */ /* 0x100fe20000010000 */
[C---:B------:R-:W-:Y:S01]  /*1e840*/  FMUL.FTZ R101, R225.reuse, R61 ;  /* 0x0000003de1657220 */ /* 0x040fe20000410000 */
[----:B------:R-:W-:Y:S01]  /*1e850*/  FMUL.FTZ R252, R225, R67 ;  /* 0x00000043e1fc7220 */ /* 0x000fe20000410000 */
[----:B------:R-:W-:Y:S01]  /*1e860*/  FADD.FTZ R55, R55, -R224 ;  /* 0x800000e037377221 */ /* 0x000fe20000010000 */
[----:B------:R-:W-:Y:S01]  /*1e870*/  FFMA.FTZ R67, R97, R99, R174 ;  /* 0x0000006361437223 */ /* 0x000fe200000100ae */
[----:B------:R-:W-:Y:S01]  /*1e880*/  FFMA.FTZ R60, R93, R95, R172 ;  /* 0x0000005f5d3c7223 */ /* 0x000fe200000100ac */
[----:B------:R-:W-:-:S02]  /*1e890*/  HADD2.F32 R95, -RZ, R132.H0_H0 ;  /* 0x20000084ff5f7230 */ /* 0x000fc40000004100 */
[----:B------:R-:W-:Y:S01]  /*1e8a0*/  FMUL.FTZ R93, R225, R64 ;  /* 0x00000040e15d7220 */ /* 0x000fe20000410000 */
[----:B------:R-:W-:Y:S02]  /*1e8b0*/  HADD2.F32 R97, -RZ, R132.H1_H1 ;  /* 0x30000084ff617230 */ /* 0x000fe40000004100 */
[----:B------:R-:W-:Y:S01]  /*1e8c0*/  FFMA.FTZ R66, R101, R103, R176 ;  /* 0x0000006765427223 */ /* 0x000fe200000100b0 */
[----:B------:R-:W-:Y:S02]  /*1e8d0*/  HADD2.F32 R99, -RZ, R131.H0_H0 ;  /* 0x20000083ff637230 */ /* 0x000fe40000004100 */
[C---:B------:R-:W-:Y:S01]  /*1e8e0*/  FMUL.FTZ R64, R225.reuse, R65 ;  /* 0x00000041e1407220 */ /* 0x040fe20000410000 */
[----:B------:R-:W-:Y:S01]  /*1e8f0*/  FMUL.FTZ R54, R225, R54 ;  /* 0x00000036e1367220 */ /* 0x000fe20000410000 */
[--C-:B------:R-:W-:Y:S01]  /*1e900*/  FADD.FTZ R53, R53, -R224.reuse ;  /* 0x800000e035357221 */ /* 0x100fe20000010000 */
[----:B------:R-:W-:Y:S02]  /*1e910*/  HADD2.F32 R61, -RZ, R133.H1_H1 ;  /* 0x30000085ff3d7230 */ /* 0x000fe40000004100 */
[----:B------:R-:W-:Y:S01]  /*1e920*/  FADD.FTZ R59, R59, -R224 ;  /* 0x800000e03b3b7221 */ /* 0x000fe20000010000 */
[----:B------:R-:W-:-:S02]  /*1e930*/  HADD2.F32 R101, -RZ, R131.H1_H1 ;  /* 0x30000083ff657230 */ /* 0x000fc40000004100 */
[--C-:B------:R-:W-:Y:S01]  /*1e940*/  FADD.FTZ R52, R52, -R224.reuse ;  /* 0x800000e034347221 */ /* 0x100fe20000010000 */
[----:B------:R-:W-:Y:S01]  /*1e950*/  FMUL.FTZ R55, R225, R55 ;  /* 0x00000037e1377220 */ /* 0x000fe20000410000 */
[----:B------:R-:W-:Y:S01]  /*1e960*/  FADD.FTZ R58, R58, -R224 ;  /* 0x800000e03a3a7221 */ /* 0x000fe20000010000 */
[----:B------:R-:W-:Y:S01]  /*1e970*/  FFMA.FTZ R65, R93, R95, R170 ;  /* 0x0000005f5d417223 */ /* 0x000fe200000100aa */
[----:B------:R-:W-:Y:S01]  /*1e980*/  FFMA.FTZ R64, R64, R97, R171 ;  /* 0x0000006140407223 */ /* 0x000fe200000100ab */
[----:B------:R-:W-:Y:S01]  /*1e990*/  FFMA.FTZ R54, R54, R99, R183 ;  /* 0x0000006336367223 */ /* 0x000fe200000100b7 */
[----:B------:R-:W-:Y:S02]  /*1e9a0*/  HADD2.F32 R97, -RZ, R130.H0_H0 ;  /* 0x20000082ff617230 */ /* 0x000fe40000004100 */
[----:B------:R-:W-:Y:S01]  /*1e9b0*/  FMUL.FTZ R99, R225, R53 ;  /* 0x00000035e1637220 */ /* 0x000fe20000410000 */
[--C-:B------:R-:W-:Y:S02]  /*1e9c0*/  HADD2.F32 R95, -RZ, R129.reuse.H1_H1 ;  /* 0x30000081ff5f7230 */ /* 0x100fe40000004100 */
[----:B------:R-:W-:Y:S01]  /*1e9d0*/  FFMA.FTZ R61, R252, R61, R173 ;  /* 0x0000003dfc3d7223 */ /* 0x000fe200000100ad */
[----:B------:R-:W-:Y:S01]  /*1e9e0*/  FFMA.FTZ R55, R55, R101, R186 ;  /* 0x0000006537377223 */ /* 0x000fe200000100ba */
[----:B------:R-:W-:-:S02]  /*1e9f0*/  HADD2.F32 R93, -RZ, R129.H0_H0 ;  /* 0x20000081ff5d7230 */ /* 0x000fc40000004100 */
[C---:B------:R-:W-:Y:S01]  /*1ea00*/  FMUL.FTZ R52, R225.reuse, R52 ;  /* 0x00000034e1347220 */ /* 0x040fe20000410000 */
[C---:B------:R-:W-:Y:S01]  /*1ea10*/  FMUL.FTZ R53, R225.reuse, R59 ;  /* 0x0000003be1357220 */ /* 0x040fe20000410000 */
[----:B------:R-:W-:Y:S02]  /*1ea20*/  HADD2.F32 R101, -RZ, R130.H1_H1 ;  /* 0x30000082ff657230 */ /* 0x000fe40000004100 */
[----:B------:R-:W-:Y:S01]  /*1ea30*/  FMUL.FTZ R252, R225, R58 ;  /* 0x0000003ae1fc7220 */ /* 0x000fe20000410000 */
[--C-:B------:R-:W-:Y:S01]  /*1ea40*/  FADD.FTZ R57, R57, -R224.reuse ;  /* 0x800000e039397221 */ /* 0x100fe20000010000 */
[--C-:B------:R-:W-:Y:S01]  /*1ea50*/  FADD.FTZ R56, R56, -R224.reuse ;  /* 0x800000e038387221 */ /* 0x100fe20000010000 */
[----:B------:R-:W-:Y:S01]  /*1ea60*/  FADD.FTZ R46, R46, -R224 ;  /* 0x800000e02e2e7221 */ /* 0x000fe20000010000 */
[----:B------:R-:W-:Y:S01]  /*1ea70*/  FFMA.FTZ R59, R52, R97, R181 ;  /* 0x00000061343b7223 */ /* 0x000fe200000100b5 */
[----:B------:R-:W-:Y:S01]  /*1ea80*/  FFMA.FTZ R53, R53, R95, R182 ;  /* 0x0000005f35357223 */ /* 0x000fe200000100b6 */
[----:B------:R-:W-:Y:S01]  /*1ea90*/  FADD.FTZ R44, R44, -R224 ;  /* 0x800000e02c2c7221 */ /* 0x000fe20000010000 */
[----:B------:R-:W-:Y:S01]  /*1eaa0*/  FFMA.FTZ R52, R252, R93, R179 ;  /* 0x0000005dfc347223 */ /* 0x000fe200000100b3 */
[----:B------:R-:W-:-:S02]  /*1eab0*/  HADD2.F32 R95, -RZ, R128.H1_H1 ;  /* 0x30000080ff5f7230 */ /* 0x000fc40000004100 */
[----:B------:R-:W-:Y:S01]  /*1eac0*/  FFMA.FTZ R58, R99, R101, R184 ;  /* 0x00000065633a7223 */ /* 0x000fe200000100b8 */
[----:B------:R-:W-:Y:S02]  /*1ead0*/  HADD2.F32 R93, -RZ, R128.H0_H0 ;  /* 0x20000080ff5d7230 */ /* 0x000fe40000004100 */
[C---:B------:R-:W-:Y:S01]  /*1eae0*/  FMUL.FTZ R57, R225.reuse, R57 ;  /* 0x00000039e1397220 */ /* 0x040fe20000410000 */
[--C-:B------:R-:W-:Y:S02]  /*1eaf0*/  HADD2.F32 R97, -RZ, R127.reuse.H0_H0 ;  /* 0x2000007fff617230 */ /* 0x100fe40000004100 */
[C---:B------:R-:W-:Y:S01]  /*1eb00*/  FMUL.FTZ R56, R225.reuse, R56 ;  /* 0x00000038e1387220 */ /* 0x040fe20000410000 */
[C---:B------:R-:W-:Y:S01]  /*1eb10*/  FMUL.FTZ R46, R225.reuse, R46 ;  /* 0x0000002ee12e7220 */ /* 0x040fe20000410000 */
[----:B------:R-:W-:Y:S02]  /*1eb20*/  HADD2.F32 R101, -RZ, R127.H1_H1 ;  /* 0x3000007fff657230 */ /* 0x000fe40000004100 */
[----:B------:R-:W-:Y:S01]  /*1eb30*/  FMUL.FTZ R99, R225, R236 ;  /* 0x000000ece1637220 */ /* 0x000fe20000410000 */
[----:B------:R-:W-:-:S02]  /*1eb40*/  HADD2.F32 R252, -RZ, R126.H0_H0 ;  /* 0x2000007efffc7230 */ /* 0x000fc40000004100 */
[----:B------:R-:W-:Y:S01]  /*1eb50*/  FMUL.FTZ R44, R225, R44 ;  /* 0x0000002ce12c7220 */ /* 0x000fe20000410000 */
[----:B------:R-:W-:Y:S01]  /*1eb60*/  FFMA.FTZ R95, R57, R95, R180 ;  /* 0x0000005f395f7223 */ /* 0x000fe200000100b4 */
[--C-:B------:R-:W-:Y:S01]  /*1eb70*/  FADD.FTZ R48, R48, -R224.reuse ;  /* 0x800000e030307221 */ /* 0x100fe20000010000 */
[----:B------:R-:W-:Y:S01]  /*1eb80*/  FADD.FTZ R38, R38, -R224 ;  /* 0x800000e026267221 */ /* 0x000fe20000010000 */
[----:B------:R-:W-:Y:S01]  /*1eb90*/  FFMA.FTZ R236, R56, R93, R177 ;  /* 0x0000005d38ec7223 */ /* 0x000fe200000100b1 */
[----:B------:R-:W-:Y:S01]  /*1eba0*/  FFMA.FTZ R57, R46, R97, R191 ;  /* 0x000000612e397223 */ /* 0x000fe200000100bf */
[----:B------:R-:W-:Y:S01]  /*1ebb0*/  FFMA.FTZ R56, R99, R101, R194 ;  /* 0x0000006563387223 */ /* 0x000fe200000100c2 */
[----:B------:R-:W-:Y:S02]  /*1ebc0*/  HADD2.F32 R97, -RZ, R126.H1_H1 ;  /* 0x3000007eff617230 */ /* 0x000fe40000004100 */
[----:B------:R-:W-:Y:S01]  /*1ebd0*/  FMUL.FTZ R99, R225, R226 ;  /* 0x000000e2e1637220 */ /* 0x000fe20000410000 */
[----:B------:R-:W-:Y:S01]  /*1ebe0*/  FFMA.FTZ R252, R44, R252, R189 ;  /* 0x000000fc2cfc7223 */ /* 0x000fe200000100bd */
[----:B------:R-:W-:-:S02]  /*1ebf0*/  HADD2.F32 R103, -RZ, R124.H0_H0 ;  /* 0x2000007cff677230 */ /* 0x000fc40000004100 */
[C---:B------:R-:W-:Y:S01]  /*1ec00*/  FMUL.FTZ R48, R225.reuse, R48 ;  /* 0x00000030e1307220 */ /* 0x040fe20000410000 */
[----:B------:R-:W-:Y:S02]  /*1ec10*/  HADD2.F32 R44, -RZ, R123.H0_H0 ;  /* 0x2000007bff2c7230 */ /* 0x000fe40000004100 */
[----:B------:R-:W-:Y:S01]  /*1ec20*/  FMUL.FTZ R38, R225, R38 ;  /* 0x00000026e1267220 */ /* 0x000fe20000410000 */
[--C-:B------:R-:W-:Y:S01]  /*1ec30*/  FADD.FTZ R49, R49, -R224.reuse ;  /* 0x800000e031317221 */ /* 0x100fe20000010000 */
[----:B------:R-:W-:Y:S01]  /*1ec40*/  FADD.FTZ R42, R42, -R224 ;  /* 0x800000e02a2a7221 */ /* 0x000fe20000010000 */
[----:B------:R-:W-:Y:S01]  /*1ec50*/  FFMA.FTZ R99, R99, R97, R192 ;  /* 0x0000006163637223 */ /* 0x000fe200000100c0 */
[----:B------:R-:W-:Y:S01]  /*1ec60*/  FMUL.FTZ R97, R225, R246 ;  /* 0x000000f6e1617220 */ /* 0x000fe20000410000 */
[----:B------:R-:W-:Y:S01]  /*1ec70*/  FFMA.FTZ R103, R48, R103, R185 ;  /* 0x0000006730677223 */ /* 0x000fe200000100b9 */
[----:B------:R-:W-:Y:S01]  /*1ec80*/  FFMA.FTZ R246, R38, R44, R199 ;  /* 0x0000002c26f67223 */ /* 0x000fe200000100c7 */
[----:B------:R-:W-:-:S02]  /*1ec90*/  HADD2.F32 R101, -RZ, R124.H1_H1 ;  /* 0x3000007cff657230 */ /* 0x000fc40000004100 */
[C---:B------:R-:W-:Y:S01]  /*1eca0*/  FMUL.FTZ R49, R225.reuse, R49 ;  /* 0x00000031e1317220 */ /* 0x040fe20000410000 */
[----:B------:R-:W-:Y:S02]  /*1ecb0*/  HADD2.F32 R48, -RZ, R122.H1_H1 ;  /* 0x3000007aff307230 */ /* 0x000fe40000004100 */
[C---:B------:R-:W-:Y:S01]  /*1ecc0*/  FMUL.FTZ R42, R225.reuse, R42 ;  /* 0x0000002ae12a7220 */ /* 0x040fe20000410000 */
[----:B------:R-:W-:Y:S02]  /*1ecd0*/  HADD2.F32 R38, -RZ, R121.H0_H0 ;  /* 0x20000079ff267230 */ /* 0x000fe40000004100 */
[----:B------:R-:W-:Y:S01]  /*1ece0*/  FMUL.FTZ R107, R225, R244 ;  /* 0x000000f4e16b7220 */ /* 0x000fe20000410000 */
[--C-:B------:R-:W-:Y:S01]  /*1ecf0*/  FADD.FTZ R50, R50, -R224.reuse ;  /* 0x800000e032327221 */ /* 0x100fe20000010000 */
[--C-:B------:R-:W-:Y:S01]  /*1ed00*/  FADD.FTZ R51, R51, -R224.reuse ;  /* 0x800000e033337221 */ /* 0x100fe20000010000 */
        /* <DEDUP_REMOVED lines=9> */
[----:B------:R-:W-:Y:S01]  /*1eda0*/  FADD.FTZ R224, R159, -R224 ;  /* 0x800000e09fe07221 */ /* 0x000fe20000010000 */
[----:B------:R-:W-:Y:S01]  /*1edb0*/  HADD2.F32 R38, -RZ, R120.H1_H1 ;  /* 0x30000078ff267230 */ /* 0x000fe20000004100 */
[----:B------:R-:W0:Y:S01]  /*1edc0*/  @!P0 LDC.64 R48, c[0x0][0x250] ;  /* 0x00009400ff308b82 */ /* 0x000e220000000a00 */
[----:B------:R-:W-:-:S02]  /*1edd0*/  HADD2.F32 R46, -RZ, R125.H0_H0 ;  /* 0x2000007dff2e7230 */ /* 0x000fc40000004100 */
[C---:B------:R-:W-:Y:S01]  /*1ede0*/  FMUL.FTZ R50, R225.reuse, R50 ;  /* 0x00000032e1327220 */ /* 0x040fe20000410000 */
[----:B------:R-:W-:Y:S02]  /*1edf0*/  HADD2.F32 R93, -RZ, R125.H1_H1 ;  /* 0x3000007dff5d7230 */ /* 0x000fe40000004100 */
[C---:B------:R-:W-:Y:S01]  /*1ee00*/  FMUL.FTZ R51, R225.reuse, R51 ;  /* 0x00000033e1337220 */ /* 0x040fe20000410000 */
[----:B------:R-:W-:Y:S01]  /*1ee10*/  FMUL.FTZ R159, R225, R238 ;  /* 0x000000eee19f7220 */ /* 0x000fe20000410000 */
[----:B------:R-:W-:Y:S01]  /*1ee20*/  FFMA.FTZ R226, R50, R46, R187 ;  /* 0x0000002e32e27223 */ /* 0x000fe200000100bb */
[----:B------:R-:W-:Y:S01]  /*1ee30*/  F2FP.F16.F32.PACK_AB R39, R39, R102 ;  /* 0x000000662727723e */ /* 0x000fe200000000ff */
[----:B------:R-:W-:Y:S01]  /*1ee40*/  FFMA.FTZ R93, R51, R93, R190 ;  /* 0x0000005d335d7223 */ /* 0x000fe200000100be */
[----:B------:R-:W-:Y:S01]  /*1ee50*/  FFMA.FTZ R159, R159, R38, R196 ;  /* 0x000000269f9f7223 */ /* 0x000fe200000100c4 */
[----:B------:R-:W-:Y:S01]  /*1ee60*/  F2FP.F16.F32.PACK_AB R38, R33, R106 ;  /* 0x0000006a2126723e */ /* 0x000fe200000000ff */
[----:B------:R-:W-:Y:S01]  /*1ee70*/  HADD2.F32 R33, -RZ, R118.H0_H0 ;  /* 0x20000076ff217230 */ /* 0x000fe20000004100 */
[----:B------:R-:W1:Y:S01]  /*1ee80*/  @!P0 LDC.64 R50, c[0x0][0x258] ;  /* 0x00009600ff328b82 */ /* 0x000e620000000a00 */
[----:B------:R-:W-:Y:S01]  /*1ee90*/  FMUL.FTZ R102, R225, R156 ;  /* 0x0000009ce1667220 */ /* 0x000fe20000410000 */
[----:B------:R-:W-:-:S02]  /*1eea0*/  HADD2.F32 R46, -RZ, R123.H1_H1 ;  /* 0x3000007bff2e7230 */ /* 0x000fc40000004100 */
[C---:B------:R-:W-:Y:S01]  /*1eeb0*/  FMUL.FTZ R44, R225.reuse, R36 ;  /* 0x00000024e12c7220 */ /* 0x040fe20000410000 */
[----:B------:R-:W-:Y:S02]  /*1eec0*/  HADD2.F32 R36, -RZ, R121.H1_H1 ;  /* 0x30000079ff247230 */ /* 0x000fe40000004100 */
[----:B------:R-:W-:Y:S01]  /*1eed0*/  FFMA.FTZ R102, R102, R33, R205 ;  /* 0x0000002166667223 */ /* 0x000fe200000100cd */
[----:B------:R-:W-:Y:S02]  /*1eee0*/  HADD2.F32 R33, -RZ, R117.H0_H0 ;  /* 0x20000075ff217230 */ /* 0x000fe40000004100 */
[----:B------:R-:W-:Y:S01]  /*1eef0*/  FMUL.FTZ R248, R225, R248 ;  /* 0x000000f8e1f87220 */ /* 0x000fe20000410000 */
[----:B------:R-:W2:Y:S01]  /*1ef00*/  LDC.64 R238, c[0x0][0x2b8] ;  /* 0x0000ae00ffee7b82 */ /* 0x000ea20000000a00 */
[----:B------:R-:W-:Y:S01]  /*1ef10*/  FFMA.FTZ R97, R97, R46, R202 ;  /* 0x0000002e61617223 */ /* 0x000fe200000100ca */
[----:B------:R-:W-:Y:S01]  /*1ef20*/  HADD2.F32 R46, -RZ, R122.H0_H0 ;  /* 0x2000007aff2e7230 */ /* 0x000fe20000004100 */
[----:B------:R-:W-:Y:S01]  /*1ef30*/  F2FP.F16.F32.PACK_AB R37, R37, R100 ;  /* 0x000000642525723e */ /* 0x000fe200000000ff */
[----:B------:R-:W-:Y:S01]  /*1ef40*/  FFMA.FTZ R105, R105, R36, R198 ;  /* 0x0000002469697223 */ /* 0x000fe200000100c6 */
[----:B------:R-:W-:Y:S01]  /*1ef50*/  FFMA.FTZ R100, R248, R33, R203 ;  /* 0x00000021f8647223 */ /* 0x000fe200000100cb */
[----:B------:R-:W-:-:S02]  /*1ef60*/  HADD2.F32 R36, -RZ, R120.H0_H0 ;  /* 0x20000078ff247230 */ /* 0x000fc40000004100 */
[C---:B------:R-:W-:Y:S01]  /*1ef70*/  FMUL.FTZ R40, R225.reuse, R40 ;  /* 0x00000028e1287220 */ /* 0x040fe20000410000 */
[----:B------:R-:W-:Y:S02]  /*1ef80*/  HADD2.F32 R33, -RZ, R116.H0_H0 ;  /* 0x20000074ff217230 */ /* 0x000fe40000004100 */
[C---:B------:R-:W-:Y:S01]  /*1ef90*/  FMUL.FTZ R106, R225.reuse, R242 ;  /* 0x000000f2e16a7220 */ /* 0x040fe20000410000 */
[----:B------:R-:W-:Y:S01]  /*1efa0*/  FFMA.FTZ R244, R44, R46, R197 ;  /* 0x0000002e2cf47223 */ /* 0x000fe200000100c5 */
[----:B------:R-:W-:Y:S01]  /*1efb0*/  FMUL.FTZ R44, R225, R224 ;  /* 0x000000e0e12c7220 */ /* 0x000fe20000410000 */
[----:B------:R-:W-:Y:S01]  /*1efc0*/  FFMA.FTZ R224, R40, R36, R193 ;  /* 0x0000002428e07223 */ /* 0x000fe200000100c1 */
[----:B------:R-:W-:Y:S01]  /*1efd0*/  FFMA.FTZ R106, R106, R33, R201 ;  /* 0x000000216a6a7223 */ /* 0x000fe200000100c9 */
[----:B0-----:R-:W-:-:S04]  /*1efe0*/  @!P0 IMAD.WIDE R48, R0, 0x4, R48 ;  /* 0x0000000400308825 */ /* 0x001fc800078e0230 */
[C---:B------:R-:W-:Y:S01]  /*1eff0*/  FMUL.FTZ R227, R225.reuse, R250 ;  /* 0x000000fae1e37220 */ /* 0x040fe20000410000 */
[C---:B------:R-:W-:Y:S01]  /*1f000*/  FMUL.FTZ R237, R225.reuse, R32 ;  /* 0x00000020e1ed7220 */ /* 0x040fe20000410000 */
[----:B------:R-:W-:Y:S01]  /*1f010*/  LEA R40, P1, R220, UR16, 0x4 ;  /* 0x00000010dc287c11 */ /* 0x000fe2000f8220ff */
[----:B------:R-:W-:Y:S01]  /*1f020*/  HADD2.F32 R36, -RZ, R118.H1_H1 ;  /* 0x30000076ff247230 */ /* 0x000fe20000004100 */
[----:B------:R0:W-:Y:S01]  /*1f030*/  @!P0 STG.E desc[UR4][R48.64], R223 ;  /* 0x000000df30008986 */ /* 0x0001e2000c101904 */
[----:B------:R-:W-:Y:S02]  /*1f040*/  HADD2.F32 R33, -RZ, R116.H1_H1 ;  /* 0x30000074ff217230 */ /* 0x000fe40000004100 */
[----:B------:R-:W-:Y:S01]  /*1f050*/  FMUL.FTZ R235, R225, R34 ;  /* 0x00000022e1eb7220 */ /* 0x000fe20000410000 */
[----:B------:R-:W-:Y:S02]  /*1f060*/  HADD2.F32 R34, -RZ, R117.H1_H1 ;  /* 0x30000075ff227230 */ /* 0x000fe40000004100 */
[----:B------:R-:W-:Y:S01]  /*1f070*/  FFMA.FTZ R227, R227, R36, R208 ;  /* 0x00000024e3e37223 */ /* 0x000fe200000100d0 */
[----:B------:R-:W-:Y:S01]  /*1f080*/  F2FP.F16.F32.PACK_AB R36, R41, R104 ;  /* 0x000000682924723e */ /* 0x000fe200000000ff */
[----:B------:R-:W-:Y:S01]  /*1f090*/  FFMA.FTZ R237, R237, R33, R204 ;  /* 0x00000021eded7223 */ /* 0x000fe200000100cc */
[----:B-1----:R-:W-:Y:S01]  /*1f0a0*/  @!P0 IMAD.WIDE R50, R0, 0x4, R50 ;  /* 0x0000000400328825 */ /* 0x002fe200078e0232 */
[----:B------:R-:W-:-:S03]  /*1f0b0*/  LEA.HI.X R41, R220, UR17, RZ, 0x4, P1 ;  /* 0x00000011dc297c11 */ /* 0x000fc600088f24ff */
[----:B------:R-:W-:Y:S01]  /*1f0c0*/  FMUL.FTZ R158, R225, R158 ;  /* 0x0000009ee19e7220 */ /* 0x000fe20000410000 */
[----:B------:R-:W-:Y:S01]  /*1f0d0*/  FFMA.FTZ R235, R235, R34, R206 ;  /* 0x00000022ebeb7223 */ /* 0x000fe200000100ce */
[--C-:B--2---:R-:W-:Y:S01]  /*1f0e0*/  IMAD.WIDE.U32 R32, R231, 0x10, R238.reuse ;  /* 0x00000010e7207825 */ /* 0x104fe200078e00ee */
[----:B0-----:R-:W-:Y:S01]  /*1f0f0*/  F2FP.F16.F32.PACK_AB R49, R61, R60 ;  /* 0x0000003c3d31723e */ /* 0x001fe200000000ff */
[----:B------:R0:W-:Y:S01]  /*1f100*/  @!P0 STG.E desc[UR4][R50.64], R225 ;  /* 0x000000e132008986 */ /* 0x0001e2000c101904 */
[----:B------:R-:W1:Y:S01]  /*1f110*/  LDC.64 R60, c[0x0][0x210] ;  /* 0x00008400ff3c7b82 */ /* 0x000e620000000a00 */
[----:B------:R-:W-:Y:S01]  /*1f120*/  HADD2.F32 R42, -RZ, R119.H0_H0 ;  /* 0x20000077ff2a7230 */ /* 0x000fe20000004100 */
[----:B------:R-:W-:Y:S01]  /*1f130*/  F2FP.F16.F32.PACK_AB R35, R35, R94 ;  /* 0x0000005e2323723e */ /* 0x000fe200000000ff */
[----:B------:R-:W-:Y:S01]  /*1f140*/  IMAD.WIDE.U32 R242, R222, 0x10, R238 ;  /* 0x00000010def27825 */ /* 0x000fe200078e00ee */
[----:B------:R2:W-:Y:S01]  /*1f150*/  STG.E.128 desc[UR4][R40.64], R36 ;  /* 0x0000002428007986 */ /* 0x0005e2000c101d04 */
[----:B------:R-:W-:-:S02]  /*1f160*/  F2FP.F16.F32.PACK_AB R34, R45, R98 ;  /* 0x000000622d22723e */ /* 0x000fc400000000ff */
[----:B------:R-:W-:Y:S01]  /*1f170*/  FFMA.FTZ R158, R158, R42, R207 ;  /* 0x0000002a9e9e7223 */ /* 0x000fe200000100cf */
[--C-:B------:R-:W-:Y:S01]  /*1f180*/  IMAD.WIDE.U32 R248, R228, 0x10, R238.reuse ;  /* 0x00000010e4f87825 */ /* 0x100fe200078e00ee */
[----:B------:R-:W-:Y:S02]  /*1f190*/  F2FP.F16.F32.PACK_AB R42, R82, R83 ;  /* 0x00000053522a723e */ /* 0x000fe400000000ff */
[----:B------:R-:W-:Y:S01]  /*1f1a0*/  F2FP.F16.F32.PACK_AB R46, R74, R75 ;  /* 0x0000004b4a2e723e */ /* 0x000fe200000000ff */
[--C-:B------:R-:W-:Y:S01]  /*1f1b0*/  IMAD.WIDE.U32 R250, R229, 0x10, R238.reuse ;  /* 0x00000010e5fa7825 */ /* 0x100fe200078e00ee */
[----:B------:R-:W-:Y:S02]  /*1f1c0*/  F2FP.F16.F32.PACK_AB R45, R68, R69 ;  /* 0x00000045442d723e */ /* 0x000fe400000000ff */
[----:B------:R-:W-:Y:S01]  /*1f1d0*/  F2FP.F16.F32.PACK_AB R55, R55, R54 ;  /* 0x000000363737723e */ /* 0x000fe200000000ff */
[----:B------:R-:W-:Y:S01]  /*1f1e0*/  IMAD.WIDE.U32 R222, R230, 0x10, R238 ;  /* 0x00000010e6de7825 */ /* 0x000fe200078e00ee */
[----:B0-----:R-:W-:-:S02]  /*1f1f0*/  F2FP.F16.F32.PACK_AB R51, R62, R63 ;  /* 0x0000003f3e33723e */ /* 0x001fc400000000ff */
[----:B------:R-:W-:Y:S01]  /*1f200*/  F2FP.F16.F32.PACK_AB R50, R66, R67 ;  /* 0x000000434232723e */ /* 0x000fe200000000ff */
[--C-:B------:R-:W-:Y:S01]  /*1f210*/  IMAD.WIDE.U32 R228, R232, 0x10, R238.reuse ;  /* 0x00000010e8e47825 */ /* 0x100fe200078e00ee */
[----:B------:R-:W-:Y:S02]  /*1f220*/  F2FP.F16.F32.PACK_AB R48, R64, R65 ;  /* 0x000000414030723e */ /* 0x000fe400000000ff */
[----:B--2---:R-:W-:Y:S01]  /*1f230*/  F2FP.F16.F32.PACK_AB R39, R47, R86 ;  /* 0x000000562f27723e */ /* 0x004fe200000000ff */
[----:B------:R-:W-:Y:S01]  /*1f240*/  IMAD.WIDE.U32 R230, R233, 0x10, R238 ;  /* 0x00000010e9e67825 */ /* 0x000fe200078e00ee */
[----:B------:R-:W-:Y:S02]  /*1f250*/  MOV R233, R33 ;  /* 0x0000002100e97202 */ /* 0x000fe40000000f00 */
[----:B------:R-:W-:Y:S01]  /*1f260*/  F2FP.F16.F32.PACK_AB R33, R43, R92 ;  /* 0x0000005c2b21723e */ /* 0x000fe200000000ff */
[----:B------:R-:W-:Y:S01]  /*1f270*/  IMAD.MOV.U32 R232, RZ, RZ, R32 ;  /* 0x000000ffffe87224 */ /* 0x000fe200078e0020 */
[----:B------:R-:W-:Y:S01]  /*1f280*/  F2FP.F16.F32.PACK_AB R32, R87, R96 ;  /* 0x000000605720723e */ /* 0x000fe200000000ff */
[----:B------:R-:W-:Y:S01]  /*1f290*/  HADD2.F32 R157, -RZ, R119.H1_H1 ;  /* 0x30000077ff9d7230 */ /* 0x000fe20000004100 */
[----:B------:R-:W-:Y:S01]  /*1f2a0*/  F2FP.F16.F32.PACK_AB R38, R90, R91 ;  /* 0x0000005b5a26723e */ /* 0x000fe200000000ff */
[----:B------:R-:W-:Y:S01]  /*1f2b0*/  IMAD.WIDE.U32 R238, R234, 0x10, R238 ;  /* 0x00000010eaee7825 */ /* 0x000fe200078e00ee */
[----:B------:R-:W-:Y:S01]  /*1f2c0*/  F2FP.F16.F32.PACK_AB R37, R84, R85 ;  /* 0x000000555425723e */ /* 0x000fe200000000ff */
[----:B------:R0:W-:Y:S01]  /*1f2d0*/  STG.E.128 desc[UR4][R242.64], R32 ;  /* 0x00000020f2007986 */ /* 0x0001e2000c101d04 */
[----:B------:R-:W-:Y:S01]  /*1f2e0*/  F2FP.F16.F32.PACK_AB R36, R88, R89 ;  /* 0x000000595824723e */ /* 0x000fe200000000ff */
[----:B------:R-:W-:Y:S01]  /*1f2f0*/  FFMA.FTZ R157, R44, R157, R209 ;  /* 0x0000009d2c9d7223 */ /* 0x000fe200000100d1 */
[----:B------:R-:W-:-:S02]  /*1f300*/  F2FP.F16.F32.PACK_AB R43, R78, R79 ;  /* 0x0000004f4e2b723e */ /* 0x000fc400000000ff */
[----:B------:R-:W-:Y:S01]  /*1f310*/  F2FP.F16.F32.PACK_AB R41, R76, R77 ;  /* 0x0000004d4c29723e */ /* 0x000fe200000000ff */
[----:B------:R-:W-:Y:S01]  /*1f320*/  STG.E.128 desc[UR4][R248.64], R36 ;  /* 0x00000024f8007986 */ /* 0x000fe2000c101d04 */
[----:B------:R-:W-:Y:S02]  /*1f330*/  F2FP.F16.F32.PACK_AB R40, R80, R81 ;  /* 0x000000515028723e */ /* 0x000fe400000000ff */
[----:B------:R-:W-:Y:S02]  /*1f340*/  F2FP.F16.F32.PACK_AB R47, R70, R71 ;  /* 0x00000047462f723e */ /* 0x000fe400000000ff */
[----:B------:R-:W-:Y:S01]  /*1f350*/  F2FP.F16.F32.PACK_AB R44, R72, R73 ;  /* 0x00000049482c723e */ /* 0x000fe200000000ff */
[----:B------:R2:W-:Y:S01]  /*1f360*/  STG.E.128 desc[UR4][R250.64], R40 ;  /* 0x00000028fa007986 */ /* 0x0005e2000c101d04 */
        /* <DEDUP_REMOVED lines=10> */
[----:B0-----:R-:W-:Y:S02]  /*1f410*/  F2FP.F16.F32.PACK_AB R35, R97, R246 ;  /* 0x000000f66123723e */ /* 0x001fe400000000ff */
[----:B------:R-:W-:Y:S01]  /*1f420*/  F2FP.F16.F32.PACK_AB R34, R107, R244 ;  /* 0x000000f46b22723e */ /* 0x000fe200000000ff */
[----:B------:R3:W-:Y:S01]  /*1f430*/  STG.E.128 desc[UR4][R230.64], R56 ;  /* 0x00000038e6007986 */ /* 0x0007e2000c101d04 */
[----:B--2---:R-:W-:-:S02]  /*1f440*/  LEA R40, P0, R221, UR16, 0x4 ;  /* 0x00000010dd287c11 */ /* 0x004fc4000f8020ff */
[----:B------:R-:W-:Y:S02]  /*1f450*/  F2FP.F16.F32.PACK_AB R33, R105, R240 ;  /* 0x000000f06921723e */ /* 0x000fe400000000ff */
[----:B------:R-:W-:Y:S02]  /*1f460*/  F2FP.F16.F32.PACK_AB R32, R159, R224 ;  /* 0x000000e09f20723e */ /* 0x000fe400000000ff */
[----:B------:R-:W-:Y:S02]  /*1f470*/  F2FP.F16.F32.PACK_AB R39, R157, R158 ;  /* 0x0000009e9d27723e */ /* 0x000fe400000000ff */
[----:B------:R-:W-:Y:S01]  /*1f480*/  F2FP.F16.F32.PACK_AB R38, R227, R102 ;  /* 0x00000066e326723e */ /* 0x000fe200000000ff */
[----:B------:R3:W-:Y:S01]  /*1f490*/  STG.E.128 desc[UR4][R238.64], R32 ;  /* 0x00000020ee007986 */ /* 0x0007e2000c101d04 */
[----:B------:R-:W-:Y:S02]  /*1f4a0*/  F2FP.F16.F32.PACK_AB R37, R235, R100 ;  /* 0x00000064eb25723e */ /* 0x000fe400000000ff */
[----:B------:R-:W-:-:S02]  /*1f4b0*/  LEA.HI.X R41, R221, UR17, RZ, 0x4, P0 ;  /* 0x00000011dd297c11 */ /* 0x000fc400080f24ff */
[----:B------:R-:W-:Y:S02]  /*1f4c0*/  F2FP.F16.F32.PACK_AB R36, R237, R106 ;  /* 0x0000006aed24723e */ /* 0x000fe400000000ff */
[----:B-1----:R-:W-:-:S03]  /*1f4d0*/  LEA R0, R60, R0, 0x2 ;  /* 0x000000003c007211 */ /* 0x002fc600078e10ff */
[----:B------:R3:W-:Y:S01]  /*1f4e0*/  STG.E.128 desc[UR4][R40.64], R36 ;  /* 0x0000002428007986 */ /* 0x0007e2000c101d04 */
[----:B------:R-:W-:-:S13]  /*1f4f0*/  ISETP.GE.AND P0, PT, R0, R61, PT ;  /* 0x0000003d0000720c */ /* 0x000fda0003f06270 */
[----:B------:R-:W-:Y:S05]  /*1f500*/  @!P0 BRA `(.L_x_46114) ;  /* 0xfffffe1800648947 */ /* 0x000fea000383ffff */
[----:B------:R-:W-:Y:S05]  /*1f510*/  BSYNC B0 ;  /* 0x0000000000007941 */ /* 0x000fea0003800000 */
.L_x_45552:
[----:B------:R-:W-:Y:S05]  /*1f520*/  EXIT ;  /* 0x000000000000794d */ /* 0x000fea0003800000 */
.L_x_46113:
        /* <DEDUP_REMOVED lines=8> */
.L_x_46116:
[----:B------:R-:W-:Y:S05]  /*1f5b0*/  BSYNC B1 ;  /* 0x0000000000017941 */ /* 0x000fea0003800000 */
.L_x_46115:
[----:B------:R-:W-:Y:S01]  /*1f5c0*/  MOV R223, R237 ;  /* 0x000000ed00df7202 */ /* 0x000fe20000000f00 */
[----:B------:R-:W-:Y:S01]  /*1f5d0*/  HFMA2.MMA R242, -RZ, RZ, 0, 1.847743988037109375e-06 ;  /* 0x0000001ffff27435 */ /* 0x000fe200000001ff */
[----:B------:R-:W-:Y:S01]  /*1f5e0*/  IMAD.MOV.U32 R241, RZ, RZ, 0x2 ;  /* 0x00000002fff17424 */ /* 0x000fe200078e00ff */
[----:B------:R-:W-:Y:S01]  /*1f5f0*/  MOV R239, 0xffffffff ;  /* 0xffffffff00ef7802 */ /* 0x000fe20000000f00 */
[----:B------:R-:W0:Y:S01]  /*1f600*/  LDC R225, c[0x0][0x290] ;  /* 0x0000a400ffe17b82 */ /* 0x000e220000000800 */
[----:B------:R-:W-:-:S05]  /*1f610*/  FADD.FTZ R226, R224, R223 ;  /* 0x000000dfe0e27221 */ /* 0x000fca0000010000 */
[----:B------:R-:W-:-:S07]  /*1f620*/  MOV R240, R226 ;  /* 0x000000e200f07202 */ /* 0x000fce0000000f00 */
[----:B0-----:R-:W-:Y:S05]  /*1f630*/  WARPSYNC.COLLECTIVE R239, `(.L_x_46117) ;  /* 0x00000000ef087348 */ /* 0x001fea0003c00000 */
[----:B------:R1:W2:Y:S02]  /*1f640*/  SHFL.BFLY P1, R237, R240, R241, R242 ;  /* 0x0c0000f1f0ed7389 */ /* 0x0002a400000200f2 */
[----:B012---:R-:W-:Y:S01]  /*1f650*/  ENDCOLLECTIVE ;  /* 0x000000000000791b */ /* 0x007fe20003800000 */
.L_x_46117:
[----:B------:R-:W-:Y:S01]  /*1f660*/  HFMA2.MMA R241, -RZ, RZ, 0, 2.384185791015625e-07 ;  /* 0x00000004fff17435 */ /* 0x000fe200000001ff */
[----:B------:R-:W-:-:S04]  /*1f670*/  IMAD.MOV.U32 R223, RZ, RZ, R237 ;  /* 0x000000ffffdf7224 */ /* 0x000fc800078e00ed */
[----:B------:R-:W-:-:S05]  /*1f680*/  FADD.FTZ R227, R226, R223 ;  /* 0x000000dfe2e37221 */ /* 0x000fca0000010000 */
[----:B------:R-:W-:-:S07]  /*1f690*/  MOV R240, R227 ;  /* 0x000000e300f07202 */ /* 0x000fce0000000f00 */
[----:B------:R-:W-:Y:S05]  /*1f6a0*/  WARPSYNC.COLLECTIVE R239, `(.L_x_46118) ;  /* 0x00000000ef087348 */ /* 0x000fea0003c00000 */
[----:B------:R0:W1:Y:S02]  /*1f6b0*/  SHFL.BFLY P1, R237, R240, R241, R242 ;  /* 0x0c0000f1f0ed7389 */ /* 0x00006400000200f2 */
[----:B01----:R-:W-:Y:S01]  /*1f6c0*/  ENDCOLLECTIVE ;  /* 0x000000000000791b */ /* 0x003fe20003800000 */
.L_x_46118:
[----:B------:R-:W-:Y:S01]  /*1f6d0*/  HFMA2.MMA R241, -RZ, RZ, 0, 4.76837158203125e-07 ;  /* 0x00000008fff17435 */ /* 0x000fe200000001ff */
[----:B------:R-:W-:-:S04]  /*1f6e0*/  IMAD.MOV.U32 R236, RZ, RZ, R237 ;  /* 0x000000ffffec7224 */ /* 0x000fc800078e00ed */
[----:B------:R-:W-:-:S05]  /*1f6f0*/  FADD.FTZ R236, R227, R236 ;  /* 0x000000ece3ec7221 */ /* 0x000fca0000010000 */
[----:B------:R-:W-:-:S07]  /*1f700*/  MOV R240, R236 ;  /* 0x000000ec00f07202 */ /* 0x000fce0000000f00 */
[----:B------:R-:W-:Y:S05]  /*1f710*/  WARPSYNC.COLLECTIVE R239, `(.L_x_46119) ;  /* 0x00000000ef087348 */ /* 0x000fea0003c00000 */
[----:B------:R0:W1:Y:S02]  /*1f720*/  SHFL.BFLY P1, R237, R240, R241, R242 ;  /* 0x0c0000f1f0ed7389 */ /* 0x00006400000200f2 */
[----:B01----:R-:W-:Y:S01]  /*1f730*/  ENDCOLLECTIVE ;  /* 0x000000000000791b */ /* 0x003fe20003800000 */
.L_x_46119:
[----:B------:R-:W-:Y:S01]  /*1f740*/  HFMA2.MMA R241, -RZ, RZ, 0, 9.5367431640625e-07 ;  /* 0x00000010fff17435 */ /* 0x000fe200000001ff */
[----:B------:R-:W-:-:S04]  /*1f750*/  IMAD.MOV.U32 R223, RZ, RZ, R237 ;  /* 0x000000ffffdf7224 */ /* 0x000fc800078e00ed */
[----:B------:R-:W-:-:S05]  /*1f760*/  FADD.FTZ R235, R236, R223 ;  /* 0x000000dfeceb7221 */ /* 0x000fca0000010000 */
[----:B------:R-:W-:-:S07]  /*1f770*/  MOV R240, R235 ;  /* 0x000000eb00f07202 */ /* 0x000fce0000000f00 */
[----:B------:R-:W-:Y:S05]  /*1f780*/  WARPSYNC.COLLECTIVE R239, `(.L_x_46120) ;  /* 0x00000000ef087348 */ /* 0x000fea0003c00000 */
[----:B------:R0:W1:Y:S02]  /*1f790*/  SHFL.BFLY P1, R237, R240, R241, R242 ;  /* 0x0c0000f1f0ed7389 */ /* 0x00006400000200f2 */
[----:B01----:R-:W-:Y:S01]  /*1f7a0*/  ENDCOLLECTIVE ;  /* 0x000000000000791b */ /* 0x003fe20003800000 */
.L_x_46120:
[----:B------:R-:W-:Y:S01]  /*1f7b0*/  HFMA2.MMA R241, -RZ, RZ, 0, 5.9604644775390625e-08 ;  /* 0x00000001fff17435 */ /* 0x000fe200000001ff */
[----:B------:R-:W-:-:S04]  /*1f7c0*/  IMAD.MOV.U32 R238, RZ, RZ, R237 ;  /* 0x000000ffffee7224 */ /* 0x000fc800078e00ed */
        /* <DEDUP_REMOVED lines=166> */
.L_x_46121:
[----:B------:R-:W-:Y:S01]  /*20230*/  HFMA2.MMA R241, -RZ, RZ, 0, 1.1920928955078125e-07 ;  /* 0x00000002fff17435 */ /* 0x000fe200000001ff */
[----:B------:R-:W-:-:S04]  /*20240*/  IMAD.MOV.U32 R227, RZ, RZ, R237 ;  /* 0x000000ffffe37224 */ /* 0x000fc800078e00ed */
[----:B------:R-:W-:-:S05]  /*20250*/  FADD.FTZ R227, R224, R227 ;  /* 0x000000e3e0e37221 */ /* 0x000fca0000010000 */
[----:B------:R-:W-:-:S07]  /*20260*/  MOV R240, R227 ;  /* 0x000000e300f07202 */ /* 0x000fce0000000f00 */
[----:B------:R-:W-:Y:S05]  /*20270*/  WARPSYNC.COLLECTIVE R239, `(.L_x_46122) ;  /* 0x00000000ef087348 */ /* 0x000fea0003c00000 */
[----:B------:R0:W1:Y:S02]  /*20280*/  SHFL.BFLY P1, R237, R240, R241, R242 ;  /* 0x0c0000f1f0ed7389 */ /* 0x00006400000200f2 */
[----:B01----:R-:W-:Y:S01]  /*20290*/  ENDCOLLECTIVE ;  /* 0x000000000000791b */ /* 0x003fe20003800000 */
.L_x_46122:
[----:B------:R-:W-:Y:S01]  /*202a0*/  HFMA2.MMA R241, -RZ, RZ, 0, 2.384185791015625e-07 ;  /* 0x00000004fff17435 */ /* 0x000fe200000001ff */
[----:B------:R-:W-:-:S04]  /*202b0*/  IMAD.MOV.U32 R226, RZ, RZ, R237 ;  /* 0x000000ffffe27224 */ /* 0x000fc800078e00ed */
[----:B------:R-:W-:-:S05]  /*202c0*/  FADD.FTZ R226, R227, R226 ;  /* 0x000000e2e3e27221 */ /* 0x000fca0000010000 */
[----:B------:R-:W-:-:S07]  /*202d0*/  MOV R240, R226 ;  /* 0x000000e200f07202 */ /* 0x000fce0000000f00 */
[----:B------:R-:W-:Y:S05]  /*202e0*/  WARPSYNC.COLLECTIVE R239, `(.L_x_46123) ;  /* 0x00000000ef087348 */ /* 0x000fea0003c00000 */
[----:B------:R0:W1:Y:S02]  /*202f0*/  SHFL.BFLY P1, R237, R240, R241, R242 ;  /* 0x0c0000f1f0ed7389 */ /* 0x00006400000200f2 */
[----:B01----:R-:W-:Y:S01]  /*20300*/  ENDCOLLECTIVE ;  /* 0x000000000000791b */ /* 0x003fe20003800000 */
.L_x_46123:
[----:B------:R-:W-:Y:S01]  /*20310*/  HFMA2.MMA R241, -RZ, RZ, 0, 4.76837158203125e-07 ;  /* 0x00000008fff17435 */ /* 0x000fe200000001ff */
[----:B------:R-:W-:-:S04]  /*20320*/  IMAD.MOV.U32 R235, RZ, RZ, R237 ;  /* 0x000000ffffeb7224 */ /* 0x000fc800078e00ed */
[----:B------:R-:W-:-:S05]  /*20330*/  FADD.FTZ R235, R226, R235 ;  /* 0x000000ebe2eb7221 */ /* 0x000fca0000010000 */
[----:B------:R-:W-:-:S07]  /*20340*/  MOV R240, R235 ;  /* 0x000000eb00f07202 */ /* 0x000fce0000000f00 */
[----:B------:R-:W-:Y:S05]  /*20350*/  WARPSYNC.COLLECTIVE R239, `(.L_x_46124) ;  /* 0x00000000ef087348 */ /* 0x000fea0003c00000 */
[----:B------:R0:W1:Y:S02]  /*20360*/  SHFL.BFLY P1, R237, R240, R241, R242 ;  /* 0x0c0000f1f0ed7389 */ /* 0x00006400000200f2 */
[----:B01----:R-:W-:Y:S01]  /*20370*/  ENDCOLLECTIVE ;  /* 0x000000000000791b */ /* 0x003fe20003800000 */
.L_x_46124:
[----:B------:R-:W-:Y:S01]  /*20380*/  HFMA2.MMA R241, -RZ, RZ, 0, 9.5367431640625e-07 ;  /* 0x00000010fff17435 */ /* 0x000fe200000001ff */
[----:B------:R-:W-:-:S04]  /*20390*/  IMAD.MOV.U32 R236, RZ, RZ, R237 ;  /* 0x000000ffffec7224 */ /* 0x000fc800078e00ed */
[----:B------:R-:W-:-:S05]  /*203a0*/  FADD.FTZ R236, R235, R236 ;  /* 0x000000ecebec7221 */ /* 0x000fca0000010000 */
[----:B------:R-:W-:-:S07]  /*203b0*/  MOV R240, R236 ;  /* 0x000000ec00f07202 */ /* 0x000fce0000000f00 */
[----:B------:R-:W-:Y:S05]  /*203c0*/  WARPSYNC.COLLECTIVE R239, `(.L_x_46125) ;  /* 0x00000000ef087348 */ /* 0x000fea0003c00000 */
[----:B------:R0:W1:Y:S02]  /*203d0*/  SHFL.BFLY P1, R237, R240, R241, R242 ;  /* 0x0c0000f1f0ed7389 */ /* 0x00006400000200f2 */
[----:B01----:R-:W-:Y:S01]  /*203e0*/  ENDCOLLECTIVE ;  /* 0x000000000000791b */ /* 0x003fe20003800000 */
.L_x_46125:
[----:B------:R-:W-:Y:S05]  /*203f0*/  BRA `(.L_x_46126) ;  /* 0xffffffd400f47947 */ /* 0x000fea000383ffff */
.L_x_46127:
        /* <DEDUP_REMOVED lines=16> */
.L_x_72385:


//--------------------- .text._ZN10layer_norm13ln_fwd_kernelINS_13Kernel_traitsI6__halfS2_fS2_fjLj2560ELj1ELj4ELj1ELj16ENS_18Kernel_traits_baseILj2560ES2_S2_fS2_fjLj128EEEEELb1ELb0ELb1ELb0EEEvNS_9FwdParamsE --------------------------
	.section	.text._ZN10layer_norm13ln_fwd_kernelINS_13Kernel_traitsI6__halfS2_fS2_fjLj2560ELj1ELj4ELj1ELj16ENS_18Kernel_traits_baseILj2560ES2_S2_fS2_fjLj128EEEEELb1ELb0ELb1ELb0EEEvNS_9FwdParamsE,"ax",@progbits
	.align	128
        .global         _ZN10layer_norm13ln_fwd_kernelINS_13Kernel_traitsI6__halfS2_fS2_fjLj2560ELj1ELj4ELj1ELj16ENS_18Kernel_traits_baseILj2560ES2_S2_fS2_fjLj128EEEEELb1ELb0ELb1ELb0EEEvNS_9FwdParamsE
        .type           _ZN10layer_norm13ln_fwd_kernelINS_13Kernel_traitsI6__halfS2_fS2_fjLj2560ELj1ELj4ELj1ELj16ENS_18Kernel_traits_baseILj2560ES2_S2_fS2_fjLj128EEEEELb1ELb0ELb1ELb0EEEvNS_9FwdParamsE,@function
        .size           _ZN10layer_norm13ln_fwd_kernelINS_13Kernel_traitsI6__halfS2_fS2_fjLj2560ELj1ELj4ELj1ELj16ENS_18Kernel_traits_baseILj2560ES2_S2_fS2_fjLj128EEEEELb1ELb0ELb1ELb0EEEvNS_9FwdParamsE,(.L_x_72386 - _ZN10layer_norm13ln_fwd_kernelINS_13Kernel_traitsI6__halfS2_fS2_fjLj2560ELj1ELj4ELj1ELj16ENS_18Kernel_traits_baseILj2560ES2_S2_fS2_fjLj128EEEEELb1ELb0ELb1ELb0EEEvNS_9FwdParamsE)
        .other          _ZN10layer_norm13ln_fwd_kernelINS_13Kernel_traitsI6__halfS2_fS2_fjLj2560ELj1ELj4ELj1ELj16ENS_18Kernel_traits_baseILj2560ES2_S2_fS2_fjLj128EEEEELb1ELb0ELb1ELb0EEEvNS_9FwdParamsE,@"STO_CUDA_ENTRY STV_DEFAULT"
_ZN10layer_norm13ln_fwd_kernelINS_13Kernel_traitsI6__halfS2_fS2_fjLj2560ELj1ELj4ELj1ELj16ENS_18Kernel_traits_baseILj2560ES2_S2_fS2_fjLj128EEEEELb1ELb0ELb1ELb0EEEvNS_9FwdParamsE:
.text._ZN10layer_norm13ln_fwd_kernelINS_13Kernel_traitsI6__halfS2_fS2_fjLj2560ELj1ELj4ELj1ELj16ENS_18Kernel_traits_baseILj2560ES2_S2_fS2_fjLj128EEEEELb1ELb0ELb1ELb0EEEvNS_9FwdParamsE:
        /* <DEDUP_REMOVED lines=102> */
.L_x_46129:
[----:B------:R-:W-:Y:S05]  /*0660*/  BSYNC B0 ;  /* 0x0000000000007941 */ /* 0x000fea0003800000 */
.L_x_46128:
        /* <DEDUP_REMOVED lines=14> */
.L_x_46131:
[----:B------:R-:W-:Y:S05]  /*0750*/  BSYNC B0 ;  /* 0x0000000000007941 */ /* 0x000fea0003800000 */
.L_x_46130:
        /* <DEDUP_REMOVED lines=14> */
.L_x_46133:
[----:B------:R-:W-:Y:S05]  /*0840*/  BSYNC B0 ;  /* 0x0000000000007941 */ /* 0x000fea0003800000 */
.L_x_46132:
        /* <DEDUP_REMOVED lines=14> */
.L_x_46135:
[----:B------:R-:W-:Y:S05]  /*0930*/  BSYNC B0 ;  /* 0x0000000000007941 */ /* 0x000fea0003800000 */
.L_x_46134:
        /* <DEDUP_REMOVED lines=14> */
.L_x_46137:
[----:B------:R-:W-:Y:S05]  /*0a20*/  BSYNC B0 ;  /* 0x0000000000007941 */ /* 0x000fea0003800000 */
.L_x_46136:
        /* <DEDUP_REMOVED lines=23> */
.L_x_46139:
[----:B------:R-:W-:Y:S05]  /*0ba0*/  BSYNC B0 ;  /* 0x0000000000007941 */ /* 0x000fea0003800000 */
.L_x_46138:
        /* <DEDUP_REMOVED lines=22> */
.L_x_46141:
[----:B------:R-:W-:Y:S05]  /*0d10*/  BSYNC B0 ;  /* 0x0000000000007941 */ /* 0x000fea0003800000 */
.L_x_46140:
        /* <DEDUP_REMOVED lines=17> */
.L_x_46143:
[----:B------:R-:W-:Y:S05]  /*0e30*/  BSYNC B0 ;  /* 0x0000000000007941 */ /* 0x000fea0003800000 */
.L_x_46142:
        /* <DEDUP_REMOVED lines=15> */
[----:B------:R-:W-:Y:S01]  /*0f30*/  VIADD R47, R47, 0x20 ;  /* 0x000000202f2f7836 */ /* 0x000fe20000000000 */
[----:B------:R-:W-:Y:S02]  /*0f40*/  @!P1 CS2R R48, SRZ ;  /* 0x0000000000309805 */ /* 0x000fe4000001ff00 */
[----:B0-----:R-:W-:-:S07]  /*0f50*/  @!P1 CS2R R50, SRZ ;  /* 0x0000000000329805 */ /* 0x001fce000001ff00 */
.L_x_46145:
[----:B------:R-:W-:Y:S05]  /*0f60*/  BSYNC B0 ;  /* 0x0000000000007941 */ /* 0x000fea0003800000 */
.L_x_46144:
        /* <DEDUP_REMOVED lines=16> */
.L_x_46147:
[----:B------:R-:W-:Y:S05]  /*1070*/  BSYNC B0 ;  /* 0x0000000000007941 */ /* 0x000fea0003800000 */
.L_x_46146:
        /* <DEDUP_REMOVED lines=11> */
[----:B------:R-:W-:Y:S01]  /*1130*/  LOP3.LUT R157, R56, 0x3, RZ, 0xc0, !PT ;  /* 0x00000003389d7812 */ /* 0x000fe200078ec0ff */
[----:B------:R-:W-:Y:S01]  /*1140*/  HADD2.F32 R202, -RZ, R192.H1_H1 ;  /* 0x300000c0ffca7230 */ /* 0x000fe20000004100 */
[----:B------:R1:W-:Y:S01]  /*1150*/  STL [R1+0x78], R68 ;  /* 0x0000784401007387 */ /* 0x0003e20000100800 */
[--C-:B------:R-:W-:Y:S01]  /*1160*/  HADD2.F32 R200, -RZ, R193.reuse.H0_H0 ;  /* 0x200000c1ffc87230 */ /* 0x100fe20000004100 */
[----:B------:R-:W-:Y:S01]  /*1170*/  UISETP.NE.AND UP0, UPT, UR8, URZ, UPT ;  /* 0x0000003f0800728c */ /* 0x000fe2000bf05270 */
[----:B------:R-:W-:Y:S01]  /*1180*/  HADD2.F32 R198, -RZ, R193.H1_H1 ;  /* 0x300000c1ffc67230 */ /* 0x000fe20000004100 */
[----:B------:R-:W-:Y:S01]  /*1190*/  STL [R1+0x70], R72 ;  /* 0x0000704801007387 */ /* 0x000fe20000100800 */
[----:B------:R-:W-:Y:S01]  /*11a0*/  HADD2.F32 R192, -RZ, R195.H0_H0 ;  /* 0x200000c3ffc07230 */ /* 0x000fe20000004100 */
[----:B------:R-:W-:Y:S01]  /*11b0*/  ULDC UR8, c[0x0][0x294] ;  /* 0x0000a50000087ab9 */ /* 0x000fe20000000800 */
[----:B0-----:R-:W-:Y:S01]  /*11c0*/  HADD2.F32 R59, -RZ, R69.H1_H1 ;  /* 0x30000045ff3b7230 */ /* 0x001fe20000004100 */
[----:B------:R-:W-:Y:S01]  /*11d0*/  ULDC UR9, c[0x0][0x2d8] ;  /* 0x0000b60000097ab9 */ /* 0x000fe20000000800 */
[--C-:B------:R-:W-:Y:S01]  /*11e0*/  HADD2.F32 R69, -RZ, R70.reuse.H1_H1 ;  /* 0x30000046ff457230 */ /* 0x100fe20000004100 */
[----:B------:R-:W-:Y:S01]  /*11f0*/  ULDC.64 UR10, c[0x0][0x298] ;  /* 0x0000a600000a7ab9 */ /* 0x000fe20000000a00 */
[----:B-1----:R-:W-:Y:S01]  /*1200*/  HADD2.F32 R68, -RZ, R70.H0_H0 ;  /* 0x20000046ff447230 */ /* 0x002fe20000004100 */
        /* <DEDUP_REMOVED lines=29> */
[--C-:B------:R-:W-:Y:S02]  /*13e0*/  HADD2.F32 R176, -RZ, R179.reuse.H0_H0 ;  /* 0x200000b3ffb07230 */ /* 0x100fe40000004100 */
[----:B0-----:R-:W-:Y:S02]  /*13f0*/  HADD2.F32 R59, -RZ, R66.H0_H0 ;  /* 0x20000042ff3b7230 */ /* 0x001fe40000004100 */
        /* <DEDUP_REMOVED lines=14> */
[----:B------:R-:W-:Y:S02]  /*14e0*/  HADD2.F32 R9, -RZ, R15.H0_H0 ;  /* 0x2000000fff097230 */ /* 0x000fe40000004100 */
[----:B--2---:R-:W-:Y:S01]  /*14f0*/  HADD2.F32 R64, -RZ, R60.H1_H1 ;  /* 0x3000003cff407230 */ /* 0x004fe20000004100 */
[----:B------:R-:W-:Y:S01]  /*1500*/  STL [R1+0x40], R65 ;  /* 0x0000404101007387 */ /* 0x000fe20000100800 */
[----:B------:R-:W-:Y:S02]  /*1510*/  HADD2.F32 R60, -RZ, R61.H1_H1 ;  /* 0x3000003dff3c7230 */ /* 0x000fe40000004100 */
[----:B------:R-:W-:Y:S01]  /*1520*/  HADD2.F32 R10, -RZ, R15.H1_H1 ;  /* 0x3000000fff0a7230 */ /* 0x000fe20000004100 */
[----:B------:R-:W-:Y:S01]  /*1530*/  STL [R1+0x38], R64 ;  /* 0x0000384001007387 */ /* 0x000fe20000100800 */
[----:B------:R-:W-:-:S02]  /*1540*/  HADD2.F32 R11, -RZ, R16.H0_H0 ;  /* 0x20000010ff0b7230 */ /* 0x000fc40000004100 */
[----:B0-----:R-:W-:Y:S02]  /*1550*/  HADD2.F32 R59, -RZ, R61.H0_H0 ;  /* 0x2000003dff3b7230 */ /* 0x001fe40000004100 */
[----:B------:R-:W-:Y:S02]  /*1560*/  HADD2.F32 R61, -RZ, R62.H0_H0 ;  /* 0x2000003eff3d7230 */ /* 0x000fe40000004100 */
[----:B------:R-:W-:Y:S01]  /*1570*/  HADD2.F32 R12, -RZ, R16.H1_H1 ;  /* 0x30000010ff0c7230 */ /* 0x000fe20000004100 */
[----:B------:R0:W-:Y:S01]  /*1580*/  STL [R1+0x30], R59 ;  /* 0x0000303b01007387 */ /* 0x0001e20000100800 */
[--C-:B------:R-:W-:Y:S02]  /*1590*/  HADD2.F32 R220, -RZ, R208.reuse.H0_H0 ;  /* 0x200000d0ffdc7230 */ /* 0x100fe40000004100 */
[----:B------:R-:W-:Y:S01]  /*15a0*/  HADD2.F32 R218, -RZ, R208.H1_H1 ;  /* 0x300000d0ffda7230 */ /* 0x000fe20000004100 */
[----:B------:R1:W-:Y:S01]  /*15b0*/  STL [R1+0x28], R60 ;  /* 0x0000283c01007387 */ /* 0x0003e20000100800 */
[----:B------:R-:W-:-:S02]  /*15c0*/  HADD2.F32 R13, -RZ, R17.H0_H0 ;  /* 0x20000011ff0d7230 */ /* 0x000fc40000004100 */
[----:B------:R-:W-:Y:S01]  /*15d0*/  HADD2.F32 R14, -RZ, R17.H1_H1 ;  /* 0x30000011ff0e7230 */ /* 0x000fe20000004100 */
[----:B------:R2:W-:Y:S01]  /*15e0*/  STL [R1+0x20], R61 ;  /* 0x0000203d01007387 */ /* 0x0005e20000100800 */
[----:B------:R-:W-:Y:S02]  /*15f0*/  HADD2.F32 R15, -RZ, R18.H0_H0 ;  /* 0x20000012ff0f7230 */ /* 0x000fe40000004100 */
        /* <DEDUP_REMOVED lines=26> */
[----:B------:R-:W-:Y:S02]  /*17a0*/  HADD2.F32 R211, -RZ, R22.H0_H0 ;  /* 0x20000016ffd37230 */ /* 0x000fe40000004100 */
[----:B-1----:R-:W-:Y:S01]  /*17b0*/  HADD2.F32 R52, -RZ, R54.H1_H1 ;  /* 0x30000036ff347230 */ /* 0x002fe20000004100 */
        /* <DEDUP_REMOVED lines=10> */
[----:B-1----:R-:W-:Y:S01]  /*1860*/  HADD2.F32 R52, -RZ, R240.H0_H0 ;  /* 0x200000f0ff347230 */ /* 0x002fe20000004100 */
[----:B------:R2:W-:Y:S01]  /*1870*/  STL [R1+0x4], R53 ;  /* 0x0000043501007387 */ /* 0x0005e20000100800 */
[--C-:B------:R-:W-:Y:S02]  /*1880*/  HADD2.F32 R147, -RZ, R40.reuse.H0_H0 ;  /* 0x20000028ff937230 */ /* 0x100fe40000004100 */
[----:B------:R-:W-:Y:S01]  /*1890*/  HADD2.F32 R148, -RZ, R40.H1_H1 ;  /* 0x30000028ff947230 */ /* 0x000fe20000004100 */
[----:B------:R2:W-:Y:S01]  /*18a0*/  STL [R1], R52 ;  /* 0x0000003401007387 */ /* 0x0005e20000100800 */
        /* <DEDUP_REMOVED lines=8> */
[----:B------:R-:W-:-:S02]  /*1930*/  IMAD R58, R58, -0x2daee0ad, RZ ;  /* 0xd2511f533a3a7824 */ /* 0x000fc400078e02ff */
[----:B------:R-:W-:Y:S02]  /*1940*/  IMAD R57, R57, -0x326172a9, RZ ;  /* 0xcd9e8d5739397824 */ /* 0x000fe400078e02ff */
[----:B------:R-:W-:-:S04]  /*1950*/  IMAD.HI.U32 R40, R158, -0x326172a9, RZ ;  /* 0xcd9e8d579e287827 */ /* 0x000fc800078e00ff */
        /* <DEDUP_REMOVED lines=41> */
[--C-:B------:R-:W-:Y:S02]  /*1bf0*/  HADD2.F32 R33, -RZ, R35.reuse.H0_H0 ;  /* 0x20000023ff217230 */ /* 0x100fe40000004100 */
[----:B------:R-:W-:Y:S02]  /*1c00*/  HADD2.F32 R34, -RZ, R35.H1_H1 ;  /* 0x30000023ff227230 */ /* 0x000fe40000004100 */
[----:B------:R-:W-:Y:S02]  /*1c10*/  HADD2.F32 R242, -RZ, R242.H1_H1 ;  /* 0x300000f2fff27230 */ /* 0x000fe40000004100 */
[----:B------:R-:W-:-:S02]  /*1c20*/  HADD2.F32 R226, -RZ, R226.H1_H1 ;  /* 0x300000e2ffe27230 */ /* 0x000fc40000004100 */
[----:B------:R-:W-:Y:S02]  /*1c30*/  HADD2.F32 R210, -RZ, R210.H1_H1 ;  /* 0x300000d2ffd27230 */ /* 0x000fe40000004100 */
        /* <DEDUP_REMOVED lines=24> */
[----:B--2---:R-:W-:-:S07]  /*1dc0*/  IMAD.MOV.U32 R159, RZ, RZ, RZ ;  /* 0x000000ffff9f7224 */ /* 0x004fce00078e00ff */
.L_x_46928:
[----:B------:R-:W0:Y:S08]  /*1dd0*/  LDC.64 R132, c[0x0][0x280] ;  /* 0x0000a000ff847b82 */ /* 0x000e300000000a00 */
[----:B-1----:R-:W1:Y:S08]  /*1de0*/  LDC.64 R134, c[0x0][0x288] ;  /* 0x0000a200ff867b82 */ /* 0x002e700000000a00 */
[----:B------:R-:W2:Y:S01]  /*1df0*/  LDC R170, c[0x0][0x218] ;  /* 0x00008600ffaa7b82 */ /* 0x000ea20000000800 */
[----:B0-----:R-:W-:-:S06]  /*1e00*/  IMAD.WIDE R132, R7, 0x4, R132 ;  /* 0x0000000407847825 */ /* 0x001fcc00078e0284 */
[----:B------:R-:W3:Y:S01]  /*1e10*/  LDG.E R132, desc[UR6][R132.64] ;  /* 0x0000000684847981 */ /* 0x000ee2000c1e1900 */
[----:B-1----:R-:W-:-:S05]  /*1e20*/  IMAD.WIDE R134, R7, 0x4, R134 ;  /* 0x0000000407867825 */ /* 0x002fca00078e0286 */
[----:B------:R2:W5:Y:S01]  /*1e30*/  LDG.E R133, desc[UR6][R134.64] ;  /* 0x0000000686857981 */ /* 0x000562000c1e1900 */
        /* <DEDUP_REMOVED lines=45> */
.L_x_46154:
[----:B------:R-:W-:-:S07]  /*2110*/  IMAD.MOV.U32 R58, RZ, RZ, R158 ;  /* 0x000000ffff3a7224 */ /* 0x000fce00078e009e */
.L_x_46155:
[----:B------:R-:W-:Y:S05]  /*2120*/  BSYNC B3 ;  /* 0x0000000000037941 */ /* 0x000fea0003800000 */
.L_x_46153:
        /* <DEDUP_REMOVED lines=16> */
.L_x_46159:
[----:B------:R-:W-:Y:S05]  /*2230*/  BSYNC B4 ;  /* 0x0000000000047941 */ /* 0x000fea0003800000 */
.L_x_46158:
        /* <DEDUP_REMOVED lines=43> */
.L_x_46157:
[----:B------:R-:W-:Y:S05]  /*24f0*/  BSYNC B3 ;  /* 0x0000000000037941 */ /* 0x000fea0003800000 */
.L_x_46156:
        /* <DEDUP_REMOVED lines=9> */
[----:B------:R-:W-:-:S07]  /*2590*/  @P2 FADD.FTZ R52, R44, R52 ;  /* 0x000000342c342221 */ /* 0x000fce0000010000 */
.L_x_46152:
[----:B------:R-:W-:Y:S05]  /*25a0*/  BSYNC B2 ;  /* 0x0000000000027941 */ /* 0x000fea0003800000 */
.L_x_46151:
        /* <DEDUP_REMOVED lines=18> */
.L_x_46163:
[----:B------:R-:W-:-:S07]  /*26d0*/  IMAD.MOV.U32 R53, RZ, RZ, R158 ;  /* 0x000000ffff357224 */ /* 0x000fce00078e009e */
.L_x_46164:
[----:B------:R-:W-:Y:S05]  /*26e0*/  BSYNC B3 ;  /* 0x0000000000037941 */ /* 0x000fea0003800000 */
.L_x_46162:
        /* <DEDUP_REMOVED lines=16> */
.L_x_46168:
[----:B------:R-:W-:Y:S05]  /*27f0*/  BSYNC B4 ;  /* 0x0000000000047941 */ /* 0x000fea0003800000 */
.L_x_46167:
        /* <DEDUP_REMOVED lines=44> */
.L_x_46166:
[----:B------:R-:W-:Y:S05]  /*2ac0*/  BSYNC B3 ;  /* 0x0000000000037941 */ /* 0x000fea0003800000 */
.L_x_46165:
        /* <DEDUP_REMOVED lines=9> */
[----:B------:R-:W-:-:S07]  /*2b60*/  @P2 FADD.FTZ R53, R45, R53 ;  /* 0x000000352d352221 */ /* 0x000fce0000010000 */
.L_x_46161:
[----:B------:R-:W-:Y:S05]  /*2b70*/  BSYNC B2 ;  /* 0x0000000000027941 */ /* 0x000fea0003800000 */
.L_x_46160:
        /* <DEDUP_REMOVED lines=18> */
.L_x_46172:
[----:B------:R-:W-:-:S07]  /*2ca0*/  IMAD.MOV.U32 R163, RZ, RZ, R158 ;  /* 0x000000ffffa37224 */ /* 0x000fce00078e009e */
.L_x_46173:
[----:B------:R-:W-:Y:S05]  /*2cb0*/  BSYNC B3 ;  /* 0x0000000000037941 */ /* 0x000fea0003800000 */
.L_x_46171:
        /* <DEDUP_REMOVED lines=16> */
.L_x_46177:
[----:B------:R-:W-:Y:S05]  /*2dc0*/  BSYNC B4 ;  /* 0x0000000000047941 */ /* 0x000fea0003800000 */
.L_x_46176:
        /* <DEDUP_REMOVED lines=44> */
.L_x_46175:
[----:B------:R-:W-:Y:S05]  /*3090*/  BSYNC B3 ;  /* 0x0000000000037941 */ /* 0x000fea0003800000 */
.L_x_46174:
        /* <DEDUP_REMOVED lines=10> */
.L_x_46170:
[----:B------:R-:W-:Y:S05]  /*3140*/  BSYNC B2 ;  /* 0x0000000000027941 */ /* 0x000fea0003800000 */
.L_x_46169:
        /* <DEDUP_REMOVED lines=18> */
.L_x_46181:
[----:B------:R-:W-:-:S07]  /*3270*/  MOV R55, R158 ;  /* 0x0000009e00377202 */ /* 0x000fce0000000f00 */
.L_x_46182:
[----:B------:R-:W-:Y:S05]  /*3280*/  BSYNC B3 ;  /* 0x0000000000037941 */ /* 0x000fea0003800000 */
.L_x_46180:
        /* <DEDUP_REMOVED lines=16> */
.L_x_46186:
[----:B------:R-:W-:Y:S05]  /*3390*/  BSYNC B4 ;  /* 0x0000000000047941 */ /* 0x000fea0003800000 */
.L_x_46185:
        /* <DEDUP_REMOVED lines=44> */
.L_x_46184:
[----:B------:R-:W-:Y:S05]  /*3660*/  BSYNC B3 ;  /* 0x0000000000037941 */ /* 0x000fea0003800000 */
.L_x_46183:
        /* <DEDUP_REMOVED lines=10> */
.L_x_46179:
[----:B------:R-:W-:Y:S05]  /*3710*/  BSYNC B2 ;  /* 0x0000000000027941 */ /* 0x000fea0003800000 */
.L_x_46178:
        /* <DEDUP_REMOVED lines=18> */
.L_x_46190:
[----:B------:R-:W-:-:S07]  /*3840*/  IMAD.MOV.U32 R165, RZ, RZ, R158 ;  /* 0x000000ffffa57224 */ /* 0x000fce00078e009e */
.L_x_46191:
[----:B------:R-:W-:Y:S05]  /*3850*/  BSYNC B3 ;  /* 0x0000000000037941 */ /* 0x000fea0003800000 */
.L_x_46189:
        /* <DEDUP_REMOVED lines=16> */
.L_x_46195:
[----:B------:R-:W-:Y:S05]  /*3960*/  BSYNC B4 ;  /* 0x0000000000047941 */ /* 0x000fea0003800000 */
.L_x_46194:
        /* <DEDUP_REMOVED lines=44> */
.L_x_46193:
[----:B------:R-:W-:Y:S05]  /*3c30*/  BSYNC B3 ;  /* 0x0000000000037941 */ /* 0x000fea0003800000 */
.L_x_46192:
[----:B------:R-:W-:Y:S01]  /*3c40*/  HFMA2.MMA R57, -RZ, RZ, 0.1171875, 0 ;  /* 0x2f800000ff397435 */ /* 0x000fe200000001ff */
[----:B------:R-:W-:-:S09]  /*3c50*/  I2FP.F32.U32 R56, R165 ;  /* 0x000000a500387245 */ /* 0x000fd20000201000 */
[----:B------:R-:W-:-:S05]  /*3c60*/  FFMA.FTZ R56, R56, R57, 1.1641532182693481445e-10 ;  /* 0x2f00000038387423 */ /* 0x000fca0000010039 */
[----:B------:R-:W-:Y:S01]  /*3c70*/  FSETP.GTU.FTZ.AND P4, PT, R56, UR8, PT ;  /* 0x0000000838007c0b */ /* 0x000fe2000bf9c000 */
[----:B------:R-:W-:-:S03]  /*3c80*/  HADD2.F32 R56, -RZ, R42.H0_H0 ;  /* 0x2000002aff387230 */ /* 0x000fc60000004100 */
[----:B------:R-:W-:Y:S02]  /*3c90*/  SEL R165, RZ, 0x1, P4 ;  /* 0x00000001ffa57807 */ /* 0x000fe40002000000 */
[----:B------:R-:W-:-:S04]  /*3ca0*/  FMUL.FTZ R56, R56, UR11 ;  /* 0x0000000b38387c20 */ /* 0x000fc80008410000 */
[----:B------:R-:W-:-:S05]  /*3cb0*/  FMUL.FTZ R56, R56, UR10 ;  /* 0x0000000a38387c20 */ /* 0x000fca0008410000 */
[----:B------:R-:W-:-:S05]  /*3cc0*/  FSEL R56, R56, RZ, !P4 ;  /* 0x000000ff38387208 */ /* 0x000fca0006000000 */
[----:B------:R-:W-:-:S07]  /*3cd0*/  @P2 FADD.FTZ R56, R48, R56 ;  /* 0x0000003830382221 */ /* 0x000fce0000010000 */
.L_x_46188:
[----:B------:R-:W-:Y:S05]  /*3ce0*/  BSYNC B2 ;  /* 0x0000000000027941 */ /* 0x000fea0003800000 */
.L_x_46187:
        /* <DEDUP_REMOVED lines=18> */
.L_x_46199:
[----:B------:R-:W-:-:S07]  /*3e10*/  MOV R57, R158 ;  /* 0x0000009e00397202 */ /* 0x000fce0000000f00 */
.L_x_46200:
[----:B------:R-:W-:Y:S05]  /*3e20*/  BSYNC B3 ;  /* 0x0000000000037941 */ /* 0x000fea0003800000 */
.L_x_46198:
        /* <DEDUP_REMOVED lines=16> */
.L_x_46204:
[----:B------:R-:W-:Y:S05]  /*3f30*/  BSYNC B4 ;  /* 0x0000000000047941 */ /* 0x000fea0003800000 */
.L_x_46203:
        /* <DEDUP_REMOVED lines=44> */
.L_x_46202:
[----:B------:R-:W-:Y:S05]  /*4200*/  BSYNC B3 ;  /* 0x0000000000037941 */ /* 0x000fea0003800000 */
.L_x_46201:
[----:B------:R-:W-:Y:S01]  /*4210*/  I2FP.F32.U32 R57, R57 ;  /* 0x0000003900397245 */ /* 0x000fe20000201000 */
[----:B------:R-:W-:-:S04]  /*4220*/  IMAD.MOV.U32 R58, RZ, RZ, 0x2f800000 ;  /* 0x2f800000ff3a7424 */ /* 0x000fc800078e00ff */
[----:B------:R-:W-:-:S05]  /*4230*/  FFMA.FTZ R57, R57, R58, 1.1641532182693481445e-10 ;  /* 0x2f00000039397423 */ /* 0x000fca000001003a */
[----:B------:R-:W-:Y:S01]  /*4240*/  FSETP.GTU.FTZ.AND P4, PT, R57, UR8, PT ;  /* 0x0000000839007c0b */ /* 0x000fe2000bf9c000 */
[----:B------:R-:W-:-:S03]  /*4250*/  HADD2.F32 R57, -RZ, R42.H1_H1 ;  /* 0x3000002aff397230 */ /* 0x000fc60000004100 */
[----:B------:R-:W-:Y:S02]  /*4260*/  SEL R166, RZ, 0x1, P4 ;  /* 0x00000001ffa67807 */ /* 0x000fe40002000000 */
[----:B------:R-:W-:-:S04]  /*4270*/  FMUL.FTZ R57, R57, UR11 ;  /* 0x0000000b39397c20 */ /* 0x000fc80008410000 */
[----:B------:R-:W-:-:S05]  /*4280*/  FMUL.FTZ R57, R57, UR10 ;  /* 0x0000000a39397c20 */ /* 0x000fca0008410000 */
[----:B------:R-:W-:-:S05]  /*4290*/  FSEL R57, R57, RZ, !P4 ;  /* 0x000000ff39397208 */ /* 0x000fca0006000000 */
[----:B------:R-:W-:-:S07]  /*42a0*/  @P2 FADD.FTZ R57, R49, R57 ;  /* 0x0000003931392221 */ /* 0x000fce0000010000 */
.L_x_46197:
[----:B------:R-:W-:Y:S05]  /*42b0*/  BSYNC B2 ;  /* 0x0000000000027941 */ /* 0x000fea0003800000 */
.L_x_46196:
        /* <DEDUP_REMOVED lines=18> */
.L_x_46208:
[----:B------:R-:W-:-:S07]  /*43e0*/  IMAD.MOV.U32 R167, RZ, RZ, R158 ;  /* 0x000000ffffa77224 */ /* 0x000fce00078e009e */
.L_x_46209:
[----:B------:R-:W-:Y:S05]  /*43f0*/  BSYNC B3 ;  /* 0x0000000000037941 */ /* 0x000fea0003800000 */
.L_x_46207:
        /* <DEDUP_REMOVED lines=16> */
.L_x_46213:
[----:B------:R-:W-:Y:S05]  /*4500*/  BSYNC B4 ;  /* 0x0000000000047941 */ /* 0x000fea0003800000 */
.L_x_46212:
        /* <DEDUP_REMOVED lines=44> */
.L_x_46211:
[----:B------:R-:W-:Y:S05]  /*47d0*/  BSYNC B3 ;  /* 0x0000000000037941 */ /* 0x000fea0003800000 */
.L_x_46210:
        /* <DEDUP_REMOVED lines=10> */
.L_x_46206:
[----:B------:R-:W-:Y:S05]  /*4880*/  BSYNC B2 ;  /* 0x0000000000027941 */ /* 0x000fea0003800000 */
.L_x_46205:
        /* <DEDUP_REMOVED lines=18> */
.L_x_46217:
[----:B------:R-:W-:-:S07]  /*49b0*/  MOV R59, R158 ;  /* 0x0000009e003b7202 */ /* 0x000fce0000000f00 */
.L_x_46218:
[----:B------:R-:W-:Y:S05]  /*49c0*/  BSYNC B3 ;  /* 0x0000000000037941 */ /* 0x000fea0003800000 */
.L_x_46216:
        /* <DEDUP_REMOVED lines=16> */
.L_x_46222:
[----:B------:R-:W-:Y:S05]  /*4ad0*/  BSYNC B4 ;  /* 0x0000000000047941 */ /* 0x000fea0003800000 */
.L_x_46221:
        /* <DEDUP_REMOVED lines=44> */
.L_x_46220:
[----:B------:R-:W-:Y:S05]  /*4da0*/  BSYNC B3 ;  /* 0x0000000000037941 */ /* 0x000fea0003800000 */
.L_x_46219:
        /* <DEDUP_REMOVED lines=10> */
.L_x_46215:
[----:B------:R-:W-:Y:S05]  /*4e50*/  BSYNC B2 ;  /* 0x0000000000027941 */ /* 0x000fea0003800000 */
.L_x_46214:
        /* <DEDUP_REMOVED lines=26> */
.L_x_46224:
[----:B------:R-:W-:Y:S05]  /*5000*/  BSYNC B2 ;  /* 0x0000000000027941 */ /* 0x000fea0003800000 */
.L_x_46223:
[----:B------:R-:W-:Y:S01]  /*5010*/  VIADD R134, R134, 0x20 ;  /* 0x0000002086867836 */ /* 0x000fe20000000000 */
[----:B------:R-:W-:-:S07]  /*5020*/  IADD3 R135, R135, 0x20, RZ ;  /* 0x0000002087877810 */ /* 0x000fce0007ffe0ff */
.L_x_46150:
[----:B------:R-:W-:Y:S05]  /*5030*/  BSYNC B1 ;  /* 0x0000000000017941 */ /* 0x000fea0003800000 */
.L_x_46149:
        /* <DEDUP_REMOVED lines=32> */
.L_x_46230:
[----:B------:R-:W-:-:S07]  /*5240*/  MOV R66, R158 ;  /* 0x0000009e00427202 */ /* 0x000fce0000000f00 */
.L_x_46231:
[----:B------:R-:W-:Y:S05]  /*5250*/  BSYNC B3 ;  /* 0x0000000000037941 */ /* 0x000fea0003800000 */
.L_x_46229:
        /* <DEDUP_REMOVED lines=16> */
.L_x_46235:
[----:B------:R-:W-:Y:S05]  /*5360*/  BSYNC B4 ;  /* 0x0000000000047941 */ /* 0x000fea0003800000 */
.L_x_46234:
        /* <DEDUP_REMOVED lines=43> */
.L_x_46233:
[----:B------:R-:W-:Y:S05]  /*5620*/  BSYNC B3 ;  /* 0x0000000000037941 */ /* 0x000fea0003800000 */
.L_x_46232:
        /* <DEDUP_REMOVED lines=10> */
.L_x_46228:
[----:B------:R-:W-:Y:S05]  /*56d0*/  BSYNC B2 ;  /* 0x0000000000027941 */ /* 0x000fea0003800000 */
.L_x_46227:
        /* <DEDUP_REMOVED lines=18> */
.L_x_46239:
[----:B------:R-:W-:-:S07]  /*5800*/  MOV R61, R158 ;  /* 0x0000009e003d7202 */ /* 0x000fce0000000f00 */
.L_x_46240:
[----:B------:R-:W-:Y:S05]  /*5810*/  BSYNC B3 ;  /* 0x0000000000037941 */ /* 0x000fea0003800000 */
.L_x_46238:
        /* <DEDUP_REMOVED lines=16> */
.L_x_46244:
[----:B------:R-:W-:Y:S05]  /*5920*/  BSYNC B4 ;  /* 0x0000000000047941 */ /* 0x000fea0003800000 */
.L_x_46243:
        /* <DEDUP_REMOVED lines=44> */
.L_x_46242:
[----:B------:R-:W-:Y:S05]  /*5bf0*/  BSYNC B3 ;  /* 0x0000000000037941 */ /* 0x000fea0003800000 */
.L_x_46241:
        /* <DEDUP_REMOVED lines=10> */
.L_x_46237:
[----:B------:R-:W-:Y:S05]  /*5ca0*/  BSYNC B2 ;  /* 0x0000000000027941 */ /* 0x000fea0003800000 */
.L_x_46236:
        /* <DEDUP_REMOVED lines=18> */
.L_x_46248:
[----:B------:R-:W-:-:S07]  /*5dd0*/  IMAD.MOV.U32 R163, RZ, RZ, R158 ;  /* 0x000000ffffa37224 */ /* 0x000fce00078e009e */
.L_x_46249:
[----:B------:R-:W-:Y:S05]  /*5de0*/  BSYNC B3 ;  /* 0x0000000000037941 */ /* 0x000fea0003800000 */
.L_x_46247:
        /* <DEDUP_REMOVED lines=16> */
.L_x_46253:
[----:B------:R-:W-:Y:S05]  /*5ef0*/  BSYNC B4 ;  /* 0x0000000000047941 */ /* 0x000fea0003800000 */
.L_x_46252:
        /* <DEDUP_REMOVED lines=44> */
.L_x_46251:
[----:B------:R-:W-:Y:S05]  /*61c0*/  BSYNC B3 ;  /* 0x0000000000037941 */ /* 0x000fea0003800000 */
.L_x_46250:
        /* <DEDUP_REMOVED lines=10> */
.L_x_46246:
[----:B------:R-:W-:Y:S05]  /*6270*/  BSYNC B2 ;  /* 0x0000000000027941 */ /* 0x000fea0003800000 */
.L_x_46245:
        /* <DEDUP_REMOVED lines=18> */
.L_x_46257:
[----:B------:R-:W-:-:S07]  /*63a0*/  MOV R63, R158 ;  /* 0x0000009e003f7202 */ /* 0x000fce0000000f00 */
.L_x_46258:
[----:B------:R-:W-:Y:S05]  /*63b0*/  BSYNC B3 ;  /* 0x0000000000037941 */ /* 0x000fea0003800000 */
.L_x_46256:
        /* <DEDUP_REMOVED lines=16> */
.L_x_46262:
[----:B------:R-:W-:Y:S05]  /*64c0*/  BSYNC B4 ;  /* 0x0000000000047941 */ /* 0x000fea0003800000 */
.L_x_46261:
        /* <DEDUP_REMOVED lines=44> */
.L_x_46260:
[----:B------:R-:W-:Y:S05]  /*6790*/  BSYNC B3 ;  /* 0x0000000000037941 */ /* 0x000fea0003800000 */
.L_x_46259:
        /* <DEDUP_REMOVED lines=10> */
.L_x_46255:
[----:B------:R-:W-:Y:S05]  /*6840*/  BSYNC B2 ;  /* 0x0000000000027941 */ /* 0x000fea0003800000 */
.L_x_46254:
        /* <DEDUP_REMOVED lines=18> */
.L_x_46266:
[----:B------:R-:W-:-:S07]  /*6970*/  IMAD.MOV.U32 R165, RZ, RZ, R158 ;  /* 0x000000ffffa57224 */ /* 0x000fce00078e009e */
.L_x_46267:
[----:B------:R-:W-:Y:S05]  /*6980*/  BSYNC B3 ;  /* 0x0000000000037941 */ /* 0x000fea0003800000 */
.L_x_46265:
        /* <DEDUP_REMOVED lines=16> */
.L_x_46271:
[----:B------:R-:W-:Y:S05]  /*6a90*/  BSYNC B4 ;  /* 0x0000000000047941 */ /* 0x000fea0003800000 */
.L_x_46270:
        /* <DEDUP_REMOVED lines=44> */
.L_x_46269:
[----:B------:R-:W-:Y:S05]  /*6d60*/  BSYNC B3 ;  /* 0x0000000000037941 */ /* 0x000fea0003800000 */
.L_x_46268:
        /* <DEDUP_REMOVED lines=10> */
.L_x_46264:
[----:B------:R-:W-:Y:S05]  /*6e10*/  BSYNC B2 ;  /* 0x0000000000027941 */ /* 0x000fea0003800000 */
.L_x_46263:
        /* <DEDUP_REMOVED lines=18> */
.L_x_46275:
[----:B------:R-:W-:-:S07]  /*6f40*/  MOV R65, R158 ;  /* 0x0000009e00417202 */ /* 0x000fce0000000f00 */
.L_x_46276:
[----:B------:R-:W-:Y:S05]  /*6f50*/  BSYNC B3 ;  /* 0x0000000000037941 */ /* 0x000fea0003800000 */
.L_x_46274:
        /* <DEDUP_REMOVED lines=16> */
.L_x_46280:
[----:B------:R-:W-:Y:S05]  /*7060*/  BSYNC B4 ;  /* 0x0000000000047941 */ /* 0x000fea0003800000 */
.L_x_46279:
        /* <DEDUP_REMOVED lines=44> */
.L_x_46278:
[----:B------:R-:W-:Y:S05]  /*7330*/  BSYNC B3 ;  /* 0x0000000000037941 */ /* 0x000fea0003800000 */
.L_x_46277:
        /* <DEDUP_REMOVED lines=10> */
.L_x_46273:
[----:B------:R-:W-:Y:S05]  /*73e0*/  BSYNC B2 ;  /* 0x0000000000027941 */ /* 0x000fea0003800000 */
.L_x_46272:
        /* <DEDUP_REMOVED lines=18> */
.L_x_46284:
[----:B------:R-:W-:-:S07]  /*7510*/  IMAD.MOV.U32 R167, RZ, RZ, R158 ;  /* 0x000000ffffa77224 */ /* 0x000fce00078e009e */
.L_x_46285:
[----:B------:R-:W-:Y:S05]  /*7520*/  BSYNC B3 ;  /* 0x0000000000037941 */ /* 0x000fea0003800000 */
.L_x_46283:
        /* <DEDUP_REMOVED lines=16> */
.L_x_46289:
[----:B------:R-:W-:Y:S05]  /*7630*/  BSYNC B4 ;  /* 0x0000000000047941 */ /* 0x000fea0003800000 */
.L_x_46288:
        /* <DEDUP_REMOVED lines=44> */
.L_x_46287:
[----:B------:R-:W-:Y:S05]  /*7900*/  BSYNC B3 ;  /* 0x0000000000037941 */ /* 0x000fea0003800000 */
.L_x_46286:
        /* <DEDUP_REMOVED lines=10> */
.L_x_46282:
[----:B------:R-:W-:Y:S05]  /*79b0*/  BSYNC B2 ;  /* 0x0000000000027941 */ /* 0x000fea0003800000 */
.L_x_46281:
        /* <DEDUP_REMOVED lines=18> */
.L_x_46293:
[----:B------:R-:W-:-:S07]  /*7ae0*/  MOV R67, R158 ;  /* 0x0000009e00437202 */ /* 0x000fce0000000f00 */
.L_x_46294:
[----:B------:R-:W-:Y:S05]  /*7af0*/  BSYNC B3 ;  /* 0x0000000000037941 */ /* 0x000fea0003800000 */
.L_x_46292:
        /* <DEDUP_REMOVED lines=16> */
.L_x_46298:
[----:B------:R-:W-:Y:S05]  /*7c00*/  BSYNC B4 ;  /* 0x0000000000047941 */ /* 0x000fea0003800000 */
.L_x_46297:
        /* <DEDUP_REMOVED lines=44> */
.L_x_46296:
[----:B------:R-:W-:Y:S05]  /*7ed0*/  BSYNC B3 ;  /* 0x0000000000037941 */ /* 0x000fea0003800000 */
.L_x_46295:
        /* <DEDUP_REMOVED lines=10> */
.L_x_46291:
[----:B------:R-:W-:Y:S05]  /*7f80*/  BSYNC B2 ;  /* 0x0000000000027941 */ /* 0x000fea0003800000 */
.L_x_46290:
        /* <DEDUP_REMOVED lines=26> */
.L_x_46300:
[----:B------:R-:W-:Y:S05]  /*8130*/  BSYNC B2 ;  /* 0x0000000000027941 */ /* 0x000fea0003800000 */
.L_x_46299:
[----:B------:R-:W-:Y:S01]  /*8140*/  VIADD R134, R134, 0x20 ;  /* 0x0000002086867836 */ /* 0x000fe20000000000 */
[----:B------:R-:W-:-:S07]  /*8150*/  IADD3 R135, R135, 0x20, RZ ;  /* 0x0000002087877810 */ /* 0x000fce0007ffe0ff */
.L_x_46226:
[----:B------:R-:W-:Y:S05]  /*8160*/  BSYNC B1 ;  /* 0x0000000000017941 */ /* 0x000fea0003800000 */
.L_x_46225:
        /* <DEDUP_REMOVED lines=32> */
.L_x_46306:
[----:B------:R-:W-:-:S07]  /*8370*/  MOV R74, R158 ;  /* 0x0000009e004a7202 */ /* 0x000fce0000000f00 */
.L_x_46307:
[----:B------:R-:W-:Y:S05]  /*8380*/  BSYNC B3 ;  /* 0x0000000000037941 */ /* 0x000fea0003800000 */
.L_x_46305:
        /* <DEDUP_REMOVED lines=16> */
.L_x_46311:
[----:B------:R-:W-:Y:S05]  /*8490*/  BSYNC B4 ;  /* 0x0000000000047941 */ /* 0x000fea0003800000 */
.L_x_46310:
        /* <DEDUP_REMOVED lines=43> */
.L_x_46309:
[----:B------:R-:W-:Y:S05]  /*8750*/  BSYNC B3 ;  /* 0x0000000000037941 */ /* 0x000fea0003800000 */
.L_x_46308:
        /* <DEDUP_REMOVED lines=10> */
.L_x_46304:
[----:B------:R-:W-:Y:S05]  /*8800*/  BSYNC B2 ;  /* 0x0000000000027941 */ /* 0x000fea0003800000 */
.L_x_46303:
        /* <DEDUP_REMOVED lines=18> */
.L_x_46315:
[----:B------:R-:W-:-:S07]  /*8930*/  MOV R69, R158 ;  /* 0x0000009e00457202 */ /* 0x000fce0000000f00 */
.L_x_46316:
[----:B------:R-:W-:Y:S05]  /*8940*/  BSYNC B3 ;  /* 0x0000000000037941 */ /* 0x000fea0003800000 */
.L_x_46314:
        /* <DEDUP_REMOVED lines=16> */
.L_x_46320:
[----:B------:R-:W-:Y:S05]  /*8a50*/  BSYNC B4 ;  /* 0x0000000000047941 */ /* 0x000fea0003800000 */
.L_x_46319:
        /* <DEDUP_REMOVED lines=44> */
.L_x_46318:
[----:B------:R-:W-:Y:S05]  /*8d20*/  BSYNC B3 ;  /* 0x0000000000037941 */ /* 0x000fea0003800000 */
.L_x_46317:
        /* <DEDUP_REMOVED lines=10> */
.L_x_46313:
[----:B------:R-:W-:Y:S05]  /*8dd0*/  BSYNC B2 ;  /* 0x0000000000027941 */ /* 0x000fea0003800000 */
.L_x_46312:
        /* <DEDUP_REMOVED lines=18> */
.L_x_46324:
[----:B------:R-:W-:-:S07]  /*8f00*/  IMAD.MOV.U32 R163, RZ, RZ, R158 ;  /* 0x000000ffffa37224 */ /* 0x000fce00078e009e */
.L_x_46325:
[----:B------:R-:W-:Y:S05]  /*8f10*/  BSYNC B3 ;  /* 0x0000000000037941 */ /* 0x000fea0003800000 */
.L_x_46323:
        /* <DEDUP_REMOVED lines=16> */
.L_x_46329:
[----:B------:R-:W-:Y:S05]  /*9020*/  BSYNC B4 ;  /* 0x0000000000047941 */ /* 0x000fea0003800000 */
.L_x_46328:
        /* <DEDUP_REMOVED lines=44> */
.L_x_46327:
[----:B------:R-:W-:Y:S05]  /*92f0*/  BSYNC B3 ;  /* 0x0000000000037941 */ /* 0x000fea0003800000 */
.L_x_46326:
        /* <DEDUP_REMOVED lines=10> */
.L_x_46322:
[----:B------:R-:W-:Y:S05]  /*93a0*/  BSYNC B2 ;  /* 0x0000000000027941 */ /* 0x000fea0003800000 */
.L_x_46321:
        /* <DEDUP_REMOVED lines=18> */
.L_x_46333:
[----:B------:R-:W-:-:S07]  /*94d0*/  MOV R71, R158 ;  /* 0x0000009e00477202 */ /* 0x000fce0000000f00 */
.L_x_46334:
[----:B------:R-:W-:Y:S05]  /*94e0*/  BSYNC B3 ;  /* 0x0000000000037941 */ /* 0x000fea0003800000 */
.L_x_46332:
        /* <DEDUP_REMOVED lines=16> */
.L_x_46338:
[----:B------:R-:W-:Y:S05]  /*95f0*/  BSYNC B4 ;  /* 0x0000000000047941 */ /* 0x000fea0003800000 */
.L_x_46337:
        /* <DEDUP_REMOVED lines=44> */
.L_x_46336:
[----:B------:R-:W-:Y:S05]  /*98c0*/  BSYNC B3 ;  /* 0x0000000000037941 */ /* 0x000fea0003800000 */
.L_x_46335:
        /* <DEDUP_REMOVED lines=10> */
.L_x_46331:
[----:B------:R-:W-:Y:S05]  /*9970*/  BSYNC B2 ;  /* 0x0000000000027941 */ /* 0x000fea0003800000 */
.L_x_46330:
        /* <DEDUP_REMOVED lines=18> */
.L_x_46342:
[----:B------:R-:W-:-:S07]  /*9aa0*/  IMAD.MOV.U32 R165, RZ, RZ, R158 ;  /* 0x000000ffffa57224 */ /* 0x000fce00078e009e */
.L_x_46343:
[----:B------:R-:W-:Y:S05]  /*9ab0*/  BSYNC B3 ;  /* 0x0000000000037941 */ /* 0x000fea0003800000 */
.L_x_46341:
        /* <DEDUP_REMOVED lines=16> */
.L_x_46347:
[----:B------:R-:W-:Y:S05]  /*9bc0*/  BSYNC B4 ;  /* 0x0000000000047941 */ /* 0x000fea0003800000 */
.L_x_46346:
        /* <DEDUP_REMOVED lines=44> */
.L_x_46345:
[----:B------:R-:W-:Y:S05]  /*9e90*/  BSYNC B3 ;  /* 0x0000000000037941 */ /* 0x000fea0003800000 */
.L_x_46344:
        /* <DEDUP_REMOVED lines=10> */
.L_x_46340:
[----:B------:R-:W-:Y:S05]  /*9f40*/  BSYNC B2 ;  /* 0x0000000000027941 */ /* 0x000fea0003800000 */
.L_x_46339:
        /* <DEDUP_REMOVED lines=18> */
.L_x_46351:
[----:B------:R-:W-:-:S07]  /*a070*/  MOV R73, R158 ;  /* 0x0000009e00497202 */ /* 0x000fce0000000f00 */
.L_x_46352:
[----:B------:R-:W-:Y:S05]  /*a080*/  BSYNC B3 ;  /* 0x0000000000037941 */ /* 0x000fea0003800000 */
.L_x_46350:
        /* <DEDUP_REMOVED lines=16> */
.L_x_46356:
[----:B------:R-:W-:Y:S05]  /*a190*/  BSYNC B4 ;  /* 0x0000000000047941 */ /* 0x000fea0003800000 */
.L_x_46355:
        /* <DEDUP_REMOVED lines=44> */
.L_x_46354:
[----:B------:R-:W-:Y:S05]  /*a460*/  BSYNC B3 ;  /* 0x0000000000037941 */ /* 0x000fea0003800000 */
.L_x_46353:
        /* <DEDUP_REMOVED lines=10> */
.L_x_46349:
[----:B------:R-:W-:Y:S05]  /*a510*/  BSYNC B2 ;  /* 0x0000000000027941 */ /* 0x000fea0003800000 */
.L_x_46348:
        /* <DEDUP_REMOVED lines=18> */
.L_x_46360:
[----:B------:R-:W-:-:S07]  /*a640*/  IMAD.MOV.U32 R167, RZ, RZ, R158 ;  /* 0x000000ffffa77224 */ /* 0x000fce00078e009e */
.L_x_46361:
[----:B------:R-:W-:Y:S05]  /*a650*/  BSYNC B3 ;  /* 0x0000000000037941 */ /* 0x000fea0003800000 */
.L_x_46359:
        /* <DEDUP_REMOVED lines=16> */
.L_x_46365:
[----:B------:R-:W-:Y:S05]  /*a760*/  BSYNC B4 ;  /* 0x0000000000047941 */ /* 0x000fea0003800000 */
.L_x_46364:
        /* <DEDUP_REMOVED lines=44> */
.L_x_46363:
[----:B------:R-:W-:Y:S05]  /*aa30*/  BSYNC B3 ;  /* 0x0000000000037941 */ /* 0x000fea0003800000 */
.L_x_46362:
        /* <DEDUP_REMOVED lines=10> */
.L_x_46358:
[----:B------:R-:W-:Y:S05]  /*aae0*/  BSYNC B2 ;  /* 0x0000000000027941 */ /* 0x000fea0003800000 */
.L_x_46357:
        /* <DEDUP_REMOVED lines=18> */
.L_x_46369:
[----:B------:R-:W-:-:S07]  /*ac10*/  MOV R75, R158 ;  /* 0x0000009e004b7202 */ /* 0x000fce0000000f00 */
.L_x_46370:
[----:B------:R-:W-:Y:S05]  /*ac20*/  BSYNC B3 ;  /* 0x0000000000037941 */ /* 0x000fea0003800000 */
.L_x_46368:
        /* <DEDUP_REMOVED lines=16> */
.L_x_46374:
[----:B------:R-:W-:Y:S05]  /*ad30*/  BSYNC B4 ;  /* 0x0000000000047941 */ /* 0x000fea0003800000 */
.L_x_46373:
        /* <DEDUP_REMOVED lines=44> */
.L_x_46372:
[----:B------:R-:W-:Y:S05]  /*b000*/  BSYNC B3 ;  /* 0x0000000000037941 */ /* 0x000fea0003800000 */
.L_x_46371:
        /* <DEDUP_REMOVED lines=10> */
.L_x_46367:
[----:B------:R-:W-:Y:S05]  /*b0b0*/  BSYNC B2 ;  /* 0x0000000000027941 */ /* 0x000fea0003800000 */
.L_x_46366:
        /* <DEDUP_REMOVED lines=26> */
.L_x_46376:
[----:B------:R-:W-:Y:S05]  /*b260*/  BSYNC B2 ;  /* 0x0000000000027941 */ /* 0x000fea0003800000 */
.L_x_46375:
[----:B------:R-:W-:Y:S01]  /*b270*/  VIADD R134, R134, 0x20 ;  /* 0x0000002086867836 */ /* 0x000fe20000000000 */
[----:B------:R-:W-:-:S07]  /*b280*/  IADD3 R135, R135, 0x20, RZ ;  /* 0x0000002087877810 */ /* 0x000fce0007ffe0ff */
.L_x_46302:
[----:B------:R-:W-:Y:S05]  /*b290*/  BSYNC B1 ;  /* 0x0000000000017941 */ /* 0x000fea0003800000 */
.L_x_46301:
        /* <DEDUP_REMOVED lines=32> */
.L_x_46382:
[----:B------:R-:W-:-:S07]  /*b4a0*/  MOV R82, R158 ;  /* 0x0000009e00527202 */ /* 0x000fce0000000f00 */
.L_x_46383:
[----:B------:R-:W-:Y:S05]  /*b4b0*/  BSYNC B3 ;  /* 0x0000000000037941 */ /* 0x000fea0003800000 */
.L_x_46381:
        /* <DEDUP_REMOVED lines=16> */
.L_x_46387:
[----:B------:R-:W-:Y:S05]  /*b5c0*/  BSYNC B4 ;  /* 0x0000000000047941 */ /* 0x000fea0003800000 */
.L_x_46386:
        /* <DEDUP_REMOVED lines=43> */
.L_x_46385:
[----:B------:R-:W-:Y:S05]  /*b880*/  BSYNC B3 ;  /* 0x0000000000037941 */ /* 0x000fea0003800000 */
.L_x_46384:
        /* <DEDUP_REMOVED lines=10> */
.L_x_46380:
[----:B------:R-:W-:Y:S05]  /*b930*/  BSYNC B2 ;  /* 0x0000000000027941 */ /* 0x000fea0003800000 */
.L_x_46379:
        /* <DEDUP_REMOVED lines=18> */
.L_x_46391:
[----:B------:R-:W-:-:S07]  /*ba60*/  MOV R77, R158 ;  /* 0x0000009e004d7202 */ /* 0x000fce0000000f00 */
.L_x_46392:
[----:B------:R-:W-:Y:S05]  /*ba70*/  BSYNC B3 ;  /* 0x0000000000037941 */ /* 0x000fea0003800000 */
.L_x_46390:
        /* <DEDUP_REMOVED lines=16> */
.L_x_46396:
[----:B------:R-:W-:Y:S05]  /*bb80*/  BSYNC B4 ;  /* 0x0000000000047941 */ /* 0x000fea0003800000 */
.L_x_46395:
        /* <DEDUP_REMOVED lines=44> */
.L_x_46394:
[----:B------:R-:W-:Y:S05]  /*be50*/  BSYNC B3 ;  /* 0x0000000000037941 */ /* 0x000fea0003800000 */
.L_x_46393:
        /* <DEDUP_REMOVED lines=10> */
.L_x_46389:
[----:B------:R-:W-:Y:S05]  /*bf00*/  BSYNC B2 ;  /* 0x0000000000027941 */ /* 0x000fea0003800000 */
.L_x_46388:
        /* <DEDUP_REMOVED lines=18> */
.L_x_46400:
[----:B------:R-:W-:-:S07]  /*c030*/  IMAD.MOV.U32 R163, RZ, RZ, R158 ;  /* 0x000000ffffa37224 */ /* 0x000fce00078e009e */
.L_x_46401:
[----:B------:R-:W-:Y:S05]  /*c040*/  BSYNC B3 ;  /* 0x0000000000037941 */ /* 0x000fea0003800000 */
.L_x_46399:
        /* <DEDUP_REMOVED lines=16> */
.L_x_46405:
[----:B------:R-:W-:Y:S05]  /*c150*/  BSYNC B4 ;  /* 0x0000000000047941 */ /* 0x000fea0003800000 */
.L_x_46404:
        /* <DEDUP_REMOVED lines=44> */
.L_x_46403:
[----:B------:R-:W-:Y:S05]  /*c420*/  BSYNC B3 ;  /* 0x0000000000037941 */ /* 0x000fea0003800000 */
.L_x_46402:
        /* <DEDUP_REMOVED lines=10> */
.L_x_46398:
[----:B------:R-:W-:Y:S05]  /*c4d0*/  BSYNC B2 ;  /* 0x0000000000027941 */ /* 0x000fea0003800000 */
.L_x_46397:
        /* <DEDUP_REMOVED lines=18> */
.L_x_46409:
[----:B------:R-:W-:-:S07]  /*c600*/  MOV R79, R158 ;  /* 0x0000009e004f7202 */ /* 0x000fce0000000f00 */
.L_x_46410:
[----:B------:R-:W-:Y:S05]  /*c610*/  BSYNC B3 ;  /* 0x0000000000037941 */ /* 0x000fea0003800000 */
.L_x_46408:
        /* <DEDUP_REMOVED lines=16> */
.L_x_46414:
[----:B------:R-:W-:Y:S05]  /*c720*/  BSYNC B4 ;  /* 0x0000000000047941 */ /* 0x000fea0003800000 */
.L_x_46413:
        /* <DEDUP_REMOVED lines=44> */
.L_x_46412:
[----:B------:R-:W-:Y:S05]  /*c9f0*/  BSYNC B3 ;  /* 0x0000000000037941 */ /* 0x000fea0003800000 */
.L_x_46411:
        /* <DEDUP_REMOVED lines=10> */
.L_x_46407:
[----:B------:R-:W-:Y:S05]  /*caa0*/  BSYNC B2 ;  /* 0x0000000000027941 */ /* 0x000fea0003800000 */
.L_x_46406:
        /* <DEDUP_REMOVED lines=18> */
.L_x_46418:
[----:B------:R-:W-:-:S07]  /*cbd0*/  IMAD.MOV.U32 R165, RZ, RZ, R158 ;  /* 0x000000ffffa57224 */ /* 0x000fce00078e009e */
.L_x_46419:
[----:B------:R-:W-:Y:S05]  /*cbe0*/  BSYNC B3 ;  /* 0x0000000000037941 */ /* 0x000fea0003800000 */
.L_x_46417:
        /* <DEDUP_REMOVED lines=16> */
.L_x_46423:
[----:B------:R-:W-:Y:S05]  /*ccf0*/  BSYNC B4 ;  /* 0x0000000000047941 */ /* 0x000fea0003800000 */
.L_x_46422:
        /* <DEDUP_REMOVED lines=44> */
.L_x_46421:
[----:B------:R-:W-:Y:S05]  /*cfc0*/  BSYNC B3 ;  /* 0x0000000000037941 */ /* 0x000fea0003800000 */
.L_x_46420:
        /* <DEDUP_REMOVED lines=10> */
.L_x_46416:
[----:B------:R-:W-:Y:S05]  /*d070*/  BSYNC B2 ;  /* 0x0000000000027941 */ /* 0x000fea0003800000 */
.L_x_46415:
        /* <DEDUP_REMOVED lines=18> */
.L_x_46427:
[----:B------:R-:W-:-:S07]  /*d1a0*/  MOV R81, R158 ;  /* 0x0000009e00517202 */ /* 0x000fce0000000f00 */
.L_x_46428:
[----:B------:R-:W-:Y:S05]  /*d1b0*/  BSYNC B3 ;  /* 0x0000000000037941 */ /* 0x000fea0003800000 */
.L_x_46426:
        /* <DEDUP_REMOVED lines=16> */
.L_x_46432:
[----:B------:R-:W-:Y:S05]  /*d2c0*/  BSYNC B4 ;  /* 0x0000000000047941 */ /* 0x000fea0003800000 */
.L_x_46431:
        /* <DEDUP_REMOVED lines=44> */
.L_x_46430:
[----:B------:R-:W-:Y:S05]  /*d590*/  BSYNC B3 ;  /* 0x0000000000037941 */ /* 0x000fea0003800000 */
.L_x_46429:
        /* <DEDUP_REMOVED lines=10> */
.L_x_46425:
[----:B------:R-:W-:Y:S05]  /*d640*/  BSYNC B2 ;  /* 0x0000000000027941 */ /* 0x000fea0003800000 */
.L_x_46424:
        /* <DEDUP_REMOVED lines=18> */
.L_x_46436:
[----:B------:R-:W-:-:S07]  /*d770*/  IMAD.MOV.U32 R167, RZ, RZ, R158 ;  /* 0x000000ffffa77224 */ /* 0x000fce00078e009e */
.L_x_46437:
[----:B------:R-:W-:Y:S05]  /*d780*/  BSYNC B3 ;  /* 0x0000000000037941 */ /* 0x000fea0003800000 */
.L_x_46435:
        /* <DEDUP_REMOVED lines=16> */
.L_x_46441:
[----:B------:R-:W-:Y:S05]  /*d890*/  BSYNC B4 ;  /* 0x0000000000047941 */ /* 0x000fea0003800000 */
.L_x_46440:
        /* <DEDUP_REMOVED lines=44> */
.L_x_46439:
[----:B------:R-:W-:Y:S05]  /*db60*/  BSYNC B3 ;  /* 0x0000000000037941 */ /* 0x000fea0003800000 */
.L_x_46438:
        /* <DEDUP_REMOVED lines=10> */
.L_x_46434:
[----:B------:R-:W-:Y:S05]  /*dc10*/  BSYNC B2 ;  /* 0x0000000000027941 */ /* 0x000fea0003800000 */
.L_x_46433:
        /* <DEDUP_REMOVED lines=18> */
.L_x_46445:
[----:B------:R-:W-:-:S07]  /*dd40*/  MOV R83, R158 ;  /* 0x0000009e00537202 */ /* 0x000fce0000000f00 */
.L_x_46446:
[----:B------:R-:W-:Y:S05]  /*dd50*/  BSYNC B3 ;  /* 0x0000000000037941 */ /* 0x000fea0003800000 */
.L_x_46444:
        /* <DEDUP_REMOVED lines=16> */
.L_x_46450:
[----:B------:R-:W-:Y:S05]  /*de60*/  BSYNC B4 ;  /* 0x0000000000047941 */ /* 0x000fea0003800000 */
.L_x_46449:
        /* <DEDUP_REMOVED lines=44> */
.L_x_46448:
[----:B------:R-:W-:Y:S05]  /*e130*/  BSYNC B3 ;  /* 0x0000000000037941 */ /* 0x000fea0003800000 */
.L_x_46447:
        /* <DEDUP_REMOVED lines=10> */
.L_x_46443:
[----:B------:R-:W-:Y:S05]  /*e1e0*/  BSYNC B2 ;  /* 0x0000000000027941 */ /* 0x000fea0003800000 */
.L_x_46442:
        /* <DEDUP_REMOVED lines=26> */
.L_x_46452:
[----:B------:R-:W-:Y:S05]  /*e390*/  BSYNC B2 ;  /* 0x0000000000027941 */ /* 0x000fea0003800000 */
.L_x_46451:
[----:B------:R-:W-:Y:S01]  /*e3a0*/  VIADD R134, R134, 0x20 ;  /* 0x0000002086867836 */ /* 0x000fe20000000000 */
[----:B------:R-:W-:-:S07]  /*e3b0*/  IADD3 R135, R135, 0x20, RZ ;  /* 0x0000002087877810 */ /* 0x000fce0007ffe0ff */
.L_x_46378:
[----:B------:R-:W-:Y:S05]  /*e3c0*/  BSYNC B1 ;  /* 0x0000000000017941 */ /* 0x000fea0003800000 */
.L_x_46377:
        /* <DEDUP_REMOVED lines=32> */
.L_x_46458:
[----:B------:R-:W-:-:S07]  /*e5d0*/  MOV R90, R158 ;  /* 0x0000009e005a7202 */ /* 0x000fce0000000f00 */
.L_x_46459:
[----:B------:R-:W-:Y:S05]  /*e5e0*/  BSYNC B3 ;  /* 0x0000000000037941 */ /* 0x000fea0003800000 */
.L_x_46457:
        /* <DEDUP_REMOVED lines=16> */
.L_x_46463:
[----:B------:R-:W-:Y:S05]  /*e6f0*/  BSYNC B4 ;  /* 0x0000000000047941 */ /* 0x000fea0003800000 */
.L_x_46462:
        /* <DEDUP_REMOVED lines=43> */
.L_x_46461:
[----:B------:R-:W-:Y:S05]  /*e9b0*/  BSYNC B3 ;  /* 0x0000000000037941 */ /* 0x000fea0003800000 */
.L_x_46460:
        /* <DEDUP_REMOVED lines=10> */
.L_x_46456:
[----:B------:R-:W-:Y:S05]  /*ea60*/  BSYNC B2 ;  /* 0x0000000000027941 */ /* 0x000fea0003800000 */
.L_x_46455:
        /* <DEDUP_REMOVED lines=18> */
.L_x_46467:
[----:B------:R-:W-:-:S07]  /*eb90*/  MOV R85, R158 ;  /* 0x0000009e00557202 */ /* 0x000fce0000000f00 */
.L_x_46468:
[----:B------:R-:W-:Y:S05]  /*eba0*/  BSYNC B3 ;  /* 0x0000000000037941 */ /* 0x000fea0003800000 */
.L_x_46466:
        /* <DEDUP_REMOVED lines=16> */
.L_x_46472:
[----:B------:R-:W-:Y:S05]  /*ecb0*/  BSYNC B4 ;  /* 0x0000000000047941 */ /* 0x000fea0003800000 */
.L_x_46471:
        /* <DEDUP_REMOVED lines=44> */
.L_x_46470:
[----:B------:R-:W-:Y:S05]  /*ef80*/  BSYNC B3 ;  /* 0x0000000000037941 */ /* 0x000fea0003800000 */
.L_x_46469:
        /* <DEDUP_REMOVED lines=10> */
.L_x_46465:
[----:B------:R-:W-:Y:S05]  /*f030*/  BSYNC B2 ;  /* 0x0000000000027941 */ /* 0x000fea0003800000 */
.L_x_46464:
        /* <DEDUP_REMOVED lines=18> */
.L_x_46476:
[----:B------:R-:W-:-:S07]  /*f160*/  IMAD.MOV.U32 R163, RZ, RZ, R158 ;  /* 0x000000ffffa37224 */ /* 0x000fce00078e009e */
.L_x_46477:
[----:B------:R-:W-:Y:S05]  /*f170*/  BSYNC B3 ;  /* 0x0000000000037941 */ /* 0x000fea0003800000 */
.L_x_46475:
        /* <DEDUP_REMOVED lines=16> */
.L_x_46481:
[----:B------:R-:W-:Y:S05]  /*f280*/  BSYNC B4 ;  /* 0x0000000000047941 */ /* 0x000fea0003800000 */
.L_x_46480:
        /* <DEDUP_REMOVED lines=44> */
.L_x_46479:
[----:B------:R-:W-:Y:S05]  /*f550*/  BSYNC B3 ;  /* 0x0000000000037941 */ /* 0x000fea0003800000 */
.L_x_46478:
        /* <DEDUP_REMOVED lines=10> */
.L_x_46474:
[----:B------:R-:W-:Y:S05]  /*f600*/  BSYNC B2 ;  /* 0x0000000000027941 */ /* 0x000fea0003800000 */
.L_x_46473:
        /* <DEDUP_REMOVED lines=18> */
.L_x_46485:
[----:B------:R-:W-:-:S07]  /*f730*/  MOV R87, R158 ;  /* 0x0000009e00577202 */ /* 0x000fce0000000f00 */
.L_x_46486:
[----:B------:R-:W-:Y:S05]  /*f740*/  BSYNC B3 ;  /* 0x0000000000037941 */ /* 0x000fea0003800000 */
.L_x_46484:
        /* <DEDUP_REMOVED lines=16> */
.L_x_46490:
[----:B------:R-:W-:Y:S05]  /*f850*/  BSYNC B4 ;  /* 0x0000000000047941 */ /* 0x000fea0003800000 */
.L_x_46489:
        /* <DEDUP_REMOVED lines=44> */
.L_x_46488:
[----:B------:R-:W-:Y:S05]  /*fb20*/  BSYNC B3 ;  /* 0x0000000000037941 */ /* 0x000fea0003800000 */
.L_x_46487:
        /* <DEDUP_REMOVED lines=10> */
.L_x_46483:
[----:B------:R-:W-:Y:S05]  /*fbd0*/  BSYNC B2 ;  /* 0x0000000000027941 */ /* 0x000fea0003800000 */
.L_x_46482:
        /* <DEDUP_REMOVED lines=18> */
.L_x_46494:
[----:B------:R-:W-:-:S07]  /*fd00*/  IMAD.MOV.U32 R165, RZ, RZ, R158 ;  /* 0x000000ffffa57224 */ /* 0x000fce00078e009e */
.L_x_46495:
[----:B------:R-:W-:Y:S05]  /*fd10*/  BSYNC B3 ;  /* 0x0000000000037941 */ /* 0x000fea0003800000 */
.L_x_46493:
        /* <DEDUP_REMOVED lines=16> */
.L_x_46499:
[----:B------:R-:W-:Y:S05]  /*fe20*/  BSYNC B4 ;  /* 0x0000000000047941 */ /* 0x000fea0003800000 */
.L_x_46498:
        /* <DEDUP_REMOVED lines=44> */
.L_x_46497:
[----:B------:R-:W-:Y:S05]  /*100f0*/  BSYNC B3 ;  /* 0x0000000000037941 */ /* 0x000fea0003800000 */
.L_x_46496:
        /* <DEDUP_REMOVED lines=10> */
.L_x_46492:
[----:B------:R-:W-:Y:S05]  /*101a0*/  BSYNC B2 ;  /* 0x0000000000027941 */ /* 0x000fea0003800000 */
.L_x_46491:
        /* <DEDUP_REMOVED lines=18> */
.L_x_46503:
[----:B------:R-:W-:-:S07]  /*102d0*/  MOV R89, R158 ;  /* 0x0000009e00597202 */ /* 0x000fce0000000f00 */
.L_x_46504:
[----:B------:R-:W-:Y:S05]  /*102e0*/  BSYNC B3 ;  /* 0x0000000000037941 */ /* 0x000fea0003800000 */
.L_x_46502:
        /* <DEDUP_REMOVED lines=16> */
.L_x_46508:
[----:B------:R-:W-:Y:S05]  /*103f0*/  BSYNC B4 ;  /* 0x0000000000047941 */ /* 0x000fea0003800000 */
.L_x_46507:
        /* <DEDUP_REMOVED lines=44> */
.L_x_46506:
[----:B------:R-:W-:Y:S05]  /*106c0*/  BSYNC B3 ;  /* 0x0000000000037941 */ /* 0x000fea0003800000 */
.L_x_46505:
        /* <DEDUP_REMOVED lines=10> */
.L_x_46501:
[----:B------:R-:W-:Y:S05]  /*10770*/  BSYNC B2 ;  /* 0x0000000000027941 */ /* 0x000fea0003800000 */
.L_x_46500:
        /* <DEDUP_REMOVED lines=18> */
.L_x_46512:
[----:B------:R-:W-:-:S07]  /*108a0*/  IMAD.MOV.U32 R167, RZ, RZ, R158 ;  /* 0x000000ffffa77224 */ /* 0x000fce00078e009e */
.L_x_46513:
[----:B------:R-:W-:Y:S05]  /*108b0*/  BSYNC B3 ;  /* 0x0000000000037941 */ /* 0x000fea0003800000 */
.L_x_46511:
        /* <DEDUP_REMOVED lines=16> */
.L_x_46517:
[----:B------:R-:W-:Y:S05]  /*109c0*/  BSYNC B4 ;  /* 0x0000000000047941 */ /* 0x000fea0003800000 */
.L_x_46516:
        /* <DEDUP_REMOVED lines=44> */
.L_x_46515:
[----:B------:R-:W-:Y:S05]  /*10c90*/  BSYNC B3 ;  /* 0x0000000000037941 */ /* 0x000fea0003800000 */
.L_x_46514:
        /* <DEDUP_REMOVED lines=10> */
.L_x_46510:
[----:B------:R-:W-:Y:S05]  /*10d40*/  BSYNC B2 ;  /* 0x0000000000027941 */ /* 0x000fea0003800000 */
.L_x_46509:
        /* <DEDUP_REMOVED lines=18> */
.L_x_46521:
[----:B------:R-:W-:-:S07]  /*10e70*/  MOV R91, R158 ;  /* 0x0000009e005b7202 */ /* 0x000fce0000000f00 */
.L_x_46522:
[----:B------:R-:W-:Y:S05]  /*10e80*/  BSYNC B3 ;  /* 0x0000000000037941 */ /* 0x000fea0003800000 */
.L_x_46520:
        /* <DEDUP_REMOVED lines=16> */
.L_x_46526:
[----:B------:R-:W-:Y:S05]  /*10f90*/  BSYNC B4 ;  /* 0x0000000000047941 */ /* 0x000fea0003800000 */
.L_x_46525:
        /* <DEDUP_REMOVED lines=44> */
.L_x_46524:
[----:B------:R-:W-:Y:S05]  /*11260*/  BSYNC B3 ;  /* 0x0000000000037941 */ /* 0x000fea0003800000 */
.L_x_46523:
        /* <DEDUP_REMOVED lines=10> */
.L_x_46519:
[----:B------:R-:W-:Y:S05]  /*11310*/  BSYNC B2 ;  /* 0x0000000000027941 */ /* 0x000fea0003800000 */
.L_x_46518:
        /* <DEDUP_REMOVED lines=26> */
.L_x_46528:
[----:B------:R-:W-:Y:S05]  /*114c0*/  BSYNC B2 ;  /* 0x0000000000027941 */ /* 0x000fea0003800000 */
.L_x_46527:
[----:B------:R-:W-:Y:S01]  /*114d0*/  VIADD R134, R134, 0x20 ;  /* 0x0000002086867836 */ /* 0x000fe20000000000 */
[----:B------:R-:W-:-:S07]  /*114e0*/  IADD3 R135, R135, 0x20, RZ ;  /* 0x0000002087877810 */ /* 0x000fce0007ffe0ff */
.L_x_46454:
[----:B------:R-:W-:Y:S05]  /*114f0*/  BSYNC B1 ;  /* 0x0000000000017941 */ /* 0x000fea0003800000 */
.L_x_46453:
        /* <DEDUP_REMOVED lines=32> */
.L_x_46534:
[----:B------:R-:W-:-:S07]  /*11700*/  MOV R98, R158 ;  /* 0x0000009e00627202 */ /* 0x000fce0000000f00 */
.L_x_46535:
[----:B------:R-:W-:Y:S05]  /*11710*/  BSYNC B3 ;  /* 0x0000000000037941 */ /* 0x000fea0003800000 */
.L_x_46533:
        /* <DEDUP_REMOVED lines=16> */
.L_x_46539:
[----:B------:R-:W-:Y:S05]  /*11820*/  BSYNC B4 ;  /* 0x0000000000047941 */ /* 0x000fea0003800000 */
.L_x_46538:
        /* <DEDUP_REMOVED lines=43> */
.L_x_46537:
[----:B------:R-:W-:Y:S05]  /*11ae0*/  BSYNC B3 ;  /* 0x0000000000037941 */ /* 0x000fea0003800000 */
.L_x_46536:
        /* <DEDUP_REMOVED lines=10> */
.L_x_46532:
[----:B------:R-:W-:Y:S05]  /*11b90*/  BSYNC B2 ;  /* 0x0000000000027941 */ /* 0x000fea0003800000 */
.L_x_46531:
        /* <DEDUP_REMOVED lines=18> */
.L_x_46543:
[----:B------:R-:W-:-:S07]  /*11cc0*/  MOV R93, R158 ;  /* 0x0000009e005d7202 */ /* 0x000fce0000000f00 */
.L_x_46544:
[----:B------:R-:W-:Y:S05]  /*11cd0*/  BSYNC B3 ;  /* 0x0000000000037941 */ /* 0x000fea0003800000 */
.L_x_46542:
        /* <DEDUP_REMOVED lines=16> */
.L_x_46548:
[----:B------:R-:W-:Y:S05]  /*11de0*/  BSYNC B4 ;  /* 0x0000000000047941 */ /* 0x000fea0003800000 */
.L_x_46547:
        /* <DEDUP_REMOVED lines=44> */
.L_x_46546:
[----:B------:R-:W-:Y:S05]  /*120b0*/  BSYNC B3 ;  /* 0x0000000000037941 */ /* 0x000fea0003800000 */
.L_x_46545:
        /* <DEDUP_REMOVED lines=10> */
.L_x_46541:
[----:B------:R-:W-:Y:S05]  /*12160*/  BSYNC B2 ;  /* 0x0000000000027941 */ /* 0x000fea0003800000 */
.L_x_46540:
        /* <DEDUP_REMOVED lines=18> */
.L_x_46552:
[----:B------:R-:W-:-:S07]  /*12290*/  IMAD.MOV.U32 R163, RZ, RZ, R158 ;  /* 0x000000ffffa37224 */ /* 0x000fce00078e009e */
.L_x_46553:
[----:B------:R-:W-:Y:S05]  /*122a0*/  BSYNC B3 ;  /* 0x0000000000037941 */ /* 0x000fea0003800000 */
.L_x_46551:
        /* <DEDUP_REMOVED lines=16> */
.L_x_46557:
[----:B------:R-:W-:Y:S05]  /*123b0*/  BSYNC B4 ;  /* 0x0000000000047941 */ /* 0x000fea0003800000 */
.L_x_46556:
        /* <DEDUP_REMOVED lines=44> */
.L_x_46555:
[----:B------:R-:W-:Y:S05]  /*12680*/  BSYNC B3 ;  /* 0x0000000000037941 */ /* 0x000fea0003800000 */
.L_x_46554:
        /* <DEDUP_REMOVED lines=10> */
.L_x_46550:
[----:B------:R-:W-:Y:S05]  /*12730*/  BSYNC B2 ;  /* 0x0000000000027941 */ /* 0x000fea0003800000 */
.L_x_46549:
        /* <DEDUP_REMOVED lines=18> */
.L_x_46561:
[----:B------:R-:W-:-:S07]  /*12860*/  MOV R95, R158 ;  /* 0x0000009e005f7202 */ /* 0x000fce0000000f00 */
.L_x_46562:
[----:B------:R-:W-:Y:S05]  /*12870*/  BSYNC B3 ;  /* 0x0000000000037941 */ /* 0x000fea0003800000 */
.L_x_46560:
        /* <DEDUP_REMOVED lines=16> */
.L_x_46566:
[----:B------:R-:W-:Y:S05]  /*12980*/  BSYNC B4 ;  /* 0x0000000000047941 */ /* 0x000fea0003800000 */
.L_x_46565:
        /* <DEDUP_REMOVED lines=44> */
.L_x_46564:
[----:B------:R-:W-:Y:S05]  /*12c50*/  BSYNC B3 ;  /* 0x0000000000037941 */ /* 0x000fea0003800000 */
.L_x_46563:
        /* <DEDUP_REMOVED lines=10> */
.L_x_46559:
[----:B------:R-:W-:Y:S05]  /*12d00*/  BSYNC B2 ;  /* 0x0000000000027941 */ /* 0x000fea0003800000 */
.L_x_46558:
        /* <DEDUP_REMOVED lines=18> */
.L_x_46570:
[----:B------:R-:W-:-:S07]  /*12e30*/  IMAD.MOV.U32 R165, RZ, RZ, R158 ;  /* 0x000000ffffa57224 */ /* 0x000fce00078e009e */
.L_x_46571:
[----:B------:R-:W-:Y:S05]  /*12e40*/  BSYNC B3 ;  /* 0x0000000000037941 */ /* 0x000fea0003800000 */
.L_x_46569:
        /* <DEDUP_REMOVED lines=16> */
.L_x_46575:
[----:B------:R-:W-:Y:S05]  /*12f50*/  BSYNC B4 ;  /* 0x0000000000047941 */ /* 0x000fea0003800000 */
.L_x_46574:
        /* <DEDUP_REMOVED lines=44> */
.L_x_46573:
[----:B------:R-:W-:Y:S05]  /*13220*/  BSYNC B3 ;  /* 0x0000000000037941 */ /* 0x000fea0003800000 */
.L_x_46572:
        /* <DEDUP_REMOVED lines=10> */
.L_x_46568:
[----:B------:R-:W-:Y:S05]  /*132d0*/  BSYNC B2 ;  /* 0x0000000000027941 */ /* 0x000fea0003800000 */
.L_x_46567:
        /* <DEDUP_REMOVED lines=18> */
.L_x_46579:
[----:B------:R-:W-:-:S07]  /*13400*/  MOV R97, R158 ;  /* 0x0000009e00617202 */ /* 0x000fce0000000f00 */
.L_x_46580:
[----:B------:R-:W-:Y:S05]  /*13410*/  BSYNC B3 ;  /* 0x0000000000037941 */ /* 0x000fea0003800000 */
.L_x_46578:
        /* <DEDUP_REMOVED lines=16> */
.L_x_46584:
[----:B------:R-:W-:Y:S05]  /*13520*/  BSYNC B4 ;  /* 0x0000000000047941 */ /* 0x000fea0003800000 */
.L_x_46583:
        /* <DEDUP_REMOVED lines=44> */
.L_x_46582:
[----:B------:R-:W-:Y:S05]  /*137f0*/  BSYNC B3 ;  /* 0x0000000000037941 */ /* 0x000fea0003800000 */
.L_x_46581:
        /* <DEDUP_REMOVED lines=10> */
.L_x_46577:
[----:B------:R-:W-:Y:S05]  /*138a0*/  BSYNC B2 ;  /* 0x0000000000027941 */ /* 0x000fea0003800000 */
.L_x_46576:
        /* <DEDUP_REMOVED lines=18> */
.L_x_46588:
[----:B------:R-:W-:-:S07]  /*139d0*/  IMAD.MOV.U32 R167, RZ, RZ, R158 ;  /* 0x000000ffffa77224 */ /* 0x000fce00078e009e */
.L_x_46589:
[----:B------:R-:W-:Y:S05]  /*139e0*/  BSYNC B3 ;  /* 0x0000000000037941 */ /* 0x000fea0003800000 */
.L_x_46587:
        /* <DEDUP_REMOVED lines=16> */
.L_x_46593:
[----:B------:R-:W-:Y:S05]  /*13af0*/  BSYNC B4 ;  /* 0x0000000000047941 */ /* 0x000fea0003800000 */
.L_x_46592:
        /* <DEDUP_REMOVED lines=44> */
.L_x_46591:
[----:B------:R-:W-:Y:S05]  /*13dc0*/  BSYNC B3 ;  /* 0x0000000000037941 */ /* 0x000fea0003800000 */
.L_x_46590:
        /* <DEDUP_REMOVED lines=10> */
.L_x_46586:
[----:B------:R-:W-:Y:S05]  /*13e70*/  BSYNC B2 ;  /* 0x0000000000027941 */ /* 0x000fea0003800000 */
.L_x_46585:
        /* <DEDUP_REMOVED lines=18> */
.L_x_46597:
[----:B------:R-:W-:-:S07]  /*13fa0*/  MOV R99, R158 ;  /* 0x0000009e00637202 */ /* 0x000fce0000000f00 */
.L_x_46598:
[----:B------:R-:W-:Y:S05]  /*13fb0*/  BSYNC B3 ;  /* 0x0000000000037941 */ /* 0x000fea0003800000 */
.L_x_46596:
        /* <DEDUP_REMOVED lines=16> */
.L_x_46602:
[----:B------:R-:W-:Y:S05]  /*140c0*/  BSYNC B4 ;  /* 0x0000000000047941 */ /* 0x000fea0003800000 */
.L_x_46601:
        /* <DEDUP_REMOVED lines=44> */
.L_x_46600:
[----:B------:R-:W-:Y:S05]  /*14390*/  BSYNC B3 ;  /* 0x0000000000037941 */ /* 0x000fea0003800000 */
.L_x_46599:
        /* <DEDUP_REMOVED lines=10> */
.L_x_46595:
[----:B------:R-:W-:Y:S05]  /*14440*/  BSYNC B2 ;  /* 0x0000000000027941 */ /* 0x000fea0003800000 */
.L_x_46594:
        /* <DEDUP_REMOVED lines=26> */
.L_x_46604:
[----:B------:R-:W-:Y:S05]  /*145f0*/  BSYNC B2 ;  /* 0x0000000000027941 */ /* 0x000fea0003800000 */
.L_x_46603:
[----:B------:R-:W-:Y:S01]  /*14600*/  VIADD R134, R134, 0x20 ;  /* 0x0000002086867836 */ /* 0x000fe20000000000 */
[----:B------:R-:W-:-:S07]  /*14610*/  IADD3 R135, R135, 0x20, RZ ;  /* 0x0000002087877810 */ /* 0x000fce0007ffe0ff */
.L_x_46530:
[----:B------:R-:W-:Y:S05]  /*14620*/  BSYNC B1 ;  /* 0x0000000000017941 */ /* 0x000fea0003800000 */
.L_x_46529:
        /* <DEDUP_REMOVED lines=32> */
.L_x_46610:
[----:B------:R-:W-:-:S07]  /*14830*/  MOV R106, R158 ;  /* 0x0000009e006a7202 */ /* 0x000fce0000000f00 */
.L_x_46611:
[----:B------:R-:W-:Y:S05]  /*14840*/  BSYNC B3 ;  /* 0x0000000000037941 */ /* 0x000fea0003800000 */
.L_x_46609:
        /* <DEDUP_REMOVED lines=16> */
.L_x_46615:
[----:B------:R-:W-:Y:S05]  /*14950*/  BSYNC B4 ;  /* 0x0000000000047941 */ /* 0x000fea0003800000 */
.L_x_46614:
        /* <DEDUP_REMOVED lines=43> */
.L_x_46613:
[----:B------:R-:W-:Y:S05]  /*14c10*/  BSYNC B3 ;  /* 0x0000000000037941 */ /* 0x000fea0003800000 */
.L_x_46612:
        /* <DEDUP_REMOVED lines=10> */
.L_x_46608:
[----:B------:R-:W-:Y:S05]  /*14cc0*/  BSYNC B2 ;  /* 0x0000000000027941 */ /* 0x000fea0003800000 */
.L_x_46607:
        /* <DEDUP_REMOVED lines=18> */
.L_x_46619:
[----:B------:R-:W-:-:S07]  /*14df0*/  MOV R101, R158 ;  /* 0x0000009e00657202 */ /* 0x000fce0000000f00 */
.L_x_46620:
[----:B------:R-:W-:Y:S05]  /*14e00*/  BSYNC B3 ;  /* 0x0000000000037941 */ /* 0x000fea0003800000 */
.L_x_46618:
        /* <DEDUP_REMOVED lines=16> */
.L_x_46624:
[----:B------:R-:W-:Y:S05]  /*14f10*/  BSYNC B4 ;  /* 0x0000000000047941 */ /* 0x000fea0003800000 */
.L_x_46623:
        /* <DEDUP_REMOVED lines=44> */
.L_x_46622:
[----:B------:R-:W-:Y:S05]  /*151e0*/  BSYNC B3 ;  /* 0x0000000000037941 */ /* 0x000fea0003800000 */
.L_x_46621:
        /* <DEDUP_REMOVED lines=10> */
.L_x_46617:
[----:B------:R-:W-:Y:S05]  /*15290*/  BSYNC B2 ;  /* 0x0000000000027941 */ /* 0x000fea0003800000 */
.L_x_46616:
        /* <DEDUP_REMOVED lines=18> */
.L_x_46628:
[----:B------:R-:W-:-:S07]  /*153c0*/  IMAD.MOV.U32 R163, RZ, RZ, R158 ;  /* 0x000000ffffa37224 */ /* 0x000fce00078e009e */
.L_x_46629:
[----:B------:R-:W-:Y:S05]  /*153d0*/  BSYNC B3 ;  /* 0x0000000000037941 */ /* 0x000fea0003800000 */
.L_x_46627:
        /* <DEDUP_REMOVED lines=16> */
.L_x_46633:
[----:B------:R-:W-:Y:S05]  /*154e0*/  BSYNC B4 ;  /* 0x0000000000047941 */ /* 0x000fea0003800000 */
.L_x_46632:
        /* <DEDUP_REMOVED lines=44> */
.L_x_46631:
[----:B------:R-:W-:Y:S05]  /*157b0*/  BSYNC B3 ;  /* 0x0000000000037941 */ /* 0x000fea0003800000 */
.L_x_46630:
        /* <DEDUP_REMOVED lines=10> */
.L_x_46626:
[----:B------:R-:W-:Y:S05]  /*15860*/  BSYNC B2 ;  /* 0x0000000000027941 */ /* 0x000fea0003800000 */
.L_x_46625:
        /* <DEDUP_REMOVED lines=18> */
.L_x_46637:
[----:B------:R-:W-:-:S07]  /*15990*/  MOV R103, R158 ;  /* 0x0000009e00677202 */ /* 0x000fce0000000f00 */
.L_x_46638:
[----:B------:R-:W-:Y:S05]  /*159a0*/  BSYNC B3 ;  /* 0x0000000000037941 */ /* 0x000fea0003800000 */
.L_x_46636:
        /* <DEDUP_REMOVED lines=16> */
.L_x_46642:
[----:B------:R-:W-:Y:S05]  /*15ab0*/  BSYNC B4 ;  /* 0x0000000000047941 */ /* 0x000fea0003800000 */
.L_x_46641:
        /* <DEDUP_REMOVED lines=44> */
.L_x_46640:
[----:B------:R-:W-:Y:S05]  /*15d80*/  BSYNC B3 ;  /* 0x0000000000037941 */ /* 0x000fea0003800000 */
.L_x_46639:
        /* <DEDUP_REMOVED lines=10> */
.L_x_46635:
[----:B------:R-:W-:Y:S05]  /*15e30*/  BSYNC B2 ;  /* 0x0000000000027941 */ /* 0x000fea0003800000 */
.L_x_46634:
        /* <DEDUP_REMOVED lines=18> */
.L_x_46646:
[----:B------:R-:W-:-:S07]  /*15f60*/  IMAD.MOV.U32 R165, RZ, RZ, R158 ;  /* 0x000000ffffa57224 */ /* 0x000fce00078e009e */
.L_x_46647:
[----:B------:R-:W-:Y:S05]  /*15f70*/  BSYNC B3 ;  /* 0x0000000000037941 */ /* 0x000fea0003800000 */
.L_x_46645:
        /* <DEDUP_REMOVED lines=16> */
.L_x_46651:
[----:B------:R-:W-:Y:S05]  /*16080*/  BSYNC B4 ;  /* 0x0000000000047941 */ /* 0x000fea0003800000 */
.L_x_46650:
        /* <DEDUP_REMOVED lines=44> */
.L_x_46649:
[----:B------:R-:W-:Y:S05]  /*16350*/  BSYNC B3 ;  /* 0x0000000000037941 */ /* 0x000fea0003800000 */
.L_x_46648:
        /* <DEDUP_REMOVED lines=10> */
.L_x_46644:
[----:B------:R-:W-:Y:S05]  /*16400*/  BSYNC B2 ;  /* 0x0000000000027941 */ /* 0x000fea0003800000 */
.L_x_46643:
        /* <DEDUP_REMOVED lines=18> */
.L_x_46655:
[----:B------:R-:W-:-:S07]  /*16530*/  MOV R105, R158 ;  /* 0x0000009e00697202 */ /* 0x000fce0000000f00 */
.L_x_46656:
[----:B------:R-:W-:Y:S05]  /*16540*/  BSYNC B3 ;  /* 0x0000000000037941 */ /* 0x000fea0003800000 */
.L_x_46654:
        /* <DEDUP_REMOVED lines=16> */
.L_x_46660:
[----:B------:R-:W-:Y:S05]  /*16650*/  BSYNC B4 ;  /* 0x0000000000047941 */ /* 0x000fea0003800000 */
.L_x_46659:
        /* <DEDUP_REMOVED lines=44> */
.L_x_46658:
[----:B------:R-:W-:Y:S05]  /*16920*/  BSYNC B3 ;  /* 0x0000000000037941 */ /* 0x000fea0003800000 */
.L_x_46657:
        /* <DEDUP_REMOVED lines=10> */
.L_x_46653:
[----:B------:R-:W-:Y:S05]  /*169d0*/  BSYNC B2 ;  /* 0x0000000000027941 */ /* 0x000fea0003800000 */
.L_x_46652:
        /* <DEDUP_REMOVED lines=18> */
.L_x_46664:
[----:B------:R-:W-:-:S07]  /*16b00*/  IMAD.MOV.U32 R167, RZ, RZ, R158 ;  /* 0x000000ffffa77224 */ /* 0x000fce00078e009e */
.L_x_46665:
[----:B------:R-:W-:Y:S05]  /*16b10*/  BSYNC B3 ;  /* 0x0000000000037941 */ /* 0x000fea0003800000 */
.L_x_46663:
        /* <DEDUP_REMOVED lines=16> */
.L_x_46669:
[----:B------:R-:W-:Y:S05]  /*16c20*/  BSYNC B4 ;  /* 0x0000000000047941 */ /* 0x000fea0003800000 */
.L_x_46668:
        /* <DEDUP_REMOVED lines=44> */
.L_x_46667:
[----:B------:R-:W-:Y:S05]  /*16ef0*/  BSYNC B3 ;  /* 0x0000000000037941 */ /* 0x000fea0003800000 */
.L_x_46666:
        /* <DEDUP_REMOVED lines=10> */
.L_x_46662:
[----:B------:R-:W-:Y:S05]  /*16fa0*/  BSYNC B2 ;  /* 0x0000000000027941 */ /* 0x000fea0003800000 */
.L_x_46661:
        /* <DEDUP_REMOVED lines=18> */
.L_x_46673:
[----:B------:R-:W-:-:S07]  /*170d0*/  MOV R107, R158 ;  /* 0x0000009e006b7202 */ /* 0x000fce0000000f00 */
.L_x_46674:
[----:B------:R-:W-:Y:S05]  /*170e0*/  BSYNC B3 ;  /* 0x0000000000037941 */ /* 0x000fea0003800000 */
.L_x_46672:
        /* <DEDUP_REMOVED lines=16> */
.L_x_46678:
[----:B------:R-:W-:Y:S05]  /*171f0*/  BSYNC B4 ;  /* 0x0000000000047941 */ /* 0x000fea0003800000 */
.L_x_46677:
        /* <DEDUP_REMOVED lines=44> */
.L_x_46676:
[----:B------:R-:W-:Y:S05]  /*174c0*/  BSYNC B3 ;  /* 0x0000000000037941 */ /* 0x000fea0003800000 */
.L_x_46675:
        /* <DEDUP_REMOVED lines=10> */
.L_x_46671:
[----:B------:R-:W-:Y:S05]  /*17570*/  BSYNC B2 ;  /* 0x0000000000027941 */ /* 0x000fea0003800000 */
.L_x_46670:
        /* <DEDUP_REMOVED lines=26> */
.L_x_46680:
[----:B------:R-:W-:Y:S05]  /*17720*/  BSYNC B2 ;  /* 0x0000000000027941 */ /* 0x000fea0003800000 */
.L_x_46679:
[----:B------:R-:W-:Y:S01]  /*17730*/  VIADD R134, R134, 0x20 ;  /* 0x0000002086867836 */ /* 0x000fe20000000000 */
[----:B------:R-:W-:-:S07]  /*17740*/  IADD3 R135, R135, 0x20, RZ ;  /* 0x0000002087877810 */ /* 0x000fce0007ffe0ff */
.L_x_46606:
[----:B------:R-:W-:Y:S05]  /*17750*/  BSYNC B1 ;  /* 0x0000000000017941 */ /* 0x000fea0003800000 */
.L_x_46605:
        /* <DEDUP_REMOVED lines=32> */
.L_x_46686:
[----:B------:R-:W-:-:S07]  /*17960*/  MOV R114, R158 ;  /* 0x0000009e00727202 */ /* 0x000fce0000000f00 */
.L_x_46687:
[----:B------:R-:W-:Y:S05]  /*17970*/  BSYNC B3 ;  /* 0x0000000000037941 */ /* 0x000fea0003800000 */
.L_x_46685:
        /* <DEDUP_REMOVED lines=16> */
.L_x_46691:
[----:B------:R-:W-:Y:S05]  /*17a80*/  BSYNC B4 ;  /* 0x0000000000047941 */ /* 0x000fea0003800000 */
.L_x_46690:
        /* <DEDUP_REMOVED lines=43> */
.L_x_46689:
[----:B------:R-:W-:Y:S05]  /*17d40*/  BSYNC B3 ;  /* 0x0000000000037941 */ /* 0x000fea0003800000 */
.L_x_46688:
        /* <DEDUP_REMOVED lines=10> */
.L_x_46684:
[----:B------:R-:W-:Y:S05]  /*17df0*/  BSYNC B2 ;  /* 0x0000000000027941 */ /* 0x000fea0003800000 */
.L_x_46683:
        /* <DEDUP_REMOVED lines=18> */
.L_x_46695:
[----:B------:R-:W-:-:S07]  /*17f20*/  MOV R109, R158 ;  /* 0x0000009e006d7202 */ /* 0x000fce0000000f00 */
.L_x_46696:
[----:B------:R-:W-:Y:S05]  /*17f30*/  BSYNC B3 ;  /* 0x0000000000037941 */ /* 0x000fea0003800000 */
.L_x_46694:
        /* <DEDUP_REMOVED lines=16> */
.L_x_46700:
[----:B------:R-:W-:Y:S05]  /*18040*/  BSYNC B4 ;  /* 0x0000000000047941 */ /* 0x000fea0003800000 */
.L_x_46699:
        /* <DEDUP_REMOVED lines=44> */
.L_x_46698:
[----:B------:R-:W-:Y:S05]  /*18310*/  BSYNC B3 ;  /* 0x0000000000037941 */ /* 0x000fea0003800000 */
.L_x_46697:
        /* <DEDUP_REMOVED lines=10> */
.L_x_46693:
[----:B------:R-:W-:Y:S05]  /*183c0*/  BSYNC B2 ;  /* 0x0000000000027941 */ /* 0x000fea0003800000 */
.L_x_46692:
        /* <DEDUP_REMOVED lines=18> */
.L_x_46704:
[----:B------:R-:W-:-:S07]  /*184f0*/  IMAD.MOV.U32 R163, RZ, RZ, R158 ;  /* 0x000000ffffa37224 */ /* 0x000fce00078e009e */
.L_x_46705:
[----:B------:R-:W-:Y:S05]  /*18500*/  BSYNC B3 ;  /* 0x0000000000037941 */ /* 0x000fea0003800000 */
.L_x_46703:
        /* <DEDUP_REMOVED lines=16> */
.L_x_46709:
[----:B------:R-:W-:Y:S05]  /*18610*/  BSYNC B4 ;  /* 0x0000000000047941 */ /* 0x000fea0003800000 */
.L_x_46708:
        /* <DEDUP_REMOVED lines=44> */
.L_x_46707:
[----:B------:R-:W-:Y:S05]  /*188e0*/  BSYNC B3 ;  /* 0x0000000000037941 */ /* 0x000fea0003800000 */
.L_x_46706:
        /* <DEDUP_REMOVED lines=10> */
.L_x_46702:
[----:B------:R-:W-:Y:S05]  /*18990*/  BSYNC B2 ;  /* 0x0000000000027941 */ /* 0x000fea0003800000 */
.L_x_46701:
        /* <DEDUP_REMOVED lines=18> */
.L_x_46713:
[----:B------:R-:W-:-:S07]  /*18ac0*/  MOV R111, R158 ;  /* 0x0000009e006f7202 */ /* 0x000fce0000000f00 */
.L_x_46714:
[----:B------:R-:W-:Y:S05]  /*18ad0*/  BSYNC B3 ;  /* 0x0000000000037941 */ /* 0x000fea0003800000 */
.L_x_46712:
        /* <DEDUP_REMOVED lines=16> */
.L_x_46718:
[----:B------:R-:W-:Y:S05]  /*18be0*/  BSYNC B4 ;  /* 0x0000000000047941 */ /* 0x000fea0003800000 */
.L_x_46717:
        /* <DEDUP_REMOVED lines=44> */
.L_x_46716:
[----:B------:R-:W-:Y:S05]  /*18eb0*/  BSYNC B3 ;  /* 0x0000000000037941 */ /* 0x000fea0003800000 */
.L_x_46715:
        /* <DEDUP_REMOVED lines=10> */
.L_x_46711:
[----:B------:R-:W-:Y:S05]  /*18f60*/  BSYNC B2 ;  /* 0x0000000000027941 */ /* 0x000fea0003800000 */
.L_x_46710:
        /* <DEDUP_REMOVED lines=18> */
.L_x_46722:
[----:B------:R-:W-:-:S07]  /*19090*/  IMAD.MOV.U32 R165, RZ, RZ, R158 ;  /* 0x000000ffffa57224 */ /* 0x000fce00078e009e */
.L_x_46723:
[----:B------:R-:W-:Y:S05]  /*190a0*/  BSYNC B3 ;  /* 0x0000000000037941 */ /* 0x000fea0003800000 */
.L_x_46721:
        /* <DEDUP_REMOVED lines=16> */
.L_x_46727:
[----:B------:R-:W-:Y:S05]  /*191b0*/  BSYNC B4 ;  /* 0x0000000000047941 */ /* 0x000fea0003800000 */
.L_x_46726:
        /* <DEDUP_REMOVED lines=44> */
.L_x_46725:
[----:B------:R-:W-:Y:S05]  /*19480*/  BSYNC B3 ;  /* 0x0000000000037941 */ /* 0x000fea0003800000 */
.L_x_46724:
        /* <DEDUP_REMOVED lines=10> */
.L_x_46720:
[----:B------:R-:W-:Y:S05]  /*19530*/  BSYNC B2 ;  /* 0x0000000000027941 */ /* 0x000fea0003800000 */
.L_x_46719:
        /* <DEDUP_REMOVED lines=18> */
.L_x_46731:
[----:B------:R-:W-:-:S07]  /*19660*/  MOV R113, R158 ;  /* 0x0000009e00717202 */ /* 0x000fce0000000f00 */
.L_x_46732:
[----:B------:R-:W-:Y:S05]  /*19670*/  BSYNC B3 ;  /* 0x0000000000037941 */ /* 0x000fea0003800000 */
.L_x_46730:
        /* <DEDUP_REMOVED lines=16> */
.L_x_46736:
[----:B------:R-:W-:Y:S05]  /*19780*/  BSYNC B4 ;  /* 0x0000000000047941 */ /* 0x000fea0003800000 */
.L_x_46735:
        /* <DEDUP_REMOVED lines=44> */
.L_x_46734:
[----:B------:R-:W-:Y:S05]  /*19a50*/  BSYNC B3 ;  /* 0x0000000000037941 */ /* 0x000fea0003800000 */
.L_x_46733:
        /* <DEDUP_REMOVED lines=10> */
.L_x_46729:
[----:B------:R-:W-:Y:S05]  /*19b00*/  BSYNC B2 ;  /* 0x0000000000027941 */ /* 0x000fea0003800000 */
.L_x_46728:
        /* <DEDUP_REMOVED lines=18> */
.L_x_46740:
[----:B------:R-:W-:-:S07]  /*19c30*/  IMAD.MOV.U32 R167, RZ, RZ, R158 ;  /* 0x000000ffffa77224 */ /* 0x000fce00078e009e */
.L_x_46741:
[----:B------:R-:W-:Y:S05]  /*19c40*/  BSYNC B3 ;  /* 0x0000000000037941 */ /* 0x000fea0003800000 */
.L_x_46739:
        /* <DEDUP_REMOVED lines=16> */
.L_x_46745:
[----:B------:R-:W-:Y:S05]  /*19d50*/  BSYNC B4 ;  /* 0x0000000000047941 */ /* 0x000fea0003800000 */
.L_x_46744:
        /* <DEDUP_REMOVED lines=44> */
.L_x_46743:
[----:B------:R-:W-:Y:S05]  /*1a020*/  BSYNC B3 ;  /* 0x0000000000037941 */ /* 0x000fea0003800000 */
.L_x_46742:
        /* <DEDUP_REMOVED lines=10> */
.L_x_46738:
[----:B------:R-:W-:Y:S05]  /*1a0d0*/  BSYNC B2 ;  /* 0x0000000000027941 */ /* 0x000fea0003800000 */
.L_x_46737:
        /* <DEDUP_REMOVED lines=18> */
.L_x_46749:
[----:B------:R-:W-:-:S07]  /*1a200*/  MOV R115, R158 ;  /* 0x0000009e00737202 */ /* 0x000fce0000000f00 */
.L_x_46750:
[----:B------:R-:W-:Y:S05]  /*1a210*/  BSYNC B3 ;  /* 0x0000000000037941 */ /* 0x000fea0003800000 */
.L_x_46748:
        /* <DEDUP_REMOVED lines=16> */
.L_x_46754:
[----:B------:R-:W-:Y:S05]  /*1a320*/  BSYNC B4 ;  /* 0x0000000000047941 */ /* 0x000fea0003800000 */
.L_x_46753:
        /* <DEDUP_REMOVED lines=44> */
.L_x_46752:
[----:B------:R-:W-:Y:S05]  /*1a5f0*/  BSYNC B3 ;  /* 0x0000000000037941 */ /* 0x000fea0003800000 */
.L_x_46751:
        /* <DEDUP_REMOVED lines=10> */
.L_x_46747:
[----:B------:R-:W-:Y:S05]  /*1a6a0*/  BSYNC B2 ;  /* 0x0000000000027941 */ /* 0x000fea0003800000 */
.L_x_46746:
        /* <DEDUP_REMOVED lines=26> */
.L_x_46756:
[----:B------:R-:W-:Y:S05]  /*1a850*/  BSYNC B2 ;  /* 0x0000000000027941 */ /* 0x000fea0003800000 */
.L_x_46755:
[----:B------:R-:W-:Y:S01]  /*1a860*/  VIADD R134, R134, 0x20 ;  /* 0x0000002086867836 */ /* 0x000fe20000000000 */
[----:B------:R-:W-:-:S07]  /*1a870*/  IADD3 R135, R135, 0x20, RZ ;  /* 0x0000002087877810 */ /* 0x000fce0007ffe0ff */
.L_x_46682:
[----:B------:R-:W-:Y:S05]  /*1a880*/  BSYNC B1 ;  /* 0x0000000000017941 */ /* 0x000fea0003800000 */
.L_x_46681:
        /* <DEDUP_REMOVED lines=32> */
.L_x_46762:
[----:B------:R-:W-:-:S07]  /*1aa90*/  MOV R122, R158 ;  /* 0x0000009e007a7202 */ /* 0x000fce0000000f00 */
.L_x_46763:
[----:B------:R-:W-:Y:S05]  /*1aaa0*/  BSYNC B3 ;  /* 0x0000000000037941 */ /* 0x000fea0003800000 */
.L_x_46761:
        /* <DEDUP_REMOVED lines=16> */
.L_x_46767:
[----:B------:R-:W-:Y:S05]  /*1abb0*/  BSYNC B4 ;  /* 0x0000000000047941 */ /* 0x000fea0003800000 */
.L_x_46766:
        /* <DEDUP_REMOVED lines=43> */
.L_x_46765:
[----:B------:R-:W-:Y:S05]  /*1ae70*/  BSYNC B3 ;  /* 0x0000000000037941 */ /* 0x000fea0003800000 */
.L_x_46764:
        /* <DEDUP_REMOVED lines=10> */
.L_x_46760:
[----:B------:R-:W-:Y:S05]  /*1af20*/  BSYNC B2 ;  /* 0x0000000000027941 */ /* 0x000fea0003800000 */
.L_x_46759:
        /* <DEDUP_REMOVED lines=18> */
.L_x_46771:
[----:B------:R-:W-:-:S07]  /*1b050*/  MOV R117, R158 ;  /* 0x0000009e00757202 */ /* 0x000fce0000000f00 */
.L_x_46772:
[----:B------:R-:W-:Y:S05]  /*1b060*/  BSYNC B3 ;  /* 0x0000000000037941 */ /* 0x000fea0003800000 */
.L_x_46770:
        /* <DEDUP_REMOVED lines=16> */
.L_x_46776:
[----:B------:R-:W-:Y:S05]  /*1b170*/  BSYNC B4 ;  /* 0x0000000000047941 */ /* 0x000fea0003800000 */
.L_x_46775:
        /* <DEDUP_REMOVED lines=44> */
.L_x_46774:
[----:B------:R-:W-:Y:S05]  /*1b440*/  BSYNC B3 ;  /* 0x0000000000037941 */ /* 0x000fea0003800000 */
.L_x_46773:
        /* <DEDUP_REMOVED lines=10> */
.L_x_46769:
[----:B------:R-:W-:Y:S05]  /*1b4f0*/  BSYNC B2 ;  /* 0x0000000000027941 */ /* 0x000fea0003800000 */
.L_x_46768:
        /* <DEDUP_REMOVED lines=18> */
.L_x_46780:
[----:B------:R-:W-:-:S07]  /*1b620*/  IMAD.MOV.U32 R163, RZ, RZ, R158 ;  /* 0x000000ffffa37224 */ /* 0x000fce00078e009e */
.L_x_46781:
[----:B------:R-:W-:Y:S05]  /*1b630*/  BSYNC B3 ;  /* 0x0000000000037941 */ /* 0x000fea0003800000 */
.L_x_46779:
        /* <DEDUP_REMOVED lines=16> */
.L_x_46785:
[----:B------:R-:W-:Y:S05]  /*1b740*/  BSYNC B4 ;  /* 0x0000000000047941 */ /* 0x000fea0003800000 */
.L_x_46784:
        /* <DEDUP_REMOVED lines=44> */
.L_x_46783:
[----:B------:R-:W-:Y:S05]  /*1ba10*/  BSYNC B3 ;  /* 0x0000000000037941 */ /* 0x000fea0003800000 */
.L_x_46782:
        /* <DEDUP_REMOVED lines=10> */
.L_x_46778:
[----:B------:R-:W-:Y:S05]  /*1bac0*/  BSYNC B2 ;  /* 0x0000000000027941 */ /* 0x000fea0003800000 */
.L_x_46777:
        /* <DEDUP_REMOVED lines=18> */
.L_x_46789:
[----:B------:R-:W-:-:S07]  /*1bbf0*/  MOV R119, R158 ;  /* 0x0000009e00777202 */ /* 0x000fce0000000f00 */
.L_x_46790:
[----:B------:R-:W-:Y:S05]  /*1bc00*/  BSYNC B3 ;  /* 0x0000000000037941 */ /* 0x000fea0003800000 */
.L_x_46788:
        /* <DEDUP_REMOVED lines=16> */
.L_x_46794:
[----:B------:R-:W-:Y:S05]  /*1bd10*/  BSYNC B4 ;  /* 0x0000000000047941 */ /* 0x000fea0003800000 */
.L_x_46793:
        /* <DEDUP_REMOVED lines=44> */
.L_x_46792:
[----:B------:R-:W-:Y:S05]  /*1bfe0*/  BSYNC B3 ;  /* 0x0000000000037941 */ /* 0x000fea0003800000 */
.L_x_46791:
        /* <DEDUP_REMOVED lines=10> */
.L_x_46787:
[----:B------:R-:W-:Y:S05]  /*1c090*/  BSYNC B2 ;  /* 0x0000000000027941 */ /* 0x000fea0003800000 */
.L_x_46786:
        /* <DEDUP_REMOVED lines=18> */
.L_x_46798:
[----:B------:R-:W-:-:S07]  /*1c1c0*/  IMAD.MOV.U32 R165, RZ, RZ, R158 ;  /* 0x000000ffffa57224 */ /* 0x000fce00078e009e */
.L_x_46799:
[----:B------:R-:W-:Y:S05]  /*1c1d0*/  BSYNC B3 ;  /* 0x0000000000037941 */ /* 0x000fea0003800000 */
.L_x_46797:
        /* <DEDUP_REMOVED lines=16> */
.L_x_46803:
[----:B------:R-:W-:Y:S05]  /*1c2e0*/  BSYNC B4 ;  /* 0x0000000000047941 */ /* 0x000fea0003800000 */
.L_x_46802:
        /* <DEDUP_REMOVED lines=44> */
.L_x_46801:
[----:B------:R-:W-:Y:S05]  /*1c5b0*/  BSYNC B3 ;  /* 0x0000000000037941 */ /* 0x000fea0003800000 */
.L_x_46800:
        /* <DEDUP_REMOVED lines=10> */
.L_x_46796:
[----:B------:R-:W-:Y:S05]  /*1c660*/  BSYNC B2 ;  /* 0x0000000000027941 */ /* 0x000fea0003800000 */
.L_x_46795:
        /* <DEDUP_REMOVED lines=18> */
.L_x_46807:
[----:B------:R-:W-:-:S07]  /*1c790*/  MOV R121, R158 ;  /* 0x0000009e00797202 */ /* 0x000fce0000000f00 */
.L_x_46808:
[----:B------:R-:W-:Y:S05]  /*1c7a0*/  BSYNC B3 ;  /* 0x0000000000037941 */ /* 0x000fea0003800000 */
.L_x_46806:
        /* <DEDUP_REMOVED lines=16> */
.L_x_46812:
[----:B------:R-:W-:Y:S05]  /*1c8b0*/  BSYNC B4 ;  /* 0x0000000000047941 */ /* 0x000fea0003800000 */
.L_x_46811:
        /* <DEDUP_REMOVED lines=44> */
.L_x_46810:
[----:B------:R-:W-:Y:S05]  /*1cb80*/  BSYNC B3 ;  /* 0x0000000000037941 */ /* 0x000fea0003800000 */
.L_x_46809:
        /* <DEDUP_REMOVED lines=10> */
.L_x_46805:
[----:B------:R-:W-:Y:S05]  /*1cc30*/  BSYNC B2 ;  /* 0x0000000000027941 */ /* 0x000fea0003800000 */
.L_x_46804:
        /* <DEDUP_REMOVED lines=18> */
.L_x_46816:
[----:B------:R-:W-:-:S07]  /*1cd60*/  IMAD.MOV.U32 R167, RZ, RZ, R158 ;  /* 0x000000ffffa77224 */ /* 0x000fce00078e009e */
.L_x_46817:
[----:B------:R-:W-:Y:S05]  /*1cd70*/  BSYNC B3 ;  /* 0x0000000000037941 */ /* 0x000fea0003800000 */
.L_x_46815:
        /* <DEDUP_REMOVED lines=16> */
.L_x_46821:
[----:B------:R-:W-:Y:S05]  /*1ce80*/  BSYNC B4 ;  /* 0x0000000000047941 */ /* 0x000fea0003800000 */
.L_x_46820:
        /* <DEDUP_REMOVED lines=44> */
.L_x_46819:
[----:B------:R-:W-:Y:S05]  /*1d150*/  BSYNC B3 ;  /* 0x0000000000037941 */ /* 0x000fea0003800000 */
.L_x_46818:
        /* <DEDUP_REMOVED lines=10> */
.L_x_46814:
[----:B------:R-:W-:Y:S05]  /*1d200*/  BSYNC B2 ;  /* 0x0000000000027941 */ /* 0x000fea0003800000 */
.L_x_46813:
        /* <DEDUP_REMOVED lines=18> */
.L_x_46825:
[----:B------:R-:W-:-:S07]  /*1d330*/  MOV R123, R158 ;  /* 0x0000009e007b7202 */ /* 0x000fce0000000f00 */
.L_x_46826:
[----:B------:R-:W-:Y:S05]  /*1d340*/  BSYNC B3 ;  /* 0x0000000000037941 */ /* 0x000fea0003800000 */
.L_x_46824:
        /* <DEDUP_REMOVED lines=16> */
.L_x_46830:
[----:B------:R-:W-:Y:S05]  /*1d450*/  BSYNC B4 ;  /* 0x0000000000047941 */ /* 0x000fea0003800000 */
.L_x_46829:
        /* <DEDUP_REMOVED lines=44> */
.L_x_46828:
[----:B------:R-:W-:Y:S05]  /*1d720*/  BSYNC B3 ;  /* 0x0000000000037941 */ /* 0x000fea0003800000 */
.L_x_46827:
        /* <DEDUP_REMOVED lines=10> */
.L_x_46823:
[----:B------:R-:W-:Y:S05]  /*1d7d0*/  BSYNC B2 ;  /* 0x0000000000027941 */ /* 0x000fea0003800000 */
.L_x_46822:
        /* <DEDUP_REMOVED lines=26> */
.L_x_46832:
[----:B------:R-:W-:Y:S05]  /*1d980*/  BSYNC B2 ;  /* 0x0000000000027941 */ /* 0x000fea0003800000 */
.L_x_46831:
[----:B------:R-:W-:Y:S01]  /*1d990*/  VIADD R134, R134, 0x20 ;  /* 0x0000002086867836 */ /* 0x000fe20000000000 */
[----:B------:R-:W-:-:S07]  /*1d9a0*/  IADD3 R135, R135, 0x20, RZ ;  /* 0x0000002087877810 */ /* 0x000fce0007ffe0ff */
.L_x_46758:
[----:B------:R-:W-:Y:S05]  /*1d9b0*/  BSYNC B1 ;  /* 0x0000000000017941 */ /* 0x000fea0003800000 */
.L_x_46757:
        /* <DEDUP_REMOVED lines=32> */
.L_x_46838:
[----:B------:R-:W-:-:S07]  /*1dbc0*/  MOV R130, R158 ;  /* 0x0000009e00827202 */ /* 0x000fce0000000f00 */
.L_x_46839:
[----:B------:R-:W-:Y:S05]  /*1dbd0*/  BSYNC B3 ;  /* 0x0000000000037941 */ /* 0x000fea0003800000 */
.L_x_46837:
        /* <DEDUP_REMOVED lines=16> */
.L_x_46843:
[----:B------:R-:W-:Y:S05]  /*1dce0*/  BSYNC B4 ;  /* 0x0000000000047941 */ /* 0x000fea0003800000 */
.L_x_46842:
        /* <DEDUP_REMOVED lines=43> */
.L_x_46841:
[----:B------:R-:W-:Y:S05]  /*1dfa0*/  BSYNC B3 ;  /* 0x0000000000037941 */ /* 0x000fea0003800000 */
.L_x_46840:
        /* <DEDUP_REMOVED lines=10> */
.L_x_46836:
[----:B------:R-:W-:Y:S05]  /*1e050*/  BSYNC B2 ;  /* 0x0000000000027941 */ /* 0x000fea0003800000 */
.L_x_46835:
        /* <DEDUP_REMOVED lines=18> */
.L_x_46847:
[----:B------:R-:W-:-:S07]  /*1e180*/  MOV R125, R158 ;  /* 0x0000009e007d7202 */ /* 0x000fce0000000f00 */
.L_x_46848:
[----:B------:R-:W-:Y:S05]  /*1e190*/  BSYNC B3 ;  /* 0x0000000000037941 */ /* 0x000fea0003800000 */
.L_x_46846:
        /* <DEDUP_REMOVED lines=16> */
.L_x_46852:
[----:B------:R-:W-:Y:S05]  /*1e2a0*/  BSYNC B4 ;  /* 0x0000000000047941 */ /* 0x000fea0003800000 */
.L_x_46851:
        /* <DEDUP_REMOVED lines=44> */
.L_x_46850:
[----:B------:R-:W-:Y:S05]  /*1e570*/  BSYNC B3 ;  /* 0x0000000000037941 */ /* 0x000fea0003800000 */
.L_x_46849:
        /* <DEDUP_REMOVED lines=10> */
.L_x_46845:
[----:B------:R-:W-:Y:S05]  /*1e620*/  BSYNC B2 ;  /* 0x0000000000027941 */ /* 0x000fea0003800000 */
.L_x_46844:
        /* <DEDUP_REMOVED lines=18> */
.L_x_46856:
[----:B------:R-:W-:-:S07]  /*1e750*/  IMAD.MOV.U32 R132, RZ, RZ, R158 ;  /* 0x000000ffff847224 */ /* 0x000fce00078e009e */
.L_x_46857:
[----:B------:R-:W-:Y:S05]  /*1e760*/  BSYNC B3 ;  /* 0x0000000000037941 */ /* 0x000fea0003800000 */
.L_x_46855:
        /* <DEDUP_REMOVED lines=16> */
.L_x_46861:
[----:B------:R-:W-:Y:S05]  /*1e870*/  BSYNC B4 ;  /* 0x0000000000047941 */ /* 0x000fea0003800000 */
.L_x_46860:
        /* <DEDUP_REMOVED lines=44> */
.L_x_46859:
[----:B------:R-:W-:Y:S05]  /*1eb40*/  BSYNC B3 ;  /* 0x0000000000037941 */ /* 0x000fea0003800000 */
.L_x_46858:
        /* <DEDUP_REMOVED lines=10> */
.L_x_46854:
[----:B------:R-:W-:Y:S05]  /*1ebf0*/  BSYNC B2 ;  /* 0x0000000000027941 */ /* 0x000fea0003800000 */
.L_x_46853:
        /* <DEDUP_REMOVED lines=18> */
.L_x_46865:
[----:B------:R-:W-:-:S07]  /*1ed20*/  MOV R127, R158 ;  /* 0x0000009e007f7202 */ /* 0x000fce0000000f00 */
.L_x_46866:
[----:B------:R-:W-:Y:S05]  /*1ed30*/  BSYNC B3 ;  /* 0x0000000000037941 */ /* 0x000fea0003800000 */
.L_x_46864:
        /* <DEDUP_REMOVED lines=16> */
.L_x_46870:
[----:B------:R-:W-:Y:S05]  /*1ee40*/  BSYNC B4 ;  /* 0x0000000000047941 */ /* 0x000fea0003800000 */
.L_x_46869:
        /* <DEDUP_REMOVED lines=44> */
.L_x_46868:
[----:B------:R-:W-:Y:S05]  /*1f110*/  BSYNC B3 ;  /* 0x0000000000037941 */ /* 0x000fea0003800000 */
.L_x_46867:
        /* <DEDUP_REMOVED lines=10> */
.L_x_46863:
[----:B------:R-:W-:Y:S05]  /*1f1c0*/  BSYNC B2 ;  /* 0x0000000000027941 */ /* 0x000fea0003800000 */
.L_x_46862:
        /* <DEDUP_REMOVED lines=18> */
.L_x_46874:
[----:B------:R-:W-:-:S07]  /*1f2f0*/  IMAD.MOV.U32 R132, RZ, RZ, R158 ;  /* 0x000000ffff847224 */ /* 0x000fce00078e009e */
.L_x_46875:
[----:B------:R-:W-:Y:S05]  /*1f300*/  BSYNC B3 ;  /* 0x0000000000037941 */ /* 0x000fea0003800000 */
.L_x_46873:
        /* <DEDUP_REMOVED lines=16> */
.L_x_46879:
[----:B------:R-:W-:Y:S05]  /*1f410*/  BSYNC B4 ;  /* 0x0000000000047941 */ /* 0x000fea0003800000 */
.L_x_46878:
        /* <DEDUP_REMOVED lines=44> */
.L_x_46877:
[----:B------:R-:W-:Y:S05]  /*1f6e0*/  BSYNC B3 ;  /* 0x0000000000037941 */ /* 0x000fea0003800000 */
.L_x_46876:
        /* <DEDUP_REMOVED lines=10> */
.L_x_46872:
[----:B------:R-:W-:Y:S05]  /*1f790*/  BSYNC B2 ;  /* 0x0000000000027941 */ /* 0x000fea0003800000 */
.L_x_46871:
        /* <DEDUP_REMOVED lines=18> */
.L_x_46883:
[----:B------:R-:W-:-:S07]  /*1f8c0*/  MOV R129, R158 ;  /* 0x0000009e00817202 */ /* 0x000fce0000000f00 */
.L_x_46884:
[----:B------:R-:W-:Y:S05]  /*1f8d0*/  BSYNC B3 ;  /* 0x0000000000037941 */ /* 0x000fea0003800000 */
.L_x_46882:
        /* <DEDUP_REMOVED lines=16> */
.L_x_46888:
[----:B------:R-:W-:Y:S05]  /*1f9e0*/  BSYNC B4 ;  /* 0x0000000000047941 */ /* 0x000fea0003800000 */
.L_x_46887:
        /* <DEDUP_REMOVED lines=44> */
.L_x_46886:
[----:B------:R-:W-:Y:S05]  /*1fcb0*/  BSYNC B3 ;  /* 0x0000000000037941 */ /* 0x000fea0003800000 */
.L_x_46885:
        /* <DEDUP_REMOVED lines=10> */
.L_x_46881:
[----:B------:R-:W-:Y:S05]  /*1fd60*/  BSYNC B2 ;  /* 0x0000000000027941 */ /* 0x000fea0003800000 */
.L_x_46880:
        /* <DEDUP_REMOVED lines=18> */
.L_x_46892:
[----:B------:R-:W-:-:S07]  /*1fe90*/  IMAD.MOV.U32 R132, RZ, RZ, R158 ;  /* 0x000000ffff847224 */ /* 0x000fce00078e009e */
.L_x_46893:
[----:B------:R-:W-:Y:S05]  /*1fea0*/  BSYNC B3 ;  /* 0x0000000000037941 */ /* 0x000fea0003800000 */
.L_x_46891:
        /* <DEDUP_REMOVED lines=16> */
.L_x_46897:
[----:B------:R-:W-:Y:S05]  /*1ffb0*/  BSYNC B4 ;  /* 0x0000000000047941 */ /* 0x000fea0003800000 */
.L_x_46896:
        /* <DEDUP_REMOVED lines=44> */
.L_x_46895:
[----:B------:R-:W-:Y:S05]  /*20280*/  BSYNC B3 ;  /* 0x0000000000037941 */ /* 0x000fea0003800000 */
.L_x_46894:
        /* <DEDUP_REMOVED lines=10> */
.L_x_46890:
[----:B------:R-:W-:Y:S05]  /*20330*/  BSYNC B2 ;  /* 0x0000000000027941 */ /* 0x000fea0003800000 */
.L_x_46889:
        /* <DEDUP_REMOVED lines=18> */
.L_x_46901:
[----:B------:R-:W-:-:S07]  /*20460*/  MOV R131, R158 ;  /* 0x0000009e00837202 */ /* 0x000fce0000000f00 */
.L_x_46902:
[----:B------:R-:W-:Y:S05]  /*20470*/  BSYNC B3 ;  /* 0x0000000000037941 */ /* 0x000fea0003800000 */
.L_x_46900:
        /* <DEDUP_REMOVED lines=16> */
.L_x_46906:
[----:B------:R-:W-:Y:S05]  /*20580*/  BSYNC B4 ;  /* 0x0000000000047941 */ /* 0x000fea0003800000 */
.L_x_46905:
        /* <DEDUP_REMOVED lines=44> */
.L_x_46904:
[----:B------:R-:W-:Y:S05]  /*20850*/  BSYNC B3 ;  /* 0x0000000000037941 */ /* 0x000fea0003800000 */
.L_x_46903:
        /* <DEDUP_REMOVED lines=10> */
.L_x_46899:
[----:B------:R-:W-:Y:S05]  /*20900*/  BSYNC B2 ;  /* 0x0000000000027941 */ /* 0x000fea0003800000 */
.L_x_46898:
        /* <DEDUP_REMOVED lines=25> */
.L_x_46834:
[----:B------:R-:W-:Y:S05]  /*20aa0*/  BSYNC B1 ;  /* 0x0000000000017941 */ /* 0x000fea0003800000 */
.L_x_46833:
        /* <DEDUP_REMOVED lines=293> */
.L_x_46940:
        /* <DEDUP_REMOVED lines=92> */
.L_x_46911:
[----:B------:R-:W-:Y:S05]  /*222c0*/  BSYNC B2 ;  /* 0x0000000000027941 */ /* 0x000fea0003800000 */
.L_x_46910:
[----:B-----5:R-:W-:Y:S01]  /*222d0*/  LOP3.LUT P1, RZ, R6, 0x2000, RZ, 0xc0, !PT ;  /* 0x0000200006ff7812 */ /* 0x020fe2000782c0ff */
[----:B------:R-:W-:-:S12]  /*222e0*/  BSSY B2, `(.L_x_46912) ;  /* 0x0000042000027945 */ /* 0x000fd80003800000 */
[----:B------:R-:W-:Y:S05]  /*222f0*/  @!P1 BRA `(.L_x_46913) ;  /* 0x0000000400009947 */ /* 0x000fea0003800000 */
[----:B------:R-:W2:Y:S04]  /*22300*/  LDL R175, [R1+0x3c] ;  /* 0x00003c0001af7983 */ /* 0x000ea80000100800 */
[----:B------:R-:W2:Y:S04]  /*22310*/  LDL R174, [R1+0x40] ;  /* 0x0000400001ae7983 */ /* 0x000ea80000100800 */
[----:B----4-:R-:W3:Y:S04]  /*22320*/  LDL R171, [R1+0x34] ;  /* 0x0000340001ab7983 */ /* 0x010ee80000100800 */
        /* <DEDUP_REMOVED lines=57> */
[----:B------:R-:W1:Y:S02]  /*226c0*/  LDC.64 R170, c[0x0][0x2b8] ;  /* 0x0000ae00ffaa7b82 */ /* 0x000e640000000a00 */
[----:B-1----:R-:W-:-:S05]  /*226d0*/  IMAD.WIDE.U32 R170, R169, 0x10, R170 ;  /* 0x00000010a9aa7825 */ /* 0x002fca00078e00aa */
[----:B------:R0:W-:Y:S01]  /*226e0*/  STG.E.128 desc[UR6][R170.64], R132 ;  /* 0x00000084aa007986 */ /* 0x0001e2000c101d06 */
[----:B------:R-:W-:-:S07]  /*226f0*/  VIADD R169, R169, 0x20 ;  /* 0x00000020a9a97836 */ /* 0x000fce0000000000 */
.L_x_46913:
[----:B------:R-:W-:Y:S05]  /*22700*/  BSYNC B2 ;  /* 0x0000000000027941 */ /* 0x000fea0003800000 */
.L_x_46912:
[----:B-----5:R-:W-:Y:S01]  /*22710*/  LOP3.LUT P1, RZ, R6, 0x1000, RZ, 0xc0, !PT ;  /* 0x0000100006ff7812 */ /* 0x020fe2000782c0ff */
[----:B------:R-:W-:-:S12]  /*22720*/  BSSY B2, `(.L_x_46914) ;  /* 0x0000025000027945 */ /* 0x000fd80003800000 */
[----:B------:R-:W-:Y:S05]  /*22730*/  @!P1 BRA `(.L_x_46915) ;  /* 0x00000000008c9947 */ /* 0x000fea0003800000 */
[----:B01--4-:R-:W2:Y:S01]  /*22740*/  LDL R134, [R1] ;  /* 0x0000000001867983 */ /* 0x013ea20000100800 */
        /* <DEDUP_REMOVED lines=34> */
.L_x_46915:
[----:B------:R-:W-:Y:S05]  /*22970*/  BSYNC B2 ;  /* 0x0000000000027941 */ /* 0x000fea0003800000 */
.L_x_46914:
[----:B------:R-:W-:Y:S01]  /*22980*/  LOP3.LUT P1, RZ, R6, 0x800, RZ, 0xc0, !PT ;  /* 0x0000080006ff7812 */ /* 0x000fe2000782c0ff */
[----:B------:R-:W-:-:S12]  /*22990*/  BSSY B2, `(.L_x_46916) ;  /* 0x0000024000027945 */ /* 0x000fd80003800000 */
[----:B------:R-:W-:Y:S05]  /*229a0*/  @!P1 BRA `(.L_x_46917) ;  /* 0x0000000000889947 */ /* 0x000fea0003800000 */
[----:B------:R-:W-:-:S04]  /*229b0*/  PLOP3.LUT P1, PT, PT, PT, UP0, 0x40, 0x0 ;  /* 0x000000000000781c */ /* 0x000fc80003f2e808 */
[----:B0-2-4-:R-:W-:-:S05]  /*229c0*/  FSEL R170, R173, RZ, P1 ;  /* 0x000000ffadaa7208 */ /* 0x015fca0000800000 */
        /* <DEDUP_REMOVED lines=32> */
.L_x_46917:
[----:B------:R-:W-:Y:S05]  /*22bd0*/  BSYNC B2 ;  /* 0x0000000000027941 */ /* 0x000fea0003800000 */
.L_x_46916:
        /* <DEDUP_REMOVED lines=37> */
.L_x_46919:
[----:B------:R-:W-:Y:S05]  /*22e30*/  BSYNC B2 ;  /* 0x0000000000027941 */ /* 0x000fea0003800000 */
.L_x_46918:
        /* <DEDUP_REMOVED lines=37> */
.L_x_46921:
[----:B------:R-:W-:Y:S05]  /*23090*/  BSYNC B2 ;  /* 0x0000000000027941 */ /* 0x000fea0003800000 */
.L_x_46920:
        /* <DEDUP_REMOVED lines=37> */
.L_x_46923:
[----:B------:R-:W-:Y:S05]  /*232f0*/  BSYNC B2 ;  /* 0x0000000000027941 */ /* 0x000fea0003800000 */
.L_x_46922:
        /* <DEDUP_REMOVED lines=37> */
.L_x_46925:
[----:B------:R-:W-:Y:S05]  /*23550*/  BSYNC B2 ;  /* 0x0000000000027941 */ /* 0x000fea0003800000 */
.L_x_46924:
        /* <DEDUP_REMOVED lines=37> */
.L_x_46927:
[----:B------:R-:W-:Y:S05]  /*237b0*/  BSYNC B2 ;  /* 0x0000000000027941 */ /* 0x000fea0003800000 */
.L_x_46926:
        /* <DEDUP_REMOVED lines=35> */
.L_x_46909:
[----:B------:R-:W-:Y:S05]  /*239f0*/  BSYNC B1 ;  /* 0x0000000000017941 */ /* 0x000fea0003800000 */
.L_x_46908:
[----:B0-234-:R-:W0:Y:S02]  /*23a00*/  LDC.64 R132, c[0x0][0x210] ;  /* 0x00008400ff847b82 */ /* 0x01de240000000a00 */
[----:B0-----:R-:W-:-:S05]  /*23a10*/  IMAD R7, R132, 0x4, R7 ;  /* 0x0000000484077824 */ /* 0x001fca00078e0207 */
[----:B------:R-:W-:-:S13]  /*23a20*/  ISETP.GE.AND P1, PT, R7, R133, PT ;  /* 0x000000850700720c */ /* 0x000fda0003f26270 */
[----:B------:R-:W-:Y:S05]  /*23a30*/  @!P1 BRA `(.L_x_46928) ;  /* 0xfffffde000e49947 */ /* 0x000fea000383ffff */
[----:B------:R-:W-:Y:S05]  /*23a40*/  BSYNC B0 ;  /* 0x0000000000007941 */ /* 0x000fea0003800000 */
.L_x_46148:
[----:B------:R-:W-:Y:S05]  /*23a50*/  EXIT ;  /* 0x000000000000794d */ /* 0x000fea0003800000 */
.L_x_46907:
        /* <DEDUP_REMOVED lines=8> */
.L_x_46930:
[----:B------:R-:W-:Y:S05]  /*23ae0*/  BSYNC B1 ;  /* 0x0000000000017941 */ /* 0x000fea0003800000 */
.L_x_46929:
        /* <DEDUP_REMOVED lines=10> */
.L_x_46931:
        /* <DEDUP_REMOVED lines=9> */
.L_x_46932:
[----:B------:R-:W-:Y:S01]  /*23c20*/  HFMA2.MMA R135, -RZ, RZ, 0, 4.76837158203125e-07 ;  /* 0x00000008ff877435 */ /* 0x000fe200000001ff */
[----:B------:R-:W-:Y:S01]  /*23c30*/  FADD.FTZ R170, R170, R132 ;  /* 0x00000084aaaa7221 */ /* 0x000fe20000010000 */
[----:B------:R-:W-:-:S03]  /*23c40*/  IMAD.MOV.U32 R132, RZ, RZ, -0x1 ;  /* 0xffffffffff847424 */ /* 0x000fc600078e00ff */
[----:B------:R-:W-:-:S07]  /*23c50*/  IMAD.MOV.U32 R171, RZ, RZ, R170 ;  /* 0x000000ffffab7224 */ /* 0x000fce00078e00aa */
[----:B------:R-:W-:Y:S05]  /*23c60*/  WARPSYNC.COLLECTIVE R132, `(.L_x_46933) ;  /* 0x0000000084087348 */ /* 0x000fea0003c00000 */
[----:B------:R0:W1:Y:S02]  /*23c70*/  SHFL.BFLY P6, R132, R171, R135, R134 ;  /* 0x0c000087ab847389 */ /* 0x00006400000c0086 */
[----:B01----:R-:W-:Y:S01]  /*23c80*/  ENDCOLLECTIVE ;  /* 0x000000000000791b */ /* 0x003fe20003800000 */
.L_x_46933:
[----:B------:R-:W-:Y:S02]  /*23c90*/  IMAD.MOV.U32 R135, RZ, RZ, 0x10 ;  /* 0x00000010ff877424 */ /* 0x000fe400078e00ff */
[----:B------:R-:W-:Y:S01]  /*23ca0*/  FADD.FTZ R170, R170, R132 ;  /* 0x00000084aaaa7221 */ /* 0x000fe20000010000 */
[----:B------:R-:W-:-:S04]  /*23cb0*/  MOV R132, 0xffffffff ;  /* 0xffffffff00847802 */ /* 0x000fc80000000f00 */
[----:B------:R-:W-:-:S07]  /*23cc0*/  MOV R171, R170 ;  /* 0x000000aa00ab7202 */ /* 0x000fce0000000f00 */
[----:B------:R-:W-:Y:S05]  /*23cd0*/  WARPSYNC.COLLECTIVE R132, `(.L_x_46934) ;  /* 0x0000000084087348 */ /* 0x000fea0003c00000 */
[----:B------:R0:W1:Y:S02]  /*23ce0*/  SHFL.BFLY P6, R132, R171, R135, R134 ;  /* 0x0c000087ab847389 */ /* 0x00006400000c0086 */
[----:B01----:R-:W-:Y:S01]  /*23cf0*/  ENDCOLLECTIVE ;  /* 0x000000000000791b */ /* 0x003fe20003800000 */
.L_x_46934:
        /* <DEDUP_REMOVED lines=174> */
.L_x_46935:
[----:B------:R-:W-:Y:S01]  /*247e0*/  HFMA2.MMA R135, -RZ, RZ, 0, 1.1920928955078125e-07 ;  /* 0x00000002ff877435 */ /* 0x000fe200000001ff */
[----:B------:R-:W-:Y:S01]  /*247f0*/  FADD.FTZ R170, R170, R132 ;  /* 0x00000084aaaa7221 */ /* 0x000fe20000010000 */
[----:B------:R-:W-:-:S03]  /*24800*/  IMAD.MOV.U32 R132, RZ, RZ, -0x1 ;  /* 0xffffffffff847424 */ /* 0x000fc600078e00ff */
[----:B------:R-:W-:-:S07]  /*24810*/  IMAD.MOV.U32 R171, RZ, RZ, R170 ;  /* 0x000000ffffab7224 */ /* 0x000fce00078e00aa */
[----:B------:R-:W-:Y:S05]  /*24820*/  WARPSYNC.COLLECTIVE R132, `(.L_x_46936) ;  /* 0x0000000084087348 */ /* 0x000fea0003c00000 */
[----:B------:R0:W1:Y:S02]  /*24830*/  SHFL.BFLY P6, R132, R171, R135, R134 ;  /* 0x0c000087ab847389 */ /* 0x00006400000c0086 */
[----:B01----:R-:W-:Y:S01]  /*24840*/  ENDCOLLECTIVE ;  /* 0x000000000000791b */ /* 0x003fe20003800000 */
.L_x_46936:
[----:B------:R-:W-:Y:S02]  /*24850*/  IMAD.MOV.U32 R135, RZ, RZ, 0x4 ;  /* 0x00000004ff877424 */ /* 0x000fe400078e00ff */
[----:B------:R-:W-:Y:S01]  /*24860*/  FADD.FTZ R170, R170, R132 ;  /* 0x00000084aaaa7221 */ /* 0x000fe20000010000 */
[----:B------:R-:W-:-:S04]  /*24870*/  MOV R132, 0xffffffff ;  /* 0xffffffff00847802 */ /* 0x000fc80000000f00 */
[----:B------:R-:W-:-:S07]  /*24880*/  MOV R171, R170 ;  /* 0x000000aa00ab7202 */ /* 0x000fce0000000f00 */
[----:B------:R-:W-:Y:S05]  /*24890*/  WARPSYNC.COLLECTIVE R132, `(.L_x_46937) ;  /* 0x0000000084087348 */ /* 0x000fea0003c00000 */
[----:B------:R0:W1:Y:S02]  /*248a0*/  SHFL.BFLY P6, R132, R171, R135, R134 ;  /* 0x0c000087ab847389 */ /* 0x00006400000c0086 */
[----:B01----:R-:W-:Y:S01]  /*248b0*/  ENDCOLLECTIVE ;  /* 0x000000000000791b */ /* 0x003fe20003800000 */
.L_x_46937:
[----:B------:R-:W-:Y:S01]  /*248c0*/  HFMA2.MMA R135, -RZ, RZ, 0, 4.76837158203125e-07 ;  /* 0x00000008ff877435 */ /* 0x000fe200000001ff */
[----:B------:R-:W-:Y:S01]  /*248d0*/  FADD.FTZ R170, R170, R132 ;  /* 0x00000084aaaa7221 */ /* 0x000fe20000010000 */
[----:B------:R-:W-:-:S03]  /*248e0*/  IMAD.MOV.U32 R132, RZ, RZ, -0x1 ;  /* 0xffffffffff847424 */ /* 0x000fc600078e00ff */
[----:B------:R-:W-:-:S07]  /*248f0*/  IMAD.MOV.U32 R171, RZ, RZ, R170 ;  /* 0x000000ffffab7224 */ /* 0x000fce00078e00aa */
[----:B------:R-:W-:Y:S05]  /*24900*/  WARPSYNC.COLLECTIVE R132, `(.L_x_46938) ;  /* 0x0000000084087348 */ /* 0x000fea0003c00000 */
[----:B------:R0:W1:Y:S02]  /*24910*/  SHFL.BFLY P6, R132, R171, R135, R134 ;  /* 0x0c000087ab847389 */ /* 0x00006400000c0086 */
[----:B01----:R-:W-:Y:S01]  /*24920*/  ENDCOLLECTIVE ;  /* 0x000000000000791b */ /* 0x003fe20003800000 */
.L_x_46938:
[----:B------:R-:W-:Y:S02]  /*24930*/  IMAD.MOV.U32 R135, RZ, RZ, 0x10 ;  /* 0x00000010ff877424 */ /* 0x000fe400078e00ff */
[----:B------:R-:W-:Y:S01]  /*24940*/  FADD.FTZ R170, R170, R132 ;  /* 0x00000084aaaa7221 */ /* 0x000fe20000010000 */
[----:B------:R-:W-:-:S04]  /*24950*/  MOV R132, 0xffffffff ;  /* 0xffffffff00847802 */ /* 0x000fc80000000f00 */
[----:B------:R-:W-:-:S07]  /*24960*/  MOV R171, R170 ;  /* 0x000000aa00ab7202 */ /* 0x000fce0000000f00 */
[----:B------:R-:W-:Y:S05]  /*24970*/  WARPSYNC.COLLECTIVE R132, `(.L_x_46939) ;  /* 0x0000000084087348 */ /* 0x000fea0003c00000 */
[----:B------:R0:W1:Y:S02]  /*24980*/  SHFL.BFLY P6, R132, R171, R135, R134 ;  /* 0x0c000087ab847389 */ /* 0x00006400000c0086 */
[----:B01----:R-:W-:Y:S01]  /*24990*/  ENDCOLLECTIVE ;  /* 0x000000000000791b */ /* 0x003fe20003800000 */
.L_x_46939:
[----:B------:R-:W-:Y:S05]  /*249a0*/  BRA `(.L_x_46940) ;  /* 0xffffffd000d47947 */ /* 0x000fea000383ffff */
.L_x_46941:
        /* <DEDUP_REMOVED lines=13> */
.L_x_72386:


//--------------------- .text._ZN10layer_norm13ln_fwd_kernelINS_13Kernel_traitsI6__halfS2_fS2_fjLj2560ELj1ELj4ELj1ELj16ENS_18Kernel_traits_baseILj2560ES2_S2_fS2_fjLj128EEEEELb1ELb0ELb1ELb1EEEvNS_9FwdParamsE --------------------------
	.section	.text._ZN10layer_norm13ln_fwd_kernelINS_13Kernel_traitsI6__halfS2_fS2_fjLj2560ELj1ELj4ELj1ELj16ENS_18Kernel_traits_baseILj2560ES2_S2_fS2_fjLj128EEEEELb1ELb0ELb1ELb1EEEvNS_9FwdParamsE,"ax",@progbits
	.align	128
        .global         _ZN10layer_norm13ln_fwd_kernelINS_13Kernel_traitsI6__halfS2_fS2_fjLj2560ELj1ELj4ELj1ELj16ENS_18Kernel_traits_baseILj2560ES2_S2_fS2_fjLj128EEEEELb1ELb0ELb1ELb1EEEvNS_9FwdParamsE
        .type           _ZN10layer_norm13ln_fwd_kernelINS_13Kernel_traitsI6__halfS2_fS2_fjLj2560ELj1ELj4ELj1ELj16ENS_18Kernel_traits_baseILj2560ES2_S2_fS2_fjLj128EEEEELb1ELb0ELb1ELb1EEEvNS_9FwdParamsE,@function
        .size           _ZN10layer_norm13ln_fwd_kernelINS_13Kernel_traitsI6__halfS2_fS2_fjLj2560ELj1ELj4ELj1ELj16ENS_18Kernel_traits_baseILj2560ES2_S2_fS2_fjLj128EEEEELb1ELb0ELb1ELb1EEEvNS_9FwdParamsE,(.L_x_72387 - _ZN10layer_norm13ln_fwd_kernelINS_13Kernel_traitsI6__halfS2_fS2_fjLj2560ELj1ELj4ELj1ELj16ENS_18Kernel_traits_baseILj2560ES2_S2_fS2_fjLj128EEEEELb1ELb0ELb1ELb1EEEvNS_9FwdParamsE)
        .other          _ZN10layer_norm13ln_fwd_kernelINS_13Kernel_traitsI6__halfS2_fS2_fjLj2560ELj1ELj4ELj1ELj16ENS_18Kernel_traits_baseILj2560ES2_S2_fS2_fjLj128EEEEELb1ELb0ELb1ELb1EEEvNS_9FwdParamsE,@"STO_CUDA_ENTRY STV_DEFAULT"
_ZN10layer_norm13ln_fwd_kernelINS_13Kernel_traitsI6__halfS2_fS2_fjLj2560ELj1ELj4ELj1ELj16ENS_18Kernel_traits_baseILj2560ES2_S2_fS2_fjLj128EEEEELb1ELb0ELb1ELb1EEEvNS_9FwdParamsE:
.text._ZN10layer_norm13ln_fwd_kernelINS_13Kernel_traitsI6__halfS2_fS2_fjLj2560ELj1ELj4ELj1ELj16ENS_18Kernel_traits_baseILj2560ES2_S2_fS2_fjLj128EEEEELb1ELb0ELb1ELb1EEEvNS_9FwdParamsE:
        /* <DEDUP_REMOVED lines=35> */
[----:B-1----:R-:W-:Y:S01]  /*0230*/  IMAD R236, R29, UR8, R0 ;  /* 0x000000081dec7c24 */ /* 0x002fe2000f8e0200 */
[----:B------:R-:W-:Y:S01]  /*0240*/  ULDC.64 UR8, c[0x0][0x260] ;  /* 0x0000980000087ab9 */ /* 0x000fe20000000a00 */
        /* <DEDUP_REMOVED lines=32> */
[----:B------:R-:W-:-:S04]  /*0450*/  LOP3.LUT R13, R5, UR18, R14, 0x96, !PT ;  /* 0x00000012050d7c12 */ /* 0x000fc8000f8e960e */
[----:B------:R-:W-:Y:S01]  /*0460*/  LOP3.LUT R14, R3, UR19, R12, 0x96, !PT ;  /* 0x00000013030e7c12 */ /* 0x000fe2000f8e960c */
[----:B------:R-:W-:Y:S01]  /*0470*/  UIADD3 UR20, UR4, 0x1715609d, URZ ;  /* 0x1715609d04147890 */ /* 0x000fe2000fffe03f */
[----:B------:R-:W-:Y:S01]  /*0480*/  IMAD.WIDE.U32 R12, R13, -0x2daee0ad, RZ ;  /* 0xd2511f530d0c7825 */ /* 0x000fe200078e00ff */
[----:B------:R-:W-:-:S03]  /*0490*/  UIADD3 UR21, UR5, -0x56f99767, URZ ;  /* 0xa906689905157890 */ /* 0x000fc6000fffe03f */
[----:B------:R-:W-:-:S03]  /*04a0*/  IMAD.WIDE.U32 R14, R14, -0x326172a9, RZ ;  /* 0xcd9e8d570e0e7825 */ /* 0x000fc600078e00ff */
[----:B------:R-:W-:Y:S02]  /*04b0*/  LOP3.LUT R20, R13, UR21, R2, 0x96, !PT ;  /* 0x000000150d147c12 */ /* 0x000fe4000f8e9602 */
[----:B------:R-:W-:Y:S01]  /*04c0*/  LOP3.LUT R4, R15, UR20, R4, 0x96, !PT ;  /* 0x000000140f047c12 */ /* 0x000fe2000f8e9604 */
[----:B------:R-:W-:Y:S01]  /*04d0*/  UIADD3 UR22, UR4, -0x4ab325aa, URZ ;  /* 0xb54cda5604167890 */ /* 0x000fe2000fffe03f */
[----:B------:R-:W-:Y:S01]  /*04e0*/  SHF.R.U32.HI R2, RZ, 0x5, R0 ;  /* 0x00000005ff027819 */ /* 0x000fe20000011600 */
[----:B------:R-:W-:Y:S01]  /*04f0*/  UIADD3 UR23, UR5, 0x646e171e, URZ ;  /* 0x646e171e05177890 */ /* 0x000fe2000fffe03f */
[----:B------:R-:W-:-:S04]  /*0500*/  IMAD.WIDE.U32 R20, R20, -0x326172a9, RZ ;  /* 0xcd9e8d5714147825 */ /* 0x000fc800078e00ff */
[----:B------:R-:W-:Y:S01]  /*0510*/  IMAD.WIDE.U32 R4, R4, -0x2daee0ad, RZ ;  /* 0xd2511f5304047825 */ /* 0x000fe200078e00ff */
[----:B------:R-:W-:-:S03]  /*0520*/  LOP3.LUT R14, R21, UR22, R14, 0x96, !PT ;  /* 0x00000016150e7c12 */ /* 0x000fc6000f8e960e */
[----:B------:R-:W-:Y:S01]  /*0530*/  IMAD R2, R29, 0x4, R2 ;  /* 0x000000041d027824 */ /* 0x000fe200078e0202 */
        /* <DEDUP_REMOVED lines=22> */
[----:B------:R-:W-:Y:S01]  /*06a0*/  @!P0 CS2R R24, SRZ ;  /* 0x0000000000188805 */ /* 0x000fe2000001ff00 */
        /* <DEDUP_REMOVED lines=36> */
[----:B------:R-:W-:Y:S01]  /*08f0*/  UIADD3 UR28, UR4, -0x700cb87f, URZ ;  /* 0x8ff34781041c7890 */ /* 0x000fe2000fffe03f */
[--C-:B------:R-:W-:Y:S01]  /*0900*/  HADD2.F32 R14, -RZ, R17.reuse.H1_H1 ;  /* 0x30000011ff0e7230 */ /* 0x100fe20000004100 */
[----:B------:R-:W-:Y:S01]  /*0910*/  UIADD3 UR29, UR5, -0x695add53, URZ ;  /* 0x96a522ad051d7890 */ /* 0x000fe2000fffe03f */
[----:B------:R0:W5:Y:S01]  /*0920*/  LDG.E.128 R32, desc[UR6][R12.64+0x1200] ;  /* 0x001200060c207981 */ /* 0x000162000c1e1d00 */
[----:B------:R-:W-:Y:S01]  /*0930*/  HADD2.F32 R15, -RZ, R18.H0_H0 ;  /* 0x20000012ff0f7230 */ /* 0x000fe20000004100 */
[----:B------:R-:W-:Y:S01]  /*0940*/  BSSY B0, `(.L_x_46942) ;  /* 0x0002182000007945 */ /* 0x000fe20003800000 */
[----:B------:R-:W-:Y:S01]  /*0950*/  IMAD R230, R230, -0x2daee0ad, RZ ;  /* 0xd2511f53e6e67824 */ /* 0x000fe200078e02ff */
[----:B------:R-:W-:Y:S01]  /*0960*/  ULDC.U8 UR8, c[0x0][0x2a0] ;  /* 0x0000a80000087ab9 */ /* 0x000fe20000000000 */
[----:B------:R-:W-:Y:S01]  /*0970*/  IMAD R229, R229, -0x326172a9, RZ ;  /* 0xcd9e8d57e5e57824 */ /* 0x000fe200078e02ff */
[----:B------:R-:W-:Y:S01]  /*0980*/  LOP3.LUT R231, R231, 0x3, RZ, 0xc0, !PT ;  /* 0x00000003e7e77812 */ /* 0x000fe200078ec0ff */
[----:B------:R-:W-:Y:S01]  /*0990*/  IMAD.HI.U32 R72, R234, -0x326172a9, RZ ;  /* 0xcd9e8d57ea487827 */ /* 0x000fe200078e00ff */
[----:B------:R-:W-:Y:S01]  /*09a0*/  LOP3.LUT R227, R0, 0x1f, RZ, 0xc0, !PT ;  /* 0x0000001f00e37812 */ /* 0x000fe200078ec0ff */
[----:B------:R-:W-:Y:S01]  /*09b0*/  ULDC UR9, c[0x0][0x2d8] ;  /* 0x0000b60000097ab9 */ /* 0x000fe20000000800 */
[----:B------:R-:W-:Y:S01]  /*09c0*/  ISETP.NE.AND P2, PT, RZ, UR8, PT ;  /* 0x00000008ff007c0c */ /* 0x000fe2000bf45270 */
[----:B0-----:R-:W-:Y:S01]  /*09d0*/  HADD2.F32 R12, -RZ, R16.H1_H1 ;  /* 0x30000010ff0c7230 */ /* 0x001fe20000004100 */
[----:B------:R-:W-:Y:S01]  /*09e0*/  LOP3.LUT R229, R72, UR28, R229, 0x96, !PT ;  /* 0x0000001c48e57c12 */ /* 0x000fe2000f8e96e5 */
[----:B------:R-:W-:Y:S01]  /*09f0*/  HADD2.F32 R13, -RZ, R17.H0_H0 ;  /* 0x20000011ff0d7230 */ /* 0x000fe20000004100 */
[----:B------:R-:W-:Y:S01]  /*0a00*/  ULDC UR8, c[0x0][0x294] ;  /* 0x0000a50000087ab9 */ /* 0x000fe20000000800 */
[----:B------:R-:W-:Y:S01]  /*0a10*/  HADD2.F32 R16, -RZ, R18.H1_H1 ;  /* 0x30000012ff107230 */ /* 0x000fe20000004100 */
[----:B------:R-:W-:Y:S01]  /*0a20*/  ULDC.64 UR10, c[0x0][0x298] ;  /* 0x0000a600000a7ab9 */ /* 0x000fe20000000a00 */
        /* <DEDUP_REMOVED lines=67> */
.L_x_47686:
        /* <DEDUP_REMOVED lines=21> */
[----:B------:R-:W-:Y:S02]  /*0fb0*/  @P3 IADD3 R94, R84, -0x1, RZ ;  /* 0xffffffff545e3810 */ /* 0x000fe40007ffe0ff */
        /* <DEDUP_REMOVED lines=27> */
.L_x_46946:
[----:B------:R-:W-:-:S07]  /*1170*/  IMAD.MOV.U32 R93, RZ, RZ, R234 ;  /* 0x000000ffff5d7224 */ /* 0x000fce00078e00ea */
.L_x_46947:
[----:B------:R-:W-:Y:S05]  /*1180*/  BSYNC B2 ;  /* 0x0000000000027941 */ /* 0x000fea0003800000 */
.L_x_46945:
        /* <DEDUP_REMOVED lines=16> */
.L_x_46951:
[----:B------:R-:W-:Y:S05]  /*1290*/  BSYNC B3 ;  /* 0x0000000000037941 */ /* 0x000fea0003800000 */
.L_x_46950:
        /* <DEDUP_REMOVED lines=44> */
.L_x_46949:
[----:B------:R-:W-:Y:S05]  /*1560*/  BSYNC B2 ;  /* 0x0000000000027941 */ /* 0x000fea0003800000 */
.L_x_46948:
[----:B------:R-:W-:Y:S01]  /*1570*/  HFMA2.MMA R87, -RZ, RZ, 0.1171875, 0 ;  /* 0x2f800000ff577435 */ /* 0x000fe200000001ff */
[----:B------:R-:W-:Y:S01]  /*1580*/  I2FP.F32.U32 R84, R93 ;  /* 0x0000005d00547245 */ /* 0x000fe20000201000 */
[----:B-----5:R-:W-:-:S05]  /*1590*/  HADD2.F32 R85, -RZ, R76.H0_H0 ;  /* 0x2000004cff557230 */ /* 0x020fca0000004100 */
[----:B------:R-:W-:-:S03]  /*15a0*/  FMUL.FTZ R85, R85, UR11 ;  /* 0x0000000b55557c20 */ /* 0x000fc60008410000 */
[----:B------:R-:W-:Y:S01]  /*15b0*/  FFMA.FTZ R84, R84, R87, 1.1641532182693481445e-10 ;  /* 0x2f00000054547423 */ /* 0x000fe20000010057 */
[----:B------:R-:W-:-:S04]  /*15c0*/  FMUL.FTZ R85, R85, UR10 ;  /* 0x0000000a55557c20 */ /* 0x000fc80008410000 */
[----:B------:R-:W-:-:S04]  /*15d0*/  FSETP.GTU.FTZ.AND P1, PT, R84, UR8, PT ;  /* 0x0000000854007c0b */ /* 0x000fc8000bf3c000 */
[----:B------:R-:W-:Y:S02]  /*15e0*/  FSEL R84, R85, RZ, !P1 ;  /* 0x000000ff55547208 */ /* 0x000fe40004800000 */
[----:B------:R-:W-:-:S03]  /*15f0*/  SEL R226, RZ, 0x1, P1 ;  /* 0x00000001ffe27807 */ /* 0x000fc60000800000 */
[----:B------:R-:W-:-:S07]  /*1600*/  @P0 FADD.FTZ R84, R72, R84 ;  /* 0x0000005448540221 */ /* 0x000fce0000010000 */
.L_x_46944:
[----:B------:R-:W-:Y:S05]  /*1610*/  BSYNC B1 ;  /* 0x0000000000017941 */ /* 0x000fea0003800000 */
.L_x_46943:
        /* <DEDUP_REMOVED lines=18> */
.L_x_46955:
[----:B------:R-:W-:-:S07]  /*1740*/  MOV R85, R234 ;  /* 0x000000ea00557202 */ /* 0x000fce0000000f00 */
.L_x_46956:
[----:B------:R-:W-:Y:S05]  /*1750*/  BSYNC B2 ;  /* 0x0000000000027941 */ /* 0x000fea0003800000 */
.L_x_46954:
        /* <DEDUP_REMOVED lines=16> */
.L_x_46960:
[----:B------:R-:W-:Y:S05]  /*1860*/  BSYNC B3 ;  /* 0x0000000000037941 */ /* 0x000fea0003800000 */
.L_x_46959:
        /* <DEDUP_REMOVED lines=44> */
.L_x_46958:
[----:B------:R-:W-:Y:S05]  /*1b30*/  BSYNC B2 ;  /* 0x0000000000027941 */ /* 0x000fea0003800000 */
.L_x_46957:
[----:B------:R-:W-:Y:S01]  /*1b40*/  I2FP.F32.U32 R85, R85 ;  /* 0x0000005500557245 */ /* 0x000fe20000201000 */
[----:B-----5:R-:W-:Y:S02]  /*1b50*/  HADD2.F32 R86, -RZ, R76.H1_H1 ;  /* 0x3000004cff567230 */ /* 0x020fe40000004100 */
[----:B------:R-:W-:-:S03]  /*1b60*/  IMAD.MOV.U32 R88, RZ, RZ, 0x2f800000 ;  /* 0x2f800000ff587424 */ /* 0x000fc600078e00ff */
[----:B------:R-:W-:Y:S01]  /*1b70*/  FMUL.FTZ R86, R86, UR11 ;  /* 0x0000000b56567c20 */ /* 0x000fe20008410000 */
[----:B------:R-:W-:-:S03]  /*1b80*/  FFMA.FTZ R85, R85, R88, 1.1641532182693481445e-10 ;  /* 0x2f00000055557423 */ /* 0x000fc60000010058 */
[----:B------:R-:W-:Y:S02]  /*1b90*/  FMUL.FTZ R86, R86, UR10 ;  /* 0x0000000a56567c20 */ /* 0x000fe40008410000 */
[----:B------:R-:W-:-:S04]  /*1ba0*/  FSETP.GTU.FTZ.AND P1, PT, R85, UR8, PT ;  /* 0x0000000855007c0b */ /* 0x000fc8000bf3c000 */
[----:B------:R-:W-:Y:S02]  /*1bb0*/  FSEL R85, R86, RZ, !P1 ;  /* 0x000000ff56557208 */ /* 0x000fe40004800000 */
[----:B------:R-:W-:-:S03]  /*1bc0*/  SEL R225, RZ, 0x1, P1 ;  /* 0x00000001ffe17807 */ /* 0x000fc60000800000 */
[----:B------:R-:W-:-:S07]  /*1bd0*/  @P0 FADD.FTZ R85, R73, R85 ;  /* 0x0000005549550221 */ /* 0x000fce0000010000 */
.L_x_46953:
[----:B------:R-:W-:Y:S05]  /*1be0*/  BSYNC B1 ;  /* 0x0000000000017941 */ /* 0x000fea0003800000 */
.L_x_46952:
        /* <DEDUP_REMOVED lines=18> */
.L_x_46964:
[----:B------:R-:W-:-:S07]  /*1d10*/  IMAD.MOV.U32 R94, RZ, RZ, R234 ;  /* 0x000000ffff5e7224 */ /* 0x000fce00078e00ea */
.L_x_46965:
[----:B------:R-:W-:Y:S05]  /*1d20*/  BSYNC B2 ;  /* 0x0000000000027941 */ /* 0x000fea0003800000 */
.L_x_46963:
        /* <DEDUP_REMOVED lines=16> */
.L_x_46969:
[----:B------:R-:W-:Y:S05]  /*1e30*/  BSYNC B3 ;  /* 0x0000000000037941 */ /* 0x000fea0003800000 */
.L_x_46968:
        /* <DEDUP_REMOVED lines=44> */
.L_x_46967:
[----:B------:R-:W-:Y:S05]  /*2100*/  BSYNC B2 ;  /* 0x0000000000027941 */ /* 0x000fea0003800000 */
.L_x_46966:
        /* <DEDUP_REMOVED lines=10> */
.L_x_46962:
[----:B------:R-:W-:Y:S05]  /*21b0*/  BSYNC B1 ;  /* 0x0000000000017941 */ /* 0x000fea0003800000 */
.L_x_46961:
        /* <DEDUP_REMOVED lines=18> */
.L_x_46973:
[----:B------:R-:W-:-:S07]  /*22e0*/  MOV R87, R234 ;  /* 0x000000ea00577202 */ /* 0x000fce0000000f00 */
.L_x_46974:
[----:B------:R-:W-:Y:S05]  /*22f0*/  BSYNC B2 ;  /* 0x0000000000027941 */ /* 0x000fea0003800000 */
.L_x_46972:
        /* <DEDUP_REMOVED lines=16> */
.L_x_46978:
[----:B------:R-:W-:Y:S05]  /*2400*/  BSYNC B3 ;  /* 0x0000000000037941 */ /* 0x000fea0003800000 */
.L_x_46977:
        /* <DEDUP_REMOVED lines=44> */
.L_x_46976:
[----:B------:R-:W-:Y:S05]  /*26d0*/  BSYNC B2 ;  /* 0x0000000000027941 */ /* 0x000fea0003800000 */
.L_x_46975:
        /* <DEDUP_REMOVED lines=10> */
.L_x_46971:
[----:B------:R-:W-:Y:S05]  /*2780*/  BSYNC B1 ;  /* 0x0000000000017941 */ /* 0x000fea0003800000 */
.L_x_46970:
        /* <DEDUP_REMOVED lines=18> */
.L_x_46982:
[----:B------:R-:W-:-:S07]  /*28b0*/  IMAD.MOV.U32 R96, RZ, RZ, R234 ;  /* 0x000000ffff607224 */ /* 0x000fce00078e00ea */
.L_x_46983:
[----:B------:R-:W-:Y:S05]  /*28c0*/  BSYNC B2 ;  /* 0x0000000000027941 */ /* 0x000fea0003800000 */
.L_x_46981:
        /* <DEDUP_REMOVED lines=16> */
.L_x_46987:
[----:B------:R-:W-:Y:S05]  /*29d0*/  BSYNC B3 ;  /* 0x0000000000037941 */ /* 0x000fea0003800000 */
.L_x_46986:
        /* <DEDUP_REMOVED lines=44> */
.L_x_46985:
[----:B------:R-:W-:Y:S05]  /*2ca0*/  BSYNC B2 ;  /* 0x0000000000027941 */ /* 0x000fea0003800000 */
.L_x_46984:
[----:B------:R-:W-:Y:S01]  /*2cb0*/  HFMA2.MMA R91, -RZ, RZ, 0.1171875, 0 ;  /* 0x2f800000ff5b7435 */ /* 0x000fe200000001ff */
[----:B------:R-:W-:Y:S01]  /*2cc0*/  I2FP.F32.U32 R88, R96 ;  /* 0x0000006000587245 */ /* 0x000fe20000201000 */
[----:B------:R-:W-:-:S05]  /*2cd0*/  HADD2.F32 R89, -RZ, R78.H0_H0 ;  /* 0x2000004eff597230 */ /* 0x000fca0000004100 */
[----:B------:R-:W-:-:S03]  /*2ce0*/  FMUL.FTZ R89, R89, UR11 ;  /* 0x0000000b59597c20 */ /* 0x000fc60008410000 */
[----:B------:R-:W-:Y:S01]  /*2cf0*/  FFMA.FTZ R88, R88, R91, 1.1641532182693481445e-10 ;  /* 0x2f00000058587423 */ /* 0x000fe2000001005b */
[----:B------:R-:W-:-:S04]  /*2d00*/  FMUL.FTZ R89, R89, UR10 ;  /* 0x0000000a59597c20 */ /* 0x000fc80008410000 */
[----:B------:R-:W-:-:S04]  /*2d10*/  FSETP.GTU.FTZ.AND P1, PT, R88, UR8, PT ;  /* 0x0000000858007c0b */ /* 0x000fc8000bf3c000 */
[----:B------:R-:W-:Y:S02]  /*2d20*/  FSEL R88, R89, RZ, !P1 ;  /* 0x000000ff59587208 */ /* 0x000fe40004800000 */
[----:B------:R-:W-:-:S03]  /*2d30*/  SEL R222, RZ, 0x1, P1 ;  /* 0x00000001ffde7807 */ /* 0x000fc60000800000 */
[----:B------:R-:W-:-:S07]  /*2d40*/  @P0 FADD.FTZ R88, R80, R88 ;  /* 0x0000005850580221 */ /* 0x000fce0000010000 */
.L_x_46980:
[----:B------:R-:W-:Y:S05]  /*2d50*/  BSYNC B1 ;  /* 0x0000000000017941 */ /* 0x000fea0003800000 */
.L_x_46979:
        /* <DEDUP_REMOVED lines=18> */
.L_x_46991:
[----:B------:R-:W-:-:S07]  /*2e80*/  MOV R89, R234 ;  /* 0x000000ea00597202 */ /* 0x000fce0000000f00 */
.L_x_46992:
[----:B------:R-:W-:Y:S05]  /*2e90*/  BSYNC B2 ;  /* 0x0000000000027941 */ /* 0x000fea0003800000 */
.L_x_46990:
        /* <DEDUP_REMOVED lines=16> */
.L_x_46996:
[----:B------:R-:W-:Y:S05]  /*2fa0*/  BSYNC B3 ;  /* 0x0000000000037941 */ /* 0x000fea0003800000 */
.L_x_46995:
        /* <DEDUP_REMOVED lines=44> */
.L_x_46994:
[----:B------:R-:W-:Y:S05]  /*3270*/  BSYNC B2 ;  /* 0x0000000000027941 */ /* 0x000fea0003800000 */
.L_x_46993:
[----:B------:R-:W-:Y:S01]  /*3280*/  I2FP.F32.U32 R89, R89 ;  /* 0x0000005900597245 */ /* 0x000fe20000201000 */
[----:B------:R-:W-:Y:S02]  /*3290*/  HADD2.F32 R90, -RZ, R78.H1_H1 ;  /* 0x3000004eff5a7230 */ /* 0x000fe40000004100 */
        /* <DEDUP_REMOVED lines=8> */
.L_x_46989:
[----:B------:R-:W-:Y:S05]  /*3320*/  BSYNC B1 ;  /* 0x0000000000017941 */ /* 0x000fea0003800000 */
.L_x_46988:
        /* <DEDUP_REMOVED lines=18> */
.L_x_47000:
[----:B------:R-:W-:-:S07]  /*3450*/  IMAD.MOV.U32 R98, RZ, RZ, R234 ;  /* 0x000000ffff627224 */ /* 0x000fce00078e00ea */
.L_x_47001:
[----:B------:R-:W-:Y:S05]  /*3460*/  BSYNC B2 ;  /* 0x0000000000027941 */ /* 0x000fea0003800000 */
.L_x_46999:
        /* <DEDUP_REMOVED lines=16> */
.L_x_47005:
[----:B------:R-:W-:Y:S05]  /*3570*/  BSYNC B3 ;  /* 0x0000000000037941 */ /* 0x000fea0003800000 */
.L_x_47004:
        /* <DEDUP_REMOVED lines=44> */
.L_x_47003:
[----:B------:R-:W-:Y:S05]  /*3840*/  BSYNC B2 ;  /* 0x0000000000027941 */ /* 0x000fea0003800000 */
.L_x_47002:
        /* <DEDUP_REMOVED lines=10> */
.L_x_46998:
[----:B------:R-:W-:Y:S05]  /*38f0*/  BSYNC B1 ;  /* 0x0000000000017941 */ /* 0x000fea0003800000 */
.L_x_46997:
        /* <DEDUP_REMOVED lines=18> */
.L_x_47009:
[----:B------:R-:W-:-:S07]  /*3a20*/  MOV R91, R234 ;  /* 0x000000ea005b7202 */ /* 0x000fce0000000f00 */
.L_x_47010:
[----:B------:R-:W-:Y:S05]  /*3a30*/  BSYNC B2 ;  /* 0x0000000000027941 */ /* 0x000fea0003800000 */
.L_x_47008:
        /* <DEDUP_REMOVED lines=16> */
.L_x_47014:
[----:B------:R-:W-:Y:S05]  /*3b40*/  BSYNC B3 ;  /* 0x0000000000037941 */ /* 0x000fea0003800000 */
.L_x_47013:
        /* <DEDUP_REMOVED lines=44> */
.L_x_47012:
[----:B------:R-:W-:Y:S05]  /*3e10*/  BSYNC B2 ;  /* 0x0000000000027941 */ /* 0x000fea0003800000 */
.L_x_47011:
        /* <DEDUP_REMOVED lines=10> */
.L_x_47007:
[----:B------:R-:W-:Y:S05]  /*3ec0*/  BSYNC B1 ;  /* 0x0000000000017941 */ /* 0x000fea0003800000 */
.L_x_47006:
        /* <DEDUP_REMOVED lines=11> */
[----:B------:R-:W-:Y:S01]  /*3f80*/  SHF.L.U32 R99, R220, 0x10, RZ ;  /* 0x00000010dc637819 */ /* 0x000fe200000006ff */
[----:B0-----:R-:W0:Y:S01]  /*3f90*/  LDC.64 R94, c[0x0][0x240] ;  /* 0x00009000ff5e7b82 */ /* 0x001e220000000a00 */
        /* <DEDUP_REMOVED lines=18> */
.L_x_47016:
[----:B------:R-:W-:Y:S05]  /*40c0*/  BSYNC B1 ;  /* 0x0000000000017941 */ /* 0x000fea0003800000 */
.L_x_47015:
[----:B012---:R-:W-:Y:S01]  /*40d0*/  @P3 IMAD.WIDE.U32 R94, R113, 0x10, R92 ;  /* 0x00000010715e3825 */ /* 0x007fe200078e005c */
        /* <DEDUP_REMOVED lines=21> */
.L_x_47020:
[----:B------:R-:W-:-:S07]  /*4230*/  MOV R100, R234 ;  /* 0x000000ea00647202 */ /* 0x000fce0000000f00 */
.L_x_47021:
[----:B------:R-:W-:Y:S05]  /*4240*/  BSYNC B2 ;  /* 0x0000000000027941 */ /* 0x000fea0003800000 */
.L_x_47019:
        /* <DEDUP_REMOVED lines=16> */
.L_x_47025:
[----:B------:R-:W-:Y:S05]  /*4350*/  BSYNC B3 ;  /* 0x0000000000037941 */ /* 0x000fea0003800000 */
.L_x_47024:
        /* <DEDUP_REMOVED lines=44> */
.L_x_47023:
[----:B------:R-:W-:Y:S05]  /*4620*/  BSYNC B2 ;  /* 0x0000000000027941 */ /* 0x000fea0003800000 */
.L_x_47022:
[----:B------:R-:W-:Y:S01]  /*4630*/  I2FP.F32.U32 R92, R100 ;  /* 0x00000064005c7245 */ /* 0x000fe20000201000 */
[----:B-----5:R-:W-:Y:S02]  /*4640*/  HADD2.F32 R94, -RZ, R76.H0_H0 ;  /* 0x2000004cff5e7230 */ /* 0x020fe40000004100 */
        /* <DEDUP_REMOVED lines=8> */
.L_x_47018:
[----:B------:R-:W-:Y:S05]  /*46d0*/  BSYNC B1 ;  /* 0x0000000000017941 */ /* 0x000fea0003800000 */
.L_x_47017:
        /* <DEDUP_REMOVED lines=18> */
.L_x_47029:
[----:B------:R-:W-:-:S07]  /*4800*/  IMAD.MOV.U32 R93, RZ, RZ, R234 ;  /* 0x000000ffff5d7224 */ /* 0x000fce00078e00ea */
.L_x_47030:
[----:B------:R-:W-:Y:S05]  /*4810*/  BSYNC B2 ;  /* 0x0000000000027941 */ /* 0x000fea0003800000 */
.L_x_47028:
        /* <DEDUP_REMOVED lines=16> */
.L_x_47034:
[----:B------:R-:W-:Y:S05]  /*4920*/  BSYNC B3 ;  /* 0x0000000000037941 */ /* 0x000fea0003800000 */
.L_x_47033:
        /* <DEDUP_REMOVED lines=44> */
.L_x_47032:
[----:B------:R-:W-:Y:S05]  /*4bf0*/  BSYNC B2 ;  /* 0x0000000000027941 */ /* 0x000fea0003800000 */
.L_x_47031:
[----:B------:R-:W-:Y:S01]  /*4c00*/  HFMA2.MMA R94, -RZ, RZ, 0.1171875, 0 ;  /* 0x2f800000ff5e7435 */ /* 0x000fe200000001ff */
[----:B------:R-:W-:Y:S01]  /*4c10*/  I2FP.F32.U32 R93, R93 ;  /* 0x0000005d005d7245 */ /* 0x000fe20000201000 */
[----:B-----5:R-:W-:-:S05]  /*4c20*/  HADD2.F32 R96, -RZ, R76.H1_H1 ;  /* 0x3000004cff607230 */ /* 0x020fca0000004100 */
[----:B------:R-:W-:-:S03]  /*4c30*/  FMUL.FTZ R96, R96, UR11 ;  /* 0x0000000b60607c20 */ /* 0x000fc60008410000 */
[----:B------:R-:W-:Y:S01]  /*4c40*/  FFMA.FTZ R93, R93, R94, 1.1641532182693481445e-10 ;  /* 0x2f0000005d5d7423 */ /* 0x000fe2000001005e */
[----:B------:R-:W-:-:S04]  /*4c50*/  FMUL.FTZ R96, R96, UR10 ;  /* 0x0000000a60607c20 */ /* 0x000fc80008410000 */
[----:B------:R-:W-:-:S04]  /*4c60*/  FSETP.GTU.FTZ.AND P1, PT, R93, UR8, PT ;  /* 0x000000085d007c0b */ /* 0x000fc8000bf3c000 */
[----:B------:R-:W-:Y:S02]  /*4c70*/  FSEL R93, R96, RZ, !P1 ;  /* 0x000000ff605d7208 */ /* 0x000fe40004800000 */
[----:B------:R-:W-:-:S03]  /*4c80*/  SEL R225, RZ, 0x1, P1 ;  /* 0x00000001ffe17807 */ /* 0x000fc60000800000 */
[----:B------:R-:W-:-:S07]  /*4c90*/  @P0 FADD.FTZ R93, R73, R93 ;  /* 0x0000005d495d0221 */ /* 0x000fce0000010000 */
.L_x_47027:
[----:B------:R-:W-:Y:S05]  /*4ca0*/  BSYNC B1 ;  /* 0x0000000000017941 */ /* 0x000fea0003800000 */
.L_x_47026:
        /* <DEDUP_REMOVED lines=18> */
.L_x_47038:
[----:B------:R-:W-:-:S07]  /*4dd0*/  MOV R102, R234 ;  /* 0x000000ea00667202 */ /* 0x000fce0000000f00 */
.L_x_47039:
[----:B------:R-:W-:Y:S05]  /*4de0*/  BSYNC B2 ;  /* 0x0000000000027941 */ /* 0x000fea0003800000 */
.L_x_47037:
        /* <DEDUP_REMOVED lines=16> */
.L_x_47043:
[----:B------:R-:W-:Y:S05]  /*4ef0*/  BSYNC B3 ;  /* 0x0000000000037941 */ /* 0x000fea0003800000 */
.L_x_47042:
        /* <DEDUP_REMOVED lines=44> */
.L_x_47041:
[----:B------:R-:W-:Y:S05]  /*51c0*/  BSYNC B2 ;  /* 0x0000000000027941 */ /* 0x000fea0003800000 */
.L_x_47040:
        /* <DEDUP_REMOVED lines=10> */
.L_x_47036:
[----:B------:R-:W-:Y:S05]  /*5270*/  BSYNC B1 ;  /* 0x0000000000017941 */ /* 0x000fea0003800000 */
.L_x_47035:
        /* <DEDUP_REMOVED lines=18> */
.L_x_47047:
[----:B------:R-:W-:-:S07]  /*53a0*/  IMAD.MOV.U32 R95, RZ, RZ, R234 ;  /* 0x000000ffff5f7224 */ /* 0x000fce00078e00ea */
.L_x_47048:
[----:B------:R-:W-:Y:S05]  /*53b0*/  BSYNC B2 ;  /* 0x0000000000027941 */ /* 0x000fea0003800000 */
.L_x_47046:
        /* <DEDUP_REMOVED lines=16> */
.L_x_47052:
[----:B------:R-:W-:Y:S05]  /*54c0*/  BSYNC B3 ;  /* 0x0000000000037941 */ /* 0x000fea0003800000 */
.L_x_47051:
        /* <DEDUP_REMOVED lines=44> */
.L_x_47050:
[----:B------:R-:W-:Y:S05]  /*5790*/  BSYNC B2 ;  /* 0x0000000000027941 */ /* 0x000fea0003800000 */
.L_x_47049:
        /* <DEDUP_REMOVED lines=10> */
.L_x_47045:
[----:B------:R-:W-:Y:S05]  /*5840*/  BSYNC B1 ;  /* 0x0000000000017941 */ /* 0x000fea0003800000 */
.L_x_47044:
        /* <DEDUP_REMOVED lines=18> */
.L_x_47056:
[----:B------:R-:W-:-:S07]  /*5970*/  MOV R104, R234 ;  /* 0x000000ea00687202 */ /* 0x000fce0000000f00 */
.L_x_47057:
[----:B------:R-:W-:Y:S05]  /*5980*/  BSYNC B2 ;  /* 0x0000000000027941 */ /* 0x000fea0003800000 */
.L_x_47055:
        /* <DEDUP_REMOVED lines=16> */
.L_x_47061:
[----:B------:R-:W-:Y:S05]  /*5a90*/  BSYNC B3 ;  /* 0x0000000000037941 */ /* 0x000fea0003800000 */
.L_x_47060:
        /* <DEDUP_REMOVED lines=44> */
.L_x_47059:
[----:B------:R-:W-:Y:S05]  /*5d60*/  BSYNC B2 ;  /* 0x0000000000027941 */ /* 0x000fea0003800000 */
.L_x_47058:
[----:B------:R-:W-:Y:S01]  /*5d70*/  I2FP.F32.U32 R96, R104 ;  /* 0x0000006800607245 */ /* 0x000fe20000201000 */
[----:B------:R-:W-:Y:S02]  /*5d80*/  HADD2.F32 R99, -RZ, R78.H0_H0 ;  /* 0x2000004eff637230 */ /* 0x000fe40000004100 */
        /* <DEDUP_REMOVED lines=8> */
.L_x_47054:
[----:B------:R-:W-:Y:S05]  /*5e10*/  BSYNC B1 ;  /* 0x0000000000017941 */ /* 0x000fea0003800000 */
.L_x_47053:
        /* <DEDUP_REMOVED lines=18> */
.L_x_47065:
[----:B------:R-:W-:-:S07]  /*5f40*/  IMAD.MOV.U32 R97, RZ, RZ, R234 ;  /* 0x000000ffff617224 */ /* 0x000fce00078e00ea */
.L_x_47066:
[----:B------:R-:W-:Y:S05]  /*5f50*/  BSYNC B2 ;  /* 0x0000000000027941 */ /* 0x000fea0003800000 */
.L_x_47064:
        /* <DEDUP_REMOVED lines=16> */
.L_x_47070:
[----:B------:R-:W-:Y:S05]  /*6060*/  BSYNC B3 ;  /* 0x0000000000037941 */ /* 0x000fea0003800000 */
.L_x_47069:
        /* <DEDUP_REMOVED lines=44> */
.L_x_47068:
[----:B------:R-:W-:Y:S05]  /*6330*/  BSYNC B2 ;  /* 0x0000000000027941 */ /* 0x000fea0003800000 */
.L_x_47067:
[----:B------:R-:W-:Y:S01]  /*6340*/  HFMA2.MMA R98, -RZ, RZ, 0.1171875, 0 ;  /* 0x2f800000ff627435 */ /* 0x000fe200000001ff */
[----:B------:R-:W-:Y:S01]  /*6350*/  I2FP.F32.U32 R97, R97 ;  /* 0x0000006100617245 */ /* 0x000fe20000201000 */
[----:B------:R-:W-:-:S05]  /*6360*/  HADD2.F32 R100, -RZ, R78.H1_H1 ;  /* 0x3000004eff647230 */ /* 0x000fca0000004100 */
[----:B------:R-:W-:-:S03]  /*6370*/  FMUL.FTZ R100, R100, UR11 ;  /* 0x0000000b64647c20 */ /* 0x000fc60008410000 */
[----:B------:R-:W-:Y:S01]  /*6380*/  FFMA.FTZ R97, R97, R98, 1.1641532182693481445e-10 ;  /* 0x2f00000061617423 */ /* 0x000fe20000010062 */
[----:B------:R-:W-:-:S04]  /*6390*/  FMUL.FTZ R100, R100, UR10 ;  /* 0x0000000a64647c20 */ /* 0x000fc80008410000 */
[----:B------:R-:W-:-:S04]  /*63a0*/  FSETP.GTU.FTZ.AND P1, PT, R97, UR8, PT ;  /* 0x0000000861007c0b */ /* 0x000fc8000bf3c000 */
[----:B------:R-:W-:Y:S02]  /*63b0*/  FSEL R97, R100, RZ, !P1 ;  /* 0x000000ff64617208 */ /* 0x000fe40004800000 */
[----:B------:R-:W-:-:S03]  /*63c0*/  SEL R221, RZ, 0x1, P1 ;  /* 0x00000001ffdd7807 */ /* 0x000fc60000800000 */
[----:B------:R-:W-:-:S07]  /*63d0*/  @P0 FADD.FTZ R97, R81, R97 ;  /* 0x0000006151610221 */ /* 0x000fce0000010000 */
.L_x_47063:
[----:B------:R-:W-:Y:S05]  /*63e0*/  BSYNC B1 ;  /* 0x0000000000017941 */ /* 0x000fea0003800000 */
.L_x_47062:
        /* <DEDUP_REMOVED lines=18> */
.L_x_47074:
[----:B------:R-:W-:-:S07]  /*6510*/  MOV R106, R234 ;  /* 0x000000ea006a7202 */ /* 0x000fce0000000f00 */
.L_x_47075:
[----:B------:R-:W-:Y:S05]  /*6520*/  BSYNC B2 ;  /* 0x0000000000027941 */ /* 0x000fea0003800000 */
.L_x_47073:
        /* <DEDUP_REMOVED lines=16> */
.L_x_47079:
[----:B------:R-:W-:Y:S05]  /*6630*/  BSYNC B3 ;  /* 0x0000000000037941 */ /* 0x000fea0003800000 */
.L_x_47078:
        /* <DEDUP_REMOVED lines=44> */
.L_x_47077:
[----:B------:R-:W-:Y:S05]  /*6900*/  BSYNC B2 ;  /* 0x0000000000027941 */ /* 0x000fea0003800000 */
.L_x_47076:
        /* <DEDUP_REMOVED lines=10> */
.L_x_47072:
[----:B------:R-:W-:Y:S05]  /*69b0*/  BSYNC B1 ;  /* 0x0000000000017941 */ /* 0x000fea0003800000 */
.L_x_47071:
        /* <DEDUP_REMOVED lines=18> */
.L_x_47083:
[----:B------:R-:W-:-:S07]  /*6ae0*/  IMAD.MOV.U32 R99, RZ, RZ, R234 ;  /* 0x000000ffff637224 */ /* 0x000fce00078e00ea */
.L_x_47084:
[----:B------:R-:W-:Y:S05]  /*6af0*/  BSYNC B2 ;  /* 0x0000000000027941 */ /* 0x000fea0003800000 */
.L_x_47082:
        /* <DEDUP_REMOVED lines=16> */
.L_x_47088:
[----:B------:R-:W-:Y:S05]  /*6c00*/  BSYNC B3 ;  /* 0x0000000000037941 */ /* 0x000fea0003800000 */
.L_x_47087:
        /* <DEDUP_REMOVED lines=44> */
.L_x_47086:
[----:B------:R-:W-:Y:S05]  /*6ed0*/  BSYNC B2 ;  /* 0x0000000000027941 */ /* 0x000fea0003800000 */
.L_x_47085:
        /* <DEDUP_REMOVED lines=10> */
.L_x_47081:
[----:B------:R-:W-:Y:S05]  /*6f80*/  BSYNC B1 ;  /* 0x0000000000017941 */ /* 0x000fea0003800000 */
.L_x_47080:
        /* <DEDUP_REMOVED lines=30> */
.L_x_47090:
[----:B------:R-:W-:Y:S05]  /*7170*/  BSYNC B1 ;  /* 0x0000000000017941 */ /* 0x000fea0003800000 */
.L_x_47089:
        /* <DEDUP_REMOVED lines=22> */
.L_x_47094:
[----:B------:R-:W-:-:S07]  /*72e0*/  IMAD.MOV.U32 R108, RZ, RZ, R234 ;  /* 0x000000ffff6c7224 */ /* 0x000fce00078e00ea */
.L_x_47095:
[----:B------:R-:W-:Y:S05]  /*72f0*/  BSYNC B2 ;  /* 0x0000000000027941 */ /* 0x000fea0003800000 */
.L_x_47093:
        /* <DEDUP_REMOVED lines=16> */
.L_x_47099:
[----:B------:R-:W-:Y:S05]  /*7400*/  BSYNC B3 ;  /* 0x0000000000037941 */ /* 0x000fea0003800000 */
.L_x_47098:
        /* <DEDUP_REMOVED lines=44> */
.L_x_47097:
[----:B------:R-:W-:Y:S05]  /*76d0*/  BSYNC B2 ;  /* 0x0000000000027941 */ /* 0x000fea0003800000 */
.L_x_47096:
        /* <DEDUP_REMOVED lines=10> */
.L_x_47092:
[----:B------:R-:W-:Y:S05]  /*7780*/  BSYNC B1 ;  /* 0x0000000000017941 */ /* 0x000fea0003800000 */
.L_x_47091:
        /* <DEDUP_REMOVED lines=18> */
.L_x_47103:
[----:B------:R-:W-:-:S07]  /*78b0*/  MOV R101, R234 ;  /* 0x000000ea00657202 */ /* 0x000fce0000000f00 */
.L_x_47104:
[----:B------:R-:W-:Y:S05]  /*78c0*/  BSYNC B2 ;  /* 0x0000000000027941 */ /* 0x000fea0003800000 */
.L_x_47102:
        /* <DEDUP_REMOVED lines=16> */
.L_x_47108:
[----:B------:R-:W-:Y:S05]  /*79d0*/  BSYNC B3 ;  /* 0x0000000000037941 */ /* 0x000fea0003800000 */
.L_x_47107:
        /* <DEDUP_REMOVED lines=44> */
.L_x_47106:
[----:B------:R-:W-:Y:S05]  /*7ca0*/  BSYNC B2 ;  /* 0x0000000000027941 */ /* 0x000fea0003800000 */
.L_x_47105:
        /* <DEDUP_REMOVED lines=10> */
.L_x_47101:
[----:B------:R-:W-:Y:S05]  /*7d50*/  BSYNC B1 ;  /* 0x0000000000017941 */ /* 0x000fea0003800000 */
.L_x_47100:
        /* <DEDUP_REMOVED lines=18> */
.L_x_47112:
[----:B------:R-:W-:-:S07]  /*7e80*/  IMAD.MOV.U32 R110, RZ, RZ, R234 ;  /* 0x000000ffff6e7224 */ /* 0x000fce00078e00ea */
.L_x_47113:
[----:B------:R-:W-:Y:S05]  /*7e90*/  BSYNC B2 ;  /* 0x0000000000027941 */ /* 0x000fea0003800000 */
.L_x_47111:
        /* <DEDUP_REMOVED lines=16> */
.L_x_47117:
[----:B------:R-:W-:Y:S05]  /*7fa0*/  BSYNC B3 ;  /* 0x0000000000037941 */ /* 0x000fea0003800000 */
.L_x_47116:
        /* <DEDUP_REMOVED lines=44> */
.L_x_47115:
[----:B------:R-:W-:Y:S05]  /*8270*/  BSYNC B2 ;  /* 0x0000000000027941 */ /* 0x000fea0003800000 */
.L_x_47114:
        /* <DEDUP_REMOVED lines=10> */
.L_x_47110:
[----:B------:R-:W-:Y:S05]  /*8320*/  BSYNC B1 ;  /* 0x0000000000017941 */ /* 0x000fea0003800000 */
.L_x_47109:
        /* <DEDUP_REMOVED lines=18> */
.L_x_47121:
[----:B------:R-:W-:-:S07]  /*8450*/  MOV R103, R234 ;  /* 0x000000ea00677202 */ /* 0x000fce0000000f00 */
.L_x_47122:
[----:B------:R-:W-:Y:S05]  /*8460*/  BSYNC B2 ;  /* 0x0000000000027941 */ /* 0x000fea0003800000 */
.L_x_47120:
        /* <DEDUP_REMOVED lines=16> */
.L_x_47126:
[----:B------:R-:W-:Y:S05]  /*8570*/  BSYNC B3 ;  /* 0x0000000000037941 */ /* 0x000fea0003800000 */
.L_x_47125:
        /* <DEDUP_REMOVED lines=44> */
.L_x_47124:
[----:B------:R-:W-:Y:S05]  /*8840*/  BSYNC B2 ;  /* 0x0000000000027941 */ /* 0x000fea0003800000 */
.L_x_47123:
        /* <DEDUP_REMOVED lines=10> */
.L_x_47119:
[----:B------:R-:W-:Y:S05]  /*88f0*/  BSYNC B1 ;  /* 0x0000000000017941 */ /* 0x000fea0003800000 */
.L_x_47118:
        /* <DEDUP_REMOVED lines=18> */
.L_x_47130:
[----:B------:R-:W-:-:S07]  /*8a20*/  IMAD.MOV.U32 R112, RZ, RZ, R234 ;  /* 0x000000ffff707224 */ /* 0x000fce00078e00ea */
.L_x_47131:
[----:B------:R-:W-:Y:S05]  /*8a30*/  BSYNC B2 ;  /* 0x0000000000027941 */ /* 0x000fea0003800000 */
.L_x_47129:
        /* <DEDUP_REMOVED lines=16> */
.L_x_47135:
[----:B------:R-:W-:Y:S05]  /*8b40*/  BSYNC B3 ;  /* 0x0000000000037941 */ /* 0x000fea0003800000 */
.L_x_47134:
        /* <DEDUP_REMOVED lines=44> */
.L_x_47133:
[----:B------:R-:W-:Y:S05]  /*8e10*/  BSYNC B2 ;  /* 0x0000000000027941 */ /* 0x000fea0003800000 */
.L_x_47132:
        /* <DEDUP_REMOVED lines=10> */
.L_x_47128:
[----:B------:R-:W-:Y:S05]  /*8ec0*/  BSYNC B1 ;  /* 0x0000000000017941 */ /* 0x000fea0003800000 */
.L_x_47127:
        /* <DEDUP_REMOVED lines=18> */
.L_x_47139:
[----:B------:R-:W-:-:S07]  /*8ff0*/  MOV R105, R234 ;  /* 0x000000ea00697202 */ /* 0x000fce0000000f00 */
.L_x_47140:
[----:B------:R-:W-:Y:S05]  /*9000*/  BSYNC B2 ;  /* 0x0000000000027941 */ /* 0x000fea0003800000 */
.L_x_47138:
        /* <DEDUP_REMOVED lines=16> */
.L_x_47144:
[----:B------:R-:W-:Y:S05]  /*9110*/  BSYNC B3 ;  /* 0x0000000000037941 */ /* 0x000fea0003800000 */
.L_x_47143:
        /* <DEDUP_REMOVED lines=44> */
.L_x_47142:
[----:B------:R-:W-:Y:S05]  /*93e0*/  BSYNC B2 ;  /* 0x0000000000027941 */ /* 0x000fea0003800000 */
.L_x_47141:
        /* <DEDUP_REMOVED lines=10> */
.L_x_47137:
[----:B------:R-:W-:Y:S05]  /*9490*/  BSYNC B1 ;  /* 0x0000000000017941 */ /* 0x000fea0003800000 */
.L_x_47136:
        /* <DEDUP_REMOVED lines=18> */
.L_x_47148:
[----:B------:R-:W-:-:S07]  /*95c0*/  IMAD.MOV.U32 R114, RZ, RZ, R234 ;  /* 0x000000ffff727224 */ /* 0x000fce00078e00ea */
.L_x_47149:
[----:B------:R-:W-:Y:S05]  /*95d0*/  BSYNC B2 ;  /* 0x0000000000027941 */ /* 0x000fea0003800000 */
.L_x_47147:
        /* <DEDUP_REMOVED lines=16> */
.L_x_47153:
[----:B------:R-:W-:Y:S05]  /*96e0*/  BSYNC B3 ;  /* 0x0000000000037941 */ /* 0x000fea0003800000 */
.L_x_47152:
        /* <DEDUP_REMOVED lines=44> */
.L_x_47151:
[----:B------:R-:W-:Y:S05]  /*99b0*/  BSYNC B2 ;  /* 0x0000000000027941 */ /* 0x000fea0003800000 */
.L_x_47150:
        /* <DEDUP_REMOVED lines=10> */
.L_x_47146:
[----:B------:R-:W-:Y:S05]  /*9a60*/  BSYNC B1 ;  /* 0x0000000000017941 */ /* 0x000fea0003800000 */
.L_x_47145:
        /* <DEDUP_REMOVED lines=18> */
.L_x_47157:
[----:B------:R-:W-:-:S07]  /*9b90*/  MOV R107, R234 ;  /* 0x000000ea006b7202 */ /* 0x000fce0000000f00 */
.L_x_47158:
[----:B------:R-:W-:Y:S05]  /*9ba0*/  BSYNC B2 ;  /* 0x0000000000027941 */ /* 0x000fea0003800000 */
.L_x_47156:
        /* <DEDUP_REMOVED lines=16> */
.L_x_47162:
[----:B------:R-:W-:Y:S05]  /*9cb0*/  BSYNC B3 ;  /* 0x0000000000037941 */ /* 0x000fea0003800000 */
.L_x_47161:
        /* <DEDUP_REMOVED lines=44> */
.L_x_47160:
[----:B------:R-:W-:Y:S05]  /*9f80*/  BSYNC B2 ;  /* 0x0000000000027941 */ /* 0x000fea0003800000 */
.L_x_47159:
        /* <DEDUP_REMOVED lines=10> */
.L_x_47155:
[----:B------:R-:W-:Y:S05]  /*a030*/  BSYNC B1 ;  /* 0x0000000000017941 */ /* 0x000fea0003800000 */
.L_x_47154:
        /* <DEDUP_REMOVED lines=30> */
.L_x_47164:
[----:B------:R-:W-:Y:S05]  /*a220*/  BSYNC B1 ;  /* 0x0000000000017941 */ /* 0x000fea0003800000 */
.L_x_47163:
        /* <DEDUP_REMOVED lines=22> */
.L_x_47168:
[----:B------:R-:W-:-:S07]  /*a390*/  MOV R116, R234 ;  /* 0x000000ea00747202 */ /* 0x000fce0000000f00 */
.L_x_47169:
[----:B------:R-:W-:Y:S05]  /*a3a0*/  BSYNC B2 ;  /* 0x0000000000027941 */ /* 0x000fea0003800000 */
.L_x_47167:
        /* <DEDUP_REMOVED lines=16> */
.L_x_47173:
[----:B------:R-:W-:Y:S05]  /*a4b0*/  BSYNC B3 ;  /* 0x0000000000037941 */ /* 0x000fea0003800000 */
.L_x_47172:
        /* <DEDUP_REMOVED lines=44> */
.L_x_47171:
[----:B------:R-:W-:Y:S05]  /*a780*/  BSYNC B2 ;  /* 0x0000000000027941 */ /* 0x000fea0003800000 */
.L_x_47170:
        /* <DEDUP_REMOVED lines=10> */
.L_x_47166:
[----:B------:R-:W-:Y:S05]  /*a830*/  BSYNC B1 ;  /* 0x0000000000017941 */ /* 0x000fea0003800000 */
.L_x_47165:
        /* <DEDUP_REMOVED lines=18> */
.L_x_47177:
[----:B------:R-:W-:-:S07]  /*a960*/  IMAD.MOV.U32 R109, RZ, RZ, R234 ;  /* 0x000000ffff6d7224 */ /* 0x000fce00078e00ea */
.L_x_47178:
[----:B------:R-:W-:Y:S05]  /*a970*/  BSYNC B2 ;  /* 0x0000000000027941 */ /* 0x000fea0003800000 */
.L_x_47176:
        /* <DEDUP_REMOVED lines=16> */
.L_x_47182:
[----:B------:R-:W-:Y:S05]  /*aa80*/  BSYNC B3 ;  /* 0x0000000000037941 */ /* 0x000fea0003800000 */
.L_x_47181:
        /* <DEDUP_REMOVED lines=44> */
.L_x_47180:
[----:B------:R-:W-:Y:S05]  /*ad50*/  BSYNC B2 ;  /* 0x0000000000027941 */ /* 0x000fea0003800000 */
.L_x_47179:
        /* <DEDUP_REMOVED lines=10> */
.L_x_47175:
[----:B------:R-:W-:Y:S05]  /*ae00*/  BSYNC B1 ;  /* 0x0000000000017941 */ /* 0x000fea0003800000 */
.L_x_47174:
        /* <DEDUP_REMOVED lines=18> */
.L_x_47186:
[----:B------:R-:W-:-:S07]  /*af30*/  MOV R118, R234 ;  /* 0x000000ea00767202 */ /* 0x000fce0000000f00 */
.L_x_47187:
[----:B------:R-:W-:Y:S05]  /*af40*/  BSYNC B2 ;  /* 0x0000000000027941 */ /* 0x000fea0003800000 */
.L_x_47185:
        /* <DEDUP_REMOVED lines=16> */
.L_x_47191:
[----:B------:R-:W-:Y:S05]  /*b050*/  BSYNC B3 ;  /* 0x0000000000037941 */ /* 0x000fea0003800000 */
.L_x_47190:
        /* <DEDUP_REMOVED lines=44> */
.L_x_47189:
[----:B------:R-:W-:Y:S05]  /*b320*/  BSYNC B2 ;  /* 0x0000000000027941 */ /* 0x000fea0003800000 */
.L_x_47188:
        /* <DEDUP_REMOVED lines=10> */
.L_x_47184:
[----:B------:R-:W-:Y:S05]  /*b3d0*/  BSYNC B1 ;  /* 0x0000000000017941 */ /* 0x000fea0003800000 */
.L_x_47183:
        /* <DEDUP_REMOVED lines=18> */
.L_x_47195:
[----:B------:R-:W-:-:S07]  /*b500*/  IMAD.MOV.U32 R111, RZ, RZ, R234 ;  /* 0x000000ffff6f7224 */ /* 0x000fce00078e00ea */
.L_x_47196:
[----:B------:R-:W-:Y:S05]  /*b510*/  BSYNC B2 ;  /* 0x0000000000027941 */ /* 0x000fea0003800000 */
.L_x_47194:
        /* <DEDUP_REMOVED lines=16> */
.L_x_47200:
[----:B------:R-:W-:Y:S05]  /*b620*/  BSYNC B3 ;  /* 0x0000000000037941 */ /* 0x000fea0003800000 */
.L_x_47199:
        /* <DEDUP_REMOVED lines=44> */
.L_x_47198:
[----:B------:R-:W-:Y:S05]  /*b8f0*/  BSYNC B2 ;  /* 0x0000000000027941 */ /* 0x000fea0003800000 */
.L_x_47197:
        /* <DEDUP_REMOVED lines=10> */
.L_x_47193:
[----:B------:R-:W-:Y:S05]  /*b9a0*/  BSYNC B1 ;  /* 0x0000000000017941 */ /* 0x000fea0003800000 */
.L_x_47192:
        /* <DEDUP_REMOVED lines=18> */
.L_x_47204:
[----:B------:R-:W-:-:S07]  /*bad0*/  MOV R120, R234 ;  /* 0x000000ea00787202 */ /* 0x000fce0000000f00 */
.L_x_47205:
[----:B------:R-:W-:Y:S05]  /*bae0*/  BSYNC B2 ;  /* 0x0000000000027941 */ /* 0x000fea0003800000 */
.L_x_47203:
        /* <DEDUP_REMOVED lines=16> */
.L_x_47209:
[----:B------:R-:W-:Y:S05]  /*bbf0*/  BSYNC B3 ;  /* 0x0000000000037941 */ /* 0x000fea0003800000 */
.L_x_47208:
        /* <DEDUP_REMOVED lines=44> */
.L_x_47207:
[----:B------:R-:W-:Y:S05]  /*bec0*/  BSYNC B2 ;  /* 0x0000000000027941 */ /* 0x000fea0003800000 */
.L_x_47206:
        /* <DEDUP_REMOVED lines=10> */
.L_x_47202:
[----:B------:R-:W-:Y:S05]  /*bf70*/  BSYNC B1 ;  /* 0x0000000000017941 */ /* 0x000fea0003800000 */
.L_x_47201:
        /* <DEDUP_REMOVED lines=18> */
.L_x_47213:
[----:B------:R-:W-:-:S07]  /*c0a0*/  IMAD.MOV.U32 R113, RZ, RZ, R234 ;  /* 0x000000ffff717224 */ /* 0x000fce00078e00ea */
.L_x_47214:
[----:B------:R-:W-:Y:S05]  /*c0b0*/  BSYNC B2 ;  /* 0x0000000000027941 */ /* 0x000fea0003800000 */
.L_x_47212:
        /* <DEDUP_REMOVED lines=16> */
.L_x_47218:
[----:B------:R-:W-:Y:S05]  /*c1c0*/  BSYNC B3 ;  /* 0x0000000000037941 */ /* 0x000fea0003800000 */
.L_x_47217:
        /* <DEDUP_REMOVED lines=44> */
.L_x_47216:
[----:B------:R-:W-:Y:S05]  /*c490*/  BSYNC B2 ;  /* 0x0000000000027941 */ /* 0x000fea0003800000 */
.L_x_47215:
        /* <DEDUP_REMOVED lines=10> */
.L_x_47211:
[----:B------:R-:W-:Y:S05]  /*c540*/  BSYNC B1 ;  /* 0x0000000000017941 */ /* 0x000fea0003800000 */
.L_x_47210:
        /* <DEDUP_REMOVED lines=18> */
.L_x_47222:
[----:B------:R-:W-:-:S07]  /*c670*/  MOV R122, R234 ;  /* 0x000000ea007a7202 */ /* 0x000fce0000000f00 */
.L_x_47223:
[----:B------:R-:W-:Y:S05]  /*c680*/  BSYNC B2 ;  /* 0x0000000000027941 */ /* 0x000fea0003800000 */
.L_x_47221:
        /* <DEDUP_REMOVED lines=16> */
.L_x_47227:
[----:B------:R-:W-:Y:S05]  /*c790*/  BSYNC B3 ;  /* 0x0000000000037941 */ /* 0x000fea0003800000 */
.L_x_47226:
        /* <DEDUP_REMOVED lines=44> */
.L_x_47225:
[----:B------:R-:W-:Y:S05]  /*ca60*/  BSYNC B2 ;  /* 0x0000000000027941 */ /* 0x000fea0003800000 */
.L_x_47224:
        /* <DEDUP_REMOVED lines=10> */
.L_x_47220:
[----:B------:R-:W-:Y:S05]  /*cb10*/  BSYNC B1 ;  /* 0x0000000000017941 */ /* 0x000fea0003800000 */
.L_x_47219:
        /* <DEDUP_REMOVED lines=18> */
.L_x_47231:
[----:B------:R-:W-:-:S07]  /*cc40*/  IMAD.MOV.U32 R115, RZ, RZ, R234 ;  /* 0x000000ffff737224 */ /* 0x000fce00078e00ea */
.L_x_47232:
[----:B------:R-:W-:Y:S05]  /*cc50*/  BSYNC B2 ;  /* 0x0000000000027941 */ /* 0x000fea0003800000 */
.L_x_47230:
        /* <DEDUP_REMOVED lines=16> */
.L_x_47236:
[----:B------:R-:W-:Y:S05]  /*cd60*/  BSYNC B3 ;  /* 0x0000000000037941 */ /* 0x000fea0003800000 */
.L_x_47235:
        /* <DEDUP_REMOVED lines=44> */
.L_x_47234:
[----:B------:R-:W-:Y:S05]  /*d030*/  BSYNC B2 ;  /* 0x0000000000027941 */ /* 0x000fea0003800000 */
.L_x_47233:
        /* <DEDUP_REMOVED lines=10> */
.L_x_47229:
[----:B------:R-:W-:Y:S05]  /*d0e0*/  BSYNC B1 ;  /* 0x0000000000017941 */ /* 0x000fea0003800000 */
.L_x_47228:
        /* <DEDUP_REMOVED lines=30> */
.L_x_47238:
[----:B------:R-:W-:Y:S05]  /*d2d0*/  BSYNC B1 ;  /* 0x0000000000017941 */ /* 0x000fea0003800000 */
.L_x_47237:
        /* <DEDUP_REMOVED lines=22> */
.L_x_47242:
[----:B------:R-:W-:-:S07]  /*d440*/  IMAD.MOV.U32 R124, RZ, RZ, R234 ;  /* 0x000000ffff7c7224 */ /* 0x000fce00078e00ea */
.L_x_47243:
[----:B------:R-:W-:Y:S05]  /*d450*/  BSYNC B2 ;  /* 0x0000000000027941 */ /* 0x000fea0003800000 */
.L_x_47241:
        /* <DEDUP_REMOVED lines=16> */
.L_x_47247:
[----:B------:R-:W-:Y:S05]  /*d560*/  BSYNC B3 ;  /* 0x0000000000037941 */ /* 0x000fea0003800000 */
.L_x_47246:
        /* <DEDUP_REMOVED lines=44> */
.L_x_47245:
[----:B------:R-:W-:Y:S05]  /*d830*/  BSYNC B2 ;  /* 0x0000000000027941 */ /* 0x000fea0003800000 */
.L_x_47244:
        /* <DEDUP_REMOVED lines=10> */
.L_x_47240:
[----:B------:R-:W-:Y:S05]  /*d8e0*/  BSYNC B1 ;  /* 0x0000000000017941 */ /* 0x000fea0003800000 */
.L_x_47239:
        /* <DEDUP_REMOVED lines=18> */
.L_x_47251:
[----:B------:R-:W-:-:S07]  /*da10*/  MOV R117, R234 ;  /* 0x000000ea00757202 */ /* 0x000fce0000000f00 */
.L_x_47252:
[----:B------:R-:W-:Y:S05]  /*da20*/  BSYNC B2 ;  /* 0x0000000000027941 */ /* 0x000fea0003800000 */
.L_x_47250:
        /* <DEDUP_REMOVED lines=16> */
.L_x_47256:
[----:B------:R-:W-:Y:S05]  /*db30*/  BSYNC B3 ;  /* 0x0000000000037941 */ /* 0x000fea0003800000 */
.L_x_47255:
        /* <DEDUP_REMOVED lines=44> */
.L_x_47254:
[----:B------:R-:W-:Y:S05]  /*de00*/  BSYNC B2 ;  /* 0x0000000000027941 */ /* 0x000fea0003800000 */
.L_x_47253:
        /* <DEDUP_REMOVED lines=10> */
.L_x_47249:
[----:B------:R-:W-:Y:S05]  /*deb0*/  BSYNC B1 ;  /* 0x0000000000017941 */ /* 0x000fea0003800000 */
.L_x_47248:
        /* <DEDUP_REMOVED lines=18> */
.L_x_47260:
[----:B------:R-:W-:-:S07]  /*dfe0*/  IMAD.MOV.U32 R126, RZ, RZ, R234 ;  /* 0x000000ffff7e7224 */ /* 0x000fce00078e00ea */
.L_x_47261:
[----:B------:R-:W-:Y:S05]  /*dff0*/  BSYNC B2 ;  /* 0x0000000000027941 */ /* 0x000fea0003800000 */
.L_x_47259:
        /* <DEDUP_REMOVED lines=16> */
.L_x_47265:
[----:B------:R-:W-:Y:S05]  /*e100*/  BSYNC B3 ;  /* 0x0000000000037941 */ /* 0x000fea0003800000 */
.L_x_47264:
        /* <DEDUP_REMOVED lines=44> */
.L_x_47263:
[----:B------:R-:W-:Y:S05]  /*e3d0*/  BSYNC B2 ;  /* 0x0000000000027941 */ /* 0x000fea0003800000 */
.L_x_47262:
        /* <DEDUP_REMOVED lines=10> */
.L_x_47258:
[----:B------:R-:W-:Y:S05]  /*e480*/  BSYNC B1 ;  /* 0x0000000000017941 */ /* 0x000fea0003800000 */
.L_x_47257:
        /* <DEDUP_REMOVED lines=18> */
.L_x_47269:
[----:B------:R-:W-:-:S07]  /*e5b0*/  MOV R119, R234 ;  /* 0x000000ea00777202 */ /* 0x000fce0000000f00 */
.L_x_47270:
[----:B------:R-:W-:Y:S05]  /*e5c0*/  BSYNC B2 ;  /* 0x0000000000027941 */ /* 0x000fea0003800000 */
.L_x_47268:
        /* <DEDUP_REMOVED lines=16> */
.L_x_47274:
[----:B------:R-:W-:Y:S05]  /*e6d0*/  BSYNC B3 ;  /* 0x0000000000037941 */ /* 0x000fea0003800000 */
.L_x_47273:
        /* <DEDUP_REMOVED lines=44> */
.L_x_47272:
[----:B------:R-:W-:Y:S05]  /*e9a0*/  BSYNC B2 ;  /* 0x0000000000027941 */ /* 0x000fea0003800000 */
.L_x_47271:
        /* <DEDUP_REMOVED lines=10> */
.L_x_47267:
[----:B------:R-:W-:Y:S05]  /*ea50*/  BSYNC B1 ;  /* 0x0000000000017941 */ /* 0x000fea0003800000 */
.L_x_47266:
        /* <DEDUP_REMOVED lines=18> */
.L_x_47278:
[----:B------:R-:W-:-:S07]  /*eb80*/  IMAD.MOV.U32 R128, RZ, RZ, R234 ;  /* 0x000000ffff807224 */ /* 0x000fce00078e00ea */
.L_x_47279:
[----:B------:R-:W-:Y:S05]  /*eb90*/  BSYNC B2 ;  /* 0x0000000000027941 */ /* 0x000fea0003800000 */
.L_x_47277:
        /* <DEDUP_REMOVED lines=16> */
.L_x_47283:
[----:B------:R-:W-:Y:S05]  /*eca0*/  BSYNC B3 ;  /* 0x0000000000037941 */ /* 0x000fea0003800000 */
.L_x_47282:
        /* <DEDUP_REMOVED lines=44> */
.L_x_47281:
[----:B------:R-:W-:Y:S05]  /*ef70*/  BSYNC B2 ;  /* 0x0000000000027941 */ /* 0x000fea0003800000 */
.L_x_47280:
        /* <DEDUP_REMOVED lines=10> */
.L_x_47276:
[----:B------:R-:W-:Y:S05]  /*f020*/  BSYNC B1 ;  /* 0x0000000000017941 */ /* 0x000fea0003800000 */
.L_x_47275:
        /* <DEDUP_REMOVED lines=18> */
.L_x_47287:
[----:B------:R-:W-:-:S07]  /*f150*/  MOV R121, R234 ;  /* 0x000000ea00797202 */ /* 0x000fce0000000f00 */
.L_x_47288:
[----:B------:R-:W-:Y:S05]  /*f160*/  BSYNC B2 ;  /* 0x0000000000027941 */ /* 0x000fea0003800000 */
.L_x_47286:
        /* <DEDUP_REMOVED lines=16> */
.L_x_47292:
[----:B------:R-:W-:Y:S05]  /*f270*/  BSYNC B3 ;  /* 0x0000000000037941 */ /* 0x000fea0003800000 */
.L_x_47291:
        /* <DEDUP_REMOVED lines=44> */
.L_x_47290:
[----:B------:R-:W-:Y:S05]  /*f540*/  BSYNC B2 ;  /* 0x0000000000027941 */ /* 0x000fea0003800000 */
.L_x_47289:
        /* <DEDUP_REMOVED lines=10> */
.L_x_47285:
[----:B------:R-:W-:Y:S05]  /*f5f0*/  BSYNC B1 ;  /* 0x0000000000017941 */ /* 0x000fea0003800000 */
.L_x_47284:
        /* <DEDUP_REMOVED lines=18> */
.L_x_47296:
[----:B------:R-:W-:-:S07]  /*f720*/  IMAD.MOV.U32 R130, RZ, RZ, R234 ;  /* 0x000000ffff827224 */ /* 0x000fce00078e00ea */
.L_x_47297:
[----:B------:R-:W-:Y:S05]  /*f730*/  BSYNC B2 ;  /* 0x0000000000027941 */ /* 0x000fea0003800000 */
.L_x_47295:
        /* <DEDUP_REMOVED lines=16> */
.L_x_47301:
[----:B------:R-:W-:Y:S05]  /*f840*/  BSYNC B3 ;  /* 0x0000000000037941 */ /* 0x000fea0003800000 */
.L_x_47300:
        /* <DEDUP_REMOVED lines=44> */
.L_x_47299:
[----:B------:R-:W-:Y:S05]  /*fb10*/  BSYNC B2 ;  /* 0x0000000000027941 */ /* 0x000fea0003800000 */
.L_x_47298:
        /* <DEDUP_REMOVED lines=10> */
.L_x_47294:
[----:B------:R-:W-:Y:S05]  /*fbc0*/  BSYNC B1 ;  /* 0x0000000000017941 */ /* 0x000fea0003800000 */
.L_x_47293:
        /* <DEDUP_REMOVED lines=18> */
.L_x_47305:
[----:B------:R-:W-:-:S07]  /*fcf0*/  MOV R123, R234 ;  /* 0x000000ea007b7202 */ /* 0x000fce0000000f00 */
.L_x_47306:
[----:B------:R-:W-:Y:S05]  /*fd00*/  BSYNC B2 ;  /* 0x0000000000027941 */ /* 0x000fea0003800000 */
.L_x_47304:
        /* <DEDUP_REMOVED lines=16> */
.L_x_47310:
[----:B------:R-:W-:Y:S05]  /*fe10*/  BSYNC B3 ;  /* 0x0000000000037941 */ /* 0x000fea0003800000 */
.L_x_47309:
        /* <DEDUP_REMOVED lines=44> */
.L_x_47308:
[----:B------:R-:W-:Y:S05]  /*100e0*/  BSYNC B2 ;  /* 0x0000000000027941 */ /* 0x000fea0003800000 */
.L_x_47307:
        /* <DEDUP_REMOVED lines=10> */
.L_x_47303:
[----:B------:R-:W-:Y:S05]  /*10190*/  BSYNC B1 ;  /* 0x0000000000017941 */ /* 0x000fea0003800000 */
.L_x_47302:
        /* <DEDUP_REMOVED lines=30> */
.L_x_47312:
[----:B------:R-:W-:Y:S05]  /*10380*/  BSYNC B1 ;  /* 0x0000000000017941 */ /* 0x000fea0003800000 */
.L_x_47311:
        /* <DEDUP_REMOVED lines=22> */
.L_x_47316:
[----:B------:R-:W-:-:S07]  /*104f0*/  MOV R132, R234 ;  /* 0x000000ea00847202 */ /* 0x000fce0000000f00 */
.L_x_47317:
[----:B------:R-:W-:Y:S05]  /*10500*/  BSYNC B2 ;  /* 0x0000000000027941 */ /* 0x000fea0003800000 */
.L_x_47315:
        /* <DEDUP_REMOVED lines=16> */
.L_x_47321:
[----:B------:R-:W-:Y:S05]  /*10610*/  BSYNC B3 ;  /* 0x0000000000037941 */ /* 0x000fea0003800000 */
.L_x_47320:
        /* <DEDUP_REMOVED lines=44> */
.L_x_47319:
[----:B------:R-:W-:Y:S05]  /*108e0*/  BSYNC B2 ;  /* 0x0000000000027941 */ /* 0x000fea0003800000 */
.L_x_47318:
        /* <DEDUP_REMOVED lines=10> */
.L_x_47314:
[----:B------:R-:W-:Y:S05]  /*10990*/  BSYNC B1 ;  /* 0x0000000000017941 */ /* 0x000fea0003800000 */
.L_x_47313:
        /* <DEDUP_REMOVED lines=18> */
.L_x_47325:
[----:B------:R-:W-:-:S07]  /*10ac0*/  IMAD.MOV.U32 R125, RZ, RZ, R234 ;  /* 0x000000ffff7d7224 */ /* 0x000fce00078e00ea */
.L_x_47326:
[----:B------:R-:W-:Y:S05]  /*10ad0*/  BSYNC B2 ;  /* 0x0000000000027941 */ /* 0x000fea0003800000 */
.L_x_47324:
        /* <DEDUP_REMOVED lines=16> */
.L_x_47330:
[----:B------:R-:W-:Y:S05]  /*10be0*/  BSYNC B3 ;  /* 0x0000000000037941 */ /* 0x000fea0003800000 */
.L_x_47329:
        /* <DEDUP_REMOVED lines=44> */
.L_x_47328:
[----:B------:R-:W-:Y:S05]  /*10eb0*/  BSYNC B2 ;  /* 0x0000000000027941 */ /* 0x000fea0003800000 */
.L_x_47327:
        /* <DEDUP_REMOVED lines=10> */
.L_x_47323:
[----:B------:R-:W-:Y:S05]  /*10f60*/  BSYNC B1 ;  /* 0x0000000000017941 */ /* 0x000fea0003800000 */
.L_x_47322:
        /* <DEDUP_REMOVED lines=18> */
.L_x_47334:
[----:B------:R-:W-:-:S07]  /*11090*/  MOV R134, R234 ;  /* 0x000000ea00867202 */ /* 0x000fce0000000f00 */
.L_x_47335:
[----:B------:R-:W-:Y:S05]  /*110a0*/  BSYNC B2 ;  /* 0x0000000000027941 */ /* 0x000fea0003800000 */
.L_x_47333:
        /* <DEDUP_REMOVED lines=16> */
.L_x_47339:
[----:B------:R-:W-:Y:S05]  /*111b0*/  BSYNC B3 ;  /* 0x0000000000037941 */ /* 0x000fea0003800000 */
.L_x_47338:
        /* <DEDUP_REMOVED lines=44> */
.L_x_47337:
[----:B------:R-:W-:Y:S05]  /*11480*/  BSYNC B2 ;  /* 0x0000000000027941 */ /* 0x000fea0003800000 */
.L_x_47336:
        /* <DEDUP_REMOVED lines=10> */
.L_x_47332:
[----:B------:R-:W-:Y:S05]  /*11530*/  BSYNC B1 ;  /* 0x0000000000017941 */ /* 0x000fea0003800000 */
.L_x_47331:
        /* <DEDUP_REMOVED lines=18> */
.L_x_47343:
[----:B------:R-:W-:-:S07]  /*11660*/  IMAD.MOV.U32 R127, RZ, RZ, R234 ;  /* 0x000000ffff7f7224 */ /* 0x000fce00078e00ea */
.L_x_47344:
[----:B------:R-:W-:Y:S05]  /*11670*/  BSYNC B2 ;  /* 0x0000000000027941 */ /* 0x000fea0003800000 */
.L_x_47342:
        /* <DEDUP_REMOVED lines=16> */
.L_x_47348:
[----:B------:R-:W-:Y:S05]  /*11780*/  BSYNC B3 ;  /* 0x0000000000037941 */ /* 0x000fea0003800000 */
.L_x_47347:
        /* <DEDUP_REMOVED lines=44> */
.L_x_47346:
[----:B------:R-:W-:Y:S05]  /*11a50*/  BSYNC B2 ;  /* 0x0000000000027941 */ /* 0x000fea0003800000 */
.L_x_47345:
        /* <DEDUP_REMOVED lines=10> */
.L_x_47341:
[----:B------:R-:W-:Y:S05]  /*11b00*/  BSYNC B1 ;  /* 0x0000000000017941 */ /* 0x000fea0003800000 */
.L_x_47340:
        /* <DEDUP_REMOVED lines=18> */
.L_x_47352:
[----:B------:R-:W-:-:S07]  /*11c30*/  MOV R136, R234 ;  /* 0x000000ea00887202 */ /* 0x000fce0000000f00 */
.L_x_47353:
[----:B------:R-:W-:Y:S05]  /*11c40*/  BSYNC B2 ;  /* 0x0000000000027941 */ /* 0x000fea0003800000 */
.L_x_47351:
        /* <DEDUP_REMOVED lines=16> */
.L_x_47357:
[----:B------:R-:W-:Y:S05]  /*11d50*/  BSYNC B3 ;  /* 0x0000000000037941 */ /* 0x000fea0003800000 */
.L_x_47356:
        /* <DEDUP_REMOVED lines=44> */
.L_x_47355:
[----:B------:R-:W-:Y:S05]  /*12020*/  BSYNC B2 ;  /* 0x0000000000027941 */ /* 0x000fea0003800000 */
.L_x_47354:
        /* <DEDUP_REMOVED lines=10> */
.L_x_47350:
[----:B------:R-:W-:Y:S05]  /*120d0*/  BSYNC B1 ;  /* 0x0000000000017941 */ /* 0x000fea0003800000 */
.L_x_47349:
        /* <DEDUP_REMOVED lines=18> */
.L_x_47361:
[----:B------:R-:W-:-:S07]  /*12200*/  IMAD.MOV.U32 R129, RZ, RZ, R234 ;  /* 0x000000ffff817224 */ /* 0x000fce00078e00ea */
.L_x_47362:
[----:B------:R-:W-:Y:S05]  /*12210*/  BSYNC B2 ;  /* 0x0000000000027941 */ /* 0x000fea0003800000 */
.L_x_47360:
        /* <DEDUP_REMOVED lines=16> */
.L_x_47366:
[----:B------:R-:W-:Y:S05]  /*12320*/  BSYNC B3 ;  /* 0x0000000000037941 */ /* 0x000fea0003800000 */
.L_x_47365:
        /* <DEDUP_REMOVED lines=44> */
.L_x_47364:
[----:B------:R-:W-:Y:S05]  /*125f0*/  BSYNC B2 ;  /* 0x0000000000027941 */ /* 0x000fea0003800000 */
.L_x_47363:
        /* <DEDUP_REMOVED lines=10> */
.L_x_47359:
[----:B------:R-:W-:Y:S05]  /*126a0*/  BSYNC B1 ;  /* 0x0000000000017941 */ /* 0x000fea0003800000 */
.L_x_47358:
        /* <DEDUP_REMOVED lines=18> */
.L_x_47370:
[----:B------:R-:W-:-:S07]  /*127d0*/  MOV R138, R234 ;  /* 0x000000ea008a7202 */ /* 0x000fce0000000f00 */
.L_x_47371:
[----:B------:R-:W-:Y:S05]  /*127e0*/  BSYNC B2 ;  /* 0x0000000000027941 */ /* 0x000fea0003800000 */
.L_x_47369:
        /* <DEDUP_REMOVED lines=16> */
.L_x_47375:
[----:B------:R-:W-:Y:S05]  /*128f0*/  BSYNC B3 ;  /* 0x0000000000037941 */ /* 0x000fea0003800000 */
.L_x_47374:
        /* <DEDUP_REMOVED lines=44> */
.L_x_47373:
[----:B------:R-:W-:Y:S05]  /*12bc0*/  BSYNC B2 ;  /* 0x0000000000027941 */ /* 0x000fea0003800000 */
.L_x_47372:
        /* <DEDUP_REMOVED lines=10> */
.L_x_47368:
[----:B------:R-:W-:Y:S05]  /*12c70*/  BSYNC B1 ;  /* 0x0000000000017941 */ /* 0x000fea0003800000 */
.L_x_47367:
        /* <DEDUP_REMOVED lines=18> */
.L_x_47379:
[----:B------:R-:W-:-:S07]  /*12da0*/  IMAD.MOV.U32 R131, RZ, RZ, R234 ;  /* 0x000000ffff837224 */ /* 0x000fce00078e00ea */
.L_x_47380:
[----:B------:R-:W-:Y:S05]  /*12db0*/  BSYNC B2 ;  /* 0x0000000000027941 */ /* 0x000fea0003800000 */
.L_x_47378:
        /* <DEDUP_REMOVED lines=16> */
.L_x_47384:
[----:B------:R-:W-:Y:S05]  /*12ec0*/  BSYNC B3 ;  /* 0x0000000000037941 */ /* 0x000fea0003800000 */
.L_x_47383:
        /* <DEDUP_REMOVED lines=44> */
.L_x_47382:
[----:B------:R-:W-:Y:S05]  /*13190*/  BSYNC B2 ;  /* 0x0000000000027941 */ /* 0x000fea0003800000 */
.L_x_47381:
        /* <DEDUP_REMOVED lines=10> */
.L_x_47377:
[----:B------:R-:W-:Y:S05]  /*13240*/  BSYNC B1 ;  /* 0x0000000000017941 */ /* 0x000fea0003800000 */
.L_x_47376:
        /* <DEDUP_REMOVED lines=30> */
.L_x_47386:
[----:B------:R-:W-:Y:S05]  /*13430*/  BSYNC B1 ;  /* 0x0000000000017941 */ /* 0x000fea0003800000 */
.L_x_47385:
        /* <DEDUP_REMOVED lines=22> */
.L_x_47390:
[----:B------:R-:W-:-:S07]  /*135a0*/  IMAD.MOV.U32 R140, RZ, RZ, R234 ;  /* 0x000000ffff8c7224 */ /* 0x000fce00078e00ea */
.L_x_47391:
[----:B------:R-:W-:Y:S05]  /*135b0*/  BSYNC B2 ;  /* 0x0000000000027941 */ /* 0x000fea0003800000 */
.L_x_47389:
        /* <DEDUP_REMOVED lines=16> */
.L_x_47395:
[----:B------:R-:W-:Y:S05]  /*136c0*/  BSYNC B3 ;  /* 0x0000000000037941 */ /* 0x000fea0003800000 */
.L_x_47394:
        /* <DEDUP_REMOVED lines=44> */
.L_x_47393:
[----:B------:R-:W-:Y:S05]  /*13990*/  BSYNC B2 ;  /* 0x0000000000027941 */ /* 0x000fea0003800000 */
.L_x_47392:
        /* <DEDUP_REMOVED lines=10> */
.L_x_47388:
[----:B------:R-:W-:Y:S05]  /*13a40*/  BSYNC B1 ;  /* 0x0000000000017941 */ /* 0x000fea0003800000 */
.L_x_47387:
        /* <DEDUP_REMOVED lines=18> */
.L_x_47399:
[----:B------:R-:W-:-:S07]  /*13b70*/  MOV R133, R234 ;  /* 0x000000ea00857202 */ /* 0x000fce0000000f00 */
.L_x_47400:
[----:B------:R-:W-:Y:S05]  /*13b80*/  BSYNC B2 ;  /* 0x0000000000027941 */ /* 0x000fea0003800000 */
.L_x_47398:
        /* <DEDUP_REMOVED lines=16> */
.L_x_47404:
[----:B------:R-:W-:Y:S05]  /*13c90*/  BSYNC B3 ;  /* 0x0000000000037941 */ /* 0x000fea0003800000 */
.L_x_47403:
        /* <DEDUP_REMOVED lines=44> */
.L_x_47402:
[----:B------:R-:W-:Y:S05]  /*13f60*/  BSYNC B2 ;  /* 0x0000000000027941 */ /* 0x000fea0003800000 */
.L_x_47401:
        /* <DEDUP_REMOVED lines=10> */
.L_x_47397:
[----:B------:R-:W-:Y:S05]  /*14010*/  BSYNC B1 ;  /* 0x0000000000017941 */ /* 0x000fea0003800000 */
.L_x_47396:
        /* <DEDUP_REMOVED lines=18> */
.L_x_47408:
[----:B------:R-:W-:-:S07]  /*14140*/  IMAD.MOV.U32 R142, RZ, RZ, R234 ;  /* 0x000000ffff8e7224 */ /* 0x000fce00078e00ea */
.L_x_47409:
[----:B------:R-:W-:Y:S05]  /*14150*/  BSYNC B2 ;  /* 0x0000000000027941 */ /* 0x000fea0003800000 */
.L_x_47407:
        /* <DEDUP_REMOVED lines=16> */
.L_x_47413:
[----:B------:R-:W-:Y:S05]  /*14260*/  BSYNC B3 ;  /* 0x0000000000037941 */ /* 0x000fea0003800000 */
.L_x_47412:
        /* <DEDUP_REMOVED lines=44> */
.L_x_47411:
[----:B------:R-:W-:Y:S05]  /*14530*/  BSYNC B2 ;  /* 0x0000000000027941 */ /* 0x000fea0003800000 */
.L_x_47410:
        /* <DEDUP_REMOVED lines=10> */
.L_x_47406:
[----:B------:R-:W-:Y:S05]  /*145e0*/  BSYNC B1 ;  /* 0x0000000000017941 */ /* 0x000fea0003800000 */
.L_x_47405:
        /* <DEDUP_REMOVED lines=18> */
.L_x_47417:
[----:B------:R-:W-:-:S07]  /*14710*/  MOV R135, R234 ;  /* 0x000000ea00877202 */ /* 0x000fce0000000f00 */
.L_x_47418:
[----:B------:R-:W-:Y:S05]  /*14720*/  BSYNC B2 ;  /* 0x0000000000027941 */ /* 0x000fea0003800000 */
.L_x_47416:
        /* <DEDUP_REMOVED lines=16> */
.L_x_47422:
[----:B------:R-:W-:Y:S05]  /*14830*/  BSYNC B3 ;  /* 0x0000000000037941 */ /* 0x000fea0003800000 */
.L_x_47421:
        /* <DEDUP_REMOVED lines=44> */
.L_x_47420:
[----:B------:R-:W-:Y:S05]  /*14b00*/  BSYNC B2 ;  /* 0x0000000000027941 */ /* 0x000fea0003800000 */
.L_x_47419:
        /* <DEDUP_REMOVED lines=10> */
.L_x_47415:
[----:B------:R-:W-:Y:S05]  /*14bb0*/  BSYNC B1 ;  /* 0x0000000000017941 */ /* 0x000fea0003800000 */
.L_x_47414:
        /* <DEDUP_REMOVED lines=18> */
.L_x_47426:
[----:B------:R-:W-:-:S07]  /*14ce0*/  IMAD.MOV.U32 R144, RZ, RZ, R234 ;  /* 0x000000ffff907224 */ /* 0x000fce00078e00ea */
.L_x_47427:
[----:B------:R-:W-:Y:S05]  /*14cf0*/  BSYNC B2 ;  /* 0x0000000000027941 */ /* 0x000fea0003800000 */
.L_x_47425:
        /* <DEDUP_REMOVED lines=16> */
.L_x_47431:
[----:B------:R-:W-:Y:S05]  /*14e00*/  BSYNC B3 ;  /* 0x0000000000037941 */ /* 0x000fea0003800000 */
.L_x_47430:
        /* <DEDUP_REMOVED lines=44> */
.L_x_47429:
[----:B------:R-:W-:Y:S05]  /*150d0*/  BSYNC B2 ;  /* 0x0000000000027941 */ /* 0x000fea0003800000 */
.L_x_47428:
        /* <DEDUP_REMOVED lines=10> */
.L_x_47424:
[----:B------:R-:W-:Y:S05]  /*15180*/  BSYNC B1 ;  /* 0x0000000000017941 */ /* 0x000fea0003800000 */
.L_x_47423:
        /* <DEDUP_REMOVED lines=18> */
.L_x_47435:
[----:B------:R-:W-:-:S07]  /*152b0*/  MOV R137, R234 ;  /* 0x000000ea00897202 */ /* 0x000fce0000000f00 */
.L_x_47436:
[----:B------:R-:W-:Y:S05]  /*152c0*/  BSYNC B2 ;  /* 0x0000000000027941 */ /* 0x000fea0003800000 */
.L_x_47434:
        /* <DEDUP_REMOVED lines=16> */
.L_x_47440:
[----:B------:R-:W-:Y:S05]  /*153d0*/  BSYNC B3 ;  /* 0x0000000000037941 */ /* 0x000fea0003800000 */
.L_x_47439:
        /* <DEDUP_REMOVED lines=44> */
.L_x_47438:
[----:B------:R-:W-:Y:S05]  /*156a0*/  BSYNC B2 ;  /* 0x0000000000027941 */ /* 0x000fea0003800000 */
.L_x_47437:
        /* <DEDUP_REMOVED lines=10> */
.L_x_47433:
[----:B------:R-:W-:Y:S05]  /*15750*/  BSYNC B1 ;  /* 0x0000000000017941 */ /* 0x000fea0003800000 */
.L_x_47432:
        /* <DEDUP_REMOVED lines=18> */
.L_x_47444:
[----:B------:R-:W-:-:S07]  /*15880*/  IMAD.MOV.U32 R146, RZ, RZ, R234 ;  /* 0x000000ffff927224 */ /* 0x000fce00078e00ea */
.L_x_47445:
[----:B------:R-:W-:Y:S05]  /*15890*/  BSYNC B2 ;  /* 0x0000000000027941 */ /* 0x000fea0003800000 */
.L_x_47443:
        /* <DEDUP_REMOVED lines=16> */
.L_x_47449:
[----:B------:R-:W-:Y:S05]  /*159a0*/  BSYNC B3 ;  /* 0x0000000000037941 */ /* 0x000fea0003800000 */
.L_x_47448:
        /* <DEDUP_REMOVED lines=44> */
.L_x_47447:
[----:B------:R-:W-:Y:S05]  /*15c70*/  BSYNC B2 ;  /* 0x0000000000027941 */ /* 0x000fea0003800000 */
.L_x_47446:
        /* <DEDUP_REMOVED lines=10> */
.L_x_47442:
[----:B------:R-:W-:Y:S05]  /*15d20*/  BSYNC B1 ;  /* 0x0000000000017941 */ /* 0x000fea0003800000 */
.L_x_47441:
        /* <DEDUP_REMOVED lines=18> */
.L_x_47453:
[----:B------:R-:W-:-:S07]  /*15e50*/  MOV R139, R234 ;  /* 0x000000ea008b7202 */ /* 0x000fce0000000f00 */
.L_x_47454:
[----:B------:R-:W-:Y:S05]  /*15e60*/  BSYNC B2 ;  /* 0x0000000000027941 */ /* 0x000fea0003800000 */
.L_x_47452:
        /* <DEDUP_REMOVED lines=16> */
.L_x_47458:
[----:B------:R-:W-:Y:S05]  /*15f70*/  BSYNC B3 ;  /* 0x0000000000037941 */ /* 0x000fea0003800000 */
.L_x_47457:
        /* <DEDUP_REMOVED lines=44> */
.L_x_47456:
[----:B------:R-:W-:Y:S05]  /*16240*/  BSYNC B2 ;  /* 0x0000000000027941 */ /* 0x000fea0003800000 */
.L_x_47455:
        /* <DEDUP_REMOVED lines=10> */
.L_x_47451:
[----:B------:R-:W-:Y:S05]  /*162f0*/  BSYNC B1 ;  /* 0x0000000000017941 */ /* 0x000fea0003800000 */
.L_x_47450:
        /* <DEDUP_REMOVED lines=30> */
.L_x_47460:
[----:B------:R-:W-:Y:S05]  /*164e0*/  BSYNC B1 ;  /* 0x0000000000017941 */ /* 0x000fea0003800000 */
.L_x_47459:
        /* <DEDUP_REMOVED lines=22> */
.L_x_47464:
[----:B------:R-:W-:-:S07]  /*16650*/  MOV R148, R234 ;  /* 0x000000ea00947202 */ /* 0x000fce0000000f00 */
.L_x_47465:
[----:B------:R-:W-:Y:S05]  /*16660*/  BSYNC B2 ;  /* 0x0000000000027941 */ /* 0x000fea0003800000 */
.L_x_47463:
        /* <DEDUP_REMOVED lines=16> */
.L_x_47469:
[----:B------:R-:W-:Y:S05]  /*16770*/  BSYNC B3 ;  /* 0x0000000000037941 */ /* 0x000fea0003800000 */
.L_x_47468:
        /* <DEDUP_REMOVED lines=44> */
.L_x_47467:
[----:B------:R-:W-:Y:S05]  /*16a40*/  BSYNC B2 ;  /* 0x0000000000027941 */ /* 0x000fea0003800000 */
.L_x_47466:
        /* <DEDUP_REMOVED lines=10> */
.L_x_47462:
[----:B------:R-:W-:Y:S05]  /*16af0*/  BSYNC B1 ;  /* 0x0000000000017941 */ /* 0x000fea0003800000 */
.L_x_47461:
        /* <DEDUP_REMOVED lines=18> */
.L_x_47473:
[----:B------:R-:W-:-:S07]  /*16c20*/  IMAD.MOV.U32 R141, RZ, RZ, R234 ;  /* 0x000000ffff8d7224 */ /* 0x000fce00078e00ea */
.L_x_47474:
[----:B------:R-:W-:Y:S05]  /*16c30*/  BSYNC B2 ;  /* 0x0000000000027941 */ /* 0x000fea0003800000 */
.L_x_47472:
        /* <DEDUP_REMOVED lines=16> */
.L_x_47478:
[----:B------:R-:W-:Y:S05]  /*16d40*/  BSYNC B3 ;  /* 0x0000000000037941 */ /* 0x000fea0003800000 */
.L_x_47477:
        /* <DEDUP_REMOVED lines=44> */
.L_x_47476:
[----:B------:R-:W-:Y:S05]  /*17010*/  BSYNC B2 ;  /* 0x0000000000027941 */ /* 0x000fea0003800000 */
.L_x_47475:
        /* <DEDUP_REMOVED lines=10> */
.L_x_47471:
[----:B------:R-:W-:Y:S05]  /*170c0*/  BSYNC B1 ;  /* 0x0000000000017941 */ /* 0x000fea0003800000 */
.L_x_47470:
        /* <DEDUP_REMOVED lines=18> */
.L_x_47482:
[----:B------:R-:W-:-:S07]  /*171f0*/  MOV R150, R234 ;  /* 0x000000ea00967202 */ /* 0x000fce0000000f00 */
.L_x_47483:
[----:B------:R-:W-:Y:S05]  /*17200*/  BSYNC B2 ;  /* 0x0000000000027941 */ /* 0x000fea0003800000 */
.L_x_47481:
        /* <DEDUP_REMOVED lines=16> */
.L_x_47487:
[----:B------:R-:W-:Y:S05]  /*17310*/  BSYNC B3 ;  /* 0x0000000000037941 */ /* 0x000fea0003800000 */
.L_x_47486:
        /* <DEDUP_REMOVED lines=44> */
.L_x_47485:
[----:B------:R-:W-:Y:S05]  /*175e0*/  BSYNC B2 ;  /* 0x0000000000027941 */ /* 0x000fea0003800000 */
.L_x_47484:
        /* <DEDUP_REMOVED lines=10> */
.L_x_47480:
[----:B------:R-:W-:Y:S05]  /*17690*/  BSYNC B1 ;  /* 0x0000000000017941 */ /* 0x000fea0003800000 */
.L_x_47479:
        /* <DEDUP_REMOVED lines=18> */
.L_x_47491:
[----:B------:R-:W-:-:S07]  /*177c0*/  IMAD.MOV.U32 R143, RZ, RZ, R234 ;  /* 0x000000ffff8f7224 */ /* 0x000fce00078e00ea */
.L_x_47492:
[----:B------:R-:W-:Y:S05]  /*177d0*/  BSYNC B2 ;  /* 0x0000000000027941 */ /* 0x000fea0003800000 */
.L_x_47490:
        /* <DEDUP_REMOVED lines=16> */
.L_x_47496:
[----:B------:R-:W-:Y:S05]  /*178e0*/  BSYNC B3 ;  /* 0x0000000000037941 */ /* 0x000fea0003800000 */
.L_x_47495:
        /* <DEDUP_REMOVED lines=44> */
.L_x_47494:
[----:B------:R-:W-:Y:S05]  /*17bb0*/  BSYNC B2 ;  /* 0x0000000000027941 */ /* 0x000fea0003800000 */
.L_x_47493:
        /* <DEDUP_REMOVED lines=10> */
.L_x_47489:
[----:B------:R-:W-:Y:S05]  /*17c60*/  BSYNC B1 ;  /* 0x0000000000017941 */ /* 0x000fea0003800000 */
.L_x_47488:
        /* <DEDUP_REMOVED lines=18> */
.L_x_47500:
[----:B------:R-:W-:-:S07]  /*17d90*/  MOV R152, R234 ;  /* 0x000000ea00987202 */ /* 0x000fce0000000f00 */
.L_x_47501:
[----:B------:R-:W-:Y:S05]  /*17da0*/  BSYNC B2 ;  /* 0x0000000000027941 */ /* 0x000fea0003800000 */
.L_x_47499:
        /* <DEDUP_REMOVED lines=16> */
.L_x_47505:
[----:B------:R-:W-:Y:S05]  /*17eb0*/  BSYNC B3 ;  /* 0x0000000000037941 */ /* 0x000fea0003800000 */
.L_x_47504:
        /* <DEDUP_REMOVED lines=44> */
.L_x_47503:
[----:B------:R-:W-:Y:S05]  /*18180*/  BSYNC B2 ;  /* 0x0000000000027941 */ /* 0x000fea0003800000 */
.L_x_47502:
        /* <DEDUP_REMOVED lines=10> */
.L_x_47498:
[----:B------:R-:W-:Y:S05]  /*18230*/  BSYNC B1 ;  /* 0x0000000000017941 */ /* 0x000fea0003800000 */
.L_x_47497:
        /* <DEDUP_REMOVED lines=18> */
.L_x_47509:
[----:B------:R-:W-:-:S07]  /*18360*/  IMAD.MOV.U32 R145, RZ, RZ, R234 ;  /* 0x000000ffff917224 */ /* 0x000fce00078e00ea */
.L_x_47510:
[----:B------:R-:W-:Y:S05]  /*18370*/  BSYNC B2 ;  /* 0x0000000000027941 */ /* 0x000fea0003800000 */
.L_x_47508:
        /* <DEDUP_REMOVED lines=16> */
.L_x_47514:
[----:B------:R-:W-:Y:S05]  /*18480*/  BSYNC B3 ;  /* 0x0000000000037941 */ /* 0x000fea0003800000 */
.L_x_47513:
        /* <DEDUP_REMOVED lines=44> */
.L_x_47512:
[----:B------:R-:W-:Y:S05]  /*18750*/  BSYNC B2 ;  /* 0x0000000000027941 */ /* 0x000fea0003800000 */
.L_x_47511:
[----:B------:R-:W-:Y:S01]  /*18760*/  I2FP.F32.U32 R145, R145 ;  /* 0x0000009100917245 */ /* 0x000fe20000201000 */
[----:B------:R-:W-:Y:S01]  /*18770*/  HADD2.F32 R148, -RZ, R78.H1_H1 ;  /* 0x3000004eff947230 */ /* 0x000fe20000004100 */
[----:B------:R-:W-:-:S04]  /*18780*/  MOV R146, 0x2f800000 ;  /* 0x2f80000000927802 */ /* 0x000fc80000000f00 */
[----:B------:R-:W-:Y:S01]  /*18790*/  FMUL.FTZ R148, R148, UR11 ;  /* 0x0000000b94947c20 */ /* 0x000fe20008410000 */
[----:B------:R-:W-:-:S03]  /*187a0*/  FFMA.FTZ R145, R145, R146, 1.1641532182693481445e-10 ;  /* 0x2f00000091917423 */ /* 0x000fc60000010092 */
[----:B------:R-:W-:Y:S02]  /*187b0*/  FMUL.FTZ R148, R148, UR10 ;  /* 0x0000000a94947c20 */ /* 0x000fe40008410000 */
[----:B------:R-:W-:-:S04]  /*187c0*/  FSETP.GTU.FTZ.AND P1, PT, R145, UR8, PT ;  /* 0x0000000891007c0b */ /* 0x000fc8000bf3c000 */
[----:B------:R-:W-:Y:S02]  /*187d0*/  FSEL R145, R148, RZ, !P1 ;  /* 0x000000ff94917208 */ /* 0x000fe40004800000 */
[----:B------:R-:W-:-:S03]  /*187e0*/  SEL R221, RZ, 0x1, P1 ;  /* 0x00000001ffdd7807 */ /* 0x000fc60000800000 */
[----:B------:R-:W-:-:S07]  /*187f0*/  @P0 FADD.FTZ R145, R81, R145 ;  /* 0x0000009151910221 */ /* 0x000fce0000010000 */
.L_x_47507:
[----:B------:R-:W-:Y:S05]  /*18800*/  BSYNC B1 ;  /* 0x0000000000017941 */ /* 0x000fea0003800000 */
.L_x_47506:
        /* <DEDUP_REMOVED lines=18> */
.L_x_47518:
[----:B------:R-:W-:-:S07]  /*18930*/  MOV R154, R234 ;  /* 0x000000ea009a7202 */ /* 0x000fce0000000f00 */
.L_x_47519:
[----:B------:R-:W-:Y:S05]  /*18940*/  BSYNC B2 ;  /* 0x0000000000027941 */ /* 0x000fea0003800000 */
.L_x_47517:
        /* <DEDUP_REMOVED lines=16> */
.L_x_47523:
[----:B------:R-:W-:Y:S05]  /*18a50*/  BSYNC B3 ;  /* 0x0000000000037941 */ /* 0x000fea0003800000 */
.L_x_47522:
        /* <DEDUP_REMOVED lines=44> */
.L_x_47521:
[----:B------:R-:W-:Y:S05]  /*18d20*/  BSYNC B2 ;  /* 0x0000000000027941 */ /* 0x000fea0003800000 */
.L_x_47520:
        /* <DEDUP_REMOVED lines=10> */
.L_x_47516:
[----:B------:R-:W-:Y:S05]  /*18dd0*/  BSYNC B1 ;  /* 0x0000000000017941 */ /* 0x000fea0003800000 */
.L_x_47515:
        /* <DEDUP_REMOVED lines=18> */
.L_x_47527:
[----:B------:R-:W-:-:S07]  /*18f00*/  MOV R147, R234 ;  /* 0x000000ea00937202 */ /* 0x000fce0000000f00 */
.L_x_47528:
[----:B------:R-:W-:Y:S05]  /*18f10*/  BSYNC B2 ;  /* 0x0000000000027941 */ /* 0x000fea0003800000 */
.L_x_47526:
        /* <DEDUP_REMOVED lines=16> */
.L_x_47532:
[----:B------:R-:W-:Y:S05]  /*19020*/  BSYNC B3 ;  /* 0x0000000000037941 */ /* 0x000fea0003800000 */
.L_x_47531:
        /* <DEDUP_REMOVED lines=44> */
.L_x_47530:
[----:B------:R-:W-:Y:S05]  /*192f0*/  BSYNC B2 ;  /* 0x0000000000027941 */ /* 0x000fea0003800000 */
.L_x_47529:
        /* <DEDUP_REMOVED lines=10> */
.L_x_47525:
[----:B------:R-:W-:Y:S05]  /*193a0*/  BSYNC B1 ;  /* 0x0000000000017941 */ /* 0x000fea0003800000 */
.L_x_47524:
[----:B------:R-:W-:Y:S01]  /*193b0*/  IMAD.WIDE.U32 R150, R155, 0x20, R192 ;  /* 0x000000209b967825 */ /* 0x000fe200078e00c0 */
[----:B------:R-:W0:Y:S01]  /*193c0*/  @P0 LDC.64 R158, c[0x0][0x230] ;  /* 0x00008c00ff9e0b82 */ /* 0x000e220000000a00 */
[----:B------:R-:W-:Y:S01]  /*193d0*/  IADD3 R161, R243, 0x100, RZ ;  /* 0x00000100f3a17810 */ /* 0x000fe20007ffe0ff */
[----:B------:R-:W-:Y:S01]  /*193e0*/  BSSY B1, `(.L_x_47533) ;  /* 0x000001b000017945 */ /* 0x000fe20003800000 */
[----:B------:R-:W-:Y:S01]  /*193f0*/  IADD3 R247, R237, 0x100, RZ ;  /* 0x00000100edf77810 */ /* 0x000fe20007ffe0ff */
        /* <DEDUP_REMOVED lines=25> */
.L_x_47534:
[----:B------:R-:W-:Y:S05]  /*19590*/  BSYNC B1 ;  /* 0x0000000000017941 */ /* 0x000fea0003800000 */
.L_x_47533:
        /* <DEDUP_REMOVED lines=22> */
.L_x_47538:
[----:B------:R-:W-:-:S07]  /*19700*/  IMAD.MOV.U32 R156, RZ, RZ, R234 ;  /* 0x000000ffff9c7224 */ /* 0x000fce00078e00ea */
.L_x_47539:
[----:B------:R-:W-:Y:S05]  /*19710*/  BSYNC B2 ;  /* 0x0000000000027941 */ /* 0x000fea0003800000 */
.L_x_47537:
        /* <DEDUP_REMOVED lines=16> */
.L_x_47543:
[----:B------:R-:W-:Y:S05]  /*19820*/  BSYNC B3 ;  /* 0x0000000000037941 */ /* 0x000fea0003800000 */
.L_x_47542:
        /* <DEDUP_REMOVED lines=44> */
.L_x_47541:
[----:B------:R-:W-:Y:S05]  /*19af0*/  BSYNC B2 ;  /* 0x0000000000027941 */ /* 0x000fea0003800000 */
.L_x_47540:
[----:B------:R-:W-:Y:S01]  /*19b00*/  I2FP.F32.U32 R148, R156 ;  /* 0x0000009c00947245 */ /* 0x000fe20000201000 */
[----:B-----5:R-:W-:Y:S01]  /*19b10*/  HADD2.F32 R150, -RZ, R76.H0_H0 ;  /* 0x2000004cff967230 */ /* 0x020fe20000004100 */
        /* <DEDUP_REMOVED lines=8> */
.L_x_47536:
[----:B------:R-:W-:Y:S05]  /*19ba0*/  BSYNC B1 ;  /* 0x0000000000017941 */ /* 0x000fea0003800000 */
.L_x_47535:
        /* <DEDUP_REMOVED lines=18> */
.L_x_47547:
[----:B------:R-:W-:-:S07]  /*19cd0*/  MOV R149, R234 ;  /* 0x000000ea00957202 */ /* 0x000fce0000000f00 */
.L_x_47548:
[----:B------:R-:W-:Y:S05]  /*19ce0*/  BSYNC B2 ;  /* 0x0000000000027941 */ /* 0x000fea0003800000 */
.L_x_47546:
        /* <DEDUP_REMOVED lines=16> */
.L_x_47552:
[----:B------:R-:W-:Y:S05]  /*19df0*/  BSYNC B3 ;  /* 0x0000000000037941 */ /* 0x000fea0003800000 */
.L_x_47551:
        /* <DEDUP_REMOVED lines=44> */
.L_x_47550:
[----:B------:R-:W-:Y:S05]  /*1a0c0*/  BSYNC B2 ;  /* 0x0000000000027941 */ /* 0x000fea0003800000 */
.L_x_47549:
        /* <DEDUP_REMOVED lines=10> */
.L_x_47545:
[----:B------:R-:W-:Y:S05]  /*1a170*/  BSYNC B1 ;  /* 0x0000000000017941 */ /* 0x000fea0003800000 */
.L_x_47544:
        /* <DEDUP_REMOVED lines=18> */
.L_x_47556:
[----:B------:R-:W-:-:S07]  /*1a2a0*/  MOV R158, R234 ;  /* 0x000000ea009e7202 */ /* 0x000fce0000000f00 */
.L_x_47557:
[----:B------:R-:W-:Y:S05]  /*1a2b0*/  BSYNC B2 ;  /* 0x0000000000027941 */ /* 0x000fea0003800000 */
.L_x_47555:
        /* <DEDUP_REMOVED lines=16> */
.L_x_47561:
[----:B------:R-:W-:Y:S05]  /*1a3c0*/  BSYNC B3 ;  /* 0x0000000000037941 */ /* 0x000fea0003800000 */
.L_x_47560:
        /* <DEDUP_REMOVED lines=44> */
.L_x_47559:
[----:B------:R-:W-:Y:S05]  /*1a690*/  BSYNC B2 ;  /* 0x0000000000027941 */ /* 0x000fea0003800000 */
.L_x_47558:
        /* <DEDUP_REMOVED lines=10> */
.L_x_47554:
[----:B------:R-:W-:Y:S05]  /*1a740*/  BSYNC B1 ;  /* 0x0000000000017941 */ /* 0x000fea0003800000 */
.L_x_47553:
        /* <DEDUP_REMOVED lines=18> */
.L_x_47565:
[----:B------:R-:W-:-:S07]  /*1a870*/  IMAD.MOV.U32 R151, RZ, RZ, R234 ;  /* 0x000000ffff977224 */ /* 0x000fce00078e00ea */
.L_x_47566:
[----:B------:R-:W-:Y:S05]  /*1a880*/  BSYNC B2 ;  /* 0x0000000000027941 */ /* 0x000fea0003800000 */
.L_x_47564:
        /* <DEDUP_REMOVED lines=16> */
.L_x_47570:
[----:B------:R-:W-:Y:S05]  /*1a990*/  BSYNC B3 ;  /* 0x0000000000037941 */ /* 0x000fea0003800000 */
.L_x_47569:
        /* <DEDUP_REMOVED lines=44> */
.L_x_47568:
[----:B------:R-:W-:Y:S05]  /*1ac60*/  BSYNC B2 ;  /* 0x0000000000027941 */ /* 0x000fea0003800000 */
.L_x_47567:
[----:B------:R-:W-:Y:S01]  /*1ac70*/  I2FP.F32.U32 R151, R151 ;  /* 0x0000009700977245 */ /* 0x000fe20000201000 */
[----:B-----5:R-:W-:Y:S01]  /*1ac80*/  HADD2.F32 R154, -RZ, R77.H1_H1 ;  /* 0x3000004dff9a7230 */ /* 0x020fe20000004100 */
        /* <DEDUP_REMOVED lines=8> */
.L_x_47563:
[----:B------:R-:W-:Y:S05]  /*1ad10*/  BSYNC B1 ;  /* 0x0000000000017941 */ /* 0x000fea0003800000 */
.L_x_47562:
        /* <DEDUP_REMOVED lines=18> */
.L_x_47574:
[----:B------:R-:W-:-:S07]  /*1ae40*/  MOV R160, R234 ;  /* 0x000000ea00a07202 */ /* 0x000fce0000000f00 */
.L_x_47575:
[----:B------:R-:W-:Y:S05]  /*1ae50*/  BSYNC B2 ;  /* 0x0000000000027941 */ /* 0x000fea0003800000 */
.L_x_47573:
        /* <DEDUP_REMOVED lines=16> */
.L_x_47579:
[----:B------:R-:W-:Y:S05]  /*1af60*/  BSYNC B3 ;  /* 0x0000000000037941 */ /* 0x000fea0003800000 */
.L_x_47578:
        /* <DEDUP_REMOVED lines=44> */
.L_x_47577:
[----:B------:R-:W-:Y:S05]  /*1b230*/  BSYNC B2 ;  /* 0x0000000000027941 */ /* 0x000fea0003800000 */
.L_x_47576:
        /* <DEDUP_REMOVED lines=10> */
.L_x_47572:
[----:B------:R-:W-:Y:S05]  /*1b2e0*/  BSYNC B1 ;  /* 0x0000000000017941 */ /* 0x000fea0003800000 */
.L_x_47571:
        /* <DEDUP_REMOVED lines=18> */
.L_x_47583:
[----:B------:R-:W-:-:S07]  /*1b410*/  MOV R153, R234 ;  /* 0x000000ea00997202 */ /* 0x000fce0000000f00 */
.L_x_47584:
[----:B------:R-:W-:Y:S05]  /*1b420*/  BSYNC B2 ;  /* 0x0000000000027941 */ /* 0x000fea0003800000 */
.L_x_47582:
        /* <DEDUP_REMOVED lines=16> */
.L_x_47588:
[----:B------:R-:W-:Y:S05]  /*1b530*/  BSYNC B3 ;  /* 0x0000000000037941 */ /* 0x000fea0003800000 */
.L_x_47587:
        /* <DEDUP_REMOVED lines=44> */
.L_x_47586:
[----:B------:R-:W-:Y:S05]  /*1b800*/  BSYNC B2 ;  /* 0x0000000000027941 */ /* 0x000fea0003800000 */
.L_x_47585:
        /* <DEDUP_REMOVED lines=10> */
.L_x_47581:
[----:B------:R-:W-:Y:S05]  /*1b8b0*/  BSYNC B1 ;  /* 0x0000000000017941 */ /* 0x000fea0003800000 */
.L_x_47580:
        /* <DEDUP_REMOVED lines=18> */
.L_x_47592:
[----:B------:R-:W-:-:S07]  /*1b9e0*/  IMAD.MOV.U32 R160, RZ, RZ, R234 ;  /* 0x000000ffffa07224 */ /* 0x000fce00078e00ea */
.L_x_47593:
[----:B------:R-:W-:Y:S05]  /*1b9f0*/  BSYNC B2 ;  /* 0x0000000000027941 */ /* 0x000fea0003800000 */
.L_x_47591:
        /* <DEDUP_REMOVED lines=16> */
.L_x_47597:
[----:B------:R-:W-:Y:S05]  /*1bb00*/  BSYNC B3 ;  /* 0x0000000000037941 */ /* 0x000fea0003800000 */
.L_x_47596:
        /* <DEDUP_REMOVED lines=39> */
[----:B------:R-:W-:Y:S01]  /*1bd80*/  IMAD.WIDE.U32 R154, R155, -0x2daee0ad, RZ ;  /* 0xd2511f539b9a7825 */ /* 0x000fe200078e00ff */
[----:B------:R-:W-:Y:S01]  /*1bd90*/  MOV R234, R156 ;  /* 0x0000009c00ea7202 */ /* 0x000fe20000000f00 */
[----:B------:R-:W-:Y:S02]  /*1bda0*/  HFMA2.MMA R156, -RZ, RZ, 0, 0 ;  /* 0x00000000ff9c7435 */ /* 0x000fe400000001ff */
[----:B------:R-:W-:Y:S01]  /*1bdb0*/  IMAD.MOV.U32 R232, RZ, RZ, R154 ;  /* 0x000000ffffe87224 */ /* 0x000fe200078e009a */
[----:B------:R-:W-:-:S08]  /*1bdc0*/  LOP3.LUT R230, R155, UR29, R230, 0x96, !PT ;  /* 0x0000001d9be67c12 */ /* 0x000fd0000f8e96e6 */
.L_x_47595:
[----:B------:R-:W-:Y:S05]  /*1bdd0*/  BSYNC B2 ;  /* 0x0000000000027941 */ /* 0x000fea0003800000 */
.L_x_47594:
[----:B------:R-:W-:Y:S01]  /*1bde0*/  I2FP.F32.U32 R154, R160 ;  /* 0x000000a0009a7245 */ /* 0x000fe20000201000 */
[----:B------:R-:W-:Y:S01]  /*1bdf0*/  HADD2.F32 R157, -RZ, R79.H0_H0 ;  /* 0x2000004fff9d7230 */ /* 0x000fe20000004100 */
        /* <DEDUP_REMOVED lines=8> */
.L_x_47590:
[----:B------:R-:W-:Y:S05]  /*1be80*/  BSYNC B1 ;  /* 0x0000000000017941 */ /* 0x000fea0003800000 */
.L_x_47589:
        /* <DEDUP_REMOVED lines=18> */
.L_x_47601:
[----:B------:R-:W-:-:S07]  /*1bfb0*/  MOV R155, R234 ;  /* 0x000000ea009b7202 */ /* 0x000fce0000000f00 */
.L_x_47602:
[----:B------:R-:W-:Y:S05]  /*1bfc0*/  BSYNC B2 ;  /* 0x0000000000027941 */ /* 0x000fea0003800000 */
.L_x_47600:
        /* <DEDUP_REMOVED lines=16> */
.L_x_47606:
[----:B------:R-:W-:Y:S05]  /*1c0d0*/  BSYNC B3 ;  /* 0x0000000000037941 */ /* 0x000fea0003800000 */
.L_x_47605:
        /* <DEDUP_REMOVED lines=38> */
[----:B------:R-:W-:-:S05]  /*1c340*/  IMAD.WIDE.U32 R156, R157, -0x326172a9, RZ ;  /* 0xcd9e8d579d9c7825 */ /* 0x000fca00078e00ff */
[----:B------:R-:W-:Y:S02]  /*1c350*/  LOP3.LUT R229, R157, UR28, R158, 0x96, !PT ;  /* 0x0000001c9de57c12 */ /* 0x000fe4000f8e969e */
[----:B------:R-:W-:Y:S01]  /*1c360*/  MOV R234, R156 ;  /* 0x0000009c00ea7202 */ /* 0x000fe20000000f00 */
[----:B------:R-:W-:-:S05]  /*1c370*/  IMAD.WIDE.U32 R156, R159, -0x2daee0ad, RZ ;  /* 0xd2511f539f9c7825 */ /* 0x000fca00078e00ff */
[----:B------:R-:W-:Y:S02]  /*1c380*/  LOP3.LUT R230, R157, UR29, R230, 0x96, !PT ;  /* 0x0000001d9de67c12 */ /* 0x000fe4000f8e96e6 */
[----:B------:R-:W-:-:S07]  /*1c390*/  MOV R232, R156 ;  /* 0x0000009c00e87202 */ /* 0x000fce0000000f00 */
.L_x_47604:
[----:B------:R-:W-:Y:S05]  /*1c3a0*/  BSYNC B2 ;  /* 0x0000000000027941 */ /* 0x000fea0003800000 */
.L_x_47603:
[----:B------:R-:W-:Y:S01]  /*1c3b0*/  HFMA2.MMA R156, -RZ, RZ, 0.1171875, 0 ;  /* 0x2f800000ff9c7435 */ /* 0x000fe200000001ff */
[----:B------:R-:W-:-:S09]  /*1c3c0*/  I2FP.F32.U32 R155, R155 ;  /* 0x0000009b009b7245 */ /* 0x000fd20000201000 */
[----:B------:R-:W-:Y:S01]  /*1c3d0*/  FFMA.FTZ R155, R155, R156, 1.1641532182693481445e-10 ;  /* 0x2f0000009b9b7423 */ /* 0x000fe2000001009c */
[----:B------:R-:W-:-:S04]  /*1c3e0*/  HADD2.F32 R156, -RZ, R79.H1_H1 ;  /* 0x3000004fff9c7230 */ /* 0x000fc80000004100 */
[----:B------:R-:W-:Y:S01]  /*1c3f0*/  FSETP.GTU.FTZ.AND P1, PT, R155, UR8, PT ;  /* 0x000000089b007c0b */ /* 0x000fe2000bf3c000 */
[----:B------:R-:W-:-:S03]  /*1c400*/  FMUL.FTZ R156, R156, UR11 ;  /* 0x0000000b9c9c7c20 */ /* 0x000fc60008410000 */
[----:B------:R-:W-:Y:S01]  /*1c410*/  SEL R219, RZ, 0x1, P1 ;  /* 0x00000001ffdb7807 */ /* 0x000fe20000800000 */
[----:B------:R-:W-:-:S05]  /*1c420*/  FMUL.FTZ R156, R156, UR10 ;  /* 0x0000000a9c9c7c20 */ /* 0x000fca0008410000 */
[----:B------:R-:W-:-:S05]  /*1c430*/  FSEL R155, R156, RZ, !P1 ;  /* 0x000000ff9c9b7208 */ /* 0x000fca0004800000 */
[----:B------:R-:W-:-:S07]  /*1c440*/  @P0 FADD.FTZ R155, R83, R155 ;  /* 0x0000009b539b0221 */ /* 0x000fce0000010000 */
.L_x_47599:
[----:B------:R-:W-:Y:S05]  /*1c450*/  BSYNC B1 ;  /* 0x0000000000017941 */ /* 0x000fea0003800000 */
.L_x_47598:
        /* <DEDUP_REMOVED lines=18> */
[----:B------:R-:W-:Y:S01]  /*1c580*/  IMAD.WIDE.U32 R162, R162, 0x10000, RZ ;  /* 0x00010000a2a27825 */ /* 0x000fe200078e00ff */
[----:B------:R-:W-:Y:S02]  /*1c590*/  LOP3.LUT R160, R225, 0xff, RZ, 0xc0, !PT ;  /* 0x000000ffe1a07812 */ /* 0x000fe400078ec0ff */
        /* <DEDUP_REMOVED lines=10> */
.L_x_47608:
[----:B------:R-:W-:Y:S05]  /*1c640*/  BSYNC B1 ;  /* 0x0000000000017941 */ /* 0x000fea0003800000 */
.L_x_47607:
        /* <DEDUP_REMOVED lines=22> */
.L_x_47612:
[----:B------:R-:W-:-:S07]  /*1c7b0*/  MOV R162, R234 ;  /* 0x000000ea00a27202 */ /* 0x000fce0000000f00 */
.L_x_47613:
[----:B------:R-:W-:Y:S05]  /*1c7c0*/  BSYNC B2 ;  /* 0x0000000000027941 */ /* 0x000fea0003800000 */
.L_x_47611:
        /* <DEDUP_REMOVED lines=16> */
.L_x_47617:
[----:B------:R-:W-:Y:S05]  /*1c8d0*/  BSYNC B3 ;  /* 0x0000000000037941 */ /* 0x000fea0003800000 */
.L_x_47616:
        /* <DEDUP_REMOVED lines=44> */
.L_x_47615:
[----:B------:R-:W-:Y:S05]  /*1cba0*/  BSYNC B2 ;  /* 0x0000000000027941 */ /* 0x000fea0003800000 */
.L_x_47614:
        /* <DEDUP_REMOVED lines=10> */
.L_x_47610:
[----:B------:R-:W-:Y:S05]  /*1cc50*/  BSYNC B1 ;  /* 0x0000000000017941 */ /* 0x000fea0003800000 */
.L_x_47609:
        /* <DEDUP_REMOVED lines=18> */
.L_x_47621:
[----:B------:R-:W-:-:S07]  /*1cd80*/  IMAD.MOV.U32 R157, RZ, RZ, R234 ;  /* 0x000000ffff9d7224 */ /* 0x000fce00078e00ea */
.L_x_47622:
[----:B------:R-:W-:Y:S05]  /*1cd90*/  BSYNC B2 ;  /* 0x0000000000027941 */ /* 0x000fea0003800000 */
.L_x_47620:
        /* <DEDUP_REMOVED lines=16> */
.L_x_47626:
[----:B------:R-:W-:Y:S05]  /*1cea0*/  BSYNC B3 ;  /* 0x0000000000037941 */ /* 0x000fea0003800000 */
.L_x_47625:
        /* <DEDUP_REMOVED lines=44> */
.L_x_47624:
[----:B------:R-:W-:Y:S05]  /*1d170*/  BSYNC B2 ;  /* 0x0000000000027941 */ /* 0x000fea0003800000 */
.L_x_47623:
        /* <DEDUP_REMOVED lines=8> */
[----:B------:R-:W-:-:S05]  /*1d200*/  FSEL R157, R158, RZ, !P1 ;  /* 0x000000ff9e9d7208 */ /* 0x000fca0004800000 */
[----:B------:R-:W-:-:S07]  /*1d210*/  @P0 FADD.FTZ R157, R73, R157 ;  /* 0x0000009d499d0221 */ /* 0x000fce0000010000 */
.L_x_47619:
[----:B------:R-:W-:Y:S05]  /*1d220*/  BSYNC B1 ;  /* 0x0000000000017941 */ /* 0x000fea0003800000 */
.L_x_47618:
        /* <DEDUP_REMOVED lines=18> */
.L_x_47630:
[----:B------:R-:W-:-:S07]  /*1d350*/  MOV R224, R234 ;  /* 0x000000ea00e07202 */ /* 0x000fce0000000f00 */
.L_x_47631:
[----:B------:R-:W-:Y:S05]  /*1d360*/  BSYNC B2 ;  /* 0x0000000000027941 */ /* 0x000fea0003800000 */
.L_x_47629:
        /* <DEDUP_REMOVED lines=16> */
.L_x_47635:
[----:B------:R-:W-:Y:S05]  /*1d470*/  BSYNC B3 ;  /* 0x0000000000037941 */ /* 0x000fea0003800000 */
.L_x_47634:
        /* <DEDUP_REMOVED lines=39> */
[----:B------:R-:W-:Y:S01]  /*1d6f0*/  IMAD.MOV.U32 R160, RZ, RZ, RZ ;  /* 0x000000ffffa07224 */ /* 0x000fe200078e00ff */
[----:B------:R-:W-:Y:S01]  /*1d700*/  MOV R234, R158 ;  /* 0x0000009e00ea7202 */ /* 0x000fe20000000f00 */
[----:B------:R-:W-:-:S05]  /*1d710*/  IMAD.WIDE.U32 R158, R161, -0x2daee0ad, RZ ;  /* 0xd2511f53a19e7825 */ /* 0x000fca00078e00ff */
[----:B------:R-:W-:Y:S02]  /*1d720*/  LOP3.LUT R230, R159, UR29, R230, 0x96, !PT ;  /* 0x0000001d9fe67c12 */ /* 0x000fe4000f8e96e6 */
[----:B------:R-:W-:-:S07]  /*1d730*/  MOV R232, R158 ;  /* 0x0000009e00e87202 */ /* 0x000fce0000000f00 */
.L_x_47633:
[----:B------:R-:W-:Y:S05]  /*1d740*/  BSYNC B2 ;  /* 0x0000000000027941 */ /* 0x000fea0003800000 */
.L_x_47632:
        /* <DEDUP_REMOVED lines=8> */
[----:B------:R-:W-:-:S05]  /*1d7d0*/  FSEL R158, R159, RZ, !P1 ;  /* 0x000000ff9f9e7208 */ /* 0x000fca0004800000 */
[----:B------:R-:W-:-:S07]  /*1d7e0*/  @P0 FADD.FTZ R158, R74, R158 ;  /* 0x0000009e4a9e0221 */ /* 0x000fce0000010000 */
.L_x_47628:
[----:B------:R-:W-:Y:S05]  /*1d7f0*/  BSYNC B1 ;  /* 0x0000000000017941 */ /* 0x000fea0003800000 */
.L_x_47627:
        /* <DEDUP_REMOVED lines=18> */
.L_x_47639:
[----:B------:R-:W-:-:S07]  /*1d920*/  MOV R159, R234 ;  /* 0x000000ea009f7202 */ /* 0x000fce0000000f00 */
.L_x_47640:
[----:B------:R-:W-:Y:S05]  /*1d930*/  BSYNC B2 ;  /* 0x0000000000027941 */ /* 0x000fea0003800000 */
.L_x_47638:
        /* <DEDUP_REMOVED lines=16> */
.L_x_47644:
[----:B------:R-:W-:Y:S05]  /*1da40*/  BSYNC B3 ;  /* 0x0000000000037941 */ /* 0x000fea0003800000 */
.L_x_47643:
        /* <DEDUP_REMOVED lines=44> */
.L_x_47642:
[----:B------:R-:W-:Y:S05]  /*1dd10*/  BSYNC B2 ;  /* 0x0000000000027941 */ /* 0x000fea0003800000 */
.L_x_47641:
        /* <DEDUP_REMOVED lines=10> */
.L_x_47637:
[----:B------:R-:W-:Y:S05]  /*1ddc0*/  BSYNC B1 ;  /* 0x0000000000017941 */ /* 0x000fea0003800000 */
.L_x_47636:
        /* <DEDUP_REMOVED lines=18> */
.L_x_47648:
[----:B------:R-:W-:-:S07]  /*1def0*/  IMAD.MOV.U32 R222, RZ, RZ, R234 ;  /* 0x000000ffffde7224 */ /* 0x000fce00078e00ea */
.L_x_47649:
[----:B------:R-:W-:Y:S05]  /*1df00*/  BSYNC B2 ;  /* 0x0000000000027941 */ /* 0x000fea0003800000 */
.L_x_47647:
        /* <DEDUP_REMOVED lines=16> */
.L_x_47653:
[----:B------:R-:W-:Y:S05]  /*1e010*/  BSYNC B3 ;  /* 0x0000000000037941 */ /* 0x000fea0003800000 */
.L_x_47652:
        /* <DEDUP_REMOVED lines=44> */
.L_x_47651:
[----:B------:R-:W-:Y:S05]  /*1e2e0*/  BSYNC B2 ;  /* 0x0000000000027941 */ /* 0x000fea0003800000 */
.L_x_47650:
[----:B------:R-:W-:Y:S02]  /*1e2f0*/  I2FP.F32.U32 R160, R222 ;  /* 0x000000de00a07245 */ /* 0x000fe40000201000 */
[----:B------:R-:W-:-:S05]  /*1e300*/  MOV R161, 0x2f800000 ;  /* 0x2f80000000a17802 */ /* 0x000fca0000000f00 */
[----:B------:R-:W-:Y:S01]  /*1e310*/  FFMA.FTZ R160, R160, R161, 1.1641532182693481445e-10 ;  /* 0x2f000000a0a07423 */ /* 0x000fe200000100a1 */
[----:B------:R-:W-:-:S04]  /*1e320*/  HADD2.F32 R161, -RZ, R78.H0_H0 ;  /* 0x2000004effa17230 */ /* 0x000fc80000004100 */
[----:B------:R-:W-:Y:S01]  /*1e330*/  FSETP.GTU.FTZ.AND P1, PT, R160, UR8, PT ;  /* 0x00000008a0007c0b */ /* 0x000fe2000bf3c000 */
[----:B------:R-:W-:-:S03]  /*1e340*/  FMUL.FTZ R161, R161, UR11 ;  /* 0x0000000ba1a17c20 */ /* 0x000fc60008410000 */
[----:B------:R-:W-:Y:S01]  /*1e350*/  SEL R222, RZ, 0x1, P1 ;  /* 0x00000001ffde7807 */ /* 0x000fe20000800000 */
[----:B------:R-:W-:-:S05]  /*1e360*/  FMUL.FTZ R161, R161, UR10 ;  /* 0x0000000aa1a17c20 */ /* 0x000fca0008410000 */
[----:B------:R-:W-:-:S05]  /*1e370*/  FSEL R160, R161, RZ, !P1 ;  /* 0x000000ffa1a07208 */ /* 0x000fca0004800000 */
[----:B------:R-:W-:-:S07]  /*1e380*/  @P0 FADD.FTZ R160, R80, R160 ;  /* 0x000000a050a00221 */ /* 0x000fce0000010000 */
.L_x_47646:
[----:B------:R-:W-:Y:S05]  /*1e390*/  BSYNC B1 ;  /* 0x0000000000017941 */ /* 0x000fea0003800000 */
.L_x_47645:
        /* <DEDUP_REMOVED lines=18> */
.L_x_47657:
[----:B------:R-:W-:-:S07]  /*1e4c0*/  MOV R161, R234 ;  /* 0x000000ea00a17202 */ /* 0x000fce0000000f00 */
.L_x_47658:
[----:B------:R-:W-:Y:S05]  /*1e4d0*/  BSYNC B2 ;  /* 0x0000000000027941 */ /* 0x000fea0003800000 */
.L_x_47656:
        /* <DEDUP_REMOVED lines=16> */
.L_x_47662:
[----:B------:R-:W-:Y:S05]  /*1e5e0*/  BSYNC B3 ;  /* 0x0000000000037941 */ /* 0x000fea0003800000 */
.L_x_47661:
        /* <DEDUP_REMOVED lines=44> */
.L_x_47660:
[----:B------:R-:W-:Y:S05]  /*1e8b0*/  BSYNC B2 ;  /* 0x0000000000027941 */ /* 0x000fea0003800000 */
.L_x_47659:
        /* <DEDUP_REMOVED lines=10> */
.L_x_47655:
[----:B------:R-:W-:Y:S05]  /*1e960*/  BSYNC B1 ;  /* 0x0000000000017941 */ /* 0x000fea0003800000 */
.L_x_47654:
        /* <DEDUP_REMOVED lines=18> */
.L_x_47666:
[----:B------:R-:W-:-:S07]  /*1ea90*/  MOV R220, R234 ;  /* 0x000000ea00dc7202 */ /* 0x000fce0000000f00 */
.L_x_47667:
[----:B------:R-:W-:Y:S05]  /*1eaa0*/  BSYNC B2 ;  /* 0x0000000000027941 */ /* 0x000fea0003800000 */
.L_x_47665:
        /* <DEDUP_REMOVED lines=16> */
.L_x_47671:
[----:B------:R-:W-:Y:S05]  /*1ebb0*/  BSYNC B3 ;  /* 0x0000000000037941 */ /* 0x000fea0003800000 */
.L_x_47670:
        /* <DEDUP_REMOVED lines=44> */
.L_x_47669:
[----:B------:R-:W-:Y:S05]  /*1ee80*/  BSYNC B2 ;  /* 0x0000000000027941 */ /* 0x000fea0003800000 */
.L_x_47668:
[----:B------:R-:W-:Y:S01]  /*1ee90*/  I2FP.F32.U32 R162, R220 ;  /* 0x000000dc00a27245 */ /* 0x000fe20000201000 */
[----:B------:R-:W-:-:S04]  /*1eea0*/  IMAD.MOV.U32 R163, RZ, RZ, 0x2f800000 ;  /* 0x2f800000ffa37424 */ /* 0x000fc800078e00ff */
        /* <DEDUP_REMOVED lines=8> */
.L_x_47664:
[----:B------:R-:W-:Y:S05]  /*1ef30*/  BSYNC B1 ;  /* 0x0000000000017941 */ /* 0x000fea0003800000 */
.L_x_47663:
        /* <DEDUP_REMOVED lines=18> */
.L_x_47675:
[----:B------:R-:W-:-:S07]  /*1f060*/  IMAD.MOV.U32 R163, RZ, RZ, R234 ;  /* 0x000000ffffa37224 */ /* 0x000fce00078e00ea */
.L_x_47676:
[----:B------:R-:W-:Y:S05]  /*1f070*/  BSYNC B2 ;  /* 0x0000000000027941 */ /* 0x000fea0003800000 */
.L_x_47674:
        /* <DEDUP_REMOVED lines=16> */
.L_x_47680:
[----:B------:R-:W-:Y:S05]  /*1f180*/  BSYNC B3 ;  /* 0x0000000000037941 */ /* 0x000fea0003800000 */
.L_x_47679:
        /* <DEDUP_REMOVED lines=44> */
.L_x_47678:
[----:B------:R-:W-:Y:S05]  /*1f450*/  BSYNC B2 ;  /* 0x0000000000027941 */ /* 0x000fea0003800000 */
.L_x_47677:
[----:B------:R-:W-:Y:S02]  /*1f460*/  I2FP.F32.U32 R163, R163 ;  /* 0x000000a300a37245 */ /* 0x000fe40000201000 */
[----:B------:R-:W-:-:S05]  /*1f470*/  MOV R190, 0x2f800000 ;  /* 0x2f80000000be7802 */ /* 0x000fca0000000f00 */
        /* <DEDUP_REMOVED lines=8> */
.L_x_47673:
[----:B------:R-:W-:Y:S05]  /*1f500*/  BSYNC B1 ;  /* 0x0000000000017941 */ /* 0x000fea0003800000 */
.L_x_47672:
        /* <DEDUP_REMOVED lines=102> */
.L_x_47682:
[----:B------:R-:W-:Y:S05]  /*1fb70*/  BSYNC B1 ;  /* 0x0000000000017941 */ /* 0x000fea0003800000 */
.L_x_47681:
        /* <DEDUP_REMOVED lines=187> */
.L_x_47698:
        /* <DEDUP_REMOVED lines=18> */
[----:B------:R-:W-:Y:S01]  /*20850*/  HADD2.F32 R193, -RZ, R71.H0_H0 ;  /* 0x20000047ffc17230 */ /* 0x000fe20000004100 */
[----:B------:R-:W-:Y:S01]  /*20860*/  IADD3 R190, R240, -0x1, RZ ;  /* 0xfffffffff0be7810 */ /* 0x000fe20007ffe0ff */
[----:B------:R-:W-:Y:S01]  /*20870*/  HADD2.F32 R239, -RZ, R64.H1_H1 ;  /* 0x30000040ffef7230 */ /* 0x000fe20000004100 */
[----:B------:R-:W-:Y:S01]  /*20880*/  LOP3.LUT R227, R0, 0x1f, RZ, 0xc0, !PT ;  /* 0x0000001f00e37812 */ /* 0x000fe200078ec0ff */
[C---:B------:R-:W-:Y:S01]  /*20890*/  FADD.FTZ R238, -R191.reuse, R87 ;  /* 0x00000057bfee7221 */ /* 0x040fe20000010100 */
        /* <DEDUP_REMOVED lines=8> */
[----:B------:R-:W-:Y:S01]  /*20920*/  FADD.FTZ R161, -R191, R161 ;  /* 0x000000a1bfa17221 */ /* 0x000fe20000010100 */
        /* <DEDUP_REMOVED lines=76> */
[----:B------:R-:W-:Y:S01]  /*20df0*/  FFMA.FTZ R90, R90, R193, R9 ;  /* 0x000000c15a5a7223 */ /* 0x000fe20000010009 */
[C---:B------:R-:W-:Y:S01]  /*20e00*/  FMUL.FTZ R191, R237.reuse, R152 ;  /* 0x00000098edbf7220 */ /* 0x040fe20000410000 */
[----:B------:R-:W-:Y:S01]  /*20e10*/  FMUL.FTZ R158, R237, R161 ;  /* 0x000000a1ed9e7220 */ /* 0x000fe20000410000 */
[----:B------:R-:W-:-:S02]  /*20e20*/  HADD2.F32 R193, -RZ, R68.H1_H1 ;  /* 0x30000044ffc17230 */ /* 0x000fc40000004100 */
[C---:B------:R-:W-:Y:S01]  /*20e30*/  FMUL.FTZ R85, R237.reuse, R192 ;  /* 0x000000c0ed557220 */ /* 0x040fe20000410000 */
[C---:B------:R-:W-:Y:S01]  /*20e40*/  FMUL.FTZ R152, R237.reuse, R157 ;  /* 0x0000009ded987220 */ /* 0x040fe20000410000 */
[--C-:B------:R-:W-:Y:S02]  /*20e50*/  HADD2.F32 R161, -RZ, R70.reuse.H1_H1 ;  /* 0x30000046ffa17230 */ /* 0x100fe40000004100 */
[C---:B------:R-:W-:Y:S01]  /*20e60*/  FMUL.FTZ R89, R237.reuse, R240 ;  /* 0x000000f0ed597220 */ /* 0x040fe20000410000 */
[C---:B------:R-:W-:Y:S01]  /*20e70*/  FMUL.FTZ R157, R237.reuse, R160 ;  /* 0x000000a0ed9d7220 */ /* 0x040fe20000410000 */
[----:B------:R-:W-:Y:S02]  /*20e80*/  HADD2.F32 R160, -RZ, R70.H0_H0 ;  /* 0x20000046ffa07230 */ /* 0x000fe40000004100 */
[----:B------:R-:W-:Y:S01]  /*20e90*/  FMUL.FTZ R88, R237, R88 ;  /* 0x00000058ed587220 */ /* 0x000fe20000410000 */
[----:B------:R-:W-:Y:S01]  /*20ea0*/  FFMA.FTZ R193, R85, R193, R4 ;  /* 0x000000c155c17223 */ /* 0x000fe20000010004 */
[----:B------:R-:W-:Y:S01]  /*20eb0*/  FFMA.FTZ R161, R89, R161, R8 ;  /* 0x000000a159a17223 */ /* 0x000fe20000010008 */
[----:B------:R-:W-:-:S02]  /*20ec0*/  HADD2.F32 R85, -RZ, R66.H0_H0 ;  /* 0x20000042ff557230 */ /* 0x000fc40000004100 */
[C---:B------:R-:W-:Y:S01]  /*20ed0*/  FMUL.FTZ R96, R237.reuse, R96 ;  /* 0x00000060ed607220 */ /* 0x040fe20000410000 */
[--C-:B------:R-:W-:Y:S02]  /*20ee0*/  HADD2.F32 R89, -RZ, R69.reuse.H1_H1 ;  /* 0x30000045ff597230 */ /* 0x100fe40000004100 */
[----:B------:R-:W-:Y:S01]  /*20ef0*/  FFMA.FTZ R160, R88, R160, R7 ;  /* 0x000000a058a07223 */ /* 0x000fe20000010007 */
[----:B------:R-:W-:Y:S02]  /*20f00*/  IMAD R190, R190, R241, RZ ;  /* 0x000000f1bebe7224 */ /* 0x000fe400078e02ff */
[----:B------:R-:W-:Y:S01]  /*20f10*/  FMUL.FTZ R86, R237, R86 ;  /* 0x00000056ed567220 */ /* 0x000fe20000410000 */
[----:B------:R-:W-:Y:S02]  /*20f20*/  HADD2.F32 R88, -RZ, R69.H0_H0 ;  /* 0x20000045ff587230 */ /* 0x000fe40000004100 */
[----:B------:R-:W-:Y:S01]  /*20f30*/  FFMA.FTZ R96, R96, R85, R15 ;  /* 0x0000005560607223 */ /* 0x000fe2000001000f */
[----:B------:R-:W-:Y:S01]  /*20f40*/  FFMA.FTZ R89, R87, R89, R6 ;  /* 0x0000005957597223 */ /* 0x000fe20000010006 */
[----:B------:R-:W-:-:S02]  /*20f50*/  HADD2.F32 R85, -RZ, R64.H0_H0 ;  /* 0x20000040ff557230 */ /* 0x000fc40000004100 */
[C---:B------:R-:W-:Y:S01]  /*20f60*/  FMUL.FTZ R92, R237.reuse, R92 ;  /* 0x0000005ced5c7220 */ /* 0x040fe20000410000 */
[----:B------:R-:W-:Y:S01]  /*20f70*/  SHF.R.S32.HI R87, RZ, 0x1f, R190 ;  /* 0x0000001fff577819 */ /* 0x000fe200000114be */
[----:B------:R-:W-:Y:S01]  /*20f80*/  FFMA.FTZ R88, R86, R88, R5 ;  /* 0x0000005856587223 */ /* 0x000fe20000010005 */
[--C-:B------:R-:W-:Y:S02]  /*20f90*/  HADD2.F32 R86, -RZ, R67.reuse.H0_H0 ;  /* 0x20000043ff567230 */ /* 0x100fe40000004100 */
[----:B------:R-:W-:Y:S01]  /*20fa0*/  FMUL.FTZ R98, R237, R98 ;  /* 0x00000062ed627220 */ /* 0x000fe20000410000 */
[----:B------:R-:W-:Y:S01]  /*20fb0*/  LEA.HI R190, R87, R190, RZ, 0x3 ;  /* 0x000000be57be7211 */ /* 0x000fe200078f18ff */
[----:B------:R-:W-:Y:S01]  /*20fc0*/  FFMA.FTZ R92, R92, R85, R11 ;  /* 0x000000555c5c7223 */ /* 0x000fe2000001000b */
[----:B------:R-:W-:Y:S02]  /*20fd0*/  HADD2.F32 R87, -RZ, R67.H1_H1 ;  /* 0x30000043ff577230 */ /* 0x000fe40000004100 */
[----:B------:R-:W-:Y:S01]  /*20fe0*/  FMUL.FTZ R99, R237, R250 ;  /* 0x000000faed637220 */ /* 0x000fe20000410000 */
[----:B------:R-:W-:-:S02]  /*20ff0*/  HADD2.F32 R85, -RZ, R63.H0_H0 ;  /* 0x2000003fff557230 */ /* 0x000fc40000004100 */
[C---:B------:R-:W-:Y:S01]  /*21000*/  FMUL.FTZ R106, R237.reuse, R106 ;  /* 0x0000006aed6a7220 */ /* 0x040fe20000410000 */
[----:B------:R-:W-:Y:S01]  /*21010*/  FFMA.FTZ R98, R98, R86, R17 ;  /* 0x0000005662627223 */ /* 0x000fe20000010011 */
[----:B------:R-:W-:Y:S02]  /*21020*/  HADD2.F32 R86, -RZ, R66.H1_H1 ;  /* 0x30000042ff567230 */ /* 0x000fe40000004100 */
[----:B------:R-:W-:Y:S01]  /*21030*/  FMUL.FTZ R97, R237, R248 ;  /* 0x000000f8ed617220 */ /* 0x000fe20000410000 */
[----:B------:R-:W-:Y:S01]  /*21040*/  FFMA.FTZ R99, R99, R87, R18 ;  /* 0x0000005763637223 */ /* 0x000fe20000010012 */
[----:B------:R-:W-:Y:S01]  /*21050*/  FFMA.FTZ R106, R106, R85, R25 ;  /* 0x000000556a6a7223 */ /* 0x000fe20000010019 */
[----:B------:R-:W-:Y:S02]  /*21060*/  HADD2.F32 R87, -RZ, R62.H1_H1 ;  /* 0x3000003eff577230 */ /* 0x000fe40000004100 */
[----:B------:R-:W-:Y:S01]  /*21070*/  FMUL.FTZ R102, R237, R102 ;  /* 0x00000066ed667220 */ /* 0x000fe20000410000 */
[----:B------:R-:W-:-:S02]  /*21080*/  HADD2.F32 R85, -RZ, R61.H0_H0 ;  /* 0x2000003dff557230 */ /* 0x000fc40000004100 */
[----:B------:R-:W-:Y:S01]  /*21090*/  FMUL.FTZ R105, R237, R105 ;  /* 0x00000069ed697220 */ /* 0x000fe20000410000 */
        /* <DEDUP_REMOVED lines=10> */
[----:B------:R-:W-:Y:S02]  /*21140*/  HADD2.F32 R86, -RZ, R62.H0_H0 ;  /* 0x2000003eff567230 */ /* 0x000fe40000004100 */
[----:B------:R-:W-:Y:S01]  /*21150*/  FMUL.FTZ R104, R237, R104 ;  /* 0x00000068ed687220 */ /* 0x000fe20000410000 */
[----:B------:R-:W-:Y:S01]  /*21160*/  FFMA.FTZ R103, R103, R87, R22 ;  /* 0x0000005767677223 */ /* 0x000fe20000010016 */
        /* <DEDUP_REMOVED lines=19> */
[----:B------:R-:W-:Y:S02]  /*212a0*/  HADD2.F32 R85, -RZ, R56.H0_H0 ;  /* 0x20000038ff557230 */ /* 0x000fe40000004100 */
[----:B------:R-:W-:Y:S01]  /*212b0*/  FMUL.FTZ R108, R237, R108 ;  /* 0x0000006ced6c7220 */ /* 0x000fe20000410000 */
[----:B------:R-:W-:-:S02]  /*212c0*/  HADD2.F32 R87, -RZ, R55.H0_H0 ;  /* 0x20000037ff577230 */ /* 0x000fc40000004100 */
[C---:B------:R-:W-:Y:S01]  /*212d0*/  FMUL.FTZ R122, R237.reuse, R122 ;  /* 0x0000007aed7a7220 */ /* 0x040fe20000410000 */
[----:B------:R-:W-:Y:S01]  /*212e0*/  FFMA.FTZ R114, R114, R86, R165 ;  /* 0x0000005672727223 */ /* 0x000fe200000100a5 */
[----:B------:R-:W-:Y:S02]  /*212f0*/  HADD2.F32 R86, -RZ, R57.H1_H1 ;  /* 0x30000039ff567230 */ /* 0x000fe40000004100 */
[C---:B------:R-:W-:Y:S01]  /*21300*/  FMUL.FTZ R111, R237.reuse, R111 ;  /* 0x0000006fed6f7220 */ /* 0x040fe20000410000 */
        /* <DEDUP_REMOVED lines=14> */
[C---:B------:R-:W-:Y:S01]  /*213f0*/  FMUL.FTZ R119, R237.reuse, R119 ;  /* 0x00000077ed777220 */ /* 0x040fe20000410000 */
[C---:B------:R-:W-:Y:S01]  /*21400*/  FMUL.FTZ R192, R237.reuse, R125 ;  /* 0x0000007dedc07220 */ /* 0x040fe20000410000 */
[----:B------:R-:W-:Y:S01]  /*21410*/  FMUL.FTZ R125, R237, R126 ;  /* 0x0000007eed7d7220 */ /* 0x000fe20000410000 */
[----:B------:R-:W-:Y:S01]  /*21420*/  FFMA.FTZ R109, R109, R86, R28 ;  /* 0x000000566d6d7223 */ /* 0x000fe2000001001c */
[C---:B------:R-:W-:Y:S01]  /*21430*/  FMUL.FTZ R126, R237.reuse, R127 ;  /* 0x0000007fed7e7220 */ /* 0x040fe20000410000 */
[----:B------:R-:W-:Y:S02]  /*21440*/  HADD2.F32 R86, -RZ, R54.H1_H1 ;  /* 0x30000036ff567230 */ /* 0x000fe40000004100 */
[C---:B------:R-:W-:Y:S01]  /*21450*/  FMUL.FTZ R121, R237.reuse, R121 ;  /* 0x00000079ed797220 */ /* 0x040fe20000410000 */
[C---:B------:R-:W-:Y:S01]  /*21460*/  FMUL.FTZ R127, R237.reuse, R128 ;  /* 0x00000080ed7f7220 */ /* 0x040fe20000410000 */
[----:B------:R-:W-:Y:S01]  /*21470*/  FMUL.FTZ R128, R237, R129 ;  /* 0x00000081ed807220 */ /* 0x000fe20000410000 */
[----:B------:R-:W-:Y:S01]  /*21480*/  FFMA.FTZ R119, R119, R87, R170 ;  /* 0x0000005777777223 */ /* 0x000fe200000100aa */
[----:B------:R-:W-:Y:S01]  /*21490*/  FFMA.FTZ R116, R116, R85, R167 ;  /* 0x0000005574747223 */ /* 0x000fe200000100a7 */
[----:B------:R-:W-:Y:S01]  /*214a0*/  FMUL.FTZ R129, R237, R130 ;  /* 0x00000082ed817220 */ /* 0x000fe20000410000 */
[----:B------:R-:W-:-:S02]  /*214b0*/  HADD2.F32 R85, -RZ, R52.H1_H1 ;  /* 0x30000034ff557230 */ /* 0x000fc40000004100 */
[C---:B------:R-:W-:Y:S01]  /*214c0*/  FMUL.FTZ R117, R237.reuse, R117 ;  /* 0x00000075ed757220 */ /* 0x040fe20000410000 */
[----:B------:R-:W-:Y:S02]  /*214d0*/  HADD2.F32 R87, -RZ, R51.H1_H1 ;  /* 0x30000033ff577230 */ /* 0x000fe40000004100 */
[----:B------:R-:W-:Y:S01]  /*214e0*/  FMUL.FTZ R130, R237, R131 ;  /* 0x00000083ed827220 */ /* 0x000fe20000410000 */
[----:B------:R-:W-:Y:S01]  /*214f0*/  FFMA.FTZ R121, R121, R86, R172 ;  /* 0x0000005679797223 */ /* 0x000fe200000100ac */
[----:B------:R-:W-:Y:S02]  /*21500*/  HADD2.F32 R86, -RZ, R53.H0_H0 ;  /* 0x20000035ff567230 */ /* 0x000fe40000004100 */
[----:B------:R-:W-:Y:S01]  /*21510*/  FMUL.FTZ R118, R237, R118 ;  /* 0x00000076ed767220 */ /* 0x000fe20000410000 */
[----:B------:R-:W-:Y:S01]  /*21520*/  FFMA.FTZ R117, R117, R85, R168 ;  /* 0x0000005575757223 */ /* 0x000fe200000100a8 */
[----:B------:R-:W-:Y:S01]  /*21530*/  FFMA.FTZ R130, R130, R87, R183 ;  /* 0x0000005782827223 */ /* 0x000fe200000100b7 */
[----:B------:R-:W-:Y:S01]  /*21540*/  FMUL.FTZ R131, R237, R132 ;  /* 0x00000084ed837220 */ /* 0x000fe20000410000 */
[----:B------:R-:W-:-:S02]  /*21550*/  HADD2.F32 R87, -RZ, R50.H1_H1 ;  /* 0x30000032ff577230 */ /* 0x000fc40000004100 */
[C---:B------:R-:W-:Y:S01]  /*21560*/  FMUL.FTZ R132, R237.reuse, R133 ;  /* 0x00000085ed847220 */ /* 0x040fe20000410000 */
[----:B------:R-:W-:Y:S02]  /*21570*/  HADD2.F32 R85, -RZ, R49.H0_H0 ;  /* 0x20000031ff557230 */ /* 0x000fe40000004100 */
[C---:B------:R-:W-:Y:S01]  /*21580*/  FMUL.FTZ R133, R237.reuse, R134 ;  /* 0x00000086ed857220 */ /* 0x040fe20000410000 */
[----:B------:R-:W-:Y:S01]  /*21590*/  FFMA.FTZ R118, R118, R86, R169 ;  /* 0x0000005676767223 */ /* 0x000fe200000100a9 */
[C---:B------:R-:W-:Y:S01]  /*215a0*/  FMUL.FTZ R134, R237.reuse, R135 ;  /* 0x00000087ed867220 */ /* 0x040fe20000410000 */
[----:B------:R-:W-:Y:S02]  /*215b0*/  HADD2.F32 R86, -RZ, R51.H0_H0 ;  /* 0x20000033ff567230 */ /* 0x000fe40000004100 */
[C---:B------:R-:W-:Y:S01]  /*215c0*/  FMUL.FTZ R135, R237.reuse, R136 ;  /* 0x00000088ed877220 */ /* 0x040fe20000410000 */
[----:B------:R-:W-:Y:S01]  /*215d0*/  FMUL.FTZ R136, R237, R137 ;  /* 0x00000089ed887220 */ /* 0x000fe20000410000 */
[----:B------:R-:W-:Y:S01]  /*215e0*/  FFMA.FTZ R128, R128, R87, R181 ;  /* 0x0000005780807223 */ /* 0x000fe200000100b5 */
[----:B------:R-:W-:Y:S01]  /*215f0*/  FFMA.FTZ R125, R125, R85, R176 ;  /* 0x000000557d7d7223 */ /* 0x000fe200000100b0 */
[----:B------:R-:W-:Y:S01]  /*21600*/  FMUL.FTZ R137, R237, R138 ;  /* 0x0000008aed897220 */ /* 0x000fe20000410000 */
[----:B------:R-:W-:-:S02]  /*21610*/  HADD2.F32 R85, -RZ, R48.H0_H0 ;  /* 0x20000030ff557230 */ /* 0x000fc40000004100 */
[C---:B------:R-:W-:Y:S01]  /*21620*/  FMUL.FTZ R124, R237.reuse, R124 ;  /* 0x0000007ced7c7220 */ /* 0x040fe20000410000 */
[----:B------:R-:W-:Y:S02]  /*21630*/  HADD2.F32 R87, -RZ, R47.H1_H1 ;  /* 0x3000002fff577230 */ /* 0x000fe40000004100 */
[----:B------:R-:W-:Y:S01]  /*21640*/  FMUL.FTZ R138, R237, R139 ;  /* 0x0000008bed8a7220 */ /* 0x000fe20000410000 */
[----:B------:R-:W-:Y:S01]  /*21650*/  FFMA.FTZ R129, R129, R86, R180 ;  /* 0x0000005681817223 */ /* 0x000fe200000100b4 */
[----:B------:R-:W-:Y:S02]  /*21660*/  HADD2.F32 R86, -RZ, R50.H0_H0 ;  /* 0x20000032ff567230 */ /* 0x000fe40000004100 */
[----:B------:R-:W-:Y:S01]  /*21670*/  FFMA.FTZ R124, R124, R85, R175 ;  /* 0x000000557c7c7223 */ /* 0x000fe200000100af */
[----:B------:R-:W-:Y:S01]  /*21680*/  FFMA.FTZ R138, R138, R87, R195 ;  /* 0x000000578a8a7223 */ /* 0x000fe200000100c3 */
[--C-:B------:R-:W-:Y:S02]  /*21690*/  HADD2.F32 R85, -RZ, R46.reuse.H0_H0 ;  /* 0x2000002eff557230 */ /* 0x100fe40000004100 */
[----:B------:R-:W-:Y:S01]  /*216a0*/  FMUL.FTZ R139, R237, R140 ;  /* 0x0000008ced8b7220 */ /* 0x000fe20000410000 */
[----:B------:R-:W-:-:S02]  /*216b0*/  HADD2.F32 R87, -RZ, R46.H1_H1 ;  /* 0x3000002eff577230 */ /* 0x000fc40000004100 */
[----:B------:R-:W-:Y:S01]  /*216c0*/  FMUL.FTZ R140, R237, R141 ;  /* 0x0000008ded8c7220 */ /* 0x000fe20000410000 */
[----:B------:R-:W-:Y:S01]  /*216d0*/  FFMA.FTZ R127, R127, R86, R178 ;  /* 0x000000567f7f7223 */ /* 0x000fe200000100b2 */
[C---:B------:R-:W-:Y:S01]  /*216e0*/  FMUL.FTZ R141, R237.reuse, R142 ;  /* 0x0000008eed8d7220 */ /* 0x040fe20000410000 */
[----:B------:R-:W-:Y:S02]  /*216f0*/  HADD2.F32 R86, -RZ, R49.H1_H1 ;  /* 0x30000031ff567230 */ /* 0x000fe40000004100 */
[C---:B------:R-:W-:Y:S01]  /*21700*/  FMUL.FTZ R142, R237.reuse, R143 ;  /* 0x0000008fed8e7220 */ /* 0x040fe20000410000 */
[----:B------:R-:W-:Y:S01]  /*21710*/  FMUL.FTZ R143, R237, R144 ;  /* 0x00000090ed8f7220 */ /* 0x000fe20000410000 */
[----:B------:R-:W-:Y:S01]  /*21720*/  FFMA.FTZ R135, R135, R85, R186 ;  /* 0x0000005587877223 */ /* 0x000fe200000100ba */
[----:B------:R-:W-:Y:S01]  /*21730*/  FFMA.FTZ R136, R136, R87, R189 ;  /* 0x0000005788887223 */ /* 0x000fe200000100bd */
[----:B------:R-:W-:Y:S01]  /*21740*/  FMUL.FTZ R144, R237, R145 ;  /* 0x00000091ed907220 */ /* 0x000fe20000410000 */
[----:B------:R-:W-:-:S02]  /*21750*/  HADD2.F32 R85, -RZ, R45.H0_H0 ;  /* 0x2000002dff557230 */ /* 0x000fc40000004100 */
[----:B------:R-:W-:Y:S01]  /*21760*/  FMUL.FTZ R145, R237, R146 ;  /* 0x00000092ed917220 */ /* 0x000fe20000410000 */
[----:B------:R-:W-:Y:S02]  /*21770*/  HADD2.F32 R87, -RZ, R43.H0_H0 ;  /* 0x2000002bff577230 */ /* 0x000fe40000004100 */
[----:B------:R-:W-:Y:S01]  /*21780*/  FFMA.FTZ R126, R126, R86, R179 ;  /* 0x000000567e7e7223 */ /* 0x000fe200000100b3 */
[----:B------:R-:W-:Y:S02]  /*21790*/  HADD2.F32 R86, -RZ, R47.H0_H0 ;  /* 0x2000002fff567230 */ /* 0x000fe40000004100 */
[----:B------:R-:W-:Y:S01]  /*217a0*/  FFMA.FTZ R133, R133, R85, R184 ;  /* 0x0000005585857223 */ /* 0x000fe200000100b8 */
[----:B------:R-:W-:Y:S02]  /*217b0*/  HADD2.F32 R85, -RZ, R44.H0_H0 ;  /* 0x2000002cff557230 */ /* 0x000fe40000004100 */
[----:B------:R-:W-:Y:S01]  /*217c0*/  FFMA.FTZ R145, R145, R87, R200 ;  /* 0x0000005791917223 */ /* 0x000fe200000100c8 */
[----:B------:R-:W-:-:S02]  /*217d0*/  HADD2.F32 R87, -RZ, R43.H1_H1 ;  /* 0x3000002bff577230 */ /* 0x000fc40000004100 */
[----:B------:R-:W-:Y:S01]  /*217e0*/  FMUL.FTZ R146, R237, R147 ;  /* 0x00000093ed927220 */ /* 0x000fe20000410000 */
[----:B------:R-:W-:Y:S01]  /*217f0*/  FFMA.FTZ R137, R137, R86, R188 ;  /* 0x0000005689897223 */ /* 0x000fe200000100bc */
[----:B------:R-:W-:Y:S02]  /*21800*/  HADD2.F32 R86, -RZ, R45.H1_H1 ;  /* 0x3000002dff567230 */ /* 0x000fe40000004100 */
[----:B------:R-:W-:Y:S01]  /*21810*/  FFMA.FTZ R131, R131, R85, R182 ;  /* 0x0000005583837223 */ /* 0x000fe200000100b6 */
[----:B------:R-:W-:Y:S01]  /*21820*/  FFMA.FTZ R146, R146, R87, R203 ;  /* 0x0000005792927223 */ /* 0x000fe200000100cb */
[----:B------:R-:W-:Y:S02]  /*21830*/  HADD2.F32 R85, -RZ, R42.H0_H0 ;  /* 0x2000002aff557230 */ /* 0x000fe40000004100 */
[----:B------:R-:W-:Y:S01]  /*21840*/  FMUL.FTZ R147, R237, R148 ;  /* 0x00000094ed937220 */ /* 0x000fe20000410000 */
[----:B------:R-:W-:Y:S02]  /*21850*/  HADD2.F32 R87, -RZ, R41.H1_H1 ;  /* 0x30000029ff577230 */ /* 0x000fe40000004100 */
[----:B------:R-:W-:Y:S01]  /*21860*/  FFMA.FTZ R134, R134, R86, R187 ;  /* 0x0000005686867223 */ /* 0x000fe200000100bb */
[----:B------:R-:W-:-:S02]  /*21870*/  HADD2.F32 R86, -RZ, R44.H1_H1 ;  /* 0x3000002cff567230 */ /* 0x000fc40000004100 */
[----:B------:R-:W-:Y:S01]  /*21880*/  FFMA.FTZ R143, R143, R85, R198 ;  /* 0x000000558f8f7223 */ /* 0x000fe200000100c6 */
[----:B------:R-:W-:Y:S02]  /*21890*/  HADD2.F32 R85, -RZ, R40.H0_H0 ;  /* 0x20000028ff557230 */ /* 0x000fe40000004100 */
[----:B------:R-:W-:Y:S01]  /*218a0*/  FFMA.FTZ R142, R142, R87, R199 ;  /* 0x000000578e8e7223 */ /* 0x000fe200000100c7 */
[----:B------:R-:W-:Y:S02]  /*218b0*/  HADD2.F32 R87, -RZ, R39.H1_H1 ;  /* 0x30000027ff577230 */ /* 0x000fe40000004100 */
[C---:B------:R-:W-:Y:S01]  /*218c0*/  FMUL.FTZ R148, R237.reuse, R149 ;  /* 0x00000095ed947220 */ /* 0x040fe20000410000 */
        /* <DEDUP_REMOVED lines=11> */
[----:B------:R-:W-:Y:S01]  /*21980*/  FFMA.FTZ R144, R144, R86, R201 ;  /* 0x0000005690907223 */ /* 0x000fe200000100c9 */
[----:B------:R-:W-:Y:S02]  /*21990*/  HADD2.F32 R162, -RZ, R71.H1_H1 ;  /* 0x30000047ffa27230 */ /* 0x000fe40000004100 */
[----:B------:R-:W-:Y:S01]  /*219a0*/  FMUL.FTZ R91, R237, R242 ;  /* 0x000000f2ed5b7220 */ /* 0x000fe20000410000 */
[----:B------:R-:W-:Y:S02]  /*219b0*/  HADD2.F32 R86, -RZ, R41.H0_H0 ;  /* 0x20000029ff567230 */ /* 0x000fe40000004100 */
[----:B------:R-:W-:Y:S01]  /*219c0*/  FFMA.FTZ R140, R140, R85, R197 ;  /* 0x000000558c8c7223 */ /* 0x000fe200000100c5 */
[----:B------:R-:W-:Y:S01]  /*219d0*/  FFMA.FTZ R238, R238, R87, R209 ;  /* 0x00000057eeee7223 */ /* 0x000fe200000100d1 */
[----:B------:R-:W-:-:S02]  /*219e0*/  HADD2.F32 R85, -RZ, R37.H0_H0 ;  /* 0x20000025ff557230 */ /* 0x000fc40000004100 */
[----:B------:R-:W-:Y:S01]  /*219f0*/  FFMA.FTZ R91, R91, R162, R10 ;  /* 0x000000a25b5b7223 */ /* 0x000fe2000001000a */
[----:B------:R-:W-:Y:S02]  /*21a00*/  HADD2.F32 R87, -RZ, R37.H1_H1 ;  /* 0x30000025ff577230 */ /* 0x000fe40000004100 */
[----:B------:R-:W-:Y:S01]  /*21a10*/  FFMA.FTZ R141, R141, R86, R196 ;  /* 0x000000568d8d7223 */ /* 0x000fe200000100c4 */
[----:B------:R-:W-:Y:S02]  /*21a20*/  HADD2.F32 R86, -RZ, R39.H0_H0 ;  /* 0x20000027ff567230 */ /* 0x000fe40000004100 */
[----:B------:R-:W-:Y:S01]  /*21a30*/  FFMA.FTZ R149, R149, R85, R204 ;  /* 0x0000005595957223 */ /* 0x000fe200000100cc */
[----:B------:R-:W-:Y:S02]  /*21a40*/  HADD2.F32 R85, -RZ, R36.H0_H0 ;  /* 0x20000024ff557230 */ /* 0x000fe40000004100 */
[----:B------:R-:W-:Y:S01]  /*21a50*/  FFMA.FTZ R150, R150, R87, R207 ;  /* 0x0000005796967223 */ /* 0x000fe200000100cf */
[----:B------:R-:W-:Y:S01]  /*21a60*/  F2FP.F16.F32.PACK_AB R87, R91, R90 ;  /* 0x0000005a5b57723e */ /* 0x000fe200000000ff */
[----:B------:R-:W-:Y:S01]  /*21a70*/  FFMA.FTZ R153, R153, R86, R208 ;  /* 0x0000005699997223 */ /* 0x000fe200000100d0 */
[----:B------:R-:W0:Y:S01]  /*21a80*/  LDC.64 R90, c[0x0][0x2b8] ;  /* 0x0000ae00ff5a7b82 */ /* 0x000e220000000a00 */
[----:B------:R-:W-:Y:S01]  /*21a90*/  FMUL.FTZ R93, R237, R244 ;  /* 0x000000f4ed5d7220 */ /* 0x000fe20000410000 */
[----:B------:R-:W-:-:S02]  /*21aa0*/  HADD2.F32 R86, -RZ, R38.H0_H0 ;  /* 0x20000026ff567230 */ /* 0x000fc40000004100 */
[----:B------:R-:W-:Y:S01]  /*21ab0*/  FFMA.FTZ R147, R147, R85, R202 ;  /* 0x0000005593937223 */ /* 0x000fe200000100ca */
[----:B------:R-:W-:Y:S02]  /*21ac0*/  HADD2.F32 R162, -RZ, R68.H0_H0 ;  /* 0x20000044ffa27230 */ /* 0x000fe40000004100 */
[----:B------:R-:W-:Y:S01]  /*21ad0*/  FMUL.FTZ R84, R237, R84 ;  /* 0x00000054ed547220 */ /* 0x000fe20000410000 */
[----:B------:R-:W-:Y:S02]  /*21ae0*/  HADD2.F32 R85, -RZ, R35.H0_H0 ;  /* 0x20000023ff557230 */ /* 0x000fe40000004100 */
[----:B------:R-:W-:Y:S01]  /*21af0*/  FFMA.FTZ R239, R93, R239, R12 ;  /* 0x000000ef5def7223 */ /* 0x000fe2000001000c */
[----:B------:R-:W-:Y:S01]  /*21b00*/  FFMA.FTZ R191, R191, R86, R206 ;  /* 0x00000056bfbf7223 */ /* 0x000fe200000100ce */
[----:B------:R-:W-:Y:S02]  /*21b10*/  HADD2.F32 R93, -RZ, R34.H1_H1 ;  /* 0x30000022ff5d7230 */ /* 0x000fe40000004100 */
[----:B------:R-:W-:Y:S01]  /*21b20*/  FFMA.FTZ R84, R84, R162, R3 ;  /* 0x000000a254547223 */ /* 0x000fe20000010003 */
[----:B------:R-:W-:-:S02]  /*21b30*/  HADD2.F32 R86, -RZ, R36.H1_H1 ;  /* 0x30000024ff567230 */ /* 0x000fc40000004100 */
[----:B------:R-:W-:Y:S01]  /*21b40*/  FFMA.FTZ R159, R159, R85, R216 ;  /* 0x000000559f9f7223 */ /* 0x000fe200000100d8 */
[----:B------:R-:W-:Y:S02]  /*21b50*/  HADD2.F32 R162, -RZ, R65.H0_H0 ;  /* 0x20000041ffa27230 */ /* 0x000fe40000004100 */
[C---:B------:R-:W-:Y:S01]  /*21b60*/  FMUL.FTZ R94, R237.reuse, R94 ;  /* 0x0000005eed5e7220 */ /* 0x040fe20000410000 */
[----:B------:R-:W-:Y:S02]  /*21b70*/  HADD2.F32 R85, -RZ, R34.H0_H0 ;  /* 0x20000022ff557230 */ /* 0x000fe40000004100 */
[----:B------:R-:W-:Y:S01]  /*21b80*/  FFMA.FTZ R158, R158, R93, R217 ;  /* 0x0000005d9e9e7223 */ /* 0x000fe200000100d9 */
[C---:B------:R-:W-:Y:S01]  /*21b90*/  FMUL.FTZ R95, R237.reuse, R246 ;  /* 0x000000f6ed5f7220 */ /* 0x040fe20000410000 */
[----:B------:R-:W-:Y:S01]  /*21ba0*/  FMUL.FTZ R163, R237, R163 ;  /* 0x000000a3eda37220 */ /* 0x000fe20000410000 */
[----:B------:R-:W-:Y:S01]  /*21bb0*/  FFMA.FTZ R148, R148, R86, R205 ;  /* 0x0000005694947223 */ /* 0x000fe200000100cd */
[----:B------:R-:W-:Y:S01]  /*21bc0*/  HADD2.F32 R93, -RZ, R33.H1_H1 ;  /* 0x30000021ff5d7230 */ /* 0x000fe20000004100 */
[----:B------:R-:W-:Y:S01]  /*21bd0*/  F2FP.F16.F32.PACK_AB R86, R161, R160 ;  /* 0x000000a0a156723e */ /* 0x000fe200000000ff */
[----:B------:R-:W-:-:S02]  /*21be0*/  HADD2.F32 R237, -RZ, R65.H1_H1 ;  /* 0x30000041ffed7230 */ /* 0x000fc40000004100 */
[----:B------:R-:W-:Y:S01]  /*21bf0*/  FFMA.FTZ R162, R94, R162, R13 ;  /* 0x000000a25ea27223 */ /* 0x000fe2000001000d */
[----:B------:R-:W-:Y:S02]  /*21c00*/  HADD2.F32 R160, -RZ, R35.H1_H1 ;  /* 0x30000023ffa07230 */ /* 0x000fe40000004100 */
[----:B------:R-:W-:Y:S01]  /*21c10*/  FFMA.FTZ R157, R157, R85, R214 ;  /* 0x000000559d9d7223 */ /* 0x000fe200000100d6 */
[--C-:B------:R-:W-:Y:S01]  /*21c20*/  HADD2.F32 R94, -RZ, R32.reuse.H1_H1 ;  /* 0x30000020ff5e7230 */ /* 0x100fe20000004100 */
[----:B------:R-:W-:Y:S01]  /*21c30*/  LEA.HI.SX32 R190, R190, R227, 0x1d ;  /* 0x000000e3bebe7211 */ /* 0x000fe200078feaff */
[----:B------:R-:W-:Y:S02]  /*21c40*/  HADD2.F32 R85, -RZ, R33.H0_H0 ;  /* 0x20000021ff557230 */ /* 0x000fe40000004100 */
[----:B------:R-:W-:Y:S01]  /*21c50*/  FFMA.FTZ R156, R156, R93, R215 ;  /* 0x0000005d9c9c7223 */ /* 0x000fe200000100d7 */
[----:B------:R-:W-:Y:S01]  /*21c60*/  FFMA.FTZ R237, R95, R237, R14 ;  /* 0x000000ed5fed7223 */ /* 0x000fe2000001000e */
[----:B------:R-:W-:-:S02]  /*21c70*/  HADD2.F32 R93, -RZ, R32.H0_H0 ;  /* 0x20000020ff5d7230 */ /* 0x000fc40000004100 */
[----:B------:R-:W-:Y:S01]  /*21c80*/  FFMA.FTZ R160, R163, R160, R218 ;  /* 0x000000a0a3a07223 */ /* 0x000fe200000100da */
[----:B------:R-:W-:Y:S01]  /*21c90*/  HADD2.F32 R241, -RZ, R48.H1_H1 ;  /* 0x30000030fff17230 */ /* 0x000fe20000004100 */
        /* <DEDUP_REMOVED lines=8> */
[----:B------:R-:W-:-:S02]  /*21d20*/  F2FP.F16.F32.PACK_AB R98, R105, R104 ;  /* 0x000000686962723e */ /* 0x000fc400000000ff */
[----:B------:R-:W-:Y:S01]  /*21d30*/  F2FP.F16.F32.PACK_AB R107, R123, R122 ;  /* 0x0000007a7b6b723e */ /* 0x000fe200000000ff */
[C---:B------:R-:W-:Y:S01]  /*21d40*/  VIADD R123, R190.reuse, 0x40 ;  /* 0x00000040be7b7836 */ /* 0x040fe20000000000 */
[----:B------:R-:W-:Y:S02]  /*21d50*/  F2FP.F16.F32.PACK_AB R106, R121, R120 ;  /* 0x00000078796a723e */ /* 0x000fe400000000ff */
[----:B------:R-:W-:Y:S01]  /*21d60*/  F2FP.F16.F32.PACK_AB R85, R89, R88 ;  /* 0x000000585955723e */ /* 0x000fe200000000ff */
[--C-:B0-----:R-:W-:Y:S01]  /*21d70*/  IMAD.WIDE.U32 R88, R190, 0x10, R90.reuse ;  /* 0x00000010be587825 */ /* 0x101fe200078e005a */
[----:B------:R-:W-:Y:S02]  /*21d80*/  F2FP.F16.F32.PACK_AB R97, R103, R102 ;  /* 0x000000666761723e */ /* 0x000fe400000000ff */
[----:B------:R-:W-:Y:S01]  /*21d90*/  F2FP.F16.F32.PACK_AB R96, R101, R100 ;  /* 0x000000646560723e */ /* 0x000fe200000000ff */
[----:B------:R-:W-:Y:S01]  /*21da0*/  IMAD.WIDE.U32 R122, R123, 0x10, R90 ;  /* 0x000000107b7a7825 */ /* 0x000fe200078e005a */
[----:B------:R-:W-:-:S02]  /*21db0*/  F2FP.F16.F32.PACK_AB R105, R119, R118 ;  /* 0x000000767769723e */ /* 0x000fc400000000ff */
[C---:B------:R-:W-:Y:S02]  /*21dc0*/  IADD3 R121, R190.reuse, 0x60, RZ ;  /* 0x00000060be797810 */ /* 0x040fe40007ffe0ff */
[----:B------:R-:W-:Y:S02]  /*21dd0*/  F2FP.F16.F32.PACK_AB R84, R193, R84 ;  /* 0x00000054c154723e */ /* 0x000fe400000000ff */
[----:B------:R-:W-:Y:S01]  /*21de0*/  F2FP.F16.F32.PACK_AB R102, R113, R112 ;  /* 0x000000707166723e */ /* 0x000fe200000000ff */
[----:B------:R-:W-:Y:S01]  /*21df0*/  IMAD.WIDE.U32 R120, R121, 0x10, R90 ;  /* 0x0000001079787825 */ /* 0x000fe200078e005a */
[----:B------:R-:W-:Y:S01]  /*21e00*/  F2FP.F16.F32.PACK_AB R101, R111, R110 ;  /* 0x0000006e6f65723e */ /* 0x000fe200000000ff */
[----:B------:R0:W-:Y:S01]  /*21e10*/  STG.E.128 desc[UR6][R88.64], R84 ;  /* 0x0000005458007986 */ /* 0x0001e2000c101d06 */
[----:B------:R-:W-:Y:S02]  /*21e20*/  F2FP.F16.F32.PACK_AB R104, R117, R116 ;  /* 0x000000747568723e */ /* 0x000fe400000000ff */
[----:B------:R-:W-:-:S02]  /*21e30*/  IADD3 R119, R190, 0x80, RZ ;  /* 0x00000080be777810 */ /* 0x000fc40007ffe0ff */
[----:B------:R-:W-:Y:S01]  /*21e40*/  F2FP.F16.F32.PACK_AB R93, R237, R162 ;  /* 0x000000a2ed5d723e */ /* 0x000fe200000000ff */
[--C-:B------:R-:W-:Y:S01]  /*21e50*/  IMAD.WIDE.U32 R162, R163, 0x10, R90.reuse ;  /* 0x00000010a3a27825 */ /* 0x100fe200078e005a */
[----:B------:R-:W-:Y:S02]  /*21e60*/  F2FP.F16.F32.PACK_AB R103, R115, R114 ;  /* 0x000000727367723e */ /* 0x000fe400000000ff */
[----:B------:R-:W-:Y:S01]  /*21e70*/  F2FP.F16.F32.PACK_AB R100, R109, R108 ;  /* 0x0000006c6d64723e */ /* 0x000fe200000000ff */
[C---:B------:R-:W-:Y:S01]  /*21e80*/  VIADD R115, R190.reuse, 0xa0 ;  /* 0x000000a0be737836 */ /* 0x040fe20000000000 */
[C---:B------:R-:W-:Y:S01]  /*21e90*/  IADD3 R113, R190.reuse, 0xc0, RZ ;  /* 0x000000c0be717810 */ /* 0x040fe20007ffe0ff */
[C---:B------:R-:W-:Y:S01]  /*21ea0*/  VIADD R109, R190.reuse, 0x100 ;  /* 0x00000100be6d7836 */ /* 0x040fe20000000000 */
[C---:B------:R-:W-:Y:S01]  /*21eb0*/  IADD3 R111, R190.reuse, 0xe0, RZ ;  /* 0x000000e0be6f7810 */ /* 0x040fe20007ffe0ff */
[----:B------:R-:W-:Y:S01]  /*21ec0*/  IMAD.WIDE.U32 R118, R119, 0x10, R90 ;  /* 0x0000001077767825 */ /* 0x000fe200078e005a */
[----:B------:R-:W-:-:S02]  /*21ed0*/  IADD3 R117, R190, 0x120, RZ ;  /* 0x00000120be757810 */ /* 0x000fc40007ffe0ff */
[----:B------:R-:W-:Y:S01]  /*21ee0*/  F2FP.F16.F32.PACK_AB R92, R239, R92 ;  /* 0x0000005cef5c723e */ /* 0x000fe200000000ff */
[--C-:B------:R-:W-:Y:S01]  /*21ef0*/  IMAD.WIDE.U32 R114, R115, 0x10, R90.reuse ;  /* 0x0000001073727825 */ /* 0x100fe200078e005a */
[----:B0-----:R-:W-:Y:S02]  /*21f00*/  F2FP.F16.F32.PACK_AB R87, R130, R129 ;  /* 0x000000818257723e */ /* 0x001fe400000000ff */
        /* <DEDUP_REMOVED lines=9> */
[----:B------:R-:W-:-:S02]  /*21fa0*/  IMAD.WIDE.U32 R108, R109, 0x10, R90 ;  /* 0x000000106d6c7825 */ /* 0x000fc400078e005a */
[----:B------:R2:W-:Y:S02]  /*21fb0*/  STG.E.128 desc[UR6][R120.64], R100 ;  /* 0x0000006478007986 */ /* 0x0005e4000c101d06 */
[----:B------:R-:W-:Y:S01]  /*21fc0*/  IMAD.WIDE.U32 R116, R117, 0x10, R90 ;  /* 0x0000001075747825 */ /* 0x000fe200078e005a */
[----:B------:R-:W-:Y:S01]  /*21fd0*/  F2FP.F16.F32.PACK_AB R91, R138, R137 ;  /* 0x000000898a5b723e */ /* 0x000fe200000000ff */
[----:B------:R3:W-:Y:S01]  /*21fe0*/  STG.E.128 desc[UR6][R118.64], R104 ;  /* 0x0000006876007986 */ /* 0x0007e2000c101d06 */
[----:B------:R-:W-:-:S03]  /*21ff0*/  F2FP.F16.F32.PACK_AB R90, R136, R135 ;  /* 0x00000087885a723e */ /* 0x000fc600000000ff */
[----:B------:R3:W-:Y:S01]  /*22000*/  STG.E.128 desc[UR6][R114.64], R84 ;  /* 0x0000005472007986 */ /* 0x0007e2000c101d06 */
[----:B0-----:R-:W-:Y:S02]  /*22010*/  F2FP.F16.F32.PACK_AB R95, R146, R145 ;  /* 0x00000091925f723e */ /* 0x001fe400000000ff */
[----:B------:R-:W-:Y:S01]  /*22020*/  F2FP.F16.F32.PACK_AB R94, R144, R143 ;  /* 0x0000008f905e723e */ /* 0x000fe200000000ff */
[----:B------:R3:W-:Y:S01]  /*22030*/  STG.E.128 desc[UR6][R112.64], R88 ;  /* 0x0000005870007986 */ /* 0x0007e2000c101d06 */
[----:B------:R-:W-:Y:S02]  /*22040*/  F2FP.F16.F32.PACK_AB R93, R142, R141 ;  /* 0x0000008d8e5d723e */ /* 0x000fe400000000ff */
        /* <DEDUP_REMOVED lines=10> */
[----:B------:R-:W-:-:S05]  /*220f0*/  F2FP.F16.F32.PACK_AB R100, R152, R151 ;  /* 0x000000979864723e */ /* 0x000fca00000000ff */
[----:B------:R3:W-:Y:S02]  /*22100*/  STG.E.128 desc[UR6][R116.64], R100 ;  /* 0x0000006474007986 */ /* 0x0007e4000c101d06 */
.L_x_47685:
[----:B------:R-:W-:Y:S05]  /*22110*/  BSYNC B1 ;  /* 0x0000000000017941 */ /* 0x000fea0003800000 */
.L_x_47684:
[----:B---3--:R-:W0:Y:S02]  /*22120*/  LDC.64 R84, c[0x0][0x210] ;  /* 0x00008400ff547b82 */ /* 0x008e240000000a00 */
[----:B0-----:R-:W-:-:S04]  /*22130*/  LEA R2, R84, R2, 0x2 ;  /* 0x0000000254027211 */ /* 0x001fc800078e10ff */
[----:B------:R-:W-:-:S13]  /*22140*/  ISETP.GE.AND P0, PT, R2, R85, PT ;  /* 0x000000550200720c */ /* 0x000fda0003f06270 */
[----:B------:R-:W-:Y:S05]  /*22150*/  @!P0 BRA `(.L_x_47686) ;  /* 0xfffffdec00408947 */ /* 0x000fea000383ffff */
[----:B------:R-:W-:Y:S05]  /*22160*/  BSYNC B0 ;  /* 0x0000000000007941 */ /* 0x000fea0003800000 */
.L_x_46942:
[----:B------:R-:W-:Y:S05]  /*22170*/  EXIT ;  /* 0x000000000000794d */ /* 0x000fea0003800000 */
.L_x_47683:
        /* <DEDUP_REMOVED lines=8> */
.L_x_47688:
[----:B------:R-:W-:Y:S05]  /*22200*/  BSYNC B1 ;  /* 0x0000000000017941 */ /* 0x000fea0003800000 */
.L_x_47687:
        /* <DEDUP_REMOVED lines=9> */
.L_x_47689:
[----:B------:R-:W-:Y:S01]  /*222a0*/  HFMA2.MMA R247, -RZ, RZ, 0, 2.384185791015625e-07 ;  /* 0x00000004fff77435 */ /* 0x000fe200000001ff */
[----:B------:R-:W-:-:S04]  /*222b0*/  IMAD.MOV.U32 R191, RZ, RZ, R243 ;  /* 0x000000ffffbf7224 */ /* 0x000fc800078e00f3 */
[----:B------:R-:W-:-:S05]  /*222c0*/  FADD.FTZ R193, R192, R191 ;  /* 0x000000bfc0c17221 */ /* 0x000fca0000010000 */
[----:B------:R-:W-:-:S07]  /*222d0*/  MOV R246, R193 ;  /* 0x000000c100f67202 */ /* 0x000fce0000000f00 */
[----:B------:R-:W-:Y:S05]  /*222e0*/  WARPSYNC.COLLECTIVE R245, `(.L_x_47690) ;  /* 0x00000000f5087348 */ /* 0x000fea0003c00000 */
[----:B------:R0:W1:Y:S02]  /*222f0*/  SHFL.BFLY P1, R243, R246, R247, R248 ;  /* 0x0c0000f7f6f37389 */ /* 0x00006400000200f8 */
[----:B01----:R-:W-:Y:S01]  /*22300*/  ENDCOLLECTIVE ;  /* 0x000000000000791b */ /* 0x003fe20003800000 */
.L_x_47690:
[----:B------:R-:W-:Y:S01]  /*22310*/  HFMA2.MMA R247, -RZ, RZ, 0, 4.76837158203125e-07 ;  /* 0x00000008fff77435 */ /* 0x000fe200000001ff */
[----:B------:R-:W-:-:S04]  /*22320*/  IMAD.MOV.U32 R238, RZ, RZ, R243 ;  /* 0x000000ffffee7224 */ /* 0x000fc800078e00f3 */
[----:B------:R-:W-:-:S05]  /*22330*/  FADD.FTZ R238, R193, R238 ;  /* 0x000000eec1ee7221 */ /* 0x000fca0000010000 */
[----:B------:R-:W-:-:S07]  /*22340*/  MOV R246, R238 ;  /* 0x000000ee00f67202 */ /* 0x000fce0000000f00 */
[----:B------:R-:W-:Y:S05]  /*22350*/  WARPSYNC.COLLECTIVE R245, `(.L_x_47691) ;  /* 0x00000000f5087348 */ /* 0x000fea0003c00000 */
[----:B------:R0:W1:Y:S02]  /*22360*/  SHFL.BFLY P1, R243, R246, R247, R248 ;  /* 0x0c0000f7f6f37389 */ /* 0x00006400000200f8 */
[----:B01----:R-:W-:Y:S01]  /*22370*/  ENDCOLLECTIVE ;  /* 0x000000000000791b */ /* 0x003fe20003800000 */
.L_x_47691:
[----:B------:R-:W-:Y:S01]  /*22380*/  HFMA2.MMA R247, -RZ, RZ, 0, 9.5367431640625e-07 ;  /* 0x00000010fff77435 */ /* 0x000fe200000001ff */
[----:B------:R-:W-:-:S04]  /*22390*/  IMAD.MOV.U32 R191, RZ, RZ, R243 ;  /* 0x000000ffffbf7224 */ /* 0x000fc800078e00f3 */
[----:B------:R-:W-:Y:S02]  /*223a0*/  FADD.FTZ R237, R238, R191 ;  /* 0x000000bfeeed7221 */ /* 0x000fe40000010000 */
[----:B------:R-:W0:Y:S03]  /*223b0*/  LDC R191, c[0x0][0x290] ;  /* 0x0000a400ffbf7b82 */ /* 0x000e260000000800 */
[----:B------:R-:W-:-:S07]  /*223c0*/  MOV R246, R237 ;  /* 0x000000ed00f67202 */ /* 0x000fce0000000f00 */
[----:B0-----:R-:W-:Y:S05]  /*223d0*/  WARPSYNC.COLLECTIVE R245, `(.L_x_47692) ;  /* 0x00000000f5087348 */ /* 0x001fea0003c00000 */
[----:B------:R1:W2:Y:S02]  /*223e0*/  SHFL.BFLY P1, R243, R246, R247, R248 ;  /* 0x0c0000f7f6f37389 */ /* 0x0002a400000200f8 */
[----:B012---:R-:W-:Y:S01]  /*223f0*/  ENDCOLLECTIVE ;  /* 0x000000000000791b */ /* 0x007fe20003800000 */
.L_x_47692:
        /* <DEDUP_REMOVED lines=168> */
.L_x_47693:
[----:B------:R-:W-:Y:S01]  /*22e80*/  HFMA2.MMA R247, -RZ, RZ, 0, 1.1920928955078125e-07 ;  /* 0x00000002fff77435 */ /* 0x000fe200000001ff */
[----:B------:R-:W-:-:S04]  /*22e90*/  IMAD.MOV.U32 R193, RZ, RZ, R243 ;  /* 0x000000ffffc17224 */ /* 0x000fc800078e00f3 */
[----:B------:R-:W-:-:S05]  /*22ea0*/  FADD.FTZ R193, R190, R193 ;  /* 0x000000c1bec17221 */ /* 0x000fca0000010000 */
[----:B------:R-:W-:-:S07]  /*22eb0*/  MOV R246, R193 ;  /* 0x000000c100f67202 */ /* 0x000fce0000000f00 */
[----:B------:R-:W-:Y:S05]  /*22ec0*/  WARPSYNC.COLLECTIVE R245, `(.L_x_47694) ;  /* 0x00000000f5087348 */ /* 0x000fea0003c00000 */
[----:B------:R0:W1:Y:S02]  /*22ed0*/  SHFL.BFLY P1, R243, R246, R247, R248 ;  /* 0x0c0000f7f6f37389 */ /* 0x00006400000200f8 */
[----:B01----:R-:W-:Y:S01]  /*22ee0*/  ENDCOLLECTIVE ;  /* 0x000000000000791b */ /* 0x003fe20003800000 */
.L_x_47694:
[----:B------:R-:W-:Y:S01]  /*22ef0*/  HFMA2.MMA R247, -RZ, RZ, 0, 2.384185791015625e-07 ;  /* 0x00000004fff77435 */ /* 0x000fe200000001ff */
[----:B------:R-:W-:-:S04]  /*22f00*/  IMAD.MOV.U32 R192, RZ, RZ, R243 ;  /* 0x000000ffffc07224 */ /* 0x000fc800078e00f3 */
[----:B------:R-:W-:-:S05]  /*22f10*/  FADD.FTZ R192, R193, R192 ;  /* 0x000000c0c1c07221 */ /* 0x000fca0000010000 */
[----:B------:R-:W-:-:S07]  /*22f20*/  MOV R246, R192 ;  /* 0x000000c000f67202 */ /* 0x000fce0000000f00 */
[----:B------:R-:W-:Y:S05]  /*22f30*/  WARPSYNC.COLLECTIVE R245, `(.L_x_47695) ;  /* 0x00000000f5087348 */ /* 0x000fea0003c00000 */
[----:B------:R0:W1:Y:S02]  /*22f40*/  SHFL.BFLY P1, R243, R246, R247, R248 ;  /* 0x0c0000f7f6f37389 */ /* 0x00006400000200f8 */
[----:B01----:R-:W-:Y:S01]  /*22f50*/  ENDCOLLECTIVE ;  /* 0x000000000000791b */ /* 0x003fe20003800000 */
.L_x_47695:
[----:B------:R-:W-:Y:S01]  /*22f60*/  HFMA2.MMA R247, -RZ, RZ, 0, 4.76837158203125e-07 ;  /* 0x00000008fff77435 */ /* 0x000fe200000001ff */
[----:B------:R-:W-:-:S04]  /*22f70*/  IMAD.MOV.U32 R237, RZ, RZ, R243 ;  /* 0x000000ffffed7224 */ /* 0x000fc800078e00f3 */
[----:B------:R-:W-:-:S05]  /*22f80*/  FADD.FTZ R237, R192, R237 ;  /* 0x000000edc0ed7221 */ /* 0x000fca0000010000 */
[----:B------:R-:W-:-:S07]  /*22f90*/  MOV R246, R237 ;  /* 0x000000ed00f67202 */ /* 0x000fce0000000f00 */
[----:B------:R-:W-:Y:S05]  /*22fa0*/  WARPSYNC.COLLECTIVE R245, `(.L_x_47696) ;  /* 0x00000000f5087348 */ /* 0x000fea0003c00000 */
[----:B------:R0:W1:Y:S02]  /*22fb0*/  SHFL.BFLY P1, R243, R246, R247, R248 ;  /* 0x0c0000f7f6f37389 */ /* 0x00006400000200f8 */
[----:B01----:R-:W-:Y:S01]  /*22fc0*/  ENDCOLLECTIVE ;  /* 0x000000000000791b */ /* 0x003fe20003800000 */
.L_x_47696:
[----:B------:R-:W-:Y:S01]  /*22fd0*/  HFMA2.MMA R247, -RZ, RZ, 0, 9.5367431640625e-07 ;  /* 0x00000010fff77435 */ /* 0x000fe200000001ff */
[----:B------:R-:W-:-:S04]  /*22fe0*/  IMAD.MOV.U32 R238, RZ, RZ, R243 ;  /* 0x000000ffffee7224 */ /* 0x000fc800078e00f3 */
[----:B------:R-:W-:-:S05]  /*22ff0*/  FADD.FTZ R238, R237, R238 ;  /* 0x000000eeedee7221 */ /* 0x000fca0000010000 */
[----:B------:R-:W-:-:S07]  /*23000*/  MOV R246, R238 ;  /* 0x000000ee00f67202 */ /* 0x000fce0000000f00 */
[----:B------:R-:W-:Y:S05]  /*23010*/  WARPSYNC.COLLECTIVE R245, `(.L_x_47697) ;  /* 0x00000000f5087348 */ /* 0x000fea0003c00000 */
[----:B------:R0:W1:Y:S02]  /*23020*/  SHFL.BFLY P1, R243, R246, R247, R248 ;  /* 0x0c0000f7f6f37389 */ /* 0x00006400000200f8 */
[----:B01----:R-:W-:Y:S01]  /*23030*/  ENDCOLLECTIVE ;  /* 0x000000000000791b */ /* 0x003fe20003800000 */
.L_x_47697:
[----:B------:R-:W-:Y:S05]  /*23040*/  BRA `(.L_x_47698) ;  /* 0xffffffd400b87947 */ /* 0x000fea000383ffff */
.L_x_47699:
        /* <DEDUP_REMOVED lines=11> */
.L_x_72387:


//--------------------- .text._ZN10layer_norm13ln_fwd_kernelINS_13Kernel_traitsI6__halfS2_fS2_fjLj2560ELj1ELj4ELj1ELj16ENS_18Kernel_traits_baseILj2560ES2_S2_fS2_fjLj128EEEEELb1ELb1ELb0ELb0EEEvNS_9FwdParamsE --------------------------
	.section	.text._ZN10layer_norm13ln_fwd_kernelINS_13Kernel_traitsI6__halfS2_fS2_fjLj2560ELj1ELj4ELj1ELj16ENS_18Kernel_traits_baseILj2560ES2_S2_fS2_fjLj128EEEEELb1ELb1ELb0ELb0EEEvNS_9FwdParamsE,"ax",@progbits
	.align	128
        .global         _ZN10layer_norm13ln_fwd_kernelINS_13Kernel_traitsI6__halfS2_fS2_fjLj2560ELj1ELj4ELj1ELj16ENS_18Kernel_traits_baseILj2560ES2_S2_fS2_fjLj128EEEEELb1ELb1ELb0ELb0EEEvNS_9FwdParamsE
        .type           _ZN10layer_norm13ln_fwd_kernelINS_13Kernel_traitsI6__halfS2_fS2_fjLj2560ELj1ELj4ELj1ELj16ENS_18Kernel_traits_baseILj2560ES2_S2_fS2_fjLj128EEEEELb1ELb1ELb0ELb0EEEvNS_9FwdParamsE,@function
        .size           _ZN10layer_norm13ln_fwd_kernelINS_13Kernel_traitsI6__halfS2_fS2_fjLj2560ELj1ELj4ELj1ELj16ENS_18Kernel_traits_baseILj2560ES2_S2_fS2_fjLj128EEEEELb1ELb1ELb0ELb0EEEvNS_9FwdParamsE,(.L_x_72388 - _ZN10layer_norm13ln_fwd_kernelINS_13Kernel_traitsI6__halfS2_fS2_fjLj2560ELj1ELj4ELj1ELj16ENS_18Kernel_traits_baseILj2560ES2_S2_fS2_fjLj128EEEEELb1ELb1ELb0ELb0EEEvNS_9FwdParamsE)
        .other          _ZN10layer_norm13ln_fwd_kernelINS_13Kernel_traitsI6__halfS2_fS2_fjLj2560ELj1ELj4ELj1ELj16ENS_18Kernel_traits_baseILj2560ES2_S2_fS2_fjLj128EEEEELb1ELb1ELb0ELb0EEEvNS_9FwdParamsE,@"STO_CUDA_ENTRY STV_DEFAULT"
_ZN10layer_norm13ln_fwd_kernelINS_13Kernel_traitsI6__halfS2_fS2_fjLj2560ELj1ELj4ELj1ELj16ENS_18Kernel_traits_baseILj2560ES2_S2_fS2_fjLj128EEEEELb1ELb1ELb0ELb0EEEvNS_9FwdParamsE:
.text._ZN10layer_norm13ln_fwd_kernelINS_13Kernel_traitsI6__halfS2_fS2_fjLj2560ELj1ELj4ELj1ELj16ENS_18Kernel_traits_baseILj2560ES2_S2_fS2_fjLj128EEEEELb1ELb1ELb0ELb0EEEvNS_9FwdParamsE:
        /* <DEDUP_REMOVED lines=21> */
[----:B-1----:R-:W-:Y:S01]  /*0150*/  LOP3.LUT R43, R144, 0x1f, RZ, 0xc0, !PT ;  /* 0x0000001f902b7812 */ /* 0x002fe200078ec0ff */
        /* <DEDUP_REMOVED lines=20> */
[----:B-----5:R-:W-:Y:S01]  /*02a0*/  SHF.R.S32.HI R0, RZ, 0x1f, R13 ;  /* 0x0000001fff007819 */ /* 0x020fe2000001140d */
[----:B------:R-:W-:Y:S01]  /*02b0*/  IMAD.WIDE.U32 R2, R147, -0x2daee0ad, RZ ;  /* 0xd2511f5393027825 */ /* 0x000fe200078e00ff */
[----:B------:R-:W-:-:S02]  /*02c0*/  UIADD3 UR19, UR7, 0x646e171e, URZ ;  /* 0x646e171e07137890 */ /* 0x000fc4000fffe03f */
[----:B------:R-:W-:Y:S01]  /*02d0*/  LEA.HI R0, R0, R13, RZ, 0x3 ;  /* 0x0000000d00007211 */ /* 0x000fe200078f18ff */
[----:B------:R-:W-:Y:S01]  /*02e0*/  IMAD.WIDE.U32 R6, R6, -0x2daee0ad, RZ ;  /* 0xd2511f5306067825 */ /* 0x000fe200078e00ff */
[----:B------:R-:W-:Y:S01]  /*02f0*/  LOP3.LUT R3, R3, UR7, RZ, 0x3c, !PT ;  /* 0x0000000703037c12 */ /* 0x000fe2000f8e3cff */
[----:B------:R-:W-:Y:S02]  /*0300*/  UIADD3 UR20, UR6, 0x5384540f, URZ ;  /* 0x5384540f06147890 */ /* 0x000fe4000fffe03f */
        /* <DEDUP_REMOVED lines=58> */
.L_x_47701:
[----:B------:R-:W-:Y:S05]  /*06b0*/  BSYNC B0 ;  /* 0x0000000000007941 */ /* 0x000fea0003800000 */
.L_x_47700:
        /* <DEDUP_REMOVED lines=18> */
.L_x_47703:
[----:B------:R-:W-:Y:S05]  /*07e0*/  BSYNC B0 ;  /* 0x0000000000007941 */ /* 0x000fea0003800000 */
.L_x_47702:
        /* <DEDUP_REMOVED lines=18> */
.L_x_47705:
[----:B------:R-:W-:Y:S05]  /*0910*/  BSYNC B0 ;  /* 0x0000000000007941 */ /* 0x000fea0003800000 */
.L_x_47704:
        /* <DEDUP_REMOVED lines=18> */
.L_x_47707:
[----:B------:R-:W-:Y:S05]  /*0a40*/  BSYNC B0 ;  /* 0x0000000000007941 */ /* 0x000fea0003800000 */
.L_x_47706:
        /* <DEDUP_REMOVED lines=18> */
.L_x_47709:
[----:B------:R-:W-:Y:S05]  /*0b70*/  BSYNC B0 ;  /* 0x0000000000007941 */ /* 0x000fea0003800000 */
.L_x_47708:
        /* <DEDUP_REMOVED lines=27> */
.L_x_47711:
[----:B------:R-:W-:Y:S05]  /*0d30*/  BSYNC B0 ;  /* 0x0000000000007941 */ /* 0x000fea0003800000 */
.L_x_47710:
        /* <DEDUP_REMOVED lines=26> */
.L_x_47713:
[----:B------:R-:W-:Y:S05]  /*0ee0*/  BSYNC B0 ;  /* 0x0000000000007941 */ /* 0x000fea0003800000 */
.L_x_47712:
        /* <DEDUP_REMOVED lines=21> */
.L_x_47715:
[----:B------:R-:W-:Y:S05]  /*1040*/  BSYNC B0 ;  /* 0x0000000000007941 */ /* 0x000fea0003800000 */
.L_x_47714:
        /* <DEDUP_REMOVED lines=22> */
.L_x_47717:
[----:B------:R-:W-:Y:S05]  /*11b0*/  BSYNC B0 ;  /* 0x0000000000007941 */ /* 0x000fea0003800000 */
.L_x_47716:
        /* <DEDUP_REMOVED lines=20> */
.L_x_47719:
[----:B------:R-:W-:Y:S05]  /*1300*/  BSYNC B0 ;  /* 0x0000000000007941 */ /* 0x000fea0003800000 */
.L_x_47718:
        /* <DEDUP_REMOVED lines=9> */
[----:B------:R-:W-:Y:S01]  /*13a0*/  STL [R1+0x188], R116 ;  /* 0x0001887401007387 */ /* 0x000fe20000100800 */
[----:B------:R-:W-:Y:S01]  /*13b0*/  HADD2.F32 R113, -RZ, R113.H1_H1 ;  /* 0x30000071ff717230 */ /* 0x000fe20000004100 */
[----:B------:R-:W-:Y:S01]  /*13c0*/  UISETP.NE.U32.AND UP0, UPT, UR26, URZ, UPT ;  /* 0x0000003f1a00728c */ /* 0x000fe2000bf05070 */
[--C-:B------:R-:W-:Y:S01]  /*13d0*/  HADD2.F32 R177, -RZ, R27.reuse.H0_H0 ;  /* 0x2000001bffb17230 */ /* 0x100fe20000004100 */
[----:B------:R0:W-:Y:S01]  /*13e0*/  STL [R1+0x184], R3 ;  /* 0x0001840301007387 */ /* 0x0001e20000100800 */
[----:B------:R-:W-:Y:S01]  /*13f0*/  HADD2.F32 R174, -RZ, R27.H1_H1 ;  /* 0x3000001bffae7230 */ /* 0x000fe20000004100 */
[----:B------:R-:W-:Y:S01]  /*1400*/  LOP3.LUT R165, R165, 0x3, RZ, 0xc0, !PT ;  /* 0x00000003a5a57812 */ /* 0x000fe200078ec0ff */
[----:B------:R-:W-:Y:S01]  /*1410*/  IMAD R0, R0, -0x2daee0ad, RZ ;  /* 0xd2511f5300007824 */ /* 0x000fe200078e02ff */
[----:B------:R1:W-:Y:S01]  /*1420*/  STL [R1+0x180], R112 ;  /* 0x0001807001007387 */ /* 0x0003e20000100800 */
[----:B------:R-:W-:Y:S01]  /*1430*/  IMAD R2, R2, -0x326172a9, RZ ;  /* 0xcd9e8d5702027824 */ /* 0x000fe200078e02ff */
[----:B------:R-:W-:Y:S01]  /*1440*/  ULDC.U8 UR25, c[0x0][0x2a0] ;  /* 0x0000a80000197ab9 */ /* 0x000fe20000000000 */
[----:B------:R-:W-:Y:S01]  /*1450*/  IMAD.HI.U32 R27, R166, -0x326172a9, RZ ;  /* 0xcd9e8d57a61b7827 */ /* 0x000fe200078e00ff */
[----:B------:R2:W-:Y:S01]  /*1460*/  STL [R1+0x17c], R113 ;  /* 0x00017c7101007387 */ /* 0x0005e20000100800 */
[----:B------:R-:W-:-:S02]  /*1470*/  UISETP.NE.AND.EX UP0, UPT, UR27, URZ, UPT, UP0 ;  /* 0x0000003f1b00728c */ /* 0x000fc4000bf05300 */
[--C-:B0-----:R-:W-:Y:S01]  /*1480*/  HADD2.F32 R3, -RZ, R114.reuse.H0_H0 ;  /* 0x20000072ff037230 */ /* 0x101fe20000004100 */
[----:B------:R-:W-:Y:S01]  /*1490*/  LOP3.LUT R27, R27, UR24, R2, 0x96, !PT ;  /* 0x000000181b1b7c12 */ /* 0x000fe2000f8e9602 */
[--C-:B------:R-:W-:Y:S01]  /*14a0*/  HADD2.F32 R217, -RZ, R205.reuse.H0_H0 ;  /* 0x200000cdffd97230 */ /* 0x100fe20000004100 */
[----:B------:R-:W-:Y:S01]  /*14b0*/  ULDC UR34, c[0x0][0x218] ;  /* 0x0000860000227ab9 */ /* 0x000fe20000000800 */
[----:B-1----:R-:W-:Y:S01]  /*14c0*/  HADD2.F32 R112, -RZ, R114.H1_H1 ;  /* 0x30000072ff707230 */ /* 0x002fe20000004100 */
[----:B------:R0:W-:Y:S01]  /*14d0*/  STL [R1+0x178], R3 ;  /* 0x0001780301007387 */ /* 0x0001e20000100800 */
[----:B------:R-:W-:Y:S01]  /*14e0*/  HADD2.F32 R215, -RZ, R205.H1_H1 ;  /* 0x300000cdffd77230 */ /* 0x000fe20000004100 */
[----:B------:R-:W-:Y:S01]  /*14f0*/  ULDC UR32, c[0x0][0x2d8] ;  /* 0x0000b60000207ab9 */ /* 0x000fe20000000800 */
[----:B--2---:R-:W-:Y:S01]  /*1500*/  HADD2.F32 R113, -RZ, R115.H0_H0 ;  /* 0x20000073ff717230 */ /* 0x004fe20000004100 */
[----:B------:R1:W-:Y:S01]  /*1510*/  STL [R1+0x174], R112 ;  /* 0x0001747001007387 */ /* 0x0003e20000100800 */
[--C-:B------:R-:W-:Y:S01]  /*1520*/  HADD2.F32 R223, -RZ, R36.reuse.H0_H0 ;  /* 0x20000024ffdf7230 */ /* 0x100fe20000004100 */
[----:B------:R-:W-:Y:S01]  /*1530*/  UISETP.NE.AND UP1, UPT, UR25, URZ, UPT ;  /* 0x0000003f1900728c */ /* 0x000fe2000bf25270 */
[----:B------:R-:W-:Y:S01]  /*1540*/  HADD2.F32 R221, -RZ, R36.H1_H1 ;  /* 0x30000024ffdd7230 */ /* 0x000fe20000004100 */
[----:B------:R-:W-:Y:S01]  /*1550*/  STL [R1+0x170], R113 ;  /* 0x0001707101007387 */ /* 0x000fe20000100800 */
[----:B------:R-:W-:Y:S01]  /*1560*/  HADD2.F32 R218, -RZ, R37.H0_H0 ;  /* 0x20000025ffda7230 */ /* 0x000fe20000004100 */
[----:B------:R-:W-:Y:S01]  /*1570*/  ULDC.64 UR28, c[0x0][0x238] ;  /* 0x00008e00001c7ab9 */ /* 0x000fe20000000a00 */
[----:B0-----:R-:W-:Y:S01]  /*1580*/  HADD2.F32 R3, -RZ, R115.H1_H1 ;  /* 0x30000073ff037230 */ /* 0x001fe20000004100 */
[----:B------:R-:W-:Y:S01]  /*1590*/  ULDC.64 UR30, c[0x0][0x240] ;  /* 0x00009000001e7ab9 */ /* 0x000fe20000000a00 */
        /* <DEDUP_REMOVED lines=13> */
[----:B------:R0:W-:Y:S01]  /*1670*/  STL [R1+0x160], R3 ;  /* 0x0001600301007387 */ /* 0x0001e20000100800 */
[----:B------:R-:W-:Y:S02]  /*1680*/  HADD2.F32 R219, -RZ, R204.H1_H1 ;  /* 0x300000ccffdb7230 */ /* 0x000fe40000004100 */
[----:B-1----:R-:W-:Y:S01]  /*1690*/  HADD2.F32 R108, -RZ, R110.H0_H0 ;  /* 0x2000006eff6c7230 */ /* 0x002fe20000004100 */
        /* <DEDUP_REMOVED lines=79> */
[----:B------:R-:W-:Y:S01]  /*1b90*/  HADD2.F32 R183, -RZ, R25.H1_H1 ;  /* 0x30000019ffb77230 */ /* 0x000fe20000004100 */
[----:B------:R-:W-:Y:S01]  /*1ba0*/  STL [R1+0x104], R100 ;  /* 0x0001046401007387 */ /* 0x000fe20000100800 */
[----:B------:R-:W-:Y:S02]  /*1bb0*/  HADD2.F32 R181, -RZ, R26.H0_H0 ;  /* 0x2000001affb57230 */ /* 0x000fe40000004100 */
[----:B0-----:R-:W-:Y:S02]  /*1bc0*/  HADD2.F32 R3, -RZ, R97.H0_H0 ;  /* 0x20000061ff037230 */ /* 0x001fe40000004100 */
[----:B------:R-:W-:-:S02]  /*1bd0*/  HADD2.F32 R97, -RZ, R98.H0_H0 ;  /* 0x20000062ff617230 */ /* 0x000fc40000004100 */
        /* <DEDUP_REMOVED lines=25> */
[----:B------:R-:W-:Y:S01]  /*1d70*/  HADD2.F32 R32, -RZ, R13.H1_H1 ;  /* 0x3000000dff207230 */ /* 0x000fe20000004100 */
        /* <DEDUP_REMOVED lines=8> */
[----:B------:R0:W-:Y:S01]  /*1e00*/  STL [R1+0xdc], R3 ;  /* 0x0000dc0301007387 */ /* 0x0001e20000100800 */
[----:B------:R-:W-:Y:S02]  /*1e10*/  HADD2.F32 R21, -RZ, R10.H0_H0 ;  /* 0x2000000aff157230 */ /* 0x000fe40000004100 */
[----:B-1----:R-:W-:Y:S01]  /*1e20*/  HADD2.F32 R92, -RZ, R94.H1_H1 ;  /* 0x3000005eff5c7230 */ /* 0x002fe20000004100 */
        /* <DEDUP_REMOVED lines=9> */
[----:B------:R-:W-:Y:S02]  /*1ec0*/  HADD2.F32 R193, -RZ, R191.H0_H0 ;  /* 0x200000bfffc17230 */ /* 0x000fe40000004100 */
[----:B--2---:R-:W-:Y:S01]  /*1ed0*/  HADD2.F32 R92, -RZ, R88.H0_H0 ;  /* 0x20000058ff5c7230 */ /* 0x004fe20000004100 */
[----:B------:R-:W-:Y:S01]  /*1ee0*/  STL [R1+0xcc], R93 ;  /* 0x0000cc5d01007387 */ /* 0x000fe20000100800 */
[----:B------:R-:W-:-:S02]  /*1ef0*/  HADD2.F32 R25, -RZ, R8.H0_H0 ;  /* 0x20000008ff197230 */ /* 0x000fc40000004100 */
[----:B------:R-:W-:Y:S01]  /*1f00*/  HADD2.F32 R24, -RZ, R8.H1_H1 ;  /* 0x30000008ff187230 */ /* 0x000fe20000004100 */
[----:B------:R-:W-:Y:S01]  /*1f10*/  STL [R1+0xc8], R92 ;  /* 0x0000c85c01007387 */ /* 0x000fe20000100800 */
[----:B------:R-:W-:Y:S02]  /*1f20*/  HADD2.F32 R23, -RZ, R9.H0_H0 ;  /* 0x20000009ff177230 */ /* 0x000fe40000004100 */
[----:B0-----:R-:W-:Y:S02]  /*1f30*/  HADD2.F32 R3, -RZ, R88.H1_H1 ;  /* 0x30000058ff037230 */ /* 0x001fe40000004100 */
        /* <DEDUP_REMOVED lines=32> */
[--C-:B0-----:R-:W-:Y:S02]  /*2140*/  HADD2.F32 R3, -RZ, R85.reuse.H0_H0 ;  /* 0x20000055ff037230 */ /* 0x101fe40000004100 */
[----:B------:R-:W-:Y:S02]  /*2150*/  HADD2.F32 R85, -RZ, R85.H1_H1 ;  /* 0x30000055ff557230 */ /* 0x000fe40000004100 */
[----:B------:R-:W-:Y:S01]  /*2160*/  HADD2.F32 R252, -RZ, R60.H1_H1 ;  /* 0x3000003cfffc7230 */ /* 0x000fe20000004100 */
[----:B------:R0:W-:Y:S01]  /*2170*/  STL [R1+0xa0], R3 ;  /* 0x0000a00301007387 */ /* 0x0001e20000100800 */
[----:B------:R-:W-:-:S02]  /*2180*/  HADD2.F32 R250, -RZ, R61.H0_H0 ;  /* 0x2000003dfffa7230 */ /* 0x000fc40000004100 */
[----:B-1----:R-:W-:Y:S01]  /*2190*/  HADD2.F32 R84, -RZ, R86.H0_H0 ;  /* 0x20000056ff547230 */ /* 0x002fe20000004100 */
        /* <DEDUP_REMOVED lines=11> */
[----:B------:R-:W-:Y:S01]  /*2250*/  STL [R1+0x90], R85 ;  /* 0x0000905501007387 */ /* 0x000fe20000100800 */
[--C-:B------:R-:W-:Y:S02]  /*2260*/  HADD2.F32 R239, -RZ, R56.reuse.H0_H0 ;  /* 0x20000038ffef7230 */ /* 0x100fe40000004100 */
[----:B------:R-:W-:Y:S01]  /*2270*/  HADD2.F32 R237, -RZ, R56.H1_H1 ;  /* 0x30000038ffed7230 */ /* 0x000fe20000004100 */
[----:B------:R1:W-:Y:S01]  /*2280*/  STL [R1+0x8c], R84 ;  /* 0x00008c5401007387 */ /* 0x0003e20000100800 */
[----:B------:R-:W-:-:S02]  /*2290*/  HADD2.F32 R235, -RZ, R57.H0_H0 ;  /* 0x20000039ffeb7230 */ /* 0x000fc40000004100 */
[--C-:B0-----:R-:W-:Y:S02]  /*22a0*/  HADD2.F32 R3, -RZ, R80.reuse.H0_H0 ;  /* 0x20000050ff037230 */ /* 0x101fe40000004100 */
[----:B------:R-:W-:Y:S02]  /*22b0*/  HADD2.F32 R80, -RZ, R80.H1_H1 ;  /* 0x30000050ff507230 */ /* 0x000fe40000004100 */
[----:B------:R-:W-:Y:S01]  /*22c0*/  HADD2.F32 R233, -RZ, R57.H1_H1 ;  /* 0x30000039ffe97230 */ /* 0x000fe20000004100 */
[----:B------:R0:W-:Y:S01]  /*22d0*/  STL [R1+0x88], R3 ;  /* 0x0000880301007387 */ /* 0x0001e20000100800 */
[--C-:B------:R-:W-:Y:S02]  /*22e0*/  HADD2.F32 R231, -RZ, R58.reuse.H0_H0 ;  /* 0x2000003affe77230 */ /* 0x100fe40000004100 */
[----:B-1----:R-:W-:Y:S01]  /*22f0*/  HADD2.F32 R84, -RZ, R81.H0_H0 ;  /* 0x20000051ff547230 */ /* 0x002fe20000004100 */
[----:B------:R1:W-:Y:S01]  /*2300*/  STL [R1+0x84], R80 ;  /* 0x0000845001007387 */ /* 0x0003e20000100800 */
[----:B------:R-:W-:-:S02]  /*2310*/  HADD2.F32 R229, -RZ, R58.H1_H1 ;  /* 0x3000003affe57230 */ /* 0x000fc40000004100 */
[--C-:B------:R-:W-:Y:S01]  /*2320*/  HADD2.F32 R227, -RZ, R59.reuse.H0_H0 ;  /* 0x2000003bffe37230 */ /* 0x100fe20000004100 */
[----:B------:R-:W-:Y:S01]  /*2330*/  STL [R1+0x80], R84 ;  /* 0x0000805401007387 */ /* 0x000fe20000100800 */
[----:B------:R-:W-:Y:S02]  /*2340*/  HADD2.F32 R225, -RZ, R59.H1_H1 ;  /* 0x3000003bffe17230 */ /* 0x000fe40000004100 */
[----:B0-----:R-:W-:Y:S02]  /*2350*/  HADD2.F32 R3, -RZ, R81.H1_H1 ;  /* 0x30000051ff037230 */ /* 0x001fe40000004100 */
[--C-:B------:R-:W-:Y:S02]  /*2360*/  HADD2.F32 R81, -RZ, R82.reuse.H1_H1 ;  /* 0x30000052ff517230 */ /* 0x100fe40000004100 */
[----:B-1----:R-:W-:Y:S01]  /*2370*/  HADD2.F32 R80, -RZ, R82.H0_H0 ;  /* 0x20000052ff507230 */ /* 0x002fe20000004100 */
        /* <DEDUP_REMOVED lines=16> */
[----:B------:R-:W-:Y:S01]  /*2480*/  HADD2.F32 R207, -RZ, R207.H1_H1 ;  /* 0x300000cfffcf7230 */ /* 0x000fe20000004100 */
        /* <DEDUP_REMOVED lines=14> */
[--C-:B------:R-:W-:Y:S02]  /*2570*/  HADD2.F32 R5, -RZ, R50.reuse.H0_H0 ;  /* 0x20000032ff057230 */ /* 0x100fe40000004100 */
[----:B------:R-:W-:Y:S01]  /*2580*/  HADD2.F32 R4, -RZ, R50.H1_H1 ;  /* 0x30000032ff047230 */ /* 0x000fe20000004100 */
[----:B------:R0:W-:Y:S01]  /*2590*/  STL [R1+0x58], R3 ;  /* 0x0000580301007387 */ /* 0x0001e20000100800 */
[----:B------:R-:W-:-:S02]  /*25a0*/  HADD2.F32 R2, -RZ, R51.H1_H1 ;  /* 0x30000033ff027230 */ /* 0x000fc40000004100 */
        /* <DEDUP_REMOVED lines=13> */
[----:B------:R-:W-:Y:S02]  /*2680*/  HADD2.F32 R72, -RZ, R73.H1_H1 ;  /* 0x30000049ff487230 */ /* 0x000fe40000004100 */
[--C-:B------:R-:W-:Y:S01]  /*2690*/  HADD2.F32 R155, -RZ, R43.reuse.H0_H0 ;  /* 0x2000002bff9b7230 */ /* 0x100fe20000004100 */
[----:B------:R-:W-:Y:S01]  /*26a0*/  STL [R1+0x40], R76 ;  /* 0x0000404c01007387 */ /* 0x000fe20000100800 */
[----:B------:R-:W-:-:S02]  /*26b0*/  HADD2.F32 R156, -RZ, R43.H1_H1 ;  /* 0x3000002bff9c7230 */ /* 0x000fc40000004100 */
[----:B0-----:R-:W-:Y:S02]  /*26c0*/  HADD2.F32 R3, -RZ, R73.H0_H0 ;  /* 0x20000049ff037230 */ /* 0x001fe40000004100 */
        /* <DEDUP_REMOVED lines=17> */
[----:B------:R-:W-:Y:S02]  /*27e0*/  IMAD R166, R166, -0x326172a9, RZ ;  /* 0xcd9e8d57a6a67824 */ /* 0x000fe400078e02ff */
[----:B------:R-:W-:Y:S01]  /*27f0*/  IMAD.MOV.U32 R167, RZ, RZ, RZ ;  /* 0x000000ffffa77224 */ /* 0x000fe200078e00ff */
[----:B------:R-:W-:Y:S01]  /*2800*/  STL [R1+0x10], R73 ;  /* 0x0000104901007387 */ /* 0x000fe20000100800 */
        /* <DEDUP_REMOVED lines=11> */
[----:B------:R2:W-:Y:S01]  /*28c0*/  STL [R1+0x1c], R68 ;  /* 0x00001c4401007387 */ /* 0x0005e20000100800 */
[--C-:B0-----:R-:W-:Y:S02]  /*28d0*/  HADD2.F32 R3, -RZ, R71.reuse.H0_H0 ;  /* 0x20000047ff037230 */ /* 0x101fe40000004100 */
[----:B-1----:R-:W-:-:S03]  /*28e0*/  HADD2.F32 R69, -RZ, R71.H1_H1 ;  /* 0x30000047ff457230 */ /* 0x002fc60000004100 */
[----:B------:R0:W-:Y:S01]  /*28f0*/  STL [R1+0x14], R3 ;  /* 0x0000140301007387 */ /* 0x0001e20000100800 */
[----:B--2---:R-:W-:-:S03]  /*2900*/  HADD2.F32 R68, -RZ, R64.H0_H0 ;  /* 0x20000040ff447230 */ /* 0x004fc60000004100 */
[----:B------:R-:W-:Y:S04]  /*2910*/  STL [R1+0xc], R69 ;  /* 0x00000c4501007387 */ /* 0x000fe80000100800 */
[----:B------:R-:W-:Y:S01]  /*2920*/  STL [R1+0x8], R68 ;  /* 0x0000084401007387 */ /* 0x000fe20000100800 */
[----:B0-----:R-:W-:-:S05]  /*2930*/  HADD2.F32 R3, -RZ, R64.H1_H1 ;  /* 0x30000040ff037230 */ /* 0x001fca0000004100 */
[----:B------:R0:W-:Y:S02]  /*2940*/  STL [R1], R3 ;  /* 0x0000000301007387 */ /* 0x0001e40000100800 */
[----:B0-----:R-:W-:-:S05]  /*2950*/  HADD2.F32 R3, -RZ, R60.H0_H0 ;  /* 0x2000003cff037230 */ /* 0x001fca0000004100 */
[----:B------:R0:W-:Y:S02]  /*2960*/  STL [R1+0x4], R3 ;  /* 0x0000040301007387 */ /* 0x0001e40000100800 */
[----:B0-----:R-:W-:-:S04]  /*2970*/  IMAD.HI.U32 R3, R168, -0x2daee0ad, RZ ;  /* 0xd2511f53a8037827 */ /* 0x001fc800078e00ff */
[----:B------:R-:W-:Y:S01]  /*2980*/  IMAD R168, R168, -0x2daee0ad, RZ ;  /* 0xd2511f53a8a87824 */ /* 0x000fe200078e02ff */
[----:B------:R-:W-:Y:S01]  /*2990*/  LOP3.LUT R26, R3, UR33, R0, 0x96, !PT ;  /* 0x00000021031a7c12 */ /* 0x000fe2000f8e9600 */
[----:B------:R-:W-:Y:S02]  /*29a0*/  HADD2.F32 R3, -RZ, R51.H0_H0 ;  /* 0x20000033ff037230 */ /* 0x000fe40000004100 */
[----:B------:R-:W-:-:S07]  /*29b0*/  HADD2.F32 R0, -RZ, R40.H0_H0 ;  /* 0x20000028ff007230 */ /* 0x000fce0000004100 */
.L_x_48322:
        /* <DEDUP_REMOVED lines=41> */
.L_x_47724:
[----:B------:R-:W-:-:S07]  /*2c50*/  IMAD.MOV.U32 R170, RZ, RZ, R166 ;  /* 0x000000ffffaa7224 */ /* 0x000fce00078e00a6 */
.L_x_47725:
[----:B------:R-:W-:Y:S05]  /*2c60*/  BSYNC B2 ;  /* 0x0000000000027941 */ /* 0x000fea0003800000 */
.L_x_47723:
        /* <DEDUP_REMOVED lines=16> */
.L_x_47729:
[----:B------:R-:W-:Y:S05]  /*2d70*/  BSYNC B3 ;  /* 0x0000000000037941 */ /* 0x000fea0003800000 */
.L_x_47728:
        /* <DEDUP_REMOVED lines=44> */
.L_x_47727:
[----:B------:R-:W-:Y:S05]  /*3040*/  BSYNC B2 ;  /* 0x0000000000027941 */ /* 0x000fea0003800000 */
.L_x_47726:
[----:B------:R-:W2:Y:S01]  /*3050*/  LDL R51, [R1+0x188] ;  /* 0x0001880001337983 */ /* 0x000ea20000100800 */
[----:B------:R-:W0:Y:S01]  /*3060*/  LDC R129, c[0x0][0x294] ;  /* 0x0000a500ff817b82 */ /* 0x000e220000000800 */
[----:B------:R-:W-:Y:S01]  /*3070*/  HFMA2.MMA R173, -RZ, RZ, 0.1171875, 0 ;  /* 0x2f800000ffad7435 */ /* 0x000fe200000001ff */
[----:B------:R-:W-:Y:S01]  /*3080*/  ISETP.NE.U32.AND P0, PT, R48, RZ, PT ;  /* 0x000000ff3000720c */ /* 0x000fe20003f05070 */
[----:B------:R-:W-:Y:S01]  /*3090*/  BSSY B2, `(.L_x_47730) ;  /* 0x000001a000027945 */ /* 0x000fe20003800000 */
[----:B------:R-:W-:Y:S02]  /*30a0*/  I2FP.F32.U32 R48, R170 ;  /* 0x000000aa00307245 */ /* 0x000fe40000201000 */
[----:B------:R-:W-:Y:S01]  /*30b0*/  ISETP.NE.AND.EX P0, PT, R49, RZ, PT, P0 ;  /* 0x000000ff3100720c */ /* 0x000fe20003f05300 */
[----:B-----5:R-:W-:Y:S01]  /*30c0*/  HADD2.F32 R49, -RZ, R52.H0_H0 ;  /* 0x20000034ff317230 */ /* 0x020fe20000004100 */
[----:B------:R-:W1:Y:S01]  /*30d0*/  LDC R172, c[0x0][0x298] ;  /* 0x0000a600ffac7b82 */ /* 0x000e620000000800 */
[----:B------:R-:W-:-:S02]  /*30e0*/  LOP3.LUT R145, R145, 0xfffffffb, RZ, 0xc0, !PT ;  /* 0xfffffffb91917812 */ /* 0x000fc400078ec0ff */
[----:B------:R-:W-:Y:S01]  /*30f0*/  FFMA.FTZ R48, R48, R173, 1.1641532182693481445e-10 ;  /* 0x2f00000030307423 */ /* 0x000fe200000100ad */
[----:B------:R-:W-:-:S04]  /*3100*/  FMUL.FTZ R49, R49, R128 ;  /* 0x0000008031317220 */ /* 0x000fc80000410000 */
[----:B0-----:R-:W-:Y:S01]  /*3110*/  FSETP.GTU.FTZ.AND P1, PT, R48, R129, PT ;  /* 0x000000813000720b */ /* 0x001fe20003f3c000 */
[----:B-1----:R-:W-:-:S12]  /*3120*/  FMUL.FTZ R49, R49, R172 ;  /* 0x000000ac31317220 */ /* 0x002fd80000410000 */
        /* <DEDUP_REMOVED lines=15> */
.L_x_47731:
[----:B------:R-:W-:-:S07]  /*3220*/  IMAD.MOV.U32 R49, RZ, RZ, R166 ;  /* 0x000000ffff317224 */ /* 0x000fce00078e00a6 */
.L_x_47732:
[----:B------:R-:W-:Y:S05]  /*3230*/  BSYNC B2 ;  /* 0x0000000000027941 */ /* 0x000fea0003800000 */
.L_x_47730:
        /* <DEDUP_REMOVED lines=16> */
.L_x_47736:
[----:B------:R-:W-:Y:S05]  /*3340*/  BSYNC B3 ;  /* 0x0000000000037941 */ /* 0x000fea0003800000 */
.L_x_47735:
        /* <DEDUP_REMOVED lines=44> */
.L_x_47734:
[----:B------:R-:W-:Y:S05]  /*3610*/  BSYNC B2 ;  /* 0x0000000000027941 */ /* 0x000fea0003800000 */
.L_x_47733:
[----:B------:R-:W2:Y:S01]  /*3620*/  LDL R50, [R1+0x184] ;  /* 0x0001840001327983 */ /* 0x000ea20000100800 */
        /* <DEDUP_REMOVED lines=23> */
.L_x_47738:
[----:B------:R-:W-:-:S07]  /*37a0*/  MOV R52, R166 ;  /* 0x000000a600347202 */ /* 0x000fce0000000f00 */
.L_x_47739:
[----:B------:R-:W-:Y:S05]  /*37b0*/  BSYNC B2 ;  /* 0x0000000000027941 */ /* 0x000fea0003800000 */
.L_x_47737:
        /* <DEDUP_REMOVED lines=16> */
.L_x_47743:
[----:B------:R-:W-:Y:S05]  /*38c0*/  BSYNC B3 ;  /* 0x0000000000037941 */ /* 0x000fea0003800000 */
.L_x_47742:
        /* <DEDUP_REMOVED lines=44> */
.L_x_47741:
[----:B------:R-:W-:Y:S05]  /*3b90*/  BSYNC B2 ;  /* 0x0000000000027941 */ /* 0x000fea0003800000 */
.L_x_47740:
        /* <DEDUP_REMOVED lines=22> */
.L_x_47745:
[----:B------:R-:W-:-:S07]  /*3d00*/  IMAD.MOV.U32 R51, RZ, RZ, R166 ;  /* 0x000000ffff337224 */ /* 0x000fce00078e00a6 */
.L_x_47746:
[----:B------:R-:W-:Y:S05]  /*3d10*/  BSYNC B2 ;  /* 0x0000000000027941 */ /* 0x000fea0003800000 */
.L_x_47744:
        /* <DEDUP_REMOVED lines=16> */
.L_x_47750:
[----:B------:R-:W-:Y:S05]  /*3e20*/  BSYNC B3 ;  /* 0x0000000000037941 */ /* 0x000fea0003800000 */
.L_x_47749:
        /* <DEDUP_REMOVED lines=44> */
.L_x_47748:
[----:B------:R-:W-:Y:S05]  /*40f0*/  BSYNC B2 ;  /* 0x0000000000027941 */ /* 0x000fea0003800000 */
.L_x_47747:
        /* <DEDUP_REMOVED lines=22> */
.L_x_47752:
[----:B------:R-:W-:-:S07]  /*4260*/  MOV R165, R166 ;  /* 0x000000a600a57202 */ /* 0x000fce0000000f00 */
.L_x_47753:
[----:B------:R-:W-:Y:S05]  /*4270*/  BSYNC B2 ;  /* 0x0000000000027941 */ /* 0x000fea0003800000 */
.L_x_47751:
        /* <DEDUP_REMOVED lines=16> */
.L_x_47757:
[----:B------:R-:W-:Y:S05]  /*4380*/  BSYNC B3 ;  /* 0x0000000000037941 */ /* 0x000fea0003800000 */
.L_x_47756:
        /* <DEDUP_REMOVED lines=44> */
.L_x_47755:
[----:B------:R-:W-:Y:S05]  /*4650*/  BSYNC B2 ;  /* 0x0000000000027941 */ /* 0x000fea0003800000 */
.L_x_47754:
        /* <DEDUP_REMOVED lines=22> */
.L_x_47759:
[----:B------:R-:W-:-:S07]  /*47c0*/  IMAD.MOV.U32 R53, RZ, RZ, R166 ;  /* 0x000000ffff357224 */ /* 0x000fce00078e00a6 */
.L_x_47760:
[----:B------:R-:W-:Y:S05]  /*47d0*/  BSYNC B2 ;  /* 0x0000000000027941 */ /* 0x000fea0003800000 */
.L_x_47758:
        /* <DEDUP_REMOVED lines=16> */
.L_x_47764:
[----:B------:R-:W-:Y:S05]  /*48e0*/  BSYNC B3 ;  /* 0x0000000000037941 */ /* 0x000fea0003800000 */
.L_x_47763:
        /* <DEDUP_REMOVED lines=44> */
.L_x_47762:
[----:B------:R-:W-:Y:S05]  /*4bb0*/  BSYNC B2 ;  /* 0x0000000000027941 */ /* 0x000fea0003800000 */
.L_x_47761:
        /* <DEDUP_REMOVED lines=22> */
.L_x_47766:
[----:B------:R-:W-:-:S07]  /*4d20*/  MOV R54, R166 ;  /* 0x000000a600367202 */ /* 0x000fce0000000f00 */
.L_x_47767:
[----:B------:R-:W-:Y:S05]  /*4d30*/  BSYNC B2 ;  /* 0x0000000000027941 */ /* 0x000fea0003800000 */
.L_x_47765:
        /* <DEDUP_REMOVED lines=16> */
.L_x_47771:
[----:B------:R-:W-:Y:S05]  /*4e40*/  BSYNC B3 ;  /* 0x0000000000037941 */ /* 0x000fea0003800000 */
.L_x_47770:
        /* <DEDUP_REMOVED lines=44> */
.L_x_47769:
[----:B------:R-:W-:Y:S05]  /*5110*/  BSYNC B2 ;  /* 0x0000000000027941 */ /* 0x000fea0003800000 */
.L_x_47768:
        /* <DEDUP_REMOVED lines=22> */
.L_x_47773:
[----:B------:R-:W-:-:S07]  /*5280*/  IMAD.MOV.U32 R175, RZ, RZ, R166 ;  /* 0x000000ffffaf7224 */ /* 0x000fce00078e00a6 */
.L_x_47774:
[----:B------:R-:W-:Y:S05]  /*5290*/  BSYNC B2 ;  /* 0x0000000000027941 */ /* 0x000fea0003800000 */
.L_x_47772:
        /* <DEDUP_REMOVED lines=19> */
.L_x_47778:
[----:B------:R-:W-:Y:S05]  /*53d0*/  BSYNC B3 ;  /* 0x0000000000037941 */ /* 0x000fea0003800000 */
.L_x_47777:
        /* <DEDUP_REMOVED lines=44> */
.L_x_47776:
[----:B------:R-:W-:Y:S05]  /*56a0*/  BSYNC B2 ;  /* 0x0000000000027941 */ /* 0x000fea0003800000 */
.L_x_47775:
[----:B------:R-:W2:Y:S01]  /*56b0*/  LDL R220, [R1+0x16c] ;  /* 0x00016c0001dc7983 */ /* 0x000ea20000100800 */
[----:B------:R-:W-:Y:S01]  /*56c0*/  I2FP.F32.U32 R130, R175 ;  /* 0x000000af00827245 */ /* 0x000fe20000201000 */
[----:B------:R-:W-:Y:S01]  /*56d0*/  HADD2.F32 R55, -RZ, R55.H1_H1 ;  /* 0x30000037ff377230 */ /* 0x000fe20000004100 */
        /* <DEDUP_REMOVED lines=8> */
[----:B------:R-:W-:-:S02]  /*5760*/  SEL R129, RZ, 0x1, P3 ;  /* 0x00000001ff817807 */ /* 0x000fc40001800000 */
[----:B------:R-:W-:Y:S02]  /*5770*/  SEL R131, RZ, 0x1000000, P4 ;  /* 0x01000000ff837807 */ /* 0x000fe40002000000 */
[----:B------:R-:W-:Y:S02]  /*5780*/  SEL R172, RZ, 0x1, P5 ;  /* 0x00000001ffac7807 */ /* 0x000fe40002800000 */
[----:B------:R-:W-:Y:S02]  /*5790*/  LOP3.LUT R171, R130, R131, R171, 0xfe, !PT ;  /* 0x0000008382ab7212 */ /* 0x000fe400078efeab */
[----:B------:R-:W-:Y:S01]  /*57a0*/  SEL R130, RZ, 0x1, P2 ;  /* 0x00000001ff827807 */ /* 0x000fe20001000000 */
[----:B------:R-:W-:Y:S01]  /*57b0*/  IMAD.WIDE.U32 R172, R172, 0x100, RZ ;  /* 0x00000100acac7825 */ /* 0x000fe200078e00ff */
[----:B------:R-:W-:Y:S02]  /*57c0*/  FSEL R55, R55, RZ, !P4 ;  /* 0x000000ff37377208 */ /* 0x000fe40006000000 */
[----:B------:R-:W-:Y:S01]  /*57d0*/  LOP3.LUT P6, RZ, R145, 0x4, RZ, 0xc0, !PT ;  /* 0x0000000491ff7812 */ /* 0x000fe200078cc0ff */
[----:B------:R-:W-:-:S05]  /*57e0*/  IMAD.WIDE.U32 R130, R130, 0x1000000, RZ ;  /* 0x0100000082827825 */ /* 0x000fca00078e00ff */
        /* <DEDUP_REMOVED lines=9> */
[----:B------:R-:W-:Y:S01]  /*5880*/  IADD3 R129, R169, 0x20, RZ ;  /* 0x00000020a9817810 */ /* 0x000fe20007ffe0ff */
[----:B--2---:R-:W-:-:S04]  /*5890*/  FMUL.FTZ R55, R220, R55 ;  /* 0x00000037dc377220 */ /* 0x004fc80000410000 */
[----:B------:R-:W-:-:S05]  /*58a0*/  @P0 FADD.FTZ R55, R47, R55 ;  /* 0x000000372f370221 */ /* 0x000fca0000010000 */
[----:B------:R0:W-:Y:S02]  /*58b0*/  STG.E.128 desc[UR4][R130.64+0x10], R52 ;  /* 0x0000103482007986 */ /* 0x0001e4000c101d04 */
[----:B0-----:R-:W-:-:S04]  /*58c0*/  LEA R130, P0, R169, UR30, 0x3 ;  /* 0x0000001ea9827c11 */ /* 0x001fc8000f8018ff */
[----:B------:R-:W-:-:S05]  /*58d0*/  LEA.HI.X R131, R169, UR31, RZ, 0x3, P0 ;  /* 0x0000001fa9837c11 */ /* 0x000fca00080f1cff */
[----:B------:R0:W-:Y:S04]  /*58e0*/  STG.E.64 desc[UR4][R130.64], R170 ;  /* 0x000000aa82007986 */ /* 0x0001e8000c101b04 */
.L_x_47722:
[----:B------:R-:W-:Y:S05]  /*58f0*/  BSYNC B1 ;  /* 0x0000000000017941 */ /* 0x000fea0003800000 */
.L_x_47721:
        /* <DEDUP_REMOVED lines=25> */
.L_x_47782:
[----:B0-----:R-:W-:-:S07]  /*5a90*/  IMAD.MOV.U32 R170, RZ, RZ, R166 ;  /* 0x000000ffffaa7224 */ /* 0x001fce00078e00a6 */
.L_x_47783:
[----:B------:R-:W-:Y:S05]  /*5aa0*/  BSYNC B2 ;  /* 0x0000000000027941 */ /* 0x000fea0003800000 */
.L_x_47781:
        /* <DEDUP_REMOVED lines=16> */
.L_x_47787:
[----:B------:R-:W-:Y:S05]  /*5bb0*/  BSYNC B3 ;  /* 0x0000000000037941 */ /* 0x000fea0003800000 */
.L_x_47786:
        /* <DEDUP_REMOVED lines=44> */
.L_x_47785:
[----:B------:R-:W-:Y:S05]  /*5e80*/  BSYNC B2 ;  /* 0x0000000000027941 */ /* 0x000fea0003800000 */
.L_x_47784:
        /* <DEDUP_REMOVED lines=29> */
.L_x_47789:
[----:B------:R-:W-:-:S07]  /*6060*/  IMAD.MOV.U32 R57, RZ, RZ, R166 ;  /* 0x000000ffff397224 */ /* 0x000fce00078e00a6 */
.L_x_47790:
[----:B------:R-:W-:Y:S05]  /*6070*/  BSYNC B2 ;  /* 0x0000000000027941 */ /* 0x000fea0003800000 */
.L_x_47788:
        /* <DEDUP_REMOVED lines=16> */
.L_x_47794:
[----:B------:R-:W-:Y:S05]  /*6180*/  BSYNC B3 ;  /* 0x0000000000037941 */ /* 0x000fea0003800000 */
.L_x_47793:
        /* <DEDUP_REMOVED lines=44> */
.L_x_47792:
[----:B------:R-:W-:Y:S05]  /*6450*/  BSYNC B2 ;  /* 0x0000000000027941 */ /* 0x000fea0003800000 */
.L_x_47791:
        /* <DEDUP_REMOVED lines=24> */
.L_x_47796:
[----:B------:R-:W-:-:S07]  /*65e0*/  MOV R60, R166 ;  /* 0x000000a6003c7202 */ /* 0x000fce0000000f00 */
.L_x_47797:
[----:B------:R-:W-:Y:S05]  /*65f0*/  BSYNC B2 ;  /* 0x0000000000027941 */ /* 0x000fea0003800000 */
.L_x_47795:
        /* <DEDUP_REMOVED lines=16> */
.L_x_47801:
[----:B------:R-:W-:Y:S05]  /*6700*/  BSYNC B3 ;  /* 0x0000000000037941 */ /* 0x000fea0003800000 */
.L_x_47800:
        /* <DEDUP_REMOVED lines=44> */
.L_x_47799:
[----:B------:R-:W-:Y:S05]  /*69d0*/  BSYNC B2 ;  /* 0x0000000000027941 */ /* 0x000fea0003800000 */
.L_x_47798:
        /* <DEDUP_REMOVED lines=22> */
.L_x_47803:
[----:B------:R-:W-:-:S07]  /*6b40*/  IMAD.MOV.U32 R59, RZ, RZ, R166 ;  /* 0x000000ffff3b7224 */ /* 0x000fce00078e00a6 */
.L_x_47804:
[----:B------:R-:W-:Y:S05]  /*6b50*/  BSYNC B2 ;  /* 0x0000000000027941 */ /* 0x000fea0003800000 */
.L_x_47802:
        /* <DEDUP_REMOVED lines=16> */
.L_x_47808:
[----:B------:R-:W-:Y:S05]  /*6c60*/  BSYNC B3 ;  /* 0x0000000000037941 */ /* 0x000fea0003800000 */
.L_x_47807:
        /* <DEDUP_REMOVED lines=44> */
.L_x_47806:
[----:B------:R-:W-:Y:S05]  /*6f30*/  BSYNC B2 ;  /* 0x0000000000027941 */ /* 0x000fea0003800000 */
.L_x_47805:
[----:B------:R-:W2:Y:S01]  /*6f40*/  LDL R165, [R1+0x15c] ;  /* 0x00015c0001a57983 */ /* 0x000ea20000100800 */
        /* <DEDUP_REMOVED lines=21> */
.L_x_47810:
[----:B------:R-:W-:-:S07]  /*70a0*/  MOV R165, R166 ;  /* 0x000000a600a57202 */ /* 0x000fce0000000f00 */
.L_x_47811:
[----:B------:R-:W-:Y:S05]  /*70b0*/  BSYNC B2 ;  /* 0x0000000000027941 */ /* 0x000fea0003800000 */
.L_x_47809:
        /* <DEDUP_REMOVED lines=16> */
.L_x_47815:
[----:B------:R-:W-:Y:S05]  /*71c0*/  BSYNC B3 ;  /* 0x0000000000037941 */ /* 0x000fea0003800000 */
.L_x_47814:
        /* <DEDUP_REMOVED lines=44> */
.L_x_47813:
[----:B------:R-:W-:Y:S05]  /*7490*/  BSYNC B2 ;  /* 0x0000000000027941 */ /* 0x000fea0003800000 */
.L_x_47812:
        /* <DEDUP_REMOVED lines=22> */
.L_x_47817:
[----:B------:R-:W-:-:S07]  /*7600*/  IMAD.MOV.U32 R61, RZ, RZ, R166 ;  /* 0x000000ffff3d7224 */ /* 0x000fce00078e00a6 */
.L_x_47818:
[----:B------:R-:W-:Y:S05]  /*7610*/  BSYNC B2 ;  /* 0x0000000000027941 */ /* 0x000fea0003800000 */
.L_x_47816:
        /* <DEDUP_REMOVED lines=16> */
.L_x_47822:
[----:B------:R-:W-:Y:S05]  /*7720*/  BSYNC B3 ;  /* 0x0000000000037941 */ /* 0x000fea0003800000 */
.L_x_47821:
        /* <DEDUP_REMOVED lines=44> */
.L_x_47820:
[----:B------:R-:W-:Y:S05]  /*79f0*/  BSYNC B2 ;  /* 0x0000000000027941 */ /* 0x000fea0003800000 */
.L_x_47819:
        /* <DEDUP_REMOVED lines=22> */
.L_x_47824:
[----:B------:R-:W-:-:S07]  /*7b60*/  MOV R62, R166 ;  /* 0x000000a6003e7202 */ /* 0x000fce0000000f00 */
.L_x_47825:
[----:B------:R-:W-:Y:S05]  /*7b70*/  BSYNC B2 ;  /* 0x0000000000027941 */ /* 0x000fea0003800000 */
.L_x_47823:
        /* <DEDUP_REMOVED lines=16> */
.L_x_47829:
[----:B------:R-:W-:Y:S05]  /*7c80*/  BSYNC B3 ;  /* 0x0000000000037941 */ /* 0x000fea0003800000 */
.L_x_47828:
        /* <DEDUP_REMOVED lines=44> */
.L_x_47827:
[----:B------:R-:W-:Y:S05]  /*7f50*/  BSYNC B2 ;  /* 0x0000000000027941 */ /* 0x000fea0003800000 */
.L_x_47826:
        /* <DEDUP_REMOVED lines=22> */
.L_x_47831:
[----:B------:R-:W-:-:S07]  /*80c0*/  IMAD.MOV.U32 R220, RZ, RZ, R166 ;  /* 0x000000ffffdc7224 */ /* 0x000fce00078e00a6 */
.L_x_47832:
[----:B------:R-:W-:Y:S05]  /*80d0*/  BSYNC B2 ;  /* 0x0000000000027941 */ /* 0x000fea0003800000 */
.L_x_47830:
        /* <DEDUP_REMOVED lines=19> */
.L_x_47836:
[----:B------:R-:W-:Y:S05]  /*8210*/  BSYNC B3 ;  /* 0x0000000000037941 */ /* 0x000fea0003800000 */
.L_x_47835:
        /* <DEDUP_REMOVED lines=44> */
.L_x_47834:
[----:B------:R-:W-:Y:S05]  /*84e0*/  BSYNC B2 ;  /* 0x0000000000027941 */ /* 0x000fea0003800000 */
.L_x_47833:
[----:B------:R-:W-:Y:S02]  /*84f0*/  I2FP.F32.U32 R170, R220 ;  /* 0x000000dc00aa7245 */ /* 0x000fe40000201000 */
[----:B------:R-:W2:Y:S01]  /*8500*/  LDL R220, [R1+0x14c] ;  /* 0x00014c0001dc7983 */ /* 0x000ea20000100800 */
[----:B------:R-:W-:Y:S02]  /*8510*/  SEL R172, RZ, 0x10000, P5 ;  /* 0x00010000ffac7807 */ /* 0x000fe40002800000 */
[----:B------:R-:W-:Y:S01]  /*8520*/  FFMA.FTZ R175, R170, R175, 1.1641532182693481445e-10 ;  /* 0x2f000000aaaf7423 */ /* 0x000fe200000100af */
[----:B------:R-:W-:Y:S01]  /*8530*/  SEL R170, RZ, 0x100, P4 ;  /* 0x00000100ffaa7807 */ /* 0x000fe20002000000 */
[----:B------:R-:W-:Y:S01]  /*8540*/  HADD2.F32 R63, -RZ, R63.H1_H1 ;  /* 0x3000003fff3f7230 */ /* 0x000fe20000004100 */
[----:B------:R-:W-:Y:S02]  /*8550*/  SEL R171, RZ, 0x1, P3 ;  /* 0x00000001ffab7807 */ /* 0x000fe40001800000 */
[----:B------:R-:W-:-:S02]  /*8560*/  FSETP.GTU.FTZ.AND P4, PT, R175, R130, PT ;  /* 0x00000082af00720b */ /* 0x000fc40003f9c000 */
[----:B------:R-:W-:Y:S02]  /*8570*/  LOP3.LUT P5, RZ, R145, 0x2, RZ, 0xc0, !PT ;  /* 0x0000000291ff7812 */ /* 0x000fe400078ac0ff */
[----:B------:R-:W-:Y:S01]  /*8580*/  SEL R130, RZ, 0x1000000, P4 ;  /* 0x01000000ff827807 */ /* 0x000fe20002000000 */
[----:B------:R-:W-:Y:S01]  /*8590*/  FMUL.FTZ R63, R63, R128 ;  /* 0x000000803f3f7220 */ /* 0x000fe20000410000 */
[----:B------:R-:W-:Y:S02]  /*85a0*/  LOP3.LUT P6, RZ, R145, 0x4, RZ, 0xc0, !PT ;  /* 0x0000000491ff7812 */ /* 0x000fe400078cc0ff */
[----:B------:R-:W-:Y:S02]  /*85b0*/  LOP3.LUT R172, R170, R130, R172, 0xfe, !PT ;  /* 0x00000082aaac7212 */ /* 0x000fe400078efeac */
[----:B------:R-:W-:Y:S01]  /*85c0*/  SEL R130, RZ, 0x1, P2 ;  /* 0x00000001ff827807 */ /* 0x000fe20001000000 */
[----:B------:R-:W-:-:S04]  /*85d0*/  FMUL.FTZ R63, R63, R131 ;  /* 0x000000833f3f7220 */ /* 0x000fc80000410000 */
[----:B------:R-:W-:Y:S01]  /*85e0*/  IMAD.WIDE.U32 R130, R130, 0x1000000, RZ ;  /* 0x0100000082827825 */ /* 0x000fe200078e00ff */
[----:B------:R-:W-:-:S04]  /*85f0*/  SEL R170, RZ, 0x1, P1 ;  /* 0x00000001ffaa7807 */ /* 0x000fc80000800000 */
[----:B------:R-:W-:Y:S02]  /*8600*/  LOP3.LUT R131, R131, R172, R171, 0xfe, !PT ;  /* 0x000000ac83837212 */ /* 0x000fe400078efeab */
[----:B------:R-:W-:Y:S01]  /*8610*/  SEL R172, RZ, 0x1, P5 ;  /* 0x00000001ffac7807 */ /* 0x000fe20002800000 */
[----:B------:R-:W-:Y:S01]  /*8620*/  IMAD.WIDE.U32 R170, R170, 0x10000, RZ ;  /* 0x00010000aaaa7825 */ /* 0x000fe200078e00ff */
[----:B------:R-:W-:-:S03]  /*8630*/  FSEL R63, R63, RZ, !P4 ;  /* 0x000000ff3f3f7208 */ /* 0x000fc60006000000 */
[----:B------:R-:W-:-:S03]  /*8640*/  IMAD.WIDE.U32 R172, R172, 0x100, RZ ;  /* 0x00000100acac7825 */ /* 0x000fc600078e00ff */
[----:B------:R-:W-:Y:S02]  /*8650*/  LOP3.LUT R170, R172, R130, R170, 0xfe, !PT ;  /* 0x00000082acaa7212 */ /* 0x000fe400078efeaa */
[----:B------:R-:W-:Y:S02]  /*8660*/  LEA R130, P1, R129, UR28, 0x5 ;  /* 0x0000001c81827c11 */ /* 0x000fe4000f8228ff */
        /* <DEDUP_REMOVED lines=9> */
[----:B------:R-:W-:-:S05]  /*8700*/  LEA.HI.X R131, R129, UR31, RZ, 0x3, P0 ;  /* 0x0000001f81837c11 */ /* 0x000fca00080f1cff */
[----:B------:R1:W-:Y:S01]  /*8710*/  STG.E.64 desc[UR4][R130.64], R170 ;  /* 0x000000aa82007986 */ /* 0x0003e2000c101b04 */
[----:B------:R-:W-:-:S07]  /*8720*/  IADD3 R129, R129, 0x20, RZ ;  /* 0x0000002081817810 */ /* 0x000fce0007ffe0ff */
.L_x_47780:
[----:B------:R-:W-:Y:S05]  /*8730*/  BSYNC B1 ;  /* 0x0000000000017941 */ /* 0x000fea0003800000 */
.L_x_47779:
        /* <DEDUP_REMOVED lines=25> */
.L_x_47840:
[----:B01----:R-:W-:-:S07]  /*88d0*/  IMAD.MOV.U32 R170, RZ, RZ, R166 ;  /* 0x000000ffffaa7224 */ /* 0x003fce00078e00a6 */
.L_x_47841:
[----:B------:R-:W-:Y:S05]  /*88e0*/  BSYNC B2 ;  /* 0x0000000000027941 */ /* 0x000fea0003800000 */
.L_x_47839:
        /* <DEDUP_REMOVED lines=16> */
.L_x_47845:
[----:B------:R-:W-:Y:S05]  /*89f0*/  BSYNC B3 ;  /* 0x0000000000037941 */ /* 0x000fea0003800000 */
.L_x_47844:
        /* <DEDUP_REMOVED lines=44> */
.L_x_47843:
[----:B------:R-:W-:Y:S05]  /*8cc0*/  BSYNC B2 ;  /* 0x0000000000027941 */ /* 0x000fea0003800000 */
.L_x_47842:
        /* <DEDUP_REMOVED lines=29> */
.L_x_47847:
[----:B------:R-:W-:-:S07]  /*8ea0*/  IMAD.MOV.U32 R65, RZ, RZ, R166 ;  /* 0x000000ffff417224 */ /* 0x000fce00078e00a6 */
.L_x_47848:
[----:B------:R-:W-:Y:S05]  /*8eb0*/  BSYNC B2 ;  /* 0x0000000000027941 */ /* 0x000fea0003800000 */
.L_x_47846:
        /* <DEDUP_REMOVED lines=16> */
.L_x_47852:
[----:B------:R-:W-:Y:S05]  /*8fc0*/  BSYNC B3 ;  /* 0x0000000000037941 */ /* 0x000fea0003800000 */
.L_x_47851:
        /* <DEDUP_REMOVED lines=44> */
.L_x_47850:
[----:B------:R-:W-:Y:S05]  /*9290*/  BSYNC B2 ;  /* 0x0000000000027941 */ /* 0x000fea0003800000 */
.L_x_47849:
        /* <DEDUP_REMOVED lines=24> */
.L_x_47854:
[----:B------:R-:W-:-:S07]  /*9420*/  MOV R68, R166 ;  /* 0x000000a600447202 */ /* 0x000fce0000000f00 */
.L_x_47855:
[----:B------:R-:W-:Y:S05]  /*9430*/  BSYNC B2 ;  /* 0x0000000000027941 */ /* 0x000fea0003800000 */
.L_x_47853:
        /* <DEDUP_REMOVED lines=16> */
.L_x_47859:
[----:B------:R-:W-:Y:S05]  /*9540*/  BSYNC B3 ;  /* 0x0000000000037941 */ /* 0x000fea0003800000 */
.L_x_47858:
        /* <DEDUP_REMOVED lines=44> */
.L_x_47857:
[----:B------:R-:W-:Y:S05]  /*9810*/  BSYNC B2 ;  /* 0x0000000000027941 */ /* 0x000fea0003800000 */
.L_x_47856:
        /* <DEDUP_REMOVED lines=22> */
.L_x_47861:
[----:B------:R-:W-:-:S07]  /*9980*/  IMAD.MOV.U32 R67, RZ, RZ, R166 ;  /* 0x000000ffff437224 */ /* 0x000fce00078e00a6 */
.L_x_47862:
[----:B------:R-:W-:Y:S05]  /*9990*/  BSYNC B2 ;  /* 0x0000000000027941 */ /* 0x000fea0003800000 */
.L_x_47860:
        /* <DEDUP_REMOVED lines=16> */
.L_x_47866:
[----:B------:R-:W-:Y:S05]  /*9aa0*/  BSYNC B3 ;  /* 0x0000000000037941 */ /* 0x000fea0003800000 */
.L_x_47865:
        /* <DEDUP_REMOVED lines=44> */
.L_x_47864:
[----:B------:R-:W-:Y:S05]  /*9d70*/  BSYNC B2 ;  /* 0x0000000000027941 */ /* 0x000fea0003800000 */
.L_x_47863:
        /* <DEDUP_REMOVED lines=22> */
.L_x_47868:
[----:B------:R-:W-:-:S07]  /*9ee0*/  MOV R165, R166 ;  /* 0x000000a600a57202 */ /* 0x000fce0000000f00 */
.L_x_47869:
[----:B------:R-:W-:Y:S05]  /*9ef0*/  BSYNC B2 ;  /* 0x0000000000027941 */ /* 0x000fea0003800000 */
.L_x_47867:
        /* <DEDUP_REMOVED lines=16> */
.L_x_47873:
[----:B------:R-:W-:Y:S05]  /*a000*/  BSYNC B3 ;  /* 0x0000000000037941 */ /* 0x000fea0003800000 */
.L_x_47872:
        /* <DEDUP_REMOVED lines=44> */
.L_x_47871:
[----:B------:R-:W-:Y:S05]  /*a2d0*/  BSYNC B2 ;  /* 0x0000000000027941 */ /* 0x000fea0003800000 */
.L_x_47870:
        /* <DEDUP_REMOVED lines=22> */
.L_x_47875:
[----:B------:R-:W-:-:S07]  /*a440*/  IMAD.MOV.U32 R69, RZ, RZ, R166 ;  /* 0x000000ffff457224 */ /* 0x000fce00078e00a6 */
.L_x_47876:
[----:B------:R-:W-:Y:S05]  /*a450*/  BSYNC B2 ;  /* 0x0000000000027941 */ /* 0x000fea0003800000 */
.L_x_47874:
        /* <DEDUP_REMOVED lines=16> */
.L_x_47880:
[----:B------:R-:W-:Y:S05]  /*a560*/  BSYNC B3 ;  /* 0x0000000000037941 */ /* 0x000fea0003800000 */
.L_x_47879:
        /* <DEDUP_REMOVED lines=44> */
.L_x_47878:
[----:B------:R-:W-:Y:S05]  /*a830*/  BSYNC B2 ;  /* 0x0000000000027941 */ /* 0x000fea0003800000 */
.L_x_47877:
        /* <DEDUP_REMOVED lines=22> */
.L_x_47882:
[----:B------:R-:W-:-:S07]  /*a9a0*/  MOV R70, R166 ;  /* 0x000000a600467202 */ /* 0x000fce0000000f00 */
.L_x_47883:
[----:B------:R-:W-:Y:S05]  /*a9b0*/  BSYNC B2 ;  /* 0x0000000000027941 */ /* 0x000fea0003800000 */
.L_x_47881:
        /* <DEDUP_REMOVED lines=16> */
.L_x_47887:
[----:B------:R-:W-:Y:S05]  /*aac0*/  BSYNC B3 ;  /* 0x0000000000037941 */ /* 0x000fea0003800000 */
.L_x_47886:
        /* <DEDUP_REMOVED lines=44> */
.L_x_47885:
[----:B------:R-:W-:Y:S05]  /*ad90*/  BSYNC B2 ;  /* 0x0000000000027941 */ /* 0x000fea0003800000 */
.L_x_47884:
        /* <DEDUP_REMOVED lines=22> */
.L_x_47889:
[----:B------:R-:W-:-:S07]  /*af00*/  IMAD.MOV.U32 R220, RZ, RZ, R166 ;  /* 0x000000ffffdc7224 */ /* 0x000fce00078e00a6 */
.L_x_47890:
[----:B------:R-:W-:Y:S05]  /*af10*/  BSYNC B2 ;  /* 0x0000000000027941 */ /* 0x000fea0003800000 */
.L_x_47888:
        /* <DEDUP_REMOVED lines=19> */
.L_x_47894:
[----:B------:R-:W-:Y:S05]  /*b050*/  BSYNC B3 ;  /* 0x0000000000037941 */ /* 0x000fea0003800000 */
.L_x_47893:
        /* <DEDUP_REMOVED lines=44> */
.L_x_47892:
[----:B------:R-:W-:Y:S05]  /*b320*/  BSYNC B2 ;  /* 0x0000000000027941 */ /* 0x000fea0003800000 */
.L_x_47891:
        /* <DEDUP_REMOVED lines=36> */
.L_x_47838:
[----:B------:R-:W-:Y:S05]  /*b570*/  BSYNC B1 ;  /* 0x0000000000017941 */ /* 0x000fea0003800000 */
.L_x_47837:
        /* <DEDUP_REMOVED lines=25> */
.L_x_47898:
[----:B012---:R-:W-:-:S07]  /*b710*/  IMAD.MOV.U32 R170, RZ, RZ, R166 ;  /* 0x000000ffffaa7224 */ /* 0x007fce00078e00a6 */
.L_x_47899:
[----:B------:R-:W-:Y:S05]  /*b720*/  BSYNC B2 ;  /* 0x0000000000027941 */ /* 0x000fea0003800000 */
.L_x_47897:
        /* <DEDUP_REMOVED lines=16> */
.L_x_47903:
[----:B------:R-:W-:Y:S05]  /*b830*/  BSYNC B3 ;  /* 0x0000000000037941 */ /* 0x000fea0003800000 */
.L_x_47902:
        /* <DEDUP_REMOVED lines=44> */
.L_x_47901:
[----:B------:R-:W-:Y:S05]  /*bb00*/  BSYNC B2 ;  /* 0x0000000000027941 */ /* 0x000fea0003800000 */
.L_x_47900:
        /* <DEDUP_REMOVED lines=29> */
.L_x_47905:
[----:B------:R-:W-:-:S07]  /*bce0*/  IMAD.MOV.U32 R73, RZ, RZ, R166 ;  /* 0x000000ffff497224 */ /* 0x000fce00078e00a6 */
.L_x_47906:
[----:B------:R-:W-:Y:S05]  /*bcf0*/  BSYNC B2 ;  /* 0x0000000000027941 */ /* 0x000fea0003800000 */
.L_x_47904:
        /* <DEDUP_REMOVED lines=16> */
.L_x_47910:
[----:B------:R-:W-:Y:S05]  /*be00*/  BSYNC B3 ;  /* 0x0000000000037941 */ /* 0x000fea0003800000 */
.L_x_47909:
        /* <DEDUP_REMOVED lines=44> */
.L_x_47908:
[----:B------:R-:W-:Y:S05]  /*c0d0*/  BSYNC B2 ;  /* 0x0000000000027941 */ /* 0x000fea0003800000 */
.L_x_47907:
        /* <DEDUP_REMOVED lines=24> */
.L_x_47912:
[----:B------:R-:W-:-:S07]  /*c260*/  MOV R76, R166 ;  /* 0x000000a6004c7202 */ /* 0x000fce0000000f00 */
.L_x_47913:
[----:B------:R-:W-:Y:S05]  /*c270*/  BSYNC B2 ;  /* 0x0000000000027941 */ /* 0x000fea0003800000 */
.L_x_47911:
        /* <DEDUP_REMOVED lines=16> */
.L_x_47917:
[----:B------:R-:W-:Y:S05]  /*c380*/  BSYNC B3 ;  /* 0x0000000000037941 */ /* 0x000fea0003800000 */
.L_x_47916:
        /* <DEDUP_REMOVED lines=44> */
.L_x_47915:
[----:B------:R-:W-:Y:S05]  /*c650*/  BSYNC B2 ;  /* 0x0000000000027941 */ /* 0x000fea0003800000 */
.L_x_47914:
        /* <DEDUP_REMOVED lines=22> */
.L_x_47919:
[----:B------:R-:W-:-:S07]  /*c7c0*/  IMAD.MOV.U32 R75, RZ, RZ, R166 ;  /* 0x000000ffff4b7224 */ /* 0x000fce00078e00a6 */
.L_x_47920:
[----:B------:R-:W-:Y:S05]  /*c7d0*/  BSYNC B2 ;  /* 0x0000000000027941 */ /* 0x000fea0003800000 */
.L_x_47918:
        /* <DEDUP_REMOVED lines=16> */
.L_x_47924:
[----:B------:R-:W-:Y:S05]  /*c8e0*/  BSYNC B3 ;  /* 0x0000000000037941 */ /* 0x000fea0003800000 */
.L_x_47923:
        /* <DEDUP_REMOVED lines=44> */
.L_x_47922:
[----:B------:R-:W-:Y:S05]  /*cbb0*/  BSYNC B2 ;  /* 0x0000000000027941 */ /* 0x000fea0003800000 */
.L_x_47921:
        /* <DEDUP_REMOVED lines=22> */
.L_x_47926:
[----:B------:R-:W-:-:S07]  /*cd20*/  MOV R165, R166 ;  /* 0x000000a600a57202 */ /* 0x000fce0000000f00 */
.L_x_47927:
[----:B------:R-:W-:Y:S05]  /*cd30*/  BSYNC B2 ;  /* 0x0000000000027941 */ /* 0x000fea0003800000 */
.L_x_47925:
        /* <DEDUP_REMOVED lines=16> */
.L_x_47931:
[----:B------:R-:W-:Y:S05]  /*ce40*/  BSYNC B3 ;  /* 0x0000000000037941 */ /* 0x000fea0003800000 */
.L_x_47930:
        /* <DEDUP_REMOVED lines=44> */
.L_x_47929:
[----:B------:R-:W-:Y:S05]  /*d110*/  BSYNC B2 ;  /* 0x0000000000027941 */ /* 0x000fea0003800000 */
.L_x_47928:
        /* <DEDUP_REMOVED lines=22> */
.L_x_47933:
[----:B------:R-:W-:-:S07]  /*d280*/  IMAD.MOV.U32 R77, RZ, RZ, R166 ;  /* 0x000000ffff4d7224 */ /* 0x000fce00078e00a6 */
.L_x_47934:
[----:B------:R-:W-:Y:S05]  /*d290*/  BSYNC B2 ;  /* 0x0000000000027941 */ /* 0x000fea0003800000 */
.L_x_47932:
        /* <DEDUP_REMOVED lines=16> */
.L_x_47938:
[----:B------:R-:W-:Y:S05]  /*d3a0*/  BSYNC B3 ;  /* 0x0000000000037941 */ /* 0x000fea0003800000 */
.L_x_47937:
        /* <DEDUP_REMOVED lines=44> */
.L_x_47936:
[----:B------:R-:W-:Y:S05]  /*d670*/  BSYNC B2 ;  /* 0x0000000000027941 */ /* 0x000fea0003800000 */
.L_x_47935:
        /* <DEDUP_REMOVED lines=22> */
.L_x_47940:
[----:B------:R-:W-:-:S07]  /*d7e0*/  MOV R78, R166 ;  /* 0x000000a6004e7202 */ /* 0x000fce0000000f00 */
.L_x_47941:
[----:B------:R-:W-:Y:S05]  /*d7f0*/  BSYNC B2 ;  /* 0x0000000000027941 */ /* 0x000fea0003800000 */
.L_x_47939:
        /* <DEDUP_REMOVED lines=16> */
.L_x_47945:
[----:B------:R-:W-:Y:S05]  /*d900*/  BSYNC B3 ;  /* 0x0000000000037941 */ /* 0x000fea0003800000 */
.L_x_47944:
        /* <DEDUP_REMOVED lines=44> */
.L_x_47943:
[----:B------:R-:W-:Y:S05]  /*dbd0*/  BSYNC B2 ;  /* 0x0000000000027941 */ /* 0x000fea0003800000 */
.L_x_47942:
        /* <DEDUP_REMOVED lines=22> */
.L_x_47947:
[----:B------:R-:W-:-:S07]  /*dd40*/  IMAD.MOV.U32 R220, RZ, RZ, R166 ;  /* 0x000000ffffdc7224 */ /* 0x000fce00078e00a6 */
.L_x_47948:
[----:B------:R-:W-:Y:S05]  /*dd50*/  BSYNC B2 ;  /* 0x0000000000027941 */ /* 0x000fea0003800000 */
.L_x_47946:
        /* <DEDUP_REMOVED lines=19> */
.L_x_47952:
[----:B------:R-:W-:Y:S05]  /*de90*/  BSYNC B3 ;  /* 0x0000000000037941 */ /* 0x000fea0003800000 */
.L_x_47951:
        /* <DEDUP_REMOVED lines=44> */
.L_x_47950:
[----:B------:R-:W-:Y:S05]  /*e160*/  BSYNC B2 ;  /* 0x0000000000027941 */ /* 0x000fea0003800000 */
.L_x_47949:
        /* <DEDUP_REMOVED lines=36> */
.L_x_47896:
[----:B------:R-:W-:Y:S05]  /*e3b0*/  BSYNC B1 ;  /* 0x0000000000017941 */ /* 0x000fea0003800000 */
.L_x_47895:
        /* <DEDUP_REMOVED lines=25> */
.L_x_47956:
[----:B-123--:R-:W-:-:S07]  /*e550*/  IMAD.MOV.U32 R170, RZ, RZ, R166 ;  /* 0x000000ffffaa7224 */ /* 0x00efce00078e00a6 */
.L_x_47957:
[----:B------:R-:W-:Y:S05]  /*e560*/  BSYNC B2 ;  /* 0x0000000000027941 */ /* 0x000fea0003800000 */
.L_x_47955:
        /* <DEDUP_REMOVED lines=16> */
.L_x_47961:
[----:B------:R-:W-:Y:S05]  /*e670*/  BSYNC B3 ;  /* 0x0000000000037941 */ /* 0x000fea0003800000 */
.L_x_47960:
        /* <DEDUP_REMOVED lines=44> */
.L_x_47959:
[----:B------:R-:W-:Y:S05]  /*e940*/  BSYNC B2 ;  /* 0x0000000000027941 */ /* 0x000fea0003800000 */
.L_x_47958:
        /* <DEDUP_REMOVED lines=29> */
.L_x_47963:
[----:B------:R-:W-:-:S07]  /*eb20*/  IMAD.MOV.U32 R81, RZ, RZ, R166 ;  /* 0x000000ffff517224 */ /* 0x000fce00078e00a6 */
.L_x_47964:
[----:B------:R-:W-:Y:S05]  /*eb30*/  BSYNC B2 ;  /* 0x0000000000027941 */ /* 0x000fea0003800000 */
.L_x_47962:
        /* <DEDUP_REMOVED lines=16> */
.L_x_47968:
[----:B------:R-:W-:Y:S05]  /*ec40*/  BSYNC B3 ;  /* 0x0000000000037941 */ /* 0x000fea0003800000 */
.L_x_47967:
        /* <DEDUP_REMOVED lines=44> */
.L_x_47966:
[----:B------:R-:W-:Y:S05]  /*ef10*/  BSYNC B2 ;  /* 0x0000000000027941 */ /* 0x000fea0003800000 */
.L_x_47965:
        /* <DEDUP_REMOVED lines=24> */
.L_x_47970:
[----:B------:R-:W-:-:S07]  /*f0a0*/  MOV R84, R166 ;  /* 0x000000a600547202 */ /* 0x000fce0000000f00 */
.L_x_47971:
[----:B------:R-:W-:Y:S05]  /*f0b0*/  BSYNC B2 ;  /* 0x0000000000027941 */ /* 0x000fea0003800000 */
.L_x_47969:
        /* <DEDUP_REMOVED lines=16> */
.L_x_47975:
[----:B------:R-:W-:Y:S05]  /*f1c0*/  BSYNC B3 ;  /* 0x0000000000037941 */ /* 0x000fea0003800000 */
.L_x_47974:
        /* <DEDUP_REMOVED lines=44> */
.L_x_47973:
[----:B------:R-:W-:Y:S05]  /*f490*/  BSYNC B2 ;  /* 0x0000000000027941 */ /* 0x000fea0003800000 */
.L_x_47972:
        /* <DEDUP_REMOVED lines=22> */
.L_x_47977:
[----:B------:R-:W-:-:S07]  /*f600*/  IMAD.MOV.U32 R83, RZ, RZ, R166 ;  /* 0x000000ffff537224 */ /* 0x000fce00078e00a6 */
.L_x_47978:
[----:B------:R-:W-:Y:S05]  /*f610*/  BSYNC B2 ;  /* 0x0000000000027941 */ /* 0x000fea0003800000 */
.L_x_47976:
        /* <DEDUP_REMOVED lines=16> */
.L_x_47982:
[----:B------:R-:W-:Y:S05]  /*f720*/  BSYNC B3 ;  /* 0x0000000000037941 */ /* 0x000fea0003800000 */
.L_x_47981:
        /* <DEDUP_REMOVED lines=44> */
.L_x_47980:
[----:B------:R-:W-:Y:S05]  /*f9f0*/  BSYNC B2 ;  /* 0x0000000000027941 */ /* 0x000fea0003800000 */
.L_x_47979:
        /* <DEDUP_REMOVED lines=22> */
.L_x_47984:
[----:B------:R-:W-:-:S07]  /*fb60*/  MOV R165, R166 ;  /* 0x000000a600a57202 */ /* 0x000fce0000000f00 */
.L_x_47985:
[----:B------:R-:W-:Y:S05]  /*fb70*/  BSYNC B2 ;  /* 0x0000000000027941 */ /* 0x000fea0003800000 */
.L_x_47983:
        /* <DEDUP_REMOVED lines=16> */
.L_x_47989:
[----:B------:R-:W-:Y:S05]  /*fc80*/  BSYNC B3 ;  /* 0x0000000000037941 */ /* 0x000fea0003800000 */
.L_x_47988:
        /* <DEDUP_REMOVED lines=44> */
.L_x_47987:
[----:B------:R-:W-:Y:S05]  /*ff50*/  BSYNC B2 ;  /* 0x0000000000027941 */ /* 0x000fea0003800000 */
.L_x_47986:
        /* <DEDUP_REMOVED lines=22> */
.L_x_47991:
[----:B------:R-:W-:-:S07]  /*100c0*/  MOV R85, R166 ;  /* 0x000000a600557202 */ /* 0x000fce0000000f00 */
.L_x_47992:
[----:B------:R-:W-:Y:S05]  /*100d0*/  BSYNC B2 ;  /* 0x0000000000027941 */ /* 0x000fea0003800000 */
.L_x_47990:
        /* <DEDUP_REMOVED lines=16> */
.L_x_47996:
[----:B------:R-:W-:Y:S05]  /*101e0*/  BSYNC B3 ;  /* 0x0000000000037941 */ /* 0x000fea0003800000 */
.L_x_47995:
        /* <DEDUP_REMOVED lines=44> */
.L_x_47994:
[----:B------:R-:W-:Y:S05]  /*104b0*/  BSYNC B2 ;  /* 0x0000000000027941 */ /* 0x000fea0003800000 */
.L_x_47993:
        /* <DEDUP_REMOVED lines=22> */
.L_x_47998:
[----:B------:R-:W-:-:S07]  /*10620*/  MOV R86, R166 ;  /* 0x000000a600567202 */ /* 0x000fce0000000f00 */
.L_x_47999:
[----:B------:R-:W-:Y:S05]  /*10630*/  BSYNC B2 ;  /* 0x0000000000027941 */ /* 0x000fea0003800000 */
.L_x_47997:
        /* <DEDUP_REMOVED lines=16> */
.L_x_48003:
[----:B------:R-:W-:Y:S05]  /*10740*/  BSYNC B3 ;  /* 0x0000000000037941 */ /* 0x000fea0003800000 */
.L_x_48002:
        /* <DEDUP_REMOVED lines=44> */
.L_x_48001:
[----:B------:R-:W-:Y:S05]  /*10a10*/  BSYNC B2 ;  /* 0x0000000000027941 */ /* 0x000fea0003800000 */
.L_x_48000:
        /* <DEDUP_REMOVED lines=22> */
.L_x_48005:
[----:B------:R-:W-:-:S07]  /*10b80*/  MOV R220, R166 ;  /* 0x000000a600dc7202 */ /* 0x000fce0000000f00 */
.L_x_48006:
[----:B------:R-:W-:Y:S05]  /*10b90*/  BSYNC B2 ;  /* 0x0000000000027941 */ /* 0x000fea0003800000 */
.L_x_48004:
        /* <DEDUP_REMOVED lines=19> */
.L_x_48010:
[----:B------:R-:W-:Y:S05]  /*10cd0*/  BSYNC B3 ;  /* 0x0000000000037941 */ /* 0x000fea0003800000 */
.L_x_48009:
        /* <DEDUP_REMOVED lines=44> */
.L_x_48008:
[----:B------:R-:W-:Y:S05]  /*10fa0*/  BSYNC B2 ;  /* 0x0000000000027941 */ /* 0x000fea0003800000 */
.L_x_48007:
        /* <DEDUP_REMOVED lines=36> */
.L_x_47954:
[----:B------:R-:W-:Y:S05]  /*111f0*/  BSYNC B1 ;  /* 0x0000000000017941 */ /* 0x000fea0003800000 */
.L_x_47953:
        /* <DEDUP_REMOVED lines=25> */
.L_x_48014:
[----:B--234-:R-:W-:-:S07]  /*11390*/  IMAD.MOV.U32 R170, RZ, RZ, R166 ;  /* 0x000000ffffaa7224 */ /* 0x01cfce00078e00a6 */
.L_x_48015:
[----:B------:R-:W-:Y:S05]  /*113a0*/  BSYNC B2 ;  /* 0x0000000000027941 */ /* 0x000fea0003800000 */
.L_x_48013:
        /* <DEDUP_REMOVED lines=16> */
.L_x_48019:
[----:B------:R-:W-:Y:S05]  /*114b0*/  BSYNC B3 ;  /* 0x0000000000037941 */ /* 0x000fea0003800000 */
.L_x_48018:
        /* <DEDUP_REMOVED lines=44> */
.L_x_48017:
[----:B------:R-:W-:Y:S05]  /*11780*/  BSYNC B2 ;  /* 0x0000000000027941 */ /* 0x000fea0003800000 */
.L_x_48016:
[----:B------:R-:W2:Y:S01]  /*11790*/  LDL R91, [R1+0xe8] ;  /* 0x0000e800015b7983 */ /* 0x000ea20000100800 */
[----:B------:R-:W0:Y:S01]  /*117a0*/  LDC R130, c[0x0][0x294] ;  /* 0x0000a500ff827b82 */ /* 0x000e220000000800 */
[----:B------:R-:W-:Y:S01]  /*117b0*/  ISETP.NE.U32.AND P0, PT, R88, RZ, PT ;  /* 0x000000ff5800720c */ /* 0x000fe20003f05070 */
[----:B------:R-:W-:Y:S01]  /*117c0*/  BSSY B2, `(.L_x_48020) ;  /* 0x000001b000027945 */ /* 0x000fe20003800000 */
[----:B------:R-:W-:Y:S02]  /*117d0*/  I2FP.F32.U32 R88, R170 ;  /* 0x000000aa00587245 */ /* 0x000fe40000201000 */
[----:B------:R-:W-:Y:S02]  /*117e0*/  MOV R175, 0x2f800000 ;  /* 0x2f80000000af7802 */ /* 0x000fe40000000f00 */
[----:B------:R-:W-:Y:S01]  /*117f0*/  ISETP.NE.AND.EX P0, PT, R89, RZ, PT, P0 ;  /* 0x000000ff5900720c */ /* 0x000fe20003f05300 */
[----:B------:R-:W1:Y:S01]  /*11800*/  LDC R131, c[0x0][0x298] ;  /* 0x0000a600ff837b82 */ /* 0x000e620000000800 */
[----:B-----5:R-:W-:-:S02]  /*11810*/  HADD2.F32 R89, -RZ, R92.H0_H0 ;  /* 0x2000005cff597230 */ /* 0x020fc40000004100 */
[----:B------:R-:W-:Y:S01]  /*11820*/  FFMA.FTZ R88, R88, R175, 1.1641532182693481445e-10 ;  /* 0x2f00000058587423 */ /* 0x000fe200000100af */
[----:B------:R-:W-:Y:S02]  /*11830*/  LOP3.LUT R145, R145, 0xfffffffb, RZ, 0xc0, !PT ;  /* 0xfffffffb91917812 */ /* 0x000fe400078ec0ff */
[----:B------:R-:W-:Y:S02]  /*11840*/  FMUL.FTZ R89, R89, R128 ;  /* 0x0000008059597220 */ /* 0x000fe40000410000 */
[----:B0-----:R-:W-:Y:S02]  /*11850*/  FSETP.GTU.FTZ.AND P1, PT, R88, R130, PT ;  /* 0x000000825800720b */ /* 0x001fe40003f3c000 */
[----:B-1----:R-:W-:-:S11]  /*11860*/  FMUL.FTZ R89, R89, R131 ;  /* 0x0000008359597220 */ /* 0x002fd60000410000 */
        /* <DEDUP_REMOVED lines=15> */
.L_x_48021:
[----:B------:R-:W-:-:S07]  /*11960*/  MOV R89, R166 ;  /* 0x000000a600597202 */ /* 0x000fce0000000f00 */
.L_x_48022:
[----:B------:R-:W-:Y:S05]  /*11970*/  BSYNC B2 ;  /* 0x0000000000027941 */ /* 0x000fea0003800000 */
.L_x_48020:
        /* <DEDUP_REMOVED lines=16> */
.L_x_48026:
[----:B------:R-:W-:Y:S05]  /*11a80*/  BSYNC B3 ;  /* 0x0000000000037941 */ /* 0x000fea0003800000 */
.L_x_48025:
        /* <DEDUP_REMOVED lines=44> */
.L_x_48024:
[----:B------:R-:W-:Y:S05]  /*11d50*/  BSYNC B2 ;  /* 0x0000000000027941 */ /* 0x000fea0003800000 */
.L_x_48023:
[----:B------:R-:W2:Y:S01]  /*11d60*/  LDL R90, [R1+0xe4] ;  /* 0x0000e400015a7983 */ /* 0x000ea20000100800 */
        /* <DEDUP_REMOVED lines=23> */
.L_x_48028:
[----:B------:R-:W-:-:S07]  /*11ee0*/  MOV R92, R166 ;  /* 0x000000a6005c7202 */ /* 0x000fce0000000f00 */
.L_x_48029:
[----:B------:R-:W-:Y:S05]  /*11ef0*/  BSYNC B2 ;  /* 0x0000000000027941 */ /* 0x000fea0003800000 */
.L_x_48027:
        /* <DEDUP_REMOVED lines=16> */
.L_x_48033:
[----:B------:R-:W-:Y:S05]  /*12000*/  BSYNC B3 ;  /* 0x0000000000037941 */ /* 0x000fea0003800000 */
.L_x_48032:
        /* <DEDUP_REMOVED lines=44> */
.L_x_48031:
[----:B------:R-:W-:Y:S05]  /*122d0*/  BSYNC B2 ;  /* 0x0000000000027941 */ /* 0x000fea0003800000 */
.L_x_48030:
        /* <DEDUP_REMOVED lines=22> */
.L_x_48035:
[----:B------:R-:W-:-:S07]  /*12440*/  MOV R91, R166 ;  /* 0x000000a6005b7202 */ /* 0x000fce0000000f00 */
.L_x_48036:
[----:B------:R-:W-:Y:S05]  /*12450*/  BSYNC B2 ;  /* 0x0000000000027941 */ /* 0x000fea0003800000 */
.L_x_48034:
        /* <DEDUP_REMOVED lines=16> */
.L_x_48040:
[----:B------:R-:W-:Y:S05]  /*12560*/  BSYNC B3 ;  /* 0x0000000000037941 */ /* 0x000fea0003800000 */
.L_x_48039:
        /* <DEDUP_REMOVED lines=44> */
.L_x_48038:
[----:B------:R-:W-:Y:S05]  /*12830*/  BSYNC B2 ;  /* 0x0000000000027941 */ /* 0x000fea0003800000 */
.L_x_48037:
[----:B------:R-:W2:Y:S01]  /*12840*/  LDL R165, [R1+0xdc] ;  /* 0x0000dc0001a57983 */ /* 0x000ea20000100800 */
        /* <DEDUP_REMOVED lines=21> */
.L_x_48042:
[----:B------:R-:W-:-:S07]  /*129a0*/  MOV R165, R166 ;  /* 0x000000a600a57202 */ /* 0x000fce0000000f00 */
.L_x_48043:
[----:B------:R-:W-:Y:S05]  /*129b0*/  BSYNC B2 ;  /* 0x0000000000027941 */ /* 0x000fea0003800000 */
.L_x_48041:
        /* <DEDUP_REMOVED lines=16> */
.L_x_48047:
[----:B------:R-:W-:Y:S05]  /*12ac0*/  BSYNC B3 ;  /* 0x0000000000037941 */ /* 0x000fea0003800000 */
.L_x_48046:
        /* <DEDUP_REMOVED lines=44> */
.L_x_48045:
[----:B------:R-:W-:Y:S05]  /*12d90*/  BSYNC B2 ;  /* 0x0000000000027941 */ /* 0x000fea0003800000 */
.L_x_48044:
        /* <DEDUP_REMOVED lines=22> */
.L_x_48049:
[----:B------:R-:W-:-:S07]  /*12f00*/  MOV R93, R166 ;  /* 0x000000a6005d7202 */ /* 0x000fce0000000f00 */
.L_x_48050:
[----:B------:R-:W-:Y:S05]  /*12f10*/  BSYNC B2 ;  /* 0x0000000000027941 */ /* 0x000fea0003800000 */
.L_x_48048:
        /* <DEDUP_REMOVED lines=16> */
.L_x_48054:
[----:B------:R-:W-:Y:S05]  /*13020*/  BSYNC B3 ;  /* 0x0000000000037941 */ /* 0x000fea0003800000 */
.L_x_48053:
        /* <DEDUP_REMOVED lines=44> */
.L_x_48052:
[----:B------:R-:W-:Y:S05]  /*132f0*/  BSYNC B2 ;  /* 0x0000000000027941 */ /* 0x000fea0003800000 */
.L_x_48051:
        /* <DEDUP_REMOVED lines=22> */
.L_x_48056:
[----:B------:R-:W-:-:S07]  /*13460*/  MOV R94, R166 ;  /* 0x000000a6005e7202 */ /* 0x000fce0000000f00 */
.L_x_48057:
[----:B------:R-:W-:Y:S05]  /*13470*/  BSYNC B2 ;  /* 0x0000000000027941 */ /* 0x000fea0003800000 */
.L_x_48055:
        /* <DEDUP_REMOVED lines=16> */
.L_x_48061:
[----:B------:R-:W-:Y:S05]  /*13580*/  BSYNC B3 ;  /* 0x0000000000037941 */ /* 0x000fea0003800000 */
.L_x_48060:
        /* <DEDUP_REMOVED lines=44> */
.L_x_48059:
[----:B------:R-:W-:Y:S05]  /*13850*/  BSYNC B2 ;  /* 0x0000000000027941 */ /* 0x000fea0003800000 */
.L_x_48058:
        /* <DEDUP_REMOVED lines=22> */
.L_x_48063:
[----:B------:R-:W-:-:S07]  /*139c0*/  MOV R220, R166 ;  /* 0x000000a600dc7202 */ /* 0x000fce0000000f00 */
.L_x_48064:
[----:B------:R-:W-:Y:S05]  /*139d0*/  BSYNC B2 ;  /* 0x0000000000027941 */ /* 0x000fea0003800000 */
.L_x_48062:
        /* <DEDUP_REMOVED lines=19> */
.L_x_48068:
[----:B------:R-:W-:Y:S05]  /*13b10*/  BSYNC B3 ;  /* 0x0000000000037941 */ /* 0x000fea0003800000 */
.L_x_48067:
        /* <DEDUP_REMOVED lines=44> */
.L_x_48066:
[----:B------:R-:W-:Y:S05]  /*13de0*/  BSYNC B2 ;  /* 0x0000000000027941 */ /* 0x000fea0003800000 */
.L_x_48065:
        /* <DEDUP_REMOVED lines=35> */
[----:B------:R-:W-:-:S07]  /*14020*/  VIADD R129, R129, 0x20 ;  /* 0x0000002081817836 */ /* 0x000fce0000000000 */
.L_x_48012:
[----:B------:R-:W-:Y:S05]  /*14030*/  BSYNC B1 ;  /* 0x0000000000017941 */ /* 0x000fea0003800000 */
.L_x_48011:
        /* <DEDUP_REMOVED lines=25> */
.L_x_48072:
[----:B--234-:R-:W-:-:S07]  /*141d0*/  MOV R170, R166 ;  /* 0x000000a600aa7202 */ /* 0x01cfce0000000f00 */
.L_x_48073:
[----:B------:R-:W-:Y:S05]  /*141e0*/  BSYNC B2 ;  /* 0x0000000000027941 */ /* 0x000fea0003800000 */
.L_x_48071:
        /* <DEDUP_REMOVED lines=16> */
.L_x_48077:
[----:B------:R-:W-:Y:S05]  /*142f0*/  BSYNC B3 ;  /* 0x0000000000037941 */ /* 0x000fea0003800000 */
.L_x_48076:
        /* <DEDUP_REMOVED lines=44> */
.L_x_48075:
[----:B------:R-:W-:Y:S05]  /*145c0*/  BSYNC B2 ;  /* 0x0000000000027941 */ /* 0x000fea0003800000 */
.L_x_48074:
        /* <DEDUP_REMOVED lines=29> */
.L_x_48079:
[----:B------:R-:W-:-:S07]  /*147a0*/  IMAD.MOV.U32 R97, RZ, RZ, R166 ;  /* 0x000000ffff617224 */ /* 0x000fce00078e00a6 */
.L_x_48080:
[----:B------:R-:W-:Y:S05]  /*147b0*/  BSYNC B2 ;  /* 0x0000000000027941 */ /* 0x000fea0003800000 */
.L_x_48078:
        /* <DEDUP_REMOVED lines=16> */
.L_x_48084:
[----:B------:R-:W-:Y:S05]  /*148c0*/  BSYNC B3 ;  /* 0x0000000000037941 */ /* 0x000fea0003800000 */
.L_x_48083:
        /* <DEDUP_REMOVED lines=44> */
.L_x_48082:
[----:B------:R-:W-:Y:S05]  /*14b90*/  BSYNC B2 ;  /* 0x0000000000027941 */ /* 0x000fea0003800000 */
.L_x_48081:
        /* <DEDUP_REMOVED lines=24> */
.L_x_48086:
[----:B------:R-:W-:-:S07]  /*14d20*/  IMAD.MOV.U32 R100, RZ, RZ, R166 ;  /* 0x000000ffff647224 */ /* 0x000fce00078e00a6 */
.L_x_48087:
[----:B------:R-:W-:Y:S05]  /*14d30*/  BSYNC B2 ;  /* 0x0000000000027941 */ /* 0x000fea0003800000 */
.L_x_48085:
        /* <DEDUP_REMOVED lines=16> */
.L_x_48091:
[----:B------:R-:W-:Y:S05]  /*14e40*/  BSYNC B3 ;  /* 0x0000000000037941 */ /* 0x000fea0003800000 */
.L_x_48090:
        /* <DEDUP_REMOVED lines=44> */
.L_x_48089:
[----:B------:R-:W-:Y:S05]  /*15110*/  BSYNC B2 ;  /* 0x0000000000027941 */ /* 0x000fea0003800000 */
.L_x_48088:
        /* <DEDUP_REMOVED lines=22> */
.L_x_48093:
[----:B------:R-:W-:-:S07]  /*15280*/  IMAD.MOV.U32 R99, RZ, RZ, R166 ;  /* 0x000000ffff637224 */ /* 0x000fce00078e00a6 */
.L_x_48094:
[----:B------:R-:W-:Y:S05]  /*15290*/  BSYNC B2 ;  /* 0x0000000000027941 */ /* 0x000fea0003800000 */
.L_x_48092:
        /* <DEDUP_REMOVED lines=16> */
.L_x_48098:
[----:B------:R-:W-:Y:S05]  /*153a0*/  BSYNC B3 ;  /* 0x0000000000037941 */ /* 0x000fea0003800000 */
.L_x_48097:
        /* <DEDUP_REMOVED lines=44> */
.L_x_48096:
[----:B------:R-:W-:Y:S05]  /*15670*/  BSYNC B2 ;  /* 0x0000000000027941 */ /* 0x000fea0003800000 */
.L_x_48095:
        /* <DEDUP_REMOVED lines=22> */
.L_x_48100:
[----:B------:R-:W-:-:S07]  /*157e0*/  IMAD.MOV.U32 R165, RZ, RZ, R166 ;  /* 0x000000ffffa57224 */ /* 0x000fce00078e00a6 */
.L_x_48101:
[----:B------:R-:W-:Y:S05]  /*157f0*/  BSYNC B2 ;  /* 0x0000000000027941 */ /* 0x000fea0003800000 */
.L_x_48099:
        /* <DEDUP_REMOVED lines=16> */
.L_x_48105:
[----:B------:R-:W-:Y:S05]  /*15900*/  BSYNC B3 ;  /* 0x0000000000037941 */ /* 0x000fea0003800000 */
.L_x_48104:
        /* <DEDUP_REMOVED lines=44> */
.L_x_48103:
[----:B------:R-:W-:Y:S05]  /*15bd0*/  BSYNC B2 ;  /* 0x0000000000027941 */ /* 0x000fea0003800000 */
.L_x_48102:
        /* <DEDUP_REMOVED lines=22> */
.L_x_48107:
[----:B------:R-:W-:-:S07]  /*15d40*/  IMAD.MOV.U32 R101, RZ, RZ, R166 ;  /* 0x000000ffff657224 */ /* 0x000fce00078e00a6 */
.L_x_48108:
[----:B------:R-:W-:Y:S05]  /*15d50*/  BSYNC B2 ;  /* 0x0000000000027941 */ /* 0x000fea0003800000 */
.L_x_48106:
        /* <DEDUP_REMOVED lines=16> */
.L_x_48112:
[----:B------:R-:W-:Y:S05]  /*15e60*/  BSYNC B3 ;  /* 0x0000000000037941 */ /* 0x000fea0003800000 */
.L_x_48111:
        /* <DEDUP_REMOVED lines=44> */
.L_x_48110:
[----:B------:R-:W-:Y:S05]  /*16130*/  BSYNC B2 ;  /* 0x0000000000027941 */ /* 0x000fea0003800000 */
.L_x_48109:
        /* <DEDUP_REMOVED lines=22> */
.L_x_48114:
[----:B------:R-:W-:-:S07]  /*162a0*/  IMAD.MOV.U32 R102, RZ, RZ, R166 ;  /* 0x000000ffff667224 */ /* 0x000fce00078e00a6 */
.L_x_48115:
[----:B------:R-:W-:Y:S05]  /*162b0*/  BSYNC B2 ;  /* 0x0000000000027941 */ /* 0x000fea0003800000 */
.L_x_48113:
        /* <DEDUP_REMOVED lines=16> */
.L_x_48119:
[----:B------:R-:W-:Y:S05]  /*163c0*/  BSYNC B3 ;  /* 0x0000000000037941 */ /* 0x000fea0003800000 */
.L_x_48118:
        /* <DEDUP_REMOVED lines=44> */
.L_x_48117:
[----:B------:R-:W-:Y:S05]  /*16690*/  BSYNC B2 ;  /* 0x0000000000027941 */ /* 0x000fea0003800000 */
.L_x_48116:
        /* <DEDUP_REMOVED lines=22> */
.L_x_48121:
[----:B------:R-:W-:-:S07]  /*16800*/  IMAD.MOV.U32 R220, RZ, RZ, R166 ;  /* 0x000000ffffdc7224 */ /* 0x000fce00078e00a6 */
.L_x_48122:
[----:B------:R-:W-:Y:S05]  /*16810*/  BSYNC B2 ;  /* 0x0000000000027941 */ /* 0x000fea0003800000 */
.L_x_48120:
        /* <DEDUP_REMOVED lines=19> */
.L_x_48126:
[----:B------:R-:W-:Y:S05]  /*16950*/  BSYNC B3 ;  /* 0x0000000000037941 */ /* 0x000fea0003800000 */
.L_x_48125:
        /* <DEDUP_REMOVED lines=44> */
.L_x_48124:
[----:B------:R-:W-:Y:S05]  /*16c20*/  BSYNC B2 ;  /* 0x0000000000027941 */ /* 0x000fea0003800000 */
.L_x_48123:
        /* <DEDUP_REMOVED lines=36> */
.L_x_48070:
[----:B------:R-:W-:Y:S05]  /*16e70*/  BSYNC B1 ;  /* 0x0000000000017941 */ /* 0x000fea0003800000 */
.L_x_48069:
        /* <DEDUP_REMOVED lines=20> */
[----:B------:R-:W-:Y:S02]  /*16fc0*/  ISETP.NE.AND P0, PT, R165, 0x3, PT ;  /* 0x00000003a500780c */ /* 0x000fe40003f05270 */
[----:B------:R-:W-:-:S11]  /*16fd0*/  MOV R170, R27 ;  /* 0x0000001b00aa7202 */ /* 0x000fd60000000f00 */
[----:B------:R-:W-:Y:S05]  /*16fe0*/  @P0 BRA `(.L_x_48131) ;  /* 0x00000000000c0947 */ /* 0x000fea0003800000 */
[----:B------:R-:W-:Y:S01]  /*16ff0*/  IMAD.MOV.U32 R170, RZ, RZ, R168 ;  /* 0x000000ffffaa7224 */ /* 0x000fe200078e00a8 */
[----:B------:R-:W-:Y:S06]  /*17000*/  BRA `(.L_x_48131) ;  /* 0x0000000000047947 */ /* 0x000fec0003800000 */
.L_x_48130:
[----:B--234-:R-:W-:-:S07]  /*17010*/  MOV R170, R166 ;  /* 0x000000a600aa7202 */ /* 0x01cfce0000000f00 */
.L_x_48131:
[----:B------:R-:W-:Y:S05]  /*17020*/  BSYNC B2 ;  /* 0x0000000000027941 */ /* 0x000fea0003800000 */
.L_x_48129:
        /* <DEDUP_REMOVED lines=16> */
.L_x_48135:
[----:B------:R-:W-:Y:S05]  /*17130*/  BSYNC B3 ;  /* 0x0000000000037941 */ /* 0x000fea0003800000 */
.L_x_48134:
        /* <DEDUP_REMOVED lines=44> */
.L_x_48133:
[----:B------:R-:W-:Y:S05]  /*17400*/  BSYNC B2 ;  /* 0x0000000000027941 */ /* 0x000fea0003800000 */
.L_x_48132:
[----:B------:R-:W2:Y:S01]  /*17410*/  LDL R107, [R1+0xa8] ;  /* 0x0000a800016b7983 */ /* 0x000ea20000100800 */
[----:B------:R-:W0:Y:S01]  /*17420*/  LDC R130, c[0x0][0x294] ;  /* 0x0000a500ff827b82 */ /* 0x000e220000000800 */
[----:B------:R-:W-:Y:S01]  /*17430*/  ISETP.NE.U32.AND P0, PT, R104, RZ, PT ;  /* 0x000000ff6800720c */ /* 0x000fe20003f05070 */
[----:B------:R-:W-:Y:S01]  /*17440*/  IMAD.MOV.U32 R175, RZ, RZ, 0x2f800000 ;  /* 0x2f800000ffaf7424 */ /* 0x000fe200078e00ff */
[----:B------:R-:W-:Y:S01]  /*17450*/  I2FP.F32.U32 R104, R170 ;  /* 0x000000aa00687245 */ /* 0x000fe20000201000 */
[----:B------:R-:W-:Y:S01]  /*17460*/  BSSY B2, `(.L_x_48136) ;  /* 0x0000019000027945 */ /* 0x000fe20003800000 */
[----:B------:R-:W-:Y:S01]  /*17470*/  ISETP.NE.AND.EX P0, PT, R105, RZ, PT, P0 ;  /* 0x000000ff6900720c */ /* 0x000fe20003f05300 */
[----:B-----5:R-:W-:Y:S01]  /*17480*/  HADD2.F32 R105, -RZ, R108.H0_H0 ;  /* 0x2000006cff697230 */ /* 0x020fe20000004100 */
[----:B------:R-:W-:Y:S01]  /*17490*/  LOP3.LUT R145, R145, 0xfffffffb, RZ, 0xc0, !PT ;  /* 0xfffffffb91917812 */ /* 0x000fe200078ec0ff */
[----:B------:R-:W1:Y:S01]  /*174a0*/  LDC R131, c[0x0][0x298] ;  /* 0x0000a600ff837b82 */ /* 0x000e620000000800 */
[----:B------:R-:W-:-:S02]  /*174b0*/  FFMA.FTZ R104, R104, R175, 1.1641532182693481445e-10 ;  /* 0x2f00000068687423 */ /* 0x000fc400000100af */
[----:B------:R-:W-:-:S03]  /*174c0*/  FMUL.FTZ R105, R105, R128 ;  /* 0x0000008069697220 */ /* 0x000fc60000410000 */
        /* <DEDUP_REMOVED lines=17> */
.L_x_48137:
[----:B------:R-:W-:-:S07]  /*175e0*/  MOV R105, R166 ;  /* 0x000000a600697202 */ /* 0x000fce0000000f00 */
.L_x_48138:
[----:B------:R-:W-:Y:S05]  /*175f0*/  BSYNC B2 ;  /* 0x0000000000027941 */ /* 0x000fea0003800000 */
.L_x_48136:
        /* <DEDUP_REMOVED lines=16> */
.L_x_48142:
[----:B------:R-:W-:Y:S05]  /*17700*/  BSYNC B3 ;  /* 0x0000000000037941 */ /* 0x000fea0003800000 */
.L_x_48141:
        /* <DEDUP_REMOVED lines=44> */
.L_x_48140:
[----:B------:R-:W-:Y:S05]  /*179d0*/  BSYNC B2 ;  /* 0x0000000000027941 */ /* 0x000fea0003800000 */
.L_x_48139:
        /* <DEDUP_REMOVED lines=24> */
.L_x_48144:
[----:B------:R-:W-:-:S07]  /*17b60*/  MOV R108, R166 ;  /* 0x000000a6006c7202 */ /* 0x000fce0000000f00 */
.L_x_48145:
[----:B------:R-:W-:Y:S05]  /*17b70*/  BSYNC B2 ;  /* 0x0000000000027941 */ /* 0x000fea0003800000 */
.L_x_48143:
        /* <DEDUP_REMOVED lines=16> */
.L_x_48149:
[----:B------:R-:W-:Y:S05]  /*17c80*/  BSYNC B3 ;  /* 0x0000000000037941 */ /* 0x000fea0003800000 */
.L_x_48148:
        /* <DEDUP_REMOVED lines=44> */
.L_x_48147:
[----:B------:R-:W-:Y:S05]  /*17f50*/  BSYNC B2 ;  /* 0x0000000000027941 */ /* 0x000fea0003800000 */
.L_x_48146:
        /* <DEDUP_REMOVED lines=22> */
.L_x_48151:
[----:B------:R-:W-:-:S07]  /*180c0*/  MOV R107, R166 ;  /* 0x000000a6006b7202 */ /* 0x000fce0000000f00 */
.L_x_48152:
[----:B------:R-:W-:Y:S05]  /*180d0*/  BSYNC B2 ;  /* 0x0000000000027941 */ /* 0x000fea0003800000 */
.L_x_48150:
        /* <DEDUP_REMOVED lines=16> */
.L_x_48156:
[----:B------:R-:W-:Y:S05]  /*181e0*/  BSYNC B3 ;  /* 0x0000000000037941 */ /* 0x000fea0003800000 */
.L_x_48155:
        /* <DEDUP_REMOVED lines=44> */
.L_x_48154:
[----:B------:R-:W-:Y:S05]  /*184b0*/  BSYNC B2 ;  /* 0x0000000000027941 */ /* 0x000fea0003800000 */
.L_x_48153:
        /* <DEDUP_REMOVED lines=22> */
.L_x_48158:
[----:B------:R-:W-:-:S07]  /*18620*/  MOV R165, R166 ;  /* 0x000000a600a57202 */ /* 0x000fce0000000f00 */
.L_x_48159:
[----:B------:R-:W-:Y:S05]  /*18630*/  BSYNC B2 ;  /* 0x0000000000027941 */ /* 0x000fea0003800000 */
.L_x_48157:
        /* <DEDUP_REMOVED lines=16> */
.L_x_48163:
[----:B------:R-:W-:Y:S05]  /*18740*/  BSYNC B3 ;  /* 0x0000000000037941 */ /* 0x000fea0003800000 */
.L_x_48162:
        /* <DEDUP_REMOVED lines=44> */
.L_x_48161:
[----:B------:R-:W-:Y:S05]  /*18a10*/  BSYNC B2 ;  /* 0x0000000000027941 */ /* 0x000fea0003800000 */
.L_x_48160:
        /* <DEDUP_REMOVED lines=22> */
.L_x_48165:
[----:B------:R-:W-:-:S07]  /*18b80*/  MOV R109, R166 ;  /* 0x000000a6006d7202 */ /* 0x000fce0000000f00 */
.L_x_48166:
[----:B------:R-:W-:Y:S05]  /*18b90*/  BSYNC B2 ;  /* 0x0000000000027941 */ /* 0x000fea0003800000 */
.L_x_48164:
        /* <DEDUP_REMOVED lines=16> */
.L_x_48170:
[----:B------:R-:W-:Y:S05]  /*18ca0*/  BSYNC B3 ;  /* 0x0000000000037941 */ /* 0x000fea0003800000 */
.L_x_48169:
        /* <DEDUP_REMOVED lines=44> */
.L_x_48168:
[----:B------:R-:W-:Y:S05]  /*18f70*/  BSYNC B2 ;  /* 0x0000000000027941 */ /* 0x000fea0003800000 */
.L_x_48167:
        /* <DEDUP_REMOVED lines=22> */
.L_x_48172:
[----:B------:R-:W-:-:S07]  /*190e0*/  MOV R110, R166 ;  /* 0x000000a6006e7202 */ /* 0x000fce0000000f00 */
.L_x_48173:
[----:B------:R-:W-:Y:S05]  /*190f0*/  BSYNC B2 ;  /* 0x0000000000027941 */ /* 0x000fea0003800000 */
.L_x_48171:
        /* <DEDUP_REMOVED lines=16> */
.L_x_48177:
[----:B------:R-:W-:Y:S05]  /*19200*/  BSYNC B3 ;  /* 0x0000000000037941 */ /* 0x000fea0003800000 */
.L_x_48176:
        /* <DEDUP_REMOVED lines=44> */
.L_x_48175:
[----:B------:R-:W-:Y:S05]  /*194d0*/  BSYNC B2 ;  /* 0x0000000000027941 */ /* 0x000fea0003800000 */
.L_x_48174:
        /* <DEDUP_REMOVED lines=22> */
.L_x_48179:
[----:B------:R-:W-:-:S07]  /*19640*/  MOV R220, R166 ;  /* 0x000000a600dc7202 */ /* 0x000fce0000000f00 */
.L_x_48180:
[----:B------:R-:W-:Y:S05]  /*19650*/  BSYNC B2 ;  /* 0x0000000000027941 */ /* 0x000fea0003800000 */
.L_x_48178:
        /* <DEDUP_REMOVED lines=19> */
.L_x_48184:
[----:B------:R-:W-:Y:S05]  /*19790*/  BSYNC B3 ;  /* 0x0000000000037941 */ /* 0x000fea0003800000 */
.L_x_48183:
        /* <DEDUP_REMOVED lines=44> */
.L_x_48182:
[----:B------:R-:W-:Y:S05]  /*19a60*/  BSYNC B2 ;  /* 0x0000000000027941 */ /* 0x000fea0003800000 */
.L_x_48181:
        /* <DEDUP_REMOVED lines=36> */
.L_x_48128:
[----:B------:R-:W-:Y:S05]  /*19cb0*/  BSYNC B1 ;  /* 0x0000000000017941 */ /* 0x000fea0003800000 */
.L_x_48127:
        /* <DEDUP_REMOVED lines=25> */
.L_x_48188:
[----:B--234-:R-:W-:-:S07]  /*19e50*/  IMAD.MOV.U32 R170, RZ, RZ, R166 ;  /* 0x000000ffffaa7224 */ /* 0x01cfce00078e00a6 */
.L_x_48189:
[----:B------:R-:W-:Y:S05]  /*19e60*/  BSYNC B2 ;  /* 0x0000000000027941 */ /* 0x000fea0003800000 */
.L_x_48187:
        /* <DEDUP_REMOVED lines=16> */
.L_x_48193:
[----:B------:R-:W-:Y:S05]  /*19f70*/  BSYNC B3 ;  /* 0x0000000000037941 */ /* 0x000fea0003800000 */
.L_x_48192:
        /* <DEDUP_REMOVED lines=44> */
.L_x_48191:
[----:B------:R-:W-:Y:S05]  /*1a240*/  BSYNC B2 ;  /* 0x0000000000027941 */ /* 0x000fea0003800000 */
.L_x_48190:
        /* <DEDUP_REMOVED lines=29> */
.L_x_48195:
[----:B------:R-:W-:-:S07]  /*1a420*/  MOV R113, R166 ;  /* 0x000000a600717202 */ /* 0x000fce0000000f00 */
.L_x_48196:
[----:B------:R-:W-:Y:S05]  /*1a430*/  BSYNC B2 ;  /* 0x0000000000027941 */ /* 0x000fea0003800000 */
.L_x_48194:
        /* <DEDUP_REMOVED lines=16> */
.L_x_48200:
[----:B------:R-:W-:Y:S05]  /*1a540*/  BSYNC B3 ;  /* 0x0000000000037941 */ /* 0x000fea0003800000 */
.L_x_48199:
        /* <DEDUP_REMOVED lines=44> */
.L_x_48198:
[----:B------:R-:W-:Y:S05]  /*1a810*/  BSYNC B2 ;  /* 0x0000000000027941 */ /* 0x000fea0003800000 */
.L_x_48197:
        /* <DEDUP_REMOVED lines=24> */
.L_x_48202:
[----:B------:R-:W-:-:S07]  /*1a9a0*/  MOV R116, R166 ;  /* 0x000000a600747202 */ /* 0x000fce0000000f00 */
.L_x_48203:
[----:B------:R-:W-:Y:S05]  /*1a9b0*/  BSYNC B2 ;  /* 0x0000000000027941 */ /* 0x000fea0003800000 */
.L_x_48201:
        /* <DEDUP_REMOVED lines=16> */
.L_x_48207:
[----:B------:R-:W-:Y:S05]  /*1aac0*/  BSYNC B3 ;  /* 0x0000000000037941 */ /* 0x000fea0003800000 */
.L_x_48206:
        /* <DEDUP_REMOVED lines=44> */
.L_x_48205:
[----:B------:R-:W-:Y:S05]  /*1ad90*/  BSYNC B2 ;  /* 0x0000000000027941 */ /* 0x000fea0003800000 */
.L_x_48204:
        /* <DEDUP_REMOVED lines=22> */
.L_x_48209:
[----:B------:R-:W-:-:S07]  /*1af00*/  MOV R115, R166 ;  /* 0x000000a600737202 */ /* 0x000fce0000000f00 */
.L_x_48210:
[----:B------:R-:W-:Y:S05]  /*1af10*/  BSYNC B2 ;  /* 0x0000000000027941 */ /* 0x000fea0003800000 */
.L_x_48208:
        /* <DEDUP_REMOVED lines=16> */
.L_x_48214:
[----:B------:R-:W-:Y:S05]  /*1b020*/  BSYNC B3 ;  /* 0x0000000000037941 */ /* 0x000fea0003800000 */
.L_x_48213:
        /* <DEDUP_REMOVED lines=44> */
.L_x_48212:
[----:B------:R-:W-:Y:S05]  /*1b2f0*/  BSYNC B2 ;  /* 0x0000000000027941 */ /* 0x000fea0003800000 */
.L_x_48211:
        /* <DEDUP_REMOVED lines=22> */
.L_x_48216:
[----:B------:R-:W-:-:S07]  /*1b460*/  MOV R165, R166 ;  /* 0x000000a600a57202 */ /* 0x000fce0000000f00 */
.L_x_48217:
[----:B------:R-:W-:Y:S05]  /*1b470*/  BSYNC B2 ;  /* 0x0000000000027941 */ /* 0x000fea0003800000 */
.L_x_48215:
        /* <DEDUP_REMOVED lines=16> */
.L_x_48221:
[----:B------:R-:W-:Y:S05]  /*1b580*/  BSYNC B3 ;  /* 0x0000000000037941 */ /* 0x000fea0003800000 */
.L_x_48220:
        /* <DEDUP_REMOVED lines=44> */
.L_x_48219:
[----:B------:R-:W-:Y:S05]  /*1b850*/  BSYNC B2 ;  /* 0x0000000000027941 */ /* 0x000fea0003800000 */
.L_x_48218:
        /* <DEDUP_REMOVED lines=22> */
.L_x_48223:
[----:B------:R-:W-:-:S07]  /*1b9c0*/  MOV R117, R166 ;  /* 0x000000a600757202 */ /* 0x000fce0000000f00 */
.L_x_48224:
[----:B------:R-:W-:Y:S05]  /*1b9d0*/  BSYNC B2 ;  /* 0x0000000000027941 */ /* 0x000fea0003800000 */
.L_x_48222:
        /* <DEDUP_REMOVED lines=16> */
.L_x_48228:
[----:B------:R-:W-:Y:S05]  /*1bae0*/  BSYNC B3 ;  /* 0x0000000000037941 */ /* 0x000fea0003800000 */
.L_x_48227:
        /* <DEDUP_REMOVED lines=44> */
.L_x_48226:
[----:B------:R-:W-:Y:S05]  /*1bdb0*/  BSYNC B2 ;  /* 0x0000000000027941 */ /* 0x000fea0003800000 */
.L_x_48225:
        /* <DEDUP_REMOVED lines=22> */
.L_x_48230:
[----:B------:R-:W-:-:S07]  /*1bf20*/  MOV R118, R166 ;  /* 0x000000a600767202 */ /* 0x000fce0000000f00 */
.L_x_48231:
[----:B------:R-:W-:Y:S05]  /*1bf30*/  BSYNC B2 ;  /* 0x0000000000027941 */ /* 0x000fea0003800000 */
.L_x_48229:
        /* <DEDUP_REMOVED lines=16> */
.L_x_48235:
[----:B------:R-:W-:Y:S05]  /*1c040*/  BSYNC B3 ;  /* 0x0000000000037941 */ /* 0x000fea0003800000 */
.L_x_48234:
        /* <DEDUP_REMOVED lines=44> */
.L_x_48233:
[----:B------:R-:W-:Y:S05]  /*1c310*/  BSYNC B2 ;  /* 0x0000000000027941 */ /* 0x000fea0003800000 */
.L_x_48232:
        /* <DEDUP_REMOVED lines=22> */
.L_x_48237:
[----:B------:R-:W-:-:S07]  /*1c480*/  MOV R220, R166 ;  /* 0x000000a600dc7202 */ /* 0x000fce0000000f00 */
.L_x_48238:
[----:B------:R-:W-:Y:S05]  /*1c490*/  BSYNC B2 ;  /* 0x0000000000027941 */ /* 0x000fea0003800000 */
.L_x_48236:
        /* <DEDUP_REMOVED lines=19> */
.L_x_48242:
[----:B------:R-:W-:Y:S05]  /*1c5d0*/  BSYNC B3 ;  /* 0x0000000000037941 */ /* 0x000fea0003800000 */
.L_x_48241:
        /* <DEDUP_REMOVED lines=44> */
.L_x_48240:
[----:B------:R-:W-:Y:S05]  /*1c8a0*/  BSYNC B2 ;  /* 0x0000000000027941 */ /* 0x000fea0003800000 */
.L_x_48239:
        /* <DEDUP_REMOVED lines=36> */
.L_x_48186:
[----:B------:R-:W-:Y:S05]  /*1caf0*/  BSYNC B1 ;  /* 0x0000000000017941 */ /* 0x000fea0003800000 */
.L_x_48185:
        /* <DEDUP_REMOVED lines=25> */
.L_x_48246:
[----:B--234-:R-:W-:-:S07]  /*1cc90*/  MOV R170, R166 ;  /* 0x000000a600aa7202 */ /* 0x01cfce0000000f00 */
.L_x_48247:
[----:B------:R-:W-:Y:S05]  /*1cca0*/  BSYNC B2 ;  /* 0x0000000000027941 */ /* 0x000fea0003800000 */
.L_x_48245:
        /* <DEDUP_REMOVED lines=16> */
.L_x_48251:
[----:B------:R-:W-:Y:S05]  /*1cdb0*/  BSYNC B3 ;  /* 0x0000000000037941 */ /* 0x000fea0003800000 */
.L_x_48250:
        /* <DEDUP_REMOVED lines=44> */
.L_x_48249:
[----:B------:R-:W-:Y:S05]  /*1d080*/  BSYNC B2 ;  /* 0x0000000000027941 */ /* 0x000fea0003800000 */
.L_x_48248:
        /* <DEDUP_REMOVED lines=29> */
.L_x_48253:
[----:B------:R-:W-:-:S07]  /*1d260*/  IMAD.MOV.U32 R121, RZ, RZ, R166 ;  /* 0x000000ffff797224 */ /* 0x000fce00078e00a6 */
.L_x_48254:
[----:B------:R-:W-:Y:S05]  /*1d270*/  BSYNC B2 ;  /* 0x0000000000027941 */ /* 0x000fea0003800000 */
.L_x_48252:
        /* <DEDUP_REMOVED lines=16> */
.L_x_48258:
[----:B------:R-:W-:Y:S05]  /*1d380*/  BSYNC B3 ;  /* 0x0000000000037941 */ /* 0x000fea0003800000 */
.L_x_48257:
        /* <DEDUP_REMOVED lines=44> */
.L_x_48256:
[----:B------:R-:W-:Y:S05]  /*1d650*/  BSYNC B2 ;  /* 0x0000000000027941 */ /* 0x000fea0003800000 */
.L_x_48255:
        /* <DEDUP_REMOVED lines=24> */
.L_x_48260:
[----:B------:R-:W-:-:S07]  /*1d7e0*/  IMAD.MOV.U32 R124, RZ, RZ, R166 ;  /* 0x000000ffff7c7224 */ /* 0x000fce00078e00a6 */
.L_x_48261:
[----:B------:R-:W-:Y:S05]  /*1d7f0*/  BSYNC B2 ;  /* 0x0000000000027941 */ /* 0x000fea0003800000 */
.L_x_48259:
        /* <DEDUP_REMOVED lines=16> */
.L_x_48265:
[----:B------:R-:W-:Y:S05]  /*1d900*/  BSYNC B3 ;  /* 0x0000000000037941 */ /* 0x000fea0003800000 */
.L_x_48264:
        /* <DEDUP_REMOVED lines=44> */
.L_x_48263:
[----:B------:R-:W-:Y:S05]  /*1dbd0*/  BSYNC B2 ;  /* 0x0000000000027941 */ /* 0x000fea0003800000 */
.L_x_48262:
        /* <DEDUP_REMOVED lines=22> */
.L_x_48267:
[----:B------:R-:W-:-:S07]  /*1dd40*/  IMAD.MOV.U32 R123, RZ, RZ, R166 ;  /* 0x000000ffff7b7224 */ /* 0x000fce00078e00a6 */
.L_x_48268:
[----:B------:R-:W-:Y:S05]  /*1dd50*/  BSYNC B2 ;  /* 0x0000000000027941 */ /* 0x000fea0003800000 */
.L_x_48266:
        /* <DEDUP_REMOVED lines=16> */
.L_x_48272:
[----:B------:R-:W-:Y:S05]  /*1de60*/  BSYNC B3 ;  /* 0x0000000000037941 */ /* 0x000fea0003800000 */
.L_x_48271:
        /* <DEDUP_REMOVED lines=44> */
.L_x_48270:
[----:B------:R-:W-:Y:S05]  /*1e130*/  BSYNC B2 ;  /* 0x0000000000027941 */ /* 0x000fea0003800000 */
.L_x_48269:
        /* <DEDUP_REMOVED lines=22> */
.L_x_48274:
[----:B------:R-:W-:-:S07]  /*1e2a0*/  IMAD.MOV.U32 R165, RZ, RZ, R166 ;  /* 0x000000ffffa57224 */ /* 0x000fce00078e00a6 */
.L_x_48275:
[----:B------:R-:W-:Y:S05]  /*1e2b0*/  BSYNC B2 ;  /* 0x0000000000027941 */ /* 0x000fea0003800000 */
.L_x_48273:
        /* <DEDUP_REMOVED lines=16> */
.L_x_48279:
[----:B------:R-:W-:Y:S05]  /*1e3c0*/  BSYNC B3 ;  /* 0x0000000000037941 */ /* 0x000fea0003800000 */
.L_x_48278:
        /* <DEDUP_REMOVED lines=44> */
.L_x_48277:
[----:B------:R-:W-:Y:S05]  /*1e690*/  BSYNC B2 ;  /* 0x0000000000027941 */ /* 0x000fea0003800000 */
.L_x_48276:
        /* <DEDUP_REMOVED lines=22> */
.L_x_48281:
[----:B------:R-:W-:-:S07]  /*1e800*/  IMAD.MOV.U32 R125, RZ, RZ, R166 ;  /* 0x000000ffff7d7224 */ /* 0x000fce00078e00a6 */
.L_x_48282:
[----:B------:R-:W-:Y:S05]  /*1e810*/  BSYNC B2 ;  /* 0x0000000000027941 */ /* 0x000fea0003800000 */
.L_x_48280:
        /* <DEDUP_REMOVED lines=16> */
.L_x_48286:
[----:B------:R-:W-:Y:S05]  /*1e920*/  BSYNC B3 ;  /* 0x0000000000037941 */ /* 0x000fea0003800000 */
.L_x_48285:
        /* <DEDUP_REMOVED lines=44> */
.L_x_48284:
[----:B------:R-:W-:Y:S05]  /*1ebf0*/  BSYNC B2 ;  /* 0x0000000000027941 */ /* 0x000fea0003800000 */
.L_x_48283:
        /* <DEDUP_REMOVED lines=22> */
.L_x_48288:
[----:B------:R-:W-:-:S07]  /*1ed60*/  IMAD.MOV.U32 R126, RZ, RZ, R166 ;  /* 0x000000ffff7e7224 */ /* 0x000fce00078e00a6 */
.L_x_48289:
[----:B------:R-:W-:Y:S05]  /*1ed70*/  BSYNC B2 ;  /* 0x0000000000027941 */ /* 0x000fea0003800000 */
.L_x_48287:
        /* <DEDUP_REMOVED lines=16> */
.L_x_48293:
[----:B------:R-:W-:Y:S05]  /*1ee80*/  BSYNC B3 ;  /* 0x0000000000037941 */ /* 0x000fea0003800000 */
.L_x_48292:
        /* <DEDUP_REMOVED lines=44> */
.L_x_48291:
[----:B------:R-:W-:Y:S05]  /*1f150*/  BSYNC B2 ;  /* 0x0000000000027941 */ /* 0x000fea0003800000 */
.L_x_48290:
        /* <DEDUP_REMOVED lines=22> */
.L_x_48295:
[----:B------:R-:W-:-:S07]  /*1f2c0*/  IMAD.MOV.U32 R220, RZ, RZ, R166 ;  /* 0x000000ffffdc7224 */ /* 0x000fce00078e00a6 */
.L_x_48296:
[----:B------:R-:W-:Y:S05]  /*1f2d0*/  BSYNC B2 ;  /* 0x0000000000027941 */ /* 0x000fea0003800000 */
.L_x_48294:
        /* <DEDUP_REMOVED lines=19> */
.L_x_48300:
[----:B------:R-:W-:Y:S05]  /*1f410*/  BSYNC B3 ;  /* 0x0000000000037941 */ /* 0x000fea0003800000 */
.L_x_48299:
        /* <DEDUP_REMOVED lines=44> */
.L_x_48298:
[----:B------:R-:W-:Y:S05]  /*1f6e0*/  BSYNC B2 ;  /* 0x0000000000027941 */ /* 0x000fea0003800000 */
.L_x_48297:
[----:B------:R-:W2:Y:S01]  /*1f6f0*/  LDL R173, [R1+0x4c] ;  /* 0x00004c0001ad7983 */ /* 0x000ea20000100800 */
[----:B------:R-:W-:Y:S01]  /*1f700*/  I2FP.F32.U32 R170, R220 ;  /* 0x000000dc00aa7245 */ /* 0x000fe20000201000 */
[----:B------:R-:W-:Y:S01]  /*1f710*/  HADD2.F32 R127, -RZ, R127.H1_H1 ;  /* 0x3000007fff7f7230 */ /* 0x000fe20000004100 */
[----:B------:R-:W-:Y:S02]  /*1f720*/  SEL R171, RZ, 0x100, P4 ;  /* 0x00000100ffab7807 */ /* 0x000fe40002000000 */
[----:B------:R-:W-:Y:S01]  /*1f730*/  LOP3.LUT P6, RZ, R145, 0x4, RZ, 0xc0, !PT ;  /* 0x0000000491ff7812 */ /* 0x000fe200078cc0ff */
[----:B------:R-:W-:Y:S01]  /*1f740*/  FFMA.FTZ R175, R170, R175, 1.1641532182693481445e-10 ;  /* 0x2f000000aaaf7423 */ /* 0x000fe200000100af */
[----:B------:R-:W-:Y:S01]  /*1f750*/  FMUL.FTZ R127, R127, R128 ;  /* 0x000000807f7f7220 */ /* 0x000fe20000410000 */
[----:B------:R-:W-:Y:S02]  /*1f760*/  SEL R170, RZ, 0x10000, P5 ;  /* 0x00010000ffaa7807 */ /* 0x000fe40002800000 */
[----:B------:R-:W-:Y:S01]  /*1f770*/  LOP3.LUT P5, RZ, R145, 0x2, RZ, 0xc0, !PT ;  /* 0x0000000291ff7812 */ /* 0x000fe200078ac0ff */
[----:B------:R-:W-:Y:S01]  /*1f780*/  FMUL.FTZ R127, R127, R131 ;  /* 0x000000837f7f7220 */ /* 0x000fe20000410000 */
[----:B------:R-:W-:-:S02]  /*1f790*/  FSETP.GTU.FTZ.AND P4, PT, R175, R130, PT ;  /* 0x00000082af00720b */ /* 0x000fc40003f9c000 */
[----:B------:R-:W-:Y:S02]  /*1f7a0*/  SEL R130, RZ, 0x1, P2 ;  /* 0x00000001ff827807 */ /* 0x000fe40001000000 */
[----:B------:R-:W-:Y:S02]  /*1f7b0*/  SEL R131, RZ, 0x1000000, P4 ;  /* 0x01000000ff837807 */ /* 0x000fe40002000000 */
[----:B------:R-:W-:Y:S02]  /*1f7c0*/  FSEL R127, R127, RZ, !P4 ;  /* 0x000000ff7f7f7208 */ /* 0x000fe40006000000 */
[----:B------:R-:W-:Y:S01]  /*1f7d0*/  LOP3.LUT R171, R171, R131, R170, 0xfe, !PT ;  /* 0x00000083abab7212 */ /* 0x000fe200078efeaa */
[----:B------:R-:W-:Y:S01]  /*1f7e0*/  IMAD.WIDE.U32 R130, R130, 0x1000000, RZ ;  /* 0x0100000082827825 */ /* 0x000fe200078e00ff */
[----:B------:R-:W-:Y:S02]  /*1f7f0*/  SEL R128, RZ, 0x1, P3 ;  /* 0x00000001ff807807 */ /* 0x000fe40001800000 */
[----:B------:R-:W-:-:S02]  /*1f800*/  SEL R170, RZ, 0x1, P1 ;  /* 0x00000001ffaa7807 */ /* 0x000fc40000800000 */
[----:B------:R-:W-:Y:S02]  /*1f810*/  SEL R172, RZ, 0x1, P5 ;  /* 0x00000001ffac7807 */ /* 0x000fe40002800000 */
[----:B------:R-:W-:Y:S01]  /*1f820*/  LOP3.LUT R131, R131, R171, R128, 0xfe, !PT ;  /* 0x000000ab83837212 */ /* 0x000fe200078efe80 */
[----:B------:R-:W-:-:S04]  /*1f830*/  IMAD.WIDE.U32 R170, R170, 0x10000, RZ ;  /* 0x00010000aaaa7825 */ /* 0x000fc800078e00ff */
[----:B--2---:R-:W-:Y:S01]  /*1f840*/  FMUL.FTZ R127, R173, R127 ;  /* 0x0000007fad7f7220 */ /* 0x004fe20000410000 */
        /* <DEDUP_REMOVED lines=13> */
.L_x_48244:
[----:B------:R-:W-:Y:S05]  /*1f920*/  BSYNC B1 ;  /* 0x0000000000017941 */ /* 0x000fea0003800000 */
.L_x_48243:
        /* <DEDUP_REMOVED lines=294> */
.L_x_48334:
        /* <DEDUP_REMOVED lines=82> */
.L_x_48303:
[----:B------:R-:W-:Y:S05]  /*210b0*/  BSYNC B1 ;  /* 0x0000000000017941 */ /* 0x000fea0003800000 */
.L_x_48302:
        /* <DEDUP_REMOVED lines=40> */
.L_x_48305:
[----:B------:R-:W-:Y:S05]  /*21340*/  BSYNC B1 ;  /* 0x0000000000017941 */ /* 0x000fea0003800000 */
.L_x_48304:
        /* <DEDUP_REMOVED lines=37> */
.L_x_48307:
[----:B------:R-:W-:Y:S05]  /*215a0*/  BSYNC B1 ;  /* 0x0000000000017941 */ /* 0x000fea0003800000 */
.L_x_48306:
        /* <DEDUP_REMOVED lines=37> */
.L_x_48309:
[----:B------:R-:W-:Y:S05]  /*21800*/  BSYNC B1 ;  /* 0x0000000000017941 */ /* 0x000fea0003800000 */
.L_x_48308:
        /* <DEDUP_REMOVED lines=37> */
.L_x_48311:
[----:B------:R-:W-:Y:S05]  /*21a60*/  BSYNC B1 ;  /* 0x0000000000017941 */ /* 0x000fea0003800000 */
.L_x_48310:
        /* <DEDUP_REMOVED lines=37> */
.L_x_48313:
[----:B------:R-:W-:Y:S05]  /*21cc0*/  BSYNC B1 ;  /* 0x0000000000017941 */ /* 0x000fea0003800000 */
.L_x_48312:
        /* <DEDUP_REMOVED lines=37> */
.L_x_48315:
[----:B------:R-:W-:Y:S05]  /*21f20*/  BSYNC B1 ;  /* 0x0000000000017941 */ /* 0x000fea0003800000 */
.L_x_48314:
        /* <DEDUP_REMOVED lines=37> */
.L_x_48317:
[----:B------:R-:W-:Y:S05]  /*22180*/  BSYNC B1 ;  /* 0x0000000000017941 */ /* 0x000fea0003800000 */
.L_x_48316:
        /* <DEDUP_REMOVED lines=37> */
.L_x_48319:
[----:B------:R-:W-:Y:S05]  /*223e0*/  BSYNC B1 ;  /* 0x0000000000017941 */ /* 0x000fea0003800000 */
.L_x_48318:
        /* <DEDUP_REMOVED lines=27> */
[----:B-----5:R-:W-:Y:S01]  /*225a0*/  FFMA.FTZ R128, R0, R128, R157 ;  /* 0x0000008000807223 */ /* 0x020fe2000001009d */
        /* <DEDUP_REMOVED lines=8> */
.L_x_48321:
[----:B------:R-:W-:Y:S05]  /*22630*/  BSYNC B1 ;  /* 0x0000000000017941 */ /* 0x000fea0003800000 */
.L_x_48320:
[----:B01234-:R-:W0:Y:S02]  /*22640*/  LDC.64 R128, c[0x0][0x210] ;  /* 0x00008400ff807b82 */ /* 0x01fe240000000a00 */
[----:B0-----:R-:W-:-:S04]  /*22650*/  LEA R144, R128, R144, 0x2 ;  /* 0x0000009080907211 */ /* 0x001fc800078e10ff */
[----:B------:R-:W-:-:S13]  /*22660*/  ISETP.GE.AND P0, PT, R144, R129, PT ;  /* 0x000000819000720c */ /* 0x000fda0003f06270 */
[----:B------:R-:W-:Y:S05]  /*22670*/  @!P0 BRA `(.L_x_48322) ;  /* 0xfffffe0000d08947 */ /* 0x000fea000383ffff */
[----:B------:R-:W-:Y:S05]  /*22680*/  BSYNC B0 ;  /* 0x0000000000007941 */ /* 0x000fea0003800000 */
.L_x_47720:
[----:B------:R-:W-:Y:S05]  /*22690*/  EXIT ;  /* 0x000000000000794d */ /* 0x000fea0003800000 */
.L_x_48301:
        /* <DEDUP_REMOVED lines=8> */
.L_x_48324:
[----:B------:R-:W-:Y:S05]  /*22720*/  BSYNC B1 ;  /* 0x0000000000017941 */ /* 0x000fea0003800000 */
.L_x_48323:
        /* <DEDUP_REMOVED lines=10> */
.L_x_48325:
        /* <DEDUP_REMOVED lines=9> */
.L_x_48326:
[----:B------:R-:W-:Y:S02]  /*22860*/  IMAD.MOV.U32 R130, RZ, RZ, 0x8 ;  /* 0x00000008ff827424 */ /* 0x000fe400078e00ff */
[----:B------:R-:W-:Y:S01]  /*22870*/  FADD.FTZ R131, R131, R128 ;  /* 0x0000008083837221 */ /* 0x000fe20000010000 */
[----:B------:R-:W-:-:S04]  /*22880*/  MOV R128, 0xffffffff ;  /* 0xffffffff00807802 */ /* 0x000fc80000000f00 */
[----:B------:R-:W-:-:S07]  /*22890*/  MOV R171, R131 ;  /* 0x0000008300ab7202 */ /* 0x000fce0000000f00 */
[----:B------:R-:W-:Y:S05]  /*228a0*/  WARPSYNC.COLLECTIVE R128, `(.L_x_48327) ;  /* 0x0000000080087348 */ /* 0x000fea0003c00000 */
[----:B------:R0:W1:Y:S02]  /*228b0*/  SHFL.BFLY P6, R128, R171, R130, R129 ;  /* 0x0c000082ab807389 */ /* 0x00006400000c0081 */
[----:B01----:R-:W-:Y:S01]  /*228c0*/  ENDCOLLECTIVE ;  /* 0x000000000000791b */ /* 0x003fe20003800000 */
.L_x_48327:
[----:B------:R-:W-:Y:S02]  /*228d0*/  IMAD.MOV.U32 R130, RZ, RZ, 0x10 ;  /* 0x00000010ff827424 */ /* 0x000fe400078e00ff */
[----:B------:R-:W-:Y:S01]  /*228e0*/  FADD.FTZ R131, R131, R128 ;  /* 0x0000008083837221 */ /* 0x000fe20000010000 */
[----:B------:R-:W-:-:S04]  /*228f0*/  MOV R128, 0xffffffff ;  /* 0xffffffff00807802 */ /* 0x000fc80000000f00 */
[----:B------:R-:W-:-:S07]  /*22900*/  MOV R171, R131 ;  /* 0x0000008300ab7202 */ /* 0x000fce0000000f00 */
[----:B------:R-:W-:Y:S05]  /*22910*/  WARPSYNC.COLLECTIVE R128, `(.L_x_48328) ;  /* 0x0000000080087348 */ /* 0x000fea0003c00000 */
[----:B------:R0:W1:Y:S02]  /*22920*/  SHFL.BFLY P6, R128, R171, R130, R129 ;  /* 0x0c000082ab807389 */ /* 0x00006400000c0081 */
[----:B01----:R-:W-:Y:S01]  /*22930*/  ENDCOLLECTIVE ;  /* 0x000000000000791b */ /* 0x003fe20003800000 */
.L_x_48328:
        /* <DEDUP_REMOVED lines=175> */
.L_x_48329:
[----:B------:R-:W-:Y:S01]  /*23430*/  HFMA2.MMA R130, -RZ, RZ, 0, 1.1920928955078125e-07 ;  /* 0x00000002ff827435 */ /* 0x000fe200000001ff */
[----:B------:R-:W-:Y:S01]  /*23440*/  FADD.FTZ R131, R131, R128 ;  /* 0x0000008083837221 */ /* 0x000fe20000010000 */
[----:B------:R-:W-:-:S03]  /*23450*/  MOV R128, 0xffffffff ;  /* 0xffffffff00807802 */ /* 0x000fc60000000f00 */
[----:B------:R-:W-:-:S07]  /*23460*/  IMAD.MOV.U32 R171, RZ, RZ, R131 ;  /* 0x000000ffffab7224 */ /* 0x000fce00078e0083 */
[----:B------:R-:W-:Y:S05]  /*23470*/  WARPSYNC.COLLECTIVE R128, `(.L_x_48330) ;  /* 0x0000000080087348 */ /* 0x000fea0003c00000 */
[----:B------:R0:W1:Y:S02]  /*23480*/  SHFL.BFLY P6, R128, R171, R130, R129 ;  /* 0x0c000082ab807389 */ /* 0x00006400000c0081 */
[----:B01----:R-:W-:Y:S01]  /*23490*/  ENDCOLLECTIVE ;  /* 0x000000000000791b */ /* 0x003fe20003800000 */
.L_x_48330:
[----:B------:R-:W-:Y:S01]  /*234a0*/  HFMA2.MMA R130, -RZ, RZ, 0, 2.384185791015625e-07 ;  /* 0x00000004ff827435 */ /* 0x000fe200000001ff */
[----:B------:R-:W-:Y:S01]  /*234b0*/  FADD.FTZ R131, R131, R128 ;  /* 0x0000008083837221 */ /* 0x000fe20000010000 */
[----:B------:R-:W-:-:S03]  /*234c0*/  MOV R128, 0xffffffff ;  /* 0xffffffff00807802 */ /* 0x000fc60000000f00 */
[----:B------:R-:W-:-:S07]  /*234d0*/  IMAD.MOV.U32 R171, RZ, RZ, R131 ;  /* 0x000000ffffab7224 */ /* 0x000fce00078e0083 */
[----:B------:R-:W-:Y:S05]  /*234e0*/  WARPSYNC.COLLECTIVE R128, `(.L_x_48331) ;  /* 0x0000000080087348 */ /* 0x000fea0003c00000 */
[----:B------:R0:W1:Y:S02]  /*234f0*/  SHFL.BFLY P6, R128, R171, R130, R129 ;  /* 0x0c000082ab807389 */ /* 0x00006400000c0081 */
[----:B01----:R-:W-:Y:S01]  /*23500*/  ENDCOLLECTIVE ;  /* 0x000000000000791b */ /* 0x003fe20003800000 */
.L_x_48331:
[----:B------:R-:W-:Y:S01]  /*23510*/  HFMA2.MMA R130, -RZ, RZ, 0, 4.76837158203125e-07 ;  /* 0x00000008ff827435 */ /* 0x000fe200000001ff */
[----:B------:R-:W-:Y:S01]  /*23520*/  FADD.FTZ R131, R131, R128 ;  /* 0x0000008083837221 */ /* 0x000fe20000010000 */
[----:B------:R-:W-:-:S03]  /*23530*/  MOV R128, 0xffffffff ;  /* 0xffffffff00807802 */ /* 0x000fc60000000f00 */
[----:B------:R-:W-:-:S07]  /*23540*/  IMAD.MOV.U32 R171, RZ, RZ, R131 ;  /* 0x000000ffffab7224 */ /* 0x000fce00078e0083 */
[----:B------:R-:W-:Y:S05]  /*23550*/  WARPSYNC.COLLECTIVE R128, `(.L_x_48332) ;  /* 0x0000000080087348 */ /* 0x000fea0003c00000 */
[----:B------:R0:W1:Y:S02]  /*23560*/  SHFL.BFLY P6, R128, R171, R130, R129 ;  /* 0x0c000082ab807389 */ /* 0x00006400000c0081 */
[----:B01----:R-:W-:Y:S01]  /*23570*/  ENDCOLLECTIVE ;  /* 0x000000000000791b */ /* 0x003fe20003800000 */
.L_x_48332:
[----:B------:R-:W-:Y:S01]  /*23580*/  HFMA2.MMA R130, -RZ, RZ, 0, 9.5367431640625e-07 ;  /* 0x00000010ff827435 */ /* 0x000fe200000001ff */
[----:B------:R-:W-:Y:S01]  /*23590*/  FADD.FTZ R131, R131, R128 ;  /* 0x0000008083837221 */ /* 0x000fe20000010000 */
[----:B------:R-:W-:-:S03]  /*235a0*/  MOV R128, 0xffffffff ;  /* 0xffffffff00807802 */ /* 0x000fc60000000f00 */
[----:B------:R-:W-:-:S07]  /*235b0*/  IMAD.MOV.U32 R171, RZ, RZ, R131 ;  /* 0x000000ffffab7224 */ /* 0x000fce00078e0083 */
[----:B------:R-:W-:Y:S05]  /*235c0*/  WARPSYNC.COLLECTIVE R128, `(.L_x_48333) ;  /* 0x0000000080087348 */ /* 0x000fea0003c00000 */
[----:B------:R0:W1:Y:S02]  /*235d0*/  SHFL.BFLY P6, R128, R171, R130, R129 ;  /* 0x0c000082ab807389 */ /* 0x00006400000c0081 */
[----:B01----:R-:W-:Y:S01]  /*235e0*/  ENDCOLLECTIVE ;  /* 0x000000000000791b */ /* 0x003fe20003800000 */
.L_x_48333:
[----:B------:R-:W-:Y:S05]  /*235f0*/  BRA `(.L_x_48334) ;  /* 0xffffffd400647947 */ /* 0x000fea000383ffff */
.L_x_48335:
        /* <DEDUP_REMOVED lines=16> */
.L_x_72388:


//--------------------- .text._ZN10layer_norm13ln_fwd_kernelINS_13Kernel_traitsI6__halfS2_fS2_fjLj2560ELj1ELj4ELj1ELj16ENS_18Kernel_traits_baseILj2560ES2_S2_fS2_fjLj128EEEEELb1ELb1ELb0ELb1EEEvNS_9FwdParamsE --------------------------
	.section	.text._ZN10layer_norm13ln_fwd_kernelINS_13Kernel_traitsI6__halfS2_fS2_fjLj2560ELj1ELj4ELj1ELj16ENS_18Kernel_traits_baseILj2560ES2_S2_fS2_fjLj128EEEEELb1ELb1ELb0ELb1EEEvNS_9FwdParamsE,"ax",@progbits
	.align	128
        .global         _ZN10layer_norm13ln_fwd_kernelINS_13Kernel_traitsI6__halfS2_fS2_fjLj2560ELj1ELj4ELj1ELj16ENS_18Kernel_traits_baseILj2560ES2_S2_fS2_fjLj128EEEEELb1ELb1ELb0ELb1EEEvNS_9FwdParamsE
        .type           _ZN10layer_norm13ln_fwd_kernelINS_13Kernel_traitsI6__halfS2_fS2_fjLj2560ELj1ELj4ELj1ELj16ENS_18Kernel_traits_baseILj2560ES2_S2_fS2_fjLj128EEEEELb1ELb1ELb0ELb1EEEvNS_9FwdParamsE,@function
        .size           _ZN10layer_norm13ln_fwd_kernelINS_13Kernel_traitsI6__halfS2_fS2_fjLj2560ELj1ELj4ELj1ELj16ENS_18Kernel_traits_baseILj2560ES2_S2_fS2_fjLj128EEEEELb1ELb1ELb0ELb1EEEvNS_9FwdParamsE,(.L_x_72389 - _ZN10layer_norm13ln_fwd_kernelINS_13Kernel_traitsI6__halfS2_fS2_fjLj2560ELj1ELj4ELj1ELj16ENS_18Kernel_traits_baseILj2560ES2_S2_fS2_fjLj128EEEEELb1ELb1ELb0ELb1EEEvNS_9FwdParamsE)
        .other          _ZN10layer_norm13ln_fwd_kernelINS_13Kernel_traitsI6__halfS2_fS2_fjLj2560ELj1ELj4ELj1ELj16ENS_18Kernel_traits_baseILj2560ES2_S2_fS2_fjLj128EEEEELb1ELb1ELb0ELb1EEEvNS_9FwdParamsE,@"STO_CUDA_ENTRY STV_DEFAULT"
_ZN10layer_norm13ln_fwd_kernelINS_13Kernel_traitsI6__halfS2_fS2_fjLj2560ELj1ELj4ELj1ELj16ENS_18Kernel_traits_baseILj2560ES2_S2_fS2_fjLj128EEEEELb1ELb1ELb0ELb1EEEvNS_9FwdParamsE:
.text._ZN10layer_norm13ln_fwd_kernelINS_13Kernel_traitsI6__halfS2_fS2_fjLj2560ELj1ELj4ELj1ELj16ENS_18Kernel_traits_baseILj2560ES2_S2_fS2_fjLj128EEEEELb1ELb1ELb0ELb1EEEvNS_9FwdParamsE:
[----:B------:R-:W0:Y:S08]  /*0000*/  LDC R1, c[0x0][0x28] ;  /* 0x00000a00ff017b82 */ /* 0x000e300000000800 */
[----:B------:R-:W1:Y:S01]  /*0010*/  LDC R32, c[0x0][0x2e8] ;  /* 0x0000ba00ff207b82 */ /* 0x000e620000000800 */
[----:B------:R-:W-:Y:S01]  /*0020*/  ULDC.U8 UR4, c[0x0][0x2f4] ;  /* 0x0000bd0000047ab9 */ /* 0x000fe20000000000 */
[----:B------:R-:W-:Y:S01]  /*0030*/  ULDC.64 UR6, c[0x0][0x2e0] ;  /* 0x0000b80000067ab9 */ /* 0x000fe20000000a00 */
[----:B------:R-:W-:Y:S01]  /*0040*/  ISETP.NE.AND P1, PT, RZ, UR4, PT ;  /* 0x00000004ff007c0c */ /* 0x000fe2000bf25270 */
[----:B------:R-:W-:Y:S01]  /*0050*/  ULDC.64 UR4, c[0x0][0x208] ;  /* 0x0000820000047ab9 */ /* 0x000fe20000000a00 */
[----:B------:R-:W-:Y:S01]  /*0060*/  MOV R2, UR6 ;  /* 0x0000000600027c02 */ /* 0x000fe20008000f00 */
[----:B------:R-:W-:Y:S01]  /*0070*/  IMAD.U32 R3, RZ, RZ, UR7 ;  /* 0x00000007ff037e24 */ /* 0x000fe2000f8e00ff */
[----:B0-----:R-:W-:Y:S01]  /*0080*/  IADD3 R1, R1, -0xb8, RZ ;  /* 0xffffff4801017810 */ /* 0x001fe20007ffe0ff */
        /* <DEDUP_REMOVED lines=25> */
[----:B---3--:R-:W-:-:S04]  /*0220*/  @P1 IADD3 R32, P2, R4, R7, RZ ;  /* 0x0000000704201210 */ /* 0x008fc80007f5e0ff */
        /* <DEDUP_REMOVED lines=45> */
[----:B------:R-:W-:Y:S02]  /*0500*/  LOP3.LUT R22, R11, UR29, R16, 0x96, !PT ;  /* 0x0000001d0b167c12 */ /* 0x000fe4000f8e9610 */
[----:B------:R0:W5:Y:S02]  /*0510*/  @P0 LDG.E.128 R16, desc[UR4][R20.64+0x1200] ;  /* 0x0012000414100981 */ /* 0x000164000c1e1d00 */
        /* <DEDUP_REMOVED lines=12> */
[----:B------:R-:W-:-:S03]  /*05e0*/  IMAD.HI.U32 R23, R206, -0x326172a9, RZ ;  /* 0xcd9e8d57ce177827 */ /* 0x000fc600078e00ff */
[----:B------:R-:W-:Y:S01]  /*05f0*/  LOP3.LUT R208, R3, UR34, R22, 0x96, !PT ;  /* 0x0000002203d07c12 */ /* 0x000fe2000f8e9616 */
[----:B------:R-:W-:Y:S01]  /*0600*/  IMAD.X R41, RZ, RZ, UR9, P2 ;  /* 0x00000009ff297e24 */ /* 0x000fe200090e06ff */
        /* <DEDUP_REMOVED lines=9> */
[----:B------:R-:W5:Y:S01]  /*06a0*/  LDG.E.128 R164, desc[UR4][R40.64+0x600] ;  /* 0x0006000428a47981 */ /* 0x000f62000c1e1d00 */
[----:B------:R-:W-:-:S03]  /*06b0*/  IADD3.X R21, RZ, UR9, RZ, P1, !PT ;  /* 0x00000009ff157c10 */ /* 0x000fc60008ffe4ff */
[----:B------:R-:W5:Y:S04]  /*06c0*/  LDG.E.128 R160, desc[UR4][R40.64+0x800] ;  /* 0x0008000428a07981 */ /* 0x000f68000c1e1d00 */
        /* <DEDUP_REMOVED lines=12> */
[----:B------:R-:W-:Y:S01]  /*0790*/  HADD2.F32 R0, -RZ, R36.H1_H1 ;  /* 0x30000024ff007230 */ /* 0x000fe20000004100 */
        /* <DEDUP_REMOVED lines=10> */
[----:B------:R-:W-:Y:S01]  /*0840*/  IMAD R195, R195, -0x2daee0ad, RZ ;  /* 0xd2511f53c3c37824 */ /* 0x000fe200078e02ff */
        /* <DEDUP_REMOVED lines=11> */
[----:B------:R-:W-:Y:S01]  /*0900*/  @!P0 CS2R R214, SRZ ;  /* 0x0000000000d68805 */ /* 0x000fe2000001ff00 */
[----:B------:R-:W-:-:S02]  /*0910*/  UIADD3 UR35, UR6, -0x700cb87f, URZ ;  /* 0x8ff3478106237890 */ /* 0x000fc4000fffe03f */
[----:B------:R-:W5:Y:S01]  /*0920*/  LDG.E.128 R112, desc[UR4][R2.64+0xe00] ;  /* 0x000e000402707981 */ /* 0x000f62000c1e1d00 */
[----:B------:R-:W-:Y:S01]  /*0930*/  IMAD R206, R206, -0x326172a9, RZ ;  /* 0xcd9e8d57cece7824 */ /* 0x000fe200078e02ff */
[----:B------:R-:W-:Y:S01]  /*0940*/  ULDC.64 UR8, c[0x0][0x270] ;  /* 0x00009c0000087ab9 */ /* 0x000fe20000000a00 */
[----:B------:R-:W-:Y:S01]  /*0950*/  HFMA2.MMA R188, -RZ, RZ, 0, 0 ;  /* 0x00000000ffbc7435 */ /* 0x000fe200000001ff */
[----:B------:R-:W5:Y:S01]  /*0960*/  LDG.E.128 R108, desc[UR4][R2.64+0x1000] ;  /* 0x00100004026c7981 */ /* 0x000f62000c1e1d00 */
[----:B------:R-:W-:Y:S01]  /*0970*/  LOP3.LUT R207, R32, 0x3, RZ, 0xc0, !PT ;  /* 0x0000000320cf7812 */ /* 0x000fe200078ec0ff */
[----:B------:R-:W-:Y:S01]  /*0980*/  IMAD R196, R42, -0x2daee0ad, RZ ;  /* 0xd2511f532ac47824 */ /* 0x000fe200078e02ff */
[----:B------:R-:W-:Y:S01]  /*0990*/  ULDC UR10, c[0x0][0x218] ;  /* 0x00008600000a7ab9 */ /* 0x000fe20000000800 */
[----:B------:R0:W5:Y:S01]  /*09a0*/  LDG.E.128 R104, desc[UR4][R2.64+0x1200] ;  /* 0x0012000402687981 */ /* 0x000162000c1e1d00 */
[----:B------:R-:W-:Y:S01]  /*09b0*/  ULDC.U8 UR11, c[0x0][0x2a0] ;  /* 0x0000a800000b7ab9 */ /* 0x000fe20000000000 */
[----:B------:R-:W-:Y:S01]  /*09c0*/  ULDC UR16, c[0x0][0x2d8] ;  /* 0x0000b60000107ab9 */ /* 0x000fe20000000800 */
[----:B------:R-:W-:Y:S01]  /*09d0*/  ULDC.64 UR12, c[0x0][0x238] ;  /* 0x00008e00000c7ab9 */ /* 0x000fe20000000a00 */
[----:B------:R-:W-:Y:S01]  /*09e0*/  ULDC.64 UR14, c[0x0][0x240] ;  /* 0x00009000000e7ab9 */ /* 0x000fe20000000a00 */
[----:B------:R-:W-:Y:S01]  /*09f0*/  ULDC.64 UR18, c[0x0][0x2b8] ;  /* 0x0000ae0000127ab9 */ /* 0x000fe20000000a00 */
[----:B0-----:R-:W-:-:S02]  /*0a00*/  HADD2.F32 R2, -RZ, R36.H0_H0 ;  /* 0x20000024ff027230 */ /* 0x001fc40000004100 */
[----:B------:R-:W-:-:S03]  /*0a10*/  HADD2.F32 R3, -RZ, R37.H0_H0 ;  /* 0x20000025ff037230 */ /* 0x000fc60000004100 */
        /* <DEDUP_REMOVED lines=75> */
[----:B------:R-:W-:Y:S01]  /*0ed0*/  STL [R1+0x14], R2 ;  /* 0x0000140201007387 */ /* 0x000fe20000100800 */
[----:B------:R-:W-:-:S03]  /*0ee0*/  IMAD.HI.U32 R24, R42, -0x2daee0ad, RZ ;  /* 0xd2511f532a187827 */ /* 0x000fc600078e00ff */
[----:B------:R1:W-:Y:S01]  /*0ef0*/  STL [R1+0x10], R0 ;  /* 0x0000100001007387 */ /* 0x0003e20000100800 */
[--C-:B0-----:R-:W-:Y:S01]  /*0f00*/  HADD2.F32 R3, -RZ, R224.reuse.H1_H1 ;  /* 0x300000e0ff037230 */ /* 0x101fe20000004100 */
[----:B------:R-:W-:Y:S01]  /*0f10*/  LOP3.LUT R195, R24, UR36, R195, 0x96, !PT ;  /* 0x0000002418c37c12 */ /* 0x000fe2000f8e96c3 */
[----:B-1----:R-:W-:Y:S02]  /*0f20*/  HADD2.F32 R0, -RZ, R224.H0_H0 ;  /* 0x200000e0ff007230 */ /* 0x002fe40000004100 */
[----:B------:R-:W-:-:S03]  /*0f30*/  HADD2.F32 R2, -RZ, R225.H0_H0 ;  /* 0x200000e1ff027230 */ /* 0x000fc60000004100 */
[----:B------:R0:W-:Y:S04]  /*0f40*/  STL [R1+0xc], R0 ;  /* 0x00000c0001007387 */ /* 0x0001e80000100800 */
[----:B------:R-:W-:Y:S01]  /*0f50*/  STL [R1+0x8], R3 ;  /* 0x0000080301007387 */ /* 0x000fe20000100800 */
[----:B0-----:R-:W-:-:S03]  /*0f60*/  HADD2.F32 R0, -RZ, R225.H1_H1 ;  /* 0x300000e1ff007230 */ /* 0x001fc60000004100 */
[----:B------:R-:W-:Y:S01]  /*0f70*/  STL [R1+0x4], R2 ;  /* 0x0000040201007387 */ /* 0x000fe20000100800 */
[----:B--2---:R-:W-:-:S03]  /*0f80*/  HADD2.F32 R24, -RZ, R20.H0_H0 ;  /* 0x20000014ff187230 */ /* 0x004fc60000004100 */
[----:B------:R0:W-:Y:S04]  /*0f90*/  STL [R1], R0 ;  /* 0x0000000001007387 */ /* 0x0001e80000100800 */
[----:B------:R1:W-:Y:S01]  /*0fa0*/  STL [R1+0x18], R24 ;  /* 0x0000181801007387 */ /* 0x0003e20000100800 */
[----:B------:R-:W-:Y:S01]  /*0fb0*/  IMAD.HI.U32 R25, R208, -0x326172a9, RZ ;  /* 0xcd9e8d57d0197827 */ /* 0x000fe200078e00ff */
[----:B------:R-:W-:Y:S01]  /*0fc0*/  BSSY B0, `(.L_x_48336) ;  /* 0x0001f17000007945 */ /* 0x000fe20003800000 */
[----:B------:R-:W-:Y:S02]  /*0fd0*/  UISETP.NE.U32.AND UP0, UPT, UR8, URZ, UPT ;  /* 0x0000003f0800728c */ /* 0x000fe4000bf05070 */
        /* <DEDUP_REMOVED lines=20> */
[----:B------:R-:W-:Y:S01]  /*1120*/  LOP3.LUT R206, R25, UR35, R206, 0x96, !PT ;  /* 0x0000002319ce7c12 */ /* 0x000fe2000f8e96ce */
[----:B------:R-:W-:-:S02]  /*1130*/  HADD2.F32 R228, -RZ, R227.H0_H0 ;  /* 0x200000e3ffe47230 */ /* 0x000fc40000004100 */
[----:B------:R-:W-:Y:S02]  /*1140*/  HADD2.F32 R220, -RZ, R219.H0_H0 ;  /* 0x200000dbffdc7230 */ /* 0x000fe40000004100 */
[--C-:B------:R-:W-:Y:S02]  /*1150*/  HADD2.F32 R218, -RZ, R212.reuse.H0_H0 ;  /* 0x200000d4ffda7230 */ /* 0x100fe40000004100 */
[----:B------:R-:W-:Y:S02]  /*1160*/  HADD2.F32 R217, -RZ, R212.H1_H1 ;  /* 0x300000d4ffd97230 */ /* 0x000fe40000004100 */
[----:B------:R-:W-:Y:S02]  /*1170*/  HADD2.F32 R216, -RZ, R213.H0_H0 ;  /* 0x200000d5ffd87230 */ /* 0x000fe40000004100 */
[----:B------:R-:W-:Y:S02]  /*1180*/  HADD2.F32 R10, -RZ, R11.H0_H0 ;  /* 0x2000000bff0a7230 */ /* 0x000fe40000004100 */
[----:B------:R-:W-:-:S02]  /*1190*/  HADD2.F32 R18, -RZ, R19.H0_H0 ;  /* 0x20000013ff127230 */ /* 0x000fc40000004100 */
[----:B------:R-:W-:Y:S02]  /*11a0*/  HADD2.F32 R235, -RZ, R20.H1_H1 ;  /* 0x30000014ffeb7230 */ /* 0x000fe40000004100 */
[--C-:B------:R-:W-:Y:S02]  /*11b0*/  HADD2.F32 R234, -RZ, R21.reuse.H0_H0 ;  /* 0x20000015ffea7230 */ /* 0x100fe40000004100 */
[----:B------:R-:W-:Y:S01]  /*11c0*/  HADD2.F32 R233, -RZ, R21.H1_H1 ;  /* 0x30000015ffe97230 */ /* 0x000fe20000004100 */
[----:B------:R-:W-:Y:S01]  /*11d0*/  MOV R21, R35 ;  /* 0x0000002300157202 */ /* 0x000fe20000000f00 */
[--C-:B------:R-:W-:Y:S02]  /*11e0*/  HADD2.F32 R232, -RZ, R22.reuse.H0_H0 ;  /* 0x20000016ffe87230 */ /* 0x100fe40000004100 */
[----:B------:R-:W-:Y:S01]  /*11f0*/  HADD2.F32 R231, -RZ, R22.H1_H1 ;  /* 0x30000016ffe77230 */ /* 0x000fe20000004100 */
[----:B------:R-:W-:Y:S01]  /*1200*/  MOV R22, R33 ;  /* 0x0000002100167202 */ /* 0x000fe20000000f00 */
[----:B------:R-:W-:-:S02]  /*1210*/  HADD2.F32 R230, -RZ, R23.H0_H0 ;  /* 0x20000017ffe67230 */ /* 0x000fc40000004100 */
[----:B------:R-:W-:Y:S02]  /*1220*/  HADD2.F32 R229, -RZ, R23.H1_H1 ;  /* 0x30000017ffe57230 */ /* 0x000fe40000004100 */
[----:B------:R-:W-:Y:S02]  /*1230*/  HADD2.F32 R227, -RZ, R227.H1_H1 ;  /* 0x300000e3ffe37230 */ /* 0x000fe40000004100 */
[----:B------:R-:W-:Y:S02]  /*1240*/  HADD2.F32 R219, -RZ, R219.H1_H1 ;  /* 0x300000dbffdb7230 */ /* 0x000fe40000004100 */
[----:B------:R-:W-:Y:S02]  /*1250*/  HADD2.F32 R213, -RZ, R213.H1_H1 ;  /* 0x300000d5ffd57230 */ /* 0x000fe40000004100 */
[--C-:B------:R-:W-:Y:S02]  /*1260*/  HADD2.F32 R212, -RZ, R214.reuse.H0_H0 ;  /* 0x200000d6ffd47230 */ /* 0x100fe40000004100 */
[----:B0-----:R-:W-:-:S02]  /*1270*/  HADD2.F32 R0, -RZ, R214.H1_H1 ;  /* 0x300000d6ff007230 */ /* 0x001fc40000004100 */
[--C-:B------:R-:W-:Y:S02]  /*1280*/  HADD2.F32 R2, -RZ, R215.reuse.H0_H0 ;  /* 0x200000d7ff027230 */ /* 0x100fe40000004100 */
[----:B------:R-:W-:Y:S02]  /*1290*/  HADD2.F32 R3, -RZ, R215.H1_H1 ;  /* 0x300000d7ff037230 */ /* 0x000fe40000004100 */
[----:B------:R-:W-:Y:S02]  /*12a0*/  HADD2.F32 R11, -RZ, R11.H1_H1 ;  /* 0x3000000bff0b7230 */ /* 0x000fe40000004100 */
[----:B------:R-:W-:Y:S02]  /*12b0*/  HADD2.F32 R19, -RZ, R19.H1_H1 ;  /* 0x30000013ff137230 */ /* 0x000fe40000004100 */
[----:B------:R-:W-:Y:S02]  /*12c0*/  IMAD.MOV.U32 R20, RZ, RZ, R34 ;  /* 0x000000ffff147224 */ /* 0x000fe400078e0022 */
[----:B------:R-:W-:-:S02]  /*12d0*/  IMAD.MOV.U32 R23, RZ, RZ, R44 ;  /* 0x000000ffff177224 */ /* 0x000fc400078e002c */
[----:B------:R-:W-:Y:S01]  /*12e0*/  IMAD R208, R208, -0x326172a9, RZ ;  /* 0xcd9e8d57d0d07824 */ /* 0x000fe200078e02ff */
[----:B-1----:R-:W-:-:S11]  /*12f0*/  UISETP.NE.AND.EX UP0, UPT, UR9, URZ, UPT, UP0 ;  /* 0x0000003f0900728c */ /* 0x002fd6000bf05300 */
.L_x_48898:
        /* <DEDUP_REMOVED lines=26> */
[----:B------:R-:W-:-:S11]  /*14a0*/  MOV R197, 0x3f800000 ;  /* 0x3f80000000c57802 */ /* 0x000fd60000000f00 */
[----:B---3--:R-:W-:Y:S01]  /*14b0*/  @P2 HADD2.F32 R197, -RZ, R30.H0_H0 ;  /* 0x2000001effc52230 */ /* 0x008fe20000004100 */
[----:B------:R-:W-:Y:S01]  /*14c0*/  IADD3 R30, R207, 0x1, RZ ;  /* 0x00000001cf1e7810 */ /* 0x000fe20007ffe0ff */
[----:B0-----:R-:W-:Y:S06]  /*14d0*/  @!P0 BRA `(.L_x_48338) ;  /* 0x0000000000208947 */ /* 0x001fec0003800000 */
        /* <DEDUP_REMOVED lines=8> */
.L_x_48338:
[----:B------:R-:W-:-:S07]  /*1560*/  IMAD.MOV.U32 R38, RZ, RZ, R208 ;  /* 0x000000ffff267224 */ /* 0x000fce00078e00d0 */
.L_x_48339:
[----:B------:R-:W-:Y:S05]  /*1570*/  BSYNC B1 ;  /* 0x0000000000017941 */ /* 0x000fea0003800000 */
.L_x_48337:
        /* <DEDUP_REMOVED lines=16> */
.L_x_48343:
[----:B------:R-:W-:Y:S05]  /*1680*/  BSYNC B2 ;  /* 0x0000000000027941 */ /* 0x000fea0003800000 */
.L_x_48342:
        /* <DEDUP_REMOVED lines=43> */
.L_x_48341:
[----:B------:R-:W-:Y:S05]  /*1940*/  BSYNC B1 ;  /* 0x0000000000017941 */ /* 0x000fea0003800000 */
.L_x_48340:
[----:B------:R-:W0:Y:S01]  /*1950*/  LDC R198, c[0x0][0x298] ;  /* 0x0000a600ffc67b82 */ /* 0x000e220000000800 */
[----:B------:R-:W-:Y:S01]  /*1960*/  HFMA2.MMA R200, -RZ, RZ, 0.1171875, 0 ;  /* 0x2f800000ffc87435 */ /* 0x000fe200000001ff */
[----:B------:R-:W-:Y:S01]  /*1970*/  I2FP.F32.U32 R31, R38 ;  /* 0x00000026001f7245 */ /* 0x000fe20000201000 */
[----:B-----5:R-:W-:Y:S01]  /*1980*/  HADD2.F32 R32, -RZ, R24.H0_H0 ;  /* 0x20000018ff207230 */ /* 0x020fe20000004100 */
[----:B------:R-:W-:Y:S01]  /*1990*/  ISETP.NE.U32.AND P0, PT, R28, RZ, PT ;  /* 0x000000ff1c00720c */ /* 0x000fe20003f05070 */
[----:B------:R-:W-:Y:S01]  /*19a0*/  HADD2.F32 R92, -RZ, R176.H0_H0 ;  /* 0x200000b0ff5c7230 */ /* 0x000fe20000004100 */
[----:B------:R-:W-:Y:S02]  /*19b0*/  BSSY B1, `(.L_x_48344) ;  /* 0x0000017000017945 */ /* 0x000fe40003800000 */
[----:B------:R-:W1:Y:S01]  /*19c0*/  LDC R199, c[0x0][0x294] ;  /* 0x0000a500ffc77b82 */ /* 0x000e620000000800 */
[----:B------:R-:W-:Y:S02]  /*19d0*/  ISETP.NE.AND.EX P0, PT, R29, RZ, PT, P0 ;  /* 0x000000ff1d00720c */ /* 0x000fe40003f05300 */
[----:B------:R-:W-:Y:S01]  /*19e0*/  FFMA.FTZ R28, R31, R200, 1.1641532182693481445e-10 ;  /* 0x2f0000001f1c7423 */ /* 0x000fe200000100c8 */
[----:B------:R-:W-:-:S04]  /*19f0*/  FMUL.FTZ R31, R32, R197 ;  /* 0x000000c5201f7220 */ /* 0x000fc80000410000 */
[----:B0-----:R-:W-:Y:S01]  /*1a00*/  FMUL.FTZ R31, R31, R198 ;  /* 0x000000c61f1f7220 */ /* 0x001fe20000410000 */
[----:B-1----:R-:W-:-:S04]  /*1a10*/  FSETP.GTU.FTZ.AND P2, PT, R28, R199, PT ;  /* 0x000000c71c00720b */ /* 0x002fc80003f5c000 */
        /* <DEDUP_REMOVED lines=15> */
.L_x_48345:
[----:B------:R-:W-:-:S07]  /*1b10*/  IMAD.MOV.U32 R29, RZ, RZ, R208 ;  /* 0x000000ffff1d7224 */ /* 0x000fce00078e00d0 */
.L_x_48346:
[----:B------:R-:W-:Y:S05]  /*1b20*/  BSYNC B1 ;  /* 0x0000000000017941 */ /* 0x000fea0003800000 */
.L_x_48344:
        /* <DEDUP_REMOVED lines=16> */
.L_x_48350:
[----:B------:R-:W-:Y:S05]  /*1c30*/  BSYNC B2 ;  /* 0x0000000000027941 */ /* 0x000fea0003800000 */
.L_x_48349:
        /* <DEDUP_REMOVED lines=43> */
.L_x_48348:
[----:B------:R-:W-:Y:S05]  /*1ef0*/  BSYNC B1 ;  /* 0x0000000000017941 */ /* 0x000fea0003800000 */
.L_x_48347:
[----:B------:R-:W-:Y:S01]  /*1f00*/  I2FP.F32.U32 R29, R29 ;  /* 0x0000001d001d7245 */ /* 0x000fe20000201000 */
[----:B------:R-:W-:Y:S01]  /*1f10*/  HADD2.F32 R30, -RZ, R24.H1_H1 ;  /* 0x30000018ff1e7230 */ /* 0x000fe20000004100 */
[----:B------:R-:W-:Y:S01]  /*1f20*/  BSSY B1, `(.L_x_48351) ;  /* 0x0000016000017945 */ /* 0x000fe20003800000 */
[----:B------:R-:W-:Y:S01]  /*1f30*/  HADD2.F32 R93, -RZ, R176.H1_H1 ;  /* 0x300000b0ff5d7230 */ /* 0x000fe20000004100 */
[----:B------:R-:W-:Y:S01]  /*1f40*/  IADD3 R32, R31, 0x1, RZ ;  /* 0x000000011f207810 */ /* 0x000fe20007ffe0ff */
[----:B------:R-:W-:Y:S01]  /*1f50*/  FFMA.FTZ R24, R29, R200, 1.1641532182693481445e-10 ;  /* 0x2f0000001d187423 */ /* 0x000fe200000100c8 */
[----:B------:R-:W-:-:S04]  /*1f60*/  FMUL.FTZ R29, R30, R197 ;  /* 0x000000c51e1d7220 */ /* 0x000fc80000410000 */
        /* <DEDUP_REMOVED lines=16> */
.L_x_48352:
[----:B------:R-:W-:-:S07]  /*2070*/  MOV R24, R208 ;  /* 0x000000d000187202 */ /* 0x000fce0000000f00 */
.L_x_48353:
[----:B------:R-:W-:Y:S05]  /*2080*/  BSYNC B1 ;  /* 0x0000000000017941 */ /* 0x000fea0003800000 */
.L_x_48351:
        /* <DEDUP_REMOVED lines=16> */
.L_x_48357:
[----:B------:R-:W-:Y:S05]  /*2190*/  BSYNC B2 ;  /* 0x0000000000027941 */ /* 0x000fea0003800000 */
.L_x_48356:
        /* <DEDUP_REMOVED lines=41> */
[----:B------:R-:W-:Y:S01]  /*2430*/  HFMA2.MMA R32, -RZ, RZ, 0, 0 ;  /* 0x00000000ff207435 */ /* 0x000fe200000001ff */
[----:B------:R-:W-:-:S10]  /*2440*/  MOV R196, R30 ;  /* 0x0000001e00c47202 */ /* 0x000fd40000000f00 */
.L_x_48355:
[----:B------:R-:W-:Y:S05]  /*2450*/  BSYNC B1 ;  /* 0x0000000000017941 */ /* 0x000fea0003800000 */
.L_x_48354:
[----:B------:R-:W-:Y:S01]  /*2460*/  I2FP.F32.U32 R31, R24 ;  /* 0x00000018001f7245 */ /* 0x000fe20000201000 */
[----:B------:R-:W-:Y:S01]  /*2470*/  HADD2.F32 R30, -RZ, R25.H0_H0 ;  /* 0x20000019ff1e7230 */ /* 0x000fe20000004100 */
[----:B------:R-:W-:Y:S01]  /*2480*/  BSSY B1, `(.L_x_48358) ;  /* 0x0000016000017945 */ /* 0x000fe20003800000 */
[----:B------:R-:W-:Y:S02]  /*2490*/  HADD2.F32 R94, -RZ, R177.H0_H0 ;  /* 0x200000b1ff5e7230 */ /* 0x000fe40000004100 */
[----:B------:R-:W-:Y:S01]  /*24a0*/  FFMA.FTZ R24, R31, R200, 1.1641532182693481445e-10 ;  /* 0x2f0000001f187423 */ /* 0x000fe200000100c8 */
[----:B------:R-:W-:Y:S01]  /*24b0*/  FMUL.FTZ R31, R30, R197 ;  /* 0x000000c51e1f7220 */ /* 0x000fe20000410000 */
[----:B------:R-:W-:-:S03]  /*24c0*/  VIADD R33, R32, 0x1 ;  /* 0x0000000120217836 */ /* 0x000fc60000000000 */
        /* <DEDUP_REMOVED lines=16> */
.L_x_48359:
[----:B------:R-:W-:-:S07]  /*25d0*/  MOV R38, R208 ;  /* 0x000000d000267202 */ /* 0x000fce0000000f00 */
.L_x_48360:
[----:B------:R-:W-:Y:S05]  /*25e0*/  BSYNC B1 ;  /* 0x0000000000017941 */ /* 0x000fea0003800000 */
.L_x_48358:
        /* <DEDUP_REMOVED lines=16> */
.L_x_48364:
[----:B------:R-:W-:Y:S05]  /*26f0*/  BSYNC B2 ;  /* 0x0000000000027941 */ /* 0x000fea0003800000 */
.L_x_48363:
        /* <DEDUP_REMOVED lines=43> */
.L_x_48362:
[----:B------:R-:W-:Y:S05]  /*29b0*/  BSYNC B1 ;  /* 0x0000000000017941 */ /* 0x000fea0003800000 */
.L_x_48361:
        /* <DEDUP_REMOVED lines=22> */
.L_x_48366:
[----:B------:R-:W-:-:S07]  /*2b20*/  IMAD.MOV.U32 R25, RZ, RZ, R208 ;  /* 0x000000ffff197224 */ /* 0x000fce00078e00d0 */
.L_x_48367:
[----:B------:R-:W-:Y:S05]  /*2b30*/  BSYNC B1 ;  /* 0x0000000000017941 */ /* 0x000fea0003800000 */
.L_x_48365:
        /* <DEDUP_REMOVED lines=16> */
.L_x_48371:
[----:B------:R-:W-:Y:S05]  /*2c40*/  BSYNC B2 ;  /* 0x0000000000027941 */ /* 0x000fea0003800000 */
.L_x_48370:
        /* <DEDUP_REMOVED lines=43> */
.L_x_48369:
[----:B------:R-:W-:Y:S05]  /*2f00*/  BSYNC B1 ;  /* 0x0000000000017941 */ /* 0x000fea0003800000 */
.L_x_48368:
        /* <DEDUP_REMOVED lines=22> */
.L_x_48373:
[----:B------:R-:W-:-:S07]  /*3070*/  MOV R25, R208 ;  /* 0x000000d000197202 */ /* 0x000fce0000000f00 */
.L_x_48374:
[----:B------:R-:W-:Y:S05]  /*3080*/  BSYNC B1 ;  /* 0x0000000000017941 */ /* 0x000fea0003800000 */
.L_x_48372:
        /* <DEDUP_REMOVED lines=16> */
.L_x_48378:
[----:B------:R-:W-:Y:S05]  /*3190*/  BSYNC B2 ;  /* 0x0000000000027941 */ /* 0x000fea0003800000 */
.L_x_48377:
        /* <DEDUP_REMOVED lines=43> */
.L_x_48376:
[----:B------:R-:W-:Y:S05]  /*3450*/  BSYNC B1 ;  /* 0x0000000000017941 */ /* 0x000fea0003800000 */
.L_x_48375:
[----:B------:R-:W-:Y:S01]  /*3460*/  I2FP.F32.U32 R25, R25 ;  /* 0x0000001900197245 */ /* 0x000fe20000201000 */
[----:B------:R-:W-:Y:S01]  /*3470*/  HADD2.F32 R30, -RZ, R26.H1_H1 ;  /* 0x3000001aff1e7230 */ /* 0x000fe20000004100 */
[C---:B------:R-:W-:Y:S01]  /*3480*/  ISETP.NE.AND P5, PT, R32.reuse, 0x1, PT ;  /* 0x000000012000780c */ /* 0x040fe20003fa5270 */
[----:B------:R-:W-:Y:S01]  /*3490*/  BSSY B1, `(.L_x_48379) ;  /* 0x0000014000017945 */ /* 0x000fe20003800000 */
[----:B------:R-:W-:Y:S02]  /*34a0*/  VIADD R31, R32, 0x1 ;  /* 0x00000001201f7836 */ /* 0x000fe40000000000 */
[----:B------:R-:W-:Y:S01]  /*34b0*/  FFMA.FTZ R26, R25, R200, 1.1641532182693481445e-10 ;  /* 0x2f000000191a7423 */ /* 0x000fe200000100c8 */
[----:B------:R-:W-:Y:S01]  /*34c0*/  FMUL.FTZ R25, R30, R197 ;  /* 0x000000c51e197220 */ /* 0x000fe20000410000 */
[----:B------:R-:W-:-:S03]  /*34d0*/  HADD2.F32 R30, -RZ, R178.H1_H1 ;  /* 0x300000b2ff1e7230 */ /* 0x000fc60000004100 */
        /* <DEDUP_REMOVED lines=14> */
.L_x_48380:
[----:B------:R-:W-:-:S07]  /*35c0*/  MOV R25, R208 ;  /* 0x000000d000197202 */ /* 0x000fce0000000f00 */
.L_x_48381:
[----:B------:R-:W-:Y:S05]  /*35d0*/  BSYNC B1 ;  /* 0x0000000000017941 */ /* 0x000fea0003800000 */
.L_x_48379:
        /* <DEDUP_REMOVED lines=16> */
.L_x_48385:
[----:B------:R-:W-:Y:S05]  /*36e0*/  BSYNC B2 ;  /* 0x0000000000027941 */ /* 0x000fea0003800000 */
.L_x_48384:
        /* <DEDUP_REMOVED lines=43> */
.L_x_48383:
[----:B------:R-:W-:Y:S05]  /*39a0*/  BSYNC B1 ;  /* 0x0000000000017941 */ /* 0x000fea0003800000 */
.L_x_48382:
        /* <DEDUP_REMOVED lines=22> */
.L_x_48387:
[----:B------:R-:W-:-:S07]  /*3b10*/  IMAD.MOV.U32 R25, RZ, RZ, R208 ;  /* 0x000000ffff197224 */ /* 0x000fce00078e00d0 */
.L_x_48388:
[----:B------:R-:W-:Y:S05]  /*3b20*/  BSYNC B1 ;  /* 0x0000000000017941 */ /* 0x000fea0003800000 */
.L_x_48386:
        /* <DEDUP_REMOVED lines=18> */
.L_x_48392:
[----:B------:R-:W-:Y:S05]  /*3c50*/  BSYNC B2 ;  /* 0x0000000000027941 */ /* 0x000fea0003800000 */
.L_x_48391:
        /* <DEDUP_REMOVED lines=43> */
.L_x_48390:
[----:B------:R-:W-:Y:S05]  /*3f10*/  BSYNC B1 ;  /* 0x0000000000017941 */ /* 0x000fea0003800000 */
.L_x_48389:
[----:B------:R-:W-:Y:S01]  /*3f20*/  I2FP.F32.U32 R25, R25 ;  /* 0x0000001900197245 */ /* 0x000fe20000201000 */
[----:B------:R-:W-:Y:S01]  /*3f30*/  HADD2.F32 R26, -RZ, R27.H1_H1 ;  /* 0x3000001bff1a7230 */ /* 0x000fe20000004100 */
[----:B------:R-:W-:Y:S02]  /*3f40*/  SEL R32, RZ, 0x100, P4 ;  /* 0x00000100ff207807 */ /* 0x000fe40002000000 */
[----:B------:R-:W-:Y:S01]  /*3f50*/  ISETP.NE.AND P4, PT, R24, RZ, PT ;  /* 0x000000ff1800720c */ /* 0x000fe20003f85270 */
[----:B------:R-:W-:Y:S01]  /*3f60*/  FFMA.FTZ R24, R25, R200, 1.1641532182693481445e-10 ;  /* 0x2f00000019187423 */ /* 0x000fe200000100c8 */
[----:B------:R-:W-:Y:S01]  /*3f70*/  SEL R35, RZ, 0x10000, P5 ;  /* 0x00010000ff237807 */ /* 0x000fe20002800000 */
[----:B------:R-:W-:Y:S01]  /*3f80*/  FMUL.FTZ R33, R26, R197 ;  /* 0x000000c51a217220 */ /* 0x000fe20000410000 */
[----:B------:R-:W-:Y:S02]  /*3f90*/  ISETP.NE.AND P5, PT, R29, RZ, PT ;  /* 0x000000ff1d00720c */ /* 0x000fe40003fa5270 */
[----:B------:R-:W-:Y:S01]  /*3fa0*/  SEL R30, RZ, 0x1, P2 ;  /* 0x00000001ff1e7807 */ /* 0x000fe20001000000 */
[----:B------:R-:W-:Y:S01]  /*3fb0*/  FMUL.FTZ R33, R33, R198 ;  /* 0x000000c621217220 */ /* 0x000fe20000410000 */
[----:B------:R-:W-:-:S02]  /*3fc0*/  FSETP.GTU.FTZ.AND P2, PT, R24, R199, PT ;  /* 0x000000c71800720b */ /* 0x000fc40003f5c000 */
[----:B------:R-:W-:Y:S01]  /*3fd0*/  SEL R24, RZ, 0x1, P4 ;  /* 0x00000001ff187807 */ /* 0x000fe20002000000 */
[----:B------:R-:W-:Y:S01]  /*3fe0*/  IMAD.WIDE.U32 R30, R30, 0x1000000, RZ ;  /* 0x010000001e1e7825 */ /* 0x000fe200078e00ff */
[----:B------:R-:W-:Y:S02]  /*3ff0*/  SEL R27, RZ, 0x1, P5 ;  /* 0x00000001ff1b7807 */ /* 0x000fe40002800000 */
[----:B------:R-:W-:Y:S01]  /*4000*/  ISETP.NE.AND P6, PT, R28, RZ, PT ;  /* 0x000000ff1c00720c */ /* 0x000fe20003fc5270 */
[----:B------:R-:W-:Y:S01]  /*4010*/  IMAD.WIDE.U32 R24, R24, 0x10000, RZ ;  /* 0x0001000018187825 */ /* 0x000fe200078e00ff */
[----:B------:R-:W0:Y:S01]  /*4020*/  @P1 LDC.64 R28, c[0x0][0x230] ;  /* 0x00008c00ff1c1b82 */ /* 0x000e220000000a00 */
[----:B------:R-:W-:Y:S02]  /*4030*/  SEL R34, RZ, 0x1000000, P2 ;  /* 0x01000000ff227807 */ /* 0x000fe40001000000 */
[----:B------:R-:W-:Y:S01]  /*4040*/  IMAD.WIDE.U32 R26, R27, 0x100, RZ ;  /* 0x000001001b1a7825 */ /* 0x000fe200078e00ff */
[----:B------:R-:W-:-:S02]  /*4050*/  FSEL R33, R33, RZ, !P2 ;  /* 0x000000ff21217208 */ /* 0x000fc40005000000 */
[----:B------:R-:W-:Y:S02]  /*4060*/  LOP3.LUT R32, R32, R34, R35, 0xfe, !PT ;  /* 0x0000002220207212 */ /* 0x000fe400078efe23 */
[----:B------:R-:W-:Y:S01]  /*4070*/  LOP3.LUT R26, R26, R30, R24, 0xfe, !PT ;  /* 0x0000001e1a1a7212 */ /* 0x000fe200078efe18 */
[----:B------:R-:W-:Y:S01]  /*4080*/  HADD2.F32 R24, -RZ, R179.H1_H1 ;  /* 0x300000b3ff187230 */ /* 0x000fe20000004100 */
[----:B------:R-:W-:Y:S02]  /*4090*/  SEL R35, RZ, 0x1, P6 ;  /* 0x00000001ff237807 */ /* 0x000fe40003000000 */
[----:B------:R-:W-:Y:S02]  /*40a0*/  SEL R37, RZ, 0x1, P3 ;  /* 0x00000001ff257807 */ /* 0x000fe40001800000 */
[----:B------:R-:W-:Y:S01]  /*40b0*/  LEA R30, P2, R189, UR12, 0x5 ;  /* 0x0000000cbd1e7c11 */ /* 0x000fe2000f8428ff */
[----:B------:R-:W-:Y:S01]  /*40c0*/  FMUL.FTZ R91, R33, R24 ;  /* 0x00000018215b7220 */ /* 0x000fe20000410000 */
[----:B------:R-:W-:-:S02]  /*40d0*/  LOP3.LUT R26, R26, R35, RZ, 0xfc, !PT ;  /* 0x000000231a1a7212 */ /* 0x000fc400078efcff */
[----:B------:R-:W-:Y:S01]  /*40e0*/  LOP3.LUT R35, R31, R32, R37, 0xfe, !PT ;  /* 0x000000201f237212 */ /* 0x000fe200078efe25 */
[----:B------:R-:W-:Y:S01]  /*40f0*/  @P0 FADD.FTZ R91, R99, R91 ;  /* 0x0000005b635b0221 */ /* 0x000fe20000010000 */
[C---:B------:R-:W-:Y:S02]  /*4100*/  LEA.HI.X R31, R189.reuse, UR13, RZ, 0x5, P2 ;  /* 0x0000000dbd1f7c11 */ /* 0x040fe400090f2cff */
[C---:B------:R-:W-:Y:S02]  /*4110*/  LEA R24, P3, R189.reuse, UR14, 0x3 ;  /* 0x0000000ebd187c11 */ /* 0x040fe4000f8618ff */
[----:B------:R-:W-:Y:S01]  /*4120*/  IADD3 R190, R189, 0x20, RZ ;  /* 0x00000020bdbe7810 */ /* 0x000fe20007ffe0ff */
[----:B------:R-:W-:Y:S01]  /*4130*/  STG.E.128 desc[UR4][R30.64], R92 ;  /* 0x0000005c1e007986 */ /* 0x000fe2000c101d04 */
[----:B------:R-:W-:Y:S02]  /*4140*/  LOP3.LUT R27, R27, R35, R25, 0xfe, !PT ;  /* 0x000000231b1b7212 */ /* 0x000fe400078efe19 */
[----:B------:R-:W-:Y:S01]  /*4150*/  LEA.HI.X R25, R189, UR15, RZ, 0x3, P3 ;  /* 0x0000000fbd197c11 */ /* 0x000fe200098f1cff */
[----:B------:R1:W-:Y:S01]  /*4160*/  STG.E.128 desc[UR4][R30.64+0x10], R88 ;  /* 0x000010581e007986 */ /* 0x0003e2000c101d04 */
[----:B0-----:R-:W-:-:S03]  /*4170*/  @P1 IMAD.WIDE.U32 R28, R190, 0x20, R28 ;  /* 0x00000020be1c1825 */ /* 0x001fc600078e001c */
[----:B------:R0:W-:Y:S04]  /*4180*/  STG.E.64 desc[UR4][R24.64], R26 ;  /* 0x0000001a18007986 */ /* 0x0001e8000c101b04 */
[----:B------:R2:W5:Y:S04]  /*4190*/  @P1 LDG.E.128 R100, desc[UR4][R28.64] ;  /* 0x000000041c641981 */ /* 0x000568000c1e1d00 */
[----:B------:R2:W5:Y:S01]  /*41a0*/  @P1 LDG.E.128 R96, desc[UR4][R28.64+0x10] ;  /* 0x000010041c601981 */ /* 0x000562000c1e1d00 */
[----:B-1----:R-:W-:-:S05]  /*41b0*/  IMAD.WIDE.U32 R30, R190, 0x10, R210 ;  /* 0x00000010be1e7825 */ /* 0x002fca00078e00d2 */
[----:B0-----:R2:W5:Y:S01]  /*41c0*/  LDG.E.128 R24, desc[UR4][R30.64] ;  /* 0x000000041e187981 */ /* 0x001562000c1e1d00 */
        /* <DEDUP_REMOVED lines=12> */
.L_x_48394:
[----:B------:R-:W-:-:S07]  /*4290*/  IMAD.MOV.U32 R36, RZ, RZ, R208 ;  /* 0x000000ffff247224 */ /* 0x000fce00078e00d0 */
.L_x_48395:
[----:B------:R-:W-:Y:S05]  /*42a0*/  BSYNC B1 ;  /* 0x0000000000017941 */ /* 0x000fea0003800000 */
.L_x_48393:
        /* <DEDUP_REMOVED lines=16> */
.L_x_48399:
[----:B------:R-:W-:Y:S05]  /*43b0*/  BSYNC B2 ;  /* 0x0000000000027941 */ /* 0x000fea0003800000 */
.L_x_48398:
        /* <DEDUP_REMOVED lines=43> */
.L_x_48397:
[----:B------:R-:W-:Y:S05]  /*4670*/  BSYNC B1 ;  /* 0x0000000000017941 */ /* 0x000fea0003800000 */
.L_x_48396:
[----:B------:R-:W-:Y:S01]  /*4680*/  I2FP.F32.U32 R29, R36 ;  /* 0x00000024001d7245 */ /* 0x000fe20000201000 */
[----:B-----5:R-:W-:Y:S01]  /*4690*/  HADD2.F32 R30, -RZ, R24.H0_H0 ;  /* 0x20000018ff1e7230 */ /* 0x020fe20000004100 */
[----:B------:R-:W-:Y:S01]  /*46a0*/  BSSY B1, `(.L_x_48400) ;  /* 0x0000016000017945 */ /* 0x000fe20003800000 */
[----:B------:R-:W-:Y:S01]  /*46b0*/  HADD2.F32 R84, -RZ, R172.H0_H0 ;  /* 0x200000acff547230 */ /* 0x000fe20000004100 */
        /* <DEDUP_REMOVED lines=19> */
.L_x_48401:
[----:B------:R-:W-:-:S07]  /*47f0*/  MOV R29, R208 ;  /* 0x000000d0001d7202 */ /* 0x000fce0000000f00 */
.L_x_48402:
[----:B------:R-:W-:Y:S05]  /*4800*/  BSYNC B1 ;  /* 0x0000000000017941 */ /* 0x000fea0003800000 */
.L_x_48400:
        /* <DEDUP_REMOVED lines=16> */
.L_x_48406:
[----:B------:R-:W-:Y:S05]  /*4910*/  BSYNC B2 ;  /* 0x0000000000027941 */ /* 0x000fea0003800000 */
.L_x_48405:
        /* <DEDUP_REMOVED lines=43> */
.L_x_48404:
[----:B------:R-:W-:Y:S05]  /*4bd0*/  BSYNC B1 ;  /* 0x0000000000017941 */ /* 0x000fea0003800000 */
.L_x_48403:
[----:B------:R-:W-:Y:S01]  /*4be0*/  I2FP.F32.U32 R29, R29 ;  /* 0x0000001d001d7245 */ /* 0x000fe20000201000 */
[----:B------:R-:W-:Y:S01]  /*4bf0*/  HADD2.F32 R30, -RZ, R24.H1_H1 ;  /* 0x30000018ff1e7230 */ /* 0x000fe20000004100 */
[----:B------:R-:W-:Y:S01]  /*4c00*/  BSSY B1, `(.L_x_48407) ;  /* 0x0000016000017945 */ /* 0x000fe20003800000 */
[----:B------:R-:W-:Y:S02]  /*4c10*/  HADD2.F32 R85, -RZ, R172.H1_H1 ;  /* 0x300000acff557230 */ /* 0x000fe40000004100 */
        /* <DEDUP_REMOVED lines=19> */
.L_x_48408:
[----:B------:R-:W-:-:S07]  /*4d50*/  MOV R24, R208 ;  /* 0x000000d000187202 */ /* 0x000fce0000000f00 */
.L_x_48409:
[----:B------:R-:W-:Y:S05]  /*4d60*/  BSYNC B1 ;  /* 0x0000000000017941 */ /* 0x000fea0003800000 */
.L_x_48407:
        /* <DEDUP_REMOVED lines=16> */
.L_x_48413:
[----:B------:R-:W-:Y:S05]  /*4e70*/  BSYNC B2 ;  /* 0x0000000000027941 */ /* 0x000fea0003800000 */
.L_x_48412:
        /* <DEDUP_REMOVED lines=43> */
.L_x_48411:
[----:B------:R-:W-:Y:S05]  /*5130*/  BSYNC B1 ;  /* 0x0000000000017941 */ /* 0x000fea0003800000 */
.L_x_48410:
[----:B------:R-:W-:Y:S01]  /*5140*/  I2FP.F32.U32 R31, R24 ;  /* 0x00000018001f7245 */ /* 0x000fe20000201000 */
[----:B------:R-:W-:Y:S01]  /*5150*/  HADD2.F32 R30, -RZ, R25.H0_H0 ;  /* 0x20000019ff1e7230 */ /* 0x000fe20000004100 */
        /* <DEDUP_REMOVED lines=21> */
.L_x_48415:
[----:B------:R-:W-:-:S07]  /*52b0*/  IMAD.MOV.U32 R38, RZ, RZ, R208 ;  /* 0x000000ffff267224 */ /* 0x000fce00078e00d0 */
.L_x_48416:
[----:B------:R-:W-:Y:S05]  /*52c0*/  BSYNC B1 ;  /* 0x0000000000017941 */ /* 0x000fea0003800000 */
.L_x_48414:
        /* <DEDUP_REMOVED lines=16> */
.L_x_48420:
[----:B------:R-:W-:Y:S05]  /*53d0*/  BSYNC B2 ;  /* 0x0000000000027941 */ /* 0x000fea0003800000 */
.L_x_48419:
        /* <DEDUP_REMOVED lines=43> */
.L_x_48418:
[----:B------:R-:W-:Y:S05]  /*5690*/  BSYNC B1 ;  /* 0x0000000000017941 */ /* 0x000fea0003800000 */
.L_x_48417:
        /* <DEDUP_REMOVED lines=22> */
.L_x_48422:
[----:B------:R-:W-:-:S07]  /*5800*/  MOV R25, R208 ;  /* 0x000000d000197202 */ /* 0x000fce0000000f00 */
.L_x_48423:
[----:B------:R-:W-:Y:S05]  /*5810*/  BSYNC B1 ;  /* 0x0000000000017941 */ /* 0x000fea0003800000 */
.L_x_48421:
        /* <DEDUP_REMOVED lines=16> */
.L_x_48427:
[----:B------:R-:W-:Y:S05]  /*5920*/  BSYNC B2 ;  /* 0x0000000000027941 */ /* 0x000fea0003800000 */
.L_x_48426:
        /* <DEDUP_REMOVED lines=43> */
.L_x_48425:
[----:B------:R-:W-:Y:S05]  /*5be0*/  BSYNC B1 ;  /* 0x0000000000017941 */ /* 0x000fea0003800000 */
.L_x_48424:
        /* <DEDUP_REMOVED lines=22> */
.L_x_48429:
[----:B------:R-:W-:-:S07]  /*5d50*/  MOV R25, R208 ;  /* 0x000000d000197202 */ /* 0x000fce0000000f00 */
.L_x_48430:
[----:B------:R-:W-:Y:S05]  /*5d60*/  BSYNC B1 ;  /* 0x0000000000017941 */ /* 0x000fea0003800000 */
.L_x_48428:
        /* <DEDUP_REMOVED lines=16> */
.L_x_48434:
[----:B------:R-:W-:Y:S05]  /*5e70*/  BSYNC B2 ;  /* 0x0000000000027941 */ /* 0x000fea0003800000 */
.L_x_48433:
        /* <DEDUP_REMOVED lines=43> */
.L_x_48432:
[----:B------:R-:W-:Y:S05]  /*6130*/  BSYNC B1 ;  /* 0x0000000000017941 */ /* 0x000fea0003800000 */
.L_x_48431:
[----:B------:R-:W-:Y:S01]  /*6140*/  I2FP.F32.U32 R25, R25 ;  /* 0x0000001900197245 */ /* 0x000fe20000201000 */
[----:B------:R-:W-:Y:S01]  /*6150*/  HADD2.F32 R30, -RZ, R26.H1_H1 ;  /* 0x3000001aff1e7230 */ /* 0x000fe20000004100 */
[C---:B------:R-:W-:Y:S01]  /*6160*/  ISETP.NE.AND P5, PT, R32.reuse, 0x1, PT ;  /* 0x000000012000780c */ /* 0x040fe20003fa5270 */
[----:B------:R-:W-:Y:S01]  /*6170*/  BSSY B1, `(.L_x_48435) ;  /* 0x0000014000017945 */ /* 0x000fe20003800000 */
[----:B------:R-:W-:Y:S01]  /*6180*/  IADD3 R31, R32, 0x1, RZ ;  /* 0x00000001201f7810 */ /* 0x000fe20007ffe0ff */
        /* <DEDUP_REMOVED lines=17> */
.L_x_48436:
[----:B------:R-:W-:-:S07]  /*62a0*/  IMAD.MOV.U32 R25, RZ, RZ, R208 ;  /* 0x000000ffff197224 */ /* 0x000fce00078e00d0 */
.L_x_48437:
[----:B------:R-:W-:Y:S05]  /*62b0*/  BSYNC B1 ;  /* 0x0000000000017941 */ /* 0x000fea0003800000 */
.L_x_48435:
        /* <DEDUP_REMOVED lines=16> */
.L_x_48441:
[----:B------:R-:W-:Y:S05]  /*63c0*/  BSYNC B2 ;  /* 0x0000000000027941 */ /* 0x000fea0003800000 */
.L_x_48440:
        /* <DEDUP_REMOVED lines=43> */
.L_x_48439:
[----:B------:R-:W-:Y:S05]  /*6680*/  BSYNC B1 ;  /* 0x0000000000017941 */ /* 0x000fea0003800000 */
.L_x_48438:
        /* <DEDUP_REMOVED lines=22> */
.L_x_48443:
[----:B------:R-:W-:-:S07]  /*67f0*/  MOV R25, R208 ;  /* 0x000000d000197202 */ /* 0x000fce0000000f00 */
.L_x_48444:
[----:B------:R-:W-:Y:S05]  /*6800*/  BSYNC B1 ;  /* 0x0000000000017941 */ /* 0x000fea0003800000 */
.L_x_48442:
        /* <DEDUP_REMOVED lines=18> */
.L_x_48448:
[----:B------:R-:W-:Y:S05]  /*6930*/  BSYNC B2 ;  /* 0x0000000000027941 */ /* 0x000fea0003800000 */
.L_x_48447:
        /* <DEDUP_REMOVED lines=41> */
[----:B------:R-:W-:Y:S02]  /*6bd0*/  LOP3.LUT R195, R31, UR36, R32, 0x96, !PT ;  /* 0x000000241fc37c12 */ /* 0x000fe4000f8e9620 */
[----:B------:R-:W-:-:S07]  /*6be0*/  MOV R196, R30 ;  /* 0x0000001e00c47202 */ /* 0x000fce0000000f00 */
.L_x_48446:
[----:B------:R-:W-:Y:S05]  /*6bf0*/  BSYNC B1 ;  /* 0x0000000000017941 */ /* 0x000fea0003800000 */
.L_x_48445:
[----:B------:R-:W0:Y:S01]  /*6c00*/  LDC.64 R236, c[0x0][0x238] ;  /* 0x00008e00ffec7b82 */ /* 0x000e220000000a00 */
[----:B------:R-:W-:Y:S01]  /*6c10*/  I2FP.F32.U32 R25, R25 ;  /* 0x0000001900197245 */ /* 0x000fe20000201000 */
[----:B------:R-:W-:Y:S01]  /*6c20*/  HADD2.F32 R26, -RZ, R27.H1_H1 ;  /* 0x3000001bff1a7230 */ /* 0x000fe20000004100 */
[----:B------:R-:W-:Y:S01]  /*6c30*/  ISETP.NE.AND P6, PT, R28, RZ, PT ;  /* 0x000000ff1c00720c */ /* 0x000fe20003fc5270 */
[----:B------:R-:W-:Y:S01]  /*6c40*/  HADD2.F32 R32, -RZ, R175.H1_H1 ;  /* 0x300000afff207230 */ /* 0x000fe20000004100 */
[----:B------:R-:W-:Y:S01]  /*6c50*/  SEL R36, RZ, 0x10000, P5 ;  /* 0x00010000ff247807 */ /* 0x000fe20002800000 */
[----:B------:R-:W-:Y:S01]  /*6c60*/  VIADD R191, R189, 0x40 ;  /* 0x00000040bdbf7836 */ /* 0x000fe20000000000 */
[----:B------:R-:W-:Y:S01]  /*6c70*/  SEL R28, RZ, 0x1, P2 ;  /* 0x00000001ff1c7807 */ /* 0x000fe20001000000 */
[----:B------:R-:W1:Y:S01]  /*6c80*/  LDC.64 R238, c[0x0][0x240] ;  /* 0x00009000ffee7b82 */ /* 0x000e620000000a00 */
[----:B------:R-:W-:Y:S01]  /*6c90*/  ISETP.NE.AND P5, PT, R29, RZ, PT ;  /* 0x000000ff1d00720c */ /* 0x000fe20003fa5270 */
[----:B------:R-:W-:Y:S01]  /*6ca0*/  FMUL.FTZ R33, R26, R197 ;  /* 0x000000c51a217220 */ /* 0x000fe20000410000 */
[----:B------:R-:W-:Y:S01]  /*6cb0*/  ISETP.NE.AND P2, PT, R24, RZ, PT ;  /* 0x000000ff1800720c */ /* 0x000fe20003f45270 */
[----:B------:R-:W-:Y:S01]  /*6cc0*/  FFMA.FTZ R24, R25, R200, 1.1641532182693481445e-10 ;  /* 0x2f00000019187423 */ /* 0x000fe200000100c8 */
[----:B------:R-:W-:Y:S01]  /*6cd0*/  SEL R27, RZ, 0x1, P5 ;  /* 0x00000001ff1b7807 */ /* 0x000fe20002800000 */
[----:B------:R-:W-:Y:S01]  /*6ce0*/  FMUL.FTZ R33, R33, R198 ;  /* 0x000000c621217220 */ /* 0x000fe20000410000 */
[----:B------:R-:W-:Y:S01]  /*6cf0*/  SEL R25, RZ, 0x1, P2 ;  /* 0x00000001ff197807 */ /* 0x000fe20001000000 */
[----:B------:R-:W2:Y:S01]  /*6d00*/  @P1 LDC.64 R30, c[0x0][0x230] ;  /* 0x00008c00ff1e1b82 */ /* 0x000ea20000000a00 */
[----:B------:R-:W-:Y:S01]  /*6d10*/  FSETP.GTU.FTZ.AND P2, PT, R24, R199, PT ;  /* 0x000000c71800720b */ /* 0x000fe20003f5c000 */
[----:B------:R-:W-:Y:S01]  /*6d20*/  IMAD.WIDE.U32 R28, R28, 0x1000000, RZ ;  /* 0x010000001c1c7825 */ /* 0x000fe200078e00ff */
[----:B------:R-:W-:-:S02]  /*6d30*/  SEL R37, RZ, 0x100, P4 ;  /* 0x00000100ff257807 */ /* 0x000fc40002000000 */
[----:B------:R-:W-:Y:S01]  /*6d40*/  SEL R38, RZ, 0x1000000, P2 ;  /* 0x01000000ff267807 */ /* 0x000fe20001000000 */
[----:B------:R-:W-:Y:S01]  /*6d50*/  IMAD.WIDE.U32 R24, R25, 0x10000, RZ ;  /* 0x0001000019187825 */ /* 0x000fe200078e00ff */
[----:B------:R-:W-:Y:S02]  /*6d60*/  FSEL R33, R33, RZ, !P2 ;  /* 0x000000ff21217208 */ /* 0x000fe40005000000 */
[----:B------:R-:W-:Y:S01]  /*6d70*/  LOP3.LUT R37, R37, R38, R36, 0xfe, !PT ;  /* 0x0000002625257212 */ /* 0x000fe200078efe24 */
[----:B------:R-:W-:Y:S01]  /*6d80*/  IMAD.WIDE.U32 R26, R27, 0x100, RZ ;  /* 0x000001001b1a7825 */ /* 0x000fe200078e00ff */
[----:B------:R-:W-:-:S03]  /*6d90*/  SEL R35, RZ, 0x1, P6 ;  /* 0x00000001ff237807 */ /* 0x000fc60003000000 */
[----:B------:R-:W-:Y:S01]  /*6da0*/  FMUL.FTZ R83, R33, R32 ;  /* 0x0000002021537220 */ /* 0x000fe20000410000 */
[----:B------:R-:W-:-:S03]  /*6db0*/  LOP3.LUT R26, R26, R28, R24, 0xfe, !PT ;  /* 0x0000001c1a1a7212 */ /* 0x000fc600078efe18 */
[----:B------:R-:W-:Y:S01]  /*6dc0*/  @P0 FADD.FTZ R83, R99, R83 ;  /* 0x0000005363530221 */ /* 0x000fe20000010000 */
[----:B------:R-:W-:Y:S02]  /*6dd0*/  SEL R28, RZ, 0x1, P3 ;  /* 0x00000001ff1c7807 */ /* 0x000fe40001800000 */
[----:B------:R-:W-:Y:S02]  /*6de0*/  LOP3.LUT R26, R26, R35, RZ, 0xfc, !PT ;  /* 0x000000231a1a7212 */ /* 0x000fe400078efcff */
[----:B------:R-:W-:Y:S01]  /*6df0*/  LOP3.LUT R33, R29, R37, R28, 0xfe, !PT ;  /* 0x000000251d217212 */ /* 0x000fe200078efe1c */
[----:B0-----:R-:W-:-:S03]  /*6e00*/  IMAD.WIDE.U32 R28, R190, 0x20, R236 ;  /* 0x00000020be1c7825 */ /* 0x001fc600078e00ec */
        /* <DEDUP_REMOVED lines=22> */
.L_x_48450:
[----:B------:R-:W-:-:S07]  /*6f70*/  MOV R36, R208 ;  /* 0x000000d000247202 */ /* 0x000fce0000000f00 */
.L_x_48451:
[----:B------:R-:W-:Y:S05]  /*6f80*/  BSYNC B1 ;  /* 0x0000000000017941 */ /* 0x000fea0003800000 */
.L_x_48449:
        /* <DEDUP_REMOVED lines=16> */
.L_x_48455:
[----:B------:R-:W-:Y:S05]  /*7090*/  BSYNC B2 ;  /* 0x0000000000027941 */ /* 0x000fea0003800000 */
.L_x_48454:
        /* <DEDUP_REMOVED lines=43> */
.L_x_48453:
[----:B------:R-:W-:Y:S05]  /*7350*/  BSYNC B1 ;  /* 0x0000000000017941 */ /* 0x000fea0003800000 */
.L_x_48452:
[----:B------:R-:W-:Y:S01]  /*7360*/  I2FP.F32.U32 R29, R36 ;  /* 0x00000024001d7245 */ /* 0x000fe20000201000 */
[----:B-----5:R-:W-:Y:S01]  /*7370*/  HADD2.F32 R30, -RZ, R24.H0_H0 ;  /* 0x20000018ff1e7230 */ /* 0x020fe20000004100 */
        /* <DEDUP_REMOVED lines=21> */
.L_x_48457:
[----:B------:R-:W-:-:S07]  /*74d0*/  MOV R29, R208 ;  /* 0x000000d0001d7202 */ /* 0x000fce0000000f00 */
.L_x_48458:
[----:B------:R-:W-:Y:S05]  /*74e0*/  BSYNC B1 ;  /* 0x0000000000017941 */ /* 0x000fea0003800000 */
.L_x_48456:
        /* <DEDUP_REMOVED lines=16> */
.L_x_48462:
[----:B------:R-:W-:Y:S05]  /*75f0*/  BSYNC B2 ;  /* 0x0000000000027941 */ /* 0x000fea0003800000 */
.L_x_48461:
        /* <DEDUP_REMOVED lines=43> */
.L_x_48460:
[----:B------:R-:W-:Y:S05]  /*78b0*/  BSYNC B1 ;  /* 0x0000000000017941 */ /* 0x000fea0003800000 */
.L_x_48459:
        /* <DEDUP_REMOVED lines=23> */
.L_x_48464:
[----:B------:R-:W-:-:S07]  /*7a30*/  IMAD.MOV.U32 R24, RZ, RZ, R208 ;  /* 0x000000ffff187224 */ /* 0x000fce00078e00d0 */
.L_x_48465:
[----:B------:R-:W-:Y:S05]  /*7a40*/  BSYNC B1 ;  /* 0x0000000000017941 */ /* 0x000fea0003800000 */
.L_x_48463:
        /* <DEDUP_REMOVED lines=16> */
.L_x_48469:
[----:B------:R-:W-:Y:S05]  /*7b50*/  BSYNC B2 ;  /* 0x0000000000027941 */ /* 0x000fea0003800000 */
.L_x_48468:
        /* <DEDUP_REMOVED lines=43> */
.L_x_48467:
[----:B------:R-:W-:Y:S05]  /*7e10*/  BSYNC B1 ;  /* 0x0000000000017941 */ /* 0x000fea0003800000 */
.L_x_48466:
        /* <DEDUP_REMOVED lines=23> */
.L_x_48471:
[----:B------:R-:W-:-:S07]  /*7f90*/  MOV R38, R208 ;  /* 0x000000d000267202 */ /* 0x000fce0000000f00 */
.L_x_48472:
[----:B------:R-:W-:Y:S05]  /*7fa0*/  BSYNC B1 ;  /* 0x0000000000017941 */ /* 0x000fea0003800000 */
.L_x_48470:
        /* <DEDUP_REMOVED lines=16> */
.L_x_48476:
[----:B------:R-:W-:Y:S05]  /*80b0*/  BSYNC B2 ;  /* 0x0000000000027941 */ /* 0x000fea0003800000 */
.L_x_48475:
        /* <DEDUP_REMOVED lines=43> */
.L_x_48474:
[----:B------:R-:W-:Y:S05]  /*8370*/  BSYNC B1 ;  /* 0x0000000000017941 */ /* 0x000fea0003800000 */
.L_x_48473:
        /* <DEDUP_REMOVED lines=22> */
.L_x_48478:
[----:B------:R-:W-:-:S07]  /*84e0*/  MOV R25, R208 ;  /* 0x000000d000197202 */ /* 0x000fce0000000f00 */
.L_x_48479:
[----:B------:R-:W-:Y:S05]  /*84f0*/  BSYNC B1 ;  /* 0x0000000000017941 */ /* 0x000fea0003800000 */
.L_x_48477:
        /* <DEDUP_REMOVED lines=16> */
.L_x_48483:
[----:B------:R-:W-:Y:S05]  /*8600*/  BSYNC B2 ;  /* 0x0000000000027941 */ /* 0x000fea0003800000 */
.L_x_48482:
        /* <DEDUP_REMOVED lines=43> */
.L_x_48481:
[----:B------:R-:W-:Y:S05]  /*88c0*/  BSYNC B1 ;  /* 0x0000000000017941 */ /* 0x000fea0003800000 */
.L_x_48480:
        /* <DEDUP_REMOVED lines=22> */
.L_x_48485:
[----:B------:R-:W-:-:S07]  /*8a30*/  IMAD.MOV.U32 R25, RZ, RZ, R208 ;  /* 0x000000ffff197224 */ /* 0x000fce00078e00d0 */
.L_x_48486:
[----:B------:R-:W-:Y:S05]  /*8a40*/  BSYNC B1 ;  /* 0x0000000000017941 */ /* 0x000fea0003800000 */
.L_x_48484:
        /* <DEDUP_REMOVED lines=16> */
.L_x_48490:
[----:B------:R-:W-:Y:S05]  /*8b50*/  BSYNC B2 ;  /* 0x0000000000027941 */ /* 0x000fea0003800000 */
.L_x_48489:
        /* <DEDUP_REMOVED lines=43> */
.L_x_48488:
[----:B------:R-:W-:Y:S05]  /*8e10*/  BSYNC B1 ;  /* 0x0000000000017941 */ /* 0x000fea0003800000 */
.L_x_48487:
        /* <DEDUP_REMOVED lines=22> */
.L_x_48492:
[----:B------:R-:W-:-:S07]  /*8f80*/  MOV R25, R208 ;  /* 0x000000d000197202 */ /* 0x000fce0000000f00 */
.L_x_48493:
[----:B------:R-:W-:Y:S05]  /*8f90*/  BSYNC B1 ;  /* 0x0000000000017941 */ /* 0x000fea0003800000 */
.L_x_48491:
        /* <DEDUP_REMOVED lines=16> */
.L_x_48497:
[----:B------:R-:W-:Y:S05]  /*90a0*/  BSYNC B2 ;  /* 0x0000000000027941 */ /* 0x000fea0003800000 */
.L_x_48496:
        /* <DEDUP_REMOVED lines=43> */
.L_x_48495:
[----:B------:R-:W-:Y:S05]  /*9360*/  BSYNC B1 ;  /* 0x0000000000017941 */ /* 0x000fea0003800000 */
.L_x_48494:
        /* <DEDUP_REMOVED lines=22> */
.L_x_48499:
[----:B------:R-:W-:-:S07]  /*94d0*/  MOV R25, R208 ;  /* 0x000000d000197202 */ /* 0x000fce0000000f00 */
.L_x_48500:
[----:B------:R-:W-:Y:S05]  /*94e0*/  BSYNC B1 ;  /* 0x0000000000017941 */ /* 0x000fea0003800000 */
.L_x_48498:
        /* <DEDUP_REMOVED lines=18> */
.L_x_48504:
[----:B------:R-:W-:Y:S05]  /*9610*/  BSYNC B2 ;  /* 0x0000000000027941 */ /* 0x000fea0003800000 */
.L_x_48503:
        /* <DEDUP_REMOVED lines=43> */
.L_x_48502:
[----:B------:R-:W-:Y:S05]  /*98d0*/  BSYNC B1 ;  /* 0x0000000000017941 */ /* 0x000fea0003800000 */
.L_x_48501:
[----:B------:R-:W-:Y:S01]  /*98e0*/  I2FP.F32.U32 R25, R25 ;  /* 0x0000001900197245 */ /* 0x000fe20000201000 */
[----:B------:R-:W-:Y:S01]  /*98f0*/  HADD2.F32 R26, -RZ, R27.H1_H1 ;  /* 0x3000001bff1a7230 */ /* 0x000fe20000004100 */
[----:B------:R-:W-:Y:S01]  /*9900*/  ISETP.NE.AND P6, PT, R28, RZ, PT ;  /* 0x000000ff1c00720c */ /* 0x000fe20003fc5270 */
[----:B------:R-:W0:Y:S01]  /*9910*/  @P1 LDC.64 R30, c[0x0][0x230] ;  /* 0x00008c00ff1e1b82 */ /* 0x000e220000000a00 */
[----:B------:R-:W-:Y:S02]  /*9920*/  SEL R36, RZ, 0x10000, P5 ;  /* 0x00010000ff247807 */ /* 0x000fe40002800000 */
[----:B------:R-:W-:Y:S01]  /*9930*/  SEL R28, RZ, 0x1, P2 ;  /* 0x00000001ff1c7807 */ /* 0x000fe20001000000 */
[----:B------:R-:W-:Y:S01]  /*9940*/  FMUL.FTZ R27, R26, R197 ;  /* 0x000000c51a1b7220 */ /* 0x000fe20000410000 */
[----:B------:R-:W-:Y:S02]  /*9950*/  ISETP.NE.AND P5, PT, R29, RZ, PT ;  /* 0x000000ff1d00720c */ /* 0x000fe40003fa5270 */
[----:B------:R-:W-:Y:S01]  /*9960*/  ISETP.NE.AND P2, PT, R24, RZ, PT ;  /* 0x000000ff1800720c */ /* 0x000fe20003f45270 */
[----:B------:R-:W-:Y:S01]  /*9970*/  FFMA.FTZ R24, R25, R200, 1.1641532182693481445e-10 ;  /* 0x2f00000019187423 */ /* 0x000fe200000100c8 */
[----:B------:R-:W-:Y:S01]  /*9980*/  SEL R34, RZ, 0x1, P5 ;  /* 0x00000001ff227807 */ /* 0x000fe20002800000 */
[----:B------:R-:W-:Y:S01]  /*9990*/  FMUL.FTZ R33, R27, R198 ;  /* 0x000000c61b217220 */ /* 0x000fe20000410000 */
[----:B------:R-:W-:Y:S01]  /*99a0*/  SEL R25, RZ, 0x1, P2 ;  /* 0x00000001ff197807 */ /* 0x000fe20001000000 */
[----:B------:R-:W-:Y:S01]  /*99b0*/  IMAD.WIDE.U32 R28, R28, 0x1000000, RZ ;  /* 0x010000001c1c7825 */ /* 0x000fe200078e00ff */
[----:B------:R-:W-:-:S02]  /*99c0*/  FSETP.GTU.FTZ.AND P2, PT, R24, R199, PT ;  /* 0x000000c71800720b */ /* 0x000fc40003f5c000 */
[----:B------:R-:W-:Y:S01]  /*99d0*/  SEL R37, RZ, 0x100, P4 ;  /* 0x00000100ff257807 */ /* 0x000fe20002000000 */
[----:B------:R-:W-:Y:S01]  /*99e0*/  IMAD.WIDE.U32 R24, R25, 0x10000, RZ ;  /* 0x0001000019187825 */ /* 0x000fe200078e00ff */
[----:B------:R-:W-:Y:S02]  /*99f0*/  SEL R38, RZ, 0x1000000, P2 ;  /* 0x01000000ff267807 */ /* 0x000fe40001000000 */
[----:B------:R-:W-:Y:S01]  /*9a00*/  FSEL R33, R33, RZ, !P2 ;  /* 0x000000ff21217208 */ /* 0x000fe20005000000 */
[----:B------:R-:W-:Y:S01]  /*9a10*/  IMAD.WIDE.U32 R26, R34, 0x100, RZ ;  /* 0x00000100221a7825 */ /* 0x000fe200078e00ff */
[----:B------:R-:W-:Y:S02]  /*9a20*/  LOP3.LUT R37, R37, R38, R36, 0xfe, !PT ;  /* 0x0000002625257212 */ /* 0x000fe400078efe24 */
[----:B------:R-:W-:Y:S01]  /*9a30*/  SEL R35, RZ, 0x1, P6 ;  /* 0x00000001ff237807 */ /* 0x000fe20003000000 */
[----:B------:R-:W-:Y:S01]  /*9a40*/  HADD2.F32 R34, -RZ, R171.H1_H1 ;  /* 0x300000abff227230 */ /* 0x000fe20000004100 */
[----:B------:R-:W-:-:S02]  /*9a50*/  LOP3.LUT R26, R26, R28, R24, 0xfe, !PT ;  /* 0x0000001c1a1a7212 */ /* 0x000fc400078efe18 */
[----:B------:R-:W-:Y:S02]  /*9a60*/  SEL R28, RZ, 0x1, P3 ;  /* 0x00000001ff1c7807 */ /* 0x000fe40001800000 */
[----:B------:R-:W-:Y:S01]  /*9a70*/  FMUL.FTZ R75, R33, R34 ;  /* 0x00000022214b7220 */ /* 0x000fe20000410000 */
[----:B------:R-:W-:Y:S02]  /*9a80*/  IADD3 R192, R189, 0x60, RZ ;  /* 0x00000060bdc07810 */ /* 0x000fe40007ffe0ff */
        /* <DEDUP_REMOVED lines=26> */
.L_x_48506:
[----:B------:R-:W-:-:S07]  /*9c30*/  MOV R36, R208 ;  /* 0x000000d000247202 */ /* 0x000fce0000000f00 */
.L_x_48507:
[----:B------:R-:W-:Y:S05]  /*9c40*/  BSYNC B1 ;  /* 0x0000000000017941 */ /* 0x000fea0003800000 */
.L_x_48505:
        /* <DEDUP_REMOVED lines=16> */
.L_x_48511:
[----:B------:R-:W-:Y:S05]  /*9d50*/  BSYNC B2 ;  /* 0x0000000000027941 */ /* 0x000fea0003800000 */
.L_x_48510:
        /* <DEDUP_REMOVED lines=43> */
.L_x_48509:
[----:B------:R-:W-:Y:S05]  /*a010*/  BSYNC B1 ;  /* 0x0000000000017941 */ /* 0x000fea0003800000 */
.L_x_48508:
        /* <DEDUP_REMOVED lines=23> */
.L_x_48513:
[----:B------:R-:W-:-:S07]  /*a190*/  IMAD.MOV.U32 R29, RZ, RZ, R208 ;  /* 0x000000ffff1d7224 */ /* 0x000fce00078e00d0 */
.L_x_48514:
[----:B------:R-:W-:Y:S05]  /*a1a0*/  BSYNC B1 ;  /* 0x0000000000017941 */ /* 0x000fea0003800000 */
.L_x_48512:
        /* <DEDUP_REMOVED lines=16> */
.L_x_48518:
[----:B------:R-:W-:Y:S05]  /*a2b0*/  BSYNC B2 ;  /* 0x0000000000027941 */ /* 0x000fea0003800000 */
.L_x_48517:
        /* <DEDUP_REMOVED lines=43> */
.L_x_48516:
[----:B------:R-:W-:Y:S05]  /*a570*/  BSYNC B1 ;  /* 0x0000000000017941 */ /* 0x000fea0003800000 */
.L_x_48515:
        /* <DEDUP_REMOVED lines=23> */
.L_x_48520:
[----:B------:R-:W-:-:S07]  /*a6f0*/  MOV R24, R208 ;  /* 0x000000d000187202 */ /* 0x000fce0000000f00 */
.L_x_48521:
[----:B------:R-:W-:Y:S05]  /*a700*/  BSYNC B1 ;  /* 0x0000000000017941 */ /* 0x000fea0003800000 */
.L_x_48519:
        /* <DEDUP_REMOVED lines=16> */
.L_x_48525:
[----:B------:R-:W-:Y:S05]  /*a810*/  BSYNC B2 ;  /* 0x0000000000027941 */ /* 0x000fea0003800000 */
.L_x_48524:
        /* <DEDUP_REMOVED lines=43> */
.L_x_48523:
[----:B------:R-:W-:Y:S05]  /*aad0*/  BSYNC B1 ;  /* 0x0000000000017941 */ /* 0x000fea0003800000 */
.L_x_48522:
        /* <DEDUP_REMOVED lines=23> */
.L_x_48527:
[----:B------:R-:W-:-:S07]  /*ac50*/  MOV R38, R208 ;  /* 0x000000d000267202 */ /* 0x000fce0000000f00 */
.L_x_48528:
[----:B------:R-:W-:Y:S05]  /*ac60*/  BSYNC B1 ;  /* 0x0000000000017941 */ /* 0x000fea0003800000 */
.L_x_48526:
        /* <DEDUP_REMOVED lines=16> */
.L_x_48532:
[----:B------:R-:W-:Y:S05]  /*ad70*/  BSYNC B2 ;  /* 0x0000000000027941 */ /* 0x000fea0003800000 */
.L_x_48531:
        /* <DEDUP_REMOVED lines=43> */
.L_x_48530:
[----:B------:R-:W-:Y:S05]  /*b030*/  BSYNC B1 ;  /* 0x0000000000017941 */ /* 0x000fea0003800000 */
.L_x_48529:
        /* <DEDUP_REMOVED lines=22> */
.L_x_48534:
[----:B------:R-:W-:-:S07]  /*b1a0*/  IMAD.MOV.U32 R25, RZ, RZ, R208 ;  /* 0x000000ffff197224 */ /* 0x000fce00078e00d0 */
.L_x_48535:
[----:B------:R-:W-:Y:S05]  /*b1b0*/  BSYNC B1 ;  /* 0x0000000000017941 */ /* 0x000fea0003800000 */
.L_x_48533:
        /* <DEDUP_REMOVED lines=16> */
.L_x_48539:
[----:B------:R-:W-:Y:S05]  /*b2c0*/  BSYNC B2 ;  /* 0x0000000000027941 */ /* 0x000fea0003800000 */
.L_x_48538:
        /* <DEDUP_REMOVED lines=43> */
.L_x_48537:
[----:B------:R-:W-:Y:S05]  /*b580*/  BSYNC B1 ;  /* 0x0000000000017941 */ /* 0x000fea0003800000 */
.L_x_48536:
        /* <DEDUP_REMOVED lines=22> */
.L_x_48541:
[----:B------:R-:W-:-:S07]  /*b6f0*/  MOV R25, R208 ;  /* 0x000000d000197202 */ /* 0x000fce0000000f00 */
.L_x_48542:
[----:B------:R-:W-:Y:S05]  /*b700*/  BSYNC B1 ;  /* 0x0000000000017941 */ /* 0x000fea0003800000 */
.L_x_48540:
        /* <DEDUP_REMOVED lines=16> */
.L_x_48546:
[----:B------:R-:W-:Y:S05]  /*b810*/  BSYNC B2 ;  /* 0x0000000000027941 */ /* 0x000fea0003800000 */
.L_x_48545:
        /* <DEDUP_REMOVED lines=43> */
.L_x_48544:
[----:B------:R-:W-:Y:S05]  /*bad0*/  BSYNC B1 ;  /* 0x0000000000017941 */ /* 0x000fea0003800000 */
.L_x_48543:
        /* <DEDUP_REMOVED lines=22> */
.L_x_48548:
[----:B------:R-:W-:-:S07]  /*bc40*/  MOV R25, R208 ;  /* 0x000000d000197202 */ /* 0x000fce0000000f00 */
.L_x_48549:
[----:B------:R-:W-:Y:S05]  /*bc50*/  BSYNC B1 ;  /* 0x0000000000017941 */ /* 0x000fea0003800000 */
.L_x_48547:
        /* <DEDUP_REMOVED lines=16> */
.L_x_48553:
[----:B------:R-:W-:Y:S05]  /*bd60*/  BSYNC B2 ;  /* 0x0000000000027941 */ /* 0x000fea0003800000 */
.L_x_48552:
        /* <DEDUP_REMOVED lines=43> */
.L_x_48551:
[----:B------:R-:W-:Y:S05]  /*c020*/  BSYNC B1 ;  /* 0x0000000000017941 */ /* 0x000fea0003800000 */
.L_x_48550:
        /* <DEDUP_REMOVED lines=22> */
.L_x_48555:
[----:B------:R-:W-:-:S07]  /*c190*/  IMAD.MOV.U32 R25, RZ, RZ, R208 ;  /* 0x000000ffff197224 */ /* 0x000fce00078e00d0 */
.L_x_48556:
[----:B------:R-:W-:Y:S05]  /*c1a0*/  BSYNC B1 ;  /* 0x0000000000017941 */ /* 0x000fea0003800000 */
.L_x_48554:
        /* <DEDUP_REMOVED lines=18> */
.L_x_48560:
[----:B------:R-:W-:Y:S05]  /*c2d0*/  BSYNC B2 ;  /* 0x0000000000027941 */ /* 0x000fea0003800000 */
.L_x_48559:
        /* <DEDUP_REMOVED lines=43> */
.L_x_48558:
[----:B------:R-:W-:Y:S05]  /*c590*/  BSYNC B1 ;  /* 0x0000000000017941 */ /* 0x000fea0003800000 */
.L_x_48557:
[----:B------:R-:W-:Y:S02]  /*c5a0*/  I2FP.F32.U32 R25, R25 ;  /* 0x0000001900197245 */ /* 0x000fe40000201000 */
[----:B------:R-:W-:Y:S02]  /*c5b0*/  SEL R26, RZ, 0x100, P4 ;  /* 0x00000100ff1a7807 */ /* 0x000fe40002000000 */
[----:B------:R-:W-:Y:S01]  /*c5c0*/  ISETP.NE.AND P4, PT, R24, RZ, PT ;  /* 0x000000ff1800720c */ /* 0x000fe20003f85270 */
[----:B------:R-:W-:Y:S01]  /*c5d0*/  FFMA.FTZ R24, R25, R200, 1.1641532182693481445e-10 ;  /* 0x2f00000019187423 */ /* 0x000fe200000100c8 */
[----:B------:R-:W-:Y:S02]  /*c5e0*/  SEL R31, RZ, 0x10000, P5 ;  /* 0x00010000ff1f7807 */ /* 0x000fe40002800000 */
[----:B------:R-:W-:Y:S02]  /*c5f0*/  ISETP.NE.AND P5, PT, R29, RZ, PT ;  /* 0x000000ff1d00720c */ /* 0x000fe40003fa5270 */
[----:B------:R-:W-:-:S02]  /*c600*/  SEL R29, RZ, 0x1, P3 ;  /* 0x00000001ff1d7807 */ /* 0x000fc40001800000 */
[----:B------:R-:W-:Y:S02]  /*c610*/  FSETP.GTU.FTZ.AND P3, PT, R24, R199, PT ;  /* 0x000000c71800720b */ /* 0x000fe40003f7c000 */
[----:B------:R-:W-:Y:S02]  /*c620*/  SEL R24, RZ, 0x1, P2 ;  /* 0x00000001ff187807 */ /* 0x000fe40001000000 */
[----:B------:R-:W-:Y:S02]  /*c630*/  SEL R25, RZ, 0x1000000, P3 ;  /* 0x01000000ff197807 */ /* 0x000fe40001800000 */
[----:B------:R-:W-:Y:S02]  /*c640*/  ISETP.NE.AND P6, PT, R28, RZ, PT ;  /* 0x000000ff1c00720c */ /* 0x000fe40003fc5270 */
[----:B------:R-:W-:Y:S01]  /*c650*/  LOP3.LUT R26, R26, R25, R31, 0xfe, !PT ;  /* 0x000000191a1a7212 */ /* 0x000fe200078efe1f */
[----:B------:R-:W-:Y:S01]  /*c660*/  IMAD.WIDE.U32 R24, R24, 0x1000000, RZ ;  /* 0x0100000018187825 */ /* 0x000fe200078e00ff */
[----:B------:R-:W-:-:S02]  /*c670*/  SEL R28, RZ, 0x1, P4 ;  /* 0x00000001ff1c7807 */ /* 0x000fc40002000000 */
[----:B------:R-:W-:Y:S02]  /*c680*/  SEL R30, RZ, 0x1, P5 ;  /* 0x00000001ff1e7807 */ /* 0x000fe40002800000 */
[----:B------:R-:W-:Y:S01]  /*c690*/  LOP3.LUT R25, R25, R26, R29, 0xfe, !PT ;  /* 0x0000001a19197212 */ /* 0x000fe200078efe1d */
[----:B------:R-:W-:Y:S01]  /*c6a0*/  IMAD.WIDE.U32 R28, R28, 0x10000, RZ ;  /* 0x000100001c1c7825 */ /* 0x000fe200078e00ff */
[----:B------:R-:W-:-:S03]  /*c6b0*/  IADD3 R194, R189, 0x80, RZ ;  /* 0x00000080bdc27810 */ /* 0x000fc60007ffe0ff */
[----:B------:R-:W-:-:S04]  /*c6c0*/  IMAD.WIDE.U32 R30, R30, 0x100, RZ ;  /* 0x000001001e1e7825 */ /* 0x000fc800078e00ff */
[----:B------:R-:W-:Y:S01]  /*c6d0*/  HADD2.F32 R26, -RZ, R27.H1_H1 ;  /* 0x3000001bff1a7230 */ /* 0x000fe20000004100 */
[----:B------:R-:W-:Y:S02]  /*c6e0*/  LOP3.LUT R29, R31, R25, R29, 0xfe, !PT ;  /* 0x000000191f1d7212 */ /* 0x000fe400078efe1d */
[----:B------:R-:W-:Y:S01]  /*c6f0*/  LOP3.LUT R28, R30, R24, R28, 0xfe, !PT ;  /* 0x000000181e1c7212 */ /* 0x000fe200078efe1c */
[----:B------:R-:W-:Y:S02]  /*c700*/  HADD2.F32 R24, -RZ, R167.H1_H1 ;  /* 0x300000a7ff187230 */ /* 0x000fe40000004100 */
[----:B------:R-:W-:Y:S01]  /*c710*/  FMUL.FTZ R25, R26, R197 ;  /* 0x000000c51a197220 */ /* 0x000fe20000410000 */
[----:B------:R-:W-:Y:S01]  /*c720*/  IMAD.WIDE.U32 R26, R192, 0x20, R236 ;  /* 0x00000020c01a7825 */ /* 0x000fe200078e00ec */
[----:B------:R-:W-:-:S03]  /*c730*/  SEL R31, RZ, 0x1, P6 ;  /* 0x00000001ff1f7807 */ /* 0x000fc60003000000 */
[----:B------:R-:W-:Y:S01]  /*c740*/  FMUL.FTZ R25, R25, R198 ;  /* 0x000000c619197220 */ /* 0x000fe20000410000 */
[----:B------:R-:W-:Y:S01]  /*c750*/  STG.E.128 desc[UR4][R26.64], R68 ;  /* 0x000000441a007986 */ /* 0x000fe2000c101d04 */
[----:B------:R-:W-:-:S03]  /*c760*/  LOP3.LUT R28, R28, R31, RZ, 0xfc, !PT ;  /* 0x0000001f1c1c7212 */ /* 0x000fc600078efcff */
        /* <DEDUP_REMOVED lines=24> */
.L_x_48562:
[----:B------:R-:W-:-:S07]  /*c8f0*/  IMAD.MOV.U32 R34, RZ, RZ, R208 ;  /* 0x000000ffff227224 */ /* 0x000fce00078e00d0 */
.L_x_48563:
[----:B------:R-:W-:Y:S05]  /*c900*/  BSYNC B1 ;  /* 0x0000000000017941 */ /* 0x000fea0003800000 */
.L_x_48561:
        /* <DEDUP_REMOVED lines=16> */
.L_x_48567:
[----:B------:R-:W-:Y:S05]  /*ca10*/  BSYNC B2 ;  /* 0x0000000000027941 */ /* 0x000fea0003800000 */
.L_x_48566:
        /* <DEDUP_REMOVED lines=43> */
.L_x_48565:
[----:B------:R-:W-:Y:S05]  /*ccd0*/  BSYNC B1 ;  /* 0x0000000000017941 */ /* 0x000fea0003800000 */
.L_x_48564:
[----:B------:R-:W-:Y:S01]  /*cce0*/  I2FP.F32.U32 R29, R34 ;  /* 0x00000022001d7245 */ /* 0x000fe20000201000 */
[----:B-----5:R-:W-:Y:S01]  /*ccf0*/  HADD2.F32 R32, -RZ, R24.H0_H0 ;  /* 0x20000018ff207230 */ /* 0x020fe20000004100 */
[----:B------:R-:W-:Y:S01]  /*cd00*/  LOP3.LUT R193, R193, 0xfffffff7, RZ, 0xc0, !PT ;  /* 0xfffffff7c1c17812 */ /* 0x000fe200078ec0ff */
[----:B------:R-:W-:Y:S01]  /*cd10*/  HADD2.F32 R60, -RZ, R160.H0_H0 ;  /* 0x200000a0ff3c7230 */ /* 0x000fe20000004100 */
[----:B------:R-:W-:Y:S01]  /*cd20*/  BSSY B1, `(.L_x_48568) ;  /* 0x0000015000017945 */ /* 0x000fe20003800000 */
[----:B------:R-:W-:Y:S01]  /*cd30*/  FFMA.FTZ R28, R29, R200, 1.1641532182693481445e-10 ;  /* 0x2f0000001d1c7423 */ /* 0x000fe200000100c8 */
[----:B------:R-:W-:Y:S01]  /*cd40*/  FMUL.FTZ R29, R32, R197 ;  /* 0x000000c5201d7220 */ /* 0x000fe20000410000 */
[----:B------:R-:W-:-:S03]  /*cd50*/  IADD3 R31, R30, 0x1, RZ ;  /* 0x000000011e1f7810 */ /* 0x000fc60007ffe0ff */
        /* <DEDUP_REMOVED lines=16> */
.L_x_48569:
[----:B------:R-:W-:-:S07]  /*ce60*/  MOV R34, R208 ;  /* 0x000000d000227202 */ /* 0x000fce0000000f00 */
.L_x_48570:
[----:B------:R-:W-:Y:S05]  /*ce70*/  BSYNC B1 ;  /* 0x0000000000017941 */ /* 0x000fea0003800000 */
.L_x_48568:
        /* <DEDUP_REMOVED lines=16> */
.L_x_48574:
[----:B------:R-:W-:Y:S05]  /*cf80*/  BSYNC B2 ;  /* 0x0000000000027941 */ /* 0x000fea0003800000 */
.L_x_48573:
        /* <DEDUP_REMOVED lines=43> */
.L_x_48572:
[----:B------:R-:W-:Y:S05]  /*d240*/  BSYNC B1 ;  /* 0x0000000000017941 */ /* 0x000fea0003800000 */
.L_x_48571:
[----:B------:R-:W-:Y:S01]  /*d250*/  I2FP.F32.U32 R29, R34 ;  /* 0x00000022001d7245 */ /* 0x000fe20000201000 */
[----:B------:R-:W-:Y:S01]  /*d260*/  HADD2.F32 R28, -RZ, R24.H1_H1 ;  /* 0x30000018ff1c7230 */ /* 0x000fe20000004100 */
[----:B------:R-:W-:Y:S01]  /*d270*/  BSSY B1, `(.L_x_48575) ;  /* 0x0000016000017945 */ /* 0x000fe20003800000 */
[----:B------:R-:W-:Y:S02]  /*d280*/  VIADD R32, R31, 0x1 ;  /* 0x000000011f207836 */ /* 0x000fe40000000000 */
[----:B------:R-:W-:Y:S01]  /*d290*/  FFMA.FTZ R24, R29, R200, 1.1641532182693481445e-10 ;  /* 0x2f0000001d187423 */ /* 0x000fe200000100c8 */
[----:B------:R-:W-:-:S04]  /*d2a0*/  FMUL.FTZ R29, R28, R197 ;  /* 0x000000c51c1d7220 */ /* 0x000fc80000410000 */
        /* <DEDUP_REMOVED lines=17> */
.L_x_48576:
[----:B------:R-:W-:-:S07]  /*d3c0*/  MOV R24, R208 ;  /* 0x000000d000187202 */ /* 0x000fce0000000f00 */
.L_x_48577:
[----:B------:R-:W-:Y:S05]  /*d3d0*/  BSYNC B1 ;  /* 0x0000000000017941 */ /* 0x000fea0003800000 */
.L_x_48575:
        /* <DEDUP_REMOVED lines=16> */
.L_x_48581:
[----:B------:R-:W-:Y:S05]  /*d4e0*/  BSYNC B2 ;  /* 0x0000000000027941 */ /* 0x000fea0003800000 */
.L_x_48580:
        /* <DEDUP_REMOVED lines=43> */
.L_x_48579:
[----:B------:R-:W-:Y:S05]  /*d7a0*/  BSYNC B1 ;  /* 0x0000000000017941 */ /* 0x000fea0003800000 */
.L_x_48578:
        /* <DEDUP_REMOVED lines=23> */
.L_x_48583:
[----:B------:R-:W-:-:S07]  /*d920*/  IMAD.MOV.U32 R24, RZ, RZ, R208 ;  /* 0x000000ffff187224 */ /* 0x000fce00078e00d0 */
.L_x_48584:
[----:B------:R-:W-:Y:S05]  /*d930*/  BSYNC B1 ;  /* 0x0000000000017941 */ /* 0x000fea0003800000 */
.L_x_48582:
        /* <DEDUP_REMOVED lines=16> */
.L_x_48588:
[----:B------:R-:W-:Y:S05]  /*da40*/  BSYNC B2 ;  /* 0x0000000000027941 */ /* 0x000fea0003800000 */
.L_x_48587:
        /* <DEDUP_REMOVED lines=43> */
.L_x_48586:
[----:B------:R-:W-:Y:S05]  /*dd00*/  BSYNC B1 ;  /* 0x0000000000017941 */ /* 0x000fea0003800000 */
.L_x_48585:
        /* <DEDUP_REMOVED lines=22> */
.L_x_48590:
[----:B------:R-:W-:-:S07]  /*de70*/  MOV R34, R208 ;  /* 0x000000d000227202 */ /* 0x000fce0000000f00 */
.L_x_48591:
[----:B------:R-:W-:Y:S05]  /*de80*/  BSYNC B1 ;  /* 0x0000000000017941 */ /* 0x000fea0003800000 */
.L_x_48589:
        /* <DEDUP_REMOVED lines=16> */
.L_x_48595:
[----:B------:R-:W-:Y:S05]  /*df90*/  BSYNC B2 ;  /* 0x0000000000027941 */ /* 0x000fea0003800000 */
.L_x_48594:
        /* <DEDUP_REMOVED lines=43> */
.L_x_48593:
[----:B------:R-:W-:Y:S05]  /*e250*/  BSYNC B1 ;  /* 0x0000000000017941 */ /* 0x000fea0003800000 */
.L_x_48592:
        /* <DEDUP_REMOVED lines=22> */
.L_x_48597:
[----:B------:R-:W-:-:S07]  /*e3c0*/  MOV R34, R208 ;  /* 0x000000d000227202 */ /* 0x000fce0000000f00 */
.L_x_48598:
[----:B------:R-:W-:Y:S05]  /*e3d0*/  BSYNC B1 ;  /* 0x0000000000017941 */ /* 0x000fea0003800000 */
.L_x_48596:
        /* <DEDUP_REMOVED lines=16> */
.L_x_48602:
[----:B------:R-:W-:Y:S05]  /*e4e0*/  BSYNC B2 ;  /* 0x0000000000027941 */ /* 0x000fea0003800000 */
.L_x_48601:
        /* <DEDUP_REMOVED lines=43> */
.L_x_48600:
[----:B------:R-:W-:Y:S05]  /*e7a0*/  BSYNC B1 ;  /* 0x0000000000017941 */ /* 0x000fea0003800000 */
.L_x_48599:
        /* <DEDUP_REMOVED lines=22> */
.L_x_48604:
[----:B------:R-:W-:-:S07]  /*e910*/  MOV R26, R208 ;  /* 0x000000d0001a7202 */ /* 0x000fce0000000f00 */
.L_x_48605:
[----:B------:R-:W-:Y:S05]  /*e920*/  BSYNC B1 ;  /* 0x0000000000017941 */ /* 0x000fea0003800000 */
.L_x_48603:
        /* <DEDUP_REMOVED lines=16> */
.L_x_48609:
[----:B------:R-:W-:Y:S05]  /*ea30*/  BSYNC B2 ;  /* 0x0000000000027941 */ /* 0x000fea0003800000 */
.L_x_48608:
        /* <DEDUP_REMOVED lines=43> */
.L_x_48607:
[----:B------:R-:W-:Y:S05]  /*ecf0*/  BSYNC B1 ;  /* 0x0000000000017941 */ /* 0x000fea0003800000 */
.L_x_48606:
        /* <DEDUP_REMOVED lines=22> */
.L_x_48611:
[----:B------:R-:W-:-:S07]  /*ee60*/  MOV R26, R208 ;  /* 0x000000d0001a7202 */ /* 0x000fce0000000f00 */
.L_x_48612:
[----:B------:R-:W-:Y:S05]  /*ee70*/  BSYNC B1 ;  /* 0x0000000000017941 */ /* 0x000fea0003800000 */
.L_x_48610:
        /* <DEDUP_REMOVED lines=18> */
.L_x_48616:
[----:B------:R-:W-:Y:S05]  /*efa0*/  BSYNC B2 ;  /* 0x0000000000027941 */ /* 0x000fea0003800000 */
.L_x_48615:
        /* <DEDUP_REMOVED lines=43> */
.L_x_48614:
[----:B------:R-:W-:Y:S05]  /*f260*/  BSYNC B1 ;  /* 0x0000000000017941 */ /* 0x000fea0003800000 */
.L_x_48613:
[----:B------:R-:W-:Y:S02]  /*f270*/  I2FP.F32.U32 R25, R26 ;  /* 0x0000001a00197245 */ /* 0x000fe40000201000 */
[----:B------:R-:W-:Y:S02]  /*f280*/  SEL R29, RZ, 0x10000, P5 ;  /* 0x00010000ff1d7807 */ /* 0x000fe40002800000 */
[----:B------:R-:W-:Y:S01]  /*f290*/  SEL R28, RZ, 0x100, P4 ;  /* 0x00000100ff1c7807 */ /* 0x000fe20002000000 */
[----:B------:R-:W-:Y:S01]  /*f2a0*/  FFMA.FTZ R24, R25, R200, 1.1641532182693481445e-10 ;  /* 0x2f00000019187423 */ /* 0x000fe200000100c8 */
[----:B------:R-:W-:Y:S02]  /*f2b0*/  SEL R25, RZ, 0x1, P2 ;  /* 0x00000001ff197807 */ /* 0x000fe40001000000 */
[----:B------:R-:W-:Y:S02]  /*f2c0*/  ISETP.NE.AND P5, PT, R30, RZ, PT ;  /* 0x000000ff1e00720c */ /* 0x000fe40003fa5270 */
[----:B------:R-:W-:Y:S01]  /*f2d0*/  FSETP.GTU.FTZ.AND P2, PT, R24, R199, PT ;  /* 0x000000c71800720b */ /* 0x000fe20003f5c000 */
[----:B------:R-:W-:Y:S01]  /*f2e0*/  IMAD.WIDE.U32 R24, R25, 0x1000000, RZ ;  /* 0x0100000019187825 */ /* 0x000fe200078e00ff */
[----:B------:R-:W-:-:S02]  /*f2f0*/  ISETP.NE.AND P4, PT, R31, RZ, PT ;  /* 0x000000ff1f00720c */ /* 0x000fc40003f85270 */
[----:B------:R-:W-:Y:S02]  /*f300*/  SEL R26, RZ, 0x1000000, P2 ;  /* 0x01000000ff1a7807 */ /* 0x000fe40001000000 */
[----:B------:R-:W-:Y:S02]  /*f310*/  SEL R30, RZ, 0x1, P5 ;  /* 0x00000001ff1e7807 */ /* 0x000fe40002800000 */
[----:B------:R-:W-:Y:S02]  /*f320*/  LOP3.LUT R26, R28, R26, R29, 0xfe, !PT ;  /* 0x0000001a1c1a7212 */ /* 0x000fe400078efe1d */
[----:B------:R-:W-:Y:S01]  /*f330*/  SEL R29, RZ, 0x1, P3 ;  /* 0x00000001ff1d7807 */ /* 0x000fe20001800000 */
[----:B------:R-:W-:Y:S01]  /*f340*/  IMAD.WIDE.U32 R30, R30, 0x100, RZ ;  /* 0x000001001e1e7825 */ /* 0x000fe200078e00ff */
[----:B------:R-:W-:Y:S02]  /*f350*/  SEL R28, RZ, 0x1, P4 ;  /* 0x00000001ff1c7807 */ /* 0x000fe40002000000 */
[----:B------:R-:W-:-:S02]  /*f360*/  LOP3.LUT R25, R25, R26, R29, 0xfe, !PT ;  /* 0x0000001a19197212 */ /* 0x000fc400078efe1d */
[----:B------:R-:W-:Y:S01]  /*f370*/  LOP3.LUT P6, RZ, R193, 0x8, RZ, 0xc0, !PT ;  /* 0x00000008c1ff7812 */ /* 0x000fe200078cc0ff */
[----:B------:R-:W-:Y:S01]  /*f380*/  IMAD.WIDE.U32 R28, R28, 0x10000, RZ ;  /* 0x000100001c1c7825 */ /* 0x000fe200078e00ff */
[----:B------:R-:W-:Y:S02]  /*f390*/  IADD3 R201, R189, 0xa0, RZ ;  /* 0x000000a0bdc97810 */ /* 0x000fe40007ffe0ff */
[----:B------:R-:W-:Y:S01]  /*f3a0*/  LOP3.LUT R26, R30, R24, R28, 0xfe, !PT ;  /* 0x000000181e1a7212 */ /* 0x000fe200078efe1c */
[----:B------:R-:W-:Y:S01]  /*f3b0*/  HADD2.F32 R24, -RZ, R27.H1_H1 ;  /* 0x3000001bff187230 */ /* 0x000fe20000004100 */
[----:B------:R-:W-:Y:S02]  /*f3c0*/  LOP3.LUT R29, R31, R25, R29, 0xfe, !PT ;  /* 0x000000191f1d7212 */ /* 0x000fe400078efe1d */
[----:B------:R-:W-:Y:S02]  /*f3d0*/  SEL R27, RZ, 0x1, P6 ;  /* 0x00000001ff1b7807 */ /* 0x000fe40003000000 */
[----:B------:R-:W-:Y:S01]  /*f3e0*/  FMUL.FTZ R25, R24, R197 ;  /* 0x000000c518197220 */ /* 0x000fe20000410000 */
[----:B------:R-:W-:Y:S01]  /*f3f0*/  HADD2.F32 R24, -RZ, R163.H1_H1 ;  /* 0x300000a3ff187230 */ /* 0x000fe20000004100 */
[----:B------:R-:W-:Y:S01]  /*f400*/  LOP3.LUT R28, R26, R27, RZ, 0xfc, !PT ;  /* 0x0000001b1a1c7212 */ /* 0x000fe200078efcff */
[----:B------:R-:W-:-:S04]  /*f410*/  IMAD.WIDE.U32 R26, R194, 0x8, R238 ;  /* 0x00000008c21a7825 */ /* 0x000fc800078e00ee */
[----:B------:R-:W-:-:S05]  /*f420*/  FMUL.FTZ R25, R25, R198 ;  /* 0x000000c619197220 */ /* 0x000fca0000410000 */
        /* <DEDUP_REMOVED lines=25> */
.L_x_48618:
[----:B------:R-:W-:-:S07]  /*f5c0*/  MOV R34, R208 ;  /* 0x000000d000227202 */ /* 0x000fce0000000f00 */
.L_x_48619:
[----:B------:R-:W-:Y:S05]  /*f5d0*/  BSYNC B1 ;  /* 0x0000000000017941 */ /* 0x000fea0003800000 */
.L_x_48617:
        /* <DEDUP_REMOVED lines=16> */
.L_x_48623:
[----:B------:R-:W-:Y:S05]  /*f6e0*/  BSYNC B2 ;  /* 0x0000000000027941 */ /* 0x000fea0003800000 */
.L_x_48622:
        /* <DEDUP_REMOVED lines=43> */
.L_x_48621:
[----:B------:R-:W-:Y:S05]  /*f9a0*/  BSYNC B1 ;  /* 0x0000000000017941 */ /* 0x000fea0003800000 */
.L_x_48620:
[----:B------:R-:W-:Y:S01]  /*f9b0*/  I2FP.F32.U32 R29, R34 ;  /* 0x00000022001d7245 */ /* 0x000fe20000201000 */
[----:B-----5:R-:W-:Y:S01]  /*f9c0*/  HADD2.F32 R32, -RZ, R24.H0_H0 ;  /* 0x20000018ff207230 */ /* 0x020fe20000004100 */
[----:B------:R-:W-:Y:S01]  /*f9d0*/  LOP3.LUT R193, R193, 0xfffffff7, RZ, 0xc0, !PT ;  /* 0xfffffff7c1c17812 */ /* 0x000fe200078ec0ff */
[----:B------:R-:W-:Y:S01]  /*f9e0*/  HADD2.F32 R52, -RZ, R156.H0_H0 ;  /* 0x2000009cff347230 */ /* 0x000fe20000004100 */
[----:B------:R-:W-:Y:S01]  /*f9f0*/  BSSY B1, `(.L_x_48624) ;  /* 0x0000015000017945 */ /* 0x000fe20003800000 */
[----:B------:R-:W-:Y:S01]  /*fa00*/  FFMA.FTZ R28, R29, R200, 1.1641532182693481445e-10 ;  /* 0x2f0000001d1c7423 */ /* 0x000fe200000100c8 */
[----:B------:R-:W-:Y:S01]  /*fa10*/  FMUL.FTZ R29, R32, R197 ;  /* 0x000000c5201d7220 */ /* 0x000fe20000410000 */
[----:B------:R-:W-:-:S03]  /*fa20*/  VIADD R31, R30, 0x1 ;  /* 0x000000011e1f7836 */ /* 0x000fc60000000000 */
        /* <DEDUP_REMOVED lines=16> */
.L_x_48625:
[----:B------:R-:W-:-:S07]  /*fb30*/  IMAD.MOV.U32 R34, RZ, RZ, R208 ;  /* 0x000000ffff227224 */ /* 0x000fce00078e00d0 */
.L_x_48626:
[----:B------:R-:W-:Y:S05]  /*fb40*/  BSYNC B1 ;  /* 0x0000000000017941 */ /* 0x000fea0003800000 */
.L_x_48624:
        /* <DEDUP_REMOVED lines=16> */
.L_x_48630:
[----:B------:R-:W-:Y:S05]  /*fc50*/  BSYNC B2 ;  /* 0x0000000000027941 */ /* 0x000fea0003800000 */
.L_x_48629:
        /* <DEDUP_REMOVED lines=43> */
.L_x_48628:
[----:B------:R-:W-:Y:S05]  /*ff10*/  BSYNC B1 ;  /* 0x0000000000017941 */ /* 0x000fea0003800000 */
.L_x_48627:
        /* <DEDUP_REMOVED lines=24> */
.L_x_48632:
[----:B------:R-:W-:-:S07]  /*100a0*/  MOV R24, R208 ;  /* 0x000000d000187202 */ /* 0x000fce0000000f00 */
.L_x_48633:
[----:B------:R-:W-:Y:S05]  /*100b0*/  BSYNC B1 ;  /* 0x0000000000017941 */ /* 0x000fea0003800000 */
.L_x_48631:
        /* <DEDUP_REMOVED lines=16> */
.L_x_48637:
[----:B------:R-:W-:Y:S05]  /*101c0*/  BSYNC B2 ;  /* 0x0000000000027941 */ /* 0x000fea0003800000 */
.L_x_48636:
        /* <DEDUP_REMOVED lines=43> */
.L_x_48635:
[----:B------:R-:W-:Y:S05]  /*10480*/  BSYNC B1 ;  /* 0x0000000000017941 */ /* 0x000fea0003800000 */
.L_x_48634:
[----:B------:R-:W-:Y:S01]  /*10490*/  I2FP.F32.U32 R29, R24 ;  /* 0x00000018001d7245 */ /* 0x000fe20000201000 */
[----:B------:R-:W-:Y:S01]  /*104a0*/  HADD2.F32 R28, -RZ, R25.H0_H0 ;  /* 0x20000019ff1c7230 */ /* 0x000fe20000004100 */
        /* <DEDUP_REMOVED lines=22> */
.L_x_48639:
[----:B------:R-:W-:-:S07]  /*10610*/  IMAD.MOV.U32 R24, RZ, RZ, R208 ;  /* 0x000000ffff187224 */ /* 0x000fce00078e00d0 */
.L_x_48640:
[----:B------:R-:W-:Y:S05]  /*10620*/  BSYNC B1 ;  /* 0x0000000000017941 */ /* 0x000fea0003800000 */
.L_x_48638:
        /* <DEDUP_REMOVED lines=16> */
.L_x_48644:
[----:B------:R-:W-:Y:S05]  /*10730*/  BSYNC B2 ;  /* 0x0000000000027941 */ /* 0x000fea0003800000 */
.L_x_48643:
        /* <DEDUP_REMOVED lines=43> */
.L_x_48642:
[----:B------:R-:W-:Y:S05]  /*109f0*/  BSYNC B1 ;  /* 0x0000000000017941 */ /* 0x000fea0003800000 */
.L_x_48641:
        /* <DEDUP_REMOVED lines=22> */
.L_x_48646:
[----:B------:R-:W-:-:S07]  /*10b60*/  MOV R32, R208 ;  /* 0x000000d000207202 */ /* 0x000fce0000000f00 */
.L_x_48647:
[----:B------:R-:W-:Y:S05]  /*10b70*/  BSYNC B1 ;  /* 0x0000000000017941 */ /* 0x000fea0003800000 */
.L_x_48645:
        /* <DEDUP_REMOVED lines=16> */
.L_x_48651:
[----:B------:R-:W-:Y:S05]  /*10c80*/  BSYNC B2 ;  /* 0x0000000000027941 */ /* 0x000fea0003800000 */
.L_x_48650:
        /* <DEDUP_REMOVED lines=43> */
.L_x_48649:
[----:B------:R-:W-:Y:S05]  /*10f40*/  BSYNC B1 ;  /* 0x0000000000017941 */ /* 0x000fea0003800000 */
.L_x_48648:
[----:B------:R-:W-:Y:S01]  /*10f50*/  I2FP.F32.U32 R25, R32 ;  /* 0x0000002000197245 */ /* 0x000fe20000201000 */
[----:B------:R-:W-:Y:S01]  /*10f60*/  HADD2.F32 R28, -RZ, R26.H0_H0 ;  /* 0x2000001aff1c7230 */ /* 0x000fe20000004100 */
[----:B------:R-:W-:Y:S01]  /*10f70*/  ISETP.NE.AND P4, PT, R29, 0x1, PT ;  /* 0x000000011d00780c */ /* 0x000fe20003f85270 */
[----:B------:R-:W-:Y:S01]  /*10f80*/  HADD2.F32 R48, -RZ, R158.H0_H0 ;  /* 0x2000009eff307230 */ /* 0x000fe20000004100 */
[----:B------:R-:W-:Y:S01]  /*10f90*/  BSSY B1, `(.L_x_48652) ;  /* 0x0000013000017945 */ /* 0x000fe20003800000 */
[----:B------:R-:W-:Y:S01]  /*10fa0*/  FFMA.FTZ R24, R25, R200, 1.1641532182693481445e-10 ;  /* 0x2f00000019187423 */ /* 0x000fe200000100c8 */
[----:B------:R-:W-:-:S04]  /*10fb0*/  FMUL.FTZ R25, R28, R197 ;  /* 0x000000c51c197220 */ /* 0x000fc80000410000 */
[----:B------:R-:W-:Y:S01]  /*10fc0*/  FMUL.FTZ R25, R25, R198 ;  /* 0x000000c619197220 */ /* 0x000fe20000410000 */
[----:B------:R-:W-:Y:S01]  /*10fd0*/  FSETP.GTU.FTZ.AND P3, PT, R24, R199, PT ;  /* 0x000000c71800720b */ /* 0x000fe20003f7c000 */
[----:B------:R-:W-:-:S03]  /*10fe0*/  VIADD R24, R29, 0x1 ;  /* 0x000000011d187836 */ /* 0x000fc60000000000 */
        /* <DEDUP_REMOVED lines=12> */
.L_x_48653:
[----:B------:R-:W-:-:S07]  /*110b0*/  IMAD.MOV.U32 R32, RZ, RZ, R208 ;  /* 0x000000ffff207224 */ /* 0x000fce00078e00d0 */
.L_x_48654:
[----:B------:R-:W-:Y:S05]  /*110c0*/  BSYNC B1 ;  /* 0x0000000000017941 */ /* 0x000fea0003800000 */
.L_x_48652:
        /* <DEDUP_REMOVED lines=16> */
.L_x_48658:
[----:B------:R-:W-:Y:S05]  /*111d0*/  BSYNC B2 ;  /* 0x0000000000027941 */ /* 0x000fea0003800000 */
.L_x_48657:
        /* <DEDUP_REMOVED lines=40> */
[----:B------:R-:W-:Y:S01]  /*11460*/  IMAD.WIDE.U32 R208, R208, -0x326172a9, RZ ;  /* 0xcd9e8d57d0d07825 */ /* 0x000fe200078e00ff */
[----:B------:R-:W-:-:S04]  /*11470*/  LOP3.LUT R195, R25, UR36, R28, 0x96, !PT ;  /* 0x0000002419c37c12 */ /* 0x000fc8000f8e961c */
[----:B------:R-:W-:-:S07]  /*11480*/  LOP3.LUT R206, R209, UR35, R206, 0x96, !PT ;  /* 0x00000023d1ce7c12 */ /* 0x000fce000f8e96ce */
.L_x_48656:
[----:B------:R-:W-:Y:S05]  /*11490*/  BSYNC B1 ;  /* 0x0000000000017941 */ /* 0x000fea0003800000 */
.L_x_48655:
        /* <DEDUP_REMOVED lines=22> */
.L_x_48660:
[----:B------:R-:W-:-:S07]  /*11600*/  MOV R26, R208 ;  /* 0x000000d0001a7202 */ /* 0x000fce0000000f00 */
.L_x_48661:
[----:B------:R-:W-:Y:S05]  /*11610*/  BSYNC B1 ;  /* 0x0000000000017941 */ /* 0x000fea0003800000 */
.L_x_48659:
        /* <DEDUP_REMOVED lines=16> */
.L_x_48665:
[----:B------:R-:W-:Y:S05]  /*11720*/  BSYNC B2 ;  /* 0x0000000000027941 */ /* 0x000fea0003800000 */
.L_x_48664:
        /* <DEDUP_REMOVED lines=40> */
[----:B------:R-:W-:Y:S01]  /*119b0*/  HFMA2.MMA R25, -RZ, RZ, 0, 0 ;  /* 0x00000000ff197435 */ /* 0x000fe200000001ff */
[----:B------:R-:W-:-:S03]  /*119c0*/  MOV R196, R24 ;  /* 0x0000001800c47202 */ /* 0x000fc60000000f00 */
[----:B------:R-:W-:-:S07]  /*119d0*/  LOP3.LUT R206, R209, UR35, R206, 0x96, !PT ;  /* 0x00000023d1ce7c12 */ /* 0x000fce000f8e96ce */
.L_x_48663:
[----:B------:R-:W-:Y:S05]  /*119e0*/  BSYNC B1 ;  /* 0x0000000000017941 */ /* 0x000fea0003800000 */
.L_x_48662:
        /* <DEDUP_REMOVED lines=22> */
.L_x_48667:
[----:B------:R-:W-:-:S07]  /*11b50*/  IMAD.MOV.U32 R26, RZ, RZ, R208 ;  /* 0x000000ffff1a7224 */ /* 0x000fce00078e00d0 */
.L_x_48668:
[----:B------:R-:W-:Y:S05]  /*11b60*/  BSYNC B1 ;  /* 0x0000000000017941 */ /* 0x000fea0003800000 */
.L_x_48666:
        /* <DEDUP_REMOVED lines=18> */
.L_x_48672:
[----:B------:R-:W-:Y:S05]  /*11c90*/  BSYNC B2 ;  /* 0x0000000000027941 */ /* 0x000fea0003800000 */
.L_x_48671:
        /* <DEDUP_REMOVED lines=41> */
[----:B------:R-:W-:-:S05]  /*11f30*/  IMAD.WIDE.U32 R208, R208, -0x326172a9, RZ ;  /* 0xcd9e8d57d0d07825 */ /* 0x000fca00078e00ff */
[----:B------:R-:W-:-:S07]  /*11f40*/  LOP3.LUT R206, R209, UR35, R206, 0x96, !PT ;  /* 0x00000023d1ce7c12 */ /* 0x000fce000f8e96ce */
.L_x_48670:
[----:B------:R-:W-:Y:S05]  /*11f50*/  BSYNC B1 ;  /* 0x0000000000017941 */ /* 0x000fea0003800000 */
.L_x_48669:
        /* <DEDUP_REMOVED lines=13> */
[----:B------:R-:W-:-:S02]  /*12030*/  SEL R30, RZ, 0x1, P5 ;  /* 0x00000001ff1e7807 */ /* 0x000fc40002800000 */
[----:B------:R-:W-:Y:S01]  /*12040*/  LOP3.LUT R25, R25, R29, R26, 0xfe, !PT ;  /* 0x0000001d19197212 */ /* 0x000fe200078efe1a */
[----:B------:R-:W-:Y:S01]  /*12050*/  IMAD.WIDE.U32 R28, R28, 0x10000, RZ ;  /* 0x000100001c1c7825 */ /* 0x000fe200078e00ff */
[----:B------:R-:W-:Y:S02]  /*12060*/  LOP3.LUT P6, RZ, R193, 0x8, RZ, 0xc0, !PT ;  /* 0x00000008c1ff7812 */ /* 0x000fe400078cc0ff */
[----:B------:R-:W-:Y:S01]  /*12070*/  IADD3 R202, R189, 0xc0, RZ ;  /* 0x000000c0bdca7810 */ /* 0x000fe20007ffe0ff */
[----:B------:R-:W-:-:S03]  /*12080*/  IMAD.WIDE.U32 R30, R30, 0x100, RZ ;  /* 0x000001001e1e7825 */ /* 0x000fc600078e00ff */
        /* <DEDUP_REMOVED lines=34> */
.L_x_48674:
[----:B------:R-:W-:-:S07]  /*122b0*/  MOV R34, R208 ;  /* 0x000000d000227202 */ /* 0x000fce0000000f00 */
.L_x_48675:
[----:B------:R-:W-:Y:S05]  /*122c0*/  BSYNC B1 ;  /* 0x0000000000017941 */ /* 0x000fea0003800000 */
.L_x_48673:
        /* <DEDUP_REMOVED lines=16> */
.L_x_48679:
[----:B------:R-:W-:Y:S05]  /*123d0*/  BSYNC B2 ;  /* 0x0000000000027941 */ /* 0x000fea0003800000 */
.L_x_48678:
        /* <DEDUP_REMOVED lines=40> */
[----:B------:R-:W-:-:S03]  /*12660*/  MOV R196, R28 ;  /* 0x0000001c00c47202 */ /* 0x000fc60000000f00 */
[----:B------:R-:W-:Y:S01]  /*12670*/  IMAD.MOV.U32 R29, RZ, RZ, RZ ;  /* 0x000000ffff1d7224 */ /* 0x000fe200078e00ff */
[----:B------:R-:W-:-:S07]  /*12680*/  LOP3.LUT R206, R209, UR35, R206, 0x96, !PT ;  /* 0x00000023d1ce7c12 */ /* 0x000fce000f8e96ce */
.L_x_48677:
[----:B------:R-:W-:Y:S05]  /*12690*/  BSYNC B1 ;  /* 0x0000000000017941 */ /* 0x000fea0003800000 */
.L_x_48676:
        /* <DEDUP_REMOVED lines=9> */
[----:B------:R-:W-:Y:S01]  /*12730*/  FSEL R44, R28, RZ, !P2 ;  /* 0x000000ff1c2c7208 */ /* 0x000fe20005000000 */
[----:B------:R-:W-:Y:S01]  /*12740*/  HADD2.F32 R28, -RZ, R152.H0_H0 ;  /* 0x20000098ff1c7230 */ /* 0x000fe20000004100 */
[----:B------:R-:W-:-:S04]  /*12750*/  ISETP.NE.AND P2, PT, R29, 0x1, PT ;  /* 0x000000011d00780c */ /* 0x000fc80003f45270 */
[----:B------:R-:W-:Y:S01]  /*12760*/  FMUL.FTZ R44, R44, R28 ;  /* 0x0000001c2c2c7220 */ /* 0x000fe20000410000 */
[----:B------:R-:W-:-:S03]  /*12770*/  IADD3 R28, R29, 0x1, RZ ;  /* 0x000000011d1c7810 */ /* 0x000fc60007ffe0ff */
[----:B------:R-:W-:-:S05]  /*12780*/  @P0 FADD.FTZ R44, R100, R44 ;  /* 0x0000002c642c0221 */ /* 0x000fca0000010000 */
        /* <DEDUP_REMOVED lines=9> */
.L_x_48681:
[----:B------:R-:W-:-:S07]  /*12820*/  MOV R34, R208 ;  /* 0x000000d000227202 */ /* 0x000fce0000000f00 */
.L_x_48682:
[----:B------:R-:W-:Y:S05]  /*12830*/  BSYNC B1 ;  /* 0x0000000000017941 */ /* 0x000fea0003800000 */
.L_x_48680:
        /* <DEDUP_REMOVED lines=16> */
.L_x_48686:
[----:B------:R-:W-:Y:S05]  /*12940*/  BSYNC B2 ;  /* 0x0000000000027941 */ /* 0x000fea0003800000 */
.L_x_48685:
        /* <DEDUP_REMOVED lines=38> */
[----:B------:R-:W-:-:S03]  /*12bb0*/  MOV R196, R28 ;  /* 0x0000001c00c47202 */ /* 0x000fc60000000f00 */
[----:B------:R-:W-:Y:S01]  /*12bc0*/  IMAD.WIDE.U32 R208, R208, -0x326172a9, RZ ;  /* 0xcd9e8d57d0d07825 */ /* 0x000fe200078e00ff */
[----:B------:R-:W-:Y:S01]  /*12bd0*/  HFMA2.MMA R28, -RZ, RZ, 0, 0 ;  /* 0x00000000ff1c7435 */ /* 0x000fe200000001ff */
[----:B------:R-:W-:-:S03]  /*12be0*/  LOP3.LUT R195, R29, UR36, R30, 0x96, !PT ;  /* 0x000000241dc37c12 */ /* 0x000fc6000f8e961e */
[----:B------:R-:W-:-:S07]  /*12bf0*/  LOP3.LUT R206, R209, UR35, R206, 0x96, !PT ;  /* 0x00000023d1ce7c12 */ /* 0x000fce000f8e96ce */
.L_x_48684:
[----:B------:R-:W-:Y:S05]  /*12c00*/  BSYNC B1 ;  /* 0x0000000000017941 */ /* 0x000fea0003800000 */
.L_x_48683:
        /* <DEDUP_REMOVED lines=8> */
[----:B------:R-:W-:-:S04]  /*12c90*/  IADD3 R29, R28, 0x1, RZ ;  /* 0x000000011c1d7810 */ /* 0x000fc80007ffe0ff */
[----:B------:R-:W-:Y:S01]  /*12ca0*/  FSEL R45, R24, RZ, !P2 ;  /* 0x000000ff182d7208 */ /* 0x000fe20005000000 */
[----:B------:R-:W-:-:S05]  /*12cb0*/  HADD2.F32 R24, -RZ, R152.H1_H1 ;  /* 0x30000098ff187230 */ /* 0x000fca0000004100 */
[----:B------:R-:W-:Y:S01]  /*12cc0*/  FMUL.FTZ R45, R45, R24 ;  /* 0x000000182d2d7220 */ /* 0x000fe20000410000 */
        /* <DEDUP_REMOVED lines=12> */
.L_x_48688:
[----:B------:R-:W-:-:S07]  /*12d90*/  MOV R24, R208 ;  /* 0x000000d000187202 */ /* 0x000fce0000000f00 */
.L_x_48689:
[----:B------:R-:W-:Y:S05]  /*12da0*/  BSYNC B1 ;  /* 0x0000000000017941 */ /* 0x000fea0003800000 */
.L_x_48687:
        /* <DEDUP_REMOVED lines=16> */
.L_x_48693:
[----:B------:R-:W-:Y:S05]  /*12eb0*/  BSYNC B2 ;  /* 0x0000000000027941 */ /* 0x000fea0003800000 */
.L_x_48692:
        /* <DEDUP_REMOVED lines=43> */
.L_x_48691:
[----:B------:R-:W-:Y:S05]  /*13170*/  BSYNC B1 ;  /* 0x0000000000017941 */ /* 0x000fea0003800000 */
.L_x_48690:
[----:B------:R-:W-:Y:S01]  /*13180*/  I2FP.F32.U32 R24, R24 ;  /* 0x0000001800187245 */ /* 0x000fe20000201000 */
[----:B------:R-:W-:Y:S01]  /*13190*/  BSSY B1, `(.L_x_48694) ;  /* 0x0000018000017945 */ /* 0x000fe20003800000 */
[----:B------:R-:W-:Y:S02]  /*131a0*/  LOP3.LUT R193, R193, 0xfffffffd, RZ, 0xc0, !PT ;  /* 0xfffffffdc1c17812 */ /* 0x000fe400078ec0ff */
[----:B------:R-:W-:Y:S01]  /*131b0*/  IADD3 R28, R29, 0x1, RZ ;  /* 0x000000011d1c7810 */ /* 0x000fe20007ffe0ff */
[----:B------:R-:W-:-:S05]  /*131c0*/  FFMA.FTZ R24, R24, R200, 1.1641532182693481445e-10 ;  /* 0x2f00000018187423 */ /* 0x000fca00000100c8 */
[----:B------:R-:W-:Y:S01]  /*131d0*/  FSETP.GTU.FTZ.AND P2, PT, R24, R199, PT ;  /* 0x000000c71800720b */ /* 0x000fe20003f5c000 */
[----:B------:R-:W-:-:S05]  /*131e0*/  HADD2.F32 R24, -RZ, R25.H0_H0 ;  /* 0x20000019ff187230 */ /* 0x000fca0000004100 */
[----:B------:R-:W-:-:S04]  /*131f0*/  FMUL.FTZ R24, R24, R197 ;  /* 0x000000c518187220 */ /* 0x000fc80000410000 */
[----:B------:R-:W-:-:S03]  /*13200*/  FMUL.FTZ R24, R24, R198 ;  /* 0x000000c618187220 */ /* 0x000fc60000410000 */
[----:B------:R-:W-:Y:S02]  /*13210*/  @P2 LOP3.LUT R193, R193, 0x2, RZ, 0xfc, !PT ;  /* 0x00000002c1c12812 */ /* 0x000fe400078efcff */
[----:B------:R-:W-:Y:S01]  /*13220*/  FSEL R46, R24, RZ, !P2 ;  /* 0x000000ff182e7208 */ /* 0x000fe20005000000 */
[----:B------:R-:W-:Y:S01]  /*13230*/  HADD2.F32 R24, -RZ, R153.H0_H0 ;  /* 0x20000099ff187230 */ /* 0x000fe20000004100 */
[----:B------:R-:W-:-:S04]  /*13240*/  ISETP.NE.AND P2, PT, R29, 0x1, PT ;  /* 0x000000011d00780c */ /* 0x000fc80003f45270 */
[----:B------:R-:W-:-:S04]  /*13250*/  FMUL.FTZ R46, R46, R24 ;  /* 0x000000182e2e7220 */ /* 0x000fc80000410000 */
        /* <DEDUP_REMOVED lines=10> */
.L_x_48695:
[----:B------:R-:W-:-:S07]  /*13300*/  MOV R24, R208 ;  /* 0x000000d000187202 */ /* 0x000fce0000000f00 */
.L_x_48696:
[----:B------:R-:W-:Y:S05]  /*13310*/  BSYNC B1 ;  /* 0x0000000000017941 */ /* 0x000fea0003800000 */
.L_x_48694:
        /* <DEDUP_REMOVED lines=16> */
.L_x_48700:
[----:B------:R-:W-:Y:S05]  /*13420*/  BSYNC B2 ;  /* 0x0000000000027941 */ /* 0x000fea0003800000 */
.L_x_48699:
        /* <DEDUP_REMOVED lines=43> */
.L_x_48698:
[----:B------:R-:W-:Y:S05]  /*136e0*/  BSYNC B1 ;  /* 0x0000000000017941 */ /* 0x000fea0003800000 */
.L_x_48697:
        /* <DEDUP_REMOVED lines=22> */
.L_x_48702:
[----:B------:R-:W-:-:S07]  /*13850*/  MOV R32, R208 ;  /* 0x000000d000207202 */ /* 0x000fce0000000f00 */
.L_x_48703:
[----:B------:R-:W-:Y:S05]  /*13860*/  BSYNC B1 ;  /* 0x0000000000017941 */ /* 0x000fea0003800000 */
.L_x_48701:
        /* <DEDUP_REMOVED lines=16> */
.L_x_48707:
[----:B------:R-:W-:Y:S05]  /*13970*/  BSYNC B2 ;  /* 0x0000000000027941 */ /* 0x000fea0003800000 */
.L_x_48706:
        /* <DEDUP_REMOVED lines=40> */
[----:B------:R-:W-:-:S03]  /*13c00*/  LOP3.LUT R195, R25, UR36, R28, 0x96, !PT ;  /* 0x0000002419c37c12 */ /* 0x000fc6000f8e961c */
[----:B------:R-:W-:Y:S01]  /*13c10*/  IMAD.MOV.U32 R24, RZ, RZ, RZ ;  /* 0x000000ffff187224 */ /* 0x000fe200078e00ff */
[----:B------:R-:W-:-:S07]  /*13c20*/  LOP3.LUT R206, R209, UR35, R206, 0x96, !PT ;  /* 0x00000023d1ce7c12 */ /* 0x000fce000f8e96ce */
.L_x_48705:
[----:B------:R-:W-:Y:S05]  /*13c30*/  BSYNC B1 ;  /* 0x0000000000017941 */ /* 0x000fea0003800000 */
.L_x_48704:
        /* <DEDUP_REMOVED lines=11> */
[----:B------:R-:W-:-:S03]  /*13cf0*/  IADD3 R25, R24, 0x1, RZ ;  /* 0x0000000118197810 */ /* 0x000fc60007ffe0ff */
        /* <DEDUP_REMOVED lines=10> */
.L_x_48709:
[----:B------:R-:W-:-:S07]  /*13da0*/  MOV R32, R208 ;  /* 0x000000d000207202 */ /* 0x000fce0000000f00 */
.L_x_48710:
[----:B------:R-:W-:Y:S05]  /*13db0*/  BSYNC B1 ;  /* 0x0000000000017941 */ /* 0x000fea0003800000 */
.L_x_48708:
        /* <DEDUP_REMOVED lines=16> */
.L_x_48714:
[----:B------:R-:W-:Y:S05]  /*13ec0*/  BSYNC B2 ;  /* 0x0000000000027941 */ /* 0x000fea0003800000 */
.L_x_48713:
        /* <DEDUP_REMOVED lines=43> */
.L_x_48712:
[----:B------:R-:W-:Y:S05]  /*14180*/  BSYNC B1 ;  /* 0x0000000000017941 */ /* 0x000fea0003800000 */
.L_x_48711:
        /* <DEDUP_REMOVED lines=22> */
.L_x_48716:
[----:B------:R-:W-:-:S07]  /*142f0*/  MOV R26, R208 ;  /* 0x000000d0001a7202 */ /* 0x000fce0000000f00 */
.L_x_48717:
[----:B------:R-:W-:Y:S05]  /*14300*/  BSYNC B1 ;  /* 0x0000000000017941 */ /* 0x000fea0003800000 */
.L_x_48715:
        /* <DEDUP_REMOVED lines=16> */
.L_x_48721:
[----:B------:R-:W-:Y:S05]  /*14410*/  BSYNC B2 ;  /* 0x0000000000027941 */ /* 0x000fea0003800000 */
.L_x_48720:
        /* <DEDUP_REMOVED lines=43> */
.L_x_48719:
[----:B------:R-:W-:Y:S05]  /*146d0*/  BSYNC B1 ;  /* 0x0000000000017941 */ /* 0x000fea0003800000 */
.L_x_48718:
        /* <DEDUP_REMOVED lines=22> */
.L_x_48723:
[----:B------:R-:W-:-:S07]  /*14840*/  MOV R26, R208 ;  /* 0x000000d0001a7202 */ /* 0x000fce0000000f00 */
.L_x_48724:
[----:B------:R-:W-:Y:S05]  /*14850*/  BSYNC B1 ;  /* 0x0000000000017941 */ /* 0x000fea0003800000 */
.L_x_48722:
        /* <DEDUP_REMOVED lines=19> */
.L_x_48728:
[----:B------:R-:W-:Y:S05]  /*14990*/  BSYNC B2 ;  /* 0x0000000000027941 */ /* 0x000fea0003800000 */
.L_x_48727:
        /* <DEDUP_REMOVED lines=41> */
[----:B------:R-:W-:-:S04]  /*14c30*/  MOV R196, R24 ;  /* 0x0000001800c47202 */ /* 0x000fc80000000f00 */
[----:B------:R-:W-:-:S07]  /*14c40*/  LOP3.LUT R206, R209, UR35, R206, 0x96, !PT ;  /* 0x00000023d1ce7c12 */ /* 0x000fce000f8e96ce */
.L_x_48726:
[----:B------:R-:W-:Y:S05]  /*14c50*/  BSYNC B1 ;  /* 0x0000000000017941 */ /* 0x000fea0003800000 */
.L_x_48725:
[----:B------:R-:W-:Y:S01]  /*14c60*/  I2FP.F32.U32 R28, R26 ;  /* 0x0000001a001c7245 */ /* 0x000fe20000201000 */
[----:B------:R-:W-:Y:S01]  /*14c70*/  HADD2.F32 R27, -RZ, R27.H1_H1 ;  /* 0x3000001bff1b7230 */ /* 0x000fe20000004100 */
        /* <DEDUP_REMOVED lines=18> */
[----:B------:R-:W-:Y:S02]  /*14da0*/  LOP3.LUT P6, RZ, R193, 0x8, RZ, 0xc0, !PT ;  /* 0x00000008c1ff7812 */ /* 0x000fe400078cc0ff */
[----:B------:R-:W-:Y:S01]  /*14db0*/  IADD3 R203, R189, 0xe0, RZ ;  /* 0x000000e0bdcb7810 */ /* 0x000fe20007ffe0ff */
[----:B------:R-:W-:Y:S01]  /*14dc0*/  IMAD.WIDE.U32 R28, R28, 0x10000, RZ ;  /* 0x000100001c1c7825 */ /* 0x000fe200078e00ff */
[----:B------:R-:W-:Y:S02]  /*14dd0*/  SEL R27, RZ, 0x1, P6 ;  /* 0x00000001ff1b7807 */ /* 0x000fe40003000000 */
[----:B------:R-:W-:Y:S01]  /*14de0*/  LOP3.LUT R26, R30, R24, R28, 0xfe, !PT ;  /* 0x000000181e1a7212 */ /* 0x000fe200078efe1c */
[----:B------:R-:W-:Y:S01]  /*14df0*/  HADD2.F32 R24, -RZ, R155.H1_H1 ;  /* 0x3000009bff187230 */ /* 0x000fe20000004100 */
[----:B------:R-:W-:-:S02]  /*14e00*/  LOP3.LUT R29, R31, R25, R29, 0xfe, !PT ;  /* 0x000000191f1d7212 */ /* 0x000fc400078efe1d */
        /* <DEDUP_REMOVED lines=26> */
.L_x_48730:
[----:B------:R-:W-:-:S07]  /*14fb0*/  IMAD.MOV.U32 R34, RZ, RZ, R208 ;  /* 0x000000ffff227224 */ /* 0x000fce00078e00d0 */
.L_x_48731:
[----:B------:R-:W-:Y:S05]  /*14fc0*/  BSYNC B1 ;  /* 0x0000000000017941 */ /* 0x000fea0003800000 */
.L_x_48729:
        /* <DEDUP_REMOVED lines=16> */
.L_x_48735:
[----:B------:R-:W-:Y:S05]  /*150d0*/  BSYNC B2 ;  /* 0x0000000000027941 */ /* 0x000fea0003800000 */
.L_x_48734:
        /* <DEDUP_REMOVED lines=40> */
[----:B------:R-:W-:Y:S01]  /*15360*/  IMAD.WIDE.U32 R208, R208, -0x326172a9, RZ ;  /* 0xcd9e8d57d0d07825 */ /* 0x000fe200078e00ff */
[----:B------:R-:W-:-:S04]  /*15370*/  HFMA2.MMA R29, -RZ, RZ, 0, 0 ;  /* 0x00000000ff1d7435 */ /* 0x000fc800000001ff */
[----:B------:R-:W-:-:S07]  /*15380*/  LOP3.LUT R206, R209, UR35, R206, 0x96, !PT ;  /* 0x00000023d1ce7c12 */ /* 0x000fce000f8e96ce */
.L_x_48733:
[----:B------:R-:W-:Y:S05]  /*15390*/  BSYNC B1 ;  /* 0x0000000000017941 */ /* 0x000fea0003800000 */
.L_x_48732:
        /* <DEDUP_REMOVED lines=24> */
.L_x_48737:
[----:B------:R-:W-:-:S07]  /*15520*/  MOV R34, R208 ;  /* 0x000000d000227202 */ /* 0x000fce0000000f00 */
.L_x_48738:
[----:B------:R-:W-:Y:S05]  /*15530*/  BSYNC B1 ;  /* 0x0000000000017941 */ /* 0x000fea0003800000 */
.L_x_48736:
        /* <DEDUP_REMOVED lines=16> */
.L_x_48742:
[----:B------:R-:W-:Y:S05]  /*15640*/  BSYNC B2 ;  /* 0x0000000000027941 */ /* 0x000fea0003800000 */
.L_x_48741:
        /* <DEDUP_REMOVED lines=43> */
.L_x_48740:
[----:B------:R-:W-:Y:S05]  /*15900*/  BSYNC B1 ;  /* 0x0000000000017941 */ /* 0x000fea0003800000 */
.L_x_48739:
        /* <DEDUP_REMOVED lines=8> */
[----:B------:R-:W-:-:S04]  /*15990*/  VIADD R29, R28, 0x1 ;  /* 0x000000011c1d7836 */ /* 0x000fc80000000000 */
[----:B------:R-:W-:Y:S01]  /*159a0*/  FSEL R37, R24, RZ, !P2 ;  /* 0x000000ff18257208 */ /* 0x000fe20005000000 */
[----:B------:R-:W-:-:S05]  /*159b0*/  HADD2.F32 R24, -RZ, R148.H1_H1 ;  /* 0x30000094ff187230 */ /* 0x000fca0000004100 */
[----:B------:R-:W-:Y:S01]  /*159c0*/  FMUL.FTZ R37, R37, R24 ;  /* 0x0000001825257220 */ /* 0x000fe20000410000 */
        /* <DEDUP_REMOVED lines=12> */
.L_x_48744:
[----:B------:R-:W-:-:S07]  /*15a90*/  IMAD.MOV.U32 R24, RZ, RZ, R208 ;  /* 0x000000ffff187224 */ /* 0x000fce00078e00d0 */
.L_x_48745:
[----:B------:R-:W-:Y:S05]  /*15aa0*/  BSYNC B1 ;  /* 0x0000000000017941 */ /* 0x000fea0003800000 */
.L_x_48743:
        /* <DEDUP_REMOVED lines=16> */
.L_x_48749:
[----:B------:R-:W-:Y:S05]  /*15bb0*/  BSYNC B2 ;  /* 0x0000000000027941 */ /* 0x000fea0003800000 */
.L_x_48748:
        /* <DEDUP_REMOVED lines=43> */
.L_x_48747:
[----:B------:R-:W-:Y:S05]  /*15e70*/  BSYNC B1 ;  /* 0x0000000000017941 */ /* 0x000fea0003800000 */
.L_x_48746:
        /* <DEDUP_REMOVED lines=24> */
.L_x_48751:
[----:B------:R-:W-:-:S07]  /*16000*/  MOV R24, R208 ;  /* 0x000000d000187202 */ /* 0x000fce0000000f00 */
.L_x_48752:
[----:B------:R-:W-:Y:S05]  /*16010*/  BSYNC B1 ;  /* 0x0000000000017941 */ /* 0x000fea0003800000 */
.L_x_48750:
        /* <DEDUP_REMOVED lines=16> */
.L_x_48756:
[----:B------:R-:W-:Y:S05]  /*16120*/  BSYNC B2 ;  /* 0x0000000000027941 */ /* 0x000fea0003800000 */
.L_x_48755:
        /* <DEDUP_REMOVED lines=43> */
.L_x_48754:
[----:B------:R-:W-:Y:S05]  /*163e0*/  BSYNC B1 ;  /* 0x0000000000017941 */ /* 0x000fea0003800000 */
.L_x_48753:
        /* <DEDUP_REMOVED lines=22> */
.L_x_48758:
[----:B------:R-:W-:-:S07]  /*16550*/  IMAD.MOV.U32 R32, RZ, RZ, R208 ;  /* 0x000000ffff207224 */ /* 0x000fce00078e00d0 */
.L_x_48759:
[----:B------:R-:W-:Y:S05]  /*16560*/  BSYNC B1 ;  /* 0x0000000000017941 */ /* 0x000fea0003800000 */
.L_x_48757:
        /* <DEDUP_REMOVED lines=16> */
.L_x_48763:
[----:B------:R-:W-:Y:S05]  /*16670*/  BSYNC B2 ;  /* 0x0000000000027941 */ /* 0x000fea0003800000 */
.L_x_48762:
        /* <DEDUP_REMOVED lines=43> */
.L_x_48761:
[----:B------:R-:W-:Y:S05]  /*16930*/  BSYNC B1 ;  /* 0x0000000000017941 */ /* 0x000fea0003800000 */
.L_x_48760:
        /* <DEDUP_REMOVED lines=22> */
.L_x_48765:
[----:B------:R-:W-:-:S07]  /*16aa0*/  MOV R33, R208 ;  /* 0x000000d000217202 */ /* 0x000fce0000000f00 */
.L_x_48766:
[----:B------:R-:W-:Y:S05]  /*16ab0*/  BSYNC B1 ;  /* 0x0000000000017941 */ /* 0x000fea0003800000 */
.L_x_48764:
        /* <DEDUP_REMOVED lines=16> */
.L_x_48770:
[----:B------:R-:W-:Y:S05]  /*16bc0*/  BSYNC B2 ;  /* 0x0000000000027941 */ /* 0x000fea0003800000 */
.L_x_48769:
        /* <DEDUP_REMOVED lines=43> */
.L_x_48768:
[----:B------:R-:W-:Y:S05]  /*16e80*/  BSYNC B1 ;  /* 0x0000000000017941 */ /* 0x000fea0003800000 */
.L_x_48767:
        /* <DEDUP_REMOVED lines=22> */
.L_x_48772:
[----:B------:R-:W-:-:S07]  /*16ff0*/  IMAD.MOV.U32 R26, RZ, RZ, R208 ;  /* 0x000000ffff1a7224 */ /* 0x000fce00078e00d0 */
.L_x_48773:
[----:B------:R-:W-:Y:S05]  /*17000*/  BSYNC B1 ;  /* 0x0000000000017941 */ /* 0x000fea0003800000 */
.L_x_48771:
        /* <DEDUP_REMOVED lines=16> */
.L_x_48777:
[----:B------:R-:W-:Y:S05]  /*17110*/  BSYNC B2 ;  /* 0x0000000000027941 */ /* 0x000fea0003800000 */
.L_x_48776:
        /* <DEDUP_REMOVED lines=43> */
.L_x_48775:
[----:B------:R-:W-:Y:S05]  /*173d0*/  BSYNC B1 ;  /* 0x0000000000017941 */ /* 0x000fea0003800000 */
.L_x_48774:
        /* <DEDUP_REMOVED lines=22> */
.L_x_48779:
[----:B------:R-:W-:-:S07]  /*17540*/  MOV R26, R208 ;  /* 0x000000d0001a7202 */ /* 0x000fce0000000f00 */
.L_x_48780:
[----:B------:R-:W-:Y:S05]  /*17550*/  BSYNC B1 ;  /* 0x0000000000017941 */ /* 0x000fea0003800000 */
.L_x_48778:
        /* <DEDUP_REMOVED lines=16> */
[----:B------:R-:W-:Y:S02]  /*17660*/  @P0 IADD3 R25, R188, RZ, RZ ;  /* 0x000000ffbc190210 */ /* 0x000fe40007ffe0ff */
[----:B------:R-:W-:-:S03]  /*17670*/  LOP3.LUT P0, RZ, R193, 0x10, RZ, 0xc0, !PT ;  /* 0x00000010c1ff7812 */ /* 0x000fc6000780c0ff */
[----:B------:R-:W-:-:S10]  /*17680*/  @!P6 IMAD.MOV.U32 R188, RZ, RZ, R25 ;  /* 0x000000ffffbce224 */ /* 0x000fd400078e0019 */
.L_x_48784:
[----:B------:R-:W-:Y:S05]  /*17690*/  BSYNC B2 ;  /* 0x0000000000027941 */ /* 0x000fea0003800000 */
.L_x_48783:
        /* <DEDUP_REMOVED lines=43> */
.L_x_48782:
[----:B------:R-:W-:Y:S05]  /*17950*/  BSYNC B1 ;  /* 0x0000000000017941 */ /* 0x000fea0003800000 */
.L_x_48781:
        /* <DEDUP_REMOVED lines=22> */
[----:B------:R-:W-:Y:S01]  /*17ac0*/  IMAD.WIDE.U32 R28, R28, 0x10000, RZ ;  /* 0x000100001c1c7825 */ /* 0x000fe200078e00ff */
[----:B------:R-:W-:Y:S02]  /*17ad0*/  SEL R27, RZ, 0x1, P6 ;  /* 0x00000001ff1b7807 */ /* 0x000fe40003000000 */
[----:B------:R-:W-:Y:S01]  /*17ae0*/  LOP3.LUT R26, R30, R24, R28, 0xfe, !PT ;  /* 0x000000181e1a7212 */ /* 0x000fe200078efe1c */
[----:B------:R-:W-:Y:S01]  /*17af0*/  HADD2.F32 R24, -RZ, R151.H1_H1 ;  /* 0x30000097ff187230 */ /* 0x000fe20000004100 */
[----:B------:R-:W-:Y:S02]  /*17b00*/  LOP3.LUT R29, R31, R25, R29, 0xfe, !PT ;  /* 0x000000191f1d7212 */ /* 0x000fe400078efe1d */
        /* <DEDUP_REMOVED lines=26> */
.L_x_48786:
[----:B------:R-:W-:-:S07]  /*17cb0*/  MOV R182, R208 ;  /* 0x000000d000b67202 */ /* 0x000fce0000000f00 */
.L_x_48787:
[----:B------:R-:W-:Y:S05]  /*17cc0*/  BSYNC B1 ;  /* 0x0000000000017941 */ /* 0x000fea0003800000 */
.L_x_48785:
        /* <DEDUP_REMOVED lines=16> */
.L_x_48791:
[----:B------:R-:W-:Y:S05]  /*17dd0*/  BSYNC B2 ;  /* 0x0000000000027941 */ /* 0x000fea0003800000 */
.L_x_48790:
        /* <DEDUP_REMOVED lines=40> */
[----:B------:R-:W-:Y:S01]  /*18060*/  IMAD.WIDE.U32 R208, R208, -0x326172a9, RZ ;  /* 0xcd9e8d57d0d07825 */ /* 0x000fe200078e00ff */
[----:B------:R-:W-:-:S04]  /*18070*/  MOV R196, R28 ;  /* 0x0000001c00c47202 */ /* 0x000fc80000000f00 */
[----:B------:R-:W-:-:S07]  /*18080*/  LOP3.LUT R206, R209, UR35, R206, 0x96, !PT ;  /* 0x00000023d1ce7c12 */ /* 0x000fce000f8e96ce */
.L_x_48789:
[----:B------:R-:W-:Y:S05]  /*18090*/  BSYNC B1 ;  /* 0x0000000000017941 */ /* 0x000fea0003800000 */
.L_x_48788:
        /* <DEDUP_REMOVED lines=24> */
.L_x_48793:
[----:B------:R-:W-:-:S07]  /*18220*/  MOV R29, R208 ;  /* 0x000000d0001d7202 */ /* 0x000fce0000000f00 */
.L_x_48794:
[----:B------:R-:W-:Y:S05]  /*18230*/  BSYNC B1 ;  /* 0x0000000000017941 */ /* 0x000fea0003800000 */
.L_x_48792:
        /* <DEDUP_REMOVED lines=16> */
.L_x_48798:
[----:B------:R-:W-:Y:S05]  /*18340*/  BSYNC B2 ;  /* 0x0000000000027941 */ /* 0x000fea0003800000 */
.L_x_48797:
        /* <DEDUP_REMOVED lines=43> */
.L_x_48796:
[----:B------:R-:W-:Y:S05]  /*18600*/  BSYNC B1 ;  /* 0x0000000000017941 */ /* 0x000fea0003800000 */
.L_x_48795:
        /* <DEDUP_REMOVED lines=24> */
.L_x_48800:
[----:B------:R-:W-:-:S07]  /*18790*/  MOV R24, R208 ;  /* 0x000000d000187202 */ /* 0x000fce0000000f00 */
.L_x_48801:
[----:B------:R-:W-:Y:S05]  /*187a0*/  BSYNC B1 ;  /* 0x0000000000017941 */ /* 0x000fea0003800000 */
.L_x_48799:
        /* <DEDUP_REMOVED lines=16> */
.L_x_48805:
[----:B------:R-:W-:Y:S05]  /*188b0*/  BSYNC B2 ;  /* 0x0000000000027941 */ /* 0x000fea0003800000 */
.L_x_48804:
        /* <DEDUP_REMOVED lines=43> */
.L_x_48803:
[----:B------:R-:W-:Y:S05]  /*18b70*/  BSYNC B1 ;  /* 0x0000000000017941 */ /* 0x000fea0003800000 */
.L_x_48802:
        /* <DEDUP_REMOVED lines=24> */
.L_x_48807:
[----:B------:R-:W-:-:S07]  /*18d00*/  MOV R24, R208 ;  /* 0x000000d000187202 */ /* 0x000fce0000000f00 */
.L_x_48808:
[----:B------:R-:W-:Y:S05]  /*18d10*/  BSYNC B1 ;  /* 0x0000000000017941 */ /* 0x000fea0003800000 */
.L_x_48806:
        /* <DEDUP_REMOVED lines=16> */
.L_x_48812:
[----:B------:R-:W-:Y:S05]  /*18e20*/  BSYNC B2 ;  /* 0x0000000000027941 */ /* 0x000fea0003800000 */
.L_x_48811:
        /* <DEDUP_REMOVED lines=43> */
.L_x_48810:
[----:B------:R-:W-:Y:S05]  /*190e0*/  BSYNC B1 ;  /* 0x0000000000017941 */ /* 0x000fea0003800000 */
.L_x_48809:
        /* <DEDUP_REMOVED lines=22> */
.L_x_48814:
[----:B------:R-:W-:-:S07]  /*19250*/  MOV R184, R208 ;  /* 0x000000d000b87202 */ /* 0x000fce0000000f00 */
.L_x_48815:
[----:B------:R-:W-:Y:S05]  /*19260*/  BSYNC B1 ;  /* 0x0000000000017941 */ /* 0x000fea0003800000 */
.L_x_48813:
        /* <DEDUP_REMOVED lines=16> */
.L_x_48819:
[----:B------:R-:W-:Y:S05]  /*19370*/  BSYNC B2 ;  /* 0x0000000000027941 */ /* 0x000fea0003800000 */
.L_x_48818:
        /* <DEDUP_REMOVED lines=43> */
.L_x_48817:
[----:B------:R-:W-:Y:S05]  /*19630*/  BSYNC B1 ;  /* 0x0000000000017941 */ /* 0x000fea0003800000 */
.L_x_48816:
[----:B------:R-:W-:Y:S01]  /*19640*/  I2FP.F32.U32 R24, R184 ;  /* 0x000000b800187245 */ /* 0x000fe20000201000 */
[----:B------:R-:W-:Y:S01]  /*19650*/  HADD2.F32 R25, -RZ, R146.H0_H0 ;  /* 0x20000092ff197230 */ /* 0x000fe20000004100 */
        /* <DEDUP_REMOVED lines=20> */
.L_x_48821:
[----:B------:R-:W-:-:S07]  /*197a0*/  MOV R25, R208 ;  /* 0x000000d000197202 */ /* 0x000fce0000000f00 */
.L_x_48822:
[----:B------:R-:W-:Y:S05]  /*197b0*/  BSYNC B1 ;  /* 0x0000000000017941 */ /* 0x000fea0003800000 */
.L_x_48820:
        /* <DEDUP_REMOVED lines=16> */
.L_x_48826:
[----:B------:R-:W-:Y:S05]  /*198c0*/  BSYNC B2 ;  /* 0x0000000000027941 */ /* 0x000fea0003800000 */
.L_x_48825:
        /* <DEDUP_REMOVED lines=43> */
.L_x_48824:
[----:B------:R-:W-:Y:S05]  /*19b80*/  BSYNC B1 ;  /* 0x0000000000017941 */ /* 0x000fea0003800000 */
.L_x_48823:
[----:B------:R-:W-:Y:S01]  /*19b90*/  I2FP.F32.U32 R25, R25 ;  /* 0x0000001900197245 */ /* 0x000fe20000201000 */
[----:B------:R-:W-:Y:S01]  /*19ba0*/  HADD2.F32 R26, -RZ, R26.H1_H1 ;  /* 0x3000001aff1a7230 */ /* 0x000fe20000004100 */
[C---:B------:R-:W-:Y:S01]  /*19bb0*/  ISETP.NE.AND P5, PT, R181.reuse, 0x1, PT ;  /* 0x00000001b500780c */ /* 0x040fe20003fa5270 */
        /* <DEDUP_REMOVED lines=19> */
.L_x_48828:
[----:B------:R-:W-:-:S07]  /*19cf0*/  MOV R26, R208 ;  /* 0x000000d0001a7202 */ /* 0x000fce0000000f00 */
.L_x_48829:
[----:B------:R-:W-:Y:S05]  /*19d00*/  BSYNC B1 ;  /* 0x0000000000017941 */ /* 0x000fea0003800000 */
.L_x_48827:
        /* <DEDUP_REMOVED lines=16> */
.L_x_48833:
[----:B------:R-:W-:Y:S05]  /*19e10*/  BSYNC B2 ;  /* 0x0000000000027941 */ /* 0x000fea0003800000 */
.L_x_48832:
        /* <DEDUP_REMOVED lines=43> */
.L_x_48831:
[----:B------:R-:W-:Y:S05]  /*1a0d0*/  BSYNC B1 ;  /* 0x0000000000017941 */ /* 0x000fea0003800000 */
.L_x_48830:
        /* <DEDUP_REMOVED lines=22> */
.L_x_48835:
[----:B------:R-:W-:-:S07]  /*1a240*/  MOV R186, R208 ;  /* 0x000000d000ba7202 */ /* 0x000fce0000000f00 */
.L_x_48836:
[----:B------:R-:W-:Y:S05]  /*1a250*/  BSYNC B1 ;  /* 0x0000000000017941 */ /* 0x000fea0003800000 */
.L_x_48834:
        /* <DEDUP_REMOVED lines=19> */
.L_x_48840:
[----:B------:R-:W-:Y:S05]  /*1a390*/  BSYNC B2 ;  /* 0x0000000000027941 */ /* 0x000fea0003800000 */
.L_x_48839:
        /* <DEDUP_REMOVED lines=40> */
[----:B------:R-:W-:Y:S01]  /*1a620*/  IMAD.WIDE.U32 R208, R208, -0x326172a9, RZ ;  /* 0xcd9e8d57d0d07825 */ /* 0x000fe200078e00ff */
[----:B------:R-:W-:-:S04]  /*1a630*/  MOV R196, R180 ;  /* 0x000000b400c47202 */ /* 0x000fc80000000f00 */
[----:B------:R-:W-:-:S07]  /*1a640*/  LOP3.LUT R206, R209, UR35, R206, 0x96, !PT ;  /* 0x00000023d1ce7c12 */ /* 0x000fce000f8e96ce */
.L_x_48838:
[----:B------:R-:W-:Y:S05]  /*1a650*/  BSYNC B1 ;  /* 0x0000000000017941 */ /* 0x000fea0003800000 */
.L_x_48837:
        /* <DEDUP_REMOVED lines=22> */
[----:B------:R-:W-:-:S03]  /*1a7c0*/  IMAD.WIDE.U32 R182, R182, 0x10000, RZ ;  /* 0x00010000b6b67825 */ /* 0x000fc600078e00ff */
[----:B------:R-:W-:Y:S01]  /*1a7d0*/  LOP3.LUT R182, R184, R180, R182, 0xfe, !PT ;  /* 0x000000b4b8b67212 */ /* 0x000fe200078efeb6 */
[----:B------:R-:W-:Y:S01]  /*1a7e0*/  HADD2.F32 R180, -RZ, R147.H1_H1 ;  /* 0x30000093ffb47230 */ /* 0x000fe20000004100 */
[----:B------:R-:W-:Y:S02]  /*1a7f0*/  SEL R184, RZ, 0x1, P6 ;  /* 0x00000001ffb87807 */ /* 0x000fe40003000000 */
[----:B------:R-:W-:Y:S02]  /*1a800*/  LOP3.LUT R183, R185, R181, R183, 0xfe, !PT ;  /* 0x000000b5b9b77212 */ /* 0x000fe400078efeb7 */
[----:B------:R-:W-:Y:S01]  /*1a810*/  FMUL.FTZ R27, R27, R180 ;  /* 0x000000b41b1b7220 */ /* 0x000fe20000410000 */
[----:B------:R-:W-:Y:S01]  /*1a820*/  IMAD.WIDE.U32 R180, R204, 0x20, R236 ;  /* 0x00000020ccb47825 */ /* 0x000fe200078e00ec */
[----:B------:R-:W-:-:S03]  /*1a830*/  LOP3.LUT R182, R182, R184, RZ, 0xfc, !PT ;  /* 0x000000b8b6b67212 */ /* 0x000fc600078efcff */
[----:B------:R-:W-:Y:S01]  /*1a840*/  @P0 FADD.FTZ R27, R99, R27 ;  /* 0x0000001b631b0221 */ /* 0x000fe20000010000 */
[----:B------:R-:W-:Y:S01]  /*1a850*/  IMAD.WIDE.U32 R184, R204, 0x8, R238 ;  /* 0x00000008ccb87825 */ /* 0x000fe200078e00ee */
        /* <DEDUP_REMOVED lines=10> */
[C---:B------:R-:W-:Y:S02]  /*1a900*/  ISETP.NE.AND P1, PT, R207.reuse, 0x1, PT ;  /* 0x00000001cf00780c */ /* 0x040fe40003f25270 */
        /* <DEDUP_REMOVED lines=10> */
.L_x_48842:
[----:B------:R-:W-:-:S07]  /*1a9b0*/  MOV R210, R208 ;  /* 0x000000d000d27202 */ /* 0x000fce0000000f00 */
.L_x_48843:
[----:B------:R-:W-:Y:S05]  /*1a9c0*/  BSYNC B1 ;  /* 0x0000000000017941 */ /* 0x000fea0003800000 */
.L_x_48841:
        /* <DEDUP_REMOVED lines=16> */
.L_x_48847:
[----:B------:R-:W-:Y:S05]  /*1aad0*/  BSYNC B2 ;  /* 0x0000000000027941 */ /* 0x000fea0003800000 */
.L_x_48846:
        /* <DEDUP_REMOVED lines=36> */
[----:B------:R-:W-:-:S03]  /*1ad20*/  HFMA2.MMA R183, -RZ, RZ, 0, 0 ;  /* 0x00000000ffb77435 */ /* 0x000fc600000001ff */
[----:B------:R-:W-:Y:S01]  /*1ad30*/  IMAD.WIDE.U32 R208, R208, -0x326172a9, RZ ;  /* 0xcd9e8d57d0d07825 */ /* 0x000fe200078e00ff */
[----:B------:R-:W-:-:S04]  /*1ad40*/  LOP3.LUT R180, R207, UR33, R180, 0x96, !PT ;  /* 0x00000021cfb47c12 */ /* 0x000fc8000f8e96b4 */
[----:B------:R-:W-:Y:S01]  /*1ad50*/  LOP3.LUT R206, R209, UR35, R206, 0x96, !PT ;  /* 0x00000023d1ce7c12 */ /* 0x000fe2000f8e96ce */
[----:B------:R-:W-:-:S05]  /*1ad60*/  IMAD.WIDE.U32 R180, R180, -0x2daee0ad, RZ ;  /* 0xd2511f53b4b47825 */ /* 0x000fca00078e00ff */
[----:B------:R-:W-:Y:S02]  /*1ad70*/  LOP3.LUT R195, R181, UR36, R182, 0x96, !PT ;  /* 0x00000024b5c37c12 */ /* 0x000fe4000f8e96b6 */
[----:B------:R-:W-:-:S07]  /*1ad80*/  MOV R196, R180 ;  /* 0x000000b400c47202 */ /* 0x000fce0000000f00 */
.L_x_48845:
[----:B------:R-:W-:Y:S05]  /*1ad90*/  BSYNC B1 ;  /* 0x0000000000017941 */ /* 0x000fea0003800000 */
.L_x_48844:
        /* <DEDUP_REMOVED lines=24> */
.L_x_48849:
[----:B------:R-:W-:-:S07]  /*1af20*/  IMAD.MOV.U32 R181, RZ, RZ, R208 ;  /* 0x000000ffffb57224 */ /* 0x000fce00078e00d0 */
.L_x_48850:
[----:B------:R-:W-:Y:S05]  /*1af30*/  BSYNC B1 ;  /* 0x0000000000017941 */ /* 0x000fea0003800000 */
.L_x_48848:
        /* <DEDUP_REMOVED lines=16> */
.L_x_48854:
[----:B------:R-:W-:Y:S05]  /*1b040*/  BSYNC B2 ;  /* 0x0000000000027941 */ /* 0x000fea0003800000 */
.L_x_48853:
        /* <DEDUP_REMOVED lines=42> */
[----:B------:R-:W-:-:S07]  /*1b2f0*/  LOP3.LUT R206, R209, UR35, R206, 0x96, !PT ;  /* 0x00000023d1ce7c12 */ /* 0x000fce000f8e96ce */
.L_x_48852:
[----:B------:R-:W-:Y:S05]  /*1b300*/  BSYNC B1 ;  /* 0x0000000000017941 */ /* 0x000fea0003800000 */
.L_x_48851:
        /* <DEDUP_REMOVED lines=23> */
.L_x_48856:
[----:B------:R-:W-:-:S07]  /*1b480*/  MOV R184, R208 ;  /* 0x000000d000b87202 */ /* 0x000fce0000000f00 */
.L_x_48857:
[----:B------:R-:W-:Y:S05]  /*1b490*/  BSYNC B1 ;  /* 0x0000000000017941 */ /* 0x000fea0003800000 */
.L_x_48855:
        /* <DEDUP_REMOVED lines=16> */
.L_x_48861:
[----:B------:R-:W-:Y:S05]  /*1b5a0*/  BSYNC B2 ;  /* 0x0000000000027941 */ /* 0x000fea0003800000 */
.L_x_48860:
        /* <DEDUP_REMOVED lines=40> */
[----:B------:R-:W-:Y:S01]  /*1b830*/  IMAD.WIDE.U32 R208, R209, -0x326172a9, RZ ;  /* 0xcd9e8d57d1d07825 */ /* 0x000fe200078e00ff */
[----:B------:R-:W-:-:S04]  /*1b840*/  MOV R196, R182 ;  /* 0x000000b600c47202 */ /* 0x000fc80000000f00 */
[----:B------:R-:W-:-:S07]  /*1b850*/  LOP3.LUT R206, R209, UR35, R206, 0x96, !PT ;  /* 0x00000023d1ce7c12 */ /* 0x000fce000f8e96ce */
.L_x_48859:
[----:B------:R-:W-:Y:S05]  /*1b860*/  BSYNC B1 ;  /* 0x0000000000017941 */ /* 0x000fea0003800000 */
.L_x_48858:
        /* <DEDUP_REMOVED lines=21> */
.L_x_48863:
[----:B------:R-:W-:-:S07]  /*1b9c0*/  IMAD.MOV.U32 R183, RZ, RZ, R208 ;  /* 0x000000ffffb77224 */ /* 0x000fce00078e00d0 */
.L_x_48864:
[----:B------:R-:W-:Y:S05]  /*1b9d0*/  BSYNC B1 ;  /* 0x0000000000017941 */ /* 0x000fea0003800000 */
.L_x_48862:
        /* <DEDUP_REMOVED lines=16> */
.L_x_48868:
[----:B------:R-:W-:Y:S05]  /*1bae0*/  BSYNC B2 ;  /* 0x0000000000027941 */ /* 0x000fea0003800000 */
.L_x_48867:
        /* <DEDUP_REMOVED lines=43> */
.L_x_48866:
[----:B------:R-:W-:Y:S05]  /*1bda0*/  BSYNC B1 ;  /* 0x0000000000017941 */ /* 0x000fea0003800000 */
.L_x_48865:
        /* <DEDUP_REMOVED lines=21> */
.L_x_48870:
[----:B------:R-:W-:-:S07]  /*1bf00*/  MOV R210, R208 ;  /* 0x000000d000d27202 */ /* 0x000fce0000000f00 */
.L_x_48871:
[----:B------:R-:W-:Y:S05]  /*1bf10*/  BSYNC B1 ;  /* 0x0000000000017941 */ /* 0x000fea0003800000 */
.L_x_48869:
        /* <DEDUP_REMOVED lines=16> */
.L_x_48875:
[----:B------:R-:W-:Y:S05]  /*1c020*/  BSYNC B2 ;  /* 0x0000000000027941 */ /* 0x000fea0003800000 */
.L_x_48874:
        /* <DEDUP_REMOVED lines=42> */
[----:B------:R-:W-:-:S11]  /*1c2d0*/  HFMA2.MMA R209, -RZ, RZ, 0, 0 ;  /* 0x00000000ffd17435 */ /* 0x000fd600000001ff */
.L_x_48873:
[----:B------:R-:W-:Y:S05]  /*1c2e0*/  BSYNC B1 ;  /* 0x0000000000017941 */ /* 0x000fea0003800000 */
.L_x_48872:
        /* <DEDUP_REMOVED lines=21> */
.L_x_48877:
[----:B------:R-:W-:-:S07]  /*1c440*/  IMAD.MOV.U32 R185, RZ, RZ, R208 ;  /* 0x000000ffffb97224 */ /* 0x000fce00078e00d0 */
.L_x_48878:
[----:B------:R-:W-:Y:S05]  /*1c450*/  BSYNC B1 ;  /* 0x0000000000017941 */ /* 0x000fea0003800000 */
.L_x_48876:
        /* <DEDUP_REMOVED lines=16> */
.L_x_48882:
[----:B------:R-:W-:Y:S05]  /*1c560*/  BSYNC B2 ;  /* 0x0000000000027941 */ /* 0x000fea0003800000 */
.L_x_48881:
        /* <DEDUP_REMOVED lines=42> */
[----:B------:R-:W-:-:S07]  /*1c810*/  LOP3.LUT R206, R209, UR35, R206, 0x96, !PT ;  /* 0x00000023d1ce7c12 */ /* 0x000fce000f8e96ce */
.L_x_48880:
[----:B------:R-:W-:Y:S05]  /*1c820*/  BSYNC B1 ;  /* 0x0000000000017941 */ /* 0x000fea0003800000 */
.L_x_48879:
        /* <DEDUP_REMOVED lines=21> */
.L_x_48884:
[----:B------:R-:W-:-:S07]  /*1c980*/  MOV R186, R208 ;  /* 0x000000d000ba7202 */ /* 0x000fce0000000f00 */
.L_x_48885:
[----:B------:R-:W-:Y:S05]  /*1c990*/  BSYNC B1 ;  /* 0x0000000000017941 */ /* 0x000fea0003800000 */
.L_x_48883:
        /* <DEDUP_REMOVED lines=16> */
.L_x_48889:
[----:B------:R-:W-:Y:S05]  /*1caa0*/  BSYNC B2 ;  /* 0x0000000000027941 */ /* 0x000fea0003800000 */
.L_x_48888:
        /* <DEDUP_REMOVED lines=42> */
[----:B------:R-:W-:-:S11]  /*1cd50*/  HFMA2.MMA R209, -RZ, RZ, 0, 0 ;  /* 0x00000000ffd17435 */ /* 0x000fd600000001ff */
.L_x_48887:
[----:B------:R-:W-:Y:S05]  /*1cd60*/  BSYNC B1 ;  /* 0x0000000000017941 */ /* 0x000fea0003800000 */
.L_x_48886:
        /* <DEDUP_REMOVED lines=21> */
.L_x_48891:
[----:B------:R-:W-:-:S07]  /*1cec0*/  IMAD.MOV.U32 R214, RZ, RZ, R208 ;  /* 0x000000ffffd67224 */ /* 0x000fce00078e00d0 */
.L_x_48892:
[----:B------:R-:W-:Y:S05]  /*1ced0*/  BSYNC B1 ;  /* 0x0000000000017941 */ /* 0x000fea0003800000 */
.L_x_48890:
        /* <DEDUP_REMOVED lines=19> */
.L_x_48896:
[----:B------:R-:W-:Y:S05]  /*1d010*/  BSYNC B2 ;  /* 0x0000000000027941 */ /* 0x000fea0003800000 */
.L_x_48895:
        /* <DEDUP_REMOVED lines=43> */
.L_x_48894:
[----:B------:R-:W-:Y:S05]  /*1d2d0*/  BSYNC B1 ;  /* 0x0000000000017941 */ /* 0x000fea0003800000 */
.L_x_48893:
[----:B------:R-:W-:Y:S01]  /*1d2e0*/  I2FP.F32.U32 R209, R214 ;  /* 0x000000d600d17245 */ /* 0x000fe20000201000 */
[----:B------:R-:W-:Y:S01]  /*1d2f0*/  HADD2.F32 R187, -RZ, R187.H1_H1 ;  /* 0x300000bbffbb7230 */ /* 0x000fe20000004100 */
[----:B------:R-:W-:Y:S01]  /*1d300*/  SEL R210, RZ, 0x1, P1 ;  /* 0x00000001ffd27807 */ /* 0x000fe20000800000 */
[----:B------:R-:W-:Y:S01]  /*1d310*/  UMOV UR8, 0xffffffff ;  /* 0xffffffff00087882 */ /* 0x000fe20000000000 */
[----:B------:R-:W-:Y:S01]  /*1d320*/  ISETP.NE.AND P1, PT, R240, RZ, PT ;  /* 0x000000fff000720c */ /* 0x000fe20003f25270 */
[----:B------:R-:W-:Y:S01]  /*1d330*/  FFMA.FTZ R209, R209, R200, 1.1641532182693481445e-10 ;  /* 0x2f000000d1d17423 */ /* 0x000fe200000100c8 */
[----:B------:R-:W-:Y:S01]  /*1d340*/  FMUL.FTZ R187, R187, R197 ;  /* 0x000000c5bbbb7220 */ /* 0x000fe20000410000 */
[----:B------:R-:W-:Y:S01]  /*1d350*/  SEL R197, RZ, 0x10000, P5 ;  /* 0x00010000ffc57807 */ /* 0x000fe20002800000 */
[----:B------:R-:W-:Y:S01]  /*1d360*/  IMAD.WIDE.U32 R210, R210, 0x10000, RZ ;  /* 0x00010000d2d27825 */ /* 0x000fe200078e00ff */
[----:B------:R-:W-:-:S03]  /*1d370*/  LOP3.LUT P5, RZ, R193, 0x2, RZ, 0xc0, !PT ;  /* 0x00000002c1ff7812 */ /* 0x000fc600078ac0ff */
[----:B------:R-:W-:Y:S01]  /*1d380*/  FMUL.FTZ R187, R187, R198 ;  /* 0x000000c6bbbb7220 */ /* 0x000fe20000410000 */
[----:B------:R-:W-:Y:S01]  /*1d390*/  FSETP.GTU.FTZ.AND P6, PT, R209, R199, PT ;  /* 0x000000c7d100720b */ /* 0x000fe20003fdc000 */
[----:B------:R-:W-:Y:S01]  /*1d3a0*/  IMAD.WIDE.U32 R198, R205, 0x20, R236 ;  /* 0x00000020cdc67825 */ /* 0x000fe200078e00ec */
[----:B------:R-:W-:Y:S02]  /*1d3b0*/  SEL R214, RZ, 0x1, P5 ;  /* 0x00000001ffd67807 */ /* 0x000fe40002800000 */
[----:B------:R-:W-:Y:S02]  /*1d3c0*/  FSEL R187, R187, RZ, !P6 ;  /* 0x000000ffbbbb7208 */ /* 0x000fe40007000000 */
[----:B------:R-:W-:Y:S01]  /*1d3d0*/  STG.E.128 desc[UR4][R198.64], R180 ;  /* 0x000000b4c6007986 */ /* 0x000fe2000c101d04 */
[----:B------:R-:W-:Y:S01]  /*1d3e0*/  SEL R200, RZ, 0x1, P3 ;  /* 0x00000001ffc87807 */ /* 0x000fe20001800000 */
[----:B------:R-:W-:-:S04]  /*1d3f0*/  IMAD.WIDE.U32 R214, R214, 0x100, RZ ;  /* 0x00000100d6d67825 */ /* 0x000fc800078e00ff */
[----:B------:R-:W-:-:S04]  /*1d400*/  FMUL.FTZ R187, R229, R187 ;  /* 0x000000bbe5bb7220 */ /* 0x000fc80000410000 */
[----:B------:R-:W-:Y:S01]  /*1d410*/  @P0 FADD.FTZ R187, R99, R187 ;  /* 0x000000bb63bb0221 */ /* 0x000fe20000010000 */
[----:B------:R-:W-:-:S04]  /*1d420*/  LOP3.LUT P0, RZ, R193, 0x4, RZ, 0xc0, !PT ;  /* 0x00000004c1ff7812 */ /* 0x000fc8000780c0ff */
[----:B------:R0:W-:Y:S02]  /*1d430*/  STG.E.128 desc[UR4][R198.64+0x10], R184 ;  /* 0x000010b8c6007986 */ /* 0x0001e4000c101d04 */
[----:B0-----:R-:W-:Y:S02]  /*1d440*/  SEL R198, RZ, 0x100, P4 ;  /* 0x00000100ffc67807 */ /* 0x001fe40002000000 */
[----:B------:R-:W-:-:S04]  /*1d450*/  SEL R199, RZ, 0x1000000, P6 ;  /* 0x01000000ffc77807 */ /* 0x000fc80003000000 */
[----:B------:R-:W-:Y:S02]  /*1d460*/  LOP3.LUT R197, R198, R199, R197, 0xfe, !PT ;  /* 0x000000c7c6c57212 */ /* 0x000fe400078efec5 */
[----:B------:R-:W-:-:S05]  /*1d470*/  SEL R198, RZ, 0x1, P2 ;  /* 0x00000001ffc67807 */ /* 0x000fca0001000000 */
[----:B------:R-:W-:-:S05]  /*1d480*/  IMAD.WIDE.U32 R198, R198, 0x1000000, RZ ;  /* 0x01000000c6c67825 */ /* 0x000fca00078e00ff */
[----:B------:R-:W-:Y:S02]  /*1d490*/  LOP3.LUT R197, R199, R197, R200, 0xfe, !PT ;  /* 0x000000c5c7c57212 */ /* 0x000fe400078efec8 */
[----:B------:R-:W-:Y:S02]  /*1d4a0*/  LOP3.LUT R198, R214, R198, R210, 0xfe, !PT ;  /* 0x000000c6d6c67212 */ /* 0x000fe400078efed2 */
[----:B------:R-:W-:Y:S02]  /*1d4b0*/  LOP3.LUT R211, R215, R197, R211, 0xfe, !PT ;  /* 0x000000c5d7d37212 */ /* 0x000fe400078efed3 */
[----:B------:R-:W-:-:S04]  /*1d4c0*/  SEL R197, RZ, 0x1, P0 ;  /* 0x00000001ffc57807 */ /* 0x000fc80000000000 */
[----:B------:R-:W-:Y:S01]  /*1d4d0*/  LOP3.LUT R210, R198, R197, RZ, 0xfc, !PT ;  /* 0x000000c5c6d27212 */ /* 0x000fe200078efcff */
[----:B------:R-:W-:Y:S01]  /*1d4e0*/  FADD.FTZ R197, RZ, R92 ;  /* 0x0000005cffc57221 */ /* 0x000fe20000010000 */
[----:B------:R-:W-:-:S04]  /*1d4f0*/  IMAD.WIDE.U32 R198, R205, 0x8, R238 ;  /* 0x00000008cdc67825 */ /* 0x000fc800078e00ee */
[----:B------:R-:W-:Y:S01]  /*1d500*/  FADD.FTZ R197, R93, R197 ;  /* 0x000000c55dc57221 */ /* 0x000fe20000010000 */
[----:B------:R0:W-:Y:S03]  /*1d510*/  STG.E.64 desc[UR4][R198.64], R210 ;  /* 0x000000d2c6007986 */ /* 0x0001e6000c101b04 */
        /* <DEDUP_REMOVED lines=77> */
[----:B0-----:R-:W-:Y:S01]  /*1d9f0*/  FADD.FTZ R199, R187, R197 ;  /* 0x000000c5bbc77221 */ /* 0x001fe20000010000 */
        /* <DEDUP_REMOVED lines=182> */
.L_x_48910:
        /* <DEDUP_REMOVED lines=8> */
[----:B------:R-:W-:Y:S01]  /*1e5e0*/  FMUL.FTZ R198, R199, R199 ;  /* 0x000000c7c7c67220 */ /* 0x000fe20000410000 */
[----:B------:R-:W-:Y:S01]  /*1e5f0*/  ISETP.NE.AND P0, PT, RZ, UR11, PT ;  /* 0x0000000bff007c0c */ /* 0x000fe2000bf05270 */
[----:B-1----:R-:W-:Y:S01]  /*1e600*/  FADD.FTZ R197, R209, R197 ;  /* 0x000000c5d1c57221 */ /* 0x002fe20000010000 */
[----:B------:R-:W-:-:S02]  /*1e610*/  HADD2.F32 R200, -RZ, R143.H0_H0 ;  /* 0x2000008fffc87230 */ /* 0x000fc40000004100 */
[----:B------:R-:W-:Y:S01]  /*1e620*/  FSEL R198, R198, RZ, P0 ;  /* 0x000000ffc6c67208 */ /* 0x000fe20000000000 */
[----:B------:R-:W-:-:S04]  /*1e630*/  FFMA.FTZ R197, R197, R210, UR16 ;  /* 0x00000010c5c57e23 */ /* 0x000fc800080100d2 */
[----:B------:R-:W-:Y:S01]  /*1e640*/  FADD.FTZ R198, R197, R198 ;  /* 0x000000c6c5c67221 */ /* 0x000fe20000010000 */
[----:B------:R-:W-:-:S05]  /*1e650*/  FSEL R197, R199, RZ, !P0 ;  /* 0x000000ffc7c57208 */ /* 0x000fca0004000000 */
[----:B------:R-:W1:Y:S01]  /*1e660*/  MUFU.RSQ R198, R198 ;  /* 0x000000c600c67308 */ /* 0x000e620000001400 */
        /* <DEDUP_REMOVED lines=16> */
[C---:B-1----:R-:W-:Y:S01]  /*1e770*/  FMUL.FTZ R90, R198.reuse, R90 ;  /* 0x0000005ac65a7220 */ /* 0x042fe20000410000 */
[C---:B------:R-:W-:Y:S01]  /*1e780*/  FMUL.FTZ R91, R198.reuse, R91 ;  /* 0x0000005bc65b7220 */ /* 0x040fe20000410000 */
[C---:B------:R-:W-:Y:S01]  /*1e790*/  FMUL.FTZ R88, R198.reuse, R88 ;  /* 0x00000058c6587220 */ /* 0x040fe20000410000 */
[C---:B------:R-:W-:Y:S01]  /*1e7a0*/  FMUL.FTZ R89, R198.reuse, R89 ;  /* 0x00000059c6597220 */ /* 0x040fe20000410000 */
[C---:B------:R-:W-:Y:S01]  /*1e7b0*/  FMUL.FTZ R94, R198.reuse, R94 ;  /* 0x0000005ec65e7220 */ /* 0x040fe20000410000 */
[C---:B------:R-:W-:Y:S01]  /*1e7c0*/  FMUL.FTZ R95, R198.reuse, R95 ;  /* 0x0000005fc65f7220 */ /* 0x040fe20000410000 */
[C---:B------:R-:W-:Y:S01]  /*1e7d0*/  FMUL.FTZ R242, R198.reuse, R35 ;  /* 0x00000023c6f27220 */ /* 0x040fe20000410000 */
[----:B------:R-:W-:Y:S01]  /*1e7e0*/  FMUL.FTZ R243, R198, R28 ;  /* 0x0000001cc6f37220 */ /* 0x000fe20000410000 */
[----:B------:R-:W5:Y:S01]  /*1e7f0*/  LDL R35, [R1+0x88] ;  /* 0x0000880001237983 */ /* 0x000f620000100800 */
[--C-:B------:R-:W-:Y:S01]  /*1e800*/  FADD.FTZ R24, R24, -R197.reuse ;  /* 0x800000c518187221 */ /* 0x100fe20000010000 */
[--C-:B------:R-:W-:Y:S01]  /*1e810*/  FADD.FTZ R83, R83, -R197.reuse ;  /* 0x800000c553537221 */ /* 0x100fe20000010000 */
[--C-:B------:R-:W-:Y:S01]  /*1e820*/  FADD.FTZ R29, R29, -R197.reuse ;  /* 0x800000c51d1d7221 */ /* 0x100fe20000010000 */
[----:B------:R-:W5:Y:S01]  /*1e830*/  LDL R28, [R1+0x84] ;  /* 0x00008400011c7983 */ /* 0x000f620000100800 */
[C---:B------:R-:W-:Y:S01]  /*1e840*/  FMUL.FTZ R241, R198.reuse, R34 ;  /* 0x00000022c6f17220 */ /* 0x040fe20000410000 */
[C---:B------:R-:W-:Y:S01]  /*1e850*/  FMUL.FTZ R246, R198.reuse, R31 ;  /* 0x0000001fc6f67220 */ /* 0x040fe20000410000 */
[--C-:B------:R-:W-:Y:S01]  /*1e860*/  FADD.FTZ R81, R81, -R197.reuse ;  /* 0x800000c551517221 */ /* 0x100fe20000010000 */
[----:B------:R-:W5:Y:S01]  /*1e870*/  LDL R34, [R1+0x90] ;  /* 0x0000900001227983 */ /* 0x000f620000100800 */
[----:B------:R-:W-:Y:S01]  /*1e880*/  FMUL.FTZ R245, R198, R30 ;  /* 0x0000001ec6f57220 */ /* 0x000fe20000410000 */
[--C-:B------:R-:W-:Y:S01]  /*1e890*/  FADD.FTZ R39, R39, -R197.reuse ;  /* 0x800000c527277221 */ /* 0x100fe20000010000 */
[--C-:B------:R-:W-:Y:S01]  /*1e8a0*/  FADD.FTZ R32, R32, -R197.reuse ;  /* 0x800000c520207221 */ /* 0x100fe20000010000 */
[----:B------:R-:W5:Y:S01]  /*1e8b0*/  LDL R31, [R1+0x8c] ;  /* 0x00008c00011f7983 */ /* 0x000f620000100800 */
[--C-:B------:R-:W-:Y:S01]  /*1e8c0*/  FADD.FTZ R25, R25, -R197.reuse ;  /* 0x800000c519197221 */ /* 0x100fe20000010000 */
[--C-:B------:R-:W-:Y:S01]  /*1e8d0*/  FADD.FTZ R26, R26, -R197.reuse ;  /* 0x800000c51a1a7221 */ /* 0x100fe20000010000 */
[--C-:B------:R-:W-:Y:S01]  /*1e8e0*/  FADD.FTZ R86, R86, -R197.reuse ;  /* 0x800000c556567221 */ /* 0x100fe20000010000 */
[----:B------:R-:W5:Y:S01]  /*1e8f0*/  LDL R30, [R1+0x54] ;  /* 0x00005400011e7983 */ /* 0x000f620000100800 */
        /* <DEDUP_REMOVED lines=53> */
[----:B--2---:R-:W-:Y:S01]  /*1ec50*/  FFMA.FTZ R90, R90, R200, R240 ;  /* 0x000000c85a5a7223 */ /* 0x004fe200000100f0 */
[----:B------:R-:W-:-:S02]  /*1ec60*/  HADD2.F32 R200, -RZ, R143.H1_H1 ;  /* 0x3000008fffc87230 */ /* 0x000fc40000004100 */
[C---:B------:R-:W-:Y:S01]  /*1ec70*/  FMUL.FTZ R247, R198.reuse, R24 ;  /* 0x00000018c6f77220 */ /* 0x040fe20000410000 */
[C---:B------:R-:W-:Y:S01]  /*1ec80*/  FMUL.FTZ R244, R198.reuse, R29 ;  /* 0x0000001dc6f47220 */ /* 0x040fe20000410000 */
[C---:B------:R-:W-:Y:S01]  /*1ec90*/  FMUL.FTZ R81, R198.reuse, R81 ;  /* 0x00000051c6517220 */ /* 0x040fe20000410000 */
[C---:B------:R-:W-:Y:S01]  /*1eca0*/  FMUL.FTZ R248, R198.reuse, R25 ;  /* 0x00000019c6f87220 */ /* 0x040fe20000410000 */
[----:B---3--:R-:W-:Y:S01]  /*1ecb0*/  FFMA.FTZ R91, R91, R200, R239 ;  /* 0x000000c85b5b7223 */ /* 0x008fe200000100ef */
[C---:B------:R-:W-:Y:S01]  /*1ecc0*/  FMUL.FTZ R240, R198.reuse, R33 ;  /* 0x00000021c6f07220 */ /* 0x040fe20000410000 */
[----:B------:R-:W-:Y:S01]  /*1ecd0*/  HADD2.F32 R24, -RZ, R139.H1_H1 ;  /* 0x3000008bff187230 */ /* 0x000fe20000004100 */
[----:B------:R-:W2:Y:S01]  /*1ece0*/  LDL R33, [R1+0x58] ;  /* 0x0000580001217983 */ /* 0x000ea20000100800 */
[C---:B------:R-:W-:Y:S01]  /*1ecf0*/  FMUL.FTZ R249, R198.reuse, R26 ;  /* 0x0000001ac6f97220 */ /* 0x040fe20000410000 */
[----:B------:R-:W-:Y:S01]  /*1ed00*/  F2FP.F16.F32.PACK_AB R91, R91, R90 ;  /* 0x0000005a5b5b723e */ /* 0x000fe200000000ff */
[--C-:B------:R-:W-:Y:S01]  /*1ed10*/  HADD2.F32 R90, -RZ, R142.reuse.H0_H0 ;  /* 0x2000008eff5a7230 */ /* 0x100fe20000004100 */
[----:B------:R-:W3:Y:S01]  /*1ed20*/  LDL R29, [R1+0x5c] ;  /* 0x00005c00011d7983 */ /* 0x000ee20000100800 */
[C---:B------:R-:W-:Y:S01]  /*1ed30*/  FMUL.FTZ R86, R198.reuse, R86 ;  /* 0x00000056c6567220 */ /* 0x040fe20000410000 */
[C---:B------:R-:W-:Y:S01]  /*1ed40*/  FMUL.FTZ R87, R198.reuse, R87 ;  /* 0x00000057c6577220 */ /* 0x040fe20000410000 */
[----:B------:R-:W-:Y:S01]  /*1ed50*/  FMUL.FTZ R80, R198, R80 ;  /* 0x00000050c6507220 */ /* 0x000fe20000410000 */
[----:B----4-:R-:W-:Y:S01]  /*1ed60*/  FFMA.FTZ R90, R88, R90, R238 ;  /* 0x0000005a585a7223 */ /* 0x010fe200000100ee */
[----:B------:R-:W-:-:S02]  /*1ed70*/  HADD2.F32 R88, -RZ, R142.H1_H1 ;  /* 0x3000008eff587230 */ /* 0x000fc40000004100 */
[C---:B------:R-:W-:Y:S01]  /*1ed80*/  FMUL.FTZ R84, R198.reuse, R84 ;  /* 0x00000054c6547220 */ /* 0x040fe20000410000 */
[C---:B------:R-:W-:Y:S01]  /*1ed90*/  FMUL.FTZ R85, R198.reuse, R85 ;  /* 0x00000055c6557220 */ /* 0x040fe20000410000 */
[C---:B------:R-:W-:Y:S01]  /*1eda0*/  FMUL.FTZ R74, R198.reuse, R74 ;  /* 0x0000004ac64a7220 */ /* 0x040fe20000410000 */
[----:B------:R-:W-:Y:S01]  /*1edb0*/  FMUL.FTZ R75, R198, R75 ;  /* 0x0000004bc64b7220 */ /* 0x000fe20000410000 */
[----:B-----5:R-:W-:Y:S01]  /*1edc0*/  FFMA.FTZ R88, R89, R88, R237 ;  /* 0x0000005859587223 */ /* 0x020fe200000100ed */
[----:B------:R-:W-:Y:S01]  /*1edd0*/  FADD.FTZ R89, R92, -R197 ;  /* 0x800000c55c597221 */ /* 0x000fe20000010000 */
[C---:B------:R-:W-:Y:S01]  /*1ede0*/  FMUL.FTZ R72, R198.reuse, R72 ;  /* 0x00000048c6487220 */ /* 0x040fe20000410000 */
[C---:B------:R-:W-:Y:S01]  /*1edf0*/  FMUL.FTZ R73, R198.reuse, R73 ;  /* 0x00000049c6497220 */ /* 0x040fe20000410000 */
[----:B------:R-:W-:Y:S01]  /*1ee00*/  FMUL.FTZ R78, R198, R78 ;  /* 0x0000004ec64e7220 */ /* 0x000fe20000410000 */
[----:B------:R-:W-:Y:S01]  /*1ee10*/  F2FP.F16.F32.PACK_AB R90, R88, R90 ;  /* 0x0000005a585a723e */ /* 0x000fe200000000ff */
[----:B------:R-:W-:-:S02]  /*1ee20*/  HADD2.F32 R88, -RZ, R141.H0_H0 ;  /* 0x2000008dff587230 */ /* 0x000fc40000004100 */
[C---:B------:R-:W-:Y:S01]  /*1ee30*/  FMUL.FTZ R89, R198.reuse, R89 ;  /* 0x00000059c6597220 */ /* 0x040fe20000410000 */
[C---:B------:R-:W-:Y:S01]  /*1ee40*/  FMUL.FTZ R79, R198.reuse, R79 ;  /* 0x0000004fc64f7220 */ /* 0x040fe20000410000 */
[C---:B------:R-:W-:Y:S01]  /*1ee50*/  FMUL.FTZ R76, R198.reuse, R76 ;  /* 0x0000004cc64c7220 */ /* 0x040fe20000410000 */
[----:B------:R-:W-:Y:S01]  /*1ee60*/  FMUL.FTZ R77, R198, R77 ;  /* 0x0000004dc64d7220 */ /* 0x000fe20000410000 */
[----:B------:R-:W-:Y:S01]  /*1ee70*/  FFMA.FTZ R94, R94, R88, R236 ;  /* 0x000000585e5e7223 */ /* 0x000fe200000100ec */
[----:B------:R-:W-:Y:S02]  /*1ee80*/  HADD2.F32 R88, -RZ, R141.H1_H1 ;  /* 0x3000008dff587230 */ /* 0x000fe40000004100 */
[C---:B------:R-:W-:Y:S01]  /*1ee90*/  FMUL.FTZ R66, R198.reuse, R66 ;  /* 0x00000042c6427220 */ /* 0x040fe20000410000 */
[C---:B------:R-:W-:Y:S01]  /*1eea0*/  FMUL.FTZ R64, R198.reuse, R64 ;  /* 0x00000040c6407220 */ /* 0x040fe20000410000 */
[C---:B------:R-:W-:Y:S01]  /*1eeb0*/  FMUL.FTZ R65, R198.reuse, R65 ;  /* 0x00000041c6417220 */ /* 0x040fe20000410000 */
[----:B------:R-:W-:Y:S01]  /*1eec0*/  FMUL.FTZ R71, R198, R71 ;  /* 0x00000047c6477220 */ /* 0x000fe20000410000 */
[----:B------:R-:W-:Y:S01]  /*1eed0*/  FFMA.FTZ R92, R95, R88, R215 ;  /* 0x000000585f5c7223 */ /* 0x000fe200000100d7 */
[----:B------:R-:W-:-:S02]  /*1eee0*/  HADD2.F32 R88, -RZ, R140.H0_H0 ;  /* 0x2000008cff587230 */ /* 0x000fc40000004100 */
[----:B------:R-:W-:Y:S01]  /*1eef0*/  FADD.FTZ R95, R93, -R197 ;  /* 0x800000c55d5f7221 */ /* 0x000fe20000010000 */
[C---:B------:R-:W-:Y:S01]  /*1ef00*/  FMUL.FTZ R236, R198.reuse, R37 ;  /* 0x00000025c6ec7220 */ /* 0x040fe20000410000 */
[C---:B------:R-:W-:Y:S01]  /*1ef10*/  FMUL.FTZ R237, R198.reuse, R38 ;  /* 0x00000026c6ed7220 */ /* 0x040fe20000410000 */
[----:B------:R-:W4:Y:S01]  /*1ef20*/  LDL R37, [R1+0x7c] ;  /* 0x00007c0001257983 */ /* 0x000f220000100800 */
[----:B------:R-:W-:Y:S01]  /*1ef30*/  FFMA.FTZ R93, R89, R88, R214 ;  /* 0x00000058595d7223 */ /* 0x000fe200000100d6 */
[----:B------:R-:W-:Y:S02]  /*1ef40*/  HADD2.F32 R88, -RZ, R140.H1_H1 ;  /* 0x3000008cff587230 */ /* 0x000fe40000004100 */
[C---:B------:R-:W-:Y:S01]  /*1ef50*/  FMUL.FTZ R95, R198.reuse, R95 ;  /* 0x0000005fc65f7220 */ /* 0x040fe20000410000 */
[----:B------:R-:W5:Y:S01]  /*1ef60*/  LDL R38, [R1+0x80] ;  /* 0x0000800001267983 */ /* 0x000f620000100800 */
[C---:B------:R-:W-:Y:S01]  /*1ef70*/  FMUL.FTZ R215, R198.reuse, R36 ;  /* 0x00000024c6d77220 */ /* 0x040fe20000410000 */
[C---:B------:R-:W-:Y:S01]  /*1ef80*/  FMUL.FTZ R238, R198.reuse, R39 ;  /* 0x00000027c6ee7220 */ /* 0x040fe20000410000 */
[----:B------:R-:W-:Y:S01]  /*1ef90*/  FFMA.FTZ R95, R95, R88, R211 ;  /* 0x000000585f5f7223 */ /* 0x000fe200000100d3 */
[----:B------:R-:W3:Y:S01]  /*1efa0*/  LDL R36, [R1+0x60] ;  /* 0x0000600001247983 */ /* 0x000ee20000100800 */
[----:B------:R-:W1:Y:S01]  /*1efb0*/  @!P1 LDC.64 R88, c[0x0][0x250] ;  /* 0x00009400ff589b82 */ /* 0x000e620000000a00 */
[----:B------:R-:W-:Y:S01]  /*1efc0*/  FMUL.FTZ R239, R198, R32 ;  /* 0x00000020c6ef7220 */ /* 0x000fe20000410000 */
[----:B------:R-:W-:Y:S01]  /*1efd0*/  HADD2.F32 R26, -RZ, R138.H0_H0 ;  /* 0x2000008aff1a7230 */ /* 0x000fe20000004100 */
[----:B------:R-:W3:Y:S01]  /*1efe0*/  LDL R39, [R1+0x68] ;  /* 0x0000680001277983 */ /* 0x000ee20000100800 */
[----:B------:R-:W-:-:S02]  /*1eff0*/  HADD2.F32 R25, -RZ, R137.H0_H0 ;  /* 0x20000089ff197230 */ /* 0x000fc40000004100 */
[C---:B------:R-:W-:Y:S01]  /*1f000*/  FMUL.FTZ R68, R198.reuse, R68 ;  /* 0x00000044c6447220 */ /* 0x040fe20000410000 */
[C---:B------:R-:W-:Y:S01]  /*1f010*/  FMUL.FTZ R69, R198.reuse, R69 ;  /* 0x00000045c6457220 */ /* 0x040fe20000410000 */
[----:B------:R-:W3:Y:S01]  /*1f020*/  LDL R32, [R1+0x64] ;  /* 0x0000640001207983 */ /* 0x000ee20000100800 */
        /* <DEDUP_REMOVED lines=11> */
[----:B------:R-:W-:Y:S01]  /*1f0e0*/  FMUL.FTZ R70, R198, R70 ;  /* 0x00000046c6467220 */ /* 0x000fe20000410000 */
[----:B-1----:R-:W-:-:S05]  /*1f0f0*/  @!P1 IMAD.WIDE R88, R23, 0x4, R88 ;  /* 0x0000000417589825 */ /* 0x002fca00078e0258 */
[----:B------:R0:W-:Y:S02]  /*1f100*/  @!P1 STG.E desc[UR4][R88.64], R199 ;  /* 0x000000c758009986 */ /* 0x0001e4000c101904 */
[----:B0-----:R-:W0:Y:S01]  /*1f110*/  @!P1 LDC.64 R88, c[0x0][0x258] ;  /* 0x00009600ff589b82 */ /* 0x001e220000000a00 */
[----:B------:R-:W-:Y:S01]  /*1f120*/  FMUL.FTZ R199, R198, R83 ;  /* 0x00000053c6c77220 */ /* 0x000fe20000410000 */
[----:B------:R-:W-:Y:S01]  /*1f130*/  FFMA.FTZ R25, R86, R25, R35 ;  /* 0x0000001956197223 */ /* 0x000fe20000010023 */
[----:B------:R-:W-:Y:S01]  /*1f140*/  FMUL.FTZ R83, R198, R67 ;  /* 0x00000043c6537220 */ /* 0x000fe20000410000 */
[----:B------:R-:W3:Y:S01]  /*1f150*/  LDL R35, [R1+0x6c] ;  /* 0x00006c0001237983 */ /* 0x000ee20000100800 */
[----:B0-----:R-:W-:-:S05]  /*1f160*/  @!P1 IMAD.WIDE R88, R23, 0x4, R88 ;  /* 0x0000000417589825 */ /* 0x001fca00078e0258 */
[----:B------:R0:W-:Y:S02]  /*1f170*/  @!P1 STG.E desc[UR4][R88.64], R198 ;  /* 0x000000c658009986 */ /* 0x0001e4000c101904 */
[----:B0-----:R-:W-:Y:S02]  /*1f180*/  F2FP.F16.F32.PACK_AB R89, R92, R94 ;  /* 0x0000005e5c59723e */ /* 0x001fe400000000ff */
[----:B------:R-:W-:Y:S02]  /*1f190*/  LEA R92, P0, R189, UR18, 0x4 ;  /* 0x00000012bd5c7c11 */ /* 0x000fe4000f8020ff */
[----:B------:R-:W-:Y:S02]  /*1f1a0*/  F2FP.F16.F32.PACK_AB R88, R95, R93 ;  /* 0x0000005d5f58723e */ /* 0x000fe400000000ff */
[----:B------:R-:W-:-:S05]  /*1f1b0*/  LEA.HI.X R93, R189, UR19, RZ, 0x4, P0 ;  /* 0x00000013bd5d7c11 */ /* 0x000fca00080f24ff */
[----:B------:R0:W-:Y:S02]  /*1f1c0*/  STG.E.128 desc[UR4][R92.64], R88 ;  /* 0x000000585c007986 */ /* 0x0001e4000c101d04 */
[C---:B0-----:R-:W-:Y:S01]  /*1f1d0*/  FMUL.FTZ R92, R198.reuse, R58 ;  /* 0x0000003ac65c7220 */ /* 0x041fe20000410000 */
[----:B------:R-:W-:Y:S01]  /*1f1e0*/  FMUL.FTZ R89, R198, R57 ;  /* 0x00000039c6597220 */ /* 0x000fe20000410000 */
[----:B------:R-:W2:Y:S01]  /*1f1f0*/  LDL R58, [R1+0x74] ;  /* 0x00007400013a7983 */ /* 0x000ea20000100800 */
[----:B-----5:R-:W-:Y:S01]  /*1f200*/  FFMA.FTZ R26, R80, R26, R38 ;  /* 0x0000001a501a7223 */ /* 0x020fe20000010026 */
[C---:B------:R-:W-:Y:S02]  /*1f210*/  FMUL.FTZ R189, R198.reuse, R50 ;  /* 0x00000032c6bd7220 */ /* 0x040fe40000410000 */
        /* <DEDUP_REMOVED lines=8> */
[----:B------:R-:W-:Y:S01]  /*1f2a0*/  FMUL.FTZ R90, R198, R54 ;  /* 0x00000036c65a7220 */ /* 0x000fe20000410000 */
[----:B------:R-:W5:Y:S01]  /*1f2b0*/  LDL R59, [R1+0x78] ;  /* 0x00007800013b7983 */ /* 0x000f620000100800 */
[----:B------:R-:W0:Y:S01]  /*1f2c0*/  LDC.64 R56, c[0x0][0x2b8] ;  /* 0x0000ae00ff387b82 */ /* 0x000e220000000a00 */
[----:B--2---:R-:W-:Y:S01]  /*1f2d0*/  FFMA.FTZ R199, R199, R24, R58 ;  /* 0x00000018c7c77223 */ /* 0x004fe2000001003a */
[----:B------:R-:W-:-:S05]  /*1f2e0*/  HADD2.F32 R24, -RZ, R138.H1_H1 ;  /* 0x3000008aff187230 */ /* 0x000fca0000004100 */
[----:B----4-:R-:W-:Y:S01]  /*1f2f0*/  FFMA.FTZ R81, R81, R24, R37 ;  /* 0x0000001851517223 */ /* 0x010fe20000010025 */
[----:B------:R-:W-:Y:S01]  /*1f300*/  HADD2.F32 R24, -RZ, R137.H1_H1 ;  /* 0x30000089ff187230 */ /* 0x000fe20000004100 */
[----:B------:R-:W2:Y:S04]  /*1f310*/  LDL R37, [R1+0x38] ;  /* 0x0000380001257983 */ /* 0x000ea80000100800 */
[----:B------:R-:W-:Y:S01]  /*1f320*/  FFMA.FTZ R87, R87, R24, R28 ;  /* 0x0000001857577223 */ /* 0x000fe2000001001c */
[--C-:B------:R-:W-:Y:S02]  /*1f330*/  HADD2.F32 R24, -RZ, R136.reuse.H0_H0 ;  /* 0x20000088ff187230 */ /* 0x100fe40000004100 */
[----:B------:R-:W-:-:S03]  /*1f340*/  HADD2.F32 R28, -RZ, R136.H1_H1 ;  /* 0x30000088ff1c7230 */ /* 0x000fc60000004100 */
[----:B------:R-:W-:Y:S02]  /*1f350*/  FFMA.FTZ R24, R84, R24, R34 ;  /* 0x0000001854187223 */ /* 0x000fe40000010022 */
[----:B------:R-:W-:Y:S01]  /*1f360*/  FFMA.FTZ R85, R85, R28, R31 ;  /* 0x0000001c55557223 */ /* 0x000fe2000001001f */
[----:B------:R-:W4:Y:S01]  /*1f370*/  LDL R34, [R1+0x34] ;  /* 0x0000340001227983 */ /* 0x000f220000100800 */
[----:B------:R-:W-:-:S03]  /*1f380*/  HADD2.F32 R31, -RZ, R135.H0_H0 ;  /* 0x20000087ff1f7230 */ /* 0x000fc60000004100 */
[----:B------:R-:W4:Y:S02]  /*1f390*/  LDL R84, [R1+0x48] ;  /* 0x0000480001547983 */ /* 0x000f240000100800 */
[----:B------:R-:W-:Y:S02]  /*1f3a0*/  FFMA.FTZ R31, R74, R31, R33 ;  /* 0x0000001f4a1f7223 */ /* 0x000fe40000010021 */
[----:B------:R-:W4:Y:S01]  /*1f3b0*/  LDL R74, [R1+0x40] ;  /* 0x00004000014a7983 */ /* 0x000f220000100800 */
[----:B------:R-:W-:-:S03]  /*1f3c0*/  HADD2.F32 R28, -RZ, R135.H1_H1 ;  /* 0x30000087ff1c7230 */ /* 0x000fc60000004100 */
[----:B------:R-:W4:Y:S02]  /*1f3d0*/  LDL R33, [R1+0x3c] ;  /* 0x00003c0001217983 */ /* 0x000f240000100800 */
[----:B------:R-:W-:Y:S01]  /*1f3e0*/  FFMA.FTZ R75, R75, R28, R30 ;  /* 0x0000001c4b4b7223 */ /* 0x000fe2000001001e */
[----:B------:R-:W-:-:S05]  /*1f3f0*/  HADD2.F32 R30, -RZ, R134.H0_H0 ;  /* 0x20000086ff1e7230 */ /* 0x000fca0000004100 */
[----:B---3--:R-:W-:Y:S02]  /*1f400*/  FFMA.FTZ R30, R72, R30, R36 ;  /* 0x0000001e481e7223 */ /* 0x008fe40000010024 */
[----:B------:R-:W3:Y:S01]  /*1f410*/  LDL R36, [R1+0x44] ;  /* 0x0000440001247983 */ /* 0x000ee20000100800 */
[----:B------:R-:W-:Y:S01]  /*1f420*/  HADD2.F32 R28, -RZ, R134.H1_H1 ;  /* 0x30000086ff1c7230 */ /* 0x000fe20000004100 */
[----:B------:R-:W-:Y:S02]  /*1f430*/  F2FP.F16.F32.PACK_AB R31, R75, R31 ;  /* 0x0000001f4b1f723e */ /* 0x000fe400000000ff */
[----:B------:R-:W3:Y:S02]  /*1f440*/  LDL R75, [R1+0x28] ;  /* 0x00002800014b7983 */ /* 0x000ee40000100800 */
[----:B------:R-:W-:Y:S01]  /*1f450*/  FFMA.FTZ R73, R73, R28, R29 ;  /* 0x0000001c49497223 */ /* 0x000fe2000001001d */
[--C-:B------:R-:W-:Y:S01]  /*1f460*/  HADD2.F32 R29, -RZ, R133.reuse.H0_H0 ;  /* 0x20000085ff1d7230 */ /* 0x100fe20000004100 */
[----:B------:R-:W3:Y:S01]  /*1f470*/  LDL R72, [R1+0x2c] ;  /* 0x00002c0001487983 */ /* 0x000ee20000100800 */
[----:B------:R-:W-:-:S03]  /*1f480*/  HADD2.F32 R28, -RZ, R133.H1_H1 ;  /* 0x30000085ff1c7230 */ /* 0x000fc60000004100 */
[----:B------:R-:W-:Y:S02]  /*1f490*/  FFMA.FTZ R29, R78, R29, R39 ;  /* 0x0000001d4e1d7223 */ /* 0x000fe40000010027 */
[----:B------:R-:W-:Y:S01]  /*1f4a0*/  FFMA.FTZ R79, R79, R28, R32 ;  /* 0x0000001c4f4f7223 */ /* 0x000fe20000010020 */
[----:B------:R-:W3:Y:S01]  /*1f4b0*/  LDL R39, [R1+0x4c] ;  /* 0x00004c0001277983 */ /* 0x000ee20000100800 */
[--C-:B------:R-:W-:Y:S02]  /*1f4c0*/  HADD2.F32 R28, -RZ, R132.reuse.H0_H0 ;  /* 0x20000084ff1c7230 */ /* 0x100fe40000004100 */
[----:B------:R-:W-:Y:S01]  /*1f4d0*/  HADD2.F32 R32, -RZ, R132.H1_H1 ;  /* 0x30000084ff207230 */ /* 0x000fe20000004100 */
[----:B------:R-:W-:Y:S01]  /*1f4e0*/  F2FP.F16.F32.PACK_AB R30, R73, R30 ;  /* 0x0000001e491e723e */ /* 0x000fe200000000ff */
[----:B------:R-:W3:Y:S03]  /*1f4f0*/  LDL R78, [R1+0x14] ;  /* 0x00001400014e7983 */ /* 0x000ee60000100800 */
[----:B------:R-:W-:Y:S01]  /*1f500*/  FFMA.FTZ R77, R77, R32, R35 ;  /* 0x000000204d4d7223 */ /* 0x000fe20000010023 */
[--C-:B------:R-:W-:Y:S01]  /*1f510*/  HADD2.F32 R35, -RZ, R131.reuse.H0_H0 ;  /* 0x20000083ff237230 */ /* 0x100fe20000004100 */
[----:B------:R-:W3:Y:S01]  /*1f520*/  LDL R73, [R1+0x30] ;  /* 0x0000300001497983 */ /* 0x000ee20000100800 */
[----:B------:R-:W-:-:S02]  /*1f530*/  HADD2.F32 R32, -RZ, R131.H1_H1 ;  /* 0x30000083ff207230 */ /* 0x000fc40000004100 */
[----:B-----5:R-:W-:Y:S02]  /*1f540*/  FFMA.FTZ R28, R76, R28, R38 ;  /* 0x0000001c4c1c7223 */ /* 0x020fe40000010026 */
[----:B------:R-:W5:Y:S04]  /*1f550*/  LDL R38, [R1+0x10] ;  /* 0x0000100001267983 */ /* 0x000f680000100800 */
[----:B------:R-:W5:Y:S01]  /*1f560*/  LDL R76, [R1+0x20] ;  /* 0x00002000014c7983 */ /* 0x000f620000100800 */
[----:B--2---:R-:W-:-:S03]  /*1f570*/  FFMA.FTZ R35, R66, R35, R37 ;  /* 0x0000002342237223 */ /* 0x004fc60000010025 */
[----:B------:R-:W2:Y:S04]  /*1f580*/  LDL R37, [R1+0x1c] ;  /* 0x00001c0001257983 */ /* 0x000ea80000100800 */
[----:B------:R-:W2:Y:S01]  /*1f590*/  LDL R66, [R1] ;  /* 0x0000000001427983 */ /* 0x000ea20000100800 */
[----:B----4-:R-:W-:Y:S01]  /*1f5a0*/  FFMA.FTZ R83, R83, R32, R34 ;  /* 0x0000002053537223 */ /* 0x010fe20000010022 */
[----:B------:R-:W-:-:S05]  /*1f5b0*/  HADD2.F32 R34, -RZ, R130.H0_H0 ;  /* 0x20000082ff227230 */ /* 0x000fca0000004100 */
[----:B------:R-:W-:Y:S02]  /*1f5c0*/  FFMA.FTZ R34, R64, R34, R74 ;  /* 0x0000002240227223 */ /* 0x000fe4000001004a */
[----:B------:R-:W4:Y:S01]  /*1f5d0*/  LDL R74, [R1+0x24] ;  /* 0x00002400014a7983 */ /* 0x000f220000100800 */
[----:B------:R-:W-:-:S03]  /*1f5e0*/  HADD2.F32 R32, -RZ, R130.H1_H1 ;  /* 0x30000082ff207230 */ /* 0x000fc60000004100 */
[----:B------:R-:W4:Y:S02]  /*1f5f0*/  LDL R64, [R1+0x8] ;  /* 0x0000080001407983 */ /* 0x000f240000100800 */
[----:B------:R-:W-:Y:S01]  /*1f600*/  FFMA.FTZ R65, R65, R32, R33 ;  /* 0x0000002041417223 */ /* 0x000fe20000010021 */
[----:B------:R-:W-:-:S05]  /*1f610*/  HADD2.F32 R32, -RZ, R129.H1_H1 ;  /* 0x30000081ff207230 */ /* 0x000fca0000004100 */
[----:B---3--:R-:W-:Y:S01]  /*1f620*/  FFMA.FTZ R71, R71, R32, R36 ;  /* 0x0000002047477223 */ /* 0x008fe20000010024 */
[----:B------:R-:W-:-:S05]  /*1f630*/  HADD2.F32 R32, -RZ, R128.H0_H0 ;  /* 0x20000080ff207230 */ /* 0x000fca0000004100 */
[----:B------:R-:W-:Y:S02]  /*1f640*/  FFMA.FTZ R32, R68, R32, R80 ;  /* 0x0000002044207223 */ /* 0x000fe40000010050 */
[----:B------:R-:W3:Y:S01]  /*1f650*/  LDL R68, [R1+0x4] ;  /* 0x0000040001447983 */ /* 0x000ee20000100800 */
[----:B------:R-:W-:-:S03]  /*1f660*/  F2FP.F16.F32.PACK_AB R34, R65, R34 ;  /* 0x000000224122723e */ /* 0x000fc600000000ff */
[----:B------:R-:W3:Y:S01]  /*1f670*/  LDL R65, [R1+0xc] ;  /* 0x00000c0001417983 */ /* 0x000ee20000100800 */
[----:B------:R-:W-:-:S05]  /*1f680*/  HADD2.F32 R36, -RZ, R128.H1_H1 ;  /* 0x30000080ff247230 */ /* 0x000fca0000004100 */
[----:B------:R-:W-:Y:S01]  /*1f690*/  FFMA.FTZ R69, R69, R36, R39 ;  /* 0x0000002445457223 */ /* 0x000fe20000010027 */
[----:B------:R-:W-:Y:S02]  /*1f6a0*/  HADD2.F32 R36, -RZ, R127.H1_H1 ;  /* 0x3000007fff247230 */ /* 0x000fe40000004100 */
[----:B------:R-:W-:Y:S02]  /*1f6b0*/  HADD2.F32 R27, -RZ, R139.H0_H0 ;  /* 0x2000008bff1b7230 */ /* 0x000fe40000004100 */
[----:B------:R-:W-:Y:S02]  /*1f6c0*/  HADD2.F32 R33, -RZ, R129.H0_H0 ;  /* 0x20000081ff217230 */ /* 0x000fe40000004100 */
[----:B------:R-:W-:Y:S01]  /*1f6d0*/  FMUL.FTZ R95, R198, R49 ;  /* 0x00000031c65f7220 */ /* 0x000fe20000410000 */
[----:B------:R-:W-:Y:S02]  /*1f6e0*/  FFMA.FTZ R27, R197, R27, R59 ;  /* 0x0000001bc51b7223 */ /* 0x000fe4000001003b */
[----:B------:R-:W-:Y:S01]  /*1f6f0*/  FFMA.FTZ R33, R70, R33, R84 ;  /* 0x0000002146217223 */ /* 0x000fe20000010054 */
[----:B-----5:R-:W-:Y:S01]  /*1f700*/  FFMA.FTZ R93, R93, R36, R38 ;  /* 0x000000245d5d7223 */ /* 0x020fe20000010026 */
[----:B------:R-:W-:-:S02]  /*1f710*/  HADD2.F32 R36, -RZ, R126.H1_H1 ;  /* 0x3000007eff247230 */ /* 0x000fc40000004100 */
[C---:B------:R-:W-:Y:S01]  /*1f720*/  FMUL.FTZ R186, R198.reuse, R186 ;  /* 0x000000bac6ba7220 */ /* 0x040fe20000410000 */
[----:B------:R-:W-:Y:S01]  /*1f730*/  FMUL.FTZ R187, R198, R187 ;  /* 0x000000bbc6bb7220 */ /* 0x000fe20000410000 */
[--C-:B0-----:R-:W-:Y:S01]  /*1f740*/  IMAD.WIDE.U32 R44, R190, 0x10, R56.reuse ;  /* 0x00000010be2c7825 */ /* 0x101fe200078e0038 */
[----:B------:R-:W-:Y:S02]  /*1f750*/  F2FP.F16.F32.PACK_AB R27, R199, R27 ;  /* 0x0000001bc71b723e */ /* 0x000fe400000000ff */
[----:B------:R-:W-:Y:S01]  /*1f760*/  F2FP.F16.F32.PACK_AB R26, R81, R26 ;  /* 0x0000001a511a723e */ /* 0x000fe200000000ff */
[----:B------:R-:W-:Y:S01]  /*1f770*/  IMAD.WIDE.U32 R46, R191, 0x10, R56 ;  /* 0x00000010bf2e7825 */ /* 0x000fe200078e0038 */
[----:B------:R-:W-:Y:S02]  /*1f780*/  F2FP.F16.F32.PACK_AB R25, R87, R25 ;  /* 0x000000195719723e */ /* 0x000fe400000000ff */
[----:B------:R-:W-:Y:S01]  /*1f790*/  F2FP.F16.F32.PACK_AB R24, R85, R24 ;  /* 0x000000185518723e */ /* 0x000fe200000000ff */
[----:B------:R-:W-:Y:S01]  /*1f7a0*/  FMUL.FTZ R91, R198, R55 ;  /* 0x00000037c65b7220 */ /* 0x000fe20000410000 */
[----:B------:R-:W-:Y:S01]  /*1f7b0*/  F2FP.F16.F32.PACK_AB R29, R79, R29 ;  /* 0x0000001d4f1d723e */ /* 0x000fe200000000ff */
[----:B--2---:R-:W-:Y:S01]  /*1f7c0*/  FFMA.FTZ R89, R89, R36, R37 ;  /* 0x0000002459597223 */ /* 0x004fe20000010025 */
[----:B------:R-:W-:-:S02]  /*1f7d0*/  HADD2.F32 R37, -RZ, R125.H0_H0 ;  /* 0x2000007dff257230 */ /* 0x000fc40000004100 */
[----:B------:R-:W-:-:S03]  /*1f7e0*/  HADD2.F32 R36, -RZ, R125.H1_H1 ;  /* 0x3000007dff247230 */ /* 0x000fc60000004100 */
[----:B------:R-:W-:Y:S01]  /*1f7f0*/  FFMA.FTZ R37, R62, R37, R75 ;  /* 0x000000253e257223 */ /* 0x000fe2000001004b */
[----:B------:R-:W-:-:S05]  /*1f800*/  HADD2.F32 R62, -RZ, R124.H1_H1 ;  /* 0x3000007cff3e7230 */ /* 0x000fca0000004100 */
[----:B------:R-:W-:Y:S01]  /*1f810*/  FFMA.FTZ R61, R61, R62, R72 ;  /* 0x0000003e3d3d7223 */ /* 0x000fe20000010048 */
[----:B----4-:R-:W-:Y:S01]  /*1f820*/  FFMA.FTZ R63, R63, R36, R74 ;  /* 0x000000243f3f7223 */ /* 0x010fe2000001004a */
[----:B------:R-:W-:-:S05]  /*1f830*/  HADD2.F32 R36, -RZ, R124.H0_H0 ;  /* 0x2000007cff247230 */ /* 0x000fca0000004100 */
[----:B------:R-:W-:-:S05]  /*1f840*/  FFMA.FTZ R36, R60, R36, R73 ;  /* 0x000000243c247223 */ /* 0x000fca0000010049 */
[----:B------:R-:W-:Y:S01]  /*1f850*/  F2FP.F16.F32.PACK_AB R36, R61, R36 ;  /* 0x000000243d24723e */ /* 0x000fe200000000ff */
[----:B------:R-:W-:-:S05]  /*1f860*/  HADD2.F32 R61, -RZ, R123.H0_H0 ;  /* 0x2000007bff3d7230 */ /* 0x000fca0000004100 */
[----:B------:R-:W-:Y:S01]  /*1f870*/  FFMA.FTZ R189, R189, R61, R228 ;  /* 0x0000003dbdbd7223 */ /* 0x000fe200000100e4 */
[----:B------:R-:W-:-:S05]  /*1f880*/  HADD2.F32 R61, -RZ, R122.H0_H0 ;  /* 0x2000007aff3d7230 */ /* 0x000fca0000004100 */
[----:B------:R-:W-:Y:S01]  /*1f890*/  FFMA.FTZ R94, R94, R61, R252 ;  /* 0x0000003d5e5e7223 */ /* 0x000fe200000100fc */
[----:B------:R-:W-:-:S05]  /*1f8a0*/  HADD2.F32 R61, -RZ, R121.H0_H0 ;  /* 0x20000079ff3d7230 */ /* 0x000fca0000004100 */
[----:B---3--:R-:W-:Y:S01]  /*1f8b0*/  FFMA.FTZ R90, R90, R61, R68 ;  /* 0x0000003d5a5a7223 */ /* 0x008fe20000010044 */
[----:B------:R-:W-:Y:S01]  /*1f8c0*/  HADD2.F32 R61, -RZ, R120.H0_H0 ;  /* 0x20000078ff3d7230 */ /* 0x000fe20000004100 */
[----:B------:R-:W-:Y:S01]  /*1f8d0*/  F2FP.F16.F32.PACK_AB R37, R63, R37 ;  /* 0x000000253f25723e */ /* 0x000fe200000000ff */
[----:B------:R-:W-:-:S03]  /*1f8e0*/  HADD2.F32 R63, -RZ, R118.H1_H1 ;  /* 0x30000076ff3f7230 */ /* 0x000fc60000004100 */
[----:B------:R-:W-:Y:S01]  /*1f8f0*/  FFMA.FTZ R67, R67, R61, R65 ;  /* 0x0000003d43437223 */ /* 0x000fe20000010041 */
        /* <DEDUP_REMOVED lines=45> */
[--C-:B------:R-:W-:Y:S02]  /*1fbd0*/  HADD2.F32 R41, -RZ, R107.reuse.H0_H0 ;  /* 0x2000006bff297230 */ /* 0x100fe40000004100 */
[----:B------:R-:W-:Y:S01]  /*1fbe0*/  FFMA.FTZ R244, R244, R40, R5 ;  /* 0x00000028f4f47223 */ /* 0x000fe20000010005 */
[----:B------:R-:W-:-:S02]  /*1fbf0*/  HADD2.F32 R40, -RZ, R107.H1_H1 ;  /* 0x3000006bff287230 */ /* 0x000fc40000004100 */
[----:B------:R-:W-:Y:S01]  /*1fc00*/  FFMA.FTZ R95, R95, R60, R251 ;  /* 0x0000003c5f5f7223 */ /* 0x000fe200000100fb */
[----:B------:R-:W-:Y:S01]  /*1fc10*/  F2FP.F16.F32.PACK_AB R28, R77, R28 ;  /* 0x0000001c4d1c723e */ /* 0x000fe200000000ff */
[----:B------:R-:W-:Y:S01]  /*1fc20*/  HADD2.F32 R60, -RZ, R121.H1_H1 ;  /* 0x30000079ff3c7230 */ /* 0x000fe20000004100 */
[----:B------:R-:W-:Y:S01]  /*1fc30*/  F2FP.F16.F32.PACK_AB R35, R83, R35 ;  /* 0x000000235323723e */ /* 0x000fe200000000ff */
[----:B------:R-:W-:Y:S01]  /*1fc40*/  IMAD.WIDE.U32 R48, R192, 0x10, R56 ;  /* 0x00000010c0307825 */ /* 0x000fe200078e0038 */
[----:B------:R-:W-:-:S03]  /*1fc50*/  F2FP.F16.F32.PACK_AB R33, R71, R33 ;  /* 0x000000214721723e */ /* 0x000fc600000000ff */
[----:B------:R-:W-:Y:S01]  /*1fc60*/  FFMA.FTZ R186, R186, R41, R18 ;  /* 0x00000029baba7223 */ /* 0x000fe20000010012 */
[----:B------:R-:W-:Y:S01]  /*1fc70*/  F2FP.F16.F32.PACK_AB R32, R69, R32 ;  /* 0x000000204520723e */ /* 0x000fe200000000ff */
[----:B------:R-:W-:Y:S01]  /*1fc80*/  FFMA.FTZ R187, R187, R40, R19 ;  /* 0x00000028bbbb7223 */ /* 0x000fe20000010013 */
[--C-:B------:R-:W-:Y:S02]  /*1fc90*/  HADD2.F32 R41, -RZ, R106.reuse.H0_H0 ;  /* 0x2000006aff297230 */ /* 0x100fe40000004100 */
[C---:B------:R-:W-:Y:S01]  /*1fca0*/  FMUL.FTZ R184, R198.reuse, R184 ;  /* 0x000000b8c6b87220 */ /* 0x040fe20000410000 */
[----:B------:R-:W-:Y:S02]  /*1fcb0*/  HADD2.F32 R40, -RZ, R106.H1_H1 ;  /* 0x3000006aff287230 */ /* 0x000fe40000004100 */
[----:B------:R-:W-:Y:S01]  /*1fcc0*/  FMUL.FTZ R185, R198, R185 ;  /* 0x000000b9c6b97220 */ /* 0x000fe20000410000 */
[----:B------:R-:W-:Y:S01]  /*1fcd0*/  STG.E.128 desc[UR4][R44.64], R24 ;  /* 0x000000182c007986 */ /* 0x000fe2000c101d04 */
[----:B------:R-:W-:Y:S01]  /*1fce0*/  FFMA.FTZ R91, R91, R60, R66 ;  /* 0x0000003c5b5b7223 */ /* 0x000fe20000010042 */
[----:B------:R-:W-:-:S02]  /*1fcf0*/  HADD2.F32 R60, -RZ, R120.H1_H1 ;  /* 0x30000078ff3c7230 */ /* 0x000fc40000004100 */
[----:B------:R-:W-:Y:S01]  /*1fd00*/  STG.E.128 desc[UR4][R46.64], R28 ;  /* 0x0000001c2e007986 */ /* 0x000fe2000c101d04 */
[----:B------:R-:W-:Y:S01]  /*1fd10*/  FMUL.FTZ R82, R198, R53 ;  /* 0x00000035c6527220 */ /* 0x000fe20000410000 */
[----:B------:R-:W-:Y:S02]  /*1fd20*/  HADD2.F32 R39, -RZ, R127.H0_H0 ;  /* 0x2000007fff277230 */ /* 0x000fe40000004100 */
[----:B------:R0:W-:Y:S01]  /*1fd30*/  STG.E.128 desc[UR4][R48.64], R32 ;  /* 0x0000002030007986 */ /* 0x0001e2000c101d04 */
        /* <DEDUP_REMOVED lines=8> */
[----:B------:R-:W-:Y:S01]  /*1fdc0*/  FFMA.FTZ R39, R92, R39, R78 ;  /* 0x000000275c277223 */ /* 0x000fe2000001004e */
[----:B------:R-:W-:Y:S01]  /*1fdd0*/  FFMA.FTZ R38, R88, R38, R76 ;  /* 0x0000002658267223 */ /* 0x000fe2000001004c */
[--C-:B------:R-:W-:Y:S02]  /*1fde0*/  HADD2.F32 R60, -RZ, R119.reuse.H0_H0 ;  /* 0x20000077ff3c7230 */ /* 0x100fe40000004100 */
[C---:B------:R-:W-:Y:S01]  /*1fdf0*/  FMUL.FTZ R42, R198.reuse, R42 ;  /* 0x0000002ac62a7220 */ /* 0x040fe20000410000 */
[----:B------:R-:W-:Y:S01]  /*1fe00*/  HADD2.F32 R62, -RZ, R119.H1_H1 ;  /* 0x30000077ff3e7230 */ /* 0x000fe20000004100 */
[----:B0-----:R-:W0:Y:S01]  /*1fe10*/  LDC.64 R32, c[0x0][0x210] ;  /* 0x00008400ff207b82 */ /* 0x001e220000000a00 */
[----:B------:R-:W-:Y:S01]  /*1fe20*/  FMUL.FTZ R43, R198, R43 ;  /* 0x0000002bc62b7220 */ /* 0x000fe20000410000 */
[----:B------:R-:W-:Y:S01]  /*1fe30*/  FFMA.FTZ R182, R182, R41, R14 ;  /* 0x00000029b6b67223 */ /* 0x000fe2000001000e */
[----:B------:R-:W-:Y:S01]  /*1fe40*/  FFMA.FTZ R183, R183, R40, R15 ;  /* 0x00000028b7b77223 */ /* 0x000fe2000001000f */
[----:B------:R-:W-:-:S02]  /*1fe50*/  HADD2.F32 R41, -RZ, R104.H0_H0 ;  /* 0x20000068ff297230 */ /* 0x000fc40000004100 */
[C---:B------:R-:W-:Y:S01]  /*1fe60*/  FMUL.FTZ R180, R198.reuse, R180 ;  /* 0x000000b4c6b47220 */ /* 0x040fe20000410000 */
[----:B------:R-:W-:Y:S02]  /*1fe70*/  HADD2.F32 R40, -RZ, R104.H1_H1 ;  /* 0x30000068ff287230 */ /* 0x000fe40000004100 */
        /* <DEDUP_REMOVED lines=8> */
[--C-:B------:R-:W-:Y:S01]  /*1ff00*/  IMAD.WIDE.U32 R58, R201, 0x10, R56.reuse ;  /* 0x00000010c93a7825 */ /* 0x100fe200078e0038 */
[----:B------:R-:W-:Y:S01]  /*1ff10*/  F2FP.F16.F32.PACK_AB R43, R200, R189 ;  /* 0x000000bdc82b723e */ /* 0x000fe200000000ff */
[----:B------:R1:W-:Y:S01]  /*1ff20*/  STG.E.128 desc[UR4][R50.64], R36 ;  /* 0x0000002432007986 */ /* 0x0003e2000c101d04 */
[----:B------:R-:W-:Y:S01]  /*1ff30*/  F2FP.F16.F32.PACK_AB R42, R95, R94 ;  /* 0x0000005e5f2a723e */ /* 0x000fe200000000ff */
[----:B------:R-:W-:Y:S01]  /*1ff40*/  IMAD.WIDE.U32 R52, R202, 0x10, R56 ;  /* 0x00000010ca347825 */ /* 0x000fe200078e0038 */
[----:B------:R-:W-:-:S02]  /*1ff50*/  F2FP.F16.F32.PACK_AB R41, R91, R90 ;  /* 0x0000005a5b29723e */ /* 0x000fc400000000ff */
[----:B------:R-:W-:Y:S02]  /*1ff60*/  F2FP.F16.F32.PACK_AB R40, R82, R67 ;  /* 0x000000435228723e */ /* 0x000fe400000000ff */
[----:B------:R-:W-:Y:S01]  /*1ff70*/  LEA R34, P0, R205, UR18, 0x4 ;  /* 0x00000012cd227c11 */ /* 0x000fe2000f8020ff */
[--C-:B------:R-:W-:Y:S01]  /*1ff80*/  IMAD.WIDE.U32 R54, R203, 0x10, R56.reuse ;  /* 0x00000010cb367825 */ /* 0x100fe200078e0038 */
[----:B------:R-:W-:Y:S02]  /*1ff90*/  F2FP.F16.F32.PACK_AB R47, R62, R60 ;  /* 0x0000003c3e2f723e */ /* 0x000fe400000000ff */
[----:B------:R-:W-:Y:S02]  /*1ffa0*/  F2FP.F16.F32.PACK_AB R46, R63, R61 ;  /* 0x0000003d3f2e723e */ /* 0x000fe400000000ff */
[----:B------:R-:W-:Y:S02]  /*1ffb0*/  F2FP.F16.F32.PACK_AB R45, R214, R211 ;  /* 0x000000d3d62d723e */ /* 0x000fe400000000ff */
[----:B------:R-:W-:Y:S01]  /*1ffc0*/  F2FP.F16.F32.PACK_AB R44, R210, R209 ;  /* 0x000000d1d22c723e */ /* 0x000fe200000000ff */
[----:B------:R-:W-:Y:S01]  /*1ffd0*/  IMAD.WIDE.U32 R56, R204, 0x10, R56 ;  /* 0x00000010cc387825 */ /* 0x000fe200078e0038 */
[----:B------:R-:W-:-:S02]  /*1ffe0*/  F2FP.F16.F32.PACK_AB R49, R238, R237 ;  /* 0x000000edee31723e */ /* 0x000fc400000000ff */
[----:B-1----:R-:W-:Y:S02]  /*1fff0*/  F2FP.F16.F32.PACK_AB R51, R242, R241 ;  /* 0x000000f1f233723e */ /* 0x002fe400000000ff */
[----:B------:R-:W-:Y:S02]  /*20000*/  F2FP.F16.F32.PACK_AB R50, R240, R239 ;  /* 0x000000eff032723e */ /* 0x000fe400000000ff */
[----:B------:R-:W-:Y:S02]  /*20010*/  F2FP.F16.F32.PACK_AB R48, R236, R215 ;  /* 0x000000d7ec30723e */ /* 0x000fe400000000ff */
        /* <DEDUP_REMOVED lines=18> */
.L_x_48336:
[----:B------:R-:W-:Y:S05]  /*20140*/  EXIT ;  /* 0x000000000000794d */ /* 0x000fea0003800000 */
.L_x_48897:
        /* <DEDUP_REMOVED lines=8> */
.L_x_48900:
[----:B------:R-:W-:Y:S05]  /*201d0*/  BSYNC B1 ;  /* 0x0000000000017941 */ /* 0x000fea0003800000 */
.L_x_48899:
        /* <DEDUP_REMOVED lines=9> */
.L_x_48901:
[----:B------:R-:W-:Y:S02]  /*20270*/  IMAD.MOV.U32 R200, RZ, RZ, 0x4 ;  /* 0x00000004ffc87424 */ /* 0x000fe400078e00ff */
[----:B------:R-:W-:Y:S01]  /*20280*/  FADD.FTZ R199, R199, R197 ;  /* 0x000000c5c7c77221 */ /* 0x000fe20000010000 */
[----:B------:R-:W-:-:S04]  /*20290*/  MOV R197, 0xffffffff ;  /* 0xffffffff00c57802 */ /* 0x000fc80000000f00 */
[----:B------:R-:W-:-:S07]  /*202a0*/  MOV R211, R199 ;  /* 0x000000c700d37202 */ /* 0x000fce0000000f00 */
[----:B------:R-:W-:Y:S05]  /*202b0*/  WARPSYNC.COLLECTIVE R197, `(.L_x_48902) ;  /* 0x00000000c5087348 */ /* 0x000fea0003c00000 */
[----:B------:R0:W1:Y:S02]  /*202c0*/  SHFL.BFLY P0, R197, R211, R200, R198 ;  /* 0x0c0000c8d3c57389 */ /* 0x00006400000000c6 */
[----:B01----:R-:W-:Y:S01]  /*202d0*/  ENDCOLLECTIVE ;  /* 0x000000000000791b */ /* 0x003fe20003800000 */
.L_x_48902:
[----:B------:R-:W-:Y:S01]  /*202e0*/  HFMA2.MMA R200, -RZ, RZ, 0, 4.76837158203125e-07 ;  /* 0x00000008ffc87435 */ /* 0x000fe200000001ff */
[----:B------:R-:W-:Y:S01]  /*202f0*/  FADD.FTZ R199, R199, R197 ;  /* 0x000000c5c7c77221 */ /* 0x000fe20000010000 */
[----:B------:R-:W-:-:S04]  /*20300*/  IMAD.MOV.U32 R197, RZ, RZ, -0x1 ;  /* 0xffffffffffc57424 */ /* 0x000fc800078e00ff */
[----:B------:R-:W-:-:S07]  /*20310*/  MOV R211, R199 ;  /* 0x000000c700d37202 */ /* 0x000fce0000000f00 */
[----:B------:R-:W-:Y:S05]  /*20320*/  WARPSYNC.COLLECTIVE R197, `(.L_x_48903) ;  /* 0x00000000c5087348 */ /* 0x000fea0003c00000 */
[----:B------:R0:W1:Y:S02]  /*20330*/  SHFL.BFLY P0, R197, R211, R200, R198 ;  /* 0x0c0000c8d3c57389 */ /* 0x00006400000000c6 */
[----:B01----:R-:W-:Y:S01]  /*20340*/  ENDCOLLECTIVE ;  /* 0x000000000000791b */ /* 0x003fe20003800000 */
.L_x_48903:
[----:B------:R-:W-:Y:S01]  /*20350*/  HFMA2.MMA R200, -RZ, RZ, 0, 9.5367431640625e-07 ;  /* 0x00000010ffc87435 */ /* 0x000fe200000001ff */
[----:B------:R-:W-:Y:S01]  /*20360*/  FADD.FTZ R199, R199, R197 ;  /* 0x000000c5c7c77221 */ /* 0x000fe20000010000 */
[----:B------:R-:W-:-:S04]  /*20370*/  MOV R197, 0xffffffff ;  /* 0xffffffff00c57802 */ /* 0x000fc80000000f00 */
[----:B------:R-:W-:-:S07]  /*20380*/  MOV R211, R199 ;  /* 0x000000c700d37202 */ /* 0x000fce0000000f00 */
[----:B------:R-:W-:Y:S05]  /*20390*/  WARPSYNC.COLLECTIVE R197, `(.L_x_48904) ;  /* 0x00000000c5087348 */ /* 0x000fea0003c00000 */
[----:B------:R0:W1:Y:S02]  /*203a0*/  SHFL.BFLY P0, R197, R211, R200, R198 ;  /* 0x0c0000c8d3c57389 */ /* 0x00006400000000c6 */
[----:B01----:R-:W-:Y:S01]  /*203b0*/  ENDCOLLECTIVE ;  /* 0x000000000000791b */ /* 0x003fe20003800000 */
.L_x_48904:
        /* <DEDUP_REMOVED lines=169> */
.L_x_48905:
[----:B------:R-:W-:Y:S01]  /*20e50*/  HFMA2.MMA R200, -RZ, RZ, 0, 1.1920928955078125e-07 ;  /* 0x00000002ffc87435 */ /* 0x000fe200000001ff */
[----:B------:R-:W-:Y:S01]  /*20e60*/  FADD.FTZ R209, R209, R197 ;  /* 0x000000c5d1d17221 */ /* 0x000fe20000010000 */
[----:B------:R-:W-:-:S03]  /*20e70*/  MOV R197, 0xffffffff ;  /* 0xffffffff00c57802 */ /* 0x000fc60000000f00 */
[----:B------:R-:W-:-:S07]  /*20e80*/  IMAD.MOV.U32 R211, RZ, RZ, R209 ;  /* 0x000000ffffd37224 */ /* 0x000fce00078e00d1 */
[----:B------:R-:W-:Y:S05]  /*20e90*/  WARPSYNC.COLLECTIVE R197, `(.L_x_48906) ;  /* 0x00000000c5087348 */ /* 0x000fea0003c00000 */
[----:B------:R0:W1:Y:S02]  /*20ea0*/  SHFL.BFLY P0, R197, R211, R200, R198 ;  /* 0x0c0000c8d3c57389 */ /* 0x00006400000000c6 */
[----:B01----:R-:W-:Y:S01]  /*20eb0*/  ENDCOLLECTIVE ;  /* 0x000000000000791b */ /* 0x003fe20003800000 */
.L_x_48906:
[----:B------:R-:W-:Y:S02]  /*20ec0*/  IMAD.MOV.U32 R200, RZ, RZ, 0x4 ;  /* 0x00000004ffc87424 */ /* 0x000fe400078e00ff */
[----:B------:R-:W-:Y:S01]  /*20ed0*/  FADD.FTZ R209, R209, R197 ;  /* 0x000000c5d1d17221 */ /* 0x000fe20000010000 */
[----:B------:R-:W-:-:S04]  /*20ee0*/  MOV R197, 0xffffffff ;  /* 0xffffffff00c57802 */ /* 0x000fc80000000f00 */
[----:B------:R-:W-:-:S07]  /*20ef0*/  MOV R211, R209 ;  /* 0x000000d100d37202 */ /* 0x000fce0000000f00 */
[----:B------:R-:W-:Y:S05]  /*20f00*/  WARPSYNC.COLLECTIVE R197, `(.L_x_48907) ;  /* 0x00000000c5087348 */ /* 0x000fea0003c00000 */
[----:B------:R0:W1:Y:S02]  /*20f10*/  SHFL.BFLY P0, R197, R211, R200, R198 ;  /* 0x0c0000c8d3c57389 */ /* 0x00006400000000c6 */
[----:B01----:R-:W-:Y:S01]  /*20f20*/  ENDCOLLECTIVE ;  /* 0x000000000000791b */ /* 0x003fe20003800000 */
.L_x_48907:
[----:B------:R-:W-:Y:S01]  /*20f30*/  HFMA2.MMA R200, -RZ, RZ, 0, 4.76837158203125e-07 ;  /* 0x00000008ffc87435 */ /* 0x000fe200000001ff */
[----:B------:R-:W-:Y:S01]  /*20f40*/  FADD.FTZ R209, R209, R197 ;  /* 0x000000c5d1d17221 */ /* 0x000fe20000010000 */
[----:B------:R-:W-:-:S04]  /*20f50*/  IMAD.MOV.U32 R197, RZ, RZ, -0x1 ;  /* 0xffffffffffc57424 */ /* 0x000fc800078e00ff */
[----:B------:R-:W-:-:S07]  /*20f60*/  MOV R211, R209 ;  /* 0x000000d100d37202 */ /* 0x000fce0000000f00 */
[----:B------:R-:W-:Y:S05]  /*20f70*/  WARPSYNC.COLLECTIVE R197, `(.L_x_48908) ;  /* 0x00000000c5087348 */ /* 0x000fea0003c00000 */
[----:B------:R0:W1:Y:S02]  /*20f80*/  SHFL.BFLY P0, R197, R211, R200, R198 ;  /* 0x0c0000c8d3c57389 */ /* 0x00006400000000c6 */
[----:B01----:R-:W-:Y:S01]  /*20f90*/  ENDCOLLECTIVE ;  /* 0x000000000000791b */ /* 0x003fe20003800000 */
.L_x_48908:
[----:B------:R-:W-:Y:S01]  /*20fa0*/  HFMA2.MMA R200, -RZ, RZ, 0, 9.5367431640625e-07 ;  /* 0x00000010ffc87435 */ /* 0x000fe200000001ff */
[----:B------:R-:W-:Y:S01]  /*20fb0*/  FADD.FTZ R209, R209, R197 ;  /* 0x000000c5d1d17221 */ /* 0x000fe20000010000 */
[----:B------:R-:W-:-:S04]  /*20fc0*/  MOV R197, 0xffffffff ;  /* 0xffffffff00c57802 */ /* 0x000fc80000000f00 */
[----:B------:R-:W-:-:S07]  /*20fd0*/  MOV R211, R209 ;  /* 0x000000d100d37202 */ /* 0x000fce0000000f00 */
[----:B------:R-:W-:Y:S05]  /*20fe0*/  WARPSYNC.COLLECTIVE R197, `(.L_x_48909) ;  /* 0x00000000c5087348 */ /* 0x000fea0003c00000 */
[----:B------:R0:W1:Y:S02]  /*20ff0*/  SHFL.BFLY P0, R197, R211, R200, R198 ;  /* 0x0c0000c8d3c57389 */ /* 0x00006400000000c6 */
[----:B01----:R-:W-:Y:S01]  /*21000*/  ENDCOLLECTIVE ;  /* 0x000000000000791b */ /* 0x003fe20003800000 */
.L_x_48909:
[----:B------:R-:W-:Y:S05]  /*21010*/  BRA `(.L_x_48910) ;  /* 0xffffffd400507947 */ /* 0x000fea000383ffff */
.L_x_48911:
        /* <DEDUP_REMOVED lines=14> */
.L_x_72389:


//--------------------- .text._ZN10layer_norm13ln_fwd_kernelINS_13Kernel_traitsI6__halfS2_fS2_fjLj2560ELj1ELj4ELj1ELj16ENS_18Kernel_traits_baseILj2560ES2_S2_fS2_fjLj128EEEEELb1ELb1ELb1ELb0EEEvNS_9FwdParamsE --------------------------
	.section	.text._ZN10layer_norm13ln_fwd_kernelINS_13Kernel_traitsI6__halfS2_fS2_fjLj2560ELj1ELj4ELj1ELj16ENS_18Kernel_traits_baseILj2560ES2_S2_fS2_fjLj128EEEEELb1ELb1ELb1ELb0EEEvNS_9FwdParamsE,"ax",@progbits
	.align	128
        .global         _ZN10layer_norm13ln_fwd_kernelINS_13Kernel_traitsI6__halfS2_fS2_fjLj2560ELj1ELj4ELj1ELj16ENS_18Kernel_traits_baseILj2560ES2_S2_fS2_fjLj128EEEEELb1ELb1ELb1ELb0EEEvNS_9FwdParamsE
        .type           _ZN10layer_norm13ln_fwd_kernelINS_13Kernel_traitsI6__halfS2_fS2_fjLj2560ELj1ELj4ELj1ELj16ENS_18Kernel_traits_baseILj2560ES2_S2_fS2_fjLj128EEEEELb1ELb1ELb1ELb0EEEvNS_9FwdParamsE,@function
        .size           _ZN10layer_norm13ln_fwd_kernelINS_13Kernel_traitsI6__halfS2_fS2_fjLj2560ELj1ELj4ELj1ELj16ENS_18Kernel_traits_baseILj2560ES2_S2_fS2_fjLj128EEEEELb1ELb1ELb1ELb0EEEvNS_9FwdParamsE,(.L_x_72390 - _ZN10layer_norm13ln_fwd_kernelINS_13Kernel_traitsI6__halfS2_fS2_fjLj2560ELj1ELj4ELj1ELj16ENS_18Kernel_traits_baseILj2560ES2_S2_fS2_fjLj128EEEEELb1ELb1ELb1ELb0EEEvNS_9FwdParamsE)
        .other          _ZN10layer_norm13ln_fwd_kernelINS_13Kernel_traitsI6__halfS2_fS2_fjLj2560ELj1ELj4ELj1ELj16ENS_18Kernel_traits_baseILj2560ES2_S2_fS2_fjLj128EEEEELb1ELb1ELb1ELb0EEEvNS_9FwdParamsE,@"STO_CUDA_ENTRY STV_DEFAULT"
_ZN10layer_norm13ln_fwd_kernelINS_13Kernel_traitsI6__halfS2_fS2_fjLj2560ELj1ELj4ELj1ELj16ENS_18Kernel_traits_baseILj2560ES2_S2_fS2_fjLj128EEEEELb1ELb1ELb1ELb0EEEvNS_9FwdParamsE:
.text._ZN10layer_norm13ln_fwd_kernelINS_13Kernel_traitsI6__halfS2_fS2_fjLj2560ELj1ELj4ELj1ELj16ENS_18Kernel_traits_baseILj2560ES2_S2_fS2_fjLj128EEEEELb1ELb1ELb1ELb0EEEvNS_9FwdParamsE:
        /* <DEDUP_REMOVED lines=70> */
[----:B------:R-:W-:-:S03]  /*0460*/  LOP3.LUT R16, R47, 0x1f, RZ, 0x3c, !PT ;  /* 0x0000001f2f107812 */ /* 0x000fc600078e3cff */
[----:B------:R-:W-:Y:S01]  /*0470*/  IMAD.WIDE.U32 R8, R8, -0x326172a9, RZ ;  /* 0xcd9e8d5708087825 */ /* 0x000fe200078e00ff */
[----:B------:R-:W-:Y:S02]  /*0480*/  LEA.HI.SX32 R5, R5, R16, 0x1d ;  /* 0x0000001005057211 */ /* 0x000fe400078feaff */
[----:B------:R-:W-:Y:S02]  /*0490*/  LOP3.LUT R16, R13, UR17, R10, 0x96, !PT ;  /* 0x000000110d107c12 */ /* 0x000fe4000f8e960a */
[C---:B------:R-:W-:Y:S02]  /*04a0*/  ISETP.GE.U32.AND P6, PT, R5.reuse, 0x40, PT ;  /* 0x000000400500780c */ /* 0x040fe40003fc6070 */
[C---:B------:R-:W-:Y:S01]  /*04b0*/  ISETP.GE.U32.AND P5, PT, R5.reuse, 0x60, PT ;  /* 0x000000600500780c */ /* 0x040fe20003fa6070 */
[----:B------:R-:W-:Y:S01]  /*04c0*/  IMAD.WIDE.U32 R16, R16, -0x326172a9, RZ ;  /* 0xcd9e8d5710107825 */ /* 0x000fe200078e00ff */
[C---:B------:R-:W-:Y:S02]  /*04d0*/  ISETP.GE.U32.AND P4, PT, R5.reuse, 0x80, PT ;  /* 0x000000800500780c */ /* 0x040fe40003f86070 */
[----:B------:R-:W-:-:S02]  /*04e0*/  LOP3.LUT P0, RZ, R5, 0xffffffe0, RZ, 0xc0, !PT ;  /* 0xffffffe005ff7812 */ /* 0x000fc4000780c0ff */
        /* <DEDUP_REMOVED lines=27> */
.L_x_48913:
[----:B------:R-:W-:Y:S05]  /*06a0*/  BSYNC B0 ;  /* 0x0000000000007941 */ /* 0x000fea0003800000 */
.L_x_48912:
        /* <DEDUP_REMOVED lines=18> */
.L_x_48915:
[----:B------:R-:W-:Y:S05]  /*07d0*/  BSYNC B0 ;  /* 0x0000000000007941 */ /* 0x000fea0003800000 */
.L_x_48914:
        /* <DEDUP_REMOVED lines=18> */
.L_x_48917:
[----:B------:R-:W-:Y:S05]  /*0900*/  BSYNC B0 ;  /* 0x0000000000007941 */ /* 0x000fea0003800000 */
.L_x_48916:
        /* <DEDUP_REMOVED lines=18> */
.L_x_48919:
[----:B------:R-:W-:Y:S05]  /*0a30*/  BSYNC B0 ;  /* 0x0000000000007941 */ /* 0x000fea0003800000 */
.L_x_48918:
        /* <DEDUP_REMOVED lines=18> */
.L_x_48921:
[----:B------:R-:W-:Y:S05]  /*0b60*/  BSYNC B0 ;  /* 0x0000000000007941 */ /* 0x000fea0003800000 */
.L_x_48920:
        /* <DEDUP_REMOVED lines=27> */
.L_x_48923:
[----:B------:R-:W-:Y:S05]  /*0d20*/  BSYNC B0 ;  /* 0x0000000000007941 */ /* 0x000fea0003800000 */
.L_x_48922:
        /* <DEDUP_REMOVED lines=26> */
.L_x_48925:
[----:B------:R-:W-:Y:S05]  /*0ed0*/  BSYNC B0 ;  /* 0x0000000000007941 */ /* 0x000fea0003800000 */
.L_x_48924:
        /* <DEDUP_REMOVED lines=21> */
.L_x_48927:
[----:B------:R-:W-:Y:S05]  /*1030*/  BSYNC B0 ;  /* 0x0000000000007941 */ /* 0x000fea0003800000 */
.L_x_48926:
        /* <DEDUP_REMOVED lines=22> */
.L_x_48929:
[----:B------:R-:W-:Y:S05]  /*11a0*/  BSYNC B0 ;  /* 0x0000000000007941 */ /* 0x000fea0003800000 */
.L_x_48928:
        /* <DEDUP_REMOVED lines=20> */
.L_x_48931:
[----:B------:R-:W-:Y:S05]  /*12f0*/  BSYNC B0 ;  /* 0x0000000000007941 */ /* 0x000fea0003800000 */
.L_x_48930:
[----:B------:R-:W-:Y:S01]  /*1300*/  ULDC UR25, c[0x0][0x214] ;  /* 0x0000850000197ab9 */ /* 0x000fe20000000800 */
[----:B------:R-:W-:Y:S02]  /*1310*/  LOP3.LUT R158, R113, UR23, R158, 0x96, !PT ;  /* 0x00000017719e7c12 */ /* 0x000fe4000f8e969e */
[----:B------:R-:W-:-:S13]  /*1320*/  ISETP.GE.AND P1, PT, R7, UR25, PT ;  /* 0x0000001907007c0c */ /* 0x000fda000bf26270 */
[----:B------:R-:W-:Y:S05]  /*1330*/  @P1 EXIT ;  /* 0x000000000000194d */ /* 0x000fea0003800000 */
[--C-:B-----5:R-:W-:Y:S01]  /*1340*/  HADD2.F32 R75, -RZ, R108.reuse.H0_H0 ;  /* 0x2000006cff4b7230 */ /* 0x120fe20000004100 */
[----:B------:R-:W-:Y:S01]  /*1350*/  HFMA2.MMA R159, -RZ, RZ, 0, 0 ;  /* 0x00000000ff9f7435 */ /* 0x000fe200000001ff */
[----:B------:R-:W-:Y:S01]  /*1360*/  HADD2.F32 R108, -RZ, R108.H1_H1 ;  /* 0x3000006cff6c7230 */ /* 0x000fe20000004100 */
[----:B------:R-:W-:Y:S01]  /*1370*/  BSSY B0, `(.L_x_48932) ;  /* 0x00023d5000007945 */ /* 0x000fe20003800000 */
[----:B------:R-:W-:Y:S01]  /*1380*/  HADD2.F32 R74, -RZ, R109.H0_H0 ;  /* 0x2000006dff4a7230 */ /* 0x000fe20000004100 */
[----:B------:R0:W-:Y:S01]  /*1390*/  STL [R1+0x1c0], R75 ;  /* 0x0001c04b01007387 */ /* 0x0001e20000100800 */
[--C-:B------:R-:W-:Y:S01]  /*13a0*/  HADD2.F32 R220, -RZ, R208.reuse.H0_H0 ;  /* 0x200000d0ffdc7230 */ /* 0x100fe20000004100 */
[----:B------:R-:W-:Y:S01]  /*13b0*/  ULDC.U8 UR25, c[0x0][0x2a0] ;  /* 0x0000a80000197ab9 */ /* 0x000fe20000000000 */
[----:B------:R-:W-:Y:S01]  /*13c0*/  HADD2.F32 R218, -RZ, R208.H1_H1 ;  /* 0x300000d0ffda7230 */ /* 0x000fe20000004100 */
[----:B------:R1:W-:Y:S01]  /*13d0*/  STL [R1+0x1bc], R108 ;  /* 0x0001bc6c01007387 */ /* 0x0003e20000100800 */
[--C-:B------:R-:W-:Y:S01]  /*13e0*/  HADD2.F32 R216, -RZ, R209.reuse.H0_H0 ;  /* 0x200000d1ffd87230 */ /* 0x100fe20000004100 */
[----:B------:R-:W-:Y:S01]  /*13f0*/  LOP3.LUT R157, R157, 0x3, RZ, 0xc0, !PT ;  /* 0x000000039d9d7812 */ /* 0x000fe200078ec0ff */
[----:B------:R-:W-:Y:S01]  /*1400*/  HADD2.F32 R214, -RZ, R209.H1_H1 ;  /* 0x300000d1ffd67230 */ /* 0x000fe20000004100 */
[----:B------:R2:W-:Y:S01]  /*1410*/  STL [R1+0x1b8], R74 ;  /* 0x0001b84a01007387 */ /* 0x0005e20000100800 */
[----:B------:R-:W-:Y:S01]  /*1420*/  HADD2.F32 R208, -RZ, R211.H0_H0 ;  /* 0x200000d3ffd07230 */ /* 0x000fe20000004100 */
[----:B------:R-:W-:Y:S01]  /*1430*/  UISETP.NE.AND UP0, UPT, UR25, URZ, UPT ;  /* 0x0000003f1900728c */ /* 0x000fe2000bf05270 */
[----:B0-----:R-:W-:Y:S01]  /*1440*/  HADD2.F32 R75, -RZ, R109.H1_H1 ;  /* 0x3000006dff4b7230 */ /* 0x001fe20000004100 */
[----:B------:R-:W-:Y:S01]  /*1450*/  ULDC UR26, c[0x0][0x294] ;  /* 0x0000a500001a7ab9 */ /* 0x000fe20000000800 */
[----:B------:R-:W-:Y:S01]  /*1460*/  HADD2.F32 R206, -RZ, R211.H1_H1 ;  /* 0x300000d3ffce7230 */ /* 0x000fe20000004100 */
[----:B------:R-:W-:Y:S01]  /*1470*/  ULDC UR25, c[0x0][0x2d8] ;  /* 0x0000b60000197ab9 */ /* 0x000fe20000000800 */
[----:B-1----:R-:W-:Y:S01]  /*1480*/  HADD2.F32 R108, -RZ, R110.H0_H0 ;  /* 0x2000006eff6c7230 */ /* 0x002fe20000004100 */
[----:B------:R0:W-:Y:S01]  /*1490*/  STL [R1+0x1b4], R75 ;  /* 0x0001b44b01007387 */ /* 0x0001e20000100800 */
[----:B------:R-:W-:Y:S01]  /*14a0*/  HADD2.F32 R219, -RZ, R20.H0_H0 ;  /* 0x20000014ffdb7230 */ /* 0x000fe20000004100 */
[----:B------:R-:W-:Y:S01]  /*14b0*/  ULDC.64 UR28, c[0x0][0x298] ;  /* 0x0000a600001c7ab9 */ /* 0x000fe20000000a00 */
        /* <DEDUP_REMOVED lines=35> */
[----:B------:R-:W-:-:S02]  /*16f0*/  IMAD R20, R72, -0x2daee0ad, RZ ;  /* 0xd2511f5348147824 */ /* 0x000fc400078e02ff */
[----:B------:R-:W-:Y:S01]  /*1700*/  IMAD R73, R73, -0x326172a9, RZ ;  /* 0xcd9e8d5749497824 */ /* 0x000fe200078e02ff */
[----:B------:R2:W-:Y:S01]  /*1710*/  STL [R1+0x188], R74 ;  /* 0x0001884a01007387 */ /* 0x0005e20000100800 */
[----:B------:R-:W-:-:S04]  /*1720*/  IMAD.HI.U32 R22, R158, -0x326172a9, RZ ;  /* 0xcd9e8d579e167827 */ /* 0x000fc800078e00ff */
[----:B0-----:R-:W-:Y:S02]  /*1730*/  HADD2.F32 R75, -RZ, R107.H1_H1 ;  /* 0x3000006bff4b7230 */ /* 0x001fe40000004100 */
[--C-:B-1----:R-:W-:Y:S02]  /*1740*/  HADD2.F32 R104, -RZ, R100.reuse.H0_H0 ;  /* 0x20000064ff687230 */ /* 0x102fe40000004100 */
[----:B------:R-:W-:Y:S01]  /*1750*/  IMAD.HI.U32 R21, R160, -0x2daee0ad, RZ ;  /* 0xd2511f53a0157827 */ /* 0x000fe200078e00ff */
[----:B------:R0:W-:Y:S03]  /*1760*/  STL [R1+0x184], R75 ;  /* 0x0001844b01007387 */ /* 0x0001e60000100800 */
[----:B--2---:R-:W-:Y:S01]  /*1770*/  HADD2.F32 R74, -RZ, R100.H1_H1 ;  /* 0x30000064ff4a7230 */ /* 0x004fe20000004100 */
[----:B------:R-:W-:Y:S01]  /*1780*/  STL [R1+0x180], R104 ;  /* 0x0001806801007387 */ /* 0x000fe20000100800 */
[----:B------:R-:W-:Y:S01]  /*1790*/  HADD2.F32 R100, -RZ, R101.H1_H1 ;  /* 0x30000065ff647230 */ /* 0x000fe20000004100 */
[----:B------:R-:W-:Y:S01]  /*17a0*/  LOP3.LUT R20, R21, UR27, R20, 0x96, !PT ;  /* 0x0000001b15147c12 */ /* 0x000fe2000f8e9614 */
[--C-:B------:R-:W-:Y:S01]  /*17b0*/  HADD2.F32 R199, -RZ, R9.reuse.H0_H0 ;  /* 0x20000009ffc77230 */ /* 0x100fe20000004100 */
[----:B------:R1:W-:Y:S01]  /*17c0*/  STL [R1+0x17c], R74 ;  /* 0x00017c4a01007387 */ /* 0x0003e20000100800 */
[----:B------:R-:W-:-:S02]  /*17d0*/  HADD2.F32 R197, -RZ, R9.H1_H1 ;  /* 0x30000009ffc57230 */ /* 0x000fc40000004100 */
[----:B0-----:R-:W-:Y:S02]  /*17e0*/  HADD2.F32 R75, -RZ, R101.H0_H0 ;  /* 0x20000065ff4b7230 */ /* 0x001fe40000004100 */
[--C-:B------:R-:W-:Y:S02]  /*17f0*/  HADD2.F32 R195, -RZ, R10.reuse.H0_H0 ;  /* 0x2000000affc37230 */ /* 0x100fe40000004100 */
[----:B------:R-:W-:Y:S01]  /*1800*/  HADD2.F32 R193, -RZ, R10.H1_H1 ;  /* 0x3000000affc17230 */ /* 0x000fe20000004100 */
[----:B------:R0:W-:Y:S01]  /*1810*/  STL [R1+0x178], R75 ;  /* 0x0001784b01007387 */ /* 0x0001e20000100800 */
[--C-:B------:R-:W-:Y:S02]  /*1820*/  HADD2.F32 R191, -RZ, R11.reuse.H0_H0 ;  /* 0x2000000bffbf7230 */ /* 0x100fe40000004100 */
[----:B-1----:R-:W-:Y:S01]  /*1830*/  HADD2.F32 R74, -RZ, R102.H0_H0 ;  /* 0x20000066ff4a7230 */ /* 0x002fe20000004100 */
        /* <DEDUP_REMOVED lines=19> */
[----:B------:R0:W-:Y:S01]  /*1970*/  STL [R1+0x160], R75 ;  /* 0x0001604b01007387 */ /* 0x0001e20000100800 */
[--C-:B------:R-:W-:Y:S02]  /*1980*/  HADD2.F32 R179, -RZ, R14.reuse.H0_H0 ;  /* 0x2000000effb37230 */ /* 0x100fe40000004100 */
[----:B-1----:R-:W-:Y:S01]  /*1990*/  HADD2.F32 R74, -RZ, R97.H0_H0 ;  /* 0x20000061ff4a7230 */ /* 0x002fe20000004100 */
        /* <DEDUP_REMOVED lines=30> */
[----:B------:R0:W-:Y:S01]  /*1b80*/  STL [R1+0x13c], R75 ;  /* 0x00013c4b01007387 */ /* 0x0001e20000100800 */
[----:B------:R-:W-:Y:S02]  /*1b90*/  HADD2.F32 R222, -RZ, R227.H1_H1 ;  /* 0x300000e3ffde7230 */ /* 0x000fe40000004100 */
[----:B-1----:R-:W-:Y:S01]  /*1ba0*/  HADD2.F32 R74, -RZ, R93.H1_H1 ;  /* 0x3000005dff4a7230 */ /* 0x002fe20000004100 */
[----:B------:R1:W-:Y:S01]  /*1bb0*/  STL [R1+0x138], R92 ;  /* 0x0001385c01007387 */ /* 0x0003e20000100800 */
[--C-:B------:R-:W-:Y:S02]  /*1bc0*/  HADD2.F32 R17, -RZ, R19.reuse.H0_H0 ;  /* 0x20000013ff117230 */ /* 0x100fe40000004100 */
[----:B------:R-:W-:Y:S01]  /*1bd0*/  HADD2.F32 R18, -RZ, R19.H1_H1 ;  /* 0x30000013ff127230 */ /* 0x000fe20000004100 */
[----:B------:R2:W-:Y:S01]  /*1be0*/  STL [R1+0x134], R74 ;  /* 0x0001344a01007387 */ /* 0x0005e20000100800 */
[----:B------:R-:W-:Y:S01]  /*1bf0*/  HADD2.F32 R250, -RZ, R240.H1_H1 ;  /* 0x300000f0fffa7230 */ /* 0x000fe20000004100 */
[----:B------:R-:W-:Y:S01]  /*1c00*/  LOP3.LUT R19, R22, UR24, R73, 0x96, !PT ;  /* 0x0000001816137c12 */ /* 0x000fe2000f8e9649 */
        /* <DEDUP_REMOVED lines=15> */
[----:B------:R-:W-:Y:S02]  /*1d00*/  HADD2.F32 R207, -RZ, R23.H0_H0 ;  /* 0x20000017ffcf7230 */ /* 0x000fe40000004100 */
[----:B--2---:R-:W-:Y:S01]  /*1d10*/  HADD2.F32 R74, -RZ, R88.H1_H1 ;  /* 0x30000058ff4a7230 */ /* 0x004fe20000004100 */
[----:B------:R-:W-:Y:S01]  /*1d20*/  STL [R1+0x120], R92 ;  /* 0x0001205c01007387 */ /* 0x000fe20000100800 */
[----:B------:R-:W-:-:S02]  /*1d30*/  HADD2.F32 R88, -RZ, R89.H1_H1 ;  /* 0x30000059ff587230 */ /* 0x000fc40000004100 */
[----:B------:R-:W-:Y:S01]  /*1d40*/  HADD2.F32 R205, -RZ, R23.H1_H1 ;  /* 0x30000017ffcd7230 */ /* 0x000fe20000004100 */
[----:B------:R1:W-:Y:S01]  /*1d50*/  STL [R1+0x11c], R74 ;  /* 0x00011c4a01007387 */ /* 0x0003e20000100800 */
[----:B------:R-:W-:Y:S02]  /*1d60*/  HADD2.F32 R248, -RZ, R241.H0_H0 ;  /* 0x200000f1fff87230 */ /* 0x000fe40000004100 */
[----:B0-----:R-:W-:Y:S02]  /*1d70*/  HADD2.F32 R75, -RZ, R89.H0_H0 ;  /* 0x20000059ff4b7230 */ /* 0x001fe40000004100 */
        /* <DEDUP_REMOVED lines=25> */
[----:B------:R-:W-:Y:S02]  /*1f10*/  HADD2.F32 R247, -RZ, R33.H0_H0 ;  /* 0x20000021fff77230 */ /* 0x000fe40000004100 */
[----:B-1----:R-:W-:Y:S01]  /*1f20*/  HADD2.F32 R74, -RZ, R85.H0_H0 ;  /* 0x20000055ff4a7230 */ /* 0x002fe20000004100 */
[----:B------:R1:W-:Y:S01]  /*1f30*/  STL [R1+0xfc], R84 ;  /* 0x0000fc5401007387 */ /* 0x0003e20000100800 */
[----:B------:R-:W-:-:S02]  /*1f40*/  HADD2.F32 R245, -RZ, R33.H1_H1 ;  /* 0x30000021fff57230 */ /* 0x000fc40000004100 */
        /* <DEDUP_REMOVED lines=20> */
[----:B------:R-:W-:Y:S01]  /*2090*/  STL [R1+0xe4], R84 ;  /* 0x0000e45401007387 */ /* 0x000fe20000100800 */
[----:B------:R-:W-:Y:S02]  /*20a0*/  HADD2.F32 R212, -RZ, R210.H0_H0 ;  /* 0x200000d2ffd47230 */ /* 0x000fe40000004100 */
[----:B------:R-:W-:Y:S01]  /*20b0*/  HADD2.F32 R196, -RZ, R194.H0_H0 ;  /* 0x200000c2ffc47230 */ /* 0x000fe20000004100 */
[----:B------:R1:W-:Y:S01]  /*20c0*/  STL [R1+0xe0], R74 ;  /* 0x0000e04a01007387 */ /* 0x0003e20000100800 */
[----:B------:R-:W-:-:S02]  /*20d0*/  HADD2.F32 R180, -RZ, R178.H0_H0 ;  /* 0x200000b2ffb47230 */ /* 0x000fc40000004100 */
[----:B0-----:R-:W-:Y:S02]  /*20e0*/  HADD2.F32 R75, -RZ, R80.H1_H1 ;  /* 0x30000050ff4b7230 */ /* 0x001fe40000004100 */
[----:B------:R-:W-:Y:S02]  /*20f0*/  HADD2.F32 R80, -RZ, R81.H0_H0 ;  /* 0x20000051ff507230 */ /* 0x000fe40000004100 */
[--C-:B------:R-:W-:Y:S01]  /*2100*/  HADD2.F32 R31, -RZ, R37.reuse.H0_H0 ;  /* 0x20000025ff1f7230 */ /* 0x100fe20000004100 */
[----:B------:R0:W-:Y:S01]  /*2110*/  STL [R1+0xdc], R75 ;  /* 0x0000dc4b01007387 */ /* 0x0001e20000100800 */
[----:B------:R-:W-:Y:S02]  /*2120*/  HADD2.F32 R32, -RZ, R37.H1_H1 ;  /* 0x30000025ff207230 */ /* 0x000fe40000004100 */
[----:B-1----:R-:W-:Y:S01]  /*2130*/  HADD2.F32 R74, -RZ, R81.H1_H1 ;  /* 0x30000051ff4a7230 */ /* 0x002fe20000004100 */
[----:B------:R1:W-:Y:S01]  /*2140*/  STL [R1+0xd8], R80 ;  /* 0x0000d85001007387 */ /* 0x0003e20000100800 */
[----:B------:R-:W-:-:S02]  /*2150*/  HADD2.F32 R33, -RZ, R38.H0_H0 ;  /* 0x20000026ff217230 */ /* 0x000fc40000004100 */
[--C-:B------:R-:W-:Y:S01]  /*2160*/  HADD2.F32 R35, -RZ, R39.reuse.H0_H0 ;  /* 0x20000027ff237230 */ /* 0x100fe20000004100 */
[----:B------:R2:W-:Y:S01]  /*2170*/  STL [R1+0xd4], R74 ;  /* 0x0000d44a01007387 */ /* 0x0005e20000100800 */
[----:B------:R-:W-:Y:S02]  /*2180*/  HADD2.F32 R36, -RZ, R39.H1_H1 ;  /* 0x30000027ff247230 */ /* 0x000fe40000004100 */
[----:B0-----:R-:W-:Y:S02]  /*2190*/  HADD2.F32 R75, -RZ, R82.H0_H0 ;  /* 0x20000052ff4b7230 */ /* 0x001fe40000004100 */
[----:B------:R-:W-:Y:S02]  /*21a0*/  HADD2.F32 R242, -RZ, R242.H1_H1 ;  /* 0x300000f2fff27230 */ /* 0x000fe40000004100 */
[----:B-1----:R-:W-:Y:S01]  /*21b0*/  HADD2.F32 R80, -RZ, R82.H1_H1 ;  /* 0x30000052ff507230 */ /* 0x002fe20000004100 */
[----:B------:R0:W-:Y:S01]  /*21c0*/  STL [R1+0xd0], R75 ;  /* 0x0000d04b01007387 */ /* 0x0001e20000100800 */
[----:B------:R-:W-:-:S02]  /*21d0*/  HADD2.F32 R226, -RZ, R226.H1_H1 ;  /* 0x300000e2ffe27230 */ /* 0x000fc40000004100 */
[--C-:B--2---:R-:W-:Y:S01]  /*21e0*/  HADD2.F32 R74, -RZ, R83.reuse.H0_H0 ;  /* 0x20000053ff4a7230 */ /* 0x104fe20000004100 */
[----:B------:R1:W-:Y:S01]  /*21f0*/  STL [R1+0xcc], R80 ;  /* 0x0000cc5001007387 */ /* 0x0003e20000100800 */
[----:B------:R-:W-:Y:S02]  /*2200*/  HADD2.F32 R210, -RZ, R210.H1_H1 ;  /* 0x300000d2ffd27230 */ /* 0x000fe40000004100 */
[----:B------:R-:W-:Y:S01]  /*2210*/  HADD2.F32 R194, -RZ, R194.H1_H1 ;  /* 0x300000c2ffc27230 */ /* 0x000fe20000004100 */
[----:B------:R2:W-:Y:S01]  /*2220*/  STL [R1+0xc8], R74 ;  /* 0x0000c84a01007387 */ /* 0x0005e20000100800 */
[----:B------:R-:W-:Y:S02]  /*2230*/  HADD2.F32 R178, -RZ, R178.H1_H1 ;  /* 0x300000b2ffb27230 */ /* 0x000fe40000004100 */
[----:B0-----:R-:W-:Y:S02]  /*2240*/  HADD2.F32 R75, -RZ, R83.H1_H1 ;  /* 0x30000053ff4b7230 */ /* 0x001fe40000004100 */
[----:B------:R-:W-:-:S02]  /*2250*/  HADD2.F32 R37, -RZ, R48.H0_H0 ;  /* 0x20000030ff257230 */ /* 0x000fc40000004100 */
[--C-:B-1----:R-:W-:Y:S01]  /*2260*/  HADD2.F32 R80, -RZ, R76.reuse.H0_H0 ;  /* 0x2000004cff507230 */ /* 0x102fe20000004100 */
[----:B------:R0:W-:Y:S01]  /*2270*/  STL [R1+0xc4], R75 ;  /* 0x0000c44b01007387 */ /* 0x0001e20000100800 */
[----:B------:R-:W-:Y:S02]  /*2280*/  HADD2.F32 R39, -RZ, R49.H0_H0 ;  /* 0x20000031ff277230 */ /* 0x000fe40000004100 */
[----:B--2---:R-:W-:Y:S01]  /*2290*/  HADD2.F32 R74, -RZ, R76.H1_H1 ;  /* 0x3000004cff4a7230 */ /* 0x004fe20000004100 */
[----:B------:R-:W-:Y:S01]  /*22a0*/  STL [R1+0xc0], R80 ;  /* 0x0000c05001007387 */ /* 0x000fe20000100800 */
[----:B------:R-:W-:Y:S02]  /*22b0*/  HADD2.F32 R76, -RZ, R77.H1_H1 ;  /* 0x3000004dff4c7230 */ /* 0x000fe40000004100 */
        /* <DEDUP_REMOVED lines=41> */
[--C-:B------:R-:W-:Y:S01]  /*2550*/  HADD2.F32 R155, -RZ, R43.reuse.H0_H0 ;  /* 0x2000002bff9b7230 */ /* 0x100fe20000004100 */
[----:B------:R0:W-:Y:S01]  /*2560*/  STL [R1+0x90], R68 ;  /* 0x0000904401007387 */ /* 0x0001e20000100800 */
[----:B------:R-:W-:-:S02]  /*2570*/  HADD2.F32 R156, -RZ, R43.H1_H1 ;  /* 0x3000002bff9c7230 */ /* 0x000fc40000004100 */
[--C-:B-1----:R-:W-:Y:S01]  /*2580*/  HADD2.F32 R69, -RZ, R71.reuse.H0_H0 ;  /* 0x20000047ff457230 */ /* 0x102fe20000004100 */
[----:B------:R1:W-:Y:S01]  /*2590*/  STL [R1+0x8c], R70 ;  /* 0x00008c4601007387 */ /* 0x0003e20000100800 */
[----:B------:R-:W-:Y:S02]  /*25a0*/  IMAD R158, R158, -0x326172a9, RZ ;  /* 0xcd9e8d579e9e7824 */ /* 0x000fe400078e02ff */
[----:B------:R-:W-:Y:S01]  /*25b0*/  IMAD R160, R160, -0x2daee0ad, RZ ;  /* 0xd2511f53a0a07824 */ /* 0x000fe200078e02ff */
[----:B------:R2:W-:Y:S01]  /*25c0*/  STL [R1+0x88], R69 ;  /* 0x0000884501007387 */ /* 0x0005e20000100800 */
[----:B0-----:R-:W-:Y:S02]  /*25d0*/  HADD2.F32 R68, -RZ, R71.H1_H1 ;  /* 0x30000047ff447230 */ /* 0x001fe40000004100 */
[----:B-1----:R-:W-:-:S03]  /*25e0*/  HADD2.F32 R70, -RZ, R64.H0_H0 ;  /* 0x20000040ff467230 */ /* 0x002fc60000004100 */
[----:B------:R0:W-:Y:S01]  /*25f0*/  STL [R1+0x84], R68 ;  /* 0x0000844401007387 */ /* 0x0001e20000100800 */
[----:B--2---:R-:W-:-:S03]  /*2600*/  HADD2.F32 R69, -RZ, R64.H1_H1 ;  /* 0x30000040ff457230 */ /* 0x004fc60000004100 */
[----:B------:R-:W-:Y:S01]  /*2610*/  STL [R1+0x80], R70 ;  /* 0x0000804601007387 */ /* 0x000fe20000100800 */
[----:B------:R-:W-:-:S03]  /*2620*/  HADD2.F32 R64, -RZ, R65.H1_H1 ;  /* 0x30000041ff407230 */ /* 0x000fc60000004100 */
[----:B------:R-:W-:Y:S01]  /*2630*/  STL [R1+0x78], R69 ;  /* 0x0000784501007387 */ /* 0x000fe20000100800 */
[----:B0-----:R-:W-:Y:S02]  /*2640*/  HADD2.F32 R68, -RZ, R65.H0_H0 ;  /* 0x20000041ff447230 */ /* 0x001fe40000004100 */
[--C-:B------:R-:W-:Y:S02]  /*2650*/  HADD2.F32 R65, -RZ, R66.reuse.H0_H0 ;  /* 0x20000042ff417230 */ /* 0x100fe40000004100 */
[----:B------:R-:W-:Y:S01]  /*2660*/  HADD2.F32 R66, -RZ, R66.H1_H1 ;  /* 0x30000042ff427230 */ /* 0x000fe20000004100 */
[----:B------:R-:W-:Y:S04]  /*2670*/  STL [R1+0x70], R68 ;  /* 0x0000704401007387 */ /* 0x000fe80000100800 */
[----:B------:R0:W-:Y:S04]  /*2680*/  STL [R1+0x68], R64 ;  /* 0x0000684001007387 */ /* 0x0001e80000100800 */
[----:B------:R1:W-:Y:S04]  /*2690*/  STL [R1+0x60], R65 ;  /* 0x0000604101007387 */ /* 0x0003e80000100800 */
[----:B------:R2:W-:Y:S01]  /*26a0*/  STL [R1+0x58], R66 ;  /* 0x0000584201007387 */ /* 0x0005e20000100800 */
[----:B0-----:R-:W-:-:S02]  /*26b0*/  HADD2.F32 R64, -RZ, R67.H0_H0 ;  /* 0x20000043ff407230 */ /* 0x001fc40000004100 */
        /* <DEDUP_REMOVED lines=30> */
[--C-:B------:R-:W-:Y:S02]  /*28a0*/  HADD2.F32 R58, -RZ, R59.reuse.H1_H1 ;  /* 0x3000003bff3a7230 */ /* 0x100fe40000004100 */
[----:B--2---:R-:W-:Y:S01]  /*28b0*/  HADD2.F32 R57, -RZ, R59.H0_H0 ;  /* 0x2000003bff397230 */ /* 0x004fe20000004100 */
[----:B------:R0:W-:Y:S04]  /*28c0*/  STL [R1+0x18], R56 ;  /* 0x0000183801007387 */ /* 0x0001e80000100800 */
[----:B------:R1:W-:Y:S04]  /*28d0*/  STL [R1+0x10], R57 ;  /* 0x0000103901007387 */ /* 0x0003e80000100800 */
[----:B------:R-:W-:Y:S01]  /*28e0*/  STL [R1+0x8], R58 ;  /* 0x0000083a01007387 */ /* 0x000fe20000100800 */
[----:B0-----:R-:W-:-:S02]  /*28f0*/  HADD2.F32 R56, -RZ, R52.H0_H0 ;  /* 0x20000034ff387230 */ /* 0x001fc40000004100 */
[----:B-1----:R-:W-:-:S03]  /*2900*/  HADD2.F32 R57, -RZ, R52.H1_H1 ;  /* 0x30000034ff397230 */ /* 0x002fc60000004100 */
[----:B------:R0:W-:Y:S01]  /*2910*/  STL [R1+0x3c], R56 ;  /* 0x00003c3801007387 */ /* 0x0001e20000100800 */
[----:B------:R-:W-:-:S03]  /*2920*/  HADD2.F32 R52, -RZ, R53.H0_H0 ;  /* 0x20000035ff347230 */ /* 0x000fc60000004100 */
[----:B------:R-:W-:Y:S04]  /*2930*/  STL [R1+0x34], R57 ;  /* 0x0000343901007387 */ /* 0x000fe80000100800 */
[----:B------:R1:W-:Y:S01]  /*2940*/  STL [R1+0x2c], R52 ;  /* 0x00002c3401007387 */ /* 0x0003e20000100800 */
[----:B0-----:R-:W-:Y:S02]  /*2950*/  HADD2.F32 R56, -RZ, R53.H1_H1 ;  /* 0x30000035ff387230 */ /* 0x001fe40000004100 */
[----:B------:R-:W-:-:S03]  /*2960*/  HADD2.F32 R53, -RZ, R54.H0_H0 ;  /* 0x20000036ff357230 */ /* 0x000fc60000004100 */
[----:B------:R-:W-:Y:S01]  /*2970*/  STL [R1+0x24], R56 ;  /* 0x0000243801007387 */ /* 0x000fe20000100800 */
[----:B-1----:R-:W-:-:S03]  /*2980*/  HADD2.F32 R52, -RZ, R54.H1_H1 ;  /* 0x30000036ff347230 */ /* 0x002fc60000004100 */
[----:B------:R0:W-:Y:S01]  /*2990*/  STL [R1+0x1c], R53 ;  /* 0x00001c3501007387 */ /* 0x0001e20000100800 */
[----:B------:R-:W-:-:S03]  /*29a0*/  HADD2.F32 R54, -RZ, R55.H0_H0 ;  /* 0x20000037ff367230 */ /* 0x000fc60000004100 */
[----:B------:R1:W-:Y:S04]  /*29b0*/  STL [R1+0x14], R52 ;  /* 0x0000143401007387 */ /* 0x0003e80000100800 */
[----:B------:R2:W-:Y:S01]  /*29c0*/  STL [R1+0xc], R54 ;  /* 0x00000c3601007387 */ /* 0x0005e20000100800 */
[----:B0-----:R-:W-:Y:S02]  /*29d0*/  HADD2.F32 R53, -RZ, R55.H1_H1 ;  /* 0x30000037ff357230 */ /* 0x001fe40000004100 */
[----:B-1----:R-:W-:-:S03]  /*29e0*/  HADD2.F32 R52, -RZ, R240.H0_H0 ;  /* 0x200000f0ff347230 */ /* 0x002fc60000004100 */
[----:B------:R2:W-:Y:S01]  /*29f0*/  STL [R1+0x4], R53 ;  /* 0x0000043501007387 */ /* 0x0005e20000100800 */
[----:B------:R-:W-:Y:S02]  /*2a00*/  HADD2.F32 R240, -RZ, R243.H0_H0 ;  /* 0x200000f3fff07230 */ /* 0x000fe40000004100 */
[----:B------:R-:W-:Y:S01]  /*2a10*/  HADD2.F32 R243, -RZ, R34.H0_H0 ;  /* 0x20000022fff37230 */ /* 0x000fe20000004100 */
[----:B------:R2:W-:Y:S01]  /*2a20*/  STL [R1], R52 ;  /* 0x0000003401007387 */ /* 0x0005e20000100800 */
[----:B------:R-:W-:Y:S02]  /*2a30*/  HADD2.F32 R34, -RZ, R38.H1_H1 ;  /* 0x30000026ff227230 */ /* 0x000fe40000004100 */
[----:B------:R-:W-:-:S07]  /*2a40*/  HADD2.F32 R38, -RZ, R48.H1_H1 ;  /* 0x30000030ff267230 */ /* 0x000fce0000004100 */
.L_x_49712:
[----:B------:R-:W0:Y:S08]  /*2a50*/  LDC.64 R132, c[0x0][0x280] ;  /* 0x0000a000ff847b82 */ /* 0x000e300000000a00 */
[----:B-1----:R-:W1:Y:S08]  /*2a60*/  LDC.64 R134, c[0x0][0x288] ;  /* 0x0000a200ff867b82 */ /* 0x002e700000000a00 */
[----:B------:R-:W3:Y:S01]  /*2a70*/  LDC R170, c[0x0][0x218] ;  /* 0x00008600ffaa7b82 */ /* 0x000ee20000000800 */
[----:B0-----:R-:W-:-:S06]  /*2a80*/  IMAD.WIDE R132, R7, 0x4, R132 ;  /* 0x0000000407847825 */ /* 0x001fcc00078e0284 */
[----:B------:R-:W4:Y:S01]  /*2a90*/  LDG.E R132, desc[UR6][R132.64] ;  /* 0x0000000684847981 */ /* 0x000f22000c1e1900 */
[----:B-1----:R-:W-:-:S05]  /*2aa0*/  IMAD.WIDE R134, R7, 0x4, R134 ;  /* 0x0000000407867825 */ /* 0x002fca00078e0286 */
[----:B------:R3:W5:Y:S01]  /*2ab0*/  LDG.E R133, desc[UR6][R134.64] ;  /* 0x0000000686857981 */ /* 0x000762000c1e1900 */
[----:B------:R-:W-:Y:S01]  /*2ac0*/  BSSY B1, `(.L_x_48933) ;  /* 0x000032f000017945 */ /* 0x000fe20003800000 */
[----:B---3--:R-:W-:-:S05]  /*2ad0*/  IMAD R134, R7, R170, RZ ;  /* 0x000000aa07867224 */ /* 0x008fca00078e02ff */
[----:B------:R-:W-:-:S04]  /*2ae0*/  SHF.R.S32.HI R135, RZ, 0x1f, R134 ;  /* 0x0000001fff877819 */ /* 0x000fc80000011486 */
[----:B------:R-:W-:-:S04]  /*2af0*/  LEA.HI R134, R135, R134, RZ, 0x3 ;  /* 0x0000008687867211 */ /* 0x000fc800078f18ff */
[----:B------:R-:W-:Y:S02]  /*2b00*/  LEA.HI.SX32 R134, R134, R4, 0x1d ;  /* 0x0000000486867211 */ /* 0x000fe400078feaff */
[----:B----4-:R-:W-:-:S13]  /*2b10*/  ISETP.GE.AND P1, PT, R132, 0x1, PT ;  /* 0x000000018400780c */ /* 0x010fda0003f26270 */
[----:B------:R-:W-:-:S04]  /*2b20*/  @P1 VIADD R169, R132, 0xffffffff ;  /* 0xffffffff84a91836 */ /* 0x000fc80000000000 */
[----:B------:R-:W-:Y:S02]  /*2b30*/  @P1 IMAD R169, R169, R170, RZ ;  /* 0x000000aaa9a91224 */ /* 0x000fe400078e02ff */
[----:B------:R-:W0:Y:S03]  /*2b40*/  S2R R170, SR_TID.X ;  /* 0x0000000000aa7919 */ /* 0x000e260000002100 */
[----:B------:R-:W-:-:S04]  /*2b50*/  @P1 SHF.R.S32.HI R135, RZ, 0x1f, R169 ;  /* 0x0000001fff871819 */ /* 0x000fc800000114a9 */
[----:B------:R-:W-:Y:S02]  /*2b60*/  @P1 LEA.HI R169, R135, R169, RZ, 0x3 ;  /* 0x000000a987a91211 */ /* 0x000fe400078f18ff */
[----:B------:R-:W-:Y:S02]  /*2b70*/  MOV R135, RZ ;  /* 0x000000ff00877202 */ /* 0x000fe40000000f00 */
[----:B0-----:R-:W-:-:S04]  /*2b80*/  @P1 LOP3.LUT R4, R170, 0x1f, RZ, 0xc0, !PT ;  /* 0x0000001faa041812 */ /* 0x001fc800078ec0ff */
[----:B------:R-:W-:Y:S02]  /*2b90*/  @P1 LEA.HI.SX32 R135, R169, R4, 0x1d ;  /* 0x00000004a9871211 */ /* 0x000fe400078feaff */
[----:B------:R-:W-:Y:S01]  /*2ba0*/  SHF.R.S32.HI R169, RZ, 0x1f, R7 ;  /* 0x0000001fffa97819 */ /* 0x000fe20000011407 */
[----:B------:R-:W-:Y:S06]  /*2bb0*/  @!P0 BRA `(.L_x_48934) ;  /* 0x00000030007c8947 */ /* 0x000fec0003800000 */
[----:B------:R-:W0:Y:S08]  /*2bc0*/  LDC.64 R170, c[0x0][0x230] ;  /* 0x00008c00ffaa7b82 */ /* 0x000e300000000a00 */
[----:B--2---:R-:W1:Y:S01]  /*2bd0*/  @P1 LDC.64 R52, c[0x0][0x220] ;  /* 0x00008800ff341b82 */ /* 0x004e620000000a00 */
        /* <DEDUP_REMOVED lines=27> */
.L_x_48938:
[----:B------:R-:W-:-:S07]  /*2d90*/  MOV R58, R158 ;  /* 0x0000009e003a7202 */ /* 0x000fce0000000f00 */
.L_x_48939:
[----:B------:R-:W-:Y:S05]  /*2da0*/  BSYNC B3 ;  /* 0x0000000000037941 */ /* 0x000fea0003800000 */
.L_x_48937:
        /* <DEDUP_REMOVED lines=16> */
.L_x_48943:
[----:B------:R-:W-:Y:S05]  /*2eb0*/  BSYNC B4 ;  /* 0x0000000000047941 */ /* 0x000fea0003800000 */
.L_x_48942:
        /* <DEDUP_REMOVED lines=43> */
.L_x_48941:
[----:B------:R-:W-:Y:S05]  /*3170*/  BSYNC B3 ;  /* 0x0000000000037941 */ /* 0x000fea0003800000 */
.L_x_48940:
        /* <DEDUP_REMOVED lines=10> */
[----:B--2---:R-:W-:-:S04]  /*3220*/  FMUL.FTZ R52, R55, R52 ;  /* 0x0000003437347220 */ /* 0x004fc80000410000 */
[----:B------:R-:W-:-:S07]  /*3230*/  @P2 FADD.FTZ R52, R44, R52 ;  /* 0x000000342c342221 */ /* 0x000fce0000010000 */
.L_x_48936:
[----:B------:R-:W-:Y:S05]  /*3240*/  BSYNC B2 ;  /* 0x0000000000027941 */ /* 0x000fea0003800000 */
.L_x_48935:
        /* <DEDUP_REMOVED lines=18> */
.L_x_48947:
[----:B------:R-:W-:-:S07]  /*3370*/  MOV R53, R158 ;  /* 0x0000009e00357202 */ /* 0x000fce0000000f00 */
.L_x_48948:
[----:B------:R-:W-:Y:S05]  /*3380*/  BSYNC B3 ;  /* 0x0000000000037941 */ /* 0x000fea0003800000 */
.L_x_48946:
        /* <DEDUP_REMOVED lines=16> */
.L_x_48952:
[----:B------:R-:W-:Y:S05]  /*3490*/  BSYNC B4 ;  /* 0x0000000000047941 */ /* 0x000fea0003800000 */
.L_x_48951:
        /* <DEDUP_REMOVED lines=44> */
.L_x_48950:
[----:B------:R-:W-:Y:S05]  /*3760*/  BSYNC B3 ;  /* 0x0000000000037941 */ /* 0x000fea0003800000 */
.L_x_48949:
        /* <DEDUP_REMOVED lines=10> */
[----:B--2---:R-:W-:-:S04]  /*3810*/  FMUL.FTZ R53, R56, R53 ;  /* 0x0000003538357220 */ /* 0x004fc80000410000 */
[----:B------:R-:W-:-:S07]  /*3820*/  @P2 FADD.FTZ R53, R45, R53 ;  /* 0x000000352d352221 */ /* 0x000fce0000010000 */
.L_x_48945:
[----:B------:R-:W-:Y:S05]  /*3830*/  BSYNC B2 ;  /* 0x0000000000027941 */ /* 0x000fea0003800000 */
.L_x_48944:
        /* <DEDUP_REMOVED lines=18> */
.L_x_48956:
[----:B------:R-:W-:-:S07]  /*3960*/  IMAD.MOV.U32 R157, RZ, RZ, R158 ;  /* 0x000000ffff9d7224 */ /* 0x000fce00078e009e */
.L_x_48957:
[----:B------:R-:W-:Y:S05]  /*3970*/  BSYNC B3 ;  /* 0x0000000000037941 */ /* 0x000fea0003800000 */
.L_x_48955:
        /* <DEDUP_REMOVED lines=16> */
.L_x_48961:
[----:B------:R-:W-:Y:S05]  /*3a80*/  BSYNC B4 ;  /* 0x0000000000047941 */ /* 0x000fea0003800000 */
.L_x_48960:
        /* <DEDUP_REMOVED lines=44> */
.L_x_48959:
[----:B------:R-:W-:Y:S05]  /*3d50*/  BSYNC B3 ;  /* 0x0000000000037941 */ /* 0x000fea0003800000 */
.L_x_48958:
        /* <DEDUP_REMOVED lines=12> */
.L_x_48954:
[----:B------:R-:W-:Y:S05]  /*3e20*/  BSYNC B2 ;  /* 0x0000000000027941 */ /* 0x000fea0003800000 */
.L_x_48953:
        /* <DEDUP_REMOVED lines=18> */
.L_x_48965:
[----:B------:R-:W-:-:S07]  /*3f50*/  MOV R55, R158 ;  /* 0x0000009e00377202 */ /* 0x000fce0000000f00 */
.L_x_48966:
[----:B------:R-:W-:Y:S05]  /*3f60*/  BSYNC B3 ;  /* 0x0000000000037941 */ /* 0x000fea0003800000 */
.L_x_48964:
        /* <DEDUP_REMOVED lines=16> */
.L_x_48970:
[----:B------:R-:W-:Y:S05]  /*4070*/  BSYNC B4 ;  /* 0x0000000000047941 */ /* 0x000fea0003800000 */
.L_x_48969:
        /* <DEDUP_REMOVED lines=44> */
.L_x_48968:
[----:B------:R-:W-:Y:S05]  /*4340*/  BSYNC B3 ;  /* 0x0000000000037941 */ /* 0x000fea0003800000 */
.L_x_48967:
        /* <DEDUP_REMOVED lines=12> */
.L_x_48963:
[----:B------:R-:W-:Y:S05]  /*4410*/  BSYNC B2 ;  /* 0x0000000000027941 */ /* 0x000fea0003800000 */
.L_x_48962:
        /* <DEDUP_REMOVED lines=18> */
.L_x_48974:
[----:B------:R-:W-:-:S07]  /*4540*/  IMAD.MOV.U32 R157, RZ, RZ, R158 ;  /* 0x000000ffff9d7224 */ /* 0x000fce00078e009e */
.L_x_48975:
[----:B------:R-:W-:Y:S05]  /*4550*/  BSYNC B3 ;  /* 0x0000000000037941 */ /* 0x000fea0003800000 */
.L_x_48973:
        /* <DEDUP_REMOVED lines=16> */
.L_x_48979:
[----:B------:R-:W-:Y:S05]  /*4660*/  BSYNC B4 ;  /* 0x0000000000047941 */ /* 0x000fea0003800000 */
.L_x_48978:
        /* <DEDUP_REMOVED lines=44> */
.L_x_48977:
[----:B------:R-:W-:Y:S05]  /*4930*/  BSYNC B3 ;  /* 0x0000000000037941 */ /* 0x000fea0003800000 */
.L_x_48976:
[----:B------:R-:W2:Y:S01]  /*4940*/  LDL R59, [R1+0x1b0] ;  /* 0x0001b000013b7983 */ /* 0x000ea20000100800 */
        /* <DEDUP_REMOVED lines=9> */
[----:B--2---:R-:W-:-:S04]  /*49e0*/  FMUL.FTZ R56, R59, R56 ;  /* 0x000000383b387220 */ /* 0x004fc80000410000 */
[----:B------:R-:W-:-:S07]  /*49f0*/  @P2 FADD.FTZ R56, R48, R56 ;  /* 0x0000003830382221 */ /* 0x000fce0000010000 */
.L_x_48972:
[----:B------:R-:W-:Y:S05]  /*4a00*/  BSYNC B2 ;  /* 0x0000000000027941 */ /* 0x000fea0003800000 */
.L_x_48971:
        /* <DEDUP_REMOVED lines=18> */
.L_x_48983:
[----:B------:R-:W-:-:S07]  /*4b30*/  MOV R57, R158 ;  /* 0x0000009e00397202 */ /* 0x000fce0000000f00 */
.L_x_48984:
[----:B------:R-:W-:Y:S05]  /*4b40*/  BSYNC B3 ;  /* 0x0000000000037941 */ /* 0x000fea0003800000 */
.L_x_48982:
        /* <DEDUP_REMOVED lines=16> */
.L_x_48988:
[----:B------:R-:W-:Y:S05]  /*4c50*/  BSYNC B4 ;  /* 0x0000000000047941 */ /* 0x000fea0003800000 */
.L_x_48987:
        /* <DEDUP_REMOVED lines=44> */
.L_x_48986:
[----:B------:R-:W-:Y:S05]  /*4f20*/  BSYNC B3 ;  /* 0x0000000000037941 */ /* 0x000fea0003800000 */
.L_x_48985:
[----:B------:R-:W2:Y:S01]  /*4f30*/  LDL R157, [R1+0x1ac] ;  /* 0x0001ac00019d7983 */ /* 0x000ea20000100800 */
        /* <DEDUP_REMOVED lines=9> */
[----:B--2---:R-:W-:-:S04]  /*4fd0*/  FMUL.FTZ R57, R157, R57 ;  /* 0x000000399d397220 */ /* 0x004fc80000410000 */
[----:B------:R-:W-:-:S07]  /*4fe0*/  @P2 FADD.FTZ R57, R49, R57 ;  /* 0x0000003931392221 */ /* 0x000fce0000010000 */
.L_x_48981:
[----:B------:R-:W-:Y:S05]  /*4ff0*/  BSYNC B2 ;  /* 0x0000000000027941 */ /* 0x000fea0003800000 */
.L_x_48980:
        /* <DEDUP_REMOVED lines=18> */
.L_x_48992:
[----:B------:R-:W-:-:S07]  /*5120*/  IMAD.MOV.U32 R157, RZ, RZ, R158 ;  /* 0x000000ffff9d7224 */ /* 0x000fce00078e009e */
.L_x_48993:
[----:B------:R-:W-:Y:S05]  /*5130*/  BSYNC B3 ;  /* 0x0000000000037941 */ /* 0x000fea0003800000 */
.L_x_48991:
        /* <DEDUP_REMOVED lines=16> */
.L_x_48997:
[----:B------:R-:W-:Y:S05]  /*5240*/  BSYNC B4 ;  /* 0x0000000000047941 */ /* 0x000fea0003800000 */
.L_x_48996:
        /* <DEDUP_REMOVED lines=44> */
.L_x_48995:
[----:B------:R-:W-:Y:S05]  /*5510*/  BSYNC B3 ;  /* 0x0000000000037941 */ /* 0x000fea0003800000 */
.L_x_48994:
        /* <DEDUP_REMOVED lines=12> */
.L_x_48990:
[----:B------:R-:W-:Y:S05]  /*55e0*/  BSYNC B2 ;  /* 0x0000000000027941 */ /* 0x000fea0003800000 */
.L_x_48989:
        /* <DEDUP_REMOVED lines=18> */
.L_x_49001:
[----:B------:R-:W-:-:S07]  /*5710*/  MOV R59, R158 ;  /* 0x0000009e003b7202 */ /* 0x000fce0000000f00 */
.L_x_49002:
[----:B------:R-:W-:Y:S05]  /*5720*/  BSYNC B3 ;  /* 0x0000000000037941 */ /* 0x000fea0003800000 */
.L_x_49000:
        /* <DEDUP_REMOVED lines=16> */
.L_x_49006:
[----:B------:R-:W-:Y:S05]  /*5830*/  BSYNC B4 ;  /* 0x0000000000047941 */ /* 0x000fea0003800000 */
.L_x_49005:
        /* <DEDUP_REMOVED lines=44> */
.L_x_49004:
[----:B------:R-:W-:Y:S05]  /*5b00*/  BSYNC B3 ;  /* 0x0000000000037941 */ /* 0x000fea0003800000 */
.L_x_49003:
        /* <DEDUP_REMOVED lines=12> */
.L_x_48999:
[----:B------:R-:W-:Y:S05]  /*5bd0*/  BSYNC B2 ;  /* 0x0000000000027941 */ /* 0x000fea0003800000 */
.L_x_48998:
        /* <DEDUP_REMOVED lines=26> */
.L_x_49008:
[----:B------:R-:W-:Y:S05]  /*5d80*/  BSYNC B2 ;  /* 0x0000000000027941 */ /* 0x000fea0003800000 */
.L_x_49007:
[----:B------:R-:W-:Y:S01]  /*5d90*/  VIADD R134, R134, 0x20 ;  /* 0x0000002086867836 */ /* 0x000fe20000000000 */
[----:B------:R-:W-:-:S07]  /*5da0*/  IADD3 R135, R135, 0x20, RZ ;  /* 0x0000002087877810 */ /* 0x000fce0007ffe0ff */
.L_x_48934:
[----:B------:R-:W-:Y:S05]  /*5db0*/  BSYNC B1 ;  /* 0x0000000000017941 */ /* 0x000fea0003800000 */
.L_x_48933:
        /* <DEDUP_REMOVED lines=11> */
[----:B------:R-:W3:Y:S01]  /*5e70*/  @P2 LDG.E.128 R44, desc[UR6][R60.64] ;  /* 0x000000063c2c2981 */ /* 0x000ee2000c1e1d00 */
[----:B------:R-:W-:Y:S01]  /*5e80*/  ISETP.GT.AND P3, PT, R132, RZ, PT ;  /* 0x000000ff8400720c */ /* 0x000fe20003f64270 */
[----:B------:R-:W-:Y:S02]  /*5e90*/  BSSY B2, `(.L_x_49011) ;  /* 0x000005e000027945 */ /* 0x000fe40003800000 */
[----:B------:R3:W5:Y:S10]  /*5ea0*/  @P2 LDG.E.128 R48, desc[UR6][R60.64+0x10] ;  /* 0x000010063c302981 */ /* 0x000774000c1e1d00 */
[----:B------:R-:W-:Y:S01]  /*5eb0*/  @!P3 ISETP.NE.U32.AND P4, PT, R170, RZ, PT ;  /* 0x000000ffaa00b20c */ /* 0x000fe20003f85070 */
[----:B------:R-:W-:-:S03]  /*5ec0*/  @!P3 IMAD.MOV.U32 R62, RZ, RZ, R157 ;  /* 0x000000ffff3eb224 */ /* 0x000fc600078e009d */
[----:B------:R-:W-:-:S04]  /*5ed0*/  @!P3 ISETP.NE.AND.EX P4, PT, R171, RZ, PT, P4 ;  /* 0x000000ffab00b20c */ /* 0x000fc80003f85340 */
[----:B---3--:R-:W-:Y:S01]  /*5ee0*/  @!P3 FSEL R60, R44, RZ, P4 ;  /* 0x000000ff2c3cb208 */ /* 0x008fe20002000000 */
        /* <DEDUP_REMOVED lines=13> */
.L_x_49014:
[----:B------:R-:W-:-:S07]  /*5fc0*/  MOV R66, R158 ;  /* 0x0000009e00427202 */ /* 0x000fce0000000f00 */
.L_x_49015:
[----:B------:R-:W-:Y:S05]  /*5fd0*/  BSYNC B3 ;  /* 0x0000000000037941 */ /* 0x000fea0003800000 */
.L_x_49013:
        /* <DEDUP_REMOVED lines=16> */
.L_x_49019:
[----:B------:R-:W-:Y:S05]  /*60e0*/  BSYNC B4 ;  /* 0x0000000000047941 */ /* 0x000fea0003800000 */
.L_x_49018:
        /* <DEDUP_REMOVED lines=43> */
.L_x_49017:
[----:B------:R-:W-:Y:S05]  /*63a0*/  BSYNC B3 ;  /* 0x0000000000037941 */ /* 0x000fea0003800000 */
.L_x_49016:
        /* <DEDUP_REMOVED lines=10> */
[----:B---3--:R-:W-:-:S04]  /*6450*/  FMUL.FTZ R60, R63, R60 ;  /* 0x0000003c3f3c7220 */ /* 0x008fc80000410000 */
[----:B------:R-:W-:-:S07]  /*6460*/  @P2 FADD.FTZ R60, R44, R60 ;  /* 0x0000003c2c3c2221 */ /* 0x000fce0000010000 */
.L_x_49012:
[----:B------:R-:W-:Y:S05]  /*6470*/  BSYNC B2 ;  /* 0x0000000000027941 */ /* 0x000fea0003800000 */
.L_x_49011:
        /* <DEDUP_REMOVED lines=18> */
.L_x_49023:
[----:B------:R-:W-:-:S07]  /*65a0*/  MOV R61, R158 ;  /* 0x0000009e003d7202 */ /* 0x000fce0000000f00 */
.L_x_49024:
[----:B------:R-:W-:Y:S05]  /*65b0*/  BSYNC B3 ;  /* 0x0000000000037941 */ /* 0x000fea0003800000 */
.L_x_49022:
        /* <DEDUP_REMOVED lines=16> */
.L_x_49028:
[----:B------:R-:W-:Y:S05]  /*66c0*/  BSYNC B4 ;  /* 0x0000000000047941 */ /* 0x000fea0003800000 */
.L_x_49027:
        /* <DEDUP_REMOVED lines=44> */
.L_x_49026:
[----:B------:R-:W-:Y:S05]  /*6990*/  BSYNC B3 ;  /* 0x0000000000037941 */ /* 0x000fea0003800000 */
.L_x_49025:
        /* <DEDUP_REMOVED lines=10> */
[----:B---3--:R-:W-:-:S04]  /*6a40*/  FMUL.FTZ R61, R64, R61 ;  /* 0x0000003d403d7220 */ /* 0x008fc80000410000 */
[----:B------:R-:W-:-:S07]  /*6a50*/  @P2 FADD.FTZ R61, R45, R61 ;  /* 0x0000003d2d3d2221 */ /* 0x000fce0000010000 */
.L_x_49021:
[----:B------:R-:W-:Y:S05]  /*6a60*/  BSYNC B2 ;  /* 0x0000000000027941 */ /* 0x000fea0003800000 */
.L_x_49020:
        /* <DEDUP_REMOVED lines=18> */
.L_x_49032:
[----:B------:R-:W-:-:S07]  /*6b90*/  IMAD.MOV.U32 R157, RZ, RZ, R158 ;  /* 0x000000ffff9d7224 */ /* 0x000fce00078e009e */
.L_x_49033:
[----:B------:R-:W-:Y:S05]  /*6ba0*/  BSYNC B3 ;  /* 0x0000000000037941 */ /* 0x000fea0003800000 */
.L_x_49031:
        /* <DEDUP_REMOVED lines=16> */
.L_x_49037:
[----:B------:R-:W-:Y:S05]  /*6cb0*/  BSYNC B4 ;  /* 0x0000000000047941 */ /* 0x000fea0003800000 */
.L_x_49036:
        /* <DEDUP_REMOVED lines=44> */
.L_x_49035:
[----:B------:R-:W-:Y:S05]  /*6f80*/  BSYNC B3 ;  /* 0x0000000000037941 */ /* 0x000fea0003800000 */
.L_x_49034:
        /* <DEDUP_REMOVED lines=12> */
.L_x_49030:
[----:B------:R-:W-:Y:S05]  /*7050*/  BSYNC B2 ;  /* 0x0000000000027941 */ /* 0x000fea0003800000 */
.L_x_49029:
        /* <DEDUP_REMOVED lines=18> */
.L_x_49041:
[----:B------:R-:W-:-:S07]  /*7180*/  MOV R63, R158 ;  /* 0x0000009e003f7202 */ /* 0x000fce0000000f00 */
.L_x_49042:
[----:B------:R-:W-:Y:S05]  /*7190*/  BSYNC B3 ;  /* 0x0000000000037941 */ /* 0x000fea0003800000 */
.L_x_49040:
        /* <DEDUP_REMOVED lines=16> */
.L_x_49046:
[----:B------:R-:W-:Y:S05]  /*72a0*/  BSYNC B4 ;  /* 0x0000000000047941 */ /* 0x000fea0003800000 */
.L_x_49045:
        /* <DEDUP_REMOVED lines=44> */
.L_x_49044:
[----:B------:R-:W-:Y:S05]  /*7570*/  BSYNC B3 ;  /* 0x0000000000037941 */ /* 0x000fea0003800000 */
.L_x_49043:
        /* <DEDUP_REMOVED lines=12> */
.L_x_49039:
[----:B------:R-:W-:Y:S05]  /*7640*/  BSYNC B2 ;  /* 0x0000000000027941 */ /* 0x000fea0003800000 */
.L_x_49038:
        /* <DEDUP_REMOVED lines=18> */
.L_x_49050:
[----:B------:R-:W-:-:S07]  /*7770*/  IMAD.MOV.U32 R157, RZ, RZ, R158 ;  /* 0x000000ffff9d7224 */ /* 0x000fce00078e009e */
.L_x_49051:
[----:B------:R-:W-:Y:S05]  /*7780*/  BSYNC B3 ;  /* 0x0000000000037941 */ /* 0x000fea0003800000 */
.L_x_49049:
        /* <DEDUP_REMOVED lines=16> */
.L_x_49055:
[----:B------:R-:W-:Y:S05]  /*7890*/  BSYNC B4 ;  /* 0x0000000000047941 */ /* 0x000fea0003800000 */
.L_x_49054:
        /* <DEDUP_REMOVED lines=44> */
.L_x_49053:
[----:B------:R-:W-:Y:S05]  /*7b60*/  BSYNC B3 ;  /* 0x0000000000037941 */ /* 0x000fea0003800000 */
.L_x_49052:
[----:B------:R-:W3:Y:S01]  /*7b70*/  LDL R67, [R1+0x190] ;  /* 0x0001900001437983 */ /* 0x000ee20000100800 */
        /* <DEDUP_REMOVED lines=9> */
[----:B---3--:R-:W-:-:S04]  /*7c10*/  FMUL.FTZ R64, R67, R64 ;  /* 0x0000004043407220 */ /* 0x008fc80000410000 */
[----:B------:R-:W-:-:S07]  /*7c20*/  @P2 FADD.FTZ R64, R48, R64 ;  /* 0x0000004030402221 */ /* 0x000fce0000010000 */
.L_x_49048:
[----:B------:R-:W-:Y:S05]  /*7c30*/  BSYNC B2 ;  /* 0x0000000000027941 */ /* 0x000fea0003800000 */
.L_x_49047:
        /* <DEDUP_REMOVED lines=18> */
.L_x_49059:
[----:B------:R-:W-:-:S07]  /*7d60*/  MOV R65, R158 ;  /* 0x0000009e00417202 */ /* 0x000fce0000000f00 */
.L_x_49060:
[----:B------:R-:W-:Y:S05]  /*7d70*/  BSYNC B3 ;  /* 0x0000000000037941 */ /* 0x000fea0003800000 */
.L_x_49058:
        /* <DEDUP_REMOVED lines=16> */
.L_x_49064:
[----:B------:R-:W-:Y:S05]  /*7e80*/  BSYNC B4 ;  /* 0x0000000000047941 */ /* 0x000fea0003800000 */
.L_x_49063:
        /* <DEDUP_REMOVED lines=44> */
.L_x_49062:
[----:B------:R-:W-:Y:S05]  /*8150*/  BSYNC B3 ;  /* 0x0000000000037941 */ /* 0x000fea0003800000 */
.L_x_49061:
[----:B------:R-:W3:Y:S01]  /*8160*/  LDL R157, [R1+0x18c] ;  /* 0x00018c00019d7983 */ /* 0x000ee20000100800 */
        /* <DEDUP_REMOVED lines=9> */
[----:B---3--:R-:W-:-:S04]  /*8200*/  FMUL.FTZ R65, R157, R65 ;  /* 0x000000419d417220 */ /* 0x008fc80000410000 */
[----:B------:R-:W-:-:S07]  /*8210*/  @P2 FADD.FTZ R65, R49, R65 ;  /* 0x0000004131412221 */ /* 0x000fce0000010000 */
.L_x_49057:
[----:B------:R-:W-:Y:S05]  /*8220*/  BSYNC B2 ;  /* 0x0000000000027941 */ /* 0x000fea0003800000 */
.L_x_49056:
        /* <DEDUP_REMOVED lines=18> */
.L_x_49068:
[----:B------:R-:W-:-:S07]  /*8350*/  IMAD.MOV.U32 R157, RZ, RZ, R158 ;  /* 0x000000ffff9d7224 */ /* 0x000fce00078e009e */
.L_x_49069:
[----:B------:R-:W-:Y:S05]  /*8360*/  BSYNC B3 ;  /* 0x0000000000037941 */ /* 0x000fea0003800000 */
.L_x_49067:
        /* <DEDUP_REMOVED lines=16> */
.L_x_49073:
[----:B------:R-:W-:Y:S05]  /*8470*/  BSYNC B4 ;  /* 0x0000000000047941 */ /* 0x000fea0003800000 */
.L_x_49072:
        /* <DEDUP_REMOVED lines=44> */
.L_x_49071:
[----:B------:R-:W-:Y:S05]  /*8740*/  BSYNC B3 ;  /* 0x0000000000037941 */ /* 0x000fea0003800000 */
.L_x_49070:
        /* <DEDUP_REMOVED lines=12> */
.L_x_49066:
[----:B------:R-:W-:Y:S05]  /*8810*/  BSYNC B2 ;  /* 0x0000000000027941 */ /* 0x000fea0003800000 */
.L_x_49065:
        /* <DEDUP_REMOVED lines=18> */
.L_x_49077:
[----:B------:R-:W-:-:S07]  /*8940*/  MOV R67, R158 ;  /* 0x0000009e00437202 */ /* 0x000fce0000000f00 */
.L_x_49078:
[----:B------:R-:W-:Y:S05]  /*8950*/  BSYNC B3 ;  /* 0x0000000000037941 */ /* 0x000fea0003800000 */
.L_x_49076:
        /* <DEDUP_REMOVED lines=16> */
.L_x_49082:
[----:B------:R-:W-:Y:S05]  /*8a60*/  BSYNC B4 ;  /* 0x0000000000047941 */ /* 0x000fea0003800000 */
.L_x_49081:
        /* <DEDUP_REMOVED lines=44> */
.L_x_49080:
[----:B------:R-:W-:Y:S05]  /*8d30*/  BSYNC B3 ;  /* 0x0000000000037941 */ /* 0x000fea0003800000 */
.L_x_49079:
        /* <DEDUP_REMOVED lines=12> */
.L_x_49075:
[----:B------:R-:W-:Y:S05]  /*8e00*/  BSYNC B2 ;  /* 0x0000000000027941 */ /* 0x000fea0003800000 */
.L_x_49074:
        /* <DEDUP_REMOVED lines=26> */
.L_x_49084:
[----:B------:R-:W-:Y:S05]  /*8fb0*/  BSYNC B2 ;  /* 0x0000000000027941 */ /* 0x000fea0003800000 */
.L_x_49083:
[----:B------:R-:W-:Y:S01]  /*8fc0*/  VIADD R134, R134, 0x20 ;  /* 0x0000002086867836 */ /* 0x000fe20000000000 */
[----:B------:R-:W-:-:S07]  /*8fd0*/  IADD3 R135, R135, 0x20, RZ ;  /* 0x0000002087877810 */ /* 0x000fce0007ffe0ff */
.L_x_49010:
[----:B------:R-:W-:Y:S05]  /*8fe0*/  BSYNC B1 ;  /* 0x0000000000017941 */ /* 0x000fea0003800000 */
.L_x_49009:
        /* <DEDUP_REMOVED lines=32> */
.L_x_49090:
[----:B------:R-:W-:-:S07]  /*91f0*/  MOV R74, R158 ;  /* 0x0000009e004a7202 */ /* 0x000fce0000000f00 */
.L_x_49091:
[----:B------:R-:W-:Y:S05]  /*9200*/  BSYNC B3 ;  /* 0x0000000000037941 */ /* 0x000fea0003800000 */
.L_x_49089:
        /* <DEDUP_REMOVED lines=16> */
.L_x_49095:
[----:B------:R-:W-:Y:S05]  /*9310*/  BSYNC B4 ;  /* 0x0000000000047941 */ /* 0x000fea0003800000 */
.L_x_49094:
        /* <DEDUP_REMOVED lines=43> */
.L_x_49093:
[----:B------:R-:W-:Y:S05]  /*95d0*/  BSYNC B3 ;  /* 0x0000000000037941 */ /* 0x000fea0003800000 */
.L_x_49092:
        /* <DEDUP_REMOVED lines=12> */
.L_x_49088:
[----:B------:R-:W-:Y:S05]  /*96a0*/  BSYNC B2 ;  /* 0x0000000000027941 */ /* 0x000fea0003800000 */
.L_x_49087:
        /* <DEDUP_REMOVED lines=18> */
.L_x_49099:
[----:B------:R-:W-:-:S07]  /*97d0*/  MOV R69, R158 ;  /* 0x0000009e00457202 */ /* 0x000fce0000000f00 */
.L_x_49100:
[----:B------:R-:W-:Y:S05]  /*97e0*/  BSYNC B3 ;  /* 0x0000000000037941 */ /* 0x000fea0003800000 */
.L_x_49098:
        /* <DEDUP_REMOVED lines=16> */
.L_x_49104:
[----:B------:R-:W-:Y:S05]  /*98f0*/  BSYNC B4 ;  /* 0x0000000000047941 */ /* 0x000fea0003800000 */
.L_x_49103:
        /* <DEDUP_REMOVED lines=44> */
.L_x_49102:
[----:B------:R-:W-:Y:S05]  /*9bc0*/  BSYNC B3 ;  /* 0x0000000000037941 */ /* 0x000fea0003800000 */
.L_x_49101:
        /* <DEDUP_REMOVED lines=12> */
.L_x_49097:
[----:B------:R-:W-:Y:S05]  /*9c90*/  BSYNC B2 ;  /* 0x0000000000027941 */ /* 0x000fea0003800000 */
.L_x_49096:
        /* <DEDUP_REMOVED lines=18> */
.L_x_49108:
[----:B------:R-:W-:-:S07]  /*9dc0*/  IMAD.MOV.U32 R157, RZ, RZ, R158 ;  /* 0x000000ffff9d7224 */ /* 0x000fce00078e009e */
.L_x_49109:
[----:B------:R-:W-:Y:S05]  /*9dd0*/  BSYNC B3 ;  /* 0x0000000000037941 */ /* 0x000fea0003800000 */
.L_x_49107:
        /* <DEDUP_REMOVED lines=16> */
.L_x_49113:
[----:B------:R-:W-:Y:S05]  /*9ee0*/  BSYNC B4 ;  /* 0x0000000000047941 */ /* 0x000fea0003800000 */
.L_x_49112:
        /* <DEDUP_REMOVED lines=44> */
.L_x_49111:
[----:B------:R-:W-:Y:S05]  /*a1b0*/  BSYNC B3 ;  /* 0x0000000000037941 */ /* 0x000fea0003800000 */
.L_x_49110:
        /* <DEDUP_REMOVED lines=12> */
.L_x_49106:
[----:B------:R-:W-:Y:S05]  /*a280*/  BSYNC B2 ;  /* 0x0000000000027941 */ /* 0x000fea0003800000 */
.L_x_49105:
        /* <DEDUP_REMOVED lines=18> */
.L_x_49117:
[----:B------:R-:W-:-:S07]  /*a3b0*/  MOV R71, R158 ;  /* 0x0000009e00477202 */ /* 0x000fce0000000f00 */
.L_x_49118:
[----:B------:R-:W-:Y:S05]  /*a3c0*/  BSYNC B3 ;  /* 0x0000000000037941 */ /* 0x000fea0003800000 */
.L_x_49116:
        /* <DEDUP_REMOVED lines=16> */
.L_x_49122:
[----:B------:R-:W-:Y:S05]  /*a4d0*/  BSYNC B4 ;  /* 0x0000000000047941 */ /* 0x000fea0003800000 */
.L_x_49121:
        /* <DEDUP_REMOVED lines=44> */
.L_x_49120:
[----:B------:R-:W-:Y:S05]  /*a7a0*/  BSYNC B3 ;  /* 0x0000000000037941 */ /* 0x000fea0003800000 */
.L_x_49119:
        /* <DEDUP_REMOVED lines=12> */
.L_x_49115:
[----:B------:R-:W-:Y:S05]  /*a870*/  BSYNC B2 ;  /* 0x0000000000027941 */ /* 0x000fea0003800000 */
.L_x_49114:
        /* <DEDUP_REMOVED lines=18> */
.L_x_49126:
[----:B------:R-:W-:-:S07]  /*a9a0*/  IMAD.MOV.U32 R157, RZ, RZ, R158 ;  /* 0x000000ffff9d7224 */ /* 0x000fce00078e009e */
.L_x_49127:
[----:B------:R-:W-:Y:S05]  /*a9b0*/  BSYNC B3 ;  /* 0x0000000000037941 */ /* 0x000fea0003800000 */
.L_x_49125:
        /* <DEDUP_REMOVED lines=16> */
.L_x_49131:
[----:B------:R-:W-:Y:S05]  /*aac0*/  BSYNC B4 ;  /* 0x0000000000047941 */ /* 0x000fea0003800000 */
.L_x_49130:
        /* <DEDUP_REMOVED lines=44> */
.L_x_49129:
[----:B------:R-:W-:Y:S05]  /*ad90*/  BSYNC B3 ;  /* 0x0000000000037941 */ /* 0x000fea0003800000 */
.L_x_49128:
        /* <DEDUP_REMOVED lines=12> */
.L_x_49124:
[----:B------:R-:W-:Y:S05]  /*ae60*/  BSYNC B2 ;  /* 0x0000000000027941 */ /* 0x000fea0003800000 */
.L_x_49123:
        /* <DEDUP_REMOVED lines=18> */
.L_x_49135:
[----:B------:R-:W-:-:S07]  /*af90*/  MOV R73, R158 ;  /* 0x0000009e00497202 */ /* 0x000fce0000000f00 */
.L_x_49136:
[----:B------:R-:W-:Y:S05]  /*afa0*/  BSYNC B3 ;  /* 0x0000000000037941 */ /* 0x000fea0003800000 */
.L_x_49134:
        /* <DEDUP_REMOVED lines=16> */
.L_x_49140:
[----:B------:R-:W-:Y:S05]  /*b0b0*/  BSYNC B4 ;  /* 0x0000000000047941 */ /* 0x000fea0003800000 */
.L_x_49139:
        /* <DEDUP_REMOVED lines=44> */
.L_x_49138:
[----:B------:R-:W-:Y:S05]  /*b380*/  BSYNC B3 ;  /* 0x0000000000037941 */ /* 0x000fea0003800000 */
.L_x_49137:
        /* <DEDUP_REMOVED lines=12> */
.L_x_49133:
[----:B------:R-:W-:Y:S05]  /*b450*/  BSYNC B2 ;  /* 0x0000000000027941 */ /* 0x000fea0003800000 */
.L_x_49132:
        /* <DEDUP_REMOVED lines=18> */
.L_x_49144:
[----:B------:R-:W-:-:S07]  /*b580*/  IMAD.MOV.U32 R157, RZ, RZ, R158 ;  /* 0x000000ffff9d7224 */ /* 0x000fce00078e009e */
.L_x_49145:
[----:B------:R-:W-:Y:S05]  /*b590*/  BSYNC B3 ;  /* 0x0000000000037941 */ /* 0x000fea0003800000 */
.L_x_49143:
        /* <DEDUP_REMOVED lines=16> */
.L_x_49149:
[----:B------:R-:W-:Y:S05]  /*b6a0*/  BSYNC B4 ;  /* 0x0000000000047941 */ /* 0x000fea0003800000 */
.L_x_49148:
        /* <DEDUP_REMOVED lines=44> */
.L_x_49147:
[----:B------:R-:W-:Y:S05]  /*b970*/  BSYNC B3 ;  /* 0x0000000000037941 */ /* 0x000fea0003800000 */
.L_x_49146:
        /* <DEDUP_REMOVED lines=12> */
.L_x_49142:
[----:B------:R-:W-:Y:S05]  /*ba40*/  BSYNC B2 ;  /* 0x0000000000027941 */ /* 0x000fea0003800000 */
.L_x_49141:
        /* <DEDUP_REMOVED lines=18> */
.L_x_49153:
[----:B------:R-:W-:-:S07]  /*bb70*/  MOV R75, R158 ;  /* 0x0000009e004b7202 */ /* 0x000fce0000000f00 */
.L_x_49154:
[----:B------:R-:W-:Y:S05]  /*bb80*/  BSYNC B3 ;  /* 0x0000000000037941 */ /* 0x000fea0003800000 */
.L_x_49152:
        /* <DEDUP_REMOVED lines=16> */
.L_x_49158:
[----:B------:R-:W-:Y:S05]  /*bc90*/  BSYNC B4 ;  /* 0x0000000000047941 */ /* 0x000fea0003800000 */
.L_x_49157:
        /* <DEDUP_REMOVED lines=44> */
.L_x_49156:
[----:B------:R-:W-:Y:S05]  /*bf60*/  BSYNC B3 ;  /* 0x0000000000037941 */ /* 0x000fea0003800000 */
.L_x_49155:
        /* <DEDUP_REMOVED lines=12> */
.L_x_49151:
[----:B------:R-:W-:Y:S05]  /*c030*/  BSYNC B2 ;  /* 0x0000000000027941 */ /* 0x000fea0003800000 */
.L_x_49150:
        /* <DEDUP_REMOVED lines=26> */
.L_x_49160:
[----:B------:R-:W-:Y:S05]  /*c1e0*/  BSYNC B2 ;  /* 0x0000000000027941 */ /* 0x000fea0003800000 */
.L_x_49159:
[----:B------:R-:W-:Y:S01]  /*c1f0*/  VIADD R134, R134, 0x20 ;  /* 0x0000002086867836 */ /* 0x000fe20000000000 */
[----:B------:R-:W-:-:S07]  /*c200*/  IADD3 R135, R135, 0x20, RZ ;  /* 0x0000002087877810 */ /* 0x000fce0007ffe0ff */
.L_x_49086:
[----:B------:R-:W-:Y:S05]  /*c210*/  BSYNC B1 ;  /* 0x0000000000017941 */ /* 0x000fea0003800000 */
.L_x_49085:
        /* <DEDUP_REMOVED lines=32> */
.L_x_49166:
[----:B------:R-:W-:-:S07]  /*c420*/  MOV R82, R158 ;  /* 0x0000009e00527202 */ /* 0x000fce0000000f00 */
.L_x_49167:
[----:B------:R-:W-:Y:S05]  /*c430*/  BSYNC B3 ;  /* 0x0000000000037941 */ /* 0x000fea0003800000 */
.L_x_49165:
        /* <DEDUP_REMOVED lines=16> */
.L_x_49171:
[----:B------:R-:W-:Y:S05]  /*c540*/  BSYNC B4 ;  /* 0x0000000000047941 */ /* 0x000fea0003800000 */
.L_x_49170:
        /* <DEDUP_REMOVED lines=43> */
.L_x_49169:
[----:B------:R-:W-:Y:S05]  /*c800*/  BSYNC B3 ;  /* 0x0000000000037941 */ /* 0x000fea0003800000 */
.L_x_49168:
        /* <DEDUP_REMOVED lines=12> */
.L_x_49164:
[----:B------:R-:W-:Y:S05]  /*c8d0*/  BSYNC B2 ;  /* 0x0000000000027941 */ /* 0x000fea0003800000 */
.L_x_49163:
        /* <DEDUP_REMOVED lines=18> */
.L_x_49175:
[----:B------:R-:W-:-:S07]  /*ca00*/  MOV R77, R158 ;  /* 0x0000009e004d7202 */ /* 0x000fce0000000f00 */
.L_x_49176:
[----:B------:R-:W-:Y:S05]  /*ca10*/  BSYNC B3 ;  /* 0x0000000000037941 */ /* 0x000fea0003800000 */
.L_x_49174:
        /* <DEDUP_REMOVED lines=16> */
.L_x_49180:
[----:B------:R-:W-:Y:S05]  /*cb20*/  BSYNC B4 ;  /* 0x0000000000047941 */ /* 0x000fea0003800000 */
.L_x_49179:
        /* <DEDUP_REMOVED lines=44> */
.L_x_49178:
[----:B------:R-:W-:Y:S05]  /*cdf0*/  BSYNC B3 ;  /* 0x0000000000037941 */ /* 0x000fea0003800000 */
.L_x_49177:
        /* <DEDUP_REMOVED lines=12> */
.L_x_49173:
[----:B------:R-:W-:Y:S05]  /*cec0*/  BSYNC B2 ;  /* 0x0000000000027941 */ /* 0x000fea0003800000 */
.L_x_49172:
        /* <DEDUP_REMOVED lines=18> */
.L_x_49184:
[----:B------:R-:W-:-:S07]  /*cff0*/  IMAD.MOV.U32 R157, RZ, RZ, R158 ;  /* 0x000000ffff9d7224 */ /* 0x000fce00078e009e */
.L_x_49185:
[----:B------:R-:W-:Y:S05]  /*d000*/  BSYNC B3 ;  /* 0x0000000000037941 */ /* 0x000fea0003800000 */
.L_x_49183:
        /* <DEDUP_REMOVED lines=16> */
.L_x_49189:
[----:B------:R-:W-:Y:S05]  /*d110*/  BSYNC B4 ;  /* 0x0000000000047941 */ /* 0x000fea0003800000 */
.L_x_49188:
        /* <DEDUP_REMOVED lines=44> */
.L_x_49187:
[----:B------:R-:W-:Y:S05]  /*d3e0*/  BSYNC B3 ;  /* 0x0000000000037941 */ /* 0x000fea0003800000 */
.L_x_49186:
        /* <DEDUP_REMOVED lines=12> */
.L_x_49182:
[----:B------:R-:W-:Y:S05]  /*d4b0*/  BSYNC B2 ;  /* 0x0000000000027941 */ /* 0x000fea0003800000 */
.L_x_49181:
        /* <DEDUP_REMOVED lines=18> */
.L_x_49193:
[----:B------:R-:W-:-:S07]  /*d5e0*/  MOV R79, R158 ;  /* 0x0000009e004f7202 */ /* 0x000fce0000000f00 */
.L_x_49194:
[----:B------:R-:W-:Y:S05]  /*d5f0*/  BSYNC B3 ;  /* 0x0000000000037941 */ /* 0x000fea0003800000 */
.L_x_49192:
        /* <DEDUP_REMOVED lines=16> */
.L_x_49198:
[----:B------:R-:W-:Y:S05]  /*d700*/  BSYNC B4 ;  /* 0x0000000000047941 */ /* 0x000fea0003800000 */
.L_x_49197:
        /* <DEDUP_REMOVED lines=44> */
.L_x_49196:
[----:B------:R-:W-:Y:S05]  /*d9d0*/  BSYNC B3 ;  /* 0x0000000000037941 */ /* 0x000fea0003800000 */
.L_x_49195:
        /* <DEDUP_REMOVED lines=12> */
.L_x_49191:
[----:B------:R-:W-:Y:S05]  /*daa0*/  BSYNC B2 ;  /* 0x0000000000027941 */ /* 0x000fea0003800000 */
.L_x_49190:
        /* <DEDUP_REMOVED lines=18> */
.L_x_49202:
[----:B------:R-:W-:-:S07]  /*dbd0*/  IMAD.MOV.U32 R157, RZ, RZ, R158 ;  /* 0x000000ffff9d7224 */ /* 0x000fce00078e009e */
.L_x_49203:
[----:B------:R-:W-:Y:S05]  /*dbe0*/  BSYNC B3 ;  /* 0x0000000000037941 */ /* 0x000fea0003800000 */
.L_x_49201:
        /* <DEDUP_REMOVED lines=16> */
.L_x_49207:
[----:B------:R-:W-:Y:S05]  /*dcf0*/  BSYNC B4 ;  /* 0x0000000000047941 */ /* 0x000fea0003800000 */
.L_x_49206:
        /* <DEDUP_REMOVED lines=44> */
.L_x_49205:
[----:B------:R-:W-:Y:S05]  /*dfc0*/  BSYNC B3 ;  /* 0x0000000000037941 */ /* 0x000fea0003800000 */
.L_x_49204:
        /* <DEDUP_REMOVED lines=12> */
.L_x_49200:
[----:B------:R-:W-:Y:S05]  /*e090*/  BSYNC B2 ;  /* 0x0000000000027941 */ /* 0x000fea0003800000 */
.L_x_49199:
        /* <DEDUP_REMOVED lines=18> */
.L_x_49211:
[----:B------:R-:W-:-:S07]  /*e1c0*/  MOV R81, R158 ;  /* 0x0000009e00517202 */ /* 0x000fce0000000f00 */
.L_x_49212:
[----:B------:R-:W-:Y:S05]  /*e1d0*/  BSYNC B3 ;  /* 0x0000000000037941 */ /* 0x000fea0003800000 */
.L_x_49210:
        /* <DEDUP_REMOVED lines=16> */
.L_x_49216:
[----:B------:R-:W-:Y:S05]  /*e2e0*/  BSYNC B4 ;  /* 0x0000000000047941 */ /* 0x000fea0003800000 */
.L_x_49215:
        /* <DEDUP_REMOVED lines=44> */
.L_x_49214:
[----:B------:R-:W-:Y:S05]  /*e5b0*/  BSYNC B3 ;  /* 0x0000000000037941 */ /* 0x000fea0003800000 */
.L_x_49213:
        /* <DEDUP_REMOVED lines=12> */
.L_x_49209:
[----:B------:R-:W-:Y:S05]  /*e680*/  BSYNC B2 ;  /* 0x0000000000027941 */ /* 0x000fea0003800000 */
.L_x_49208:
        /* <DEDUP_REMOVED lines=18> */
.L_x_49220:
[----:B------:R-:W-:-:S07]  /*e7b0*/  IMAD.MOV.U32 R157, RZ, RZ, R158 ;  /* 0x000000ffff9d7224 */ /* 0x000fce00078e009e */
.L_x_49221:
[----:B------:R-:W-:Y:S05]  /*e7c0*/  BSYNC B3 ;  /* 0x0000000000037941 */ /* 0x000fea0003800000 */
.L_x_49219:
        /* <DEDUP_REMOVED lines=16> */
.L_x_49225:
[----:B------:R-:W-:Y:S05]  /*e8d0*/  BSYNC B4 ;  /* 0x0000000000047941 */ /* 0x000fea0003800000 */
.L_x_49224:
        /* <DEDUP_REMOVED lines=44> */
.L_x_49223:
[----:B------:R-:W-:Y:S05]  /*eba0*/  BSYNC B3 ;  /* 0x0000000000037941 */ /* 0x000fea0003800000 */
.L_x_49222:
        /* <DEDUP_REMOVED lines=12> */
.L_x_49218:
[----:B------:R-:W-:Y:S05]  /*ec70*/  BSYNC B2 ;  /* 0x0000000000027941 */ /* 0x000fea0003800000 */
.L_x_49217:
        /* <DEDUP_REMOVED lines=18> */
.L_x_49229:
[----:B------:R-:W-:-:S07]  /*eda0*/  MOV R83, R158 ;  /* 0x0000009e00537202 */ /* 0x000fce0000000f00 */
.L_x_49230:
[----:B------:R-:W-:Y:S05]  /*edb0*/  BSYNC B3 ;  /* 0x0000000000037941 */ /* 0x000fea0003800000 */
.L_x_49228:
        /* <DEDUP_REMOVED lines=16> */
.L_x_49234:
[----:B------:R-:W-:Y:S05]  /*eec0*/  BSYNC B4 ;  /* 0x0000000000047941 */ /* 0x000fea0003800000 */
.L_x_49233:
        /* <DEDUP_REMOVED lines=44> */
.L_x_49232:
[----:B------:R-:W-:Y:S05]  /*f190*/  BSYNC B3 ;  /* 0x0000000000037941 */ /* 0x000fea0003800000 */
.L_x_49231:
        /* <DEDUP_REMOVED lines=12> */
.L_x_49227:
[----:B------:R-:W-:Y:S05]  /*f260*/  BSYNC B2 ;  /* 0x0000000000027941 */ /* 0x000fea0003800000 */
.L_x_49226:
        /* <DEDUP_REMOVED lines=26> */
.L_x_49236:
[----:B------:R-:W-:Y:S05]  /*f410*/  BSYNC B2 ;  /* 0x0000000000027941 */ /* 0x000fea0003800000 */
.L_x_49235:
[----:B------:R-:W-:Y:S01]  /*f420*/  VIADD R134, R134, 0x20 ;  /* 0x0000002086867836 */ /* 0x000fe20000000000 */
[----:B------:R-:W-:-:S07]  /*f430*/  IADD3 R135, R135, 0x20, RZ ;  /* 0x0000002087877810 */ /* 0x000fce0007ffe0ff */
.L_x_49162:
[----:B------:R-:W-:Y:S05]  /*f440*/  BSYNC B1 ;  /* 0x0000000000017941 */ /* 0x000fea0003800000 */
.L_x_49161:
        /* <DEDUP_REMOVED lines=32> */
.L_x_49242:
[----:B------:R-:W-:-:S07]  /*f650*/  MOV R90, R158 ;  /* 0x0000009e005a7202 */ /* 0x000fce0000000f00 */
.L_x_49243:
[----:B------:R-:W-:Y:S05]  /*f660*/  BSYNC B3 ;  /* 0x0000000000037941 */ /* 0x000fea0003800000 */
.L_x_49241:
        /* <DEDUP_REMOVED lines=16> */
.L_x_49247:
[----:B------:R-:W-:Y:S05]  /*f770*/  BSYNC B4 ;  /* 0x0000000000047941 */ /* 0x000fea0003800000 */
.L_x_49246:
        /* <DEDUP_REMOVED lines=43> */
.L_x_49245:
[----:B------:R-:W-:Y:S05]  /*fa30*/  BSYNC B3 ;  /* 0x0000000000037941 */ /* 0x000fea0003800000 */
.L_x_49244:
        /* <DEDUP_REMOVED lines=12> */
.L_x_49240:
[----:B------:R-:W-:Y:S05]  /*fb00*/  BSYNC B2 ;  /* 0x0000000000027941 */ /* 0x000fea0003800000 */
.L_x_49239:
        /* <DEDUP_REMOVED lines=18> */
.L_x_49251:
[----:B------:R-:W-:-:S07]  /*fc30*/  MOV R85, R158 ;  /* 0x0000009e00557202 */ /* 0x000fce0000000f00 */
.L_x_49252:
[----:B------:R-:W-:Y:S05]  /*fc40*/  BSYNC B3 ;  /* 0x0000000000037941 */ /* 0x000fea0003800000 */
.L_x_49250:
        /* <DEDUP_REMOVED lines=16> */
.L_x_49256:
[----:B------:R-:W-:Y:S05]  /*fd50*/  BSYNC B4 ;  /* 0x0000000000047941 */ /* 0x000fea0003800000 */
.L_x_49255:
        /* <DEDUP_REMOVED lines=44> */
.L_x_49254:
[----:B------:R-:W-:Y:S05]  /*10020*/  BSYNC B3 ;  /* 0x0000000000037941 */ /* 0x000fea0003800000 */
.L_x_49253:
        /* <DEDUP_REMOVED lines=12> */
.L_x_49249:
[----:B------:R-:W-:Y:S05]  /*100f0*/  BSYNC B2 ;  /* 0x0000000000027941 */ /* 0x000fea0003800000 */
.L_x_49248:
        /* <DEDUP_REMOVED lines=18> */
.L_x_49260:
[----:B------:R-:W-:-:S07]  /*10220*/  IMAD.MOV.U32 R157, RZ, RZ, R158 ;  /* 0x000000ffff9d7224 */ /* 0x000fce00078e009e */
.L_x_49261:
[----:B------:R-:W-:Y:S05]  /*10230*/  BSYNC B3 ;  /* 0x0000000000037941 */ /* 0x000fea0003800000 */
.L_x_49259:
        /* <DEDUP_REMOVED lines=16> */
.L_x_49265:
[----:B------:R-:W-:Y:S05]  /*10340*/  BSYNC B4 ;  /* 0x0000000000047941 */ /* 0x000fea0003800000 */
.L_x_49264:
        /* <DEDUP_REMOVED lines=44> */
.L_x_49263:
[----:B------:R-:W-:Y:S05]  /*10610*/  BSYNC B3 ;  /* 0x0000000000037941 */ /* 0x000fea0003800000 */
.L_x_49262:
        /* <DEDUP_REMOVED lines=12> */
.L_x_49258:
[----:B------:R-:W-:Y:S05]  /*106e0*/  BSYNC B2 ;  /* 0x0000000000027941 */ /* 0x000fea0003800000 */
.L_x_49257:
        /* <DEDUP_REMOVED lines=18> */
.L_x_49269:
[----:B------:R-:W-:-:S07]  /*10810*/  MOV R87, R158 ;  /* 0x0000009e00577202 */ /* 0x000fce0000000f00 */
.L_x_49270:
[----:B------:R-:W-:Y:S05]  /*10820*/  BSYNC B3 ;  /* 0x0000000000037941 */ /* 0x000fea0003800000 */
.L_x_49268:
        /* <DEDUP_REMOVED lines=16> */
.L_x_49274:
[----:B------:R-:W-:Y:S05]  /*10930*/  BSYNC B4 ;  /* 0x0000000000047941 */ /* 0x000fea0003800000 */
.L_x_49273:
        /* <DEDUP_REMOVED lines=44> */
.L_x_49272:
[----:B------:R-:W-:Y:S05]  /*10c00*/  BSYNC B3 ;  /* 0x0000000000037941 */ /* 0x000fea0003800000 */
.L_x_49271:
        /* <DEDUP_REMOVED lines=12> */
.L_x_49267:
[----:B------:R-:W-:Y:S05]  /*10cd0*/  BSYNC B2 ;  /* 0x0000000000027941 */ /* 0x000fea0003800000 */
.L_x_49266:
        /* <DEDUP_REMOVED lines=18> */
.L_x_49278:
[----:B------:R-:W-:-:S07]  /*10e00*/  IMAD.MOV.U32 R157, RZ, RZ, R158 ;  /* 0x000000ffff9d7224 */ /* 0x000fce00078e009e */
.L_x_49279:
[----:B------:R-:W-:Y:S05]  /*10e10*/  BSYNC B3 ;  /* 0x0000000000037941 */ /* 0x000fea0003800000 */
.L_x_49277:
        /* <DEDUP_REMOVED lines=16> */
.L_x_49283:
[----:B------:R-:W-:Y:S05]  /*10f20*/  BSYNC B4 ;  /* 0x0000000000047941 */ /* 0x000fea0003800000 */
.L_x_49282:
        /* <DEDUP_REMOVED lines=44> */
.L_x_49281:
[----:B------:R-:W-:Y:S05]  /*111f0*/  BSYNC B3 ;  /* 0x0000000000037941 */ /* 0x000fea0003800000 */
.L_x_49280:
        /* <DEDUP_REMOVED lines=12> */
.L_x_49276:
[----:B------:R-:W-:Y:S05]  /*112c0*/  BSYNC B2 ;  /* 0x0000000000027941 */ /* 0x000fea0003800000 */
.L_x_49275:
        /* <DEDUP_REMOVED lines=18> */
.L_x_49287:
[----:B------:R-:W-:-:S07]  /*113f0*/  MOV R89, R158 ;  /* 0x0000009e00597202 */ /* 0x000fce0000000f00 */
.L_x_49288:
[----:B------:R-:W-:Y:S05]  /*11400*/  BSYNC B3 ;  /* 0x0000000000037941 */ /* 0x000fea0003800000 */
.L_x_49286:
        /* <DEDUP_REMOVED lines=16> */
.L_x_49292:
[----:B------:R-:W-:Y:S05]  /*11510*/  BSYNC B4 ;  /* 0x0000000000047941 */ /* 0x000fea0003800000 */
.L_x_49291:
        /* <DEDUP_REMOVED lines=44> */
.L_x_49290:
[----:B------:R-:W-:Y:S05]  /*117e0*/  BSYNC B3 ;  /* 0x0000000000037941 */ /* 0x000fea0003800000 */
.L_x_49289:
        /* <DEDUP_REMOVED lines=12> */
.L_x_49285:
[----:B------:R-:W-:Y:S05]  /*118b0*/  BSYNC B2 ;  /* 0x0000000000027941 */ /* 0x000fea0003800000 */
.L_x_49284:
        /* <DEDUP_REMOVED lines=18> */
.L_x_49296:
[----:B------:R-:W-:-:S07]  /*119e0*/  IMAD.MOV.U32 R157, RZ, RZ, R158 ;  /* 0x000000ffff9d7224 */ /* 0x000fce00078e009e */
.L_x_49297:
[----:B------:R-:W-:Y:S05]  /*119f0*/  BSYNC B3 ;  /* 0x0000000000037941 */ /* 0x000fea0003800000 */
.L_x_49295:
        /* <DEDUP_REMOVED lines=16> */
.L_x_49301:
[----:B------:R-:W-:Y:S05]  /*11b00*/  BSYNC B4 ;  /* 0x0000000000047941 */ /* 0x000fea0003800000 */
.L_x_49300:
        /* <DEDUP_REMOVED lines=44> */
.L_x_49299:
[----:B------:R-:W-:Y:S05]  /*11dd0*/  BSYNC B3 ;  /* 0x0000000000037941 */ /* 0x000fea0003800000 */
.L_x_49298:
        /* <DEDUP_REMOVED lines=12> */
.L_x_49294:
[----:B------:R-:W-:Y:S05]  /*11ea0*/  BSYNC B2 ;  /* 0x0000000000027941 */ /* 0x000fea0003800000 */
.L_x_49293:
        /* <DEDUP_REMOVED lines=18> */
.L_x_49305:
[----:B------:R-:W-:-:S07]  /*11fd0*/  MOV R91, R158 ;  /* 0x0000009e005b7202 */ /* 0x000fce0000000f00 */
.L_x_49306:
[----:B------:R-:W-:Y:S05]  /*11fe0*/  BSYNC B3 ;  /* 0x0000000000037941 */ /* 0x000fea0003800000 */
.L_x_49304:
        /* <DEDUP_REMOVED lines=16> */
.L_x_49310:
[----:B------:R-:W-:Y:S05]  /*120f0*/  BSYNC B4 ;  /* 0x0000000000047941 */ /* 0x000fea0003800000 */
.L_x_49309:
        /* <DEDUP_REMOVED lines=44> */
.L_x_49308:
[----:B------:R-:W-:Y:S05]  /*123c0*/  BSYNC B3 ;  /* 0x0000000000037941 */ /* 0x000fea0003800000 */
.L_x_49307:
        /* <DEDUP_REMOVED lines=12> */
.L_x_49303:
[----:B------:R-:W-:Y:S05]  /*12490*/  BSYNC B2 ;  /* 0x0000000000027941 */ /* 0x000fea0003800000 */
.L_x_49302:
        /* <DEDUP_REMOVED lines=26> */
.L_x_49312:
[----:B------:R-:W-:Y:S05]  /*12640*/  BSYNC B2 ;  /* 0x0000000000027941 */ /* 0x000fea0003800000 */
.L_x_49311:
[----:B------:R-:W-:Y:S01]  /*12650*/  VIADD R134, R134, 0x20 ;  /* 0x0000002086867836 */ /* 0x000fe20000000000 */
[----:B------:R-:W-:-:S07]  /*12660*/  IADD3 R135, R135, 0x20, RZ ;  /* 0x0000002087877810 */ /* 0x000fce0007ffe0ff */
.L_x_49238:
[----:B------:R-:W-:Y:S05]  /*12670*/  BSYNC B1 ;  /* 0x0000000000017941 */ /* 0x000fea0003800000 */
.L_x_49237:
        /* <DEDUP_REMOVED lines=32> */
.L_x_49318:
[----:B------:R-:W-:-:S07]  /*12880*/  MOV R98, R158 ;  /* 0x0000009e00627202 */ /* 0x000fce0000000f00 */
.L_x_49319:
[----:B------:R-:W-:Y:S05]  /*12890*/  BSYNC B3 ;  /* 0x0000000000037941 */ /* 0x000fea0003800000 */
.L_x_49317:
        /* <DEDUP_REMOVED lines=16> */
.L_x_49323:
[----:B------:R-:W-:Y:S05]  /*129a0*/  BSYNC B4 ;  /* 0x0000000000047941 */ /* 0x000fea0003800000 */
.L_x_49322:
        /* <DEDUP_REMOVED lines=43> */
.L_x_49321:
[----:B------:R-:W-:Y:S05]  /*12c60*/  BSYNC B3 ;  /* 0x0000000000037941 */ /* 0x000fea0003800000 */
.L_x_49320:
        /* <DEDUP_REMOVED lines=12> */
.L_x_49316:
[----:B------:R-:W-:Y:S05]  /*12d30*/  BSYNC B2 ;  /* 0x0000000000027941 */ /* 0x000fea0003800000 */
.L_x_49315:
        /* <DEDUP_REMOVED lines=18> */
.L_x_49327:
[----:B------:R-:W-:-:S07]  /*12e60*/  MOV R93, R158 ;  /* 0x0000009e005d7202 */ /* 0x000fce0000000f00 */
.L_x_49328:
[----:B------:R-:W-:Y:S05]  /*12e70*/  BSYNC B3 ;  /* 0x0000000000037941 */ /* 0x000fea0003800000 */
.L_x_49326:
        /* <DEDUP_REMOVED lines=16> */
.L_x_49332:
[----:B------:R-:W-:Y:S05]  /*12f80*/  BSYNC B4 ;  /* 0x0000000000047941 */ /* 0x000fea0003800000 */
.L_x_49331:
        /* <DEDUP_REMOVED lines=44> */
.L_x_49330:
[----:B------:R-:W-:Y:S05]  /*13250*/  BSYNC B3 ;  /* 0x0000000000037941 */ /* 0x000fea0003800000 */
.L_x_49329:
        /* <DEDUP_REMOVED lines=12> */
.L_x_49325:
[----:B------:R-:W-:Y:S05]  /*13320*/  BSYNC B2 ;  /* 0x0000000000027941 */ /* 0x000fea0003800000 */
.L_x_49324:
        /* <DEDUP_REMOVED lines=18> */
.L_x_49336:
[----:B------:R-:W-:-:S07]  /*13450*/  IMAD.MOV.U32 R157, RZ, RZ, R158 ;  /* 0x000000ffff9d7224 */ /* 0x000fce00078e009e */
.L_x_49337:
[----:B------:R-:W-:Y:S05]  /*13460*/  BSYNC B3 ;  /* 0x0000000000037941 */ /* 0x000fea0003800000 */
.L_x_49335:
        /* <DEDUP_REMOVED lines=16> */
.L_x_49341:
[----:B------:R-:W-:Y:S05]  /*13570*/  BSYNC B4 ;  /* 0x0000000000047941 */ /* 0x000fea0003800000 */
.L_x_49340:
        /* <DEDUP_REMOVED lines=44> */
.L_x_49339:
[----:B------:R-:W-:Y:S05]  /*13840*/  BSYNC B3 ;  /* 0x0000000000037941 */ /* 0x000fea0003800000 */
.L_x_49338:
        /* <DEDUP_REMOVED lines=12> */
.L_x_49334:
[----:B------:R-:W-:Y:S05]  /*13910*/  BSYNC B2 ;  /* 0x0000000000027941 */ /* 0x000fea0003800000 */
.L_x_49333:
        /* <DEDUP_REMOVED lines=18> */
.L_x_49345:
[----:B------:R-:W-:-:S07]  /*13a40*/  MOV R95, R158 ;  /* 0x0000009e005f7202 */ /* 0x000fce0000000f00 */
.L_x_49346:
[----:B------:R-:W-:Y:S05]  /*13a50*/  BSYNC B3 ;  /* 0x0000000000037941 */ /* 0x000fea0003800000 */
.L_x_49344:
        /* <DEDUP_REMOVED lines=16> */
.L_x_49350:
[----:B------:R-:W-:Y:S05]  /*13b60*/  BSYNC B4 ;  /* 0x0000000000047941 */ /* 0x000fea0003800000 */
.L_x_49349:
        /* <DEDUP_REMOVED lines=44> */
.L_x_49348:
[----:B------:R-:W-:Y:S05]  /*13e30*/  BSYNC B3 ;  /* 0x0000000000037941 */ /* 0x000fea0003800000 */
.L_x_49347:
        /* <DEDUP_REMOVED lines=12> */
.L_x_49343:
[----:B------:R-:W-:Y:S05]  /*13f00*/  BSYNC B2 ;  /* 0x0000000000027941 */ /* 0x000fea0003800000 */
.L_x_49342:
        /* <DEDUP_REMOVED lines=18> */
.L_x_49354:
[----:B------:R-:W-:-:S07]  /*14030*/  IMAD.MOV.U32 R157, RZ, RZ, R158 ;  /* 0x000000ffff9d7224 */ /* 0x000fce00078e009e */
.L_x_49355:
[----:B------:R-:W-:Y:S05]  /*14040*/  BSYNC B3 ;  /* 0x0000000000037941 */ /* 0x000fea0003800000 */
.L_x_49353:
        /* <DEDUP_REMOVED lines=16> */
.L_x_49359:
[----:B------:R-:W-:Y:S05]  /*14150*/  BSYNC B4 ;  /* 0x0000000000047941 */ /* 0x000fea0003800000 */
.L_x_49358:
        /* <DEDUP_REMOVED lines=44> */
.L_x_49357:
[----:B------:R-:W-:Y:S05]  /*14420*/  BSYNC B3 ;  /* 0x0000000000037941 */ /* 0x000fea0003800000 */
.L_x_49356:
        /* <DEDUP_REMOVED lines=12> */
.L_x_49352:
[----:B------:R-:W-:Y:S05]  /*144f0*/  BSYNC B2 ;  /* 0x0000000000027941 */ /* 0x000fea0003800000 */
.L_x_49351:
        /* <DEDUP_REMOVED lines=18> */
.L_x_49363:
[----:B------:R-:W-:-:S07]  /*14620*/  MOV R97, R158 ;  /* 0x0000009e00617202 */ /* 0x000fce0000000f00 */
.L_x_49364:
[----:B------:R-:W-:Y:S05]  /*14630*/  BSYNC B3 ;  /* 0x0000000000037941 */ /* 0x000fea0003800000 */
.L_x_49362:
        /* <DEDUP_REMOVED lines=16> */
.L_x_49368:
[----:B------:R-:W-:Y:S05]  /*14740*/  BSYNC B4 ;  /* 0x0000000000047941 */ /* 0x000fea0003800000 */
.L_x_49367:
        /* <DEDUP_REMOVED lines=44> */
.L_x_49366:
[----:B------:R-:W-:Y:S05]  /*14a10*/  BSYNC B3 ;  /* 0x0000000000037941 */ /* 0x000fea0003800000 */
.L_x_49365:
        /* <DEDUP_REMOVED lines=12> */
.L_x_49361:
[----:B------:R-:W-:Y:S05]  /*14ae0*/  BSYNC B2 ;  /* 0x0000000000027941 */ /* 0x000fea0003800000 */
.L_x_49360:
        /* <DEDUP_REMOVED lines=18> */
.L_x_49372:
[----:B------:R-:W-:-:S07]  /*14c10*/  IMAD.MOV.U32 R157, RZ, RZ, R158 ;  /* 0x000000ffff9d7224 */ /* 0x000fce00078e009e */
.L_x_49373:
[----:B------:R-:W-:Y:S05]  /*14c20*/  BSYNC B3 ;  /* 0x0000000000037941 */ /* 0x000fea0003800000 */
.L_x_49371:
        /* <DEDUP_REMOVED lines=16> */
.L_x_49377:
[----:B------:R-:W-:Y:S05]  /*14d30*/  BSYNC B4 ;  /* 0x0000000000047941 */ /* 0x000fea0003800000 */
.L_x_49376:
        /* <DEDUP_REMOVED lines=44> */
.L_x_49375:
[----:B------:R-:W-:Y:S05]  /*15000*/  BSYNC B3 ;  /* 0x0000000000037941 */ /* 0x000fea0003800000 */
.L_x_49374:
        /* <DEDUP_REMOVED lines=12> */
.L_x_49370:
[----:B------:R-:W-:Y:S05]  /*150d0*/  BSYNC B2 ;  /* 0x0000000000027941 */ /* 0x000fea0003800000 */
.L_x_49369:
        /* <DEDUP_REMOVED lines=18> */
.L_x_49381:
[----:B------:R-:W-:-:S07]  /*15200*/  MOV R99, R158 ;  /* 0x0000009e00637202 */ /* 0x000fce0000000f00 */
.L_x_49382:
[----:B------:R-:W-:Y:S05]  /*15210*/  BSYNC B3 ;  /* 0x0000000000037941 */ /* 0x000fea0003800000 */
.L_x_49380:
        /* <DEDUP_REMOVED lines=16> */
.L_x_49386:
[----:B------:R-:W-:Y:S05]  /*15320*/  BSYNC B4 ;  /* 0x0000000000047941 */ /* 0x000fea0003800000 */
.L_x_49385:
        /* <DEDUP_REMOVED lines=44> */
.L_x_49384:
[----:B------:R-:W-:Y:S05]  /*155f0*/  BSYNC B3 ;  /* 0x0000000000037941 */ /* 0x000fea0003800000 */
.L_x_49383:
        /* <DEDUP_REMOVED lines=12> */
.L_x_49379:
[----:B------:R-:W-:Y:S05]  /*156c0*/  BSYNC B2 ;  /* 0x0000000000027941 */ /* 0x000fea0003800000 */
.L_x_49378:
        /* <DEDUP_REMOVED lines=26> */
.L_x_49388:
[----:B------:R-:W-:Y:S05]  /*15870*/  BSYNC B2 ;  /* 0x0000000000027941 */ /* 0x000fea0003800000 */
.L_x_49387:
[----:B------:R-:W-:Y:S01]  /*15880*/  VIADD R134, R134, 0x20 ;  /* 0x0000002086867836 */ /* 0x000fe20000000000 */
[----:B------:R-:W-:-:S07]  /*15890*/  IADD3 R135, R135, 0x20, RZ ;  /* 0x0000002087877810 */ /* 0x000fce0007ffe0ff */
.L_x_49314:
[----:B------:R-:W-:Y:S05]  /*158a0*/  BSYNC B1 ;  /* 0x0000000000017941 */ /* 0x000fea0003800000 */
.L_x_49313:
        /* <DEDUP_REMOVED lines=32> */
.L_x_49394:
[----:B------:R-:W-:-:S07]  /*15ab0*/  MOV R106, R158 ;  /* 0x0000009e006a7202 */ /* 0x000fce0000000f00 */
.L_x_49395:
[----:B------:R-:W-:Y:S05]  /*15ac0*/  BSYNC B3 ;  /* 0x0000000000037941 */ /* 0x000fea0003800000 */
.L_x_49393:
        /* <DEDUP_REMOVED lines=16> */
.L_x_49399:
[----:B------:R-:W-:Y:S05]  /*15bd0*/  BSYNC B4 ;  /* 0x0000000000047941 */ /* 0x000fea0003800000 */
.L_x_49398:
        /* <DEDUP_REMOVED lines=43> */
.L_x_49397:
[----:B------:R-:W-:Y:S05]  /*15e90*/  BSYNC B3 ;  /* 0x0000000000037941 */ /* 0x000fea0003800000 */
.L_x_49396:
        /* <DEDUP_REMOVED lines=12> */
.L_x_49392:
[----:B------:R-:W-:Y:S05]  /*15f60*/  BSYNC B2 ;  /* 0x0000000000027941 */ /* 0x000fea0003800000 */
.L_x_49391:
        /* <DEDUP_REMOVED lines=18> */
.L_x_49403:
[----:B------:R-:W-:-:S07]  /*16090*/  MOV R101, R158 ;  /* 0x0000009e00657202 */ /* 0x000fce0000000f00 */
.L_x_49404:
[----:B------:R-:W-:Y:S05]  /*160a0*/  BSYNC B3 ;  /* 0x0000000000037941 */ /* 0x000fea0003800000 */
.L_x_49402:
        /* <DEDUP_REMOVED lines=16> */
.L_x_49408:
[----:B------:R-:W-:Y:S05]  /*161b0*/  BSYNC B4 ;  /* 0x0000000000047941 */ /* 0x000fea0003800000 */
.L_x_49407:
        /* <DEDUP_REMOVED lines=44> */
.L_x_49406:
[----:B------:R-:W-:Y:S05]  /*16480*/  BSYNC B3 ;  /* 0x0000000000037941 */ /* 0x000fea0003800000 */
.L_x_49405:
        /* <DEDUP_REMOVED lines=12> */
.L_x_49401:
[----:B------:R-:W-:Y:S05]  /*16550*/  BSYNC B2 ;  /* 0x0000000000027941 */ /* 0x000fea0003800000 */
.L_x_49400:
        /* <DEDUP_REMOVED lines=18> */
.L_x_49412:
[----:B------:R-:W-:-:S07]  /*16680*/  IMAD.MOV.U32 R157, RZ, RZ, R158 ;  /* 0x000000ffff9d7224 */ /* 0x000fce00078e009e */
.L_x_49413:
[----:B------:R-:W-:Y:S05]  /*16690*/  BSYNC B3 ;  /* 0x0000000000037941 */ /* 0x000fea0003800000 */
.L_x_49411:
        /* <DEDUP_REMOVED lines=16> */
.L_x_49417:
[----:B------:R-:W-:Y:S05]  /*167a0*/  BSYNC B4 ;  /* 0x0000000000047941 */ /* 0x000fea0003800000 */
.L_x_49416:
        /* <DEDUP_REMOVED lines=44> */
.L_x_49415:
[----:B------:R-:W-:Y:S05]  /*16a70*/  BSYNC B3 ;  /* 0x0000000000037941 */ /* 0x000fea0003800000 */
.L_x_49414:
        /* <DEDUP_REMOVED lines=12> */
.L_x_49410:
[----:B------:R-:W-:Y:S05]  /*16b40*/  BSYNC B2 ;  /* 0x0000000000027941 */ /* 0x000fea0003800000 */
.L_x_49409:
        /* <DEDUP_REMOVED lines=18> */
.L_x_49421:
[----:B------:R-:W-:-:S07]  /*16c70*/  MOV R103, R158 ;  /* 0x0000009e00677202 */ /* 0x000fce0000000f00 */
.L_x_49422:
[----:B------:R-:W-:Y:S05]  /*16c80*/  BSYNC B3 ;  /* 0x0000000000037941 */ /* 0x000fea0003800000 */
.L_x_49420:
        /* <DEDUP_REMOVED lines=16> */
.L_x_49426:
[----:B------:R-:W-:Y:S05]  /*16d90*/  BSYNC B4 ;  /* 0x0000000000047941 */ /* 0x000fea0003800000 */
.L_x_49425:
        /* <DEDUP_REMOVED lines=44> */
.L_x_49424:
[----:B------:R-:W-:Y:S05]  /*17060*/  BSYNC B3 ;  /* 0x0000000000037941 */ /* 0x000fea0003800000 */
.L_x_49423:
        /* <DEDUP_REMOVED lines=12> */
.L_x_49419:
[----:B------:R-:W-:Y:S05]  /*17130*/  BSYNC B2 ;  /* 0x0000000000027941 */ /* 0x000fea0003800000 */
.L_x_49418:
        /* <DEDUP_REMOVED lines=18> */
.L_x_49430:
[----:B------:R-:W-:-:S07]  /*17260*/  IMAD.MOV.U32 R157, RZ, RZ, R158 ;  /* 0x000000ffff9d7224 */ /* 0x000fce00078e009e */
.L_x_49431:
[----:B------:R-:W-:Y:S05]  /*17270*/  BSYNC B3 ;  /* 0x0000000000037941 */ /* 0x000fea0003800000 */
.L_x_49429:
        /* <DEDUP_REMOVED lines=16> */
.L_x_49435:
[----:B------:R-:W-:Y:S05]  /*17380*/  BSYNC B4 ;  /* 0x0000000000047941 */ /* 0x000fea0003800000 */
.L_x_49434:
        /* <DEDUP_REMOVED lines=44> */
.L_x_49433:
[----:B------:R-:W-:Y:S05]  /*17650*/  BSYNC B3 ;  /* 0x0000000000037941 */ /* 0x000fea0003800000 */
.L_x_49432:
        /* <DEDUP_REMOVED lines=12> */
.L_x_49428:
[----:B------:R-:W-:Y:S05]  /*17720*/  BSYNC B2 ;  /* 0x0000000000027941 */ /* 0x000fea0003800000 */
.L_x_49427:
        /* <DEDUP_REMOVED lines=18> */
.L_x_49439:
[----:B------:R-:W-:-:S07]  /*17850*/  MOV R105, R158 ;  /* 0x0000009e00697202 */ /* 0x000fce0000000f00 */
.L_x_49440:
[----:B------:R-:W-:Y:S05]  /*17860*/  BSYNC B3 ;  /* 0x0000000000037941 */ /* 0x000fea0003800000 */
.L_x_49438:
        /* <DEDUP_REMOVED lines=16> */
.L_x_49444:
[----:B------:R-:W-:Y:S05]  /*17970*/  BSYNC B4 ;  /* 0x0000000000047941 */ /* 0x000fea0003800000 */
.L_x_49443:
        /* <DEDUP_REMOVED lines=44> */
.L_x_49442:
[----:B------:R-:W-:Y:S05]  /*17c40*/  BSYNC B3 ;  /* 0x0000000000037941 */ /* 0x000fea0003800000 */
.L_x_49441:
        /* <DEDUP_REMOVED lines=12> */
.L_x_49437:
[----:B------:R-:W-:Y:S05]  /*17d10*/  BSYNC B2 ;  /* 0x0000000000027941 */ /* 0x000fea0003800000 */
.L_x_49436:
        /* <DEDUP_REMOVED lines=18> */
.L_x_49448:
[----:B------:R-:W-:-:S07]  /*17e40*/  IMAD.MOV.U32 R157, RZ, RZ, R158 ;  /* 0x000000ffff9d7224 */ /* 0x000fce00078e009e */
.L_x_49449:
[----:B------:R-:W-:Y:S05]  /*17e50*/  BSYNC B3 ;  /* 0x0000000000037941 */ /* 0x000fea0003800000 */
.L_x_49447:
        /* <DEDUP_REMOVED lines=16> */
.L_x_49453:
[----:B------:R-:W-:Y:S05]  /*17f60*/  BSYNC B4 ;  /* 0x0000000000047941 */ /* 0x000fea0003800000 */
.L_x_49452:
        /* <DEDUP_REMOVED lines=44> */
.L_x_49451:
[----:B------:R-:W-:Y:S05]  /*18230*/  BSYNC B3 ;  /* 0x0000000000037941 */ /* 0x000fea0003800000 */
.L_x_49450:
        /* <DEDUP_REMOVED lines=12> */
.L_x_49446:
[----:B------:R-:W-:Y:S05]  /*18300*/  BSYNC B2 ;  /* 0x0000000000027941 */ /* 0x000fea0003800000 */
.L_x_49445:
        /* <DEDUP_REMOVED lines=18> */
.L_x_49457:
[----:B------:R-:W-:-:S07]  /*18430*/  MOV R107, R158 ;  /* 0x0000009e006b7202 */ /* 0x000fce0000000f00 */
.L_x_49458:
[----:B------:R-:W-:Y:S05]  /*18440*/  BSYNC B3 ;  /* 0x0000000000037941 */ /* 0x000fea0003800000 */
.L_x_49456:
        /* <DEDUP_REMOVED lines=16> */
.L_x_49462:
[----:B------:R-:W-:Y:S05]  /*18550*/  BSYNC B4 ;  /* 0x0000000000047941 */ /* 0x000fea0003800000 */
.L_x_49461:
        /* <DEDUP_REMOVED lines=44> */
.L_x_49460:
[----:B------:R-:W-:Y:S05]  /*18820*/  BSYNC B3 ;  /* 0x0000000000037941 */ /* 0x000fea0003800000 */
.L_x_49459:
        /* <DEDUP_REMOVED lines=12> */
.L_x_49455:
[----:B------:R-:W-:Y:S05]  /*188f0*/  BSYNC B2 ;  /* 0x0000000000027941 */ /* 0x000fea0003800000 */
.L_x_49454:
        /* <DEDUP_REMOVED lines=26> */
.L_x_49464:
[----:B------:R-:W-:Y:S05]  /*18aa0*/  BSYNC B2 ;  /* 0x0000000000027941 */ /* 0x000fea0003800000 */
.L_x_49463:
[----:B------:R-:W-:Y:S01]  /*18ab0*/  VIADD R134, R134, 0x20 ;  /* 0x0000002086867836 */ /* 0x000fe20000000000 */
[----:B------:R-:W-:-:S07]  /*18ac0*/  IADD3 R135, R135, 0x20, RZ ;  /* 0x0000002087877810 */ /* 0x000fce0007ffe0ff */
.L_x_49390:
[----:B------:R-:W-:Y:S05]  /*18ad0*/  BSYNC B1 ;  /* 0x0000000000017941 */ /* 0x000fea0003800000 */
.L_x_49389:
        /* <DEDUP_REMOVED lines=32> */
.L_x_49470:
[----:B------:R-:W-:-:S07]  /*18ce0*/  MOV R114, R158 ;  /* 0x0000009e00727202 */ /* 0x000fce0000000f00 */
.L_x_49471:
[----:B------:R-:W-:Y:S05]  /*18cf0*/  BSYNC B3 ;  /* 0x0000000000037941 */ /* 0x000fea0003800000 */
.L_x_49469:
        /* <DEDUP_REMOVED lines=16> */
.L_x_49475:
[----:B------:R-:W-:Y:S05]  /*18e00*/  BSYNC B4 ;  /* 0x0000000000047941 */ /* 0x000fea0003800000 */
.L_x_49474:
        /* <DEDUP_REMOVED lines=43> */
.L_x_49473:
[----:B------:R-:W-:Y:S05]  /*190c0*/  BSYNC B3 ;  /* 0x0000000000037941 */ /* 0x000fea0003800000 */
.L_x_49472:
        /* <DEDUP_REMOVED lines=12> */
.L_x_49468:
[----:B------:R-:W-:Y:S05]  /*19190*/  BSYNC B2 ;  /* 0x0000000000027941 */ /* 0x000fea0003800000 */
.L_x_49467:
        /* <DEDUP_REMOVED lines=18> */
.L_x_49479:
[----:B------:R-:W-:-:S07]  /*192c0*/  MOV R109, R158 ;  /* 0x0000009e006d7202 */ /* 0x000fce0000000f00 */
.L_x_49480:
[----:B------:R-:W-:Y:S05]  /*192d0*/  BSYNC B3 ;  /* 0x0000000000037941 */ /* 0x000fea0003800000 */
.L_x_49478:
        /* <DEDUP_REMOVED lines=16> */
.L_x_49484:
[----:B------:R-:W-:Y:S05]  /*193e0*/  BSYNC B4 ;  /* 0x0000000000047941 */ /* 0x000fea0003800000 */
.L_x_49483:
        /* <DEDUP_REMOVED lines=44> */
.L_x_49482:
[----:B------:R-:W-:Y:S05]  /*196b0*/  BSYNC B3 ;  /* 0x0000000000037941 */ /* 0x000fea0003800000 */
.L_x_49481:
        /* <DEDUP_REMOVED lines=12> */
.L_x_49477:
[----:B------:R-:W-:Y:S05]  /*19780*/  BSYNC B2 ;  /* 0x0000000000027941 */ /* 0x000fea0003800000 */
.L_x_49476:
        /* <DEDUP_REMOVED lines=18> */
.L_x_49488:
[----:B------:R-:W-:-:S07]  /*198b0*/  IMAD.MOV.U32 R157, RZ, RZ, R158 ;  /* 0x000000ffff9d7224 */ /* 0x000fce00078e009e */
.L_x_49489:
[----:B------:R-:W-:Y:S05]  /*198c0*/  BSYNC B3 ;  /* 0x0000000000037941 */ /* 0x000fea0003800000 */
.L_x_49487:
        /* <DEDUP_REMOVED lines=16> */
.L_x_49493:
[----:B------:R-:W-:Y:S05]  /*199d0*/  BSYNC B4 ;  /* 0x0000000000047941 */ /* 0x000fea0003800000 */
.L_x_49492:
        /* <DEDUP_REMOVED lines=44> */
.L_x_49491:
[----:B------:R-:W-:Y:S05]  /*19ca0*/  BSYNC B3 ;  /* 0x0000000000037941 */ /* 0x000fea0003800000 */
.L_x_49490:
        /* <DEDUP_REMOVED lines=12> */
.L_x_49486:
[----:B------:R-:W-:Y:S05]  /*19d70*/  BSYNC B2 ;  /* 0x0000000000027941 */ /* 0x000fea0003800000 */
.L_x_49485:
        /* <DEDUP_REMOVED lines=18> */
.L_x_49497:
[----:B------:R-:W-:-:S07]  /*19ea0*/  MOV R111, R158 ;  /* 0x0000009e006f7202 */ /* 0x000fce0000000f00 */
.L_x_49498:
[----:B------:R-:W-:Y:S05]  /*19eb0*/  BSYNC B3 ;  /* 0x0000000000037941 */ /* 0x000fea0003800000 */
.L_x_49496:
        /* <DEDUP_REMOVED lines=16> */
.L_x_49502:
[----:B------:R-:W-:Y:S05]  /*19fc0*/  BSYNC B4 ;  /* 0x0000000000047941 */ /* 0x000fea0003800000 */
.L_x_49501:
        /* <DEDUP_REMOVED lines=44> */
.L_x_49500:
[----:B------:R-:W-:Y:S05]  /*1a290*/  BSYNC B3 ;  /* 0x0000000000037941 */ /* 0x000fea0003800000 */
.L_x_49499:
        /* <DEDUP_REMOVED lines=12> */
.L_x_49495:
[----:B------:R-:W-:Y:S05]  /*1a360*/  BSYNC B2 ;  /* 0x0000000000027941 */ /* 0x000fea0003800000 */
.L_x_49494:
        /* <DEDUP_REMOVED lines=18> */
.L_x_49506:
[----:B------:R-:W-:-:S07]  /*1a490*/  IMAD.MOV.U32 R157, RZ, RZ, R158 ;  /* 0x000000ffff9d7224 */ /* 0x000fce00078e009e */
.L_x_49507:
[----:B------:R-:W-:Y:S05]  /*1a4a0*/  BSYNC B3 ;  /* 0x0000000000037941 */ /* 0x000fea0003800000 */
.L_x_49505:
        /* <DEDUP_REMOVED lines=16> */
.L_x_49511:
[----:B------:R-:W-:Y:S05]  /*1a5b0*/  BSYNC B4 ;  /* 0x0000000000047941 */ /* 0x000fea0003800000 */
.L_x_49510:
        /* <DEDUP_REMOVED lines=44> */
.L_x_49509:
[----:B------:R-:W-:Y:S05]  /*1a880*/  BSYNC B3 ;  /* 0x0000000000037941 */ /* 0x000fea0003800000 */
.L_x_49508:
        /* <DEDUP_REMOVED lines=12> */
.L_x_49504:
[----:B------:R-:W-:Y:S05]  /*1a950*/  BSYNC B2 ;  /* 0x0000000000027941 */ /* 0x000fea0003800000 */
.L_x_49503:
        /* <DEDUP_REMOVED lines=18> */
.L_x_49515:
[----:B------:R-:W-:-:S07]  /*1aa80*/  MOV R113, R158 ;  /* 0x0000009e00717202 */ /* 0x000fce0000000f00 */
.L_x_49516:
[----:B------:R-:W-:Y:S05]  /*1aa90*/  BSYNC B3 ;  /* 0x0000000000037941 */ /* 0x000fea0003800000 */
.L_x_49514:
        /* <DEDUP_REMOVED lines=16> */
.L_x_49520:
[----:B------:R-:W-:Y:S05]  /*1aba0*/  BSYNC B4 ;  /* 0x0000000000047941 */ /* 0x000fea0003800000 */
.L_x_49519:
        /* <DEDUP_REMOVED lines=44> */
.L_x_49518:
[----:B------:R-:W-:Y:S05]  /*1ae70*/  BSYNC B3 ;  /* 0x0000000000037941 */ /* 0x000fea0003800000 */
.L_x_49517:
        /* <DEDUP_REMOVED lines=12> */
.L_x_49513:
[----:B------:R-:W-:Y:S05]  /*1af40*/  BSYNC B2 ;  /* 0x0000000000027941 */ /* 0x000fea0003800000 */
.L_x_49512:
        /* <DEDUP_REMOVED lines=18> */
.L_x_49524:
[----:B------:R-:W-:-:S07]  /*1b070*/  IMAD.MOV.U32 R157, RZ, RZ, R158 ;  /* 0x000000ffff9d7224 */ /* 0x000fce00078e009e */
.L_x_49525:
[----:B------:R-:W-:Y:S05]  /*1b080*/  BSYNC B3 ;  /* 0x0000000000037941 */ /* 0x000fea0003800000 */
.L_x_49523:
        /* <DEDUP_REMOVED lines=16> */
.L_x_49529:
[----:B------:R-:W-:Y:S05]  /*1b190*/  BSYNC B4 ;  /* 0x0000000000047941 */ /* 0x000fea0003800000 */
.L_x_49528:
        /* <DEDUP_REMOVED lines=44> */
.L_x_49527:
[----:B------:R-:W-:Y:S05]  /*1b460*/  BSYNC B3 ;  /* 0x0000000000037941 */ /* 0x000fea0003800000 */
.L_x_49526:
        /* <DEDUP_REMOVED lines=12> */
.L_x_49522:
[----:B------:R-:W-:Y:S05]  /*1b530*/  BSYNC B2 ;  /* 0x0000000000027941 */ /* 0x000fea0003800000 */
.L_x_49521:
        /* <DEDUP_REMOVED lines=18> */
.L_x_49533:
[----:B------:R-:W-:-:S07]  /*1b660*/  MOV R115, R158 ;  /* 0x0000009e00737202 */ /* 0x000fce0000000f00 */
.L_x_49534:
[----:B------:R-:W-:Y:S05]  /*1b670*/  BSYNC B3 ;  /* 0x0000000000037941 */ /* 0x000fea0003800000 */
.L_x_49532:
        /* <DEDUP_REMOVED lines=16> */
.L_x_49538:
[----:B------:R-:W-:Y:S05]  /*1b780*/  BSYNC B4 ;  /* 0x0000000000047941 */ /* 0x000fea0003800000 */
.L_x_49537:
        /* <DEDUP_REMOVED lines=44> */
.L_x_49536:
[----:B------:R-:W-:Y:S05]  /*1ba50*/  BSYNC B3 ;  /* 0x0000000000037941 */ /* 0x000fea0003800000 */
.L_x_49535:
        /* <DEDUP_REMOVED lines=12> */
.L_x_49531:
[----:B------:R-:W-:Y:S05]  /*1bb20*/  BSYNC B2 ;  /* 0x0000000000027941 */ /* 0x000fea0003800000 */
.L_x_49530:
        /* <DEDUP_REMOVED lines=26> */
.L_x_49540:
[----:B------:R-:W-:Y:S05]  /*1bcd0*/  BSYNC B2 ;  /* 0x0000000000027941 */ /* 0x000fea0003800000 */
.L_x_49539:
[----:B------:R-:W-:Y:S01]  /*1bce0*/  VIADD R134, R134, 0x20 ;  /* 0x0000002086867836 */ /* 0x000fe20000000000 */
[----:B------:R-:W-:-:S07]  /*1bcf0*/  IADD3 R135, R135, 0x20, RZ ;  /* 0x0000002087877810 */ /* 0x000fce0007ffe0ff */
.L_x_49466:
[----:B------:R-:W-:Y:S05]  /*1bd00*/  BSYNC B1 ;  /* 0x0000000000017941 */ /* 0x000fea0003800000 */
.L_x_49465:
        /* <DEDUP_REMOVED lines=32> */
.L_x_49546:
[----:B------:R-:W-:-:S07]  /*1bf10*/  MOV R122, R158 ;  /* 0x0000009e007a7202 */ /* 0x000fce0000000f00 */
.L_x_49547:
[----:B------:R-:W-:Y:S05]  /*1bf20*/  BSYNC B3 ;  /* 0x0000000000037941 */ /* 0x000fea0003800000 */
.L_x_49545:
        /* <DEDUP_REMOVED lines=16> */
.L_x_49551:
[----:B------:R-:W-:Y:S05]  /*1c030*/  BSYNC B4 ;  /* 0x0000000000047941 */ /* 0x000fea0003800000 */
.L_x_49550:
        /* <DEDUP_REMOVED lines=41> */
[----:B------:R-:W-:Y:S01]  /*1c2d0*/  HFMA2.MMA R118, -RZ, RZ, 0, 0 ;  /* 0x00000000ff767435 */ /* 0x000fe200000001ff */
[----:B------:R-:W-:-:S10]  /*1c2e0*/  MOV R158, R116 ;  /* 0x00000074009e7202 */ /* 0x000fd40000000f00 */
.L_x_49549:
[----:B------:R-:W-:Y:S05]  /*1c2f0*/  BSYNC B3 ;  /* 0x0000000000037941 */ /* 0x000fea0003800000 */
.L_x_49548:
        /* <DEDUP_REMOVED lines=12> */
.L_x_49544:
[----:B------:R-:W-:Y:S05]  /*1c3c0*/  BSYNC B2 ;  /* 0x0000000000027941 */ /* 0x000fea0003800000 */
.L_x_49543:
        /* <DEDUP_REMOVED lines=18> */
.L_x_49555:
[----:B------:R-:W-:-:S07]  /*1c4f0*/  IMAD.MOV.U32 R117, RZ, RZ, R158 ;  /* 0x000000ffff757224 */ /* 0x000fce00078e009e */
.L_x_49556:
[----:B------:R-:W-:Y:S05]  /*1c500*/  BSYNC B3 ;  /* 0x0000000000037941 */ /* 0x000fea0003800000 */
.L_x_49554:
        /* <DEDUP_REMOVED lines=16> */
.L_x_49560:
[----:B------:R-:W-:Y:S05]  /*1c610*/  BSYNC B4 ;  /* 0x0000000000047941 */ /* 0x000fea0003800000 */
.L_x_49559:
        /* <DEDUP_REMOVED lines=44> */
.L_x_49558:
[----:B------:R-:W-:Y:S05]  /*1c8e0*/  BSYNC B3 ;  /* 0x0000000000037941 */ /* 0x000fea0003800000 */
.L_x_49557:
        /* <DEDUP_REMOVED lines=12> */
.L_x_49553:
[----:B------:R-:W-:Y:S05]  /*1c9b0*/  BSYNC B2 ;  /* 0x0000000000027941 */ /* 0x000fea0003800000 */
.L_x_49552:
        /* <DEDUP_REMOVED lines=18> */
.L_x_49564:
[----:B------:R-:W-:-:S07]  /*1cae0*/  MOV R157, R158 ;  /* 0x0000009e009d7202 */ /* 0x000fce0000000f00 */
.L_x_49565:
[----:B------:R-:W-:Y:S05]  /*1caf0*/  BSYNC B3 ;  /* 0x0000000000037941 */ /* 0x000fea0003800000 */
.L_x_49563:
        /* <DEDUP_REMOVED lines=16> */
.L_x_49569:
[----:B------:R-:W-:Y:S05]  /*1cc00*/  BSYNC B4 ;  /* 0x0000000000047941 */ /* 0x000fea0003800000 */
.L_x_49568:
        /* <DEDUP_REMOVED lines=44> */
.L_x_49567:
[----:B------:R-:W-:Y:S05]  /*1ced0*/  BSYNC B3 ;  /* 0x0000000000037941 */ /* 0x000fea0003800000 */
.L_x_49566:
        /* <DEDUP_REMOVED lines=12> */
.L_x_49562:
[----:B------:R-:W-:Y:S05]  /*1cfa0*/  BSYNC B2 ;  /* 0x0000000000027941 */ /* 0x000fea0003800000 */
.L_x_49561:
        /* <DEDUP_REMOVED lines=18> */
.L_x_49573:
[----:B------:R-:W-:-:S07]  /*1d0d0*/  MOV R119, R158 ;  /* 0x0000009e00777202 */ /* 0x000fce0000000f00 */
.L_x_49574:
[----:B------:R-:W-:Y:S05]  /*1d0e0*/  BSYNC B3 ;  /* 0x0000000000037941 */ /* 0x000fea0003800000 */
.L_x_49572:
        /* <DEDUP_REMOVED lines=16> */
.L_x_49578:
[----:B------:R-:W-:Y:S05]  /*1d1f0*/  BSYNC B4 ;  /* 0x0000000000047941 */ /* 0x000fea0003800000 */
.L_x_49577:
        /* <DEDUP_REMOVED lines=44> */
.L_x_49576:
[----:B------:R-:W-:Y:S05]  /*1d4c0*/  BSYNC B3 ;  /* 0x0000000000037941 */ /* 0x000fea0003800000 */
.L_x_49575:
        /* <DEDUP_REMOVED lines=12> */
.L_x_49571:
[----:B------:R-:W-:Y:S05]  /*1d590*/  BSYNC B2 ;  /* 0x0000000000027941 */ /* 0x000fea0003800000 */
.L_x_49570:
        /* <DEDUP_REMOVED lines=18> */
.L_x_49582:
[----:B------:R-:W-:-:S07]  /*1d6c0*/  IMAD.MOV.U32 R157, RZ, RZ, R158 ;  /* 0x000000ffff9d7224 */ /* 0x000fce00078e009e */
.L_x_49583:
[----:B------:R-:W-:Y:S05]  /*1d6d0*/  BSYNC B3 ;  /* 0x0000000000037941 */ /* 0x000fea0003800000 */
.L_x_49581:
        /* <DEDUP_REMOVED lines=16> */
.L_x_49587:
[----:B------:R-:W-:Y:S05]  /*1d7e0*/  BSYNC B4 ;  /* 0x0000000000047941 */ /* 0x000fea0003800000 */
.L_x_49586:
        /* <DEDUP_REMOVED lines=44> */
.L_x_49585:
[----:B------:R-:W-:Y:S05]  /*1dab0*/  BSYNC B3 ;  /* 0x0000000000037941 */ /* 0x000fea0003800000 */
.L_x_49584:
[----:B------:R-:W3:Y:S01]  /*1dac0*/  LDL R123, [R1+0xb0] ;  /* 0x0000b000017b7983 */ /* 0x000ee20000100800 */
[----:B------:R-:W-:Y:S02]  /*1dad0*/  I2FP.F32.U32 R120, R157 ;  /* 0x0000009d00787245 */ /* 0x000fe40000201000 */
[----:B------:R-:W-:-:S05]  /*1dae0*/  MOV R121, 0x2f800000 ;  /* 0x2f80000000797802 */ /* 0x000fca0000000f00 */
        /* <DEDUP_REMOVED lines=9> */
.L_x_49580:
[----:B------:R-:W-:Y:S05]  /*1db80*/  BSYNC B2 ;  /* 0x0000000000027941 */ /* 0x000fea0003800000 */
.L_x_49579:
        /* <DEDUP_REMOVED lines=18> */
.L_x_49591:
[----:B------:R-:W-:-:S07]  /*1dcb0*/  MOV R121, R158 ;  /* 0x0000009e00797202 */ /* 0x000fce0000000f00 */
.L_x_49592:
[----:B------:R-:W-:Y:S05]  /*1dcc0*/  BSYNC B3 ;  /* 0x0000000000037941 */ /* 0x000fea0003800000 */
.L_x_49590:
        /* <DEDUP_REMOVED lines=16> */
.L_x_49596:
[----:B------:R-:W-:Y:S05]  /*1ddd0*/  BSYNC B4 ;  /* 0x0000000000047941 */ /* 0x000fea0003800000 */
.L_x_49595:
        /* <DEDUP_REMOVED lines=44> */
.L_x_49594:
[----:B------:R-:W-:Y:S05]  /*1e0a0*/  BSYNC B3 ;  /* 0x0000000000037941 */ /* 0x000fea0003800000 */
.L_x_49593:
[----:B------:R-:W3:Y:S01]  /*1e0b0*/  LDL R157, [R1+0xac] ;  /* 0x0000ac00019d7983 */ /* 0x000ee20000100800 */
[----:B------:R-:W-:Y:S01]  /*1e0c0*/  HFMA2.MMA R122, -RZ, RZ, 0.1171875, 0 ;  /* 0x2f800000ff7a7435 */ /* 0x000fe200000001ff */
[----:B------:R-:W-:-:S09]  /*1e0d0*/  I2FP.F32.U32 R121, R121 ;  /* 0x0000007900797245 */ /* 0x000fd20000201000 */
        /* <DEDUP_REMOVED lines=9> */
.L_x_49589:
[----:B------:R-:W-:Y:S05]  /*1e170*/  BSYNC B2 ;  /* 0x0000000000027941 */ /* 0x000fea0003800000 */
.L_x_49588:
        /* <DEDUP_REMOVED lines=18> */
.L_x_49600:
[----:B------:R-:W-:-:S07]  /*1e2a0*/  MOV R157, R158 ;  /* 0x0000009e009d7202 */ /* 0x000fce0000000f00 */
.L_x_49601:
[----:B------:R-:W-:Y:S05]  /*1e2b0*/  BSYNC B3 ;  /* 0x0000000000037941 */ /* 0x000fea0003800000 */
.L_x_49599:
        /* <DEDUP_REMOVED lines=16> */
.L_x_49605:
[----:B------:R-:W-:Y:S05]  /*1e3c0*/  BSYNC B4 ;  /* 0x0000000000047941 */ /* 0x000fea0003800000 */
.L_x_49604:
        /* <DEDUP_REMOVED lines=44> */
.L_x_49603:
[----:B------:R-:W-:Y:S05]  /*1e690*/  BSYNC B3 ;  /* 0x0000000000037941 */ /* 0x000fea0003800000 */
.L_x_49602:
[----:B------:R-:W3:Y:S01]  /*1e6a0*/  LDL R173, [R1+0xa8] ;  /* 0x0000a80001ad7983 */ /* 0x000ee20000100800 */
[----:B------:R-:W-:Y:S01]  /*1e6b0*/  I2FP.F32.U32 R122, R157 ;  /* 0x0000009d007a7245 */ /* 0x000fe20000201000 */
[----:B------:R-:W-:-:S04]  /*1e6c0*/  IMAD.MOV.U32 R123, RZ, RZ, 0x2f800000 ;  /* 0x2f800000ff7b7424 */ /* 0x000fc800078e00ff */
        /* <DEDUP_REMOVED lines=9> */
.L_x_49598:
[----:B------:R-:W-:Y:S05]  /*1e760*/  BSYNC B2 ;  /* 0x0000000000027941 */ /* 0x000fea0003800000 */
.L_x_49597:
        /* <DEDUP_REMOVED lines=18> */
.L_x_49609:
[----:B------:R-:W-:-:S07]  /*1e890*/  IMAD.MOV.U32 R123, RZ, RZ, R158 ;  /* 0x000000ffff7b7224 */ /* 0x000fce00078e009e */
.L_x_49610:
[----:B------:R-:W-:Y:S05]  /*1e8a0*/  BSYNC B3 ;  /* 0x0000000000037941 */ /* 0x000fea0003800000 */
.L_x_49608:
        /* <DEDUP_REMOVED lines=16> */
.L_x_49614:
[----:B------:R-:W-:Y:S05]  /*1e9b0*/  BSYNC B4 ;  /* 0x0000000000047941 */ /* 0x000fea0003800000 */
.L_x_49613:
        /* <DEDUP_REMOVED lines=44> */
.L_x_49612:
[----:B------:R-:W-:Y:S05]  /*1ec80*/  BSYNC B3 ;  /* 0x0000000000037941 */ /* 0x000fea0003800000 */
.L_x_49611:
[----:B------:R-:W3:Y:S01]  /*1ec90*/  LDL R170, [R1+0xa4] ;  /* 0x0000a40001aa7983 */ /* 0x000ee20000100800 */
[----:B------:R-:W-:Y:S02]  /*1eca0*/  I2FP.F32.U32 R123, R123 ;  /* 0x0000007b007b7245 */ /* 0x000fe40000201000 */
[----:B------:R-:W-:-:S05]  /*1ecb0*/  MOV R168, 0x2f800000 ;  /* 0x2f80000000a87802 */ /* 0x000fca0000000f00 */
        /* <DEDUP_REMOVED lines=9> */
.L_x_49607:
[----:B------:R-:W-:Y:S05]  /*1ed50*/  BSYNC B2 ;  /* 0x0000000000027941 */ /* 0x000fea0003800000 */
.L_x_49606:
        /* <DEDUP_REMOVED lines=26> */
.L_x_49616:
[----:B------:R-:W-:Y:S05]  /*1ef00*/  BSYNC B2 ;  /* 0x0000000000027941 */ /* 0x000fea0003800000 */
.L_x_49615:
[----:B------:R-:W-:Y:S02]  /*1ef10*/  IADD3 R134, R134, 0x20, RZ ;  /* 0x0000002086867810 */ /* 0x000fe40007ffe0ff */
[----:B------:R-:W-:-:S07]  /*1ef20*/  IADD3 R135, R135, 0x20, RZ ;  /* 0x0000002087877810 */ /* 0x000fce0007ffe0ff */
.L_x_49542:
[----:B------:R-:W-:Y:S05]  /*1ef30*/  BSYNC B1 ;  /* 0x0000000000017941 */ /* 0x000fea0003800000 */
.L_x_49541:
        /* <DEDUP_REMOVED lines=32> */
.L_x_49622:
[----:B------:R-:W-:-:S07]  /*1f140*/  MOV R130, R158 ;  /* 0x0000009e00827202 */ /* 0x000fce0000000f00 */
.L_x_49623:
[----:B------:R-:W-:Y:S05]  /*1f150*/  BSYNC B3 ;  /* 0x0000000000037941 */ /* 0x000fea0003800000 */
.L_x_49621:
        /* <DEDUP_REMOVED lines=16> */
.L_x_49627:
[----:B------:R-:W-:Y:S05]  /*1f260*/  BSYNC B4 ;  /* 0x0000000000047941 */ /* 0x000fea0003800000 */
.L_x_49626:
        /* <DEDUP_REMOVED lines=43> */
.L_x_49625:
[----:B------:R-:W-:Y:S05]  /*1f520*/  BSYNC B3 ;  /* 0x0000000000037941 */ /* 0x000fea0003800000 */
.L_x_49624:
        /* <DEDUP_REMOVED lines=12> */
.L_x_49620:
[----:B------:R-:W-:Y:S05]  /*1f5f0*/  BSYNC B2 ;  /* 0x0000000000027941 */ /* 0x000fea0003800000 */
.L_x_49619:
        /* <DEDUP_REMOVED lines=18> */
.L_x_49631:
[----:B------:R-:W-:-:S07]  /*1f720*/  IMAD.MOV.U32 R125, RZ, RZ, R158 ;  /* 0x000000ffff7d7224 */ /* 0x000fce00078e009e */
.L_x_49632:
[----:B------:R-:W-:Y:S05]  /*1f730*/  BSYNC B3 ;  /* 0x0000000000037941 */ /* 0x000fea0003800000 */
.L_x_49630:
        /* <DEDUP_REMOVED lines=16> */
.L_x_49636:
[----:B------:R-:W-:Y:S05]  /*1f840*/  BSYNC B4 ;  /* 0x0000000000047941 */ /* 0x000fea0003800000 */
.L_x_49635:
        /* <DEDUP_REMOVED lines=44> */
.L_x_49634:
[----:B------:R-:W-:Y:S05]  /*1fb10*/  BSYNC B3 ;  /* 0x0000000000037941 */ /* 0x000fea0003800000 */
.L_x_49633:
        /* <DEDUP_REMOVED lines=12> */
.L_x_49629:
[----:B------:R-:W-:Y:S05]  /*1fbe0*/  BSYNC B2 ;  /* 0x0000000000027941 */ /* 0x000fea0003800000 */
.L_x_49628:
        /* <DEDUP_REMOVED lines=18> */
.L_x_49640:
[----:B------:R-:W-:-:S07]  /*1fd10*/  MOV R132, R158 ;  /* 0x0000009e00847202 */ /* 0x000fce0000000f00 */
.L_x_49641:
[----:B------:R-:W-:Y:S05]  /*1fd20*/  BSYNC B3 ;  /* 0x0000000000037941 */ /* 0x000fea0003800000 */
.L_x_49639:
        /* <DEDUP_REMOVED lines=16> */
.L_x_49645:
[----:B------:R-:W-:Y:S05]  /*1fe30*/  BSYNC B4 ;  /* 0x0000000000047941 */ /* 0x000fea0003800000 */
.L_x_49644:
        /* <DEDUP_REMOVED lines=44> */
.L_x_49643:
[----:B------:R-:W-:Y:S05]  /*20100*/  BSYNC B3 ;  /* 0x0000000000037941 */ /* 0x000fea0003800000 */
.L_x_49642:
        /* <DEDUP_REMOVED lines=12> */
.L_x_49638:
[----:B------:R-:W-:Y:S05]  /*201d0*/  BSYNC B2 ;  /* 0x0000000000027941 */ /* 0x000fea0003800000 */
.L_x_49637:
        /* <DEDUP_REMOVED lines=18> */
.L_x_49649:
[----:B------:R-:W-:-:S07]  /*20300*/  MOV R127, R158 ;  /* 0x0000009e007f7202 */ /* 0x000fce0000000f00 */
.L_x_49650:
[----:B------:R-:W-:Y:S05]  /*20310*/  BSYNC B3 ;  /* 0x0000000000037941 */ /* 0x000fea0003800000 */
.L_x_49648:
        /* <DEDUP_REMOVED lines=16> */
.L_x_49654:
[----:B------:R-:W-:Y:S05]  /*20420*/  BSYNC B4 ;  /* 0x0000000000047941 */ /* 0x000fea0003800000 */
.L_x_49653:
        /* <DEDUP_REMOVED lines=44> */
.L_x_49652:
[----:B------:R-:W-:Y:S05]  /*206f0*/  BSYNC B3 ;  /* 0x0000000000037941 */ /* 0x000fea0003800000 */
.L_x_49651:
        /* <DEDUP_REMOVED lines=12> */
.L_x_49647:
[----:B------:R-:W-:Y:S05]  /*207c0*/  BSYNC B2 ;  /* 0x0000000000027941 */ /* 0x000fea0003800000 */
.L_x_49646:
        /* <DEDUP_REMOVED lines=18> */
.L_x_49658:
[----:B------:R-:W-:-:S07]  /*208f0*/  IMAD.MOV.U32 R132, RZ, RZ, R158 ;  /* 0x000000ffff847224 */ /* 0x000fce00078e009e */
.L_x_49659:
[----:B------:R-:W-:Y:S05]  /*20900*/  BSYNC B3 ;  /* 0x0000000000037941 */ /* 0x000fea0003800000 */
.L_x_49657:
        /* <DEDUP_REMOVED lines=16> */
.L_x_49663:
[----:B------:R-:W-:Y:S05]  /*20a10*/  BSYNC B4 ;  /* 0x0000000000047941 */ /* 0x000fea0003800000 */
.L_x_49662:
        /* <DEDUP_REMOVED lines=44> */
.L_x_49661:
[----:B------:R-:W-:Y:S05]  /*20ce0*/  BSYNC B3 ;  /* 0x0000000000037941 */ /* 0x000fea0003800000 */
.L_x_49660:
        /* <DEDUP_REMOVED lines=12> */
.L_x_49656:
[----:B------:R-:W-:Y:S05]  /*20db0*/  BSYNC B2 ;  /* 0x0000000000027941 */ /* 0x000fea0003800000 */
.L_x_49655:
        /* <DEDUP_REMOVED lines=18> */
.L_x_49667:
[----:B------:R-:W-:-:S07]  /*20ee0*/  MOV R129, R158 ;  /* 0x0000009e00817202 */ /* 0x000fce0000000f00 */
.L_x_49668:
[----:B------:R-:W-:Y:S05]  /*20ef0*/  BSYNC B3 ;  /* 0x0000000000037941 */ /* 0x000fea0003800000 */
.L_x_49666:
        /* <DEDUP_REMOVED lines=16> */
.L_x_49672:
[----:B------:R-:W-:Y:S05]  /*21000*/  BSYNC B4 ;  /* 0x0000000000047941 */ /* 0x000fea0003800000 */
.L_x_49671:
        /* <DEDUP_REMOVED lines=44> */
.L_x_49670:
[----:B------:R-:W-:Y:S05]  /*212d0*/  BSYNC B3 ;  /* 0x0000000000037941 */ /* 0x000fea0003800000 */
.L_x_49669:
        /* <DEDUP_REMOVED lines=12> */
.L_x_49665:
[----:B------:R-:W-:Y:S05]  /*213a0*/  BSYNC B2 ;  /* 0x0000000000027941 */ /* 0x000fea0003800000 */
.L_x_49664:
        /* <DEDUP_REMOVED lines=18> */
.L_x_49676:
[----:B------:R-:W-:-:S07]  /*214d0*/  MOV R132, R158 ;  /* 0x0000009e00847202 */ /* 0x000fce0000000f00 */
.L_x_49677:
[----:B------:R-:W-:Y:S05]  /*214e0*/  BSYNC B3 ;  /* 0x0000000000037941 */ /* 0x000fea0003800000 */
.L_x_49675:
        /* <DEDUP_REMOVED lines=16> */
.L_x_49681:
[----:B------:R-:W-:Y:S05]  /*215f0*/  BSYNC B4 ;  /* 0x0000000000047941 */ /* 0x000fea0003800000 */
.L_x_49680:
        /* <DEDUP_REMOVED lines=44> */
.L_x_49679:
[----:B------:R-:W-:Y:S05]  /*218c0*/  BSYNC B3 ;  /* 0x0000000000037941 */ /* 0x000fea0003800000 */
.L_x_49678:
        /* <DEDUP_REMOVED lines=12> */
.L_x_49674:
[----:B------:R-:W-:Y:S05]  /*21990*/  BSYNC B2 ;  /* 0x0000000000027941 */ /* 0x000fea0003800000 */
.L_x_49673:
        /* <DEDUP_REMOVED lines=18> */
.L_x_49685:
[----:B------:R-:W-:-:S07]  /*21ac0*/  IMAD.MOV.U32 R131, RZ, RZ, R158 ;  /* 0x000000ffff837224 */ /* 0x000fce00078e009e */
.L_x_49686:
[----:B------:R-:W-:Y:S05]  /*21ad0*/  BSYNC B3 ;  /* 0x0000000000037941 */ /* 0x000fea0003800000 */
.L_x_49684:
        /* <DEDUP_REMOVED lines=16> */
.L_x_49690:
[----:B------:R-:W-:Y:S05]  /*21be0*/  BSYNC B4 ;  /* 0x0000000000047941 */ /* 0x000fea0003800000 */
.L_x_49689:
        /* <DEDUP_REMOVED lines=44> */
.L_x_49688:
[----:B------:R-:W-:Y:S05]  /*21eb0*/  BSYNC B3 ;  /* 0x0000000000037941 */ /* 0x000fea0003800000 */
.L_x_49687:
        /* <DEDUP_REMOVED lines=12> */
.L_x_49683:
[----:B------:R-:W-:Y:S05]  /*21f80*/  BSYNC B2 ;  /* 0x0000000000027941 */ /* 0x000fea0003800000 */
.L_x_49682:
[----:B------:R-:W0:Y:S02]  /*21f90*/  LDC.64 R170, c[0x0][0x238] ;  /* 0x00008e00ffaa7b82 */ /* 0x000e240000000a00 */
[----:B0-----:R-:W-:-:S05]  /*21fa0*/  IMAD.WIDE.U32 R170, R134, 0x20, R170 ;  /* 0x0000002086aa7825 */ /* 0x001fca00078e00aa */
[----:B------:R3:W-:Y:S04]  /*21fb0*/  STG.E.128 desc[UR6][R170.64], R124 ;  /* 0x0000007caa007986 */ /* 0x0007e8000c101d06 */
[----:B------:R3:W-:Y:S01]  /*21fc0*/  STG.E.128 desc[UR6][R170.64+0x10], R128 ;  /* 0x00001080aa007986 */ /* 0x0007e2000c101d06 */
[----:B------:R-:W-:Y:S05]  /*21fd0*/  @!P1 BRA `(.L_x_49618) ;  /* 0x0000000000509947 */ /* 0x000fea0003800000 */
[----:B------:R-:W-:Y:S01]  /*21fe0*/  IMAD.U32 R132, R167, 0x10000, RZ ;  /* 0x00010000a7847824 */ /* 0x000fe200078e00ff */
[----:B------:R-:W-:Y:S02]  /*21ff0*/  LOP3.LUT R134, R168, 0xffff, RZ, 0xc0, !PT ;  /* 0x0000ffffa8867812 */ /* 0x000fe400078ec0ff */
[----:B---3--:R-:W-:Y:S02]  /*22000*/  LOP3.LUT R170, R164, 0xff, RZ, 0xc0, !PT ;  /* 0x000000ffa4aa7812 */ /* 0x008fe400078ec0ff */
[----:B------:R-:W-:Y:S02]  /*22010*/  LOP3.LUT R132, R132, 0xff0000, RZ, 0xc0, !PT ;  /* 0x00ff000084847812 */ /* 0x000fe400078ec0ff */
[----:B------:R-:W-:Y:S01]  /*22020*/  LOP3.LUT R172, R163, 0xff, RZ, 0xc0, !PT ;  /* 0x000000ffa3ac7812 */ /* 0x000fe200078ec0ff */
[----:B------:R-:W-:Y:S01]  /*22030*/  IMAD.WIDE.U32 R170, R170, 0x1000000, RZ ;  /* 0x01000000aaaa7825 */ /* 0x000fe200078e00ff */
[----:B------:R-:W-:Y:S02]  /*22040*/  PRMT R132, R132, 0x4210, R134 ;  /* 0x0000421084847816 */ /* 0x000fe40000000086 */
[----:B------:R-:W-:Y:S01]  /*22050*/  PRMT R134, R166, 0x7104, RZ ;  /* 0x00007104a6867816 */ /* 0x000fe200000000ff */
[----:B------:R-:W-:Y:S01]  /*22060*/  IMAD.WIDE.U32 R172, R172, 0x10000, RZ ;  /* 0x00010000acac7825 */ /* 0x000fe200078e00ff */
[----:B------:R-:W-:-:S02]  /*22070*/  LOP3.LUT R174, R162, 0xff, RZ, 0xc0, !PT ;  /* 0x000000ffa2ae7812 */ /* 0x000fc400078ec0ff */
[----:B------:R-:W-:-:S03]  /*22080*/  LOP3.LUT R132, R132, 0xff00, R134, 0xf8, !PT ;  /* 0x0000ff0084847812 */ /* 0x000fc600078ef886 */
[----:B------:R-:W-:Y:S01]  /*22090*/  IMAD.WIDE.U32 R174, R174, 0x100, RZ ;  /* 0x00000100aeae7825 */ /* 0x000fe200078e00ff */
[----:B------:R-:W-:-:S04]  /*220a0*/  LOP3.LUT R132, R132, 0xff, R165, 0xf8, !PT ;  /* 0x000000ff84847812 */ /* 0x000fc800078ef8a5 */
[----:B------:R-:W-:Y:S02]  /*220b0*/  LOP3.LUT R132, R173, R132, R171, 0xfe, !PT ;  /* 0x00000084ad847212 */ /* 0x000fe400078efeab */
[----:B------:R-:W-:Y:S02]  /*220c0*/  LOP3.LUT R170, R174, R170, R172, 0xfe, !PT ;  /* 0x000000aaaeaa7212 */ /* 0x000fe400078efeac */
[----:B------:R-:W0:Y:S01]  /*220d0*/  LDC.64 R172, c[0x0][0x240] ;  /* 0x00009000ffac7b82 */ /* 0x000e220000000a00 */
[----:B------:R-:W-:Y:S02]  /*220e0*/  LOP3.LUT R175, R132, R175, RZ, 0xfc, !PT ;  /* 0x000000af84af7212 */ /* 0x000fe400078efcff */
[----:B------:R-:W-:Y:S01]  /*220f0*/  LOP3.LUT R174, R170, 0xff, R161, 0xf8, !PT ;  /* 0x000000ffaaae7812 */ /* 0x000fe200078ef8a1 */
[----:B0-----:R-:W-:-:S05]  /*22100*/  IMAD.WIDE.U32 R134, R135, 0x8, R172 ;  /* 0x0000000887867825 */ /* 0x001fca00078e00ac */
[----:B------:R4:W-:Y:S02]  /*22110*/  STG.E.64 desc[UR6][R134.64], R174 ;  /* 0x000000ae86007986 */ /* 0x0009e4000c101b06 */
.L_x_49618:
[----:B------:R-:W-:Y:S05]  /*22120*/  BSYNC B1 ;  /* 0x0000000000017941 */ /* 0x000fea0003800000 */
.L_x_49617:
[----:B------:R-:W-:Y:S01]  /*22130*/  FADD.FTZ R132, RZ, R52 ;  /* 0x00000034ff847221 */ /* 0x000fe20000010000 */
[----:B------:R-:W-:Y:S01]  /*22140*/  ISETP.GT.U32.AND P1, PT, R5, 0x3f, PT ;  /* 0x0000003f0500780c */ /* 0x000fe20003f24070 */
[----:B-1--4-:R-:W1:Y:S01]  /*22150*/  S2R R174, SR_TID.X ;  /* 0x0000000000ae7919 */ /* 0x012e620000002100 */
        /* <DEDUP_REMOVED lines=15> */
[----:B0--3--:R-:W-:Y:S02]  /*22250*/  FSEL R170, R132, RZ, P0 ;  /* 0x000000ff84aa7208 */ /* 0x009fe40000000000 */
        /* <DEDUP_REMOVED lines=274> */
.L_x_49724:
        /* <DEDUP_REMOVED lines=13> */
[----:B------:R-:W3:Y:S01]  /*23450*/  MUFU.RSQ R172, R132 ;  /* 0x0000008400ac7308 */ /* 0x000ee20000001400 */
[----:B-1----:R-:W-:-:S04]  /*23460*/  @!P2 LEA R134, P1, R7, R134, 0x2 ;  /* 0x000000860786a211 */ /* 0x002fc800078210ff */
[----:B------:R-:W-:Y:S02]  /*23470*/  @!P2 LEA.HI.X R135, R7, R135, R169, 0x2, P1 ;  /* 0x000000870787a211 */ /* 0x000fe400008f14a9 */
[----:B-----5:R-:W-:-:S03]  /*23480*/  ISETP.GE.AND P1, PT, R133, 0x1, PT ;  /* 0x000000018500780c */ /* 0x020fc60003f26270 */
[----:B---3--:R1:W-:Y:S10]  /*23490*/  @!P2 STG.E desc[UR6][R134.64], R172 ;  /* 0x000000ac8600a986 */ /* 0x0083f4000c101906 */
[----:B------:R-:W-:Y:S05]  /*234a0*/  @!P1 BRA `(.L_x_49693) ;  /* 0x0000001800f09947 */ /* 0x000fea0003800000 */
[----:B------:R-:W3:Y:S01]  /*234b0*/  LDC R171, c[0x0][0x218] ;  /* 0x00008600ffab7b82 */ /* 0x000ee20000000800 */
[----:B------:R-:W-:Y:S01]  /*234c0*/  IADD3 R4, R133, -0x1, RZ ;  /* 0xffffffff85047810 */ /* 0x000fe20007ffe0ff */
[----:B------:R-:W-:Y:S04]  /*234d0*/  BSSY B2, `(.L_x_49694) ;  /* 0x0000047000027945 */ /* 0x000fe80003800000 */
[----:B---3--:R-:W-:-:S05]  /*234e0*/  IMAD R4, R4, R171, RZ ;  /* 0x000000ab04047224 */ /* 0x008fca00078e02ff */
[----:B------:R-:W-:-:S04]  /*234f0*/  SHF.R.S32.HI R132, RZ, 0x1f, R4 ;  /* 0x0000001fff847819 */ /* 0x000fc80000011404 */
[----:B------:R-:W-:Y:S02]  /*23500*/  LEA.HI R132, R132, R4, RZ, 0x3 ;  /* 0x0000000484847211 */ /* 0x000fe400078f18ff */
[----:B------:R-:W-:-:S04]  /*23510*/  LOP3.LUT R4, R174, 0x1f, RZ, 0xc0, !PT ;  /* 0x0000001fae047812 */ /* 0x000fc800078ec0ff */
[----:B------:R-:W-:Y:S01]  /*23520*/  LEA.HI.SX32 R169, R132, R4, 0x1d ;  /* 0x0000000484a97211 */ /* 0x000fe200078feaff */
[----:B------:R-:W-:Y:S06]  /*23530*/  @!P0 BRA `(.L_x_49695) ;  /* 0x0000000400008947 */ /* 0x000fec0003800000 */
[----:B------:R-:W3:Y:S04]  /*23540*/  LDL R175, [R1+0x7c] ;  /* 0x00007c0001af7983 */ /* 0x000ee80000100800 */
[----:B------:R-:W3:Y:S04]  /*23550*/  LDL R174, [R1+0x80] ;  /* 0x0000800001ae7983 */ /* 0x000ee80000100800 */
[----:B-1----:R-:W4:Y:S04]  /*23560*/  LDL R134, [R1+0x74] ;  /* 0x0000740001867983 */ /* 0x002f280000100800 */
[----:B------:R-:W4:Y:S04]  /*23570*/  LDL R171, [R1+0x78] ;  /* 0x0000780001ab7983 */ /* 0x000f280000100800 */
[----:B------:R1:W-:Y:S04]  /*23580*/  STL [R1+0x1dc], R7 ;  /* 0x0001dc0701007387 */ /* 0x0003e80000100800 */
[----:B-1----:R-:W2:Y:S04]  /*23590*/  LDL R7, [R1+0x6c] ;  /* 0x00006c0001077983 */ /* 0x002ea80000100800 */
[----:B------:R1:W-:Y:S04]  /*235a0*/  STL [R1+0x1d8], R6 ;  /* 0x0001d80601007387 */ /* 0x0003e80000100800 */
[----:B-1----:R-:W2:Y:S04]  /*235b0*/  LDL R6, [R1+0x70] ;  /* 0x0000700001067983 */ /* 0x002ea80000100800 */
[----:B------:R1:W-:Y:S04]  /*235c0*/  STL [R1+0x1d4], R5 ;  /* 0x0001d40501007387 */ /* 0x0003e80000100800 */
[----:B------:R-:W2:Y:S04]  /*235d0*/  LDL R135, [R1+0x68] ;  /* 0x0000680001877983 */ /* 0x000ea80000100800 */
[----:B-1----:R-:W2:Y:S04]  /*235e0*/  LDL R5, [R1+0x64] ;  /* 0x0000640001057983 */ /* 0x002ea80000100800 */
[----:B------:R1:W-:Y:S04]  /*235f0*/  STL [R1+0x1d0], R4 ;  /* 0x0001d00401007387 */ /* 0x0003e80000100800 */
[----:B------:R0:W-:Y:S04]  /*23600*/  STL [R1+0x1cc], R3 ;  /* 0x0001cc0301007387 */ /* 0x0001e80000100800 */
[----:B------:R0:W-:Y:S04]  /*23610*/  STL [R1+0x1c8], R2 ;  /* 0x0001c80201007387 */ /* 0x0001e80000100800 */
[----:B------:R0:W-:Y:S04]  /*23620*/  STL [R1+0x1c4], R0 ;  /* 0x0001c40001007387 */ /* 0x0001e80000100800 */
[----:B-1----:R-:W2:Y:S04]  /*23630*/  LDL R4, [R1+0x5c] ;  /* 0x00005c0001047983 */ /* 0x002ea80000100800 */
[----:B0-----:R-:W2:Y:S04]  /*23640*/  LDL R3, [R1+0x60] ;  /* 0x0000600001037983 */ /* 0x001ea80000100800 */
[----:B------:R-:W2:Y:S04]  /*23650*/  LDL R2, [R1+0x54] ;  /* 0x0000540001027983 */ /* 0x000ea80000100800 */
[----:B------:R-:W2:Y:S01]  /*23660*/  LDL R0, [R1+0x58] ;  /* 0x0000580001007983 */ /* 0x000ea20000100800 */
[----:B------:R-:W-:-:S03]  /*23670*/  PLOP3.LUT P1, PT, PT, PT, UP0, 0x40, 0x0 ;  /* 0x000000000000781c */ /* 0x000fc60003f2e808 */
[----:B------:R-:W2:Y:S01]  /*23680*/  LDL R252, [R1+0x4c] ;  /* 0x00004c0001fc7983 */ /* 0x000ea20000100800 */
[----:B------:R-:W-:-:S05]  /*23690*/  FSEL R170, R173, RZ, P1 ;  /* 0x000000ffadaa7208 */ /* 0x000fca0000800000 */
[--C-:B------:R-:W-:Y:S01]  /*236a0*/  FADD.FTZ R132, R52, -R170.reuse ;  /* 0x800000aa34847221 */ /* 0x100fe20000010000 */
[----:B------:R-:W-:-:S03]  /*236b0*/  FADD.FTZ R133, R53, -R170 ;  /* 0x800000aa35857221 */ /* 0x000fc60000010000 */
[C---:B------:R-:W-:Y:S01]  /*236c0*/  FMUL.FTZ R132, R172.reuse, R132 ;  /* 0x00000084ac847220 */ /* 0x040fe20000410000 */
[----:B------:R-:W-:-:S03]  /*236d0*/  FMUL.FTZ R133, R172, R133 ;  /* 0x00000085ac857220 */ /* 0x000fc60000410000 */
[----:B---3--:R-:W-:Y:S02]  /*236e0*/  FFMA.FTZ R132, R174, R132, R175 ;  /* 0x00000084ae847223 */ /* 0x008fe400000100af */
[----:B------:R-:W3:Y:S04]  /*236f0*/  LDL R175, [R1+0x50] ;  /* 0x0000500001af7983 */ /* 0x000ee80000100800 */
[----:B------:R-:W3:Y:S01]  /*23700*/  LDL R174, [R1+0x44] ;  /* 0x0000440001ae7983 */ /* 0x000ee20000100800 */
[----:B----4-:R-:W-:-:S03]  /*23710*/  FFMA.FTZ R133, R171, R133, R134 ;  /* 0x00000085ab857223 */ /* 0x010fc60000010086 */
[----:B------:R-:W4:Y:S01]  /*23720*/  LDL R171, [R1+0x48] ;  /* 0x0000480001ab7983 */ /* 0x000f220000100800 */
[--C-:B------:R-:W-:Y:S01]  /*23730*/  FADD.FTZ R134, R55, -R170.reuse ;  /* 0x800000aa37867221 */ /* 0x100fe20000010000 */
[----:B------:R-:W-:Y:S01]  /*23740*/  F2FP.F16.F32.PACK_AB R132, R133, R132 ;  /* 0x000000848584723e */ /* 0x000fe200000000ff */
[----:B------:R-:W-:Y:S02]  /*23750*/  FADD.FTZ R133, R54, -R170 ;  /* 0x800000aa36857221 */ /* 0x000fe40000010000 */
[C---:B------:R-:W-:Y:S02]  /*23760*/  FMUL.FTZ R134, R172.reuse, R134 ;  /* 0x00000086ac867220 */ /* 0x040fe40000410000 */
[----:B------:R-:W-:-:S04]  /*23770*/  FMUL.FTZ R133, R172, R133 ;  /* 0x00000085ac857220 */ /* 0x000fc80000410000 */
[----:B--2---:R-:W-:Y:S02]  /*23780*/  FFMA.FTZ R133, R6, R133, R7 ;  /* 0x0000008506857223 */ /* 0x004fe40000010007 */
        /* <DEDUP_REMOVED lines=21> */
[----:B----4-:R-:W-:-:S05]  /*238e0*/  FFMA.FTZ R170, R171, R170, R174 ;  /* 0x000000aaabaa7223 */ /* 0x010fca00000100ae */
[----:B------:R-:W-:Y:S02]  /*238f0*/  F2FP.F16.F32.PACK_AB R135, R170, R135 ;  /* 0x00000087aa87723e */ /* 0x000fe400000000ff */
[----:B------:R-:W1:Y:S02]  /*23900*/  LDC.64 R170, c[0x0][0x2b8] ;  /* 0x0000ae00ffaa7b82 */ /* 0x000e640000000a00 */
[----:B-1----:R-:W-:-:S05]  /*23910*/  IMAD.WIDE.U32 R170, R169, 0x10, R170 ;  /* 0x00000010a9aa7825 */ /* 0x002fca00078e00aa */
[----:B------:R0:W-:Y:S01]  /*23920*/  STG.E.128 desc[UR6][R170.64], R132 ;  /* 0x00000084aa007986 */ /* 0x0001e2000c101d06 */
[----:B------:R-:W-:-:S07]  /*23930*/  IADD3 R169, R169, 0x20, RZ ;  /* 0x00000020a9a97810 */ /* 0x000fce0007ffe0ff */
.L_x_49695:
[----:B------:R-:W-:Y:S05]  /*23940*/  BSYNC B2 ;  /* 0x0000000000027941 */ /* 0x000fea0003800000 */
.L_x_49694:
[----:B-----5:R-:W-:Y:S01]  /*23950*/  LOP3.LUT P1, RZ, R6, 0x2000, RZ, 0xc0, !PT ;  /* 0x0000200006ff7812 */ /* 0x020fe2000782c0ff */
[----:B------:R-:W-:-:S12]  /*23960*/  BSSY B2, `(.L_x_49696) ;  /* 0x0000042000027945 */ /* 0x000fd80003800000 */
[----:B------:R-:W-:Y:S05]  /*23970*/  @!P1 BRA `(.L_x_49697) ;  /* 0x0000000400009947 */ /* 0x000fea0003800000 */
[----:B------:R-:W3:Y:S04]  /*23980*/  LDL R175, [R1+0x3c] ;  /* 0x00003c0001af7983 */ /* 0x000ee80000100800 */
[----:B------:R-:W3:Y:S04]  /*23990*/  LDL R174, [R1+0x40] ;  /* 0x0000400001ae7983 */ /* 0x000ee80000100800 */
[----:B0-----:R-:W4:Y:S04]  /*239a0*/  LDL R171, [R1+0x34] ;  /* 0x0000340001ab7983 */ /* 0x001f280000100800 */
[----:B-1----:R-:W4:Y:S04]  /*239b0*/  LDL R134, [R1+0x38] ;  /* 0x0000380001867983 */ /* 0x002f280000100800 */
[----:B------:R0:W-:Y:S04]  /*239c0*/  STL [R1+0x1dc], R7 ;  /* 0x0001dc0701007387 */ /* 0x0001e80000100800 */
[----:B0-----:R-:W2:Y:S04]  /*239d0*/  LDL R7, [R1+0x2c] ;  /* 0x00002c0001077983 */ /* 0x001ea80000100800 */
[----:B------:R0:W-:Y:S04]  /*239e0*/  STL [R1+0x1d8], R6 ;  /* 0x0001d80601007387 */ /* 0x0001e80000100800 */
[----:B0-----:R-:W2:Y:S04]  /*239f0*/  LDL R6, [R1+0x30] ;  /* 0x0000300001067983 */ /* 0x001ea80000100800 */
[----:B------:R0:W-:Y:S04]  /*23a00*/  STL [R1+0x1d4], R5 ;  /* 0x0001d40501007387 */ /* 0x0001e80000100800 */
[----:B------:R-:W2:Y:S04]  /*23a10*/  LDL R135, [R1+0x28] ;  /* 0x0000280001877983 */ /* 0x000ea80000100800 */
[----:B0-----:R-:W2:Y:S04]  /*23a20*/  LDL R5, [R1+0x24] ;  /* 0x0000240001057983 */ /* 0x001ea80000100800 */
[----:B------:R0:W-:Y:S04]  /*23a30*/  STL [R1+0x1d0], R4 ;  /* 0x0001d00401007387 */ /* 0x0001e80000100800 */
[----:B------:R1:W-:Y:S04]  /*23a40*/  STL [R1+0x1cc], R3 ;  /* 0x0001cc0301007387 */ /* 0x0003e80000100800 */
[----:B------:R1:W-:Y:S04]  /*23a50*/  STL [R1+0x1c8], R2 ;  /* 0x0001c80201007387 */ /* 0x0003e80000100800 */
[----:B------:R1:W-:Y:S04]  /*23a60*/  STL [R1+0x1c4], R0 ;  /* 0x0001c40001007387 */ /* 0x0003e80000100800 */
[----:B0-----:R-:W2:Y:S04]  /*23a70*/  LDL R4, [R1+0x1c] ;  /* 0x00001c0001047983 */ /* 0x001ea80000100800 */
[----:B-1----:R-:W2:Y:S04]  /*23a80*/  LDL R3, [R1+0x20] ;  /* 0x0000200001037983 */ /* 0x002ea80000100800 */
        /* <DEDUP_REMOVED lines=46> */
[----:B------:R-:W-:-:S07]  /*23d70*/  VIADD R169, R169, 0x20 ;  /* 0x00000020a9a97836 */ /* 0x000fce0000000000 */
.L_x_49697:
[----:B------:R-:W-:Y:S05]  /*23d80*/  BSYNC B2 ;  /* 0x0000000000027941 */ /* 0x000fea0003800000 */
.L_x_49696:
[----:B-----5:R-:W-:Y:S01]  /*23d90*/  LOP3.LUT P1, RZ, R6, 0x1000, RZ, 0xc0, !PT ;  /* 0x0000100006ff7812 */ /* 0x020fe2000782c0ff */
[----:B------:R-:W-:-:S12]  /*23da0*/  BSSY B2, `(.L_x_49698) ;  /* 0x0000025000027945 */ /* 0x000fd80003800000 */
[----:B------:R-:W-:Y:S05]  /*23db0*/  @!P1 BRA `(.L_x_49699) ;  /* 0x00000000008c9947 */ /* 0x000fea0003800000 */
[----:B01----:R-:W3:Y:S01]  /*23dc0*/  LDL R134, [R1] ;  /* 0x0000000001867983 */ /* 0x003ee20000100800 */
        /* <DEDUP_REMOVED lines=10> */
[----:B---3--:R-:W-:Y:S01]  /*23e70*/  FFMA.FTZ R132, R134, R132, R251 ;  /* 0x0000008486847223 */ /* 0x008fe200000100fb */
        /* <DEDUP_REMOVED lines=23> */
.L_x_49699:
[----:B------:R-:W-:Y:S05]  /*23ff0*/  BSYNC B2 ;  /* 0x0000000000027941 */ /* 0x000fea0003800000 */
.L_x_49698:
[----:B------:R-:W-:Y:S01]  /*24000*/  LOP3.LUT P1, RZ, R6, 0x800, RZ, 0xc0, !PT ;  /* 0x0000080006ff7812 */ /* 0x000fe2000782c0ff */
[----:B------:R-:W-:-:S12]  /*24010*/  BSSY B2, `(.L_x_49700) ;  /* 0x0000024000027945 */ /* 0x000fd80003800000 */
[----:B------:R-:W-:Y:S05]  /*24020*/  @!P1 BRA `(.L_x_49701) ;  /* 0x0000000000889947 */ /* 0x000fea0003800000 */
[----:B------:R-:W-:-:S04]  /*24030*/  PLOP3.LUT P1, PT, PT, PT, UP0, 0x40, 0x0 ;  /* 0x000000000000781c */ /* 0x000fc80003f2e808 */
[----:B0--3--:R-:W-:-:S05]  /*24040*/  FSEL R170, R173, RZ, P1 ;  /* 0x000000ffadaa7208 */ /* 0x009fca0000800000 */
        /* <DEDUP_REMOVED lines=32> */
.L_x_49701:
[----:B------:R-:W-:Y:S05]  /*24250*/  BSYNC B2 ;  /* 0x0000000000027941 */ /* 0x000fea0003800000 */
.L_x_49700:
[----:B------:R-:W-:Y:S01]  /*24260*/  LOP3.LUT P1, RZ, R6, 0x400, RZ, 0xc0, !PT ;  /* 0x0000040006ff7812 */ /* 0x000fe2000782c0ff */
[----:B------:R-:W-:-:S12]  /*24270*/  BSSY B2, `(.L_x_49702) ;  /* 0x0000024000027945 */ /* 0x000fd80003800000 */
[----:B------:R-:W-:Y:S05]  /*24280*/  @!P1 BRA `(.L_x_49703) ;  /* 0x0000000000889947 */ /* 0x000fea0003800000 */
[----:B------:R-:W-:-:S04]  /*24290*/  PLOP3.LUT P1, PT, PT, PT, UP0, 0x40, 0x0 ;  /* 0x000000000000781c */ /* 0x000fc80003f2e808 */
[----:B0--34-:R-:W-:-:S05]  /*242a0*/  FSEL R170, R173, RZ, P1 ;  /* 0x000000ffadaa7208 */ /* 0x019fca0000800000 */
        /* <DEDUP_REMOVED lines=32> */
.L_x_49703:
[----:B------:R-:W-:Y:S05]  /*244b0*/  BSYNC B2 ;  /* 0x0000000000027941 */ /* 0x000fea0003800000 */
.L_x_49702:
        /* <DEDUP_REMOVED lines=37> */
.L_x_49705:
[----:B------:R-:W-:Y:S05]  /*24710*/  BSYNC B2 ;  /* 0x0000000000027941 */ /* 0x000fea0003800000 */
.L_x_49704:
        /* <DEDUP_REMOVED lines=37> */
.L_x_49707:
[----:B------:R-:W-:Y:S05]  /*24970*/  BSYNC B2 ;  /* 0x0000000000027941 */ /* 0x000fea0003800000 */
.L_x_49706:
        /* <DEDUP_REMOVED lines=37> */
.L_x_49709:
[----:B------:R-:W-:Y:S05]  /*24bd0*/  BSYNC B2 ;  /* 0x0000000000027941 */ /* 0x000fea0003800000 */
.L_x_49708:
        /* <DEDUP_REMOVED lines=37> */
.L_x_49711:
[----:B------:R-:W-:Y:S05]  /*24e30*/  BSYNC B2 ;  /* 0x0000000000027941 */ /* 0x000fea0003800000 */
.L_x_49710:
[----:B------:R-:W-:-:S13]  /*24e40*/  LOP3.LUT P1, RZ, R6, 0x20, RZ, 0xc0, !PT ;  /* 0x0000002006ff7812 */ /* 0x000fda000782c0ff */
[----:B------:R-:W-:Y:S05]  /*24e50*/  @!P1 BRA `(.L_x_49693) ;  /* 0x0000000000849947 */ /* 0x000fea0003800000 */
[----:B------:R-:W-:-:S04]  /*24e60*/  PLOP3.LUT P1, PT, PT, PT, UP0, 0x40, 0x0 ;  /* 0x000000000000781c */ /* 0x000fc80003f2e808 */
[----:B------:R-:W-:-:S05]  /*24e70*/  FSEL R173, R173, RZ, P1 ;  /* 0x000000ffadad7208 */ /* 0x000fca0000800000 */
[--C-:B0--34-:R-:W-:Y:S01]  /*24e80*/  FADD.FTZ R132, R124, -R173.reuse ;  /* 0x800000ad7c847221 */ /* 0x119fe20000010000 */
        /* <DEDUP_REMOVED lines=30> */
.L_x_49693:
[----:B------:R-:W-:Y:S05]  /*25070*/  BSYNC B1 ;  /* 0x0000000000017941 */ /* 0x000fea0003800000 */
.L_x_49692:
[----:B0--34-:R-:W0:Y:S02]  /*25080*/  LDC.64 R132, c[0x0][0x210] ;  /* 0x00008400ff847b82 */ /* 0x019e240000000a00 */
[----:B0-----:R-:W-:-:S04]  /*25090*/  LEA R7, R132, R7, 0x2 ;  /* 0x0000000784077211 */ /* 0x001fc800078e10ff */
[----:B------:R-:W-:-:S13]  /*250a0*/  ISETP.GE.AND P1, PT, R7, R133, PT ;  /* 0x000000850700720c */ /* 0x000fda0003f26270 */
[----:B------:R-:W-:Y:S05]  /*250b0*/  @!P1 BRA `(.L_x_49712) ;  /* 0xfffffdd800649947 */ /* 0x000fea000383ffff */
[----:B------:R-:W-:Y:S05]  /*250c0*/  BSYNC B0 ;  /* 0x0000000000007941 */ /* 0x000fea0003800000 */
.L_x_48932:
[----:B------:R-:W-:Y:S05]  /*250d0*/  EXIT ;  /* 0x000000000000794d */ /* 0x000fea0003800000 */
.L_x_49691:
[----:B------:R-:W-:Y:S01]  /*250e0*/  HFMA2.MMA R135, -RZ, RZ, 0, 5.9604644775390625e-08 ;  /* 0x00000001ff877435 */ /* 0x000fe200000001ff */
[----:B------:R-:W-:Y:S01]  /*250f0*/  BSSY B1, `(.L_x_49713) ;  /* 0x0000007000017945 */ /* 0x000fe20003800000 */
[----:B------:R-:W-:Y:S01]  /*25100*/  IMAD.MOV.U32 R171, RZ, RZ, R170 ;  /* 0x000000ffffab7224 */ /* 0x000fe200078e00aa */
[----:B------:R-:W-:Y:S01]  /*25110*/  MOV R134, 0x1f ;  /* 0x0000001f00867802 */ /* 0x000fe20000000f00 */
[----:B------:R-:W-:-:S07]  /*25120*/  IMAD.MOV.U32 R132, RZ, RZ, -0x1 ;  /* 0xffffffffff847424 */ /* 0x000fce00078e00ff */
[----:B--2--5:R-:W-:Y:S05]  /*25130*/  WARPSYNC.COLLECTIVE R132, `(.L_x_49714) ;  /* 0x0000000084087348 */ /* 0x024fea0003c00000 */
[----:B------:R0:W1:Y:S02]  /*25140*/  SHFL.BFLY P6, R132, R171, R135, R134 ;  /* 0x0c000087ab847389 */ /* 0x00006400000c0086 */
[----:B012--5:R-:W-:Y:S01]  /*25150*/  ENDCOLLECTIVE ;  /* 0x000000000000791b */ /* 0x027fe20003800000 */
.L_x_49714:
[----:B------:R-:W-:Y:S05]  /*25160*/  BSYNC B1 ;  /* 0x0000000000017941 */ /* 0x000fea0003800000 */
.L_x_49713:
        /* <DEDUP_REMOVED lines=10> */
.L_x_49715:
        /* <DEDUP_REMOVED lines=9> */
.L_x_49716:
[----:B------:R-:W-:Y:S02]  /*252a0*/  IMAD.MOV.U32 R135, RZ, RZ, 0x8 ;  /* 0x00000008ff877424 */ /* 0x000fe400078e00ff */
[----:B------:R-:W-:Y:S01]  /*252b0*/  FADD.FTZ R170, R170, R132 ;  /* 0x00000084aaaa7221 */ /* 0x000fe20000010000 */
[----:B------:R-:W-:-:S04]  /*252c0*/  MOV R132, 0xffffffff ;  /* 0xffffffff00847802 */ /* 0x000fc80000000f00 */
[----:B------:R-:W-:-:S07]  /*252d0*/  MOV R171, R170 ;  /* 0x000000aa00ab7202 */ /* 0x000fce0000000f00 */
[----:B------:R-:W-:Y:S05]  /*252e0*/  WARPSYNC.COLLECTIVE R132, `(.L_x_49717) ;  /* 0x0000000084087348 */ /* 0x000fea0003c00000 */
[----:B------:R0:W1:Y:S02]  /*252f0*/  SHFL.BFLY P6, R132, R171, R135, R134 ;  /* 0x0c000087ab847389 */ /* 0x00006400000c0086 */
[----:B01----:R-:W-:Y:S01]  /*25300*/  ENDCOLLECTIVE ;  /* 0x000000000000791b */ /* 0x003fe20003800000 */
.L_x_49717:
[----:B------:R-:W-:Y:S02]  /*25310*/  IMAD.MOV.U32 R135, RZ, RZ, 0x10 ;  /* 0x00000010ff877424 */ /* 0x000fe400078e00ff */
[----:B------:R-:W-:Y:S01]  /*25320*/  FADD.FTZ R170, R170, R132 ;  /* 0x00000084aaaa7221 */ /* 0x000fe20000010000 */
[----:B------:R-:W-:-:S04]  /*25330*/  MOV R132, 0xffffffff ;  /* 0xffffffff00847802 */ /* 0x000fc80000000f00 */
[----:B------:R-:W-:-:S07]  /*25340*/  MOV R171, R170 ;  /* 0x000000aa00ab7202 */ /* 0x000fce0000000f00 */
[----:B------:R-:W-:Y:S05]  /*25350*/  WARPSYNC.COLLECTIVE R132, `(.L_x_49718) ;  /* 0x0000000084087348 */ /* 0x000fea0003c00000 */
[----:B------:R0:W1:Y:S02]  /*25360*/  SHFL.BFLY P6, R132, R171, R135, R134 ;  /* 0x0c000087ab847389 */ /* 0x00006400000c0086 */
[----:B01----:R-:W-:Y:S01]  /*25370*/  ENDCOLLECTIVE ;  /* 0x000000000000791b */ /* 0x003fe20003800000 */
.L_x_49718:
        /* <DEDUP_REMOVED lines=174> */
.L_x_49719:
[----:B------:R-:W-:Y:S01]  /*25e60*/  HFMA2.MMA R135, -RZ, RZ, 0, 1.1920928955078125e-07 ;  /* 0x00000002ff877435 */ /* 0x000fe200000001ff */
[----:B------:R-:W-:Y:S01]  /*25e70*/  FADD.FTZ R170, R170, R132 ;  /* 0x00000084aaaa7221 */ /* 0x000fe20000010000 */
[----:B------:R-:W-:-:S03]  /*25e80*/  MOV R132, 0xffffffff ;  /* 0xffffffff00847802 */ /* 0x000fc60000000f00 */
[----:B------:R-:W-:-:S07]  /*25e90*/  IMAD.MOV.U32 R171, RZ, RZ, R170 ;  /* 0x000000ffffab7224 */ /* 0x000fce00078e00aa */
[----:B------:R-:W-:Y:S05]  /*25ea0*/  WARPSYNC.COLLECTIVE R132, `(.L_x_49720) ;  /* 0x0000000084087348 */ /* 0x000fea0003c00000 */
[----:B------:R0:W1:Y:S02]  /*25eb0*/  SHFL.BFLY P6, R132, R171, R135, R134 ;  /* 0x0c000087ab847389 */ /* 0x00006400000c0086 */
[----:B01----:R-:W-:Y:S01]  /*25ec0*/  ENDCOLLECTIVE ;  /* 0x000000000000791b */ /* 0x003fe20003800000 */
.L_x_49720:
[----:B------:R-:W-:Y:S01]  /*25ed0*/  HFMA2.MMA R135, -RZ, RZ, 0, 2.384185791015625e-07 ;  /* 0x00000004ff877435 */ /* 0x000fe200000001ff */
[----:B------:R-:W-:Y:S01]  /*25ee0*/  FADD.FTZ R170, R170, R132 ;  /* 0x00000084aaaa7221 */ /* 0x000fe20000010000 */
[----:B------:R-:W-:-:S03]  /*25ef0*/  MOV R132, 0xffffffff ;  /* 0xffffffff00847802 */ /* 0x000fc60000000f00 */
[----:B------:R-:W-:-:S07]  /*25f00*/  IMAD.MOV.U32 R171, RZ, RZ, R170 ;  /* 0x000000ffffab7224 */ /* 0x000fce00078e00aa */
[----:B------:R-:W-:Y:S05]  /*25f10*/  WARPSYNC.COLLECTIVE R132, `(.L_x_49721) ;  /* 0x0000000084087348 */ /* 0x000fea0003c00000 */
[----:B------:R0:W1:Y:S02]  /*25f20*/  SHFL.BFLY P6, R132, R171, R135, R134 ;  /* 0x0c000087ab847389 */ /* 0x00006400000c0086 */
[----:B01----:R-:W-:Y:S01]  /*25f30*/  ENDCOLLECTIVE ;  /* 0x000000000000791b */ /* 0x003fe20003800000 */
.L_x_49721:
[----:B------:R-:W-:Y:S01]  /*25f40*/  HFMA2.MMA R135, -RZ, RZ, 0, 4.76837158203125e-07 ;  /* 0x00000008ff877435 */ /* 0x000fe200000001ff */
[----:B------:R-:W-:Y:S01]  /*25f50*/  FADD.FTZ R170, R170, R132 ;  /* 0x00000084aaaa7221 */ /* 0x000fe20000010000 */
[----:B------:R-:W-:-:S03]  /*25f60*/  MOV R132, 0xffffffff ;  /* 0xffffffff00847802 */ /* 0x000fc60000000f00 */
[----:B------:R-:W-:-:S07]  /*25f70*/  IMAD.MOV.U32 R171, RZ, RZ, R170 ;  /* 0x000000ffffab7224 */ /* 0x000fce00078e00aa */
[----:B------:R-:W-:Y:S05]  /*25f80*/  WARPSYNC.COLLECTIVE R132, `(.L_x_49722) ;  /* 0x0000000084087348 */ /* 0x000fea0003c00000 */
[----:B------:R0:W1:Y:S02]  /*25f90*/  SHFL.BFLY P6, R132, R171, R135, R134 ;  /* 0x0c000087ab847389 */ /* 0x00006400000c0086 */
[----:B01----:R-:W-:Y:S01]  /*25fa0*/  ENDCOLLECTIVE ;  /* 0x000000000000791b */ /* 0x003fe20003800000 */
.L_x_49722:
[----:B------:R-:W-:Y:S01]  /*25fb0*/  HFMA2.MMA R135, -RZ, RZ, 0, 9.5367431640625e-07 ;  /* 0x00000010ff877435 */ /* 0x000fe200000001ff */
[----:B------:R-:W-:Y:S01]  /*25fc0*/  FADD.FTZ R170, R170, R132 ;  /* 0x00000084aaaa7221 */ /* 0x000fe20000010000 */
[----:B------:R-:W-:-:S03]  /*25fd0*/  MOV R132, 0xffffffff ;  /* 0xffffffff00847802 */ /* 0x000fc60000000f00 */
[----:B------:R-:W-:-:S07]  /*25fe0*/  IMAD.MOV.U32 R171, RZ, RZ, R170 ;  /* 0x000000ffffab7224 */ /* 0x000fce00078e00aa */
[----:B------:R-:W-:Y:S05]  /*25ff0*/  WARPSYNC.COLLECTIVE R132, `(.L_x_49723) ;  /* 0x0000000084087348 */ /* 0x000fea0003c00000 */
[----:B------:R0:W1:Y:S02]  /*26000*/  SHFL.BFLY P6, R132, R171, R135, R134 ;  /* 0x0c000087ab847389 */ /* 0x00006400000c0086 */
[----:B01----:R-:W-:Y:S01]  /*26010*/  ENDCOLLECTIVE ;  /* 0x000000000000791b */ /* 0x003fe20003800000 */
.L_x_49723:
[----:B------:R-:W-:Y:S05]  /*26020*/  BRA `(.L_x_49724) ;  /* 0xffffffd000d47947 */ /* 0x000fea000383ffff */
.L_x_49725:
        /* <DEDUP_REMOVED lines=13> */
.L_x_72390:


//--------------------- .text._ZN10layer_norm13ln_fwd_kernelINS_13Kernel_traitsI6__halfS2_fS2_fjLj2560ELj1ELj4ELj1ELj16ENS_18Kernel_traits_baseILj2560ES2_S2_fS2_fjLj128EEEEELb1ELb1ELb1ELb1EEEvNS_9FwdParamsE --------------------------
	.section	.text._ZN10layer_norm13ln_fwd_kernelINS_13Kernel_traitsI6__halfS2_fS2_fjLj2560ELj1ELj4ELj1ELj16ENS_18Kernel_traits_baseILj2560ES2_S2_fS2_fjLj128EEEEELb1ELb1ELb1ELb1EEEvNS_9FwdParamsE,"ax",@progbits
	.align	128
        .global         _ZN10layer_norm13ln_fwd_kernelINS_13Kernel_traitsI6__halfS2_fS2_fjLj2560ELj1ELj4ELj1ELj16ENS_18Kernel_traits_baseILj2560ES2_S2_fS2_fjLj128EEEEELb1ELb1ELb1ELb1EEEvNS_9FwdParamsE
        .type           _ZN10layer_norm13ln_fwd_kernelINS_13Kernel_traitsI6__halfS2_fS2_fjLj2560ELj1ELj4ELj1ELj16ENS_18Kernel_traits_baseILj2560ES2_S2_fS2_fjLj128EEEEELb1ELb1ELb1ELb1EEEvNS_9FwdParamsE,@function
        .size           _ZN10layer_norm13ln_fwd_kernelINS_13Kernel_traitsI6__halfS2_fS2_fjLj2560ELj1ELj4ELj1ELj16ENS_18Kernel_traits_baseILj2560ES2_S2_fS2_fjLj128EEEEELb1ELb1ELb1ELb1EEEvNS_9FwdParamsE,(.L_x_72391 - _ZN10layer_norm13ln_fwd_kernelINS_13Kernel_traitsI6__halfS2_fS2_fjLj2560ELj1ELj4ELj1ELj16ENS_18Kernel_traits_baseILj2560ES2_S2_fS2_fjLj128EEEEELb1ELb1ELb1ELb1EEEvNS_9FwdParamsE)
        .other          _ZN10layer_norm13ln_fwd_kernelINS_13Kernel_traitsI6__halfS2_fS2_fjLj2560ELj1ELj4ELj1ELj16ENS_18Kernel_traits_baseILj2560ES2_S2_fS2_fjLj128EEEEELb1ELb1ELb1ELb1EEEvNS_9FwdParamsE,@"STO_CUDA_ENTRY STV_DEFAULT"
_ZN10layer_norm13ln_fwd_kernelINS_13Kernel_traitsI6__halfS2_fS2_fjLj2560ELj1ELj4ELj1ELj16ENS_18Kernel_traits_baseILj2560ES2_S2_fS2_fjLj128EEEEELb1ELb1ELb1ELb1EEEvNS_9FwdParamsE:
.text._ZN10layer_norm13ln_fwd_kernelINS_13Kernel_traitsI6__halfS2_fS2_fjLj2560ELj1ELj4ELj1ELj16ENS_18Kernel_traits_baseILj2560ES2_S2_fS2_fjLj128EEEEELb1ELb1ELb1ELb1EEEvNS_9FwdParamsE:
[----:B------:R-:W0:Y:S08]  /*0000*/  LDC R1, c[0x0][0x28] ;  /* 0x00000a00ff017b82 */ /* 0x000e300000000800 */
[----:B------:R-:W1:Y:S01]  /*0010*/  LDC R198, c[0x0][0x2e8] ;  /* 0x0000ba00ffc67b82 */ /* 0x000e620000000800 */
[----:B------:R-:W-:Y:S01]  /*0020*/  ULDC.U8 UR4, c[0x0][0x2f4] ;  /* 0x0000bd0000047ab9 */ /* 0x000fe20000000000 */
[----:B------:R-:W-:Y:S01]  /*0030*/  ULDC.64 UR6, c[0x0][0x208] ;  /* 0x0000820000067ab9 */ /* 0x000fe20000000a00 */
[----:B------:R-:W-:Y:S01]  /*0040*/  ISETP.NE.AND P1, PT, RZ, UR4, PT ;  /* 0x00000004ff007c0c */ /* 0x000fe2000bf25270 */
[----:B------:R-:W-:Y:S01]  /*0050*/  ULDC.64 UR4, c[0x0][0x2e0] ;  /* 0x0000b80000047ab9 */ /* 0x000fe20000000a00 */
[----:B0-----:R-:W-:-:S03]  /*0060*/  IADD3 R1, R1, -0x70, RZ ;  /* 0xffffff9001017810 */ /* 0x001fc60007ffe0ff */
[----:B------:R-:W0:Y:S01]  /*0070*/  LDC R199, c[0x0][0x2ec] ;  /* 0x0000bb00ffc77b82 */ /* 0x000e220000000800 */
[----:B------:R-:W-:Y:S01]  /*0080*/  IMAD.U32 R2, RZ, RZ, UR4 ;  /* 0x00000004ff027e24 */ /* 0x000fe2000f8e00ff */
[----:B------:R-:W-:Y:S01]  /*0090*/  MOV R3, UR5 ;  /* 0x0000000500037c02 */ /* 0x000fe20008000f00 */
[----:B------:R-:W2:Y:S01]  /*00a0*/  S2R R18, SR_TID.X ;  /* 0x0000000000127919 */ /* 0x000ea20000002100 */
[----:B------:R-:W-:Y:S01]  /*00b0*/  ULDC.64 UR8, c[0x0][0x2c8] ;  /* 0x0000b20000087ab9 */ /* 0x000fe20000000a00 */
[----:B------:R-:W-:-:S03]  /*00c0*/  ULDC UR10, c[0x0][0x214] ;  /* 0x00008500000a7ab9 */ /* 0x000fc60000000800 */
[----:B------:R-:W3:Y:S01]  /*00d0*/  @P1 LDG.E.64 R2, desc[UR6][R2.64] ;  /* 0x0000000602021981 */ /* 0x000ee2000c1e1b00 */
[----:B------:R-:W4:Y:S01]  /*00e0*/  @P1 LDC R7, c[0x0][0x2f0] ;  /* 0x0000bc00ff071b82 */ /* 0x000f220000000800 */
[----:B-1----:R-:W-:Y:S01]  /*00f0*/  @P1 IMAD.MOV.U32 R4, RZ, RZ, R198 ;  /* 0x000000ffff041224 */ /* 0x002fe200078e00c6 */
[----:B------:R-:W2:Y:S06]  /*0100*/  S2R R197, SR_CTAID.X ;  /* 0x0000000000c57919 */ /* 0x000eac0000002500 */
[----:B------:R-:W1:Y:S01]  /*0110*/  LDC.64 R24, c[0x0][0x2c8] ;  /* 0x0000b200ff187b82 */ /* 0x000e620000000a00 */
[----:B0-----:R-:W-:-:S06]  /*0120*/  @P1 MOV R5, R199 ;  /* 0x000000c700051202 */ /* 0x001fcc0000000f00 */
[----:B------:R-:W4:Y:S01]  /*0130*/  @P1 LDG.E.64 R4, desc[UR6][R4.64] ;  /* 0x0000000604041981 */ /* 0x000f22000c1e1b00 */
[----:B------:R-:W-:Y:S01]  /*0140*/  ISETP.NE.U32.AND P0, PT, RZ, UR8, PT ;  /* 0x00000008ff007c0c */ /* 0x000fe2000bf05070 */
[----:B------:R-:W-:Y:S02]  /*0150*/  ULDC UR8, c[0x0][0x0] ;  /* 0x0000000000087ab9 */ /* 0x000fe40000000800 */
[--C-:B--2---:R-:W-:Y:S01]  /*0160*/  IMAD R194, R197, UR8, R18.reuse ;  /* 0x00000008c5c27c24 */ /* 0x104fe2000f8e0212 */
[----:B------:R-:W-:Y:S01]  /*0170*/  ISETP.NE.AND.EX P0, PT, RZ, UR9, PT, P0 ;  /* 0x00000009ff007c0c */ /* 0x000fe2000bf05300 */
[----:B------:R-:W-:Y:S01]  /*0180*/  ULDC.64 UR8, c[0x0][0x278] ;  /* 0x00009e0000087ab9 */ /* 0x000fe20000000a00 */
[----:B------:R-:W-:Y:S02]  /*0190*/  LOP3.LUT R48, R18, 0x1f, RZ, 0xc0, !PT ;  /* 0x0000001f12307812 */ /* 0x000fe400078ec0ff */
[----:B------:R-:W-:-:S03]  /*01a0*/  SHF.R.U32.HI R0, RZ, 0x5, R18 ;  /* 0x00000005ff007819 */ /* 0x000fc60000011612 */
[----:B-1----:R-:W-:Y:S01]  /*01b0*/  IMAD.WIDE.U32 R24, R48, 0x10, R24 ;  /* 0x0000001030187825 */ /* 0x002fe200078e0018 */
[----:B------:R-:W-:-:S03]  /*01c0*/  LEA R197, R197, R0, 0x2 ;  /* 0x00000000c5c57211 */ /* 0x000fc600078e10ff */
[----:B------:R-:W-:Y:S02]  /*01d0*/  IMAD.SHL.U32 R0, R18, 0x10, RZ ;  /* 0x0000001012007824 */ /* 0x000fe400078e00ff */
        /* <DEDUP_REMOVED lines=61> */
[----:B------:R-:W-:Y:S01]  /*05b0*/  IMAD.HI.U32 R9, R192, -0x326172a9, RZ ;  /* 0xcd9e8d57c0097827 */ /* 0x000fe200078e00ff */
[----:B------:R-:W-:-:S03]  /*05c0*/  UIADD3 UR28, UR5, -0x24c28bd8, URZ ;  /* 0xdb3d7428051c7890 */ /* 0x000fc6000fffe03f */
[----:B------:R-:W-:Y:S01]  /*05d0*/  IMAD.HI.U32 R3, R193, -0x2daee0ad, RZ ;  /* 0xd2511f53c1037827 */ /* 0x000fe200078e00ff */
[----:B------:R-:W-:Y:S02]  /*05e0*/  LOP3.LUT R202, R9, UR27, R16, 0x96, !PT ;  /* 0x0000001b09ca7c12 */ /* 0x000fe4000f8e9610 */
[----:B------:R0:W5:Y:S02]  /*05f0*/  @P0 LDG.E.128 R16, desc[UR6][R24.64+0x1200] ;  /* 0x0012000618100981 */ /* 0x000164000c1e1d00 */
[----:B------:R-:W-:Y:S02]  /*0600*/  LOP3.LUT R200, R3, UR28, R8, 0x96, !PT ;  /* 0x0000001c03c87c12 */ /* 0x000fe4000f8e9608 */
[----:B------:R0:W5:Y:S01]  /*0610*/  @P0 LDG.E.128 R8, desc[UR6][R24.64+0x1000] ;  /* 0x0010000618080981 */ /* 0x000162000c1e1d00 */
[----:B------:R-:W-:Y:S02]  /*0620*/  ISETP.GE.AND P1, PT, R197, UR10, PT ;  /* 0x0000000ac5007c0c */ /* 0x000fe4000bf26270 */
[----:B------:R-:W-:-:S02]  /*0630*/  LOP3.LUT R0, R0, 0x1f0, RZ, 0xc0, !PT ;  /* 0x000001f000007812 */ /* 0x000fc400078ec0ff */
[----:B------:R-:W-:Y:S02]  /*0640*/  LEA R100, P2, R48, UR8, 0x4 ;  /* 0x0000000830647c11 */ /* 0x000fe4000f8420ff */
[----:B------:R-:W-:Y:S02]  /*0650*/  IADD3 R60, P3, R0, UR8, RZ ;  /* 0x00000008003c7c10 */ /* 0x000fe4000ff7e0ff */
[----:B------:R-:W-:-:S03]  /*0660*/  IADD3.X R101, RZ, UR9, RZ, P2, !PT ;  /* 0x00000009ff657c10 */ /* 0x000fc600097fe4ff */
[----:B------:R-:W-:Y:S02]  /*0670*/  IMAD.X R61, RZ, RZ, UR9, P3 ;  /* 0x00000009ff3d7e24 */ /* 0x000fe400098e06ff */
[----:B0-----:R-:W-:Y:S06]  /*0680*/  @P1 EXIT ;  /* 0x000000000000194d */ /* 0x001fec0003800000 */
[----:B------:R-:W5:Y:S01]  /*0690*/  LDG.E.128 R60, desc[UR6][R60.64+0x1200] ;  /* 0x001200063c3c7981 */ /* 0x000f62000c1e1d00 */
[----:B------:R-:W0:Y:S01]  /*06a0*/  LDC.64 R2, c[0x0][0x260] ;  /* 0x00009800ff027b82 */ /* 0x000e220000000a00 */
[----:B-----5:R-:W-:Y:S02]  /*06b0*/  @!P0 CS2R R120, SRZ ;  /* 0x0000000000788805 */ /* 0x020fe4000001ff00 */
[----:B------:R-:W5:Y:S01]  /*06c0*/  LDG.E.128 R24, desc[UR6][R100.64] ;  /* 0x0000000664187981 */ /* 0x000f62000c1e1d00 */
[----:B------:R-:W-:-:S03]  /*06d0*/  @!P0 CS2R R122, SRZ ;  /* 0x00000000007a8805 */ /* 0x000fc6000001ff00 */
[----:B------:R-:W5:Y:S01]  /*06e0*/  LDG.E.128 R28, desc[UR6][R100.64+0x200] ;  /* 0x00020006641c7981 */ /* 0x000f62000c1e1d00 */
[----:B------:R-:W-:-:S03]  /*06f0*/  HADD2.F32 R0, -RZ, R120.H1_H1 ;  /* 0x30000078ff007230 */ /* 0x000fc60000004100 */
        /* <DEDUP_REMOVED lines=31> */
[----:B------:R-:W-:Y:S01]  /*08f0*/  UIADD3 UR29, UR4, -0x700cb87f, URZ ;  /* 0x8ff34781041d7890 */ /* 0x000fe2000fffe03f */
[----:B------:R-:W-:Y:S01]  /*0900*/  IMAD R193, R193, -0x2daee0ad, RZ ;  /* 0xd2511f53c1c17824 */ /* 0x000fe200078e02ff */
[----:B------:R-:W-:Y:S01]  /*0910*/  UIADD3 UR30, UR5, -0x695add53, URZ ;  /* 0x96a522ad051e7890 */ /* 0x000fe2000fffe03f */
[----:B------:R-:W5:Y:S01]  /*0920*/  LDG.E.128 R84, desc[UR6][R2.64+0xa00] ;  /* 0x000a000602547981 */ /* 0x000f62000c1e1d00 */
[----:B------:R-:W-:Y:S01]  /*0930*/  IMAD R192, R192, -0x326172a9, RZ ;  /* 0xcd9e8d57c0c07824 */ /* 0x000fe200078e02ff */
[----:B------:R-:W-:Y:S01]  /*0940*/  HFMA2.MMA R199, -RZ, RZ, 0, 0 ;  /* 0x00000000ffc77435 */ /* 0x000fe200000001ff */
[----:B------:R-:W-:Y:S01]  /*0950*/  LOP3.LUT R198, R198, 0x3, RZ, 0xc0, !PT ;  /* 0x00000003c6c67812 */ /* 0x000fe200078ec0ff */
[----:B------:R-:W5:Y:S01]  /*0960*/  LDG.E.128 R88, desc[UR6][R2.64+0xc00] ;  /* 0x000c000602587981 */ /* 0x000f62000c1e1d00 */
[----:B------:R-:W-:Y:S01]  /*0970*/  ULDC UR8, c[0x0][0x294] ;  /* 0x0000a50000087ab9 */ /* 0x000fe20000000800 */
[----:B------:R-:W-:Y:S01]  /*0980*/  ULDC.U8 UR9, c[0x0][0x2a0] ;  /* 0x0000a80000097ab9 */ /* 0x000fe20000000000 */
[----:B------:R-:W-:Y:S01]  /*0990*/  ULDC UR12, c[0x0][0x2d8] ;  /* 0x0000b600000c7ab9 */ /* 0x000fe20000000800 */
[----:B------:R-:W5:Y:S01]  /*09a0*/  LDG.E.128 R92, desc[UR6][R2.64+0xe00] ;  /* 0x000e0006025c7981 */ /* 0x000f62000c1e1d00 */
[----:B------:R-:W-:-:S03]  /*09b0*/  ULDC.64 UR10, c[0x0][0x298] ;  /* 0x0000a600000a7ab9 */ /* 0x000fc60000000a00 */
[----:B------:R-:W5:Y:S04]  /*09c0*/  LDG.E.128 R96, desc[UR6][R2.64+0x1000] ;  /* 0x0010000602607981 */ /* 0x000f68000c1e1d00 */
[----:B------:R0:W5:Y:S02]  /*09d0*/  LDG.E.128 R100, desc[UR6][R2.64+0x1200] ;  /* 0x0012000602647981 */ /* 0x000164000c1e1d00 */
[----:B0-----:R-:W-:Y:S02]  /*09e0*/  HADD2.F32 R2, -RZ, R120.H0_H0 ;  /* 0x20000078ff027230 */ /* 0x001fe40000004100 */
        /* <DEDUP_REMOVED lines=43> */
[----:B--2---:R-:W-:-:S03]  /*0ca0*/  HADD2.F32 R0, -RZ, R115.H1_H1 ;  /* 0x30000073ff007230 */ /* 0x004fc60000004100 */
[----:B------:R-:W-:Y:S04]  /*0cb0*/  STL [R1+0x14], R2 ;  /* 0x0000140201007387 */ /* 0x000fe80000100800 */
[----:B------:R1:W-:Y:S01]  /*0cc0*/  STL [R1+0x10], R0 ;  /* 0x0000100001007387 */ /* 0x0003e20000100800 */
[--C-:B0-----:R-:W-:Y:S02]  /*0cd0*/  HADD2.F32 R3, -RZ, R108.reuse.H1_H1 ;  /* 0x3000006cff037230 */ /* 0x101fe40000004100 */
[----:B-1----:R-:W-:Y:S02]  /*0ce0*/  HADD2.F32 R0, -RZ, R108.H0_H0 ;  /* 0x2000006cff007230 */ /* 0x002fe40000004100 */
[----:B------:R-:W-:-:S03]  /*0cf0*/  HADD2.F32 R2, -RZ, R109.H0_H0 ;  /* 0x2000006dff027230 */ /* 0x000fc60000004100 */
[----:B------:R0:W-:Y:S01]  /*0d00*/  STL [R1+0xc], R0 ;  /* 0x00000c0001007387 */ /* 0x0001e20000100800 */
[--C-:B------:R-:W-:Y:S02]  /*0d10*/  HADD2.F32 R239, -RZ, R20.reuse.H0_H0 ;  /* 0x20000014ffef7230 */ /* 0x100fe40000004100 */
[----:B------:R-:W-:Y:S01]  /*0d20*/  HADD2.F32 R238, -RZ, R20.H1_H1 ;  /* 0x30000014ffee7230 */ /* 0x000fe20000004100 */
[----:B------:R-:W-:Y:S01]  /*0d30*/  STL [R1+0x8], R3 ;  /* 0x0000080301007387 */ /* 0x000fe20000100800 */
[----:B------:R-:W-:Y:S02]  /*0d40*/  HADD2.F32 R237, -RZ, R21.H0_H0 ;  /* 0x20000015ffed7230 */ /* 0x000fe40000004100 */
[----:B0-----:R-:W-:Y:S01]  /*0d50*/  HADD2.F32 R0, -RZ, R109.H1_H1 ;  /* 0x3000006dff007230 */ /* 0x001fe20000004100 */
[----:B------:R-:W-:Y:S01]  /*0d60*/  STL [R1+0x4], R2 ;  /* 0x0000040201007387 */ /* 0x000fe20000100800 */
[----:B------:R-:W-:Y:S02]  /*0d70*/  HADD2.F32 R236, -RZ, R21.H1_H1 ;  /* 0x30000015ffec7230 */ /* 0x000fe40000004100 */
[----:B------:R-:W-:Y:S01]  /*0d80*/  IMAD.HI.U32 R21, R200, -0x326172a9, RZ ;  /* 0xcd9e8d57c8157827 */ /* 0x000fe200078e00ff */
[----:B------:R0:W-:Y:S03]  /*0d90*/  STL [R1], R0 ;  /* 0x0000000001007387 */ /* 0x0001e60000100800 */
[----:B------:R-:W-:Y:S01]  /*0da0*/  IMAD.HI.U32 R20, R202, -0x2daee0ad, RZ ;  /* 0xd2511f53ca147827 */ /* 0x000fe200078e00ff */
[----:B------:R-:W-:Y:S03]  /*0db0*/  BSSY B0, `(.L_x_49726) ;  /* 0x0002212000007945 */ /* 0x000fe60003800000 */
        /* <DEDUP_REMOVED lines=13> */
[----:B0-----:R-:W-:Y:S02]  /*0e90*/  HADD2.F32 R0, -RZ, R6.H1_H1 ;  /* 0x30000006ff007230 */ /* 0x001fe40000004100 */
        /* <DEDUP_REMOVED lines=13> */
[----:B------:R-:W-:Y:S01]  /*0f70*/  HADD2.F32 R17, -RZ, R18.H1_H1 ;  /* 0x30000012ff117230 */ /* 0x000fe20000004100 */
[----:B------:R-:W-:Y:S01]  /*0f80*/  LOP3.LUT R192, R21, UR29, R192, 0x96, !PT ;  /* 0x0000001d15c07c12 */ /* 0x000fe2000f8e96c0 */
[----:B------:R-:W-:Y:S01]  /*0f90*/  HADD2.F32 R10, -RZ, R11.H0_H0 ;  /* 0x2000000bff0a7230 */ /* 0x000fe20000004100 */
[----:B------:R-:W-:Y:S01]  /*0fa0*/  LOP3.LUT R193, R20, UR30, R193, 0x96, !PT ;  /* 0x0000001e14c17c12 */ /* 0x000fe2000f8e96c1 */
[----:B------:R-:W-:Y:S02]  /*0fb0*/  HADD2.F32 R18, -RZ, R19.H0_H0 ;  /* 0x20000013ff127230 */ /* 0x000fe40000004100 */
        /* <DEDUP_REMOVED lines=18> */
[----:B------:R-:W-:-:S02]  /*10e0*/  IMAD R200, R200, -0x326172a9, RZ ;  /* 0xcd9e8d57c8c87824 */ /* 0x000fc400078e02ff */
[----:B------:R-:W-:-:S07]  /*10f0*/  IMAD R202, R202, -0x2daee0ad, RZ ;  /* 0xd2511f53caca7824 */ /* 0x000fce00078e02ff */
.L_x_50470:
[----:B0-----:R-:W0:Y:S08]  /*1100*/  LDC.64 R20, c[0x0][0x280] ;  /* 0x0000a000ff147b82 */ /* 0x001e300000000a00 */
[----:B------:R-:W1:Y:S08]  /*1110*/  LDC.64 R210, c[0x0][0x230] ;  /* 0x00008c00ffd27b82 */ /* 0x000e700000000a00 */
[----:B------:R-:W2:Y:S01]  /*1120*/  LDC R121, c[0x0][0x218] ;  /* 0x00008600ff797b82 */ /* 0x000ea20000000800 */
[----:B0-----:R-:W-:-:S07]  /*1130*/  IMAD.WIDE R20, R197, 0x4, R20 ;  /* 0x00000004c5147825 */ /* 0x001fce00078e0214 */
[----:B------:R-:W0:Y:S01]  /*1140*/  LDC.64 R116, c[0x0][0x288] ;  /* 0x0000a200ff747b82 */ /* 0x000e220000000a00 */
[----:B------:R3:W4:Y:S01]  /*1150*/  LDG.E R122, desc[UR6][R20.64] ;  /* 0x00000006147a7981 */ /* 0x000722000c1e1900 */
[----:B------:R-:W-:Y:S02]  /*1160*/  MOV R219, RZ ;  /* 0x000000ff00db7202 */ /* 0x000fe40000000f00 */
        /* <DEDUP_REMOVED lines=43> */
.L_x_49730:
[----:B------:R-:W-:-:S07]  /*1420*/  MOV R120, R200 ;  /* 0x000000c800787202 */ /* 0x000fce0000000f00 */
.L_x_49731:
[----:B------:R-:W-:Y:S05]  /*1430*/  BSYNC B2 ;  /* 0x0000000000027941 */ /* 0x000fea0003800000 */
.L_x_49729:
        /* <DEDUP_REMOVED lines=16> */
.L_x_49735:
[----:B------:R-:W-:Y:S05]  /*1540*/  BSYNC B3 ;  /* 0x0000000000037941 */ /* 0x000fea0003800000 */
.L_x_49734:
        /* <DEDUP_REMOVED lines=43> */
.L_x_49733:
[----:B------:R-:W-:Y:S05]  /*1800*/  BSYNC B2 ;  /* 0x0000000000027941 */ /* 0x000fea0003800000 */
.L_x_49732:
[----:B------:R-:W-:Y:S01]  /*1810*/  HFMA2.MMA R23, -RZ, RZ, 0.1171875, 0 ;  /* 0x2f800000ff177435 */ /* 0x000fe200000001ff */
[----:B------:R-:W-:Y:S01]  /*1820*/  I2FP.F32.U32 R20, R120 ;  /* 0x0000007800147245 */ /* 0x000fe20000201000 */
[----:B-----5:R-:W-:-:S05]  /*1830*/  HADD2.F32 R21, -RZ, R108.H0_H0 ;  /* 0x2000006cff157230 */ /* 0x020fca0000004100 */
[----:B------:R-:W-:-:S03]  /*1840*/  FMUL.FTZ R21, R21, UR11 ;  /* 0x0000000b15157c20 */ /* 0x000fc60008410000 */
[----:B------:R-:W-:Y:S01]  /*1850*/  FFMA.FTZ R20, R20, R23, 1.1641532182693481445e-10 ;  /* 0x2f00000014147423 */ /* 0x000fe20000010017 */
[----:B------:R-:W-:-:S04]  /*1860*/  FMUL.FTZ R21, R21, UR10 ;  /* 0x0000000a15157c20 */ /* 0x000fc80008410000 */
[----:B------:R-:W-:Y:S01]  /*1870*/  FSETP.GTU.FTZ.AND P1, PT, R20, UR8, PT ;  /* 0x0000000814007c0b */ /* 0x000fe2000bf3c000 */
[----:B------:R-:W-:-:S03]  /*1880*/  HADD2.F32 R20, -RZ, R24.H0_H0 ;  /* 0x20000018ff147230 */ /* 0x000fc60000004100 */
[----:B------:R-:W-:Y:S02]  /*1890*/  FSEL R21, R21, RZ, !P1 ;  /* 0x000000ff15157208 */ /* 0x000fe40004800000 */
[----:B------:R-:W-:-:S03]  /*18a0*/  SEL R201, RZ, 0x1, P1 ;  /* 0x00000001ffc97807 */ /* 0x000fc60000800000 */
[----:B------:R-:W-:-:S04]  /*18b0*/  FMUL.FTZ R20, R21, R20 ;  /* 0x0000001415147220 */ /* 0x000fc80000410000 */
[----:B------:R-:W-:-:S07]  /*18c0*/  @P0 FADD.FTZ R20, R104, R20 ;  /* 0x0000001468140221 */ /* 0x000fce0000010000 */
.L_x_49728:
[----:B------:R-:W-:Y:S05]  /*18d0*/  BSYNC B1 ;  /* 0x0000000000017941 */ /* 0x000fea0003800000 */
.L_x_49727:
        /* <DEDUP_REMOVED lines=18> */
.L_x_49739:
[----:B------:R-:W-:-:S07]  /*1a00*/  MOV R21, R200 ;  /* 0x000000c800157202 */ /* 0x000fce0000000f00 */
.L_x_49740:
[----:B------:R-:W-:Y:S05]  /*1a10*/  BSYNC B2 ;  /* 0x0000000000027941 */ /* 0x000fea0003800000 */
.L_x_49738:
        /* <DEDUP_REMOVED lines=16> */
.L_x_49744:
[----:B------:R-:W-:Y:S05]  /*1b20*/  BSYNC B3 ;  /* 0x0000000000037941 */ /* 0x000fea0003800000 */
.L_x_49743:
        /* <DEDUP_REMOVED lines=42> */
[----:B------:R-:W-:-:S07]  /*1dd0*/  LOP3.LUT R193, R203, UR30, R22, 0x96, !PT ;  /* 0x0000001ecbc17c12 */ /* 0x000fce000f8e9616 */
.L_x_49742:
[----:B------:R-:W-:Y:S05]  /*1de0*/  BSYNC B2 ;  /* 0x0000000000027941 */ /* 0x000fea0003800000 */
.L_x_49741:
[----:B------:R-:W-:Y:S01]  /*1df0*/  HFMA2.MMA R116, -RZ, RZ, 0.1171875, 0 ;  /* 0x2f800000ff747435 */ /* 0x000fe200000001ff */
[----:B------:R-:W-:Y:S01]  /*1e00*/  I2FP.F32.U32 R21, R21 ;  /* 0x0000001500157245 */ /* 0x000fe20000201000 */
[----:B-----5:R-:W-:-:S05]  /*1e10*/  HADD2.F32 R22, -RZ, R108.H1_H1 ;  /* 0x3000006cff167230 */ /* 0x020fca0000004100 */
[----:B------:R-:W-:-:S03]  /*1e20*/  FMUL.FTZ R22, R22, UR11 ;  /* 0x0000000b16167c20 */ /* 0x000fc60008410000 */
[----:B------:R-:W-:Y:S01]  /*1e30*/  FFMA.FTZ R21, R21, R116, 1.1641532182693481445e-10 ;  /* 0x2f00000015157423 */ /* 0x000fe20000010074 */
[----:B------:R-:W-:-:S04]  /*1e40*/  FMUL.FTZ R22, R22, UR10 ;  /* 0x0000000a16167c20 */ /* 0x000fc80008410000 */
[----:B------:R-:W-:Y:S01]  /*1e50*/  FSETP.GTU.FTZ.AND P1, PT, R21, UR8, PT ;  /* 0x0000000815007c0b */ /* 0x000fe2000bf3c000 */
[----:B------:R-:W-:-:S03]  /*1e60*/  HADD2.F32 R21, -RZ, R24.H1_H1 ;  /* 0x30000018ff157230 */ /* 0x000fc60000004100 */
[----:B------:R-:W-:Y:S02]  /*1e70*/  FSEL R22, R22, RZ, !P1 ;  /* 0x000000ff16167208 */ /* 0x000fe40004800000 */
[----:B------:R-:W-:-:S03]  /*1e80*/  SEL R203, RZ, 0x1, P1 ;  /* 0x00000001ffcb7807 */ /* 0x000fc60000800000 */
[----:B------:R-:W-:-:S04]  /*1e90*/  FMUL.FTZ R21, R22, R21 ;  /* 0x0000001516157220 */ /* 0x000fc80000410000 */
[----:B------:R-:W-:-:S07]  /*1ea0*/  @P0 FADD.FTZ R21, R105, R21 ;  /* 0x0000001569150221 */ /* 0x000fce0000010000 */
.L_x_49737:
[----:B------:R-:W-:Y:S05]  /*1eb0*/  BSYNC B1 ;  /* 0x0000000000017941 */ /* 0x000fea0003800000 */
.L_x_49736:
        /* <DEDUP_REMOVED lines=18> */
.L_x_49748:
[----:B------:R-:W-:-:S07]  /*1fe0*/  MOV R122, R200 ;  /* 0x000000c8007a7202 */ /* 0x000fce0000000f00 */
.L_x_49749:
[----:B------:R-:W-:Y:S05]  /*1ff0*/  BSYNC B2 ;  /* 0x0000000000027941 */ /* 0x000fea0003800000 */
.L_x_49747:
        /* <DEDUP_REMOVED lines=16> */
.L_x_49753:
[----:B------:R-:W-:Y:S05]  /*2100*/  BSYNC B3 ;  /* 0x0000000000037941 */ /* 0x000fea0003800000 */
.L_x_49752:
        /* <DEDUP_REMOVED lines=44> */
.L_x_49751:
[----:B------:R-:W-:Y:S05]  /*23d0*/  BSYNC B2 ;  /* 0x0000000000027941 */ /* 0x000fea0003800000 */
.L_x_49750:
[----:B------:R-:W-:Y:S01]  /*23e0*/  I2FP.F32.U32 R22, R122 ;  /* 0x0000007a00167245 */ /* 0x000fe20000201000 */
[----:B-----5:R-:W-:Y:S02]  /*23f0*/  HADD2.F32 R23, -RZ, R109.H0_H0 ;  /* 0x2000006dff177230 */ /* 0x020fe40000004100 */
[----:B------:R-:W-:-:S03]  /*2400*/  IMAD.MOV.U32 R117, RZ, RZ, 0x2f800000 ;  /* 0x2f800000ff757424 */ /* 0x000fc600078e00ff */
        /* <DEDUP_REMOVED lines=9> */
.L_x_49746:
[----:B------:R-:W-:Y:S05]  /*24a0*/  BSYNC B1 ;  /* 0x0000000000017941 */ /* 0x000fea0003800000 */
.L_x_49745:
        /* <DEDUP_REMOVED lines=18> */
.L_x_49757:
[----:B------:R-:W-:-:S07]  /*25d0*/  IMAD.MOV.U32 R23, RZ, RZ, R200 ;  /* 0x000000ffff177224 */ /* 0x000fce00078e00c8 */
.L_x_49758:
[----:B------:R-:W-:Y:S05]  /*25e0*/  BSYNC B2 ;  /* 0x0000000000027941 */ /* 0x000fea0003800000 */
.L_x_49756:
        /* <DEDUP_REMOVED lines=16> */
.L_x_49762:
[----:B------:R-:W-:Y:S05]  /*26f0*/  BSYNC B3 ;  /* 0x0000000000037941 */ /* 0x000fea0003800000 */
.L_x_49761:
        /* <DEDUP_REMOVED lines=44> */
.L_x_49760:
[----:B------:R-:W-:Y:S05]  /*29c0*/  BSYNC B2 ;  /* 0x0000000000027941 */ /* 0x000fea0003800000 */
.L_x_49759:
        /* <DEDUP_REMOVED lines=12> */
.L_x_49755:
[----:B------:R-:W-:Y:S05]  /*2a90*/  BSYNC B1 ;  /* 0x0000000000017941 */ /* 0x000fea0003800000 */
.L_x_49754:
        /* <DEDUP_REMOVED lines=18> */
.L_x_49766:
[----:B------:R-:W-:-:S07]  /*2bc0*/  MOV R124, R200 ;  /* 0x000000c8007c7202 */ /* 0x000fce0000000f00 */
.L_x_49767:
[----:B------:R-:W-:Y:S05]  /*2bd0*/  BSYNC B2 ;  /* 0x0000000000027941 */ /* 0x000fea0003800000 */
.L_x_49765:
        /* <DEDUP_REMOVED lines=16> */
.L_x_49771:
[----:B------:R-:W-:Y:S05]  /*2ce0*/  BSYNC B3 ;  /* 0x0000000000037941 */ /* 0x000fea0003800000 */
.L_x_49770:
        /* <DEDUP_REMOVED lines=44> */
.L_x_49769:
[----:B------:R-:W-:Y:S05]  /*2fb0*/  BSYNC B2 ;  /* 0x0000000000027941 */ /* 0x000fea0003800000 */
.L_x_49768:
[----:B------:R-:W-:Y:S01]  /*2fc0*/  I2FP.F32.U32 R117, R124 ;  /* 0x0000007c00757245 */ /* 0x000fe20000201000 */
[----:B------:R-:W-:Y:S02]  /*2fd0*/  HADD2.F32 R118, -RZ, R110.H0_H0 ;  /* 0x2000006eff767230 */ /* 0x000fe40000004100 */
        /* <DEDUP_REMOVED lines=10> */
.L_x_49764:
[----:B------:R-:W-:Y:S05]  /*3080*/  BSYNC B1 ;  /* 0x0000000000017941 */ /* 0x000fea0003800000 */
.L_x_49763:
        /* <DEDUP_REMOVED lines=18> */
.L_x_49775:
[----:B------:R-:W-:-:S07]  /*31b0*/  IMAD.MOV.U32 R124, RZ, RZ, R200 ;  /* 0x000000ffff7c7224 */ /* 0x000fce00078e00c8 */
.L_x_49776:
[----:B------:R-:W-:Y:S05]  /*31c0*/  BSYNC B2 ;  /* 0x0000000000027941 */ /* 0x000fea0003800000 */
.L_x_49774:
        /* <DEDUP_REMOVED lines=16> */
.L_x_49780:
[----:B------:R-:W-:Y:S05]  /*32d0*/  BSYNC B3 ;  /* 0x0000000000037941 */ /* 0x000fea0003800000 */
.L_x_49779:
        /* <DEDUP_REMOVED lines=44> */
.L_x_49778:
[----:B------:R-:W-:Y:S05]  /*35a0*/  BSYNC B2 ;  /* 0x0000000000027941 */ /* 0x000fea0003800000 */
.L_x_49777:
[----:B------:R-:W-:Y:S01]  /*35b0*/  HFMA2.MMA R119, -RZ, RZ, 0.1171875, 0 ;  /* 0x2f800000ff777435 */ /* 0x000fe200000001ff */
[----:B------:R-:W-:Y:S01]  /*35c0*/  I2FP.F32.U32 R116, R124 ;  /* 0x0000007c00747245 */ /* 0x000fe20000201000 */
[----:B------:R-:W-:Y:S02]  /*35d0*/  HADD2.F32 R118, -RZ, R110.H1_H1 ;  /* 0x3000006eff767230 */ /* 0x000fe40000004100 */
[----:B------:R-:W-:-:S03]  /*35e0*/  HADD2.F32 R189, -RZ, R26.H1_H1 ;  /* 0x3000001affbd7230 */ /* 0x000fc60000004100 */
[----:B------:R-:W-:-:S03]  /*35f0*/  FMUL.FTZ R118, R118, UR11 ;  /* 0x0000000b76767c20 */ /* 0x000fc60008410000 */
[----:B------:R-:W-:Y:S01]  /*3600*/  FFMA.FTZ R116, R116, R119, 1.1641532182693481445e-10 ;  /* 0x2f00000074747423 */ /* 0x000fe20000010077 */
[----:B------:R-:W-:-:S04]  /*3610*/  FMUL.FTZ R118, R118, UR10 ;  /* 0x0000000a76767c20 */ /* 0x000fc80008410000 */
[----:B------:R-:W-:-:S04]  /*3620*/  FSETP.GTU.FTZ.AND P1, PT, R116, UR8, PT ;  /* 0x0000000874007c0b */ /* 0x000fc8000bf3c000 */
[----:B------:R-:W-:Y:S02]  /*3630*/  FSEL R118, R118, RZ, !P1 ;  /* 0x000000ff76767208 */ /* 0x000fe40004800000 */
[----:B------:R-:W-:-:S03]  /*3640*/  SEL R207, RZ, 0x1, P1 ;  /* 0x00000001ffcf7807 */ /* 0x000fc60000800000 */
[----:B------:R-:W-:-:S04]  /*3650*/  FMUL.FTZ R189, R118, R189 ;  /* 0x000000bd76bd7220 */ /* 0x000fc80000410000 */
[----:B------:R-:W-:-:S07]  /*3660*/  @P0 FADD.FTZ R189, R113, R189 ;  /* 0x000000bd71bd0221 */ /* 0x000fce0000010000 */
.L_x_49773:
[----:B------:R-:W-:Y:S05]  /*3670*/  BSYNC B1 ;  /* 0x0000000000017941 */ /* 0x000fea0003800000 */
.L_x_49772:
        /* <DEDUP_REMOVED lines=18> */
.L_x_49784:
[----:B------:R-:W-:-:S07]  /*37a0*/  MOV R124, R200 ;  /* 0x000000c8007c7202 */ /* 0x000fce0000000f00 */
.L_x_49785:
[----:B------:R-:W-:Y:S05]  /*37b0*/  BSYNC B2 ;  /* 0x0000000000027941 */ /* 0x000fea0003800000 */
.L_x_49783:
        /* <DEDUP_REMOVED lines=16> */
.L_x_49789:
[----:B------:R-:W-:Y:S05]  /*38c0*/  BSYNC B3 ;  /* 0x0000000000037941 */ /* 0x000fea0003800000 */
.L_x_49788:
        /* <DEDUP_REMOVED lines=44> */
.L_x_49787:
[----:B------:R-:W-:Y:S05]  /*3b90*/  BSYNC B2 ;  /* 0x0000000000027941 */ /* 0x000fea0003800000 */
.L_x_49786:
        /* <DEDUP_REMOVED lines=12> */
.L_x_49782:
[----:B------:R-:W-:Y:S05]  /*3c60*/  BSYNC B1 ;  /* 0x0000000000017941 */ /* 0x000fea0003800000 */
.L_x_49781:
        /* <DEDUP_REMOVED lines=18> */
.L_x_49793:
[----:B------:R-:W-:-:S07]  /*3d90*/  IMAD.MOV.U32 R124, RZ, RZ, R200 ;  /* 0x000000ffff7c7224 */ /* 0x000fce00078e00c8 */
.L_x_49794:
[----:B------:R-:W-:Y:S05]  /*3da0*/  BSYNC B2 ;  /* 0x0000000000027941 */ /* 0x000fea0003800000 */
.L_x_49792:
        /* <DEDUP_REMOVED lines=16> */
.L_x_49798:
[----:B------:R-:W-:Y:S05]  /*3eb0*/  BSYNC B3 ;  /* 0x0000000000037941 */ /* 0x000fea0003800000 */
.L_x_49797:
        /* <DEDUP_REMOVED lines=44> */
.L_x_49796:
[----:B------:R-:W-:Y:S05]  /*4180*/  BSYNC B2 ;  /* 0x0000000000027941 */ /* 0x000fea0003800000 */
.L_x_49795:
[----:B------:R-:W-:Y:S01]  /*4190*/  HFMA2.MMA R119, -RZ, RZ, 0.1171875, 0 ;  /* 0x2f800000ff777435 */ /* 0x000fe200000001ff */
[----:B------:R-:W-:Y:S01]  /*41a0*/  I2FP.F32.U32 R116, R124 ;  /* 0x0000007c00747245 */ /* 0x000fe20000201000 */
[----:B------:R-:W-:-:S05]  /*41b0*/  HADD2.F32 R117, -RZ, R111.H1_H1 ;  /* 0x3000006fff757230 */ /* 0x000fca0000004100 */
        /* <DEDUP_REMOVED lines=9> */
.L_x_49791:
[----:B------:R-:W-:Y:S05]  /*4250*/  BSYNC B1 ;  /* 0x0000000000017941 */ /* 0x000fea0003800000 */
.L_x_49790:
        /* <DEDUP_REMOVED lines=31> */
.L_x_49800:
[----:B------:R-:W-:Y:S05]  /*4450*/  BSYNC B1 ;  /* 0x0000000000017941 */ /* 0x000fea0003800000 */
.L_x_49799:
[----:B--2---:R-:W-:Y:S01]  /*4460*/  @P2 IMAD.WIDE.U32 R116, R127, 0x10, R116 ;  /* 0x000000107f742825 */ /* 0x004fe200078e0074 */
[----:B------:R-:W2:Y:S04]  /*4470*/  @P0 LDG.E.128 R104, desc[UR6][R118.64] ;  /* 0x0000000676680981 */ /* 0x000ea8000c1e1d00 */
[----:B------:R3:W5:Y:S04]  /*4480*/  @P2 LDG.E.128 R108, desc[UR6][R116.64] ;  /* 0x00000006746c2981 */ /* 0x000768000c1e1d00 */
[----:B------:R3:W5:Y:S01]  /*4490*/  @P0 LDG.E.128 R112, desc[UR6][R118.64+0x10] ;  /* 0x0000100676700981 */ /* 0x000762000c1e1d00 */
[----:B------:R-:W-:Y:S01]  /*44a0*/  @!P3 ISETP.NE.U32.AND P1, PT, R210, RZ, PT ;  /* 0x000000ffd200b20c */ /* 0x000fe20003f25070 */
[----:B------:R-:W-:Y:S01]  /*44b0*/  BSSY B1, `(.L_x_49801) ;  /* 0x000005c000017945 */ /* 0x000fe20003800000 */
[----:B01----:R-:W-:-:S02]  /*44c0*/  @!P3 MOV R120, R130 ;  /* 0x000000820078b202 */ /* 0x003fc40000000f00 */
[----:B------:R-:W-:-:S04]  /*44d0*/  @!P3 ISETP.NE.AND.EX P1, PT, R211, RZ, PT, P1 ;  /* 0x000000ffd300b20c */ /* 0x000fc80003f25310 */
[----:B--2---:R-:W-:Y:S01]  /*44e0*/  @!P3 FSEL R180, R104, RZ, P1 ;  /* 0x000000ff68b4b208 */ /* 0x004fe20000800000 */
[----:B---3--:R-:W-:Y:S08]  /*44f0*/  @!P3 BRA `(.L_x_49802) ;  /* 0x00000004005cb947 */ /* 0x008ff00003800000 */
        /* <DEDUP_REMOVED lines=12> */
.L_x_49804:
[----:B------:R-:W-:-:S07]  /*45c0*/  IMAD.MOV.U32 R124, RZ, RZ, R200 ;  /* 0x000000ffff7c7224 */ /* 0x000fce00078e00c8 */
.L_x_49805:
[----:B------:R-:W-:Y:S05]  /*45d0*/  BSYNC B2 ;  /* 0x0000000000027941 */ /* 0x000fea0003800000 */
.L_x_49803:
        /* <DEDUP_REMOVED lines=16> */
.L_x_49809:
[----:B------:R-:W-:Y:S05]  /*46e0*/  BSYNC B3 ;  /* 0x0000000000037941 */ /* 0x000fea0003800000 */
.L_x_49808:
        /* <DEDUP_REMOVED lines=43> */
.L_x_49807:
[----:B------:R-:W-:Y:S05]  /*49a0*/  BSYNC B2 ;  /* 0x0000000000027941 */ /* 0x000fea0003800000 */
.L_x_49806:
[----:B------:R-:W-:Y:S01]  /*49b0*/  I2FP.F32.U32 R116, R124 ;  /* 0x0000007c00747245 */ /* 0x000fe20000201000 */
[----:B-----5:R-:W-:Y:S02]  /*49c0*/  HADD2.F32 R118, -RZ, R108.H0_H0 ;  /* 0x2000006cff767230 */ /* 0x020fe40000004100 */
[----:B------:R-:W-:-:S03]  /*49d0*/  IMAD.MOV.U32 R117, RZ, RZ, 0x2f800000 ;  /* 0x2f800000ff757424 */ /* 0x000fc600078e00ff */
        /* <DEDUP_REMOVED lines=9> */
.L_x_49802:
[----:B------:R-:W-:Y:S05]  /*4a70*/  BSYNC B1 ;  /* 0x0000000000017941 */ /* 0x000fea0003800000 */
.L_x_49801:
        /* <DEDUP_REMOVED lines=18> */
.L_x_49813:
[----:B------:R-:W-:-:S07]  /*4ba0*/  IMAD.MOV.U32 R124, RZ, RZ, R200 ;  /* 0x000000ffff7c7224 */ /* 0x000fce00078e00c8 */
.L_x_49814:
[----:B------:R-:W-:Y:S05]  /*4bb0*/  BSYNC B2 ;  /* 0x0000000000027941 */ /* 0x000fea0003800000 */
.L_x_49812:
        /* <DEDUP_REMOVED lines=16> */
.L_x_49818:
[----:B------:R-:W-:Y:S05]  /*4cc0*/  BSYNC B3 ;  /* 0x0000000000037941 */ /* 0x000fea0003800000 */
.L_x_49817:
        /* <DEDUP_REMOVED lines=43> */
.L_x_49816:
[----:B------:R-:W-:Y:S05]  /*4f80*/  BSYNC B2 ;  /* 0x0000000000027941 */ /* 0x000fea0003800000 */
.L_x_49815:
        /* <DEDUP_REMOVED lines=12> */
.L_x_49811:
[----:B------:R-:W-:Y:S05]  /*5050*/  BSYNC B1 ;  /* 0x0000000000017941 */ /* 0x000fea0003800000 */
.L_x_49810:
        /* <DEDUP_REMOVED lines=18> */
.L_x_49822:
[----:B------:R-:W-:-:S07]  /*5180*/  IMAD.MOV.U32 R124, RZ, RZ, R200 ;  /* 0x000000ffff7c7224 */ /* 0x000fce00078e00c8 */
.L_x_49823:
[----:B------:R-:W-:Y:S05]  /*5190*/  BSYNC B2 ;  /* 0x0000000000027941 */ /* 0x000fea0003800000 */
.L_x_49821:
        /* <DEDUP_REMOVED lines=16> */
.L_x_49827:
[----:B------:R-:W-:Y:S05]  /*52a0*/  BSYNC B3 ;  /* 0x0000000000037941 */ /* 0x000fea0003800000 */
.L_x_49826:
        /* <DEDUP_REMOVED lines=44> */
.L_x_49825:
[----:B------:R-:W-:Y:S05]  /*5570*/  BSYNC B2 ;  /* 0x0000000000027941 */ /* 0x000fea0003800000 */
.L_x_49824:
[----:B------:R-:W-:Y:S01]  /*5580*/  HFMA2.MMA R119, -RZ, RZ, 0.1171875, 0 ;  /* 0x2f800000ff777435 */ /* 0x000fe200000001ff */
[----:B------:R-:W-:Y:S01]  /*5590*/  I2FP.F32.U32 R116, R124 ;  /* 0x0000007c00747245 */ /* 0x000fe20000201000 */
[----:B-----5:R-:W-:-:S05]  /*55a0*/  HADD2.F32 R118, -RZ, R109.H0_H0 ;  /* 0x2000006dff767230 */ /* 0x020fca0000004100 */
[----:B------:R-:W-:-:S03]  /*55b0*/  FMUL.FTZ R118, R118, UR11 ;  /* 0x0000000b76767c20 */ /* 0x000fc60008410000 */
[----:B------:R-:W-:Y:S01]  /*55c0*/  FFMA.FTZ R116, R116, R119, 1.1641532182693481445e-10 ;  /* 0x2f00000074747423 */ /* 0x000fe20000010077 */
[----:B------:R-:W-:Y:S01]  /*55d0*/  FMUL.FTZ R118, R118, UR10 ;  /* 0x0000000a76767c20 */ /* 0x000fe20008410000 */
[----:B------:R-:W-:-:S03]  /*55e0*/  HADD2.F32 R119, -RZ, R29.H0_H0 ;  /* 0x2000001dff777230 */ /* 0x000fc60000004100 */
[----:B------:R-:W-:-:S04]  /*55f0*/  FSETP.GTU.FTZ.AND P1, PT, R116, UR8, PT ;  /* 0x0000000874007c0b */ /* 0x000fc8000bf3c000 */
[----:B------:R-:W-:Y:S02]  /*5600*/  FSEL R182, R118, RZ, !P1 ;  /* 0x000000ff76b67208 */ /* 0x000fe40004800000 */
[----:B------:R-:W-:-:S03]  /*5610*/  SEL R204, RZ, 0x1, P1 ;  /* 0x00000001ffcc7807 */ /* 0x000fc60000800000 */
[----:B------:R-:W-:-:S04]  /*5620*/  FMUL.FTZ R182, R182, R119 ;  /* 0x00000077b6b67220 */ /* 0x000fc80000410000 */
[----:B------:R-:W-:-:S07]  /*5630*/  @P0 FADD.FTZ R182, R106, R182 ;  /* 0x000000b66ab60221 */ /* 0x000fce0000010000 */
.L_x_49820:
[----:B------:R-:W-:Y:S05]  /*5640*/  BSYNC B1 ;  /* 0x0000000000017941 */ /* 0x000fea0003800000 */
.L_x_49819:
        /* <DEDUP_REMOVED lines=18> */
.L_x_49831:
[----:B------:R-:W-:-:S07]  /*5770*/  MOV R124, R200 ;  /* 0x000000c8007c7202 */ /* 0x000fce0000000f00 */
.L_x_49832:
[----:B------:R-:W-:Y:S05]  /*5780*/  BSYNC B2 ;  /* 0x0000000000027941 */ /* 0x000fea0003800000 */
.L_x_49830:
        /* <DEDUP_REMOVED lines=16> */
.L_x_49836:
[----:B------:R-:W-:Y:S05]  /*5890*/  BSYNC B3 ;  /* 0x0000000000037941 */ /* 0x000fea0003800000 */
.L_x_49835:
        /* <DEDUP_REMOVED lines=44> */
.L_x_49834:
[----:B------:R-:W-:Y:S05]  /*5b60*/  BSYNC B2 ;  /* 0x0000000000027941 */ /* 0x000fea0003800000 */
.L_x_49833:
        /* <DEDUP_REMOVED lines=12> */
.L_x_49829:
[----:B------:R-:W-:Y:S05]  /*5c30*/  BSYNC B1 ;  /* 0x0000000000017941 */ /* 0x000fea0003800000 */
.L_x_49828:
        /* <DEDUP_REMOVED lines=18> */
.L_x_49840:
[----:B------:R-:W-:-:S07]  /*5d60*/  IMAD.MOV.U32 R124, RZ, RZ, R200 ;  /* 0x000000ffff7c7224 */ /* 0x000fce00078e00c8 */
.L_x_49841:
[----:B------:R-:W-:Y:S05]  /*5d70*/  BSYNC B2 ;  /* 0x0000000000027941 */ /* 0x000fea0003800000 */
.L_x_49839:
        /* <DEDUP_REMOVED lines=16> */
.L_x_49845:
[----:B------:R-:W-:Y:S05]  /*5e80*/  BSYNC B3 ;  /* 0x0000000000037941 */ /* 0x000fea0003800000 */
.L_x_49844:
        /* <DEDUP_REMOVED lines=44> */
.L_x_49843:
[----:B------:R-:W-:Y:S05]  /*6150*/  BSYNC B2 ;  /* 0x0000000000027941 */ /* 0x000fea0003800000 */
.L_x_49842:
[----:B------:R-:W-:Y:S01]  /*6160*/  HFMA2.MMA R119, -RZ, RZ, 0.1171875, 0 ;  /* 0x2f800000ff777435 */ /* 0x000fe200000001ff */
[----:B------:R-:W-:Y:S01]  /*6170*/  I2FP.F32.U32 R116, R124 ;  /* 0x0000007c00747245 */ /* 0x000fe20000201000 */
[----:B------:R-:W-:-:S05]  /*6180*/  HADD2.F32 R118, -RZ, R110.H0_H0 ;  /* 0x2000006eff767230 */ /* 0x000fca0000004100 */
        /* <DEDUP_REMOVED lines=9> */
.L_x_49838:
[----:B------:R-:W-:Y:S05]  /*6220*/  BSYNC B1 ;  /* 0x0000000000017941 */ /* 0x000fea0003800000 */
.L_x_49837:
        /* <DEDUP_REMOVED lines=18> */
.L_x_49849:
[----:B------:R-:W-:-:S07]  /*6350*/  MOV R124, R200 ;  /* 0x000000c8007c7202 */ /* 0x000fce0000000f00 */
.L_x_49850:
[----:B------:R-:W-:Y:S05]  /*6360*/  BSYNC B2 ;  /* 0x0000000000027941 */ /* 0x000fea0003800000 */
.L_x_49848:
        /* <DEDUP_REMOVED lines=16> */
.L_x_49854:
[----:B------:R-:W-:Y:S05]  /*6470*/  BSYNC B3 ;  /* 0x0000000000037941 */ /* 0x000fea0003800000 */
.L_x_49853:
        /* <DEDUP_REMOVED lines=44> */
.L_x_49852:
[----:B------:R-:W-:Y:S05]  /*6740*/  BSYNC B2 ;  /* 0x0000000000027941 */ /* 0x000fea0003800000 */
.L_x_49851:
[----:B------:R-:W-:Y:S01]  /*6750*/  I2FP.F32.U32 R117, R124 ;  /* 0x0000007c00757245 */ /* 0x000fe20000201000 */
[----:B------:R-:W-:Y:S02]  /*6760*/  HADD2.F32 R119, -RZ, R110.H1_H1 ;  /* 0x3000006eff777230 */ /* 0x000fe40000004100 */
        /* <DEDUP_REMOVED lines=10> */
.L_x_49847:
[----:B------:R-:W-:Y:S05]  /*6810*/  BSYNC B1 ;  /* 0x0000000000017941 */ /* 0x000fea0003800000 */
.L_x_49846:
        /* <DEDUP_REMOVED lines=18> */
.L_x_49858:
[----:B------:R-:W-:-:S07]  /*6940*/  IMAD.MOV.U32 R124, RZ, RZ, R200 ;  /* 0x000000ffff7c7224 */ /* 0x000fce00078e00c8 */
.L_x_49859:
[----:B------:R-:W-:Y:S05]  /*6950*/  BSYNC B2 ;  /* 0x0000000000027941 */ /* 0x000fea0003800000 */
.L_x_49857:
        /* <DEDUP_REMOVED lines=16> */
.L_x_49863:
[----:B------:R-:W-:Y:S05]  /*6a60*/  BSYNC B3 ;  /* 0x0000000000037941 */ /* 0x000fea0003800000 */
.L_x_49862:
        /* <DEDUP_REMOVED lines=44> */
.L_x_49861:
[----:B------:R-:W-:Y:S05]  /*6d30*/  BSYNC B2 ;  /* 0x0000000000027941 */ /* 0x000fea0003800000 */
.L_x_49860:
        /* <DEDUP_REMOVED lines=12> */
.L_x_49856:
[----:B------:R-:W-:Y:S05]  /*6e00*/  BSYNC B1 ;  /* 0x0000000000017941 */ /* 0x000fea0003800000 */
.L_x_49855:
        /* <DEDUP_REMOVED lines=18> */
.L_x_49867:
[----:B------:R-:W-:-:S07]  /*6f30*/  MOV R124, R200 ;  /* 0x000000c8007c7202 */ /* 0x000fce0000000f00 */
.L_x_49868:
[----:B------:R-:W-:Y:S05]  /*6f40*/  BSYNC B2 ;  /* 0x0000000000027941 */ /* 0x000fea0003800000 */
.L_x_49866:
        /* <DEDUP_REMOVED lines=16> */
.L_x_49872:
[----:B------:R-:W-:Y:S05]  /*7050*/  BSYNC B3 ;  /* 0x0000000000037941 */ /* 0x000fea0003800000 */
.L_x_49871:
        /* <DEDUP_REMOVED lines=44> */
.L_x_49870:
[----:B------:R-:W-:Y:S05]  /*7320*/  BSYNC B2 ;  /* 0x0000000000027941 */ /* 0x000fea0003800000 */
.L_x_49869:
[----:B------:R-:W-:Y:S01]  /*7330*/  I2FP.F32.U32 R116, R124 ;  /* 0x0000007c00747245 */ /* 0x000fe20000201000 */
[----:B------:R-:W-:Y:S02]  /*7340*/  HADD2.F32 R118, -RZ, R111.H1_H1 ;  /* 0x3000006fff767230 */ /* 0x000fe40000004100 */
[----:B------:R-:W-:-:S03]  /*7350*/  IMAD.MOV.U32 R117, RZ, RZ, 0x2f800000 ;  /* 0x2f800000ff757424 */ /* 0x000fc600078e00ff */
[----:B------:R-:W-:Y:S01]  /*7360*/  FMUL.FTZ R118, R118, UR11 ;  /* 0x0000000b76767c20 */ /* 0x000fe20008410000 */
[----:B------:R-:W-:-:S03]  /*7370*/  FFMA.FTZ R116, R116, R117, 1.1641532182693481445e-10 ;  /* 0x2f00000074747423 */ /* 0x000fc60000010075 */
[----:B------:R-:W-:Y:S02]  /*7380*/  FMUL.FTZ R118, R118, UR10 ;  /* 0x0000000a76767c20 */ /* 0x000fe40008410000 */
[----:B------:R-:W-:Y:S01]  /*7390*/  FSETP.GTU.FTZ.AND P1, PT, R116, UR8, PT ;  /* 0x0000000874007c0b */ /* 0x000fe2000bf3c000 */
[----:B------:R-:W-:-:S03]  /*73a0*/  HADD2.F32 R116, -RZ, R31.H1_H1 ;  /* 0x3000001fff747230 */ /* 0x000fc60000004100 */
[----:B------:R-:W-:Y:S02]  /*73b0*/  FSEL R187, R118, RZ, !P1 ;  /* 0x000000ff76bb7208 */ /* 0x000fe40004800000 */
[----:B------:R-:W-:-:S03]  /*73c0*/  SEL R209, RZ, 0x1, P1 ;  /* 0x00000001ffd17807 */ /* 0x000fc60000800000 */
[----:B------:R-:W-:-:S04]  /*73d0*/  FMUL.FTZ R187, R187, R116 ;  /* 0x00000074bbbb7220 */ /* 0x000fc80000410000 */
[----:B------:R-:W-:-:S07]  /*73e0*/  @P0 FADD.FTZ R187, R115, R187 ;  /* 0x000000bb73bb0221 */ /* 0x000fce0000010000 */
.L_x_49865:
[----:B------:R-:W-:Y:S05]  /*73f0*/  BSYNC B1 ;  /* 0x0000000000017941 */ /* 0x000fea0003800000 */
.L_x_49864:
        /* <DEDUP_REMOVED lines=30> */
.L_x_49874:
[----:B------:R-:W-:Y:S05]  /*75e0*/  BSYNC B1 ;  /* 0x0000000000017941 */ /* 0x000fea0003800000 */
.L_x_49873:
        /* <DEDUP_REMOVED lines=22> */
.L_x_49878:
[----:B------:R-:W-:-:S07]  /*7750*/  MOV R124, R200 ;  /* 0x000000c8007c7202 */ /* 0x000fce0000000f00 */
.L_x_49879:
[----:B------:R-:W-:Y:S05]  /*7760*/  BSYNC B2 ;  /* 0x0000000000027941 */ /* 0x000fea0003800000 */
.L_x_49877:
        /* <DEDUP_REMOVED lines=16> */
.L_x_49883:
[----:B------:R-:W-:Y:S05]  /*7870*/  BSYNC B3 ;  /* 0x0000000000037941 */ /* 0x000fea0003800000 */
.L_x_49882:
        /* <DEDUP_REMOVED lines=43> */
.L_x_49881:
[----:B------:R-:W-:Y:S05]  /*7b30*/  BSYNC B2 ;  /* 0x0000000000027941 */ /* 0x000fea0003800000 */
.L_x_49880:
        /* <DEDUP_REMOVED lines=12> */
.L_x_49876:
[----:B------:R-:W-:Y:S05]  /*7c00*/  BSYNC B1 ;  /* 0x0000000000017941 */ /* 0x000fea0003800000 */
.L_x_49875:
        /* <DEDUP_REMOVED lines=18> */
.L_x_49887:
[----:B------:R-:W-:-:S07]  /*7d30*/  MOV R124, R200 ;  /* 0x000000c8007c7202 */ /* 0x000fce0000000f00 */
.L_x_49888:
[----:B------:R-:W-:Y:S05]  /*7d40*/  BSYNC B2 ;  /* 0x0000000000027941 */ /* 0x000fea0003800000 */
.L_x_49886:
        /* <DEDUP_REMOVED lines=16> */
.L_x_49892:
[----:B------:R-:W-:Y:S05]  /*7e50*/  BSYNC B3 ;  /* 0x0000000000037941 */ /* 0x000fea0003800000 */
.L_x_49891:
        /* <DEDUP_REMOVED lines=43> */
.L_x_49890:
[----:B------:R-:W-:Y:S05]  /*8110*/  BSYNC B2 ;  /* 0x0000000000027941 */ /* 0x000fea0003800000 */
.L_x_49889:
[----:B------:R-:W-:Y:S01]  /*8120*/  HFMA2.MMA R118, -RZ, RZ, 0.1171875, 0 ;  /* 0x2f800000ff767435 */ /* 0x000fe200000001ff */
[----:B------:R-:W-:Y:S01]  /*8130*/  I2FP.F32.U32 R117, R124 ;  /* 0x0000007c00757245 */ /* 0x000fe20000201000 */
[----:B-----5:R-:W-:-:S05]  /*8140*/  HADD2.F32 R119, -RZ, R108.H1_H1 ;  /* 0x3000006cff777230 */ /* 0x020fca0000004100 */
[----:B------:R-:W-:-:S03]  /*8150*/  FMUL.FTZ R119, R119, UR11 ;  /* 0x0000000b77777c20 */ /* 0x000fc60008410000 */
[----:B------:R-:W-:Y:S01]  /*8160*/  FFMA.FTZ R117, R117, R118, 1.1641532182693481445e-10 ;  /* 0x2f00000075757423 */ /* 0x000fe20000010076 */
[----:B------:R-:W-:Y:S01]  /*8170*/  FMUL.FTZ R119, R119, UR10 ;  /* 0x0000000a77777c20 */ /* 0x000fe20008410000 */
[----:B------:R-:W-:-:S03]  /*8180*/  HADD2.F32 R118, -RZ, R32.H1_H1 ;  /* 0x30000020ff767230 */ /* 0x000fc60000004100 */
[----:B------:R-:W-:-:S04]  /*8190*/  FSETP.GTU.FTZ.AND P1, PT, R117, UR8, PT ;  /* 0x0000000875007c0b */ /* 0x000fc8000bf3c000 */
[----:B------:R-:W-:Y:S02]  /*81a0*/  FSEL R173, R119, RZ, !P1 ;  /* 0x000000ff77ad7208 */ /* 0x000fe40004800000 */
[----:B------:R-:W-:-:S03]  /*81b0*/  SEL R203, RZ, 0x1, P1 ;  /* 0x00000001ffcb7807 */ /* 0x000fc60000800000 */
[----:B------:R-:W-:-:S04]  /*81c0*/  FMUL.FTZ R173, R173, R118 ;  /* 0x00000076adad7220 */ /* 0x000fc80000410000 */
[----:B------:R-:W-:-:S07]  /*81d0*/  @P0 FADD.FTZ R173, R105, R173 ;  /* 0x000000ad69ad0221 */ /* 0x000fce0000010000 */
.L_x_49885:
[----:B------:R-:W-:Y:S05]  /*81e0*/  BSYNC B1 ;  /* 0x0000000000017941 */ /* 0x000fea0003800000 */
.L_x_49884:
        /* <DEDUP_REMOVED lines=18> */
.L_x_49896:
[----:B------:R-:W-:-:S07]  /*8310*/  MOV R124, R200 ;  /* 0x000000c8007c7202 */ /* 0x000fce0000000f00 */
.L_x_49897:
[----:B------:R-:W-:Y:S05]  /*8320*/  BSYNC B2 ;  /* 0x0000000000027941 */ /* 0x000fea0003800000 */
.L_x_49895:
        /* <DEDUP_REMOVED lines=16> */
.L_x_49901:
[----:B------:R-:W-:Y:S05]  /*8430*/  BSYNC B3 ;  /* 0x0000000000037941 */ /* 0x000fea0003800000 */
.L_x_49900:
        /* <DEDUP_REMOVED lines=44> */
.L_x_49899:
[----:B------:R-:W-:Y:S05]  /*8700*/  BSYNC B2 ;  /* 0x0000000000027941 */ /* 0x000fea0003800000 */
.L_x_49898:
        /* <DEDUP_REMOVED lines=12> */
.L_x_49894:
[----:B------:R-:W-:Y:S05]  /*87d0*/  BSYNC B1 ;  /* 0x0000000000017941 */ /* 0x000fea0003800000 */
.L_x_49893:
        /* <DEDUP_REMOVED lines=18> */
.L_x_49905:
[----:B------:R-:W-:-:S07]  /*8900*/  IMAD.MOV.U32 R124, RZ, RZ, R200 ;  /* 0x000000ffff7c7224 */ /* 0x000fce00078e00c8 */
.L_x_49906:
[----:B------:R-:W-:Y:S05]  /*8910*/  BSYNC B2 ;  /* 0x0000000000027941 */ /* 0x000fea0003800000 */
.L_x_49904:
        /* <DEDUP_REMOVED lines=16> */
.L_x_49910:
[----:B------:R-:W-:Y:S05]  /*8a20*/  BSYNC B3 ;  /* 0x0000000000037941 */ /* 0x000fea0003800000 */
.L_x_49909:
        /* <DEDUP_REMOVED lines=44> */
.L_x_49908:
[----:B------:R-:W-:Y:S05]  /*8cf0*/  BSYNC B2 ;  /* 0x0000000000027941 */ /* 0x000fea0003800000 */
.L_x_49907:
        /* <DEDUP_REMOVED lines=12> */
.L_x_49903:
[----:B------:R-:W-:Y:S05]  /*8dc0*/  BSYNC B1 ;  /* 0x0000000000017941 */ /* 0x000fea0003800000 */
.L_x_49902:
        /* <DEDUP_REMOVED lines=18> */
.L_x_49914:
[----:B------:R-:W-:-:S07]  /*8ef0*/  MOV R124, R200 ;  /* 0x000000c8007c7202 */ /* 0x000fce0000000f00 */
.L_x_49915:
[----:B------:R-:W-:Y:S05]  /*8f00*/  BSYNC B2 ;  /* 0x0000000000027941 */ /* 0x000fea0003800000 */
.L_x_49913:
        /* <DEDUP_REMOVED lines=16> */
.L_x_49919:
[----:B------:R-:W-:Y:S05]  /*9010*/  BSYNC B3 ;  /* 0x0000000000037941 */ /* 0x000fea0003800000 */
.L_x_49918:
        /* <DEDUP_REMOVED lines=44> */
.L_x_49917:
[----:B------:R-:W-:Y:S05]  /*92e0*/  BSYNC B2 ;  /* 0x0000000000027941 */ /* 0x000fea0003800000 */
.L_x_49916:
[----:B------:R-:W-:Y:S01]  /*92f0*/  I2FP.F32.U32 R116, R124 ;  /* 0x0000007c00747245 */ /* 0x000fe20000201000 */
[----:B------:R-:W-:Y:S02]  /*9300*/  HADD2.F32 R118, -RZ, R110.H0_H0 ;  /* 0x2000006eff767230 */ /* 0x000fe40000004100 */
        /* <DEDUP_REMOVED lines=10> */
.L_x_49912:
[----:B------:R-:W-:Y:S05]  /*93b0*/  BSYNC B1 ;  /* 0x0000000000017941 */ /* 0x000fea0003800000 */
.L_x_49911:
        /* <DEDUP_REMOVED lines=18> */
.L_x_49923:
[----:B------:R-:W-:-:S07]  /*94e0*/  IMAD.MOV.U32 R124, RZ, RZ, R200 ;  /* 0x000000ffff7c7224 */ /* 0x000fce00078e00c8 */
.L_x_49924:
[----:B------:R-:W-:Y:S05]  /*94f0*/  BSYNC B2 ;  /* 0x0000000000027941 */ /* 0x000fea0003800000 */
.L_x_49922:
        /* <DEDUP_REMOVED lines=16> */
.L_x_49928:
[----:B------:R-:W-:Y:S05]  /*9600*/  BSYNC B3 ;  /* 0x0000000000037941 */ /* 0x000fea0003800000 */
.L_x_49927:
        /* <DEDUP_REMOVED lines=44> */
.L_x_49926:
[----:B------:R-:W-:Y:S05]  /*98d0*/  BSYNC B2 ;  /* 0x0000000000027941 */ /* 0x000fea0003800000 */
.L_x_49925:
[----:B------:R-:W-:Y:S01]  /*98e0*/  HFMA2.MMA R118, -RZ, RZ, 0.1171875, 0 ;  /* 0x2f800000ff767435 */ /* 0x000fe200000001ff */
[----:B------:R-:W-:Y:S01]  /*98f0*/  I2FP.F32.U32 R117, R124 ;  /* 0x0000007c00757245 */ /* 0x000fe20000201000 */
[----:B------:R-:W-:-:S05]  /*9900*/  HADD2.F32 R119, -RZ, R110.H1_H1 ;  /* 0x3000006eff777230 */ /* 0x000fca0000004100 */
        /* <DEDUP_REMOVED lines=9> */
.L_x_49921:
[----:B------:R-:W-:Y:S05]  /*99a0*/  BSYNC B1 ;  /* 0x0000000000017941 */ /* 0x000fea0003800000 */
.L_x_49920:
        /* <DEDUP_REMOVED lines=18> */
.L_x_49932:
[----:B------:R-:W-:-:S07]  /*9ad0*/  MOV R124, R200 ;  /* 0x000000c8007c7202 */ /* 0x000fce0000000f00 */
.L_x_49933:
[----:B------:R-:W-:Y:S05]  /*9ae0*/  BSYNC B2 ;  /* 0x0000000000027941 */ /* 0x000fea0003800000 */
.L_x_49931:
        /* <DEDUP_REMOVED lines=16> */
.L_x_49937:
[----:B------:R-:W-:Y:S05]  /*9bf0*/  BSYNC B3 ;  /* 0x0000000000037941 */ /* 0x000fea0003800000 */
.L_x_49936:
        /* <DEDUP_REMOVED lines=44> */
.L_x_49935:
[----:B------:R-:W-:Y:S05]  /*9ec0*/  BSYNC B2 ;  /* 0x0000000000027941 */ /* 0x000fea0003800000 */
.L_x_49934:
        /* <DEDUP_REMOVED lines=12> */
.L_x_49930:
[----:B------:R-:W-:Y:S05]  /*9f90*/  BSYNC B1 ;  /* 0x0000000000017941 */ /* 0x000fea0003800000 */
.L_x_49929:
        /* <DEDUP_REMOVED lines=18> */
.L_x_49941:
[----:B------:R-:W-:-:S07]  /*a0c0*/  IMAD.MOV.U32 R124, RZ, RZ, R200 ;  /* 0x000000ffff7c7224 */ /* 0x000fce00078e00c8 */
.L_x_49942:
[----:B------:R-:W-:Y:S05]  /*a0d0*/  BSYNC B2 ;  /* 0x0000000000027941 */ /* 0x000fea0003800000 */
.L_x_49940:
        /* <DEDUP_REMOVED lines=16> */
.L_x_49946:
[----:B------:R-:W-:Y:S05]  /*a1e0*/  BSYNC B3 ;  /* 0x0000000000037941 */ /* 0x000fea0003800000 */
.L_x_49945:
        /* <DEDUP_REMOVED lines=44> */
.L_x_49944:
[----:B------:R-:W-:Y:S05]  /*a4b0*/  BSYNC B2 ;  /* 0x0000000000027941 */ /* 0x000fea0003800000 */
.L_x_49943:
        /* <DEDUP_REMOVED lines=12> */
.L_x_49939:
[----:B------:R-:W-:Y:S05]  /*a580*/  BSYNC B1 ;  /* 0x0000000000017941 */ /* 0x000fea0003800000 */
.L_x_49938:
        /* <DEDUP_REMOVED lines=30> */
.L_x_49948:
[----:B------:R-:W-:Y:S05]  /*a770*/  BSYNC B1 ;  /* 0x0000000000017941 */ /* 0x000fea0003800000 */
.L_x_49947:
        /* <DEDUP_REMOVED lines=22> */
.L_x_49952:
[----:B------:R-:W-:-:S07]  /*a8e0*/  IMAD.MOV.U32 R124, RZ, RZ, R200 ;  /* 0x000000ffff7c7224 */ /* 0x000fce00078e00c8 */
.L_x_49953:
[----:B------:R-:W-:Y:S05]  /*a8f0*/  BSYNC B2 ;  /* 0x0000000000027941 */ /* 0x000fea0003800000 */
.L_x_49951:
        /* <DEDUP_REMOVED lines=16> */
.L_x_49957:
[----:B------:R-:W-:Y:S05]  /*aa00*/  BSYNC B3 ;  /* 0x0000000000037941 */ /* 0x000fea0003800000 */
.L_x_49956:
        /* <DEDUP_REMOVED lines=43> */
.L_x_49955:
[----:B------:R-:W-:Y:S05]  /*acc0*/  BSYNC B2 ;  /* 0x0000000000027941 */ /* 0x000fea0003800000 */
.L_x_49954:
        /* <DEDUP_REMOVED lines=12> */
.L_x_49950:
[----:B------:R-:W-:Y:S05]  /*ad90*/  BSYNC B1 ;  /* 0x0000000000017941 */ /* 0x000fea0003800000 */
.L_x_49949:
        /* <DEDUP_REMOVED lines=18> */
.L_x_49961:
[----:B------:R-:W-:-:S07]  /*aec0*/  IMAD.MOV.U32 R124, RZ, RZ, R200 ;  /* 0x000000ffff7c7224 */ /* 0x000fce00078e00c8 */
.L_x_49962:
[----:B------:R-:W-:Y:S05]  /*aed0*/  BSYNC B2 ;  /* 0x0000000000027941 */ /* 0x000fea0003800000 */
.L_x_49960:
        /* <DEDUP_REMOVED lines=16> */
.L_x_49966:
[----:B------:R-:W-:Y:S05]  /*afe0*/  BSYNC B3 ;  /* 0x0000000000037941 */ /* 0x000fea0003800000 */
.L_x_49965:
        /* <DEDUP_REMOVED lines=43> */
.L_x_49964:
[----:B------:R-:W-:Y:S05]  /*b2a0*/  BSYNC B2 ;  /* 0x0000000000027941 */ /* 0x000fea0003800000 */
.L_x_49963:
        /* <DEDUP_REMOVED lines=12> */
.L_x_49959:
[----:B------:R-:W-:Y:S05]  /*b370*/  BSYNC B1 ;  /* 0x0000000000017941 */ /* 0x000fea0003800000 */
.L_x_49958:
        /* <DEDUP_REMOVED lines=18> */
.L_x_49970:
[----:B------:R-:W-:-:S07]  /*b4a0*/  IMAD.MOV.U32 R124, RZ, RZ, R200 ;  /* 0x000000ffff7c7224 */ /* 0x000fce00078e00c8 */
.L_x_49971:
[----:B------:R-:W-:Y:S05]  /*b4b0*/  BSYNC B2 ;  /* 0x0000000000027941 */ /* 0x000fea0003800000 */
.L_x_49969:
        /* <DEDUP_REMOVED lines=16> */
.L_x_49975:
[----:B------:R-:W-:Y:S05]  /*b5c0*/  BSYNC B3 ;  /* 0x0000000000037941 */ /* 0x000fea0003800000 */
.L_x_49974:
        /* <DEDUP_REMOVED lines=44> */
.L_x_49973:
[----:B------:R-:W-:Y:S05]  /*b890*/  BSYNC B2 ;  /* 0x0000000000027941 */ /* 0x000fea0003800000 */
.L_x_49972:
        /* <DEDUP_REMOVED lines=12> */
.L_x_49968:
[----:B------:R-:W-:Y:S05]  /*b960*/  BSYNC B1 ;  /* 0x0000000000017941 */ /* 0x000fea0003800000 */
.L_x_49967:
        /* <DEDUP_REMOVED lines=18> */
.L_x_49979:
[----:B------:R-:W-:-:S07]  /*ba90*/  MOV R124, R200 ;  /* 0x000000c8007c7202 */ /* 0x000fce0000000f00 */
.L_x_49980:
[----:B------:R-:W-:Y:S05]  /*baa0*/  BSYNC B2 ;  /* 0x0000000000027941 */ /* 0x000fea0003800000 */
.L_x_49978:
        /* <DEDUP_REMOVED lines=16> */
.L_x_49984:
[----:B------:R-:W-:Y:S05]  /*bbb0*/  BSYNC B3 ;  /* 0x0000000000037941 */ /* 0x000fea0003800000 */
.L_x_49983:
        /* <DEDUP_REMOVED lines=44> */
.L_x_49982:
[----:B------:R-:W-:Y:S05]  /*be80*/  BSYNC B2 ;  /* 0x0000000000027941 */ /* 0x000fea0003800000 */
.L_x_49981:
        /* <DEDUP_REMOVED lines=12> */
.L_x_49977:
[----:B------:R-:W-:Y:S05]  /*bf50*/  BSYNC B1 ;  /* 0x0000000000017941 */ /* 0x000fea0003800000 */
.L_x_49976:
        /* <DEDUP_REMOVED lines=18> */
.L_x_49988:
[----:B------:R-:W-:-:S07]  /*c080*/  IMAD.MOV.U32 R124, RZ, RZ, R200 ;  /* 0x000000ffff7c7224 */ /* 0x000fce00078e00c8 */
.L_x_49989:
[----:B------:R-:W-:Y:S05]  /*c090*/  BSYNC B2 ;  /* 0x0000000000027941 */ /* 0x000fea0003800000 */
.L_x_49987:
        /* <DEDUP_REMOVED lines=16> */
.L_x_49993:
[----:B------:R-:W-:Y:S05]  /*c1a0*/  BSYNC B3 ;  /* 0x0000000000037941 */ /* 0x000fea0003800000 */
.L_x_49992:
        /* <DEDUP_REMOVED lines=44> */
.L_x_49991:
[----:B------:R-:W-:Y:S05]  /*c470*/  BSYNC B2 ;  /* 0x0000000000027941 */ /* 0x000fea0003800000 */
.L_x_49990:
        /* <DEDUP_REMOVED lines=12> */
.L_x_49986:
[----:B------:R-:W-:Y:S05]  /*c540*/  BSYNC B1 ;  /* 0x0000000000017941 */ /* 0x000fea0003800000 */
.L_x_49985:
        /* <DEDUP_REMOVED lines=18> */
.L_x_49997:
[----:B------:R-:W-:-:S07]  /*c670*/  MOV R124, R200 ;  /* 0x000000c8007c7202 */ /* 0x000fce0000000f00 */
.L_x_49998:
[----:B------:R-:W-:Y:S05]  /*c680*/  BSYNC B2 ;  /* 0x0000000000027941 */ /* 0x000fea0003800000 */
.L_x_49996:
        /* <DEDUP_REMOVED lines=16> */
.L_x_50002:
[----:B------:R-:W-:Y:S05]  /*c790*/  BSYNC B3 ;  /* 0x0000000000037941 */ /* 0x000fea0003800000 */
.L_x_50001:
        /* <DEDUP_REMOVED lines=44> */
.L_x_50000:
[----:B------:R-:W-:Y:S05]  /*ca60*/  BSYNC B2 ;  /* 0x0000000000027941 */ /* 0x000fea0003800000 */
.L_x_49999:
        /* <DEDUP_REMOVED lines=12> */
.L_x_49995:
[----:B------:R-:W-:Y:S05]  /*cb30*/  BSYNC B1 ;  /* 0x0000000000017941 */ /* 0x000fea0003800000 */
.L_x_49994:
        /* <DEDUP_REMOVED lines=18> */
.L_x_50006:
[----:B------:R-:W-:-:S07]  /*cc60*/  IMAD.MOV.U32 R124, RZ, RZ, R200 ;  /* 0x000000ffff7c7224 */ /* 0x000fce00078e00c8 */
.L_x_50007:
[----:B------:R-:W-:Y:S05]  /*cc70*/  BSYNC B2 ;  /* 0x0000000000027941 */ /* 0x000fea0003800000 */
.L_x_50005:
        /* <DEDUP_REMOVED lines=16> */
.L_x_50011:
[----:B------:R-:W-:Y:S05]  /*cd80*/  BSYNC B3 ;  /* 0x0000000000037941 */ /* 0x000fea0003800000 */
.L_x_50010:
        /* <DEDUP_REMOVED lines=44> */
.L_x_50009:
[----:B------:R-:W-:Y:S05]  /*d050*/  BSYNC B2 ;  /* 0x0000000000027941 */ /* 0x000fea0003800000 */
.L_x_50008:
        /* <DEDUP_REMOVED lines=12> */
.L_x_50004:
[----:B------:R-:W-:Y:S05]  /*d120*/  BSYNC B1 ;  /* 0x0000000000017941 */ /* 0x000fea0003800000 */
.L_x_50003:
        /* <DEDUP_REMOVED lines=18> */
.L_x_50015:
[----:B------:R-:W-:-:S07]  /*d250*/  MOV R122, R200 ;  /* 0x000000c8007a7202 */ /* 0x000fce0000000f00 */
.L_x_50016:
[----:B------:R-:W-:Y:S05]  /*d260*/  BSYNC B2 ;  /* 0x0000000000027941 */ /* 0x000fea0003800000 */
.L_x_50014:
        /* <DEDUP_REMOVED lines=16> */
.L_x_50020:
[----:B------:R-:W-:Y:S05]  /*d370*/  BSYNC B3 ;  /* 0x0000000000037941 */ /* 0x000fea0003800000 */
.L_x_50019:
        /* <DEDUP_REMOVED lines=44> */
.L_x_50018:
[----:B------:R-:W-:Y:S05]  /*d640*/  BSYNC B2 ;  /* 0x0000000000027941 */ /* 0x000fea0003800000 */
.L_x_50017:
        /* <DEDUP_REMOVED lines=12> */
.L_x_50013:
[----:B------:R-:W-:Y:S05]  /*d710*/  BSYNC B1 ;  /* 0x0000000000017941 */ /* 0x000fea0003800000 */
.L_x_50012:
        /* <DEDUP_REMOVED lines=27> */
.L_x_50022:
[----:B------:R-:W-:Y:S05]  /*d8d0*/  BSYNC B1 ;  /* 0x0000000000017941 */ /* 0x000fea0003800000 */
.L_x_50021:
[----:B------:R-:W-:Y:S01]  /*d8e0*/  VIADD R123, R212, 0x80 ;  /* 0x00000080d47b7836 */ /* 0x000fe20000000000 */
        /* <DEDUP_REMOVED lines=8> */
[----:B-1-3--:R-:W-:-:S02]  /*d970*/  @!P3 IMAD.MOV.U32 R120, RZ, RZ, R128 ;  /* 0x000000ffff78b224 */ /* 0x00afc400078e0080 */
        /* <DEDUP_REMOVED lines=15> */
.L_x_50026:
[----:B------:R-:W-:-:S07]  /*da70*/  MOV R124, R200 ;  /* 0x000000c8007c7202 */ /* 0x000fce0000000f00 */
.L_x_50027:
[----:B------:R-:W-:Y:S05]  /*da80*/  BSYNC B2 ;  /* 0x0000000000027941 */ /* 0x000fea0003800000 */
.L_x_50025:
        /* <DEDUP_REMOVED lines=16> */
.L_x_50031:
[----:B------:R-:W-:Y:S05]  /*db90*/  BSYNC B3 ;  /* 0x0000000000037941 */ /* 0x000fea0003800000 */
.L_x_50030:
        /* <DEDUP_REMOVED lines=43> */
.L_x_50029:
[----:B------:R-:W-:Y:S05]  /*de50*/  BSYNC B2 ;  /* 0x0000000000027941 */ /* 0x000fea0003800000 */
.L_x_50028:
[----:B------:R-:W-:Y:S01]  /*de60*/  I2FP.F32.U32 R116, R124 ;  /* 0x0000007c00747245 */ /* 0x000fe20000201000 */
[----:B------:R-:W-:-:S04]  /*de70*/  IMAD.MOV.U32 R117, RZ, RZ, 0x2f800000 ;  /* 0x2f800000ff757424 */ /* 0x000fc800078e00ff */
        /* <DEDUP_REMOVED lines=8> */
[----:B------:R-:W-:-:S04]  /*df00*/  FMUL.FTZ R164, R164, R117 ;  /* 0x00000075a4a47220 */ /* 0x000fc80000410000 */
[----:B------:R-:W-:-:S07]  /*df10*/  @P0 FADD.FTZ R164, R104, R164 ;  /* 0x000000a468a40221 */ /* 0x000fce0000010000 */
.L_x_50024:
[----:B------:R-:W-:Y:S05]  /*df20*/  BSYNC B1 ;  /* 0x0000000000017941 */ /* 0x000fea0003800000 */
.L_x_50023:
        /* <DEDUP_REMOVED lines=18> */
.L_x_50035:
[----:B------:R-:W-:-:S07]  /*e050*/  IMAD.MOV.U32 R124, RZ, RZ, R200 ;  /* 0x000000ffff7c7224 */ /* 0x000fce00078e00c8 */
.L_x_50036:
[----:B------:R-:W-:Y:S05]  /*e060*/  BSYNC B2 ;  /* 0x0000000000027941 */ /* 0x000fea0003800000 */
.L_x_50034:
        /* <DEDUP_REMOVED lines=16> */
.L_x_50040:
[----:B------:R-:W-:Y:S05]  /*e170*/  BSYNC B3 ;  /* 0x0000000000037941 */ /* 0x000fea0003800000 */
.L_x_50039:
        /* <DEDUP_REMOVED lines=43> */
.L_x_50038:
[----:B------:R-:W-:Y:S05]  /*e430*/  BSYNC B2 ;  /* 0x0000000000027941 */ /* 0x000fea0003800000 */
.L_x_50037:
[----:B------:R-:W-:Y:S01]  /*e440*/  HFMA2.MMA R118, -RZ, RZ, 0.1171875, 0 ;  /* 0x2f800000ff767435 */ /* 0x000fe200000001ff */
[----:B------:R-:W-:-:S09]  /*e450*/  I2FP.F32.U32 R117, R124 ;  /* 0x0000007c00757245 */ /* 0x000fd20000201000 */
        /* <DEDUP_REMOVED lines=8> */
[----:B------:R-:W-:-:S04]  /*e4e0*/  FMUL.FTZ R165, R165, R118 ;  /* 0x00000076a5a57220 */ /* 0x000fc80000410000 */
[----:B------:R-:W-:-:S07]  /*e4f0*/  @P0 FADD.FTZ R165, R105, R165 ;  /* 0x000000a569a50221 */ /* 0x000fce0000010000 */
.L_x_50033:
[----:B------:R-:W-:Y:S05]  /*e500*/  BSYNC B1 ;  /* 0x0000000000017941 */ /* 0x000fea0003800000 */
.L_x_50032:
        /* <DEDUP_REMOVED lines=18> */
.L_x_50044:
[----:B------:R-:W-:-:S07]  /*e630*/  MOV R124, R200 ;  /* 0x000000c8007c7202 */ /* 0x000fce0000000f00 */
.L_x_50045:
[----:B------:R-:W-:Y:S05]  /*e640*/  BSYNC B2 ;  /* 0x0000000000027941 */ /* 0x000fea0003800000 */
.L_x_50043:
        /* <DEDUP_REMOVED lines=16> */
.L_x_50049:
[----:B------:R-:W-:Y:S05]  /*e750*/  BSYNC B3 ;  /* 0x0000000000037941 */ /* 0x000fea0003800000 */
.L_x_50048:
        /* <DEDUP_REMOVED lines=44> */
.L_x_50047:
[----:B------:R-:W-:Y:S05]  /*ea20*/  BSYNC B2 ;  /* 0x0000000000027941 */ /* 0x000fea0003800000 */
.L_x_50046:
        /* <DEDUP_REMOVED lines=12> */
.L_x_50042:
[----:B------:R-:W-:Y:S05]  /*eaf0*/  BSYNC B1 ;  /* 0x0000000000017941 */ /* 0x000fea0003800000 */
.L_x_50041:
        /* <DEDUP_REMOVED lines=18> */
.L_x_50053:
[----:B------:R-:W-:-:S07]  /*ec20*/  IMAD.MOV.U32 R124, RZ, RZ, R200 ;  /* 0x000000ffff7c7224 */ /* 0x000fce00078e00c8 */
.L_x_50054:
[----:B------:R-:W-:Y:S05]  /*ec30*/  BSYNC B2 ;  /* 0x0000000000027941 */ /* 0x000fea0003800000 */
.L_x_50052:
        /* <DEDUP_REMOVED lines=16> */
.L_x_50058:
[----:B------:R-:W-:Y:S05]  /*ed40*/  BSYNC B3 ;  /* 0x0000000000037941 */ /* 0x000fea0003800000 */
.L_x_50057:
        /* <DEDUP_REMOVED lines=44> */
.L_x_50056:
[----:B------:R-:W-:Y:S05]  /*f010*/  BSYNC B2 ;  /* 0x0000000000027941 */ /* 0x000fea0003800000 */
.L_x_50055:
[----:B------:R-:W-:Y:S02]  /*f020*/  I2FP.F32.U32 R116, R124 ;  /* 0x0000007c00747245 */ /* 0x000fe40000201000 */
[----:B------:R-:W-:-:S05]  /*f030*/  MOV R117, 0x2f800000 ;  /* 0x2f80000000757802 */ /* 0x000fca0000000f00 */
        /* <DEDUP_REMOVED lines=8> */
[----:B------:R-:W-:-:S04]  /*f0c0*/  FMUL.FTZ R167, R167, R116 ;  /* 0x00000074a7a77220 */ /* 0x000fc80000410000 */
[----:B------:R-:W-:-:S07]  /*f0d0*/  @P0 FADD.FTZ R167, R107, R167 ;  /* 0x000000a76ba70221 */ /* 0x000fce0000010000 */
.L_x_50051:
[----:B------:R-:W-:Y:S05]  /*f0e0*/  BSYNC B1 ;  /* 0x0000000000017941 */ /* 0x000fea0003800000 */
.L_x_50050:
        /* <DEDUP_REMOVED lines=18> */
.L_x_50062:
[----:B------:R-:W-:-:S07]  /*f210*/  MOV R124, R200 ;  /* 0x000000c8007c7202 */ /* 0x000fce0000000f00 */
.L_x_50063:
[----:B------:R-:W-:Y:S05]  /*f220*/  BSYNC B2 ;  /* 0x0000000000027941 */ /* 0x000fea0003800000 */
.L_x_50061:
        /* <DEDUP_REMOVED lines=16> */
.L_x_50067:
[----:B------:R-:W-:Y:S05]  /*f330*/  BSYNC B3 ;  /* 0x0000000000037941 */ /* 0x000fea0003800000 */
.L_x_50066:
        /* <DEDUP_REMOVED lines=44> */
.L_x_50065:
[----:B------:R-:W-:Y:S05]  /*f600*/  BSYNC B2 ;  /* 0x0000000000027941 */ /* 0x000fea0003800000 */
.L_x_50064:
[----:B------:R-:W-:Y:S01]  /*f610*/  HFMA2.MMA R118, -RZ, RZ, 0.1171875, 0 ;  /* 0x2f800000ff767435 */ /* 0x000fe200000001ff */
[----:B------:R-:W-:-:S09]  /*f620*/  I2FP.F32.U32 R117, R124 ;  /* 0x0000007c00757245 */ /* 0x000fd20000201000 */
[----:B------:R-:W-:Y:S01]  /*f630*/  FFMA.FTZ R117, R117, R118, 1.1641532182693481445e-10 ;  /* 0x2f00000075757423 */ /* 0x000fe20000010076 */
[----:B------:R-:W-:-:S04]  /*f640*/  HADD2.F32 R118, -RZ, R110.H0_H0 ;  /* 0x2000006eff767230 */ /* 0x000fc80000004100 */
[----:B------:R-:W-:Y:S01]  /*f650*/  FSETP.GTU.FTZ.AND P1, PT, R117, UR8, PT ;  /* 0x0000000875007c0b */ /* 0x000fe2000bf3c000 */
[----:B------:R-:W-:Y:S01]  /*f660*/  FMUL.FTZ R118, R118, UR11 ;  /* 0x0000000b76767c20 */ /* 0x000fe20008410000 */
[----:B------:R-:W-:Y:S02]  /*f670*/  HADD2.F32 R117, -RZ, R42.H0_H0 ;  /* 0x2000002aff757230 */ /* 0x000fe40000004100 */
[----:B------:R-:W-:Y:S01]  /*f680*/  SEL R206, RZ, 0x1, P1 ;  /* 0x00000001ffce7807 */ /* 0x000fe20000800000 */
[----:B------:R-:W-:-:S05]  /*f690*/  FMUL.FTZ R118, R118, UR10 ;  /* 0x0000000a76767c20 */ /* 0x000fca0008410000 */
[----:B------:R-:W-:-:S05]  /*f6a0*/  FSEL R152, R118, RZ, !P1 ;  /* 0x000000ff76987208 */ /* 0x000fca0004800000 */
[----:B------:R-:W-:-:S04]  /*f6b0*/  FMUL.FTZ R152, R152, R117 ;  /* 0x0000007598987220 */ /* 0x000fc80000410000 */
[----:B------:R-:W-:-:S07]  /*f6c0*/  @P0 FADD.FTZ R152, R112, R152 ;  /* 0x0000009870980221 */ /* 0x000fce0000010000 */
.L_x_50060:
[----:B------:R-:W-:Y:S05]  /*f6d0*/  BSYNC B1 ;  /* 0x0000000000017941 */ /* 0x000fea0003800000 */
.L_x_50059:
        /* <DEDUP_REMOVED lines=18> */
.L_x_50071:
[----:B------:R-:W-:-:S07]  /*f800*/  MOV R124, R200 ;  /* 0x000000c8007c7202 */ /* 0x000fce0000000f00 */
.L_x_50072:
[----:B------:R-:W-:Y:S05]  /*f810*/  BSYNC B2 ;  /* 0x0000000000027941 */ /* 0x000fea0003800000 */
.L_x_50070:
        /* <DEDUP_REMOVED lines=16> */
.L_x_50076:
[----:B------:R-:W-:Y:S05]  /*f920*/  BSYNC B3 ;  /* 0x0000000000037941 */ /* 0x000fea0003800000 */
.L_x_50075:
        /* <DEDUP_REMOVED lines=44> */
.L_x_50074:
[----:B------:R-:W-:Y:S05]  /*fbf0*/  BSYNC B2 ;  /* 0x0000000000027941 */ /* 0x000fea0003800000 */
.L_x_50073:
        /* <DEDUP_REMOVED lines=12> */
.L_x_50069:
[----:B------:R-:W-:Y:S05]  /*fcc0*/  BSYNC B1 ;  /* 0x0000000000017941 */ /* 0x000fea0003800000 */
.L_x_50068:
        /* <DEDUP_REMOVED lines=18> */
.L_x_50080:
[----:B------:R-:W-:-:S07]  /*fdf0*/  IMAD.MOV.U32 R124, RZ, RZ, R200 ;  /* 0x000000ffff7c7224 */ /* 0x000fce00078e00c8 */
.L_x_50081:
[----:B------:R-:W-:Y:S05]  /*fe00*/  BSYNC B2 ;  /* 0x0000000000027941 */ /* 0x000fea0003800000 */
.L_x_50079:
        /* <DEDUP_REMOVED lines=16> */
.L_x_50085:
[----:B------:R-:W-:Y:S05]  /*ff10*/  BSYNC B3 ;  /* 0x0000000000037941 */ /* 0x000fea0003800000 */
.L_x_50084:
        /* <DEDUP_REMOVED lines=44> */
.L_x_50083:
[----:B------:R-:W-:Y:S05]  /*101e0*/  BSYNC B2 ;  /* 0x0000000000027941 */ /* 0x000fea0003800000 */
.L_x_50082:
[----:B------:R-:W-:Y:S02]  /*101f0*/  I2FP.F32.U32 R117, R124 ;  /* 0x0000007c00757245 */ /* 0x000fe40000201000 */
[----:B------:R-:W-:-:S05]  /*10200*/  MOV R118, 0x2f800000 ;  /* 0x2f80000000767802 */ /* 0x000fca0000000f00 */
        /* <DEDUP_REMOVED lines=10> */
.L_x_50078:
[----:B------:R-:W-:Y:S05]  /*102b0*/  BSYNC B1 ;  /* 0x0000000000017941 */ /* 0x000fea0003800000 */
.L_x_50077:
        /* <DEDUP_REMOVED lines=18> */
.L_x_50089:
[----:B------:R-:W-:-:S07]  /*103e0*/  MOV R124, R200 ;  /* 0x000000c8007c7202 */ /* 0x000fce0000000f00 */
.L_x_50090:
[----:B------:R-:W-:Y:S05]  /*103f0*/  BSYNC B2 ;  /* 0x0000000000027941 */ /* 0x000fea0003800000 */
.L_x_50088:
        /* <DEDUP_REMOVED lines=16> */
.L_x_50094:
[----:B------:R-:W-:Y:S05]  /*10500*/  BSYNC B3 ;  /* 0x0000000000037941 */ /* 0x000fea0003800000 */
.L_x_50093:
        /* <DEDUP_REMOVED lines=41> */
[----:B------:R-:W-:-:S05]  /*107a0*/  IMAD.WIDE.U32 R116, R119, -0x2daee0ad, RZ ;  /* 0xd2511f5377747825 */ /* 0x000fca00078e00ff */
[----:B------:R-:W-:Y:S02]  /*107b0*/  LOP3.LUT R193, R117, UR30, R118, 0x96, !PT ;  /* 0x0000001e75c17c12 */ /* 0x000fe4000f8e9676 */
[----:B------:R-:W-:-:S07]  /*107c0*/  MOV R202, R116 ;  /* 0x0000007400ca7202 */ /* 0x000fce0000000f00 */
.L_x_50092:
[----:B------:R-:W-:Y:S05]  /*107d0*/  BSYNC B2 ;  /* 0x0000000000027941 */ /* 0x000fea0003800000 */
.L_x_50091:
[----:B------:R-:W-:Y:S01]  /*107e0*/  HFMA2.MMA R117, -RZ, RZ, 0.1171875, 0 ;  /* 0x2f800000ff757435 */ /* 0x000fe200000001ff */
[----:B------:R-:W-:-:S09]  /*107f0*/  I2FP.F32.U32 R116, R124 ;  /* 0x0000007c00747245 */ /* 0x000fd20000201000 */
[----:B------:R-:W-:Y:S01]  /*10800*/  FFMA.FTZ R116, R116, R117, 1.1641532182693481445e-10 ;  /* 0x2f00000074747423 */ /* 0x000fe20000010075 */
[----:B------:R-:W-:-:S04]  /*10810*/  HADD2.F32 R117, -RZ, R111.H1_H1 ;  /* 0x3000006fff757230 */ /* 0x000fc80000004100 */
        /* <DEDUP_REMOVED lines=8> */
.L_x_50087:
[----:B------:R-:W-:Y:S05]  /*108a0*/  BSYNC B1 ;  /* 0x0000000000017941 */ /* 0x000fea0003800000 */
.L_x_50086:
        /* <DEDUP_REMOVED lines=25> */
.L_x_50096:
[----:B------:R-:W-:Y:S05]  /*10a40*/  BSYNC B1 ;  /* 0x0000000000017941 */ /* 0x000fea0003800000 */
.L_x_50095:
[----:B01----:R-:W0:Y:S01]  /*10a50*/  @P0 LDC.64 R116, c[0x0][0x230] ;  /* 0x00008c00ff740b82 */ /* 0x003e220000000a00 */
[----:B------:R-:W-:Y:S01]  /*10a60*/  VIADD R123, R212, 0xa0 ;  /* 0x000000a0d47b7836 */ /* 0x000fe20000000000 */
[----:B------:R-:W-:-:S06]  /*10a70*/  IADD3 R122, R219, 0xa0, RZ ;  /* 0x000000a0db7a7810 */ /* 0x000fcc0007ffe0ff */
        /* <DEDUP_REMOVED lines=24> */
.L_x_50100:
[----:B------:R-:W-:-:S07]  /*10c00*/  MOV R124, R200 ;  /* 0x000000c8007c7202 */ /* 0x000fce0000000f00 */
.L_x_50101:
[----:B------:R-:W-:Y:S05]  /*10c10*/  BSYNC B2 ;  /* 0x0000000000027941 */ /* 0x000fea0003800000 */
.L_x_50099:
        /* <DEDUP_REMOVED lines=16> */
.L_x_50105:
[----:B------:R-:W-:Y:S05]  /*10d20*/  BSYNC B3 ;  /* 0x0000000000037941 */ /* 0x000fea0003800000 */
.L_x_50104:
        /* <DEDUP_REMOVED lines=43> */
.L_x_50103:
[----:B------:R-:W-:Y:S05]  /*10fe0*/  BSYNC B2 ;  /* 0x0000000000027941 */ /* 0x000fea0003800000 */
.L_x_50102:
        /* <DEDUP_REMOVED lines=12> */
.L_x_50098:
[----:B------:R-:W-:Y:S05]  /*110b0*/  BSYNC B1 ;  /* 0x0000000000017941 */ /* 0x000fea0003800000 */
.L_x_50097:
        /* <DEDUP_REMOVED lines=18> */
.L_x_50109:
[----:B------:R-:W-:-:S07]  /*111e0*/  MOV R124, R200 ;  /* 0x000000c8007c7202 */ /* 0x000fce0000000f00 */
.L_x_50110:
[----:B------:R-:W-:Y:S05]  /*111f0*/  BSYNC B2 ;  /* 0x0000000000027941 */ /* 0x000fea0003800000 */
.L_x_50108:
        /* <DEDUP_REMOVED lines=16> */
.L_x_50114:
[----:B------:R-:W-:Y:S05]  /*11300*/  BSYNC B3 ;  /* 0x0000000000037941 */ /* 0x000fea0003800000 */
.L_x_50113:
        /* <DEDUP_REMOVED lines=42> */
[----:B------:R-:W-:-:S11]  /*115b0*/  HFMA2.MMA R116, -RZ, RZ, 0, 0 ;  /* 0x00000000ff747435 */ /* 0x000fd600000001ff */
.L_x_50112:
[----:B------:R-:W-:Y:S05]  /*115c0*/  BSYNC B2 ;  /* 0x0000000000027941 */ /* 0x000fea0003800000 */
.L_x_50111:
        /* <DEDUP_REMOVED lines=12> */
.L_x_50107:
[----:B------:R-:W-:Y:S05]  /*11690*/  BSYNC B1 ;  /* 0x0000000000017941 */ /* 0x000fea0003800000 */
.L_x_50106:
        /* <DEDUP_REMOVED lines=18> */
.L_x_50118:
[----:B------:R-:W-:-:S07]  /*117c0*/  IMAD.MOV.U32 R124, RZ, RZ, R200 ;  /* 0x000000ffff7c7224 */ /* 0x000fce00078e00c8 */
.L_x_50119:
[----:B------:R-:W-:Y:S05]  /*117d0*/  BSYNC B2 ;  /* 0x0000000000027941 */ /* 0x000fea0003800000 */
.L_x_50117:
        /* <DEDUP_REMOVED lines=16> */
.L_x_50123:
[----:B------:R-:W-:Y:S05]  /*118e0*/  BSYNC B3 ;  /* 0x0000000000037941 */ /* 0x000fea0003800000 */
.L_x_50122:
        /* <DEDUP_REMOVED lines=44> */
.L_x_50121:
[----:B------:R-:W-:Y:S05]  /*11bb0*/  BSYNC B2 ;  /* 0x0000000000027941 */ /* 0x000fea0003800000 */
.L_x_50120:
        /* <DEDUP_REMOVED lines=12> */
.L_x_50116:
[----:B------:R-:W-:Y:S05]  /*11c80*/  BSYNC B1 ;  /* 0x0000000000017941 */ /* 0x000fea0003800000 */
.L_x_50115:
        /* <DEDUP_REMOVED lines=18> */
.L_x_50127:
[----:B------:R-:W-:-:S07]  /*11db0*/  MOV R124, R200 ;  /* 0x000000c8007c7202 */ /* 0x000fce0000000f00 */
.L_x_50128:
[----:B------:R-:W-:Y:S05]  /*11dc0*/  BSYNC B2 ;  /* 0x0000000000027941 */ /* 0x000fea0003800000 */
.L_x_50126:
        /* <DEDUP_REMOVED lines=16> */
.L_x_50132:
[----:B------:R-:W-:Y:S05]  /*11ed0*/  BSYNC B3 ;  /* 0x0000000000037941 */ /* 0x000fea0003800000 */
.L_x_50131:
        /* <DEDUP_REMOVED lines=44> */
.L_x_50130:
[----:B------:R-:W-:Y:S05]  /*121a0*/  BSYNC B2 ;  /* 0x0000000000027941 */ /* 0x000fea0003800000 */
.L_x_50129:
        /* <DEDUP_REMOVED lines=12> */
.L_x_50125:
[----:B------:R-:W-:Y:S05]  /*12270*/  BSYNC B1 ;  /* 0x0000000000017941 */ /* 0x000fea0003800000 */
.L_x_50124:
        /* <DEDUP_REMOVED lines=18> */
.L_x_50136:
[----:B------:R-:W-:-:S07]  /*123a0*/  MOV R124, R200 ;  /* 0x000000c8007c7202 */ /* 0x000fce0000000f00 */
.L_x_50137:
[----:B------:R-:W-:Y:S05]  /*123b0*/  BSYNC B2 ;  /* 0x0000000000027941 */ /* 0x000fea0003800000 */
.L_x_50135:
        /* <DEDUP_REMOVED lines=16> */
.L_x_50141:
[----:B------:R-:W-:Y:S05]  /*124c0*/  BSYNC B3 ;  /* 0x0000000000037941 */ /* 0x000fea0003800000 */
.L_x_50140:
        /* <DEDUP_REMOVED lines=44> */
.L_x_50139:
[----:B------:R-:W-:Y:S05]  /*12790*/  BSYNC B2 ;  /* 0x0000000000027941 */ /* 0x000fea0003800000 */
.L_x_50138:
        /* <DEDUP_REMOVED lines=12> */
.L_x_50134:
[----:B------:R-:W-:Y:S05]  /*12860*/  BSYNC B1 ;  /* 0x0000000000017941 */ /* 0x000fea0003800000 */
.L_x_50133:
        /* <DEDUP_REMOVED lines=18> */
.L_x_50145:
[----:B------:R-:W-:-:S07]  /*12990*/  IMAD.MOV.U32 R124, RZ, RZ, R200 ;  /* 0x000000ffff7c7224 */ /* 0x000fce00078e00c8 */
.L_x_50146:
[----:B------:R-:W-:Y:S05]  /*129a0*/  BSYNC B2 ;  /* 0x0000000000027941 */ /* 0x000fea0003800000 */
.L_x_50144:
        /* <DEDUP_REMOVED lines=16> */
.L_x_50150:
[----:B------:R-:W-:Y:S05]  /*12ab0*/  BSYNC B3 ;  /* 0x0000000000037941 */ /* 0x000fea0003800000 */
.L_x_50149:
        /* <DEDUP_REMOVED lines=42> */
[----:B------:R-:W-:Y:S02]  /*12d60*/  LOP3.LUT R192, R119, UR29, R192, 0x96, !PT ;  /* 0x0000001d77c07c12 */ /* 0x000fe4000f8e96c0 */
[----:B------:R-:W-:-:S07]  /*12d70*/  MOV R200, R118 ;  /* 0x0000007600c87202 */ /* 0x000fce0000000f00 */
.L_x_50148:
[----:B------:R-:W-:Y:S05]  /*12d80*/  BSYNC B2 ;  /* 0x0000000000027941 */ /* 0x000fea0003800000 */
.L_x_50147:
[----:B------:R-:W-:Y:S01]  /*12d90*/  I2FP.F32.U32 R116, R124 ;  /* 0x0000007c00747245 */ /* 0x000fe20000201000 */
[----:B------:R-:W-:Y:S01]  /*12da0*/  HADD2.F32 R118, -RZ, R110.H1_H1 ;  /* 0x3000006eff767230 */ /* 0x000fe20000004100 */
[----:B------:R-:W-:-:S04]  /*12db0*/  MOV R119, 0x2f800000 ;  /* 0x2f80000000777802 */ /* 0x000fc80000000f00 */
        /* <DEDUP_REMOVED lines=9> */
.L_x_50143:
[----:B------:R-:W-:Y:S05]  /*12e50*/  BSYNC B1 ;  /* 0x0000000000017941 */ /* 0x000fea0003800000 */
.L_x_50142:
        /* <DEDUP_REMOVED lines=18> */
.L_x_50154:
[----:B------:R-:W-:-:S07]  /*12f80*/  MOV R124, R200 ;  /* 0x000000c8007c7202 */ /* 0x000fce0000000f00 */
.L_x_50155:
[----:B------:R-:W-:Y:S05]  /*12f90*/  BSYNC B2 ;  /* 0x0000000000027941 */ /* 0x000fea0003800000 */
.L_x_50153:
        /* <DEDUP_REMOVED lines=16> */
.L_x_50159:
[----:B------:R-:W-:Y:S05]  /*130a0*/  BSYNC B3 ;  /* 0x0000000000037941 */ /* 0x000fea0003800000 */
.L_x_50158:
        /* <DEDUP_REMOVED lines=39> */
[----:B------:R-:W-:Y:S01]  /*13320*/  MOV R202, R116 ;  /* 0x0000007400ca7202 */ /* 0x000fe20000000f00 */
[----:B------:R-:W-:-:S03]  /*13330*/  IMAD.WIDE.U32 R116, R120, -0x326172a9, RZ ;  /* 0xcd9e8d5778747825 */ /* 0x000fc600078e00ff */
[----:B------:R-:W-:Y:S01]  /*13340*/  MOV R200, R116 ;  /* 0x0000007400c87202 */ /* 0x000fe20000000f00 */
[----:B------:R-:W-:Y:S01]  /*13350*/  IMAD.MOV.U32 R116, RZ, RZ, RZ ;  /* 0x000000ffff747224 */ /* 0x000fe200078e00ff */
[----:B------:R-:W-:-:S07]  /*13360*/  LOP3.LUT R192, R117, UR29, R192, 0x96, !PT ;  /* 0x0000001d75c07c12 */ /* 0x000fce000f8e96c0 */
.L_x_50157:
[----:B------:R-:W-:Y:S05]  /*13370*/  BSYNC B2 ;  /* 0x0000000000027941 */ /* 0x000fea0003800000 */
.L_x_50156:
        /* <DEDUP_REMOVED lines=12> */
.L_x_50152:
[----:B------:R-:W-:Y:S05]  /*13440*/  BSYNC B1 ;  /* 0x0000000000017941 */ /* 0x000fea0003800000 */
.L_x_50151:
        /* <DEDUP_REMOVED lines=18> */
.L_x_50163:
[----:B------:R-:W-:-:S07]  /*13570*/  MOV R124, R200 ;  /* 0x000000c8007c7202 */ /* 0x000fce0000000f00 */
.L_x_50164:
[----:B------:R-:W-:Y:S05]  /*13580*/  BSYNC B2 ;  /* 0x0000000000027941 */ /* 0x000fea0003800000 */
.L_x_50162:
        /* <DEDUP_REMOVED lines=16> */
.L_x_50168:
[----:B------:R-:W-:Y:S05]  /*13690*/  BSYNC B3 ;  /* 0x0000000000037941 */ /* 0x000fea0003800000 */
.L_x_50167:
        /* <DEDUP_REMOVED lines=44> */
.L_x_50166:
[----:B------:R-:W-:Y:S05]  /*13960*/  BSYNC B2 ;  /* 0x0000000000027941 */ /* 0x000fea0003800000 */
.L_x_50165:
        /* <DEDUP_REMOVED lines=8> */
[----:B------:R-:W-:Y:S01]  /*139f0*/  FSEL R151, R116, RZ, !P1 ;  /* 0x000000ff74977208 */ /* 0x000fe20004800000 */
[----:B------:R-:W-:-:S05]  /*13a00*/  HADD2.F32 R116, -RZ, R47.H1_H1 ;  /* 0x3000002fff747230 */ /* 0x000fca0000004100 */
[----:B------:R-:W-:-:S04]  /*13a10*/  FMUL.FTZ R151, R151, R116 ;  /* 0x0000007497977220 */ /* 0x000fc80000410000 */
[----:B------:R-:W-:-:S07]  /*13a20*/  @P0 FADD.FTZ R151, R115, R151 ;  /* 0x0000009773970221 */ /* 0x000fce0000010000 */
.L_x_50161:
[----:B------:R-:W-:Y:S05]  /*13a30*/  BSYNC B1 ;  /* 0x0000000000017941 */ /* 0x000fea0003800000 */
.L_x_50160:
        /* <DEDUP_REMOVED lines=25> */
.L_x_50170:
[----:B------:R-:W-:Y:S05]  /*13bd0*/  BSYNC B1 ;  /* 0x0000000000017941 */ /* 0x000fea0003800000 */
.L_x_50169:
        /* <DEDUP_REMOVED lines=27> */
.L_x_50174:
[----:B------:R-:W-:-:S07]  /*13d90*/  IMAD.MOV.U32 R124, RZ, RZ, R200 ;  /* 0x000000ffff7c7224 */ /* 0x000fce00078e00c8 */
.L_x_50175:
[----:B------:R-:W-:Y:S05]  /*13da0*/  BSYNC B2 ;  /* 0x0000000000027941 */ /* 0x000fea0003800000 */
.L_x_50173:
        /* <DEDUP_REMOVED lines=16> */
.L_x_50179:
[----:B------:R-:W-:Y:S05]  /*13eb0*/  BSYNC B3 ;  /* 0x0000000000037941 */ /* 0x000fea0003800000 */
.L_x_50178:
        /* <DEDUP_REMOVED lines=43> */
.L_x_50177:
[----:B------:R-:W-:Y:S05]  /*14170*/  BSYNC B2 ;  /* 0x0000000000027941 */ /* 0x000fea0003800000 */
.L_x_50176:
        /* <DEDUP_REMOVED lines=10> */
[----:B------:R-:W-:-:S04]  /*14220*/  FMUL.FTZ R144, R144, R117 ;  /* 0x0000007590907220 */ /* 0x000fc80000410000 */
[----:B------:R-:W-:-:S07]  /*14230*/  @P0 FADD.FTZ R144, R104, R144 ;  /* 0x0000009068900221 */ /* 0x000fce0000010000 */
.L_x_50172:
[----:B------:R-:W-:Y:S05]  /*14240*/  BSYNC B1 ;  /* 0x0000000000017941 */ /* 0x000fea0003800000 */
.L_x_50171:
        /* <DEDUP_REMOVED lines=18> */
.L_x_50183:
[----:B------:R-:W-:-:S07]  /*14370*/  MOV R124, R200 ;  /* 0x000000c8007c7202 */ /* 0x000fce0000000f00 */
.L_x_50184:
[----:B------:R-:W-:Y:S05]  /*14380*/  BSYNC B2 ;  /* 0x0000000000027941 */ /* 0x000fea0003800000 */
.L_x_50182:
        /* <DEDUP_REMOVED lines=16> */
.L_x_50188:
[----:B------:R-:W-:Y:S05]  /*14490*/  BSYNC B3 ;  /* 0x0000000000037941 */ /* 0x000fea0003800000 */
.L_x_50187:
        /* <DEDUP_REMOVED lines=43> */
.L_x_50186:
[----:B------:R-:W-:Y:S05]  /*14750*/  BSYNC B2 ;  /* 0x0000000000027941 */ /* 0x000fea0003800000 */
.L_x_50185:
        /* <DEDUP_REMOVED lines=10> */
[----:B------:R-:W-:-:S04]  /*14800*/  FMUL.FTZ R145, R145, R116 ;  /* 0x0000007491917220 */ /* 0x000fc80000410000 */
[----:B------:R-:W-:-:S07]  /*14810*/  @P0 FADD.FTZ R145, R105, R145 ;  /* 0x0000009169910221 */ /* 0x000fce0000010000 */
.L_x_50181:
[----:B------:R-:W-:Y:S05]  /*14820*/  BSYNC B1 ;  /* 0x0000000000017941 */ /* 0x000fea0003800000 */
.L_x_50180:
        /* <DEDUP_REMOVED lines=18> */
.L_x_50192:
[----:B------:R-:W-:-:S07]  /*14950*/  MOV R124, R200 ;  /* 0x000000c8007c7202 */ /* 0x000fce0000000f00 */
.L_x_50193:
[----:B------:R-:W-:Y:S05]  /*14960*/  BSYNC B2 ;  /* 0x0000000000027941 */ /* 0x000fea0003800000 */
.L_x_50191:
        /* <DEDUP_REMOVED lines=16> */
.L_x_50197:
[----:B------:R-:W-:Y:S05]  /*14a70*/  BSYNC B3 ;  /* 0x0000000000037941 */ /* 0x000fea0003800000 */
.L_x_50196:
        /* <DEDUP_REMOVED lines=44> */
.L_x_50195:
[----:B------:R-:W-:Y:S05]  /*14d40*/  BSYNC B2 ;  /* 0x0000000000027941 */ /* 0x000fea0003800000 */
.L_x_50194:
        /* <DEDUP_REMOVED lines=12> */
.L_x_50190:
[----:B------:R-:W-:Y:S05]  /*14e10*/  BSYNC B1 ;  /* 0x0000000000017941 */ /* 0x000fea0003800000 */
.L_x_50189:
        /* <DEDUP_REMOVED lines=18> */
.L_x_50201:
[----:B------:R-:W-:-:S07]  /*14f40*/  MOV R124, R200 ;  /* 0x000000c8007c7202 */ /* 0x000fce0000000f00 */
.L_x_50202:
[----:B------:R-:W-:Y:S05]  /*14f50*/  BSYNC B2 ;  /* 0x0000000000027941 */ /* 0x000fea0003800000 */
.L_x_50200:
        /* <DEDUP_REMOVED lines=16> */
.L_x_50206:
[----:B------:R-:W-:Y:S05]  /*15060*/  BSYNC B3 ;  /* 0x0000000000037941 */ /* 0x000fea0003800000 */
.L_x_50205:
        /* <DEDUP_REMOVED lines=41> */
[----:B------:R-:W-:Y:S01]  /*15300*/  LOP3.LUT R192, R117, UR29, R192, 0x96, !PT ;  /* 0x0000001d75c07c12 */ /* 0x000fe2000f8e96c0 */
[----:B------:R-:W-:Y:S01]  /*15310*/  HFMA2.MMA R117, -RZ, RZ, 0, 0 ;  /* 0x00000000ff757435 */ /* 0x000fe200000001ff */
[----:B------:R-:W-:-:S10]  /*15320*/  MOV R200, R116 ;  /* 0x0000007400c87202 */ /* 0x000fd40000000f00 */
.L_x_50204:
[----:B------:R-:W-:Y:S05]  /*15330*/  BSYNC B2 ;  /* 0x0000000000027941 */ /* 0x000fea0003800000 */
.L_x_50203:
        /* <DEDUP_REMOVED lines=12> */
.L_x_50199:
[----:B------:R-:W-:Y:S05]  /*15400*/  BSYNC B1 ;  /* 0x0000000000017941 */ /* 0x000fea0003800000 */
.L_x_50198:
        /* <DEDUP_REMOVED lines=18> */
.L_x_50210:
[----:B------:R-:W-:-:S07]  /*15530*/  IMAD.MOV.U32 R124, RZ, RZ, R200 ;  /* 0x000000ffff7c7224 */ /* 0x000fce00078e00c8 */
.L_x_50211:
[----:B------:R-:W-:Y:S05]  /*15540*/  BSYNC B2 ;  /* 0x0000000000027941 */ /* 0x000fea0003800000 */
.L_x_50209:
        /* <DEDUP_REMOVED lines=16> */
.L_x_50215:
[----:B------:R-:W-:Y:S05]  /*15650*/  BSYNC B3 ;  /* 0x0000000000037941 */ /* 0x000fea0003800000 */
.L_x_50214:
        /* <DEDUP_REMOVED lines=40> */
[----:B------:R-:W-:-:S04]  /*158e0*/  IMAD.WIDE.U32 R116, R120, -0x326172a9, RZ ;  /* 0xcd9e8d5778747825 */ /* 0x000fc800078e00ff */
[----:B------:R-:W-:Y:S01]  /*158f0*/  IMAD.MOV.U32 R200, RZ, RZ, R116 ;  /* 0x000000ffffc87224 */ /* 0x000fe200078e0074 */
[----:B------:R-:W-:Y:S01]  /*15900*/  HFMA2.MMA R116, -RZ, RZ, 0, 0 ;  /* 0x00000000ff747435 */ /* 0x000fe200000001ff */
[----:B------:R-:W-:-:S10]  /*15910*/  LOP3.LUT R192, R117, UR29, R192, 0x96, !PT ;  /* 0x0000001d75c07c12 */ /* 0x000fd4000f8e96c0 */
.L_x_50213:
[----:B------:R-:W-:Y:S05]  /*15920*/  BSYNC B2 ;  /* 0x0000000000027941 */ /* 0x000fea0003800000 */
.L_x_50212:
        /* <DEDUP_REMOVED lines=8> */
[----:B------:R-:W-:Y:S01]  /*159b0*/  FSEL R136, R117, RZ, !P1 ;  /* 0x000000ff75887208 */ /* 0x000fe20004800000 */
[----:B------:R-:W-:-:S05]  /*159c0*/  HADD2.F32 R117, -RZ, R50.H0_H0 ;  /* 0x20000032ff757230 */ /* 0x000fca0000004100 */
[----:B------:R-:W-:-:S04]  /*159d0*/  FMUL.FTZ R136, R136, R117 ;  /* 0x0000007588887220 */ /* 0x000fc80000410000 */
[----:B------:R-:W-:-:S07]  /*159e0*/  @P0 FADD.FTZ R136, R112, R136 ;  /* 0x0000008870880221 */ /* 0x000fce0000010000 */
.L_x_50208:
[----:B------:R-:W-:Y:S05]  /*159f0*/  BSYNC B1 ;  /* 0x0000000000017941 */ /* 0x000fea0003800000 */
.L_x_50207:
        /* <DEDUP_REMOVED lines=18> */
.L_x_50219:
[----:B------:R-:W-:-:S07]  /*15b20*/  MOV R124, R200 ;  /* 0x000000c8007c7202 */ /* 0x000fce0000000f00 */
.L_x_50220:
[----:B------:R-:W-:Y:S05]  /*15b30*/  BSYNC B2 ;  /* 0x0000000000027941 */ /* 0x000fea0003800000 */
.L_x_50218:
        /* <DEDUP_REMOVED lines=16> */
.L_x_50224:
[----:B------:R-:W-:Y:S05]  /*15c40*/  BSYNC B3 ;  /* 0x0000000000037941 */ /* 0x000fea0003800000 */
.L_x_50223:
        /* <DEDUP_REMOVED lines=40> */
[----:B------:R-:W-:-:S05]  /*15ed0*/  IMAD.WIDE.U32 R116, R120, -0x326172a9, RZ ;  /* 0xcd9e8d5778747825 */ /* 0x000fca00078e00ff */
[----:B------:R-:W-:Y:S01]  /*15ee0*/  LOP3.LUT R192, R117, UR29, R192, 0x96, !PT ;  /* 0x0000001d75c07c12 */ /* 0x000fe2000f8e96c0 */
[----:B------:R-:W-:Y:S01]  /*15ef0*/  IMAD.MOV.U32 R117, RZ, RZ, RZ ;  /* 0x000000ffff757224 */ /* 0x000fe200078e00ff */
[----:B------:R-:W-:-:S07]  /*15f00*/  MOV R200, R116 ;  /* 0x0000007400c87202 */ /* 0x000fce0000000f00 */
.L_x_50222:
[----:B------:R-:W-:Y:S05]  /*15f10*/  BSYNC B2 ;  /* 0x0000000000027941 */ /* 0x000fea0003800000 */
.L_x_50221:
        /* <DEDUP_REMOVED lines=12> */
.L_x_50217:
[----:B------:R-:W-:Y:S05]  /*15fe0*/  BSYNC B1 ;  /* 0x0000000000017941 */ /* 0x000fea0003800000 */
.L_x_50216:
        /* <DEDUP_REMOVED lines=18> */
.L_x_50228:
[----:B------:R-:W-:-:S07]  /*16110*/  MOV R124, R200 ;  /* 0x000000c8007c7202 */ /* 0x000fce0000000f00 */
.L_x_50229:
[----:B------:R-:W-:Y:S05]  /*16120*/  BSYNC B2 ;  /* 0x0000000000027941 */ /* 0x000fea0003800000 */
.L_x_50227:
        /* <DEDUP_REMOVED lines=16> */
.L_x_50233:
[----:B------:R-:W-:Y:S05]  /*16230*/  BSYNC B3 ;  /* 0x0000000000037941 */ /* 0x000fea0003800000 */
.L_x_50232:
        /* <DEDUP_REMOVED lines=42> */
[----:B------:R-:W-:Y:S01]  /*164e0*/  HFMA2.MMA R116, -RZ, RZ, 0, 0 ;  /* 0x00000000ff747435 */ /* 0x000fe200000001ff */
[----:B------:R-:W-:-:S10]  /*164f0*/  LOP3.LUT R192, R117, UR29, R192, 0x96, !PT ;  /* 0x0000001d75c07c12 */ /* 0x000fd4000f8e96c0 */
.L_x_50231:
[----:B------:R-:W-:Y:S05]  /*16500*/  BSYNC B2 ;  /* 0x0000000000027941 */ /* 0x000fea0003800000 */
.L_x_50230:
        /* <DEDUP_REMOVED lines=12> */
.L_x_50226:
[----:B------:R-:W-:Y:S05]  /*165d0*/  BSYNC B1 ;  /* 0x0000000000017941 */ /* 0x000fea0003800000 */
.L_x_50225:
        /* <DEDUP_REMOVED lines=18> */
.L_x_50237:
[----:B------:R-:W-:-:S07]  /*16700*/  IMAD.MOV.U32 R124, RZ, RZ, R200 ;  /* 0x000000ffff7c7224 */ /* 0x000fce00078e00c8 */
.L_x_50238:
[----:B------:R-:W-:Y:S05]  /*16710*/  BSYNC B2 ;  /* 0x0000000000027941 */ /* 0x000fea0003800000 */
.L_x_50236:
        /* <DEDUP_REMOVED lines=16> */
.L_x_50242:
[----:B------:R-:W-:Y:S05]  /*16820*/  BSYNC B3 ;  /* 0x0000000000037941 */ /* 0x000fea0003800000 */
.L_x_50241:
        /* <DEDUP_REMOVED lines=43> */
[----:B------:R-:W-:-:S07]  /*16ae0*/  LOP3.LUT R192, R117, UR29, R192, 0x96, !PT ;  /* 0x0000001d75c07c12 */ /* 0x000fce000f8e96c0 */
.L_x_50240:
[----:B------:R-:W-:Y:S05]  /*16af0*/  BSYNC B2 ;  /* 0x0000000000027941 */ /* 0x000fea0003800000 */
.L_x_50239:
        /* <DEDUP_REMOVED lines=12> */
.L_x_50235:
[----:B------:R-:W-:Y:S05]  /*16bc0*/  BSYNC B1 ;  /* 0x0000000000017941 */ /* 0x000fea0003800000 */
.L_x_50234:
        /* <DEDUP_REMOVED lines=25> */
.L_x_50244:
[----:B------:R-:W-:Y:S05]  /*16d60*/  BSYNC B1 ;  /* 0x0000000000017941 */ /* 0x000fea0003800000 */
.L_x_50243:
[----:B01----:R-:W0:Y:S01]  /*16d70*/  @P2 LDC.64 R116, c[0x0][0x220] ;  /* 0x00008800ff742b82 */ /* 0x003e220000000a00 */
[----:B------:R-:W-:-:S05]  /*16d80*/  IADD3 R122, R219, 0xe0, RZ ;  /* 0x000000e0db7a7810 */ /* 0x000fca0007ffe0ff */
        /* <DEDUP_REMOVED lines=25> */
.L_x_50248:
[----:B------:R-:W-:-:S07]  /*16f20*/  MOV R124, R200 ;  /* 0x000000c8007c7202 */ /* 0x000fce0000000f00 */
.L_x_50249:
[----:B------:R-:W-:Y:S05]  /*16f30*/  BSYNC B2 ;  /* 0x0000000000027941 */ /* 0x000fea0003800000 */
.L_x_50247:
        /* <DEDUP_REMOVED lines=16> */
.L_x_50253:
[----:B------:R-:W-:Y:S05]  /*17040*/  BSYNC B3 ;  /* 0x0000000000037941 */ /* 0x000fea0003800000 */
.L_x_50252:
        /* <DEDUP_REMOVED lines=43> */
.L_x_50251:
[----:B------:R-:W-:Y:S05]  /*17300*/  BSYNC B2 ;  /* 0x0000000000027941 */ /* 0x000fea0003800000 */
.L_x_50250:
        /* <DEDUP_REMOVED lines=12> */
.L_x_50246:
[----:B------:R-:W-:Y:S05]  /*173d0*/  BSYNC B1 ;  /* 0x0000000000017941 */ /* 0x000fea0003800000 */
.L_x_50245:
        /* <DEDUP_REMOVED lines=18> */
.L_x_50257:
[----:B------:R-:W-:-:S07]  /*17500*/  IMAD.MOV.U32 R124, RZ, RZ, R200 ;  /* 0x000000ffff7c7224 */ /* 0x000fce00078e00c8 */
.L_x_50258:
[----:B------:R-:W-:Y:S05]  /*17510*/  BSYNC B2 ;  /* 0x0000000000027941 */ /* 0x000fea0003800000 */
.L_x_50256:
        /* <DEDUP_REMOVED lines=16> */
.L_x_50262:
[----:B------:R-:W-:Y:S05]  /*17620*/  BSYNC B3 ;  /* 0x0000000000037941 */ /* 0x000fea0003800000 */
.L_x_50261:
        /* <DEDUP_REMOVED lines=43> */
.L_x_50260:
[----:B------:R-:W-:Y:S05]  /*178e0*/  BSYNC B2 ;  /* 0x0000000000027941 */ /* 0x000fea0003800000 */
.L_x_50259:
        /* <DEDUP_REMOVED lines=12> */
.L_x_50255:
[----:B------:R-:W-:Y:S05]  /*179b0*/  BSYNC B1 ;  /* 0x0000000000017941 */ /* 0x000fea0003800000 */
.L_x_50254:
        /* <DEDUP_REMOVED lines=18> */
.L_x_50266:
[----:B------:R-:W-:-:S07]  /*17ae0*/  MOV R124, R200 ;  /* 0x000000c8007c7202 */ /* 0x000fce0000000f00 */
.L_x_50267:
[----:B------:R-:W-:Y:S05]  /*17af0*/  BSYNC B2 ;  /* 0x0000000000027941 */ /* 0x000fea0003800000 */
.L_x_50265:
        /* <DEDUP_REMOVED lines=16> */
.L_x_50271:
[----:B------:R-:W-:Y:S05]  /*17c00*/  BSYNC B3 ;  /* 0x0000000000037941 */ /* 0x000fea0003800000 */
.L_x_50270:
        /* <DEDUP_REMOVED lines=44> */
.L_x_50269:
[----:B------:R-:W-:Y:S05]  /*17ed0*/  BSYNC B2 ;  /* 0x0000000000027941 */ /* 0x000fea0003800000 */
.L_x_50268:
        /* <DEDUP_REMOVED lines=12> */
.L_x_50264:
[----:B------:R-:W-:Y:S05]  /*17fa0*/  BSYNC B1 ;  /* 0x0000000000017941 */ /* 0x000fea0003800000 */
.L_x_50263:
        /* <DEDUP_REMOVED lines=18> */
.L_x_50275:
[----:B------:R-:W-:-:S07]  /*180d0*/  IMAD.MOV.U32 R124, RZ, RZ, R200 ;  /* 0x000000ffff7c7224 */ /* 0x000fce00078e00c8 */
.L_x_50276:
[----:B------:R-:W-:Y:S05]  /*180e0*/  BSYNC B2 ;  /* 0x0000000000027941 */ /* 0x000fea0003800000 */
.L_x_50274:
        /* <DEDUP_REMOVED lines=16> */
.L_x_50280:
[----:B------:R-:W-:Y:S05]  /*181f0*/  BSYNC B3 ;  /* 0x0000000000037941 */ /* 0x000fea0003800000 */
.L_x_50279:
        /* <DEDUP_REMOVED lines=42> */
[----:B------:R-:W-:Y:S01]  /*184a0*/  LOP3.LUT R192, R117, UR29, R192, 0x96, !PT ;  /* 0x0000001d75c07c12 */ /* 0x000fe2000f8e96c0 */
[----:B------:R-:W-:-:S11]  /*184b0*/  HFMA2.MMA R117, -RZ, RZ, 0, 0 ;  /* 0x00000000ff757435 */ /* 0x000fd600000001ff */
.L_x_50278:
[----:B------:R-:W-:Y:S05]  /*184c0*/  BSYNC B2 ;  /* 0x0000000000027941 */ /* 0x000fea0003800000 */
.L_x_50277:
        /* <DEDUP_REMOVED lines=12> */
.L_x_50273:
[----:B------:R-:W-:Y:S05]  /*18590*/  BSYNC B1 ;  /* 0x0000000000017941 */ /* 0x000fea0003800000 */
.L_x_50272:
        /* <DEDUP_REMOVED lines=18> */
.L_x_50284:
[----:B------:R-:W-:-:S07]  /*186c0*/  MOV R124, R200 ;  /* 0x000000c8007c7202 */ /* 0x000fce0000000f00 */
.L_x_50285:
[----:B------:R-:W-:Y:S05]  /*186d0*/  BSYNC B2 ;  /* 0x0000000000027941 */ /* 0x000fea0003800000 */
.L_x_50283:
        /* <DEDUP_REMOVED lines=16> */
.L_x_50289:
[----:B------:R-:W-:Y:S05]  /*187e0*/  BSYNC B3 ;  /* 0x0000000000037941 */ /* 0x000fea0003800000 */
.L_x_50288:
        /* <DEDUP_REMOVED lines=44> */
.L_x_50287:
[----:B------:R-:W-:Y:S05]  /*18ab0*/  BSYNC B2 ;  /* 0x0000000000027941 */ /* 0x000fea0003800000 */
.L_x_50286:
        /* <DEDUP_REMOVED lines=12> */
.L_x_50282:
[----:B------:R-:W-:Y:S05]  /*18b80*/  BSYNC B1 ;  /* 0x0000000000017941 */ /* 0x000fea0003800000 */
.L_x_50281:
        /* <DEDUP_REMOVED lines=18> */
.L_x_50293:
[----:B------:R-:W-:-:S07]  /*18cb0*/  MOV R124, R200 ;  /* 0x000000c8007c7202 */ /* 0x000fce0000000f00 */
.L_x_50294:
[----:B------:R-:W-:Y:S05]  /*18cc0*/  BSYNC B2 ;  /* 0x0000000000027941 */ /* 0x000fea0003800000 */
.L_x_50292:
        /* <DEDUP_REMOVED lines=16> */
.L_x_50298:
[----:B------:R-:W-:Y:S05]  /*18dd0*/  BSYNC B3 ;  /* 0x0000000000037941 */ /* 0x000fea0003800000 */
.L_x_50297:
        /* <DEDUP_REMOVED lines=44> */
.L_x_50296:
[----:B------:R-:W-:Y:S05]  /*190a0*/  BSYNC B2 ;  /* 0x0000000000027941 */ /* 0x000fea0003800000 */
.L_x_50295:
        /* <DEDUP_REMOVED lines=12> */
.L_x_50291:
[----:B------:R-:W-:Y:S05]  /*19170*/  BSYNC B1 ;  /* 0x0000000000017941 */ /* 0x000fea0003800000 */
.L_x_50290:
        /* <DEDUP_REMOVED lines=18> */
.L_x_50302:
[----:B------:R-:W-:-:S07]  /*192a0*/  IMAD.MOV.U32 R124, RZ, RZ, R200 ;  /* 0x000000ffff7c7224 */ /* 0x000fce00078e00c8 */
.L_x_50303:
[----:B------:R-:W-:Y:S05]  /*192b0*/  BSYNC B2 ;  /* 0x0000000000027941 */ /* 0x000fea0003800000 */
.L_x_50301:
        /* <DEDUP_REMOVED lines=16> */
.L_x_50307:
[----:B------:R-:W-:Y:S05]  /*193c0*/  BSYNC B3 ;  /* 0x0000000000037941 */ /* 0x000fea0003800000 */
.L_x_50306:
        /* <DEDUP_REMOVED lines=44> */
.L_x_50305:
[----:B------:R-:W-:Y:S05]  /*19690*/  BSYNC B2 ;  /* 0x0000000000027941 */ /* 0x000fea0003800000 */
.L_x_50304:
        /* <DEDUP_REMOVED lines=12> */
.L_x_50300:
[----:B------:R-:W-:Y:S05]  /*19760*/  BSYNC B1 ;  /* 0x0000000000017941 */ /* 0x000fea0003800000 */
.L_x_50299:
        /* <DEDUP_REMOVED lines=18> */
.L_x_50311:
[----:B------:R-:W-:-:S07]  /*19890*/  MOV R124, R200 ;  /* 0x000000c8007c7202 */ /* 0x000fce0000000f00 */
.L_x_50312:
[----:B------:R-:W-:Y:S05]  /*198a0*/  BSYNC B2 ;  /* 0x0000000000027941 */ /* 0x000fea0003800000 */
.L_x_50310:
        /* <DEDUP_REMOVED lines=16> */
.L_x_50316:
[----:B------:R-:W-:Y:S05]  /*199b0*/  BSYNC B3 ;  /* 0x0000000000037941 */ /* 0x000fea0003800000 */
.L_x_50315:
        /* <DEDUP_REMOVED lines=42> */
[----:B------:R-:W-:Y:S02]  /*19c60*/  LOP3.LUT R192, R117, UR29, R192, 0x96, !PT ;  /* 0x0000001d75c07c12 */ /* 0x000fe4000f8e96c0 */
[----:B------:R-:W-:-:S07]  /*19c70*/  MOV R200, R116 ;  /* 0x0000007400c87202 */ /* 0x000fce0000000f00 */
.L_x_50314:
[----:B------:R-:W-:Y:S05]  /*19c80*/  BSYNC B2 ;  /* 0x0000000000027941 */ /* 0x000fea0003800000 */
.L_x_50313:
        /* <DEDUP_REMOVED lines=12> */
.L_x_50309:
[----:B------:R-:W-:Y:S05]  /*19d50*/  BSYNC B1 ;  /* 0x0000000000017941 */ /* 0x000fea0003800000 */
.L_x_50308:
        /* <DEDUP_REMOVED lines=25> */
.L_x_50318:
[----:B------:R-:W-:Y:S05]  /*19ef0*/  BSYNC B1 ;  /* 0x0000000000017941 */ /* 0x000fea0003800000 */
.L_x_50317:
        /* <DEDUP_REMOVED lines=27> */
.L_x_50322:
[----:B------:R-:W-:-:S07]  /*1a0b0*/  MOV R119, R200 ;  /* 0x000000c800777202 */ /* 0x000fce0000000f00 */
.L_x_50323:
[----:B------:R-:W-:Y:S05]  /*1a0c0*/  BSYNC B2 ;  /* 0x0000000000027941 */ /* 0x000fea0003800000 */
.L_x_50321:
        /* <DEDUP_REMOVED lines=16> */
.L_x_50327:
[----:B------:R-:W-:Y:S05]  /*1a1d0*/  BSYNC B3 ;  /* 0x0000000000037941 */ /* 0x000fea0003800000 */
.L_x_50326:
        /* <DEDUP_REMOVED lines=43> */
.L_x_50325:
[----:B------:R-:W-:Y:S05]  /*1a490*/  BSYNC B2 ;  /* 0x0000000000027941 */ /* 0x000fea0003800000 */
.L_x_50324:
        /* <DEDUP_REMOVED lines=12> */
.L_x_50320:
[----:B------:R-:W-:Y:S05]  /*1a560*/  BSYNC B1 ;  /* 0x0000000000017941 */ /* 0x000fea0003800000 */
.L_x_50319:
        /* <DEDUP_REMOVED lines=18> */
.L_x_50331:
[----:B------:R-:W-:-:S07]  /*1a690*/  MOV R119, R200 ;  /* 0x000000c800777202 */ /* 0x000fce0000000f00 */
.L_x_50332:
[----:B------:R-:W-:Y:S05]  /*1a6a0*/  BSYNC B2 ;  /* 0x0000000000027941 */ /* 0x000fea0003800000 */
.L_x_50330:
        /* <DEDUP_REMOVED lines=16> */
.L_x_50336:
[----:B------:R-:W-:Y:S05]  /*1a7b0*/  BSYNC B3 ;  /* 0x0000000000037941 */ /* 0x000fea0003800000 */
.L_x_50335:
        /* <DEDUP_REMOVED lines=43> */
.L_x_50334:
[----:B------:R-:W-:Y:S05]  /*1aa70*/  BSYNC B2 ;  /* 0x0000000000027941 */ /* 0x000fea0003800000 */
.L_x_50333:
        /* <DEDUP_REMOVED lines=12> */
.L_x_50329:
[----:B------:R-:W-:Y:S05]  /*1ab40*/  BSYNC B1 ;  /* 0x0000000000017941 */ /* 0x000fea0003800000 */
.L_x_50328:
        /* <DEDUP_REMOVED lines=18> */
.L_x_50340:
[----:B------:R-:W-:-:S07]  /*1ac70*/  IMAD.MOV.U32 R119, RZ, RZ, R200 ;  /* 0x000000ffff777224 */ /* 0x000fce00078e00c8 */
.L_x_50341:
[----:B------:R-:W-:Y:S05]  /*1ac80*/  BSYNC B2 ;  /* 0x0000000000027941 */ /* 0x000fea0003800000 */
.L_x_50339:
        /* <DEDUP_REMOVED lines=16> */
.L_x_50345:
[----:B------:R-:W-:Y:S05]  /*1ad90*/  BSYNC B3 ;  /* 0x0000000000037941 */ /* 0x000fea0003800000 */
.L_x_50344:
        /* <DEDUP_REMOVED lines=44> */
.L_x_50343:
[----:B------:R-:W-:Y:S05]  /*1b060*/  BSYNC B2 ;  /* 0x0000000000027941 */ /* 0x000fea0003800000 */
.L_x_50342:
        /* <DEDUP_REMOVED lines=12> */
.L_x_50338:
[----:B------:R-:W-:Y:S05]  /*1b130*/  BSYNC B1 ;  /* 0x0000000000017941 */ /* 0x000fea0003800000 */
.L_x_50337:
        /* <DEDUP_REMOVED lines=18> */
.L_x_50349:
[----:B------:R-:W-:-:S07]  /*1b260*/  MOV R119, R200 ;  /* 0x000000c800777202 */ /* 0x000fce0000000f00 */
.L_x_50350:
[----:B------:R-:W-:Y:S05]  /*1b270*/  BSYNC B2 ;  /* 0x0000000000027941 */ /* 0x000fea0003800000 */
.L_x_50348:
        /* <DEDUP_REMOVED lines=16> */
.L_x_50354:
[----:B------:R-:W-:Y:S05]  /*1b380*/  BSYNC B3 ;  /* 0x0000000000037941 */ /* 0x000fea0003800000 */
.L_x_50353:
        /* <DEDUP_REMOVED lines=44> */
.L_x_50352:
[----:B------:R-:W-:Y:S05]  /*1b650*/  BSYNC B2 ;  /* 0x0000000000027941 */ /* 0x000fea0003800000 */
.L_x_50351:
[----:B------:R-:W-:Y:S01]  /*1b660*/  I2FP.F32.U32 R116, R119 ;  /* 0x0000007700747245 */ /* 0x000fe20000201000 */
[----:B------:R-:W-:-:S10]  /*1b670*/  HFMA2.MMA R119, -RZ, RZ, 0.1171875, 0 ;  /* 0x2f800000ff777435 */ /* 0x000fd400000001ff */
        /* <DEDUP_REMOVED lines=10> */
.L_x_50347:
[----:B------:R-:W-:Y:S05]  /*1b720*/  BSYNC B1 ;  /* 0x0000000000017941 */ /* 0x000fea0003800000 */
.L_x_50346:
        /* <DEDUP_REMOVED lines=18> */
.L_x_50358:
[----:B------:R-:W-:-:S07]  /*1b850*/  MOV R119, R200 ;  /* 0x000000c800777202 */ /* 0x000fce0000000f00 */
.L_x_50359:
[----:B------:R-:W-:Y:S05]  /*1b860*/  BSYNC B2 ;  /* 0x0000000000027941 */ /* 0x000fea0003800000 */
.L_x_50357:
        /* <DEDUP_REMOVED lines=16> */
.L_x_50363:
[----:B------:R-:W-:Y:S05]  /*1b970*/  BSYNC B3 ;  /* 0x0000000000037941 */ /* 0x000fea0003800000 */
.L_x_50362:
        /* <DEDUP_REMOVED lines=44> */
.L_x_50361:
[----:B------:R-:W-:Y:S05]  /*1bc40*/  BSYNC B2 ;  /* 0x0000000000027941 */ /* 0x000fea0003800000 */
.L_x_50360:
        /* <DEDUP_REMOVED lines=12> */
.L_x_50356:
[----:B------:R-:W-:Y:S05]  /*1bd10*/  BSYNC B1 ;  /* 0x0000000000017941 */ /* 0x000fea0003800000 */
.L_x_50355:
        /* <DEDUP_REMOVED lines=18> */
.L_x_50367:
[----:B------:R-:W-:-:S07]  /*1be40*/  IMAD.MOV.U32 R119, RZ, RZ, R200 ;  /* 0x000000ffff777224 */ /* 0x000fce00078e00c8 */
.L_x_50368:
[----:B------:R-:W-:Y:S05]  /*1be50*/  BSYNC B2 ;  /* 0x0000000000027941 */ /* 0x000fea0003800000 */
.L_x_50366:
        /* <DEDUP_REMOVED lines=16> */
.L_x_50372:
[----:B------:R-:W-:Y:S05]  /*1bf60*/  BSYNC B3 ;  /* 0x0000000000037941 */ /* 0x000fea0003800000 */
.L_x_50371:
        /* <DEDUP_REMOVED lines=44> */
.L_x_50370:
[----:B------:R-:W-:Y:S05]  /*1c230*/  BSYNC B2 ;  /* 0x0000000000027941 */ /* 0x000fea0003800000 */
.L_x_50369:
        /* <DEDUP_REMOVED lines=12> */
.L_x_50365:
[----:B------:R-:W-:Y:S05]  /*1c300*/  BSYNC B1 ;  /* 0x0000000000017941 */ /* 0x000fea0003800000 */
.L_x_50364:
        /* <DEDUP_REMOVED lines=18> */
.L_x_50376:
[----:B------:R-:W-:-:S07]  /*1c430*/  MOV R119, R200 ;  /* 0x000000c800777202 */ /* 0x000fce0000000f00 */
.L_x_50377:
[----:B------:R-:W-:Y:S05]  /*1c440*/  BSYNC B2 ;  /* 0x0000000000027941 */ /* 0x000fea0003800000 */
.L_x_50375:
        /* <DEDUP_REMOVED lines=16> */
.L_x_50381:
[----:B------:R-:W-:Y:S05]  /*1c550*/  BSYNC B3 ;  /* 0x0000000000037941 */ /* 0x000fea0003800000 */
.L_x_50380:
        /* <DEDUP_REMOVED lines=44> */
.L_x_50379:
[----:B------:R-:W-:Y:S05]  /*1c820*/  BSYNC B2 ;  /* 0x0000000000027941 */ /* 0x000fea0003800000 */
.L_x_50378:
[----:B------:R-:W-:Y:S01]  /*1c830*/  I2FP.F32.U32 R117, R119 ;  /* 0x0000007700757245 */ /* 0x000fe20000201000 */
[----:B------:R-:W-:-:S10]  /*1c840*/  HFMA2.MMA R119, -RZ, RZ, 0.1171875, 0 ;  /* 0x2f800000ff777435 */ /* 0x000fd400000001ff */
        /* <DEDUP_REMOVED lines=10> */
.L_x_50374:
[----:B------:R-:W-:Y:S05]  /*1c8f0*/  BSYNC B1 ;  /* 0x0000000000017941 */ /* 0x000fea0003800000 */
.L_x_50373:
        /* <DEDUP_REMOVED lines=18> */
.L_x_50385:
[----:B------:R-:W-:-:S07]  /*1ca20*/  MOV R119, R200 ;  /* 0x000000c800777202 */ /* 0x000fce0000000f00 */
.L_x_50386:
[----:B------:R-:W-:Y:S05]  /*1ca30*/  BSYNC B2 ;  /* 0x0000000000027941 */ /* 0x000fea0003800000 */
.L_x_50384:
        /* <DEDUP_REMOVED lines=16> */
.L_x_50390:
[----:B------:R-:W-:Y:S05]  /*1cb40*/  BSYNC B3 ;  /* 0x0000000000037941 */ /* 0x000fea0003800000 */
.L_x_50389:
        /* <DEDUP_REMOVED lines=44> */
.L_x_50388:
[----:B------:R-:W-:Y:S05]  /*1ce10*/  BSYNC B2 ;  /* 0x0000000000027941 */ /* 0x000fea0003800000 */
.L_x_50387:
        /* <DEDUP_REMOVED lines=12> */
.L_x_50383:
[----:B------:R-:W-:Y:S05]  /*1cee0*/  BSYNC B1 ;  /* 0x0000000000017941 */ /* 0x000fea0003800000 */
.L_x_50382:
        /* <DEDUP_REMOVED lines=25> */
.L_x_50392:
[----:B------:R-:W-:Y:S05]  /*1d080*/  BSYNC B1 ;  /* 0x0000000000017941 */ /* 0x000fea0003800000 */
.L_x_50391:
        /* <DEDUP_REMOVED lines=9> */
[----:B------:R-:W-:Y:S01]  /*1d120*/  BSSY B1, `(.L_x_50393) ;  /* 0x000005d000017945 */ /* 0x000fe20003800000 */
[----:B------:R-:W-:Y:S01]  /*1d130*/  @!P3 MOV R118, R123 ;  /* 0x0000007b0076b202 */ /* 0x000fe20000000f00 */
[----:B------:R2:W5:Y:S01]  /*1d140*/  @P0 LDG.E.128 R112, desc[UR6][R116.64+0x10] ;  /* 0x0000100674700981 */ /* 0x000562000c1e1d00 */
        /* <DEDUP_REMOVED lines=15> */
.L_x_50396:
[----:B------:R-:W-:-:S07]  /*1d240*/  IMAD.MOV.U32 R122, RZ, RZ, R200 ;  /* 0x000000ffff7a7224 */ /* 0x000fce00078e00c8 */
.L_x_50397:
[----:B------:R-:W-:Y:S05]  /*1d250*/  BSYNC B2 ;  /* 0x0000000000027941 */ /* 0x000fea0003800000 */
.L_x_50395:
        /* <DEDUP_REMOVED lines=16> */
.L_x_50401:
[----:B------:R-:W-:Y:S05]  /*1d360*/  BSYNC B3 ;  /* 0x0000000000037941 */ /* 0x000fea0003800000 */
.L_x_50400:
        /* <DEDUP_REMOVED lines=43> */
.L_x_50399:
[----:B------:R-:W-:Y:S05]  /*1d620*/  BSYNC B2 ;  /* 0x0000000000027941 */ /* 0x000fea0003800000 */
.L_x_50398:
[----:B------:R-:W-:Y:S01]  /*1d630*/  HFMA2.MMA R117, -RZ, RZ, 0.1171875, 0 ;  /* 0x2f800000ff757435 */ /* 0x000fe200000001ff */
[----:B------:R-:W-:-:S09]  /*1d640*/  I2FP.F32.U32 R116, R122 ;  /* 0x0000007a00747245 */ /* 0x000fd20000201000 */
[----:B------:R-:W-:Y:S01]  /*1d650*/  FFMA.FTZ R116, R116, R117, 1.1641532182693481445e-10 ;  /* 0x2f00000074747423 */ /* 0x000fe20000010075 */
[----:B------:R-:W-:-:S04]  /*1d660*/  HADD2.F32 R117, -RZ, R60.H0_H0 ;  /* 0x2000003cff757230 */ /* 0x000fc80000004100 */
[----:B------:R-:W-:Y:S01]  /*1d670*/  FSETP.GTU.FTZ.AND P1, PT, R116, UR8, PT ;  /* 0x0000000874007c0b */ /* 0x000fe2000bf3c000 */
[----:B-----5:R-:W-:-:S03]  /*1d680*/  HADD2.F32 R116, -RZ, R108.H0_H0 ;  /* 0x2000006cff747230 */ /* 0x020fc60000004100 */
[----:B------:R-:W-:Y:S02]  /*1d690*/  SEL R201, RZ, 0x1, P1 ;  /* 0x00000001ffc97807 */ /* 0x000fe40000800000 */
[----:B------:R-:W-:-:S04]  /*1d6a0*/  FMUL.FTZ R116, R116, UR11 ;  /* 0x0000000b74747c20 */ /* 0x000fc80008410000 */
[----:B------:R-:W-:-:S05]  /*1d6b0*/  FMUL.FTZ R116, R116, UR10 ;  /* 0x0000000a74747c20 */ /* 0x000fca0008410000 */
[----:B------:R-:W-:-:S05]  /*1d6c0*/  FSEL R116, R116, RZ, !P1 ;  /* 0x000000ff74747208 */ /* 0x000fca0004800000 */
[----:B------:R-:W-:-:S04]  /*1d6d0*/  FMUL.FTZ R116, R116, R117 ;  /* 0x0000007574747220 */ /* 0x000fc80000410000 */
[----:B------:R-:W-:-:S07]  /*1d6e0*/  @P0 FADD.FTZ R116, R104, R116 ;  /* 0x0000007468740221 */ /* 0x000fce0000010000 */
.L_x_50394:
[----:B------:R-:W-:Y:S05]  /*1d6f0*/  BSYNC B1 ;  /* 0x0000000000017941 */ /* 0x000fea0003800000 */
.L_x_50393:
        /* <DEDUP_REMOVED lines=18> */
.L_x_50405:
[----:B------:R-:W-:-:S07]  /*1d820*/  MOV R117, R200 ;  /* 0x000000c800757202 */ /* 0x000fce0000000f00 */
.L_x_50406:
[----:B------:R-:W-:Y:S05]  /*1d830*/  BSYNC B2 ;  /* 0x0000000000027941 */ /* 0x000fea0003800000 */
.L_x_50404:
        /* <DEDUP_REMOVED lines=16> */
.L_x_50410:
[----:B------:R-:W-:Y:S05]  /*1d940*/  BSYNC B3 ;  /* 0x0000000000037941 */ /* 0x000fea0003800000 */
.L_x_50409:
        /* <DEDUP_REMOVED lines=43> */
.L_x_50408:
[----:B------:R-:W-:Y:S05]  /*1dc00*/  BSYNC B2 ;  /* 0x0000000000027941 */ /* 0x000fea0003800000 */
.L_x_50407:
[----:B------:R-:W-:Y:S02]  /*1dc10*/  I2FP.F32.U32 R117, R117 ;  /* 0x0000007500757245 */ /* 0x000fe40000201000 */
[----:B------:R-:W-:-:S05]  /*1dc20*/  MOV R118, 0x2f800000 ;  /* 0x2f80000000767802 */ /* 0x000fca0000000f00 */
[----:B------:R-:W-:Y:S01]  /*1dc30*/  FFMA.FTZ R117, R117, R118, 1.1641532182693481445e-10 ;  /* 0x2f00000075757423 */ /* 0x000fe20000010076 */
[----:B------:R-:W-:-:S04]  /*1dc40*/  HADD2.F32 R118, -RZ, R60.H1_H1 ;  /* 0x3000003cff767230 */ /* 0x000fc80000004100 */
[----:B------:R-:W-:Y:S01]  /*1dc50*/  FSETP.GTU.FTZ.AND P1, PT, R117, UR8, PT ;  /* 0x0000000875007c0b */ /* 0x000fe2000bf3c000 */
[----:B-----5:R-:W-:-:S03]  /*1dc60*/  HADD2.F32 R117, -RZ, R108.H1_H1 ;  /* 0x3000006cff757230 */ /* 0x020fc60000004100 */
[----:B------:R-:W-:Y:S02]  /*1dc70*/  SEL R203, RZ, 0x1, P1 ;  /* 0x00000001ffcb7807 */ /* 0x000fe40000800000 */
[----:B------:R-:W-:-:S04]  /*1dc80*/  FMUL.FTZ R117, R117, UR11 ;  /* 0x0000000b75757c20 */ /* 0x000fc80008410000 */
[----:B------:R-:W-:-:S05]  /*1dc90*/  FMUL.FTZ R117, R117, UR10 ;  /* 0x0000000a75757c20 */ /* 0x000fca0008410000 */
[----:B------:R-:W-:-:S05]  /*1dca0*/  FSEL R117, R117, RZ, !P1 ;  /* 0x000000ff75757208 */ /* 0x000fca0004800000 */
[----:B------:R-:W-:-:S04]  /*1dcb0*/  FMUL.FTZ R117, R117, R118 ;  /* 0x0000007675757220 */ /* 0x000fc80000410000 */
[----:B------:R-:W-:-:S07]  /*1dcc0*/  @P0 FADD.FTZ R117, R105, R117 ;  /* 0x0000007569750221 */ /* 0x000fce0000010000 */
.L_x_50403:
[----:B------:R-:W-:Y:S05]  /*1dcd0*/  BSYNC B1 ;  /* 0x0000000000017941 */ /* 0x000fea0003800000 */
.L_x_50402:
        /* <DEDUP_REMOVED lines=18> */
.L_x_50414:
[----:B------:R-:W-:-:S07]  /*1de00*/  MOV R198, R200 ;  /* 0x000000c800c67202 */ /* 0x000fce0000000f00 */
.L_x_50415:
[----:B------:R-:W-:Y:S05]  /*1de10*/  BSYNC B2 ;  /* 0x0000000000027941 */ /* 0x000fea0003800000 */
.L_x_50413:
        /* <DEDUP_REMOVED lines=16> */
.L_x_50419:
[----:B------:R-:W-:Y:S05]  /*1df20*/  BSYNC B3 ;  /* 0x0000000000037941 */ /* 0x000fea0003800000 */
.L_x_50418:
        /* <DEDUP_REMOVED lines=40> */
[----:B------:R-:W-:Y:S01]  /*1e1b0*/  MOV R202, R118 ;  /* 0x0000007600ca7202 */ /* 0x000fe20000000f00 */
[----:B------:R-:W-:-:S05]  /*1e1c0*/  IMAD.WIDE.U32 R118, R122, -0x326172a9, RZ ;  /* 0xcd9e8d577a767825 */ /* 0x000fca00078e00ff */
[----:B------:R-:W-:Y:S02]  /*1e1d0*/  LOP3.LUT R192, R119, UR29, R192, 0x96, !PT ;  /* 0x0000001d77c07c12 */ /* 0x000fe4000f8e96c0 */
[----:B------:R-:W-:-:S07]  /*1e1e0*/  MOV R200, R118 ;  /* 0x0000007600c87202 */ /* 0x000fce0000000f00 */
.L_x_50417:
[----:B------:R-:W-:Y:S05]  /*1e1f0*/  BSYNC B2 ;  /* 0x0000000000027941 */ /* 0x000fea0003800000 */
.L_x_50416:
        /* <DEDUP_REMOVED lines=12> */
.L_x_50412:
[----:B------:R-:W-:Y:S05]  /*1e2c0*/  BSYNC B1 ;  /* 0x0000000000017941 */ /* 0x000fea0003800000 */
.L_x_50411:
        /* <DEDUP_REMOVED lines=18> */
.L_x_50423:
[----:B------:R-:W-:-:S07]  /*1e3f0*/  MOV R119, R200 ;  /* 0x000000c800777202 */ /* 0x000fce0000000f00 */
.L_x_50424:
[----:B------:R-:W-:Y:S05]  /*1e400*/  BSYNC B2 ;  /* 0x0000000000027941 */ /* 0x000fea0003800000 */
.L_x_50422:
        /* <DEDUP_REMOVED lines=16> */
.L_x_50428:
[----:B------:R-:W-:Y:S05]  /*1e510*/  BSYNC B3 ;  /* 0x0000000000037941 */ /* 0x000fea0003800000 */
.L_x_50427:
        /* <DEDUP_REMOVED lines=44> */
.L_x_50426:
[----:B------:R-:W-:Y:S05]  /*1e7e0*/  BSYNC B2 ;  /* 0x0000000000027941 */ /* 0x000fea0003800000 */
.L_x_50425:
[----:B------:R-:W-:Y:S01]  /*1e7f0*/  I2FP.F32.U32 R119, R119 ;  /* 0x0000007700777245 */ /* 0x000fe20000201000 */
[----:B------:R-:W-:-:S04]  /*1e800*/  IMAD.MOV.U32 R120, RZ, RZ, 0x2f800000 ;  /* 0x2f800000ff787424 */ /* 0x000fc800078e00ff */
        /* <DEDUP_REMOVED lines=10> */
.L_x_50421:
[----:B------:R-:W-:Y:S05]  /*1e8b0*/  BSYNC B1 ;  /* 0x0000000000017941 */ /* 0x000fea0003800000 */
.L_x_50420:
        /* <DEDUP_REMOVED lines=18> */
.L_x_50432:
[----:B------:R-:W-:-:S07]  /*1e9e0*/  IMAD.MOV.U32 R198, RZ, RZ, R200 ;  /* 0x000000ffffc67224 */ /* 0x000fce00078e00c8 */
.L_x_50433:
[----:B------:R-:W-:Y:S05]  /*1e9f0*/  BSYNC B2 ;  /* 0x0000000000027941 */ /* 0x000fea0003800000 */
.L_x_50431:
        /* <DEDUP_REMOVED lines=16> */
.L_x_50437:
[----:B------:R-:W-:Y:S05]  /*1eb00*/  BSYNC B3 ;  /* 0x0000000000037941 */ /* 0x000fea0003800000 */
.L_x_50436:
        /* <DEDUP_REMOVED lines=44> */
.L_x_50435:
[----:B------:R-:W-:Y:S05]  /*1edd0*/  BSYNC B2 ;  /* 0x0000000000027941 */ /* 0x000fea0003800000 */
.L_x_50434:
[----:B------:R-:W-:Y:S02]  /*1ede0*/  I2FP.F32.U32 R120, R198 ;  /* 0x000000c600787245 */ /* 0x000fe40000201000 */
[----:B------:R-:W-:-:S05]  /*1edf0*/  MOV R121, 0x2f800000 ;  /* 0x2f80000000797802 */ /* 0x000fca0000000f00 */
[----:B------:R-:W-:Y:S01]  /*1ee00*/  FFMA.FTZ R120, R120, R121, 1.1641532182693481445e-10 ;  /* 0x2f00000078787423 */ /* 0x000fe20000010079 */
[----:B------:R-:W-:-:S04]  /*1ee10*/  HADD2.F32 R121, -RZ, R62.H0_H0 ;  /* 0x2000003eff797230 */ /* 0x000fc80000004100 */
[----:B------:R-:W-:Y:S01]  /*1ee20*/  FSETP.GTU.FTZ.AND P1, PT, R120, UR8, PT ;  /* 0x0000000878007c0b */ /* 0x000fe2000bf3c000 */
[----:B------:R-:W-:-:S03]  /*1ee30*/  HADD2.F32 R120, -RZ, R110.H0_H0 ;  /* 0x2000006eff787230 */ /* 0x000fc60000004100 */
[----:B------:R-:W-:Y:S02]  /*1ee40*/  SEL R206, RZ, 0x1, P1 ;  /* 0x00000001ffce7807 */ /* 0x000fe40000800000 */
[----:B------:R-:W-:-:S04]  /*1ee50*/  FMUL.FTZ R120, R120, UR11 ;  /* 0x0000000b78787c20 */ /* 0x000fc80008410000 */
[----:B------:R-:W-:-:S05]  /*1ee60*/  FMUL.FTZ R120, R120, UR10 ;  /* 0x0000000a78787c20 */ /* 0x000fca0008410000 */
[----:B------:R-:W-:-:S05]  /*1ee70*/  FSEL R120, R120, RZ, !P1 ;  /* 0x000000ff78787208 */ /* 0x000fca0004800000 */
[----:B------:R-:W-:-:S04]  /*1ee80*/  FMUL.FTZ R120, R120, R121 ;  /* 0x0000007978787220 */ /* 0x000fc80000410000 */
[----:B------:R-:W-:-:S07]  /*1ee90*/  @P0 FADD.FTZ R120, R112, R120 ;  /* 0x0000007870780221 */ /* 0x000fce0000010000 */
.L_x_50430:
[----:B------:R-:W-:Y:S05]  /*1eea0*/  BSYNC B1 ;  /* 0x0000000000017941 */ /* 0x000fea0003800000 */
.L_x_50429:
        /* <DEDUP_REMOVED lines=18> */
.L_x_50441:
[----:B------:R-:W-:-:S07]  /*1efd0*/  MOV R121, R200 ;  /* 0x000000c800797202 */ /* 0x000fce0000000f00 */
.L_x_50442:
[----:B------:R-:W-:Y:S05]  /*1efe0*/  BSYNC B2 ;  /* 0x0000000000027941 */ /* 0x000fea0003800000 */
.L_x_50440:
        /* <DEDUP_REMOVED lines=16> */
.L_x_50446:
[----:B------:R-:W-:Y:S05]  /*1f0f0*/  BSYNC B3 ;  /* 0x0000000000037941 */ /* 0x000fea0003800000 */
.L_x_50445:
        /* <DEDUP_REMOVED lines=44> */
.L_x_50444:
[----:B------:R-:W-:Y:S05]  /*1f3c0*/  BSYNC B2 ;  /* 0x0000000000027941 */ /* 0x000fea0003800000 */
.L_x_50443:
[----:B------:R-:W-:Y:S01]  /*1f3d0*/  HFMA2.MMA R122, -RZ, RZ, 0.1171875, 0 ;  /* 0x2f800000ff7a7435 */ /* 0x000fe200000001ff */
[----:B------:R-:W-:-:S09]  /*1f3e0*/  I2FP.F32.U32 R121, R121 ;  /* 0x0000007900797245 */ /* 0x000fd20000201000 */
[----:B------:R-:W-:Y:S01]  /*1f3f0*/  FFMA.FTZ R121, R121, R122, 1.1641532182693481445e-10 ;  /* 0x2f00000079797423 */ /* 0x000fe2000001007a */
[----:B------:R-:W-:-:S04]  /*1f400*/  HADD2.F32 R122, -RZ, R62.H1_H1 ;  /* 0x3000003eff7a7230 */ /* 0x000fc80000004100 */
[----:B------:R-:W-:Y:S01]  /*1f410*/  FSETP.GTU.FTZ.AND P1, PT, R121, UR8, PT ;  /* 0x0000000879007c0b */ /* 0x000fe2000bf3c000 */
[----:B------:R-:W-:-:S03]  /*1f420*/  HADD2.F32 R121, -RZ, R110.H1_H1 ;  /* 0x3000006eff797230 */ /* 0x000fc60000004100 */
[----:B------:R-:W-:Y:S02]  /*1f430*/  SEL R207, RZ, 0x1, P1 ;  /* 0x00000001ffcf7807 */ /* 0x000fe40000800000 */
[----:B------:R-:W-:-:S04]  /*1f440*/  FMUL.FTZ R121, R121, UR11 ;  /* 0x0000000b79797c20 */ /* 0x000fc80008410000 */
[----:B------:R-:W-:-:S05]  /*1f450*/  FMUL.FTZ R121, R121, UR10 ;  /* 0x0000000a79797c20 */ /* 0x000fca0008410000 */
[----:B------:R-:W-:-:S05]  /*1f460*/  FSEL R121, R121, RZ, !P1 ;  /* 0x000000ff79797208 */ /* 0x000fca0004800000 */
[----:B------:R-:W-:-:S04]  /*1f470*/  FMUL.FTZ R121, R121, R122 ;  /* 0x0000007a79797220 */ /* 0x000fc80000410000 */
[----:B------:R-:W-:-:S07]  /*1f480*/  @P0 FADD.FTZ R121, R113, R121 ;  /* 0x0000007971790221 */ /* 0x000fce0000010000 */
.L_x_50439:
[----:B------:R-:W-:Y:S05]  /*1f490*/  BSYNC B1 ;  /* 0x0000000000017941 */ /* 0x000fea0003800000 */
.L_x_50438:
        /* <DEDUP_REMOVED lines=18> */
.L_x_50450:
[----:B------:R-:W-:-:S07]  /*1f5c0*/  MOV R198, R200 ;  /* 0x000000c800c67202 */ /* 0x000fce0000000f00 */
.L_x_50451:
[----:B------:R-:W-:Y:S05]  /*1f5d0*/  BSYNC B2 ;  /* 0x0000000000027941 */ /* 0x000fea0003800000 */
.L_x_50449:
        /* <DEDUP_REMOVED lines=16> */
.L_x_50455:
[----:B------:R-:W-:Y:S05]  /*1f6e0*/  BSYNC B3 ;  /* 0x0000000000037941 */ /* 0x000fea0003800000 */
.L_x_50454:
        /* <DEDUP_REMOVED lines=44> */
.L_x_50453:
[----:B------:R-:W-:Y:S05]  /*1f9b0*/  BSYNC B2 ;  /* 0x0000000000027941 */ /* 0x000fea0003800000 */
.L_x_50452:
[----:B------:R-:W-:Y:S01]  /*1f9c0*/  I2FP.F32.U32 R122, R198 ;  /* 0x000000c6007a7245 */ /* 0x000fe20000201000 */
[----:B------:R-:W-:-:S04]  /*1f9d0*/  IMAD.MOV.U32 R123, RZ, RZ, 0x2f800000 ;  /* 0x2f800000ff7b7424 */ /* 0x000fc800078e00ff */
        /* <DEDUP_REMOVED lines=10> */
.L_x_50448:
[----:B------:R-:W-:Y:S05]  /*1fa80*/  BSYNC B1 ;  /* 0x0000000000017941 */ /* 0x000fea0003800000 */
.L_x_50447:
        /* <DEDUP_REMOVED lines=18> */
.L_x_50459:
[----:B------:R-:W-:-:S07]  /*1fbb0*/  IMAD.MOV.U32 R123, RZ, RZ, R200 ;  /* 0x000000ffff7b7224 */ /* 0x000fce00078e00c8 */
.L_x_50460:
[----:B------:R-:W-:Y:S05]  /*1fbc0*/  BSYNC B2 ;  /* 0x0000000000027941 */ /* 0x000fea0003800000 */
.L_x_50458:
        /* <DEDUP_REMOVED lines=16> */
.L_x_50464:
[----:B------:R-:W-:Y:S05]  /*1fcd0*/  BSYNC B3 ;  /* 0x0000000000037941 */ /* 0x000fea0003800000 */
.L_x_50463:
        /* <DEDUP_REMOVED lines=44> */
.L_x_50462:
[----:B------:R-:W-:Y:S05]  /*1ffa0*/  BSYNC B2 ;  /* 0x0000000000027941 */ /* 0x000fea0003800000 */
.L_x_50461:
[----:B------:R-:W-:Y:S02]  /*1ffb0*/  I2FP.F32.U32 R123, R123 ;  /* 0x0000007b007b7245 */ /* 0x000fe40000201000 */
[----:B------:R-:W-:-:S05]  /*1ffc0*/  MOV R209, 0x2f800000 ;  /* 0x2f80000000d17802 */ /* 0x000fca0000000f00 */
[----:B------:R-:W-:Y:S01]  /*1ffd0*/  FFMA.FTZ R123, R123, R209, 1.1641532182693481445e-10 ;  /* 0x2f0000007b7b7423 */ /* 0x000fe200000100d1 */
[----:B------:R-:W-:-:S04]  /*1ffe0*/  HADD2.F32 R209, -RZ, R63.H1_H1 ;  /* 0x3000003fffd17230 */ /* 0x000fc80000004100 */
[----:B------:R-:W-:Y:S01]  /*1fff0*/  FSETP.GTU.FTZ.AND P1, PT, R123, UR8, PT ;  /* 0x000000087b007c0b */ /* 0x000fe2000bf3c000 */
[----:B------:R-:W-:-:S05]  /*20000*/  HADD2.F32 R123, -RZ, R111.H1_H1 ;  /* 0x3000006fff7b7230 */ /* 0x000fca0000004100 */
[----:B------:R-:W-:-:S04]  /*20010*/  FMUL.FTZ R123, R123, UR11 ;  /* 0x0000000b7b7b7c20 */ /* 0x000fc80008410000 */
[----:B------:R-:W-:-:S05]  /*20020*/  FMUL.FTZ R123, R123, UR10 ;  /* 0x0000000a7b7b7c20 */ /* 0x000fca0008410000 */
[----:B------:R-:W-:-:S05]  /*20030*/  FSEL R123, R123, RZ, !P1 ;  /* 0x000000ff7b7b7208 */ /* 0x000fca0004800000 */
[----:B------:R-:W-:Y:S01]  /*20040*/  FMUL.FTZ R123, R123, R209 ;  /* 0x000000d17b7b7220 */ /* 0x000fe20000410000 */
[----:B------:R-:W-:-:S03]  /*20050*/  SEL R209, RZ, 0x1, P1 ;  /* 0x00000001ffd17807 */ /* 0x000fc60000800000 */
[----:B------:R-:W-:-:S07]  /*20060*/  @P0 FADD.FTZ R123, R115, R123 ;  /* 0x0000007b737b0221 */ /* 0x000fce0000010000 */
.L_x_50457:
[----:B------:R-:W-:Y:S05]  /*20070*/  BSYNC B1 ;  /* 0x0000000000017941 */ /* 0x000fea0003800000 */
.L_x_50456:
        /* <DEDUP_REMOVED lines=26> */
.L_x_50466:
[----:B------:R-:W-:Y:S05]  /*20220*/  BSYNC B1 ;  /* 0x0000000000017941 */ /* 0x000fea0003800000 */
.L_x_50465:
        /* <DEDUP_REMOVED lines=266> */
.L_x_50482:
        /* <DEDUP_REMOVED lines=21> */
[----:B------:R-:W-:Y:S01]  /*21420*/  FSEL R213, R213, RZ, !P0 ;  /* 0x000000ffd5d57208 */ /* 0x000fe20004000000 */
[----:B------:R-:W-:Y:S01]  /*21430*/  HADD2.F32 R211, -RZ, R67.H0_H0 ;  /* 0x20000043ffd37230 */ /* 0x000fe20000004100 */
[----:B------:R-:W-:Y:S01]  /*21440*/  IADD3 R210, R217, -0x1, RZ ;  /* 0xffffffffd9d27810 */ /* 0x000fe20007ffe0ff */
[----:B------:R-:W4:Y:S02]  /*21450*/  LDL R218, [R1+0x64] ;  /* 0x0000640001da7983 */ /* 0x000f240000100800 */
[C---:B------:R-:W-:Y:S01]  /*21460*/  FADD.FTZ R190, -R213.reuse, R190 ;  /* 0x000000bed5be7221 */ /* 0x040fe20000010100 */
[----:B------:R-:W-:Y:S01]  /*21470*/  FADD.FTZ R191, -R213, R191 ;  /* 0x000000bfd5bf7221 */ /* 0x000fe20000010100 */
[----:B------:R-:W5:Y:S02]  /*21480*/  LDL R217, [R1+0x60] ;  /* 0x0000600001d97983 */ /* 0x000f640000100800 */
[C---:B------:R-:W-:Y:S01]  /*21490*/  FMUL.FTZ R190, R212.reuse, R190 ;  /* 0x000000bed4be7220 */ /* 0x040fe20000410000 */
[----:B------:R-:W-:Y:S01]  /*214a0*/  FMUL.FTZ R191, R212, R191 ;  /* 0x000000bfd4bf7220 */ /* 0x000fe20000410000 */
[----:B0-----:R-:W-:-:S02]  /*214b0*/  IMAD R210, R210, R219, RZ ;  /* 0x000000dbd2d27224 */ /* 0x001fc400078e02ff */
[----:B------:R-:W4:Y:S01]  /*214c0*/  LDL R219, [R1+0x58] ;  /* 0x0000580001db7983 */ /* 0x000f220000100800 */
[----:B--2---:R-:W-:Y:S01]  /*214d0*/  FFMA.FTZ R190, R190, R211, R214 ;  /* 0x000000d3bebe7223 */ /* 0x004fe200000100d6 */
[----:B------:R-:W-:Y:S02]  /*214e0*/  HADD2.F32 R211, -RZ, R67.H1_H1 ;  /* 0x30000043ffd37230 */ /* 0x000fe40000004100 */
[----:B------:R-:W2:Y:S03]  /*214f0*/  LDL R214, [R1+0x68] ;  /* 0x0000680001d67983 */ /* 0x000ea60000100800 */
[----:B---3--:R-:W-:Y:S02]  /*21500*/  FFMA.FTZ R191, R191, R211, R215 ;  /* 0x000000d3bfbf7223 */ /* 0x008fe400000100d7 */
[----:B------:R-:W3:Y:S04]  /*21510*/  LDL R211, [R1+0x5c] ;  /* 0x00005c0001d37983 */ /* 0x000ee80000100800 */
[----:B------:R-:W2:Y:S01]  /*21520*/  LDL R215, [R1+0x6c] ;  /* 0x00006c0001d77983 */ /* 0x000ea20000100800 */
[----:B------:R-:W-:Y:S01]  /*21530*/  FADD.FTZ R188, -R213, R188 ;  /* 0x000000bcd5bc7221 */ /* 0x000fe20000010100 */
[----:B------:R-:W-:Y:S01]  /*21540*/  F2FP.F16.F32.PACK_AB R191, R191, R190 ;  /* 0x000000bebfbf723e */ /* 0x000fe200000000ff */
[----:B------:R-:W-:-:S02]  /*21550*/  HADD2.F32 R190, -RZ, R66.H0_H0 ;  /* 0x20000042ffbe7230 */ /* 0x000fc40000004100 */
[----:B------:R-:W-:Y:S01]  /*21560*/  FMUL.FTZ R188, R212, R188 ;  /* 0x000000bcd4bc7220 */ /* 0x000fe20000410000 */
        /* <DEDUP_REMOVED lines=10> */
[----:B---3--:R-:W-:Y:S01]  /*21610*/  FFMA.FTZ R190, R188, R190, R211 ;  /* 0x000000bebcbe7223 */ /* 0x008fe200000100d3 */
[----:B------:R-:W-:-:S05]  /*21620*/  HADD2.F32 R188, -RZ, R66.H1_H1 ;  /* 0x30000042ffbc7230 */ /* 0x000fca0000004100 */
[----:B----4-:R-:W-:Y:S02]  /*21630*/  FFMA.FTZ R188, R189, R188, R219 ;  /* 0x000000bcbdbc7223 */ /* 0x010fe400000100db */
[----:B------:R-:W3:Y:S03]  /*21640*/  LDL R219, [R1+0x40] ;  /* 0x0000400001db7983 */ /* 0x000ee60000100800 */
[----:B------:R-:W-:Y:S01]  /*21650*/  F2FP.F16.F32.PACK_AB R190, R188, R190 ;  /* 0x000000bebcbe723e */ /* 0x000fe200000000ff */
[----:B------:R-:W-:-:S05]  /*21660*/  HADD2.F32 R188, -RZ, R65.H0_H0 ;  /* 0x20000041ffbc7230 */ /* 0x000fca0000004100 */
[----:B------:R-:W-:Y:S01]  /*21670*/  FFMA.FTZ R22, R22, R188, R218 ;  /* 0x000000bc16167223 */ /* 0x000fe200000100da */
[----:B------:R-:W-:Y:S01]  /*21680*/  HADD2.F32 R188, -RZ, R65.H1_H1 ;  /* 0x30000041ffbc7230 */ /* 0x000fe20000004100 */
[----:B------:R-:W4:Y:S04]  /*21690*/  LDL R218, [R1+0x4c] ;  /* 0x00004c0001da7983 */ /* 0x000f280000100800 */
[----:B-----5:R-:W-:Y:S01]  /*216a0*/  FFMA.FTZ R23, R23, R188, R217 ;  /* 0x000000bc17177223 */ /* 0x020fe200000100d9 */
[--C-:B------:R-:W-:Y:S01]  /*216b0*/  HADD2.F32 R188, -RZ, R64.reuse.H0_H0 ;  /* 0x20000040ffbc7230 */ /* 0x100fe20000004100 */
[----:B------:R-:W5:Y:S04]  /*216c0*/  LDL R217, [R1+0x48] ;  /* 0x0000480001d97983 */ /* 0x000f680000100800 */
[----:B--2---:R-:W-:Y:S01]  /*216d0*/  FFMA.FTZ R188, R20, R188, R215 ;  /* 0x000000bc14bc7223 */ /* 0x004fe200000100d7 */
[----:B------:R-:W-:Y:S01]  /*216e0*/  HADD2.F32 R20, -RZ, R64.H1_H1 ;  /* 0x30000040ff147230 */ /* 0x000fe20000004100 */
[----:B------:R-:W-:Y:S01]  /*216f0*/  F2FP.F16.F32.PACK_AB R189, R23, R22 ;  /* 0x0000001617bd723e */ /* 0x000fe200000000ff */
[----:B------:R-:W2:Y:S03]  /*21700*/  LDL R215, [R1+0x44] ;  /* 0x0000440001d77983 */ /* 0x000ea60000100800 */
[----:B------:R-:W-:Y:S01]  /*21710*/  FFMA.FTZ R20, R21, R20, R214 ;  /* 0x0000001415147223 */ /* 0x000fe200000100d6 */
[----:B------:R-:W-:-:S04]  /*21720*/  SHF.R.S32.HI R214, RZ, 0x1f, R210 ;  /* 0x0000001fffd67819 */ /* 0x000fc800000114d2 */
[----:B------:R-:W-:Y:S02]  /*21730*/  LEA.HI R214, R214, R210, RZ, 0x3 ;  /* 0x000000d2d6d67211 */ /* 0x000fe400078f18ff */
[----:B------:R-:W0:Y:S02]  /*21740*/  LDC.64 R210, c[0x0][0x2b8] ;  /* 0x0000ae00ffd27b82 */ /* 0x000e240000000a00 */
[----:B------:R-:W-:Y:S02]  /*21750*/  LEA.HI.SX32 R214, R214, R252, 0x1d ;  /* 0x000000fcd6d67211 */ /* 0x000fe400078feaff */
[----:B------:R-:W-:Y:S01]  /*21760*/  F2FP.F16.F32.PACK_AB R188, R20, R188 ;  /* 0x000000bc14bc723e */ /* 0x000fe200000000ff */
[----:B------:R-:W3:Y:S02]  /*21770*/  LDL R252, [R1+0x38] ;  /* 0x0000380001fc7983 */ /* 0x000ee40000100800 */
[----:B0-----:R-:W-:-:S05]  /*21780*/  IMAD.WIDE.U32 R20, R214, 0x10, R210 ;  /* 0x00000010d6147825 */ /* 0x001fca00078e00d2 */
[----:B------:R0:W-:Y:S04]  /*21790*/  STG.E.128 desc[UR6][R20.64], R188 ;  /* 0x000000bc14007986 */ /* 0x0001e8000c101d06 */
[----:B0-----:R-:W4:Y:S04]  /*217a0*/  LDL R190, [R1+0x30] ;  /* 0x0000300001be7983 */ /* 0x001f280000100800 */
[----:B------:R-:W5:Y:S04]  /*217b0*/  LDL R191, [R1+0x3c] ;  /* 0x00003c0001bf7983 */ /* 0x000f680000100800 */
[----:B------:R-:W2:Y:S01]  /*217c0*/  LDL R189, [R1+0x34] ;  /* 0x0000340001bd7983 */ /* 0x000ea20000100800 */
[----:B------:R-:W-:Y:S01]  /*217d0*/  FADD.FTZ R21, -R213, R187 ;  /* 0x000000bbd5157221 */ /* 0x000fe20000010100 */
[----:B------:R-:W-:-:S02]  /*217e0*/  HADD2.F32 R20, -RZ, R71.H1_H1 ;  /* 0x30000047ff147230 */ /* 0x000fc40000004100 */
[C---:B------:R-:W-:Y:S01]  /*217f0*/  FADD.FTZ R184, -R213.reuse, R184 ;  /* 0x000000b8d5b87221 */ /* 0x040fe20000010100 */
[C---:B------:R-:W-:Y:S01]  /*21800*/  FADD.FTZ R22, -R213.reuse, R186 ;  /* 0x000000bad5167221 */ /* 0x040fe20000010100 */
[C---:B------:R-:W-:Y:S01]  /*21810*/  FMUL.FTZ R21, R212.reuse, R21 ;  /* 0x00000015d4157220 */ /* 0x040fe20000410000 */
[----:B------:R-:W-:Y:S02]  /*21820*/  HADD2.F32 R23, -RZ, R71.H0_H0 ;  /* 0x20000047ff177230 */ /* 0x000fe40000004100 */
[C---:B------:R-:W-:Y:S01]  /*21830*/  FMUL.FTZ R184, R212.reuse, R184 ;  /* 0x000000b8d4b87220 */ /* 0x040fe20000410000 */
[C---:B------:R-:W-:Y:S01]  /*21840*/  FMUL.FTZ R22, R212.reuse, R22 ;  /* 0x00000016d4167220 */ /* 0x040fe20000410000 */
[----:B------:R-:W3:Y:S01]  /*21850*/  LDL R186, [R1+0x2c] ;  /* 0x00002c0001ba7983 */ /* 0x000ee20000100800 */
[C---:B------:R-:W-:Y:S01]  /*21860*/  FADD.FTZ R182, -R213.reuse, R182 ;  /* 0x000000b6d5b67221 */ /* 0x040fe20000010100 */
[C---:B------:R-:W-:Y:S01]  /*21870*/  FADD.FTZ R185, -R213.reuse, R185 ;  /* 0x000000b9d5b97221 */ /* 0x040fe20000010100 */
[C---:B------:R-:W-:Y:S01]  /*21880*/  FADD.FTZ R183, -R213.reuse, R183 ;  /* 0x000000b7d5b77221 */ /* 0x040fe20000010100 */
[C---:B------:R-:W-:Y:S01]  /*21890*/  FADD.FTZ R180, -R213.reuse, R180 ;  /* 0x000000b4d5b47221 */ /* 0x040fe20000010100 */
[C---:B------:R-:W-:Y:S01]  /*218a0*/  FMUL.FTZ R182, R212.reuse, R182 ;  /* 0x000000b6d4b67220 */ /* 0x040fe20000410000 */
[C---:B------:R-:W-:Y:S01]  /*218b0*/  FMUL.FTZ R185, R212.reuse, R185 ;  /* 0x000000b9d4b97220 */ /* 0x040fe20000410000 */
[----:B------:R-:W-:Y:S01]  /*218c0*/  FMUL.FTZ R183, R212, R183 ;  /* 0x000000b7d4b77220 */ /* 0x000fe20000410000 */
[----:B------:R-:W-:Y:S01]  /*218d0*/  FADD.FTZ R181, -R213, R181 ;  /* 0x000000b5d5b57221 */ /* 0x000fe20000010100 */
[----:B------:R-:W3:Y:S04]  /*218e0*/  LDL R188, [R1+0x24] ;  /* 0x0000240001bc7983 */ /* 0x000ee80000100800 */
[----:B------:R-:W3:Y:S01]  /*218f0*/  LDL R187, [R1+0x20] ;  /* 0x0000200001bb7983 */ /* 0x000ee20000100800 */
[----:B----4-:R-:W-:Y:S01]  /*21900*/  FFMA.FTZ R20, R21, R20, R190 ;  /* 0x0000001415147223 */ /* 0x010fe200000100be */
[----:B------:R-:W-:-:S02]  /*21910*/  HADD2.F32 R21, -RZ, R70.H0_H0 ;  /* 0x20000046ff157230 */ /* 0x000fc40000004100 */
[----:B------:R-:W4:Y:S03]  /*21920*/  LDL R190, [R1+0x1c] ;  /* 0x00001c0001be7983 */ /* 0x000f260000100800 */
[----:B-----5:R-:W-:Y:S02]  /*21930*/  FFMA.FTZ R21, R184, R21, R191 ;  /* 0x00000015b8157223 */ /* 0x020fe400000100bf */
[----:B------:R-:W5:Y:S01]  /*21940*/  LDL R191, [R1+0x10] ;  /* 0x0000100001bf7983 */ /* 0x000f620000100800 */
[----:B--2---:R-:W-:-:S03]  /*21950*/  FFMA.FTZ R23, R22, R23, R189 ;  /* 0x0000001716177223 */ /* 0x004fc600000100bd */
[----:B------:R-:W2:Y:S01]  /*21960*/  LDL R189, [R1+0x18] ;  /* 0x0000180001bd7983 */ /* 0x000ea20000100800 */
[----:B------:R-:W-:Y:S02]  /*21970*/  HADD2.F32 R22, -RZ, R69.H0_H0 ;  /* 0x20000045ff167230 */ /* 0x000fe40000004100 */
[----:B------:R-:W-:-:S03]  /*21980*/  HADD2.F32 R184, -RZ, R70.H1_H1 ;  /* 0x30000046ffb87230 */ /* 0x000fc60000004100 */
[----:B------:R-:W-:Y:S01]  /*21990*/  FFMA.FTZ R182, R182, R22, R215 ;  /* 0x00000016b6b67223 */ /* 0x000fe200000100d7 */
[----:B------:R-:W-:Y:S01]  /*219a0*/  HADD2.F32 R22, -RZ, R69.H1_H1 ;  /* 0x30000045ff167230 */ /* 0x000fe20000004100 */
[----:B------:R-:W2:Y:S01]  /*219b0*/  LDL R215, [R1+0x14] ;  /* 0x0000140001d77983 */ /* 0x000ea20000100800 */
[----:B---3--:R-:W-:Y:S01]  /*219c0*/  FFMA.FTZ R184, R185, R184, R252 ;  /* 0x000000b8b9b87223 */ /* 0x008fe200000100fc */
[--C-:B------:R-:W-:Y:S02]  /*219d0*/  HADD2.F32 R185, -RZ, R68.reuse.H0_H0 ;  /* 0x20000044ffb97230 */ /* 0x100fe40000004100 */
[----:B------:R-:W-:Y:S01]  /*219e0*/  FFMA.FTZ R183, R183, R22, R219 ;  /* 0x00000016b7b77223 */ /* 0x000fe200000100db */
[----:B------:R-:W-:Y:S02]  /*219f0*/  HADD2.F32 R22, -RZ, R68.H1_H1 ;  /* 0x30000044ff167230 */ /* 0x000fe40000004100 */
[C---:B------:R-:W-:Y:S01]  /*21a00*/  FMUL.FTZ R180, R212.reuse, R180 ;  /* 0x000000b4d4b47220 */ /* 0x040fe20000410000 */
[----:B------:R-:W-:-:S03]  /*21a10*/  FMUL.FTZ R181, R212, R181 ;  /* 0x000000b5d4b57220 */ /* 0x000fc60000410000 */
[----:B------:R-:W-:Y:S01]  /*21a20*/  FFMA.FTZ R180, R180, R185, R218 ;  /* 0x000000b9b4b47223 */ /* 0x000fe200000100da */
[----:B------:R-:W-:Y:S01]  /*21a30*/  FFMA.FTZ R181, R181, R22, R217 ;  /* 0x00000016b5b57223 */ /* 0x000fe200000100d9 */
[----:B------:R-:W-:Y:S01]  /*21a40*/  F2FP.F16.F32.PACK_AB R23, R20, R23 ;  /* 0x000000171417723e */ /* 0x000fe200000000ff */
[----:B------:R-:W3:Y:S03]  /*21a50*/  LDL R185, [R1+0x28] ;  /* 0x0000280001b97983 */ /* 0x000ee60000100800 */
[----:B------:R-:W-:Y:S02]  /*21a60*/  F2FP.F16.F32.PACK_AB R20, R181, R180 ;  /* 0x000000b4b514723e */ /* 0x000fe400000000ff */
[----:B------:R-:W-:Y:S02]  /*21a70*/  IADD3 R180, R214, 0x20, RZ ;  /* 0x00000020d6b47810 */ /* 0x000fe40007ffe0ff */
[----:B------:R-:W-:-:S02]  /*21a80*/  F2FP.F16.F32.PACK_AB R22, R184, R21 ;  /* 0x00000015b816723e */ /* 0x000fc400000000ff */
[----:B------:R-:W-:Y:S01]  /*21a90*/  F2FP.F16.F32.PACK_AB R21, R183, R182 ;  /* 0x000000b6b715723e */ /* 0x000fe200000000ff */
[----:B------:R-:W-:-:S05]  /*21aa0*/  IMAD.WIDE.U32 R180, R180, 0x10, R210 ;  /* 0x00000010b4b47825 */ /* 0x000fca00078e00d2 */
[----:B------:R0:W-:Y:S01]  /*21ab0*/  STG.E.128 desc[UR6][R180.64], R20 ;  /* 0x00000014b4007986 */ /* 0x0001e2000c101d06 */
[C---:B------:R-:W-:Y:S01]  /*21ac0*/  FADD.FTZ R176, -R213.reuse, R176 ;  /* 0x000000b0d5b07221 */ /* 0x040fe20000010100 */
[----:B------:R-:W-:-:S03]  /*21ad0*/  FADD.FTZ R177, -R213, R177 ;  /* 0x000000b1d5b17221 */ /* 0x000fc60000010100 */
[C---:B------:R-:W-:Y:S01]  /*21ae0*/  FMUL.FTZ R176, R212.reuse, R176 ;  /* 0x000000b0d4b07220 */ /* 0x040fe20000410000 */
[C---:B0-----:R-:W-:Y:S01]  /*21af0*/  FADD.FTZ R21, -R213.reuse, R179 ;  /* 0x000000b3d5157221 */ /* 0x041fe20000010100 */
[----:B------:R-:W-:Y:S02]  /*21b00*/  HADD2.F32 R20, -RZ, R75.H1_H1 ;  /* 0x3000004bff147230 */ /* 0x000fe40000004100 */
[C---:B------:R-:W-:Y:S01]  /*21b10*/  FMUL.FTZ R177, R212.reuse, R177 ;  /* 0x000000b1d4b17220 */ /* 0x040fe20000410000 */
[C---:B------:R-:W-:Y:S01]  /*21b20*/  FADD.FTZ R172, -R213.reuse, R172 ;  /* 0x000000acd5ac7221 */ /* 0x040fe20000010100 */
[C---:B------:R-:W-:Y:S01]  /*21b30*/  FMUL.FTZ R21, R212.reuse, R21 ;  /* 0x00000015d4157220 */ /* 0x040fe20000410000 */
[----:B------:R-:W3:Y:S02]  /*21b40*/  LDL R179, [R1] ;  /* 0x0000000001b37983 */ /* 0x000ee40000100800 */
[----:B------:R-:W-:Y:S02]  /*21b50*/  FMUL.FTZ R172, R212, R172 ;  /* 0x000000acd4ac7220 */ /* 0x000fe40000410000 */
[----:B------:R-:W3:Y:S01]  /*21b60*/  LDL R180, [R1+0x4] ;  /* 0x0000040001b47983 */ /* 0x000ee20000100800 */
[----:B------:R-:W-:-:S03]  /*21b70*/  FADD.FTZ R22, -R213, R178 ;  /* 0x000000b2d5167221 */ /* 0x000fc60000010100 */
[----:B------:R-:W3:Y:S01]  /*21b80*/  LDL R178, [R1+0xc] ;  /* 0x00000c0001b27983 */ /* 0x000ee20000100800 */
[----:B-----5:R-:W-:Y:S01]  /*21b90*/  FFMA.FTZ R20, R21, R20, R191 ;  /* 0x0000001415147223 */ /* 0x020fe200000100bf */
[----:B------:R-:W-:-:S05]  /*21ba0*/  HADD2.F32 R21, -RZ, R74.H0_H0 ;  /* 0x2000004aff157230 */ /* 0x000fca0000004100 */
[----:B----4-:R-:W-:Y:S01]  /*21bb0*/  FFMA.FTZ R21, R176, R21, R190 ;  /* 0x00000015b0157223 */ /* 0x010fe200000100be */
[----:B------:R-:W-:-:S05]  /*21bc0*/  HADD2.F32 R176, -RZ, R74.H1_H1 ;  /* 0x3000004affb07230 */ /* 0x000fca0000004100 */
[----:B--2---:R-:W-:Y:S01]  /*21bd0*/  FFMA.FTZ R176, R177, R176, R189 ;  /* 0x000000b0b1b07223 */ /* 0x004fe200000100bd */
[----:B------:R-:W-:-:S05]  /*21be0*/  HADD2.F32 R177, -RZ, R72.H0_H0 ;  /* 0x20000048ffb17230 */ /* 0x000fca0000004100 */
[----:B------:R-:W-:Y:S02]  /*21bf0*/  FFMA.FTZ R172, R172, R177, R186 ;  /* 0x000000b1acac7223 */ /* 0x000fe400000100ba */
[----:B------:R-:W2:Y:S01]  /*21c00*/  LDL R177, [R1+0x8] ;  /* 0x0000080001b17983 */ /* 0x000ea20000100800 */
[----:B------:R-:W-:Y:S02]  /*21c10*/  HADD2.F32 R23, -RZ, R75.H0_H0 ;  /* 0x2000004bff177230 */ /* 0x000fe40000004100 */
[----:B------:R-:W-:Y:S01]  /*21c20*/  FMUL.FTZ R22, R212, R22 ;  /* 0x00000016d4167220 */ /* 0x000fe20000410000 */
[----:B------:R-:W-:-:S03]  /*21c30*/  FADD.FTZ R174, -R213, R174 ;  /* 0x000000aed5ae7221 */ /* 0x000fc60000010100 */
[----:B------:R-:W-:Y:S01]  /*21c40*/  FFMA.FTZ R23, R22, R23, R215 ;  /* 0x0000001716177223 */ /* 0x000fe200000100d7 */
[----:B------:R-:W-:Y:S02]  /*21c50*/  HADD2.F32 R22, -RZ, R73.H0_H0 ;  /* 0x20000049ff167230 */ /* 0x000fe40000004100 */
[----:B------:R-:W-:Y:S01]  /*21c60*/  FMUL.FTZ R174, R212, R174 ;  /* 0x000000aed4ae7220 */ /* 0x000fe20000410000 */
[----:B------:R-:W-:-:S03]  /*21c70*/  FADD.FTZ R175, -R213, R175 ;  /* 0x000000afd5af7221 */ /* 0x000fc60000010100 */
[----:B------:R-:W-:Y:S01]  /*21c80*/  FFMA.FTZ R174, R174, R22, R188 ;  /* 0x00000016aeae7223 */ /* 0x000fe200000100bc */
[----:B------:R-:W-:Y:S02]  /*21c90*/  HADD2.F32 R22, -RZ, R73.H1_H1 ;  /* 0x30000049ff167230 */ /* 0x000fe40000004100 */
[----:B------:R-:W-:Y:S01]  /*21ca0*/  FMUL.FTZ R175, R212, R175 ;  /* 0x000000afd4af7220 */ /* 0x000fe20000410000 */
[----:B------:R-:W-:-:S03]  /*21cb0*/  FADD.FTZ R173, -R213, R173 ;  /* 0x000000add5ad7221 */ /* 0x000fc60000010100 */
[----:B------:R-:W-:Y:S01]  /*21cc0*/  FFMA.FTZ R175, R175, R22, R187 ;  /* 0x00000016afaf7223 */ /* 0x000fe200000100bb */
[----:B------:R-:W-:Y:S02]  /*21cd0*/  HADD2.F32 R22, -RZ, R72.H1_H1 ;  /* 0x30000048ff167230 */ /* 0x000fe40000004100 */
[----:B------:R-:W-:-:S04]  /*21ce0*/  FMUL.FTZ R173, R212, R173 ;  /* 0x000000add4ad7220 */ /* 0x000fc80000410000 */
[----:B---3--:R-:W-:Y:S01]  /*21cf0*/  FFMA.FTZ R173, R173, R22, R185 ;  /* 0x00000016adad7223 */ /* 0x008fe200000100b9 */
[----:B------:R-:W-:-:S04]  /*21d00*/  F2FP.F16.F32.PACK_AB R23, R20, R23 ;  /* 0x000000171417723e */ /* 0x000fc800000000ff */
[----:B------:R-:W-:Y:S01]  /*21d10*/  F2FP.F16.F32.PACK_AB R20, R173, R172 ;  /* 0x000000acad14723e */ /* 0x000fe200000000ff */
[----:B------:R-:W-:Y:S01]  /*21d20*/  VIADD R172, R214, 0x40 ;  /* 0x00000040d6ac7836 */ /* 0x000fe20000000000 */
        /* <DEDUP_REMOVED lines=8> */
[----:B------:R-:W-:Y:S01]  /*21db0*/  FMUL.FTZ R171, R212, R171 ;  /* 0x000000abd4ab7220 */ /* 0x000fe20000410000 */
[----:B0-----:R-:W-:-:S05]  /*21dc0*/  HADD2.F32 R20, -RZ, R79.H0_H0 ;  /* 0x2000004fff147230 */ /* 0x001fca0000004100 */
[----:B------:R-:W-:Y:S01]  /*21dd0*/  FFMA.FTZ R162, R162, R20, R249 ;  /* 0x00000014a2a27223 */ /* 0x000fe200000100f9 */
[----:B------:R-:W-:Y:S02]  /*21de0*/  HADD2.F32 R20, -RZ, R77.H1_H1 ;  /* 0x3000004dff147230 */ /* 0x000fe40000004100 */
[----:B------:R-:W-:-:S03]  /*21df0*/  FMUL.FTZ R169, R212, R169 ;  /* 0x000000a9d4a97220 */ /* 0x000fc60000410000 */
[----:B------:R-:W-:Y:S01]  /*21e00*/  FFMA.FTZ R171, R171, R20, R179 ;  /* 0x00000014abab7223 */ /* 0x000fe200000100b3 */
[----:B------:R-:W-:Y:S02]  /*21e10*/  HADD2.F32 R20, -RZ, R76.H1_H1 ;  /* 0x3000004cff147230 */ /* 0x000fe40000004100 */
[C---:B------:R-:W-:Y:S01]  /*21e20*/  FADD.FTZ R170, -R213.reuse, R170 ;  /* 0x000000aad5aa7221 */ /* 0x040fe20000010100 */
[C---:B------:R-:W-:Y:S01]  /*21e30*/  FADD.FTZ R163, -R213.reuse, R163 ;  /* 0x000000a3d5a37221 */ /* 0x040fe20000010100 */
[C---:B------:R-:W-:Y:S01]  /*21e40*/  FADD.FTZ R166, -R213.reuse, R166 ;  /* 0x000000a6d5a67221 */ /* 0x040fe20000010100 */
[----:B------:R-:W-:Y:S01]  /*21e50*/  FADD.FTZ R152, -R213, R152 ;  /* 0x00000098d5987221 */ /* 0x000fe20000010100 */
[----:B------:R-:W-:Y:S02]  /*21e60*/  HADD2.F32 R172, -RZ, R79.H1_H1 ;  /* 0x3000004fffac7230 */ /* 0x000fe40000004100 */
[----:B------:R-:W-:Y:S01]  /*21e70*/  FMUL.FTZ R170, R212, R170 ;  /* 0x000000aad4aa7220 */ /* 0x000fe20000410000 */
[----:B------:R-:W-:-:S02]  /*21e80*/  HADD2.F32 R21, -RZ, R77.H0_H0 ;  /* 0x2000004dff157230 */ /* 0x000fc40000004100 */
[C---:B------:R-:W-:Y:S01]  /*21e90*/  FMUL.FTZ R163, R212.reuse, R163 ;  /* 0x000000a3d4a37220 */ /* 0x040fe20000410000 */
[C---:B------:R-:W-:Y:S01]  /*21ea0*/  FMUL.FTZ R166, R212.reuse, R166 ;  /* 0x000000a6d4a67220 */ /* 0x040fe20000410000 */
[----:B------:R-:W-:Y:S02]  /*21eb0*/  HADD2.F32 R174, -RZ, R82.H0_H0 ;  /* 0x20000052ffae7230 */ /* 0x000fe40000004100 */
[C---:B------:R-:W-:Y:S01]  /*21ec0*/  FADD.FTZ R168, -R213.reuse, R168 ;  /* 0x000000a8d5a87221 */ /* 0x040fe20000010100 */
[C---:B------:R-:W-:Y:S01]  /*21ed0*/  FADD.FTZ R154, -R213.reuse, R154 ;  /* 0x0000009ad59a7221 */ /* 0x040fe20000010100 */
[C---:B------:R-:W-:Y:S01]  /*21ee0*/  FADD.FTZ R149, -R213.reuse, R149 ;  /* 0x00000095d5957221 */ /* 0x040fe20000010100 */
[----:B------:R-:W-:Y:S01]  /*21ef0*/  FMUL.FTZ R152, R212, R152 ;  /* 0x00000098d4987220 */ /* 0x000fe20000410000 */
[C---:B------:R-:W-:Y:S01]  /*21f00*/  FADD.FTZ R160, -R213.reuse, R160 ;  /* 0x000000a0d5a07221 */ /* 0x040fe20000010100 */
[C---:B------:R-:W-:Y:S01]  /*21f10*/  FADD.FTZ R161, -R213.reuse, R161 ;  /* 0x000000a1d5a17221 */ /* 0x040fe20000010100 */
[----:B------:R-:W-:Y:S01]  /*21f20*/  FADD.FTZ R151, -R213, R151 ;  /* 0x00000097d5977221 */ /* 0x000fe20000010100 */
[----:B------:R-:W-:Y:S01]  /*21f30*/  FFMA.FTZ R163, R163, R172, R248 ;  /* 0x000000aca3a37223 */ /* 0x000fe200000100f8 */
[----:B------:R-:W-:Y:S01]  /*21f40*/  FFMA.FTZ R170, R170, R21, R180 ;  /* 0x00000015aaaa7223 */ /* 0x000fe200000100b4 */
[----:B------:R-:W-:-:S02]  /*21f50*/  HADD2.F32 R21, -RZ, R76.H0_H0 ;  /* 0x2000004cff157230 */ /* 0x000fc40000004100 */
[C---:B------:R-:W-:Y:S01]  /*21f60*/  FMUL.FTZ R168, R212.reuse, R168 ;  /* 0x000000a8d4a87220 */ /* 0x040fe20000410000 */
[----:B------:R-:W-:Y:S02]  /*21f70*/  HADD2.F32 R172, -RZ, R83.H0_H0 ;  /* 0x20000053ffac7230 */ /* 0x000fe40000004100 */
[C---:B------:R-:W-:Y:S01]  /*21f80*/  FMUL.FTZ R154, R212.reuse, R154 ;  /* 0x0000009ad49a7220 */ /* 0x040fe20000410000 */
[----:B------:R-:W-:Y:S01]  /*21f90*/  FMUL.FTZ R149, R212, R149 ;  /* 0x00000095d4957220 */ /* 0x000fe20000410000 */
[--C-:B------:R-:W-:Y:S02]  /*21fa0*/  HADD2.F32 R23, -RZ, R78.reuse.H0_H0 ;  /* 0x2000004eff177230 */ /* 0x100fe40000004100 */
[----:B------:R-:W-:Y:S01]  /*21fb0*/  FFMA.FTZ R174, R152, R174, R243 ;  /* 0x000000ae98ae7223 */ /* 0x000fe200000100f3 */
[----:B------:R-:W-:Y:S01]  /*21fc0*/  FMUL.FTZ R160, R212, R160 ;  /* 0x000000a0d4a07220 */ /* 0x000fe20000410000 */
[----:B------:R-:W-:Y:S02]  /*21fd0*/  HADD2.F32 R22, -RZ, R78.H1_H1 ;  /* 0x3000004eff167230 */ /* 0x000fe40000004100 */
[----:B------:R-:W-:Y:S01]  /*21fe0*/  FADD.FTZ R155, -R213, R155 ;  /* 0x0000009bd59b7221 */ /* 0x000fe20000010100 */
[----:B------:R-:W-:-:S02]  /*21ff0*/  HADD2.F32 R152, -RZ, R87.H1_H1 ;  /* 0x30000057ff987230 */ /* 0x000fc40000004100 */
[C---:B------:R-:W-:Y:S01]  /*22000*/  FADD.FTZ R156, -R213.reuse, R156 ;  /* 0x0000009cd59c7221 */ /* 0x040fe20000010100 */
[C---:B------:R-:W-:Y:S01]  /*22010*/  FADD.FTZ R158, -R213.reuse, R158 ;  /* 0x0000009ed59e7221 */ /* 0x040fe20000010100 */
[C---:B------:R-:W-:Y:S01]  /*22020*/  FADD.FTZ R146, -R213.reuse, R146 ;  /* 0x00000092d5927221 */ /* 0x040fe20000010100 */
[C---:B------:R-:W-:Y:S01]  /*22030*/  FMUL.FTZ R161, R212.reuse, R161 ;  /* 0x000000a1d4a17220 */ /* 0x040fe20000410000 */
        /* <DEDUP_REMOVED lines=8> */
[----:B------:R-:W-:-:S02]  /*220c0*/  HADD2.F32 R173, -RZ, R83.H1_H1 ;  /* 0x30000053ffad7230 */ /* 0x000fc40000004100 */
[C---:B------:R-:W-:Y:S01]  /*220d0*/  FMUL.FTZ R155, R212.reuse, R155 ;  /* 0x0000009bd49b7220 */ /* 0x040fe20000410000 */
[----:B------:R-:W-:Y:S02]  /*220e0*/  HADD2.F32 R21, -RZ, R85.H0_H0 ;  /* 0x20000055ff157230 */ /* 0x000fe40000004100 */
[C---:B------:R-:W-:Y:S01]  /*220f0*/  FMUL.FTZ R156, R212.reuse, R156 ;  /* 0x0000009cd49c7220 */ /* 0x040fe20000410000 */
[----:B------:R-:W-:Y:S02]  /*22100*/  HADD2.F32 R154, -RZ, R89.H0_H0 ;  /* 0x20000059ff9a7230 */ /* 0x000fe40000004100 */
[C---:B------:R-:W-:Y:S01]  /*22110*/  FMUL.FTZ R158, R212.reuse, R158 ;  /* 0x0000009ed49e7220 */ /* 0x040fe20000410000 */
[C---:B------:R-:W-:Y:S01]  /*22120*/  FMUL.FTZ R146, R212.reuse, R146 ;  /* 0x00000092d4927220 */ /* 0x040fe20000410000 */
[----:B------:R-:W-:Y:S01]  /*22130*/  FFMA.FTZ R161, R161, R22, R250 ;  /* 0x00000016a1a17223 */ /* 0x000fe200000100fa */
[----:B------:R-:W-:Y:S02]  /*22140*/  HADD2.F32 R23, -RZ, R87.H0_H0 ;  /* 0x20000057ff177230 */ /* 0x000fe40000004100 */
[----:B------:R-:W-:Y:S01]  /*22150*/  FFMA.FTZ R151, R151, R152, R232 ;  /* 0x0000009897977223 */ /* 0x000fe200000100e8 */
[C---:B------:R-:W-:Y:S01]  /*22160*/  FADD.FTZ R164, -R213.reuse, R164 ;  /* 0x000000a4d5a47221 */ /* 0x040fe20000010100 */
[C---:B------:R-:W-:Y:S01]  /*22170*/  FADD.FTZ R165, -R213.reuse, R165 ;  /* 0x000000a5d5a57221 */ /* 0x040fe20000010100 */
[----:B------:R-:W-:Y:S01]  /*22180*/  FADD.FTZ R167, -R213, R167 ;  /* 0x000000a7d5a77221 */ /* 0x000fe20000010100 */
[----:B------:R-:W-:Y:S01]  /*22190*/  FMUL.FTZ R150, R212, R150 ;  /* 0x00000096d4967220 */ /* 0x000fe20000410000 */
[----:B------:R-:W-:-:S02]  /*221a0*/  HADD2.F32 R175, -RZ, R82.H1_H1 ;  /* 0x30000052ffaf7230 */ /* 0x000fc40000004100 */
[C---:B------:R-:W-:Y:S01]  /*221b0*/  FADD.FTZ R128, -R213.reuse, R128 ;  /* 0x00000080d5807221 */ /* 0x040fe20000010100 */
[----:B------:R-:W-:Y:S02]  /*221c0*/  HADD2.F32 R22, -RZ, R86.H0_H0 ;  /* 0x20000056ff167230 */ /* 0x000fe40000004100 */
[C---:B------:R-:W-:Y:S01]  /*221d0*/  FADD.FTZ R129, -R213.reuse, R129 ;  /* 0x00000081d5817221 */ /* 0x040fe20000010100 */
[----:B------:R-:W-:Y:S02]  /*221e0*/  HADD2.F32 R152, -RZ, R84.H1_H1 ;  /* 0x30000054ff987230 */ /* 0x000fe40000004100 */
        /* <DEDUP_REMOVED lines=8> */
[C---:B------:R-:W-:Y:S01]  /*22270*/  FADD.FTZ R159, -R213.reuse, R159 ;  /* 0x0000009fd59f7221 */ /* 0x040fe20000010100 */
[C---:B------:R-:W-:Y:S01]  /*22280*/  FADD.FTZ R136, -R213.reuse, R136 ;  /* 0x00000088d5887221 */ /* 0x040fe20000010100 */
[----:B------:R-:W-:Y:S01]  /*22290*/  FADD.FTZ R138, -R213, R138 ;  /* 0x0000008ad58a7221 */ /* 0x000fe20000010100 */
[----:B------:R-:W-:Y:S01]  /*222a0*/  FFMA.FTZ R173, R155, R173, R240 ;  /* 0x000000ad9bad7223 */ /* 0x000fe200000100f0 */
[----:B------:R-:W-:-:S02]  /*222b0*/  HADD2.F32 R176, -RZ, R81.H1_H1 ;  /* 0x30000051ffb07230 */ /* 0x000fc40000004100 */
[----:B------:R-:W-:Y:S01]  /*222c0*/  FFMA.FTZ R21, R158, R21, R237 ;  /* 0x000000159e157223 */ /* 0x000fe200000100ed */
[----:B------:R-:W-:Y:S02]  /*222d0*/  HADD2.F32 R180, -RZ, R80.H1_H1 ;  /* 0x30000050ffb47230 */ /* 0x000fe40000004100 */
[----:B------:R-:W-:Y:S01]  /*222e0*/  FFMA.FTZ R146, R146, R154, R229 ;  /* 0x0000009a92927223 */ /* 0x000fe200000100e5 */
[C---:B------:R-:W-:Y:S01]  /*222f0*/  FMUL.FTZ R164, R212.reuse, R164 ;  /* 0x000000a4d4a47220 */ /* 0x040fe20000410000 */
[C---:B------:R-:W-:Y:S01]  /*22300*/  FMUL.FTZ R165, R212.reuse, R165 ;  /* 0x000000a5d4a57220 */ /* 0x040fe20000410000 */
[----:B------:R-:W-:Y:S01]  /*22310*/  FMUL.FTZ R167, R212, R167 ;  /* 0x000000a7d4a77220 */ /* 0x000fe20000410000 */
[----:B------:R-:W-:Y:S01]  /*22320*/  FFMA.FTZ R23, R150, R23, R233 ;  /* 0x0000001796177223 */ /* 0x000fe200000100e9 */
[--C-:B------:R-:W-:Y:S02]  /*22330*/  HADD2.F32 R154, -RZ, R95.reuse.H0_H0 ;  /* 0x2000005fff9a7230 */ /* 0x100fe40000004100 */
[----:B------:R-:W-:Y:S01]  /*22340*/  FMUL.FTZ R128, R212, R128 ;  /* 0x00000080d4807220 */ /* 0x000fe20000410000 */
[----:B------:R-:W-:-:S02]  /*22350*/  HADD2.F32 R155, -RZ, R95.H1_H1 ;  /* 0x3000005fff9b7230 */ /* 0x000fc40000004100 */
        /* <DEDUP_REMOVED lines=8> */
[----:B------:R-:W-:-:S02]  /*223e0*/  HADD2.F32 R150, -RZ, R91.H1_H1 ;  /* 0x3000005bff967230 */ /* 0x000fc40000004100 */
[----:B------:R-:W-:Y:S01]  /*223f0*/  FFMA.FTZ R157, R157, R152, R238 ;  /* 0x000000989d9d7223 */ /* 0x000fe200000100ee */
[----:B------:R-:W-:Y:S02]  /*22400*/  HADD2.F32 R189, -RZ, R101.H1_H1 ;  /* 0x30000065ffbd7230 */ /* 0x000fe40000004100 */
[C---:B------:R-:W-:Y:S01]  /*22410*/  FADD.FTZ R124, -R213.reuse, R124 ;  /* 0x0000007cd57c7221 */ /* 0x040fe20000010100 */
[C---:B------:R-:W-:Y:S01]  /*22420*/  FADD.FTZ R125, -R213.reuse, R125 ;  /* 0x0000007dd57d7221 */ /* 0x040fe20000010100 */
[C---:B------:R-:W-:Y:S01]  /*22430*/  FADD.FTZ R126, -R213.reuse, R126 ;  /* 0x0000007ed57e7221 */ /* 0x040fe20000010100 */
[C---:B------:R-:W-:Y:S01]  /*22440*/  FADD.FTZ R127, -R213.reuse, R127 ;  /* 0x0000007fd57f7221 */ /* 0x040fe20000010100 */
[----:B------:R-:W-:Y:S01]  /*22450*/  FADD.FTZ R116, -R213, R116 ;  /* 0x00000074d5747221 */ /* 0x000fe20000010100 */
[C---:B------:R-:W-:Y:S01]  /*22460*/  FMUL.FTZ R139, R212.reuse, R139 ;  /* 0x0000008bd48b7220 */ /* 0x040fe20000410000 */
[----:B------:R-:W-:Y:S01]  /*22470*/  FMUL.FTZ R119, R212, R119 ;  /* 0x00000077d4777220 */ /* 0x000fe20000410000 */
[----:B------:R-:W-:-:S02]  /*22480*/  HADD2.F32 R153, -RZ, R85.H1_H1 ;  /* 0x30000055ff997230 */ /* 0x000fc40000004100 */
[C---:B------:R-:W-:Y:S01]  /*22490*/  FADD.FTZ R140, -R213.reuse, R140 ;  /* 0x0000008cd58c7221 */ /* 0x040fe20000010100 */
[----:B------:R-:W-:Y:S02]  /*224a0*/  HADD2.F32 R148, -RZ, R91.H0_H0 ;  /* 0x2000005bff947230 */ /* 0x000fe40000004100 */
[C---:B------:R-:W-:Y:S01]  /*224b0*/  FADD.FTZ R141, -R213.reuse, R141 ;  /* 0x0000008dd58d7221 */ /* 0x040fe20000010100 */
[----:B------:R-:W-:Y:S02]  /*224c0*/  HADD2.F32 R152, -RZ, R90.H0_H0 ;  /* 0x2000005aff987230 */ /* 0x000fe40000004100 */
[C---:B------:R-:W-:Y:S01]  /*224d0*/  FADD.FTZ R142, -R213.reuse, R142 ;  /* 0x0000008ed58e7221 */ /* 0x040fe20000010100 */
[C---:B------:R-:W-:Y:S01]  /*224e0*/  FADD.FTZ R143, -R213.reuse, R143 ;  /* 0x0000008fd58f7221 */ /* 0x040fe20000010100 */
[C---:B------:R-:W-:Y:S01]  /*224f0*/  FADD.FTZ R118, -R213.reuse, R118 ;  /* 0x00000076d5767221 */ /* 0x040fe20000010100 */
[C---:B------:R-:W-:Y:S01]  /*22500*/  FMUL.FTZ R159, R212.reuse, R159 ;  /* 0x0000009fd49f7220 */ /* 0x040fe20000410000 */
        /* <DEDUP_REMOVED lines=11> */
[----:B------:R-:W-:Y:S01]  /*225c0*/  FFMA.FTZ R158, R129, R158, R0 ;  /* 0x0000009e819e7223 */ /* 0x000fe20000010000 */
[----:B------:R-:W-:-:S02]  /*225d0*/  HADD2.F32 R165, -RZ, R99.H1_H1 ;  /* 0x30000063ffa57230 */ /* 0x000fc40000004100 */
[----:B------:R-:W-:Y:S01]  /*225e0*/  FFMA.FTZ R191, R117, R191, R13 ;  /* 0x000000bf75bf7223 */ /* 0x000fe2000001000d */
[--C-:B------:R-:W-:Y:S02]  /*225f0*/  HADD2.F32 R167, -RZ, R98.reuse.H0_H0 ;  /* 0x20000062ffa77230 */ /* 0x100fe40000004100 */
[----:B------:R-:W-:Y:S01]  /*22600*/  FADD.FTZ R134, -R213, R134 ;  /* 0x00000086d5867221 */ /* 0x000fe20000010100 */
[----:B------:R-:W-:Y:S02]  /*22610*/  HADD2.F32 R178, -RZ, R98.H1_H1 ;  /* 0x30000062ffb27230 */ /* 0x000fe40000004100 */
[C---:B------:R-:W-:Y:S01]  /*22620*/  FMUL.FTZ R124, R212.reuse, R124 ;  /* 0x0000007cd47c7220 */ /* 0x040fe20000410000 */
[----:B------:R-:W-:Y:S02]  /*22630*/  HADD2.F32 R190, -RZ, R100.H0_H0 ;  /* 0x20000064ffbe7230 */ /* 0x000fe40000004100 */
[C---:B------:R-:W-:Y:S01]  /*22640*/  FMUL.FTZ R125, R212.reuse, R125 ;  /* 0x0000007dd47d7220 */ /* 0x040fe20000410000 */
[C---:B------:R-:W-:Y:S01]  /*22650*/  FMUL.FTZ R126, R212.reuse, R126 ;  /* 0x0000007ed47e7220 */ /* 0x040fe20000410000 */
[C---:B------:R-:W-:Y:S01]  /*22660*/  FMUL.FTZ R127, R212.reuse, R127 ;  /* 0x0000007fd47f7220 */ /* 0x040fe20000410000 */
[----:B------:R-:W-:Y:S01]  /*22670*/  FMUL.FTZ R116, R212, R116 ;  /* 0x00000074d4747220 */ /* 0x000fe20000410000 */
[----:B------:R-:W-:Y:S01]  /*22680*/  FFMA.FTZ R150, R139, R150, R224 ;  /* 0x000000968b967223 */ /* 0x000fe200000100e0 */
[----:B------:R-:W-:-:S02]  /*22690*/  HADD2.F32 R131, -RZ, R93.H0_H0 ;  /* 0x2000005dff837230 */ /* 0x000fc40000004100 */
[----:B------:R-:W-:Y:S01]  /*226a0*/  FFMA.FTZ R189, R119, R189, R15 ;  /* 0x000000bd77bd7223 */ /* 0x000fe2000001000f */
[----:B------:R-:W-:Y:S01]  /*226b0*/  HADD2.F32 R130, -RZ, R93.H1_H1 ;  /* 0x3000005dff827230 */ /* 0x000fe20000004100 */
[----:B------:R-:W-:Y:S01]  /*226c0*/  IADD3 R117, R214, 0x60, RZ ;  /* 0x00000060d6757810 */ /* 0x000fe20007ffe0ff */
[----:B------:R-:W-:Y:S02]  /*226d0*/  HADD2.F32 R129, -RZ, R92.H0_H0 ;  /* 0x2000005cff817230 */ /* 0x000fe40000004100 */
[C---:B------:R-:W-:Y:S01]  /*226e0*/  FADD.FTZ R132, -R213.reuse, R132 ;  /* 0x00000084d5847221 */ /* 0x040fe20000010100 */
[----:B------:R-:W-:Y:S02]  /*226f0*/  HADD2.F32 R188, -RZ, R101.H0_H0 ;  /* 0x20000065ffbc7230 */ /* 0x000fe40000004100 */
[----:B------:R-:W-:Y:S01]  /*22700*/  FADD.FTZ R135, -R213, R135 ;  /* 0x00000087d5877221 */ /* 0x000fe20000010100 */
[C---:B------:R-:W-:Y:S01]  /*22710*/  FMUL.FTZ R140, R212.reuse, R140 ;  /* 0x0000008cd48c7220 */ /* 0x040fe20000410000 */
[C---:B------:R-:W-:Y:S01]  /*22720*/  FMUL.FTZ R141, R212.reuse, R141 ;  /* 0x0000008dd48d7220 */ /* 0x040fe20000410000 */
[C---:B------:R-:W-:Y:S01]  /*22730*/  FMUL.FTZ R142, R212.reuse, R142 ;  /* 0x0000008ed48e7220 */ /* 0x040fe20000410000 */
[C---:B------:R-:W-:Y:S01]  /*22740*/  FMUL.FTZ R143, R212.reuse, R143 ;  /* 0x0000008fd48f7220 */ /* 0x040fe20000410000 */
[----:B------:R-:W-:Y:S01]  /*22750*/  FMUL.FTZ R118, R212, R118 ;  /* 0x00000076d4767220 */ /* 0x000fe20000410000 */
[----:B------:R-:W-:Y:S01]  /*22760*/  FFMA.FTZ R159, R159, R153, R236 ;  /* 0x000000999f9f7223 */ /* 0x000fe200000100ec */
[----:B------:R-:W-:Y:S01]  /*22770*/  FFMA.FTZ R148, R138, R148, R225 ;  /* 0x000000948a947223 */ /* 0x000fe200000100e1 */
[----:B------:R-:W-:-:S02]  /*22780*/  HADD2.F32 R139, -RZ, R89.H1_H1 ;  /* 0x30000059ff8b7230 */ /* 0x000fc40000004100 */
[----:B------:R-:W-:Y:S01]  /*22790*/  FFMA.FTZ R152, R136, R152, R227 ;  /* 0x0000009888987223 */ /* 0x000fe200000100e3 */
[----:B------:R-:W-:Y:S01]  /*227a0*/  HADD2.F32 R183, -RZ, R96.H1_H1 ;  /* 0x30000060ffb77230 */ /* 0x000fe20000004100 */
[----:B------:R-:W-:Y:S01]  /*227b0*/  IADD3 R119, R214, 0x80, RZ ;  /* 0x00000080d6777810 */ /* 0x000fe20007ffe0ff */
[C---:B------:R-:W-:Y:S01]  /*227c0*/  FADD.FTZ R120, -R213.reuse, R120 ;  /* 0x00000078d5787221 */ /* 0x040fe20000010100 */
[C---:B------:R-:W-:Y:S01]  /*227d0*/  FADD.FTZ R121, -R213.reuse, R121 ;  /* 0x00000079d5797221 */ /* 0x040fe20000010100 */
[C---:B------:R-:W-:Y:S01]  /*227e0*/  FADD.FTZ R122, -R213.reuse, R122 ;  /* 0x0000007ad57a7221 */ /* 0x040fe20000010100 */
[----:B------:R-:W-:Y:S01]  /*227f0*/  FADD.FTZ R123, -R213, R123 ;  /* 0x0000007bd57b7221 */ /* 0x000fe20000010100 */
[C---:B------:R-:W-:Y:S01]  /*22800*/  FMUL.FTZ R147, R212.reuse, R147 ;  /* 0x00000093d4937220 */ /* 0x040fe20000410000 */
[C---:B------:R-:W-:Y:S01]  /*22810*/  FMUL.FTZ R133, R212.reuse, R133 ;  /* 0x00000085d4857220 */ /* 0x040fe20000410000 */
[----:B------:R-:W-:Y:S02]  /*22820*/  HADD2.F32 R153, -RZ, R90.H1_H1 ;  /* 0x3000005aff997230 */ /* 0x000fe40000004100 */
[----:B------:R-:W-:Y:S01]  /*22830*/  FMUL.FTZ R144, R212, R144 ;  /* 0x00000090d4907220 */ /* 0x000fe20000410000 */
        /* <DEDUP_REMOVED lines=12> */
[C---:B------:R-:W-:Y:S01]  /*22900*/  FMUL.FTZ R132, R212.reuse, R132 ;  /* 0x00000084d4847220 */ /* 0x040fe20000410000 */
[----:B------:R-:W-:Y:S01]  /*22910*/  FMUL.FTZ R135, R212, R135 ;  /* 0x00000087d4877220 */ /* 0x000fe20000410000 */
[----:B------:R-:W-:Y:S01]  /*22920*/  FFMA.FTZ R142, R142, R131, R221 ;  /* 0x000000838e8e7223 */ /* 0x000fe200000100dd */
[----:B------:R-:W-:Y:S01]  /*22930*/  FFMA.FTZ R143, R143, R130, R220 ;  /* 0x000000828f8f7223 */ /* 0x000fe200000100dc */
[----:B------:R-:W-:Y:S01]  /*22940*/  FFMA.FTZ R140, R140, R129, R223 ;  /* 0x000000818c8c7223 */ /* 0x000fe200000100df */
[--C-:B------:R-:W-:Y:S02]  /*22950*/  HADD2.F32 R184, -RZ, R103.reuse.H0_H0 ;  /* 0x20000067ffb87230 */ /* 0x100fe40000004100 */
[----:B------:R-:W-:Y:S01]  /*22960*/  FFMA.FTZ R188, R118, R188, R14 ;  /* 0x000000bc76bc7223 */ /* 0x000fe2000001000e */
[----:B------:R-:W-:Y:S01]  /*22970*/  HADD2.F32 R185, -RZ, R103.H1_H1 ;  /* 0x30000067ffb97230 */ /* 0x000fe20000004100 */
[----:B------:R-:W-:Y:S01]  /*22980*/  F2FP.F16.F32.PACK_AB R127, R163, R162 ;  /* 0x000000a2a37f723e */ /* 0x000fe200000000ff */
[--C-:B------:R-:W-:Y:S01]  /*22990*/  HADD2.F32 R186, -RZ, R102.reuse.H0_H0 ;  /* 0x20000066ffba7230 */ /* 0x100fe20000004100 */
[----:B------:R-:W-:Y:S01]  /*229a0*/  F2FP.F16.F32.PACK_AB R125, R171, R170 ;  /* 0x000000aaab7d723e */ /* 0x000fe200000000ff */
[----:B------:R-:W-:-:S02]  /*229b0*/  HADD2.F32 R187, -RZ, R102.H1_H1 ;  /* 0x30000066ffbb7230 */ /* 0x000fc40000004100 */
[----:B------:R-:W-:Y:S01]  /*229c0*/  FMUL.FTZ R120, R212, R120 ;  /* 0x00000078d4787220 */ /* 0x000fe20000410000 */
[----:B------:R-:W-:-:S04]  /*229d0*/  IMAD.WIDE.U32 R116, R117, 0x10, R210 ;  /* 0x0000001075747825 */ /* 0x000fc800078e00d2 */
[C---:B------:R-:W-:Y:S01]  /*229e0*/  FMUL.FTZ R121, R212.reuse, R121 ;  /* 0x00000079d4797220 */ /* 0x040fe20000410000 */
[C---:B------:R-:W-:Y:S01]  /*229f0*/  FMUL.FTZ R122, R212.reuse, R122 ;  /* 0x0000007ad47a7220 */ /* 0x040fe20000410000 */
[----:B------:R-:W-:Y:S01]  /*22a00*/  FMUL.FTZ R123, R212, R123 ;  /* 0x0000007bd47b7220 */ /* 0x000fe20000410000 */
[----:B------:R-:W-:Y:S01]  /*22a10*/  FFMA.FTZ R147, R147, R139, R228 ;  /* 0x0000008b93937223 */ /* 0x000fe200000100e4 */
[----:B------:R-:W-:Y:S01]  /*22a20*/  FFMA.FTZ R183, R133, R183, R5 ;  /* 0x000000b785b77223 */ /* 0x000fe20000010005 */
[----:B------:R-:W-:Y:S01]  /*22a30*/  F2FP.F16.F32.PACK_AB R131, R173, R172 ;  /* 0x000000acad83723e */ /* 0x000fe200000000ff */
[----:B------:R-:W-:Y:S01]  /*22a40*/  IMAD.WIDE.U32 R118, R119, 0x10, R210 ;  /* 0x0000001077767825 */ /* 0x000fe200078e00d2 */
[----:B------:R-:W-:-:S03]  /*22a50*/  F2FP.F16.F32.PACK_AB R130, R175, R174 ;  /* 0x000000aeaf82723e */ /* 0x000fc600000000ff */
[----:B------:R-:W-:Y:S01]  /*22a60*/  FFMA.FTZ R153, R137, R153, R226 ;  /* 0x0000009989997223 */ /* 0x000fe200000100e2 */
[----:B------:R-:W-:Y:S01]  /*22a70*/  FFMA.FTZ R144, R144, R138, R231 ;  /* 0x0000008a90907223 */ /* 0x000fe200000100e7 */
[----:B------:R-:W-:Y:S01]  /*22a80*/  FFMA.FTZ R145, R145, R136, R230 ;  /* 0x0000008891917223 */ /* 0x000fe200000100e6 */
[----:B--2---:R-:W-:Y:S01]  /*22a90*/  FFMA.FTZ R169, R169, R20, R177 ;  /* 0x00000014a9a97223 */ /* 0x004fe200000100b1 */
[----:B------:R-:W-:-:S05]  /*22aa0*/  HADD2.F32 R20, -RZ, R81.H0_H0 ;  /* 0x20000051ff147230 */ /* 0x000fca0000004100 */
[----:B------:R-:W-:Y:S01]  /*22ab0*/  FFMA.FTZ R166, R166, R20, R245 ;  /* 0x00000014a6a67223 */ /* 0x000fe200000100f5 */
[----:B------:R-:W-:-:S05]  /*22ac0*/  HADD2.F32 R20, -RZ, R86.H1_H1 ;  /* 0x30000056ff147230 */ /* 0x000fca0000004100 */
[----:B------:R-:W-:Y:S01]  /*22ad0*/  FFMA.FTZ R149, R149, R20, R234 ;  /* 0x0000001495957223 */ /* 0x000fe200000100ea */
[----:B------:R-:W-:Y:S02]  /*22ae0*/  HADD2.F32 R20, -RZ, R84.H0_H0 ;  /* 0x20000054ff147230 */ /* 0x000fe40000004100 */
[----:B------:R-:W-:-:S03]  /*22af0*/  HADD2.F32 R177, -RZ, R80.H0_H0 ;  /* 0x20000050ffb17230 */ /* 0x000fc60000004100 */
[----:B------:R-:W-:Y:S01]  /*22b00*/  FFMA.FTZ R20, R156, R20, R239 ;  /* 0x000000149c147223 */ /* 0x000fe200000100ef */
[----:B------:R-:W-:Y:S02]  /*22b10*/  HADD2.F32 R156, -RZ, R94.H0_H0 ;  /* 0x2000005eff9c7230 */ /* 0x000fe40000004100 */
[----:B------:R-:W-:Y:S01]  /*22b20*/  FFMA.FTZ R177, R164, R177, R247 ;  /* 0x000000b1a4b17223 */ /* 0x000fe200000100f7 */
[----:B------:R-:W-:Y:S02]  /*22b30*/  HADD2.F32 R164, -RZ, R99.H0_H0 ;  /* 0x20000063ffa47230 */ /* 0x000fe40000004100 */
[----:B------:R-:W-:Y:S01]  /*22b40*/  FFMA.FTZ R156, R128, R156, R216 ;  /* 0x0000009c809c7223 */ /* 0x000fe200000100d8 */
[----:B------:R-:W-:Y:S02]  /*22b50*/  HADD2.F32 R128, -RZ, R92.H1_H1 ;  /* 0x3000005cff807230 */ /* 0x000fe40000004100 */
[----:B------:R-:W-:Y:S01]  /*22b60*/  FFMA.FTZ R164, R126, R164, R10 ;  /* 0x000000a47ea47223 */ /* 0x000fe2000001000a */
[----:B------:R-:W-:-:S02]  /*22b70*/  F2FP.F16.F32.PACK_AB R126, R161, R160 ;  /* 0x000000a0a17e723e */ /* 0x000fc400000000ff */
[----:B------:R-:W-:Y:S01]  /*22b80*/  F2FP.F16.F32.PACK_AB R124, R169, R168 ;  /* 0x000000a8a97c723e */ /* 0x000fe200000000ff */
[----:B------:R-:W-:Y:S01]  /*22b90*/  FFMA.FTZ R141, R141, R128, R222 ;  /* 0x000000808d8d7223 */ /* 0x000fe200000100de */
[----:B------:R-:W-:Y:S01]  /*22ba0*/  F2FP.F16.F32.PACK_AB R129, R176, R166 ;  /* 0x000000a6b081723e */ /* 0x000fe200000000ff */
[----:B------:R-:W-:Y:S01]  /*22bb0*/  VIADD R133, R214, 0xa0 ;  /* 0x000000a0d6857836 */ /* 0x000fe20000000000 */
[----:B------:R-:W-:Y:S01]  /*22bc0*/  F2FP.F16.F32.PACK_AB R128, R180, R177 ;  /* 0x000000b1b480723e */ /* 0x000fe200000000ff */
[----:B------:R-:W-:Y:S01]  /*22bd0*/  FFMA.FTZ R179, R134, R179, R6 ;  /* 0x000000b386b37223 */ /* 0x000fe20000010006 */
[C---:B------:R-:W-:Y:S01]  /*22be0*/  IADD3 R139, R214.reuse, 0xc0, RZ ;  /* 0x000000c0d68b7810 */ /* 0x040fe20007ffe0ff */
[----:B------:R-:W-:Y:S01]  /*22bf0*/  FFMA.FTZ R181, R135, R181, R7 ;  /* 0x000000b587b57223 */ /* 0x000fe20000010007 */
[----:B------:R-:W-:Y:S01]  /*22c00*/  IADD3 R136, R214, 0xe0, RZ ;  /* 0x000000e0d6887810 */ /* 0x000fe20007ffe0ff */
[----:B------:R-:W-:Y:S01]  /*22c10*/  FFMA.FTZ R182, R132, R182, R4 ;  /* 0x000000b684b67223 */ /* 0x000fe20000010004 */
[----:B------:R-:W-:-:S02]  /*22c20*/  VIADD R134, R214, 0x100 ;  /* 0x00000100d6867836 */ /* 0x000fc40000000000 */
[----:B------:R-:W-:Y:S01]  /*22c30*/  FFMA.FTZ R184, R122, R184, R18 ;  /* 0x000000b87ab87223 */ /* 0x000fe20000010012 */
[----:B------:R-:W-:Y:S01]  /*22c40*/  FFMA.FTZ R185, R123, R185, R19 ;  /* 0x000000b97bb97223 */ /* 0x000fe20000010013 */
[----:B------:R-:W-:Y:S01]  /*22c50*/  FFMA.FTZ R186, R120, R186, R16 ;  /* 0x000000ba78ba7223 */ /* 0x000fe20000010010 */
[----:B------:R-:W-:Y:S01]  /*22c60*/  FFMA.FTZ R187, R121, R187, R17 ;  /* 0x000000bb79bb7223 */ /* 0x000fe20000010011 */
[----:B------:R-:W-:Y:S01]  /*22c70*/  IADD3 R214, R214, 0x120, RZ ;  /* 0x00000120d6d67810 */ /* 0x000fe20007ffe0ff */
        /* <DEDUP_REMOVED lines=14> */
[----:B0-----:R-:W-:-:S02]  /*22d60*/  F2FP.F16.F32.PACK_AB R117, R147, R146 ;  /* 0x000000929375723e */ /* 0x001fc400000000ff */
[----:B------:R-:W-:Y:S02]  /*22d70*/  F2FP.F16.F32.PACK_AB R116, R145, R144 ;  /* 0x000000909174723e */ /* 0x000fe400000000ff */
[----:B-1----:R-:W-:Y:S02]  /*22d80*/  F2FP.F16.F32.PACK_AB R119, R150, R148 ;  /* 0x000000949677723e */ /* 0x002fe400000000ff */
        /* <DEDUP_REMOVED lines=15> */
.L_x_50469:
[----:B------:R-:W-:Y:S05]  /*22e80*/  BSYNC B1 ;  /* 0x0000000000017941 */ /* 0x000fea0003800000 */
.L_x_50468:
[----:B-1----:R-:W1:Y:S02]  /*22e90*/  LDC.64 R20, c[0x0][0x210] ;  /* 0x00008400ff147b82 */ /* 0x002e640000000a00 */
[----:B-1----:R-:W-:-:S04]  /*22ea0*/  LEA R197, R20, R197, 0x2 ;  /* 0x000000c514c57211 */ /* 0x002fc800078e10ff */
[----:B------:R-:W-:-:S13]  /*22eb0*/  ISETP.GE.AND P0, PT, R197, R21, PT ;  /* 0x00000015c500720c */ /* 0x000fda0003f06270 */
[----:B------:R-:W-:Y:S05]  /*22ec0*/  @!P0 BRA `(.L_x_50470) ;  /* 0xfffffde0008c8947 */ /* 0x000fea000383ffff */
[----:B------:R-:W-:Y:S05]  /*22ed0*/  BSYNC B0 ;  /* 0x0000000000007941 */ /* 0x000fea0003800000 */
.L_x_49726:
[----:B------:R-:W-:Y:S05]  /*22ee0*/  EXIT ;  /* 0x000000000000794d */ /* 0x000fea0003800000 */
.L_x_50467:
        /* <DEDUP_REMOVED lines=8> */
.L_x_50472:
[----:B------:R-:W-:Y:S05]  /*22f70*/  BSYNC B1 ;  /* 0x0000000000017941 */ /* 0x000fea0003800000 */
.L_x_50471:
        /* <DEDUP_REMOVED lines=9> */
.L_x_50473:
[----:B------:R-:W-:Y:S02]  /*23010*/  IMAD.MOV.U32 R212, RZ, RZ, 0x4 ;  /* 0x00000004ffd47424 */ /* 0x000fe400078e00ff */
[----:B------:R-:W-:Y:S01]  /*23020*/  FADD.FTZ R213, R213, R210 ;  /* 0x000000d2d5d57221 */ /* 0x000fe20000010000 */
[----:B------:R-:W-:-:S04]  /*23030*/  MOV R210, 0xffffffff ;  /* 0xffffffff00d27802 */ /* 0x000fc80000000f00 */
[----:B------:R-:W-:-:S07]  /*23040*/  MOV R215, R213 ;  /* 0x000000d500d77202 */ /* 0x000fce0000000f00 */
[----:B------:R-:W-:Y:S05]  /*23050*/  WARPSYNC.COLLECTIVE R210, `(.L_x_50474) ;  /* 0x00000000d2087348 */ /* 0x000fea0003c00000 */
[----:B------:R0:W1:Y:S02]  /*23060*/  SHFL.BFLY P0, R210, R215, R212, R211 ;  /* 0x0c0000d4d7d27389 */ /* 0x00006400000000d3 */
[----:B01----:R-:W-:Y:S01]  /*23070*/  ENDCOLLECTIVE ;  /* 0x000000000000791b */ /* 0x003fe20003800000 */
.L_x_50474:
[----:B------:R-:W-:Y:S02]  /*23080*/  IMAD.MOV.U32 R212, RZ, RZ, 0x8 ;  /* 0x00000008ffd47424 */ /* 0x000fe400078e00ff */
[----:B------:R-:W-:Y:S01]  /*23090*/  FADD.FTZ R213, R213, R210 ;  /* 0x000000d2d5d57221 */ /* 0x000fe20000010000 */
[----:B------:R-:W-:-:S04]  /*230a0*/  MOV R210, 0xffffffff ;  /* 0xffffffff00d27802 */ /* 0x000fc80000000f00 */
[----:B------:R-:W-:-:S07]  /*230b0*/  MOV R215, R213 ;  /* 0x000000d500d77202 */ /* 0x000fce0000000f00 */
[----:B------:R-:W-:Y:S05]  /*230c0*/  WARPSYNC.COLLECTIVE R210, `(.L_x_50475) ;  /* 0x00000000d2087348 */ /* 0x000fea0003c00000 */
[----:B------:R0:W1:Y:S02]  /*230d0*/  SHFL.BFLY P0, R210, R215, R212, R211 ;  /* 0x0c0000d4d7d27389 */ /* 0x00006400000000d3 */
[----:B01----:R-:W-:Y:S01]  /*230e0*/  ENDCOLLECTIVE ;  /* 0x000000000000791b */ /* 0x003fe20003800000 */
.L_x_50475:
[----:B------:R-:W-:Y:S02]  /*230f0*/  IMAD.MOV.U32 R212, RZ, RZ, 0x10 ;  /* 0x00000010ffd47424 */ /* 0x000fe400078e00ff */
[----:B------:R-:W-:Y:S01]  /*23100*/  FADD.FTZ R213, R213, R210 ;  /* 0x000000d2d5d57221 */ /* 0x000fe20000010000 */
[----:B------:R-:W-:-:S04]  /*23110*/  MOV R210, 0xffffffff ;  /* 0xffffffff00d27802 */ /* 0x000fc80000000f00 */
[----:B------:R-:W-:-:S07]  /*23120*/  MOV R215, R213 ;  /* 0x000000d500d77202 */ /* 0x000fce0000000f00 */
[----:B------:R-:W-:Y:S05]  /*23130*/  WARPSYNC.COLLECTIVE R210, `(.L_x_50476) ;  /* 0x00000000d2087348 */ /* 0x000fea0003c00000 */
[----:B------:R0:W1:Y:S02]  /*23140*/  SHFL.BFLY P0, R210, R215, R212, R211 ;  /* 0x0c0000d4d7d27389 */ /* 0x00006400000000d3 */
[----:B01----:R-:W-:Y:S01]  /*23150*/  ENDCOLLECTIVE ;  /* 0x000000000000791b */ /* 0x003fe20003800000 */
.L_x_50476:
        /* <DEDUP_REMOVED lines=169> */
.L_x_50477:
[----:B------:R-:W-:Y:S01]  /*23bf0*/  HFMA2.MMA R212, -RZ, RZ, 0, 1.1920928955078125e-07 ;  /* 0x00000002ffd47435 */ /* 0x000fe200000001ff */
[----:B------:R-:W-:Y:S01]  /*23c00*/  FADD.FTZ R214, R214, R210 ;  /* 0x000000d2d6d67221 */ /* 0x000fe20000010000 */
[----:B------:R-:W-:-:S03]  /*23c10*/  MOV R210, 0xffffffff ;  /* 0xffffffff00d27802 */ /* 0x000fc60000000f00 */
[----:B------:R-:W-:-:S07]  /*23c20*/  IMAD.MOV.U32 R215, RZ, RZ, R214 ;  /* 0x000000ffffd77224 */ /* 0x000fce00078e00d6 */
[----:B------:R-:W-:Y:S05]  /*23c30*/  WARPSYNC.COLLECTIVE R210, `(.L_x_50478) ;  /* 0x00000000d2087348 */ /* 0x000fea0003c00000 */
[----:B------:R0:W1:Y:S02]  /*23c40*/  SHFL.BFLY P0, R210, R215, R212, R211 ;  /* 0x0c0000d4d7d27389 */ /* 0x00006400000000d3 */
[----:B01----:R-:W-:Y:S01]  /*23c50*/  ENDCOLLECTIVE ;  /* 0x000000000000791b */ /* 0x003fe20003800000 */
.L_x_50478:
[----:B------:R-:W-:Y:S01]  /*23c60*/  HFMA2.MMA R212, -RZ, RZ, 0, 2.384185791015625e-07 ;  /* 0x00000004ffd47435 */ /* 0x000fe200000001ff */
[----:B------:R-:W-:Y:S01]  /*23c70*/  FADD.FTZ R214, R214, R210 ;  /* 0x000000d2d6d67221 */ /* 0x000fe20000010000 */
[----:B------:R-:W-:-:S03]  /*23c80*/  MOV R210, 0xffffffff ;  /* 0xffffffff00d27802 */ /* 0x000fc60000000f00 */
[----:B------:R-:W-:-:S07]  /*23c90*/  IMAD.MOV.U32 R215, RZ, RZ, R214 ;  /* 0x000000ffffd77224 */ /* 0x000fce00078e00d6 */
[----:B------:R-:W-:Y:S05]  /*23ca0*/  WARPSYNC.COLLECTIVE R210, `(.L_x_50479) ;  /* 0x00000000d2087348 */ /* 0x000fea0003c00000 */
[----:B------:R0:W1:Y:S02]  /*23cb0*/  SHFL.BFLY P0, R210, R215, R212, R211 ;  /* 0x0c0000d4d7d27389 */ /* 0x00006400000000d3 */
[----:B01----:R-:W-:Y:S01]  /*23cc0*/  ENDCOLLECTIVE ;  /* 0x000000000000791b */ /* 0x003fe20003800000 */
.L_x_50479:
[----:B------:R-:W-:Y:S01]  /*23cd0*/  HFMA2.MMA R212, -RZ, RZ, 0, 4.76837158203125e-07 ;  /* 0x00000008ffd47435 */ /* 0x000fe200000001ff */
[----:B------:R-:W-:Y:S01]  /*23ce0*/  FADD.FTZ R214, R214, R210 ;  /* 0x000000d2d6d67221 */ /* 0x000fe20000010000 */
[----:B------:R-:W-:-:S03]  /*23cf0*/  MOV R210, 0xffffffff ;  /* 0xffffffff00d27802 */ /* 0x000fc60000000f00 */
[----:B------:R-:W-:-:S07]  /*23d00*/  IMAD.MOV.U32 R215, RZ, RZ, R214 ;  /* 0x000000ffffd77224 */ /* 0x000fce00078e00d6 */
[----:B------:R-:W-:Y:S05]  /*23d10*/  WARPSYNC.COLLECTIVE R210, `(.L_x_50480) ;  /* 0x00000000d2087348 */ /* 0x000fea0003c00000 */
[----:B------:R0:W1:Y:S02]  /*23d20*/  SHFL.BFLY P0, R210, R215, R212, R211 ;  /* 0x0c0000d4d7d27389 */ /* 0x00006400000000d3 */
[----:B01----:R-:W-:Y:S01]  /*23d30*/  ENDCOLLECTIVE ;  /* 0x000000000000791b */ /* 0x003fe20003800000 */
.L_x_50480:
[----:B------:R-:W-:Y:S01]  /*23d40*/  HFMA2.MMA R212, -RZ, RZ, 0, 9.5367431640625e-07 ;  /* 0x00000010ffd47435 */ /* 0x000fe200000001ff */
[----:B------:R-:W-:Y:S01]  /*23d50*/  FADD.FTZ R214, R214, R210 ;  /* 0x000000d2d6d67221 */ /* 0x000fe20000010000 */
[----:B------:R-:W-:-:S03]  /*23d60*/  MOV R210, 0xffffffff ;  /* 0xffffffff00d27802 */ /* 0x000fc60000000f00 */
[----:B------:R-:W-:-:S07]  /*23d70*/  IMAD.MOV.U32 R215, RZ, RZ, R214 ;  /* 0x000000ffffd77224 */ /* 0x000fce00078e00d6 */
[----:B------:R-:W-:Y:S05]  /*23d80*/  WARPSYNC.COLLECTIVE R210, `(.L_x_50481) ;  /* 0x00000000d2087348 */ /* 0x000fea0003c00000 */
[----:B------:R0:W1:Y:S02]  /*23d90*/  SHFL.BFLY P0, R210, R215, R212, R211 ;  /* 0x0c0000d4d7d27389 */ /* 0x00006400000000d3 */
[----:B01----:R-:W-:Y:S01]  /*23da0*/  ENDCOLLECTIVE ;  /* 0x000000000000791b */ /* 0x003fe20003800000 */
.L_x_50481:
[----:B------:R-:W-:Y:S05]  /*23db0*/  BRA `(.L_x_50482) ;  /* 0xffffffd400447947 */ /* 0x000fea000383ffff */
.L_x_50483:
        /* <DEDUP_REMOVED lines=12> */
.L_x_72391:


//--------------------- .text._ZN10layer_norm13ln_fwd_kernelINS_13Kernel_traitsIf6__halffS2_fjLj2560ELj1ELj4ELj1ELj16ENS_18Kernel_traits_baseILj2560EfS2_fS2_fjLj128EEEEELb0ELb0ELb0ELb0EEEvNS_9FwdParamsE --------------------------
	.section	.text._ZN10layer_norm13ln_fwd_kernelINS_13Kernel_traitsIf6__halffS2_fjLj2560ELj1ELj4ELj1ELj16ENS_18Kernel_traits_baseILj2560EfS2_fS2_fjLj128EEEEELb0ELb0ELb0ELb0EEEvNS_9FwdParamsE,"ax",@progbits
	.align	128
        .global         _ZN10layer_norm13ln_fwd_kernelINS_13Kernel_traitsIf6__halffS2_fjLj2560ELj1ELj4ELj1ELj16ENS_18Kernel_traits_baseILj2560EfS2_fS2_fjLj128EEEEELb0ELb0ELb0ELb0EEEvNS_9FwdParamsE
        .type           _ZN10layer_norm13ln_fwd_kernelINS_13Kernel_traitsIf6__halffS2_fjLj2560ELj1ELj4ELj1ELj16ENS_18Kernel_traits_baseILj2560EfS2_fS2_fjLj128EEEEELb0ELb0ELb0ELb0EEEvNS_9FwdParamsE,@function
        .size           _ZN10layer_norm13ln_fwd_kernelINS_13Kernel_traitsIf6__halffS2_fjLj2560ELj1ELj4ELj1ELj16ENS_18Kernel_traits_baseILj2560EfS2_fS2_fjLj128EEEEELb0ELb0ELb0ELb0EEEvNS_9FwdParamsE,(.L_x_72392 - _ZN10layer_norm13ln_fwd_kernelINS_13Kernel_traitsIf6__halffS2_fjLj2560ELj1ELj4ELj1ELj16ENS_18Kernel_traits_baseILj2560EfS2_fS2_fjLj128EEEEELb0ELb0ELb0ELb0EEEvNS_9FwdParamsE)
        .other          _ZN10layer_norm13ln_fwd_kernelINS_13Kernel_traitsIf6__halffS2_fjLj2560ELj1ELj4ELj1ELj16ENS_18Kernel_traits_baseILj2560EfS2_fS2_fjLj128EEEEELb0ELb0ELb0ELb0EEEvNS_9FwdParamsE,@"STO_CUDA_ENTRY STV_DEFAULT"
_ZN10layer_norm13ln_fwd_kernelINS_13Kernel_traitsIf6__halffS2_fjLj2560ELj1ELj4ELj1ELj16ENS_18Kernel_traits_baseILj2560EfS2_fS2_fjLj128EEEEELb0ELb0ELb0ELb0EEEvNS_9FwdParamsE:
.text._ZN10layer_norm13ln_fwd_kernelINS_13Kernel_traitsIf6__halffS2_fjLj2560ELj1ELj4ELj1ELj16ENS_18Kernel_traits_baseILj2560EfS2_fS2_fjLj128EEEEELb0ELb0ELb0ELb0EEEvNS_9FwdParamsE:
        /* <DEDUP_REMOVED lines=46> */
.L_x_50485:
[----:B------:R-:W-:Y:S05]  /*02e0*/  BSYNC B0 ;  /* 0x0000000000007941 */ /* 0x000fea0003800000 */
.L_x_50484:
        /* <DEDUP_REMOVED lines=18> */
.L_x_50487:
[----:B------:R-:W-:Y:S05]  /*0410*/  BSYNC B0 ;  /* 0x0000000000007941 */ /* 0x000fea0003800000 */
.L_x_50486:
        /* <DEDUP_REMOVED lines=18> */
.L_x_50489:
[----:B------:R-:W-:Y:S05]  /*0540*/  BSYNC B0 ;  /* 0x0000000000007941 */ /* 0x000fea0003800000 */
.L_x_50488:
        /* <DEDUP_REMOVED lines=18> */
.L_x_50491:
[----:B------:R-:W-:Y:S05]  /*0670*/  BSYNC B0 ;  /* 0x0000000000007941 */ /* 0x000fea0003800000 */
.L_x_50490:
        /* <DEDUP_REMOVED lines=18> */
.L_x_50493:
[----:B------:R-:W-:Y:S05]  /*07a0*/  BSYNC B0 ;  /* 0x0000000000007941 */ /* 0x000fea0003800000 */
.L_x_50492:
        /* <DEDUP_REMOVED lines=21> */
.L_x_50495:
[----:B------:R-:W-:Y:S05]  /*0900*/  BSYNC B0 ;  /* 0x0000000000007941 */ /* 0x000fea0003800000 */
.L_x_50494:
        /* <DEDUP_REMOVED lines=23> */
.L_x_50497:
[----:B------:R-:W-:Y:S05]  /*0a80*/  BSYNC B0 ;  /* 0x0000000000007941 */ /* 0x000fea0003800000 */
.L_x_50496:
        /* <DEDUP_REMOVED lines=21> */
.L_x_50499:
[----:B------:R-:W-:Y:S05]  /*0be0*/  BSYNC B0 ;  /* 0x0000000000007941 */ /* 0x000fea0003800000 */
.L_x_50498:
        /* <DEDUP_REMOVED lines=21> */
.L_x_50501:
[----:B------:R-:W-:Y:S05]  /*0d40*/  BSYNC B0 ;  /* 0x0000000000007941 */ /* 0x000fea0003800000 */
.L_x_50500:
        /* <DEDUP_REMOVED lines=20> */
.L_x_50503:
[----:B------:R-:W-:Y:S05]  /*0e90*/  BSYNC B0 ;  /* 0x0000000000007941 */ /* 0x000fea0003800000 */
.L_x_50502:
        /* <DEDUP_REMOVED lines=12> */
.L_x_50545:
        /* <DEDUP_REMOVED lines=30> */
[----:B------:R-:W-:Y:S01]  /*1140*/  ISETP.NE.AND.EX P1, PT, RZ, UR9, PT, P1 ;  /* 0x00000009ff007c0c */ /* 0x000fe2000bf25310 */
[--C-:B---3--:R-:W-:Y:S02]  /*1150*/  HADD2.F32 R159, -RZ, R152.reuse.H0_H0 ;  /* 0x20000098ff9f7230 */ /* 0x108fe40000004100 */
        /* <DEDUP_REMOVED lines=26> */
.L_x_50505:
[----:B------:R-:W-:Y:S05]  /*1300*/  BSYNC B0 ;  /* 0x0000000000007941 */ /* 0x000fea0003800000 */
.L_x_50504:
        /* <DEDUP_REMOVED lines=16> */
[----:B------:R-:W-:Y:S01]  /*1410*/  IADD3 R4, R4, 0x20, RZ ;  /* 0x0000002004047810 */ /* 0x000fe20007ffe0ff */
[--C-:B---3--:R-:W-:Y:S02]  /*1420*/  HADD2.F32 R167, -RZ, R160.reuse.H0_H0 ;  /* 0x200000a0ffa77230 */ /* 0x108fe40000004100 */
[----:B------:R-:W-:Y:S02]  /*1430*/  HADD2.F32 R166, -RZ, R160.H1_H1 ;  /* 0x300000a0ffa67230 */ /* 0x000fe40000004100 */
[--C-:B------:R-:W-:Y:S02]  /*1440*/  HADD2.F32 R164, -RZ, R161.reuse.H0_H0 ;  /* 0x200000a1ffa47230 */ /* 0x100fe40000004100 */
[----:B------:R-:W-:Y:S02]  /*1450*/  HADD2.F32 R165, -RZ, R161.H1_H1 ;  /* 0x300000a1ffa57230 */ /* 0x000fe40000004100 */
[----:B------:R-:W-:-:S02]  /*1460*/  HADD2.F32 R233, -RZ, R162.H0_H0 ;  /* 0x200000a2ffe97230 */ /* 0x000fc40000004100 */
[----:B------:R-:W-:Y:S02]  /*1470*/  HADD2.F32 R232, -RZ, R162.H1_H1 ;  /* 0x300000a2ffe87230 */ /* 0x000fe40000004100 */
        /* <DEDUP_REMOVED lines=20> */
.L_x_50507:
[----:B------:R-:W-:Y:S05]  /*15c0*/  BSYNC B0 ;  /* 0x0000000000007941 */ /* 0x000fea0003800000 */
.L_x_50506:
        /* <DEDUP_REMOVED lines=43> */
.L_x_50509:
[----:B------:R-:W-:Y:S05]  /*1880*/  BSYNC B0 ;  /* 0x0000000000007941 */ /* 0x000fea0003800000 */
.L_x_50508:
        /* <DEDUP_REMOVED lines=43> */
.L_x_50511:
[----:B------:R-:W-:Y:S05]  /*1b40*/  BSYNC B0 ;  /* 0x0000000000007941 */ /* 0x000fea0003800000 */
.L_x_50510:
        /* <DEDUP_REMOVED lines=43> */
.L_x_50513:
[----:B------:R-:W-:Y:S05]  /*1e00*/  BSYNC B0 ;  /* 0x0000000000007941 */ /* 0x000fea0003800000 */
.L_x_50512:
        /* <DEDUP_REMOVED lines=43> */
.L_x_50515:
[----:B------:R-:W-:Y:S05]  /*20c0*/  BSYNC B0 ;  /* 0x0000000000007941 */ /* 0x000fea0003800000 */
.L_x_50514:
        /* <DEDUP_REMOVED lines=43> */
.L_x_50517:
[----:B------:R-:W-:Y:S05]  /*2380*/  BSYNC B0 ;  /* 0x0000000000007941 */ /* 0x000fea0003800000 */
.L_x_50516:
        /* <DEDUP_REMOVED lines=43> */
.L_x_50519:
[----:B------:R-:W-:Y:S05]  /*2640*/  BSYNC B0 ;  /* 0x0000000000007941 */ /* 0x000fea0003800000 */
.L_x_50518:
        /* <DEDUP_REMOVED lines=43> */
.L_x_50521:
[----:B------:R-:W-:Y:S05]  /*2900*/  BSYNC B0 ;  /* 0x0000000000007941 */ /* 0x000fea0003800000 */
.L_x_50520:
        /* <DEDUP_REMOVED lines=42> */
.L_x_50523:
[----:B------:R-:W-:Y:S05]  /*2bb0*/  BSYNC B0 ;  /* 0x0000000000007941 */ /* 0x000fea0003800000 */
.L_x_50522:
[----:B------:R-:W-:Y:S01]  /*2bc0*/  FADD.FTZ R3, RZ, R152 ;  /* 0x00000098ff037221 */ /* 0x000fe20000010000 */
        /* <DEDUP_REMOVED lines=8> */
[----:B------:R-:W-:-:S03]  /*2c50*/  ISETP.GT.U32.AND P4, PT, R0, 0x13f, PT ;  /* 0x0000013f0000780c */ /* 0x000fc60003f84070 */
[----:B------:R-:W-:Y:S02]  /*2c60*/  FADD.FTZ R3, R155, R3 ;  /* 0x000000039b037221 */ /* 0x000fe40000010000 */
[----:B------:R-:W-:Y:S02]  /*2c70*/  @P1 LOP3.LUT R2, R2, 0x10, RZ, 0xfc, !PT ;  /* 0x0000001002021812 */ /* 0x000fe400078efcff */
[----:B------:R-:W-:Y:S02]  /*2c80*/  FADD.FTZ R3, R156, R3 ;  /* 0x000000039c037221 */ /* 0x000fe40000010000 */
[----:B------:R-:W-:Y:S02]  /*2c90*/  LOP3.LUT R2, R2, 0xfffffff7, RZ, 0xc0, !PT ;  /* 0xfffffff702027812 */ /* 0x000fe400078ec0ff */
[----:B------:R-:W-:-:S04]  /*2ca0*/  FADD.FTZ R3, R157, R3 ;  /* 0x000000039d037221 */ /* 0x000fc80000010000 */
[----:B------:R-:W-:-:S04]  /*2cb0*/  FADD.FTZ R3, R158, R3 ;  /* 0x000000039e037221 */ /* 0x000fc80000010000 */
[----:B------:R-:W-:-:S05]  /*2cc0*/  FADD.FTZ R3, R159, R3 ;  /* 0x000000039f037221 */ /* 0x000fca0000010000 */
[----:B01234-:R-:W-:Y:S02]  /*2cd0*/  FSEL R7, R3, RZ, P0 ;  /* 0x000000ff03077208 */ /* 0x01ffe40000000000 */
[----:B------:R-:W-:-:S03]  /*2ce0*/  LOP3.LUT R4, R4, 0x1f, RZ, 0xc0, !PT ;  /* 0x0000001f04047812 */ /* 0x000fc600078ec0ff */
        /* <DEDUP_REMOVED lines=273> */
.L_x_50557:
        /* <DEDUP_REMOVED lines=36> */
[----:B------:R-:W-:Y:S01]  /*4040*/  F2FP.F16.F32.PACK_AB R232, R7, R6 ;  /* 0x0000000607e8723e */ /* 0x000fe200000000ff */
[--C-:B------:R-:W-:Y:S01]  /*4050*/  FADD.FTZ R7, R154, -R3.reuse ;  /* 0x800000039a077221 */ /* 0x100fe20000010000 */
[----:B------:R-:W-:-:S03]  /*4060*/  FADD.FTZ R6, R155, -R3 ;  /* 0x800000039b067221 */ /* 0x000fc60000010000 */
[C---:B------:R-:W-:Y:S01]  /*4070*/  FMUL.FTZ R7, R4.reuse, R7 ;  /* 0x0000000704077220 */ /* 0x040fe20000410000 */
[----:B------:R-:W-:-:S03]  /*4080*/  FMUL.FTZ R6, R4, R6 ;  /* 0x0000000604067220 */ /* 0x000fc60000410000 */
[----:B----4-:R-:W-:Y:S01]  /*4090*/  FFMA.FTZ R7, R16, R7, R10 ;  /* 0x0000000710077223 */ /* 0x010fe2000001000a */
[----:B------:R-:W-:Y:S01]  /*40a0*/  FFMA.FTZ R6, R233, R6, R11 ;  /* 0x00000006e9067223 */ /* 0x000fe2000001000b */
[----:B------:R1:W5:Y:S04]  /*40b0*/  LDL.LU R16, [R1+0x28] ;  /* 0x0000280001107983 */ /* 0x0003680000300800 */
[----:B------:R-:W-:Y:S01]  /*40c0*/  F2FP.F16.F32.PACK_AB R233, R6, R7 ;  /* 0x0000000706e9723e */ /* 0x000fe200000000ff */
[--C-:B------:R-:W-:Y:S01]  /*40d0*/  FADD.FTZ R7, R156, -R3.reuse ;  /* 0x800000039c077221 */ /* 0x100fe20000010000 */
[----:B------:R-:W-:-:S03]  /*40e0*/  FADD.FTZ R6, R157, -R3 ;  /* 0x800000039d067221 */ /* 0x000fc60000010000 */
[C---:B------:R-:W-:Y:S01]  /*40f0*/  FMUL.FTZ R7, R4.reuse, R7 ;  /* 0x0000000704077220 */ /* 0x040fe20000410000 */
[----:B------:R-:W-:-:S03]  /*4100*/  FMUL.FTZ R6, R4, R6 ;  /* 0x0000000604067220 */ /* 0x000fc60000410000 */
[----:B------:R-:W-:Y:S01]  /*4110*/  FFMA.FTZ R7, R2, R7, R12 ;  /* 0x0000000702077223 */ /* 0x000fe2000001000c */
[----:B------:R-:W-:Y:S01]  /*4120*/  FFMA.FTZ R6, R234, R6, R13 ;  /* 0x00000006ea067223 */ /* 0x000fe2000001000d */
[----:B------:R1:W5:Y:S04]  /*4130*/  LDL.LU R2, [R1+0x24] ;  /* 0x0000240001027983 */ /* 0x0003680000300800 */
        /* <DEDUP_REMOVED lines=8> */
[----:B------:R-:W-:Y:S02]  /*41c0*/  F2FP.F16.F32.PACK_AB R235, R6, R7 ;  /* 0x0000000706eb723e */ /* 0x000fe400000000ff */
[----:B------:R-:W0:Y:S02]  /*41d0*/  LDC.64 R6, c[0x0][0x2b8] ;  /* 0x0000ae00ff067b82 */ /* 0x000e240000000a00 */
[----:B0-----:R-:W-:-:S05]  /*41e0*/  IMAD.WIDE.U32 R6, R5, 0x10, R6 ;  /* 0x0000001005067825 */ /* 0x001fca00078e0006 */
[----:B------:R1:W-:Y:S01]  /*41f0*/  STG.E.128 desc[UR4][R6.64], R232 ;  /* 0x000000e806007986 */ /* 0x0003e2000c101d04 */
[----:B------:R-:W-:-:S07]  /*4200*/  IADD3 R5, R5, 0x20, RZ ;  /* 0x0000002005057810 */ /* 0x000fce0007ffe0ff */
.L_x_50526:
[----:B------:R-:W-:Y:S05]  /*4210*/  BSYNC B0 ;  /* 0x0000000000007941 */ /* 0x000fea0003800000 */
.L_x_50525:
        /* <DEDUP_REMOVED lines=35> */
.L_x_50528:
[----:B------:R-:W-:Y:S05]  /*4450*/  BSYNC B0 ;  /* 0x0000000000007941 */ /* 0x000fea0003800000 */
.L_x_50527:
        /* <DEDUP_REMOVED lines=35> */
.L_x_50530:
[----:B------:R-:W-:Y:S05]  /*4690*/  BSYNC B0 ;  /* 0x0000000000007941 */ /* 0x000fea0003800000 */
.L_x_50529:
        /* <DEDUP_REMOVED lines=35> */
.L_x_50532:
[----:B------:R-:W-:Y:S05]  /*48d0*/  BSYNC B0 ;  /* 0x0000000000007941 */ /* 0x000fea0003800000 */
.L_x_50531:
        /* <DEDUP_REMOVED lines=35> */
.L_x_50534:
[----:B------:R-:W-:Y:S05]  /*4b10*/  BSYNC B0 ;  /* 0x0000000000007941 */ /* 0x000fea0003800000 */
.L_x_50533:
        /* <DEDUP_REMOVED lines=35> */
.L_x_50536:
[----:B------:R-:W-:Y:S05]  /*4d50*/  BSYNC B0 ;  /* 0x0000000000007941 */ /* 0x000fea0003800000 */
.L_x_50535:
        /* <DEDUP_REMOVED lines=35> */
.L_x_50538:
[----:B------:R-:W-:Y:S05]  /*4f90*/  BSYNC B0 ;  /* 0x0000000000007941 */ /* 0x000fea0003800000 */
.L_x_50537:
        /* <DEDUP_REMOVED lines=35> */
.L_x_50540:
[----:B------:R-:W-:Y:S05]  /*51d0*/  BSYNC B0 ;  /* 0x0000000000007941 */ /* 0x000fea0003800000 */
.L_x_50539:
        /* <DEDUP_REMOVED lines=35> */
.L_x_50542:
[----:B------:R-:W-:Y:S05]  /*5410*/  BSYNC B0 ;  /* 0x0000000000007941 */ /* 0x000fea0003800000 */
.L_x_50541:
        /* <DEDUP_REMOVED lines=33> */
[----:B------:R0:W-:Y:S02]  /*5630*/  STG.E.128 desc[UR4][R4.64], R232 ;  /* 0x000000e804007986 */ /* 0x0001e4000c101d04 */
.L_x_50544:
[----:B------:R-:W-:Y:S05]  /*5640*/  BSYNC B0 ;  /* 0x0000000000007941 */ /* 0x000fea0003800000 */
.L_x_50543:
[----:B0-----:R-:W0:Y:S02]  /*5650*/  LDC.64 R4, c[0x0][0x210] ;  /* 0x00008400ff047b82 */ /* 0x001e240000000a00 */
[----:B0-----:R-:W-:-:S04]  /*5660*/  LEA R252, R4, R252, 0x2 ;  /* 0x000000fc04fc7211 */ /* 0x001fc800078e10ff */
[----:B------:R-:W-:-:S13]  /*5670*/  ISETP.GE.AND P1, PT, R252, R5, PT ;  /* 0x00000005fc00720c */ /* 0x000fda0003f26270 */
[----:B------:R-:W-:Y:S05]  /*5680*/  @!P1 BRA `(.L_x_50545) ;  /* 0xffffffb800349947 */ /* 0x000fea000383ffff */
[----:B------:R-:W-:Y:S05]  /*5690*/  EXIT ;  /* 0x000000000000794d */ /* 0x000fea0003800000 */
.L_x_50524:
        /* <DEDUP_REMOVED lines=8> */
.L_x_50547:
[----:B------:R-:W-:Y:S05]  /*5720*/  BSYNC B0 ;  /* 0x0000000000007941 */ /* 0x000fea0003800000 */
.L_x_50546:
        /* <DEDUP_REMOVED lines=9> */
.L_x_50548:
[----:B------:R-:W-:Y:S01]  /*57c0*/  HFMA2.MMA R6, -RZ, RZ, 0, 2.384185791015625e-07 ;  /* 0x00000004ff067435 */ /* 0x000fe200000001ff */
[----:B------:R-:W-:Y:S01]  /*57d0*/  FADD.FTZ R7, R7, R3 ;  /* 0x0000000307077221 */ /* 0x000fe20000010000 */
[----:B------:R-:W-:-:S04]  /*57e0*/  MOV R3, 0xffffffff ;  /* 0xffffffff00037802 */ /* 0x000fc80000000f00 */
[----:B------:R-:W-:-:S07]  /*57f0*/  MOV R235, R7 ;  /* 0x0000000700eb7202 */ /* 0x000fce0000000f00 */
[----:B------:R-:W-:Y:S05]  /*5800*/  WARPSYNC.COLLECTIVE R3, `(.L_x_50549) ;  /* 0x0000000003087348 */ /* 0x000fea0003c00000 */
[----:B------:R0:W1:Y:S02]  /*5810*/  SHFL.BFLY P6, R3, R235, R6, R4 ;  /* 0x0c000006eb037389 */ /* 0x00006400000c0004 */
[----:B01----:R-:W-:Y:S01]  /*5820*/  ENDCOLLECTIVE ;  /* 0x000000000000791b */ /* 0x003fe20003800000 */
.L_x_50549:
[----:B------:R-:W-:Y:S01]  /*5830*/  HFMA2.MMA R6, -RZ, RZ, 0, 4.76837158203125e-07 ;  /* 0x00000008ff067435 */ /* 0x000fe200000001ff */
[----:B------:R-:W-:Y:S01]  /*5840*/  FADD.FTZ R7, R7, R3 ;  /* 0x0000000307077221 */ /* 0x000fe20000010000 */
[----:B------:R-:W-:-:S04]  /*5850*/  MOV R3, 0xffffffff ;  /* 0xffffffff00037802 */ /* 0x000fc80000000f00 */
[----:B------:R-:W-:-:S07]  /*5860*/  MOV R235, R7 ;  /* 0x0000000700eb7202 */ /* 0x000fce0000000f00 */
[----:B------:R-:W-:Y:S05]  /*5870*/  WARPSYNC.COLLECTIVE R3, `(.L_x_50550) ;  /* 0x0000000003087348 */ /* 0x000fea0003c00000 */
[----:B------:R0:W1:Y:S02]  /*5880*/  SHFL.BFLY P6, R3, R235, R6, R4 ;  /* 0x0c000006eb037389 */ /* 0x00006400000c0004 */
[----:B01----:R-:W-:Y:S01]  /*5890*/  ENDCOLLECTIVE ;  /* 0x000000000000791b */ /* 0x003fe20003800000 */
.L_x_50550:
[----:B------:R-:W-:Y:S01]  /*58a0*/  HFMA2.MMA R6, -RZ, RZ, 0, 9.5367431640625e-07 ;  /* 0x00000010ff067435 */ /* 0x000fe200000001ff */
[----:B------:R-:W-:Y:S01]  /*58b0*/  FADD.FTZ R7, R7, R3 ;  /* 0x0000000307077221 */ /* 0x000fe20000010000 */
[----:B------:R-:W-:-:S04]  /*58c0*/  MOV R3, 0xffffffff ;  /* 0xffffffff00037802 */ /* 0x000fc80000000f00 */
[----:B------:R-:W-:-:S07]  /*58d0*/  MOV R235, R7 ;  /* 0x0000000700eb7202 */ /* 0x000fce0000000f00 */
[----:B------:R-:W-:Y:S05]  /*58e0*/  WARPSYNC.COLLECTIVE R3, `(.L_x_50551) ;  /* 0x0000000003087348 */ /* 0x000fea0003c00000 */
[----:B------:R0:W1:Y:S02]  /*58f0*/  SHFL.BFLY P6, R3, R235, R6, R4 ;  /* 0x0c000006eb037389 */ /* 0x00006400000c0004 */
[----:B01----:R-:W-:Y:S01]  /*5900*/  ENDCOLLECTIVE ;  /* 0x000000000000791b */ /* 0x003fe20003800000 */
.L_x_50551:
        /* <DEDUP_REMOVED lines=175> */
.L_x_50552:
[----:B------:R-:W-:Y:S01]  /*6400*/  HFMA2.MMA R6, -RZ, RZ, 0, 1.1920928955078125e-07 ;  /* 0x00000002ff067435 */ /* 0x000fe200000001ff */
[----:B------:R-:W-:Y:S01]  /*6410*/  FADD.FTZ R7, R7, R3 ;  /* 0x0000000307077221 */ /* 0x000fe20000010000 */
[----:B------:R-:W-:-:S04]  /*6420*/  MOV R3, 0xffffffff ;  /* 0xffffffff00037802 */ /* 0x000fc80000000f00 */
[----:B------:R-:W-:-:S07]  /*6430*/  MOV R235, R7 ;  /* 0x0000000700eb7202 */ /* 0x000fce0000000f00 */
[----:B------:R-:W-:Y:S05]  /*6440*/  WARPSYNC.COLLECTIVE R3, `(.L_x_50553) ;  /* 0x0000000003087348 */ /* 0x000fea0003c00000 */
[----:B------:R0:W1:Y:S02]  /*6450*/  SHFL.BFLY P6, R3, R235, R6, R4 ;  /* 0x0c000006eb037389 */ /* 0x00006400000c0004 */
[----:B01----:R-:W-:Y:S01]  /*6460*/  ENDCOLLECTIVE ;  /* 0x000000000000791b */ /* 0x003fe20003800000 */
.L_x_50553:
[----:B------:R-:W-:Y:S01]  /*6470*/  HFMA2.MMA R6, -RZ, RZ, 0, 2.384185791015625e-07 ;  /* 0x00000004ff067435 */ /* 0x000fe200000001ff */
[----:B------:R-:W-:Y:S01]  /*6480*/  FADD.FTZ R7, R7, R3 ;  /* 0x0000000307077221 */ /* 0x000fe20000010000 */
[----:B------:R-:W-:-:S04]  /*6490*/  MOV R3, 0xffffffff ;  /* 0xffffffff00037802 */ /* 0x000fc80000000f00 */
[----:B------:R-:W-:-:S07]  /*64a0*/  MOV R235, R7 ;  /* 0x0000000700eb7202 */ /* 0x000fce0000000f00 */
[----:B------:R-:W-:Y:S05]  /*64b0*/  WARPSYNC.COLLECTIVE R3, `(.L_x_50554) ;  /* 0x0000000003087348 */ /* 0x000fea0003c00000 */
[----:B------:R0:W1:Y:S02]  /*64c0*/  SHFL.BFLY P6, R3, R235, R6, R4 ;  /* 0x0c000006eb037389 */ /* 0x00006400000c0004 */
[----:B01----:R-:W-:Y:S01]  /*64d0*/  ENDCOLLECTIVE ;  /* 0x000000000000791b */ /* 0x003fe20003800000 */
.L_x_50554:
[----:B------:R-:W-:Y:S01]  /*64e0*/  HFMA2.MMA R6, -RZ, RZ, 0, 4.76837158203125e-07 ;  /* 0x00000008ff067435 */ /* 0x000fe200000001ff */
[----:B------:R-:W-:Y:S01]  /*64f0*/  FADD.FTZ R7, R7, R3 ;  /* 0x0000000307077221 */ /* 0x000fe20000010000 */
[----:B------:R-:W-:-:S04]  /*6500*/  MOV R3, 0xffffffff ;  /* 0xffffffff00037802 */ /* 0x000fc80000000f00 */
[----:B------:R-:W-:-:S07]  /*6510*/  MOV R235, R7 ;  /* 0x0000000700eb7202 */ /* 0x000fce0000000f00 */
[----:B------:R-:W-:Y:S05]  /*6520*/  WARPSYNC.COLLECTIVE R3, `(.L_x_50555) ;  /* 0x0000000003087348 */ /* 0x000fea0003c00000 */
[----:B------:R0:W1:Y:S02]  /*6530*/  SHFL.BFLY P6, R3, R235, R6, R4 ;  /* 0x0c000006eb037389 */ /* 0x00006400000c0004 */
[----:B01----:R-:W-:Y:S01]  /*6540*/  ENDCOLLECTIVE ;  /* 0x000000000000791b */ /* 0x003fe20003800000 */
.L_x_50555:
[----:B------:R-:W-:Y:S01]  /*6550*/  HFMA2.MMA R6, -RZ, RZ, 0, 9.5367431640625e-07 ;  /* 0x00000010ff067435 */ /* 0x000fe200000001ff */
[----:B------:R-:W-:Y:S01]  /*6560*/  FADD.FTZ R7, R7, R3 ;  /* 0x0000000307077221 */ /* 0x000fe20000010000 */
[----:B------:R-:W-:-:S04]  /*6570*/  MOV R3, 0xffffffff ;  /* 0xffffffff00037802 */ /* 0x000fc80000000f00 */
[----:B------:R-:W-:-:S07]  /*6580*/  MOV R235, R7 ;  /* 0x0000000700eb7202 */ /* 0x000fce0000000f00 */
[----:B------:R-:W-:Y:S05]  /*6590*/  WARPSYNC.COLLECTIVE R3, `(.L_x_50556) ;  /* 0x0000000003087348 */ /* 0x000fea0003c00000 */
[----:B------:R0:W1:Y:S02]  /*65a0*/  SHFL.BFLY P6, R3, R235, R6, R4 ;  /* 0x0c000006eb037389 */ /* 0x00006400000c0004 */
[----:B01----:R-:W-:Y:S01]  /*65b0*/  ENDCOLLECTIVE ;  /* 0x000000000000791b */ /* 0x003fe20003800000 */
.L_x_50556:
[----:B------:R-:W-:Y:S05]  /*65c0*/  BRA `(.L_x_50557) ;  /* 0xffffffd8000c7947 */ /* 0x000fea000383ffff */
.L_x_50558:
        /* <DEDUP_REMOVED lines=11> */
.L_x_72392:


//--------------------- .text._ZN10layer_norm13ln_fwd_kernelINS_13Kernel_traitsIf6__halffS2_fjLj2560ELj1ELj4ELj1ELj16ENS_18Kernel_traits_baseILj2560EfS2_fS2_fjLj128EEEEELb0ELb0ELb0ELb1EEEvNS_9FwdParamsE --------------------------
	.section	.text._ZN10layer_norm13ln_fwd_kernelINS_13Kernel_traitsIf6__halffS2_fjLj2560ELj1ELj4ELj1ELj16ENS_18Kernel_traits_baseILj2560EfS2_fS2_fjLj128EEEEELb0ELb0ELb0ELb1EEEvNS_9FwdParamsE,"ax",@progbits
	.align	128
        .global         _ZN10layer_norm13ln_fwd_kernelINS_13Kernel_traitsIf6__halffS2_fjLj2560ELj1ELj4ELj1ELj16ENS_18Kernel_traits_baseILj2560EfS2_fS2_fjLj128EEEEELb0ELb0ELb0ELb1EEEvNS_9FwdParamsE
        .type           _ZN10layer_norm13ln_fwd_kernelINS_13Kernel_traitsIf6__halffS2_fjLj2560ELj1ELj4ELj1ELj16ENS_18Kernel_traits_baseILj2560EfS2_fS2_fjLj128EEEEELb0ELb0ELb0ELb1EEEvNS_9FwdParamsE,@function
        .size           _ZN10layer_norm13ln_fwd_kernelINS_13Kernel_traitsIf6__halffS2_fjLj2560ELj1ELj4ELj1ELj16ENS_18Kernel_traits_baseILj2560EfS2_fS2_fjLj128EEEEELb0ELb0ELb0ELb1EEEvNS_9FwdParamsE,(.L_x_72393 - _ZN10layer_norm13ln_fwd_kernelINS_13Kernel_traitsIf6__halffS2_fjLj2560ELj1ELj4ELj1ELj16ENS_18Kernel_traits_baseILj2560EfS2_fS2_fjLj128EEEEELb0ELb0ELb0ELb1EEEvNS_9FwdParamsE)
        .other          _ZN10layer_norm13ln_fwd_kernelINS_13Kernel_traitsIf6__halffS2_fjLj2560ELj1ELj4ELj1ELj16ENS_18Kernel_traits_baseILj2560EfS2_fS2_fjLj128EEEEELb0ELb0ELb0ELb1EEEvNS_9FwdParamsE,@"STO_CUDA_ENTRY STV_DEFAULT"
_ZN10layer_norm13ln_fwd_kernelINS_13Kernel_traitsIf6__halffS2_fjLj2560ELj1ELj4ELj1ELj16ENS_18Kernel_traits_baseILj2560EfS2_fS2_fjLj128EEEEELb0ELb0ELb0ELb1EEEvNS_9FwdParamsE:
.text._ZN10layer_norm13ln_fwd_kernelINS_13Kernel_traitsIf6__halffS2_fjLj2560ELj1ELj4ELj1ELj16ENS_18Kernel_traits_baseILj2560EfS2_fS2_fjLj128EEEEELb0ELb0ELb0ELb1EEEvNS_9FwdParamsE:
        /* <DEDUP_REMOVED lines=116> */
.L_x_50560:
[----:B-12---:R-:W0:Y:S01]  /*0740*/  S2R R162, SR_TID.X ;  /* 0x0000000000a27919 */ /* 0x006e220000002100 */
[----:B------:R-:W1:Y:S01]  /*0750*/  @P0 LDC.64 R160, c[0x0][0x270] ;  /* 0x00009c00ffa00b82 */ /* 0x000e620000000a00 */
[C---:B------:R-:W-:Y:S01]  /*0760*/  IMAD R2, R0.reuse, UR6, RZ ;  /* 0x0000000600027c24 */ /* 0x040fe2000f8e02ff */
[----:B------:R-:W-:Y:S01]  /*0770*/  ISETP.NE.U32.AND P1, PT, RZ, UR8, PT ;  /* 0x00000008ff007c0c */ /* 0x000fe2000bf25070 */
[----:B-----5:R-:W-:Y:S03]  /*0780*/  STL [R1+0x44], R5 ;  /* 0x0000440501007387 */ /* 0x020fe60000100800 */
[----:B------:R-:W-:Y:S02]  /*0790*/  SHF.R.S32.HI R3, RZ, 0x1f, R2 ;  /* 0x0000001fff037819 */ /* 0x000fe40000011402 */
[----:B------:R-:W2:Y:S01]  /*07a0*/  LDC.64 R246, c[0x0][0x220] ;  /* 0x00008800fff67b82 */ /* 0x000ea20000000a00 */
[----:B------:R-:W-:Y:S01]  /*07b0*/  ISETP.NE.AND.EX P1, PT, RZ, UR9, PT, P1 ;  /* 0x00000009ff007c0c */ /* 0x000fe2000bf25310 */
[----:B------:R-:W-:Y:S01]  /*07c0*/  HFMA2.MMA R245, -RZ, RZ, 1.875, 0 ;  /* 0x3f800000fff57435 */ /* 0x000fe200000001ff */
[----:B------:R-:W-:Y:S01]  /*07d0*/  LEA.HI R2, R3, R2, RZ, 0x3 ;  /* 0x0000000203027211 */ /* 0x000fe200078f18ff */
[----:B------:R3:W-:Y:S10]  /*07e0*/  STL [R1+0x40], R4 ;  /* 0x0000400401007387 */ /* 0x0007f40000100800 */
[----:B------:R-:W4:Y:S01]  /*07f0*/  @P1 LDC.64 R182, c[0x0][0x230] ;  /* 0x00008c00ffb61b82 */ /* 0x000f220000000a00 */
[----:B-1----:R-:W-:-:S06]  /*0800*/  @P0 IMAD.WIDE R160, R0, 0x2, R160 ;  /* 0x0000000200a00825 */ /* 0x002fcc00078e02a0 */
[----:B------:R-:W4:Y:S01]  /*0810*/  @P0 LDG.E.U16 R160, desc[UR4][R160.64] ;  /* 0x00000004a0a00981 */ /* 0x000f22000c1e1500 */
[----:B0-----:R-:W-:Y:S01]  /*0820*/  LOP3.LUT R163, R162, 0x1f, RZ, 0xc0, !PT ;  /* 0x0000001fa2a37812 */ /* 0x001fe200078ec0ff */
[----:B---3--:R-:W0:Y:S03]  /*0830*/  LDC.64 R4, c[0x0][0x238] ;  /* 0x00008e00ff047b82 */ /* 0x008e260000000a00 */
[----:B------:R-:W-:-:S05]  /*0840*/  LEA.HI.SX32 R2, R2, R163, 0x1d ;  /* 0x000000a302027211 */ /* 0x000fca00078feaff */
[C---:B--2---:R-:W-:Y:S01]  /*0850*/  IMAD.WIDE.U32 R162, R2.reuse, 0x10, R246 ;  /* 0x0000001002a27825 */ /* 0x044fe200078e00f6 */
[C---:B------:R-:W-:Y:S01]  /*0860*/  @P1 LEA R164, P2, R2.reuse, UR8, 0x5 ;  /* 0x0000000802a41c11 */ /* 0x040fe2000f8428ff */
[----:B------:R-:W1:Y:S03]  /*0870*/  @P1 LDC.64 R190, c[0x0][0x230] ;  /* 0x00008c00ffbe1b82 */ /* 0x000e660000000a00 */
[----:B------:R-:W2:Y:S01]  /*0880*/  LDG.E.128 R172, desc[UR4][R162.64] ;  /* 0x00000004a2ac7981 */ /* 0x000ea2000c1e1d00 */
[----:B------:R-:W-:-:S04]  /*0890*/  @P1 LEA.HI.X R165, R2, UR9, RZ, 0x5, P2 ;  /* 0x0000000902a51c11 */ /* 0x000fc800090f2cff */
[----:B------:R-:W3:Y:S01]  /*08a0*/  @P1 LDC.64 R236, c[0x0][0x230] ;  /* 0x00008c00ffec1b82 */ /* 0x000ee20000000a00 */
[----:B------:R-:W3:Y:S04]  /*08b0*/  @P1 LDG.E.128 R152, desc[UR4][R164.64] ;  /* 0x00000004a4981981 */ /* 0x000ee8000c1e1d00 */
[----:B------:R0:W3:Y:S01]  /*08c0*/  @P1 LDG.E.128 R156, desc[UR4][R164.64+0x10] ;  /* 0x00001004a49c1981 */ /* 0x0000e2000c1e1d00 */
[----:B------:R-:W-:-:S04]  /*08d0*/  ISETP.NE.U32.AND P2, PT, RZ, UR8, PT ;  /* 0x00000008ff007c0c */ /* 0x000fc8000bf45070 */
[----:B------:R-:W-:Y:S02]  /*08e0*/  ISETP.NE.AND.EX P2, PT, RZ, UR9, PT, P2 ;  /* 0x00000009ff007c0c */ /* 0x000fe4000bf45320 */
[C---:B------:R-:W-:Y:S02]  /*08f0*/  IADD3 R3, R2.reuse, 0x20, RZ ;  /* 0x0000002002037810 */ /* 0x040fe40007ffe0ff */
[----:B------:R-:W-:-:S04]  /*0900*/  LEA R180, P4, R2, UR10, 0x5 ;  /* 0x0000000a02b47c11 */ /* 0x000fc8000f8828ff */
[----:B------:R-:W-:Y:S01]  /*0910*/  LEA.HI.X R181, R2, UR11, RZ, 0x5, P4 ;  /* 0x0000000b02b57c11 */ /* 0x000fe2000a0f2cff */
[----:B----4-:R-:W-:-:S04]  /*0920*/  @P1 IMAD.WIDE.U32 R182, R3, 0x20, R182 ;  /* 0x0000002003b61825 */ /* 0x010fc800078e00b6 */
[----:B------:R-:W-:Y:S02]  /*0930*/  @P0 HADD2.F32 R245, -RZ, R160.H0_H0 ;  /* 0x200000a0fff50230 */ /* 0x000fe40000004100 */
[--C-:B--2---:R-:W-:Y:S02]  /*0940*/  HADD2.F32 R160, -RZ, R172.reuse.H0_H0 ;  /* 0x200000acffa07230 */ /* 0x104fe40000004100 */
        /* <DEDUP_REMOVED lines=9> */
[-C--:B------:R-:W-:Y:S01]  /*09e0*/  FMUL.FTZ R160, R160, R245.reuse ;  /* 0x000000f5a0a07220 */ /* 0x080fe20000410000 */
[-C--:B------:R-:W-:Y:S01]  /*09f0*/  FMUL.FTZ R163, R168, R245.reuse ;  /* 0x000000f5a8a37220 */ /* 0x080fe20000410000 */
[-C--:B0-----:R-:W-:Y:S01]  /*0a00*/  FMUL.FTZ R164, R170, R245.reuse ;  /* 0x000000f5aaa47220 */ /* 0x081fe20000410000 */
        /* <DEDUP_REMOVED lines=14> */
[----:B------:R-:W0:Y:S01]  /*0af0*/  LDG.E.128 R176, desc[UR4][R176.64] ;  /* 0x00000004b0b07981 */ /* 0x000e22000c1e1d00 */
[----:B------:R-:W-:-:S02]  /*0b00*/  MOV R168, R152 ;  /* 0x0000009800a87202 */ /* 0x000fc40000000f00 */
[----:B------:R-:W-:Y:S02]  /*0b10*/  MOV R169, R153 ;  /* 0x0000009900a97202 */ /* 0x000fe40000000f00 */
[----:B------:R-:W-:Y:S02]  /*0b20*/  MOV R170, R154 ;  /* 0x0000009a00aa7202 */ /* 0x000fe40000000f00 */
        /* <DEDUP_REMOVED lines=9> */
[----:B-1----:R-:W-:-:S04]  /*0bc0*/  @P1 IMAD.WIDE.U32 R190, R193, 0x20, R190 ;  /* 0x00000020c1be1825 */ /* 0x002fc800078e00be */
        /* <DEDUP_REMOVED lines=14> */
[-C--:B---3--:R-:W-:Y:S01]  /*0cb0*/  FMUL.FTZ R182, R198, R245.reuse ;  /* 0x000000f5c6b67220 */ /* 0x088fe20000410000 */
        /* <DEDUP_REMOVED lines=13> */
[----:B------:R-:W-:Y:S04]  /*0d90*/  STG.E.128 desc[UR4][R188.64+0x10], R180 ;  /* 0x000010b4bc007986 */ /* 0x000fe8000c101d04 */
[----:B------:R-:W2:Y:S01]  /*0da0*/  LDG.E.128 R184, desc[UR4][R184.64] ;  /* 0x00000004b8b87981 */ /* 0x000ea2000c1e1d00 */
[----:B------:R-:W-:-:S02]  /*0db0*/  @P1 MOV R153, R169 ;  /* 0x000000a900991202 */ /* 0x000fc40000000f00 */
[----:B------:R-:W-:Y:S02]  /*0dc0*/  @P1 MOV R154, R170 ;  /* 0x000000aa009a1202 */ /* 0x000fe40000000f00 */
[----:B------:R-:W-:Y:S02]  /*0dd0*/  @P1 MOV R155, R171 ;  /* 0x000000ab009b1202 */ /* 0x000fe40000000f00 */
[----:B------:R-:W-:Y:S01]  /*0de0*/  @P1 MOV R156, R172 ;  /* 0x000000ac009c1202 */ /* 0x000fe20000000f00 */
[----:B------:R-:W3:Y:S01]  /*0df0*/  @P1 LDG.E.128 R168, desc[UR4][R190.64] ;  /* 0x00000004bea81981 */ /* 0x000ee2000c1e1d00 */
[----:B------:R-:W-:Y:S02]  /*0e00*/  @P1 MOV R157, R173 ;  /* 0x000000ad009d1202 */ /* 0x000fe40000000f00 */
[----:B------:R-:W-:Y:S02]  /*0e10*/  @P1 MOV R158, R174 ;  /* 0x000000ae009e1202 */ /* 0x000fe40000000f00 */
[----:B------:R-:W-:-:S02]  /*0e20*/  @P1 MOV R159, R175 ;  /* 0x000000af009f1202 */ /* 0x000fc40000000f00 */
[----:B------:R1:W4:Y:S04]  /*0e30*/  @P1 LDG.E.128 R172, desc[UR4][R190.64+0x10] ;  /* 0x00001004beac1981 */ /* 0x000328000c1e1d00 */
[----:B------:R1:W-:Y:S01]  /*0e40*/  STL [R1+0x8], R3 ;  /* 0x0000080301007387 */ /* 0x0003e20000100800 */
[----:B------:R-:W-:-:S03]  /*0e50*/  IMAD.WIDE.U32 R196, R193, 0x20, R4 ;  /* 0x00000020c1c47825 */ /* 0x000fc600078e0004 */
[----:B------:R4:W-:Y:S01]  /*0e60*/  STL [R1+0x4], R193 ;  /* 0x000004c101007387 */ /* 0x0009e20000100800 */
[----:B-1----:R-:W-:-:S05]  /*0e70*/  IADD3 R3, R2, 0x60, RZ ;  /* 0x0000006002037810 */ /* 0x002fca0007ffe0ff */
        /* <DEDUP_REMOVED lines=155> */
[----:B------:R1:W-:Y:S01]  /*1830*/  STG.E.128 desc[UR4][R216.64+0x10], R212 ;  /* 0x000010d4d8007986 */ /* 0x0003e2000c101d04 */
[----:B------:R-:W-:-:S02]  /*1840*/  @P1 MOV R153, R169 ;  /* 0x000000a900991202 */ /* 0x000fc40000000f00 */
[----:B------:R-:W-:Y:S02]  /*1850*/  @P1 MOV R154, R170 ;  /* 0x000000aa009a1202 */ /* 0x000fe40000000f00 */
[----:B------:R-:W-:Y:S02]  /*1860*/  @P1 MOV R155, R171 ;  /* 0x000000ab009b1202 */ /* 0x000fe40000000f00 */
[----:B------:R-:W-:Y:S01]  /*1870*/  @P1 MOV R156, R172 ;  /* 0x000000ac009c1202 */ /* 0x000fe20000000f00 */
[----:B------:R-:W2:Y:S01]  /*1880*/  @P1 LDG.E.128 R168, desc[UR4][R220.64] ;  /* 0x00000004dca81981 */ /* 0x000ea2000c1e1d00 */
[----:B------:R-:W-:-:S03]  /*1890*/  @P1 MOV R157, R173 ;  /* 0x000000ad009d1202 */ /* 0x000fc60000000f00 */
[----:B-1----:R-:W3:Y:S01]  /*18a0*/  LDG.E.128 R216, desc[UR4][R218.64] ;  /* 0x00000004dad87981 */ /* 0x002ee2000c1e1d00 */
[----:B------:R-:W-:Y:S02]  /*18b0*/  @P1 MOV R158, R174 ;  /* 0x000000ae009e1202 */ /* 0x000fe40000000f00 */
[----:B------:R-:W-:Y:S02]  /*18c0*/  @P1 MOV R159, R175 ;  /* 0x000000af009f1202 */ /* 0x000fe40000000f00 */
[----:B------:R1:W4:Y:S04]  /*18d0*/  @P1 LDG.E.128 R172, desc[UR4][R220.64+0x10] ;  /* 0x00001004dcac1981 */ /* 0x000328000c1e1d00 */
[----:B------:R1:W-:Y:S01]  /*18e0*/  STL [R1], R3 ;  /* 0x0000000301007387 */ /* 0x0003e20000100800 */
[----:B------:R-:W-:Y:S01]  /*18f0*/  IADD3 R248, R2, 0xe0, RZ ;  /* 0x000000e002f87810 */ /* 0x000fe20007ffe0ff */
[----:B------:R-:W-:-:S04]  /*1900*/  IMAD.WIDE.U32 R224, R249, 0x20, R4 ;  /* 0x00000020f9e07825 */ /* 0x000fc800078e0004 */
[----:B0-----:R-:W-:-:S04]  /*1910*/  @P1 IMAD.WIDE.U32 R228, R248, 0x20, R228 ;  /* 0x00000020f8e41825 */ /* 0x001fc800078e00e4 */
[--C-:B---3--:R-:W-:Y:S02]  /*1920*/  HADD2.F32 R227, -RZ, R216.reuse.H0_H0 ;  /* 0x200000d8ffe37230 */ /* 0x108fe40000004100 */
[----:B------:R-:W-:Y:S02]  /*1930*/  HADD2.F32 R230, -RZ, R216.H1_H1 ;  /* 0x300000d8ffe67230 */ /* 0x000fe40000004100 */
[--C-:B-1----:R-:W-:Y:S02]  /*1940*/  HADD2.F32 R3, -RZ, R217.reuse.H0_H0 ;  /* 0x200000d9ff037230 */ /* 0x102fe40000004100 */
        /* <DEDUP_REMOVED lines=23> */
[----:B------:R0:W-:Y:S01]  /*1ac0*/  STG.E.128 desc[UR4][R224.64+0x10], R220 ;  /* 0x000010dce0007986 */ /* 0x0001e2000c101d04 */
[----:B------:R-:W-:-:S02]  /*1ad0*/  @P1 MOV R152, R168 ;  /* 0x000000a800981202 */ /* 0x000fc40000000f00 */
[----:B------:R-:W-:Y:S02]  /*1ae0*/  @P1 MOV R153, R169 ;  /* 0x000000a900991202 */ /* 0x000fe40000000f00 */
[----:B------:R-:W-:Y:S02]  /*1af0*/  @P1 MOV R154, R170 ;  /* 0x000000aa009a1202 */ /* 0x000fe40000000f00 */
[----:B------:R-:W-:Y:S02]  /*1b00*/  @P1 MOV R155, R171 ;  /* 0x000000ab009b1202 */ /* 0x000fe40000000f00 */
[----:B------:R-:W-:Y:S01]  /*1b10*/  @P1 MOV R156, R172 ;  /* 0x000000ac009c1202 */ /* 0x000fe20000000f00 */
[----:B------:R-:W2:Y:S04]  /*1b20*/  @P1 LDG.E.128 R168, desc[UR4][R228.64] ;  /* 0x00000004e4a81981 */ /* 0x000ea8000c1e1d00 */
[----:B0-----:R-:W3:Y:S01]  /*1b30*/  LDG.E.128 R224, desc[UR4][R226.64] ;  /* 0x00000004e2e07981 */ /* 0x001ee2000c1e1d00 */
[----:B------:R-:W-:-:S02]  /*1b40*/  @P1 MOV R157, R173 ;  /* 0x000000ad009d1202 */ /* 0x000fc40000000f00 */
[----:B------:R-:W-:Y:S02]  /*1b50*/  @P1 MOV R158, R174 ;  /* 0x000000ae009e1202 */ /* 0x000fe40000000f00 */
[----:B------:R-:W-:Y:S02]  /*1b60*/  @P1 MOV R159, R175 ;  /* 0x000000af009f1202 */ /* 0x000fe40000000f00 */
[----:B------:R0:W4:Y:S01]  /*1b70*/  @P1 LDG.E.128 R172, desc[UR4][R228.64+0x10] ;  /* 0x00001004e4ac1981 */ /* 0x000122000c1e1d00 */
[--C-:B---3--:R-:W-:Y:S02]  /*1b80*/  HADD2.F32 R230, -RZ, R225.reuse.H0_H0 ;  /* 0x200000e1ffe67230 */ /* 0x108fe40000004100 */
[--C-:B------:R-:W-:Y:S02]  /*1b90*/  HADD2.F32 R233, -RZ, R224.reuse.H0_H0 ;  /* 0x200000e0ffe97230 */ /* 0x100fe40000004100 */
[----:B------:R-:W-:Y:S02]  /*1ba0*/  HADD2.F32 R234, -RZ, R224.H1_H1 ;  /* 0x300000e0ffea7230 */ /* 0x000fe40000004100 */
[----:B------:R-:W-:-:S02]  /*1bb0*/  HADD2.F32 R232, -RZ, R225.H1_H1 ;  /* 0x300000e1ffe87230 */ /* 0x000fc40000004100 */
[--C-:B0-----:R-:W-:Y:S02]  /*1bc0*/  HADD2.F32 R228, -RZ, R226.reuse.H0_H0 ;  /* 0x200000e2ffe47230 */ /* 0x101fe40000004100 */
        /* <DEDUP_REMOVED lines=18> */
[----:B------:R-:W-:-:S04]  /*1cf0*/  IMAD.WIDE.U32 R232, R248, 0x20, R4 ;  /* 0x00000020f8e87825 */ /* 0x000fc800078e0004 */
[----:B------:R-:W-:Y:S01]  /*1d00*/  @P2 FADD.FTZ R231, R175, R231 ;  /* 0x000000e7afe72221 */ /* 0x000fe20000010000 */
[----:B------:R-:W-:Y:S01]  /*1d10*/  IADD3 R3, R2, 0x100, RZ ;  /* 0x0000010002037810 */ /* 0x000fe20007ffe0ff */
[----:B------:R-:W-:Y:S04]  /*1d20*/  STG.E.128 desc[UR4][R232.64], R224 ;  /* 0x000000e0e8007986 */ /* 0x000fe8000c101d04 */
[----:B------:R0:W-:Y:S02]  /*1d30*/  STG.E.128 desc[UR4][R232.64+0x10], R228 ;  /* 0x000010e4e8007986 */ /* 0x0001e4000c101d04 */
[----:B0-----:R-:W-:-:S06]  /*1d40*/  IMAD.WIDE.U32 R232, R3, 0x10, R246 ;  /* 0x0000001003e87825 */ /* 0x001fcc00078e00f6 */
[----:B------:R-:W2:Y:S01]  /*1d50*/  LDG.E.128 R232, desc[UR4][R232.64] ;  /* 0x00000004e8e87981 */ /* 0x000ea2000c1e1d00 */
[----:B------:R-:W-:Y:S01]  /*1d60*/  @P1 IMAD.WIDE.U32 R236, R3, 0x20, R236 ;  /* 0x0000002003ec1825 */ /* 0x000fe200078e00ec */
        /* <DEDUP_REMOVED lines=10> */
[----:B------:R-:W-:Y:S01]  /*1e10*/  IADD3 R251, R2, 0x120, RZ ;  /* 0x0000012002fb7810 */ /* 0x000fe20007ffe0ff */
[--C-:B--2---:R-:W-:Y:S02]  /*1e20*/  HADD2.F32 R242, -RZ, R232.reuse.H0_H0 ;  /* 0x200000e8fff27230 */ /* 0x104fe40000004100 */
[----:B------:R-:W-:Y:S02]  /*1e30*/  HADD2.F32 R243, -RZ, R232.H1_H1 ;  /* 0x300000e8fff37230 */ /* 0x000fe40000004100 */
[----:B------:R-:W-:-:S02]  /*1e40*/  HADD2.F32 R240, -RZ, R233.H0_H0 ;  /* 0x200000e9fff07230 */ /* 0x000fc40000004100 */
[-C--:B------:R-:W-:Y:S01]  /*1e50*/  FMUL.FTZ R232, R242, R245.reuse ;  /* 0x000000f5f2e87220 */ /* 0x080fe20000410000 */
[----:B------:R-:W-:Y:S02]  /*1e60*/  HADD2.F32 R241, -RZ, R233.H1_H1 ;  /* 0x300000e9fff17230 */ /* 0x000fe40000004100 */
[----:B------:R-:W-:Y:S02]  /*1e70*/  FMUL.FTZ R233, R243, R245 ;  /* 0x000000f5f3e97220 */ /* 0x000fe40000410000 */
[----:B------:R-:W1:Y:S01]  /*1e80*/  @P1 LDC.64 R242, c[0x0][0x230] ;  /* 0x00008c00fff21b82 */ /* 0x000e620000000a00 */
[--C-:B0-----:R-:W-:Y:S02]  /*1e90*/  HADD2.F32 R236, -RZ, R234.reuse.H0_H0 ;  /* 0x200000eaffec7230 */ /* 0x101fe40000004100 */
[----:B------:R-:W-:Y:S02]  /*1ea0*/  HADD2.F32 R237, -RZ, R234.H1_H1 ;  /* 0x300000eaffed7230 */ /* 0x000fe40000004100 */
[----:B------:R-:W-:-:S02]  /*1eb0*/  HADD2.F32 R238, -RZ, R235.H0_H0 ;  /* 0x200000ebffee7230 */ /* 0x000fc40000004100 */
[----:B------:R-:W-:Y:S02]  /*1ec0*/  HADD2.F32 R239, -RZ, R235.H1_H1 ;  /* 0x300000ebffef7230 */ /* 0x000fe40000004100 */
        /* <DEDUP_REMOVED lines=14> */
[----:B------:R-:W-:-:S05]  /*1fb0*/  IMAD.WIDE.U32 R240, R3, 0x20, R4 ;  /* 0x0000002003f07825 */ /* 0x000fca00078e0004 */
[----:B------:R-:W-:Y:S04]  /*1fc0*/  STG.E.128 desc[UR4][R240.64], R232 ;  /* 0x000000e8f0007986 */ /* 0x000fe8000c101d04 */
[----:B------:R0:W-:Y:S01]  /*1fd0*/  STG.E.128 desc[UR4][R240.64+0x10], R236 ;  /* 0x000010ecf0007986 */ /* 0x0001e2000c101d04 */
[----:B------:R-:W-:Y:S02]  /*1fe0*/  @P1 MOV R156, R172 ;  /* 0x000000ac009c1202 */ /* 0x000fe40000000f00 */
[----:B------:R-:W-:Y:S02]  /*1ff0*/  @P1 MOV R157, R173 ;  /* 0x000000ad009d1202 */ /* 0x000fe40000000f00 */
[----:B------:R-:W-:Y:S02]  /*2000*/  @P1 MOV R158, R174 ;  /* 0x000000ae009e1202 */ /* 0x000fe40000000f00 */
[----:B------:R-:W-:Y:S01]  /*2010*/  @P1 MOV R159, R175 ;  /* 0x000000af009f1202 */ /* 0x000fe20000000f00 */
[----:B0-----:R-:W-:-:S04]  /*2020*/  IMAD.WIDE.U32 R240, R251, 0x10, R246 ;  /* 0x00000010fbf07825 */ /* 0x001fc800078e00f6 */
[----:B-1----:R-:W-:Y:S02]  /*2030*/  @P1 IMAD.WIDE.U32 R246, R251, 0x20, R242 ;  /* 0x00000020fbf61825 */ /* 0x002fe400078e00f2 */
[----:B------:R-:W2:Y:S04]  /*2040*/  LDG.E.128 R240, desc[UR4][R240.64] ;  /* 0x00000004f0f07981 */ /* 0x000ea8000c1e1d00 */
[----:B------:R-:W3:Y:S01]  /*2050*/  @P1 LDG.E.128 R156, desc[UR4][R246.64+0x10] ;  /* 0x00001004f69c1981 */ /* 0x000ee2000c1e1d00 */
[----:B------:R-:W-:Y:S02]  /*2060*/  @P1 MOV R152, R168 ;  /* 0x000000a800981202 */ /* 0x000fe40000000f00 */
[----:B------:R-:W-:Y:S02]  /*2070*/  @P1 MOV R153, R169 ;  /* 0x000000a900991202 */ /* 0x000fe40000000f00 */
[----:B------:R-:W-:-:S02]  /*2080*/  @P1 MOV R154, R170 ;  /* 0x000000aa009a1202 */ /* 0x000fc40000000f00 */
[----:B------:R-:W-:-:S06]  /*2090*/  @P1 MOV R155, R171 ;  /* 0x000000ab009b1202 */ /* 0x000fcc0000000f00 */
[----:B------:R0:W4:Y:S01]  /*20a0*/  @P1 LDG.E.128 R152, desc[UR4][R246.64] ;  /* 0x00000004f6981981 */ /* 0x000122000c1e1d00 */
[--C-:B--2---:R-:W-:Y:S02]  /*20b0*/  HADD2.F32 R4, -RZ, R240.reuse.H0_H0 ;  /* 0x200000f0ff047230 */ /* 0x104fe40000004100 */
[----:B0-----:R-:W-:Y:S02]  /*20c0*/  HADD2.F32 R246, -RZ, R243.H0_H0 ;  /* 0x200000f3fff67230 */ /* 0x001fe40000004100 */
[----:B------:R-:W-:Y:S02]  /*20d0*/  HADD2.F32 R247, -RZ, R241.H0_H0 ;  /* 0x200000f1fff77230 */ /* 0x000fe40000004100 */
[----:B------:R-:W-:Y:S02]  /*20e0*/  HADD2.F32 R243, -RZ, R243.H1_H1 ;  /* 0x300000f3fff37230 */ /* 0x000fe40000004100 */
[----:B------:R-:W-:Y:S01]  /*20f0*/  HADD2.F32 R244, -RZ, R240.H1_H1 ;  /* 0x300000f0fff47230 */ /* 0x000fe20000004100 */
[----:B------:R-:W-:Y:S01]  /*2100*/  MOV R240, R4 ;  /* 0x0000000400f07202 */ /* 0x000fe20000000f00 */
[--C-:B------:R-:W-:Y:S01]  /*2110*/  HADD2.F32 R5, -RZ, R242.reuse.H0_H0 ;  /* 0x200000f2ff057230 */ /* 0x100fe20000004100 */
[----:B---3--:R-:W-:Y:S01]  /*2120*/  @P1 MOV R174, R158 ;  /* 0x0000009e00ae1202 */ /* 0x008fe20000000f00 */
[----:B------:R-:W-:Y:S01]  /*2130*/  HADD2.F32 R4, -RZ, R242.H1_H1 ;  /* 0x300000f2ff047230 */ /* 0x000fe20000004100 */
[----:B------:R-:W-:Y:S01]  /*2140*/  MOV R242, R247 ;  /* 0x000000f700f27202 */ /* 0x000fe20000000f00 */
[----:B------:R-:W-:Y:S01]  /*2150*/  FMUL.FTZ R246, R246, R245 ;  /* 0x000000f5f6f67220 */ /* 0x000fe20000410000 */
[----:B------:R-:W-:Y:S01]  /*2160*/  @P1 MOV R175, R159 ;  /* 0x0000009f00af1202 */ /* 0x000fe20000000f00 */
[----:B------:R-:W-:-:S02]  /*2170*/  FMUL.FTZ R247, R243, R245 ;  /* 0x000000f5f3f77220 */ /* 0x000fc40000410000 */
[----:B------:R-:W-:Y:S02]  /*2180*/  @P2 FADD.FTZ R246, R246, R174 ;  /* 0x000000aef6f62221 */ /* 0x000fe40000010000 */
[----:B------:R-:W-:Y:S02]  /*2190*/  @P2 FADD.FTZ R247, R247, R175 ;  /* 0x000000aff7f72221 */ /* 0x000fe40000010000 */
[----:B------:R-:W0:Y:S01]  /*21a0*/  LDC.64 R174, c[0x0][0x238] ;  /* 0x00008e00ffae7b82 */ /* 0x000e220000000a00 */
[----:B------:R-:W-:Y:S01]  /*21b0*/  HADD2.F32 R241, -RZ, R241.H1_H1 ;  /* 0x300000f1fff17230 */ /* 0x000fe20000004100 */
[----:B----4-:R-:W-:-:S04]  /*21c0*/  @P1 MOV R168, R152 ;  /* 0x0000009800a81202 */ /* 0x010fc80000000f00 */
[----:B------:R-:W-:Y:S01]  /*21d0*/  MOV R243, R241 ;  /* 0x000000f100f37202 */ /* 0x000fe20000000f00 */
[----:B------:R-:W-:Y:S01]  /*21e0*/  FMUL.FTZ R241, R244, R245 ;  /* 0x000000f5f4f17220 */ /* 0x000fe20000410000 */
[----:B------:R-:W-:Y:S01]  /*21f0*/  @P1 MOV R169, R153 ;  /* 0x0000009900a91202 */ /* 0x000fe20000000f00 */
[-C--:B------:R-:W-:Y:S01]  /*2200*/  FMUL.FTZ R240, R240, R245.reuse ;  /* 0x000000f5f0f07220 */ /* 0x080fe20000410000 */
[-C--:B------:R-:W-:Y:S01]  /*2210*/  FMUL.FTZ R242, R242, R245.reuse ;  /* 0x000000f5f2f27220 */ /* 0x080fe20000410000 */
[-C--:B------:R-:W-:Y:S01]  /*2220*/  FMUL.FTZ R243, R243, R245.reuse ;  /* 0x000000f5f3f37220 */ /* 0x080fe20000410000 */
[-C--:B------:R-:W-:Y:S01]  /*2230*/  FMUL.FTZ R244, R5, R245.reuse ;  /* 0x000000f505f47220 */ /* 0x080fe20000410000 */
[----:B------:R-:W-:Y:S01]  /*2240*/  @P1 MOV R170, R154 ;  /* 0x0000009a00aa1202 */ /* 0x000fe20000000f00 */
[----:B------:R-:W-:Y:S01]  /*2250*/  FMUL.FTZ R245, R4, R245 ;  /* 0x000000f504f57220 */ /* 0x000fe20000410000 */
[----:B------:R-:W-:Y:S02]  /*2260*/  @P1 MOV R171, R155 ;  /* 0x0000009b00ab1202 */ /* 0x000fe40000000f00 */
[----:B------:R-:W-:-:S02]  /*2270*/  @P1 MOV R172, R156 ;  /* 0x0000009c00ac1202 */ /* 0x000fc40000000f00 */
[----:B------:R-:W-:Y:S01]  /*2280*/  @P1 MOV R173, R157 ;  /* 0x0000009d00ad1202 */ /* 0x000fe20000000f00 */
[----:B------:R-:W-:Y:S01]  /*2290*/  @P2 FADD.FTZ R240, R240, R168 ;  /* 0x000000a8f0f02221 */ /* 0x000fe20000010000 */
[----:B------:R-:W-:Y:S01]  /*22a0*/  @P2 FADD.FTZ R241, R241, R169 ;  /* 0x000000a9f1f12221 */ /* 0x000fe20000010000 */
[----:B------:R-:W-:Y:S01]  /*22b0*/  @P2 FADD.FTZ R242, R242, R170 ;  /* 0x000000aaf2f22221 */ /* 0x000fe20000010000 */
[----:B------:R-:W-:Y:S01]  /*22c0*/  @P2 FADD.FTZ R243, R243, R171 ;  /* 0x000000abf3f32221 */ /* 0x000fe20000010000 */
[----:B------:R-:W-:Y:S01]  /*22d0*/  @P2 FADD.FTZ R244, R244, R172 ;  /* 0x000000acf4f42221 */ /* 0x000fe20000010000 */
[----:B------:R-:W-:Y:S01]  /*22e0*/  @P2 FADD.FTZ R245, R245, R173 ;  /* 0x000000adf5f52221 */ /* 0x000fe20000010000 */
[----:B0-----:R-:W-:Y:S01]  /*22f0*/  IMAD.WIDE.U32 R168, R251, 0x20, R174 ;  /* 0x00000020fba87825 */ /* 0x001fe200078e00ae */
[----:B------:R0:W5:Y:S04]  /*2300*/  LDL.LU R5, [R1+0x44] ;  /* 0x0000440001057983 */ /* 0x0001680000300800 */
[----:B------:R-:W-:Y:S04]  /*2310*/  STG.E.128 desc[UR4][R168.64], R240 ;  /* 0x000000f0a8007986 */ /* 0x000fe8000c101d04 */
[----:B------:R1:W-:Y:S04]  /*2320*/  STG.E.128 desc[UR4][R168.64+0x10], R244 ;  /* 0x000010f4a8007986 */ /* 0x0003e8000c101d04 */
[----:B------:R0:W5:Y:S01]  /*2330*/  LDL.LU R4, [R1+0x40] ;  /* 0x0000400001047983 */ /* 0x0001620000300800 */
        /* <DEDUP_REMOVED lines=266> */
.L_x_50572:
[----:B-1----:R-:W-:Y:S01]  /*33e0*/  FADD.FTZ R168, R172, R168 ;  /* 0x000000a8aca87221 */ /* 0x002fe20000010000 */
[----:B------:R-:W2:Y:S04]  /*33f0*/  LDL R171, [R1+0x2c] ;  /* 0x00002c0001ab7983 */ /* 0x000ea80000100800 */
[----:B0-----:R-:W3:Y:S01]  /*3400*/  LDL R172, [R1+0x28] ;  /* 0x0000280001ac7983 */ /* 0x001ee20000100800 */
[----:B------:R-:W-:Y:S01]  /*3410*/  FMUL.FTZ R169, R170, R170 ;  /* 0x000000aaaaa97220 */ /* 0x000fe20000410000 */
[----:B------:R-:W-:Y:S02]  /*3420*/  FFMA.FTZ R168, R168, R173, UR7 ;  /* 0x00000007a8a87e23 */ /* 0x000fe400080100ad */
[----:B------:R-:W4:Y:S02]  /*3430*/  LDL R174, [R1+0x34] ;  /* 0x0000340001ae7983 */ /* 0x000f240000100800 */
[----:B------:R-:W-:-:S02]  /*3440*/  FSEL R169, R169, RZ, P3 ;  /* 0x000000ffa9a97208 */ /* 0x000fc40001800000 */
[----:B------:R-:W4:Y:S03]  /*3450*/  LDL R175, [R1+0x3c] ;  /* 0x00003c0001af7983 */ /* 0x000f260000100800 */
[----:B------:R-:W-:-:S06]  /*3460*/  FADD.FTZ R168, R168, R169 ;  /* 0x000000a9a8a87221 */ /* 0x000fcc0000010000 */
[----:B------:R-:W0:Y:S01]  /*3470*/  MUFU.RSQ R168, R168 ;  /* 0x000000a800a87308 */ /* 0x000e220000001400 */
[----:B------:R-:W-:-:S05]  /*3480*/  FSEL R169, R170, RZ, !P3 ;  /* 0x000000ffaaa97208 */ /* 0x000fca0005800000 */
[----:B------:R-:W-:-:S04]  /*3490*/  FADD.FTZ R166, R166, -R169 ;  /* 0x800000a9a6a67221 */ /* 0x000fc80000010000 */
[----:B0-----:R-:W-:Y:S01]  /*34a0*/  FMUL.FTZ R166, R168, R166 ;  /* 0x000000a6a8a67220 */ /* 0x001fe20000410000 */
[----:B------:R-:W-:-:S04]  /*34b0*/  FADD.FTZ R167, R167, -R169 ;  /* 0x800000a9a7a77221 */ /* 0x000fc80000010000 */
[----:B------:R-:W-:Y:S01]  /*34c0*/  FMUL.FTZ R167, R168, R167 ;  /* 0x000000a7a8a77220 */ /* 0x000fe20000410000 */
[----:B---3--:R-:W-:Y:S02]  /*34d0*/  FFMA.FTZ R166, R172, R166, R146 ;  /* 0x000000a6aca67223 */ /* 0x008fe40000010092 */
[----:B------:R-:W0:Y:S01]  /*34e0*/  @!P1 LDC.64 R172, c[0x0][0x250] ;  /* 0x00009400ffac9b82 */ /* 0x000e220000000a00 */
[----:B--2---:R-:W-:Y:S01]  /*34f0*/  FFMA.FTZ R167, R171, R167, R147 ;  /* 0x000000a7aba77223 */ /* 0x004fe20000010093 */
[----:B0-----:R-:W-:-:S05]  /*3500*/  @!P1 IMAD.WIDE R172, R0, 0x4, R172 ;  /* 0x0000000400ac9825 */ /* 0x001fca00078e02ac */
[----:B------:R0:W-:Y:S02]  /*3510*/  @!P1 STG.E desc[UR4][R172.64], R170 ;  /* 0x000000aaac009986 */ /* 0x0001e4000c101904 */
[----:B0-----:R-:W0:Y:S01]  /*3520*/  @!P1 LDC.64 R170, c[0x0][0x258] ;  /* 0x00009600ffaa9b82 */ /* 0x001e220000000a00 */
[----:B------:R-:W-:Y:S01]  /*3530*/  F2FP.F16.F32.PACK_AB R167, R167, R166 ;  /* 0x000000a6a7a7723e */ /* 0x000fe200000000ff */
[----:B------:R-:W2:Y:S04]  /*3540*/  LDL R173, [R1+0x20] ;  /* 0x0000200001ad7983 */ /* 0x000ea80000100800 */
[----:B------:R-:W3:Y:S04]  /*3550*/  LDL R166, [R1+0x24] ;  /* 0x0000240001a67983 */ /* 0x000ee80000100800 */
[----:B------:R-:W3:Y:S01]  /*3560*/  LDL R172, [R1+0x38] ;  /* 0x0000380001ac7983 */ /* 0x000ee20000100800 */
[----:B0-----:R-:W-:-:S05]  /*3570*/  @!P1 IMAD.WIDE R170, R0, 0x4, R170 ;  /* 0x0000000400aa9825 */ /* 0x001fca00078e02aa */
[----:B------:R0:W-:Y:S04]  /*3580*/  @!P1 STG.E desc[UR4][R170.64], R168 ;  /* 0x000000a8aa009986 */ /* 0x0001e8000c101904 */
[----:B0-----:R-:W3:Y:S01]  /*3590*/  LDL R171, [R1+0x30] ;  /* 0x0000300001ab7983 */ /* 0x001ee20000100800 */
        /* <DEDUP_REMOVED lines=9> */
[----:B------:R-:W-:-:S02]  /*3630*/  FADD.FTZ R163, R163, -R169 ;  /* 0x800000a9a3a37221 */ /* 0x000fc40000010000 */
[----:B----4-:R-:W-:Y:S01]  /*3640*/  FFMA.FTZ R161, R174, R161, R149 ;  /* 0x000000a1aea17223 */ /* 0x010fe20000010095 */
[C---:B------:R-:W-:Y:S01]  /*3650*/  FMUL.FTZ R162, R168.reuse, R162 ;  /* 0x000000a2a8a27220 */ /* 0x040fe20000410000 */
[----:B------:R-:W-:Y:S01]  /*3660*/  FMUL.FTZ R163, R168, R163 ;  /* 0x000000a3a8a37220 */ /* 0x000fe20000410000 */
[----:B------:R-:W-:-:S03]  /*3670*/  FADD.FTZ R193, R193, -R169 ;  /* 0x800000a9c1c17221 */ /* 0x000fc60000010000 */
        /* <DEDUP_REMOVED lines=25> */
[----:B------:R-:W-:Y:S01]  /*3810*/  MOV R192, R185 ;  /* 0x000000b900c07202 */ /* 0x000fe20000000f00 */
[----:B------:R-:W-:Y:S01]  /*3820*/  FADD.FTZ R170, R208, -R169 ;  /* 0x800000a9d0aa7221 */ /* 0x000fe20000010000 */
[----:B------:R-:W-:-:S02]  /*3830*/  MOV R208, R194 ;  /* 0x000000c200d07202 */ /* 0x000fc40000000f00 */
[----:B------:R-:W-:Y:S01]  /*3840*/  MOV R194, R177 ;  /* 0x000000b100c27202 */ /* 0x000fe20000000f00 */
[--C-:B------:R-:W-:Y:S01]  /*3850*/  FADD.FTZ R185, R223, -R169.reuse ;  /* 0x800000a9dfb97221 */ /* 0x100fe20000010000 */
[----:B------:R-:W-:Y:S01]  /*3860*/  FADD.FTZ R177, R215, -R169 ;  /* 0x800000a9d7b17221 */ /* 0x000fe20000010000 */
[----:B--2---:R-:W-:Y:S01]  /*3870*/  FFMA.FTZ R164, R173, R164, R144 ;  /* 0x000000a4ada47223 */ /* 0x004fe20000010090 */
[----:B---3--:R-:W-:Y:S01]  /*3880*/  FFMA.FTZ R165, R166, R165, R145 ;  /* 0x000000a5a6a57223 */ /* 0x008fe20000010091 */
[----:B------:R-:W-:-:S04]  /*3890*/  FFMA.FTZ R162, R172, R162, R150 ;  /* 0x000000a2aca27223 */ /* 0x000fc80000010096 */
[----:B------:R-:W-:Y:S01]  /*38a0*/  F2FP.F16.F32.PACK_AB R166, R165, R164 ;  /* 0x000000a4a5a6723e */ /* 0x000fe200000000ff */
[--C-:B------:R-:W-:Y:S01]  /*38b0*/  FADD.FTZ R173, R211, -R169.reuse ;  /* 0x800000a9d3ad7221 */ /* 0x100fe20000010000 */
[----:B------:R-:W-:Y:S02]  /*38c0*/  F2FP.F16.F32.PACK_AB R165, R163, R162 ;  /* 0x000000a2a3a5723e */ /* 0x000fe400000000ff */
[----:B------:R-:W-:Y:S02]  /*38d0*/  MOV R211, R198 ;  /* 0x000000c600d37202 */ /* 0x000fe40000000f00 */
[----:B------:R-:W-:Y:S02]  /*38e0*/  MOV R198, R188 ;  /* 0x000000bc00c67202 */ /* 0x000fe40000000f00 */
[----:B------:R-:W-:Y:S01]  /*38f0*/  MOV R188, R178 ;  /* 0x000000b200bc7202 */ /* 0x000fe20000000f00 */
[--C-:B------:R-:W-:Y:S01]  /*3900*/  FADD.FTZ R178, R216, -R169.reuse ;  /* 0x800000a9d8b27221 */ /* 0x100fe20000010000 */
[----:B------:R-:W-:Y:S01]  /*3910*/  FADD.FTZ R163, R203, -R169 ;  /* 0x800000a9cba37221 */ /* 0x000fe20000010000 */
[----:B------:R-:W-:-:S05]  /*3920*/  FFMA.FTZ R160, R171, R160, R148 ;  /* 0x000000a0aba07223 */ /* 0x000fca0000010094 */
[----:B------:R-:W-:Y:S02]  /*3930*/  F2FP.F16.F32.PACK_AB R164, R161, R160 ;  /* 0x000000a0a1a4723e */ /* 0x000fe400000000ff */
[----:B------:R-:W-:Y:S01]  /*3940*/  LEA R160, P1, R2, UR12, 0x4 ;  /* 0x0000000c02a07c11 */ /* 0x000fe2000f8220ff */
[----:B------:R-:W-:-:S03]  /*3950*/  FADD.FTZ R171, R209, -R169 ;  /* 0x800000a9d1ab7221 */ /* 0x000fc60000010000 */
[----:B------:R-:W-:Y:S02]  /*3960*/  LEA.HI.X R161, R2, UR13, RZ, 0x4, P1 ;  /* 0x0000000d02a17c11 */ /* 0x000fe400088f24ff */
[----:B------:R-:W-:Y:S02]  /*3970*/  MOV R209, R193 ;  /* 0x000000c100d17202 */ /* 0x000fe40000000f00 */
[----:B------:R-:W-:Y:S01]  /*3980*/  MOV R193, R175 ;  /* 0x000000af00c17202 */ /* 0x000fe20000000f00 */
[----:B------:R0:W-:Y:S01]  /*3990*/  STG.E.128 desc[UR4][R160.64], R164 ;  /* 0x000000a4a0007986 */ /* 0x0001e2000c101d04 */
[--C-:B------:R-:W-:Y:S01]  /*39a0*/  FADD.FTZ R175, R213, -R169.reuse ;  /* 0x800000a9d5af7221 */ /* 0x100fe20000010000 */
[--C-:B------:R-:W-:Y:S01]  /*39b0*/  FADD.FTZ R203, R241, -R169.reuse ;  /* 0x800000a9f1cb7221 */ /* 0x100fe20000010000 */
[C---:B------:R-:W-:Y:S02]  /*39c0*/  FMUL.FTZ R244, R168.reuse, R178 ;  /* 0x000000b2a8f47220 */ /* 0x040fe40000410000 */
[----:B------:R-:W-:Y:S01]  /*39d0*/  FMUL.FTZ R241, R168, R175 ;  /* 0x000000afa8f17220 */ /* 0x000fe20000410000 */
[----:B------:R-:W2:Y:S04]  /*39e0*/  LDL R178, [R1+0x10] ;  /* 0x0000100001b27983 */ /* 0x000ea80000100800 */
[----:B------:R-:W3:Y:S01]  /*39f0*/  LDL R175, [R1+0x1c] ;  /* 0x00001c0001af7983 */ /* 0x000ee20000100800 */
[----:B0-----:R-:W-:Y:S01]  /*3a00*/  FADD.FTZ R160, R200, -R169 ;  /* 0x800000a9c8a07221 */ /* 0x001fe20000010000 */
[----:B------:R-:W-:-:S02]  /*3a10*/  MOV R200, R190 ;  /* 0x000000be00c87202 */ /* 0x000fc40000000f00 */
[----:B------:R-:W-:Y:S01]  /*3a20*/  MOV R190, R181 ;  /* 0x000000b500be7202 */ /* 0x000fe20000000f00 */
[--C-:B------:R-:W-:Y:S01]  /*3a30*/  FADD.FTZ R181, R219, -R169.reuse ;  /* 0x800000a9dbb57221 */ /* 0x100fe20000010000 */
[--C-:B------:R-:W-:Y:S01]  /*3a40*/  FADD.FTZ R219, R245, -R169.reuse ;  /* 0x800000a9f5db7221 */ /* 0x100fe20000010000 */
[----:B------:R-:W-:Y:S02]  /*3a50*/  FMUL.FTZ R245, R168, R173 ;  /* 0x000000ada8f57220 */ /* 0x000fe40000410000 */
[----:B------:R-:W4:Y:S01]  /*3a60*/  LDL R173, [R1+0x14] ;  /* 0x0000140001ad7983 */ /* 0x000f220000100800 */
[--C-:B------:R-:W-:Y:S01]  /*3a70*/  FADD.FTZ R172, R210, -R169.reuse ;  /* 0x800000a9d2ac7221 */ /* 0x100fe20000010000 */
[----:B------:R-:W-:Y:S01]  /*3a80*/  MOV R210, R196 ;  /* 0x000000c400d27202 */ /* 0x000fe20000000f00 */
[--C-:B------:R-:W-:Y:S01]  /*3a90*/  FADD.FTZ R166, R206, -R169.reuse ;  /* 0x800000a9cea67221 */ /* 0x100fe20000010000 */
[----:B------:R-:W-:Y:S01]  /*3aa0*/  MOV R196, R186 ;  /* 0x000000ba00c47202 */ /* 0x000fe20000000f00 */
[----:B------:R-:W-:Y:S01]  /*3ab0*/  FADD.FTZ R167, R207, -R169 ;  /* 0x800000a9cfa77221 */ /* 0x000fe20000010000 */
[----:B------:R-:W-:-:S02]  /*3ac0*/  MOV R206, R197 ;  /* 0x000000c500ce7202 */ /* 0x000fc40000000f00 */
[----:B------:R-:W-:Y:S02]  /*3ad0*/  MOV R186, R184 ;  /* 0x000000b800ba7202 */ /* 0x000fe40000000f00 */
[----:B------:R-:W-:Y:S02]  /*3ae0*/  MOV R207, R195 ;  /* 0x000000c300cf7202 */ /* 0x000fe40000000f00 */
[----:B------:R-:W-:Y:S02]  /*3af0*/  MOV R197, R187 ;  /* 0x000000bb00c57202 */ /* 0x000fe40000000f00 */
[----:B------:R-:W-:Y:S02]  /*3b00*/  MOV R187, R179 ;  /* 0x000000b300bb7202 */ /* 0x000fe40000000f00 */
[----:B------:R-:W-:Y:S01]  /*3b10*/  MOV R195, R176 ;  /* 0x000000b000c37202 */ /* 0x000fe20000000f00 */
[--C-:B------:R-:W-:Y:S01]  /*3b20*/  FADD.FTZ R176, R214, -R169.reuse ;  /* 0x800000a9d6b07221 */ /* 0x100fe20000010000 */
[--C-:B------:R-:W-:Y:S01]  /*3b30*/  FADD.FTZ R2, R199, -R169.reuse ;  /* 0x800000a9c7027221 */ /* 0x100fe20000010000 */
[----:B------:R-:W-:Y:S01]  /*3b40*/  MOV R214, R186 ;  /* 0x000000ba00d67202 */ /* 0x000fe20000000f00 */
[----:B------:R-:W-:Y:S01]  /*3b50*/  FADD.FTZ R186, R224, -R169 ;  /* 0x800000a9e0ba7221 */ /* 0x000fe20000010000 */
[----:B------:R-:W-:-:S02]  /*3b60*/  MOV R199, R189 ;  /* 0x000000bd00c77202 */ /* 0x000fc40000000f00 */
[----:B------:R-:W-:Y:S02]  /*3b70*/  MOV R189, R182 ;  /* 0x000000b600bd7202 */ /* 0x000fe40000000f00 */
[----:B------:R-:W-:Y:S01]  /*3b80*/  MOV R224, R187 ;  /* 0x000000bb00e07202 */ /* 0x000fe20000000f00 */
[--C-:B------:R-:W-:Y:S01]  /*3b90*/  FADD.FTZ R187, R225, -R169.reuse ;  /* 0x800000a9e1bb7221 */ /* 0x100fe20000010000 */
[--C-:B------:R-:W-:Y:S01]  /*3ba0*/  FADD.FTZ R161, R201, -R169.reuse ;  /* 0x800000a9c9a17221 */ /* 0x100fe20000010000 */
[----:B------:R-:W-:Y:S01]  /*3bb0*/  MOV R225, R188 ;  /* 0x000000bc00e17202 */ /* 0x000fe20000000f00 */
[--C-:B------:R-:W-:Y:S01]  /*3bc0*/  FADD.FTZ R188, R226, -R169.reuse ;  /* 0x800000a9e2bc7221 */ /* 0x100fe20000010000 */
[----:B------:R-:W-:Y:S02]  /*3bd0*/  MOV R201, R191 ;  /* 0x000000bf00c97202 */ /* 0x000fe40000000f00 */
        /* <DEDUP_REMOVED lines=17> */
[----:B------:R-:W-:Y:S01]  /*3cf0*/  FMUL.FTZ R247, R168, R230 ;  /* 0x000000e6a8f77220 */ /* 0x000fe20000410000 */
[--C-:B------:R-:W-:Y:S01]  /*3d00*/  FADD.FTZ R164, R204, -R169.reuse ;  /* 0x800000a9cca47221 */ /* 0x100fe20000010000 */
[----:B------:R-:W-:Y:S01]  /*3d10*/  MOV R215, R196 ;  /* 0x000000c400d77202 */ /* 0x000fe20000000f00 */
[C---:B------:R-:W-:Y:S01]  /*3d20*/  FMUL.FTZ R230, R168.reuse, R226 ;  /* 0x000000e2a8e67220 */ /* 0x040fe20000410000 */
[----:B------:R-:W-:Y:S01]  /*3d30*/  FMUL.FTZ R239, R168, R176 ;  /* 0x000000b0a8ef7220 */ /* 0x000fe20000410000 */
[--C-:B------:R-:W-:Y:S01]  /*3d40*/  FADD.FTZ R162, R202, -R169.reuse ;  /* 0x800000a9caa27221 */ /* 0x100fe20000010000 */
[--C-:B------:R-:W-:Y:S01]  /*3d50*/  FADD.FTZ R196, R234, -R169.reuse ;  /* 0x800000a9eac47221 */ /* 0x100fe20000010000 */
[--C-:B------:R-:W-:Y:S01]  /*3d60*/  FADD.FTZ R204, R242, -R169.reuse ;  /* 0x800000a9f2cc7221 */ /* 0x100fe20000010000 */
[----:B------:R-:W4:Y:S01]  /*3d70*/  LDL R176, [R1+0x18] ;  /* 0x0000180001b07983 */ /* 0x000f220000100800 */
[--C-:B------:R-:W-:Y:S01]  /*3d80*/  FADD.FTZ R195, R233, -R169.reuse ;  /* 0x800000a9e9c37221 */ /* 0x100fe20000010000 */
[--C-:B------:R-:W-:Y:S01]  /*3d90*/  FADD.FTZ R202, R240, -R169.reuse ;  /* 0x800000a9f0ca7221 */ /* 0x100fe20000010000 */
[C---:B------:R-:W-:Y:S01]  /*3da0*/  FMUL.FTZ R233, R168.reuse, R232 ;  /* 0x000000e8a8e97220 */ /* 0x040fe20000410000 */
[C---:B------:R-:W-:Y:S01]  /*3db0*/  FMUL.FTZ R240, R168.reuse, R180 ;  /* 0x000000b4a8f07220 */ /* 0x040fe20000410000 */
[C---:B------:R-:W-:Y:S01]  /*3dc0*/  FMUL.FTZ R232, R168.reuse, R167 ;  /* 0x000000a7a8e87220 */ /* 0x040fe20000410000 */
[C---:B------:R-:W-:Y:S01]  /*3dd0*/  FMUL.FTZ R180, R168.reuse, R188 ;  /* 0x000000bca8b47220 */ /* 0x040fe20000410000 */
[----:B------:R-:W-:Y:S01]  /*3de0*/  FMUL.FTZ R188, R168, R196 ;  /* 0x000000c4a8bc7220 */ /* 0x000fe20000410000 */
[----:B------:R-:W-:Y:S01]  /*3df0*/  FFMA.FTZ R167, R70, R230, R138 ;  /* 0x000000e646a77223 */ /* 0x000fe2000001008a */
[C---:B------:R-:W-:Y:S01]  /*3e00*/  FMUL.FTZ R196, R168.reuse, R204 ;  /* 0x000000cca8c47220 */ /* 0x040fe20000410000 */
[----:B------:R-:W4:Y:S04]  /*3e10*/  LDL.LU R230, [R1+0x8] ;  /* 0x0000080001e67983 */ /* 0x000f280000300800 */
[----:B------:R-:W4:Y:S01]  /*3e20*/  LDL.LU R204, [R1+0x4] ;  /* 0x0000040001cc7983 */ /* 0x000f220000300800 */
[--C-:B------:R-:W-:Y:S01]  /*3e30*/  FADD.FTZ R179, R217, -R169.reuse ;  /* 0x800000a9d9b37221 */ /* 0x100fe20000010000 */
[----:B------:R-:W-:Y:S01]  /*3e40*/  MOV R217, R199 ;  /* 0x000000c700d97202 */ /* 0x000fe20000000f00 */
[----:B------:R-:W-:Y:S01]  /*3e50*/  FADD.FTZ R199, R237, -R169 ;  /* 0x800000a9edc77221 */ /* 0x000fe20000010000 */
[C---:B------:R-:W-:Y:S01]  /*3e60*/  FMUL.FTZ R237, R168.reuse, R186 ;  /* 0x000000baa8ed7220 */ /* 0x040fe20000410000 */
[C---:B------:R-:W-:Y:S01]  /*3e70*/  FMUL.FTZ R186, R168.reuse, R194 ;  /* 0x000000c2a8ba7220 */ /* 0x040fe20000410000 */
[----:B------:R-:W-:-:S02]  /*3e80*/  FMUL.FTZ R194, R168, R202 ;  /* 0x000000caa8c27220 */ /* 0x000fc40000410000 */
[----:B------:R-:W4:Y:S01]  /*3e90*/  LDL.LU R202, [R1] ;  /* 0x0000000001ca7983 */ /* 0x000f220000300800 */
[--C-:B------:R-:W-:Y:S01]  /*3ea0*/  FADD.FTZ R182, R220, -R169.reuse ;  /* 0x800000a9dcb67221 */ /* 0x100fe20000010000 */
[----:B------:R-:W-:Y:S01]  /*3eb0*/  MOV R220, R183 ;  /* 0x000000b700dc7202 */ /* 0x000fe20000000f00 */
[--C-:B------:R-:W-:Y:S01]  /*3ec0*/  FADD.FTZ R174, R212, -R169.reuse ;  /* 0x800000a9d4ae7221 */ /* 0x100fe20000010000 */
[--C-:B------:R-:W-:Y:S01]  /*3ed0*/  FADD.FTZ R184, R222, -R169.reuse ;  /* 0x800000a9deb87221 */ /* 0x100fe20000010000 */
[C---:B------:R-:W-:Y:S01]  /*3ee0*/  FMUL.FTZ R234, R168.reuse, R231 ;  /* 0x000000e7a8ea7220 */ /* 0x040fe20000410000 */
[--C-:B------:R-:W-:Y:S01]  /*3ef0*/  FADD.FTZ R165, R205, -R169.reuse ;  /* 0x800000a9cda57221 */ /* 0x100fe20000010000 */
[--C-:B------:R-:W-:Y:S01]  /*3f00*/  FADD.FTZ R183, R221, -R169.reuse ;  /* 0x800000a9ddb77221 */ /* 0x100fe20000010000 */
[----:B------:R-:W-:Y:S01]  /*3f10*/  MOV R222, R200 ;  /* 0x000000c800de7202 */ /* 0x000fe20000000f00 */
[C---:B------:R-:W-:Y:S01]  /*3f20*/  FMUL.FTZ R231, R168.reuse, R225 ;  /* 0x000000e1a8e77220 */ /* 0x040fe20000410000 */
[----:B------:R-:W-:Y:S01]  /*3f30*/  MOV R216, R198 ;  /* 0x000000c600d87202 */ /* 0x000fe20000000f00 */
[----:B------:R-:W-:Y:S01]  /*3f40*/  FMUL.FTZ R170, R168, R170 ;  /* 0x000000aaa8aa7220 */ /* 0x000fe20000410000 */
[----:B------:R-:W-:Y:S01]  /*3f50*/  MOV R212, R197 ;  /* 0x000000c500d47202 */ /* 0x000fe20000000f00 */
        /* <DEDUP_REMOVED lines=13> */
[----:B------:R-:W-:Y:S01]  /*4030*/  MOV R172, R170 ;  /* 0x000000aa00ac7202 */ /* 0x000fe20000000f00 */
[C---:B------:R-:W-:Y:S01]  /*4040*/  FMUL.FTZ R222, R168.reuse, R222 ;  /* 0x000000dea8de7220 */ /* 0x040fe20000410000 */
[----:B------:R-:W-:Y:S01]  /*4050*/  MOV R177, R234 ;  /* 0x000000ea00b17202 */ /* 0x000fe20000000f00 */
[C---:B------:R-:W-:Y:S01]  /*4060*/  FMUL.FTZ R223, R168.reuse, R223 ;  /* 0x000000dfa8df7220 */ /* 0x040fe20000410000 */
[----:B------:R-:W-:Y:S01]  /*4070*/  MOV R179, R233 ;  /* 0x000000e900b37202 */ /* 0x000fe20000000f00 */
[----:B------:R-:W-:Y:S01]  /*4080*/  FMUL.FTZ R226, R168, R166 ;  /* 0x000000a6a8e27220 */ /* 0x000fe20000410000 */
[----:B------:R-:W-:Y:S01]  /*4090*/  FFMA.FTZ R166, R68, R228, R136 ;  /* 0x000000e444a67223 */ /* 0x000fe20000010088 */
[----:B------:R-:W-:-:S02]  /*40a0*/  F2FP.F16.F32.PACK_AB R167, R164, R167 ;  /* 0x000000a7a4a7723e */ /* 0x000fc400000000ff */
[----:B------:R-:W-:Y:S01]  /*40b0*/  MOV R228, R172 ;  /* 0x000000ac00e47202 */ /* 0x000fe20000000f00 */
        /* <DEDUP_REMOVED lines=20> */
[C---:B------:R-:W-:Y:S01]  /*4200*/  FMUL.FTZ R206, R168.reuse, R206 ;  /* 0x000000cea8ce7220 */ /* 0x040fe20000410000 */
[----:B------:R-:W-:Y:S01]  /*4210*/  MOV R218, R174 ;  /* 0x000000ae00da7202 */ /* 0x000fe20000000f00 */
        /* <DEDUP_REMOVED lines=10> */
[----:B------:R-:W-:Y:S01]  /*42c0*/  FFMA.FTZ R201, R53, R206, R121 ;  /* 0x000000ce35c97223 */ /* 0x000fe20000010079 */
[----:B------:R-:W-:Y:S01]  /*42d0*/  F2FP.F16.F32.PACK_AB R174, R217, R174 ;  /* 0x000000aed9ae723e */ /* 0x000fe200000000ff */
        /* <DEDUP_REMOVED lines=20> */
[----:B------:R-:W-:-:S02]  /*4420*/  FFMA.FTZ R218, R41, R218, R109 ;  /* 0x000000da29da7223 */ /* 0x000fc4000001006d */
        /* <DEDUP_REMOVED lines=29> */
[----:B--2---:R-:W-:Y:S01]  /*4600*/  FFMA.FTZ R164, R178, R179, R140 ;  /* 0x000000b3b2a47223 */ /* 0x004fe2000001008c */
[----:B---3--:R-:W-:Y:S01]  /*4610*/  FFMA.FTZ R224, R175, R224, R143 ;  /* 0x000000e0afe07223 */ /* 0x008fe2000001008f */
[----:B------:R-:W-:-:S05]  /*4620*/  FFMA.FTZ R175, R62, R222, R130 ;  /* 0x000000de3eaf7223 */ /* 0x000fca0000010082 */
[----:B------:R-:W-:Y:S01]  /*4630*/  F2FP.F16.F32.PACK_AB R175, R172, R175 ;  /* 0x000000afacaf723e */ /* 0x000fe200000000ff */
[----:B------:R-:W-:Y:S01]  /*4640*/  FFMA.FTZ R172, R64, R214, R132 ;  /* 0x000000d640ac7223 */ /* 0x000fe20000010084 */
[----:B----4-:R-:W-:-:S05]  /*4650*/  FFMA.FTZ R173, R173, R177, R141 ;  /* 0x000000b1adad7223 */ /* 0x010fca000001008d */
[----:B------:R-:W-:Y:S01]  /*4660*/  F2FP.F16.F32.PACK_AB R164, R173, R164 ;  /* 0x000000a4ada4723e */ /* 0x000fe200000000ff */
[----:B------:R-:W-:Y:S02]  /*4670*/  FFMA.FTZ R173, R66, R215, R134 ;  /* 0x000000d742ad7223 */ /* 0x000fe40000010086 */
[----:B------:R-:W0:Y:S01]  /*4680*/  LDC.64 R214, c[0x0][0x2b8] ;  /* 0x0000ae00ffd67b82 */ /* 0x000e220000000a00 */
[----:B------:R-:W-:Y:S01]  /*4690*/  FFMA.FTZ R177, R58, R208, R126 ;  /* 0x000000d03ab17223 */ /* 0x000fe2000001007e */
[----:B------:R-:W-:Y:S01]  /*46a0*/  FFMA.FTZ R178, R52, R210, R120 ;  /* 0x000000d234b27223 */ /* 0x000fe20000010078 */
[----:B------:R-:W-:Y:S01]  /*46b0*/  FFMA.FTZ R179, R54, R211, R122 ;  /* 0x000000d336b37223 */ /* 0x000fe2000001007a */
[----:B------:R-:W-:Y:S02]  /*46c0*/  F2FP.F16.F32.PACK_AB R173, R212, R173 ;  /* 0x000000add4ad723e */ /* 0x000fe400000000ff */
[----:B------:R-:W-:Y:S02]  /*46d0*/  F2FP.F16.F32.PACK_AB R172, R213, R172 ;  /* 0x000000acd5ac723e */ /* 0x000fe400000000ff */
[----:B------:R-:W-:Y:S01]  /*46e0*/  F2FP.F16.F32.PACK_AB R178, R201, R178 ;  /* 0x000000b2c9b2723e */ /* 0x000fe200000000ff */
[----:B------:R-:W-:-:S05]  /*46f0*/  FFMA.FTZ R201, R49, R161, R117 ;  /* 0x000000a131c97223 */ /* 0x000fca0000010075 */
[----:B------:R-:W-:Y:S01]  /*4700*/  F2FP.F16.F32.PACK_AB R160, R201, R160 ;  /* 0x000000a0c9a0723e */ /* 0x000fe200000000ff */
[----:B0-----:R-:W-:-:S04]  /*4710*/  IMAD.WIDE.U32 R216, R252, 0x10, R214 ;  /* 0x00000010fcd87825 */ /* 0x001fc800078e00d6 */
[----:B------:R-:W-:Y:S01]  /*4720*/  FFMA.FTZ R165, R176, R247, R142 ;  /* 0x000000f7b0a57223 */ /* 0x000fe2000001008e */
[----:B------:R-:W-:Y:S01]  /*4730*/  FFMA.FTZ R176, R55, R2, R123 ;  /* 0x0000000237b07223 */ /* 0x000fe2000001007b */
[----:B------:R-:W-:-:S03]  /*4740*/  FFMA.FTZ R2, R59, R207, R127 ;  /* 0x000000cf3b027223 */ /* 0x000fc6000001007f */
[----:B------:R-:W-:Y:S01]  /*4750*/  F2FP.F16.F32.PACK_AB R165, R224, R165 ;  /* 0x000000a5e0a5723e */ /* 0x000fe200000000ff */
[----:B------:R-:W-:-:S04]  /*4760*/  IMAD.WIDE.U32 R206, R230, 0x10, R214 ;  /* 0x00000010e6ce7825 */ /* 0x000fc800078e00d6 */
[----:B------:R-:W-:Y:S01]  /*4770*/  IMAD.WIDE.U32 R210, R204, 0x10, R214 ;  /* 0x00000010ccd27825 */ /* 0x000fe200078e00d6 */
[----:B------:R-:W-:Y:S01]  /*4780*/  F2FP.F16.F32.PACK_AB R179, R176, R179 ;  /* 0x000000b3b0b3723e */ /* 0x000fe200000000ff */
[----:B------:R0:W-:Y:S01]  /*4790*/  STG.E.128 desc[UR4][R206.64], R164 ;  /* 0x000000a4ce007986 */ /* 0x0001e2000c101d04 */
[----:B------:R-:W-:Y:S01]  /*47a0*/  F2FP.F16.F32.PACK_AB R177, R2, R177 ;  /* 0x000000b102b1723e */ /* 0x000fe200000000ff */
[----:B------:R-:W-:Y:S01]  /*47b0*/  FFMA.FTZ R176, R57, R209, R125 ;  /* 0x000000d139b07223 */ /* 0x000fe2000001007d */
[----:B------:R-:W-:Y:S01]  /*47c0*/  FFMA.FTZ R2, R50, R162, R118 ;  /* 0x000000a232027223 */ /* 0x000fe20000010076 */
[----:B------:R1:W-:Y:S01]  /*47d0*/  STG.E.128 desc[UR4][R210.64], R172 ;  /* 0x000000acd2007986 */ /* 0x0003e2000c101d04 */
[----:B------:R-:W-:Y:S01]  /*47e0*/  FFMA.FTZ R162, R44, R220, R112 ;  /* 0x000000dc2ca27223 */ /* 0x000fe20000010070 */
[----:B------:R-:W-:Y:S01]  /*47f0*/  IMAD.WIDE.U32 R212, R202, 0x10, R214 ;  /* 0x00000010cad47825 */ /* 0x000fe200078e00d6 */
[----:B------:R-:W-:-:S03]  /*4800*/  F2FP.F16.F32.PACK_AB R176, R176, R169 ;  /* 0x000000a9b0b0723e */ /* 0x000fc600000000ff */
[----:B------:R-:W-:Y:S01]  /*4810*/  FFMA.FTZ R169, R40, R228, R108 ;  /* 0x000000e428a97223 */ /* 0x000fe2000001006c */
[----:B------:R-:W-:Y:S02]  /*4820*/  F2FP.F16.F32.PACK_AB R161, R203, R2 ;  /* 0x00000002cba1723e */ /* 0x000fe400000000ff */
[----:B------:R-:W-:Y:S01]  /*4830*/  F2FP.F16.F32.PACK_AB R162, R225, R162 ;  /* 0x000000a2e1a2723e */ /* 0x000fe200000000ff */
[----:B0-----:R-:W-:Y:S01]  /*4840*/  FFMA.FTZ R167, R30, R170, R98 ;  /* 0x000000aa1ea77223 */ /* 0x001fe20000010062 */
[----:B------:R-:W-:Y:S01]  /*4850*/  FFMA.FTZ R170, R23, R185, R91 ;  /* 0x000000b917aa7223 */ /* 0x000fe2000001005b */
[----:B-1----:R-:W-:Y:S01]  /*4860*/  FFMA.FTZ R175, R22, R184, R90 ;  /* 0x000000b816af7223 */ /* 0x002fe2000001005a */
[----:B------:R-:W-:Y:S01]  /*4870*/  FFMA.FTZ R164, R31, R171, R99 ;  /* 0x000000ab1fa47223 */ /* 0x000fe20000010063 */
[----:B------:R-:W-:-:S03]  /*4880*/  FFMA.FTZ R173, R26, R180, R94 ;  /* 0x000000b41aad7223 */ /* 0x000fc6000001005e */
[----:B------:R-:W-:Y:S01]  /*4890*/  F2FP.F16.F32.PACK_AB R175, R170, R175 ;  /* 0x000000afaaaf723e */ /* 0x000fe200000000ff */
[----:B------:R-:W-:Y:S02]  /*48a0*/  FFMA.FTZ R170, R27, R181, R95 ;  /* 0x000000b51baa7223 */ /* 0x000fe4000001005f */
[----:B------:R-:W0:Y:S01]  /*48b0*/  LDC.64 R180, c[0x0][0x210] ;  /* 0x00008400ffb47b82 */ /* 0x000e220000000a00 */
[----:B------:R-:W-:Y:S01]  /*48c0*/  STG.E.128 desc[UR4][R212.64], R176 ;  /* 0x000000b0d4007986 */ /* 0x000fe2000c101d04 */
[----:B------:R-:W-:Y:S01]  /*48d0*/  F2FP.F16.F32.PACK_AB R167, R164, R167 ;  /* 0x000000a7a4a7723e */ /* 0x000fe200000000ff */
[----:B------:R-:W-:Y:S02]  /*48e0*/  FFMA.FTZ R164, R32, R244, R100 ;  /* 0x000000f420a47223 */ /* 0x000fe40000010064 */
[----:B------:R1:W-:Y:S01]  /*48f0*/  STG.E.128 desc[UR4][R216.64], R160 ;  /* 0x000000a0d8007986 */ /* 0x0003e2000c101d04 */
[----:B------:R-:W-:Y:S01]  /*4900*/  FFMA.FTZ R220, R37, R241, R105 ;  /* 0x000000f125dc7223 */ /* 0x000fe20000010069 */
[----:B------:R-:W-:Y:S01]  /*4910*/  FFMA.FTZ R165, R34, R240, R102 ;  /* 0x000000f022a57223 */ /* 0x000fe20000010066 */
[----:B------:R-:W-:Y:S01]  /*4920*/  FFMA.FTZ R166, R28, R235, R96 ;  /* 0x000000eb1ca67223 */ /* 0x000fe20000010060 */
[----:B------:R-:W-:Y:S01]  /*4930*/  FFMA.FTZ R174, R20, R182, R88 ;  /* 0x000000b614ae7223 */ /* 0x000fe20000010058 */
[----:B------:R-:W-:Y:S01]  /*4940*/  FFMA.FTZ R172, R24, R237, R92 ;  /* 0x000000ed18ac7223 */ /* 0x000fe2000001005c */
[----:B------:R-:W-:Y:S01]  /*4950*/  FFMA.FTZ R171, R14, R192, R82 ;  /* 0x000000c00eab7223 */ /* 0x000fe20000010052 */
[----:B------:R-:W-:Y:S01]  /*4960*/  IMAD.WIDE.U32 R202, R250, 0x10, R214 ;  /* 0x00000010faca7825 */ /* 0x000fe200078e00d6 */
[----:B-1----:R-:W-:-:S03]  /*4970*/  F2FP.F16.F32.PACK_AB R160, R218, R169 ;  /* 0x000000a9daa0723e */ /* 0x002fc600000000ff */
[----:B------:R-:W-:Y:S01]  /*4980*/  FFMA.FTZ R169, R33, R242, R101 ;  /* 0x000000f221a97223 */ /* 0x000fe20000010065 */
[----:B------:R-:W-:Y:S01]  /*4990*/  FFMA.FTZ R176, R15, R193, R83 ;  /* 0x000000c10fb07223 */ /* 0x000fe20000010053 */
[----:B------:R-:W-:-:S03]  /*49a0*/  FFMA.FTZ R177, R7, R168, R75 ;  /* 0x000000a807b17223 */ /* 0x000fc6000001004b */
[----:B------:R-:W-:Y:S01]  /*49b0*/  F2FP.F16.F32.PACK_AB R164, R169, R164 ;  /* 0x000000a4a9a4723e */ /* 0x000fe200000000ff */
[----:B------:R-:W-:Y:S01]  /*49c0*/  FFMA.FTZ R169, R25, R234, R93 ;  /* 0x000000ea19a97223 */ /* 0x000fe2000001005d */
        /* <DEDUP_REMOVED lines=10> */
[----:B------:R-:W-:Y:S01]  /*4a70*/  F2FP.F16.F32.PACK_AB R172, R169, R172 ;  /* 0x000000aca9ac723e */ /* 0x000fe200000000ff */
[----:B------:R-:W-:Y:S01]  /*4a80*/  IMAD.WIDE.U32 R214, R251, 0x10, R214 ;  /* 0x00000010fbd67825 */ /* 0x000fe200078e00d6 */
        /* <DEDUP_REMOVED lines=17> */
.L_x_50559:
        /* <DEDUP_REMOVED lines=8> */
.L_x_50562:
[----:B------:R-:W-:Y:S05]  /*4c20*/  BSYNC B0 ;  /* 0x0000000000007941 */ /* 0x000fea0003800000 */
.L_x_50561:
        /* <DEDUP_REMOVED lines=9> */
.L_x_50563:
[----:B------:R-:W-:Y:S01]  /*4cc0*/  HFMA2.MMA R171, -RZ, RZ, 0, 2.384185791015625e-07 ;  /* 0x00000004ffab7435 */ /* 0x000fe200000001ff */
[----:B------:R-:W-:Y:S01]  /*4cd0*/  FADD.FTZ R170, R170, R168 ;  /* 0x000000a8aaaa7221 */ /* 0x000fe20000010000 */
[----:B------:R-:W-:-:S04]  /*4ce0*/  MOV R168, 0xffffffff ;  /* 0xffffffff00a87802 */ /* 0x000fc80000000f00 */
[----:B------:R-:W-:-:S07]  /*4cf0*/  MOV R174, R170 ;  /* 0x000000aa00ae7202 */ /* 0x000fce0000000f00 */
[----:B------:R-:W-:Y:S05]  /*4d00*/  WARPSYNC.COLLECTIVE R168, `(.L_x_50564) ;  /* 0x00000000a8087348 */ /* 0x000fea0003c00000 */
[----:B------:R0:W1:Y:S02]  /*4d10*/  SHFL.BFLY P2, R168, R174, R171, R169 ;  /* 0x0c0000abaea87389 */ /* 0x00006400000400a9 */
[----:B01----:R-:W-:Y:S01]  /*4d20*/  ENDCOLLECTIVE ;  /* 0x000000000000791b */ /* 0x003fe20003800000 */
.L_x_50564:
[----:B------:R-:W-:Y:S01]  /*4d30*/  HFMA2.MMA R171, -RZ, RZ, 0, 4.76837158203125e-07 ;  /* 0x00000008ffab7435 */ /* 0x000fe200000001ff */
[----:B------:R-:W-:Y:S01]  /*4d40*/  FADD.FTZ R170, R170, R168 ;  /* 0x000000a8aaaa7221 */ /* 0x000fe20000010000 */
[----:B------:R-:W-:-:S04]  /*4d50*/  MOV R168, 0xffffffff ;  /* 0xffffffff00a87802 */ /* 0x000fc80000000f00 */
[----:B------:R-:W-:-:S07]  /*4d60*/  MOV R174, R170 ;  /* 0x000000aa00ae7202 */ /* 0x000fce0000000f00 */
[----:B------:R-:W-:Y:S05]  /*4d70*/  WARPSYNC.COLLECTIVE R168, `(.L_x_50565) ;  /* 0x00000000a8087348 */ /* 0x000fea0003c00000 */
[----:B------:R0:W1:Y:S02]  /*4d80*/  SHFL.BFLY P2, R168, R174, R171, R169 ;  /* 0x0c0000abaea87389 */ /* 0x00006400000400a9 */
[----:B01----:R-:W-:Y:S01]  /*4d90*/  ENDCOLLECTIVE ;  /* 0x000000000000791b */ /* 0x003fe20003800000 */
.L_x_50565:
[----:B------:R-:W-:Y:S01]  /*4da0*/  HFMA2.MMA R171, -RZ, RZ, 0, 9.5367431640625e-07 ;  /* 0x00000010ffab7435 */ /* 0x000fe200000001ff */
[----:B------:R-:W-:Y:S01]  /*4db0*/  FADD.FTZ R170, R170, R168 ;  /* 0x000000a8aaaa7221 */ /* 0x000fe20000010000 */
[----:B------:R-:W-:-:S04]  /*4dc0*/  MOV R168, 0xffffffff ;  /* 0xffffffff00a87802 */ /* 0x000fc80000000f00 */
[----:B------:R-:W-:-:S07]  /*4dd0*/  MOV R174, R170 ;  /* 0x000000aa00ae7202 */ /* 0x000fce0000000f00 */
[----:B------:R-:W-:Y:S05]  /*4de0*/  WARPSYNC.COLLECTIVE R168, `(.L_x_50566) ;  /* 0x00000000a8087348 */ /* 0x000fea0003c00000 */
[----:B------:R0:W1:Y:S02]  /*4df0*/  SHFL.BFLY P2, R168, R174, R171, R169 ;  /* 0x0c0000abaea87389 */ /* 0x00006400000400a9 */
[----:B01----:R-:W-:Y:S01]  /*4e00*/  ENDCOLLECTIVE ;  /* 0x000000000000791b */ /* 0x003fe20003800000 */
.L_x_50566:
        /* <DEDUP_REMOVED lines=169> */
.L_x_50567:
[----:B------:R-:W-:Y:S01]  /*58a0*/  HFMA2.MMA R171, -RZ, RZ, 0, 1.1920928955078125e-07 ;  /* 0x00000002ffab7435 */ /* 0x000fe200000001ff */
[----:B------:R-:W-:Y:S01]  /*58b0*/  FADD.FTZ R172, R172, R168 ;  /* 0x000000a8acac7221 */ /* 0x000fe20000010000 */
[----:B------:R-:W-:-:S04]  /*58c0*/  MOV R168, 0xffffffff ;  /* 0xffffffff00a87802 */ /* 0x000fc80000000f00 */
[----:B------:R-:W-:-:S07]  /*58d0*/  MOV R174, R172 ;  /* 0x000000ac00ae7202 */ /* 0x000fce0000000f00 */
[----:B------:R-:W-:Y:S05]  /*58e0*/  WARPSYNC.COLLECTIVE R168, `(.L_x_50568) ;  /* 0x00000000a8087348 */ /* 0x000fea0003c00000 */
[----:B------:R0:W1:Y:S02]  /*58f0*/  SHFL.BFLY P2, R168, R174, R171, R169 ;  /* 0x0c0000abaea87389 */ /* 0x00006400000400a9 */
[----:B01----:R-:W-:Y:S01]  /*5900*/  ENDCOLLECTIVE ;  /* 0x000000000000791b */ /* 0x003fe20003800000 */
.L_x_50568:
[----:B------:R-:W-:Y:S01]  /*5910*/  HFMA2.MMA R171, -RZ, RZ, 0, 2.384185791015625e-07 ;  /* 0x00000004ffab7435 */ /* 0x000fe200000001ff */
[----:B------:R-:W-:Y:S01]  /*5920*/  FADD.FTZ R172, R172, R168 ;  /* 0x000000a8acac7221 */ /* 0x000fe20000010000 */
[----:B------:R-:W-:-:S04]  /*5930*/  MOV R168, 0xffffffff ;  /* 0xffffffff00a87802 */ /* 0x000fc80000000f00 */
[----:B------:R-:W-:-:S07]  /*5940*/  MOV R174, R172 ;  /* 0x000000ac00ae7202 */ /* 0x000fce0000000f00 */
[----:B------:R-:W-:Y:S05]  /*5950*/  WARPSYNC.COLLECTIVE R168, `(.L_x_50569) ;  /* 0x00000000a8087348 */ /* 0x000fea0003c00000 */
[----:B------:R0:W1:Y:S02]  /*5960*/  SHFL.BFLY P2, R168, R174, R171, R169 ;  /* 0x0c0000abaea87389 */ /* 0x00006400000400a9 */
[----:B01----:R-:W-:Y:S01]  /*5970*/  ENDCOLLECTIVE ;  /* 0x000000000000791b */ /* 0x003fe20003800000 */
.L_x_50569:
[----:B------:R-:W-:Y:S01]  /*5980*/  HFMA2.MMA R171, -RZ, RZ, 0, 4.76837158203125e-07 ;  /* 0x00000008ffab7435 */ /* 0x000fe200000001ff */
[----:B------:R-:W-:Y:S01]  /*5990*/  FADD.FTZ R172, R172, R168 ;  /* 0x000000a8acac7221 */ /* 0x000fe20000010000 */
[----:B------:R-:W-:-:S04]  /*59a0*/  MOV R168, 0xffffffff ;  /* 0xffffffff00a87802 */ /* 0x000fc80000000f00 */
[----:B------:R-:W-:-:S07]  /*59b0*/  MOV R174, R172 ;  /* 0x000000ac00ae7202 */ /* 0x000fce0000000f00 */
[----:B------:R-:W-:Y:S05]  /*59c0*/  WARPSYNC.COLLECTIVE R168, `(.L_x_50570) ;  /* 0x00000000a8087348 */ /* 0x000fea0003c00000 */
[----:B------:R0:W1:Y:S02]  /*59d0*/  SHFL.BFLY P2, R168, R174, R171, R169 ;  /* 0x0c0000abaea87389 */ /* 0x00006400000400a9 */
[----:B01----:R-:W-:Y:S01]  /*59e0*/  ENDCOLLECTIVE ;  /* 0x000000000000791b */ /* 0x003fe20003800000 */
.L_x_50570:
[----:B------:R-:W-:Y:S01]  /*59f0*/  HFMA2.MMA R171, -RZ, RZ, 0, 9.5367431640625e-07 ;  /* 0x00000010ffab7435 */ /* 0x000fe200000001ff */
[----:B------:R-:W-:Y:S01]  /*5a00*/  FADD.FTZ R172, R172, R168 ;  /* 0x000000a8acac7221 */ /* 0x000fe20000010000 */
[----:B------:R-:W-:-:S04]  /*5a10*/  MOV R168, 0xffffffff ;  /* 0xffffffff00a87802 */ /* 0x000fc80000000f00 */
[----:B------:R-:W-:-:S07]  /*5a20*/  MOV R174, R172 ;  /* 0x000000ac00ae7202 */ /* 0x000fce0000000f00 */
[----:B------:R-:W-:Y:S05]  /*5a30*/  WARPSYNC.COLLECTIVE R168, `(.L_x_50571) ;  /* 0x00000000a8087348 */ /* 0x000fea0003c00000 */
[----:B------:R0:W1:Y:S02]  /*5a40*/  SHFL.BFLY P2, R168, R174, R171, R169 ;  /* 0x0c0000abaea87389 */ /* 0x00006400000400a9 */
[----:B01----:R-:W-:Y:S01]  /*5a50*/  ENDCOLLECTIVE ;  /* 0x000000000000791b */ /* 0x003fe20003800000 */
.L_x_50571:
[----:B------:R-:W-:Y:S05]  /*5a60*/  BRA `(.L_x_50572) ;  /* 0xffffffd8005c7947 */ /* 0x000fea000383ffff */
.L_x_50573:
        /* <DEDUP_REMOVED lines=9> */
.L_x_72393:


//--------------------- .text._ZN10layer_norm13ln_fwd_kernelINS_13Kernel_traitsIf6__halffS2_fjLj2560ELj1ELj4ELj1ELj16ENS_18Kernel_traits_baseILj2560EfS2_fS2_fjLj128EEEEELb0ELb0ELb1ELb0EEEvNS_9FwdParamsE --------------------------
	.section	.text._ZN10layer_norm13ln_fwd_kernelINS_13Kernel_traitsIf6__halffS2_fjLj2560ELj1ELj4ELj1ELj16ENS_18Kernel_traits_baseILj2560EfS2_fS2_fjLj128EEEEELb0ELb0ELb1ELb0EEEvNS_9FwdParamsE,"ax",@progbits
	.align	128
        .global         _ZN10layer_norm13ln_fwd_kernelINS_13Kernel_traitsIf6__halffS2_fjLj2560ELj1ELj4ELj1ELj16ENS_18Kernel_traits_baseILj2560EfS2_fS2_fjLj128EEEEELb0ELb0ELb1ELb0EEEvNS_9FwdParamsE
        .type           _ZN10layer_norm13ln_fwd_kernelINS_13Kernel_traitsIf6__halffS2_fjLj2560ELj1ELj4ELj1ELj16ENS_18Kernel_traits_baseILj2560EfS2_fS2_fjLj128EEEEELb0ELb0ELb1ELb0EEEvNS_9FwdParamsE,@function
        .size           _ZN10layer_norm13ln_fwd_kernelINS_13Kernel_traitsIf6__halffS2_fjLj2560ELj1ELj4ELj1ELj16ENS_18Kernel_traits_baseILj2560EfS2_fS2_fjLj128EEEEELb0ELb0ELb1ELb0EEEvNS_9FwdParamsE,(.L_x_72394 - _ZN10layer_norm13ln_fwd_kernelINS_13Kernel_traitsIf6__halffS2_fjLj2560ELj1ELj4ELj1ELj16ENS_18Kernel_traits_baseILj2560EfS2_fS2_fjLj128EEEEELb0ELb0ELb1ELb0EEEvNS_9FwdParamsE)
        .other          _ZN10layer_norm13ln_fwd_kernelINS_13Kernel_traitsIf6__halffS2_fjLj2560ELj1ELj4ELj1ELj16ENS_18Kernel_traits_baseILj2560EfS2_fS2_fjLj128EEEEELb0ELb0ELb1ELb0EEEvNS_9FwdParamsE,@"STO_CUDA_ENTRY STV_DEFAULT"
_ZN10layer_norm13ln_fwd_kernelINS_13Kernel_traitsIf6__halffS2_fjLj2560ELj1ELj4ELj1ELj16ENS_18Kernel_traits_baseILj2560EfS2_fS2_fjLj128EEEEELb0ELb0ELb1ELb0EEEvNS_9FwdParamsE:
.text._ZN10layer_norm13ln_fwd_kernelINS_13Kernel_traitsIf6__halffS2_fjLj2560ELj1ELj4ELj1ELj16ENS_18Kernel_traits_baseILj2560EfS2_fS2_fjLj128EEEEELb0ELb0ELb1ELb0EEEvNS_9FwdParamsE:
        /* <DEDUP_REMOVED lines=47> */
.L_x_50575:
[----:B------:R-:W-:Y:S05]  /*02f0*/  BSYNC B0 ;  /* 0x0000000000007941 */ /* 0x000fea0003800000 */
.L_x_50574:
        /* <DEDUP_REMOVED lines=18> */
.L_x_50577:
[----:B------:R-:W-:Y:S05]  /*0420*/  BSYNC B0 ;  /* 0x0000000000007941 */ /* 0x000fea0003800000 */
.L_x_50576:
        /* <DEDUP_REMOVED lines=18> */
.L_x_50579:
[----:B------:R-:W-:Y:S05]  /*0550*/  BSYNC B0 ;  /* 0x0000000000007941 */ /* 0x000fea0003800000 */
.L_x_50578:
        /* <DEDUP_REMOVED lines=18> */
.L_x_50581:
[----:B------:R-:W-:Y:S05]  /*0680*/  BSYNC B0 ;  /* 0x0000000000007941 */ /* 0x000fea0003800000 */
.L_x_50580:
        /* <DEDUP_REMOVED lines=18> */
.L_x_50583:
[----:B------:R-:W-:Y:S05]  /*07b0*/  BSYNC B0 ;  /* 0x0000000000007941 */ /* 0x000fea0003800000 */
.L_x_50582:
        /* <DEDUP_REMOVED lines=21> */
.L_x_50585:
[----:B------:R-:W-:Y:S05]  /*0910*/  BSYNC B0 ;  /* 0x0000000000007941 */ /* 0x000fea0003800000 */
.L_x_50584:
        /* <DEDUP_REMOVED lines=23> */
.L_x_50587:
[----:B------:R-:W-:Y:S05]  /*0a90*/  BSYNC B0 ;  /* 0x0000000000007941 */ /* 0x000fea0003800000 */
.L_x_50586:
        /* <DEDUP_REMOVED lines=21> */
.L_x_50589:
[----:B------:R-:W-:Y:S05]  /*0bf0*/  BSYNC B0 ;  /* 0x0000000000007941 */ /* 0x000fea0003800000 */
.L_x_50588:
        /* <DEDUP_REMOVED lines=21> */
.L_x_50591:
[----:B------:R-:W-:Y:S05]  /*0d50*/  BSYNC B0 ;  /* 0x0000000000007941 */ /* 0x000fea0003800000 */
.L_x_50590:
        /* <DEDUP_REMOVED lines=24> */
.L_x_50593:
[----:B------:R-:W-:Y:S05]  /*0ee0*/  BSYNC B0 ;  /* 0x0000000000007941 */ /* 0x000fea0003800000 */
.L_x_50592:
        /* <DEDUP_REMOVED lines=8> */
.L_x_50795:
        /* <DEDUP_REMOVED lines=62> */
.L_x_50597:
[----:B------:R-:W-:Y:S05]  /*1350*/  BSYNC B1 ;  /* 0x0000000000017941 */ /* 0x000fea0003800000 */
.L_x_50596:
[----:B------:R-:W-:Y:S04]  /*1360*/  BSSY B1, `(.L_x_50598) ;  /* 0x0000005000017945 */ /* 0x000fe80003800000 */
[----:B------:R-:W-:Y:S05]  /*1370*/  @!P3 BRA `(.L_x_50599) ;  /* 0x00000000000cb947 */ /* 0x000fea0003800000 */
[----:B-----5:R-:W-:-:S05]  /*1380*/  HADD2.F32 R7, -RZ, R152.H1_H1 ;  /* 0x30000098ff077230 */ /* 0x020fca0000004100 */
[----:B------:R-:W-:-:S04]  /*1390*/  FMUL.FTZ R141, R7, UR6 ;  /* 0x00000006078d7c20 */ /* 0x000fc80008410000 */
[----:B------:R-:W-:-:S07]  /*13a0*/  @P2 FADD.FTZ R141, R137, R141 ;  /* 0x0000008d898d2221 */ /* 0x000fce0000010000 */
.L_x_50599:
[----:B------:R-:W-:Y:S05]  /*13b0*/  BSYNC B1 ;  /* 0x0000000000017941 */ /* 0x000fea0003800000 */
.L_x_50598:
[----:B------:R-:W-:Y:S04]  /*13c0*/  BSSY B1, `(.L_x_50600) ;  /* 0x0000005000017945 */ /* 0x000fe80003800000 */
[----:B------:R-:W-:Y:S05]  /*13d0*/  @!P3 BRA `(.L_x_50601) ;  /* 0x00000000000cb947 */ /* 0x000fea0003800000 */
[----:B-----5:R-:W-:-:S05]  /*13e0*/  HADD2.F32 R7, -RZ, R153.H0_H0 ;  /* 0x20000099ff077230 */ /* 0x020fca0000004100 */
[----:B------:R-:W-:-:S04]  /*13f0*/  FMUL.FTZ R142, R7, UR6 ;  /* 0x00000006078e7c20 */ /* 0x000fc80008410000 */
[----:B------:R-:W-:-:S07]  /*1400*/  @P2 FADD.FTZ R142, R138, R142 ;  /* 0x0000008e8a8e2221 */ /* 0x000fce0000010000 */
.L_x_50601:
[----:B------:R-:W-:Y:S05]  /*1410*/  BSYNC B1 ;  /* 0x0000000000017941 */ /* 0x000fea0003800000 */
.L_x_50600:
[----:B------:R-:W-:Y:S04]  /*1420*/  BSSY B1, `(.L_x_50602) ;  /* 0x0000005000017945 */ /* 0x000fe80003800000 */
[----:B------:R-:W-:Y:S05]  /*1430*/  @!P3 BRA `(.L_x_50603) ;  /* 0x00000000000cb947 */ /* 0x000fea0003800000 */
[----:B-----5:R-:W-:-:S05]  /*1440*/  HADD2.F32 R7, -RZ, R153.H1_H1 ;  /* 0x30000099ff077230 */ /* 0x020fca0000004100 */
[----:B------:R-:W-:-:S04]  /*1450*/  FMUL.FTZ R143, R7, UR6 ;  /* 0x00000006078f7c20 */ /* 0x000fc80008410000 */
[----:B------:R-:W-:-:S07]  /*1460*/  @P2 FADD.FTZ R143, R139, R143 ;  /* 0x0000008f8b8f2221 */ /* 0x000fce0000010000 */
.L_x_50603:
[----:B------:R-:W-:Y:S05]  /*1470*/  BSYNC B1 ;  /* 0x0000000000017941 */ /* 0x000fea0003800000 */
.L_x_50602:
[----:B------:R-:W-:Y:S04]  /*1480*/  BSSY B1, `(.L_x_50604) ;  /* 0x0000005000017945 */ /* 0x000fe80003800000 */
[----:B------:R-:W-:Y:S05]  /*1490*/  @!P3 BRA `(.L_x_50605) ;  /* 0x00000000000cb947 */ /* 0x000fea0003800000 */
[----:B-----5:R-:W-:-:S05]  /*14a0*/  HADD2.F32 R7, -RZ, R154.H0_H0 ;  /* 0x2000009aff077230 */ /* 0x020fca0000004100 */
[----:B------:R-:W-:-:S04]  /*14b0*/  FMUL.FTZ R148, R7, UR6 ;  /* 0x0000000607947c20 */ /* 0x000fc80008410000 */
[----:B------:R-:W-:-:S07]  /*14c0*/  @P2 FADD.FTZ R148, R144, R148 ;  /* 0x0000009490942221 */ /* 0x000fce0000010000 */
.L_x_50605:
[----:B------:R-:W-:Y:S05]  /*14d0*/  BSYNC B1 ;  /* 0x0000000000017941 */ /* 0x000fea0003800000 */
.L_x_50604:
[----:B------:R-:W-:Y:S04]  /*14e0*/  BSSY B1, `(.L_x_50606) ;  /* 0x0000005000017945 */ /* 0x000fe80003800000 */
[----:B------:R-:W-:Y:S05]  /*14f0*/  @!P3 BRA `(.L_x_50607) ;  /* 0x00000000000cb947 */ /* 0x000fea0003800000 */
[----:B-----5:R-:W-:-:S05]  /*1500*/  HADD2.F32 R7, -RZ, R154.H1_H1 ;  /* 0x3000009aff077230 */ /* 0x020fca0000004100 */
[----:B------:R-:W-:-:S04]  /*1510*/  FMUL.FTZ R149, R7, UR6 ;  /* 0x0000000607957c20 */ /* 0x000fc80008410000 */
[----:B------:R-:W-:-:S07]  /*1520*/  @P2 FADD.FTZ R149, R145, R149 ;  /* 0x0000009591952221 */ /* 0x000fce0000010000 */
.L_x_50607:
[----:B------:R-:W-:Y:S05]  /*1530*/  BSYNC B1 ;  /* 0x0000000000017941 */ /* 0x000fea0003800000 */
.L_x_50606:
[----:B------:R-:W-:Y:S04]  /*1540*/  BSSY B1, `(.L_x_50608) ;  /* 0x0000005000017945 */ /* 0x000fe80003800000 */
[----:B------:R-:W-:Y:S05]  /*1550*/  @!P3 BRA `(.L_x_50609) ;  /* 0x00000000000cb947 */ /* 0x000fea0003800000 */
[----:B-----5:R-:W-:-:S05]  /*1560*/  HADD2.F32 R7, -RZ, R155.H0_H0 ;  /* 0x2000009bff077230 */ /* 0x020fca0000004100 */
[----:B------:R-:W-:-:S04]  /*1570*/  FMUL.FTZ R150, R7, UR6 ;  /* 0x0000000607967c20 */ /* 0x000fc80008410000 */
[----:B------:R-:W-:-:S07]  /*1580*/  @P2 FADD.FTZ R150, R146, R150 ;  /* 0x0000009692962221 */ /* 0x000fce0000010000 */
.L_x_50609:
[----:B------:R-:W-:Y:S05]  /*1590*/  BSYNC B1 ;  /* 0x0000000000017941 */ /* 0x000fea0003800000 */
.L_x_50608:
[----:B------:R-:W-:Y:S04]  /*15a0*/  BSSY B1, `(.L_x_50610) ;  /* 0x0000005000017945 */ /* 0x000fe80003800000 */
[----:B------:R-:W-:Y:S05]  /*15b0*/  @!P3 BRA `(.L_x_50611) ;  /* 0x00000000000cb947 */ /* 0x000fea0003800000 */
[----:B-----5:R-:W-:-:S05]  /*15c0*/  HADD2.F32 R7, -RZ, R155.H1_H1 ;  /* 0x3000009bff077230 */ /* 0x020fca0000004100 */
[----:B------:R-:W-:-:S04]  /*15d0*/  FMUL.FTZ R151, R7, UR6 ;  /* 0x0000000607977c20 */ /* 0x000fc80008410000 */
[----:B------:R-:W-:-:S07]  /*15e0*/  @P2 FADD.FTZ R151, R147, R151 ;  /* 0x0000009793972221 */ /* 0x000fce0000010000 */
.L_x_50611:
[----:B------:R-:W-:Y:S05]  /*15f0*/  BSYNC B1 ;  /* 0x0000000000017941 */ /* 0x000fea0003800000 */
.L_x_50610:
[----:B0-----:R-:W0:Y:S01]  /*1600*/  LDC.64 R228, c[0x0][0x238] ;  /* 0x00008e00ffe47b82 */ /* 0x001e220000000a00 */
[----:B------:R-:W-:Y:S01]  /*1610*/  IADD3 R6, R6, 0x20, RZ ;  /* 0x0000002006067810 */ /* 0x000fe20007ffe0ff */
[C---:B0-----:R-:W-:Y:S01]  /*1620*/  IMAD.WIDE.U32 R228, R5.reuse, 0x20, R228 ;  /* 0x0000002005e47825 */ /* 0x041fe200078e00e4 */
[----:B------:R-:W-:-:S04]  /*1630*/  IADD3 R5, R5, 0x20, RZ ;  /* 0x0000002005057810 */ /* 0x000fc80007ffe0ff */
[----:B------:R0:W-:Y:S04]  /*1640*/  STG.E.128 desc[UR4][R228.64], R140 ;  /* 0x0000008ce4007986 */ /* 0x0001e8000c101d04 */
[----:B------:R0:W-:Y:S02]  /*1650*/  STG.E.128 desc[UR4][R228.64+0x10], R148 ;  /* 0x00001094e4007986 */ /* 0x0001e4000c101d04 */
.L_x_50595:
[----:B------:R-:W-:Y:S05]  /*1660*/  BSYNC B0 ;  /* 0x0000000000007941 */ /* 0x000fea0003800000 */
.L_x_50594:
        /* <DEDUP_REMOVED lines=43> */
.L_x_50615:
[----:B------:R-:W-:Y:S05]  /*1920*/  BSYNC B1 ;  /* 0x0000000000017941 */ /* 0x000fea0003800000 */
.L_x_50614:
[----:B------:R-:W-:Y:S04]  /*1930*/  BSSY B1, `(.L_x_50616) ;  /* 0x0000005000017945 */ /* 0x000fe80003800000 */
[----:B------:R-:W-:Y:S05]  /*1940*/  @!P3 BRA `(.L_x_50617) ;  /* 0x00000000000cb947 */ /* 0x000fea0003800000 */
[----:B-----5:R-:W-:-:S05]  /*1950*/  HADD2.F32 R7, -RZ, R152.H1_H1 ;  /* 0x30000098ff077230 */ /* 0x020fca0000004100 */
[----:B------:R-:W-:-:S04]  /*1960*/  FMUL.FTZ R157, R7, UR6 ;  /* 0x00000006079d7c20 */ /* 0x000fc80008410000 */
[----:B------:R-:W-:-:S07]  /*1970*/  @P2 FADD.FTZ R157, R137, R157 ;  /* 0x0000009d899d2221 */ /* 0x000fce0000010000 */
.L_x_50617:
[----:B------:R-:W-:Y:S05]  /*1980*/  BSYNC B1 ;  /* 0x0000000000017941 */ /* 0x000fea0003800000 */
.L_x_50616:
[----:B------:R-:W-:Y:S04]  /*1990*/  BSSY B1, `(.L_x_50618) ;  /* 0x0000005000017945 */ /* 0x000fe80003800000 */
[----:B------:R-:W-:Y:S05]  /*19a0*/  @!P3 BRA `(.L_x_50619) ;  /* 0x00000000000cb947 */ /* 0x000fea0003800000 */
[----:B-----5:R-:W-:-:S05]  /*19b0*/  HADD2.F32 R7, -RZ, R153.H0_H0 ;  /* 0x20000099ff077230 */ /* 0x020fca0000004100 */
[----:B------:R-:W-:-:S04]  /*19c0*/  FMUL.FTZ R158, R7, UR6 ;  /* 0x00000006079e7c20 */ /* 0x000fc80008410000 */
[----:B------:R-:W-:-:S07]  /*19d0*/  @P2 FADD.FTZ R158, R138, R158 ;  /* 0x0000009e8a9e2221 */ /* 0x000fce0000010000 */
.L_x_50619:
[----:B------:R-:W-:Y:S05]  /*19e0*/  BSYNC B1 ;  /* 0x0000000000017941 */ /* 0x000fea0003800000 */
.L_x_50618:
[----:B------:R-:W-:Y:S04]  /*19f0*/  BSSY B1, `(.L_x_50620) ;  /* 0x0000005000017945 */ /* 0x000fe80003800000 */
[----:B------:R-:W-:Y:S05]  /*1a00*/  @!P3 BRA `(.L_x_50621) ;  /* 0x00000000000cb947 */ /* 0x000fea0003800000 */
[----:B-----5:R-:W-:-:S05]  /*1a10*/  HADD2.F32 R7, -RZ, R153.H1_H1 ;  /* 0x30000099ff077230 */ /* 0x020fca0000004100 */
[----:B------:R-:W-:-:S04]  /*1a20*/  FMUL.FTZ R159, R7, UR6 ;  /* 0x00000006079f7c20 */ /* 0x000fc80008410000 */
[----:B------:R-:W-:-:S07]  /*1a30*/  @P2 FADD.FTZ R159, R139, R159 ;  /* 0x0000009f8b9f2221 */ /* 0x000fce0000010000 */
.L_x_50621:
[----:B------:R-:W-:Y:S05]  /*1a40*/  BSYNC B1 ;  /* 0x0000000000017941 */ /* 0x000fea0003800000 */
.L_x_50620:
[----:B------:R-:W-:Y:S04]  /*1a50*/  BSSY B1, `(.L_x_50622) ;  /* 0x0000005000017945 */ /* 0x000fe80003800000 */
[----:B------:R-:W-:Y:S05]  /*1a60*/  @!P3 BRA `(.L_x_50623) ;  /* 0x00000000000cb947 */ /* 0x000fea0003800000 */
[----:B-----5:R-:W-:-:S05]  /*1a70*/  HADD2.F32 R7, -RZ, R154.H0_H0 ;  /* 0x2000009aff077230 */ /* 0x020fca0000004100 */
[----:B------:R-:W-:-:S04]  /*1a80*/  FMUL.FTZ R160, R7, UR6 ;  /* 0x0000000607a07c20 */ /* 0x000fc80008410000 */
[----:B------:R-:W-:-:S07]  /*1a90*/  @P2 FADD.FTZ R160, R144, R160 ;  /* 0x000000a090a02221 */ /* 0x000fce0000010000 */
.L_x_50623:
[----:B------:R-:W-:Y:S05]  /*1aa0*/  BSYNC B1 ;  /* 0x0000000000017941 */ /* 0x000fea0003800000 */
.L_x_50622:
[----:B------:R-:W-:Y:S04]  /*1ab0*/  BSSY B1, `(.L_x_50624) ;  /* 0x0000005000017945 */ /* 0x000fe80003800000 */
[----:B------:R-:W-:Y:S05]  /*1ac0*/  @!P3 BRA `(.L_x_50625) ;  /* 0x00000000000cb947 */ /* 0x000fea0003800000 */
[----:B-----5:R-:W-:-:S05]  /*1ad0*/  HADD2.F32 R7, -RZ, R154.H1_H1 ;  /* 0x3000009aff077230 */ /* 0x020fca0000004100 */
[----:B------:R-:W-:-:S04]  /*1ae0*/  FMUL.FTZ R161, R7, UR6 ;  /* 0x0000000607a17c20 */ /* 0x000fc80008410000 */
[----:B------:R-:W-:-:S07]  /*1af0*/  @P2 FADD.FTZ R161, R145, R161 ;  /* 0x000000a191a12221 */ /* 0x000fce0000010000 */
.L_x_50625:
[----:B------:R-:W-:Y:S05]  /*1b00*/  BSYNC B1 ;  /* 0x0000000000017941 */ /* 0x000fea0003800000 */
.L_x_50624:
[----:B------:R-:W-:Y:S04]  /*1b10*/  BSSY B1, `(.L_x_50626) ;  /* 0x0000005000017945 */ /* 0x000fe80003800000 */
[----:B------:R-:W-:Y:S05]  /*1b20*/  @!P3 BRA `(.L_x_50627) ;  /* 0x00000000000cb947 */ /* 0x000fea0003800000 */
[----:B-----5:R-:W-:-:S05]  /*1b30*/  HADD2.F32 R7, -RZ, R155.H0_H0 ;  /* 0x2000009bff077230 */ /* 0x020fca0000004100 */
[----:B------:R-:W-:-:S04]  /*1b40*/  FMUL.FTZ R162, R7, UR6 ;  /* 0x0000000607a27c20 */ /* 0x000fc80008410000 */
[----:B------:R-:W-:-:S07]  /*1b50*/  @P2 FADD.FTZ R162, R146, R162 ;  /* 0x000000a292a22221 */ /* 0x000fce0000010000 */
.L_x_50627:
[----:B------:R-:W-:Y:S05]  /*1b60*/  BSYNC B1 ;  /* 0x0000000000017941 */ /* 0x000fea0003800000 */
.L_x_50626:
[----:B------:R-:W-:Y:S04]  /*1b70*/  BSSY B1, `(.L_x_50628) ;  /* 0x0000005000017945 */ /* 0x000fe80003800000 */
[----:B------:R-:W-:Y:S05]  /*1b80*/  @!P3 BRA `(.L_x_50629) ;  /* 0x00000000000cb947 */ /* 0x000fea0003800000 */
[----:B-----5:R-:W-:-:S05]  /*1b90*/  HADD2.F32 R7, -RZ, R155.H1_H1 ;  /* 0x3000009bff077230 */ /* 0x020fca0000004100 */
[----:B------:R-:W-:-:S04]  /*1ba0*/  FMUL.FTZ R163, R7, UR6 ;  /* 0x0000000607a37c20 */ /* 0x000fc80008410000 */
[----:B------:R-:W-:-:S07]  /*1bb0*/  @P2 FADD.FTZ R163, R147, R163 ;  /* 0x000000a393a32221 */ /* 0x000fce0000010000 */
.L_x_50629:
[----:B------:R-:W-:Y:S05]  /*1bc0*/  BSYNC B1 ;  /* 0x0000000000017941 */ /* 0x000fea0003800000 */
.L_x_50628:
[----:B0-----:R-:W0:Y:S01]  /*1bd0*/  LDC.64 R228, c[0x0][0x238] ;  /* 0x00008e00ffe47b82 */ /* 0x001e220000000a00 */
[----:B------:R-:W-:Y:S01]  /*1be0*/  IADD3 R6, R6, 0x20, RZ ;  /* 0x0000002006067810 */ /* 0x000fe20007ffe0ff */
[C---:B0-----:R-:W-:Y:S01]  /*1bf0*/  IMAD.WIDE.U32 R228, R5.reuse, 0x20, R228 ;  /* 0x0000002005e47825 */ /* 0x041fe200078e00e4 */
[----:B------:R-:W-:-:S04]  /*1c00*/  IADD3 R5, R5, 0x20, RZ ;  /* 0x0000002005057810 */ /* 0x000fc80007ffe0ff */
[----:B------:R1:W-:Y:S04]  /*1c10*/  STG.E.128 desc[UR4][R228.64], R156 ;  /* 0x0000009ce4007986 */ /* 0x0003e8000c101d04 */
[----:B------:R1:W-:Y:S02]  /*1c20*/  STG.E.128 desc[UR4][R228.64+0x10], R160 ;  /* 0x000010a0e4007986 */ /* 0x0003e4000c101d04 */
.L_x_50613:
[----:B------:R-:W-:Y:S05]  /*1c30*/  BSYNC B0 ;  /* 0x0000000000007941 */ /* 0x000fea0003800000 */
.L_x_50612:
        /* <DEDUP_REMOVED lines=43> */
.L_x_50633:
[----:B------:R-:W-:Y:S05]  /*1ef0*/  BSYNC B1 ;  /* 0x0000000000017941 */ /* 0x000fea0003800000 */
.L_x_50632:
[----:B------:R-:W-:Y:S04]  /*1f00*/  BSSY B1, `(.L_x_50634) ;  /* 0x0000005000017945 */ /* 0x000fe80003800000 */
[----:B------:R-:W-:Y:S05]  /*1f10*/  @!P3 BRA `(.L_x_50635) ;  /* 0x00000000000cb947 */ /* 0x000fea0003800000 */
[----:B-----5:R-:W-:-:S05]  /*1f20*/  HADD2.F32 R7, -RZ, R152.H1_H1 ;  /* 0x30000098ff077230 */ /* 0x020fca0000004100 */
[----:B------:R-:W-:-:S04]  /*1f30*/  FMUL.FTZ R165, R7, UR6 ;  /* 0x0000000607a57c20 */ /* 0x000fc80008410000 */
[----:B------:R-:W-:-:S07]  /*1f40*/  @P2 FADD.FTZ R165, R137, R165 ;  /* 0x000000a589a52221 */ /* 0x000fce0000010000 */
.L_x_50635:
[----:B------:R-:W-:Y:S05]  /*1f50*/  BSYNC B1 ;  /* 0x0000000000017941 */ /* 0x000fea0003800000 */
.L_x_50634:
[----:B------:R-:W-:Y:S04]  /*1f60*/  BSSY B1, `(.L_x_50636) ;  /* 0x0000005000017945 */ /* 0x000fe80003800000 */
[----:B------:R-:W-:Y:S05]  /*1f70*/  @!P3 BRA `(.L_x_50637) ;  /* 0x00000000000cb947 */ /* 0x000fea0003800000 */
[----:B-----5:R-:W-:-:S05]  /*1f80*/  HADD2.F32 R7, -RZ, R153.H0_H0 ;  /* 0x20000099ff077230 */ /* 0x020fca0000004100 */
[----:B------:R-:W-:-:S04]  /*1f90*/  FMUL.FTZ R166, R7, UR6 ;  /* 0x0000000607a67c20 */ /* 0x000fc80008410000 */
[----:B------:R-:W-:-:S07]  /*1fa0*/  @P2 FADD.FTZ R166, R138, R166 ;  /* 0x000000a68aa62221 */ /* 0x000fce0000010000 */
.L_x_50637:
[----:B------:R-:W-:Y:S05]  /*1fb0*/  BSYNC B1 ;  /* 0x0000000000017941 */ /* 0x000fea0003800000 */
.L_x_50636:
[----:B------:R-:W-:Y:S04]  /*1fc0*/  BSSY B1, `(.L_x_50638) ;  /* 0x0000005000017945 */ /* 0x000fe80003800000 */
[----:B------:R-:W-:Y:S05]  /*1fd0*/  @!P3 BRA `(.L_x_50639) ;  /* 0x00000000000cb947 */ /* 0x000fea0003800000 */
[----:B-----5:R-:W-:-:S05]  /*1fe0*/  HADD2.F32 R7, -RZ, R153.H1_H1 ;  /* 0x30000099ff077230 */ /* 0x020fca0000004100 */
[----:B------:R-:W-:-:S04]  /*1ff0*/  FMUL.FTZ R167, R7, UR6 ;  /* 0x0000000607a77c20 */ /* 0x000fc80008410000 */
[----:B------:R-:W-:-:S07]  /*2000*/  @P2 FADD.FTZ R167, R139, R167 ;  /* 0x000000a78ba72221 */ /* 0x000fce0000010000 */
.L_x_50639:
[----:B------:R-:W-:Y:S05]  /*2010*/  BSYNC B1 ;  /* 0x0000000000017941 */ /* 0x000fea0003800000 */
.L_x_50638:
[----:B------:R-:W-:Y:S04]  /*2020*/  BSSY B1, `(.L_x_50640) ;  /* 0x0000005000017945 */ /* 0x000fe80003800000 */
[----:B------:R-:W-:Y:S05]  /*2030*/  @!P3 BRA `(.L_x_50641) ;  /* 0x00000000000cb947 */ /* 0x000fea0003800000 */
[----:B-----5:R-:W-:-:S05]  /*2040*/  HADD2.F32 R7, -RZ, R154.H0_H0 ;  /* 0x2000009aff077230 */ /* 0x020fca0000004100 */
[----:B------:R-:W-:-:S04]  /*2050*/  FMUL.FTZ R168, R7, UR6 ;  /* 0x0000000607a87c20 */ /* 0x000fc80008410000 */
[----:B------:R-:W-:-:S07]  /*2060*/  @P2 FADD.FTZ R168, R144, R168 ;  /* 0x000000a890a82221 */ /* 0x000fce0000010000 */
.L_x_50641:
[----:B------:R-:W-:Y:S05]  /*2070*/  BSYNC B1 ;  /* 0x0000000000017941 */ /* 0x000fea0003800000 */
.L_x_50640:
[----:B------:R-:W-:Y:S04]  /*2080*/  BSSY B1, `(.L_x_50642) ;  /* 0x0000005000017945 */ /* 0x000fe80003800000 */
[----:B------:R-:W-:Y:S05]  /*2090*/  @!P3 BRA `(.L_x_50643) ;  /* 0x00000000000cb947 */ /* 0x000fea0003800000 */
[----:B-----5:R-:W-:-:S05]  /*20a0*/  HADD2.F32 R7, -RZ, R154.H1_H1 ;  /* 0x3000009aff077230 */ /* 0x020fca0000004100 */
[----:B------:R-:W-:-:S04]  /*20b0*/  FMUL.FTZ R169, R7, UR6 ;  /* 0x0000000607a97c20 */ /* 0x000fc80008410000 */
[----:B------:R-:W-:-:S07]  /*20c0*/  @P2 FADD.FTZ R169, R145, R169 ;  /* 0x000000a991a92221 */ /* 0x000fce0000010000 */
.L_x_50643:
[----:B------:R-:W-:Y:S05]  /*20d0*/  BSYNC B1 ;  /* 0x0000000000017941 */ /* 0x000fea0003800000 */
.L_x_50642:
[----:B------:R-:W-:Y:S04]  /*20e0*/  BSSY B1, `(.L_x_50644) ;  /* 0x0000005000017945 */ /* 0x000fe80003800000 */
[----:B------:R-:W-:Y:S05]  /*20f0*/  @!P3 BRA `(.L_x_50645) ;  /* 0x00000000000cb947 */ /* 0x000fea0003800000 */
[----:B-----5:R-:W-:-:S05]  /*2100*/  HADD2.F32 R7, -RZ, R155.H0_H0 ;  /* 0x2000009bff077230 */ /* 0x020fca0000004100 */
[----:B------:R-:W-:-:S04]  /*2110*/  FMUL.FTZ R170, R7, UR6 ;  /* 0x0000000607aa7c20 */ /* 0x000fc80008410000 */
[----:B------:R-:W-:-:S07]  /*2120*/  @P2 FADD.FTZ R170, R146, R170 ;  /* 0x000000aa92aa2221 */ /* 0x000fce0000010000 */
.L_x_50645:
[----:B------:R-:W-:Y:S05]  /*2130*/  BSYNC B1 ;  /* 0x0000000000017941 */ /* 0x000fea0003800000 */
.L_x_50644:
[----:B------:R-:W-:Y:S04]  /*2140*/  BSSY B1, `(.L_x_50646) ;  /* 0x0000005000017945 */ /* 0x000fe80003800000 */
[----:B------:R-:W-:Y:S05]  /*2150*/  @!P3 BRA `(.L_x_50647) ;  /* 0x00000000000cb947 */ /* 0x000fea0003800000 */
[----:B-----5:R-:W-:-:S05]  /*2160*/  HADD2.F32 R7, -RZ, R155.H1_H1 ;  /* 0x3000009bff077230 */ /* 0x020fca0000004100 */
[----:B------:R-:W-:-:S04]  /*2170*/  FMUL.FTZ R171, R7, UR6 ;  /* 0x0000000607ab7c20 */ /* 0x000fc80008410000 */
[----:B------:R-:W-:-:S07]  /*2180*/  @P2 FADD.FTZ R171, R147, R171 ;  /* 0x000000ab93ab2221 */ /* 0x000fce0000010000 */
.L_x_50647:
[----:B------:R-:W-:Y:S05]  /*2190*/  BSYNC B1 ;  /* 0x0000000000017941 */ /* 0x000fea0003800000 */
.L_x_50646:
[----:B0-----:R-:W0:Y:S01]  /*21a0*/  LDC.64 R228, c[0x0][0x238] ;  /* 0x00008e00ffe47b82 */ /* 0x001e220000000a00 */
[----:B------:R-:W-:Y:S01]  /*21b0*/  IADD3 R6, R6, 0x20, RZ ;  /* 0x0000002006067810 */ /* 0x000fe20007ffe0ff */
[C---:B0-----:R-:W-:Y:S01]  /*21c0*/  IMAD.WIDE.U32 R228, R5.reuse, 0x20, R228 ;  /* 0x0000002005e47825 */ /* 0x041fe200078e00e4 */
[----:B------:R-:W-:-:S04]  /*21d0*/  IADD3 R5, R5, 0x20, RZ ;  /* 0x0000002005057810 */ /* 0x000fc80007ffe0ff */
[----:B------:R2:W-:Y:S04]  /*21e0*/  STG.E.128 desc[UR4][R228.64], R164 ;  /* 0x000000a4e4007986 */ /* 0x0005e8000c101d04 */
[----:B------:R2:W-:Y:S02]  /*21f0*/  STG.E.128 desc[UR4][R228.64+0x10], R168 ;  /* 0x000010a8e4007986 */ /* 0x0005e4000c101d04 */
.L_x_50631:
[----:B------:R-:W-:Y:S05]  /*2200*/  BSYNC B0 ;  /* 0x0000000000007941 */ /* 0x000fea0003800000 */
.L_x_50630:
        /* <DEDUP_REMOVED lines=43> */
.L_x_50651:
[----:B------:R-:W-:Y:S05]  /*24c0*/  BSYNC B1 ;  /* 0x0000000000017941 */ /* 0x000fea0003800000 */
.L_x_50650:
[----:B------:R-:W-:Y:S04]  /*24d0*/  BSSY B1, `(.L_x_50652) ;  /* 0x0000005000017945 */ /* 0x000fe80003800000 */
[----:B------:R-:W-:Y:S05]  /*24e0*/  @!P3 BRA `(.L_x_50653) ;  /* 0x00000000000cb947 */ /* 0x000fea0003800000 */
[----:B-----5:R-:W-:-:S05]  /*24f0*/  HADD2.F32 R7, -RZ, R152.H1_H1 ;  /* 0x30000098ff077230 */ /* 0x020fca0000004100 */
[----:B------:R-:W-:-:S04]  /*2500*/  FMUL.FTZ R173, R7, UR6 ;  /* 0x0000000607ad7c20 */ /* 0x000fc80008410000 */
[----:B------:R-:W-:-:S07]  /*2510*/  @P2 FADD.FTZ R173, R137, R173 ;  /* 0x000000ad89ad2221 */ /* 0x000fce0000010000 */
.L_x_50653:
[----:B------:R-:W-:Y:S05]  /*2520*/  BSYNC B1 ;  /* 0x0000000000017941 */ /* 0x000fea0003800000 */
.L_x_50652:
[----:B------:R-:W-:Y:S04]  /*2530*/  BSSY B1, `(.L_x_50654) ;  /* 0x0000005000017945 */ /* 0x000fe80003800000 */
[----:B------:R-:W-:Y:S05]  /*2540*/  @!P3 BRA `(.L_x_50655) ;  /* 0x00000000000cb947 */ /* 0x000fea0003800000 */
[----:B-----5:R-:W-:-:S05]  /*2550*/  HADD2.F32 R7, -RZ, R153.H0_H0 ;  /* 0x20000099ff077230 */ /* 0x020fca0000004100 */
[----:B------:R-:W-:-:S04]  /*2560*/  FMUL.FTZ R174, R7, UR6 ;  /* 0x0000000607ae7c20 */ /* 0x000fc80008410000 */
[----:B------:R-:W-:-:S07]  /*2570*/  @P2 FADD.FTZ R174, R138, R174 ;  /* 0x000000ae8aae2221 */ /* 0x000fce0000010000 */
.L_x_50655:
[----:B------:R-:W-:Y:S05]  /*2580*/  BSYNC B1 ;  /* 0x0000000000017941 */ /* 0x000fea0003800000 */
.L_x_50654:
[----:B------:R-:W-:Y:S04]  /*2590*/  BSSY B1, `(.L_x_50656) ;  /* 0x0000005000017945 */ /* 0x000fe80003800000 */
[----:B------:R-:W-:Y:S05]  /*25a0*/  @!P3 BRA `(.L_x_50657) ;  /* 0x00000000000cb947 */ /* 0x000fea0003800000 */
[----:B-----5:R-:W-:-:S05]  /*25b0*/  HADD2.F32 R7, -RZ, R153.H1_H1 ;  /* 0x30000099ff077230 */ /* 0x020fca0000004100 */
[----:B------:R-:W-:-:S04]  /*25c0*/  FMUL.FTZ R175, R7, UR6 ;  /* 0x0000000607af7c20 */ /* 0x000fc80008410000 */
[----:B------:R-:W-:-:S07]  /*25d0*/  @P2 FADD.FTZ R175, R139, R175 ;  /* 0x000000af8baf2221 */ /* 0x000fce0000010000 */
.L_x_50657:
[----:B------:R-:W-:Y:S05]  /*25e0*/  BSYNC B1 ;  /* 0x0000000000017941 */ /* 0x000fea0003800000 */
.L_x_50656:
[----:B------:R-:W-:Y:S04]  /*25f0*/  BSSY B1, `(.L_x_50658) ;  /* 0x0000005000017945 */ /* 0x000fe80003800000 */
[----:B------:R-:W-:Y:S05]  /*2600*/  @!P3 BRA `(.L_x_50659) ;  /* 0x00000000000cb947 */ /* 0x000fea0003800000 */
[----:B-----5:R-:W-:-:S05]  /*2610*/  HADD2.F32 R7, -RZ, R154.H0_H0 ;  /* 0x2000009aff077230 */ /* 0x020fca0000004100 */
[----:B------:R-:W-:-:S04]  /*2620*/  FMUL.FTZ R176, R7, UR6 ;  /* 0x0000000607b07c20 */ /* 0x000fc80008410000 */
[----:B------:R-:W-:-:S07]  /*2630*/  @P2 FADD.FTZ R176, R144, R176 ;  /* 0x000000b090b02221 */ /* 0x000fce0000010000 */
.L_x_50659:
[----:B------:R-:W-:Y:S05]  /*2640*/  BSYNC B1 ;  /* 0x0000000000017941 */ /* 0x000fea0003800000 */
.L_x_50658:
[----:B------:R-:W-:Y:S04]  /*2650*/  BSSY B1, `(.L_x_50660) ;  /* 0x0000005000017945 */ /* 0x000fe80003800000 */
[----:B------:R-:W-:Y:S05]  /*2660*/  @!P3 BRA `(.L_x_50661) ;  /* 0x00000000000cb947 */ /* 0x000fea0003800000 */
[----:B-----5:R-:W-:-:S05]  /*2670*/  HADD2.F32 R7, -RZ, R154.H1_H1 ;  /* 0x3000009aff077230 */ /* 0x020fca0000004100 */
[----:B------:R-:W-:-:S04]  /*2680*/  FMUL.FTZ R177, R7, UR6 ;  /* 0x0000000607b17c20 */ /* 0x000fc80008410000 */
[----:B------:R-:W-:-:S07]  /*2690*/  @P2 FADD.FTZ R177, R145, R177 ;  /* 0x000000b191b12221 */ /* 0x000fce0000010000 */
.L_x_50661:
[----:B------:R-:W-:Y:S05]  /*26a0*/  BSYNC B1 ;  /* 0x0000000000017941 */ /* 0x000fea0003800000 */
.L_x_50660:
[----:B------:R-:W-:Y:S04]  /*26b0*/  BSSY B1, `(.L_x_50662) ;  /* 0x0000005000017945 */ /* 0x000fe80003800000 */
[----:B------:R-:W-:Y:S05]  /*26c0*/  @!P3 BRA `(.L_x_50663) ;  /* 0x00000000000cb947 */ /* 0x000fea0003800000 */
[----:B-----5:R-:W-:-:S05]  /*26d0*/  HADD2.F32 R7, -RZ, R155.H0_H0 ;  /* 0x2000009bff077230 */ /* 0x020fca0000004100 */
[----:B------:R-:W-:-:S04]  /*26e0*/  FMUL.FTZ R178, R7, UR6 ;  /* 0x0000000607b27c20 */ /* 0x000fc80008410000 */
[----:B------:R-:W-:-:S07]  /*26f0*/  @P2 FADD.FTZ R178, R146, R178 ;  /* 0x000000b292b22221 */ /* 0x000fce0000010000 */
.L_x_50663:
[----:B------:R-:W-:Y:S05]  /*2700*/  BSYNC B1 ;  /* 0x0000000000017941 */ /* 0x000fea0003800000 */
.L_x_50662:
[----:B------:R-:W-:Y:S04]  /*2710*/  BSSY B1, `(.L_x_50664) ;  /* 0x0000005000017945 */ /* 0x000fe80003800000 */
[----:B------:R-:W-:Y:S05]  /*2720*/  @!P3 BRA `(.L_x_50665) ;  /* 0x00000000000cb947 */ /* 0x000fea0003800000 */
[----:B-----5:R-:W-:-:S05]  /*2730*/  HADD2.F32 R7, -RZ, R155.H1_H1 ;  /* 0x3000009bff077230 */ /* 0x020fca0000004100 */
[----:B------:R-:W-:-:S04]  /*2740*/  FMUL.FTZ R179, R7, UR6 ;  /* 0x0000000607b37c20 */ /* 0x000fc80008410000 */
[----:B------:R-:W-:-:S07]  /*2750*/  @P2 FADD.FTZ R179, R147, R179 ;  /* 0x000000b393b32221 */ /* 0x000fce0000010000 */
.L_x_50665:
[----:B------:R-:W-:Y:S05]  /*2760*/  BSYNC B1 ;  /* 0x0000000000017941 */ /* 0x000fea0003800000 */
.L_x_50664:
[----:B0-----:R-:W0:Y:S01]  /*2770*/  LDC.64 R228, c[0x0][0x238] ;  /* 0x00008e00ffe47b82 */ /* 0x001e220000000a00 */
[----:B------:R-:W-:Y:S01]  /*2780*/  IADD3 R6, R6, 0x20, RZ ;  /* 0x0000002006067810 */ /* 0x000fe20007ffe0ff */
[C---:B0-----:R-:W-:Y:S01]  /*2790*/  IMAD.WIDE.U32 R228, R5.reuse, 0x20, R228 ;  /* 0x0000002005e47825 */ /* 0x041fe200078e00e4 */
[----:B------:R-:W-:-:S04]  /*27a0*/  IADD3 R5, R5, 0x20, RZ ;  /* 0x0000002005057810 */ /* 0x000fc80007ffe0ff */
[----:B------:R3:W-:Y:S04]  /*27b0*/  STG.E.128 desc[UR4][R228.64], R172 ;  /* 0x000000ace4007986 */ /* 0x0007e8000c101d04 */
[----:B------:R3:W-:Y:S02]  /*27c0*/  STG.E.128 desc[UR4][R228.64+0x10], R176 ;  /* 0x000010b0e4007986 */ /* 0x0007e4000c101d04 */
.L_x_50649:
[----:B------:R-:W-:Y:S05]  /*27d0*/  BSYNC B0 ;  /* 0x0000000000007941 */ /* 0x000fea0003800000 */
.L_x_50648:
        /* <DEDUP_REMOVED lines=43> */
.L_x_50669:
[----:B------:R-:W-:Y:S05]  /*2a90*/  BSYNC B1 ;  /* 0x0000000000017941 */ /* 0x000fea0003800000 */
.L_x_50668:
[----:B------:R-:W-:Y:S04]  /*2aa0*/  BSSY B1, `(.L_x_50670) ;  /* 0x0000005000017945 */ /* 0x000fe80003800000 */
[----:B------:R-:W-:Y:S05]  /*2ab0*/  @!P3 BRA `(.L_x_50671) ;  /* 0x00000000000cb947 */ /* 0x000fea0003800000 */
[----:B-----5:R-:W-:-:S05]  /*2ac0*/  HADD2.F32 R7, -RZ, R152.H1_H1 ;  /* 0x30000098ff077230 */ /* 0x020fca0000004100 */
[----:B------:R-:W-:-:S04]  /*2ad0*/  FMUL.FTZ R181, R7, UR6 ;  /* 0x0000000607b57c20 */ /* 0x000fc80008410000 */
[----:B------:R-:W-:-:S07]  /*2ae0*/  @P2 FADD.FTZ R181, R137, R181 ;  /* 0x000000b589b52221 */ /* 0x000fce0000010000 */
.L_x_50671:
[----:B------:R-:W-:Y:S05]  /*2af0*/  BSYNC B1 ;  /* 0x0000000000017941 */ /* 0x000fea0003800000 */
.L_x_50670:
[----:B------:R-:W-:Y:S04]  /*2b00*/  BSSY B1, `(.L_x_50672) ;  /* 0x0000005000017945 */ /* 0x000fe80003800000 */
[----:B------:R-:W-:Y:S05]  /*2b10*/  @!P3 BRA `(.L_x_50673) ;  /* 0x00000000000cb947 */ /* 0x000fea0003800000 */
[----:B-----5:R-:W-:-:S05]  /*2b20*/  HADD2.F32 R7, -RZ, R153.H0_H0 ;  /* 0x20000099ff077230 */ /* 0x020fca0000004100 */
[----:B------:R-:W-:-:S04]  /*2b30*/  FMUL.FTZ R182, R7, UR6 ;  /* 0x0000000607b67c20 */ /* 0x000fc80008410000 */
[----:B------:R-:W-:-:S07]  /*2b40*/  @P2 FADD.FTZ R182, R138, R182 ;  /* 0x000000b68ab62221 */ /* 0x000fce0000010000 */
.L_x_50673:
[----:B------:R-:W-:Y:S05]  /*2b50*/  BSYNC B1 ;  /* 0x0000000000017941 */ /* 0x000fea0003800000 */
.L_x_50672:
[----:B------:R-:W-:Y:S04]  /*2b60*/  BSSY B1, `(.L_x_50674) ;  /* 0x0000005000017945 */ /* 0x000fe80003800000 */
[----:B------:R-:W-:Y:S05]  /*2b70*/  @!P3 BRA `(.L_x_50675) ;  /* 0x00000000000cb947 */ /* 0x000fea0003800000 */
[----:B-----5:R-:W-:-:S05]  /*2b80*/  HADD2.F32 R7, -RZ, R153.H1_H1 ;  /* 0x30000099ff077230 */ /* 0x020fca0000004100 */
[----:B------:R-:W-:-:S04]  /*2b90*/  FMUL.FTZ R183, R7, UR6 ;  /* 0x0000000607b77c20 */ /* 0x000fc80008410000 */
[----:B------:R-:W-:-:S07]  /*2ba0*/  @P2 FADD.FTZ R183, R139, R183 ;  /* 0x000000b78bb72221 */ /* 0x000fce0000010000 */
.L_x_50675:
[----:B------:R-:W-:Y:S05]  /*2bb0*/  BSYNC B1 ;  /* 0x0000000000017941 */ /* 0x000fea0003800000 */
.L_x_50674:
[----:B------:R-:W-:Y:S04]  /*2bc0*/  BSSY B1, `(.L_x_50676) ;  /* 0x0000005000017945 */ /* 0x000fe80003800000 */
[----:B------:R-:W-:Y:S05]  /*2bd0*/  @!P3 BRA `(.L_x_50677) ;  /* 0x00000000000cb947 */ /* 0x000fea0003800000 */
[----:B-----5:R-:W-:-:S05]  /*2be0*/  HADD2.F32 R7, -RZ, R154.H0_H0 ;  /* 0x2000009aff077230 */ /* 0x020fca0000004100 */
[----:B------:R-:W-:-:S04]  /*2bf0*/  FMUL.FTZ R184, R7, UR6 ;  /* 0x0000000607b87c20 */ /* 0x000fc80008410000 */
[----:B------:R-:W-:-:S07]  /*2c00*/  @P2 FADD.FTZ R184, R144, R184 ;  /* 0x000000b890b82221 */ /* 0x000fce0000010000 */
.L_x_50677:
[----:B------:R-:W-:Y:S05]  /*2c10*/  BSYNC B1 ;  /* 0x0000000000017941 */ /* 0x000fea0003800000 */
.L_x_50676:
[----:B------:R-:W-:Y:S04]  /*2c20*/  BSSY B1, `(.L_x_50678) ;  /* 0x0000005000017945 */ /* 0x000fe80003800000 */
[----:B------:R-:W-:Y:S05]  /*2c30*/  @!P3 BRA `(.L_x_50679) ;  /* 0x00000000000cb947 */ /* 0x000fea0003800000 */
[----:B-----5:R-:W-:-:S05]  /*2c40*/  HADD2.F32 R7, -RZ, R154.H1_H1 ;  /* 0x3000009aff077230 */ /* 0x020fca0000004100 */
[----:B------:R-:W-:-:S04]  /*2c50*/  FMUL.FTZ R185, R7, UR6 ;  /* 0x0000000607b97c20 */ /* 0x000fc80008410000 */
[----:B------:R-:W-:-:S07]  /*2c60*/  @P2 FADD.FTZ R185, R145, R185 ;  /* 0x000000b991b92221 */ /* 0x000fce0000010000 */
.L_x_50679:
[----:B------:R-:W-:Y:S05]  /*2c70*/  BSYNC B1 ;  /* 0x0000000000017941 */ /* 0x000fea0003800000 */
.L_x_50678:
[----:B------:R-:W-:Y:S04]  /*2c80*/  BSSY B1, `(.L_x_50680) ;  /* 0x0000005000017945 */ /* 0x000fe80003800000 */
[----:B------:R-:W-:Y:S05]  /*2c90*/  @!P3 BRA `(.L_x_50681) ;  /* 0x00000000000cb947 */ /* 0x000fea0003800000 */
[----:B-----5:R-:W-:-:S05]  /*2ca0*/  HADD2.F32 R7, -RZ, R155.H0_H0 ;  /* 0x2000009bff077230 */ /* 0x020fca0000004100 */
[----:B------:R-:W-:-:S04]  /*2cb0*/  FMUL.FTZ R186, R7, UR6 ;  /* 0x0000000607ba7c20 */ /* 0x000fc80008410000 */
[----:B------:R-:W-:-:S07]  /*2cc0*/  @P2 FADD.FTZ R186, R146, R186 ;  /* 0x000000ba92ba2221 */ /* 0x000fce0000010000 */
.L_x_50681:
[----:B------:R-:W-:Y:S05]  /*2cd0*/  BSYNC B1 ;  /* 0x0000000000017941 */ /* 0x000fea0003800000 */
.L_x_50680:
[----:B------:R-:W-:Y:S04]  /*2ce0*/  BSSY B1, `(.L_x_50682) ;  /* 0x0000005000017945 */ /* 0x000fe80003800000 */
[----:B------:R-:W-:Y:S05]  /*2cf0*/  @!P3 BRA `(.L_x_50683) ;  /* 0x00000000000cb947 */ /* 0x000fea0003800000 */
[----:B-----5:R-:W-:-:S05]  /*2d00*/  HADD2.F32 R7, -RZ, R155.H1_H1 ;  /* 0x3000009bff077230 */ /* 0x020fca0000004100 */
[----:B------:R-:W-:-:S04]  /*2d10*/  FMUL.FTZ R187, R7, UR6 ;  /* 0x0000000607bb7c20 */ /* 0x000fc80008410000 */
[----:B------:R-:W-:-:S07]  /*2d20*/  @P2 FADD.FTZ R187, R147, R187 ;  /* 0x000000bb93bb2221 */ /* 0x000fce0000010000 */
.L_x_50683:
[----:B------:R-:W-:Y:S05]  /*2d30*/  BSYNC B1 ;  /* 0x0000000000017941 */ /* 0x000fea0003800000 */
.L_x_50682:
[----:B0-----:R-:W0:Y:S01]  /*2d40*/  LDC.64 R228, c[0x0][0x238] ;  /* 0x00008e00ffe47b82 */ /* 0x001e220000000a00 */
[----:B------:R-:W-:Y:S01]  /*2d50*/  IADD3 R6, R6, 0x20, RZ ;  /* 0x0000002006067810 */ /* 0x000fe20007ffe0ff */
[C---:B0-----:R-:W-:Y:S01]  /*2d60*/  IMAD.WIDE.U32 R228, R5.reuse, 0x20, R228 ;  /* 0x0000002005e47825 */ /* 0x041fe200078e00e4 */
[----:B------:R-:W-:-:S04]  /*2d70*/  IADD3 R5, R5, 0x20, RZ ;  /* 0x0000002005057810 */ /* 0x000fc80007ffe0ff */
[----:B------:R4:W-:Y:S04]  /*2d80*/  STG.E.128 desc[UR4][R228.64], R180 ;  /* 0x000000b4e4007986 */ /* 0x0009e8000c101d04 */
[----:B------:R4:W-:Y:S02]  /*2d90*/  STG.E.128 desc[UR4][R228.64+0x10], R184 ;  /* 0x000010b8e4007986 */ /* 0x0009e4000c101d04 */
.L_x_50667:
[----:B------:R-:W-:Y:S05]  /*2da0*/  BSYNC B0 ;  /* 0x0000000000007941 */ /* 0x000fea0003800000 */
.L_x_50666:
        /* <DEDUP_REMOVED lines=43> */
.L_x_50687:
[----:B------:R-:W-:Y:S05]  /*3060*/  BSYNC B1 ;  /* 0x0000000000017941 */ /* 0x000fea0003800000 */
.L_x_50686:
[----:B------:R-:W-:Y:S04]  /*3070*/  BSSY B1, `(.L_x_50688) ;  /* 0x0000005000017945 */ /* 0x000fe80003800000 */
[----:B------:R-:W-:Y:S05]  /*3080*/  @!P3 BRA `(.L_x_50689) ;  /* 0x00000000000cb947 */ /* 0x000fea0003800000 */
[----:B-----5:R-:W-:-:S05]  /*3090*/  HADD2.F32 R7, -RZ, R152.H1_H1 ;  /* 0x30000098ff077230 */ /* 0x020fca0000004100 */
[----:B------:R-:W-:-:S04]  /*30a0*/  FMUL.FTZ R189, R7, UR6 ;  /* 0x0000000607bd7c20 */ /* 0x000fc80008410000 */
[----:B------:R-:W-:-:S07]  /*30b0*/  @P2 FADD.FTZ R189, R137, R189 ;  /* 0x000000bd89bd2221 */ /* 0x000fce0000010000 */
.L_x_50689:
[----:B------:R-:W-:Y:S05]  /*30c0*/  BSYNC B1 ;  /* 0x0000000000017941 */ /* 0x000fea0003800000 */
.L_x_50688:
[----:B------:R-:W-:Y:S04]  /*30d0*/  BSSY B1, `(.L_x_50690) ;  /* 0x0000005000017945 */ /* 0x000fe80003800000 */
[----:B------:R-:W-:Y:S05]  /*30e0*/  @!P3 BRA `(.L_x_50691) ;  /* 0x00000000000cb947 */ /* 0x000fea0003800000 */
[----:B-----5:R-:W-:-:S05]  /*30f0*/  HADD2.F32 R7, -RZ, R153.H0_H0 ;  /* 0x20000099ff077230 */ /* 0x020fca0000004100 */
[----:B------:R-:W-:-:S04]  /*3100*/  FMUL.FTZ R190, R7, UR6 ;  /* 0x0000000607be7c20 */ /* 0x000fc80008410000 */
[----:B------:R-:W-:-:S07]  /*3110*/  @P2 FADD.FTZ R190, R138, R190 ;  /* 0x000000be8abe2221 */ /* 0x000fce0000010000 */
.L_x_50691:
[----:B------:R-:W-:Y:S05]  /*3120*/  BSYNC B1 ;  /* 0x0000000000017941 */ /* 0x000fea0003800000 */
.L_x_50690:
[----:B------:R-:W-:Y:S04]  /*3130*/  BSSY B1, `(.L_x_50692) ;  /* 0x0000005000017945 */ /* 0x000fe80003800000 */
[----:B------:R-:W-:Y:S05]  /*3140*/  @!P3 BRA `(.L_x_50693) ;  /* 0x00000000000cb947 */ /* 0x000fea0003800000 */
[----:B-----5:R-:W-:-:S05]  /*3150*/  HADD2.F32 R7, -RZ, R153.H1_H1 ;  /* 0x30000099ff077230 */ /* 0x020fca0000004100 */
[----:B------:R-:W-:-:S04]  /*3160*/  FMUL.FTZ R191, R7, UR6 ;  /* 0x0000000607bf7c20 */ /* 0x000fc80008410000 */
[----:B------:R-:W-:-:S07]  /*3170*/  @P2 FADD.FTZ R191, R139, R191 ;  /* 0x000000bf8bbf2221 */ /* 0x000fce0000010000 */
.L_x_50693:
[----:B------:R-:W-:Y:S05]  /*3180*/  BSYNC B1 ;  /* 0x0000000000017941 */ /* 0x000fea0003800000 */
.L_x_50692:
[----:B------:R-:W-:Y:S04]  /*3190*/  BSSY B1, `(.L_x_50694) ;  /* 0x0000005000017945 */ /* 0x000fe80003800000 */
[----:B------:R-:W-:Y:S05]  /*31a0*/  @!P3 BRA `(.L_x_50695) ;  /* 0x00000000000cb947 */ /* 0x000fea0003800000 */
[----:B-----5:R-:W-:-:S05]  /*31b0*/  HADD2.F32 R7, -RZ, R154.H0_H0 ;  /* 0x2000009aff077230 */ /* 0x020fca0000004100 */
[----:B------:R-:W-:-:S04]  /*31c0*/  FMUL.FTZ R192, R7, UR6 ;  /* 0x0000000607c07c20 */ /* 0x000fc80008410000 */
[----:B------:R-:W-:-:S07]  /*31d0*/  @P2 FADD.FTZ R192, R144, R192 ;  /* 0x000000c090c02221 */ /* 0x000fce0000010000 */
.L_x_50695:
[----:B------:R-:W-:Y:S05]  /*31e0*/  BSYNC B1 ;  /* 0x0000000000017941 */ /* 0x000fea0003800000 */
.L_x_50694:
[----:B------:R-:W-:Y:S04]  /*31f0*/  BSSY B1, `(.L_x_50696) ;  /* 0x0000005000017945 */ /* 0x000fe80003800000 */
[----:B------:R-:W-:Y:S05]  /*3200*/  @!P3 BRA `(.L_x_50697) ;  /* 0x00000000000cb947 */ /* 0x000fea0003800000 */
[----:B-----5:R-:W-:-:S05]  /*3210*/  HADD2.F32 R7, -RZ, R154.H1_H1 ;  /* 0x3000009aff077230 */ /* 0x020fca0000004100 */
[----:B------:R-:W-:-:S04]  /*3220*/  FMUL.FTZ R193, R7, UR6 ;  /* 0x0000000607c17c20 */ /* 0x000fc80008410000 */
[----:B------:R-:W-:-:S07]  /*3230*/  @P2 FADD.FTZ R193, R145, R193 ;  /* 0x000000c191c12221 */ /* 0x000fce0000010000 */
.L_x_50697:
[----:B------:R-:W-:Y:S05]  /*3240*/  BSYNC B1 ;  /* 0x0000000000017941 */ /* 0x000fea0003800000 */
.L_x_50696:
[----:B------:R-:W-:Y:S04]  /*3250*/  BSSY B1, `(.L_x_50698) ;  /* 0x0000005000017945 */ /* 0x000fe80003800000 */
[----:B------:R-:W-:Y:S05]  /*3260*/  @!P3 BRA `(.L_x_50699) ;  /* 0x00000000000cb947 */ /* 0x000fea0003800000 */
[----:B-----5:R-:W-:-:S05]  /*3270*/  HADD2.F32 R7, -RZ, R155.H0_H0 ;  /* 0x2000009bff077230 */ /* 0x020fca0000004100 */
[----:B------:R-:W-:-:S04]  /*3280*/  FMUL.FTZ R194, R7, UR6 ;  /* 0x0000000607c27c20 */ /* 0x000fc80008410000 */
[----:B------:R-:W-:-:S07]  /*3290*/  @P2 FADD.FTZ R194, R146, R194 ;  /* 0x000000c292c22221 */ /* 0x000fce0000010000 */
.L_x_50699:
[----:B------:R-:W-:Y:S05]  /*32a0*/  BSYNC B1 ;  /* 0x0000000000017941 */ /* 0x000fea0003800000 */
.L_x_50698:
[----:B------:R-:W-:Y:S04]  /*32b0*/  BSSY B1, `(.L_x_50700) ;  /* 0x0000005000017945 */ /* 0x000fe80003800000 */
[----:B------:R-:W-:Y:S05]  /*32c0*/  @!P3 BRA `(.L_x_50701) ;  /* 0x00000000000cb947 */ /* 0x000fea0003800000 */
[----:B-----5:R-:W-:-:S05]  /*32d0*/  HADD2.F32 R7, -RZ, R155.H1_H1 ;  /* 0x3000009bff077230 */ /* 0x020fca0000004100 */
[----:B------:R-:W-:-:S04]  /*32e0*/  FMUL.FTZ R195, R7, UR6 ;  /* 0x0000000607c37c20 */ /* 0x000fc80008410000 */
[----:B------:R-:W-:-:S07]  /*32f0*/  @P2 FADD.FTZ R195, R147, R195 ;  /* 0x000000c393c32221 */ /* 0x000fce0000010000 */
.L_x_50701:
[----:B------:R-:W-:Y:S05]  /*3300*/  BSYNC B1 ;  /* 0x0000000000017941 */ /* 0x000fea0003800000 */
.L_x_50700:
[----:B0-----:R-:W0:Y:S01]  /*3310*/  LDC.64 R228, c[0x0][0x238] ;  /* 0x00008e00ffe47b82 */ /* 0x001e220000000a00 */
[----:B------:R-:W-:Y:S01]  /*3320*/  IADD3 R6, R6, 0x20, RZ ;  /* 0x0000002006067810 */ /* 0x000fe20007ffe0ff */
[C---:B0-----:R-:W-:Y:S01]  /*3330*/  IMAD.WIDE.U32 R228, R5.reuse, 0x20, R228 ;  /* 0x0000002005e47825 */ /* 0x041fe200078e00e4 */
[----:B------:R-:W-:-:S04]  /*3340*/  IADD3 R5, R5, 0x20, RZ ;  /* 0x0000002005057810 */ /* 0x000fc80007ffe0ff */
[----:B------:R0:W-:Y:S04]  /*3350*/  STG.E.128 desc[UR4][R228.64], R188 ;  /* 0x000000bce4007986 */ /* 0x0001e8000c101d04 */
[----:B------:R0:W-:Y:S02]  /*3360*/  STG.E.128 desc[UR4][R228.64+0x10], R192 ;  /* 0x000010c0e4007986 */ /* 0x0001e4000c101d04 */
.L_x_50685:
[----:B------:R-:W-:Y:S05]  /*3370*/  BSYNC B0 ;  /* 0x0000000000007941 */ /* 0x000fea0003800000 */
.L_x_50684:
        /* <DEDUP_REMOVED lines=43> */
.L_x_50705:
[----:B------:R-:W-:Y:S05]  /*3630*/  BSYNC B1 ;  /* 0x0000000000017941 */ /* 0x000fea0003800000 */
.L_x_50704:
[----:B------:R-:W-:Y:S04]  /*3640*/  BSSY B1, `(.L_x_50706) ;  /* 0x0000005000017945 */ /* 0x000fe80003800000 */
[----:B------:R-:W-:Y:S05]  /*3650*/  @!P3 BRA `(.L_x_50707) ;  /* 0x00000000000cb947 */ /* 0x000fea0003800000 */
[----:B-----5:R-:W-:-:S05]  /*3660*/  HADD2.F32 R7, -RZ, R152.H1_H1 ;  /* 0x30000098ff077230 */ /* 0x020fca0000004100 */
[----:B------:R-:W-:-:S04]  /*3670*/  FMUL.FTZ R197, R7, UR6 ;  /* 0x0000000607c57c20 */ /* 0x000fc80008410000 */
[----:B------:R-:W-:-:S07]  /*3680*/  @P2 FADD.FTZ R197, R137, R197 ;  /* 0x000000c589c52221 */ /* 0x000fce0000010000 */
.L_x_50707:
[----:B------:R-:W-:Y:S05]  /*3690*/  BSYNC B1 ;  /* 0x0000000000017941 */ /* 0x000fea0003800000 */
.L_x_50706:
[----:B------:R-:W-:Y:S04]  /*36a0*/  BSSY B1, `(.L_x_50708) ;  /* 0x0000005000017945 */ /* 0x000fe80003800000 */
[----:B------:R-:W-:Y:S05]  /*36b0*/  @!P3 BRA `(.L_x_50709) ;  /* 0x00000000000cb947 */ /* 0x000fea0003800000 */
[----:B-----5:R-:W-:-:S05]  /*36c0*/  HADD2.F32 R7, -RZ, R153.H0_H0 ;  /* 0x20000099ff077230 */ /* 0x020fca0000004100 */
[----:B------:R-:W-:-:S04]  /*36d0*/  FMUL.FTZ R198, R7, UR6 ;  /* 0x0000000607c67c20 */ /* 0x000fc80008410000 */
[----:B------:R-:W-:-:S07]  /*36e0*/  @P2 FADD.FTZ R198, R138, R198 ;  /* 0x000000c68ac62221 */ /* 0x000fce0000010000 */
.L_x_50709:
[----:B------:R-:W-:Y:S05]  /*36f0*/  BSYNC B1 ;  /* 0x0000000000017941 */ /* 0x000fea0003800000 */
.L_x_50708:
[----:B------:R-:W-:Y:S04]  /*3700*/  BSSY B1, `(.L_x_50710) ;  /* 0x0000005000017945 */ /* 0x000fe80003800000 */
[----:B------:R-:W-:Y:S05]  /*3710*/  @!P3 BRA `(.L_x_50711) ;  /* 0x00000000000cb947 */ /* 0x000fea0003800000 */
[----:B-----5:R-:W-:-:S05]  /*3720*/  HADD2.F32 R7, -RZ, R153.H1_H1 ;  /* 0x30000099ff077230 */ /* 0x020fca0000004100 */
[----:B------:R-:W-:-:S04]  /*3730*/  FMUL.FTZ R199, R7, UR6 ;  /* 0x0000000607c77c20 */ /* 0x000fc80008410000 */
[----:B------:R-:W-:-:S07]  /*3740*/  @P2 FADD.FTZ R199, R139, R199 ;  /* 0x000000c78bc72221 */ /* 0x000fce0000010000 */
.L_x_50711:
[----:B------:R-:W-:Y:S05]  /*3750*/  BSYNC B1 ;  /* 0x0000000000017941 */ /* 0x000fea0003800000 */
.L_x_50710:
[----:B------:R-:W-:Y:S04]  /*3760*/  BSSY B1, `(.L_x_50712) ;  /* 0x0000005000017945 */ /* 0x000fe80003800000 */
[----:B------:R-:W-:Y:S05]  /*3770*/  @!P3 BRA `(.L_x_50713) ;  /* 0x00000000000cb947 */ /* 0x000fea0003800000 */
[----:B-----5:R-:W-:-:S05]  /*3780*/  HADD2.F32 R7, -RZ, R154.H0_H0 ;  /* 0x2000009aff077230 */ /* 0x020fca0000004100 */
[----:B------:R-:W-:-:S04]  /*3790*/  FMUL.FTZ R200, R7, UR6 ;  /* 0x0000000607c87c20 */ /* 0x000fc80008410000 */
[----:B------:R-:W-:-:S07]  /*37a0*/  @P2 FADD.FTZ R200, R144, R200 ;  /* 0x000000c890c82221 */ /* 0x000fce0000010000 */
.L_x_50713:
[----:B------:R-:W-:Y:S05]  /*37b0*/  BSYNC B1 ;  /* 0x0000000000017941 */ /* 0x000fea0003800000 */
.L_x_50712:
[----:B------:R-:W-:Y:S04]  /*37c0*/  BSSY B1, `(.L_x_50714) ;  /* 0x0000005000017945 */ /* 0x000fe80003800000 */
[----:B------:R-:W-:Y:S05]  /*37d0*/  @!P3 BRA `(.L_x_50715) ;  /* 0x00000000000cb947 */ /* 0x000fea0003800000 */
[----:B-----5:R-:W-:-:S05]  /*37e0*/  HADD2.F32 R7, -RZ, R154.H1_H1 ;  /* 0x3000009aff077230 */ /* 0x020fca0000004100 */
[----:B------:R-:W-:-:S04]  /*37f0*/  FMUL.FTZ R201, R7, UR6 ;  /* 0x0000000607c97c20 */ /* 0x000fc80008410000 */
[----:B------:R-:W-:-:S07]  /*3800*/  @P2 FADD.FTZ R201, R145, R201 ;  /* 0x000000c991c92221 */ /* 0x000fce0000010000 */
.L_x_50715:
[----:B------:R-:W-:Y:S05]  /*3810*/  BSYNC B1 ;  /* 0x0000000000017941 */ /* 0x000fea0003800000 */
.L_x_50714:
[----:B------:R-:W-:Y:S04]  /*3820*/  BSSY B1, `(.L_x_50716) ;  /* 0x0000005000017945 */ /* 0x000fe80003800000 */
[----:B------:R-:W-:Y:S05]  /*3830*/  @!P3 BRA `(.L_x_50717) ;  /* 0x00000000000cb947 */ /* 0x000fea0003800000 */
[----:B-----5:R-:W-:-:S05]  /*3840*/  HADD2.F32 R7, -RZ, R155.H0_H0 ;  /* 0x2000009bff077230 */ /* 0x020fca0000004100 */
[----:B------:R-:W-:-:S04]  /*3850*/  FMUL.FTZ R202, R7, UR6 ;  /* 0x0000000607ca7c20 */ /* 0x000fc80008410000 */
[----:B------:R-:W-:-:S07]  /*3860*/  @P2 FADD.FTZ R202, R146, R202 ;  /* 0x000000ca92ca2221 */ /* 0x000fce0000010000 */
.L_x_50717:
[----:B------:R-:W-:Y:S05]  /*3870*/  BSYNC B1 ;  /* 0x0000000000017941 */ /* 0x000fea0003800000 */
.L_x_50716:
[----:B------:R-:W-:Y:S04]  /*3880*/  BSSY B1, `(.L_x_50718) ;  /* 0x0000005000017945 */ /* 0x000fe80003800000 */
[----:B------:R-:W-:Y:S05]  /*3890*/  @!P3 BRA `(.L_x_50719) ;  /* 0x00000000000cb947 */ /* 0x000fea0003800000 */
[----:B-----5:R-:W-:-:S05]  /*38a0*/  HADD2.F32 R7, -RZ, R155.H1_H1 ;  /* 0x3000009bff077230 */ /* 0x020fca0000004100 */
[----:B------:R-:W-:-:S04]  /*38b0*/  FMUL.FTZ R203, R7, UR6 ;  /* 0x0000000607cb7c20 */ /* 0x000fc80008410000 */
[----:B------:R-:W-:-:S07]  /*38c0*/  @P2 FADD.FTZ R203, R147, R203 ;  /* 0x000000cb93cb2221 */ /* 0x000fce0000010000 */
.L_x_50719:
[----:B------:R-:W-:Y:S05]  /*38d0*/  BSYNC B1 ;  /* 0x0000000000017941 */ /* 0x000fea0003800000 */
.L_x_50718:
[----:B0-----:R-:W0:Y:S01]  /*38e0*/  LDC.64 R228, c[0x0][0x238] ;  /* 0x00008e00ffe47b82 */ /* 0x001e220000000a00 */
[----:B------:R-:W-:Y:S01]  /*38f0*/  IADD3 R6, R6, 0x20, RZ ;  /* 0x0000002006067810 */ /* 0x000fe20007ffe0ff */
[C---:B0-----:R-:W-:Y:S01]  /*3900*/  IMAD.WIDE.U32 R228, R5.reuse, 0x20, R228 ;  /* 0x0000002005e47825 */ /* 0x041fe200078e00e4 */
[----:B------:R-:W-:-:S04]  /*3910*/  IADD3 R5, R5, 0x20, RZ ;  /* 0x0000002005057810 */ /* 0x000fc80007ffe0ff */
[----:B------:R0:W-:Y:S04]  /*3920*/  STG.E.128 desc[UR4][R228.64], R196 ;  /* 0x000000c4e4007986 */ /* 0x0001e8000c101d04 */
[----:B------:R0:W-:Y:S02]  /*3930*/  STG.E.128 desc[UR4][R228.64+0x10], R200 ;  /* 0x000010c8e4007986 */ /* 0x0001e4000c101d04 */
.L_x_50703:
[----:B------:R-:W-:Y:S05]  /*3940*/  BSYNC B0 ;  /* 0x0000000000007941 */ /* 0x000fea0003800000 */
.L_x_50702:
        /* <DEDUP_REMOVED lines=43> */
.L_x_50723:
[----:B------:R-:W-:Y:S05]  /*3c00*/  BSYNC B1 ;  /* 0x0000000000017941 */ /* 0x000fea0003800000 */
.L_x_50722:
[----:B------:R-:W-:Y:S04]  /*3c10*/  BSSY B1, `(.L_x_50724) ;  /* 0x0000005000017945 */ /* 0x000fe80003800000 */
[----:B------:R-:W-:Y:S05]  /*3c20*/  @!P3 BRA `(.L_x_50725) ;  /* 0x00000000000cb947 */ /* 0x000fea0003800000 */
[----:B-----5:R-:W-:-:S05]  /*3c30*/  HADD2.F32 R7, -RZ, R152.H1_H1 ;  /* 0x30000098ff077230 */ /* 0x020fca0000004100 */
[----:B------:R-:W-:-:S04]  /*3c40*/  FMUL.FTZ R205, R7, UR6 ;  /* 0x0000000607cd7c20 */ /* 0x000fc80008410000 */
[----:B------:R-:W-:-:S07]  /*3c50*/  @P2 FADD.FTZ R205, R137, R205 ;  /* 0x000000cd89cd2221 */ /* 0x000fce0000010000 */
.L_x_50725:
[----:B------:R-:W-:Y:S05]  /*3c60*/  BSYNC B1 ;  /* 0x0000000000017941 */ /* 0x000fea0003800000 */
.L_x_50724:
[----:B------:R-:W-:Y:S04]  /*3c70*/  BSSY B1, `(.L_x_50726) ;  /* 0x0000005000017945 */ /* 0x000fe80003800000 */
[----:B------:R-:W-:Y:S05]  /*3c80*/  @!P3 BRA `(.L_x_50727) ;  /* 0x00000000000cb947 */ /* 0x000fea0003800000 */
[----:B-----5:R-:W-:-:S05]  /*3c90*/  HADD2.F32 R7, -RZ, R153.H0_H0 ;  /* 0x20000099ff077230 */ /* 0x020fca0000004100 */
[----:B------:R-:W-:-:S04]  /*3ca0*/  FMUL.FTZ R206, R7, UR6 ;  /* 0x0000000607ce7c20 */ /* 0x000fc80008410000 */
[----:B------:R-:W-:-:S07]  /*3cb0*/  @P2 FADD.FTZ R206, R138, R206 ;  /* 0x000000ce8ace2221 */ /* 0x000fce0000010000 */
.L_x_50727:
[----:B------:R-:W-:Y:S05]  /*3cc0*/  BSYNC B1 ;  /* 0x0000000000017941 */ /* 0x000fea0003800000 */
.L_x_50726:
[----:B------:R-:W-:Y:S04]  /*3cd0*/  BSSY B1, `(.L_x_50728) ;  /* 0x0000005000017945 */ /* 0x000fe80003800000 */
[----:B------:R-:W-:Y:S05]  /*3ce0*/  @!P3 BRA `(.L_x_50729) ;  /* 0x00000000000cb947 */ /* 0x000fea0003800000 */
[----:B-----5:R-:W-:-:S05]  /*3cf0*/  HADD2.F32 R7, -RZ, R153.H1_H1 ;  /* 0x30000099ff077230 */ /* 0x020fca0000004100 */
[----:B------:R-:W-:-:S04]  /*3d00*/  FMUL.FTZ R207, R7, UR6 ;  /* 0x0000000607cf7c20 */ /* 0x000fc80008410000 */
[----:B------:R-:W-:-:S07]  /*3d10*/  @P2 FADD.FTZ R207, R139, R207 ;  /* 0x000000cf8bcf2221 */ /* 0x000fce0000010000 */
.L_x_50729:
[----:B------:R-:W-:Y:S05]  /*3d20*/  BSYNC B1 ;  /* 0x0000000000017941 */ /* 0x000fea0003800000 */
.L_x_50728:
[----:B------:R-:W-:Y:S04]  /*3d30*/  BSSY B1, `(.L_x_50730) ;  /* 0x0000005000017945 */ /* 0x000fe80003800000 */
[----:B------:R-:W-:Y:S05]  /*3d40*/  @!P3 BRA `(.L_x_50731) ;  /* 0x00000000000cb947 */ /* 0x000fea0003800000 */
[----:B-----5:R-:W-:-:S05]  /*3d50*/  HADD2.F32 R7, -RZ, R154.H0_H0 ;  /* 0x2000009aff077230 */ /* 0x020fca0000004100 */
[----:B------:R-:W-:-:S04]  /*3d60*/  FMUL.FTZ R208, R7, UR6 ;  /* 0x0000000607d07c20 */ /* 0x000fc80008410000 */
[----:B------:R-:W-:-:S07]  /*3d70*/  @P2 FADD.FTZ R208, R144, R208 ;  /* 0x000000d090d02221 */ /* 0x000fce0000010000 */
.L_x_50731:
[----:B------:R-:W-:Y:S05]  /*3d80*/  BSYNC B1 ;  /* 0x0000000000017941 */ /* 0x000fea0003800000 */
.L_x_50730:
[----:B------:R-:W-:Y:S04]  /*3d90*/  BSSY B1, `(.L_x_50732) ;  /* 0x0000005000017945 */ /* 0x000fe80003800000 */
[----:B------:R-:W-:Y:S05]  /*3da0*/  @!P3 BRA `(.L_x_50733) ;  /* 0x00000000000cb947 */ /* 0x000fea0003800000 */
[----:B-----5:R-:W-:-:S05]  /*3db0*/  HADD2.F32 R7, -RZ, R154.H1_H1 ;  /* 0x3000009aff077230 */ /* 0x020fca0000004100 */
[----:B------:R-:W-:-:S04]  /*3dc0*/  FMUL.FTZ R209, R7, UR6 ;  /* 0x0000000607d17c20 */ /* 0x000fc80008410000 */
[----:B------:R-:W-:-:S07]  /*3dd0*/  @P2 FADD.FTZ R209, R145, R209 ;  /* 0x000000d191d12221 */ /* 0x000fce0000010000 */
.L_x_50733:
[----:B------:R-:W-:Y:S05]  /*3de0*/  BSYNC B1 ;  /* 0x0000000000017941 */ /* 0x000fea0003800000 */
.L_x_50732:
[----:B------:R-:W-:Y:S04]  /*3df0*/  BSSY B1, `(.L_x_50734) ;  /* 0x0000005000017945 */ /* 0x000fe80003800000 */
[----:B------:R-:W-:Y:S05]  /*3e00*/  @!P3 BRA `(.L_x_50735) ;  /* 0x00000000000cb947 */ /* 0x000fea0003800000 */
[----:B-----5:R-:W-:-:S05]  /*3e10*/  HADD2.F32 R7, -RZ, R155.H0_H0 ;  /* 0x2000009bff077230 */ /* 0x020fca0000004100 */
[----:B------:R-:W-:-:S04]  /*3e20*/  FMUL.FTZ R210, R7, UR6 ;  /* 0x0000000607d27c20 */ /* 0x000fc80008410000 */
[----:B------:R-:W-:-:S07]  /*3e30*/  @P2 FADD.FTZ R210, R146, R210 ;  /* 0x000000d292d22221 */ /* 0x000fce0000010000 */
.L_x_50735:
[----:B------:R-:W-:Y:S05]  /*3e40*/  BSYNC B1 ;  /* 0x0000000000017941 */ /* 0x000fea0003800000 */
.L_x_50734:
[----:B------:R-:W-:Y:S04]  /*3e50*/  BSSY B1, `(.L_x_50736) ;  /* 0x0000005000017945 */ /* 0x000fe80003800000 */
[----:B------:R-:W-:Y:S05]  /*3e60*/  @!P3 BRA `(.L_x_50737) ;  /* 0x00000000000cb947 */ /* 0x000fea0003800000 */
[----:B-----5:R-:W-:-:S05]  /*3e70*/  HADD2.F32 R7, -RZ, R155.H1_H1 ;  /* 0x3000009bff077230 */ /* 0x020fca0000004100 */
[----:B------:R-:W-:-:S04]  /*3e80*/  FMUL.FTZ R211, R7, UR6 ;  /* 0x0000000607d37c20 */ /* 0x000fc80008410000 */
[----:B------:R-:W-:-:S07]  /*3e90*/  @P2 FADD.FTZ R211, R147, R211 ;  /* 0x000000d393d32221 */ /* 0x000fce0000010000 */
.L_x_50737:
[----:B------:R-:W-:Y:S05]  /*3ea0*/  BSYNC B1 ;  /* 0x0000000000017941 */ /* 0x000fea0003800000 */
.L_x_50736:
[----:B0-----:R-:W0:Y:S01]  /*3eb0*/  LDC.64 R228, c[0x0][0x238] ;  /* 0x00008e00ffe47b82 */ /* 0x001e220000000a00 */
[----:B------:R-:W-:Y:S01]  /*3ec0*/  IADD3 R6, R6, 0x20, RZ ;  /* 0x0000002006067810 */ /* 0x000fe20007ffe0ff */
[C---:B0-----:R-:W-:Y:S01]  /*3ed0*/  IMAD.WIDE.U32 R228, R5.reuse, 0x20, R228 ;  /* 0x0000002005e47825 */ /* 0x041fe200078e00e4 */
[----:B------:R-:W-:-:S04]  /*3ee0*/  IADD3 R5, R5, 0x20, RZ ;  /* 0x0000002005057810 */ /* 0x000fc80007ffe0ff */
[----:B------:R0:W-:Y:S04]  /*3ef0*/  STG.E.128 desc[UR4][R228.64], R204 ;  /* 0x000000cce4007986 */ /* 0x0001e8000c101d04 */
[----:B------:R0:W-:Y:S02]  /*3f00*/  STG.E.128 desc[UR4][R228.64+0x10], R208 ;  /* 0x000010d0e4007986 */ /* 0x0001e4000c101d04 */
.L_x_50721:
[----:B------:R-:W-:Y:S05]  /*3f10*/  BSYNC B0 ;  /* 0x0000000000007941 */ /* 0x000fea0003800000 */
.L_x_50720:
        /* <DEDUP_REMOVED lines=43> */
.L_x_50741:
[----:B------:R-:W-:Y:S05]  /*41d0*/  BSYNC B1 ;  /* 0x0000000000017941 */ /* 0x000fea0003800000 */
.L_x_50740:
[----:B------:R-:W-:Y:S04]  /*41e0*/  BSSY B1, `(.L_x_50742) ;  /* 0x0000005000017945 */ /* 0x000fe80003800000 */
[----:B------:R-:W-:Y:S05]  /*41f0*/  @!P3 BRA `(.L_x_50743) ;  /* 0x00000000000cb947 */ /* 0x000fea0003800000 */
[----:B-----5:R-:W-:-:S05]  /*4200*/  HADD2.F32 R7, -RZ, R152.H1_H1 ;  /* 0x30000098ff077230 */ /* 0x020fca0000004100 */
[----:B------:R-:W-:-:S04]  /*4210*/  FMUL.FTZ R213, R7, UR6 ;  /* 0x0000000607d57c20 */ /* 0x000fc80008410000 */
[----:B------:R-:W-:-:S07]  /*4220*/  @P2 FADD.FTZ R213, R137, R213 ;  /* 0x000000d589d52221 */ /* 0x000fce0000010000 */
.L_x_50743:
[----:B------:R-:W-:Y:S05]  /*4230*/  BSYNC B1 ;  /* 0x0000000000017941 */ /* 0x000fea0003800000 */
.L_x_50742:
[----:B------:R-:W-:Y:S04]  /*4240*/  BSSY B1, `(.L_x_50744) ;  /* 0x0000005000017945 */ /* 0x000fe80003800000 */
[----:B------:R-:W-:Y:S05]  /*4250*/  @!P3 BRA `(.L_x_50745) ;  /* 0x00000000000cb947 */ /* 0x000fea0003800000 */
[----:B-----5:R-:W-:-:S05]  /*4260*/  HADD2.F32 R7, -RZ, R153.H0_H0 ;  /* 0x20000099ff077230 */ /* 0x020fca0000004100 */
[----:B------:R-:W-:-:S04]  /*4270*/  FMUL.FTZ R214, R7, UR6 ;  /* 0x0000000607d67c20 */ /* 0x000fc80008410000 */
[----:B------:R-:W-:-:S07]  /*4280*/  @P2 FADD.FTZ R214, R138, R214 ;  /* 0x000000d68ad62221 */ /* 0x000fce0000010000 */
.L_x_50745:
[----:B------:R-:W-:Y:S05]  /*4290*/  BSYNC B1 ;  /* 0x0000000000017941 */ /* 0x000fea0003800000 */
.L_x_50744:
[----:B------:R-:W-:Y:S04]  /*42a0*/  BSSY B1, `(.L_x_50746) ;  /* 0x0000005000017945 */ /* 0x000fe80003800000 */
[----:B------:R-:W-:Y:S05]  /*42b0*/  @!P3 BRA `(.L_x_50747) ;  /* 0x00000000000cb947 */ /* 0x000fea0003800000 */
[----:B-----5:R-:W-:-:S05]  /*42c0*/  HADD2.F32 R7, -RZ, R153.H1_H1 ;  /* 0x30000099ff077230 */ /* 0x020fca0000004100 */
[----:B------:R-:W-:-:S04]  /*42d0*/  FMUL.FTZ R215, R7, UR6 ;  /* 0x0000000607d77c20 */ /* 0x000fc80008410000 */
[----:B------:R-:W-:-:S07]  /*42e0*/  @P2 FADD.FTZ R215, R139, R215 ;  /* 0x000000d78bd72221 */ /* 0x000fce0000010000 */
.L_x_50747:
[----:B------:R-:W-:Y:S05]  /*42f0*/  BSYNC B1 ;  /* 0x0000000000017941 */ /* 0x000fea0003800000 */
.L_x_50746:
[----:B------:R-:W-:Y:S04]  /*4300*/  BSSY B1, `(.L_x_50748) ;  /* 0x0000005000017945 */ /* 0x000fe80003800000 */
[----:B------:R-:W-:Y:S05]  /*4310*/  @!P3 BRA `(.L_x_50749) ;  /* 0x00000000000cb947 */ /* 0x000fea0003800000 */
[----:B-----5:R-:W-:-:S05]  /*4320*/  HADD2.F32 R7, -RZ, R154.H0_H0 ;  /* 0x2000009aff077230 */ /* 0x020fca0000004100 */
[----:B------:R-:W-:-:S04]  /*4330*/  FMUL.FTZ R216, R7, UR6 ;  /* 0x0000000607d87c20 */ /* 0x000fc80008410000 */
[----:B------:R-:W-:-:S07]  /*4340*/  @P2 FADD.FTZ R216, R144, R216 ;  /* 0x000000d890d82221 */ /* 0x000fce0000010000 */
.L_x_50749:
[----:B------:R-:W-:Y:S05]  /*4350*/  BSYNC B1 ;  /* 0x0000000000017941 */ /* 0x000fea0003800000 */
.L_x_50748:
[----:B------:R-:W-:Y:S04]  /*4360*/  BSSY B1, `(.L_x_50750) ;  /* 0x0000005000017945 */ /* 0x000fe80003800000 */
[----:B------:R-:W-:Y:S05]  /*4370*/  @!P3 BRA `(.L_x_50751) ;  /* 0x00000000000cb947 */ /* 0x000fea0003800000 */
[----:B-----5:R-:W-:-:S05]  /*4380*/  HADD2.F32 R7, -RZ, R154.H1_H1 ;  /* 0x3000009aff077230 */ /* 0x020fca0000004100 */
[----:B------:R-:W-:-:S04]  /*4390*/  FMUL.FTZ R217, R7, UR6 ;  /* 0x0000000607d97c20 */ /* 0x000fc80008410000 */
[----:B------:R-:W-:-:S07]  /*43a0*/  @P2 FADD.FTZ R217, R145, R217 ;  /* 0x000000d991d92221 */ /* 0x000fce0000010000 */
.L_x_50751:
[----:B------:R-:W-:Y:S05]  /*43b0*/  BSYNC B1 ;  /* 0x0000000000017941 */ /* 0x000fea0003800000 */
.L_x_50750:
[----:B------:R-:W-:Y:S04]  /*43c0*/  BSSY B1, `(.L_x_50752) ;  /* 0x0000005000017945 */ /* 0x000fe80003800000 */
[----:B------:R-:W-:Y:S05]  /*43d0*/  @!P3 BRA `(.L_x_50753) ;  /* 0x00000000000cb947 */ /* 0x000fea0003800000 */
[----:B-----5:R-:W-:-:S05]  /*43e0*/  HADD2.F32 R7, -RZ, R155.H0_H0 ;  /* 0x2000009bff077230 */ /* 0x020fca0000004100 */
[----:B------:R-:W-:-:S04]  /*43f0*/  FMUL.FTZ R218, R7, UR6 ;  /* 0x0000000607da7c20 */ /* 0x000fc80008410000 */
[----:B------:R-:W-:-:S07]  /*4400*/  @P2 FADD.FTZ R218, R146, R218 ;  /* 0x000000da92da2221 */ /* 0x000fce0000010000 */
.L_x_50753:
[----:B------:R-:W-:Y:S05]  /*4410*/  BSYNC B1 ;  /* 0x0000000000017941 */ /* 0x000fea0003800000 */
.L_x_50752:
[----:B------:R-:W-:Y:S04]  /*4420*/  BSSY B1, `(.L_x_50754) ;  /* 0x0000005000017945 */ /* 0x000fe80003800000 */
[----:B------:R-:W-:Y:S05]  /*4430*/  @!P3 BRA `(.L_x_50755) ;  /* 0x00000000000cb947 */ /* 0x000fea0003800000 */
[----:B-----5:R-:W-:-:S05]  /*4440*/  HADD2.F32 R7, -RZ, R155.H1_H1 ;  /* 0x3000009bff077230 */ /* 0x020fca0000004100 */
[----:B------:R-:W-:-:S04]  /*4450*/  FMUL.FTZ R219, R7, UR6 ;  /* 0x0000000607db7c20 */ /* 0x000fc80008410000 */
[----:B------:R-:W-:-:S07]  /*4460*/  @P2 FADD.FTZ R219, R147, R219 ;  /* 0x000000db93db2221 */ /* 0x000fce0000010000 */
.L_x_50755:
[----:B------:R-:W-:Y:S05]  /*4470*/  BSYNC B1 ;  /* 0x0000000000017941 */ /* 0x000fea0003800000 */
.L_x_50754:
[----:B0-----:R-:W0:Y:S01]  /*4480*/  LDC.64 R228, c[0x0][0x238] ;  /* 0x00008e00ffe47b82 */ /* 0x001e220000000a00 */
[----:B------:R-:W-:Y:S01]  /*4490*/  IADD3 R6, R6, 0x20, RZ ;  /* 0x0000002006067810 */ /* 0x000fe20007ffe0ff */
[C---:B0-----:R-:W-:Y:S01]  /*44a0*/  IMAD.WIDE.U32 R228, R5.reuse, 0x20, R228 ;  /* 0x0000002005e47825 */ /* 0x041fe200078e00e4 */
[----:B------:R-:W-:-:S04]  /*44b0*/  IADD3 R5, R5, 0x20, RZ ;  /* 0x0000002005057810 */ /* 0x000fc80007ffe0ff */
[----:B------:R0:W-:Y:S04]  /*44c0*/  STG.E.128 desc[UR4][R228.64], R212 ;  /* 0x000000d4e4007986 */ /* 0x0001e8000c101d04 */
[----:B------:R0:W-:Y:S02]  /*44d0*/  STG.E.128 desc[UR4][R228.64+0x10], R216 ;  /* 0x000010d8e4007986 */ /* 0x0001e4000c101d04 */
.L_x_50739:
[----:B------:R-:W-:Y:S05]  /*44e0*/  BSYNC B0 ;  /* 0x0000000000007941 */ /* 0x000fea0003800000 */
.L_x_50738:
        /* <DEDUP_REMOVED lines=43> */
.L_x_50759:
[----:B------:R-:W-:Y:S05]  /*47a0*/  BSYNC B1 ;  /* 0x0000000000017941 */ /* 0x000fea0003800000 */
.L_x_50758:
[----:B------:R-:W-:Y:S04]  /*47b0*/  BSSY B1, `(.L_x_50760) ;  /* 0x0000005000017945 */ /* 0x000fe80003800000 */
[----:B------:R-:W-:Y:S05]  /*47c0*/  @!P2 BRA `(.L_x_50761) ;  /* 0x00000000000ca947 */ /* 0x000fea0003800000 */
[----:B-----5:R-:W-:-:S05]  /*47d0*/  HADD2.F32 R4, -RZ, R152.H1_H1 ;  /* 0x30000098ff047230 */ /* 0x020fca0000004100 */
[----:B------:R-:W-:-:S04]  /*47e0*/  FMUL.FTZ R225, R4, UR6 ;  /* 0x0000000604e17c20 */ /* 0x000fc80008410000 */
[----:B------:R-:W-:-:S07]  /*47f0*/  @P1 FADD.FTZ R225, R137, R225 ;  /* 0x000000e189e11221 */ /* 0x000fce0000010000 */
.L_x_50761:
[----:B------:R-:W-:Y:S05]  /*4800*/  BSYNC B1 ;  /* 0x0000000000017941 */ /* 0x000fea0003800000 */
.L_x_50760:
[----:B------:R-:W-:Y:S04]  /*4810*/  BSSY B1, `(.L_x_50762) ;  /* 0x0000005000017945 */ /* 0x000fe80003800000 */
[----:B------:R-:W-:Y:S05]  /*4820*/  @!P2 BRA `(.L_x_50763) ;  /* 0x00000000000ca947 */ /* 0x000fea0003800000 */
[----:B-----5:R-:W-:-:S05]  /*4830*/  HADD2.F32 R4, -RZ, R153.H0_H0 ;  /* 0x20000099ff047230 */ /* 0x020fca0000004100 */
[----:B------:R-:W-:-:S04]  /*4840*/  FMUL.FTZ R226, R4, UR6 ;  /* 0x0000000604e27c20 */ /* 0x000fc80008410000 */
[----:B------:R-:W-:-:S07]  /*4850*/  @P1 FADD.FTZ R226, R138, R226 ;  /* 0x000000e28ae21221 */ /* 0x000fce0000010000 */
.L_x_50763:
[----:B------:R-:W-:Y:S05]  /*4860*/  BSYNC B1 ;  /* 0x0000000000017941 */ /* 0x000fea0003800000 */
.L_x_50762:
[----:B------:R-:W-:Y:S04]  /*4870*/  BSSY B1, `(.L_x_50764) ;  /* 0x0000005000017945 */ /* 0x000fe80003800000 */
[----:B------:R-:W-:Y:S05]  /*4880*/  @!P2 BRA `(.L_x_50765) ;  /* 0x00000000000ca947 */ /* 0x000fea0003800000 */
[----:B-----5:R-:W-:-:S05]  /*4890*/  HADD2.F32 R4, -RZ, R153.H1_H1 ;  /* 0x30000099ff047230 */ /* 0x020fca0000004100 */
[----:B------:R-:W-:-:S04]  /*48a0*/  FMUL.FTZ R227, R4, UR6 ;  /* 0x0000000604e37c20 */ /* 0x000fc80008410000 */
[----:B------:R-:W-:-:S07]  /*48b0*/  @P1 FADD.FTZ R227, R139, R227 ;  /* 0x000000e38be31221 */ /* 0x000fce0000010000 */
.L_x_50765:
[----:B------:R-:W-:Y:S05]  /*48c0*/  BSYNC B1 ;  /* 0x0000000000017941 */ /* 0x000fea0003800000 */
.L_x_50764:
[----:B------:R-:W-:Y:S04]  /*48d0*/  BSSY B1, `(.L_x_50766) ;  /* 0x0000005000017945 */ /* 0x000fe80003800000 */
[----:B------:R-:W-:Y:S05]  /*48e0*/  @!P2 BRA `(.L_x_50767) ;  /* 0x00000000000ca947 */ /* 0x000fea0003800000 */
[----:B-----5:R-:W-:-:S05]  /*48f0*/  HADD2.F32 R4, -RZ, R154.H0_H0 ;  /* 0x2000009aff047230 */ /* 0x020fca0000004100 */
[----:B------:R-:W-:-:S04]  /*4900*/  FMUL.FTZ R220, R4, UR6 ;  /* 0x0000000604dc7c20 */ /* 0x000fc80008410000 */
[----:B------:R-:W-:-:S07]  /*4910*/  @P1 FADD.FTZ R220, R144, R220 ;  /* 0x000000dc90dc1221 */ /* 0x000fce0000010000 */
.L_x_50767:
[----:B------:R-:W-:Y:S05]  /*4920*/  BSYNC B1 ;  /* 0x0000000000017941 */ /* 0x000fea0003800000 */
.L_x_50766:
[----:B------:R-:W-:Y:S04]  /*4930*/  BSSY B1, `(.L_x_50768) ;  /* 0x0000005000017945 */ /* 0x000fe80003800000 */
[----:B------:R-:W-:Y:S05]  /*4940*/  @!P2 BRA `(.L_x_50769) ;  /* 0x00000000000ca947 */ /* 0x000fea0003800000 */
[----:B-----5:R-:W-:-:S05]  /*4950*/  HADD2.F32 R4, -RZ, R154.H1_H1 ;  /* 0x3000009aff047230 */ /* 0x020fca0000004100 */
[----:B------:R-:W-:-:S04]  /*4960*/  FMUL.FTZ R221, R4, UR6 ;  /* 0x0000000604dd7c20 */ /* 0x000fc80008410000 */
[----:B------:R-:W-:-:S07]  /*4970*/  @P1 FADD.FTZ R221, R145, R221 ;  /* 0x000000dd91dd1221 */ /* 0x000fce0000010000 */
.L_x_50769:
[----:B------:R-:W-:Y:S05]  /*4980*/  BSYNC B1 ;  /* 0x0000000000017941 */ /* 0x000fea0003800000 */
.L_x_50768:
[----:B------:R-:W-:Y:S04]  /*4990*/  BSSY B1, `(.L_x_50770) ;  /* 0x0000005000017945 */ /* 0x000fe80003800000 */
[----:B------:R-:W-:Y:S05]  /*49a0*/  @!P2 BRA `(.L_x_50771) ;  /* 0x00000000000ca947 */ /* 0x000fea0003800000 */
[----:B-----5:R-:W-:-:S05]  /*49b0*/  HADD2.F32 R4, -RZ, R155.H0_H0 ;  /* 0x2000009bff047230 */ /* 0x020fca0000004100 */
[----:B------:R-:W-:-:S04]  /*49c0*/  FMUL.FTZ R222, R4, UR6 ;  /* 0x0000000604de7c20 */ /* 0x000fc80008410000 */
[----:B------:R-:W-:-:S07]  /*49d0*/  @P1 FADD.FTZ R222, R146, R222 ;  /* 0x000000de92de1221 */ /* 0x000fce0000010000 */
.L_x_50771:
[----:B------:R-:W-:Y:S05]  /*49e0*/  BSYNC B1 ;  /* 0x0000000000017941 */ /* 0x000fea0003800000 */
.L_x_50770:
[----:B------:R-:W-:Y:S04]  /*49f0*/  BSSY B1, `(.L_x_50772) ;  /* 0x0000005000017945 */ /* 0x000fe80003800000 */
[----:B------:R-:W-:Y:S05]  /*4a00*/  @!P2 BRA `(.L_x_50773) ;  /* 0x00000000000ca947 */ /* 0x000fea0003800000 */
[----:B-----5:R-:W-:-:S05]  /*4a10*/  HADD2.F32 R4, -RZ, R155.H1_H1 ;  /* 0x3000009bff047230 */ /* 0x020fca0000004100 */
[----:B------:R-:W-:-:S04]  /*4a20*/  FMUL.FTZ R223, R4, UR6 ;  /* 0x0000000604df7c20 */ /* 0x000fc80008410000 */
[----:B------:R-:W-:-:S07]  /*4a30*/  @P1 FADD.FTZ R223, R147, R223 ;  /* 0x000000df93df1221 */ /* 0x000fce0000010000 */
.L_x_50773:
[----:B------:R-:W-:Y:S05]  /*4a40*/  BSYNC B1 ;  /* 0x0000000000017941 */ /* 0x000fea0003800000 */
.L_x_50772:
[----:B------:R-:W0:Y:S02]  /*4a50*/  LDC.64 R6, c[0x0][0x238] ;  /* 0x00008e00ff067b82 */ /* 0x000e240000000a00 */
[----:B0-----:R-:W-:-:S05]  /*4a60*/  IMAD.WIDE.U32 R4, R5, 0x20, R6 ;  /* 0x0000002005047825 */ /* 0x001fca00078e0006 */
[----:B------:R0:W-:Y:S04]  /*4a70*/  STG.E.128 desc[UR4][R4.64], R224 ;  /* 0x000000e004007986 */ /* 0x0001e8000c101d04 */
[----:B------:R0:W-:Y:S02]  /*4a80*/  STG.E.128 desc[UR4][R4.64+0x10], R220 ;  /* 0x000010dc04007986 */ /* 0x0001e4000c101d04 */
.L_x_50757:
[----:B------:R-:W-:Y:S05]  /*4a90*/  BSYNC B0 ;  /* 0x0000000000007941 */ /* 0x000fea0003800000 */
.L_x_50756:
        /* <DEDUP_REMOVED lines=292> */
.L_x_50807:
        /* <DEDUP_REMOVED lines=65> */
[----:B------:R-:W-:Y:S02]  /*60f0*/  FFMA.FTZ R7, R248, R7, R14 ;  /* 0x00000007f8077223 */ /* 0x000fe4000001000e */
[----:B------:R-:W0:Y:S03]  /*6100*/  LDC.64 R248, c[0x0][0x2b8] ;  /* 0x0000ae00fff87b82 */ /* 0x000e260000000a00 */
[----:B------:R-:W-:Y:S01]  /*6110*/  F2FP.F16.F32.PACK_AB R231, R231, R7 ;  /* 0x00000007e7e7723e */ /* 0x000fe200000000ff */
[----:B------:R-:W2:Y:S01]  /*6120*/  S2R R251, SR_TID.X ;  /* 0x0000000000fb7919 */ /* 0x000ea20000002100 */
[----:B0-----:R-:W-:-:S05]  /*6130*/  IMAD.WIDE.U32 R248, R6, 0x10, R248 ;  /* 0x0000001006f87825 */ /* 0x001fca00078e00f8 */
[----:B------:R1:W-:Y:S01]  /*6140*/  STG.E.128 desc[UR4][R248.64], R228 ;  /* 0x000000e4f8007986 */ /* 0x0003e2000c101d04 */
[----:B--2---:R-:W-:-:S07]  /*6150*/  IADD3 R6, R6, 0x20, RZ ;  /* 0x0000002006067810 */ /* 0x004fce0007ffe0ff */
.L_x_50778:
[----:B------:R-:W-:Y:S05]  /*6160*/  BSYNC B1 ;  /* 0x0000000000017941 */ /* 0x000fea0003800000 */
.L_x_50777:
        /* <DEDUP_REMOVED lines=16> */
[----:B------:R-:W-:Y:S01]  /*6270*/  F2FP.F16.F32.PACK_AB R228, R7, R228 ;  /* 0x000000e407e4723e */ /* 0x000fe200000000ff */
[----:B------:R-:W-:Y:S01]  /*6280*/  FADD.FTZ R7, R159, -R5 ;  /* 0x800000059f077221 */ /* 0x000fe20000010000 */
[----:B------:R-:W-:Y:S01]  /*6290*/  FFMA.FTZ R230, R240, R230, R20 ;  /* 0x000000e6f0e67223 */ /* 0x000fe20000010014 */
[C---:B------:R-:W-:Y:S02]  /*62a0*/  FMUL.FTZ R231, R4.reuse, R231 ;  /* 0x000000e704e77220 */ /* 0x040fe40000410000 */
[----:B------:R-:W-:Y:S02]  /*62b0*/  FMUL.FTZ R7, R4, R7 ;  /* 0x0000000704077220 */ /* 0x000fe40000410000 */
[----:B------:R-:W-:Y:S02]  /*62c0*/  FFMA.FTZ R231, R243, R231, R23 ;  /* 0x000000e7f3e77223 */ /* 0x000fe40000010017 */
[----:B------:R-:W-:-:S05]  /*62d0*/  FFMA.FTZ R7, R247, R7, R19 ;  /* 0x00000007f7077223 */ /* 0x000fca0000010013 */
[----:B------:R-:W-:Y:S01]  /*62e0*/  F2FP.F16.F32.PACK_AB R229, R7, R229 ;  /* 0x000000e507e5723e */ /* 0x000fe200000000ff */
[----:B------:R-:W-:Y:S01]  /*62f0*/  FADD.FTZ R7, R161, -R5 ;  /* 0x80000005a1077221 */ /* 0x000fe20000010000 */
[C---:B0-----:R-:W-:Y:S01]  /*6300*/  IMAD.WIDE.U32 R248, R6.reuse, 0x10, R248 ;  /* 0x0000001006f87825 */ /* 0x041fe200078e00f8 */
[----:B------:R-:W-:-:S03]  /*6310*/  IADD3 R6, R6, 0x20, RZ ;  /* 0x0000002006067810 */ /* 0x000fc60007ffe0ff */
[----:B------:R-:W-:-:S04]  /*6320*/  FMUL.FTZ R7, R4, R7 ;  /* 0x0000000704077220 */ /* 0x000fc80000410000 */
[----:B------:R-:W-:-:S05]  /*6330*/  FFMA.FTZ R7, R241, R7, R21 ;  /* 0x00000007f1077223 */ /* 0x000fca0000010015 */
[----:B------:R-:W-:Y:S01]  /*6340*/  F2FP.F16.F32.PACK_AB R230, R7, R230 ;  /* 0x000000e607e6723e */ /* 0x000fe200000000ff */
[----:B------:R-:W-:-:S04]  /*6350*/  FADD.FTZ R7, R162, -R5 ;  /* 0x80000005a2077221 */ /* 0x000fc80000010000 */
[----:B------:R-:W-:-:S04]  /*6360*/  FMUL.FTZ R7, R4, R7 ;  /* 0x0000000704077220 */ /* 0x000fc80000410000 */
[----:B------:R-:W-:-:S05]  /*6370*/  FFMA.FTZ R7, R242, R7, R22 ;  /* 0x00000007f2077223 */ /* 0x000fca0000010016 */
[----:B------:R-:W-:-:S05]  /*6380*/  F2FP.F16.F32.PACK_AB R231, R231, R7 ;  /* 0x00000007e7e7723e */ /* 0x000fca00000000ff */
[----:B------:R2:W-:Y:S02]  /*6390*/  STG.E.128 desc[UR4][R248.64], R228 ;  /* 0x000000e4f8007986 */ /* 0x0005e4000c101d04 */
.L_x_50780:
[----:B------:R-:W-:Y:S05]  /*63a0*/  BSYNC B1 ;  /* 0x0000000000017941 */ /* 0x000fea0003800000 */
.L_x_50779:
        /* <DEDUP_REMOVED lines=35> */
.L_x_50782:
[----:B------:R-:W-:Y:S05]  /*65e0*/  BSYNC B1 ;  /* 0x0000000000017941 */ /* 0x000fea0003800000 */
.L_x_50781:
        /* <DEDUP_REMOVED lines=35> */
.L_x_50784:
[----:B------:R-:W-:Y:S05]  /*6820*/  BSYNC B1 ;  /* 0x0000000000017941 */ /* 0x000fea0003800000 */
.L_x_50783:
        /* <DEDUP_REMOVED lines=35> */
.L_x_50786:
[----:B------:R-:W-:Y:S05]  /*6a60*/  BSYNC B1 ;  /* 0x0000000000017941 */ /* 0x000fea0003800000 */
.L_x_50785:
        /* <DEDUP_REMOVED lines=35> */
.L_x_50788:
[----:B------:R-:W-:Y:S05]  /*6ca0*/  BSYNC B1 ;  /* 0x0000000000017941 */ /* 0x000fea0003800000 */
.L_x_50787:
        /* <DEDUP_REMOVED lines=35> */
.L_x_50790:
[----:B------:R-:W-:Y:S05]  /*6ee0*/  BSYNC B1 ;  /* 0x0000000000017941 */ /* 0x000fea0003800000 */
.L_x_50789:
        /* <DEDUP_REMOVED lines=35> */
.L_x_50792:
[----:B------:R-:W-:Y:S05]  /*7120*/  BSYNC B1 ;  /* 0x0000000000017941 */ /* 0x000fea0003800000 */
.L_x_50791:
        /* <DEDUP_REMOVED lines=35> */
.L_x_50794:
[----:B------:R-:W-:Y:S05]  /*7360*/  BSYNC B1 ;  /* 0x0000000000017941 */ /* 0x000fea0003800000 */
.L_x_50793:
        /* <DEDUP_REMOVED lines=40> */
[----:B------:R-:W1:Y:S01]  /*75f0*/  LDC.64 R4, c[0x0][0x2b8] ;  /* 0x0000ae00ff047b82 */ /* 0x000e620000000a00 */
[----:B------:R-:W2:Y:S01]  /*7600*/  S2R R251, SR_TID.X ;  /* 0x0000000000fb7919 */ /* 0x000ea20000002100 */
[----:B-1----:R-:W-:-:S05]  /*7610*/  IMAD.WIDE.U32 R6, R6, 0x10, R4 ;  /* 0x0000001006067825 */ /* 0x002fca00078e0004 */
[----:B--2---:R0:W-:Y:S02]  /*7620*/  STG.E.128 desc[UR4][R6.64], R228 ;  /* 0x000000e406007986 */ /* 0x0041e4000c101d04 */
.L_x_50776:
[----:B------:R-:W-:Y:S05]  /*7630*/  BSYNC B0 ;  /* 0x0000000000007941 */ /* 0x000fea0003800000 */
.L_x_50775:
[----:B-1----:R-:W1:Y:S02]  /*7640*/  LDC.64 R4, c[0x0][0x210] ;  /* 0x00008400ff047b82 */ /* 0x002e640000000a00 */
[----:B-1----:R-:W-:-:S04]  /*7650*/  LEA R3, R4, R3, 0x2 ;  /* 0x0000000304037211 */ /* 0x002fc800078e10ff */
[----:B------:R-:W-:-:S13]  /*7660*/  ISETP.GE.AND P1, PT, R3, R5, PT ;  /* 0x000000050300720c */ /* 0x000fda0003f26270 */
[----:B------:R-:W-:Y:S05]  /*7670*/  @!P1 BRA `(.L_x_50795) ;  /* 0xffffff98003c9947 */ /* 0x000fea000383ffff */
[----:B------:R-:W-:Y:S05]  /*7680*/  EXIT ;  /* 0x000000000000794d */ /* 0x000fea0003800000 */
.L_x_50774:
        /* <DEDUP_REMOVED lines=8> */
.L_x_50797:
[----:B------:R-:W-:Y:S05]  /*7710*/  BSYNC B0 ;  /* 0x0000000000007941 */ /* 0x000fea0003800000 */
.L_x_50796:
        /* <DEDUP_REMOVED lines=10> */
.L_x_50798:
        /* <DEDUP_REMOVED lines=9> */
.L_x_50799:
[----:B------:R-:W-:Y:S01]  /*7850*/  HFMA2.MMA R7, -RZ, RZ, 0, 4.76837158203125e-07 ;  /* 0x00000008ff077435 */ /* 0x000fe200000001ff */
[----:B------:R-:W-:Y:S01]  /*7860*/  FADD.FTZ R5, R5, R4 ;  /* 0x0000000405057221 */ /* 0x000fe20000010000 */
[----:B------:R-:W-:-:S04]  /*7870*/  MOV R4, 0xffffffff ;  /* 0xffffffff00047802 */ /* 0x000fc80000000f00 */
[----:B------:R-:W-:-:S07]  /*7880*/  MOV R229, R5 ;  /* 0x0000000500e57202 */ /* 0x000fce0000000f00 */
[----:B------:R-:W-:Y:S05]  /*7890*/  WARPSYNC.COLLECTIVE R4, `(.L_x_50800) ;  /* 0x0000000004087348 */ /* 0x000fea0003c00000 */
[----:B------:R0:W1:Y:S02]  /*78a0*/  SHFL.BFLY P6, R4, R229, R7, R6 ;  /* 0x0c000007e5047389 */ /* 0x00006400000c0006 */
[----:B01----:R-:W-:Y:S01]  /*78b0*/  ENDCOLLECTIVE ;  /* 0x000000000000791b */ /* 0x003fe20003800000 */
.L_x_50800:
[----:B------:R-:W-:Y:S01]  /*78c0*/  HFMA2.MMA R7, -RZ, RZ, 0, 9.5367431640625e-07 ;  /* 0x00000010ff077435 */ /* 0x000fe200000001ff */
[----:B------:R-:W-:Y:S01]  /*78d0*/  FADD.FTZ R5, R5, R4 ;  /* 0x0000000405057221 */ /* 0x000fe20000010000 */
[----:B------:R-:W-:-:S04]  /*78e0*/  MOV R4, 0xffffffff ;  /* 0xffffffff00047802 */ /* 0x000fc80000000f00 */
[----:B------:R-:W-:-:S07]  /*78f0*/  MOV R229, R5 ;  /* 0x0000000500e57202 */ /* 0x000fce0000000f00 */
[----:B------:R-:W-:Y:S05]  /*7900*/  WARPSYNC.COLLECTIVE R4, `(.L_x_50801) ;  /* 0x0000000004087348 */ /* 0x000fea0003c00000 */
[----:B------:R0:W1:Y:S02]  /*7910*/  SHFL.BFLY P6, R4, R229, R7, R6 ;  /* 0x0c000007e5047389 */ /* 0x00006400000c0006 */
[----:B01----:R-:W-:Y:S01]  /*7920*/  ENDCOLLECTIVE ;  /* 0x000000000000791b */ /* 0x003fe20003800000 */
.L_x_50801:
        /* <DEDUP_REMOVED lines=174> */
.L_x_50802:
[----:B------:R-:W-:Y:S01]  /*8410*/  HFMA2.MMA R7, -RZ, RZ, 0, 1.1920928955078125e-07 ;  /* 0x00000002ff077435 */ /* 0x000fe200000001ff */
[----:B------:R-:W-:Y:S01]  /*8420*/  FADD.FTZ R228, R228, R4 ;  /* 0x00000004e4e47221 */ /* 0x000fe20000010000 */
[----:B------:R-:W-:-:S04]  /*8430*/  MOV R4, 0xffffffff ;  /* 0xffffffff00047802 */ /* 0x000fc80000000f00 */
[----:B------:R-:W-:-:S07]  /*8440*/  MOV R229, R228 ;  /* 0x000000e400e57202 */ /* 0x000fce0000000f00 */
[----:B------:R-:W-:Y:S05]  /*8450*/  WARPSYNC.COLLECTIVE R4, `(.L_x_50803) ;  /* 0x0000000004087348 */ /* 0x000fea0003c00000 */
[----:B------:R0:W1:Y:S02]  /*8460*/  SHFL.BFLY P6, R4, R229, R7, R6 ;  /* 0x0c000007e5047389 */ /* 0x00006400000c0006 */
[----:B01----:R-:W-:Y:S01]  /*8470*/  ENDCOLLECTIVE ;  /* 0x000000000000791b */ /* 0x003fe20003800000 */
.L_x_50803:
[----:B------:R-:W-:Y:S01]  /*8480*/  HFMA2.MMA R7, -RZ, RZ, 0, 2.384185791015625e-07 ;  /* 0x00000004ff077435 */ /* 0x000fe200000001ff */
[----:B------:R-:W-:Y:S01]  /*8490*/  FADD.FTZ R228, R228, R4 ;  /* 0x00000004e4e47221 */ /* 0x000fe20000010000 */
[----:B------:R-:W-:-:S04]  /*84a0*/  MOV R4, 0xffffffff ;  /* 0xffffffff00047802 */ /* 0x000fc80000000f00 */
[----:B------:R-:W-:-:S07]  /*84b0*/  MOV R229, R228 ;  /* 0x000000e400e57202 */ /* 0x000fce0000000f00 */
[----:B------:R-:W-:Y:S05]  /*84c0*/  WARPSYNC.COLLECTIVE R4, `(.L_x_50804) ;  /* 0x0000000004087348 */ /* 0x000fea0003c00000 */
[----:B------:R0:W1:Y:S02]  /*84d0*/  SHFL.BFLY P6, R4, R229, R7, R6 ;  /* 0x0c000007e5047389 */ /* 0x00006400000c0006 */
[----:B01----:R-:W-:Y:S01]  /*84e0*/  ENDCOLLECTIVE ;  /* 0x000000000000791b */ /* 0x003fe20003800000 */
.L_x_50804:
[----:B------:R-:W-:Y:S01]  /*84f0*/  HFMA2.MMA R7, -RZ, RZ, 0, 4.76837158203125e-07 ;  /* 0x00000008ff077435 */ /* 0x000fe200000001ff */
[----:B------:R-:W-:Y:S01]  /*8500*/  FADD.FTZ R228, R228, R4 ;  /* 0x00000004e4e47221 */ /* 0x000fe20000010000 */
[----:B------:R-:W-:-:S04]  /*8510*/  MOV R4, 0xffffffff ;  /* 0xffffffff00047802 */ /* 0x000fc80000000f00 */
[----:B------:R-:W-:-:S07]  /*8520*/  MOV R229, R228 ;  /* 0x000000e400e57202 */ /* 0x000fce0000000f00 */
[----:B------:R-:W-:Y:S05]  /*8530*/  WARPSYNC.COLLECTIVE R4, `(.L_x_50805) ;  /* 0x0000000004087348 */ /* 0x000fea0003c00000 */
[----:B------:R0:W1:Y:S02]  /*8540*/  SHFL.BFLY P6, R4, R229, R7, R6 ;  /* 0x0c000007e5047389 */ /* 0x00006400000c0006 */
[----:B01----:R-:W-:Y:S01]  /*8550*/  ENDCOLLECTIVE ;  /* 0x000000000000791b */ /* 0x003fe20003800000 */
.L_x_50805:
[----:B------:R-:W-:Y:S01]  /*8560*/  HFMA2.MMA R7, -RZ, RZ, 0, 9.5367431640625e-07 ;  /* 0x00000010ff077435 */ /* 0x000fe200000001ff */
[----:B------:R-:W-:Y:S01]  /*8570*/  FADD.FTZ R228, R228, R4 ;  /* 0x00000004e4e47221 */ /* 0x000fe20000010000 */
[----:B------:R-:W-:-:S04]  /*8580*/  MOV R4, 0xffffffff ;  /* 0xffffffff00047802 */ /* 0x000fc80000000f00 */
[----:B------:R-:W-:-:S07]  /*8590*/  MOV R229, R228 ;  /* 0x000000e400e57202 */ /* 0x000fce0000000f00 */
[----:B------:R-:W-:Y:S05]  /*85a0*/  WARPSYNC.COLLECTIVE R4, `(.L_x_50806) ;  /* 0x0000000004087348 */ /* 0x000fea0003c00000 */
[----:B------:R0:W1:Y:S02]  /*85b0*/  SHFL.BFLY P6, R4, R229, R7, R6 ;  /* 0x0c000007e5047389 */ /* 0x00006400000c0006 */
[----:B01----:R-:W-:Y:S01]  /*85c0*/  ENDCOLLECTIVE ;  /* 0x000000000000791b */ /* 0x003fe20003800000 */
.L_x_50806:
[----:B------:R-:W-:Y:S05]  /*85d0*/  BRA `(.L_x_50807) ;  /* 0xffffffd400c07947 */ /* 0x000fea000383ffff */
.L_x_50808:
        /* <DEDUP_REMOVED lines=10> */
.L_x_72394:


//--------------------- .text._ZN10layer_norm13ln_fwd_kernelINS_13Kernel_traitsIf6__halffS2_fjLj2560ELj1ELj4ELj1ELj16ENS_18Kernel_traits_baseILj2560EfS2_fS2_fjLj128EEEEELb0ELb0ELb1ELb1EEEvNS_9FwdParamsE --------------------------
	.section	.text._ZN10layer_norm13ln_fwd_kernelINS_13Kernel_traitsIf6__halffS2_fjLj2560ELj1ELj4ELj1ELj16ENS_18Kernel_traits_baseILj2560EfS2_fS2_fjLj128EEEEELb0ELb0ELb1ELb1EEEvNS_9FwdParamsE,"ax",@progbits
	.align	128
        .global         _ZN10layer_norm13ln_fwd_kernelINS_13Kernel_traitsIf6__halffS2_fjLj2560ELj1ELj4ELj1ELj16ENS_18Kernel_traits_baseILj2560EfS2_fS2_fjLj128EEEEELb0ELb0ELb1ELb1EEEvNS_9FwdParamsE
        .type           _ZN10layer_norm13ln_fwd_kernelINS_13Kernel_traitsIf6__halffS2_fjLj2560ELj1ELj4ELj1ELj16ENS_18Kernel_traits_baseILj2560EfS2_fS2_fjLj128EEEEELb0ELb0ELb1ELb1EEEvNS_9FwdParamsE,@function
        .size           _ZN10layer_norm13ln_fwd_kernelINS_13Kernel_traitsIf6__halffS2_fjLj2560ELj1ELj4ELj1ELj16ENS_18Kernel_traits_baseILj2560EfS2_fS2_fjLj128EEEEELb0ELb0ELb1ELb1EEEvNS_9FwdParamsE,(.L_x_72395 - _ZN10layer_norm13ln_fwd_kernelINS_13Kernel_traitsIf6__halffS2_fjLj2560ELj1ELj4ELj1ELj16ENS_18Kernel_traits_baseILj2560EfS2_fS2_fjLj128EEEEELb0ELb0ELb1ELb1EEEvNS_9FwdParamsE)
        .other          _ZN10layer_norm13ln_fwd_kernelINS_13Kernel_traitsIf6__halffS2_fjLj2560ELj1ELj4ELj1ELj16ENS_18Kernel_traits_baseILj2560EfS2_fS2_fjLj128EEEEELb0ELb0ELb1ELb1EEEvNS_9FwdParamsE,@"STO_CUDA_ENTRY STV_DEFAULT"
_ZN10layer_norm13ln_fwd_kernelINS_13Kernel_traitsIf6__halffS2_fjLj2560ELj1ELj4ELj1ELj16ENS_18Kernel_traits_baseILj2560EfS2_fS2_fjLj128EEEEELb0ELb0ELb1ELb1EEEvNS_9FwdParamsE:
.text._ZN10layer_norm13ln_fwd_kernelINS_13Kernel_traitsIf6__halffS2_fjLj2560ELj1ELj4ELj1ELj16ENS_18Kernel_traits_baseILj2560EfS2_fS2_fjLj128EEEEELb0ELb0ELb1ELb1EEEvNS_9FwdParamsE:
        /* <DEDUP_REMOVED lines=109> */
.L_x_50972:
        /* <DEDUP_REMOVED lines=62> */
[----:B-----5:R-:W-:-:S05]  /*0ab0*/  HADD2.F32 R4, -RZ, R168.H0_H0 ;  /* 0x200000a8ff047230 */ /* 0x020fca0000004100 */
[----:B------:R-:W-:-:S04]  /*0ac0*/  FMUL.FTZ R4, R4, UR6 ;  /* 0x0000000604047c20 */ /* 0x000fc80008410000 */
[----:B------:R-:W-:-:S07]  /*0ad0*/  @P0 FADD.FTZ R4, R160, R4 ;  /* 0x00000004a0040221 */ /* 0x000fce0000010000 */
.L_x_50810:
[----:B------:R-:W-:Y:S05]  /*0ae0*/  BSYNC B0 ;  /* 0x0000000000007941 */ /* 0x000fea0003800000 */
.L_x_50809:
[----:B------:R-:W-:Y:S04]  /*0af0*/  BSSY B0, `(.L_x_50811) ;  /* 0x0000005000007945 */ /* 0x000fe80003800000 */
[----:B------:R-:W-:Y:S05]  /*0b00*/  @!P5 BRA `(.L_x_50812) ;  /* 0x00000000000cd947 */ /* 0x000fea0003800000 */
[----:B-----5:R-:W-:-:S05]  /*0b10*/  HADD2.F32 R5, -RZ, R168.H1_H1 ;  /* 0x300000a8ff057230 */ /* 0x020fca0000004100 */
[----:B------:R-:W-:-:S04]  /*0b20*/  FMUL.FTZ R5, R5, UR6 ;  /* 0x0000000605057c20 */ /* 0x000fc80008410000 */
[----:B------:R-:W-:-:S07]  /*0b30*/  @P0 FADD.FTZ R5, R161, R5 ;  /* 0x00000005a1050221 */ /* 0x000fce0000010000 */
.L_x_50812:
[----:B------:R-:W-:Y:S05]  /*0b40*/  BSYNC B0 ;  /* 0x0000000000007941 */ /* 0x000fea0003800000 */
.L_x_50811:
[----:B------:R-:W-:Y:S04]  /*0b50*/  BSSY B0, `(.L_x_50813) ;  /* 0x0000005000007945 */ /* 0x000fe80003800000 */
[----:B------:R-:W-:Y:S05]  /*0b60*/  @!P5 BRA `(.L_x_50814) ;  /* 0x00000000000cd947 */ /* 0x000fea0003800000 */
[----:B-----5:R-:W-:-:S05]  /*0b70*/  HADD2.F32 R6, -RZ, R169.H0_H0 ;  /* 0x200000a9ff067230 */ /* 0x020fca0000004100 */
[----:B------:R-:W-:-:S04]  /*0b80*/  FMUL.FTZ R6, R6, UR6 ;  /* 0x0000000606067c20 */ /* 0x000fc80008410000 */
[----:B------:R-:W-:-:S07]  /*0b90*/  @P0 FADD.FTZ R6, R162, R6 ;  /* 0x00000006a2060221 */ /* 0x000fce0000010000 */
.L_x_50814:
[----:B------:R-:W-:Y:S05]  /*0ba0*/  BSYNC B0 ;  /* 0x0000000000007941 */ /* 0x000fea0003800000 */
.L_x_50813:
[----:B------:R-:W-:Y:S04]  /*0bb0*/  BSSY B0, `(.L_x_50815) ;  /* 0x0000005000007945 */ /* 0x000fe80003800000 */
[----:B------:R-:W-:Y:S05]  /*0bc0*/  @!P5 BRA `(.L_x_50816) ;  /* 0x00000000000cd947 */ /* 0x000fea0003800000 */
[----:B-----5:R-:W-:-:S05]  /*0bd0*/  HADD2.F32 R7, -RZ, R169.H1_H1 ;  /* 0x300000a9ff077230 */ /* 0x020fca0000004100 */
[----:B------:R-:W-:-:S04]  /*0be0*/  FMUL.FTZ R7, R7, UR6 ;  /* 0x0000000607077c20 */ /* 0x000fc80008410000 */
[----:B------:R-:W-:-:S07]  /*0bf0*/  @P0 FADD.FTZ R7, R163, R7 ;  /* 0x00000007a3070221 */ /* 0x000fce0000010000 */
.L_x_50816:
[----:B------:R-:W-:Y:S05]  /*0c00*/  BSYNC B0 ;  /* 0x0000000000007941 */ /* 0x000fea0003800000 */
.L_x_50815:
[----:B------:R-:W-:Y:S04]  /*0c10*/  BSSY B0, `(.L_x_50817) ;  /* 0x0000005000007945 */ /* 0x000fe80003800000 */
[----:B------:R-:W-:Y:S05]  /*0c20*/  @!P5 BRA `(.L_x_50818) ;  /* 0x00000000000cd947 */ /* 0x000fea0003800000 */
[----:B-----5:R-:W-:-:S05]  /*0c30*/  HADD2.F32 R244, -RZ, R170.H0_H0 ;  /* 0x200000aafff47230 */ /* 0x020fca0000004100 */
[----:B------:R-:W-:-:S04]  /*0c40*/  FMUL.FTZ R244, R244, UR6 ;  /* 0x00000006f4f47c20 */ /* 0x000fc80008410000 */
[----:B------:R-:W-:-:S07]  /*0c50*/  @P0 FADD.FTZ R244, R164, R244 ;  /* 0x000000f4a4f40221 */ /* 0x000fce0000010000 */
.L_x_50818:
[----:B------:R-:W-:Y:S05]  /*0c60*/  BSYNC B0 ;  /* 0x0000000000007941 */ /* 0x000fea0003800000 */
.L_x_50817:
[----:B------:R-:W-:Y:S04]  /*0c70*/  BSSY B0, `(.L_x_50819) ;  /* 0x0000005000007945 */ /* 0x000fe80003800000 */
[----:B------:R-:W-:Y:S05]  /*0c80*/  @!P5 BRA `(.L_x_50820) ;  /* 0x00000000000cd947 */ /* 0x000fea0003800000 */
[----:B-----5:R-:W-:-:S05]  /*0c90*/  HADD2.F32 R245, -RZ, R170.H1_H1 ;  /* 0x300000aafff57230 */ /* 0x020fca0000004100 */
[----:B------:R-:W-:-:S04]  /*0ca0*/  FMUL.FTZ R245, R245, UR6 ;  /* 0x00000006f5f57c20 */ /* 0x000fc80008410000 */
[----:B------:R-:W-:-:S07]  /*0cb0*/  @P0 FADD.FTZ R245, R165, R245 ;  /* 0x000000f5a5f50221 */ /* 0x000fce0000010000 */
.L_x_50820:
[----:B------:R-:W-:Y:S05]  /*0cc0*/  BSYNC B0 ;  /* 0x0000000000007941 */ /* 0x000fea0003800000 */
.L_x_50819:
[----:B------:R-:W-:Y:S04]  /*0cd0*/  BSSY B0, `(.L_x_50821) ;  /* 0x0000005000007945 */ /* 0x000fe80003800000 */
[----:B------:R-:W-:Y:S05]  /*0ce0*/  @!P5 BRA `(.L_x_50822) ;  /* 0x00000000000cd947 */ /* 0x000fea0003800000 */
[----:B-----5:R-:W-:-:S05]  /*0cf0*/  HADD2.F32 R246, -RZ, R171.H0_H0 ;  /* 0x200000abfff67230 */ /* 0x020fca0000004100 */
[----:B------:R-:W-:-:S04]  /*0d00*/  FMUL.FTZ R246, R246, UR6 ;  /* 0x00000006f6f67c20 */ /* 0x000fc80008410000 */
[----:B------:R-:W-:-:S07]  /*0d10*/  @P0 FADD.FTZ R246, R166, R246 ;  /* 0x000000f6a6f60221 */ /* 0x000fce0000010000 */
.L_x_50822:
[----:B------:R-:W-:Y:S05]  /*0d20*/  BSYNC B0 ;  /* 0x0000000000007941 */ /* 0x000fea0003800000 */
.L_x_50821:
[----:B------:R-:W-:Y:S04]  /*0d30*/  BSSY B0, `(.L_x_50823) ;  /* 0x0000005000007945 */ /* 0x000fe80003800000 */
[----:B------:R-:W-:Y:S05]  /*0d40*/  @!P5 BRA `(.L_x_50824) ;  /* 0x00000000000cd947 */ /* 0x000fea0003800000 */
[----:B-----5:R-:W-:-:S05]  /*0d50*/  HADD2.F32 R247, -RZ, R171.H1_H1 ;  /* 0x300000abfff77230 */ /* 0x020fca0000004100 */
[----:B------:R-:W-:-:S04]  /*0d60*/  FMUL.FTZ R247, R247, UR6 ;  /* 0x00000006f7f77c20 */ /* 0x000fc80008410000 */
[----:B------:R-:W-:-:S07]  /*0d70*/  @P0 FADD.FTZ R247, R167, R247 ;  /* 0x000000f7a7f70221 */ /* 0x000fce0000010000 */
.L_x_50824:
[----:B------:R-:W-:Y:S05]  /*0d80*/  BSYNC B0 ;  /* 0x0000000000007941 */ /* 0x000fea0003800000 */
.L_x_50823:
        /* <DEDUP_REMOVED lines=38> */
[----:B-----5:R-:W-:-:S05]  /*0ff0*/  HADD2.F32 R236, -RZ, R168.H0_H0 ;  /* 0x200000a8ffec7230 */ /* 0x020fca0000004100 */
[----:B------:R-:W-:-:S04]  /*1000*/  FMUL.FTZ R236, R236, UR6 ;  /* 0x00000006ecec7c20 */ /* 0x000fc80008410000 */
[----:B------:R-:W-:-:S07]  /*1010*/  @P0 FADD.FTZ R236, R160, R236 ;  /* 0x000000eca0ec0221 */ /* 0x000fce0000010000 */
.L_x_50826:
[----:B------:R-:W-:Y:S05]  /*1020*/  BSYNC B0 ;  /* 0x0000000000007941 */ /* 0x000fea0003800000 */
.L_x_50825:
[----:B------:R-:W-:Y:S04]  /*1030*/  BSSY B0, `(.L_x_50827) ;  /* 0x0000005000007945 */ /* 0x000fe80003800000 */
[----:B------:R-:W-:Y:S05]  /*1040*/  @!P5 BRA `(.L_x_50828) ;  /* 0x00000000000cd947 */ /* 0x000fea0003800000 */
[----:B-----5:R-:W-:-:S05]  /*1050*/  HADD2.F32 R237, -RZ, R168.H1_H1 ;  /* 0x300000a8ffed7230 */ /* 0x020fca0000004100 */
[----:B------:R-:W-:-:S04]  /*1060*/  FMUL.FTZ R237, R237, UR6 ;  /* 0x00000006eded7c20 */ /* 0x000fc80008410000 */
[----:B------:R-:W-:-:S07]  /*1070*/  @P0 FADD.FTZ R237, R161, R237 ;  /* 0x000000eda1ed0221 */ /* 0x000fce0000010000 */
.L_x_50828:
[----:B------:R-:W-:Y:S05]  /*1080*/  BSYNC B0 ;  /* 0x0000000000007941 */ /* 0x000fea0003800000 */
.L_x_50827:
[----:B------:R-:W-:Y:S04]  /*1090*/  BSSY B0, `(.L_x_50829) ;  /* 0x0000005000007945 */ /* 0x000fe80003800000 */
[----:B------:R-:W-:Y:S05]  /*10a0*/  @!P5 BRA `(.L_x_50830) ;  /* 0x00000000000cd947 */ /* 0x000fea0003800000 */
[----:B-----5:R-:W-:-:S05]  /*10b0*/  HADD2.F32 R238, -RZ, R169.H0_H0 ;  /* 0x200000a9ffee7230 */ /* 0x020fca0000004100 */
[----:B------:R-:W-:-:S04]  /*10c0*/  FMUL.FTZ R238, R238, UR6 ;  /* 0x00000006eeee7c20 */ /* 0x000fc80008410000 */
[----:B------:R-:W-:-:S07]  /*10d0*/  @P0 FADD.FTZ R238, R162, R238 ;  /* 0x000000eea2ee0221 */ /* 0x000fce0000010000 */
.L_x_50830:
[----:B------:R-:W-:Y:S05]  /*10e0*/  BSYNC B0 ;  /* 0x0000000000007941 */ /* 0x000fea0003800000 */
.L_x_50829:
[----:B------:R-:W-:Y:S04]  /*10f0*/  BSSY B0, `(.L_x_50831) ;  /* 0x0000005000007945 */ /* 0x000fe80003800000 */
[----:B------:R-:W-:Y:S05]  /*1100*/  @!P5 BRA `(.L_x_50832) ;  /* 0x00000000000cd947 */ /* 0x000fea0003800000 */
[----:B-----5:R-:W-:-:S05]  /*1110*/  HADD2.F32 R239, -RZ, R169.H1_H1 ;  /* 0x300000a9ffef7230 */ /* 0x020fca0000004100 */
[----:B------:R-:W-:-:S04]  /*1120*/  FMUL.FTZ R239, R239, UR6 ;  /* 0x00000006efef7c20 */ /* 0x000fc80008410000 */
[----:B------:R-:W-:-:S07]  /*1130*/  @P0 FADD.FTZ R239, R163, R239 ;  /* 0x000000efa3ef0221 */ /* 0x000fce0000010000 */
.L_x_50832:
[----:B------:R-:W-:Y:S05]  /*1140*/  BSYNC B0 ;  /* 0x0000000000007941 */ /* 0x000fea0003800000 */
.L_x_50831:
[----:B------:R-:W-:Y:S04]  /*1150*/  BSSY B0, `(.L_x_50833) ;  /* 0x0000005000007945 */ /* 0x000fe80003800000 */
[----:B------:R-:W-:Y:S05]  /*1160*/  @!P5 BRA `(.L_x_50834) ;  /* 0x00000000000cd947 */ /* 0x000fea0003800000 */
[----:B-----5:R-:W-:-:S05]  /*1170*/  HADD2.F32 R240, -RZ, R170.H0_H0 ;  /* 0x200000aafff07230 */ /* 0x020fca0000004100 */
[----:B------:R-:W-:-:S04]  /*1180*/  FMUL.FTZ R240, R240, UR6 ;  /* 0x00000006f0f07c20 */ /* 0x000fc80008410000 */
[----:B------:R-:W-:-:S07]  /*1190*/  @P0 FADD.FTZ R240, R164, R240 ;  /* 0x000000f0a4f00221 */ /* 0x000fce0000010000 */
.L_x_50834:
[----:B------:R-:W-:Y:S05]  /*11a0*/  BSYNC B0 ;  /* 0x0000000000007941 */ /* 0x000fea0003800000 */
.L_x_50833:
[----:B------:R-:W-:Y:S04]  /*11b0*/  BSSY B0, `(.L_x_50835) ;  /* 0x0000005000007945 */ /* 0x000fe80003800000 */
[----:B------:R-:W-:Y:S05]  /*11c0*/  @!P5 BRA `(.L_x_50836) ;  /* 0x00000000000cd947 */ /* 0x000fea0003800000 */
[----:B-----5:R-:W-:-:S05]  /*11d0*/  HADD2.F32 R241, -RZ, R170.H1_H1 ;  /* 0x300000aafff17230 */ /* 0x020fca0000004100 */
[----:B------:R-:W-:-:S04]  /*11e0*/  FMUL.FTZ R241, R241, UR6 ;  /* 0x00000006f1f17c20 */ /* 0x000fc80008410000 */
[----:B------:R-:W-:-:S07]  /*11f0*/  @P0 FADD.FTZ R241, R165, R241 ;  /* 0x000000f1a5f10221 */ /* 0x000fce0000010000 */
.L_x_50836:
[----:B------:R-:W-:Y:S05]  /*1200*/  BSYNC B0 ;  /* 0x0000000000007941 */ /* 0x000fea0003800000 */
.L_x_50835:
[----:B------:R-:W-:Y:S04]  /*1210*/  BSSY B0, `(.L_x_50837) ;  /* 0x0000005000007945 */ /* 0x000fe80003800000 */
[----:B------:R-:W-:Y:S05]  /*1220*/  @!P5 BRA `(.L_x_50838) ;  /* 0x00000000000cd947 */ /* 0x000fea0003800000 */
[----:B-----5:R-:W-:-:S05]  /*1230*/  HADD2.F32 R242, -RZ, R171.H0_H0 ;  /* 0x200000abfff27230 */ /* 0x020fca0000004100 */
[----:B------:R-:W-:-:S04]  /*1240*/  FMUL.FTZ R242, R242, UR6 ;  /* 0x00000006f2f27c20 */ /* 0x000fc80008410000 */
[----:B------:R-:W-:-:S07]  /*1250*/  @P0 FADD.FTZ R242, R166, R242 ;  /* 0x000000f2a6f20221 */ /* 0x000fce0000010000 */
.L_x_50838:
[----:B------:R-:W-:Y:S05]  /*1260*/  BSYNC B0 ;  /* 0x0000000000007941 */ /* 0x000fea0003800000 */
.L_x_50837:
[----:B------:R-:W-:Y:S04]  /*1270*/  BSSY B0, `(.L_x_50839) ;  /* 0x0000005000007945 */ /* 0x000fe80003800000 */
[----:B------:R-:W-:Y:S05]  /*1280*/  @!P5 BRA `(.L_x_50840) ;  /* 0x00000000000cd947 */ /* 0x000fea0003800000 */
[----:B-----5:R-:W-:-:S05]  /*1290*/  HADD2.F32 R243, -RZ, R171.H1_H1 ;  /* 0x300000abfff37230 */ /* 0x020fca0000004100 */
[----:B------:R-:W-:-:S04]  /*12a0*/  FMUL.FTZ R243, R243, UR6 ;  /* 0x00000006f3f37c20 */ /* 0x000fc80008410000 */
[----:B------:R-:W-:-:S07]  /*12b0*/  @P0 FADD.FTZ R243, R167, R243 ;  /* 0x000000f3a7f30221 */ /* 0x000fce0000010000 */
.L_x_50840:
[----:B------:R-:W-:Y:S05]  /*12c0*/  BSYNC B0 ;  /* 0x0000000000007941 */ /* 0x000fea0003800000 */
.L_x_50839:
        /* <DEDUP_REMOVED lines=41> */
.L_x_50842:
[----:B------:R-:W-:Y:S05]  /*1560*/  BSYNC B0 ;  /* 0x0000000000007941 */ /* 0x000fea0003800000 */
.L_x_50841:
[----:B------:R-:W-:Y:S04]  /*1570*/  BSSY B0, `(.L_x_50843) ;  /* 0x0000005000007945 */ /* 0x000fe80003800000 */
[----:B------:R-:W-:Y:S05]  /*1580*/  @!P5 BRA `(.L_x_50844) ;  /* 0x00000000000cd947 */ /* 0x000fea0003800000 */
[----:B-----5:R-:W-:-:S05]  /*1590*/  HADD2.F32 R229, -RZ, R168.H1_H1 ;  /* 0x300000a8ffe57230 */ /* 0x020fca0000004100 */
[----:B------:R-:W-:-:S04]  /*15a0*/  FMUL.FTZ R229, R229, UR6 ;  /* 0x00000006e5e57c20 */ /* 0x000fc80008410000 */
[----:B------:R-:W-:-:S07]  /*15b0*/  @P0 FADD.FTZ R229, R161, R229 ;  /* 0x000000e5a1e50221 */ /* 0x000fce0000010000 */
.L_x_50844:
[----:B------:R-:W-:Y:S05]  /*15c0*/  BSYNC B0 ;  /* 0x0000000000007941 */ /* 0x000fea0003800000 */
.L_x_50843:
[----:B------:R-:W-:Y:S04]  /*15d0*/  BSSY B0, `(.L_x_50845) ;  /* 0x0000005000007945 */ /* 0x000fe80003800000 */
[----:B------:R-:W-:Y:S05]  /*15e0*/  @!P5 BRA `(.L_x_50846) ;  /* 0x00000000000cd947 */ /* 0x000fea0003800000 */
[----:B-----5:R-:W-:-:S05]  /*15f0*/  HADD2.F32 R230, -RZ, R169.H0_H0 ;  /* 0x200000a9ffe67230 */ /* 0x020fca0000004100 */
[----:B------:R-:W-:-:S04]  /*1600*/  FMUL.FTZ R230, R230, UR6 ;  /* 0x00000006e6e67c20 */ /* 0x000fc80008410000 */
[----:B------:R-:W-:-:S07]  /*1610*/  @P0 FADD.FTZ R230, R162, R230 ;  /* 0x000000e6a2e60221 */ /* 0x000fce0000010000 */
.L_x_50846:
[----:B------:R-:W-:Y:S05]  /*1620*/  BSYNC B0 ;  /* 0x0000000000007941 */ /* 0x000fea0003800000 */
.L_x_50845:
[----:B------:R-:W-:Y:S04]  /*1630*/  BSSY B0, `(.L_x_50847) ;  /* 0x0000005000007945 */ /* 0x000fe80003800000 */
[----:B------:R-:W-:Y:S05]  /*1640*/  @!P5 BRA `(.L_x_50848) ;  /* 0x00000000000cd947 */ /* 0x000fea0003800000 */
[----:B-----5:R-:W-:-:S05]  /*1650*/  HADD2.F32 R231, -RZ, R169.H1_H1 ;  /* 0x300000a9ffe77230 */ /* 0x020fca0000004100 */
[----:B------:R-:W-:-:S04]  /*1660*/  FMUL.FTZ R231, R231, UR6 ;  /* 0x00000006e7e77c20 */ /* 0x000fc80008410000 */
[----:B------:R-:W-:-:S07]  /*1670*/  @P0 FADD.FTZ R231, R163, R231 ;  /* 0x000000e7a3e70221 */ /* 0x000fce0000010000 */
.L_x_50848:
[----:B------:R-:W-:Y:S05]  /*1680*/  BSYNC B0 ;  /* 0x0000000000007941 */ /* 0x000fea0003800000 */
.L_x_50847:
[----:B------:R-:W-:Y:S04]  /*1690*/  BSSY B0, `(.L_x_50849) ;  /* 0x0000005000007945 */ /* 0x000fe80003800000 */
[----:B------:R-:W-:Y:S05]  /*16a0*/  @!P5 BRA `(.L_x_50850) ;  /* 0x00000000000cd947 */ /* 0x000fea0003800000 */
[----:B-----5:R-:W-:-:S05]  /*16b0*/  HADD2.F32 R232, -RZ, R170.H0_H0 ;  /* 0x200000aaffe87230 */ /* 0x020fca0000004100 */
[----:B------:R-:W-:-:S04]  /*16c0*/  FMUL.FTZ R232, R232, UR6 ;  /* 0x00000006e8e87c20 */ /* 0x000fc80008410000 */
[----:B------:R-:W-:-:S07]  /*16d0*/  @P0 FADD.FTZ R232, R164, R232 ;  /* 0x000000e8a4e80221 */ /* 0x000fce0000010000 */
.L_x_50850:
[----:B------:R-:W-:Y:S05]  /*16e0*/  BSYNC B0 ;  /* 0x0000000000007941 */ /* 0x000fea0003800000 */
.L_x_50849:
[----:B------:R-:W-:Y:S04]  /*16f0*/  BSSY B0, `(.L_x_50851) ;  /* 0x0000005000007945 */ /* 0x000fe80003800000 */
[----:B------:R-:W-:Y:S05]  /*1700*/  @!P5 BRA `(.L_x_50852) ;  /* 0x00000000000cd947 */ /* 0x000fea0003800000 */
[----:B-----5:R-:W-:-:S05]  /*1710*/  HADD2.F32 R233, -RZ, R170.H1_H1 ;  /* 0x300000aaffe97230 */ /* 0x020fca0000004100 */
[----:B------:R-:W-:-:S04]  /*1720*/  FMUL.FTZ R233, R233, UR6 ;  /* 0x00000006e9e97c20 */ /* 0x000fc80008410000 */
[----:B------:R-:W-:-:S07]  /*1730*/  @P0 FADD.FTZ R233, R165, R233 ;  /* 0x000000e9a5e90221 */ /* 0x000fce0000010000 */
.L_x_50852:
[----:B------:R-:W-:Y:S05]  /*1740*/  BSYNC B0 ;  /* 0x0000000000007941 */ /* 0x000fea0003800000 */
.L_x_50851:
[----:B------:R-:W-:Y:S04]  /*1750*/  BSSY B0, `(.L_x_50853) ;  /* 0x0000005000007945 */ /* 0x000fe80003800000 */
[----:B------:R-:W-:Y:S05]  /*1760*/  @!P5 BRA `(.L_x_50854) ;  /* 0x00000000000cd947 */ /* 0x000fea0003800000 */
[----:B-----5:R-:W-:-:S05]  /*1770*/  HADD2.F32 R234, -RZ, R171.H0_H0 ;  /* 0x200000abffea7230 */ /* 0x020fca0000004100 */
[----:B------:R-:W-:-:S04]  /*1780*/  FMUL.FTZ R234, R234, UR6 ;  /* 0x00000006eaea7c20 */ /* 0x000fc80008410000 */
[----:B------:R-:W-:-:S07]  /*1790*/  @P0 FADD.FTZ R234, R166, R234 ;  /* 0x000000eaa6ea0221 */ /* 0x000fce0000010000 */
.L_x_50854:
[----:B------:R-:W-:Y:S05]  /*17a0*/  BSYNC B0 ;  /* 0x0000000000007941 */ /* 0x000fea0003800000 */
.L_x_50853:
[----:B------:R-:W-:Y:S04]  /*17b0*/  BSSY B0, `(.L_x_50855) ;  /* 0x0000005000007945 */ /* 0x000fe80003800000 */
[----:B------:R-:W-:Y:S05]  /*17c0*/  @!P5 BRA `(.L_x_50856) ;  /* 0x00000000000cd947 */ /* 0x000fea0003800000 */
[----:B-----5:R-:W-:-:S05]  /*17d0*/  HADD2.F32 R235, -RZ, R171.H1_H1 ;  /* 0x300000abffeb7230 */ /* 0x020fca0000004100 */
[----:B------:R-:W-:-:S04]  /*17e0*/  FMUL.FTZ R235, R235, UR6 ;  /* 0x00000006ebeb7c20 */ /* 0x000fc80008410000 */
[----:B------:R-:W-:-:S07]  /*17f0*/  @P0 FADD.FTZ R235, R167, R235 ;  /* 0x000000eba7eb0221 */ /* 0x000fce0000010000 */
.L_x_50856:
[----:B------:R-:W-:Y:S05]  /*1800*/  BSYNC B0 ;  /* 0x0000000000007941 */ /* 0x000fea0003800000 */
.L_x_50855:
        /* <DEDUP_REMOVED lines=41> */
.L_x_50858:
[----:B------:R-:W-:Y:S05]  /*1aa0*/  BSYNC B0 ;  /* 0x0000000000007941 */ /* 0x000fea0003800000 */
.L_x_50857:
[----:B------:R-:W-:Y:S04]  /*1ab0*/  BSSY B0, `(.L_x_50859) ;  /* 0x0000005000007945 */ /* 0x000fe80003800000 */
[----:B------:R-:W-:Y:S05]  /*1ac0*/  @!P5 BRA `(.L_x_50860) ;  /* 0x00000000000cd947 */ /* 0x000fea0003800000 */
[----:B-----5:R-:W-:-:S05]  /*1ad0*/  HADD2.F32 R225, -RZ, R168.H1_H1 ;  /* 0x300000a8ffe17230 */ /* 0x020fca0000004100 */
[----:B------:R-:W-:-:S04]  /*1ae0*/  FMUL.FTZ R225, R225, UR6 ;  /* 0x00000006e1e17c20 */ /* 0x000fc80008410000 */
[----:B------:R-:W-:-:S07]  /*1af0*/  @P0 FADD.FTZ R225, R161, R225 ;  /* 0x000000e1a1e10221 */ /* 0x000fce0000010000 */
.L_x_50860:
[----:B------:R-:W-:Y:S05]  /*1b00*/  BSYNC B0 ;  /* 0x0000000000007941 */ /* 0x000fea0003800000 */
.L_x_50859:
[----:B------:R-:W-:Y:S04]  /*1b10*/  BSSY B0, `(.L_x_50861) ;  /* 0x0000005000007945 */ /* 0x000fe80003800000 */
[----:B------:R-:W-:Y:S05]  /*1b20*/  @!P5 BRA `(.L_x_50862) ;  /* 0x00000000000cd947 */ /* 0x000fea0003800000 */
[----:B-----5:R-:W-:-:S05]  /*1b30*/  HADD2.F32 R226, -RZ, R169.H0_H0 ;  /* 0x200000a9ffe27230 */ /* 0x020fca0000004100 */
[----:B------:R-:W-:-:S04]  /*1b40*/  FMUL.FTZ R226, R226, UR6 ;  /* 0x00000006e2e27c20 */ /* 0x000fc80008410000 */
[----:B------:R-:W-:-:S07]  /*1b50*/  @P0 FADD.FTZ R226, R162, R226 ;  /* 0x000000e2a2e20221 */ /* 0x000fce0000010000 */
.L_x_50862:
[----:B------:R-:W-:Y:S05]  /*1b60*/  BSYNC B0 ;  /* 0x0000000000007941 */ /* 0x000fea0003800000 */
.L_x_50861:
[----:B------:R-:W-:Y:S04]  /*1b70*/  BSSY B0, `(.L_x_50863) ;  /* 0x0000005000007945 */ /* 0x000fe80003800000 */
[----:B------:R-:W-:Y:S05]  /*1b80*/  @!P5 BRA `(.L_x_50864) ;  /* 0x00000000000cd947 */ /* 0x000fea0003800000 */
[----:B-----5:R-:W-:-:S05]  /*1b90*/  HADD2.F32 R227, -RZ, R169.H1_H1 ;  /* 0x300000a9ffe37230 */ /* 0x020fca0000004100 */
[----:B------:R-:W-:-:S04]  /*1ba0*/  FMUL.FTZ R227, R227, UR6 ;  /* 0x00000006e3e37c20 */ /* 0x000fc80008410000 */
[----:B------:R-:W-:-:S07]  /*1bb0*/  @P0 FADD.FTZ R227, R163, R227 ;  /* 0x000000e3a3e30221 */ /* 0x000fce0000010000 */
.L_x_50864:
[----:B------:R-:W-:Y:S05]  /*1bc0*/  BSYNC B0 ;  /* 0x0000000000007941 */ /* 0x000fea0003800000 */
.L_x_50863:
[----:B------:R-:W-:Y:S04]  /*1bd0*/  BSSY B0, `(.L_x_50865) ;  /* 0x0000005000007945 */ /* 0x000fe80003800000 */
[----:B------:R-:W-:Y:S05]  /*1be0*/  @!P5 BRA `(.L_x_50866) ;  /* 0x00000000000cd947 */ /* 0x000fea0003800000 */
[----:B-----5:R-:W-:-:S05]  /*1bf0*/  HADD2.F32 R172, -RZ, R170.H0_H0 ;  /* 0x200000aaffac7230 */ /* 0x020fca0000004100 */
[----:B------:R-:W-:-:S04]  /*1c00*/  FMUL.FTZ R172, R172, UR6 ;  /* 0x00000006acac7c20 */ /* 0x000fc80008410000 */
[----:B------:R-:W-:-:S07]  /*1c10*/  @P0 FADD.FTZ R172, R164, R172 ;  /* 0x000000aca4ac0221 */ /* 0x000fce0000010000 */
.L_x_50866:
[----:B------:R-:W-:Y:S05]  /*1c20*/  BSYNC B0 ;  /* 0x0000000000007941 */ /* 0x000fea0003800000 */
.L_x_50865:
[----:B------:R-:W-:Y:S04]  /*1c30*/  BSSY B0, `(.L_x_50867) ;  /* 0x0000005000007945 */ /* 0x000fe80003800000 */
[----:B------:R-:W-:Y:S05]  /*1c40*/  @!P5 BRA `(.L_x_50868) ;  /* 0x00000000000cd947 */ /* 0x000fea0003800000 */
[----:B-----5:R-:W-:-:S05]  /*1c50*/  HADD2.F32 R173, -RZ, R170.H1_H1 ;  /* 0x300000aaffad7230 */ /* 0x020fca0000004100 */
[----:B------:R-:W-:-:S04]  /*1c60*/  FMUL.FTZ R173, R173, UR6 ;  /* 0x00000006adad7c20 */ /* 0x000fc80008410000 */
[----:B------:R-:W-:-:S07]  /*1c70*/  @P0 FADD.FTZ R173, R165, R173 ;  /* 0x000000ada5ad0221 */ /* 0x000fce0000010000 */
.L_x_50868:
[----:B------:R-:W-:Y:S05]  /*1c80*/  BSYNC B0 ;  /* 0x0000000000007941 */ /* 0x000fea0003800000 */
.L_x_50867:
[----:B------:R-:W-:Y:S04]  /*1c90*/  BSSY B0, `(.L_x_50869) ;  /* 0x0000005000007945 */ /* 0x000fe80003800000 */
[----:B------:R-:W-:Y:S05]  /*1ca0*/  @!P5 BRA `(.L_x_50870) ;  /* 0x00000000000cd947 */ /* 0x000fea0003800000 */
[----:B-----5:R-:W-:-:S05]  /*1cb0*/  HADD2.F32 R174, -RZ, R171.H0_H0 ;  /* 0x200000abffae7230 */ /* 0x020fca0000004100 */
[----:B------:R-:W-:-:S04]  /*1cc0*/  FMUL.FTZ R174, R174, UR6 ;  /* 0x00000006aeae7c20 */ /* 0x000fc80008410000 */
[----:B------:R-:W-:-:S07]  /*1cd0*/  @P0 FADD.FTZ R174, R166, R174 ;  /* 0x000000aea6ae0221 */ /* 0x000fce0000010000 */
.L_x_50870:
[----:B------:R-:W-:Y:S05]  /*1ce0*/  BSYNC B0 ;  /* 0x0000000000007941 */ /* 0x000fea0003800000 */
.L_x_50869:
[----:B------:R-:W-:Y:S04]  /*1cf0*/  BSSY B0, `(.L_x_50871) ;  /* 0x0000005000007945 */ /* 0x000fe80003800000 */
[----:B------:R-:W-:Y:S05]  /*1d00*/  @!P5 BRA `(.L_x_50872) ;  /* 0x00000000000cd947 */ /* 0x000fea0003800000 */
[----:B-----5:R-:W-:-:S05]  /*1d10*/  HADD2.F32 R175, -RZ, R171.H1_H1 ;  /* 0x300000abffaf7230 */ /* 0x020fca0000004100 */
[----:B------:R-:W-:-:S04]  /*1d20*/  FMUL.FTZ R175, R175, UR6 ;  /* 0x00000006afaf7c20 */ /* 0x000fc80008410000 */
[----:B------:R-:W-:-:S07]  /*1d30*/  @P0 FADD.FTZ R175, R167, R175 ;  /* 0x000000afa7af0221 */ /* 0x000fce0000010000 */
.L_x_50872:
[----:B------:R-:W-:Y:S05]  /*1d40*/  BSYNC B0 ;  /* 0x0000000000007941 */ /* 0x000fea0003800000 */
.L_x_50871:
        /* <DEDUP_REMOVED lines=16> */
[----:B-1----:R-:W-:Y:S01]  /*1e50*/  IMAD.WIDE.U32 R176, R187, 0x20, R248 ;  /* 0x00000020bbb07825 */ /* 0x002fe200078e00f8 */
        /* <DEDUP_REMOVED lines=24> */
.L_x_50874:
[----:B------:R-:W-:Y:S05]  /*1fe0*/  BSYNC B0 ;  /* 0x0000000000007941 */ /* 0x000fea0003800000 */
.L_x_50873:
[----:B------:R-:W-:Y:S04]  /*1ff0*/  BSSY B0, `(.L_x_50875) ;  /* 0x0000005000007945 */ /* 0x000fe80003800000 */
[----:B------:R-:W-:Y:S05]  /*2000*/  @!P5 BRA `(.L_x_50876) ;  /* 0x00000000000cd947 */ /* 0x000fea0003800000 */
[----:B-----5:R-:W-:-:S05]  /*2010*/  HADD2.F32 R221, -RZ, R168.H1_H1 ;  /* 0x300000a8ffdd7230 */ /* 0x020fca0000004100 */
[----:B------:R-:W-:-:S04]  /*2020*/  FMUL.FTZ R221, R221, UR6 ;  /* 0x00000006dddd7c20 */ /* 0x000fc80008410000 */
[----:B------:R-:W-:-:S07]  /*2030*/  @P0 FADD.FTZ R221, R161, R221 ;  /* 0x000000dda1dd0221 */ /* 0x000fce0000010000 */
.L_x_50876:
[----:B------:R-:W-:Y:S05]  /*2040*/  BSYNC B0 ;  /* 0x0000000000007941 */ /* 0x000fea0003800000 */
.L_x_50875:
[----:B------:R-:W-:Y:S04]  /*2050*/  BSSY B0, `(.L_x_50877) ;  /* 0x0000005000007945 */ /* 0x000fe80003800000 */
[----:B------:R-:W-:Y:S05]  /*2060*/  @!P5 BRA `(.L_x_50878) ;  /* 0x00000000000cd947 */ /* 0x000fea0003800000 */
[----:B-----5:R-:W-:-:S05]  /*2070*/  HADD2.F32 R222, -RZ, R169.H0_H0 ;  /* 0x200000a9ffde7230 */ /* 0x020fca0000004100 */
[----:B------:R-:W-:-:S04]  /*2080*/  FMUL.FTZ R222, R222, UR6 ;  /* 0x00000006dede7c20 */ /* 0x000fc80008410000 */
[----:B------:R-:W-:-:S07]  /*2090*/  @P0 FADD.FTZ R222, R162, R222 ;  /* 0x000000dea2de0221 */ /* 0x000fce0000010000 */
.L_x_50878:
[----:B------:R-:W-:Y:S05]  /*20a0*/  BSYNC B0 ;  /* 0x0000000000007941 */ /* 0x000fea0003800000 */
.L_x_50877:
[----:B------:R-:W-:Y:S04]  /*20b0*/  BSSY B0, `(.L_x_50879) ;  /* 0x0000005000007945 */ /* 0x000fe80003800000 */
[----:B------:R-:W-:Y:S05]  /*20c0*/  @!P5 BRA `(.L_x_50880) ;  /* 0x00000000000cd947 */ /* 0x000fea0003800000 */
[----:B-----5:R-:W-:-:S05]  /*20d0*/  HADD2.F32 R223, -RZ, R169.H1_H1 ;  /* 0x300000a9ffdf7230 */ /* 0x020fca0000004100 */
[----:B------:R-:W-:-:S04]  /*20e0*/  FMUL.FTZ R223, R223, UR6 ;  /* 0x00000006dfdf7c20 */ /* 0x000fc80008410000 */
[----:B------:R-:W-:-:S07]  /*20f0*/  @P0 FADD.FTZ R223, R163, R223 ;  /* 0x000000dfa3df0221 */ /* 0x000fce0000010000 */
.L_x_50880:
[----:B------:R-:W-:Y:S05]  /*2100*/  BSYNC B0 ;  /* 0x0000000000007941 */ /* 0x000fea0003800000 */
.L_x_50879:
[----:B------:R-:W-:Y:S04]  /*2110*/  BSSY B0, `(.L_x_50881) ;  /* 0x0000005000007945 */ /* 0x000fe80003800000 */
[----:B------:R-:W-:Y:S05]  /*2120*/  @!P5 BRA `(.L_x_50882) ;  /* 0x00000000000cd947 */ /* 0x000fea0003800000 */
[----:B-----5:R-:W-:-:S05]  /*2130*/  HADD2.F32 R212, -RZ, R170.H0_H0 ;  /* 0x200000aaffd47230 */ /* 0x020fca0000004100 */
[----:B------:R-:W-:-:S04]  /*2140*/  FMUL.FTZ R212, R212, UR6 ;  /* 0x00000006d4d47c20 */ /* 0x000fc80008410000 */
[----:B------:R-:W-:-:S07]  /*2150*/  @P0 FADD.FTZ R212, R164, R212 ;  /* 0x000000d4a4d40221 */ /* 0x000fce0000010000 */
.L_x_50882:
[----:B------:R-:W-:Y:S05]  /*2160*/  BSYNC B0 ;  /* 0x0000000000007941 */ /* 0x000fea0003800000 */
.L_x_50881:
[----:B------:R-:W-:Y:S04]  /*2170*/  BSSY B0, `(.L_x_50883) ;  /* 0x0000005000007945 */ /* 0x000fe80003800000 */
[----:B------:R-:W-:Y:S05]  /*2180*/  @!P5 BRA `(.L_x_50884) ;  /* 0x00000000000cd947 */ /* 0x000fea0003800000 */
[----:B-----5:R-:W-:-:S05]  /*2190*/  HADD2.F32 R213, -RZ, R170.H1_H1 ;  /* 0x300000aaffd57230 */ /* 0x020fca0000004100 */
[----:B------:R-:W-:-:S04]  /*21a0*/  FMUL.FTZ R213, R213, UR6 ;  /* 0x00000006d5d57c20 */ /* 0x000fc80008410000 */
[----:B------:R-:W-:-:S07]  /*21b0*/  @P0 FADD.FTZ R213, R165, R213 ;  /* 0x000000d5a5d50221 */ /* 0x000fce0000010000 */
.L_x_50884:
[----:B------:R-:W-:Y:S05]  /*21c0*/  BSYNC B0 ;  /* 0x0000000000007941 */ /* 0x000fea0003800000 */
.L_x_50883:
[----:B------:R-:W-:Y:S04]  /*21d0*/  BSSY B0, `(.L_x_50885) ;  /* 0x0000005000007945 */ /* 0x000fe80003800000 */
[----:B------:R-:W-:Y:S05]  /*21e0*/  @!P5 BRA `(.L_x_50886) ;  /* 0x00000000000cd947 */ /* 0x000fea0003800000 */
[----:B-----5:R-:W-:-:S05]  /*21f0*/  HADD2.F32 R214, -RZ, R171.H0_H0 ;  /* 0x200000abffd67230 */ /* 0x020fca0000004100 */
[----:B------:R-:W-:-:S04]  /*2200*/  FMUL.FTZ R214, R214, UR6 ;  /* 0x00000006d6d67c20 */ /* 0x000fc80008410000 */
[----:B------:R-:W-:-:S07]  /*2210*/  @P0 FADD.FTZ R214, R166, R214 ;  /* 0x000000d6a6d60221 */ /* 0x000fce0000010000 */
.L_x_50886:
[----:B------:R-:W-:Y:S05]  /*2220*/  BSYNC B0 ;  /* 0x0000000000007941 */ /* 0x000fea0003800000 */
.L_x_50885:
[----:B------:R-:W-:Y:S04]  /*2230*/  BSSY B0, `(.L_x_50887) ;  /* 0x0000005000007945 */ /* 0x000fe80003800000 */
[----:B------:R-:W-:Y:S05]  /*2240*/  @!P5 BRA `(.L_x_50888) ;  /* 0x00000000000cd947 */ /* 0x000fea0003800000 */
[----:B-----5:R-:W-:-:S05]  /*2250*/  HADD2.F32 R215, -RZ, R171.H1_H1 ;  /* 0x300000abffd77230 */ /* 0x020fca0000004100 */
[----:B------:R-:W-:-:S04]  /*2260*/  FMUL.FTZ R215, R215, UR6 ;  /* 0x00000006d7d77c20 */ /* 0x000fc80008410000 */
[----:B------:R-:W-:-:S07]  /*2270*/  @P0 FADD.FTZ R215, R167, R215 ;  /* 0x000000d7a7d70221 */ /* 0x000fce0000010000 */
.L_x_50888:
[----:B------:R-:W-:Y:S05]  /*2280*/  BSYNC B0 ;  /* 0x0000000000007941 */ /* 0x000fea0003800000 */
.L_x_50887:
        /* <DEDUP_REMOVED lines=12> */
[----:B------:R-:W-:-:S03]  /*2350*/  @!P5 ISETP.NE.AND.EX P1, PT, R197, RZ, PT, P1 ;  /* 0x000000ffc500d20c */ /* 0x000fc60003f25310 */
[----:B0-----:R-:W-:Y:S01]  /*2360*/  @P4 IMAD.WIDE.U32 R180, R185, 0x10, R180 ;  /* 0x00000010b9b44825 */ /* 0x001fe200078e00b4 */
[----:B-1----:R-:W-:Y:S01]  /*2370*/  IADD3 R177, R2, 0xc0, RZ ;  /* 0x000000c002b17810 */ /* 0x002fe20007ffe0ff */
[----:B------:R-:W-:Y:S03]  /*2380*/  BSSY B0, `(.L_x_50889) ;  /* 0x000001a000007945 */ /* 0x000fe60003800000 */
[----:B-----5:R0:W5:Y:S01]  /*2390*/  @P4 LDG.E.128 R168, desc[UR4][R180.64] ;  /* 0x00000004b4a84981 */ /* 0x020162000c1e1d00 */
        /* <DEDUP_REMOVED lines=24> */
.L_x_50890:
[----:B------:R-:W-:Y:S05]  /*2520*/  BSYNC B0 ;  /* 0x0000000000007941 */ /* 0x000fea0003800000 */
.L_x_50889:
[----:B------:R-:W-:Y:S04]  /*2530*/  BSSY B0, `(.L_x_50891) ;  /* 0x0000005000007945 */ /* 0x000fe80003800000 */
[----:B------:R-:W-:Y:S05]  /*2540*/  @!P5 BRA `(.L_x_50892) ;  /* 0x00000000000cd947 */ /* 0x000fea0003800000 */
[----:B-----5:R-:W-:-:S05]  /*2550*/  HADD2.F32 R217, -RZ, R168.H1_H1 ;  /* 0x300000a8ffd97230 */ /* 0x020fca0000004100 */
[----:B------:R-:W-:-:S04]  /*2560*/  FMUL.FTZ R217, R217, UR6 ;  /* 0x00000006d9d97c20 */ /* 0x000fc80008410000 */
[----:B------:R-:W-:-:S07]  /*2570*/  @P0 FADD.FTZ R217, R161, R217 ;  /* 0x000000d9a1d90221 */ /* 0x000fce0000010000 */
.L_x_50892:
[----:B------:R-:W-:Y:S05]  /*2580*/  BSYNC B0 ;  /* 0x0000000000007941 */ /* 0x000fea0003800000 */
.L_x_50891:
[----:B------:R-:W-:Y:S04]  /*2590*/  BSSY B0, `(.L_x_50893) ;  /* 0x0000005000007945 */ /* 0x000fe80003800000 */
[----:B------:R-:W-:Y:S05]  /*25a0*/  @!P5 BRA `(.L_x_50894) ;  /* 0x00000000000cd947 */ /* 0x000fea0003800000 */
[----:B-----5:R-:W-:-:S05]  /*25b0*/  HADD2.F32 R218, -RZ, R169.H0_H0 ;  /* 0x200000a9ffda7230 */ /* 0x020fca0000004100 */
[----:B------:R-:W-:-:S04]  /*25c0*/  FMUL.FTZ R218, R218, UR6 ;  /* 0x00000006dada7c20 */ /* 0x000fc80008410000 */
[----:B------:R-:W-:-:S07]  /*25d0*/  @P0 FADD.FTZ R218, R162, R218 ;  /* 0x000000daa2da0221 */ /* 0x000fce0000010000 */
.L_x_50894:
[----:B------:R-:W-:Y:S05]  /*25e0*/  BSYNC B0 ;  /* 0x0000000000007941 */ /* 0x000fea0003800000 */
.L_x_50893:
[----:B------:R-:W-:Y:S04]  /*25f0*/  BSSY B0, `(.L_x_50895) ;  /* 0x0000005000007945 */ /* 0x000fe80003800000 */
[----:B------:R-:W-:Y:S05]  /*2600*/  @!P5 BRA `(.L_x_50896) ;  /* 0x00000000000cd947 */ /* 0x000fea0003800000 */
[----:B-----5:R-:W-:-:S05]  /*2610*/  HADD2.F32 R219, -RZ, R169.H1_H1 ;  /* 0x300000a9ffdb7230 */ /* 0x020fca0000004100 */
[----:B------:R-:W-:-:S04]  /*2620*/  FMUL.FTZ R219, R219, UR6 ;  /* 0x00000006dbdb7c20 */ /* 0x000fc80008410000 */
[----:B------:R-:W-:-:S07]  /*2630*/  @P0 FADD.FTZ R219, R163, R219 ;  /* 0x000000dba3db0221 */ /* 0x000fce0000010000 */
.L_x_50896:
[----:B------:R-:W-:Y:S05]  /*2640*/  BSYNC B0 ;  /* 0x0000000000007941 */ /* 0x000fea0003800000 */
.L_x_50895:
[----:B------:R-:W-:Y:S04]  /*2650*/  BSSY B0, `(.L_x_50897) ;  /* 0x0000005000007945 */ /* 0x000fe80003800000 */
[----:B------:R-:W-:Y:S05]  /*2660*/  @!P5 BRA `(.L_x_50898) ;  /* 0x00000000000cd947 */ /* 0x000fea0003800000 */
[----:B-----5:R-:W-:-:S05]  /*2670*/  HADD2.F32 R188, -RZ, R170.H0_H0 ;  /* 0x200000aaffbc7230 */ /* 0x020fca0000004100 */
[----:B------:R-:W-:-:S04]  /*2680*/  FMUL.FTZ R188, R188, UR6 ;  /* 0x00000006bcbc7c20 */ /* 0x000fc80008410000 */
[----:B------:R-:W-:-:S07]  /*2690*/  @P0 FADD.FTZ R188, R164, R188 ;  /* 0x000000bca4bc0221 */ /* 0x000fce0000010000 */
.L_x_50898:
[----:B------:R-:W-:Y:S05]  /*26a0*/  BSYNC B0 ;  /* 0x0000000000007941 */ /* 0x000fea0003800000 */
.L_x_50897:
[----:B------:R-:W-:Y:S04]  /*26b0*/  BSSY B0, `(.L_x_50899) ;  /* 0x0000005000007945 */ /* 0x000fe80003800000 */
[----:B------:R-:W-:Y:S05]  /*26c0*/  @!P5 BRA `(.L_x_50900) ;  /* 0x00000000000cd947 */ /* 0x000fea0003800000 */
[----:B-----5:R-:W-:-:S05]  /*26d0*/  HADD2.F32 R189, -RZ, R170.H1_H1 ;  /* 0x300000aaffbd7230 */ /* 0x020fca0000004100 */
[----:B------:R-:W-:-:S04]  /*26e0*/  FMUL.FTZ R189, R189, UR6 ;  /* 0x00000006bdbd7c20 */ /* 0x000fc80008410000 */
[----:B------:R-:W-:-:S07]  /*26f0*/  @P0 FADD.FTZ R189, R165, R189 ;  /* 0x000000bda5bd0221 */ /* 0x000fce0000010000 */
.L_x_50900:
[----:B------:R-:W-:Y:S05]  /*2700*/  BSYNC B0 ;  /* 0x0000000000007941 */ /* 0x000fea0003800000 */
.L_x_50899:
[----:B------:R-:W-:Y:S04]  /*2710*/  BSSY B0, `(.L_x_50901) ;  /* 0x0000005000007945 */ /* 0x000fe80003800000 */
[----:B------:R-:W-:Y:S05]  /*2720*/  @!P5 BRA `(.L_x_50902) ;  /* 0x00000000000cd947 */ /* 0x000fea0003800000 */
[----:B-----5:R-:W-:-:S05]  /*2730*/  HADD2.F32 R190, -RZ, R171.H0_H0 ;  /* 0x200000abffbe7230 */ /* 0x020fca0000004100 */
[----:B------:R-:W-:-:S04]  /*2740*/  FMUL.FTZ R190, R190, UR6 ;  /* 0x00000006bebe7c20 */ /* 0x000fc80008410000 */
[----:B------:R-:W-:-:S07]  /*2750*/  @P0 FADD.FTZ R190, R166, R190 ;  /* 0x000000bea6be0221 */ /* 0x000fce0000010000 */
.L_x_50902:
[----:B------:R-:W-:Y:S05]  /*2760*/  BSYNC B0 ;  /* 0x0000000000007941 */ /* 0x000fea0003800000 */
.L_x_50901:
[----:B------:R-:W-:Y:S04]  /*2770*/  BSSY B0, `(.L_x_50903) ;  /* 0x0000005000007945 */ /* 0x000fe80003800000 */
[----:B------:R-:W-:Y:S05]  /*2780*/  @!P5 BRA `(.L_x_50904) ;  /* 0x00000000000cd947 */ /* 0x000fea0003800000 */
[----:B-----5:R-:W-:-:S05]  /*2790*/  HADD2.F32 R191, -RZ, R171.H1_H1 ;  /* 0x300000abffbf7230 */ /* 0x020fca0000004100 */
[----:B------:R-:W-:-:S04]  /*27a0*/  FMUL.FTZ R191, R191, UR6 ;  /* 0x00000006bfbf7c20 */ /* 0x000fc80008410000 */
[----:B------:R-:W-:-:S07]  /*27b0*/  @P0 FADD.FTZ R191, R167, R191 ;  /* 0x000000bfa7bf0221 */ /* 0x000fce0000010000 */
.L_x_50904:
[----:B------:R-:W-:Y:S05]  /*27c0*/  BSYNC B0 ;  /* 0x0000000000007941 */ /* 0x000fea0003800000 */
.L_x_50903:
        /* <DEDUP_REMOVED lines=38> */
[----:B-----5:R-:W-:-:S05]  /*2a30*/  HADD2.F32 R208, -RZ, R168.H0_H0 ;  /* 0x200000a8ffd07230 */ /* 0x020fca0000004100 */
[----:B------:R-:W-:-:S04]  /*2a40*/  FMUL.FTZ R208, R208, UR6 ;  /* 0x00000006d0d07c20 */ /* 0x000fc80008410000 */
[----:B------:R-:W-:-:S07]  /*2a50*/  @P0 FADD.FTZ R208, R160, R208 ;  /* 0x000000d0a0d00221 */ /* 0x000fce0000010000 */
.L_x_50906:
[----:B------:R-:W-:Y:S05]  /*2a60*/  BSYNC B0 ;  /* 0x0000000000007941 */ /* 0x000fea0003800000 */
.L_x_50905:
[----:B------:R-:W-:Y:S04]  /*2a70*/  BSSY B0, `(.L_x_50907) ;  /* 0x0000005000007945 */ /* 0x000fe80003800000 */
[----:B------:R-:W-:Y:S05]  /*2a80*/  @!P5 BRA `(.L_x_50908) ;  /* 0x00000000000cd947 */ /* 0x000fea0003800000 */
[----:B-----5:R-:W-:-:S05]  /*2a90*/  HADD2.F32 R209, -RZ, R168.H1_H1 ;  /* 0x300000a8ffd17230 */ /* 0x020fca0000004100 */
[----:B------:R-:W-:-:S04]  /*2aa0*/  FMUL.FTZ R209, R209, UR6 ;  /* 0x00000006d1d17c20 */ /* 0x000fc80008410000 */
[----:B------:R-:W-:-:S07]  /*2ab0*/  @P0 FADD.FTZ R209, R161, R209 ;  /* 0x000000d1a1d10221 */ /* 0x000fce0000010000 */
.L_x_50908:
[----:B------:R-:W-:Y:S05]  /*2ac0*/  BSYNC B0 ;  /* 0x0000000000007941 */ /* 0x000fea0003800000 */
.L_x_50907:
[----:B------:R-:W-:Y:S04]  /*2ad0*/  BSSY B0, `(.L_x_50909) ;  /* 0x0000005000007945 */ /* 0x000fe80003800000 */
[----:B------:R-:W-:Y:S05]  /*2ae0*/  @!P5 BRA `(.L_x_50910) ;  /* 0x00000000000cd947 */ /* 0x000fea0003800000 */
[----:B-----5:R-:W-:-:S05]  /*2af0*/  HADD2.F32 R210, -RZ, R169.H0_H0 ;  /* 0x200000a9ffd27230 */ /* 0x020fca0000004100 */
[----:B------:R-:W-:-:S04]  /*2b00*/  FMUL.FTZ R210, R210, UR6 ;  /* 0x00000006d2d27c20 */ /* 0x000fc80008410000 */
[----:B------:R-:W-:-:S07]  /*2b10*/  @P0 FADD.FTZ R210, R162, R210 ;  /* 0x000000d2a2d20221 */ /* 0x000fce0000010000 */
.L_x_50910:
[----:B------:R-:W-:Y:S05]  /*2b20*/  BSYNC B0 ;  /* 0x0000000000007941 */ /* 0x000fea0003800000 */
.L_x_50909:
[----:B------:R-:W-:Y:S04]  /*2b30*/  BSSY B0, `(.L_x_50911) ;  /* 0x0000005000007945 */ /* 0x000fe80003800000 */
[----:B------:R-:W-:Y:S05]  /*2b40*/  @!P5 BRA `(.L_x_50912) ;  /* 0x00000000000cd947 */ /* 0x000fea0003800000 */
[----:B-----5:R-:W-:-:S05]  /*2b50*/  HADD2.F32 R211, -RZ, R169.H1_H1 ;  /* 0x300000a9ffd37230 */ /* 0x020fca0000004100 */
[----:B------:R-:W-:-:S04]  /*2b60*/  FMUL.FTZ R211, R211, UR6 ;  /* 0x00000006d3d37c20 */ /* 0x000fc80008410000 */
[----:B------:R-:W-:-:S07]  /*2b70*/  @P0 FADD.FTZ R211, R163, R211 ;  /* 0x000000d3a3d30221 */ /* 0x000fce0000010000 */
.L_x_50912:
[----:B------:R-:W-:Y:S05]  /*2b80*/  BSYNC B0 ;  /* 0x0000000000007941 */ /* 0x000fea0003800000 */
.L_x_50911:
[----:B------:R-:W-:Y:S04]  /*2b90*/  BSSY B0, `(.L_x_50913) ;  /* 0x0000005000007945 */ /* 0x000fe80003800000 */
[----:B------:R-:W-:Y:S05]  /*2ba0*/  @!P5 BRA `(.L_x_50914) ;  /* 0x00000000000cd947 */ /* 0x000fea0003800000 */
[----:B-----5:R-:W-:-:S05]  /*2bb0*/  HADD2.F32 R184, -RZ, R170.H0_H0 ;  /* 0x200000aaffb87230 */ /* 0x020fca0000004100 */
[----:B------:R-:W-:-:S04]  /*2bc0*/  FMUL.FTZ R184, R184, UR6 ;  /* 0x00000006b8b87c20 */ /* 0x000fc80008410000 */
[----:B------:R-:W-:-:S07]  /*2bd0*/  @P0 FADD.FTZ R184, R164, R184 ;  /* 0x000000b8a4b80221 */ /* 0x000fce0000010000 */
.L_x_50914:
[----:B------:R-:W-:Y:S05]  /*2be0*/  BSYNC B0 ;  /* 0x0000000000007941 */ /* 0x000fea0003800000 */
.L_x_50913:
[----:B------:R-:W-:Y:S04]  /*2bf0*/  BSSY B0, `(.L_x_50915) ;  /* 0x0000005000007945 */ /* 0x000fe80003800000 */
[----:B------:R-:W-:Y:S05]  /*2c00*/  @!P5 BRA `(.L_x_50916) ;  /* 0x00000000000cd947 */ /* 0x000fea0003800000 */
[----:B-----5:R-:W-:-:S05]  /*2c10*/  HADD2.F32 R185, -RZ, R170.H1_H1 ;  /* 0x300000aaffb97230 */ /* 0x020fca0000004100 */
[----:B------:R-:W-:-:S04]  /*2c20*/  FMUL.FTZ R185, R185, UR6 ;  /* 0x00000006b9b97c20 */ /* 0x000fc80008410000 */
[----:B------:R-:W-:-:S07]  /*2c30*/  @P0 FADD.FTZ R185, R165, R185 ;  /* 0x000000b9a5b90221 */ /* 0x000fce0000010000 */
.L_x_50916:
[----:B------:R-:W-:Y:S05]  /*2c40*/  BSYNC B0 ;  /* 0x0000000000007941 */ /* 0x000fea0003800000 */
.L_x_50915:
[----:B------:R-:W-:Y:S04]  /*2c50*/  BSSY B0, `(.L_x_50917) ;  /* 0x0000005000007945 */ /* 0x000fe80003800000 */
[----:B------:R-:W-:Y:S05]  /*2c60*/  @!P5 BRA `(.L_x_50918) ;  /* 0x00000000000cd947 */ /* 0x000fea0003800000 */
[----:B-----5:R-:W-:-:S05]  /*2c70*/  HADD2.F32 R186, -RZ, R171.H0_H0 ;  /* 0x200000abffba7230 */ /* 0x020fca0000004100 */
[----:B------:R-:W-:-:S04]  /*2c80*/  FMUL.FTZ R186, R186, UR6 ;  /* 0x00000006baba7c20 */ /* 0x000fc80008410000 */
[----:B------:R-:W-:-:S07]  /*2c90*/  @P0 FADD.FTZ R186, R166, R186 ;  /* 0x000000baa6ba0221 */ /* 0x000fce0000010000 */
.L_x_50918:
[----:B------:R-:W-:Y:S05]  /*2ca0*/  BSYNC B0 ;  /* 0x0000000000007941 */ /* 0x000fea0003800000 */
.L_x_50917:
[----:B------:R-:W-:Y:S04]  /*2cb0*/  BSSY B0, `(.L_x_50919) ;  /* 0x0000005000007945 */ /* 0x000fe80003800000 */
[----:B------:R-:W-:Y:S05]  /*2cc0*/  @!P5 BRA `(.L_x_50920) ;  /* 0x00000000000cd947 */ /* 0x000fea0003800000 */
[----:B-----5:R-:W-:-:S05]  /*2cd0*/  HADD2.F32 R187, -RZ, R171.H1_H1 ;  /* 0x300000abffbb7230 */ /* 0x020fca0000004100 */
[----:B------:R-:W-:-:S04]  /*2ce0*/  FMUL.FTZ R187, R187, UR6 ;  /* 0x00000006bbbb7c20 */ /* 0x000fc80008410000 */
[----:B------:R-:W-:-:S07]  /*2cf0*/  @P0 FADD.FTZ R187, R167, R187 ;  /* 0x000000bba7bb0221 */ /* 0x000fce0000010000 */
.L_x_50920:
[----:B------:R-:W-:Y:S05]  /*2d00*/  BSYNC B0 ;  /* 0x0000000000007941 */ /* 0x000fea0003800000 */
.L_x_50919:
        /* <DEDUP_REMOVED lines=37> */
[----:B-----5:R-:W-:-:S05]  /*2f60*/  HADD2.F32 R192, -RZ, R168.H0_H0 ;  /* 0x200000a8ffc07230 */ /* 0x020fca0000004100 */
[----:B------:R-:W-:-:S04]  /*2f70*/  FMUL.FTZ R192, R192, UR6 ;  /* 0x00000006c0c07c20 */ /* 0x000fc80008410000 */
[----:B------:R-:W-:-:S07]  /*2f80*/  @P0 FADD.FTZ R192, R160, R192 ;  /* 0x000000c0a0c00221 */ /* 0x000fce0000010000 */
.L_x_50922:
[----:B------:R-:W-:Y:S05]  /*2f90*/  BSYNC B0 ;  /* 0x0000000000007941 */ /* 0x000fea0003800000 */
.L_x_50921:
[----:B------:R-:W-:Y:S04]  /*2fa0*/  BSSY B0, `(.L_x_50923) ;  /* 0x0000005000007945 */ /* 0x000fe80003800000 */
[----:B------:R-:W-:Y:S05]  /*2fb0*/  @!P5 BRA `(.L_x_50924) ;  /* 0x00000000000cd947 */ /* 0x000fea0003800000 */
[----:B-----5:R-:W-:-:S05]  /*2fc0*/  HADD2.F32 R193, -RZ, R168.H1_H1 ;  /* 0x300000a8ffc17230 */ /* 0x020fca0000004100 */
[----:B------:R-:W-:-:S04]  /*2fd0*/  FMUL.FTZ R193, R193, UR6 ;  /* 0x00000006c1c17c20 */ /* 0x000fc80008410000 */
[----:B------:R-:W-:-:S07]  /*2fe0*/  @P0 FADD.FTZ R193, R161, R193 ;  /* 0x000000c1a1c10221 */ /* 0x000fce0000010000 */
.L_x_50924:
[----:B------:R-:W-:Y:S05]  /*2ff0*/  BSYNC B0 ;  /* 0x0000000000007941 */ /* 0x000fea0003800000 */
.L_x_50923:
[----:B------:R-:W-:Y:S04]  /*3000*/  BSSY B0, `(.L_x_50925) ;  /* 0x0000005000007945 */ /* 0x000fe80003800000 */
[----:B------:R-:W-:Y:S05]  /*3010*/  @!P5 BRA `(.L_x_50926) ;  /* 0x00000000000cd947 */ /* 0x000fea0003800000 */
[----:B-----5:R-:W-:-:S05]  /*3020*/  HADD2.F32 R194, -RZ, R169.H0_H0 ;  /* 0x200000a9ffc27230 */ /* 0x020fca0000004100 */
[----:B------:R-:W-:-:S04]  /*3030*/  FMUL.FTZ R194, R194, UR6 ;  /* 0x00000006c2c27c20 */ /* 0x000fc80008410000 */
[----:B------:R-:W-:-:S07]  /*3040*/  @P0 FADD.FTZ R194, R162, R194 ;  /* 0x000000c2a2c20221 */ /* 0x000fce0000010000 */
.L_x_50926:
[----:B------:R-:W-:Y:S05]  /*3050*/  BSYNC B0 ;  /* 0x0000000000007941 */ /* 0x000fea0003800000 */
.L_x_50925:
[----:B------:R-:W-:Y:S04]  /*3060*/  BSSY B0, `(.L_x_50927) ;  /* 0x0000005000007945 */ /* 0x000fe80003800000 */
[----:B------:R-:W-:Y:S05]  /*3070*/  @!P5 BRA `(.L_x_50928) ;  /* 0x00000000000cd947 */ /* 0x000fea0003800000 */
[----:B-----5:R-:W-:-:S05]  /*3080*/  HADD2.F32 R195, -RZ, R169.H1_H1 ;  /* 0x300000a9ffc37230 */ /* 0x020fca0000004100 */
[----:B------:R-:W-:-:S04]  /*3090*/  FMUL.FTZ R195, R195, UR6 ;  /* 0x00000006c3c37c20 */ /* 0x000fc80008410000 */
[----:B------:R-:W-:-:S07]  /*30a0*/  @P0 FADD.FTZ R195, R163, R195 ;  /* 0x000000c3a3c30221 */ /* 0x000fce0000010000 */
.L_x_50928:
[----:B------:R-:W-:Y:S05]  /*30b0*/  BSYNC B0 ;  /* 0x0000000000007941 */ /* 0x000fea0003800000 */
.L_x_50927:
[----:B------:R-:W-:Y:S04]  /*30c0*/  BSSY B0, `(.L_x_50929) ;  /* 0x0000005000007945 */ /* 0x000fe80003800000 */
[----:B------:R-:W-:Y:S05]  /*30d0*/  @!P5 BRA `(.L_x_50930) ;  /* 0x00000000000cd947 */ /* 0x000fea0003800000 */
[----:B-----5:R-:W-:-:S05]  /*30e0*/  HADD2.F32 R180, -RZ, R170.H0_H0 ;  /* 0x200000aaffb47230 */ /* 0x020fca0000004100 */
[----:B------:R-:W-:-:S04]  /*30f0*/  FMUL.FTZ R180, R180, UR6 ;  /* 0x00000006b4b47c20 */ /* 0x000fc80008410000 */
[----:B------:R-:W-:-:S07]  /*3100*/  @P0 FADD.FTZ R180, R164, R180 ;  /* 0x000000b4a4b40221 */ /* 0x000fce0000010000 */
.L_x_50930:
[----:B------:R-:W-:Y:S05]  /*3110*/  BSYNC B0 ;  /* 0x0000000000007941 */ /* 0x000fea0003800000 */
.L_x_50929:
[----:B------:R-:W-:Y:S04]  /*3120*/  BSSY B0, `(.L_x_50931) ;  /* 0x0000005000007945 */ /* 0x000fe80003800000 */
[----:B------:R-:W-:Y:S05]  /*3130*/  @!P5 BRA `(.L_x_50932) ;  /* 0x00000000000cd947 */ /* 0x000fea0003800000 */
[----:B-----5:R-:W-:-:S05]  /*3140*/  HADD2.F32 R181, -RZ, R170.H1_H1 ;  /* 0x300000aaffb57230 */ /* 0x020fca0000004100 */
[----:B------:R-:W-:-:S04]  /*3150*/  FMUL.FTZ R181, R181, UR6 ;  /* 0x00000006b5b57c20 */ /* 0x000fc80008410000 */
[----:B------:R-:W-:-:S07]  /*3160*/  @P0 FADD.FTZ R181, R165, R181 ;  /* 0x000000b5a5b50221 */ /* 0x000fce0000010000 */
.L_x_50932:
[----:B------:R-:W-:Y:S05]  /*3170*/  BSYNC B0 ;  /* 0x0000000000007941 */ /* 0x000fea0003800000 */
.L_x_50931:
[----:B------:R-:W-:Y:S04]  /*3180*/  BSSY B0, `(.L_x_50933) ;  /* 0x0000005000007945 */ /* 0x000fe80003800000 */
[----:B------:R-:W-:Y:S05]  /*3190*/  @!P5 BRA `(.L_x_50934) ;  /* 0x00000000000cd947 */ /* 0x000fea0003800000 */
[----:B-----5:R-:W-:-:S05]  /*31a0*/  HADD2.F32 R182, -RZ, R171.H0_H0 ;  /* 0x200000abffb67230 */ /* 0x020fca0000004100 */
[----:B------:R-:W-:-:S04]  /*31b0*/  FMUL.FTZ R182, R182, UR6 ;  /* 0x00000006b6b67c20 */ /* 0x000fc80008410000 */
[----:B------:R-:W-:-:S07]  /*31c0*/  @P0 FADD.FTZ R182, R166, R182 ;  /* 0x000000b6a6b60221 */ /* 0x000fce0000010000 */
.L_x_50934:
[----:B------:R-:W-:Y:S05]  /*31d0*/  BSYNC B0 ;  /* 0x0000000000007941 */ /* 0x000fea0003800000 */
.L_x_50933:
[----:B------:R-:W-:Y:S01]  /*31e0*/  BSSY B0, `(.L_x_50935) ;  /* 0x0000006000007945 */ /* 0x000fe20003800000 */
[----:B------:R-:W-:-:S03]  /*31f0*/  @!P5 FSEL R183, R167, RZ, P2 ;  /* 0x000000ffa7b7d208 */ /* 0x000fc60001000000 */
[----:B------:R-:W-:Y:S05]  /*3200*/  @!P5 BRA `(.L_x_50936) ;  /* 0x00000000000cd947 */ /* 0x000fea0003800000 */
[----:B-----5:R-:W-:-:S05]  /*3210*/  HADD2.F32 R183, -RZ, R171.H1_H1 ;  /* 0x300000abffb77230 */ /* 0x020fca0000004100 */
[----:B------:R-:W-:-:S04]  /*3220*/  FMUL.FTZ R183, R183, UR6 ;  /* 0x00000006b7b77c20 */ /* 0x000fc80008410000 */
[----:B------:R-:W-:-:S07]  /*3230*/  @P0 FADD.FTZ R183, R167, R183 ;  /* 0x000000b7a7b70221 */ /* 0x000fce0000010000 */
.L_x_50936:
[----:B------:R-:W-:Y:S05]  /*3240*/  BSYNC B0 ;  /* 0x0000000000007941 */ /* 0x000fea0003800000 */
.L_x_50935:
        /* <DEDUP_REMOVED lines=32> */
[----:B-----5:R-:W-:-:S05]  /*3450*/  HADD2.F32 R204, -RZ, R168.H0_H0 ;  /* 0x200000a8ffcc7230 */ /* 0x020fca0000004100 */
[----:B------:R-:W-:-:S04]  /*3460*/  FMUL.FTZ R204, R204, UR6 ;  /* 0x00000006cccc7c20 */ /* 0x000fc80008410000 */
[----:B------:R-:W-:-:S07]  /*3470*/  @P0 FADD.FTZ R204, R160, R204 ;  /* 0x000000cca0cc0221 */ /* 0x000fce0000010000 */
.L_x_50938:
[----:B------:R-:W-:Y:S05]  /*3480*/  BSYNC B0 ;  /* 0x0000000000007941 */ /* 0x000fea0003800000 */
.L_x_50937:
[----:B------:R-:W-:Y:S04]  /*3490*/  BSSY B0, `(.L_x_50939) ;  /* 0x0000005000007945 */ /* 0x000fe80003800000 */
[----:B------:R-:W-:Y:S05]  /*34a0*/  @!P5 BRA `(.L_x_50940) ;  /* 0x00000000000cd947 */ /* 0x000fea0003800000 */
[----:B-----5:R-:W-:-:S05]  /*34b0*/  HADD2.F32 R205, -RZ, R168.H1_H1 ;  /* 0x300000a8ffcd7230 */ /* 0x020fca0000004100 */
[----:B------:R-:W-:-:S04]  /*34c0*/  FMUL.FTZ R205, R205, UR6 ;  /* 0x00000006cdcd7c20 */ /* 0x000fc80008410000 */
[----:B------:R-:W-:-:S07]  /*34d0*/  @P0 FADD.FTZ R205, R161, R205 ;  /* 0x000000cda1cd0221 */ /* 0x000fce0000010000 */
.L_x_50940:
[----:B------:R-:W-:Y:S05]  /*34e0*/  BSYNC B0 ;  /* 0x0000000000007941 */ /* 0x000fea0003800000 */
.L_x_50939:
[----:B------:R-:W-:Y:S04]  /*34f0*/  BSSY B0, `(.L_x_50941) ;  /* 0x0000005000007945 */ /* 0x000fe80003800000 */
[----:B------:R-:W-:Y:S05]  /*3500*/  @!P5 BRA `(.L_x_50942) ;  /* 0x00000000000cd947 */ /* 0x000fea0003800000 */
[----:B-----5:R-:W-:-:S05]  /*3510*/  HADD2.F32 R206, -RZ, R169.H0_H0 ;  /* 0x200000a9ffce7230 */ /* 0x020fca0000004100 */
[----:B------:R-:W-:-:S04]  /*3520*/  FMUL.FTZ R206, R206, UR6 ;  /* 0x00000006cece7c20 */ /* 0x000fc80008410000 */
[----:B------:R-:W-:-:S07]  /*3530*/  @P0 FADD.FTZ R206, R162, R206 ;  /* 0x000000cea2ce0221 */ /* 0x000fce0000010000 */
.L_x_50942:
[----:B------:R-:W-:Y:S05]  /*3540*/  BSYNC B0 ;  /* 0x0000000000007941 */ /* 0x000fea0003800000 */
.L_x_50941:
[----:B------:R-:W-:Y:S04]  /*3550*/  BSSY B0, `(.L_x_50943) ;  /* 0x0000005000007945 */ /* 0x000fe80003800000 */
[----:B------:R-:W-:Y:S05]  /*3560*/  @!P5 BRA `(.L_x_50944) ;  /* 0x00000000000cd947 */ /* 0x000fea0003800000 */
[----:B-----5:R-:W-:-:S05]  /*3570*/  HADD2.F32 R207, -RZ, R169.H1_H1 ;  /* 0x300000a9ffcf7230 */ /* 0x020fca0000004100 */
[----:B------:R-:W-:-:S04]  /*3580*/  FMUL.FTZ R207, R207, UR6 ;  /* 0x00000006cfcf7c20 */ /* 0x000fc80008410000 */
[----:B------:R-:W-:-:S07]  /*3590*/  @P0 FADD.FTZ R207, R163, R207 ;  /* 0x000000cfa3cf0221 */ /* 0x000fce0000010000 */
.L_x_50944:
[----:B------:R-:W-:Y:S05]  /*35a0*/  BSYNC B0 ;  /* 0x0000000000007941 */ /* 0x000fea0003800000 */
.L_x_50943:
[----:B------:R-:W-:Y:S04]  /*35b0*/  BSSY B0, `(.L_x_50945) ;  /* 0x0000005000007945 */ /* 0x000fe80003800000 */
[----:B------:R-:W-:Y:S05]  /*35c0*/  @!P5 BRA `(.L_x_50946) ;  /* 0x00000000000cd947 */ /* 0x000fea0003800000 */
[----:B-----5:R-:W-:-:S05]  /*35d0*/  HADD2.F32 R176, -RZ, R170.H0_H0 ;  /* 0x200000aaffb07230 */ /* 0x020fca0000004100 */
[----:B------:R-:W-:-:S04]  /*35e0*/  FMUL.FTZ R176, R176, UR6 ;  /* 0x00000006b0b07c20 */ /* 0x000fc80008410000 */
[----:B------:R-:W-:-:S07]  /*35f0*/  @P0 FADD.FTZ R176, R164, R176 ;  /* 0x000000b0a4b00221 */ /* 0x000fce0000010000 */
.L_x_50946:
[----:B------:R-:W-:Y:S05]  /*3600*/  BSYNC B0 ;  /* 0x0000000000007941 */ /* 0x000fea0003800000 */
.L_x_50945:
[----:B------:R-:W-:Y:S01]  /*3610*/  BSSY B0, `(.L_x_50947) ;  /* 0x0000006000007945 */ /* 0x000fe20003800000 */
[----:B------:R-:W-:-:S03]  /*3620*/  @!P5 FSEL R177, R165, RZ, P1 ;  /* 0x000000ffa5b1d208 */ /* 0x000fc60000800000 */
[----:B------:R-:W-:Y:S05]  /*3630*/  @!P5 BRA `(.L_x_50948) ;  /* 0x00000000000cd947 */ /* 0x000fea0003800000 */
[----:B-----5:R-:W-:-:S05]  /*3640*/  HADD2.F32 R177, -RZ, R170.H1_H1 ;  /* 0x300000aaffb17230 */ /* 0x020fca0000004100 */
[----:B------:R-:W-:-:S04]  /*3650*/  FMUL.FTZ R177, R177, UR6 ;  /* 0x00000006b1b17c20 */ /* 0x000fc80008410000 */
[----:B------:R-:W-:-:S07]  /*3660*/  @P0 FADD.FTZ R177, R165, R177 ;  /* 0x000000b1a5b10221 */ /* 0x000fce0000010000 */
.L_x_50948:
[----:B------:R-:W-:Y:S05]  /*3670*/  BSYNC B0 ;  /* 0x0000000000007941 */ /* 0x000fea0003800000 */
.L_x_50947:
[----:B------:R-:W-:Y:S01]  /*3680*/  BSSY B0, `(.L_x_50949) ;  /* 0x0000006000007945 */ /* 0x000fe20003800000 */
[----:B------:R-:W-:-:S03]  /*3690*/  @!P5 FSEL R178, R166, RZ, P6 ;  /* 0x000000ffa6b2d208 */ /* 0x000fc60003000000 */
[----:B------:R-:W-:Y:S05]  /*36a0*/  @!P5 BRA `(.L_x_50950) ;  /* 0x00000000000cd947 */ /* 0x000fea0003800000 */
[----:B-----5:R-:W-:-:S05]  /*36b0*/  HADD2.F32 R178, -RZ, R171.H0_H0 ;  /* 0x200000abffb27230 */ /* 0x020fca0000004100 */
[----:B------:R-:W-:-:S04]  /*36c0*/  FMUL.FTZ R178, R178, UR6 ;  /* 0x00000006b2b27c20 */ /* 0x000fc80008410000 */
[----:B------:R-:W-:-:S07]  /*36d0*/  @P0 FADD.FTZ R178, R166, R178 ;  /* 0x000000b2a6b20221 */ /* 0x000fce0000010000 */
.L_x_50950:
[----:B------:R-:W-:Y:S05]  /*36e0*/  BSYNC B0 ;  /* 0x0000000000007941 */ /* 0x000fea0003800000 */
.L_x_50949:
[----:B------:R-:W-:Y:S01]  /*36f0*/  BSSY B0, `(.L_x_50951) ;  /* 0x0000007000007945 */ /* 0x000fe20003800000 */
[----:B------:R-:W-:Y:S01]  /*3700*/  IMAD.WIDE.U32 R200, R200, 0x20, R248 ;  /* 0x00000020c8c87825 */ /* 0x000fe200078e00f8 */
[----:B------:R-:W-:Y:S02]  /*3710*/  @!P5 FSEL R179, R167, RZ, P2 ;  /* 0x000000ffa7b3d208 */ /* 0x000fe40001000000 */
[----:B------:R-:W-:Y:S05]  /*3720*/  @!P5 BRA `(.L_x_50952) ;  /* 0x00000000000cd947 */ /* 0x000fea0003800000 */
[----:B-----5:R-:W-:-:S05]  /*3730*/  HADD2.F32 R179, -RZ, R171.H1_H1 ;  /* 0x300000abffb37230 */ /* 0x020fca0000004100 */
[----:B------:R-:W-:-:S04]  /*3740*/  FMUL.FTZ R179, R179, UR6 ;  /* 0x00000006b3b37c20 */ /* 0x000fc80008410000 */
[----:B------:R-:W-:-:S07]  /*3750*/  @P0 FADD.FTZ R179, R167, R179 ;  /* 0x000000b3a7b30221 */ /* 0x000fce0000010000 */
.L_x_50952:
[----:B------:R-:W-:Y:S05]  /*3760*/  BSYNC B0 ;  /* 0x0000000000007941 */ /* 0x000fea0003800000 */
.L_x_50951:
        /* <DEDUP_REMOVED lines=33> */
[----:B-----5:R-:W-:-:S05]  /*3980*/  HADD2.F32 R196, -RZ, R168.H0_H0 ;  /* 0x200000a8ffc47230 */ /* 0x020fca0000004100 */
[----:B------:R-:W-:-:S04]  /*3990*/  FMUL.FTZ R200, R196, UR6 ;  /* 0x00000006c4c87c20 */ /* 0x000fc80008410000 */
[----:B------:R-:W-:-:S07]  /*39a0*/  @P0 FADD.FTZ R200, R160, R200 ;  /* 0x000000c8a0c80221 */ /* 0x000fce0000010000 */
.L_x_50954:
[----:B------:R-:W-:Y:S05]  /*39b0*/  BSYNC B0 ;  /* 0x0000000000007941 */ /* 0x000fea0003800000 */
.L_x_50953:
[----:B------:R-:W-:Y:S04]  /*39c0*/  BSSY B0, `(.L_x_50955) ;  /* 0x0000005000007945 */ /* 0x000fe80003800000 */
[----:B------:R-:W-:Y:S05]  /*39d0*/  @!P5 BRA `(.L_x_50956) ;  /* 0x00000000000cd947 */ /* 0x000fea0003800000 */
[----:B-----5:R-:W-:-:S05]  /*39e0*/  HADD2.F32 R196, -RZ, R168.H1_H1 ;  /* 0x300000a8ffc47230 */ /* 0x020fca0000004100 */
[----:B------:R-:W-:-:S04]  /*39f0*/  FMUL.FTZ R201, R196, UR6 ;  /* 0x00000006c4c97c20 */ /* 0x000fc80008410000 */
[----:B------:R-:W-:-:S07]  /*3a00*/  @P0 FADD.FTZ R201, R161, R201 ;  /* 0x000000c9a1c90221 */ /* 0x000fce0000010000 */
.L_x_50956:
[----:B------:R-:W-:Y:S05]  /*3a10*/  BSYNC B0 ;  /* 0x0000000000007941 */ /* 0x000fea0003800000 */
.L_x_50955:
[----:B------:R-:W-:Y:S04]  /*3a20*/  BSSY B0, `(.L_x_50957) ;  /* 0x0000005000007945 */ /* 0x000fe80003800000 */
[----:B------:R-:W-:Y:S05]  /*3a30*/  @!P5 BRA `(.L_x_50958) ;  /* 0x00000000000cd947 */ /* 0x000fea0003800000 */
[----:B-----5:R-:W-:-:S05]  /*3a40*/  HADD2.F32 R196, -RZ, R169.H0_H0 ;  /* 0x200000a9ffc47230 */ /* 0x020fca0000004100 */
[----:B------:R-:W-:-:S04]  /*3a50*/  FMUL.FTZ R202, R196, UR6 ;  /* 0x00000006c4ca7c20 */ /* 0x000fc80008410000 */
[----:B------:R-:W-:-:S07]  /*3a60*/  @P0 FADD.FTZ R202, R162, R202 ;  /* 0x000000caa2ca0221 */ /* 0x000fce0000010000 */
.L_x_50958:
[----:B------:R-:W-:Y:S05]  /*3a70*/  BSYNC B0 ;  /* 0x0000000000007941 */ /* 0x000fea0003800000 */
.L_x_50957:
[----:B------:R-:W-:Y:S04]  /*3a80*/  BSSY B0, `(.L_x_50959) ;  /* 0x0000005000007945 */ /* 0x000fe80003800000 */
[----:B------:R-:W-:Y:S05]  /*3a90*/  @!P5 BRA `(.L_x_50960) ;  /* 0x00000000000cd947 */ /* 0x000fea0003800000 */
[----:B-----5:R-:W-:-:S05]  /*3aa0*/  HADD2.F32 R196, -RZ, R169.H1_H1 ;  /* 0x300000a9ffc47230 */ /* 0x020fca0000004100 */
[----:B------:R-:W-:-:S04]  /*3ab0*/  FMUL.FTZ R203, R196, UR6 ;  /* 0x00000006c4cb7c20 */ /* 0x000fc80008410000 */
[----:B------:R-:W-:-:S07]  /*3ac0*/  @P0 FADD.FTZ R203, R163, R203 ;  /* 0x000000cba3cb0221 */ /* 0x000fce0000010000 */
.L_x_50960:
[----:B------:R-:W-:Y:S05]  /*3ad0*/  BSYNC B0 ;  /* 0x0000000000007941 */ /* 0x000fea0003800000 */
.L_x_50959:
[----:B------:R-:W-:Y:S01]  /*3ae0*/  BSSY B0, `(.L_x_50961) ;  /* 0x0000006000007945 */ /* 0x000fe20003800000 */
[----:B------:R-:W-:-:S03]  /*3af0*/  @!P5 FSEL R196, R164, RZ, P1 ;  /* 0x000000ffa4c4d208 */ /* 0x000fc60000800000 */
[----:B------:R-:W-:Y:S05]  /*3b00*/  @!P5 BRA `(.L_x_50962) ;  /* 0x00000000000cd947 */ /* 0x000fea0003800000 */
[----:B-----5:R-:W-:-:S05]  /*3b10*/  HADD2.F32 R196, -RZ, R170.H0_H0 ;  /* 0x200000aaffc47230 */ /* 0x020fca0000004100 */
[----:B------:R-:W-:-:S04]  /*3b20*/  FMUL.FTZ R196, R196, UR6 ;  /* 0x00000006c4c47c20 */ /* 0x000fc80008410000 */
[----:B------:R-:W-:-:S07]  /*3b30*/  @P0 FADD.FTZ R196, R164, R196 ;  /* 0x000000c4a4c40221 */ /* 0x000fce0000010000 */
.L_x_50962:
[----:B------:R-:W-:Y:S05]  /*3b40*/  BSYNC B0 ;  /* 0x0000000000007941 */ /* 0x000fea0003800000 */
.L_x_50961:
[----:B------:R-:W-:Y:S01]  /*3b50*/  BSSY B0, `(.L_x_50963) ;  /* 0x0000006000007945 */ /* 0x000fe20003800000 */
[----:B------:R-:W-:-:S03]  /*3b60*/  @!P5 FSEL R197, R165, RZ, P6 ;  /* 0x000000ffa5c5d208 */ /* 0x000fc60003000000 */
[----:B------:R-:W-:Y:S05]  /*3b70*/  @!P5 BRA `(.L_x_50964) ;  /* 0x00000000000cd947 */ /* 0x000fea0003800000 */
[----:B-----5:R-:W-:-:S05]  /*3b80*/  HADD2.F32 R197, -RZ, R170.H1_H1 ;  /* 0x300000aaffc57230 */ /* 0x020fca0000004100 */
[----:B------:R-:W-:-:S04]  /*3b90*/  FMUL.FTZ R197, R197, UR6 ;  /* 0x00000006c5c57c20 */ /* 0x000fc80008410000 */
[----:B------:R-:W-:-:S07]  /*3ba0*/  @P0 FADD.FTZ R197, R165, R197 ;  /* 0x000000c5a5c50221 */ /* 0x000fce0000010000 */
.L_x_50964:
[----:B------:R-:W-:Y:S05]  /*3bb0*/  BSYNC B0 ;  /* 0x0000000000007941 */ /* 0x000fea0003800000 */
.L_x_50963:
[----:B------:R-:W-:Y:S01]  /*3bc0*/  BSSY B0, `(.L_x_50965) ;  /* 0x0000006000007945 */ /* 0x000fe20003800000 */
[----:B------:R-:W-:-:S03]  /*3bd0*/  @!P5 FSEL R198, R166, RZ, P2 ;  /* 0x000000ffa6c6d208 */ /* 0x000fc60001000000 */
[----:B------:R-:W-:Y:S05]  /*3be0*/  @!P5 BRA `(.L_x_50966) ;  /* 0x00000000000cd947 */ /* 0x000fea0003800000 */
[----:B-----5:R-:W-:-:S05]  /*3bf0*/  HADD2.F32 R198, -RZ, R171.H0_H0 ;  /* 0x200000abffc67230 */ /* 0x020fca0000004100 */
[----:B------:R-:W-:-:S04]  /*3c00*/  FMUL.FTZ R198, R198, UR6 ;  /* 0x00000006c6c67c20 */ /* 0x000fc80008410000 */
[----:B------:R-:W-:-:S07]  /*3c10*/  @P0 FADD.FTZ R198, R166, R198 ;  /* 0x000000c6a6c60221 */ /* 0x000fce0000010000 */
.L_x_50966:
[----:B------:R-:W-:Y:S05]  /*3c20*/  BSYNC B0 ;  /* 0x0000000000007941 */ /* 0x000fea0003800000 */
.L_x_50965:
[----:B------:R-:W-:Y:S01]  /*3c30*/  BSSY B0, `(.L_x_50967) ;  /* 0x0000006000007945 */ /* 0x000fe20003800000 */
[----:B------:R-:W-:-:S03]  /*3c40*/  @!P5 FSEL R199, R167, RZ, P4 ;  /* 0x000000ffa7c7d208 */ /* 0x000fc60002000000 */
[----:B------:R-:W-:Y:S05]  /*3c50*/  @!P5 BRA `(.L_x_50968) ;  /* 0x00000000000cd947 */ /* 0x000fea0003800000 */
[----:B-----5:R-:W-:-:S05]  /*3c60*/  HADD2.F32 R199, -RZ, R171.H1_H1 ;  /* 0x300000abffc77230 */ /* 0x020fca0000004100 */
[----:B------:R-:W-:-:S04]  /*3c70*/  FMUL.FTZ R199, R199, UR6 ;  /* 0x00000006c7c77c20 */ /* 0x000fc80008410000 */
[----:B------:R-:W-:-:S07]  /*3c80*/  @P0 FADD.FTZ R199, R167, R199 ;  /* 0x000000c7a7c70221 */ /* 0x000fce0000010000 */
.L_x_50968:
[----:B------:R-:W-:Y:S05]  /*3c90*/  BSYNC B0 ;  /* 0x0000000000007941 */ /* 0x000fea0003800000 */
.L_x_50967:
        /* <DEDUP_REMOVED lines=268> */
.L_x_50984:
        /* <DEDUP_REMOVED lines=43> */
[----:B------:R-:W-:Y:S02]  /*5010*/  F2FP.F16.F32.PACK_AB R247, R247, R246 ;  /* 0x000000f6f7f7723e */ /* 0x000fe400000000ff */
        /* <DEDUP_REMOVED lines=111> */
[----:B------:R-:W-:-:S04]  /*5710*/  F2FP.F16.F32.PACK_AB R246, R245, R244 ;  /* 0x000000f4f5f6723e */ /* 0x000fc800000000ff */
[----:B------:R-:W-:Y:S02]  /*5720*/  F2FP.F16.F32.PACK_AB R245, R7, R6 ;  /* 0x0000000607f5723e */ /* 0x000fe400000000ff */
[----:B------:R-:W1:Y:S01]  /*5730*/  LDC.64 R6, c[0x0][0x2b8] ;  /* 0x0000ae00ff067b82 */ /* 0x000e620000000a00 */
[----:B------:R-:W-:Y:S02]  /*5740*/  F2FP.F16.F32.PACK_AB R244, R5, R4 ;  /* 0x0000000405f4723e */ /* 0x000fe400000000ff */
        /* <DEDUP_REMOVED lines=11> */
[----:B------:R-:W-:Y:S01]  /*5800*/  F2FP.F16.F32.PACK_AB R7, R6, R7 ;  /* 0x000000070607723e */ /* 0x000fe200000000ff */
        /* <DEDUP_REMOVED lines=9> */
[----:B------:R-:W-:-:S02]  /*58a0*/  F2FP.F16.F32.PACK_AB R4, R237, R4 ;  /* 0x00000004ed04723e */ /* 0x000fc400000000ff */
[----:B------:R-:W-:Y:S01]  /*58b0*/  F2FP.F16.F32.PACK_AB R6, R6, R240 ;  /* 0x000000f00606723e */ /* 0x000fe200000000ff */
[----:B------:R-:W-:Y:S01]  /*58c0*/  FFMA.FTZ R239, R102, R239, R30 ;  /* 0x000000ef66ef7223 */ /* 0x000fe2000001001e */
[----:B------:R-:W-:Y:S01]  /*58d0*/  F2FP.F16.F32.PACK_AB R5, R5, R238 ;  /* 0x000000ee0505723e */ /* 0x000fe200000000ff */
[----:B------:R-:W-:Y:S01]  /*58e0*/  FFMA.FTZ R234, R103, R234, R31 ;  /* 0x000000ea67ea7223 */ /* 0x000fe2000001001f */
[----:B------:R-:W-:Y:S01]  /*58f0*/  FADD.FTZ R235, -R3, R228 ;  /* 0x000000e403eb7221 */ /* 0x000fe20000010100 */
[----:B-1----:R-:W-:-:S05]  /*5900*/  IMAD.WIDE.U32 R236, R236, 0x10, R246 ;  /* 0x00000010ecec7825 */ /* 0x002fca00078e00f6 */
[----:B------:R1:W-:Y:S01]  /*5910*/  STG.E.128 desc[UR4][R236.64], R4 ;  /* 0x00000004ec007986 */ /* 0x0003e2000c101d04 */
[C---:B------:R-:W-:Y:S01]  /*5920*/  FMUL.FTZ R235, R2.reuse, R235 ;  /* 0x000000eb02eb7220 */ /* 0x040fe20000410000 */
[----:B------:R-:W-:-:S04]  /*5930*/  FMUL.FTZ R228, R2, R231 ;  /* 0x000000e702e47220 */ /* 0x000fc80000410000 */
[----:B------:R-:W-:Y:S01]  /*5940*/  FFMA.FTZ R228, R99, R228, R27 ;  /* 0x000000e463e47223 */ /* 0x000fe2000001001b */
[----:B-1----:R-:W-:Y:S01]  /*5950*/  F2FP.F16.F32.PACK_AB R7, R234, R239 ;  /* 0x000000efea07723e */ /* 0x002fe200000000ff */
        /* <DEDUP_REMOVED lines=12> */
[----:B------:R-:W-:Y:S02]  /*5a20*/  F2FP.F16.F32.PACK_AB R6, R231, R230 ;  /* 0x000000e6e706723e */ /* 0x000fe400000000ff */
[----:B------:R-:W-:Y:S01]  /*5a30*/  F2FP.F16.F32.PACK_AB R5, R228, R5 ;  /* 0x00000005e405723e */ /* 0x000fe200000000ff */
[----:B------:R-:W-:Y:S01]  /*5a40*/  IMAD.WIDE.U32 R232, R232, 0x10, R246 ;  /* 0x00000010e8e87825 */ /* 0x000fe200078e00f6 */
[----:B------:R-:W-:-:S03]  /*5a50*/  F2FP.F16.F32.PACK_AB R4, R229, R4 ;  /* 0x00000004e504723e */ /* 0x000fc600000000ff */
        /* <DEDUP_REMOVED lines=37> */
[----:B------:R-:W-:Y:S01]  /*5cb0*/  F2FP.F16.F32.PACK_AB R177, R4, R177 ;  /* 0x000000b104b1723e */ /* 0x000fe200000000ff */
        /* <DEDUP_REMOVED lines=29> */
[----:B------:R-:W-:Y:S01]  /*5e90*/  IADD3 R172, R248, 0x60, RZ ;  /* 0x00000060f8ac7810 */ /* 0x000fe20007ffe0ff */
[----:B------:R-:W-:Y:S01]  /*5ea0*/  FFMA.FTZ R7, R118, R175, R46 ;  /* 0x000000af76077223 */ /* 0x000fe2000001002e */
[----:B------:R-:W-:Y:S01]  /*5eb0*/  F2FP.F16.F32.PACK_AB R4, R173, R4 ;  /* 0x00000004ad04723e */ /* 0x000fe200000000ff */
[----:B------:R-:W-:Y:S01]  /*5ec0*/  FFMA.FTZ R175, R117, R174, R45 ;  /* 0x000000ae75af7223 */ /* 0x000fe2000001002d */
[----:B------:R-:W-:Y:S01]  /*5ed0*/  F2FP.F16.F32.PACK_AB R178, R197, R178 ;  /* 0x000000b2c5b2723e */ /* 0x000fe200000000ff */
[----:B------:R-:W-:Y:S01]  /*5ee0*/  IMAD.WIDE.U32 R172, R172, 0x10, R246 ;  /* 0x00000010acac7825 */ /* 0x000fe200078e00f6 */
[----:B------:R-:W-:-:S03]  /*5ef0*/  F2FP.F16.F32.PACK_AB R176, R176, R3 ;  /* 0x00000003b0b0723e */ /* 0x000fc600000000ff */
[----:B------:R-:W-:Y:S01]  /*5f00*/  FFMA.FTZ R196, R119, R215, R47 ;  /* 0x000000d777c47223 */ /* 0x000fe2000001002f */
[----:B------:R-:W-:Y:S02]  /*5f10*/  IADD3 R174, R248, 0x80, RZ ;  /* 0x00000080f8ae7810 */ /* 0x000fe40007ffe0ff */
[----:B------:R-:W-:Y:S01]  /*5f20*/  F2FP.F16.F32.PACK_AB R6, R175, R2 ;  /* 0x00000002af06723e */ /* 0x000fe200000000ff */
[----:B------:R1:W-:Y:S01]  /*5f30*/  STG.E.128 desc[UR4][R172.64], R176 ;  /* 0x000000b0ac007986 */ /* 0x0003e2000c101d04 */
[----:B------:R-:W-:Y:S01]  /*5f40*/  F2FP.F16.F32.PACK_AB R7, R196, R7 ;  /* 0x00000007c407723e */ /* 0x000fe200000000ff */
        /* <DEDUP_REMOVED lines=57> */
[----:B------:R-:W-:Y:S02]  /*62e0*/  F2FP.F16.F32.PACK_AB R180, R205, R180 ;  /* 0x000000b4cdb4723e */ /* 0x000fe400000000ff */
[----:B------:R-:W-:Y:S01]  /*62f0*/  F2FP.F16.F32.PACK_AB R185, R184, R219 ;  /* 0x000000dbb8b9723e */ /* 0x000fe200000000ff */
[----:B------:R0:W-:Y:S01]  /*6300*/  STG.E.128 desc[UR4][R2.64], R4 ;  /* 0x0000000402007986 */ /* 0x0001e2000c101d04 */
[----:B------:R-:W-:Y:S02]  /*6310*/  F2FP.F16.F32.PACK_AB R186, R225, R224 ;  /* 0x000000e0e1ba723e */ /* 0x000fe400000000ff */
[----:B------:R-:W-:Y:S01]  /*6320*/  F2FP.F16.F32.PACK_AB R184, R201, R200 ;  /* 0x000000c8c9b8723e */ /* 0x000fe200000000ff */
[----:B------:R0:W-:Y:S04]  /*6330*/  STG.E.128 desc[UR4][R196.64], R172 ;  /* 0x000000acc4007986 */ /* 0x0001e8000c101d04 */
[----:B------:R0:W-:Y:S04]  /*6340*/  STG.E.128 desc[UR4][R198.64], R176 ;  /* 0x000000b0c6007986 */ /* 0x0001e8000c101d04 */
[----:B------:R0:W-:Y:S04]  /*6350*/  STG.E.128 desc[UR4][R202.64], R180 ;  /* 0x000000b4ca007986 */ /* 0x0001e8000c101d04 */
[----:B------:R0:W-:Y:S02]  /*6360*/  STG.E.128 desc[UR4][R214.64], R184 ;  /* 0x000000b8d6007986 */ /* 0x0001e4000c101d04 */
.L_x_50971:
[----:B------:R-:W-:Y:S05]  /*6370*/  BSYNC B0 ;  /* 0x0000000000007941 */ /* 0x000fea0003800000 */
.L_x_50970:
[----:B0-----:R-:W0:Y:S02]  /*6380*/  LDC.64 R2, c[0x0][0x210] ;  /* 0x00008400ff027b82 */ /* 0x001e240000000a00 */
[----:B0----5:R-:W-:-:S04]  /*6390*/  LEA R0, R2, R0, 0x2 ;  /* 0x0000000002007211 */ /* 0x021fc800078e10ff */
[----:B------:R-:W-:-:S13]  /*63a0*/  ISETP.GE.AND P0, PT, R0, R3, PT ;  /* 0x000000030000720c */ /* 0x000fda0003f06270 */
[----:B------:R-:W-:Y:S05]  /*63b0*/  @!P0 BRA `(.L_x_50972) ;  /* 0xffffffa000c48947 */ /* 0x000fea000383ffff */
[----:B------:R-:W-:Y:S05]  /*63c0*/  EXIT ;  /* 0x000000000000794d */ /* 0x000fea0003800000 */
.L_x_50969:
        /* <DEDUP_REMOVED lines=8> */
.L_x_50974:
[----:B------:R-:W-:Y:S05]  /*6450*/  BSYNC B0 ;  /* 0x0000000000007941 */ /* 0x000fea0003800000 */
.L_x_50973:
        /* <DEDUP_REMOVED lines=8> */
.L_x_50975:
[----:B------:R-:W-:Y:S01]  /*64e0*/  HFMA2.MMA R249, -RZ, RZ, 0, 2.384185791015625e-07 ;  /* 0x00000004fff97435 */ /* 0x000fe200000001ff */
[----:B------:R-:W-:Y:S01]  /*64f0*/  FADD.FTZ R3, R3, R2 ;  /* 0x0000000203037221 */ /* 0x000fe20000010000 */
[----:B------:R-:W-:-:S04]  /*6500*/  MOV R2, 0xffffffff ;  /* 0xffffffff00027802 */ /* 0x000fc80000000f00 */
[----:B------:R-:W-:-:S07]  /*6510*/  MOV R251, R3 ;  /* 0x0000000300fb7202 */ /* 0x000fce0000000f00 */
[----:B------:R-:W-:Y:S05]  /*6520*/  WARPSYNC.COLLECTIVE R2, `(.L_x_50976) ;  /* 0x0000000002087348 */ /* 0x000fea0003c00000 */
[----:B------:R0:W1:Y:S02]  /*6530*/  SHFL.BFLY P1, R2, R251, R249, R248 ;  /* 0x0c0000f9fb027389 */ /* 0x00006400000200f8 */
[----:B01----:R-:W-:Y:S01]  /*6540*/  ENDCOLLECTIVE ;  /* 0x000000000000791b */ /* 0x003fe20003800000 */
.L_x_50976:
[----:B------:R-:W-:Y:S01]  /*6550*/  HFMA2.MMA R249, -RZ, RZ, 0, 4.76837158203125e-07 ;  /* 0x00000008fff97435 */ /* 0x000fe200000001ff */
[----:B------:R-:W-:Y:S01]  /*6560*/  FADD.FTZ R3, R3, R2 ;  /* 0x0000000203037221 */ /* 0x000fe20000010000 */
[----:B------:R-:W-:-:S04]  /*6570*/  MOV R2, 0xffffffff ;  /* 0xffffffff00027802 */ /* 0x000fc80000000f00 */
[----:B------:R-:W-:-:S07]  /*6580*/  MOV R251, R3 ;  /* 0x0000000300fb7202 */ /* 0x000fce0000000f00 */
[----:B------:R-:W-:Y:S05]  /*6590*/  WARPSYNC.COLLECTIVE R2, `(.L_x_50977) ;  /* 0x0000000002087348 */ /* 0x000fea0003c00000 */
[----:B------:R0:W1:Y:S02]  /*65a0*/  SHFL.BFLY P1, R2, R251, R249, R248 ;  /* 0x0c0000f9fb027389 */ /* 0x00006400000200f8 */
[----:B01----:R-:W-:Y:S01]  /*65b0*/  ENDCOLLECTIVE ;  /* 0x000000000000791b */ /* 0x003fe20003800000 */
.L_x_50977:
[----:B------:R-:W-:Y:S01]  /*65c0*/  HFMA2.MMA R249, -RZ, RZ, 0, 9.5367431640625e-07 ;  /* 0x00000010fff97435 */ /* 0x000fe200000001ff */
[----:B------:R-:W-:Y:S01]  /*65d0*/  FADD.FTZ R3, R3, R2 ;  /* 0x0000000203037221 */ /* 0x000fe20000010000 */
[----:B------:R-:W-:-:S04]  /*65e0*/  MOV R2, 0xffffffff ;  /* 0xffffffff00027802 */ /* 0x000fc80000000f00 */
[----:B------:R-:W-:-:S07]  /*65f0*/  MOV R251, R3 ;  /* 0x0000000300fb7202 */ /* 0x000fce0000000f00 */
[----:B------:R-:W-:Y:S05]  /*6600*/  WARPSYNC.COLLECTIVE R2, `(.L_x_50978) ;  /* 0x0000000002087348 */ /* 0x000fea0003c00000 */
[----:B------:R0:W1:Y:S02]  /*6610*/  SHFL.BFLY P1, R2, R251, R249, R248 ;  /* 0x0c0000f9fb027389 */ /* 0x00006400000200f8 */
[----:B01----:R-:W-:Y:S01]  /*6620*/  ENDCOLLECTIVE ;  /* 0x000000000000791b */ /* 0x003fe20003800000 */
.L_x_50978:
        /* <DEDUP_REMOVED lines=169> */
.L_x_50979:
[----:B------:R-:W-:Y:S01]  /*70c0*/  HFMA2.MMA R249, -RZ, RZ, 0, 1.1920928955078125e-07 ;  /* 0x00000002fff97435 */ /* 0x000fe200000001ff */
[----:B------:R-:W-:Y:S01]  /*70d0*/  FADD.FTZ R251, R251, R2 ;  /* 0x00000002fbfb7221 */ /* 0x000fe20000010000 */
[----:B------:R-:W-:-:S09]  /*70e0*/  MOV R2, 0xffffffff ;  /* 0xffffffff00027802 */ /* 0x000fd20000000f00 */
[----:B------:R-:W-:Y:S05]  /*70f0*/  WARPSYNC.COLLECTIVE R2, `(.L_x_50980) ;  /* 0x0000000002087348 */ /* 0x000fea0003c00000 */
[----:B------:R0:W1:Y:S02]  /*7100*/  SHFL.BFLY P1, R2, R251, R249, R248 ;  /* 0x0c0000f9fb027389 */ /* 0x00006400000200f8 */
[----:B01----:R-:W-:Y:S01]  /*7110*/  ENDCOLLECTIVE ;  /* 0x000000000000791b */ /* 0x003fe20003800000 */
.L_x_50980:
[----:B------:R-:W-:Y:S01]  /*7120*/  HFMA2.MMA R249, -RZ, RZ, 0, 2.384185791015625e-07 ;  /* 0x00000004fff97435 */ /* 0x000fe200000001ff */
[----:B------:R-:W-:Y:S01]  /*7130*/  FADD.FTZ R251, R251, R2 ;  /* 0x00000002fbfb7221 */ /* 0x000fe20000010000 */
[----:B------:R-:W-:-:S09]  /*7140*/  MOV R2, 0xffffffff ;  /* 0xffffffff00027802 */ /* 0x000fd20000000f00 */
[----:B------:R-:W-:Y:S05]  /*7150*/  WARPSYNC.COLLECTIVE R2, `(.L_x_50981) ;  /* 0x0000000002087348 */ /* 0x000fea0003c00000 */
[----:B------:R0:W1:Y:S02]  /*7160*/  SHFL.BFLY P1, R2, R251, R249, R248 ;  /* 0x0c0000f9fb027389 */ /* 0x00006400000200f8 */
[----:B01----:R-:W-:Y:S01]  /*7170*/  ENDCOLLECTIVE ;  /* 0x000000000000791b */ /* 0x003fe20003800000 */
.L_x_50981:
[----:B------:R-:W-:Y:S01]  /*7180*/  HFMA2.MMA R249, -RZ, RZ, 0, 4.76837158203125e-07 ;  /* 0x00000008fff97435 */ /* 0x000fe200000001ff */
[----:B------:R-:W-:Y:S01]  /*7190*/  FADD.FTZ R251, R251, R2 ;  /* 0x00000002fbfb7221 */ /* 0x000fe20000010000 */
[----:B------:R-:W-:-:S09]  /*71a0*/  MOV R2, 0xffffffff ;  /* 0xffffffff00027802 */ /* 0x000fd20000000f00 */
[----:B------:R-:W-:Y:S05]  /*71b0*/  WARPSYNC.COLLECTIVE R2, `(.L_x_50982) ;  /* 0x0000000002087348 */ /* 0x000fea0003c00000 */
[----:B------:R0:W1:Y:S02]  /*71c0*/  SHFL.BFLY P1, R2, R251, R249, R248 ;  /* 0x0c0000f9fb027389 */ /* 0x00006400000200f8 */
[----:B01----:R-:W-:Y:S01]  /*71d0*/  ENDCOLLECTIVE ;  /* 0x000000000000791b */ /* 0x003fe20003800000 */
.L_x_50982:
[----:B------:R-:W-:Y:S01]  /*71e0*/  HFMA2.MMA R249, -RZ, RZ, 0, 9.5367431640625e-07 ;  /* 0x00000010fff97435 */ /* 0x000fe200000001ff */
[----:B------:R-:W-:Y:S01]  /*71f0*/  FADD.FTZ R251, R251, R2 ;  /* 0x00000002fbfb7221 */ /* 0x000fe20000010000 */
[----:B------:R-:W-:-:S09]  /*7200*/  MOV R2, 0xffffffff ;  /* 0xffffffff00027802 */ /* 0x000fd20000000f00 */
[----:B------:R-:W-:Y:S05]  /*7210*/  WARPSYNC.COLLECTIVE R2, `(.L_x_50983) ;  /* 0x0000000002087348 */ /* 0x000fea0003c00000 */
[----:B------:R0:W1:Y:S02]  /*7220*/  SHFL.BFLY P1, R2, R251, R249, R248 ;  /* 0x0c0000f9fb027389 */ /* 0x00006400000200f8 */
[----:B01----:R-:W-:Y:S01]  /*7230*/  ENDCOLLECTIVE ;  /* 0x000000000000791b */ /* 0x003fe20003800000 */
.L_x_50983:
[----:B------:R-:W-:Y:S05]  /*7240*/  BRA `(.L_x_50984) ;  /* 0xffffffd800c47947 */ /* 0x000fea000383ffff */
.L_x_50985:
        /* <DEDUP_REMOVED lines=11> */
.L_x_72395:


//--------------------- .text._ZN10layer_norm13ln_fwd_kernelINS_13Kernel_traitsIf6__halffS2_fjLj2560ELj1ELj4ELj1ELj16ENS_18Kernel_traits_baseILj2560EfS2_fS2_fjLj128EEEEELb0ELb1ELb0ELb0EEEvNS_9FwdParamsE --------------------------
	.section	.text._ZN10layer_norm13ln_fwd_kernelINS_13Kernel_traitsIf6__halffS2_fjLj2560ELj1ELj4ELj1ELj16ENS_18Kernel_traits_baseILj2560EfS2_fS2_fjLj128EEEEELb0ELb1ELb0ELb0EEEvNS_9FwdParamsE,"ax",@progbits
	.align	128
        .global         _ZN10layer_norm13ln_fwd_kernelINS_13Kernel_traitsIf6__halffS2_fjLj2560ELj1ELj4ELj1ELj16ENS_18Kernel_traits_baseILj2560EfS2_fS2_fjLj128EEEEELb0ELb1ELb0ELb0EEEvNS_9FwdParamsE
        .type           _ZN10layer_norm13ln_fwd_kernelINS_13Kernel_traitsIf6__halffS2_fjLj2560ELj1ELj4ELj1ELj16ENS_18Kernel_traits_baseILj2560EfS2_fS2_fjLj128EEEEELb0ELb1ELb0ELb0EEEvNS_9FwdParamsE,@function
        .size           _ZN10layer_norm13ln_fwd_kernelINS_13Kernel_traitsIf6__halffS2_fjLj2560ELj1ELj4ELj1ELj16ENS_18Kernel_traits_baseILj2560EfS2_fS2_fjLj128EEEEELb0ELb1ELb0ELb0EEEvNS_9FwdParamsE,(.L_x_72396 - _ZN10layer_norm13ln_fwd_kernelINS_13Kernel_traitsIf6__halffS2_fjLj2560ELj1ELj4ELj1ELj16ENS_18Kernel_traits_baseILj2560EfS2_fS2_fjLj128EEEEELb0ELb1ELb0ELb0EEEvNS_9FwdParamsE)
        .other          _ZN10layer_norm13ln_fwd_kernelINS_13Kernel_traitsIf6__halffS2_fjLj2560ELj1ELj4ELj1ELj16ENS_18Kernel_traits_baseILj2560EfS2_fS2_fjLj128EEEEELb0ELb1ELb0ELb0EEEvNS_9FwdParamsE,@"STO_CUDA_ENTRY STV_DEFAULT"
_ZN10layer_norm13ln_fwd_kernelINS_13Kernel_traitsIf6__halffS2_fjLj2560ELj1ELj4ELj1ELj16ENS_18Kernel_traits_baseILj2560EfS2_fS2_fjLj128EEEEELb0ELb1ELb0ELb0EEEvNS_9FwdParamsE:
.text._ZN10layer_norm13ln_fwd_kernelINS_13Kernel_traitsIf6__halffS2_fjLj2560ELj1ELj4ELj1ELj16ENS_18Kernel_traits_baseILj2560EfS2_fS2_fjLj128EEEEELb0ELb1ELb0ELb0EEEvNS_9FwdParamsE:
        /* <DEDUP_REMOVED lines=42> */
.L_x_50987:
[----:B------:R-:W-:Y:S05]  /*02a0*/  BSYNC B0 ;  /* 0x0000000000007941 */ /* 0x000fea0003800000 */
.L_x_50986:
        /* <DEDUP_REMOVED lines=30> */
.L_x_50989:
[----:B------:R-:W-:Y:S05]  /*0490*/  BSYNC B0 ;  /* 0x0000000000007941 */ /* 0x000fea0003800000 */
.L_x_50988:
        /* <DEDUP_REMOVED lines=30> */
.L_x_50991:
[----:B------:R-:W-:Y:S05]  /*0680*/  BSYNC B0 ;  /* 0x0000000000007941 */ /* 0x000fea0003800000 */
.L_x_50990:
        /* <DEDUP_REMOVED lines=30> */
.L_x_50993:
[----:B------:R-:W-:Y:S05]  /*0870*/  BSYNC B0 ;  /* 0x0000000000007941 */ /* 0x000fea0003800000 */
.L_x_50992:
        /* <DEDUP_REMOVED lines=30> */
.L_x_50995:
[----:B------:R-:W-:Y:S05]  /*0a60*/  BSYNC B0 ;  /* 0x0000000000007941 */ /* 0x000fea0003800000 */
.L_x_50994:
        /* <DEDUP_REMOVED lines=30> */
.L_x_50997:
[----:B------:R-:W-:Y:S05]  /*0c50*/  BSYNC B0 ;  /* 0x0000000000007941 */ /* 0x000fea0003800000 */
.L_x_50996:
        /* <DEDUP_REMOVED lines=30> */
.L_x_50999:
[----:B------:R-:W-:Y:S05]  /*0e40*/  BSYNC B0 ;  /* 0x0000000000007941 */ /* 0x000fea0003800000 */
.L_x_50998:
        /* <DEDUP_REMOVED lines=30> */
.L_x_51001:
[----:B------:R-:W-:Y:S05]  /*1030*/  BSYNC B0 ;  /* 0x0000000000007941 */ /* 0x000fea0003800000 */
.L_x_51000:
        /* <DEDUP_REMOVED lines=30> */
.L_x_51003:
[----:B------:R-:W-:Y:S05]  /*1220*/  BSYNC B0 ;  /* 0x0000000000007941 */ /* 0x000fea0003800000 */
.L_x_51002:
        /* <DEDUP_REMOVED lines=32> */
.L_x_51005:
[----:B------:R-:W-:Y:S05]  /*1430*/  BSYNC B0 ;  /* 0x0000000000007941 */ /* 0x000fea0003800000 */
.L_x_51004:
        /* <DEDUP_REMOVED lines=12> */
.L_x_51047:
        /* <DEDUP_REMOVED lines=9> */
[----:B0-234-:R-:W0:Y:S02]  /*1590*/  S2R R6, SR_TID.X ;  /* 0x0000000000067919 */ /* 0x01de240000002100 */
[----:B0-----:R-:W-:-:S08]  /*15a0*/  LOP3.LUT R7, R6, 0x1f, RZ, 0xc0, !PT ;  /* 0x0000001f06077812 */ /* 0x001fd000078ec0ff */
[----:B------:R-:W-:Y:S02]  /*15b0*/  @P1 HADD2.F32 R3, -RZ, R4.H0_H0 ;  /* 0x20000004ff031230 */ /* 0x000fe40000004100 */
[----:B------:R-:W-:-:S05]  /*15c0*/  IMAD R4, R252, UR13, RZ ;  /* 0x0000000dfc047c24 */ /* 0x000fca000f8e02ff */
[----:B------:R-:W-:-:S04]  /*15d0*/  SHF.R.S32.HI R5, RZ, 0x1f, R4 ;  /* 0x0000001fff057819 */ /* 0x000fc80000011404 */
[----:B------:R-:W-:-:S04]  /*15e0*/  LEA.HI R5, R5, R4, RZ, 0x3 ;  /* 0x0000000405057211 */ /* 0x000fc800078f18ff */
[----:B------:R-:W-:-:S04]  /*15f0*/  LEA.HI.SX32 R5, R5, R7, 0x1d ;  /* 0x0000000705057211 */ /* 0x000fc800078feaff */
[----:B------:R-:W-:Y:S01]  /*1600*/  MOV R4, R5 ;  /* 0x0000000500047202 */ /* 0x000fe20000000f00 */
[----:B-----5:R-:W-:Y:S06]  /*1610*/  @!P0 BRA `(.L_x_51007) ;  /* 0x0000000000f88947 */ /* 0x020fec0003800000 */
[----:B------:R-:W0:Y:S01]  /*1620*/  LDC.64 R152, c[0x0][0x220] ;  /* 0x00008800ff987b82 */ /* 0x000e220000000a00 */
[----:B-----5:R1:W-:Y:S04]  /*1630*/  STL [R1+0x168], R8 ;  /* 0x0001680801007387 */ /* 0x0203e80000100800 */
[----:B-1----:R-:W2:Y:S04]  /*1640*/  LDL R8, [R1+0x130] ;  /* 0x0001300001087983 */ /* 0x002ea80000100800 */
[----:B------:R1:W-:Y:S01]  /*1650*/  STL [R1+0x164], R2 ;  /* 0x0001640201007387 */ /* 0x0003e20000100800 */
[----:B0-----:R-:W-:-:S03]  /*1660*/  IMAD.WIDE.U32 R152, R5, 0x10, R152 ;  /* 0x0000001005987825 */ /* 0x001fc600078e0098 */
[----:B-1----:R-:W3:Y:S04]  /*1670*/  LDL R2, [R1+0x134] ;  /* 0x0001340001027983 */ /* 0x002ee80000100800 */
[----:B------:R0:W-:Y:S04]  /*1680*/  STL [R1+0x160], R0 ;  /* 0x0001600001007387 */ /* 0x0001e80000100800 */
[----:B------:R-:W4:Y:S01]  /*1690*/  LDG.E.128 R152, desc[UR4][R152.64] ;  /* 0x0000000498987981 */ /* 0x000f22000c1e1d00 */
[----:B------:R-:W-:-:S03]  /*16a0*/  ISETP.NE.U32.AND P1, PT, RZ, UR8, PT ;  /* 0x00000008ff007c0c */ /* 0x000fc6000bf25070 */
[----:B------:R-:W3:Y:S04]  /*16b0*/  LDL R235, [R1+0x12c] ;  /* 0x00012c0001eb7983 */ /* 0x000ee80000100800 */
[----:B0-----:R-:W3:Y:S01]  /*16c0*/  LDL R0, [R1+0x138] ;  /* 0x0001380001007983 */ /* 0x001ee20000100800 */
[----:B------:R-:W-:-:S13]  /*16d0*/  ISETP.NE.AND.EX P1, PT, RZ, UR9, PT, P1 ;  /* 0x00000009ff007c0c */ /* 0x000fda000bf25310 */
[----:B------:R-:W-:-:S04]  /*16e0*/  @P1 LEA R6, P2, R5, UR8, 0x5 ;  /* 0x0000000805061c11 */ /* 0x000fc8000f8428ff */
[----:B------:R-:W-:-:S05]  /*16f0*/  @P1 LEA.HI.X R7, R5, UR9, RZ, 0x5, P2 ;  /* 0x0000000905071c11 */ /* 0x000fca00090f2cff */
[----:B------:R-:W3:Y:S04]  /*1700*/  @P1 LDG.E.128 R144, desc[UR4][R6.64] ;  /* 0x0000000406901981 */ /* 0x000ee8000c1e1d00 */
[----:B------:R0:W3:Y:S01]  /*1710*/  @P1 LDG.E.128 R148, desc[UR4][R6.64+0x10] ;  /* 0x0000100406941981 */ /* 0x0000e2000c1e1d00 */
[----:B----4-:R-:W-:Y:S02]  /*1720*/  HADD2.F32 R158, -RZ, R153.H0_H0 ;  /* 0x20000099ff9e7230 */ /* 0x010fe40000004100 */
[--C-:B------:R-:W-:Y:S02]  /*1730*/  HADD2.F32 R4, -RZ, R155.reuse.H0_H0 ;  /* 0x2000009bff047230 */ /* 0x100fe40000004100 */
[----:B------:R-:W-:Y:S02]  /*1740*/  HADD2.F32 R159, -RZ, R155.H1_H1 ;  /* 0x3000009bff9f7230 */ /* 0x000fe40000004100 */
[----:B------:R-:W-:-:S02]  /*1750*/  HADD2.F32 R233, -RZ, R152.H0_H0 ;  /* 0x20000098ffe97230 */ /* 0x000fc40000004100 */
[----:B------:R-:W-:Y:S02]  /*1760*/  HADD2.F32 R234, -RZ, R152.H1_H1 ;  /* 0x30000098ffea7230 */ /* 0x000fe40000004100 */
        /* <DEDUP_REMOVED lines=9> */
[----:B------:R-:W4:Y:S04]  /*1800*/  LDL R159, [R1+0x13c] ;  /* 0x00013c00019f7983 */ /* 0x000f280000100800 */
[----:B------:R-:W4:Y:S04]  /*1810*/  LDL R233, [R1+0x128] ;  /* 0x0001280001e97983 */ /* 0x000f280000100800 */
[----:B------:R-:W4:Y:S04]  /*1820*/  LDL R234, [R1+0x124] ;  /* 0x0001240001ea7983 */ /* 0x000f280000100800 */
[----:B------:R-:W4:Y:S01]  /*1830*/  LDL R232, [R1+0x120] ;  /* 0x0001200001e87983 */ /* 0x000f220000100800 */
[----:B--2---:R-:W-:Y:S01]  /*1840*/  FMUL.FTZ R152, R8, R152 ;  /* 0x0000009808987220 */ /* 0x004fe20000410000 */
[----:B---3--:R-:W-:Y:S01]  /*1850*/  FMUL.FTZ R153, R2, R153 ;  /* 0x0000009902997220 */ /* 0x008fe20000410000 */
[----:B------:R-:W-:Y:S01]  /*1860*/  FMUL.FTZ R154, R0, R154 ;  /* 0x0000009a009a7220 */ /* 0x000fe20000410000 */
        /* <DEDUP_REMOVED lines=8> */
[----:B------:R-:W-:-:S11]  /*18f0*/  FMUL.FTZ R157, R157, R3 ;  /* 0x000000039d9d7220 */ /* 0x000fd60000410000 */
[----:B------:R-:W-:Y:S01]  /*1900*/  @P1 FADD.FTZ R152, R144, R152 ;  /* 0x0000009890981221 */ /* 0x000fe20000010000 */
[----:B------:R-:W-:Y:S01]  /*1910*/  @P1 FADD.FTZ R153, R145, R153 ;  /* 0x0000009991991221 */ /* 0x000fe20000010000 */
[----:B------:R-:W-:Y:S01]  /*1920*/  @P1 FADD.FTZ R154, R146, R154 ;  /* 0x0000009a929a1221 */ /* 0x000fe20000010000 */
[----:B----4-:R-:W-:Y:S01]  /*1930*/  FMUL.FTZ R155, R159, R155 ;  /* 0x0000009b9f9b7220 */ /* 0x010fe20000410000 */
[----:B------:R-:W-:Y:S01]  /*1940*/  FMUL.FTZ R159, R235, R4 ;  /* 0x00000004eb9f7220 */ /* 0x000fe20000410000 */
[----:B------:R-:W-:Y:S01]  /*1950*/  FMUL.FTZ R158, R233, R158 ;  /* 0x0000009ee99e7220 */ /* 0x000fe20000410000 */
[----:B------:R-:W-:Y:S01]  /*1960*/  FMUL.FTZ R157, R234, R157 ;  /* 0x0000009dea9d7220 */ /* 0x000fe20000410000 */
[----:B------:R-:W-:Y:S01]  /*1970*/  FMUL.FTZ R156, R232, R156 ;  /* 0x0000009ce89c7220 */ /* 0x000fe20000410000 */
[----:B------:R-:W-:Y:S02]  /*1980*/  @P1 FADD.FTZ R155, R147, R155 ;  /* 0x0000009b939b1221 */ /* 0x000fe40000010000 */
[----:B------:R-:W-:Y:S01]  /*1990*/  @P1 FADD.FTZ R157, R149, R157 ;  /* 0x0000009d959d1221 */ /* 0x000fe20000010000 */
[----:B------:R-:W-:Y:S01]  /*19a0*/  @P1 FADD.FTZ R158, R150, R158 ;  /* 0x0000009e969e1221 */ /* 0x000fe20000010000 */
[----:B------:R-:W-:Y:S01]  /*19b0*/  @P1 FADD.FTZ R156, R148, R156 ;  /* 0x0000009c949c1221 */ /* 0x000fe20000010000 */
[----:B------:R-:W-:Y:S01]  /*19c0*/  @P1 FADD.FTZ R159, R151, R159 ;  /* 0x0000009f979f1221 */ /* 0x000fe20000010000 */
[----:B------:R1:W-:Y:S04]  /*19d0*/  STG.E.128 desc[UR4][R6.64], R152 ;  /* 0x0000009806007986 */ /* 0x0003e8000c101d04 */
[----:B------:R1:W-:Y:S01]  /*19e0*/  STG.E.128 desc[UR4][R6.64+0x10], R156 ;  /* 0x0000109c06007986 */ /* 0x0003e2000c101d04 */
[----:B------:R-:W-:-:S07]  /*19f0*/  IADD3 R4, R5, 0x20, RZ ;  /* 0x0000002005047810 */ /* 0x000fce0007ffe0ff */
.L_x_51007:
[----:B------:R-:W-:Y:S05]  /*1a00*/  BSYNC B0 ;  /* 0x0000000000007941 */ /* 0x000fea0003800000 */
.L_x_51006:
[----:B-----5:R-:W-:Y:S01]  /*1a10*/  ISETP.GE.U32.AND P1, PT, R0, 0x40, PT ;  /* 0x000000400000780c */ /* 0x020fe20003f26070 */
[----:B------:R-:W-:-:S12]  /*1a20*/  BSSY B0, `(.L_x_51008) ;  /* 0x0000042000007945 */ /* 0x000fd80003800000 */
[----:B------:R-:W-:Y:S05]  /*1a30*/  @!P1 BRA `(.L_x_51009) ;  /* 0x0000000400009947 */ /* 0x000fea0003800000 */
[----:B------:R-:W0:Y:S01]  /*1a40*/  LDC.64 R160, c[0x0][0x220] ;  /* 0x00008800ffa07b82 */ /* 0x000e220000000a00 */
[----:B------:R2:W-:Y:S04]  /*1a50*/  STL [R1+0x16c], R8 ;  /* 0x00016c0801007387 */ /* 0x0005e80000100800 */
[----:B--2---:R-:W2:Y:S04]  /*1a60*/  LDL R8, [R1+0x110] ;  /* 0x0001100001087983 */ /* 0x004ea80000100800 */
[----:B------:R3:W-:Y:S01]  /*1a70*/  STL [R1+0x168], R5 ;  /* 0x0001680501007387 */ /* 0x0007e20000100800 */
[----:B0-----:R-:W-:-:S03]  /*1a80*/  IMAD.WIDE.U32 R160, R4, 0x10, R160 ;  /* 0x0000001004a07825 */ /* 0x001fc600078e00a0 */
[----:B---3--:R-:W3:Y:S04]  /*1a90*/  LDL R5, [R1+0x114] ;  /* 0x0001140001057983 */ /* 0x008ee80000100800 */
[----:B------:R0:W-:Y:S04]  /*1aa0*/  STL [R1+0x164], R2 ;  /* 0x0001640201007387 */ /* 0x0001e80000100800 */
[----:B------:R-:W4:Y:S04]  /*1ab0*/  LDG.E.128 R160, desc[UR4][R160.64] ;  /* 0x00000004a0a07981 */ /* 0x000f28000c1e1d00 */
[----:B0-----:R-:W3:Y:S04]  /*1ac0*/  LDL R2, [R1+0x118] ;  /* 0x0001180001027983 */ /* 0x001ee80000100800 */
[----:B------:R0:W-:Y:S04]  /*1ad0*/  STL [R1+0x160], R0 ;  /* 0x0001600001007387 */ /* 0x0001e80000100800 */
[----:B0-----:R-:W3:Y:S01]  /*1ae0*/  LDL R0, [R1+0x11c] ;  /* 0x00011c0001007983 */ /* 0x001ee20000100800 */
[----:B------:R-:W-:-:S04]  /*1af0*/  ISETP.NE.U32.AND P1, PT, RZ, UR8, PT ;  /* 0x00000008ff007c0c */ /* 0x000fc8000bf25070 */
[----:B------:R-:W-:-:S13]  /*1b00*/  ISETP.NE.AND.EX P1, PT, RZ, UR9, PT, P1 ;  /* 0x00000009ff007c0c */ /* 0x000fda000bf25310 */
[----:B-1----:R-:W-:-:S04]  /*1b10*/  @P1 LEA R6, P2, R4, UR8, 0x5 ;  /* 0x0000000804061c11 */ /* 0x002fc8000f8428ff */
[----:B------:R-:W-:-:S05]  /*1b20*/  @P1 LEA.HI.X R7, R4, UR9, RZ, 0x5, P2 ;  /* 0x0000000904071c11 */ /* 0x000fca00090f2cff */
[----:B------:R-:W3:Y:S04]  /*1b30*/  @P1 LDG.E.128 R144, desc[UR4][R6.64] ;  /* 0x0000000406901981 */ /* 0x000ee8000c1e1d00 */
[----:B------:R0:W3:Y:S02]  /*1b40*/  @P1 LDG.E.128 R148, desc[UR4][R6.64+0x10] ;  /* 0x0000100406941981 */ /* 0x0000e4000c1e1d00 */
[----:B0-----:R-:W-:-:S04]  /*1b50*/  LEA R6, P1, R4, UR10, 0x5 ;  /* 0x0000000a04067c11 */ /* 0x001fc8000f8228ff */
[----:B------:R-:W-:Y:S01]  /*1b60*/  LEA.HI.X R7, R4, UR11, RZ, 0x5, P1 ;  /* 0x0000000b04077c11 */ /* 0x000fe200088f2cff */
[--C-:B----4-:R-:W-:Y:S02]  /*1b70*/  HADD2.F32 R234, -RZ, R160.reuse.H0_H0 ;  /* 0x200000a0ffea7230 */ /* 0x110fe40000004100 */
        /* <DEDUP_REMOVED lines=9> */
[----:B------:R-:W4:Y:S01]  /*1c10*/  LDL R234, [R1+0x10c] ;  /* 0x00010c0001ea7983 */ /* 0x000f220000100800 */
[----:B------:R-:W-:Y:S02]  /*1c20*/  HADD2.F32 R167, -RZ, R163.H1_H1 ;  /* 0x300000a3ffa77230 */ /* 0x000fe40000004100 */
[----:B------:R-:W-:Y:S01]  /*1c30*/  FMUL.FTZ R163, R233, R3 ;  /* 0x00000003e9a37220 */ /* 0x000fe20000410000 */
[----:B------:R-:W4:Y:S04]  /*1c40*/  LDL R235, [R1+0x108] ;  /* 0x0001080001eb7983 */ /* 0x000f280000100800 */
[----:B------:R-:W4:Y:S04]  /*1c50*/  LDL R232, [R1+0x104] ;  /* 0x0001040001e87983 */ /* 0x000f280000100800 */
[----:B------:R-:W4:Y:S01]  /*1c60*/  LDL R233, [R1+0x100] ;  /* 0x0001000001e97983 */ /* 0x000f220000100800 */
[----:B--2---:R-:W-:Y:S01]  /*1c70*/  FMUL.FTZ R160, R8, R160 ;  /* 0x000000a008a07220 */ /* 0x004fe20000410000 */
[----:B---3--:R-:W-:Y:S01]  /*1c80*/  FMUL.FTZ R161, R5, R161 ;  /* 0x000000a105a17220 */ /* 0x008fe20000410000 */
[----:B------:R-:W-:Y:S01]  /*1c90*/  FMUL.FTZ R162, R2, R162 ;  /* 0x000000a202a27220 */ /* 0x000fe20000410000 */
[----:B------:R0:W5:Y:S01]  /*1ca0*/  LDL.LU R8, [R1+0x16c] ;  /* 0x00016c0001087983 */ /* 0x0001620000300800 */
[----:B------:R-:W-:-:S03]  /*1cb0*/  FMUL.FTZ R163, R0, R163 ;  /* 0x000000a300a37220 */ /* 0x000fc60000410000 */
[----:B------:R0:W5:Y:S04]  /*1cc0*/  LDL.LU R5, [R1+0x168] ;  /* 0x0001680001057983 */ /* 0x0001680000300800 */
[----:B------:R0:W5:Y:S04]  /*1cd0*/  LDL.LU R2, [R1+0x164] ;  /* 0x0001640001027983 */ /* 0x0001680000300800 */
[----:B------:R0:W5:Y:S01]  /*1ce0*/  LDL.LU R0, [R1+0x160] ;  /* 0x0001600001007983 */ /* 0x0001620000300800 */
[----:B------:R-:W-:-:S04]  /*1cf0*/  ISETP.NE.U32.AND P1, PT, RZ, UR8, PT ;  /* 0x00000008ff007c0c */ /* 0x000fc8000bf25070 */
[----:B------:R-:W-:Y:S01]  /*1d00*/  ISETP.NE.AND.EX P1, PT, RZ, UR9, PT, P1 ;  /* 0x00000009ff007c0c */ /* 0x000fe2000bf25310 */
[-C--:B------:R-:W-:Y:S01]  /*1d10*/  FMUL.FTZ R164, R164, R3.reuse ;  /* 0x00000003a4a47220 */ /* 0x080fe20000410000 */
[-C--:B------:R-:W-:Y:S01]  /*1d20*/  FMUL.FTZ R165, R165, R3.reuse ;  /* 0x00000003a5a57220 */ /* 0x080fe20000410000 */
[-C--:B------:R-:W-:Y:S01]  /*1d30*/  FMUL.FTZ R166, R166, R3.reuse ;  /* 0x00000003a6a67220 */ /* 0x080fe20000410000 */
[----:B------:R-:W-:-:S09]  /*1d40*/  FMUL.FTZ R167, R167, R3 ;  /* 0x00000003a7a77220 */ /* 0x000fd20000410000 */
[----:B------:R-:W-:Y:S01]  /*1d50*/  @P1 FADD.FTZ R160, R144, R160 ;  /* 0x000000a090a01221 */ /* 0x000fe20000010000 */
[----:B------:R-:W-:Y:S01]  /*1d60*/  @P1 FADD.FTZ R161, R145, R161 ;  /* 0x000000a191a11221 */ /* 0x000fe20000010000 */
[----:B------:R-:W-:Y:S01]  /*1d70*/  @P1 FADD.FTZ R162, R146, R162 ;  /* 0x000000a292a21221 */ /* 0x000fe20000010000 */
[----:B------:R-:W-:-:S05]  /*1d80*/  @P1 FADD.FTZ R163, R147, R163 ;  /* 0x000000a393a31221 */ /* 0x000fca0000010000 */
[----:B------:R0:W-:Y:S01]  /*1d90*/  STG.E.128 desc[UR4][R6.64], R160 ;  /* 0x000000a006007986 */ /* 0x0001e2000c101d04 */
[----:B------:R-:W-:Y:S01]  /*1da0*/  IADD3 R4, R4, 0x20, RZ ;  /* 0x0000002004047810 */ /* 0x000fe20007ffe0ff */
[----:B----4-:R-:W-:Y:S01]  /*1db0*/  FMUL.FTZ R167, R234, R167 ;  /* 0x000000a7eaa77220 */ /* 0x010fe20000410000 */
        /* <DEDUP_REMOVED lines=8> */
.L_x_51009:
[----:B------:R-:W-:Y:S05]  /*1e40*/  BSYNC B0 ;  /* 0x0000000000007941 */ /* 0x000fea0003800000 */
.L_x_51008:
[----:B-----5:R-:W-:Y:S01]  /*1e50*/  ISETP.GE.U32.AND P1, PT, R0, 0x60, PT ;  /* 0x000000600000780c */ /* 0x020fe20003f26070 */
[----:B------:R-:W-:-:S12]  /*1e60*/  BSSY B0, `(.L_x_51010) ;  /* 0x0000042000007945 */ /* 0x000fd80003800000 */
[----:B------:R-:W-:Y:S05]  /*1e70*/  @!P1 BRA `(.L_x_51011) ;  /* 0x0000000400009947 */ /* 0x000fea0003800000 */
[----:B------:R-:W2:Y:S01]  /*1e80*/  LDC.64 R168, c[0x0][0x220] ;  /* 0x00008800ffa87b82 */ /* 0x000ea20000000a00 */
[----:B------:R3:W-:Y:S04]  /*1e90*/  STL [R1+0x16c], R8 ;  /* 0x00016c0801007387 */ /* 0x0007e80000100800 */
[----:B---3--:R-:W3:Y:S04]  /*1ea0*/  LDL R8, [R1+0xf0] ;  /* 0x0000f00001087983 */ /* 0x008ee80000100800 */
[----:B------:R4:W-:Y:S01]  /*1eb0*/  STL [R1+0x168], R5 ;  /* 0x0001680501007387 */ /* 0x0009e20000100800 */
[----:B--2---:R-:W-:-:S03]  /*1ec0*/  IMAD.WIDE.U32 R168, R4, 0x10, R168 ;  /* 0x0000001004a87825 */ /* 0x004fc600078e00a8 */
[----:B----4-:R-:W2:Y:S04]  /*1ed0*/  LDL R5, [R1+0xf4] ;  /* 0x0000f40001057983 */ /* 0x010ea80000100800 */
[----:B------:R4:W-:Y:S04]  /*1ee0*/  STL [R1+0x164], R2 ;  /* 0x0001640201007387 */ /* 0x0009e80000100800 */
[----:B------:R-:W3:Y:S04]  /*1ef0*/  LDG.E.128 R168, desc[UR4][R168.64] ;  /* 0x00000004a8a87981 */ /* 0x000ee8000c1e1d00 */
[----:B----4-:R-:W4:Y:S04]  /*1f00*/  LDL R2, [R1+0xf8] ;  /* 0x0000f80001027983 */ /* 0x010f280000100800 */
[----:B------:R0:W-:Y:S04]  /*1f10*/  STL [R1+0x160], R0 ;  /* 0x0001600001007387 */ /* 0x0001e80000100800 */
[----:B0-----:R-:W4:Y:S01]  /*1f20*/  LDL R0, [R1+0xfc] ;  /* 0x0000fc0001007983 */ /* 0x001f220000100800 */
[----:B------:R-:W-:-:S04]  /*1f30*/  ISETP.NE.U32.AND P1, PT, RZ, UR8, PT ;  /* 0x00000008ff007c0c */ /* 0x000fc8000bf25070 */
[----:B------:R-:W-:-:S13]  /*1f40*/  ISETP.NE.AND.EX P1, PT, RZ, UR9, PT, P1 ;  /* 0x00000009ff007c0c */ /* 0x000fda000bf25310 */
[----:B-1----:R-:W-:-:S04]  /*1f50*/  @P1 LEA R6, P2, R4, UR8, 0x5 ;  /* 0x0000000804061c11 */ /* 0x002fc8000f8428ff */
[----:B------:R-:W-:-:S05]  /*1f60*/  @P1 LEA.HI.X R7, R4, UR9, RZ, 0x5, P2 ;  /* 0x0000000904071c11 */ /* 0x000fca00090f2cff */
[----:B------:R-:W4:Y:S04]  /*1f70*/  @P1 LDG.E.128 R144, desc[UR4][R6.64] ;  /* 0x0000000406901981 */ /* 0x000f28000c1e1d00 */
[----:B------:R0:W4:Y:S02]  /*1f80*/  @P1 LDG.E.128 R148, desc[UR4][R6.64+0x10] ;  /* 0x0000100406941981 */ /* 0x000124000c1e1d00 */
[----:B0-----:R-:W-:-:S04]  /*1f90*/  LEA R6, P1, R4, UR10, 0x5 ;  /* 0x0000000a04067c11 */ /* 0x001fc8000f8228ff */
[----:B------:R-:W-:Y:S01]  /*1fa0*/  LEA.HI.X R7, R4, UR11, RZ, 0x5, P1 ;  /* 0x0000000b04077c11 */ /* 0x000fe200088f2cff */
[--C-:B---3--:R-:W-:Y:S02]  /*1fb0*/  HADD2.F32 R234, -RZ, R168.reuse.H0_H0 ;  /* 0x200000a8ffea7230 */ /* 0x108fe40000004100 */
        /* <DEDUP_REMOVED lines=9> */
[----:B------:R-:W3:Y:S01]  /*2050*/  LDL R234, [R1+0xec] ;  /* 0x0000ec0001ea7983 */ /* 0x000ee20000100800 */
[----:B------:R-:W-:Y:S02]  /*2060*/  HADD2.F32 R175, -RZ, R171.H1_H1 ;  /* 0x300000abffaf7230 */ /* 0x000fe40000004100 */
[----:B------:R-:W-:Y:S01]  /*2070*/  FMUL.FTZ R171, R233, R3 ;  /* 0x00000003e9ab7220 */ /* 0x000fe20000410000 */
[----:B------:R-:W3:Y:S04]  /*2080*/  LDL R235, [R1+0xe8] ;  /* 0x0000e80001eb7983 */ /* 0x000ee80000100800 */
[----:B------:R-:W3:Y:S04]  /*2090*/  LDL R232, [R1+0xe4] ;  /* 0x0000e40001e87983 */ /* 0x000ee80000100800 */
[----:B------:R-:W3:Y:S01]  /*20a0*/  LDL R233, [R1+0xe0] ;  /* 0x0000e00001e97983 */ /* 0x000ee20000100800 */
[----:B------:R-:W-:Y:S01]  /*20b0*/  FMUL.FTZ R168, R8, R168 ;  /* 0x000000a808a87220 */ /* 0x000fe20000410000 */
[----:B--2---:R-:W-:Y:S01]  /*20c0*/  FMUL.FTZ R169, R5, R169 ;  /* 0x000000a905a97220 */ /* 0x004fe20000410000 */
[----:B----4-:R-:W-:Y:S01]  /*20d0*/  FMUL.FTZ R170, R2, R170 ;  /* 0x000000aa02aa7220 */ /* 0x010fe20000410000 */
        /* <DEDUP_REMOVED lines=17> */
[----:B---3--:R-:W-:Y:S01]  /*21f0*/  FMUL.FTZ R175, R234, R175 ;  /* 0x000000afeaaf7220 */ /* 0x008fe20000410000 */
        /* <DEDUP_REMOVED lines=8> */
.L_x_51011:
[----:B------:R-:W-:Y:S05]  /*2280*/  BSYNC B0 ;  /* 0x0000000000007941 */ /* 0x000fea0003800000 */
.L_x_51010:
[----:B-----5:R-:W-:Y:S01]  /*2290*/  ISETP.GE.U32.AND P1, PT, R0, 0x80, PT ;  /* 0x000000800000780c */ /* 0x020fe20003f26070 */
[----:B------:R-:W-:-:S12]  /*22a0*/  BSSY B0, `(.L_x_51012) ;  /* 0x0000042000007945 */ /* 0x000fd80003800000 */
[----:B------:R-:W-:Y:S05]  /*22b0*/  @!P1 BRA `(.L_x_51013) ;  /* 0x0000000400009947 */ /* 0x000fea0003800000 */
[----:B------:R-:W3:Y:S01]  /*22c0*/  LDC.64 R176, c[0x0][0x220] ;  /* 0x00008800ffb07b82 */ /* 0x000ee20000000a00 */
[----:B------:R4:W-:Y:S04]  /*22d0*/  STL [R1+0x16c], R8 ;  /* 0x00016c0801007387 */ /* 0x0009e80000100800 */
[----:B----4-:R-:W4:Y:S04]  /*22e0*/  LDL R8, [R1+0xd0] ;  /* 0x0000d00001087983 */ /* 0x010f280000100800 */
[----:B------:R0:W-:Y:S01]  /*22f0*/  STL [R1+0x168], R5 ;  /* 0x0001680501007387 */ /* 0x0001e20000100800 */
[----:B---3--:R-:W-:-:S03]  /*2300*/  IMAD.WIDE.U32 R176, R4, 0x10, R176 ;  /* 0x0000001004b07825 */ /* 0x008fc600078e00b0 */
[----:B0-----:R-:W3:Y:S04]  /*2310*/  LDL R5, [R1+0xd4] ;  /* 0x0000d40001057983 */ /* 0x001ee80000100800 */
[----:B------:R0:W-:Y:S04]  /*2320*/  STL [R1+0x164], R2 ;  /* 0x0001640201007387 */ /* 0x0001e80000100800 */
[----:B------:R-:W4:Y:S04]  /*2330*/  LDG.E.128 R176, desc[UR4][R176.64] ;  /* 0x00000004b0b07981 */ /* 0x000f28000c1e1d00 */
[----:B0-----:R-:W3:Y:S04]  /*2340*/  LDL R2, [R1+0xd8] ;  /* 0x0000d80001027983 */ /* 0x001ee80000100800 */
[----:B------:R0:W-:Y:S04]  /*2350*/  STL [R1+0x160], R0 ;  /* 0x0001600001007387 */ /* 0x0001e80000100800 */
[----:B0-----:R-:W3:Y:S01]  /*2360*/  LDL R0, [R1+0xdc] ;  /* 0x0000dc0001007983 */ /* 0x001ee20000100800 */
[----:B------:R-:W-:-:S04]  /*2370*/  ISETP.NE.U32.AND P1, PT, RZ, UR8, PT ;  /* 0x00000008ff007c0c */ /* 0x000fc8000bf25070 */
[----:B------:R-:W-:-:S13]  /*2380*/  ISETP.NE.AND.EX P1, PT, RZ, UR9, PT, P1 ;  /* 0x00000009ff007c0c */ /* 0x000fda000bf25310 */
[----:B-12---:R-:W-:-:S04]  /*2390*/  @P1 LEA R6, P2, R4, UR8, 0x5 ;  /* 0x0000000804061c11 */ /* 0x006fc8000f8428ff */
[----:B------:R-:W-:-:S05]  /*23a0*/  @P1 LEA.HI.X R7, R4, UR9, RZ, 0x5, P2 ;  /* 0x0000000904071c11 */ /* 0x000fca00090f2cff */
[----:B------:R-:W2:Y:S04]  /*23b0*/  @P1 LDG.E.128 R144, desc[UR4][R6.64] ;  /* 0x0000000406901981 */ /* 0x000ea8000c1e1d00 */
[----:B------:R0:W2:Y:S02]  /*23c0*/  @P1 LDG.E.128 R148, desc[UR4][R6.64+0x10] ;  /* 0x0000100406941981 */ /* 0x0000a4000c1e1d00 */
        /* <DEDUP_REMOVED lines=18> */
[----:B------:R-:W-:Y:S01]  /*24f0*/  FMUL.FTZ R176, R8, R176 ;  /* 0x000000b008b07220 */ /* 0x000fe20000410000 */
        /* <DEDUP_REMOVED lines=13> */
[----:B--2---:R-:W-:Y:S01]  /*25d0*/  @P1 FADD.FTZ R176, R144, R176 ;  /* 0x000000b090b01221 */ /* 0x004fe20000010000 */
        /* <DEDUP_REMOVED lines=14> */
.L_x_51013:
[----:B------:R-:W-:Y:S05]  /*26c0*/  BSYNC B0 ;  /* 0x0000000000007941 */ /* 0x000fea0003800000 */
.L_x_51012:
[----:B-----5:R-:W-:Y:S01]  /*26d0*/  ISETP.GE.U32.AND P1, PT, R0, 0xa0, PT ;  /* 0x000000a00000780c */ /* 0x020fe20003f26070 */
[----:B------:R-:W-:-:S12]  /*26e0*/  BSSY B0, `(.L_x_51014) ;  /* 0x0000042000007945 */ /* 0x000fd80003800000 */
[----:B------:R-:W-:Y:S05]  /*26f0*/  @!P1 BRA `(.L_x_51015) ;  /* 0x0000000400009947 */ /* 0x000fea0003800000 */
[----:B------:R-:W4:Y:S01]  /*2700*/  LDC.64 R184, c[0x0][0x220] ;  /* 0x00008800ffb87b82 */ /* 0x000f220000000a00 */
[----:B------:R0:W-:Y:S04]  /*2710*/  STL [R1+0x16c], R8 ;  /* 0x00016c0801007387 */ /* 0x0001e80000100800 */
[----:B0-----:R-:W2:Y:S04]  /*2720*/  LDL R8, [R1+0xb0] ;  /* 0x0000b00001087983 */ /* 0x001ea80000100800 */
[----:B------:R0:W-:Y:S01]  /*2730*/  STL [R1+0x168], R5 ;  /* 0x0001680501007387 */ /* 0x0001e20000100800 */
[----:B----4-:R-:W-:-:S03]  /*2740*/  IMAD.WIDE.U32 R184, R4, 0x10, R184 ;  /* 0x0000001004b87825 */ /* 0x010fc600078e00b8 */
[----:B0-----:R-:W4:Y:S04]  /*2750*/  LDL R5, [R1+0xb4] ;  /* 0x0000b40001057983 */ /* 0x001f280000100800 */
[----:B------:R0:W-:Y:S04]  /*2760*/  STL [R1+0x164], R2 ;  /* 0x0001640201007387 */ /* 0x0001e80000100800 */
[----:B------:R-:W4:Y:S04]  /*2770*/  LDG.E.128 R184, desc[UR4][R184.64] ;  /* 0x00000004b8b87981 */ /* 0x000f28000c1e1d00 */
[----:B0-----:R-:W4:Y:S04]  /*2780*/  LDL R2, [R1+0xb8] ;  /* 0x0000b80001027983 */ /* 0x001f280000100800 */
[----:B------:R0:W-:Y:S04]  /*2790*/  STL [R1+0x160], R0 ;  /* 0x0001600001007387 */ /* 0x0001e80000100800 */
[----:B0-----:R-:W4:Y:S01]  /*27a0*/  LDL R0, [R1+0xbc] ;  /* 0x0000bc0001007983 */ /* 0x001f220000100800 */
[----:B------:R-:W-:-:S04]  /*27b0*/  ISETP.NE.U32.AND P1, PT, RZ, UR8, PT ;  /* 0x00000008ff007c0c */ /* 0x000fc8000bf25070 */
[----:B------:R-:W-:-:S13]  /*27c0*/  ISETP.NE.AND.EX P1, PT, RZ, UR9, PT, P1 ;  /* 0x00000009ff007c0c */ /* 0x000fda000bf25310 */
[----:B-123--:R-:W-:-:S04]  /*27d0*/  @P1 LEA R6, P2, R4, UR8, 0x5 ;  /* 0x0000000804061c11 */ /* 0x00efc8000f8428ff */
[----:B------:R-:W-:-:S05]  /*27e0*/  @P1 LEA.HI.X R7, R4, UR9, RZ, 0x5, P2 ;  /* 0x0000000904071c11 */ /* 0x000fca00090f2cff */
[----:B------:R-:W2:Y:S04]  /*27f0*/  @P1 LDG.E.128 R144, desc[UR4][R6.64] ;  /* 0x0000000406901981 */ /* 0x000ea8000c1e1d00 */
        /* <DEDUP_REMOVED lines=16> */
[----:B------:R-:W3:Y:S04]  /*2900*/  LDL R235, [R1+0xa8] ;  /* 0x0000a80001eb7983 */ /* 0x000ee80000100800 */
[----:B------:R-:W3:Y:S04]  /*2910*/  LDL R232, [R1+0xa4] ;  /* 0x0000a40001e87983 */ /* 0x000ee80000100800 */
[----:B------:R-:W3:Y:S01]  /*2920*/  LDL R233, [R1+0xa0] ;  /* 0x0000a00001e97983 */ /* 0x000ee20000100800 */
[----:B------:R-:W-:Y:S01]  /*2930*/  FMUL.FTZ R184, R8, R184 ;  /* 0x000000b808b87220 */ /* 0x000fe20000410000 */
[----:B------:R-:W-:Y:S01]  /*2940*/  FMUL.FTZ R185, R5, R185 ;  /* 0x000000b905b97220 */ /* 0x000fe20000410000 */
        /* <DEDUP_REMOVED lines=27> */
.L_x_51015:
[----:B------:R-:W-:Y:S05]  /*2b00*/  BSYNC B0 ;  /* 0x0000000000007941 */ /* 0x000fea0003800000 */
.L_x_51014:
        /* <DEDUP_REMOVED lines=67> */
.L_x_51017:
[----:B------:R-:W-:Y:S05]  /*2f40*/  BSYNC B0 ;  /* 0x0000000000007941 */ /* 0x000fea0003800000 */
.L_x_51016:
        /* <DEDUP_REMOVED lines=67> */
.L_x_51019:
[----:B------:R-:W-:Y:S05]  /*3380*/  BSYNC B0 ;  /* 0x0000000000007941 */ /* 0x000fea0003800000 */
.L_x_51018:
        /* <DEDUP_REMOVED lines=67> */
.L_x_51021:
[----:B------:R-:W-:Y:S05]  /*37c0*/  BSYNC B0 ;  /* 0x0000000000007941 */ /* 0x000fea0003800000 */
.L_x_51020:
        /* <DEDUP_REMOVED lines=67> */
.L_x_51023:
[----:B------:R-:W-:Y:S05]  /*3c00*/  BSYNC B0 ;  /* 0x0000000000007941 */ /* 0x000fea0003800000 */
.L_x_51022:
[----:B-----5:R-:W-:Y:S01]  /*3c10*/  ISETP.GE.U32.AND P1, PT, R0, 0x140, PT ;  /* 0x000001400000780c */ /* 0x020fe20003f26070 */
        /* <DEDUP_REMOVED lines=49> */
.L_x_51025:
[----:B------:R-:W-:Y:S05]  /*3f30*/  BSYNC B0 ;  /* 0x0000000000007941 */ /* 0x000fea0003800000 */
.L_x_51024:
[----:B------:R-:W-:Y:S01]  /*3f40*/  FADD.FTZ R3, RZ, R152 ;  /* 0x00000098ff037221 */ /* 0x000fe20000010000 */
[----:B------:R-:W-:Y:S01]  /*3f50*/  ISETP.GT.U32.AND P1, PT, R0, 0x3f, PT ;  /* 0x0000003f0000780c */ /* 0x000fe20003f24070 */
[----:B------:R-:W5:Y:S01]  /*3f60*/  S2R R4, SR_TID.X ;  /* 0x0000000000047919 */ /* 0x000f620000002100 */
        /* <DEDUP_REMOVED lines=15> */
[----:B-----5:R-:W-:-:S03]  /*4060*/  LOP3.LUT R4, R4, 0x1f, RZ, 0xc0, !PT ;  /* 0x0000001f04047812 */ /* 0x020fc600078ec0ff */
        /* <DEDUP_REMOVED lines=273> */
.L_x_51059:
        /* <DEDUP_REMOVED lines=43> */
[----:B------:R-:W-:Y:S01]  /*5430*/  F2FP.F16.F32.PACK_AB R232, R233, R232 ;  /* 0x000000e8e9e8723e */ /* 0x000fe200000000ff */
[----:B----4-:R-:W-:Y:S02]  /*5440*/  FFMA.FTZ R6, R17, R6, R10 ;  /* 0x0000000611067223 */ /* 0x010fe4000001000a */
        /* <DEDUP_REMOVED lines=24> */
.L_x_51028:
[----:B------:R-:W-:Y:S05]  /*55d0*/  BSYNC B0 ;  /* 0x0000000000007941 */ /* 0x000fea0003800000 */
.L_x_51027:
        /* <DEDUP_REMOVED lines=15> */
[----:B------:R-:W-:-:S03]  /*56d0*/  F2FP.F16.F32.PACK_AB R232, R233, R232 ;  /* 0x000000e8e9e8723e */ /* 0x000fc600000000ff */
        /* <DEDUP_REMOVED lines=19> */
.L_x_51030:
[----:B------:R-:W-:Y:S05]  /*5810*/  BSYNC B0 ;  /* 0x0000000000007941 */ /* 0x000fea0003800000 */
.L_x_51029:
        /* <DEDUP_REMOVED lines=35> */
.L_x_51032:
[----:B------:R-:W-:Y:S05]  /*5a50*/  BSYNC B0 ;  /* 0x0000000000007941 */ /* 0x000fea0003800000 */
.L_x_51031:
        /* <DEDUP_REMOVED lines=35> */
.L_x_51034:
[----:B------:R-:W-:Y:S05]  /*5c90*/  BSYNC B0 ;  /* 0x0000000000007941 */ /* 0x000fea0003800000 */
.L_x_51033:
        /* <DEDUP_REMOVED lines=35> */
.L_x_51036:
[----:B------:R-:W-:Y:S05]  /*5ed0*/  BSYNC B0 ;  /* 0x0000000000007941 */ /* 0x000fea0003800000 */
.L_x_51035:
        /* <DEDUP_REMOVED lines=35> */
.L_x_51038:
[----:B------:R-:W-:Y:S05]  /*6110*/  BSYNC B0 ;  /* 0x0000000000007941 */ /* 0x000fea0003800000 */
.L_x_51037:
        /* <DEDUP_REMOVED lines=35> */
.L_x_51040:
[----:B------:R-:W-:Y:S05]  /*6350*/  BSYNC B0 ;  /* 0x0000000000007941 */ /* 0x000fea0003800000 */
.L_x_51039:
        /* <DEDUP_REMOVED lines=35> */
.L_x_51042:
[----:B------:R-:W-:Y:S05]  /*6590*/  BSYNC B0 ;  /* 0x0000000000007941 */ /* 0x000fea0003800000 */
.L_x_51041:
        /* <DEDUP_REMOVED lines=35> */
.L_x_51044:
[----:B------:R-:W-:Y:S05]  /*67d0*/  BSYNC B0 ;  /* 0x0000000000007941 */ /* 0x000fea0003800000 */
.L_x_51043:
        /* <DEDUP_REMOVED lines=36> */
[----:B------:R-:W-:Y:S02]  /*6a20*/  F2FP.F16.F32.PACK_AB R234, R6, R7 ;  /* 0x0000000706ea723e */ /* 0x000fe400000000ff */
[----:B------:R-:W2:Y:S01]  /*6a30*/  LDL R7, [R1+0xc] ;  /* 0x00000c0001077983 */ /* 0x000ea20000100800 */
[--C-:B------:R-:W-:Y:S01]  /*6a40*/  FADD.FTZ R6, R231, -R3.reuse ;  /* 0x80000003e7067221 */ /* 0x100fe20000010000 */
[----:B------:R-:W-:-:S03]  /*6a50*/  FADD.FTZ R3, R230, -R3 ;  /* 0x80000003e6037221 */ /* 0x000fc60000010000 */
[C---:B------:R-:W-:Y:S01]  /*6a60*/  FMUL.FTZ R6, R4.reuse, R6 ;  /* 0x0000000604067220 */ /* 0x040fe20000410000 */
[----:B------:R-:W-:-:S04]  /*6a70*/  FMUL.FTZ R3, R4, R3 ;  /* 0x0000000304037220 */ /* 0x000fc80000410000 */
[----:B------:R-:W-:Y:S01]  /*6a80*/  FFMA.FTZ R3, R235, R3, R142 ;  /* 0x00000003eb037223 */ /* 0x000fe2000001008e */
[----:B--2---:R-:W-:-:S05]  /*6a90*/  FFMA.FTZ R6, R7, R6, R143 ;  /* 0x0000000607067223 */ /* 0x004fca000001008f */
[----:B------:R-:W-:Y:S02]  /*6aa0*/  F2FP.F16.F32.PACK_AB R235, R6, R3 ;  /* 0x0000000306eb723e */ /* 0x000fe400000000ff */
[----:B------:R-:W1:Y:S02]  /*6ab0*/  LDC.64 R6, c[0x0][0x2b8] ;  /* 0x0000ae00ff067b82 */ /* 0x000e640000000a00 */
[----:B-1----:R-:W-:-:S05]  /*6ac0*/  IMAD.WIDE.U32 R4, R5, 0x10, R6 ;  /* 0x0000001005047825 */ /* 0x002fca00078e0006 */
[----:B------:R0:W-:Y:S02]  /*6ad0*/  STG.E.128 desc[UR4][R4.64], R232 ;  /* 0x000000e804007986 */ /* 0x0001e4000c101d04 */
.L_x_51046:
[----:B------:R-:W-:Y:S05]  /*6ae0*/  BSYNC B0 ;  /* 0x0000000000007941 */ /* 0x000fea0003800000 */
.L_x_51045:
[----:B0-----:R-:W0:Y:S02]  /*6af0*/  LDC.64 R4, c[0x0][0x210] ;  /* 0x00008400ff047b82 */ /* 0x001e240000000a00 */
[----:B0-----:R-:W-:-:S04]  /*6b00*/  LEA R252, R4, R252, 0x2 ;  /* 0x000000fc04fc7211 */ /* 0x001fc800078e10ff */
[----:B------:R-:W-:-:S13]  /*6b10*/  ISETP.GE.AND P1, PT, R252, R5, PT ;  /* 0x00000005fc00720c */ /* 0x000fda0003f26270 */
[----:B------:R-:W-:Y:S05]  /*6b20*/  @!P1 BRA `(.L_x_51047) ;  /* 0xffffffa800749947 */ /* 0x000fea000383ffff */
[----:B------:R-:W-:Y:S05]  /*6b30*/  EXIT ;  /* 0x000000000000794d */ /* 0x000fea0003800000 */
.L_x_51026:
        /* <DEDUP_REMOVED lines=8> */
.L_x_51049:
[----:B------:R-:W-:Y:S05]  /*6bc0*/  BSYNC B0 ;  /* 0x0000000000007941 */ /* 0x000fea0003800000 */
.L_x_51048:
        /* <DEDUP_REMOVED lines=9> */
.L_x_51050:
[----:B------:R-:W-:Y:S01]  /*6c60*/  HFMA2.MMA R6, -RZ, RZ, 0, 2.384185791015625e-07 ;  /* 0x00000004ff067435 */ /* 0x000fe200000001ff */
[----:B------:R-:W-:Y:S01]  /*6c70*/  FADD.FTZ R7, R7, R3 ;  /* 0x0000000307077221 */ /* 0x000fe20000010000 */
[----:B------:R-:W-:-:S04]  /*6c80*/  MOV R3, 0xffffffff ;  /* 0xffffffff00037802 */ /* 0x000fc80000000f00 */
[----:B------:R-:W-:-:S07]  /*6c90*/  MOV R235, R7 ;  /* 0x0000000700eb7202 */ /* 0x000fce0000000f00 */
[----:B------:R-:W-:Y:S05]  /*6ca0*/  WARPSYNC.COLLECTIVE R3, `(.L_x_51051) ;  /* 0x0000000003087348 */ /* 0x000fea0003c00000 */
[----:B------:R0:W1:Y:S02]  /*6cb0*/  SHFL.BFLY P6, R3, R235, R6, R4 ;  /* 0x0c000006eb037389 */ /* 0x00006400000c0004 */
[----:B01----:R-:W-:Y:S01]  /*6cc0*/  ENDCOLLECTIVE ;  /* 0x000000000000791b */ /* 0x003fe20003800000 */
.L_x_51051:
[----:B------:R-:W-:Y:S01]  /*6cd0*/  HFMA2.MMA R6, -RZ, RZ, 0, 4.76837158203125e-07 ;  /* 0x00000008ff067435 */ /* 0x000fe200000001ff */
[----:B------:R-:W-:Y:S01]  /*6ce0*/  FADD.FTZ R7, R7, R3 ;  /* 0x0000000307077221 */ /* 0x000fe20000010000 */
[----:B------:R-:W-:-:S04]  /*6cf0*/  MOV R3, 0xffffffff ;  /* 0xffffffff00037802 */ /* 0x000fc80000000f00 */
[----:B------:R-:W-:-:S07]  /*6d00*/  MOV R235, R7 ;  /* 0x0000000700eb7202 */ /* 0x000fce0000000f00 */
[----:B------:R-:W-:Y:S05]  /*6d10*/  WARPSYNC.COLLECTIVE R3, `(.L_x_51052) ;  /* 0x0000000003087348 */ /* 0x000fea0003c00000 */
[----:B------:R0:W1:Y:S02]  /*6d20*/  SHFL.BFLY P6, R3, R235, R6, R4 ;  /* 0x0c000006eb037389 */ /* 0x00006400000c0004 */
[----:B01----:R-:W-:Y:S01]  /*6d30*/  ENDCOLLECTIVE ;  /* 0x000000000000791b */ /* 0x003fe20003800000 */
.L_x_51052:
[----:B------:R-:W-:Y:S01]  /*6d40*/  HFMA2.MMA R6, -RZ, RZ, 0, 9.5367431640625e-07 ;  /* 0x00000010ff067435 */ /* 0x000fe200000001ff */
[----:B------:R-:W-:Y:S01]  /*6d50*/  FADD.FTZ R7, R7, R3 ;  /* 0x0000000307077221 */ /* 0x000fe20000010000 */
[----:B------:R-:W-:-:S04]  /*6d60*/  MOV R3, 0xffffffff ;  /* 0xffffffff00037802 */ /* 0x000fc80000000f00 */
[----:B------:R-:W-:-:S07]  /*6d70*/  MOV R235, R7 ;  /* 0x0000000700eb7202 */ /* 0x000fce0000000f00 */
[----:B------:R-:W-:Y:S05]  /*6d80*/  WARPSYNC.COLLECTIVE R3, `(.L_x_51053) ;  /* 0x0000000003087348 */ /* 0x000fea0003c00000 */
[----:B------:R0:W1:Y:S02]  /*6d90*/  SHFL.BFLY P6, R3, R235, R6, R4 ;  /* 0x0c000006eb037389 */ /* 0x00006400000c0004 */
[----:B01----:R-:W-:Y:S01]  /*6da0*/  ENDCOLLECTIVE ;  /* 0x000000000000791b */ /* 0x003fe20003800000 */
.L_x_51053:
        /* <DEDUP_REMOVED lines=175> */
.L_x_51054:
[----:B------:R-:W-:Y:S01]  /*78a0*/  HFMA2.MMA R6, -RZ, RZ, 0, 1.1920928955078125e-07 ;  /* 0x00000002ff067435 */ /* 0x000fe200000001ff */
[----:B------:R-:W-:Y:S01]  /*78b0*/  FADD.FTZ R7, R7, R3 ;  /* 0x0000000307077221 */ /* 0x000fe20000010000 */
[----:B------:R-:W-:-:S04]  /*78c0*/  MOV R3, 0xffffffff ;  /* 0xffffffff00037802 */ /* 0x000fc80000000f00 */
[----:B------:R-:W-:-:S07]  /*78d0*/  MOV R235, R7 ;  /* 0x0000000700eb7202 */ /* 0x000fce0000000f00 */
[----:B------:R-:W-:Y:S05]  /*78e0*/  WARPSYNC.COLLECTIVE R3, `(.L_x_51055) ;  /* 0x0000000003087348 */ /* 0x000fea0003c00000 */
[----:B------:R0:W1:Y:S02]  /*78f0*/  SHFL.BFLY P6, R3, R235, R6, R4 ;  /* 0x0c000006eb037389 */ /* 0x00006400000c0004 */
[----:B01----:R-:W-:Y:S01]  /*7900*/  ENDCOLLECTIVE ;  /* 0x000000000000791b */ /* 0x003fe20003800000 */
.L_x_51055:
[----:B------:R-:W-:Y:S01]  /*7910*/  HFMA2.MMA R6, -RZ, RZ, 0, 2.384185791015625e-07 ;  /* 0x00000004ff067435 */ /* 0x000fe200000001ff */
[----:B------:R-:W-:Y:S01]  /*7920*/  FADD.FTZ R7, R7, R3 ;  /* 0x0000000307077221 */ /* 0x000fe20000010000 */
[----:B------:R-:W-:-:S04]  /*7930*/  MOV R3, 0xffffffff ;  /* 0xffffffff00037802 */ /* 0x000fc80000000f00 */
[----:B------:R-:W-:-:S07]  /*7940*/  MOV R235, R7 ;  /* 0x0000000700eb7202 */ /* 0x000fce0000000f00 */
[----:B------:R-:W-:Y:S05]  /*7950*/  WARPSYNC.COLLECTIVE R3, `(.L_x_51056) ;  /* 0x0000000003087348 */ /* 0x000fea0003c00000 */
[----:B------:R0:W1:Y:S02]  /*7960*/  SHFL.BFLY P6, R3, R235, R6, R4 ;  /* 0x0c000006eb037389 */ /* 0x00006400000c0004 */
[----:B01----:R-:W-:Y:S01]  /*7970*/  ENDCOLLECTIVE ;  /* 0x000000000000791b */ /* 0x003fe20003800000 */
.L_x_51056:
[----:B------:R-:W-:Y:S01]  /*7980*/  HFMA2.MMA R6, -RZ, RZ, 0, 4.76837158203125e-07 ;  /* 0x00000008ff067435 */ /* 0x000fe200000001ff */
[----:B------:R-:W-:Y:S01]  /*7990*/  FADD.FTZ R7, R7, R3 ;  /* 0x0000000307077221 */ /* 0x000fe20000010000 */
[----:B------:R-:W-:-:S04]  /*79a0*/  MOV R3, 0xffffffff ;  /* 0xffffffff00037802 */ /* 0x000fc80000000f00 */
[----:B------:R-:W-:-:S07]  /*79b0*/  MOV R235, R7 ;  /* 0x0000000700eb7202 */ /* 0x000fce0000000f00 */
[----:B------:R-:W-:Y:S05]  /*79c0*/  WARPSYNC.COLLECTIVE R3, `(.L_x_51057) ;  /* 0x0000000003087348 */ /* 0x000fea0003c00000 */
[----:B------:R0:W1:Y:S02]  /*79d0*/  SHFL.BFLY P6, R3, R235, R6, R4 ;  /* 0x0c000006eb037389 */ /* 0x00006400000c0004 */
[----:B01----:R-:W-:Y:S01]  /*79e0*/  ENDCOLLECTIVE ;  /* 0x000000000000791b */ /* 0x003fe20003800000 */
.L_x_51057:
[----:B------:R-:W-:Y:S01]  /*79f0*/  HFMA2.MMA R6, -RZ, RZ, 0, 9.5367431640625e-07 ;  /* 0x00000010ff067435 */ /* 0x000fe200000001ff */
[----:B------:R-:W-:Y:S01]  /*7a00*/  FADD.FTZ R7, R7, R3 ;  /* 0x0000000307077221 */ /* 0x000fe20000010000 */
[----:B------:R-:W-:-:S04]  /*7a10*/  MOV R3, 0xffffffff ;  /* 0xffffffff00037802 */ /* 0x000fc80000000f00 */
[----:B------:R-:W-:-:S07]  /*7a20*/  MOV R235, R7 ;  /* 0x0000000700eb7202 */ /* 0x000fce0000000f00 */
[----:B------:R-:W-:Y:S05]  /*7a30*/  WARPSYNC.COLLECTIVE R3, `(.L_x_51058) ;  /* 0x0000000003087348 */ /* 0x000fea0003c00000 */
[----:B------:R0:W1:Y:S02]  /*7a40*/  SHFL.BFLY P6, R3, R235, R6, R4 ;  /* 0x0c000006eb037389 */ /* 0x00006400000c0004 */
[----:B01----:R-:W-:Y:S01]  /*7a50*/  ENDCOLLECTIVE ;  /* 0x000000000000791b */ /* 0x003fe20003800000 */
.L_x_51058:
[----:B------:R-:W-:Y:S05]  /*7a60*/  BRA `(.L_x_51059) ;  /* 0xffffffd400c47947 */ /* 0x000fea000383ffff */
.L_x_51060:
        /* <DEDUP_REMOVED lines=9> */
.L_x_72396:


//--------------------- .text._ZN10layer_norm13ln_fwd_kernelINS_13Kernel_traitsIf6__halffS2_fjLj2560ELj1ELj4ELj1ELj16ENS_18Kernel_traits_baseILj2560EfS2_fS2_fjLj128EEEEELb0ELb1ELb0ELb1EEEvNS_9FwdParamsE --------------------------
	.section	.text._ZN10layer_norm13ln_fwd_kernelINS_13Kernel_traitsIf6__halffS2_fjLj2560ELj1ELj4ELj1ELj16ENS_18Kernel_traits_baseILj2560EfS2_fS2_fjLj128EEEEELb0ELb1ELb0ELb1EEEvNS_9FwdParamsE,"ax",@progbits
	.align	128
        .global         _ZN10layer_norm13ln_fwd_kernelINS_13Kernel_traitsIf6__halffS2_fjLj2560ELj1ELj4ELj1ELj16ENS_18Kernel_traits_baseILj2560EfS2_fS2_fjLj128EEEEELb0ELb1ELb0ELb1EEEvNS_9FwdParamsE
        .type           _ZN10layer_norm13ln_fwd_kernelINS_13Kernel_traitsIf6__halffS2_fjLj2560ELj1ELj4ELj1ELj16ENS_18Kernel_traits_baseILj2560EfS2_fS2_fjLj128EEEEELb0ELb1ELb0ELb1EEEvNS_9FwdParamsE,@function
        .size           _ZN10layer_norm13ln_fwd_kernelINS_13Kernel_traitsIf6__halffS2_fjLj2560ELj1ELj4ELj1ELj16ENS_18Kernel_traits_baseILj2560EfS2_fS2_fjLj128EEEEELb0ELb1ELb0ELb1EEEvNS_9FwdParamsE,(.L_x_72397 - _ZN10layer_norm13ln_fwd_kernelINS_13Kernel_traitsIf6__halffS2_fjLj2560ELj1ELj4ELj1ELj16ENS_18Kernel_traits_baseILj2560EfS2_fS2_fjLj128EEEEELb0ELb1ELb0ELb1EEEvNS_9FwdParamsE)
        .other          _ZN10layer_norm13ln_fwd_kernelINS_13Kernel_traitsIf6__halffS2_fjLj2560ELj1ELj4ELj1ELj16ENS_18Kernel_traits_baseILj2560EfS2_fS2_fjLj128EEEEELb0ELb1ELb0ELb1EEEvNS_9FwdParamsE,@"STO_CUDA_ENTRY STV_DEFAULT"
_ZN10layer_norm13ln_fwd_kernelINS_13Kernel_traitsIf6__halffS2_fjLj2560ELj1ELj4ELj1ELj16ENS_18Kernel_traits_baseILj2560EfS2_fS2_fjLj128EEEEELb0ELb1ELb0ELb1EEEvNS_9FwdParamsE:
.text._ZN10layer_norm13ln_fwd_kernelINS_13Kernel_traitsIf6__halffS2_fjLj2560ELj1ELj4ELj1ELj16ENS_18Kernel_traits_baseILj2560EfS2_fS2_fjLj128EEEEELb0ELb1ELb0ELb1EEEvNS_9FwdParamsE:
        /* <DEDUP_REMOVED lines=181> */
.L_x_51062:
[----:B-1----:R-:W0:Y:S01]  /*0b50*/  S2R R4, SR_TID.X ;  /* 0x0000000000047919 */ /* 0x002e220000002100 */
[----:B--2---:R-:W1:Y:S01]  /*0b60*/  @P0 LDC.64 R6, c[0x0][0x270] ;  /* 0x00009c00ff060b82 */ /* 0x004e620000000a00 */
[----:B------:R-:W-:Y:S01]  /*0b70*/  IMAD R2, R0, UR6, RZ ;  /* 0x0000000600027c24 */ /* 0x000fe2000f8e02ff */
[----:B-----5:R-:W-:Y:S04]  /*0b80*/  STL [R1+0x184], R121 ;  /* 0x0001847901007387 */ /* 0x020fe80000100800 */
[----:B------:R-:W-:Y:S01]  /*0b90*/  SHF.R.S32.HI R3, RZ, 0x1f, R2 ;  /* 0x0000001fff037819 */ /* 0x000fe20000011402 */
[----:B------:R2:W-:Y:S01]  /*0ba0*/  STL [R1+0x180], R120 ;  /* 0x0001807801007387 */ /* 0x0005e20000100800 */
[----:B------:R-:W-:Y:S01]  /*0bb0*/  ISETP.NE.U32.AND P1, PT, RZ, UR8, PT ;  /* 0x00000008ff007c0c */ /* 0x000fe2000bf25070 */
[----:B------:R-:W-:Y:S01]  /*0bc0*/  HFMA2.MMA R246, -RZ, RZ, 1.875, 0 ;  /* 0x3f800000fff67435 */ /* 0x000fe200000001ff */
[----:B------:R-:W-:Y:S01]  /*0bd0*/  LEA.HI R3, R3, R2, RZ, 0x3 ;  /* 0x0000000203037211 */ /* 0x000fe200078f18ff */
[----:B------:R-:W3:Y:S01]  /*0be0*/  LDL R25, [R1+0x150] ;  /* 0x0001500001197983 */ /* 0x000ee20000100800 */
[----:B------:R-:W4:Y:S08]  /*0bf0*/  LDC.64 R244, c[0x0][0x238] ;  /* 0x00008e00fff47b82 */ /* 0x000f300000000a00 */
[----:B--2---:R-:W2:Y:S01]  /*0c00*/  LDC.64 R120, c[0x0][0x220] ;  /* 0x00008800ff787b82 */ /* 0x004ea20000000a00 */
[----:B------:R-:W-:Y:S01]  /*0c10*/  ISETP.NE.AND.EX P1, PT, RZ, UR9, PT, P1 ;  /* 0x00000009ff007c0c */ /* 0x000fe2000bf25310 */
[----:B------:R-:W4:Y:S01]  /*0c20*/  LDL R24, [R1+0x154] ;  /* 0x0001540001187983 */ /* 0x000f220000100800 */
[----:B0-----:R-:W-:Y:S01]  /*0c30*/  LOP3.LUT R4, R4, 0x1f, RZ, 0xc0, !PT ;  /* 0x0000001f04047812 */ /* 0x001fe200078ec0ff */
[----:B-1----:R-:W-:-:S02]  /*0c40*/  @P0 IMAD.WIDE R6, R0, 0x2, R6 ;  /* 0x0000000200060825 */ /* 0x002fc400078e0206 */
[----:B------:R-:W4:Y:S08]  /*0c50*/  LDL R22, [R1+0x158] ;  /* 0x0001580001167983 */ /* 0x000f300000100800 */
[----:B------:R-:W0:Y:S01]  /*0c60*/  @P1 LDC.64 R236, c[0x0][0x230] ;  /* 0x00008c00ffec1b82 */ /* 0x000e220000000a00 */
[----:B------:R-:W-:Y:S01]  /*0c70*/  LEA.HI.SX32 R3, R3, R4, 0x1d ;  /* 0x0000000403037211 */ /* 0x000fe200078feaff */
[----:B------:R-:W3:Y:S04]  /*0c80*/  @P0 LDG.E.U16 R2, desc[UR4][R6.64] ;  /* 0x0000000406020981 */ /* 0x000ee8000c1e1500 */
[----:B------:R-:W4:Y:S01]  /*0c90*/  LDL R21, [R1+0x15c] ;  /* 0x00015c0001157983 */ /* 0x000f220000100800 */
[----:B--2---:R-:W-:-:S03]  /*0ca0*/  IMAD.WIDE.U32 R4, R3, 0x10, R120 ;  /* 0x0000001003047825 */ /* 0x004fc600078e0078 */
[----:B------:R-:W2:Y:S04]  /*0cb0*/  LDL R20, [R1+0x140] ;  /* 0x0001400001147983 */ /* 0x000ea80000100800 */
[----:B------:R-:W2:Y:S04]  /*0cc0*/  LDL R19, [R1+0x144] ;  /* 0x0001440001137983 */ /* 0x000ea80000100800 */
[----:B------:R-:W4:Y:S01]  /*0cd0*/  LDG.E.128 R4, desc[UR4][R4.64] ;  /* 0x0000000404047981 */ /* 0x000f22000c1e1d00 */
[----:B------:R-:W-:-:S03]  /*0ce0*/  @P1 LEA R8, P2, R3, UR8, 0x5 ;  /* 0x0000000803081c11 */ /* 0x000fc6000f8428ff */
[----:B------:R-:W2:Y:S01]  /*0cf0*/  LDL R18, [R1+0x148] ;  /* 0x0001480001127983 */ /* 0x000ea20000100800 */
[----:B------:R-:W-:-:S03]  /*0d00*/  @P1 LEA.HI.X R9, R3, UR9, RZ, 0x5, P2 ;  /* 0x0000000903091c11 */ /* 0x000fc600090f2cff */
[----:B------:R-:W2:Y:S04]  /*0d10*/  LDL R17, [R1+0x14c] ;  /* 0x00014c0001117983 */ /* 0x000ea80000100800 */
[----:B------:R-:W2:Y:S04]  /*0d20*/  @P1 LDG.E.128 R80, desc[UR4][R8.64] ;  /* 0x0000000408501981 */ /* 0x000ea8000c1e1d00 */
[----:B------:R1:W2:Y:S01]  /*0d30*/  @P1 LDG.E.128 R76, desc[UR4][R8.64+0x10] ;  /* 0x00001004084c1981 */ /* 0x0002a2000c1e1d00 */
[----:B------:R-:W-:-:S04]  /*0d40*/  ISETP.NE.U32.AND P2, PT, RZ, UR8, PT ;  /* 0x00000008ff007c0c */ /* 0x000fc8000bf45070 */
[----:B------:R-:W-:Y:S02]  /*0d50*/  ISETP.NE.AND.EX P2, PT, RZ, UR9, PT, P2 ;  /* 0x00000009ff007c0c */ /* 0x000fe4000bf45320 */
[----:B------:R-:W-:Y:S01]  /*0d60*/  IADD3 R23, R3, 0x20, RZ ;  /* 0x0000002003177810 */ /* 0x000fe20007ffe0ff */
[----:B-1----:R-:W1:Y:S04]  /*0d70*/  @P1 LDC.64 R8, c[0x0][0x230] ;  /* 0x00008c00ff081b82 */ /* 0x002e680000000a00 */
[----:B------:R-:W-:Y:S01]  /*0d80*/  STL [R1+0x8], R23 ;  /* 0x0000081701007387 */ /* 0x000fe20000100800 */
[----:B-1----:R-:W-:-:S04]  /*0d90*/  @P1 IMAD.WIDE.U32 R8, R23, 0x20, R8 ;  /* 0x0000002017081825 */ /* 0x002fc800078e0008 */
[----:B---3--:R-:W-:Y:S02]  /*0da0*/  @P0 HADD2.F32 R246, -RZ, R2.H0_H0 ;  /* 0x20000002fff60230 */ /* 0x008fe40000004100 */
[--C-:B----4-:R-:W-:Y:S02]  /*0db0*/  HADD2.F32 R10, -RZ, R6.reuse.H0_H0 ;  /* 0x20000006ff0a7230 */ /* 0x110fe40000004100 */
[----:B------:R-:W-:Y:S02]  /*0dc0*/  HADD2.F32 R6, -RZ, R6.H1_H1 ;  /* 0x30000006ff067230 */ /* 0x000fe40000004100 */
[----:B------:R-:W-:Y:S02]  /*0dd0*/  HADD2.F32 R11, -RZ, R5.H0_H0 ;  /* 0x20000005ff0b7230 */ /* 0x000fe40000004100 */
[----:B------:R-:W-:Y:S02]  /*0de0*/  HADD2.F32 R2, -RZ, R7.H0_H0 ;  /* 0x20000007ff027230 */ /* 0x000fe40000004100 */
[----:B------:R-:W-:-:S02]  /*0df0*/  HADD2.F32 R14, -RZ, R4.H0_H0 ;  /* 0x20000004ff0e7230 */ /* 0x000fc40000004100 */
[----:B------:R-:W-:Y:S02]  /*0e00*/  HADD2.F32 R13, -RZ, R4.H1_H1 ;  /* 0x30000004ff0d7230 */ /* 0x000fe40000004100 */
        /* <DEDUP_REMOVED lines=15> */
[----:B--2---:R-:W-:Y:S01]  /*0f00*/  FMUL.FTZ R68, R20, R10 ;  /* 0x0000000a14447220 */ /* 0x004fe20000410000 */
[----:B------:R-:W-:Y:S01]  /*0f10*/  FMUL.FTZ R69, R19, R7 ;  /* 0x0000000713457220 */ /* 0x000fe20000410000 */
        /* <DEDUP_REMOVED lines=13> */
[----:B------:R1:W-:Y:S01]  /*0ff0*/  STG.E.128 desc[UR4][R4.64+0x10], R68 ;  /* 0x0000104404007986 */ /* 0x0003e2000c101d04 */
[----:B------:R-:W-:-:S03]  /*1000*/  MOV R64, R80 ;  /* 0x0000005000407202 */ /* 0x000fc60000000f00 */
[----:B------:R-:W2:Y:S01]  /*1010*/  LDL R19, [R1+0x11c] ;  /* 0x00011c0001137983 */ /* 0x000ea20000100800 */
[----:B------:R-:W-:-:S03]  /*1020*/  MOV R65, R81 ;  /* 0x0000005100417202 */ /* 0x000fc60000000f00 */
[----:B------:R-:W3:Y:S01]  /*1030*/  LDL R18, [R1+0x100] ;  /* 0x0001000001127983 */ /* 0x000ee20000100800 */
[----:B------:R-:W-:Y:S02]  /*1040*/  MOV R66, R82 ;  /* 0x0000005200427202 */ /* 0x000fe40000000f00 */
[----:B------:R-:W-:Y:S01]  /*1050*/  MOV R67, R83 ;  /* 0x0000005300437202 */ /* 0x000fe20000000f00 */
[----:B------:R-:W4:Y:S01]  /*1060*/  LDL R22, [R1+0x110] ;  /* 0x0001100001167983 */ /* 0x000f220000100800 */
[----:B------:R-:W-:Y:S02]  /*1070*/  MOV R60, R76 ;  /* 0x0000004c003c7202 */ /* 0x000fe40000000f00 */
[----:B------:R-:W-:Y:S01]  /*1080*/  MOV R61, R77 ;  /* 0x0000004d003d7202 */ /* 0x000fe20000000f00 */
[----:B------:R-:W4:Y:S04]  /*1090*/  LDL R21, [R1+0x114] ;  /* 0x0001140001157983 */ /* 0x000f280000100800 */
[----:B-1----:R-:W2:Y:S01]  /*10a0*/  LDG.E.128 R4, desc[UR4][R6.64] ;  /* 0x0000000406047981 */ /* 0x002ea2000c1e1d00 */
[----:B------:R-:W-:-:S02]  /*10b0*/  MOV R62, R78 ;  /* 0x0000004e003e7202 */ /* 0x000fc40000000f00 */
[----:B------:R-:W-:Y:S01]  /*10c0*/  MOV R63, R79 ;  /* 0x0000004f003f7202 */ /* 0x000fe20000000f00 */
        /* <DEDUP_REMOVED lines=8> */
[----:B--2---:R-:W-:Y:S02]  /*1150*/  HADD2.F32 R9, -RZ, R5.H1_H1 ;  /* 0x30000005ff097230 */ /* 0x004fe40000004100 */
[--C-:B------:R-:W-:Y:S02]  /*1160*/  HADD2.F32 R8, -RZ, R6.reuse.H0_H0 ;  /* 0x20000006ff087230 */ /* 0x100fe40000004100 */
[----:B------:R-:W-:Y:S02]  /*1170*/  HADD2.F32 R6, -RZ, R6.H1_H1 ;  /* 0x30000006ff067230 */ /* 0x000fe40000004100 */
[-C--:B------:R-:W-:Y:S01]  /*1180*/  FMUL.FTZ R9, R9, R246.reuse ;  /* 0x000000f609097220 */ /* 0x080fe20000410000 */
[----:B------:R-:W-:Y:S02]  /*1190*/  HADD2.F32 R11, -RZ, R4.H0_H0 ;  /* 0x20000004ff0b7230 */ /* 0x000fe40000004100 */
[----:B------:R-:W-:Y:S01]  /*11a0*/  FMUL.FTZ R8, R8, R246 ;  /* 0x000000f608087220 */ /* 0x000fe20000410000 */
[----:B------:R-:W-:-:S02]  /*11b0*/  HADD2.F32 R2, -RZ, R7.H0_H0 ;  /* 0x20000007ff027230 */ /* 0x000fc40000004100 */
[----:B------:R-:W-:Y:S02]  /*11c0*/  HADD2.F32 R14, -RZ, R4.H1_H1 ;  /* 0x30000004ff0e7230 */ /* 0x000fe40000004100 */
[----:B------:R-:W-:Y:S02]  /*11d0*/  HADD2.F32 R10, -RZ, R5.H0_H0 ;  /* 0x20000005ff0a7230 */ /* 0x000fe40000004100 */
[----:B------:R-:W-:Y:S02]  /*11e0*/  HADD2.F32 R13, -RZ, R7.H1_H1 ;  /* 0x30000007ff0d7230 */ /* 0x000fe40000004100 */
        /* <DEDUP_REMOVED lines=9> */
[----:B------:R-:W1:Y:S01]  /*1280*/  @P1 LDC.64 R8, c[0x0][0x230] ;  /* 0x00008c00ff081b82 */ /* 0x000e620000000a00 */
[----:B------:R-:W-:Y:S01]  /*1290*/  FMUL.FTZ R57, R21, R11 ;  /* 0x0000000b15397220 */ /* 0x000fe20000410000 */
[----:B------:R-:W-:Y:S01]  /*12a0*/  FMUL.FTZ R58, R20, R10 ;  /* 0x0000000a143a7220 */ /* 0x000fe20000410000 */
[----:B------:R-:W-:Y:S01]  /*12b0*/  FMUL.FTZ R53, R17, R7 ;  /* 0x0000000711357220 */ /* 0x000fe20000410000 */
[----:B------:R-:W-:Y:S01]  /*12c0*/  FMUL.FTZ R54, R16, R6 ;  /* 0x0000000610367220 */ /* 0x000fe20000410000 */
[----:B------:R-:W-:Y:S01]  /*12d0*/  FMUL.FTZ R55, R15, R2 ;  /* 0x000000020f377220 */ /* 0x000fe20000410000 */
        /* <DEDUP_REMOVED lines=11> */
[----:B------:R2:W-:Y:S04]  /*1390*/  STG.E.128 desc[UR4][R4.64+0x10], R52 ;  /* 0x0000103404007986 */ /* 0x0005e8000c101d04 */
[----:B------:R-:W3:Y:S01]  /*13a0*/  LDL R19, [R1+0xdc] ;  /* 0x0000dc0001137983 */ /* 0x000ee20000100800 */
[----:B-1----:R-:W-:-:S03]  /*13b0*/  @P1 IMAD.WIDE.U32 R8, R24, 0x20, R8 ;  /* 0x0000002018081825 */ /* 0x002fc600078e0008 */
[----:B------:R-:W4:Y:S01]  /*13c0*/  LDL R18, [R1+0xc0] ;  /* 0x0000c00001127983 */ /* 0x000f220000100800 */
[----:B------:R-:W-:-:S03]  /*13d0*/  @P1 MOV R80, R64 ;  /* 0x0000004000501202 */ /* 0x000fc60000000f00 */
[----:B------:R-:W4:Y:S01]  /*13e0*/  LDL R22, [R1+0xd0] ;  /* 0x0000d00001167983 */ /* 0x000f220000100800 */
[----:B------:R-:W-:-:S03]  /*13f0*/  @P1 MOV R81, R65 ;  /* 0x0000004100511202 */ /* 0x000fc60000000f00 */
[----:B------:R-:W4:Y:S04]  /*1400*/  LDL R21, [R1+0xd4] ;  /* 0x0000d40001157983 */ /* 0x000f280000100800 */
[----:B--2---:R-:W2:Y:S01]  /*1410*/  LDG.E.128 R4, desc[UR4][R6.64] ;  /* 0x0000000406047981 */ /* 0x004ea2000c1e1d00 */
[----:B------:R-:W-:-:S03]  /*1420*/  @P1 MOV R82, R66 ;  /* 0x0000004200521202 */ /* 0x000fc60000000f00 */
[----:B------:R-:W4:Y:S01]  /*1430*/  LDL R20, [R1+0xd8] ;  /* 0x0000d80001147983 */ /* 0x000f220000100800 */
[----:B------:R-:W-:-:S03]  /*1440*/  @P1 MOV R83, R67 ;  /* 0x0000004300531202 */ /* 0x000fc60000000f00 */
        /* <DEDUP_REMOVED lines=11> */
[----:B--2---:R-:W-:Y:S02]  /*1500*/  HADD2.F32 R9, -RZ, R5.H1_H1 ;  /* 0x30000005ff097230 */ /* 0x004fe40000004100 */
[--C-:B------:R-:W-:Y:S02]  /*1510*/  HADD2.F32 R8, -RZ, R6.reuse.H0_H0 ;  /* 0x20000006ff087230 */ /* 0x100fe40000004100 */
[----:B------:R-:W-:Y:S02]  /*1520*/  HADD2.F32 R6, -RZ, R6.H1_H1 ;  /* 0x30000006ff067230 */ /* 0x000fe40000004100 */
[--C-:B------:R-:W-:Y:S02]  /*1530*/  HADD2.F32 R11, -RZ, R4.reuse.H0_H0 ;  /* 0x20000004ff0b7230 */ /* 0x100fe40000004100 */
[----:B------:R-:W-:Y:S02]  /*1540*/  HADD2.F32 R2, -RZ, R7.H0_H0 ;  /* 0x20000007ff027230 */ /* 0x000fe40000004100 */
[----:B------:R-:W-:-:S02]  /*1550*/  HADD2.F32 R14, -RZ, R4.H1_H1 ;  /* 0x30000004ff0e7230 */ /* 0x000fc40000004100 */
[----:B------:R-:W-:Y:S02]  /*1560*/  HADD2.F32 R10, -RZ, R5.H0_H0 ;  /* 0x20000005ff0a7230 */ /* 0x000fe40000004100 */
        /* <DEDUP_REMOVED lines=9> */
[----:B---3--:R-:W-:Y:S01]  /*1600*/  FMUL.FTZ R51, R19, R9 ;  /* 0x0000000913337220 */ /* 0x008fe20000410000 */
[----:B----4-:R-:W-:Y:S01]  /*1610*/  FMUL.FTZ R44, R18, R8 ;  /* 0x00000008122c7220 */ /* 0x010fe20000410000 */
[----:B------:R-:W-:Y:S01]  /*1620*/  FMUL.FTZ R48, R22, R12 ;  /* 0x0000000c16307220 */ /* 0x000fe20000410000 */
        /* <DEDUP_REMOVED lines=38> */
[----:B------:R-:W-:Y:S01]  /*1890*/  IADD3 R252, R3, 0x80, RZ ;  /* 0x0000008003fc7810 */ /* 0x000fe20007ffe0ff */
[----:B--2---:R-:W-:-:S02]  /*18a0*/  HADD2.F32 R9, -RZ, R5.H1_H1 ;  /* 0x30000005ff097230 */ /* 0x004fc40000004100 */
[--C-:B------:R-:W-:Y:S02]  /*18b0*/  HADD2.F32 R8, -RZ, R6.reuse.H0_H0 ;  /* 0x20000006ff087230 */ /* 0x100fe40000004100 */
[----:B------:R-:W-:Y:S02]  /*18c0*/  HADD2.F32 R6, -RZ, R6.H1_H1 ;  /* 0x30000006ff067230 */ /* 0x000fe40000004100 */
[-C--:B------:R-:W-:Y:S01]  /*18d0*/  FMUL.FTZ R9, R9, R246.reuse ;  /* 0x000000f609097220 */ /* 0x080fe20000410000 */
[--C-:B------:R-:W-:Y:S02]  /*18e0*/  HADD2.F32 R11, -RZ, R4.reuse.H0_H0 ;  /* 0x20000004ff0b7230 */ /* 0x100fe40000004100 */
[----:B------:R-:W-:Y:S01]  /*18f0*/  FMUL.FTZ R8, R8, R246 ;  /* 0x000000f608087220 */ /* 0x000fe20000410000 */
        /* <DEDUP_REMOVED lines=55> */
[--C-:B------:R-:W-:Y:S02]  /*1c70*/  HADD2.F32 R11, -RZ, R4.reuse.H0_H0 ;  /* 0x20000004ff0b7230 */ /* 0x100fe40000004100 */
[----:B------:R-:W-:Y:S02]  /*1c80*/  HADD2.F32 R2, -RZ, R7.H0_H0 ;  /* 0x20000007ff027230 */ /* 0x000fe40000004100 */
        /* <DEDUP_REMOVED lines=40> */
[----:B------:R-:W-:Y:S02]  /*1f10*/  @P1 MOV R82, R66 ;  /* 0x0000004200521202 */ /* 0x000fe40000000f00 */
[----:B------:R-:W-:Y:S02]  /*1f20*/  @P1 MOV R83, R67 ;  /* 0x0000004300531202 */ /* 0x000fe40000000f00 */
[----:B------:R-:W-:Y:S01]  /*1f30*/  @P1 MOV R76, R60 ;  /* 0x0000003c004c1202 */ /* 0x000fe20000000f00 */
[----:B------:R-:W4:Y:S01]  /*1f40*/  @P1 LDG.E.128 R64, desc[UR4][R8.64] ;  /* 0x0000000408401981 */ /* 0x000f22000c1e1d00 */
[----:B------:R-:W-:-:S02]  /*1f50*/  @P1 MOV R77, R61 ;  /* 0x0000003d004d1202 */ /* 0x000fc40000000f00 */
[----:B------:R-:W-:Y:S02]  /*1f60*/  @P1 MOV R78, R62 ;  /* 0x0000003e004e1202 */ /* 0x000fe40000000f00 */
[----:B------:R-:W-:Y:S02]  /*1f70*/  @P1 MOV R79, R63 ;  /* 0x0000003f004f1202 */ /* 0x000fe40000000f00 */
[----:B------:R2:W4:Y:S01]  /*1f80*/  @P1 LDG.E.128 R60, desc[UR4][R8.64+0x10] ;  /* 0x00001004083c1981 */ /* 0x000522000c1e1d00 */
[----:B------:R-:W-:Y:S01]  /*1f90*/  IADD3 R249, R3, 0xc0, RZ ;  /* 0x000000c003f97810 */ /* 0x000fe20007ffe0ff */
[----:B--2---:R-:W-:Y:S02]  /*1fa0*/  HADD2.F32 R9, -RZ, R5.H1_H1 ;  /* 0x30000005ff097230 */ /* 0x004fe40000004100 */
[--C-:B------:R-:W-:Y:S02]  /*1fb0*/  HADD2.F32 R8, -RZ, R6.reuse.H0_H0 ;  /* 0x20000006ff087230 */ /* 0x100fe40000004100 */
[----:B------:R-:W-:-:S02]  /*1fc0*/  HADD2.F32 R6, -RZ, R6.H1_H1 ;  /* 0x30000006ff067230 */ /* 0x000fc40000004100 */
[-C--:B------:R-:W-:Y:S01]  /*1fd0*/  FMUL.FTZ R9, R9, R246.reuse ;  /* 0x000000f609097220 */ /* 0x080fe20000410000 */
[--C-:B------:R-:W-:Y:S02]  /*1fe0*/  HADD2.F32 R11, -RZ, R4.reuse.H0_H0 ;  /* 0x20000004ff0b7230 */ /* 0x100fe40000004100 */
[----:B------:R-:W-:Y:S01]  /*1ff0*/  FMUL.FTZ R8, R8, R246 ;  /* 0x000000f608087220 */ /* 0x000fe20000410000 */
[----:B------:R-:W-:Y:S02]  /*2000*/  HADD2.F32 R2, -RZ, R7.H0_H0 ;  /* 0x20000007ff027230 */ /* 0x000fe40000004100 */
[----:B------:R-:W-:Y:S02]  /*2010*/  HADD2.F32 R14, -RZ, R4.H1_H1 ;  /* 0x30000004ff0e7230 */ /* 0x000fe40000004100 */
[----:B------:R-:W-:Y:S02]  /*2020*/  HADD2.F32 R10, -RZ, R5.H0_H0 ;  /* 0x20000005ff0a7230 */ /* 0x000fe40000004100 */
[----:B------:R-:W-:-:S02]  /*2030*/  HADD2.F32 R13, -RZ, R7.H1_H1 ;  /* 0x30000007ff0d7230 */ /* 0x000fc40000004100 */
[-C--:B------:R-:W-:Y:S01]  /*2040*/  FMUL.FTZ R7, R6, R246.reuse ;  /* 0x000000f606077220 */ /* 0x080fe20000410000 */
[-C--:B------:R-:W-:Y:S01]  /*2050*/  FMUL.FTZ R12, R11, R246.reuse ;  /* 0x000000f60b0c7220 */ /* 0x080fe20000410000 */
[-C--:B------:R-:W-:Y:S01]  /*2060*/  FMUL.FTZ R6, R2, R246.reuse ;  /* 0x000000f602067220 */ /* 0x080fe20000410000 */
[-C--:B------:R-:W-:Y:S01]  /*2070*/  FMUL.FTZ R11, R14, R246.reuse ;  /* 0x000000f60e0b7220 */ /* 0x080fe20000410000 */
[-C--:B------:R-:W-:Y:S01]  /*2080*/  FMUL.FTZ R10, R10, R246.reuse ;  /* 0x000000f60a0a7220 */ /* 0x080fe20000410000 */
[----:B------:R-:W-:Y:S01]  /*2090*/  FMUL.FTZ R2, R13, R246 ;  /* 0x000000f60d027220 */ /* 0x000fe20000410000 */
[----:B---3--:R-:W-:Y:S01]  /*20a0*/  FMUL.FTZ R27, R15, R9 ;  /* 0x000000090f1b7220 */ /* 0x008fe20000410000 */
[----:B------:R-:W-:Y:S02]  /*20b0*/  FMUL.FTZ R20, R116, R8 ;  /* 0x0000000874147220 */ /* 0x000fe40000410000 */
[----:B------:R-:W1:Y:S01]  /*20c0*/  @P1 LDC.64 R8, c[0x0][0x230] ;  /* 0x00008c00ff081b82 */ /* 0x000e620000000a00 */
[----:B----4-:R-:W-:Y:S01]  /*20d0*/  FMUL.FTZ R24, R18, R12 ;  /* 0x0000000c12187220 */ /* 0x010fe20000410000 */
        /* <DEDUP_REMOVED lines=18> */
[----:B--2---:R-:W2:Y:S01]  /*2200*/  LDG.E.128 R4, desc[UR4][R6.64] ;  /* 0x0000000406047981 */ /* 0x004ea2000c1e1d00 */
        /* <DEDUP_REMOVED lines=11> */
[----:B-1----:R-:W1:Y:S04]  /*22c0*/  @P1 LDC.64 R8, c[0x0][0x230] ;  /* 0x00008c00ff081b82 */ /* 0x002e680000000a00 */
[----:B-1----:R-:W-:-:S04]  /*22d0*/  @P1 IMAD.WIDE.U32 R8, R248, 0x20, R8 ;  /* 0x00000020f8081825 */ /* 0x002fc800078e0008 */
[--C-:B--2---:R-:W-:Y:S02]  /*22e0*/  HADD2.F32 R10, -RZ, R6.reuse.H0_H0 ;  /* 0x20000006ff0a7230 */ /* 0x104fe40000004100 */
[----:B------:R-:W-:Y:S02]  /*22f0*/  HADD2.F32 R6, -RZ, R6.H1_H1 ;  /* 0x30000006ff067230 */ /* 0x000fe40000004100 */
[--C-:B------:R-:W-:Y:S02]  /*2300*/  HADD2.F32 R14, -RZ, R4.reuse.H0_H0 ;  /* 0x20000004ff0e7230 */ /* 0x100fe40000004100 */
        /* <DEDUP_REMOVED lines=35> */
[----:B------:R-:W-:Y:S01]  /*2540*/  @P1 MOV R82, R66 ;  /* 0x0000004200521202 */ /* 0x000fe20000000f00 */
[----:B-1----:R-:W2:Y:S01]  /*2550*/  LDG.E.128 R4, desc[UR4][R6.64] ;  /* 0x0000000406047981 */ /* 0x002ea2000c1e1d00 */
[----:B------:R-:W-:Y:S02]  /*2560*/  @P1 MOV R83, R67 ;  /* 0x0000004300531202 */ /* 0x000fe40000000f00 */
[----:B------:R-:W-:Y:S01]  /*2570*/  @P1 MOV R76, R60 ;  /* 0x0000003c004c1202 */ /* 0x000fe20000000f00 */
[----:B------:R-:W3:Y:S01]  /*2580*/  @P1 LDG.E.128 R64, desc[UR4][R8.64] ;  /* 0x0000000408401981 */ /* 0x000ee2000c1e1d00 */
[----:B------:R-:W-:Y:S02]  /*2590*/  @P1 MOV R77, R61 ;  /* 0x0000003d004d1202 */ /* 0x000fe40000000f00 */
[----:B------:R-:W-:-:S02]  /*25a0*/  @P1 MOV R78, R62 ;  /* 0x0000003e004e1202 */ /* 0x000fc40000000f00 */
[----:B------:R-:W-:Y:S02]  /*25b0*/  @P1 MOV R79, R63 ;  /* 0x0000003f004f1202 */ /* 0x000fe40000000f00 */
[----:B------:R2:W4:Y:S02]  /*25c0*/  @P1 LDG.E.128 R60, desc[UR4][R8.64+0x10] ;  /* 0x00001004083c1981 */ /* 0x000524000c1e1d00 */
[--C-:B--2---:R-:W-:Y:S02]  /*25d0*/  HADD2.F32 R8, -RZ, R4.reuse.H0_H0 ;  /* 0x20000004ff087230 */ /* 0x104fe40000004100 */
[----:B------:R-:W-:Y:S02]  /*25e0*/  HADD2.F32 R9, -RZ, R4.H1_H1 ;  /* 0x30000004ff097230 */ /* 0x000fe40000004100 */
[--C-:B------:R-:W-:Y:S02]  /*25f0*/  HADD2.F32 R10, -RZ, R5.reuse.H0_H0 ;  /* 0x20000005ff0a7230 */ /* 0x100fe40000004100 */
[----:B------:R-:W-:-:S02]  /*2600*/  HADD2.F32 R232, -RZ, R5.H1_H1 ;  /* 0x30000005ffe87230 */ /* 0x000fc40000004100 */
[--C-:B------:R-:W-:Y:S02]  /*2610*/  HADD2.F32 R2, -RZ, R7.reuse.H0_H0 ;  /* 0x20000007ff027230 */ /* 0x100fe40000004100 */
[--C-:B------:R-:W-:Y:S02]  /*2620*/  HADD2.F32 R4, -RZ, R6.reuse.H0_H0 ;  /* 0x20000006ff047230 */ /* 0x100fe40000004100 */
        /* <DEDUP_REMOVED lines=27> */
[----:B------:R-:W-:-:S04]  /*27e0*/  IADD3 R2, R3, 0x100, RZ ;  /* 0x0000010003027810 */ /* 0x000fc80007ffe0ff */
[----:B------:R-:W-:Y:S04]  /*27f0*/  STG.E.128 desc[UR4][R232.64], R8 ;  /* 0x00000008e8007986 */ /* 0x000fe8000c101d04 */
[----:B------:R1:W-:Y:S01]  /*2800*/  STG.E.128 desc[UR4][R232.64+0x10], R4 ;  /* 0x00001004e8007986 */ /* 0x0003e2000c101d04 */
[----:B0-----:R-:W-:-:S04]  /*2810*/  @P1 IMAD.WIDE.U32 R236, R2, 0x20, R236 ;  /* 0x0000002002ec1825 */ /* 0x001fc800078e00ec */
[----:B-1----:R-:W-:-:S06]  /*2820*/  IMAD.WIDE.U32 R232, R2, 0x10, R120 ;  /* 0x0000001002e87825 */ /* 0x002fcc00078e0078 */
        /* <DEDUP_REMOVED lines=15> */
[----:B------:R-:W-:Y:S02]  /*2920*/  HADD2.F32 R241, -RZ, R233.H1_H1 ;  /* 0x300000e9fff17230 */ /* 0x000fe40000004100 */
        /* <DEDUP_REMOVED lines=28> */
[----:B------:R-:W-:-:S02]  /*2af0*/  IMAD.WIDE.U32 R240, R2, 0x20, R244 ;  /* 0x0000002002f07825 */ /* 0x000fc400078e00f4 */
[----:B------:R-:W0:Y:S03]  /*2b00*/  @P1 LDC.64 R244, c[0x0][0x230] ;  /* 0x00008c00fff41b82 */ /* 0x000e260000000a00 */
        /* <DEDUP_REMOVED lines=8> */
[----:B------:R-:W-:-:S06]  /*2b90*/  @P1 MOV R79, R63 ;  /* 0x0000003f004f1202 */ /* 0x000fcc0000000f00 */
[----:B------:R-:W3:Y:S01]  /*2ba0*/  @P1 LDG.E.128 R76, desc[UR4][R244.64+0x10] ;  /* 0x00001004f44c1981 */ /* 0x000ee2000c1e1d00 */
[----:B------:R-:W-:Y:S02]  /*2bb0*/  @P1 MOV R80, R64 ;  /* 0x0000004000501202 */ /* 0x000fe40000000f00 */
[----:B------:R-:W-:Y:S02]  /*2bc0*/  @P1 MOV R81, R65 ;  /* 0x0000004100511202 */ /* 0x000fe40000000f00 */
[----:B------:R-:W-:Y:S02]  /*2bd0*/  @P1 MOV R82, R66 ;  /* 0x0000004200521202 */ /* 0x000fe40000000f00 */
[----:B------:R-:W-:-:S06]  /*2be0*/  @P1 MOV R83, R67 ;  /* 0x0000004300531202 */ /* 0x000fcc0000000f00 */
[----:B------:R0:W4:Y:S01]  /*2bf0*/  @P1 LDG.E.128 R80, desc[UR4][R244.64] ;  /* 0x00000004f4501981 */ /* 0x000122000c1e1d00 */
[--C-:B--2---:R-:W-:Y:S02]  /*2c00*/  HADD2.F32 R120, -RZ, R240.reuse.H0_H0 ;  /* 0x200000f0ff787230 */ /* 0x104fe40000004100 */
[----:B------:R-:W-:-:S03]  /*2c10*/  HADD2.F32 R247, -RZ, R240.H1_H1 ;  /* 0x300000f0fff77230 */ /* 0x000fc60000004100 */
[----:B------:R-:W-:Y:S01]  /*2c20*/  MOV R240, R120 ;  /* 0x0000007800f07202 */ /* 0x000fe20000000f00 */
[----:B------:R-:W-:Y:S02]  /*2c30*/  HADD2.F32 R120, -RZ, R241.H0_H0 ;  /* 0x200000f1ff787230 */ /* 0x000fe40000004100 */
[--C-:B0-----:R-:W-:Y:S02]  /*2c40*/  HADD2.F32 R245, -RZ, R243.reuse.H0_H0 ;  /* 0x200000f3fff57230 */ /* 0x101fe40000004100 */
[----:B------:R-:W-:Y:S02]  /*2c50*/  HADD2.F32 R244, -RZ, R243.H1_H1 ;  /* 0x300000f3fff47230 */ /* 0x000fe40000004100 */
[----:B------:R-:W-:Y:S01]  /*2c60*/  HADD2.F32 R243, -RZ, R241.H1_H1 ;  /* 0x300000f1fff37230 */ /* 0x000fe20000004100 */
[----:B------:R-:W-:Y:S01]  /*2c70*/  MOV R241, R120 ;  /* 0x0000007800f17202 */ /* 0x000fe20000000f00 */
[--C-:B------:R-:W-:Y:S02]  /*2c80*/  HADD2.F32 R120, -RZ, R242.reuse.H0_H0 ;  /* 0x200000f2ff787230 */ /* 0x100fe40000004100 */
[----:B------:R-:W-:Y:S01]  /*2c90*/  HADD2.F32 R121, -RZ, R242.H1_H1 ;  /* 0x300000f2ff797230 */ /* 0x000fe20000004100 */
[----:B------:R-:W-:Y:S01]  /*2ca0*/  MOV R242, R243 ;  /* 0x000000f300f27202 */ /* 0x000fe20000000f00 */
[----:B------:R-:W-:-:S03]  /*2cb0*/  FMUL.FTZ R243, R245, R246 ;  /* 0x000000f6f5f37220 */ /* 0x000fc60000410000 */
[----:B------:R-:W-:Y:S01]  /*2cc0*/  MOV R245, R242 ;  /* 0x000000f200f57202 */ /* 0x000fe20000000f00 */
[-C--:B------:R-:W-:Y:S01]  /*2cd0*/  FMUL.FTZ R242, R244, R246.reuse ;  /* 0x000000f6f4f27220 */ /* 0x080fe20000410000 */
[----:B------:R-:W-:Y:S01]  /*2ce0*/  MOV R244, R241 ;  /* 0x000000f100f47202 */ /* 0x000fe20000000f00 */
[-C--:B------:R-:W-:Y:S01]  /*2cf0*/  FMUL.FTZ R241, R247, R246.reuse ;  /* 0x000000f6f7f17220 */ /* 0x080fe20000410000 */
[-C--:B------:R-:W-:Y:S01]  /*2d00*/  FMUL.FTZ R247, R121, R246.reuse ;  /* 0x000000f679f77220 */ /* 0x080fe20000410000 */
[-C--:B------:R-:W-:Y:S01]  /*2d10*/  FMUL.FTZ R240, R240, R246.reuse ;  /* 0x000000f6f0f07220 */ /* 0x080fe20000410000 */
[-C--:B------:R-:W-:Y:S01]  /*2d20*/  FMUL.FTZ R245, R245, R246.reuse ;  /* 0x000000f6f5f57220 */ /* 0x080fe20000410000 */
[-C--:B------:R-:W-:Y:S01]  /*2d30*/  FMUL.FTZ R244, R244, R246.reuse ;  /* 0x000000f6f4f47220 */ /* 0x080fe20000410000 */
[----:B------:R-:W-:Y:S01]  /*2d40*/  FMUL.FTZ R120, R120, R246 ;  /* 0x000000f678787220 */ /* 0x000fe20000410000 */
[----:B------:R-:W-:Y:S01]  /*2d50*/  FMUL.FTZ R246, R86, R243 ;  /* 0x000000f356f67220 */ /* 0x000fe20000410000 */
[----:B---3--:R-:W-:-:S02]  /*2d60*/  @P1 MOV R62, R78 ;  /* 0x0000004e003e1202 */ /* 0x008fc40000000f00 */
[----:B------:R-:W-:Y:S02]  /*2d70*/  @P1 MOV R63, R79 ;  /* 0x0000004f003f1202 */ /* 0x000fe40000000f00 */
[----:B----4-:R-:W-:Y:S02]  /*2d80*/  @P1 MOV R64, R80 ;  /* 0x0000005000401202 */ /* 0x010fe40000000f00 */
[----:B------:R-:W-:Y:S02]  /*2d90*/  @P1 MOV R60, R76 ;  /* 0x0000004c003c1202 */ /* 0x000fe40000000f00 */
[----:B------:R-:W-:Y:S01]  /*2da0*/  @P1 MOV R61, R77 ;  /* 0x0000004d003d1202 */ /* 0x000fe20000000f00 */
[----:B------:R-:W-:Y:S01]  /*2db0*/  FMUL.FTZ R241, R89, R241 ;  /* 0x000000f159f17220 */ /* 0x000fe20000410000 */
[----:B------:R-:W-:Y:S01]  /*2dc0*/  MOV R243, R247 ;  /* 0x000000f700f37202 */ /* 0x000fe20000000f00 */
[----:B------:R-:W-:Y:S01]  /*2dd0*/  FMUL.FTZ R247, R87, R242 ;  /* 0x000000f257f77220 */ /* 0x000fe20000410000 */
[----:B------:R-:W-:Y:S01]  /*2de0*/  @P2 FADD.FTZ R246, R246, R62 ;  /* 0x0000003ef6f62221 */ /* 0x000fe20000010000 */
[----:B------:R-:W-:Y:S01]  /*2df0*/  @P1 MOV R65, R81 ;  /* 0x0000005100411202 */ /* 0x000fe20000000f00 */
[----:B------:R0:W5:Y:S01]  /*2e00*/  LDL.LU R121, [R1+0x184] ;  /* 0x0001840001797983 */ /* 0x0001620000300800 */
[----:B------:R-:W-:-:S02]  /*2e10*/  @P2 FADD.FTZ R247, R247, R63 ;  /* 0x0000003ff7f72221 */ /* 0x000fc40000010000 */
[----:B------:R-:W1:Y:S01]  /*2e20*/  LDC.64 R62, c[0x0][0x238] ;  /* 0x00008e00ff3e7b82 */ /* 0x000e620000000a00 */
[----:B------:R-:W-:-:S04]  /*2e30*/  FMUL.FTZ R240, R88, R240 ;  /* 0x000000f058f07220 */ /* 0x000fc80000410000 */
        /* <DEDUP_REMOVED lines=13> */
[----:B------:R0:W5:Y:S01]  /*2f10*/  LDL.LU R120, [R1+0x180] ;  /* 0x0001800001787983 */ /* 0x0001620000300800 */
        /* <DEDUP_REMOVED lines=269> */
.L_x_51074:
        /* <DEDUP_REMOVED lines=25> */
[----:B------:R-:W-:Y:S01]  /*4180*/  F2FP.F16.F32.PACK_AB R63, R61, R60 ;  /* 0x0000003c3d3f723e */ /* 0x000fe200000000ff */
        /* <DEDUP_REMOVED lines=24> */
[----:B------:R-:W-:Y:S01]  /*4310*/  F2FP.F16.F32.PACK_AB R61, R66, R68 ;  /* 0x00000044423d723e */ /* 0x000fe200000000ff */
[----:B------:R-:W3:Y:S01]  /*4320*/  LDL R75, [R1+0x124] ;  /* 0x00012400014b7983 */ /* 0x000ee20000100800 */
[----:B------:R-:W-:Y:S02]  /*4330*/  LEA R66, P1, R3, UR12, 0x4 ;  /* 0x0000000c03427c11 */ /* 0x000fe4000f8220ff */
[----:B------:R-:W-:Y:S01]  /*4340*/  F2FP.F16.F32.PACK_AB R62, R67, R62 ;  /* 0x0000003e433e723e */ /* 0x000fe200000000ff */
[----:B------:R-:W3:Y:S01]  /*4350*/  LDL.LU R70, [R1+0x8] ;  /* 0x0000080001467983 */ /* 0x000ee20000300800 */
[----:B------:R-:W-:Y:S02]  /*4360*/  F2FP.F16.F32.PACK_AB R60, R69, R60 ;  /* 0x0000003c453c723e */ /* 0x000fe400000000ff */
        /* <DEDUP_REMOVED lines=44> */
[----:B------:R-:W-:Y:S01]  /*4630*/  F2FP.F16.F32.PACK_AB R55, R55, R3 ;  /* 0x000000033737723e */ /* 0x000fe200000000ff */
[----:B------:R-:W-:Y:S01]  /*4640*/  FADD.FTZ R3, R56, -R64 ;  /* 0x8000004038037221 */ /* 0x000fe20000010000 */
[----:B------:R-:W-:-:S03]  /*4650*/  FFMA.FTZ R53, R75, R53, R217 ;  /* 0x000000354b357223 */ /* 0x000fc600000100d9 */
[----:B------:R-:W-:Y:S01]  /*4660*/  FMUL.FTZ R3, R65, R3 ;  /* 0x0000000341037220 */ /* 0x000fe20000410000 */
[----:B------:R-:W-:Y:S01]  /*4670*/  FFMA.FTZ R56, R71, R54, R221 ;  /* 0x0000003647387223 */ /* 0x000fe200000100dd */
[----:B------:R-:W-:-:S05]  /*4680*/  FFMA.FTZ R52, R68, R52, R216 ;  /* 0x0000003444347223 */ /* 0x000fca00000100d8 */
[----:B------:R-:W-:Y:S01]  /*4690*/  F2FP.F16.F32.PACK_AB R54, R53, R52 ;  /* 0x000000343536723e */ /* 0x000fe200000000ff */
[----:B------:R-:W-:-:S05]  /*46a0*/  FFMA.FTZ R58, R69, R58, R222 ;  /* 0x0000003a453a7223 */ /* 0x000fca00000100de */
[----:B------:R-:W-:Y:S01]  /*46b0*/  F2FP.F16.F32.PACK_AB R53, R59, R58 ;  /* 0x0000003a3b35723e */ /* 0x000fe200000000ff */
[----:B------:R-:W-:-:S05]  /*46c0*/  FFMA.FTZ R3, R67, R3, R220 ;  /* 0x0000000343037223 */ /* 0x000fca00000100dc */
[----:B------:R-:W-:Y:S01]  /*46d0*/  F2FP.F16.F32.PACK_AB R52, R56, R3 ;  /* 0x000000033834723e */ /* 0x000fe200000000ff */
        /* <DEDUP_REMOVED lines=86> */
[----:B------:R-:W-:Y:S01]  /*4c40*/  F2FP.F16.F32.PACK_AB R6, R8, R6 ;  /* 0x000000060806723e */ /* 0x000fe200000000ff */
        /* <DEDUP_REMOVED lines=50> */
[----:B------:R-:W-:Y:S01]  /*4f70*/  F2FP.F16.F32.PACK_AB R7, R4, R7 ;  /* 0x000000070407723e */ /* 0x000fe200000000ff */
        /* <DEDUP_REMOVED lines=11> */
[----:B------:R-:W-:Y:S01]  /*5030*/  F2FP.F16.F32.PACK_AB R4, R8, R4 ;  /* 0x000000040804723e */ /* 0x000fe200000000ff */
        /* <DEDUP_REMOVED lines=11> */
[----:B------:R-:W-:Y:S01]  /*50f0*/  F2FP.F16.F32.PACK_AB R5, R9, R5 ;  /* 0x000000050905723e */ /* 0x000fe200000000ff */
[----:B------:R-:W-:Y:S01]  /*5100*/  FFMA.FTZ R9, R26, R51, R206 ;  /* 0x000000331a097223 */ /* 0x000fe200000100ce */
[----:B------:R-:W-:Y:S01]  /*5110*/  FFMA.FTZ R26, R247, R52, R207 ;  /* 0x00000034f71a7223 */ /* 0x000fe200000100cf */
[----:B------:R-:W-:-:S02]  /*5120*/  F2FP.F16.F32.PACK_AB R11, R24, R11 ;  /* 0x0000000b180b723e */ /* 0x000fc400000000ff */
[----:B------:R-:W-:Y:S02]  /*5130*/  F2FP.F16.F32.PACK_AB R10, R25, R10 ;  /* 0x0000000a190a723e */ /* 0x000fe400000000ff */
[----:B------:R-:W-:Y:S01]  /*5140*/  F2FP.F16.F32.PACK_AB R9, R26, R9 ;  /* 0x000000091a09723e */ /* 0x000fe200000000ff */
[----:B----4-:R-:W-:Y:S01]  /*5150*/  FFMA.FTZ R26, R245, R50, R205 ;  /* 0x00000032f51a7223 */ /* 0x010fe200000100cd */
[----:B------:R-:W-:Y:S01]  /*5160*/  FFMA.FTZ R24, R244, R49, R196 ;  /* 0x00000031f4187223 */ /* 0x000fe200000100c4 */
[----:B------:R-:W-:-:S03]  /*5170*/  FFMA.FTZ R28, R242, R28, R192 ;  /* 0x0000001cf21c7223 */ /* 0x000fc600000100c0 */
[----:B------:R-:W-:Y:S01]  /*5180*/  F2FP.F16.F32.PACK_AB R8, R26, R8 ;  /* 0x000000081a08723e */ /* 0x000fe200000000ff */
[----:B------:R-:W-:Y:S01]  /*5190*/  FFMA.FTZ R15, R147, R15, R179 ;  /* 0x0000000f930f7223 */ /* 0x000fe200000100b3 */
[----:B------:R-:W-:Y:S01]  /*51a0*/  FFMA.FTZ R20, R137, R20, R169 ;  /* 0x0000001489147223 */ /* 0x000fe200000100a9 */
[----:B------:R-:W-:Y:S01]  /*51b0*/  FFMA.FTZ R16, R141, R16, R173 ;  /* 0x000000108d107223 */ /* 0x000fe200000100ad */
[----:B--2---:R-:W-:Y:S02]  /*51c0*/  FFMA.FTZ R29, R239, R29, R193 ;  /* 0x0000001def1d7223 */ /* 0x004fe400000100c1 */
[----:B------:R-:W0:Y:S01]  /*51d0*/  LDC.64 R238, c[0x0][0x2b8] ;  /* 0x0000ae00ffee7b82 */ /* 0x000e220000000a00 */
[----:B---3--:R-:W-:Y:S02]  /*51e0*/  FFMA.FTZ R31, R241, R31, R195 ;  /* 0x0000001ff11f7223 */ /* 0x008fe400000100c3 */
[----:B------:R-:W-:Y:S01]  /*51f0*/  F2FP.F16.F32.PACK_AB R26, R29, R28 ;  /* 0x0000001c1d1a723e */ /* 0x000fe200000000ff */
[----:B------:R-:W-:Y:S01]  /*5200*/  FFMA.FTZ R25, R243, R34, R198 ;  /* 0x00000022f3197223 */ /* 0x000fe200000100c6 */
[----:B------:R-:W-:Y:S01]  /*5210*/  FFMA.FTZ R3, R57, R3, R197 ;  /* 0x0000000339037223 */ /* 0x000fe200000100c5 */
[----:B------:R-:W-:-:S03]  /*5220*/  F2FP.F16.F32.PACK_AB R27, R31, R27 ;  /* 0x0000001b1f1b723e */ /* 0x000fc600000000ff */
[----:B------:R-:W-:Y:S02]  /*5230*/  F2FP.F16.F32.PACK_AB R25, R30, R25 ;  /* 0x000000191e19723e */ /* 0x000fe400000000ff */
[----:B------:R-:W-:Y:S01]  /*5240*/  F2FP.F16.F32.PACK_AB R24, R3, R24 ;  /* 0x000000180318723e */ /* 0x000fe200000000ff */
        /* <DEDUP_REMOVED lines=29> */
[----:B------:R-:W-:-:S02]  /*5420*/  F2FP.F16.F32.PACK_AB R9, R15, R9 ;  /* 0x000000090f09723e */ /* 0x000fc400000000ff */
[----:B------:R-:W-:Y:S02]  /*5430*/  F2FP.F16.F32.PACK_AB R8, R14, R8 ;  /* 0x000000080e08723e */ /* 0x000fe400000000ff */
[----:B------:R-:W-:Y:S01]  /*5440*/  F2FP.F16.F32.PACK_AB R15, R19, R13 ;  /* 0x0000000d130f723e */ /* 0x000fe200000000ff */
[----:B------:R-:W-:Y:S01]  /*5450*/  FFMA.FTZ R13, R142, R17, R174 ;  /* 0x000000118e0d7223 */ /* 0x000fe200000100ae */
[----:B------:R-:W-:Y:S01]  /*5460*/  F2FP.F16.F32.PACK_AB R14, R20, R12 ;  /* 0x0000000c140e723e */ /* 0x000fe200000000ff */
[----:B------:R-:W-:Y:S01]  /*5470*/  FFMA.FTZ R19, R143, R18, R175 ;  /* 0x000000128f137223 */ /* 0x000fe200000100af */
[----:B------:R-:W-:Y:S01]  /*5480*/  FFMA.FTZ R20, R130, R36, R162 ;  /* 0x0000002482147223 */ /* 0x000fe200000100a2 */
[----:B------:R-:W-:-:S03]  /*5490*/  FFMA.FTZ R21, R131, R41, R163 ;  /* 0x0000002983157223 */ /* 0x000fc600000100a3 */
[----:B------:R-:W-:Y:S02]  /*54a0*/  F2FP.F16.F32.PACK_AB R13, R19, R13 ;  /* 0x0000000d130d723e */ /* 0x000fe400000000ff */
[----:B------:R-:W-:Y:S02]  /*54b0*/  F2FP.F16.F32.PACK_AB R19, R21, R20 ;  /* 0x000000141513723e */ /* 0x000fe400000000ff */
[----:B------:R-:W0:Y:S01]  /*54c0*/  LDC.64 R20, c[0x0][0x210] ;  /* 0x00008400ff147b82 */ /* 0x000e220000000a00 */
        /* <DEDUP_REMOVED lines=20> */
[----:B------:R-:W-:-:S03]  /*5610*/  F2FP.F16.F32.PACK_AB R16, R24, R16 ;  /* 0x000000101810723e */ /* 0x000fc600000000ff */
[----:B------:R-:W-:Y:S01]  /*5620*/  IMAD.WIDE.U32 R30, R249, 0x10, R238 ;  /* 0x00000010f91e7825 */ /* 0x000fe200078e00ee */
[----:B------:R-:W-:-:S03]  /*5630*/  F2FP.F16.F32.PACK_AB R27, R25, R27 ;  /* 0x0000001b191b723e */ /* 0x000fc600000000ff */
[--C-:B------:R-:W-:Y:S01]  /*5640*/  IMAD.WIDE.U32 R34, R248, 0x10, R238.reuse ;  /* 0x00000010f8227825 */ /* 0x100fe200078e00ee */
[----:B------:R-:W-:Y:S01]  /*5650*/  F2FP.F16.F32.PACK_AB R26, R32, R26 ;  /* 0x0000001a201a723e */ /* 0x000fe200000000ff */
[----:B------:R1:W-:Y:S01]  /*5660*/  STG.E.128 desc[UR4][R28.64], R4 ;  /* 0x000000041c007986 */ /* 0x0003e2000c101d04 */
[----:B------:R-:W-:Y:S01]  /*5670*/  F2FP.F16.F32.PACK_AB R25, R33, R23 ;  /* 0x000000172119723e */ /* 0x000fe200000000ff */
[--C-:B------:R-:W-:Y:S01]  /*5680*/  IMAD.WIDE.U32 R2, R2, 0x10, R238.reuse ;  /* 0x0000001002027825 */ /* 0x100fe200078e00ee */
[----:B------:R-:W-:Y:S01]  /*5690*/  F2FP.F16.F32.PACK_AB R24, R36, R22 ;  /* 0x000000162418723e */ /* 0x000fe200000000ff */
        /* <DEDUP_REMOVED lines=9> */
.L_x_51061:
        /* <DEDUP_REMOVED lines=8> */
.L_x_51064:
[----:B------:R-:W-:Y:S05]  /*57b0*/  BSYNC B0 ;  /* 0x0000000000007941 */ /* 0x000fea0003800000 */
.L_x_51063:
        /* <DEDUP_REMOVED lines=9> */
.L_x_51065:
[----:B------:R-:W-:Y:S01]  /*5850*/  HFMA2.MMA R63, -RZ, RZ, 0, 2.384185791015625e-07 ;  /* 0x00000004ff3f7435 */ /* 0x000fe200000001ff */
[----:B------:R-:W-:Y:S01]  /*5860*/  FADD.FTZ R60, R60, R61 ;  /* 0x0000003d3c3c7221 */ /* 0x000fe20000010000 */
[----:B------:R-:W-:-:S04]  /*5870*/  MOV R61, 0xffffffff ;  /* 0xffffffff003d7802 */ /* 0x000fc80000000f00 */
[----:B------:R-:W-:-:S07]  /*5880*/  MOV R66, R60 ;  /* 0x0000003c00427202 */ /* 0x000fce0000000f00 */
[----:B------:R-:W-:Y:S05]  /*5890*/  WARPSYNC.COLLECTIVE R61, `(.L_x_51066) ;  /* 0x000000003d087348 */ /* 0x000fea0003c00000 */
[----:B------:R0:W1:Y:S02]  /*58a0*/  SHFL.BFLY P2, R61, R66, R63, R62 ;  /* 0x0c00003f423d7389 */ /* 0x000064000004003e */
[----:B01----:R-:W-:Y:S01]  /*58b0*/  ENDCOLLECTIVE ;  /* 0x000000000000791b */ /* 0x003fe20003800000 */
.L_x_51066:
[----:B------:R-:W-:Y:S01]  /*58c0*/  HFMA2.MMA R63, -RZ, RZ, 0, 4.76837158203125e-07 ;  /* 0x00000008ff3f7435 */ /* 0x000fe200000001ff */
[----:B------:R-:W-:Y:S01]  /*58d0*/  FADD.FTZ R60, R60, R61 ;  /* 0x0000003d3c3c7221 */ /* 0x000fe20000010000 */
[----:B------:R-:W-:-:S04]  /*58e0*/  MOV R61, 0xffffffff ;  /* 0xffffffff003d7802 */ /* 0x000fc80000000f00 */
[----:B------:R-:W-:-:S07]  /*58f0*/  MOV R66, R60 ;  /* 0x0000003c00427202 */ /* 0x000fce0000000f00 */
[----:B------:R-:W-:Y:S05]  /*5900*/  WARPSYNC.COLLECTIVE R61, `(.L_x_51067) ;  /* 0x000000003d087348 */ /* 0x000fea0003c00000 */
[----:B------:R0:W1:Y:S02]  /*5910*/  SHFL.BFLY P2, R61, R66, R63, R62 ;  /* 0x0c00003f423d7389 */ /* 0x000064000004003e */
[----:B01----:R-:W-:Y:S01]  /*5920*/  ENDCOLLECTIVE ;  /* 0x000000000000791b */ /* 0x003fe20003800000 */
.L_x_51067:
[----:B------:R-:W-:Y:S01]  /*5930*/  HFMA2.MMA R63, -RZ, RZ, 0, 9.5367431640625e-07 ;  /* 0x00000010ff3f7435 */ /* 0x000fe200000001ff */
[----:B------:R-:W-:Y:S01]  /*5940*/  FADD.FTZ R60, R60, R61 ;  /* 0x0000003d3c3c7221 */ /* 0x000fe20000010000 */
[----:B------:R-:W-:-:S04]  /*5950*/  MOV R61, 0xffffffff ;  /* 0xffffffff003d7802 */ /* 0x000fc80000000f00 */
[----:B------:R-:W-:-:S07]  /*5960*/  MOV R66, R60 ;  /* 0x0000003c00427202 */ /* 0x000fce0000000f00 */
[----:B------:R-:W-:Y:S05]  /*5970*/  WARPSYNC.COLLECTIVE R61, `(.L_x_51068) ;  /* 0x000000003d087348 */ /* 0x000fea0003c00000 */
[----:B------:R0:W1:Y:S02]  /*5980*/  SHFL.BFLY P2, R61, R66, R63, R62 ;  /* 0x0c00003f423d7389 */ /* 0x000064000004003e */
[----:B01----:R-:W-:Y:S01]  /*5990*/  ENDCOLLECTIVE ;  /* 0x000000000000791b */ /* 0x003fe20003800000 */
.L_x_51068:
        /* <DEDUP_REMOVED lines=169> */
.L_x_51069:
[----:B------:R-:W-:Y:S01]  /*6430*/  HFMA2.MMA R63, -RZ, RZ, 0, 1.1920928955078125e-07 ;  /* 0x00000002ff3f7435 */ /* 0x000fe200000001ff */
[----:B------:R-:W-:Y:S01]  /*6440*/  FADD.FTZ R64, R64, R61 ;  /* 0x0000003d40407221 */ /* 0x000fe20000010000 */
[----:B------:R-:W-:-:S04]  /*6450*/  MOV R61, 0xffffffff ;  /* 0xffffffff003d7802 */ /* 0x000fc80000000f00 */
[----:B------:R-:W-:-:S07]  /*6460*/  MOV R66, R64 ;  /* 0x0000004000427202 */ /* 0x000fce0000000f00 */
[----:B------:R-:W-:Y:S05]  /*6470*/  WARPSYNC.COLLECTIVE R61, `(.L_x_51070) ;  /* 0x000000003d087348 */ /* 0x000fea0003c00000 */
[----:B------:R0:W1:Y:S02]  /*6480*/  SHFL.BFLY P2, R61, R66, R63, R62 ;  /* 0x0c00003f423d7389 */ /* 0x000064000004003e */
[----:B01----:R-:W-:Y:S01]  /*6490*/  ENDCOLLECTIVE ;  /* 0x000000000000791b */ /* 0x003fe20003800000 */
.L_x_51070:
[----:B------:R-:W-:Y:S01]  /*64a0*/  HFMA2.MMA R63, -RZ, RZ, 0, 2.384185791015625e-07 ;  /* 0x00000004ff3f7435 */ /* 0x000fe200000001ff */
[----:B------:R-:W-:Y:S01]  /*64b0*/  FADD.FTZ R64, R64, R61 ;  /* 0x0000003d40407221 */ /* 0x000fe20000010000 */
[----:B------:R-:W-:-:S04]  /*64c0*/  MOV R61, 0xffffffff ;  /* 0xffffffff003d7802 */ /* 0x000fc80000000f00 */
[----:B------:R-:W-:-:S07]  /*64d0*/  MOV R66, R64 ;  /* 0x0000004000427202 */ /* 0x000fce0000000f00 */
[----:B------:R-:W-:Y:S05]  /*64e0*/  WARPSYNC.COLLECTIVE R61, `(.L_x_51071) ;  /* 0x000000003d087348 */ /* 0x000fea0003c00000 */
[----:B------:R0:W1:Y:S02]  /*64f0*/  SHFL.BFLY P2, R61, R66, R63, R62 ;  /* 0x0c00003f423d7389 */ /* 0x000064000004003e */
[----:B01----:R-:W-:Y:S01]  /*6500*/  ENDCOLLECTIVE ;  /* 0x000000000000791b */ /* 0x003fe20003800000 */
.L_x_51071:
[----:B------:R-:W-:Y:S01]  /*6510*/  HFMA2.MMA R63, -RZ, RZ, 0, 4.76837158203125e-07 ;  /* 0x00000008ff3f7435 */ /* 0x000fe200000001ff */
[----:B------:R-:W-:Y:S01]  /*6520*/  FADD.FTZ R64, R64, R61 ;  /* 0x0000003d40407221 */ /* 0x000fe20000010000 */
[----:B------:R-:W-:-:S04]  /*6530*/  MOV R61, 0xffffffff ;  /* 0xffffffff003d7802 */ /* 0x000fc80000000f00 */
[----:B------:R-:W-:-:S07]  /*6540*/  MOV R66, R64 ;  /* 0x0000004000427202 */ /* 0x000fce0000000f00 */
[----:B------:R-:W-:Y:S05]  /*6550*/  WARPSYNC.COLLECTIVE R61, `(.L_x_51072) ;  /* 0x000000003d087348 */ /* 0x000fea0003c00000 */
[----:B------:R0:W1:Y:S02]  /*6560*/  SHFL.BFLY P2, R61, R66, R63, R62 ;  /* 0x0c00003f423d7389 */ /* 0x000064000004003e */
[----:B01----:R-:W-:Y:S01]  /*6570*/  ENDCOLLECTIVE ;  /* 0x000000000000791b */ /* 0x003fe20003800000 */
.L_x_51072:
[----:B------:R-:W-:Y:S01]  /*6580*/  HFMA2.MMA R63, -RZ, RZ, 0, 9.5367431640625e-07 ;  /* 0x00000010ff3f7435 */ /* 0x000fe200000001ff */
[----:B------:R-:W-:Y:S01]  /*6590*/  FADD.FTZ R64, R64, R61 ;  /* 0x0000003d40407221 */ /* 0x000fe20000010000 */
[----:B------:R-:W-:-:S04]  /*65a0*/  MOV R61, 0xffffffff ;  /* 0xffffffff003d7802 */ /* 0x000fc80000000f00 */
[----:B------:R-:W-:-:S07]  /*65b0*/  MOV R66, R64 ;  /* 0x0000004000427202 */ /* 0x000fce0000000f00 */
[----:B------:R-:W-:Y:S05]  /*65c0*/  WARPSYNC.COLLECTIVE R61, `(.L_x_51073) ;  /* 0x000000003d087348 */ /* 0x000fea0003c00000 */
[----:B------:R0:W1:Y:S02]  /*65d0*/  SHFL.BFLY P2, R61, R66, R63, R62 ;  /* 0x0c00003f423d7389 */ /* 0x000064000004003e */
[----:B01----:R-:W-:Y:S01]  /*65e0*/  ENDCOLLECTIVE ;  /* 0x000000000000791b */ /* 0x003fe20003800000 */
.L_x_51073:
[----:B------:R-:W-:Y:S05]  /*65f0*/  BRA `(.L_x_51074) ;  /* 0xffffffd8007c7947 */ /* 0x000fea000383ffff */
.L_x_51075:
        /* <DEDUP_REMOVED lines=16> */
.L_x_72397:


//--------------------- .text._ZN10layer_norm13ln_fwd_kernelINS_13Kernel_traitsIf6__halffS2_fjLj2560ELj1ELj4ELj1ELj16ENS_18Kernel_traits_baseILj2560EfS2_fS2_fjLj128EEEEELb0ELb1ELb1ELb0EEEvNS_9FwdParamsE --------------------------
	.section	.text._ZN10layer_norm13ln_fwd_kernelINS_13Kernel_traitsIf6__halffS2_fjLj2560ELj1ELj4ELj1ELj16ENS_18Kernel_traits_baseILj2560EfS2_fS2_fjLj128EEEEELb0ELb1ELb1ELb0EEEvNS_9FwdParamsE,"ax",@progbits
	.align	128
        .global         _ZN10layer_norm13ln_fwd_kernelINS_13Kernel_traitsIf6__halffS2_fjLj2560ELj1ELj4ELj1ELj16ENS_18Kernel_traits_baseILj2560EfS2_fS2_fjLj128EEEEELb0ELb1ELb1ELb0EEEvNS_9FwdParamsE
        .type           _ZN10layer_norm13ln_fwd_kernelINS_13Kernel_traitsIf6__halffS2_fjLj2560ELj1ELj4ELj1ELj16ENS_18Kernel_traits_baseILj2560EfS2_fS2_fjLj128EEEEELb0ELb1ELb1ELb0EEEvNS_9FwdParamsE,@function
        .size           _ZN10layer_norm13ln_fwd_kernelINS_13Kernel_traitsIf6__halffS2_fjLj2560ELj1ELj4ELj1ELj16ENS_18Kernel_traits_baseILj2560EfS2_fS2_fjLj128EEEEELb0ELb1ELb1ELb0EEEvNS_9FwdParamsE,(.L_x_72398 - _ZN10layer_norm13ln_fwd_kernelINS_13Kernel_traitsIf6__halffS2_fjLj2560ELj1ELj4ELj1ELj16ENS_18Kernel_traits_baseILj2560EfS2_fS2_fjLj128EEEEELb0ELb1ELb1ELb0EEEvNS_9FwdParamsE)
        .other          _ZN10layer_norm13ln_fwd_kernelINS_13Kernel_traitsIf6__halffS2_fjLj2560ELj1ELj4ELj1ELj16ENS_18Kernel_traits_baseILj2560EfS2_fS2_fjLj128EEEEELb0ELb1ELb1ELb0EEEvNS_9FwdParamsE,@"STO_CUDA_ENTRY STV_DEFAULT"
_ZN10layer_norm13ln_fwd_kernelINS_13Kernel_traitsIf6__halffS2_fjLj2560ELj1ELj4ELj1ELj16ENS_18Kernel_traits_baseILj2560EfS2_fS2_fjLj128EEEEELb0ELb1ELb1ELb0EEEvNS_9FwdParamsE:
.text._ZN10layer_norm13ln_fwd_kernelINS_13Kernel_traitsIf6__halffS2_fjLj2560ELj1ELj4ELj1ELj16ENS_18Kernel_traits_baseILj2560EfS2_fS2_fjLj128EEEEELb0ELb1ELb1ELb0EEEvNS_9FwdParamsE:
        /* <DEDUP_REMOVED lines=43> */
.L_x_51077:
[----:B------:R-:W-:Y:S05]  /*02b0*/  BSYNC B0 ;  /* 0x0000000000007941 */ /* 0x000fea0003800000 */
.L_x_51076:
        /* <DEDUP_REMOVED lines=30> */
.L_x_51079:
[----:B------:R-:W-:Y:S05]  /*04a0*/  BSYNC B0 ;  /* 0x0000000000007941 */ /* 0x000fea0003800000 */
.L_x_51078:
        /* <DEDUP_REMOVED lines=30> */
.L_x_51081:
[----:B------:R-:W-:Y:S05]  /*0690*/  BSYNC B0 ;  /* 0x0000000000007941 */ /* 0x000fea0003800000 */
.L_x_51080:
        /* <DEDUP_REMOVED lines=30> */
.L_x_51083:
[----:B------:R-:W-:Y:S05]  /*0880*/  BSYNC B0 ;  /* 0x0000000000007941 */ /* 0x000fea0003800000 */
.L_x_51082:
        /* <DEDUP_REMOVED lines=30> */
.L_x_51085:
[----:B------:R-:W-:Y:S05]  /*0a70*/  BSYNC B0 ;  /* 0x0000000000007941 */ /* 0x000fea0003800000 */
.L_x_51084:
        /* <DEDUP_REMOVED lines=30> */
.L_x_51087:
[----:B------:R-:W-:Y:S05]  /*0c60*/  BSYNC B0 ;  /* 0x0000000000007941 */ /* 0x000fea0003800000 */
.L_x_51086:
        /* <DEDUP_REMOVED lines=30> */
.L_x_51089:
[----:B------:R-:W-:Y:S05]  /*0e50*/  BSYNC B0 ;  /* 0x0000000000007941 */ /* 0x000fea0003800000 */
.L_x_51088:
        /* <DEDUP_REMOVED lines=30> */
.L_x_51091:
[----:B------:R-:W-:Y:S05]  /*1040*/  BSYNC B0 ;  /* 0x0000000000007941 */ /* 0x000fea0003800000 */
.L_x_51090:
        /* <DEDUP_REMOVED lines=30> */
.L_x_51093:
[----:B------:R-:W-:Y:S05]  /*1230*/  BSYNC B0 ;  /* 0x0000000000007941 */ /* 0x000fea0003800000 */
.L_x_51092:
        /* <DEDUP_REMOVED lines=33> */
.L_x_51095:
[----:B------:R-:W-:Y:S05]  /*1450*/  BSYNC B0 ;  /* 0x0000000000007941 */ /* 0x000fea0003800000 */
.L_x_51094:
        /* <DEDUP_REMOVED lines=10> */
.L_x_51297:
        /* <DEDUP_REMOVED lines=64> */
.L_x_51099:
[----:B------:R-:W-:Y:S05]  /*1900*/  BSYNC B1 ;  /* 0x0000000000017941 */ /* 0x000fea0003800000 */
.L_x_51098:
[----:B------:R-:W-:Y:S04]  /*1910*/  BSSY B1, `(.L_x_51100) ;  /* 0x0000007000017945 */ /* 0x000fe80003800000 */
[----:B------:R-:W-:Y:S05]  /*1920*/  @!P3 BRA `(.L_x_51101) ;  /* 0x000000000014b947 */ /* 0x000fea0003800000 */
[----:B0-----:R-:W2:Y:S01]  /*1930*/  LDL R228, [R1+0x144] ;  /* 0x0001440001e47983 */ /* 0x001ea20000100800 */
[----:B-----5:R-:W-:-:S05]  /*1940*/  HADD2.F32 R7, -RZ, R152.H1_H1 ;  /* 0x30000098ff077230 */ /* 0x020fca0000004100 */
[----:B------:R-:W-:-:S04]  /*1950*/  FMUL.FTZ R7, R7, UR6 ;  /* 0x0000000607077c20 */ /* 0x000fc80008410000 */
[----:B--2---:R-:W-:-:S04]  /*1960*/  FMUL.FTZ R141, R228, R7 ;  /* 0x00000007e48d7220 */ /* 0x004fc80000410000 */
[----:B------:R-:W-:-:S07]  /*1970*/  @P2 FADD.FTZ R141, R137, R141 ;  /* 0x0000008d898d2221 */ /* 0x000fce0000010000 */
.L_x_51101:
[----:B------:R-:W-:Y:S05]  /*1980*/  BSYNC B1 ;  /* 0x0000000000017941 */ /* 0x000fea0003800000 */
.L_x_51100:
[----:B------:R-:W-:Y:S04]  /*1990*/  BSSY B1, `(.L_x_51102) ;  /* 0x0000007000017945 */ /* 0x000fe80003800000 */
[----:B------:R-:W-:Y:S05]  /*19a0*/  @!P3 BRA `(.L_x_51103) ;  /* 0x000000000014b947 */ /* 0x000fea0003800000 */
[----:B0-----:R-:W2:Y:S01]  /*19b0*/  LDL R228, [R1+0x148] ;  /* 0x0001480001e47983 */ /* 0x001ea20000100800 */
[----:B-----5:R-:W-:-:S05]  /*19c0*/  HADD2.F32 R7, -RZ, R153.H0_H0 ;  /* 0x20000099ff077230 */ /* 0x020fca0000004100 */
[----:B------:R-:W-:-:S04]  /*19d0*/  FMUL.FTZ R7, R7, UR6 ;  /* 0x0000000607077c20 */ /* 0x000fc80008410000 */
[----:B--2---:R-:W-:-:S04]  /*19e0*/  FMUL.FTZ R142, R228, R7 ;  /* 0x00000007e48e7220 */ /* 0x004fc80000410000 */
[----:B------:R-:W-:-:S07]  /*19f0*/  @P2 FADD.FTZ R142, R138, R142 ;  /* 0x0000008e8a8e2221 */ /* 0x000fce0000010000 */
.L_x_51103:
[----:B------:R-:W-:Y:S05]  /*1a00*/  BSYNC B1 ;  /* 0x0000000000017941 */ /* 0x000fea0003800000 */
.L_x_51102:
[----:B------:R-:W-:Y:S04]  /*1a10*/  BSSY B1, `(.L_x_51104) ;  /* 0x0000007000017945 */ /* 0x000fe80003800000 */
[----:B------:R-:W-:Y:S05]  /*1a20*/  @!P3 BRA `(.L_x_51105) ;  /* 0x000000000014b947 */ /* 0x000fea0003800000 */
[----:B0-----:R-:W2:Y:S01]  /*1a30*/  LDL R228, [R1+0x14c] ;  /* 0x00014c0001e47983 */ /* 0x001ea20000100800 */
[----:B-----5:R-:W-:-:S05]  /*1a40*/  HADD2.F32 R7, -RZ, R153.H1_H1 ;  /* 0x30000099ff077230 */ /* 0x020fca0000004100 */
[----:B------:R-:W-:-:S04]  /*1a50*/  FMUL.FTZ R7, R7, UR6 ;  /* 0x0000000607077c20 */ /* 0x000fc80008410000 */
[----:B--2---:R-:W-:-:S04]  /*1a60*/  FMUL.FTZ R143, R228, R7 ;  /* 0x00000007e48f7220 */ /* 0x004fc80000410000 */
[----:B------:R-:W-:-:S07]  /*1a70*/  @P2 FADD.FTZ R143, R139, R143 ;  /* 0x0000008f8b8f2221 */ /* 0x000fce0000010000 */
.L_x_51105:
[----:B------:R-:W-:Y:S05]  /*1a80*/  BSYNC B1 ;  /* 0x0000000000017941 */ /* 0x000fea0003800000 */
.L_x_51104:
[----:B------:R-:W-:Y:S04]  /*1a90*/  BSSY B1, `(.L_x_51106) ;  /* 0x0000007000017945 */ /* 0x000fe80003800000 */
[----:B------:R-:W-:Y:S05]  /*1aa0*/  @!P3 BRA `(.L_x_51107) ;  /* 0x000000000014b947 */ /* 0x000fea0003800000 */
[----:B0-----:R-:W2:Y:S01]  /*1ab0*/  LDL R228, [R1+0x150] ;  /* 0x0001500001e47983 */ /* 0x001ea20000100800 */
[----:B-----5:R-:W-:-:S05]  /*1ac0*/  HADD2.F32 R7, -RZ, R154.H0_H0 ;  /* 0x2000009aff077230 */ /* 0x020fca0000004100 */
[----:B------:R-:W-:-:S04]  /*1ad0*/  FMUL.FTZ R7, R7, UR6 ;  /* 0x0000000607077c20 */ /* 0x000fc80008410000 */
[----:B--2---:R-:W-:-:S04]  /*1ae0*/  FMUL.FTZ R148, R228, R7 ;  /* 0x00000007e4947220 */ /* 0x004fc80000410000 */
[----:B------:R-:W-:-:S07]  /*1af0*/  @P2 FADD.FTZ R148, R144, R148 ;  /* 0x0000009490942221 */ /* 0x000fce0000010000 */
.L_x_51107:
[----:B------:R-:W-:Y:S05]  /*1b00*/  BSYNC B1 ;  /* 0x0000000000017941 */ /* 0x000fea0003800000 */
.L_x_51106:
[----:B------:R-:W-:Y:S04]  /*1b10*/  BSSY B1, `(.L_x_51108) ;  /* 0x0000007000017945 */ /* 0x000fe80003800000 */
[----:B------:R-:W-:Y:S05]  /*1b20*/  @!P3 BRA `(.L_x_51109) ;  /* 0x000000000014b947 */ /* 0x000fea0003800000 */
[----:B0-----:R-:W2:Y:S01]  /*1b30*/  LDL R228, [R1+0x154] ;  /* 0x0001540001e47983 */ /* 0x001ea20000100800 */
[----:B-----5:R-:W-:-:S05]  /*1b40*/  HADD2.F32 R7, -RZ, R154.H1_H1 ;  /* 0x3000009aff077230 */ /* 0x020fca0000004100 */
[----:B------:R-:W-:-:S04]  /*1b50*/  FMUL.FTZ R7, R7, UR6 ;  /* 0x0000000607077c20 */ /* 0x000fc80008410000 */
[----:B--2---:R-:W-:-:S04]  /*1b60*/  FMUL.FTZ R149, R228, R7 ;  /* 0x00000007e4957220 */ /* 0x004fc80000410000 */
[----:B------:R-:W-:-:S07]  /*1b70*/  @P2 FADD.FTZ R149, R145, R149 ;  /* 0x0000009591952221 */ /* 0x000fce0000010000 */
.L_x_51109:
[----:B------:R-:W-:Y:S05]  /*1b80*/  BSYNC B1 ;  /* 0x0000000000017941 */ /* 0x000fea0003800000 */
.L_x_51108:
[----:B------:R-:W-:Y:S04]  /*1b90*/  BSSY B1, `(.L_x_51110) ;  /* 0x0000007000017945 */ /* 0x000fe80003800000 */
[----:B------:R-:W-:Y:S05]  /*1ba0*/  @!P3 BRA `(.L_x_51111) ;  /* 0x000000000014b947 */ /* 0x000fea0003800000 */
[----:B0-----:R-:W2:Y:S01]  /*1bb0*/  LDL R228, [R1+0x158] ;  /* 0x0001580001e47983 */ /* 0x001ea20000100800 */
[----:B-----5:R-:W-:-:S05]  /*1bc0*/  HADD2.F32 R7, -RZ, R155.H0_H0 ;  /* 0x2000009bff077230 */ /* 0x020fca0000004100 */
[----:B------:R-:W-:-:S04]  /*1bd0*/  FMUL.FTZ R7, R7, UR6 ;  /* 0x0000000607077c20 */ /* 0x000fc80008410000 */
[----:B--2---:R-:W-:-:S04]  /*1be0*/  FMUL.FTZ R150, R228, R7 ;  /* 0x00000007e4967220 */ /* 0x004fc80000410000 */
[----:B------:R-:W-:-:S07]  /*1bf0*/  @P2 FADD.FTZ R150, R146, R150 ;  /* 0x0000009692962221 */ /* 0x000fce0000010000 */
.L_x_51111:
[----:B------:R-:W-:Y:S05]  /*1c00*/  BSYNC B1 ;  /* 0x0000000000017941 */ /* 0x000fea0003800000 */
.L_x_51110:
[----:B------:R-:W-:Y:S04]  /*1c10*/  BSSY B1, `(.L_x_51112) ;  /* 0x0000007000017945 */ /* 0x000fe80003800000 */
[----:B------:R-:W-:Y:S05]  /*1c20*/  @!P3 BRA `(.L_x_51113) ;  /* 0x000000000014b947 */ /* 0x000fea0003800000 */
[----:B0-----:R-:W2:Y:S01]  /*1c30*/  LDL R228, [R1+0x15c] ;  /* 0x00015c0001e47983 */ /* 0x001ea20000100800 */
[----:B-----5:R-:W-:-:S05]  /*1c40*/  HADD2.F32 R7, -RZ, R155.H1_H1 ;  /* 0x3000009bff077230 */ /* 0x020fca0000004100 */
[----:B------:R-:W-:-:S04]  /*1c50*/  FMUL.FTZ R7, R7, UR6 ;  /* 0x0000000607077c20 */ /* 0x000fc80008410000 */
[----:B--2---:R-:W-:-:S04]  /*1c60*/  FMUL.FTZ R151, R228, R7 ;  /* 0x00000007e4977220 */ /* 0x004fc80000410000 */
[----:B------:R-:W-:-:S07]  /*1c70*/  @P2 FADD.FTZ R151, R147, R151 ;  /* 0x0000009793972221 */ /* 0x000fce0000010000 */
.L_x_51113:
[----:B------:R-:W-:Y:S05]  /*1c80*/  BSYNC B1 ;  /* 0x0000000000017941 */ /* 0x000fea0003800000 */
.L_x_51112:
[----:B0-----:R-:W0:Y:S01]  /*1c90*/  LDC.64 R228, c[0x0][0x238] ;  /* 0x00008e00ffe47b82 */ /* 0x001e220000000a00 */
[----:B------:R-:W-:Y:S01]  /*1ca0*/  IADD3 R6, R6, 0x20, RZ ;  /* 0x0000002006067810 */ /* 0x000fe20007ffe0ff */
[C---:B0-----:R-:W-:Y:S01]  /*1cb0*/  IMAD.WIDE.U32 R228, R5.reuse, 0x20, R228 ;  /* 0x0000002005e47825 */ /* 0x041fe200078e00e4 */
[----:B------:R-:W-:-:S04]  /*1cc0*/  IADD3 R5, R5, 0x20, RZ ;  /* 0x0000002005057810 */ /* 0x000fc80007ffe0ff */
[----:B------:R0:W-:Y:S04]  /*1cd0*/  STG.E.128 desc[UR4][R228.64], R140 ;  /* 0x0000008ce4007986 */ /* 0x0001e8000c101d04 */
[----:B------:R0:W-:Y:S02]  /*1ce0*/  STG.E.128 desc[UR4][R228.64+0x10], R148 ;  /* 0x00001094e4007986 */ /* 0x0001e4000c101d04 */
.L_x_51097:
[----:B------:R-:W-:Y:S05]  /*1cf0*/  BSYNC B0 ;  /* 0x0000000000007941 */ /* 0x000fea0003800000 */
.L_x_51096:
        /* <DEDUP_REMOVED lines=45> */
.L_x_51117:
[----:B------:R-:W-:Y:S05]  /*1fd0*/  BSYNC B1 ;  /* 0x0000000000017941 */ /* 0x000fea0003800000 */
.L_x_51116:
[----:B------:R-:W-:Y:S04]  /*1fe0*/  BSSY B1, `(.L_x_51118) ;  /* 0x0000007000017945 */ /* 0x000fe80003800000 */
[----:B------:R-:W-:Y:S05]  /*1ff0*/  @!P3 BRA `(.L_x_51119) ;  /* 0x000000000014b947 */ /* 0x000fea0003800000 */
[----:B0-----:R-:W2:Y:S01]  /*2000*/  LDL R228, [R1+0x124] ;  /* 0x0001240001e47983 */ /* 0x001ea20000100800 */
[----:B-----5:R-:W-:-:S05]  /*2010*/  HADD2.F32 R7, -RZ, R152.H1_H1 ;  /* 0x30000098ff077230 */ /* 0x020fca0000004100 */
[----:B------:R-:W-:-:S04]  /*2020*/  FMUL.FTZ R7, R7, UR6 ;  /* 0x0000000607077c20 */ /* 0x000fc80008410000 */
[----:B--2---:R-:W-:-:S04]  /*2030*/  FMUL.FTZ R157, R228, R7 ;  /* 0x00000007e49d7220 */ /* 0x004fc80000410000 */
[----:B------:R-:W-:-:S07]  /*2040*/  @P2 FADD.FTZ R157, R137, R157 ;  /* 0x0000009d899d2221 */ /* 0x000fce0000010000 */
.L_x_51119:
[----:B------:R-:W-:Y:S05]  /*2050*/  BSYNC B1 ;  /* 0x0000000000017941 */ /* 0x000fea0003800000 */
.L_x_51118:
[----:B------:R-:W-:Y:S04]  /*2060*/  BSSY B1, `(.L_x_51120) ;  /* 0x0000007000017945 */ /* 0x000fe80003800000 */
[----:B------:R-:W-:Y:S05]  /*2070*/  @!P3 BRA `(.L_x_51121) ;  /* 0x000000000014b947 */ /* 0x000fea0003800000 */
[----:B0-----:R-:W2:Y:S01]  /*2080*/  LDL R228, [R1+0x128] ;  /* 0x0001280001e47983 */ /* 0x001ea20000100800 */
[----:B-----5:R-:W-:-:S05]  /*2090*/  HADD2.F32 R7, -RZ, R153.H0_H0 ;  /* 0x20000099ff077230 */ /* 0x020fca0000004100 */
[----:B------:R-:W-:-:S04]  /*20a0*/  FMUL.FTZ R7, R7, UR6 ;  /* 0x0000000607077c20 */ /* 0x000fc80008410000 */
[----:B--2---:R-:W-:-:S04]  /*20b0*/  FMUL.FTZ R158, R228, R7 ;  /* 0x00000007e49e7220 */ /* 0x004fc80000410000 */
[----:B------:R-:W-:-:S07]  /*20c0*/  @P2 FADD.FTZ R158, R138, R158 ;  /* 0x0000009e8a9e2221 */ /* 0x000fce0000010000 */
.L_x_51121:
[----:B------:R-:W-:Y:S05]  /*20d0*/  BSYNC B1 ;  /* 0x0000000000017941 */ /* 0x000fea0003800000 */
.L_x_51120:
[----:B------:R-:W-:Y:S04]  /*20e0*/  BSSY B1, `(.L_x_51122) ;  /* 0x0000007000017945 */ /* 0x000fe80003800000 */
[----:B------:R-:W-:Y:S05]  /*20f0*/  @!P3 BRA `(.L_x_51123) ;  /* 0x000000000014b947 */ /* 0x000fea0003800000 */
[----:B0-----:R-:W2:Y:S01]  /*2100*/  LDL R228, [R1+0x12c] ;  /* 0x00012c0001e47983 */ /* 0x001ea20000100800 */
[----:B-----5:R-:W-:-:S05]  /*2110*/  HADD2.F32 R7, -RZ, R153.H1_H1 ;  /* 0x30000099ff077230 */ /* 0x020fca0000004100 */
[----:B------:R-:W-:-:S04]  /*2120*/  FMUL.FTZ R7, R7, UR6 ;  /* 0x0000000607077c20 */ /* 0x000fc80008410000 */
[----:B--2---:R-:W-:-:S04]  /*2130*/  FMUL.FTZ R159, R228, R7 ;  /* 0x00000007e49f7220 */ /* 0x004fc80000410000 */
[----:B------:R-:W-:-:S07]  /*2140*/  @P2 FADD.FTZ R159, R139, R159 ;  /* 0x0000009f8b9f2221 */ /* 0x000fce0000010000 */
.L_x_51123:
[----:B------:R-:W-:Y:S05]  /*2150*/  BSYNC B1 ;  /* 0x0000000000017941 */ /* 0x000fea0003800000 */
.L_x_51122:
[----:B------:R-:W-:Y:S04]  /*2160*/  BSSY B1, `(.L_x_51124) ;  /* 0x0000007000017945 */ /* 0x000fe80003800000 */
[----:B------:R-:W-:Y:S05]  /*2170*/  @!P3 BRA `(.L_x_51125) ;  /* 0x000000000014b947 */ /* 0x000fea0003800000 */
[----:B0-----:R-:W2:Y:S01]  /*2180*/  LDL R228, [R1+0x130] ;  /* 0x0001300001e47983 */ /* 0x001ea20000100800 */
[----:B-----5:R-:W-:-:S05]  /*2190*/  HADD2.F32 R7, -RZ, R154.H0_H0 ;  /* 0x2000009aff077230 */ /* 0x020fca0000004100 */
[----:B------:R-:W-:-:S04]  /*21a0*/  FMUL.FTZ R7, R7, UR6 ;  /* 0x0000000607077c20 */ /* 0x000fc80008410000 */
[----:B--2---:R-:W-:-:S04]  /*21b0*/  FMUL.FTZ R160, R228, R7 ;  /* 0x00000007e4a07220 */ /* 0x004fc80000410000 */
[----:B------:R-:W-:-:S07]  /*21c0*/  @P2 FADD.FTZ R160, R144, R160 ;  /* 0x000000a090a02221 */ /* 0x000fce0000010000 */
.L_x_51125:
[----:B------:R-:W-:Y:S05]  /*21d0*/  BSYNC B1 ;  /* 0x0000000000017941 */ /* 0x000fea0003800000 */
.L_x_51124:
[----:B------:R-:W-:Y:S04]  /*21e0*/  BSSY B1, `(.L_x_51126) ;  /* 0x0000007000017945 */ /* 0x000fe80003800000 */
[----:B------:R-:W-:Y:S05]  /*21f0*/  @!P3 BRA `(.L_x_51127) ;  /* 0x000000000014b947 */ /* 0x000fea0003800000 */
[----:B0-----:R-:W2:Y:S01]  /*2200*/  LDL R228, [R1+0x134] ;  /* 0x0001340001e47983 */ /* 0x001ea20000100800 */
[----:B-----5:R-:W-:-:S05]  /*2210*/  HADD2.F32 R7, -RZ, R154.H1_H1 ;  /* 0x3000009aff077230 */ /* 0x020fca0000004100 */
[----:B------:R-:W-:-:S04]  /*2220*/  FMUL.FTZ R7, R7, UR6 ;  /* 0x0000000607077c20 */ /* 0x000fc80008410000 */
[----:B--2---:R-:W-:-:S04]  /*2230*/  FMUL.FTZ R161, R228, R7 ;  /* 0x00000007e4a17220 */ /* 0x004fc80000410000 */
[----:B------:R-:W-:-:S07]  /*2240*/  @P2 FADD.FTZ R161, R145, R161 ;  /* 0x000000a191a12221 */ /* 0x000fce0000010000 */
.L_x_51127:
[----:B------:R-:W-:Y:S05]  /*2250*/  BSYNC B1 ;  /* 0x0000000000017941 */ /* 0x000fea0003800000 */
.L_x_51126:
[----:B------:R-:W-:Y:S04]  /*2260*/  BSSY B1, `(.L_x_51128) ;  /* 0x0000007000017945 */ /* 0x000fe80003800000 */
[----:B------:R-:W-:Y:S05]  /*2270*/  @!P3 BRA `(.L_x_51129) ;  /* 0x000000000014b947 */ /* 0x000fea0003800000 */
[----:B0-----:R-:W2:Y:S01]  /*2280*/  LDL R228, [R1+0x138] ;  /* 0x0001380001e47983 */ /* 0x001ea20000100800 */
[----:B-----5:R-:W-:-:S05]  /*2290*/  HADD2.F32 R7, -RZ, R155.H0_H0 ;  /* 0x2000009bff077230 */ /* 0x020fca0000004100 */
[----:B------:R-:W-:-:S04]  /*22a0*/  FMUL.FTZ R7, R7, UR6 ;  /* 0x0000000607077c20 */ /* 0x000fc80008410000 */
[----:B--2---:R-:W-:-:S04]  /*22b0*/  FMUL.FTZ R162, R228, R7 ;  /* 0x00000007e4a27220 */ /* 0x004fc80000410000 */
[----:B------:R-:W-:-:S07]  /*22c0*/  @P2 FADD.FTZ R162, R146, R162 ;  /* 0x000000a292a22221 */ /* 0x000fce0000010000 */
.L_x_51129:
[----:B------:R-:W-:Y:S05]  /*22d0*/  BSYNC B1 ;  /* 0x0000000000017941 */ /* 0x000fea0003800000 */
.L_x_51128:
[----:B------:R-:W-:Y:S04]  /*22e0*/  BSSY B1, `(.L_x_51130) ;  /* 0x0000007000017945 */ /* 0x000fe80003800000 */
[----:B------:R-:W-:Y:S05]  /*22f0*/  @!P3 BRA `(.L_x_51131) ;  /* 0x000000000014b947 */ /* 0x000fea0003800000 */
[----:B0-----:R-:W2:Y:S01]  /*2300*/  LDL R228, [R1+0x13c] ;  /* 0x00013c0001e47983 */ /* 0x001ea20000100800 */
[----:B-----5:R-:W-:-:S05]  /*2310*/  HADD2.F32 R7, -RZ, R155.H1_H1 ;  /* 0x3000009bff077230 */ /* 0x020fca0000004100 */
[----:B------:R-:W-:-:S04]  /*2320*/  FMUL.FTZ R7, R7, UR6 ;  /* 0x0000000607077c20 */ /* 0x000fc80008410000 */
[----:B--2---:R-:W-:-:S04]  /*2330*/  FMUL.FTZ R163, R228, R7 ;  /* 0x00000007e4a37220 */ /* 0x004fc80000410000 */
[----:B------:R-:W-:-:S07]  /*2340*/  @P2 FADD.FTZ R163, R147, R163 ;  /* 0x000000a393a32221 */ /* 0x000fce0000010000 */
.L_x_51131:
[----:B------:R-:W-:Y:S05]  /*2350*/  BSYNC B1 ;  /* 0x0000000000017941 */ /* 0x000fea0003800000 */
.L_x_51130:
[----:B0-----:R-:W0:Y:S01]  /*2360*/  LDC.64 R228, c[0x0][0x238] ;  /* 0x00008e00ffe47b82 */ /* 0x001e220000000a00 */
[----:B------:R-:W-:Y:S01]  /*2370*/  IADD3 R6, R6, 0x20, RZ ;  /* 0x0000002006067810 */ /* 0x000fe20007ffe0ff */
[C---:B0-----:R-:W-:Y:S01]  /*2380*/  IMAD.WIDE.U32 R228, R5.reuse, 0x20, R228 ;  /* 0x0000002005e47825 */ /* 0x041fe200078e00e4 */
[----:B------:R-:W-:-:S04]  /*2390*/  IADD3 R5, R5, 0x20, RZ ;  /* 0x0000002005057810 */ /* 0x000fc80007ffe0ff */
[----:B------:R1:W-:Y:S04]  /*23a0*/  STG.E.128 desc[UR4][R228.64], R156 ;  /* 0x0000009ce4007986 */ /* 0x0003e8000c101d04 */
[----:B------:R1:W-:Y:S02]  /*23b0*/  STG.E.128 desc[UR4][R228.64+0x10], R160 ;  /* 0x000010a0e4007986 */ /* 0x0003e4000c101d04 */
.L_x_51115:
[----:B------:R-:W-:Y:S05]  /*23c0*/  BSYNC B0 ;  /* 0x0000000000007941 */ /* 0x000fea0003800000 */
.L_x_51114:
        /* <DEDUP_REMOVED lines=45> */
.L_x_51135:
[----:B------:R-:W-:Y:S05]  /*26a0*/  BSYNC B1 ;  /* 0x0000000000017941 */ /* 0x000fea0003800000 */
.L_x_51134:
[----:B------:R-:W-:Y:S04]  /*26b0*/  BSSY B1, `(.L_x_51136) ;  /* 0x0000007000017945 */ /* 0x000fe80003800000 */
[----:B------:R-:W-:Y:S05]  /*26c0*/  @!P3 BRA `(.L_x_51137) ;  /* 0x000000000014b947 */ /* 0x000fea0003800000 */
[----:B0-----:R-:W2:Y:S01]  /*26d0*/  LDL R228, [R1+0x104] ;  /* 0x0001040001e47983 */ /* 0x001ea20000100800 */
[----:B-----5:R-:W-:-:S05]  /*26e0*/  HADD2.F32 R7, -RZ, R152.H1_H1 ;  /* 0x30000098ff077230 */ /* 0x020fca0000004100 */
[----:B------:R-:W-:-:S04]  /*26f0*/  FMUL.FTZ R7, R7, UR6 ;  /* 0x0000000607077c20 */ /* 0x000fc80008410000 */
[----:B--2---:R-:W-:-:S04]  /*2700*/  FMUL.FTZ R165, R228, R7 ;  /* 0x00000007e4a57220 */ /* 0x004fc80000410000 */
[----:B------:R-:W-:-:S07]  /*2710*/  @P2 FADD.FTZ R165, R137, R165 ;  /* 0x000000a589a52221 */ /* 0x000fce0000010000 */
.L_x_51137:
[----:B------:R-:W-:Y:S05]  /*2720*/  BSYNC B1 ;  /* 0x0000000000017941 */ /* 0x000fea0003800000 */
.L_x_51136:
[----:B------:R-:W-:Y:S04]  /*2730*/  BSSY B1, `(.L_x_51138) ;  /* 0x0000007000017945 */ /* 0x000fe80003800000 */
[----:B------:R-:W-:Y:S05]  /*2740*/  @!P3 BRA `(.L_x_51139) ;  /* 0x000000000014b947 */ /* 0x000fea0003800000 */
[----:B0-----:R-:W2:Y:S01]  /*2750*/  LDL R228, [R1+0x108] ;  /* 0x0001080001e47983 */ /* 0x001ea20000100800 */
[----:B-----5:R-:W-:-:S05]  /*2760*/  HADD2.F32 R7, -RZ, R153.H0_H0 ;  /* 0x20000099ff077230 */ /* 0x020fca0000004100 */
[----:B------:R-:W-:-:S04]  /*2770*/  FMUL.FTZ R7, R7, UR6 ;  /* 0x0000000607077c20 */ /* 0x000fc80008410000 */
[----:B--2---:R-:W-:-:S04]  /*2780*/  FMUL.FTZ R166, R228, R7 ;  /* 0x00000007e4a67220 */ /* 0x004fc80000410000 */
[----:B------:R-:W-:-:S07]  /*2790*/  @P2 FADD.FTZ R166, R138, R166 ;  /* 0x000000a68aa62221 */ /* 0x000fce0000010000 */
.L_x_51139:
[----:B------:R-:W-:Y:S05]  /*27a0*/  BSYNC B1 ;  /* 0x0000000000017941 */ /* 0x000fea0003800000 */
.L_x_51138:
[----:B------:R-:W-:Y:S04]  /*27b0*/  BSSY B1, `(.L_x_51140) ;  /* 0x0000007000017945 */ /* 0x000fe80003800000 */
[----:B------:R-:W-:Y:S05]  /*27c0*/  @!P3 BRA `(.L_x_51141) ;  /* 0x000000000014b947 */ /* 0x000fea0003800000 */
[----:B0-----:R-:W2:Y:S01]  /*27d0*/  LDL R228, [R1+0x10c] ;  /* 0x00010c0001e47983 */ /* 0x001ea20000100800 */
[----:B-----5:R-:W-:-:S05]  /*27e0*/  HADD2.F32 R7, -RZ, R153.H1_H1 ;  /* 0x30000099ff077230 */ /* 0x020fca0000004100 */
[----:B------:R-:W-:-:S04]  /*27f0*/  FMUL.FTZ R7, R7, UR6 ;  /* 0x0000000607077c20 */ /* 0x000fc80008410000 */
[----:B--2---:R-:W-:-:S04]  /*2800*/  FMUL.FTZ R167, R228, R7 ;  /* 0x00000007e4a77220 */ /* 0x004fc80000410000 */
[----:B------:R-:W-:-:S07]  /*2810*/  @P2 FADD.FTZ R167, R139, R167 ;  /* 0x000000a78ba72221 */ /* 0x000fce0000010000 */
.L_x_51141:
[----:B------:R-:W-:Y:S05]  /*2820*/  BSYNC B1 ;  /* 0x0000000000017941 */ /* 0x000fea0003800000 */
.L_x_51140:
[----:B------:R-:W-:Y:S04]  /*2830*/  BSSY B1, `(.L_x_51142) ;  /* 0x0000007000017945 */ /* 0x000fe80003800000 */
[----:B------:R-:W-:Y:S05]  /*2840*/  @!P3 BRA `(.L_x_51143) ;  /* 0x000000000014b947 */ /* 0x000fea0003800000 */
[----:B0-----:R-:W2:Y:S01]  /*2850*/  LDL R228, [R1+0x110] ;  /* 0x0001100001e47983 */ /* 0x001ea20000100800 */
[----:B-----5:R-:W-:-:S05]  /*2860*/  HADD2.F32 R7, -RZ, R154.H0_H0 ;  /* 0x2000009aff077230 */ /* 0x020fca0000004100 */
[----:B------:R-:W-:-:S04]  /*2870*/  FMUL.FTZ R7, R7, UR6 ;  /* 0x0000000607077c20 */ /* 0x000fc80008410000 */
[----:B--2---:R-:W-:-:S04]  /*2880*/  FMUL.FTZ R168, R228, R7 ;  /* 0x00000007e4a87220 */ /* 0x004fc80000410000 */
[----:B------:R-:W-:-:S07]  /*2890*/  @P2 FADD.FTZ R168, R144, R168 ;  /* 0x000000a890a82221 */ /* 0x000fce0000010000 */
.L_x_51143:
[----:B------:R-:W-:Y:S05]  /*28a0*/  BSYNC B1 ;  /* 0x0000000000017941 */ /* 0x000fea0003800000 */
.L_x_51142:
[----:B------:R-:W-:Y:S04]  /*28b0*/  BSSY B1, `(.L_x_51144) ;  /* 0x0000007000017945 */ /* 0x000fe80003800000 */
[----:B------:R-:W-:Y:S05]  /*28c0*/  @!P3 BRA `(.L_x_51145) ;  /* 0x000000000014b947 */ /* 0x000fea0003800000 */
[----:B0-----:R-:W2:Y:S01]  /*28d0*/  LDL R228, [R1+0x114] ;  /* 0x0001140001e47983 */ /* 0x001ea20000100800 */
[----:B-----5:R-:W-:-:S05]  /*28e0*/  HADD2.F32 R7, -RZ, R154.H1_H1 ;  /* 0x3000009aff077230 */ /* 0x020fca0000004100 */
[----:B------:R-:W-:-:S04]  /*28f0*/  FMUL.FTZ R7, R7, UR6 ;  /* 0x0000000607077c20 */ /* 0x000fc80008410000 */
[----:B--2---:R-:W-:-:S04]  /*2900*/  FMUL.FTZ R169, R228, R7 ;  /* 0x00000007e4a97220 */ /* 0x004fc80000410000 */
[----:B------:R-:W-:-:S07]  /*2910*/  @P2 FADD.FTZ R169, R145, R169 ;  /* 0x000000a991a92221 */ /* 0x000fce0000010000 */
.L_x_51145:
[----:B------:R-:W-:Y:S05]  /*2920*/  BSYNC B1 ;  /* 0x0000000000017941 */ /* 0x000fea0003800000 */
.L_x_51144:
[----:B------:R-:W-:Y:S04]  /*2930*/  BSSY B1, `(.L_x_51146) ;  /* 0x0000007000017945 */ /* 0x000fe80003800000 */
[----:B------:R-:W-:Y:S05]  /*2940*/  @!P3 BRA `(.L_x_51147) ;  /* 0x000000000014b947 */ /* 0x000fea0003800000 */
[----:B0-----:R-:W2:Y:S01]  /*2950*/  LDL R228, [R1+0x118] ;  /* 0x0001180001e47983 */ /* 0x001ea20000100800 */
[----:B-----5:R-:W-:-:S05]  /*2960*/  HADD2.F32 R7, -RZ, R155.H0_H0 ;  /* 0x2000009bff077230 */ /* 0x020fca0000004100 */
[----:B------:R-:W-:-:S04]  /*2970*/  FMUL.FTZ R7, R7, UR6 ;  /* 0x0000000607077c20 */ /* 0x000fc80008410000 */
[----:B--2---:R-:W-:-:S04]  /*2980*/  FMUL.FTZ R170, R228, R7 ;  /* 0x00000007e4aa7220 */ /* 0x004fc80000410000 */
[----:B------:R-:W-:-:S07]  /*2990*/  @P2 FADD.FTZ R170, R146, R170 ;  /* 0x000000aa92aa2221 */ /* 0x000fce0000010000 */
.L_x_51147:
[----:B------:R-:W-:Y:S05]  /*29a0*/  BSYNC B1 ;  /* 0x0000000000017941 */ /* 0x000fea0003800000 */
.L_x_51146:
[----:B------:R-:W-:Y:S04]  /*29b0*/  BSSY B1, `(.L_x_51148) ;  /* 0x0000007000017945 */ /* 0x000fe80003800000 */
[----:B------:R-:W-:Y:S05]  /*29c0*/  @!P3 BRA `(.L_x_51149) ;  /* 0x000000000014b947 */ /* 0x000fea0003800000 */
[----:B0-----:R-:W2:Y:S01]  /*29d0*/  LDL R228, [R1+0x11c] ;  /* 0x00011c0001e47983 */ /* 0x001ea20000100800 */
[----:B-----5:R-:W-:-:S05]  /*29e0*/  HADD2.F32 R7, -RZ, R155.H1_H1 ;  /* 0x3000009bff077230 */ /* 0x020fca0000004100 */
[----:B------:R-:W-:-:S04]  /*29f0*/  FMUL.FTZ R7, R7, UR6 ;  /* 0x0000000607077c20 */ /* 0x000fc80008410000 */
[----:B--2---:R-:W-:-:S04]  /*2a00*/  FMUL.FTZ R171, R228, R7 ;  /* 0x00000007e4ab7220 */ /* 0x004fc80000410000 */
[----:B------:R-:W-:-:S07]  /*2a10*/  @P2 FADD.FTZ R171, R147, R171 ;  /* 0x000000ab93ab2221 */ /* 0x000fce0000010000 */
.L_x_51149:
[----:B------:R-:W-:Y:S05]  /*2a20*/  BSYNC B1 ;  /* 0x0000000000017941 */ /* 0x000fea0003800000 */
.L_x_51148:
[----:B0-----:R-:W0:Y:S01]  /*2a30*/  LDC.64 R228, c[0x0][0x238] ;  /* 0x00008e00ffe47b82 */ /* 0x001e220000000a00 */
[----:B------:R-:W-:Y:S01]  /*2a40*/  IADD3 R6, R6, 0x20, RZ ;  /* 0x0000002006067810 */ /* 0x000fe20007ffe0ff */
[C---:B0-----:R-:W-:Y:S01]  /*2a50*/  IMAD.WIDE.U32 R228, R5.reuse, 0x20, R228 ;  /* 0x0000002005e47825 */ /* 0x041fe200078e00e4 */
[----:B------:R-:W-:-:S04]  /*2a60*/  IADD3 R5, R5, 0x20, RZ ;  /* 0x0000002005057810 */ /* 0x000fc80007ffe0ff */
[----:B------:R2:W-:Y:S04]  /*2a70*/  STG.E.128 desc[UR4][R228.64], R164 ;  /* 0x000000a4e4007986 */ /* 0x0005e8000c101d04 */
[----:B------:R2:W-:Y:S02]  /*2a80*/  STG.E.128 desc[UR4][R228.64+0x10], R168 ;  /* 0x000010a8e4007986 */ /* 0x0005e4000c101d04 */
.L_x_51133:
[----:B------:R-:W-:Y:S05]  /*2a90*/  BSYNC B0 ;  /* 0x0000000000007941 */ /* 0x000fea0003800000 */
.L_x_51132:
        /* <DEDUP_REMOVED lines=45> */
.L_x_51153:
[----:B------:R-:W-:Y:S05]  /*2d70*/  BSYNC B1 ;  /* 0x0000000000017941 */ /* 0x000fea0003800000 */
.L_x_51152:
[----:B------:R-:W-:Y:S04]  /*2d80*/  BSSY B1, `(.L_x_51154) ;  /* 0x0000007000017945 */ /* 0x000fe80003800000 */
[----:B------:R-:W-:Y:S05]  /*2d90*/  @!P3 BRA `(.L_x_51155) ;  /* 0x000000000014b947 */ /* 0x000fea0003800000 */
[----:B0-----:R-:W2:Y:S01]  /*2da0*/  LDL R228, [R1+0xe4] ;  /* 0x0000e40001e47983 */ /* 0x001ea20000100800 */
[----:B-----5:R-:W-:-:S05]  /*2db0*/  HADD2.F32 R7, -RZ, R152.H1_H1 ;  /* 0x30000098ff077230 */ /* 0x020fca0000004100 */
[----:B------:R-:W-:-:S04]  /*2dc0*/  FMUL.FTZ R7, R7, UR6 ;  /* 0x0000000607077c20 */ /* 0x000fc80008410000 */
[----:B--2---:R-:W-:-:S04]  /*2dd0*/  FMUL.FTZ R173, R228, R7 ;  /* 0x00000007e4ad7220 */ /* 0x004fc80000410000 */
[----:B------:R-:W-:-:S07]  /*2de0*/  @P2 FADD.FTZ R173, R137, R173 ;  /* 0x000000ad89ad2221 */ /* 0x000fce0000010000 */
.L_x_51155:
[----:B------:R-:W-:Y:S05]  /*2df0*/  BSYNC B1 ;  /* 0x0000000000017941 */ /* 0x000fea0003800000 */
.L_x_51154:
[----:B------:R-:W-:Y:S04]  /*2e00*/  BSSY B1, `(.L_x_51156) ;  /* 0x0000007000017945 */ /* 0x000fe80003800000 */
[----:B------:R-:W-:Y:S05]  /*2e10*/  @!P3 BRA `(.L_x_51157) ;  /* 0x000000000014b947 */ /* 0x000fea0003800000 */
[----:B0-----:R-:W2:Y:S01]  /*2e20*/  LDL R228, [R1+0xe8] ;  /* 0x0000e80001e47983 */ /* 0x001ea20000100800 */
[----:B-----5:R-:W-:-:S05]  /*2e30*/  HADD2.F32 R7, -RZ, R153.H0_H0 ;  /* 0x20000099ff077230 */ /* 0x020fca0000004100 */
[----:B------:R-:W-:-:S04]  /*2e40*/  FMUL.FTZ R7, R7, UR6 ;  /* 0x0000000607077c20 */ /* 0x000fc80008410000 */
[----:B--2---:R-:W-:-:S04]  /*2e50*/  FMUL.FTZ R174, R228, R7 ;  /* 0x00000007e4ae7220 */ /* 0x004fc80000410000 */
[----:B------:R-:W-:-:S07]  /*2e60*/  @P2 FADD.FTZ R174, R138, R174 ;  /* 0x000000ae8aae2221 */ /* 0x000fce0000010000 */
.L_x_51157:
[----:B------:R-:W-:Y:S05]  /*2e70*/  BSYNC B1 ;  /* 0x0000000000017941 */ /* 0x000fea0003800000 */
.L_x_51156:
[----:B------:R-:W-:Y:S04]  /*2e80*/  BSSY B1, `(.L_x_51158) ;  /* 0x0000007000017945 */ /* 0x000fe80003800000 */
[----:B------:R-:W-:Y:S05]  /*2e90*/  @!P3 BRA `(.L_x_51159) ;  /* 0x000000000014b947 */ /* 0x000fea0003800000 */
[----:B0-----:R-:W2:Y:S01]  /*2ea0*/  LDL R228, [R1+0xec] ;  /* 0x0000ec0001e47983 */ /* 0x001ea20000100800 */
[----:B-----5:R-:W-:-:S05]  /*2eb0*/  HADD2.F32 R7, -RZ, R153.H1_H1 ;  /* 0x30000099ff077230 */ /* 0x020fca0000004100 */
[----:B------:R-:W-:-:S04]  /*2ec0*/  FMUL.FTZ R7, R7, UR6 ;  /* 0x0000000607077c20 */ /* 0x000fc80008410000 */
[----:B--2---:R-:W-:-:S04]  /*2ed0*/  FMUL.FTZ R175, R228, R7 ;  /* 0x00000007e4af7220 */ /* 0x004fc80000410000 */
[----:B------:R-:W-:-:S07]  /*2ee0*/  @P2 FADD.FTZ R175, R139, R175 ;  /* 0x000000af8baf2221 */ /* 0x000fce0000010000 */
.L_x_51159:
[----:B------:R-:W-:Y:S05]  /*2ef0*/  BSYNC B1 ;  /* 0x0000000000017941 */ /* 0x000fea0003800000 */
.L_x_51158:
[----:B------:R-:W-:Y:S04]  /*2f00*/  BSSY B1, `(.L_x_51160) ;  /* 0x0000007000017945 */ /* 0x000fe80003800000 */
[----:B------:R-:W-:Y:S05]  /*2f10*/  @!P3 BRA `(.L_x_51161) ;  /* 0x000000000014b947 */ /* 0x000fea0003800000 */
[----:B0-----:R-:W2:Y:S01]  /*2f20*/  LDL R228, [R1+0xf0] ;  /* 0x0000f00001e47983 */ /* 0x001ea20000100800 */
[----:B-----5:R-:W-:-:S05]  /*2f30*/  HADD2.F32 R7, -RZ, R154.H0_H0 ;  /* 0x2000009aff077230 */ /* 0x020fca0000004100 */
[----:B------:R-:W-:-:S04]  /*2f40*/  FMUL.FTZ R7, R7, UR6 ;  /* 0x0000000607077c20 */ /* 0x000fc80008410000 */
[----:B--2---:R-:W-:-:S04]  /*2f50*/  FMUL.FTZ R176, R228, R7 ;  /* 0x00000007e4b07220 */ /* 0x004fc80000410000 */
[----:B------:R-:W-:-:S07]  /*2f60*/  @P2 FADD.FTZ R176, R144, R176 ;  /* 0x000000b090b02221 */ /* 0x000fce0000010000 */
.L_x_51161:
[----:B------:R-:W-:Y:S05]  /*2f70*/  BSYNC B1 ;  /* 0x0000000000017941 */ /* 0x000fea0003800000 */
.L_x_51160:
[----:B------:R-:W-:Y:S04]  /*2f80*/  BSSY B1, `(.L_x_51162) ;  /* 0x0000007000017945 */ /* 0x000fe80003800000 */
[----:B------:R-:W-:Y:S05]  /*2f90*/  @!P3 BRA `(.L_x_51163) ;  /* 0x000000000014b947 */ /* 0x000fea0003800000 */
[----:B0-----:R-:W2:Y:S01]  /*2fa0*/  LDL R228, [R1+0xf4] ;  /* 0x0000f40001e47983 */ /* 0x001ea20000100800 */
[----:B-----5:R-:W-:-:S05]  /*2fb0*/  HADD2.F32 R7, -RZ, R154.H1_H1 ;  /* 0x3000009aff077230 */ /* 0x020fca0000004100 */
[----:B------:R-:W-:-:S04]  /*2fc0*/  FMUL.FTZ R7, R7, UR6 ;  /* 0x0000000607077c20 */ /* 0x000fc80008410000 */
[----:B--2---:R-:W-:-:S04]  /*2fd0*/  FMUL.FTZ R177, R228, R7 ;  /* 0x00000007e4b17220 */ /* 0x004fc80000410000 */
[----:B------:R-:W-:-:S07]  /*2fe0*/  @P2 FADD.FTZ R177, R145, R177 ;  /* 0x000000b191b12221 */ /* 0x000fce0000010000 */
.L_x_51163:
[----:B------:R-:W-:Y:S05]  /*2ff0*/  BSYNC B1 ;  /* 0x0000000000017941 */ /* 0x000fea0003800000 */
.L_x_51162:
[----:B------:R-:W-:Y:S04]  /*3000*/  BSSY B1, `(.L_x_51164) ;  /* 0x0000007000017945 */ /* 0x000fe80003800000 */
[----:B------:R-:W-:Y:S05]  /*3010*/  @!P3 BRA `(.L_x_51165) ;  /* 0x000000000014b947 */ /* 0x000fea0003800000 */
[----:B0-----:R-:W2:Y:S01]  /*3020*/  LDL R228, [R1+0xf8] ;  /* 0x0000f80001e47983 */ /* 0x001ea20000100800 */
[----:B-----5:R-:W-:-:S05]  /*3030*/  HADD2.F32 R7, -RZ, R155.H0_H0 ;  /* 0x2000009bff077230 */ /* 0x020fca0000004100 */
[----:B------:R-:W-:-:S04]  /*3040*/  FMUL.FTZ R7, R7, UR6 ;  /* 0x0000000607077c20 */ /* 0x000fc80008410000 */
[----:B--2---:R-:W-:-:S04]  /*3050*/  FMUL.FTZ R178, R228, R7 ;  /* 0x00000007e4b27220 */ /* 0x004fc80000410000 */
[----:B------:R-:W-:-:S07]  /*3060*/  @P2 FADD.FTZ R178, R146, R178 ;  /* 0x000000b292b22221 */ /* 0x000fce0000010000 */
.L_x_51165:
[----:B------:R-:W-:Y:S05]  /*3070*/  BSYNC B1 ;  /* 0x0000000000017941 */ /* 0x000fea0003800000 */
.L_x_51164:
[----:B------:R-:W-:Y:S04]  /*3080*/  BSSY B1, `(.L_x_51166) ;  /* 0x0000007000017945 */ /* 0x000fe80003800000 */
[----:B------:R-:W-:Y:S05]  /*3090*/  @!P3 BRA `(.L_x_51167) ;  /* 0x000000000014b947 */ /* 0x000fea0003800000 */
[----:B0-----:R-:W2:Y:S01]  /*30a0*/  LDL R228, [R1+0xfc] ;  /* 0x0000fc0001e47983 */ /* 0x001ea20000100800 */
[----:B-----5:R-:W-:-:S05]  /*30b0*/  HADD2.F32 R7, -RZ, R155.H1_H1 ;  /* 0x3000009bff077230 */ /* 0x020fca0000004100 */
[----:B------:R-:W-:-:S04]  /*30c0*/  FMUL.FTZ R7, R7, UR6 ;  /* 0x0000000607077c20 */ /* 0x000fc80008410000 */
[----:B--2---:R-:W-:-:S04]  /*30d0*/  FMUL.FTZ R179, R228, R7 ;  /* 0x00000007e4b37220 */ /* 0x004fc80000410000 */
[----:B------:R-:W-:-:S07]  /*30e0*/  @P2 FADD.FTZ R179, R147, R179 ;  /* 0x000000b393b32221 */ /* 0x000fce0000010000 */
.L_x_51167:
[----:B------:R-:W-:Y:S05]  /*30f0*/  BSYNC B1 ;  /* 0x0000000000017941 */ /* 0x000fea0003800000 */
.L_x_51166:
[----:B0-----:R-:W0:Y:S01]  /*3100*/  LDC.64 R228, c[0x0][0x238] ;  /* 0x00008e00ffe47b82 */ /* 0x001e220000000a00 */
[----:B------:R-:W-:Y:S01]  /*3110*/  IADD3 R6, R6, 0x20, RZ ;  /* 0x0000002006067810 */ /* 0x000fe20007ffe0ff */
[C---:B0-----:R-:W-:Y:S01]  /*3120*/  IMAD.WIDE.U32 R228, R5.reuse, 0x20, R228 ;  /* 0x0000002005e47825 */ /* 0x041fe200078e00e4 */
[----:B------:R-:W-:-:S04]  /*3130*/  IADD3 R5, R5, 0x20, RZ ;  /* 0x0000002005057810 */ /* 0x000fc80007ffe0ff */
[----:B------:R3:W-:Y:S04]  /*3140*/  STG.E.128 desc[UR4][R228.64], R172 ;  /* 0x000000ace4007986 */ /* 0x0007e8000c101d04 */
[----:B------:R3:W-:Y:S02]  /*3150*/  STG.E.128 desc[UR4][R228.64+0x10], R176 ;  /* 0x000010b0e4007986 */ /* 0x0007e4000c101d04 */
.L_x_51151:
[----:B------:R-:W-:Y:S05]  /*3160*/  BSYNC B0 ;  /* 0x0000000000007941 */ /* 0x000fea0003800000 */
.L_x_51150:
        /* <DEDUP_REMOVED lines=45> */
.L_x_51171:
[----:B------:R-:W-:Y:S05]  /*3440*/  BSYNC B1 ;  /* 0x0000000000017941 */ /* 0x000fea0003800000 */
.L_x_51170:
[----:B------:R-:W-:Y:S04]  /*3450*/  BSSY B1, `(.L_x_51172) ;  /* 0x0000007000017945 */ /* 0x000fe80003800000 */
[----:B------:R-:W-:Y:S05]  /*3460*/  @!P3 BRA `(.L_x_51173) ;  /* 0x000000000014b947 */ /* 0x000fea0003800000 */
[----:B0-----:R-:W2:Y:S01]  /*3470*/  LDL R228, [R1+0xc4] ;  /* 0x0000c40001e47983 */ /* 0x001ea20000100800 */
[----:B-----5:R-:W-:-:S05]  /*3480*/  HADD2.F32 R7, -RZ, R152.H1_H1 ;  /* 0x30000098ff077230 */ /* 0x020fca0000004100 */
[----:B------:R-:W-:-:S04]  /*3490*/  FMUL.FTZ R7, R7, UR6 ;  /* 0x0000000607077c20 */ /* 0x000fc80008410000 */
[----:B--2---:R-:W-:-:S04]  /*34a0*/  FMUL.FTZ R181, R228, R7 ;  /* 0x00000007e4b57220 */ /* 0x004fc80000410000 */
[----:B------:R-:W-:-:S07]  /*34b0*/  @P2 FADD.FTZ R181, R137, R181 ;  /* 0x000000b589b52221 */ /* 0x000fce0000010000 */
.L_x_51173:
[----:B------:R-:W-:Y:S05]  /*34c0*/  BSYNC B1 ;  /* 0x0000000000017941 */ /* 0x000fea0003800000 */
.L_x_51172:
[----:B------:R-:W-:Y:S04]  /*34d0*/  BSSY B1, `(.L_x_51174) ;  /* 0x0000007000017945 */ /* 0x000fe80003800000 */
[----:B------:R-:W-:Y:S05]  /*34e0*/  @!P3 BRA `(.L_x_51175) ;  /* 0x000000000014b947 */ /* 0x000fea0003800000 */
[----:B0-----:R-:W2:Y:S01]  /*34f0*/  LDL R228, [R1+0xc8] ;  /* 0x0000c80001e47983 */ /* 0x001ea20000100800 */
[----:B-----5:R-:W-:-:S05]  /*3500*/  HADD2.F32 R7, -RZ, R153.H0_H0 ;  /* 0x20000099ff077230 */ /* 0x020fca0000004100 */
[----:B------:R-:W-:-:S04]  /*3510*/  FMUL.FTZ R7, R7, UR6 ;  /* 0x0000000607077c20 */ /* 0x000fc80008410000 */
[----:B--2---:R-:W-:-:S04]  /*3520*/  FMUL.FTZ R182, R228, R7 ;  /* 0x00000007e4b67220 */ /* 0x004fc80000410000 */
[----:B------:R-:W-:-:S07]  /*3530*/  @P2 FADD.FTZ R182, R138, R182 ;  /* 0x000000b68ab62221 */ /* 0x000fce0000010000 */
.L_x_51175:
[----:B------:R-:W-:Y:S05]  /*3540*/  BSYNC B1 ;  /* 0x0000000000017941 */ /* 0x000fea0003800000 */
.L_x_51174:
[----:B------:R-:W-:Y:S04]  /*3550*/  BSSY B1, `(.L_x_51176) ;  /* 0x0000007000017945 */ /* 0x000fe80003800000 */
[----:B------:R-:W-:Y:S05]  /*3560*/  @!P3 BRA `(.L_x_51177) ;  /* 0x000000000014b947 */ /* 0x000fea0003800000 */
[----:B0-----:R-:W2:Y:S01]  /*3570*/  LDL R228, [R1+0xcc] ;  /* 0x0000cc0001e47983 */ /* 0x001ea20000100800 */
[----:B-----5:R-:W-:-:S05]  /*3580*/  HADD2.F32 R7, -RZ, R153.H1_H1 ;  /* 0x30000099ff077230 */ /* 0x020fca0000004100 */
[----:B------:R-:W-:-:S04]  /*3590*/  FMUL.FTZ R7, R7, UR6 ;  /* 0x0000000607077c20 */ /* 0x000fc80008410000 */
[----:B--2---:R-:W-:-:S04]  /*35a0*/  FMUL.FTZ R183, R228, R7 ;  /* 0x00000007e4b77220 */ /* 0x004fc80000410000 */
[----:B------:R-:W-:-:S07]  /*35b0*/  @P2 FADD.FTZ R183, R139, R183 ;  /* 0x000000b78bb72221 */ /* 0x000fce0000010000 */
.L_x_51177:
[----:B------:R-:W-:Y:S05]  /*35c0*/  BSYNC B1 ;  /* 0x0000000000017941 */ /* 0x000fea0003800000 */
.L_x_51176:
[----:B------:R-:W-:Y:S04]  /*35d0*/  BSSY B1, `(.L_x_51178) ;  /* 0x0000007000017945 */ /* 0x000fe80003800000 */
[----:B------:R-:W-:Y:S05]  /*35e0*/  @!P3 BRA `(.L_x_51179) ;  /* 0x000000000014b947 */ /* 0x000fea0003800000 */
[----:B0-----:R-:W2:Y:S01]  /*35f0*/  LDL R228, [R1+0xd0] ;  /* 0x0000d00001e47983 */ /* 0x001ea20000100800 */
[----:B-----5:R-:W-:-:S05]  /*3600*/  HADD2.F32 R7, -RZ, R154.H0_H0 ;  /* 0x2000009aff077230 */ /* 0x020fca0000004100 */
[----:B------:R-:W-:-:S04]  /*3610*/  FMUL.FTZ R7, R7, UR6 ;  /* 0x0000000607077c20 */ /* 0x000fc80008410000 */
[----:B--2---:R-:W-:-:S04]  /*3620*/  FMUL.FTZ R184, R228, R7 ;  /* 0x00000007e4b87220 */ /* 0x004fc80000410000 */
[----:B------:R-:W-:-:S07]  /*3630*/  @P2 FADD.FTZ R184, R144, R184 ;  /* 0x000000b890b82221 */ /* 0x000fce0000010000 */
.L_x_51179:
[----:B------:R-:W-:Y:S05]  /*3640*/  BSYNC B1 ;  /* 0x0000000000017941 */ /* 0x000fea0003800000 */
.L_x_51178:
[----:B------:R-:W-:Y:S04]  /*3650*/  BSSY B1, `(.L_x_51180) ;  /* 0x0000007000017945 */ /* 0x000fe80003800000 */
[----:B------:R-:W-:Y:S05]  /*3660*/  @!P3 BRA `(.L_x_51181) ;  /* 0x000000000014b947 */ /* 0x000fea0003800000 */
[----:B0-----:R-:W2:Y:S01]  /*3670*/  LDL R228, [R1+0xd4] ;  /* 0x0000d40001e47983 */ /* 0x001ea20000100800 */
[----:B-----5:R-:W-:-:S05]  /*3680*/  HADD2.F32 R7, -RZ, R154.H1_H1 ;  /* 0x3000009aff077230 */ /* 0x020fca0000004100 */
[----:B------:R-:W-:-:S04]  /*3690*/  FMUL.FTZ R7, R7, UR6 ;  /* 0x0000000607077c20 */ /* 0x000fc80008410000 */
[----:B--2---:R-:W-:-:S04]  /*36a0*/  FMUL.FTZ R185, R228, R7 ;  /* 0x00000007e4b97220 */ /* 0x004fc80000410000 */
[----:B------:R-:W-:-:S07]  /*36b0*/  @P2 FADD.FTZ R185, R145, R185 ;  /* 0x000000b991b92221 */ /* 0x000fce0000010000 */
.L_x_51181:
[----:B------:R-:W-:Y:S05]  /*36c0*/  BSYNC B1 ;  /* 0x0000000000017941 */ /* 0x000fea0003800000 */
.L_x_51180:
[----:B------:R-:W-:Y:S04]  /*36d0*/  BSSY B1, `(.L_x_51182) ;  /* 0x0000007000017945 */ /* 0x000fe80003800000 */
[----:B------:R-:W-:Y:S05]  /*36e0*/  @!P3 BRA `(.L_x_51183) ;  /* 0x000000000014b947 */ /* 0x000fea0003800000 */
[----:B0-----:R-:W2:Y:S01]  /*36f0*/  LDL R228, [R1+0xd8] ;  /* 0x0000d80001e47983 */ /* 0x001ea20000100800 */
[----:B-----5:R-:W-:-:S05]  /*3700*/  HADD2.F32 R7, -RZ, R155.H0_H0 ;  /* 0x2000009bff077230 */ /* 0x020fca0000004100 */
[----:B------:R-:W-:-:S04]  /*3710*/  FMUL.FTZ R7, R7, UR6 ;  /* 0x0000000607077c20 */ /* 0x000fc80008410000 */
[----:B--2---:R-:W-:-:S04]  /*3720*/  FMUL.FTZ R186, R228, R7 ;  /* 0x00000007e4ba7220 */ /* 0x004fc80000410000 */
[----:B------:R-:W-:-:S07]  /*3730*/  @P2 FADD.FTZ R186, R146, R186 ;  /* 0x000000ba92ba2221 */ /* 0x000fce0000010000 */
.L_x_51183:
[----:B------:R-:W-:Y:S05]  /*3740*/  BSYNC B1 ;  /* 0x0000000000017941 */ /* 0x000fea0003800000 */
.L_x_51182:
[----:B------:R-:W-:Y:S04]  /*3750*/  BSSY B1, `(.L_x_51184) ;  /* 0x0000007000017945 */ /* 0x000fe80003800000 */
[----:B------:R-:W-:Y:S05]  /*3760*/  @!P3 BRA `(.L_x_51185) ;  /* 0x000000000014b947 */ /* 0x000fea0003800000 */
[----:B0-----:R-:W2:Y:S01]  /*3770*/  LDL R228, [R1+0xdc] ;  /* 0x0000dc0001e47983 */ /* 0x001ea20000100800 */
[----:B-----5:R-:W-:-:S05]  /*3780*/  HADD2.F32 R7, -RZ, R155.H1_H1 ;  /* 0x3000009bff077230 */ /* 0x020fca0000004100 */
[----:B------:R-:W-:-:S04]  /*3790*/  FMUL.FTZ R7, R7, UR6 ;  /* 0x0000000607077c20 */ /* 0x000fc80008410000 */
[----:B--2---:R-:W-:-:S04]  /*37a0*/  FMUL.FTZ R187, R228, R7 ;  /* 0x00000007e4bb7220 */ /* 0x004fc80000410000 */
[----:B------:R-:W-:-:S07]  /*37b0*/  @P2 FADD.FTZ R187, R147, R187 ;  /* 0x000000bb93bb2221 */ /* 0x000fce0000010000 */
.L_x_51185:
[----:B------:R-:W-:Y:S05]  /*37c0*/  BSYNC B1 ;  /* 0x0000000000017941 */ /* 0x000fea0003800000 */
.L_x_51184:
[----:B0-----:R-:W0:Y:S01]  /*37d0*/  LDC.64 R228, c[0x0][0x238] ;  /* 0x00008e00ffe47b82 */ /* 0x001e220000000a00 */
[----:B------:R-:W-:Y:S01]  /*37e0*/  IADD3 R6, R6, 0x20, RZ ;  /* 0x0000002006067810 */ /* 0x000fe20007ffe0ff */
[C---:B0-----:R-:W-:Y:S01]  /*37f0*/  IMAD.WIDE.U32 R228, R5.reuse, 0x20, R228 ;  /* 0x0000002005e47825 */ /* 0x041fe200078e00e4 */
[----:B------:R-:W-:-:S04]  /*3800*/  IADD3 R5, R5, 0x20, RZ ;  /* 0x0000002005057810 */ /* 0x000fc80007ffe0ff */
[----:B------:R4:W-:Y:S04]  /*3810*/  STG.E.128 desc[UR4][R228.64], R180 ;  /* 0x000000b4e4007986 */ /* 0x0009e8000c101d04 */
[----:B------:R4:W-:Y:S02]  /*3820*/  STG.E.128 desc[UR4][R228.64+0x10], R184 ;  /* 0x000010b8e4007986 */ /* 0x0009e4000c101d04 */
.L_x_51169:
[----:B------:R-:W-:Y:S05]  /*3830*/  BSYNC B0 ;  /* 0x0000000000007941 */ /* 0x000fea0003800000 */
.L_x_51168:
        /* <DEDUP_REMOVED lines=45> */
.L_x_51189:
[----:B------:R-:W-:Y:S05]  /*3b10*/  BSYNC B1 ;  /* 0x0000000000017941 */ /* 0x000fea0003800000 */
.L_x_51188:
[----:B------:R-:W-:Y:S04]  /*3b20*/  BSSY B1, `(.L_x_51190) ;  /* 0x0000007000017945 */ /* 0x000fe80003800000 */
[----:B------:R-:W-:Y:S05]  /*3b30*/  @!P3 BRA `(.L_x_51191) ;  /* 0x000000000014b947 */ /* 0x000fea0003800000 */
[----:B0-----:R-:W2:Y:S01]  /*3b40*/  LDL R228, [R1+0xa4] ;  /* 0x0000a40001e47983 */ /* 0x001ea20000100800 */
[----:B-----5:R-:W-:-:S05]  /*3b50*/  HADD2.F32 R7, -RZ, R152.H1_H1 ;  /* 0x30000098ff077230 */ /* 0x020fca0000004100 */
[----:B------:R-:W-:-:S04]  /*3b60*/  FMUL.FTZ R7, R7, UR6 ;  /* 0x0000000607077c20 */ /* 0x000fc80008410000 */
[----:B--2---:R-:W-:-:S04]  /*3b70*/  FMUL.FTZ R189, R228, R7 ;  /* 0x00000007e4bd7220 */ /* 0x004fc80000410000 */
[----:B------:R-:W-:-:S07]  /*3b80*/  @P2 FADD.FTZ R189, R137, R189 ;  /* 0x000000bd89bd2221 */ /* 0x000fce0000010000 */
.L_x_51191:
[----:B------:R-:W-:Y:S05]  /*3b90*/  BSYNC B1 ;  /* 0x0000000000017941 */ /* 0x000fea0003800000 */
.L_x_51190:
[----:B------:R-:W-:Y:S04]  /*3ba0*/  BSSY B1, `(.L_x_51192) ;  /* 0x0000007000017945 */ /* 0x000fe80003800000 */
[----:B------:R-:W-:Y:S05]  /*3bb0*/  @!P3 BRA `(.L_x_51193) ;  /* 0x000000000014b947 */ /* 0x000fea0003800000 */
[----:B0-----:R-:W2:Y:S01]  /*3bc0*/  LDL R228, [R1+0xa8] ;  /* 0x0000a80001e47983 */ /* 0x001ea20000100800 */
[----:B-----5:R-:W-:-:S05]  /*3bd0*/  HADD2.F32 R7, -RZ, R153.H0_H0 ;  /* 0x20000099ff077230 */ /* 0x020fca0000004100 */
[----:B------:R-:W-:-:S04]  /*3be0*/  FMUL.FTZ R7, R7, UR6 ;  /* 0x0000000607077c20 */ /* 0x000fc80008410000 */
[----:B--2---:R-:W-:-:S04]  /*3bf0*/  FMUL.FTZ R190, R228, R7 ;  /* 0x00000007e4be7220 */ /* 0x004fc80000410000 */
[----:B------:R-:W-:-:S07]  /*3c00*/  @P2 FADD.FTZ R190, R138, R190 ;  /* 0x000000be8abe2221 */ /* 0x000fce0000010000 */
.L_x_51193:
[----:B------:R-:W-:Y:S05]  /*3c10*/  BSYNC B1 ;  /* 0x0000000000017941 */ /* 0x000fea0003800000 */
.L_x_51192:
[----:B------:R-:W-:Y:S04]  /*3c20*/  BSSY B1, `(.L_x_51194) ;  /* 0x0000007000017945 */ /* 0x000fe80003800000 */
[----:B------:R-:W-:Y:S05]  /*3c30*/  @!P3 BRA `(.L_x_51195) ;  /* 0x000000000014b947 */ /* 0x000fea0003800000 */
[----:B0-----:R-:W2:Y:S01]  /*3c40*/  LDL R228, [R1+0xac] ;  /* 0x0000ac0001e47983 */ /* 0x001ea20000100800 */
[----:B-----5:R-:W-:-:S05]  /*3c50*/  HADD2.F32 R7, -RZ, R153.H1_H1 ;  /* 0x30000099ff077230 */ /* 0x020fca0000004100 */
[----:B------:R-:W-:-:S04]  /*3c60*/  FMUL.FTZ R7, R7, UR6 ;  /* 0x0000000607077c20 */ /* 0x000fc80008410000 */
[----:B--2---:R-:W-:-:S04]  /*3c70*/  FMUL.FTZ R191, R228, R7 ;  /* 0x00000007e4bf7220 */ /* 0x004fc80000410000 */
[----:B------:R-:W-:-:S07]  /*3c80*/  @P2 FADD.FTZ R191, R139, R191 ;  /* 0x000000bf8bbf2221 */ /* 0x000fce0000010000 */
.L_x_51195:
[----:B------:R-:W-:Y:S05]  /*3c90*/  BSYNC B1 ;  /* 0x0000000000017941 */ /* 0x000fea0003800000 */
.L_x_51194:
[----:B------:R-:W-:Y:S04]  /*3ca0*/  BSSY B1, `(.L_x_51196) ;  /* 0x0000007000017945 */ /* 0x000fe80003800000 */
[----:B------:R-:W-:Y:S05]  /*3cb0*/  @!P3 BRA `(.L_x_51197) ;  /* 0x000000000014b947 */ /* 0x000fea0003800000 */
[----:B0-----:R-:W2:Y:S01]  /*3cc0*/  LDL R228, [R1+0xb0] ;  /* 0x0000b00001e47983 */ /* 0x001ea20000100800 */
[----:B-----5:R-:W-:-:S05]  /*3cd0*/  HADD2.F32 R7, -RZ, R154.H0_H0 ;  /* 0x2000009aff077230 */ /* 0x020fca0000004100 */
[----:B------:R-:W-:-:S04]  /*3ce0*/  FMUL.FTZ R7, R7, UR6 ;  /* 0x0000000607077c20 */ /* 0x000fc80008410000 */
[----:B--2---:R-:W-:-:S04]  /*3cf0*/  FMUL.FTZ R192, R228, R7 ;  /* 0x00000007e4c07220 */ /* 0x004fc80000410000 */
[----:B------:R-:W-:-:S07]  /*3d00*/  @P2 FADD.FTZ R192, R144, R192 ;  /* 0x000000c090c02221 */ /* 0x000fce0000010000 */
.L_x_51197:
[----:B------:R-:W-:Y:S05]  /*3d10*/  BSYNC B1 ;  /* 0x0000000000017941 */ /* 0x000fea0003800000 */
.L_x_51196:
[----:B------:R-:W-:Y:S04]  /*3d20*/  BSSY B1, `(.L_x_51198) ;  /* 0x0000007000017945 */ /* 0x000fe80003800000 */
[----:B------:R-:W-:Y:S05]  /*3d30*/  @!P3 BRA `(.L_x_51199) ;  /* 0x000000000014b947 */ /* 0x000fea0003800000 */
[----:B0-----:R-:W2:Y:S01]  /*3d40*/  LDL R228, [R1+0xb4] ;  /* 0x0000b40001e47983 */ /* 0x001ea20000100800 */
[----:B-----5:R-:W-:-:S05]  /*3d50*/  HADD2.F32 R7, -RZ, R154.H1_H1 ;  /* 0x3000009aff077230 */ /* 0x020fca0000004100 */
[----:B------:R-:W-:-:S04]  /*3d60*/  FMUL.FTZ R7, R7, UR6 ;  /* 0x0000000607077c20 */ /* 0x000fc80008410000 */
[----:B--2---:R-:W-:-:S04]  /*3d70*/  FMUL.FTZ R193, R228, R7 ;  /* 0x00000007e4c17220 */ /* 0x004fc80000410000 */
[----:B------:R-:W-:-:S07]  /*3d80*/  @P2 FADD.FTZ R193, R145, R193 ;  /* 0x000000c191c12221 */ /* 0x000fce0000010000 */
.L_x_51199:
[----:B------:R-:W-:Y:S05]  /*3d90*/  BSYNC B1 ;  /* 0x0000000000017941 */ /* 0x000fea0003800000 */
.L_x_51198:
[----:B------:R-:W-:Y:S04]  /*3da0*/  BSSY B1, `(.L_x_51200) ;  /* 0x0000007000017945 */ /* 0x000fe80003800000 */
[----:B------:R-:W-:Y:S05]  /*3db0*/  @!P3 BRA `(.L_x_51201) ;  /* 0x000000000014b947 */ /* 0x000fea0003800000 */
[----:B0-----:R-:W2:Y:S01]  /*3dc0*/  LDL R228, [R1+0xb8] ;  /* 0x0000b80001e47983 */ /* 0x001ea20000100800 */
[----:B-----5:R-:W-:-:S05]  /*3dd0*/  HADD2.F32 R7, -RZ, R155.H0_H0 ;  /* 0x2000009bff077230 */ /* 0x020fca0000004100 */
[----:B------:R-:W-:-:S04]  /*3de0*/  FMUL.FTZ R7, R7, UR6 ;  /* 0x0000000607077c20 */ /* 0x000fc80008410000 */
[----:B--2---:R-:W-:-:S04]  /*3df0*/  FMUL.FTZ R194, R228, R7 ;  /* 0x00000007e4c27220 */ /* 0x004fc80000410000 */
[----:B------:R-:W-:-:S07]  /*3e00*/  @P2 FADD.FTZ R194, R146, R194 ;  /* 0x000000c292c22221 */ /* 0x000fce0000010000 */
.L_x_51201:
[----:B------:R-:W-:Y:S05]  /*3e10*/  BSYNC B1 ;  /* 0x0000000000017941 */ /* 0x000fea0003800000 */
.L_x_51200:
[----:B------:R-:W-:Y:S04]  /*3e20*/  BSSY B1, `(.L_x_51202) ;  /* 0x0000007000017945 */ /* 0x000fe80003800000 */
[----:B------:R-:W-:Y:S05]  /*3e30*/  @!P3 BRA `(.L_x_51203) ;  /* 0x000000000014b947 */ /* 0x000fea0003800000 */
[----:B0-----:R-:W2:Y:S01]  /*3e40*/  LDL R228, [R1+0xbc] ;  /* 0x0000bc0001e47983 */ /* 0x001ea20000100800 */
[----:B-----5:R-:W-:-:S05]  /*3e50*/  HADD2.F32 R7, -RZ, R155.H1_H1 ;  /* 0x3000009bff077230 */ /* 0x020fca0000004100 */
[----:B------:R-:W-:-:S04]  /*3e60*/  FMUL.FTZ R7, R7, UR6 ;  /* 0x0000000607077c20 */ /* 0x000fc80008410000 */
[----:B--2---:R-:W-:-:S04]  /*3e70*/  FMUL.FTZ R195, R228, R7 ;  /* 0x00000007e4c37220 */ /* 0x004fc80000410000 */
[----:B------:R-:W-:-:S07]  /*3e80*/  @P2 FADD.FTZ R195, R147, R195 ;  /* 0x000000c393c32221 */ /* 0x000fce0000010000 */
.L_x_51203:
[----:B------:R-:W-:Y:S05]  /*3e90*/  BSYNC B1 ;  /* 0x0000000000017941 */ /* 0x000fea0003800000 */
.L_x_51202:
[----:B0-----:R-:W0:Y:S01]  /*3ea0*/  LDC.64 R228, c[0x0][0x238] ;  /* 0x00008e00ffe47b82 */ /* 0x001e220000000a00 */
[----:B------:R-:W-:Y:S01]  /*3eb0*/  IADD3 R6, R6, 0x20, RZ ;  /* 0x0000002006067810 */ /* 0x000fe20007ffe0ff */
[C---:B0-----:R-:W-:Y:S01]  /*3ec0*/  IMAD.WIDE.U32 R228, R5.reuse, 0x20, R228 ;  /* 0x0000002005e47825 */ /* 0x041fe200078e00e4 */
[----:B------:R-:W-:-:S04]  /*3ed0*/  IADD3 R5, R5, 0x20, RZ ;  /* 0x0000002005057810 */ /* 0x000fc80007ffe0ff */
[----:B------:R0:W-:Y:S04]  /*3ee0*/  STG.E.128 desc[UR4][R228.64], R188 ;  /* 0x000000bce4007986 */ /* 0x0001e8000c101d04 */
[----:B------:R0:W-:Y:S02]  /*3ef0*/  STG.E.128 desc[UR4][R228.64+0x10], R192 ;  /* 0x000010c0e4007986 */ /* 0x0001e4000c101d04 */
.L_x_51187:
[----:B------:R-:W-:Y:S05]  /*3f00*/  BSYNC B0 ;  /* 0x0000000000007941 */ /* 0x000fea0003800000 */
.L_x_51186:
        /* <DEDUP_REMOVED lines=45> */
.L_x_51207:
[----:B------:R-:W-:Y:S05]  /*41e0*/  BSYNC B1 ;  /* 0x0000000000017941 */ /* 0x000fea0003800000 */
.L_x_51206:
[----:B------:R-:W-:Y:S04]  /*41f0*/  BSSY B1, `(.L_x_51208) ;  /* 0x0000007000017945 */ /* 0x000fe80003800000 */
[----:B------:R-:W-:Y:S05]  /*4200*/  @!P3 BRA `(.L_x_51209) ;  /* 0x000000000014b947 */ /* 0x000fea0003800000 */
[----:B0-----:R-:W2:Y:S01]  /*4210*/  LDL R228, [R1+0x84] ;  /* 0x0000840001e47983 */ /* 0x001ea20000100800 */
[----:B-----5:R-:W-:-:S05]  /*4220*/  HADD2.F32 R7, -RZ, R152.H1_H1 ;  /* 0x30000098ff077230 */ /* 0x020fca0000004100 */
[----:B------:R-:W-:-:S04]  /*4230*/  FMUL.FTZ R7, R7, UR6 ;  /* 0x0000000607077c20 */ /* 0x000fc80008410000 */
[----:B--2---:R-:W-:-:S04]  /*4240*/  FMUL.FTZ R197, R228, R7 ;  /* 0x00000007e4c57220 */ /* 0x004fc80000410000 */
[----:B------:R-:W-:-:S07]  /*4250*/  @P2 FADD.FTZ R197, R137, R197 ;  /* 0x000000c589c52221 */ /* 0x000fce0000010000 */
.L_x_51209:
[----:B------:R-:W-:Y:S05]  /*4260*/  BSYNC B1 ;  /* 0x0000000000017941 */ /* 0x000fea0003800000 */
.L_x_51208:
[----:B------:R-:W-:Y:S04]  /*4270*/  BSSY B1, `(.L_x_51210) ;  /* 0x0000007000017945 */ /* 0x000fe80003800000 */
[----:B------:R-:W-:Y:S05]  /*4280*/  @!P3 BRA `(.L_x_51211) ;  /* 0x000000000014b947 */ /* 0x000fea0003800000 */
[----:B0-----:R-:W2:Y:S01]  /*4290*/  LDL R228, [R1+0x88] ;  /* 0x0000880001e47983 */ /* 0x001ea20000100800 */
[----:B-----5:R-:W-:-:S05]  /*42a0*/  HADD2.F32 R7, -RZ, R153.H0_H0 ;  /* 0x20000099ff077230 */ /* 0x020fca0000004100 */
[----:B------:R-:W-:-:S04]  /*42b0*/  FMUL.FTZ R7, R7, UR6 ;  /* 0x0000000607077c20 */ /* 0x000fc80008410000 */
[----:B--2---:R-:W-:-:S04]  /*42c0*/  FMUL.FTZ R198, R228, R7 ;  /* 0x00000007e4c67220 */ /* 0x004fc80000410000 */
[----:B------:R-:W-:-:S07]  /*42d0*/  @P2 FADD.FTZ R198, R138, R198 ;  /* 0x000000c68ac62221 */ /* 0x000fce0000010000 */
.L_x_51211:
[----:B------:R-:W-:Y:S05]  /*42e0*/  BSYNC B1 ;  /* 0x0000000000017941 */ /* 0x000fea0003800000 */
.L_x_51210:
[----:B------:R-:W-:Y:S04]  /*42f0*/  BSSY B1, `(.L_x_51212) ;  /* 0x0000007000017945 */ /* 0x000fe80003800000 */
[----:B------:R-:W-:Y:S05]  /*4300*/  @!P3 BRA `(.L_x_51213) ;  /* 0x000000000014b947 */ /* 0x000fea0003800000 */
[----:B0-----:R-:W2:Y:S01]  /*4310*/  LDL R228, [R1+0x8c] ;  /* 0x00008c0001e47983 */ /* 0x001ea20000100800 */
[----:B-----5:R-:W-:-:S05]  /*4320*/  HADD2.F32 R7, -RZ, R153.H1_H1 ;  /* 0x30000099ff077230 */ /* 0x020fca0000004100 */
[----:B------:R-:W-:-:S04]  /*4330*/  FMUL.FTZ R7, R7, UR6 ;  /* 0x0000000607077c20 */ /* 0x000fc80008410000 */
[----:B--2---:R-:W-:-:S04]  /*4340*/  FMUL.FTZ R199, R228, R7 ;  /* 0x00000007e4c77220 */ /* 0x004fc80000410000 */
[----:B------:R-:W-:-:S07]  /*4350*/  @P2 FADD.FTZ R199, R139, R199 ;  /* 0x000000c78bc72221 */ /* 0x000fce0000010000 */
.L_x_51213:
[----:B------:R-:W-:Y:S05]  /*4360*/  BSYNC B1 ;  /* 0x0000000000017941 */ /* 0x000fea0003800000 */
.L_x_51212:
[----:B------:R-:W-:Y:S04]  /*4370*/  BSSY B1, `(.L_x_51214) ;  /* 0x0000007000017945 */ /* 0x000fe80003800000 */
[----:B------:R-:W-:Y:S05]  /*4380*/  @!P3 BRA `(.L_x_51215) ;  /* 0x000000000014b947 */ /* 0x000fea0003800000 */
[----:B0-----:R-:W2:Y:S01]  /*4390*/  LDL R228, [R1+0x90] ;  /* 0x0000900001e47983 */ /* 0x001ea20000100800 */
[----:B-----5:R-:W-:-:S05]  /*43a0*/  HADD2.F32 R7, -RZ, R154.H0_H0 ;  /* 0x2000009aff077230 */ /* 0x020fca0000004100 */
[----:B------:R-:W-:-:S04]  /*43b0*/  FMUL.FTZ R7, R7, UR6 ;  /* 0x0000000607077c20 */ /* 0x000fc80008410000 */
[----:B--2---:R-:W-:-:S04]  /*43c0*/  FMUL.FTZ R200, R228, R7 ;  /* 0x00000007e4c87220 */ /* 0x004fc80000410000 */
[----:B------:R-:W-:-:S07]  /*43d0*/  @P2 FADD.FTZ R200, R144, R200 ;  /* 0x000000c890c82221 */ /* 0x000fce0000010000 */
.L_x_51215:
[----:B------:R-:W-:Y:S05]  /*43e0*/  BSYNC B1 ;  /* 0x0000000000017941 */ /* 0x000fea0003800000 */
.L_x_51214:
[----:B------:R-:W-:Y:S04]  /*43f0*/  BSSY B1, `(.L_x_51216) ;  /* 0x0000007000017945 */ /* 0x000fe80003800000 */
[----:B------:R-:W-:Y:S05]  /*4400*/  @!P3 BRA `(.L_x_51217) ;  /* 0x000000000014b947 */ /* 0x000fea0003800000 */
[----:B0-----:R-:W2:Y:S01]  /*4410*/  LDL R228, [R1+0x94] ;  /* 0x0000940001e47983 */ /* 0x001ea20000100800 */
[----:B-----5:R-:W-:-:S05]  /*4420*/  HADD2.F32 R7, -RZ, R154.H1_H1 ;  /* 0x3000009aff077230 */ /* 0x020fca0000004100 */
[----:B------:R-:W-:-:S04]  /*4430*/  FMUL.FTZ R7, R7, UR6 ;  /* 0x0000000607077c20 */ /* 0x000fc80008410000 */
[----:B--2---:R-:W-:-:S04]  /*4440*/  FMUL.FTZ R201, R228, R7 ;  /* 0x00000007e4c97220 */ /* 0x004fc80000410000 */
[----:B------:R-:W-:-:S07]  /*4450*/  @P2 FADD.FTZ R201, R145, R201 ;  /* 0x000000c991c92221 */ /* 0x000fce0000010000 */
.L_x_51217:
[----:B------:R-:W-:Y:S05]  /*4460*/  BSYNC B1 ;  /* 0x0000000000017941 */ /* 0x000fea0003800000 */
.L_x_51216:
[----:B------:R-:W-:Y:S04]  /*4470*/  BSSY B1, `(.L_x_51218) ;  /* 0x0000007000017945 */ /* 0x000fe80003800000 */
[----:B------:R-:W-:Y:S05]  /*4480*/  @!P3 BRA `(.L_x_51219) ;  /* 0x000000000014b947 */ /* 0x000fea0003800000 */
[----:B0-----:R-:W2:Y:S01]  /*4490*/  LDL R228, [R1+0x98] ;  /* 0x0000980001e47983 */ /* 0x001ea20000100800 */
[----:B-----5:R-:W-:-:S05]  /*44a0*/  HADD2.F32 R7, -RZ, R155.H0_H0 ;  /* 0x2000009bff077230 */ /* 0x020fca0000004100 */
[----:B------:R-:W-:-:S04]  /*44b0*/  FMUL.FTZ R7, R7, UR6 ;  /* 0x0000000607077c20 */ /* 0x000fc80008410000 */
[----:B--2---:R-:W-:-:S04]  /*44c0*/  FMUL.FTZ R202, R228, R7 ;  /* 0x00000007e4ca7220 */ /* 0x004fc80000410000 */
[----:B------:R-:W-:-:S07]  /*44d0*/  @P2 FADD.FTZ R202, R146, R202 ;  /* 0x000000ca92ca2221 */ /* 0x000fce0000010000 */
.L_x_51219:
[----:B------:R-:W-:Y:S05]  /*44e0*/  BSYNC B1 ;  /* 0x0000000000017941 */ /* 0x000fea0003800000 */
.L_x_51218:
[----:B------:R-:W-:Y:S04]  /*44f0*/  BSSY B1, `(.L_x_51220) ;  /* 0x0000007000017945 */ /* 0x000fe80003800000 */
[----:B------:R-:W-:Y:S05]  /*4500*/  @!P3 BRA `(.L_x_51221) ;  /* 0x000000000014b947 */ /* 0x000fea0003800000 */
[----:B0-----:R-:W2:Y:S01]  /*4510*/  LDL R228, [R1+0x9c] ;  /* 0x00009c0001e47983 */ /* 0x001ea20000100800 */
[----:B-----5:R-:W-:-:S05]  /*4520*/  HADD2.F32 R7, -RZ, R155.H1_H1 ;  /* 0x3000009bff077230 */ /* 0x020fca0000004100 */
[----:B------:R-:W-:-:S04]  /*4530*/  FMUL.FTZ R7, R7, UR6 ;  /* 0x0000000607077c20 */ /* 0x000fc80008410000 */
[----:B--2---:R-:W-:-:S04]  /*4540*/  FMUL.FTZ R203, R228, R7 ;  /* 0x00000007e4cb7220 */ /* 0x004fc80000410000 */
[----:B------:R-:W-:-:S07]  /*4550*/  @P2 FADD.FTZ R203, R147, R203 ;  /* 0x000000cb93cb2221 */ /* 0x000fce0000010000 */
.L_x_51221:
[----:B------:R-:W-:Y:S05]  /*4560*/  BSYNC B1 ;  /* 0x0000000000017941 */ /* 0x000fea0003800000 */
.L_x_51220:
[----:B0-----:R-:W0:Y:S01]  /*4570*/  LDC.64 R228, c[0x0][0x238] ;  /* 0x00008e00ffe47b82 */ /* 0x001e220000000a00 */
[----:B------:R-:W-:Y:S01]  /*4580*/  IADD3 R6, R6, 0x20, RZ ;  /* 0x0000002006067810 */ /* 0x000fe20007ffe0ff */
[C---:B0-----:R-:W-:Y:S01]  /*4590*/  IMAD.WIDE.U32 R228, R5.reuse, 0x20, R228 ;  /* 0x0000002005e47825 */ /* 0x041fe200078e00e4 */
[----:B------:R-:W-:-:S04]  /*45a0*/  IADD3 R5, R5, 0x20, RZ ;  /* 0x0000002005057810 */ /* 0x000fc80007ffe0ff */
[----:B------:R0:W-:Y:S04]  /*45b0*/  STG.E.128 desc[UR4][R228.64], R196 ;  /* 0x000000c4e4007986 */ /* 0x0001e8000c101d04 */
[----:B------:R0:W-:Y:S02]  /*45c0*/  STG.E.128 desc[UR4][R228.64+0x10], R200 ;  /* 0x000010c8e4007986 */ /* 0x0001e4000c101d04 */
.L_x_51205:
[----:B------:R-:W-:Y:S05]  /*45d0*/  BSYNC B0 ;  /* 0x0000000000007941 */ /* 0x000fea0003800000 */
.L_x_51204:
        /* <DEDUP_REMOVED lines=45> */
.L_x_51225:
[----:B------:R-:W-:Y:S05]  /*48b0*/  BSYNC B1 ;  /* 0x0000000000017941 */ /* 0x000fea0003800000 */
.L_x_51224:
[----:B------:R-:W-:Y:S04]  /*48c0*/  BSSY B1, `(.L_x_51226) ;  /* 0x0000007000017945 */ /* 0x000fe80003800000 */
[----:B------:R-:W-:Y:S05]  /*48d0*/  @!P3 BRA `(.L_x_51227) ;  /* 0x000000000014b947 */ /* 0x000fea0003800000 */
[----:B0-----:R-:W2:Y:S01]  /*48e0*/  LDL R228, [R1+0x64] ;  /* 0x0000640001e47983 */ /* 0x001ea20000100800 */
[----:B-----5:R-:W-:-:S05]  /*48f0*/  HADD2.F32 R7, -RZ, R152.H1_H1 ;  /* 0x30000098ff077230 */ /* 0x020fca0000004100 */
[----:B------:R-:W-:-:S04]  /*4900*/  FMUL.FTZ R7, R7, UR6 ;  /* 0x0000000607077c20 */ /* 0x000fc80008410000 */
[----:B--2---:R-:W-:-:S04]  /*4910*/  FMUL.FTZ R205, R228, R7 ;  /* 0x00000007e4cd7220 */ /* 0x004fc80000410000 */
[----:B------:R-:W-:-:S07]  /*4920*/  @P2 FADD.FTZ R205, R137, R205 ;  /* 0x000000cd89cd2221 */ /* 0x000fce0000010000 */
.L_x_51227:
[----:B------:R-:W-:Y:S05]  /*4930*/  BSYNC B1 ;  /* 0x0000000000017941 */ /* 0x000fea0003800000 */
.L_x_51226:
[----:B------:R-:W-:Y:S04]  /*4940*/  BSSY B1, `(.L_x_51228) ;  /* 0x0000007000017945 */ /* 0x000fe80003800000 */
[----:B------:R-:W-:Y:S05]  /*4950*/  @!P3 BRA `(.L_x_51229) ;  /* 0x000000000014b947 */ /* 0x000fea0003800000 */
[----:B0-----:R-:W2:Y:S01]  /*4960*/  LDL R228, [R1+0x68] ;  /* 0x0000680001e47983 */ /* 0x001ea20000100800 */
[----:B-----5:R-:W-:-:S05]  /*4970*/  HADD2.F32 R7, -RZ, R153.H0_H0 ;  /* 0x20000099ff077230 */ /* 0x020fca0000004100 */
[----:B------:R-:W-:-:S04]  /*4980*/  FMUL.FTZ R7, R7, UR6 ;  /* 0x0000000607077c20 */ /* 0x000fc80008410000 */
[----:B--2---:R-:W-:-:S04]  /*4990*/  FMUL.FTZ R206, R228, R7 ;  /* 0x00000007e4ce7220 */ /* 0x004fc80000410000 */
[----:B------:R-:W-:-:S07]  /*49a0*/  @P2 FADD.FTZ R206, R138, R206 ;  /* 0x000000ce8ace2221 */ /* 0x000fce0000010000 */
.L_x_51229:
[----:B------:R-:W-:Y:S05]  /*49b0*/  BSYNC B1 ;  /* 0x0000000000017941 */ /* 0x000fea0003800000 */
.L_x_51228:
[----:B------:R-:W-:Y:S04]  /*49c0*/  BSSY B1, `(.L_x_51230) ;  /* 0x0000007000017945 */ /* 0x000fe80003800000 */
[----:B------:R-:W-:Y:S05]  /*49d0*/  @!P3 BRA `(.L_x_51231) ;  /* 0x000000000014b947 */ /* 0x000fea0003800000 */
[----:B0-----:R-:W2:Y:S01]  /*49e0*/  LDL R228, [R1+0x6c] ;  /* 0x00006c0001e47983 */ /* 0x001ea20000100800 */
[----:B-----5:R-:W-:-:S05]  /*49f0*/  HADD2.F32 R7, -RZ, R153.H1_H1 ;  /* 0x30000099ff077230 */ /* 0x020fca0000004100 */
[----:B------:R-:W-:-:S04]  /*4a00*/  FMUL.FTZ R7, R7, UR6 ;  /* 0x0000000607077c20 */ /* 0x000fc80008410000 */
[----:B--2---:R-:W-:-:S04]  /*4a10*/  FMUL.FTZ R207, R228, R7 ;  /* 0x00000007e4cf7220 */ /* 0x004fc80000410000 */
[----:B------:R-:W-:-:S07]  /*4a20*/  @P2 FADD.FTZ R207, R139, R207 ;  /* 0x000000cf8bcf2221 */ /* 0x000fce0000010000 */
.L_x_51231:
[----:B------:R-:W-:Y:S05]  /*4a30*/  BSYNC B1 ;  /* 0x0000000000017941 */ /* 0x000fea0003800000 */
.L_x_51230:
[----:B------:R-:W-:Y:S04]  /*4a40*/  BSSY B1, `(.L_x_51232) ;  /* 0x0000007000017945 */ /* 0x000fe80003800000 */
[----:B------:R-:W-:Y:S05]  /*4a50*/  @!P3 BRA `(.L_x_51233) ;  /* 0x000000000014b947 */ /* 0x000fea0003800000 */
[----:B0-----:R-:W2:Y:S01]  /*4a60*/  LDL R228, [R1+0x70] ;  /* 0x0000700001e47983 */ /* 0x001ea20000100800 */
[----:B-----5:R-:W-:-:S05]  /*4a70*/  HADD2.F32 R7, -RZ, R154.H0_H0 ;  /* 0x2000009aff077230 */ /* 0x020fca0000004100 */
[----:B------:R-:W-:-:S04]  /*4a80*/  FMUL.FTZ R7, R7, UR6 ;  /* 0x0000000607077c20 */ /* 0x000fc80008410000 */
[----:B--2---:R-:W-:-:S04]  /*4a90*/  FMUL.FTZ R208, R228, R7 ;  /* 0x00000007e4d07220 */ /* 0x004fc80000410000 */
[----:B------:R-:W-:-:S07]  /*4aa0*/  @P2 FADD.FTZ R208, R144, R208 ;  /* 0x000000d090d02221 */ /* 0x000fce0000010000 */
.L_x_51233:
[----:B------:R-:W-:Y:S05]  /*4ab0*/  BSYNC B1 ;  /* 0x0000000000017941 */ /* 0x000fea0003800000 */
.L_x_51232:
[----:B------:R-:W-:Y:S04]  /*4ac0*/  BSSY B1, `(.L_x_51234) ;  /* 0x0000007000017945 */ /* 0x000fe80003800000 */
[----:B------:R-:W-:Y:S05]  /*4ad0*/  @!P3 BRA `(.L_x_51235) ;  /* 0x000000000014b947 */ /* 0x000fea0003800000 */
[----:B0-----:R-:W2:Y:S01]  /*4ae0*/  LDL R228, [R1+0x74] ;  /* 0x0000740001e47983 */ /* 0x001ea20000100800 */
[----:B-----5:R-:W-:-:S05]  /*4af0*/  HADD2.F32 R7, -RZ, R154.H1_H1 ;  /* 0x3000009aff077230 */ /* 0x020fca0000004100 */
[----:B------:R-:W-:-:S04]  /*4b00*/  FMUL.FTZ R7, R7, UR6 ;  /* 0x0000000607077c20 */ /* 0x000fc80008410000 */
[----:B--2---:R-:W-:-:S04]  /*4b10*/  FMUL.FTZ R209, R228, R7 ;  /* 0x00000007e4d17220 */ /* 0x004fc80000410000 */
[----:B------:R-:W-:-:S07]  /*4b20*/  @P2 FADD.FTZ R209, R145, R209 ;  /* 0x000000d191d12221 */ /* 0x000fce0000010000 */
.L_x_51235:
[----:B------:R-:W-:Y:S05]  /*4b30*/  BSYNC B1 ;  /* 0x0000000000017941 */ /* 0x000fea0003800000 */
.L_x_51234:
[----:B------:R-:W-:Y:S04]  /*4b40*/  BSSY B1, `(.L_x_51236) ;  /* 0x0000007000017945 */ /* 0x000fe80003800000 */
[----:B------:R-:W-:Y:S05]  /*4b50*/  @!P3 BRA `(.L_x_51237) ;  /* 0x000000000014b947 */ /* 0x000fea0003800000 */
[----:B0-----:R-:W2:Y:S01]  /*4b60*/  LDL R228, [R1+0x78] ;  /* 0x0000780001e47983 */ /* 0x001ea20000100800 */
[----:B-----5:R-:W-:-:S05]  /*4b70*/  HADD2.F32 R7, -RZ, R155.H0_H0 ;  /* 0x2000009bff077230 */ /* 0x020fca0000004100 */
[----:B------:R-:W-:-:S04]  /*4b80*/  FMUL.FTZ R7, R7, UR6 ;  /* 0x0000000607077c20 */ /* 0x000fc80008410000 */
[----:B--2---:R-:W-:-:S04]  /*4b90*/  FMUL.FTZ R210, R228, R7 ;  /* 0x00000007e4d27220 */ /* 0x004fc80000410000 */
[----:B------:R-:W-:-:S07]  /*4ba0*/  @P2 FADD.FTZ R210, R146, R210 ;  /* 0x000000d292d22221 */ /* 0x000fce0000010000 */
.L_x_51237:
[----:B------:R-:W-:Y:S05]  /*4bb0*/  BSYNC B1 ;  /* 0x0000000000017941 */ /* 0x000fea0003800000 */
.L_x_51236:
[----:B------:R-:W-:Y:S04]  /*4bc0*/  BSSY B1, `(.L_x_51238) ;  /* 0x0000007000017945 */ /* 0x000fe80003800000 */
[----:B------:R-:W-:Y:S05]  /*4bd0*/  @!P3 BRA `(.L_x_51239) ;  /* 0x000000000014b947 */ /* 0x000fea0003800000 */
[----:B0-----:R-:W2:Y:S01]  /*4be0*/  LDL R228, [R1+0x7c] ;  /* 0x00007c0001e47983 */ /* 0x001ea20000100800 */
[----:B-----5:R-:W-:-:S05]  /*4bf0*/  HADD2.F32 R7, -RZ, R155.H1_H1 ;  /* 0x3000009bff077230 */ /* 0x020fca0000004100 */
[----:B------:R-:W-:-:S04]  /*4c00*/  FMUL.FTZ R7, R7, UR6 ;  /* 0x0000000607077c20 */ /* 0x000fc80008410000 */
[----:B--2---:R-:W-:-:S04]  /*4c10*/  FMUL.FTZ R211, R228, R7 ;  /* 0x00000007e4d37220 */ /* 0x004fc80000410000 */
[----:B------:R-:W-:-:S07]  /*4c20*/  @P2 FADD.FTZ R211, R147, R211 ;  /* 0x000000d393d32221 */ /* 0x000fce0000010000 */
.L_x_51239:
[----:B------:R-:W-:Y:S05]  /*4c30*/  BSYNC B1 ;  /* 0x0000000000017941 */ /* 0x000fea0003800000 */
.L_x_51238:
[----:B0-----:R-:W0:Y:S01]  /*4c40*/  LDC.64 R228, c[0x0][0x238] ;  /* 0x00008e00ffe47b82 */ /* 0x001e220000000a00 */
[----:B------:R-:W-:Y:S01]  /*4c50*/  IADD3 R6, R6, 0x20, RZ ;  /* 0x0000002006067810 */ /* 0x000fe20007ffe0ff */
[C---:B0-----:R-:W-:Y:S01]  /*4c60*/  IMAD.WIDE.U32 R228, R5.reuse, 0x20, R228 ;  /* 0x0000002005e47825 */ /* 0x041fe200078e00e4 */
[----:B------:R-:W-:-:S04]  /*4c70*/  IADD3 R5, R5, 0x20, RZ ;  /* 0x0000002005057810 */ /* 0x000fc80007ffe0ff */
[----:B------:R0:W-:Y:S04]  /*4c80*/  STG.E.128 desc[UR4][R228.64], R204 ;  /* 0x000000cce4007986 */ /* 0x0001e8000c101d04 */
[----:B------:R0:W-:Y:S02]  /*4c90*/  STG.E.128 desc[UR4][R228.64+0x10], R208 ;  /* 0x000010d0e4007986 */ /* 0x0001e4000c101d04 */
.L_x_51223:
[----:B------:R-:W-:Y:S05]  /*4ca0*/  BSYNC B0 ;  /* 0x0000000000007941 */ /* 0x000fea0003800000 */
.L_x_51222:
        /* <DEDUP_REMOVED lines=45> */
.L_x_51243:
[----:B------:R-:W-:Y:S05]  /*4f80*/  BSYNC B1 ;  /* 0x0000000000017941 */ /* 0x000fea0003800000 */
.L_x_51242:
[----:B------:R-:W-:Y:S04]  /*4f90*/  BSSY B1, `(.L_x_51244) ;  /* 0x0000007000017945 */ /* 0x000fe80003800000 */
[----:B------:R-:W-:Y:S05]  /*4fa0*/  @!P3 BRA `(.L_x_51245) ;  /* 0x000000000014b947 */ /* 0x000fea0003800000 */
[----:B0-----:R-:W2:Y:S01]  /*4fb0*/  LDL R228, [R1+0x44] ;  /* 0x0000440001e47983 */ /* 0x001ea20000100800 */
[----:B-----5:R-:W-:-:S05]  /*4fc0*/  HADD2.F32 R7, -RZ, R152.H1_H1 ;  /* 0x30000098ff077230 */ /* 0x020fca0000004100 */
[----:B------:R-:W-:-:S04]  /*4fd0*/  FMUL.FTZ R7, R7, UR6 ;  /* 0x0000000607077c20 */ /* 0x000fc80008410000 */
[----:B--2---:R-:W-:-:S04]  /*4fe0*/  FMUL.FTZ R213, R228, R7 ;  /* 0x00000007e4d57220 */ /* 0x004fc80000410000 */
[----:B------:R-:W-:-:S07]  /*4ff0*/  @P2 FADD.FTZ R213, R137, R213 ;  /* 0x000000d589d52221 */ /* 0x000fce0000010000 */
.L_x_51245:
[----:B------:R-:W-:Y:S05]  /*5000*/  BSYNC B1 ;  /* 0x0000000000017941 */ /* 0x000fea0003800000 */
.L_x_51244:
[----:B------:R-:W-:Y:S04]  /*5010*/  BSSY B1, `(.L_x_51246) ;  /* 0x0000007000017945 */ /* 0x000fe80003800000 */
[----:B------:R-:W-:Y:S05]  /*5020*/  @!P3 BRA `(.L_x_51247) ;  /* 0x000000000014b947 */ /* 0x000fea0003800000 */
[----:B0-----:R-:W2:Y:S01]  /*5030*/  LDL R228, [R1+0x48] ;  /* 0x0000480001e47983 */ /* 0x001ea20000100800 */
[----:B-----5:R-:W-:-:S05]  /*5040*/  HADD2.F32 R7, -RZ, R153.H0_H0 ;  /* 0x20000099ff077230 */ /* 0x020fca0000004100 */
[----:B------:R-:W-:-:S04]  /*5050*/  FMUL.FTZ R7, R7, UR6 ;  /* 0x0000000607077c20 */ /* 0x000fc80008410000 */
[----:B--2---:R-:W-:-:S04]  /*5060*/  FMUL.FTZ R214, R228, R7 ;  /* 0x00000007e4d67220 */ /* 0x004fc80000410000 */
[----:B------:R-:W-:-:S07]  /*5070*/  @P2 FADD.FTZ R214, R138, R214 ;  /* 0x000000d68ad62221 */ /* 0x000fce0000010000 */
.L_x_51247:
[----:B------:R-:W-:Y:S05]  /*5080*/  BSYNC B1 ;  /* 0x0000000000017941 */ /* 0x000fea0003800000 */
.L_x_51246:
[----:B------:R-:W-:Y:S04]  /*5090*/  BSSY B1, `(.L_x_51248) ;  /* 0x0000007000017945 */ /* 0x000fe80003800000 */
[----:B------:R-:W-:Y:S05]  /*50a0*/  @!P3 BRA `(.L_x_51249) ;  /* 0x000000000014b947 */ /* 0x000fea0003800000 */
[----:B0-----:R-:W2:Y:S01]  /*50b0*/  LDL R228, [R1+0x4c] ;  /* 0x00004c0001e47983 */ /* 0x001ea20000100800 */
[----:B-----5:R-:W-:-:S05]  /*50c0*/  HADD2.F32 R7, -RZ, R153.H1_H1 ;  /* 0x30000099ff077230 */ /* 0x020fca0000004100 */
[----:B------:R-:W-:-:S04]  /*50d0*/  FMUL.FTZ R7, R7, UR6 ;  /* 0x0000000607077c20 */ /* 0x000fc80008410000 */
[----:B--2---:R-:W-:-:S04]  /*50e0*/  FMUL.FTZ R215, R228, R7 ;  /* 0x00000007e4d77220 */ /* 0x004fc80000410000 */
[----:B------:R-:W-:-:S07]  /*50f0*/  @P2 FADD.FTZ R215, R139, R215 ;  /* 0x000000d78bd72221 */ /* 0x000fce0000010000 */
.L_x_51249:
[----:B------:R-:W-:Y:S05]  /*5100*/  BSYNC B1 ;  /* 0x0000000000017941 */ /* 0x000fea0003800000 */
.L_x_51248:
[----:B------:R-:W-:Y:S04]  /*5110*/  BSSY B1, `(.L_x_51250) ;  /* 0x0000007000017945 */ /* 0x000fe80003800000 */
[----:B------:R-:W-:Y:S05]  /*5120*/  @!P3 BRA `(.L_x_51251) ;  /* 0x000000000014b947 */ /* 0x000fea0003800000 */
[----:B0-----:R-:W2:Y:S01]  /*5130*/  LDL R228, [R1+0x50] ;  /* 0x0000500001e47983 */ /* 0x001ea20000100800 */
[----:B-----5:R-:W-:-:S05]  /*5140*/  HADD2.F32 R7, -RZ, R154.H0_H0 ;  /* 0x2000009aff077230 */ /* 0x020fca0000004100 */
[----:B------:R-:W-:-:S04]  /*5150*/  FMUL.FTZ R7, R7, UR6 ;  /* 0x0000000607077c20 */ /* 0x000fc80008410000 */
[----:B--2---:R-:W-:-:S04]  /*5160*/  FMUL.FTZ R216, R228, R7 ;  /* 0x00000007e4d87220 */ /* 0x004fc80000410000 */
[----:B------:R-:W-:-:S07]  /*5170*/  @P2 FADD.FTZ R216, R144, R216 ;  /* 0x000000d890d82221 */ /* 0x000fce0000010000 */
.L_x_51251:
[----:B------:R-:W-:Y:S05]  /*5180*/  BSYNC B1 ;  /* 0x0000000000017941 */ /* 0x000fea0003800000 */
.L_x_51250:
[----:B------:R-:W-:Y:S04]  /*5190*/  BSSY B1, `(.L_x_51252) ;  /* 0x0000007000017945 */ /* 0x000fe80003800000 */
[----:B------:R-:W-:Y:S05]  /*51a0*/  @!P3 BRA `(.L_x_51253) ;  /* 0x000000000014b947 */ /* 0x000fea0003800000 */
[----:B0-----:R-:W2:Y:S01]  /*51b0*/  LDL R228, [R1+0x54] ;  /* 0x0000540001e47983 */ /* 0x001ea20000100800 */
[----:B-----5:R-:W-:-:S05]  /*51c0*/  HADD2.F32 R7, -RZ, R154.H1_H1 ;  /* 0x3000009aff077230 */ /* 0x020fca0000004100 */
[----:B------:R-:W-:-:S04]  /*51d0*/  FMUL.FTZ R7, R7, UR6 ;  /* 0x0000000607077c20 */ /* 0x000fc80008410000 */
[----:B--2---:R-:W-:-:S04]  /*51e0*/  FMUL.FTZ R217, R228, R7 ;  /* 0x00000007e4d97220 */ /* 0x004fc80000410000 */
[----:B------:R-:W-:-:S07]  /*51f0*/  @P2 FADD.FTZ R217, R145, R217 ;  /* 0x000000d991d92221 */ /* 0x000fce0000010000 */
.L_x_51253:
[----:B------:R-:W-:Y:S05]  /*5200*/  BSYNC B1 ;  /* 0x0000000000017941 */ /* 0x000fea0003800000 */
.L_x_51252:
[----:B------:R-:W-:Y:S04]  /*5210*/  BSSY B1, `(.L_x_51254) ;  /* 0x0000007000017945 */ /* 0x000fe80003800000 */
[----:B------:R-:W-:Y:S05]  /*5220*/  @!P3 BRA `(.L_x_51255) ;  /* 0x000000000014b947 */ /* 0x000fea0003800000 */
[----:B0-----:R-:W2:Y:S01]  /*5230*/  LDL R228, [R1+0x58] ;  /* 0x0000580001e47983 */ /* 0x001ea20000100800 */
[----:B-----5:R-:W-:-:S05]  /*5240*/  HADD2.F32 R7, -RZ, R155.H0_H0 ;  /* 0x2000009bff077230 */ /* 0x020fca0000004100 */
[----:B------:R-:W-:-:S04]  /*5250*/  FMUL.FTZ R7, R7, UR6 ;  /* 0x0000000607077c20 */ /* 0x000fc80008410000 */
[----:B--2---:R-:W-:-:S04]  /*5260*/  FMUL.FTZ R218, R228, R7 ;  /* 0x00000007e4da7220 */ /* 0x004fc80000410000 */
[----:B------:R-:W-:-:S07]  /*5270*/  @P2 FADD.FTZ R218, R146, R218 ;  /* 0x000000da92da2221 */ /* 0x000fce0000010000 */
.L_x_51255:
[----:B------:R-:W-:Y:S05]  /*5280*/  BSYNC B1 ;  /* 0x0000000000017941 */ /* 0x000fea0003800000 */
.L_x_51254:
[----:B------:R-:W-:Y:S04]  /*5290*/  BSSY B1, `(.L_x_51256) ;  /* 0x0000007000017945 */ /* 0x000fe80003800000 */
[----:B------:R-:W-:Y:S05]  /*52a0*/  @!P3 BRA `(.L_x_51257) ;  /* 0x000000000014b947 */ /* 0x000fea0003800000 */
[----:B0-----:R-:W2:Y:S01]  /*52b0*/  LDL R228, [R1+0x5c] ;  /* 0x00005c0001e47983 */ /* 0x001ea20000100800 */
[----:B-----5:R-:W-:-:S05]  /*52c0*/  HADD2.F32 R7, -RZ, R155.H1_H1 ;  /* 0x3000009bff077230 */ /* 0x020fca0000004100 */
[----:B------:R-:W-:-:S04]  /*52d0*/  FMUL.FTZ R7, R7, UR6 ;  /* 0x0000000607077c20 */ /* 0x000fc80008410000 */
[----:B--2---:R-:W-:-:S04]  /*52e0*/  FMUL.FTZ R219, R228, R7 ;  /* 0x00000007e4db7220 */ /* 0x004fc80000410000 */
[----:B------:R-:W-:-:S07]  /*52f0*/  @P2 FADD.FTZ R219, R147, R219 ;  /* 0x000000db93db2221 */ /* 0x000fce0000010000 */
.L_x_51257:
[----:B------:R-:W-:Y:S05]  /*5300*/  BSYNC B1 ;  /* 0x0000000000017941 */ /* 0x000fea0003800000 */
.L_x_51256:
[----:B0-----:R-:W0:Y:S01]  /*5310*/  LDC.64 R228, c[0x0][0x238] ;  /* 0x00008e00ffe47b82 */ /* 0x001e220000000a00 */
[----:B------:R-:W-:Y:S01]  /*5320*/  IADD3 R6, R6, 0x20, RZ ;  /* 0x0000002006067810 */ /* 0x000fe20007ffe0ff */
[C---:B0-----:R-:W-:Y:S01]  /*5330*/  IMAD.WIDE.U32 R228, R5.reuse, 0x20, R228 ;  /* 0x0000002005e47825 */ /* 0x041fe200078e00e4 */
[----:B------:R-:W-:-:S04]  /*5340*/  IADD3 R5, R5, 0x20, RZ ;  /* 0x0000002005057810 */ /* 0x000fc80007ffe0ff */
[----:B------:R0:W-:Y:S04]  /*5350*/  STG.E.128 desc[UR4][R228.64], R212 ;  /* 0x000000d4e4007986 */ /* 0x0001e8000c101d04 */
[----:B------:R0:W-:Y:S02]  /*5360*/  STG.E.128 desc[UR4][R228.64+0x10], R216 ;  /* 0x000010d8e4007986 */ /* 0x0001e4000c101d04 */
.L_x_51241:
[----:B------:R-:W-:Y:S05]  /*5370*/  BSYNC B0 ;  /* 0x0000000000007941 */ /* 0x000fea0003800000 */
.L_x_51240:
        /* <DEDUP_REMOVED lines=41> */
[----:B-----5:R-:W-:-:S05]  /*5610*/  HADD2.F32 R4, -RZ, R152.H0_H0 ;  /* 0x20000098ff047230 */ /* 0x020fca0000004100 */
[----:B------:R-:W-:-:S04]  /*5620*/  FMUL.FTZ R4, R4, UR6 ;  /* 0x0000000604047c20 */ /* 0x000fc80008410000 */
[----:B--2---:R-:W-:-:S04]  /*5630*/  FMUL.FTZ R224, R228, R4 ;  /* 0x00000004e4e07220 */ /* 0x004fc80000410000 */
[----:B------:R-:W-:-:S07]  /*5640*/  @P1 FADD.FTZ R224, R136, R224 ;  /* 0x000000e088e01221 */ /* 0x000fce0000010000 */
.L_x_51261:
[----:B------:R-:W-:Y:S05]  /*5650*/  BSYNC B1 ;  /* 0x0000000000017941 */ /* 0x000fea0003800000 */
.L_x_51260:
[----:B------:R-:W-:Y:S04]  /*5660*/  BSSY B1, `(.L_x_51262) ;  /* 0x0000007000017945 */ /* 0x000fe80003800000 */
[----:B------:R-:W-:Y:S05]  /*5670*/  @!P2 BRA `(.L_x_51263) ;  /* 0x000000000014a947 */ /* 0x000fea0003800000 */
[----:B------:R-:W2:Y:S01]  /*5680*/  LDL R6, [R1+0x4] ;  /* 0x0000040001067983 */ /* 0x000ea20000100800 */
[----:B-----5:R-:W-:-:S05]  /*5690*/  HADD2.F32 R4, -RZ, R152.H1_H1 ;  /* 0x30000098ff047230 */ /* 0x020fca0000004100 */
[----:B------:R-:W-:-:S04]  /*56a0*/  FMUL.FTZ R4, R4, UR6 ;  /* 0x0000000604047c20 */ /* 0x000fc80008410000 */
[----:B--2---:R-:W-:-:S04]  /*56b0*/  FMUL.FTZ R225, R6, R4 ;  /* 0x0000000406e17220 */ /* 0x004fc80000410000 */
[----:B------:R-:W-:-:S07]  /*56c0*/  @P1 FADD.FTZ R225, R137, R225 ;  /* 0x000000e189e11221 */ /* 0x000fce0000010000 */
.L_x_51263:
[----:B------:R-:W-:Y:S05]  /*56d0*/  BSYNC B1 ;  /* 0x0000000000017941 */ /* 0x000fea0003800000 */
.L_x_51262:
[----:B------:R-:W-:Y:S04]  /*56e0*/  BSSY B1, `(.L_x_51264) ;  /* 0x0000007000017945 */ /* 0x000fe80003800000 */
[----:B------:R-:W-:Y:S05]  /*56f0*/  @!P2 BRA `(.L_x_51265) ;  /* 0x000000000014a947 */ /* 0x000fea0003800000 */
[----:B------:R-:W2:Y:S01]  /*5700*/  LDL R6, [R1+0x8] ;  /* 0x0000080001067983 */ /* 0x000ea20000100800 */
[----:B-----5:R-:W-:-:S05]  /*5710*/  HADD2.F32 R4, -RZ, R153.H0_H0 ;  /* 0x20000099ff047230 */ /* 0x020fca0000004100 */
[----:B------:R-:W-:-:S04]  /*5720*/  FMUL.FTZ R4, R4, UR6 ;  /* 0x0000000604047c20 */ /* 0x000fc80008410000 */
[----:B--2---:R-:W-:-:S04]  /*5730*/  FMUL.FTZ R226, R6, R4 ;  /* 0x0000000406e27220 */ /* 0x004fc80000410000 */
[----:B------:R-:W-:-:S07]  /*5740*/  @P1 FADD.FTZ R226, R138, R226 ;  /* 0x000000e28ae21221 */ /* 0x000fce0000010000 */
.L_x_51265:
[----:B------:R-:W-:Y:S05]  /*5750*/  BSYNC B1 ;  /* 0x0000000000017941 */ /* 0x000fea0003800000 */
.L_x_51264:
[----:B------:R-:W-:Y:S04]  /*5760*/  BSSY B1, `(.L_x_51266) ;  /* 0x0000007000017945 */ /* 0x000fe80003800000 */
[----:B------:R-:W-:Y:S05]  /*5770*/  @!P2 BRA `(.L_x_51267) ;  /* 0x000000000014a947 */ /* 0x000fea0003800000 */
[----:B------:R-:W2:Y:S01]  /*5780*/  LDL R6, [R1+0xc] ;  /* 0x00000c0001067983 */ /* 0x000ea20000100800 */
[----:B-----5:R-:W-:-:S05]  /*5790*/  HADD2.F32 R4, -RZ, R153.H1_H1 ;  /* 0x30000099ff047230 */ /* 0x020fca0000004100 */
[----:B------:R-:W-:-:S04]  /*57a0*/  FMUL.FTZ R4, R4, UR6 ;  /* 0x0000000604047c20 */ /* 0x000fc80008410000 */
[----:B--2---:R-:W-:-:S04]  /*57b0*/  FMUL.FTZ R227, R6, R4 ;  /* 0x0000000406e37220 */ /* 0x004fc80000410000 */
[----:B------:R-:W-:-:S07]  /*57c0*/  @P1 FADD.FTZ R227, R139, R227 ;  /* 0x000000e38be31221 */ /* 0x000fce0000010000 */
.L_x_51267:
[----:B------:R-:W-:Y:S05]  /*57d0*/  BSYNC B1 ;  /* 0x0000000000017941 */ /* 0x000fea0003800000 */
.L_x_51266:
[----:B------:R-:W-:Y:S04]  /*57e0*/  BSSY B1, `(.L_x_51268) ;  /* 0x0000007000017945 */ /* 0x000fe80003800000 */
[----:B------:R-:W-:Y:S05]  /*57f0*/  @!P2 BRA `(.L_x_51269) ;  /* 0x000000000014a947 */ /* 0x000fea0003800000 */
[----:B------:R-:W2:Y:S01]  /*5800*/  LDL R6, [R1+0x10] ;  /* 0x0000100001067983 */ /* 0x000ea20000100800 */
[----:B-----5:R-:W-:-:S05]  /*5810*/  HADD2.F32 R4, -RZ, R154.H0_H0 ;  /* 0x2000009aff047230 */ /* 0x020fca0000004100 */
[----:B------:R-:W-:-:S04]  /*5820*/  FMUL.FTZ R4, R4, UR6 ;  /* 0x0000000604047c20 */ /* 0x000fc80008410000 */
[----:B--2---:R-:W-:-:S04]  /*5830*/  FMUL.FTZ R220, R6, R4 ;  /* 0x0000000406dc7220 */ /* 0x004fc80000410000 */
[----:B------:R-:W-:-:S07]  /*5840*/  @P1 FADD.FTZ R220, R144, R220 ;  /* 0x000000dc90dc1221 */ /* 0x000fce0000010000 */
.L_x_51269:
[----:B------:R-:W-:Y:S05]  /*5850*/  BSYNC B1 ;  /* 0x0000000000017941 */ /* 0x000fea0003800000 */
.L_x_51268:
[----:B------:R-:W-:Y:S04]  /*5860*/  BSSY B1, `(.L_x_51270) ;  /* 0x0000007000017945 */ /* 0x000fe80003800000 */
[----:B------:R-:W-:Y:S05]  /*5870*/  @!P2 BRA `(.L_x_51271) ;  /* 0x000000000014a947 */ /* 0x000fea0003800000 */
[----:B------:R-:W2:Y:S01]  /*5880*/  LDL R6, [R1+0x14] ;  /* 0x0000140001067983 */ /* 0x000ea20000100800 */
[----:B-----5:R-:W-:-:S05]  /*5890*/  HADD2.F32 R4, -RZ, R154.H1_H1 ;  /* 0x3000009aff047230 */ /* 0x020fca0000004100 */
[----:B------:R-:W-:-:S04]  /*58a0*/  FMUL.FTZ R4, R4, UR6 ;  /* 0x0000000604047c20 */ /* 0x000fc80008410000 */
[----:B--2---:R-:W-:-:S04]  /*58b0*/  FMUL.FTZ R221, R6, R4 ;  /* 0x0000000406dd7220 */ /* 0x004fc80000410000 */
[----:B------:R-:W-:-:S07]  /*58c0*/  @P1 FADD.FTZ R221, R145, R221 ;  /* 0x000000dd91dd1221 */ /* 0x000fce0000010000 */
.L_x_51271:
[----:B------:R-:W-:Y:S05]  /*58d0*/  BSYNC B1 ;  /* 0x0000000000017941 */ /* 0x000fea0003800000 */
.L_x_51270:
[----:B------:R-:W-:Y:S04]  /*58e0*/  BSSY B1, `(.L_x_51272) ;  /* 0x0000007000017945 */ /* 0x000fe80003800000 */
[----:B------:R-:W-:Y:S05]  /*58f0*/  @!P2 BRA `(.L_x_51273) ;  /* 0x000000000014a947 */ /* 0x000fea0003800000 */
[----:B------:R-:W2:Y:S01]  /*5900*/  LDL R6, [R1+0x18] ;  /* 0x0000180001067983 */ /* 0x000ea20000100800 */
[----:B-----5:R-:W-:-:S05]  /*5910*/  HADD2.F32 R4, -RZ, R155.H0_H0 ;  /* 0x2000009bff047230 */ /* 0x020fca0000004100 */
[----:B------:R-:W-:-:S04]  /*5920*/  FMUL.FTZ R4, R4, UR6 ;  /* 0x0000000604047c20 */ /* 0x000fc80008410000 */
[----:B--2---:R-:W-:-:S04]  /*5930*/  FMUL.FTZ R222, R6, R4 ;  /* 0x0000000406de7220 */ /* 0x004fc80000410000 */
[----:B------:R-:W-:-:S07]  /*5940*/  @P1 FADD.FTZ R222, R146, R222 ;  /* 0x000000de92de1221 */ /* 0x000fce0000010000 */
.L_x_51273:
[----:B------:R-:W-:Y:S05]  /*5950*/  BSYNC B1 ;  /* 0x0000000000017941 */ /* 0x000fea0003800000 */
.L_x_51272:
[----:B------:R-:W-:Y:S04]  /*5960*/  BSSY B1, `(.L_x_51274) ;  /* 0x0000007000017945 */ /* 0x000fe80003800000 */
[----:B------:R-:W-:Y:S05]  /*5970*/  @!P2 BRA `(.L_x_51275) ;  /* 0x000000000014a947 */ /* 0x000fea0003800000 */
[----:B------:R-:W2:Y:S01]  /*5980*/  LDL R6, [R1+0x1c] ;  /* 0x00001c0001067983 */ /* 0x000ea20000100800 */
[----:B-----5:R-:W-:-:S05]  /*5990*/  HADD2.F32 R4, -RZ, R155.H1_H1 ;  /* 0x3000009bff047230 */ /* 0x020fca0000004100 */
[----:B------:R-:W-:-:S04]  /*59a0*/  FMUL.FTZ R4, R4, UR6 ;  /* 0x0000000604047c20 */ /* 0x000fc80008410000 */
[----:B--2---:R-:W-:-:S04]  /*59b0*/  FMUL.FTZ R223, R6, R4 ;  /* 0x0000000406df7220 */ /* 0x004fc80000410000 */
[----:B------:R-:W-:-:S07]  /*59c0*/  @P1 FADD.FTZ R223, R147, R223 ;  /* 0x000000df93df1221 */ /* 0x000fce0000010000 */
.L_x_51275:
[----:B------:R-:W-:Y:S05]  /*59d0*/  BSYNC B1 ;  /* 0x0000000000017941 */ /* 0x000fea0003800000 */
.L_x_51274:
[----:B------:R-:W0:Y:S02]  /*59e0*/  LDC.64 R6, c[0x0][0x238] ;  /* 0x00008e00ff067b82 */ /* 0x000e240000000a00 */
[----:B0-----:R-:W-:-:S05]  /*59f0*/  IMAD.WIDE.U32 R4, R5, 0x20, R6 ;  /* 0x0000002005047825 */ /* 0x001fca00078e0006 */
[----:B------:R0:W-:Y:S04]  /*5a00*/  STG.E.128 desc[UR4][R4.64], R224 ;  /* 0x000000e004007986 */ /* 0x0001e8000c101d04 */
[----:B------:R0:W-:Y:S02]  /*5a10*/  STG.E.128 desc[UR4][R4.64+0x10], R220 ;  /* 0x000010dc04007986 */ /* 0x0001e4000c101d04 */
.L_x_51259:
[----:B------:R-:W-:Y:S05]  /*5a20*/  BSYNC B0 ;  /* 0x0000000000007941 */ /* 0x000fea0003800000 */
.L_x_51258:
        /* <DEDUP_REMOVED lines=292> */
.L_x_51309:
        /* <DEDUP_REMOVED lines=76> */
.L_x_51280:
[----:B------:R-:W-:Y:S05]  /*7130*/  BSYNC B1 ;  /* 0x0000000000017941 */ /* 0x000fea0003800000 */
.L_x_51279:
        /* <DEDUP_REMOVED lines=17> */
[----:B------:R-:W-:Y:S01]  /*7250*/  F2FP.F16.F32.PACK_AB R228, R230, R228 ;  /* 0x000000e4e6e4723e */ /* 0x000fe200000000ff */
[--C-:B------:R-:W-:Y:S01]  /*7260*/  FADD.FTZ R230, R160, -R5.reuse ;  /* 0x80000005a0e67221 */ /* 0x100fe20000010000 */
[C---:B------:R-:W-:Y:S01]  /*7270*/  FMUL.FTZ R231, R4.reuse, R231 ;  /* 0x000000e704e77220 */ /* 0x040fe20000410000 */
[----:B------:R-:W-:Y:S01]  /*7280*/  F2FP.F16.F32.PACK_AB R229, R229, R7 ;  /* 0x00000007e5e5723e */ /* 0x000fe200000000ff */
        /* <DEDUP_REMOVED lines=8> */
[----:B------:R-:W-:Y:S01]  /*7310*/  F2FP.F16.F32.PACK_AB R230, R7, R230 ;  /* 0x000000e607e6723e */ /* 0x000fe200000000ff */
[----:B------:R-:W-:-:S04]  /*7320*/  FADD.FTZ R7, R162, -R5 ;  /* 0x80000005a2077221 */ /* 0x000fc80000010000 */
[----:B------:R-:W-:-:S04]  /*7330*/  FMUL.FTZ R7, R4, R7 ;  /* 0x0000000704077220 */ /* 0x000fc80000410000 */
[----:B------:R-:W-:-:S05]  /*7340*/  FFMA.FTZ R7, R242, R7, R22 ;  /* 0x00000007f2077223 */ /* 0x000fca0000010016 */
[----:B------:R-:W-:-:S05]  /*7350*/  F2FP.F16.F32.PACK_AB R231, R231, R7 ;  /* 0x00000007e7e7723e */ /* 0x000fca00000000ff */
[----:B------:R2:W-:Y:S02]  /*7360*/  STG.E.128 desc[UR4][R248.64], R228 ;  /* 0x000000e4f8007986 */ /* 0x0005e4000c101d04 */
.L_x_51282:
[----:B------:R-:W-:Y:S05]  /*7370*/  BSYNC B1 ;  /* 0x0000000000017941 */ /* 0x000fea0003800000 */
.L_x_51281:
        /* <DEDUP_REMOVED lines=35> */
.L_x_51284:
[----:B------:R-:W-:Y:S05]  /*75b0*/  BSYNC B1 ;  /* 0x0000000000017941 */ /* 0x000fea0003800000 */
.L_x_51283:
        /* <DEDUP_REMOVED lines=35> */
.L_x_51286:
[----:B------:R-:W-:Y:S05]  /*77f0*/  BSYNC B1 ;  /* 0x0000000000017941 */ /* 0x000fea0003800000 */
.L_x_51285:
        /* <DEDUP_REMOVED lines=35> */
.L_x_51288:
[----:B------:R-:W-:Y:S05]  /*7a30*/  BSYNC B1 ;  /* 0x0000000000017941 */ /* 0x000fea0003800000 */
.L_x_51287:
        /* <DEDUP_REMOVED lines=29> */
[----:B------:R-:W-:Y:S01]  /*7c10*/  F2FP.F16.F32.PACK_AB R230, R7, R230 ;  /* 0x000000e607e6723e */ /* 0x000fe200000000ff */
[----:B------:R-:W-:-:S04]  /*7c20*/  FADD.FTZ R7, R194, -R5 ;  /* 0x80000005c2077221 */ /* 0x000fc80000010000 */
[----:B------:R-:W-:-:S04]  /*7c30*/  FMUL.FTZ R7, R4, R7 ;  /* 0x0000000704077220 */ /* 0x000fc80000410000 */
[----:B------:R-:W-:-:S05]  /*7c40*/  FFMA.FTZ R7, R78, R7, R70 ;  /* 0x000000074e077223 */ /* 0x000fca0000010046 */
[----:B------:R-:W-:-:S05]  /*7c50*/  F2FP.F16.F32.PACK_AB R231, R231, R7 ;  /* 0x00000007e7e7723e */ /* 0x000fca00000000ff */
[----:B------:R0:W-:Y:S02]  /*7c60*/  STG.E.128 desc[UR4][R248.64], R228 ;  /* 0x000000e4f8007986 */ /* 0x0001e4000c101d04 */
.L_x_51290:
[----:B------:R-:W-:Y:S05]  /*7c70*/  BSYNC B1 ;  /* 0x0000000000017941 */ /* 0x000fea0003800000 */
.L_x_51289:
        /* <DEDUP_REMOVED lines=35> */
.L_x_51292:
[----:B------:R-:W-:Y:S05]  /*7eb0*/  BSYNC B1 ;  /* 0x0000000000017941 */ /* 0x000fea0003800000 */
.L_x_51291:
        /* <DEDUP_REMOVED lines=35> */
.L_x_51294:
[----:B------:R-:W-:Y:S05]  /*80f0*/  BSYNC B1 ;  /* 0x0000000000017941 */ /* 0x000fea0003800000 */
.L_x_51293:
        /* <DEDUP_REMOVED lines=35> */
.L_x_51296:
[----:B------:R-:W-:Y:S05]  /*8330*/  BSYNC B1 ;  /* 0x0000000000017941 */ /* 0x000fea0003800000 */
.L_x_51295:
        /* <DEDUP_REMOVED lines=44> */
.L_x_51278:
[----:B------:R-:W-:Y:S05]  /*8600*/  BSYNC B0 ;  /* 0x0000000000007941 */ /* 0x000fea0003800000 */
.L_x_51277:
[----:B-1----:R-:W1:Y:S02]  /*8610*/  LDC.64 R4, c[0x0][0x210] ;  /* 0x00008400ff047b82 */ /* 0x002e640000000a00 */
[----:B-1----:R-:W-:-:S04]  /*8620*/  LEA R3, R4, R3, 0x2 ;  /* 0x0000000304037211 */ /* 0x002fc800078e10ff */
[----:B------:R-:W-:-:S13]  /*8630*/  ISETP.GE.AND P1, PT, R3, R5, PT ;  /* 0x000000050300720c */ /* 0x000fda0003f26270 */
[----:B------:R-:W-:Y:S05]  /*8640*/  @!P1 BRA `(.L_x_51297) ;  /* 0xffffff8c00ac9947 */ /* 0x000fea000383ffff */
[----:B------:R-:W-:Y:S05]  /*8650*/  EXIT ;  /* 0x000000000000794d */ /* 0x000fea0003800000 */
.L_x_51276:
        /* <DEDUP_REMOVED lines=8> */
.L_x_51299:
[----:B------:R-:W-:Y:S05]  /*86e0*/  BSYNC B0 ;  /* 0x0000000000007941 */ /* 0x000fea0003800000 */
.L_x_51298:
        /* <DEDUP_REMOVED lines=10> */
.L_x_51300:
        /* <DEDUP_REMOVED lines=9> */
.L_x_51301:
[----:B------:R-:W-:Y:S01]  /*8820*/  HFMA2.MMA R7, -RZ, RZ, 0, 4.76837158203125e-07 ;  /* 0x00000008ff077435 */ /* 0x000fe200000001ff */
[----:B------:R-:W-:Y:S01]  /*8830*/  FADD.FTZ R5, R5, R4 ;  /* 0x0000000405057221 */ /* 0x000fe20000010000 */
[----:B------:R-:W-:-:S04]  /*8840*/  MOV R4, 0xffffffff ;  /* 0xffffffff00047802 */ /* 0x000fc80000000f00 */
[----:B------:R-:W-:-:S07]  /*8850*/  MOV R229, R5 ;  /* 0x0000000500e57202 */ /* 0x000fce0000000f00 */
[----:B------:R-:W-:Y:S05]  /*8860*/  WARPSYNC.COLLECTIVE R4, `(.L_x_51302) ;  /* 0x0000000004087348 */ /* 0x000fea0003c00000 */
[----:B------:R0:W1:Y:S02]  /*8870*/  SHFL.BFLY P6, R4, R229, R7, R6 ;  /* 0x0c000007e5047389 */ /* 0x00006400000c0006 */
[----:B01----:R-:W-:Y:S01]  /*8880*/  ENDCOLLECTIVE ;  /* 0x000000000000791b */ /* 0x003fe20003800000 */
.L_x_51302:
[----:B------:R-:W-:Y:S01]  /*8890*/  HFMA2.MMA R7, -RZ, RZ, 0, 9.5367431640625e-07 ;  /* 0x00000010ff077435 */ /* 0x000fe200000001ff */
[----:B------:R-:W-:Y:S01]  /*88a0*/  FADD.FTZ R5, R5, R4 ;  /* 0x0000000405057221 */ /* 0x000fe20000010000 */
[----:B------:R-:W-:-:S04]  /*88b0*/  MOV R4, 0xffffffff ;  /* 0xffffffff00047802 */ /* 0x000fc80000000f00 */
[----:B------:R-:W-:-:S07]  /*88c0*/  MOV R229, R5 ;  /* 0x0000000500e57202 */ /* 0x000fce0000000f00 */
[----:B------:R-:W-:Y:S05]  /*88d0*/  WARPSYNC.COLLECTIVE R4, `(.L_x_51303) ;  /* 0x0000000004087348 */ /* 0x000fea0003c00000 */
[----:B------:R0:W1:Y:S02]  /*88e0*/  SHFL.BFLY P6, R4, R229, R7, R6 ;  /* 0x0c000007e5047389 */ /* 0x00006400000c0006 */
[----:B01----:R-:W-:Y:S01]  /*88f0*/  ENDCOLLECTIVE ;  /* 0x000000000000791b */ /* 0x003fe20003800000 */
.L_x_51303:
        /* <DEDUP_REMOVED lines=174> */
.L_x_51304:
[----:B------:R-:W-:Y:S01]  /*93e0*/  HFMA2.MMA R7, -RZ, RZ, 0, 1.1920928955078125e-07 ;  /* 0x00000002ff077435 */ /* 0x000fe200000001ff */
[----:B------:R-:W-:Y:S01]  /*93f0*/  FADD.FTZ R228, R228, R4 ;  /* 0x00000004e4e47221 */ /* 0x000fe20000010000 */
[----:B------:R-:W-:-:S04]  /*9400*/  MOV R4, 0xffffffff ;  /* 0xffffffff00047802 */ /* 0x000fc80000000f00 */
[----:B------:R-:W-:-:S07]  /*9410*/  MOV R229, R228 ;  /* 0x000000e400e57202 */ /* 0x000fce0000000f00 */
[----:B------:R-:W-:Y:S05]  /*9420*/  WARPSYNC.COLLECTIVE R4, `(.L_x_51305) ;  /* 0x0000000004087348 */ /* 0x000fea0003c00000 */
[----:B------:R0:W1:Y:S02]  /*9430*/  SHFL.BFLY P6, R4, R229, R7, R6 ;  /* 0x0c000007e5047389 */ /* 0x00006400000c0006 */
[----:B01----:R-:W-:Y:S01]  /*9440*/  ENDCOLLECTIVE ;  /* 0x000000000000791b */ /* 0x003fe20003800000 */
.L_x_51305:
[----:B------:R-:W-:Y:S01]  /*9450*/  HFMA2.MMA R7, -RZ, RZ, 0, 2.384185791015625e-07 ;  /* 0x00000004ff077435 */ /* 0x000fe200000001ff */
[----:B------:R-:W-:Y:S01]  /*9460*/  FADD.FTZ R228, R228, R4 ;  /* 0x00000004e4e47221 */ /* 0x000fe20000010000 */
[----:B------:R-:W-:-:S04]  /*9470*/  MOV R4, 0xffffffff ;  /* 0xffffffff00047802 */ /* 0x000fc80000000f00 */
[----:B------:R-:W-:-:S07]  /*9480*/  MOV R229, R228 ;  /* 0x000000e400e57202 */ /* 0x000fce0000000f00 */
[----:B------:R-:W-:Y:S05]  /*9490*/  WARPSYNC.COLLECTIVE R4, `(.L_x_51306) ;  /* 0x0000000004087348 */ /* 0x000fea0003c00000 */
[----:B------:R0:W1:Y:S02]  /*94a0*/  SHFL.BFLY P6, R4, R229, R7, R6 ;  /* 0x0c000007e5047389 */ /* 0x00006400000c0006 */
[----:B01----:R-:W-:Y:S01]  /*94b0*/  ENDCOLLECTIVE ;  /* 0x000000000000791b */ /* 0x003fe20003800000 */
.L_x_51306:
[----:B------:R-:W-:Y:S01]  /*94c0*/  HFMA2.MMA R7, -RZ, RZ, 0, 4.76837158203125e-07 ;  /* 0x00000008ff077435 */ /* 0x000fe200000001ff */
[----:B------:R-:W-:Y:S01]  /*94d0*/  FADD.FTZ R228, R228, R4 ;  /* 0x00000004e4e47221 */ /* 0x000fe20000010000 */
[----:B------:R-:W-:-:S04]  /*94e0*/  MOV R4, 0xffffffff ;  /* 0xffffffff00047802 */ /* 0x000fc80000000f00 */
[----:B------:R-:W-:-:S07]  /*94f0*/  MOV R229, R228 ;  /* 0x000000e400e57202 */ /* 0x000fce0000000f00 */
[----:B------:R-:W-:Y:S05]  /*9500*/  WARPSYNC.COLLECTIVE R4, `(.L_x_51307) ;  /* 0x0000000004087348 */ /* 0x000fea0003c00000 */
[----:B------:R0:W1:Y:S02]  /*9510*/  SHFL.BFLY P6, R4, R229, R7, R6 ;  /* 0x0c000007e5047389 */ /* 0x00006400000c0006 */
[----:B01----:R-:W-:Y:S01]  /*9520*/  ENDCOLLECTIVE ;  /* 0x000000000000791b */ /* 0x003fe20003800000 */
.L_x_51307:
[----:B------:R-:W-:Y:S01]  /*9530*/  HFMA2.MMA R7, -RZ, RZ, 0, 9.5367431640625e-07 ;  /* 0x00000010ff077435 */ /* 0x000fe200000001ff */
[----:B------:R-:W-:Y:S01]  /*9540*/  FADD.FTZ R228, R228, R4 ;  /* 0x00000004e4e47221 */ /* 0x000fe20000010000 */
[----:B------:R-:W-:-:S04]  /*9550*/  MOV R4, 0xffffffff ;  /* 0xffffffff00047802 */ /* 0x000fc80000000f00 */
[----:B------:R-:W-:-:S07]  /*9560*/  MOV R229, R228 ;  /* 0x000000e400e57202 */ /* 0x000fce0000000f00 */
[----:B------:R-:W-:Y:S05]  /*9570*/  WARPSYNC.COLLECTIVE R4, `(.L_x_51308) ;  /* 0x0000000004087348 */ /* 0x000fea0003c00000 */
[----:B------:R0:W1:Y:S02]  /*9580*/  SHFL.BFLY P6, R4, R229, R7, R6 ;  /* 0x0c000007e5047389 */ /* 0x00006400000c0006 */
[----:B01----:R-:W-:Y:S01]  /*9590*/  ENDCOLLECTIVE ;  /* 0x000000000000791b */ /* 0x003fe20003800000 */
.L_x_51308:
[----:B------:R-:W-:Y:S05]  /*95a0*/  BRA `(.L_x_51309) ;  /* 0xffffffd400b07947 */ /* 0x000fea000383ffff */
.L_x_51310:
        /* <DEDUP_REMOVED lines=13> */
.L_x_72398:


//--------------------- .text._ZN10layer_norm13ln_fwd_kernelINS_13Kernel_traitsIf6__halffS2_fjLj2560ELj1ELj4ELj1ELj16ENS_18Kernel_traits_baseILj2560EfS2_fS2_fjLj128EEEEELb0ELb1ELb1ELb1EEEvNS_9FwdParamsE --------------------------
	.section	.text._ZN10layer_norm13ln_fwd_kernelINS_13Kernel_traitsIf6__halffS2_fjLj2560ELj1ELj4ELj1ELj16ENS_18Kernel_traits_baseILj2560EfS2_fS2_fjLj128EEEEELb0ELb1ELb1ELb1EEEvNS_9FwdParamsE,"ax",@progbits
	.align	128
        .global         _ZN10layer_norm13ln_fwd_kernelINS_13Kernel_traitsIf6__halffS2_fjLj2560ELj1ELj4ELj1ELj16ENS_18Kernel_traits_baseILj2560EfS2_fS2_fjLj128EEEEELb0ELb1ELb1ELb1EEEvNS_9FwdParamsE
        .type           _ZN10layer_norm13ln_fwd_kernelINS_13Kernel_traitsIf6__halffS2_fjLj2560ELj1ELj4ELj1ELj16ENS_18Kernel_traits_baseILj2560EfS2_fS2_fjLj128EEEEELb0ELb1ELb1ELb1EEEvNS_9FwdParamsE,@function
        .size           _ZN10layer_norm13ln_fwd_kernelINS_13Kernel_traitsIf6__halffS2_fjLj2560ELj1ELj4ELj1ELj16ENS_18Kernel_traits_baseILj2560EfS2_fS2_fjLj128EEEEELb0ELb1ELb1ELb1EEEvNS_9FwdParamsE,(.L_x_72399 - _ZN10layer_norm13ln_fwd_kernelINS_13Kernel_traitsIf6__halffS2_fjLj2560ELj1ELj4ELj1ELj16ENS_18Kernel_traits_baseILj2560EfS2_fS2_fjLj128EEEEELb0ELb1ELb1ELb1EEEvNS_9FwdParamsE)
        .other          _ZN10layer_norm13ln_fwd_kernelINS_13Kernel_traitsIf6__halffS2_fjLj2560ELj1ELj4ELj1ELj16ENS_18Kernel_traits_baseILj2560EfS2_fS2_fjLj128EEEEELb0ELb1ELb1ELb1EEEvNS_9FwdParamsE,@"STO_CUDA_ENTRY STV_DEFAULT"
_ZN10layer_norm13ln_fwd_kernelINS_13Kernel_traitsIf6__halffS2_fjLj2560ELj1ELj4ELj1ELj16ENS_18Kernel_traits_baseILj2560EfS2_fS2_fjLj128EEEEELb0ELb1ELb1ELb1EEEvNS_9FwdParamsE:
.text._ZN10layer_norm13ln_fwd_kernelINS_13Kernel_traitsIf6__halffS2_fjLj2560ELj1ELj4ELj1ELj16ENS_18Kernel_traits_baseILj2560EfS2_fS2_fjLj128EEEEELb0ELb1ELb1ELb1EEEvNS_9FwdParamsE:
        /* <DEDUP_REMOVED lines=173> */
.L_x_51474:
        /* <DEDUP_REMOVED lines=63> */
[----:B-----5:R-:W-:-:S05]  /*0ec0*/  HADD2.F32 R4, -RZ, R168.H0_H0 ;  /* 0x200000a8ff047230 */ /* 0x020fca0000004100 */
[----:B------:R-:W-:-:S04]  /*0ed0*/  FMUL.FTZ R4, R4, UR6 ;  /* 0x0000000604047c20 */ /* 0x000fc80008410000 */
[----:B--2---:R-:W-:-:S04]  /*0ee0*/  FMUL.FTZ R4, R176, R4 ;  /* 0x00000004b0047220 */ /* 0x004fc80000410000 */
[----:B------:R-:W-:-:S07]  /*0ef0*/  @P0 FADD.FTZ R4, R160, R4 ;  /* 0x00000004a0040221 */ /* 0x000fce0000010000 */
.L_x_51312:
[----:B------:R-:W-:Y:S05]  /*0f00*/  BSYNC B0 ;  /* 0x0000000000007941 */ /* 0x000fea0003800000 */
.L_x_51311:
[----:B------:R-:W-:Y:S04]  /*0f10*/  BSSY B0, `(.L_x_51313) ;  /* 0x0000007000007945 */ /* 0x000fe80003800000 */
[----:B------:R-:W-:Y:S05]  /*0f20*/  @!P5 BRA `(.L_x_51314) ;  /* 0x000000000014d947 */ /* 0x000fea0003800000 */
[----:B------:R-:W2:Y:S01]  /*0f30*/  LDL R176, [R1+0x134] ;  /* 0x0001340001b07983 */ /* 0x000ea20000100800 */
[----:B-----5:R-:W-:-:S05]  /*0f40*/  HADD2.F32 R5, -RZ, R168.H1_H1 ;  /* 0x300000a8ff057230 */ /* 0x020fca0000004100 */
[----:B------:R-:W-:-:S04]  /*0f50*/  FMUL.FTZ R5, R5, UR6 ;  /* 0x0000000605057c20 */ /* 0x000fc80008410000 */
[----:B--2---:R-:W-:-:S04]  /*0f60*/  FMUL.FTZ R5, R176, R5 ;  /* 0x00000005b0057220 */ /* 0x004fc80000410000 */
[----:B------:R-:W-:-:S07]  /*0f70*/  @P0 FADD.FTZ R5, R161, R5 ;  /* 0x00000005a1050221 */ /* 0x000fce0000010000 */
.L_x_51314:
[----:B------:R-:W-:Y:S05]  /*0f80*/  BSYNC B0 ;  /* 0x0000000000007941 */ /* 0x000fea0003800000 */
.L_x_51313:
[----:B------:R-:W-:Y:S04]  /*0f90*/  BSSY B0, `(.L_x_51315) ;  /* 0x0000007000007945 */ /* 0x000fe80003800000 */
[----:B------:R-:W-:Y:S05]  /*0fa0*/  @!P5 BRA `(.L_x_51316) ;  /* 0x000000000014d947 */ /* 0x000fea0003800000 */
[----:B------:R-:W2:Y:S01]  /*0fb0*/  LDL R176, [R1+0x138] ;  /* 0x0001380001b07983 */ /* 0x000ea20000100800 */
[----:B-----5:R-:W-:-:S05]  /*0fc0*/  HADD2.F32 R6, -RZ, R169.H0_H0 ;  /* 0x200000a9ff067230 */ /* 0x020fca0000004100 */
[----:B------:R-:W-:-:S04]  /*0fd0*/  FMUL.FTZ R6, R6, UR6 ;  /* 0x0000000606067c20 */ /* 0x000fc80008410000 */
[----:B--2---:R-:W-:-:S04]  /*0fe0*/  FMUL.FTZ R6, R176, R6 ;  /* 0x00000006b0067220 */ /* 0x004fc80000410000 */
[----:B------:R-:W-:-:S07]  /*0ff0*/  @P0 FADD.FTZ R6, R162, R6 ;  /* 0x00000006a2060221 */ /* 0x000fce0000010000 */
.L_x_51316:
[----:B------:R-:W-:Y:S05]  /*1000*/  BSYNC B0 ;  /* 0x0000000000007941 */ /* 0x000fea0003800000 */
.L_x_51315:
[----:B------:R-:W-:Y:S04]  /*1010*/  BSSY B0, `(.L_x_51317) ;  /* 0x0000007000007945 */ /* 0x000fe80003800000 */
[----:B------:R-:W-:Y:S05]  /*1020*/  @!P5 BRA `(.L_x_51318) ;  /* 0x000000000014d947 */ /* 0x000fea0003800000 */
[----:B------:R-:W2:Y:S01]  /*1030*/  LDL R176, [R1+0x13c] ;  /* 0x00013c0001b07983 */ /* 0x000ea20000100800 */
[----:B-----5:R-:W-:-:S05]  /*1040*/  HADD2.F32 R7, -RZ, R169.H1_H1 ;  /* 0x300000a9ff077230 */ /* 0x020fca0000004100 */
[----:B------:R-:W-:-:S04]  /*1050*/  FMUL.FTZ R7, R7, UR6 ;  /* 0x0000000607077c20 */ /* 0x000fc80008410000 */
[----:B--2---:R-:W-:-:S04]  /*1060*/  FMUL.FTZ R7, R176, R7 ;  /* 0x00000007b0077220 */ /* 0x004fc80000410000 */
[----:B------:R-:W-:-:S07]  /*1070*/  @P0 FADD.FTZ R7, R163, R7 ;  /* 0x00000007a3070221 */ /* 0x000fce0000010000 */
.L_x_51318:
[----:B------:R-:W-:Y:S05]  /*1080*/  BSYNC B0 ;  /* 0x0000000000007941 */ /* 0x000fea0003800000 */
.L_x_51317:
[----:B------:R-:W-:Y:S04]  /*1090*/  BSSY B0, `(.L_x_51319) ;  /* 0x0000007000007945 */ /* 0x000fe80003800000 */
[----:B------:R-:W-:Y:S05]  /*10a0*/  @!P5 BRA `(.L_x_51320) ;  /* 0x000000000014d947 */ /* 0x000fea0003800000 */
[----:B------:R-:W2:Y:S01]  /*10b0*/  LDL R178, [R1+0x120] ;  /* 0x0001200001b27983 */ /* 0x000ea20000100800 */
[----:B-----5:R-:W-:-:S05]  /*10c0*/  HADD2.F32 R176, -RZ, R170.H0_H0 ;  /* 0x200000aaffb07230 */ /* 0x020fca0000004100 */
[----:B------:R-:W-:-:S04]  /*10d0*/  FMUL.FTZ R176, R176, UR6 ;  /* 0x00000006b0b07c20 */ /* 0x000fc80008410000 */
[----:B--2---:R-:W-:-:S04]  /*10e0*/  FMUL.FTZ R244, R178, R176 ;  /* 0x000000b0b2f47220 */ /* 0x004fc80000410000 */
[----:B------:R-:W-:-:S07]  /*10f0*/  @P0 FADD.FTZ R244, R164, R244 ;  /* 0x000000f4a4f40221 */ /* 0x000fce0000010000 */
.L_x_51320:
[----:B------:R-:W-:Y:S05]  /*1100*/  BSYNC B0 ;  /* 0x0000000000007941 */ /* 0x000fea0003800000 */
.L_x_51319:
[----:B------:R-:W-:Y:S04]  /*1110*/  BSSY B0, `(.L_x_51321) ;  /* 0x0000007000007945 */ /* 0x000fe80003800000 */
[----:B------:R-:W-:Y:S05]  /*1120*/  @!P5 BRA `(.L_x_51322) ;  /* 0x000000000014d947 */ /* 0x000fea0003800000 */
[----:B------:R-:W2:Y:S01]  /*1130*/  LDL R178, [R1+0x124] ;  /* 0x0001240001b27983 */ /* 0x000ea20000100800 */
[----:B-----5:R-:W-:-:S05]  /*1140*/  HADD2.F32 R176, -RZ, R170.H1_H1 ;  /* 0x300000aaffb07230 */ /* 0x020fca0000004100 */
[----:B------:R-:W-:-:S04]  /*1150*/  FMUL.FTZ R176, R176, UR6 ;  /* 0x00000006b0b07c20 */ /* 0x000fc80008410000 */
[----:B--2---:R-:W-:-:S04]  /*1160*/  FMUL.FTZ R245, R178, R176 ;  /* 0x000000b0b2f57220 */ /* 0x004fc80000410000 */
[----:B------:R-:W-:-:S07]  /*1170*/  @P0 FADD.FTZ R245, R165, R245 ;  /* 0x000000f5a5f50221 */ /* 0x000fce0000010000 */
.L_x_51322:
[----:B------:R-:W-:Y:S05]  /*1180*/  BSYNC B0 ;  /* 0x0000000000007941 */ /* 0x000fea0003800000 */
.L_x_51321:
[----:B------:R-:W-:Y:S04]  /*1190*/  BSSY B0, `(.L_x_51323) ;  /* 0x0000007000007945 */ /* 0x000fe80003800000 */
[----:B------:R-:W-:Y:S05]  /*11a0*/  @!P5 BRA `(.L_x_51324) ;  /* 0x000000000014d947 */ /* 0x000fea0003800000 */
[----:B------:R-:W2:Y:S01]  /*11b0*/  LDL R178, [R1+0x128] ;  /* 0x0001280001b27983 */ /* 0x000ea20000100800 */
[----:B-----5:R-:W-:-:S05]  /*11c0*/  HADD2.F32 R176, -RZ, R171.H0_H0 ;  /* 0x200000abffb07230 */ /* 0x020fca0000004100 */
[----:B------:R-:W-:-:S04]  /*11d0*/  FMUL.FTZ R176, R176, UR6 ;  /* 0x00000006b0b07c20 */ /* 0x000fc80008410000 */
[----:B--2---:R-:W-:-:S04]  /*11e0*/  FMUL.FTZ R246, R178, R176 ;  /* 0x000000b0b2f67220 */ /* 0x004fc80000410000 */
[----:B------:R-:W-:-:S07]  /*11f0*/  @P0 FADD.FTZ R246, R166, R246 ;  /* 0x000000f6a6f60221 */ /* 0x000fce0000010000 */
.L_x_51324:
[----:B------:R-:W-:Y:S05]  /*1200*/  BSYNC B0 ;  /* 0x0000000000007941 */ /* 0x000fea0003800000 */
.L_x_51323:
[----:B------:R-:W-:Y:S04]  /*1210*/  BSSY B0, `(.L_x_51325) ;  /* 0x0000007000007945 */ /* 0x000fe80003800000 */
[----:B------:R-:W-:Y:S05]  /*1220*/  @!P5 BRA `(.L_x_51326) ;  /* 0x000000000014d947 */ /* 0x000fea0003800000 */
[----:B------:R-:W2:Y:S01]  /*1230*/  LDL R178, [R1+0x12c] ;  /* 0x00012c0001b27983 */ /* 0x000ea20000100800 */
[----:B-----5:R-:W-:-:S05]  /*1240*/  HADD2.F32 R176, -RZ, R171.H1_H1 ;  /* 0x300000abffb07230 */ /* 0x020fca0000004100 */
[----:B------:R-:W-:-:S04]  /*1250*/  FMUL.FTZ R176, R176, UR6 ;  /* 0x00000006b0b07c20 */ /* 0x000fc80008410000 */
[----:B--2---:R-:W-:-:S04]  /*1260*/  FMUL.FTZ R247, R178, R176 ;  /* 0x000000b0b2f77220 */ /* 0x004fc80000410000 */
[----:B------:R-:W-:-:S07]  /*1270*/  @P0 FADD.FTZ R247, R167, R247 ;  /* 0x000000f7a7f70221 */ /* 0x000fce0000010000 */
.L_x_51326:
[----:B------:R-:W-:Y:S05]  /*1280*/  BSYNC B0 ;  /* 0x0000000000007941 */ /* 0x000fea0003800000 */
.L_x_51325:
        /* <DEDUP_REMOVED lines=43> */
.L_x_51328:
[----:B------:R-:W-:Y:S05]  /*1540*/  BSYNC B0 ;  /* 0x0000000000007941 */ /* 0x000fea0003800000 */
.L_x_51327:
[----:B------:R-:W-:Y:S04]  /*1550*/  BSSY B0, `(.L_x_51329) ;  /* 0x0000007000007945 */ /* 0x000fe80003800000 */
[----:B------:R-:W-:Y:S05]  /*1560*/  @!P5 BRA `(.L_x_51330) ;  /* 0x000000000014d947 */ /* 0x000fea0003800000 */
[----:B------:R-:W2:Y:S01]  /*1570*/  LDL R178, [R1+0xf4] ;  /* 0x0000f40001b27983 */ /* 0x000ea20000100800 */
[----:B-----5:R-:W-:-:S05]  /*1580*/  HADD2.F32 R177, -RZ, R168.H1_H1 ;  /* 0x300000a8ffb17230 */ /* 0x020fca0000004100 */
[----:B------:R-:W-:-:S04]  /*1590*/  FMUL.FTZ R177, R177, UR6 ;  /* 0x00000006b1b17c20 */ /* 0x000fc80008410000 */
[----:B--2---:R-:W-:-:S04]  /*15a0*/  FMUL.FTZ R237, R178, R177 ;  /* 0x000000b1b2ed7220 */ /* 0x004fc80000410000 */
[----:B------:R-:W-:-:S07]  /*15b0*/  @P0 FADD.FTZ R237, R161, R237 ;  /* 0x000000eda1ed0221 */ /* 0x000fce0000010000 */
.L_x_51330:
[----:B------:R-:W-:Y:S05]  /*15c0*/  BSYNC B0 ;  /* 0x0000000000007941 */ /* 0x000fea0003800000 */
.L_x_51329:
[----:B------:R-:W-:Y:S04]  /*15d0*/  BSSY B0, `(.L_x_51331) ;  /* 0x0000007000007945 */ /* 0x000fe80003800000 */
[----:B------:R-:W-:Y:S05]  /*15e0*/  @!P5 BRA `(.L_x_51332) ;  /* 0x000000000014d947 */ /* 0x000fea0003800000 */
[----:B------:R-:W2:Y:S01]  /*15f0*/  LDL R178, [R1+0xf8] ;  /* 0x0000f80001b27983 */ /* 0x000ea20000100800 */
[----:B-----5:R-:W-:-:S05]  /*1600*/  HADD2.F32 R177, -RZ, R169.H0_H0 ;  /* 0x200000a9ffb17230 */ /* 0x020fca0000004100 */
[----:B------:R-:W-:-:S04]  /*1610*/  FMUL.FTZ R177, R177, UR6 ;  /* 0x00000006b1b17c20 */ /* 0x000fc80008410000 */
[----:B--2---:R-:W-:-:S04]  /*1620*/  FMUL.FTZ R238, R178, R177 ;  /* 0x000000b1b2ee7220 */ /* 0x004fc80000410000 */
[----:B------:R-:W-:-:S07]  /*1630*/  @P0 FADD.FTZ R238, R162, R238 ;  /* 0x000000eea2ee0221 */ /* 0x000fce0000010000 */
.L_x_51332:
[----:B------:R-:W-:Y:S05]  /*1640*/  BSYNC B0 ;  /* 0x0000000000007941 */ /* 0x000fea0003800000 */
.L_x_51331:
[----:B------:R-:W-:Y:S04]  /*1650*/  BSSY B0, `(.L_x_51333) ;  /* 0x0000007000007945 */ /* 0x000fe80003800000 */
[----:B------:R-:W-:Y:S05]  /*1660*/  @!P5 BRA `(.L_x_51334) ;  /* 0x000000000014d947 */ /* 0x000fea0003800000 */
[----:B------:R-:W2:Y:S01]  /*1670*/  LDL R178, [R1+0xfc] ;  /* 0x0000fc0001b27983 */ /* 0x000ea20000100800 */
[----:B-----5:R-:W-:-:S05]  /*1680*/  HADD2.F32 R177, -RZ, R169.H1_H1 ;  /* 0x300000a9ffb17230 */ /* 0x020fca0000004100 */
[----:B------:R-:W-:-:S04]  /*1690*/  FMUL.FTZ R177, R177, UR6 ;  /* 0x00000006b1b17c20 */ /* 0x000fc80008410000 */
[----:B--2---:R-:W-:-:S04]  /*16a0*/  FMUL.FTZ R239, R178, R177 ;  /* 0x000000b1b2ef7220 */ /* 0x004fc80000410000 */
[----:B------:R-:W-:-:S07]  /*16b0*/  @P0 FADD.FTZ R239, R163, R239 ;  /* 0x000000efa3ef0221 */ /* 0x000fce0000010000 */
.L_x_51334:
[----:B------:R-:W-:Y:S05]  /*16c0*/  BSYNC B0 ;  /* 0x0000000000007941 */ /* 0x000fea0003800000 */
.L_x_51333:
[----:B------:R-:W-:Y:S04]  /*16d0*/  BSSY B0, `(.L_x_51335) ;  /* 0x0000007000007945 */ /* 0x000fe80003800000 */
[----:B------:R-:W-:Y:S05]  /*16e0*/  @!P5 BRA `(.L_x_51336) ;  /* 0x000000000014d947 */ /* 0x000fea0003800000 */
[----:B------:R-:W2:Y:S01]  /*16f0*/  LDL R178, [R1+0xe0] ;  /* 0x0000e00001b27983 */ /* 0x000ea20000100800 */
[----:B-----5:R-:W-:-:S05]  /*1700*/  HADD2.F32 R177, -RZ, R170.H0_H0 ;  /* 0x200000aaffb17230 */ /* 0x020fca0000004100 */
[----:B------:R-:W-:-:S04]  /*1710*/  FMUL.FTZ R177, R177, UR6 ;  /* 0x00000006b1b17c20 */ /* 0x000fc80008410000 */
[----:B--2---:R-:W-:-:S04]  /*1720*/  FMUL.FTZ R240, R178, R177 ;  /* 0x000000b1b2f07220 */ /* 0x004fc80000410000 */
[----:B------:R-:W-:-:S07]  /*1730*/  @P0 FADD.FTZ R240, R164, R240 ;  /* 0x000000f0a4f00221 */ /* 0x000fce0000010000 */
.L_x_51336:
[----:B------:R-:W-:Y:S05]  /*1740*/  BSYNC B0 ;  /* 0x0000000000007941 */ /* 0x000fea0003800000 */
.L_x_51335:
[----:B------:R-:W-:Y:S04]  /*1750*/  BSSY B0, `(.L_x_51337) ;  /* 0x0000007000007945 */ /* 0x000fe80003800000 */
[----:B------:R-:W-:Y:S05]  /*1760*/  @!P5 BRA `(.L_x_51338) ;  /* 0x000000000014d947 */ /* 0x000fea0003800000 */
[----:B------:R-:W2:Y:S01]  /*1770*/  LDL R178, [R1+0xe4] ;  /* 0x0000e40001b27983 */ /* 0x000ea20000100800 */
[----:B-----5:R-:W-:-:S05]  /*1780*/  HADD2.F32 R177, -RZ, R170.H1_H1 ;  /* 0x300000aaffb17230 */ /* 0x020fca0000004100 */
[----:B------:R-:W-:-:S04]  /*1790*/  FMUL.FTZ R177, R177, UR6 ;  /* 0x00000006b1b17c20 */ /* 0x000fc80008410000 */
[----:B--2---:R-:W-:-:S04]  /*17a0*/  FMUL.FTZ R241, R178, R177 ;  /* 0x000000b1b2f17220 */ /* 0x004fc80000410000 */
[----:B------:R-:W-:-:S07]  /*17b0*/  @P0 FADD.FTZ R241, R165, R241 ;  /* 0x000000f1a5f10221 */ /* 0x000fce0000010000 */
.L_x_51338:
[----:B------:R-:W-:Y:S05]  /*17c0*/  BSYNC B0 ;  /* 0x0000000000007941 */ /* 0x000fea0003800000 */
.L_x_51337:
[----:B------:R-:W-:Y:S04]  /*17d0*/  BSSY B0, `(.L_x_51339) ;  /* 0x0000007000007945 */ /* 0x000fe80003800000 */
[----:B------:R-:W-:Y:S05]  /*17e0*/  @!P5 BRA `(.L_x_51340) ;  /* 0x000000000014d947 */ /* 0x000fea0003800000 */
[----:B------:R-:W2:Y:S01]  /*17f0*/  LDL R178, [R1+0xe8] ;  /* 0x0000e80001b27983 */ /* 0x000ea20000100800 */
[----:B-----5:R-:W-:-:S05]  /*1800*/  HADD2.F32 R177, -RZ, R171.H0_H0 ;  /* 0x200000abffb17230 */ /* 0x020fca0000004100 */
[----:B------:R-:W-:-:S04]  /*1810*/  FMUL.FTZ R177, R177, UR6 ;  /* 0x00000006b1b17c20 */ /* 0x000fc80008410000 */
[----:B--2---:R-:W-:-:S04]  /*1820*/  FMUL.FTZ R242, R178, R177 ;  /* 0x000000b1b2f27220 */ /* 0x004fc80000410000 */
[----:B------:R-:W-:-:S07]  /*1830*/  @P0 FADD.FTZ R242, R166, R242 ;  /* 0x000000f2a6f20221 */ /* 0x000fce0000010000 */
.L_x_51340:
[----:B------:R-:W-:Y:S05]  /*1840*/  BSYNC B0 ;  /* 0x0000000000007941 */ /* 0x000fea0003800000 */
.L_x_51339:
[----:B------:R-:W-:Y:S04]  /*1850*/  BSSY B0, `(.L_x_51341) ;  /* 0x0000007000007945 */ /* 0x000fe80003800000 */
[----:B------:R-:W-:Y:S05]  /*1860*/  @!P5 BRA `(.L_x_51342) ;  /* 0x000000000014d947 */ /* 0x000fea0003800000 */
[----:B------:R-:W2:Y:S01]  /*1870*/  LDL R178, [R1+0xec] ;  /* 0x0000ec0001b27983 */ /* 0x000ea20000100800 */
[----:B-----5:R-:W-:-:S05]  /*1880*/  HADD2.F32 R177, -RZ, R171.H1_H1 ;  /* 0x300000abffb17230 */ /* 0x020fca0000004100 */
[----:B------:R-:W-:-:S04]  /*1890*/  FMUL.FTZ R177, R177, UR6 ;  /* 0x00000006b1b17c20 */ /* 0x000fc80008410000 */
[----:B--2---:R-:W-:-:S04]  /*18a0*/  FMUL.FTZ R243, R178, R177 ;  /* 0x000000b1b2f37220 */ /* 0x004fc80000410000 */
[----:B------:R-:W-:-:S07]  /*18b0*/  @P0 FADD.FTZ R243, R167, R243 ;  /* 0x000000f3a7f30221 */ /* 0x000fce0000010000 */
.L_x_51342:
[----:B------:R-:W-:Y:S05]  /*18c0*/  BSYNC B0 ;  /* 0x0000000000007941 */ /* 0x000fea0003800000 */
.L_x_51341:
        /* <DEDUP_REMOVED lines=43> */
.L_x_51344:
[----:B------:R-:W-:Y:S05]  /*1b80*/  BSYNC B0 ;  /* 0x0000000000007941 */ /* 0x000fea0003800000 */
.L_x_51343:
[----:B------:R-:W-:Y:S04]  /*1b90*/  BSSY B0, `(.L_x_51345) ;  /* 0x0000007000007945 */ /* 0x000fe80003800000 */
[----:B------:R-:W-:Y:S05]  /*1ba0*/  @!P5 BRA `(.L_x_51346) ;  /* 0x000000000014d947 */ /* 0x000fea0003800000 */
[----:B------:R-:W2:Y:S01]  /*1bb0*/  LDL R178, [R1+0xb4] ;  /* 0x0000b40001b27983 */ /* 0x000ea20000100800 */
[----:B-----5:R-:W-:-:S05]  /*1bc0*/  HADD2.F32 R176, -RZ, R168.H1_H1 ;  /* 0x300000a8ffb07230 */ /* 0x020fca0000004100 */
[----:B------:R-:W-:-:S04]  /*1bd0*/  FMUL.FTZ R176, R176, UR6 ;  /* 0x00000006b0b07c20 */ /* 0x000fc80008410000 */
[----:B--2---:R-:W-:-:S04]  /*1be0*/  FMUL.FTZ R229, R178, R176 ;  /* 0x000000b0b2e57220 */ /* 0x004fc80000410000 */
[----:B------:R-:W-:-:S07]  /*1bf0*/  @P0 FADD.FTZ R229, R161, R229 ;  /* 0x000000e5a1e50221 */ /* 0x000fce0000010000 */
.L_x_51346:
[----:B------:R-:W-:Y:S05]  /*1c00*/  BSYNC B0 ;  /* 0x0000000000007941 */ /* 0x000fea0003800000 */
.L_x_51345:
[----:B------:R-:W-:Y:S04]  /*1c10*/  BSSY B0, `(.L_x_51347) ;  /* 0x0000007000007945 */ /* 0x000fe80003800000 */
[----:B------:R-:W-:Y:S05]  /*1c20*/  @!P5 BRA `(.L_x_51348) ;  /* 0x000000000014d947 */ /* 0x000fea0003800000 */
[----:B------:R-:W2:Y:S01]  /*1c30*/  LDL R178, [R1+0xb8] ;  /* 0x0000b80001b27983 */ /* 0x000ea20000100800 */
[----:B-----5:R-:W-:-:S05]  /*1c40*/  HADD2.F32 R176, -RZ, R169.H0_H0 ;  /* 0x200000a9ffb07230 */ /* 0x020fca0000004100 */
[----:B------:R-:W-:-:S04]  /*1c50*/  FMUL.FTZ R176, R176, UR6 ;  /* 0x00000006b0b07c20 */ /* 0x000fc80008410000 */
[----:B--2---:R-:W-:-:S04]  /*1c60*/  FMUL.FTZ R230, R178, R176 ;  /* 0x000000b0b2e67220 */ /* 0x004fc80000410000 */
[----:B------:R-:W-:-:S07]  /*1c70*/  @P0 FADD.FTZ R230, R162, R230 ;  /* 0x000000e6a2e60221 */ /* 0x000fce0000010000 */
.L_x_51348:
[----:B------:R-:W-:Y:S05]  /*1c80*/  BSYNC B0 ;  /* 0x0000000000007941 */ /* 0x000fea0003800000 */
.L_x_51347:
[----:B------:R-:W-:Y:S04]  /*1c90*/  BSSY B0, `(.L_x_51349) ;  /* 0x0000007000007945 */ /* 0x000fe80003800000 */
[----:B------:R-:W-:Y:S05]  /*1ca0*/  @!P5 BRA `(.L_x_51350) ;  /* 0x000000000014d947 */ /* 0x000fea0003800000 */
[----:B------:R-:W2:Y:S01]  /*1cb0*/  LDL R178, [R1+0xbc] ;  /* 0x0000bc0001b27983 */ /* 0x000ea20000100800 */
[----:B-----5:R-:W-:-:S05]  /*1cc0*/  HADD2.F32 R176, -RZ, R169.H1_H1 ;  /* 0x300000a9ffb07230 */ /* 0x020fca0000004100 */
[----:B------:R-:W-:-:S04]  /*1cd0*/  FMUL.FTZ R176, R176, UR6 ;  /* 0x00000006b0b07c20 */ /* 0x000fc80008410000 */
[----:B--2---:R-:W-:-:S04]  /*1ce0*/  FMUL.FTZ R231, R178, R176 ;  /* 0x000000b0b2e77220 */ /* 0x004fc80000410000 */
[----:B------:R-:W-:-:S07]  /*1cf0*/  @P0 FADD.FTZ R231, R163, R231 ;  /* 0x000000e7a3e70221 */ /* 0x000fce0000010000 */
.L_x_51350:
[----:B------:R-:W-:Y:S05]  /*1d00*/  BSYNC B0 ;  /* 0x0000000000007941 */ /* 0x000fea0003800000 */
.L_x_51349:
[----:B------:R-:W-:Y:S04]  /*1d10*/  BSSY B0, `(.L_x_51351) ;  /* 0x0000007000007945 */ /* 0x000fe80003800000 */
[----:B------:R-:W-:Y:S05]  /*1d20*/  @!P5 BRA `(.L_x_51352) ;  /* 0x000000000014d947 */ /* 0x000fea0003800000 */
[----:B------:R-:W2:Y:S01]  /*1d30*/  LDL R178, [R1+0xa0] ;  /* 0x0000a00001b27983 */ /* 0x000ea20000100800 */
[----:B-----5:R-:W-:-:S05]  /*1d40*/  HADD2.F32 R176, -RZ, R170.H0_H0 ;  /* 0x200000aaffb07230 */ /* 0x020fca0000004100 */
[----:B------:R-:W-:-:S04]  /*1d50*/  FMUL.FTZ R176, R176, UR6 ;  /* 0x00000006b0b07c20 */ /* 0x000fc80008410000 */
[----:B--2---:R-:W-:-:S04]  /*1d60*/  FMUL.FTZ R232, R178, R176 ;  /* 0x000000b0b2e87220 */ /* 0x004fc80000410000 */
[----:B------:R-:W-:-:S07]  /*1d70*/  @P0 FADD.FTZ R232, R164, R232 ;  /* 0x000000e8a4e80221 */ /* 0x000fce0000010000 */
.L_x_51352:
[----:B------:R-:W-:Y:S05]  /*1d80*/  BSYNC B0 ;  /* 0x0000000000007941 */ /* 0x000fea0003800000 */
.L_x_51351:
[----:B------:R-:W-:Y:S04]  /*1d90*/  BSSY B0, `(.L_x_51353) ;  /* 0x0000007000007945 */ /* 0x000fe80003800000 */
[----:B------:R-:W-:Y:S05]  /*1da0*/  @!P5 BRA `(.L_x_51354) ;  /* 0x000000000014d947 */ /* 0x000fea0003800000 */
[----:B------:R-:W2:Y:S01]  /*1db0*/  LDL R178, [R1+0xa4] ;  /* 0x0000a40001b27983 */ /* 0x000ea20000100800 */
[----:B-----5:R-:W-:-:S05]  /*1dc0*/  HADD2.F32 R176, -RZ, R170.H1_H1 ;  /* 0x300000aaffb07230 */ /* 0x020fca0000004100 */
[----:B------:R-:W-:-:S04]  /*1dd0*/  FMUL.FTZ R176, R176, UR6 ;  /* 0x00000006b0b07c20 */ /* 0x000fc80008410000 */
[----:B--2---:R-:W-:-:S04]  /*1de0*/  FMUL.FTZ R233, R178, R176 ;  /* 0x000000b0b2e97220 */ /* 0x004fc80000410000 */
[----:B------:R-:W-:-:S07]  /*1df0*/  @P0 FADD.FTZ R233, R165, R233 ;  /* 0x000000e9a5e90221 */ /* 0x000fce0000010000 */
.L_x_51354:
[----:B------:R-:W-:Y:S05]  /*1e00*/  BSYNC B0 ;  /* 0x0000000000007941 */ /* 0x000fea0003800000 */
.L_x_51353:
[----:B------:R-:W-:Y:S04]  /*1e10*/  BSSY B0, `(.L_x_51355) ;  /* 0x0000007000007945 */ /* 0x000fe80003800000 */
[----:B------:R-:W-:Y:S05]  /*1e20*/  @!P5 BRA `(.L_x_51356) ;  /* 0x000000000014d947 */ /* 0x000fea0003800000 */
[----:B------:R-:W2:Y:S01]  /*1e30*/  LDL R178, [R1+0xa8] ;  /* 0x0000a80001b27983 */ /* 0x000ea20000100800 */
[----:B-----5:R-:W-:-:S05]  /*1e40*/  HADD2.F32 R176, -RZ, R171.H0_H0 ;  /* 0x200000abffb07230 */ /* 0x020fca0000004100 */
[----:B------:R-:W-:-:S04]  /*1e50*/  FMUL.FTZ R176, R176, UR6 ;  /* 0x00000006b0b07c20 */ /* 0x000fc80008410000 */
[----:B--2---:R-:W-:-:S04]  /*1e60*/  FMUL.FTZ R234, R178, R176 ;  /* 0x000000b0b2ea7220 */ /* 0x004fc80000410000 */
[----:B------:R-:W-:-:S07]  /*1e70*/  @P0 FADD.FTZ R234, R166, R234 ;  /* 0x000000eaa6ea0221 */ /* 0x000fce0000010000 */
.L_x_51356:
[----:B------:R-:W-:Y:S05]  /*1e80*/  BSYNC B0 ;  /* 0x0000000000007941 */ /* 0x000fea0003800000 */
.L_x_51355:
[----:B------:R-:W-:Y:S04]  /*1e90*/  BSSY B0, `(.L_x_51357) ;  /* 0x0000007000007945 */ /* 0x000fe80003800000 */
[----:B------:R-:W-:Y:S05]  /*1ea0*/  @!P5 BRA `(.L_x_51358) ;  /* 0x000000000014d947 */ /* 0x000fea0003800000 */
[----:B------:R-:W2:Y:S01]  /*1eb0*/  LDL R178, [R1+0xac] ;  /* 0x0000ac0001b27983 */ /* 0x000ea20000100800 */
[----:B-----5:R-:W-:-:S05]  /*1ec0*/  HADD2.F32 R176, -RZ, R171.H1_H1 ;  /* 0x300000abffb07230 */ /* 0x020fca0000004100 */
[----:B------:R-:W-:-:S04]  /*1ed0*/  FMUL.FTZ R176, R176, UR6 ;  /* 0x00000006b0b07c20 */ /* 0x000fc80008410000 */
[----:B--2---:R-:W-:-:S04]  /*1ee0*/  FMUL.FTZ R235, R178, R176 ;  /* 0x000000b0b2eb7220 */ /* 0x004fc80000410000 */
[----:B------:R-:W-:-:S07]  /*1ef0*/  @P0 FADD.FTZ R235, R167, R235 ;  /* 0x000000eba7eb0221 */ /* 0x000fce0000010000 */
.L_x_51358:
[----:B------:R-:W-:Y:S05]  /*1f00*/  BSYNC B0 ;  /* 0x0000000000007941 */ /* 0x000fea0003800000 */
.L_x_51357:
        /* <DEDUP_REMOVED lines=43> */
.L_x_51360:
[----:B------:R-:W-:Y:S05]  /*21c0*/  BSYNC B0 ;  /* 0x0000000000007941 */ /* 0x000fea0003800000 */
.L_x_51359:
[----:B------:R-:W-:Y:S04]  /*21d0*/  BSSY B0, `(.L_x_51361) ;  /* 0x0000007000007945 */ /* 0x000fe80003800000 */
[----:B------:R-:W-:Y:S05]  /*21e0*/  @!P5 BRA `(.L_x_51362) ;  /* 0x000000000014d947 */ /* 0x000fea0003800000 */
[----:B------:R-:W2:Y:S01]  /*21f0*/  LDL R178, [R1+0x74] ;  /* 0x0000740001b27983 */ /* 0x000ea20000100800 */
[----:B-----5:R-:W-:-:S05]  /*2200*/  HADD2.F32 R177, -RZ, R168.H1_H1 ;  /* 0x300000a8ffb17230 */ /* 0x020fca0000004100 */
[----:B------:R-:W-:-:S04]  /*2210*/  FMUL.FTZ R177, R177, UR6 ;  /* 0x00000006b1b17c20 */ /* 0x000fc80008410000 */
[----:B--2---:R-:W-:-:S04]  /*2220*/  FMUL.FTZ R225, R178, R177 ;  /* 0x000000b1b2e17220 */ /* 0x004fc80000410000 */
[----:B------:R-:W-:-:S07]  /*2230*/  @P0 FADD.FTZ R225, R161, R225 ;  /* 0x000000e1a1e10221 */ /* 0x000fce0000010000 */
.L_x_51362:
[----:B------:R-:W-:Y:S05]  /*2240*/  BSYNC B0 ;  /* 0x0000000000007941 */ /* 0x000fea0003800000 */
.L_x_51361:
[----:B------:R-:W-:Y:S04]  /*2250*/  BSSY B0, `(.L_x_51363) ;  /* 0x0000007000007945 */ /* 0x000fe80003800000 */
[----:B------:R-:W-:Y:S05]  /*2260*/  @!P5 BRA `(.L_x_51364) ;  /* 0x000000000014d947 */ /* 0x000fea0003800000 */
[----:B------:R-:W2:Y:S01]  /*2270*/  LDL R178, [R1+0x78] ;  /* 0x0000780001b27983 */ /* 0x000ea20000100800 */
[----:B-----5:R-:W-:-:S05]  /*2280*/  HADD2.F32 R177, -RZ, R169.H0_H0 ;  /* 0x200000a9ffb17230 */ /* 0x020fca0000004100 */
[----:B------:R-:W-:-:S04]  /*2290*/  FMUL.FTZ R177, R177, UR6 ;  /* 0x00000006b1b17c20 */ /* 0x000fc80008410000 */
[----:B--2---:R-:W-:-:S04]  /*22a0*/  FMUL.FTZ R226, R178, R177 ;  /* 0x000000b1b2e27220 */ /* 0x004fc80000410000 */
[----:B------:R-:W-:-:S07]  /*22b0*/  @P0 FADD.FTZ R226, R162, R226 ;  /* 0x000000e2a2e20221 */ /* 0x000fce0000010000 */
.L_x_51364:
[----:B------:R-:W-:Y:S05]  /*22c0*/  BSYNC B0 ;  /* 0x0000000000007941 */ /* 0x000fea0003800000 */
.L_x_51363:
[----:B------:R-:W-:Y:S04]  /*22d0*/  BSSY B0, `(.L_x_51365) ;  /* 0x0000007000007945 */ /* 0x000fe80003800000 */
[----:B------:R-:W-:Y:S05]  /*22e0*/  @!P5 BRA `(.L_x_51366) ;  /* 0x000000000014d947 */ /* 0x000fea0003800000 */
[----:B------:R-:W2:Y:S01]  /*22f0*/  LDL R178, [R1+0x7c] ;  /* 0x00007c0001b27983 */ /* 0x000ea20000100800 */
[----:B-----5:R-:W-:-:S05]  /*2300*/  HADD2.F32 R177, -RZ, R169.H1_H1 ;  /* 0x300000a9ffb17230 */ /* 0x020fca0000004100 */
[----:B------:R-:W-:-:S04]  /*2310*/  FMUL.FTZ R177, R177, UR6 ;  /* 0x00000006b1b17c20 */ /* 0x000fc80008410000 */
[----:B--2---:R-:W-:-:S04]  /*2320*/  FMUL.FTZ R227, R178, R177 ;  /* 0x000000b1b2e37220 */ /* 0x004fc80000410000 */
[----:B------:R-:W-:-:S07]  /*2330*/  @P0 FADD.FTZ R227, R163, R227 ;  /* 0x000000e3a3e30221 */ /* 0x000fce0000010000 */
.L_x_51366:
[----:B------:R-:W-:Y:S05]  /*2340*/  BSYNC B0 ;  /* 0x0000000000007941 */ /* 0x000fea0003800000 */
.L_x_51365:
[----:B------:R-:W-:Y:S04]  /*2350*/  BSSY B0, `(.L_x_51367) ;  /* 0x0000007000007945 */ /* 0x000fe80003800000 */
[----:B------:R-:W-:Y:S05]  /*2360*/  @!P5 BRA `(.L_x_51368) ;  /* 0x000000000014d947 */ /* 0x000fea0003800000 */
[----:B------:R-:W2:Y:S01]  /*2370*/  LDL R178, [R1+0x60] ;  /* 0x0000600001b27983 */ /* 0x000ea20000100800 */
[----:B-----5:R-:W-:-:S05]  /*2380*/  HADD2.F32 R177, -RZ, R170.H0_H0 ;  /* 0x200000aaffb17230 */ /* 0x020fca0000004100 */
[----:B------:R-:W-:-:S04]  /*2390*/  FMUL.FTZ R177, R177, UR6 ;  /* 0x00000006b1b17c20 */ /* 0x000fc80008410000 */
[----:B--2---:R-:W-:-:S04]  /*23a0*/  FMUL.FTZ R216, R178, R177 ;  /* 0x000000b1b2d87220 */ /* 0x004fc80000410000 */
[----:B------:R-:W-:-:S07]  /*23b0*/  @P0 FADD.FTZ R216, R164, R216 ;  /* 0x000000d8a4d80221 */ /* 0x000fce0000010000 */
.L_x_51368:
[----:B------:R-:W-:Y:S05]  /*23c0*/  BSYNC B0 ;  /* 0x0000000000007941 */ /* 0x000fea0003800000 */
.L_x_51367:
[----:B------:R-:W-:Y:S04]  /*23d0*/  BSSY B0, `(.L_x_51369) ;  /* 0x0000007000007945 */ /* 0x000fe80003800000 */
[----:B------:R-:W-:Y:S05]  /*23e0*/  @!P5 BRA `(.L_x_51370) ;  /* 0x000000000014d947 */ /* 0x000fea0003800000 */
[----:B------:R-:W2:Y:S01]  /*23f0*/  LDL R178, [R1+0x64] ;  /* 0x0000640001b27983 */ /* 0x000ea20000100800 */
[----:B-----5:R-:W-:-:S05]  /*2400*/  HADD2.F32 R177, -RZ, R170.H1_H1 ;  /* 0x300000aaffb17230 */ /* 0x020fca0000004100 */
[----:B------:R-:W-:-:S04]  /*2410*/  FMUL.FTZ R177, R177, UR6 ;  /* 0x00000006b1b17c20 */ /* 0x000fc80008410000 */
[----:B--2---:R-:W-:-:S04]  /*2420*/  FMUL.FTZ R217, R178, R177 ;  /* 0x000000b1b2d97220 */ /* 0x004fc80000410000 */
[----:B------:R-:W-:-:S07]  /*2430*/  @P0 FADD.FTZ R217, R165, R217 ;  /* 0x000000d9a5d90221 */ /* 0x000fce0000010000 */
.L_x_51370:
[----:B------:R-:W-:Y:S05]  /*2440*/  BSYNC B0 ;  /* 0x0000000000007941 */ /* 0x000fea0003800000 */
.L_x_51369:
[----:B------:R-:W-:Y:S04]  /*2450*/  BSSY B0, `(.L_x_51371) ;  /* 0x0000007000007945 */ /* 0x000fe80003800000 */
[----:B------:R-:W-:Y:S05]  /*2460*/  @!P5 BRA `(.L_x_51372) ;  /* 0x000000000014d947 */ /* 0x000fea0003800000 */
[----:B------:R-:W2:Y:S01]  /*2470*/  LDL R178, [R1+0x68] ;  /* 0x0000680001b27983 */ /* 0x000ea20000100800 */
[----:B-----5:R-:W-:-:S05]  /*2480*/  HADD2.F32 R177, -RZ, R171.H0_H0 ;  /* 0x200000abffb17230 */ /* 0x020fca0000004100 */
[----:B------:R-:W-:-:S04]  /*2490*/  FMUL.FTZ R177, R177, UR6 ;  /* 0x00000006b1b17c20 */ /* 0x000fc80008410000 */
[----:B--2---:R-:W-:-:S04]  /*24a0*/  FMUL.FTZ R218, R178, R177 ;  /* 0x000000b1b2da7220 */ /* 0x004fc80000410000 */
[----:B------:R-:W-:-:S07]  /*24b0*/  @P0 FADD.FTZ R218, R166, R218 ;  /* 0x000000daa6da0221 */ /* 0x000fce0000010000 */
.L_x_51372:
[----:B------:R-:W-:Y:S05]  /*24c0*/  BSYNC B0 ;  /* 0x0000000000007941 */ /* 0x000fea0003800000 */
.L_x_51371:
[----:B------:R-:W-:Y:S04]  /*24d0*/  BSSY B0, `(.L_x_51373) ;  /* 0x0000007000007945 */ /* 0x000fe80003800000 */
[----:B------:R-:W-:Y:S05]  /*24e0*/  @!P5 BRA `(.L_x_51374) ;  /* 0x000000000014d947 */ /* 0x000fea0003800000 */
[----:B------:R-:W2:Y:S01]  /*24f0*/  LDL R178, [R1+0x6c] ;  /* 0x00006c0001b27983 */ /* 0x000ea20000100800 */
[----:B-----5:R-:W-:-:S05]  /*2500*/  HADD2.F32 R177, -RZ, R171.H1_H1 ;  /* 0x300000abffb17230 */ /* 0x020fca0000004100 */
[----:B------:R-:W-:-:S04]  /*2510*/  FMUL.FTZ R177, R177, UR6 ;  /* 0x00000006b1b17c20 */ /* 0x000fc80008410000 */
[----:B--2---:R-:W-:-:S04]  /*2520*/  FMUL.FTZ R219, R178, R177 ;  /* 0x000000b1b2db7220 */ /* 0x004fc80000410000 */
[----:B------:R-:W-:-:S07]  /*2530*/  @P0 FADD.FTZ R219, R167, R219 ;  /* 0x000000dba7db0221 */ /* 0x000fce0000010000 */
.L_x_51374:
[----:B------:R-:W-:Y:S05]  /*2540*/  BSYNC B0 ;  /* 0x0000000000007941 */ /* 0x000fea0003800000 */
.L_x_51373:
        /* <DEDUP_REMOVED lines=43> */
.L_x_51376:
[----:B------:R-:W-:Y:S05]  /*2800*/  BSYNC B0 ;  /* 0x0000000000007941 */ /* 0x000fea0003800000 */
.L_x_51375:
[----:B------:R-:W-:Y:S04]  /*2810*/  BSSY B0, `(.L_x_51377) ;  /* 0x0000007000007945 */ /* 0x000fe80003800000 */
[----:B------:R-:W-:Y:S05]  /*2820*/  @!P5 BRA `(.L_x_51378) ;  /* 0x000000000014d947 */ /* 0x000fea0003800000 */
[----:B------:R-:W2:Y:S01]  /*2830*/  LDL R178, [R1+0x34] ;  /* 0x0000340001b27983 */ /* 0x000ea20000100800 */
[----:B-----5:R-:W-:-:S05]  /*2840*/  HADD2.F32 R176, -RZ, R168.H1_H1 ;  /* 0x300000a8ffb07230 */ /* 0x020fca0000004100 */
[----:B------:R-:W-:-:S04]  /*2850*/  FMUL.FTZ R176, R176, UR6 ;  /* 0x00000006b0b07c20 */ /* 0x000fc80008410000 */
[----:B--2---:R-:W-:-:S04]  /*2860*/  FMUL.FTZ R221, R178, R176 ;  /* 0x000000b0b2dd7220 */ /* 0x004fc80000410000 */
[----:B------:R-:W-:-:S07]  /*2870*/  @P0 FADD.FTZ R221, R161, R221 ;  /* 0x000000dda1dd0221 */ /* 0x000fce0000010000 */
.L_x_51378:
[----:B------:R-:W-:Y:S05]  /*2880*/  BSYNC B0 ;  /* 0x0000000000007941 */ /* 0x000fea0003800000 */
.L_x_51377:
[----:B------:R-:W-:Y:S04]  /*2890*/  BSSY B0, `(.L_x_51379) ;  /* 0x0000007000007945 */ /* 0x000fe80003800000 */
[----:B------:R-:W-:Y:S05]  /*28a0*/  @!P5 BRA `(.L_x_51380) ;  /* 0x000000000014d947 */ /* 0x000fea0003800000 */
[----:B------:R-:W2:Y:S01]  /*28b0*/  LDL R178, [R1+0x38] ;  /* 0x0000380001b27983 */ /* 0x000ea20000100800 */
[----:B-----5:R-:W-:-:S05]  /*28c0*/  HADD2.F32 R176, -RZ, R169.H0_H0 ;  /* 0x200000a9ffb07230 */ /* 0x020fca0000004100 */
[----:B------:R-:W-:-:S04]  /*28d0*/  FMUL.FTZ R176, R176, UR6 ;  /* 0x00000006b0b07c20 */ /* 0x000fc80008410000 */
[----:B--2---:R-:W-:-:S04]  /*28e0*/  FMUL.FTZ R222, R178, R176 ;  /* 0x000000b0b2de7220 */ /* 0x004fc80000410000 */
[----:B------:R-:W-:-:S07]  /*28f0*/  @P0 FADD.FTZ R222, R162, R222 ;  /* 0x000000dea2de0221 */ /* 0x000fce0000010000 */
.L_x_51380:
[----:B------:R-:W-:Y:S05]  /*2900*/  BSYNC B0 ;  /* 0x0000000000007941 */ /* 0x000fea0003800000 */
.L_x_51379:
[----:B------:R-:W-:Y:S04]  /*2910*/  BSSY B0, `(.L_x_51381) ;  /* 0x0000007000007945 */ /* 0x000fe80003800000 */
[----:B------:R-:W-:Y:S05]  /*2920*/  @!P5 BRA `(.L_x_51382) ;  /* 0x000000000014d947 */ /* 0x000fea0003800000 */
[----:B------:R-:W2:Y:S01]  /*2930*/  LDL R178, [R1+0x3c] ;  /* 0x00003c0001b27983 */ /* 0x000ea20000100800 */
[----:B-----5:R-:W-:-:S05]  /*2940*/  HADD2.F32 R176, -RZ, R169.H1_H1 ;  /* 0x300000a9ffb07230 */ /* 0x020fca0000004100 */
[----:B------:R-:W-:-:S04]  /*2950*/  FMUL.FTZ R176, R176, UR6 ;  /* 0x00000006b0b07c20 */ /* 0x000fc80008410000 */
[----:B--2---:R-:W-:-:S04]  /*2960*/  FMUL.FTZ R223, R178, R176 ;  /* 0x000000b0b2df7220 */ /* 0x004fc80000410000 */
[----:B------:R-:W-:-:S07]  /*2970*/  @P0 FADD.FTZ R223, R163, R223 ;  /* 0x000000dfa3df0221 */ /* 0x000fce0000010000 */
.L_x_51382:
[----:B------:R-:W-:Y:S05]  /*2980*/  BSYNC B0 ;  /* 0x0000000000007941 */ /* 0x000fea0003800000 */
.L_x_51381:
[----:B------:R-:W-:Y:S04]  /*2990*/  BSSY B0, `(.L_x_51383) ;  /* 0x0000007000007945 */ /* 0x000fe80003800000 */
[----:B------:R-:W-:Y:S05]  /*29a0*/  @!P5 BRA `(.L_x_51384) ;  /* 0x000000000014d947 */ /* 0x000fea0003800000 */
[----:B------:R-:W2:Y:S01]  /*29b0*/  LDL R178, [R1+0x20] ;  /* 0x0000200001b27983 */ /* 0x000ea20000100800 */
[----:B-----5:R-:W-:-:S05]  /*29c0*/  HADD2.F32 R176, -RZ, R170.H0_H0 ;  /* 0x200000aaffb07230 */ /* 0x020fca0000004100 */
[----:B------:R-:W-:-:S04]  /*29d0*/  FMUL.FTZ R176, R176, UR6 ;  /* 0x00000006b0b07c20 */ /* 0x000fc80008410000 */
[----:B--2---:R-:W-:-:S04]  /*29e0*/  FMUL.FTZ R208, R178, R176 ;  /* 0x000000b0b2d07220 */ /* 0x004fc80000410000 */
[----:B------:R-:W-:-:S07]  /*29f0*/  @P0 FADD.FTZ R208, R164, R208 ;  /* 0x000000d0a4d00221 */ /* 0x000fce0000010000 */
.L_x_51384:
[----:B------:R-:W-:Y:S05]  /*2a00*/  BSYNC B0 ;  /* 0x0000000000007941 */ /* 0x000fea0003800000 */
.L_x_51383:
[----:B------:R-:W-:Y:S04]  /*2a10*/  BSSY B0, `(.L_x_51385) ;  /* 0x0000007000007945 */ /* 0x000fe80003800000 */
[----:B------:R-:W-:Y:S05]  /*2a20*/  @!P5 BRA `(.L_x_51386) ;  /* 0x000000000014d947 */ /* 0x000fea0003800000 */
[----:B------:R-:W2:Y:S01]  /*2a30*/  LDL R178, [R1+0x24] ;  /* 0x0000240001b27983 */ /* 0x000ea20000100800 */
[----:B-----5:R-:W-:-:S05]  /*2a40*/  HADD2.F32 R176, -RZ, R170.H1_H1 ;  /* 0x300000aaffb07230 */ /* 0x020fca0000004100 */
[----:B------:R-:W-:-:S04]  /*2a50*/  FMUL.FTZ R176, R176, UR6 ;  /* 0x00000006b0b07c20 */ /* 0x000fc80008410000 */
[----:B--2---:R-:W-:-:S04]  /*2a60*/  FMUL.FTZ R209, R178, R176 ;  /* 0x000000b0b2d17220 */ /* 0x004fc80000410000 */
[----:B------:R-:W-:-:S07]  /*2a70*/  @P0 FADD.FTZ R209, R165, R209 ;  /* 0x000000d1a5d10221 */ /* 0x000fce0000010000 */
.L_x_51386:
[----:B------:R-:W-:Y:S05]  /*2a80*/  BSYNC B0 ;  /* 0x0000000000007941 */ /* 0x000fea0003800000 */
.L_x_51385:
[----:B------:R-:W-:Y:S04]  /*2a90*/  BSSY B0, `(.L_x_51387) ;  /* 0x0000007000007945 */ /* 0x000fe80003800000 */
[----:B------:R-:W-:Y:S05]  /*2aa0*/  @!P5 BRA `(.L_x_51388) ;  /* 0x000000000014d947 */ /* 0x000fea0003800000 */
[----:B------:R-:W2:Y:S01]  /*2ab0*/  LDL R178, [R1+0x28] ;  /* 0x0000280001b27983 */ /* 0x000ea20000100800 */
[----:B-----5:R-:W-:-:S05]  /*2ac0*/  HADD2.F32 R176, -RZ, R171.H0_H0 ;  /* 0x200000abffb07230 */ /* 0x020fca0000004100 */
[----:B------:R-:W-:-:S04]  /*2ad0*/  FMUL.FTZ R176, R176, UR6 ;  /* 0x00000006b0b07c20 */ /* 0x000fc80008410000 */
[----:B--2---:R-:W-:-:S04]  /*2ae0*/  FMUL.FTZ R210, R178, R176 ;  /* 0x000000b0b2d27220 */ /* 0x004fc80000410000 */
[----:B------:R-:W-:-:S07]  /*2af0*/  @P0 FADD.FTZ R210, R166, R210 ;  /* 0x000000d2a6d20221 */ /* 0x000fce0000010000 */
.L_x_51388:
[----:B------:R-:W-:Y:S05]  /*2b00*/  BSYNC B0 ;  /* 0x0000000000007941 */ /* 0x000fea0003800000 */
.L_x_51387:
[----:B------:R-:W-:Y:S04]  /*2b10*/  BSSY B0, `(.L_x_51389) ;  /* 0x0000007000007945 */ /* 0x000fe80003800000 */
[----:B------:R-:W-:Y:S05]  /*2b20*/  @!P5 BRA `(.L_x_51390) ;  /* 0x000000000014d947 */ /* 0x000fea0003800000 */
[----:B------:R-:W2:Y:S01]  /*2b30*/  LDL R178, [R1+0x2c] ;  /* 0x00002c0001b27983 */ /* 0x000ea20000100800 */
[----:B-----5:R-:W-:-:S05]  /*2b40*/  HADD2.F32 R176, -RZ, R171.H1_H1 ;  /* 0x300000abffb07230 */ /* 0x020fca0000004100 */
[----:B------:R-:W-:-:S04]  /*2b50*/  FMUL.FTZ R176, R176, UR6 ;  /* 0x00000006b0b07c20 */ /* 0x000fc80008410000 */
[----:B--2---:R-:W-:-:S04]  /*2b60*/  FMUL.FTZ R211, R178, R176 ;  /* 0x000000b0b2d37220 */ /* 0x004fc80000410000 */
[----:B------:R-:W-:-:S07]  /*2b70*/  @P0 FADD.FTZ R211, R167, R211 ;  /* 0x000000d3a7d30221 */ /* 0x000fce0000010000 */
.L_x_51390:
[----:B------:R-:W-:Y:S05]  /*2b80*/  BSYNC B0 ;  /* 0x0000000000007941 */ /* 0x000fea0003800000 */
.L_x_51389:
        /* <DEDUP_REMOVED lines=40> */
[----:B------:R-:W-:-:S04]  /*2e10*/  FMUL.FTZ R212, R120, R177 ;  /* 0x000000b178d47220 */ /* 0x000fc80000410000 */
[----:B------:R-:W-:-:S07]  /*2e20*/  @P0 FADD.FTZ R212, R160, R212 ;  /* 0x000000d4a0d40221 */ /* 0x000fce0000010000 */
.L_x_51392:
[----:B------:R-:W-:Y:S05]  /*2e30*/  BSYNC B0 ;  /* 0x0000000000007941 */ /* 0x000fea0003800000 */
.L_x_51391:
[----:B------:R-:W-:Y:S04]  /*2e40*/  BSSY B0, `(.L_x_51393) ;  /* 0x0000006000007945 */ /* 0x000fe80003800000 */
[----:B------:R-:W-:Y:S05]  /*2e50*/  @!P5 BRA `(.L_x_51394) ;  /* 0x000000000010d947 */ /* 0x000fea0003800000 */
[----:B-----5:R-:W-:-:S05]  /*2e60*/  HADD2.F32 R177, -RZ, R168.H1_H1 ;  /* 0x300000a8ffb17230 */ /* 0x020fca0000004100 */
[----:B------:R-:W-:-:S04]  /*2e70*/  FMUL.FTZ R177, R177, UR6 ;  /* 0x00000006b1b17c20 */ /* 0x000fc80008410000 */
[----:B------:R-:W-:-:S04]  /*2e80*/  FMUL.FTZ R213, R121, R177 ;  /* 0x000000b179d57220 */ /* 0x000fc80000410000 */
[----:B------:R-:W-:-:S07]  /*2e90*/  @P0 FADD.FTZ R213, R161, R213 ;  /* 0x000000d5a1d50221 */ /* 0x000fce0000010000 */
.L_x_51394:
[----:B------:R-:W-:Y:S05]  /*2ea0*/  BSYNC B0 ;  /* 0x0000000000007941 */ /* 0x000fea0003800000 */
.L_x_51393:
[----:B------:R-:W-:Y:S04]  /*2eb0*/  BSSY B0, `(.L_x_51395) ;  /* 0x0000006000007945 */ /* 0x000fe80003800000 */
[----:B------:R-:W-:Y:S05]  /*2ec0*/  @!P5 BRA `(.L_x_51396) ;  /* 0x000000000010d947 */ /* 0x000fea0003800000 */
[----:B-----5:R-:W-:-:S05]  /*2ed0*/  HADD2.F32 R177, -RZ, R169.H0_H0 ;  /* 0x200000a9ffb17230 */ /* 0x020fca0000004100 */
[----:B------:R-:W-:-:S04]  /*2ee0*/  FMUL.FTZ R177, R177, UR6 ;  /* 0x00000006b1b17c20 */ /* 0x000fc80008410000 */
[----:B------:R-:W-:-:S04]  /*2ef0*/  FMUL.FTZ R214, R122, R177 ;  /* 0x000000b17ad67220 */ /* 0x000fc80000410000 */
[----:B------:R-:W-:-:S07]  /*2f00*/  @P0 FADD.FTZ R214, R162, R214 ;  /* 0x000000d6a2d60221 */ /* 0x000fce0000010000 */
.L_x_51396:
[----:B------:R-:W-:Y:S05]  /*2f10*/  BSYNC B0 ;  /* 0x0000000000007941 */ /* 0x000fea0003800000 */
.L_x_51395:
[----:B------:R-:W-:Y:S04]  /*2f20*/  BSSY B0, `(.L_x_51397) ;  /* 0x0000006000007945 */ /* 0x000fe80003800000 */
[----:B------:R-:W-:Y:S05]  /*2f30*/  @!P5 BRA `(.L_x_51398) ;  /* 0x000000000010d947 */ /* 0x000fea0003800000 */
[----:B-----5:R-:W-:-:S05]  /*2f40*/  HADD2.F32 R177, -RZ, R169.H1_H1 ;  /* 0x300000a9ffb17230 */ /* 0x020fca0000004100 */
[----:B------:R-:W-:-:S04]  /*2f50*/  FMUL.FTZ R177, R177, UR6 ;  /* 0x00000006b1b17c20 */ /* 0x000fc80008410000 */
[----:B------:R-:W-:-:S04]  /*2f60*/  FMUL.FTZ R215, R123, R177 ;  /* 0x000000b17bd77220 */ /* 0x000fc80000410000 */
[----:B------:R-:W-:-:S07]  /*2f70*/  @P0 FADD.FTZ R215, R163, R215 ;  /* 0x000000d7a3d70221 */ /* 0x000fce0000010000 */
.L_x_51398:
[----:B------:R-:W-:Y:S05]  /*2f80*/  BSYNC B0 ;  /* 0x0000000000007941 */ /* 0x000fea0003800000 */
.L_x_51397:
[----:B------:R-:W-:Y:S04]  /*2f90*/  BSSY B0, `(.L_x_51399) ;  /* 0x0000006000007945 */ /* 0x000fe80003800000 */
[----:B------:R-:W-:Y:S05]  /*2fa0*/  @!P5 BRA `(.L_x_51400) ;  /* 0x000000000010d947 */ /* 0x000fea0003800000 */
[----:B-----5:R-:W-:-:S05]  /*2fb0*/  HADD2.F32 R177, -RZ, R170.H0_H0 ;  /* 0x200000aaffb17230 */ /* 0x020fca0000004100 */
[----:B------:R-:W-:-:S04]  /*2fc0*/  FMUL.FTZ R177, R177, UR6 ;  /* 0x00000006b1b17c20 */ /* 0x000fc80008410000 */
[----:B------:R-:W-:-:S04]  /*2fd0*/  FMUL.FTZ R184, R124, R177 ;  /* 0x000000b17cb87220 */ /* 0x000fc80000410000 */
[----:B------:R-:W-:-:S07]  /*2fe0*/  @P0 FADD.FTZ R184, R164, R184 ;  /* 0x000000b8a4b80221 */ /* 0x000fce0000010000 */
.L_x_51400:
[----:B------:R-:W-:Y:S05]  /*2ff0*/  BSYNC B0 ;  /* 0x0000000000007941 */ /* 0x000fea0003800000 */
.L_x_51399:
[----:B------:R-:W-:Y:S04]  /*3000*/  BSSY B0, `(.L_x_51401) ;  /* 0x0000006000007945 */ /* 0x000fe80003800000 */
[----:B------:R-:W-:Y:S05]  /*3010*/  @!P5 BRA `(.L_x_51402) ;  /* 0x000000000010d947 */ /* 0x000fea0003800000 */
[----:B-----5:R-:W-:-:S05]  /*3020*/  HADD2.F32 R177, -RZ, R170.H1_H1 ;  /* 0x300000aaffb17230 */ /* 0x020fca0000004100 */
[----:B------:R-:W-:-:S04]  /*3030*/  FMUL.FTZ R177, R177, UR6 ;  /* 0x00000006b1b17c20 */ /* 0x000fc80008410000 */
[----:B------:R-:W-:-:S04]  /*3040*/  FMUL.FTZ R185, R125, R177 ;  /* 0x000000b17db97220 */ /* 0x000fc80000410000 */
[----:B------:R-:W-:-:S07]  /*3050*/  @P0 FADD.FTZ R185, R165, R185 ;  /* 0x000000b9a5b90221 */ /* 0x000fce0000010000 */
.L_x_51402:
[----:B------:R-:W-:Y:S05]  /*3060*/  BSYNC B0 ;  /* 0x0000000000007941 */ /* 0x000fea0003800000 */
.L_x_51401:
[----:B------:R-:W-:Y:S04]  /*3070*/  BSSY B0, `(.L_x_51403) ;  /* 0x0000006000007945 */ /* 0x000fe80003800000 */
[----:B------:R-:W-:Y:S05]  /*3080*/  @!P5 BRA `(.L_x_51404) ;  /* 0x000000000010d947 */ /* 0x000fea0003800000 */
[----:B-----5:R-:W-:-:S05]  /*3090*/  HADD2.F32 R177, -RZ, R171.H0_H0 ;  /* 0x200000abffb17230 */ /* 0x020fca0000004100 */
[----:B------:R-:W-:-:S04]  /*30a0*/  FMUL.FTZ R177, R177, UR6 ;  /* 0x00000006b1b17c20 */ /* 0x000fc80008410000 */
[----:B------:R-:W-:-:S04]  /*30b0*/  FMUL.FTZ R186, R126, R177 ;  /* 0x000000b17eba7220 */ /* 0x000fc80000410000 */
[----:B------:R-:W-:-:S07]  /*30c0*/  @P0 FADD.FTZ R186, R166, R186 ;  /* 0x000000baa6ba0221 */ /* 0x000fce0000010000 */
.L_x_51404:
[----:B------:R-:W-:Y:S05]  /*30d0*/  BSYNC B0 ;  /* 0x0000000000007941 */ /* 0x000fea0003800000 */
.L_x_51403:
[----:B------:R-:W-:Y:S04]  /*30e0*/  BSSY B0, `(.L_x_51405) ;  /* 0x0000006000007945 */ /* 0x000fe80003800000 */
[----:B------:R-:W-:Y:S05]  /*30f0*/  @!P5 BRA `(.L_x_51406) ;  /* 0x000000000010d947 */ /* 0x000fea0003800000 */
[----:B-----5:R-:W-:-:S05]  /*3100*/  HADD2.F32 R177, -RZ, R171.H1_H1 ;  /* 0x300000abffb17230 */ /* 0x020fca0000004100 */
[----:B------:R-:W-:-:S04]  /*3110*/  FMUL.FTZ R177, R177, UR6 ;  /* 0x00000006b1b17c20 */ /* 0x000fc80008410000 */
[----:B------:R-:W-:-:S04]  /*3120*/  FMUL.FTZ R187, R127, R177 ;  /* 0x000000b17fbb7220 */ /* 0x000fc80000410000 */
[----:B------:R-:W-:-:S07]  /*3130*/  @P0 FADD.FTZ R187, R167, R187 ;  /* 0x000000bba7bb0221 */ /* 0x000fce0000010000 */
.L_x_51406:
[----:B------:R-:W-:Y:S05]  /*3140*/  BSYNC B0 ;  /* 0x0000000000007941 */ /* 0x000fea0003800000 */
.L_x_51405:
        /* <DEDUP_REMOVED lines=42> */
.L_x_51408:
[----:B------:R-:W-:Y:S05]  /*33f0*/  BSYNC B0 ;  /* 0x0000000000007941 */ /* 0x000fea0003800000 */
.L_x_51407:
[----:B------:R-:W-:Y:S04]  /*3400*/  BSSY B0, `(.L_x_51409) ;  /* 0x0000006000007945 */ /* 0x000fe80003800000 */
[----:B------:R-:W-:Y:S05]  /*3410*/  @!P5 BRA `(.L_x_51410) ;  /* 0x000000000010d947 */ /* 0x000fea0003800000 */
[----:B-----5:R-:W-:-:S05]  /*3420*/  HADD2.F32 R176, -RZ, R168.H1_H1 ;  /* 0x300000a8ffb07230 */ /* 0x020fca0000004100 */
[----:B------:R-:W-:-:S04]  /*3430*/  FMUL.FTZ R176, R176, UR6 ;  /* 0x00000006b0b07c20 */ /* 0x000fc80008410000 */
[----:B------:R-:W-:-:S04]  /*3440*/  FMUL.FTZ R205, R129, R176 ;  /* 0x000000b081cd7220 */ /* 0x000fc80000410000 */
[----:B------:R-:W-:-:S07]  /*3450*/  @P0 FADD.FTZ R205, R161, R205 ;  /* 0x000000cda1cd0221 */ /* 0x000fce0000010000 */
.L_x_51410:
[----:B------:R-:W-:Y:S05]  /*3460*/  BSYNC B0 ;  /* 0x0000000000007941 */ /* 0x000fea0003800000 */
.L_x_51409:
[----:B------:R-:W-:Y:S04]  /*3470*/  BSSY B0, `(.L_x_51411) ;  /* 0x0000006000007945 */ /* 0x000fe80003800000 */
[----:B------:R-:W-:Y:S05]  /*3480*/  @!P5 BRA `(.L_x_51412) ;  /* 0x000000000010d947 */ /* 0x000fea0003800000 */
[----:B-----5:R-:W-:-:S05]  /*3490*/  HADD2.F32 R176, -RZ, R169.H0_H0 ;  /* 0x200000a9ffb07230 */ /* 0x020fca0000004100 */
[----:B------:R-:W-:-:S04]  /*34a0*/  FMUL.FTZ R176, R176, UR6 ;  /* 0x00000006b0b07c20 */ /* 0x000fc80008410000 */
[----:B------:R-:W-:-:S04]  /*34b0*/  FMUL.FTZ R206, R130, R176 ;  /* 0x000000b082ce7220 */ /* 0x000fc80000410000 */
[----:B------:R-:W-:-:S07]  /*34c0*/  @P0 FADD.FTZ R206, R162, R206 ;  /* 0x000000cea2ce0221 */ /* 0x000fce0000010000 */
.L_x_51412:
[----:B------:R-:W-:Y:S05]  /*34d0*/  BSYNC B0 ;  /* 0x0000000000007941 */ /* 0x000fea0003800000 */
.L_x_51411:
[----:B------:R-:W-:Y:S04]  /*34e0*/  BSSY B0, `(.L_x_51413) ;  /* 0x0000006000007945 */ /* 0x000fe80003800000 */
[----:B------:R-:W-:Y:S05]  /*34f0*/  @!P5 BRA `(.L_x_51414) ;  /* 0x000000000010d947 */ /* 0x000fea0003800000 */
[----:B-----5:R-:W-:-:S05]  /*3500*/  HADD2.F32 R176, -RZ, R169.H1_H1 ;  /* 0x300000a9ffb07230 */ /* 0x020fca0000004100 */
[----:B------:R-:W-:-:S04]  /*3510*/  FMUL.FTZ R176, R176, UR6 ;  /* 0x00000006b0b07c20 */ /* 0x000fc80008410000 */
[----:B------:R-:W-:-:S04]  /*3520*/  FMUL.FTZ R207, R131, R176 ;  /* 0x000000b083cf7220 */ /* 0x000fc80000410000 */
[----:B------:R-:W-:-:S07]  /*3530*/  @P0 FADD.FTZ R207, R163, R207 ;  /* 0x000000cfa3cf0221 */ /* 0x000fce0000010000 */
.L_x_51414:
[----:B------:R-:W-:Y:S05]  /*3540*/  BSYNC B0 ;  /* 0x0000000000007941 */ /* 0x000fea0003800000 */
.L_x_51413:
[----:B------:R-:W-:Y:S04]  /*3550*/  BSSY B0, `(.L_x_51415) ;  /* 0x0000006000007945 */ /* 0x000fe80003800000 */
[----:B------:R-:W-:Y:S05]  /*3560*/  @!P5 BRA `(.L_x_51416) ;  /* 0x000000000010d947 */ /* 0x000fea0003800000 */
[----:B-----5:R-:W-:-:S05]  /*3570*/  HADD2.F32 R176, -RZ, R170.H0_H0 ;  /* 0x200000aaffb07230 */ /* 0x020fca0000004100 */
[----:B------:R-:W-:-:S04]  /*3580*/  FMUL.FTZ R176, R176, UR6 ;  /* 0x00000006b0b07c20 */ /* 0x000fc80008410000 */
[----:B------:R-:W-:-:S04]  /*3590*/  FMUL.FTZ R180, R132, R176 ;  /* 0x000000b084b47220 */ /* 0x000fc80000410000 */
[----:B------:R-:W-:-:S07]  /*35a0*/  @P0 FADD.FTZ R180, R164, R180 ;  /* 0x000000b4a4b40221 */ /* 0x000fce0000010000 */
.L_x_51416:
[----:B------:R-:W-:Y:S05]  /*35b0*/  BSYNC B0 ;  /* 0x0000000000007941 */ /* 0x000fea0003800000 */
.L_x_51415:
[----:B------:R-:W-:Y:S04]  /*35c0*/  BSSY B0, `(.L_x_51417) ;  /* 0x0000006000007945 */ /* 0x000fe80003800000 */
[----:B------:R-:W-:Y:S05]  /*35d0*/  @!P5 BRA `(.L_x_51418) ;  /* 0x000000000010d947 */ /* 0x000fea0003800000 */
[----:B-----5:R-:W-:-:S05]  /*35e0*/  HADD2.F32 R176, -RZ, R170.H1_H1 ;  /* 0x300000aaffb07230 */ /* 0x020fca0000004100 */
[----:B------:R-:W-:-:S04]  /*35f0*/  FMUL.FTZ R176, R176, UR6 ;  /* 0x00000006b0b07c20 */ /* 0x000fc80008410000 */
[----:B------:R-:W-:-:S04]  /*3600*/  FMUL.FTZ R181, R133, R176 ;  /* 0x000000b085b57220 */ /* 0x000fc80000410000 */
[----:B------:R-:W-:-:S07]  /*3610*/  @P0 FADD.FTZ R181, R165, R181 ;  /* 0x000000b5a5b50221 */ /* 0x000fce0000010000 */
.L_x_51418:
[----:B------:R-:W-:Y:S05]  /*3620*/  BSYNC B0 ;  /* 0x0000000000007941 */ /* 0x000fea0003800000 */
.L_x_51417:
[----:B------:R-:W-:Y:S04]  /*3630*/  BSSY B0, `(.L_x_51419) ;  /* 0x0000006000007945 */ /* 0x000fe80003800000 */
[----:B------:R-:W-:Y:S05]  /*3640*/  @!P5 BRA `(.L_x_51420) ;  /* 0x000000000010d947 */ /* 0x000fea0003800000 */
[----:B-----5:R-:W-:-:S05]  /*3650*/  HADD2.F32 R176, -RZ, R171.H0_H0 ;  /* 0x200000abffb07230 */ /* 0x020fca0000004100 */
[----:B------:R-:W-:-:S04]  /*3660*/  FMUL.FTZ R176, R176, UR6 ;  /* 0x00000006b0b07c20 */ /* 0x000fc80008410000 */
[----:B------:R-:W-:-:S04]  /*3670*/  FMUL.FTZ R182, R134, R176 ;  /* 0x000000b086b67220 */ /* 0x000fc80000410000 */
[----:B------:R-:W-:-:S07]  /*3680*/  @P0 FADD.FTZ R182, R166, R182 ;  /* 0x000000b6a6b60221 */ /* 0x000fce0000010000 */
.L_x_51420:
[----:B------:R-:W-:Y:S05]  /*3690*/  BSYNC B0 ;  /* 0x0000000000007941 */ /* 0x000fea0003800000 */
.L_x_51419:
[----:B------:R-:W-:Y:S04]  /*36a0*/  BSSY B0, `(.L_x_51421) ;  /* 0x0000006000007945 */ /* 0x000fe80003800000 */
[----:B------:R-:W-:Y:S05]  /*36b0*/  @!P5 BRA `(.L_x_51422) ;  /* 0x000000000010d947 */ /* 0x000fea0003800000 */
[----:B-----5:R-:W-:-:S05]  /*36c0*/  HADD2.F32 R176, -RZ, R171.H1_H1 ;  /* 0x300000abffb07230 */ /* 0x020fca0000004100 */
[----:B------:R-:W-:-:S04]  /*36d0*/  FMUL.FTZ R176, R176, UR6 ;  /* 0x00000006b0b07c20 */ /* 0x000fc80008410000 */
[----:B------:R-:W-:-:S04]  /*36e0*/  FMUL.FTZ R183, R135, R176 ;  /* 0x000000b087b77220 */ /* 0x000fc80000410000 */
[----:B------:R-:W-:-:S07]  /*36f0*/  @P0 FADD.FTZ R183, R167, R183 ;  /* 0x000000b7a7b70221 */ /* 0x000fce0000010000 */
.L_x_51422:
[----:B------:R-:W-:Y:S05]  /*3700*/  BSYNC B0 ;  /* 0x0000000000007941 */ /* 0x000fea0003800000 */
.L_x_51421:
        /* <DEDUP_REMOVED lines=34> */
[----:B------:R-:W-:-:S04]  /*3930*/  FMUL.FTZ R188, R136, R174 ;  /* 0x000000ae88bc7220 */ /* 0x000fc80000410000 */
[----:B------:R-:W-:-:S07]  /*3940*/  @P0 FADD.FTZ R188, R160, R188 ;  /* 0x000000bca0bc0221 */ /* 0x000fce0000010000 */
.L_x_51424:
[----:B------:R-:W-:Y:S05]  /*3950*/  BSYNC B0 ;  /* 0x0000000000007941 */ /* 0x000fea0003800000 */
.L_x_51423:
[----:B------:R-:W-:Y:S04]  /*3960*/  BSSY B0, `(.L_x_51425) ;  /* 0x0000006000007945 */ /* 0x000fe80003800000 */
[----:B------:R-:W-:Y:S05]  /*3970*/  @!P5 BRA `(.L_x_51426) ;  /* 0x000000000010d947 */ /* 0x000fea0003800000 */
[----:B-----5:R-:W-:-:S05]  /*3980*/  HADD2.F32 R174, -RZ, R168.H1_H1 ;  /* 0x300000a8ffae7230 */ /* 0x020fca0000004100 */
[----:B------:R-:W-:-:S04]  /*3990*/  FMUL.FTZ R174, R174, UR6 ;  /* 0x00000006aeae7c20 */ /* 0x000fc80008410000 */
[----:B------:R-:W-:-:S04]  /*39a0*/  FMUL.FTZ R189, R137, R174 ;  /* 0x000000ae89bd7220 */ /* 0x000fc80000410000 */
[----:B------:R-:W-:-:S07]  /*39b0*/  @P0 FADD.FTZ R189, R161, R189 ;  /* 0x000000bda1bd0221 */ /* 0x000fce0000010000 */
.L_x_51426:
[----:B------:R-:W-:Y:S05]  /*39c0*/  BSYNC B0 ;  /* 0x0000000000007941 */ /* 0x000fea0003800000 */
.L_x_51425:
[----:B------:R-:W-:Y:S04]  /*39d0*/  BSSY B0, `(.L_x_51427) ;  /* 0x0000006000007945 */ /* 0x000fe80003800000 */
[----:B------:R-:W-:Y:S05]  /*39e0*/  @!P5 BRA `(.L_x_51428) ;  /* 0x000000000010d947 */ /* 0x000fea0003800000 */
[----:B-----5:R-:W-:-:S05]  /*39f0*/  HADD2.F32 R174, -RZ, R169.H0_H0 ;  /* 0x200000a9ffae7230 */ /* 0x020fca0000004100 */
[----:B------:R-:W-:-:S04]  /*3a00*/  FMUL.FTZ R174, R174, UR6 ;  /* 0x00000006aeae7c20 */ /* 0x000fc80008410000 */
[----:B------:R-:W-:-:S04]  /*3a10*/  FMUL.FTZ R190, R138, R174 ;  /* 0x000000ae8abe7220 */ /* 0x000fc80000410000 */
[----:B------:R-:W-:-:S07]  /*3a20*/  @P0 FADD.FTZ R190, R162, R190 ;  /* 0x000000bea2be0221 */ /* 0x000fce0000010000 */
.L_x_51428:
[----:B------:R-:W-:Y:S05]  /*3a30*/  BSYNC B0 ;  /* 0x0000000000007941 */ /* 0x000fea0003800000 */
.L_x_51427:
[----:B------:R-:W-:Y:S04]  /*3a40*/  BSSY B0, `(.L_x_51429) ;  /* 0x0000006000007945 */ /* 0x000fe80003800000 */
[----:B------:R-:W-:Y:S05]  /*3a50*/  @!P5 BRA `(.L_x_51430) ;  /* 0x000000000010d947 */ /* 0x000fea0003800000 */
[----:B-----5:R-:W-:-:S05]  /*3a60*/  HADD2.F32 R174, -RZ, R169.H1_H1 ;  /* 0x300000a9ffae7230 */ /* 0x020fca0000004100 */
[----:B------:R-:W-:-:S04]  /*3a70*/  FMUL.FTZ R174, R174, UR6 ;  /* 0x00000006aeae7c20 */ /* 0x000fc80008410000 */
[----:B------:R-:W-:-:S04]  /*3a80*/  FMUL.FTZ R191, R139, R174 ;  /* 0x000000ae8bbf7220 */ /* 0x000fc80000410000 */
[----:B------:R-:W-:-:S07]  /*3a90*/  @P0 FADD.FTZ R191, R163, R191 ;  /* 0x000000bfa3bf0221 */ /* 0x000fce0000010000 */
.L_x_51430:
[----:B------:R-:W-:Y:S05]  /*3aa0*/  BSYNC B0 ;  /* 0x0000000000007941 */ /* 0x000fea0003800000 */
.L_x_51429:
[----:B------:R-:W-:Y:S04]  /*3ab0*/  BSSY B0, `(.L_x_51431) ;  /* 0x0000006000007945 */ /* 0x000fe80003800000 */
[----:B------:R-:W-:Y:S05]  /*3ac0*/  @!P5 BRA `(.L_x_51432) ;  /* 0x000000000010d947 */ /* 0x000fea0003800000 */
[----:B-----5:R-:W-:-:S05]  /*3ad0*/  HADD2.F32 R174, -RZ, R170.H0_H0 ;  /* 0x200000aaffae7230 */ /* 0x020fca0000004100 */
[----:B------:R-:W-:-:S04]  /*3ae0*/  FMUL.FTZ R174, R174, UR6 ;  /* 0x00000006aeae7c20 */ /* 0x000fc80008410000 */
[----:B------:R-:W-:-:S04]  /*3af0*/  FMUL.FTZ R176, R140, R174 ;  /* 0x000000ae8cb07220 */ /* 0x000fc80000410000 */
[----:B------:R-:W-:-:S07]  /*3b00*/  @P0 FADD.FTZ R176, R164, R176 ;  /* 0x000000b0a4b00221 */ /* 0x000fce0000010000 */
.L_x_51432:
[----:B------:R-:W-:Y:S05]  /*3b10*/  BSYNC B0 ;  /* 0x0000000000007941 */ /* 0x000fea0003800000 */
.L_x_51431:
[----:B------:R-:W-:Y:S01]  /*3b20*/  BSSY B0, `(.L_x_51433) ;  /* 0x0000007000007945 */ /* 0x000fe20003800000 */
[----:B------:R-:W-:-:S03]  /*3b30*/  @!P5 FSEL R177, R165, RZ, P1 ;  /* 0x000000ffa5b1d208 */ /* 0x000fc60000800000 */
[----:B------:R-:W-:Y:S05]  /*3b40*/  @!P5 BRA `(.L_x_51434) ;  /* 0x000000000010d947 */ /* 0x000fea0003800000 */
[----:B-----5:R-:W-:-:S05]  /*3b50*/  HADD2.F32 R174, -RZ, R170.H1_H1 ;  /* 0x300000aaffae7230 */ /* 0x020fca0000004100 */
[----:B------:R-:W-:-:S04]  /*3b60*/  FMUL.FTZ R174, R174, UR6 ;  /* 0x00000006aeae7c20 */ /* 0x000fc80008410000 */
[----:B------:R-:W-:-:S04]  /*3b70*/  FMUL.FTZ R177, R141, R174 ;  /* 0x000000ae8db17220 */ /* 0x000fc80000410000 */
[----:B------:R-:W-:-:S07]  /*3b80*/  @P0 FADD.FTZ R177, R165, R177 ;  /* 0x000000b1a5b10221 */ /* 0x000fce0000010000 */
.L_x_51434:
[----:B------:R-:W-:Y:S05]  /*3b90*/  BSYNC B0 ;  /* 0x0000000000007941 */ /* 0x000fea0003800000 */
.L_x_51433:
[----:B------:R-:W-:Y:S01]  /*3ba0*/  BSSY B0, `(.L_x_51435) ;  /* 0x0000007000007945 */ /* 0x000fe20003800000 */
[----:B------:R-:W-:-:S03]  /*3bb0*/  @!P5 FSEL R178, R166, RZ, P2 ;  /* 0x000000ffa6b2d208 */ /* 0x000fc60001000000 */
[----:B------:R-:W-:Y:S05]  /*3bc0*/  @!P5 BRA `(.L_x_51436) ;  /* 0x000000000010d947 */ /* 0x000fea0003800000 */
[----:B-----5:R-:W-:-:S05]  /*3bd0*/  HADD2.F32 R174, -RZ, R171.H0_H0 ;  /* 0x200000abffae7230 */ /* 0x020fca0000004100 */
[----:B------:R-:W-:-:S04]  /*3be0*/  FMUL.FTZ R174, R174, UR6 ;  /* 0x00000006aeae7c20 */ /* 0x000fc80008410000 */
[----:B------:R-:W-:-:S04]  /*3bf0*/  FMUL.FTZ R178, R142, R174 ;  /* 0x000000ae8eb27220 */ /* 0x000fc80000410000 */
[----:B------:R-:W-:-:S07]  /*3c00*/  @P0 FADD.FTZ R178, R166, R178 ;  /* 0x000000b2a6b20221 */ /* 0x000fce0000010000 */
.L_x_51436:
[----:B------:R-:W-:Y:S05]  /*3c10*/  BSYNC B0 ;  /* 0x0000000000007941 */ /* 0x000fea0003800000 */
.L_x_51435:
[----:B------:R-:W-:Y:S01]  /*3c20*/  BSSY B0, `(.L_x_51437) ;  /* 0x0000008000007945 */ /* 0x000fe20003800000 */
[----:B------:R-:W-:Y:S01]  /*3c30*/  IMAD.WIDE.U32 R174, R179, 0x20, R248 ;  /* 0x00000020b3ae7825 */ /* 0x000fe200078e00f8 */
[----:B------:R-:W-:Y:S02]  /*3c40*/  @!P5 FSEL R179, R167, RZ, P6 ;  /* 0x000000ffa7b3d208 */ /* 0x000fe40003000000 */
[----:B------:R-:W-:Y:S05]  /*3c50*/  @!P5 BRA `(.L_x_51438) ;  /* 0x000000000010d947 */ /* 0x000fea0003800000 */
[----:B-----5:R-:W-:-:S05]  /*3c60*/  HADD2.F32 R179, -RZ, R171.H1_H1 ;  /* 0x300000abffb37230 */ /* 0x020fca0000004100 */
[----:B------:R-:W-:-:S04]  /*3c70*/  FMUL.FTZ R179, R179, UR6 ;  /* 0x00000006b3b37c20 */ /* 0x000fc80008410000 */
[----:B------:R-:W-:-:S04]  /*3c80*/  FMUL.FTZ R179, R143, R179 ;  /* 0x000000b38fb37220 */ /* 0x000fc80000410000 */
[----:B------:R-:W-:-:S07]  /*3c90*/  @P0 FADD.FTZ R179, R167, R179 ;  /* 0x000000b3a7b30221 */ /* 0x000fce0000010000 */
.L_x_51438:
[----:B------:R-:W-:Y:S05]  /*3ca0*/  BSYNC B0 ;  /* 0x0000000000007941 */ /* 0x000fea0003800000 */
.L_x_51437:
        /* <DEDUP_REMOVED lines=38> */
.L_x_51440:
[----:B------:R-:W-:Y:S05]  /*3f10*/  BSYNC B0 ;  /* 0x0000000000007941 */ /* 0x000fea0003800000 */
.L_x_51439:
[----:B------:R-:W-:Y:S04]  /*3f20*/  BSSY B0, `(.L_x_51441) ;  /* 0x0000006000007945 */ /* 0x000fe80003800000 */
[----:B------:R-:W-:Y:S05]  /*3f30*/  @!P5 BRA `(.L_x_51442) ;  /* 0x000000000010d947 */ /* 0x000fea0003800000 */
[----:B-----5:R-:W-:-:S05]  /*3f40*/  HADD2.F32 R173, -RZ, R168.H1_H1 ;  /* 0x300000a8ffad7230 */ /* 0x020fca0000004100 */
[----:B------:R-:W-:-:S04]  /*3f50*/  FMUL.FTZ R173, R173, UR6 ;  /* 0x00000006adad7c20 */ /* 0x000fc80008410000 */
[----:B------:R-:W-:-:S04]  /*3f60*/  FMUL.FTZ R201, R145, R173 ;  /* 0x000000ad91c97220 */ /* 0x000fc80000410000 */
[----:B------:R-:W-:-:S07]  /*3f70*/  @P0 FADD.FTZ R201, R161, R201 ;  /* 0x000000c9a1c90221 */ /* 0x000fce0000010000 */
.L_x_51442:
[----:B------:R-:W-:Y:S05]  /*3f80*/  BSYNC B0 ;  /* 0x0000000000007941 */ /* 0x000fea0003800000 */
.L_x_51441:
[----:B------:R-:W-:Y:S04]  /*3f90*/  BSSY B0, `(.L_x_51443) ;  /* 0x0000006000007945 */ /* 0x000fe80003800000 */
[----:B------:R-:W-:Y:S05]  /*3fa0*/  @!P5 BRA `(.L_x_51444) ;  /* 0x000000000010d947 */ /* 0x000fea0003800000 */
[----:B-----5:R-:W-:-:S05]  /*3fb0*/  HADD2.F32 R173, -RZ, R169.H0_H0 ;  /* 0x200000a9ffad7230 */ /* 0x020fca0000004100 */
[----:B------:R-:W-:-:S04]  /*3fc0*/  FMUL.FTZ R173, R173, UR6 ;  /* 0x00000006adad7c20 */ /* 0x000fc80008410000 */
[----:B------:R-:W-:-:S04]  /*3fd0*/  FMUL.FTZ R202, R146, R173 ;  /* 0x000000ad92ca7220 */ /* 0x000fc80000410000 */
[----:B------:R-:W-:-:S07]  /*3fe0*/  @P0 FADD.FTZ R202, R162, R202 ;  /* 0x000000caa2ca0221 */ /* 0x000fce0000010000 */
.L_x_51444:
[----:B------:R-:W-:Y:S05]  /*3ff0*/  BSYNC B0 ;  /* 0x0000000000007941 */ /* 0x000fea0003800000 */
.L_x_51443:
[----:B------:R-:W-:Y:S04]  /*4000*/  BSSY B0, `(.L_x_51445) ;  /* 0x0000006000007945 */ /* 0x000fe80003800000 */
[----:B------:R-:W-:Y:S05]  /*4010*/  @!P5 BRA `(.L_x_51446) ;  /* 0x000000000010d947 */ /* 0x000fea0003800000 */
[----:B-----5:R-:W-:-:S05]  /*4020*/  HADD2.F32 R173, -RZ, R169.H1_H1 ;  /* 0x300000a9ffad7230 */ /* 0x020fca0000004100 */
[----:B------:R-:W-:-:S04]  /*4030*/  FMUL.FTZ R173, R173, UR6 ;  /* 0x00000006adad7c20 */ /* 0x000fc80008410000 */
[----:B------:R-:W-:-:S04]  /*4040*/  FMUL.FTZ R203, R147, R173 ;  /* 0x000000ad93cb7220 */ /* 0x000fc80000410000 */
[----:B------:R-:W-:-:S07]  /*4050*/  @P0 FADD.FTZ R203, R163, R203 ;  /* 0x000000cba3cb0221 */ /* 0x000fce0000010000 */
.L_x_51446:
[----:B------:R-:W-:Y:S05]  /*4060*/  BSYNC B0 ;  /* 0x0000000000007941 */ /* 0x000fea0003800000 */
.L_x_51445:
[----:B------:R-:W-:Y:S04]  /*4070*/  BSSY B0, `(.L_x_51447) ;  /* 0x0000006000007945 */ /* 0x000fe80003800000 */
[----:B------:R-:W-:Y:S05]  /*4080*/  @!P5 BRA `(.L_x_51448) ;  /* 0x000000000010d947 */ /* 0x000fea0003800000 */
[----:B-----5:R-:W-:-:S05]  /*4090*/  HADD2.F32 R172, -RZ, R170.H0_H0 ;  /* 0x200000aaffac7230 */ /* 0x020fca0000004100 */
[----:B------:R-:W-:-:S04]  /*40a0*/  FMUL.FTZ R172, R172, UR6 ;  /* 0x00000006acac7c20 */ /* 0x000fc80008410000 */
[----:B------:R-:W-:-:S04]  /*40b0*/  FMUL.FTZ R172, R148, R172 ;  /* 0x000000ac94ac7220 */ /* 0x000fc80000410000 */
[----:B------:R-:W-:-:S07]  /*40c0*/  @P0 FADD.FTZ R172, R164, R172 ;  /* 0x000000aca4ac0221 */ /* 0x000fce0000010000 */
.L_x_51448:
[----:B------:R-:W-:Y:S05]  /*40d0*/  BSYNC B0 ;  /* 0x0000000000007941 */ /* 0x000fea0003800000 */
.L_x_51447:
[----:B------:R-:W-:Y:S01]  /*40e0*/  BSSY B0, `(.L_x_51449) ;  /* 0x0000007000007945 */ /* 0x000fe20003800000 */
[----:B------:R-:W-:-:S03]  /*40f0*/  @!P5 FSEL R173, R165, RZ, P1 ;  /* 0x000000ffa5add208 */ /* 0x000fc60000800000 */
[----:B------:R-:W-:Y:S05]  /*4100*/  @!P5 BRA `(.L_x_51450) ;  /* 0x000000000010d947 */ /* 0x000fea0003800000 */
[----:B-----5:R-:W-:-:S05]  /*4110*/  HADD2.F32 R173, -RZ, R170.H1_H1 ;  /* 0x300000aaffad7230 */ /* 0x020fca0000004100 */
[----:B------:R-:W-:-:S04]  /*4120*/  FMUL.FTZ R173, R173, UR6 ;  /* 0x00000006adad7c20 */ /* 0x000fc80008410000 */
[----:B------:R-:W-:-:S04]  /*4130*/  FMUL.FTZ R173, R149, R173 ;  /* 0x000000ad95ad7220 */ /* 0x000fc80000410000 */
[----:B------:R-:W-:-:S07]  /*4140*/  @P0 FADD.FTZ R173, R165, R173 ;  /* 0x000000ada5ad0221 */ /* 0x000fce0000010000 */
.L_x_51450:
[----:B------:R-:W-:Y:S05]  /*4150*/  BSYNC B0 ;  /* 0x0000000000007941 */ /* 0x000fea0003800000 */
.L_x_51449:
[----:B------:R-:W-:Y:S01]  /*4160*/  BSSY B0, `(.L_x_51451) ;  /* 0x0000007000007945 */ /* 0x000fe20003800000 */
[----:B------:R-:W-:-:S03]  /*4170*/  @!P5 FSEL R174, R166, RZ, P6 ;  /* 0x000000ffa6aed208 */ /* 0x000fc60003000000 */
[----:B------:R-:W-:Y:S05]  /*4180*/  @!P5 BRA `(.L_x_51452) ;  /* 0x000000000010d947 */ /* 0x000fea0003800000 */
[----:B-----5:R-:W-:-:S05]  /*4190*/  HADD2.F32 R174, -RZ, R171.H0_H0 ;  /* 0x200000abffae7230 */ /* 0x020fca0000004100 */
[----:B------:R-:W-:-:S04]  /*41a0*/  FMUL.FTZ R174, R174, UR6 ;  /* 0x00000006aeae7c20 */ /* 0x000fc80008410000 */
[----:B------:R-:W-:-:S04]  /*41b0*/  FMUL.FTZ R174, R150, R174 ;  /* 0x000000ae96ae7220 */ /* 0x000fc80000410000 */
[----:B------:R-:W-:-:S07]  /*41c0*/  @P0 FADD.FTZ R174, R166, R174 ;  /* 0x000000aea6ae0221 */ /* 0x000fce0000010000 */
.L_x_51452:
[----:B------:R-:W-:Y:S05]  /*41d0*/  BSYNC B0 ;  /* 0x0000000000007941 */ /* 0x000fea0003800000 */
.L_x_51451:
        /* <DEDUP_REMOVED lines=8> */
.L_x_51454:
[----:B------:R-:W-:Y:S05]  /*4260*/  BSYNC B0 ;  /* 0x0000000000007941 */ /* 0x000fea0003800000 */
.L_x_51453:
        /* <DEDUP_REMOVED lines=35> */
[----:B------:R-:W-:-:S04]  /*44a0*/  FMUL.FTZ R196, R152, R192 ;  /* 0x000000c098c47220 */ /* 0x000fc80000410000 */
[----:B------:R-:W-:-:S07]  /*44b0*/  @P0 FADD.FTZ R196, R160, R196 ;  /* 0x000000c4a0c40221 */ /* 0x000fce0000010000 */
.L_x_51456:
[----:B------:R-:W-:Y:S05]  /*44c0*/  BSYNC B0 ;  /* 0x0000000000007941 */ /* 0x000fea0003800000 */
.L_x_51455:
[----:B------:R-:W-:Y:S04]  /*44d0*/  BSSY B0, `(.L_x_51457) ;  /* 0x0000006000007945 */ /* 0x000fe80003800000 */
[----:B------:R-:W-:Y:S05]  /*44e0*/  @!P5 BRA `(.L_x_51458) ;  /* 0x000000000010d947 */ /* 0x000fea0003800000 */
[----:B-----5:R-:W-:-:S05]  /*44f0*/  HADD2.F32 R192, -RZ, R168.H1_H1 ;  /* 0x300000a8ffc07230 */ /* 0x020fca0000004100 */
[----:B------:R-:W-:-:S04]  /*4500*/  FMUL.FTZ R192, R192, UR6 ;  /* 0x00000006c0c07c20 */ /* 0x000fc80008410000 */
[----:B------:R-:W-:-:S04]  /*4510*/  FMUL.FTZ R197, R153, R192 ;  /* 0x000000c099c57220 */ /* 0x000fc80000410000 */
[----:B------:R-:W-:-:S07]  /*4520*/  @P0 FADD.FTZ R197, R161, R197 ;  /* 0x000000c5a1c50221 */ /* 0x000fce0000010000 */
.L_x_51458:
[----:B------:R-:W-:Y:S05]  /*4530*/  BSYNC B0 ;  /* 0x0000000000007941 */ /* 0x000fea0003800000 */
.L_x_51457:
[----:B------:R-:W-:Y:S04]  /*4540*/  BSSY B0, `(.L_x_51459) ;  /* 0x0000006000007945 */ /* 0x000fe80003800000 */
[----:B------:R-:W-:Y:S05]  /*4550*/  @!P5 BRA `(.L_x_51460) ;  /* 0x000000000010d947 */ /* 0x000fea0003800000 */
[----:B-----5:R-:W-:-:S05]  /*4560*/  HADD2.F32 R192, -RZ, R169.H0_H0 ;  /* 0x200000a9ffc07230 */ /* 0x020fca0000004100 */
[----:B------:R-:W-:-:S04]  /*4570*/  FMUL.FTZ R192, R192, UR6 ;  /* 0x00000006c0c07c20 */ /* 0x000fc80008410000 */
[----:B------:R-:W-:-:S04]  /*4580*/  FMUL.FTZ R198, R154, R192 ;  /* 0x000000c09ac67220 */ /* 0x000fc80000410000 */
[----:B------:R-:W-:-:S07]  /*4590*/  @P0 FADD.FTZ R198, R162, R198 ;  /* 0x000000c6a2c60221 */ /* 0x000fce0000010000 */
.L_x_51460:
[----:B------:R-:W-:Y:S05]  /*45a0*/  BSYNC B0 ;  /* 0x0000000000007941 */ /* 0x000fea0003800000 */
.L_x_51459:
[----:B------:R-:W-:Y:S04]  /*45b0*/  BSSY B0, `(.L_x_51461) ;  /* 0x0000006000007945 */ /* 0x000fe80003800000 */
[----:B------:R-:W-:Y:S05]  /*45c0*/  @!P5 BRA `(.L_x_51462) ;  /* 0x000000000010d947 */ /* 0x000fea0003800000 */
[----:B-----5:R-:W-:-:S05]  /*45d0*/  HADD2.F32 R192, -RZ, R169.H1_H1 ;  /* 0x300000a9ffc07230 */ /* 0x020fca0000004100 */
[----:B------:R-:W-:-:S04]  /*45e0*/  FMUL.FTZ R192, R192, UR6 ;  /* 0x00000006c0c07c20 */ /* 0x000fc80008410000 */
[----:B------:R-:W-:-:S04]  /*45f0*/  FMUL.FTZ R199, R155, R192 ;  /* 0x000000c09bc77220 */ /* 0x000fc80000410000 */
[----:B------:R-:W-:-:S07]  /*4600*/  @P0 FADD.FTZ R199, R163, R199 ;  /* 0x000000c7a3c70221 */ /* 0x000fce0000010000 */
.L_x_51462:
[----:B------:R-:W-:Y:S05]  /*4610*/  BSYNC B0 ;  /* 0x0000000000007941 */ /* 0x000fea0003800000 */
.L_x_51461:
[----:B------:R-:W-:Y:S01]  /*4620*/  BSSY B0, `(.L_x_51463) ;  /* 0x0000007000007945 */ /* 0x000fe20003800000 */
[----:B------:R-:W-:-:S03]  /*4630*/  @!P5 FSEL R192, R164, RZ, P1 ;  /* 0x000000ffa4c0d208 */ /* 0x000fc60000800000 */
[----:B------:R-:W-:Y:S05]  /*4640*/  @!P5 BRA `(.L_x_51464) ;  /* 0x000000000010d947 */ /* 0x000fea0003800000 */
[----:B-----5:R-:W-:-:S05]  /*4650*/  HADD2.F32 R192, -RZ, R170.H0_H0 ;  /* 0x200000aaffc07230 */ /* 0x020fca0000004100 */
[----:B------:R-:W-:-:S04]  /*4660*/  FMUL.FTZ R192, R192, UR6 ;  /* 0x00000006c0c07c20 */ /* 0x000fc80008410000 */
[----:B------:R-:W-:-:S04]  /*4670*/  FMUL.FTZ R192, R156, R192 ;  /* 0x000000c09cc07220 */ /* 0x000fc80000410000 */
[----:B------:R-:W-:-:S07]  /*4680*/  @P0 FADD.FTZ R192, R164, R192 ;  /* 0x000000c0a4c00221 */ /* 0x000fce0000010000 */
.L_x_51464:
[----:B------:R-:W-:Y:S05]  /*4690*/  BSYNC B0 ;  /* 0x0000000000007941 */ /* 0x000fea0003800000 */
.L_x_51463:
[----:B------:R-:W-:Y:S01]  /*46a0*/  BSSY B0, `(.L_x_51465) ;  /* 0x0000007000007945 */ /* 0x000fe20003800000 */
[----:B------:R-:W-:-:S03]  /*46b0*/  @!P5 FSEL R193, R165, RZ, P6 ;  /* 0x000000ffa5c1d208 */ /* 0x000fc60003000000 */
[----:B------:R-:W-:Y:S05]  /*46c0*/  @!P5 BRA `(.L_x_51466) ;  /* 0x000000000010d947 */ /* 0x000fea0003800000 */
[----:B-----5:R-:W-:-:S05]  /*46d0*/  HADD2.F32 R193, -RZ, R170.H1_H1 ;  /* 0x300000aaffc17230 */ /* 0x020fca0000004100 */
[----:B------:R-:W-:-:S04]  /*46e0*/  FMUL.FTZ R193, R193, UR6 ;  /* 0x00000006c1c17c20 */ /* 0x000fc80008410000 */
[----:B------:R-:W-:-:S04]  /*46f0*/  FMUL.FTZ R193, R157, R193 ;  /* 0x000000c19dc17220 */ /* 0x000fc80000410000 */
[----:B------:R-:W-:-:S07]  /*4700*/  @P0 FADD.FTZ R193, R165, R193 ;  /* 0x000000c1a5c10221 */ /* 0x000fce0000010000 */
.L_x_51466:
[----:B------:R-:W-:Y:S05]  /*4710*/  BSYNC B0 ;  /* 0x0000000000007941 */ /* 0x000fea0003800000 */
.L_x_51465:
[----:B------:R-:W-:Y:S01]  /*4720*/  BSSY B0, `(.L_x_51467) ;  /* 0x0000007000007945 */ /* 0x000fe20003800000 */
[----:B------:R-:W-:-:S03]  /*4730*/  @!P5 FSEL R194, R166, RZ, P2 ;  /* 0x000000ffa6c2d208 */ /* 0x000fc60001000000 */
[----:B------:R-:W-:Y:S05]  /*4740*/  @!P5 BRA `(.L_x_51468) ;  /* 0x000000000010d947 */ /* 0x000fea0003800000 */
[----:B-----5:R-:W-:-:S05]  /*4750*/  HADD2.F32 R194, -RZ, R171.H0_H0 ;  /* 0x200000abffc27230 */ /* 0x020fca0000004100 */
[----:B------:R-:W-:-:S04]  /*4760*/  FMUL.FTZ R194, R194, UR6 ;  /* 0x00000006c2c27c20 */ /* 0x000fc80008410000 */
[----:B------:R-:W-:-:S04]  /*4770*/  FMUL.FTZ R194, R158, R194 ;  /* 0x000000c29ec27220 */ /* 0x000fc80000410000 */
[----:B------:R-:W-:-:S07]  /*4780*/  @P0 FADD.FTZ R194, R166, R194 ;  /* 0x000000c2a6c20221 */ /* 0x000fce0000010000 */
.L_x_51468:
[----:B------:R-:W-:Y:S05]  /*4790*/  BSYNC B0 ;  /* 0x0000000000007941 */ /* 0x000fea0003800000 */
.L_x_51467:
[----:B------:R-:W-:Y:S01]  /*47a0*/  BSSY B0, `(.L_x_51469) ;  /* 0x0000007000007945 */ /* 0x000fe20003800000 */
[----:B------:R-:W-:-:S03]  /*47b0*/  @!P5 FSEL R195, R167, RZ, P4 ;  /* 0x000000ffa7c3d208 */ /* 0x000fc60002000000 */
[----:B------:R-:W-:Y:S05]  /*47c0*/  @!P5 BRA `(.L_x_51470) ;  /* 0x000000000010d947 */ /* 0x000fea0003800000 */
[----:B-----5:R-:W-:-:S05]  /*47d0*/  HADD2.F32 R195, -RZ, R171.H1_H1 ;  /* 0x300000abffc37230 */ /* 0x020fca0000004100 */
[----:B------:R-:W-:-:S04]  /*47e0*/  FMUL.FTZ R195, R195, UR6 ;  /* 0x00000006c3c37c20 */ /* 0x000fc80008410000 */
[----:B------:R-:W-:-:S04]  /*47f0*/  FMUL.FTZ R195, R159, R195 ;  /* 0x000000c39fc37220 */ /* 0x000fc80000410000 */
[----:B------:R-:W-:-:S07]  /*4800*/  @P0 FADD.FTZ R195, R167, R195 ;  /* 0x000000c3a7c30221 */ /* 0x000fce0000010000 */
.L_x_51470:
[----:B------:R-:W-:Y:S05]  /*4810*/  BSYNC B0 ;  /* 0x0000000000007941 */ /* 0x000fea0003800000 */
.L_x_51469:
        /* <DEDUP_REMOVED lines=267> */
.L_x_51486:
        /* <DEDUP_REMOVED lines=46> */
[----:B------:R-:W-:Y:S01]  /*5bb0*/  F2FP.F16.F32.PACK_AB R247, R247, R246 ;  /* 0x000000f6f7f7723e */ /* 0x000fe200000000ff */
[----:B------:R-:W-:Y:S02]  /*5bc0*/  FFMA.FTZ R6, R121, R6, R10 ;  /* 0x0000000679067223 */ /* 0x000fe4000001000a */
[----:B------:R1:W5:Y:S01]  /*5bd0*/  LDL.LU R121, [R1+0x168] ;  /* 0x0001680001797983 */ /* 0x0003620000300800 */
[----:B------:R-:W-:-:S03]  /*5be0*/  F2FP.F16.F32.PACK_AB R246, R245, R244 ;  /* 0x000000f4f5f6723e */ /* 0x000fc600000000ff */
        /* <DEDUP_REMOVED lines=8> */
[----:B------:R-:W-:Y:S02]  /*5c70*/  F2FP.F16.F32.PACK_AB R245, R7, R6 ;  /* 0x0000000607f5723e */ /* 0x000fe400000000ff */
        /* <DEDUP_REMOVED lines=14> */
[----:B------:R-:W-:Y:S01]  /*5d60*/  F2FP.F16.F32.PACK_AB R244, R5, R4 ;  /* 0x0000000405f4723e */ /* 0x000fe200000000ff */
        /* <DEDUP_REMOVED lines=37> */
[----:B------:R-:W-:Y:S02]  /*5fc0*/  F2FP.F16.F32.PACK_AB R4, R236, R4 ;  /* 0x00000004ec04723e */ /* 0x000fe400000000ff */
[----:B------:R-:W2:Y:S01]  /*5fd0*/  LDL R245, [R1+0xd0] ;  /* 0x0000d00001f57983 */ /* 0x000ea20000100800 */
[----:B------:R-:W-:Y:S01]  /*5fe0*/  IADD3 R236, R248, 0x20, RZ ;  /* 0x00000020f8ec7810 */ /* 0x000fe20007ffe0ff */
[----:B------:R-:W-:Y:S01]  /*5ff0*/  FFMA.FTZ R239, R246, R239, R19 ;  /* 0x000000eff6ef7223 */ /* 0x000fe20000010013 */
[----:B------:R-:W-:Y:S01]  /*6000*/  F2FP.F16.F32.PACK_AB R6, R237, R6 ;  /* 0x00000006ed06723e */ /* 0x000fe200000000ff */
[----:B------:R-:W-:Y:S01]  /*6010*/  FADD.FTZ R231, -R3, R231 ;  /* 0x000000e703e77221 */ /* 0x000fe20000010100 */
[----:B------:R-:W2:Y:S01]  /*6020*/  LDL R247, [R1+0x90] ;  /* 0x0000900001f77983 */ /* 0x000ea20000100800 */
[----:B------:R-:W-:Y:S01]  /*6030*/  IMAD.WIDE.U32 R236, R236, 0x10, R250 ;  /* 0x00000010ecec7825 */ /* 0x000fe200078e00fa */
[----:B------:R-:W-:-:S02]  /*6040*/  F2FP.F16.F32.PACK_AB R5, R239, R238 ;  /* 0x000000eeef05723e */ /* 0x000fc400000000ff */
        /* <DEDUP_REMOVED lines=16> */
[----:B------:R-:W-:Y:S01]  /*6150*/  F2FP.F16.F32.PACK_AB R7, R5, R4 ;  /* 0x000000040507723e */ /* 0x000fe200000000ff */
        /* <DEDUP_REMOVED lines=28> */
[----:B------:R-:W-:Y:S01]  /*6320*/  F2FP.F16.F32.PACK_AB R6, R229, R6 ;  /* 0x00000006e506723e */ /* 0x000fe200000000ff */
[----:B------:R-:W3:Y:S01]  /*6330*/  LDL R245, [R1+0x58] ;  /* 0x0000580001f57983 */ /* 0x000ee20000100800 */
[----:B------:R-:W-:-:S03]  /*6340*/  F2FP.F16.F32.PACK_AB R4, R228, R4 ;  /* 0x00000004e404723e */ /* 0x000fc600000000ff */
[----:B------:R-:W3:Y:S01]  /*6350*/  LDL R243, [R1+0x48] ;  /* 0x0000480001f37983 */ /* 0x000ee20000100800 */
[----:B------:R-:W-:Y:S02]  /*6360*/  IADD3 R228, R248, 0x40, RZ ;  /* 0x00000040f8e47810 */ /* 0x000fe40007ffe0ff */
[----:B------:R-:W-:Y:S01]  /*6370*/  F2FP.F16.F32.PACK_AB R5, R231, R230 ;  /* 0x000000e6e705723e */ /* 0x000fe200000000ff */
        /* <DEDUP_REMOVED lines=124> */
[----:B------:R-:W-:Y:S02]  /*6b40*/  F2FP.F16.F32.PACK_AB R7, R7, R6 ;  /* 0x000000060707723e */ /* 0x000fe400000000ff */
[----:B------:R-:W-:Y:S02]  /*6b50*/  F2FP.F16.F32.PACK_AB R6, R5, R4 ;  /* 0x000000040506723e */ /* 0x000fe400000000ff */
[----:B------:R-:W-:Y:S01]  /*6b60*/  F2FP.F16.F32.PACK_AB R4, R174, R3 ;  /* 0x00000003ae04723e */ /* 0x000fe200000000ff */
[----:B------:R-:W-:Y:S01]  /*6b70*/  IMAD.WIDE.U32 R2, R2, 0x10, R250 ;  /* 0x0000001002027825 */ /* 0x000fe200078e00fa */
[----:B------:R-:W-:-:S03]  /*6b80*/  F2FP.F16.F32.PACK_AB R5, R173, R172 ;  /* 0x000000acad05723e */ /* 0x000fc600000000ff */
[----:B------:R-:W-:Y:S01]  /*6b90*/  FFMA.FTZ R172, R246, R216, R40 ;  /* 0x000000d8f6ac7223 */ /* 0x000fe20000010028 */
[----:B----4-:R-:W-:Y:S01]  /*6ba0*/  FFMA.FTZ R193, R241, R209, R45 ;  /* 0x000000d1f1c17223 */ /* 0x010fe2000001002d */
[----:B------:R-:W-:Y:S01]  /*6bb0*/  FFMA.FTZ R195, R239, R217, R41 ;  /* 0x000000d9efc37223 */ /* 0x000fe20000010029 */
[----:B------:R0:W-:Y:S04]  /*6bc0*/  STG.E.128 desc[UR4][R2.64], R4 ;  /* 0x0000000402007986 */ /* 0x0001e8000c101d04 */
[----:B------:R-:W-:Y:S01]  /*6bd0*/  F2FP.F16.F32.PACK_AB R172, R195, R172 ;  /* 0x000000acc3ac723e */ /* 0x000fe200000000ff */
        /* <DEDUP_REMOVED lines=11> */
[----:B------:R-:W-:Y:S02]  /*6c90*/  F2FP.F16.F32.PACK_AB R179, R179, R178 ;  /* 0x000000b2b3b3723e */ /* 0x000fe400000000ff */
[----:B------:R-:W-:Y:S01]  /*6ca0*/  F2FP.F16.F32.PACK_AB R178, R177, R176 ;  /* 0x000000b0b1b2723e */ /* 0x000fe200000000ff */
        /* <DEDUP_REMOVED lines=12> */
[----:B------:R-:W-:Y:S02]  /*6d70*/  F2FP.F16.F32.PACK_AB R175, R192, R175 ;  /* 0x000000afc0af723e */ /* 0x000fe400000000ff */
[----:B------:R-:W-:Y:S02]  /*6d80*/  F2FP.F16.F32.PACK_AB R174, R193, R174 ;  /* 0x000000aec1ae723e */ /* 0x000fe400000000ff */
[----:B------:R-:W-:Y:S01]  /*6d90*/  F2FP.F16.F32.PACK_AB R173, R194, R173 ;  /* 0x000000adc2ad723e */ /* 0x000fe200000000ff */
[----:B------:R-:W-:-:S04]  /*6da0*/  IMAD.WIDE.U32 R208, R6, 0x10, R250 ;  /* 0x0000001006d07825 */ /* 0x000fc800078e00fa */
[----:B------:R0:W-:Y:S01]  /*6db0*/  STG.E.128 desc[UR4][R4.64], R172 ;  /* 0x000000ac04007986 */ /* 0x0001e2000c101d04 */
[----:B------:R-:W-:Y:S01]  /*6dc0*/  IADD3 R192, R248, 0xc0, RZ ;  /* 0x000000c0f8c07810 */ /* 0x000fe20007ffe0ff */
[----:B0-----:R-:W-:Y:S01]  /*6dd0*/  FFMA.FTZ R175, R94, R182, R62 ;  /* 0x000000b65eaf7223 */ /* 0x001fe2000001003e */
[----:B------:R-:W-:-:S04]  /*6de0*/  FFMA.FTZ R182, R89, R205, R57 ;  /* 0x000000cd59b67223 */ /* 0x000fc80000010039 */
[----:B------:R-:W-:Y:S01]  /*6df0*/  F2FP.F16.F32.PACK_AB R175, R183, R175 ;  /* 0x000000afb7af723e */ /* 0x000fe200000000ff */
[----:B------:R-:W-:Y:S01]  /*6e00*/  FFMA.FTZ R183, R91, R207, R59 ;  /* 0x000000cf5bb77223 */ /* 0x000fe2000001003b */
[----:B------:R-:W-:Y:S01]  /*6e10*/  FFMA.FTZ R4, R238, R231, R48 ;  /* 0x000000e7ee047223 */ /* 0x000fe20000010030 */
[----:B------:R-:W-:Y:S01]  /*6e20*/  FFMA.FTZ R172, R237, R230, R49 ;  /* 0x000000e6edac7223 */ /* 0x000fe20000010031 */
[----:B------:R-:W-:Y:S01]  /*6e30*/  FFMA.FTZ R7, R234, R186, R54 ;  /* 0x000000baea077223 */ /* 0x000fe20000010036 */
[----:B------:R-:W-:Y:S01]  /*6e40*/  FFMA.FTZ R173, R233, R187, R55 ;  /* 0x000000bbe9ad7223 */ /* 0x000fe20000010037 */
[----:B------:R-:W-:Y:S01]  /*6e50*/  FFMA.FTZ R6, R235, R184, R52 ;  /* 0x000000b8eb067223 */ /* 0x000fe20000010034 */
[----:B------:R-:W-:-:S03]  /*6e60*/  FFMA.FTZ R174, R232, R185, R53 ;  /* 0x000000b9e8ae7223 */ /* 0x000fc60000010035 */
        /* <DEDUP_REMOVED lines=33> */
[----:B------:R-:W-:Y:S01]  /*7080*/  IMAD.WIDE.U32 R192, R192, 0x10, R250 ;  /* 0x00000010c0c07825 */ /* 0x000fe200078e00fa */
[----:B------:R-:W-:-:S03]  /*7090*/  F2FP.F16.F32.PACK_AB R180, R186, R180 ;  /* 0x000000b4bab4723e */ /* 0x000fc600000000ff */
[----:B------:R-:W-:Y:S01]  /*70a0*/  IMAD.WIDE.U32 R194, R194, 0x10, R250 ;  /* 0x00000010c2c27825 */ /* 0x000fe200078e00fa */
        /* <DEDUP_REMOVED lines=9> */
.L_x_51473:
[----:B------:R-:W-:Y:S05]  /*7140*/  BSYNC B0 ;  /* 0x0000000000007941 */ /* 0x000fea0003800000 */
.L_x_51472:
[----:B-1----:R-:W1:Y:S02]  /*7150*/  LDC.64 R2, c[0x0][0x210] ;  /* 0x00008400ff027b82 */ /* 0x002e640000000a00 */
[----:B-1---5:R-:W-:-:S04]  /*7160*/  LEA R0, R2, R0, 0x2 ;  /* 0x0000000002007211 */ /* 0x022fc800078e10ff */
[----:B------:R-:W-:-:S13]  /*7170*/  ISETP.GE.AND P0, PT, R0, R3, PT ;  /* 0x000000030000720c */ /* 0x000fda0003f06270 */
[----:B------:R-:W-:Y:S05]  /*7180*/  @!P0 BRA `(.L_x_51474) ;  /* 0xffffff9800508947 */ /* 0x000fea000383ffff */
[----:B------:R-:W-:Y:S05]  /*7190*/  EXIT ;  /* 0x000000000000794d */ /* 0x000fea0003800000 */
.L_x_51471:
        /* <DEDUP_REMOVED lines=8> */
.L_x_51476:
[----:B------:R-:W-:Y:S05]  /*7220*/  BSYNC B0 ;  /* 0x0000000000007941 */ /* 0x000fea0003800000 */
.L_x_51475:
        /* <DEDUP_REMOVED lines=8> */
.L_x_51477:
[----:B------:R-:W-:Y:S01]  /*72b0*/  HFMA2.MMA R249, -RZ, RZ, 0, 2.384185791015625e-07 ;  /* 0x00000004fff97435 */ /* 0x000fe200000001ff */
[----:B------:R-:W-:Y:S01]  /*72c0*/  FADD.FTZ R3, R3, R2 ;  /* 0x0000000203037221 */ /* 0x000fe20000010000 */
[----:B------:R-:W-:-:S04]  /*72d0*/  MOV R2, 0xffffffff ;  /* 0xffffffff00027802 */ /* 0x000fc80000000f00 */
[----:B------:R-:W-:-:S07]  /*72e0*/  MOV R251, R3 ;  /* 0x0000000300fb7202 */ /* 0x000fce0000000f00 */
[----:B------:R-:W-:Y:S05]  /*72f0*/  WARPSYNC.COLLECTIVE R2, `(.L_x_51478) ;  /* 0x0000000002087348 */ /* 0x000fea0003c00000 */
[----:B------:R0:W1:Y:S02]  /*7300*/  SHFL.BFLY P1, R2, R251, R249, R248 ;  /* 0x0c0000f9fb027389 */ /* 0x00006400000200f8 */
[----:B01----:R-:W-:Y:S01]  /*7310*/  ENDCOLLECTIVE ;  /* 0x000000000000791b */ /* 0x003fe20003800000 */
.L_x_51478:
[----:B------:R-:W-:Y:S01]  /*7320*/  HFMA2.MMA R249, -RZ, RZ, 0, 4.76837158203125e-07 ;  /* 0x00000008fff97435 */ /* 0x000fe200000001ff */
[----:B------:R-:W-:Y:S01]  /*7330*/  FADD.FTZ R3, R3, R2 ;  /* 0x0000000203037221 */ /* 0x000fe20000010000 */
[----:B------:R-:W-:-:S04]  /*7340*/  MOV R2, 0xffffffff ;  /* 0xffffffff00027802 */ /* 0x000fc80000000f00 */
[----:B------:R-:W-:-:S07]  /*7350*/  MOV R251, R3 ;  /* 0x0000000300fb7202 */ /* 0x000fce0000000f00 */
[----:B------:R-:W-:Y:S05]  /*7360*/  WARPSYNC.COLLECTIVE R2, `(.L_x_51479) ;  /* 0x0000000002087348 */ /* 0x000fea0003c00000 */
[----:B------:R0:W1:Y:S02]  /*7370*/  SHFL.BFLY P1, R2, R251, R249, R248 ;  /* 0x0c0000f9fb027389 */ /* 0x00006400000200f8 */
[----:B01----:R-:W-:Y:S01]  /*7380*/  ENDCOLLECTIVE ;  /* 0x000000000000791b */ /* 0x003fe20003800000 */
.L_x_51479:
[----:B------:R-:W-:Y:S01]  /*7390*/  HFMA2.MMA R249, -RZ, RZ, 0, 9.5367431640625e-07 ;  /* 0x00000010fff97435 */ /* 0x000fe200000001ff */
[----:B------:R-:W-:Y:S01]  /*73a0*/  FADD.FTZ R3, R3, R2 ;  /* 0x0000000203037221 */ /* 0x000fe20000010000 */
[----:B------:R-:W-:-:S04]  /*73b0*/  MOV R2, 0xffffffff ;  /* 0xffffffff00027802 */ /* 0x000fc80000000f00 */
[----:B------:R-:W-:-:S07]  /*73c0*/  MOV R251, R3 ;  /* 0x0000000300fb7202 */ /* 0x000fce0000000f00 */
[----:B------:R-:W-:Y:S05]  /*73d0*/  WARPSYNC.COLLECTIVE R2, `(.L_x_51480) ;  /* 0x0000000002087348 */ /* 0x000fea0003c00000 */
[----:B------:R0:W1:Y:S02]  /*73e0*/  SHFL.BFLY P1, R2, R251, R249, R248 ;  /* 0x0c0000f9fb027389 */ /* 0x00006400000200f8 */
[----:B01----:R-:W-:Y:S01]  /*73f0*/  ENDCOLLECTIVE ;  /* 0x000000000000791b */ /* 0x003fe20003800000 */
.L_x_51480:
        /* <DEDUP_REMOVED lines=169> */
.L_x_51481:
[----:B------:R-:W-:Y:S01]  /*7e90*/  HFMA2.MMA R249, -RZ, RZ, 0, 1.1920928955078125e-07 ;  /* 0x00000002fff97435 */ /* 0x000fe200000001ff */
[----:B------:R-:W-:Y:S01]  /*7ea0*/  FADD.FTZ R251, R251, R2 ;  /* 0x00000002fbfb7221 */ /* 0x000fe20000010000 */
[----:B------:R-:W-:-:S09]  /*7eb0*/  MOV R2, 0xffffffff ;  /* 0xffffffff00027802 */ /* 0x000fd20000000f00 */
[----:B------:R-:W-:Y:S05]  /*7ec0*/  WARPSYNC.COLLECTIVE R2, `(.L_x_51482) ;  /* 0x0000000002087348 */ /* 0x000fea0003c00000 */
[----:B------:R0:W1:Y:S02]  /*7ed0*/  SHFL.BFLY P1, R2, R251, R249, R248 ;  /* 0x0c0000f9fb027389 */ /* 0x00006400000200f8 */
[----:B01----:R-:W-:Y:S01]  /*7ee0*/  ENDCOLLECTIVE ;  /* 0x000000000000791b */ /* 0x003fe20003800000 */
.L_x_51482:
[----:B------:R-:W-:Y:S01]  /*7ef0*/  HFMA2.MMA R249, -RZ, RZ, 0, 2.384185791015625e-07 ;  /* 0x00000004fff97435 */ /* 0x000fe200000001ff */
[----:B------:R-:W-:Y:S01]  /*7f00*/  FADD.FTZ R251, R251, R2 ;  /* 0x00000002fbfb7221 */ /* 0x000fe20000010000 */
[----:B------:R-:W-:-:S09]  /*7f10*/  MOV R2, 0xffffffff ;  /* 0xffffffff00027802 */ /* 0x000fd20000000f00 */
[----:B------:R-:W-:Y:S05]  /*7f20*/  WARPSYNC.COLLECTIVE R2, `(.L_x_51483) ;  /* 0x0000000002087348 */ /* 0x000fea0003c00000 */
[----:B------:R0:W1:Y:S02]  /*7f30*/  SHFL.BFLY P1, R2, R251, R249, R248 ;  /* 0x0c0000f9fb027389 */ /* 0x00006400000200f8 */
[----:B01----:R-:W-:Y:S01]  /*7f40*/  ENDCOLLECTIVE ;  /* 0x000000000000791b */ /* 0x003fe20003800000 */
.L_x_51483:
[----:B------:R-:W-:Y:S01]  /*7f50*/  HFMA2.MMA R249, -RZ, RZ, 0, 4.76837158203125e-07 ;  /* 0x00000008fff97435 */ /* 0x000fe200000001ff */
[----:B------:R-:W-:Y:S01]  /*7f60*/  FADD.FTZ R251, R251, R2 ;  /* 0x00000002fbfb7221 */ /* 0x000fe20000010000 */
[----:B------:R-:W-:-:S09]  /*7f70*/  MOV R2, 0xffffffff ;  /* 0xffffffff00027802 */ /* 0x000fd20000000f00 */
[----:B------:R-:W-:Y:S05]  /*7f80*/  WARPSYNC.COLLECTIVE R2, `(.L_x_51484) ;  /* 0x0000000002087348 */ /* 0x000fea0003c00000 */
[----:B------:R0:W1:Y:S02]  /*7f90*/  SHFL.BFLY P1, R2, R251, R249, R248 ;  /* 0x0c0000f9fb027389 */ /* 0x00006400000200f8 */
[----:B01----:R-:W-:Y:S01]  /*7fa0*/  ENDCOLLECTIVE ;  /* 0x000000000000791b */ /* 0x003fe20003800000 */
.L_x_51484:
[----:B------:R-:W-:Y:S01]  /*7fb0*/  HFMA2.MMA R249, -RZ, RZ, 0, 9.5367431640625e-07 ;  /* 0x00000010fff97435 */ /* 0x000fe200000001ff */
[----:B------:R-:W-:Y:S01]  /*7fc0*/  FADD.FTZ R251, R251, R2 ;  /* 0x00000002fbfb7221 */ /* 0x000fe20000010000 */
[----:B------:R-:W-:-:S09]  /*7fd0*/  MOV R2, 0xffffffff ;  /* 0xffffffff00027802 */ /* 0x000fd20000000f00 */
[----:B------:R-:W-:Y:S05]  /*7fe0*/  WARPSYNC.COLLECTIVE R2, `(.L_x_51485) ;  /* 0x0000000002087348 */ /* 0x000fea0003c00000 */
[----:B------:R0:W1:Y:S02]  /*7ff0*/  SHFL.BFLY P1, R2, R251, R249, R248 ;  /* 0x0c0000f9fb027389 */ /* 0x00006400000200f8 */
[----:B01----:R-:W-:Y:S01]  /*8000*/  ENDCOLLECTIVE ;  /* 0x000000000000791b */ /* 0x003fe20003800000 */
.L_x_51485:
[----:B------:R-:W-:Y:S05]  /*8010*/  BRA `(.L_x_51486) ;  /* 0xffffffd8002c7947 */ /* 0x000fea000383ffff */
.L_x_51487:
        /* <DEDUP_REMOVED lines=14> */
.L_x_72399:


//--------------------- .text._ZN10layer_norm13ln_fwd_kernelINS_13Kernel_traitsIf6__halffS2_fjLj2560ELj1ELj4ELj1ELj16ENS_18Kernel_traits_baseILj2560EfS2_fS2_fjLj128EEEEELb1ELb0ELb0ELb0EEEvNS_9FwdParamsE --------------------------
	.section	.text._ZN10layer_norm13ln_fwd_kernelINS_13Kernel_traitsIf6__halffS2_fjLj2560ELj1ELj4ELj1ELj16ENS_18Kernel_traits_baseILj2560EfS2_fS2_fjLj128EEEEELb1ELb0ELb0ELb0EEEvNS_9FwdParamsE,"ax",@progbits
	.align	128
        .global         _ZN10layer_norm13ln_fwd_kernelINS_13Kernel_traitsIf6__halffS2_fjLj2560ELj1ELj4ELj1ELj16ENS_18Kernel_traits_baseILj2560EfS2_fS2_fjLj128EEEEELb1ELb0ELb0ELb0EEEvNS_9FwdParamsE
        .type           _ZN10layer_norm13ln_fwd_kernelINS_13Kernel_traitsIf6__halffS2_fjLj2560ELj1ELj4ELj1ELj16ENS_18Kernel_traits_baseILj2560EfS2_fS2_fjLj128EEEEELb1ELb0ELb0ELb0EEEvNS_9FwdParamsE,@function
        .size           _ZN10layer_norm13ln_fwd_kernelINS_13Kernel_traitsIf6__halffS2_fjLj2560ELj1ELj4ELj1ELj16ENS_18Kernel_traits_baseILj2560EfS2_fS2_fjLj128EEEEELb1ELb0ELb0ELb0EEEvNS_9FwdParamsE,(.L_x_72400 - _ZN10layer_norm13ln_fwd_kernelINS_13Kernel_traitsIf6__halffS2_fjLj2560ELj1ELj4ELj1ELj16ENS_18Kernel_traits_baseILj2560EfS2_fS2_fjLj128EEEEELb1ELb0ELb0ELb0EEEvNS_9FwdParamsE)
        .other          _ZN10layer_norm13ln_fwd_kernelINS_13Kernel_traitsIf6__halffS2_fjLj2560ELj1ELj4ELj1ELj16ENS_18Kernel_traits_baseILj2560EfS2_fS2_fjLj128EEEEELb1ELb0ELb0ELb0EEEvNS_9FwdParamsE,@"STO_CUDA_ENTRY STV_DEFAULT"
_ZN10layer_norm13ln_fwd_kernelINS_13Kernel_traitsIf6__halffS2_fjLj2560ELj1ELj4ELj1ELj16ENS_18Kernel_traits_baseILj2560EfS2_fS2_fjLj128EEEEELb1ELb0ELb0ELb0EEEvNS_9FwdParamsE:
.text._ZN10layer_norm13ln_fwd_kernelINS_13Kernel_traitsIf6__halffS2_fjLj2560ELj1ELj4ELj1ELj16ENS_18Kernel_traits_baseILj2560EfS2_fS2_fjLj128EEEEELb1ELb0ELb0ELb0EEEvNS_9FwdParamsE:
        /* <DEDUP_REMOVED lines=110> */
.L_x_51489:
[----:B------:R-:W-:Y:S05]  /*06e0*/  BSYNC B0 ;  /* 0x0000000000007941 */ /* 0x000fea0003800000 */
.L_x_51488:
        /* <DEDUP_REMOVED lines=20> */
.L_x_51491:
[----:B------:R-:W-:Y:S05]  /*0830*/  BSYNC B0 ;  /* 0x0000000000007941 */ /* 0x000fea0003800000 */
.L_x_51490:
        /* <DEDUP_REMOVED lines=18> */
.L_x_51493:
[----:B------:R-:W-:Y:S05]  /*0960*/  BSYNC B0 ;  /* 0x0000000000007941 */ /* 0x000fea0003800000 */
.L_x_51492:
        /* <DEDUP_REMOVED lines=18> */
.L_x_51495:
[----:B------:R-:W-:Y:S05]  /*0a90*/  BSYNC B0 ;  /* 0x0000000000007941 */ /* 0x000fea0003800000 */
.L_x_51494:
        /* <DEDUP_REMOVED lines=18> */
.L_x_51497:
[----:B------:R-:W-:Y:S05]  /*0bc0*/  BSYNC B0 ;  /* 0x0000000000007941 */ /* 0x000fea0003800000 */
.L_x_51496:
        /* <DEDUP_REMOVED lines=27> */
.L_x_51499:
[----:B------:R-:W-:Y:S05]  /*0d80*/  BSYNC B0 ;  /* 0x0000000000007941 */ /* 0x000fea0003800000 */
.L_x_51498:
        /* <DEDUP_REMOVED lines=26> */
.L_x_51501:
[----:B------:R-:W-:Y:S05]  /*0f30*/  BSYNC B0 ;  /* 0x0000000000007941 */ /* 0x000fea0003800000 */
.L_x_51500:
        /* <DEDUP_REMOVED lines=21> */
.L_x_51503:
[----:B------:R-:W-:Y:S05]  /*1090*/  BSYNC B0 ;  /* 0x0000000000007941 */ /* 0x000fea0003800000 */
.L_x_51502:
        /* <DEDUP_REMOVED lines=22> */
.L_x_51505:
[----:B------:R-:W-:Y:S05]  /*1200*/  BSYNC B0 ;  /* 0x0000000000007941 */ /* 0x000fea0003800000 */
.L_x_51504:
        /* <DEDUP_REMOVED lines=24> */
.L_x_51507:
[----:B------:R-:W-:Y:S05]  /*1390*/  BSYNC B0 ;  /* 0x0000000000007941 */ /* 0x000fea0003800000 */
.L_x_51506:
        /* <DEDUP_REMOVED lines=24> */
.L_x_52110:
        /* <DEDUP_REMOVED lines=41> */
.L_x_51512:
[----:B------:R-:W-:-:S07]  /*17b0*/  IMAD.MOV.U32 R14, RZ, RZ, R6 ;  /* 0x000000ffff0e7224 */ /* 0x000fce00078e0006 */
.L_x_51513:
[----:B------:R-:W-:Y:S05]  /*17c0*/  BSYNC B2 ;  /* 0x0000000000027941 */ /* 0x000fea0003800000 */
.L_x_51511:
        /* <DEDUP_REMOVED lines=16> */
.L_x_51517:
[----:B------:R-:W-:Y:S05]  /*18d0*/  BSYNC B3 ;  /* 0x0000000000037941 */ /* 0x000fea0003800000 */
.L_x_51516:
        /* <DEDUP_REMOVED lines=42> */
.L_x_51515:
[----:B------:R-:W-:Y:S05]  /*1b80*/  BSYNC B2 ;  /* 0x0000000000027941 */ /* 0x000fea0003800000 */
.L_x_51514:
[----:B------:R-:W0:Y:S01]  /*1b90*/  LDC R215, c[0x0][0x294] ;  /* 0x0000a500ffd77b82 */ /* 0x000e220000000800 */
[----:B------:R-:W-:Y:S01]  /*1ba0*/  I2FP.F32.U32 R3, R14 ;  /* 0x0000000e00037245 */ /* 0x000fe20000201000 */
[----:B------:R-:W-:Y:S01]  /*1bb0*/  IMAD.MOV.U32 R214, RZ, RZ, 0x2f800000 ;  /* 0x2f800000ffd67424 */ /* 0x000fe200078e00ff */
[----:B------:R-:W-:Y:S01]  /*1bc0*/  LOP3.LUT R8, R8, 0xfffffffb, RZ, 0xc0, !PT ;  /* 0xfffffffb08087812 */ /* 0x000fe200078ec0ff */
[----:B------:R-:W-:Y:S01]  /*1bd0*/  BSSY B2, `(.L_x_51518) ;  /* 0x0000018000027945 */ /* 0x000fe20003800000 */
[----:B------:R-:W-:Y:S01]  /*1be0*/  ISETP.NE.U32.AND P0, PT, R132, RZ, PT ;  /* 0x000000ff8400720c */ /* 0x000fe20003f05070 */
[----:B------:R-:W-:Y:S01]  /*1bf0*/  FFMA.FTZ R3, R3, R214, 1.1641532182693481445e-10 ;  /* 0x2f00000003037423 */ /* 0x000fe200000100d6 */
[----:B------:R-:W-:Y:S01]  /*1c00*/  IADD3 R14, R134, 0x1, RZ ;  /* 0x00000001860e7810 */ /* 0x000fe20007ffe0ff */
[----:B------:R-:W1:Y:S01]  /*1c10*/  LDC R240, c[0x0][0x298] ;  /* 0x0000a600fff07b82 */ /* 0x000e620000000800 */
[----:B------:R-:W-:Y:S02]  /*1c20*/  ISETP.NE.AND.EX P0, PT, R133, RZ, PT, P0 ;  /* 0x000000ff8500720c */ /* 0x000fe40003f05300 */
        /* <DEDUP_REMOVED lines=17> */
.L_x_51519:
[----:B------:R-:W-:-:S07]  /*1d40*/  IMAD.MOV.U32 R3, RZ, RZ, R6 ;  /* 0x000000ffff037224 */ /* 0x000fce00078e0006 */
.L_x_51520:
[----:B------:R-:W-:Y:S05]  /*1d50*/  BSYNC B2 ;  /* 0x0000000000027941 */ /* 0x000fea0003800000 */
.L_x_51518:
        /* <DEDUP_REMOVED lines=16> */
.L_x_51524:
[----:B------:R-:W-:Y:S05]  /*1e60*/  BSYNC B3 ;  /* 0x0000000000037941 */ /* 0x000fea0003800000 */
.L_x_51523:
        /* <DEDUP_REMOVED lines=42> */
.L_x_51522:
[----:B------:R-:W-:Y:S05]  /*2110*/  BSYNC B2 ;  /* 0x0000000000027941 */ /* 0x000fea0003800000 */
.L_x_51521:
        /* <DEDUP_REMOVED lines=22> */
.L_x_51526:
[----:B------:R-:W-:-:S07]  /*2280*/  IMAD.MOV.U32 R3, RZ, RZ, R6 ;  /* 0x000000ffff037224 */ /* 0x000fce00078e0006 */
.L_x_51527:
[----:B------:R-:W-:Y:S05]  /*2290*/  BSYNC B2 ;  /* 0x0000000000027941 */ /* 0x000fea0003800000 */
.L_x_51525:
        /* <DEDUP_REMOVED lines=16> */
.L_x_51531:
[----:B------:R-:W-:Y:S05]  /*23a0*/  BSYNC B3 ;  /* 0x0000000000037941 */ /* 0x000fea0003800000 */
.L_x_51530:
        /* <DEDUP_REMOVED lines=42> */
.L_x_51529:
[----:B------:R-:W-:Y:S05]  /*2650*/  BSYNC B2 ;  /* 0x0000000000027941 */ /* 0x000fea0003800000 */
.L_x_51528:
        /* <DEDUP_REMOVED lines=20> */
.L_x_51533:
[----:B------:R-:W-:-:S07]  /*27a0*/  MOV R3, R6 ;  /* 0x0000000600037202 */ /* 0x000fce0000000f00 */
.L_x_51534:
[----:B------:R-:W-:Y:S05]  /*27b0*/  BSYNC B2 ;  /* 0x0000000000027941 */ /* 0x000fea0003800000 */
.L_x_51532:
        /* <DEDUP_REMOVED lines=16> */
.L_x_51538:
[----:B------:R-:W-:Y:S05]  /*28c0*/  BSYNC B3 ;  /* 0x0000000000037941 */ /* 0x000fea0003800000 */
.L_x_51537:
        /* <DEDUP_REMOVED lines=42> */
.L_x_51536:
[----:B------:R-:W-:Y:S05]  /*2b70*/  BSYNC B2 ;  /* 0x0000000000027941 */ /* 0x000fea0003800000 */
.L_x_51535:
[----:B------:R-:W-:Y:S01]  /*2b80*/  I2FP.F32.U32 R3, R3 ;  /* 0x0000000300037245 */ /* 0x000fe20000201000 */
[----:B------:R-:W-:Y:S01]  /*2b90*/  BSSY B2, `(.L_x_51539) ;  /* 0x0000014000027945 */ /* 0x000fe20003800000 */
[----:B------:R-:W-:-:S03]  /*2ba0*/  ISETP.NE.AND P3, PT, R14, 0x1, PT ;  /* 0x000000010e00780c */ /* 0x000fc60003f65270 */
[----:B------:R-:W-:-:S05]  /*2bb0*/  FFMA.FTZ R3, R3, R214, 1.1641532182693481445e-10 ;  /* 0x2f00000003037423 */ /* 0x000fca00000100d6 */
[----:B------:R-:W-:Y:S01]  /*2bc0*/  FSETP.GTU.FTZ.AND P2, PT, R3, R215, PT ;  /* 0x000000d70300720b */ /* 0x000fe20003f5c000 */
[----:B------:R-:W-:Y:S01]  /*2bd0*/  HADD2.F32 R3, -RZ, R137.H1_H1 ;  /* 0x30000089ff037230 */ /* 0x000fe20000004100 */
[----:B------:R-:W-:-:S04]  /*2be0*/  IADD3 R137, R14, 0x1, RZ ;  /* 0x000000010e897810 */ /* 0x000fc80007ffe0ff */
        /* <DEDUP_REMOVED lines=13> */
.L_x_51540:
[----:B------:R-:W-:-:S07]  /*2cc0*/  IMAD.MOV.U32 R3, RZ, RZ, R6 ;  /* 0x000000ffff037224 */ /* 0x000fce00078e0006 */
.L_x_51541:
[----:B------:R-:W-:Y:S05]  /*2cd0*/  BSYNC B2 ;  /* 0x0000000000027941 */ /* 0x000fea0003800000 */
.L_x_51539:
        /* <DEDUP_REMOVED lines=16> */
.L_x_51545:
[----:B------:R-:W-:Y:S05]  /*2de0*/  BSYNC B3 ;  /* 0x0000000000037941 */ /* 0x000fea0003800000 */
.L_x_51544:
        /* <DEDUP_REMOVED lines=42> */
.L_x_51543:
[----:B------:R-:W-:Y:S05]  /*3090*/  BSYNC B2 ;  /* 0x0000000000027941 */ /* 0x000fea0003800000 */
.L_x_51542:
        /* <DEDUP_REMOVED lines=20> */
.L_x_51547:
[----:B------:R-:W-:-:S07]  /*31e0*/  IMAD.MOV.U32 R3, RZ, RZ, R6 ;  /* 0x000000ffff037224 */ /* 0x000fce00078e0006 */
.L_x_51548:
[----:B------:R-:W-:Y:S05]  /*31f0*/  BSYNC B2 ;  /* 0x0000000000027941 */ /* 0x000fea0003800000 */
.L_x_51546:
        /* <DEDUP_REMOVED lines=16> */
.L_x_51552:
[----:B------:R-:W-:Y:S05]  /*3300*/  BSYNC B3 ;  /* 0x0000000000037941 */ /* 0x000fea0003800000 */
.L_x_51551:
        /* <DEDUP_REMOVED lines=42> */
.L_x_51550:
[----:B------:R-:W-:Y:S05]  /*35b0*/  BSYNC B2 ;  /* 0x0000000000027941 */ /* 0x000fea0003800000 */
.L_x_51549:
        /* <DEDUP_REMOVED lines=20> */
.L_x_51554:
[----:B------:R-:W-:-:S07]  /*3700*/  MOV R3, R6 ;  /* 0x0000000600037202 */ /* 0x000fce0000000f00 */
.L_x_51555:
[----:B------:R-:W-:Y:S05]  /*3710*/  BSYNC B2 ;  /* 0x0000000000027941 */ /* 0x000fea0003800000 */
.L_x_51553:
        /* <DEDUP_REMOVED lines=16> */
.L_x_51559:
[----:B------:R-:W-:Y:S05]  /*3820*/  BSYNC B3 ;  /* 0x0000000000037941 */ /* 0x000fea0003800000 */
.L_x_51558:
        /* <DEDUP_REMOVED lines=42> */
.L_x_51557:
[----:B------:R-:W-:Y:S05]  /*3ad0*/  BSYNC B2 ;  /* 0x0000000000027941 */ /* 0x000fea0003800000 */
.L_x_51556:
        /* <DEDUP_REMOVED lines=20> */
.L_x_51561:
[----:B------:R-:W-:-:S07]  /*3c20*/  IMAD.MOV.U32 R14, RZ, RZ, R6 ;  /* 0x000000ffff0e7224 */ /* 0x000fce00078e0006 */
.L_x_51562:
[----:B------:R-:W-:Y:S05]  /*3c30*/  BSYNC B2 ;  /* 0x0000000000027941 */ /* 0x000fea0003800000 */
.L_x_51560:
        /* <DEDUP_REMOVED lines=19> */
.L_x_51566:
[----:B------:R-:W-:Y:S05]  /*3d70*/  BSYNC B3 ;  /* 0x0000000000037941 */ /* 0x000fea0003800000 */
.L_x_51565:
        /* <DEDUP_REMOVED lines=42> */
.L_x_51564:
[----:B------:R-:W-:Y:S05]  /*4020*/  BSYNC B2 ;  /* 0x0000000000027941 */ /* 0x000fea0003800000 */
.L_x_51563:
[----:B------:R-:W-:Y:S01]  /*4030*/  I2FP.F32.U32 R14, R14 ;  /* 0x0000000e000e7245 */ /* 0x000fe20000201000 */
[----:B------:R-:W-:Y:S01]  /*4040*/  HADD2.F32 R139, -RZ, R139.H1_H1 ;  /* 0x3000008bff8b7230 */ /* 0x000fe20000004100 */
[----:B------:R-:W-:-:S03]  /*4050*/  LOP3.LUT P6, RZ, R8, 0x4, RZ, 0xc0, !PT ;  /* 0x0000000408ff7812 */ /* 0x000fc600078cc0ff */
        /* <DEDUP_REMOVED lines=8> */
[----:B------:R-:W-:Y:S02]  /*40e0*/  SEL R213, RZ, 0x1000000, P5 ;  /* 0x01000000ffd57807 */ /* 0x000fe40002800000 */
[----:B------:R-:W-:-:S02]  /*40f0*/  LOP3.LUT P4, RZ, R8, 0x2, RZ, 0xc0, !PT ;  /* 0x0000000208ff7812 */ /* 0x000fc4000788c0ff */
[----:B------:R-:W-:Y:S02]  /*4100*/  LOP3.LUT R212, R212, R213, R14, 0xfe, !PT ;  /* 0x000000d5d4d47212 */ /* 0x000fe400078efe0e */
[----:B------:R-:W-:Y:S02]  /*4110*/  SEL R213, RZ, 0x1, P2 ;  /* 0x00000001ffd57807 */ /* 0x000fe40001000000 */
[----:B------:R-:W-:Y:S02]  /*4120*/  SEL R14, RZ, 0x1, P3 ;  /* 0x00000001ff0e7807 */ /* 0x000fe40001800000 */
[----:B------:R-:W-:Y:S01]  /*4130*/  FSEL R139, R139, RZ, !P5 ;  /* 0x000000ff8b8b7208 */ /* 0x000fe20006800000 */
[----:B------:R-:W-:-:S04]  /*4140*/  IMAD.WIDE.U32 R240, R213, 0x1000000, RZ ;  /* 0x01000000d5f07825 */ /* 0x000fc800078e00ff */
[----:B------:R-:W-:Y:S01]  /*4150*/  @P0 FADD.FTZ R139, R131, R139 ;  /* 0x0000008b838b0221 */ /* 0x000fe20000010000 */
        /* <DEDUP_REMOVED lines=15> */
.L_x_51510:
[----:B------:R-:W-:Y:S05]  /*4250*/  BSYNC B1 ;  /* 0x0000000000017941 */ /* 0x000fea0003800000 */
.L_x_51509:
        /* <DEDUP_REMOVED lines=25> */
.L_x_51570:
[----:B0-----:R-:W-:-:S07]  /*43f0*/  MOV R212, R6 ;  /* 0x0000000600d47202 */ /* 0x001fce0000000f00 */
.L_x_51571:
[----:B------:R-:W-:Y:S05]  /*4400*/  BSYNC B2 ;  /* 0x0000000000027941 */ /* 0x000fea0003800000 */
.L_x_51569:
        /* <DEDUP_REMOVED lines=16> */
.L_x_51575:
[----:B------:R-:W-:Y:S05]  /*4510*/  BSYNC B3 ;  /* 0x0000000000037941 */ /* 0x000fea0003800000 */
.L_x_51574:
        /* <DEDUP_REMOVED lines=42> */
.L_x_51573:
[----:B------:R-:W-:Y:S05]  /*47c0*/  BSYNC B2 ;  /* 0x0000000000027941 */ /* 0x000fea0003800000 */
.L_x_51572:
        /* <DEDUP_REMOVED lines=27> */
.L_x_51577:
[----:B------:R-:W-:-:S07]  /*4980*/  IMAD.MOV.U32 R3, RZ, RZ, R6 ;  /* 0x000000ffff037224 */ /* 0x000fce00078e0006 */
.L_x_51578:
[----:B------:R-:W-:Y:S05]  /*4990*/  BSYNC B2 ;  /* 0x0000000000027941 */ /* 0x000fea0003800000 */
.L_x_51576:
        /* <DEDUP_REMOVED lines=16> */
.L_x_51582:
[----:B------:R-:W-:Y:S05]  /*4aa0*/  BSYNC B3 ;  /* 0x0000000000037941 */ /* 0x000fea0003800000 */
.L_x_51581:
        /* <DEDUP_REMOVED lines=42> */
.L_x_51580:
[----:B------:R-:W-:Y:S05]  /*4d50*/  BSYNC B2 ;  /* 0x0000000000027941 */ /* 0x000fea0003800000 */
.L_x_51579:
        /* <DEDUP_REMOVED lines=22> */
.L_x_51584:
[----:B------:R-:W-:-:S07]  /*4ec0*/  MOV R3, R6 ;  /* 0x0000000600037202 */ /* 0x000fce0000000f00 */
.L_x_51585:
[----:B------:R-:W-:Y:S05]  /*4ed0*/  BSYNC B2 ;  /* 0x0000000000027941 */ /* 0x000fea0003800000 */
.L_x_51583:
        /* <DEDUP_REMOVED lines=16> */
.L_x_51589:
[----:B------:R-:W-:Y:S05]  /*4fe0*/  BSYNC B3 ;  /* 0x0000000000037941 */ /* 0x000fea0003800000 */
.L_x_51588:
        /* <DEDUP_REMOVED lines=42> */
.L_x_51587:
[----:B------:R-:W-:Y:S05]  /*5290*/  BSYNC B2 ;  /* 0x0000000000027941 */ /* 0x000fea0003800000 */
.L_x_51586:
        /* <DEDUP_REMOVED lines=20> */
.L_x_51591:
[----:B------:R-:W-:-:S07]  /*53e0*/  IMAD.MOV.U32 R3, RZ, RZ, R6 ;  /* 0x000000ffff037224 */ /* 0x000fce00078e0006 */
.L_x_51592:
[----:B------:R-:W-:Y:S05]  /*53f0*/  BSYNC B2 ;  /* 0x0000000000027941 */ /* 0x000fea0003800000 */
.L_x_51590:
        /* <DEDUP_REMOVED lines=16> */
.L_x_51596:
[----:B------:R-:W-:Y:S05]  /*5500*/  BSYNC B3 ;  /* 0x0000000000037941 */ /* 0x000fea0003800000 */
.L_x_51595:
        /* <DEDUP_REMOVED lines=42> */
.L_x_51594:
[----:B------:R-:W-:Y:S05]  /*57b0*/  BSYNC B2 ;  /* 0x0000000000027941 */ /* 0x000fea0003800000 */
.L_x_51593:
        /* <DEDUP_REMOVED lines=20> */
.L_x_51598:
[----:B------:R-:W-:-:S07]  /*5900*/  MOV R3, R6 ;  /* 0x0000000600037202 */ /* 0x000fce0000000f00 */
.L_x_51599:
[----:B------:R-:W-:Y:S05]  /*5910*/  BSYNC B2 ;  /* 0x0000000000027941 */ /* 0x000fea0003800000 */
.L_x_51597:
        /* <DEDUP_REMOVED lines=16> */
.L_x_51603:
[----:B------:R-:W-:Y:S05]  /*5a20*/  BSYNC B3 ;  /* 0x0000000000037941 */ /* 0x000fea0003800000 */
.L_x_51602:
        /* <DEDUP_REMOVED lines=42> */
.L_x_51601:
[----:B------:R-:W-:Y:S05]  /*5cd0*/  BSYNC B2 ;  /* 0x0000000000027941 */ /* 0x000fea0003800000 */
.L_x_51600:
        /* <DEDUP_REMOVED lines=20> */
.L_x_51605:
[----:B------:R-:W-:-:S07]  /*5e20*/  IMAD.MOV.U32 R3, RZ, RZ, R6 ;  /* 0x000000ffff037224 */ /* 0x000fce00078e0006 */
.L_x_51606:
[----:B------:R-:W-:Y:S05]  /*5e30*/  BSYNC B2 ;  /* 0x0000000000027941 */ /* 0x000fea0003800000 */
.L_x_51604:
        /* <DEDUP_REMOVED lines=16> */
.L_x_51610:
[----:B------:R-:W-:Y:S05]  /*5f40*/  BSYNC B3 ;  /* 0x0000000000037941 */ /* 0x000fea0003800000 */
.L_x_51609:
        /* <DEDUP_REMOVED lines=42> */
.L_x_51608:
[----:B------:R-:W-:Y:S05]  /*61f0*/  BSYNC B2 ;  /* 0x0000000000027941 */ /* 0x000fea0003800000 */
.L_x_51607:
        /* <DEDUP_REMOVED lines=20> */
.L_x_51612:
[----:B------:R-:W-:-:S07]  /*6340*/  MOV R3, R6 ;  /* 0x0000000600037202 */ /* 0x000fce0000000f00 */
.L_x_51613:
[----:B------:R-:W-:Y:S05]  /*6350*/  BSYNC B2 ;  /* 0x0000000000027941 */ /* 0x000fea0003800000 */
.L_x_51611:
        /* <DEDUP_REMOVED lines=16> */
.L_x_51617:
[----:B------:R-:W-:Y:S05]  /*6460*/  BSYNC B3 ;  /* 0x0000000000037941 */ /* 0x000fea0003800000 */
.L_x_51616:
        /* <DEDUP_REMOVED lines=42> */
.L_x_51615:
[----:B------:R-:W-:Y:S05]  /*6710*/  BSYNC B2 ;  /* 0x0000000000027941 */ /* 0x000fea0003800000 */
.L_x_51614:
        /* <DEDUP_REMOVED lines=20> */
.L_x_51619:
[----:B------:R-:W-:-:S07]  /*6860*/  IMAD.MOV.U32 R214, RZ, RZ, R6 ;  /* 0x000000ffffd67224 */ /* 0x000fce00078e0006 */
.L_x_51620:
[----:B------:R-:W-:Y:S05]  /*6870*/  BSYNC B2 ;  /* 0x0000000000027941 */ /* 0x000fea0003800000 */
.L_x_51618:
        /* <DEDUP_REMOVED lines=19> */
.L_x_51624:
[----:B------:R-:W-:Y:S05]  /*69b0*/  BSYNC B3 ;  /* 0x0000000000037941 */ /* 0x000fea0003800000 */
.L_x_51623:
        /* <DEDUP_REMOVED lines=42> */
.L_x_51622:
[----:B------:R-:W-:Y:S05]  /*6c60*/  BSYNC B2 ;  /* 0x0000000000027941 */ /* 0x000fea0003800000 */
.L_x_51621:
[----:B------:R-:W-:Y:S01]  /*6c70*/  I2FP.F32.U32 R212, R214 ;  /* 0x000000d600d47245 */ /* 0x000fe20000201000 */
[----:B------:R-:W-:Y:S01]  /*6c80*/  HADD2.F32 R147, -RZ, R147.H1_H1 ;  /* 0x30000093ff937230 */ /* 0x000fe20000004100 */
        /* <DEDUP_REMOVED lines=32> */
.L_x_51568:
[----:B------:R-:W-:Y:S05]  /*6e90*/  BSYNC B1 ;  /* 0x0000000000017941 */ /* 0x000fea0003800000 */
.L_x_51567:
        /* <DEDUP_REMOVED lines=25> */
.L_x_51628:
[----:B01----:R-:W-:-:S07]  /*7030*/  IMAD.MOV.U32 R212, RZ, RZ, R6 ;  /* 0x000000ffffd47224 */ /* 0x003fce00078e0006 */
.L_x_51629:
[----:B------:R-:W-:Y:S05]  /*7040*/  BSYNC B2 ;  /* 0x0000000000027941 */ /* 0x000fea0003800000 */
.L_x_51627:
        /* <DEDUP_REMOVED lines=16> */
.L_x_51633:
[----:B------:R-:W-:Y:S05]  /*7150*/  BSYNC B3 ;  /* 0x0000000000037941 */ /* 0x000fea0003800000 */
.L_x_51632:
        /* <DEDUP_REMOVED lines=42> */
.L_x_51631:
[----:B------:R-:W-:Y:S05]  /*7400*/  BSYNC B2 ;  /* 0x0000000000027941 */ /* 0x000fea0003800000 */
.L_x_51630:
        /* <DEDUP_REMOVED lines=27> */
.L_x_51635:
[----:B------:R-:W-:-:S07]  /*75c0*/  IMAD.MOV.U32 R3, RZ, RZ, R6 ;  /* 0x000000ffff037224 */ /* 0x000fce00078e0006 */
.L_x_51636:
[----:B------:R-:W-:Y:S05]  /*75d0*/  BSYNC B2 ;  /* 0x0000000000027941 */ /* 0x000fea0003800000 */
.L_x_51634:
        /* <DEDUP_REMOVED lines=16> */
.L_x_51640:
[----:B------:R-:W-:Y:S05]  /*76e0*/  BSYNC B3 ;  /* 0x0000000000037941 */ /* 0x000fea0003800000 */
.L_x_51639:
        /* <DEDUP_REMOVED lines=42> */
.L_x_51638:
[----:B------:R-:W-:Y:S05]  /*7990*/  BSYNC B2 ;  /* 0x0000000000027941 */ /* 0x000fea0003800000 */
.L_x_51637:
        /* <DEDUP_REMOVED lines=22> */
.L_x_51642:
[----:B------:R-:W-:-:S07]  /*7b00*/  MOV R3, R6 ;  /* 0x0000000600037202 */ /* 0x000fce0000000f00 */
.L_x_51643:
[----:B------:R-:W-:Y:S05]  /*7b10*/  BSYNC B2 ;  /* 0x0000000000027941 */ /* 0x000fea0003800000 */
.L_x_51641:
        /* <DEDUP_REMOVED lines=16> */
.L_x_51647:
[----:B------:R-:W-:Y:S05]  /*7c20*/  BSYNC B3 ;  /* 0x0000000000037941 */ /* 0x000fea0003800000 */
.L_x_51646:
        /* <DEDUP_REMOVED lines=42> */
.L_x_51645:
[----:B------:R-:W-:Y:S05]  /*7ed0*/  BSYNC B2 ;  /* 0x0000000000027941 */ /* 0x000fea0003800000 */
.L_x_51644:
        /* <DEDUP_REMOVED lines=20> */
.L_x_51649:
[----:B------:R-:W-:-:S07]  /*8020*/  IMAD.MOV.U32 R3, RZ, RZ, R6 ;  /* 0x000000ffff037224 */ /* 0x000fce00078e0006 */
.L_x_51650:
[----:B------:R-:W-:Y:S05]  /*8030*/  BSYNC B2 ;  /* 0x0000000000027941 */ /* 0x000fea0003800000 */
.L_x_51648:
        /* <DEDUP_REMOVED lines=16> */
.L_x_51654:
[----:B------:R-:W-:Y:S05]  /*8140*/  BSYNC B3 ;  /* 0x0000000000037941 */ /* 0x000fea0003800000 */
.L_x_51653:
        /* <DEDUP_REMOVED lines=42> */
.L_x_51652:
[----:B------:R-:W-:Y:S05]  /*83f0*/  BSYNC B2 ;  /* 0x0000000000027941 */ /* 0x000fea0003800000 */
.L_x_51651:
        /* <DEDUP_REMOVED lines=20> */
.L_x_51656:
[----:B------:R-:W-:-:S07]  /*8540*/  MOV R3, R6 ;  /* 0x0000000600037202 */ /* 0x000fce0000000f00 */
.L_x_51657:
[----:B------:R-:W-:Y:S05]  /*8550*/  BSYNC B2 ;  /* 0x0000000000027941 */ /* 0x000fea0003800000 */
.L_x_51655:
        /* <DEDUP_REMOVED lines=16> */
.L_x_51661:
[----:B------:R-:W-:Y:S05]  /*8660*/  BSYNC B3 ;  /* 0x0000000000037941 */ /* 0x000fea0003800000 */
.L_x_51660:
        /* <DEDUP_REMOVED lines=42> */
.L_x_51659:
[----:B------:R-:W-:Y:S05]  /*8910*/  BSYNC B2 ;  /* 0x0000000000027941 */ /* 0x000fea0003800000 */
.L_x_51658:
        /* <DEDUP_REMOVED lines=20> */
.L_x_51663:
[----:B------:R-:W-:-:S07]  /*8a60*/  IMAD.MOV.U32 R3, RZ, RZ, R6 ;  /* 0x000000ffff037224 */ /* 0x000fce00078e0006 */
.L_x_51664:
[----:B------:R-:W-:Y:S05]  /*8a70*/  BSYNC B2 ;  /* 0x0000000000027941 */ /* 0x000fea0003800000 */
.L_x_51662:
        /* <DEDUP_REMOVED lines=16> */
.L_x_51668:
[----:B------:R-:W-:Y:S05]  /*8b80*/  BSYNC B3 ;  /* 0x0000000000037941 */ /* 0x000fea0003800000 */
.L_x_51667:
        /* <DEDUP_REMOVED lines=42> */
.L_x_51666:
[----:B------:R-:W-:Y:S05]  /*8e30*/  BSYNC B2 ;  /* 0x0000000000027941 */ /* 0x000fea0003800000 */
.L_x_51665:
        /* <DEDUP_REMOVED lines=20> */
.L_x_51670:
[----:B------:R-:W-:-:S07]  /*8f80*/  MOV R3, R6 ;  /* 0x0000000600037202 */ /* 0x000fce0000000f00 */
.L_x_51671:
[----:B------:R-:W-:Y:S05]  /*8f90*/  BSYNC B2 ;  /* 0x0000000000027941 */ /* 0x000fea0003800000 */
.L_x_51669:
        /* <DEDUP_REMOVED lines=16> */
.L_x_51675:
[----:B------:R-:W-:Y:S05]  /*90a0*/  BSYNC B3 ;  /* 0x0000000000037941 */ /* 0x000fea0003800000 */
.L_x_51674:
        /* <DEDUP_REMOVED lines=42> */
.L_x_51673:
[----:B------:R-:W-:Y:S05]  /*9350*/  BSYNC B2 ;  /* 0x0000000000027941 */ /* 0x000fea0003800000 */
.L_x_51672:
        /* <DEDUP_REMOVED lines=20> */
.L_x_51677:
[----:B------:R-:W-:-:S07]  /*94a0*/  IMAD.MOV.U32 R214, RZ, RZ, R6 ;  /* 0x000000ffffd67224 */ /* 0x000fce00078e0006 */
.L_x_51678:
[----:B------:R-:W-:Y:S05]  /*94b0*/  BSYNC B2 ;  /* 0x0000000000027941 */ /* 0x000fea0003800000 */
.L_x_51676:
        /* <DEDUP_REMOVED lines=19> */
.L_x_51682:
[----:B------:R-:W-:Y:S05]  /*95f0*/  BSYNC B3 ;  /* 0x0000000000037941 */ /* 0x000fea0003800000 */
.L_x_51681:
        /* <DEDUP_REMOVED lines=42> */
.L_x_51680:
[----:B------:R-:W-:Y:S05]  /*98a0*/  BSYNC B2 ;  /* 0x0000000000027941 */ /* 0x000fea0003800000 */
.L_x_51679:
        /* <DEDUP_REMOVED lines=34> */
.L_x_51626:
[----:B------:R-:W-:Y:S05]  /*9ad0*/  BSYNC B1 ;  /* 0x0000000000017941 */ /* 0x000fea0003800000 */
.L_x_51625:
        /* <DEDUP_REMOVED lines=25> */
.L_x_51686:
[----:B012---:R-:W-:-:S07]  /*9c70*/  IMAD.MOV.U32 R212, RZ, RZ, R6 ;  /* 0x000000ffffd47224 */ /* 0x007fce00078e0006 */
.L_x_51687:
[----:B------:R-:W-:Y:S05]  /*9c80*/  BSYNC B2 ;  /* 0x0000000000027941 */ /* 0x000fea0003800000 */
.L_x_51685:
        /* <DEDUP_REMOVED lines=16> */
.L_x_51691:
[----:B------:R-:W-:Y:S05]  /*9d90*/  BSYNC B3 ;  /* 0x0000000000037941 */ /* 0x000fea0003800000 */
.L_x_51690:
        /* <DEDUP_REMOVED lines=42> */
.L_x_51689:
[----:B------:R-:W-:Y:S05]  /*a040*/  BSYNC B2 ;  /* 0x0000000000027941 */ /* 0x000fea0003800000 */
.L_x_51688:
        /* <DEDUP_REMOVED lines=27> */
.L_x_51693:
[----:B------:R-:W-:-:S07]  /*a200*/  IMAD.MOV.U32 R3, RZ, RZ, R6 ;  /* 0x000000ffff037224 */ /* 0x000fce00078e0006 */
.L_x_51694:
[----:B------:R-:W-:Y:S05]  /*a210*/  BSYNC B2 ;  /* 0x0000000000027941 */ /* 0x000fea0003800000 */
.L_x_51692:
        /* <DEDUP_REMOVED lines=16> */
.L_x_51698:
[----:B------:R-:W-:Y:S05]  /*a320*/  BSYNC B3 ;  /* 0x0000000000037941 */ /* 0x000fea0003800000 */
.L_x_51697:
        /* <DEDUP_REMOVED lines=42> */
.L_x_51696:
[----:B------:R-:W-:Y:S05]  /*a5d0*/  BSYNC B2 ;  /* 0x0000000000027941 */ /* 0x000fea0003800000 */
.L_x_51695:
        /* <DEDUP_REMOVED lines=22> */
.L_x_51700:
[----:B------:R-:W-:-:S07]  /*a740*/  MOV R3, R6 ;  /* 0x0000000600037202 */ /* 0x000fce0000000f00 */
.L_x_51701:
[----:B------:R-:W-:Y:S05]  /*a750*/  BSYNC B2 ;  /* 0x0000000000027941 */ /* 0x000fea0003800000 */
.L_x_51699:
        /* <DEDUP_REMOVED lines=16> */
.L_x_51705:
[----:B------:R-:W-:Y:S05]  /*a860*/  BSYNC B3 ;  /* 0x0000000000037941 */ /* 0x000fea0003800000 */
.L_x_51704:
        /* <DEDUP_REMOVED lines=42> */
.L_x_51703:
[----:B------:R-:W-:Y:S05]  /*ab10*/  BSYNC B2 ;  /* 0x0000000000027941 */ /* 0x000fea0003800000 */
.L_x_51702:
        /* <DEDUP_REMOVED lines=20> */
.L_x_51707:
[----:B------:R-:W-:-:S07]  /*ac60*/  IMAD.MOV.U32 R3, RZ, RZ, R6 ;  /* 0x000000ffff037224 */ /* 0x000fce00078e0006 */
.L_x_51708:
[----:B------:R-:W-:Y:S05]  /*ac70*/  BSYNC B2 ;  /* 0x0000000000027941 */ /* 0x000fea0003800000 */
.L_x_51706:
        /* <DEDUP_REMOVED lines=16> */
.L_x_51712:
[----:B------:R-:W-:Y:S05]  /*ad80*/  BSYNC B3 ;  /* 0x0000000000037941 */ /* 0x000fea0003800000 */
.L_x_51711:
        /* <DEDUP_REMOVED lines=42> */
.L_x_51710:
[----:B------:R-:W-:Y:S05]  /*b030*/  BSYNC B2 ;  /* 0x0000000000027941 */ /* 0x000fea0003800000 */
.L_x_51709:
        /* <DEDUP_REMOVED lines=20> */
.L_x_51714:
[----:B------:R-:W-:-:S07]  /*b180*/  MOV R3, R6 ;  /* 0x0000000600037202 */ /* 0x000fce0000000f00 */
.L_x_51715:
[----:B------:R-:W-:Y:S05]  /*b190*/  BSYNC B2 ;  /* 0x0000000000027941 */ /* 0x000fea0003800000 */
.L_x_51713:
        /* <DEDUP_REMOVED lines=16> */
.L_x_51719:
[----:B------:R-:W-:Y:S05]  /*b2a0*/  BSYNC B3 ;  /* 0x0000000000037941 */ /* 0x000fea0003800000 */
.L_x_51718:
        /* <DEDUP_REMOVED lines=42> */
.L_x_51717:
[----:B------:R-:W-:Y:S05]  /*b550*/  BSYNC B2 ;  /* 0x0000000000027941 */ /* 0x000fea0003800000 */
.L_x_51716:
        /* <DEDUP_REMOVED lines=20> */
.L_x_51721:
[----:B------:R-:W-:-:S07]  /*b6a0*/  IMAD.MOV.U32 R3, RZ, RZ, R6 ;  /* 0x000000ffff037224 */ /* 0x000fce00078e0006 */
.L_x_51722:
[----:B------:R-:W-:Y:S05]  /*b6b0*/  BSYNC B2 ;  /* 0x0000000000027941 */ /* 0x000fea0003800000 */
.L_x_51720:
        /* <DEDUP_REMOVED lines=16> */
.L_x_51726:
[----:B------:R-:W-:Y:S05]  /*b7c0*/  BSYNC B3 ;  /* 0x0000000000037941 */ /* 0x000fea0003800000 */
.L_x_51725:
        /* <DEDUP_REMOVED lines=42> */
.L_x_51724:
[----:B------:R-:W-:Y:S05]  /*ba70*/  BSYNC B2 ;  /* 0x0000000000027941 */ /* 0x000fea0003800000 */
.L_x_51723:
        /* <DEDUP_REMOVED lines=20> */
.L_x_51728:
[----:B------:R-:W-:-:S07]  /*bbc0*/  MOV R3, R6 ;  /* 0x0000000600037202 */ /* 0x000fce0000000f00 */
.L_x_51729:
[----:B------:R-:W-:Y:S05]  /*bbd0*/  BSYNC B2 ;  /* 0x0000000000027941 */ /* 0x000fea0003800000 */
.L_x_51727:
        /* <DEDUP_REMOVED lines=16> */
.L_x_51733:
[----:B------:R-:W-:Y:S05]  /*bce0*/  BSYNC B3 ;  /* 0x0000000000037941 */ /* 0x000fea0003800000 */
.L_x_51732:
        /* <DEDUP_REMOVED lines=42> */
.L_x_51731:
[----:B------:R-:W-:Y:S05]  /*bf90*/  BSYNC B2 ;  /* 0x0000000000027941 */ /* 0x000fea0003800000 */
.L_x_51730:
        /* <DEDUP_REMOVED lines=20> */
.L_x_51735:
[----:B------:R-:W-:-:S07]  /*c0e0*/  IMAD.MOV.U32 R214, RZ, RZ, R6 ;  /* 0x000000ffffd67224 */ /* 0x000fce00078e0006 */
.L_x_51736:
[----:B------:R-:W-:Y:S05]  /*c0f0*/  BSYNC B2 ;  /* 0x0000000000027941 */ /* 0x000fea0003800000 */
.L_x_51734:
        /* <DEDUP_REMOVED lines=19> */
.L_x_51740:
[----:B------:R-:W-:Y:S05]  /*c230*/  BSYNC B3 ;  /* 0x0000000000037941 */ /* 0x000fea0003800000 */
.L_x_51739:
        /* <DEDUP_REMOVED lines=42> */
.L_x_51738:
[----:B------:R-:W-:Y:S05]  /*c4e0*/  BSYNC B2 ;  /* 0x0000000000027941 */ /* 0x000fea0003800000 */
.L_x_51737:
        /* <DEDUP_REMOVED lines=34> */
.L_x_51684:
[----:B------:R-:W-:Y:S05]  /*c710*/  BSYNC B1 ;  /* 0x0000000000017941 */ /* 0x000fea0003800000 */
.L_x_51683:
        /* <DEDUP_REMOVED lines=23> */
[----:B------:R-:W-:Y:S01]  /*c890*/  MOV R212, R4 ;  /* 0x0000000400d47202 */ /* 0x000fe20000000f00 */
[----:B------:R-:W-:Y:S06]  /*c8a0*/  BRA `(.L_x_51745) ;  /* 0x0000000000047947 */ /* 0x000fec0003800000 */
.L_x_51744:
[----:B0123--:R-:W-:-:S07]  /*c8b0*/  IMAD.MOV.U32 R212, RZ, RZ, R6 ;  /* 0x000000ffffd47224 */ /* 0x00ffce00078e0006 */
.L_x_51745:
[----:B------:R-:W-:Y:S05]  /*c8c0*/  BSYNC B2 ;  /* 0x0000000000027941 */ /* 0x000fea0003800000 */
.L_x_51743:
        /* <DEDUP_REMOVED lines=16> */
.L_x_51749:
[----:B------:R-:W-:Y:S05]  /*c9d0*/  BSYNC B3 ;  /* 0x0000000000037941 */ /* 0x000fea0003800000 */
.L_x_51748:
        /* <DEDUP_REMOVED lines=42> */
.L_x_51747:
[----:B------:R-:W-:Y:S05]  /*cc80*/  BSYNC B2 ;  /* 0x0000000000027941 */ /* 0x000fea0003800000 */
.L_x_51746:
        /* <DEDUP_REMOVED lines=27> */
.L_x_51751:
[----:B------:R-:W-:-:S07]  /*ce40*/  IMAD.MOV.U32 R3, RZ, RZ, R6 ;  /* 0x000000ffff037224 */ /* 0x000fce00078e0006 */
.L_x_51752:
[----:B------:R-:W-:Y:S05]  /*ce50*/  BSYNC B2 ;  /* 0x0000000000027941 */ /* 0x000fea0003800000 */
.L_x_51750:
        /* <DEDUP_REMOVED lines=16> */
.L_x_51756:
[----:B------:R-:W-:Y:S05]  /*cf60*/  BSYNC B3 ;  /* 0x0000000000037941 */ /* 0x000fea0003800000 */
.L_x_51755:
        /* <DEDUP_REMOVED lines=42> */
.L_x_51754:
[----:B------:R-:W-:Y:S05]  /*d210*/  BSYNC B2 ;  /* 0x0000000000027941 */ /* 0x000fea0003800000 */
.L_x_51753:
        /* <DEDUP_REMOVED lines=22> */
.L_x_51758:
[----:B------:R-:W-:-:S07]  /*d380*/  MOV R3, R6 ;  /* 0x0000000600037202 */ /* 0x000fce0000000f00 */
.L_x_51759:
[----:B------:R-:W-:Y:S05]  /*d390*/  BSYNC B2 ;  /* 0x0000000000027941 */ /* 0x000fea0003800000 */
.L_x_51757:
        /* <DEDUP_REMOVED lines=16> */
.L_x_51763:
[----:B------:R-:W-:Y:S05]  /*d4a0*/  BSYNC B3 ;  /* 0x0000000000037941 */ /* 0x000fea0003800000 */
.L_x_51762:
        /* <DEDUP_REMOVED lines=42> */
.L_x_51761:
[----:B------:R-:W-:Y:S05]  /*d750*/  BSYNC B2 ;  /* 0x0000000000027941 */ /* 0x000fea0003800000 */
.L_x_51760:
        /* <DEDUP_REMOVED lines=20> */
.L_x_51765:
[----:B------:R-:W-:-:S07]  /*d8a0*/  IMAD.MOV.U32 R3, RZ, RZ, R6 ;  /* 0x000000ffff037224 */ /* 0x000fce00078e0006 */
.L_x_51766:
[----:B------:R-:W-:Y:S05]  /*d8b0*/  BSYNC B2 ;  /* 0x0000000000027941 */ /* 0x000fea0003800000 */
.L_x_51764:
        /* <DEDUP_REMOVED lines=16> */
.L_x_51770:
[----:B------:R-:W-:Y:S05]  /*d9c0*/  BSYNC B3 ;  /* 0x0000000000037941 */ /* 0x000fea0003800000 */
.L_x_51769:
        /* <DEDUP_REMOVED lines=42> */
.L_x_51768:
[----:B------:R-:W-:Y:S05]  /*dc70*/  BSYNC B2 ;  /* 0x0000000000027941 */ /* 0x000fea0003800000 */
.L_x_51767:
        /* <DEDUP_REMOVED lines=20> */
.L_x_51772:
[----:B------:R-:W-:-:S07]  /*ddc0*/  MOV R3, R6 ;  /* 0x0000000600037202 */ /* 0x000fce0000000f00 */
.L_x_51773:
[----:B------:R-:W-:Y:S05]  /*ddd0*/  BSYNC B2 ;  /* 0x0000000000027941 */ /* 0x000fea0003800000 */
.L_x_51771:
        /* <DEDUP_REMOVED lines=16> */
.L_x_51777:
[----:B------:R-:W-:Y:S05]  /*dee0*/  BSYNC B3 ;  /* 0x0000000000037941 */ /* 0x000fea0003800000 */
.L_x_51776:
        /* <DEDUP_REMOVED lines=42> */
.L_x_51775:
[----:B------:R-:W-:Y:S05]  /*e190*/  BSYNC B2 ;  /* 0x0000000000027941 */ /* 0x000fea0003800000 */
.L_x_51774:
        /* <DEDUP_REMOVED lines=20> */
.L_x_51779:
[----:B------:R-:W-:-:S07]  /*e2e0*/  IMAD.MOV.U32 R3, RZ, RZ, R6 ;  /* 0x000000ffff037224 */ /* 0x000fce00078e0006 */
.L_x_51780:
[----:B------:R-:W-:Y:S05]  /*e2f0*/  BSYNC B2 ;  /* 0x0000000000027941 */ /* 0x000fea0003800000 */
.L_x_51778:
        /* <DEDUP_REMOVED lines=16> */
.L_x_51784:
[----:B------:R-:W-:Y:S05]  /*e400*/  BSYNC B3 ;  /* 0x0000000000037941 */ /* 0x000fea0003800000 */
.L_x_51783:
        /* <DEDUP_REMOVED lines=42> */
.L_x_51782:
[----:B------:R-:W-:Y:S05]  /*e6b0*/  BSYNC B2 ;  /* 0x0000000000027941 */ /* 0x000fea0003800000 */
.L_x_51781:
        /* <DEDUP_REMOVED lines=20> */
.L_x_51786:
[----:B------:R-:W-:-:S07]  /*e800*/  MOV R3, R6 ;  /* 0x0000000600037202 */ /* 0x000fce0000000f00 */
.L_x_51787:
[----:B------:R-:W-:Y:S05]  /*e810*/  BSYNC B2 ;  /* 0x0000000000027941 */ /* 0x000fea0003800000 */
.L_x_51785:
        /* <DEDUP_REMOVED lines=16> */
.L_x_51791:
[----:B------:R-:W-:Y:S05]  /*e920*/  BSYNC B3 ;  /* 0x0000000000037941 */ /* 0x000fea0003800000 */
.L_x_51790:
        /* <DEDUP_REMOVED lines=42> */
.L_x_51789:
[----:B------:R-:W-:Y:S05]  /*ebd0*/  BSYNC B2 ;  /* 0x0000000000027941 */ /* 0x000fea0003800000 */
.L_x_51788:
        /* <DEDUP_REMOVED lines=20> */
.L_x_51793:
[----:B------:R-:W-:-:S07]  /*ed20*/  IMAD.MOV.U32 R214, RZ, RZ, R6 ;  /* 0x000000ffffd67224 */ /* 0x000fce00078e0006 */
.L_x_51794:
[----:B------:R-:W-:Y:S05]  /*ed30*/  BSYNC B2 ;  /* 0x0000000000027941 */ /* 0x000fea0003800000 */
.L_x_51792:
        /* <DEDUP_REMOVED lines=19> */
.L_x_51798:
[----:B------:R-:W-:Y:S05]  /*ee70*/  BSYNC B3 ;  /* 0x0000000000037941 */ /* 0x000fea0003800000 */
.L_x_51797:
        /* <DEDUP_REMOVED lines=42> */
.L_x_51796:
[----:B------:R-:W-:Y:S05]  /*f120*/  BSYNC B2 ;  /* 0x0000000000027941 */ /* 0x000fea0003800000 */
.L_x_51795:
        /* <DEDUP_REMOVED lines=34> */
.L_x_51742:
[----:B------:R-:W-:Y:S05]  /*f350*/  BSYNC B1 ;  /* 0x0000000000017941 */ /* 0x000fea0003800000 */
.L_x_51741:
        /* <DEDUP_REMOVED lines=25> */
.L_x_51802:
[----:B-1234-:R-:W-:-:S07]  /*f4f0*/  IMAD.MOV.U32 R212, RZ, RZ, R6 ;  /* 0x000000ffffd47224 */ /* 0x01efce00078e0006 */
.L_x_51803:
[----:B------:R-:W-:Y:S05]  /*f500*/  BSYNC B2 ;  /* 0x0000000000027941 */ /* 0x000fea0003800000 */
.L_x_51801:
        /* <DEDUP_REMOVED lines=16> */
.L_x_51807:
[----:B------:R-:W-:Y:S05]  /*f610*/  BSYNC B3 ;  /* 0x0000000000037941 */ /* 0x000fea0003800000 */
.L_x_51806:
        /* <DEDUP_REMOVED lines=42> */
.L_x_51805:
[----:B------:R-:W-:Y:S05]  /*f8c0*/  BSYNC B2 ;  /* 0x0000000000027941 */ /* 0x000fea0003800000 */
.L_x_51804:
        /* <DEDUP_REMOVED lines=27> */
.L_x_51809:
[----:B------:R-:W-:-:S07]  /*fa80*/  IMAD.MOV.U32 R3, RZ, RZ, R6 ;  /* 0x000000ffff037224 */ /* 0x000fce00078e0006 */
.L_x_51810:
[----:B------:R-:W-:Y:S05]  /*fa90*/  BSYNC B2 ;  /* 0x0000000000027941 */ /* 0x000fea0003800000 */
.L_x_51808:
        /* <DEDUP_REMOVED lines=16> */
.L_x_51814:
[----:B------:R-:W-:Y:S05]  /*fba0*/  BSYNC B3 ;  /* 0x0000000000037941 */ /* 0x000fea0003800000 */
.L_x_51813:
        /* <DEDUP_REMOVED lines=42> */
.L_x_51812:
[----:B------:R-:W-:Y:S05]  /*fe50*/  BSYNC B2 ;  /* 0x0000000000027941 */ /* 0x000fea0003800000 */
.L_x_51811:
        /* <DEDUP_REMOVED lines=22> */
.L_x_51816:
[----:B------:R-:W-:-:S07]  /*ffc0*/  MOV R3, R6 ;  /* 0x0000000600037202 */ /* 0x000fce0000000f00 */
.L_x_51817:
[----:B------:R-:W-:Y:S05]  /*ffd0*/  BSYNC B2 ;  /* 0x0000000000027941 */ /* 0x000fea0003800000 */
.L_x_51815:
        /* <DEDUP_REMOVED lines=16> */
.L_x_51821:
[----:B------:R-:W-:Y:S05]  /*100e0*/  BSYNC B3 ;  /* 0x0000000000037941 */ /* 0x000fea0003800000 */
.L_x_51820:
        /* <DEDUP_REMOVED lines=42> */
.L_x_51819:
[----:B------:R-:W-:Y:S05]  /*10390*/  BSYNC B2 ;  /* 0x0000000000027941 */ /* 0x000fea0003800000 */
.L_x_51818:
        /* <DEDUP_REMOVED lines=20> */
.L_x_51823:
[----:B------:R-:W-:-:S07]  /*104e0*/  IMAD.MOV.U32 R3, RZ, RZ, R6 ;  /* 0x000000ffff037224 */ /* 0x000fce00078e0006 */
.L_x_51824:
[----:B------:R-:W-:Y:S05]  /*104f0*/  BSYNC B2 ;  /* 0x0000000000027941 */ /* 0x000fea0003800000 */
.L_x_51822:
        /* <DEDUP_REMOVED lines=16> */
.L_x_51828:
[----:B------:R-:W-:Y:S05]  /*10600*/  BSYNC B3 ;  /* 0x0000000000037941 */ /* 0x000fea0003800000 */
.L_x_51827:
        /* <DEDUP_REMOVED lines=42> */
.L_x_51826:
[----:B------:R-:W-:Y:S05]  /*108b0*/  BSYNC B2 ;  /* 0x0000000000027941 */ /* 0x000fea0003800000 */
.L_x_51825:
        /* <DEDUP_REMOVED lines=20> */
.L_x_51830:
[----:B------:R-:W-:-:S07]  /*10a00*/  MOV R3, R6 ;  /* 0x0000000600037202 */ /* 0x000fce0000000f00 */
.L_x_51831:
[----:B------:R-:W-:Y:S05]  /*10a10*/  BSYNC B2 ;  /* 0x0000000000027941 */ /* 0x000fea0003800000 */
.L_x_51829:
        /* <DEDUP_REMOVED lines=16> */
.L_x_51835:
[----:B------:R-:W-:Y:S05]  /*10b20*/  BSYNC B3 ;  /* 0x0000000000037941 */ /* 0x000fea0003800000 */
.L_x_51834:
        /* <DEDUP_REMOVED lines=42> */
.L_x_51833:
[----:B------:R-:W-:Y:S05]  /*10dd0*/  BSYNC B2 ;  /* 0x0000000000027941 */ /* 0x000fea0003800000 */
.L_x_51832:
        /* <DEDUP_REMOVED lines=20> */
.L_x_51837:
[----:B------:R-:W-:-:S07]  /*10f20*/  IMAD.MOV.U32 R3, RZ, RZ, R6 ;  /* 0x000000ffff037224 */ /* 0x000fce00078e0006 */
.L_x_51838:
[----:B------:R-:W-:Y:S05]  /*10f30*/  BSYNC B2 ;  /* 0x0000000000027941 */ /* 0x000fea0003800000 */
.L_x_51836:
        /* <DEDUP_REMOVED lines=16> */
.L_x_51842:
[----:B------:R-:W-:Y:S05]  /*11040*/  BSYNC B3 ;  /* 0x0000000000037941 */ /* 0x000fea0003800000 */
.L_x_51841:
        /* <DEDUP_REMOVED lines=42> */
.L_x_51840:
[----:B------:R-:W-:Y:S05]  /*112f0*/  BSYNC B2 ;  /* 0x0000000000027941 */ /* 0x000fea0003800000 */
.L_x_51839:
        /* <DEDUP_REMOVED lines=20> */
.L_x_51844:
[----:B------:R-:W-:-:S07]  /*11440*/  MOV R3, R6 ;  /* 0x0000000600037202 */ /* 0x000fce0000000f00 */
.L_x_51845:
[----:B------:R-:W-:Y:S05]  /*11450*/  BSYNC B2 ;  /* 0x0000000000027941 */ /* 0x000fea0003800000 */
.L_x_51843:
        /* <DEDUP_REMOVED lines=16> */
.L_x_51849:
[----:B------:R-:W-:Y:S05]  /*11560*/  BSYNC B3 ;  /* 0x0000000000037941 */ /* 0x000fea0003800000 */
.L_x_51848:
        /* <DEDUP_REMOVED lines=42> */
.L_x_51847:
[----:B------:R-:W-:Y:S05]  /*11810*/  BSYNC B2 ;  /* 0x0000000000027941 */ /* 0x000fea0003800000 */
.L_x_51846:
        /* <DEDUP_REMOVED lines=20> */
.L_x_51851:
[----:B------:R-:W-:-:S07]  /*11960*/  IMAD.MOV.U32 R214, RZ, RZ, R6 ;  /* 0x000000ffffd67224 */ /* 0x000fce00078e0006 */
.L_x_51852:
[----:B------:R-:W-:Y:S05]  /*11970*/  BSYNC B2 ;  /* 0x0000000000027941 */ /* 0x000fea0003800000 */
.L_x_51850:
        /* <DEDUP_REMOVED lines=19> */
.L_x_51856:
[----:B------:R-:W-:Y:S05]  /*11ab0*/  BSYNC B3 ;  /* 0x0000000000037941 */ /* 0x000fea0003800000 */
.L_x_51855:
        /* <DEDUP_REMOVED lines=42> */
.L_x_51854:
[----:B------:R-:W-:Y:S05]  /*11d60*/  BSYNC B2 ;  /* 0x0000000000027941 */ /* 0x000fea0003800000 */
.L_x_51853:
        /* <DEDUP_REMOVED lines=34> */
.L_x_51800:
[----:B------:R-:W-:Y:S05]  /*11f90*/  BSYNC B1 ;  /* 0x0000000000017941 */ /* 0x000fea0003800000 */
.L_x_51799:
        /* <DEDUP_REMOVED lines=25> */
.L_x_51860:
[----:B-1234-:R-:W-:-:S07]  /*12130*/  IMAD.MOV.U32 R212, RZ, RZ, R6 ;  /* 0x000000ffffd47224 */ /* 0x01efce00078e0006 */
.L_x_51861:
[----:B------:R-:W-:Y:S05]  /*12140*/  BSYNC B2 ;  /* 0x0000000000027941 */ /* 0x000fea0003800000 */
.L_x_51859:
        /* <DEDUP_REMOVED lines=16> */
.L_x_51865:
[----:B------:R-:W-:Y:S05]  /*12250*/  BSYNC B3 ;  /* 0x0000000000037941 */ /* 0x000fea0003800000 */
.L_x_51864:
        /* <DEDUP_REMOVED lines=42> */
.L_x_51863:
[----:B------:R-:W-:Y:S05]  /*12500*/  BSYNC B2 ;  /* 0x0000000000027941 */ /* 0x000fea0003800000 */
.L_x_51862:
        /* <DEDUP_REMOVED lines=27> */
.L_x_51867:
[----:B------:R-:W-:-:S07]  /*126c0*/  IMAD.MOV.U32 R3, RZ, RZ, R6 ;  /* 0x000000ffff037224 */ /* 0x000fce00078e0006 */
.L_x_51868:
[----:B------:R-:W-:Y:S05]  /*126d0*/  BSYNC B2 ;  /* 0x0000000000027941 */ /* 0x000fea0003800000 */
.L_x_51866:
        /* <DEDUP_REMOVED lines=16> */
.L_x_51872:
[----:B------:R-:W-:Y:S05]  /*127e0*/  BSYNC B3 ;  /* 0x0000000000037941 */ /* 0x000fea0003800000 */
.L_x_51871:
        /* <DEDUP_REMOVED lines=42> */
.L_x_51870:
[----:B------:R-:W-:Y:S05]  /*12a90*/  BSYNC B2 ;  /* 0x0000000000027941 */ /* 0x000fea0003800000 */
.L_x_51869:
        /* <DEDUP_REMOVED lines=22> */
.L_x_51874:
[----:B------:R-:W-:-:S07]  /*12c00*/  MOV R3, R6 ;  /* 0x0000000600037202 */ /* 0x000fce0000000f00 */
.L_x_51875:
[----:B------:R-:W-:Y:S05]  /*12c10*/  BSYNC B2 ;  /* 0x0000000000027941 */ /* 0x000fea0003800000 */
.L_x_51873:
        /* <DEDUP_REMOVED lines=16> */
.L_x_51879:
[----:B------:R-:W-:Y:S05]  /*12d20*/  BSYNC B3 ;  /* 0x0000000000037941 */ /* 0x000fea0003800000 */
.L_x_51878:
        /* <DEDUP_REMOVED lines=42> */
.L_x_51877:
[----:B------:R-:W-:Y:S05]  /*12fd0*/  BSYNC B2 ;  /* 0x0000000000027941 */ /* 0x000fea0003800000 */
.L_x_51876:
        /* <DEDUP_REMOVED lines=20> */
.L_x_51881:
[----:B------:R-:W-:-:S07]  /*13120*/  IMAD.MOV.U32 R3, RZ, RZ, R6 ;  /* 0x000000ffff037224 */ /* 0x000fce00078e0006 */
.L_x_51882:
[----:B------:R-:W-:Y:S05]  /*13130*/  BSYNC B2 ;  /* 0x0000000000027941 */ /* 0x000fea0003800000 */
.L_x_51880:
        /* <DEDUP_REMOVED lines=16> */
.L_x_51886:
[----:B------:R-:W-:Y:S05]  /*13240*/  BSYNC B3 ;  /* 0x0000000000037941 */ /* 0x000fea0003800000 */
.L_x_51885:
        /* <DEDUP_REMOVED lines=42> */
.L_x_51884:
[----:B------:R-:W-:Y:S05]  /*134f0*/  BSYNC B2 ;  /* 0x0000000000027941 */ /* 0x000fea0003800000 */
.L_x_51883:
        /* <DEDUP_REMOVED lines=20> */
.L_x_51888:
[----:B------:R-:W-:-:S07]  /*13640*/  MOV R3, R6 ;  /* 0x0000000600037202 */ /* 0x000fce0000000f00 */
.L_x_51889:
[----:B------:R-:W-:Y:S05]  /*13650*/  BSYNC B2 ;  /* 0x0000000000027941 */ /* 0x000fea0003800000 */
.L_x_51887:
        /* <DEDUP_REMOVED lines=16> */
.L_x_51893:
[----:B------:R-:W-:Y:S05]  /*13760*/  BSYNC B3 ;  /* 0x0000000000037941 */ /* 0x000fea0003800000 */
.L_x_51892:
        /* <DEDUP_REMOVED lines=42> */
.L_x_51891:
[----:B------:R-:W-:Y:S05]  /*13a10*/  BSYNC B2 ;  /* 0x0000000000027941 */ /* 0x000fea0003800000 */
.L_x_51890:
        /* <DEDUP_REMOVED lines=20> */
.L_x_51895:
[----:B------:R-:W-:-:S07]  /*13b60*/  IMAD.MOV.U32 R3, RZ, RZ, R6 ;  /* 0x000000ffff037224 */ /* 0x000fce00078e0006 */
.L_x_51896:
[----:B------:R-:W-:Y:S05]  /*13b70*/  BSYNC B2 ;  /* 0x0000000000027941 */ /* 0x000fea0003800000 */
.L_x_51894:
        /* <DEDUP_REMOVED lines=16> */
.L_x_51900:
[----:B------:R-:W-:Y:S05]  /*13c80*/  BSYNC B3 ;  /* 0x0000000000037941 */ /* 0x000fea0003800000 */
.L_x_51899:
        /* <DEDUP_REMOVED lines=42> */
.L_x_51898:
[----:B------:R-:W-:Y:S05]  /*13f30*/  BSYNC B2 ;  /* 0x0000000000027941 */ /* 0x000fea0003800000 */
.L_x_51897:
        /* <DEDUP_REMOVED lines=20> */
.L_x_51902:
[----:B------:R-:W-:-:S07]  /*14080*/  MOV R3, R6 ;  /* 0x0000000600037202 */ /* 0x000fce0000000f00 */
.L_x_51903:
[----:B------:R-:W-:Y:S05]  /*14090*/  BSYNC B2 ;  /* 0x0000000000027941 */ /* 0x000fea0003800000 */
.L_x_51901:
        /* <DEDUP_REMOVED lines=16> */
.L_x_51907:
[----:B------:R-:W-:Y:S05]  /*141a0*/  BSYNC B3 ;  /* 0x0000000000037941 */ /* 0x000fea0003800000 */
.L_x_51906:
        /* <DEDUP_REMOVED lines=42> */
.L_x_51905:
[----:B------:R-:W-:Y:S05]  /*14450*/  BSYNC B2 ;  /* 0x0000000000027941 */ /* 0x000fea0003800000 */
.L_x_51904:
        /* <DEDUP_REMOVED lines=20> */
.L_x_51909:
[----:B------:R-:W-:-:S07]  /*145a0*/  IMAD.MOV.U32 R214, RZ, RZ, R6 ;  /* 0x000000ffffd67224 */ /* 0x000fce00078e0006 */
.L_x_51910:
[----:B------:R-:W-:Y:S05]  /*145b0*/  BSYNC B2 ;  /* 0x0000000000027941 */ /* 0x000fea0003800000 */
.L_x_51908:
        /* <DEDUP_REMOVED lines=19> */
.L_x_51914:
[----:B------:R-:W-:Y:S05]  /*146f0*/  BSYNC B3 ;  /* 0x0000000000037941 */ /* 0x000fea0003800000 */
.L_x_51913:
        /* <DEDUP_REMOVED lines=42> */
.L_x_51912:
[----:B------:R-:W-:Y:S05]  /*149a0*/  BSYNC B2 ;  /* 0x0000000000027941 */ /* 0x000fea0003800000 */
.L_x_51911:
        /* <DEDUP_REMOVED lines=34> */
.L_x_51858:
[----:B------:R-:W-:Y:S05]  /*14bd0*/  BSYNC B1 ;  /* 0x0000000000017941 */ /* 0x000fea0003800000 */
.L_x_51857:
        /* <DEDUP_REMOVED lines=25> */
.L_x_51918:
[----:B-1234-:R-:W-:-:S07]  /*14d70*/  IMAD.MOV.U32 R212, RZ, RZ, R6 ;  /* 0x000000ffffd47224 */ /* 0x01efce00078e0006 */
.L_x_51919:
[----:B------:R-:W-:Y:S05]  /*14d80*/  BSYNC B2 ;  /* 0x0000000000027941 */ /* 0x000fea0003800000 */
.L_x_51917:
        /* <DEDUP_REMOVED lines=16> */
.L_x_51923:
[----:B------:R-:W-:Y:S05]  /*14e90*/  BSYNC B3 ;  /* 0x0000000000037941 */ /* 0x000fea0003800000 */
.L_x_51922:
        /* <DEDUP_REMOVED lines=42> */
.L_x_51921:
[----:B------:R-:W-:Y:S05]  /*15140*/  BSYNC B2 ;  /* 0x0000000000027941 */ /* 0x000fea0003800000 */
.L_x_51920:
        /* <DEDUP_REMOVED lines=27> */
.L_x_51925:
[----:B------:R-:W-:-:S07]  /*15300*/  IMAD.MOV.U32 R3, RZ, RZ, R6 ;  /* 0x000000ffff037224 */ /* 0x000fce00078e0006 */
.L_x_51926:
[----:B------:R-:W-:Y:S05]  /*15310*/  BSYNC B2 ;  /* 0x0000000000027941 */ /* 0x000fea0003800000 */
.L_x_51924:
        /* <DEDUP_REMOVED lines=16> */
.L_x_51930:
[----:B------:R-:W-:Y:S05]  /*15420*/  BSYNC B3 ;  /* 0x0000000000037941 */ /* 0x000fea0003800000 */
.L_x_51929:
        /* <DEDUP_REMOVED lines=42> */
.L_x_51928:
[----:B------:R-:W-:Y:S05]  /*156d0*/  BSYNC B2 ;  /* 0x0000000000027941 */ /* 0x000fea0003800000 */
.L_x_51927:
        /* <DEDUP_REMOVED lines=22> */
.L_x_51932:
[----:B------:R-:W-:-:S07]  /*15840*/  MOV R3, R6 ;  /* 0x0000000600037202 */ /* 0x000fce0000000f00 */
.L_x_51933:
[----:B------:R-:W-:Y:S05]  /*15850*/  BSYNC B2 ;  /* 0x0000000000027941 */ /* 0x000fea0003800000 */
.L_x_51931:
        /* <DEDUP_REMOVED lines=16> */
.L_x_51937:
[----:B------:R-:W-:Y:S05]  /*15960*/  BSYNC B3 ;  /* 0x0000000000037941 */ /* 0x000fea0003800000 */
.L_x_51936:
        /* <DEDUP_REMOVED lines=42> */
.L_x_51935:
[----:B------:R-:W-:Y:S05]  /*15c10*/  BSYNC B2 ;  /* 0x0000000000027941 */ /* 0x000fea0003800000 */
.L_x_51934:
        /* <DEDUP_REMOVED lines=20> */
.L_x_51939:
[----:B------:R-:W-:-:S07]  /*15d60*/  IMAD.MOV.U32 R3, RZ, RZ, R6 ;  /* 0x000000ffff037224 */ /* 0x000fce00078e0006 */
.L_x_51940:
[----:B------:R-:W-:Y:S05]  /*15d70*/  BSYNC B2 ;  /* 0x0000000000027941 */ /* 0x000fea0003800000 */
.L_x_51938:
        /* <DEDUP_REMOVED lines=16> */
.L_x_51944:
[----:B------:R-:W-:Y:S05]  /*15e80*/  BSYNC B3 ;  /* 0x0000000000037941 */ /* 0x000fea0003800000 */
.L_x_51943:
        /* <DEDUP_REMOVED lines=42> */
.L_x_51942:
[----:B------:R-:W-:Y:S05]  /*16130*/  BSYNC B2 ;  /* 0x0000000000027941 */ /* 0x000fea0003800000 */
.L_x_51941:
        /* <DEDUP_REMOVED lines=20> */
.L_x_51946:
[----:B------:R-:W-:-:S07]  /*16280*/  MOV R3, R6 ;  /* 0x0000000600037202 */ /* 0x000fce0000000f00 */
.L_x_51947:
[----:B------:R-:W-:Y:S05]  /*16290*/  BSYNC B2 ;  /* 0x0000000000027941 */ /* 0x000fea0003800000 */
.L_x_51945:
        /* <DEDUP_REMOVED lines=16> */
.L_x_51951:
[----:B------:R-:W-:Y:S05]  /*163a0*/  BSYNC B3 ;  /* 0x0000000000037941 */ /* 0x000fea0003800000 */
.L_x_51950:
        /* <DEDUP_REMOVED lines=42> */
.L_x_51949:
[----:B------:R-:W-:Y:S05]  /*16650*/  BSYNC B2 ;  /* 0x0000000000027941 */ /* 0x000fea0003800000 */
.L_x_51948:
        /* <DEDUP_REMOVED lines=20> */
.L_x_51953:
[----:B------:R-:W-:-:S07]  /*167a0*/  IMAD.MOV.U32 R3, RZ, RZ, R6 ;  /* 0x000000ffff037224 */ /* 0x000fce00078e0006 */
.L_x_51954:
[----:B------:R-:W-:Y:S05]  /*167b0*/  BSYNC B2 ;  /* 0x0000000000027941 */ /* 0x000fea0003800000 */
.L_x_51952:
        /* <DEDUP_REMOVED lines=16> */
.L_x_51958:
[----:B------:R-:W-:Y:S05]  /*168c0*/  BSYNC B3 ;  /* 0x0000000000037941 */ /* 0x000fea0003800000 */
.L_x_51957:
        /* <DEDUP_REMOVED lines=42> */
.L_x_51956:
[----:B------:R-:W-:Y:S05]  /*16b70*/  BSYNC B2 ;  /* 0x0000000000027941 */ /* 0x000fea0003800000 */
.L_x_51955:
        /* <DEDUP_REMOVED lines=20> */
.L_x_51960:
[----:B------:R-:W-:-:S07]  /*16cc0*/  MOV R3, R6 ;  /* 0x0000000600037202 */ /* 0x000fce0000000f00 */
.L_x_51961:
[----:B------:R-:W-:Y:S05]  /*16cd0*/  BSYNC B2 ;  /* 0x0000000000027941 */ /* 0x000fea0003800000 */
.L_x_51959:
        /* <DEDUP_REMOVED lines=16> */
.L_x_51965:
[----:B------:R-:W-:Y:S05]  /*16de0*/  BSYNC B3 ;  /* 0x0000000000037941 */ /* 0x000fea0003800000 */
.L_x_51964:
        /* <DEDUP_REMOVED lines=42> */
.L_x_51963:
[----:B------:R-:W-:Y:S05]  /*17090*/  BSYNC B2 ;  /* 0x0000000000027941 */ /* 0x000fea0003800000 */
.L_x_51962:
        /* <DEDUP_REMOVED lines=20> */
.L_x_51967:
[----:B------:R-:W-:-:S07]  /*171e0*/  IMAD.MOV.U32 R214, RZ, RZ, R6 ;  /* 0x000000ffffd67224 */ /* 0x000fce00078e0006 */
.L_x_51968:
[----:B------:R-:W-:Y:S05]  /*171f0*/  BSYNC B2 ;  /* 0x0000000000027941 */ /* 0x000fea0003800000 */
.L_x_51966:
        /* <DEDUP_REMOVED lines=19> */
.L_x_51972:
[----:B------:R-:W-:Y:S05]  /*17330*/  BSYNC B3 ;  /* 0x0000000000037941 */ /* 0x000fea0003800000 */
.L_x_51971:
        /* <DEDUP_REMOVED lines=42> */
.L_x_51970:
[----:B------:R-:W-:Y:S05]  /*175e0*/  BSYNC B2 ;  /* 0x0000000000027941 */ /* 0x000fea0003800000 */
.L_x_51969:
        /* <DEDUP_REMOVED lines=34> */
.L_x_51916:
[----:B------:R-:W-:Y:S05]  /*17810*/  BSYNC B1 ;  /* 0x0000000000017941 */ /* 0x000fea0003800000 */
.L_x_51915:
        /* <DEDUP_REMOVED lines=25> */
.L_x_51976:
[----:B-1234-:R-:W-:-:S07]  /*179b0*/  IMAD.MOV.U32 R212, RZ, RZ, R6 ;  /* 0x000000ffffd47224 */ /* 0x01efce00078e0006 */
.L_x_51977:
[----:B------:R-:W-:Y:S05]  /*179c0*/  BSYNC B2 ;  /* 0x0000000000027941 */ /* 0x000fea0003800000 */
.L_x_51975:
        /* <DEDUP_REMOVED lines=16> */
.L_x_51981:
[----:B------:R-:W-:Y:S05]  /*17ad0*/  BSYNC B3 ;  /* 0x0000000000037941 */ /* 0x000fea0003800000 */
.L_x_51980:
        /* <DEDUP_REMOVED lines=42> */
.L_x_51979:
[----:B------:R-:W-:Y:S05]  /*17d80*/  BSYNC B2 ;  /* 0x0000000000027941 */ /* 0x000fea0003800000 */
.L_x_51978:
        /* <DEDUP_REMOVED lines=27> */
.L_x_51983:
[----:B------:R-:W-:-:S07]  /*17f40*/  IMAD.MOV.U32 R3, RZ, RZ, R6 ;  /* 0x000000ffff037224 */ /* 0x000fce00078e0006 */
.L_x_51984:
[----:B------:R-:W-:Y:S05]  /*17f50*/  BSYNC B2 ;  /* 0x0000000000027941 */ /* 0x000fea0003800000 */
.L_x_51982:
        /* <DEDUP_REMOVED lines=16> */
.L_x_51988:
[----:B------:R-:W-:Y:S05]  /*18060*/  BSYNC B3 ;  /* 0x0000000000037941 */ /* 0x000fea0003800000 */
.L_x_51987:
        /* <DEDUP_REMOVED lines=42> */
.L_x_51986:
[----:B------:R-:W-:Y:S05]  /*18310*/  BSYNC B2 ;  /* 0x0000000000027941 */ /* 0x000fea0003800000 */
.L_x_51985:
        /* <DEDUP_REMOVED lines=22> */
.L_x_51990:
[----:B------:R-:W-:-:S07]  /*18480*/  MOV R3, R6 ;  /* 0x0000000600037202 */ /* 0x000fce0000000f00 */
.L_x_51991:
[----:B------:R-:W-:Y:S05]  /*18490*/  BSYNC B2 ;  /* 0x0000000000027941 */ /* 0x000fea0003800000 */
.L_x_51989:
        /* <DEDUP_REMOVED lines=16> */
.L_x_51995:
[----:B------:R-:W-:Y:S05]  /*185a0*/  BSYNC B3 ;  /* 0x0000000000037941 */ /* 0x000fea0003800000 */
.L_x_51994:
        /* <DEDUP_REMOVED lines=42> */
.L_x_51993:
[----:B------:R-:W-:Y:S05]  /*18850*/  BSYNC B2 ;  /* 0x0000000000027941 */ /* 0x000fea0003800000 */
.L_x_51992:
        /* <DEDUP_REMOVED lines=20> */
.L_x_51997:
[----:B------:R-:W-:-:S07]  /*189a0*/  IMAD.MOV.U32 R3, RZ, RZ, R6 ;  /* 0x000000ffff037224 */ /* 0x000fce00078e0006 */
.L_x_51998:
[----:B------:R-:W-:Y:S05]  /*189b0*/  BSYNC B2 ;  /* 0x0000000000027941 */ /* 0x000fea0003800000 */
.L_x_51996:
        /* <DEDUP_REMOVED lines=16> */
.L_x_52002:
[----:B------:R-:W-:Y:S05]  /*18ac0*/  BSYNC B3 ;  /* 0x0000000000037941 */ /* 0x000fea0003800000 */
.L_x_52001:
        /* <DEDUP_REMOVED lines=42> */
.L_x_52000:
[----:B------:R-:W-:Y:S05]  /*18d70*/  BSYNC B2 ;  /* 0x0000000000027941 */ /* 0x000fea0003800000 */
.L_x_51999:
        /* <DEDUP_REMOVED lines=20> */
.L_x_52004:
[----:B------:R-:W-:-:S07]  /*18ec0*/  MOV R3, R6 ;  /* 0x0000000600037202 */ /* 0x000fce0000000f00 */
.L_x_52005:
[----:B------:R-:W-:Y:S05]  /*18ed0*/  BSYNC B2 ;  /* 0x0000000000027941 */ /* 0x000fea0003800000 */
.L_x_52003:
        /* <DEDUP_REMOVED lines=16> */
.L_x_52009:
[----:B------:R-:W-:Y:S05]  /*18fe0*/  BSYNC B3 ;  /* 0x0000000000037941 */ /* 0x000fea0003800000 */
.L_x_52008:
        /* <DEDUP_REMOVED lines=42> */
.L_x_52007:
[----:B------:R-:W-:Y:S05]  /*19290*/  BSYNC B2 ;  /* 0x0000000000027941 */ /* 0x000fea0003800000 */
.L_x_52006:
        /* <DEDUP_REMOVED lines=20> */
.L_x_52011:
[----:B------:R-:W-:-:S07]  /*193e0*/  IMAD.MOV.U32 R3, RZ, RZ, R6 ;  /* 0x000000ffff037224 */ /* 0x000fce00078e0006 */
.L_x_52012:
[----:B------:R-:W-:Y:S05]  /*193f0*/  BSYNC B2 ;  /* 0x0000000000027941 */ /* 0x000fea0003800000 */
.L_x_52010:
        /* <DEDUP_REMOVED lines=16> */
.L_x_52016:
[----:B------:R-:W-:Y:S05]  /*19500*/  BSYNC B3 ;  /* 0x0000000000037941 */ /* 0x000fea0003800000 */
.L_x_52015:
        /* <DEDUP_REMOVED lines=42> */
.L_x_52014:
[----:B------:R-:W-:Y:S05]  /*197b0*/  BSYNC B2 ;  /* 0x0000000000027941 */ /* 0x000fea0003800000 */
.L_x_52013:
        /* <DEDUP_REMOVED lines=20> */
.L_x_52018:
[----:B------:R-:W-:-:S07]  /*19900*/  MOV R3, R6 ;  /* 0x0000000600037202 */ /* 0x000fce0000000f00 */
.L_x_52019:
[----:B------:R-:W-:Y:S05]  /*19910*/  BSYNC B2 ;  /* 0x0000000000027941 */ /* 0x000fea0003800000 */
.L_x_52017:
        /* <DEDUP_REMOVED lines=16> */
.L_x_52023:
[----:B------:R-:W-:Y:S05]  /*19a20*/  BSYNC B3 ;  /* 0x0000000000037941 */ /* 0x000fea0003800000 */
.L_x_52022:
        /* <DEDUP_REMOVED lines=42> */
.L_x_52021:
[----:B------:R-:W-:Y:S05]  /*19cd0*/  BSYNC B2 ;  /* 0x0000000000027941 */ /* 0x000fea0003800000 */
.L_x_52020:
        /* <DEDUP_REMOVED lines=20> */
.L_x_52025:
[----:B------:R-:W-:-:S07]  /*19e20*/  IMAD.MOV.U32 R214, RZ, RZ, R6 ;  /* 0x000000ffffd67224 */ /* 0x000fce00078e0006 */
.L_x_52026:
[----:B------:R-:W-:Y:S05]  /*19e30*/  BSYNC B2 ;  /* 0x0000000000027941 */ /* 0x000fea0003800000 */
.L_x_52024:
        /* <DEDUP_REMOVED lines=19> */
.L_x_52030:
[----:B------:R-:W-:Y:S05]  /*19f70*/  BSYNC B3 ;  /* 0x0000000000037941 */ /* 0x000fea0003800000 */
.L_x_52029:
        /* <DEDUP_REMOVED lines=42> */
.L_x_52028:
[----:B------:R-:W-:Y:S05]  /*1a220*/  BSYNC B2 ;  /* 0x0000000000027941 */ /* 0x000fea0003800000 */
.L_x_52027:
        /* <DEDUP_REMOVED lines=34> */
.L_x_51974:
[----:B------:R-:W-:Y:S05]  /*1a450*/  BSYNC B1 ;  /* 0x0000000000017941 */ /* 0x000fea0003800000 */
.L_x_51973:
        /* <DEDUP_REMOVED lines=25> */
.L_x_52034:
[----:B-1234-:R-:W-:-:S07]  /*1a5f0*/  IMAD.MOV.U32 R212, RZ, RZ, R6 ;  /* 0x000000ffffd47224 */ /* 0x01efce00078e0006 */
.L_x_52035:
[----:B------:R-:W-:Y:S05]  /*1a600*/  BSYNC B2 ;  /* 0x0000000000027941 */ /* 0x000fea0003800000 */
.L_x_52033:
        /* <DEDUP_REMOVED lines=16> */
.L_x_52039:
[----:B------:R-:W-:Y:S05]  /*1a710*/  BSYNC B3 ;  /* 0x0000000000037941 */ /* 0x000fea0003800000 */
.L_x_52038:
        /* <DEDUP_REMOVED lines=42> */
.L_x_52037:
[----:B------:R-:W-:Y:S05]  /*1a9c0*/  BSYNC B2 ;  /* 0x0000000000027941 */ /* 0x000fea0003800000 */
.L_x_52036:
        /* <DEDUP_REMOVED lines=27> */
.L_x_52041:
[----:B------:R-:W-:-:S07]  /*1ab80*/  IMAD.MOV.U32 R3, RZ, RZ, R6 ;  /* 0x000000ffff037224 */ /* 0x000fce00078e0006 */
.L_x_52042:
[----:B------:R-:W-:Y:S05]  /*1ab90*/  BSYNC B2 ;  /* 0x0000000000027941 */ /* 0x000fea0003800000 */
.L_x_52040:
        /* <DEDUP_REMOVED lines=16> */
.L_x_52046:
[----:B------:R-:W-:Y:S05]  /*1aca0*/  BSYNC B3 ;  /* 0x0000000000037941 */ /* 0x000fea0003800000 */
.L_x_52045:
        /* <DEDUP_REMOVED lines=42> */
.L_x_52044:
[----:B------:R-:W-:Y:S05]  /*1af50*/  BSYNC B2 ;  /* 0x0000000000027941 */ /* 0x000fea0003800000 */
.L_x_52043:
        /* <DEDUP_REMOVED lines=22> */
.L_x_52048:
[----:B------:R-:W-:-:S07]  /*1b0c0*/  MOV R3, R6 ;  /* 0x0000000600037202 */ /* 0x000fce0000000f00 */
.L_x_52049:
[----:B------:R-:W-:Y:S05]  /*1b0d0*/  BSYNC B2 ;  /* 0x0000000000027941 */ /* 0x000fea0003800000 */
.L_x_52047:
        /* <DEDUP_REMOVED lines=16> */
.L_x_52053:
[----:B------:R-:W-:Y:S05]  /*1b1e0*/  BSYNC B3 ;  /* 0x0000000000037941 */ /* 0x000fea0003800000 */
.L_x_52052:
        /* <DEDUP_REMOVED lines=42> */
.L_x_52051:
[----:B------:R-:W-:Y:S05]  /*1b490*/  BSYNC B2 ;  /* 0x0000000000027941 */ /* 0x000fea0003800000 */
.L_x_52050:
        /* <DEDUP_REMOVED lines=20> */
.L_x_52055:
[----:B------:R-:W-:-:S07]  /*1b5e0*/  IMAD.MOV.U32 R3, RZ, RZ, R6 ;  /* 0x000000ffff037224 */ /* 0x000fce00078e0006 */
.L_x_52056:
[----:B------:R-:W-:Y:S05]  /*1b5f0*/  BSYNC B2 ;  /* 0x0000000000027941 */ /* 0x000fea0003800000 */
.L_x_52054:
        /* <DEDUP_REMOVED lines=16> */
.L_x_52060:
[----:B------:R-:W-:Y:S05]  /*1b700*/  BSYNC B3 ;  /* 0x0000000000037941 */ /* 0x000fea0003800000 */
.L_x_52059:
        /* <DEDUP_REMOVED lines=42> */
.L_x_52058:
[----:B------:R-:W-:Y:S05]  /*1b9b0*/  BSYNC B2 ;  /* 0x0000000000027941 */ /* 0x000fea0003800000 */
.L_x_52057:
        /* <DEDUP_REMOVED lines=20> */
.L_x_52062:
[----:B------:R-:W-:-:S07]  /*1bb00*/  MOV R3, R6 ;  /* 0x0000000600037202 */ /* 0x000fce0000000f00 */
.L_x_52063:
[----:B------:R-:W-:Y:S05]  /*1bb10*/  BSYNC B2 ;  /* 0x0000000000027941 */ /* 0x000fea0003800000 */
.L_x_52061:
        /* <DEDUP_REMOVED lines=16> */
.L_x_52067:
[----:B------:R-:W-:Y:S05]  /*1bc20*/  BSYNC B3 ;  /* 0x0000000000037941 */ /* 0x000fea0003800000 */
.L_x_52066:
        /* <DEDUP_REMOVED lines=42> */
.L_x_52065:
[----:B------:R-:W-:Y:S05]  /*1bed0*/  BSYNC B2 ;  /* 0x0000000000027941 */ /* 0x000fea0003800000 */
.L_x_52064:
        /* <DEDUP_REMOVED lines=20> */
.L_x_52069:
[----:B------:R-:W-:-:S07]  /*1c020*/  IMAD.MOV.U32 R3, RZ, RZ, R6 ;  /* 0x000000ffff037224 */ /* 0x000fce00078e0006 */
.L_x_52070:
[----:B------:R-:W-:Y:S05]  /*1c030*/  BSYNC B2 ;  /* 0x0000000000027941 */ /* 0x000fea0003800000 */
.L_x_52068:
        /* <DEDUP_REMOVED lines=16> */
.L_x_52074:
[----:B------:R-:W-:Y:S05]  /*1c140*/  BSYNC B3 ;  /* 0x0000000000037941 */ /* 0x000fea0003800000 */
.L_x_52073:
        /* <DEDUP_REMOVED lines=42> */
.L_x_52072:
[----:B------:R-:W-:Y:S05]  /*1c3f0*/  BSYNC B2 ;  /* 0x0000000000027941 */ /* 0x000fea0003800000 */
.L_x_52071:
        /* <DEDUP_REMOVED lines=20> */
.L_x_52076:
[----:B------:R-:W-:-:S07]  /*1c540*/  MOV R3, R6 ;  /* 0x0000000600037202 */ /* 0x000fce0000000f00 */
.L_x_52077:
[----:B------:R-:W-:Y:S05]  /*1c550*/  BSYNC B2 ;  /* 0x0000000000027941 */ /* 0x000fea0003800000 */
.L_x_52075:
        /* <DEDUP_REMOVED lines=16> */
.L_x_52081:
[----:B------:R-:W-:Y:S05]  /*1c660*/  BSYNC B3 ;  /* 0x0000000000037941 */ /* 0x000fea0003800000 */
.L_x_52080:
        /* <DEDUP_REMOVED lines=42> */
.L_x_52079:
[----:B------:R-:W-:Y:S05]  /*1c910*/  BSYNC B2 ;  /* 0x0000000000027941 */ /* 0x000fea0003800000 */
.L_x_52078:
        /* <DEDUP_REMOVED lines=20> */
.L_x_52083:
[----:B------:R-:W-:-:S07]  /*1ca60*/  IMAD.MOV.U32 R214, RZ, RZ, R6 ;  /* 0x000000ffffd67224 */ /* 0x000fce00078e0006 */
.L_x_52084:
[----:B------:R-:W-:Y:S05]  /*1ca70*/  BSYNC B2 ;  /* 0x0000000000027941 */ /* 0x000fea0003800000 */
.L_x_52082:
        /* <DEDUP_REMOVED lines=19> */
.L_x_52088:
[----:B------:R-:W-:Y:S05]  /*1cbb0*/  BSYNC B3 ;  /* 0x0000000000037941 */ /* 0x000fea0003800000 */
.L_x_52087:
        /* <DEDUP_REMOVED lines=42> */
.L_x_52086:
[----:B------:R-:W-:Y:S05]  /*1ce60*/  BSYNC B2 ;  /* 0x0000000000027941 */ /* 0x000fea0003800000 */
.L_x_52085:
[----:B------:R-:W-:Y:S01]  /*1ce70*/  I2FP.F32.U32 R212, R214 ;  /* 0x000000d600d47245 */ /* 0x000fe20000201000 */
[----:B------:R-:W-:Y:S01]  /*1ce80*/  HADD2.F32 R211, -RZ, R211.H1_H1 ;  /* 0x300000d3ffd37230 */ /* 0x000fe20000004100 */
[----:B------:R-:W-:Y:S02]  /*1ce90*/  SEL R213, RZ, 0x100, P4 ;  /* 0x00000100ffd57807 */ /* 0x000fe40002000000 */
[----:B------:R-:W-:Y:S01]  /*1cea0*/  LOP3.LUT P4, RZ, R8, 0x2, RZ, 0xc0, !PT ;  /* 0x0000000208ff7812 */ /* 0x000fe2000788c0ff */
[----:B------:R-:W-:Y:S01]  /*1ceb0*/  FFMA.FTZ R212, R212, R215, 1.1641532182693481445e-10 ;  /* 0x2f000000d4d47423 */ /* 0x000fe200000100d7 */
[----:B------:R-:W-:Y:S01]  /*1cec0*/  FMUL.FTZ R211, R211, R13 ;  /* 0x0000000dd3d37220 */ /* 0x000fe20000410000 */
[----:B------:R-:W-:-:S03]  /*1ced0*/  SEL R13, RZ, 0x1, P3 ;  /* 0x00000001ff0d7807 */ /* 0x000fc60001800000 */
[----:B------:R-:W-:Y:S01]  /*1cee0*/  FSETP.GTU.FTZ.AND P6, PT, R212, R240, PT ;  /* 0x000000f0d400720b */ /* 0x000fe20003fdc000 */
[----:B------:R-:W-:Y:S01]  /*1cef0*/  FMUL.FTZ R211, R211, R241 ;  /* 0x000000f1d3d37220 */ /* 0x000fe20000410000 */
[----:B------:R-:W-:Y:S02]  /*1cf00*/  SEL R212, RZ, 0x10000, P5 ;  /* 0x00010000ffd47807 */ /* 0x000fe40002800000 */
[----:B------:R-:W-:Y:S02]  /*1cf10*/  SEL R214, RZ, 0x1000000, P6 ;  /* 0x01000000ffd67807 */ /* 0x000fe40003000000 */
[----:B------:R-:W-:Y:S02]  /*1cf20*/  FSEL R211, R211, RZ, !P6 ;  /* 0x000000ffd3d37208 */ /* 0x000fe40007000000 */
[----:B------:R-:W-:Y:S02]  /*1cf30*/  LOP3.LUT R212, R213, R214, R212, 0xfe, !PT ;  /* 0x000000d6d5d47212 */ /* 0x000fe400078efed4 */
[----:B------:R-:W-:Y:S01]  /*1cf40*/  SEL R213, RZ, 0x1, P2 ;  /* 0x00000001ffd57807 */ /* 0x000fe20001000000 */
[----:B------:R-:W-:Y:S01]  /*1cf50*/  @P0 FADD.FTZ R211, R131, R211 ;  /* 0x000000d383d30221 */ /* 0x000fe20000010000 */
[----:B------:R-:W-:-:S02]  /*1cf60*/  SEL R214, RZ, 0x1, P1 ;  /* 0x00000001ffd67807 */ /* 0x000fc40000800000 */
[----:B------:R-:W-:Y:S01]  /*1cf70*/  LOP3.LUT P5, RZ, R8, 0x4, RZ, 0xc0, !PT ;  /* 0x0000000408ff7812 */ /* 0x000fe200078ac0ff */
        /* <DEDUP_REMOVED lines=16> */
.L_x_52032:
[----:B------:R-:W-:Y:S05]  /*1d080*/  BSYNC B1 ;  /* 0x0000000000017941 */ /* 0x000fea0003800000 */
.L_x_52031:
        /* <DEDUP_REMOVED lines=292> */
.L_x_52122:
        /* <DEDUP_REMOVED lines=60> */
.L_x_52091:
[----:B------:R-:W-:Y:S05]  /*1e690*/  BSYNC B1 ;  /* 0x0000000000017941 */ /* 0x000fea0003800000 */
.L_x_52090:
        /* <DEDUP_REMOVED lines=39> */
.L_x_52093:
[----:B------:R-:W-:Y:S05]  /*1e910*/  BSYNC B1 ;  /* 0x0000000000017941 */ /* 0x000fea0003800000 */
.L_x_52092:
        /* <DEDUP_REMOVED lines=35> */
.L_x_52095:
[----:B------:R-:W-:Y:S05]  /*1eb50*/  BSYNC B1 ;  /* 0x0000000000017941 */ /* 0x000fea0003800000 */
.L_x_52094:
        /* <DEDUP_REMOVED lines=35> */
.L_x_52097:
[----:B------:R-:W-:Y:S05]  /*1ed90*/  BSYNC B1 ;  /* 0x0000000000017941 */ /* 0x000fea0003800000 */
.L_x_52096:
        /* <DEDUP_REMOVED lines=35> */
.L_x_52099:
[----:B------:R-:W-:Y:S05]  /*1efd0*/  BSYNC B1 ;  /* 0x0000000000017941 */ /* 0x000fea0003800000 */
.L_x_52098:
        /* <DEDUP_REMOVED lines=35> */
.L_x_52101:
[----:B------:R-:W-:Y:S05]  /*1f210*/  BSYNC B1 ;  /* 0x0000000000017941 */ /* 0x000fea0003800000 */
.L_x_52100:
        /* <DEDUP_REMOVED lines=35> */
.L_x_52103:
[----:B------:R-:W-:Y:S05]  /*1f450*/  BSYNC B1 ;  /* 0x0000000000017941 */ /* 0x000fea0003800000 */
.L_x_52102:
        /* <DEDUP_REMOVED lines=35> */
.L_x_52105:
[----:B------:R-:W-:Y:S05]  /*1f690*/  BSYNC B1 ;  /* 0x0000000000017941 */ /* 0x000fea0003800000 */
.L_x_52104:
        /* <DEDUP_REMOVED lines=35> */
.L_x_52107:
[----:B------:R-:W-:Y:S05]  /*1f8d0*/  BSYNC B1 ;  /* 0x0000000000017941 */ /* 0x000fea0003800000 */
.L_x_52106:
        /* <DEDUP_REMOVED lines=39> */
[----:B------:R-:W-:Y:S02]  /*1fb50*/  FFMA.FTZ R14, R240, R14, R122 ;  /* 0x0000000ef00e7223 */ /* 0x000fe4000001007a */
[----:B------:R-:W1:Y:S03]  /*1fb60*/  LDC.64 R240, c[0x0][0x2b8] ;  /* 0x0000ae00fff07b82 */ /* 0x000e660000000a00 */
[----:B------:R-:W-:Y:S01]  /*1fb70*/  F2FP.F16.F32.PACK_AB R215, R13, R14 ;  /* 0x0000000e0dd7723e */ /* 0x000fe200000000ff */
[----:B-1----:R-:W-:-:S05]  /*1fb80*/  IMAD.WIDE.U32 R240, R0, 0x10, R240 ;  /* 0x0000001000f07825 */ /* 0x002fca00078e00f0 */
[----:B------:R0:W-:Y:S02]  /*1fb90*/  STG.E.128 desc[UR6][R240.64], R212 ;  /* 0x000000d4f0007986 */ /* 0x0001e4000c101d06 */
.L_x_52109:
[----:B------:R-:W-:Y:S05]  /*1fba0*/  BSYNC B1 ;  /* 0x0000000000017941 */ /* 0x000fea0003800000 */
.L_x_52108:
[----:B01234-:R-:W0:Y:S02]  /*1fbb0*/  LDC.64 R212, c[0x0][0x210] ;  /* 0x00008400ffd47b82 */ /* 0x01fe240000000a00 */
[----:B0-----:R-:W-:-:S05]  /*1fbc0*/  IMAD R15, R212, 0x4, R15 ;  /* 0x00000004d40f7824 */ /* 0x001fca00078e020f */
[----:B------:R-:W-:-:S13]  /*1fbd0*/  ISETP.GE.AND P0, PT, R15, R213, PT ;  /* 0x000000d50f00720c */ /* 0x000fda0003f06270 */
[----:B------:R-:W-:Y:S05]  /*1fbe0*/  @!P0 BRA `(.L_x_52110) ;  /* 0xfffffe18004c8947 */ /* 0x000fea000383ffff */
[----:B------:R-:W-:Y:S05]  /*1fbf0*/  BSYNC B0 ;  /* 0x0000000000007941 */ /* 0x000fea0003800000 */
.L_x_51508:
[----:B------:R-:W-:Y:S05]  /*1fc00*/  EXIT ;  /* 0x000000000000794d */ /* 0x000fea0003800000 */
.L_x_52089:
        /* <DEDUP_REMOVED lines=8> */
.L_x_52112:
[----:B------:R-:W-:Y:S05]  /*1fc90*/  BSYNC B1 ;  /* 0x0000000000017941 */ /* 0x000fea0003800000 */
.L_x_52111:
        /* <DEDUP_REMOVED lines=10> */
.L_x_52113:
        /* <DEDUP_REMOVED lines=9> */
.L_x_52114:
[----:B------:R-:W-:Y:S01]  /*1fdd0*/  HFMA2.MMA R212, -RZ, RZ, 0, 4.76837158203125e-07 ;  /* 0x00000008ffd47435 */ /* 0x000fe200000001ff */
[----:B------:R-:W-:Y:S01]  /*1fde0*/  FADD.FTZ R213, R213, R13 ;  /* 0x0000000dd5d57221 */ /* 0x000fe20000010000 */
[----:B------:R-:W-:-:S03]  /*1fdf0*/  IMAD.MOV.U32 R13, RZ, RZ, -0x1 ;  /* 0xffffffffff0d7424 */ /* 0x000fc600078e00ff */
[----:B------:R-:W-:-:S07]  /*1fe00*/  IMAD.MOV.U32 R241, RZ, RZ, R213 ;  /* 0x000000fffff17224 */ /* 0x000fce00078e00d5 */
[----:B------:R-:W-:Y:S05]  /*1fe10*/  WARPSYNC.COLLECTIVE R13, `(.L_x_52115) ;  /* 0x000000000d087348 */ /* 0x000fea0003c00000 */
[----:B------:R0:W1:Y:S02]  /*1fe20*/  SHFL.BFLY P6, R13, R241, R212, R14 ;  /* 0x0c0000d4f10d7389 */ /* 0x00006400000c000e */
[----:B01----:R-:W-:Y:S01]  /*1fe30*/  ENDCOLLECTIVE ;  /* 0x000000000000791b */ /* 0x003fe20003800000 */
.L_x_52115:
[----:B------:R-:W-:Y:S02]  /*1fe40*/  IMAD.MOV.U32 R212, RZ, RZ, 0x10 ;  /* 0x00000010ffd47424 */ /* 0x000fe400078e00ff */
[----:B------:R-:W-:Y:S01]  /*1fe50*/  FADD.FTZ R213, R213, R13 ;  /* 0x0000000dd5d57221 */ /* 0x000fe20000010000 */
[----:B------:R-:W-:-:S04]  /*1fe60*/  MOV R13, 0xffffffff ;  /* 0xffffffff000d7802 */ /* 0x000fc80000000f00 */
[----:B------:R-:W-:-:S07]  /*1fe70*/  MOV R241, R213 ;  /* 0x000000d500f17202 */ /* 0x000fce0000000f00 */
[----:B------:R-:W-:Y:S05]  /*1fe80*/  WARPSYNC.COLLECTIVE R13, `(.L_x_52116) ;  /* 0x000000000d087348 */ /* 0x000fea0003c00000 */
[----:B------:R0:W1:Y:S02]  /*1fe90*/  SHFL.BFLY P6, R13, R241, R212, R14 ;  /* 0x0c0000d4f10d7389 */ /* 0x00006400000c000e */
[----:B01----:R-:W-:Y:S01]  /*1fea0*/  ENDCOLLECTIVE ;  /* 0x000000000000791b */ /* 0x003fe20003800000 */
.L_x_52116:
        /* <DEDUP_REMOVED lines=175> */
.L_x_52117:
[----:B------:R-:W-:Y:S01]  /*209a0*/  HFMA2.MMA R212, -RZ, RZ, 0, 1.1920928955078125e-07 ;  /* 0x00000002ffd47435 */ /* 0x000fe200000001ff */
[----:B------:R-:W-:Y:S01]  /*209b0*/  FADD.FTZ R213, R213, R13 ;  /* 0x0000000dd5d57221 */ /* 0x000fe20000010000 */
[----:B------:R-:W-:-:S03]  /*209c0*/  IMAD.MOV.U32 R13, RZ, RZ, -0x1 ;  /* 0xffffffffff0d7424 */ /* 0x000fc600078e00ff */
[----:B------:R-:W-:-:S07]  /*209d0*/  IMAD.MOV.U32 R241, RZ, RZ, R213 ;  /* 0x000000fffff17224 */ /* 0x000fce00078e00d5 */
[----:B------:R-:W-:Y:S05]  /*209e0*/  WARPSYNC.COLLECTIVE R13, `(.L_x_52118) ;  /* 0x000000000d087348 */ /* 0x000fea0003c00000 */
[----:B------:R0:W1:Y:S02]  /*209f0*/  SHFL.BFLY P6, R13, R241, R212, R14 ;  /* 0x0c0000d4f10d7389 */ /* 0x00006400000c000e */
[----:B01----:R-:W-:Y:S01]  /*20a00*/  ENDCOLLECTIVE ;  /* 0x000000000000791b */ /* 0x003fe20003800000 */
.L_x_52118:
[----:B------:R-:W-:Y:S02]  /*20a10*/  IMAD.MOV.U32 R212, RZ, RZ, 0x4 ;  /* 0x00000004ffd47424 */ /* 0x000fe400078e00ff */
[----:B------:R-:W-:Y:S01]  /*20a20*/  FADD.FTZ R213, R213, R13 ;  /* 0x0000000dd5d57221 */ /* 0x000fe20000010000 */
[----:B------:R-:W-:-:S04]  /*20a30*/  MOV R13, 0xffffffff ;  /* 0xffffffff000d7802 */ /* 0x000fc80000000f00 */
[----:B------:R-:W-:-:S07]  /*20a40*/  MOV R241, R213 ;  /* 0x000000d500f17202 */ /* 0x000fce0000000f00 */
[----:B------:R-:W-:Y:S05]  /*20a50*/  WARPSYNC.COLLECTIVE R13, `(.L_x_52119) ;  /* 0x000000000d087348 */ /* 0x000fea0003c00000 */
[----:B------:R0:W1:Y:S02]  /*20a60*/  SHFL.BFLY P6, R13, R241, R212, R14 ;  /* 0x0c0000d4f10d7389 */ /* 0x00006400000c000e */
[----:B01----:R-:W-:Y:S01]  /*20a70*/  ENDCOLLECTIVE ;  /* 0x000000000000791b */ /* 0x003fe20003800000 */
.L_x_52119:
[----:B------:R-:W-:Y:S01]  /*20a80*/  HFMA2.MMA R212, -RZ, RZ, 0, 4.76837158203125e-07 ;  /* 0x00000008ffd47435 */ /* 0x000fe200000001ff */
[----:B------:R-:W-:Y:S01]  /*20a90*/  FADD.FTZ R213, R213, R13 ;  /* 0x0000000dd5d57221 */ /* 0x000fe20000010000 */
[----:B------:R-:W-:-:S03]  /*20aa0*/  IMAD.MOV.U32 R13, RZ, RZ, -0x1 ;  /* 0xffffffffff0d7424 */ /* 0x000fc600078e00ff */
[----:B------:R-:W-:-:S07]  /*20ab0*/  IMAD.MOV.U32 R241, RZ, RZ, R213 ;  /* 0x000000fffff17224 */ /* 0x000fce00078e00d5 */
[----:B------:R-:W-:Y:S05]  /*20ac0*/  WARPSYNC.COLLECTIVE R13, `(.L_x_52120) ;  /* 0x000000000d087348 */ /* 0x000fea0003c00000 */
[----:B------:R0:W1:Y:S02]  /*20ad0*/  SHFL.BFLY P6, R13, R241, R212, R14 ;  /* 0x0c0000d4f10d7389 */ /* 0x00006400000c000e */
[----:B01----:R-:W-:Y:S01]  /*20ae0*/  ENDCOLLECTIVE ;  /* 0x000000000000791b */ /* 0x003fe20003800000 */
.L_x_52120:
[----:B------:R-:W-:Y:S02]  /*20af0*/  IMAD.MOV.U32 R212, RZ, RZ, 0x10 ;  /* 0x00000010ffd47424 */ /* 0x000fe400078e00ff */
[----:B------:R-:W-:Y:S01]  /*20b00*/  FADD.FTZ R213, R213, R13 ;  /* 0x0000000dd5d57221 */ /* 0x000fe20000010000 */
[----:B------:R-:W-:-:S04]  /*20b10*/  MOV R13, 0xffffffff ;  /* 0xffffffff000d7802 */ /* 0x000fc80000000f00 */
[----:B------:R-:W-:-:S07]  /*20b20*/  MOV R241, R213 ;  /* 0x000000d500f17202 */ /* 0x000fce0000000f00 */
[----:B------:R-:W-:Y:S05]  /*20b30*/  WARPSYNC.COLLECTIVE R13, `(.L_x_52121) ;  /* 0x000000000d087348 */ /* 0x000fea0003c00000 */
[----:B------:R0:W1:Y:S02]  /*20b40*/  SHFL.BFLY P6, R13, R241, R212, R14 ;  /* 0x0c0000d4f10d7389 */ /* 0x00006400000c000e */
[----:B01----:R-:W-:Y:S01]  /*20b50*/  ENDCOLLECTIVE ;  /* 0x000000000000791b */ /* 0x003fe20003800000 */
.L_x_52121:
[----:B------:R-:W-:Y:S05]  /*20b60*/  BRA `(.L_x_52122) ;  /* 0xffffffd400d87947 */ /* 0x000fea000383ffff */
.L_x_52123:
        /* <DEDUP_REMOVED lines=9> */
.L_x_72400:


//--------------------- .text._ZN10layer_norm13ln_fwd_kernelINS_13Kernel_traitsIf6__halffS2_fjLj2560ELj1ELj4ELj1ELj16ENS_18Kernel_traits_baseILj2560EfS2_fS2_fjLj128EEEEELb1ELb0ELb0ELb1EEEvNS_9FwdParamsE --------------------------
	.section	.text._ZN10layer_norm13ln_fwd_kernelINS_13Kernel_traitsIf6__halffS2_fjLj2560ELj1ELj4ELj1ELj16ENS_18Kernel_traits_baseILj2560EfS2_fS2_fjLj128EEEEELb1ELb0ELb0ELb1EEEvNS_9FwdParamsE,"ax",@progbits
	.align	128
        .global         _ZN10layer_norm13ln_fwd_kernelINS_13Kernel_traitsIf6__halffS2_fjLj2560ELj1ELj4ELj1ELj16ENS_18Kernel_traits_baseILj2560EfS2_fS2_fjLj128EEEEELb1ELb0ELb0ELb1EEEvNS_9FwdParamsE
        .type           _ZN10layer_norm13ln_fwd_kernelINS_13Kernel_traitsIf6__halffS2_fjLj2560ELj1ELj4ELj1ELj16ENS_18Kernel_traits_baseILj2560EfS2_fS2_fjLj128EEEEELb1ELb0ELb0ELb1EEEvNS_9FwdParamsE,@function
        .size           _ZN10layer_norm13ln_fwd_kernelINS_13Kernel_traitsIf6__halffS2_fjLj2560ELj1ELj4ELj1ELj16ENS_18Kernel_traits_baseILj2560EfS2_fS2_fjLj128EEEEELb1ELb0ELb0ELb1EEEvNS_9FwdParamsE,(.L_x_72401 - _ZN10layer_norm13ln_fwd_kernelINS_13Kernel_traitsIf6__halffS2_fjLj2560ELj1ELj4ELj1ELj16ENS_18Kernel_traits_baseILj2560EfS2_fS2_fjLj128EEEEELb1ELb0ELb0ELb1EEEvNS_9FwdParamsE)
        .other          _ZN10layer_norm13ln_fwd_kernelINS_13Kernel_traitsIf6__halffS2_fjLj2560ELj1ELj4ELj1ELj16ENS_18Kernel_traits_baseILj2560EfS2_fS2_fjLj128EEEEELb1ELb0ELb0ELb1EEEvNS_9FwdParamsE,@"STO_CUDA_ENTRY STV_DEFAULT"
_ZN10layer_norm13ln_fwd_kernelINS_13Kernel_traitsIf6__halffS2_fjLj2560ELj1ELj4ELj1ELj16ENS_18Kernel_traits_baseILj2560EfS2_fS2_fjLj128EEEEELb1ELb0ELb0ELb1EEEvNS_9FwdParamsE:
.text._ZN10layer_norm13ln_fwd_kernelINS_13Kernel_traitsIf6__halffS2_fjLj2560ELj1ELj4ELj1ELj16ENS_18Kernel_traits_baseILj2560EfS2_fS2_fjLj128EEEEELb1ELb0ELb0ELb1EEEvNS_9FwdParamsE:
        /* <DEDUP_REMOVED lines=85> */
[----:B------:R-:W-:Y:S01]  /*0550*/  UIADD3 UR32, UR6, -0xe443238, URZ ;  /* 0xf1bbcdc806207890 */ /* 0x000fe2000fffe03f */
[----:B------:R-:W-:Y:S01]  /*0560*/  IMAD.WIDE.U32 R6, R6, -0x2daee0ad, RZ ;  /* 0xd2511f5306067825 */ /* 0x000fe200078e00ff */
[----:B------:R-:W-:Y:S01]  /*0570*/  LOP3.LUT R3, R3, UR7, RZ, 0x3c, !PT ;  /* 0x0000000703037c12 */ /* 0x000fe2000f8e3cff */
[----:B------:R-:W-:Y:S02]  /*0580*/  UIADD3 UR30, UR6, 0x5384540f, URZ ;  /* 0x5384540f061e7890 */ /* 0x000fe4000fffe03f */
        /* <DEDUP_REMOVED lines=27> */
[----:B------:R-:W-:-:S03]  /*0740*/  SHF.R.U32.HI R2, RZ, 0x5, R0 ;  /* 0x00000005ff027819 */ /* 0x000fc60000011600 */
[----:B------:R-:W-:Y:S01]  /*0750*/  IMAD.SHL.U32 R0, R0, 0x20, RZ ;  /* 0x0000002000007824 */ /* 0x000fe200078e00ff */
[----:B------:R-:W-:Y:S01]  /*0760*/  LOP3.LUT R8, R7, UR30, R4, 0x96, !PT ;  /* 0x0000001e07087c12 */ /* 0x000fe2000f8e9604 */
[----:B------:R-:W-:Y:S01]  /*0770*/  IMAD.HI.U32 R3, R9, -0x326172a9, RZ ;  /* 0xcd9e8d5709037827 */ /* 0x000fe200078e00ff */
[----:B------:R-:W-:Y:S02]  /*0780*/  LEA R2, R13, R2, 0x2 ;  /* 0x000000020d027211 */ /* 0x000fe400078e10ff */
[----:B------:R-:W-:Y:S02]  /*0790*/  LOP3.LUT R0, R0, 0x3e0, RZ, 0xc0, !PT ;  /* 0x000003e000007812 */ /* 0x000fe400078ec0ff */
[----:B------:R-:W-:Y:S01]  /*07a0*/  LOP3.LUT R11, R3, UR32, R6, 0x96, !PT ;  /* 0x00000020030b7c12 */ /* 0x000fe2000f8e9606 */
[----:B------:R-:W-:Y:S01]  /*07b0*/  IMAD.HI.U32 R3, R8, -0x2daee0ad, RZ ;  /* 0xd2511f5308037827 */ /* 0x000fe200078e00ff */
[C---:B------:R-:W-:Y:S01]  /*07c0*/  IADD3 R6, P2, R0.reuse, UR8, RZ ;  /* 0x0000000800067c10 */ /* 0x040fe2000ff5e0ff */
[----:B------:R-:W-:Y:S01]  /*07d0*/  ULDC UR8, c[0x0][0x214] ;  /* 0x0000850000087ab9 */ /* 0x000fe20000000800 */
[----:B------:R-:W-:-:S02]  /*07e0*/  IADD3 R4, P1, R0, UR10, RZ ;  /* 0x0000000a00047c10 */ /* 0x000fc4000ff3e0ff */
[----:B------:R-:W-:Y:S02]  /*07f0*/  IADD3.X R7, RZ, UR9, RZ, P2, !PT ;  /* 0x00000009ff077c10 */ /* 0x000fe400097fe4ff */
[----:B------:R-:W-:Y:S01]  /*0800*/  LOP3.LUT R10, R3, UR33, R10, 0x96, !PT ;  /* 0x00000021030a7c12 */ /* 0x000fe2000f8e960a */
        /* <DEDUP_REMOVED lines=35> */
[C---:B0-----:R-:W-:Y:S01]  /*0a40*/  IMAD.HI.U32 R7, R10.reuse, -0x326172a9, RZ ;  /* 0xcd9e8d570a077827 */ /* 0x041fe200078e00ff */
        /* <DEDUP_REMOVED lines=47> */
.L_x_52686:
[----:B-1----:R-:W1:Y:S01]  /*0d40*/  LDC.64 R10, c[0x0][0x230] ;  /* 0x00008c00ff0a7b82 */ /* 0x002e620000000a00 */
[----:B------:R-:W2:Y:S01]  /*0d50*/  S2R R13, SR_TID.X ;  /* 0x00000000000d7919 */ /* 0x000ea20000002100 */
[----:B------:R-:W-:Y:S01]  /*0d60*/  IMAD R9, R2, UR10, RZ ;  /* 0x0000000a02097c24 */ /* 0x000fe2000f8e02ff */
[----:B------:R-:W-:Y:S01]  /*0d70*/  PLOP3.LUT P0, PT, PT, PT, UP0, 0x80, 0x0 ;  /* 0x000000000000781c */ /* 0x000fe20003f0f008 */
[----:B------:R-:W-:Y:S01]  /*0d80*/  @UP0 ULDC.64 UR8, c[0x0][0x270] ;  /* 0x00009c0000080ab9 */ /* 0x000fe20000000a00 */
[----:B------:R-:W-:Y:S01]  /*0d90*/  PLOP3.LUT P2, PT, PT, PT, UP0, 0x80, 0x0 ;  /* 0x000000000000781c */ /* 0x000fe20003f4f008 */
[----:B0-----:R-:W-:Y:S01]  /*0da0*/  IMAD.U32 R17, RZ, RZ, UR9 ;  /* 0x00000009ff117e24 */ /* 0x001fe2000f8e00ff */
[----:B------:R-:W-:Y:S01]  /*0db0*/  SHF.R.S32.HI R12, RZ, 0x1f, R9 ;  /* 0x0000001fff0c7819 */ /* 0x000fe20000011409 */
[----:B------:R-:W0:Y:S01]  /*0dc0*/  LDC.64 R232, c[0x0][0x220] ;  /* 0x00008800ffe87b82 */ /* 0x000e220000000a00 */
[----:B------:R-:W-:Y:S02]  /*0dd0*/  MOV R16, UR8 ;  /* 0x0000000800107c02 */ /* 0x000fe40008000f00 */
[----:B------:R-:W-:-:S05]  /*0de0*/  LEA.HI R12, R12, R9, RZ, 0x3 ;  /* 0x000000090c0c7211 */ /* 0x000fca00078f18ff */
[----:B------:R-:W-:-:S06]  /*0df0*/  @P0 IMAD.WIDE R16, R2, 0x2, R16 ;  /* 0x0000000202100825 */ /* 0x000fcc00078e0210 */
[----:B------:R-:W3:Y:S01]  /*0e00*/  @P2 LDG.E.U16 R16, desc[UR4][R16.64] ;  /* 0x0000000410102981 */ /* 0x000ee2000c1e1500 */
[----:B-1----:R-:W-:-:S04]  /*0e10*/  ISETP.NE.U32.AND P1, PT, R10, RZ, PT ;  /* 0x000000ff0a00720c */ /* 0x002fc80003f25070 */
[----:B------:R-:W-:Y:S02]  /*0e20*/  ISETP.NE.AND.EX P1, PT, R11, RZ, PT, P1 ;  /* 0x000000ff0b00720c */ /* 0x000fe40003f25310 */
[----:B--2---:R-:W-:-:S04]  /*0e30*/  LOP3.LUT R14, R13, 0x1f, RZ, 0xc0, !PT ;  /* 0x0000001f0d0e7812 */ /* 0x004fc800078ec0ff */
[----:B------:R-:W-:-:S07]  /*0e40*/  LEA.HI.SX32 R225, R12, R14, 0x1d ;  /* 0x0000000e0ce17211 */ /* 0x000fce00078feaff */
[C---:B------:R-:W-:Y:S01]  /*0e50*/  @P1 LEA R18, P0, R225.reuse, R10, 0x5 ;  /* 0x0000000ae1121211 */ /* 0x040fe200078028ff */
[----:B0-----:R-:W-:-:S03]  /*0e60*/  IMAD.WIDE.U32 R12, R225, 0x10, R232 ;  /* 0x00000010e10c7825 */ /* 0x001fc600078e00e8 */
        /* <DEDUP_REMOVED lines=19> */
.L_x_52126:
[----:B------:R-:W-:-:S07]  /*0fa0*/  IMAD.MOV.U32 R9, RZ, RZ, R226 ;  /* 0x000000ffff097224 */ /* 0x000fce00078e00e2 */
.L_x_52127:
[----:B------:R-:W-:Y:S05]  /*0fb0*/  BSYNC B1 ;  /* 0x0000000000017941 */ /* 0x000fea0003800000 */
.L_x_52125:
        /* <DEDUP_REMOVED lines=16> */
.L_x_52131:
[----:B------:R-:W-:Y:S05]  /*10c0*/  BSYNC B2 ;  /* 0x0000000000027941 */ /* 0x000fea0003800000 */
.L_x_52130:
        /* <DEDUP_REMOVED lines=43> */
.L_x_52129:
[----:B------:R-:W-:Y:S05]  /*1380*/  BSYNC B1 ;  /* 0x0000000000017941 */ /* 0x000fea0003800000 */
.L_x_52128:
[----:B------:R-:W0:Y:S01]  /*1390*/  LDC R237, c[0x0][0x298] ;  /* 0x0000a600ffed7b82 */ /* 0x000e220000000800 */
[----:B------:R-:W-:Y:S01]  /*13a0*/  I2FP.F32.U32 R9, R9 ;  /* 0x0000000900097245 */ /* 0x000fe20000201000 */
[----:B-----5:R-:W-:Y:S01]  /*13b0*/  HADD2.F32 R17, -RZ, R12.H0_H0 ;  /* 0x2000000cff117230 */ /* 0x020fe20000004100 */
[----:B------:R-:W-:Y:S01]  /*13c0*/  ISETP.NE.U32.AND P0, PT, R10, RZ, PT ;  /* 0x000000ff0a00720c */ /* 0x000fe20003f05070 */
[----:B------:R-:W-:Y:S01]  /*13d0*/  IMAD.MOV.U32 R252, RZ, RZ, 0x2f800000 ;  /* 0x2f800000fffc7424 */ /* 0x000fe200078e00ff */
[----:B------:R-:W-:Y:S01]  /*13e0*/  ISETP.NE.AND P2, PT, R20, 0x1, PT ;  /* 0x000000011400780c */ /* 0x000fe20003f45270 */
[----:B------:R-:W-:Y:S01]  /*13f0*/  BSSY B1, `(.L_x_52132) ;  /* 0x0000015000017945 */ /* 0x000fe20003800000 */
[----:B------:R-:W-:Y:S01]  /*1400*/  FMUL.FTZ R10, R17, R228 ;  /* 0x000000e4110a7220 */ /* 0x000fe20000410000 */
[----:B------:R-:W1:Y:S01]  /*1410*/  LDC R236, c[0x0][0x294] ;  /* 0x0000a500ffec7b82 */ /* 0x000e620000000800 */
[----:B------:R-:W-:Y:S01]  /*1420*/  FFMA.FTZ R9, R9, R252, 1.1641532182693481445e-10 ;  /* 0x2f00000009097423 */ /* 0x000fe200000100fc */
[----:B------:R-:W-:-:S02]  /*1430*/  ISETP.NE.AND.EX P0, PT, R11, RZ, PT, P0 ;  /* 0x000000ff0b00720c */ /* 0x000fc40003f05300 */
        /* <DEDUP_REMOVED lines=15> */
.L_x_52133:
[----:B------:R-:W-:-:S07]  /*1530*/  MOV R9, R226 ;  /* 0x000000e200097202 */ /* 0x000fce0000000f00 */
.L_x_52134:
[----:B------:R-:W-:Y:S05]  /*1540*/  BSYNC B1 ;  /* 0x0000000000017941 */ /* 0x000fea0003800000 */
.L_x_52132:
        /* <DEDUP_REMOVED lines=16> */
.L_x_52138:
[----:B------:R-:W-:Y:S05]  /*1650*/  BSYNC B2 ;  /* 0x0000000000027941 */ /* 0x000fea0003800000 */
.L_x_52137:
        /* <DEDUP_REMOVED lines=43> */
.L_x_52136:
[----:B------:R-:W-:Y:S05]  /*1910*/  BSYNC B1 ;  /* 0x0000000000017941 */ /* 0x000fea0003800000 */
.L_x_52135:
        /* <DEDUP_REMOVED lines=21> */
.L_x_52140:
[----:B------:R-:W-:-:S07]  /*1a70*/  MOV R9, R226 ;  /* 0x000000e200097202 */ /* 0x000fce0000000f00 */
.L_x_52141:
[----:B------:R-:W-:Y:S05]  /*1a80*/  BSYNC B1 ;  /* 0x0000000000017941 */ /* 0x000fea0003800000 */
.L_x_52139:
        /* <DEDUP_REMOVED lines=16> */
.L_x_52145:
[----:B------:R-:W-:Y:S05]  /*1b90*/  BSYNC B2 ;  /* 0x0000000000027941 */ /* 0x000fea0003800000 */
.L_x_52144:
        /* <DEDUP_REMOVED lines=43> */
.L_x_52143:
[----:B------:R-:W-:Y:S05]  /*1e50*/  BSYNC B1 ;  /* 0x0000000000017941 */ /* 0x000fea0003800000 */
.L_x_52142:
        /* <DEDUP_REMOVED lines=21> */
.L_x_52147:
[----:B------:R-:W-:-:S07]  /*1fb0*/  MOV R9, R226 ;  /* 0x000000e200097202 */ /* 0x000fce0000000f00 */
.L_x_52148:
[----:B------:R-:W-:Y:S05]  /*1fc0*/  BSYNC B1 ;  /* 0x0000000000017941 */ /* 0x000fea0003800000 */
.L_x_52146:
        /* <DEDUP_REMOVED lines=16> */
.L_x_52152:
[----:B------:R-:W-:Y:S05]  /*20d0*/  BSYNC B2 ;  /* 0x0000000000027941 */ /* 0x000fea0003800000 */
.L_x_52151:
        /* <DEDUP_REMOVED lines=43> */
.L_x_52150:
[----:B------:R-:W-:Y:S05]  /*2390*/  BSYNC B1 ;  /* 0x0000000000017941 */ /* 0x000fea0003800000 */
.L_x_52149:
        /* <DEDUP_REMOVED lines=20> */
.L_x_52154:
[----:B------:R-:W-:-:S07]  /*24e0*/  MOV R9, R226 ;  /* 0x000000e200097202 */ /* 0x000fce0000000f00 */
.L_x_52155:
[----:B------:R-:W-:Y:S05]  /*24f0*/  BSYNC B1 ;  /* 0x0000000000017941 */ /* 0x000fea0003800000 */
.L_x_52153:
        /* <DEDUP_REMOVED lines=16> */
.L_x_52159:
[----:B------:R-:W-:Y:S05]  /*2600*/  BSYNC B2 ;  /* 0x0000000000027941 */ /* 0x000fea0003800000 */
.L_x_52158:
        /* <DEDUP_REMOVED lines=43> */
.L_x_52157:
[----:B------:R-:W-:Y:S05]  /*28c0*/  BSYNC B1 ;  /* 0x0000000000017941 */ /* 0x000fea0003800000 */
.L_x_52156:
        /* <DEDUP_REMOVED lines=20> */
.L_x_52161:
[----:B------:R-:W-:-:S07]  /*2a10*/  MOV R9, R226 ;  /* 0x000000e200097202 */ /* 0x000fce0000000f00 */
.L_x_52162:
[----:B------:R-:W-:Y:S05]  /*2a20*/  BSYNC B1 ;  /* 0x0000000000017941 */ /* 0x000fea0003800000 */
.L_x_52160:
        /* <DEDUP_REMOVED lines=16> */
.L_x_52166:
[----:B------:R-:W-:Y:S05]  /*2b30*/  BSYNC B2 ;  /* 0x0000000000027941 */ /* 0x000fea0003800000 */
.L_x_52165:
        /* <DEDUP_REMOVED lines=43> */
.L_x_52164:
[----:B------:R-:W-:Y:S05]  /*2df0*/  BSYNC B1 ;  /* 0x0000000000017941 */ /* 0x000fea0003800000 */
.L_x_52163:
        /* <DEDUP_REMOVED lines=20> */
.L_x_52168:
[----:B------:R-:W-:-:S07]  /*2f40*/  MOV R9, R226 ;  /* 0x000000e200097202 */ /* 0x000fce0000000f00 */
.L_x_52169:
[----:B------:R-:W-:Y:S05]  /*2f50*/  BSYNC B1 ;  /* 0x0000000000017941 */ /* 0x000fea0003800000 */
.L_x_52167:
        /* <DEDUP_REMOVED lines=16> */
.L_x_52173:
[----:B------:R-:W-:Y:S05]  /*3060*/  BSYNC B2 ;  /* 0x0000000000027941 */ /* 0x000fea0003800000 */
.L_x_52172:
        /* <DEDUP_REMOVED lines=43> */
.L_x_52171:
[----:B------:R-:W-:Y:S05]  /*3320*/  BSYNC B1 ;  /* 0x0000000000017941 */ /* 0x000fea0003800000 */
.L_x_52170:
        /* <DEDUP_REMOVED lines=20> */
.L_x_52175:
[----:B------:R-:W-:-:S07]  /*3470*/  MOV R9, R226 ;  /* 0x000000e200097202 */ /* 0x000fce0000000f00 */
.L_x_52176:
[----:B------:R-:W-:Y:S05]  /*3480*/  BSYNC B1 ;  /* 0x0000000000017941 */ /* 0x000fea0003800000 */
.L_x_52174:
        /* <DEDUP_REMOVED lines=18> */
.L_x_52180:
[----:B------:R-:W-:Y:S05]  /*35b0*/  BSYNC B2 ;  /* 0x0000000000027941 */ /* 0x000fea0003800000 */
.L_x_52179:
        /* <DEDUP_REMOVED lines=43> */
.L_x_52178:
[----:B------:R-:W-:Y:S05]  /*3870*/  BSYNC B1 ;  /* 0x0000000000017941 */ /* 0x000fea0003800000 */
.L_x_52177:
[----:B------:R-:W-:Y:S01]  /*3880*/  I2FP.F32.U32 R9, R9 ;  /* 0x0000000900097245 */ /* 0x000fe20000201000 */
[----:B------:R-:W0:Y:S01]  /*3890*/  @P1 LDC.64 R10, c[0x0][0x230] ;  /* 0x00008c00ff0a1b82 */ /* 0x000e220000000a00 */
[----:B------:R-:W-:Y:S01]  /*38a0*/  SEL R17, RZ, 0x10000, P5 ;  /* 0x00010000ff117807 */ /* 0x000fe20002800000 */
[----:B------:R-:W-:Y:S01]  /*38b0*/  HADD2.F32 R15, -RZ, R15.H1_H1 ;  /* 0x3000000fff0f7230 */ /* 0x000fe20000004100 */
[----:B------:R-:W-:Y:S01]  /*38c0*/  SEL R20, RZ, 0x100, P4 ;  /* 0x00000100ff147807 */ /* 0x000fe20002000000 */
[----:B------:R-:W-:Y:S01]  /*38d0*/  FFMA.FTZ R9, R9, R252, 1.1641532182693481445e-10 ;  /* 0x2f00000009097423 */ /* 0x000fe200000100fc */
[----:B------:R-:W-:Y:S02]  /*38e0*/  ISETP.NE.AND P5, PT, R12, RZ, PT ;  /* 0x000000ff0c00720c */ /* 0x000fe40003fa5270 */
[----:B------:R-:W-:Y:S01]  /*38f0*/  ISETP.NE.AND P4, PT, R23, RZ, PT ;  /* 0x000000ff1700720c */ /* 0x000fe20003f85270 */
[----:B------:R-:W-:Y:S01]  /*3900*/  FMUL.FTZ R16, R15, R228 ;  /* 0x000000e40f107220 */ /* 0x000fe20000410000 */
[----:B------:R-:W-:-:S02]  /*3910*/  SEL R12, RZ, 0x1, P2 ;  /* 0x00000001ff0c7807 */ /* 0x000fc40001000000 */
[----:B------:R-:W-:Y:S01]  /*3920*/  SEL R14, RZ, 0x1, P4 ;  /* 0x00000001ff0e7807 */ /* 0x000fe20002000000 */
[----:B------:R-:W-:Y:S01]  /*3930*/  FMUL.FTZ R79, R16, R237 ;  /* 0x000000ed104f7220 */ /* 0x000fe20000410000 */
[----:B------:R-:W-:Y:S01]  /*3940*/  SEL R18, RZ, 0x1, P5 ;  /* 0x00000001ff127807 */ /* 0x000fe20002800000 */
[----:B------:R-:W-:Y:S01]  /*3950*/  IMAD.WIDE.U32 R12, R12, 0x1000000, RZ ;  /* 0x010000000c0c7825 */ /* 0x000fe200078e00ff */
[----:B------:R-:W-:Y:S02]  /*3960*/  FSETP.GTU.FTZ.AND P2, PT, R9, R236, PT ;  /* 0x000000ec0900720b */ /* 0x000fe40003f5c000 */
[----:B------:R-:W-:Y:S01]  /*3970*/  ISETP.NE.AND P6, PT, R22, RZ, PT ;  /* 0x000000ff1600720c */ /* 0x000fe20003fc5270 */
[----:B------:R-:W-:Y:S01]  /*3980*/  IMAD.WIDE.U32 R14, R14, 0x10000, RZ ;  /* 0x000100000e0e7825 */ /* 0x000fe200078e00ff */
[----:B------:R-:W-:Y:S02]  /*3990*/  SEL R9, RZ, 0x1000000, P2 ;  /* 0x01000000ff097807 */ /* 0x000fe40001000000 */
[----:B------:R-:W-:Y:S01]  /*39a0*/  FSEL R79, R79, RZ, !P2 ;  /* 0x000000ff4f4f7208 */ /* 0x000fe20005000000 */
[----:B------:R-:W-:Y:S01]  /*39b0*/  IMAD.WIDE.U32 R18, R18, 0x100, RZ ;  /* 0x0000010012127825 */ /* 0x000fe200078e00ff */
[----:B------:R-:W-:-:S02]  /*39c0*/  LOP3.LUT R20, R20, R9, R17, 0xfe, !PT ;  /* 0x0000000914147212 */ /* 0x000fc400078efe11 */
[----:B------:R-:W-:Y:S01]  /*39d0*/  SEL R9, RZ, 0x1, P6 ;  /* 0x00000001ff097807 */ /* 0x000fe20003000000 */
[----:B------:R-:W-:Y:S01]  /*39e0*/  @P0 FADD.FTZ R79, R87, R79 ;  /* 0x0000004f574f0221 */ /* 0x000fe20000010000 */
[----:B------:R-:W-:Y:S02]  /*39f0*/  LOP3.LUT R18, R18, R12, R14, 0xfe, !PT ;  /* 0x0000000c12127212 */ /* 0x000fe400078efe0e */
[----:B------:R-:W-:Y:S02]  /*3a00*/  SEL R17, RZ, 0x1, P3 ;  /* 0x00000001ff117807 */ /* 0x000fe40001800000 */
[----:B------:R-:W-:Y:S02]  /*3a10*/  LOP3.LUT R18, R18, R9, RZ, 0xfc, !PT ;  /* 0x0000000912127212 */ /* 0x000fe400078efcff */
[----:B------:R-:W-:Y:S02]  /*3a20*/  LOP3.LUT R13, R13, R20, R17, 0xfe, !PT ;  /* 0x000000140d0d7212 */ /* 0x000fe400078efe11 */
[----:B------:R-:W-:-:S02]  /*3a30*/  LEA R16, P3, R225, UR12, 0x5 ;  /* 0x0000000ce1107c11 */ /* 0x000fc4000f8628ff */
[C---:B------:R-:W-:Y:S02]  /*3a40*/  IADD3 R9, R225.reuse, 0x20, RZ ;  /* 0x00000020e1097810 */ /* 0x040fe40007ffe0ff */
[C---:B------:R-:W-:Y:S02]  /*3a50*/  LEA R20, P2, R225.reuse, UR14, 0x3 ;  /* 0x0000000ee1147c11 */ /* 0x040fe4000f8418ff */
[----:B------:R-:W-:Y:S01]  /*3a60*/  LEA.HI.X R17, R225, UR13, RZ, 0x5, P3 ;  /* 0x0000000de1117c11 */ /* 0x000fe200098f2cff */
[----:B0-----:R-:W-:Y:S01]  /*3a70*/  @P1 IMAD.WIDE.U32 R10, R9, 0x20, R10 ;  /* 0x00000020090a1825 */ /* 0x001fe200078e000a */
[----:B------:R-:W-:Y:S02]  /*3a80*/  LOP3.LUT R19, R19, R13, R15, 0xfe, !PT ;  /* 0x0000000d13137212 */ /* 0x000fe400078efe0f */
[----:B------:R-:W-:Y:S01]  /*3a90*/  LEA.HI.X R21, R225, UR15, RZ, 0x3, P2 ;  /* 0x0000000fe1157c11 */ /* 0x000fe200090f1cff */
[----:B------:R-:W-:Y:S01]  /*3aa0*/  IMAD.WIDE.U32 R12, R9, 0x10, R232 ;  /* 0x00000010090c7825 */ /* 0x000fe200078e00e8 */
        /* <DEDUP_REMOVED lines=18> */
.L_x_52182:
[----:B------:R-:W-:-:S07]  /*3bd0*/  IMAD.MOV.U32 R10, RZ, RZ, R226 ;  /* 0x000000ffff0a7224 */ /* 0x000fce00078e00e2 */
.L_x_52183:
[----:B------:R-:W-:Y:S05]  /*3be0*/  BSYNC B1 ;  /* 0x0000000000017941 */ /* 0x000fea0003800000 */
.L_x_52181:
        /* <DEDUP_REMOVED lines=16> */
.L_x_52187:
[----:B------:R-:W-:Y:S05]  /*3cf0*/  BSYNC B2 ;  /* 0x0000000000027941 */ /* 0x000fea0003800000 */
.L_x_52186:
        /* <DEDUP_REMOVED lines=43> */
.L_x_52185:
[----:B------:R-:W-:Y:S05]  /*3fb0*/  BSYNC B1 ;  /* 0x0000000000017941 */ /* 0x000fea0003800000 */
.L_x_52184:
        /* <DEDUP_REMOVED lines=21> */
.L_x_52189:
[----:B------:R-:W-:-:S07]  /*4110*/  IMAD.MOV.U32 R10, RZ, RZ, R226 ;  /* 0x000000ffff0a7224 */ /* 0x000fce00078e00e2 */
.L_x_52190:
[----:B------:R-:W-:Y:S05]  /*4120*/  BSYNC B1 ;  /* 0x0000000000017941 */ /* 0x000fea0003800000 */
.L_x_52188:
        /* <DEDUP_REMOVED lines=16> */
.L_x_52194:
[----:B------:R-:W-:Y:S05]  /*4230*/  BSYNC B2 ;  /* 0x0000000000027941 */ /* 0x000fea0003800000 */
.L_x_52193:
        /* <DEDUP_REMOVED lines=43> */
.L_x_52192:
[----:B------:R-:W-:Y:S05]  /*44f0*/  BSYNC B1 ;  /* 0x0000000000017941 */ /* 0x000fea0003800000 */
.L_x_52191:
        /* <DEDUP_REMOVED lines=21> */
.L_x_52196:
[----:B------:R-:W-:-:S07]  /*4650*/  IMAD.MOV.U32 R10, RZ, RZ, R226 ;  /* 0x000000ffff0a7224 */ /* 0x000fce00078e00e2 */
.L_x_52197:
[----:B------:R-:W-:Y:S05]  /*4660*/  BSYNC B1 ;  /* 0x0000000000017941 */ /* 0x000fea0003800000 */
.L_x_52195:
        /* <DEDUP_REMOVED lines=16> */
.L_x_52201:
[----:B------:R-:W-:Y:S05]  /*4770*/  BSYNC B2 ;  /* 0x0000000000027941 */ /* 0x000fea0003800000 */
.L_x_52200:
        /* <DEDUP_REMOVED lines=43> */
.L_x_52199:
[----:B------:R-:W-:Y:S05]  /*4a30*/  BSYNC B1 ;  /* 0x0000000000017941 */ /* 0x000fea0003800000 */
.L_x_52198:
        /* <DEDUP_REMOVED lines=21> */
.L_x_52203:
[----:B------:R-:W-:-:S07]  /*4b90*/  IMAD.MOV.U32 R10, RZ, RZ, R226 ;  /* 0x000000ffff0a7224 */ /* 0x000fce00078e00e2 */
.L_x_52204:
[----:B------:R-:W-:Y:S05]  /*4ba0*/  BSYNC B1 ;  /* 0x0000000000017941 */ /* 0x000fea0003800000 */
.L_x_52202:
        /* <DEDUP_REMOVED lines=16> */
.L_x_52208:
[----:B------:R-:W-:Y:S05]  /*4cb0*/  BSYNC B2 ;  /* 0x0000000000027941 */ /* 0x000fea0003800000 */
.L_x_52207:
        /* <DEDUP_REMOVED lines=43> */
.L_x_52206:
[----:B------:R-:W-:Y:S05]  /*4f70*/  BSYNC B1 ;  /* 0x0000000000017941 */ /* 0x000fea0003800000 */
.L_x_52205:
        /* <DEDUP_REMOVED lines=20> */
.L_x_52210:
[----:B------:R-:W-:-:S07]  /*50c0*/  IMAD.MOV.U32 R10, RZ, RZ, R226 ;  /* 0x000000ffff0a7224 */ /* 0x000fce00078e00e2 */
.L_x_52211:
[----:B------:R-:W-:Y:S05]  /*50d0*/  BSYNC B1 ;  /* 0x0000000000017941 */ /* 0x000fea0003800000 */
.L_x_52209:
        /* <DEDUP_REMOVED lines=16> */
.L_x_52215:
[----:B------:R-:W-:Y:S05]  /*51e0*/  BSYNC B2 ;  /* 0x0000000000027941 */ /* 0x000fea0003800000 */
.L_x_52214:
        /* <DEDUP_REMOVED lines=43> */
.L_x_52213:
[----:B------:R-:W-:Y:S05]  /*54a0*/  BSYNC B1 ;  /* 0x0000000000017941 */ /* 0x000fea0003800000 */
.L_x_52212:
        /* <DEDUP_REMOVED lines=20> */
.L_x_52217:
[----:B------:R-:W-:-:S07]  /*55f0*/  IMAD.MOV.U32 R10, RZ, RZ, R226 ;  /* 0x000000ffff0a7224 */ /* 0x000fce00078e00e2 */
.L_x_52218:
[----:B------:R-:W-:Y:S05]  /*5600*/  BSYNC B1 ;  /* 0x0000000000017941 */ /* 0x000fea0003800000 */
.L_x_52216:
        /* <DEDUP_REMOVED lines=16> */
.L_x_52222:
[----:B------:R-:W-:Y:S05]  /*5710*/  BSYNC B2 ;  /* 0x0000000000027941 */ /* 0x000fea0003800000 */
.L_x_52221:
        /* <DEDUP_REMOVED lines=43> */
.L_x_52220:
[----:B------:R-:W-:Y:S05]  /*59d0*/  BSYNC B1 ;  /* 0x0000000000017941 */ /* 0x000fea0003800000 */
.L_x_52219:
        /* <DEDUP_REMOVED lines=20> */
.L_x_52224:
[----:B------:R-:W-:-:S07]  /*5b20*/  IMAD.MOV.U32 R10, RZ, RZ, R226 ;  /* 0x000000ffff0a7224 */ /* 0x000fce00078e00e2 */
.L_x_52225:
[----:B------:R-:W-:Y:S05]  /*5b30*/  BSYNC B1 ;  /* 0x0000000000017941 */ /* 0x000fea0003800000 */
.L_x_52223:
        /* <DEDUP_REMOVED lines=16> */
.L_x_52229:
[----:B------:R-:W-:Y:S05]  /*5c40*/  BSYNC B2 ;  /* 0x0000000000027941 */ /* 0x000fea0003800000 */
.L_x_52228:
        /* <DEDUP_REMOVED lines=43> */
.L_x_52227:
[----:B------:R-:W-:Y:S05]  /*5f00*/  BSYNC B1 ;  /* 0x0000000000017941 */ /* 0x000fea0003800000 */
.L_x_52226:
        /* <DEDUP_REMOVED lines=20> */
.L_x_52231:
[----:B------:R-:W-:-:S07]  /*6050*/  IMAD.MOV.U32 R10, RZ, RZ, R226 ;  /* 0x000000ffff0a7224 */ /* 0x000fce00078e00e2 */
.L_x_52232:
[----:B------:R-:W-:Y:S05]  /*6060*/  BSYNC B1 ;  /* 0x0000000000017941 */ /* 0x000fea0003800000 */
.L_x_52230:
        /* <DEDUP_REMOVED lines=18> */
.L_x_52236:
[----:B------:R-:W-:Y:S05]  /*6190*/  BSYNC B2 ;  /* 0x0000000000027941 */ /* 0x000fea0003800000 */
.L_x_52235:
        /* <DEDUP_REMOVED lines=43> */
.L_x_52234:
[----:B------:R-:W-:Y:S05]  /*6450*/  BSYNC B1 ;  /* 0x0000000000017941 */ /* 0x000fea0003800000 */
.L_x_52233:
[----:B------:R-:W-:Y:S01]  /*6460*/  ISETP.NE.AND P6, PT, R11, RZ, PT ;  /* 0x000000ff0b00720c */ /* 0x000fe20003fc5270 */
[----:B------:R-:W0:Y:S01]  /*6470*/  LDC.64 R238, c[0x0][0x238] ;  /* 0x00008e00ffee7b82 */ /* 0x000e220000000a00 */
[----:B------:R-:W-:Y:S01]  /*6480*/  I2FP.F32.U32 R11, R10 ;  /* 0x0000000a000b7245 */ /* 0x000fe20000201000 */
[----:B------:R-:W-:Y:S01]  /*6490*/  HADD2.F32 R15, -RZ, R15.H1_H1 ;  /* 0x3000000fff0f7230 */ /* 0x000fe20000004100 */
[----:B------:R-:W-:Y:S02]  /*64a0*/  SEL R19, RZ, 0x10000, P5 ;  /* 0x00010000ff137807 */ /* 0x000fe40002800000 */
[----:B------:R-:W-:Y:S01]  /*64b0*/  ISETP.NE.AND P5, PT, R12, RZ, PT ;  /* 0x000000ff0c00720c */ /* 0x000fe20003fa5270 */
[----:B------:R-:W-:Y:S01]  /*64c0*/  FFMA.FTZ R11, R11, R252, 1.1641532182693481445e-10 ;  /* 0x2f0000000b0b7423 */ /* 0x000fe200000100fc */
[----:B------:R-:W-:Y:S01]  /*64d0*/  SEL R20, RZ, 0x100, P4 ;  /* 0x00000100ff147807 */ /* 0x000fe20002000000 */
[----:B------:R-:W1:Y:S01]  /*64e0*/  @P1 LDC.64 R12, c[0x0][0x230] ;  /* 0x00008c00ff0c1b82 */ /* 0x000e620000000a00 */
[----:B------:R-:W-:Y:S01]  /*64f0*/  ISETP.NE.AND P4, PT, R24, RZ, PT ;  /* 0x000000ff1800720c */ /* 0x000fe20003f85270 */
[----:B------:R-:W-:Y:S01]  /*6500*/  FMUL.FTZ R18, R15, R228 ;  /* 0x000000e40f127220 */ /* 0x000fe20000410000 */
[----:B------:R-:W-:-:S02]  /*6510*/  SEL R16, RZ, 0x1, P2 ;  /* 0x00000001ff107807 */ /* 0x000fc40001000000 */
[----:B------:R-:W-:Y:S01]  /*6520*/  FSETP.GTU.FTZ.AND P2, PT, R11, R236, PT ;  /* 0x000000ec0b00720b */ /* 0x000fe20003f5c000 */
[----:B------:R-:W-:Y:S01]  /*6530*/  FMUL.FTZ R18, R18, R237 ;  /* 0x000000ed12127220 */ /* 0x000fe20000410000 */
[----:B------:R-:W-:Y:S01]  /*6540*/  SEL R10, RZ, 0x1, P4 ;  /* 0x00000001ff0a7807 */ /* 0x000fe20002000000 */
[----:B------:R-:W2:Y:S01]  /*6550*/  LDC.64 R234, c[0x0][0x240] ;  /* 0x00009000ffea7b82 */ /* 0x000ea20000000a00 */
[----:B------:R-:W-:Y:S01]  /*6560*/  SEL R14, RZ, 0x1, P5 ;  /* 0x00000001ff0e7807 */ /* 0x000fe20002800000 */
[----:B------:R-:W-:Y:S01]  /*6570*/  IMAD.WIDE.U32 R16, R16, 0x1000000, RZ ;  /* 0x0100000010107825 */ /* 0x000fe200078e00ff */
[----:B------:R-:W-:Y:S02]  /*6580*/  SEL R21, RZ, 0x1000000, P2 ;  /* 0x01000000ff157807 */ /* 0x000fe40001000000 */
[----:B------:R-:W-:Y:S01]  /*6590*/  SEL R23, RZ, 0x1, P6 ;  /* 0x00000001ff177807 */ /* 0x000fe20003000000 */
[----:B------:R-:W-:Y:S01]  /*65a0*/  IMAD.WIDE.U32 R10, R10, 0x10000, RZ ;  /* 0x000100000a0a7825 */ /* 0x000fe200078e00ff */
[----:B------:R-:W-:-:S02]  /*65b0*/  LOP3.LUT R20, R20, R21, R19, 0xfe, !PT ;  /* 0x0000001514147212 */ /* 0x000fc400078efe13 */
[----:B------:R-:W-:Y:S01]  /*65c0*/  SEL R19, RZ, 0x1, P3 ;  /* 0x00000001ff137807 */ /* 0x000fe20001800000 */
[----:B------:R-:W-:Y:S01]  /*65d0*/  IMAD.WIDE.U32 R14, R14, 0x100, RZ ;  /* 0x000001000e0e7825 */ /* 0x000fe200078e00ff */
[----:B------:R-:W-:Y:S02]  /*65e0*/  FSEL R71, R18, RZ, !P2 ;  /* 0x000000ff12477208 */ /* 0x000fe40005000000 */
[----:B------:R-:W-:Y:S02]  /*65f0*/  LOP3.LUT R19, R17, R20, R19, 0xfe, !PT ;  /* 0x0000001411137212 */ /* 0x000fe400078efe13 */
[----:B------:R-:W-:Y:S01]  /*6600*/  LOP3.LUT R22, R14, R16, R10, 0xfe, !PT ;  /* 0x000000100e167212 */ /* 0x000fe200078efe0a */
[----:B------:R-:W-:Y:S02]  /*6610*/  VIADD R10, R225, 0x40 ;  /* 0x00000040e10a7836 */ /* 0x000fe40000000000 */
[----:B------:R-:W-:Y:S01]  /*6620*/  @P0 FADD.FTZ R71, R87, R71 ;  /* 0x0000004757470221 */ /* 0x000fe20000010000 */
[----:B0-----:R-:W-:Y:S01]  /*6630*/  IMAD.WIDE.U32 R16, R9, 0x20, R238 ;  /* 0x0000002009107825 */ /* 0x001fe200078e00ee */
[----:B------:R-:W-:-:S02]  /*6640*/  LOP3.LUT R22, R22, R23, RZ, 0xfc, !PT ;  /* 0x0000001716167212 */ /* 0x000fc400078efcff */
[----:B------:R-:W-:Y:S01]  /*6650*/  LOP3.LUT R23, R15, R19, R11, 0xfe, !PT ;  /* 0x000000130f177212 */ /* 0x000fe200078efe0b */
[C---:B-1----:R-:W-:Y:S01]  /*6660*/  @P1 IMAD.WIDE.U32 R20, R10.reuse, 0x20, R12 ;  /* 0x000000200a141825 */ /* 0x042fe200078e000c */
        /* <DEDUP_REMOVED lines=20> */
.L_x_52238:
[----:B------:R-:W-:-:S07]  /*67b0*/  MOV R11, R226 ;  /* 0x000000e2000b7202 */ /* 0x000fce0000000f00 */
.L_x_52239:
[----:B------:R-:W-:Y:S05]  /*67c0*/  BSYNC B1 ;  /* 0x0000000000017941 */ /* 0x000fea0003800000 */
.L_x_52237:
        /* <DEDUP_REMOVED lines=16> */
.L_x_52243:
[----:B------:R-:W-:Y:S05]  /*68d0*/  BSYNC B2 ;  /* 0x0000000000027941 */ /* 0x000fea0003800000 */
.L_x_52242:
        /* <DEDUP_REMOVED lines=43> */
.L_x_52241:
[----:B------:R-:W-:Y:S05]  /*6b90*/  BSYNC B1 ;  /* 0x0000000000017941 */ /* 0x000fea0003800000 */
.L_x_52240:
[----:B------:R-:W-:Y:S01]  /*6ba0*/  I2FP.F32.U32 R11, R11 ;  /* 0x0000000b000b7245 */ /* 0x000fe20000201000 */
[----:B-----5:R-:W-:Y:S01]  /*6bb0*/  HADD2.F32 R17, -RZ, R12.H0_H0 ;  /* 0x2000000cff117230 */ /* 0x020fe20000004100 */
[----:B------:R-:W-:Y:S01]  /*6bc0*/  ISETP.NE.AND P2, PT, R24, 0x1, PT ;  /* 0x000000011800780c */ /* 0x000fe20003f45270 */
[----:B------:R-:W-:Y:S02]  /*6bd0*/  BSSY B1, `(.L_x_52244) ;  /* 0x0000013000017945 */ /* 0x000fe40003800000 */
        /* <DEDUP_REMOVED lines=17> */
.L_x_52245:
[----:B------:R-:W-:-:S07]  /*6cf0*/  MOV R11, R226 ;  /* 0x000000e2000b7202 */ /* 0x000fce0000000f00 */
.L_x_52246:
[----:B------:R-:W-:Y:S05]  /*6d00*/  BSYNC B1 ;  /* 0x0000000000017941 */ /* 0x000fea0003800000 */
.L_x_52244:
        /* <DEDUP_REMOVED lines=16> */
.L_x_52250:
[----:B------:R-:W-:Y:S05]  /*6e10*/  BSYNC B2 ;  /* 0x0000000000027941 */ /* 0x000fea0003800000 */
.L_x_52249:
        /* <DEDUP_REMOVED lines=43> */
.L_x_52248:
[----:B------:R-:W-:Y:S05]  /*70d0*/  BSYNC B1 ;  /* 0x0000000000017941 */ /* 0x000fea0003800000 */
.L_x_52247:
        /* <DEDUP_REMOVED lines=21> */
.L_x_52252:
[----:B------:R-:W-:-:S07]  /*7230*/  MOV R11, R226 ;  /* 0x000000e2000b7202 */ /* 0x000fce0000000f00 */
.L_x_52253:
[----:B------:R-:W-:Y:S05]  /*7240*/  BSYNC B1 ;  /* 0x0000000000017941 */ /* 0x000fea0003800000 */
.L_x_52251:
        /* <DEDUP_REMOVED lines=16> */
.L_x_52257:
[----:B------:R-:W-:Y:S05]  /*7350*/  BSYNC B2 ;  /* 0x0000000000027941 */ /* 0x000fea0003800000 */
.L_x_52256:
        /* <DEDUP_REMOVED lines=43> */
.L_x_52255:
[----:B------:R-:W-:Y:S05]  /*7610*/  BSYNC B1 ;  /* 0x0000000000017941 */ /* 0x000fea0003800000 */
.L_x_52254:
        /* <DEDUP_REMOVED lines=21> */
.L_x_52259:
[----:B------:R-:W-:-:S07]  /*7770*/  MOV R11, R226 ;  /* 0x000000e2000b7202 */ /* 0x000fce0000000f00 */
.L_x_52260:
[----:B------:R-:W-:Y:S05]  /*7780*/  BSYNC B1 ;  /* 0x0000000000017941 */ /* 0x000fea0003800000 */
.L_x_52258:
        /* <DEDUP_REMOVED lines=16> */
.L_x_52264:
[----:B------:R-:W-:Y:S05]  /*7890*/  BSYNC B2 ;  /* 0x0000000000027941 */ /* 0x000fea0003800000 */
.L_x_52263:
        /* <DEDUP_REMOVED lines=43> */
.L_x_52262:
[----:B------:R-:W-:Y:S05]  /*7b50*/  BSYNC B1 ;  /* 0x0000000000017941 */ /* 0x000fea0003800000 */
.L_x_52261:
        /* <DEDUP_REMOVED lines=20> */
.L_x_52266:
[----:B------:R-:W-:-:S07]  /*7ca0*/  MOV R11, R226 ;  /* 0x000000e2000b7202 */ /* 0x000fce0000000f00 */
.L_x_52267:
[----:B------:R-:W-:Y:S05]  /*7cb0*/  BSYNC B1 ;  /* 0x0000000000017941 */ /* 0x000fea0003800000 */
.L_x_52265:
        /* <DEDUP_REMOVED lines=16> */
.L_x_52271:
[----:B------:R-:W-:Y:S05]  /*7dc0*/  BSYNC B2 ;  /* 0x0000000000027941 */ /* 0x000fea0003800000 */
.L_x_52270:
        /* <DEDUP_REMOVED lines=43> */
.L_x_52269:
[----:B------:R-:W-:Y:S05]  /*8080*/  BSYNC B1 ;  /* 0x0000000000017941 */ /* 0x000fea0003800000 */
.L_x_52268:
        /* <DEDUP_REMOVED lines=20> */
.L_x_52273:
[----:B------:R-:W-:-:S07]  /*81d0*/  MOV R11, R226 ;  /* 0x000000e2000b7202 */ /* 0x000fce0000000f00 */
.L_x_52274:
[----:B------:R-:W-:Y:S05]  /*81e0*/  BSYNC B1 ;  /* 0x0000000000017941 */ /* 0x000fea0003800000 */
.L_x_52272:
        /* <DEDUP_REMOVED lines=16> */
.L_x_52278:
[----:B------:R-:W-:Y:S05]  /*82f0*/  BSYNC B2 ;  /* 0x0000000000027941 */ /* 0x000fea0003800000 */
.L_x_52277:
        /* <DEDUP_REMOVED lines=43> */
.L_x_52276:
[----:B------:R-:W-:Y:S05]  /*85b0*/  BSYNC B1 ;  /* 0x0000000000017941 */ /* 0x000fea0003800000 */
.L_x_52275:
        /* <DEDUP_REMOVED lines=20> */
.L_x_52280:
[----:B------:R-:W-:-:S07]  /*8700*/  MOV R11, R226 ;  /* 0x000000e2000b7202 */ /* 0x000fce0000000f00 */
.L_x_52281:
[----:B------:R-:W-:Y:S05]  /*8710*/  BSYNC B1 ;  /* 0x0000000000017941 */ /* 0x000fea0003800000 */
.L_x_52279:
        /* <DEDUP_REMOVED lines=16> */
.L_x_52285:
[----:B------:R-:W-:Y:S05]  /*8820*/  BSYNC B2 ;  /* 0x0000000000027941 */ /* 0x000fea0003800000 */
.L_x_52284:
        /* <DEDUP_REMOVED lines=43> */
.L_x_52283:
[----:B------:R-:W-:Y:S05]  /*8ae0*/  BSYNC B1 ;  /* 0x0000000000017941 */ /* 0x000fea0003800000 */
.L_x_52282:
        /* <DEDUP_REMOVED lines=20> */
.L_x_52287:
[----:B------:R-:W-:-:S07]  /*8c30*/  MOV R11, R226 ;  /* 0x000000e2000b7202 */ /* 0x000fce0000000f00 */
.L_x_52288:
[----:B------:R-:W-:Y:S05]  /*8c40*/  BSYNC B1 ;  /* 0x0000000000017941 */ /* 0x000fea0003800000 */
.L_x_52286:
        /* <DEDUP_REMOVED lines=18> */
.L_x_52292:
[----:B------:R-:W-:Y:S05]  /*8d70*/  BSYNC B2 ;  /* 0x0000000000027941 */ /* 0x000fea0003800000 */
.L_x_52291:
        /* <DEDUP_REMOVED lines=43> */
.L_x_52290:
[----:B------:R-:W-:Y:S05]  /*9030*/  BSYNC B1 ;  /* 0x0000000000017941 */ /* 0x000fea0003800000 */
.L_x_52289:
[----:B------:R-:W-:Y:S01]  /*9040*/  SEL R26, RZ, 0x10000, P5 ;  /* 0x00010000ff1a7807 */ /* 0x000fe20002800000 */
[----:B------:R-:W0:Y:S01]  /*9050*/  @P1 LDC.64 R12, c[0x0][0x230] ;  /* 0x00008c00ff0c1b82 */ /* 0x000e220000000a00 */
[----:B------:R-:W-:Y:S01]  /*9060*/  I2FP.F32.U32 R11, R11 ;  /* 0x0000000b000b7245 */ /* 0x000fe20000201000 */
[----:B------:R-:W-:Y:S01]  /*9070*/  HADD2.F32 R15, -RZ, R15.H1_H1 ;  /* 0x3000000fff0f7230 */ /* 0x000fe20000004100 */
[----:B------:R-:W-:Y:S02]  /*9080*/  ISETP.NE.AND P5, PT, R21, RZ, PT ;  /* 0x000000ff1500720c */ /* 0x000fe40003fa5270 */
[----:B------:R-:W-:Y:S01]  /*9090*/  SEL R21, RZ, 0x100, P4 ;  /* 0x00000100ff157807 */ /* 0x000fe20002000000 */
[----:B------:R-:W-:Y:S01]  /*90a0*/  FFMA.FTZ R11, R11, R252, 1.1641532182693481445e-10 ;  /* 0x2f0000000b0b7423 */ /* 0x000fe200000100fc */
[----:B------:R-:W-:Y:S02]  /*90b0*/  ISETP.NE.AND P4, PT, R22, RZ, PT ;  /* 0x000000ff1600720c */ /* 0x000fe40003f85270 */
[----:B------:R-:W-:-:S02]  /*90c0*/  SEL R18, RZ, 0x1, P2 ;  /* 0x00000001ff127807 */ /* 0x000fc40001000000 */
[----:B------:R-:W-:Y:S02]  /*90d0*/  SEL R14, RZ, 0x1, P4 ;  /* 0x00000001ff0e7807 */ /* 0x000fe40002000000 */
[----:B------:R-:W-:Y:S01]  /*90e0*/  SEL R16, RZ, 0x1, P5 ;  /* 0x00000001ff107807 */ /* 0x000fe20002800000 */
[----:B------:R-:W-:Y:S01]  /*90f0*/  IMAD.WIDE.U32 R18, R18, 0x1000000, RZ ;  /* 0x0100000012127825 */ /* 0x000fe200078e00ff */
[----:B------:R-:W-:-:S03]  /*9100*/  ISETP.NE.AND P6, PT, R20, RZ, PT ;  /* 0x000000ff1400720c */ /* 0x000fc60003fc5270 */
[----:B------:R-:W-:Y:S01]  /*9110*/  FMUL.FTZ R20, R15, R228 ;  /* 0x000000e40f147220 */ /* 0x000fe20000410000 */
[----:B------:R-:W-:Y:S01]  /*9120*/  FSETP.GTU.FTZ.AND P2, PT, R11, R236, PT ;  /* 0x000000ec0b00720b */ /* 0x000fe20003f5c000 */
[----:B------:R-:W-:Y:S01]  /*9130*/  IMAD.WIDE.U32 R14, R14, 0x10000, RZ ;  /* 0x000100000e0e7825 */ /* 0x000fe200078e00ff */
[----:B------:R-:W-:-:S03]  /*9140*/  SEL R11, RZ, 0x1, P6 ;  /* 0x00000001ff0b7807 */ /* 0x000fc60003000000 */
[----:B------:R-:W-:Y:S01]  /*9150*/  FMUL.FTZ R20, R20, R237 ;  /* 0x000000ed14147220 */ /* 0x000fe20000410000 */
[----:B------:R-:W-:Y:S01]  /*9160*/  SEL R22, RZ, 0x1000000, P2 ;  /* 0x01000000ff167807 */ /* 0x000fe20001000000 */
[----:B------:R-:W-:-:S03]  /*9170*/  IMAD.WIDE.U32 R16, R16, 0x100, RZ ;  /* 0x0000010010107825 */ /* 0x000fc600078e00ff */
[----:B------:R-:W-:Y:S02]  /*9180*/  LOP3.LUT R22, R21, R22, R26, 0xfe, !PT ;  /* 0x0000001615167212 */ /* 0x000fe400078efe1a */
[----:B------:R-:W-:Y:S02]  /*9190*/  LOP3.LUT R16, R16, R18, R14, 0xfe, !PT ;  /* 0x0000001210107212 */ /* 0x000fe400078efe0e */
[----:B------:R-:W-:Y:S02]  /*91a0*/  SEL R21, RZ, 0x1, P3 ;  /* 0x00000001ff157807 */ /* 0x000fe40001800000 */
[----:B------:R-:W-:Y:S02]  /*91b0*/  LOP3.LUT R16, R16, R11, RZ, 0xfc, !PT ;  /* 0x0000000b10107212 */ /* 0x000fe400078efcff */
[----:B------:R-:W-:Y:S02]  /*91c0*/  FSEL R63, R20, RZ, !P2 ;  /* 0x000000ff143f7208 */ /* 0x000fe40005000000 */
[----:B------:R-:W-:-:S02]  /*91d0*/  IADD3 R11, R225, 0x60, RZ ;  /* 0x00000060e10b7810 */ /* 0x000fc40007ffe0ff */
[----:B------:R-:W-:Y:S01]  /*91e0*/  LOP3.LUT R21, R19, R22, R21, 0xfe, !PT ;  /* 0x0000001613157212 */ /* 0x000fe200078efe15 */
[----:B------:R-:W-:-:S04]  /*91f0*/  IMAD.WIDE.U32 R18, R10, 0x20, R238 ;  /* 0x000000200a127825 */ /* 0x000fc800078e00ee */
[----:B------:R-:W-:Y:S01]  /*9200*/  @P0 FADD.FTZ R63, R87, R63 ;  /* 0x0000003f573f0221 */ /* 0x000fe20000010000 */
[----:B------:R-:W-:Y:S01]  /*9210*/  LOP3.LUT R17, R17, R21, R15, 0xfe, !PT ;  /* 0x0000001511117212 */ /* 0x000fe200078efe0f */
[C---:B0-----:R-:W-:Y:S01]  /*9220*/  @P1 IMAD.WIDE.U32 R22, R11.reuse, 0x20, R12 ;  /* 0x000000200b161825 */ /* 0x041fe200078e000c */
[----:B------:R0:W-:Y:S03]  /*9230*/  STG.E.128 desc[UR4][R18.64], R64 ;  /* 0x0000004012007986 */ /* 0x0001e6000c101d04 */
[----:B------:R-:W-:Y:S01]  /*9240*/  IMAD.WIDE.U32 R20, R10, 0x8, R234 ;  /* 0x000000080a147825 */ /* 0x000fe200078e00ea */
        /* <DEDUP_REMOVED lines=18> */
.L_x_52294:
[----:B------:R-:W-:-:S07]  /*9370*/  IMAD.MOV.U32 R16, RZ, RZ, R226 ;  /* 0x000000ffff107224 */ /* 0x000fce00078e00e2 */
.L_x_52295:
[----:B------:R-:W-:Y:S05]  /*9380*/  BSYNC B1 ;  /* 0x0000000000017941 */ /* 0x000fea0003800000 */
.L_x_52293:
        /* <DEDUP_REMOVED lines=16> */
.L_x_52299:
[----:B------:R-:W-:Y:S05]  /*9490*/  BSYNC B2 ;  /* 0x0000000000027941 */ /* 0x000fea0003800000 */
.L_x_52298:
        /* <DEDUP_REMOVED lines=43> */
.L_x_52297:
[----:B------:R-:W-:Y:S05]  /*9750*/  BSYNC B1 ;  /* 0x0000000000017941 */ /* 0x000fea0003800000 */
.L_x_52296:
        /* <DEDUP_REMOVED lines=21> */
.L_x_52301:
[----:B------:R-:W-:-:S07]  /*98b0*/  IMAD.MOV.U32 R17, RZ, RZ, R226 ;  /* 0x000000ffff117224 */ /* 0x000fce00078e00e2 */
.L_x_52302:
[----:B------:R-:W-:Y:S05]  /*98c0*/  BSYNC B1 ;  /* 0x0000000000017941 */ /* 0x000fea0003800000 */
.L_x_52300:
        /* <DEDUP_REMOVED lines=16> */
.L_x_52306:
[----:B------:R-:W-:Y:S05]  /*99d0*/  BSYNC B2 ;  /* 0x0000000000027941 */ /* 0x000fea0003800000 */
.L_x_52305:
        /* <DEDUP_REMOVED lines=43> */
.L_x_52304:
[----:B------:R-:W-:Y:S05]  /*9c90*/  BSYNC B1 ;  /* 0x0000000000017941 */ /* 0x000fea0003800000 */
.L_x_52303:
        /* <DEDUP_REMOVED lines=21> */
.L_x_52308:
[----:B------:R-:W-:-:S07]  /*9df0*/  IMAD.MOV.U32 R12, RZ, RZ, R226 ;  /* 0x000000ffff0c7224 */ /* 0x000fce00078e00e2 */
.L_x_52309:
[----:B------:R-:W-:Y:S05]  /*9e00*/  BSYNC B1 ;  /* 0x0000000000017941 */ /* 0x000fea0003800000 */
.L_x_52307:
        /* <DEDUP_REMOVED lines=16> */
.L_x_52313:
[----:B------:R-:W-:Y:S05]  /*9f10*/  BSYNC B2 ;  /* 0x0000000000027941 */ /* 0x000fea0003800000 */
.L_x_52312:
        /* <DEDUP_REMOVED lines=43> */
.L_x_52311:
[----:B------:R-:W-:Y:S05]  /*a1d0*/  BSYNC B1 ;  /* 0x0000000000017941 */ /* 0x000fea0003800000 */
.L_x_52310:
[----:B------:R-:W-:Y:S01]  /*a1e0*/  I2FP.F32.U32 R19, R12 ;  /* 0x0000000c00137245 */ /* 0x000fe20000201000 */
[----:B------:R-:W-:Y:S01]  /*a1f0*/  HADD2.F32 R21, -RZ, R13.H0_H0 ;  /* 0x2000000dff157230 */ /* 0x000fe20000004100 */
[C---:B------:R-:W-:Y:S01]  /*a200*/  ISETP.NE.AND P2, PT, R20.reuse, 0x1, PT ;  /* 0x000000011400780c */ /* 0x040fe20003f45270 */
        /* <DEDUP_REMOVED lines=18> */
.L_x_52315:
[----:B------:R-:W-:-:S07]  /*a330*/  IMAD.MOV.U32 R26, RZ, RZ, R226 ;  /* 0x000000ffff1a7224 */ /* 0x000fce00078e00e2 */
.L_x_52316:
[----:B------:R-:W-:Y:S05]  /*a340*/  BSYNC B1 ;  /* 0x0000000000017941 */ /* 0x000fea0003800000 */
.L_x_52314:
        /* <DEDUP_REMOVED lines=16> */
.L_x_52320:
[----:B------:R-:W-:Y:S05]  /*a450*/  BSYNC B2 ;  /* 0x0000000000027941 */ /* 0x000fea0003800000 */
.L_x_52319:
        /* <DEDUP_REMOVED lines=43> */
.L_x_52318:
[----:B------:R-:W-:Y:S05]  /*a710*/  BSYNC B1 ;  /* 0x0000000000017941 */ /* 0x000fea0003800000 */
.L_x_52317:
        /* <DEDUP_REMOVED lines=20> */
.L_x_52322:
[----:B------:R-:W-:-:S07]  /*a860*/  IMAD.MOV.U32 R13, RZ, RZ, R226 ;  /* 0x000000ffff0d7224 */ /* 0x000fce00078e00e2 */
.L_x_52323:
[----:B------:R-:W-:Y:S05]  /*a870*/  BSYNC B1 ;  /* 0x0000000000017941 */ /* 0x000fea0003800000 */
.L_x_52321:
        /* <DEDUP_REMOVED lines=16> */
.L_x_52327:
[----:B------:R-:W-:Y:S05]  /*a980*/  BSYNC B2 ;  /* 0x0000000000027941 */ /* 0x000fea0003800000 */
.L_x_52326:
        /* <DEDUP_REMOVED lines=43> */
.L_x_52325:
[----:B------:R-:W-:Y:S05]  /*ac40*/  BSYNC B1 ;  /* 0x0000000000017941 */ /* 0x000fea0003800000 */
.L_x_52324:
        /* <DEDUP_REMOVED lines=20> */
.L_x_52329:
[----:B------:R-:W-:-:S07]  /*ad90*/  IMAD.MOV.U32 R13, RZ, RZ, R226 ;  /* 0x000000ffff0d7224 */ /* 0x000fce00078e00e2 */
.L_x_52330:
[----:B------:R-:W-:Y:S05]  /*ada0*/  BSYNC B1 ;  /* 0x0000000000017941 */ /* 0x000fea0003800000 */
.L_x_52328:
        /* <DEDUP_REMOVED lines=16> */
.L_x_52334:
[----:B------:R-:W-:Y:S05]  /*aeb0*/  BSYNC B2 ;  /* 0x0000000000027941 */ /* 0x000fea0003800000 */
.L_x_52333:
        /* <DEDUP_REMOVED lines=43> */
.L_x_52332:
[----:B------:R-:W-:Y:S05]  /*b170*/  BSYNC B1 ;  /* 0x0000000000017941 */ /* 0x000fea0003800000 */
.L_x_52331:
        /* <DEDUP_REMOVED lines=20> */
.L_x_52336:
[----:B------:R-:W-:-:S07]  /*b2c0*/  IMAD.MOV.U32 R13, RZ, RZ, R226 ;  /* 0x000000ffff0d7224 */ /* 0x000fce00078e00e2 */
.L_x_52337:
[----:B------:R-:W-:Y:S05]  /*b2d0*/  BSYNC B1 ;  /* 0x0000000000017941 */ /* 0x000fea0003800000 */
.L_x_52335:
        /* <DEDUP_REMOVED lines=16> */
.L_x_52341:
[----:B------:R-:W-:Y:S05]  /*b3e0*/  BSYNC B2 ;  /* 0x0000000000027941 */ /* 0x000fea0003800000 */
.L_x_52340:
        /* <DEDUP_REMOVED lines=43> */
.L_x_52339:
[----:B------:R-:W-:Y:S05]  /*b6a0*/  BSYNC B1 ;  /* 0x0000000000017941 */ /* 0x000fea0003800000 */
.L_x_52338:
        /* <DEDUP_REMOVED lines=20> */
.L_x_52343:
[----:B------:R-:W-:-:S07]  /*b7f0*/  IMAD.MOV.U32 R13, RZ, RZ, R226 ;  /* 0x000000ffff0d7224 */ /* 0x000fce00078e00e2 */
.L_x_52344:
[----:B------:R-:W-:Y:S05]  /*b800*/  BSYNC B1 ;  /* 0x0000000000017941 */ /* 0x000fea0003800000 */
.L_x_52342:
        /* <DEDUP_REMOVED lines=18> */
.L_x_52348:
[----:B------:R-:W-:Y:S05]  /*b930*/  BSYNC B2 ;  /* 0x0000000000027941 */ /* 0x000fea0003800000 */
.L_x_52347:
        /* <DEDUP_REMOVED lines=43> */
.L_x_52346:
[----:B------:R-:W-:Y:S05]  /*bbf0*/  BSYNC B1 ;  /* 0x0000000000017941 */ /* 0x000fea0003800000 */
.L_x_52345:
[----:B------:R-:W-:Y:S01]  /*bc00*/  I2FP.F32.U32 R13, R13 ;  /* 0x0000000d000d7245 */ /* 0x000fe20000201000 */
[----:B------:R-:W-:Y:S01]  /*bc10*/  HADD2.F32 R15, -RZ, R15.H1_H1 ;  /* 0x3000000fff0f7230 */ /* 0x000fe20000004100 */
[----:B------:R-:W-:Y:S01]  /*bc20*/  SEL R21, RZ, 0x1, P3 ;  /* 0x00000001ff157807 */ /* 0x000fe20001800000 */
[----:B------:R-:W-:Y:S01]  /*bc30*/  VIADD R220, R225, 0x80 ;  /* 0x00000080e1dc7836 */ /* 0x000fe20000000000 */
[----:B------:R-:W-:Y:S01]  /*bc40*/  SEL R19, RZ, 0x10000, P5 ;  /* 0x00010000ff137807 */ /* 0x000fe20002800000 */
[----:B------:R-:W-:Y:S01]  /*bc50*/  FFMA.FTZ R13, R13, R252, 1.1641532182693481445e-10 ;  /* 0x2f0000000d0d7423 */ /* 0x000fe200000100fc */
[----:B------:R-:W-:Y:S01]  /*bc60*/  ISETP.NE.AND P6, PT, R16, RZ, PT ;  /* 0x000000ff1000720c */ /* 0x000fe20003fc5270 */
[----:B------:R-:W-:Y:S01]  /*bc70*/  FMUL.FTZ R18, R15, R228 ;  /* 0x000000e40f127220 */ /* 0x000fe20000410000 */
[----:B------:R-:W-:Y:S02]  /*bc80*/  ISETP.NE.AND P5, PT, R17, RZ, PT ;  /* 0x000000ff1100720c */ /* 0x000fe40003fa5270 */
[----:B------:R-:W-:Y:S01]  /*bc90*/  FSETP.GTU.FTZ.AND P3, PT, R13, R236, PT ;  /* 0x000000ec0d00720b */ /* 0x000fe20003f7c000 */
[----:B------:R-:W0:Y:S01]  /*bca0*/  @P1 LDC.64 R16, c[0x0][0x230] ;  /* 0x00008c00ff101b82 */ /* 0x000e220000000a00 */
[----:B------:R-:W-:Y:S01]  /*bcb0*/  SEL R22, RZ, 0x100, P4 ;  /* 0x00000100ff167807 */ /* 0x000fe20002000000 */
[----:B------:R-:W-:Y:S01]  /*bcc0*/  FMUL.FTZ R55, R18, R237 ;  /* 0x000000ed12377220 */ /* 0x000fe20000410000 */
[----:B------:R-:W-:-:S02]  /*bcd0*/  ISETP.NE.AND P4, PT, R12, RZ, PT ;  /* 0x000000ff0c00720c */ /* 0x000fc40003f85270 */
[----:B------:R-:W-:Y:S02]  /*bce0*/  SEL R13, RZ, 0x1000000, P3 ;  /* 0x01000000ff0d7807 */ /* 0x000fe40001800000 */
[----:B------:R-:W-:Y:S02]  /*bcf0*/  SEL R12, RZ, 0x1, P2 ;  /* 0x00000001ff0c7807 */ /* 0x000fe40001000000 */
[----:B------:R-:W-:Y:S02]  /*bd00*/  LOP3.LUT R22, R22, R13, R19, 0xfe, !PT ;  /* 0x0000000d16167212 */ /* 0x000fe400078efe13 */
[----:B------:R-:W-:Y:S01]  /*bd10*/  SEL R14, RZ, 0x1, P4 ;  /* 0x00000001ff0e7807 */ /* 0x000fe20002000000 */
[----:B------:R-:W-:Y:S01]  /*bd20*/  IMAD.WIDE.U32 R12, R12, 0x1000000, RZ ;  /* 0x010000000c0c7825 */ /* 0x000fe200078e00ff */
[----:B------:R-:W-:Y:S02]  /*bd30*/  SEL R19, RZ, 0x1, P5 ;  /* 0x00000001ff137807 */ /* 0x000fe40002800000 */
[----:B------:R-:W-:Y:S01]  /*bd40*/  FSEL R55, R55, RZ, !P3 ;  /* 0x000000ff37377208 */ /* 0x000fe20005800000 */
[----:B------:R-:W-:Y:S01]  /*bd50*/  IMAD.WIDE.U32 R14, R14, 0x10000, RZ ;  /* 0x000100000e0e7825 */ /* 0x000fe200078e00ff */
[----:B------:R-:W-:-:S03]  /*bd60*/  LOP3.LUT R13, R13, R22, R21, 0xfe, !PT ;  /* 0x000000160d0d7212 */ /* 0x000fc600078efe15 */
[----:B------:R-:W-:-:S04]  /*bd70*/  IMAD.WIDE.U32 R18, R19, 0x100, RZ ;  /* 0x0000010013127825 */ /* 0x000fc800078e00ff */
[----:B------:R-:W-:Y:S01]  /*bd80*/  @P0 FADD.FTZ R55, R87, R55 ;  /* 0x0000003757370221 */ /* 0x000fe20000010000 */
[----:B0-----:R-:W-:Y:S01]  /*bd90*/  @P1 IMAD.WIDE.U32 R16, R220, 0x20, R16 ;  /* 0x00000020dc101825 */ /* 0x001fe200078e0010 */
[----:B------:R-:W-:Y:S02]  /*bda0*/  LOP3.LUT R12, R18, R12, R14, 0xfe, !PT ;  /* 0x0000000c120c7212 */ /* 0x000fe400078efe0e */
[----:B------:R-:W-:Y:S01]  /*bdb0*/  LOP3.LUT R13, R19, R13, R15, 0xfe, !PT ;  /* 0x0000000d130d7212 */ /* 0x000fe200078efe0f */
[----:B------:R-:W-:Y:S01]  /*bdc0*/  IMAD.WIDE.U32 R14, R11, 0x20, R238 ;  /* 0x000000200b0e7825 */ /* 0x000fe200078e00ee */
[----:B------:R-:W-:-:S04]  /*bdd0*/  SEL R19, RZ, 0x1, P6 ;  /* 0x00000001ff137807 */ /* 0x000fc80003000000 */
[----:B------:R-:W-:Y:S01]  /*bde0*/  STG.E.128 desc[UR4][R14.64], R56 ;  /* 0x000000380e007986 */ /* 0x000fe2000c101d04 */
[----:B------:R-:W-:Y:S01]  /*bdf0*/  LOP3.LUT R12, R12, R19, RZ, 0xfc, !PT ;  /* 0x000000130c0c7212 */ /* 0x000fe200078efcff */
[----:B------:R-:W-:Y:S02]  /*be00*/  IMAD.WIDE.U32 R18, R220, 0x10, R232 ;  /* 0x00000010dc127825 */ /* 0x000fe400078e00e8 */
        /* <DEDUP_REMOVED lines=18> */
.L_x_52350:
[----:B------:R-:W-:-:S07]  /*bf30*/  MOV R24, R226 ;  /* 0x000000e200187202 */ /* 0x000fce0000000f00 */
.L_x_52351:
[----:B------:R-:W-:Y:S05]  /*bf40*/  BSYNC B1 ;  /* 0x0000000000017941 */ /* 0x000fea0003800000 */
.L_x_52349:
        /* <DEDUP_REMOVED lines=16> */
.L_x_52355:
[----:B------:R-:W-:Y:S05]  /*c050*/  BSYNC B2 ;  /* 0x0000000000027941 */ /* 0x000fea0003800000 */
.L_x_52354:
        /* <DEDUP_REMOVED lines=43> */
.L_x_52353:
[----:B------:R-:W-:Y:S05]  /*c310*/  BSYNC B1 ;  /* 0x0000000000017941 */ /* 0x000fea0003800000 */
.L_x_52352:
[----:B------:R-:W-:Y:S01]  /*c320*/  I2FP.F32.U32 R17, R24 ;  /* 0x0000001800117245 */ /* 0x000fe20000201000 */
[----:B-----5:R-:W-:Y:S01]  /*c330*/  HADD2.F32 R19, -RZ, R12.H0_H0 ;  /* 0x2000000cff137230 */ /* 0x020fe20000004100 */
        /* <DEDUP_REMOVED lines=19> */
.L_x_52357:
[----:B------:R-:W-:-:S07]  /*c470*/  MOV R17, R226 ;  /* 0x000000e200117202 */ /* 0x000fce0000000f00 */
.L_x_52358:
[----:B------:R-:W-:Y:S05]  /*c480*/  BSYNC B1 ;  /* 0x0000000000017941 */ /* 0x000fea0003800000 */
.L_x_52356:
        /* <DEDUP_REMOVED lines=16> */
.L_x_52362:
[----:B------:R-:W-:Y:S05]  /*c590*/  BSYNC B2 ;  /* 0x0000000000027941 */ /* 0x000fea0003800000 */
.L_x_52361:
        /* <DEDUP_REMOVED lines=43> */
.L_x_52360:
[----:B------:R-:W-:Y:S05]  /*c850*/  BSYNC B1 ;  /* 0x0000000000017941 */ /* 0x000fea0003800000 */
.L_x_52359:
        /* <DEDUP_REMOVED lines=21> */
.L_x_52364:
[----:B------:R-:W-:-:S07]  /*c9b0*/  MOV R12, R226 ;  /* 0x000000e2000c7202 */ /* 0x000fce0000000f00 */
.L_x_52365:
[----:B------:R-:W-:Y:S05]  /*c9c0*/  BSYNC B1 ;  /* 0x0000000000017941 */ /* 0x000fea0003800000 */
.L_x_52363:
        /* <DEDUP_REMOVED lines=16> */
.L_x_52369:
[----:B------:R-:W-:Y:S05]  /*cad0*/  BSYNC B2 ;  /* 0x0000000000027941 */ /* 0x000fea0003800000 */
.L_x_52368:
        /* <DEDUP_REMOVED lines=43> */
.L_x_52367:
[----:B------:R-:W-:Y:S05]  /*cd90*/  BSYNC B1 ;  /* 0x0000000000017941 */ /* 0x000fea0003800000 */
.L_x_52366:
[----:B------:R-:W-:Y:S01]  /*cda0*/  I2FP.F32.U32 R19, R12 ;  /* 0x0000000c00137245 */ /* 0x000fe20000201000 */
[----:B------:R-:W-:Y:S01]  /*cdb0*/  HADD2.F32 R21, -RZ, R13.H0_H0 ;  /* 0x2000000dff157230 */ /* 0x000fe20000004100 */
[C---:B------:R-:W-:Y:S01]  /*cdc0*/  ISETP.NE.AND P2, PT, R20.reuse, 0x1, PT ;  /* 0x000000011400780c */ /* 0x040fe20003f45270 */
        /* <DEDUP_REMOVED lines=18> */
.L_x_52371:
[----:B------:R-:W-:-:S07]  /*cef0*/  MOV R18, R226 ;  /* 0x000000e200127202 */ /* 0x000fce0000000f00 */
.L_x_52372:
[----:B------:R-:W-:Y:S05]  /*cf00*/  BSYNC B1 ;  /* 0x0000000000017941 */ /* 0x000fea0003800000 */
.L_x_52370:
        /* <DEDUP_REMOVED lines=16> */
.L_x_52376:
[----:B------:R-:W-:Y:S05]  /*d010*/  BSYNC B2 ;  /* 0x0000000000027941 */ /* 0x000fea0003800000 */
.L_x_52375:
        /* <DEDUP_REMOVED lines=44> */
.L_x_52374:
[----:B------:R-:W-:Y:S05]  /*d2e0*/  BSYNC B1 ;  /* 0x0000000000017941 */ /* 0x000fea0003800000 */
.L_x_52373:
        /* <DEDUP_REMOVED lines=20> */
.L_x_52378:
[----:B------:R-:W-:-:S07]  /*d430*/  IMAD.MOV.U32 R13, RZ, RZ, R226 ;  /* 0x000000ffff0d7224 */ /* 0x000fce00078e00e2 */
.L_x_52379:
[----:B------:R-:W-:Y:S05]  /*d440*/  BSYNC B1 ;  /* 0x0000000000017941 */ /* 0x000fea0003800000 */
.L_x_52377:
        /* <DEDUP_REMOVED lines=16> */
.L_x_52383:
[----:B------:R-:W-:Y:S05]  /*d550*/  BSYNC B2 ;  /* 0x0000000000027941 */ /* 0x000fea0003800000 */
.L_x_52382:
        /* <DEDUP_REMOVED lines=43> */
.L_x_52381:
[----:B------:R-:W-:Y:S05]  /*d810*/  BSYNC B1 ;  /* 0x0000000000017941 */ /* 0x000fea0003800000 */
.L_x_52380:
        /* <DEDUP_REMOVED lines=20> */
.L_x_52385:
[----:B------:R-:W-:-:S07]  /*d960*/  IMAD.MOV.U32 R13, RZ, RZ, R226 ;  /* 0x000000ffff0d7224 */ /* 0x000fce00078e00e2 */
.L_x_52386:
[----:B------:R-:W-:Y:S05]  /*d970*/  BSYNC B1 ;  /* 0x0000000000017941 */ /* 0x000fea0003800000 */
.L_x_52384:
        /* <DEDUP_REMOVED lines=16> */
.L_x_52390:
[----:B------:R-:W-:Y:S05]  /*da80*/  BSYNC B2 ;  /* 0x0000000000027941 */ /* 0x000fea0003800000 */
.L_x_52389:
        /* <DEDUP_REMOVED lines=44> */
.L_x_52388:
[----:B------:R-:W-:Y:S05]  /*dd50*/  BSYNC B1 ;  /* 0x0000000000017941 */ /* 0x000fea0003800000 */
.L_x_52387:
        /* <DEDUP_REMOVED lines=20> */
.L_x_52392:
[----:B------:R-:W-:-:S07]  /*dea0*/  MOV R13, R226 ;  /* 0x000000e2000d7202 */ /* 0x000fce0000000f00 */
.L_x_52393:
[----:B------:R-:W-:Y:S05]  /*deb0*/  BSYNC B1 ;  /* 0x0000000000017941 */ /* 0x000fea0003800000 */
.L_x_52391:
        /* <DEDUP_REMOVED lines=16> */
.L_x_52397:
[----:B------:R-:W-:Y:S05]  /*dfc0*/  BSYNC B2 ;  /* 0x0000000000027941 */ /* 0x000fea0003800000 */
.L_x_52396:
        /* <DEDUP_REMOVED lines=44> */
.L_x_52395:
[----:B------:R-:W-:Y:S05]  /*e290*/  BSYNC B1 ;  /* 0x0000000000017941 */ /* 0x000fea0003800000 */
.L_x_52394:
        /* <DEDUP_REMOVED lines=20> */
.L_x_52399:
[----:B------:R-:W-:-:S07]  /*e3e0*/  IMAD.MOV.U32 R13, RZ, RZ, R226 ;  /* 0x000000ffff0d7224 */ /* 0x000fce00078e00e2 */
.L_x_52400:
[----:B------:R-:W-:Y:S05]  /*e3f0*/  BSYNC B1 ;  /* 0x0000000000017941 */ /* 0x000fea0003800000 */
.L_x_52398:
        /* <DEDUP_REMOVED lines=18> */
.L_x_52404:
[----:B------:R-:W-:Y:S05]  /*e520*/  BSYNC B2 ;  /* 0x0000000000027941 */ /* 0x000fea0003800000 */
.L_x_52403:
        /* <DEDUP_REMOVED lines=44> */
.L_x_52402:
[----:B------:R-:W-:Y:S05]  /*e7f0*/  BSYNC B1 ;  /* 0x0000000000017941 */ /* 0x000fea0003800000 */
.L_x_52401:
[----:B------:R-:W-:Y:S01]  /*e800*/  I2FP.F32.U32 R13, R13 ;  /* 0x0000000d000d7245 */ /* 0x000fe20000201000 */
[----:B------:R-:W-:Y:S01]  /*e810*/  HADD2.F32 R15, -RZ, R15.H1_H1 ;  /* 0x3000000fff0f7230 */ /* 0x000fe20000004100 */
[----:B------:R-:W-:Y:S02]  /*e820*/  SEL R14, RZ, 0x100, P4 ;  /* 0x00000100ff0e7807 */ /* 0x000fe40002000000 */
[----:B------:R-:W-:Y:S01]  /*e830*/  ISETP.NE.AND P4, PT, R12, RZ, PT ;  /* 0x000000ff0c00720c */ /* 0x000fe20003f85270 */
[----:B------:R-:W-:Y:S01]  /*e840*/  FFMA.FTZ R13, R13, R252, 1.1641532182693481445e-10 ;  /* 0x2f0000000d0d7423 */ /* 0x000fe200000100fc */
[----:B------:R-:W-:Y:S02]  /*e850*/  SEL R12, RZ, 0x1, P2 ;  /* 0x00000001ff0c7807 */ /* 0x000fe40001000000 */
[----:B------:R-:W-:Y:S02]  /*e860*/  SEL R19, RZ, 0x10000, P5 ;  /* 0x00010000ff137807 */ /* 0x000fe40002800000 */
[----:B------:R-:W-:-:S02]  /*e870*/  FSETP.GTU.FTZ.AND P2, PT, R13, R236, PT ;  /* 0x000000ec0d00720b */ /* 0x000fc40003f5c000 */
[----:B------:R-:W-:Y:S02]  /*e880*/  ISETP.NE.AND P5, PT, R17, RZ, PT ;  /* 0x000000ff1100720c */ /* 0x000fe40003fa5270 */
[----:B------:R-:W-:Y:S02]  /*e890*/  SEL R13, RZ, 0x1000000, P2 ;  /* 0x01000000ff0d7807 */ /* 0x000fe40001000000 */
[----:B------:R-:W-:Y:S02]  /*e8a0*/  ISETP.NE.AND P6, PT, R16, RZ, PT ;  /* 0x000000ff1000720c */ /* 0x000fe40003fc5270 */
[----:B------:R-:W-:Y:S01]  /*e8b0*/  LOP3.LUT R14, R14, R13, R19, 0xfe, !PT ;  /* 0x0000000d0e0e7212 */ /* 0x000fe200078efe13 */
[----:B------:R-:W-:Y:S01]  /*e8c0*/  IMAD.WIDE.U32 R12, R12, 0x1000000, RZ ;  /* 0x010000000c0c7825 */ /* 0x000fe200078e00ff */
[----:B------:R-:W-:Y:S02]  /*e8d0*/  SEL R17, RZ, 0x1, P3 ;  /* 0x00000001ff117807 */ /* 0x000fe40001800000 */
[----:B------:R-:W-:-:S02]  /*e8e0*/  SEL R16, RZ, 0x1, P4 ;  /* 0x00000001ff107807 */ /* 0x000fc40002000000 */
[----:B------:R-:W-:Y:S02]  /*e8f0*/  SEL R18, RZ, 0x1, P5 ;  /* 0x00000001ff127807 */ /* 0x000fe40002800000 */
[----:B------:R-:W-:Y:S01]  /*e900*/  LOP3.LUT R13, R13, R14, R17, 0xfe, !PT ;  /* 0x0000000e0d0d7212 */ /* 0x000fe200078efe11 */
[----:B------:R-:W-:Y:S01]  /*e910*/  IMAD.WIDE.U32 R16, R16, 0x10000, RZ ;  /* 0x0001000010107825 */ /* 0x000fe200078e00ff */
[----:B------:R-:W-:-:S03]  /*e920*/  IADD3 R221, R225, 0xa0, RZ ;  /* 0x000000a0e1dd7810 */ /* 0x000fc60007ffe0ff */
        /* <DEDUP_REMOVED lines=8> */
[----:B------:R-:W-:-:S03]  /*e9b0*/  FSEL R47, R12, RZ, !P2 ;  /* 0x000000ff0c2f7208 */ /* 0x000fc60005000000 */
        /* <DEDUP_REMOVED lines=23> */
.L_x_52406:
[----:B------:R-:W-:-:S07]  /*eb30*/  IMAD.MOV.U32 R16, RZ, RZ, R226 ;  /* 0x000000ffff107224 */ /* 0x000fce00078e00e2 */
.L_x_52407:
[----:B------:R-:W-:Y:S05]  /*eb40*/  BSYNC B1 ;  /* 0x0000000000017941 */ /* 0x000fea0003800000 */
.L_x_52405:
        /* <DEDUP_REMOVED lines=16> */
.L_x_52411:
[----:B------:R-:W-:Y:S05]  /*ec50*/  BSYNC B2 ;  /* 0x0000000000027941 */ /* 0x000fea0003800000 */
.L_x_52410:
        /* <DEDUP_REMOVED lines=44> */
.L_x_52409:
[----:B------:R-:W-:Y:S05]  /*ef20*/  BSYNC B1 ;  /* 0x0000000000017941 */ /* 0x000fea0003800000 */
.L_x_52408:
[----:B------:R-:W-:Y:S01]  /*ef30*/  I2FP.F32.U32 R17, R16 ;  /* 0x0000001000117245 */ /* 0x000fe20000201000 */
[----:B-----5:R-:W-:Y:S01]  /*ef40*/  HADD2.F32 R19, -RZ, R12.H0_H0 ;  /* 0x2000000cff137230 */ /* 0x020fe20000004100 */
[----:B------:R-:W-:Y:S01]  /*ef50*/  ISETP.NE.AND P2, PT, R18, 0x1, PT ;  /* 0x000000011200780c */ /* 0x000fe20003f45270 */
[----:B------:R-:W-:Y:S01]  /*ef60*/  BSSY B1, `(.L_x_52412) ;  /* 0x0000014000017945 */ /* 0x000fe20003800000 */
[----:B------:R-:W-:Y:S01]  /*ef70*/  LOP3.LUT R222, R222, 0xfffffff7, RZ, 0xc0, !PT ;  /* 0xfffffff7dede7812 */ /* 0x000fe200078ec0ff */
[----:B------:R-:W-:Y:S01]  /*ef80*/  FFMA.FTZ R17, R17, R252, 1.1641532182693481445e-10 ;  /* 0x2f00000011117423 */ /* 0x000fe200000100fc */
[----:B------:R-:W-:-:S04]  /*ef90*/  FMUL.FTZ R16, R19, R228 ;  /* 0x000000e413107220 */ /* 0x000fc80000410000 */
        /* <DEDUP_REMOVED lines=15> */
.L_x_52413:
[----:B------:R-:W-:-:S07]  /*f090*/  MOV R20, R226 ;  /* 0x000000e200147202 */ /* 0x000fce0000000f00 */
.L_x_52414:
[----:B------:R-:W-:Y:S05]  /*f0a0*/  BSYNC B1 ;  /* 0x0000000000017941 */ /* 0x000fea0003800000 */
.L_x_52412:
        /* <DEDUP_REMOVED lines=16> */
.L_x_52418:
[----:B------:R-:W-:Y:S05]  /*f1b0*/  BSYNC B2 ;  /* 0x0000000000027941 */ /* 0x000fea0003800000 */
.L_x_52417:
        /* <DEDUP_REMOVED lines=44> */
.L_x_52416:
[----:B------:R-:W-:Y:S05]  /*f480*/  BSYNC B1 ;  /* 0x0000000000017941 */ /* 0x000fea0003800000 */
.L_x_52415:
        /* <DEDUP_REMOVED lines=22> */
.L_x_52420:
[----:B------:R-:W-:-:S07]  /*f5f0*/  IMAD.MOV.U32 R12, RZ, RZ, R226 ;  /* 0x000000ffff0c7224 */ /* 0x000fce00078e00e2 */
.L_x_52421:
[----:B------:R-:W-:Y:S05]  /*f600*/  BSYNC B1 ;  /* 0x0000000000017941 */ /* 0x000fea0003800000 */
.L_x_52419:
        /* <DEDUP_REMOVED lines=16> */
.L_x_52425:
[----:B------:R-:W-:Y:S05]  /*f710*/  BSYNC B2 ;  /* 0x0000000000027941 */ /* 0x000fea0003800000 */
.L_x_52424:
        /* <DEDUP_REMOVED lines=44> */
.L_x_52423:
[----:B------:R-:W-:Y:S05]  /*f9e0*/  BSYNC B1 ;  /* 0x0000000000017941 */ /* 0x000fea0003800000 */
.L_x_52422:
        /* <DEDUP_REMOVED lines=22> */
.L_x_52427:
[----:B------:R-:W-:-:S07]  /*fb50*/  MOV R12, R226 ;  /* 0x000000e2000c7202 */ /* 0x000fce0000000f00 */
.L_x_52428:
[----:B------:R-:W-:Y:S05]  /*fb60*/  BSYNC B1 ;  /* 0x0000000000017941 */ /* 0x000fea0003800000 */
.L_x_52426:
        /* <DEDUP_REMOVED lines=16> */
.L_x_52432:
[----:B------:R-:W-:Y:S05]  /*fc70*/  BSYNC B2 ;  /* 0x0000000000027941 */ /* 0x000fea0003800000 */
.L_x_52431:
        /* <DEDUP_REMOVED lines=44> */
.L_x_52430:
[----:B------:R-:W-:Y:S05]  /*ff40*/  BSYNC B1 ;  /* 0x0000000000017941 */ /* 0x000fea0003800000 */
.L_x_52429:
        /* <DEDUP_REMOVED lines=20> */
.L_x_52434:
[----:B------:R-:W-:-:S07]  /*10090*/  IMAD.MOV.U32 R18, RZ, RZ, R226 ;  /* 0x000000ffff127224 */ /* 0x000fce00078e00e2 */
.L_x_52435:
[----:B------:R-:W-:Y:S05]  /*100a0*/  BSYNC B1 ;  /* 0x0000000000017941 */ /* 0x000fea0003800000 */
.L_x_52433:
        /* <DEDUP_REMOVED lines=16> */
.L_x_52439:
[----:B------:R-:W-:Y:S05]  /*101b0*/  BSYNC B2 ;  /* 0x0000000000027941 */ /* 0x000fea0003800000 */
.L_x_52438:
        /* <DEDUP_REMOVED lines=44> */
.L_x_52437:
[----:B------:R-:W-:Y:S05]  /*10480*/  BSYNC B1 ;  /* 0x0000000000017941 */ /* 0x000fea0003800000 */
.L_x_52436:
        /* <DEDUP_REMOVED lines=20> */
.L_x_52441:
[----:B------:R-:W-:-:S07]  /*105d0*/  MOV R12, R226 ;  /* 0x000000e2000c7202 */ /* 0x000fce0000000f00 */
.L_x_52442:
[----:B------:R-:W-:Y:S05]  /*105e0*/  BSYNC B1 ;  /* 0x0000000000017941 */ /* 0x000fea0003800000 */
.L_x_52440:
        /* <DEDUP_REMOVED lines=16> */
.L_x_52446:
[----:B------:R-:W-:Y:S05]  /*106f0*/  BSYNC B2 ;  /* 0x0000000000027941 */ /* 0x000fea0003800000 */
.L_x_52445:
        /* <DEDUP_REMOVED lines=44> */
.L_x_52444:
[----:B------:R-:W-:Y:S05]  /*109c0*/  BSYNC B1 ;  /* 0x0000000000017941 */ /* 0x000fea0003800000 */
.L_x_52443:
        /* <DEDUP_REMOVED lines=20> */
.L_x_52448:
[----:B------:R-:W-:-:S07]  /*10b10*/  IMAD.MOV.U32 R12, RZ, RZ, R226 ;  /* 0x000000ffff0c7224 */ /* 0x000fce00078e00e2 */
.L_x_52449:
[----:B------:R-:W-:Y:S05]  /*10b20*/  BSYNC B1 ;  /* 0x0000000000017941 */ /* 0x000fea0003800000 */
.L_x_52447:
        /* <DEDUP_REMOVED lines=16> */
.L_x_52453:
[----:B------:R-:W-:Y:S05]  /*10c30*/  BSYNC B2 ;  /* 0x0000000000027941 */ /* 0x000fea0003800000 */
.L_x_52452:
        /* <DEDUP_REMOVED lines=44> */
.L_x_52451:
[----:B------:R-:W-:Y:S05]  /*10f00*/  BSYNC B1 ;  /* 0x0000000000017941 */ /* 0x000fea0003800000 */
.L_x_52450:
        /* <DEDUP_REMOVED lines=20> */
.L_x_52455:
[----:B------:R-:W-:-:S07]  /*11050*/  MOV R14, R226 ;  /* 0x000000e2000e7202 */ /* 0x000fce0000000f00 */
.L_x_52456:
[----:B------:R-:W-:Y:S05]  /*11060*/  BSYNC B1 ;  /* 0x0000000000017941 */ /* 0x000fea0003800000 */
.L_x_52454:
        /* <DEDUP_REMOVED lines=18> */
.L_x_52460:
[----:B------:R-:W-:Y:S05]  /*11190*/  BSYNC B2 ;  /* 0x0000000000027941 */ /* 0x000fea0003800000 */
.L_x_52459:
        /* <DEDUP_REMOVED lines=44> */
.L_x_52458:
[----:B------:R-:W-:Y:S05]  /*11460*/  BSYNC B1 ;  /* 0x0000000000017941 */ /* 0x000fea0003800000 */
.L_x_52457:
[----:B------:R-:W-:Y:S01]  /*11470*/  I2FP.F32.U32 R13, R14 ;  /* 0x0000000e000d7245 */ /* 0x000fe20000201000 */
[----:B------:R-:W-:Y:S01]  /*11480*/  HADD2.F32 R15, -RZ, R15.H1_H1 ;  /* 0x3000000fff0f7230 */ /* 0x000fe20000004100 */
[----:B------:R-:W-:Y:S01]  /*11490*/  SEL R12, RZ, 0x1, P2 ;  /* 0x00000001ff0c7807 */ /* 0x000fe20001000000 */
[----:B------:R-:W-:Y:S01]  /*114a0*/  VIADD R223, R225, 0xc0 ;  /* 0x000000c0e1df7836 */ /* 0x000fe20000000000 */
[----:B------:R-:W-:Y:S01]  /*114b0*/  SEL R17, RZ, 0x10000, P5 ;  /* 0x00010000ff117807 */ /* 0x000fe20002800000 */
[----:B------:R-:W-:Y:S01]  /*114c0*/  FFMA.FTZ R13, R13, R252, 1.1641532182693481445e-10 ;  /* 0x2f0000000d0d7423 */ /* 0x000fe200000100fc */
[----:B------:R-:W-:Y:S02]  /*114d0*/  SEL R16, RZ, 0x100, P4 ;  /* 0x00000100ff107807 */ /* 0x000fe40002000000 */
[----:B------:R-:W-:Y:S02]  /*114e0*/  LOP3.LUT P5, RZ, R222, 0x4, RZ, 0xc0, !PT ;  /* 0x00000004deff7812 */ /* 0x000fe400078ac0ff */
[----:B------:R-:W-:Y:S01]  /*114f0*/  FSETP.GTU.FTZ.AND P2, PT, R13, R236, PT ;  /* 0x000000ec0d00720b */ /* 0x000fe20003f5c000 */
[----:B------:R-:W-:Y:S01]  /*11500*/  IMAD.WIDE.U32 R12, R12, 0x1000000, RZ ;  /* 0x010000000c0c7825 */ /* 0x000fe200078e00ff */
[----:B------:R-:W-:-:S02]  /*11510*/  LOP3.LUT P4, RZ, R222, 0x2, RZ, 0xc0, !PT ;  /* 0x00000002deff7812 */ /* 0x000fc4000788c0ff */
        /* <DEDUP_REMOVED lines=40> */
.L_x_52462:
[----:B------:R-:W-:-:S07]  /*117a0*/  MOV R21, R226 ;  /* 0x000000e200157202 */ /* 0x000fce0000000f00 */
.L_x_52463:
[----:B------:R-:W-:Y:S05]  /*117b0*/  BSYNC B1 ;  /* 0x0000000000017941 */ /* 0x000fea0003800000 */
.L_x_52461:
        /* <DEDUP_REMOVED lines=16> */
.L_x_52467:
[----:B------:R-:W-:Y:S05]  /*118c0*/  BSYNC B2 ;  /* 0x0000000000027941 */ /* 0x000fea0003800000 */
.L_x_52466:
        /* <DEDUP_REMOVED lines=44> */
.L_x_52465:
[----:B------:R-:W-:Y:S05]  /*11b90*/  BSYNC B1 ;  /* 0x0000000000017941 */ /* 0x000fea0003800000 */
.L_x_52464:
[----:B------:R-:W-:Y:S01]  /*11ba0*/  I2FP.F32.U32 R19, R21 ;  /* 0x0000001500137245 */ /* 0x000fe20000201000 */
[----:B------:R-:W-:Y:S01]  /*11bb0*/  BSSY B1, `(.L_x_52468) ;  /* 0x0000016000017945 */ /* 0x000fe20003800000 */
[C---:B------:R-:W-:Y:S01]  /*11bc0*/  ISETP.NE.AND P2, PT, R17.reuse, 0x1, PT ;  /* 0x000000011100780c */ /* 0x040fe20003f45270 */
[----:B------:R-:W-:Y:S01]  /*11bd0*/  VIADD R18, R17, 0x1 ;  /* 0x0000000111127836 */ /* 0x000fe20000000000 */
[----:B------:R-:W-:Y:S01]  /*11be0*/  LOP3.LUT R222, R222, 0xfffffff7, RZ, 0xc0, !PT ;  /* 0xfffffff7dede7812 */ /* 0x000fe200078ec0ff */
[----:B------:R-:W-:-:S05]  /*11bf0*/  FFMA.FTZ R19, R19, R252, 1.1641532182693481445e-10 ;  /* 0x2f00000013137423 */ /* 0x000fca00000100fc */
[----:B------:R-:W-:Y:S01]  /*11c00*/  FSETP.GTU.FTZ.AND P3, PT, R19, R236, PT ;  /* 0x000000ec1300720b */ /* 0x000fe20003f7c000 */
[----:B-----5:R-:W-:-:S05]  /*11c10*/  HADD2.F32 R19, -RZ, R12.H0_H0 ;  /* 0x2000000cff137230 */ /* 0x020fca0000004100 */
        /* <DEDUP_REMOVED lines=14> */
.L_x_52469:
[----:B------:R-:W-:-:S07]  /*11d00*/  IMAD.MOV.U32 R16, RZ, RZ, R226 ;  /* 0x000000ffff107224 */ /* 0x000fce00078e00e2 */
.L_x_52470:
[----:B------:R-:W-:Y:S05]  /*11d10*/  BSYNC B1 ;  /* 0x0000000000017941 */ /* 0x000fea0003800000 */
.L_x_52468:
        /* <DEDUP_REMOVED lines=16> */
.L_x_52474:
[----:B------:R-:W-:Y:S05]  /*11e20*/  BSYNC B2 ;  /* 0x0000000000027941 */ /* 0x000fea0003800000 */
.L_x_52473:
        /* <DEDUP_REMOVED lines=44> */
.L_x_52472:
[----:B------:R-:W-:Y:S05]  /*120f0*/  BSYNC B1 ;  /* 0x0000000000017941 */ /* 0x000fea0003800000 */
.L_x_52471:
[----:B------:R-:W-:Y:S01]  /*12100*/  I2FP.F32.U32 R17, R16 ;  /* 0x0000001000117245 */ /* 0x000fe20000201000 */
[----:B------:R-:W-:Y:S01]  /*12110*/  BSSY B1, `(.L_x_52475) ;  /* 0x0000016000017945 */ /* 0x000fe20003800000 */
[----:B------:R-:W-:Y:S02]  /*12120*/  ISETP.NE.AND P2, PT, R18, 0x1, PT ;  /* 0x000000011200780c */ /* 0x000fe40003f45270 */
[----:B------:R-:W-:Y:S01]  /*12130*/  LOP3.LUT R222, R222, 0xfffffffb, RZ, 0xc0, !PT ;  /* 0xfffffffbdede7812 */ /* 0x000fe200078ec0ff */
[----:B------:R-:W-:-:S05]  /*12140*/  FFMA.FTZ R17, R17, R252, 1.1641532182693481445e-10 ;  /* 0x2f00000011117423 */ /* 0x000fca00000100fc */
[----:B------:R-:W-:Y:S01]  /*12150*/  FSETP.GTU.FTZ.AND P3, PT, R17, R236, PT ;  /* 0x000000ec1100720b */ /* 0x000fe20003f7c000 */
[----:B------:R-:W-:-:S05]  /*12160*/  HADD2.F32 R17, -RZ, R12.H1_H1 ;  /* 0x3000000cff117230 */ /* 0x000fca0000004100 */
[----:B------:R-:W-:Y:S01]  /*12170*/  FMUL.FTZ R12, R17, R228 ;  /* 0x000000e4110c7220 */ /* 0x000fe20000410000 */
[----:B------:R-:W-:-:S03]  /*12180*/  IADD3 R17, R18, 0x1, RZ ;  /* 0x0000000112117810 */ /* 0x000fc60007ffe0ff */
        /* <DEDUP_REMOVED lines=13> */
.L_x_52476:
[----:B------:R-:W-:-:S07]  /*12260*/  MOV R12, R226 ;  /* 0x000000e2000c7202 */ /* 0x000fce0000000f00 */
.L_x_52477:
[----:B------:R-:W-:Y:S05]  /*12270*/  BSYNC B1 ;  /* 0x0000000000017941 */ /* 0x000fea0003800000 */
.L_x_52475:
        /* <DEDUP_REMOVED lines=16> */
.L_x_52481:
[----:B------:R-:W-:Y:S05]  /*12380*/  BSYNC B2 ;  /* 0x0000000000027941 */ /* 0x000fea0003800000 */
.L_x_52480:
        /* <DEDUP_REMOVED lines=44> */
.L_x_52479:
[----:B------:R-:W-:Y:S05]  /*12650*/  BSYNC B1 ;  /* 0x0000000000017941 */ /* 0x000fea0003800000 */
.L_x_52478:
[----:B------:R-:W-:Y:S01]  /*12660*/  I2FP.F32.U32 R19, R12 ;  /* 0x0000000c00137245 */ /* 0x000fe20000201000 */
[----:B------:R-:W-:Y:S01]  /*12670*/  BSSY B1, `(.L_x_52482) ;  /* 0x0000016000017945 */ /* 0x000fe20003800000 */
[----:B------:R-:W-:Y:S02]  /*12680*/  ISETP.NE.AND P2, PT, R17, 0x1, PT ;  /* 0x000000011100780c */ /* 0x000fe40003f45270 */
        /* <DEDUP_REMOVED lines=19> */
.L_x_52483:
[----:B------:R-:W-:-:S07]  /*127c0*/  IMAD.MOV.U32 R12, RZ, RZ, R226 ;  /* 0x000000ffff0c7224 */ /* 0x000fce00078e00e2 */
.L_x_52484:
[----:B------:R-:W-:Y:S05]  /*127d0*/  BSYNC B1 ;  /* 0x0000000000017941 */ /* 0x000fea0003800000 */
.L_x_52482:
        /* <DEDUP_REMOVED lines=16> */
.L_x_52488:
[----:B------:R-:W-:Y:S05]  /*128e0*/  BSYNC B2 ;  /* 0x0000000000027941 */ /* 0x000fea0003800000 */
.L_x_52487:
        /* <DEDUP_REMOVED lines=44> */
.L_x_52486:
[----:B------:R-:W-:Y:S05]  /*12bb0*/  BSYNC B1 ;  /* 0x0000000000017941 */ /* 0x000fea0003800000 */
.L_x_52485:
[----:B------:R-:W-:Y:S01]  /*12bc0*/  I2FP.F32.U32 R17, R12 ;  /* 0x0000000c00117245 */ /* 0x000fe20000201000 */
[----:B------:R-:W-:Y:S01]  /*12bd0*/  HADD2.F32 R13, -RZ, R13.H1_H1 ;  /* 0x3000000dff0d7230 */ /* 0x000fe20000004100 */
[C---:B------:R-:W-:Y:S01]  /*12be0*/  ISETP.NE.AND P3, PT, R16.reuse, 0x1, PT ;  /* 0x000000011000780c */ /* 0x040fe20003f65270 */
        /* <DEDUP_REMOVED lines=17> */
.L_x_52490:
[----:B------:R-:W-:-:S07]  /*12d00*/  IMAD.MOV.U32 R12, RZ, RZ, R226 ;  /* 0x000000ffff0c7224 */ /* 0x000fce00078e00e2 */
.L_x_52491:
[----:B------:R-:W-:Y:S05]  /*12d10*/  BSYNC B1 ;  /* 0x0000000000017941 */ /* 0x000fea0003800000 */
.L_x_52489:
        /* <DEDUP_REMOVED lines=16> */
.L_x_52495:
[----:B------:R-:W-:Y:S05]  /*12e20*/  BSYNC B2 ;  /* 0x0000000000027941 */ /* 0x000fea0003800000 */
.L_x_52494:
[----:B------:R-:W-:Y:S01]  /*12e30*/  LOP3.LUT R0, R0, UR7, R7, 0x96, !PT ;  /* 0x0000000700007c12 */ /* 0x000fe2000f8e9607 */
[----:B------:R-:W-:-:S04]  /*12e40*/  IMAD.HI.U32 R13, R4, -0x326172a9, RZ ;  /* 0xcd9e8d57040d7827 */ /* 0x000fc800078e00ff */
[----:B------:R-:W-:Y:S01]  /*12e50*/  IMAD R3, R4, -0x326172a9, RZ ;  /* 0xcd9e8d5704037824 */ /* 0x000fe200078e02ff */
[----:B------:R-:W-:Y:S01]  /*12e60*/  LOP3.LUT R18, R13, UR6, R6, 0x96, !PT ;  /* 0x000000060d127c12 */ /* 0x000fe2000f8e9606 */
[----:B------:R-:W-:Y:S01]  /*12e70*/  IMAD.WIDE.U32 R16, R0, -0x326172a9, RZ ;  /* 0xcd9e8d5700107825 */ /* 0x000fe200078e00ff */
[----:B------:R-:W-:-:S03]  /*12e80*/  HFMA2.MMA R13, -RZ, RZ, 0, 0 ;  /* 0x00000000ff0d7435 */ /* 0x000fc600000001ff */
        /* <DEDUP_REMOVED lines=38> */
.L_x_52493:
[----:B------:R-:W-:Y:S05]  /*130f0*/  BSYNC B1 ;  /* 0x0000000000017941 */ /* 0x000fea0003800000 */
.L_x_52492:
        /* <DEDUP_REMOVED lines=20> */
.L_x_52497:
[----:B------:R-:W-:-:S07]  /*13240*/  IMAD.MOV.U32 R18, RZ, RZ, R226 ;  /* 0x000000ffff127224 */ /* 0x000fce00078e00e2 */
.L_x_52498:
[----:B------:R-:W-:Y:S05]  /*13250*/  BSYNC B1 ;  /* 0x0000000000017941 */ /* 0x000fea0003800000 */
.L_x_52496:
        /* <DEDUP_REMOVED lines=16> */
.L_x_52502:
[----:B------:R-:W-:Y:S05]  /*13360*/  BSYNC B2 ;  /* 0x0000000000027941 */ /* 0x000fea0003800000 */
.L_x_52501:
        /* <DEDUP_REMOVED lines=44> */
.L_x_52500:
[----:B------:R-:W-:Y:S05]  /*13630*/  BSYNC B1 ;  /* 0x0000000000017941 */ /* 0x000fea0003800000 */
.L_x_52499:
[----:B------:R-:W-:Y:S01]  /*13640*/  I2FP.F32.U32 R13, R18 ;  /* 0x00000012000d7245 */ /* 0x000fe20000201000 */
[----:B------:R-:W-:Y:S01]  /*13650*/  BSSY B1, `(.L_x_52503) ;  /* 0x0000014000017945 */ /* 0x000fe20003800000 */
[----:B------:R-:W-:-:S03]  /*13660*/  ISETP.NE.AND P5, PT, R12, 0x1, PT ;  /* 0x000000010c00780c */ /* 0x000fc60003fa5270 */
[----:B------:R-:W-:-:S05]  /*13670*/  FFMA.FTZ R13, R13, R252, 1.1641532182693481445e-10 ;  /* 0x2f0000000d0d7423 */ /* 0x000fca00000100fc */
[----:B------:R-:W-:Y:S01]  /*13680*/  FSETP.GTU.FTZ.AND P4, PT, R13, R236, PT ;  /* 0x000000ec0d00720b */ /* 0x000fe20003f9c000 */
[----:B------:R-:W-:-:S05]  /*13690*/  HADD2.F32 R13, -RZ, R14.H1_H1 ;  /* 0x3000000eff0d7230 */ /* 0x000fca0000004100 */
[----:B------:R-:W-:Y:S01]  /*136a0*/  FMUL.FTZ R14, R13, R228 ;  /* 0x000000e40d0e7220 */ /* 0x000fe20000410000 */
[----:B------:R-:W-:-:S03]  /*136b0*/  IADD3 R13, R12, 0x1, RZ ;  /* 0x000000010c0d7810 */ /* 0x000fc60007ffe0ff */
        /* <DEDUP_REMOVED lines=12> */
.L_x_52504:
[----:B------:R-:W-:-:S07]  /*13780*/  IMAD.MOV.U32 R14, RZ, RZ, R226 ;  /* 0x000000ffff0e7224 */ /* 0x000fce00078e00e2 */
.L_x_52505:
[----:B------:R-:W-:Y:S05]  /*13790*/  BSYNC B1 ;  /* 0x0000000000017941 */ /* 0x000fea0003800000 */
.L_x_52503:
        /* <DEDUP_REMOVED lines=16> */
.L_x_52509:
[----:B------:R-:W-:Y:S05]  /*138a0*/  BSYNC B2 ;  /* 0x0000000000027941 */ /* 0x000fea0003800000 */
.L_x_52508:
        /* <DEDUP_REMOVED lines=44> */
.L_x_52507:
[----:B------:R-:W-:Y:S05]  /*13b70*/  BSYNC B1 ;  /* 0x0000000000017941 */ /* 0x000fea0003800000 */
.L_x_52506:
        /* <DEDUP_REMOVED lines=20> */
.L_x_52511:
[----:B------:R-:W-:-:S07]  /*13cc0*/  IMAD.MOV.U32 R12, RZ, RZ, R226 ;  /* 0x000000ffff0c7224 */ /* 0x000fce00078e00e2 */
.L_x_52512:
[----:B------:R-:W-:Y:S05]  /*13cd0*/  BSYNC B1 ;  /* 0x0000000000017941 */ /* 0x000fea0003800000 */
.L_x_52510:
        /* <DEDUP_REMOVED lines=19> */
.L_x_52516:
[----:B------:R-:W-:Y:S05]  /*13e10*/  BSYNC B2 ;  /* 0x0000000000027941 */ /* 0x000fea0003800000 */
.L_x_52515:
        /* <DEDUP_REMOVED lines=44> */
.L_x_52514:
[----:B------:R-:W-:Y:S05]  /*140e0*/  BSYNC B1 ;  /* 0x0000000000017941 */ /* 0x000fea0003800000 */
.L_x_52513:
        /* <DEDUP_REMOVED lines=23> */
[----:B------:R-:W-:Y:S01]  /*14260*/  IMAD.WIDE.U32 R16, R16, 0x10000, RZ ;  /* 0x0001000010107825 */ /* 0x000fe200078e00ff */
[----:B------:R-:W-:Y:S02]  /*14270*/  SEL R15, RZ, 0x1, P6 ;  /* 0x00000001ff0f7807 */ /* 0x000fe40003000000 */
        /* <DEDUP_REMOVED lines=26> */
.L_x_52518:
[----:B------:R-:W-:-:S07]  /*14420*/  MOV R20, R226 ;  /* 0x000000e200147202 */ /* 0x000fce0000000f00 */
.L_x_52519:
[----:B------:R-:W-:Y:S05]  /*14430*/  BSYNC B1 ;  /* 0x0000000000017941 */ /* 0x000fea0003800000 */
.L_x_52517:
        /* <DEDUP_REMOVED lines=16> */
.L_x_52523:
[----:B------:R-:W-:Y:S05]  /*14540*/  BSYNC B2 ;  /* 0x0000000000027941 */ /* 0x000fea0003800000 */
.L_x_52522:
        /* <DEDUP_REMOVED lines=44> */
.L_x_52521:
[----:B------:R-:W-:Y:S05]  /*14810*/  BSYNC B1 ;  /* 0x0000000000017941 */ /* 0x000fea0003800000 */
.L_x_52520:
[----:B------:R-:W-:Y:S01]  /*14820*/  I2FP.F32.U32 R16, R20 ;  /* 0x0000001400107245 */ /* 0x000fe20000201000 */
[----:B------:R-:W-:Y:S01]  /*14830*/  BSSY B1, `(.L_x_52524) ;  /* 0x0000016000017945 */ /* 0x000fe20003800000 */
[----:B------:R-:W-:Y:S02]  /*14840*/  ISETP.NE.AND P2, PT, R17, 0x1, PT ;  /* 0x000000011100780c */ /* 0x000fe40003f45270 */
[----:B------:R-:W-:Y:S01]  /*14850*/  LOP3.LUT R222, R222, 0xfffffff7, RZ, 0xc0, !PT ;  /* 0xfffffff7dede7812 */ /* 0x000fe200078ec0ff */
[----:B------:R-:W-:-:S05]  /*14860*/  FFMA.FTZ R16, R16, R252, 1.1641532182693481445e-10 ;  /* 0x2f00000010107423 */ /* 0x000fca00000100fc */
[----:B------:R-:W-:Y:S01]  /*14870*/  FSETP.GTU.FTZ.AND P3, PT, R16, R236, PT ;  /* 0x000000ec1000720b */ /* 0x000fe20003f7c000 */
[----:B-----5:R-:W-:-:S05]  /*14880*/  HADD2.F32 R16, -RZ, R12.H0_H0 ;  /* 0x2000000cff107230 */ /* 0x020fca0000004100 */
[----:B------:R-:W-:-:S04]  /*14890*/  FMUL.FTZ R16, R16, R228 ;  /* 0x000000e410107220 */ /* 0x000fc80000410000 */
[----:B------:R-:W-:-:S03]  /*148a0*/  FMUL.FTZ R16, R16, R237 ;  /* 0x000000ed10107220 */ /* 0x000fc60000410000 */
[----:B------:R-:W-:Y:S02]  /*148b0*/  @P3 LOP3.LUT R222, R222, 0x8, RZ, 0xfc, !PT ;  /* 0x00000008dede3812 */ /* 0x000fe400078efcff */
        /* <DEDUP_REMOVED lines=12> */
.L_x_52525:
[----:B------:R-:W-:-:S07]  /*14980*/  MOV R20, R226 ;  /* 0x000000e200147202 */ /* 0x000fce0000000f00 */
.L_x_52526:
[----:B------:R-:W-:Y:S05]  /*14990*/  BSYNC B1 ;  /* 0x0000000000017941 */ /* 0x000fea0003800000 */
.L_x_52524:
        /* <DEDUP_REMOVED lines=16> */
.L_x_52530:
[----:B------:R-:W-:Y:S05]  /*14aa0*/  BSYNC B2 ;  /* 0x0000000000027941 */ /* 0x000fea0003800000 */
.L_x_52529:
        /* <DEDUP_REMOVED lines=44> */
.L_x_52528:
[----:B------:R-:W-:Y:S05]  /*14d70*/  BSYNC B1 ;  /* 0x0000000000017941 */ /* 0x000fea0003800000 */
.L_x_52527:
        /* <DEDUP_REMOVED lines=22> */
.L_x_52532:
[----:B------:R-:W-:-:S07]  /*14ee0*/  MOV R12, R226 ;  /* 0x000000e2000c7202 */ /* 0x000fce0000000f00 */
.L_x_52533:
[----:B------:R-:W-:Y:S05]  /*14ef0*/  BSYNC B1 ;  /* 0x0000000000017941 */ /* 0x000fea0003800000 */
.L_x_52531:
        /* <DEDUP_REMOVED lines=16> */
.L_x_52537:
[----:B------:R-:W-:Y:S05]  /*15000*/  BSYNC B2 ;  /* 0x0000000000027941 */ /* 0x000fea0003800000 */
.L_x_52536:
        /* <DEDUP_REMOVED lines=44> */
.L_x_52535:
[----:B------:R-:W-:Y:S05]  /*152d0*/  BSYNC B1 ;  /* 0x0000000000017941 */ /* 0x000fea0003800000 */
.L_x_52534:
[----:B------:R-:W-:Y:S01]  /*152e0*/  I2FP.F32.U32 R12, R12 ;  /* 0x0000000c000c7245 */ /* 0x000fe20000201000 */
[----:B------:R-:W-:Y:S01]  /*152f0*/  BSSY B1, `(.L_x_52538) ;  /* 0x0000016000017945 */ /* 0x000fe20003800000 */
[C---:B------:R-:W-:Y:S01]  /*15300*/  ISETP.NE.AND P2, PT, R17.reuse, 0x1, PT ;  /* 0x000000011100780c */ /* 0x040fe20003f45270 */
[----:B------:R-:W-:Y:S01]  /*15310*/  VIADD R16, R17, 0x1 ;  /* 0x0000000111107836 */ /* 0x000fe20000000000 */
[----:B------:R-:W-:Y:S01]  /*15320*/  LOP3.LUT R222, R222, 0xfffffffd, RZ, 0xc0, !PT ;  /* 0xfffffffddede7812 */ /* 0x000fe200078ec0ff */
[----:B------:R-:W-:-:S05]  /*15330*/  FFMA.FTZ R12, R12, R252, 1.1641532182693481445e-10 ;  /* 0x2f0000000c0c7423 */ /* 0x000fca00000100fc */
        /* <DEDUP_REMOVED lines=16> */
.L_x_52539:
[----:B------:R-:W-:-:S07]  /*15440*/  MOV R12, R226 ;  /* 0x000000e2000c7202 */ /* 0x000fce0000000f00 */
.L_x_52540:
[----:B------:R-:W-:Y:S05]  /*15450*/  BSYNC B1 ;  /* 0x0000000000017941 */ /* 0x000fea0003800000 */
.L_x_52538:
        /* <DEDUP_REMOVED lines=16> */
.L_x_52544:
[----:B------:R-:W-:Y:S05]  /*15560*/  BSYNC B2 ;  /* 0x0000000000027941 */ /* 0x000fea0003800000 */
.L_x_52543:
        /* <DEDUP_REMOVED lines=44> */
.L_x_52542:
[----:B------:R-:W-:Y:S05]  /*15830*/  BSYNC B1 ;  /* 0x0000000000017941 */ /* 0x000fea0003800000 */
.L_x_52541:
        /* <DEDUP_REMOVED lines=20> */
.L_x_52546:
[----:B------:R-:W-:-:S07]  /*15980*/  MOV R18, R226 ;  /* 0x000000e200127202 */ /* 0x000fce0000000f00 */
.L_x_52547:
[----:B------:R-:W-:Y:S05]  /*15990*/  BSYNC B1 ;  /* 0x0000000000017941 */ /* 0x000fea0003800000 */
.L_x_52545:
        /* <DEDUP_REMOVED lines=16> */
.L_x_52551:
[----:B------:R-:W-:Y:S05]  /*15aa0*/  BSYNC B2 ;  /* 0x0000000000027941 */ /* 0x000fea0003800000 */
.L_x_52550:
        /* <DEDUP_REMOVED lines=44> */
.L_x_52549:
[----:B------:R-:W-:Y:S05]  /*15d70*/  BSYNC B1 ;  /* 0x0000000000017941 */ /* 0x000fea0003800000 */
.L_x_52548:
        /* <DEDUP_REMOVED lines=20> */
.L_x_52553:
[----:B------:R-:W-:-:S07]  /*15ec0*/  MOV R18, R226 ;  /* 0x000000e200127202 */ /* 0x000fce0000000f00 */
.L_x_52554:
[----:B------:R-:W-:Y:S05]  /*15ed0*/  BSYNC B1 ;  /* 0x0000000000017941 */ /* 0x000fea0003800000 */
.L_x_52552:
        /* <DEDUP_REMOVED lines=16> */
.L_x_52558:
[----:B------:R-:W-:Y:S05]  /*15fe0*/  BSYNC B2 ;  /* 0x0000000000027941 */ /* 0x000fea0003800000 */
.L_x_52557:
        /* <DEDUP_REMOVED lines=44> */
.L_x_52556:
[----:B------:R-:W-:Y:S05]  /*162b0*/  BSYNC B1 ;  /* 0x0000000000017941 */ /* 0x000fea0003800000 */
.L_x_52555:
        /* <DEDUP_REMOVED lines=20> */
.L_x_52560:
[----:B------:R-:W-:-:S07]  /*16400*/  MOV R14, R226 ;  /* 0x000000e2000e7202 */ /* 0x000fce0000000f00 */
.L_x_52561:
[----:B------:R-:W-:Y:S05]  /*16410*/  BSYNC B1 ;  /* 0x0000000000017941 */ /* 0x000fea0003800000 */
.L_x_52559:
        /* <DEDUP_REMOVED lines=16> */
.L_x_52565:
[----:B------:R-:W-:Y:S05]  /*16520*/  BSYNC B2 ;  /* 0x0000000000027941 */ /* 0x000fea0003800000 */
.L_x_52564:
        /* <DEDUP_REMOVED lines=44> */
.L_x_52563:
[----:B------:R-:W-:Y:S05]  /*167f0*/  BSYNC B1 ;  /* 0x0000000000017941 */ /* 0x000fea0003800000 */
.L_x_52562:
        /* <DEDUP_REMOVED lines=20> */
.L_x_52567:
[----:B------:R-:W-:-:S07]  /*16940*/  MOV R12, R226 ;  /* 0x000000e2000c7202 */ /* 0x000fce0000000f00 */
.L_x_52568:
[----:B------:R-:W-:Y:S05]  /*16950*/  BSYNC B1 ;  /* 0x0000000000017941 */ /* 0x000fea0003800000 */
.L_x_52566:
        /* <DEDUP_REMOVED lines=19> */
.L_x_52572:
[----:B------:R-:W-:Y:S05]  /*16a90*/  BSYNC B2 ;  /* 0x0000000000027941 */ /* 0x000fea0003800000 */
.L_x_52571:
        /* <DEDUP_REMOVED lines=44> */
.L_x_52570:
[----:B------:R-:W-:Y:S05]  /*16d60*/  BSYNC B1 ;  /* 0x0000000000017941 */ /* 0x000fea0003800000 */
.L_x_52569:
        /* <DEDUP_REMOVED lines=16> */
[----:B------:R-:W-:-:S03]  /*16e70*/  SEL R16, RZ, 0x1, P3 ;  /* 0x00000001ff107807 */ /* 0x000fc60001800000 */
[----:B------:R-:W-:Y:S01]  /*16e80*/  @P0 FADD.FTZ R23, R87, R23 ;  /* 0x0000001757170221 */ /* 0x000fe20000010000 */
[----:B------:R-:W-:Y:S02]  /*16e90*/  LOP3.LUT P6, RZ, R222, 0x8, RZ, 0xc0, !PT ;  /* 0x00000008deff7812 */ /* 0x000fe400078cc0ff */
[----:B------:R-:W-:Y:S02]  /*16ea0*/  LOP3.LUT R13, R13, R14, R16, 0xfe, !PT ;  /* 0x0000000e0d0d7212 */ /* 0x000fe400078efe10 */
[----:B------:R-:W-:Y:S02]  /*16eb0*/  SEL R16, RZ, 0x1, P4 ;  /* 0x00000001ff107807 */ /* 0x000fe40002000000 */
[----:B------:R-:W-:Y:S02]  /*16ec0*/  SEL R14, RZ, 0x1, P5 ;  /* 0x00000001ff0e7807 */ /* 0x000fe40002800000 */
[----:B------:R-:W-:Y:S01]  /*16ed0*/  SEL R15, RZ, 0x1, P6 ;  /* 0x00000001ff0f7807 */ /* 0x000fe20003000000 */
[----:B------:R-:W-:-:S04]  /*16ee0*/  IMAD.WIDE.U32 R16, R16, 0x10000, RZ ;  /* 0x0001000010107825 */ /* 0x000fc800078e00ff */
        /* <DEDUP_REMOVED lines=27> */
.L_x_52574:
[----:B------:R-:W-:-:S07]  /*170a0*/  MOV R16, R226 ;  /* 0x000000e200107202 */ /* 0x000fce0000000f00 */
.L_x_52575:
[----:B------:R-:W-:Y:S05]  /*170b0*/  BSYNC B1 ;  /* 0x0000000000017941 */ /* 0x000fea0003800000 */
.L_x_52573:
        /* <DEDUP_REMOVED lines=16> */
.L_x_52579:
[----:B------:R-:W-:Y:S05]  /*171c0*/  BSYNC B2 ;  /* 0x0000000000027941 */ /* 0x000fea0003800000 */
.L_x_52578:
        /* <DEDUP_REMOVED lines=44> */
.L_x_52577:
[----:B------:R-:W-:Y:S05]  /*17490*/  BSYNC B1 ;  /* 0x0000000000017941 */ /* 0x000fea0003800000 */
.L_x_52576:
[----:B------:R-:W-:Y:S01]  /*174a0*/  I2FP.F32.U32 R16, R16 ;  /* 0x0000001000107245 */ /* 0x000fe20000201000 */
[----:B------:R-:W-:Y:S01]  /*174b0*/  BSSY B1, `(.L_x_52580) ;  /* 0x0000016000017945 */ /* 0x000fe20003800000 */
[C---:B------:R-:W-:Y:S02]  /*174c0*/  ISETP.NE.AND P2, PT, R19.reuse, 0x1, PT ;  /* 0x000000011300780c */ /* 0x040fe40003f45270 */
[----:B------:R-:W-:Y:S01]  /*174d0*/  LOP3.LUT R222, R222, 0xfffffff7, RZ, 0xc0, !PT ;  /* 0xfffffff7dede7812 */ /* 0x000fe200078ec0ff */
[----:B------:R-:W-:Y:S01]  /*174e0*/  FFMA.FTZ R16, R16, R252, 1.1641532182693481445e-10 ;  /* 0x2f00000010107423 */ /* 0x000fe200000100fc */
[----:B------:R-:W-:-:S04]  /*174f0*/  IADD3 R18, R19, 0x1, RZ ;  /* 0x0000000113127810 */ /* 0x000fc80007ffe0ff */
        /* <DEDUP_REMOVED lines=16> */
.L_x_52581:
[----:B------:R-:W-:-:S07]  /*17600*/  MOV R17, R226 ;  /* 0x000000e200117202 */ /* 0x000fce0000000f00 */
.L_x_52582:
[----:B------:R-:W-:Y:S05]  /*17610*/  BSYNC B1 ;  /* 0x0000000000017941 */ /* 0x000fea0003800000 */
.L_x_52580:
        /* <DEDUP_REMOVED lines=16> */
.L_x_52586:
[----:B------:R-:W-:Y:S05]  /*17720*/  BSYNC B2 ;  /* 0x0000000000027941 */ /* 0x000fea0003800000 */
.L_x_52585:
        /* <DEDUP_REMOVED lines=44> */
.L_x_52584:
[----:B------:R-:W-:Y:S05]  /*179f0*/  BSYNC B1 ;  /* 0x0000000000017941 */ /* 0x000fea0003800000 */
.L_x_52583:
        /* <DEDUP_REMOVED lines=22> */
.L_x_52588:
[----:B------:R-:W-:-:S07]  /*17b60*/  MOV R12, R226 ;  /* 0x000000e2000c7202 */ /* 0x000fce0000000f00 */
.L_x_52589:
[----:B------:R-:W-:Y:S05]  /*17b70*/  BSYNC B1 ;  /* 0x0000000000017941 */ /* 0x000fea0003800000 */
.L_x_52587:
        /* <DEDUP_REMOVED lines=16> */
.L_x_52593:
[----:B------:R-:W-:Y:S05]  /*17c80*/  BSYNC B2 ;  /* 0x0000000000027941 */ /* 0x000fea0003800000 */
.L_x_52592:
        /* <DEDUP_REMOVED lines=44> */
.L_x_52591:
[----:B------:R-:W-:Y:S05]  /*17f50*/  BSYNC B1 ;  /* 0x0000000000017941 */ /* 0x000fea0003800000 */
.L_x_52590:
[----:B------:R-:W-:Y:S01]  /*17f60*/  I2FP.F32.U32 R12, R12 ;  /* 0x0000000c000c7245 */ /* 0x000fe20000201000 */
[----:B------:R-:W-:Y:S01]  /*17f70*/  BSSY B1, `(.L_x_52594) ;  /* 0x0000016000017945 */ /* 0x000fe20003800000 */
[C---:B------:R-:W-:Y:S02]  /*17f80*/  ISETP.NE.AND P2, PT, R19.reuse, 0x1, PT ;  /* 0x000000011300780c */ /* 0x040fe40003f45270 */
        /* <DEDUP_REMOVED lines=19> */
.L_x_52595:
[----:B------:R-:W-:-:S07]  /*180c0*/  MOV R12, R226 ;  /* 0x000000e2000c7202 */ /* 0x000fce0000000f00 */
.L_x_52596:
[----:B------:R-:W-:Y:S05]  /*180d0*/  BSYNC B1 ;  /* 0x0000000000017941 */ /* 0x000fea0003800000 */
.L_x_52594:
        /* <DEDUP_REMOVED lines=16> */
.L_x_52600:
[----:B------:R-:W-:Y:S05]  /*181e0*/  BSYNC B2 ;  /* 0x0000000000027941 */ /* 0x000fea0003800000 */
.L_x_52599:
        /* <DEDUP_REMOVED lines=44> */
.L_x_52598:
[----:B------:R-:W-:Y:S05]  /*184b0*/  BSYNC B1 ;  /* 0x0000000000017941 */ /* 0x000fea0003800000 */
.L_x_52597:
        /* <DEDUP_REMOVED lines=20> */
.L_x_52602:
[----:B------:R-:W-:-:S07]  /*18600*/  MOV R214, R226 ;  /* 0x000000e200d67202 */ /* 0x000fce0000000f00 */
.L_x_52603:
[----:B------:R-:W-:Y:S05]  /*18610*/  BSYNC B1 ;  /* 0x0000000000017941 */ /* 0x000fea0003800000 */
.L_x_52601:
        /* <DEDUP_REMOVED lines=16> */
.L_x_52607:
[----:B------:R-:W-:Y:S05]  /*18720*/  BSYNC B2 ;  /* 0x0000000000027941 */ /* 0x000fea0003800000 */
.L_x_52606:
        /* <DEDUP_REMOVED lines=44> */
.L_x_52605:
[----:B------:R-:W-:Y:S05]  /*189f0*/  BSYNC B1 ;  /* 0x0000000000017941 */ /* 0x000fea0003800000 */
.L_x_52604:
        /* <DEDUP_REMOVED lines=20> */
.L_x_52609:
[----:B------:R-:W-:-:S07]  /*18b40*/  MOV R13, R226 ;  /* 0x000000e2000d7202 */ /* 0x000fce0000000f00 */
.L_x_52610:
[----:B------:R-:W-:Y:S05]  /*18b50*/  BSYNC B1 ;  /* 0x0000000000017941 */ /* 0x000fea0003800000 */
.L_x_52608:
        /* <DEDUP_REMOVED lines=16> */
.L_x_52614:
[----:B------:R-:W-:Y:S05]  /*18c60*/  BSYNC B2 ;  /* 0x0000000000027941 */ /* 0x000fea0003800000 */
.L_x_52613:
        /* <DEDUP_REMOVED lines=44> */
.L_x_52612:
[----:B------:R-:W-:Y:S05]  /*18f30*/  BSYNC B1 ;  /* 0x0000000000017941 */ /* 0x000fea0003800000 */
.L_x_52611:
        /* <DEDUP_REMOVED lines=20> */
.L_x_52616:
[----:B------:R-:W-:-:S07]  /*19080*/  MOV R14, R226 ;  /* 0x000000e2000e7202 */ /* 0x000fce0000000f00 */
.L_x_52617:
[----:B------:R-:W-:Y:S05]  /*19090*/  BSYNC B1 ;  /* 0x0000000000017941 */ /* 0x000fea0003800000 */
.L_x_52615:
        /* <DEDUP_REMOVED lines=16> */
.L_x_52621:
[----:B------:R-:W-:Y:S05]  /*191a0*/  BSYNC B2 ;  /* 0x0000000000027941 */ /* 0x000fea0003800000 */
.L_x_52620:
        /* <DEDUP_REMOVED lines=44> */
.L_x_52619:
[----:B------:R-:W-:Y:S05]  /*19470*/  BSYNC B1 ;  /* 0x0000000000017941 */ /* 0x000fea0003800000 */
.L_x_52618:
        /* <DEDUP_REMOVED lines=20> */
.L_x_52623:
[----:B------:R-:W-:-:S07]  /*195c0*/  MOV R216, R226 ;  /* 0x000000e200d87202 */ /* 0x000fce0000000f00 */
.L_x_52624:
[----:B------:R-:W-:Y:S05]  /*195d0*/  BSYNC B1 ;  /* 0x0000000000017941 */ /* 0x000fea0003800000 */
.L_x_52622:
        /* <DEDUP_REMOVED lines=19> */
.L_x_52628:
[----:B------:R-:W-:Y:S05]  /*19710*/  BSYNC B2 ;  /* 0x0000000000027941 */ /* 0x000fea0003800000 */
.L_x_52627:
        /* <DEDUP_REMOVED lines=44> */
.L_x_52626:
[----:B------:R-:W-:Y:S05]  /*199e0*/  BSYNC B1 ;  /* 0x0000000000017941 */ /* 0x000fea0003800000 */
.L_x_52625:
[----:B------:R-:W-:Y:S01]  /*199f0*/  I2FP.F32.U32 R215, R216 ;  /* 0x000000d800d77245 */ /* 0x000fe20000201000 */
[----:B------:R-:W-:Y:S01]  /*19a00*/  HADD2.F32 R15, -RZ, R15.H1_H1 ;  /* 0x3000000fff0f7230 */ /* 0x000fe20000004100 */
[----:B------:R-:W-:Y:S02]  /*19a10*/  SEL R214, RZ, 0x1, P2 ;  /* 0x00000001ffd67807 */ /* 0x000fe40001000000 */
[----:B------:R-:W-:Y:S01]  /*19a20*/  SEL R213, RZ, 0x10000, P5 ;  /* 0x00010000ffd57807 */ /* 0x000fe20002800000 */
[----:B------:R-:W-:Y:S01]  /*19a30*/  FFMA.FTZ R215, R215, R252, 1.1641532182693481445e-10 ;  /* 0x2f000000d7d77423 */ /* 0x000fe200000100fc */
[----:B------:R-:W-:Y:S01]  /*19a40*/  SEL R212, RZ, 0x100, P4 ;  /* 0x00000100ffd47807 */ /* 0x000fe20002000000 */
[----:B------:R-:W-:Y:S01]  /*19a50*/  FMUL.FTZ R15, R15, R228 ;  /* 0x000000e40f0f7220 */ /* 0x000fe20000410000 */
[C---:B------:R-:W-:Y:S02]  /*19a60*/  LOP3.LUT P5, RZ, R222.reuse, 0x4, RZ, 0xc0, !PT ;  /* 0x00000004deff7812 */ /* 0x040fe400078ac0ff */
        /* <DEDUP_REMOVED lines=19> */
[----:B------:R-:W0:Y:S04]  /*19ba0*/  @P1 LDC.64 R216, c[0x0][0x230] ;  /* 0x00008c00ffd81b82 */ /* 0x000e280000000a00 */
[----:B------:R-:W-:Y:S04]  /*19bb0*/  STG.E.128 desc[UR4][R212.64], R16 ;  /* 0x00000010d4007986 */ /* 0x000fe8000c101d04 */
[----:B------:R1:W-:Y:S02]  /*19bc0*/  STG.E.128 desc[UR4][R212.64+0x10], R12 ;  /* 0x0000100cd4007986 */ /* 0x0003e4000c101d04 */
[----:B-1----:R-:W-:-:S04]  /*19bd0*/  SEL R212, RZ, 0x1, P6 ;  /* 0x00000001ffd47807 */ /* 0x002fc80003000000 */
[----:B------:R-:W-:Y:S01]  /*19be0*/  LOP3.LUT R214, R214, R212, RZ, 0xfc, !PT ;  /* 0x000000d4d6d67212 */ /* 0x000fe200078efcff */
[----:B------:R-:W-:-:S05]  /*19bf0*/  IMAD.WIDE.U32 R212, R227, 0x8, R234 ;  /* 0x00000008e3d47825 */ /* 0x000fca00078e00ea */
        /* <DEDUP_REMOVED lines=18> */
.L_x_52630:
[----:B------:R-:W-:-:S07]  /*19d20*/  IMAD.MOV.U32 R230, RZ, RZ, R226 ;  /* 0x000000ffffe67224 */ /* 0x000fce00078e00e2 */
.L_x_52631:
[----:B------:R-:W-:Y:S05]  /*19d30*/  BSYNC B1 ;  /* 0x0000000000017941 */ /* 0x000fea0003800000 */
.L_x_52629:
        /* <DEDUP_REMOVED lines=16> */
.L_x_52635:
[----:B------:R-:W-:Y:S05]  /*19e40*/  BSYNC B2 ;  /* 0x0000000000027941 */ /* 0x000fea0003800000 */
.L_x_52634:
        /* <DEDUP_REMOVED lines=44> */
.L_x_52633:
[----:B------:R-:W-:Y:S05]  /*1a110*/  BSYNC B1 ;  /* 0x0000000000017941 */ /* 0x000fea0003800000 */
.L_x_52632:
[----:B------:R-:W-:Y:S01]  /*1a120*/  I2FP.F32.U32 R212, R230 ;  /* 0x000000e600d47245 */ /* 0x000fe20000201000 */
[----:B------:R-:W-:Y:S01]  /*1a130*/  BSSY B1, `(.L_x_52636) ;  /* 0x0000016000017945 */ /* 0x000fe20003800000 */
[----:B------:R-:W-:Y:S02]  /*1a140*/  ISETP.NE.AND P1, PT, R214, 0x1, PT ;  /* 0x00000001d600780c */ /* 0x000fe40003f25270 */
        /* <DEDUP_REMOVED lines=19> */
.L_x_52637:
[----:B------:R-:W-:-:S07]  /*1a280*/  IMAD.MOV.U32 R213, RZ, RZ, R226 ;  /* 0x000000ffffd57224 */ /* 0x000fce00078e00e2 */
.L_x_52638:
[----:B------:R-:W-:Y:S05]  /*1a290*/  BSYNC B1 ;  /* 0x0000000000017941 */ /* 0x000fea0003800000 */
.L_x_52636:
        /* <DEDUP_REMOVED lines=16> */
.L_x_52642:
[----:B------:R-:W-:Y:S05]  /*1a3a0*/  BSYNC B2 ;  /* 0x0000000000027941 */ /* 0x000fea0003800000 */
.L_x_52641:
        /* <DEDUP_REMOVED lines=44> */
.L_x_52640:
[----:B------:R-:W-:Y:S05]  /*1a670*/  BSYNC B1 ;  /* 0x0000000000017941 */ /* 0x000fea0003800000 */
.L_x_52639:
[----:B------:R-:W-:Y:S01]  /*1a680*/  I2FP.F32.U32 R213, R213 ;  /* 0x000000d500d57245 */ /* 0x000fe20000201000 */
[----:B------:R-:W-:Y:S01]  /*1a690*/  BSSY B1, `(.L_x_52643) ;  /* 0x0000016000017945 */ /* 0x000fe20003800000 */
[----:B------:R-:W-:Y:S02]  /*1a6a0*/  ISETP.NE.AND P1, PT, R215, 0x1, PT ;  /* 0x00000001d700780c */ /* 0x000fe40003f25270 */
[----:B------:R-:W-:Y:S01]  /*1a6b0*/  LOP3.LUT R222, R222, 0xfffffffd, RZ, 0xc0, !PT ;  /* 0xfffffffddede7812 */ /* 0x000fe200078ec0ff */
[----:B------:R-:W-:-:S05]  /*1a6c0*/  FFMA.FTZ R213, R213, R252, 1.1641532182693481445e-10 ;  /* 0x2f000000d5d57423 */ /* 0x000fca00000100fc */
[----:B------:R-:W-:Y:S01]  /*1a6d0*/  FSETP.GTU.FTZ.AND P2, PT, R213, R236, PT ;  /* 0x000000ecd500720b */ /* 0x000fe20003f5c000 */
[----:B------:R-:W-:Y:S01]  /*1a6e0*/  HADD2.F32 R213, -RZ, R216.H1_H1 ;  /* 0x300000d8ffd57230 */ /* 0x000fe20000004100 */
[----:B------:R-:W-:-:S04]  /*1a6f0*/  IADD3 R216, R215, 0x1, RZ ;  /* 0x00000001d7d87810 */ /* 0x000fc80007ffe0ff */
        /* <DEDUP_REMOVED lines=14> */
.L_x_52644:
[----:B------:R-:W-:-:S07]  /*1a7e0*/  IMAD.MOV.U32 R214, RZ, RZ, R226 ;  /* 0x000000ffffd67224 */ /* 0x000fce00078e00e2 */
.L_x_52645:
[----:B------:R-:W-:Y:S05]  /*1a7f0*/  BSYNC B1 ;  /* 0x0000000000017941 */ /* 0x000fea0003800000 */
.L_x_52643:
        /* <DEDUP_REMOVED lines=16> */
.L_x_52649:
[----:B------:R-:W-:Y:S05]  /*1a900*/  BSYNC B2 ;  /* 0x0000000000027941 */ /* 0x000fea0003800000 */
.L_x_52648:
        /* <DEDUP_REMOVED lines=44> */
.L_x_52647:
[----:B------:R-:W-:Y:S05]  /*1abd0*/  BSYNC B1 ;  /* 0x0000000000017941 */ /* 0x000fea0003800000 */
.L_x_52646:
        /* <DEDUP_REMOVED lines=20> */
.L_x_52651:
[----:B------:R-:W-:-:S07]  /*1ad20*/  IMAD.MOV.U32 R215, RZ, RZ, R226 ;  /* 0x000000ffffd77224 */ /* 0x000fce00078e00e2 */
.L_x_52652:
[----:B------:R-:W-:Y:S05]  /*1ad30*/  BSYNC B1 ;  /* 0x0000000000017941 */ /* 0x000fea0003800000 */
.L_x_52650:
        /* <DEDUP_REMOVED lines=16> */
.L_x_52656:
[----:B------:R-:W-:Y:S05]  /*1ae40*/  BSYNC B2 ;  /* 0x0000000000027941 */ /* 0x000fea0003800000 */
.L_x_52655:
        /* <DEDUP_REMOVED lines=44> */
.L_x_52654:
[----:B------:R-:W-:Y:S05]  /*1b110*/  BSYNC B1 ;  /* 0x0000000000017941 */ /* 0x000fea0003800000 */
.L_x_52653:
        /* <DEDUP_REMOVED lines=20> */
.L_x_52658:
[----:B------:R-:W-:-:S07]  /*1b260*/  IMAD.MOV.U32 R216, RZ, RZ, R226 ;  /* 0x000000ffffd87224 */ /* 0x000fce00078e00e2 */
.L_x_52659:
[----:B------:R-:W-:Y:S05]  /*1b270*/  BSYNC B1 ;  /* 0x0000000000017941 */ /* 0x000fea0003800000 */
.L_x_52657:
        /* <DEDUP_REMOVED lines=16> */
.L_x_52663:
[----:B------:R-:W-:Y:S05]  /*1b380*/  BSYNC B2 ;  /* 0x0000000000027941 */ /* 0x000fea0003800000 */
.L_x_52662:
        /* <DEDUP_REMOVED lines=44> */
.L_x_52661:
[----:B------:R-:W-:Y:S05]  /*1b650*/  BSYNC B1 ;  /* 0x0000000000017941 */ /* 0x000fea0003800000 */
.L_x_52660:
        /* <DEDUP_REMOVED lines=20> */
.L_x_52665:
[----:B------:R-:W-:-:S07]  /*1b7a0*/  IMAD.MOV.U32 R217, RZ, RZ, R226 ;  /* 0x000000ffffd97224 */ /* 0x000fce00078e00e2 */
.L_x_52666:
[----:B------:R-:W-:Y:S05]  /*1b7b0*/  BSYNC B1 ;  /* 0x0000000000017941 */ /* 0x000fea0003800000 */
.L_x_52664:
        /* <DEDUP_REMOVED lines=16> */
.L_x_52670:
[----:B------:R-:W-:Y:S05]  /*1b8c0*/  BSYNC B2 ;  /* 0x0000000000027941 */ /* 0x000fea0003800000 */
.L_x_52669:
        /* <DEDUP_REMOVED lines=44> */
.L_x_52668:
[----:B------:R-:W-:Y:S05]  /*1bb90*/  BSYNC B1 ;  /* 0x0000000000017941 */ /* 0x000fea0003800000 */
.L_x_52667:
        /* <DEDUP_REMOVED lines=20> */
.L_x_52672:
[----:B------:R-:W-:-:S07]  /*1bce0*/  IMAD.MOV.U32 R218, RZ, RZ, R226 ;  /* 0x000000ffffda7224 */ /* 0x000fce00078e00e2 */
.L_x_52673:
[----:B------:R-:W-:Y:S05]  /*1bcf0*/  BSYNC B1 ;  /* 0x0000000000017941 */ /* 0x000fea0003800000 */
.L_x_52671:
        /* <DEDUP_REMOVED lines=16> */
.L_x_52677:
[----:B------:R-:W-:Y:S05]  /*1be00*/  BSYNC B2 ;  /* 0x0000000000027941 */ /* 0x000fea0003800000 */
.L_x_52676:
        /* <DEDUP_REMOVED lines=44> */
.L_x_52675:
[----:B------:R-:W-:Y:S05]  /*1c0d0*/  BSYNC B1 ;  /* 0x0000000000017941 */ /* 0x000fea0003800000 */
.L_x_52674:
        /* <DEDUP_REMOVED lines=20> */
.L_x_52679:
[----:B------:R-:W-:-:S07]  /*1c220*/  IMAD.MOV.U32 R236, RZ, RZ, R226 ;  /* 0x000000ffffec7224 */ /* 0x000fce00078e00e2 */
.L_x_52680:
[----:B------:R-:W-:Y:S05]  /*1c230*/  BSYNC B1 ;  /* 0x0000000000017941 */ /* 0x000fea0003800000 */
.L_x_52678:
        /* <DEDUP_REMOVED lines=19> */
.L_x_52684:
[----:B------:R-:W-:Y:S05]  /*1c370*/  BSYNC B2 ;  /* 0x0000000000027941 */ /* 0x000fea0003800000 */
.L_x_52683:
[----:B------:R-:W-:Y:S01]  /*1c380*/  LOP3.LUT R8, R0, UR7, R7, 0x96, !PT ;  /* 0x0000000700087c12 */ /* 0x000fe2000f8e9607 */
[----:B------:R-:W-:-:S04]  /*1c390*/  IMAD.HI.U32 R3, R4, -0x326172a9, RZ ;  /* 0xcd9e8d5704037827 */ /* 0x000fc800078e00ff */
[----:B------:R-:W-:Y:S01]  /*1c3a0*/  IMAD.WIDE.U32 R238, R8, -0x326172a9, RZ ;  /* 0xcd9e8d5708ee7825 */ /* 0x000fe200078e00ff */
[----:B------:R-:W-:-:S03]  /*1c3b0*/  LOP3.LUT R8, R3, UR6, R6, 0x96, !PT ;  /* 0x0000000603087c12 */ /* 0x000fc6000f8e9606 */
[----:B------:R-:W-:Y:S02]  /*1c3c0*/  IMAD R3, R5, -0x2daee0ad, RZ ;  /* 0xd2511f5305037824 */ /* 0x000fe400078e02ff */
[----:B------:R-:W-:-:S04]  /*1c3d0*/  IMAD.WIDE.U32 R230, R8, -0x2daee0ad, RZ ;  /* 0xd2511f5308e67825 */ /* 0x000fc800078e00ff */
[----:B------:R-:W-:Y:S01]  /*1c3e0*/  IMAD R0, R4, -0x326172a9, RZ ;  /* 0xcd9e8d5704007824 */ /* 0x000fe200078e02ff */
        /* <DEDUP_REMOVED lines=37> */
.L_x_52682:
[----:B------:R-:W-:Y:S05]  /*1c640*/  BSYNC B1 ;  /* 0x0000000000017941 */ /* 0x000fea0003800000 */
.L_x_52681:
[----:B------:R-:W0:Y:S01]  /*1c650*/  LDC R231, c[0x0][0x294] ;  /* 0x0000a500ffe77b82 */ /* 0x000e220000000800 */
[----:B------:R-:W-:Y:S01]  /*1c660*/  I2FP.F32.U32 R230, R236 ;  /* 0x000000ec00e67245 */ /* 0x000fe20000201000 */
[----:B------:R-:W-:Y:S01]  /*1c670*/  HADD2.F32 R219, -RZ, R219.H1_H1 ;  /* 0x300000dbffdb7230 */ /* 0x000fe20000004100 */
[----:B------:R-:W-:-:S03]  /*1c680*/  UMOV UR8, 0xffffffff ;  /* 0xffffffff00087882 */ /* 0x000fc60000000000 */
[----:B------:R-:W-:Y:S01]  /*1c690*/  FFMA.FTZ R230, R230, R252, 1.1641532182693481445e-10 ;  /* 0x2f000000e6e67423 */ /* 0x000fe200000100fc */
[----:B------:R-:W-:Y:S01]  /*1c6a0*/  FMUL.FTZ R219, R219, R228 ;  /* 0x000000e4dbdb7220 */ /* 0x000fe20000410000 */
[----:B------:R-:W1:Y:S01]  /*1c6b0*/  LDC.64 R238, c[0x0][0x238] ;  /* 0x00008e00ffee7b82 */ /* 0x000e620000000a00 */
[----:B------:R-:W-:Y:S02]  /*1c6c0*/  SEL R228, RZ, 0x10000, P5 ;  /* 0x00010000ffe47807 */ /* 0x000fe40002800000 */
[----:B------:R-:W-:Y:S01]  /*1c6d0*/  FMUL.FTZ R219, R219, R237 ;  /* 0x000000eddbdb7220 */ /* 0x000fe20000410000 */
[----:B------:R-:W-:Y:S02]  /*1c6e0*/  LOP3.LUT P5, RZ, R222, 0x4, RZ, 0xc0, !PT ;  /* 0x00000004deff7812 */ /* 0x000fe400078ac0ff */
[----:B0-----:R-:W-:Y:S02]  /*1c6f0*/  FSETP.GTU.FTZ.AND P6, PT, R230, R231, PT ;  /* 0x000000e7e600720b */ /* 0x001fe40003fdc000 */
[----:B------:R-:W0:Y:S02]  /*1c700*/  S2R R231, SR_TID.X ;  /* 0x0000000000e77919 */ /* 0x000e240000002100 */
[----:B------:R-:W-:-:S02]  /*1c710*/  FSEL R219, R219, RZ, !P6 ;  /* 0x000000ffdbdb7208 */ /* 0x000fc40007000000 */
[----:B------:R-:W-:Y:S02]  /*1c720*/  SEL R232, RZ, 0x1000000, P6 ;  /* 0x01000000ffe87807 */ /* 0x000fe40003000000 */
[----:B------:R-:W-:Y:S01]  /*1c730*/  LOP3.LUT P6, RZ, R222, 0x2, RZ, 0xc0, !PT ;  /* 0x00000002deff7812 */ /* 0x000fe200078cc0ff */
[----:B------:R-:W-:Y:S01]  /*1c740*/  @P0 FADD.FTZ R219, R87, R219 ;  /* 0x000000db57db0221 */ /* 0x000fe20000010000 */
[----:B0-----:R-:W-:-:S04]  /*1c750*/  LOP3.LUT R231, R231, 0x1f, RZ, 0xc0, !PT ;  /* 0x0000001fe7e77812 */ /* 0x001fc800078ec0ff */
[----:B------:R-:W-:Y:S01]  /*1c760*/  ISETP.NE.AND P0, PT, R231, RZ, PT ;  /* 0x000000ffe700720c */ /* 0x000fe20003f05270 */
[----:B-1----:R-:W-:Y:S02]  /*1c770*/  IMAD.WIDE.U32 R230, R229, 0x20, R238 ;  /* 0x00000020e5e67825 */ /* 0x002fe400078e00ee */
[----:B------:R-:W0:Y:S03]  /*1c780*/  LDC.64 R238, c[0x0][0x240] ;  /* 0x00009000ffee7b82 */ /* 0x000e260000000a00 */
[----:B------:R-:W-:Y:S04]  /*1c790*/  STG.E.128 desc[UR4][R230.64], R212 ;  /* 0x000000d4e6007986 */ /* 0x000fe8000c101d04 */
[----:B------:R1:W-:Y:S02]  /*1c7a0*/  STG.E.128 desc[UR4][R230.64+0x10], R216 ;  /* 0x000010d8e6007986 */ /* 0x0003e4000c101d04 */
[----:B-1----:R-:W-:-:S02]  /*1c7b0*/  SEL R230, RZ, 0x100, P4 ;  /* 0x00000100ffe67807 */ /* 0x002fc40002000000 */
[----:B------:R-:W-:Y:S02]  /*1c7c0*/  SEL R231, RZ, 0x1, P1 ;  /* 0x00000001ffe77807 */ /* 0x000fe40000800000 */
[----:B------:R-:W-:Y:S02]  /*1c7d0*/  LOP3.LUT R228, R230, R232, R228, 0xfe, !PT ;  /* 0x000000e8e6e47212 */ /* 0x000fe400078efee4 */
[----:B------:R-:W-:Y:S01]  /*1c7e0*/  SEL R230, RZ, 0x1, P2 ;  /* 0x00000001ffe67807 */ /* 0x000fe20001000000 */
[----:B------:R-:W-:-:S04]  /*1c7f0*/  IMAD.WIDE.U32 R232, R231, 0x10000, RZ ;  /* 0x00010000e7e87825 */ /* 0x000fc800078e00ff */
[----:B------:R-:W-:Y:S01]  /*1c800*/  IMAD.WIDE.U32 R236, R230, 0x1000000, RZ ;  /* 0x01000000e6ec7825 */ /* 0x000fe200078e00ff */
[----:B------:R-:W-:-:S04]  /*1c810*/  SEL R230, RZ, 0x1, P3 ;  /* 0x00000001ffe67807 */ /* 0x000fc80001800000 */
[----:B------:R-:W-:Y:S02]  /*1c820*/  LOP3.LUT R228, R237, R228, R230, 0xfe, !PT ;  /* 0x000000e4ede47212 */ /* 0x000fe400078efee6 */
[----:B------:R-:W-:-:S05]  /*1c830*/  SEL R230, RZ, 0x1, P6 ;  /* 0x00000001ffe67807 */ /* 0x000fca0003000000 */
[----:B------:R-:W-:-:S05]  /*1c840*/  IMAD.WIDE.U32 R230, R230, 0x100, RZ ;  /* 0x00000100e6e67825 */ /* 0x000fca00078e00ff */
[----:B------:R-:W-:Y:S02]  /*1c850*/  LOP3.LUT R231, R231, R228, R233, 0xfe, !PT ;  /* 0x000000e4e7e77212 */ /* 0x000fe400078efee9 */
[----:B------:R-:W-:Y:S01]  /*1c860*/  LOP3.LUT R230, R230, R236, R232, 0xfe, !PT ;  /* 0x000000ece6e67212 */ /* 0x000fe200078efee8 */
[----:B0-----:R-:W-:Y:S01]  /*1c870*/  IMAD.WIDE.U32 R232, R229, 0x8, R238 ;  /* 0x00000008e5e87825 */ /* 0x001fe200078e00ee */
[----:B------:R-:W-:-:S04]  /*1c880*/  SEL R228, RZ, 0x1, P5 ;  /* 0x00000001ffe47807 */ /* 0x000fc80002800000 */
[----:B------:R-:W-:Y:S01]  /*1c890*/  LOP3.LUT R230, R230, R228, RZ, 0xfc, !PT ;  /* 0x000000e4e6e67212 */ /* 0x000fe200078efcff */
[----:B------:R-:W-:-:S04]  /*1c8a0*/  FADD.FTZ R228, RZ, R80 ;  /* 0x00000050ffe47221 */ /* 0x000fc80000010000 */
        /* <DEDUP_REMOVED lines=262> */
.L_x_52698:
[----:B------:R-:W2:Y:S04]  /*1d910*/  LDL R252, [R1+0x58] ;  /* 0x0000580001fc7983 */ /* 0x000ea80000100800 */
[----:B------:R-:W3:Y:S01]  /*1d920*/  LDL R231, [R1+0x5c] ;  /* 0x00005c0001e77983 */ /* 0x000ee20000100800 */
[----:B------:R-:W-:Y:S01]  /*1d930*/  FMUL.FTZ R230, R233, R233 ;  /* 0x000000e9e9e67220 */ /* 0x000fe20000410000 */
[----:B------:R-:W-:Y:S01]  /*1d940*/  PLOP3.LUT P1, PT, PT, PT, UP1, 0x40, 0x0 ;  /* 0x000000000000781c */ /* 0x000fe20003f2e818 */
[----:B-1----:R-:W-:Y:S01]  /*1d950*/  FADD.FTZ R228, R232, R228 ;  /* 0x000000e4e8e47221 */ /* 0x002fe20000010000 */
[----:B------:R-:W4:Y:S02]  /*1d960*/  LDL R239, [R1+0x50] ;  /* 0x0000500001ef7983 */ /* 0x000f240000100800 */
[----:B------:R-:W-:Y:S01]  /*1d970*/  FSEL R230, R230, RZ, !P1 ;  /* 0x000000ffe6e67208 */ /* 0x000fe20004800000 */
[----:B------:R-:W-:Y:S01]  /*1d980*/  FFMA.FTZ R228, R228, R236, UR11 ;  /* 0x0000000be4e47e23 */ /* 0x000fe200080100ec */
[----:B------:R-:W-:Y:S01]  /*1d990*/  PLOP3.LUT P1, PT, PT, PT, UP1, 0x40, 0x0 ;  /* 0x000000000000781c */ /* 0x000fe20003f2e818 */
[----:B------:R-:W5:Y:S02]  /*1d9a0*/  LDL R238, [R1+0x54] ;  /* 0x0000540001ee7983 */ /* 0x000f640000100800 */
[----:B------:R-:W-:-:S02]  /*1d9b0*/  FADD.FTZ R228, R228, R230 ;  /* 0x000000e6e4e47221 */ /* 0x000fc40000010000 */
[----:B------:R-:W4:Y:S04]  /*1d9c0*/  LDL R237, [R1+0x6c] ;  /* 0x00006c0001ed7983 */ /* 0x000f280000100800 */
[----:B------:R-:W1:Y:S01]  /*1d9d0*/  MUFU.RSQ R228, R228 ;  /* 0x000000e400e47308 */ /* 0x000e620000001400 */
[----:B0-----:R-:W-:Y:S01]  /*1d9e0*/  FSEL R232, R233, RZ, P1 ;  /* 0x000000ffe9e87208 */ /* 0x001fe20000800000 */
[----:B------:R-:W4:Y:S04]  /*1d9f0*/  LDL R235, [R1+0x64] ;  /* 0x0000640001eb7983 */ /* 0x000f280000100800 */
[--C-:B------:R-:W-:Y:S01]  /*1da00*/  FADD.FTZ R78, R78, -R232.reuse ;  /* 0x800000e84e4e7221 */ /* 0x100fe20000010000 */
[----:B------:R-:W4:Y:S01]  /*1da10*/  LDL R236, [R1+0x68] ;  /* 0x0000680001ec7983 */ /* 0x000f220000100800 */
[----:B------:R-:W-:-:S02]  /*1da20*/  FADD.FTZ R79, R79, -R232 ;  /* 0x800000e84f4f7221 */ /* 0x000fc40000010000 */
[C---:B-1----:R-:W-:Y:S02]  /*1da30*/  FMUL.FTZ R78, R228.reuse, R78 ;  /* 0x0000004ee44e7220 */ /* 0x042fe40000410000 */
[----:B------:R-:W-:Y:S02]  /*1da40*/  FMUL.FTZ R79, R228, R79 ;  /* 0x0000004fe44f7220 */ /* 0x000fe40000410000 */
[----:B--2---:R-:W-:Y:S02]  /*1da50*/  FFMA.FTZ R78, R252, R78, R206 ;  /* 0x0000004efc4e7223 */ /* 0x004fe400000100ce */
[----:B------:R-:W2:Y:S01]  /*1da60*/  LDL R252, [R1+0x60] ;  /* 0x0000600001fc7983 */ /* 0x000ea20000100800 */
[----:B---3--:R-:W-:Y:S02]  /*1da70*/  FFMA.FTZ R79, R231, R79, R207 ;  /* 0x0000004fe74f7223 */ /* 0x008fe400000100cf */
[----:B------:R-:W0:Y:S01]  /*1da80*/  @!P0 LDC.64 R230, c[0x0][0x250] ;  /* 0x00009400ffe68b82 */ /* 0x000e220000000a00 */
[----:B------:R-:W-:-:S02]  /*1da90*/  FADD.FTZ R76, R76, -R232 ;  /* 0x800000e84c4c7221 */ /* 0x000fc40000010000 */
[----:B------:R-:W-:Y:S01]  /*1daa0*/  F2FP.F16.F32.PACK_AB R79, R79, R78 ;  /* 0x0000004e4f4f723e */ /* 0x000fe200000000ff */
[--C-:B------:R-:W-:Y:S01]  /*1dab0*/  FADD.FTZ R78, R80, -R232.reuse ;  /* 0x800000e8504e7221 */ /* 0x100fe20000010000 */
[----:B------:R-:W-:Y:S01]  /*1dac0*/  FADD.FTZ R77, R77, -R232 ;  /* 0x800000e84d4d7221 */ /* 0x000fe20000010000 */
[----:B0-----:R-:W-:-:S05]  /*1dad0*/  @!P0 IMAD.WIDE R230, R2, 0x4, R230 ;  /* 0x0000000402e68825 */ /* 0x001fca00078e02e6 */
[----:B------:R0:W-:Y:S02]  /*1dae0*/  @!P0 STG.E desc[UR4][R230.64], R233 ;  /* 0x000000e9e6008986 */ /* 0x0001e4000c101904 */
[----:B0-----:R-:W0:Y:S01]  /*1daf0*/  @!P0 LDC.64 R230, c[0x0][0x258] ;  /* 0x00009600ffe68b82 */ /* 0x001e220000000a00 */
[C---:B------:R-:W-:Y:S01]  /*1db00*/  FMUL.FTZ R78, R228.reuse, R78 ;  /* 0x0000004ee44e7220 */ /* 0x040fe20000410000 */
[C---:B------:R-:W-:Y:S01]  /*1db10*/  FMUL.FTZ R80, R228.reuse, R76 ;  /* 0x0000004ce4507220 */ /* 0x040fe20000410000 */
[----:B------:R-:W-:Y:S01]  /*1db20*/  FMUL.FTZ R77, R228, R77 ;  /* 0x0000004de44d7220 */ /* 0x000fe20000410000 */
[--C-:B------:R-:W-:Y:S01]  /*1db30*/  FADD.FTZ R83, R83, -R232.reuse ;  /* 0x800000e853537221 */ /* 0x100fe20000010000 */
[--C-:B------:R-:W-:Y:S01]  /*1db40*/  FADD.FTZ R81, R81, -R232.reuse ;  /* 0x800000e851517221 */ /* 0x100fe20000010000 */
[----:B------:R-:W-:Y:S01]  /*1db50*/  FADD.FTZ R82, R82, -R232 ;  /* 0x800000e852527221 */ /* 0x000fe20000010000 */
[----:B-----5:R-:W-:Y:S01]  /*1db60*/  FFMA.FTZ R77, R238, R77, R205 ;  /* 0x0000004dee4d7223 */ /* 0x020fe200000100cd */
[----:B------:R-:W3:Y:S04]  /*1db70*/  LDL R233, [R1+0x34] ;  /* 0x0000340001e97983 */ /* 0x000ee80000100800 */
[----:B------:R-:W5:Y:S01]  /*1db80*/  LDL R238, [R1+0x3c] ;  /* 0x00003c0001ee7983 */ /* 0x000f620000100800 */
[C---:B------:R-:W-:Y:S01]  /*1db90*/  FMUL.FTZ R83, R228.reuse, R83 ;  /* 0x00000053e4537220 */ /* 0x040fe20000410000 */
[C---:B------:R-:W-:Y:S01]  /*1dba0*/  FMUL.FTZ R81, R228.reuse, R81 ;  /* 0x00000051e4517220 */ /* 0x040fe20000410000 */
[----:B------:R-:W-:Y:S01]  /*1dbb0*/  FMUL.FTZ R82, R228, R82 ;  /* 0x00000052e4527220 */ /* 0x000fe20000410000 */
[----:B0-----:R-:W-:-:S04]  /*1dbc0*/  @!P0 IMAD.WIDE R230, R2, 0x4, R230 ;  /* 0x0000000402e68825 */ /* 0x001fc800078e02e6 */
[----:B----4-:R-:W-:Y:S01]  /*1dbd0*/  FFMA.FTZ R83, R237, R83, R211 ;  /* 0x00000053ed537223 */ /* 0x010fe200000100d3 */
[----:B------:R-:W-:Y:S01]  /*1dbe0*/  FFMA.FTZ R81, R235, R81, R209 ;  /* 0x00000051eb517223 */ /* 0x000fe200000100d1 */
[----:B------:R-:W4:Y:S04]  /*1dbf0*/  LDL R237, [R1+0x40] ;  /* 0x0000400001ed7983 */ /* 0x000f280000100800 */
[----:B------:R0:W-:Y:S01]  /*1dc00*/  @!P0 STG.E desc[UR4][R230.64], R228 ;  /* 0x000000e4e6008986 */ /* 0x0001e2000c101904 */
[----:B------:R-:W-:-:S03]  /*1dc10*/  FFMA.FTZ R82, R236, R82, R210 ;  /* 0x00000052ec527223 */ /* 0x000fc600000100d2 */
[----:B------:R-:W4:Y:S04]  /*1dc20*/  LDL R235, [R1+0x30] ;  /* 0x0000300001eb7983 */ /* 0x000f280000100800 */
[----:B------:R-:W4:Y:S04]  /*1dc30*/  LDL R236, [R1+0x48] ;  /* 0x0000480001ec7983 */ /* 0x000f280000100800 */
[----:B0-----:R-:W4:Y:S04]  /*1dc40*/  LDL R231, [R1+0x4c] ;  /* 0x00004c0001e77983 */ /* 0x001f280000100800 */
[----:B------:R-:W4:Y:S01]  /*1dc50*/  LDL R230, [R1+0x44] ;  /* 0x0000440001e67983 */ /* 0x000f220000100800 */
[----:B--2---:R-:W-:Y:S01]  /*1dc60*/  FFMA.FTZ R76, R252, R78, R208 ;  /* 0x0000004efc4c7223 */ /* 0x004fe200000100d0 */
[----:B------:R-:W-:-:S02]  /*1dc70*/  FFMA.FTZ R78, R239, R80, R204 ;  /* 0x00000050ef4e7223 */ /* 0x000fc400000100cc */
[----:B------:R-:W2:Y:S01]  /*1dc80*/  LDL R239, [R1+0x38] ;  /* 0x0000380001ef7983 */ /* 0x000ea20000100800 */
[----:B------:R-:W-:Y:S01]  /*1dc90*/  LEA R80, P0, R225, UR16, 0x4 ;  /* 0x00000010e1507c11 */ /* 0x000fe2000f8020ff */
[--C-:B------:R-:W-:Y:S01]  /*1dca0*/  FADD.FTZ R70, R70, -R232.reuse ;  /* 0x800000e846467221 */ /* 0x100fe20000010000 */
[--C-:B------:R-:W-:Y:S01]  /*1dcb0*/  FADD.FTZ R71, R71, -R232.reuse ;  /* 0x800000e847477221 */ /* 0x100fe20000010000 */
[----:B------:R-:W-:Y:S02]  /*1dcc0*/  F2FP.F16.F32.PACK_AB R78, R77, R78 ;  /* 0x0000004e4d4e723e */ /* 0x000fe400000000ff */
[----:B------:R-:W-:Y:S01]  /*1dcd0*/  F2FP.F16.F32.PACK_AB R76, R81, R76 ;  /* 0x0000004c514c723e */ /* 0x000fe200000000ff */
[C---:B------:R-:W-:Y:S01]  /*1dce0*/  FMUL.FTZ R70, R228.reuse, R70 ;  /* 0x00000046e4467220 */ /* 0x040fe20000410000 */
[----:B------:R-:W-:Y:S01]  /*1dcf0*/  F2FP.F16.F32.PACK_AB R77, R83, R82 ;  /* 0x00000052534d723e */ /* 0x000fe200000000ff */
[----:B------:R-:W-:Y:S01]  /*1dd00*/  FMUL.FTZ R71, R228, R71 ;  /* 0x00000047e4477220 */ /* 0x000fe20000410000 */
[----:B------:R-:W-:Y:S01]  /*1dd10*/  LEA.HI.X R81, R225, UR17, RZ, 0x4, P0 ;  /* 0x00000011e1517c11 */ /* 0x000fe200080f24ff */
[----:B------:R-:W0:Y:S01]  /*1dd20*/  LDC.64 R82, c[0x0][0x2b8] ;  /* 0x0000ae00ff527b82 */ /* 0x000e220000000a00 */
[--C-:B------:R-:W-:Y:S01]  /*1dd30*/  FADD.FTZ R73, R73, -R232.reuse ;  /* 0x800000e849497221 */ /* 0x100fe20000010000 */
[--C-:B------:R-:W-:Y:S01]  /*1dd40*/  FADD.FTZ R75, R75, -R232.reuse ;  /* 0x800000e84b4b7221 */ /* 0x100fe20000010000 */
[--C-:B------:R-:W-:Y:S01]  /*1dd50*/  FADD.FTZ R68, R68, -R232.reuse ;  /* 0x800000e844447221 */ /* 0x100fe20000010000 */
[----:B------:R1:W-:Y:S01]  /*1dd60*/  STG.E.128 desc[UR4][R80.64], R76 ;  /* 0x0000004c50007986 */ /* 0x0003e2000c101d04 */
[--C-:B------:R-:W-:Y:S01]  /*1dd70*/  FADD.FTZ R69, R69, -R232.reuse ;  /* 0x800000e845457221 */ /* 0x100fe20000010000 */
[C---:B------:R-:W-:Y:S01]  /*1dd80*/  FMUL.FTZ R73, R228.reuse, R73 ;  /* 0x00000049e4497220 */ /* 0x040fe20000410000 */
[----:B------:R-:W-:Y:S01]  /*1dd90*/  FMUL.FTZ R75, R228, R75 ;  /* 0x0000004be44b7220 */ /* 0x000fe20000410000 */
[----:B------:R-:W-:Y:S01]  /*1dda0*/  FADD.FTZ R74, R74, -R232 ;  /* 0x800000e84a4a7221 */ /* 0x000fe20000010000 */
[C---:B------:R-:W-:Y:S01]  /*1ddb0*/  FMUL.FTZ R69, R228.reuse, R69 ;  /* 0x00000045e4457220 */ /* 0x040fe20000410000 */
[----:B------:R-:W2:Y:S02]  /*1ddc0*/  LDL R225, [R1+0x10] ;  /* 0x0000100001e17983 */ /* 0x000ea40000100800 */
[----:B------:R-:W-:-:S02]  /*1ddd0*/  FMUL.FTZ R74, R228, R74 ;  /* 0x0000004ae44a7220 */ /* 0x000fc40000410000 */
[----:B-1----:R-:W2:Y:S04]  /*1dde0*/  LDL R77, [R1+0x18] ;  /* 0x00001800014d7983 */ /* 0x002ea80000100800 */
[----:B------:R-:W2:Y:S04]  /*1ddf0*/  LDL R76, [R1+0x1c] ;  /* 0x00001c00014c7983 */ /* 0x000ea80000100800 */
[----:B------:R-:W2:Y:S04]  /*1de00*/  LDL R81, [R1+0x14] ;  /* 0x0000140001517983 */ /* 0x000ea80000100800 */
[----:B------:R-:W2:Y:S04]  /*1de10*/  LDL R80, [R1+0x2c] ;  /* 0x00002c0001507983 */ /* 0x000ea80000100800 */
[----:B------:R-:W2:Y:S01]  /*1de20*/  LDL R79, [R1+0x24] ;  /* 0x00002400014f7983 */ /* 0x000ea20000100800 */
[----:B-----5:R-:W-:Y:S01]  /*1de30*/  FFMA.FTZ R71, R238, R71, R199 ;  /* 0x00000047ee477223 */ /* 0x020fe200000100c7 */
[----:B---3--:R-:W-:Y:S01]  /*1de40*/  FFMA.FTZ R69, R233, R69, R197 ;  /* 0x00000045e9457223 */ /* 0x008fe200000100c5 */
[--C-:B------:R-:W-:Y:S01]  /*1de50*/  FADD.FTZ R62, R62, -R232.reuse ;  /* 0x800000e83e3e7221 */ /* 0x100fe20000010000 */
[----:B------:R-:W-:Y:S01]  /*1de60*/  FADD.FTZ R63, R63, -R232 ;  /* 0x800000e83f3f7221 */ /* 0x000fe20000010000 */
[----:B----4-:R-:W-:-:S02]  /*1de70*/  FFMA.FTZ R75, R231, R75, R203 ;  /* 0x0000004be74b7223 */ /* 0x010fc400000100cb */
[----:B------:R-:W3:Y:S01]  /*1de80*/  LDL R231, [R1+0x20] ;  /* 0x0000200001e77983 */ /* 0x000ee20000100800 */
[----:B------:R-:W-:-:S03]  /*1de90*/  FFMA.FTZ R73, R230, R73, R201 ;  /* 0x00000049e6497223 */ /* 0x000fc600000100c9 */
[----:B------:R-:W4:Y:S01]  /*1dea0*/  LDL R230, [R1+0x28] ;  /* 0x0000280001e67983 */ /* 0x000f220000100800 */
[----:B------:R-:W-:Y:S01]  /*1deb0*/  FFMA.FTZ R74, R236, R74, R202 ;  /* 0x0000004aec4a7223 */ /* 0x000fe200000100ca */
[----:B--2---:R-:W-:-:S05]  /*1dec0*/  FFMA.FTZ R70, R239, R70, R198 ;  /* 0x00000046ef467223 */ /* 0x004fca00000100c6 */
[----:B------:R-:W-:Y:S01]  /*1ded0*/  F2FP.F16.F32.PACK_AB R71, R71, R70 ;  /* 0x000000464747723e */ /* 0x000fe200000000ff */
[----:B------:R-:W-:Y:S01]  /*1dee0*/  FADD.FTZ R70, R72, -R232 ;  /* 0x800000e848467221 */ /* 0x000fe20000010000 */
[----:B------:R-:W-:-:S03]  /*1def0*/  FMUL.FTZ R72, R228, R68 ;  /* 0x00000044e4487220 */ /* 0x000fc60000410000 */
[----:B------:R-:W-:-:S04]  /*1df00*/  FMUL.FTZ R70, R228, R70 ;  /* 0x00000046e4467220 */ /* 0x000fc80000410000 */
[----:B------:R-:W-:Y:S01]  /*1df10*/  FFMA.FTZ R68, R237, R70, R200 ;  /* 0x00000046ed447223 */ /* 0x000fe200000100c8 */
[----:B------:R-:W-:-:S04]  /*1df20*/  FFMA.FTZ R70, R235, R72, R196 ;  /* 0x00000048eb467223 */ /* 0x000fc800000100c4 */
[----:B------:R-:W-:Y:S01]  /*1df30*/  F2FP.F16.F32.PACK_AB R68, R73, R68 ;  /* 0x000000444944723e */ /* 0x000fe200000000ff */
[----:B0-----:R-:W-:Y:S01]  /*1df40*/  IMAD.WIDE.U32 R72, R9, 0x10, R82 ;  /* 0x0000001009487825 */ /* 0x001fe200078e0052 */
[----:B------:R-:W-:Y:S02]  /*1df50*/  F2FP.F16.F32.PACK_AB R70, R69, R70 ;  /* 0x000000464546723e */ /* 0x000fe400000000ff */
[----:B------:R-:W-:Y:S01]  /*1df60*/  F2FP.F16.F32.PACK_AB R69, R75, R74 ;  /* 0x0000004a4b45723e */ /* 0x000fe200000000ff */
[--C-:B------:R-:W-:Y:S02]  /*1df70*/  FADD.FTZ R74, R213, -R232.reuse ;  /* 0x800000e8d54a7221 */ /* 0x100fe40000010000 */
[----:B------:R-:W2:Y:S04]  /*1df80*/  LDL R213, [R1+0x8] ;  /* 0x0000080001d57983 */ /* 0x000ea80000100800 */
[----:B------:R0:W-:Y:S02]  /*1df90*/  STG.E.128 desc[UR4][R72.64], R68 ;  /* 0x0000004448007986 */ /* 0x0001e4000c101d04 */
[--C-:B0-----:R-:W-:Y:S01]  /*1dfa0*/  FADD.FTZ R69, R12, -R232.reuse ;  /* 0x800000e80c457221 */ /* 0x101fe20000010000 */
[--C-:B------:R-:W-:Y:S01]  /*1dfb0*/  FADD.FTZ R72, R15, -R232.reuse ;  /* 0x800000e80f487221 */ /* 0x100fe20000010000 */
[--C-:B------:R-:W-:Y:S01]  /*1dfc0*/  FADD.FTZ R73, R212, -R232.reuse ;  /* 0x800000e8d4497221 */ /* 0x100fe20000010000 */
[C---:B------:R-:W-:Y:S01]  /*1dfd0*/  FMUL.FTZ R15, R228.reuse, R62 ;  /* 0x0000003ee40f7220 */ /* 0x040fe20000410000 */
[----:B------:R-:W-:Y:S01]  /*1dfe0*/  FMUL.FTZ R12, R228, R63 ;  /* 0x0000003fe40c7220 */ /* 0x000fe20000410000 */
[--C-:B------:R-:W-:Y:S01]  /*1dff0*/  FADD.FTZ R62, R214, -R232.reuse ;  /* 0x800000e8d63e7221 */ /* 0x100fe20000010000 */
[----:B------:R-:W-:Y:S01]  /*1e000*/  FADD.FTZ R63, R215, -R232 ;  /* 0x800000e8d73f7221 */ /* 0x000fe20000010000 */
[----:B------:R-:W5:Y:S04]  /*1e010*/  LDL R212, [R1+0xc] ;  /* 0x00000c0001d47983 */ /* 0x000f680000100800 */
[----:B------:R-:W5:Y:S04]  /*1e020*/  LDL R215, [R1] ;  /* 0x0000000001d77983 */ /* 0x000f680000100800 */
[----:B------:R-:W5:Y:S01]  /*1e030*/  LDL R214, [R1+0x4] ;  /* 0x0000040001d67983 */ /* 0x000f620000100800 */
[----:B------:R-:W-:Y:S01]  /*1e040*/  FFMA.FTZ R15, R77, R15, R190 ;  /* 0x0000000f4d0f7223 */ /* 0x000fe200000100be */
        /* <DEDUP_REMOVED lines=11> */
[----:B------:R-:W-:Y:S01]  /*1e100*/  F2FP.F16.F32.PACK_AB R15, R12, R15 ;  /* 0x0000000f0c0f723e */ /* 0x000fe200000000ff */
        /* <DEDUP_REMOVED lines=10> */
[----:B---3--:R-:W-:Y:S01]  /*1e1b0*/  FFMA.FTZ R9, R231, R9, R192 ;  /* 0x00000009e7097223 */ /* 0x008fe200000100c0 */
[----:B------:R-:W-:Y:S01]  /*1e1c0*/  FADD.FTZ R52, R52, -R232 ;  /* 0x800000e834347221 */ /* 0x000fe20000010000 */
[----:B----4-:R-:W-:Y:S01]  /*1e1d0*/  FFMA.FTZ R13, R230, R13, R194 ;  /* 0x0000000de60d7223 */ /* 0x010fe200000100c2 */
[----:B------:R-:W-:Y:S01]  /*1e1e0*/  FADD.FTZ R53, R53, -R232 ;  /* 0x800000e835357221 */ /* 0x000fe20000010000 */
[----:B------:R-:W-:Y:S01]  /*1e1f0*/  F2FP.F16.F32.PACK_AB R14, R17, R16 ;  /* 0x00000010110e723e */ /* 0x000fe200000000ff */
[----:B------:R-:W-:Y:S01]  /*1e200*/  IMAD.WIDE.U32 R16, R10, 0x10, R82 ;  /* 0x000000100a107825 */ /* 0x000fe200078e0052 */
[----:B------:R-:W-:-:S02]  /*1e210*/  F2FP.F16.F32.PACK_AB R12, R12, R9 ;  /* 0x000000090c0c723e */ /* 0x000fc400000000ff */
[----:B------:R-:W-:Y:S01]  /*1e220*/  F2FP.F16.F32.PACK_AB R13, R60, R13 ;  /* 0x0000000d3c0d723e */ /* 0x000fe200000000ff */
        /* <DEDUP_REMOVED lines=8> */
[----:B------:R0:W-:Y:S01]  /*1e2b0*/  STG.E.128 desc[UR4][R16.64], R12 ;  /* 0x0000000c10007986 */ /* 0x0001e2000c101d04 */
        /* <DEDUP_REMOVED lines=12> */
[----:B------:R-:W-:Y:S01]  /*1e380*/  FADD.FTZ R44, R44, -R232 ;  /* 0x800000e82c2c7221 */ /* 0x000fe20000010000 */
[----:B0-----:R-:W-:Y:S01]  /*1e390*/  FFMA.FTZ R14, R248, R52, R180 ;  /* 0x00000034f80e7223 */ /* 0x001fe200000100b4 */
[----:B------:R-:W-:Y:S01]  /*1e3a0*/  FFMA.FTZ R12, R249, R53, R181 ;  /* 0x00000035f90c7223 */ /* 0x000fe200000100b5 */
[--C-:B------:R-:W-:Y:S01]  /*1e3b0*/  FADD.FTZ R30, R30, -R232.reuse ;  /* 0x800000e81e1e7221 */ /* 0x100fe20000010000 */
[--C-:B------:R-:W-:Y:S01]  /*1e3c0*/  FADD.FTZ R31, R31, -R232.reuse ;  /* 0x800000e81f1f7221 */ /* 0x100fe20000010000 */
[C---:B------:R-:W-:Y:S01]  /*1e3d0*/  FMUL.FTZ R60, R228.reuse, R20 ;  /* 0x00000014e43c7220 */ /* 0x040fe20000410000 */
[----:B------:R-:W-:Y:S01]  /*1e3e0*/  FMUL.FTZ R61, R228, R21 ;  /* 0x00000015e43d7220 */ /* 0x000fe20000410000 */
[----:B------:R-:W-:Y:S01]  /*1e3f0*/  F2FP.F16.F32.PACK_AB R14, R12, R14 ;  /* 0x0000000e0c0e723e */ /* 0x000fe200000000ff */
[--C-:B------:R-:W-:Y:S01]  /*1e400*/  FADD.FTZ R48, R48, -R232.reuse ;  /* 0x800000e830307221 */ /* 0x100fe20000010000 */
[--C-:B------:R-:W-:Y:S01]  /*1e410*/  FADD.FTZ R49, R49, -R232.reuse ;  /* 0x800000e831317221 */ /* 0x100fe20000010000 */
[--C-:B------:R-:W-:Y:S01]  /*1e420*/  FADD.FTZ R45, R45, -R232.reuse ;  /* 0x800000e82d2d7221 */ /* 0x100fe20000010000 */
[--C-:B------:R-:W-:Y:S01]  /*1e430*/  FADD.FTZ R46, R46, -R232.reuse ;  /* 0x800000e82e2e7221 */ /* 0x100fe20000010000 */
[----:B------:R-:W-:Y:S01]  /*1e440*/  FADD.FTZ R47, R47, -R232 ;  /* 0x800000e82f2f7221 */ /* 0x000fe20000010000 */
[----:B------:R-:W-:-:S04]  /*1e450*/  IMAD.WIDE.U32 R20, R11, 0x10, R82 ;  /* 0x000000100b147825 */ /* 0x000fc800078e0052 */
[----:B------:R-:W-:Y:S01]  /*1e460*/  FFMA.FTZ R15, R250, R54, R182 ;  /* 0x00000036fa0f7223 */ /* 0x000fe200000100b6 */
[----:B------:R-:W-:Y:S01]  /*1e470*/  FFMA.FTZ R11, R251, R55, R183 ;  /* 0x00000037fb0b7223 */ /* 0x000fe200000100b7 */
[----:B------:R-:W-:Y:S01]  /*1e480*/  FADD.FTZ R18, R18, -R232 ;  /* 0x800000e812127221 */ /* 0x000fe20000010000 */
[----:B------:R-:W-:Y:S01]  /*1e490*/  FFMA.FTZ R17, R246, R50, R178 ;  /* 0x00000032f6117223 */ /* 0x000fe200000100b2 */
[----:B------:R-:W-:Y:S01]  /*1e4a0*/  FFMA.FTZ R16, R247, R51, R179 ;  /* 0x00000033f7107223 */ /* 0x000fe200000100b3 */
[--C-:B------:R-:W-:Y:S01]  /*1e4b0*/  FADD.FTZ R19, R19, -R232.reuse ;  /* 0x800000e813137221 */ /* 0x100fe20000010000 */
[C---:B------:R-:W-:Y:S01]  /*1e4c0*/  FMUL.FTZ R44, R228.reuse, R44 ;  /* 0x0000002ce42c7220 */ /* 0x040fe20000410000 */
[C---:B------:R-:W-:Y:S01]  /*1e4d0*/  FMUL.FTZ R30, R228.reuse, R30 ;  /* 0x0000001ee41e7220 */ /* 0x040fe20000410000 */
[----:B------:R-:W-:Y:S01]  /*1e4e0*/  FMUL.FTZ R31, R228, R31 ;  /* 0x0000001fe41f7220 */ /* 0x000fe20000410000 */
        /* <DEDUP_REMOVED lines=14> */
[----:B------:R-:W-:Y:S01]  /*1e5d0*/  FMUL.FTZ R68, R228, R18 ;  /* 0x00000012e4447220 */ /* 0x000fe20000410000 */
[----:B------:R-:W-:Y:S01]  /*1e5e0*/  F2FP.F16.F32.PACK_AB R15, R11, R15 ;  /* 0x0000000f0b0f723e */ /* 0x000fe200000000ff */
[--C-:B------:R-:W-:Y:S01]  /*1e5f0*/  FADD.FTZ R22, R22, -R232.reuse ;  /* 0x800000e816167221 */ /* 0x100fe20000010000 */
[----:B------:R-:W-:Y:S01]  /*1e600*/  FADD.FTZ R23, R23, -R232 ;  /* 0x800000e817177221 */ /* 0x000fe20000010000 */
[----:B------:R-:W-:Y:S01]  /*1e610*/  FMUL.FTZ R79, R228, R19 ;  /* 0x00000013e44f7220 */ /* 0x000fe20000410000 */
[----:B------:R-:W-:Y:S01]  /*1e620*/  FFMA.FTZ R18, R240, R44, R172 ;  /* 0x0000002cf0127223 */ /* 0x000fe200000100ac */
[----:B------:R-:W-:Y:S01]  /*1e630*/  F2FP.F16.F32.PACK_AB R17, R16, R17 ;  /* 0x000000111011723e */ /* 0x000fe200000000ff */
        /* <DEDUP_REMOVED lines=20> */
[----:B------:R-:W-:Y:S01]  /*1e780*/  FADD.FTZ R25, R25, -R232 ;  /* 0x800000e819197221 */ /* 0x000fe20000010000 */
[----:B------:R-:W-:Y:S01]  /*1e790*/  FFMA.FTZ R38, R126, R38, R166 ;  /* 0x000000267e267223 */ /* 0x000fe200000100a6 */
[----:B------:R-:W-:Y:S01]  /*1e7a0*/  FFMA.FTZ R39, R127, R39, R167 ;  /* 0x000000277f277223 */ /* 0x000fe200000100a7 */
[----:B------:R-:W-:Y:S01]  /*1e7b0*/  IMAD.WIDE.U32 R22, R220, 0x10, R82 ;  /* 0x00000010dc167825 */ /* 0x000fe200078e0052 */
[----:B------:R-:W-:-:S03]  /*1e7c0*/  F2FP.F16.F32.PACK_AB R19, R44, R19 ;  /* 0x000000132c13723e */ /* 0x000fc600000000ff */
[----:B------:R-:W-:Y:S01]  /*1e7d0*/  FFMA.FTZ R36, R124, R36, R164 ;  /* 0x000000247c247223 */ /* 0x000fe200000100a4 */
[----:B------:R-:W-:Y:S01]  /*1e7e0*/  F2FP.F16.F32.PACK_AB R18, R45, R18 ;  /* 0x000000122d12723e */ /* 0x000fe200000000ff */
[--C-:B------:R-:W-:Y:S01]  /*1e7f0*/  FADD.FTZ R26, R26, -R232.reuse ;  /* 0x800000e81a1a7221 */ /* 0x100fe20000010000 */
[----:B------:R-:W-:Y:S01]  /*1e800*/  F2FP.F16.F32.PACK_AB R16, R49, R16 ;  /* 0x000000103110723e */ /* 0x000fe200000000ff */
[----:B------:R-:W-:Y:S01]  /*1e810*/  FADD.FTZ R27, R27, -R232 ;  /* 0x800000e81b1b7221 */ /* 0x000fe20000010000 */
[----:B------:R-:W-:Y:S01]  /*1e820*/  FFMA.FTZ R40, R128, R40, R168 ;  /* 0x0000002880287223 */ /* 0x000fe200000100a8 */
[----:B------:R-:W-:Y:S01]  /*1e830*/  FFMA.FTZ R42, R130, R42, R170 ;  /* 0x0000002a822a7223 */ /* 0x000fe200000100aa */
[----:B------:R-:W-:Y:S01]  /*1e840*/  FFMA.FTZ R41, R129, R41, R169 ;  /* 0x0000002981297223 */ /* 0x000fe200000100a9 */
[--C-:B------:R-:W-:Y:S01]  /*1e850*/  FADD.FTZ R32, R32, -R232.reuse ;  /* 0x800000e820207221 */ /* 0x100fe20000010000 */
[--C-:B------:R-:W-:Y:S01]  /*1e860*/  FADD.FTZ R33, R33, -R232.reuse ;  /* 0x800000e821217221 */ /* 0x100fe20000010000 */
[--C-:B------:R-:W-:Y:S01]  /*1e870*/  FADD.FTZ R34, R34, -R232.reuse ;  /* 0x800000e822227221 */ /* 0x100fe20000010000 */
[----:B------:R-:W-:Y:S01]  /*1e880*/  FADD.FTZ R35, R35, -R232 ;  /* 0x800000e823237221 */ /* 0x000fe20000010000 */
        /* <DEDUP_REMOVED lines=8> */
[--C-:B------:R-:W-:Y:S01]  /*1e910*/  FADD.FTZ R75, R216, -R232.reuse ;  /* 0x800000e8d84b7221 */ /* 0x100fe20000010000 */
[--C-:B------:R-:W-:Y:S01]  /*1e920*/  FADD.FTZ R76, R217, -R232.reuse ;  /* 0x800000e8d94c7221 */ /* 0x100fe20000010000 */
[----:B------:R-:W-:Y:S01]  /*1e930*/  F2FP.F16.F32.PACK_AB R39, R39, R38 ;  /* 0x000000262727723e */ /* 0x000fe200000000ff */
        /* <DEDUP_REMOVED lines=32> */
[----:B------:R-:W-:-:S04]  /*1eb40*/  IMAD.WIDE.U32 R52, R223, 0x10, R82 ;  /* 0x00000010df347825 */ /* 0x000fc800078e0052 */
[----:B------:R-:W-:-:S04]  /*1eb50*/  IMAD.WIDE.U32 R54, R224, 0x10, R82 ;  /* 0x00000010e0367825 */ /* 0x000fc800078e0052 */
[----:B------:R-:W-:-:S04]  /*1eb60*/  IMAD.WIDE.U32 R62, R227, 0x10, R82 ;  /* 0x00000010e33e7825 */ /* 0x000fc800078e0052 */
[----:B--2---:R-:W-:Y:S01]  /*1eb70*/  FFMA.FTZ R13, R213, R58, R186 ;  /* 0x0000003ad50d7223 */ /* 0x004fe200000100ba */
[----:B-----5:R-:W-:Y:S01]  /*1eb80*/  FFMA.FTZ R12, R212, R59, R187 ;  /* 0x0000003bd40c7223 */ /* 0x020fe200000100bb */
[----:B------:R-:W-:Y:S01]  /*1eb90*/  FFMA.FTZ R9, R215, R9, R184 ;  /* 0x00000009d7097223 */ /* 0x000fe200000100b8 */
[----:B------:R-:W-:-:S03]  /*1eba0*/  FFMA.FTZ R10, R214, R10, R185 ;  /* 0x0000000ad60a7223 */ /* 0x000fc600000100b9 */
[----:B------:R-:W-:Y:S02]  /*1ebb0*/  F2FP.F16.F32.PACK_AB R13, R12, R13 ;  /* 0x0000000d0c0d723e */ /* 0x000fe400000000ff */
[----:B------:R-:W-:Y:S01]  /*1ebc0*/  F2FP.F16.F32.PACK_AB R12, R10, R9 ;  /* 0x000000090a0c723e */ /* 0x000fe200000000ff */
[----:B------:R-:W-:Y:S01]  /*1ebd0*/  FFMA.FTZ R9, R125, R37, R165 ;  /* 0x000000257d097223 */ /* 0x000fe200000100a5 */
[----:B------:R-:W-:-:S03]  /*1ebe0*/  FFMA.FTZ R37, R131, R43, R171 ;  /* 0x0000002b83257223 */ /* 0x000fc600000100ab */
[----:B------:R0:W-:Y:S01]  /*1ebf0*/  STG.E.128 desc[UR4][R20.64], R12 ;  /* 0x0000000c14007986 */ /* 0x0001e2000c101d04 */
[----:B------:R-:W-:Y:S01]  /*1ec00*/  FFMA.FTZ R10, R111, R67, R151 ;  /* 0x000000436f0a7223 */ /* 0x000fe20000010097 */
[----:B------:R-:W-:Y:S02]  /*1ec10*/  F2FP.F16.F32.PACK_AB R38, R9, R36 ;  /* 0x000000240926723e */ /* 0x000fe400000000ff */
[----:B------:R1:W-:Y:S01]  /*1ec20*/  STG.E.128 desc[UR4][R22.64], R16 ;  /* 0x0000001016007986 */ /* 0x0003e2000c101d04 */
[----:B------:R-:W-:Y:S01]  /*1ec30*/  F2FP.F16.F32.PACK_AB R37, R37, R42 ;  /* 0x0000002a2525723e */ /* 0x000fe200000000ff */
[----:B------:R-:W-:Y:S01]  /*1ec40*/  FFMA.FTZ R9, R105, R66, R145 ;  /* 0x0000004269097223 */ /* 0x000fe20000010091 */
[----:B------:R-:W-:Y:S02]  /*1ec50*/  F2FP.F16.F32.PACK_AB R36, R41, R40 ;  /* 0x000000282924723e */ /* 0x000fe400000000ff */
[----:B0-----:R-:W-:Y:S02]  /*1ec60*/  F2FP.F16.F32.PACK_AB R15, R31, R30 ;  /* 0x0000001e1f0f723e */ /* 0x001fe400000000ff */
[----:B------:R-:W0:Y:S01]  /*1ec70*/  LDC.64 R30, c[0x0][0x210] ;  /* 0x00008400ff1e7b82 */ /* 0x000e220000000a00 */
[----:B------:R-:W-:Y:S01]  /*1ec80*/  FFMA.FTZ R20, R104, R64, R144 ;  /* 0x0000004068147223 */ /* 0x000fe20000010090 */
[----:B-1----:R-:W-:Y:S01]  /*1ec90*/  FFMA.FTZ R22, R100, R69, R140 ;  /* 0x0000004564167223 */ /* 0x002fe2000001008c */
[----:B------:R-:W-:Y:S01]  /*1eca0*/  F2FP.F16.F32.PACK_AB R19, R10, R65 ;  /* 0x000000410a13723e */ /* 0x000fe200000000ff */
[----:B------:R-:W-:Y:S01]  /*1ecb0*/  FFMA.FTZ R16, R112, R24, R152 ;  /* 0x0000001870107223 */ /* 0x000fe20000010098 */
[----:B------:R-:W-:Y:S01]  /*1ecc0*/  FFMA.FTZ R21, R106, R68, R146 ;  /* 0x000000446a157223 */ /* 0x000fe20000010092 */
[----:B------:R-:W-:Y:S01]  /*1ecd0*/  FFMA.FTZ R10, R107, R79, R147 ;  /* 0x0000004f6b0a7223 */ /* 0x000fe20000010093 */
[----:B------:R1:W-:Y:S01]  /*1ece0*/  STG.E.128 desc[UR4][R26.64], R36 ;  /* 0x000000241a007986 */ /* 0x0003e2000c101d04 */
        /* <DEDUP_REMOVED lines=12> */
[----:B------:R-:W-:-:S02]  /*1edb0*/  LEA R10, P0, R229, UR16, 0x4 ;  /* 0x00000010e50a7c11 */ /* 0x000fc4000f8020ff */
[----:B------:R-:W-:Y:S01]  /*1edc0*/  F2FP.F16.F32.PACK_AB R13, R35, R34 ;  /* 0x00000022230d723e */ /* 0x000fe200000000ff */
[----:B-1----:R-:W-:Y:S01]  /*1edd0*/  FFMA.FTZ R26, R92, R75, R132 ;  /* 0x0000004b5c1a7223 */ /* 0x002fe20000010084 */
[----:B------:R-:W-:Y:S01]  /*1ede0*/  FFMA.FTZ R27, R94, R77, R134 ;  /* 0x0000004d5e1b7223 */ /* 0x000fe20000010086 */
[----:B------:R-:W-:Y:S02]  /*1edf0*/  F2FP.F16.F32.PACK_AB R12, R33, R32 ;  /* 0x00000020210c723e */ /* 0x000fe400000000ff */
[----:B------:R-:W-:Y:S02]  /*1ee00*/  F2FP.F16.F32.PACK_AB R18, R61, R60 ;  /* 0x0000003c3d12723e */ /* 0x000fe400000000ff */
[----:B------:R-:W-:Y:S02]  /*1ee10*/  F2FP.F16.F32.PACK_AB R17, R17, R56 ;  /* 0x000000381111723e */ /* 0x000fe400000000ff */
[----:B------:R-:W-:Y:S02]  /*1ee20*/  F2FP.F16.F32.PACK_AB R23, R72, R23 ;  /* 0x000000174817723e */ /* 0x000fe400000000ff */
        /* <DEDUP_REMOVED lines=13> */
.L_x_52124:
[----:B------:R-:W-:Y:S05]  /*1ef00*/  EXIT ;  /* 0x000000000000794d */ /* 0x000fea0003800000 */
.L_x_52685:
        /* <DEDUP_REMOVED lines=8> */
.L_x_52688:
[----:B------:R-:W-:Y:S05]  /*1ef90*/  BSYNC B1 ;  /* 0x0000000000017941 */ /* 0x000fea0003800000 */
.L_x_52687:
        /* <DEDUP_REMOVED lines=9> */
.L_x_52689:
[----:B------:R-:W-:Y:S02]  /*1f030*/  IMAD.MOV.U32 R231, RZ, RZ, 0x4 ;  /* 0x00000004ffe77424 */ /* 0x000fe400078e00ff */
[----:B------:R-:W-:Y:S01]  /*1f040*/  FADD.FTZ R232, R232, R228 ;  /* 0x000000e4e8e87221 */ /* 0x000fe20000010000 */
[----:B------:R-:W-:-:S04]  /*1f050*/  MOV R228, 0xffffffff ;  /* 0xffffffff00e47802 */ /* 0x000fc80000000f00 */
[----:B------:R-:W-:-:S07]  /*1f060*/  MOV R235, R232 ;  /* 0x000000e800eb7202 */ /* 0x000fce0000000f00 */
[----:B------:R-:W-:Y:S05]  /*1f070*/  WARPSYNC.COLLECTIVE R228, `(.L_x_52690) ;  /* 0x00000000e4087348 */ /* 0x000fea0003c00000 */
[----:B------:R0:W1:Y:S02]  /*1f080*/  SHFL.BFLY P1, R228, R235, R231, R230 ;  /* 0x0c0000e7ebe47389 */ /* 0x00006400000200e6 */
[----:B01----:R-:W-:Y:S01]  /*1f090*/  ENDCOLLECTIVE ;  /* 0x000000000000791b */ /* 0x003fe20003800000 */
.L_x_52690:
[----:B------:R-:W-:Y:S02]  /*1f0a0*/  IMAD.MOV.U32 R231, RZ, RZ, 0x8 ;  /* 0x00000008ffe77424 */ /* 0x000fe400078e00ff */
[----:B------:R-:W-:Y:S01]  /*1f0b0*/  FADD.FTZ R232, R232, R228 ;  /* 0x000000e4e8e87221 */ /* 0x000fe20000010000 */
[----:B------:R-:W-:-:S04]  /*1f0c0*/  MOV R228, 0xffffffff ;  /* 0xffffffff00e47802 */ /* 0x000fc80000000f00 */
[----:B------:R-:W-:-:S07]  /*1f0d0*/  MOV R235, R232 ;  /* 0x000000e800eb7202 */ /* 0x000fce0000000f00 */
[----:B------:R-:W-:Y:S05]  /*1f0e0*/  WARPSYNC.COLLECTIVE R228, `(.L_x_52691) ;  /* 0x00000000e4087348 */ /* 0x000fea0003c00000 */
[----:B------:R0:W1:Y:S02]  /*1f0f0*/  SHFL.BFLY P1, R228, R235, R231, R230 ;  /* 0x0c0000e7ebe47389 */ /* 0x00006400000200e6 */
[----:B01----:R-:W-:Y:S01]  /*1f100*/  ENDCOLLECTIVE ;  /* 0x000000000000791b */ /* 0x003fe20003800000 */
.L_x_52691:
[----:B------:R-:W-:Y:S02]  /*1f110*/  IMAD.MOV.U32 R231, RZ, RZ, 0x10 ;  /* 0x00000010ffe77424 */ /* 0x000fe400078e00ff */
[----:B------:R-:W-:Y:S01]  /*1f120*/  FADD.FTZ R232, R232, R228 ;  /* 0x000000e4e8e87221 */ /* 0x000fe20000010000 */
[----:B------:R-:W-:-:S04]  /*1f130*/  MOV R228, 0xffffffff ;  /* 0xffffffff00e47802 */ /* 0x000fc80000000f00 */
[----:B------:R-:W-:-:S07]  /*1f140*/  MOV R235, R232 ;  /* 0x000000e800eb7202 */ /* 0x000fce0000000f00 */
[----:B------:R-:W-:Y:S05]  /*1f150*/  WARPSYNC.COLLECTIVE R228, `(.L_x_52692) ;  /* 0x00000000e4087348 */ /* 0x000fea0003c00000 */
[----:B------:R0:W1:Y:S02]  /*1f160*/  SHFL.BFLY P1, R228, R235, R231, R230 ;  /* 0x0c0000e7ebe47389 */ /* 0x00006400000200e6 */
[----:B01----:R-:W-:Y:S01]  /*1f170*/  ENDCOLLECTIVE ;  /* 0x000000000000791b */ /* 0x003fe20003800000 */
.L_x_52692:
[----:B------:R-:W-:Y:S02]  /*1f180*/  IMAD.MOV.U32 R231, RZ, RZ, 0x1 ;  /* 0x00000001ffe77424 */ /* 0x000fe400078e00ff */
        /* <DEDUP_REMOVED lines=162> */
[----:B------:R-:W-:Y:S01]  /*1fbb0*/  HFMA2.MMA R230, -RZ, RZ, 0, 1.847743988037109375e-06 ;  /* 0x0000001fffe67435 */ /* 0x000fe200000001ff */
[----:B------:R-:W-:-:S03]  /*1fbc0*/  MOV R228, 0xffffffff ;  /* 0xffffffff00e47802 */ /* 0x000fc60000000f00 */
[----:B------:R-:W-:-:S07]  /*1fbd0*/  MOV R235, R232 ;  /* 0x000000e800eb7202 */ /* 0x000fce0000000f00 */
[----:B------:R-:W-:Y:S05]  /*1fbe0*/  WARPSYNC.COLLECTIVE R228, `(.L_x_52693) ;  /* 0x00000000e4087348 */ /* 0x000fea0003c00000 */
[----:B------:R0:W1:Y:S02]  /*1fbf0*/  SHFL.BFLY P1, R228, R235, R231, R230 ;  /* 0x0c0000e7ebe47389 */ /* 0x00006400000200e6 */
[----:B01----:R-:W-:Y:S01]  /*1fc00*/  ENDCOLLECTIVE ;  /* 0x000000000000791b */ /* 0x003fe20003800000 */
.L_x_52693:
[----:B------:R-:W-:Y:S01]  /*1fc10*/  HFMA2.MMA R231, -RZ, RZ, 0, 1.1920928955078125e-07 ;  /* 0x00000002ffe77435 */ /* 0x000fe200000001ff */
[----:B------:R-:W-:Y:S01]  /*1fc20*/  FADD.FTZ R232, R232, R228 ;  /* 0x000000e4e8e87221 */ /* 0x000fe20000010000 */
[----:B------:R-:W-:-:S03]  /*1fc30*/  MOV R228, 0xffffffff ;  /* 0xffffffff00e47802 */ /* 0x000fc60000000f00 */
[----:B------:R-:W-:-:S07]  /*1fc40*/  IMAD.MOV.U32 R235, RZ, RZ, R232 ;  /* 0x000000ffffeb7224 */ /* 0x000fce00078e00e8 */
[----:B------:R-:W-:Y:S05]  /*1fc50*/  WARPSYNC.COLLECTIVE R228, `(.L_x_52694) ;  /* 0x00000000e4087348 */ /* 0x000fea0003c00000 */
[----:B------:R0:W1:Y:S02]  /*1fc60*/  SHFL.BFLY P1, R228, R235, R231, R230 ;  /* 0x0c0000e7ebe47389 */ /* 0x00006400000200e6 */
[----:B01----:R-:W-:Y:S01]  /*1fc70*/  ENDCOLLECTIVE ;  /* 0x000000000000791b */ /* 0x003fe20003800000 */
.L_x_52694:
[----:B------:R-:W-:Y:S01]  /*1fc80*/  HFMA2.MMA R231, -RZ, RZ, 0, 2.384185791015625e-07 ;  /* 0x00000004ffe77435 */ /* 0x000fe200000001ff */
[----:B------:R-:W-:Y:S01]  /*1fc90*/  FADD.FTZ R232, R232, R228 ;  /* 0x000000e4e8e87221 */ /* 0x000fe20000010000 */
[----:B------:R-:W-:-:S03]  /*1fca0*/  MOV R228, 0xffffffff ;  /* 0xffffffff00e47802 */ /* 0x000fc60000000f00 */
[----:B------:R-:W-:-:S07]  /*1fcb0*/  IMAD.MOV.U32 R235, RZ, RZ, R232 ;  /* 0x000000ffffeb7224 */ /* 0x000fce00078e00e8 */
[----:B------:R-:W-:Y:S05]  /*1fcc0*/  WARPSYNC.COLLECTIVE R228, `(.L_x_52695) ;  /* 0x00000000e4087348 */ /* 0x000fea0003c00000 */
[----:B------:R0:W1:Y:S02]  /*1fcd0*/  SHFL.BFLY P1, R228, R235, R231, R230 ;  /* 0x0c0000e7ebe47389 */ /* 0x00006400000200e6 */
[----:B01----:R-:W-:Y:S01]  /*1fce0*/  ENDCOLLECTIVE ;  /* 0x000000000000791b */ /* 0x003fe20003800000 */
.L_x_52695:
[----:B------:R-:W-:Y:S01]  /*1fcf0*/  HFMA2.MMA R231, -RZ, RZ, 0, 4.76837158203125e-07 ;  /* 0x00000008ffe77435 */ /* 0x000fe200000001ff */
[----:B------:R-:W-:Y:S01]  /*1fd00*/  FADD.FTZ R232, R232, R228 ;  /* 0x000000e4e8e87221 */ /* 0x000fe20000010000 */
[----:B------:R-:W-:-:S03]  /*1fd10*/  MOV R228, 0xffffffff ;  /* 0xffffffff00e47802 */ /* 0x000fc60000000f00 */
[----:B------:R-:W-:-:S07]  /*1fd20*/  IMAD.MOV.U32 R235, RZ, RZ, R232 ;  /* 0x000000ffffeb7224 */ /* 0x000fce00078e00e8 */
[----:B------:R-:W-:Y:S05]  /*1fd30*/  WARPSYNC.COLLECTIVE R228, `(.L_x_52696) ;  /* 0x00000000e4087348 */ /* 0x000fea0003c00000 */
[----:B------:R0:W1:Y:S02]  /*1fd40*/  SHFL.BFLY P1, R228, R235, R231, R230 ;  /* 0x0c0000e7ebe47389 */ /* 0x00006400000200e6 */
[----:B01----:R-:W-:Y:S01]  /*1fd50*/  ENDCOLLECTIVE ;  /* 0x000000000000791b */ /* 0x003fe20003800000 */
.L_x_52696:
[----:B------:R-:W-:Y:S01]  /*1fd60*/  HFMA2.MMA R231, -RZ, RZ, 0, 9.5367431640625e-07 ;  /* 0x00000010ffe77435 */ /* 0x000fe200000001ff */
[----:B------:R-:W-:Y:S01]  /*1fd70*/  FADD.FTZ R232, R232, R228 ;  /* 0x000000e4e8e87221 */ /* 0x000fe20000010000 */
[----:B------:R-:W-:-:S03]  /*1fd80*/  MOV R228, 0xffffffff ;  /* 0xffffffff00e47802 */ /* 0x000fc60000000f00 */
[----:B------:R-:W-:-:S07]  /*1fd90*/  IMAD.MOV.U32 R235, RZ, RZ, R232 ;  /* 0x000000ffffeb7224 */ /* 0x000fce00078e00e8 */
[----:B------:R-:W-:Y:S05]  /*1fda0*/  WARPSYNC.COLLECTIVE R228, `(.L_x_52697) ;  /* 0x00000000e4087348 */ /* 0x000fea0003c00000 */
[----:B------:R0:W1:Y:S02]  /*1fdb0*/  SHFL.BFLY P1, R228, R235, R231, R230 ;  /* 0x0c0000e7ebe47389 */ /* 0x00006400000200e6 */
[----:B01----:R-:W-:Y:S01]  /*1fdc0*/  ENDCOLLECTIVE ;  /* 0x000000000000791b */ /* 0x003fe20003800000 */
.L_x_52697:
[----:B------:R-:W-:Y:S05]  /*1fdd0*/  BRA `(.L_x_52698) ;  /* 0xffffffd800cc7947 */ /* 0x000fea000383ffff */
.L_x_52699:
        /* <DEDUP_REMOVED lines=10> */
.L_x_72401:


//--------------------- .text._ZN10layer_norm13ln_fwd_kernelINS_13Kernel_traitsIf6__halffS2_fjLj2560ELj1ELj4ELj1ELj16ENS_18Kernel_traits_baseILj2560EfS2_fS2_fjLj128EEEEELb1ELb0ELb1ELb0EEEvNS_9FwdParamsE --------------------------
	.section	.text._ZN10layer_norm13ln_fwd_kernelINS_13Kernel_traitsIf6__halffS2_fjLj2560ELj1ELj4ELj1ELj16ENS_18Kernel_traits_baseILj2560EfS2_fS2_fjLj128EEEEELb1ELb0ELb1ELb0EEEvNS_9FwdParamsE,"ax",@progbits
	.align	128
        .global         _ZN10layer_norm13ln_fwd_kernelINS_13Kernel_traitsIf6__halffS2_fjLj2560ELj1ELj4ELj1ELj16ENS_18Kernel_traits_baseILj2560EfS2_fS2_fjLj128EEEEELb1ELb0ELb1ELb0EEEvNS_9FwdParamsE
        .type           _ZN10layer_norm13ln_fwd_kernelINS_13Kernel_traitsIf6__halffS2_fjLj2560ELj1ELj4ELj1ELj16ENS_18Kernel_traits_baseILj2560EfS2_fS2_fjLj128EEEEELb1ELb0ELb1ELb0EEEvNS_9FwdParamsE,@function
        .size           _ZN10layer_norm13ln_fwd_kernelINS_13Kernel_traitsIf6__halffS2_fjLj2560ELj1ELj4ELj1ELj16ENS_18Kernel_traits_baseILj2560EfS2_fS2_fjLj128EEEEELb1ELb0ELb1ELb0EEEvNS_9FwdParamsE,(.L_x_72402 - _ZN10layer_norm13ln_fwd_kernelINS_13Kernel_traitsIf6__halffS2_fjLj2560ELj1ELj4ELj1ELj16ENS_18Kernel_traits_baseILj2560EfS2_fS2_fjLj128EEEEELb1ELb0ELb1ELb0EEEvNS_9FwdParamsE)
        .other          _ZN10layer_norm13ln_fwd_kernelINS_13Kernel_traitsIf6__halffS2_fjLj2560ELj1ELj4ELj1ELj16ENS_18Kernel_traits_baseILj2560EfS2_fS2_fjLj128EEEEELb1ELb0ELb1ELb0EEEvNS_9FwdParamsE,@"STO_CUDA_ENTRY STV_DEFAULT"
_ZN10layer_norm13ln_fwd_kernelINS_13Kernel_traitsIf6__halffS2_fjLj2560ELj1ELj4ELj1ELj16ENS_18Kernel_traits_baseILj2560EfS2_fS2_fjLj128EEEEELb1ELb0ELb1ELb0EEEvNS_9FwdParamsE:
.text._ZN10layer_norm13ln_fwd_kernelINS_13Kernel_traitsIf6__halffS2_fjLj2560ELj1ELj4ELj1ELj16ENS_18Kernel_traits_baseILj2560EfS2_fS2_fjLj128EEEEELb1ELb0ELb1ELb0EEEvNS_9FwdParamsE:
        /* <DEDUP_REMOVED lines=110> */
.L_x_52701:
[----:B------:R-:W-:Y:S05]  /*06e0*/  BSYNC B0 ;  /* 0x0000000000007941 */ /* 0x000fea0003800000 */
.L_x_52700:
        /* <DEDUP_REMOVED lines=22> */
.L_x_52703:
[----:B------:R-:W-:Y:S05]  /*0850*/  BSYNC B0 ;  /* 0x0000000000007941 */ /* 0x000fea0003800000 */
.L_x_52702:
        /* <DEDUP_REMOVED lines=22> */
.L_x_52705:
[----:B------:R-:W-:Y:S05]  /*09c0*/  BSYNC B0 ;  /* 0x0000000000007941 */ /* 0x000fea0003800000 */
.L_x_52704:
        /* <DEDUP_REMOVED lines=20> */
.L_x_52707:
[----:B------:R-:W-:Y:S05]  /*0b10*/  BSYNC B0 ;  /* 0x0000000000007941 */ /* 0x000fea0003800000 */
.L_x_52706:
        /* <DEDUP_REMOVED lines=18> */
.L_x_52709:
[----:B------:R-:W-:Y:S05]  /*0c40*/  BSYNC B0 ;  /* 0x0000000000007941 */ /* 0x000fea0003800000 */
.L_x_52708:
        /* <DEDUP_REMOVED lines=27> */
.L_x_52711:
[----:B------:R-:W-:Y:S05]  /*0e00*/  BSYNC B0 ;  /* 0x0000000000007941 */ /* 0x000fea0003800000 */
.L_x_52710:
        /* <DEDUP_REMOVED lines=26> */
.L_x_52713:
[----:B------:R-:W-:Y:S05]  /*0fb0*/  BSYNC B0 ;  /* 0x0000000000007941 */ /* 0x000fea0003800000 */
.L_x_52712:
        /* <DEDUP_REMOVED lines=21> */
.L_x_52715:
[----:B------:R-:W-:Y:S05]  /*1110*/  BSYNC B0 ;  /* 0x0000000000007941 */ /* 0x000fea0003800000 */
.L_x_52714:
        /* <DEDUP_REMOVED lines=22> */
.L_x_52717:
[----:B------:R-:W-:Y:S05]  /*1280*/  BSYNC B0 ;  /* 0x0000000000007941 */ /* 0x000fea0003800000 */
.L_x_52716:
        /* <DEDUP_REMOVED lines=24> */
.L_x_52719:
[----:B------:R-:W-:Y:S05]  /*1410*/  BSYNC B0 ;  /* 0x0000000000007941 */ /* 0x000fea0003800000 */
.L_x_52718:
        /* <DEDUP_REMOVED lines=20> */
.L_x_53500:
        /* <DEDUP_REMOVED lines=51> */
.L_x_52726:
[----:B------:R-:W-:-:S07]  /*1890*/  IMAD.MOV.U32 R13, RZ, RZ, R10 ;  /* 0x000000ffff0d7224 */ /* 0x000fce00078e000a */
.L_x_52727:
[----:B------:R-:W-:Y:S05]  /*18a0*/  BSYNC B3 ;  /* 0x0000000000037941 */ /* 0x000fea0003800000 */
.L_x_52725:
        /* <DEDUP_REMOVED lines=16> */
.L_x_52731:
[----:B------:R-:W-:Y:S05]  /*19b0*/  BSYNC B4 ;  /* 0x0000000000047941 */ /* 0x000fea0003800000 */
.L_x_52730:
        /* <DEDUP_REMOVED lines=44> */
.L_x_52729:
[----:B------:R-:W-:Y:S05]  /*1c80*/  BSYNC B3 ;  /* 0x0000000000037941 */ /* 0x000fea0003800000 */
.L_x_52728:
[----:B------:R-:W-:Y:S01]  /*1c90*/  I2FP.F32.U32 R9, R13 ;  /* 0x0000000d00097245 */ /* 0x000fe20000201000 */
[----:B------:R-:W-:-:S10]  /*1ca0*/  HFMA2.MMA R13, -RZ, RZ, 0.1171875, 0 ;  /* 0x2f800000ff0d7435 */ /* 0x000fd400000001ff */
[----:B------:R-:W-:-:S05]  /*1cb0*/  FFMA.FTZ R9, R9, R13, 1.1641532182693481445e-10 ;  /* 0x2f00000009097423 */ /* 0x000fca000001000d */
[----:B------:R-:W-:Y:S01]  /*1cc0*/  FSETP.GTU.FTZ.AND P4, PT, R9, UR8, PT ;  /* 0x0000000809007c0b */ /* 0x000fe2000bf9c000 */
[----:B-----5:R-:W-:-:S05]  /*1cd0*/  HADD2.F32 R9, -RZ, R112.H0_H0 ;  /* 0x20000070ff097230 */ /* 0x020fca0000004100 */
[----:B------:R-:W-:-:S04]  /*1ce0*/  FMUL.FTZ R9, R9, UR11 ;  /* 0x0000000b09097c20 */ /* 0x000fc80008410000 */
[----:B------:R-:W-:-:S05]  /*1cf0*/  FMUL.FTZ R9, R9, UR10 ;  /* 0x0000000a09097c20 */ /* 0x000fca0008410000 */
[----:B------:R-:W-:Y:S02]  /*1d00*/  FSEL R124, R9, RZ, !P4 ;  /* 0x000000ff097c7208 */ /* 0x000fe40006000000 */
[----:B------:R-:W-:-:S03]  /*1d10*/  SEL R9, RZ, 0x1, P4 ;  /* 0x00000001ff097807 */ /* 0x000fc60002000000 */
[----:B------:R-:W-:Y:S01]  /*1d20*/  @P2 FADD.FTZ R124, R116, R124 ;  /* 0x0000007c747c2221 */ /* 0x000fe20000010000 */
[----:B------:R-:W-:-:S07]  /*1d30*/  PRMT R13, R9, 0x7610, R13 ;  /* 0x00007610090d7816 */ /* 0x000fce000000000d */
.L_x_52724:
[----:B------:R-:W-:Y:S05]  /*1d40*/  BSYNC B2 ;  /* 0x0000000000027941 */ /* 0x000fea0003800000 */
.L_x_52723:
        /* <DEDUP_REMOVED lines=18> */
.L_x_52735:
[----:B------:R-:W-:-:S07]  /*1e70*/  MOV R9, R10 ;  /* 0x0000000a00097202 */ /* 0x000fce0000000f00 */
.L_x_52736:
[----:B------:R-:W-:Y:S05]  /*1e80*/  BSYNC B3 ;  /* 0x0000000000037941 */ /* 0x000fea0003800000 */
.L_x_52734:
        /* <DEDUP_REMOVED lines=16> */
.L_x_52740:
[----:B------:R-:W-:Y:S05]  /*1f90*/  BSYNC B4 ;  /* 0x0000000000047941 */ /* 0x000fea0003800000 */
.L_x_52739:
        /* <DEDUP_REMOVED lines=44> */
.L_x_52738:
[----:B------:R-:W-:Y:S05]  /*2260*/  BSYNC B3 ;  /* 0x0000000000037941 */ /* 0x000fea0003800000 */
.L_x_52737:
[----:B------:R-:W-:Y:S01]  /*2270*/  I2FP.F32.U32 R9, R9 ;  /* 0x0000000900097245 */ /* 0x000fe20000201000 */
[----:B------:R-:W-:-:S04]  /*2280*/  IMAD.MOV.U32 R14, RZ, RZ, 0x2f800000 ;  /* 0x2f800000ff0e7424 */ /* 0x000fc800078e00ff */
[----:B------:R-:W-:-:S05]  /*2290*/  FFMA.FTZ R9, R9, R14, 1.1641532182693481445e-10 ;  /* 0x2f00000009097423 */ /* 0x000fca000001000e */
[----:B------:R-:W-:Y:S01]  /*22a0*/  FSETP.GTU.FTZ.AND P4, PT, R9, UR8, PT ;  /* 0x0000000809007c0b */ /* 0x000fe2000bf9c000 */
[----:B-----5:R-:W-:-:S05]  /*22b0*/  HADD2.F32 R9, -RZ, R112.H1_H1 ;  /* 0x30000070ff097230 */ /* 0x020fca0000004100 */
[----:B------:R-:W-:-:S04]  /*22c0*/  FMUL.FTZ R9, R9, UR11 ;  /* 0x0000000b09097c20 */ /* 0x000fc80008410000 */
[----:B------:R-:W-:-:S05]  /*22d0*/  FMUL.FTZ R9, R9, UR10 ;  /* 0x0000000a09097c20 */ /* 0x000fca0008410000 */
[----:B------:R-:W-:Y:S02]  /*22e0*/  FSEL R125, R9, RZ, !P4 ;  /* 0x000000ff097d7208 */ /* 0x000fe40006000000 */
[----:B------:R-:W-:-:S03]  /*22f0*/  SEL R9, RZ, 0x1, P4 ;  /* 0x00000001ff097807 */ /* 0x000fc60002000000 */
[----:B------:R-:W-:Y:S01]  /*2300*/  @P2 FADD.FTZ R125, R117, R125 ;  /* 0x0000007d757d2221 */ /* 0x000fe20000010000 */
[----:B------:R-:W-:-:S07]  /*2310*/  PRMT R14, R9, 0x7610, R14 ;  /* 0x00007610090e7816 */ /* 0x000fce000000000e */
.L_x_52733:
[----:B------:R-:W-:Y:S05]  /*2320*/  BSYNC B2 ;  /* 0x0000000000027941 */ /* 0x000fea0003800000 */
.L_x_52732:
        /* <DEDUP_REMOVED lines=18> */
.L_x_52744:
[----:B------:R-:W-:-:S07]  /*2450*/  IMAD.MOV.U32 R9, RZ, RZ, R10 ;  /* 0x000000ffff097224 */ /* 0x000fce00078e000a */
.L_x_52745:
[----:B------:R-:W-:Y:S05]  /*2460*/  BSYNC B3 ;  /* 0x0000000000037941 */ /* 0x000fea0003800000 */
.L_x_52743:
        /* <DEDUP_REMOVED lines=16> */
.L_x_52749:
[----:B------:R-:W-:Y:S05]  /*2570*/  BSYNC B4 ;  /* 0x0000000000047941 */ /* 0x000fea0003800000 */
.L_x_52748:
        /* <DEDUP_REMOVED lines=44> */
.L_x_52747:
[----:B------:R-:W-:Y:S05]  /*2840*/  BSYNC B3 ;  /* 0x0000000000037941 */ /* 0x000fea0003800000 */
.L_x_52746:
[----:B------:R-:W-:Y:S01]  /*2850*/  I2FP.F32.U32 R9, R9 ;  /* 0x0000000900097245 */ /* 0x000fe20000201000 */
[----:B------:R-:W-:-:S04]  /*2860*/  IMAD.MOV.U32 R15, RZ, RZ, 0x2f800000 ;  /* 0x2f800000ff0f7424 */ /* 0x000fc800078e00ff */
        /* <DEDUP_REMOVED lines=9> */
.L_x_52742:
[----:B------:R-:W-:Y:S05]  /*2900*/  BSYNC B2 ;  /* 0x0000000000027941 */ /* 0x000fea0003800000 */
.L_x_52741:
        /* <DEDUP_REMOVED lines=18> */
.L_x_52753:
[----:B------:R-:W-:-:S07]  /*2a30*/  IMAD.MOV.U32 R9, RZ, RZ, R10 ;  /* 0x000000ffff097224 */ /* 0x000fce00078e000a */
.L_x_52754:
[----:B------:R-:W-:Y:S05]  /*2a40*/  BSYNC B3 ;  /* 0x0000000000037941 */ /* 0x000fea0003800000 */
.L_x_52752:
        /* <DEDUP_REMOVED lines=16> */
.L_x_52758:
[----:B------:R-:W-:Y:S05]  /*2b50*/  BSYNC B4 ;  /* 0x0000000000047941 */ /* 0x000fea0003800000 */
.L_x_52757:
        /* <DEDUP_REMOVED lines=44> */
.L_x_52756:
[----:B------:R-:W-:Y:S05]  /*2e20*/  BSYNC B3 ;  /* 0x0000000000037941 */ /* 0x000fea0003800000 */
.L_x_52755:
[----:B------:R-:W-:Y:S01]  /*2e30*/  HFMA2.MMA R127, -RZ, RZ, 0.1171875, 0 ;  /* 0x2f800000ff7f7435 */ /* 0x000fe200000001ff */
[----:B------:R-:W-:-:S09]  /*2e40*/  I2FP.F32.U32 R9, R9 ;  /* 0x0000000900097245 */ /* 0x000fd20000201000 */
        /* <DEDUP_REMOVED lines=9> */
.L_x_52751:
[----:B------:R-:W-:Y:S05]  /*2ee0*/  BSYNC B2 ;  /* 0x0000000000027941 */ /* 0x000fea0003800000 */
.L_x_52750:
        /* <DEDUP_REMOVED lines=18> */
.L_x_52762:
[----:B------:R-:W-:-:S07]  /*3010*/  MOV R9, R10 ;  /* 0x0000000a00097202 */ /* 0x000fce0000000f00 */
.L_x_52763:
[----:B------:R-:W-:Y:S05]  /*3020*/  BSYNC B3 ;  /* 0x0000000000037941 */ /* 0x000fea0003800000 */
.L_x_52761:
        /* <DEDUP_REMOVED lines=16> */
.L_x_52767:
[----:B------:R-:W-:Y:S05]  /*3130*/  BSYNC B4 ;  /* 0x0000000000047941 */ /* 0x000fea0003800000 */
.L_x_52766:
        /* <DEDUP_REMOVED lines=44> */
.L_x_52765:
[----:B------:R-:W-:Y:S05]  /*3400*/  BSYNC B3 ;  /* 0x0000000000037941 */ /* 0x000fea0003800000 */
.L_x_52764:
[----:B------:R-:W-:Y:S01]  /*3410*/  I2FP.F32.U32 R9, R9 ;  /* 0x0000000900097245 */ /* 0x000fe20000201000 */
[----:B------:R-:W-:-:S04]  /*3420*/  IMAD.MOV.U32 R128, RZ, RZ, 0x2f800000 ;  /* 0x2f800000ff807424 */ /* 0x000fc800078e00ff */
[----:B------:R-:W-:-:S05]  /*3430*/  FFMA.FTZ R9, R9, R128, 1.1641532182693481445e-10 ;  /* 0x2f00000009097423 */ /* 0x000fca0000010080 */
[----:B------:R-:W-:Y:S01]  /*3440*/  FSETP.GTU.FTZ.AND P4, PT, R9, UR8, PT ;  /* 0x0000000809007c0b */ /* 0x000fe2000bf9c000 */
[----:B------:R-:W-:-:S05]  /*3450*/  HADD2.F32 R9, -RZ, R114.H0_H0 ;  /* 0x20000072ff097230 */ /* 0x000fca0000004100 */
[----:B------:R-:W-:-:S04]  /*3460*/  FMUL.FTZ R9, R9, UR11 ;  /* 0x0000000b09097c20 */ /* 0x000fc80008410000 */
[----:B------:R-:W-:-:S05]  /*3470*/  FMUL.FTZ R9, R9, UR10 ;  /* 0x0000000a09097c20 */ /* 0x000fca0008410000 */
[----:B------:R-:W-:Y:S02]  /*3480*/  FSEL R128, R9, RZ, !P4 ;  /* 0x000000ff09807208 */ /* 0x000fe40006000000 */
[----:B------:R-:W-:-:S03]  /*3490*/  SEL R9, RZ, 0x1, P4 ;  /* 0x00000001ff097807 */ /* 0x000fc60002000000 */
[----:B------:R-:W-:Y:S01]  /*34a0*/  @P2 FADD.FTZ R128, R120, R128 ;  /* 0x0000008078802221 */ /* 0x000fe20000010000 */
[----:B------:R-:W-:-:S07]  /*34b0*/  PRMT R209, R9, 0x7610, R209 ;  /* 0x0000761009d17816 */ /* 0x000fce00000000d1 */
.L_x_52760:
[----:B------:R-:W-:Y:S05]  /*34c0*/  BSYNC B2 ;  /* 0x0000000000027941 */ /* 0x000fea0003800000 */
.L_x_52759:
        /* <DEDUP_REMOVED lines=18> */
.L_x_52771:
[----:B------:R-:W-:-:S07]  /*35f0*/  IMAD.MOV.U32 R9, RZ, RZ, R10 ;  /* 0x000000ffff097224 */ /* 0x000fce00078e000a */
.L_x_52772:
[----:B------:R-:W-:Y:S05]  /*3600*/  BSYNC B3 ;  /* 0x0000000000037941 */ /* 0x000fea0003800000 */
.L_x_52770:
        /* <DEDUP_REMOVED lines=16> */
.L_x_52776:
[----:B------:R-:W-:Y:S05]  /*3710*/  BSYNC B4 ;  /* 0x0000000000047941 */ /* 0x000fea0003800000 */
.L_x_52775:
        /* <DEDUP_REMOVED lines=44> */
.L_x_52774:
[----:B------:R-:W-:Y:S05]  /*39e0*/  BSYNC B3 ;  /* 0x0000000000037941 */ /* 0x000fea0003800000 */
.L_x_52773:
[----:B------:R-:W-:Y:S01]  /*39f0*/  I2FP.F32.U32 R9, R9 ;  /* 0x0000000900097245 */ /* 0x000fe20000201000 */
[----:B------:R-:W-:-:S04]  /*3a00*/  IMAD.MOV.U32 R129, RZ, RZ, 0x2f800000 ;  /* 0x2f800000ff817424 */ /* 0x000fc800078e00ff */
[----:B------:R-:W-:-:S05]  /*3a10*/  FFMA.FTZ R9, R9, R129, 1.1641532182693481445e-10 ;  /* 0x2f00000009097423 */ /* 0x000fca0000010081 */
[----:B------:R-:W-:Y:S01]  /*3a20*/  FSETP.GTU.FTZ.AND P4, PT, R9, UR8, PT ;  /* 0x0000000809007c0b */ /* 0x000fe2000bf9c000 */
[----:B------:R-:W-:-:S05]  /*3a30*/  HADD2.F32 R9, -RZ, R114.H1_H1 ;  /* 0x30000072ff097230 */ /* 0x000fca0000004100 */
[----:B------:R-:W-:-:S04]  /*3a40*/  FMUL.FTZ R9, R9, UR11 ;  /* 0x0000000b09097c20 */ /* 0x000fc80008410000 */
[----:B------:R-:W-:-:S05]  /*3a50*/  FMUL.FTZ R9, R9, UR10 ;  /* 0x0000000a09097c20 */ /* 0x000fca0008410000 */
[----:B------:R-:W-:Y:S02]  /*3a60*/  FSEL R129, R9, RZ, !P4 ;  /* 0x000000ff09817208 */ /* 0x000fe40006000000 */
[----:B------:R-:W-:-:S03]  /*3a70*/  SEL R9, RZ, 0x1, P4 ;  /* 0x00000001ff097807 */ /* 0x000fc60002000000 */
[----:B------:R-:W-:Y:S01]  /*3a80*/  @P2 FADD.FTZ R129, R121, R129 ;  /* 0x0000008179812221 */ /* 0x000fe20000010000 */
[----:B------:R-:W-:-:S07]  /*3a90*/  PRMT R210, R9, 0x7610, R210 ;  /* 0x0000761009d27816 */ /* 0x000fce00000000d2 */
.L_x_52769:
[----:B------:R-:W-:Y:S05]  /*3aa0*/  BSYNC B2 ;  /* 0x0000000000027941 */ /* 0x000fea0003800000 */
.L_x_52768:
        /* <DEDUP_REMOVED lines=18> */
.L_x_52780:
[----:B------:R-:W-:-:S07]  /*3bd0*/  IMAD.MOV.U32 R9, RZ, RZ, R10 ;  /* 0x000000ffff097224 */ /* 0x000fce00078e000a */
.L_x_52781:
[----:B------:R-:W-:Y:S05]  /*3be0*/  BSYNC B3 ;  /* 0x0000000000037941 */ /* 0x000fea0003800000 */
.L_x_52779:
        /* <DEDUP_REMOVED lines=16> */
.L_x_52785:
[----:B------:R-:W-:Y:S05]  /*3cf0*/  BSYNC B4 ;  /* 0x0000000000047941 */ /* 0x000fea0003800000 */
.L_x_52784:
        /* <DEDUP_REMOVED lines=44> */
.L_x_52783:
[----:B------:R-:W-:Y:S05]  /*3fc0*/  BSYNC B3 ;  /* 0x0000000000037941 */ /* 0x000fea0003800000 */
.L_x_52782:
[----:B------:R-:W-:Y:S01]  /*3fd0*/  HFMA2.MMA R130, -RZ, RZ, 0.1171875, 0 ;  /* 0x2f800000ff827435 */ /* 0x000fe200000001ff */
[----:B------:R-:W-:-:S09]  /*3fe0*/  I2FP.F32.U32 R9, R9 ;  /* 0x0000000900097245 */ /* 0x000fd20000201000 */
        /* <DEDUP_REMOVED lines=9> */
.L_x_52778:
[----:B------:R-:W-:Y:S05]  /*4080*/  BSYNC B2 ;  /* 0x0000000000027941 */ /* 0x000fea0003800000 */
.L_x_52777:
        /* <DEDUP_REMOVED lines=18> */
.L_x_52789:
[----:B------:R-:W-:-:S07]  /*41b0*/  MOV R131, R10 ;  /* 0x0000000a00837202 */ /* 0x000fce0000000f00 */
.L_x_52790:
[----:B------:R-:W-:Y:S05]  /*41c0*/  BSYNC B3 ;  /* 0x0000000000037941 */ /* 0x000fea0003800000 */
.L_x_52788:
        /* <DEDUP_REMOVED lines=16> */
.L_x_52794:
[----:B------:R-:W-:Y:S05]  /*42d0*/  BSYNC B4 ;  /* 0x0000000000047941 */ /* 0x000fea0003800000 */
.L_x_52793:
        /* <DEDUP_REMOVED lines=44> */
.L_x_52792:
[----:B------:R-:W-:Y:S05]  /*45a0*/  BSYNC B3 ;  /* 0x0000000000037941 */ /* 0x000fea0003800000 */
.L_x_52791:
[----:B------:R-:W-:Y:S01]  /*45b0*/  I2FP.F32.U32 R131, R131 ;  /* 0x0000008300837245 */ /* 0x000fe20000201000 */
[----:B------:R-:W-:-:S04]  /*45c0*/  IMAD.MOV.U32 R207, RZ, RZ, 0x2f800000 ;  /* 0x2f800000ffcf7424 */ /* 0x000fc800078e00ff */
[----:B------:R-:W-:-:S05]  /*45d0*/  FFMA.FTZ R131, R131, R207, 1.1641532182693481445e-10 ;  /* 0x2f00000083837423 */ /* 0x000fca00000100cf */
[----:B------:R-:W-:Y:S01]  /*45e0*/  FSETP.GTU.FTZ.AND P3, PT, R131, UR8, PT ;  /* 0x0000000883007c0b */ /* 0x000fe2000bf7c000 */
[----:B------:R-:W-:-:S03]  /*45f0*/  HADD2.F32 R131, -RZ, R115.H1_H1 ;  /* 0x30000073ff837230 */ /* 0x000fc60000004100 */
[----:B------:R-:W-:Y:S02]  /*4600*/  SEL R207, RZ, 0x1, P3 ;  /* 0x00000001ffcf7807 */ /* 0x000fe40001800000 */
[----:B------:R-:W-:Y:S02]  /*4610*/  FMUL.FTZ R131, R131, UR11 ;  /* 0x0000000b83837c20 */ /* 0x000fe40008410000 */
[----:B------:R-:W-:Y:S02]  /*4620*/  PRMT R212, R207, 0x7610, R212 ;  /* 0x00007610cfd47816 */ /* 0x000fe400000000d4 */
[----:B------:R-:W-:-:S05]  /*4630*/  FMUL.FTZ R131, R131, UR10 ;  /* 0x0000000a83837c20 */ /* 0x000fca0008410000 */
[----:B------:R-:W-:-:S05]  /*4640*/  FSEL R131, R131, RZ, !P3 ;  /* 0x000000ff83837208 */ /* 0x000fca0005800000 */
[----:B------:R-:W-:-:S07]  /*4650*/  @P2 FADD.FTZ R131, R123, R131 ;  /* 0x000000837b832221 */ /* 0x000fce0000010000 */
.L_x_52787:
[----:B------:R-:W-:Y:S05]  /*4660*/  BSYNC B2 ;  /* 0x0000000000027941 */ /* 0x000fea0003800000 */
.L_x_52786:
        /* <DEDUP_REMOVED lines=26> */
.L_x_52796:
[----:B------:R-:W-:Y:S05]  /*4810*/  BSYNC B2 ;  /* 0x0000000000027941 */ /* 0x000fea0003800000 */
.L_x_52795:
[----:B------:R-:W-:Y:S02]  /*4820*/  VIADD R205, R205, 0x20 ;  /* 0x00000020cdcd7836 */ /* 0x000fe40000000000 */
[----:B------:R-:W-:-:S07]  /*4830*/  VIADD R206, R206, 0x20 ;  /* 0x00000020cece7836 */ /* 0x000fce0000000000 */
.L_x_52722:
[----:B------:R-:W-:Y:S05]  /*4840*/  BSYNC B1 ;  /* 0x0000000000017941 */ /* 0x000fea0003800000 */
.L_x_52721:
        /* <DEDUP_REMOVED lines=32> */
.L_x_52802:
[----:B------:R-:W-:-:S07]  /*4a50*/  IMAD.MOV.U32 R13, RZ, RZ, R10 ;  /* 0x000000ffff0d7224 */ /* 0x000fce00078e000a */
.L_x_52803:
[----:B------:R-:W-:Y:S05]  /*4a60*/  BSYNC B3 ;  /* 0x0000000000037941 */ /* 0x000fea0003800000 */
.L_x_52801:
        /* <DEDUP_REMOVED lines=16> */
.L_x_52807:
[----:B------:R-:W-:Y:S05]  /*4b70*/  BSYNC B4 ;  /* 0x0000000000047941 */ /* 0x000fea0003800000 */
.L_x_52806:
        /* <DEDUP_REMOVED lines=44> */
.L_x_52805:
[----:B------:R-:W-:Y:S05]  /*4e40*/  BSYNC B3 ;  /* 0x0000000000037941 */ /* 0x000fea0003800000 */
.L_x_52804:
        /* <DEDUP_REMOVED lines=11> */
.L_x_52800:
[----:B------:R-:W-:Y:S05]  /*4f00*/  BSYNC B2 ;  /* 0x0000000000027941 */ /* 0x000fea0003800000 */
.L_x_52799:
        /* <DEDUP_REMOVED lines=18> */
.L_x_52811:
[----:B------:R-:W-:-:S07]  /*5030*/  IMAD.MOV.U32 R9, RZ, RZ, R10 ;  /* 0x000000ffff097224 */ /* 0x000fce00078e000a */
.L_x_52812:
[----:B------:R-:W-:Y:S05]  /*5040*/  BSYNC B3 ;  /* 0x0000000000037941 */ /* 0x000fea0003800000 */
.L_x_52810:
        /* <DEDUP_REMOVED lines=16> */
.L_x_52816:
[----:B------:R-:W-:Y:S05]  /*5150*/  BSYNC B4 ;  /* 0x0000000000047941 */ /* 0x000fea0003800000 */
.L_x_52815:
        /* <DEDUP_REMOVED lines=44> */
.L_x_52814:
[----:B------:R-:W-:Y:S05]  /*5420*/  BSYNC B3 ;  /* 0x0000000000037941 */ /* 0x000fea0003800000 */
.L_x_52813:
        /* <DEDUP_REMOVED lines=11> */
.L_x_52809:
[----:B------:R-:W-:Y:S05]  /*54e0*/  BSYNC B2 ;  /* 0x0000000000027941 */ /* 0x000fea0003800000 */
.L_x_52808:
        /* <DEDUP_REMOVED lines=18> */
.L_x_52820:
[----:B------:R-:W-:-:S07]  /*5610*/  MOV R9, R10 ;  /* 0x0000000a00097202 */ /* 0x000fce0000000f00 */
.L_x_52821:
[----:B------:R-:W-:Y:S05]  /*5620*/  BSYNC B3 ;  /* 0x0000000000037941 */ /* 0x000fea0003800000 */
.L_x_52819:
        /* <DEDUP_REMOVED lines=16> */
.L_x_52825:
[----:B------:R-:W-:Y:S05]  /*5730*/  BSYNC B4 ;  /* 0x0000000000047941 */ /* 0x000fea0003800000 */
.L_x_52824:
        /* <DEDUP_REMOVED lines=44> */
.L_x_52823:
[----:B------:R-:W-:Y:S05]  /*5a00*/  BSYNC B3 ;  /* 0x0000000000037941 */ /* 0x000fea0003800000 */
.L_x_52822:
        /* <DEDUP_REMOVED lines=11> */
.L_x_52818:
[----:B------:R-:W-:Y:S05]  /*5ac0*/  BSYNC B2 ;  /* 0x0000000000027941 */ /* 0x000fea0003800000 */
.L_x_52817:
        /* <DEDUP_REMOVED lines=18> */
.L_x_52829:
[----:B------:R-:W-:-:S07]  /*5bf0*/  IMAD.MOV.U32 R9, RZ, RZ, R10 ;  /* 0x000000ffff097224 */ /* 0x000fce00078e000a */
.L_x_52830:
[----:B------:R-:W-:Y:S05]  /*5c00*/  BSYNC B3 ;  /* 0x0000000000037941 */ /* 0x000fea0003800000 */
.L_x_52828:
        /* <DEDUP_REMOVED lines=16> */
.L_x_52834:
[----:B------:R-:W-:Y:S05]  /*5d10*/  BSYNC B4 ;  /* 0x0000000000047941 */ /* 0x000fea0003800000 */
.L_x_52833:
        /* <DEDUP_REMOVED lines=44> */
.L_x_52832:
[----:B------:R-:W-:Y:S05]  /*5fe0*/  BSYNC B3 ;  /* 0x0000000000037941 */ /* 0x000fea0003800000 */
.L_x_52831:
        /* <DEDUP_REMOVED lines=11> */
.L_x_52827:
[----:B------:R-:W-:Y:S05]  /*60a0*/  BSYNC B2 ;  /* 0x0000000000027941 */ /* 0x000fea0003800000 */
.L_x_52826:
        /* <DEDUP_REMOVED lines=18> */
.L_x_52838:
[----:B------:R-:W-:-:S07]  /*61d0*/  IMAD.MOV.U32 R9, RZ, RZ, R10 ;  /* 0x000000ffff097224 */ /* 0x000fce00078e000a */
.L_x_52839:
[----:B------:R-:W-:Y:S05]  /*61e0*/  BSYNC B3 ;  /* 0x0000000000037941 */ /* 0x000fea0003800000 */
.L_x_52837:
        /* <DEDUP_REMOVED lines=16> */
.L_x_52843:
[----:B------:R-:W-:Y:S05]  /*62f0*/  BSYNC B4 ;  /* 0x0000000000047941 */ /* 0x000fea0003800000 */
.L_x_52842:
        /* <DEDUP_REMOVED lines=44> */
.L_x_52841:
[----:B------:R-:W-:Y:S05]  /*65c0*/  BSYNC B3 ;  /* 0x0000000000037941 */ /* 0x000fea0003800000 */
.L_x_52840:
        /* <DEDUP_REMOVED lines=11> */
.L_x_52836:
[----:B------:R-:W-:Y:S05]  /*6680*/  BSYNC B2 ;  /* 0x0000000000027941 */ /* 0x000fea0003800000 */
.L_x_52835:
        /* <DEDUP_REMOVED lines=18> */
.L_x_52847:
[----:B------:R-:W-:-:S07]  /*67b0*/  MOV R9, R10 ;  /* 0x0000000a00097202 */ /* 0x000fce0000000f00 */
.L_x_52848:
[----:B------:R-:W-:Y:S05]  /*67c0*/  BSYNC B3 ;  /* 0x0000000000037941 */ /* 0x000fea0003800000 */
.L_x_52846:
        /* <DEDUP_REMOVED lines=16> */
.L_x_52852:
[----:B------:R-:W-:Y:S05]  /*68d0*/  BSYNC B4 ;  /* 0x0000000000047941 */ /* 0x000fea0003800000 */
.L_x_52851:
        /* <DEDUP_REMOVED lines=44> */
.L_x_52850:
[----:B------:R-:W-:Y:S05]  /*6ba0*/  BSYNC B3 ;  /* 0x0000000000037941 */ /* 0x000fea0003800000 */
.L_x_52849:
        /* <DEDUP_REMOVED lines=11> */
.L_x_52845:
[----:B------:R-:W-:Y:S05]  /*6c60*/  BSYNC B2 ;  /* 0x0000000000027941 */ /* 0x000fea0003800000 */
.L_x_52844:
        /* <DEDUP_REMOVED lines=18> */
.L_x_52856:
[----:B------:R-:W-:-:S07]  /*6d90*/  IMAD.MOV.U32 R9, RZ, RZ, R10 ;  /* 0x000000ffff097224 */ /* 0x000fce00078e000a */
.L_x_52857:
[----:B------:R-:W-:Y:S05]  /*6da0*/  BSYNC B3 ;  /* 0x0000000000037941 */ /* 0x000fea0003800000 */
.L_x_52855:
        /* <DEDUP_REMOVED lines=16> */
.L_x_52861:
[----:B------:R-:W-:Y:S05]  /*6eb0*/  BSYNC B4 ;  /* 0x0000000000047941 */ /* 0x000fea0003800000 */
.L_x_52860:
        /* <DEDUP_REMOVED lines=44> */
.L_x_52859:
[----:B------:R-:W-:Y:S05]  /*7180*/  BSYNC B3 ;  /* 0x0000000000037941 */ /* 0x000fea0003800000 */
.L_x_52858:
        /* <DEDUP_REMOVED lines=11> */
.L_x_52854:
[----:B------:R-:W-:Y:S05]  /*7240*/  BSYNC B2 ;  /* 0x0000000000027941 */ /* 0x000fea0003800000 */
.L_x_52853:
        /* <DEDUP_REMOVED lines=18> */
.L_x_52865:
[----:B------:R-:W-:-:S07]  /*7370*/  IMAD.MOV.U32 R139, RZ, RZ, R10 ;  /* 0x000000ffff8b7224 */ /* 0x000fce00078e000a */
.L_x_52866:
[----:B------:R-:W-:Y:S05]  /*7380*/  BSYNC B3 ;  /* 0x0000000000037941 */ /* 0x000fea0003800000 */
.L_x_52864:
        /* <DEDUP_REMOVED lines=16> */
.L_x_52870:
[----:B------:R-:W-:Y:S05]  /*7490*/  BSYNC B4 ;  /* 0x0000000000047941 */ /* 0x000fea0003800000 */
.L_x_52869:
        /* <DEDUP_REMOVED lines=44> */
.L_x_52868:
[----:B------:R-:W-:Y:S05]  /*7760*/  BSYNC B3 ;  /* 0x0000000000037941 */ /* 0x000fea0003800000 */
.L_x_52867:
[----:B------:R-:W-:Y:S01]  /*7770*/  HFMA2.MMA R207, -RZ, RZ, 0.1171875, 0 ;  /* 0x2f800000ffcf7435 */ /* 0x000fe200000001ff */
[----:B------:R-:W-:-:S09]  /*7780*/  I2FP.F32.U32 R139, R139 ;  /* 0x0000008b008b7245 */ /* 0x000fd20000201000 */
        /* <DEDUP_REMOVED lines=9> */
.L_x_52863:
[----:B------:R-:W-:Y:S05]  /*7820*/  BSYNC B2 ;  /* 0x0000000000027941 */ /* 0x000fea0003800000 */
.L_x_52862:
        /* <DEDUP_REMOVED lines=26> */
.L_x_52872:
[----:B------:R-:W-:Y:S05]  /*79d0*/  BSYNC B2 ;  /* 0x0000000000027941 */ /* 0x000fea0003800000 */
.L_x_52871:
[----:B------:R-:W-:Y:S01]  /*79e0*/  VIADD R205, R205, 0x20 ;  /* 0x00000020cdcd7836 */ /* 0x000fe20000000000 */
[----:B------:R-:W-:-:S07]  /*79f0*/  IADD3 R206, R206, 0x20, RZ ;  /* 0x00000020cece7810 */ /* 0x000fce0007ffe0ff */
.L_x_52798:
[----:B------:R-:W-:Y:S05]  /*7a00*/  BSYNC B1 ;  /* 0x0000000000017941 */ /* 0x000fea0003800000 */
.L_x_52797:
        /* <DEDUP_REMOVED lines=32> */
.L_x_52878:
[----:B------:R-:W-:-:S07]  /*7c10*/  MOV R13, R10 ;  /* 0x0000000a000d7202 */ /* 0x000fce0000000f00 */
.L_x_52879:
[----:B------:R-:W-:Y:S05]  /*7c20*/  BSYNC B3 ;  /* 0x0000000000037941 */ /* 0x000fea0003800000 */
.L_x_52877:
        /* <DEDUP_REMOVED lines=16> */
.L_x_52883:
[----:B------:R-:W-:Y:S05]  /*7d30*/  BSYNC B4 ;  /* 0x0000000000047941 */ /* 0x000fea0003800000 */
.L_x_52882:
        /* <DEDUP_REMOVED lines=44> */
.L_x_52881:
[----:B------:R-:W-:Y:S05]  /*8000*/  BSYNC B3 ;  /* 0x0000000000037941 */ /* 0x000fea0003800000 */
.L_x_52880:
        /* <DEDUP_REMOVED lines=11> */
.L_x_52876:
[----:B------:R-:W-:Y:S05]  /*80c0*/  BSYNC B2 ;  /* 0x0000000000027941 */ /* 0x000fea0003800000 */
.L_x_52875:
        /* <DEDUP_REMOVED lines=18> */
.L_x_52887:
[----:B------:R-:W-:-:S07]  /*81f0*/  IMAD.MOV.U32 R9, RZ, RZ, R10 ;  /* 0x000000ffff097224 */ /* 0x000fce00078e000a */
.L_x_52888:
[----:B------:R-:W-:Y:S05]  /*8200*/  BSYNC B3 ;  /* 0x0000000000037941 */ /* 0x000fea0003800000 */
.L_x_52886:
        /* <DEDUP_REMOVED lines=16> */
.L_x_52892:
[----:B------:R-:W-:Y:S05]  /*8310*/  BSYNC B4 ;  /* 0x0000000000047941 */ /* 0x000fea0003800000 */
.L_x_52891:
        /* <DEDUP_REMOVED lines=44> */
.L_x_52890:
[----:B------:R-:W-:Y:S05]  /*85e0*/  BSYNC B3 ;  /* 0x0000000000037941 */ /* 0x000fea0003800000 */
.L_x_52889:
        /* <DEDUP_REMOVED lines=11> */
.L_x_52885:
[----:B------:R-:W-:Y:S05]  /*86a0*/  BSYNC B2 ;  /* 0x0000000000027941 */ /* 0x000fea0003800000 */
.L_x_52884:
        /* <DEDUP_REMOVED lines=18> */
.L_x_52896:
[----:B------:R-:W-:-:S07]  /*87d0*/  IMAD.MOV.U32 R9, RZ, RZ, R10 ;  /* 0x000000ffff097224 */ /* 0x000fce00078e000a */
.L_x_52897:
[----:B------:R-:W-:Y:S05]  /*87e0*/  BSYNC B3 ;  /* 0x0000000000037941 */ /* 0x000fea0003800000 */
.L_x_52895:
        /* <DEDUP_REMOVED lines=16> */
.L_x_52901:
[----:B------:R-:W-:Y:S05]  /*88f0*/  BSYNC B4 ;  /* 0x0000000000047941 */ /* 0x000fea0003800000 */
.L_x_52900:
        /* <DEDUP_REMOVED lines=44> */
.L_x_52899:
[----:B------:R-:W-:Y:S05]  /*8bc0*/  BSYNC B3 ;  /* 0x0000000000037941 */ /* 0x000fea0003800000 */
.L_x_52898:
[----:B------:R-:W-:Y:S01]  /*8bd0*/  HFMA2.MMA R15, -RZ, RZ, 0.1171875, 0 ;  /* 0x2f800000ff0f7435 */ /* 0x000fe200000001ff */
[----:B------:R-:W-:-:S09]  /*8be0*/  I2FP.F32.U32 R9, R9 ;  /* 0x0000000900097245 */ /* 0x000fd20000201000 */
        /* <DEDUP_REMOVED lines=9> */
.L_x_52894:
[----:B------:R-:W-:Y:S05]  /*8c80*/  BSYNC B2 ;  /* 0x0000000000027941 */ /* 0x000fea0003800000 */
.L_x_52893:
        /* <DEDUP_REMOVED lines=18> */
.L_x_52905:
[----:B------:R-:W-:-:S07]  /*8db0*/  MOV R9, R10 ;  /* 0x0000000a00097202 */ /* 0x000fce0000000f00 */
.L_x_52906:
[----:B------:R-:W-:Y:S05]  /*8dc0*/  BSYNC B3 ;  /* 0x0000000000037941 */ /* 0x000fea0003800000 */
.L_x_52904:
        /* <DEDUP_REMOVED lines=16> */
.L_x_52910:
[----:B------:R-:W-:Y:S05]  /*8ed0*/  BSYNC B4 ;  /* 0x0000000000047941 */ /* 0x000fea0003800000 */
.L_x_52909:
        /* <DEDUP_REMOVED lines=44> */
.L_x_52908:
[----:B------:R-:W-:Y:S05]  /*91a0*/  BSYNC B3 ;  /* 0x0000000000037941 */ /* 0x000fea0003800000 */
.L_x_52907:
        /* <DEDUP_REMOVED lines=11> */
.L_x_52903:
[----:B------:R-:W-:Y:S05]  /*9260*/  BSYNC B2 ;  /* 0x0000000000027941 */ /* 0x000fea0003800000 */
.L_x_52902:
        /* <DEDUP_REMOVED lines=18> */
.L_x_52914:
[----:B------:R-:W-:-:S07]  /*9390*/  IMAD.MOV.U32 R9, RZ, RZ, R10 ;  /* 0x000000ffff097224 */ /* 0x000fce00078e000a */
.L_x_52915:
[----:B------:R-:W-:Y:S05]  /*93a0*/  BSYNC B3 ;  /* 0x0000000000037941 */ /* 0x000fea0003800000 */
.L_x_52913:
        /* <DEDUP_REMOVED lines=16> */
.L_x_52919:
[----:B------:R-:W-:Y:S05]  /*94b0*/  BSYNC B4 ;  /* 0x0000000000047941 */ /* 0x000fea0003800000 */
.L_x_52918:
        /* <DEDUP_REMOVED lines=44> */
.L_x_52917:
[----:B------:R-:W-:Y:S05]  /*9780*/  BSYNC B3 ;  /* 0x0000000000037941 */ /* 0x000fea0003800000 */
.L_x_52916:
        /* <DEDUP_REMOVED lines=11> */
.L_x_52912:
[----:B------:R-:W-:Y:S05]  /*9840*/  BSYNC B2 ;  /* 0x0000000000027941 */ /* 0x000fea0003800000 */
.L_x_52911:
        /* <DEDUP_REMOVED lines=18> */
.L_x_52923:
[----:B------:R-:W-:-:S07]  /*9970*/  IMAD.MOV.U32 R9, RZ, RZ, R10 ;  /* 0x000000ffff097224 */ /* 0x000fce00078e000a */
.L_x_52924:
[----:B------:R-:W-:Y:S05]  /*9980*/  BSYNC B3 ;  /* 0x0000000000037941 */ /* 0x000fea0003800000 */
.L_x_52922:
        /* <DEDUP_REMOVED lines=16> */
.L_x_52928:
[----:B------:R-:W-:Y:S05]  /*9a90*/  BSYNC B4 ;  /* 0x0000000000047941 */ /* 0x000fea0003800000 */
.L_x_52927:
        /* <DEDUP_REMOVED lines=44> */
.L_x_52926:
[----:B------:R-:W-:Y:S05]  /*9d60*/  BSYNC B3 ;  /* 0x0000000000037941 */ /* 0x000fea0003800000 */
.L_x_52925:
[----:B------:R-:W-:Y:S01]  /*9d70*/  HFMA2.MMA R145, -RZ, RZ, 0.1171875, 0 ;  /* 0x2f800000ff917435 */ /* 0x000fe200000001ff */
[----:B------:R-:W-:-:S09]  /*9d80*/  I2FP.F32.U32 R9, R9 ;  /* 0x0000000900097245 */ /* 0x000fd20000201000 */
        /* <DEDUP_REMOVED lines=9> */
.L_x_52921:
[----:B------:R-:W-:Y:S05]  /*9e20*/  BSYNC B2 ;  /* 0x0000000000027941 */ /* 0x000fea0003800000 */
.L_x_52920:
        /* <DEDUP_REMOVED lines=18> */
.L_x_52932:
[----:B------:R-:W-:-:S07]  /*9f50*/  MOV R9, R10 ;  /* 0x0000000a00097202 */ /* 0x000fce0000000f00 */
.L_x_52933:
[----:B------:R-:W-:Y:S05]  /*9f60*/  BSYNC B3 ;  /* 0x0000000000037941 */ /* 0x000fea0003800000 */
.L_x_52931:
        /* <DEDUP_REMOVED lines=16> */
.L_x_52937:
[----:B------:R-:W-:Y:S05]  /*a070*/  BSYNC B4 ;  /* 0x0000000000047941 */ /* 0x000fea0003800000 */
.L_x_52936:
        /* <DEDUP_REMOVED lines=44> */
.L_x_52935:
[----:B------:R-:W-:Y:S05]  /*a340*/  BSYNC B3 ;  /* 0x0000000000037941 */ /* 0x000fea0003800000 */
.L_x_52934:
        /* <DEDUP_REMOVED lines=11> */
.L_x_52930:
[----:B------:R-:W-:Y:S05]  /*a400*/  BSYNC B2 ;  /* 0x0000000000027941 */ /* 0x000fea0003800000 */
.L_x_52929:
        /* <DEDUP_REMOVED lines=18> */
.L_x_52941:
[----:B------:R-:W-:-:S07]  /*a530*/  IMAD.MOV.U32 R147, RZ, RZ, R10 ;  /* 0x000000ffff937224 */ /* 0x000fce00078e000a */
.L_x_52942:
[----:B------:R-:W-:Y:S05]  /*a540*/  BSYNC B3 ;  /* 0x0000000000037941 */ /* 0x000fea0003800000 */
.L_x_52940:
        /* <DEDUP_REMOVED lines=16> */
.L_x_52946:
[----:B------:R-:W-:Y:S05]  /*a650*/  BSYNC B4 ;  /* 0x0000000000047941 */ /* 0x000fea0003800000 */
.L_x_52945:
        /* <DEDUP_REMOVED lines=38> */
[----:B------:R-:W-:-:S03]  /*a8c0*/  HFMA2.MMA R9, -RZ, RZ, 0, 0 ;  /* 0x00000000ff097435 */ /* 0x000fc600000001ff */
[----:B------:R-:W-:Y:S01]  /*a8d0*/  IMAD.MOV.U32 R12, RZ, RZ, R212 ;  /* 0x000000ffff0c7224 */ /* 0x000fe200078e00d4 */
[----:B------:R-:W-:Y:S01]  /*a8e0*/  LOP3.LUT R8, R213, UR29, R8, 0x96, !PT ;  /* 0x0000001dd5087c12 */ /* 0x000fe2000f8e9608 */
[----:B------:R-:W-:-:S04]  /*a8f0*/  IMAD.WIDE.U32 R212, R7, -0x326172a9, RZ ;  /* 0xcd9e8d5707d47825 */ /* 0x000fc800078e00ff */
[----:B------:R-:W-:Y:S01]  /*a900*/  IMAD.MOV.U32 R10, RZ, RZ, R212 ;  /* 0x000000ffff0a7224 */ /* 0x000fe200078e00d4 */
[----:B------:R-:W-:-:S07]  /*a910*/  LOP3.LUT R7, R213, UR28, R214, 0x96, !PT ;  /* 0x0000001cd5077c12 */ /* 0x000fce000f8e96d6 */
.L_x_52944:
[----:B------:R-:W-:Y:S05]  /*a920*/  BSYNC B3 ;  /* 0x0000000000037941 */ /* 0x000fea0003800000 */
.L_x_52943:
        /* <DEDUP_REMOVED lines=11> */
.L_x_52939:
[----:B------:R-:W-:Y:S05]  /*a9e0*/  BSYNC B2 ;  /* 0x0000000000027941 */ /* 0x000fea0003800000 */
.L_x_52938:
        /* <DEDUP_REMOVED lines=26> */
.L_x_52948:
[----:B------:R-:W-:Y:S05]  /*ab90*/  BSYNC B2 ;  /* 0x0000000000027941 */ /* 0x000fea0003800000 */
.L_x_52947:
[----:B------:R-:W-:Y:S01]  /*aba0*/  IADD3 R205, R205, 0x20, RZ ;  /* 0x00000020cdcd7810 */ /* 0x000fe20007ffe0ff */
[----:B------:R-:W-:-:S07]  /*abb0*/  VIADD R206, R206, 0x20 ;  /* 0x00000020cece7836 */ /* 0x000fce0000000000 */
.L_x_52874:
[----:B------:R-:W-:Y:S05]  /*abc0*/  BSYNC B1 ;  /* 0x0000000000017941 */ /* 0x000fea0003800000 */
.L_x_52873:
        /* <DEDUP_REMOVED lines=32> */
.L_x_52954:
[----:B------:R-:W-:-:S07]  /*add0*/  IMAD.MOV.U32 R13, RZ, RZ, R10 ;  /* 0x000000ffff0d7224 */ /* 0x000fce00078e000a */
.L_x_52955:
[----:B------:R-:W-:Y:S05]  /*ade0*/  BSYNC B3 ;  /* 0x0000000000037941 */ /* 0x000fea0003800000 */
.L_x_52953:
        /* <DEDUP_REMOVED lines=16> */
.L_x_52959:
[----:B------:R-:W-:Y:S05]  /*aef0*/  BSYNC B4 ;  /* 0x0000000000047941 */ /* 0x000fea0003800000 */
.L_x_52958:
        /* <DEDUP_REMOVED lines=44> */
.L_x_52957:
[----:B------:R-:W-:Y:S05]  /*b1c0*/  BSYNC B3 ;  /* 0x0000000000037941 */ /* 0x000fea0003800000 */
.L_x_52956:
        /* <DEDUP_REMOVED lines=11> */
.L_x_52952:
[----:B------:R-:W-:Y:S05]  /*b280*/  BSYNC B2 ;  /* 0x0000000000027941 */ /* 0x000fea0003800000 */
.L_x_52951:
        /* <DEDUP_REMOVED lines=18> */
.L_x_52963:
[----:B------:R-:W-:-:S07]  /*b3b0*/  MOV R9, R10 ;  /* 0x0000000a00097202 */ /* 0x000fce0000000f00 */
.L_x_52964:
[----:B------:R-:W-:Y:S05]  /*b3c0*/  BSYNC B3 ;  /* 0x0000000000037941 */ /* 0x000fea0003800000 */
.L_x_52962:
        /* <DEDUP_REMOVED lines=16> */
.L_x_52968:
[----:B------:R-:W-:Y:S05]  /*b4d0*/  BSYNC B4 ;  /* 0x0000000000047941 */ /* 0x000fea0003800000 */
.L_x_52967:
        /* <DEDUP_REMOVED lines=44> */
.L_x_52966:
[----:B------:R-:W-:Y:S05]  /*b7a0*/  BSYNC B3 ;  /* 0x0000000000037941 */ /* 0x000fea0003800000 */
.L_x_52965:
        /* <DEDUP_REMOVED lines=11> */
.L_x_52961:
[----:B------:R-:W-:Y:S05]  /*b860*/  BSYNC B2 ;  /* 0x0000000000027941 */ /* 0x000fea0003800000 */
.L_x_52960:
        /* <DEDUP_REMOVED lines=18> */
.L_x_52972:
[----:B------:R-:W-:-:S07]  /*b990*/  IMAD.MOV.U32 R9, RZ, RZ, R10 ;  /* 0x000000ffff097224 */ /* 0x000fce00078e000a */
.L_x_52973:
[----:B------:R-:W-:Y:S05]  /*b9a0*/  BSYNC B3 ;  /* 0x0000000000037941 */ /* 0x000fea0003800000 */
.L_x_52971:
        /* <DEDUP_REMOVED lines=16> */
.L_x_52977:
[----:B------:R-:W-:Y:S05]  /*bab0*/  BSYNC B4 ;  /* 0x0000000000047941 */ /* 0x000fea0003800000 */
.L_x_52976:
        /* <DEDUP_REMOVED lines=44> */
.L_x_52975:
[----:B------:R-:W-:Y:S05]  /*bd80*/  BSYNC B3 ;  /* 0x0000000000037941 */ /* 0x000fea0003800000 */
.L_x_52974:
        /* <DEDUP_REMOVED lines=11> */
.L_x_52970:
[----:B------:R-:W-:Y:S05]  /*be40*/  BSYNC B2 ;  /* 0x0000000000027941 */ /* 0x000fea0003800000 */
.L_x_52969:
        /* <DEDUP_REMOVED lines=18> */
.L_x_52981:
[----:B------:R-:W-:-:S07]  /*bf70*/  IMAD.MOV.U32 R9, RZ, RZ, R10 ;  /* 0x000000ffff097224 */ /* 0x000fce00078e000a */
.L_x_52982:
[----:B------:R-:W-:Y:S05]  /*bf80*/  BSYNC B3 ;  /* 0x0000000000037941 */ /* 0x000fea0003800000 */
.L_x_52980:
        /* <DEDUP_REMOVED lines=16> */
.L_x_52986:
[----:B------:R-:W-:Y:S05]  /*c090*/  BSYNC B4 ;  /* 0x0000000000047941 */ /* 0x000fea0003800000 */
.L_x_52985:
        /* <DEDUP_REMOVED lines=44> */
.L_x_52984:
[----:B------:R-:W-:Y:S05]  /*c360*/  BSYNC B3 ;  /* 0x0000000000037941 */ /* 0x000fea0003800000 */
.L_x_52983:
        /* <DEDUP_REMOVED lines=11> */
.L_x_52979:
[----:B------:R-:W-:Y:S05]  /*c420*/  BSYNC B2 ;  /* 0x0000000000027941 */ /* 0x000fea0003800000 */
.L_x_52978:
        /* <DEDUP_REMOVED lines=18> */
.L_x_52990:
[----:B------:R-:W-:-:S07]  /*c550*/  MOV R9, R10 ;  /* 0x0000000a00097202 */ /* 0x000fce0000000f00 */
.L_x_52991:
[----:B------:R-:W-:Y:S05]  /*c560*/  BSYNC B3 ;  /* 0x0000000000037941 */ /* 0x000fea0003800000 */
.L_x_52989:
        /* <DEDUP_REMOVED lines=16> */
.L_x_52995:
[----:B------:R-:W-:Y:S05]  /*c670*/  BSYNC B4 ;  /* 0x0000000000047941 */ /* 0x000fea0003800000 */
.L_x_52994:
        /* <DEDUP_REMOVED lines=44> */
.L_x_52993:
[----:B------:R-:W-:Y:S05]  /*c940*/  BSYNC B3 ;  /* 0x0000000000037941 */ /* 0x000fea0003800000 */
.L_x_52992:
        /* <DEDUP_REMOVED lines=11> */
.L_x_52988:
[----:B------:R-:W-:Y:S05]  /*ca00*/  BSYNC B2 ;  /* 0x0000000000027941 */ /* 0x000fea0003800000 */
.L_x_52987:
        /* <DEDUP_REMOVED lines=18> */
.L_x_52999:
[----:B------:R-:W-:-:S07]  /*cb30*/  IMAD.MOV.U32 R9, RZ, RZ, R10 ;  /* 0x000000ffff097224 */ /* 0x000fce00078e000a */
.L_x_53000:
[----:B------:R-:W-:Y:S05]  /*cb40*/  BSYNC B3 ;  /* 0x0000000000037941 */ /* 0x000fea0003800000 */
.L_x_52998:
        /* <DEDUP_REMOVED lines=16> */
.L_x_53004:
[----:B------:R-:W-:Y:S05]  /*cc50*/  BSYNC B4 ;  /* 0x0000000000047941 */ /* 0x000fea0003800000 */
.L_x_53003:
        /* <DEDUP_REMOVED lines=44> */
.L_x_53002:
[----:B------:R-:W-:Y:S05]  /*cf20*/  BSYNC B3 ;  /* 0x0000000000037941 */ /* 0x000fea0003800000 */
.L_x_53001:
        /* <DEDUP_REMOVED lines=11> */
.L_x_52997:
[----:B------:R-:W-:Y:S05]  /*cfe0*/  BSYNC B2 ;  /* 0x0000000000027941 */ /* 0x000fea0003800000 */
.L_x_52996:
        /* <DEDUP_REMOVED lines=18> */
.L_x_53008:
[----:B------:R-:W-:-:S07]  /*d110*/  IMAD.MOV.U32 R9, RZ, RZ, R10 ;  /* 0x000000ffff097224 */ /* 0x000fce00078e000a */
.L_x_53009:
[----:B------:R-:W-:Y:S05]  /*d120*/  BSYNC B3 ;  /* 0x0000000000037941 */ /* 0x000fea0003800000 */
.L_x_53007:
        /* <DEDUP_REMOVED lines=16> */
.L_x_53013:
[----:B------:R-:W-:Y:S05]  /*d230*/  BSYNC B4 ;  /* 0x0000000000047941 */ /* 0x000fea0003800000 */
.L_x_53012:
        /* <DEDUP_REMOVED lines=44> */
.L_x_53011:
[----:B------:R-:W-:Y:S05]  /*d500*/  BSYNC B3 ;  /* 0x0000000000037941 */ /* 0x000fea0003800000 */
.L_x_53010:
        /* <DEDUP_REMOVED lines=11> */
.L_x_53006:
[----:B------:R-:W-:Y:S05]  /*d5c0*/  BSYNC B2 ;  /* 0x0000000000027941 */ /* 0x000fea0003800000 */
.L_x_53005:
        /* <DEDUP_REMOVED lines=18> */
.L_x_53017:
[----:B------:R-:W-:-:S07]  /*d6f0*/  MOV R155, R10 ;  /* 0x0000000a009b7202 */ /* 0x000fce0000000f00 */
.L_x_53018:
[----:B------:R-:W-:Y:S05]  /*d700*/  BSYNC B3 ;  /* 0x0000000000037941 */ /* 0x000fea0003800000 */
.L_x_53016:
        /* <DEDUP_REMOVED lines=16> */
.L_x_53022:
[----:B------:R-:W-:Y:S05]  /*d810*/  BSYNC B4 ;  /* 0x0000000000047941 */ /* 0x000fea0003800000 */
.L_x_53021:
        /* <DEDUP_REMOVED lines=44> */
.L_x_53020:
[----:B------:R-:W-:Y:S05]  /*dae0*/  BSYNC B3 ;  /* 0x0000000000037941 */ /* 0x000fea0003800000 */
.L_x_53019:
        /* <DEDUP_REMOVED lines=11> */
.L_x_53015:
[----:B------:R-:W-:Y:S05]  /*dba0*/  BSYNC B2 ;  /* 0x0000000000027941 */ /* 0x000fea0003800000 */
.L_x_53014:
        /* <DEDUP_REMOVED lines=26> */
.L_x_53024:
[----:B------:R-:W-:Y:S05]  /*dd50*/  BSYNC B2 ;  /* 0x0000000000027941 */ /* 0x000fea0003800000 */
.L_x_53023:
[----:B------:R-:W-:Y:S02]  /*dd60*/  VIADD R205, R205, 0x20 ;  /* 0x00000020cdcd7836 */ /* 0x000fe40000000000 */
[----:B------:R-:W-:-:S07]  /*dd70*/  VIADD R206, R206, 0x20 ;  /* 0x00000020cece7836 */ /* 0x000fce0000000000 */
.L_x_52950:
[----:B------:R-:W-:Y:S05]  /*dd80*/  BSYNC B1 ;  /* 0x0000000000017941 */ /* 0x000fea0003800000 */
.L_x_52949:
        /* <DEDUP_REMOVED lines=32> */
.L_x_53030:
[----:B------:R-:W-:-:S07]  /*df90*/  IMAD.MOV.U32 R13, RZ, RZ, R10 ;  /* 0x000000ffff0d7224 */ /* 0x000fce00078e000a */
.L_x_53031:
[----:B------:R-:W-:Y:S05]  /*dfa0*/  BSYNC B3 ;  /* 0x0000000000037941 */ /* 0x000fea0003800000 */
.L_x_53029:
        /* <DEDUP_REMOVED lines=16> */
.L_x_53035:
[----:B------:R-:W-:Y:S05]  /*e0b0*/  BSYNC B4 ;  /* 0x0000000000047941 */ /* 0x000fea0003800000 */
.L_x_53034:
        /* <DEDUP_REMOVED lines=44> */
.L_x_53033:
[----:B------:R-:W-:Y:S05]  /*e380*/  BSYNC B3 ;  /* 0x0000000000037941 */ /* 0x000fea0003800000 */
.L_x_53032:
        /* <DEDUP_REMOVED lines=11> */
.L_x_53028:
[----:B------:R-:W-:Y:S05]  /*e440*/  BSYNC B2 ;  /* 0x0000000000027941 */ /* 0x000fea0003800000 */
.L_x_53027:
        /* <DEDUP_REMOVED lines=18> */
.L_x_53039:
[----:B------:R-:W-:-:S07]  /*e570*/  IMAD.MOV.U32 R9, RZ, RZ, R10 ;  /* 0x000000ffff097224 */ /* 0x000fce00078e000a */
.L_x_53040:
[----:B------:R-:W-:Y:S05]  /*e580*/  BSYNC B3 ;  /* 0x0000000000037941 */ /* 0x000fea0003800000 */
.L_x_53038:
        /* <DEDUP_REMOVED lines=16> */
.L_x_53044:
[----:B------:R-:W-:Y:S05]  /*e690*/  BSYNC B4 ;  /* 0x0000000000047941 */ /* 0x000fea0003800000 */
.L_x_53043:
        /* <DEDUP_REMOVED lines=44> */
.L_x_53042:
[----:B------:R-:W-:Y:S05]  /*e960*/  BSYNC B3 ;  /* 0x0000000000037941 */ /* 0x000fea0003800000 */
.L_x_53041:
        /* <DEDUP_REMOVED lines=11> */
.L_x_53037:
[----:B------:R-:W-:Y:S05]  /*ea20*/  BSYNC B2 ;  /* 0x0000000000027941 */ /* 0x000fea0003800000 */
.L_x_53036:
        /* <DEDUP_REMOVED lines=18> */
.L_x_53048:
[----:B------:R-:W-:-:S07]  /*eb50*/  MOV R9, R10 ;  /* 0x0000000a00097202 */ /* 0x000fce0000000f00 */
.L_x_53049:
[----:B------:R-:W-:Y:S05]  /*eb60*/  BSYNC B3 ;  /* 0x0000000000037941 */ /* 0x000fea0003800000 */
.L_x_53047:
        /* <DEDUP_REMOVED lines=16> */
.L_x_53053:
[----:B------:R-:W-:Y:S05]  /*ec70*/  BSYNC B4 ;  /* 0x0000000000047941 */ /* 0x000fea0003800000 */
.L_x_53052:
        /* <DEDUP_REMOVED lines=44> */
.L_x_53051:
[----:B------:R-:W-:Y:S05]  /*ef40*/  BSYNC B3 ;  /* 0x0000000000037941 */ /* 0x000fea0003800000 */
.L_x_53050:
        /* <DEDUP_REMOVED lines=11> */
.L_x_53046:
[----:B------:R-:W-:Y:S05]  /*f000*/  BSYNC B2 ;  /* 0x0000000000027941 */ /* 0x000fea0003800000 */
.L_x_53045:
        /* <DEDUP_REMOVED lines=18> */
.L_x_53057:
[----:B------:R-:W-:-:S07]  /*f130*/  IMAD.MOV.U32 R9, RZ, RZ, R10 ;  /* 0x000000ffff097224 */ /* 0x000fce00078e000a */
.L_x_53058:
[----:B------:R-:W-:Y:S05]  /*f140*/  BSYNC B3 ;  /* 0x0000000000037941 */ /* 0x000fea0003800000 */
.L_x_53056:
        /* <DEDUP_REMOVED lines=16> */
.L_x_53062:
[----:B------:R-:W-:Y:S05]  /*f250*/  BSYNC B4 ;  /* 0x0000000000047941 */ /* 0x000fea0003800000 */
.L_x_53061:
        /* <DEDUP_REMOVED lines=44> */
.L_x_53060:
[----:B------:R-:W-:Y:S05]  /*f520*/  BSYNC B3 ;  /* 0x0000000000037941 */ /* 0x000fea0003800000 */
.L_x_53059:
        /* <DEDUP_REMOVED lines=11> */
.L_x_53055:
[----:B------:R-:W-:Y:S05]  /*f5e0*/  BSYNC B2 ;  /* 0x0000000000027941 */ /* 0x000fea0003800000 */
.L_x_53054:
        /* <DEDUP_REMOVED lines=18> */
.L_x_53066:
[----:B------:R-:W-:-:S07]  /*f710*/  IMAD.MOV.U32 R9, RZ, RZ, R10 ;  /* 0x000000ffff097224 */ /* 0x000fce00078e000a */
.L_x_53067:
[----:B------:R-:W-:Y:S05]  /*f720*/  BSYNC B3 ;  /* 0x0000000000037941 */ /* 0x000fea0003800000 */
.L_x_53065:
        /* <DEDUP_REMOVED lines=16> */
.L_x_53071:
[----:B------:R-:W-:Y:S05]  /*f830*/  BSYNC B4 ;  /* 0x0000000000047941 */ /* 0x000fea0003800000 */
.L_x_53070:
        /* <DEDUP_REMOVED lines=44> */
.L_x_53069:
[----:B------:R-:W-:Y:S05]  /*fb00*/  BSYNC B3 ;  /* 0x0000000000037941 */ /* 0x000fea0003800000 */
.L_x_53068:
        /* <DEDUP_REMOVED lines=11> */
.L_x_53064:
[----:B------:R-:W-:Y:S05]  /*fbc0*/  BSYNC B2 ;  /* 0x0000000000027941 */ /* 0x000fea0003800000 */
.L_x_53063:
        /* <DEDUP_REMOVED lines=18> */
.L_x_53075:
[----:B------:R-:W-:-:S07]  /*fcf0*/  MOV R9, R10 ;  /* 0x0000000a00097202 */ /* 0x000fce0000000f00 */
.L_x_53076:
[----:B------:R-:W-:Y:S05]  /*fd00*/  BSYNC B3 ;  /* 0x0000000000037941 */ /* 0x000fea0003800000 */
.L_x_53074:
        /* <DEDUP_REMOVED lines=16> */
.L_x_53080:
[----:B------:R-:W-:Y:S05]  /*fe10*/  BSYNC B4 ;  /* 0x0000000000047941 */ /* 0x000fea0003800000 */
.L_x_53079:
        /* <DEDUP_REMOVED lines=44> */
.L_x_53078:
[----:B------:R-:W-:Y:S05]  /*100e0*/  BSYNC B3 ;  /* 0x0000000000037941 */ /* 0x000fea0003800000 */
.L_x_53077:
        /* <DEDUP_REMOVED lines=11> */
.L_x_53073:
[----:B------:R-:W-:Y:S05]  /*101a0*/  BSYNC B2 ;  /* 0x0000000000027941 */ /* 0x000fea0003800000 */
.L_x_53072:
        /* <DEDUP_REMOVED lines=18> */
.L_x_53084:
[----:B------:R-:W-:-:S07]  /*102d0*/  IMAD.MOV.U32 R9, RZ, RZ, R10 ;  /* 0x000000ffff097224 */ /* 0x000fce00078e000a */
.L_x_53085:
[----:B------:R-:W-:Y:S05]  /*102e0*/  BSYNC B3 ;  /* 0x0000000000037941 */ /* 0x000fea0003800000 */
.L_x_53083:
        /* <DEDUP_REMOVED lines=16> */
.L_x_53089:
[----:B------:R-:W-:Y:S05]  /*103f0*/  BSYNC B4 ;  /* 0x0000000000047941 */ /* 0x000fea0003800000 */
.L_x_53088:
        /* <DEDUP_REMOVED lines=44> */
.L_x_53087:
[----:B------:R-:W-:Y:S05]  /*106c0*/  BSYNC B3 ;  /* 0x0000000000037941 */ /* 0x000fea0003800000 */
.L_x_53086:
        /* <DEDUP_REMOVED lines=11> */
.L_x_53082:
[----:B------:R-:W-:Y:S05]  /*10780*/  BSYNC B2 ;  /* 0x0000000000027941 */ /* 0x000fea0003800000 */
.L_x_53081:
        /* <DEDUP_REMOVED lines=18> */
.L_x_53093:
[----:B------:R-:W-:-:S07]  /*108b0*/  IMAD.MOV.U32 R163, RZ, RZ, R10 ;  /* 0x000000ffffa37224 */ /* 0x000fce00078e000a */
.L_x_53094:
[----:B------:R-:W-:Y:S05]  /*108c0*/  BSYNC B3 ;  /* 0x0000000000037941 */ /* 0x000fea0003800000 */
.L_x_53092:
        /* <DEDUP_REMOVED lines=16> */
.L_x_53098:
[----:B------:R-:W-:Y:S05]  /*109d0*/  BSYNC B4 ;  /* 0x0000000000047941 */ /* 0x000fea0003800000 */
.L_x_53097:
        /* <DEDUP_REMOVED lines=44> */
.L_x_53096:
[----:B------:R-:W-:Y:S05]  /*10ca0*/  BSYNC B3 ;  /* 0x0000000000037941 */ /* 0x000fea0003800000 */
.L_x_53095:
        /* <DEDUP_REMOVED lines=11> */
.L_x_53091:
[----:B------:R-:W-:Y:S05]  /*10d60*/  BSYNC B2 ;  /* 0x0000000000027941 */ /* 0x000fea0003800000 */
.L_x_53090:
        /* <DEDUP_REMOVED lines=26> */
.L_x_53100:
[----:B------:R-:W-:Y:S05]  /*10f10*/  BSYNC B2 ;  /* 0x0000000000027941 */ /* 0x000fea0003800000 */
.L_x_53099:
[----:B------:R-:W-:Y:S01]  /*10f20*/  VIADD R205, R205, 0x20 ;  /* 0x00000020cdcd7836 */ /* 0x000fe20000000000 */
[----:B------:R-:W-:-:S07]  /*10f30*/  IADD3 R206, R206, 0x20, RZ ;  /* 0x00000020cece7810 */ /* 0x000fce0007ffe0ff */
.L_x_53026:
[----:B------:R-:W-:Y:S05]  /*10f40*/  BSYNC B1 ;  /* 0x0000000000017941 */ /* 0x000fea0003800000 */
.L_x_53025:
        /* <DEDUP_REMOVED lines=32> */
.L_x_53106:
[----:B------:R-:W-:-:S07]  /*11150*/  MOV R13, R10 ;  /* 0x0000000a000d7202 */ /* 0x000fce0000000f00 */
.L_x_53107:
[----:B------:R-:W-:Y:S05]  /*11160*/  BSYNC B3 ;  /* 0x0000000000037941 */ /* 0x000fea0003800000 */
.L_x_53105:
        /* <DEDUP_REMOVED lines=16> */
.L_x_53111:
[----:B------:R-:W-:Y:S05]  /*11270*/  BSYNC B4 ;  /* 0x0000000000047941 */ /* 0x000fea0003800000 */
.L_x_53110:
        /* <DEDUP_REMOVED lines=44> */
.L_x_53109:
[----:B------:R-:W-:Y:S05]  /*11540*/  BSYNC B3 ;  /* 0x0000000000037941 */ /* 0x000fea0003800000 */
.L_x_53108:
        /* <DEDUP_REMOVED lines=11> */
.L_x_53104:
[----:B------:R-:W-:Y:S05]  /*11600*/  BSYNC B2 ;  /* 0x0000000000027941 */ /* 0x000fea0003800000 */
.L_x_53103:
        /* <DEDUP_REMOVED lines=18> */
.L_x_53115:
[----:B------:R-:W-:-:S07]  /*11730*/  IMAD.MOV.U32 R9, RZ, RZ, R10 ;  /* 0x000000ffff097224 */ /* 0x000fce00078e000a */
.L_x_53116:
[----:B------:R-:W-:Y:S05]  /*11740*/  BSYNC B3 ;  /* 0x0000000000037941 */ /* 0x000fea0003800000 */
.L_x_53114:
        /* <DEDUP_REMOVED lines=16> */
.L_x_53120:
[----:B------:R-:W-:Y:S05]  /*11850*/  BSYNC B4 ;  /* 0x0000000000047941 */ /* 0x000fea0003800000 */
.L_x_53119:
        /* <DEDUP_REMOVED lines=44> */
.L_x_53118:
[----:B------:R-:W-:Y:S05]  /*11b20*/  BSYNC B3 ;  /* 0x0000000000037941 */ /* 0x000fea0003800000 */
.L_x_53117:
        /* <DEDUP_REMOVED lines=11> */
.L_x_53113:
[----:B------:R-:W-:Y:S05]  /*11be0*/  BSYNC B2 ;  /* 0x0000000000027941 */ /* 0x000fea0003800000 */
.L_x_53112:
        /* <DEDUP_REMOVED lines=18> */
.L_x_53124:
[----:B------:R-:W-:-:S07]  /*11d10*/  IMAD.MOV.U32 R9, RZ, RZ, R10 ;  /* 0x000000ffff097224 */ /* 0x000fce00078e000a */
.L_x_53125:
[----:B------:R-:W-:Y:S05]  /*11d20*/  BSYNC B3 ;  /* 0x0000000000037941 */ /* 0x000fea0003800000 */
.L_x_53123:
        /* <DEDUP_REMOVED lines=16> */
.L_x_53129:
[----:B------:R-:W-:Y:S05]  /*11e30*/  BSYNC B4 ;  /* 0x0000000000047941 */ /* 0x000fea0003800000 */
.L_x_53128:
        /* <DEDUP_REMOVED lines=44> */
.L_x_53127:
[----:B------:R-:W-:Y:S05]  /*12100*/  BSYNC B3 ;  /* 0x0000000000037941 */ /* 0x000fea0003800000 */
.L_x_53126:
        /* <DEDUP_REMOVED lines=11> */
.L_x_53122:
[----:B------:R-:W-:Y:S05]  /*121c0*/  BSYNC B2 ;  /* 0x0000000000027941 */ /* 0x000fea0003800000 */
.L_x_53121:
        /* <DEDUP_REMOVED lines=18> */
.L_x_53133:
[----:B------:R-:W-:-:S07]  /*122f0*/  MOV R9, R10 ;  /* 0x0000000a00097202 */ /* 0x000fce0000000f00 */
.L_x_53134:
[----:B------:R-:W-:Y:S05]  /*12300*/  BSYNC B3 ;  /* 0x0000000000037941 */ /* 0x000fea0003800000 */
.L_x_53132:
        /* <DEDUP_REMOVED lines=16> */
.L_x_53138:
[----:B------:R-:W-:Y:S05]  /*12410*/  BSYNC B4 ;  /* 0x0000000000047941 */ /* 0x000fea0003800000 */
.L_x_53137:
        /* <DEDUP_REMOVED lines=44> */
.L_x_53136:
[----:B------:R-:W-:Y:S05]  /*126e0*/  BSYNC B3 ;  /* 0x0000000000037941 */ /* 0x000fea0003800000 */
.L_x_53135:
        /* <DEDUP_REMOVED lines=11> */
.L_x_53131:
[----:B------:R-:W-:Y:S05]  /*127a0*/  BSYNC B2 ;  /* 0x0000000000027941 */ /* 0x000fea0003800000 */
.L_x_53130:
        /* <DEDUP_REMOVED lines=18> */
.L_x_53142:
[----:B------:R-:W-:-:S07]  /*128d0*/  IMAD.MOV.U32 R9, RZ, RZ, R10 ;  /* 0x000000ffff097224 */ /* 0x000fce00078e000a */
.L_x_53143:
[----:B------:R-:W-:Y:S05]  /*128e0*/  BSYNC B3 ;  /* 0x0000000000037941 */ /* 0x000fea0003800000 */
.L_x_53141:
        /* <DEDUP_REMOVED lines=16> */
.L_x_53147:
[----:B------:R-:W-:Y:S05]  /*129f0*/  BSYNC B4 ;  /* 0x0000000000047941 */ /* 0x000fea0003800000 */
.L_x_53146:
        /* <DEDUP_REMOVED lines=44> */
.L_x_53145:
[----:B------:R-:W-:Y:S05]  /*12cc0*/  BSYNC B3 ;  /* 0x0000000000037941 */ /* 0x000fea0003800000 */
.L_x_53144:
        /* <DEDUP_REMOVED lines=11> */
.L_x_53140:
[----:B------:R-:W-:Y:S05]  /*12d80*/  BSYNC B2 ;  /* 0x0000000000027941 */ /* 0x000fea0003800000 */
.L_x_53139:
        /* <DEDUP_REMOVED lines=18> */
.L_x_53151:
[----:B------:R-:W-:-:S07]  /*12eb0*/  IMAD.MOV.U32 R9, RZ, RZ, R10 ;  /* 0x000000ffff097224 */ /* 0x000fce00078e000a */
.L_x_53152:
[----:B------:R-:W-:Y:S05]  /*12ec0*/  BSYNC B3 ;  /* 0x0000000000037941 */ /* 0x000fea0003800000 */
.L_x_53150:
        /* <DEDUP_REMOVED lines=16> */
.L_x_53156:
[----:B------:R-:W-:Y:S05]  /*12fd0*/  BSYNC B4 ;  /* 0x0000000000047941 */ /* 0x000fea0003800000 */
.L_x_53155:
        /* <DEDUP_REMOVED lines=44> */
.L_x_53154:
[----:B------:R-:W-:Y:S05]  /*132a0*/  BSYNC B3 ;  /* 0x0000000000037941 */ /* 0x000fea0003800000 */
.L_x_53153:
        /* <DEDUP_REMOVED lines=11> */
.L_x_53149:
[----:B------:R-:W-:Y:S05]  /*13360*/  BSYNC B2 ;  /* 0x0000000000027941 */ /* 0x000fea0003800000 */
.L_x_53148:
        /* <DEDUP_REMOVED lines=18> */
.L_x_53160:
[----:B------:R-:W-:-:S07]  /*13490*/  MOV R9, R10 ;  /* 0x0000000a00097202 */ /* 0x000fce0000000f00 */
.L_x_53161:
[----:B------:R-:W-:Y:S05]  /*134a0*/  BSYNC B3 ;  /* 0x0000000000037941 */ /* 0x000fea0003800000 */
.L_x_53159:
        /* <DEDUP_REMOVED lines=16> */
.L_x_53165:
[----:B------:R-:W-:Y:S05]  /*135b0*/  BSYNC B4 ;  /* 0x0000000000047941 */ /* 0x000fea0003800000 */
.L_x_53164:
        /* <DEDUP_REMOVED lines=44> */
.L_x_53163:
[----:B------:R-:W-:Y:S05]  /*13880*/  BSYNC B3 ;  /* 0x0000000000037941 */ /* 0x000fea0003800000 */
.L_x_53162:
        /* <DEDUP_REMOVED lines=11> */
.L_x_53158:
[----:B------:R-:W-:Y:S05]  /*13940*/  BSYNC B2 ;  /* 0x0000000000027941 */ /* 0x000fea0003800000 */
.L_x_53157:
        /* <DEDUP_REMOVED lines=18> */
.L_x_53169:
[----:B------:R-:W-:-:S07]  /*13a70*/  MOV R171, R10 ;  /* 0x0000000a00ab7202 */ /* 0x000fce0000000f00 */
.L_x_53170:
[----:B------:R-:W-:Y:S05]  /*13a80*/  BSYNC B3 ;  /* 0x0000000000037941 */ /* 0x000fea0003800000 */
.L_x_53168:
        /* <DEDUP_REMOVED lines=16> */
.L_x_53174:
[----:B------:R-:W-:Y:S05]  /*13b90*/  BSYNC B4 ;  /* 0x0000000000047941 */ /* 0x000fea0003800000 */
.L_x_53173:
        /* <DEDUP_REMOVED lines=44> */
.L_x_53172:
[----:B------:R-:W-:Y:S05]  /*13e60*/  BSYNC B3 ;  /* 0x0000000000037941 */ /* 0x000fea0003800000 */
.L_x_53171:
        /* <DEDUP_REMOVED lines=11> */
.L_x_53167:
[----:B------:R-:W-:Y:S05]  /*13f20*/  BSYNC B2 ;  /* 0x0000000000027941 */ /* 0x000fea0003800000 */
.L_x_53166:
        /* <DEDUP_REMOVED lines=26> */
.L_x_53176:
[----:B------:R-:W-:Y:S05]  /*140d0*/  BSYNC B2 ;  /* 0x0000000000027941 */ /* 0x000fea0003800000 */
.L_x_53175:
[----:B------:R-:W-:Y:S01]  /*140e0*/  VIADD R205, R205, 0x20 ;  /* 0x00000020cdcd7836 */ /* 0x000fe20000000000 */
[----:B------:R-:W-:-:S07]  /*140f0*/  IADD3 R206, R206, 0x20, RZ ;  /* 0x00000020cece7810 */ /* 0x000fce0007ffe0ff */
.L_x_53102:
[----:B------:R-:W-:Y:S05]  /*14100*/  BSYNC B1 ;  /* 0x0000000000017941 */ /* 0x000fea0003800000 */
.L_x_53101:
        /* <DEDUP_REMOVED lines=32> */
.L_x_53182:
[----:B------:R-:W-:-:S07]  /*14310*/  MOV R13, R10 ;  /* 0x0000000a000d7202 */ /* 0x000fce0000000f00 */
.L_x_53183:
[----:B------:R-:W-:Y:S05]  /*14320*/  BSYNC B3 ;  /* 0x0000000000037941 */ /* 0x000fea0003800000 */
.L_x_53181:
        /* <DEDUP_REMOVED lines=16> */
.L_x_53187:
[----:B------:R-:W-:Y:S05]  /*14430*/  BSYNC B4 ;  /* 0x0000000000047941 */ /* 0x000fea0003800000 */
.L_x_53186:
        /* <DEDUP_REMOVED lines=44> */
.L_x_53185:
[----:B------:R-:W-:Y:S05]  /*14700*/  BSYNC B3 ;  /* 0x0000000000037941 */ /* 0x000fea0003800000 */
.L_x_53184:
        /* <DEDUP_REMOVED lines=11> */
.L_x_53180:
[----:B------:R-:W-:Y:S05]  /*147c0*/  BSYNC B2 ;  /* 0x0000000000027941 */ /* 0x000fea0003800000 */
.L_x_53179:
        /* <DEDUP_REMOVED lines=18> */
.L_x_53191:
[----:B------:R-:W-:-:S07]  /*148f0*/  IMAD.MOV.U32 R9, RZ, RZ, R10 ;  /* 0x000000ffff097224 */ /* 0x000fce00078e000a */
.L_x_53192:
[----:B------:R-:W-:Y:S05]  /*14900*/  BSYNC B3 ;  /* 0x0000000000037941 */ /* 0x000fea0003800000 */
.L_x_53190:
        /* <DEDUP_REMOVED lines=16> */
.L_x_53196:
[----:B------:R-:W-:Y:S05]  /*14a10*/  BSYNC B4 ;  /* 0x0000000000047941 */ /* 0x000fea0003800000 */
.L_x_53195:
        /* <DEDUP_REMOVED lines=44> */
.L_x_53194:
[----:B------:R-:W-:Y:S05]  /*14ce0*/  BSYNC B3 ;  /* 0x0000000000037941 */ /* 0x000fea0003800000 */
.L_x_53193:
        /* <DEDUP_REMOVED lines=11> */
.L_x_53189:
[----:B------:R-:W-:Y:S05]  /*14da0*/  BSYNC B2 ;  /* 0x0000000000027941 */ /* 0x000fea0003800000 */
.L_x_53188:
        /* <DEDUP_REMOVED lines=18> */
.L_x_53200:
[----:B------:R-:W-:-:S07]  /*14ed0*/  MOV R9, R10 ;  /* 0x0000000a00097202 */ /* 0x000fce0000000f00 */
.L_x_53201:
[----:B------:R-:W-:Y:S05]  /*14ee0*/  BSYNC B3 ;  /* 0x0000000000037941 */ /* 0x000fea0003800000 */
.L_x_53199:
        /* <DEDUP_REMOVED lines=16> */
.L_x_53205:
[----:B------:R-:W-:Y:S05]  /*14ff0*/  BSYNC B4 ;  /* 0x0000000000047941 */ /* 0x000fea0003800000 */
.L_x_53204:
        /* <DEDUP_REMOVED lines=44> */
.L_x_53203:
[----:B------:R-:W-:Y:S05]  /*152c0*/  BSYNC B3 ;  /* 0x0000000000037941 */ /* 0x000fea0003800000 */
.L_x_53202:
        /* <DEDUP_REMOVED lines=11> */
.L_x_53198:
[----:B------:R-:W-:Y:S05]  /*15380*/  BSYNC B2 ;  /* 0x0000000000027941 */ /* 0x000fea0003800000 */
.L_x_53197:
        /* <DEDUP_REMOVED lines=18> */
.L_x_53209:
[----:B------:R-:W-:-:S07]  /*154b0*/  IMAD.MOV.U32 R9, RZ, RZ, R10 ;  /* 0x000000ffff097224 */ /* 0x000fce00078e000a */
.L_x_53210:
[----:B------:R-:W-:Y:S05]  /*154c0*/  BSYNC B3 ;  /* 0x0000000000037941 */ /* 0x000fea0003800000 */
.L_x_53208:
        /* <DEDUP_REMOVED lines=16> */
.L_x_53214:
[----:B------:R-:W-:Y:S05]  /*155d0*/  BSYNC B4 ;  /* 0x0000000000047941 */ /* 0x000fea0003800000 */
.L_x_53213:
        /* <DEDUP_REMOVED lines=44> */
.L_x_53212:
[----:B------:R-:W-:Y:S05]  /*158a0*/  BSYNC B3 ;  /* 0x0000000000037941 */ /* 0x000fea0003800000 */
.L_x_53211:
        /* <DEDUP_REMOVED lines=11> */
.L_x_53207:
[----:B------:R-:W-:Y:S05]  /*15960*/  BSYNC B2 ;  /* 0x0000000000027941 */ /* 0x000fea0003800000 */
.L_x_53206:
        /* <DEDUP_REMOVED lines=18> */
.L_x_53218:
[----:B------:R-:W-:-:S07]  /*15a90*/  MOV R9, R10 ;  /* 0x0000000a00097202 */ /* 0x000fce0000000f00 */
.L_x_53219:
[----:B------:R-:W-:Y:S05]  /*15aa0*/  BSYNC B3 ;  /* 0x0000000000037941 */ /* 0x000fea0003800000 */
.L_x_53217:
        /* <DEDUP_REMOVED lines=16> */
.L_x_53223:
[----:B------:R-:W-:Y:S05]  /*15bb0*/  BSYNC B4 ;  /* 0x0000000000047941 */ /* 0x000fea0003800000 */
.L_x_53222:
        /* <DEDUP_REMOVED lines=44> */
.L_x_53221:
[----:B------:R-:W-:Y:S05]  /*15e80*/  BSYNC B3 ;  /* 0x0000000000037941 */ /* 0x000fea0003800000 */
.L_x_53220:
        /* <DEDUP_REMOVED lines=11> */
.L_x_53216:
[----:B------:R-:W-:Y:S05]  /*15f40*/  BSYNC B2 ;  /* 0x0000000000027941 */ /* 0x000fea0003800000 */
.L_x_53215:
        /* <DEDUP_REMOVED lines=18> */
.L_x_53227:
[----:B------:R-:W-:-:S07]  /*16070*/  IMAD.MOV.U32 R9, RZ, RZ, R10 ;  /* 0x000000ffff097224 */ /* 0x000fce00078e000a */
.L_x_53228:
[----:B------:R-:W-:Y:S05]  /*16080*/  BSYNC B3 ;  /* 0x0000000000037941 */ /* 0x000fea0003800000 */
.L_x_53226:
        /* <DEDUP_REMOVED lines=16> */
.L_x_53232:
[----:B------:R-:W-:Y:S05]  /*16190*/  BSYNC B4 ;  /* 0x0000000000047941 */ /* 0x000fea0003800000 */
.L_x_53231:
        /* <DEDUP_REMOVED lines=44> */
.L_x_53230:
[----:B------:R-:W-:Y:S05]  /*16460*/  BSYNC B3 ;  /* 0x0000000000037941 */ /* 0x000fea0003800000 */
.L_x_53229:
        /* <DEDUP_REMOVED lines=11> */
.L_x_53225:
[----:B------:R-:W-:Y:S05]  /*16520*/  BSYNC B2 ;  /* 0x0000000000027941 */ /* 0x000fea0003800000 */
.L_x_53224:
        /* <DEDUP_REMOVED lines=18> */
.L_x_53236:
[----:B------:R-:W-:-:S07]  /*16650*/  MOV R9, R10 ;  /* 0x0000000a00097202 */ /* 0x000fce0000000f00 */
.L_x_53237:
[----:B------:R-:W-:Y:S05]  /*16660*/  BSYNC B3 ;  /* 0x0000000000037941 */ /* 0x000fea0003800000 */
.L_x_53235:
        /* <DEDUP_REMOVED lines=16> */
.L_x_53241:
[----:B------:R-:W-:Y:S05]  /*16770*/  BSYNC B4 ;  /* 0x0000000000047941 */ /* 0x000fea0003800000 */
.L_x_53240:
        /* <DEDUP_REMOVED lines=44> */
.L_x_53239:
[----:B------:R-:W-:Y:S05]  /*16a40*/  BSYNC B3 ;  /* 0x0000000000037941 */ /* 0x000fea0003800000 */
.L_x_53238:
        /* <DEDUP_REMOVED lines=11> */
.L_x_53234:
[----:B------:R-:W-:Y:S05]  /*16b00*/  BSYNC B2 ;  /* 0x0000000000027941 */ /* 0x000fea0003800000 */
.L_x_53233:
        /* <DEDUP_REMOVED lines=18> */
.L_x_53245:
[----:B------:R-:W-:-:S07]  /*16c30*/  IMAD.MOV.U32 R179, RZ, RZ, R10 ;  /* 0x000000ffffb37224 */ /* 0x000fce00078e000a */
.L_x_53246:
[----:B------:R-:W-:Y:S05]  /*16c40*/  BSYNC B3 ;  /* 0x0000000000037941 */ /* 0x000fea0003800000 */
.L_x_53244:
        /* <DEDUP_REMOVED lines=16> */
.L_x_53250:
[----:B------:R-:W-:Y:S05]  /*16d50*/  BSYNC B4 ;  /* 0x0000000000047941 */ /* 0x000fea0003800000 */
.L_x_53249:
        /* <DEDUP_REMOVED lines=44> */
.L_x_53248:
[----:B------:R-:W-:Y:S05]  /*17020*/  BSYNC B3 ;  /* 0x0000000000037941 */ /* 0x000fea0003800000 */
.L_x_53247:
        /* <DEDUP_REMOVED lines=11> */
.L_x_53243:
[----:B------:R-:W-:Y:S05]  /*170e0*/  BSYNC B2 ;  /* 0x0000000000027941 */ /* 0x000fea0003800000 */
.L_x_53242:
        /* <DEDUP_REMOVED lines=26> */
.L_x_53252:
[----:B------:R-:W-:Y:S05]  /*17290*/  BSYNC B2 ;  /* 0x0000000000027941 */ /* 0x000fea0003800000 */
.L_x_53251:
[----:B------:R-:W-:Y:S01]  /*172a0*/  IADD3 R205, R205, 0x20, RZ ;  /* 0x00000020cdcd7810 */ /* 0x000fe20007ffe0ff */
[----:B------:R-:W-:-:S07]  /*172b0*/  VIADD R206, R206, 0x20 ;  /* 0x00000020cece7836 */ /* 0x000fce0000000000 */
.L_x_53178:
[----:B------:R-:W-:Y:S05]  /*172c0*/  BSYNC B1 ;  /* 0x0000000000017941 */ /* 0x000fea0003800000 */
.L_x_53177:
        /* <DEDUP_REMOVED lines=32> */
.L_x_53258:
[----:B------:R-:W-:-:S07]  /*174d0*/  IMAD.MOV.U32 R13, RZ, RZ, R10 ;  /* 0x000000ffff0d7224 */ /* 0x000fce00078e000a */
.L_x_53259:
[----:B------:R-:W-:Y:S05]  /*174e0*/  BSYNC B3 ;  /* 0x0000000000037941 */ /* 0x000fea0003800000 */
.L_x_53257:
        /* <DEDUP_REMOVED lines=16> */
.L_x_53263:
[----:B------:R-:W-:Y:S05]  /*175f0*/  BSYNC B4 ;  /* 0x0000000000047941 */ /* 0x000fea0003800000 */
.L_x_53262:
        /* <DEDUP_REMOVED lines=44> */
.L_x_53261:
[----:B------:R-:W-:Y:S05]  /*178c0*/  BSYNC B3 ;  /* 0x0000000000037941 */ /* 0x000fea0003800000 */
.L_x_53260:
        /* <DEDUP_REMOVED lines=11> */
.L_x_53256:
[----:B------:R-:W-:Y:S05]  /*17980*/  BSYNC B2 ;  /* 0x0000000000027941 */ /* 0x000fea0003800000 */
.L_x_53255:
        /* <DEDUP_REMOVED lines=18> */
.L_x_53267:
[----:B------:R-:W-:-:S07]  /*17ab0*/  MOV R9, R10 ;  /* 0x0000000a00097202 */ /* 0x000fce0000000f00 */
.L_x_53268:
[----:B------:R-:W-:Y:S05]  /*17ac0*/  BSYNC B3 ;  /* 0x0000000000037941 */ /* 0x000fea0003800000 */
.L_x_53266:
        /* <DEDUP_REMOVED lines=16> */
.L_x_53272:
[----:B------:R-:W-:Y:S05]  /*17bd0*/  BSYNC B4 ;  /* 0x0000000000047941 */ /* 0x000fea0003800000 */
.L_x_53271:
        /* <DEDUP_REMOVED lines=44> */
.L_x_53270:
[----:B------:R-:W-:Y:S05]  /*17ea0*/  BSYNC B3 ;  /* 0x0000000000037941 */ /* 0x000fea0003800000 */
.L_x_53269:
        /* <DEDUP_REMOVED lines=11> */
.L_x_53265:
[----:B------:R-:W-:Y:S05]  /*17f60*/  BSYNC B2 ;  /* 0x0000000000027941 */ /* 0x000fea0003800000 */
.L_x_53264:
        /* <DEDUP_REMOVED lines=18> */
.L_x_53276:
[----:B------:R-:W-:-:S07]  /*18090*/  IMAD.MOV.U32 R9, RZ, RZ, R10 ;  /* 0x000000ffff097224 */ /* 0x000fce00078e000a */
.L_x_53277:
[----:B------:R-:W-:Y:S05]  /*180a0*/  BSYNC B3 ;  /* 0x0000000000037941 */ /* 0x000fea0003800000 */
.L_x_53275:
        /* <DEDUP_REMOVED lines=16> */
.L_x_53281:
[----:B------:R-:W-:Y:S05]  /*181b0*/  BSYNC B4 ;  /* 0x0000000000047941 */ /* 0x000fea0003800000 */
.L_x_53280:
        /* <DEDUP_REMOVED lines=44> */
.L_x_53279:
[----:B------:R-:W-:Y:S05]  /*18480*/  BSYNC B3 ;  /* 0x0000000000037941 */ /* 0x000fea0003800000 */
.L_x_53278:
        /* <DEDUP_REMOVED lines=11> */
.L_x_53274:
[----:B------:R-:W-:Y:S05]  /*18540*/  BSYNC B2 ;  /* 0x0000000000027941 */ /* 0x000fea0003800000 */
.L_x_53273:
        /* <DEDUP_REMOVED lines=18> */
.L_x_53285:
[----:B------:R-:W-:-:S07]  /*18670*/  MOV R9, R10 ;  /* 0x0000000a00097202 */ /* 0x000fce0000000f00 */
.L_x_53286:
[----:B------:R-:W-:Y:S05]  /*18680*/  BSYNC B3 ;  /* 0x0000000000037941 */ /* 0x000fea0003800000 */
.L_x_53284:
        /* <DEDUP_REMOVED lines=16> */
.L_x_53290:
[----:B------:R-:W-:Y:S05]  /*18790*/  BSYNC B4 ;  /* 0x0000000000047941 */ /* 0x000fea0003800000 */
.L_x_53289:
        /* <DEDUP_REMOVED lines=44> */
.L_x_53288:
[----:B------:R-:W-:Y:S05]  /*18a60*/  BSYNC B3 ;  /* 0x0000000000037941 */ /* 0x000fea0003800000 */
.L_x_53287:
        /* <DEDUP_REMOVED lines=11> */
.L_x_53283:
[----:B------:R-:W-:Y:S05]  /*18b20*/  BSYNC B2 ;  /* 0x0000000000027941 */ /* 0x000fea0003800000 */
.L_x_53282:
        /* <DEDUP_REMOVED lines=18> */
.L_x_53294:
[----:B------:R-:W-:-:S07]  /*18c50*/  IMAD.MOV.U32 R9, RZ, RZ, R10 ;  /* 0x000000ffff097224 */ /* 0x000fce00078e000a */
.L_x_53295:
[----:B------:R-:W-:Y:S05]  /*18c60*/  BSYNC B3 ;  /* 0x0000000000037941 */ /* 0x000fea0003800000 */
.L_x_53293:
        /* <DEDUP_REMOVED lines=16> */
.L_x_53299:
[----:B------:R-:W-:Y:S05]  /*18d70*/  BSYNC B4 ;  /* 0x0000000000047941 */ /* 0x000fea0003800000 */
.L_x_53298:
        /* <DEDUP_REMOVED lines=44> */
.L_x_53297:
[----:B------:R-:W-:Y:S05]  /*19040*/  BSYNC B3 ;  /* 0x0000000000037941 */ /* 0x000fea0003800000 */
.L_x_53296:
        /* <DEDUP_REMOVED lines=11> */
.L_x_53292:
[----:B------:R-:W-:Y:S05]  /*19100*/  BSYNC B2 ;  /* 0x0000000000027941 */ /* 0x000fea0003800000 */
.L_x_53291:
        /* <DEDUP_REMOVED lines=18> */
.L_x_53303:
[----:B------:R-:W-:-:S07]  /*19230*/  MOV R9, R10 ;  /* 0x0000000a00097202 */ /* 0x000fce0000000f00 */
.L_x_53304:
[----:B------:R-:W-:Y:S05]  /*19240*/  BSYNC B3 ;  /* 0x0000000000037941 */ /* 0x000fea0003800000 */
.L_x_53302:
        /* <DEDUP_REMOVED lines=16> */
.L_x_53308:
[----:B------:R-:W-:Y:S05]  /*19350*/  BSYNC B4 ;  /* 0x0000000000047941 */ /* 0x000fea0003800000 */
.L_x_53307:
        /* <DEDUP_REMOVED lines=44> */
.L_x_53306:
[----:B------:R-:W-:Y:S05]  /*19620*/  BSYNC B3 ;  /* 0x0000000000037941 */ /* 0x000fea0003800000 */
.L_x_53305:
        /* <DEDUP_REMOVED lines=11> */
.L_x_53301:
[----:B------:R-:W-:Y:S05]  /*196e0*/  BSYNC B2 ;  /* 0x0000000000027941 */ /* 0x000fea0003800000 */
.L_x_53300:
        /* <DEDUP_REMOVED lines=18> */
.L_x_53312:
[----:B------:R-:W-:-:S07]  /*19810*/  IMAD.MOV.U32 R9, RZ, RZ, R10 ;  /* 0x000000ffff097224 */ /* 0x000fce00078e000a */
.L_x_53313:
[----:B------:R-:W-:Y:S05]  /*19820*/  BSYNC B3 ;  /* 0x0000000000037941 */ /* 0x000fea0003800000 */
.L_x_53311:
        /* <DEDUP_REMOVED lines=16> */
.L_x_53317:
[----:B------:R-:W-:Y:S05]  /*19930*/  BSYNC B4 ;  /* 0x0000000000047941 */ /* 0x000fea0003800000 */
.L_x_53316:
        /* <DEDUP_REMOVED lines=44> */
.L_x_53315:
[----:B------:R-:W-:Y:S05]  /*19c00*/  BSYNC B3 ;  /* 0x0000000000037941 */ /* 0x000fea0003800000 */
.L_x_53314:
        /* <DEDUP_REMOVED lines=11> */
.L_x_53310:
[----:B------:R-:W-:Y:S05]  /*19cc0*/  BSYNC B2 ;  /* 0x0000000000027941 */ /* 0x000fea0003800000 */
.L_x_53309:
        /* <DEDUP_REMOVED lines=18> */
.L_x_53321:
[----:B------:R-:W-:-:S07]  /*19df0*/  MOV R187, R10 ;  /* 0x0000000a00bb7202 */ /* 0x000fce0000000f00 */
.L_x_53322:
[----:B------:R-:W-:Y:S05]  /*19e00*/  BSYNC B3 ;  /* 0x0000000000037941 */ /* 0x000fea0003800000 */
.L_x_53320:
        /* <DEDUP_REMOVED lines=16> */
.L_x_53326:
[----:B------:R-:W-:Y:S05]  /*19f10*/  BSYNC B4 ;  /* 0x0000000000047941 */ /* 0x000fea0003800000 */
.L_x_53325:
        /* <DEDUP_REMOVED lines=44> */
.L_x_53324:
[----:B------:R-:W-:Y:S05]  /*1a1e0*/  BSYNC B3 ;  /* 0x0000000000037941 */ /* 0x000fea0003800000 */
.L_x_53323:
        /* <DEDUP_REMOVED lines=11> */
.L_x_53319:
[----:B------:R-:W-:Y:S05]  /*1a2a0*/  BSYNC B2 ;  /* 0x0000000000027941 */ /* 0x000fea0003800000 */
.L_x_53318:
        /* <DEDUP_REMOVED lines=26> */
.L_x_53328:
[----:B------:R-:W-:Y:S05]  /*1a450*/  BSYNC B2 ;  /* 0x0000000000027941 */ /* 0x000fea0003800000 */
.L_x_53327:
[----:B------:R-:W-:Y:S01]  /*1a460*/  VIADD R205, R205, 0x20 ;  /* 0x00000020cdcd7836 */ /* 0x000fe20000000000 */
[----:B------:R-:W-:-:S07]  /*1a470*/  IADD3 R206, R206, 0x20, RZ ;  /* 0x00000020cece7810 */ /* 0x000fce0007ffe0ff */
.L_x_53254:
[----:B------:R-:W-:Y:S05]  /*1a480*/  BSYNC B1 ;  /* 0x0000000000017941 */ /* 0x000fea0003800000 */
.L_x_53253:
        /* <DEDUP_REMOVED lines=32> */
.L_x_53334:
[----:B------:R-:W-:-:S07]  /*1a690*/  MOV R13, R10 ;  /* 0x0000000a000d7202 */ /* 0x000fce0000000f00 */
.L_x_53335:
[----:B------:R-:W-:Y:S05]  /*1a6a0*/  BSYNC B3 ;  /* 0x0000000000037941 */ /* 0x000fea0003800000 */
.L_x_53333:
        /* <DEDUP_REMOVED lines=16> */
.L_x_53339:
[----:B------:R-:W-:Y:S05]  /*1a7b0*/  BSYNC B4 ;  /* 0x0000000000047941 */ /* 0x000fea0003800000 */
.L_x_53338:
        /* <DEDUP_REMOVED lines=44> */
.L_x_53337:
[----:B------:R-:W-:Y:S05]  /*1aa80*/  BSYNC B3 ;  /* 0x0000000000037941 */ /* 0x000fea0003800000 */
.L_x_53336:
        /* <DEDUP_REMOVED lines=11> */
.L_x_53332:
[----:B------:R-:W-:Y:S05]  /*1ab40*/  BSYNC B2 ;  /* 0x0000000000027941 */ /* 0x000fea0003800000 */
.L_x_53331:
        /* <DEDUP_REMOVED lines=18> */
.L_x_53343:
[----:B------:R-:W-:-:S07]  /*1ac70*/  IMAD.MOV.U32 R9, RZ, RZ, R10 ;  /* 0x000000ffff097224 */ /* 0x000fce00078e000a */
.L_x_53344:
[----:B------:R-:W-:Y:S05]  /*1ac80*/  BSYNC B3 ;  /* 0x0000000000037941 */ /* 0x000fea0003800000 */
.L_x_53342:
        /* <DEDUP_REMOVED lines=16> */
.L_x_53348:
[----:B------:R-:W-:Y:S05]  /*1ad90*/  BSYNC B4 ;  /* 0x0000000000047941 */ /* 0x000fea0003800000 */
.L_x_53347:
        /* <DEDUP_REMOVED lines=44> */
.L_x_53346:
[----:B------:R-:W-:Y:S05]  /*1b060*/  BSYNC B3 ;  /* 0x0000000000037941 */ /* 0x000fea0003800000 */
.L_x_53345:
        /* <DEDUP_REMOVED lines=11> */
.L_x_53341:
[----:B------:R-:W-:Y:S05]  /*1b120*/  BSYNC B2 ;  /* 0x0000000000027941 */ /* 0x000fea0003800000 */
.L_x_53340:
        /* <DEDUP_REMOVED lines=18> */
.L_x_53352:
[----:B------:R-:W-:-:S07]  /*1b250*/  MOV R9, R10 ;  /* 0x0000000a00097202 */ /* 0x000fce0000000f00 */
.L_x_53353:
[----:B------:R-:W-:Y:S05]  /*1b260*/  BSYNC B3 ;  /* 0x0000000000037941 */ /* 0x000fea0003800000 */
.L_x_53351:
        /* <DEDUP_REMOVED lines=16> */
.L_x_53357:
[----:B------:R-:W-:Y:S05]  /*1b370*/  BSYNC B4 ;  /* 0x0000000000047941 */ /* 0x000fea0003800000 */
.L_x_53356:
        /* <DEDUP_REMOVED lines=44> */
.L_x_53355:
[----:B------:R-:W-:Y:S05]  /*1b640*/  BSYNC B3 ;  /* 0x0000000000037941 */ /* 0x000fea0003800000 */
.L_x_53354:
        /* <DEDUP_REMOVED lines=11> */
.L_x_53350:
[----:B------:R-:W-:Y:S05]  /*1b700*/  BSYNC B2 ;  /* 0x0000000000027941 */ /* 0x000fea0003800000 */
.L_x_53349:
        /* <DEDUP_REMOVED lines=18> */
.L_x_53361:
[----:B------:R-:W-:-:S07]  /*1b830*/  IMAD.MOV.U32 R9, RZ, RZ, R10 ;  /* 0x000000ffff097224 */ /* 0x000fce00078e000a */
.L_x_53362:
[----:B------:R-:W-:Y:S05]  /*1b840*/  BSYNC B3 ;  /* 0x0000000000037941 */ /* 0x000fea0003800000 */
.L_x_53360:
        /* <DEDUP_REMOVED lines=16> */
.L_x_53366:
[----:B------:R-:W-:Y:S05]  /*1b950*/  BSYNC B4 ;  /* 0x0000000000047941 */ /* 0x000fea0003800000 */
.L_x_53365:
        /* <DEDUP_REMOVED lines=44> */
.L_x_53364:
[----:B------:R-:W-:Y:S05]  /*1bc20*/  BSYNC B3 ;  /* 0x0000000000037941 */ /* 0x000fea0003800000 */
.L_x_53363:
        /* <DEDUP_REMOVED lines=11> */
.L_x_53359:
[----:B------:R-:W-:Y:S05]  /*1bce0*/  BSYNC B2 ;  /* 0x0000000000027941 */ /* 0x000fea0003800000 */
.L_x_53358:
        /* <DEDUP_REMOVED lines=18> */
.L_x_53370:
[----:B------:R-:W-:-:S07]  /*1be10*/  MOV R9, R10 ;  /* 0x0000000a00097202 */ /* 0x000fce0000000f00 */
.L_x_53371:
[----:B------:R-:W-:Y:S05]  /*1be20*/  BSYNC B3 ;  /* 0x0000000000037941 */ /* 0x000fea0003800000 */
.L_x_53369:
        /* <DEDUP_REMOVED lines=16> */
.L_x_53375:
[----:B------:R-:W-:Y:S05]  /*1bf30*/  BSYNC B4 ;  /* 0x0000000000047941 */ /* 0x000fea0003800000 */
.L_x_53374:
        /* <DEDUP_REMOVED lines=44> */
.L_x_53373:
[----:B------:R-:W-:Y:S05]  /*1c200*/  BSYNC B3 ;  /* 0x0000000000037941 */ /* 0x000fea0003800000 */
.L_x_53372:
        /* <DEDUP_REMOVED lines=11> */
.L_x_53368:
[----:B------:R-:W-:Y:S05]  /*1c2c0*/  BSYNC B2 ;  /* 0x0000000000027941 */ /* 0x000fea0003800000 */
.L_x_53367:
        /* <DEDUP_REMOVED lines=18> */
.L_x_53379:
[----:B------:R-:W-:-:S07]  /*1c3f0*/  IMAD.MOV.U32 R9, RZ, RZ, R10 ;  /* 0x000000ffff097224 */ /* 0x000fce00078e000a */
.L_x_53380:
[----:B------:R-:W-:Y:S05]  /*1c400*/  BSYNC B3 ;  /* 0x0000000000037941 */ /* 0x000fea0003800000 */
.L_x_53378:
        /* <DEDUP_REMOVED lines=16> */
.L_x_53384:
[----:B------:R-:W-:Y:S05]  /*1c510*/  BSYNC B4 ;  /* 0x0000000000047941 */ /* 0x000fea0003800000 */
.L_x_53383:
        /* <DEDUP_REMOVED lines=44> */
.L_x_53382:
[----:B------:R-:W-:Y:S05]  /*1c7e0*/  BSYNC B3 ;  /* 0x0000000000037941 */ /* 0x000fea0003800000 */
.L_x_53381:
        /* <DEDUP_REMOVED lines=11> */
.L_x_53377:
[----:B------:R-:W-:Y:S05]  /*1c8a0*/  BSYNC B2 ;  /* 0x0000000000027941 */ /* 0x000fea0003800000 */
.L_x_53376:
        /* <DEDUP_REMOVED lines=18> */
.L_x_53388:
[----:B------:R-:W-:-:S07]  /*1c9d0*/  MOV R9, R10 ;  /* 0x0000000a00097202 */ /* 0x000fce0000000f00 */
.L_x_53389:
[----:B------:R-:W-:Y:S05]  /*1c9e0*/  BSYNC B3 ;  /* 0x0000000000037941 */ /* 0x000fea0003800000 */
.L_x_53387:
        /* <DEDUP_REMOVED lines=16> */
.L_x_53393:
[----:B------:R-:W-:Y:S05]  /*1caf0*/  BSYNC B4 ;  /* 0x0000000000047941 */ /* 0x000fea0003800000 */
.L_x_53392:
        /* <DEDUP_REMOVED lines=44> */
.L_x_53391:
[----:B------:R-:W-:Y:S05]  /*1cdc0*/  BSYNC B3 ;  /* 0x0000000000037941 */ /* 0x000fea0003800000 */
.L_x_53390:
        /* <DEDUP_REMOVED lines=11> */
.L_x_53386:
[----:B------:R-:W-:Y:S05]  /*1ce80*/  BSYNC B2 ;  /* 0x0000000000027941 */ /* 0x000fea0003800000 */
.L_x_53385:
        /* <DEDUP_REMOVED lines=18> */
.L_x_53397:
[----:B------:R-:W-:-:S07]  /*1cfb0*/  IMAD.MOV.U32 R195, RZ, RZ, R10 ;  /* 0x000000ffffc37224 */ /* 0x000fce00078e000a */
.L_x_53398:
[----:B------:R-:W-:Y:S05]  /*1cfc0*/  BSYNC B3 ;  /* 0x0000000000037941 */ /* 0x000fea0003800000 */
.L_x_53396:
        /* <DEDUP_REMOVED lines=16> */
.L_x_53402:
[----:B------:R-:W-:Y:S05]  /*1d0d0*/  BSYNC B4 ;  /* 0x0000000000047941 */ /* 0x000fea0003800000 */
.L_x_53401:
        /* <DEDUP_REMOVED lines=44> */
.L_x_53400:
[----:B------:R-:W-:Y:S05]  /*1d3a0*/  BSYNC B3 ;  /* 0x0000000000037941 */ /* 0x000fea0003800000 */
.L_x_53399:
        /* <DEDUP_REMOVED lines=11> */
.L_x_53395:
[----:B------:R-:W-:Y:S05]  /*1d460*/  BSYNC B2 ;  /* 0x0000000000027941 */ /* 0x000fea0003800000 */
.L_x_53394:
        /* <DEDUP_REMOVED lines=26> */
.L_x_53404:
[----:B------:R-:W-:Y:S05]  /*1d610*/  BSYNC B2 ;  /* 0x0000000000027941 */ /* 0x000fea0003800000 */
.L_x_53403:
[----:B------:R-:W-:Y:S01]  /*1d620*/  IADD3 R205, R205, 0x20, RZ ;  /* 0x00000020cdcd7810 */ /* 0x000fe20007ffe0ff */
[----:B------:R-:W-:-:S07]  /*1d630*/  VIADD R206, R206, 0x20 ;  /* 0x00000020cece7836 */ /* 0x000fce0000000000 */
.L_x_53330:
[----:B------:R-:W-:Y:S05]  /*1d640*/  BSYNC B1 ;  /* 0x0000000000017941 */ /* 0x000fea0003800000 */
.L_x_53329:
        /* <DEDUP_REMOVED lines=32> */
.L_x_53410:
[----:B------:R-:W-:-:S07]  /*1d850*/  IMAD.MOV.U32 R13, RZ, RZ, R10 ;  /* 0x000000ffff0d7224 */ /* 0x000fce00078e000a */
.L_x_53411:
[----:B------:R-:W-:Y:S05]  /*1d860*/  BSYNC B3 ;  /* 0x0000000000037941 */ /* 0x000fea0003800000 */
.L_x_53409:
        /* <DEDUP_REMOVED lines=16> */
.L_x_53415:
[----:B------:R-:W-:Y:S05]  /*1d970*/  BSYNC B4 ;  /* 0x0000000000047941 */ /* 0x000fea0003800000 */
.L_x_53414:
        /* <DEDUP_REMOVED lines=44> */
.L_x_53413:
[----:B------:R-:W-:Y:S05]  /*1dc40*/  BSYNC B3 ;  /* 0x0000000000037941 */ /* 0x000fea0003800000 */
.L_x_53412:
        /* <DEDUP_REMOVED lines=11> */
.L_x_53408:
[----:B------:R-:W-:Y:S05]  /*1dd00*/  BSYNC B2 ;  /* 0x0000000000027941 */ /* 0x000fea0003800000 */
.L_x_53407:
        /* <DEDUP_REMOVED lines=18> */
.L_x_53419:
[----:B------:R-:W-:-:S07]  /*1de30*/  MOV R9, R10 ;  /* 0x0000000a00097202 */ /* 0x000fce0000000f00 */
.L_x_53420:
[----:B------:R-:W-:Y:S05]  /*1de40*/  BSYNC B3 ;  /* 0x0000000000037941 */ /* 0x000fea0003800000 */
.L_x_53418:
        /* <DEDUP_REMOVED lines=16> */
.L_x_53424:
[----:B------:R-:W-:Y:S05]  /*1df50*/  BSYNC B4 ;  /* 0x0000000000047941 */ /* 0x000fea0003800000 */
.L_x_53423:
        /* <DEDUP_REMOVED lines=44> */
.L_x_53422:
[----:B------:R-:W-:Y:S05]  /*1e220*/  BSYNC B3 ;  /* 0x0000000000037941 */ /* 0x000fea0003800000 */
.L_x_53421:
        /* <DEDUP_REMOVED lines=11> */
.L_x_53417:
[----:B------:R-:W-:Y:S05]  /*1e2e0*/  BSYNC B2 ;  /* 0x0000000000027941 */ /* 0x000fea0003800000 */
.L_x_53416:
        /* <DEDUP_REMOVED lines=18> */
.L_x_53428:
[----:B------:R-:W-:-:S07]  /*1e410*/  IMAD.MOV.U32 R9, RZ, RZ, R10 ;  /* 0x000000ffff097224 */ /* 0x000fce00078e000a */
.L_x_53429:
[----:B------:R-:W-:Y:S05]  /*1e420*/  BSYNC B3 ;  /* 0x0000000000037941 */ /* 0x000fea0003800000 */
.L_x_53427:
        /* <DEDUP_REMOVED lines=16> */
.L_x_53433:
[----:B------:R-:W-:Y:S05]  /*1e530*/  BSYNC B4 ;  /* 0x0000000000047941 */ /* 0x000fea0003800000 */
.L_x_53432:
        /* <DEDUP_REMOVED lines=44> */
.L_x_53431:
[----:B------:R-:W-:Y:S05]  /*1e800*/  BSYNC B3 ;  /* 0x0000000000037941 */ /* 0x000fea0003800000 */
.L_x_53430:
        /* <DEDUP_REMOVED lines=11> */
.L_x_53426:
[----:B------:R-:W-:Y:S05]  /*1e8c0*/  BSYNC B2 ;  /* 0x0000000000027941 */ /* 0x000fea0003800000 */
.L_x_53425:
        /* <DEDUP_REMOVED lines=18> */
.L_x_53437:
[----:B------:R-:W-:-:S07]  /*1e9f0*/  MOV R9, R10 ;  /* 0x0000000a00097202 */ /* 0x000fce0000000f00 */
.L_x_53438:
[----:B------:R-:W-:Y:S05]  /*1ea00*/  BSYNC B3 ;  /* 0x0000000000037941 */ /* 0x000fea0003800000 */
.L_x_53436:
        /* <DEDUP_REMOVED lines=16> */
.L_x_53442:
[----:B------:R-:W-:Y:S05]  /*1eb10*/  BSYNC B4 ;  /* 0x0000000000047941 */ /* 0x000fea0003800000 */
.L_x_53441:
        /* <DEDUP_REMOVED lines=44> */
.L_x_53440:
[----:B------:R-:W-:Y:S05]  /*1ede0*/  BSYNC B3 ;  /* 0x0000000000037941 */ /* 0x000fea0003800000 */
.L_x_53439:
        /* <DEDUP_REMOVED lines=11> */
.L_x_53435:
[----:B------:R-:W-:Y:S05]  /*1eea0*/  BSYNC B2 ;  /* 0x0000000000027941 */ /* 0x000fea0003800000 */
.L_x_53434:
        /* <DEDUP_REMOVED lines=18> */
.L_x_53446:
[----:B------:R-:W-:-:S07]  /*1efd0*/  IMAD.MOV.U32 R9, RZ, RZ, R10 ;  /* 0x000000ffff097224 */ /* 0x000fce00078e000a */
.L_x_53447:
[----:B------:R-:W-:Y:S05]  /*1efe0*/  BSYNC B3 ;  /* 0x0000000000037941 */ /* 0x000fea0003800000 */
.L_x_53445:
        /* <DEDUP_REMOVED lines=16> */
.L_x_53451:
[----:B------:R-:W-:Y:S05]  /*1f0f0*/  BSYNC B4 ;  /* 0x0000000000047941 */ /* 0x000fea0003800000 */
.L_x_53450:
        /* <DEDUP_REMOVED lines=44> */
.L_x_53449:
[----:B------:R-:W-:Y:S05]  /*1f3c0*/  BSYNC B3 ;  /* 0x0000000000037941 */ /* 0x000fea0003800000 */
.L_x_53448:
        /* <DEDUP_REMOVED lines=11> */
.L_x_53444:
[----:B------:R-:W-:Y:S05]  /*1f480*/  BSYNC B2 ;  /* 0x0000000000027941 */ /* 0x000fea0003800000 */
.L_x_53443:
        /* <DEDUP_REMOVED lines=18> */
.L_x_53455:
[----:B------:R-:W-:-:S07]  /*1f5b0*/  MOV R9, R10 ;  /* 0x0000000a00097202 */ /* 0x000fce0000000f00 */
.L_x_53456:
[----:B------:R-:W-:Y:S05]  /*1f5c0*/  BSYNC B3 ;  /* 0x0000000000037941 */ /* 0x000fea0003800000 */
.L_x_53454:
        /* <DEDUP_REMOVED lines=16> */
.L_x_53460:
[----:B------:R-:W-:Y:S05]  /*1f6d0*/  BSYNC B4 ;  /* 0x0000000000047941 */ /* 0x000fea0003800000 */
.L_x_53459:
        /* <DEDUP_REMOVED lines=44> */
.L_x_53458:
[----:B------:R-:W-:Y:S05]  /*1f9a0*/  BSYNC B3 ;  /* 0x0000000000037941 */ /* 0x000fea0003800000 */
.L_x_53457:
        /* <DEDUP_REMOVED lines=11> */
.L_x_53453:
[----:B------:R-:W-:Y:S05]  /*1fa60*/  BSYNC B2 ;  /* 0x0000000000027941 */ /* 0x000fea0003800000 */
.L_x_53452:
        /* <DEDUP_REMOVED lines=18> */
.L_x_53464:
[----:B------:R-:W-:-:S07]  /*1fb90*/  IMAD.MOV.U32 R9, RZ, RZ, R10 ;  /* 0x000000ffff097224 */ /* 0x000fce00078e000a */
.L_x_53465:
[----:B------:R-:W-:Y:S05]  /*1fba0*/  BSYNC B3 ;  /* 0x0000000000037941 */ /* 0x000fea0003800000 */
.L_x_53463:
        /* <DEDUP_REMOVED lines=16> */
.L_x_53469:
[----:B------:R-:W-:Y:S05]  /*1fcb0*/  BSYNC B4 ;  /* 0x0000000000047941 */ /* 0x000fea0003800000 */
.L_x_53468:
        /* <DEDUP_REMOVED lines=44> */
.L_x_53467:
[----:B------:R-:W-:Y:S05]  /*1ff80*/  BSYNC B3 ;  /* 0x0000000000037941 */ /* 0x000fea0003800000 */
.L_x_53466:
        /* <DEDUP_REMOVED lines=11> */
.L_x_53462:
[----:B------:R-:W-:Y:S05]  /*20040*/  BSYNC B2 ;  /* 0x0000000000027941 */ /* 0x000fea0003800000 */
.L_x_53461:
        /* <DEDUP_REMOVED lines=18> */
.L_x_53473:
[----:B------:R-:W-:-:S07]  /*20170*/  MOV R203, R10 ;  /* 0x0000000a00cb7202 */ /* 0x000fce0000000f00 */
.L_x_53474:
[----:B------:R-:W-:Y:S05]  /*20180*/  BSYNC B3 ;  /* 0x0000000000037941 */ /* 0x000fea0003800000 */
.L_x_53472:
        /* <DEDUP_REMOVED lines=16> */
.L_x_53478:
[----:B------:R-:W-:Y:S05]  /*20290*/  BSYNC B4 ;  /* 0x0000000000047941 */ /* 0x000fea0003800000 */
.L_x_53477:
        /* <DEDUP_REMOVED lines=44> */
.L_x_53476:
[----:B------:R-:W-:Y:S05]  /*20560*/  BSYNC B3 ;  /* 0x0000000000037941 */ /* 0x000fea0003800000 */
.L_x_53475:
        /* <DEDUP_REMOVED lines=11> */
.L_x_53471:
[----:B------:R-:W-:Y:S05]  /*20620*/  BSYNC B2 ;  /* 0x0000000000027941 */ /* 0x000fea0003800000 */
.L_x_53470:
        /* <DEDUP_REMOVED lines=25> */
.L_x_53406:
[----:B------:R-:W-:Y:S05]  /*207c0*/  BSYNC B1 ;  /* 0x0000000000017941 */ /* 0x000fea0003800000 */
.L_x_53405:
        /* <DEDUP_REMOVED lines=292> */
.L_x_53512:
        /* <DEDUP_REMOVED lines=46> */
[----:B------:R-:W-:Y:S01]  /*21cf0*/  F2FP.F16.F32.PACK_AB R204, R204, R205 ;  /* 0x000000cdcccc723e */ /* 0x000fe200000000ff */
[----:B------:R-:W-:Y:S01]  /*21d00*/  FADD.FTZ R205, R127, -R215 ;  /* 0x800000d77fcd7221 */ /* 0x000fe20000010000 */
[----:B------:R-:W-:-:S03]  /*21d10*/  FMUL.FTZ R206, R214, R206 ;  /* 0x000000ced6ce7220 */ /* 0x000fc60000410000 */
[----:B------:R-:W-:Y:S01]  /*21d20*/  FMUL.FTZ R205, R214, R205 ;  /* 0x000000cdd6cd7220 */ /* 0x000fe20000410000 */
[----:B----4-:R-:W-:-:S03]  /*21d30*/  FFMA.FTZ R206, R237, R206, R18 ;  /* 0x000000ceedce7223 */ /* 0x010fc60000010012 */
[----:B-----5:R-:W-:Y:S01]  /*21d40*/  FFMA.FTZ R205, R238, R205, R19 ;  /* 0x000000cdeecd7223 */ /* 0x020fe20000010013 */
[----:B------:R-:W-:Y:S01]  /*21d50*/  FFMA.FTZ R207, R224, R207, R21 ;  /* 0x000000cfe0cf7223 */ /* 0x000fe20000010015 */
[----:B------:R-:W-:-:S03]  /*21d60*/  FADD.FTZ R224, R130, -R215 ;  /* 0x800000d782e07221 */ /* 0x000fc60000010000 */
        /* <DEDUP_REMOVED lines=15> */
.L_x_53483:
[----:B------:R-:W-:Y:S05]  /*21e60*/  BSYNC B2 ;  /* 0x0000000000027941 */ /* 0x000fea0003800000 */
.L_x_53482:
        /* <DEDUP_REMOVED lines=24> */
[----:B------:R-:W-:-:S04]  /*21ff0*/  FADD.FTZ R207, R137, -R215 ;  /* 0x800000d789cf7221 */ /* 0x000fc80000010000 */
[----:B------:R-:W-:Y:S01]  /*22000*/  F2FP.F16.F32.PACK_AB R205, R205, R206 ;  /* 0x000000cecdcd723e */ /* 0x000fe200000000ff */
[----:B------:R-:W-:Y:S01]  /*22010*/  FADD.FTZ R206, R136, -R215 ;  /* 0x800000d788ce7221 */ /* 0x000fe20000010000 */
[----:B------:R-:W-:-:S03]  /*22020*/  FMUL.FTZ R207, R214, R207 ;  /* 0x000000cfd6cf7220 */ /* 0x000fc60000410000 */
[----:B------:R-:W-:Y:S01]  /*22030*/  FMUL.FTZ R206, R214, R206 ;  /* 0x000000ced6ce7220 */ /* 0x000fe20000410000 */
[----:B------:R-:W-:Y:S01]  /*22040*/  FFMA.FTZ R207, R224, R207, R29 ;  /* 0x000000cfe0cf7223 */ /* 0x000fe2000001001d */
[----:B------:R-:W-:Y:S02]  /*22050*/  FADD.FTZ R224, R138, -R215 ;  /* 0x800000d78ae07221 */ /* 0x000fe40000010000 */
[----:B------:R-:W-:Y:S02]  /*22060*/  FFMA.FTZ R206, R227, R206, R28 ;  /* 0x000000cee3ce7223 */ /* 0x000fe4000001001c */
[----:B------:R-:W-:-:S03]  /*22070*/  FMUL.FTZ R224, R214, R224 ;  /* 0x000000e0d6e07220 */ /* 0x000fc60000410000 */
[----:B------:R-:W-:Y:S01]  /*22080*/  F2FP.F16.F32.PACK_AB R206, R207, R206 ;  /* 0x000000cecfce723e */ /* 0x000fe200000000ff */
[----:B------:R-:W-:Y:S01]  /*22090*/  FADD.FTZ R207, R139, -R215 ;  /* 0x800000d78bcf7221 */ /* 0x000fe20000010000 */
[----:B------:R-:W-:-:S03]  /*220a0*/  FFMA.FTZ R224, R226, R224, R30 ;  /* 0x000000e0e2e07223 */ /* 0x000fc6000001001e */
[----:B------:R-:W-:-:S04]  /*220b0*/  FMUL.FTZ R207, R214, R207 ;  /* 0x000000cfd6cf7220 */ /* 0x000fc80000410000 */
[----:B------:R-:W-:-:S05]  /*220c0*/  FFMA.FTZ R207, R225, R207, R31 ;  /* 0x000000cfe1cf7223 */ /* 0x000fca000001001f */
[----:B------:R-:W-:Y:S02]  /*220d0*/  F2FP.F16.F32.PACK_AB R207, R207, R224 ;  /* 0x000000e0cfcf723e */ /* 0x000fe400000000ff */
[----:B------:R-:W0:Y:S02]  /*220e0*/  LDC.64 R224, c[0x0][0x2b8] ;  /* 0x0000ae00ffe07b82 */ /* 0x000e240000000a00 */
[----:B0-----:R-:W-:-:S04]  /*220f0*/  IMAD.WIDE.U32 R224, R213, 0x10, R224 ;  /* 0x00000010d5e07825 */ /* 0x001fc800078e00e0 */
[----:B------:R-:W-:Y:S01]  /*22100*/  VIADD R213, R213, 0x20 ;  /* 0x00000020d5d57836 */ /* 0x000fe20000000000 */
[----:B------:R1:W-:Y:S06]  /*22110*/  STG.E.128 desc[UR6][R224.64], R204 ;  /* 0x000000cce0007986 */ /* 0x0003ec000c101d06 */
.L_x_53485:
[----:B------:R-:W-:Y:S05]  /*22120*/  BSYNC B2 ;  /* 0x0000000000027941 */ /* 0x000fea0003800000 */
.L_x_53484:
        /* <DEDUP_REMOVED lines=40> */
[C---:B0-----:R-:W-:Y:S01]  /*223b0*/  IMAD.WIDE.U32 R224, R213.reuse, 0x10, R224 ;  /* 0x00000010d5e07825 */ /* 0x041fe200078e00e0 */
[----:B------:R-:W-:-:S04]  /*223c0*/  IADD3 R213, R213, 0x20, RZ ;  /* 0x00000020d5d57810 */ /* 0x000fc80007ffe0ff */
[----:B------:R2:W-:Y:S03]  /*223d0*/  STG.E.128 desc[UR6][R224.64], R204 ;  /* 0x000000cce0007986 */ /* 0x0005e6000c101d06 */
.L_x_53487:
[----:B------:R-:W-:Y:S05]  /*223e0*/  BSYNC B2 ;  /* 0x0000000000027941 */ /* 0x000fea0003800000 */
.L_x_53486:
        /* <DEDUP_REMOVED lines=39> */
.L_x_53489:
[----:B------:R-:W-:Y:S05]  /*22660*/  BSYNC B2 ;  /* 0x0000000000027941 */ /* 0x000fea0003800000 */
.L_x_53488:
        /* <DEDUP_REMOVED lines=35> */
.L_x_53491:
[----:B------:R-:W-:Y:S05]  /*228a0*/  BSYNC B2 ;  /* 0x0000000000027941 */ /* 0x000fea0003800000 */
.L_x_53490:
        /* <DEDUP_REMOVED lines=35> */
.L_x_53493:
[----:B------:R-:W-:Y:S05]  /*22ae0*/  BSYNC B2 ;  /* 0x0000000000027941 */ /* 0x000fea0003800000 */
.L_x_53492:
        /* <DEDUP_REMOVED lines=35> */
.L_x_53495:
[----:B------:R-:W-:Y:S05]  /*22d20*/  BSYNC B2 ;  /* 0x0000000000027941 */ /* 0x000fea0003800000 */
.L_x_53494:
        /* <DEDUP_REMOVED lines=35> */
.L_x_53497:
[----:B------:R-:W-:Y:S05]  /*22f60*/  BSYNC B2 ;  /* 0x0000000000027941 */ /* 0x000fea0003800000 */
.L_x_53496:
        /* <DEDUP_REMOVED lines=35> */
.L_x_53499:
[----:B------:R-:W-:Y:S05]  /*231a0*/  BSYNC B2 ;  /* 0x0000000000027941 */ /* 0x000fea0003800000 */
.L_x_53498:
        /* <DEDUP_REMOVED lines=17> */
[----:B------:R-:W-:Y:S01]  /*232c0*/  F2FP.F16.F32.PACK_AB R204, R204, R205 ;  /* 0x000000cdcccc723e */ /* 0x000fe200000000ff */
[----:B------:R-:W-:Y:S01]  /*232d0*/  FADD.FTZ R205, R199, -R215 ;  /* 0x800000d7c7cd7221 */ /* 0x000fe20000010000 */
[----:B------:R-:W-:-:S03]  /*232e0*/  FMUL.FTZ R206, R214, R206 ;  /* 0x000000ced6ce7220 */ /* 0x000fc60000410000 */
[----:B------:R-:W-:Y:S01]  /*232f0*/  FMUL.FTZ R205, R214, R205 ;  /* 0x000000cdd6cd7220 */ /* 0x000fe20000410000 */
[----:B---3--:R-:W-:-:S03]  /*23300*/  FFMA.FTZ R206, R237, R206, R106 ;  /* 0x000000ceedce7223 */ /* 0x008fc6000001006a */
[----:B----4-:R-:W-:Y:S01]  /*23310*/  FFMA.FTZ R205, R207, R205, R107 ;  /* 0x000000cdcfcd7223 */ /* 0x010fe2000001006b */
        /* <DEDUP_REMOVED lines=18> */
.L_x_53481:
[----:B------:R-:W-:Y:S05]  /*23440*/  BSYNC B1 ;  /* 0x0000000000017941 */ /* 0x000fea0003800000 */
.L_x_53480:
[----:B01234-:R-:W0:Y:S02]  /*23450*/  LDC.64 R204, c[0x0][0x210] ;  /* 0x00008400ffcc7b82 */ /* 0x01fe240000000a00 */
[----:B0-----:R-:W-:-:S05]  /*23460*/  IMAD R0, R204, 0x4, R0 ;  /* 0x00000004cc007824 */ /* 0x001fca00078e0200 */
[----:B------:R-:W-:-:S13]  /*23470*/  ISETP.GE.AND P1, PT, R0, R205, PT ;  /* 0x000000cd0000720c */ /* 0x000fda0003f26270 */
[----:B------:R-:W-:Y:S05]  /*23480*/  @!P1 BRA `(.L_x_53500) ;  /* 0xfffffde000349947 */ /* 0x000fea000383ffff */
[----:B------:R-:W-:Y:S05]  /*23490*/  BSYNC B0 ;  /* 0x0000000000007941 */ /* 0x000fea0003800000 */
.L_x_52720:
[----:B------:R-:W-:Y:S05]  /*234a0*/  EXIT ;  /* 0x000000000000794d */ /* 0x000fea0003800000 */
.L_x_53479:
        /* <DEDUP_REMOVED lines=8> */
.L_x_53502:
[----:B------:R-:W-:Y:S05]  /*23530*/  BSYNC B1 ;  /* 0x0000000000017941 */ /* 0x000fea0003800000 */
.L_x_53501:
        /* <DEDUP_REMOVED lines=10> */
.L_x_53503:
        /* <DEDUP_REMOVED lines=9> */
.L_x_53504:
[----:B------:R-:W-:Y:S01]  /*23670*/  HFMA2.MMA R206, -RZ, RZ, 0, 4.76837158203125e-07 ;  /* 0x00000008ffce7435 */ /* 0x000fe200000001ff */
[----:B------:R-:W-:Y:S01]  /*23680*/  FADD.FTZ R207, R207, R204 ;  /* 0x000000cccfcf7221 */ /* 0x000fe20000010000 */
[----:B------:R-:W-:-:S03]  /*23690*/  IMAD.MOV.U32 R204, RZ, RZ, -0x1 ;  /* 0xffffffffffcc7424 */ /* 0x000fc600078e00ff */
[----:B------:R-:W-:-:S07]  /*236a0*/  IMAD.MOV.U32 R215, RZ, RZ, R207 ;  /* 0x000000ffffd77224 */ /* 0x000fce00078e00cf */
[----:B------:R-:W-:Y:S05]  /*236b0*/  WARPSYNC.COLLECTIVE R204, `(.L_x_53505) ;  /* 0x00000000cc087348 */ /* 0x000fea0003c00000 */
[----:B------:R0:W1:Y:S02]  /*236c0*/  SHFL.BFLY P6, R204, R215, R206, R205 ;  /* 0x0c0000ced7cc7389 */ /* 0x00006400000c00cd */
[----:B01----:R-:W-:Y:S01]  /*236d0*/  ENDCOLLECTIVE ;  /* 0x000000000000791b */ /* 0x003fe20003800000 */
.L_x_53505:
[----:B------:R-:W-:Y:S02]  /*236e0*/  IMAD.MOV.U32 R206, RZ, RZ, 0x10 ;  /* 0x00000010ffce7424 */ /* 0x000fe400078e00ff */
[----:B------:R-:W-:Y:S01]  /*236f0*/  FADD.FTZ R207, R207, R204 ;  /* 0x000000cccfcf7221 */ /* 0x000fe20000010000 */
[----:B------:R-:W-:-:S04]  /*23700*/  MOV R204, 0xffffffff ;  /* 0xffffffff00cc7802 */ /* 0x000fc80000000f00 */
[----:B------:R-:W-:-:S07]  /*23710*/  MOV R215, R207 ;  /* 0x000000cf00d77202 */ /* 0x000fce0000000f00 */
[----:B------:R-:W-:Y:S05]  /*23720*/  WARPSYNC.COLLECTIVE R204, `(.L_x_53506) ;  /* 0x00000000cc087348 */ /* 0x000fea0003c00000 */
[----:B------:R0:W1:Y:S02]  /*23730*/  SHFL.BFLY P6, R204, R215, R206, R205 ;  /* 0x0c0000ced7cc7389 */ /* 0x00006400000c00cd */
[----:B01----:R-:W-:Y:S01]  /*23740*/  ENDCOLLECTIVE ;  /* 0x000000000000791b */ /* 0x003fe20003800000 */
.L_x_53506:
        /* <DEDUP_REMOVED lines=174> */
.L_x_53507:
[----:B------:R-:W-:Y:S01]  /*24230*/  HFMA2.MMA R206, -RZ, RZ, 0, 1.1920928955078125e-07 ;  /* 0x00000002ffce7435 */ /* 0x000fe200000001ff */
[----:B------:R-:W-:Y:S01]  /*24240*/  FADD.FTZ R213, R213, R204 ;  /* 0x000000ccd5d57221 */ /* 0x000fe20000010000 */
[----:B------:R-:W-:-:S03]  /*24250*/  IMAD.MOV.U32 R204, RZ, RZ, -0x1 ;  /* 0xffffffffffcc7424 */ /* 0x000fc600078e00ff */
[----:B------:R-:W-:-:S07]  /*24260*/  IMAD.MOV.U32 R215, RZ, RZ, R213 ;  /* 0x000000ffffd77224 */ /* 0x000fce00078e00d5 */
[----:B------:R-:W-:Y:S05]  /*24270*/  WARPSYNC.COLLECTIVE R204, `(.L_x_53508) ;  /* 0x00000000cc087348 */ /* 0x000fea0003c00000 */
[----:B------:R0:W1:Y:S02]  /*24280*/  SHFL.BFLY P6, R204, R215, R206, R205 ;  /* 0x0c0000ced7cc7389 */ /* 0x00006400000c00cd */
[----:B01----:R-:W-:Y:S01]  /*24290*/  ENDCOLLECTIVE ;  /* 0x000000000000791b */ /* 0x003fe20003800000 */
.L_x_53508:
[----:B------:R-:W-:Y:S02]  /*242a0*/  IMAD.MOV.U32 R206, RZ, RZ, 0x4 ;  /* 0x00000004ffce7424 */ /* 0x000fe400078e00ff */
[----:B------:R-:W-:Y:S01]  /*242b0*/  FADD.FTZ R213, R213, R204 ;  /* 0x000000ccd5d57221 */ /* 0x000fe20000010000 */
[----:B------:R-:W-:-:S04]  /*242c0*/  MOV R204, 0xffffffff ;  /* 0xffffffff00cc7802 */ /* 0x000fc80000000f00 */
[----:B------:R-:W-:-:S07]  /*242d0*/  MOV R215, R213 ;  /* 0x000000d500d77202 */ /* 0x000fce0000000f00 */
[----:B------:R-:W-:Y:S05]  /*242e0*/  WARPSYNC.COLLECTIVE R204, `(.L_x_53509) ;  /* 0x00000000cc087348 */ /* 0x000fea0003c00000 */
[----:B------:R0:W1:Y:S02]  /*242f0*/  SHFL.BFLY P6, R204, R215, R206, R205 ;  /* 0x0c0000ced7cc7389 */ /* 0x00006400000c00cd */
[----:B01----:R-:W-:Y:S01]  /*24300*/  ENDCOLLECTIVE ;  /* 0x000000000000791b */ /* 0x003fe20003800000 */
.L_x_53509:
[----:B------:R-:W-:Y:S01]  /*24310*/  HFMA2.MMA R206, -RZ, RZ, 0, 4.76837158203125e-07 ;  /* 0x00000008ffce7435 */ /* 0x000fe200000001ff */
[----:B------:R-:W-:Y:S01]  /*24320*/  FADD.FTZ R213, R213, R204 ;  /* 0x000000ccd5d57221 */ /* 0x000fe20000010000 */
[----:B------:R-:W-:-:S03]  /*24330*/  IMAD.MOV.U32 R204, RZ, RZ, -0x1 ;  /* 0xffffffffffcc7424 */ /* 0x000fc600078e00ff */
[----:B------:R-:W-:-:S07]  /*24340*/  IMAD.MOV.U32 R215, RZ, RZ, R213 ;  /* 0x000000ffffd77224 */ /* 0x000fce00078e00d5 */
[----:B------:R-:W-:Y:S05]  /*24350*/  WARPSYNC.COLLECTIVE R204, `(.L_x_53510) ;  /* 0x00000000cc087348 */ /* 0x000fea0003c00000 */
[----:B------:R0:W1:Y:S02]  /*24360*/  SHFL.BFLY P6, R204, R215, R206, R205 ;  /* 0x0c0000ced7cc7389 */ /* 0x00006400000c00cd */
[----:B01----:R-:W-:Y:S01]  /*24370*/  ENDCOLLECTIVE ;  /* 0x000000000000791b */ /* 0x003fe20003800000 */
.L_x_53510:
[----:B------:R-:W-:Y:S02]  /*24380*/  IMAD.MOV.U32 R206, RZ, RZ, 0x10 ;  /* 0x00000010ffce7424 */ /* 0x000fe400078e00ff */
[----:B------:R-:W-:Y:S01]  /*24390*/  FADD.FTZ R213, R213, R204 ;  /* 0x000000ccd5d57221 */ /* 0x000fe20000010000 */
[----:B------:R-:W-:-:S04]  /*243a0*/  MOV R204, 0xffffffff ;  /* 0xffffffff00cc7802 */ /* 0x000fc80000000f00 */
[----:B------:R-:W-:-:S07]  /*243b0*/  MOV R215, R213 ;  /* 0x000000d500d77202 */ /* 0x000fce0000000f00 */
[----:B------:R-:W-:Y:S05]  /*243c0*/  WARPSYNC.COLLECTIVE R204, `(.L_x_53511) ;  /* 0x00000000cc087348 */ /* 0x000fea0003c00000 */
[----:B------:R0:W1:Y:S02]  /*243d0*/  SHFL.BFLY P6, R204, R215, R206, R205 ;  /* 0x0c0000ced7cc7389 */ /* 0x00006400000c00cd */
[----:B01----:R-:W-:Y:S01]  /*243e0*/  ENDCOLLECTIVE ;  /* 0x000000000000791b */ /* 0x003fe20003800000 */
.L_x_53511:
[----:B------:R-:W-:Y:S05]  /*243f0*/  BRA `(.L_x_53512) ;  /* 0xffffffd400847947 */ /* 0x000fea000383ffff */
.L_x_53513:
        /* <DEDUP_REMOVED lines=16> */
.L_x_72402:


//--------------------- .text._ZN10layer_norm13ln_fwd_kernelINS_13Kernel_traitsIf6__halffS2_fjLj2560ELj1ELj4ELj1ELj16ENS_18Kernel_traits_baseILj2560EfS2_fS2_fjLj128EEEEELb1ELb0ELb1ELb1EEEvNS_9FwdParamsE --------------------------
	.section	.text._ZN10layer_norm13ln_fwd_kernelINS_13Kernel_traitsIf6__halffS2_fjLj2560ELj1ELj4ELj1ELj16ENS_18Kernel_traits_baseILj2560EfS2_fS2_fjLj128EEEEELb1ELb0ELb1ELb1EEEvNS_9FwdParamsE,"ax",@progbits
	.align	128
        .global         _ZN10layer_norm13ln_fwd_kernelINS_13Kernel_traitsIf6__halffS2_fjLj2560ELj1ELj4ELj1ELj16ENS_18Kernel_traits_baseILj2560EfS2_fS2_fjLj128EEEEELb1ELb0ELb1ELb1EEEvNS_9FwdParamsE
        .type           _ZN10layer_norm13ln_fwd_kernelINS_13Kernel_traitsIf6__halffS2_fjLj2560ELj1ELj4ELj1ELj16ENS_18Kernel_traits_baseILj2560EfS2_fS2_fjLj128EEEEELb1ELb0ELb1ELb1EEEvNS_9FwdParamsE,@function
        .size           _ZN10layer_norm13ln_fwd_kernelINS_13Kernel_traitsIf6__halffS2_fjLj2560ELj1ELj4ELj1ELj16ENS_18Kernel_traits_baseILj2560EfS2_fS2_fjLj128EEEEELb1ELb0ELb1ELb1EEEvNS_9FwdParamsE,(.L_x_72403 - _ZN10layer_norm13ln_fwd_kernelINS_13Kernel_traitsIf6__halffS2_fjLj2560ELj1ELj4ELj1ELj16ENS_18Kernel_traits_baseILj2560EfS2_fS2_fjLj128EEEEELb1ELb0ELb1ELb1EEEvNS_9FwdParamsE)
        .other          _ZN10layer_norm13ln_fwd_kernelINS_13Kernel_traitsIf6__halffS2_fjLj2560ELj1ELj4ELj1ELj16ENS_18Kernel_traits_baseILj2560EfS2_fS2_fjLj128EEEEELb1ELb0ELb1ELb1EEEvNS_9FwdParamsE,@"STO_CUDA_ENTRY STV_DEFAULT"
_ZN10layer_norm13ln_fwd_kernelINS_13Kernel_traitsIf6__halffS2_fjLj2560ELj1ELj4ELj1ELj16ENS_18Kernel_traits_baseILj2560EfS2_fS2_fjLj128EEEEELb1ELb0ELb1ELb1EEEvNS_9FwdParamsE:
.text._ZN10layer_norm13ln_fwd_kernelINS_13Kernel_traitsIf6__halffS2_fjLj2560ELj1ELj4ELj1ELj16ENS_18Kernel_traits_baseILj2560EfS2_fS2_fjLj128EEEEELb1ELb0ELb1ELb1EEEvNS_9FwdParamsE:
        /* <DEDUP_REMOVED lines=208> */
.L_x_54258:
        /* <DEDUP_REMOVED lines=51> */
.L_x_53518:
[----:B------:R-:W-:-:S07]  /*1030*/  IMAD.MOV.U32 R11, RZ, RZ, R8 ;  /* 0x000000ffff0b7224 */ /* 0x000fce00078e0008 */
.L_x_53519:
[----:B------:R-:W-:Y:S05]  /*1040*/  BSYNC B2 ;  /* 0x0000000000027941 */ /* 0x000fea0003800000 */
.L_x_53517:
        /* <DEDUP_REMOVED lines=16> */
.L_x_53523:
[----:B------:R-:W-:Y:S05]  /*1150*/  BSYNC B3 ;  /* 0x0000000000037941 */ /* 0x000fea0003800000 */
.L_x_53522:
        /* <DEDUP_REMOVED lines=44> */
.L_x_53521:
[----:B------:R-:W-:Y:S05]  /*1420*/  BSYNC B2 ;  /* 0x0000000000027941 */ /* 0x000fea0003800000 */
.L_x_53520:
        /* <DEDUP_REMOVED lines=10> */
.L_x_53516:
[----:B------:R-:W-:Y:S05]  /*14d0*/  BSYNC B1 ;  /* 0x0000000000017941 */ /* 0x000fea0003800000 */
.L_x_53515:
        /* <DEDUP_REMOVED lines=18> */
.L_x_53527:
[----:B------:R-:W-:-:S07]  /*1600*/  MOV R7, R8 ;  /* 0x0000000800077202 */ /* 0x000fce0000000f00 */
.L_x_53528:
[----:B------:R-:W-:Y:S05]  /*1610*/  BSYNC B2 ;  /* 0x0000000000027941 */ /* 0x000fea0003800000 */
.L_x_53526:
        /* <DEDUP_REMOVED lines=16> */
.L_x_53532:
[----:B------:R-:W-:Y:S05]  /*1720*/  BSYNC B3 ;  /* 0x0000000000037941 */ /* 0x000fea0003800000 */
.L_x_53531:
        /* <DEDUP_REMOVED lines=44> */
.L_x_53530:
[----:B------:R-:W-:Y:S05]  /*19f0*/  BSYNC B2 ;  /* 0x0000000000027941 */ /* 0x000fea0003800000 */
.L_x_53529:
        /* <DEDUP_REMOVED lines=10> */
.L_x_53525:
[----:B------:R-:W-:Y:S05]  /*1aa0*/  BSYNC B1 ;  /* 0x0000000000017941 */ /* 0x000fea0003800000 */
.L_x_53524:
        /* <DEDUP_REMOVED lines=18> */
.L_x_53536:
[----:B------:R-:W-:-:S07]  /*1bd0*/  IMAD.MOV.U32 R7, RZ, RZ, R8 ;  /* 0x000000ffff077224 */ /* 0x000fce00078e0008 */
.L_x_53537:
[----:B------:R-:W-:Y:S05]  /*1be0*/  BSYNC B2 ;  /* 0x0000000000027941 */ /* 0x000fea0003800000 */
.L_x_53535:
        /* <DEDUP_REMOVED lines=16> */
.L_x_53541:
[----:B------:R-:W-:Y:S05]  /*1cf0*/  BSYNC B3 ;  /* 0x0000000000037941 */ /* 0x000fea0003800000 */
.L_x_53540:
        /* <DEDUP_REMOVED lines=44> */
.L_x_53539:
[----:B------:R-:W-:Y:S05]  /*1fc0*/  BSYNC B2 ;  /* 0x0000000000027941 */ /* 0x000fea0003800000 */
.L_x_53538:
        /* <DEDUP_REMOVED lines=10> */
.L_x_53534:
[----:B------:R-:W-:Y:S05]  /*2070*/  BSYNC B1 ;  /* 0x0000000000017941 */ /* 0x000fea0003800000 */
.L_x_53533:
        /* <DEDUP_REMOVED lines=18> */
.L_x_53545:
[----:B------:R-:W-:-:S07]  /*21a0*/  IMAD.MOV.U32 R7, RZ, RZ, R8 ;  /* 0x000000ffff077224 */ /* 0x000fce00078e0008 */
.L_x_53546:
[----:B------:R-:W-:Y:S05]  /*21b0*/  BSYNC B2 ;  /* 0x0000000000027941 */ /* 0x000fea0003800000 */
.L_x_53544:
        /* <DEDUP_REMOVED lines=16> */
.L_x_53550:
[----:B------:R-:W-:Y:S05]  /*22c0*/  BSYNC B3 ;  /* 0x0000000000037941 */ /* 0x000fea0003800000 */
.L_x_53549:
        /* <DEDUP_REMOVED lines=44> */
.L_x_53548:
[----:B------:R-:W-:Y:S05]  /*2590*/  BSYNC B2 ;  /* 0x0000000000027941 */ /* 0x000fea0003800000 */
.L_x_53547:
        /* <DEDUP_REMOVED lines=10> */
.L_x_53543:
[----:B------:R-:W-:Y:S05]  /*2640*/  BSYNC B1 ;  /* 0x0000000000017941 */ /* 0x000fea0003800000 */
.L_x_53542:
        /* <DEDUP_REMOVED lines=18> */
.L_x_53554:
[----:B------:R-:W-:-:S07]  /*2770*/  MOV R7, R8 ;  /* 0x0000000800077202 */ /* 0x000fce0000000f00 */
.L_x_53555:
[----:B------:R-:W-:Y:S05]  /*2780*/  BSYNC B2 ;  /* 0x0000000000027941 */ /* 0x000fea0003800000 */
.L_x_53553:
        /* <DEDUP_REMOVED lines=16> */
.L_x_53559:
[----:B------:R-:W-:Y:S05]  /*2890*/  BSYNC B3 ;  /* 0x0000000000037941 */ /* 0x000fea0003800000 */
.L_x_53558:
        /* <DEDUP_REMOVED lines=44> */
.L_x_53557:
[----:B------:R-:W-:Y:S05]  /*2b60*/  BSYNC B2 ;  /* 0x0000000000027941 */ /* 0x000fea0003800000 */
.L_x_53556:
        /* <DEDUP_REMOVED lines=10> */
.L_x_53552:
[----:B------:R-:W-:Y:S05]  /*2c10*/  BSYNC B1 ;  /* 0x0000000000017941 */ /* 0x000fea0003800000 */
.L_x_53551:
        /* <DEDUP_REMOVED lines=18> */
.L_x_53563:
[----:B------:R-:W-:-:S07]  /*2d40*/  IMAD.MOV.U32 R7, RZ, RZ, R8 ;  /* 0x000000ffff077224 */ /* 0x000fce00078e0008 */
.L_x_53564:
[----:B------:R-:W-:Y:S05]  /*2d50*/  BSYNC B2 ;  /* 0x0000000000027941 */ /* 0x000fea0003800000 */
.L_x_53562:
        /* <DEDUP_REMOVED lines=16> */
.L_x_53568:
[----:B------:R-:W-:Y:S05]  /*2e60*/  BSYNC B3 ;  /* 0x0000000000037941 */ /* 0x000fea0003800000 */
.L_x_53567:
        /* <DEDUP_REMOVED lines=44> */
.L_x_53566:
[----:B------:R-:W-:Y:S05]  /*3130*/  BSYNC B2 ;  /* 0x0000000000027941 */ /* 0x000fea0003800000 */
.L_x_53565:
        /* <DEDUP_REMOVED lines=10> */
.L_x_53561:
[----:B------:R-:W-:Y:S05]  /*31e0*/  BSYNC B1 ;  /* 0x0000000000017941 */ /* 0x000fea0003800000 */
.L_x_53560:
        /* <DEDUP_REMOVED lines=18> */
.L_x_53572:
[----:B------:R-:W-:-:S07]  /*3310*/  IMAD.MOV.U32 R7, RZ, RZ, R8 ;  /* 0x000000ffff077224 */ /* 0x000fce00078e0008 */
.L_x_53573:
[----:B------:R-:W-:Y:S05]  /*3320*/  BSYNC B2 ;  /* 0x0000000000027941 */ /* 0x000fea0003800000 */
.L_x_53571:
        /* <DEDUP_REMOVED lines=16> */
.L_x_53577:
[----:B------:R-:W-:Y:S05]  /*3430*/  BSYNC B3 ;  /* 0x0000000000037941 */ /* 0x000fea0003800000 */
.L_x_53576:
        /* <DEDUP_REMOVED lines=44> */
.L_x_53575:
[----:B------:R-:W-:Y:S05]  /*3700*/  BSYNC B2 ;  /* 0x0000000000027941 */ /* 0x000fea0003800000 */
.L_x_53574:
        /* <DEDUP_REMOVED lines=10> */
.L_x_53570:
[----:B------:R-:W-:Y:S05]  /*37b0*/  BSYNC B1 ;  /* 0x0000000000017941 */ /* 0x000fea0003800000 */
.L_x_53569:
        /* <DEDUP_REMOVED lines=18> */
.L_x_53581:
[----:B------:R-:W-:-:S07]  /*38e0*/  MOV R152, R8 ;  /* 0x0000000800987202 */ /* 0x000fce0000000f00 */
.L_x_53582:
[----:B------:R-:W-:Y:S05]  /*38f0*/  BSYNC B2 ;  /* 0x0000000000027941 */ /* 0x000fea0003800000 */
.L_x_53580:
        /* <DEDUP_REMOVED lines=16> */
.L_x_53586:
[----:B------:R-:W-:Y:S05]  /*3a00*/  BSYNC B3 ;  /* 0x0000000000037941 */ /* 0x000fea0003800000 */
.L_x_53585:
        /* <DEDUP_REMOVED lines=44> */
.L_x_53584:
[----:B------:R-:W-:Y:S05]  /*3cd0*/  BSYNC B2 ;  /* 0x0000000000027941 */ /* 0x000fea0003800000 */
.L_x_53583:
        /* <DEDUP_REMOVED lines=10> */
.L_x_53579:
[----:B------:R-:W-:Y:S05]  /*3d80*/  BSYNC B1 ;  /* 0x0000000000017941 */ /* 0x000fea0003800000 */
.L_x_53578:
        /* <DEDUP_REMOVED lines=31> */
.L_x_53588:
[----:B------:R-:W-:Y:S05]  /*3f80*/  BSYNC B1 ;  /* 0x0000000000017941 */ /* 0x000fea0003800000 */
.L_x_53587:
[----:B--2---:R-:W-:Y:S01]  /*3f90*/  @P3 IMAD.WIDE.U32 R154, R167, 0x10, R154 ;  /* 0x00000010a79a3825 */ /* 0x004fe200078e009a */
        /* <DEDUP_REMOVED lines=8> */
[----:B---3--:R-:W-:Y:S08]  /*4020*/  @!P4 BRA `(.L_x_53590) ;  /* 0x000000040058c947 */ /* 0x008ff00003800000 */
        /* <DEDUP_REMOVED lines=12> */
.L_x_53592:
[----:B------:R-:W-:-:S07]  /*40f0*/  IMAD.MOV.U32 R11, RZ, RZ, R8 ;  /* 0x000000ffff0b7224 */ /* 0x000fce00078e0008 */
.L_x_53593:
[----:B------:R-:W-:Y:S05]  /*4100*/  BSYNC B2 ;  /* 0x0000000000027941 */ /* 0x000fea0003800000 */
.L_x_53591:
        /* <DEDUP_REMOVED lines=16> */
.L_x_53597:
[----:B------:R-:W-:Y:S05]  /*4210*/  BSYNC B3 ;  /* 0x0000000000037941 */ /* 0x000fea0003800000 */
.L_x_53596:
        /* <DEDUP_REMOVED lines=44> */
.L_x_53595:
[----:B------:R-:W-:Y:S05]  /*44e0*/  BSYNC B2 ;  /* 0x0000000000027941 */ /* 0x000fea0003800000 */
.L_x_53594:
        /* <DEDUP_REMOVED lines=10> */
.L_x_53590:
[----:B------:R-:W-:Y:S05]  /*4590*/  BSYNC B1 ;  /* 0x0000000000017941 */ /* 0x000fea0003800000 */
.L_x_53589:
        /* <DEDUP_REMOVED lines=18> */
.L_x_53601:
[----:B------:R-:W-:-:S07]  /*46c0*/  IMAD.MOV.U32 R7, RZ, RZ, R8 ;  /* 0x000000ffff077224 */ /* 0x000fce00078e0008 */
.L_x_53602:
[----:B------:R-:W-:Y:S05]  /*46d0*/  BSYNC B2 ;  /* 0x0000000000027941 */ /* 0x000fea0003800000 */
.L_x_53600:
        /* <DEDUP_REMOVED lines=16> */
.L_x_53606:
[----:B------:R-:W-:Y:S05]  /*47e0*/  BSYNC B3 ;  /* 0x0000000000037941 */ /* 0x000fea0003800000 */
.L_x_53605:
        /* <DEDUP_REMOVED lines=44> */
.L_x_53604:
[----:B------:R-:W-:Y:S05]  /*4ab0*/  BSYNC B2 ;  /* 0x0000000000027941 */ /* 0x000fea0003800000 */
.L_x_53603:
        /* <DEDUP_REMOVED lines=10> */
.L_x_53599:
[----:B------:R-:W-:Y:S05]  /*4b60*/  BSYNC B1 ;  /* 0x0000000000017941 */ /* 0x000fea0003800000 */
.L_x_53598:
        /* <DEDUP_REMOVED lines=18> */
.L_x_53610:
[----:B------:R-:W-:-:S07]  /*4c90*/  MOV R7, R8 ;  /* 0x0000000800077202 */ /* 0x000fce0000000f00 */
.L_x_53611:
[----:B------:R-:W-:Y:S05]  /*4ca0*/  BSYNC B2 ;  /* 0x0000000000027941 */ /* 0x000fea0003800000 */
.L_x_53609:
        /* <DEDUP_REMOVED lines=16> */
.L_x_53615:
[----:B------:R-:W-:Y:S05]  /*4db0*/  BSYNC B3 ;  /* 0x0000000000037941 */ /* 0x000fea0003800000 */
.L_x_53614:
        /* <DEDUP_REMOVED lines=44> */
.L_x_53613:
[----:B------:R-:W-:Y:S05]  /*5080*/  BSYNC B2 ;  /* 0x0000000000027941 */ /* 0x000fea0003800000 */
.L_x_53612:
        /* <DEDUP_REMOVED lines=10> */
.L_x_53608:
[----:B------:R-:W-:Y:S05]  /*5130*/  BSYNC B1 ;  /* 0x0000000000017941 */ /* 0x000fea0003800000 */
.L_x_53607:
        /* <DEDUP_REMOVED lines=18> */
.L_x_53619:
[----:B------:R-:W-:-:S07]  /*5260*/  IMAD.MOV.U32 R7, RZ, RZ, R8 ;  /* 0x000000ffff077224 */ /* 0x000fce00078e0008 */
.L_x_53620:
[----:B------:R-:W-:Y:S05]  /*5270*/  BSYNC B2 ;  /* 0x0000000000027941 */ /* 0x000fea0003800000 */
.L_x_53618:
        /* <DEDUP_REMOVED lines=16> */
.L_x_53624:
[----:B------:R-:W-:Y:S05]  /*5380*/  BSYNC B3 ;  /* 0x0000000000037941 */ /* 0x000fea0003800000 */
.L_x_53623:
        /* <DEDUP_REMOVED lines=44> */
.L_x_53622:
[----:B------:R-:W-:Y:S05]  /*5650*/  BSYNC B2 ;  /* 0x0000000000027941 */ /* 0x000fea0003800000 */
.L_x_53621:
        /* <DEDUP_REMOVED lines=10> */
.L_x_53617:
[----:B------:R-:W-:Y:S05]  /*5700*/  BSYNC B1 ;  /* 0x0000000000017941 */ /* 0x000fea0003800000 */
.L_x_53616:
        /* <DEDUP_REMOVED lines=18> */
.L_x_53628:
[----:B------:R-:W-:-:S07]  /*5830*/  IMAD.MOV.U32 R7, RZ, RZ, R8 ;  /* 0x000000ffff077224 */ /* 0x000fce00078e0008 */
.L_x_53629:
[----:B------:R-:W-:Y:S05]  /*5840*/  BSYNC B2 ;  /* 0x0000000000027941 */ /* 0x000fea0003800000 */
.L_x_53627:
        /* <DEDUP_REMOVED lines=16> */
.L_x_53633:
[----:B------:R-:W-:Y:S05]  /*5950*/  BSYNC B3 ;  /* 0x0000000000037941 */ /* 0x000fea0003800000 */
.L_x_53632:
        /* <DEDUP_REMOVED lines=44> */
.L_x_53631:
[----:B------:R-:W-:Y:S05]  /*5c20*/  BSYNC B2 ;  /* 0x0000000000027941 */ /* 0x000fea0003800000 */
.L_x_53630:
        /* <DEDUP_REMOVED lines=10> */
.L_x_53626:
[----:B------:R-:W-:Y:S05]  /*5cd0*/  BSYNC B1 ;  /* 0x0000000000017941 */ /* 0x000fea0003800000 */
.L_x_53625:
        /* <DEDUP_REMOVED lines=18> */
.L_x_53637:
[----:B------:R-:W-:-:S07]  /*5e00*/  IMAD.MOV.U32 R7, RZ, RZ, R8 ;  /* 0x000000ffff077224 */ /* 0x000fce00078e0008 */
.L_x_53638:
[----:B------:R-:W-:Y:S05]  /*5e10*/  BSYNC B2 ;  /* 0x0000000000027941 */ /* 0x000fea0003800000 */
.L_x_53636:
        /* <DEDUP_REMOVED lines=16> */
.L_x_53642:
[----:B------:R-:W-:Y:S05]  /*5f20*/  BSYNC B3 ;  /* 0x0000000000037941 */ /* 0x000fea0003800000 */
.L_x_53641:
        /* <DEDUP_REMOVED lines=44> */
.L_x_53640:
[----:B------:R-:W-:Y:S05]  /*61f0*/  BSYNC B2 ;  /* 0x0000000000027941 */ /* 0x000fea0003800000 */
.L_x_53639:
        /* <DEDUP_REMOVED lines=10> */
.L_x_53635:
[----:B------:R-:W-:Y:S05]  /*62a0*/  BSYNC B1 ;  /* 0x0000000000017941 */ /* 0x000fea0003800000 */
.L_x_53634:
        /* <DEDUP_REMOVED lines=18> */
.L_x_53646:
[----:B------:R-:W-:-:S07]  /*63d0*/  MOV R7, R8 ;  /* 0x0000000800077202 */ /* 0x000fce0000000f00 */
.L_x_53647:
[----:B------:R-:W-:Y:S05]  /*63e0*/  BSYNC B2 ;  /* 0x0000000000027941 */ /* 0x000fea0003800000 */
.L_x_53645:
        /* <DEDUP_REMOVED lines=16> */
.L_x_53651:
[----:B------:R-:W-:Y:S05]  /*64f0*/  BSYNC B3 ;  /* 0x0000000000037941 */ /* 0x000fea0003800000 */
.L_x_53650:
        /* <DEDUP_REMOVED lines=44> */
.L_x_53649:
[----:B------:R-:W-:Y:S05]  /*67c0*/  BSYNC B2 ;  /* 0x0000000000027941 */ /* 0x000fea0003800000 */
.L_x_53648:
        /* <DEDUP_REMOVED lines=10> */
.L_x_53644:
[----:B------:R-:W-:Y:S05]  /*6870*/  BSYNC B1 ;  /* 0x0000000000017941 */ /* 0x000fea0003800000 */
.L_x_53643:
        /* <DEDUP_REMOVED lines=18> */
.L_x_53655:
[----:B------:R-:W-:-:S07]  /*69a0*/  IMAD.MOV.U32 R7, RZ, RZ, R8 ;  /* 0x000000ffff077224 */ /* 0x000fce00078e0008 */
.L_x_53656:
[----:B------:R-:W-:Y:S05]  /*69b0*/  BSYNC B2 ;  /* 0x0000000000027941 */ /* 0x000fea0003800000 */
.L_x_53654:
        /* <DEDUP_REMOVED lines=16> */
.L_x_53660:
[----:B------:R-:W-:Y:S05]  /*6ac0*/  BSYNC B3 ;  /* 0x0000000000037941 */ /* 0x000fea0003800000 */
.L_x_53659:
        /* <DEDUP_REMOVED lines=44> */
.L_x_53658:
[----:B------:R-:W-:Y:S05]  /*6d90*/  BSYNC B2 ;  /* 0x0000000000027941 */ /* 0x000fea0003800000 */
.L_x_53657:
        /* <DEDUP_REMOVED lines=10> */
.L_x_53653:
[----:B------:R-:W-:Y:S05]  /*6e40*/  BSYNC B1 ;  /* 0x0000000000017941 */ /* 0x000fea0003800000 */
.L_x_53652:
        /* <DEDUP_REMOVED lines=30> */
.L_x_53662:
[----:B------:R-:W-:Y:S05]  /*7030*/  BSYNC B1 ;  /* 0x0000000000017941 */ /* 0x000fea0003800000 */
.L_x_53661:
[----:B----4-:R-:W-:Y:S01]  /*7040*/  @P3 IMAD.WIDE.U32 R152, R163, 0x10, R152 ;  /* 0x00000010a3983825 */ /* 0x010fe200078e0098 */
[----:B------:R-:W3:Y:S04]  /*7050*/  @P0 LDG.E.128 R140, desc[UR6][R154.64] ;  /* 0x000000069a8c0981 */ /* 0x000ee8000c1e1d00 */
[----:B------:R4:W5:Y:S04]  /*7060*/  @P3 LDG.E.128 R144, desc[UR6][R152.64] ;  /* 0x0000000698903981 */ /* 0x000968000c1e1d00 */
[----:B------:R4:W5:Y:S01]  /*7070*/  @P0 LDG.E.128 R148, desc[UR6][R154.64+0x10] ;  /* 0x000010069a940981 */ /* 0x000962000c1e1d00 */
[----:B------:R-:W-:Y:S01]  /*7080*/  @!P4 ISETP.NE.U32.AND P1, PT, R234, RZ, PT ;  /* 0x000000ffea00c20c */ /* 0x000fe20003f25070 */
[----:B------:R-:W-:Y:S01]  /*7090*/  BSSY B1, `(.L_x_53663) ;  /* 0x000005b000017945 */ /* 0x000fe20003800000 */
[----:B--2---:R-:W-:-:S02]  /*70a0*/  @!P4 MOV R156, R162 ;  /* 0x000000a2009cc202 */ /* 0x004fc40000000f00 */
[----:B------:R-:W-:-:S04]  /*70b0*/  @!P4 ISETP.NE.AND.EX P1, PT, R235, RZ, PT, P1 ;  /* 0x000000ffeb00c20c */ /* 0x000fc80003f25310 */
[----:B---3--:R-:W-:Y:S01]  /*70c0*/  @!P4 FSEL R208, R140, RZ, P1 ;  /* 0x000000ff8cd0c208 */ /* 0x008fe20000800000 */
[----:B----4-:R-:W-:Y:S08]  /*70d0*/  @!P4 BRA `(.L_x_53664) ;  /* 0x000000040058c947 */ /* 0x010ff00003800000 */
        /* <DEDUP_REMOVED lines=12> */
.L_x_53666:
[----:B------:R-:W-:-:S07]  /*71a0*/  IMAD.MOV.U32 R11, RZ, RZ, R8 ;  /* 0x000000ffff0b7224 */ /* 0x000fce00078e0008 */
.L_x_53667:
[----:B------:R-:W-:Y:S05]  /*71b0*/  BSYNC B2 ;  /* 0x0000000000027941 */ /* 0x000fea0003800000 */
.L_x_53665:
        /* <DEDUP_REMOVED lines=16> */
.L_x_53671:
[----:B------:R-:W-:Y:S05]  /*72c0*/  BSYNC B3 ;  /* 0x0000000000037941 */ /* 0x000fea0003800000 */
.L_x_53670:
        /* <DEDUP_REMOVED lines=44> */
.L_x_53669:
[----:B------:R-:W-:Y:S05]  /*7590*/  BSYNC B2 ;  /* 0x0000000000027941 */ /* 0x000fea0003800000 */
.L_x_53668:
        /* <DEDUP_REMOVED lines=10> */
.L_x_53664:
[----:B------:R-:W-:Y:S05]  /*7640*/  BSYNC B1 ;  /* 0x0000000000017941 */ /* 0x000fea0003800000 */
.L_x_53663:
        /* <DEDUP_REMOVED lines=18> */
.L_x_53675:
[----:B------:R-:W-:-:S07]  /*7770*/  MOV R154, R8 ;  /* 0x00000008009a7202 */ /* 0x000fce0000000f00 */
.L_x_53676:
[----:B------:R-:W-:Y:S05]  /*7780*/  BSYNC B2 ;  /* 0x0000000000027941 */ /* 0x000fea0003800000 */
.L_x_53674:
        /* <DEDUP_REMOVED lines=16> */
.L_x_53680:
[----:B------:R-:W-:Y:S05]  /*7890*/  BSYNC B3 ;  /* 0x0000000000037941 */ /* 0x000fea0003800000 */
.L_x_53679:
        /* <DEDUP_REMOVED lines=44> */
.L_x_53678:
[----:B------:R-:W-:Y:S05]  /*7b60*/  BSYNC B2 ;  /* 0x0000000000027941 */ /* 0x000fea0003800000 */
.L_x_53677:
        /* <DEDUP_REMOVED lines=10> */
.L_x_53673:
[----:B------:R-:W-:Y:S05]  /*7c10*/  BSYNC B1 ;  /* 0x0000000000017941 */ /* 0x000fea0003800000 */
.L_x_53672:
        /* <DEDUP_REMOVED lines=18> */
.L_x_53684:
[----:B------:R-:W-:-:S07]  /*7d40*/  IMAD.MOV.U32 R154, RZ, RZ, R8 ;  /* 0x000000ffff9a7224 */ /* 0x000fce00078e0008 */
.L_x_53685:
[----:B------:R-:W-:Y:S05]  /*7d50*/  BSYNC B2 ;  /* 0x0000000000027941 */ /* 0x000fea0003800000 */
.L_x_53683:
        /* <DEDUP_REMOVED lines=16> */
.L_x_53689:
[----:B------:R-:W-:Y:S05]  /*7e60*/  BSYNC B3 ;  /* 0x0000000000037941 */ /* 0x000fea0003800000 */
.L_x_53688:
        /* <DEDUP_REMOVED lines=44> */
.L_x_53687:
[----:B------:R-:W-:Y:S05]  /*8130*/  BSYNC B2 ;  /* 0x0000000000027941 */ /* 0x000fea0003800000 */
.L_x_53686:
        /* <DEDUP_REMOVED lines=10> */
.L_x_53682:
[----:B------:R-:W-:Y:S05]  /*81e0*/  BSYNC B1 ;  /* 0x0000000000017941 */ /* 0x000fea0003800000 */
.L_x_53681:
        /* <DEDUP_REMOVED lines=13> */
[----:B------:R-:W-:Y:S02]  /*82c0*/  ISETP.NE.AND P1, PT, R153, 0x3, PT ;  /* 0x000000039900780c */ /* 0x000fe40003f25270 */
[----:B------:R-:W-:-:S11]  /*82d0*/  MOV R158, R2 ;  /* 0x00000002009e7202 */ /* 0x000fd60000000f00 */
[----:B------:R-:W-:Y:S05]  /*82e0*/  @P1 BRA `(.L_x_53694) ;  /* 0x00000000000c1947 */ /* 0x000fea0003800000 */
[----:B------:R-:W-:Y:S01]  /*82f0*/  IMAD.MOV.U32 R158, RZ, RZ, R10 ;  /* 0x000000ffff9e7224 */ /* 0x000fe200078e000a */
[----:B------:R-:W-:Y:S06]  /*8300*/  BRA `(.L_x_53694) ;  /* 0x0000000000047947 */ /* 0x000fec0003800000 */
.L_x_53693:
[----:B01----:R-:W-:-:S07]  /*8310*/  MOV R158, R8 ;  /* 0x00000008009e7202 */ /* 0x003fce0000000f00 */
.L_x_53694:
[----:B------:R-:W-:Y:S05]  /*8320*/  BSYNC B2 ;  /* 0x0000000000027941 */ /* 0x000fea0003800000 */
.L_x_53692:
        /* <DEDUP_REMOVED lines=16> */
.L_x_53698:
[----:B------:R-:W-:Y:S05]  /*8430*/  BSYNC B3 ;  /* 0x0000000000037941 */ /* 0x000fea0003800000 */
.L_x_53697:
        /* <DEDUP_REMOVED lines=44> */
.L_x_53696:
[----:B------:R-:W-:Y:S05]  /*8700*/  BSYNC B2 ;  /* 0x0000000000027941 */ /* 0x000fea0003800000 */
.L_x_53695:
        /* <DEDUP_REMOVED lines=10> */
.L_x_53691:
[----:B------:R-:W-:Y:S05]  /*87b0*/  BSYNC B1 ;  /* 0x0000000000017941 */ /* 0x000fea0003800000 */
.L_x_53690:
        /* <DEDUP_REMOVED lines=18> */
.L_x_53702:
[----:B01----:R-:W-:-:S07]  /*88e0*/  IMAD.MOV.U32 R158, RZ, RZ, R8 ;  /* 0x000000ffff9e7224 */ /* 0x003fce00078e0008 */
.L_x_53703:
[----:B------:R-:W-:Y:S05]  /*88f0*/  BSYNC B2 ;  /* 0x0000000000027941 */ /* 0x000fea0003800000 */
.L_x_53701:
        /* <DEDUP_REMOVED lines=16> */
.L_x_53707:
[----:B------:R-:W-:Y:S05]  /*8a00*/  BSYNC B3 ;  /* 0x0000000000037941 */ /* 0x000fea0003800000 */
.L_x_53706:
        /* <DEDUP_REMOVED lines=44> */
.L_x_53705:
[----:B------:R-:W-:Y:S05]  /*8cd0*/  BSYNC B2 ;  /* 0x0000000000027941 */ /* 0x000fea0003800000 */
.L_x_53704:
        /* <DEDUP_REMOVED lines=10> */
.L_x_53700:
[----:B------:R-:W-:Y:S05]  /*8d80*/  BSYNC B1 ;  /* 0x0000000000017941 */ /* 0x000fea0003800000 */
.L_x_53699:
        /* <DEDUP_REMOVED lines=13> */
[----:B------:R-:W-:Y:S02]  /*8e60*/  ISETP.NE.AND P1, PT, R153, 0x3, PT ;  /* 0x000000039900780c */ /* 0x000fe40003f25270 */
[----:B------:R-:W-:-:S11]  /*8e70*/  MOV R160, R2 ;  /* 0x0000000200a07202 */ /* 0x000fd60000000f00 */
[----:B------:R-:W-:Y:S05]  /*8e80*/  @P1 BRA `(.L_x_53712) ;  /* 0x00000000000c1947 */ /* 0x000fea0003800000 */
[----:B------:R-:W-:Y:S01]  /*8e90*/  IMAD.MOV.U32 R160, RZ, RZ, R10 ;  /* 0x000000ffffa07224 */ /* 0x000fe200078e000a */
[----:B------:R-:W-:Y:S06]  /*8ea0*/  BRA `(.L_x_53712) ;  /* 0x0000000000047947 */ /* 0x000fec0003800000 */
.L_x_53711:
[----:B-1----:R-:W-:-:S07]  /*8eb0*/  MOV R160, R8 ;  /* 0x0000000800a07202 */ /* 0x002fce0000000f00 */
.L_x_53712:
[----:B------:R-:W-:Y:S05]  /*8ec0*/  BSYNC B2 ;  /* 0x0000000000027941 */ /* 0x000fea0003800000 */
.L_x_53710:
        /* <DEDUP_REMOVED lines=16> */
.L_x_53716:
[----:B------:R-:W-:Y:S05]  /*8fd0*/  BSYNC B3 ;  /* 0x0000000000037941 */ /* 0x000fea0003800000 */
.L_x_53715:
        /* <DEDUP_REMOVED lines=44> */
.L_x_53714:
[----:B------:R-:W-:Y:S05]  /*92a0*/  BSYNC B2 ;  /* 0x0000000000027941 */ /* 0x000fea0003800000 */
.L_x_53713:
        /* <DEDUP_REMOVED lines=10> */
.L_x_53709:
[----:B------:R-:W-:Y:S05]  /*9350*/  BSYNC B1 ;  /* 0x0000000000017941 */ /* 0x000fea0003800000 */
.L_x_53708:
        /* <DEDUP_REMOVED lines=11> */
[----:B-1----:R-:W-:-:S11]  /*9410*/  MOV R160, R3 ;  /* 0x0000000300a07202 */ /* 0x002fd60000000f00 */
[----:B------:R-:W-:Y:S05]  /*9420*/  @!P1 BRA `(.L_x_53721) ;  /* 0x0000000000189947 */ /* 0x000fea0003800000 */
[----:B------:R-:W-:Y:S01]  /*9430*/  ISETP.NE.AND P1, PT, R152, 0x3, PT ;  /* 0x000000039800780c */ /* 0x000fe20003f25270 */
[----:B------:R-:W-:-:S12]  /*9440*/  IMAD.MOV.U32 R160, RZ, RZ, R2 ;  /* 0x000000ffffa07224 */ /* 0x000fd800078e0002 */
[----:B------:R-:W-:Y:S05]  /*9450*/  @P1 BRA `(.L_x_53721) ;  /* 0x00000000000c1947 */ /* 0x000fea0003800000 */
[----:B------:R-:W-:Y:S01]  /*9460*/  MOV R160, R10 ;  /* 0x0000000a00a07202 */ /* 0x000fe20000000f00 */
[----:B------:R-:W-:Y:S06]  /*9470*/  BRA `(.L_x_53721) ;  /* 0x0000000000047947 */ /* 0x000fec0003800000 */
.L_x_53720:
[----:B-1----:R-:W-:-:S07]  /*9480*/  IMAD.MOV.U32 R160, RZ, RZ, R8 ;  /* 0x000000ffffa07224 */ /* 0x002fce00078e0008 */
.L_x_53721:
[----:B------:R-:W-:Y:S05]  /*9490*/  BSYNC B2 ;  /* 0x0000000000027941 */ /* 0x000fea0003800000 */
.L_x_53719:
        /* <DEDUP_REMOVED lines=16> */
.L_x_53725:
[----:B------:R-:W-:Y:S05]  /*95a0*/  BSYNC B3 ;  /* 0x0000000000037941 */ /* 0x000fea0003800000 */
.L_x_53724:
        /* <DEDUP_REMOVED lines=44> */
.L_x_53723:
[----:B------:R-:W-:Y:S05]  /*9870*/  BSYNC B2 ;  /* 0x0000000000027941 */ /* 0x000fea0003800000 */
.L_x_53722:
        /* <DEDUP_REMOVED lines=10> */
.L_x_53718:
[----:B------:R-:W-:Y:S05]  /*9920*/  BSYNC B1 ;  /* 0x0000000000017941 */ /* 0x000fea0003800000 */
.L_x_53717:
        /* <DEDUP_REMOVED lines=18> */
.L_x_53729:
[----:B-1----:R-:W-:-:S07]  /*9a50*/  MOV R160, R8 ;  /* 0x0000000800a07202 */ /* 0x002fce0000000f00 */
.L_x_53730:
[----:B------:R-:W-:Y:S05]  /*9a60*/  BSYNC B2 ;  /* 0x0000000000027941 */ /* 0x000fea0003800000 */
.L_x_53728:
        /* <DEDUP_REMOVED lines=16> */
.L_x_53734:
[----:B------:R-:W-:Y:S05]  /*9b70*/  BSYNC B3 ;  /* 0x0000000000037941 */ /* 0x000fea0003800000 */
.L_x_53733:
        /* <DEDUP_REMOVED lines=44> */
.L_x_53732:
[----:B------:R-:W-:Y:S05]  /*9e40*/  BSYNC B2 ;  /* 0x0000000000027941 */ /* 0x000fea0003800000 */
.L_x_53731:
        /* <DEDUP_REMOVED lines=10> */
.L_x_53727:
[----:B------:R-:W-:Y:S05]  /*9ef0*/  BSYNC B1 ;  /* 0x0000000000017941 */ /* 0x000fea0003800000 */
.L_x_53726:
[----:B------:R-:W-:Y:S01]  /*9f00*/  IMAD.WIDE.U32 R156, R7, 0x20, R180 ;  /* 0x00000020079c7825 */ /* 0x000fe200078e00b4 */
[----:B------:R-:W2:Y:S01]  /*9f10*/  @P0 LDC.64 R154, c[0x0][0x230] ;  /* 0x00008c00ff9a0b82 */ /* 0x000ea20000000a00 */
[----:B------:R-:W-:Y:S01]  /*9f20*/  IADD3 R162, R182, 0x60, RZ ;  /* 0x00000060b6a27810 */ /* 0x000fe20007ffe0ff */
[----:B------:R-:W-:Y:S01]  /*9f30*/  BSSY B1, `(.L_x_53735) ;  /* 0x000001b000017945 */ /* 0x000fe20003800000 */
[----:B------:R-:W-:Y:S01]  /*9f40*/  VIADD R7, R183, 0x60 ;  /* 0x00000060b7077836 */ /* 0x000fe20000000000 */
[----:B------:R3:W-:Y:S04]  /*9f50*/  STG.E.128 desc[UR6][R156.64], R208 ;  /* 0x000000d09c007986 */ /* 0x0007e8000c101d06 */
[----:B------:R-:W4:Y:S01]  /*9f60*/  @P3 LDC.64 R152, c[0x0][0x220] ;  /* 0x00008800ff983b82 */ /* 0x000f220000000a00 */
[----:B------:R3:W-:Y:S01]  /*9f70*/  STG.E.128 desc[UR6][R156.64+0x10], R212 ;  /* 0x000010d49c007986 */ /* 0x0007e2000c101d06 */
[----:B--2---:R-:W-:Y:S01]  /*9f80*/  @P0 IMAD.WIDE.U32 R154, R162, 0x20, R154 ;  /* 0x00000020a29a0825 */ /* 0x004fe200078e009a */
[----:B---3--:R-:W-:Y:S06]  /*9f90*/  @!P3 BRA `(.L_x_53736) ;  /* 0x000000000050b947 */ /* 0x008fec0003800000 */
[----:B------:R-:W-:Y:S01]  /*9fa0*/  SHF.L.U32 R156, R233, 0x10, RZ ;  /* 0x00000010e99c7819 */ /* 0x000fe200000006ff */
[----:B------:R-:W2:Y:S01]  /*9fb0*/  LDC.64 R164, c[0x0][0x240] ;  /* 0x00009000ffa47b82 */ /* 0x000ea20000000a00 */
[----:B01----:R-:W-:Y:S02]  /*9fc0*/  LOP3.LUT R158, R229, 0xff, RZ, 0xc0, !PT ;  /* 0x000000ffe59e7812 */ /* 0x003fe400078ec0ff */
        /* <DEDUP_REMOVED lines=17> */
.L_x_53736:
[----:B------:R-:W-:Y:S05]  /*a0e0*/  BSYNC B1 ;  /* 0x0000000000017941 */ /* 0x000fea0003800000 */
.L_x_53735:
        /* <DEDUP_REMOVED lines=22> */
.L_x_53740:
[----:B01----:R-:W-:-:S07]  /*a250*/  MOV R158, R8 ;  /* 0x00000008009e7202 */ /* 0x003fce0000000f00 */
.L_x_53741:
[----:B------:R-:W-:Y:S05]  /*a260*/  BSYNC B2 ;  /* 0x0000000000027941 */ /* 0x000fea0003800000 */
.L_x_53739:
        /* <DEDUP_REMOVED lines=16> */
.L_x_53745:
[----:B------:R-:W-:Y:S05]  /*a370*/  BSYNC B3 ;  /* 0x0000000000037941 */ /* 0x000fea0003800000 */
.L_x_53744:
        /* <DEDUP_REMOVED lines=41> */
[----:B------:R-:W-:Y:S02]  /*a610*/  LOP3.LUT R2, R157, UR28, R154, 0x96, !PT ;  /* 0x0000001c9d027c12 */ /* 0x000fe4000f8e969a */
[----:B------:R-:W-:Y:S01]  /*a620*/  LOP3.LUT R3, R153, UR29, R10, 0x96, !PT ;  /* 0x0000001d99037c12 */ /* 0x000fe2000f8e960a */
[----:B------:R-:W-:-:S07]  /*a630*/  IMAD.MOV.U32 R10, RZ, RZ, R152 ;  /* 0x000000ffff0a7224 */ /* 0x000fce00078e0098 */
.L_x_53743:
[----:B------:R-:W-:Y:S05]  /*a640*/  BSYNC B2 ;  /* 0x0000000000027941 */ /* 0x000fea0003800000 */
.L_x_53742:
        /* <DEDUP_REMOVED lines=10> */
.L_x_53738:
[----:B------:R-:W-:Y:S05]  /*a6f0*/  BSYNC B1 ;  /* 0x0000000000017941 */ /* 0x000fea0003800000 */
.L_x_53737:
        /* <DEDUP_REMOVED lines=18> */
.L_x_53749:
[----:B------:R-:W-:-:S07]  /*a820*/  IMAD.MOV.U32 R152, RZ, RZ, R8 ;  /* 0x000000ffff987224 */ /* 0x000fce00078e0008 */
.L_x_53750:
[----:B------:R-:W-:Y:S05]  /*a830*/  BSYNC B2 ;  /* 0x0000000000027941 */ /* 0x000fea0003800000 */
.L_x_53748:
        /* <DEDUP_REMOVED lines=16> */
.L_x_53754:
[----:B------:R-:W-:Y:S05]  /*a940*/  BSYNC B3 ;  /* 0x0000000000037941 */ /* 0x000fea0003800000 */
.L_x_53753:
        /* <DEDUP_REMOVED lines=44> */
.L_x_53752:
[----:B------:R-:W-:Y:S05]  /*ac10*/  BSYNC B2 ;  /* 0x0000000000027941 */ /* 0x000fea0003800000 */
.L_x_53751:
        /* <DEDUP_REMOVED lines=10> */
.L_x_53747:
[----:B------:R-:W-:Y:S05]  /*acc0*/  BSYNC B1 ;  /* 0x0000000000017941 */ /* 0x000fea0003800000 */
.L_x_53746:
        /* <DEDUP_REMOVED lines=18> */
.L_x_53758:
[----:B------:R-:W-:-:S07]  /*adf0*/  MOV R152, R8 ;  /* 0x0000000800987202 */ /* 0x000fce0000000f00 */
.L_x_53759:
[----:B------:R-:W-:Y:S05]  /*ae00*/  BSYNC B2 ;  /* 0x0000000000027941 */ /* 0x000fea0003800000 */
.L_x_53757:
        /* <DEDUP_REMOVED lines=16> */
.L_x_53763:
[----:B------:R-:W-:Y:S05]  /*af10*/  BSYNC B3 ;  /* 0x0000000000037941 */ /* 0x000fea0003800000 */
.L_x_53762:
        /* <DEDUP_REMOVED lines=44> */
.L_x_53761:
[----:B------:R-:W-:Y:S05]  /*b1e0*/  BSYNC B2 ;  /* 0x0000000000027941 */ /* 0x000fea0003800000 */
.L_x_53760:
        /* <DEDUP_REMOVED lines=10> */
.L_x_53756:
[----:B------:R-:W-:Y:S05]  /*b290*/  BSYNC B1 ;  /* 0x0000000000017941 */ /* 0x000fea0003800000 */
.L_x_53755:
        /* <DEDUP_REMOVED lines=18> */
.L_x_53767:
[----:B------:R-:W-:-:S07]  /*b3c0*/  IMAD.MOV.U32 R152, RZ, RZ, R8 ;  /* 0x000000ffff987224 */ /* 0x000fce00078e0008 */
.L_x_53768:
[----:B------:R-:W-:Y:S05]  /*b3d0*/  BSYNC B2 ;  /* 0x0000000000027941 */ /* 0x000fea0003800000 */
.L_x_53766:
        /* <DEDUP_REMOVED lines=16> */
.L_x_53772:
[----:B------:R-:W-:Y:S05]  /*b4e0*/  BSYNC B3 ;  /* 0x0000000000037941 */ /* 0x000fea0003800000 */
.L_x_53771:
        /* <DEDUP_REMOVED lines=44> */
.L_x_53770:
[----:B------:R-:W-:Y:S05]  /*b7b0*/  BSYNC B2 ;  /* 0x0000000000027941 */ /* 0x000fea0003800000 */
.L_x_53769:
        /* <DEDUP_REMOVED lines=10> */
.L_x_53765:
[----:B------:R-:W-:Y:S05]  /*b860*/  BSYNC B1 ;  /* 0x0000000000017941 */ /* 0x000fea0003800000 */
.L_x_53764:
        /* <DEDUP_REMOVED lines=18> */
.L_x_53776:
[----:B------:R-:W-:-:S07]  /*b990*/  MOV R152, R8 ;  /* 0x0000000800987202 */ /* 0x000fce0000000f00 */
.L_x_53777:
[----:B------:R-:W-:Y:S05]  /*b9a0*/  BSYNC B2 ;  /* 0x0000000000027941 */ /* 0x000fea0003800000 */
.L_x_53775:
        /* <DEDUP_REMOVED lines=16> */
.L_x_53781:
[----:B------:R-:W-:Y:S05]  /*bab0*/  BSYNC B3 ;  /* 0x0000000000037941 */ /* 0x000fea0003800000 */
.L_x_53780:
        /* <DEDUP_REMOVED lines=44> */
.L_x_53779:
[----:B------:R-:W-:Y:S05]  /*bd80*/  BSYNC B2 ;  /* 0x0000000000027941 */ /* 0x000fea0003800000 */
.L_x_53778:
        /* <DEDUP_REMOVED lines=10> */
.L_x_53774:
[----:B------:R-:W-:Y:S05]  /*be30*/  BSYNC B1 ;  /* 0x0000000000017941 */ /* 0x000fea0003800000 */
.L_x_53773:
        /* <DEDUP_REMOVED lines=18> */
.L_x_53785:
[----:B------:R-:W-:-:S07]  /*bf60*/  IMAD.MOV.U32 R153, RZ, RZ, R8 ;  /* 0x000000ffff997224 */ /* 0x000fce00078e0008 */
.L_x_53786:
[----:B------:R-:W-:Y:S05]  /*bf70*/  BSYNC B2 ;  /* 0x0000000000027941 */ /* 0x000fea0003800000 */
.L_x_53784:
        /* <DEDUP_REMOVED lines=16> */
.L_x_53790:
[----:B------:R-:W-:Y:S05]  /*c080*/  BSYNC B3 ;  /* 0x0000000000037941 */ /* 0x000fea0003800000 */
.L_x_53789:
        /* <DEDUP_REMOVED lines=44> */
.L_x_53788:
[----:B------:R-:W-:Y:S05]  /*c350*/  BSYNC B2 ;  /* 0x0000000000027941 */ /* 0x000fea0003800000 */
.L_x_53787:
        /* <DEDUP_REMOVED lines=10> */
.L_x_53783:
[----:B------:R-:W-:Y:S05]  /*c400*/  BSYNC B1 ;  /* 0x0000000000017941 */ /* 0x000fea0003800000 */
.L_x_53782:
        /* <DEDUP_REMOVED lines=18> */
.L_x_53794:
[----:B-1----:R-:W-:-:S07]  /*c530*/  MOV R160, R8 ;  /* 0x0000000800a07202 */ /* 0x002fce0000000f00 */
.L_x_53795:
[----:B------:R-:W-:Y:S05]  /*c540*/  BSYNC B2 ;  /* 0x0000000000027941 */ /* 0x000fea0003800000 */
.L_x_53793:
        /* <DEDUP_REMOVED lines=16> */
.L_x_53799:
[----:B------:R-:W-:Y:S05]  /*c650*/  BSYNC B3 ;  /* 0x0000000000037941 */ /* 0x000fea0003800000 */
.L_x_53798:
        /* <DEDUP_REMOVED lines=43> */
[----:B------:R-:W-:-:S11]  /*c910*/  HFMA2.MMA R156, -RZ, RZ, 0, 0 ;  /* 0x00000000ff9c7435 */ /* 0x000fd600000001ff */
.L_x_53797:
[----:B------:R-:W-:Y:S05]  /*c920*/  BSYNC B2 ;  /* 0x0000000000027941 */ /* 0x000fea0003800000 */
.L_x_53796:
        /* <DEDUP_REMOVED lines=10> */
.L_x_53792:
[----:B------:R-:W-:Y:S05]  /*c9d0*/  BSYNC B1 ;  /* 0x0000000000017941 */ /* 0x000fea0003800000 */
.L_x_53791:
        /* <DEDUP_REMOVED lines=18> */
.L_x_53803:
[----:B------:R-:W-:-:S07]  /*cb00*/  IMAD.MOV.U32 R155, RZ, RZ, R8 ;  /* 0x000000ffff9b7224 */ /* 0x000fce00078e0008 */
.L_x_53804:
[----:B------:R-:W-:Y:S05]  /*cb10*/  BSYNC B2 ;  /* 0x0000000000027941 */ /* 0x000fea0003800000 */
.L_x_53802:
        /* <DEDUP_REMOVED lines=16> */
.L_x_53808:
[----:B------:R-:W-:Y:S05]  /*cc20*/  BSYNC B3 ;  /* 0x0000000000037941 */ /* 0x000fea0003800000 */
.L_x_53807:
[----:B------:R-:W-:Y:S01]  /*cc30*/  LOP3.LUT R2, R2, UR5, R9, 0x96, !PT ;  /* 0x0000000502027c12 */ /* 0x000fe2000f8e9609 */
[----:B------:R-:W-:-:S04]  /*cc40*/  IMAD.HI.U32 R3, R4, -0x326172a9, RZ ;  /* 0xcd9e8d5704037827 */ /* 0x000fc800078e00ff */
[----:B01----:R-:W-:Y:S01]  /*cc50*/  IMAD R159, R4, -0x326172a9, RZ ;  /* 0xcd9e8d57049f7824 */ /* 0x003fe200078e02ff */
        /* <DEDUP_REMOVED lines=41> */
.L_x_53806:
[----:B------:R-:W-:Y:S05]  /*cef0*/  BSYNC B2 ;  /* 0x0000000000027941 */ /* 0x000fea0003800000 */
.L_x_53805:
        /* <DEDUP_REMOVED lines=10> */
.L_x_53801:
[----:B------:R-:W-:Y:S05]  /*cfa0*/  BSYNC B1 ;  /* 0x0000000000017941 */ /* 0x000fea0003800000 */
.L_x_53800:
        /* <DEDUP_REMOVED lines=27> */
.L_x_53810:
[----:B------:R-:W-:Y:S05]  /*d160*/  BSYNC B1 ;  /* 0x0000000000017941 */ /* 0x000fea0003800000 */
.L_x_53809:
        /* <DEDUP_REMOVED lines=25> */
.L_x_53814:
[----:B------:R-:W-:-:S07]  /*d300*/  IMAD.MOV.U32 R11, RZ, RZ, R8 ;  /* 0x000000ffff0b7224 */ /* 0x000fce00078e0008 */
.L_x_53815:
[----:B------:R-:W-:Y:S05]  /*d310*/  BSYNC B2 ;  /* 0x0000000000027941 */ /* 0x000fea0003800000 */
.L_x_53813:
        /* <DEDUP_REMOVED lines=16> */
.L_x_53819:
[----:B------:R-:W-:Y:S05]  /*d420*/  BSYNC B3 ;  /* 0x0000000000037941 */ /* 0x000fea0003800000 */
.L_x_53818:
        /* <DEDUP_REMOVED lines=44> */
.L_x_53817:
[----:B------:R-:W-:Y:S05]  /*d6f0*/  BSYNC B2 ;  /* 0x0000000000027941 */ /* 0x000fea0003800000 */
.L_x_53816:
        /* <DEDUP_REMOVED lines=10> */
.L_x_53812:
[----:B------:R-:W-:Y:S05]  /*d7a0*/  BSYNC B1 ;  /* 0x0000000000017941 */ /* 0x000fea0003800000 */
.L_x_53811:
        /* <DEDUP_REMOVED lines=18> */
.L_x_53823:
[----:B------:R-:W-:-:S07]  /*d8d0*/  MOV R157, R8 ;  /* 0x00000008009d7202 */ /* 0x000fce0000000f00 */
.L_x_53824:
[----:B------:R-:W-:Y:S05]  /*d8e0*/  BSYNC B2 ;  /* 0x0000000000027941 */ /* 0x000fea0003800000 */
.L_x_53822:
        /* <DEDUP_REMOVED lines=16> */
.L_x_53828:
[----:B------:R-:W-:Y:S05]  /*d9f0*/  BSYNC B3 ;  /* 0x0000000000037941 */ /* 0x000fea0003800000 */
.L_x_53827:
        /* <DEDUP_REMOVED lines=44> */
.L_x_53826:
[----:B------:R-:W-:Y:S05]  /*dcc0*/  BSYNC B2 ;  /* 0x0000000000027941 */ /* 0x000fea0003800000 */
.L_x_53825:
        /* <DEDUP_REMOVED lines=10> */
.L_x_53821:
[----:B------:R-:W-:Y:S05]  /*dd70*/  BSYNC B1 ;  /* 0x0000000000017941 */ /* 0x000fea0003800000 */
.L_x_53820:
        /* <DEDUP_REMOVED lines=18> */
.L_x_53832:
[----:B------:R-:W-:-:S07]  /*dea0*/  IMAD.MOV.U32 R157, RZ, RZ, R8 ;  /* 0x000000ffff9d7224 */ /* 0x000fce00078e0008 */
.L_x_53833:
[----:B------:R-:W-:Y:S05]  /*deb0*/  BSYNC B2 ;  /* 0x0000000000027941 */ /* 0x000fea0003800000 */
.L_x_53831:
        /* <DEDUP_REMOVED lines=16> */
.L_x_53837:
[----:B------:R-:W-:Y:S05]  /*dfc0*/  BSYNC B3 ;  /* 0x0000000000037941 */ /* 0x000fea0003800000 */
.L_x_53836:
        /* <DEDUP_REMOVED lines=44> */
.L_x_53835:
[----:B------:R-:W-:Y:S05]  /*e290*/  BSYNC B2 ;  /* 0x0000000000027941 */ /* 0x000fea0003800000 */
.L_x_53834:
        /* <DEDUP_REMOVED lines=10> */
.L_x_53830:
[----:B------:R-:W-:Y:S05]  /*e340*/  BSYNC B1 ;  /* 0x0000000000017941 */ /* 0x000fea0003800000 */
.L_x_53829:
        /* <DEDUP_REMOVED lines=18> */
.L_x_53841:
[----:B------:R-:W-:-:S07]  /*e470*/  MOV R157, R8 ;  /* 0x00000008009d7202 */ /* 0x000fce0000000f00 */
.L_x_53842:
[----:B------:R-:W-:Y:S05]  /*e480*/  BSYNC B2 ;  /* 0x0000000000027941 */ /* 0x000fea0003800000 */
.L_x_53840:
        /* <DEDUP_REMOVED lines=16> */
.L_x_53846:
[----:B------:R-:W-:Y:S05]  /*e590*/  BSYNC B3 ;  /* 0x0000000000037941 */ /* 0x000fea0003800000 */
.L_x_53845:
        /* <DEDUP_REMOVED lines=44> */
.L_x_53844:
[----:B------:R-:W-:Y:S05]  /*e860*/  BSYNC B2 ;  /* 0x0000000000027941 */ /* 0x000fea0003800000 */
.L_x_53843:
        /* <DEDUP_REMOVED lines=10> */
.L_x_53839:
[----:B------:R-:W-:Y:S05]  /*e910*/  BSYNC B1 ;  /* 0x0000000000017941 */ /* 0x000fea0003800000 */
.L_x_53838:
        /* <DEDUP_REMOVED lines=18> */
.L_x_53850:
[----:B------:R-:W-:-:S07]  /*ea40*/  IMAD.MOV.U32 R157, RZ, RZ, R8 ;  /* 0x000000ffff9d7224 */ /* 0x000fce00078e0008 */
.L_x_53851:
[----:B------:R-:W-:Y:S05]  /*ea50*/  BSYNC B2 ;  /* 0x0000000000027941 */ /* 0x000fea0003800000 */
.L_x_53849:
        /* <DEDUP_REMOVED lines=16> */
.L_x_53855:
[----:B------:R-:W-:Y:S05]  /*eb60*/  BSYNC B3 ;  /* 0x0000000000037941 */ /* 0x000fea0003800000 */
.L_x_53854:
        /* <DEDUP_REMOVED lines=44> */
.L_x_53853:
[----:B------:R-:W-:Y:S05]  /*ee30*/  BSYNC B2 ;  /* 0x0000000000027941 */ /* 0x000fea0003800000 */
.L_x_53852:
[----:B------:R-:W-:Y:S01]  /*ee40*/  HFMA2.MMA R158, -RZ, RZ, 0.1171875, 0 ;  /* 0x2f800000ff9e7435 */ /* 0x000fe200000001ff */
[----:B------:R-:W-:-:S09]  /*ee50*/  I2FP.F32.U32 R157, R157 ;  /* 0x0000009d009d7245 */ /* 0x000fd20000201000 */
        /* <DEDUP_REMOVED lines=8> */
.L_x_53848:
[----:B------:R-:W-:Y:S05]  /*eee0*/  BSYNC B1 ;  /* 0x0000000000017941 */ /* 0x000fea0003800000 */
.L_x_53847:
        /* <DEDUP_REMOVED lines=18> */
.L_x_53859:
[----:B------:R-:W-:-:S07]  /*f010*/  MOV R157, R8 ;  /* 0x00000008009d7202 */ /* 0x000fce0000000f00 */
.L_x_53860:
[----:B------:R-:W-:Y:S05]  /*f020*/  BSYNC B2 ;  /* 0x0000000000027941 */ /* 0x000fea0003800000 */
.L_x_53858:
        /* <DEDUP_REMOVED lines=16> */
.L_x_53864:
[----:B------:R-:W-:Y:S05]  /*f130*/  BSYNC B3 ;  /* 0x0000000000037941 */ /* 0x000fea0003800000 */
.L_x_53863:
        /* <DEDUP_REMOVED lines=44> */
.L_x_53862:
[----:B------:R-:W-:Y:S05]  /*f400*/  BSYNC B2 ;  /* 0x0000000000027941 */ /* 0x000fea0003800000 */
.L_x_53861:
        /* <DEDUP_REMOVED lines=10> */
.L_x_53857:
[----:B------:R-:W-:Y:S05]  /*f4b0*/  BSYNC B1 ;  /* 0x0000000000017941 */ /* 0x000fea0003800000 */
.L_x_53856:
        /* <DEDUP_REMOVED lines=18> */
.L_x_53868:
[----:B------:R-:W-:-:S07]  /*f5e0*/  IMAD.MOV.U32 R157, RZ, RZ, R8 ;  /* 0x000000ffff9d7224 */ /* 0x000fce00078e0008 */
.L_x_53869:
[----:B------:R-:W-:Y:S05]  /*f5f0*/  BSYNC B2 ;  /* 0x0000000000027941 */ /* 0x000fea0003800000 */
.L_x_53867:
        /* <DEDUP_REMOVED lines=16> */
.L_x_53873:
[----:B------:R-:W-:Y:S05]  /*f700*/  BSYNC B3 ;  /* 0x0000000000037941 */ /* 0x000fea0003800000 */
.L_x_53872:
        /* <DEDUP_REMOVED lines=44> */
.L_x_53871:
[----:B------:R-:W-:Y:S05]  /*f9d0*/  BSYNC B2 ;  /* 0x0000000000027941 */ /* 0x000fea0003800000 */
.L_x_53870:
        /* <DEDUP_REMOVED lines=10> */
.L_x_53866:
[----:B------:R-:W-:Y:S05]  /*fa80*/  BSYNC B1 ;  /* 0x0000000000017941 */ /* 0x000fea0003800000 */
.L_x_53865:
        /* <DEDUP_REMOVED lines=18> */
.L_x_53877:
[----:B------:R-:W-:-:S07]  /*fbb0*/  MOV R157, R8 ;  /* 0x00000008009d7202 */ /* 0x000fce0000000f00 */
.L_x_53878:
[----:B------:R-:W-:Y:S05]  /*fbc0*/  BSYNC B2 ;  /* 0x0000000000027941 */ /* 0x000fea0003800000 */
.L_x_53876:
        /* <DEDUP_REMOVED lines=16> */
.L_x_53882:
[----:B------:R-:W-:Y:S05]  /*fcd0*/  BSYNC B3 ;  /* 0x0000000000037941 */ /* 0x000fea0003800000 */
.L_x_53881:
        /* <DEDUP_REMOVED lines=44> */
.L_x_53880:
[----:B------:R-:W-:Y:S05]  /*ffa0*/  BSYNC B2 ;  /* 0x0000000000027941 */ /* 0x000fea0003800000 */
.L_x_53879:
[----:B------:R-:W-:Y:S01]  /*ffb0*/  I2FP.F32.U32 R157, R157 ;  /* 0x0000009d009d7245 */ /* 0x000fe20000201000 */
[----:B------:R-:W-:-:S04]  /*ffc0*/  IMAD.MOV.U32 R158, RZ, RZ, 0x2f800000 ;  /* 0x2f800000ff9e7424 */ /* 0x000fc800078e00ff */
        /* <DEDUP_REMOVED lines=8> */
.L_x_53875:
[----:B------:R-:W-:Y:S05]  /*10050*/  BSYNC B1 ;  /* 0x0000000000017941 */ /* 0x000fea0003800000 */
.L_x_53874:
        /* <DEDUP_REMOVED lines=25> */
.L_x_53884:
[----:B------:R-:W-:Y:S05]  /*101f0*/  BSYNC B1 ;  /* 0x0000000000017941 */ /* 0x000fea0003800000 */
.L_x_53883:
        /* <DEDUP_REMOVED lines=27> */
.L_x_53888:
[----:B------:R-:W-:-:S07]  /*103b0*/  MOV R11, R8 ;  /* 0x00000008000b7202 */ /* 0x000fce0000000f00 */
.L_x_53889:
[----:B------:R-:W-:Y:S05]  /*103c0*/  BSYNC B2 ;  /* 0x0000000000027941 */ /* 0x000fea0003800000 */
.L_x_53887:
        /* <DEDUP_REMOVED lines=16> */
.L_x_53893:
[----:B------:R-:W-:Y:S05]  /*104d0*/  BSYNC B3 ;  /* 0x0000000000037941 */ /* 0x000fea0003800000 */
.L_x_53892:
        /* <DEDUP_REMOVED lines=44> */
.L_x_53891:
[----:B------:R-:W-:Y:S05]  /*107a0*/  BSYNC B2 ;  /* 0x0000000000027941 */ /* 0x000fea0003800000 */
.L_x_53890:
        /* <DEDUP_REMOVED lines=10> */
.L_x_53886:
[----:B------:R-:W-:Y:S05]  /*10850*/  BSYNC B1 ;  /* 0x0000000000017941 */ /* 0x000fea0003800000 */
.L_x_53885:
        /* <DEDUP_REMOVED lines=18> */
.L_x_53897:
[----:B------:R-:W-:-:S07]  /*10980*/  IMAD.MOV.U32 R157, RZ, RZ, R8 ;  /* 0x000000ffff9d7224 */ /* 0x000fce00078e0008 */
.L_x_53898:
[----:B------:R-:W-:Y:S05]  /*10990*/  BSYNC B2 ;  /* 0x0000000000027941 */ /* 0x000fea0003800000 */
.L_x_53896:
        /* <DEDUP_REMOVED lines=16> */
.L_x_53902:
[----:B------:R-:W-:Y:S05]  /*10aa0*/  BSYNC B3 ;  /* 0x0000000000037941 */ /* 0x000fea0003800000 */
.L_x_53901:
        /* <DEDUP_REMOVED lines=44> */
.L_x_53900:
[----:B------:R-:W-:Y:S05]  /*10d70*/  BSYNC B2 ;  /* 0x0000000000027941 */ /* 0x000fea0003800000 */
.L_x_53899:
        /* <DEDUP_REMOVED lines=10> */
.L_x_53895:
[----:B------:R-:W-:Y:S05]  /*10e20*/  BSYNC B1 ;  /* 0x0000000000017941 */ /* 0x000fea0003800000 */
.L_x_53894:
        /* <DEDUP_REMOVED lines=18> */
.L_x_53906:
[----:B------:R-:W-:-:S07]  /*10f50*/  MOV R157, R8 ;  /* 0x00000008009d7202 */ /* 0x000fce0000000f00 */
.L_x_53907:
[----:B------:R-:W-:Y:S05]  /*10f60*/  BSYNC B2 ;  /* 0x0000000000027941 */ /* 0x000fea0003800000 */
.L_x_53905:
        /* <DEDUP_REMOVED lines=16> */
.L_x_53911:
[----:B------:R-:W-:Y:S05]  /*11070*/  BSYNC B3 ;  /* 0x0000000000037941 */ /* 0x000fea0003800000 */
.L_x_53910:
        /* <DEDUP_REMOVED lines=44> */
.L_x_53909:
[----:B------:R-:W-:Y:S05]  /*11340*/  BSYNC B2 ;  /* 0x0000000000027941 */ /* 0x000fea0003800000 */
.L_x_53908:
        /* <DEDUP_REMOVED lines=10> */
.L_x_53904:
[----:B------:R-:W-:Y:S05]  /*113f0*/  BSYNC B1 ;  /* 0x0000000000017941 */ /* 0x000fea0003800000 */
.L_x_53903:
        /* <DEDUP_REMOVED lines=18> */
.L_x_53915:
[----:B------:R-:W-:-:S07]  /*11520*/  IMAD.MOV.U32 R157, RZ, RZ, R8 ;  /* 0x000000ffff9d7224 */ /* 0x000fce00078e0008 */
.L_x_53916:
[----:B------:R-:W-:Y:S05]  /*11530*/  BSYNC B2 ;  /* 0x0000000000027941 */ /* 0x000fea0003800000 */
.L_x_53914:
        /* <DEDUP_REMOVED lines=16> */
.L_x_53920:
[----:B------:R-:W-:Y:S05]  /*11640*/  BSYNC B3 ;  /* 0x0000000000037941 */ /* 0x000fea0003800000 */
.L_x_53919:
        /* <DEDUP_REMOVED lines=44> */
.L_x_53918:
[----:B------:R-:W-:Y:S05]  /*11910*/  BSYNC B2 ;  /* 0x0000000000027941 */ /* 0x000fea0003800000 */
.L_x_53917:
        /* <DEDUP_REMOVED lines=10> */
.L_x_53913:
[----:B------:R-:W-:Y:S05]  /*119c0*/  BSYNC B1 ;  /* 0x0000000000017941 */ /* 0x000fea0003800000 */
.L_x_53912:
        /* <DEDUP_REMOVED lines=18> */
.L_x_53924:
[----:B------:R-:W-:-:S07]  /*11af0*/  MOV R157, R8 ;  /* 0x00000008009d7202 */ /* 0x000fce0000000f00 */
.L_x_53925:
[----:B------:R-:W-:Y:S05]  /*11b00*/  BSYNC B2 ;  /* 0x0000000000027941 */ /* 0x000fea0003800000 */
.L_x_53923:
        /* <DEDUP_REMOVED lines=16> */
.L_x_53929:
[----:B------:R-:W-:Y:S05]  /*11c10*/  BSYNC B3 ;  /* 0x0000000000037941 */ /* 0x000fea0003800000 */
.L_x_53928:
        /* <DEDUP_REMOVED lines=44> */
.L_x_53927:
[----:B------:R-:W-:Y:S05]  /*11ee0*/  BSYNC B2 ;  /* 0x0000000000027941 */ /* 0x000fea0003800000 */
.L_x_53926:
        /* <DEDUP_REMOVED lines=10> */
.L_x_53922:
[----:B------:R-:W-:Y:S05]  /*11f90*/  BSYNC B1 ;  /* 0x0000000000017941 */ /* 0x000fea0003800000 */
.L_x_53921:
        /* <DEDUP_REMOVED lines=18> */
.L_x_53933:
[----:B------:R-:W-:-:S07]  /*120c0*/  IMAD.MOV.U32 R157, RZ, RZ, R8 ;  /* 0x000000ffff9d7224 */ /* 0x000fce00078e0008 */
.L_x_53934:
[----:B------:R-:W-:Y:S05]  /*120d0*/  BSYNC B2 ;  /* 0x0000000000027941 */ /* 0x000fea0003800000 */
.L_x_53932:
        /* <DEDUP_REMOVED lines=16> */
.L_x_53938:
[----:B------:R-:W-:Y:S05]  /*121e0*/  BSYNC B3 ;  /* 0x0000000000037941 */ /* 0x000fea0003800000 */
.L_x_53937:
        /* <DEDUP_REMOVED lines=44> */
.L_x_53936:
[----:B------:R-:W-:Y:S05]  /*124b0*/  BSYNC B2 ;  /* 0x0000000000027941 */ /* 0x000fea0003800000 */
.L_x_53935:
        /* <DEDUP_REMOVED lines=10> */
.L_x_53931:
[----:B------:R-:W-:Y:S05]  /*12560*/  BSYNC B1 ;  /* 0x0000000000017941 */ /* 0x000fea0003800000 */
.L_x_53930:
        /* <DEDUP_REMOVED lines=18> */
.L_x_53942:
[----:B------:R-:W-:-:S07]  /*12690*/  MOV R157, R8 ;  /* 0x00000008009d7202 */ /* 0x000fce0000000f00 */
.L_x_53943:
[----:B------:R-:W-:Y:S05]  /*126a0*/  BSYNC B2 ;  /* 0x0000000000027941 */ /* 0x000fea0003800000 */
.L_x_53941:
        /* <DEDUP_REMOVED lines=16> */
.L_x_53947:
[----:B------:R-:W-:Y:S05]  /*127b0*/  BSYNC B3 ;  /* 0x0000000000037941 */ /* 0x000fea0003800000 */
.L_x_53946:
        /* <DEDUP_REMOVED lines=44> */
.L_x_53945:
[----:B------:R-:W-:Y:S05]  /*12a80*/  BSYNC B2 ;  /* 0x0000000000027941 */ /* 0x000fea0003800000 */
.L_x_53944:
        /* <DEDUP_REMOVED lines=10> */
.L_x_53940:
[----:B------:R-:W-:Y:S05]  /*12b30*/  BSYNC B1 ;  /* 0x0000000000017941 */ /* 0x000fea0003800000 */
.L_x_53939:
        /* <DEDUP_REMOVED lines=18> */
.L_x_53951:
[----:B------:R-:W-:-:S07]  /*12c60*/  IMAD.MOV.U32 R157, RZ, RZ, R8 ;  /* 0x000000ffff9d7224 */ /* 0x000fce00078e0008 */
.L_x_53952:
[----:B------:R-:W-:Y:S05]  /*12c70*/  BSYNC B2 ;  /* 0x0000000000027941 */ /* 0x000fea0003800000 */
.L_x_53950:
        /* <DEDUP_REMOVED lines=16> */
.L_x_53956:
[----:B------:R-:W-:Y:S05]  /*12d80*/  BSYNC B3 ;  /* 0x0000000000037941 */ /* 0x000fea0003800000 */
.L_x_53955:
        /* <DEDUP_REMOVED lines=44> */
.L_x_53954:
[----:B------:R-:W-:Y:S05]  /*13050*/  BSYNC B2 ;  /* 0x0000000000027941 */ /* 0x000fea0003800000 */
.L_x_53953:
        /* <DEDUP_REMOVED lines=10> */
.L_x_53949:
[----:B------:R-:W-:Y:S05]  /*13100*/  BSYNC B1 ;  /* 0x0000000000017941 */ /* 0x000fea0003800000 */
.L_x_53948:
        /* <DEDUP_REMOVED lines=25> */
.L_x_53958:
[----:B------:R-:W-:Y:S05]  /*132a0*/  BSYNC B1 ;  /* 0x0000000000017941 */ /* 0x000fea0003800000 */
.L_x_53957:
        /* <DEDUP_REMOVED lines=27> */
.L_x_53962:
[----:B------:R-:W-:-:S07]  /*13460*/  IMAD.MOV.U32 R11, RZ, RZ, R8 ;  /* 0x000000ffff0b7224 */ /* 0x000fce00078e0008 */
.L_x_53963:
[----:B------:R-:W-:Y:S05]  /*13470*/  BSYNC B2 ;  /* 0x0000000000027941 */ /* 0x000fea0003800000 */
.L_x_53961:
        /* <DEDUP_REMOVED lines=16> */
.L_x_53967:
[----:B------:R-:W-:Y:S05]  /*13580*/  BSYNC B3 ;  /* 0x0000000000037941 */ /* 0x000fea0003800000 */
.L_x_53966:
        /* <DEDUP_REMOVED lines=44> */
.L_x_53965:
[----:B------:R-:W-:Y:S05]  /*13850*/  BSYNC B2 ;  /* 0x0000000000027941 */ /* 0x000fea0003800000 */
.L_x_53964:
        /* <DEDUP_REMOVED lines=9> */
[----:B------:R-:W-:-:S07]  /*138f0*/  @P0 FADD.FTZ R188, R140, R188 ;  /* 0x000000bc8cbc0221 */ /* 0x000fce0000010000 */
.L_x_53960:
[----:B------:R-:W-:Y:S05]  /*13900*/  BSYNC B1 ;  /* 0x0000000000017941 */ /* 0x000fea0003800000 */
.L_x_53959:
        /* <DEDUP_REMOVED lines=18> */
.L_x_53971:
[----:B------:R-:W-:-:S07]  /*13a30*/  MOV R157, R8 ;  /* 0x00000008009d7202 */ /* 0x000fce0000000f00 */
.L_x_53972:
[----:B------:R-:W-:Y:S05]  /*13a40*/  BSYNC B2 ;  /* 0x0000000000027941 */ /* 0x000fea0003800000 */
.L_x_53970:
        /* <DEDUP_REMOVED lines=16> */
.L_x_53976:
[----:B------:R-:W-:Y:S05]  /*13b50*/  BSYNC B3 ;  /* 0x0000000000037941 */ /* 0x000fea0003800000 */
.L_x_53975:
        /* <DEDUP_REMOVED lines=44> */
.L_x_53974:
[----:B------:R-:W-:Y:S05]  /*13e20*/  BSYNC B2 ;  /* 0x0000000000027941 */ /* 0x000fea0003800000 */
.L_x_53973:
        /* <DEDUP_REMOVED lines=10> */
.L_x_53969:
[----:B------:R-:W-:Y:S05]  /*13ed0*/  BSYNC B1 ;  /* 0x0000000000017941 */ /* 0x000fea0003800000 */
.L_x_53968:
        /* <DEDUP_REMOVED lines=18> */
.L_x_53980:
[----:B------:R-:W-:-:S07]  /*14000*/  IMAD.MOV.U32 R157, RZ, RZ, R8 ;  /* 0x000000ffff9d7224 */ /* 0x000fce00078e0008 */
.L_x_53981:
[----:B------:R-:W-:Y:S05]  /*14010*/  BSYNC B2 ;  /* 0x0000000000027941 */ /* 0x000fea0003800000 */
.L_x_53979:
        /* <DEDUP_REMOVED lines=16> */
.L_x_53985:
[----:B------:R-:W-:Y:S05]  /*14120*/  BSYNC B3 ;  /* 0x0000000000037941 */ /* 0x000fea0003800000 */
.L_x_53984:
        /* <DEDUP_REMOVED lines=44> */
.L_x_53983:
[----:B------:R-:W-:Y:S05]  /*143f0*/  BSYNC B2 ;  /* 0x0000000000027941 */ /* 0x000fea0003800000 */
.L_x_53982:
        /* <DEDUP_REMOVED lines=10> */
.L_x_53978:
[----:B------:R-:W-:Y:S05]  /*144a0*/  BSYNC B1 ;  /* 0x0000000000017941 */ /* 0x000fea0003800000 */
.L_x_53977:
        /* <DEDUP_REMOVED lines=18> */
.L_x_53989:
[----:B------:R-:W-:-:S07]  /*145d0*/  MOV R157, R8 ;  /* 0x00000008009d7202 */ /* 0x000fce0000000f00 */
.L_x_53990:
[----:B------:R-:W-:Y:S05]  /*145e0*/  BSYNC B2 ;  /* 0x0000000000027941 */ /* 0x000fea0003800000 */
.L_x_53988:
        /* <DEDUP_REMOVED lines=16> */
.L_x_53994:
[----:B------:R-:W-:Y:S05]  /*146f0*/  BSYNC B3 ;  /* 0x0000000000037941 */ /* 0x000fea0003800000 */
.L_x_53993:
        /* <DEDUP_REMOVED lines=44> */
.L_x_53992:
[----:B------:R-:W-:Y:S05]  /*149c0*/  BSYNC B2 ;  /* 0x0000000000027941 */ /* 0x000fea0003800000 */
.L_x_53991:
        /* <DEDUP_REMOVED lines=10> */
.L_x_53987:
[----:B------:R-:W-:Y:S05]  /*14a70*/  BSYNC B1 ;  /* 0x0000000000017941 */ /* 0x000fea0003800000 */
.L_x_53986:
        /* <DEDUP_REMOVED lines=18> */
.L_x_53998:
[----:B------:R-:W-:-:S07]  /*14ba0*/  IMAD.MOV.U32 R157, RZ, RZ, R8 ;  /* 0x000000ffff9d7224 */ /* 0x000fce00078e0008 */
.L_x_53999:
[----:B------:R-:W-:Y:S05]  /*14bb0*/  BSYNC B2 ;  /* 0x0000000000027941 */ /* 0x000fea0003800000 */
.L_x_53997:
        /* <DEDUP_REMOVED lines=16> */
.L_x_54003:
[----:B------:R-:W-:Y:S05]  /*14cc0*/  BSYNC B3 ;  /* 0x0000000000037941 */ /* 0x000fea0003800000 */
.L_x_54002:
        /* <DEDUP_REMOVED lines=44> */
.L_x_54001:
[----:B------:R-:W-:Y:S05]  /*14f90*/  BSYNC B2 ;  /* 0x0000000000027941 */ /* 0x000fea0003800000 */
.L_x_54000:
        /* <DEDUP_REMOVED lines=10> */
.L_x_53996:
[----:B------:R-:W-:Y:S05]  /*15040*/  BSYNC B1 ;  /* 0x0000000000017941 */ /* 0x000fea0003800000 */
.L_x_53995:
        /* <DEDUP_REMOVED lines=18> */
.L_x_54007:
[----:B------:R-:W-:-:S07]  /*15170*/  MOV R157, R8 ;  /* 0x00000008009d7202 */ /* 0x000fce0000000f00 */
.L_x_54008:
[----:B------:R-:W-:Y:S05]  /*15180*/  BSYNC B2 ;  /* 0x0000000000027941 */ /* 0x000fea0003800000 */
.L_x_54006:
        /* <DEDUP_REMOVED lines=16> */
.L_x_54012:
[----:B------:R-:W-:Y:S05]  /*15290*/  BSYNC B3 ;  /* 0x0000000000037941 */ /* 0x000fea0003800000 */
.L_x_54011:
        /* <DEDUP_REMOVED lines=44> */
.L_x_54010:
[----:B------:R-:W-:Y:S05]  /*15560*/  BSYNC B2 ;  /* 0x0000000000027941 */ /* 0x000fea0003800000 */
.L_x_54009:
        /* <DEDUP_REMOVED lines=11> */
.L_x_54005:
[----:B------:R-:W-:Y:S05]  /*15620*/  BSYNC B1 ;  /* 0x0000000000017941 */ /* 0x000fea0003800000 */
.L_x_54004:
        /* <DEDUP_REMOVED lines=18> */
.L_x_54016:
[----:B------:R-:W-:-:S07]  /*15750*/  IMAD.MOV.U32 R157, RZ, RZ, R8 ;  /* 0x000000ffff9d7224 */ /* 0x000fce00078e0008 */
.L_x_54017:
[----:B------:R-:W-:Y:S05]  /*15760*/  BSYNC B2 ;  /* 0x0000000000027941 */ /* 0x000fea0003800000 */
.L_x_54015:
        /* <DEDUP_REMOVED lines=16> */
.L_x_54021:
[----:B------:R-:W-:Y:S05]  /*15870*/  BSYNC B3 ;  /* 0x0000000000037941 */ /* 0x000fea0003800000 */
.L_x_54020:
        /* <DEDUP_REMOVED lines=44> */
.L_x_54019:
[----:B------:R-:W-:Y:S05]  /*15b40*/  BSYNC B2 ;  /* 0x0000000000027941 */ /* 0x000fea0003800000 */
.L_x_54018:
        /* <DEDUP_REMOVED lines=11> */
.L_x_54014:
[----:B------:R-:W-:Y:S05]  /*15c00*/  BSYNC B1 ;  /* 0x0000000000017941 */ /* 0x000fea0003800000 */
.L_x_54013:
        /* <DEDUP_REMOVED lines=18> */
.L_x_54025:
[----:B------:R-:W-:-:S07]  /*15d30*/  MOV R157, R8 ;  /* 0x00000008009d7202 */ /* 0x000fce0000000f00 */
.L_x_54026:
[----:B------:R-:W-:Y:S05]  /*15d40*/  BSYNC B2 ;  /* 0x0000000000027941 */ /* 0x000fea0003800000 */
.L_x_54024:
        /* <DEDUP_REMOVED lines=16> */
.L_x_54030:
[----:B------:R-:W-:Y:S05]  /*15e50*/  BSYNC B3 ;  /* 0x0000000000037941 */ /* 0x000fea0003800000 */
.L_x_54029:
        /* <DEDUP_REMOVED lines=44> */
.L_x_54028:
[----:B------:R-:W-:Y:S05]  /*16120*/  BSYNC B2 ;  /* 0x0000000000027941 */ /* 0x000fea0003800000 */
.L_x_54027:
        /* <DEDUP_REMOVED lines=11> */
.L_x_54023:
[----:B------:R-:W-:Y:S05]  /*161e0*/  BSYNC B1 ;  /* 0x0000000000017941 */ /* 0x000fea0003800000 */
.L_x_54022:
        /* <DEDUP_REMOVED lines=25> */
.L_x_54032:
[----:B------:R-:W-:Y:S05]  /*16380*/  BSYNC B1 ;  /* 0x0000000000017941 */ /* 0x000fea0003800000 */
.L_x_54031:
        /* <DEDUP_REMOVED lines=27> */
.L_x_54036:
[----:B------:R-:W-:-:S07]  /*16540*/  MOV R11, R8 ;  /* 0x00000008000b7202 */ /* 0x000fce0000000f00 */
.L_x_54037:
[----:B------:R-:W-:Y:S05]  /*16550*/  BSYNC B2 ;  /* 0x0000000000027941 */ /* 0x000fea0003800000 */
.L_x_54035:
        /* <DEDUP_REMOVED lines=16> */
.L_x_54041:
[----:B------:R-:W-:Y:S05]  /*16660*/  BSYNC B3 ;  /* 0x0000000000037941 */ /* 0x000fea0003800000 */
.L_x_54040:
        /* <DEDUP_REMOVED lines=44> */
.L_x_54039:
[----:B------:R-:W-:Y:S05]  /*16930*/  BSYNC B2 ;  /* 0x0000000000027941 */ /* 0x000fea0003800000 */
.L_x_54038:
        /* <DEDUP_REMOVED lines=10> */
.L_x_54034:
[----:B------:R-:W-:Y:S05]  /*169e0*/  BSYNC B1 ;  /* 0x0000000000017941 */ /* 0x000fea0003800000 */
.L_x_54033:
        /* <DEDUP_REMOVED lines=18> */
.L_x_54045:
[----:B------:R-:W-:-:S07]  /*16b10*/  IMAD.MOV.U32 R157, RZ, RZ, R8 ;  /* 0x000000ffff9d7224 */ /* 0x000fce00078e0008 */
.L_x_54046:
[----:B------:R-:W-:Y:S05]  /*16b20*/  BSYNC B2 ;  /* 0x0000000000027941 */ /* 0x000fea0003800000 */
.L_x_54044:
        /* <DEDUP_REMOVED lines=16> */
.L_x_54050:
[----:B------:R-:W-:Y:S05]  /*16c30*/  BSYNC B3 ;  /* 0x0000000000037941 */ /* 0x000fea0003800000 */
.L_x_54049:
        /* <DEDUP_REMOVED lines=44> */
.L_x_54048:
[----:B------:R-:W-:Y:S05]  /*16f00*/  BSYNC B2 ;  /* 0x0000000000027941 */ /* 0x000fea0003800000 */
.L_x_54047:
        /* <DEDUP_REMOVED lines=11> */
.L_x_54043:
[----:B------:R-:W-:Y:S05]  /*16fc0*/  BSYNC B1 ;  /* 0x0000000000017941 */ /* 0x000fea0003800000 */
.L_x_54042:
        /* <DEDUP_REMOVED lines=18> */
.L_x_54054:
[----:B------:R-:W-:-:S07]  /*170f0*/  MOV R157, R8 ;  /* 0x00000008009d7202 */ /* 0x000fce0000000f00 */
.L_x_54055:
[----:B------:R-:W-:Y:S05]  /*17100*/  BSYNC B2 ;  /* 0x0000000000027941 */ /* 0x000fea0003800000 */
.L_x_54053:
        /* <DEDUP_REMOVED lines=16> */
.L_x_54059:
[----:B------:R-:W-:Y:S05]  /*17210*/  BSYNC B3 ;  /* 0x0000000000037941 */ /* 0x000fea0003800000 */
.L_x_54058:
        /* <DEDUP_REMOVED lines=44> */
.L_x_54057:
[----:B------:R-:W-:Y:S05]  /*174e0*/  BSYNC B2 ;  /* 0x0000000000027941 */ /* 0x000fea0003800000 */
.L_x_54056:
        /* <DEDUP_REMOVED lines=11> */
.L_x_54052:
[----:B------:R-:W-:Y:S05]  /*175a0*/  BSYNC B1 ;  /* 0x0000000000017941 */ /* 0x000fea0003800000 */
.L_x_54051:
        /* <DEDUP_REMOVED lines=18> */
.L_x_54063:
[----:B------:R-:W-:-:S07]  /*176d0*/  IMAD.MOV.U32 R157, RZ, RZ, R8 ;  /* 0x000000ffff9d7224 */ /* 0x000fce00078e0008 */
.L_x_54064:
[----:B------:R-:W-:Y:S05]  /*176e0*/  BSYNC B2 ;  /* 0x0000000000027941 */ /* 0x000fea0003800000 */
.L_x_54062:
        /* <DEDUP_REMOVED lines=16> */
.L_x_54068:
[----:B------:R-:W-:Y:S05]  /*177f0*/  BSYNC B3 ;  /* 0x0000000000037941 */ /* 0x000fea0003800000 */
.L_x_54067:
        /* <DEDUP_REMOVED lines=44> */
.L_x_54066:
[----:B------:R-:W-:Y:S05]  /*17ac0*/  BSYNC B2 ;  /* 0x0000000000027941 */ /* 0x000fea0003800000 */
.L_x_54065:
        /* <DEDUP_REMOVED lines=11> */
.L_x_54061:
[----:B------:R-:W-:Y:S05]  /*17b80*/  BSYNC B1 ;  /* 0x0000000000017941 */ /* 0x000fea0003800000 */
.L_x_54060:
        /* <DEDUP_REMOVED lines=18> */
.L_x_54072:
[----:B------:R-:W-:-:S07]  /*17cb0*/  MOV R157, R8 ;  /* 0x00000008009d7202 */ /* 0x000fce0000000f00 */
.L_x_54073:
[----:B------:R-:W-:Y:S05]  /*17cc0*/  BSYNC B2 ;  /* 0x0000000000027941 */ /* 0x000fea0003800000 */
.L_x_54071:
        /* <DEDUP_REMOVED lines=16> */
.L_x_54077:
[----:B------:R-:W-:Y:S05]  /*17dd0*/  BSYNC B3 ;  /* 0x0000000000037941 */ /* 0x000fea0003800000 */
.L_x_54076:
        /* <DEDUP_REMOVED lines=44> */
.L_x_54075:
[----:B------:R-:W-:Y:S05]  /*180a0*/  BSYNC B2 ;  /* 0x0000000000027941 */ /* 0x000fea0003800000 */
.L_x_54074:
        /* <DEDUP_REMOVED lines=11> */
.L_x_54070:
[----:B------:R-:W-:Y:S05]  /*18160*/  BSYNC B1 ;  /* 0x0000000000017941 */ /* 0x000fea0003800000 */
.L_x_54069:
        /* <DEDUP_REMOVED lines=18> */
.L_x_54081:
[----:B------:R-:W-:-:S07]  /*18290*/  IMAD.MOV.U32 R157, RZ, RZ, R8 ;  /* 0x000000ffff9d7224 */ /* 0x000fce00078e0008 */
.L_x_54082:
[----:B------:R-:W-:Y:S05]  /*182a0*/  BSYNC B2 ;  /* 0x0000000000027941 */ /* 0x000fea0003800000 */
.L_x_54080:
        /* <DEDUP_REMOVED lines=16> */
.L_x_54086:
[----:B------:R-:W-:Y:S05]  /*183b0*/  BSYNC B3 ;  /* 0x0000000000037941 */ /* 0x000fea0003800000 */
.L_x_54085:
        /* <DEDUP_REMOVED lines=44> */
.L_x_54084:
[----:B------:R-:W-:Y:S05]  /*18680*/  BSYNC B2 ;  /* 0x0000000000027941 */ /* 0x000fea0003800000 */
.L_x_54083:
        /* <DEDUP_REMOVED lines=11> */
.L_x_54079:
[----:B------:R-:W-:Y:S05]  /*18740*/  BSYNC B1 ;  /* 0x0000000000017941 */ /* 0x000fea0003800000 */
.L_x_54078:
        /* <DEDUP_REMOVED lines=18> */
.L_x_54090:
[----:B------:R-:W-:-:S07]  /*18870*/  MOV R157, R8 ;  /* 0x00000008009d7202 */ /* 0x000fce0000000f00 */
.L_x_54091:
[----:B------:R-:W-:Y:S05]  /*18880*/  BSYNC B2 ;  /* 0x0000000000027941 */ /* 0x000fea0003800000 */
.L_x_54089:
        /* <DEDUP_REMOVED lines=16> */
.L_x_54095:
[----:B------:R-:W-:Y:S05]  /*18990*/  BSYNC B3 ;  /* 0x0000000000037941 */ /* 0x000fea0003800000 */
.L_x_54094:
        /* <DEDUP_REMOVED lines=44> */
.L_x_54093:
[----:B------:R-:W-:Y:S05]  /*18c60*/  BSYNC B2 ;  /* 0x0000000000027941 */ /* 0x000fea0003800000 */
.L_x_54092:
        /* <DEDUP_REMOVED lines=11> */
.L_x_54088:
[----:B------:R-:W-:Y:S05]  /*18d20*/  BSYNC B1 ;  /* 0x0000000000017941 */ /* 0x000fea0003800000 */
.L_x_54087:
        /* <DEDUP_REMOVED lines=18> */
.L_x_54099:
[----:B------:R-:W-:-:S07]  /*18e50*/  IMAD.MOV.U32 R157, RZ, RZ, R8 ;  /* 0x000000ffff9d7224 */ /* 0x000fce00078e0008 */
.L_x_54100:
[----:B------:R-:W-:Y:S05]  /*18e60*/  BSYNC B2 ;  /* 0x0000000000027941 */ /* 0x000fea0003800000 */
.L_x_54098:
        /* <DEDUP_REMOVED lines=16> */
.L_x_54104:
[----:B------:R-:W-:Y:S05]  /*18f70*/  BSYNC B3 ;  /* 0x0000000000037941 */ /* 0x000fea0003800000 */
.L_x_54103:
        /* <DEDUP_REMOVED lines=44> */
.L_x_54102:
[----:B------:R-:W-:Y:S05]  /*19240*/  BSYNC B2 ;  /* 0x0000000000027941 */ /* 0x000fea0003800000 */
.L_x_54101:
        /* <DEDUP_REMOVED lines=11> */
.L_x_54097:
[----:B------:R-:W-:Y:S05]  /*19300*/  BSYNC B1 ;  /* 0x0000000000017941 */ /* 0x000fea0003800000 */
.L_x_54096:
        /* <DEDUP_REMOVED lines=25> */
.L_x_54106:
[----:B------:R-:W-:Y:S05]  /*194a0*/  BSYNC B1 ;  /* 0x0000000000017941 */ /* 0x000fea0003800000 */
.L_x_54105:
        /* <DEDUP_REMOVED lines=27> */
.L_x_54110:
[----:B------:R-:W-:-:S07]  /*19660*/  IMAD.MOV.U32 R11, RZ, RZ, R8 ;  /* 0x000000ffff0b7224 */ /* 0x000fce00078e0008 */
.L_x_54111:
[----:B------:R-:W-:Y:S05]  /*19670*/  BSYNC B2 ;  /* 0x0000000000027941 */ /* 0x000fea0003800000 */
.L_x_54109:
        /* <DEDUP_REMOVED lines=16> */
.L_x_54115:
[----:B------:R-:W-:Y:S05]  /*19780*/  BSYNC B3 ;  /* 0x0000000000037941 */ /* 0x000fea0003800000 */
.L_x_54114:
        /* <DEDUP_REMOVED lines=44> */
.L_x_54113:
[----:B------:R-:W-:Y:S05]  /*19a50*/  BSYNC B2 ;  /* 0x0000000000027941 */ /* 0x000fea0003800000 */
.L_x_54112:
        /* <DEDUP_REMOVED lines=10> */
.L_x_54108:
[----:B------:R-:W-:Y:S05]  /*19b00*/  BSYNC B1 ;  /* 0x0000000000017941 */ /* 0x000fea0003800000 */
.L_x_54107:
        /* <DEDUP_REMOVED lines=18> */
.L_x_54119:
[----:B------:R-:W-:-:S07]  /*19c30*/  MOV R158, R8 ;  /* 0x00000008009e7202 */ /* 0x000fce0000000f00 */
.L_x_54120:
[----:B------:R-:W-:Y:S05]  /*19c40*/  BSYNC B2 ;  /* 0x0000000000027941 */ /* 0x000fea0003800000 */
.L_x_54118:
        /* <DEDUP_REMOVED lines=16> */
.L_x_54124:
[----:B------:R-:W-:Y:S05]  /*19d50*/  BSYNC B3 ;  /* 0x0000000000037941 */ /* 0x000fea0003800000 */
.L_x_54123:
        /* <DEDUP_REMOVED lines=44> */
.L_x_54122:
[----:B------:R-:W-:Y:S05]  /*1a020*/  BSYNC B2 ;  /* 0x0000000000027941 */ /* 0x000fea0003800000 */
.L_x_54121:
        /* <DEDUP_REMOVED lines=11> */
.L_x_54117:
[----:B------:R-:W-:Y:S05]  /*1a0e0*/  BSYNC B1 ;  /* 0x0000000000017941 */ /* 0x000fea0003800000 */
.L_x_54116:
        /* <DEDUP_REMOVED lines=18> */
.L_x_54128:
[----:B------:R-:W-:-:S07]  /*1a210*/  IMAD.MOV.U32 R158, RZ, RZ, R8 ;  /* 0x000000ffff9e7224 */ /* 0x000fce00078e0008 */
.L_x_54129:
[----:B------:R-:W-:Y:S05]  /*1a220*/  BSYNC B2 ;  /* 0x0000000000027941 */ /* 0x000fea0003800000 */
.L_x_54127:
        /* <DEDUP_REMOVED lines=16> */
.L_x_54133:
[----:B------:R-:W-:Y:S05]  /*1a330*/  BSYNC B3 ;  /* 0x0000000000037941 */ /* 0x000fea0003800000 */
.L_x_54132:
        /* <DEDUP_REMOVED lines=44> */
.L_x_54131:
[----:B------:R-:W-:Y:S05]  /*1a600*/  BSYNC B2 ;  /* 0x0000000000027941 */ /* 0x000fea0003800000 */
.L_x_54130:
        /* <DEDUP_REMOVED lines=11> */
.L_x_54126:
[----:B------:R-:W-:Y:S05]  /*1a6c0*/  BSYNC B1 ;  /* 0x0000000000017941 */ /* 0x000fea0003800000 */
.L_x_54125:
        /* <DEDUP_REMOVED lines=18> */
.L_x_54137:
[----:B------:R-:W-:-:S07]  /*1a7f0*/  MOV R156, R8 ;  /* 0x00000008009c7202 */ /* 0x000fce0000000f00 */
.L_x_54138:
[----:B------:R-:W-:Y:S05]  /*1a800*/  BSYNC B2 ;  /* 0x0000000000027941 */ /* 0x000fea0003800000 */
.L_x_54136:
        /* <DEDUP_REMOVED lines=16> */
.L_x_54142:
[----:B------:R-:W-:Y:S05]  /*1a910*/  BSYNC B3 ;  /* 0x0000000000037941 */ /* 0x000fea0003800000 */
.L_x_54141:
        /* <DEDUP_REMOVED lines=44> */
.L_x_54140:
[----:B------:R-:W-:Y:S05]  /*1abe0*/  BSYNC B2 ;  /* 0x0000000000027941 */ /* 0x000fea0003800000 */
.L_x_54139:
        /* <DEDUP_REMOVED lines=11> */
.L_x_54135:
[----:B------:R-:W-:Y:S05]  /*1aca0*/  BSYNC B1 ;  /* 0x0000000000017941 */ /* 0x000fea0003800000 */
.L_x_54134:
        /* <DEDUP_REMOVED lines=18> */
.L_x_54146:
[----:B------:R-:W-:-:S07]  /*1add0*/  IMAD.MOV.U32 R156, RZ, RZ, R8 ;  /* 0x000000ffff9c7224 */ /* 0x000fce00078e0008 */
.L_x_54147:
[----:B------:R-:W-:Y:S05]  /*1ade0*/  BSYNC B2 ;  /* 0x0000000000027941 */ /* 0x000fea0003800000 */
.L_x_54145:
        /* <DEDUP_REMOVED lines=16> */
.L_x_54151:
[----:B------:R-:W-:Y:S05]  /*1aef0*/  BSYNC B3 ;  /* 0x0000000000037941 */ /* 0x000fea0003800000 */
.L_x_54150:
        /* <DEDUP_REMOVED lines=44> */
.L_x_54149:
[----:B------:R-:W-:Y:S05]  /*1b1c0*/  BSYNC B2 ;  /* 0x0000000000027941 */ /* 0x000fea0003800000 */
.L_x_54148:
[----:B------:R-:W-:Y:S01]  /*1b1d0*/  HFMA2.MMA R157, -RZ, RZ, 0.1171875, 0 ;  /* 0x2f800000ff9d7435 */ /* 0x000fe200000001ff */
[----:B------:R-:W-:-:S09]  /*1b1e0*/  I2FP.F32.U32 R156, R156 ;  /* 0x0000009c009c7245 */ /* 0x000fd20000201000 */
[----:B------:R-:W-:-:S05]  /*1b1f0*/  FFMA.FTZ R156, R156, R157, 1.1641532182693481445e-10 ;  /* 0x2f0000009c9c7423 */ /* 0x000fca000001009d */
[----:B------:R-:W-:Y:S01]  /*1b200*/  FSETP.GTU.FTZ.AND P1, PT, R156, UR8, PT ;  /* 0x000000089c007c0b */ /* 0x000fe2000bf3c000 */
[----:B------:R-:W-:-:S03]  /*1b210*/  HADD2.F32 R156, -RZ, R146.H0_H0 ;  /* 0x20000092ff9c7230 */ /* 0x000fc60000004100 */
[----:B------:R-:W-:Y:S02]  /*1b220*/  SEL R157, RZ, 0x1, P1 ;  /* 0x00000001ff9d7807 */ /* 0x000fe40000800000 */
[----:B------:R-:W-:Y:S02]  /*1b230*/  FMUL.FTZ R156, R156, UR11 ;  /* 0x0000000b9c9c7c20 */ /* 0x000fe40008410000 */
[----:B------:R-:W-:Y:S02]  /*1b240*/  PRMT R231, R157, 0x7610, R231 ;  /* 0x000076109de77816 */ /* 0x000fe400000000e7 */
[----:B------:R-:W-:-:S05]  /*1b250*/  FMUL.FTZ R156, R156, UR10 ;  /* 0x0000000a9c9c7c20 */ /* 0x000fca0008410000 */
[----:B------:R-:W-:-:S05]  /*1b260*/  FSEL R156, R156, RZ, !P1 ;  /* 0x000000ff9c9c7208 */ /* 0x000fca0004800000 */
[----:B------:R-:W-:-:S07]  /*1b270*/  @P0 FADD.FTZ R156, R148, R156 ;  /* 0x0000009c949c0221 */ /* 0x000fce0000010000 */
.L_x_54144:
[----:B------:R-:W-:Y:S05]  /*1b280*/  BSYNC B1 ;  /* 0x0000000000017941 */ /* 0x000fea0003800000 */
.L_x_54143:
        /* <DEDUP_REMOVED lines=18> */
.L_x_54155:
[----:B------:R-:W-:-:S07]  /*1b3b0*/  MOV R157, R8 ;  /* 0x00000008009d7202 */ /* 0x000fce0000000f00 */
.L_x_54156:
[----:B------:R-:W-:Y:S05]  /*1b3c0*/  BSYNC B2 ;  /* 0x0000000000027941 */ /* 0x000fea0003800000 */
.L_x_54154:
        /* <DEDUP_REMOVED lines=16> */
.L_x_54160:
[----:B------:R-:W-:Y:S05]  /*1b4d0*/  BSYNC B3 ;  /* 0x0000000000037941 */ /* 0x000fea0003800000 */
.L_x_54159:
        /* <DEDUP_REMOVED lines=44> */
.L_x_54158:
[----:B------:R-:W-:Y:S05]  /*1b7a0*/  BSYNC B2 ;  /* 0x0000000000027941 */ /* 0x000fea0003800000 */
.L_x_54157:
        /* <DEDUP_REMOVED lines=11> */
.L_x_54153:
[----:B------:R-:W-:Y:S05]  /*1b860*/  BSYNC B1 ;  /* 0x0000000000017941 */ /* 0x000fea0003800000 */
.L_x_54152:
        /* <DEDUP_REMOVED lines=18> */
.L_x_54164:
[----:B------:R-:W-:-:S07]  /*1b990*/  IMAD.MOV.U32 R176, RZ, RZ, R8 ;  /* 0x000000ffffb07224 */ /* 0x000fce00078e0008 */
.L_x_54165:
[----:B------:R-:W-:Y:S05]  /*1b9a0*/  BSYNC B2 ;  /* 0x0000000000027941 */ /* 0x000fea0003800000 */
.L_x_54163:
        /* <DEDUP_REMOVED lines=16> */
.L_x_54169:
[----:B------:R-:W-:Y:S05]  /*1bab0*/  BSYNC B3 ;  /* 0x0000000000037941 */ /* 0x000fea0003800000 */
.L_x_54168:
        /* <DEDUP_REMOVED lines=44> */
.L_x_54167:
[----:B------:R-:W-:Y:S05]  /*1bd80*/  BSYNC B2 ;  /* 0x0000000000027941 */ /* 0x000fea0003800000 */
.L_x_54166:
        /* <DEDUP_REMOVED lines=11> */
.L_x_54162:
[----:B------:R-:W-:Y:S05]  /*1be40*/  BSYNC B1 ;  /* 0x0000000000017941 */ /* 0x000fea0003800000 */
.L_x_54161:
        /* <DEDUP_REMOVED lines=18> */
.L_x_54173:
[----:B------:R-:W-:-:S07]  /*1bf70*/  MOV R159, R8 ;  /* 0x00000008009f7202 */ /* 0x000fce0000000f00 */
.L_x_54174:
[----:B------:R-:W-:Y:S05]  /*1bf80*/  BSYNC B2 ;  /* 0x0000000000027941 */ /* 0x000fea0003800000 */
.L_x_54172:
        /* <DEDUP_REMOVED lines=16> */
.L_x_54178:
[----:B------:R-:W-:Y:S05]  /*1c090*/  BSYNC B3 ;  /* 0x0000000000037941 */ /* 0x000fea0003800000 */
.L_x_54177:
        /* <DEDUP_REMOVED lines=44> */
.L_x_54176:
[----:B------:R-:W-:Y:S05]  /*1c360*/  BSYNC B2 ;  /* 0x0000000000027941 */ /* 0x000fea0003800000 */
.L_x_54175:
        /* <DEDUP_REMOVED lines=11> */
.L_x_54171:
[----:B------:R-:W-:Y:S05]  /*1c420*/  BSYNC B1 ;  /* 0x0000000000017941 */ /* 0x000fea0003800000 */
.L_x_54170:
        /* <DEDUP_REMOVED lines=25> */
.L_x_54180:
[----:B------:R-:W-:Y:S05]  /*1c5c0*/  BSYNC B1 ;  /* 0x0000000000017941 */ /* 0x000fea0003800000 */
.L_x_54179:
        /* <DEDUP_REMOVED lines=27> */
.L_x_54184:
[----:B------:R-:W-:-:S07]  /*1c780*/  MOV R7, R8 ;  /* 0x0000000800077202 */ /* 0x000fce0000000f00 */
.L_x_54185:
[----:B------:R-:W-:Y:S05]  /*1c790*/  BSYNC B2 ;  /* 0x0000000000027941 */ /* 0x000fea0003800000 */
.L_x_54183:
        /* <DEDUP_REMOVED lines=16> */
.L_x_54189:
[----:B------:R-:W-:Y:S05]  /*1c8a0*/  BSYNC B3 ;  /* 0x0000000000037941 */ /* 0x000fea0003800000 */
.L_x_54188:
        /* <DEDUP_REMOVED lines=43> */
.L_x_54187:
[----:B------:R-:W-:Y:S05]  /*1cb60*/  BSYNC B2 ;  /* 0x0000000000027941 */ /* 0x000fea0003800000 */
.L_x_54186:
        /* <DEDUP_REMOVED lines=11> */
.L_x_54182:
[----:B------:R-:W-:Y:S05]  /*1cc20*/  BSYNC B1 ;  /* 0x0000000000017941 */ /* 0x000fea0003800000 */
.L_x_54181:
        /* <DEDUP_REMOVED lines=18> */
.L_x_54193:
[----:B------:R-:W-:-:S07]  /*1cd50*/  MOV R7, R8 ;  /* 0x0000000800077202 */ /* 0x000fce0000000f00 */
.L_x_54194:
[----:B------:R-:W-:Y:S05]  /*1cd60*/  BSYNC B2 ;  /* 0x0000000000027941 */ /* 0x000fea0003800000 */
.L_x_54192:
        /* <DEDUP_REMOVED lines=16> */
.L_x_54198:
[----:B------:R-:W-:Y:S05]  /*1ce70*/  BSYNC B3 ;  /* 0x0000000000037941 */ /* 0x000fea0003800000 */
.L_x_54197:
        /* <DEDUP_REMOVED lines=44> */
.L_x_54196:
[----:B------:R-:W-:Y:S05]  /*1d140*/  BSYNC B2 ;  /* 0x0000000000027941 */ /* 0x000fea0003800000 */
.L_x_54195:
        /* <DEDUP_REMOVED lines=11> */
.L_x_54191:
[----:B------:R-:W-:Y:S05]  /*1d200*/  BSYNC B1 ;  /* 0x0000000000017941 */ /* 0x000fea0003800000 */
.L_x_54190:
        /* <DEDUP_REMOVED lines=18> */
.L_x_54202:
[----:B------:R-:W-:-:S07]  /*1d330*/  IMAD.MOV.U32 R7, RZ, RZ, R8 ;  /* 0x000000ffff077224 */ /* 0x000fce00078e0008 */
.L_x_54203:
[----:B------:R-:W-:Y:S05]  /*1d340*/  BSYNC B2 ;  /* 0x0000000000027941 */ /* 0x000fea0003800000 */
.L_x_54201:
        /* <DEDUP_REMOVED lines=16> */
.L_x_54207:
[----:B------:R-:W-:Y:S05]  /*1d450*/  BSYNC B3 ;  /* 0x0000000000037941 */ /* 0x000fea0003800000 */
.L_x_54206:
        /* <DEDUP_REMOVED lines=44> */
.L_x_54205:
[----:B------:R-:W-:Y:S05]  /*1d720*/  BSYNC B2 ;  /* 0x0000000000027941 */ /* 0x000fea0003800000 */
.L_x_54204:
        /* <DEDUP_REMOVED lines=11> */
.L_x_54200:
[----:B------:R-:W-:Y:S05]  /*1d7e0*/  BSYNC B1 ;  /* 0x0000000000017941 */ /* 0x000fea0003800000 */
.L_x_54199:
        /* <DEDUP_REMOVED lines=18> */
.L_x_54211:
[----:B------:R-:W-:-:S07]  /*1d910*/  MOV R7, R8 ;  /* 0x0000000800077202 */ /* 0x000fce0000000f00 */
.L_x_54212:
[----:B------:R-:W-:Y:S05]  /*1d920*/  BSYNC B2 ;  /* 0x0000000000027941 */ /* 0x000fea0003800000 */
.L_x_54210:
        /* <DEDUP_REMOVED lines=16> */
.L_x_54216:
[----:B------:R-:W-:Y:S05]  /*1da30*/  BSYNC B3 ;  /* 0x0000000000037941 */ /* 0x000fea0003800000 */
.L_x_54215:
        /* <DEDUP_REMOVED lines=44> */
.L_x_54214:
[----:B------:R-:W-:Y:S05]  /*1dd00*/  BSYNC B2 ;  /* 0x0000000000027941 */ /* 0x000fea0003800000 */
.L_x_54213:
        /* <DEDUP_REMOVED lines=11> */
.L_x_54209:
[----:B------:R-:W-:Y:S05]  /*1ddc0*/  BSYNC B1 ;  /* 0x0000000000017941 */ /* 0x000fea0003800000 */
.L_x_54208:
        /* <DEDUP_REMOVED lines=18> */
.L_x_54220:
[----:B------:R-:W-:-:S07]  /*1def0*/  IMAD.MOV.U32 R7, RZ, RZ, R8 ;  /* 0x000000ffff077224 */ /* 0x000fce00078e0008 */
.L_x_54221:
[----:B------:R-:W-:Y:S05]  /*1df00*/  BSYNC B2 ;  /* 0x0000000000027941 */ /* 0x000fea0003800000 */
.L_x_54219:
        /* <DEDUP_REMOVED lines=16> */
.L_x_54225:
[----:B------:R-:W-:Y:S05]  /*1e010*/  BSYNC B3 ;  /* 0x0000000000037941 */ /* 0x000fea0003800000 */
.L_x_54224:
        /* <DEDUP_REMOVED lines=44> */
.L_x_54223:
[----:B------:R-:W-:Y:S05]  /*1e2e0*/  BSYNC B2 ;  /* 0x0000000000027941 */ /* 0x000fea0003800000 */
.L_x_54222:
        /* <DEDUP_REMOVED lines=11> */
.L_x_54218:
[----:B------:R-:W-:Y:S05]  /*1e3a0*/  BSYNC B1 ;  /* 0x0000000000017941 */ /* 0x000fea0003800000 */
.L_x_54217:
        /* <DEDUP_REMOVED lines=18> */
.L_x_54229:
[----:B------:R-:W-:-:S07]  /*1e4d0*/  MOV R7, R8 ;  /* 0x0000000800077202 */ /* 0x000fce0000000f00 */
.L_x_54230:
[----:B------:R-:W-:Y:S05]  /*1e4e0*/  BSYNC B2 ;  /* 0x0000000000027941 */ /* 0x000fea0003800000 */
.L_x_54228:
        /* <DEDUP_REMOVED lines=16> */
.L_x_54234:
[----:B------:R-:W-:Y:S05]  /*1e5f0*/  BSYNC B3 ;  /* 0x0000000000037941 */ /* 0x000fea0003800000 */
.L_x_54233:
        /* <DEDUP_REMOVED lines=44> */
.L_x_54232:
[----:B------:R-:W-:Y:S05]  /*1e8c0*/  BSYNC B2 ;  /* 0x0000000000027941 */ /* 0x000fea0003800000 */
.L_x_54231:
        /* <DEDUP_REMOVED lines=11> */
.L_x_54227:
[----:B------:R-:W-:Y:S05]  /*1e980*/  BSYNC B1 ;  /* 0x0000000000017941 */ /* 0x000fea0003800000 */
.L_x_54226:
        /* <DEDUP_REMOVED lines=18> */
.L_x_54238:
[----:B------:R-:W-:-:S07]  /*1eab0*/  IMAD.MOV.U32 R7, RZ, RZ, R8 ;  /* 0x000000ffff077224 */ /* 0x000fce00078e0008 */
.L_x_54239:
[----:B------:R-:W-:Y:S05]  /*1eac0*/  BSYNC B2 ;  /* 0x0000000000027941 */ /* 0x000fea0003800000 */
.L_x_54237:
        /* <DEDUP_REMOVED lines=16> */
.L_x_54243:
[----:B------:R-:W-:Y:S05]  /*1ebd0*/  BSYNC B3 ;  /* 0x0000000000037941 */ /* 0x000fea0003800000 */
.L_x_54242:
        /* <DEDUP_REMOVED lines=44> */
.L_x_54241:
[----:B------:R-:W-:Y:S05]  /*1eea0*/  BSYNC B2 ;  /* 0x0000000000027941 */ /* 0x000fea0003800000 */
.L_x_54240:
        /* <DEDUP_REMOVED lines=11> */
.L_x_54236:
[----:B------:R-:W-:Y:S05]  /*1ef60*/  BSYNC B1 ;  /* 0x0000000000017941 */ /* 0x000fea0003800000 */
.L_x_54235:
        /* <DEDUP_REMOVED lines=18> */
.L_x_54247:
[----:B------:R-:W-:-:S07]  /*1f090*/  MOV R179, R8 ;  /* 0x0000000800b37202 */ /* 0x000fce0000000f00 */
.L_x_54248:
[----:B------:R-:W-:Y:S05]  /*1f0a0*/  BSYNC B2 ;  /* 0x0000000000027941 */ /* 0x000fea0003800000 */
.L_x_54246:
        /* <DEDUP_REMOVED lines=16> */
.L_x_54252:
[----:B------:R-:W-:Y:S05]  /*1f1b0*/  BSYNC B3 ;  /* 0x0000000000037941 */ /* 0x000fea0003800000 */
.L_x_54251:
        /* <DEDUP_REMOVED lines=44> */
.L_x_54250:
[----:B------:R-:W-:Y:S05]  /*1f480*/  BSYNC B2 ;  /* 0x0000000000027941 */ /* 0x000fea0003800000 */
.L_x_54249:
        /* <DEDUP_REMOVED lines=11> */
.L_x_54245:
[----:B------:R-:W-:Y:S05]  /*1f540*/  BSYNC B1 ;  /* 0x0000000000017941 */ /* 0x000fea0003800000 */
.L_x_54244:
        /* <DEDUP_REMOVED lines=26> */
.L_x_54254:
[----:B------:R-:W-:Y:S05]  /*1f6f0*/  BSYNC B1 ;  /* 0x0000000000017941 */ /* 0x000fea0003800000 */
.L_x_54253:
        /* <DEDUP_REMOVED lines=265> */
.L_x_54270:
        /* <DEDUP_REMOVED lines=57> */
[----:B------:R-:W-:Y:S01]  /*20b20*/  F2FP.F16.F32.PACK_AB R227, R227, R226 ;  /* 0x000000e2e3e3723e */ /* 0x000fe200000000ff */
[----:B------:R-:W2:Y:S01]  /*20b30*/  LDL R242, [R1+0x20] ;  /* 0x0000200001f27983 */ /* 0x000ea20000100800 */
[----:B------:R-:W-:-:S02]  /*20b40*/  FFMA.FTZ R12, R239, R12, R16 ;  /* 0x0000000cef0c7223 */ /* 0x000fc40000010010 */
[----:B------:R-:W-:Y:S01]  /*20b50*/  F2FP.F16.F32.PACK_AB R226, R225, R224 ;  /* 0x000000e0e1e2723e */ /* 0x000fe200000000ff */
[----:B------:R-:W3:Y:S01]  /*20b60*/  LDL R239, [R1+0x24] ;  /* 0x0000240001ef7983 */ /* 0x000ee20000100800 */
[----:B------:R-:W-:Y:S01]  /*20b70*/  FFMA.FTZ R14, R252, R14, R18 ;  /* 0x0000000efc0e7223 */ /* 0x000fe20000010012 */
[----:B------:R-:W-:Y:S02]  /*20b80*/  F2FP.F16.F32.PACK_AB R224, R13, R12 ;  /* 0x0000000c0de0723e */ /* 0x000fe400000000ff */
[----:B------:R-:W4:Y:S01]  /*20b90*/  LDL R252, [R1+0x54] ;  /* 0x0000540001fc7983 */ /* 0x000f220000100800 */
[----:B------:R-:W-:Y:S02]  /*20ba0*/  SHF.R.S32.HI R12, RZ, 0x1f, R235 ;  /* 0x0000001fff0c7819 */ /* 0x000fe400000114eb */
[----:B------:R-:W-:Y:S02]  /*20bb0*/  F2FP.F16.F32.PACK_AB R225, R15, R14 ;  /* 0x0000000e0fe1723e */ /* 0x000fe400000000ff */
        /* <DEDUP_REMOVED lines=23> */
[----:B------:R-:W-:Y:S01]  /*20d30*/  F2FP.F16.F32.PACK_AB R15, R13, R12 ;  /* 0x0000000c0d0f723e */ /* 0x000fe200000000ff */
        /* <DEDUP_REMOVED lines=19> */
[----:B------:R-:W-:Y:S02]  /*20e70*/  F2FP.F16.F32.PACK_AB R12, R216, R12 ;  /* 0x0000000cd80c723e */ /* 0x000fe400000000ff */
[----:B------:R-:W-:Y:S02]  /*20e80*/  IADD3 R216, R235, 0x20, RZ ;  /* 0x00000020ebd87810 */ /* 0x000fe40007ffe0ff */
[----:B------:R-:W-:Y:S02]  /*20e90*/  F2FP.F16.F32.PACK_AB R14, R217, R14 ;  /* 0x0000000ed90e723e */ /* 0x000fe400000000ff */
[----:B------:R-:W-:Y:S01]  /*20ea0*/  F2FP.F16.F32.PACK_AB R13, R219, R218 ;  /* 0x000000dadb0d723e */ /* 0x000fe200000000ff */
        /* <DEDUP_REMOVED lines=13> */
[----:B------:R-:W-:Y:S01]  /*20f80*/  F2FP.F16.F32.PACK_AB R15, R13, R12 ;  /* 0x0000000c0d0f723e */ /* 0x000fe200000000ff */
        /* <DEDUP_REMOVED lines=33> */
[----:B------:R-:W-:Y:S01]  /*211a0*/  F2FP.F16.F32.PACK_AB R155, R155, R154 ;  /* 0x0000009a9b9b723e */ /* 0x000fe200000000ff */
[C---:B------:R-:W-:Y:S01]  /*211b0*/  FADD.FTZ R156, -R234.reuse, R156 ;  /* 0x0000009cea9c7221 */ /* 0x040fe20000010100 */
[C---:B------:R-:W-:Y:S01]  /*211c0*/  FADD.FTZ R157, -R234.reuse, R157 ;  /* 0x0000009dea9d7221 */ /* 0x040fe20000010100 */
[----:B------:R-:W-:Y:S01]  /*211d0*/  F2FP.F16.F32.PACK_AB R154, R153, R152 ;  /* 0x00000098999a723e */ /* 0x000fe200000000ff */
        /* <DEDUP_REMOVED lines=80> */
[----:B------:R-:W-:Y:S01]  /*216e0*/  F2FP.F16.F32.PACK_AB R12, R208, R12 ;  /* 0x0000000cd00c723e */ /* 0x000fe200000000ff */
[----:B------:R-:W-:Y:S01]  /*216f0*/  VIADD R208, R235, 0x40 ;  /* 0x00000040ebd07836 */ /* 0x000fe20000000000 */
[----:B------:R-:W-:Y:S02]  /*21700*/  F2FP.F16.F32.PACK_AB R14, R209, R14 ;  /* 0x0000000ed10e723e */ /* 0x000fe400000000ff */
[----:B------:R-:W-:Y:S01]  /*21710*/  F2FP.F16.F32.PACK_AB R13, R211, R210 ;  /* 0x000000d2d30d723e */ /* 0x000fe200000000ff */
        /* <DEDUP_REMOVED lines=30> */
[----:B------:R-:W-:Y:S01]  /*21900*/  F2FP.F16.F32.PACK_AB R152, R15, R152 ;  /* 0x000000980f98723e */ /* 0x000fe200000000ff */
[----:B------:R-:W-:Y:S01]  /*21910*/  FMUL.FTZ R216, R238, R178 ;  /* 0x000000b2eed87220 */ /* 0x000fe20000410000 */
[----:B------:R-:W-:Y:S01]  /*21920*/  F2FP.F16.F32.PACK_AB R15, R157, R206 ;  /* 0x000000ce9d0f723e */ /* 0x000fe200000000ff */
[----:B------:R-:W-:Y:S01]  /*21930*/  IMAD.WIDE.U32 R178, R179, 0x10, R240 ;  /* 0x00000010b3b27825 */ /* 0x000fe200078e00f0 */
[----:B------:R-:W-:-:S02]  /*21940*/  F2FP.F16.F32.PACK_AB R14, R205, R14 ;  /* 0x0000000ecd0e723e */ /* 0x000fc400000000ff */
[----:B------:R-:W-:Y:S02]  /*21950*/  F2FP.F16.F32.PACK_AB R13, R156, R13 ;  /* 0x0000000d9c0d723e */ /* 0x000fe400000000ff */
[----:B------:R-:W-:Y:S01]  /*21960*/  F2FP.F16.F32.PACK_AB R12, R201, R12 ;  /* 0x0000000cc90c723e */ /* 0x000fe200000000ff */
        /* <DEDUP_REMOVED lines=14> */
[----:B--2---:R-:W-:Y:S01]  /*21a50*/  F2FP.F16.F32.PACK_AB R15, R171, R170 ;  /* 0x000000aaab0f723e */ /* 0x004fe200000000ff */
[----:B------:R-:W-:Y:S01]  /*21a60*/  FFMA.FTZ R171, R122, R207, R78 ;  /* 0x000000cf7aab7223 */ /* 0x000fe2000001004e */
[----:B------:R-:W-:Y:S01]  /*21a70*/  F2FP.F16.F32.PACK_AB R14, R169, R168 ;  /* 0x000000a8a90e723e */ /* 0x000fe200000000ff */
[----:B------:R-:W-:Y:S01]  /*21a80*/  FFMA.FTZ R169, R118, R174, R74 ;  /* 0x000000ae76a97223 */ /* 0x000fe2000001004a */
[----:B------:R-:W-:Y:S01]  /*21a90*/  F2FP.F16.F32.PACK_AB R154, R165, R154 ;  /* 0x0000009aa59a723e */ /* 0x000fe200000000ff */
        /* <DEDUP_REMOVED lines=44> */
[----:B------:R-:W-:Y:S02]  /*21d60*/  F2FP.F16.F32.PACK_AB R153, R168, R153 ;  /* 0x00000099a899723e */ /* 0x000fe400000000ff */
[----:B------:R-:W-:Y:S01]  /*21d70*/  F2FP.F16.F32.PACK_AB R152, R189, R152 ;  /* 0x00000098bd98723e */ /* 0x000fe200000000ff */
[----:B------:R-:W-:Y:S01]  /*21d80*/  IMAD.WIDE.U32 R172, R172, 0x10, R240 ;  /* 0x00000010acac7825 */ /* 0x000fe200078e00f0 */
[----:B------:R-:W-:Y:S02]  /*21d90*/  F2FP.F16.F32.PACK_AB R170, R199, R170 ;  /* 0x000000aac7aa723e */ /* 0x000fe400000000ff */
[----:B------:R-:W-:-:S02]  /*21da0*/  F2FP.F16.F32.PACK_AB R169, R164, R169 ;  /* 0x000000a9a4a9723e */ /* 0x000fc400000000ff */
[----:B------:R-:W-:Y:S01]  /*21db0*/  F2FP.F16.F32.PACK_AB R168, R167, R166 ;  /* 0x000000a6a7a8723e */ /* 0x000fe200000000ff */
[----:B------:R-:W-:Y:S01]  /*21dc0*/  IMAD.WIDE.U32 R180, R180, 0x10, R240 ;  /* 0x00000010b4b47825 */ /* 0x000fe200078e00f0 */
        /* <DEDUP_REMOVED lines=12> */
.L_x_54257:
[----:B------:R-:W-:Y:S05]  /*21e90*/  BSYNC B1 ;  /* 0x0000000000017941 */ /* 0x000fea0003800000 */
.L_x_54256:
[----:B-1----:R-:W1:Y:S02]  /*21ea0*/  LDC.64 R12, c[0x0][0x210] ;  /* 0x00008400ff0c7b82 */ /* 0x002e640000000a00 */
[----:B-1---5:R-:W-:-:S05]  /*21eb0*/  IMAD R0, R12, 0x4, R0 ;  /* 0x000000040c007824 */ /* 0x022fca00078e0200 */
[----:B------:R-:W-:-:S13]  /*21ec0*/  ISETP.GE.AND P0, PT, R0, R13, PT ;  /* 0x0000000d0000720c */ /* 0x000fda0003f06270 */
[----:B------:R-:W-:Y:S05]  /*21ed0*/  @!P0 BRA `(.L_x_54258) ;  /* 0xfffffdec00888947 */ /* 0x000fea000383ffff */
[----:B------:R-:W-:Y:S05]  /*21ee0*/  BSYNC B0 ;  /* 0x0000000000007941 */ /* 0x000fea0003800000 */
.L_x_53514:
[----:B------:R-:W-:Y:S05]  /*21ef0*/  EXIT ;  /* 0x000000000000794d */ /* 0x000fea0003800000 */
.L_x_54255:
        /* <DEDUP_REMOVED lines=8> */
.L_x_54260:
[----:B------:R-:W-:Y:S05]  /*21f80*/  BSYNC B1 ;  /* 0x0000000000017941 */ /* 0x000fea0003800000 */
.L_x_54259:
        /* <DEDUP_REMOVED lines=9> */
.L_x_54261:
[----:B------:R-:W-:Y:S01]  /*22020*/  FADD.FTZ R239, R239, R234 ;  /* 0x000000eaefef7221 */ /* 0x000fe20000010000 */
[----:B------:R-:W-:-:S04]  /*22030*/  IMAD.MOV.U32 R234, RZ, RZ, 0x4 ;  /* 0x00000004ffea7424 */ /* 0x000fc800078e00ff */
[----:B------:R-:W-:-:S07]  /*22040*/  MOV R241, R239 ;  /* 0x000000ef00f17202 */ /* 0x000fce0000000f00 */
[----:B------:R-:W-:Y:S05]  /*22050*/  WARPSYNC.COLLECTIVE R238, `(.L_x_54262) ;  /* 0x00000000ee087348 */ /* 0x000fea0003c00000 */
[----:B------:R0:W1:Y:S02]  /*22060*/  SHFL.BFLY P1, R234, R241, R234, R235 ;  /* 0x0c0000eaf1ea7389 */ /* 0x00006400000200eb */
[----:B01----:R-:W-:Y:S01]  /*22070*/  ENDCOLLECTIVE ;  /* 0x000000000000791b */ /* 0x003fe20003800000 */
.L_x_54262:
[----:B------:R-:W-:Y:S01]  /*22080*/  FADD.FTZ R239, R239, R234 ;  /* 0x000000eaefef7221 */ /* 0x000fe20000010000 */
[----:B------:R-:W-:-:S04]  /*22090*/  IMAD.MOV.U32 R234, RZ, RZ, 0x8 ;  /* 0x00000008ffea7424 */ /* 0x000fc800078e00ff */
[----:B------:R-:W-:-:S07]  /*220a0*/  MOV R241, R239 ;  /* 0x000000ef00f17202 */ /* 0x000fce0000000f00 */
[----:B------:R-:W-:Y:S05]  /*220b0*/  WARPSYNC.COLLECTIVE R238, `(.L_x_54263) ;  /* 0x00000000ee087348 */ /* 0x000fea0003c00000 */
[----:B------:R0:W1:Y:S02]  /*220c0*/  SHFL.BFLY P1, R234, R241, R234, R235 ;  /* 0x0c0000eaf1ea7389 */ /* 0x00006400000200eb */
[----:B01----:R-:W-:Y:S01]  /*220d0*/  ENDCOLLECTIVE ;  /* 0x000000000000791b */ /* 0x003fe20003800000 */
.L_x_54263:
[----:B------:R-:W-:Y:S01]  /*220e0*/  FADD.FTZ R239, R239, R234 ;  /* 0x000000eaefef7221 */ /* 0x000fe20000010000 */
[----:B------:R-:W-:-:S04]  /*220f0*/  IMAD.MOV.U32 R234, RZ, RZ, 0x10 ;  /* 0x00000010ffea7424 */ /* 0x000fc800078e00ff */
[----:B------:R-:W-:-:S07]  /*22100*/  MOV R241, R239 ;  /* 0x000000ef00f17202 */ /* 0x000fce0000000f00 */
[----:B------:R-:W-:Y:S05]  /*22110*/  WARPSYNC.COLLECTIVE R238, `(.L_x_54264) ;  /* 0x00000000ee087348 */ /* 0x000fea0003c00000 */
[----:B------:R0:W1:Y:S02]  /*22120*/  SHFL.BFLY P1, R234, R241, R234, R235 ;  /* 0x0c0000eaf1ea7389 */ /* 0x00006400000200eb */
[----:B01----:R-:W-:Y:S01]  /*22130*/  ENDCOLLECTIVE ;  /* 0x000000000000791b */ /* 0x003fe20003800000 */
.L_x_54264:
        /* <DEDUP_REMOVED lines=168> */
.L_x_54265:
[----:B------:R-:W-:Y:S01]  /*22bc0*/  FADD.FTZ R240, R240, R234 ;  /* 0x000000eaf0f07221 */ /* 0x000fe20000010000 */
[----:B------:R-:W-:-:S03]  /*22bd0*/  MOV R234, 0x2 ;  /* 0x0000000200ea7802 */ /* 0x000fc60000000f00 */
[----:B------:R-:W-:-:S07]  /*22be0*/  IMAD.MOV.U32 R241, RZ, RZ, R240 ;  /* 0x000000fffff17224 */ /* 0x000fce00078e00f0 */
[----:B------:R-:W-:Y:S05]  /*22bf0*/  WARPSYNC.COLLECTIVE R238, `(.L_x_54266) ;  /* 0x00000000ee087348 */ /* 0x000fea0003c00000 */
[----:B------:R0:W1:Y:S02]  /*22c00*/  SHFL.BFLY P1, R234, R241, R234, R235 ;  /* 0x0c0000eaf1ea7389 */ /* 0x00006400000200eb */
[----:B01----:R-:W-:Y:S01]  /*22c10*/  ENDCOLLECTIVE ;  /* 0x000000000000791b */ /* 0x003fe20003800000 */
.L_x_54266:
[----:B------:R-:W-:Y:S01]  /*22c20*/  FADD.FTZ R240, R240, R234 ;  /* 0x000000eaf0f07221 */ /* 0x000fe20000010000 */
[----:B------:R-:W-:-:S03]  /*22c30*/  HFMA2.MMA R234, -RZ, RZ, 0, 2.384185791015625e-07 ;  /* 0x00000004ffea7435 */ /* 0x000fc600000001ff */
[----:B------:R-:W-:-:S08]  /*22c40*/  IMAD.MOV.U32 R241, RZ, RZ, R240 ;  /* 0x000000fffff17224 */ /* 0x000fd000078e00f0 */
[----:B------:R-:W-:Y:S05]  /*22c50*/  WARPSYNC.COLLECTIVE R238, `(.L_x_54267) ;  /* 0x00000000ee087348 */ /* 0x000fea0003c00000 */
[----:B------:R0:W1:Y:S02]  /*22c60*/  SHFL.BFLY P1, R234, R241, R234, R235 ;  /* 0x0c0000eaf1ea7389 */ /* 0x00006400000200eb */
[----:B01----:R-:W-:Y:S01]  /*22c70*/  ENDCOLLECTIVE ;  /* 0x000000000000791b */ /* 0x003fe20003800000 */
.L_x_54267:
[----:B------:R-:W-:Y:S01]  /*22c80*/  FADD.FTZ R240, R240, R234 ;  /* 0x000000eaf0f07221 */ /* 0x000fe20000010000 */
[----:B------:R-:W-:-:S03]  /*22c90*/  MOV R234, 0x8 ;  /* 0x0000000800ea7802 */ /* 0x000fc60000000f00 */
[----:B------:R-:W-:-:S07]  /*22ca0*/  IMAD.MOV.U32 R241, RZ, RZ, R240 ;  /* 0x000000fffff17224 */ /* 0x000fce00078e00f0 */
[----:B------:R-:W-:Y:S05]  /*22cb0*/  WARPSYNC.COLLECTIVE R238, `(.L_x_54268) ;  /* 0x00000000ee087348 */ /* 0x000fea0003c00000 */
[----:B------:R0:W1:Y:S02]  /*22cc0*/  SHFL.BFLY P1, R234, R241, R234, R235 ;  /* 0x0c0000eaf1ea7389 */ /* 0x00006400000200eb */
[----:B01----:R-:W-:Y:S01]  /*22cd0*/  ENDCOLLECTIVE ;  /* 0x000000000000791b */ /* 0x003fe20003800000 */
.L_x_54268:
[----:B------:R-:W-:Y:S01]  /*22ce0*/  FADD.FTZ R240, R240, R234 ;  /* 0x000000eaf0f07221 */ /* 0x000fe20000010000 */
[----:B------:R-:W-:-:S03]  /*22cf0*/  HFMA2.MMA R234, -RZ, RZ, 0, 9.5367431640625e-07 ;  /* 0x00000010ffea7435 */ /* 0x000fc600000001ff */
[----:B------:R-:W-:-:S08]  /*22d00*/  IMAD.MOV.U32 R241, RZ, RZ, R240 ;  /* 0x000000fffff17224 */ /* 0x000fd000078e00f0 */
[----:B------:R-:W-:Y:S05]  /*22d10*/  WARPSYNC.COLLECTIVE R238, `(.L_x_54269) ;  /* 0x00000000ee087348 */ /* 0x000fea0003c00000 */
[----:B------:R0:W1:Y:S02]  /*22d20*/  SHFL.BFLY P1, R234, R241, R234, R235 ;  /* 0x0c0000eaf1ea7389 */ /* 0x00006400000200eb */
[----:B01----:R-:W-:Y:S01]  /*22d30*/  ENDCOLLECTIVE ;  /* 0x000000000000791b */ /* 0x003fe20003800000 */
.L_x_54269:
[----:B------:R-:W-:Y:S05]  /*22d40*/  BRA `(.L_x_54270) ;  /* 0xffffffd800907947 */ /* 0x000fea000383ffff */
.L_x_54271:
        /* <DEDUP_REMOVED lines=11> */
.L_x_72403:


//--------------------- .text._ZN10layer_norm13ln_fwd_kernelINS_13Kernel_traitsIf6__halffS2_fjLj2560ELj1ELj4ELj1ELj16ENS_18Kernel_traits_baseILj2560EfS2_fS2_fjLj128EEEEELb1ELb1ELb0ELb0EEEvNS_9FwdParamsE --------------------------
	.section	.text._ZN10layer_norm13ln_fwd_kernelINS_13Kernel_traitsIf6__halffS2_fjLj2560ELj1ELj4ELj1ELj16ENS_18Kernel_traits_baseILj2560EfS2_fS2_fjLj128EEEEELb1ELb1ELb0ELb0EEEvNS_9FwdParamsE,"ax",@progbits
	.align	128
        .global         _ZN10layer_norm13ln_fwd_kernelINS_13Kernel_traitsIf6__halffS2_fjLj2560ELj1ELj4ELj1ELj16ENS_18Kernel_traits_baseILj2560EfS2_fS2_fjLj128EEEEELb1ELb1ELb0ELb0EEEvNS_9FwdParamsE
        .type           _ZN10layer_norm13ln_fwd_kernelINS_13Kernel_traitsIf6__halffS2_fjLj2560ELj1ELj4ELj1ELj16ENS_18Kernel_traits_baseILj2560EfS2_fS2_fjLj128EEEEELb1ELb1ELb0ELb0EEEvNS_9FwdParamsE,@function
        .size           _ZN10layer_norm13ln_fwd_kernelINS_13Kernel_traitsIf6__halffS2_fjLj2560ELj1ELj4ELj1ELj16ENS_18Kernel_traits_baseILj2560EfS2_fS2_fjLj128EEEEELb1ELb1ELb0ELb0EEEvNS_9FwdParamsE,(.L_x_72404 - _ZN10layer_norm13ln_fwd_kernelINS_13Kernel_traitsIf6__halffS2_fjLj2560ELj1ELj4ELj1ELj16ENS_18Kernel_traits_baseILj2560EfS2_fS2_fjLj128EEEEELb1ELb1ELb0ELb0EEEvNS_9FwdParamsE)
        .other          _ZN10layer_norm13ln_fwd_kernelINS_13Kernel_traitsIf6__halffS2_fjLj2560ELj1ELj4ELj1ELj16ENS_18Kernel_traits_baseILj2560EfS2_fS2_fjLj128EEEEELb1ELb1ELb0ELb0EEEvNS_9FwdParamsE,@"STO_CUDA_ENTRY STV_DEFAULT"
_ZN10layer_norm13ln_fwd_kernelINS_13Kernel_traitsIf6__halffS2_fjLj2560ELj1ELj4ELj1ELj16ENS_18Kernel_traits_baseILj2560EfS2_fS2_fjLj128EEEEELb1ELb1ELb0ELb0EEEvNS_9FwdParamsE:
.text._ZN10layer_norm13ln_fwd_kernelINS_13Kernel_traitsIf6__halffS2_fjLj2560ELj1ELj4ELj1ELj16ENS_18Kernel_traits_baseILj2560EfS2_fS2_fjLj128EEEEELb1ELb1ELb0ELb0EEEvNS_9FwdParamsE:
[----:B------:R-:W0:Y:S08]  /*0000*/  LDC R1, c[0x0][0x28] ;  /* 0x00000a00ff017b82 */ /* 0x000e300000000800 */
[----:B------:R-:W1:Y:S01]  /*0010*/  LDC R3, c[0x0][0x2e8] ;  /* 0x0000ba00ff037b82 */ /* 0x000e620000000800 */
[----:B------:R-:W-:Y:S01]  /*0020*/  ULDC.U8 UR4, c[0x0][0x2f4] ;  /* 0x0000bd0000047ab9 */ /* 0x000fe20000000000 */
[----:B------:R-:W-:Y:S01]  /*0030*/  ULDC.64 UR6, c[0x0][0x2e0] ;  /* 0x0000b80000067ab9 */ /* 0x000fe20000000a00 */
[----:B------:R-:W-:Y:S01]  /*0040*/  ISETP.NE.AND P0, PT, RZ, UR4, PT ;  /* 0x00000004ff007c0c */ /* 0x000fe2000bf05270 */
[----:B------:R-:W-:Y:S01]  /*0050*/  ULDC.64 UR4, c[0x0][0x208] ;  /* 0x0000820000047ab9 */ /* 0x000fe20000000a00 */
[----:B------:R-:W-:Y:S01]  /*0060*/  MOV R4, UR6 ;  /* 0x0000000600047c02 */ /* 0x000fe20008000f00 */
[----:B------:R-:W-:-:S02]  /*0070*/  IMAD.U32 R5, RZ, RZ, UR7 ;  /* 0x00000007ff057e24 */ /* 0x000fc4000f8e00ff */
[----:B------:R-:W2:Y:S01]  /*0080*/  LDC R10, c[0x0][0x2ec] ;  /* 0x0000bb00ff0a7b82 */ /* 0x000ea20000000800 */
[----:B0-----:R-:W-:-:S07]  /*0090*/  VIADD R1, R1, 0xfffffe60 ;  /* 0xfffffe6001017836 */ /* 0x001fce0000000000 */
[----:B------:R-:W3:Y:S01]  /*00a0*/  @P0 LDG.E.64 R4, desc[UR4][R4.64] ;  /* 0x0000000404040981 */ /* 0x000ee2000c1e1b00 */
[----:B------:R-:W0:Y:S01]  /*00b0*/  @P0 LDC R9, c[0x0][0x2f0] ;  /* 0x0000bc00ff090b82 */ /* 0x000e220000000800 */
[----:B-1----:R-:W-:Y:S01]  /*00c0*/  @P0 MOV R6, R3 ;  /* 0x0000000300060202 */ /* 0x002fe20000000f00 */
[----:B--2---:R-:W-:-:S06]  /*00d0*/  @P0 IMAD.MOV.U32 R7, RZ, RZ, R10 ;  /* 0x000000ffff070224 */ /* 0x004fcc00078e000a */
[----:B------:R-:W0:Y:S01]  /*00e0*/  @P0 LDG.E.64 R6, desc[UR4][R6.64] ;  /* 0x0000000406060981 */ /* 0x000e22000c1e1b00 */
[----:B------:R-:W-:Y:S01]  /*00f0*/  ULDC UR8, c[0x0][0x0] ;  /* 0x0000000000087ab9 */ /* 0x000fe20000000800 */
[----:B------:R-:W-:Y:S01]  /*0100*/  LOP3.LUT R8, R8, 0xffffffef, RZ, 0xc0, !PT ;  /* 0xffffffef08087812 */ /* 0x000fe200078ec0ff */
[----:B------:R-:W-:Y:S01]  /*0110*/  BSSY B0, `(.L_x_54272) ;  /* 0x0000066000007945 */ /* 0x000fe20003800000 */
[----:B------:R-:W1:Y:S01]  /*0120*/  S2R R13, SR_TID.X ;  /* 0x00000000000d7919 */ /* 0x000e620000002100 */
[----:B------:R-:W2:Y:S01]  /*0130*/  S2R R0, SR_CTAID.X ;  /* 0x0000000000007919 */ /* 0x000ea20000002500 */
[--C-:B-1----:R-:W-:Y:S01]  /*0140*/  SHF.R.U32.HI R15, RZ, 0x5, R13.reuse ;  /* 0x00000005ff0f7819 */ /* 0x102fe2000001160d */
[----:B--2---:R-:W-:Y:S01]  /*0150*/  IMAD R11, R0, UR8, R13 ;  /* 0x00000008000b7c24 */ /* 0x004fe2000f8e020d */
[----:B------:R-:W-:-:S03]  /*0160*/  LOP3.LUT R13, R13, 0x1f, RZ, 0xc0, !PT ;  /* 0x0000001f0d0d7812 */ /* 0x000fc600078ec0ff */
[----:B------:R-:W-:Y:S01]  /*0170*/  IMAD R15, R0, 0x4, R15 ;  /* 0x00000004000f7824 */ /* 0x000fe200078e020f */
        /* <DEDUP_REMOVED lines=95> */
.L_x_54273:
[----:B------:R-:W-:Y:S05]  /*0770*/  BSYNC B0 ;  /* 0x0000000000007941 */ /* 0x000fea0003800000 */
.L_x_54272:
        /* <DEDUP_REMOVED lines=25> */
[----:B------:R-:W-:-:S03]  /*0910*/  IADD3 R13, R13, 0x20, RZ ;  /* 0x000000200d0d7810 */ /* 0x000fc60007ffe0ff */
[----:B--2---:R0:W-:Y:S04]  /*0920*/  STL.64 [R1+0x130], R32 ;  /* 0x0001302001007387 */ /* 0x0041e80000100a00 */
[----:B------:R0:W-:Y:S04]  /*0930*/  STL.64 [R1+0x138], R34 ;  /* 0x0001382201007387 */ /* 0x0001e80000100a00 */
[----:B----4-:R0:W-:Y:S04]  /*0940*/  STL.64 [R1+0x140], R36 ;  /* 0x0001402401007387 */ /* 0x0101e80000100a00 */
[----:B------:R0:W-:Y:S04]  /*0950*/  STL.64 [R1+0x148], R38 ;  /* 0x0001482601007387 */ /* 0x0001e80000100a00 */
[----:B---3--:R0:W-:Y:S04]  /*0960*/  STL.64 [R1], R40 ;  /* 0x0000002801007387 */ /* 0x0081e80000100a00 */
[----:B------:R0:W-:Y:S02]  /*0970*/  STL.64 [R1+0x8], R42 ;  /* 0x0000082a01007387 */ /* 0x0001e40000100a00 */
.L_x_54275:
[----:B------:R-:W-:Y:S05]  /*0980*/  BSYNC B0 ;  /* 0x0000000000007941 */ /* 0x000fea0003800000 */
.L_x_54274:
        /* <DEDUP_REMOVED lines=30> */
.L_x_54277:
[----:B------:R-:W-:Y:S05]  /*0b70*/  BSYNC B0 ;  /* 0x0000000000007941 */ /* 0x000fea0003800000 */
.L_x_54276:
        /* <DEDUP_REMOVED lines=30> */
.L_x_54279:
[----:B------:R-:W-:Y:S05]  /*0d60*/  BSYNC B0 ;  /* 0x0000000000007941 */ /* 0x000fea0003800000 */
.L_x_54278:
        /* <DEDUP_REMOVED lines=30> */
.L_x_54281:
[----:B------:R-:W-:Y:S05]  /*0f50*/  BSYNC B0 ;  /* 0x0000000000007941 */ /* 0x000fea0003800000 */
.L_x_54280:
        /* <DEDUP_REMOVED lines=30> */
.L_x_54283:
[----:B------:R-:W-:Y:S05]  /*1140*/  BSYNC B0 ;  /* 0x0000000000007941 */ /* 0x000fea0003800000 */
.L_x_54282:
        /* <DEDUP_REMOVED lines=30> */
.L_x_54285:
[----:B------:R-:W-:Y:S05]  /*1330*/  BSYNC B0 ;  /* 0x0000000000007941 */ /* 0x000fea0003800000 */
.L_x_54284:
        /* <DEDUP_REMOVED lines=30> */
.L_x_54287:
[----:B------:R-:W-:Y:S05]  /*1520*/  BSYNC B0 ;  /* 0x0000000000007941 */ /* 0x000fea0003800000 */
.L_x_54286:
        /* <DEDUP_REMOVED lines=30> */
.L_x_54289:
[----:B------:R-:W-:Y:S05]  /*1710*/  BSYNC B0 ;  /* 0x0000000000007941 */ /* 0x000fea0003800000 */
.L_x_54288:
        /* <DEDUP_REMOVED lines=33> */
.L_x_54291:
[----:B------:R-:W-:Y:S05]  /*1930*/  BSYNC B0 ;  /* 0x0000000000007941 */ /* 0x000fea0003800000 */
.L_x_54290:
        /* <DEDUP_REMOVED lines=17> */
[----:B------:R-:W-:Y:S01]  /*1a50*/  HFMA2.MMA R2, -RZ, RZ, 0, 0 ;  /* 0x00000000ff027435 */ /* 0x000fe200000001ff */
[----:B------:R-:W-:Y:S01]  /*1a60*/  LOP3.LUT R5, R4, UR32, R5, 0x96, !PT ;  /* 0x0000002004057c12 */ /* 0x000fe2000f8e9605 */
[----:B------:R-:W-:Y:S01]  /*1a70*/  IMAD R4, R0, -0x2daee0ad, RZ ;  /* 0xd2511f5300047824 */ /* 0x000fe200078e02ff */
[----:B------:R-:W-:Y:S01]  /*1a80*/  ULDC UR33, c[0x0][0x218] ;  /* 0x0000860000217ab9 */ /* 0x000fe20000000800 */
[----:B------:R-:W-:Y:S01]  /*1a90*/  ULDC UR30, c[0x0][0x2d8] ;  /* 0x0000b600001e7ab9 */ /* 0x000fe20000000800 */
[----:B------:R-:W-:Y:S01]  /*1aa0*/  UISETP.NE.AND UP1, UPT, UR24, URZ, UPT ;  /* 0x0000003f1800728c */ /* 0x000fe2000bf25270 */
[----:B------:R-:W-:Y:S01]  /*1ab0*/  ULDC.64 UR26, c[0x0][0x238] ;  /* 0x00008e00001a7ab9 */ /* 0x000fe20000000a00 */
[----:B------:R-:W-:-:S09]  /*1ac0*/  ULDC.64 UR28, c[0x0][0x240] ;  /* 0x00009000001c7ab9 */ /* 0x000fd20000000a00 */
.L_x_54894:
        /* <DEDUP_REMOVED lines=41> */
.L_x_54296:
[----:B------:R-:W-:-:S07]  /*1d60*/  MOV R14, R6 ;  /* 0x00000006000e7202 */ /* 0x000fce0000000f00 */
.L_x_54297:
[----:B------:R-:W-:Y:S05]  /*1d70*/  BSYNC B2 ;  /* 0x0000000000027941 */ /* 0x000fea0003800000 */
.L_x_54295:
        /* <DEDUP_REMOVED lines=16> */
.L_x_54301:
[----:B------:R-:W-:Y:S05]  /*1e80*/  BSYNC B3 ;  /* 0x0000000000037941 */ /* 0x000fea0003800000 */
.L_x_54300:
        /* <DEDUP_REMOVED lines=42> */
.L_x_54299:
[----:B------:R-:W-:Y:S05]  /*2130*/  BSYNC B2 ;  /* 0x0000000000027941 */ /* 0x000fea0003800000 */
.L_x_54298:
[----:B------:R-:W2:Y:S01]  /*2140*/  LDL R135, [R1+0x160] ;  /* 0x0001600001877983 */ /* 0x000ea20000100800 */
[----:B------:R-:W3:Y:S01]  /*2150*/  LDC R215, c[0x0][0x294] ;  /* 0x0000a500ffd77b82 */ /* 0x000ee20000000800 */
[----:B------:R-:W-:Y:S01]  /*2160*/  I2FP.F32.U32 R3, R14 ;  /* 0x0000000e00037245 */ /* 0x000fe20000201000 */
[----:B------:R-:W-:Y:S01]  /*2170*/  IMAD.MOV.U32 R214, RZ, RZ, 0x2f800000 ;  /* 0x2f800000ffd67424 */ /* 0x000fe200078e00ff */
[----:B------:R-:W-:Y:S01]  /*2180*/  LOP3.LUT R8, R8, 0xfffffffb, RZ, 0xc0, !PT ;  /* 0xfffffffb08087812 */ /* 0x000fe200078ec0ff */
[----:B-----5:R-:W-:Y:S01]  /*2190*/  HADD2.F32 R14, -RZ, R136.H0_H0 ;  /* 0x20000088ff0e7230 */ /* 0x020fe20000004100 */
[----:B------:R-:W-:Y:S01]  /*21a0*/  ISETP.NE.U32.AND P0, PT, R132, RZ, PT ;  /* 0x000000ff8400720c */ /* 0x000fe20003f05070 */
[----:B------:R-:W-:Y:S01]  /*21b0*/  FFMA.FTZ R3, R3, R214, 1.1641532182693481445e-10 ;  /* 0x2f00000003037423 */ /* 0x000fe200000100d6 */
[----:B------:R-:W-:Y:S01]  /*21c0*/  BSSY B2, `(.L_x_54302) ;  /* 0x0000016000027945 */ /* 0x000fe20003800000 */
[----:B------:R-:W4:Y:S01]  /*21d0*/  LDC R236, c[0x0][0x298] ;  /* 0x0000a600ffec7b82 */ /* 0x000f220000000800 */
[----:B------:R-:W-:-:S02]  /*21e0*/  ISETP.NE.AND.EX P0, PT, R133, RZ, PT, P0 ;  /* 0x000000ff8500720c */ /* 0x000fc40003f05300 */
[----:B---3--:R-:W-:Y:S01]  /*21f0*/  FSETP.GTU.FTZ.AND P1, PT, R3, R215, PT ;  /* 0x000000d70300720b */ /* 0x008fe20003f3c000 */
[----:B------:R-:W-:Y:S01]  /*2200*/  FMUL.FTZ R3, R14, R13 ;  /* 0x0000000d0e037220 */ /* 0x000fe20000410000 */
[----:B------:R-:W-:-:S03]  /*2210*/  IADD3 R14, R134, 0x1, RZ ;  /* 0x00000001860e7810 */ /* 0x000fc60007ffe0ff */
[----:B----4-:R-:W-:-:S08]  /*2220*/  FMUL.FTZ R3, R3, R236 ;  /* 0x000000ec03037220 */ /* 0x010fd00000410000 */
        /* <DEDUP_REMOVED lines=14> */
.L_x_54303:
[----:B------:R-:W-:-:S07]  /*2310*/  MOV R3, R6 ;  /* 0x0000000600037202 */ /* 0x000fce0000000f00 */
.L_x_54304:
[----:B------:R-:W-:Y:S05]  /*2320*/  BSYNC B2 ;  /* 0x0000000000027941 */ /* 0x000fea0003800000 */
.L_x_54302:
        /* <DEDUP_REMOVED lines=16> */
.L_x_54308:
[----:B------:R-:W-:Y:S05]  /*2430*/  BSYNC B3 ;  /* 0x0000000000037941 */ /* 0x000fea0003800000 */
.L_x_54307:
        /* <DEDUP_REMOVED lines=42> */
.L_x_54306:
[----:B------:R-:W-:Y:S05]  /*26e0*/  BSYNC B2 ;  /* 0x0000000000027941 */ /* 0x000fea0003800000 */
.L_x_54305:
        /* <DEDUP_REMOVED lines=24> */
.L_x_54310:
[----:B------:R-:W-:-:S07]  /*2870*/  IMAD.MOV.U32 R3, RZ, RZ, R6 ;  /* 0x000000ffff037224 */ /* 0x000fce00078e0006 */
.L_x_54311:
[----:B------:R-:W-:Y:S05]  /*2880*/  BSYNC B2 ;  /* 0x0000000000027941 */ /* 0x000fea0003800000 */
.L_x_54309:
        /* <DEDUP_REMOVED lines=16> */
.L_x_54315:
[----:B------:R-:W-:Y:S05]  /*2990*/  BSYNC B3 ;  /* 0x0000000000037941 */ /* 0x000fea0003800000 */
.L_x_54314:
        /* <DEDUP_REMOVED lines=42> */
.L_x_54313:
[----:B------:R-:W-:Y:S05]  /*2c40*/  BSYNC B2 ;  /* 0x0000000000027941 */ /* 0x000fea0003800000 */
.L_x_54312:
        /* <DEDUP_REMOVED lines=22> */
.L_x_54317:
[----:B------:R-:W-:-:S07]  /*2db0*/  MOV R3, R6 ;  /* 0x0000000600037202 */ /* 0x000fce0000000f00 */
.L_x_54318:
[----:B------:R-:W-:Y:S05]  /*2dc0*/  BSYNC B2 ;  /* 0x0000000000027941 */ /* 0x000fea0003800000 */
.L_x_54316:
        /* <DEDUP_REMOVED lines=16> */
.L_x_54322:
[----:B------:R-:W-:Y:S05]  /*2ed0*/  BSYNC B3 ;  /* 0x0000000000037941 */ /* 0x000fea0003800000 */
.L_x_54321:
        /* <DEDUP_REMOVED lines=42> */
.L_x_54320:
[----:B------:R-:W-:Y:S05]  /*3180*/  BSYNC B2 ;  /* 0x0000000000027941 */ /* 0x000fea0003800000 */
.L_x_54319:
[----:B------:R-:W2:Y:S01]  /*3190*/  LDL R135, [R1+0x16c] ;  /* 0x00016c0001877983 */ /* 0x000ea20000100800 */
[----:B------:R-:W-:Y:S01]  /*31a0*/  I2FP.F32.U32 R3, R3 ;  /* 0x0000000300037245 */ /* 0x000fe20000201000 */
[----:B------:R-:W-:Y:S01]  /*31b0*/  BSSY B2, `(.L_x_54323) ;  /* 0x0000015000027945 */ /* 0x000fe20003800000 */
[----:B------:R-:W-:-:S03]  /*31c0*/  ISETP.NE.AND P3, PT, R14, 0x1, PT ;  /* 0x000000010e00780c */ /* 0x000fc60003f65270 */
[----:B------:R-:W-:-:S05]  /*31d0*/  FFMA.FTZ R3, R3, R214, 1.1641532182693481445e-10 ;  /* 0x2f00000003037423 */ /* 0x000fca00000100d6 */
[----:B------:R-:W-:Y:S01]  /*31e0*/  FSETP.GTU.FTZ.AND P2, PT, R3, R215, PT ;  /* 0x000000d70300720b */ /* 0x000fe20003f5c000 */
[----:B------:R-:W-:Y:S02]  /*31f0*/  HADD2.F32 R3, -RZ, R137.H1_H1 ;  /* 0x30000089ff037230 */ /* 0x000fe40000004100 */
[----:B------:R-:W-:-:S03]  /*3200*/  VIADD R137, R14, 0x1 ;  /* 0x000000010e897836 */ /* 0x000fc60000000000 */
        /* <DEDUP_REMOVED lines=14> */
.L_x_54324:
[----:B------:R-:W-:-:S07]  /*32f0*/  IMAD.MOV.U32 R3, RZ, RZ, R6 ;  /* 0x000000ffff037224 */ /* 0x000fce00078e0006 */
.L_x_54325:
[----:B------:R-:W-:Y:S05]  /*3300*/  BSYNC B2 ;  /* 0x0000000000027941 */ /* 0x000fea0003800000 */
.L_x_54323:
        /* <DEDUP_REMOVED lines=16> */
.L_x_54329:
[----:B------:R-:W-:Y:S05]  /*3410*/  BSYNC B3 ;  /* 0x0000000000037941 */ /* 0x000fea0003800000 */
.L_x_54328:
        /* <DEDUP_REMOVED lines=42> */
.L_x_54327:
[----:B------:R-:W-:Y:S05]  /*36c0*/  BSYNC B2 ;  /* 0x0000000000027941 */ /* 0x000fea0003800000 */
.L_x_54326:
        /* <DEDUP_REMOVED lines=22> */
.L_x_54331:
[----:B------:R-:W-:-:S07]  /*3830*/  MOV R3, R6 ;  /* 0x0000000600037202 */ /* 0x000fce0000000f00 */
.L_x_54332:
[----:B------:R-:W-:Y:S05]  /*3840*/  BSYNC B2 ;  /* 0x0000000000027941 */ /* 0x000fea0003800000 */
.L_x_54330:
        /* <DEDUP_REMOVED lines=16> */
.L_x_54336:
[----:B------:R-:W-:Y:S05]  /*3950*/  BSYNC B3 ;  /* 0x0000000000037941 */ /* 0x000fea0003800000 */
.L_x_54335:
        /* <DEDUP_REMOVED lines=42> */
.L_x_54334:
[----:B------:R-:W-:Y:S05]  /*3c00*/  BSYNC B2 ;  /* 0x0000000000027941 */ /* 0x000fea0003800000 */
.L_x_54333:
        /* <DEDUP_REMOVED lines=22> */
.L_x_54338:
[----:B------:R-:W-:-:S07]  /*3d70*/  IMAD.MOV.U32 R3, RZ, RZ, R6 ;  /* 0x000000ffff037224 */ /* 0x000fce00078e0006 */
.L_x_54339:
[----:B------:R-:W-:Y:S05]  /*3d80*/  BSYNC B2 ;  /* 0x0000000000027941 */ /* 0x000fea0003800000 */
.L_x_54337:
        /* <DEDUP_REMOVED lines=16> */
.L_x_54343:
[----:B------:R-:W-:Y:S05]  /*3e90*/  BSYNC B3 ;  /* 0x0000000000037941 */ /* 0x000fea0003800000 */
.L_x_54342:
        /* <DEDUP_REMOVED lines=42> */
.L_x_54341:
[----:B------:R-:W-:Y:S05]  /*4140*/  BSYNC B2 ;  /* 0x0000000000027941 */ /* 0x000fea0003800000 */
.L_x_54340:
        /* <DEDUP_REMOVED lines=22> */
.L_x_54345:
[----:B------:R-:W-:-:S07]  /*42b0*/  MOV R14, R6 ;  /* 0x00000006000e7202 */ /* 0x000fce0000000f00 */
.L_x_54346:
[----:B------:R-:W-:Y:S05]  /*42c0*/  BSYNC B2 ;  /* 0x0000000000027941 */ /* 0x000fea0003800000 */
.L_x_54344:
        /* <DEDUP_REMOVED lines=19> */
.L_x_54350:
[----:B------:R-:W-:Y:S05]  /*4400*/  BSYNC B3 ;  /* 0x0000000000037941 */ /* 0x000fea0003800000 */
.L_x_54349:
        /* <DEDUP_REMOVED lines=42> */
.L_x_54348:
[----:B------:R-:W-:Y:S05]  /*46b0*/  BSYNC B2 ;  /* 0x0000000000027941 */ /* 0x000fea0003800000 */
.L_x_54347:
[----:B------:R-:W2:Y:S01]  /*46c0*/  LDL R238, [R1+0x15c] ;  /* 0x00015c0001ee7983 */ /* 0x000ea20000100800 */
[----:B------:R-:W-:Y:S01]  /*46d0*/  I2FP.F32.U32 R14, R14 ;  /* 0x0000000e000e7245 */ /* 0x000fe20000201000 */
[----:B------:R-:W-:Y:S01]  /*46e0*/  HADD2.F32 R139, -RZ, R139.H1_H1 ;  /* 0x3000008bff8b7230 */ /* 0x000fe20000004100 */
        /* <DEDUP_REMOVED lines=33> */
.L_x_54294:
[----:B------:R-:W-:Y:S05]  /*4900*/  BSYNC B1 ;  /* 0x0000000000017941 */ /* 0x000fea0003800000 */
.L_x_54293:
        /* <DEDUP_REMOVED lines=20> */
[----:B------:R-:W-:Y:S02]  /*4a50*/  ISETP.NE.AND P0, PT, R3, 0x3, PT ;  /* 0x000000030300780c */ /* 0x000fe40003f05270 */
[----:B------:R-:W-:-:S11]  /*4a60*/  MOV R212, R7 ;  /* 0x0000000700d47202 */ /* 0x000fd60000000f00 */
[----:B------:R-:W-:Y:S05]  /*4a70*/  @P0 BRA `(.L_x_54355) ;  /* 0x00000000000c0947 */ /* 0x000fea0003800000 */
[----:B------:R-:W-:Y:S01]  /*4a80*/  IMAD.MOV.U32 R212, RZ, RZ, R4 ;  /* 0x000000ffffd47224 */ /* 0x000fe200078e0004 */
[----:B------:R-:W-:Y:S06]  /*4a90*/  BRA `(.L_x_54355) ;  /* 0x0000000000047947 */ /* 0x000fec0003800000 */
.L_x_54354:
[----:B--2---:R-:W-:-:S07]  /*4aa0*/  MOV R212, R6 ;  /* 0x0000000600d47202 */ /* 0x004fce0000000f00 */
.L_x_54355:
[----:B------:R-:W-:Y:S05]  /*4ab0*/  BSYNC B2 ;  /* 0x0000000000027941 */ /* 0x000fea0003800000 */
.L_x_54353:
        /* <DEDUP_REMOVED lines=16> */
.L_x_54359:
[----:B------:R-:W-:Y:S05]  /*4bc0*/  BSYNC B3 ;  /* 0x0000000000037941 */ /* 0x000fea0003800000 */
.L_x_54358:
        /* <DEDUP_REMOVED lines=42> */
.L_x_54357:
[----:B------:R-:W-:Y:S05]  /*4e70*/  BSYNC B2 ;  /* 0x0000000000027941 */ /* 0x000fea0003800000 */
.L_x_54356:
[----:B------:R-:W2:Y:S01]  /*4e80*/  LDL R143, [R1+0x140] ;  /* 0x00014000018f7983 */ /* 0x000ea20000100800 */
[----:B------:R-:W3:Y:S01]  /*4e90*/  LDC R236, c[0x0][0x294] ;  /* 0x0000a500ffec7b82 */ /* 0x000ee20000000800 */
[----:B------:R-:W-:Y:S01]  /*4ea0*/  I2FP.F32.U32 R3, R212 ;  /* 0x000000d400037245 */ /* 0x000fe20000201000 */
[----:B------:R-:W-:Y:S01]  /*4eb0*/  IMAD.MOV.U32 R215, RZ, RZ, 0x2f800000 ;  /* 0x2f800000ffd77424 */ /* 0x000fe200078e00ff */
[----:B------:R-:W-:Y:S01]  /*4ec0*/  ISETP.NE.U32.AND P0, PT, R140, RZ, PT ;  /* 0x000000ff8c00720c */ /* 0x000fe20003f05070 */
[----:B-----5:R-:W-:Y:S01]  /*4ed0*/  HADD2.F32 R140, -RZ, R144.H0_H0 ;  /* 0x20000090ff8c7230 */ /* 0x020fe20000004100 */
        /* <DEDUP_REMOVED lines=23> */
.L_x_54361:
[----:B------:R-:W-:-:S07]  /*5050*/  MOV R3, R6 ;  /* 0x0000000600037202 */ /* 0x000fce0000000f00 */
.L_x_54362:
[----:B------:R-:W-:Y:S05]  /*5060*/  BSYNC B2 ;  /* 0x0000000000027941 */ /* 0x000fea0003800000 */
.L_x_54360:
        /* <DEDUP_REMOVED lines=16> */
.L_x_54366:
[----:B------:R-:W-:Y:S05]  /*5170*/  BSYNC B3 ;  /* 0x0000000000037941 */ /* 0x000fea0003800000 */
.L_x_54365:
        /* <DEDUP_REMOVED lines=42> */
.L_x_54364:
[----:B------:R-:W-:Y:S05]  /*5420*/  BSYNC B2 ;  /* 0x0000000000027941 */ /* 0x000fea0003800000 */
.L_x_54363:
        /* <DEDUP_REMOVED lines=24> */
.L_x_54368:
[----:B------:R-:W-:-:S07]  /*55b0*/  IMAD.MOV.U32 R3, RZ, RZ, R6 ;  /* 0x000000ffff037224 */ /* 0x000fce00078e0006 */
.L_x_54369:
[----:B------:R-:W-:Y:S05]  /*55c0*/  BSYNC B2 ;  /* 0x0000000000027941 */ /* 0x000fea0003800000 */
.L_x_54367:
        /* <DEDUP_REMOVED lines=16> */
.L_x_54373:
[----:B------:R-:W-:Y:S05]  /*56d0*/  BSYNC B3 ;  /* 0x0000000000037941 */ /* 0x000fea0003800000 */
.L_x_54372:
        /* <DEDUP_REMOVED lines=42> */
.L_x_54371:
[----:B------:R-:W-:Y:S05]  /*5980*/  BSYNC B2 ;  /* 0x0000000000027941 */ /* 0x000fea0003800000 */
.L_x_54370:
        /* <DEDUP_REMOVED lines=22> */
.L_x_54375:
[----:B------:R-:W-:-:S07]  /*5af0*/  MOV R3, R6 ;  /* 0x0000000600037202 */ /* 0x000fce0000000f00 */
.L_x_54376:
[----:B------:R-:W-:Y:S05]  /*5b00*/  BSYNC B2 ;  /* 0x0000000000027941 */ /* 0x000fea0003800000 */
.L_x_54374:
        /* <DEDUP_REMOVED lines=16> */
.L_x_54380:
[----:B------:R-:W-:Y:S05]  /*5c10*/  BSYNC B3 ;  /* 0x0000000000037941 */ /* 0x000fea0003800000 */
.L_x_54379:
        /* <DEDUP_REMOVED lines=42> */
.L_x_54378:
[----:B------:R-:W-:Y:S05]  /*5ec0*/  BSYNC B2 ;  /* 0x0000000000027941 */ /* 0x000fea0003800000 */
.L_x_54377:
        /* <DEDUP_REMOVED lines=22> */
.L_x_54382:
[----:B------:R-:W-:-:S07]  /*6030*/  IMAD.MOV.U32 R3, RZ, RZ, R6 ;  /* 0x000000ffff037224 */ /* 0x000fce00078e0006 */
.L_x_54383:
[----:B------:R-:W-:Y:S05]  /*6040*/  BSYNC B2 ;  /* 0x0000000000027941 */ /* 0x000fea0003800000 */
.L_x_54381:
        /* <DEDUP_REMOVED lines=16> */
.L_x_54387:
[----:B------:R-:W-:Y:S05]  /*6150*/  BSYNC B3 ;  /* 0x0000000000037941 */ /* 0x000fea0003800000 */
.L_x_54386:
        /* <DEDUP_REMOVED lines=42> */
.L_x_54385:
[----:B------:R-:W-:Y:S05]  /*6400*/  BSYNC B2 ;  /* 0x0000000000027941 */ /* 0x000fea0003800000 */
.L_x_54384:
        /* <DEDUP_REMOVED lines=22> */
.L_x_54389:
[----:B------:R-:W-:-:S07]  /*6570*/  MOV R3, R6 ;  /* 0x0000000600037202 */ /* 0x000fce0000000f00 */
.L_x_54390:
[----:B------:R-:W-:Y:S05]  /*6580*/  BSYNC B2 ;  /* 0x0000000000027941 */ /* 0x000fea0003800000 */
.L_x_54388:
        /* <DEDUP_REMOVED lines=16> */
.L_x_54394:
[----:B------:R-:W-:Y:S05]  /*6690*/  BSYNC B3 ;  /* 0x0000000000037941 */ /* 0x000fea0003800000 */
.L_x_54393:
        /* <DEDUP_REMOVED lines=42> */
.L_x_54392:
[----:B------:R-:W-:Y:S05]  /*6940*/  BSYNC B2 ;  /* 0x0000000000027941 */ /* 0x000fea0003800000 */
.L_x_54391:
        /* <DEDUP_REMOVED lines=22> */
.L_x_54396:
[----:B------:R-:W-:-:S07]  /*6ab0*/  IMAD.MOV.U32 R3, RZ, RZ, R6 ;  /* 0x000000ffff037224 */ /* 0x000fce00078e0006 */
.L_x_54397:
[----:B------:R-:W-:Y:S05]  /*6ac0*/  BSYNC B2 ;  /* 0x0000000000027941 */ /* 0x000fea0003800000 */
.L_x_54395:
        /* <DEDUP_REMOVED lines=16> */
.L_x_54401:
[----:B------:R-:W-:Y:S05]  /*6bd0*/  BSYNC B3 ;  /* 0x0000000000037941 */ /* 0x000fea0003800000 */
.L_x_54400:
        /* <DEDUP_REMOVED lines=42> */
.L_x_54399:
[----:B------:R-:W-:Y:S05]  /*6e80*/  BSYNC B2 ;  /* 0x0000000000027941 */ /* 0x000fea0003800000 */
.L_x_54398:
        /* <DEDUP_REMOVED lines=22> */
.L_x_54403:
[----:B------:R-:W-:-:S07]  /*6ff0*/  MOV R214, R6 ;  /* 0x0000000600d67202 */ /* 0x000fce0000000f00 */
.L_x_54404:
[----:B------:R-:W-:Y:S05]  /*7000*/  BSYNC B2 ;  /* 0x0000000000027941 */ /* 0x000fea0003800000 */
.L_x_54402:
        /* <DEDUP_REMOVED lines=19> */
.L_x_54408:
[----:B------:R-:W-:Y:S05]  /*7140*/  BSYNC B3 ;  /* 0x0000000000037941 */ /* 0x000fea0003800000 */
.L_x_54407:
        /* <DEDUP_REMOVED lines=42> */
.L_x_54406:
[----:B------:R-:W-:Y:S05]  /*73f0*/  BSYNC B2 ;  /* 0x0000000000027941 */ /* 0x000fea0003800000 */
.L_x_54405:
        /* <DEDUP_REMOVED lines=36> */
.L_x_54352:
[----:B------:R-:W-:Y:S05]  /*7640*/  BSYNC B1 ;  /* 0x0000000000017941 */ /* 0x000fea0003800000 */
.L_x_54351:
        /* <DEDUP_REMOVED lines=20> */
[----:B------:R-:W-:Y:S02]  /*7790*/  ISETP.NE.AND P0, PT, R3, 0x3, PT ;  /* 0x000000030300780c */ /* 0x000fe40003f05270 */
[----:B------:R-:W-:-:S11]  /*77a0*/  MOV R212, R7 ;  /* 0x0000000700d47202 */ /* 0x000fd60000000f00 */
[----:B------:R-:W-:Y:S05]  /*77b0*/  @P0 BRA `(.L_x_54413) ;  /* 0x00000000000c0947 */ /* 0x000fea0003800000 */
[----:B------:R-:W-:Y:S01]  /*77c0*/  IMAD.MOV.U32 R212, RZ, RZ, R4 ;  /* 0x000000ffffd47224 */ /* 0x000fe200078e0004 */
[----:B------:R-:W-:Y:S06]  /*77d0*/  BRA `(.L_x_54413) ;  /* 0x0000000000047947 */ /* 0x000fec0003800000 */
.L_x_54412:
[----:B--2-4-:R-:W-:-:S07]  /*77e0*/  MOV R212, R6 ;  /* 0x0000000600d47202 */ /* 0x014fce0000000f00 */
.L_x_54413:
[----:B------:R-:W-:Y:S05]  /*77f0*/  BSYNC B2 ;  /* 0x0000000000027941 */ /* 0x000fea0003800000 */
.L_x_54411:
        /* <DEDUP_REMOVED lines=16> */
.L_x_54417:
[----:B------:R-:W-:Y:S05]  /*7900*/  BSYNC B3 ;  /* 0x0000000000037941 */ /* 0x000fea0003800000 */
.L_x_54416:
        /* <DEDUP_REMOVED lines=42> */
.L_x_54415:
[----:B------:R-:W-:Y:S05]  /*7bb0*/  BSYNC B2 ;  /* 0x0000000000027941 */ /* 0x000fea0003800000 */
.L_x_54414:
[----:B------:R-:W2:Y:S01]  /*7bc0*/  LDL R151, [R1+0x120] ;  /* 0x0001200001977983 */ /* 0x000ea20000100800 */
[----:B------:R-:W0:Y:S01]  /*7bd0*/  LDC R236, c[0x0][0x294] ;  /* 0x0000a500ffec7b82 */ /* 0x000e220000000800 */
[----:B------:R-:W-:Y:S01]  /*7be0*/  I2FP.F32.U32 R3, R212 ;  /* 0x000000d400037245 */ /* 0x000fe20000201000 */
[----:B------:R-:W-:Y:S01]  /*7bf0*/  IMAD.MOV.U32 R215, RZ, RZ, 0x2f800000 ;  /* 0x2f800000ffd77424 */ /* 0x000fe200078e00ff */
[----:B------:R-:W-:Y:S01]  /*7c00*/  ISETP.NE.U32.AND P0, PT, R148, RZ, PT ;  /* 0x000000ff9400720c */ /* 0x000fe20003f05070 */
[----:B-----5:R-:W-:Y:S01]  /*7c10*/  HADD2.F32 R148, -RZ, R152.H0_H0 ;  /* 0x20000098ff947230 */ /* 0x020fe20000004100 */
        /* <DEDUP_REMOVED lines=23> */
.L_x_54419:
[----:B------:R-:W-:-:S07]  /*7d90*/  MOV R3, R6 ;  /* 0x0000000600037202 */ /* 0x000fce0000000f00 */
.L_x_54420:
[----:B------:R-:W-:Y:S05]  /*7da0*/  BSYNC B2 ;  /* 0x0000000000027941 */ /* 0x000fea0003800000 */
.L_x_54418:
        /* <DEDUP_REMOVED lines=16> */
.L_x_54424:
[----:B------:R-:W-:Y:S05]  /*7eb0*/  BSYNC B3 ;  /* 0x0000000000037941 */ /* 0x000fea0003800000 */
.L_x_54423:
        /* <DEDUP_REMOVED lines=42> */
.L_x_54422:
[----:B------:R-:W-:Y:S05]  /*8160*/  BSYNC B2 ;  /* 0x0000000000027941 */ /* 0x000fea0003800000 */
.L_x_54421:
        /* <DEDUP_REMOVED lines=24> */
.L_x_54426:
[----:B------:R-:W-:-:S07]  /*82f0*/  IMAD.MOV.U32 R3, RZ, RZ, R6 ;  /* 0x000000ffff037224 */ /* 0x000fce00078e0006 */
.L_x_54427:
[----:B------:R-:W-:Y:S05]  /*8300*/  BSYNC B2 ;  /* 0x0000000000027941 */ /* 0x000fea0003800000 */
.L_x_54425:
        /* <DEDUP_REMOVED lines=16> */
.L_x_54431:
[----:B------:R-:W-:Y:S05]  /*8410*/  BSYNC B3 ;  /* 0x0000000000037941 */ /* 0x000fea0003800000 */
.L_x_54430:
        /* <DEDUP_REMOVED lines=42> */
.L_x_54429:
[----:B------:R-:W-:Y:S05]  /*86c0*/  BSYNC B2 ;  /* 0x0000000000027941 */ /* 0x000fea0003800000 */
.L_x_54428:
        /* <DEDUP_REMOVED lines=22> */
.L_x_54433:
[----:B------:R-:W-:-:S07]  /*8830*/  MOV R3, R6 ;  /* 0x0000000600037202 */ /* 0x000fce0000000f00 */
.L_x_54434:
[----:B------:R-:W-:Y:S05]  /*8840*/  BSYNC B2 ;  /* 0x0000000000027941 */ /* 0x000fea0003800000 */
.L_x_54432:
        /* <DEDUP_REMOVED lines=16> */
.L_x_54438:
[----:B------:R-:W-:Y:S05]  /*8950*/  BSYNC B3 ;  /* 0x0000000000037941 */ /* 0x000fea0003800000 */
.L_x_54437:
        /* <DEDUP_REMOVED lines=42> */
.L_x_54436:
[----:B------:R-:W-:Y:S05]  /*8c00*/  BSYNC B2 ;  /* 0x0000000000027941 */ /* 0x000fea0003800000 */
.L_x_54435:
        /* <DEDUP_REMOVED lines=22> */
.L_x_54440:
[----:B------:R-:W-:-:S07]  /*8d70*/  IMAD.MOV.U32 R3, RZ, RZ, R6 ;  /* 0x000000ffff037224 */ /* 0x000fce00078e0006 */
.L_x_54441:
[----:B------:R-:W-:Y:S05]  /*8d80*/  BSYNC B2 ;  /* 0x0000000000027941 */ /* 0x000fea0003800000 */
.L_x_54439:
        /* <DEDUP_REMOVED lines=16> */
.L_x_54445:
[----:B------:R-:W-:Y:S05]  /*8e90*/  BSYNC B3 ;  /* 0x0000000000037941 */ /* 0x000fea0003800000 */
.L_x_54444:
        /* <DEDUP_REMOVED lines=42> */
.L_x_54443:
[----:B------:R-:W-:Y:S05]  /*9140*/  BSYNC B2 ;  /* 0x0000000000027941 */ /* 0x000fea0003800000 */
.L_x_54442:
        /* <DEDUP_REMOVED lines=22> */
.L_x_54447:
[----:B------:R-:W-:-:S07]  /*92b0*/  MOV R3, R6 ;  /* 0x0000000600037202 */ /* 0x000fce0000000f00 */
.L_x_54448:
[----:B------:R-:W-:Y:S05]  /*92c0*/  BSYNC B2 ;  /* 0x0000000000027941 */ /* 0x000fea0003800000 */
.L_x_54446:
        /* <DEDUP_REMOVED lines=16> */
.L_x_54452:
[----:B------:R-:W-:Y:S05]  /*93d0*/  BSYNC B3 ;  /* 0x0000000000037941 */ /* 0x000fea0003800000 */
.L_x_54451:
        /* <DEDUP_REMOVED lines=42> */
.L_x_54450:
[----:B------:R-:W-:Y:S05]  /*9680*/  BSYNC B2 ;  /* 0x0000000000027941 */ /* 0x000fea0003800000 */
.L_x_54449:
        /* <DEDUP_REMOVED lines=22> */
.L_x_54454:
[----:B------:R-:W-:-:S07]  /*97f0*/  IMAD.MOV.U32 R3, RZ, RZ, R6 ;  /* 0x000000ffff037224 */ /* 0x000fce00078e0006 */
.L_x_54455:
[----:B------:R-:W-:Y:S05]  /*9800*/  BSYNC B2 ;  /* 0x0000000000027941 */ /* 0x000fea0003800000 */
.L_x_54453:
        /* <DEDUP_REMOVED lines=16> */
.L_x_54459:
[----:B------:R-:W-:Y:S05]  /*9910*/  BSYNC B3 ;  /* 0x0000000000037941 */ /* 0x000fea0003800000 */
.L_x_54458:
        /* <DEDUP_REMOVED lines=42> */
.L_x_54457:
[----:B------:R-:W-:Y:S05]  /*9bc0*/  BSYNC B2 ;  /* 0x0000000000027941 */ /* 0x000fea0003800000 */
.L_x_54456:
        /* <DEDUP_REMOVED lines=22> */
.L_x_54461:
[----:B------:R-:W-:-:S07]  /*9d30*/  MOV R214, R6 ;  /* 0x0000000600d67202 */ /* 0x000fce0000000f00 */
.L_x_54462:
[----:B------:R-:W-:Y:S05]  /*9d40*/  BSYNC B2 ;  /* 0x0000000000027941 */ /* 0x000fea0003800000 */
.L_x_54460:
        /* <DEDUP_REMOVED lines=19> */
.L_x_54466:
[----:B------:R-:W-:Y:S05]  /*9e80*/  BSYNC B3 ;  /* 0x0000000000037941 */ /* 0x000fea0003800000 */
.L_x_54465:
        /* <DEDUP_REMOVED lines=42> */
.L_x_54464:
[----:B------:R-:W-:Y:S05]  /*a130*/  BSYNC B2 ;  /* 0x0000000000027941 */ /* 0x000fea0003800000 */
.L_x_54463:
        /* <DEDUP_REMOVED lines=33> */
[C---:B------:R-:W-:Y:S01]  /*a350*/  LEA.HI.X R215, R14.reuse, UR29, RZ, 0x3, P0 ;  /* 0x0000001d0ed77c11 */ /* 0x040fe200080f1cff */
[----:B------:R-:W-:-:S04]  /*a360*/  VIADD R14, R14, 0x20 ;  /* 0x000000200e0e7836 */ /* 0x000fc80000000000 */
[----:B------:R0:W-:Y:S04]  /*a370*/  STG.E.64 desc[UR4][R214.64], R212 ;  /* 0x000000d4d6007986 */ /* 0x0001e8000c101b04 */
.L_x_54410:
[----:B------:R-:W-:Y:S05]  /*a380*/  BSYNC B1 ;  /* 0x0000000000017941 */ /* 0x000fea0003800000 */
.L_x_54409:
        /* <DEDUP_REMOVED lines=25> */
.L_x_54470:
[----:B--2-4-:R-:W-:-:S07]  /*a520*/  MOV R212, R6 ;  /* 0x0000000600d47202 */ /* 0x014fce0000000f00 */
.L_x_54471:
[----:B------:R-:W-:Y:S05]  /*a530*/  BSYNC B2 ;  /* 0x0000000000027941 */ /* 0x000fea0003800000 */
.L_x_54469:
        /* <DEDUP_REMOVED lines=16> */
.L_x_54475:
[----:B------:R-:W-:Y:S05]  /*a640*/  BSYNC B3 ;  /* 0x0000000000037941 */ /* 0x000fea0003800000 */
.L_x_54474:
        /* <DEDUP_REMOVED lines=42> */
.L_x_54473:
[----:B------:R-:W-:Y:S05]  /*a8f0*/  BSYNC B2 ;  /* 0x0000000000027941 */ /* 0x000fea0003800000 */
.L_x_54472:
        /* <DEDUP_REMOVED lines=29> */
.L_x_54477:
[----:B------:R-:W-:-:S07]  /*aad0*/  MOV R3, R6 ;  /* 0x0000000600037202 */ /* 0x000fce0000000f00 */
.L_x_54478:
[----:B------:R-:W-:Y:S05]  /*aae0*/  BSYNC B2 ;  /* 0x0000000000027941 */ /* 0x000fea0003800000 */
.L_x_54476:
        /* <DEDUP_REMOVED lines=16> */
.L_x_54482:
[----:B------:R-:W-:Y:S05]  /*abf0*/  BSYNC B3 ;  /* 0x0000000000037941 */ /* 0x000fea0003800000 */
.L_x_54481:
        /* <DEDUP_REMOVED lines=42> */
.L_x_54480:
[----:B------:R-:W-:Y:S05]  /*aea0*/  BSYNC B2 ;  /* 0x0000000000027941 */ /* 0x000fea0003800000 */
.L_x_54479:
        /* <DEDUP_REMOVED lines=24> */
.L_x_54484:
[----:B------:R-:W-:-:S07]  /*b030*/  IMAD.MOV.U32 R3, RZ, RZ, R6 ;  /* 0x000000ffff037224 */ /* 0x000fce00078e0006 */
.L_x_54485:
[----:B------:R-:W-:Y:S05]  /*b040*/  BSYNC B2 ;  /* 0x0000000000027941 */ /* 0x000fea0003800000 */
.L_x_54483:
        /* <DEDUP_REMOVED lines=16> */
.L_x_54489:
[----:B------:R-:W-:Y:S05]  /*b150*/  BSYNC B3 ;  /* 0x0000000000037941 */ /* 0x000fea0003800000 */
.L_x_54488:
        /* <DEDUP_REMOVED lines=42> */
.L_x_54487:
[----:B------:R-:W-:Y:S05]  /*b400*/  BSYNC B2 ;  /* 0x0000000000027941 */ /* 0x000fea0003800000 */
.L_x_54486:
        /* <DEDUP_REMOVED lines=22> */
.L_x_54491:
[----:B------:R-:W-:-:S07]  /*b570*/  MOV R3, R6 ;  /* 0x0000000600037202 */ /* 0x000fce0000000f00 */
.L_x_54492:
[----:B------:R-:W-:Y:S05]  /*b580*/  BSYNC B2 ;  /* 0x0000000000027941 */ /* 0x000fea0003800000 */
.L_x_54490:
        /* <DEDUP_REMOVED lines=16> */
.L_x_54496:
[----:B------:R-:W-:Y:S05]  /*b690*/  BSYNC B3 ;  /* 0x0000000000037941 */ /* 0x000fea0003800000 */
.L_x_54495:
        /* <DEDUP_REMOVED lines=42> */
.L_x_54494:
[----:B------:R-:W-:Y:S05]  /*b940*/  BSYNC B2 ;  /* 0x0000000000027941 */ /* 0x000fea0003800000 */
.L_x_54493:
        /* <DEDUP_REMOVED lines=22> */
.L_x_54498:
[----:B------:R-:W-:-:S07]  /*bab0*/  IMAD.MOV.U32 R3, RZ, RZ, R6 ;  /* 0x000000ffff037224 */ /* 0x000fce00078e0006 */
.L_x_54499:
[----:B------:R-:W-:Y:S05]  /*bac0*/  BSYNC B2 ;  /* 0x0000000000027941 */ /* 0x000fea0003800000 */
.L_x_54497:
        /* <DEDUP_REMOVED lines=16> */
.L_x_54503:
[----:B------:R-:W-:Y:S05]  /*bbd0*/  BSYNC B3 ;  /* 0x0000000000037941 */ /* 0x000fea0003800000 */
.L_x_54502:
        /* <DEDUP_REMOVED lines=42> */
.L_x_54501:
[----:B------:R-:W-:Y:S05]  /*be80*/  BSYNC B2 ;  /* 0x0000000000027941 */ /* 0x000fea0003800000 */
.L_x_54500:
        /* <DEDUP_REMOVED lines=22> */
.L_x_54505:
[----:B------:R-:W-:-:S07]  /*bff0*/  MOV R3, R6 ;  /* 0x0000000600037202 */ /* 0x000fce0000000f00 */
.L_x_54506:
[----:B------:R-:W-:Y:S05]  /*c000*/  BSYNC B2 ;  /* 0x0000000000027941 */ /* 0x000fea0003800000 */
.L_x_54504:
        /* <DEDUP_REMOVED lines=16> */
.L_x_54510:
[----:B------:R-:W-:Y:S05]  /*c110*/  BSYNC B3 ;  /* 0x0000000000037941 */ /* 0x000fea0003800000 */
.L_x_54509:
        /* <DEDUP_REMOVED lines=42> */
.L_x_54508:
[----:B------:R-:W-:Y:S05]  /*c3c0*/  BSYNC B2 ;  /* 0x0000000000027941 */ /* 0x000fea0003800000 */
.L_x_54507:
        /* <DEDUP_REMOVED lines=22> */
.L_x_54512:
[----:B------:R-:W-:-:S07]  /*c530*/  IMAD.MOV.U32 R3, RZ, RZ, R6 ;  /* 0x000000ffff037224 */ /* 0x000fce00078e0006 */
.L_x_54513:
[----:B------:R-:W-:Y:S05]  /*c540*/  BSYNC B2 ;  /* 0x0000000000027941 */ /* 0x000fea0003800000 */
.L_x_54511:
        /* <DEDUP_REMOVED lines=16> */
.L_x_54517:
[----:B------:R-:W-:Y:S05]  /*c650*/  BSYNC B3 ;  /* 0x0000000000037941 */ /* 0x000fea0003800000 */
.L_x_54516:
        /* <DEDUP_REMOVED lines=42> */
.L_x_54515:
[----:B------:R-:W-:Y:S05]  /*c900*/  BSYNC B2 ;  /* 0x0000000000027941 */ /* 0x000fea0003800000 */
.L_x_54514:
        /* <DEDUP_REMOVED lines=22> */
.L_x_54519:
[----:B------:R-:W-:-:S07]  /*ca70*/  MOV R214, R6 ;  /* 0x0000000600d67202 */ /* 0x000fce0000000f00 */
.L_x_54520:
[----:B------:R-:W-:Y:S05]  /*ca80*/  BSYNC B2 ;  /* 0x0000000000027941 */ /* 0x000fea0003800000 */
.L_x_54518:
        /* <DEDUP_REMOVED lines=19> */
.L_x_54524:
[----:B------:R-:W-:Y:S05]  /*cbc0*/  BSYNC B3 ;  /* 0x0000000000037941 */ /* 0x000fea0003800000 */
.L_x_54523:
        /* <DEDUP_REMOVED lines=42> */
.L_x_54522:
[----:B------:R-:W-:Y:S05]  /*ce70*/  BSYNC B2 ;  /* 0x0000000000027941 */ /* 0x000fea0003800000 */
.L_x_54521:
        /* <DEDUP_REMOVED lines=36> */
.L_x_54468:
[----:B------:R-:W-:Y:S05]  /*d0c0*/  BSYNC B1 ;  /* 0x0000000000017941 */ /* 0x000fea0003800000 */
.L_x_54467:
        /* <DEDUP_REMOVED lines=25> */
.L_x_54528:
[----:B--2-4-:R-:W-:-:S07]  /*d260*/  MOV R212, R6 ;  /* 0x0000000600d47202 */ /* 0x014fce0000000f00 */
.L_x_54529:
[----:B------:R-:W-:Y:S05]  /*d270*/  BSYNC B2 ;  /* 0x0000000000027941 */ /* 0x000fea0003800000 */
.L_x_54527:
        /* <DEDUP_REMOVED lines=16> */
.L_x_54533:
[----:B------:R-:W-:Y:S05]  /*d380*/  BSYNC B3 ;  /* 0x0000000000037941 */ /* 0x000fea0003800000 */
.L_x_54532:
        /* <DEDUP_REMOVED lines=42> */
.L_x_54531:
[----:B------:R-:W-:Y:S05]  /*d630*/  BSYNC B2 ;  /* 0x0000000000027941 */ /* 0x000fea0003800000 */
.L_x_54530:
        /* <DEDUP_REMOVED lines=29> */
.L_x_54535:
[----:B------:R-:W-:-:S07]  /*d810*/  MOV R3, R6 ;  /* 0x0000000600037202 */ /* 0x000fce0000000f00 */
.L_x_54536:
[----:B------:R-:W-:Y:S05]  /*d820*/  BSYNC B2 ;  /* 0x0000000000027941 */ /* 0x000fea0003800000 */
.L_x_54534:
        /* <DEDUP_REMOVED lines=16> */
.L_x_54540:
[----:B------:R-:W-:Y:S05]  /*d930*/  BSYNC B3 ;  /* 0x0000000000037941 */ /* 0x000fea0003800000 */
.L_x_54539:
        /* <DEDUP_REMOVED lines=42> */
.L_x_54538:
[----:B------:R-:W-:Y:S05]  /*dbe0*/  BSYNC B2 ;  /* 0x0000000000027941 */ /* 0x000fea0003800000 */
.L_x_54537:
        /* <DEDUP_REMOVED lines=24> */
.L_x_54542:
[----:B------:R-:W-:-:S07]  /*dd70*/  IMAD.MOV.U32 R3, RZ, RZ, R6 ;  /* 0x000000ffff037224 */ /* 0x000fce00078e0006 */
.L_x_54543:
[----:B------:R-:W-:Y:S05]  /*dd80*/  BSYNC B2 ;  /* 0x0000000000027941 */ /* 0x000fea0003800000 */
.L_x_54541:
        /* <DEDUP_REMOVED lines=16> */
.L_x_54547:
[----:B------:R-:W-:Y:S05]  /*de90*/  BSYNC B3 ;  /* 0x0000000000037941 */ /* 0x000fea0003800000 */
.L_x_54546:
        /* <DEDUP_REMOVED lines=42> */
.L_x_54545:
[----:B------:R-:W-:Y:S05]  /*e140*/  BSYNC B2 ;  /* 0x0000000000027941 */ /* 0x000fea0003800000 */
.L_x_54544:
        /* <DEDUP_REMOVED lines=22> */
.L_x_54549:
[----:B------:R-:W-:-:S07]  /*e2b0*/  MOV R3, R6 ;  /* 0x0000000600037202 */ /* 0x000fce0000000f00 */
.L_x_54550:
[----:B------:R-:W-:Y:S05]  /*e2c0*/  BSYNC B2 ;  /* 0x0000000000027941 */ /* 0x000fea0003800000 */
.L_x_54548:
        /* <DEDUP_REMOVED lines=16> */
.L_x_54554:
[----:B------:R-:W-:Y:S05]  /*e3d0*/  BSYNC B3 ;  /* 0x0000000000037941 */ /* 0x000fea0003800000 */
.L_x_54553:
        /* <DEDUP_REMOVED lines=42> */
.L_x_54552:
[----:B------:R-:W-:Y:S05]  /*e680*/  BSYNC B2 ;  /* 0x0000000000027941 */ /* 0x000fea0003800000 */
.L_x_54551:
        /* <DEDUP_REMOVED lines=22> */
.L_x_54556:
[----:B------:R-:W-:-:S07]  /*e7f0*/  IMAD.MOV.U32 R3, RZ, RZ, R6 ;  /* 0x000000ffff037224 */ /* 0x000fce00078e0006 */
.L_x_54557:
[----:B------:R-:W-:Y:S05]  /*e800*/  BSYNC B2 ;  /* 0x0000000000027941 */ /* 0x000fea0003800000 */
.L_x_54555:
        /* <DEDUP_REMOVED lines=16> */
.L_x_54561:
[----:B------:R-:W-:Y:S05]  /*e910*/  BSYNC B3 ;  /* 0x0000000000037941 */ /* 0x000fea0003800000 */
.L_x_54560:
        /* <DEDUP_REMOVED lines=42> */
.L_x_54559:
[----:B------:R-:W-:Y:S05]  /*ebc0*/  BSYNC B2 ;  /* 0x0000000000027941 */ /* 0x000fea0003800000 */
.L_x_54558:
        /* <DEDUP_REMOVED lines=22> */
.L_x_54563:
[----:B------:R-:W-:-:S07]  /*ed30*/  MOV R3, R6 ;  /* 0x0000000600037202 */ /* 0x000fce0000000f00 */
.L_x_54564:
[----:B------:R-:W-:Y:S05]  /*ed40*/  BSYNC B2 ;  /* 0x0000000000027941 */ /* 0x000fea0003800000 */
.L_x_54562:
        /* <DEDUP_REMOVED lines=16> */
.L_x_54568:
[----:B------:R-:W-:Y:S05]  /*ee50*/  BSYNC B3 ;  /* 0x0000000000037941 */ /* 0x000fea0003800000 */
.L_x_54567:
        /* <DEDUP_REMOVED lines=42> */
.L_x_54566:
[----:B------:R-:W-:Y:S05]  /*f100*/  BSYNC B2 ;  /* 0x0000000000027941 */ /* 0x000fea0003800000 */
.L_x_54565:
        /* <DEDUP_REMOVED lines=22> */
.L_x_54570:
[----:B------:R-:W-:-:S07]  /*f270*/  IMAD.MOV.U32 R3, RZ, RZ, R6 ;  /* 0x000000ffff037224 */ /* 0x000fce00078e0006 */
.L_x_54571:
[----:B------:R-:W-:Y:S05]  /*f280*/  BSYNC B2 ;  /* 0x0000000000027941 */ /* 0x000fea0003800000 */
.L_x_54569:
        /* <DEDUP_REMOVED lines=16> */
.L_x_54575:
[----:B------:R-:W-:Y:S05]  /*f390*/  BSYNC B3 ;  /* 0x0000000000037941 */ /* 0x000fea0003800000 */
.L_x_54574:
        /* <DEDUP_REMOVED lines=42> */
.L_x_54573:
[----:B------:R-:W-:Y:S05]  /*f640*/  BSYNC B2 ;  /* 0x0000000000027941 */ /* 0x000fea0003800000 */
.L_x_54572:
        /* <DEDUP_REMOVED lines=22> */
.L_x_54577:
[----:B------:R-:W-:-:S07]  /*f7b0*/  MOV R214, R6 ;  /* 0x0000000600d67202 */ /* 0x000fce0000000f00 */
.L_x_54578:
[----:B------:R-:W-:Y:S05]  /*f7c0*/  BSYNC B2 ;  /* 0x0000000000027941 */ /* 0x000fea0003800000 */
.L_x_54576:
        /* <DEDUP_REMOVED lines=19> */
.L_x_54582:
[----:B------:R-:W-:Y:S05]  /*f900*/  BSYNC B3 ;  /* 0x0000000000037941 */ /* 0x000fea0003800000 */
.L_x_54581:
        /* <DEDUP_REMOVED lines=42> */
.L_x_54580:
[----:B------:R-:W-:Y:S05]  /*fbb0*/  BSYNC B2 ;  /* 0x0000000000027941 */ /* 0x000fea0003800000 */
.L_x_54579:
        /* <DEDUP_REMOVED lines=36> */
.L_x_54526:
[----:B------:R-:W-:Y:S05]  /*fe00*/  BSYNC B1 ;  /* 0x0000000000017941 */ /* 0x000fea0003800000 */
.L_x_54525:
        /* <DEDUP_REMOVED lines=25> */
.L_x_54586:
[----:B--2-4-:R-:W-:-:S07]  /*ffa0*/  MOV R212, R6 ;  /* 0x0000000600d47202 */ /* 0x014fce0000000f00 */
.L_x_54587:
[----:B------:R-:W-:Y:S05]  /*ffb0*/  BSYNC B2 ;  /* 0x0000000000027941 */ /* 0x000fea0003800000 */
.L_x_54585:
        /* <DEDUP_REMOVED lines=16> */
.L_x_54591:
[----:B------:R-:W-:Y:S05]  /*100c0*/  BSYNC B3 ;  /* 0x0000000000037941 */ /* 0x000fea0003800000 */
.L_x_54590:
        /* <DEDUP_REMOVED lines=42> */
.L_x_54589:
[----:B------:R-:W-:Y:S05]  /*10370*/  BSYNC B2 ;  /* 0x0000000000027941 */ /* 0x000fea0003800000 */
.L_x_54588:
        /* <DEDUP_REMOVED lines=29> */
.L_x_54593:
[----:B------:R-:W-:-:S07]  /*10550*/  MOV R3, R6 ;  /* 0x0000000600037202 */ /* 0x000fce0000000f00 */
.L_x_54594:
[----:B------:R-:W-:Y:S05]  /*10560*/  BSYNC B2 ;  /* 0x0000000000027941 */ /* 0x000fea0003800000 */
.L_x_54592:
        /* <DEDUP_REMOVED lines=16> */
.L_x_54598:
[----:B------:R-:W-:Y:S05]  /*10670*/  BSYNC B3 ;  /* 0x0000000000037941 */ /* 0x000fea0003800000 */
.L_x_54597:
        /* <DEDUP_REMOVED lines=42> */
.L_x_54596:
[----:B------:R-:W-:Y:S05]  /*10920*/  BSYNC B2 ;  /* 0x0000000000027941 */ /* 0x000fea0003800000 */
.L_x_54595:
        /* <DEDUP_REMOVED lines=24> */
.L_x_54600:
[----:B------:R-:W-:-:S07]  /*10ab0*/  IMAD.MOV.U32 R3, RZ, RZ, R6 ;  /* 0x000000ffff037224 */ /* 0x000fce00078e0006 */
.L_x_54601:
[----:B------:R-:W-:Y:S05]  /*10ac0*/  BSYNC B2 ;  /* 0x0000000000027941 */ /* 0x000fea0003800000 */
.L_x_54599:
        /* <DEDUP_REMOVED lines=16> */
.L_x_54605:
[----:B------:R-:W-:Y:S05]  /*10bd0*/  BSYNC B3 ;  /* 0x0000000000037941 */ /* 0x000fea0003800000 */
.L_x_54604:
        /* <DEDUP_REMOVED lines=42> */
.L_x_54603:
[----:B------:R-:W-:Y:S05]  /*10e80*/  BSYNC B2 ;  /* 0x0000000000027941 */ /* 0x000fea0003800000 */
.L_x_54602:
        /* <DEDUP_REMOVED lines=22> */
.L_x_54607:
[----:B------:R-:W-:-:S07]  /*10ff0*/  MOV R3, R6 ;  /* 0x0000000600037202 */ /* 0x000fce0000000f00 */
.L_x_54608:
[----:B------:R-:W-:Y:S05]  /*11000*/  BSYNC B2 ;  /* 0x0000000000027941 */ /* 0x000fea0003800000 */
.L_x_54606:
        /* <DEDUP_REMOVED lines=16> */
.L_x_54612:
[----:B------:R-:W-:Y:S05]  /*11110*/  BSYNC B3 ;  /* 0x0000000000037941 */ /* 0x000fea0003800000 */
.L_x_54611:
        /* <DEDUP_REMOVED lines=42> */
.L_x_54610:
[----:B------:R-:W-:Y:S05]  /*113c0*/  BSYNC B2 ;  /* 0x0000000000027941 */ /* 0x000fea0003800000 */
.L_x_54609:
        /* <DEDUP_REMOVED lines=22> */
.L_x_54614:
[----:B------:R-:W-:-:S07]  /*11530*/  IMAD.MOV.U32 R3, RZ, RZ, R6 ;  /* 0x000000ffff037224 */ /* 0x000fce00078e0006 */
.L_x_54615:
[----:B------:R-:W-:Y:S05]  /*11540*/  BSYNC B2 ;  /* 0x0000000000027941 */ /* 0x000fea0003800000 */
.L_x_54613:
        /* <DEDUP_REMOVED lines=16> */
.L_x_54619:
[----:B------:R-:W-:Y:S05]  /*11650*/  BSYNC B3 ;  /* 0x0000000000037941 */ /* 0x000fea0003800000 */
.L_x_54618:
        /* <DEDUP_REMOVED lines=42> */
.L_x_54617:
[----:B------:R-:W-:Y:S05]  /*11900*/  BSYNC B2 ;  /* 0x0000000000027941 */ /* 0x000fea0003800000 */
.L_x_54616:
        /* <DEDUP_REMOVED lines=22> */
.L_x_54621:
[----:B------:R-:W-:-:S07]  /*11a70*/  MOV R3, R6 ;  /* 0x0000000600037202 */ /* 0x000fce0000000f00 */
.L_x_54622:
[----:B------:R-:W-:Y:S05]  /*11a80*/  BSYNC B2 ;  /* 0x0000000000027941 */ /* 0x000fea0003800000 */
.L_x_54620:
        /* <DEDUP_REMOVED lines=16> */
.L_x_54626:
[----:B------:R-:W-:Y:S05]  /*11b90*/  BSYNC B3 ;  /* 0x0000000000037941 */ /* 0x000fea0003800000 */
.L_x_54625:
        /* <DEDUP_REMOVED lines=42> */
.L_x_54624:
[----:B------:R-:W-:Y:S05]  /*11e40*/  BSYNC B2 ;  /* 0x0000000000027941 */ /* 0x000fea0003800000 */
.L_x_54623:
        /* <DEDUP_REMOVED lines=22> */
.L_x_54628:
[----:B------:R-:W-:-:S07]  /*11fb0*/  IMAD.MOV.U32 R3, RZ, RZ, R6 ;  /* 0x000000ffff037224 */ /* 0x000fce00078e0006 */
.L_x_54629:
[----:B------:R-:W-:Y:S05]  /*11fc0*/  BSYNC B2 ;  /* 0x0000000000027941 */ /* 0x000fea0003800000 */
.L_x_54627:
        /* <DEDUP_REMOVED lines=16> */
.L_x_54633:
[----:B------:R-:W-:Y:S05]  /*120d0*/  BSYNC B3 ;  /* 0x0000000000037941 */ /* 0x000fea0003800000 */
.L_x_54632:
        /* <DEDUP_REMOVED lines=42> */
.L_x_54631:
[----:B------:R-:W-:Y:S05]  /*12380*/  BSYNC B2 ;  /* 0x0000000000027941 */ /* 0x000fea0003800000 */
.L_x_54630:
        /* <DEDUP_REMOVED lines=22> */
.L_x_54635:
[----:B------:R-:W-:-:S07]  /*124f0*/  MOV R214, R6 ;  /* 0x0000000600d67202 */ /* 0x000fce0000000f00 */
.L_x_54636:
[----:B------:R-:W-:Y:S05]  /*12500*/  BSYNC B2 ;  /* 0x0000000000027941 */ /* 0x000fea0003800000 */
.L_x_54634:
        /* <DEDUP_REMOVED lines=19> */
.L_x_54640:
[----:B------:R-:W-:Y:S05]  /*12640*/  BSYNC B3 ;  /* 0x0000000000037941 */ /* 0x000fea0003800000 */
.L_x_54639:
        /* <DEDUP_REMOVED lines=42> */
.L_x_54638:
[----:B------:R-:W-:Y:S05]  /*128f0*/  BSYNC B2 ;  /* 0x0000000000027941 */ /* 0x000fea0003800000 */
.L_x_54637:
        /* <DEDUP_REMOVED lines=36> */
.L_x_54584:
[----:B------:R-:W-:Y:S05]  /*12b40*/  BSYNC B1 ;  /* 0x0000000000017941 */ /* 0x000fea0003800000 */
.L_x_54583:
        /* <DEDUP_REMOVED lines=25> */
.L_x_54644:
[----:B--2-4-:R-:W-:-:S07]  /*12ce0*/  MOV R212, R6 ;  /* 0x0000000600d47202 */ /* 0x014fce0000000f00 */
.L_x_54645:
[----:B------:R-:W-:Y:S05]  /*12cf0*/  BSYNC B2 ;  /* 0x0000000000027941 */ /* 0x000fea0003800000 */
.L_x_54643:
        /* <DEDUP_REMOVED lines=16> */
.L_x_54649:
[----:B------:R-:W-:Y:S05]  /*12e00*/  BSYNC B3 ;  /* 0x0000000000037941 */ /* 0x000fea0003800000 */
.L_x_54648:
        /* <DEDUP_REMOVED lines=42> */
.L_x_54647:
[----:B------:R-:W-:Y:S05]  /*130b0*/  BSYNC B2 ;  /* 0x0000000000027941 */ /* 0x000fea0003800000 */
.L_x_54646:
        /* <DEDUP_REMOVED lines=29> */
.L_x_54651:
[----:B------:R-:W-:-:S07]  /*13290*/  MOV R3, R6 ;  /* 0x0000000600037202 */ /* 0x000fce0000000f00 */
.L_x_54652:
[----:B------:R-:W-:Y:S05]  /*132a0*/  BSYNC B2 ;  /* 0x0000000000027941 */ /* 0x000fea0003800000 */
.L_x_54650:
        /* <DEDUP_REMOVED lines=16> */
.L_x_54656:
[----:B------:R-:W-:Y:S05]  /*133b0*/  BSYNC B3 ;  /* 0x0000000000037941 */ /* 0x000fea0003800000 */
.L_x_54655:
        /* <DEDUP_REMOVED lines=42> */
.L_x_54654:
[----:B------:R-:W-:Y:S05]  /*13660*/  BSYNC B2 ;  /* 0x0000000000027941 */ /* 0x000fea0003800000 */
.L_x_54653:
        /* <DEDUP_REMOVED lines=24> */
.L_x_54658:
[----:B------:R-:W-:-:S07]  /*137f0*/  IMAD.MOV.U32 R3, RZ, RZ, R6 ;  /* 0x000000ffff037224 */ /* 0x000fce00078e0006 */
.L_x_54659:
[----:B------:R-:W-:Y:S05]  /*13800*/  BSYNC B2 ;  /* 0x0000000000027941 */ /* 0x000fea0003800000 */
.L_x_54657:
        /* <DEDUP_REMOVED lines=16> */
.L_x_54663:
[----:B------:R-:W-:Y:S05]  /*13910*/  BSYNC B3 ;  /* 0x0000000000037941 */ /* 0x000fea0003800000 */
.L_x_54662:
        /* <DEDUP_REMOVED lines=42> */
.L_x_54661:
[----:B------:R-:W-:Y:S05]  /*13bc0*/  BSYNC B2 ;  /* 0x0000000000027941 */ /* 0x000fea0003800000 */
.L_x_54660:
        /* <DEDUP_REMOVED lines=22> */
.L_x_54665:
[----:B------:R-:W-:-:S07]  /*13d30*/  MOV R3, R6 ;  /* 0x0000000600037202 */ /* 0x000fce0000000f00 */
.L_x_54666:
[----:B------:R-:W-:Y:S05]  /*13d40*/  BSYNC B2 ;  /* 0x0000000000027941 */ /* 0x000fea0003800000 */
.L_x_54664:
        /* <DEDUP_REMOVED lines=16> */
.L_x_54670:
[----:B------:R-:W-:Y:S05]  /*13e50*/  BSYNC B3 ;  /* 0x0000000000037941 */ /* 0x000fea0003800000 */
.L_x_54669:
        /* <DEDUP_REMOVED lines=42> */
.L_x_54668:
[----:B------:R-:W-:Y:S05]  /*14100*/  BSYNC B2 ;  /* 0x0000000000027941 */ /* 0x000fea0003800000 */
.L_x_54667:
        /* <DEDUP_REMOVED lines=22> */
.L_x_54672:
[----:B------:R-:W-:-:S07]  /*14270*/  IMAD.MOV.U32 R3, RZ, RZ, R6 ;  /* 0x000000ffff037224 */ /* 0x000fce00078e0006 */
.L_x_54673:
[----:B------:R-:W-:Y:S05]  /*14280*/  BSYNC B2 ;  /* 0x0000000000027941 */ /* 0x000fea0003800000 */
.L_x_54671:
        /* <DEDUP_REMOVED lines=16> */
.L_x_54677:
[----:B------:R-:W-:Y:S05]  /*14390*/  BSYNC B3 ;  /* 0x0000000000037941 */ /* 0x000fea0003800000 */
.L_x_54676:
        /* <DEDUP_REMOVED lines=42> */
.L_x_54675:
[----:B------:R-:W-:Y:S05]  /*14640*/  BSYNC B2 ;  /* 0x0000000000027941 */ /* 0x000fea0003800000 */
.L_x_54674:
        /* <DEDUP_REMOVED lines=22> */
.L_x_54679:
[----:B------:R-:W-:-:S07]  /*147b0*/  MOV R3, R6 ;  /* 0x0000000600037202 */ /* 0x000fce0000000f00 */
.L_x_54680:
[----:B------:R-:W-:Y:S05]  /*147c0*/  BSYNC B2 ;  /* 0x0000000000027941 */ /* 0x000fea0003800000 */
.L_x_54678:
        /* <DEDUP_REMOVED lines=16> */
.L_x_54684:
[----:B------:R-:W-:Y:S05]  /*148d0*/  BSYNC B3 ;  /* 0x0000000000037941 */ /* 0x000fea0003800000 */
.L_x_54683:
        /* <DEDUP_REMOVED lines=42> */
.L_x_54682:
[----:B------:R-:W-:Y:S05]  /*14b80*/  BSYNC B2 ;  /* 0x0000000000027941 */ /* 0x000fea0003800000 */
.L_x_54681:
        /* <DEDUP_REMOVED lines=22> */
.L_x_54686:
[----:B------:R-:W-:-:S07]  /*14cf0*/  IMAD.MOV.U32 R3, RZ, RZ, R6 ;  /* 0x000000ffff037224 */ /* 0x000fce00078e0006 */
.L_x_54687:
[----:B------:R-:W-:Y:S05]  /*14d00*/  BSYNC B2 ;  /* 0x0000000000027941 */ /* 0x000fea0003800000 */
.L_x_54685:
        /* <DEDUP_REMOVED lines=16> */
.L_x_54691:
[----:B------:R-:W-:Y:S05]  /*14e10*/  BSYNC B3 ;  /* 0x0000000000037941 */ /* 0x000fea0003800000 */
.L_x_54690:
        /* <DEDUP_REMOVED lines=42> */
.L_x_54689:
[----:B------:R-:W-:Y:S05]  /*150c0*/  BSYNC B2 ;  /* 0x0000000000027941 */ /* 0x000fea0003800000 */
.L_x_54688:
        /* <DEDUP_REMOVED lines=22> */
.L_x_54693:
[----:B------:R-:W-:-:S07]  /*15230*/  MOV R214, R6 ;  /* 0x0000000600d67202 */ /* 0x000fce0000000f00 */
.L_x_54694:
[----:B------:R-:W-:Y:S05]  /*15240*/  BSYNC B2 ;  /* 0x0000000000027941 */ /* 0x000fea0003800000 */
.L_x_54692:
        /* <DEDUP_REMOVED lines=19> */
.L_x_54698:
[----:B------:R-:W-:Y:S05]  /*15380*/  BSYNC B3 ;  /* 0x0000000000037941 */ /* 0x000fea0003800000 */
.L_x_54697:
        /* <DEDUP_REMOVED lines=42> */
.L_x_54696:
[----:B------:R-:W-:Y:S05]  /*15630*/  BSYNC B2 ;  /* 0x0000000000027941 */ /* 0x000fea0003800000 */
.L_x_54695:
        /* <DEDUP_REMOVED lines=36> */
.L_x_54642:
[----:B------:R-:W-:Y:S05]  /*15880*/  BSYNC B1 ;  /* 0x0000000000017941 */ /* 0x000fea0003800000 */
.L_x_54641:
        /* <DEDUP_REMOVED lines=25> */
.L_x_54702:
[----:B--2-4-:R-:W-:-:S07]  /*15a20*/  MOV R212, R6 ;  /* 0x0000000600d47202 */ /* 0x014fce0000000f00 */
.L_x_54703:
[----:B------:R-:W-:Y:S05]  /*15a30*/  BSYNC B2 ;  /* 0x0000000000027941 */ /* 0x000fea0003800000 */
.L_x_54701:
        /* <DEDUP_REMOVED lines=16> */
.L_x_54707:
[----:B------:R-:W-:Y:S05]  /*15b40*/  BSYNC B3 ;  /* 0x0000000000037941 */ /* 0x000fea0003800000 */
.L_x_54706:
        /* <DEDUP_REMOVED lines=42> */
.L_x_54705:
[----:B------:R-:W-:Y:S05]  /*15df0*/  BSYNC B2 ;  /* 0x0000000000027941 */ /* 0x000fea0003800000 */
.L_x_54704:
        /* <DEDUP_REMOVED lines=29> */
.L_x_54709:
[----:B------:R-:W-:-:S07]  /*15fd0*/  MOV R3, R6 ;  /* 0x0000000600037202 */ /* 0x000fce0000000f00 */
.L_x_54710:
[----:B------:R-:W-:Y:S05]  /*15fe0*/  BSYNC B2 ;  /* 0x0000000000027941 */ /* 0x000fea0003800000 */
.L_x_54708:
        /* <DEDUP_REMOVED lines=16> */
.L_x_54714:
[----:B------:R-:W-:Y:S05]  /*160f0*/  BSYNC B3 ;  /* 0x0000000000037941 */ /* 0x000fea0003800000 */
.L_x_54713:
        /* <DEDUP_REMOVED lines=42> */
.L_x_54712:
[----:B------:R-:W-:Y:S05]  /*163a0*/  BSYNC B2 ;  /* 0x0000000000027941 */ /* 0x000fea0003800000 */
.L_x_54711:
        /* <DEDUP_REMOVED lines=24> */
.L_x_54716:
[----:B------:R-:W-:-:S07]  /*16530*/  IMAD.MOV.U32 R3, RZ, RZ, R6 ;  /* 0x000000ffff037224 */ /* 0x000fce00078e0006 */
.L_x_54717:
[----:B------:R-:W-:Y:S05]  /*16540*/  BSYNC B2 ;  /* 0x0000000000027941 */ /* 0x000fea0003800000 */
.L_x_54715:
        /* <DEDUP_REMOVED lines=16> */
.L_x_54721:
[----:B------:R-:W-:Y:S05]  /*16650*/  BSYNC B3 ;  /* 0x0000000000037941 */ /* 0x000fea0003800000 */
.L_x_54720:
        /* <DEDUP_REMOVED lines=42> */
.L_x_54719:
[----:B------:R-:W-:Y:S05]  /*16900*/  BSYNC B2 ;  /* 0x0000000000027941 */ /* 0x000fea0003800000 */
.L_x_54718:
        /* <DEDUP_REMOVED lines=22> */
.L_x_54723:
[----:B------:R-:W-:-:S07]  /*16a70*/  MOV R3, R6 ;  /* 0x0000000600037202 */ /* 0x000fce0000000f00 */
.L_x_54724:
[----:B------:R-:W-:Y:S05]  /*16a80*/  BSYNC B2 ;  /* 0x0000000000027941 */ /* 0x000fea0003800000 */
.L_x_54722:
        /* <DEDUP_REMOVED lines=16> */
.L_x_54728:
[----:B------:R-:W-:Y:S05]  /*16b90*/  BSYNC B3 ;  /* 0x0000000000037941 */ /* 0x000fea0003800000 */
.L_x_54727:
        /* <DEDUP_REMOVED lines=42> */
.L_x_54726:
[----:B------:R-:W-:Y:S05]  /*16e40*/  BSYNC B2 ;  /* 0x0000000000027941 */ /* 0x000fea0003800000 */
.L_x_54725:
        /* <DEDUP_REMOVED lines=22> */
.L_x_54730:
[----:B------:R-:W-:-:S07]  /*16fb0*/  IMAD.MOV.U32 R3, RZ, RZ, R6 ;  /* 0x000000ffff037224 */ /* 0x000fce00078e0006 */
.L_x_54731:
[----:B------:R-:W-:Y:S05]  /*16fc0*/  BSYNC B2 ;  /* 0x0000000000027941 */ /* 0x000fea0003800000 */
.L_x_54729:
        /* <DEDUP_REMOVED lines=16> */
.L_x_54735:
[----:B------:R-:W-:Y:S05]  /*170d0*/  BSYNC B3 ;  /* 0x0000000000037941 */ /* 0x000fea0003800000 */
.L_x_54734:
        /* <DEDUP_REMOVED lines=42> */
.L_x_54733:
[----:B------:R-:W-:Y:S05]  /*17380*/  BSYNC B2 ;  /* 0x0000000000027941 */ /* 0x000fea0003800000 */
.L_x_54732:
        /* <DEDUP_REMOVED lines=22> */
.L_x_54737:
[----:B------:R-:W-:-:S07]  /*174f0*/  MOV R3, R6 ;  /* 0x0000000600037202 */ /* 0x000fce0000000f00 */
.L_x_54738:
[----:B------:R-:W-:Y:S05]  /*17500*/  BSYNC B2 ;  /* 0x0000000000027941 */ /* 0x000fea0003800000 */
.L_x_54736:
        /* <DEDUP_REMOVED lines=16> */
.L_x_54742:
[----:B------:R-:W-:Y:S05]  /*17610*/  BSYNC B3 ;  /* 0x0000000000037941 */ /* 0x000fea0003800000 */
.L_x_54741:
        /* <DEDUP_REMOVED lines=42> */
.L_x_54740:
[----:B------:R-:W-:Y:S05]  /*178c0*/  BSYNC B2 ;  /* 0x0000000000027941 */ /* 0x000fea0003800000 */
.L_x_54739:
        /* <DEDUP_REMOVED lines=22> */
.L_x_54744:
[----:B------:R-:W-:-:S07]  /*17a30*/  IMAD.MOV.U32 R3, RZ, RZ, R6 ;  /* 0x000000ffff037224 */ /* 0x000fce00078e0006 */
.L_x_54745:
[----:B------:R-:W-:Y:S05]  /*17a40*/  BSYNC B2 ;  /* 0x0000000000027941 */ /* 0x000fea0003800000 */
.L_x_54743:
        /* <DEDUP_REMOVED lines=16> */
.L_x_54749:
[----:B------:R-:W-:Y:S05]  /*17b50*/  BSYNC B3 ;  /* 0x0000000000037941 */ /* 0x000fea0003800000 */
.L_x_54748:
        /* <DEDUP_REMOVED lines=42> */
.L_x_54747:
[----:B------:R-:W-:Y:S05]  /*17e00*/  BSYNC B2 ;  /* 0x0000000000027941 */ /* 0x000fea0003800000 */
.L_x_54746:
        /* <DEDUP_REMOVED lines=22> */
.L_x_54751:
[----:B------:R-:W-:-:S07]  /*17f70*/  MOV R214, R6 ;  /* 0x0000000600d67202 */ /* 0x000fce0000000f00 */
.L_x_54752:
[----:B------:R-:W-:Y:S05]  /*17f80*/  BSYNC B2 ;  /* 0x0000000000027941 */ /* 0x000fea0003800000 */
.L_x_54750:
        /* <DEDUP_REMOVED lines=19> */
.L_x_54756:
[----:B------:R-:W-:Y:S05]  /*180c0*/  BSYNC B3 ;  /* 0x0000000000037941 */ /* 0x000fea0003800000 */
.L_x_54755:
        /* <DEDUP_REMOVED lines=42> */
.L_x_54754:
[----:B------:R-:W-:Y:S05]  /*18370*/  BSYNC B2 ;  /* 0x0000000000027941 */ /* 0x000fea0003800000 */
.L_x_54753:
        /* <DEDUP_REMOVED lines=36> */
.L_x_54700:
[----:B------:R-:W-:Y:S05]  /*185c0*/  BSYNC B1 ;  /* 0x0000000000017941 */ /* 0x000fea0003800000 */
.L_x_54699:
        /* <DEDUP_REMOVED lines=25> */
.L_x_54760:
[----:B--2-4-:R-:W-:-:S07]  /*18760*/  MOV R212, R6 ;  /* 0x0000000600d47202 */ /* 0x014fce0000000f00 */
.L_x_54761:
[----:B------:R-:W-:Y:S05]  /*18770*/  BSYNC B2 ;  /* 0x0000000000027941 */ /* 0x000fea0003800000 */
.L_x_54759:
        /* <DEDUP_REMOVED lines=16> */
.L_x_54765:
[----:B------:R-:W-:Y:S05]  /*18880*/  BSYNC B3 ;  /* 0x0000000000037941 */ /* 0x000fea0003800000 */
.L_x_54764:
        /* <DEDUP_REMOVED lines=42> */
.L_x_54763:
[----:B------:R-:W-:Y:S05]  /*18b30*/  BSYNC B2 ;  /* 0x0000000000027941 */ /* 0x000fea0003800000 */
.L_x_54762:
        /* <DEDUP_REMOVED lines=29> */
.L_x_54767:
[----:B------:R-:W-:-:S07]  /*18d10*/  MOV R3, R6 ;  /* 0x0000000600037202 */ /* 0x000fce0000000f00 */
.L_x_54768:
[----:B------:R-:W-:Y:S05]  /*18d20*/  BSYNC B2 ;  /* 0x0000000000027941 */ /* 0x000fea0003800000 */
.L_x_54766:
        /* <DEDUP_REMOVED lines=16> */
.L_x_54772:
[----:B------:R-:W-:Y:S05]  /*18e30*/  BSYNC B3 ;  /* 0x0000000000037941 */ /* 0x000fea0003800000 */
.L_x_54771:
        /* <DEDUP_REMOVED lines=42> */
.L_x_54770:
[----:B------:R-:W-:Y:S05]  /*190e0*/  BSYNC B2 ;  /* 0x0000000000027941 */ /* 0x000fea0003800000 */
.L_x_54769:
        /* <DEDUP_REMOVED lines=24> */
.L_x_54774:
[----:B------:R-:W-:-:S07]  /*19270*/  IMAD.MOV.U32 R3, RZ, RZ, R6 ;  /* 0x000000ffff037224 */ /* 0x000fce00078e0006 */
.L_x_54775:
[----:B------:R-:W-:Y:S05]  /*19280*/  BSYNC B2 ;  /* 0x0000000000027941 */ /* 0x000fea0003800000 */
.L_x_54773:
        /* <DEDUP_REMOVED lines=16> */
.L_x_54779:
[----:B------:R-:W-:Y:S05]  /*19390*/  BSYNC B3 ;  /* 0x0000000000037941 */ /* 0x000fea0003800000 */
.L_x_54778:
        /* <DEDUP_REMOVED lines=42> */
.L_x_54777:
[----:B------:R-:W-:Y:S05]  /*19640*/  BSYNC B2 ;  /* 0x0000000000027941 */ /* 0x000fea0003800000 */
.L_x_54776:
        /* <DEDUP_REMOVED lines=22> */
.L_x_54781:
[----:B------:R-:W-:-:S07]  /*197b0*/  MOV R3, R6 ;  /* 0x0000000600037202 */ /* 0x000fce0000000f00 */
.L_x_54782:
[----:B------:R-:W-:Y:S05]  /*197c0*/  BSYNC B2 ;  /* 0x0000000000027941 */ /* 0x000fea0003800000 */
.L_x_54780:
        /* <DEDUP_REMOVED lines=16> */
.L_x_54786:
[----:B------:R-:W-:Y:S05]  /*198d0*/  BSYNC B3 ;  /* 0x0000000000037941 */ /* 0x000fea0003800000 */
.L_x_54785:
        /* <DEDUP_REMOVED lines=42> */
.L_x_54784:
[----:B------:R-:W-:Y:S05]  /*19b80*/  BSYNC B2 ;  /* 0x0000000000027941 */ /* 0x000fea0003800000 */
.L_x_54783:
        /* <DEDUP_REMOVED lines=22> */
.L_x_54788:
[----:B------:R-:W-:-:S07]  /*19cf0*/  IMAD.MOV.U32 R3, RZ, RZ, R6 ;  /* 0x000000ffff037224 */ /* 0x000fce00078e0006 */
.L_x_54789:
[----:B------:R-:W-:Y:S05]  /*19d00*/  BSYNC B2 ;  /* 0x0000000000027941 */ /* 0x000fea0003800000 */
.L_x_54787:
        /* <DEDUP_REMOVED lines=16> */
.L_x_54793:
[----:B------:R-:W-:Y:S05]  /*19e10*/  BSYNC B3 ;  /* 0x0000000000037941 */ /* 0x000fea0003800000 */
.L_x_54792:
        /* <DEDUP_REMOVED lines=42> */
.L_x_54791:
[----:B------:R-:W-:Y:S05]  /*1a0c0*/  BSYNC B2 ;  /* 0x0000000000027941 */ /* 0x000fea0003800000 */
.L_x_54790:
        /* <DEDUP_REMOVED lines=22> */
.L_x_54795:
[----:B------:R-:W-:-:S07]  /*1a230*/  MOV R3, R6 ;  /* 0x0000000600037202 */ /* 0x000fce0000000f00 */
.L_x_54796:
[----:B------:R-:W-:Y:S05]  /*1a240*/  BSYNC B2 ;  /* 0x0000000000027941 */ /* 0x000fea0003800000 */
.L_x_54794:
        /* <DEDUP_REMOVED lines=16> */
.L_x_54800:
[----:B------:R-:W-:Y:S05]  /*1a350*/  BSYNC B3 ;  /* 0x0000000000037941 */ /* 0x000fea0003800000 */
.L_x_54799:
        /* <DEDUP_REMOVED lines=42> */
.L_x_54798:
[----:B------:R-:W-:Y:S05]  /*1a600*/  BSYNC B2 ;  /* 0x0000000000027941 */ /* 0x000fea0003800000 */
.L_x_54797:
        /* <DEDUP_REMOVED lines=22> */
.L_x_54802:
[----:B------:R-:W-:-:S07]  /*1a770*/  IMAD.MOV.U32 R3, RZ, RZ, R6 ;  /* 0x000000ffff037224 */ /* 0x000fce00078e0006 */
.L_x_54803:
[----:B------:R-:W-:Y:S05]  /*1a780*/  BSYNC B2 ;  /* 0x0000000000027941 */ /* 0x000fea0003800000 */
.L_x_54801:
        /* <DEDUP_REMOVED lines=16> */
.L_x_54807:
[----:B------:R-:W-:Y:S05]  /*1a890*/  BSYNC B3 ;  /* 0x0000000000037941 */ /* 0x000fea0003800000 */
.L_x_54806:
        /* <DEDUP_REMOVED lines=42> */
.L_x_54805:
[----:B------:R-:W-:Y:S05]  /*1ab40*/  BSYNC B2 ;  /* 0x0000000000027941 */ /* 0x000fea0003800000 */
.L_x_54804:
        /* <DEDUP_REMOVED lines=22> */
.L_x_54809:
[----:B------:R-:W-:-:S07]  /*1acb0*/  MOV R214, R6 ;  /* 0x0000000600d67202 */ /* 0x000fce0000000f00 */
.L_x_54810:
[----:B------:R-:W-:Y:S05]  /*1acc0*/  BSYNC B2 ;  /* 0x0000000000027941 */ /* 0x000fea0003800000 */
.L_x_54808:
        /* <DEDUP_REMOVED lines=19> */
.L_x_54814:
[----:B------:R-:W-:Y:S05]  /*1ae00*/  BSYNC B3 ;  /* 0x0000000000037941 */ /* 0x000fea0003800000 */
.L_x_54813:
        /* <DEDUP_REMOVED lines=42> */
.L_x_54812:
[----:B------:R-:W-:Y:S05]  /*1b0b0*/  BSYNC B2 ;  /* 0x0000000000027941 */ /* 0x000fea0003800000 */
.L_x_54811:
        /* <DEDUP_REMOVED lines=36> */
.L_x_54758:
[----:B------:R-:W-:Y:S05]  /*1b300*/  BSYNC B1 ;  /* 0x0000000000017941 */ /* 0x000fea0003800000 */
.L_x_54757:
        /* <DEDUP_REMOVED lines=25> */
.L_x_54818:
[----:B--2-4-:R-:W-:-:S07]  /*1b4a0*/  MOV R212, R6 ;  /* 0x0000000600d47202 */ /* 0x014fce0000000f00 */
.L_x_54819:
[----:B------:R-:W-:Y:S05]  /*1b4b0*/  BSYNC B2 ;  /* 0x0000000000027941 */ /* 0x000fea0003800000 */
.L_x_54817:
        /* <DEDUP_REMOVED lines=16> */
.L_x_54823:
[----:B------:R-:W-:Y:S05]  /*1b5c0*/  BSYNC B3 ;  /* 0x0000000000037941 */ /* 0x000fea0003800000 */
.L_x_54822:
        /* <DEDUP_REMOVED lines=42> */
.L_x_54821:
[----:B------:R-:W-:Y:S05]  /*1b870*/  BSYNC B2 ;  /* 0x0000000000027941 */ /* 0x000fea0003800000 */
.L_x_54820:
        /* <DEDUP_REMOVED lines=29> */
.L_x_54825:
[----:B------:R-:W-:-:S07]  /*1ba50*/  MOV R3, R6 ;  /* 0x0000000600037202 */ /* 0x000fce0000000f00 */
.L_x_54826:
[----:B------:R-:W-:Y:S05]  /*1ba60*/  BSYNC B2 ;  /* 0x0000000000027941 */ /* 0x000fea0003800000 */
.L_x_54824:
        /* <DEDUP_REMOVED lines=16> */
.L_x_54830:
[----:B------:R-:W-:Y:S05]  /*1bb70*/  BSYNC B3 ;  /* 0x0000000000037941 */ /* 0x000fea0003800000 */
.L_x_54829:
        /* <DEDUP_REMOVED lines=42> */
.L_x_54828:
[----:B------:R-:W-:Y:S05]  /*1be20*/  BSYNC B2 ;  /* 0x0000000000027941 */ /* 0x000fea0003800000 */
.L_x_54827:
        /* <DEDUP_REMOVED lines=24> */
.L_x_54832:
[----:B------:R-:W-:-:S07]  /*1bfb0*/  IMAD.MOV.U32 R3, RZ, RZ, R6 ;  /* 0x000000ffff037224 */ /* 0x000fce00078e0006 */
.L_x_54833:
[----:B------:R-:W-:Y:S05]  /*1bfc0*/  BSYNC B2 ;  /* 0x0000000000027941 */ /* 0x000fea0003800000 */
.L_x_54831:
        /* <DEDUP_REMOVED lines=16> */
.L_x_54837:
[----:B------:R-:W-:Y:S05]  /*1c0d0*/  BSYNC B3 ;  /* 0x0000000000037941 */ /* 0x000fea0003800000 */
.L_x_54836:
        /* <DEDUP_REMOVED lines=42> */
.L_x_54835:
[----:B------:R-:W-:Y:S05]  /*1c380*/  BSYNC B2 ;  /* 0x0000000000027941 */ /* 0x000fea0003800000 */
.L_x_54834:
        /* <DEDUP_REMOVED lines=22> */
.L_x_54839:
[----:B------:R-:W-:-:S07]  /*1c4f0*/  MOV R3, R6 ;  /* 0x0000000600037202 */ /* 0x000fce0000000f00 */
.L_x_54840:
[----:B------:R-:W-:Y:S05]  /*1c500*/  BSYNC B2 ;  /* 0x0000000000027941 */ /* 0x000fea0003800000 */
.L_x_54838:
        /* <DEDUP_REMOVED lines=16> */
.L_x_54844:
[----:B------:R-:W-:Y:S05]  /*1c610*/  BSYNC B3 ;  /* 0x0000000000037941 */ /* 0x000fea0003800000 */
.L_x_54843:
        /* <DEDUP_REMOVED lines=42> */
.L_x_54842:
[----:B------:R-:W-:Y:S05]  /*1c8c0*/  BSYNC B2 ;  /* 0x0000000000027941 */ /* 0x000fea0003800000 */
.L_x_54841:
        /* <DEDUP_REMOVED lines=22> */
.L_x_54846:
[----:B------:R-:W-:-:S07]  /*1ca30*/  IMAD.MOV.U32 R3, RZ, RZ, R6 ;  /* 0x000000ffff037224 */ /* 0x000fce00078e0006 */
.L_x_54847:
[----:B------:R-:W-:Y:S05]  /*1ca40*/  BSYNC B2 ;  /* 0x0000000000027941 */ /* 0x000fea0003800000 */
.L_x_54845:
        /* <DEDUP_REMOVED lines=16> */
.L_x_54851:
[----:B------:R-:W-:Y:S05]  /*1cb50*/  BSYNC B3 ;  /* 0x0000000000037941 */ /* 0x000fea0003800000 */
.L_x_54850:
        /* <DEDUP_REMOVED lines=42> */
.L_x_54849:
[----:B------:R-:W-:Y:S05]  /*1ce00*/  BSYNC B2 ;  /* 0x0000000000027941 */ /* 0x000fea0003800000 */
.L_x_54848:
        /* <DEDUP_REMOVED lines=22> */
.L_x_54853:
[----:B------:R-:W-:-:S07]  /*1cf70*/  MOV R3, R6 ;  /* 0x0000000600037202 */ /* 0x000fce0000000f00 */
.L_x_54854:
[----:B------:R-:W-:Y:S05]  /*1cf80*/  BSYNC B2 ;  /* 0x0000000000027941 */ /* 0x000fea0003800000 */
.L_x_54852:
        /* <DEDUP_REMOVED lines=16> */
.L_x_54858:
[----:B------:R-:W-:Y:S05]  /*1d090*/  BSYNC B3 ;  /* 0x0000000000037941 */ /* 0x000fea0003800000 */
.L_x_54857:
        /* <DEDUP_REMOVED lines=42> */
.L_x_54856:
[----:B------:R-:W-:Y:S05]  /*1d340*/  BSYNC B2 ;  /* 0x0000000000027941 */ /* 0x000fea0003800000 */
.L_x_54855:
        /* <DEDUP_REMOVED lines=22> */
.L_x_54860:
[----:B------:R-:W-:-:S07]  /*1d4b0*/  IMAD.MOV.U32 R3, RZ, RZ, R6 ;  /* 0x000000ffff037224 */ /* 0x000fce00078e0006 */
.L_x_54861:
[----:B------:R-:W-:Y:S05]  /*1d4c0*/  BSYNC B2 ;  /* 0x0000000000027941 */ /* 0x000fea0003800000 */
.L_x_54859:
        /* <DEDUP_REMOVED lines=16> */
.L_x_54865:
[----:B------:R-:W-:Y:S05]  /*1d5d0*/  BSYNC B3 ;  /* 0x0000000000037941 */ /* 0x000fea0003800000 */
.L_x_54864:
        /* <DEDUP_REMOVED lines=42> */
.L_x_54863:
[----:B------:R-:W-:Y:S05]  /*1d880*/  BSYNC B2 ;  /* 0x0000000000027941 */ /* 0x000fea0003800000 */
.L_x_54862:
        /* <DEDUP_REMOVED lines=22> */
.L_x_54867:
[----:B------:R-:W-:-:S07]  /*1d9f0*/  MOV R214, R6 ;  /* 0x0000000600d67202 */ /* 0x000fce0000000f00 */
.L_x_54868:
[----:B------:R-:W-:Y:S05]  /*1da00*/  BSYNC B2 ;  /* 0x0000000000027941 */ /* 0x000fea0003800000 */
.L_x_54866:
        /* <DEDUP_REMOVED lines=19> */
.L_x_54872:
[----:B------:R-:W-:Y:S05]  /*1db40*/  BSYNC B3 ;  /* 0x0000000000037941 */ /* 0x000fea0003800000 */
.L_x_54871:
        /* <DEDUP_REMOVED lines=42> */
.L_x_54870:
[----:B------:R-:W-:Y:S05]  /*1ddf0*/  BSYNC B2 ;  /* 0x0000000000027941 */ /* 0x000fea0003800000 */
.L_x_54869:
        /* <DEDUP_REMOVED lines=13> */
[----:B------:R-:W-:Y:S01]  /*1ded0*/  FSEL R211, R13, RZ, !P4 ;  /* 0x000000ff0dd37208 */ /* 0x000fe20006000000 */
[----:B------:R-:W-:Y:S01]  /*1dee0*/  IMAD.WIDE.U32 R236, R213, 0x1000000, RZ ;  /* 0x01000000d5ec7825 */ /* 0x000fe200078e00ff */
[----:B------:R-:W-:Y:S02]  /*1def0*/  SEL R13, RZ, 0x1, P3 ;  /* 0x00000001ff0d7807 */ /* 0x000fe40001800000 */
[----:B------:R-:W-:Y:S02]  /*1df00*/  LOP3.LUT R212, R214, R215, R212, 0xfe, !PT ;  /* 0x000000d7d6d47212 */ /* 0x000fe400078efed4 */
[----:B------:R-:W-:-:S02]  /*1df10*/  SEL R214, RZ, 0x1, P1 ;  /* 0x00000001ffd67807 */ /* 0x000fc40000800000 */
[----:B------:R-:W-:Y:S02]  /*1df20*/  LOP3.LUT R237, R237, R212, R13, 0xfe, !PT ;  /* 0x000000d4eded7212 */ /* 0x000fe400078efe0d */
        /* <DEDUP_REMOVED lines=16> */
.L_x_54816:
[----:B------:R-:W-:Y:S05]  /*1e030*/  BSYNC B1 ;  /* 0x0000000000017941 */ /* 0x000fea0003800000 */
.L_x_54815:
        /* <DEDUP_REMOVED lines=292> */
.L_x_54906:
        /* <DEDUP_REMOVED lines=64> */
.L_x_54875:
[----:B------:R-:W-:Y:S05]  /*1f680*/  BSYNC B1 ;  /* 0x0000000000017941 */ /* 0x000fea0003800000 */
.L_x_54874:
        /* <DEDUP_REMOVED lines=39> */
.L_x_54877:
[----:B------:R-:W-:Y:S05]  /*1f900*/  BSYNC B1 ;  /* 0x0000000000017941 */ /* 0x000fea0003800000 */
.L_x_54876:
        /* <DEDUP_REMOVED lines=35> */
.L_x_54879:
[----:B------:R-:W-:Y:S05]  /*1fb40*/  BSYNC B1 ;  /* 0x0000000000017941 */ /* 0x000fea0003800000 */
.L_x_54878:
        /* <DEDUP_REMOVED lines=35> */
.L_x_54881:
[----:B------:R-:W-:Y:S05]  /*1fd80*/  BSYNC B1 ;  /* 0x0000000000017941 */ /* 0x000fea0003800000 */
.L_x_54880:
        /* <DEDUP_REMOVED lines=35> */
.L_x_54883:
[----:B------:R-:W-:Y:S05]  /*1ffc0*/  BSYNC B1 ;  /* 0x0000000000017941 */ /* 0x000fea0003800000 */
.L_x_54882:
        /* <DEDUP_REMOVED lines=35> */
.L_x_54885:
[----:B------:R-:W-:Y:S05]  /*20200*/  BSYNC B1 ;  /* 0x0000000000017941 */ /* 0x000fea0003800000 */
.L_x_54884:
        /* <DEDUP_REMOVED lines=35> */
.L_x_54887:
[----:B------:R-:W-:Y:S05]  /*20440*/  BSYNC B1 ;  /* 0x0000000000017941 */ /* 0x000fea0003800000 */
.L_x_54886:
        /* <DEDUP_REMOVED lines=35> */
.L_x_54889:
[----:B------:R-:W-:Y:S05]  /*20680*/  BSYNC B1 ;  /* 0x0000000000017941 */ /* 0x000fea0003800000 */
.L_x_54888:
        /* <DEDUP_REMOVED lines=35> */
.L_x_54891:
[----:B------:R-:W-:Y:S05]  /*208c0*/  BSYNC B1 ;  /* 0x0000000000017941 */ /* 0x000fea0003800000 */
.L_x_54890:
        /* <DEDUP_REMOVED lines=44> */
.L_x_54893:
[----:B------:R-:W-:Y:S05]  /*20b90*/  BSYNC B1 ;  /* 0x0000000000017941 */ /* 0x000fea0003800000 */
.L_x_54892:
[----:B0-2-4-:R-:W0:Y:S02]  /*20ba0*/  LDC.64 R212, c[0x0][0x210] ;  /* 0x00008400ffd47b82 */ /* 0x015e240000000a00 */
[----:B0-----:R-:W-:-:S04]  /*20bb0*/  LEA R15, R212, R15, 0x2 ;  /* 0x0000000fd40f7211 */ /* 0x001fc800078e10ff */
[----:B------:R-:W-:-:S13]  /*20bc0*/  ISETP.GE.AND P0, PT, R15, R213, PT ;  /* 0x000000d50f00720c */ /* 0x000fda0003f06270 */
[----:B------:R-:W-:Y:S05]  /*20bd0*/  @!P0 BRA `(.L_x_54894) ;  /* 0xfffffe0c00bc8947 */ /* 0x000fea000383ffff */
[----:B------:R-:W-:Y:S05]  /*20be0*/  BSYNC B0 ;  /* 0x0000000000007941 */ /* 0x000fea0003800000 */
.L_x_54292:
[----:B------:R-:W-:Y:S05]  /*20bf0*/  EXIT ;  /* 0x000000000000794d */ /* 0x000fea0003800000 */
.L_x_54873:
[----:B------:R-:W-:Y:S01]  /*20c00*/  HFMA2.MMA R212, -RZ, RZ, 0, 5.9604644775390625e-08 ;  /* 0x00000001ffd47435 */ /* 0x000fe200000001ff */
[----:B------:R-:W-:Y:S01]  /*20c10*/  BSSY B1, `(.L_x_54895) ;  /* 0x0000007000017945 */ /* 0x000fe20003800000 */
[----:B------:R-:W-:Y:S01]  /*20c20*/  IMAD.MOV.U32 R237, RZ, RZ, R213 ;  /* 0x000000ffffed7224 */ /* 0x000fe200078e00d5 */
[----:B------:R-:W-:Y:S01]  /*20c30*/  MOV R13, 0xffffffff ;  /* 0xffffffff000d7802 */ /* 0x000fe20000000f00 */
[----:B------:R-:W-:-:S07]  /*20c40*/  IMAD.MOV.U32 R14, RZ, RZ, 0x1f ;  /* 0x0000001fff0e7424 */ /* 0x000fce00078e00ff */
[----:B-1-3-5:R-:W-:Y:S05]  /*20c50*/  WARPSYNC.COLLECTIVE R13, `(.L_x_54896) ;  /* 0x000000000d087348 */ /* 0x02afea0003c00000 */
[----:B------:R0:W2:Y:S02]  /*20c60*/  SHFL.BFLY P6, R13, R237, R212, R14 ;  /* 0x0c0000d4ed0d7389 */ /* 0x0000a400000c000e */
[----:B0123-5:R-:W-:Y:S01]  /*20c70*/  ENDCOLLECTIVE ;  /* 0x000000000000791b */ /* 0x02ffe20003800000 */
.L_x_54896:
[----:B------:R-:W-:Y:S05]  /*20c80*/  BSYNC B1 ;  /* 0x0000000000017941 */ /* 0x000fea0003800000 */
.L_x_54895:
        /* <DEDUP_REMOVED lines=10> */
.L_x_54897:
        /* <DEDUP_REMOVED lines=9> */
.L_x_54898:
[----:B------:R-:W-:Y:S02]  /*20dc0*/  IMAD.MOV.U32 R212, RZ, RZ, 0x8 ;  /* 0x00000008ffd47424 */ /* 0x000fe400078e00ff */
[----:B------:R-:W-:Y:S01]  /*20dd0*/  FADD.FTZ R213, R213, R13 ;  /* 0x0000000dd5d57221 */ /* 0x000fe20000010000 */
[----:B------:R-:W-:-:S04]  /*20de0*/  MOV R13, 0xffffffff ;  /* 0xffffffff000d7802 */ /* 0x000fc80000000f00 */
[----:B------:R-:W-:-:S07]  /*20df0*/  MOV R237, R213 ;  /* 0x000000d500ed7202 */ /* 0x000fce0000000f00 */
[----:B------:R-:W-:Y:S05]  /*20e00*/  WARPSYNC.COLLECTIVE R13, `(.L_x_54899) ;  /* 0x000000000d087348 */ /* 0x000fea0003c00000 */
[----:B------:R0:W1:Y:S02]  /*20e10*/  SHFL.BFLY P6, R13, R237, R212, R14 ;  /* 0x0c0000d4ed0d7389 */ /* 0x00006400000c000e */
[----:B01----:R-:W-:Y:S01]  /*20e20*/  ENDCOLLECTIVE ;  /* 0x000000000000791b */ /* 0x003fe20003800000 */
.L_x_54899:
[----:B------:R-:W-:Y:S01]  /*20e30*/  HFMA2.MMA R212, -RZ, RZ, 0, 9.5367431640625e-07 ;  /* 0x00000010ffd47435 */ /* 0x000fe200000001ff */
[----:B------:R-:W-:Y:S01]  /*20e40*/  FADD.FTZ R213, R213, R13 ;  /* 0x0000000dd5d57221 */ /* 0x000fe20000010000 */
[----:B------:R-:W-:-:S03]  /*20e50*/  IMAD.MOV.U32 R13, RZ, RZ, -0x1 ;  /* 0xffffffffff0d7424 */ /* 0x000fc600078e00ff */
[----:B------:R-:W-:-:S07]  /*20e60*/  IMAD.MOV.U32 R237, RZ, RZ, R213 ;  /* 0x000000ffffed7224 */ /* 0x000fce00078e00d5 */
[----:B------:R-:W-:Y:S05]  /*20e70*/  WARPSYNC.COLLECTIVE R13, `(.L_x_54900) ;  /* 0x000000000d087348 */ /* 0x000fea0003c00000 */
[----:B------:R0:W1:Y:S02]  /*20e80*/  SHFL.BFLY P6, R13, R237, R212, R14 ;  /* 0x0c0000d4ed0d7389 */ /* 0x00006400000c000e */
[----:B01----:R-:W-:Y:S01]  /*20e90*/  ENDCOLLECTIVE ;  /* 0x000000000000791b */ /* 0x003fe20003800000 */
.L_x_54900:
        /* <DEDUP_REMOVED lines=175> */
.L_x_54901:
[----:B------:R-:W-:Y:S02]  /*21990*/  IMAD.MOV.U32 R212, RZ, RZ, 0x2 ;  /* 0x00000002ffd47424 */ /* 0x000fe400078e00ff */
[----:B------:R-:W-:Y:S01]  /*219a0*/  FADD.FTZ R213, R213, R13 ;  /* 0x0000000dd5d57221 */ /* 0x000fe20000010000 */
[----:B------:R-:W-:-:S04]  /*219b0*/  MOV R13, 0xffffffff ;  /* 0xffffffff000d7802 */ /* 0x000fc80000000f00 */
[----:B------:R-:W-:-:S07]  /*219c0*/  MOV R237, R213 ;  /* 0x000000d500ed7202 */ /* 0x000fce0000000f00 */
[----:B------:R-:W-:Y:S05]  /*219d0*/  WARPSYNC.COLLECTIVE R13, `(.L_x_54902) ;  /* 0x000000000d087348 */ /* 0x000fea0003c00000 */
[----:B------:R0:W1:Y:S02]  /*219e0*/  SHFL.BFLY P6, R13, R237, R212, R14 ;  /* 0x0c0000d4ed0d7389 */ /* 0x00006400000c000e */
[----:B01----:R-:W-:Y:S01]  /*219f0*/  ENDCOLLECTIVE ;  /* 0x000000000000791b */ /* 0x003fe20003800000 */
.L_x_54902:
[----:B------:R-:W-:Y:S01]  /*21a00*/  HFMA2.MMA R212, -RZ, RZ, 0, 2.384185791015625e-07 ;  /* 0x00000004ffd47435 */ /* 0x000fe200000001ff */
[----:B------:R-:W-:Y:S01]  /*21a10*/  FADD.FTZ R213, R213, R13 ;  /* 0x0000000dd5d57221 */ /* 0x000fe20000010000 */
[----:B------:R-:W-:-:S03]  /*21a20*/  IMAD.MOV.U32 R13, RZ, RZ, -0x1 ;  /* 0xffffffffff0d7424 */ /* 0x000fc600078e00ff */
[----:B------:R-:W-:-:S07]  /*21a30*/  IMAD.MOV.U32 R237, RZ, RZ, R213 ;  /* 0x000000ffffed7224 */ /* 0x000fce00078e00d5 */
[----:B------:R-:W-:Y:S05]  /*21a40*/  WARPSYNC.COLLECTIVE R13, `(.L_x_54903) ;  /* 0x000000000d087348 */ /* 0x000fea0003c00000 */
[----:B------:R0:W1:Y:S02]  /*21a50*/  SHFL.BFLY P6, R13, R237, R212, R14 ;  /* 0x0c0000d4ed0d7389 */ /* 0x00006400000c000e */
[----:B01----:R-:W-:Y:S01]  /*21a60*/  ENDCOLLECTIVE ;  /* 0x000000000000791b */ /* 0x003fe20003800000 */
.L_x_54903:
[----:B------:R-:W-:Y:S02]  /*21a70*/  IMAD.MOV.U32 R212, RZ, RZ, 0x8 ;  /* 0x00000008ffd47424 */ /* 0x000fe400078e00ff */
[----:B------:R-:W-:Y:S01]  /*21a80*/  FADD.FTZ R213, R213, R13 ;  /* 0x0000000dd5d57221 */ /* 0x000fe20000010000 */
[----:B------:R-:W-:-:S04]  /*21a90*/  MOV R13, 0xffffffff ;  /* 0xffffffff000d7802 */ /* 0x000fc80000000f00 */
[----:B------:R-:W-:-:S07]  /*21aa0*/  MOV R237, R213 ;  /* 0x000000d500ed7202 */ /* 0x000fce0000000f00 */
[----:B------:R-:W-:Y:S05]  /*21ab0*/  WARPSYNC.COLLECTIVE R13, `(.L_x_54904) ;  /* 0x000000000d087348 */ /* 0x000fea0003c00000 */
[----:B------:R0:W1:Y:S02]  /*21ac0*/  SHFL.BFLY P6, R13, R237, R212, R14 ;  /* 0x0c0000d4ed0d7389 */ /* 0x00006400000c000e */
[----:B01----:R-:W-:Y:S01]  /*21ad0*/  ENDCOLLECTIVE ;  /* 0x000000000000791b */ /* 0x003fe20003800000 */
.L_x_54904:
[----:B------:R-:W-:Y:S01]  /*21ae0*/  HFMA2.MMA R212, -RZ, RZ, 0, 9.5367431640625e-07 ;  /* 0x00000010ffd47435 */ /* 0x000fe200000001ff */
[----:B------:R-:W-:Y:S01]  /*21af0*/  FADD.FTZ R213, R213, R13 ;  /* 0x0000000dd5d57221 */ /* 0x000fe20000010000 */
[----:B------:R-:W-:-:S03]  /*21b00*/  IMAD.MOV.U32 R13, RZ, RZ, -0x1 ;  /* 0xffffffffff0d7424 */ /* 0x000fc600078e00ff */
[----:B------:R-:W-:-:S07]  /*21b10*/  IMAD.MOV.U32 R237, RZ, RZ, R213 ;  /* 0x000000ffffed7224 */ /* 0x000fce00078e00d5 */
[----:B------:R-:W-:Y:S05]  /*21b20*/  WARPSYNC.COLLECTIVE R13, `(.L_x_54905) ;  /* 0x000000000d087348 */ /* 0x000fea0003c00000 */
[----:B------:R0:W1:Y:S02]  /*21b30*/  SHFL.BFLY P6, R13, R237, R212, R14 ;  /* 0x0c0000d4ed0d7389 */ /* 0x00006400000c000e */
[----:B01----:R-:W-:Y:S01]  /*21b40*/  ENDCOLLECTIVE ;  /* 0x000000000000791b */ /* 0x003fe20003800000 */
.L_x_54905:
[----:B------:R-:W-:Y:S05]  /*21b50*/  BRA `(.L_x_54906) ;  /* 0xffffffd400c87947 */ /* 0x000fea000383ffff */
.L_x_54907:
        /* <DEDUP_REMOVED lines=10> */
.L_x_72404:


//--------------------- .text._ZN10layer_norm13ln_fwd_kernelINS_13Kernel_traitsIf6__halffS2_fjLj2560ELj1ELj4ELj1ELj16ENS_18Kernel_traits_baseILj2560EfS2_fS2_fjLj128EEEEELb1ELb1ELb0ELb1EEEvNS_9FwdParamsE --------------------------
	.section	.text._ZN10layer_norm13ln_fwd_kernelINS_13Kernel_traitsIf6__halffS2_fjLj2560ELj1ELj4ELj1ELj16ENS_18Kernel_traits_baseILj2560EfS2_fS2_fjLj128EEEEELb1ELb1ELb0ELb1EEEvNS_9FwdParamsE,"ax",@progbits
	.align	128
        .global         _ZN10layer_norm13ln_fwd_kernelINS_13Kernel_traitsIf6__halffS2_fjLj2560ELj1ELj4ELj1ELj16ENS_18Kernel_traits_baseILj2560EfS2_fS2_fjLj128EEEEELb1ELb1ELb0ELb1EEEvNS_9FwdParamsE
        .type           _ZN10layer_norm13ln_fwd_kernelINS_13Kernel_traitsIf6__halffS2_fjLj2560ELj1ELj4ELj1ELj16ENS_18Kernel_traits_baseILj2560EfS2_fS2_fjLj128EEEEELb1ELb1ELb0ELb1EEEvNS_9FwdParamsE,@function
        .size           _ZN10layer_norm13ln_fwd_kernelINS_13Kernel_traitsIf6__halffS2_fjLj2560ELj1ELj4ELj1ELj16ENS_18Kernel_traits_baseILj2560EfS2_fS2_fjLj128EEEEELb1ELb1ELb0ELb1EEEvNS_9FwdParamsE,(.L_x_72405 - _ZN10layer_norm13ln_fwd_kernelINS_13Kernel_traitsIf6__halffS2_fjLj2560ELj1ELj4ELj1ELj16ENS_18Kernel_traits_baseILj2560EfS2_fS2_fjLj128EEEEELb1ELb1ELb0ELb1EEEvNS_9FwdParamsE)
        .other          _ZN10layer_norm13ln_fwd_kernelINS_13Kernel_traitsIf6__halffS2_fjLj2560ELj1ELj4ELj1ELj16ENS_18Kernel_traits_baseILj2560EfS2_fS2_fjLj128EEEEELb1ELb1ELb0ELb1EEEvNS_9FwdParamsE,@"STO_CUDA_ENTRY STV_DEFAULT"
_ZN10layer_norm13ln_fwd_kernelINS_13Kernel_traitsIf6__halffS2_fjLj2560ELj1ELj4ELj1ELj16ENS_18Kernel_traits_baseILj2560EfS2_fS2_fjLj128EEEEELb1ELb1ELb0ELb1EEEvNS_9FwdParamsE:
.text._ZN10layer_norm13ln_fwd_kernelINS_13Kernel_traitsIf6__halffS2_fjLj2560ELj1ELj4ELj1ELj16ENS_18Kernel_traits_baseILj2560EfS2_fS2_fjLj128EEEEELb1ELb1ELb0ELb1EEEvNS_9FwdParamsE:
        /* <DEDUP_REMOVED lines=20> */
[--C-:B---3--:R-:W-:Y:S01]  /*0140*/  IMAD R220, R0, UR8, R14.reuse ;  /* 0x0000000800dc7c24 */ /* 0x108fe2000f8e020e */
[----:B------:R-:W-:Y:S01]  /*0150*/  SHF.R.U32.HI R223, RZ, 0x5, R14 ;  /* 0x00000005ffdf7819 */ /* 0x000fe2000001160e */
[----:B------:R-:W-:-:S03]  /*0160*/  ULDC.64 UR8, c[0x0][0x2c8] ;  /* 0x0000b20000087ab9 */ /* 0x000fc60000000a00 */
[----:B------:R-:W-:Y:S01]  /*0170*/  LEA R223, R0, R223, 0x2 ;  /* 0x000000df00df7211 */ /* 0x000fe200078e10ff */
[----:B------:R-:W-:-:S05]  /*0180*/  IMAD.SHL.U32 R0, R14, 0x20, RZ ;  /* 0x000000200e007824 */ /* 0x000fca00078e00ff */
[----:B------:R-:W-:Y:S02]  /*0190*/  LOP3.LUT R0, R0, 0x3e0, RZ, 0xc0, !PT ;  /* 0x000003e000007812 */ /* 0x000fe400078ec0ff */
        /* <DEDUP_REMOVED lines=88> */
[----:B------:R-:W-:-:S04]  /*0720*/  ISETP.NE.U32.AND P0, PT, RZ, UR8, PT ;  /* 0x00000008ff007c0c */ /* 0x000fc8000bf05070 */
[----:B------:R-:W-:Y:S01]  /*0730*/  LOP3.LUT R221, R13, UR30, R4, 0x96, !PT ;  /* 0x0000001e0ddd7c12 */ /* 0x000fe2000f8e9604 */
[----:B------:R-:W-:Y:S01]  /*0740*/  UIADD3 UR33, UR7, -0x24c28bd8, URZ ;  /* 0xdb3d742807217890 */ /* 0x000fe2000fffe03f */
[----:B------:R-:W-:Y:S01]  /*0750*/  IMAD.WIDE.U32 R6, R7, -0x2daee0ad, RZ ;  /* 0xd2511f5307067825 */ /* 0x000fe200078e00ff */
[----:B------:R-:W-:-:S03]  /*0760*/  ISETP.NE.AND.EX P0, PT, RZ, UR9, PT, P0 ;  /* 0x00000009ff007c0c */ /* 0x000fc6000bf05300 */
[----:B------:R-:W-:Y:S01]  /*0770*/  IMAD.HI.U32 R3, R221, -0x2daee0ad, RZ ;  /* 0xd2511f53dd037827 */ /* 0x000fe200078e00ff */
[----:B------:R-:W-:-:S04]  /*0780*/  UIADD3 UR31, UR7, 0x1fd5c5a3, URZ ;  /* 0x1fd5c5a3071f7890 */ /* 0x000fc8000fffe03f */
[----:B------:R-:W-:Y:S02]  /*0790*/  LOP3.LUT R10, R3, UR33, R6, 0x96, !PT ;  /* 0x00000021030a7c12 */ /* 0x000fe4000f8e9606 */
[----:B------:R-:W-:Y:S01]  /*07a0*/  IADD3 R6, P2, R0, UR8, RZ ;  /* 0x0000000800067c10 */ /* 0x000fe2000ff5e0ff */
[----:B------:R-:W-:Y:S01]  /*07b0*/  UIADD3 UR32, UR6, -0xe443238, URZ ;  /* 0xf1bbcdc806207890 */ /* 0x000fe2000fffe03f */
[----:B------:R-:W-:Y:S01]  /*07c0*/  LOP3.LUT R222, R7, UR31, R2, 0x96, !PT ;  /* 0x0000001f07de7c12 */ /* 0x000fe2000f8e9602 */
[----:B------:R-:W-:Y:S01]  /*07d0*/  ULDC UR8, c[0x0][0x214] ;  /* 0x0000850000087ab9 */ /* 0x000fe20000000800 */
        /* <DEDUP_REMOVED lines=21> */
[----:B------:R-:W-:Y:S01]  /*0930*/  IMAD.HI.U32 R5, R222, -0x326172a9, RZ ;  /* 0xcd9e8d57de057827 */ /* 0x000fe200078e00ff */
[----:B------:R-:W-:-:S04]  /*0940*/  IADD3 R4, P1, R0, UR10, RZ ;  /* 0x0000000a00047c10 */ /* 0x000fc8000ff3e0ff */
        /* <DEDUP_REMOVED lines=50> */
[----:B------:R-:W-:Y:S01]  /*0c70*/  ULDC UR11, c[0x0][0x2d8] ;  /* 0x0000b600000b7ab9 */ /* 0x000fe20000000800 */
[----:B------:R-:W4:Y:S01]  /*0c80*/  LDG.E.128 R4, desc[UR4][R2.64+0x800] ;  /* 0x0008000402047981 */ /* 0x000f22000c1e1d00 */
[----:B------:R-:W-:Y:S01]  /*0c90*/  ULDC.64 UR12, c[0x0][0x238] ;  /* 0x00008e00000c7ab9 */ /* 0x000fe20000000a00 */
[----:B------:R-:W-:Y:S01]  /*0ca0*/  ULDC.64 UR14, c[0x0][0x240] ;  /* 0x00009000000e7ab9 */ /* 0x000fe20000000a00 */
[----:B------:R-:W-:Y:S01]  /*0cb0*/  ULDC.64 UR16, c[0x0][0x2b8] ;  /* 0x0000ae0000107ab9 */ /* 0x000fe20000000a00 */
[----:B--2---:R-:W-:Y:S01]  /*0cc0*/  STL.64 [R1+0x1a0], R16 ;  /* 0x0001a01001007387 */ /* 0x004fe20000100a00 */
[----:B------:R-:W-:Y:S01]  /*0cd0*/  BSSY B0, `(.L_x_54908) ;  /* 0x0001f37000007945 */ /* 0x000fe20003800000 */
[----:B------:R-:W-:Y:S01]  /*0ce0*/  UISETP.NE.U32.AND UP0, UPT, UR8, URZ, UPT ;  /* 0x0000003f0800728c */ /* 0x000fe2000bf05070 */
[----:B------:R-:W-:Y:S01]  /*0cf0*/  LOP3.LUT R221, R0, UR35, R221, 0x96, !PT ;  /* 0x0000002300dd7c12 */ /* 0x000fe2000f8e96dd */
[----:B------:R1:W-:Y:S01]  /*0d00*/  STL.64 [R1+0x1a8], R18 ;  /* 0x0001a81201007387 */ /* 0x0003e20000100a00 */
[----:B------:R-:W-:Y:S01]  /*0d10*/  IMAD R10, R10, -0x326172a9, RZ ;  /* 0xcd9e8d570a0a7824 */ /* 0x000fe200078e02ff */
[----:B------:R-:W-:-:S02]  /*0d20*/  ULDC.U8 UR8, c[0x0][0x2a0] ;  /* 0x0000a80000087ab9 */ /* 0x000fc40000000000 */
        /* <DEDUP_REMOVED lines=46> */
[----:B------:R-:W-:-:S02]  /*1010*/  IMAD R8, R8, -0x2daee0ad, RZ ;  /* 0xd2511f5308087824 */ /* 0x000fc400078e02ff */
        /* <DEDUP_REMOVED lines=15> */
.L_x_55470:
        /* <DEDUP_REMOVED lines=26> */
[----:B0-----:R-:W-:Y:S02]  /*12b0*/  IADD3 R4, R232, 0x1, RZ ;  /* 0x00000001e8047810 */ /* 0x001fe40007ffe0ff */
[----:B---3--:R-:W-:Y:S01]  /*12c0*/  @P2 HADD2.F32 R229, -RZ, R0.H0_H0 ;  /* 0x20000000ffe52230 */ /* 0x008fe20000004100 */
        /* <DEDUP_REMOVED lines=9> */
.L_x_54910:
[----:B------:R-:W-:-:S07]  /*1360*/  MOV R0, R10 ;  /* 0x0000000a00007202 */ /* 0x000fce0000000f00 */
.L_x_54911:
[----:B------:R-:W-:Y:S05]  /*1370*/  BSYNC B1 ;  /* 0x0000000000017941 */ /* 0x000fea0003800000 */
.L_x_54909:
        /* <DEDUP_REMOVED lines=16> */
.L_x_54915:
[----:B------:R-:W-:Y:S05]  /*1480*/  BSYNC B2 ;  /* 0x0000000000027941 */ /* 0x000fea0003800000 */
.L_x_54914:
        /* <DEDUP_REMOVED lines=44> */
.L_x_54913:
[----:B------:R-:W-:Y:S05]  /*1750*/  BSYNC B1 ;  /* 0x0000000000017941 */ /* 0x000fea0003800000 */
.L_x_54912:
[----:B------:R-:W2:Y:S01]  /*1760*/  LDL R5, [R1+0x180] ;  /* 0x0001800001057983 */ /* 0x000ea20000100800 */
        /* <DEDUP_REMOVED lines=9> */
[----:B------:R-:W-:-:S02]  /*1800*/  ISETP.NE.AND.EX P0, PT, R3, RZ, PT, P0 ;  /* 0x000000ff0300720c */ /* 0x000fc40003f05300 */
[----:B0-----:R-:W-:Y:S01]  /*1810*/  FSETP.GTU.FTZ.AND P2, PT, R0, R236, PT ;  /* 0x000000ec0000720b */ /* 0x001fe20003f5c000 */
[----:B-----5:R-:W-:-:S05]  /*1820*/  HADD2.F32 R0, -RZ, R12.H0_H0 ;  /* 0x2000000cff007230 */ /* 0x020fca0000004100 */
[----:B------:R-:W-:-:S04]  /*1830*/  FMUL.FTZ R0, R0, R229 ;  /* 0x000000e500007220 */ /* 0x000fc80000410000 */
[----:B-1----:R-:W-:-:S03]  /*1840*/  FMUL.FTZ R0, R0, R237 ;  /* 0x000000ed00007220 */ /* 0x002fc60000410000 */
        /* <DEDUP_REMOVED lines=14> */
.L_x_54917:
[----:B------:R-:W-:-:S07]  /*1930*/  MOV R0, R10 ;  /* 0x0000000a00007202 */ /* 0x000fce0000000f00 */
.L_x_54918:
[----:B------:R-:W-:Y:S05]  /*1940*/  BSYNC B1 ;  /* 0x0000000000017941 */ /* 0x000fea0003800000 */
.L_x_54916:
        /* <DEDUP_REMOVED lines=16> */
.L_x_54922:
[----:B------:R-:W-:Y:S05]  /*1a50*/  BSYNC B2 ;  /* 0x0000000000027941 */ /* 0x000fea0003800000 */
.L_x_54921:
        /* <DEDUP_REMOVED lines=44> */
.L_x_54920:
[----:B------:R-:W-:Y:S05]  /*1d20*/  BSYNC B1 ;  /* 0x0000000000017941 */ /* 0x000fea0003800000 */
.L_x_54919:
[----:B------:R-:W2:Y:S01]  /*1d30*/  LDL R3, [R1+0x184] ;  /* 0x0001840001037983 */ /* 0x000ea20000100800 */
[----:B------:R-:W-:Y:S01]  /*1d40*/  I2FP.F32.U32 R0, R0 ;  /* 0x0000000000007245 */ /* 0x000fe20000201000 */
[----:B------:R-:W-:Y:S01]  /*1d50*/  BSSY B1, `(.L_x_54923) ;  /* 0x0000017000017945 */ /* 0x000fe20003800000 */
[----:B------:R-:W-:-:S03]  /*1d60*/  LOP3.LUT R6, R6, 0xfffffffb, RZ, 0xc0, !PT ;  /* 0xfffffffb06067812 */ /* 0x000fc600078ec0ff */
        /* <DEDUP_REMOVED lines=20> */
.L_x_54924:
[----:B------:R-:W-:-:S07]  /*1eb0*/  IMAD.MOV.U32 R0, RZ, RZ, R10 ;  /* 0x000000ffff007224 */ /* 0x000fce00078e000a */
.L_x_54925:
[----:B------:R-:W-:Y:S05]  /*1ec0*/  BSYNC B1 ;  /* 0x0000000000017941 */ /* 0x000fea0003800000 */
.L_x_54923:
        /* <DEDUP_REMOVED lines=16> */
.L_x_54929:
[----:B------:R-:W-:Y:S05]  /*1fd0*/  BSYNC B2 ;  /* 0x0000000000027941 */ /* 0x000fea0003800000 */
.L_x_54928:
        /* <DEDUP_REMOVED lines=44> */
.L_x_54927:
[----:B------:R-:W-:Y:S05]  /*22a0*/  BSYNC B1 ;  /* 0x0000000000017941 */ /* 0x000fea0003800000 */
.L_x_54926:
[----:B------:R-:W2:Y:S01]  /*22b0*/  LDL R2, [R1+0x188] ;  /* 0x0001880001027983 */ /* 0x000ea20000100800 */
[----:B------:R-:W-:Y:S01]  /*22c0*/  I2FP.F32.U32 R0, R0 ;  /* 0x0000000000007245 */ /* 0x000fe20000201000 */
[----:B------:R-:W-:Y:S01]  /*22d0*/  BSSY B1, `(.L_x_54930) ;  /* 0x0000017000017945 */ /* 0x000fe20003800000 */
[----:B------:R-:W-:-:S03]  /*22e0*/  LOP3.LUT R6, R6, 0xfffffffd, RZ, 0xc0, !PT ;  /* 0xfffffffd06067812 */ /* 0x000fc600078ec0ff */
        /* <DEDUP_REMOVED lines=20> */
.L_x_54931:
[----:B------:R-:W-:-:S07]  /*2430*/  MOV R0, R10 ;  /* 0x0000000a00007202 */ /* 0x000fce0000000f00 */
.L_x_54932:
[----:B------:R-:W-:Y:S05]  /*2440*/  BSYNC B1 ;  /* 0x0000000000017941 */ /* 0x000fea0003800000 */
.L_x_54930:
        /* <DEDUP_REMOVED lines=16> */
.L_x_54936:
[----:B------:R-:W-:Y:S05]  /*2550*/  BSYNC B2 ;  /* 0x0000000000027941 */ /* 0x000fea0003800000 */
.L_x_54935:
        /* <DEDUP_REMOVED lines=44> */
.L_x_54934:
[----:B------:R-:W-:Y:S05]  /*2820*/  BSYNC B1 ;  /* 0x0000000000017941 */ /* 0x000fea0003800000 */
.L_x_54933:
        /* <DEDUP_REMOVED lines=22> */
.L_x_54938:
[----:B------:R-:W-:-:S07]  /*2990*/  IMAD.MOV.U32 R0, RZ, RZ, R10 ;  /* 0x000000ffff007224 */ /* 0x000fce00078e000a */
.L_x_54939:
[----:B------:R-:W-:Y:S05]  /*29a0*/  BSYNC B1 ;  /* 0x0000000000017941 */ /* 0x000fea0003800000 */
.L_x_54937:
        /* <DEDUP_REMOVED lines=16> */
.L_x_54943:
[----:B------:R-:W-:Y:S05]  /*2ab0*/  BSYNC B2 ;  /* 0x0000000000027941 */ /* 0x000fea0003800000 */
.L_x_54942:
        /* <DEDUP_REMOVED lines=44> */
.L_x_54941:
[----:B------:R-:W-:Y:S05]  /*2d80*/  BSYNC B1 ;  /* 0x0000000000017941 */ /* 0x000fea0003800000 */
.L_x_54940:
        /* <DEDUP_REMOVED lines=22> */
.L_x_54945:
[----:B------:R-:W-:-:S07]  /*2ef0*/  MOV R0, R10 ;  /* 0x0000000a00007202 */ /* 0x000fce0000000f00 */
.L_x_54946:
[----:B------:R-:W-:Y:S05]  /*2f00*/  BSYNC B1 ;  /* 0x0000000000017941 */ /* 0x000fea0003800000 */
.L_x_54944:
        /* <DEDUP_REMOVED lines=16> */
.L_x_54950:
[----:B------:R-:W-:Y:S05]  /*3010*/  BSYNC B2 ;  /* 0x0000000000027941 */ /* 0x000fea0003800000 */
.L_x_54949:
        /* <DEDUP_REMOVED lines=44> */
.L_x_54948:
[----:B------:R-:W-:Y:S05]  /*32e0*/  BSYNC B1 ;  /* 0x0000000000017941 */ /* 0x000fea0003800000 */
.L_x_54947:
        /* <DEDUP_REMOVED lines=22> */
.L_x_54952:
[----:B------:R-:W-:-:S07]  /*3450*/  IMAD.MOV.U32 R0, RZ, RZ, R10 ;  /* 0x000000ffff007224 */ /* 0x000fce00078e000a */
.L_x_54953:
[----:B------:R-:W-:Y:S05]  /*3460*/  BSYNC B1 ;  /* 0x0000000000017941 */ /* 0x000fea0003800000 */
.L_x_54951:
        /* <DEDUP_REMOVED lines=16> */
.L_x_54957:
[----:B------:R-:W-:Y:S05]  /*3570*/  BSYNC B2 ;  /* 0x0000000000027941 */ /* 0x000fea0003800000 */
.L_x_54956:
        /* <DEDUP_REMOVED lines=44> */
.L_x_54955:
[----:B------:R-:W-:Y:S05]  /*3840*/  BSYNC B1 ;  /* 0x0000000000017941 */ /* 0x000fea0003800000 */
.L_x_54954:
        /* <DEDUP_REMOVED lines=22> */
.L_x_54959:
[----:B------:R-:W-:-:S07]  /*39b0*/  MOV R2, R10 ;  /* 0x0000000a00027202 */ /* 0x000fce0000000f00 */
.L_x_54960:
[----:B------:R-:W-:Y:S05]  /*39c0*/  BSYNC B1 ;  /* 0x0000000000017941 */ /* 0x000fea0003800000 */
.L_x_54958:
        /* <DEDUP_REMOVED lines=19> */
.L_x_54964:
[----:B------:R-:W-:Y:S05]  /*3b00*/  BSYNC B2 ;  /* 0x0000000000027941 */ /* 0x000fea0003800000 */
.L_x_54963:
        /* <DEDUP_REMOVED lines=44> */
.L_x_54962:
[----:B------:R-:W-:Y:S05]  /*3dd0*/  BSYNC B1 ;  /* 0x0000000000017941 */ /* 0x000fea0003800000 */
.L_x_54961:
[----:B------:R-:W2:Y:S01]  /*3de0*/  LDL R14, [R1+0x17c] ;  /* 0x00017c00010e7983 */ /* 0x000ea20000100800 */
        /* <DEDUP_REMOVED lines=19> */
[----:B------:R-:W-:Y:S01]  /*3f20*/  LOP3.LUT R4, R12, R2, R4, 0xfe, !PT ;  /* 0x000000020c047212 */ /* 0x000fe200078efe04 */
[----:B------:R-:W-:Y:S01]  /*3f30*/  HADD2.F32 R2, -RZ, R15.H1_H1 ;  /* 0x3000000fff027230 */ /* 0x000fe20000004100 */
[----:B------:R-:W-:Y:S02]  /*3f40*/  LOP3.LUT R5, R13, R3, R5, 0xfe, !PT ;  /* 0x000000030d057212 */ /* 0x000fe400078efe05 */
[----:B------:R-:W-:Y:S02]  /*3f50*/  SEL R12, RZ, 0x1, P6 ;  /* 0x00000001ff0c7807 */ /* 0x000fe40003000000 */
[----:B------:R-:W-:Y:S02]  /*3f60*/  FMUL.FTZ R2, R2, R229 ;  /* 0x000000e502027220 */ /* 0x000fe40000410000 */
[----:B------:R-:W-:Y:S02]  /*3f70*/  LOP3.LUT R4, R4, R12, RZ, 0xfc, !PT ;  /* 0x0000000c04047212 */ /* 0x000fe400078efcff */
[----:B------:R-:W-:-:S05]  /*3f80*/  FMUL.FTZ R2, R2, R237 ;  /* 0x000000ed02027220 */ /* 0x000fca0000410000 */
[----:B------:R-:W-:Y:S02]  /*3f90*/  FSEL R3, R2, RZ, !P2 ;  /* 0x000000ff02037208 */ /* 0x000fe40005000000 */
[----:B------:R-:W-:-:S03]  /*3fa0*/  LEA R2, P2, R226, UR12, 0x5 ;  /* 0x0000000ce2027c11 */ /* 0x000fc6000f8428ff */
[----:B--2---:R-:W-:Y:S01]  /*3fb0*/  FMUL.FTZ R79, R14, R3 ;  /* 0x000000030e4f7220 */ /* 0x004fe20000410000 */
[C---:B------:R-:W-:Y:S02]  /*3fc0*/  LEA.HI.X R3, R226.reuse, UR13, RZ, 0x5, P2 ;  /* 0x0000000de2037c11 */ /* 0x040fe400090f2cff */
[C---:B------:R-:W-:Y:S01]  /*3fd0*/  LEA R12, P2, R226.reuse, UR14, 0x3 ;  /* 0x0000000ee20c7c11 */ /* 0x040fe2000f8418ff */
[----:B------:R-:W-:Y:S02]  /*3fe0*/  @P0 FADD.FTZ R79, R87, R79 ;  /* 0x0000004f574f0221 */ /* 0x000fe40000010000 */
[----:B------:R-:W-:Y:S01]  /*3ff0*/  STG.E.128 desc[UR4][R2.64], R80 ;  /* 0x0000005002007986 */ /* 0x000fe2000c101d04 */
[----:B------:R-:W-:-:S03]  /*4000*/  LEA.HI.X R13, R226, UR15, RZ, 0x3, P2 ;  /* 0x0000000fe20d7c11 */ /* 0x000fc600090f1cff */
        /* <DEDUP_REMOVED lines=20> */
.L_x_54966:
[----:B------:R-:W-:-:S07]  /*4150*/  MOV R2, R10 ;  /* 0x0000000a00027202 */ /* 0x000fce0000000f00 */
.L_x_54967:
[----:B------:R-:W-:Y:S05]  /*4160*/  BSYNC B1 ;  /* 0x0000000000017941 */ /* 0x000fea0003800000 */
.L_x_54965:
        /* <DEDUP_REMOVED lines=16> */
.L_x_54971:
[----:B------:R-:W-:Y:S05]  /*4270*/  BSYNC B2 ;  /* 0x0000000000027941 */ /* 0x000fea0003800000 */
.L_x_54970:
        /* <DEDUP_REMOVED lines=44> */
.L_x_54969:
[----:B------:R-:W-:Y:S05]  /*4540*/  BSYNC B1 ;  /* 0x0000000000017941 */ /* 0x000fea0003800000 */
.L_x_54968:
        /* <DEDUP_REMOVED lines=24> */
.L_x_54973:
[----:B------:R-:W-:-:S07]  /*46d0*/  IMAD.MOV.U32 R0, RZ, RZ, R10 ;  /* 0x000000ffff007224 */ /* 0x000fce00078e000a */
.L_x_54974:
[----:B------:R-:W-:Y:S05]  /*46e0*/  BSYNC B1 ;  /* 0x0000000000017941 */ /* 0x000fea0003800000 */
.L_x_54972:
        /* <DEDUP_REMOVED lines=16> */
.L_x_54978:
[----:B------:R-:W-:Y:S05]  /*47f0*/  BSYNC B2 ;  /* 0x0000000000027941 */ /* 0x000fea0003800000 */
.L_x_54977:
        /* <DEDUP_REMOVED lines=44> */
.L_x_54976:
[----:B------:R-:W-:Y:S05]  /*4ac0*/  BSYNC B1 ;  /* 0x0000000000017941 */ /* 0x000fea0003800000 */
.L_x_54975:
        /* <DEDUP_REMOVED lines=24> */
.L_x_54980:
[----:B------:R-:W-:-:S07]  /*4c50*/  MOV R0, R10 ;  /* 0x0000000a00007202 */ /* 0x000fce0000000f00 */
.L_x_54981:
[----:B------:R-:W-:Y:S05]  /*4c60*/  BSYNC B1 ;  /* 0x0000000000017941 */ /* 0x000fea0003800000 */
.L_x_54979:
        /* <DEDUP_REMOVED lines=16> */
.L_x_54985:
[----:B------:R-:W-:Y:S05]  /*4d70*/  BSYNC B2 ;  /* 0x0000000000027941 */ /* 0x000fea0003800000 */
.L_x_54984:
        /* <DEDUP_REMOVED lines=44> */
.L_x_54983:
[----:B------:R-:W-:Y:S05]  /*5040*/  BSYNC B1 ;  /* 0x0000000000017941 */ /* 0x000fea0003800000 */
.L_x_54982:
        /* <DEDUP_REMOVED lines=24> */
.L_x_54987:
[----:B------:R-:W-:-:S07]  /*51d0*/  IMAD.MOV.U32 R0, RZ, RZ, R10 ;  /* 0x000000ffff007224 */ /* 0x000fce00078e000a */
.L_x_54988:
[----:B------:R-:W-:Y:S05]  /*51e0*/  BSYNC B1 ;  /* 0x0000000000017941 */ /* 0x000fea0003800000 */
.L_x_54986:
        /* <DEDUP_REMOVED lines=16> */
.L_x_54992:
[----:B------:R-:W-:Y:S05]  /*52f0*/  BSYNC B2 ;  /* 0x0000000000027941 */ /* 0x000fea0003800000 */
.L_x_54991:
        /* <DEDUP_REMOVED lines=44> */
.L_x_54990:
[----:B------:R-:W-:Y:S05]  /*55c0*/  BSYNC B1 ;  /* 0x0000000000017941 */ /* 0x000fea0003800000 */
.L_x_54989:
        /* <DEDUP_REMOVED lines=22> */
.L_x_54994:
[----:B------:R-:W-:-:S07]  /*5730*/  MOV R0, R10 ;  /* 0x0000000a00007202 */ /* 0x000fce0000000f00 */
.L_x_54995:
[----:B------:R-:W-:Y:S05]  /*5740*/  BSYNC B1 ;  /* 0x0000000000017941 */ /* 0x000fea0003800000 */
.L_x_54993:
        /* <DEDUP_REMOVED lines=16> */
.L_x_54999:
[----:B------:R-:W-:Y:S05]  /*5850*/  BSYNC B2 ;  /* 0x0000000000027941 */ /* 0x000fea0003800000 */
.L_x_54998:
        /* <DEDUP_REMOVED lines=44> */
.L_x_54997:
[----:B------:R-:W-:Y:S05]  /*5b20*/  BSYNC B1 ;  /* 0x0000000000017941 */ /* 0x000fea0003800000 */
.L_x_54996:
        /* <DEDUP_REMOVED lines=22> */
.L_x_55001:
[----:B------:R-:W-:-:S07]  /*5c90*/  IMAD.MOV.U32 R0, RZ, RZ, R10 ;  /* 0x000000ffff007224 */ /* 0x000fce00078e000a */
.L_x_55002:
[----:B------:R-:W-:Y:S05]  /*5ca0*/  BSYNC B1 ;  /* 0x0000000000017941 */ /* 0x000fea0003800000 */
.L_x_55000:
        /* <DEDUP_REMOVED lines=16> */
.L_x_55006:
[----:B------:R-:W-:Y:S05]  /*5db0*/  BSYNC B2 ;  /* 0x0000000000027941 */ /* 0x000fea0003800000 */
.L_x_55005:
        /* <DEDUP_REMOVED lines=44> */
.L_x_55004:
[----:B------:R-:W-:Y:S05]  /*6080*/  BSYNC B1 ;  /* 0x0000000000017941 */ /* 0x000fea0003800000 */
.L_x_55003:
        /* <DEDUP_REMOVED lines=22> */
.L_x_55008:
[----:B------:R-:W-:-:S07]  /*61f0*/  MOV R0, R10 ;  /* 0x0000000a00007202 */ /* 0x000fce0000000f00 */
.L_x_55009:
[----:B------:R-:W-:Y:S05]  /*6200*/  BSYNC B1 ;  /* 0x0000000000017941 */ /* 0x000fea0003800000 */
.L_x_55007:
        /* <DEDUP_REMOVED lines=16> */
.L_x_55013:
[----:B------:R-:W-:Y:S05]  /*6310*/  BSYNC B2 ;  /* 0x0000000000027941 */ /* 0x000fea0003800000 */
.L_x_55012:
        /* <DEDUP_REMOVED lines=44> */
.L_x_55011:
[----:B------:R-:W-:Y:S05]  /*65e0*/  BSYNC B1 ;  /* 0x0000000000017941 */ /* 0x000fea0003800000 */
.L_x_55010:
        /* <DEDUP_REMOVED lines=22> */
.L_x_55015:
[----:B------:R-:W-:-:S07]  /*6750*/  IMAD.MOV.U32 R12, RZ, RZ, R10 ;  /* 0x000000ffff0c7224 */ /* 0x000fce00078e000a */
.L_x_55016:
[----:B------:R-:W-:Y:S05]  /*6760*/  BSYNC B1 ;  /* 0x0000000000017941 */ /* 0x000fea0003800000 */
.L_x_55014:
        /* <DEDUP_REMOVED lines=19> */
.L_x_55020:
[----:B------:R-:W-:Y:S05]  /*68a0*/  BSYNC B2 ;  /* 0x0000000000027941 */ /* 0x000fea0003800000 */
.L_x_55019:
        /* <DEDUP_REMOVED lines=44> */
.L_x_55018:
[----:B------:R-:W-:Y:S05]  /*6b70*/  BSYNC B1 ;  /* 0x0000000000017941 */ /* 0x000fea0003800000 */
.L_x_55017:
        /* <DEDUP_REMOVED lines=26> */
[----:B------:R-:W-:Y:S01]  /*6d20*/  LOP3.LUT R4, R4, R12, RZ, 0xfc, !PT ;  /* 0x0000000c04047212 */ /* 0x000fe200078efcff */
[----:B-1----:R-:W-:-:S04]  /*6d30*/  IMAD.WIDE.U32 R12, R225, 0x8, R232 ;  /* 0x00000008e10c7825 */ /* 0x002fc800078e00e8 */
[----:B------:R-:W-:-:S05]  /*6d40*/  FMUL.FTZ R2, R2, R237 ;  /* 0x000000ed02027220 */ /* 0x000fca0000410000 */
        /* <DEDUP_REMOVED lines=10> */
[----:B-1----:R-:W-:-:S05]  /*6df0*/  IADD3 R5, R226, 0x40, RZ ;  /* 0x00000040e2057810 */ /* 0x002fca0007ffe0ff */
[----:B0-----:R-:W-:-:S05]  /*6e00*/  @P1 IMAD.WIDE.U32 R2, R5, 0x20, R2 ;  /* 0x0000002005021825 */ /* 0x001fca00078e0002 */
[----:B------:R-:W5:Y:S04]  /*6e10*/  @P1 LDG.E.128 R88, desc[UR4][R2.64] ;  /* 0x0000000402581981 */ /* 0x000f68000c1e1d00 */
        /* <DEDUP_REMOVED lines=13> */
.L_x_55022:
[----:B------:R-:W-:-:S07]  /*6ef0*/  IMAD.MOV.U32 R4, RZ, RZ, R10 ;  /* 0x000000ffff047224 */ /* 0x000fce00078e000a */
.L_x_55023:
[----:B------:R-:W-:Y:S05]  /*6f00*/  BSYNC B1 ;  /* 0x0000000000017941 */ /* 0x000fea0003800000 */
.L_x_55021:
        /* <DEDUP_REMOVED lines=16> */
.L_x_55027:
[----:B------:R-:W-:Y:S05]  /*7010*/  BSYNC B2 ;  /* 0x0000000000027941 */ /* 0x000fea0003800000 */
.L_x_55026:
        /* <DEDUP_REMOVED lines=44> */
.L_x_55025:
[----:B------:R-:W-:Y:S05]  /*72e0*/  BSYNC B1 ;  /* 0x0000000000017941 */ /* 0x000fea0003800000 */
.L_x_55024:
        /* <DEDUP_REMOVED lines=24> */
.L_x_55029:
[----:B------:R-:W-:-:S07]  /*7470*/  MOV R0, R10 ;  /* 0x0000000a00007202 */ /* 0x000fce0000000f00 */
.L_x_55030:
[----:B------:R-:W-:Y:S05]  /*7480*/  BSYNC B1 ;  /* 0x0000000000017941 */ /* 0x000fea0003800000 */
.L_x_55028:
        /* <DEDUP_REMOVED lines=16> */
.L_x_55034:
[----:B------:R-:W-:Y:S05]  /*7590*/  BSYNC B2 ;  /* 0x0000000000027941 */ /* 0x000fea0003800000 */
.L_x_55033:
        /* <DEDUP_REMOVED lines=44> */
.L_x_55032:
[----:B------:R-:W-:Y:S05]  /*7860*/  BSYNC B1 ;  /* 0x0000000000017941 */ /* 0x000fea0003800000 */
.L_x_55031:
        /* <DEDUP_REMOVED lines=24> */
.L_x_55036:
[----:B------:R-:W-:-:S07]  /*79f0*/  IMAD.MOV.U32 R0, RZ, RZ, R10 ;  /* 0x000000ffff007224 */ /* 0x000fce00078e000a */
.L_x_55037:
[----:B------:R-:W-:Y:S05]  /*7a00*/  BSYNC B1 ;  /* 0x0000000000017941 */ /* 0x000fea0003800000 */
.L_x_55035:
        /* <DEDUP_REMOVED lines=16> */
.L_x_55041:
[----:B------:R-:W-:Y:S05]  /*7b10*/  BSYNC B2 ;  /* 0x0000000000027941 */ /* 0x000fea0003800000 */
.L_x_55040:
        /* <DEDUP_REMOVED lines=44> */
.L_x_55039:
[----:B------:R-:W-:Y:S05]  /*7de0*/  BSYNC B1 ;  /* 0x0000000000017941 */ /* 0x000fea0003800000 */
.L_x_55038:
        /* <DEDUP_REMOVED lines=24> */
.L_x_55043:
[----:B------:R-:W-:-:S07]  /*7f70*/  MOV R0, R10 ;  /* 0x0000000a00007202 */ /* 0x000fce0000000f00 */
.L_x_55044:
[----:B------:R-:W-:Y:S05]  /*7f80*/  BSYNC B1 ;  /* 0x0000000000017941 */ /* 0x000fea0003800000 */
.L_x_55042:
        /* <DEDUP_REMOVED lines=16> */
.L_x_55048:
[----:B------:R-:W-:Y:S05]  /*8090*/  BSYNC B2 ;  /* 0x0000000000027941 */ /* 0x000fea0003800000 */
.L_x_55047:
        /* <DEDUP_REMOVED lines=44> */
.L_x_55046:
[----:B------:R-:W-:Y:S05]  /*8360*/  BSYNC B1 ;  /* 0x0000000000017941 */ /* 0x000fea0003800000 */
.L_x_55045:
        /* <DEDUP_REMOVED lines=22> */
.L_x_55050:
[----:B------:R-:W-:-:S07]  /*84d0*/  IMAD.MOV.U32 R0, RZ, RZ, R10 ;  /* 0x000000ffff007224 */ /* 0x000fce00078e000a */
.L_x_55051:
[----:B------:R-:W-:Y:S05]  /*84e0*/  BSYNC B1 ;  /* 0x0000000000017941 */ /* 0x000fea0003800000 */
.L_x_55049:
        /* <DEDUP_REMOVED lines=16> */
.L_x_55055:
[----:B------:R-:W-:Y:S05]  /*85f0*/  BSYNC B2 ;  /* 0x0000000000027941 */ /* 0x000fea0003800000 */
.L_x_55054:
        /* <DEDUP_REMOVED lines=44> */
.L_x_55053:
[----:B------:R-:W-:Y:S05]  /*88c0*/  BSYNC B1 ;  /* 0x0000000000017941 */ /* 0x000fea0003800000 */
.L_x_55052:
        /* <DEDUP_REMOVED lines=22> */
.L_x_55057:
[----:B------:R-:W-:-:S07]  /*8a30*/  MOV R0, R10 ;  /* 0x0000000a00007202 */ /* 0x000fce0000000f00 */
.L_x_55058:
[----:B------:R-:W-:Y:S05]  /*8a40*/  BSYNC B1 ;  /* 0x0000000000017941 */ /* 0x000fea0003800000 */
.L_x_55056:
        /* <DEDUP_REMOVED lines=16> */
.L_x_55062:
[----:B------:R-:W-:Y:S05]  /*8b50*/  BSYNC B2 ;  /* 0x0000000000027941 */ /* 0x000fea0003800000 */
.L_x_55061:
        /* <DEDUP_REMOVED lines=44> */
.L_x_55060:
[----:B------:R-:W-:Y:S05]  /*8e20*/  BSYNC B1 ;  /* 0x0000000000017941 */ /* 0x000fea0003800000 */
.L_x_55059:
        /* <DEDUP_REMOVED lines=22> */
.L_x_55064:
[----:B------:R-:W-:-:S07]  /*8f90*/  IMAD.MOV.U32 R0, RZ, RZ, R10 ;  /* 0x000000ffff007224 */ /* 0x000fce00078e000a */
.L_x_55065:
[----:B------:R-:W-:Y:S05]  /*8fa0*/  BSYNC B1 ;  /* 0x0000000000017941 */ /* 0x000fea0003800000 */
.L_x_55063:
        /* <DEDUP_REMOVED lines=16> */
.L_x_55069:
[----:B------:R-:W-:Y:S05]  /*90b0*/  BSYNC B2 ;  /* 0x0000000000027941 */ /* 0x000fea0003800000 */
.L_x_55068:
        /* <DEDUP_REMOVED lines=44> */
.L_x_55067:
[----:B------:R-:W-:Y:S05]  /*9380*/  BSYNC B1 ;  /* 0x0000000000017941 */ /* 0x000fea0003800000 */
.L_x_55066:
        /* <DEDUP_REMOVED lines=22> */
.L_x_55071:
[----:B------:R-:W-:-:S07]  /*94f0*/  MOV R2, R10 ;  /* 0x0000000a00027202 */ /* 0x000fce0000000f00 */
.L_x_55072:
[----:B------:R-:W-:Y:S05]  /*9500*/  BSYNC B1 ;  /* 0x0000000000017941 */ /* 0x000fea0003800000 */
.L_x_55070:
        /* <DEDUP_REMOVED lines=19> */
.L_x_55076:
[----:B------:R-:W-:Y:S05]  /*9640*/  BSYNC B2 ;  /* 0x0000000000027941 */ /* 0x000fea0003800000 */
.L_x_55075:
        /* <DEDUP_REMOVED lines=44> */
.L_x_55074:
[----:B------:R-:W-:Y:S05]  /*9910*/  BSYNC B1 ;  /* 0x0000000000017941 */ /* 0x000fea0003800000 */
.L_x_55073:
        /* <DEDUP_REMOVED lines=8> */
[C---:B------:R-:W-:Y:S02]  /*99a0*/  LOP3.LUT P4, RZ, R6.reuse, 0x2, RZ, 0xc0, !PT ;  /* 0x0000000206ff7812 */ /* 0x040fe4000788c0ff */
[----:B------:R-:W-:Y:S02]  /*99b0*/  SEL R12, RZ, 0x1000000, P2 ;  /* 0x01000000ff0c7807 */ /* 0x000fe40001000000 */
[----:B------:R-:W-:Y:S02]  /*99c0*/  LOP3.LUT P6, RZ, R6, 0x8, RZ, 0xc0, !PT ;  /* 0x0000000806ff7812 */ /* 0x000fe400078cc0ff */
[----:B------:R-:W-:Y:S01]  /*99d0*/  LOP3.LUT R4, R4, R12, R3, 0xfe, !PT ;  /* 0x0000000c04047212 */ /* 0x000fe200078efe03 */
[----:B------:R-:W-:Y:S01]  /*99e0*/  IMAD.WIDE.U32 R2, R2, 0x1000000, RZ ;  /* 0x0100000002027825 */ /* 0x000fe200078e00ff */
[----:B------:R-:W-:-:S04]  /*99f0*/  SEL R12, RZ, 0x1, P3 ;  /* 0x00000001ff0c7807 */ /* 0x000fc80001800000 */
[----:B------:R-:W-:Y:S02]  /*9a00*/  LOP3.LUT R3, R3, R4, R12, 0xfe, !PT ;  /* 0x0000000403037212 */ /* 0x000fe400078efe0c */
[----:B------:R-:W-:Y:S02]  /*9a10*/  SEL R12, RZ, 0x1, P4 ;  /* 0x00000001ff0c7807 */ /* 0x000fe40002000000 */
[----:B------:R-:W-:-:S03]  /*9a20*/  SEL R4, RZ, 0x1, P5 ;  /* 0x00000001ff047807 */ /* 0x000fc60002800000 */
[----:B------:R-:W-:-:S04]  /*9a30*/  IMAD.WIDE.U32 R12, R12, 0x10000, RZ ;  /* 0x000100000c0c7825 */ /* 0x000fc800078e00ff */
[----:B------:R-:W-:-:S03]  /*9a40*/  IMAD.WIDE.U32 R16, R4, 0x100, RZ ;  /* 0x0000010004107825 */ /* 0x000fc600078e00ff */
[----:B------:R-:W-:Y:S01]  /*9a50*/  LOP3.LUT R4, R16, R2, R12, 0xfe, !PT ;  /* 0x0000000210047212 */ /* 0x000fe200078efe0c */
[----:B------:R-:W-:Y:S01]  /*9a60*/  HADD2.F32 R2, -RZ, R15.H1_H1 ;  /* 0x3000000fff027230 */ /* 0x000fe20000004100 */
[----:B------:R-:W-:Y:S02]  /*9a70*/  LOP3.LUT R13, R17, R3, R13, 0xfe, !PT ;  /* 0x00000003110d7212 */ /* 0x000fe400078efe0d */
[----:B------:R-:W-:Y:S02]  /*9a80*/  SEL R12, RZ, 0x1, P6 ;  /* 0x00000001ff0c7807 */ /* 0x000fe40003000000 */
[----:B------:R-:W-:Y:S02]  /*9a90*/  FMUL.FTZ R2, R2, R229 ;  /* 0x000000e502027220 */ /* 0x000fe40000410000 */
[----:B------:R-:W-:Y:S01]  /*9aa0*/  LOP3.LUT R12, R4, R12, RZ, 0xfc, !PT ;  /* 0x0000000c040c7212 */ /* 0x000fe200078efcff */
[----:B------:R-:W-:Y:S02]  /*9ab0*/  VIADD R4, R226, 0x60 ;  /* 0x00000060e2047836 */ /* 0x000fe40000000000 */
[----:B------:R-:W-:-:S05]  /*9ac0*/  FMUL.FTZ R2, R2, R237 ;  /* 0x000000ed02027220 */ /* 0x000fca0000410000 */
[----:B------:R-:W-:-:S05]  /*9ad0*/  FSEL R2, R2, RZ, !P2 ;  /* 0x000000ff02027208 */ /* 0x000fca0005000000 */
[----:B--2---:R-:W-:Y:S01]  /*9ae0*/  FMUL.FTZ R63, R14, R2 ;  /* 0x000000020e3f7220 */ /* 0x004fe20000410000 */
[----:B------:R-:W-:-:S04]  /*9af0*/  IMAD.WIDE.U32 R2, R5, 0x20, R238 ;  /* 0x0000002005027825 */ /* 0x000fc800078e00ee */
[----:B------:R-:W-:Y:S01]  /*9b00*/  @P0 FADD.FTZ R63, R87, R63 ;  /* 0x0000003f573f0221 */ /* 0x000fe20000010000 */
        /* <DEDUP_REMOVED lines=22> */
.L_x_55078:
[----:B------:R-:W-:-:S07]  /*9c70*/  MOV R2, R10 ;  /* 0x0000000a00027202 */ /* 0x000fce0000000f00 */
.L_x_55079:
[----:B------:R-:W-:Y:S05]  /*9c80*/  BSYNC B1 ;  /* 0x0000000000017941 */ /* 0x000fea0003800000 */
.L_x_55077:
        /* <DEDUP_REMOVED lines=16> */
.L_x_55083:
[----:B------:R-:W-:Y:S05]  /*9d90*/  BSYNC B2 ;  /* 0x0000000000027941 */ /* 0x000fea0003800000 */
.L_x_55082:
        /* <DEDUP_REMOVED lines=44> */
.L_x_55081:
[----:B------:R-:W-:Y:S05]  /*a060*/  BSYNC B1 ;  /* 0x0000000000017941 */ /* 0x000fea0003800000 */
.L_x_55080:
        /* <DEDUP_REMOVED lines=24> */
.L_x_55085:
[----:B------:R-:W-:-:S07]  /*a1f0*/  IMAD.MOV.U32 R0, RZ, RZ, R10 ;  /* 0x000000ffff007224 */ /* 0x000fce00078e000a */
.L_x_55086:
[----:B------:R-:W-:Y:S05]  /*a200*/  BSYNC B1 ;  /* 0x0000000000017941 */ /* 0x000fea0003800000 */
.L_x_55084:
        /* <DEDUP_REMOVED lines=16> */
.L_x_55090:
[----:B------:R-:W-:Y:S05]  /*a310*/  BSYNC B2 ;  /* 0x0000000000027941 */ /* 0x000fea0003800000 */
.L_x_55089:
        /* <DEDUP_REMOVED lines=44> */
.L_x_55088:
[----:B------:R-:W-:Y:S05]  /*a5e0*/  BSYNC B1 ;  /* 0x0000000000017941 */ /* 0x000fea0003800000 */
.L_x_55087:
        /* <DEDUP_REMOVED lines=24> */
.L_x_55092:
[----:B------:R-:W-:-:S07]  /*a770*/  MOV R0, R10 ;  /* 0x0000000a00007202 */ /* 0x000fce0000000f00 */
.L_x_55093:
[----:B------:R-:W-:Y:S05]  /*a780*/  BSYNC B1 ;  /* 0x0000000000017941 */ /* 0x000fea0003800000 */
.L_x_55091:
        /* <DEDUP_REMOVED lines=16> */
.L_x_55097:
[----:B------:R-:W-:Y:S05]  /*a890*/  BSYNC B2 ;  /* 0x0000000000027941 */ /* 0x000fea0003800000 */
.L_x_55096:
        /* <DEDUP_REMOVED lines=44> */
.L_x_55095:
[----:B------:R-:W-:Y:S05]  /*ab60*/  BSYNC B1 ;  /* 0x0000000000017941 */ /* 0x000fea0003800000 */
.L_x_55094:
        /* <DEDUP_REMOVED lines=24> */
.L_x_55099:
[----:B------:R-:W-:-:S07]  /*acf0*/  IMAD.MOV.U32 R0, RZ, RZ, R10 ;  /* 0x000000ffff007224 */ /* 0x000fce00078e000a */
.L_x_55100:
[----:B------:R-:W-:Y:S05]  /*ad00*/  BSYNC B1 ;  /* 0x0000000000017941 */ /* 0x000fea0003800000 */
.L_x_55098:
        /* <DEDUP_REMOVED lines=16> */
.L_x_55104:
[----:B------:R-:W-:Y:S05]  /*ae10*/  BSYNC B2 ;  /* 0x0000000000027941 */ /* 0x000fea0003800000 */
.L_x_55103:
        /* <DEDUP_REMOVED lines=44> */
.L_x_55102:
[----:B------:R-:W-:Y:S05]  /*b0e0*/  BSYNC B1 ;  /* 0x0000000000017941 */ /* 0x000fea0003800000 */
.L_x_55101:
        /* <DEDUP_REMOVED lines=22> */
.L_x_55106:
[----:B------:R-:W-:-:S07]  /*b250*/  MOV R0, R10 ;  /* 0x0000000a00007202 */ /* 0x000fce0000000f00 */
.L_x_55107:
[----:B------:R-:W-:Y:S05]  /*b260*/  BSYNC B1 ;  /* 0x0000000000017941 */ /* 0x000fea0003800000 */
.L_x_55105:
        /* <DEDUP_REMOVED lines=16> */
.L_x_55111:
[----:B------:R-:W-:Y:S05]  /*b370*/  BSYNC B2 ;  /* 0x0000000000027941 */ /* 0x000fea0003800000 */
.L_x_55110:
        /* <DEDUP_REMOVED lines=44> */
.L_x_55109:
[----:B------:R-:W-:Y:S05]  /*b640*/  BSYNC B1 ;  /* 0x0000000000017941 */ /* 0x000fea0003800000 */
.L_x_55108:
        /* <DEDUP_REMOVED lines=22> */
.L_x_55113:
[----:B------:R-:W-:-:S07]  /*b7b0*/  IMAD.MOV.U32 R0, RZ, RZ, R10 ;  /* 0x000000ffff007224 */ /* 0x000fce00078e000a */
.L_x_55114:
[----:B------:R-:W-:Y:S05]  /*b7c0*/  BSYNC B1 ;  /* 0x0000000000017941 */ /* 0x000fea0003800000 */
.L_x_55112:
        /* <DEDUP_REMOVED lines=16> */
.L_x_55118:
[----:B------:R-:W-:Y:S05]  /*b8d0*/  BSYNC B2 ;  /* 0x0000000000027941 */ /* 0x000fea0003800000 */
.L_x_55117:
        /* <DEDUP_REMOVED lines=44> */
.L_x_55116:
[----:B------:R-:W-:Y:S05]  /*bba0*/  BSYNC B1 ;  /* 0x0000000000017941 */ /* 0x000fea0003800000 */
.L_x_55115:
        /* <DEDUP_REMOVED lines=22> */
.L_x_55120:
[----:B------:R-:W-:-:S07]  /*bd10*/  MOV R0, R10 ;  /* 0x0000000a00007202 */ /* 0x000fce0000000f00 */
.L_x_55121:
[----:B------:R-:W-:Y:S05]  /*bd20*/  BSYNC B1 ;  /* 0x0000000000017941 */ /* 0x000fea0003800000 */
.L_x_55119:
        /* <DEDUP_REMOVED lines=16> */
.L_x_55125:
[----:B------:R-:W-:Y:S05]  /*be30*/  BSYNC B2 ;  /* 0x0000000000027941 */ /* 0x000fea0003800000 */
.L_x_55124:
        /* <DEDUP_REMOVED lines=44> */
.L_x_55123:
[----:B------:R-:W-:Y:S05]  /*c100*/  BSYNC B1 ;  /* 0x0000000000017941 */ /* 0x000fea0003800000 */
.L_x_55122:
        /* <DEDUP_REMOVED lines=22> */
.L_x_55127:
[----:B------:R-:W-:-:S07]  /*c270*/  IMAD.MOV.U32 R14, RZ, RZ, R10 ;  /* 0x000000ffff0e7224 */ /* 0x000fce00078e000a */
.L_x_55128:
[----:B------:R-:W-:Y:S05]  /*c280*/  BSYNC B1 ;  /* 0x0000000000017941 */ /* 0x000fea0003800000 */
.L_x_55126:
        /* <DEDUP_REMOVED lines=19> */
.L_x_55132:
[----:B------:R-:W-:Y:S05]  /*c3c0*/  BSYNC B2 ;  /* 0x0000000000027941 */ /* 0x000fea0003800000 */
.L_x_55131:
        /* <DEDUP_REMOVED lines=44> */
.L_x_55130:
[----:B------:R-:W-:Y:S05]  /*c690*/  BSYNC B1 ;  /* 0x0000000000017941 */ /* 0x000fea0003800000 */
.L_x_55129:
[----:B------:R-:W2:Y:S01]  /*c6a0*/  LDL R18, [R1+0xbc] ;  /* 0x0000bc0001127983 */ /* 0x000ea20000100800 */
        /* <DEDUP_REMOVED lines=23> */
[----:B------:R-:W-:Y:S02]  /*c820*/  LOP3.LUT R2, R16, R2, R12, 0xfe, !PT ;  /* 0x0000000210027212 */ /* 0x000fe400078efe0c */
[----:B------:R-:W-:Y:S01]  /*c830*/  LOP3.LUT R3, R17, R3, R13, 0xfe, !PT ;  /* 0x0000000311037212 */ /* 0x000fe200078efe0d */
[----:B------:R-:W-:Y:S01]  /*c840*/  IMAD.WIDE.U32 R12, R4, 0x20, R238 ;  /* 0x00000020040c7825 */ /* 0x000fe200078e00ee */
[----:B------:R-:W-:-:S04]  /*c850*/  LOP3.LUT R2, R2, R14, RZ, 0xfc, !PT ;  /* 0x0000000e02027212 */ /* 0x000fc800078efcff */
[----:B------:R-:W-:Y:S01]  /*c860*/  STG.E.128 desc[UR4][R12.64], R56 ;  /* 0x000000380c007986 */ /* 0x000fe2000c101d04 */
[----:B--2---:R-:W-:Y:S01]  /*c870*/  FMUL.FTZ R55, R18, R15 ;  /* 0x0000000f12377220 */ /* 0x004fe20000410000 */
[----:B------:R-:W-:-:S04]  /*c880*/  IMAD.WIDE.U32 R14, R4, 0x8, R232 ;  /* 0x00000008040e7825 */ /* 0x000fc800078e00e8 */
[----:B------:R-:W-:-:S05]  /*c890*/  @P0 FADD.FTZ R55, R87, R55 ;  /* 0x0000003757370221 */ /* 0x000fca0000010000 */
[----:B------:R0:W-:Y:S04]  /*c8a0*/  STG.E.128 desc[UR4][R12.64+0x10], R52 ;  /* 0x000010340c007986 */ /* 0x0001e8000c101d04 */
[----:B------:R1:W-:Y:S01]  /*c8b0*/  STG.E.64 desc[UR4][R14.64], R2 ;  /* 0x000000020e007986 */ /* 0x0003e2000c101b04 */
[----:B0-----:R-:W0:Y:S01]  /*c8c0*/  @P1 LDC.64 R12, c[0x0][0x230] ;  /* 0x00008c00ff0c1b82 */ /* 0x001e220000000a00 */
[----:B-1----:R-:W-:-:S05]  /*c8d0*/  IADD3 R3, R226, 0x80, RZ ;  /* 0x00000080e2037810 */ /* 0x002fca0007ffe0ff */
[----:B0-----:R-:W-:-:S05]  /*c8e0*/  @P1 IMAD.WIDE.U32 R12, R3, 0x20, R12 ;  /* 0x00000020030c1825 */ /* 0x001fca00078e000c */
[----:B------:R-:W5:Y:S04]  /*c8f0*/  @P1 LDG.E.128 R88, desc[UR4][R12.64] ;  /* 0x000000040c581981 */ /* 0x000f68000c1e1d00 */
        /* <DEDUP_REMOVED lines=15> */
.L_x_55134:
[----:B------:R-:W-:-:S07]  /*c9f0*/  IMAD.MOV.U32 R2, RZ, RZ, R10 ;  /* 0x000000ffff027224 */ /* 0x000fce00078e000a */
.L_x_55135:
[----:B------:R-:W-:Y:S05]  /*ca00*/  BSYNC B1 ;  /* 0x0000000000017941 */ /* 0x000fea0003800000 */
.L_x_55133:
        /* <DEDUP_REMOVED lines=16> */
.L_x_55139:
[----:B------:R-:W-:Y:S05]  /*cb10*/  BSYNC B2 ;  /* 0x0000000000027941 */ /* 0x000fea0003800000 */
.L_x_55138:
        /* <DEDUP_REMOVED lines=44> */
.L_x_55137:
[----:B------:R-:W-:Y:S05]  /*cde0*/  BSYNC B1 ;  /* 0x0000000000017941 */ /* 0x000fea0003800000 */
.L_x_55136:
        /* <DEDUP_REMOVED lines=24> */
.L_x_55141:
[----:B------:R-:W-:-:S07]  /*cf70*/  MOV R0, R10 ;  /* 0x0000000a00007202 */ /* 0x000fce0000000f00 */
.L_x_55142:
[----:B------:R-:W-:Y:S05]  /*cf80*/  BSYNC B1 ;  /* 0x0000000000017941 */ /* 0x000fea0003800000 */
.L_x_55140:
        /* <DEDUP_REMOVED lines=16> */
.L_x_55146:
[----:B------:R-:W-:Y:S05]  /*d090*/  BSYNC B2 ;  /* 0x0000000000027941 */ /* 0x000fea0003800000 */
.L_x_55145:
        /* <DEDUP_REMOVED lines=44> */
.L_x_55144:
[----:B------:R-:W-:Y:S05]  /*d360*/  BSYNC B1 ;  /* 0x0000000000017941 */ /* 0x000fea0003800000 */
.L_x_55143:
        /* <DEDUP_REMOVED lines=24> */
.L_x_55148:
[----:B------:R-:W-:-:S07]  /*d4f0*/  IMAD.MOV.U32 R0, RZ, RZ, R10 ;  /* 0x000000ffff007224 */ /* 0x000fce00078e000a */
.L_x_55149:
[----:B------:R-:W-:Y:S05]  /*d500*/  BSYNC B1 ;  /* 0x0000000000017941 */ /* 0x000fea0003800000 */
.L_x_55147:
        /* <DEDUP_REMOVED lines=16> */
.L_x_55153:
[----:B------:R-:W-:Y:S05]  /*d610*/  BSYNC B2 ;  /* 0x0000000000027941 */ /* 0x000fea0003800000 */
.L_x_55152:
        /* <DEDUP_REMOVED lines=44> */
.L_x_55151:
[----:B------:R-:W-:Y:S05]  /*d8e0*/  BSYNC B1 ;  /* 0x0000000000017941 */ /* 0x000fea0003800000 */
.L_x_55150:
        /* <DEDUP_REMOVED lines=24> */
.L_x_55155:
[----:B------:R-:W-:-:S07]  /*da70*/  MOV R0, R10 ;  /* 0x0000000a00007202 */ /* 0x000fce0000000f00 */
.L_x_55156:
[----:B------:R-:W-:Y:S05]  /*da80*/  BSYNC B1 ;  /* 0x0000000000017941 */ /* 0x000fea0003800000 */
.L_x_55154:
        /* <DEDUP_REMOVED lines=16> */
.L_x_55160:
[----:B------:R-:W-:Y:S05]  /*db90*/  BSYNC B2 ;  /* 0x0000000000027941 */ /* 0x000fea0003800000 */
.L_x_55159:
        /* <DEDUP_REMOVED lines=44> */
.L_x_55158:
[----:B------:R-:W-:Y:S05]  /*de60*/  BSYNC B1 ;  /* 0x0000000000017941 */ /* 0x000fea0003800000 */
.L_x_55157:
        /* <DEDUP_REMOVED lines=22> */
.L_x_55162:
[----:B------:R-:W-:-:S07]  /*dfd0*/  IMAD.MOV.U32 R0, RZ, RZ, R10 ;  /* 0x000000ffff007224 */ /* 0x000fce00078e000a */
.L_x_55163:
[----:B------:R-:W-:Y:S05]  /*dfe0*/  BSYNC B1 ;  /* 0x0000000000017941 */ /* 0x000fea0003800000 */
.L_x_55161:
        /* <DEDUP_REMOVED lines=16> */
.L_x_55167:
[----:B------:R-:W-:Y:S05]  /*e0f0*/  BSYNC B2 ;  /* 0x0000000000027941 */ /* 0x000fea0003800000 */
.L_x_55166:
        /* <DEDUP_REMOVED lines=44> */
.L_x_55165:
[----:B------:R-:W-:Y:S05]  /*e3c0*/  BSYNC B1 ;  /* 0x0000000000017941 */ /* 0x000fea0003800000 */
.L_x_55164:
        /* <DEDUP_REMOVED lines=22> */
.L_x_55169:
[----:B------:R-:W-:-:S07]  /*e530*/  MOV R0, R10 ;  /* 0x0000000a00007202 */ /* 0x000fce0000000f00 */
.L_x_55170:
[----:B------:R-:W-:Y:S05]  /*e540*/  BSYNC B1 ;  /* 0x0000000000017941 */ /* 0x000fea0003800000 */
.L_x_55168:
        /* <DEDUP_REMOVED lines=16> */
.L_x_55174:
[----:B------:R-:W-:Y:S05]  /*e650*/  BSYNC B2 ;  /* 0x0000000000027941 */ /* 0x000fea0003800000 */
.L_x_55173:
        /* <DEDUP_REMOVED lines=44> */
.L_x_55172:
[----:B------:R-:W-:Y:S05]  /*e920*/  BSYNC B1 ;  /* 0x0000000000017941 */ /* 0x000fea0003800000 */
.L_x_55171:
        /* <DEDUP_REMOVED lines=22> */
.L_x_55176:
[----:B------:R-:W-:-:S07]  /*ea90*/  IMAD.MOV.U32 R0, RZ, RZ, R10 ;  /* 0x000000ffff007224 */ /* 0x000fce00078e000a */
.L_x_55177:
[----:B------:R-:W-:Y:S05]  /*eaa0*/  BSYNC B1 ;  /* 0x0000000000017941 */ /* 0x000fea0003800000 */
.L_x_55175:
        /* <DEDUP_REMOVED lines=16> */
.L_x_55181:
[----:B------:R-:W-:Y:S05]  /*ebb0*/  BSYNC B2 ;  /* 0x0000000000027941 */ /* 0x000fea0003800000 */
.L_x_55180:
        /* <DEDUP_REMOVED lines=44> */
.L_x_55179:
[----:B------:R-:W-:Y:S05]  /*ee80*/  BSYNC B1 ;  /* 0x0000000000017941 */ /* 0x000fea0003800000 */
.L_x_55178:
        /* <DEDUP_REMOVED lines=22> */
.L_x_55183:
[----:B------:R-:W-:-:S07]  /*eff0*/  MOV R2, R10 ;  /* 0x0000000a00027202 */ /* 0x000fce0000000f00 */
.L_x_55184:
[----:B------:R-:W-:Y:S05]  /*f000*/  BSYNC B1 ;  /* 0x0000000000017941 */ /* 0x000fea0003800000 */
.L_x_55182:
        /* <DEDUP_REMOVED lines=19> */
.L_x_55188:
[----:B------:R-:W-:Y:S05]  /*f140*/  BSYNC B2 ;  /* 0x0000000000027941 */ /* 0x000fea0003800000 */
.L_x_55187:
        /* <DEDUP_REMOVED lines=44> */
.L_x_55186:
[----:B------:R-:W-:Y:S05]  /*f410*/  BSYNC B1 ;  /* 0x0000000000017941 */ /* 0x000fea0003800000 */
.L_x_55185:
        /* <DEDUP_REMOVED lines=21> */
[----:B------:R-:W-:Y:S01]  /*f570*/  IMAD.WIDE.U32 R16, R14, 0x10000, RZ ;  /* 0x000100000e107825 */ /* 0x000fe200078e00ff */
[----:B------:R-:W-:-:S03]  /*f580*/  SEL R14, RZ, 0x1, P6 ;  /* 0x00000001ff0e7807 */ /* 0x000fc60003000000 */
[----:B------:R-:W-:-:S03]  /*f590*/  IMAD.WIDE.U32 R18, R2, 0x100, RZ ;  /* 0x0000010002127825 */ /* 0x000fc600078e00ff */
[----:B------:R-:W-:Y:S02]  /*f5a0*/  LOP3.LUT R2, R18, R12, R16, 0xfe, !PT ;  /* 0x0000000c12027212 */ /* 0x000fe400078efe10 */
[----:B------:R-:W-:Y:S01]  /*f5b0*/  LOP3.LUT R17, R19, R13, R17, 0xfe, !PT ;  /* 0x0000000d13117212 */ /* 0x000fe200078efe11 */
[----:B------:R-:W-:Y:S01]  /*f5c0*/  IMAD.WIDE.U32 R12, R3, 0x20, R238 ;  /* 0x00000020030c7825 */ /* 0x000fe200078e00ee */
[----:B------:R-:W-:-:S03]  /*f5d0*/  LOP3.LUT R16, R2, R14, RZ, 0xfc, !PT ;  /* 0x0000000e02107212 */ /* 0x000fc600078efcff */
[----:B------:R-:W-:Y:S01]  /*f5e0*/  VIADD R2, R226, 0xa0 ;  /* 0x000000a0e2027836 */ /* 0x000fe20000000000 */
[----:B------:R-:W-:Y:S01]  /*f5f0*/  STG.E.128 desc[UR4][R12.64], R48 ;  /* 0x000000300c007986 */ /* 0x000fe2000c101d04 */
[----:B--2---:R-:W-:Y:S01]  /*f600*/  FMUL.FTZ R47, R20, R15 ;  /* 0x0000000f142f7220 */ /* 0x004fe20000410000 */
[----:B------:R-:W-:-:S04]  /*f610*/  IMAD.WIDE.U32 R14, R3, 0x8, R232 ;  /* 0x00000008030e7825 */ /* 0x000fc800078e00e8 */
[----:B------:R-:W-:-:S05]  /*f620*/  @P0 FADD.FTZ R47, R87, R47 ;  /* 0x0000002f572f0221 */ /* 0x000fca0000010000 */
        /* <DEDUP_REMOVED lines=20> */
.L_x_55190:
[----:B------:R-:W-:-:S07]  /*f770*/  MOV R16, R10 ;  /* 0x0000000a00107202 */ /* 0x000fce0000000f00 */
.L_x_55191:
[----:B------:R-:W-:Y:S05]  /*f780*/  BSYNC B1 ;  /* 0x0000000000017941 */ /* 0x000fea0003800000 */
.L_x_55189:
        /* <DEDUP_REMOVED lines=16> */
.L_x_55195:
[----:B------:R-:W-:Y:S05]  /*f890*/  BSYNC B2 ;  /* 0x0000000000027941 */ /* 0x000fea0003800000 */
.L_x_55194:
        /* <DEDUP_REMOVED lines=44> */
.L_x_55193:
[----:B------:R-:W-:Y:S05]  /*fb60*/  BSYNC B1 ;  /* 0x0000000000017941 */ /* 0x000fea0003800000 */
.L_x_55192:
        /* <DEDUP_REMOVED lines=24> */
.L_x_55197:
[----:B------:R-:W-:-:S07]  /*fcf0*/  MOV R0, R10 ;  /* 0x0000000a00007202 */ /* 0x000fce0000000f00 */
.L_x_55198:
[----:B------:R-:W-:Y:S05]  /*fd00*/  BSYNC B1 ;  /* 0x0000000000017941 */ /* 0x000fea0003800000 */
.L_x_55196:
        /* <DEDUP_REMOVED lines=16> */
.L_x_55202:
[----:B------:R-:W-:Y:S05]  /*fe10*/  BSYNC B2 ;  /* 0x0000000000027941 */ /* 0x000fea0003800000 */
.L_x_55201:
        /* <DEDUP_REMOVED lines=44> */
.L_x_55200:
[----:B------:R-:W-:Y:S05]  /*100e0*/  BSYNC B1 ;  /* 0x0000000000017941 */ /* 0x000fea0003800000 */
.L_x_55199:
        /* <DEDUP_REMOVED lines=24> */
.L_x_55204:
[----:B------:R-:W-:-:S07]  /*10270*/  MOV R0, R10 ;  /* 0x0000000a00007202 */ /* 0x000fce0000000f00 */
.L_x_55205:
[----:B------:R-:W-:Y:S05]  /*10280*/  BSYNC B1 ;  /* 0x0000000000017941 */ /* 0x000fea0003800000 */
.L_x_55203:
        /* <DEDUP_REMOVED lines=16> */
.L_x_55209:
[----:B------:R-:W-:Y:S05]  /*10390*/  BSYNC B2 ;  /* 0x0000000000027941 */ /* 0x000fea0003800000 */
.L_x_55208:
        /* <DEDUP_REMOVED lines=44> */
.L_x_55207:
[----:B------:R-:W-:Y:S05]  /*10660*/  BSYNC B1 ;  /* 0x0000000000017941 */ /* 0x000fea0003800000 */
.L_x_55206:
        /* <DEDUP_REMOVED lines=24> */
.L_x_55211:
[----:B------:R-:W-:-:S07]  /*107f0*/  MOV R0, R10 ;  /* 0x0000000a00007202 */ /* 0x000fce0000000f00 */
.L_x_55212:
[----:B------:R-:W-:Y:S05]  /*10800*/  BSYNC B1 ;  /* 0x0000000000017941 */ /* 0x000fea0003800000 */
.L_x_55210:
        /* <DEDUP_REMOVED lines=16> */
.L_x_55216:
[----:B------:R-:W-:Y:S05]  /*10910*/  BSYNC B2 ;  /* 0x0000000000027941 */ /* 0x000fea0003800000 */
.L_x_55215:
        /* <DEDUP_REMOVED lines=44> */
.L_x_55214:
[----:B------:R-:W-:Y:S05]  /*10be0*/  BSYNC B1 ;  /* 0x0000000000017941 */ /* 0x000fea0003800000 */
.L_x_55213:
        /* <DEDUP_REMOVED lines=22> */
.L_x_55218:
[----:B------:R-:W-:-:S07]  /*10d50*/  MOV R0, R10 ;  /* 0x0000000a00007202 */ /* 0x000fce0000000f00 */
.L_x_55219:
[----:B------:R-:W-:Y:S05]  /*10d60*/  BSYNC B1 ;  /* 0x0000000000017941 */ /* 0x000fea0003800000 */
.L_x_55217:
        /* <DEDUP_REMOVED lines=16> */
.L_x_55223:
[----:B------:R-:W-:Y:S05]  /*10e70*/  BSYNC B2 ;  /* 0x0000000000027941 */ /* 0x000fea0003800000 */
.L_x_55222:
        /* <DEDUP_REMOVED lines=44> */
.L_x_55221:
[----:B------:R-:W-:Y:S05]  /*11140*/  BSYNC B1 ;  /* 0x0000000000017941 */ /* 0x000fea0003800000 */
.L_x_55220:
        /* <DEDUP_REMOVED lines=22> */
.L_x_55225:
[----:B------:R-:W-:-:S07]  /*112b0*/  MOV R0, R10 ;  /* 0x0000000a00007202 */ /* 0x000fce0000000f00 */
.L_x_55226:
[----:B------:R-:W-:Y:S05]  /*112c0*/  BSYNC B1 ;  /* 0x0000000000017941 */ /* 0x000fea0003800000 */
.L_x_55224:
        /* <DEDUP_REMOVED lines=16> */
.L_x_55230:
[----:B------:R-:W-:Y:S05]  /*113d0*/  BSYNC B2 ;  /* 0x0000000000027941 */ /* 0x000fea0003800000 */
.L_x_55229:
        /* <DEDUP_REMOVED lines=44> */
.L_x_55228:
[----:B------:R-:W-:Y:S05]  /*116a0*/  BSYNC B1 ;  /* 0x0000000000017941 */ /* 0x000fea0003800000 */
.L_x_55227:
        /* <DEDUP_REMOVED lines=22> */
.L_x_55232:
[----:B------:R-:W-:-:S07]  /*11810*/  MOV R0, R10 ;  /* 0x0000000a00007202 */ /* 0x000fce0000000f00 */
.L_x_55233:
[----:B------:R-:W-:Y:S05]  /*11820*/  BSYNC B1 ;  /* 0x0000000000017941 */ /* 0x000fea0003800000 */
.L_x_55231:
        /* <DEDUP_REMOVED lines=16> */
.L_x_55237:
[----:B------:R-:W-:Y:S05]  /*11930*/  BSYNC B2 ;  /* 0x0000000000027941 */ /* 0x000fea0003800000 */
.L_x_55236:
        /* <DEDUP_REMOVED lines=44> */
.L_x_55235:
[----:B------:R-:W-:Y:S05]  /*11c00*/  BSYNC B1 ;  /* 0x0000000000017941 */ /* 0x000fea0003800000 */
.L_x_55234:
        /* <DEDUP_REMOVED lines=22> */
.L_x_55239:
[----:B------:R-:W-:-:S07]  /*11d70*/  MOV R0, R10 ;  /* 0x0000000a00007202 */ /* 0x000fce0000000f00 */
.L_x_55240:
[----:B------:R-:W-:Y:S05]  /*11d80*/  BSYNC B1 ;  /* 0x0000000000017941 */ /* 0x000fea0003800000 */
.L_x_55238:
        /* <DEDUP_REMOVED lines=19> */
.L_x_55244:
[----:B------:R-:W-:Y:S05]  /*11ec0*/  BSYNC B2 ;  /* 0x0000000000027941 */ /* 0x000fea0003800000 */
.L_x_55243:
        /* <DEDUP_REMOVED lines=44> */
.L_x_55242:
[----:B------:R-:W-:Y:S05]  /*12190*/  BSYNC B1 ;  /* 0x0000000000017941 */ /* 0x000fea0003800000 */
.L_x_55241:
        /* <DEDUP_REMOVED lines=27> */
[----:B------:R-:W-:Y:S02]  /*12350*/  LOP3.LUT R16, R0, R14, RZ, 0xfc, !PT ;  /* 0x0000000e00107212 */ /* 0x000fe400078efcff */
[----:B------:R-:W-:Y:S02]  /*12360*/  IADD3 R0, R226, 0xc0, RZ ;  /* 0x000000c0e2007810 */ /* 0x000fe40007ffe0ff */
        /* <DEDUP_REMOVED lines=24> */
.L_x_55246:
[----:B------:R-:W-:-:S07]  /*124f0*/  IMAD.MOV.U32 R21, RZ, RZ, R10 ;  /* 0x000000ffff157224 */ /* 0x000fce00078e000a */
.L_x_55247:
[----:B------:R-:W-:Y:S05]  /*12500*/  BSYNC B1 ;  /* 0x0000000000017941 */ /* 0x000fea0003800000 */
.L_x_55245:
        /* <DEDUP_REMOVED lines=16> */
.L_x_55251:
[----:B------:R-:W-:Y:S05]  /*12610*/  BSYNC B2 ;  /* 0x0000000000027941 */ /* 0x000fea0003800000 */
.L_x_55250:
        /* <DEDUP_REMOVED lines=44> */
.L_x_55249:
[----:B------:R-:W-:Y:S05]  /*128e0*/  BSYNC B1 ;  /* 0x0000000000017941 */ /* 0x000fea0003800000 */
.L_x_55248:
[----:B------:R-:W2:Y:S01]  /*128f0*/  LDL R18, [R1] ;  /* 0x0000000001127983 */ /* 0x000ea20000100800 */
        /* <DEDUP_REMOVED lines=23> */
.L_x_55253:
[----:B------:R-:W-:-:S07]  /*12a70*/  IMAD.MOV.U32 R16, RZ, RZ, R10 ;  /* 0x000000ffff107224 */ /* 0x000fce00078e000a */
.L_x_55254:
[----:B------:R-:W-:Y:S05]  /*12a80*/  BSYNC B1 ;  /* 0x0000000000017941 */ /* 0x000fea0003800000 */
.L_x_55252:
        /* <DEDUP_REMOVED lines=16> */
.L_x_55258:
[----:B------:R-:W-:Y:S05]  /*12b90*/  BSYNC B2 ;  /* 0x0000000000027941 */ /* 0x000fea0003800000 */
.L_x_55257:
        /* <DEDUP_REMOVED lines=44> */
.L_x_55256:
[----:B------:R-:W-:Y:S05]  /*12e60*/  BSYNC B1 ;  /* 0x0000000000017941 */ /* 0x000fea0003800000 */
.L_x_55255:
        /* <DEDUP_REMOVED lines=24> */
.L_x_55260:
[----:B------:R-:W-:-:S07]  /*12ff0*/  IMAD.MOV.U32 R12, RZ, RZ, R10 ;  /* 0x000000ffff0c7224 */ /* 0x000fce00078e000a */
.L_x_55261:
[----:B------:R-:W-:Y:S05]  /*13000*/  BSYNC B1 ;  /* 0x0000000000017941 */ /* 0x000fea0003800000 */
.L_x_55259:
        /* <DEDUP_REMOVED lines=16> */
.L_x_55265:
[----:B------:R-:W-:Y:S05]  /*13110*/  BSYNC B2 ;  /* 0x0000000000027941 */ /* 0x000fea0003800000 */
.L_x_55264:
        /* <DEDUP_REMOVED lines=44> */
.L_x_55263:
[----:B------:R-:W-:Y:S05]  /*133e0*/  BSYNC B1 ;  /* 0x0000000000017941 */ /* 0x000fea0003800000 */
.L_x_55262:
        /* <DEDUP_REMOVED lines=24> */
.L_x_55267:
[----:B------:R-:W-:-:S07]  /*13570*/  IMAD.MOV.U32 R12, RZ, RZ, R10 ;  /* 0x000000ffff0c7224 */ /* 0x000fce00078e000a */
.L_x_55268:
[----:B------:R-:W-:Y:S05]  /*13580*/  BSYNC B1 ;  /* 0x0000000000017941 */ /* 0x000fea0003800000 */
.L_x_55266:
        /* <DEDUP_REMOVED lines=16> */
.L_x_55272:
[----:B------:R-:W-:Y:S05]  /*13690*/  BSYNC B2 ;  /* 0x0000000000027941 */ /* 0x000fea0003800000 */
.L_x_55271:
        /* <DEDUP_REMOVED lines=44> */
.L_x_55270:
[----:B------:R-:W-:Y:S05]  /*13960*/  BSYNC B1 ;  /* 0x0000000000017941 */ /* 0x000fea0003800000 */
.L_x_55269:
        /* <DEDUP_REMOVED lines=22> */
.L_x_55274:
[----:B------:R-:W-:-:S07]  /*13ad0*/  IMAD.MOV.U32 R12, RZ, RZ, R10 ;  /* 0x000000ffff0c7224 */ /* 0x000fce00078e000a */
.L_x_55275:
[----:B------:R-:W-:Y:S05]  /*13ae0*/  BSYNC B1 ;  /* 0x0000000000017941 */ /* 0x000fea0003800000 */
.L_x_55273:
        /* <DEDUP_REMOVED lines=16> */
.L_x_55279:
[----:B------:R-:W-:Y:S05]  /*13bf0*/  BSYNC B2 ;  /* 0x0000000000027941 */ /* 0x000fea0003800000 */
.L_x_55278:
        /* <DEDUP_REMOVED lines=44> */
.L_x_55277:
[----:B------:R-:W-:Y:S05]  /*13ec0*/  BSYNC B1 ;  /* 0x0000000000017941 */ /* 0x000fea0003800000 */
.L_x_55276:
        /* <DEDUP_REMOVED lines=21> */
.L_x_55281:
[----:B------:R-:W-:-:S07]  /*14020*/  IMAD.MOV.U32 R18, RZ, RZ, R10 ;  /* 0x000000ffff127224 */ /* 0x000fce00078e000a */
.L_x_55282:
[----:B------:R-:W-:Y:S05]  /*14030*/  BSYNC B1 ;  /* 0x0000000000017941 */ /* 0x000fea0003800000 */
.L_x_55280:
        /* <DEDUP_REMOVED lines=16> */
.L_x_55286:
[----:B------:R-:W-:Y:S05]  /*14140*/  BSYNC B2 ;  /* 0x0000000000027941 */ /* 0x000fea0003800000 */
.L_x_55285:
        /* <DEDUP_REMOVED lines=44> */
.L_x_55284:
[----:B------:R-:W-:Y:S05]  /*14410*/  BSYNC B1 ;  /* 0x0000000000017941 */ /* 0x000fea0003800000 */
.L_x_55283:
[----:B------:R-:W-:Y:S01]  /*14420*/  I2FP.F32.U32 R13, R18 ;  /* 0x00000012000d7245 */ /* 0x000fe20000201000 */
[----:B------:R-:W-:Y:S01]  /*14430*/  HADD2.F32 R14, -RZ, R14.H1_H1 ;  /* 0x3000000eff0e7230 */ /* 0x000fe20000004100 */
        /* <DEDUP_REMOVED lines=19> */
.L_x_55288:
[----:B------:R-:W-:-:S07]  /*14570*/  IMAD.MOV.U32 R14, RZ, RZ, R10 ;  /* 0x000000ffff0e7224 */ /* 0x000fce00078e000a */
.L_x_55289:
[----:B------:R-:W-:Y:S05]  /*14580*/  BSYNC B1 ;  /* 0x0000000000017941 */ /* 0x000fea0003800000 */
.L_x_55287:
        /* <DEDUP_REMOVED lines=16> */
.L_x_55293:
[----:B------:R-:W-:Y:S05]  /*14690*/  BSYNC B2 ;  /* 0x0000000000027941 */ /* 0x000fea0003800000 */
.L_x_55292:
        /* <DEDUP_REMOVED lines=44> */
.L_x_55291:
[----:B------:R-:W-:Y:S05]  /*14960*/  BSYNC B1 ;  /* 0x0000000000017941 */ /* 0x000fea0003800000 */
.L_x_55290:
        /* <DEDUP_REMOVED lines=21> */
.L_x_55295:
[----:B------:R-:W-:-:S07]  /*14ac0*/  IMAD.MOV.U32 R12, RZ, RZ, R10 ;  /* 0x000000ffff0c7224 */ /* 0x000fce00078e000a */
.L_x_55296:
[----:B------:R-:W-:Y:S05]  /*14ad0*/  BSYNC B1 ;  /* 0x0000000000017941 */ /* 0x000fea0003800000 */
.L_x_55294:
        /* <DEDUP_REMOVED lines=19> */
.L_x_55300:
[----:B------:R-:W-:Y:S05]  /*14c10*/  BSYNC B2 ;  /* 0x0000000000027941 */ /* 0x000fea0003800000 */
.L_x_55299:
        /* <DEDUP_REMOVED lines=44> */
.L_x_55298:
[----:B------:R-:W-:Y:S05]  /*14ee0*/  BSYNC B1 ;  /* 0x0000000000017941 */ /* 0x000fea0003800000 */
.L_x_55297:
        /* <DEDUP_REMOVED lines=16> */
[----:B------:R-:W-:Y:S01]  /*14ff0*/  FMUL.FTZ R31, R251, R15 ;  /* 0x0000000ffb1f7220 */ /* 0x000fe20000410000 */
[----:B------:R-:W-:Y:S02]  /*15000*/  LOP3.LUT P6, RZ, R6, 0x8, RZ, 0xc0, !PT ;  /* 0x0000000806ff7812 */ /* 0x000fe400078cc0ff */
[----:B------:R-:W-:Y:S01]  /*15010*/  LOP3.LUT R13, R13, R14, R16, 0xfe, !PT ;  /* 0x0000000e0d0d7212 */ /* 0x000fe200078efe10 */
[----:B------:R-:W-:Y:S01]  /*15020*/  @P0 FADD.FTZ R31, R87, R31 ;  /* 0x0000001f571f0221 */ /* 0x000fe20000010000 */
[----:B------:R-:W-:Y:S02]  /*15030*/  SEL R16, RZ, 0x1, P4 ;  /* 0x00000001ff107807 */ /* 0x000fe40002000000 */
[----:B------:R-:W-:Y:S02]  /*15040*/  SEL R14, RZ, 0x1, P5 ;  /* 0x00000001ff0e7807 */ /* 0x000fe40002800000 */
[----:B------:R-:W-:Y:S01]  /*15050*/  SEL R15, RZ, 0x1, P6 ;  /* 0x00000001ff0f7807 */ /* 0x000fe20003000000 */
[----:B------:R-:W-:Y:S01]  /*15060*/  IMAD.WIDE.U32 R16, R16, 0x10000, RZ ;  /* 0x0001000010107825 */ /* 0x000fe200078e00ff */
[----:B------:R-:W-:-:S03]  /*15070*/  IADD3 R224, R226, 0xe0, RZ ;  /* 0x000000e0e2e07810 */ /* 0x000fc60007ffe0ff */
        /* <DEDUP_REMOVED lines=27> */
.L_x_55302:
[----:B------:R-:W-:-:S07]  /*15230*/  MOV R20, R10 ;  /* 0x0000000a00147202 */ /* 0x000fce0000000f00 */
.L_x_55303:
[----:B------:R-:W-:Y:S05]  /*15240*/  BSYNC B1 ;  /* 0x0000000000017941 */ /* 0x000fea0003800000 */
.L_x_55301:
        /* <DEDUP_REMOVED lines=16> */
.L_x_55307:
[----:B------:R-:W-:Y:S05]  /*15350*/  BSYNC B2 ;  /* 0x0000000000027941 */ /* 0x000fea0003800000 */
.L_x_55306:
        /* <DEDUP_REMOVED lines=44> */
.L_x_55305:
[----:B------:R-:W-:Y:S05]  /*15620*/  BSYNC B1 ;  /* 0x0000000000017941 */ /* 0x000fea0003800000 */
.L_x_55304:
        /* <DEDUP_REMOVED lines=23> */
.L_x_55309:
[----:B------:R-:W-:-:S07]  /*157a0*/  MOV R20, R10 ;  /* 0x0000000a00147202 */ /* 0x000fce0000000f00 */
.L_x_55310:
[----:B------:R-:W-:Y:S05]  /*157b0*/  BSYNC B1 ;  /* 0x0000000000017941 */ /* 0x000fea0003800000 */
.L_x_55308:
        /* <DEDUP_REMOVED lines=16> */
.L_x_55314:
[----:B------:R-:W-:Y:S05]  /*158c0*/  BSYNC B2 ;  /* 0x0000000000027941 */ /* 0x000fea0003800000 */
.L_x_55313:
        /* <DEDUP_REMOVED lines=44> */
.L_x_55312:
[----:B------:R-:W-:Y:S05]  /*15b90*/  BSYNC B1 ;  /* 0x0000000000017941 */ /* 0x000fea0003800000 */
.L_x_55311:
        /* <DEDUP_REMOVED lines=23> */
.L_x_55316:
[----:B------:R-:W-:-:S07]  /*15d10*/  MOV R12, R10 ;  /* 0x0000000a000c7202 */ /* 0x000fce0000000f00 */
.L_x_55317:
[----:B------:R-:W-:Y:S05]  /*15d20*/  BSYNC B1 ;  /* 0x0000000000017941 */ /* 0x000fea0003800000 */
.L_x_55315:
        /* <DEDUP_REMOVED lines=16> */
.L_x_55321:
[----:B------:R-:W-:Y:S05]  /*15e30*/  BSYNC B2 ;  /* 0x0000000000027941 */ /* 0x000fea0003800000 */
.L_x_55320:
        /* <DEDUP_REMOVED lines=44> */
.L_x_55319:
[----:B------:R-:W-:Y:S05]  /*16100*/  BSYNC B1 ;  /* 0x0000000000017941 */ /* 0x000fea0003800000 */
.L_x_55318:
[----:B------:R-:W-:Y:S01]  /*16110*/  I2FP.F32.U32 R12, R12 ;  /* 0x0000000c000c7245 */ /* 0x000fe20000201000 */
[----:B------:R-:W-:Y:S01]  /*16120*/  BSSY B1, `(.L_x_55322) ;  /* 0x0000017000017945 */ /* 0x000fe20003800000 */
[----:B------:R-:W-:Y:S01]  /*16130*/  LOP3.LUT R6, R6, 0xfffffffd, RZ, 0xc0, !PT ;  /* 0xfffffffd06067812 */ /* 0x000fe200078ec0ff */
        /* <DEDUP_REMOVED lines=20> */
.L_x_55323:
[----:B------:R-:W-:-:S07]  /*16280*/  MOV R12, R10 ;  /* 0x0000000a000c7202 */ /* 0x000fce0000000f00 */
.L_x_55324:
[----:B------:R-:W-:Y:S05]  /*16290*/  BSYNC B1 ;  /* 0x0000000000017941 */ /* 0x000fea0003800000 */
.L_x_55322:
        /* <DEDUP_REMOVED lines=16> */
.L_x_55328:
[----:B------:R-:W-:Y:S05]  /*163a0*/  BSYNC B2 ;  /* 0x0000000000027941 */ /* 0x000fea0003800000 */
.L_x_55327:
        /* <DEDUP_REMOVED lines=44> */
.L_x_55326:
[----:B------:R-:W-:Y:S05]  /*16670*/  BSYNC B1 ;  /* 0x0000000000017941 */ /* 0x000fea0003800000 */
.L_x_55325:
        /* <DEDUP_REMOVED lines=21> */
.L_x_55330:
[----:B------:R-:W-:-:S07]  /*167d0*/  MOV R18, R10 ;  /* 0x0000000a00127202 */ /* 0x000fce0000000f00 */
.L_x_55331:
[----:B------:R-:W-:Y:S05]  /*167e0*/  BSYNC B1 ;  /* 0x0000000000017941 */ /* 0x000fea0003800000 */
.L_x_55329:
        /* <DEDUP_REMOVED lines=16> */
.L_x_55335:
[----:B------:R-:W-:Y:S05]  /*168f0*/  BSYNC B2 ;  /* 0x0000000000027941 */ /* 0x000fea0003800000 */
.L_x_55334:
        /* <DEDUP_REMOVED lines=44> */
.L_x_55333:
[----:B------:R-:W-:Y:S05]  /*16bc0*/  BSYNC B1 ;  /* 0x0000000000017941 */ /* 0x000fea0003800000 */
.L_x_55332:
        /* <DEDUP_REMOVED lines=21> */
.L_x_55337:
[----:B------:R-:W-:-:S07]  /*16d20*/  MOV R18, R10 ;  /* 0x0000000a00127202 */ /* 0x000fce0000000f00 */
.L_x_55338:
[----:B------:R-:W-:Y:S05]  /*16d30*/  BSYNC B1 ;  /* 0x0000000000017941 */ /* 0x000fea0003800000 */
.L_x_55336:
        /* <DEDUP_REMOVED lines=16> */
.L_x_55342:
[----:B------:R-:W-:Y:S05]  /*16e40*/  BSYNC B2 ;  /* 0x0000000000027941 */ /* 0x000fea0003800000 */
.L_x_55341:
        /* <DEDUP_REMOVED lines=44> */
.L_x_55340:
[----:B------:R-:W-:Y:S05]  /*17110*/  BSYNC B1 ;  /* 0x0000000000017941 */ /* 0x000fea0003800000 */
.L_x_55339:
        /* <DEDUP_REMOVED lines=21> */
.L_x_55344:
[----:B------:R-:W-:-:S07]  /*17270*/  MOV R14, R10 ;  /* 0x0000000a000e7202 */ /* 0x000fce0000000f00 */
.L_x_55345:
[----:B------:R-:W-:Y:S05]  /*17280*/  BSYNC B1 ;  /* 0x0000000000017941 */ /* 0x000fea0003800000 */
.L_x_55343:
        /* <DEDUP_REMOVED lines=16> */
.L_x_55349:
[----:B------:R-:W-:Y:S05]  /*17390*/  BSYNC B2 ;  /* 0x0000000000027941 */ /* 0x000fea0003800000 */
.L_x_55348:
        /* <DEDUP_REMOVED lines=44> */
.L_x_55347:
[----:B------:R-:W-:Y:S05]  /*17660*/  BSYNC B1 ;  /* 0x0000000000017941 */ /* 0x000fea0003800000 */
.L_x_55346:
        /* <DEDUP_REMOVED lines=21> */
.L_x_55351:
[----:B------:R-:W-:-:S07]  /*177c0*/  MOV R12, R10 ;  /* 0x0000000a000c7202 */ /* 0x000fce0000000f00 */
.L_x_55352:
[----:B------:R-:W-:Y:S05]  /*177d0*/  BSYNC B1 ;  /* 0x0000000000017941 */ /* 0x000fea0003800000 */
.L_x_55350:
        /* <DEDUP_REMOVED lines=19> */
.L_x_55356:
[----:B------:R-:W-:Y:S05]  /*17910*/  BSYNC B2 ;  /* 0x0000000000027941 */ /* 0x000fea0003800000 */
.L_x_55355:
        /* <DEDUP_REMOVED lines=44> */
.L_x_55354:
[----:B------:R-:W-:Y:S05]  /*17be0*/  BSYNC B1 ;  /* 0x0000000000017941 */ /* 0x000fea0003800000 */
.L_x_55353:
        /* <DEDUP_REMOVED lines=52> */
.L_x_55358:
[----:B------:R-:W-:-:S07]  /*17f30*/  MOV R16, R10 ;  /* 0x0000000a00107202 */ /* 0x000fce0000000f00 */
.L_x_55359:
[----:B------:R-:W-:Y:S05]  /*17f40*/  BSYNC B1 ;  /* 0x0000000000017941 */ /* 0x000fea0003800000 */
.L_x_55357:
        /* <DEDUP_REMOVED lines=16> */
.L_x_55363:
[----:B------:R-:W-:Y:S05]  /*18050*/  BSYNC B2 ;  /* 0x0000000000027941 */ /* 0x000fea0003800000 */
.L_x_55362:
        /* <DEDUP_REMOVED lines=44> */
.L_x_55361:
[----:B------:R-:W-:Y:S05]  /*18320*/  BSYNC B1 ;  /* 0x0000000000017941 */ /* 0x000fea0003800000 */
.L_x_55360:
        /* <DEDUP_REMOVED lines=23> */
.L_x_55365:
[----:B------:R-:W-:-:S07]  /*184a0*/  MOV R17, R10 ;  /* 0x0000000a00117202 */ /* 0x000fce0000000f00 */
.L_x_55366:
[----:B------:R-:W-:Y:S05]  /*184b0*/  BSYNC B1 ;  /* 0x0000000000017941 */ /* 0x000fea0003800000 */
.L_x_55364:
        /* <DEDUP_REMOVED lines=16> */
.L_x_55370:
[----:B------:R-:W-:Y:S05]  /*185c0*/  BSYNC B2 ;  /* 0x0000000000027941 */ /* 0x000fea0003800000 */
.L_x_55369:
        /* <DEDUP_REMOVED lines=44> */
.L_x_55368:
[----:B------:R-:W-:Y:S05]  /*18890*/  BSYNC B1 ;  /* 0x0000000000017941 */ /* 0x000fea0003800000 */
.L_x_55367:
        /* <DEDUP_REMOVED lines=23> */
.L_x_55372:
[----:B------:R-:W-:-:S07]  /*18a10*/  MOV R12, R10 ;  /* 0x0000000a000c7202 */ /* 0x000fce0000000f00 */
.L_x_55373:
[----:B------:R-:W-:Y:S05]  /*18a20*/  BSYNC B1 ;  /* 0x0000000000017941 */ /* 0x000fea0003800000 */
.L_x_55371:
        /* <DEDUP_REMOVED lines=16> */
.L_x_55377:
[----:B------:R-:W-:Y:S05]  /*18b30*/  BSYNC B2 ;  /* 0x0000000000027941 */ /* 0x000fea0003800000 */
.L_x_55376:
        /* <DEDUP_REMOVED lines=44> */
.L_x_55375:
[----:B------:R-:W-:Y:S05]  /*18e00*/  BSYNC B1 ;  /* 0x0000000000017941 */ /* 0x000fea0003800000 */
.L_x_55374:
        /* <DEDUP_REMOVED lines=23> */
.L_x_55379:
[----:B------:R-:W-:-:S07]  /*18f80*/  MOV R12, R10 ;  /* 0x0000000a000c7202 */ /* 0x000fce0000000f00 */
.L_x_55380:
[----:B------:R-:W-:Y:S05]  /*18f90*/  BSYNC B1 ;  /* 0x0000000000017941 */ /* 0x000fea0003800000 */
.L_x_55378:
        /* <DEDUP_REMOVED lines=16> */
.L_x_55384:
[----:B------:R-:W-:Y:S05]  /*190a0*/  BSYNC B2 ;  /* 0x0000000000027941 */ /* 0x000fea0003800000 */
.L_x_55383:
        /* <DEDUP_REMOVED lines=44> */
.L_x_55382:
[----:B------:R-:W-:Y:S05]  /*19370*/  BSYNC B1 ;  /* 0x0000000000017941 */ /* 0x000fea0003800000 */
.L_x_55381:
        /* <DEDUP_REMOVED lines=21> */
.L_x_55386:
[----:B------:R-:W-:-:S07]  /*194d0*/  MOV R214, R10 ;  /* 0x0000000a00d67202 */ /* 0x000fce0000000f00 */
.L_x_55387:
[----:B------:R-:W-:Y:S05]  /*194e0*/  BSYNC B1 ;  /* 0x0000000000017941 */ /* 0x000fea0003800000 */
.L_x_55385:
        /* <DEDUP_REMOVED lines=16> */
.L_x_55391:
[----:B------:R-:W-:Y:S05]  /*195f0*/  BSYNC B2 ;  /* 0x0000000000027941 */ /* 0x000fea0003800000 */
.L_x_55390:
        /* <DEDUP_REMOVED lines=44> */
.L_x_55389:
[----:B------:R-:W-:Y:S05]  /*198c0*/  BSYNC B1 ;  /* 0x0000000000017941 */ /* 0x000fea0003800000 */
.L_x_55388:
        /* <DEDUP_REMOVED lines=21> */
.L_x_55393:
[----:B------:R-:W-:-:S07]  /*19a20*/  MOV R13, R10 ;  /* 0x0000000a000d7202 */ /* 0x000fce0000000f00 */
.L_x_55394:
[----:B------:R-:W-:Y:S05]  /*19a30*/  BSYNC B1 ;  /* 0x0000000000017941 */ /* 0x000fea0003800000 */
.L_x_55392:
        /* <DEDUP_REMOVED lines=16> */
.L_x_55398:
[----:B------:R-:W-:Y:S05]  /*19b40*/  BSYNC B2 ;  /* 0x0000000000027941 */ /* 0x000fea0003800000 */
.L_x_55397:
        /* <DEDUP_REMOVED lines=44> */
.L_x_55396:
[----:B------:R-:W-:Y:S05]  /*19e10*/  BSYNC B1 ;  /* 0x0000000000017941 */ /* 0x000fea0003800000 */
.L_x_55395:
        /* <DEDUP_REMOVED lines=21> */
.L_x_55400:
[----:B------:R-:W-:-:S07]  /*19f70*/  MOV R14, R10 ;  /* 0x0000000a000e7202 */ /* 0x000fce0000000f00 */
.L_x_55401:
[----:B------:R-:W-:Y:S05]  /*19f80*/  BSYNC B1 ;  /* 0x0000000000017941 */ /* 0x000fea0003800000 */
.L_x_55399:
        /* <DEDUP_REMOVED lines=16> */
.L_x_55405:
[----:B------:R-:W-:Y:S05]  /*1a090*/  BSYNC B2 ;  /* 0x0000000000027941 */ /* 0x000fea0003800000 */
.L_x_55404:
        /* <DEDUP_REMOVED lines=44> */
.L_x_55403:
[----:B------:R-:W-:Y:S05]  /*1a360*/  BSYNC B1 ;  /* 0x0000000000017941 */ /* 0x000fea0003800000 */
.L_x_55402:
        /* <DEDUP_REMOVED lines=21> */
.L_x_55407:
[----:B------:R-:W-:-:S07]  /*1a4c0*/  MOV R216, R10 ;  /* 0x0000000a00d87202 */ /* 0x000fce0000000f00 */
.L_x_55408:
[----:B------:R-:W-:Y:S05]  /*1a4d0*/  BSYNC B1 ;  /* 0x0000000000017941 */ /* 0x000fea0003800000 */
.L_x_55406:
        /* <DEDUP_REMOVED lines=19> */
.L_x_55412:
[----:B------:R-:W-:Y:S05]  /*1a610*/  BSYNC B2 ;  /* 0x0000000000027941 */ /* 0x000fea0003800000 */
.L_x_55411:
        /* <DEDUP_REMOVED lines=44> */
.L_x_55410:
[----:B------:R-:W-:Y:S05]  /*1a8e0*/  BSYNC B1 ;  /* 0x0000000000017941 */ /* 0x000fea0003800000 */
.L_x_55409:
        /* <DEDUP_REMOVED lines=20> */
[----:B------:R-:W-:Y:S01]  /*1aa30*/  FMUL.FTZ R15, R103, R15 ;  /* 0x0000000f670f7220 */ /* 0x000fe20000410000 */
[----:B------:R-:W-:Y:S02]  /*1aa40*/  LOP3.LUT P6, RZ, R6, 0x8, RZ, 0xc0, !PT ;  /* 0x0000000806ff7812 */ /* 0x000fe400078cc0ff */
[----:B------:R-:W-:Y:S01]  /*1aa50*/  IADD3 R228, R226, 0x120, RZ ;  /* 0x00000120e2e47810 */ /* 0x000fe20007ffe0ff */
[----:B------:R-:W-:-:S04]  /*1aa60*/  IMAD.WIDE.U32 R214, R214, 0x10000, RZ ;  /* 0x00010000d6d67825 */ /* 0x000fc800078e00ff */
[----:B------:R-:W-:Y:S01]  /*1aa70*/  @P0 FADD.FTZ R15, R87, R15 ;  /* 0x0000000f570f0221 */ /* 0x000fe20000010000 */
        /* <DEDUP_REMOVED lines=27> */
.L_x_55414:
[----:B------:R-:W-:-:S07]  /*1ac30*/  IMAD.MOV.U32 R230, RZ, RZ, R10 ;  /* 0x000000ffffe67224 */ /* 0x000fce00078e000a */
.L_x_55415:
[----:B------:R-:W-:Y:S05]  /*1ac40*/  BSYNC B1 ;  /* 0x0000000000017941 */ /* 0x000fea0003800000 */
.L_x_55413:
        /* <DEDUP_REMOVED lines=16> */
.L_x_55419:
[----:B------:R-:W-:Y:S05]  /*1ad50*/  BSYNC B2 ;  /* 0x0000000000027941 */ /* 0x000fea0003800000 */
.L_x_55418:
        /* <DEDUP_REMOVED lines=44> */
.L_x_55417:
[----:B------:R-:W-:Y:S05]  /*1b020*/  BSYNC B1 ;  /* 0x0000000000017941 */ /* 0x000fea0003800000 */
.L_x_55416:
        /* <DEDUP_REMOVED lines=23> */
.L_x_55421:
[----:B------:R-:W-:-:S07]  /*1b1a0*/  IMAD.MOV.U32 R213, RZ, RZ, R10 ;  /* 0x000000ffffd57224 */ /* 0x000fce00078e000a */
.L_x_55422:
[----:B------:R-:W-:Y:S05]  /*1b1b0*/  BSYNC B1 ;  /* 0x0000000000017941 */ /* 0x000fea0003800000 */
.L_x_55420:
        /* <DEDUP_REMOVED lines=16> */
.L_x_55426:
[----:B------:R-:W-:Y:S05]  /*1b2c0*/  BSYNC B2 ;  /* 0x0000000000027941 */ /* 0x000fea0003800000 */
.L_x_55425:
        /* <DEDUP_REMOVED lines=44> */
.L_x_55424:
[----:B------:R-:W-:Y:S05]  /*1b590*/  BSYNC B1 ;  /* 0x0000000000017941 */ /* 0x000fea0003800000 */
.L_x_55423:
        /* <DEDUP_REMOVED lines=23> */
.L_x_55428:
[----:B------:R-:W-:-:S07]  /*1b710*/  IMAD.MOV.U32 R214, RZ, RZ, R10 ;  /* 0x000000ffffd67224 */ /* 0x000fce00078e000a */
.L_x_55429:
[----:B------:R-:W-:Y:S05]  /*1b720*/  BSYNC B1 ;  /* 0x0000000000017941 */ /* 0x000fea0003800000 */
.L_x_55427:
        /* <DEDUP_REMOVED lines=16> */
.L_x_55433:
[----:B------:R-:W-:Y:S05]  /*1b830*/  BSYNC B2 ;  /* 0x0000000000027941 */ /* 0x000fea0003800000 */
.L_x_55432:
        /* <DEDUP_REMOVED lines=44> */
.L_x_55431:
[----:B------:R-:W-:Y:S05]  /*1bb00*/  BSYNC B1 ;  /* 0x0000000000017941 */ /* 0x000fea0003800000 */
.L_x_55430:
        /* <DEDUP_REMOVED lines=21> */
.L_x_55435:
[----:B------:R-:W-:-:S07]  /*1bc60*/  IMAD.MOV.U32 R215, RZ, RZ, R10 ;  /* 0x000000ffffd77224 */ /* 0x000fce00078e000a */
.L_x_55436:
[----:B------:R-:W-:Y:S05]  /*1bc70*/  BSYNC B1 ;  /* 0x0000000000017941 */ /* 0x000fea0003800000 */
.L_x_55434:
        /* <DEDUP_REMOVED lines=16> */
.L_x_55440:
[----:B------:R-:W-:Y:S05]  /*1bd80*/  BSYNC B2 ;  /* 0x0000000000027941 */ /* 0x000fea0003800000 */
.L_x_55439:
        /* <DEDUP_REMOVED lines=44> */
.L_x_55438:
[----:B------:R-:W-:Y:S05]  /*1c050*/  BSYNC B1 ;  /* 0x0000000000017941 */ /* 0x000fea0003800000 */
.L_x_55437:
        /* <DEDUP_REMOVED lines=21> */
.L_x_55442:
[----:B------:R-:W-:-:S07]  /*1c1b0*/  IMAD.MOV.U32 R216, RZ, RZ, R10 ;  /* 0x000000ffffd87224 */ /* 0x000fce00078e000a */
.L_x_55443:
[----:B------:R-:W-:Y:S05]  /*1c1c0*/  BSYNC B1 ;  /* 0x0000000000017941 */ /* 0x000fea0003800000 */
.L_x_55441:
        /* <DEDUP_REMOVED lines=16> */
.L_x_55447:
[----:B------:R-:W-:Y:S05]  /*1c2d0*/  BSYNC B2 ;  /* 0x0000000000027941 */ /* 0x000fea0003800000 */
.L_x_55446:
        /* <DEDUP_REMOVED lines=44> */
.L_x_55445:
[----:B------:R-:W-:Y:S05]  /*1c5a0*/  BSYNC B1 ;  /* 0x0000000000017941 */ /* 0x000fea0003800000 */
.L_x_55444:
        /* <DEDUP_REMOVED lines=21> */
.L_x_55449:
[----:B------:R-:W-:-:S07]  /*1c700*/  IMAD.MOV.U32 R217, RZ, RZ, R10 ;  /* 0x000000ffffd97224 */ /* 0x000fce00078e000a */
.L_x_55450:
[----:B------:R-:W-:Y:S05]  /*1c710*/  BSYNC B1 ;  /* 0x0000000000017941 */ /* 0x000fea0003800000 */
.L_x_55448:
        /* <DEDUP_REMOVED lines=16> */
.L_x_55454:
[----:B------:R-:W-:Y:S05]  /*1c820*/  BSYNC B2 ;  /* 0x0000000000027941 */ /* 0x000fea0003800000 */
.L_x_55453:
        /* <DEDUP_REMOVED lines=44> */
.L_x_55452:
[----:B------:R-:W-:Y:S05]  /*1caf0*/  BSYNC B1 ;  /* 0x0000000000017941 */ /* 0x000fea0003800000 */
.L_x_55451:
        /* <DEDUP_REMOVED lines=21> */
.L_x_55456:
[----:B------:R-:W-:-:S07]  /*1cc50*/  IMAD.MOV.U32 R218, RZ, RZ, R10 ;  /* 0x000000ffffda7224 */ /* 0x000fce00078e000a */
.L_x_55457:
[----:B------:R-:W-:Y:S05]  /*1cc60*/  BSYNC B1 ;  /* 0x0000000000017941 */ /* 0x000fea0003800000 */
.L_x_55455:
        /* <DEDUP_REMOVED lines=16> */
.L_x_55461:
[----:B------:R-:W-:Y:S05]  /*1cd70*/  BSYNC B2 ;  /* 0x0000000000027941 */ /* 0x000fea0003800000 */
.L_x_55460:
        /* <DEDUP_REMOVED lines=44> */
.L_x_55459:
[----:B------:R-:W-:Y:S05]  /*1d040*/  BSYNC B1 ;  /* 0x0000000000017941 */ /* 0x000fea0003800000 */
.L_x_55458:
        /* <DEDUP_REMOVED lines=21> */
.L_x_55463:
[----:B------:R-:W-:-:S07]  /*1d1a0*/  IMAD.MOV.U32 R236, RZ, RZ, R10 ;  /* 0x000000ffffec7224 */ /* 0x000fce00078e000a */
.L_x_55464:
[----:B------:R-:W-:Y:S05]  /*1d1b0*/  BSYNC B1 ;  /* 0x0000000000017941 */ /* 0x000fea0003800000 */
.L_x_55462:
        /* <DEDUP_REMOVED lines=19> */
.L_x_55468:
[----:B------:R-:W-:Y:S05]  /*1d2f0*/  BSYNC B2 ;  /* 0x0000000000027941 */ /* 0x000fea0003800000 */
.L_x_55467:
        /* <DEDUP_REMOVED lines=44> */
.L_x_55466:
[----:B------:R-:W-:Y:S05]  /*1d5c0*/  BSYNC B1 ;  /* 0x0000000000017941 */ /* 0x000fea0003800000 */
.L_x_55465:
[----:B------:R-:W0:Y:S01]  /*1d5d0*/  LDC R231, c[0x0][0x294] ;  /* 0x0000a500ffe77b82 */ /* 0x000e220000000800 */
[----:B------:R-:W-:Y:S01]  /*1d5e0*/  I2FP.F32.U32 R230, R236 ;  /* 0x000000ec00e67245 */ /* 0x000fe20000201000 */
[----:B------:R-:W-:Y:S01]  /*1d5f0*/  HADD2.F32 R219, -RZ, R219.H1_H1 ;  /* 0x300000dbffdb7230 */ /* 0x000fe20000004100 */
[----:B------:R-:W1:Y:S01]  /*1d600*/  S2R R233, SR_TID.X ;  /* 0x0000000000e97919 */ /* 0x000e620000002100 */
[----:B------:R-:W-:Y:S02]  /*1d610*/  UMOV UR8, 0xffffffff ;  /* 0xffffffff00087882 */ /* 0x000fe40000000000 */
[----:B------:R-:W-:Y:S01]  /*1d620*/  FFMA.FTZ R230, R230, R252, 1.1641532182693481445e-10 ;  /* 0x2f000000e6e67423 */ /* 0x000fe200000100fc */
[----:B------:R-:W-:Y:S01]  /*1d630*/  FMUL.FTZ R219, R219, R229 ;  /* 0x000000e5dbdb7220 */ /* 0x000fe20000410000 */
[----:B------:R-:W2:Y:S01]  /*1d640*/  LDC.64 R234, c[0x0][0x238] ;  /* 0x00008e00ffea7b82 */ /* 0x000ea20000000a00 */
[----:B------:R-:W-:Y:S02]  /*1d650*/  SEL R229, RZ, 0x10000, P5 ;  /* 0x00010000ffe57807 */ /* 0x000fe40002800000 */
[----:B------:R-:W-:Y:S01]  /*1d660*/  FMUL.FTZ R219, R219, R237 ;  /* 0x000000eddbdb7220 */ /* 0x000fe20000410000 */
[----:B------:R-:W-:-:S04]  /*1d670*/  LOP3.LUT P5, RZ, R6, 0x2, RZ, 0xc0, !PT ;  /* 0x0000000206ff7812 */ /* 0x000fc800078ac0ff */
[----:B------:R-:W3:Y:S01]  /*1d680*/  LDC.64 R238, c[0x0][0x240] ;  /* 0x00009000ffee7b82 */ /* 0x000ee20000000a00 */
[----:B0-----:R-:W-:-:S04]  /*1d690*/  FSETP.GTU.FTZ.AND P6, PT, R230, R231, PT ;  /* 0x000000e7e600720b */ /* 0x001fc80003fdc000 */
[----:B------:R-:W-:Y:S01]  /*1d6a0*/  FSEL R219, R219, RZ, !P6 ;  /* 0x000000ffdbdb7208 */ /* 0x000fe20007000000 */
[----:B--2---:R-:W-:-:S04]  /*1d6b0*/  IMAD.WIDE.U32 R230, R228, 0x20, R234 ;  /* 0x00000020e4e67825 */ /* 0x004fc800078e00ea */
[----:B------:R-:W-:Y:S01]  /*1d6c0*/  FMUL.FTZ R219, R95, R219 ;  /* 0x000000db5fdb7220 */ /* 0x000fe20000410000 */
[----:B-1----:R-:W-:-:S03]  /*1d6d0*/  LOP3.LUT R233, R233, 0x1f, RZ, 0xc0, !PT ;  /* 0x0000001fe9e97812 */ /* 0x002fc600078ec0ff */
[----:B------:R-:W-:Y:S01]  /*1d6e0*/  @P0 FADD.FTZ R219, R87, R219 ;  /* 0x000000db57db0221 */ /* 0x000fe20000010000 */
[----:B------:R-:W-:Y:S01]  /*1d6f0*/  STG.E.128 desc[UR4][R230.64], R212 ;  /* 0x000000d4e6007986 */ /* 0x000fe2000c101d04 */
[----:B------:R-:W-:-:S03]  /*1d700*/  LOP3.LUT P0, RZ, R6, 0x4, RZ, 0xc0, !PT ;  /* 0x0000000406ff7812 */ /* 0x000fc6000780c0ff */
        /* <DEDUP_REMOVED lines=11> */
[----:B------:R-:W-:-:S05]  /*1d7c0*/  IMAD.WIDE.U32 R230, R230, 0x100, RZ ;  /* 0x00000100e6e67825 */ /* 0x000fca00078e00ff */
[----:B------:R-:W-:Y:S02]  /*1d7d0*/  LOP3.LUT R231, R231, R229, R235, 0xfe, !PT ;  /* 0x000000e5e7e77212 */ /* 0x000fe400078efeeb */
[----:B------:R-:W-:Y:S01]  /*1d7e0*/  LOP3.LUT R230, R230, R236, R234, 0xfe, !PT ;  /* 0x000000ece6e67212 */ /* 0x000fe200078efeea */
[----:B---3--:R-:W-:Y:S01]  /*1d7f0*/  IMAD.WIDE.U32 R234, R228, 0x8, R238 ;  /* 0x00000008e4ea7825 */ /* 0x008fe200078e00ee */
[----:B------:R-:W-:Y:S02]  /*1d800*/  SEL R229, RZ, 0x1, P0 ;  /* 0x00000001ffe57807 */ /* 0x000fe40000000000 */
[----:B------:R-:W-:Y:S02]  /*1d810*/  ISETP.NE.AND P0, PT, R233, RZ, PT ;  /* 0x000000ffe900720c */ /* 0x000fe40003f05270 */
        /* <DEDUP_REMOVED lines=264> */
.L_x_55482:
[----:B------:R-:W-:Y:S01]  /*1e8a0*/  FMUL.FTZ R230, R235, R235 ;  /* 0x000000ebebe67220 */ /* 0x000fe20000410000 */
[----:B------:R-:W-:Y:S01]  /*1e8b0*/  PLOP3.LUT P1, PT, PT, PT, UP1, 0x40, 0x0 ;  /* 0x000000000000781c */ /* 0x000fe20003f2e818 */
[----:B-1----:R-:W-:Y:S01]  /*1e8c0*/  FADD.FTZ R229, R233, R229 ;  /* 0x000000e5e9e57221 */ /* 0x002fe20000010000 */
[----:B------:R-:W2:Y:S02]  /*1e8d0*/  LDL R234, [R1+0x1a4] ;  /* 0x0001a40001ea7983 */ /* 0x000ea40000100800 */
[----:B------:R-:W-:Y:S01]  /*1e8e0*/  FSEL R230, R230, RZ, !P1 ;  /* 0x000000ffe6e67208 */ /* 0x000fe20004800000 */
[----:B------:R-:W-:Y:S01]  /*1e8f0*/  FFMA.FTZ R229, R229, R236, UR11 ;  /* 0x0000000be5e57e23 */ /* 0x000fe200080100ec */
[----:B------:R-:W3:Y:S03]  /*1e900*/  LDL R239, [R1+0x190] ;  /* 0x0001900001ef7983 */ /* 0x000ee60000100800 */
[----:B------:R-:W-:Y:S01]  /*1e910*/  FADD.FTZ R229, R229, R230 ;  /* 0x000000e6e5e57221 */ /* 0x000fe20000010000 */
[----:B------:R-:W4:Y:S01]  /*1e920*/  LDL R236, [R1+0x1a0] ;  /* 0x0001a00001ec7983 */ /* 0x000f220000100800 */
[----:B------:R-:W1:Y:S03]  /*1e930*/  @!P0 LDC.64 R230, c[0x0][0x250] ;  /* 0x00009400ffe68b82 */ /* 0x000e660000000a00 */
[----:B------:R-:W5:Y:S01]  /*1e940*/  LDL R238, [R1+0x194] ;  /* 0x0001940001ee7983 */ /* 0x000f620000100800 */
[----:B------:R-:W0:Y:S03]  /*1e950*/  MUFU.RSQ R229, R229 ;  /* 0x000000e500e57308 */ /* 0x000e260000001400 */
[----:B------:R-:W3:Y:S04]  /*1e960*/  LDL R252, [R1+0x1a8] ;  /* 0x0001a80001fc7983 */ /* 0x000ee80000100800 */
[----:B------:R-:W4:Y:S01]  /*1e970*/  LDL R237, [R1+0x1ac] ;  /* 0x0001ac0001ed7983 */ /* 0x000f220000100800 */
[----:B-1----:R-:W-:-:S05]  /*1e980*/  @!P0 IMAD.WIDE R230, R223, 0x4, R230 ;  /* 0x00000004dfe68825 */ /* 0x002fca00078e02e6 */
[----:B------:R1:W-:Y:S02]  /*1e990*/  @!P0 STG.E desc[UR4][R230.64], R235 ;  /* 0x000000ebe6008986 */ /* 0x0003e4000c101904 */
[----:B-1----:R-:W1:Y:S02]  /*1e9a0*/  @!P0 LDC.64 R230, c[0x0][0x258] ;  /* 0x00009600ffe68b82 */ /* 0x002e640000000a00 */
[----:B-1----:R-:W-:-:S05]  /*1e9b0*/  @!P0 IMAD.WIDE R230, R223, 0x4, R230 ;  /* 0x00000004dfe68825 */ /* 0x002fca00078e02e6 */
[----:B0-----:R0:W-:Y:S04]  /*1e9c0*/  @!P0 STG.E desc[UR4][R230.64], R229 ;  /* 0x000000e5e6008986 */ /* 0x0011e8000c101904 */
[----:B0-----:R-:W4:Y:S04]  /*1e9d0*/  LDL R230, [R1+0x198] ;  /* 0x0001980001e67983 */ /* 0x001f280000100800 */
[----:B------:R-:W4:Y:S01]  /*1e9e0*/  LDL R231, [R1+0x19c] ;  /* 0x00019c0001e77983 */ /* 0x000f220000100800 */
[----:B------:R-:W-:-:S04]  /*1e9f0*/  PLOP3.LUT P0, PT, PT, PT, UP1, 0x40, 0x0 ;  /* 0x000000000000781c */ /* 0x000fc80003f0e818 */
[----:B------:R-:W-:Y:S02]  /*1ea00*/  FSEL R233, R235, RZ, P0 ;  /* 0x000000ffebe97208 */ /* 0x000fe40000000000 */
[----:B------:R-:W4:Y:S03]  /*1ea10*/  LDL R235, [R1+0x118] ;  /* 0x0001180001eb7983 */ /* 0x000f260000100800 */
        /* <DEDUP_REMOVED lines=14> */
[----:B------:R-:W2:Y:S01]  /*1eb00*/  LDL R234, [R1+0x11c] ;  /* 0x00011c0001ea7983 */ /* 0x000ea20000100800 */
[----:B-----5:R-:W-:-:S03]  /*1eb10*/  FFMA.FTZ R77, R238, R77, R205 ;  /* 0x0000004dee4d7223 */ /* 0x020fc600000100cd */
[----:B------:R-:W5:Y:S01]  /*1eb20*/  LDL R238, [R1+0x154] ;  /* 0x0001540001ee7983 */ /* 0x000f620000100800 */
[----:B---3--:R-:W-:-:S03]  /*1eb30*/  FFMA.FTZ R82, R252, R82, R210 ;  /* 0x00000052fc527223 */ /* 0x008fc600000100d2 */
[----:B------:R-:W3:Y:S01]  /*1eb40*/  LDL R252, [R1+0x168] ;  /* 0x0001680001fc7983 */ /* 0x000ee20000100800 */
[----:B----4-:R-:W-:-:S03]  /*1eb50*/  FFMA.FTZ R83, R237, R83, R211 ;  /* 0x00000053ed537223 */ /* 0x010fc600000100d3 */
[----:B------:R-:W4:Y:S01]  /*1eb60*/  LDL R237, [R1+0x16c] ;  /* 0x00016c0001ed7983 */ /* 0x000f220000100800 */
[----:B------:R-:W-:-:S03]  /*1eb70*/  FFMA.FTZ R78, R230, R78, R206 ;  /* 0x0000004ee64e7223 */ /* 0x000fc600000100ce */
[----:B------:R-:W4:Y:S01]  /*1eb80*/  LDL R230, [R1+0x15c] ;  /* 0x00015c0001e67983 */ /* 0x000f220000100800 */
[----:B------:R-:W-:-:S03]  /*1eb90*/  FFMA.FTZ R79, R231, R79, R207 ;  /* 0x0000004fe74f7223 */ /* 0x000fc600000100cf */
[----:B------:R-:W4:Y:S02]  /*1eba0*/  LDL R231, [R1+0x158] ;  /* 0x0001580001e77983 */ /* 0x000f240000100800 */
[----:B------:R-:W-:Y:S01]  /*1ebb0*/  F2FP.F16.F32.PACK_AB R79, R79, R78 ;  /* 0x0000004e4f4f723e */ /* 0x000fe200000000ff */
[----:B------:R-:W-:Y:S01]  /*1ebc0*/  FADD.FTZ R78, R80, -R233 ;  /* 0x800000e9504e7221 */ /* 0x000fe20000010000 */
[----:B------:R-:W-:-:S03]  /*1ebd0*/  FMUL.FTZ R80, R229, R76 ;  /* 0x0000004ce5507220 */ /* 0x000fc60000410000 */
[----:B------:R-:W-:-:S04]  /*1ebe0*/  FMUL.FTZ R78, R229, R78 ;  /* 0x0000004ee54e7220 */ /* 0x000fc80000410000 */
[----:B------:R-:W-:Y:S01]  /*1ebf0*/  FFMA.FTZ R76, R236, R78, R208 ;  /* 0x0000004eec4c7223 */ /* 0x000fe200000100d0 */
[----:B------:R-:W-:Y:S01]  /*1ec00*/  FFMA.FTZ R78, R239, R80, R204 ;  /* 0x00000050ef4e7223 */ /* 0x000fe200000100cc */
[C---:B------:R-:W-:Y:S01]  /*1ec10*/  LEA R80, P0, R226.reuse, UR16, 0x4 ;  /* 0x00000010e2507c11 */ /* 0x040fe2000f8020ff */
[----:B------:R-:W4:Y:S02]  /*1ec20*/  LDL R239, [R1+0x150] ;  /* 0x0001500001ef7983 */ /* 0x000f240000100800 */
[----:B------:R-:W-:Y:S02]  /*1ec30*/  F2FP.F16.F32.PACK_AB R76, R81, R76 ;  /* 0x0000004c514c723e */ /* 0x000fe400000000ff */
[----:B------:R-:W-:Y:S01]  /*1ec40*/  F2FP.F16.F32.PACK_AB R78, R77, R78 ;  /* 0x0000004e4d4e723e */ /* 0x000fe200000000ff */
[----:B------:R-:W4:Y:S01]  /*1ec50*/  LDL R236, [R1+0x164] ;  /* 0x0001640001ec7983 */ /* 0x000f220000100800 */
[----:B------:R-:W-:Y:S02]  /*1ec60*/  F2FP.F16.F32.PACK_AB R77, R83, R82 ;  /* 0x00000052534d723e */ /* 0x000fe400000000ff */
[----:B------:R-:W-:Y:S01]  /*1ec70*/  LEA.HI.X R81, R226, UR17, RZ, 0x4, P0 ;  /* 0x00000011e2517c11 */ /* 0x000fe200080f24ff */
[----:B------:R-:W4:Y:S04]  /*1ec80*/  LDL R83, [R1+0x160] ;  /* 0x0001600001537983 */ /* 0x000f280000100800 */
        /* <DEDUP_REMOVED lines=15> */
[----:B------:R-:W4:Y:S04]  /*1ed80*/  LDL R226, [R1+0xdc] ;  /* 0x0000dc0001e27983 */ /* 0x000f280000100800 */
[----:B0-----:R-:W4:Y:S04]  /*1ed90*/  LDL R81, [R1+0x120] ;  /* 0x0001200001517983 */ /* 0x001f280000100800 */
[----:B------:R-:W4:Y:S04]  /*1eda0*/  LDL R79, [R1+0x110] ;  /* 0x00011000014f7983 */ /* 0x000f280000100800 */
[----:B------:R-:W4:Y:S04]  /*1edb0*/  LDL R78, [R1+0x114] ;  /* 0x00011400014e7983 */ /* 0x000f280000100800 */
[----:B------:R-:W4:Y:S04]  /*1edc0*/  LDL R76, [R1+0x124] ;  /* 0x00012400014c7983 */ /* 0x000f280000100800 */
[----:B------:R-:W4:Y:S04]  /*1edd0*/  LDL R80, [R1+0x128] ;  /* 0x0001280001507983 */ /* 0x000f280000100800 */
[----:B------:R-:W4:Y:S01]  /*1ede0*/  LDL R77, [R1+0x12c] ;  /* 0x00012c00014d7983 */ /* 0x000f220000100800 */
        /* <DEDUP_REMOVED lines=13> */
[----:B------:R-:W4:Y:S01]  /*1eec0*/  LDL R235, [R1+0x9c] ;  /* 0x00009c0001eb7983 */ /* 0x000f220000100800 */
[----:B--2---:R-:W-:Y:S01]  /*1eed0*/  FFMA.FTZ R63, R234, R63, R191 ;  /* 0x0000003fea3f7223 */ /* 0x004fe200000100bf */
[--C-:B------:R-:W-:Y:S01]  /*1eee0*/  FADD.FTZ R24, R24, -R233.reuse ;  /* 0x800000e918187221 */ /* 0x100fe20000010000 */
[--C-:B------:R-:W-:Y:S01]  /*1eef0*/  FADD.FTZ R52, R52, -R233.reuse ;  /* 0x800000e934347221 */ /* 0x100fe20000010000 */
[--C-:B------:R-:W-:Y:S01]  /*1ef00*/  FADD.FTZ R53, R53, -R233.reuse ;  /* 0x800000e935357221 */ /* 0x100fe20000010000 */
[--C-:B------:R-:W-:Y:S01]  /*1ef10*/  FADD.FTZ R55, R55, -R233.reuse ;  /* 0x800000e937377221 */ /* 0x100fe20000010000 */
[----:B------:R-:W-:Y:S01]  /*1ef20*/  F2FP.F16.F32.PACK_AB R63, R63, R62 ;  /* 0x0000003e3f3f723e */ /* 0x000fe200000000ff */
[--C-:B------:R-:W-:Y:S01]  /*1ef30*/  FADD.FTZ R62, R64, -R233.reuse ;  /* 0x800000e9403e7221 */ /* 0x100fe20000010000 */
[C---:B------:R-:W-:Y:S01]  /*1ef40*/  FMUL.FTZ R64, R229.reuse, R60 ;  /* 0x0000003ce5407220 */ /* 0x040fe20000410000 */
[----:B------:R-:W-:Y:S01]  /*1ef50*/  FADD.FTZ R54, R54, -R233 ;  /* 0x800000e936367221 */ /* 0x000fe20000010000 */
[----:B------:R-:W2:Y:S01]  /*1ef60*/  LDL R234, [R1+0x94] ;  /* 0x0000940001ea7983 */ /* 0x000ea20000100800 */
[----:B------:R-:W-:Y:S01]  /*1ef70*/  FMUL.FTZ R62, R229, R62 ;  /* 0x0000003ee53e7220 */ /* 0x000fe20000410000 */
[----:B-----5:R-:W-:-:S02]  /*1ef80*/  FFMA.FTZ R69, R238, R69, R197 ;  /* 0x00000045ee457223 */ /* 0x020fc400000100c5 */
[----:B------:R-:W5:Y:S01]  /*1ef90*/  LDL R238, [R1+0xa8] ;  /* 0x0000a80001ee7983 */ /* 0x000f620000100800 */
[----:B---3--:R-:W-:-:S03]  /*1efa0*/  FFMA.FTZ R74, R252, R74, R202 ;  /* 0x0000004afc4a7223 */ /* 0x008fc600000100ca */
[----:B------:R-:W3:Y:S01]  /*1efb0*/  LDL R252, [R1+0xe8] ;  /* 0x0000e80001fc7983 */ /* 0x000ee20000100800 */
[----:B----4-:R-:W-:-:S03]  /*1efc0*/  FFMA.FTZ R75, R237, R75, R203 ;  /* 0x0000004bed4b7223 */ /* 0x010fc600000100cb */
[----:B------:R-:W4:Y:S01]  /*1efd0*/  LDL R237, [R1+0x90] ;  /* 0x0000900001ed7983 */ /* 0x000f220000100800 */
[----:B------:R-:W-:Y:S01]  /*1efe0*/  FFMA.FTZ R71, R230, R71, R199 ;  /* 0x00000047e6477223 */ /* 0x000fe200000100c7 */
[----:B------:R-:W-:Y:S02]  /*1eff0*/  FFMA.FTZ R70, R231, R70, R198 ;  /* 0x00000046e7467223 */ /* 0x000fe400000100c6 */
[----:B------:R-:W0:Y:S03]  /*1f000*/  LDC.64 R230, c[0x0][0x2b8] ;  /* 0x0000ae00ffe67b82 */ /* 0x000e260000000a00 */
[----:B------:R-:W-:Y:S01]  /*1f010*/  F2FP.F16.F32.PACK_AB R71, R71, R70 ;  /* 0x000000464747723e */ /* 0x000fe200000000ff */
[----:B------:R-:W-:Y:S01]  /*1f020*/  FADD.FTZ R70, R72, -R233 ;  /* 0x800000e948467221 */ /* 0x000fe20000010000 */
[----:B------:R-:W-:-:S03]  /*1f030*/  FMUL.FTZ R72, R229, R68 ;  /* 0x00000044e5487220 */ /* 0x000fc60000410000 */
[----:B------:R-:W-:Y:S01]  /*1f040*/  FMUL.FTZ R70, R229, R70 ;  /* 0x00000046e5467220 */ /* 0x000fe20000410000 */
[----:B------:R-:W-:Y:S02]  /*1f050*/  FFMA.FTZ R73, R236, R73, R201 ;  /* 0x00000049ec497223 */ /* 0x000fe400000100c9 */
[----:B------:R-:W2:Y:S01]  /*1f060*/  LDL R236, [R1+0x98] ;  /* 0x0000980001ec7983 */ /* 0x000ea20000100800 */
[----:B------:R-:W-:Y:S01]  /*1f070*/  FFMA.FTZ R68, R83, R70, R200 ;  /* 0x0000004653447223 */ /* 0x000fe200000100c8 */
[----:B------:R-:W-:Y:S01]  /*1f080*/  FFMA.FTZ R70, R239, R72, R196 ;  /* 0x00000048ef467223 */ /* 0x000fe200000100c4 */
[----:B------:R-:W-:Y:S01]  /*1f090*/  FADD.FTZ R25, R25, -R233 ;  /* 0x800000e919197221 */ /* 0x000fe20000010000 */
[----:B------:R-:W5:Y:S02]  /*1f0a0*/  LDL R239, [R1+0xec] ;  /* 0x0000ec0001ef7983 */ /* 0x000f640000100800 */
[----:B------:R-:W-:Y:S01]  /*1f0b0*/  F2FP.F16.F32.PACK_AB R68, R73, R68 ;  /* 0x000000444944723e */ /* 0x000fe200000000ff */
[----:B0-----:R-:W-:Y:S01]  /*1f0c0*/  IMAD.WIDE.U32 R72, R225, 0x10, R230 ;  /* 0x00000010e1487825 */ /* 0x001fe200078e00e6 */
[----:B------:R-:W-:Y:S01]  /*1f0d0*/  F2FP.F16.F32.PACK_AB R70, R69, R70 ;  /* 0x000000464546723e */ /* 0x000fe200000000ff */
[----:B------:R-:W2:Y:S01]  /*1f0e0*/  LDL R225, [R1+0xd4] ;  /* 0x0000d40001e17983 */ /* 0x000ea20000100800 */
[----:B------:R-:W-:Y:S01]  /*1f0f0*/  F2FP.F16.F32.PACK_AB R69, R75, R74 ;  /* 0x0000004a4b45723e */ /* 0x000fe200000000ff */
[----:B------:R-:W-:Y:S01]  /*1f100*/  FFMA.FTZ R60, R81, R62, R192 ;  /* 0x0000003e513c7223 */ /* 0x000fe200000100c0 */
[----:B------:R-:W-:Y:S01]  /*1f110*/  FFMA.FTZ R62, R79, R64, R188 ;  /* 0x000000404f3e7223 */ /* 0x000fe200000100bc */
[----:B------:R-:W-:Y:S01]  /*1f120*/  FFMA.FTZ R61, R78, R61, R189 ;  /* 0x0000003d4e3d7223 */ /* 0x000fe200000100bd */
[----:B------:R-:W-:Y:S01]  /*1f130*/  FFMA.FTZ R65, R76, R65, R193 ;  /* 0x000000414c417223 */ /* 0x000fe200000100c1 */
[----:B------:R-:W-:Y:S01]  /*1f140*/  FFMA.FTZ R66, R80, R66, R194 ;  /* 0x0000004250427223 */ /* 0x000fe200000100c2 */
[----:B------:R-:W-:-:S02]  /*1f150*/  FFMA.FTZ R67, R77, R67, R195 ;  /* 0x000000434d437223 */ /* 0x000fc400000100c3 */
[----:B------:R-:W-:Y:S02]  /*1f160*/  F2FP.F16.F32.PACK_AB R62, R61, R62 ;  /* 0x0000003e3d3e723e */ /* 0x000fe400000000ff */
[----:B------:R-:W-:Y:S01]  /*1f170*/  F2FP.F16.F32.PACK_AB R60, R65, R60 ;  /* 0x0000003c413c723e */ /* 0x000fe200000000ff */
[----:B------:R-:W-:Y:S01]  /*1f180*/  IMAD.WIDE.U32 R64, R5, 0x10, R230 ;  /* 0x0000001005407825 */ /* 0x000fe200078e00e6 */
[----:B------:R-:W-:Y:S01]  /*1f190*/  F2FP.F16.F32.PACK_AB R61, R67, R66 ;  /* 0x00000042433d723e */ /* 0x000fe200000000ff */
[----:B------:R-:W-:Y:S04]  /*1f1a0*/  STG.E.128 desc[UR4][R72.64], R68 ;  /* 0x0000004448007986 */ /* 0x000fe8000c101d04 */
[----:B------:R0:W-:Y:S02]  /*1f1b0*/  STG.E.128 desc[UR4][R64.64], R60 ;  /* 0x0000003c40007986 */ /* 0x0001e4000c101d04 */
[--C-:B0-----:R-:W-:Y:S01]  /*1f1c0*/  FADD.FTZ R63, R216, -R233.reuse ;  /* 0x800000e9d83f7221 */ /* 0x101fe20000010000 */
[--C-:B------:R-:W-:Y:S01]  /*1f1d0*/  FADD.FTZ R62, R215, -R233.reuse ;  /* 0x800000e9d73e7221 */ /* 0x100fe20000010000 */
[----:B------:R-:W5:Y:S04]  /*1f1e0*/  LDL R216, [R1+0xd0] ;  /* 0x0000d00001d87983 */ /* 0x000f680000100800 */
[----:B------:R-:W5:Y:S01]  /*1f1f0*/  LDL R215, [R1+0xd8] ;  /* 0x0000d80001d77983 */ /* 0x000f620000100800 */
[----:B------:R-:W-:-:S03]  /*1f200*/  FADD.FTZ R60, R213, -R233 ;  /* 0x800000e9d53c7221 */ /* 0x000fc60000010000 */
[----:B------:R-:W5:Y:S01]  /*1f210*/  LDL R213, [R1+0xe4] ;  /* 0x0000e40001d57983 */ /* 0x000f620000100800 */
[----:B------:R-:W-:-:S03]  /*1f220*/  FADD.FTZ R61, R214, -R233 ;  /* 0x800000e9d63d7221 */ /* 0x000fc60000010000 */
[----:B------:R-:W5:Y:S01]  /*1f230*/  LDL R214, [R1+0xe0] ;  /* 0x0000e00001d67983 */ /* 0x000f620000100800 */
[--C-:B------:R-:W-:Y:S01]  /*1f240*/  FADD.FTZ R26, R26, -R233.reuse ;  /* 0x800000e91a1a7221 */ /* 0x100fe20000010000 */
[--C-:B------:R-:W-:Y:S01]  /*1f250*/  FADD.FTZ R20, R20, -R233.reuse ;  /* 0x800000e914147221 */ /* 0x100fe20000010000 */
[--C-:B------:R-:W-:Y:S01]  /*1f260*/  FADD.FTZ R21, R21, -R233.reuse ;  /* 0x800000e915157221 */ /* 0x100fe20000010000 */
[----:B------:R-:W-:Y:S01]  /*1f270*/  FMUL.FTZ R67, R229, R24 ;  /* 0x00000018e5437220 */ /* 0x000fe20000410000 */
[--C-:B------:R-:W-:Y:S01]  /*1f280*/  FADD.FTZ R27, R27, -R233.reuse ;  /* 0x800000e91b1b7221 */ /* 0x100fe20000010000 */
[--C-:B------:R-:W-:Y:S01]  /*1f290*/  FADD.FTZ R12, R12, -R233.reuse ;  /* 0x800000e90c0c7221 */ /* 0x100fe20000010000 */
[--C-:B------:R-:W-:Y:S01]  /*1f2a0*/  FADD.FTZ R14, R14, -R233.reuse ;  /* 0x800000e90e0e7221 */ /* 0x100fe20000010000 */
[----:B------:R-:W5:Y:S01]  /*1f2b0*/  LDL R24, [R1+0xac] ;  /* 0x0000ac0001187983 */ /* 0x000f620000100800 */
[--C-:B------:R-:W-:Y:S01]  /*1f2c0*/  FADD.FTZ R15, R15, -R233.reuse ;  /* 0x800000e90f0f7221 */ /* 0x100fe20000010000 */
[C---:B------:R-:W-:Y:S01]  /*1f2d0*/  FMUL.FTZ R52, R229.reuse, R52 ;  /* 0x00000034e5347220 */ /* 0x040fe20000410000 */
[C---:B------:R-:W-:Y:S01]  /*1f2e0*/  FMUL.FTZ R53, R229.reuse, R53 ;  /* 0x00000035e5357220 */ /* 0x040fe20000410000 */
[C---:B------:R-:W-:Y:S01]  /*1f2f0*/  FMUL.FTZ R55, R229.reuse, R55 ;  /* 0x00000037e5377220 */ /* 0x040fe20000410000 */
[--C-:B------:R-:W-:Y:S01]  /*1f300*/  FADD.FTZ R58, R58, -R233.reuse ;  /* 0x800000e93a3a7221 */ /* 0x100fe20000010000 */
[----:B------:R-:W-:Y:S01]  /*1f310*/  FMUL.FTZ R54, R229, R54 ;  /* 0x00000036e5367220 */ /* 0x000fe20000410000 */
        /* <DEDUP_REMOVED lines=13> */
[----:B------:R-:W5:Y:S01]  /*1f3f0*/  LDL R26, [R1+0x50] ;  /* 0x00005000011a7983 */ /* 0x000f620000100800 */
[--C-:B------:R-:W-:Y:S01]  /*1f400*/  FADD.FTZ R13, R13, -R233.reuse ;  /* 0x800000e90d0d7221 */ /* 0x100fe20000010000 */
[--C-:B------:R-:W-:Y:S01]  /*1f410*/  FADD.FTZ R66, R219, -R233.reuse ;  /* 0x800000e9db427221 */ /* 0x100fe20000010000 */
[C---:B------:R-:W-:Y:S01]  /*1f420*/  FMUL.FTZ R58, R229.reuse, R58 ;  /* 0x0000003ae53a7220 */ /* 0x040fe20000410000 */
[----:B------:R-:W5:Y:S01]  /*1f430*/  LDL R25, [R1+0x54] ;  /* 0x0000540001197983 */ /* 0x000f620000100800 */
[----:B------:R-:W-:Y:S01]  /*1f440*/  FMUL.FTZ R57, R229, R57 ;  /* 0x00000039e5397220 */ /* 0x000fe20000410000 */
[----:B------:R-:W-:-:S02]  /*1f450*/  FADD.FTZ R44, R44, -R233 ;  /* 0x800000e92c2c7221 */ /* 0x000fc40000010000 */
[----:B------:R-:W5:Y:S01]  /*1f460*/  LDL R226, [R1+0xa0] ;  /* 0x0000a00001e27983 */ /* 0x000f620000100800 */
[----:B------:R-:W-:-:S03]  /*1f470*/  FADD.FTZ R46, R46, -R233 ;  /* 0x800000e92e2e7221 */ /* 0x000fc60000010000 */
[----:B------:R-:W5:Y:S04]  /*1f480*/  LDL R218, [R1+0x68] ;  /* 0x0000680001da7983 */ /* 0x000f680000100800 */
[----:B------:R-:W5:Y:S04]  /*1f490*/  LDL R27, [R1+0x58] ;  /* 0x00005800011b7983 */ /* 0x000f680000100800 */
[----:B------:R-:W5:Y:S01]  /*1f4a0*/  LDL R217, [R1+0x5c] ;  /* 0x00005c0001d97983 */ /* 0x000f620000100800 */
[----:B------:R-:W-:-:S03]  /*1f4b0*/  FMUL.FTZ R80, R229, R13 ;  /* 0x0000000de5507220 */ /* 0x000fc60000410000 */
[----:B------:R-:W5:Y:S01]  /*1f4c0*/  LDL R219, [R1+0x60] ;  /* 0x0000600001db7983 */ /* 0x000f620000100800 */
[--C-:B------:R-:W-:Y:S01]  /*1f4d0*/  FADD.FTZ R18, R18, -R233.reuse ;  /* 0x800000e912127221 */ /* 0x100fe20000010000 */
[--C-:B------:R-:W-:Y:S01]  /*1f4e0*/  FADD.FTZ R19, R19, -R233.reuse ;  /* 0x800000e913137221 */ /* 0x100fe20000010000 */
[C---:B------:R-:W-:Y:S01]  /*1f4f0*/  FMUL.FTZ R44, R229.reuse, R44 ;  /* 0x0000002ce52c7220 */ /* 0x040fe20000410000 */
[C---:B------:R-:W-:Y:S01]  /*1f500*/  FMUL.FTZ R46, R229.reuse, R46 ;  /* 0x0000002ee52e7220 */ /* 0x040fe20000410000 */
[--C-:B------:R-:W-:Y:S01]  /*1f510*/  FADD.FTZ R5, R56, -R233.reuse ;  /* 0x800000e938057221 */ /* 0x100fe20000010000 */
[C---:B------:R-:W-:Y:S01]  /*1f520*/  FMUL.FTZ R77, R229.reuse, R18 ;  /* 0x00000012e54d7220 */ /* 0x040fe20000410000 */
[C---:B------:R-:W-:Y:S01]  /*1f530*/  FMUL.FTZ R78, R229.reuse, R19 ;  /* 0x00000013e54e7220 */ /* 0x040fe20000410000 */
        /* <DEDUP_REMOVED lines=8> */
[----:B------:R-:W5:Y:S01]  /*1f5c0*/  LDL R47, [R1+0x24] ;  /* 0x00002400012f7983 */ /* 0x000f620000100800 */
[----:B---3--:R-:W-:-:S03]  /*1f5d0*/  FFMA.FTZ R13, R252, R58, R186 ;  /* 0x0000003afc0d7223 */ /* 0x008fc600000100ba */
[----:B------:R-:W3:Y:S01]  /*1f5e0*/  LDL R58, [R1+0x1c] ;  /* 0x00001c00013a7983 */ /* 0x000ee20000100800 */
[----:B----4-:R-:W-:-:S03]  /*1f5f0*/  FFMA.FTZ R18, R237, R44, R172 ;  /* 0x0000002ced127223 */ /* 0x010fc600000100ac */
[----:B------:R-:W4:Y:S01]  /*1f600*/  LDL R44, [R1+0x2c] ;  /* 0x00002c00012c7983 */ /* 0x000f220000100800 */
[----:B--2---:R-:W-:-:S03]  /*1f610*/  FFMA.FTZ R14, R225, R53, R181 ;  /* 0x00000035e10e7223 */ /* 0x004fc600000100b5 */
[----:B------:R-:W2:Y:S01]  /*1f620*/  LDL R225, [R1+0xa4] ;  /* 0x0000a40001e17983 */ /* 0x000ea20000100800 */
[----:B------:R-:W-:-:S03]  /*1f630*/  FFMA.FTZ R19, R236, R46, R174 ;  /* 0x0000002eec137223 */ /* 0x000fc600000100ae */
[----:B------:R-:W3:Y:S01]  /*1f640*/  LDL R46, [R1+0x28] ;  /* 0x00002800012e7983 */ /* 0x000ee20000100800 */
[----:B-----5:R-:W-:-:S03]  /*1f650*/  FFMA.FTZ R4, R216, R52, R180 ;  /* 0x00000034d8047223 */ /* 0x020fc600000100b4 */
[----:B------:R-:W5:Y:S01]  /*1f660*/  LDL R216, [R1+0x6c] ;  /* 0x00006c0001d87983 */ /* 0x000f620000100800 */
[----:B------:R-:W-:-:S03]  /*1f670*/  FFMA.FTZ R15, R215, R54, R182 ;  /* 0x00000036d70f7223 */ /* 0x000fc600000100b6 */
[----:B------:R-:W5:Y:S01]  /*1f680*/  LDL R215, [R1+0x64] ;  /* 0x0000640001d77983 */ /* 0x000f620000100800 */
[----:B------:R-:W-:Y:S01]  /*1f690*/  F2FP.F16.F32.PACK_AB R14, R14, R4 ;  /* 0x000000040e0e723e */ /* 0x000fe200000000ff */
[----:B------:R-:W-:Y:S02]  /*1f6a0*/  FFMA.FTZ R4, R213, R57, R185 ;  /* 0x00000039d5047223 */ /* 0x000fe400000100b9 */
[----:B------:R-:W5:Y:S01]  /*1f6b0*/  LDL R213, [R1+0x18] ;  /* 0x0000180001d57983 */ /* 0x000f620000100800 */
[----:B------:R-:W-:-:S04]  /*1f6c0*/  IMAD.WIDE.U32 R52, R0, 0x10, R230 ;  /* 0x0000001000347825 */ /* 0x000fc800078e00e6 */
[----:B------:R-:W-:Y:S02]  /*1f6d0*/  FFMA.FTZ R0, R214, R5, R184 ;  /* 0x00000005d6007223 */ /* 0x000fe400000100b8 */
[----:B------:R-:W5:Y:S04]  /*1f6e0*/  LDL R214, [R1+0x10] ;  /* 0x0000100001d67983 */ /* 0x000f680000100800 */
[----:B------:R-:W5:Y:S01]  /*1f6f0*/  LDL R57, [R1+0x14] ;  /* 0x0000140001397983 */ /* 0x000f620000100800 */
[----:B------:R-:W-:-:S03]  /*1f700*/  FFMA.FTZ R5, R238, R50, R178 ;  /* 0x00000032ee057223 */ /* 0x000fc600000100b2 */
[----:B------:R-:W5:Y:S01]  /*1f710*/  LDL R50, [R1+0x20] ;  /* 0x0000200001327983 */ /* 0x000f620000100800 */
        /* <DEDUP_REMOVED lines=34> */
[----:B------:R-:W-:Y:S01]  /*1f940*/  F2FP.F16.F32.PACK_AB R13, R12, R13 ;  /* 0x0000000d0c0d723e */ /* 0x000fe200000000ff */
[----:B------:R-:W-:Y:S01]  /*1f950*/  FFMA.FTZ R26, R26, R36, R164 ;  /* 0x000000241a1a7223 */ /* 0x000fe200000100a4 */
[----:B------:R-:W-:Y:S01]  /*1f960*/  F2FP.F16.F32.PACK_AB R18, R17, R18 ;  /* 0x000000121112723e */ /* 0x000fe200000000ff */
[----:B------:R-:W-:Y:S01]  /*1f970*/  FFMA.FTZ R25, R25, R37, R165 ;  /* 0x0000002519197223 */ /* 0x000fe200000100a5 */
[----:B------:R-:W-:Y:S01]  /*1f980*/  F2FP.F16.F32.PACK_AB R12, R4, R0 ;  /* 0x00000000040c723e */ /* 0x000fe200000000ff */
[--C-:B------:R-:W-:Y:S01]  /*1f990*/  FADD.FTZ R22, R22, -R233.reuse ;  /* 0x800000e916167221 */ /* 0x100fe20000010000 */
[----:B------:R-:W-:Y:S01]  /*1f9a0*/  F2FP.F16.F32.PACK_AB R19, R16, R19 ;  /* 0x000000131013723e */ /* 0x000fe200000000ff */
[----:B------:R-:W-:Y:S01]  /*1f9b0*/  FADD.FTZ R23, R23, -R233 ;  /* 0x800000e917177221 */ /* 0x000fe20000010000 */
[----:B------:R-:W-:Y:S01]  /*1f9c0*/  F2FP.F16.F32.PACK_AB R17, R24, R5 ;  /* 0x000000051811723e */ /* 0x000fe200000000ff */
        /* <DEDUP_REMOVED lines=11> */
[----:B------:R-:W-:Y:S01]  /*1fa80*/  F2FP.F16.F32.PACK_AB R26, R25, R26 ;  /* 0x0000001a191a723e */ /* 0x000fe200000000ff */
[----:B------:R-:W-:Y:S01]  /*1fa90*/  IMAD.WIDE.U32 R22, R3, 0x10, R230 ;  /* 0x0000001003167825 */ /* 0x000fe200078e00e6 */
[----:B------:R-:W-:-:S03]  /*1faa0*/  F2FP.F16.F32.PACK_AB R27, R24, R27 ;  /* 0x0000001b181b723e */ /* 0x000fc600000000ff */
        /* <DEDUP_REMOVED lines=8> */
[----:B------:R-:W-:Y:S01]  /*1fb30*/  FMUL.FTZ R29, R229, R29 ;  /* 0x0000001de51d7220 */ /* 0x000fe20000410000 */
[----:B------:R-:W-:Y:S01]  /*1fb40*/  FADD.FTZ R33, R33, -R233 ;  /* 0x800000e921217221 */ /* 0x000fe20000010000 */
[----:B------:R-:W-:-:S03]  /*1fb50*/  FMUL.FTZ R32, R229, R32 ;  /* 0x00000020e5207220 */ /* 0x000fc60000410000 */
[C---:B------:R-:W-:Y:S01]  /*1fb60*/  FMUL.FTZ R33, R229.reuse, R33 ;  /* 0x00000021e5217220 */ /* 0x040fe20000410000 */
[----:B------:R-:W-:Y:S01]  /*1fb70*/  FADD.FTZ R56, R212, -R233 ;  /* 0x800000e9d4387221 */ /* 0x000fe20000010000 */
[C---:B------:R-:W-:Y:S01]  /*1fb80*/  FMUL.FTZ R63, R229.reuse, R63 ;  /* 0x0000003fe53f7220 */ /* 0x040fe20000410000 */
[C---:B------:R-:W-:Y:S01]  /*1fb90*/  FMUL.FTZ R64, R229.reuse, R64 ;  /* 0x00000040e5407220 */ /* 0x040fe20000410000 */
[----:B------:R-:W-:Y:S01]  /*1fba0*/  FMUL.FTZ R65, R229, R65 ;  /* 0x00000041e5417220 */ /* 0x000fe20000410000 */
[----:B0-----:R-:W-:Y:S01]  /*1fbb0*/  FFMA.FTZ R20, R127, R82, R143 ;  /* 0x000000527f147223 */ /* 0x001fe2000001008f */
[----:B------:R-:W-:Y:S01]  /*1fbc0*/  FMUL.FTZ R66, R229, R66 ;  /* 0x00000042e5427220 */ /* 0x000fe20000410000 */
[----:B------:R-:W-:Y:S01]  /*1fbd0*/  FFMA.FTZ R21, R131, R78, R147 ;  /* 0x0000004e83157223 */ /* 0x000fe20000010093 */
[C---:B------:R-:W-:Y:S01]  /*1fbe0*/  FMUL.FTZ R56, R229.reuse, R56 ;  /* 0x00000038e5387220 */ /* 0x040fe20000410000 */
[C---:B------:R-:W-:Y:S01]  /*1fbf0*/  FMUL.FTZ R83, R229.reuse, R60 ;  /* 0x0000003ce5537220 */ /* 0x040fe20000410000 */
[C---:B------:R-:W-:Y:S01]  /*1fc00*/  FMUL.FTZ R212, R229.reuse, R61 ;  /* 0x0000003de5d47220 */ /* 0x040fe20000410000 */
[----:B------:R-:W-:Y:S01]  /*1fc10*/  FMUL.FTZ R62, R229, R62 ;  /* 0x0000003ee53e7220 */ /* 0x000fe20000410000 */
[----:B----4-:R-:W-:Y:S01]  /*1fc20*/  FFMA.FTZ R13, R44, R35, R163 ;  /* 0x000000232c0d7223 */ /* 0x010fe200000100a3 */
[----:B------:R-:W-:-:S04]  /*1fc30*/  IMAD.WIDE.U32 R54, R224, 0x10, R230 ;  /* 0x00000010e0367825 */ /* 0x000fc800078e00e6 */
[----:B------:R-:W-:-:S04]  /*1fc40*/  IMAD.WIDE.U32 R60, R227, 0x10, R230 ;  /* 0x00000010e33c7825 */ /* 0x000fc800078e00e6 */
[----:B--2---:R-:W-:-:S05]  /*1fc50*/  FFMA.FTZ R16, R225, R49, R177 ;  /* 0x00000031e1107223 */ /* 0x004fca00000100b1 */
[----:B------:R-:W-:Y:S01]  /*1fc60*/  F2FP.F16.F32.PACK_AB R16, R16, R5 ;  /* 0x000000051010723e */ /* 0x000fe200000000ff */
[----:B---3--:R-:W-:-:S04]  /*1fc70*/  FFMA.FTZ R5, R58, R31, R159 ;  /* 0x0000001f3a057223 */ /* 0x008fc8000001009f */
[----:B------:R0:W-:Y:S02]  /*1fc80*/  STG.E.128 desc[UR4][R22.64], R16 ;  /* 0x0000001016007986 */ /* 0x0001e4000c101d04 */
[----:B0-----:R-:W-:Y:S01]  /*1fc90*/  FFMA.FTZ R18, R241, R72, R149 ;  /* 0x00000048f1127223 */ /* 0x001fe20000010095 */
[----:B------:R-:W-:Y:S01]  /*1fca0*/  FFMA.FTZ R17, R247, R70, R155 ;  /* 0x00000046f7117223 */ /* 0x000fe2000001009b */
[----:B------:R-:W-:Y:S01]  /*1fcb0*/  FFMA.FTZ R19, R242, R74, R150 ;  /* 0x0000004af2137223 */ /* 0x000fe20000010096 */
[----:B------:R-:W-:Y:S01]  /*1fcc0*/  FFMA.FTZ R16, R243, R76, R151 ;  /* 0x0000004cf3107223 */ /* 0x000fe20000010097 */
[----:B------:R-:W-:-:S04]  /*1fcd0*/  FFMA.FTZ R22, R125, R80, R141 ;  /* 0x000000507d167223 */ /* 0x000fc8000001008d */
[----:B------:R-:W-:Y:S01]  /*1fce0*/  F2FP.F16.F32.PACK_AB R19, R16, R19 ;  /* 0x000000131013723e */ /* 0x000fe200000000ff */
[----:B-----5:R-:W-:Y:S01]  /*1fcf0*/  FFMA.FTZ R36, R216, R43, R171 ;  /* 0x0000002bd8247223 */ /* 0x020fe200000100ab */
[----:B------:R-:W-:-:S04]  /*1fd00*/  FFMA.FTZ R37, R215, R41, R169 ;  /* 0x00000029d7257223 */ /* 0x000fc800000100a9 */
[----:B------:R-:W-:Y:S01]  /*1fd10*/  F2FP.F16.F32.PACK_AB R25, R36, R4 ;  /* 0x000000042419723e */ /* 0x000fe200000000ff */
[----:B------:R-:W-:Y:S01]  /*1fd20*/  FFMA.FTZ R4, R213, R30, R158 ;  /* 0x0000001ed5047223 */ /* 0x000fe2000001009e */
[----:B------:R-:W-:-:S04]  /*1fd30*/  F2FP.F16.F32.PACK_AB R24, R37, R0 ;  /* 0x000000002518723e */ /* 0x000fc800000000ff */
[----:B------:R-:W-:Y:S01]  /*1fd40*/  F2FP.F16.F32.PACK_AB R15, R5, R4 ;  /* 0x00000004050f723e */ /* 0x000fe200000000ff */
[----:B------:R0:W-:Y:S01]  /*1fd50*/  STG.E.128 desc[UR4][R2.64], R24 ;  /* 0x0000001802007986 */ /* 0x0001e2000c101d04 */
[----:B------:R-:W-:Y:S01]  /*1fd60*/  FFMA.FTZ R5, R46, R34, R162 ;  /* 0x000000222e057223 */ /* 0x000fe200000100a2 */
[----:B------:R-:W-:Y:S01]  /*1fd70*/  FFMA.FTZ R4, R240, R71, R148 ;  /* 0x00000047f0047223 */ /* 0x000fe20000010094 */
[----:B------:R-:W-:Y:S01]  /*1fd80*/  FFMA.FTZ R0, R214, R28, R156 ;  /* 0x0000001cd6007223 */ /* 0x000fe2000001009c */
[----:B------:R-:W-:Y:S02]  /*1fd90*/  FFMA.FTZ R29, R57, R29, R157 ;  /* 0x0000001d391d7223 */ /* 0x000fe4000001009d */
[----:B------:R-:W-:Y:S01]  /*1fda0*/  F2FP.F16.F32.PACK_AB R13, R13, R5 ;  /* 0x000000050d0d723e */ /* 0x000fe200000000ff */
[----:B------:R-:W-:Y:S01]  /*1fdb0*/  FFMA.FTZ R5, R124, R79, R140 ;  /* 0x0000004f7c057223 */ /* 0x000fe2000001008c */
[----:B------:R-:W-:Y:S01]  /*1fdc0*/  F2FP.F16.F32.PACK_AB R18, R18, R4 ;  /* 0x000000041212723e */ /* 0x000fe200000000ff */
[----:B------:R-:W-:Y:S01]  /*1fdd0*/  FFMA.FTZ R4, R245, R68, R153 ;  /* 0x00000044f5047223 */ /* 0x000fe20000010099 */
[----:B0-----:R-:W-:-:S05]  /*1fde0*/  FFMA.FTZ R3, R246, R69, R154 ;  /* 0x00000045f6037223 */ /* 0x001fca000001009a */
[----:B------:R-:W-:Y:S01]  /*1fdf0*/  F2FP.F16.F32.PACK_AB R17, R17, R3 ;  /* 0x000000031111723e */ /* 0x000fe200000000ff */
[----:B------:R-:W-:Y:S01]  /*1fe00*/  FFMA.FTZ R3, R244, R67, R152 ;  /* 0x00000043f4037223 */ /* 0x000fe20000010098 */
[----:B------:R-:W-:Y:S01]  /*1fe10*/  F2FP.F16.F32.PACK_AB R14, R29, R0 ;  /* 0x000000001d0e723e */ /* 0x000fe200000000ff */
[----:B------:R-:W-:Y:S01]  /*1fe20*/  FFMA.FTZ R0, R50, R32, R160 ;  /* 0x0000002032007223 */ /* 0x000fe200000100a0 */
[----:B------:R-:W-:Y:S01]  /*1fe30*/  F2FP.F16.F32.PACK_AB R22, R22, R5 ;  /* 0x000000051616723e */ /* 0x000fe200000000ff */
[----:B------:R-:W-:Y:S01]  /*1fe40*/  FFMA.FTZ R2, R47, R33, R161 ;  /* 0x000000212f027223 */ /* 0x000fe200000100a1 */
[----:B------:R-:W-:Y:S02]  /*1fe50*/  F2FP.F16.F32.PACK_AB R16, R4, R3 ;  /* 0x000000030410723e */ /* 0x000fe400000000ff */
[----:B------:R-:W0:Y:S01]  /*1fe60*/  LDC.64 R4, c[0x0][0x210] ;  /* 0x00008400ff047b82 */ /* 0x000e220000000a00 */
[----:B------:R-:W-:Y:S01]  /*1fe70*/  FFMA.FTZ R23, R126, R81, R142 ;  /* 0x000000517e177223 */ /* 0x000fe2000001008e */
[----:B------:R-:W-:Y:S01]  /*1fe80*/  F2FP.F16.F32.PACK_AB R12, R2, R0 ;  /* 0x00000000020c723e */ /* 0x000fe200000000ff */
[----:B------:R-:W-:Y:S01]  /*1fe90*/  FFMA.FTZ R0, R128, R73, R144 ;  /* 0x0000004980007223 */ /* 0x000fe20000010090 */
[----:B------:R-:W-:Y:S01]  /*1fea0*/  FFMA.FTZ R24, R129, R75, R145 ;  /* 0x0000004b81187223 */ /* 0x000fe20000010091 */
[----:B------:R-:W-:Y:S01]  /*1feb0*/  FFMA.FTZ R2, R130, R77, R146 ;  /* 0x0000004d82027223 */ /* 0x000fe20000010092 */
[----:B------:R-:W-:Y:S01]  /*1fec0*/  F2FP.F16.F32.PACK_AB R23, R20, R23 ;  /* 0x000000171417723e */ /* 0x000fe200000000ff */
        /* <DEDUP_REMOVED lines=8> */
[----:B------:R-:W-:Y:S01]  /*1ff50*/  FFMA.FTZ R28, R120, R56, R136 ;  /* 0x00000038781c7223 */ /* 0x000fe20000010088 */
[----:B------:R-:W-:Y:S01]  /*1ff60*/  FFMA.FTZ R29, R121, R83, R137 ;  /* 0x00000053791d7223 */ /* 0x000fe20000010089 */
[----:B------:R-:W-:-:S02]  /*1ff70*/  LEA R2, P0, R228, UR16, 0x4 ;  /* 0x00000010e4027c11 */ /* 0x000fc4000f8020ff */
        /* <DEDUP_REMOVED lines=13> */
.L_x_54908:
[----:B------:R-:W-:Y:S05]  /*20050*/  EXIT ;  /* 0x000000000000794d */ /* 0x000fea0003800000 */
.L_x_55469:
        /* <DEDUP_REMOVED lines=8> */
.L_x_55472:
[----:B------:R-:W-:Y:S05]  /*200e0*/  BSYNC B1 ;  /* 0x0000000000017941 */ /* 0x000fea0003800000 */
.L_x_55471:
        /* <DEDUP_REMOVED lines=9> */
.L_x_55473:
[----:B------:R-:W-:Y:S02]  /*20180*/  IMAD.MOV.U32 R231, RZ, RZ, 0x4 ;  /* 0x00000004ffe77424 */ /* 0x000fe400078e00ff */
[----:B------:R-:W-:Y:S01]  /*20190*/  FADD.FTZ R233, R233, R229 ;  /* 0x000000e5e9e97221 */ /* 0x000fe20000010000 */
[----:B------:R-:W-:-:S04]  /*201a0*/  MOV R229, 0xffffffff ;  /* 0xffffffff00e57802 */ /* 0x000fc80000000f00 */
[----:B------:R-:W-:-:S07]  /*201b0*/  MOV R234, R233 ;  /* 0x000000e900ea7202 */ /* 0x000fce0000000f00 */
[----:B------:R-:W-:Y:S05]  /*201c0*/  WARPSYNC.COLLECTIVE R229, `(.L_x_55474) ;  /* 0x00000000e5087348 */ /* 0x000fea0003c00000 */
[----:B------:R0:W1:Y:S02]  /*201d0*/  SHFL.BFLY P1, R229, R234, R231, R230 ;  /* 0x0c0000e7eae57389 */ /* 0x00006400000200e6 */
[----:B01----:R-:W-:Y:S01]  /*201e0*/  ENDCOLLECTIVE ;  /* 0x000000000000791b */ /* 0x003fe20003800000 */
.L_x_55474:
[----:B------:R-:W-:Y:S02]  /*201f0*/  IMAD.MOV.U32 R231, RZ, RZ, 0x8 ;  /* 0x00000008ffe77424 */ /* 0x000fe400078e00ff */
[----:B------:R-:W-:Y:S01]  /*20200*/  FADD.FTZ R233, R233, R229 ;  /* 0x000000e5e9e97221 */ /* 0x000fe20000010000 */
[----:B------:R-:W-:-:S04]  /*20210*/  MOV R229, 0xffffffff ;  /* 0xffffffff00e57802 */ /* 0x000fc80000000f00 */
[----:B------:R-:W-:-:S07]  /*20220*/  MOV R234, R233 ;  /* 0x000000e900ea7202 */ /* 0x000fce0000000f00 */
[----:B------:R-:W-:Y:S05]  /*20230*/  WARPSYNC.COLLECTIVE R229, `(.L_x_55475) ;  /* 0x00000000e5087348 */ /* 0x000fea0003c00000 */
[----:B------:R0:W1:Y:S02]  /*20240*/  SHFL.BFLY P1, R229, R234, R231, R230 ;  /* 0x0c0000e7eae57389 */ /* 0x00006400000200e6 */
[----:B01----:R-:W-:Y:S01]  /*20250*/  ENDCOLLECTIVE ;  /* 0x000000000000791b */ /* 0x003fe20003800000 */
.L_x_55475:
[----:B------:R-:W-:Y:S02]  /*20260*/  IMAD.MOV.U32 R231, RZ, RZ, 0x10 ;  /* 0x00000010ffe77424 */ /* 0x000fe400078e00ff */
[----:B------:R-:W-:Y:S01]  /*20270*/  FADD.FTZ R233, R233, R229 ;  /* 0x000000e5e9e97221 */ /* 0x000fe20000010000 */
[----:B------:R-:W-:-:S04]  /*20280*/  MOV R229, 0xffffffff ;  /* 0xffffffff00e57802 */ /* 0x000fc80000000f00 */
[----:B------:R-:W-:-:S07]  /*20290*/  MOV R234, R233 ;  /* 0x000000e900ea7202 */ /* 0x000fce0000000f00 */
[----:B------:R-:W-:Y:S05]  /*202a0*/  WARPSYNC.COLLECTIVE R229, `(.L_x_55476) ;  /* 0x00000000e5087348 */ /* 0x000fea0003c00000 */
[----:B------:R0:W1:Y:S02]  /*202b0*/  SHFL.BFLY P1, R229, R234, R231, R230 ;  /* 0x0c0000e7eae57389 */ /* 0x00006400000200e6 */
[----:B01----:R-:W-:Y:S01]  /*202c0*/  ENDCOLLECTIVE ;  /* 0x000000000000791b */ /* 0x003fe20003800000 */
.L_x_55476:
        /* <DEDUP_REMOVED lines=169> */
.L_x_55477:
[----:B------:R-:W-:Y:S01]  /*20d60*/  HFMA2.MMA R231, -RZ, RZ, 0, 1.1920928955078125e-07 ;  /* 0x00000002ffe77435 */ /* 0x000fe200000001ff */
[----:B------:R-:W-:Y:S01]  /*20d70*/  FADD.FTZ R233, R233, R229 ;  /* 0x000000e5e9e97221 */ /* 0x000fe20000010000 */
[----:B------:R-:W-:-:S03]  /*20d80*/  MOV R229, 0xffffffff ;  /* 0xffffffff00e57802 */ /* 0x000fc60000000f00 */
[----:B------:R-:W-:-:S07]  /*20d90*/  IMAD.MOV.U32 R234, RZ, RZ, R233 ;  /* 0x000000ffffea7224 */ /* 0x000fce00078e00e9 */
[----:B------:R-:W-:Y:S05]  /*20da0*/  WARPSYNC.COLLECTIVE R229, `(.L_x_55478) ;  /* 0x00000000e5087348 */ /* 0x000fea0003c00000 */
[----:B------:R0:W1:Y:S02]  /*20db0*/  SHFL.BFLY P1, R229, R234, R231, R230 ;  /* 0x0c0000e7eae57389 */ /* 0x00006400000200e6 */
[----:B01----:R-:W-:Y:S01]  /*20dc0*/  ENDCOLLECTIVE ;  /* 0x000000000000791b */ /* 0x003fe20003800000 */
.L_x_55478:
[----:B------:R-:W-:Y:S01]  /*20dd0*/  HFMA2.MMA R231, -RZ, RZ, 0, 2.384185791015625e-07 ;  /* 0x00000004ffe77435 */ /* 0x000fe200000001ff */
[----:B------:R-:W-:Y:S01]  /*20de0*/  FADD.FTZ R233, R233, R229 ;  /* 0x000000e5e9e97221 */ /* 0x000fe20000010000 */
[----:B------:R-:W-:-:S03]  /*20df0*/  MOV R229, 0xffffffff ;  /* 0xffffffff00e57802 */ /* 0x000fc60000000f00 */
[----:B------:R-:W-:-:S07]  /*20e00*/  IMAD.MOV.U32 R234, RZ, RZ, R233 ;  /* 0x000000ffffea7224 */ /* 0x000fce00078e00e9 */
[----:B------:R-:W-:Y:S05]  /*20e10*/  WARPSYNC.COLLECTIVE R229, `(.L_x_55479) ;  /* 0x00000000e5087348 */ /* 0x000fea0003c00000 */
[----:B------:R0:W1:Y:S02]  /*20e20*/  SHFL.BFLY P1, R229, R234, R231, R230 ;  /* 0x0c0000e7eae57389 */ /* 0x00006400000200e6 */
[----:B01----:R-:W-:Y:S01]  /*20e30*/  ENDCOLLECTIVE ;  /* 0x000000000000791b */ /* 0x003fe20003800000 */
.L_x_55479:
[----:B------:R-:W-:Y:S01]  /*20e40*/  HFMA2.MMA R231, -RZ, RZ, 0, 4.76837158203125e-07 ;  /* 0x00000008ffe77435 */ /* 0x000fe200000001ff */
[----:B------:R-:W-:Y:S01]  /*20e50*/  FADD.FTZ R233, R233, R229 ;  /* 0x000000e5e9e97221 */ /* 0x000fe20000010000 */
[----:B------:R-:W-:-:S03]  /*20e60*/  MOV R229, 0xffffffff ;  /* 0xffffffff00e57802 */ /* 0x000fc60000000f00 */
[----:B------:R-:W-:-:S07]  /*20e70*/  IMAD.MOV.U32 R234, RZ, RZ, R233 ;  /* 0x000000ffffea7224 */ /* 0x000fce00078e00e9 */
[----:B------:R-:W-:Y:S05]  /*20e80*/  WARPSYNC.COLLECTIVE R229, `(.L_x_55480) ;  /* 0x00000000e5087348 */ /* 0x000fea0003c00000 */
[----:B------:R0:W1:Y:S02]  /*20e90*/  SHFL.BFLY P1, R229, R234, R231, R230 ;  /* 0x0c0000e7eae57389 */ /* 0x00006400000200e6 */
[----:B01----:R-:W-:Y:S01]  /*20ea0*/  ENDCOLLECTIVE ;  /* 0x000000000000791b */ /* 0x003fe20003800000 */
.L_x_55480:
[----:B------:R-:W-:Y:S01]  /*20eb0*/  HFMA2.MMA R231, -RZ, RZ, 0, 9.5367431640625e-07 ;  /* 0x00000010ffe77435 */ /* 0x000fe200000001ff */
[----:B------:R-:W-:Y:S01]  /*20ec0*/  FADD.FTZ R233, R233, R229 ;  /* 0x000000e5e9e97221 */ /* 0x000fe20000010000 */
[----:B------:R-:W-:-:S03]  /*20ed0*/  MOV R229, 0xffffffff ;  /* 0xffffffff00e57802 */ /* 0x000fc60000000f00 */
[----:B------:R-:W-:-:S07]  /*20ee0*/  IMAD.MOV.U32 R234, RZ, RZ, R233 ;  /* 0x000000ffffea7224 */ /* 0x000fce00078e00e9 */
[----:B------:R-:W-:Y:S05]  /*20ef0*/  WARPSYNC.COLLECTIVE R229, `(.L_x_55481) ;  /* 0x00000000e5087348 */ /* 0x000fea0003c00000 */
[----:B------:R0:W1:Y:S02]  /*20f00*/  SHFL.BFLY P1, R229, R234, R231, R230 ;  /* 0x0c0000e7eae57389 */ /* 0x00006400000200e6 */
[----:B01----:R-:W-:Y:S01]  /*20f10*/  ENDCOLLECTIVE ;  /* 0x000000000000791b */ /* 0x003fe20003800000 */
.L_x_55481:
[----:B------:R-:W-:Y:S05]  /*20f20*/  BRA `(.L_x_55482) ;  /* 0xffffffd8005c7947 */ /* 0x000fea000383ffff */
.L_x_55483:
        /* <DEDUP_REMOVED lines=13> */
.L_x_72405:


//--------------------- .text._ZN10layer_norm13ln_fwd_kernelINS_13Kernel_traitsIf6__halffS2_fjLj2560ELj1ELj4ELj1ELj16ENS_18Kernel_traits_baseILj2560EfS2_fS2_fjLj128EEEEELb1ELb1ELb1ELb0EEEvNS_9FwdParamsE --------------------------
	.section	.text._ZN10layer_norm13ln_fwd_kernelINS_13Kernel_traitsIf6__halffS2_fjLj2560ELj1ELj4ELj1ELj16ENS_18Kernel_traits_baseILj2560EfS2_fS2_fjLj128EEEEELb1ELb1ELb1ELb0EEEvNS_9FwdParamsE,"ax",@progbits
	.align	128
        .global         _ZN10layer_norm13ln_fwd_kernelINS_13Kernel_traitsIf6__halffS2_fjLj2560ELj1ELj4ELj1ELj16ENS_18Kernel_traits_baseILj2560EfS2_fS2_fjLj128EEEEELb1ELb1ELb1ELb0EEEvNS_9FwdParamsE
        .type           _ZN10layer_norm13ln_fwd_kernelINS_13Kernel_traitsIf6__halffS2_fjLj2560ELj1ELj4ELj1ELj16ENS_18Kernel_traits_baseILj2560EfS2_fS2_fjLj128EEEEELb1ELb1ELb1ELb0EEEvNS_9FwdParamsE,@function
        .size           _ZN10layer_norm13ln_fwd_kernelINS_13Kernel_traitsIf6__halffS2_fjLj2560ELj1ELj4ELj1ELj16ENS_18Kernel_traits_baseILj2560EfS2_fS2_fjLj128EEEEELb1ELb1ELb1ELb0EEEvNS_9FwdParamsE,(.L_x_72406 - _ZN10layer_norm13ln_fwd_kernelINS_13Kernel_traitsIf6__halffS2_fjLj2560ELj1ELj4ELj1ELj16ENS_18Kernel_traits_baseILj2560EfS2_fS2_fjLj128EEEEELb1ELb1ELb1ELb0EEEvNS_9FwdParamsE)
        .other          _ZN10layer_norm13ln_fwd_kernelINS_13Kernel_traitsIf6__halffS2_fjLj2560ELj1ELj4ELj1ELj16ENS_18Kernel_traits_baseILj2560EfS2_fS2_fjLj128EEEEELb1ELb1ELb1ELb0EEEvNS_9FwdParamsE,@"STO_CUDA_ENTRY STV_DEFAULT"
_ZN10layer_norm13ln_fwd_kernelINS_13Kernel_traitsIf6__halffS2_fjLj2560ELj1ELj4ELj1ELj16ENS_18Kernel_traits_baseILj2560EfS2_fS2_fjLj128EEEEELb1ELb1ELb1ELb0EEEvNS_9FwdParamsE:
.text._ZN10layer_norm13ln_fwd_kernelINS_13Kernel_traitsIf6__halffS2_fjLj2560ELj1ELj4ELj1ELj16ENS_18Kernel_traits_baseILj2560EfS2_fS2_fjLj128EEEEELb1ELb1ELb1ELb0EEEvNS_9FwdParamsE:
        /* <DEDUP_REMOVED lines=118> */
.L_x_55485:
[----:B------:R-:W-:Y:S05]  /*0760*/  BSYNC B0 ;  /* 0x0000000000007941 */ /* 0x000fea0003800000 */
.L_x_55484:
        /* <DEDUP_REMOVED lines=34> */
.L_x_55487:
[----:B------:R-:W-:Y:S05]  /*0990*/  BSYNC B0 ;  /* 0x0000000000007941 */ /* 0x000fea0003800000 */
.L_x_55486:
        /* <DEDUP_REMOVED lines=34> */
.L_x_55489:
[----:B------:R-:W-:Y:S05]  /*0bc0*/  BSYNC B0 ;  /* 0x0000000000007941 */ /* 0x000fea0003800000 */
.L_x_55488:
        /* <DEDUP_REMOVED lines=32> */
.L_x_55491:
[----:B------:R-:W-:Y:S05]  /*0dd0*/  BSYNC B0 ;  /* 0x0000000000007941 */ /* 0x000fea0003800000 */
.L_x_55490:
        /* <DEDUP_REMOVED lines=30> */
.L_x_55493:
[----:B------:R-:W-:Y:S05]  /*0fc0*/  BSYNC B0 ;  /* 0x0000000000007941 */ /* 0x000fea0003800000 */
.L_x_55492:
        /* <DEDUP_REMOVED lines=30> */
.L_x_55495:
[----:B------:R-:W-:Y:S05]  /*11b0*/  BSYNC B0 ;  /* 0x0000000000007941 */ /* 0x000fea0003800000 */
.L_x_55494:
        /* <DEDUP_REMOVED lines=30> */
.L_x_55497:
[----:B------:R-:W-:Y:S05]  /*13a0*/  BSYNC B0 ;  /* 0x0000000000007941 */ /* 0x000fea0003800000 */
.L_x_55496:
        /* <DEDUP_REMOVED lines=30> */
.L_x_55499:
[----:B------:R-:W-:Y:S05]  /*1590*/  BSYNC B0 ;  /* 0x0000000000007941 */ /* 0x000fea0003800000 */
.L_x_55498:
        /* <DEDUP_REMOVED lines=30> */
.L_x_55501:
[----:B------:R-:W-:Y:S05]  /*1780*/  BSYNC B0 ;  /* 0x0000000000007941 */ /* 0x000fea0003800000 */
.L_x_55500:
        /* <DEDUP_REMOVED lines=33> */
.L_x_55503:
[----:B------:R-:W-:Y:S05]  /*19a0*/  BSYNC B0 ;  /* 0x0000000000007941 */ /* 0x000fea0003800000 */
.L_x_55502:
        /* <DEDUP_REMOVED lines=21> */
.L_x_56284:
        /* <DEDUP_REMOVED lines=51> */
.L_x_55510:
[----:B------:R-:W-:-:S07]  /*1e30*/  IMAD.MOV.U32 R13, RZ, RZ, R10 ;  /* 0x000000ffff0d7224 */ /* 0x000fce00078e000a */
.L_x_55511:
[----:B------:R-:W-:Y:S05]  /*1e40*/  BSYNC B3 ;  /* 0x0000000000037941 */ /* 0x000fea0003800000 */
.L_x_55509:
        /* <DEDUP_REMOVED lines=16> */
.L_x_55515:
[----:B------:R-:W-:Y:S05]  /*1f50*/  BSYNC B4 ;  /* 0x0000000000047941 */ /* 0x000fea0003800000 */
.L_x_55514:
        /* <DEDUP_REMOVED lines=44> */
.L_x_55513:
[----:B------:R-:W-:Y:S05]  /*2220*/  BSYNC B3 ;  /* 0x0000000000037941 */ /* 0x000fea0003800000 */
.L_x_55512:
[----:B------:R-:W2:Y:S01]  /*2230*/  LDL R124, [R1+0x190] ;  /* 0x00019000017c7983 */ /* 0x000ea20000100800 */
        /* <DEDUP_REMOVED lines=9> */
[----:B--2---:R-:W-:Y:S01]  /*22d0*/  FMUL.FTZ R124, R124, R13 ;  /* 0x0000000d7c7c7220 */ /* 0x004fe20000410000 */
[----:B------:R-:W-:-:S03]  /*22e0*/  PRMT R13, R9, 0x7610, R13 ;  /* 0x00007610090d7816 */ /* 0x000fc6000000000d */
[----:B------:R-:W-:-:S07]  /*22f0*/  @P2 FADD.FTZ R124, R116, R124 ;  /* 0x0000007c747c2221 */ /* 0x000fce0000010000 */
.L_x_55508:
[----:B------:R-:W-:Y:S05]  /*2300*/  BSYNC B2 ;  /* 0x0000000000027941 */ /* 0x000fea0003800000 */
.L_x_55507:
        /* <DEDUP_REMOVED lines=18> */
.L_x_55519:
[----:B------:R-:W-:-:S07]  /*2430*/  MOV R9, R10 ;  /* 0x0000000a00097202 */ /* 0x000fce0000000f00 */
.L_x_55520:
[----:B------:R-:W-:Y:S05]  /*2440*/  BSYNC B3 ;  /* 0x0000000000037941 */ /* 0x000fea0003800000 */
.L_x_55518:
        /* <DEDUP_REMOVED lines=16> */
.L_x_55524:
[----:B------:R-:W-:Y:S05]  /*2550*/  BSYNC B4 ;  /* 0x0000000000047941 */ /* 0x000fea0003800000 */
.L_x_55523:
        /* <DEDUP_REMOVED lines=44> */
.L_x_55522:
[----:B------:R-:W-:Y:S05]  /*2820*/  BSYNC B3 ;  /* 0x0000000000037941 */ /* 0x000fea0003800000 */
.L_x_55521:
        /* <DEDUP_REMOVED lines=10> */
[----:B--2---:R-:W-:Y:S01]  /*28d0*/  FMUL.FTZ R125, R125, R14 ;  /* 0x0000000e7d7d7220 */ /* 0x004fe20000410000 */
[----:B------:R-:W-:-:S03]  /*28e0*/  PRMT R14, R9, 0x7610, R14 ;  /* 0x00007610090e7816 */ /* 0x000fc6000000000e */
[----:B------:R-:W-:-:S07]  /*28f0*/  @P2 FADD.FTZ R125, R117, R125 ;  /* 0x0000007d757d2221 */ /* 0x000fce0000010000 */
.L_x_55517:
[----:B------:R-:W-:Y:S05]  /*2900*/  BSYNC B2 ;  /* 0x0000000000027941 */ /* 0x000fea0003800000 */
.L_x_55516:
        /* <DEDUP_REMOVED lines=18> */
.L_x_55528:
[----:B------:R-:W-:-:S07]  /*2a30*/  IMAD.MOV.U32 R9, RZ, RZ, R10 ;  /* 0x000000ffff097224 */ /* 0x000fce00078e000a */
.L_x_55529:
[----:B------:R-:W-:Y:S05]  /*2a40*/  BSYNC B3 ;  /* 0x0000000000037941 */ /* 0x000fea0003800000 */
.L_x_55527:
        /* <DEDUP_REMOVED lines=16> */
.L_x_55533:
[----:B------:R-:W-:Y:S05]  /*2b50*/  BSYNC B4 ;  /* 0x0000000000047941 */ /* 0x000fea0003800000 */
.L_x_55532:
        /* <DEDUP_REMOVED lines=44> */
.L_x_55531:
[----:B------:R-:W-:Y:S05]  /*2e20*/  BSYNC B3 ;  /* 0x0000000000037941 */ /* 0x000fea0003800000 */
.L_x_55530:
        /* <DEDUP_REMOVED lines=13> */
.L_x_55526:
[----:B------:R-:W-:Y:S05]  /*2f00*/  BSYNC B2 ;  /* 0x0000000000027941 */ /* 0x000fea0003800000 */
.L_x_55525:
        /* <DEDUP_REMOVED lines=18> */
.L_x_55537:
[----:B------:R-:W-:-:S07]  /*3030*/  IMAD.MOV.U32 R9, RZ, RZ, R10 ;  /* 0x000000ffff097224 */ /* 0x000fce00078e000a */
.L_x_55538:
[----:B------:R-:W-:Y:S05]  /*3040*/  BSYNC B3 ;  /* 0x0000000000037941 */ /* 0x000fea0003800000 */
.L_x_55536:
        /* <DEDUP_REMOVED lines=16> */
.L_x_55542:
[----:B------:R-:W-:Y:S05]  /*3150*/  BSYNC B4 ;  /* 0x0000000000047941 */ /* 0x000fea0003800000 */
.L_x_55541:
        /* <DEDUP_REMOVED lines=44> */
.L_x_55540:
[----:B------:R-:W-:Y:S05]  /*3420*/  BSYNC B3 ;  /* 0x0000000000037941 */ /* 0x000fea0003800000 */
.L_x_55539:
        /* <DEDUP_REMOVED lines=9> */
[----:B------:R-:W-:-:S04]  /*34c0*/  SEL R9, RZ, 0x1, P4 ;  /* 0x00000001ff097807 */ /* 0x000fc80002000000 */
[----:B------:R-:W-:Y:S01]  /*34d0*/  PRMT R208, R9, 0x7610, R208 ;  /* 0x0000761009d07816 */ /* 0x000fe200000000d0 */
[----:B--2---:R-:W-:-:S04]  /*34e0*/  FMUL.FTZ R127, R128, R127 ;  /* 0x0000007f807f7220 */ /* 0x004fc80000410000 */
[----:B------:R-:W-:-:S07]  /*34f0*/  @P2 FADD.FTZ R127, R119, R127 ;  /* 0x0000007f777f2221 */ /* 0x000fce0000010000 */
.L_x_55535:
[----:B------:R-:W-:Y:S05]  /*3500*/  BSYNC B2 ;  /* 0x0000000000027941 */ /* 0x000fea0003800000 */
.L_x_55534:
        /* <DEDUP_REMOVED lines=18> */
.L_x_55546:
[----:B------:R-:W-:-:S07]  /*3630*/  MOV R9, R10 ;  /* 0x0000000a00097202 */ /* 0x000fce0000000f00 */
.L_x_55547:
[----:B------:R-:W-:Y:S05]  /*3640*/  BSYNC B3 ;  /* 0x0000000000037941 */ /* 0x000fea0003800000 */
.L_x_55545:
        /* <DEDUP_REMOVED lines=16> */
.L_x_55551:
[----:B------:R-:W-:Y:S05]  /*3750*/  BSYNC B4 ;  /* 0x0000000000047941 */ /* 0x000fea0003800000 */
.L_x_55550:
        /* <DEDUP_REMOVED lines=44> */
.L_x_55549:
[----:B------:R-:W-:Y:S05]  /*3a20*/  BSYNC B3 ;  /* 0x0000000000037941 */ /* 0x000fea0003800000 */
.L_x_55548:
[----:B------:R-:W2:Y:S01]  /*3a30*/  LDL R129, [R1+0x1a0] ;  /* 0x0001a00001817983 */ /* 0x000ea20000100800 */
        /* <DEDUP_REMOVED lines=8> */
[----:B------:R-:W-:-:S04]  /*3ac0*/  SEL R9, RZ, 0x1, P4 ;  /* 0x00000001ff097807 */ /* 0x000fc80002000000 */
[----:B------:R-:W-:Y:S01]  /*3ad0*/  PRMT R209, R9, 0x7610, R209 ;  /* 0x0000761009d17816 */ /* 0x000fe200000000d1 */
[----:B--2---:R-:W-:-:S04]  /*3ae0*/  FMUL.FTZ R128, R129, R128 ;  /* 0x0000008081807220 */ /* 0x004fc80000410000 */
[----:B------:R-:W-:-:S07]  /*3af0*/  @P2 FADD.FTZ R128, R120, R128 ;  /* 0x0000008078802221 */ /* 0x000fce0000010000 */
.L_x_55544:
[----:B------:R-:W-:Y:S05]  /*3b00*/  BSYNC B2 ;  /* 0x0000000000027941 */ /* 0x000fea0003800000 */
.L_x_55543:
        /* <DEDUP_REMOVED lines=18> */
.L_x_55555:
[----:B------:R-:W-:-:S07]  /*3c30*/  IMAD.MOV.U32 R9, RZ, RZ, R10 ;  /* 0x000000ffff097224 */ /* 0x000fce00078e000a */
.L_x_55556:
[----:B------:R-:W-:Y:S05]  /*3c40*/  BSYNC B3 ;  /* 0x0000000000037941 */ /* 0x000fea0003800000 */
.L_x_55554:
        /* <DEDUP_REMOVED lines=16> */
.L_x_55560:
[----:B------:R-:W-:Y:S05]  /*3d50*/  BSYNC B4 ;  /* 0x0000000000047941 */ /* 0x000fea0003800000 */
.L_x_55559:
        /* <DEDUP_REMOVED lines=44> */
.L_x_55558:
[----:B------:R-:W-:Y:S05]  /*4020*/  BSYNC B3 ;  /* 0x0000000000037941 */ /* 0x000fea0003800000 */
.L_x_55557:
[----:B------:R-:W2:Y:S01]  /*4030*/  LDL R130, [R1+0x1a4] ;  /* 0x0001a40001827983 */ /* 0x000ea20000100800 */
        /* <DEDUP_REMOVED lines=8> */
[----:B------:R-:W-:-:S04]  /*40c0*/  SEL R9, RZ, 0x1, P4 ;  /* 0x00000001ff097807 */ /* 0x000fc80002000000 */
[----:B------:R-:W-:Y:S01]  /*40d0*/  PRMT R210, R9, 0x7610, R210 ;  /* 0x0000761009d27816 */ /* 0x000fe200000000d2 */
[----:B--2---:R-:W-:-:S04]  /*40e0*/  FMUL.FTZ R129, R130, R129 ;  /* 0x0000008182817220 */ /* 0x004fc80000410000 */
[----:B------:R-:W-:-:S07]  /*40f0*/  @P2 FADD.FTZ R129, R121, R129 ;  /* 0x0000008179812221 */ /* 0x000fce0000010000 */
.L_x_55553:
[----:B------:R-:W-:Y:S05]  /*4100*/  BSYNC B2 ;  /* 0x0000000000027941 */ /* 0x000fea0003800000 */
.L_x_55552:
        /* <DEDUP_REMOVED lines=18> */
.L_x_55564:
[----:B------:R-:W-:-:S07]  /*4230*/  IMAD.MOV.U32 R9, RZ, RZ, R10 ;  /* 0x000000ffff097224 */ /* 0x000fce00078e000a */
.L_x_55565:
[----:B------:R-:W-:Y:S05]  /*4240*/  BSYNC B3 ;  /* 0x0000000000037941 */ /* 0x000fea0003800000 */
.L_x_55563:
        /* <DEDUP_REMOVED lines=16> */
.L_x_55569:
[----:B------:R-:W-:Y:S05]  /*4350*/  BSYNC B4 ;  /* 0x0000000000047941 */ /* 0x000fea0003800000 */
.L_x_55568:
        /* <DEDUP_REMOVED lines=44> */
.L_x_55567:
[----:B------:R-:W-:Y:S05]  /*4620*/  BSYNC B3 ;  /* 0x0000000000037941 */ /* 0x000fea0003800000 */
.L_x_55566:
[----:B------:R-:W2:Y:S01]  /*4630*/  LDL R131, [R1+0x1a8] ;  /* 0x0001a80001837983 */ /* 0x000ea20000100800 */
        /* <DEDUP_REMOVED lines=12> */
.L_x_55562:
[----:B------:R-:W-:Y:S05]  /*4700*/  BSYNC B2 ;  /* 0x0000000000027941 */ /* 0x000fea0003800000 */
.L_x_55561:
        /* <DEDUP_REMOVED lines=18> */
.L_x_55573:
[----:B------:R-:W-:-:S07]  /*4830*/  MOV R131, R10 ;  /* 0x0000000a00837202 */ /* 0x000fce0000000f00 */
.L_x_55574:
[----:B------:R-:W-:Y:S05]  /*4840*/  BSYNC B3 ;  /* 0x0000000000037941 */ /* 0x000fea0003800000 */
.L_x_55572:
        /* <DEDUP_REMOVED lines=16> */
.L_x_55578:
[----:B------:R-:W-:Y:S05]  /*4950*/  BSYNC B4 ;  /* 0x0000000000047941 */ /* 0x000fea0003800000 */
.L_x_55577:
        /* <DEDUP_REMOVED lines=44> */
.L_x_55576:
[----:B------:R-:W-:Y:S05]  /*4c20*/  BSYNC B3 ;  /* 0x0000000000037941 */ /* 0x000fea0003800000 */
.L_x_55575:
[----:B------:R-:W2:Y:S01]  /*4c30*/  LDL R213, [R1+0x1ac] ;  /* 0x0001ac0001d57983 */ /* 0x000ea20000100800 */
        /* <DEDUP_REMOVED lines=10> */
[----:B--2---:R-:W-:-:S04]  /*4ce0*/  FMUL.FTZ R131, R213, R131 ;  /* 0x00000083d5837220 */ /* 0x004fc80000410000 */
[----:B------:R-:W-:-:S07]  /*4cf0*/  @P2 FADD.FTZ R131, R123, R131 ;  /* 0x000000837b832221 */ /* 0x000fce0000010000 */
.L_x_55571:
[----:B------:R-:W-:Y:S05]  /*4d00*/  BSYNC B2 ;  /* 0x0000000000027941 */ /* 0x000fea0003800000 */
.L_x_55570:
        /* <DEDUP_REMOVED lines=26> */
.L_x_55580:
[----:B------:R-:W-:Y:S05]  /*4eb0*/  BSYNC B2 ;  /* 0x0000000000027941 */ /* 0x000fea0003800000 */
.L_x_55579:
[----:B------:R-:W-:Y:S02]  /*4ec0*/  VIADD R205, R205, 0x20 ;  /* 0x00000020cdcd7836 */ /* 0x000fe40000000000 */
[----:B------:R-:W-:-:S07]  /*4ed0*/  VIADD R206, R206, 0x20 ;  /* 0x00000020cece7836 */ /* 0x000fce0000000000 */
.L_x_55506:
[----:B------:R-:W-:Y:S05]  /*4ee0*/  BSYNC B1 ;  /* 0x0000000000017941 */ /* 0x000fea0003800000 */
.L_x_55505:
        /* <DEDUP_REMOVED lines=32> */
.L_x_55586:
[----:B------:R-:W-:-:S07]  /*50f0*/  IMAD.MOV.U32 R13, RZ, RZ, R10 ;  /* 0x000000ffff0d7224 */ /* 0x000fce00078e000a */
.L_x_55587:
[----:B------:R-:W-:Y:S05]  /*5100*/  BSYNC B3 ;  /* 0x0000000000037941 */ /* 0x000fea0003800000 */
.L_x_55585:
        /* <DEDUP_REMOVED lines=16> */
.L_x_55591:
[----:B------:R-:W-:Y:S05]  /*5210*/  BSYNC B4 ;  /* 0x0000000000047941 */ /* 0x000fea0003800000 */
.L_x_55590:
        /* <DEDUP_REMOVED lines=44> */
.L_x_55589:
[----:B------:R-:W-:Y:S05]  /*54e0*/  BSYNC B3 ;  /* 0x0000000000037941 */ /* 0x000fea0003800000 */
.L_x_55588:
        /* <DEDUP_REMOVED lines=13> */
.L_x_55584:
[----:B------:R-:W-:Y:S05]  /*55c0*/  BSYNC B2 ;  /* 0x0000000000027941 */ /* 0x000fea0003800000 */
.L_x_55583:
        /* <DEDUP_REMOVED lines=18> */
.L_x_55595:
[----:B------:R-:W-:-:S07]  /*56f0*/  IMAD.MOV.U32 R9, RZ, RZ, R10 ;  /* 0x000000ffff097224 */ /* 0x000fce00078e000a */
.L_x_55596:
[----:B------:R-:W-:Y:S05]  /*5700*/  BSYNC B3 ;  /* 0x0000000000037941 */ /* 0x000fea0003800000 */
.L_x_55594:
        /* <DEDUP_REMOVED lines=16> */
.L_x_55600:
[----:B------:R-:W-:Y:S05]  /*5810*/  BSYNC B4 ;  /* 0x0000000000047941 */ /* 0x000fea0003800000 */
.L_x_55599:
        /* <DEDUP_REMOVED lines=44> */
.L_x_55598:
[----:B------:R-:W-:Y:S05]  /*5ae0*/  BSYNC B3 ;  /* 0x0000000000037941 */ /* 0x000fea0003800000 */
.L_x_55597:
        /* <DEDUP_REMOVED lines=13> */
.L_x_55593:
[----:B------:R-:W-:Y:S05]  /*5bc0*/  BSYNC B2 ;  /* 0x0000000000027941 */ /* 0x000fea0003800000 */
.L_x_55592:
        /* <DEDUP_REMOVED lines=18> */
.L_x_55604:
[----:B------:R-:W-:-:S07]  /*5cf0*/  MOV R9, R10 ;  /* 0x0000000a00097202 */ /* 0x000fce0000000f00 */
.L_x_55605:
[----:B------:R-:W-:Y:S05]  /*5d00*/  BSYNC B3 ;  /* 0x0000000000037941 */ /* 0x000fea0003800000 */
.L_x_55603:
        /* <DEDUP_REMOVED lines=16> */
.L_x_55609:
[----:B------:R-:W-:Y:S05]  /*5e10*/  BSYNC B4 ;  /* 0x0000000000047941 */ /* 0x000fea0003800000 */
.L_x_55608:
        /* <DEDUP_REMOVED lines=44> */
.L_x_55607:
[----:B------:R-:W-:Y:S05]  /*60e0*/  BSYNC B3 ;  /* 0x0000000000037941 */ /* 0x000fea0003800000 */
.L_x_55606:
        /* <DEDUP_REMOVED lines=13> */
.L_x_55602:
[----:B------:R-:W-:Y:S05]  /*61c0*/  BSYNC B2 ;  /* 0x0000000000027941 */ /* 0x000fea0003800000 */
.L_x_55601:
        /* <DEDUP_REMOVED lines=18> */
.L_x_55613:
[----:B------:R-:W-:-:S07]  /*62f0*/  IMAD.MOV.U32 R9, RZ, RZ, R10 ;  /* 0x000000ffff097224 */ /* 0x000fce00078e000a */
.L_x_55614:
[----:B------:R-:W-:Y:S05]  /*6300*/  BSYNC B3 ;  /* 0x0000000000037941 */ /* 0x000fea0003800000 */
.L_x_55612:
        /* <DEDUP_REMOVED lines=16> */
.L_x_55618:
[----:B------:R-:W-:Y:S05]  /*6410*/  BSYNC B4 ;  /* 0x0000000000047941 */ /* 0x000fea0003800000 */
.L_x_55617:
        /* <DEDUP_REMOVED lines=44> */
.L_x_55616:
[----:B------:R-:W-:Y:S05]  /*66e0*/  BSYNC B3 ;  /* 0x0000000000037941 */ /* 0x000fea0003800000 */
.L_x_55615:
        /* <DEDUP_REMOVED lines=13> */
.L_x_55611:
[----:B------:R-:W-:Y:S05]  /*67c0*/  BSYNC B2 ;  /* 0x0000000000027941 */ /* 0x000fea0003800000 */
.L_x_55610:
        /* <DEDUP_REMOVED lines=18> */
.L_x_55622:
[----:B------:R-:W-:-:S07]  /*68f0*/  IMAD.MOV.U32 R9, RZ, RZ, R10 ;  /* 0x000000ffff097224 */ /* 0x000fce00078e000a */
.L_x_55623:
[----:B------:R-:W-:Y:S05]  /*6900*/  BSYNC B3 ;  /* 0x0000000000037941 */ /* 0x000fea0003800000 */
.L_x_55621:
        /* <DEDUP_REMOVED lines=16> */
.L_x_55627:
[----:B------:R-:W-:Y:S05]  /*6a10*/  BSYNC B4 ;  /* 0x0000000000047941 */ /* 0x000fea0003800000 */
.L_x_55626:
        /* <DEDUP_REMOVED lines=44> */
.L_x_55625:
[----:B------:R-:W-:Y:S05]  /*6ce0*/  BSYNC B3 ;  /* 0x0000000000037941 */ /* 0x000fea0003800000 */
.L_x_55624:
        /* <DEDUP_REMOVED lines=13> */
.L_x_55620:
[----:B------:R-:W-:Y:S05]  /*6dc0*/  BSYNC B2 ;  /* 0x0000000000027941 */ /* 0x000fea0003800000 */
.L_x_55619:
        /* <DEDUP_REMOVED lines=18> */
.L_x_55631:
[----:B------:R-:W-:-:S07]  /*6ef0*/  MOV R9, R10 ;  /* 0x0000000a00097202 */ /* 0x000fce0000000f00 */
.L_x_55632:
[----:B------:R-:W-:Y:S05]  /*6f00*/  BSYNC B3 ;  /* 0x0000000000037941 */ /* 0x000fea0003800000 */
.L_x_55630:
        /* <DEDUP_REMOVED lines=16> */
.L_x_55636:
[----:B------:R-:W-:Y:S05]  /*7010*/  BSYNC B4 ;  /* 0x0000000000047941 */ /* 0x000fea0003800000 */
.L_x_55635:
        /* <DEDUP_REMOVED lines=44> */
.L_x_55634:
[----:B------:R-:W-:Y:S05]  /*72e0*/  BSYNC B3 ;  /* 0x0000000000037941 */ /* 0x000fea0003800000 */
.L_x_55633:
        /* <DEDUP_REMOVED lines=13> */
.L_x_55629:
[----:B------:R-:W-:Y:S05]  /*73c0*/  BSYNC B2 ;  /* 0x0000000000027941 */ /* 0x000fea0003800000 */
.L_x_55628:
        /* <DEDUP_REMOVED lines=18> */
.L_x_55640:
[----:B------:R-:W-:-:S07]  /*74f0*/  IMAD.MOV.U32 R9, RZ, RZ, R10 ;  /* 0x000000ffff097224 */ /* 0x000fce00078e000a */
.L_x_55641:
[----:B------:R-:W-:Y:S05]  /*7500*/  BSYNC B3 ;  /* 0x0000000000037941 */ /* 0x000fea0003800000 */
.L_x_55639:
        /* <DEDUP_REMOVED lines=16> */
.L_x_55645:
[----:B------:R-:W-:Y:S05]  /*7610*/  BSYNC B4 ;  /* 0x0000000000047941 */ /* 0x000fea0003800000 */
.L_x_55644:
        /* <DEDUP_REMOVED lines=44> */
.L_x_55643:
[----:B------:R-:W-:Y:S05]  /*78e0*/  BSYNC B3 ;  /* 0x0000000000037941 */ /* 0x000fea0003800000 */
.L_x_55642:
        /* <DEDUP_REMOVED lines=13> */
.L_x_55638:
[----:B------:R-:W-:Y:S05]  /*79c0*/  BSYNC B2 ;  /* 0x0000000000027941 */ /* 0x000fea0003800000 */
.L_x_55637:
        /* <DEDUP_REMOVED lines=18> */
.L_x_55649:
[----:B------:R-:W-:-:S07]  /*7af0*/  IMAD.MOV.U32 R139, RZ, RZ, R10 ;  /* 0x000000ffff8b7224 */ /* 0x000fce00078e000a */
.L_x_55650:
[----:B------:R-:W-:Y:S05]  /*7b00*/  BSYNC B3 ;  /* 0x0000000000037941 */ /* 0x000fea0003800000 */
.L_x_55648:
        /* <DEDUP_REMOVED lines=16> */
.L_x_55654:
[----:B------:R-:W-:Y:S05]  /*7c10*/  BSYNC B4 ;  /* 0x0000000000047941 */ /* 0x000fea0003800000 */
.L_x_55653:
        /* <DEDUP_REMOVED lines=44> */
.L_x_55652:
[----:B------:R-:W-:Y:S05]  /*7ee0*/  BSYNC B3 ;  /* 0x0000000000037941 */ /* 0x000fea0003800000 */
.L_x_55651:
[----:B------:R-:W2:Y:S01]  /*7ef0*/  LDL R213, [R1+0x18c] ;  /* 0x00018c0001d57983 */ /* 0x000ea20000100800 */
        /* <DEDUP_REMOVED lines=12> */
.L_x_55647:
[----:B------:R-:W-:Y:S05]  /*7fc0*/  BSYNC B2 ;  /* 0x0000000000027941 */ /* 0x000fea0003800000 */
.L_x_55646:
        /* <DEDUP_REMOVED lines=26> */
.L_x_55656:
[----:B------:R-:W-:Y:S05]  /*8170*/  BSYNC B2 ;  /* 0x0000000000027941 */ /* 0x000fea0003800000 */
.L_x_55655:
[----:B------:R-:W-:Y:S01]  /*8180*/  VIADD R205, R205, 0x20 ;  /* 0x00000020cdcd7836 */ /* 0x000fe20000000000 */
[----:B------:R-:W-:-:S07]  /*8190*/  IADD3 R206, R206, 0x20, RZ ;  /* 0x00000020cece7810 */ /* 0x000fce0007ffe0ff */
.L_x_55582:
[----:B------:R-:W-:Y:S05]  /*81a0*/  BSYNC B1 ;  /* 0x0000000000017941 */ /* 0x000fea0003800000 */
.L_x_55581:
        /* <DEDUP_REMOVED lines=32> */
.L_x_55662:
[----:B------:R-:W-:-:S07]  /*83b0*/  MOV R13, R10 ;  /* 0x0000000a000d7202 */ /* 0x000fce0000000f00 */
.L_x_55663:
[----:B------:R-:W-:Y:S05]  /*83c0*/  BSYNC B3 ;  /* 0x0000000000037941 */ /* 0x000fea0003800000 */
.L_x_55661:
        /* <DEDUP_REMOVED lines=16> */
.L_x_55667:
[----:B------:R-:W-:Y:S05]  /*84d0*/  BSYNC B4 ;  /* 0x0000000000047941 */ /* 0x000fea0003800000 */
.L_x_55666:
        /* <DEDUP_REMOVED lines=44> */
.L_x_55665:
[----:B------:R-:W-:Y:S05]  /*87a0*/  BSYNC B3 ;  /* 0x0000000000037941 */ /* 0x000fea0003800000 */
.L_x_55664:
        /* <DEDUP_REMOVED lines=13> */
.L_x_55660:
[----:B------:R-:W-:Y:S05]  /*8880*/  BSYNC B2 ;  /* 0x0000000000027941 */ /* 0x000fea0003800000 */
.L_x_55659:
        /* <DEDUP_REMOVED lines=18> */
.L_x_55671:
[----:B------:R-:W-:-:S07]  /*89b0*/  IMAD.MOV.U32 R9, RZ, RZ, R10 ;  /* 0x000000ffff097224 */ /* 0x000fce00078e000a */
.L_x_55672:
[----:B------:R-:W-:Y:S05]  /*89c0*/  BSYNC B3 ;  /* 0x0000000000037941 */ /* 0x000fea0003800000 */
.L_x_55670:
        /* <DEDUP_REMOVED lines=16> */
.L_x_55676:
[----:B------:R-:W-:Y:S05]  /*8ad0*/  BSYNC B4 ;  /* 0x0000000000047941 */ /* 0x000fea0003800000 */
.L_x_55675:
        /* <DEDUP_REMOVED lines=44> */
.L_x_55674:
[----:B------:R-:W-:Y:S05]  /*8da0*/  BSYNC B3 ;  /* 0x0000000000037941 */ /* 0x000fea0003800000 */
.L_x_55673:
        /* <DEDUP_REMOVED lines=13> */
.L_x_55669:
[----:B------:R-:W-:Y:S05]  /*8e80*/  BSYNC B2 ;  /* 0x0000000000027941 */ /* 0x000fea0003800000 */
.L_x_55668:
        /* <DEDUP_REMOVED lines=18> */
.L_x_55680:
[----:B------:R-:W-:-:S07]  /*8fb0*/  IMAD.MOV.U32 R9, RZ, RZ, R10 ;  /* 0x000000ffff097224 */ /* 0x000fce00078e000a */
.L_x_55681:
[----:B------:R-:W-:Y:S05]  /*8fc0*/  BSYNC B3 ;  /* 0x0000000000037941 */ /* 0x000fea0003800000 */
.L_x_55679:
        /* <DEDUP_REMOVED lines=16> */
.L_x_55685:
[----:B------:R-:W-:Y:S05]  /*90d0*/  BSYNC B4 ;  /* 0x0000000000047941 */ /* 0x000fea0003800000 */
.L_x_55684:
        /* <DEDUP_REMOVED lines=44> */
.L_x_55683:
[----:B------:R-:W-:Y:S05]  /*93a0*/  BSYNC B3 ;  /* 0x0000000000037941 */ /* 0x000fea0003800000 */
.L_x_55682:
        /* <DEDUP_REMOVED lines=13> */
.L_x_55678:
[----:B------:R-:W-:Y:S05]  /*9480*/  BSYNC B2 ;  /* 0x0000000000027941 */ /* 0x000fea0003800000 */
.L_x_55677:
        /* <DEDUP_REMOVED lines=18> */
.L_x_55689:
[----:B------:R-:W-:-:S07]  /*95b0*/  MOV R9, R10 ;  /* 0x0000000a00097202 */ /* 0x000fce0000000f00 */
.L_x_55690:
[----:B------:R-:W-:Y:S05]  /*95c0*/  BSYNC B3 ;  /* 0x0000000000037941 */ /* 0x000fea0003800000 */
.L_x_55688:
        /* <DEDUP_REMOVED lines=16> */
.L_x_55694:
[----:B------:R-:W-:Y:S05]  /*96d0*/  BSYNC B4 ;  /* 0x0000000000047941 */ /* 0x000fea0003800000 */
.L_x_55693:
        /* <DEDUP_REMOVED lines=44> */
.L_x_55692:
[----:B------:R-:W-:Y:S05]  /*99a0*/  BSYNC B3 ;  /* 0x0000000000037941 */ /* 0x000fea0003800000 */
.L_x_55691:
        /* <DEDUP_REMOVED lines=13> */
.L_x_55687:
[----:B------:R-:W-:Y:S05]  /*9a80*/  BSYNC B2 ;  /* 0x0000000000027941 */ /* 0x000fea0003800000 */
.L_x_55686:
        /* <DEDUP_REMOVED lines=18> */
.L_x_55698:
[----:B------:R-:W-:-:S07]  /*9bb0*/  IMAD.MOV.U32 R9, RZ, RZ, R10 ;  /* 0x000000ffff097224 */ /* 0x000fce00078e000a */
.L_x_55699:
[----:B------:R-:W-:Y:S05]  /*9bc0*/  BSYNC B3 ;  /* 0x0000000000037941 */ /* 0x000fea0003800000 */
.L_x_55697:
        /* <DEDUP_REMOVED lines=16> */
.L_x_55703:
[----:B------:R-:W-:Y:S05]  /*9cd0*/  BSYNC B4 ;  /* 0x0000000000047941 */ /* 0x000fea0003800000 */
.L_x_55702:
        /* <DEDUP_REMOVED lines=44> */
.L_x_55701:
[----:B------:R-:W-:Y:S05]  /*9fa0*/  BSYNC B3 ;  /* 0x0000000000037941 */ /* 0x000fea0003800000 */
.L_x_55700:
        /* <DEDUP_REMOVED lines=13> */
.L_x_55696:
[----:B------:R-:W-:Y:S05]  /*a080*/  BSYNC B2 ;  /* 0x0000000000027941 */ /* 0x000fea0003800000 */
.L_x_55695:
        /* <DEDUP_REMOVED lines=18> */
.L_x_55707:
[----:B------:R-:W-:-:S07]  /*a1b0*/  IMAD.MOV.U32 R9, RZ, RZ, R10 ;  /* 0x000000ffff097224 */ /* 0x000fce00078e000a */
.L_x_55708:
[----:B------:R-:W-:Y:S05]  /*a1c0*/  BSYNC B3 ;  /* 0x0000000000037941 */ /* 0x000fea0003800000 */
.L_x_55706:
        /* <DEDUP_REMOVED lines=16> */
.L_x_55712:
[----:B------:R-:W-:Y:S05]  /*a2d0*/  BSYNC B4 ;  /* 0x0000000000047941 */ /* 0x000fea0003800000 */
.L_x_55711:
        /* <DEDUP_REMOVED lines=44> */
.L_x_55710:
[----:B------:R-:W-:Y:S05]  /*a5a0*/  BSYNC B3 ;  /* 0x0000000000037941 */ /* 0x000fea0003800000 */
.L_x_55709:
[----:B------:R-:W2:Y:S01]  /*a5b0*/  LDL R146, [R1+0x164] ;  /* 0x0001640001927983 */ /* 0x000ea20000100800 */
        /* <DEDUP_REMOVED lines=12> */
.L_x_55705:
[----:B------:R-:W-:Y:S05]  /*a680*/  BSYNC B2 ;  /* 0x0000000000027941 */ /* 0x000fea0003800000 */
.L_x_55704:
        /* <DEDUP_REMOVED lines=18> */
.L_x_55716:
[----:B------:R-:W-:-:S07]  /*a7b0*/  MOV R9, R10 ;  /* 0x0000000a00097202 */ /* 0x000fce0000000f00 */
.L_x_55717:
[----:B------:R-:W-:Y:S05]  /*a7c0*/  BSYNC B3 ;  /* 0x0000000000037941 */ /* 0x000fea0003800000 */
.L_x_55715:
        /* <DEDUP_REMOVED lines=16> */
.L_x_55721:
[----:B------:R-:W-:Y:S05]  /*a8d0*/  BSYNC B4 ;  /* 0x0000000000047941 */ /* 0x000fea0003800000 */
.L_x_55720:
        /* <DEDUP_REMOVED lines=44> */
.L_x_55719:
[----:B------:R-:W-:Y:S05]  /*aba0*/  BSYNC B3 ;  /* 0x0000000000037941 */ /* 0x000fea0003800000 */
.L_x_55718:
        /* <DEDUP_REMOVED lines=13> */
.L_x_55714:
[----:B------:R-:W-:Y:S05]  /*ac80*/  BSYNC B2 ;  /* 0x0000000000027941 */ /* 0x000fea0003800000 */
.L_x_55713:
        /* <DEDUP_REMOVED lines=18> */
.L_x_55725:
[----:B------:R-:W-:-:S07]  /*adb0*/  IMAD.MOV.U32 R147, RZ, RZ, R10 ;  /* 0x000000ffff937224 */ /* 0x000fce00078e000a */
.L_x_55726:
[----:B------:R-:W-:Y:S05]  /*adc0*/  BSYNC B3 ;  /* 0x0000000000037941 */ /* 0x000fea0003800000 */
.L_x_55724:
        /* <DEDUP_REMOVED lines=16> */
.L_x_55730:
[----:B------:R-:W-:Y:S05]  /*aed0*/  BSYNC B4 ;  /* 0x0000000000047941 */ /* 0x000fea0003800000 */
.L_x_55729:
        /* <DEDUP_REMOVED lines=44> */
.L_x_55728:
[----:B------:R-:W-:Y:S05]  /*b1a0*/  BSYNC B3 ;  /* 0x0000000000037941 */ /* 0x000fea0003800000 */
.L_x_55727:
        /* <DEDUP_REMOVED lines=13> */
.L_x_55723:
[----:B------:R-:W-:Y:S05]  /*b280*/  BSYNC B2 ;  /* 0x0000000000027941 */ /* 0x000fea0003800000 */
.L_x_55722:
        /* <DEDUP_REMOVED lines=26> */
.L_x_55732:
[----:B------:R-:W-:Y:S05]  /*b430*/  BSYNC B2 ;  /* 0x0000000000027941 */ /* 0x000fea0003800000 */
.L_x_55731:
[----:B------:R-:W-:Y:S01]  /*b440*/  IADD3 R205, R205, 0x20, RZ ;  /* 0x00000020cdcd7810 */ /* 0x000fe20007ffe0ff */
[----:B------:R-:W-:-:S07]  /*b450*/  VIADD R206, R206, 0x20 ;  /* 0x00000020cece7836 */ /* 0x000fce0000000000 */
.L_x_55658:
[----:B------:R-:W-:Y:S05]  /*b460*/  BSYNC B1 ;  /* 0x0000000000017941 */ /* 0x000fea0003800000 */
.L_x_55657:
        /* <DEDUP_REMOVED lines=32> */
.L_x_55738:
[----:B------:R-:W-:-:S07]  /*b670*/  IMAD.MOV.U32 R13, RZ, RZ, R10 ;  /* 0x000000ffff0d7224 */ /* 0x000fce00078e000a */
.L_x_55739:
[----:B------:R-:W-:Y:S05]  /*b680*/  BSYNC B3 ;  /* 0x0000000000037941 */ /* 0x000fea0003800000 */
.L_x_55737:
        /* <DEDUP_REMOVED lines=16> */
.L_x_55743:
[----:B------:R-:W-:Y:S05]  /*b790*/  BSYNC B4 ;  /* 0x0000000000047941 */ /* 0x000fea0003800000 */
.L_x_55742:
        /* <DEDUP_REMOVED lines=44> */
.L_x_55741:
[----:B------:R-:W-:Y:S05]  /*ba60*/  BSYNC B3 ;  /* 0x0000000000037941 */ /* 0x000fea0003800000 */
.L_x_55740:
        /* <DEDUP_REMOVED lines=13> */
.L_x_55736:
[----:B------:R-:W-:Y:S05]  /*bb40*/  BSYNC B2 ;  /* 0x0000000000027941 */ /* 0x000fea0003800000 */
.L_x_55735:
        /* <DEDUP_REMOVED lines=18> */
.L_x_55747:
[----:B------:R-:W-:-:S07]  /*bc70*/  MOV R9, R10 ;  /* 0x0000000a00097202 */ /* 0x000fce0000000f00 */
.L_x_55748:
[----:B------:R-:W-:Y:S05]  /*bc80*/  BSYNC B3 ;  /* 0x0000000000037941 */ /* 0x000fea0003800000 */
.L_x_55746:
        /* <DEDUP_REMOVED lines=16> */
.L_x_55752:
[----:B------:R-:W-:Y:S05]  /*bd90*/  BSYNC B4 ;  /* 0x0000000000047941 */ /* 0x000fea0003800000 */
.L_x_55751:
        /* <DEDUP_REMOVED lines=44> */
.L_x_55750:
[----:B------:R-:W-:Y:S05]  /*c060*/  BSYNC B3 ;  /* 0x0000000000037941 */ /* 0x000fea0003800000 */
.L_x_55749:
        /* <DEDUP_REMOVED lines=13> */
.L_x_55745:
[----:B------:R-:W-:Y:S05]  /*c140*/  BSYNC B2 ;  /* 0x0000000000027941 */ /* 0x000fea0003800000 */
.L_x_55744:
        /* <DEDUP_REMOVED lines=18> */
.L_x_55756:
[----:B------:R-:W-:-:S07]  /*c270*/  IMAD.MOV.U32 R9, RZ, RZ, R10 ;  /* 0x000000ffff097224 */ /* 0x000fce00078e000a */
.L_x_55757:
[----:B------:R-:W-:Y:S05]  /*c280*/  BSYNC B3 ;  /* 0x0000000000037941 */ /* 0x000fea0003800000 */
.L_x_55755:
        /* <DEDUP_REMOVED lines=16> */
.L_x_55761:
[----:B------:R-:W-:Y:S05]  /*c390*/  BSYNC B4 ;  /* 0x0000000000047941 */ /* 0x000fea0003800000 */
.L_x_55760:
        /* <DEDUP_REMOVED lines=44> */
.L_x_55759:
[----:B------:R-:W-:Y:S05]  /*c660*/  BSYNC B3 ;  /* 0x0000000000037941 */ /* 0x000fea0003800000 */
.L_x_55758:
        /* <DEDUP_REMOVED lines=13> */
.L_x_55754:
[----:B------:R-:W-:Y:S05]  /*c740*/  BSYNC B2 ;  /* 0x0000000000027941 */ /* 0x000fea0003800000 */
.L_x_55753:
        /* <DEDUP_REMOVED lines=18> */
.L_x_55765:
[----:B------:R-:W-:-:S07]  /*c870*/  IMAD.MOV.U32 R9, RZ, RZ, R10 ;  /* 0x000000ffff097224 */ /* 0x000fce00078e000a */
.L_x_55766:
[----:B------:R-:W-:Y:S05]  /*c880*/  BSYNC B3 ;  /* 0x0000000000037941 */ /* 0x000fea0003800000 */
.L_x_55764:
        /* <DEDUP_REMOVED lines=16> */
.L_x_55770:
[----:B------:R-:W-:Y:S05]  /*c990*/  BSYNC B4 ;  /* 0x0000000000047941 */ /* 0x000fea0003800000 */
.L_x_55769:
        /* <DEDUP_REMOVED lines=44> */
.L_x_55768:
[----:B------:R-:W-:Y:S05]  /*cc60*/  BSYNC B3 ;  /* 0x0000000000037941 */ /* 0x000fea0003800000 */
.L_x_55767:
        /* <DEDUP_REMOVED lines=13> */
.L_x_55763:
[----:B------:R-:W-:Y:S05]  /*cd40*/  BSYNC B2 ;  /* 0x0000000000027941 */ /* 0x000fea0003800000 */
.L_x_55762:
        /* <DEDUP_REMOVED lines=18> */
.L_x_55774:
[----:B------:R-:W-:-:S07]  /*ce70*/  MOV R9, R10 ;  /* 0x0000000a00097202 */ /* 0x000fce0000000f00 */
.L_x_55775:
[----:B------:R-:W-:Y:S05]  /*ce80*/  BSYNC B3 ;  /* 0x0000000000037941 */ /* 0x000fea0003800000 */
.L_x_55773:
        /* <DEDUP_REMOVED lines=16> */
.L_x_55779:
[----:B------:R-:W-:Y:S05]  /*cf90*/  BSYNC B4 ;  /* 0x0000000000047941 */ /* 0x000fea0003800000 */
.L_x_55778:
        /* <DEDUP_REMOVED lines=44> */
.L_x_55777:
[----:B------:R-:W-:Y:S05]  /*d260*/  BSYNC B3 ;  /* 0x0000000000037941 */ /* 0x000fea0003800000 */
.L_x_55776:
        /* <DEDUP_REMOVED lines=13> */
.L_x_55772:
[----:B------:R-:W-:Y:S05]  /*d340*/  BSYNC B2 ;  /* 0x0000000000027941 */ /* 0x000fea0003800000 */
.L_x_55771:
        /* <DEDUP_REMOVED lines=18> */
.L_x_55783:
[----:B------:R-:W-:-:S07]  /*d470*/  IMAD.MOV.U32 R9, RZ, RZ, R10 ;  /* 0x000000ffff097224 */ /* 0x000fce00078e000a */
.L_x_55784:
[----:B------:R-:W-:Y:S05]  /*d480*/  BSYNC B3 ;  /* 0x0000000000037941 */ /* 0x000fea0003800000 */
.L_x_55782:
        /* <DEDUP_REMOVED lines=16> */
.L_x_55788:
[----:B------:R-:W-:Y:S05]  /*d590*/  BSYNC B4 ;  /* 0x0000000000047941 */ /* 0x000fea0003800000 */
.L_x_55787:
        /* <DEDUP_REMOVED lines=44> */
.L_x_55786:
[----:B------:R-:W-:Y:S05]  /*d860*/  BSYNC B3 ;  /* 0x0000000000037941 */ /* 0x000fea0003800000 */
.L_x_55785:
        /* <DEDUP_REMOVED lines=13> */
.L_x_55781:
[----:B------:R-:W-:Y:S05]  /*d940*/  BSYNC B2 ;  /* 0x0000000000027941 */ /* 0x000fea0003800000 */
.L_x_55780:
        /* <DEDUP_REMOVED lines=18> */
.L_x_55792:
[----:B------:R-:W-:-:S07]  /*da70*/  IMAD.MOV.U32 R9, RZ, RZ, R10 ;  /* 0x000000ffff097224 */ /* 0x000fce00078e000a */
.L_x_55793:
[----:B------:R-:W-:Y:S05]  /*da80*/  BSYNC B3 ;  /* 0x0000000000037941 */ /* 0x000fea0003800000 */
.L_x_55791:
        /* <DEDUP_REMOVED lines=16> */
.L_x_55797:
[----:B------:R-:W-:Y:S05]  /*db90*/  BSYNC B4 ;  /* 0x0000000000047941 */ /* 0x000fea0003800000 */
.L_x_55796:
        /* <DEDUP_REMOVED lines=44> */
.L_x_55795:
[----:B------:R-:W-:Y:S05]  /*de60*/  BSYNC B3 ;  /* 0x0000000000037941 */ /* 0x000fea0003800000 */
.L_x_55794:
        /* <DEDUP_REMOVED lines=13> */
.L_x_55790:
[----:B------:R-:W-:Y:S05]  /*df40*/  BSYNC B2 ;  /* 0x0000000000027941 */ /* 0x000fea0003800000 */
.L_x_55789:
        /* <DEDUP_REMOVED lines=18> */
.L_x_55801:
[----:B------:R-:W-:-:S07]  /*e070*/  MOV R155, R10 ;  /* 0x0000000a009b7202 */ /* 0x000fce0000000f00 */
.L_x_55802:
[----:B------:R-:W-:Y:S05]  /*e080*/  BSYNC B3 ;  /* 0x0000000000037941 */ /* 0x000fea0003800000 */
.L_x_55800:
        /* <DEDUP_REMOVED lines=16> */
.L_x_55806:
[----:B------:R-:W-:Y:S05]  /*e190*/  BSYNC B4 ;  /* 0x0000000000047941 */ /* 0x000fea0003800000 */
.L_x_55805:
        /* <DEDUP_REMOVED lines=44> */
.L_x_55804:
[----:B------:R-:W-:Y:S05]  /*e460*/  BSYNC B3 ;  /* 0x0000000000037941 */ /* 0x000fea0003800000 */
.L_x_55803:
        /* <DEDUP_REMOVED lines=13> */
.L_x_55799:
[----:B------:R-:W-:Y:S05]  /*e540*/  BSYNC B2 ;  /* 0x0000000000027941 */ /* 0x000fea0003800000 */
.L_x_55798:
        /* <DEDUP_REMOVED lines=26> */
.L_x_55808:
[----:B------:R-:W-:Y:S05]  /*e6f0*/  BSYNC B2 ;  /* 0x0000000000027941 */ /* 0x000fea0003800000 */
.L_x_55807:
[----:B------:R-:W-:Y:S02]  /*e700*/  VIADD R205, R205, 0x20 ;  /* 0x00000020cdcd7836 */ /* 0x000fe40000000000 */
[----:B------:R-:W-:-:S07]  /*e710*/  VIADD R206, R206, 0x20 ;  /* 0x00000020cece7836 */ /* 0x000fce0000000000 */
.L_x_55734:
[----:B------:R-:W-:Y:S05]  /*e720*/  BSYNC B1 ;  /* 0x0000000000017941 */ /* 0x000fea0003800000 */
.L_x_55733:
        /* <DEDUP_REMOVED lines=32> */
.L_x_55814:
[----:B------:R-:W-:-:S07]  /*e930*/  IMAD.MOV.U32 R13, RZ, RZ, R10 ;  /* 0x000000ffff0d7224 */ /* 0x000fce00078e000a */
.L_x_55815:
[----:B------:R-:W-:Y:S05]  /*e940*/  BSYNC B3 ;  /* 0x0000000000037941 */ /* 0x000fea0003800000 */
.L_x_55813:
        /* <DEDUP_REMOVED lines=16> */
.L_x_55819:
[----:B------:R-:W-:Y:S05]  /*ea50*/  BSYNC B4 ;  /* 0x0000000000047941 */ /* 0x000fea0003800000 */
.L_x_55818:
        /* <DEDUP_REMOVED lines=44> */
.L_x_55817:
[----:B------:R-:W-:Y:S05]  /*ed20*/  BSYNC B3 ;  /* 0x0000000000037941 */ /* 0x000fea0003800000 */
.L_x_55816:
        /* <DEDUP_REMOVED lines=13> */
.L_x_55812:
[----:B------:R-:W-:Y:S05]  /*ee00*/  BSYNC B2 ;  /* 0x0000000000027941 */ /* 0x000fea0003800000 */
.L_x_55811:
        /* <DEDUP_REMOVED lines=18> */
.L_x_55823:
[----:B------:R-:W-:-:S07]  /*ef30*/  IMAD.MOV.U32 R9, RZ, RZ, R10 ;  /* 0x000000ffff097224 */ /* 0x000fce00078e000a */
.L_x_55824:
[----:B------:R-:W-:Y:S05]  /*ef40*/  BSYNC B3 ;  /* 0x0000000000037941 */ /* 0x000fea0003800000 */
.L_x_55822:
        /* <DEDUP_REMOVED lines=16> */
.L_x_55828:
[----:B------:R-:W-:Y:S05]  /*f050*/  BSYNC B4 ;  /* 0x0000000000047941 */ /* 0x000fea0003800000 */
.L_x_55827:
        /* <DEDUP_REMOVED lines=44> */
.L_x_55826:
[----:B------:R-:W-:Y:S05]  /*f320*/  BSYNC B3 ;  /* 0x0000000000037941 */ /* 0x000fea0003800000 */
.L_x_55825:
        /* <DEDUP_REMOVED lines=13> */
.L_x_55821:
[----:B------:R-:W-:Y:S05]  /*f400*/  BSYNC B2 ;  /* 0x0000000000027941 */ /* 0x000fea0003800000 */
.L_x_55820:
        /* <DEDUP_REMOVED lines=18> */
.L_x_55832:
[----:B------:R-:W-:-:S07]  /*f530*/  MOV R9, R10 ;  /* 0x0000000a00097202 */ /* 0x000fce0000000f00 */
.L_x_55833:
[----:B------:R-:W-:Y:S05]  /*f540*/  BSYNC B3 ;  /* 0x0000000000037941 */ /* 0x000fea0003800000 */
.L_x_55831:
        /* <DEDUP_REMOVED lines=16> */
.L_x_55837:
[----:B------:R-:W-:Y:S05]  /*f650*/  BSYNC B4 ;  /* 0x0000000000047941 */ /* 0x000fea0003800000 */
.L_x_55836:
        /* <DEDUP_REMOVED lines=44> */
.L_x_55835:
[----:B------:R-:W-:Y:S05]  /*f920*/  BSYNC B3 ;  /* 0x0000000000037941 */ /* 0x000fea0003800000 */
.L_x_55834:
        /* <DEDUP_REMOVED lines=13> */
.L_x_55830:
[----:B------:R-:W-:Y:S05]  /*fa00*/  BSYNC B2 ;  /* 0x0000000000027941 */ /* 0x000fea0003800000 */
.L_x_55829:
        /* <DEDUP_REMOVED lines=18> */
.L_x_55841:
[----:B------:R-:W-:-:S07]  /*fb30*/  IMAD.MOV.U32 R9, RZ, RZ, R10 ;  /* 0x000000ffff097224 */ /* 0x000fce00078e000a */
.L_x_55842:
[----:B------:R-:W-:Y:S05]  /*fb40*/  BSYNC B3 ;  /* 0x0000000000037941 */ /* 0x000fea0003800000 */
.L_x_55840:
        /* <DEDUP_REMOVED lines=16> */
.L_x_55846:
[----:B------:R-:W-:Y:S05]  /*fc50*/  BSYNC B4 ;  /* 0x0000000000047941 */ /* 0x000fea0003800000 */
.L_x_55845:
        /* <DEDUP_REMOVED lines=44> */
.L_x_55844:
[----:B------:R-:W-:Y:S05]  /*ff20*/  BSYNC B3 ;  /* 0x0000000000037941 */ /* 0x000fea0003800000 */
.L_x_55843:
        /* <DEDUP_REMOVED lines=13> */
.L_x_55839:
[----:B------:R-:W-:Y:S05]  /*10000*/  BSYNC B2 ;  /* 0x0000000000027941 */ /* 0x000fea0003800000 */
.L_x_55838:
        /* <DEDUP_REMOVED lines=18> */
.L_x_55850:
[----:B------:R-:W-:-:S07]  /*10130*/  MOV R9, R10 ;  /* 0x0000000a00097202 */ /* 0x000fce0000000f00 */
.L_x_55851:
[----:B------:R-:W-:Y:S05]  /*10140*/  BSYNC B3 ;  /* 0x0000000000037941 */ /* 0x000fea0003800000 */
.L_x_55849:
        /* <DEDUP_REMOVED lines=16> */
.L_x_55855:
[----:B------:R-:W-:Y:S05]  /*10250*/  BSYNC B4 ;  /* 0x0000000000047941 */ /* 0x000fea0003800000 */
.L_x_55854:
        /* <DEDUP_REMOVED lines=44> */
.L_x_55853:
[----:B------:R-:W-:Y:S05]  /*10520*/  BSYNC B3 ;  /* 0x0000000000037941 */ /* 0x000fea0003800000 */
.L_x_55852:
        /* <DEDUP_REMOVED lines=13> */
.L_x_55848:
[----:B------:R-:W-:Y:S05]  /*10600*/  BSYNC B2 ;  /* 0x0000000000027941 */ /* 0x000fea0003800000 */
.L_x_55847:
        /* <DEDUP_REMOVED lines=18> */
.L_x_55859:
[----:B------:R-:W-:-:S07]  /*10730*/  IMAD.MOV.U32 R9, RZ, RZ, R10 ;  /* 0x000000ffff097224 */ /* 0x000fce00078e000a */
.L_x_55860:
[----:B------:R-:W-:Y:S05]  /*10740*/  BSYNC B3 ;  /* 0x0000000000037941 */ /* 0x000fea0003800000 */
.L_x_55858:
        /* <DEDUP_REMOVED lines=16> */
.L_x_55864:
[----:B------:R-:W-:Y:S05]  /*10850*/  BSYNC B4 ;  /* 0x0000000000047941 */ /* 0x000fea0003800000 */
.L_x_55863:
        /* <DEDUP_REMOVED lines=44> */
.L_x_55862:
[----:B------:R-:W-:Y:S05]  /*10b20*/  BSYNC B3 ;  /* 0x0000000000037941 */ /* 0x000fea0003800000 */
.L_x_55861:
        /* <DEDUP_REMOVED lines=13> */
.L_x_55857:
[----:B------:R-:W-:Y:S05]  /*10c00*/  BSYNC B2 ;  /* 0x0000000000027941 */ /* 0x000fea0003800000 */
.L_x_55856:
        /* <DEDUP_REMOVED lines=18> */
.L_x_55868:
[----:B------:R-:W-:-:S07]  /*10d30*/  MOV R9, R10 ;  /* 0x0000000a00097202 */ /* 0x000fce0000000f00 */
.L_x_55869:
[----:B------:R-:W-:Y:S05]  /*10d40*/  BSYNC B3 ;  /* 0x0000000000037941 */ /* 0x000fea0003800000 */
.L_x_55867:
        /* <DEDUP_REMOVED lines=16> */
.L_x_55873:
[----:B------:R-:W-:Y:S05]  /*10e50*/  BSYNC B4 ;  /* 0x0000000000047941 */ /* 0x000fea0003800000 */
.L_x_55872:
        /* <DEDUP_REMOVED lines=44> */
.L_x_55871:
[----:B------:R-:W-:Y:S05]  /*11120*/  BSYNC B3 ;  /* 0x0000000000037941 */ /* 0x000fea0003800000 */
.L_x_55870:
        /* <DEDUP_REMOVED lines=13> */
.L_x_55866:
[----:B------:R-:W-:Y:S05]  /*11200*/  BSYNC B2 ;  /* 0x0000000000027941 */ /* 0x000fea0003800000 */
.L_x_55865:
        /* <DEDUP_REMOVED lines=18> */
.L_x_55877:
[----:B------:R-:W-:-:S07]  /*11330*/  IMAD.MOV.U32 R163, RZ, RZ, R10 ;  /* 0x000000ffffa37224 */ /* 0x000fce00078e000a */
.L_x_55878:
[----:B------:R-:W-:Y:S05]  /*11340*/  BSYNC B3 ;  /* 0x0000000000037941 */ /* 0x000fea0003800000 */
.L_x_55876:
        /* <DEDUP_REMOVED lines=16> */
.L_x_55882:
[----:B------:R-:W-:Y:S05]  /*11450*/  BSYNC B4 ;  /* 0x0000000000047941 */ /* 0x000fea0003800000 */
.L_x_55881:
        /* <DEDUP_REMOVED lines=44> */
.L_x_55880:
[----:B------:R-:W-:Y:S05]  /*11720*/  BSYNC B3 ;  /* 0x0000000000037941 */ /* 0x000fea0003800000 */
.L_x_55879:
        /* <DEDUP_REMOVED lines=13> */
.L_x_55875:
[----:B------:R-:W-:Y:S05]  /*11800*/  BSYNC B2 ;  /* 0x0000000000027941 */ /* 0x000fea0003800000 */
.L_x_55874:
        /* <DEDUP_REMOVED lines=26> */
.L_x_55884:
[----:B------:R-:W-:Y:S05]  /*119b0*/  BSYNC B2 ;  /* 0x0000000000027941 */ /* 0x000fea0003800000 */
.L_x_55883:
[----:B------:R-:W-:Y:S01]  /*119c0*/  IADD3 R205, R205, 0x20, RZ ;  /* 0x00000020cdcd7810 */ /* 0x000fe20007ffe0ff */
[----:B------:R-:W-:-:S07]  /*119d0*/  VIADD R206, R206, 0x20 ;  /* 0x00000020cece7836 */ /* 0x000fce0000000000 */
.L_x_55810:
[----:B------:R-:W-:Y:S05]  /*119e0*/  BSYNC B1 ;  /* 0x0000000000017941 */ /* 0x000fea0003800000 */
.L_x_55809:
        /* <DEDUP_REMOVED lines=32> */
.L_x_55890:
[----:B------:R-:W-:-:S07]  /*11bf0*/  IMAD.MOV.U32 R13, RZ, RZ, R10 ;  /* 0x000000ffff0d7224 */ /* 0x000fce00078e000a */
.L_x_55891:
[----:B------:R-:W-:Y:S05]  /*11c00*/  BSYNC B3 ;  /* 0x0000000000037941 */ /* 0x000fea0003800000 */
.L_x_55889:
        /* <DEDUP_REMOVED lines=16> */
.L_x_55895:
[----:B------:R-:W-:Y:S05]  /*11d10*/  BSYNC B4 ;  /* 0x0000000000047941 */ /* 0x000fea0003800000 */
.L_x_55894:
        /* <DEDUP_REMOVED lines=44> */
.L_x_55893:
[----:B------:R-:W-:Y:S05]  /*11fe0*/  BSYNC B3 ;  /* 0x0000000000037941 */ /* 0x000fea0003800000 */
.L_x_55892:
        /* <DEDUP_REMOVED lines=13> */
.L_x_55888:
[----:B------:R-:W-:Y:S05]  /*120c0*/  BSYNC B2 ;  /* 0x0000000000027941 */ /* 0x000fea0003800000 */
.L_x_55887:
        /* <DEDUP_REMOVED lines=18> */
.L_x_55899:
[----:B------:R-:W-:-:S07]  /*121f0*/  MOV R9, R10 ;  /* 0x0000000a00097202 */ /* 0x000fce0000000f00 */
.L_x_55900:
[----:B------:R-:W-:Y:S05]  /*12200*/  BSYNC B3 ;  /* 0x0000000000037941 */ /* 0x000fea0003800000 */
.L_x_55898:
        /* <DEDUP_REMOVED lines=16> */
.L_x_55904:
[----:B------:R-:W-:Y:S05]  /*12310*/  BSYNC B4 ;  /* 0x0000000000047941 */ /* 0x000fea0003800000 */
.L_x_55903:
        /* <DEDUP_REMOVED lines=44> */
.L_x_55902:
[----:B------:R-:W-:Y:S05]  /*125e0*/  BSYNC B3 ;  /* 0x0000000000037941 */ /* 0x000fea0003800000 */
.L_x_55901:
        /* <DEDUP_REMOVED lines=13> */
.L_x_55897:
[----:B------:R-:W-:Y:S05]  /*126c0*/  BSYNC B2 ;  /* 0x0000000000027941 */ /* 0x000fea0003800000 */
.L_x_55896:
        /* <DEDUP_REMOVED lines=18> */
.L_x_55908:
[----:B------:R-:W-:-:S07]  /*127f0*/  IMAD.MOV.U32 R9, RZ, RZ, R10 ;  /* 0x000000ffff097224 */ /* 0x000fce00078e000a */
.L_x_55909:
[----:B------:R-:W-:Y:S05]  /*12800*/  BSYNC B3 ;  /* 0x0000000000037941 */ /* 0x000fea0003800000 */
.L_x_55907:
        /* <DEDUP_REMOVED lines=16> */
.L_x_55913:
[----:B------:R-:W-:Y:S05]  /*12910*/  BSYNC B4 ;  /* 0x0000000000047941 */ /* 0x000fea0003800000 */
.L_x_55912:
        /* <DEDUP_REMOVED lines=44> */
.L_x_55911:
[----:B------:R-:W-:Y:S05]  /*12be0*/  BSYNC B3 ;  /* 0x0000000000037941 */ /* 0x000fea0003800000 */
.L_x_55910:
        /* <DEDUP_REMOVED lines=13> */
.L_x_55906:
[----:B------:R-:W-:Y:S05]  /*12cc0*/  BSYNC B2 ;  /* 0x0000000000027941 */ /* 0x000fea0003800000 */
.L_x_55905:
        /* <DEDUP_REMOVED lines=18> */
.L_x_55917:
[----:B------:R-:W-:-:S07]  /*12df0*/  MOV R9, R10 ;  /* 0x0000000a00097202 */ /* 0x000fce0000000f00 */
.L_x_55918:
[----:B------:R-:W-:Y:S05]  /*12e00*/  BSYNC B3 ;  /* 0x0000000000037941 */ /* 0x000fea0003800000 */
.L_x_55916:
        /* <DEDUP_REMOVED lines=16> */
.L_x_55922:
[----:B------:R-:W-:Y:S05]  /*12f10*/  BSYNC B4 ;  /* 0x0000000000047941 */ /* 0x000fea0003800000 */
.L_x_55921:
        /* <DEDUP_REMOVED lines=44> */
.L_x_55920:
[----:B------:R-:W-:Y:S05]  /*131e0*/  BSYNC B3 ;  /* 0x0000000000037941 */ /* 0x000fea0003800000 */
.L_x_55919:
        /* <DEDUP_REMOVED lines=13> */
.L_x_55915:
[----:B------:R-:W-:Y:S05]  /*132c0*/  BSYNC B2 ;  /* 0x0000000000027941 */ /* 0x000fea0003800000 */
.L_x_55914:
        /* <DEDUP_REMOVED lines=18> */
.L_x_55926:
[----:B------:R-:W-:-:S07]  /*133f0*/  IMAD.MOV.U32 R9, RZ, RZ, R10 ;  /* 0x000000ffff097224 */ /* 0x000fce00078e000a */
.L_x_55927:
[----:B------:R-:W-:Y:S05]  /*13400*/  BSYNC B3 ;  /* 0x0000000000037941 */ /* 0x000fea0003800000 */
.L_x_55925:
        /* <DEDUP_REMOVED lines=16> */
.L_x_55931:
[----:B------:R-:W-:Y:S05]  /*13510*/  BSYNC B4 ;  /* 0x0000000000047941 */ /* 0x000fea0003800000 */
.L_x_55930:
        /* <DEDUP_REMOVED lines=44> */
.L_x_55929:
[----:B------:R-:W-:Y:S05]  /*137e0*/  BSYNC B3 ;  /* 0x0000000000037941 */ /* 0x000fea0003800000 */
.L_x_55928:
        /* <DEDUP_REMOVED lines=13> */
.L_x_55924:
[----:B------:R-:W-:Y:S05]  /*138c0*/  BSYNC B2 ;  /* 0x0000000000027941 */ /* 0x000fea0003800000 */
.L_x_55923:
        /* <DEDUP_REMOVED lines=18> */
.L_x_55935:
[----:B------:R-:W-:-:S07]  /*139f0*/  MOV R9, R10 ;  /* 0x0000000a00097202 */ /* 0x000fce0000000f00 */
.L_x_55936:
[----:B------:R-:W-:Y:S05]  /*13a00*/  BSYNC B3 ;  /* 0x0000000000037941 */ /* 0x000fea0003800000 */
.L_x_55934:
        /* <DEDUP_REMOVED lines=16> */
.L_x_55940:
[----:B------:R-:W-:Y:S05]  /*13b10*/  BSYNC B4 ;  /* 0x0000000000047941 */ /* 0x000fea0003800000 */
.L_x_55939:
        /* <DEDUP_REMOVED lines=44> */
.L_x_55938:
[----:B------:R-:W-:Y:S05]  /*13de0*/  BSYNC B3 ;  /* 0x0000000000037941 */ /* 0x000fea0003800000 */
.L_x_55937:
        /* <DEDUP_REMOVED lines=13> */
.L_x_55933:
[----:B------:R-:W-:Y:S05]  /*13ec0*/  BSYNC B2 ;  /* 0x0000000000027941 */ /* 0x000fea0003800000 */
.L_x_55932:
        /* <DEDUP_REMOVED lines=18> */
.L_x_55944:
[----:B------:R-:W-:-:S07]  /*13ff0*/  IMAD.MOV.U32 R9, RZ, RZ, R10 ;  /* 0x000000ffff097224 */ /* 0x000fce00078e000a */
.L_x_55945:
[----:B------:R-:W-:Y:S05]  /*14000*/  BSYNC B3 ;  /* 0x0000000000037941 */ /* 0x000fea0003800000 */
.L_x_55943:
        /* <DEDUP_REMOVED lines=16> */
.L_x_55949:
[----:B------:R-:W-:Y:S05]  /*14110*/  BSYNC B4 ;  /* 0x0000000000047941 */ /* 0x000fea0003800000 */
.L_x_55948:
        /* <DEDUP_REMOVED lines=44> */
.L_x_55947:
[----:B------:R-:W-:Y:S05]  /*143e0*/  BSYNC B3 ;  /* 0x0000000000037941 */ /* 0x000fea0003800000 */
.L_x_55946:
        /* <DEDUP_REMOVED lines=13> */
.L_x_55942:
[----:B------:R-:W-:Y:S05]  /*144c0*/  BSYNC B2 ;  /* 0x0000000000027941 */ /* 0x000fea0003800000 */
.L_x_55941:
        /* <DEDUP_REMOVED lines=18> */
.L_x_55953:
[----:B------:R-:W-:-:S07]  /*145f0*/  MOV R171, R10 ;  /* 0x0000000a00ab7202 */ /* 0x000fce0000000f00 */
.L_x_55954:
[----:B------:R-:W-:Y:S05]  /*14600*/  BSYNC B3 ;  /* 0x0000000000037941 */ /* 0x000fea0003800000 */
.L_x_55952:
        /* <DEDUP_REMOVED lines=16> */
.L_x_55958:
[----:B------:R-:W-:Y:S05]  /*14710*/  BSYNC B4 ;  /* 0x0000000000047941 */ /* 0x000fea0003800000 */
.L_x_55957:
        /* <DEDUP_REMOVED lines=44> */
.L_x_55956:
[----:B------:R-:W-:Y:S05]  /*149e0*/  BSYNC B3 ;  /* 0x0000000000037941 */ /* 0x000fea0003800000 */
.L_x_55955:
        /* <DEDUP_REMOVED lines=13> */
.L_x_55951:
[----:B------:R-:W-:Y:S05]  /*14ac0*/  BSYNC B2 ;  /* 0x0000000000027941 */ /* 0x000fea0003800000 */
.L_x_55950:
        /* <DEDUP_REMOVED lines=26> */
.L_x_55960:
[----:B------:R-:W-:Y:S05]  /*14c70*/  BSYNC B2 ;  /* 0x0000000000027941 */ /* 0x000fea0003800000 */
.L_x_55959:
[----:B------:R-:W-:Y:S01]  /*14c80*/  VIADD R205, R205, 0x20 ;  /* 0x00000020cdcd7836 */ /* 0x000fe20000000000 */
[----:B------:R-:W-:-:S07]  /*14c90*/  IADD3 R206, R206, 0x20, RZ ;  /* 0x00000020cece7810 */ /* 0x000fce0007ffe0ff */
.L_x_55886:
[----:B------:R-:W-:Y:S05]  /*14ca0*/  BSYNC B1 ;  /* 0x0000000000017941 */ /* 0x000fea0003800000 */
.L_x_55885:
        /* <DEDUP_REMOVED lines=32> */
.L_x_55966:
[----:B------:R-:W-:-:S07]  /*14eb0*/  MOV R13, R10 ;  /* 0x0000000a000d7202 */ /* 0x000fce0000000f00 */
.L_x_55967:
[----:B------:R-:W-:Y:S05]  /*14ec0*/  BSYNC B3 ;  /* 0x0000000000037941 */ /* 0x000fea0003800000 */
.L_x_55965:
        /* <DEDUP_REMOVED lines=16> */
.L_x_55971:
[----:B------:R-:W-:Y:S05]  /*14fd0*/  BSYNC B4 ;  /* 0x0000000000047941 */ /* 0x000fea0003800000 */
.L_x_55970:
        /* <DEDUP_REMOVED lines=44> */
.L_x_55969:
[----:B------:R-:W-:Y:S05]  /*152a0*/  BSYNC B3 ;  /* 0x0000000000037941 */ /* 0x000fea0003800000 */
.L_x_55968:
        /* <DEDUP_REMOVED lines=13> */
.L_x_55964:
[----:B------:R-:W-:Y:S05]  /*15380*/  BSYNC B2 ;  /* 0x0000000000027941 */ /* 0x000fea0003800000 */
.L_x_55963:
        /* <DEDUP_REMOVED lines=18> */
.L_x_55975:
[----:B------:R-:W-:-:S07]  /*154b0*/  IMAD.MOV.U32 R9, RZ, RZ, R10 ;  /* 0x000000ffff097224 */ /* 0x000fce00078e000a */
.L_x_55976:
[----:B------:R-:W-:Y:S05]  /*154c0*/  BSYNC B3 ;  /* 0x0000000000037941 */ /* 0x000fea0003800000 */
.L_x_55974:
        /* <DEDUP_REMOVED lines=16> */
.L_x_55980:
[----:B------:R-:W-:Y:S05]  /*155d0*/  BSYNC B4 ;  /* 0x0000000000047941 */ /* 0x000fea0003800000 */
.L_x_55979:
        /* <DEDUP_REMOVED lines=44> */
.L_x_55978:
[----:B------:R-:W-:Y:S05]  /*158a0*/  BSYNC B3 ;  /* 0x0000000000037941 */ /* 0x000fea0003800000 */
.L_x_55977:
        /* <DEDUP_REMOVED lines=13> */
.L_x_55973:
[----:B------:R-:W-:Y:S05]  /*15980*/  BSYNC B2 ;  /* 0x0000000000027941 */ /* 0x000fea0003800000 */
.L_x_55972:
        /* <DEDUP_REMOVED lines=18> */
.L_x_55984:
[----:B------:R-:W-:-:S07]  /*15ab0*/  MOV R9, R10 ;  /* 0x0000000a00097202 */ /* 0x000fce0000000f00 */
.L_x_55985:
[----:B------:R-:W-:Y:S05]  /*15ac0*/  BSYNC B3 ;  /* 0x0000000000037941 */ /* 0x000fea0003800000 */
.L_x_55983:
        /* <DEDUP_REMOVED lines=16> */
.L_x_55989:
[----:B------:R-:W-:Y:S05]  /*15bd0*/  BSYNC B4 ;  /* 0x0000000000047941 */ /* 0x000fea0003800000 */
.L_x_55988:
        /* <DEDUP_REMOVED lines=44> */
.L_x_55987:
[----:B------:R-:W-:Y:S05]  /*15ea0*/  BSYNC B3 ;  /* 0x0000000000037941 */ /* 0x000fea0003800000 */
.L_x_55986:
        /* <DEDUP_REMOVED lines=13> */
.L_x_55982:
[----:B------:R-:W-:Y:S05]  /*15f80*/  BSYNC B2 ;  /* 0x0000000000027941 */ /* 0x000fea0003800000 */
.L_x_55981:
        /* <DEDUP_REMOVED lines=18> */
.L_x_55993:
[----:B------:R-:W-:-:S07]  /*160b0*/  IMAD.MOV.U32 R9, RZ, RZ, R10 ;  /* 0x000000ffff097224 */ /* 0x000fce00078e000a */
.L_x_55994:
[----:B------:R-:W-:Y:S05]  /*160c0*/  BSYNC B3 ;  /* 0x0000000000037941 */ /* 0x000fea0003800000 */
.L_x_55992:
        /* <DEDUP_REMOVED lines=16> */
.L_x_55998:
[----:B------:R-:W-:Y:S05]  /*161d0*/  BSYNC B4 ;  /* 0x0000000000047941 */ /* 0x000fea0003800000 */
.L_x_55997:
        /* <DEDUP_REMOVED lines=44> */
.L_x_55996:
[----:B------:R-:W-:Y:S05]  /*164a0*/  BSYNC B3 ;  /* 0x0000000000037941 */ /* 0x000fea0003800000 */
.L_x_55995:
        /* <DEDUP_REMOVED lines=13> */
.L_x_55991:
[----:B------:R-:W-:Y:S05]  /*16580*/  BSYNC B2 ;  /* 0x0000000000027941 */ /* 0x000fea0003800000 */
.L_x_55990:
        /* <DEDUP_REMOVED lines=18> */
.L_x_56002:
[----:B------:R-:W-:-:S07]  /*166b0*/  MOV R9, R10 ;  /* 0x0000000a00097202 */ /* 0x000fce0000000f00 */
.L_x_56003:
[----:B------:R-:W-:Y:S05]  /*166c0*/  BSYNC B3 ;  /* 0x0000000000037941 */ /* 0x000fea0003800000 */
.L_x_56001:
        /* <DEDUP_REMOVED lines=16> */
.L_x_56007:
[----:B------:R-:W-:Y:S05]  /*167d0*/  BSYNC B4 ;  /* 0x0000000000047941 */ /* 0x000fea0003800000 */
.L_x_56006:
        /* <DEDUP_REMOVED lines=44> */
.L_x_56005:
[----:B------:R-:W-:Y:S05]  /*16aa0*/  BSYNC B3 ;  /* 0x0000000000037941 */ /* 0x000fea0003800000 */
.L_x_56004:
        /* <DEDUP_REMOVED lines=13> */
.L_x_56000:
[----:B------:R-:W-:Y:S05]  /*16b80*/  BSYNC B2 ;  /* 0x0000000000027941 */ /* 0x000fea0003800000 */
.L_x_55999:
        /* <DEDUP_REMOVED lines=18> */
.L_x_56011:
[----:B------:R-:W-:-:S07]  /*16cb0*/  IMAD.MOV.U32 R9, RZ, RZ, R10 ;  /* 0x000000ffff097224 */ /* 0x000fce00078e000a */
.L_x_56012:
[----:B------:R-:W-:Y:S05]  /*16cc0*/  BSYNC B3 ;  /* 0x0000000000037941 */ /* 0x000fea0003800000 */
.L_x_56010:
        /* <DEDUP_REMOVED lines=16> */
.L_x_56016:
[----:B------:R-:W-:Y:S05]  /*16dd0*/  BSYNC B4 ;  /* 0x0000000000047941 */ /* 0x000fea0003800000 */
.L_x_56015:
        /* <DEDUP_REMOVED lines=44> */
.L_x_56014:
[----:B------:R-:W-:Y:S05]  /*170a0*/  BSYNC B3 ;  /* 0x0000000000037941 */ /* 0x000fea0003800000 */
.L_x_56013:
        /* <DEDUP_REMOVED lines=13> */
.L_x_56009:
[----:B------:R-:W-:Y:S05]  /*17180*/  BSYNC B2 ;  /* 0x0000000000027941 */ /* 0x000fea0003800000 */
.L_x_56008:
        /* <DEDUP_REMOVED lines=18> */
.L_x_56020:
[----:B------:R-:W-:-:S07]  /*172b0*/  MOV R9, R10 ;  /* 0x0000000a00097202 */ /* 0x000fce0000000f00 */
.L_x_56021:
[----:B------:R-:W-:Y:S05]  /*172c0*/  BSYNC B3 ;  /* 0x0000000000037941 */ /* 0x000fea0003800000 */
.L_x_56019:
        /* <DEDUP_REMOVED lines=16> */
.L_x_56025:
[----:B------:R-:W-:Y:S05]  /*173d0*/  BSYNC B4 ;  /* 0x0000000000047941 */ /* 0x000fea0003800000 */
.L_x_56024:
        /* <DEDUP_REMOVED lines=44> */
.L_x_56023:
[----:B------:R-:W-:Y:S05]  /*176a0*/  BSYNC B3 ;  /* 0x0000000000037941 */ /* 0x000fea0003800000 */
.L_x_56022:
        /* <DEDUP_REMOVED lines=13> */
.L_x_56018:
[----:B------:R-:W-:Y:S05]  /*17780*/  BSYNC B2 ;  /* 0x0000000000027941 */ /* 0x000fea0003800000 */
.L_x_56017:
        /* <DEDUP_REMOVED lines=18> */
.L_x_56029:
[----:B------:R-:W-:-:S07]  /*178b0*/  IMAD.MOV.U32 R179, RZ, RZ, R10 ;  /* 0x000000ffffb37224 */ /* 0x000fce00078e000a */
.L_x_56030:
[----:B------:R-:W-:Y:S05]  /*178c0*/  BSYNC B3 ;  /* 0x0000000000037941 */ /* 0x000fea0003800000 */
.L_x_56028:
        /* <DEDUP_REMOVED lines=16> */
.L_x_56034:
[----:B------:R-:W-:Y:S05]  /*179d0*/  BSYNC B4 ;  /* 0x0000000000047941 */ /* 0x000fea0003800000 */
.L_x_56033:
        /* <DEDUP_REMOVED lines=44> */
.L_x_56032:
[----:B------:R-:W-:Y:S05]  /*17ca0*/  BSYNC B3 ;  /* 0x0000000000037941 */ /* 0x000fea0003800000 */
.L_x_56031:
        /* <DEDUP_REMOVED lines=13> */
.L_x_56027:
[----:B------:R-:W-:Y:S05]  /*17d80*/  BSYNC B2 ;  /* 0x0000000000027941 */ /* 0x000fea0003800000 */
.L_x_56026:
        /* <DEDUP_REMOVED lines=26> */
.L_x_56036:
[----:B------:R-:W-:Y:S05]  /*17f30*/  BSYNC B2 ;  /* 0x0000000000027941 */ /* 0x000fea0003800000 */
.L_x_56035:
[----:B------:R-:W-:Y:S01]  /*17f40*/  IADD3 R205, R205, 0x20, RZ ;  /* 0x00000020cdcd7810 */ /* 0x000fe20007ffe0ff */
[----:B------:R-:W-:-:S07]  /*17f50*/  VIADD R206, R206, 0x20 ;  /* 0x00000020cece7836 */ /* 0x000fce0000000000 */
.L_x_55962:
[----:B------:R-:W-:Y:S05]  /*17f60*/  BSYNC B1 ;  /* 0x0000000000017941 */ /* 0x000fea0003800000 */
.L_x_55961:
        /* <DEDUP_REMOVED lines=32> */
.L_x_56042:
[----:B------:R-:W-:-:S07]  /*18170*/  IMAD.MOV.U32 R13, RZ, RZ, R10 ;  /* 0x000000ffff0d7224 */ /* 0x000fce00078e000a */
.L_x_56043:
[----:B------:R-:W-:Y:S05]  /*18180*/  BSYNC B3 ;  /* 0x0000000000037941 */ /* 0x000fea0003800000 */
.L_x_56041:
        /* <DEDUP_REMOVED lines=16> */
.L_x_56047:
[----:B------:R-:W-:Y:S05]  /*18290*/  BSYNC B4 ;  /* 0x0000000000047941 */ /* 0x000fea0003800000 */
.L_x_56046:
        /* <DEDUP_REMOVED lines=44> */
.L_x_56045:
[----:B------:R-:W-:Y:S05]  /*18560*/  BSYNC B3 ;  /* 0x0000000000037941 */ /* 0x000fea0003800000 */
.L_x_56044:
        /* <DEDUP_REMOVED lines=13> */
.L_x_56040:
[----:B------:R-:W-:Y:S05]  /*18640*/  BSYNC B2 ;  /* 0x0000000000027941 */ /* 0x000fea0003800000 */
.L_x_56039:
        /* <DEDUP_REMOVED lines=18> */
.L_x_56051:
[----:B------:R-:W-:-:S07]  /*18770*/  MOV R9, R10 ;  /* 0x0000000a00097202 */ /* 0x000fce0000000f00 */
.L_x_56052:
[----:B------:R-:W-:Y:S05]  /*18780*/  BSYNC B3 ;  /* 0x0000000000037941 */ /* 0x000fea0003800000 */
.L_x_56050:
        /* <DEDUP_REMOVED lines=16> */
.L_x_56056:
[----:B------:R-:W-:Y:S05]  /*18890*/  BSYNC B4 ;  /* 0x0000000000047941 */ /* 0x000fea0003800000 */
.L_x_56055:
        /* <DEDUP_REMOVED lines=44> */
.L_x_56054:
[----:B------:R-:W-:Y:S05]  /*18b60*/  BSYNC B3 ;  /* 0x0000000000037941 */ /* 0x000fea0003800000 */
.L_x_56053:
        /* <DEDUP_REMOVED lines=13> */
.L_x_56049:
[----:B------:R-:W-:Y:S05]  /*18c40*/  BSYNC B2 ;  /* 0x0000000000027941 */ /* 0x000fea0003800000 */
.L_x_56048:
        /* <DEDUP_REMOVED lines=18> */
.L_x_56060:
[----:B------:R-:W-:-:S07]  /*18d70*/  IMAD.MOV.U32 R9, RZ, RZ, R10 ;  /* 0x000000ffff097224 */ /* 0x000fce00078e000a */
.L_x_56061:
[----:B------:R-:W-:Y:S05]  /*18d80*/  BSYNC B3 ;  /* 0x0000000000037941 */ /* 0x000fea0003800000 */
.L_x_56059:
        /* <DEDUP_REMOVED lines=16> */
.L_x_56065:
[----:B------:R-:W-:Y:S05]  /*18e90*/  BSYNC B4 ;  /* 0x0000000000047941 */ /* 0x000fea0003800000 */
.L_x_56064:
        /* <DEDUP_REMOVED lines=44> */
.L_x_56063:
[----:B------:R-:W-:Y:S05]  /*19160*/  BSYNC B3 ;  /* 0x0000000000037941 */ /* 0x000fea0003800000 */
.L_x_56062:
        /* <DEDUP_REMOVED lines=13> */
.L_x_56058:
[----:B------:R-:W-:Y:S05]  /*19240*/  BSYNC B2 ;  /* 0x0000000000027941 */ /* 0x000fea0003800000 */
.L_x_56057:
        /* <DEDUP_REMOVED lines=18> */
.L_x_56069:
[----:B------:R-:W-:-:S07]  /*19370*/  MOV R9, R10 ;  /* 0x0000000a00097202 */ /* 0x000fce0000000f00 */
.L_x_56070:
[----:B------:R-:W-:Y:S05]  /*19380*/  BSYNC B3 ;  /* 0x0000000000037941 */ /* 0x000fea0003800000 */
.L_x_56068:
        /* <DEDUP_REMOVED lines=16> */
.L_x_56074:
[----:B------:R-:W-:Y:S05]  /*19490*/  BSYNC B4 ;  /* 0x0000000000047941 */ /* 0x000fea0003800000 */
.L_x_56073:
        /* <DEDUP_REMOVED lines=44> */
.L_x_56072:
[----:B------:R-:W-:Y:S05]  /*19760*/  BSYNC B3 ;  /* 0x0000000000037941 */ /* 0x000fea0003800000 */
.L_x_56071:
        /* <DEDUP_REMOVED lines=13> */
.L_x_56067:
[----:B------:R-:W-:Y:S05]  /*19840*/  BSYNC B2 ;  /* 0x0000000000027941 */ /* 0x000fea0003800000 */
.L_x_56066:
        /* <DEDUP_REMOVED lines=18> */
.L_x_56078:
[----:B------:R-:W-:-:S07]  /*19970*/  IMAD.MOV.U32 R9, RZ, RZ, R10 ;  /* 0x000000ffff097224 */ /* 0x000fce00078e000a */
.L_x_56079:
[----:B------:R-:W-:Y:S05]  /*19980*/  BSYNC B3 ;  /* 0x0000000000037941 */ /* 0x000fea0003800000 */
.L_x_56077:
        /* <DEDUP_REMOVED lines=16> */
.L_x_56083:
[----:B------:R-:W-:Y:S05]  /*19a90*/  BSYNC B4 ;  /* 0x0000000000047941 */ /* 0x000fea0003800000 */
.L_x_56082:
        /* <DEDUP_REMOVED lines=44> */
.L_x_56081:
[----:B------:R-:W-:Y:S05]  /*19d60*/  BSYNC B3 ;  /* 0x0000000000037941 */ /* 0x000fea0003800000 */
.L_x_56080:
        /* <DEDUP_REMOVED lines=13> */
.L_x_56076:
[----:B------:R-:W-:Y:S05]  /*19e40*/  BSYNC B2 ;  /* 0x0000000000027941 */ /* 0x000fea0003800000 */
.L_x_56075:
        /* <DEDUP_REMOVED lines=18> */
.L_x_56087:
[----:B------:R-:W-:-:S07]  /*19f70*/  MOV R9, R10 ;  /* 0x0000000a00097202 */ /* 0x000fce0000000f00 */
.L_x_56088:
[----:B------:R-:W-:Y:S05]  /*19f80*/  BSYNC B3 ;  /* 0x0000000000037941 */ /* 0x000fea0003800000 */
.L_x_56086:
        /* <DEDUP_REMOVED lines=16> */
.L_x_56092:
[----:B------:R-:W-:Y:S05]  /*1a090*/  BSYNC B4 ;  /* 0x0000000000047941 */ /* 0x000fea0003800000 */
.L_x_56091:
        /* <DEDUP_REMOVED lines=44> */
.L_x_56090:
[----:B------:R-:W-:Y:S05]  /*1a360*/  BSYNC B3 ;  /* 0x0000000000037941 */ /* 0x000fea0003800000 */
.L_x_56089:
        /* <DEDUP_REMOVED lines=13> */
.L_x_56085:
[----:B------:R-:W-:Y:S05]  /*1a440*/  BSYNC B2 ;  /* 0x0000000000027941 */ /* 0x000fea0003800000 */
.L_x_56084:
        /* <DEDUP_REMOVED lines=18> */
.L_x_56096:
[----:B------:R-:W-:-:S07]  /*1a570*/  IMAD.MOV.U32 R9, RZ, RZ, R10 ;  /* 0x000000ffff097224 */ /* 0x000fce00078e000a */
.L_x_56097:
[----:B------:R-:W-:Y:S05]  /*1a580*/  BSYNC B3 ;  /* 0x0000000000037941 */ /* 0x000fea0003800000 */
.L_x_56095:
        /* <DEDUP_REMOVED lines=16> */
.L_x_56101:
[----:B------:R-:W-:Y:S05]  /*1a690*/  BSYNC B4 ;  /* 0x0000000000047941 */ /* 0x000fea0003800000 */
.L_x_56100:
        /* <DEDUP_REMOVED lines=44> */
.L_x_56099:
[----:B------:R-:W-:Y:S05]  /*1a960*/  BSYNC B3 ;  /* 0x0000000000037941 */ /* 0x000fea0003800000 */
.L_x_56098:
        /* <DEDUP_REMOVED lines=13> */
.L_x_56094:
[----:B------:R-:W-:Y:S05]  /*1aa40*/  BSYNC B2 ;  /* 0x0000000000027941 */ /* 0x000fea0003800000 */
.L_x_56093:
        /* <DEDUP_REMOVED lines=18> */
.L_x_56105:
[----:B------:R-:W-:-:S07]  /*1ab70*/  MOV R187, R10 ;  /* 0x0000000a00bb7202 */ /* 0x000fce0000000f00 */
.L_x_56106:
[----:B------:R-:W-:Y:S05]  /*1ab80*/  BSYNC B3 ;  /* 0x0000000000037941 */ /* 0x000fea0003800000 */
.L_x_56104:
        /* <DEDUP_REMOVED lines=16> */
.L_x_56110:
[----:B------:R-:W-:Y:S05]  /*1ac90*/  BSYNC B4 ;  /* 0x0000000000047941 */ /* 0x000fea0003800000 */
.L_x_56109:
        /* <DEDUP_REMOVED lines=44> */
.L_x_56108:
[----:B------:R-:W-:Y:S05]  /*1af60*/  BSYNC B3 ;  /* 0x0000000000037941 */ /* 0x000fea0003800000 */
.L_x_56107:
        /* <DEDUP_REMOVED lines=13> */
.L_x_56103:
[----:B------:R-:W-:Y:S05]  /*1b040*/  BSYNC B2 ;  /* 0x0000000000027941 */ /* 0x000fea0003800000 */
.L_x_56102:
        /* <DEDUP_REMOVED lines=26> */
.L_x_56112:
[----:B------:R-:W-:Y:S05]  /*1b1f0*/  BSYNC B2 ;  /* 0x0000000000027941 */ /* 0x000fea0003800000 */
.L_x_56111:
[----:B------:R-:W-:Y:S01]  /*1b200*/  VIADD R205, R205, 0x20 ;  /* 0x00000020cdcd7836 */ /* 0x000fe20000000000 */
[----:B------:R-:W-:-:S07]  /*1b210*/  IADD3 R206, R206, 0x20, RZ ;  /* 0x00000020cece7810 */ /* 0x000fce0007ffe0ff */
.L_x_56038:
[----:B------:R-:W-:Y:S05]  /*1b220*/  BSYNC B1 ;  /* 0x0000000000017941 */ /* 0x000fea0003800000 */
.L_x_56037:
        /* <DEDUP_REMOVED lines=32> */
.L_x_56118:
[----:B------:R-:W-:-:S07]  /*1b430*/  MOV R13, R10 ;  /* 0x0000000a000d7202 */ /* 0x000fce0000000f00 */
.L_x_56119:
[----:B------:R-:W-:Y:S05]  /*1b440*/  BSYNC B3 ;  /* 0x0000000000037941 */ /* 0x000fea0003800000 */
.L_x_56117:
        /* <DEDUP_REMOVED lines=16> */
.L_x_56123:
[----:B------:R-:W-:Y:S05]  /*1b550*/  BSYNC B4 ;  /* 0x0000000000047941 */ /* 0x000fea0003800000 */
.L_x_56122:
        /* <DEDUP_REMOVED lines=44> */
.L_x_56121:
[----:B------:R-:W-:Y:S05]  /*1b820*/  BSYNC B3 ;  /* 0x0000000000037941 */ /* 0x000fea0003800000 */
.L_x_56120:
        /* <DEDUP_REMOVED lines=13> */
.L_x_56116:
[----:B------:R-:W-:Y:S05]  /*1b900*/  BSYNC B2 ;  /* 0x0000000000027941 */ /* 0x000fea0003800000 */
.L_x_56115:
        /* <DEDUP_REMOVED lines=18> */
.L_x_56127:
[----:B------:R-:W-:-:S07]  /*1ba30*/  IMAD.MOV.U32 R9, RZ, RZ, R10 ;  /* 0x000000ffff097224 */ /* 0x000fce00078e000a */
.L_x_56128:
[----:B------:R-:W-:Y:S05]  /*1ba40*/  BSYNC B3 ;  /* 0x0000000000037941 */ /* 0x000fea0003800000 */
.L_x_56126:
        /* <DEDUP_REMOVED lines=16> */
.L_x_56132:
[----:B------:R-:W-:Y:S05]  /*1bb50*/  BSYNC B4 ;  /* 0x0000000000047941 */ /* 0x000fea0003800000 */
.L_x_56131:
        /* <DEDUP_REMOVED lines=44> */
.L_x_56130:
[----:B------:R-:W-:Y:S05]  /*1be20*/  BSYNC B3 ;  /* 0x0000000000037941 */ /* 0x000fea0003800000 */
.L_x_56129:
        /* <DEDUP_REMOVED lines=13> */
.L_x_56125:
[----:B------:R-:W-:Y:S05]  /*1bf00*/  BSYNC B2 ;  /* 0x0000000000027941 */ /* 0x000fea0003800000 */
.L_x_56124:
        /* <DEDUP_REMOVED lines=18> */
.L_x_56136:
[----:B------:R-:W-:-:S07]  /*1c030*/  MOV R9, R10 ;  /* 0x0000000a00097202 */ /* 0x000fce0000000f00 */
.L_x_56137:
[----:B------:R-:W-:Y:S05]  /*1c040*/  BSYNC B3 ;  /* 0x0000000000037941 */ /* 0x000fea0003800000 */
.L_x_56135:
        /* <DEDUP_REMOVED lines=16> */
.L_x_56141:
[----:B------:R-:W-:Y:S05]  /*1c150*/  BSYNC B4 ;  /* 0x0000000000047941 */ /* 0x000fea0003800000 */
.L_x_56140:
        /* <DEDUP_REMOVED lines=44> */
.L_x_56139:
[----:B------:R-:W-:Y:S05]  /*1c420*/  BSYNC B3 ;  /* 0x0000000000037941 */ /* 0x000fea0003800000 */
.L_x_56138:
        /* <DEDUP_REMOVED lines=13> */
.L_x_56134:
[----:B------:R-:W-:Y:S05]  /*1c500*/  BSYNC B2 ;  /* 0x0000000000027941 */ /* 0x000fea0003800000 */
.L_x_56133:
        /* <DEDUP_REMOVED lines=18> */
.L_x_56145:
[----:B------:R-:W-:-:S07]  /*1c630*/  IMAD.MOV.U32 R9, RZ, RZ, R10 ;  /* 0x000000ffff097224 */ /* 0x000fce00078e000a */
.L_x_56146:
[----:B------:R-:W-:Y:S05]  /*1c640*/  BSYNC B3 ;  /* 0x0000000000037941 */ /* 0x000fea0003800000 */
.L_x_56144:
        /* <DEDUP_REMOVED lines=16> */
.L_x_56150:
[----:B------:R-:W-:Y:S05]  /*1c750*/  BSYNC B4 ;  /* 0x0000000000047941 */ /* 0x000fea0003800000 */
.L_x_56149:
        /* <DEDUP_REMOVED lines=44> */
.L_x_56148:
[----:B------:R-:W-:Y:S05]  /*1ca20*/  BSYNC B3 ;  /* 0x0000000000037941 */ /* 0x000fea0003800000 */
.L_x_56147:
        /* <DEDUP_REMOVED lines=13> */
.L_x_56143:
[----:B------:R-:W-:Y:S05]  /*1cb00*/  BSYNC B2 ;  /* 0x0000000000027941 */ /* 0x000fea0003800000 */
.L_x_56142:
        /* <DEDUP_REMOVED lines=18> */
.L_x_56154:
[----:B------:R-:W-:-:S07]  /*1cc30*/  MOV R9, R10 ;  /* 0x0000000a00097202 */ /* 0x000fce0000000f00 */
.L_x_56155:
[----:B------:R-:W-:Y:S05]  /*1cc40*/  BSYNC B3 ;  /* 0x0000000000037941 */ /* 0x000fea0003800000 */
.L_x_56153:
        /* <DEDUP_REMOVED lines=16> */
.L_x_56159:
[----:B------:R-:W-:Y:S05]  /*1cd50*/  BSYNC B4 ;  /* 0x0000000000047941 */ /* 0x000fea0003800000 */
.L_x_56158:
        /* <DEDUP_REMOVED lines=44> */
.L_x_56157:
[----:B------:R-:W-:Y:S05]  /*1d020*/  BSYNC B3 ;  /* 0x0000000000037941 */ /* 0x000fea0003800000 */
.L_x_56156:
        /* <DEDUP_REMOVED lines=13> */
.L_x_56152:
[----:B------:R-:W-:Y:S05]  /*1d100*/  BSYNC B2 ;  /* 0x0000000000027941 */ /* 0x000fea0003800000 */
.L_x_56151:
        /* <DEDUP_REMOVED lines=18> */
.L_x_56163:
[----:B------:R-:W-:-:S07]  /*1d230*/  IMAD.MOV.U32 R9, RZ, RZ, R10 ;  /* 0x000000ffff097224 */ /* 0x000fce00078e000a */
.L_x_56164:
[----:B------:R-:W-:Y:S05]  /*1d240*/  BSYNC B3 ;  /* 0x0000000000037941 */ /* 0x000fea0003800000 */
.L_x_56162:
        /* <DEDUP_REMOVED lines=16> */
.L_x_56168:
[----:B------:R-:W-:Y:S05]  /*1d350*/  BSYNC B4 ;  /* 0x0000000000047941 */ /* 0x000fea0003800000 */
.L_x_56167:
        /* <DEDUP_REMOVED lines=44> */
.L_x_56166:
[----:B------:R-:W-:Y:S05]  /*1d620*/  BSYNC B3 ;  /* 0x0000000000037941 */ /* 0x000fea0003800000 */
.L_x_56165:
        /* <DEDUP_REMOVED lines=13> */
.L_x_56161:
[----:B------:R-:W-:Y:S05]  /*1d700*/  BSYNC B2 ;  /* 0x0000000000027941 */ /* 0x000fea0003800000 */
.L_x_56160:
        /* <DEDUP_REMOVED lines=18> */
.L_x_56172:
[----:B------:R-:W-:-:S07]  /*1d830*/  MOV R9, R10 ;  /* 0x0000000a00097202 */ /* 0x000fce0000000f00 */
.L_x_56173:
[----:B------:R-:W-:Y:S05]  /*1d840*/  BSYNC B3 ;  /* 0x0000000000037941 */ /* 0x000fea0003800000 */
.L_x_56171:
        /* <DEDUP_REMOVED lines=16> */
.L_x_56177:
[----:B------:R-:W-:Y:S05]  /*1d950*/  BSYNC B4 ;  /* 0x0000000000047941 */ /* 0x000fea0003800000 */
.L_x_56176:
        /* <DEDUP_REMOVED lines=44> */
.L_x_56175:
[----:B------:R-:W-:Y:S05]  /*1dc20*/  BSYNC B3 ;  /* 0x0000000000037941 */ /* 0x000fea0003800000 */
.L_x_56174:
        /* <DEDUP_REMOVED lines=13> */
.L_x_56170:
[----:B------:R-:W-:Y:S05]  /*1dd00*/  BSYNC B2 ;  /* 0x0000000000027941 */ /* 0x000fea0003800000 */
.L_x_56169:
        /* <DEDUP_REMOVED lines=18> */
.L_x_56181:
[----:B------:R-:W-:-:S07]  /*1de30*/  IMAD.MOV.U32 R195, RZ, RZ, R10 ;  /* 0x000000ffffc37224 */ /* 0x000fce00078e000a */
.L_x_56182:
[----:B------:R-:W-:Y:S05]  /*1de40*/  BSYNC B3 ;  /* 0x0000000000037941 */ /* 0x000fea0003800000 */
.L_x_56180:
        /* <DEDUP_REMOVED lines=16> */
.L_x_56186:
[----:B------:R-:W-:Y:S05]  /*1df50*/  BSYNC B4 ;  /* 0x0000000000047941 */ /* 0x000fea0003800000 */
.L_x_56185:
        /* <DEDUP_REMOVED lines=44> */
.L_x_56184:
[----:B------:R-:W-:Y:S05]  /*1e220*/  BSYNC B3 ;  /* 0x0000000000037941 */ /* 0x000fea0003800000 */
.L_x_56183:
        /* <DEDUP_REMOVED lines=13> */
.L_x_56179:
[----:B------:R-:W-:Y:S05]  /*1e300*/  BSYNC B2 ;  /* 0x0000000000027941 */ /* 0x000fea0003800000 */
.L_x_56178:
        /* <DEDUP_REMOVED lines=26> */
.L_x_56188:
[----:B------:R-:W-:Y:S05]  /*1e4b0*/  BSYNC B2 ;  /* 0x0000000000027941 */ /* 0x000fea0003800000 */
.L_x_56187:
[----:B------:R-:W-:Y:S01]  /*1e4c0*/  IADD3 R205, R205, 0x20, RZ ;  /* 0x00000020cdcd7810 */ /* 0x000fe20007ffe0ff */
[----:B------:R-:W-:-:S07]  /*1e4d0*/  VIADD R206, R206, 0x20 ;  /* 0x00000020cece7836 */ /* 0x000fce0000000000 */
.L_x_56114:
[----:B------:R-:W-:Y:S05]  /*1e4e0*/  BSYNC B1 ;  /* 0x0000000000017941 */ /* 0x000fea0003800000 */
.L_x_56113:
        /* <DEDUP_REMOVED lines=32> */
.L_x_56194:
[----:B------:R-:W-:-:S07]  /*1e6f0*/  IMAD.MOV.U32 R13, RZ, RZ, R10 ;  /* 0x000000ffff0d7224 */ /* 0x000fce00078e000a */
.L_x_56195:
[----:B------:R-:W-:Y:S05]  /*1e700*/  BSYNC B3 ;  /* 0x0000000000037941 */ /* 0x000fea0003800000 */
.L_x_56193:
        /* <DEDUP_REMOVED lines=16> */
.L_x_56199:
[----:B------:R-:W-:Y:S05]  /*1e810*/  BSYNC B4 ;  /* 0x0000000000047941 */ /* 0x000fea0003800000 */
.L_x_56198:
        /* <DEDUP_REMOVED lines=44> */
.L_x_56197:
[----:B------:R-:W-:Y:S05]  /*1eae0*/  BSYNC B3 ;  /* 0x0000000000037941 */ /* 0x000fea0003800000 */
.L_x_56196:
        /* <DEDUP_REMOVED lines=13> */
.L_x_56192:
[----:B------:R-:W-:Y:S05]  /*1ebc0*/  BSYNC B2 ;  /* 0x0000000000027941 */ /* 0x000fea0003800000 */
.L_x_56191:
        /* <DEDUP_REMOVED lines=18> */
.L_x_56203:
[----:B------:R-:W-:-:S07]  /*1ecf0*/  MOV R9, R10 ;  /* 0x0000000a00097202 */ /* 0x000fce0000000f00 */
.L_x_56204:
[----:B------:R-:W-:Y:S05]  /*1ed00*/  BSYNC B3 ;  /* 0x0000000000037941 */ /* 0x000fea0003800000 */
.L_x_56202:
        /* <DEDUP_REMOVED lines=16> */
.L_x_56208:
[----:B------:R-:W-:Y:S05]  /*1ee10*/  BSYNC B4 ;  /* 0x0000000000047941 */ /* 0x000fea0003800000 */
.L_x_56207:
        /* <DEDUP_REMOVED lines=44> */
.L_x_56206:
[----:B------:R-:W-:Y:S05]  /*1f0e0*/  BSYNC B3 ;  /* 0x0000000000037941 */ /* 0x000fea0003800000 */
.L_x_56205:
        /* <DEDUP_REMOVED lines=13> */
.L_x_56201:
[----:B------:R-:W-:Y:S05]  /*1f1c0*/  BSYNC B2 ;  /* 0x0000000000027941 */ /* 0x000fea0003800000 */
.L_x_56200:
        /* <DEDUP_REMOVED lines=18> */
.L_x_56212:
[----:B------:R-:W-:-:S07]  /*1f2f0*/  IMAD.MOV.U32 R9, RZ, RZ, R10 ;  /* 0x000000ffff097224 */ /* 0x000fce00078e000a */
.L_x_56213:
[----:B------:R-:W-:Y:S05]  /*1f300*/  BSYNC B3 ;  /* 0x0000000000037941 */ /* 0x000fea0003800000 */
.L_x_56211:
        /* <DEDUP_REMOVED lines=16> */
.L_x_56217:
[----:B------:R-:W-:Y:S05]  /*1f410*/  BSYNC B4 ;  /* 0x0000000000047941 */ /* 0x000fea0003800000 */
.L_x_56216:
        /* <DEDUP_REMOVED lines=44> */
.L_x_56215:
[----:B------:R-:W-:Y:S05]  /*1f6e0*/  BSYNC B3 ;  /* 0x0000000000037941 */ /* 0x000fea0003800000 */
.L_x_56214:
        /* <DEDUP_REMOVED lines=13> */
.L_x_56210:
[----:B------:R-:W-:Y:S05]  /*1f7c0*/  BSYNC B2 ;  /* 0x0000000000027941 */ /* 0x000fea0003800000 */
.L_x_56209:
        /* <DEDUP_REMOVED lines=18> */
.L_x_56221:
[----:B------:R-:W-:-:S07]  /*1f8f0*/  MOV R9, R10 ;  /* 0x0000000a00097202 */ /* 0x000fce0000000f00 */
.L_x_56222:
[----:B------:R-:W-:Y:S05]  /*1f900*/  BSYNC B3 ;  /* 0x0000000000037941 */ /* 0x000fea0003800000 */
.L_x_56220:
        /* <DEDUP_REMOVED lines=16> */
.L_x_56226:
[----:B------:R-:W-:Y:S05]  /*1fa10*/  BSYNC B4 ;  /* 0x0000000000047941 */ /* 0x000fea0003800000 */
.L_x_56225:
        /* <DEDUP_REMOVED lines=44> */
.L_x_56224:
[----:B------:R-:W-:Y:S05]  /*1fce0*/  BSYNC B3 ;  /* 0x0000000000037941 */ /* 0x000fea0003800000 */
.L_x_56223:
        /* <DEDUP_REMOVED lines=13> */
.L_x_56219:
[----:B------:R-:W-:Y:S05]  /*1fdc0*/  BSYNC B2 ;  /* 0x0000000000027941 */ /* 0x000fea0003800000 */
.L_x_56218:
        /* <DEDUP_REMOVED lines=18> */
.L_x_56230:
[----:B------:R-:W-:-:S07]  /*1fef0*/  IMAD.MOV.U32 R9, RZ, RZ, R10 ;  /* 0x000000ffff097224 */ /* 0x000fce00078e000a */
.L_x_56231:
[----:B------:R-:W-:Y:S05]  /*1ff00*/  BSYNC B3 ;  /* 0x0000000000037941 */ /* 0x000fea0003800000 */
.L_x_56229:
        /* <DEDUP_REMOVED lines=16> */
.L_x_56235:
[----:B------:R-:W-:Y:S05]  /*20010*/  BSYNC B4 ;  /* 0x0000000000047941 */ /* 0x000fea0003800000 */
.L_x_56234:
        /* <DEDUP_REMOVED lines=44> */
.L_x_56233:
[----:B------:R-:W-:Y:S05]  /*202e0*/  BSYNC B3 ;  /* 0x0000000000037941 */ /* 0x000fea0003800000 */
.L_x_56232:
        /* <DEDUP_REMOVED lines=13> */
.L_x_56228:
[----:B------:R-:W-:Y:S05]  /*203c0*/  BSYNC B2 ;  /* 0x0000000000027941 */ /* 0x000fea0003800000 */
.L_x_56227:
        /* <DEDUP_REMOVED lines=18> */
.L_x_56239:
[----:B------:R-:W-:-:S07]  /*204f0*/  MOV R9, R10 ;  /* 0x0000000a00097202 */ /* 0x000fce0000000f00 */
.L_x_56240:
[----:B------:R-:W-:Y:S05]  /*20500*/  BSYNC B3 ;  /* 0x0000000000037941 */ /* 0x000fea0003800000 */
.L_x_56238:
        /* <DEDUP_REMOVED lines=16> */
.L_x_56244:
[----:B------:R-:W-:Y:S05]  /*20610*/  BSYNC B4 ;  /* 0x0000000000047941 */ /* 0x000fea0003800000 */
.L_x_56243:
        /* <DEDUP_REMOVED lines=44> */
.L_x_56242:
[----:B------:R-:W-:Y:S05]  /*208e0*/  BSYNC B3 ;  /* 0x0000000000037941 */ /* 0x000fea0003800000 */
.L_x_56241:
        /* <DEDUP_REMOVED lines=13> */
.L_x_56237:
[----:B------:R-:W-:Y:S05]  /*209c0*/  BSYNC B2 ;  /* 0x0000000000027941 */ /* 0x000fea0003800000 */
.L_x_56236:
        /* <DEDUP_REMOVED lines=18> */
.L_x_56248:
[----:B------:R-:W-:-:S07]  /*20af0*/  IMAD.MOV.U32 R9, RZ, RZ, R10 ;  /* 0x000000ffff097224 */ /* 0x000fce00078e000a */
.L_x_56249:
[----:B------:R-:W-:Y:S05]  /*20b00*/  BSYNC B3 ;  /* 0x0000000000037941 */ /* 0x000fea0003800000 */
.L_x_56247:
        /* <DEDUP_REMOVED lines=16> */
.L_x_56253:
[----:B------:R-:W-:Y:S05]  /*20c10*/  BSYNC B4 ;  /* 0x0000000000047941 */ /* 0x000fea0003800000 */
.L_x_56252:
        /* <DEDUP_REMOVED lines=44> */
.L_x_56251:
[----:B------:R-:W-:Y:S05]  /*20ee0*/  BSYNC B3 ;  /* 0x0000000000037941 */ /* 0x000fea0003800000 */
.L_x_56250:
        /* <DEDUP_REMOVED lines=13> */
.L_x_56246:
[----:B------:R-:W-:Y:S05]  /*20fc0*/  BSYNC B2 ;  /* 0x0000000000027941 */ /* 0x000fea0003800000 */
.L_x_56245:
        /* <DEDUP_REMOVED lines=18> */
.L_x_56257:
[----:B------:R-:W-:-:S07]  /*210f0*/  MOV R203, R10 ;  /* 0x0000000a00cb7202 */ /* 0x000fce0000000f00 */
.L_x_56258:
[----:B------:R-:W-:Y:S05]  /*21100*/  BSYNC B3 ;  /* 0x0000000000037941 */ /* 0x000fea0003800000 */
.L_x_56256:
        /* <DEDUP_REMOVED lines=16> */
.L_x_56262:
[----:B------:R-:W-:Y:S05]  /*21210*/  BSYNC B4 ;  /* 0x0000000000047941 */ /* 0x000fea0003800000 */
.L_x_56261:
        /* <DEDUP_REMOVED lines=44> */
.L_x_56260:
[----:B------:R-:W-:Y:S05]  /*214e0*/  BSYNC B3 ;  /* 0x0000000000037941 */ /* 0x000fea0003800000 */
.L_x_56259:
        /* <DEDUP_REMOVED lines=13> */
.L_x_56255:
[----:B------:R-:W-:Y:S05]  /*215c0*/  BSYNC B2 ;  /* 0x0000000000027941 */ /* 0x000fea0003800000 */
.L_x_56254:
        /* <DEDUP_REMOVED lines=25> */
.L_x_56190:
[----:B------:R-:W-:Y:S05]  /*21760*/  BSYNC B1 ;  /* 0x0000000000017941 */ /* 0x000fea0003800000 */
.L_x_56189:
        /* <DEDUP_REMOVED lines=292> */
.L_x_56296:
        /* <DEDUP_REMOVED lines=49> */
[----:B------:R-:W-:Y:S01]  /*22cc0*/  F2FP.F16.F32.PACK_AB R204, R207, R204 ;  /* 0x000000cccfcc723e */ /* 0x000fe200000000ff */
[----:B------:R-:W-:Y:S01]  /*22cd0*/  FADD.FTZ R207, R129, -R215 ;  /* 0x800000d781cf7221 */ /* 0x000fe20000010000 */
[----:B----4-:R-:W-:-:S03]  /*22ce0*/  FFMA.FTZ R206, R238, R206, R19 ;  /* 0x000000ceeece7223 */ /* 0x010fc60000010013 */
[----:B------:R-:W-:Y:S02]  /*22cf0*/  FMUL.FTZ R207, R214, R207 ;  /* 0x000000cfd6cf7220 */ /* 0x000fe40000410000 */
[----:B------:R-:W-:Y:S01]  /*22d00*/  F2FP.F16.F32.PACK_AB R205, R206, R205 ;  /* 0x000000cdcecd723e */ /* 0x000fe200000000ff */
[----:B------:R-:W-:Y:S01]  /*22d10*/  FADD.FTZ R206, R128, -R215 ;  /* 0x800000d780ce7221 */ /* 0x000fe20000010000 */
[----:B------:R-:W-:Y:S01]  /*22d20*/  FFMA.FTZ R207, R224, R207, R21 ;  /* 0x000000cfe0cf7223 */ /* 0x000fe20000010015 */
[----:B------:R-:W-:Y:S02]  /*22d30*/  FADD.FTZ R224, R130, -R215 ;  /* 0x800000d782e07221 */ /* 0x000fe40000010000 */
[C---:B------:R-:W-:Y:S02]  /*22d40*/  FMUL.FTZ R206, R214.reuse, R206 ;  /* 0x000000ced6ce7220 */ /* 0x040fe40000410000 */
[----:B------:R-:W-:Y:S02]  /*22d50*/  FMUL.FTZ R224, R214, R224 ;  /* 0x000000e0d6e07220 */ /* 0x000fe40000410000 */
[----:B------:R-:W-:-:S02]  /*22d60*/  FFMA.FTZ R206, R227, R206, R20 ;  /* 0x000000cee3ce7223 */ /* 0x000fc40000010014 */
[----:B------:R-:W-:-:S03]  /*22d70*/  FFMA.FTZ R224, R226, R224, R22 ;  /* 0x000000e0e2e07223 */ /* 0x000fc60000010016 */
[----:B------:R-:W-:Y:S01]  /*22d80*/  F2FP.F16.F32.PACK_AB R206, R207, R206 ;  /* 0x000000cecfce723e */ /* 0x000fe200000000ff */
[----:B------:R-:W-:-:S04]  /*22d90*/  FADD.FTZ R207, R131, -R215 ;  /* 0x800000d783cf7221 */ /* 0x000fc80000010000 */
[----:B------:R-:W-:-:S04]  /*22da0*/  FMUL.FTZ R207, R214, R207 ;  /* 0x000000cfd6cf7220 */ /* 0x000fc80000410000 */
[----:B------:R-:W-:-:S05]  /*22db0*/  FFMA.FTZ R207, R225, R207, R23 ;  /* 0x000000cfe1cf7223 */ /* 0x000fca0000010017 */
[----:B------:R-:W-:Y:S02]  /*22dc0*/  F2FP.F16.F32.PACK_AB R207, R207, R224 ;  /* 0x000000e0cfcf723e */ /* 0x000fe400000000ff */
[----:B------:R-:W1:Y:S02]  /*22dd0*/  LDC.64 R224, c[0x0][0x2b8] ;  /* 0x0000ae00ffe07b82 */ /* 0x000e640000000a00 */
[C---:B-1----:R-:W-:Y:S01]  /*22de0*/  IMAD.WIDE.U32 R224, R213.reuse, 0x10, R224 ;  /* 0x00000010d5e07825 */ /* 0x042fe200078e00e0 */
[----:B------:R-:W-:-:S04]  /*22df0*/  IADD3 R213, R213, 0x20, RZ ;  /* 0x00000020d5d57810 */ /* 0x000fc80007ffe0ff */
[----:B0-----:R1:W-:Y:S03]  /*22e00*/  STG.E.128 desc[UR6][R224.64], R204 ;  /* 0x000000cce0007986 */ /* 0x0013e6000c101d06 */
.L_x_56267:
[----:B------:R-:W-:Y:S05]  /*22e10*/  BSYNC B2 ;  /* 0x0000000000027941 */ /* 0x000fea0003800000 */
.L_x_56266:
        /* <DEDUP_REMOVED lines=41> */
[----:B-1----:R-:W-:-:S04]  /*230b0*/  IMAD.WIDE.U32 R224, R213, 0x10, R224 ;  /* 0x00000010d5e07825 */ /* 0x002fc800078e00e0 */
[----:B------:R-:W-:Y:S01]  /*230c0*/  VIADD R213, R213, 0x20 ;  /* 0x00000020d5d57836 */ /* 0x000fe20000000000 */
[----:B0-----:R2:W-:Y:S06]  /*230d0*/  STG.E.128 desc[UR6][R224.64], R204 ;  /* 0x000000cce0007986 */ /* 0x0015ec000c101d06 */
.L_x_56269:
[----:B------:R-:W-:Y:S05]  /*230e0*/  BSYNC B2 ;  /* 0x0000000000027941 */ /* 0x000fea0003800000 */
.L_x_56268:
        /* <DEDUP_REMOVED lines=23> */
[----:B------:R-:W-:Y:S01]  /*23260*/  F2FP.F16.F32.PACK_AB R204, R207, R204 ;  /* 0x000000cccfcc723e */ /* 0x000fe200000000ff */
[----:B------:R-:W-:Y:S01]  /*23270*/  FADD.FTZ R207, R145, -R215 ;  /* 0x800000d791cf7221 */ /* 0x000fe20000010000 */
[----:B------:R-:W-:-:S03]  /*23280*/  FFMA.FTZ R206, R237, R206, R35 ;  /* 0x000000ceedce7223 */ /* 0x000fc60000010023 */
[----:B------:R-:W-:Y:S02]  /*23290*/  FMUL.FTZ R207, R214, R207 ;  /* 0x000000cfd6cf7220 */ /* 0x000fe40000410000 */
[----:B------:R-:W-:Y:S01]  /*232a0*/  F2FP.F16.F32.PACK_AB R205, R206, R205 ;  /* 0x000000cdcecd723e */ /* 0x000fe200000000ff */
[----:B------:R-:W-:Y:S01]  /*232b0*/  FADD.FTZ R206, R144, -R215 ;  /* 0x800000d790ce7221 */ /* 0x000fe20000010000 */
[----:B--2---:R-:W-:Y:S01]  /*232c0*/  FFMA.FTZ R207, R224, R207, R37 ;  /* 0x000000cfe0cf7223 */ /* 0x004fe20000010025 */
        /* <DEDUP_REMOVED lines=14> */
.L_x_56271:
[----:B------:R-:W-:Y:S05]  /*233b0*/  BSYNC B2 ;  /* 0x0000000000027941 */ /* 0x000fea0003800000 */
.L_x_56270:
        /* <DEDUP_REMOVED lines=18> */
[----:B------:R-:W-:Y:S01]  /*234e0*/  F2FP.F16.F32.PACK_AB R204, R207, R204 ;  /* 0x000000cccfcc723e */ /* 0x000fe200000000ff */
[----:B------:R-:W-:Y:S01]  /*234f0*/  FADD.FTZ R207, R153, -R215 ;  /* 0x800000d799cf7221 */ /* 0x000fe20000010000 */
[----:B---3--:R-:W-:Y:S01]  /*23500*/  FFMA.FTZ R206, R224, R206, R43 ;  /* 0x000000cee0ce7223 */ /* 0x008fe2000001002b */
        /* <DEDUP_REMOVED lines=18> */
.L_x_56273:
[----:B------:R-:W-:Y:S05]  /*23630*/  BSYNC B2 ;  /* 0x0000000000027941 */ /* 0x000fea0003800000 */
.L_x_56272:
        /* <DEDUP_REMOVED lines=35> */
.L_x_56275:
[----:B------:R-:W-:Y:S05]  /*23870*/  BSYNC B2 ;  /* 0x0000000000027941 */ /* 0x000fea0003800000 */
.L_x_56274:
        /* <DEDUP_REMOVED lines=35> */
.L_x_56277:
[----:B------:R-:W-:Y:S05]  /*23ab0*/  BSYNC B2 ;  /* 0x0000000000027941 */ /* 0x000fea0003800000 */
.L_x_56276:
        /* <DEDUP_REMOVED lines=35> */
.L_x_56279:
[----:B------:R-:W-:Y:S05]  /*23cf0*/  BSYNC B2 ;  /* 0x0000000000027941 */ /* 0x000fea0003800000 */
.L_x_56278:
        /* <DEDUP_REMOVED lines=35> */
.L_x_56281:
[----:B------:R-:W-:Y:S05]  /*23f30*/  BSYNC B2 ;  /* 0x0000000000027941 */ /* 0x000fea0003800000 */
.L_x_56280:
        /* <DEDUP_REMOVED lines=35> */
.L_x_56283:
[----:B------:R-:W-:Y:S05]  /*24170*/  BSYNC B2 ;  /* 0x0000000000027941 */ /* 0x000fea0003800000 */
.L_x_56282:
        /* <DEDUP_REMOVED lines=41> */
.L_x_56265:
[----:B------:R-:W-:Y:S05]  /*24410*/  BSYNC B1 ;  /* 0x0000000000017941 */ /* 0x000fea0003800000 */
.L_x_56264:
[----:B0123--:R-:W0:Y:S02]  /*24420*/  LDC.64 R204, c[0x0][0x210] ;  /* 0x00008400ffcc7b82 */ /* 0x00fe240000000a00 */
[----:B0-----:R-:W-:-:S05]  /*24430*/  IMAD R5, R204, 0x4, R5 ;  /* 0x00000004cc057824 */ /* 0x001fca00078e0205 */
[----:B------:R-:W-:-:S13]  /*24440*/  ISETP.GE.AND P1, PT, R5, R205, PT ;  /* 0x000000cd0500720c */ /* 0x000fda0003f26270 */
[----:B------:R-:W-:Y:S05]  /*24450*/  @!P1 BRA `(.L_x_56284) ;  /* 0xfffffdd400a89947 */ /* 0x000fea000383ffff */
[----:B------:R-:W-:Y:S05]  /*24460*/  BSYNC B0 ;  /* 0x0000000000007941 */ /* 0x000fea0003800000 */
.L_x_55504:
[----:B------:R-:W-:Y:S05]  /*24470*/  EXIT ;  /* 0x000000000000794d */ /* 0x000fea0003800000 */
.L_x_56263:
        /* <DEDUP_REMOVED lines=8> */
.L_x_56286:
[----:B------:R-:W-:Y:S05]  /*24500*/  BSYNC B1 ;  /* 0x0000000000017941 */ /* 0x000fea0003800000 */
.L_x_56285:
        /* <DEDUP_REMOVED lines=10> */
.L_x_56287:
        /* <DEDUP_REMOVED lines=9> */
.L_x_56288:
[----:B------:R-:W-:Y:S01]  /*24640*/  HFMA2.MMA R206, -RZ, RZ, 0, 4.76837158203125e-07 ;  /* 0x00000008ffce7435 */ /* 0x000fe200000001ff */
[----:B------:R-:W-:Y:S01]  /*24650*/  FADD.FTZ R207, R207, R204 ;  /* 0x000000cccfcf7221 */ /* 0x000fe20000010000 */
[----:B------:R-:W-:-:S03]  /*24660*/  IMAD.MOV.U32 R204, RZ, RZ, -0x1 ;  /* 0xffffffffffcc7424 */ /* 0x000fc600078e00ff */
[----:B------:R-:W-:-:S07]  /*24670*/  IMAD.MOV.U32 R215, RZ, RZ, R207 ;  /* 0x000000ffffd77224 */ /* 0x000fce00078e00cf */
[----:B------:R-:W-:Y:S05]  /*24680*/  WARPSYNC.COLLECTIVE R204, `(.L_x_56289) ;  /* 0x00000000cc087348 */ /* 0x000fea0003c00000 */
[----:B------:R0:W1:Y:S02]  /*24690*/  SHFL.BFLY P6, R204, R215, R206, R205 ;  /* 0x0c0000ced7cc7389 */ /* 0x00006400000c00cd */
[----:B01----:R-:W-:Y:S01]  /*246a0*/  ENDCOLLECTIVE ;  /* 0x000000000000791b */ /* 0x003fe20003800000 */
.L_x_56289:
[----:B------:R-:W-:Y:S02]  /*246b0*/  IMAD.MOV.U32 R206, RZ, RZ, 0x10 ;  /* 0x00000010ffce7424 */ /* 0x000fe400078e00ff */
[----:B------:R-:W-:Y:S01]  /*246c0*/  FADD.FTZ R207, R207, R204 ;  /* 0x000000cccfcf7221 */ /* 0x000fe20000010000 */
[----:B------:R-:W-:-:S04]  /*246d0*/  MOV R204, 0xffffffff ;  /* 0xffffffff00cc7802 */ /* 0x000fc80000000f00 */
[----:B------:R-:W-:-:S07]  /*246e0*/  MOV R215, R207 ;  /* 0x000000cf00d77202 */ /* 0x000fce0000000f00 */
[----:B------:R-:W-:Y:S05]  /*246f0*/  WARPSYNC.COLLECTIVE R204, `(.L_x_56290) ;  /* 0x00000000cc087348 */ /* 0x000fea0003c00000 */
[----:B------:R0:W1:Y:S02]  /*24700*/  SHFL.BFLY P6, R204, R215, R206, R205 ;  /* 0x0c0000ced7cc7389 */ /* 0x00006400000c00cd */
[----:B01----:R-:W-:Y:S01]  /*24710*/  ENDCOLLECTIVE ;  /* 0x000000000000791b */ /* 0x003fe20003800000 */
.L_x_56290:
        /* <DEDUP_REMOVED lines=174> */
.L_x_56291:
[----:B------:R-:W-:Y:S01]  /*25200*/  HFMA2.MMA R206, -RZ, RZ, 0, 1.1920928955078125e-07 ;  /* 0x00000002ffce7435 */ /* 0x000fe200000001ff */
[----:B------:R-:W-:Y:S01]  /*25210*/  FADD.FTZ R213, R213, R204 ;  /* 0x000000ccd5d57221 */ /* 0x000fe20000010000 */
[----:B------:R-:W-:-:S03]  /*25220*/  IMAD.MOV.U32 R204, RZ, RZ, -0x1 ;  /* 0xffffffffffcc7424 */ /* 0x000fc600078e00ff */
[----:B------:R-:W-:-:S07]  /*25230*/  IMAD.MOV.U32 R215, RZ, RZ, R213 ;  /* 0x000000ffffd77224 */ /* 0x000fce00078e00d5 */
[----:B------:R-:W-:Y:S05]  /*25240*/  WARPSYNC.COLLECTIVE R204, `(.L_x_56292) ;  /* 0x00000000cc087348 */ /* 0x000fea0003c00000 */
[----:B------:R0:W1:Y:S02]  /*25250*/  SHFL.BFLY P6, R204, R215, R206, R205 ;  /* 0x0c0000ced7cc7389 */ /* 0x00006400000c00cd */
[----:B01----:R-:W-:Y:S01]  /*25260*/  ENDCOLLECTIVE ;  /* 0x000000000000791b */ /* 0x003fe20003800000 */
.L_x_56292:
[----:B------:R-:W-:Y:S02]  /*25270*/  IMAD.MOV.U32 R206, RZ, RZ, 0x4 ;  /* 0x00000004ffce7424 */ /* 0x000fe400078e00ff */
[----:B------:R-:W-:Y:S01]  /*25280*/  FADD.FTZ R213, R213, R204 ;  /* 0x000000ccd5d57221 */ /* 0x000fe20000010000 */
[----:B------:R-:W-:-:S04]  /*25290*/  MOV R204, 0xffffffff ;  /* 0xffffffff00cc7802 */ /* 0x000fc80000000f00 */
[----:B------:R-:W-:-:S07]  /*252a0*/  MOV R215, R213 ;  /* 0x000000d500d77202 */ /* 0x000fce0000000f00 */
[----:B------:R-:W-:Y:S05]  /*252b0*/  WARPSYNC.COLLECTIVE R204, `(.L_x_56293) ;  /* 0x00000000cc087348 */ /* 0x000fea0003c00000 */
[----:B------:R0:W1:Y:S02]  /*252c0*/  SHFL.BFLY P6, R204, R215, R206, R205 ;  /* 0x0c0000ced7cc7389 */ /* 0x00006400000c00cd */
[----:B01----:R-:W-:Y:S01]  /*252d0*/  ENDCOLLECTIVE ;  /* 0x000000000000791b */ /* 0x003fe20003800000 */
.L_x_56293:
[----:B------:R-:W-:Y:S01]  /*252e0*/  HFMA2.MMA R206, -RZ, RZ, 0, 4.76837158203125e-07 ;  /* 0x00000008ffce7435 */ /* 0x000fe200000001ff */
[----:B------:R-:W-:Y:S01]  /*252f0*/  FADD.FTZ R213, R213, R204 ;  /* 0x000000ccd5d57221 */ /* 0x000fe20000010000 */
[----:B------:R-:W-:-:S03]  /*25300*/  IMAD.MOV.U32 R204, RZ, RZ, -0x1 ;  /* 0xffffffffffcc7424 */ /* 0x000fc600078e00ff */
[----:B------:R-:W-:-:S07]  /*25310*/  IMAD.MOV.U32 R215, RZ, RZ, R213 ;  /* 0x000000ffffd77224 */ /* 0x000fce00078e00d5 */
[----:B------:R-:W-:Y:S05]  /*25320*/  WARPSYNC.COLLECTIVE R204, `(.L_x_56294) ;  /* 0x00000000cc087348 */ /* 0x000fea0003c00000 */
[----:B------:R0:W1:Y:S02]  /*25330*/  SHFL.BFLY P6, R204, R215, R206, R205 ;  /* 0x0c0000ced7cc7389 */ /* 0x00006400000c00cd */
[----:B01----:R-:W-:Y:S01]  /*25340*/  ENDCOLLECTIVE ;  /* 0x000000000000791b */ /* 0x003fe20003800000 */
.L_x_56294:
[----:B------:R-:W-:Y:S02]  /*25350*/  IMAD.MOV.U32 R206, RZ, RZ, 0x10 ;  /* 0x00000010ffce7424 */ /* 0x000fe400078e00ff */
[----:B------:R-:W-:Y:S01]  /*25360*/  FADD.FTZ R213, R213, R204 ;  /* 0x000000ccd5d57221 */ /* 0x000fe20000010000 */
[----:B------:R-:W-:-:S04]  /*25370*/  MOV R204, 0xffffffff ;  /* 0xffffffff00cc7802 */ /* 0x000fc80000000f00 */
[----:B------:R-:W-:-:S07]  /*25380*/  MOV R215, R213 ;  /* 0x000000d500d77202 */ /* 0x000fce0000000f00 */
[----:B------:R-:W-:Y:S05]  /*25390*/  WARPSYNC.COLLECTIVE R204, `(.L_x_56295) ;  /* 0x00000000cc087348 */ /* 0x000fea0003c00000 */
[----:B------:R0:W1:Y:S02]  /*253a0*/  SHFL.BFLY P6, R204, R215, R206, R205 ;  /* 0x0c0000ced7cc7389 */ /* 0x00006400000c00cd */
[----:B01----:R-:W-:Y:S01]  /*253b0*/  ENDCOLLECTIVE ;  /* 0x000000000000791b */ /* 0x003fe20003800000 */
.L_x_56295:
[----:B------:R-:W-:Y:S05]  /*253c0*/  BRA `(.L_x_56296) ;  /* 0xffffffd400787947 */ /* 0x000fea000383ffff */
.L_x_56297:
        /* <DEDUP_REMOVED lines=11> */
.L_x_72406:


//--------------------- .text._ZN10layer_norm13ln_fwd_kernelINS_13Kernel_traitsIf6__halffS2_fjLj2560ELj1ELj4ELj1ELj16ENS_18Kernel_traits_baseILj2560EfS2_fS2_fjLj128EEEEELb1ELb1ELb1ELb1EEEvNS_9FwdParamsE --------------------------
	.section	.text._ZN10layer_norm13ln_fwd_kernelINS_13Kernel_traitsIf6__halffS2_fjLj2560ELj1ELj4ELj1ELj16ENS_18Kernel_traits_baseILj2560EfS2_fS2_fjLj128EEEEELb1ELb1ELb1ELb1EEEvNS_9FwdParamsE,"ax",@progbits
	.align	128
        .global         _ZN10layer_norm13ln_fwd_kernelINS_13Kernel_traitsIf6__halffS2_fjLj2560ELj1ELj4ELj1ELj16ENS_18Kernel_traits_baseILj2560EfS2_fS2_fjLj128EEEEELb1ELb1ELb1ELb1EEEvNS_9FwdParamsE
        .type           _ZN10layer_norm13ln_fwd_kernelINS_13Kernel_traitsIf6__halffS2_fjLj2560ELj1ELj4ELj1ELj16ENS_18Kernel_traits_baseILj2560EfS2_fS2_fjLj128EEEEELb1ELb1ELb1ELb1EEEvNS_9FwdParamsE,@function
        .size           _ZN10layer_norm13ln_fwd_kernelINS_13Kernel_traitsIf6__halffS2_fjLj2560ELj1ELj4ELj1ELj16ENS_18Kernel_traits_baseILj2560EfS2_fS2_fjLj128EEEEELb1ELb1ELb1ELb1EEEvNS_9FwdParamsE,(.L_x_72407 - _ZN10layer_norm13ln_fwd_kernelINS_13Kernel_traitsIf6__halffS2_fjLj2560ELj1ELj4ELj1ELj16ENS_18Kernel_traits_baseILj2560EfS2_fS2_fjLj128EEEEELb1ELb1ELb1ELb1EEEvNS_9FwdParamsE)
        .other          _ZN10layer_norm13ln_fwd_kernelINS_13Kernel_traitsIf6__halffS2_fjLj2560ELj1ELj4ELj1ELj16ENS_18Kernel_traits_baseILj2560EfS2_fS2_fjLj128EEEEELb1ELb1ELb1ELb1EEEvNS_9FwdParamsE,@"STO_CUDA_ENTRY STV_DEFAULT"
_ZN10layer_norm13ln_fwd_kernelINS_13Kernel_traitsIf6__halffS2_fjLj2560ELj1ELj4ELj1ELj16ENS_18Kernel_traits_baseILj2560EfS2_fS2_fjLj128EEEEELb1ELb1ELb1ELb1EEEvNS_9FwdParamsE:
.text._ZN10layer_norm13ln_fwd_kernelINS_13Kernel_traitsIf6__halffS2_fjLj2560ELj1ELj4ELj1ELj16ENS_18Kernel_traits_baseILj2560EfS2_fS2_fjLj128EEEEELb1ELb1ELb1ELb1EEEvNS_9FwdParamsE:
        /* <DEDUP_REMOVED lines=267> */
.L_x_57042:
        /* <DEDUP_REMOVED lines=50> */
.L_x_56302:
[----:B------:R-:W-:-:S07]  /*13d0*/  IMAD.MOV.U32 R11, RZ, RZ, R8 ;  /* 0x000000ffff0b7224 */ /* 0x000fce00078e0008 */
.L_x_56303:
[----:B------:R-:W-:Y:S05]  /*13e0*/  BSYNC B2 ;  /* 0x0000000000027941 */ /* 0x000fea0003800000 */
.L_x_56301:
        /* <DEDUP_REMOVED lines=16> */
.L_x_56307:
[----:B------:R-:W-:Y:S05]  /*14f0*/  BSYNC B3 ;  /* 0x0000000000037941 */ /* 0x000fea0003800000 */
.L_x_56306:
        /* <DEDUP_REMOVED lines=44> */
.L_x_56305:
[----:B------:R-:W-:Y:S05]  /*17c0*/  BSYNC B2 ;  /* 0x0000000000027941 */ /* 0x000fea0003800000 */
.L_x_56304:
        /* <DEDUP_REMOVED lines=8> */
[----:B------:R-:W-:-:S05]  /*1850*/  FSEL R7, R7, RZ, !P1 ;  /* 0x000000ff07077208 */ /* 0x000fca0004800000 */
[----:B--2---:R-:W-:Y:S01]  /*1860*/  FMUL.FTZ R12, R12, R7 ;  /* 0x000000070c0c7220 */ /* 0x004fe20000410000 */
[----:B------:R-:W-:-:S03]  /*1870*/  SEL R7, RZ, 0x1, P1 ;  /* 0x00000001ff077807 */ /* 0x000fc60000800000 */
[----:B------:R-:W-:Y:S01]  /*1880*/  @P0 FADD.FTZ R12, R144, R12 ;  /* 0x0000000c900c0221 */ /* 0x000fe20000010000 */
[----:B------:R-:W-:-:S07]  /*1890*/  PRMT R11, R7, 0x7610, R11 ;  /* 0x00007610070b7816 */ /* 0x000fce000000000b */
.L_x_56300:
[----:B------:R-:W-:Y:S05]  /*18a0*/  BSYNC B1 ;  /* 0x0000000000017941 */ /* 0x000fea0003800000 */
.L_x_56299:
        /* <DEDUP_REMOVED lines=18> */
.L_x_56311:
[----:B------:R-:W-:-:S07]  /*19d0*/  MOV R7, R8 ;  /* 0x0000000800077202 */ /* 0x000fce0000000f00 */
.L_x_56312:
[----:B------:R-:W-:Y:S05]  /*19e0*/  BSYNC B2 ;  /* 0x0000000000027941 */ /* 0x000fea0003800000 */
.L_x_56310:
        /* <DEDUP_REMOVED lines=16> */
.L_x_56316:
[----:B------:R-:W-:Y:S05]  /*1af0*/  BSYNC B3 ;  /* 0x0000000000037941 */ /* 0x000fea0003800000 */
.L_x_56315:
        /* <DEDUP_REMOVED lines=44> */
.L_x_56314:
[----:B------:R-:W-:Y:S05]  /*1dc0*/  BSYNC B2 ;  /* 0x0000000000027941 */ /* 0x000fea0003800000 */
.L_x_56313:
        /* <DEDUP_REMOVED lines=10> */
[----:B------:R-:W-:-:S03]  /*1e70*/  SEL R7, RZ, 0x1, P1 ;  /* 0x00000001ff077807 */ /* 0x000fc60000800000 */
[----:B------:R-:W-:Y:S01]  /*1e80*/  @P0 FADD.FTZ R13, R145, R13 ;  /* 0x0000000d910d0221 */ /* 0x000fe20000010000 */
[----:B------:R-:W-:-:S07]  /*1e90*/  PRMT R228, R7, 0x7610, R228 ;  /* 0x0000761007e47816 */ /* 0x000fce00000000e4 */
.L_x_56309:
[----:B------:R-:W-:Y:S05]  /*1ea0*/  BSYNC B1 ;  /* 0x0000000000017941 */ /* 0x000fea0003800000 */
.L_x_56308:
        /* <DEDUP_REMOVED lines=18> */
.L_x_56320:
[----:B------:R-:W-:-:S07]  /*1fd0*/  IMAD.MOV.U32 R7, RZ, RZ, R8 ;  /* 0x000000ffff077224 */ /* 0x000fce00078e0008 */
.L_x_56321:
[----:B------:R-:W-:Y:S05]  /*1fe0*/  BSYNC B2 ;  /* 0x0000000000027941 */ /* 0x000fea0003800000 */
.L_x_56319:
        /* <DEDUP_REMOVED lines=16> */
.L_x_56325:
[----:B------:R-:W-:Y:S05]  /*20f0*/  BSYNC B3 ;  /* 0x0000000000037941 */ /* 0x000fea0003800000 */
.L_x_56324:
        /* <DEDUP_REMOVED lines=44> */
.L_x_56323:
[----:B------:R-:W-:Y:S05]  /*23c0*/  BSYNC B2 ;  /* 0x0000000000027941 */ /* 0x000fea0003800000 */
.L_x_56322:
        /* <DEDUP_REMOVED lines=13> */
.L_x_56318:
[----:B------:R-:W-:Y:S05]  /*24a0*/  BSYNC B1 ;  /* 0x0000000000017941 */ /* 0x000fea0003800000 */
.L_x_56317:
        /* <DEDUP_REMOVED lines=18> */
.L_x_56329:
[----:B------:R-:W-:-:S07]  /*25d0*/  IMAD.MOV.U32 R7, RZ, RZ, R8 ;  /* 0x000000ffff077224 */ /* 0x000fce00078e0008 */
.L_x_56330:
[----:B------:R-:W-:Y:S05]  /*25e0*/  BSYNC B2 ;  /* 0x0000000000027941 */ /* 0x000fea0003800000 */
.L_x_56328:
        /* <DEDUP_REMOVED lines=16> */
.L_x_56334:
[----:B------:R-:W-:Y:S05]  /*26f0*/  BSYNC B3 ;  /* 0x0000000000037941 */ /* 0x000fea0003800000 */
.L_x_56333:
        /* <DEDUP_REMOVED lines=44> */
.L_x_56332:
[----:B------:R-:W-:Y:S05]  /*29c0*/  BSYNC B2 ;  /* 0x0000000000027941 */ /* 0x000fea0003800000 */
.L_x_56331:
        /* <DEDUP_REMOVED lines=13> */
.L_x_56327:
[----:B------:R-:W-:Y:S05]  /*2aa0*/  BSYNC B1 ;  /* 0x0000000000017941 */ /* 0x000fea0003800000 */
.L_x_56326:
        /* <DEDUP_REMOVED lines=18> */
.L_x_56338:
[----:B------:R-:W-:-:S07]  /*2bd0*/  MOV R7, R8 ;  /* 0x0000000800077202 */ /* 0x000fce0000000f00 */
.L_x_56339:
[----:B------:R-:W-:Y:S05]  /*2be0*/  BSYNC B2 ;  /* 0x0000000000027941 */ /* 0x000fea0003800000 */
.L_x_56337:
        /* <DEDUP_REMOVED lines=16> */
.L_x_56343:
[----:B------:R-:W-:Y:S05]  /*2cf0*/  BSYNC B3 ;  /* 0x0000000000037941 */ /* 0x000fea0003800000 */
.L_x_56342:
        /* <DEDUP_REMOVED lines=44> */
.L_x_56341:
[----:B------:R-:W-:Y:S05]  /*2fc0*/  BSYNC B2 ;  /* 0x0000000000027941 */ /* 0x000fea0003800000 */
.L_x_56340:
        /* <DEDUP_REMOVED lines=8> */
[----:B------:R-:W-:-:S05]  /*3050*/  FSEL R7, R7, RZ, !P1 ;  /* 0x000000ff07077208 */ /* 0x000fca0004800000 */
[----:B--2---:R-:W-:Y:S01]  /*3060*/  FMUL.FTZ R224, R154, R7 ;  /* 0x000000079ae07220 */ /* 0x004fe20000410000 */
[----:B------:R-:W-:-:S03]  /*3070*/  SEL R7, RZ, 0x1, P1 ;  /* 0x00000001ff077807 */ /* 0x000fc60000800000 */
[----:B------:R-:W-:Y:S01]  /*3080*/  @P0 FADD.FTZ R224, R148, R224 ;  /* 0x000000e094e00221 */ /* 0x000fe20000010000 */
[----:B------:R-:W-:-:S07]  /*3090*/  PRMT R231, R7, 0x7610, R231 ;  /* 0x0000761007e77816 */ /* 0x000fce00000000e7 */
.L_x_56336:
[----:B------:R-:W-:Y:S05]  /*30a0*/  BSYNC B1 ;  /* 0x0000000000017941 */ /* 0x000fea0003800000 */
.L_x_56335:
        /* <DEDUP_REMOVED lines=18> */
.L_x_56347:
[----:B------:R-:W-:-:S07]  /*31d0*/  IMAD.MOV.U32 R7, RZ, RZ, R8 ;  /* 0x000000ffff077224 */ /* 0x000fce00078e0008 */
.L_x_56348:
[----:B------:R-:W-:Y:S05]  /*31e0*/  BSYNC B2 ;  /* 0x0000000000027941 */ /* 0x000fea0003800000 */
.L_x_56346:
        /* <DEDUP_REMOVED lines=16> */
.L_x_56352:
[----:B------:R-:W-:Y:S05]  /*32f0*/  BSYNC B3 ;  /* 0x0000000000037941 */ /* 0x000fea0003800000 */
.L_x_56351:
        /* <DEDUP_REMOVED lines=44> */
.L_x_56350:
[----:B------:R-:W-:Y:S05]  /*35c0*/  BSYNC B2 ;  /* 0x0000000000027941 */ /* 0x000fea0003800000 */
.L_x_56349:
        /* <DEDUP_REMOVED lines=8> */
[----:B------:R-:W-:-:S05]  /*3650*/  FSEL R7, R7, RZ, !P1 ;  /* 0x000000ff07077208 */ /* 0x000fca0004800000 */
[----:B--2---:R-:W-:Y:S01]  /*3660*/  FMUL.FTZ R225, R154, R7 ;  /* 0x000000079ae17220 */ /* 0x004fe20000410000 */
[----:B------:R-:W-:-:S03]  /*3670*/  SEL R7, RZ, 0x1, P1 ;  /* 0x00000001ff077807 */ /* 0x000fc60000800000 */
[----:B------:R-:W-:Y:S01]  /*3680*/  @P0 FADD.FTZ R225, R149, R225 ;  /* 0x000000e195e10221 */ /* 0x000fe20000010000 */
[----:B------:R-:W-:-:S07]  /*3690*/  PRMT R232, R7, 0x7610, R232 ;  /* 0x0000761007e87816 */ /* 0x000fce00000000e8 */
.L_x_56345:
[----:B------:R-:W-:Y:S05]  /*36a0*/  BSYNC B1 ;  /* 0x0000000000017941 */ /* 0x000fea0003800000 */
.L_x_56344:
        /* <DEDUP_REMOVED lines=18> */
.L_x_56356:
[----:B------:R-:W-:-:S07]  /*37d0*/  IMAD.MOV.U32 R7, RZ, RZ, R8 ;  /* 0x000000ffff077224 */ /* 0x000fce00078e0008 */
.L_x_56357:
[----:B------:R-:W-:Y:S05]  /*37e0*/  BSYNC B2 ;  /* 0x0000000000027941 */ /* 0x000fea0003800000 */
.L_x_56355:
        /* <DEDUP_REMOVED lines=16> */
.L_x_56361:
[----:B------:R-:W-:Y:S05]  /*38f0*/  BSYNC B3 ;  /* 0x0000000000037941 */ /* 0x000fea0003800000 */
.L_x_56360:
        /* <DEDUP_REMOVED lines=44> */
.L_x_56359:
[----:B------:R-:W-:Y:S05]  /*3bc0*/  BSYNC B2 ;  /* 0x0000000000027941 */ /* 0x000fea0003800000 */
.L_x_56358:
        /* <DEDUP_REMOVED lines=13> */
.L_x_56354:
[----:B------:R-:W-:Y:S05]  /*3ca0*/  BSYNC B1 ;  /* 0x0000000000017941 */ /* 0x000fea0003800000 */
.L_x_56353:
        /* <DEDUP_REMOVED lines=18> */
.L_x_56365:
[----:B------:R-:W-:-:S07]  /*3dd0*/  MOV R154, R8 ;  /* 0x00000008009a7202 */ /* 0x000fce0000000f00 */
.L_x_56366:
[----:B------:R-:W-:Y:S05]  /*3de0*/  BSYNC B2 ;  /* 0x0000000000027941 */ /* 0x000fea0003800000 */
.L_x_56364:
        /* <DEDUP_REMOVED lines=16> */
.L_x_56370:
[----:B------:R-:W-:Y:S05]  /*3ef0*/  BSYNC B3 ;  /* 0x0000000000037941 */ /* 0x000fea0003800000 */
.L_x_56369:
        /* <DEDUP_REMOVED lines=44> */
.L_x_56368:
[----:B------:R-:W-:Y:S05]  /*41c0*/  BSYNC B2 ;  /* 0x0000000000027941 */ /* 0x000fea0003800000 */
.L_x_56367:
        /* <DEDUP_REMOVED lines=13> */
.L_x_56363:
[----:B------:R-:W-:Y:S05]  /*42a0*/  BSYNC B1 ;  /* 0x0000000000017941 */ /* 0x000fea0003800000 */
.L_x_56362:
        /* <DEDUP_REMOVED lines=26> */
.L_x_56372:
[----:B------:R-:W-:Y:S05]  /*4450*/  BSYNC B1 ;  /* 0x0000000000017941 */ /* 0x000fea0003800000 */
.L_x_56371:
[----:B01----:R-:W0:Y:S01]  /*4460*/  @P2 LDC.64 R152, c[0x0][0x220] ;  /* 0x00008800ff982b82 */ /* 0x003e220000000a00 */
[----:B------:R-:W-:-:S07]  /*4470*/  VIADD R158, R179, 0x20 ;  /* 0x00000020b39e7836 */ /* 0x000fce0000000000 */
        /* <DEDUP_REMOVED lines=25> */
.L_x_56376:
[----:B------:R-:W-:-:S07]  /*4610*/  IMAD.MOV.U32 R11, RZ, RZ, R8 ;  /* 0x000000ffff0b7224 */ /* 0x000fce00078e0008 */
.L_x_56377:
[----:B------:R-:W-:Y:S05]  /*4620*/  BSYNC B2 ;  /* 0x0000000000027941 */ /* 0x000fea0003800000 */
.L_x_56375:
        /* <DEDUP_REMOVED lines=16> */
.L_x_56381:
[----:B------:R-:W-:Y:S05]  /*4730*/  BSYNC B3 ;  /* 0x0000000000037941 */ /* 0x000fea0003800000 */
.L_x_56380:
        /* <DEDUP_REMOVED lines=44> */
.L_x_56379:
[----:B------:R-:W-:Y:S05]  /*4a00*/  BSYNC B2 ;  /* 0x0000000000027941 */ /* 0x000fea0003800000 */
.L_x_56378:
        /* <DEDUP_REMOVED lines=13> */
.L_x_56374:
[----:B------:R-:W-:Y:S05]  /*4ae0*/  BSYNC B1 ;  /* 0x0000000000017941 */ /* 0x000fea0003800000 */
.L_x_56373:
        /* <DEDUP_REMOVED lines=18> */
.L_x_56385:
[----:B------:R-:W-:-:S07]  /*4c10*/  MOV R7, R8 ;  /* 0x0000000800077202 */ /* 0x000fce0000000f00 */
.L_x_56386:
[----:B------:R-:W-:Y:S05]  /*4c20*/  BSYNC B2 ;  /* 0x0000000000027941 */ /* 0x000fea0003800000 */
.L_x_56384:
        /* <DEDUP_REMOVED lines=16> */
.L_x_56390:
[----:B------:R-:W-:Y:S05]  /*4d30*/  BSYNC B3 ;  /* 0x0000000000037941 */ /* 0x000fea0003800000 */
.L_x_56389:
        /* <DEDUP_REMOVED lines=44> */
.L_x_56388:
[----:B------:R-:W-:Y:S05]  /*5000*/  BSYNC B2 ;  /* 0x0000000000027941 */ /* 0x000fea0003800000 */
.L_x_56387:
        /* <DEDUP_REMOVED lines=13> */
.L_x_56383:
[----:B------:R-:W-:Y:S05]  /*50e0*/  BSYNC B1 ;  /* 0x0000000000017941 */ /* 0x000fea0003800000 */
.L_x_56382:
        /* <DEDUP_REMOVED lines=18> */
.L_x_56394:
[----:B------:R-:W-:-:S07]  /*5210*/  IMAD.MOV.U32 R7, RZ, RZ, R8 ;  /* 0x000000ffff077224 */ /* 0x000fce00078e0008 */
.L_x_56395:
[----:B------:R-:W-:Y:S05]  /*5220*/  BSYNC B2 ;  /* 0x0000000000027941 */ /* 0x000fea0003800000 */
.L_x_56393:
        /* <DEDUP_REMOVED lines=16> */
.L_x_56399:
[----:B------:R-:W-:Y:S05]  /*5330*/  BSYNC B3 ;  /* 0x0000000000037941 */ /* 0x000fea0003800000 */
.L_x_56398:
        /* <DEDUP_REMOVED lines=44> */
.L_x_56397:
[----:B------:R-:W-:Y:S05]  /*5600*/  BSYNC B2 ;  /* 0x0000000000027941 */ /* 0x000fea0003800000 */
.L_x_56396:
        /* <DEDUP_REMOVED lines=13> */
.L_x_56392:
[----:B------:R-:W-:Y:S05]  /*56e0*/  BSYNC B1 ;  /* 0x0000000000017941 */ /* 0x000fea0003800000 */
.L_x_56391:
        /* <DEDUP_REMOVED lines=18> */
.L_x_56403:
[----:B------:R-:W-:-:S07]  /*5810*/  MOV R7, R8 ;  /* 0x0000000800077202 */ /* 0x000fce0000000f00 */
.L_x_56404:
[----:B------:R-:W-:Y:S05]  /*5820*/  BSYNC B2 ;  /* 0x0000000000027941 */ /* 0x000fea0003800000 */
.L_x_56402:
        /* <DEDUP_REMOVED lines=16> */
.L_x_56408:
[----:B------:R-:W-:Y:S05]  /*5930*/  BSYNC B3 ;  /* 0x0000000000037941 */ /* 0x000fea0003800000 */
.L_x_56407:
        /* <DEDUP_REMOVED lines=44> */
.L_x_56406:
[----:B------:R-:W-:Y:S05]  /*5c00*/  BSYNC B2 ;  /* 0x0000000000027941 */ /* 0x000fea0003800000 */
.L_x_56405:
        /* <DEDUP_REMOVED lines=13> */
.L_x_56401:
[----:B------:R-:W-:Y:S05]  /*5ce0*/  BSYNC B1 ;  /* 0x0000000000017941 */ /* 0x000fea0003800000 */
.L_x_56400:
        /* <DEDUP_REMOVED lines=18> */
.L_x_56412:
[----:B------:R-:W-:-:S07]  /*5e10*/  IMAD.MOV.U32 R7, RZ, RZ, R8 ;  /* 0x000000ffff077224 */ /* 0x000fce00078e0008 */
.L_x_56413:
[----:B------:R-:W-:Y:S05]  /*5e20*/  BSYNC B2 ;  /* 0x0000000000027941 */ /* 0x000fea0003800000 */
.L_x_56411:
        /* <DEDUP_REMOVED lines=16> */
.L_x_56417:
[----:B------:R-:W-:Y:S05]  /*5f30*/  BSYNC B3 ;  /* 0x0000000000037941 */ /* 0x000fea0003800000 */
.L_x_56416:
        /* <DEDUP_REMOVED lines=44> */
.L_x_56415:
[----:B------:R-:W-:Y:S05]  /*6200*/  BSYNC B2 ;  /* 0x0000000000027941 */ /* 0x000fea0003800000 */
.L_x_56414:
        /* <DEDUP_REMOVED lines=13> */
.L_x_56410:
[----:B------:R-:W-:Y:S05]  /*62e0*/  BSYNC B1 ;  /* 0x0000000000017941 */ /* 0x000fea0003800000 */
.L_x_56409:
        /* <DEDUP_REMOVED lines=18> */
.L_x_56421:
[----:B------:R-:W-:-:S07]  /*6410*/  MOV R7, R8 ;  /* 0x0000000800077202 */ /* 0x000fce0000000f00 */
.L_x_56422:
[----:B------:R-:W-:Y:S05]  /*6420*/  BSYNC B2 ;  /* 0x0000000000027941 */ /* 0x000fea0003800000 */
.L_x_56420:
        /* <DEDUP_REMOVED lines=16> */
.L_x_56426:
[----:B------:R-:W-:Y:S05]  /*6530*/  BSYNC B3 ;  /* 0x0000000000037941 */ /* 0x000fea0003800000 */
.L_x_56425:
        /* <DEDUP_REMOVED lines=44> */
.L_x_56424:
[----:B------:R-:W-:Y:S05]  /*6800*/  BSYNC B2 ;  /* 0x0000000000027941 */ /* 0x000fea0003800000 */
.L_x_56423:
        /* <DEDUP_REMOVED lines=13> */
.L_x_56419:
[----:B------:R-:W-:Y:S05]  /*68e0*/  BSYNC B1 ;  /* 0x0000000000017941 */ /* 0x000fea0003800000 */
.L_x_56418:
        /* <DEDUP_REMOVED lines=18> */
.L_x_56430:
[----:B------:R-:W-:-:S07]  /*6a10*/  IMAD.MOV.U32 R7, RZ, RZ, R8 ;  /* 0x000000ffff077224 */ /* 0x000fce00078e0008 */
.L_x_56431:
[----:B------:R-:W-:Y:S05]  /*6a20*/  BSYNC B2 ;  /* 0x0000000000027941 */ /* 0x000fea0003800000 */
.L_x_56429:
        /* <DEDUP_REMOVED lines=16> */
.L_x_56435:
[----:B------:R-:W-:Y:S05]  /*6b30*/  BSYNC B3 ;  /* 0x0000000000037941 */ /* 0x000fea0003800000 */
.L_x_56434:
        /* <DEDUP_REMOVED lines=44> */
.L_x_56433:
[----:B------:R-:W-:Y:S05]  /*6e00*/  BSYNC B2 ;  /* 0x0000000000027941 */ /* 0x000fea0003800000 */
.L_x_56432:
        /* <DEDUP_REMOVED lines=13> */
.L_x_56428:
[----:B------:R-:W-:Y:S05]  /*6ee0*/  BSYNC B1 ;  /* 0x0000000000017941 */ /* 0x000fea0003800000 */
.L_x_56427:
        /* <DEDUP_REMOVED lines=18> */
.L_x_56439:
[----:B------:R-:W-:-:S07]  /*7010*/  MOV R153, R8 ;  /* 0x0000000800997202 */ /* 0x000fce0000000f00 */
.L_x_56440:
[----:B------:R-:W-:Y:S05]  /*7020*/  BSYNC B2 ;  /* 0x0000000000027941 */ /* 0x000fea0003800000 */
.L_x_56438:
        /* <DEDUP_REMOVED lines=16> */
.L_x_56444:
[----:B------:R-:W-:Y:S05]  /*7130*/  BSYNC B3 ;  /* 0x0000000000037941 */ /* 0x000fea0003800000 */
.L_x_56443:
        /* <DEDUP_REMOVED lines=44> */
.L_x_56442:
[----:B------:R-:W-:Y:S05]  /*7400*/  BSYNC B2 ;  /* 0x0000000000027941 */ /* 0x000fea0003800000 */
.L_x_56441:
        /* <DEDUP_REMOVED lines=13> */
.L_x_56437:
[----:B------:R-:W-:Y:S05]  /*74e0*/  BSYNC B1 ;  /* 0x0000000000017941 */ /* 0x000fea0003800000 */
.L_x_56436:
        /* <DEDUP_REMOVED lines=25> */
.L_x_56446:
[----:B------:R-:W-:Y:S05]  /*7680*/  BSYNC B1 ;  /* 0x0000000000017941 */ /* 0x000fea0003800000 */
.L_x_56445:
        /* <DEDUP_REMOVED lines=27> */
.L_x_56450:
[----:B------:R-:W-:-:S07]  /*7840*/  MOV R11, R8 ;  /* 0x00000008000b7202 */ /* 0x000fce0000000f00 */
.L_x_56451:
[----:B------:R-:W-:Y:S05]  /*7850*/  BSYNC B2 ;  /* 0x0000000000027941 */ /* 0x000fea0003800000 */
.L_x_56449:
        /* <DEDUP_REMOVED lines=16> */
.L_x_56455:
[----:B------:R-:W-:Y:S05]  /*7960*/  BSYNC B3 ;  /* 0x0000000000037941 */ /* 0x000fea0003800000 */
.L_x_56454:
        /* <DEDUP_REMOVED lines=44> */
.L_x_56453:
[----:B------:R-:W-:Y:S05]  /*7c30*/  BSYNC B2 ;  /* 0x0000000000027941 */ /* 0x000fea0003800000 */
.L_x_56452:
        /* <DEDUP_REMOVED lines=13> */
.L_x_56448:
[----:B------:R-:W-:Y:S05]  /*7d10*/  BSYNC B1 ;  /* 0x0000000000017941 */ /* 0x000fea0003800000 */
.L_x_56447:
        /* <DEDUP_REMOVED lines=18> */
.L_x_56459:
[----:B------:R-:W-:-:S07]  /*7e40*/  IMAD.MOV.U32 R7, RZ, RZ, R8 ;  /* 0x000000ffff077224 */ /* 0x000fce00078e0008 */
.L_x_56460:
[----:B------:R-:W-:Y:S05]  /*7e50*/  BSYNC B2 ;  /* 0x0000000000027941 */ /* 0x000fea0003800000 */
.L_x_56458:
        /* <DEDUP_REMOVED lines=16> */
.L_x_56464:
[----:B------:R-:W-:Y:S05]  /*7f60*/  BSYNC B3 ;  /* 0x0000000000037941 */ /* 0x000fea0003800000 */
.L_x_56463:
        /* <DEDUP_REMOVED lines=44> */
.L_x_56462:
[----:B------:R-:W-:Y:S05]  /*8230*/  BSYNC B2 ;  /* 0x0000000000027941 */ /* 0x000fea0003800000 */
.L_x_56461:
        /* <DEDUP_REMOVED lines=13> */
.L_x_56457:
[----:B------:R-:W-:Y:S05]  /*8310*/  BSYNC B1 ;  /* 0x0000000000017941 */ /* 0x000fea0003800000 */
.L_x_56456:
        /* <DEDUP_REMOVED lines=18> */
.L_x_56468:
[----:B------:R-:W-:-:S07]  /*8440*/  MOV R7, R8 ;  /* 0x0000000800077202 */ /* 0x000fce0000000f00 */
.L_x_56469:
[----:B------:R-:W-:Y:S05]  /*8450*/  BSYNC B2 ;  /* 0x0000000000027941 */ /* 0x000fea0003800000 */
.L_x_56467:
        /* <DEDUP_REMOVED lines=16> */
.L_x_56473:
[----:B------:R-:W-:Y:S05]  /*8560*/  BSYNC B3 ;  /* 0x0000000000037941 */ /* 0x000fea0003800000 */
.L_x_56472:
        /* <DEDUP_REMOVED lines=44> */
.L_x_56471:
[----:B------:R-:W-:Y:S05]  /*8830*/  BSYNC B2 ;  /* 0x0000000000027941 */ /* 0x000fea0003800000 */
.L_x_56470:
        /* <DEDUP_REMOVED lines=13> */
.L_x_56466:
[----:B------:R-:W-:Y:S05]  /*8910*/  BSYNC B1 ;  /* 0x0000000000017941 */ /* 0x000fea0003800000 */
.L_x_56465:
        /* <DEDUP_REMOVED lines=18> */
.L_x_56477:
[----:B------:R-:W-:-:S07]  /*8a40*/  IMAD.MOV.U32 R7, RZ, RZ, R8 ;  /* 0x000000ffff077224 */ /* 0x000fce00078e0008 */
.L_x_56478:
[----:B------:R-:W-:Y:S05]  /*8a50*/  BSYNC B2 ;  /* 0x0000000000027941 */ /* 0x000fea0003800000 */
.L_x_56476:
        /* <DEDUP_REMOVED lines=16> */
.L_x_56482:
[----:B------:R-:W-:Y:S05]  /*8b60*/  BSYNC B3 ;  /* 0x0000000000037941 */ /* 0x000fea0003800000 */
.L_x_56481:
        /* <DEDUP_REMOVED lines=44> */
.L_x_56480:
[----:B------:R-:W-:Y:S05]  /*8e30*/  BSYNC B2 ;  /* 0x0000000000027941 */ /* 0x000fea0003800000 */
.L_x_56479:
        /* <DEDUP_REMOVED lines=13> */
.L_x_56475:
[----:B------:R-:W-:Y:S05]  /*8f10*/  BSYNC B1 ;  /* 0x0000000000017941 */ /* 0x000fea0003800000 */
.L_x_56474:
        /* <DEDUP_REMOVED lines=18> */
.L_x_56486:
[----:B------:R-:W-:-:S07]  /*9040*/  MOV R7, R8 ;  /* 0x0000000800077202 */ /* 0x000fce0000000f00 */
.L_x_56487:
[----:B------:R-:W-:Y:S05]  /*9050*/  BSYNC B2 ;  /* 0x0000000000027941 */ /* 0x000fea0003800000 */
.L_x_56485:
        /* <DEDUP_REMOVED lines=16> */
.L_x_56491:
[----:B------:R-:W-:Y:S05]  /*9160*/  BSYNC B3 ;  /* 0x0000000000037941 */ /* 0x000fea0003800000 */
.L_x_56490:
        /* <DEDUP_REMOVED lines=44> */
.L_x_56489:
[----:B------:R-:W-:Y:S05]  /*9430*/  BSYNC B2 ;  /* 0x0000000000027941 */ /* 0x000fea0003800000 */
.L_x_56488:
        /* <DEDUP_REMOVED lines=13> */
.L_x_56484:
[----:B------:R-:W-:Y:S05]  /*9510*/  BSYNC B1 ;  /* 0x0000000000017941 */ /* 0x000fea0003800000 */
.L_x_56483:
        /* <DEDUP_REMOVED lines=18> */
.L_x_56495:
[----:B------:R-:W-:-:S07]  /*9640*/  IMAD.MOV.U32 R7, RZ, RZ, R8 ;  /* 0x000000ffff077224 */ /* 0x000fce00078e0008 */
.L_x_56496:
[----:B------:R-:W-:Y:S05]  /*9650*/  BSYNC B2 ;  /* 0x0000000000027941 */ /* 0x000fea0003800000 */
.L_x_56494:
        /* <DEDUP_REMOVED lines=16> */
.L_x_56500:
[----:B------:R-:W-:Y:S05]  /*9760*/  BSYNC B3 ;  /* 0x0000000000037941 */ /* 0x000fea0003800000 */
.L_x_56499:
        /* <DEDUP_REMOVED lines=44> */
.L_x_56498:
[----:B------:R-:W-:Y:S05]  /*9a30*/  BSYNC B2 ;  /* 0x0000000000027941 */ /* 0x000fea0003800000 */
.L_x_56497:
        /* <DEDUP_REMOVED lines=13> */
.L_x_56493:
[----:B------:R-:W-:Y:S05]  /*9b10*/  BSYNC B1 ;  /* 0x0000000000017941 */ /* 0x000fea0003800000 */
.L_x_56492:
        /* <DEDUP_REMOVED lines=18> */
.L_x_56504:
[----:B------:R-:W-:-:S07]  /*9c40*/  MOV R7, R8 ;  /* 0x0000000800077202 */ /* 0x000fce0000000f00 */
.L_x_56505:
[----:B------:R-:W-:Y:S05]  /*9c50*/  BSYNC B2 ;  /* 0x0000000000027941 */ /* 0x000fea0003800000 */
.L_x_56503:
        /* <DEDUP_REMOVED lines=16> */
.L_x_56509:
[----:B------:R-:W-:Y:S05]  /*9d60*/  BSYNC B3 ;  /* 0x0000000000037941 */ /* 0x000fea0003800000 */
.L_x_56508:
        /* <DEDUP_REMOVED lines=44> */
.L_x_56507:
[----:B------:R-:W-:Y:S05]  /*a030*/  BSYNC B2 ;  /* 0x0000000000027941 */ /* 0x000fea0003800000 */
.L_x_56506:
        /* <DEDUP_REMOVED lines=13> */
.L_x_56502:
[----:B------:R-:W-:Y:S05]  /*a110*/  BSYNC B1 ;  /* 0x0000000000017941 */ /* 0x000fea0003800000 */
.L_x_56501:
        /* <DEDUP_REMOVED lines=18> */
.L_x_56513:
[----:B------:R-:W-:-:S07]  /*a240*/  IMAD.MOV.U32 R153, RZ, RZ, R8 ;  /* 0x000000ffff997224 */ /* 0x000fce00078e0008 */
.L_x_56514:
[----:B------:R-:W-:Y:S05]  /*a250*/  BSYNC B2 ;  /* 0x0000000000027941 */ /* 0x000fea0003800000 */
.L_x_56512:
        /* <DEDUP_REMOVED lines=16> */
.L_x_56518:
[----:B------:R-:W-:Y:S05]  /*a360*/  BSYNC B3 ;  /* 0x0000000000037941 */ /* 0x000fea0003800000 */
.L_x_56517:
        /* <DEDUP_REMOVED lines=44> */
.L_x_56516:
[----:B------:R-:W-:Y:S05]  /*a630*/  BSYNC B2 ;  /* 0x0000000000027941 */ /* 0x000fea0003800000 */
.L_x_56515:
        /* <DEDUP_REMOVED lines=13> */
.L_x_56511:
[----:B------:R-:W-:Y:S05]  /*a710*/  BSYNC B1 ;  /* 0x0000000000017941 */ /* 0x000fea0003800000 */
.L_x_56510:
        /* <DEDUP_REMOVED lines=25> */
.L_x_56520:
[----:B------:R-:W-:Y:S05]  /*a8b0*/  BSYNC B1 ;  /* 0x0000000000017941 */ /* 0x000fea0003800000 */
.L_x_56519:
        /* <DEDUP_REMOVED lines=27> */
.L_x_56524:
[----:B------:R-:W-:-:S07]  /*aa70*/  IMAD.MOV.U32 R11, RZ, RZ, R8 ;  /* 0x000000ffff0b7224 */ /* 0x000fce00078e0008 */
.L_x_56525:
[----:B------:R-:W-:Y:S05]  /*aa80*/  BSYNC B2 ;  /* 0x0000000000027941 */ /* 0x000fea0003800000 */
.L_x_56523:
        /* <DEDUP_REMOVED lines=16> */
.L_x_56529:
[----:B------:R-:W-:Y:S05]  /*ab90*/  BSYNC B3 ;  /* 0x0000000000037941 */ /* 0x000fea0003800000 */
.L_x_56528:
        /* <DEDUP_REMOVED lines=44> */
.L_x_56527:
[----:B------:R-:W-:Y:S05]  /*ae60*/  BSYNC B2 ;  /* 0x0000000000027941 */ /* 0x000fea0003800000 */
.L_x_56526:
        /* <DEDUP_REMOVED lines=13> */
.L_x_56522:
[----:B------:R-:W-:Y:S05]  /*af40*/  BSYNC B1 ;  /* 0x0000000000017941 */ /* 0x000fea0003800000 */
.L_x_56521:
        /* <DEDUP_REMOVED lines=18> */
.L_x_56533:
[----:B------:R-:W-:-:S07]  /*b070*/  MOV R7, R8 ;  /* 0x0000000800077202 */ /* 0x000fce0000000f00 */
.L_x_56534:
[----:B------:R-:W-:Y:S05]  /*b080*/  BSYNC B2 ;  /* 0x0000000000027941 */ /* 0x000fea0003800000 */
.L_x_56532:
        /* <DEDUP_REMOVED lines=16> */
.L_x_56538:
[----:B------:R-:W-:Y:S05]  /*b190*/  BSYNC B3 ;  /* 0x0000000000037941 */ /* 0x000fea0003800000 */
.L_x_56537:
        /* <DEDUP_REMOVED lines=44> */
.L_x_56536:
[----:B------:R-:W-:Y:S05]  /*b460*/  BSYNC B2 ;  /* 0x0000000000027941 */ /* 0x000fea0003800000 */
.L_x_56535:
        /* <DEDUP_REMOVED lines=13> */
.L_x_56531:
[----:B------:R-:W-:Y:S05]  /*b540*/  BSYNC B1 ;  /* 0x0000000000017941 */ /* 0x000fea0003800000 */
.L_x_56530:
        /* <DEDUP_REMOVED lines=18> */
.L_x_56542:
[----:B------:R-:W-:-:S07]  /*b670*/  IMAD.MOV.U32 R7, RZ, RZ, R8 ;  /* 0x000000ffff077224 */ /* 0x000fce00078e0008 */
.L_x_56543:
[----:B------:R-:W-:Y:S05]  /*b680*/  BSYNC B2 ;  /* 0x0000000000027941 */ /* 0x000fea0003800000 */
.L_x_56541:
        /* <DEDUP_REMOVED lines=16> */
.L_x_56547:
[----:B------:R-:W-:Y:S05]  /*b790*/  BSYNC B3 ;  /* 0x0000000000037941 */ /* 0x000fea0003800000 */
.L_x_56546:
        /* <DEDUP_REMOVED lines=44> */
.L_x_56545:
[----:B------:R-:W-:Y:S05]  /*ba60*/  BSYNC B2 ;  /* 0x0000000000027941 */ /* 0x000fea0003800000 */
.L_x_56544:
        /* <DEDUP_REMOVED lines=13> */
.L_x_56540:
[----:B------:R-:W-:Y:S05]  /*bb40*/  BSYNC B1 ;  /* 0x0000000000017941 */ /* 0x000fea0003800000 */
.L_x_56539:
        /* <DEDUP_REMOVED lines=18> */
.L_x_56551:
[----:B------:R-:W-:-:S07]  /*bc70*/  MOV R7, R8 ;  /* 0x0000000800077202 */ /* 0x000fce0000000f00 */
.L_x_56552:
[----:B------:R-:W-:Y:S05]  /*bc80*/  BSYNC B2 ;  /* 0x0000000000027941 */ /* 0x000fea0003800000 */
.L_x_56550:
        /* <DEDUP_REMOVED lines=16> */
.L_x_56556:
[----:B------:R-:W-:Y:S05]  /*bd90*/  BSYNC B3 ;  /* 0x0000000000037941 */ /* 0x000fea0003800000 */
.L_x_56555:
        /* <DEDUP_REMOVED lines=44> */
.L_x_56554:
[----:B------:R-:W-:Y:S05]  /*c060*/  BSYNC B2 ;  /* 0x0000000000027941 */ /* 0x000fea0003800000 */
.L_x_56553:
        /* <DEDUP_REMOVED lines=13> */
.L_x_56549:
[----:B------:R-:W-:Y:S05]  /*c140*/  BSYNC B1 ;  /* 0x0000000000017941 */ /* 0x000fea0003800000 */
.L_x_56548:
        /* <DEDUP_REMOVED lines=18> */
.L_x_56560:
[----:B------:R-:W-:-:S07]  /*c270*/  IMAD.MOV.U32 R7, RZ, RZ, R8 ;  /* 0x000000ffff077224 */ /* 0x000fce00078e0008 */
.L_x_56561:
[----:B------:R-:W-:Y:S05]  /*c280*/  BSYNC B2 ;  /* 0x0000000000027941 */ /* 0x000fea0003800000 */
.L_x_56559:
        /* <DEDUP_REMOVED lines=16> */
.L_x_56565:
[----:B------:R-:W-:Y:S05]  /*c390*/  BSYNC B3 ;  /* 0x0000000000037941 */ /* 0x000fea0003800000 */
.L_x_56564:
        /* <DEDUP_REMOVED lines=44> */
.L_x_56563:
[----:B------:R-:W-:Y:S05]  /*c660*/  BSYNC B2 ;  /* 0x0000000000027941 */ /* 0x000fea0003800000 */
.L_x_56562:
        /* <DEDUP_REMOVED lines=13> */
.L_x_56558:
[----:B------:R-:W-:Y:S05]  /*c740*/  BSYNC B1 ;  /* 0x0000000000017941 */ /* 0x000fea0003800000 */
.L_x_56557:
        /* <DEDUP_REMOVED lines=18> */
.L_x_56569:
[----:B------:R-:W-:-:S07]  /*c870*/  MOV R7, R8 ;  /* 0x0000000800077202 */ /* 0x000fce0000000f00 */
.L_x_56570:
[----:B------:R-:W-:Y:S05]  /*c880*/  BSYNC B2 ;  /* 0x0000000000027941 */ /* 0x000fea0003800000 */
.L_x_56568:
        /* <DEDUP_REMOVED lines=16> */
.L_x_56574:
[----:B------:R-:W-:Y:S05]  /*c990*/  BSYNC B3 ;  /* 0x0000000000037941 */ /* 0x000fea0003800000 */
.L_x_56573:
        /* <DEDUP_REMOVED lines=44> */
.L_x_56572:
[----:B------:R-:W-:Y:S05]  /*cc60*/  BSYNC B2 ;  /* 0x0000000000027941 */ /* 0x000fea0003800000 */
.L_x_56571:
        /* <DEDUP_REMOVED lines=13> */
.L_x_56567:
[----:B------:R-:W-:Y:S05]  /*cd40*/  BSYNC B1 ;  /* 0x0000000000017941 */ /* 0x000fea0003800000 */
.L_x_56566:
        /* <DEDUP_REMOVED lines=18> */
.L_x_56578:
[----:B------:R-:W-:-:S07]  /*ce70*/  IMAD.MOV.U32 R7, RZ, RZ, R8 ;  /* 0x000000ffff077224 */ /* 0x000fce00078e0008 */
.L_x_56579:
[----:B------:R-:W-:Y:S05]  /*ce80*/  BSYNC B2 ;  /* 0x0000000000027941 */ /* 0x000fea0003800000 */
.L_x_56577:
        /* <DEDUP_REMOVED lines=16> */
.L_x_56583:
[----:B------:R-:W-:Y:S05]  /*cf90*/  BSYNC B3 ;  /* 0x0000000000037941 */ /* 0x000fea0003800000 */
.L_x_56582:
        /* <DEDUP_REMOVED lines=44> */
.L_x_56581:
[----:B------:R-:W-:Y:S05]  /*d260*/  BSYNC B2 ;  /* 0x0000000000027941 */ /* 0x000fea0003800000 */
.L_x_56580:
        /* <DEDUP_REMOVED lines=13> */
.L_x_56576:
[----:B------:R-:W-:Y:S05]  /*d340*/  BSYNC B1 ;  /* 0x0000000000017941 */ /* 0x000fea0003800000 */
.L_x_56575:
        /* <DEDUP_REMOVED lines=18> */
.L_x_56587:
[----:B------:R-:W-:-:S07]  /*d470*/  MOV R153, R8 ;  /* 0x0000000800997202 */ /* 0x000fce0000000f00 */
.L_x_56588:
[----:B------:R-:W-:Y:S05]  /*d480*/  BSYNC B2 ;  /* 0x0000000000027941 */ /* 0x000fea0003800000 */
.L_x_56586:
        /* <DEDUP_REMOVED lines=16> */
.L_x_56592:
[----:B------:R-:W-:Y:S05]  /*d590*/  BSYNC B3 ;  /* 0x0000000000037941 */ /* 0x000fea0003800000 */
.L_x_56591:
        /* <DEDUP_REMOVED lines=44> */
.L_x_56590:
[----:B------:R-:W-:Y:S05]  /*d860*/  BSYNC B2 ;  /* 0x0000000000027941 */ /* 0x000fea0003800000 */
.L_x_56589:
        /* <DEDUP_REMOVED lines=13> */
.L_x_56585:
[----:B------:R-:W-:Y:S05]  /*d940*/  BSYNC B1 ;  /* 0x0000000000017941 */ /* 0x000fea0003800000 */
.L_x_56584:
        /* <DEDUP_REMOVED lines=25> */
.L_x_56594:
[----:B------:R-:W-:Y:S05]  /*dae0*/  BSYNC B1 ;  /* 0x0000000000017941 */ /* 0x000fea0003800000 */
.L_x_56593:
        /* <DEDUP_REMOVED lines=27> */
.L_x_56598:
[----:B------:R-:W-:-:S07]  /*dca0*/  MOV R11, R8 ;  /* 0x00000008000b7202 */ /* 0x000fce0000000f00 */
.L_x_56599:
[----:B------:R-:W-:Y:S05]  /*dcb0*/  BSYNC B2 ;  /* 0x0000000000027941 */ /* 0x000fea0003800000 */
.L_x_56597:
        /* <DEDUP_REMOVED lines=16> */
.L_x_56603:
[----:B------:R-:W-:Y:S05]  /*ddc0*/  BSYNC B3 ;  /* 0x0000000000037941 */ /* 0x000fea0003800000 */
.L_x_56602:
        /* <DEDUP_REMOVED lines=44> */
.L_x_56601:
[----:B------:R-:W-:Y:S05]  /*e090*/  BSYNC B2 ;  /* 0x0000000000027941 */ /* 0x000fea0003800000 */
.L_x_56600:
        /* <DEDUP_REMOVED lines=13> */
.L_x_56596:
[----:B------:R-:W-:Y:S05]  /*e170*/  BSYNC B1 ;  /* 0x0000000000017941 */ /* 0x000fea0003800000 */
.L_x_56595:
        /* <DEDUP_REMOVED lines=18> */
.L_x_56607:
[----:B------:R-:W-:-:S07]  /*e2a0*/  IMAD.MOV.U32 R7, RZ, RZ, R8 ;  /* 0x000000ffff077224 */ /* 0x000fce00078e0008 */
.L_x_56608:
[----:B------:R-:W-:Y:S05]  /*e2b0*/  BSYNC B2 ;  /* 0x0000000000027941 */ /* 0x000fea0003800000 */
.L_x_56606:
        /* <DEDUP_REMOVED lines=16> */
.L_x_56612:
[----:B------:R-:W-:Y:S05]  /*e3c0*/  BSYNC B3 ;  /* 0x0000000000037941 */ /* 0x000fea0003800000 */
.L_x_56611:
        /* <DEDUP_REMOVED lines=44> */
.L_x_56610:
[----:B------:R-:W-:Y:S05]  /*e690*/  BSYNC B2 ;  /* 0x0000000000027941 */ /* 0x000fea0003800000 */
.L_x_56609:
        /* <DEDUP_REMOVED lines=13> */
.L_x_56605:
[----:B------:R-:W-:Y:S05]  /*e770*/  BSYNC B1 ;  /* 0x0000000000017941 */ /* 0x000fea0003800000 */
.L_x_56604:
        /* <DEDUP_REMOVED lines=18> */
.L_x_56616:
[----:B------:R-:W-:-:S07]  /*e8a0*/  MOV R7, R8 ;  /* 0x0000000800077202 */ /* 0x000fce0000000f00 */
.L_x_56617:
[----:B------:R-:W-:Y:S05]  /*e8b0*/  BSYNC B2 ;  /* 0x0000000000027941 */ /* 0x000fea0003800000 */
.L_x_56615:
        /* <DEDUP_REMOVED lines=16> */
.L_x_56621:
[----:B------:R-:W-:Y:S05]  /*e9c0*/  BSYNC B3 ;  /* 0x0000000000037941 */ /* 0x000fea0003800000 */
.L_x_56620:
        /* <DEDUP_REMOVED lines=44> */
.L_x_56619:
[----:B------:R-:W-:Y:S05]  /*ec90*/  BSYNC B2 ;  /* 0x0000000000027941 */ /* 0x000fea0003800000 */
.L_x_56618:
        /* <DEDUP_REMOVED lines=13> */
.L_x_56614:
[----:B------:R-:W-:Y:S05]  /*ed70*/  BSYNC B1 ;  /* 0x0000000000017941 */ /* 0x000fea0003800000 */
.L_x_56613:
        /* <DEDUP_REMOVED lines=18> */
.L_x_56625:
[----:B------:R-:W-:-:S07]  /*eea0*/  IMAD.MOV.U32 R7, RZ, RZ, R8 ;  /* 0x000000ffff077224 */ /* 0x000fce00078e0008 */
.L_x_56626:
[----:B------:R-:W-:Y:S05]  /*eeb0*/  BSYNC B2 ;  /* 0x0000000000027941 */ /* 0x000fea0003800000 */
.L_x_56624:
        /* <DEDUP_REMOVED lines=16> */
.L_x_56630:
[----:B------:R-:W-:Y:S05]  /*efc0*/  BSYNC B3 ;  /* 0x0000000000037941 */ /* 0x000fea0003800000 */
.L_x_56629:
        /* <DEDUP_REMOVED lines=44> */
.L_x_56628:
[----:B------:R-:W-:Y:S05]  /*f290*/  BSYNC B2 ;  /* 0x0000000000027941 */ /* 0x000fea0003800000 */
.L_x_56627:
        /* <DEDUP_REMOVED lines=13> */
.L_x_56623:
[----:B------:R-:W-:Y:S05]  /*f370*/  BSYNC B1 ;  /* 0x0000000000017941 */ /* 0x000fea0003800000 */
.L_x_56622:
        /* <DEDUP_REMOVED lines=18> */
.L_x_56634:
[----:B------:R-:W-:-:S07]  /*f4a0*/  MOV R7, R8 ;  /* 0x0000000800077202 */ /* 0x000fce0000000f00 */
.L_x_56635:
[----:B------:R-:W-:Y:S05]  /*f4b0*/  BSYNC B2 ;  /* 0x0000000000027941 */ /* 0x000fea0003800000 */
.L_x_56633:
        /* <DEDUP_REMOVED lines=16> */
.L_x_56639:
[----:B------:R-:W-:Y:S05]  /*f5c0*/  BSYNC B3 ;  /* 0x0000000000037941 */ /* 0x000fea0003800000 */
.L_x_56638:
        /* <DEDUP_REMOVED lines=44> */
.L_x_56637:
[----:B------:R-:W-:Y:S05]  /*f890*/  BSYNC B2 ;  /* 0x0000000000027941 */ /* 0x000fea0003800000 */
.L_x_56636:
        /* <DEDUP_REMOVED lines=13> */
.L_x_56632:
[----:B------:R-:W-:Y:S05]  /*f970*/  BSYNC B1 ;  /* 0x0000000000017941 */ /* 0x000fea0003800000 */
.L_x_56631:
        /* <DEDUP_REMOVED lines=18> */
.L_x_56643:
[----:B------:R-:W-:-:S07]  /*faa0*/  IMAD.MOV.U32 R7, RZ, RZ, R8 ;  /* 0x000000ffff077224 */ /* 0x000fce00078e0008 */
.L_x_56644:
[----:B------:R-:W-:Y:S05]  /*fab0*/  BSYNC B2 ;  /* 0x0000000000027941 */ /* 0x000fea0003800000 */
.L_x_56642:
        /* <DEDUP_REMOVED lines=16> */
.L_x_56648:
[----:B------:R-:W-:Y:S05]  /*fbc0*/  BSYNC B3 ;  /* 0x0000000000037941 */ /* 0x000fea0003800000 */
.L_x_56647:
        /* <DEDUP_REMOVED lines=44> */
.L_x_56646:
[----:B------:R-:W-:Y:S05]  /*fe90*/  BSYNC B2 ;  /* 0x0000000000027941 */ /* 0x000fea0003800000 */
.L_x_56645:
        /* <DEDUP_REMOVED lines=13> */
.L_x_56641:
[----:B------:R-:W-:Y:S05]  /*ff70*/  BSYNC B1 ;  /* 0x0000000000017941 */ /* 0x000fea0003800000 */
.L_x_56640:
        /* <DEDUP_REMOVED lines=18> */
.L_x_56652:
[----:B------:R-:W-:-:S07]  /*100a0*/  MOV R7, R8 ;  /* 0x0000000800077202 */ /* 0x000fce0000000f00 */
.L_x_56653:
[----:B------:R-:W-:Y:S05]  /*100b0*/  BSYNC B2 ;  /* 0x0000000000027941 */ /* 0x000fea0003800000 */
.L_x_56651:
        /* <DEDUP_REMOVED lines=16> */
.L_x_56657:
[----:B------:R-:W-:Y:S05]  /*101c0*/  BSYNC B3 ;  /* 0x0000000000037941 */ /* 0x000fea0003800000 */
.L_x_56656:
        /* <DEDUP_REMOVED lines=44> */
.L_x_56655:
[----:B------:R-:W-:Y:S05]  /*10490*/  BSYNC B2 ;  /* 0x0000000000027941 */ /* 0x000fea0003800000 */
.L_x_56654:
        /* <DEDUP_REMOVED lines=13> */
.L_x_56650:
[----:B------:R-:W-:Y:S05]  /*10570*/  BSYNC B1 ;  /* 0x0000000000017941 */ /* 0x000fea0003800000 */
.L_x_56649:
        /* <DEDUP_REMOVED lines=18> */
.L_x_56661:
[----:B------:R-:W-:-:S07]  /*106a0*/  IMAD.MOV.U32 R153, RZ, RZ, R8 ;  /* 0x000000ffff997224 */ /* 0x000fce00078e0008 */
.L_x_56662:
[----:B------:R-:W-:Y:S05]  /*106b0*/  BSYNC B2 ;  /* 0x0000000000027941 */ /* 0x000fea0003800000 */
.L_x_56660:
        /* <DEDUP_REMOVED lines=16> */
.L_x_56666:
[----:B------:R-:W-:Y:S05]  /*107c0*/  BSYNC B3 ;  /* 0x0000000000037941 */ /* 0x000fea0003800000 */
.L_x_56665:
        /* <DEDUP_REMOVED lines=44> */
.L_x_56664:
[----:B------:R-:W-:Y:S05]  /*10a90*/  BSYNC B2 ;  /* 0x0000000000027941 */ /* 0x000fea0003800000 */
.L_x_56663:
        /* <DEDUP_REMOVED lines=13> */
.L_x_56659:
[----:B------:R-:W-:Y:S05]  /*10b70*/  BSYNC B1 ;  /* 0x0000000000017941 */ /* 0x000fea0003800000 */
.L_x_56658:
        /* <DEDUP_REMOVED lines=25> */
.L_x_56668:
[----:B------:R-:W-:Y:S05]  /*10d10*/  BSYNC B1 ;  /* 0x0000000000017941 */ /* 0x000fea0003800000 */
.L_x_56667:
        /* <DEDUP_REMOVED lines=27> */
.L_x_56672:
[----:B------:R-:W-:-:S07]  /*10ed0*/  IMAD.MOV.U32 R11, RZ, RZ, R8 ;  /* 0x000000ffff0b7224 */ /* 0x000fce00078e0008 */
.L_x_56673:
[----:B------:R-:W-:Y:S05]  /*10ee0*/  BSYNC B2 ;  /* 0x0000000000027941 */ /* 0x000fea0003800000 */
.L_x_56671:
        /* <DEDUP_REMOVED lines=16> */
.L_x_56677:
[----:B------:R-:W-:Y:S05]  /*10ff0*/  BSYNC B3 ;  /* 0x0000000000037941 */ /* 0x000fea0003800000 */
.L_x_56676:
        /* <DEDUP_REMOVED lines=44> */
.L_x_56675:
[----:B------:R-:W-:Y:S05]  /*112c0*/  BSYNC B2 ;  /* 0x0000000000027941 */ /* 0x000fea0003800000 */
.L_x_56674:
        /* <DEDUP_REMOVED lines=13> */
.L_x_56670:
[----:B------:R-:W-:Y:S05]  /*113a0*/  BSYNC B1 ;  /* 0x0000000000017941 */ /* 0x000fea0003800000 */
.L_x_56669:
        /* <DEDUP_REMOVED lines=18> */
.L_x_56681:
[----:B------:R-:W-:-:S07]  /*114d0*/  MOV R7, R8 ;  /* 0x0000000800077202 */ /* 0x000fce0000000f00 */
.L_x_56682:
[----:B------:R-:W-:Y:S05]  /*114e0*/  BSYNC B2 ;  /* 0x0000000000027941 */ /* 0x000fea0003800000 */
.L_x_56680:
        /* <DEDUP_REMOVED lines=16> */
.L_x_56686:
[----:B------:R-:W-:Y:S05]  /*115f0*/  BSYNC B3 ;  /* 0x0000000000037941 */ /* 0x000fea0003800000 */
.L_x_56685:
        /* <DEDUP_REMOVED lines=44> */
.L_x_56684:
[----:B------:R-:W-:Y:S05]  /*118c0*/  BSYNC B2 ;  /* 0x0000000000027941 */ /* 0x000fea0003800000 */
.L_x_56683:
        /* <DEDUP_REMOVED lines=13> */
.L_x_56679:
[----:B------:R-:W-:Y:S05]  /*119a0*/  BSYNC B1 ;  /* 0x0000000000017941 */ /* 0x000fea0003800000 */
.L_x_56678:
        /* <DEDUP_REMOVED lines=18> */
.L_x_56690:
[----:B------:R-:W-:-:S07]  /*11ad0*/  IMAD.MOV.U32 R7, RZ, RZ, R8 ;  /* 0x000000ffff077224 */ /* 0x000fce00078e0008 */
.L_x_56691:
[----:B------:R-:W-:Y:S05]  /*11ae0*/  BSYNC B2 ;  /* 0x0000000000027941 */ /* 0x000fea0003800000 */
.L_x_56689:
        /* <DEDUP_REMOVED lines=16> */
.L_x_56695:
[----:B------:R-:W-:Y:S05]  /*11bf0*/  BSYNC B3 ;  /* 0x0000000000037941 */ /* 0x000fea0003800000 */
.L_x_56694:
        /* <DEDUP_REMOVED lines=44> */
.L_x_56693:
[----:B------:R-:W-:Y:S05]  /*11ec0*/  BSYNC B2 ;  /* 0x0000000000027941 */ /* 0x000fea0003800000 */
.L_x_56692:
        /* <DEDUP_REMOVED lines=13> */
.L_x_56688:
[----:B------:R-:W-:Y:S05]  /*11fa0*/  BSYNC B1 ;  /* 0x0000000000017941 */ /* 0x000fea0003800000 */
.L_x_56687:
        /* <DEDUP_REMOVED lines=18> */
.L_x_56699:
[----:B------:R-:W-:-:S07]  /*120d0*/  MOV R7, R8 ;  /* 0x0000000800077202 */ /* 0x000fce0000000f00 */
.L_x_56700:
[----:B------:R-:W-:Y:S05]  /*120e0*/  BSYNC B2 ;  /* 0x0000000000027941 */ /* 0x000fea0003800000 */
.L_x_56698:
        /* <DEDUP_REMOVED lines=16> */
.L_x_56704:
[----:B------:R-:W-:Y:S05]  /*121f0*/  BSYNC B3 ;  /* 0x0000000000037941 */ /* 0x000fea0003800000 */
.L_x_56703:
        /* <DEDUP_REMOVED lines=44> */
.L_x_56702:
[----:B------:R-:W-:Y:S05]  /*124c0*/  BSYNC B2 ;  /* 0x0000000000027941 */ /* 0x000fea0003800000 */
.L_x_56701:
        /* <DEDUP_REMOVED lines=13> */
.L_x_56697:
[----:B------:R-:W-:Y:S05]  /*125a0*/  BSYNC B1 ;  /* 0x0000000000017941 */ /* 0x000fea0003800000 */
.L_x_56696:
        /* <DEDUP_REMOVED lines=18> */
.L_x_56708:
[----:B------:R-:W-:-:S07]  /*126d0*/  IMAD.MOV.U32 R7, RZ, RZ, R8 ;  /* 0x000000ffff077224 */ /* 0x000fce00078e0008 */
.L_x_56709:
[----:B------:R-:W-:Y:S05]  /*126e0*/  BSYNC B2 ;  /* 0x0000000000027941 */ /* 0x000fea0003800000 */
.L_x_56707:
        /* <DEDUP_REMOVED lines=16> */
.L_x_56713:
[----:B------:R-:W-:Y:S05]  /*127f0*/  BSYNC B3 ;  /* 0x0000000000037941 */ /* 0x000fea0003800000 */
.L_x_56712:
        /* <DEDUP_REMOVED lines=44> */
.L_x_56711:
[----:B------:R-:W-:Y:S05]  /*12ac0*/  BSYNC B2 ;  /* 0x0000000000027941 */ /* 0x000fea0003800000 */
.L_x_56710:
        /* <DEDUP_REMOVED lines=13> */
.L_x_56706:
[----:B------:R-:W-:Y:S05]  /*12ba0*/  BSYNC B1 ;  /* 0x0000000000017941 */ /* 0x000fea0003800000 */
.L_x_56705:
        /* <DEDUP_REMOVED lines=18> */
.L_x_56717:
[----:B------:R-:W-:-:S07]  /*12cd0*/  MOV R7, R8 ;  /* 0x0000000800077202 */ /* 0x000fce0000000f00 */
.L_x_56718:
[----:B------:R-:W-:Y:S05]  /*12ce0*/  BSYNC B2 ;  /* 0x0000000000027941 */ /* 0x000fea0003800000 */
.L_x_56716:
        /* <DEDUP_REMOVED lines=16> */
.L_x_56722:
[----:B------:R-:W-:Y:S05]  /*12df0*/  BSYNC B3 ;  /* 0x0000000000037941 */ /* 0x000fea0003800000 */
.L_x_56721:
        /* <DEDUP_REMOVED lines=44> */
.L_x_56720:
[----:B------:R-:W-:Y:S05]  /*130c0*/  BSYNC B2 ;  /* 0x0000000000027941 */ /* 0x000fea0003800000 */
.L_x_56719:
        /* <DEDUP_REMOVED lines=13> */
.L_x_56715:
[----:B------:R-:W-:Y:S05]  /*131a0*/  BSYNC B1 ;  /* 0x0000000000017941 */ /* 0x000fea0003800000 */
.L_x_56714:
        /* <DEDUP_REMOVED lines=18> */
.L_x_56726:
[----:B------:R-:W-:-:S07]  /*132d0*/  IMAD.MOV.U32 R7, RZ, RZ, R8 ;  /* 0x000000ffff077224 */ /* 0x000fce00078e0008 */
.L_x_56727:
[----:B------:R-:W-:Y:S05]  /*132e0*/  BSYNC B2 ;  /* 0x0000000000027941 */ /* 0x000fea0003800000 */
.L_x_56725:
        /* <DEDUP_REMOVED lines=16> */
.L_x_56731:
[----:B------:R-:W-:Y:S05]  /*133f0*/  BSYNC B3 ;  /* 0x0000000000037941 */ /* 0x000fea0003800000 */
.L_x_56730:
        /* <DEDUP_REMOVED lines=44> */
.L_x_56729:
[----:B------:R-:W-:Y:S05]  /*136c0*/  BSYNC B2 ;  /* 0x0000000000027941 */ /* 0x000fea0003800000 */
.L_x_56728:
        /* <DEDUP_REMOVED lines=13> */
.L_x_56724:
[----:B------:R-:W-:Y:S05]  /*137a0*/  BSYNC B1 ;  /* 0x0000000000017941 */ /* 0x000fea0003800000 */
.L_x_56723:
        /* <DEDUP_REMOVED lines=18> */
.L_x_56735:
[----:B------:R-:W-:-:S07]  /*138d0*/  MOV R153, R8 ;  /* 0x0000000800997202 */ /* 0x000fce0000000f00 */
.L_x_56736:
[----:B------:R-:W-:Y:S05]  /*138e0*/  BSYNC B2 ;  /* 0x0000000000027941 */ /* 0x000fea0003800000 */
.L_x_56734:
        /* <DEDUP_REMOVED lines=16> */
.L_x_56740:
[----:B------:R-:W-:Y:S05]  /*139f0*/  BSYNC B3 ;  /* 0x0000000000037941 */ /* 0x000fea0003800000 */
.L_x_56739:
        /* <DEDUP_REMOVED lines=44> */
.L_x_56738:
[----:B------:R-:W-:Y:S05]  /*13cc0*/  BSYNC B2 ;  /* 0x0000000000027941 */ /* 0x000fea0003800000 */
.L_x_56737:
        /* <DEDUP_REMOVED lines=13> */
.L_x_56733:
[----:B------:R-:W-:Y:S05]  /*13da0*/  BSYNC B1 ;  /* 0x0000000000017941 */ /* 0x000fea0003800000 */
.L_x_56732:
        /* <DEDUP_REMOVED lines=25> */
.L_x_56742:
[----:B------:R-:W-:Y:S05]  /*13f40*/  BSYNC B1 ;  /* 0x0000000000017941 */ /* 0x000fea0003800000 */
.L_x_56741:
        /* <DEDUP_REMOVED lines=27> */
.L_x_56746:
[----:B------:R-:W-:-:S07]  /*14100*/  MOV R11, R8 ;  /* 0x00000008000b7202 */ /* 0x000fce0000000f00 */
.L_x_56747:
[----:B------:R-:W-:Y:S05]  /*14110*/  BSYNC B2 ;  /* 0x0000000000027941 */ /* 0x000fea0003800000 */
.L_x_56745:
        /* <DEDUP_REMOVED lines=16> */
.L_x_56751:
[----:B------:R-:W-:Y:S05]  /*14220*/  BSYNC B3 ;  /* 0x0000000000037941 */ /* 0x000fea0003800000 */
.L_x_56750:
        /* <DEDUP_REMOVED lines=44> */
.L_x_56749:
[----:B------:R-:W-:Y:S05]  /*144f0*/  BSYNC B2 ;  /* 0x0000000000027941 */ /* 0x000fea0003800000 */
.L_x_56748:
[----:B------:R-:W2:Y:S01]  /*14500*/  LDL R153, [R1] ;  /* 0x0000000001997983 */ /* 0x000ea20000100800 */
        /* <DEDUP_REMOVED lines=12> */
.L_x_56744:
[----:B------:R-:W-:Y:S05]  /*145d0*/  BSYNC B1 ;  /* 0x0000000000017941 */ /* 0x000fea0003800000 */
.L_x_56743:
        /* <DEDUP_REMOVED lines=18> */
.L_x_56755:
[----:B------:R-:W-:-:S07]  /*14700*/  IMAD.MOV.U32 R7, RZ, RZ, R8 ;  /* 0x000000ffff077224 */ /* 0x000fce00078e0008 */
.L_x_56756:
[----:B------:R-:W-:Y:S05]  /*14710*/  BSYNC B2 ;  /* 0x0000000000027941 */ /* 0x000fea0003800000 */
.L_x_56754:
        /* <DEDUP_REMOVED lines=16> */
.L_x_56760:
[----:B------:R-:W-:Y:S05]  /*14820*/  BSYNC B3 ;  /* 0x0000000000037941 */ /* 0x000fea0003800000 */
.L_x_56759:
        /* <DEDUP_REMOVED lines=44> */
.L_x_56758:
[----:B------:R-:W-:Y:S05]  /*14af0*/  BSYNC B2 ;  /* 0x0000000000027941 */ /* 0x000fea0003800000 */
.L_x_56757:
        /* <DEDUP_REMOVED lines=13> */
.L_x_56753:
[----:B------:R-:W-:Y:S05]  /*14bd0*/  BSYNC B1 ;  /* 0x0000000000017941 */ /* 0x000fea0003800000 */
.L_x_56752:
        /* <DEDUP_REMOVED lines=18> */
.L_x_56764:
[----:B------:R-:W-:-:S07]  /*14d00*/  MOV R7, R8 ;  /* 0x0000000800077202 */ /* 0x000fce0000000f00 */
.L_x_56765:
[----:B------:R-:W-:Y:S05]  /*14d10*/  BSYNC B2 ;  /* 0x0000000000027941 */ /* 0x000fea0003800000 */
.L_x_56763:
        /* <DEDUP_REMOVED lines=16> */
.L_x_56769:
[----:B------:R-:W-:Y:S05]  /*14e20*/  BSYNC B3 ;  /* 0x0000000000037941 */ /* 0x000fea0003800000 */
.L_x_56768:
        /* <DEDUP_REMOVED lines=44> */
.L_x_56767:
[----:B------:R-:W-:Y:S05]  /*150f0*/  BSYNC B2 ;  /* 0x0000000000027941 */ /* 0x000fea0003800000 */
.L_x_56766:
        /* <DEDUP_REMOVED lines=13> */
.L_x_56762:
[----:B------:R-:W-:Y:S05]  /*151d0*/  BSYNC B1 ;  /* 0x0000000000017941 */ /* 0x000fea0003800000 */
.L_x_56761:
        /* <DEDUP_REMOVED lines=18> */
.L_x_56773:
[----:B------:R-:W-:-:S07]  /*15300*/  IMAD.MOV.U32 R7, RZ, RZ, R8 ;  /* 0x000000ffff077224 */ /* 0x000fce00078e0008 */
.L_x_56774:
[----:B------:R-:W-:Y:S05]  /*15310*/  BSYNC B2 ;  /* 0x0000000000027941 */ /* 0x000fea0003800000 */
.L_x_56772:
        /* <DEDUP_REMOVED lines=16> */
.L_x_56778:
[----:B------:R-:W-:Y:S05]  /*15420*/  BSYNC B3 ;  /* 0x0000000000037941 */ /* 0x000fea0003800000 */
.L_x_56777:
        /* <DEDUP_REMOVED lines=44> */
.L_x_56776:
[----:B------:R-:W-:Y:S05]  /*156f0*/  BSYNC B2 ;  /* 0x0000000000027941 */ /* 0x000fea0003800000 */
.L_x_56775:
        /* <DEDUP_REMOVED lines=13> */
.L_x_56771:
[----:B------:R-:W-:Y:S05]  /*157d0*/  BSYNC B1 ;  /* 0x0000000000017941 */ /* 0x000fea0003800000 */
.L_x_56770:
        /* <DEDUP_REMOVED lines=18> */
.L_x_56782:
[----:B------:R-:W-:-:S07]  /*15900*/  MOV R7, R8 ;  /* 0x0000000800077202 */ /* 0x000fce0000000f00 */
.L_x_56783:
[----:B------:R-:W-:Y:S05]  /*15910*/  BSYNC B2 ;  /* 0x0000000000027941 */ /* 0x000fea0003800000 */
.L_x_56781:
        /* <DEDUP_REMOVED lines=16> */
.L_x_56787:
[----:B------:R-:W-:Y:S05]  /*15a20*/  BSYNC B3 ;  /* 0x0000000000037941 */ /* 0x000fea0003800000 */
.L_x_56786:
        /* <DEDUP_REMOVED lines=44> */
.L_x_56785:
[----:B------:R-:W-:Y:S05]  /*15cf0*/  BSYNC B2 ;  /* 0x0000000000027941 */ /* 0x000fea0003800000 */
.L_x_56784:
        /* <DEDUP_REMOVED lines=8> */
[----:B------:R-:W-:Y:S01]  /*15d80*/  FMUL.FTZ R160, R248, R7 ;  /* 0x00000007f8a07220 */ /* 0x000fe20000410000 */
[----:B------:R-:W-:-:S03]  /*15d90*/  SEL R7, RZ, 0x1, P1 ;  /* 0x00000001ff077807 */ /* 0x000fc60000800000 */
[----:B------:R-:W-:Y:S01]  /*15da0*/  @P0 FADD.FTZ R160, R148, R160 ;  /* 0x000000a094a00221 */ /* 0x000fe20000010000 */
[----:B------:R-:W-:-:S07]  /*15db0*/  PRMT R231, R7, 0x7610, R231 ;  /* 0x0000761007e77816 */ /* 0x000fce00000000e7 */
.L_x_56780:
[----:B------:R-:W-:Y:S05]  /*15dc0*/  BSYNC B1 ;  /* 0x0000000000017941 */ /* 0x000fea0003800000 */
.L_x_56779:
        /* <DEDUP_REMOVED lines=18> */
.L_x_56791:
[----:B------:R-:W-:-:S07]  /*15ef0*/  IMAD.MOV.U32 R7, RZ, RZ, R8 ;  /* 0x000000ffff077224 */ /* 0x000fce00078e0008 */
.L_x_56792:
[----:B------:R-:W-:Y:S05]  /*15f00*/  BSYNC B2 ;  /* 0x0000000000027941 */ /* 0x000fea0003800000 */
.L_x_56790:
        /* <DEDUP_REMOVED lines=16> */
.L_x_56796:
[----:B------:R-:W-:Y:S05]  /*16010*/  BSYNC B3 ;  /* 0x0000000000037941 */ /* 0x000fea0003800000 */
.L_x_56795:
        /* <DEDUP_REMOVED lines=44> */
.L_x_56794:
[----:B------:R-:W-:Y:S05]  /*162e0*/  BSYNC B2 ;  /* 0x0000000000027941 */ /* 0x000fea0003800000 */
.L_x_56793:
        /* <DEDUP_REMOVED lines=8> */
[----:B------:R-:W-:Y:S01]  /*16370*/  FMUL.FTZ R161, R249, R7 ;  /* 0x00000007f9a17220 */ /* 0x000fe20000410000 */
[----:B------:R-:W-:-:S03]  /*16380*/  SEL R7, RZ, 0x1, P1 ;  /* 0x00000001ff077807 */ /* 0x000fc60000800000 */
[----:B------:R-:W-:Y:S01]  /*16390*/  @P0 FADD.FTZ R161, R149, R161 ;  /* 0x000000a195a10221 */ /* 0x000fe20000010000 */
[----:B------:R-:W-:-:S07]  /*163a0*/  PRMT R232, R7, 0x7610, R232 ;  /* 0x0000761007e87816 */ /* 0x000fce00000000e8 */
.L_x_56789:
[----:B------:R-:W-:Y:S05]  /*163b0*/  BSYNC B1 ;  /* 0x0000000000017941 */ /* 0x000fea0003800000 */
.L_x_56788:
        /* <DEDUP_REMOVED lines=18> */
.L_x_56800:
[----:B------:R-:W-:-:S07]  /*164e0*/  MOV R7, R8 ;  /* 0x0000000800077202 */ /* 0x000fce0000000f00 */
.L_x_56801:
[----:B------:R-:W-:Y:S05]  /*164f0*/  BSYNC B2 ;  /* 0x0000000000027941 */ /* 0x000fea0003800000 */
.L_x_56799:
        /* <DEDUP_REMOVED lines=16> */
.L_x_56805:
[----:B------:R-:W-:Y:S05]  /*16600*/  BSYNC B3 ;  /* 0x0000000000037941 */ /* 0x000fea0003800000 */
.L_x_56804:
        /* <DEDUP_REMOVED lines=44> */
.L_x_56803:
[----:B------:R-:W-:Y:S05]  /*168d0*/  BSYNC B2 ;  /* 0x0000000000027941 */ /* 0x000fea0003800000 */
.L_x_56802:
        /* <DEDUP_REMOVED lines=12> */
.L_x_56798:
[----:B------:R-:W-:Y:S05]  /*169a0*/  BSYNC B1 ;  /* 0x0000000000017941 */ /* 0x000fea0003800000 */
.L_x_56797:
        /* <DEDUP_REMOVED lines=18> */
.L_x_56809:
[----:B------:R-:W-:-:S07]  /*16ad0*/  IMAD.MOV.U32 R153, RZ, RZ, R8 ;  /* 0x000000ffff997224 */ /* 0x000fce00078e0008 */
.L_x_56810:
[----:B------:R-:W-:Y:S05]  /*16ae0*/  BSYNC B2 ;  /* 0x0000000000027941 */ /* 0x000fea0003800000 */
.L_x_56808:
        /* <DEDUP_REMOVED lines=16> */
.L_x_56814:
[----:B------:R-:W-:Y:S05]  /*16bf0*/  BSYNC B3 ;  /* 0x0000000000037941 */ /* 0x000fea0003800000 */
.L_x_56813:
        /* <DEDUP_REMOVED lines=44> */
.L_x_56812:
[----:B------:R-:W-:Y:S05]  /*16ec0*/  BSYNC B2 ;  /* 0x0000000000027941 */ /* 0x000fea0003800000 */
.L_x_56811:
        /* <DEDUP_REMOVED lines=12> */
.L_x_56807:
[----:B------:R-:W-:Y:S05]  /*16f90*/  BSYNC B1 ;  /* 0x0000000000017941 */ /* 0x000fea0003800000 */
.L_x_56806:
        /* <DEDUP_REMOVED lines=25> */
.L_x_56816:
[----:B------:R-:W-:Y:S05]  /*17130*/  BSYNC B1 ;  /* 0x0000000000017941 */ /* 0x000fea0003800000 */
.L_x_56815:
        /* <DEDUP_REMOVED lines=27> */
.L_x_56820:
[----:B------:R-:W-:-:S07]  /*172f0*/  IMAD.MOV.U32 R11, RZ, RZ, R8 ;  /* 0x000000ffff0b7224 */ /* 0x000fce00078e0008 */
.L_x_56821:
[----:B------:R-:W-:Y:S05]  /*17300*/  BSYNC B2 ;  /* 0x0000000000027941 */ /* 0x000fea0003800000 */
.L_x_56819:
        /* <DEDUP_REMOVED lines=16> */
.L_x_56825:
[----:B------:R-:W-:Y:S05]  /*17410*/  BSYNC B3 ;  /* 0x0000000000037941 */ /* 0x000fea0003800000 */
.L_x_56824:
        /* <DEDUP_REMOVED lines=44> */
.L_x_56823:
[----:B------:R-:W-:Y:S05]  /*176e0*/  BSYNC B2 ;  /* 0x0000000000027941 */ /* 0x000fea0003800000 */
.L_x_56822:
        /* <DEDUP_REMOVED lines=8> */
[----:B------:R-:W-:Y:S01]  /*17770*/  FMUL.FTZ R168, R116, R7 ;  /* 0x0000000774a87220 */ /* 0x000fe20000410000 */
[----:B------:R-:W-:-:S03]  /*17780*/  SEL R7, RZ, 0x1, P1 ;  /* 0x00000001ff077807 */ /* 0x000fc60000800000 */
[----:B------:R-:W-:Y:S01]  /*17790*/  @P0 FADD.FTZ R168, R144, R168 ;  /* 0x000000a890a80221 */ /* 0x000fe20000010000 */
[----:B------:R-:W-:-:S07]  /*177a0*/  PRMT R11, R7, 0x7610, R11 ;  /* 0x00007610070b7816 */ /* 0x000fce000000000b */
.L_x_56818:
[----:B------:R-:W-:Y:S05]  /*177b0*/  BSYNC B1 ;  /* 0x0000000000017941 */ /* 0x000fea0003800000 */
.L_x_56817:
        /* <DEDUP_REMOVED lines=18> */
.L_x_56829:
[----:B------:R-:W-:-:S07]  /*178e0*/  MOV R7, R8 ;  /* 0x0000000800077202 */ /* 0x000fce0000000f00 */
.L_x_56830:
[----:B------:R-:W-:Y:S05]  /*178f0*/  BSYNC B2 ;  /* 0x0000000000027941 */ /* 0x000fea0003800000 */
.L_x_56828:
        /* <DEDUP_REMOVED lines=16> */
.L_x_56834:
[----:B------:R-:W-:Y:S05]  /*17a00*/  BSYNC B3 ;  /* 0x0000000000037941 */ /* 0x000fea0003800000 */
.L_x_56833:
        /* <DEDUP_REMOVED lines=44> */
.L_x_56832:
[----:B------:R-:W-:Y:S05]  /*17cd0*/  BSYNC B2 ;  /* 0x0000000000027941 */ /* 0x000fea0003800000 */
.L_x_56831:
        /* <DEDUP_REMOVED lines=9> */
[----:B------:R-:W-:-:S03]  /*17d70*/  SEL R7, RZ, 0x1, P1 ;  /* 0x00000001ff077807 */ /* 0x000fc60000800000 */
[----:B------:R-:W-:Y:S01]  /*17d80*/  @P0 FADD.FTZ R169, R145, R169 ;  /* 0x000000a991a90221 */ /* 0x000fe20000010000 */
[----:B------:R-:W-:-:S07]  /*17d90*/  PRMT R228, R7, 0x7610, R228 ;  /* 0x0000761007e47816 */ /* 0x000fce00000000e4 */
.L_x_56827:
[----:B------:R-:W-:Y:S05]  /*17da0*/  BSYNC B1 ;  /* 0x0000000000017941 */ /* 0x000fea0003800000 */
.L_x_56826:
        /* <DEDUP_REMOVED lines=18> */
.L_x_56838:
[----:B------:R-:W-:-:S07]  /*17ed0*/  IMAD.MOV.U32 R7, RZ, RZ, R8 ;  /* 0x000000ffff077224 */ /* 0x000fce00078e0008 */
.L_x_56839:
[----:B------:R-:W-:Y:S05]  /*17ee0*/  BSYNC B2 ;  /* 0x0000000000027941 */ /* 0x000fea0003800000 */
.L_x_56837:
        /* <DEDUP_REMOVED lines=16> */
.L_x_56843:
[----:B------:R-:W-:Y:S05]  /*17ff0*/  BSYNC B3 ;  /* 0x0000000000037941 */ /* 0x000fea0003800000 */
.L_x_56842:
        /* <DEDUP_REMOVED lines=44> */
.L_x_56841:
[----:B------:R-:W-:Y:S05]  /*182c0*/  BSYNC B2 ;  /* 0x0000000000027941 */ /* 0x000fea0003800000 */
.L_x_56840:
        /* <DEDUP_REMOVED lines=12> */
.L_x_56836:
[----:B------:R-:W-:Y:S05]  /*18390*/  BSYNC B1 ;  /* 0x0000000000017941 */ /* 0x000fea0003800000 */
.L_x_56835:
        /* <DEDUP_REMOVED lines=18> */
.L_x_56847:
[----:B------:R-:W-:-:S07]  /*184c0*/  MOV R7, R8 ;  /* 0x0000000800077202 */ /* 0x000fce0000000f00 */
.L_x_56848:
[----:B------:R-:W-:Y:S05]  /*184d0*/  BSYNC B2 ;  /* 0x0000000000027941 */ /* 0x000fea0003800000 */
.L_x_56846:
        /* <DEDUP_REMOVED lines=16> */
.L_x_56852:
[----:B------:R-:W-:Y:S05]  /*185e0*/  BSYNC B3 ;  /* 0x0000000000037941 */ /* 0x000fea0003800000 */
.L_x_56851:
        /* <DEDUP_REMOVED lines=44> */
.L_x_56850:
[----:B------:R-:W-:Y:S05]  /*188b0*/  BSYNC B2 ;  /* 0x0000000000027941 */ /* 0x000fea0003800000 */
.L_x_56849:
        /* <DEDUP_REMOVED lines=12> */
.L_x_56845:
[----:B------:R-:W-:Y:S05]  /*18980*/  BSYNC B1 ;  /* 0x0000000000017941 */ /* 0x000fea0003800000 */
.L_x_56844:
        /* <DEDUP_REMOVED lines=18> */
.L_x_56856:
[----:B------:R-:W-:-:S07]  /*18ab0*/  IMAD.MOV.U32 R7, RZ, RZ, R8 ;  /* 0x000000ffff077224 */ /* 0x000fce00078e0008 */
.L_x_56857:
[----:B------:R-:W-:Y:S05]  /*18ac0*/  BSYNC B2 ;  /* 0x0000000000027941 */ /* 0x000fea0003800000 */
.L_x_56855:
        /* <DEDUP_REMOVED lines=16> */
.L_x_56861:
[----:B------:R-:W-:Y:S05]  /*18bd0*/  BSYNC B3 ;  /* 0x0000000000037941 */ /* 0x000fea0003800000 */
.L_x_56860:
        /* <DEDUP_REMOVED lines=44> */
.L_x_56859:
[----:B------:R-:W-:Y:S05]  /*18ea0*/  BSYNC B2 ;  /* 0x0000000000027941 */ /* 0x000fea0003800000 */
.L_x_56858:
        /* <DEDUP_REMOVED lines=12> */
.L_x_56854:
[----:B------:R-:W-:Y:S05]  /*18f70*/  BSYNC B1 ;  /* 0x0000000000017941 */ /* 0x000fea0003800000 */
.L_x_56853:
        /* <DEDUP_REMOVED lines=18> */
.L_x_56865:
[----:B------:R-:W-:-:S07]  /*190a0*/  MOV R7, R8 ;  /* 0x0000000800077202 */ /* 0x000fce0000000f00 */
.L_x_56866:
[----:B------:R-:W-:Y:S05]  /*190b0*/  BSYNC B2 ;  /* 0x0000000000027941 */ /* 0x000fea0003800000 */
.L_x_56864:
        /* <DEDUP_REMOVED lines=16> */
.L_x_56870:
[----:B------:R-:W-:Y:S05]  /*191c0*/  BSYNC B3 ;  /* 0x0000000000037941 */ /* 0x000fea0003800000 */
.L_x_56869:
        /* <DEDUP_REMOVED lines=44> */
.L_x_56868:
[----:B------:R-:W-:Y:S05]  /*19490*/  BSYNC B2 ;  /* 0x0000000000027941 */ /* 0x000fea0003800000 */
.L_x_56867:
        /* <DEDUP_REMOVED lines=12> */
.L_x_56863:
[----:B------:R-:W-:Y:S05]  /*19560*/  BSYNC B1 ;  /* 0x0000000000017941 */ /* 0x000fea0003800000 */
.L_x_56862:
        /* <DEDUP_REMOVED lines=18> */
.L_x_56874:
[----:B------:R-:W-:-:S07]  /*19690*/  IMAD.MOV.U32 R7, RZ, RZ, R8 ;  /* 0x000000ffff077224 */ /* 0x000fce00078e0008 */
.L_x_56875:
[----:B------:R-:W-:Y:S05]  /*196a0*/  BSYNC B2 ;  /* 0x0000000000027941 */ /* 0x000fea0003800000 */
.L_x_56873:
        /* <DEDUP_REMOVED lines=16> */
.L_x_56879:
[----:B------:R-:W-:Y:S05]  /*197b0*/  BSYNC B3 ;  /* 0x0000000000037941 */ /* 0x000fea0003800000 */
.L_x_56878:
        /* <DEDUP_REMOVED lines=44> */
.L_x_56877:
[----:B------:R-:W-:Y:S05]  /*19a80*/  BSYNC B2 ;  /* 0x0000000000027941 */ /* 0x000fea0003800000 */
.L_x_56876:
        /* <DEDUP_REMOVED lines=12> */
.L_x_56872:
[----:B------:R-:W-:Y:S05]  /*19b50*/  BSYNC B1 ;  /* 0x0000000000017941 */ /* 0x000fea0003800000 */
.L_x_56871:
        /* <DEDUP_REMOVED lines=18> */
.L_x_56883:
[----:B------:R-:W-:-:S07]  /*19c80*/  MOV R153, R8 ;  /* 0x0000000800997202 */ /* 0x000fce0000000f00 */
.L_x_56884:
[----:B------:R-:W-:Y:S05]  /*19c90*/  BSYNC B2 ;  /* 0x0000000000027941 */ /* 0x000fea0003800000 */
.L_x_56882:
        /* <DEDUP_REMOVED lines=16> */
.L_x_56888:
[----:B------:R-:W-:Y:S05]  /*19da0*/  BSYNC B3 ;  /* 0x0000000000037941 */ /* 0x000fea0003800000 */
.L_x_56887:
        /* <DEDUP_REMOVED lines=44> */
.L_x_56886:
[----:B------:R-:W-:Y:S05]  /*1a070*/  BSYNC B2 ;  /* 0x0000000000027941 */ /* 0x000fea0003800000 */
.L_x_56885:
        /* <DEDUP_REMOVED lines=12> */
.L_x_56881:
[----:B------:R-:W-:Y:S05]  /*1a140*/  BSYNC B1 ;  /* 0x0000000000017941 */ /* 0x000fea0003800000 */
.L_x_56880:
        /* <DEDUP_REMOVED lines=25> */
.L_x_56890:
[----:B------:R-:W-:Y:S05]  /*1a2e0*/  BSYNC B1 ;  /* 0x0000000000017941 */ /* 0x000fea0003800000 */
.L_x_56889:
        /* <DEDUP_REMOVED lines=27> */
.L_x_56894:
[----:B------:R-:W-:-:S07]  /*1a4a0*/  MOV R11, R8 ;  /* 0x00000008000b7202 */ /* 0x000fce0000000f00 */
.L_x_56895:
[----:B------:R-:W-:Y:S05]  /*1a4b0*/  BSYNC B2 ;  /* 0x0000000000027941 */ /* 0x000fea0003800000 */
.L_x_56893:
        /* <DEDUP_REMOVED lines=16> */
.L_x_56899:
[----:B------:R-:W-:Y:S05]  /*1a5c0*/  BSYNC B3 ;  /* 0x0000000000037941 */ /* 0x000fea0003800000 */
.L_x_56898:
        /* <DEDUP_REMOVED lines=44> */
.L_x_56897:
[----:B------:R-:W-:Y:S05]  /*1a890*/  BSYNC B2 ;  /* 0x0000000000027941 */ /* 0x000fea0003800000 */
.L_x_56896:
        /* <DEDUP_REMOVED lines=12> */
.L_x_56892:
[----:B------:R-:W-:Y:S05]  /*1a960*/  BSYNC B1 ;  /* 0x0000000000017941 */ /* 0x000fea0003800000 */
.L_x_56891:
        /* <DEDUP_REMOVED lines=18> */
.L_x_56903:
[----:B------:R-:W-:-:S07]  /*1aa90*/  IMAD.MOV.U32 R7, RZ, RZ, R8 ;  /* 0x000000ffff077224 */ /* 0x000fce00078e0008 */
.L_x_56904:
[----:B------:R-:W-:Y:S05]  /*1aaa0*/  BSYNC B2 ;  /* 0x0000000000027941 */ /* 0x000fea0003800000 */
.L_x_56902:
        /* <DEDUP_REMOVED lines=16> */
.L_x_56908:
[----:B------:R-:W-:Y:S05]  /*1abb0*/  BSYNC B3 ;  /* 0x0000000000037941 */ /* 0x000fea0003800000 */
.L_x_56907:
        /* <DEDUP_REMOVED lines=44> */
.L_x_56906:
[----:B------:R-:W-:Y:S05]  /*1ae80*/  BSYNC B2 ;  /* 0x0000000000027941 */ /* 0x000fea0003800000 */
.L_x_56905:
        /* <DEDUP_REMOVED lines=12> */
.L_x_56901:
[----:B------:R-:W-:Y:S05]  /*1af50*/  BSYNC B1 ;  /* 0x0000000000017941 */ /* 0x000fea0003800000 */
.L_x_56900:
        /* <DEDUP_REMOVED lines=18> */
.L_x_56912:
[----:B------:R-:W-:-:S07]  /*1b080*/  MOV R7, R8 ;  /* 0x0000000800077202 */ /* 0x000fce0000000f00 */
.L_x_56913:
[----:B------:R-:W-:Y:S05]  /*1b090*/  BSYNC B2 ;  /* 0x0000000000027941 */ /* 0x000fea0003800000 */
.L_x_56911:
        /* <DEDUP_REMOVED lines=16> */
.L_x_56917:
[----:B------:R-:W-:Y:S05]  /*1b1a0*/  BSYNC B3 ;  /* 0x0000000000037941 */ /* 0x000fea0003800000 */
.L_x_56916:
        /* <DEDUP_REMOVED lines=44> */
.L_x_56915:
[----:B------:R-:W-:Y:S05]  /*1b470*/  BSYNC B2 ;  /* 0x0000000000027941 */ /* 0x000fea0003800000 */
.L_x_56914:
        /* <DEDUP_REMOVED lines=12> */
.L_x_56910:
[----:B------:R-:W-:Y:S05]  /*1b540*/  BSYNC B1 ;  /* 0x0000000000017941 */ /* 0x000fea0003800000 */
.L_x_56909:
        /* <DEDUP_REMOVED lines=18> */
.L_x_56921:
[----:B------:R-:W-:-:S07]  /*1b670*/  IMAD.MOV.U32 R7, RZ, RZ, R8 ;  /* 0x000000ffff077224 */ /* 0x000fce00078e0008 */
.L_x_56922:
[----:B------:R-:W-:Y:S05]  /*1b680*/  BSYNC B2 ;  /* 0x0000000000027941 */ /* 0x000fea0003800000 */
.L_x_56920:
        /* <DEDUP_REMOVED lines=16> */
.L_x_56926:
[----:B------:R-:W-:Y:S05]  /*1b790*/  BSYNC B3 ;  /* 0x0000000000037941 */ /* 0x000fea0003800000 */
.L_x_56925:
        /* <DEDUP_REMOVED lines=44> */
.L_x_56924:
[----:B------:R-:W-:Y:S05]  /*1ba60*/  BSYNC B2 ;  /* 0x0000000000027941 */ /* 0x000fea0003800000 */
.L_x_56923:
        /* <DEDUP_REMOVED lines=12> */
.L_x_56919:
[----:B------:R-:W-:Y:S05]  /*1bb30*/  BSYNC B1 ;  /* 0x0000000000017941 */ /* 0x000fea0003800000 */
.L_x_56918:
        /* <DEDUP_REMOVED lines=18> */
.L_x_56930:
[----:B------:R-:W-:-:S07]  /*1bc60*/  MOV R7, R8 ;  /* 0x0000000800077202 */ /* 0x000fce0000000f00 */
.L_x_56931:
[----:B------:R-:W-:Y:S05]  /*1bc70*/  BSYNC B2 ;  /* 0x0000000000027941 */ /* 0x000fea0003800000 */
.L_x_56929:
        /* <DEDUP_REMOVED lines=16> */
.L_x_56935:
[----:B------:R-:W-:Y:S05]  /*1bd80*/  BSYNC B3 ;  /* 0x0000000000037941 */ /* 0x000fea0003800000 */
.L_x_56934:
        /* <DEDUP_REMOVED lines=44> */
.L_x_56933:
[----:B------:R-:W-:Y:S05]  /*1c050*/  BSYNC B2 ;  /* 0x0000000000027941 */ /* 0x000fea0003800000 */
.L_x_56932:
        /* <DEDUP_REMOVED lines=12> */
.L_x_56928:
[----:B------:R-:W-:Y:S05]  /*1c120*/  BSYNC B1 ;  /* 0x0000000000017941 */ /* 0x000fea0003800000 */
.L_x_56927:
        /* <DEDUP_REMOVED lines=18> */
.L_x_56939:
[----:B------:R-:W-:-:S07]  /*1c250*/  IMAD.MOV.U32 R7, RZ, RZ, R8 ;  /* 0x000000ffff077224 */ /* 0x000fce00078e0008 */
.L_x_56940:
[----:B------:R-:W-:Y:S05]  /*1c260*/  BSYNC B2 ;  /* 0x0000000000027941 */ /* 0x000fea0003800000 */
.L_x_56938:
        /* <DEDUP_REMOVED lines=16> */
.L_x_56944:
[----:B------:R-:W-:Y:S05]  /*1c370*/  BSYNC B3 ;  /* 0x0000000000037941 */ /* 0x000fea0003800000 */
.L_x_56943:
        /* <DEDUP_REMOVED lines=44> */
.L_x_56942:
[----:B------:R-:W-:Y:S05]  /*1c640*/  BSYNC B2 ;  /* 0x0000000000027941 */ /* 0x000fea0003800000 */
.L_x_56941:
        /* <DEDUP_REMOVED lines=12> */
.L_x_56937:
[----:B------:R-:W-:Y:S05]  /*1c710*/  BSYNC B1 ;  /* 0x0000000000017941 */ /* 0x000fea0003800000 */
.L_x_56936:
        /* <DEDUP_REMOVED lines=18> */
.L_x_56948:
[----:B------:R-:W-:-:S07]  /*1c840*/  MOV R7, R8 ;  /* 0x0000000800077202 */ /* 0x000fce0000000f00 */
.L_x_56949:
[----:B------:R-:W-:Y:S05]  /*1c850*/  BSYNC B2 ;  /* 0x0000000000027941 */ /* 0x000fea0003800000 */
.L_x_56947:
        /* <DEDUP_REMOVED lines=16> */
.L_x_56953:
[----:B------:R-:W-:Y:S05]  /*1c960*/  BSYNC B3 ;  /* 0x0000000000037941 */ /* 0x000fea0003800000 */
.L_x_56952:
        /* <DEDUP_REMOVED lines=44> */
.L_x_56951:
[----:B------:R-:W-:Y:S05]  /*1cc30*/  BSYNC B2 ;  /* 0x0000000000027941 */ /* 0x000fea0003800000 */
.L_x_56950:
        /* <DEDUP_REMOVED lines=12> */
.L_x_56946:
[----:B------:R-:W-:Y:S05]  /*1cd00*/  BSYNC B1 ;  /* 0x0000000000017941 */ /* 0x000fea0003800000 */
.L_x_56945:
        /* <DEDUP_REMOVED lines=18> */
.L_x_56957:
[----:B------:R-:W-:-:S07]  /*1ce30*/  IMAD.MOV.U32 R155, RZ, RZ, R8 ;  /* 0x000000ffff9b7224 */ /* 0x000fce00078e0008 */
.L_x_56958:
[----:B------:R-:W-:Y:S05]  /*1ce40*/  BSYNC B2 ;  /* 0x0000000000027941 */ /* 0x000fea0003800000 */
.L_x_56956:
        /* <DEDUP_REMOVED lines=16> */
.L_x_56962:
[----:B------:R-:W-:Y:S05]  /*1cf50*/  BSYNC B3 ;  /* 0x0000000000037941 */ /* 0x000fea0003800000 */
.L_x_56961:
        /* <DEDUP_REMOVED lines=44> */
.L_x_56960:
[----:B------:R-:W-:Y:S05]  /*1d220*/  BSYNC B2 ;  /* 0x0000000000027941 */ /* 0x000fea0003800000 */
.L_x_56959:
        /* <DEDUP_REMOVED lines=10> */
[----:B------:R-:W-:-:S04]  /*1d2d0*/  FMUL.FTZ R155, R131, R155 ;  /* 0x0000009b839b7220 */ /* 0x000fc80000410000 */
[----:B------:R-:W-:-:S07]  /*1d2e0*/  @P0 FADD.FTZ R155, R151, R155 ;  /* 0x0000009b979b0221 */ /* 0x000fce0000010000 */
.L_x_56955:
[----:B------:R-:W-:Y:S05]  /*1d2f0*/  BSYNC B1 ;  /* 0x0000000000017941 */ /* 0x000fea0003800000 */
.L_x_56954:
        /* <DEDUP_REMOVED lines=25> */
.L_x_56964:
[----:B------:R-:W-:Y:S05]  /*1d490*/  BSYNC B1 ;  /* 0x0000000000017941 */ /* 0x000fea0003800000 */
.L_x_56963:
        /* <DEDUP_REMOVED lines=27> */
.L_x_56968:
[----:B------:R-:W-:-:S07]  /*1d650*/  IMAD.MOV.U32 R11, RZ, RZ, R8 ;  /* 0x000000ffff0b7224 */ /* 0x000fce00078e0008 */
.L_x_56969:
[----:B------:R-:W-:Y:S05]  /*1d660*/  BSYNC B2 ;  /* 0x0000000000027941 */ /* 0x000fea0003800000 */
.L_x_56967:
        /* <DEDUP_REMOVED lines=16> */
.L_x_56973:
[----:B------:R-:W-:Y:S05]  /*1d770*/  BSYNC B3 ;  /* 0x0000000000037941 */ /* 0x000fea0003800000 */
.L_x_56972:
        /* <DEDUP_REMOVED lines=44> */
.L_x_56971:
[----:B------:R-:W-:Y:S05]  /*1da40*/  BSYNC B2 ;  /* 0x0000000000027941 */ /* 0x000fea0003800000 */
.L_x_56970:
        /* <DEDUP_REMOVED lines=12> */
.L_x_56966:
[----:B------:R-:W-:Y:S05]  /*1db10*/  BSYNC B1 ;  /* 0x0000000000017941 */ /* 0x000fea0003800000 */
.L_x_56965:
        /* <DEDUP_REMOVED lines=18> */
.L_x_56977:
[----:B------:R-:W-:-:S07]  /*1dc40*/  MOV R7, R8 ;  /* 0x0000000800077202 */ /* 0x000fce0000000f00 */
.L_x_56978:
[----:B------:R-:W-:Y:S05]  /*1dc50*/  BSYNC B2 ;  /* 0x0000000000027941 */ /* 0x000fea0003800000 */
.L_x_56976:
        /* <DEDUP_REMOVED lines=16> */
.L_x_56982:
[----:B------:R-:W-:Y:S05]  /*1dd60*/  BSYNC B3 ;  /* 0x0000000000037941 */ /* 0x000fea0003800000 */
.L_x_56981:
        /* <DEDUP_REMOVED lines=44> */
.L_x_56980:
[----:B------:R-:W-:Y:S05]  /*1e030*/  BSYNC B2 ;  /* 0x0000000000027941 */ /* 0x000fea0003800000 */
.L_x_56979:
        /* <DEDUP_REMOVED lines=12> */
.L_x_56975:
[----:B------:R-:W-:Y:S05]  /*1e100*/  BSYNC B1 ;  /* 0x0000000000017941 */ /* 0x000fea0003800000 */
.L_x_56974:
        /* <DEDUP_REMOVED lines=18> */
.L_x_56986:
[----:B------:R-:W-:-:S07]  /*1e230*/  IMAD.MOV.U32 R7, RZ, RZ, R8 ;  /* 0x000000ffff077224 */ /* 0x000fce00078e0008 */
.L_x_56987:
[----:B------:R-:W-:Y:S05]  /*1e240*/  BSYNC B2 ;  /* 0x0000000000027941 */ /* 0x000fea0003800000 */
.L_x_56985:
        /* <DEDUP_REMOVED lines=16> */
.L_x_56991:
[----:B------:R-:W-:Y:S05]  /*1e350*/  BSYNC B3 ;  /* 0x0000000000037941 */ /* 0x000fea0003800000 */
.L_x_56990:
        /* <DEDUP_REMOVED lines=44> */
.L_x_56989:
[----:B------:R-:W-:Y:S05]  /*1e620*/  BSYNC B2 ;  /* 0x0000000000027941 */ /* 0x000fea0003800000 */
.L_x_56988:
        /* <DEDUP_REMOVED lines=12> */
.L_x_56984:
[----:B------:R-:W-:Y:S05]  /*1e6f0*/  BSYNC B1 ;  /* 0x0000000000017941 */ /* 0x000fea0003800000 */
.L_x_56983:
        /* <DEDUP_REMOVED lines=18> */
.L_x_56995:
[----:B------:R-:W-:-:S07]  /*1e820*/  MOV R7, R8 ;  /* 0x0000000800077202 */ /* 0x000fce0000000f00 */
.L_x_56996:
[----:B------:R-:W-:Y:S05]  /*1e830*/  BSYNC B2 ;  /* 0x0000000000027941 */ /* 0x000fea0003800000 */
.L_x_56994:
        /* <DEDUP_REMOVED lines=16> */
.L_x_57000:
[----:B------:R-:W-:Y:S05]  /*1e940*/  BSYNC B3 ;  /* 0x0000000000037941 */ /* 0x000fea0003800000 */
.L_x_56999:
        /* <DEDUP_REMOVED lines=44> */
.L_x_56998:
[----:B------:R-:W-:Y:S05]  /*1ec10*/  BSYNC B2 ;  /* 0x0000000000027941 */ /* 0x000fea0003800000 */
.L_x_56997:
        /* <DEDUP_REMOVED lines=12> */
.L_x_56993:
[----:B------:R-:W-:Y:S05]  /*1ece0*/  BSYNC B1 ;  /* 0x0000000000017941 */ /* 0x000fea0003800000 */
.L_x_56992:
        /* <DEDUP_REMOVED lines=18> */
.L_x_57004:
[----:B------:R-:W-:-:S07]  /*1ee10*/  IMAD.MOV.U32 R7, RZ, RZ, R8 ;  /* 0x000000ffff077224 */ /* 0x000fce00078e0008 */
.L_x_57005:
[----:B------:R-:W-:Y:S05]  /*1ee20*/  BSYNC B2 ;  /* 0x0000000000027941 */ /* 0x000fea0003800000 */
.L_x_57003:
        /* <DEDUP_REMOVED lines=16> */
.L_x_57009:
[----:B------:R-:W-:Y:S05]  /*1ef30*/  BSYNC B3 ;  /* 0x0000000000037941 */ /* 0x000fea0003800000 */
.L_x_57008:
        /* <DEDUP_REMOVED lines=44> */
.L_x_57007:
[----:B------:R-:W-:Y:S05]  /*1f200*/  BSYNC B2 ;  /* 0x0000000000027941 */ /* 0x000fea0003800000 */
.L_x_57006:
        /* <DEDUP_REMOVED lines=12> */
.L_x_57002:
[----:B------:R-:W-:Y:S05]  /*1f2d0*/  BSYNC B1 ;  /* 0x0000000000017941 */ /* 0x000fea0003800000 */
.L_x_57001:
        /* <DEDUP_REMOVED lines=18> */
.L_x_57013:
[----:B------:R-:W-:-:S07]  /*1f400*/  MOV R7, R8 ;  /* 0x0000000800077202 */ /* 0x000fce0000000f00 */
.L_x_57014:
[----:B------:R-:W-:Y:S05]  /*1f410*/  BSYNC B2 ;  /* 0x0000000000027941 */ /* 0x000fea0003800000 */
.L_x_57012:
        /* <DEDUP_REMOVED lines=16> */
.L_x_57018:
[----:B------:R-:W-:Y:S05]  /*1f520*/  BSYNC B3 ;  /* 0x0000000000037941 */ /* 0x000fea0003800000 */
.L_x_57017:
        /* <DEDUP_REMOVED lines=44> */
.L_x_57016:
[----:B------:R-:W-:Y:S05]  /*1f7f0*/  BSYNC B2 ;  /* 0x0000000000027941 */ /* 0x000fea0003800000 */
.L_x_57015:
        /* <DEDUP_REMOVED lines=12> */
.L_x_57011:
[----:B------:R-:W-:Y:S05]  /*1f8c0*/  BSYNC B1 ;  /* 0x0000000000017941 */ /* 0x000fea0003800000 */
.L_x_57010:
        /* <DEDUP_REMOVED lines=18> */
.L_x_57022:
[----:B------:R-:W-:-:S07]  /*1f9f0*/  IMAD.MOV.U32 R7, RZ, RZ, R8 ;  /* 0x000000ffff077224 */ /* 0x000fce00078e0008 */
.L_x_57023:
[----:B------:R-:W-:Y:S05]  /*1fa00*/  BSYNC B2 ;  /* 0x0000000000027941 */ /* 0x000fea0003800000 */
.L_x_57021:
        /* <DEDUP_REMOVED lines=16> */
.L_x_57027:
[----:B------:R-:W-:Y:S05]  /*1fb10*/  BSYNC B3 ;  /* 0x0000000000037941 */ /* 0x000fea0003800000 */
.L_x_57026:
        /* <DEDUP_REMOVED lines=44> */
.L_x_57025:
[----:B------:R-:W-:Y:S05]  /*1fde0*/  BSYNC B2 ;  /* 0x0000000000027941 */ /* 0x000fea0003800000 */
.L_x_57024:
        /* <DEDUP_REMOVED lines=12> */
.L_x_57020:
[----:B------:R-:W-:Y:S05]  /*1feb0*/  BSYNC B1 ;  /* 0x0000000000017941 */ /* 0x000fea0003800000 */
.L_x_57019:
        /* <DEDUP_REMOVED lines=18> */
.L_x_57031:
[----:B------:R-:W-:-:S07]  /*1ffe0*/  MOV R175, R8 ;  /* 0x0000000800af7202 */ /* 0x000fce0000000f00 */
.L_x_57032:
[----:B------:R-:W-:Y:S05]  /*1fff0*/  BSYNC B2 ;  /* 0x0000000000027941 */ /* 0x000fea0003800000 */
.L_x_57030:
        /* <DEDUP_REMOVED lines=16> */
.L_x_57036:
[----:B------:R-:W-:Y:S05]  /*20100*/  BSYNC B3 ;  /* 0x0000000000037941 */ /* 0x000fea0003800000 */
.L_x_57035:
        /* <DEDUP_REMOVED lines=44> */
.L_x_57034:
[----:B------:R-:W-:Y:S05]  /*203d0*/  BSYNC B2 ;  /* 0x0000000000027941 */ /* 0x000fea0003800000 */
.L_x_57033:
        /* <DEDUP_REMOVED lines=12> */
.L_x_57029:
[----:B------:R-:W-:Y:S05]  /*204a0*/  BSYNC B1 ;  /* 0x0000000000017941 */ /* 0x000fea0003800000 */
.L_x_57028:
        /* <DEDUP_REMOVED lines=25> */
.L_x_57038:
[----:B------:R-:W-:Y:S05]  /*20640*/  BSYNC B1 ;  /* 0x0000000000017941 */ /* 0x000fea0003800000 */
.L_x_57037:
        /* <DEDUP_REMOVED lines=266> */
.L_x_57054:
        /* <DEDUP_REMOVED lines=54> */
[----:B------:R-:W-:Y:S01]  /*21a50*/  F2FP.F16.F32.PACK_AB R227, R227, R226 ;  /* 0x000000e2e3e3723e */ /* 0x000fe200000000ff */
[----:B------:R1:W5:Y:S01]  /*21a60*/  LDL.LU R2, [R1+0x1b4] ;  /* 0x0001b40001027983 */ /* 0x0003620000300800 */
[----:B------:R-:W-:-:S02]  /*21a70*/  F2FP.F16.F32.PACK_AB R226, R225, R224 ;  /* 0x000000e0e1e2723e */ /* 0x000fc400000000ff */
[----:B------:R-:W-:Y:S01]  /*21a80*/  F2FP.F16.F32.PACK_AB R225, R15, R14 ;  /* 0x0000000e0fe1723e */ /* 0x000fe200000000ff */
        /* <DEDUP_REMOVED lines=9> */
[----:B------:R-:W-:Y:S01]  /*21b20*/  F2FP.F16.F32.PACK_AB R224, R13, R12 ;  /* 0x0000000c0de0723e */ /* 0x000fe200000000ff */
        /* <DEDUP_REMOVED lines=18> */
[----:B------:R-:W-:Y:S01]  /*21c50*/  F2FP.F16.F32.PACK_AB R15, R13, R12 ;  /* 0x0000000c0d0f723e */ /* 0x000fe200000000ff */
        /* <DEDUP_REMOVED lines=22> */
[----:B------:R-:W-:Y:S01]  /*21dc0*/  F2FP.F16.F32.PACK_AB R12, R216, R12 ;  /* 0x0000000cd80c723e */ /* 0x000fe200000000ff */
[----:B------:R-:W-:Y:S01]  /*21dd0*/  FFMA.FTZ R219, R243, R219, R27 ;  /* 0x000000dbf3db7223 */ /* 0x000fe2000001001b */
[----:B------:R-:W-:Y:S01]  /*21de0*/  IADD3 R216, R235, 0x20, RZ ;  /* 0x00000020ebd87810 */ /* 0x000fe20007ffe0ff */
[----:B------:R-:W-:Y:S01]  /*21df0*/  FMUL.FTZ R211, R237, R211 ;  /* 0x000000d3edd37220 */ /* 0x000fe20000410000 */
        /* <DEDUP_REMOVED lines=40> */
[----:B------:R-:W-:Y:S01]  /*22080*/  F2FP.F16.F32.PACK_AB R15, R13, R12 ;  /* 0x0000000c0d0f723e */ /* 0x000fe200000000ff */
        /* <DEDUP_REMOVED lines=52> */
[----:B------:R-:W-:Y:S02]  /*223d0*/  F2FP.F16.F32.PACK_AB R13, R211, R210 ;  /* 0x000000d2d30d723e */ /* 0x000fe400000000ff */
[----:B------:R-:W3:Y:S02]  /*223e0*/  LDL R225, [R1+0xa0] ;  /* 0x0000a00001e17983 */ /* 0x000ee40000100800 */
[----:B------:R-:W-:Y:S01]  /*223f0*/  F2FP.F16.F32.PACK_AB R12, R208, R12 ;  /* 0x0000000cd00c723e */ /* 0x000fe200000000ff */
        /* <DEDUP_REMOVED lines=51> */
[----:B------:R-:W-:Y:S02]  /*22730*/  F2FP.F16.F32.PACK_AB R15, R154, R153 ;  /* 0x000000999a0f723e */ /* 0x000fe400000000ff */
[----:B------:R-:W3:Y:S01]  /*22740*/  LDL R196, [R1+0x24] ;  /* 0x0000240001c47983 */ /* 0x000ee20000100800 */
[----:B------:R-:W-:Y:S01]  /*22750*/  F2FP.F16.F32.PACK_AB R14, R155, R14 ;  /* 0x0000000e9b0e723e */ /* 0x000fe200000000ff */
[----:B------:R-:W-:Y:S01]  /*22760*/  FFMA.FTZ R175, R218, R201, R49 ;  /* 0x000000c9daaf7223 */ /* 0x000fe20000010031 */
[----:B------:R-:W-:Y:S01]  /*22770*/  F2FP.F16.F32.PACK_AB R13, R168, R152 ;  /* 0x00000098a80d723e */ /* 0x000fe200000000ff */
        /* <DEDUP_REMOVED lines=15> */
[----:B------:R-:W-:Y:S01]  /*22870*/  F2FP.F16.F32.PACK_AB R12, R169, R12 ;  /* 0x0000000ca90c723e */ /* 0x000fe200000000ff */
[----:B------:R-:W-:Y:S02]  /*22880*/  FFMA.FTZ R169, R224, R202, R50 ;  /* 0x000000cae0a97223 */ /* 0x000fe40000010032 */
[----:B------:R-:W3:Y:S01]  /*22890*/  LDL R202, [R1+0x54] ;  /* 0x0000540001ca7983 */ /* 0x000ee20000100800 */
[----:B------:R-:W-:-:S05]  /*228a0*/  IADD3 R152, R235, 0x60, RZ ;  /* 0x00000060eb987810 */ /* 0x000fca0007ffe0ff */
[----:B------:R-:W-:-:S05]  /*228b0*/  IMAD.WIDE.U32 R152, R152, 0x10, R238 ;  /* 0x0000001098987825 */ /* 0x000fca00078e00ee */
[----:B------:R0:W-:Y:S01]  /*228c0*/  STG.E.128 desc[UR6][R152.64], R12 ;  /* 0x0000000c98007986 */ /* 0x0001e2000c101d06 */
[----:B------:R-:W-:Y:S02]  /*228d0*/  F2FP.F16.F32.PACK_AB R155, R172, R155 ;  /* 0x0000009bac9b723e */ /* 0x000fe400000000ff */
[----:B------:R-:W-:Y:S01]  /*228e0*/  F2FP.F16.F32.PACK_AB R154, R173, R154 ;  /* 0x0000009aad9a723e */ /* 0x000fe200000000ff */
[C---:B------:R-:W-:Y:S01]  /*228f0*/  FMUL.FTZ R164, R237.reuse, R164 ;  /* 0x000000a4eda47220 */ /* 0x040fe20000410000 */
[C---:B------:R-:W-:Y:S01]  /*22900*/  FMUL.FTZ R165, R237.reuse, R165 ;  /* 0x000000a5eda57220 */ /* 0x040fe20000410000 */
[C---:B------:R-:W-:Y:S01]  /*22910*/  FMUL.FTZ R210, R237.reuse, R178 ;  /* 0x000000b2edd27220 */ /* 0x040fe20000410000 */
[----:B------:R-:W-:Y:S01]  /*22920*/  FMUL.FTZ R212, R237, R179 ;  /* 0x000000b3edd47220 */ /* 0x000fe20000410000 */
[----:B0-----:R-:W-:Y:S01]  /*22930*/  VIADD R12, R235, 0x80 ;  /* 0x00000080eb0c7836 */ /* 0x001fe20000000000 */
[----:B------:R-:W-:Y:S02]  /*22940*/  F2FP.F16.F32.PACK_AB R153, R174, R169 ;  /* 0x000000a9ae99723e */ /* 0x000fe400000000ff */
[----:B------:R-:W-:Y:S01]  /*22950*/  F2FP.F16.F32.PACK_AB R152, R175, R168 ;  /* 0x000000a8af98723e */ /* 0x000fe200000000ff */
        /* <DEDUP_REMOVED lines=49> */
[----:B------:R-:W-:Y:S01]  /*22c70*/  F2FP.F16.F32.PACK_AB R162, R182, R162 ;  /* 0x000000a2b6a2723e */ /* 0x000fe200000000ff */
[----:B------:R-:W-:Y:S01]  /*22c80*/  FFMA.FTZ R182, R113, R215, R93 ;  /* 0x000000d771b67223 */ /* 0x000fe2000001005d */
[----:B------:R-:W-:Y:S01]  /*22c90*/  FFMA.FTZ R181, R109, R181, R89 ;  /* 0x000000b56db57223 */ /* 0x000fe20000010059 */
[----:B------:R-:W-:-:S04]  /*22ca0*/  IMAD.WIDE.U32 R168, R168, 0x10, R238 ;  /* 0x00000010a8a87825 */ /* 0x000fc800078e00ee */
[----:B------:R-:W-:-:S04]  /*22cb0*/  IMAD.WIDE.U32 R172, R172, 0x10, R238 ;  /* 0x00000010acac7825 */ /* 0x000fc800078e00ee */
[----:B------:R-:W-:-:S04]  /*22cc0*/  IMAD.WIDE.U32 R174, R174, 0x10, R238 ;  /* 0x00000010aeae7825 */ /* 0x000fc800078e00ee */
[----:B----4-:R-:W-:Y:S01]  /*22cd0*/  FFMA.FTZ R152, R221, R193, R57 ;  /* 0x000000c1dd987223 */ /* 0x010fe20000010039 */
[----:B--2---:R-:W-:-:S04]  /*22ce0*/  FFMA.FTZ R13, R220, R194, R58 ;  /* 0x000000c2dc0d7223 */ /* 0x004fc8000001003a */
[----:B------:R-:W-:Y:S01]  /*22cf0*/  F2FP.F16.F32.PACK_AB R12, R152, R12 ;  /* 0x0000000c980c723e */ /* 0x000fe200000000ff */
[----:B------:R-:W-:Y:S01]  /*22d00*/  FFMA.FTZ R152, R197, R184, R64 ;  /* 0x000000b8c5987223 */ /* 0x000fe20000010040 */
[----:B---3--:R-:W-:Y:S01]  /*22d10*/  FFMA.FTZ R164, R200, R195, R59 ;  /* 0x000000c3c8a47223 */ /* 0x008fe2000001003b */
[----:B------:R-:W-:-:S04]  /*22d20*/  FFMA.FTZ R153, R191, R186, R66 ;  /* 0x000000babf997223 */ /* 0x000fc80000010042 */
[----:B------:R-:W-:Y:S01]  /*22d30*/  F2FP.F16.F32.PACK_AB R13, R164, R13 ;  /* 0x0000000da40d723e */ /* 0x000fe200000000ff */
[----:B------:R-:W-:-:S05]  /*22d40*/  FFMA.FTZ R164, R196, R185, R65 ;  /* 0x000000b9c4a47223 */ /* 0x000fca0000010041 */
[----:B------:R-:W-:Y:S02]  /*22d50*/  F2FP.F16.F32.PACK_AB R152, R164, R152 ;  /* 0x00000098a498723e */ /* 0x000fe400000000ff */
[----:B------:R-:W-:Y:S01]  /*22d60*/  F2FP.F16.F32.PACK_AB R164, R163, R156 ;  /* 0x0000009ca3a4723e */ /* 0x000fe200000000ff */
[----:B------:R-:W-:Y:S01]  /*22d70*/  FFMA.FTZ R156, R108, R180, R88 ;  /* 0x000000b46c9c7223 */ /* 0x000fe20000010058 */
[----:B------:R-:W-:Y:S01]  /*22d80*/  FFMA.FTZ R180, R115, R217, R95 ;  /* 0x000000d973b47223 */ /* 0x000fe2000001005f */
[----:B------:R-:W-:Y:S01]  /*22d90*/  FFMA.FTZ R154, R202, R165, R61 ;  /* 0x000000a5ca9a7223 */ /* 0x000fe2000001003d */
[----:B------:R-:W-:-:S04]  /*22da0*/  FFMA.FTZ R165, R198, R205, R71 ;  /* 0x000000cdc6a57223 */ /* 0x000fc80000010047 */
[----:B------:R-:W-:Y:S01]  /*22db0*/  F2FP.F16.F32.PACK_AB R14, R154, R14 ;  /* 0x0000000e9a0e723e */ /* 0x000fe200000000ff */
[----:B------:R-:W-:Y:S01]  /*22dc0*/  FFMA.FTZ R154, R189, R160, R68 ;  /* 0x000000a0bd9a7223 */ /* 0x000fe20000010044 */
[----:B------:R-:W-:Y:S01]  /*22dd0*/  FFMA.FTZ R160, R98, R207, R78 ;  /* 0x000000cf62a07223 */ /* 0x000fe2000001004e */
[----:B------:R-:W-:Y:S01]  /*22de0*/  F2FP.F16.F32.PACK_AB R155, R165, R155 ;  /* 0x0000009ba59b723e */ /* 0x000fe200000000ff */
[----:B------:R-:W-:Y:S02]  /*22df0*/  FFMA.FTZ R165, R190, R187, R67 ;  /* 0x000000bbbea57223 */ /* 0x000fe40000010043 */
[----:B------:R-:W-:Y:S01]  /*22e00*/  F2FP.F16.F32.PACK_AB R154, R161, R154 ;  /* 0x0000009aa19a723e */ /* 0x000fe200000000ff */
[----:B------:R-:W-:Y:S01]  /*22e10*/  FFMA.FTZ R161, R247, R171, R75 ;  /* 0x000000abf7a17223 */ /* 0x000fe2000001004b */
[----:B------:R-:W-:Y:S01]  /*22e20*/  F2FP.F16.F32.PACK_AB R167, R167, R160 ;  /* 0x000000a0a7a7723e */ /* 0x000fe200000000ff */
        /* <DEDUP_REMOVED lines=22> */
.L_x_57041:
[----:B------:R-:W-:Y:S05]  /*22f90*/  BSYNC B1 ;  /* 0x0000000000017941 */ /* 0x000fea0003800000 */
.L_x_57040:
[----:B-1----:R-:W1:Y:S02]  /*22fa0*/  LDC.64 R12, c[0x0][0x210] ;  /* 0x00008400ff0c7b82 */ /* 0x002e640000000a00 */
[----:B-1---5:R-:W-:-:S05]  /*22fb0*/  IMAD R0, R12, 0x4, R0 ;  /* 0x000000040c007824 */ /* 0x022fca00078e0200 */
[----:B------:R-:W-:-:S13]  /*22fc0*/  ISETP.GE.AND P0, PT, R0, R13, PT ;  /* 0x0000000d0000720c */ /* 0x000fda0003f06270 */
[----:B------:R-:W-:Y:S05]  /*22fd0*/  @!P0 BRA `(.L_x_57042) ;  /* 0xfffffde000348947 */ /* 0x000fea000383ffff */
[----:B------:R-:W-:Y:S05]  /*22fe0*/  BSYNC B0 ;  /* 0x0000000000007941 */ /* 0x000fea0003800000 */
.L_x_56298:
[----:B------:R-:W-:Y:S05]  /*22ff0*/  EXIT ;  /* 0x000000000000794d */ /* 0x000fea0003800000 */
.L_x_57039:
        /* <DEDUP_REMOVED lines=8> */
.L_x_57044:
[----:B------:R-:W-:Y:S05]  /*23080*/  BSYNC B1 ;  /* 0x0000000000017941 */ /* 0x000fea0003800000 */
.L_x_57043:
        /* <DEDUP_REMOVED lines=9> */
.L_x_57045:
[----:B------:R-:W-:Y:S02]  /*23120*/  IMAD.MOV.U32 R237, RZ, RZ, 0x4 ;  /* 0x00000004ffed7424 */ /* 0x000fe400078e00ff */
[----:B------:R-:W-:Y:S01]  /*23130*/  FADD.FTZ R238, R238, R234 ;  /* 0x000000eaeeee7221 */ /* 0x000fe20000010000 */
[----:B------:R-:W-:-:S04]  /*23140*/  MOV R234, 0xffffffff ;  /* 0xffffffff00ea7802 */ /* 0x000fc80000000f00 */
[----:B------:R-:W-:-:S07]  /*23150*/  MOV R240, R238 ;  /* 0x000000ee00f07202 */ /* 0x000fce0000000f00 */
[----:B------:R-:W-:Y:S05]  /*23160*/  WARPSYNC.COLLECTIVE R234, `(.L_x_57046) ;  /* 0x00000000ea087348 */ /* 0x000fea0003c00000 */
[----:B------:R0:W1:Y:S02]  /*23170*/  SHFL.BFLY P1, R234, R240, R237, R235 ;  /* 0x0c0000edf0ea7389 */ /* 0x00006400000200eb */
[----:B01----:R-:W-:Y:S01]  /*23180*/  ENDCOLLECTIVE ;  /* 0x000000000000791b */ /* 0x003fe20003800000 */
.L_x_57046:
[----:B------:R-:W-:Y:S01]  /*23190*/  HFMA2.MMA R237, -RZ, RZ, 0, 4.76837158203125e-07 ;  /* 0x00000008ffed7435 */ /* 0x000fe200000001ff */
[----:B------:R-:W-:Y:S01]  /*231a0*/  FADD.FTZ R238, R238, R234 ;  /* 0x000000eaeeee7221 */ /* 0x000fe20000010000 */
[----:B------:R-:W-:-:S03]  /*231b0*/  IMAD.MOV.U32 R234, RZ, RZ, -0x1 ;  /* 0xffffffffffea7424 */ /* 0x000fc600078e00ff */
[----:B------:R-:W-:-:S07]  /*231c0*/  IMAD.MOV.U32 R240, RZ, RZ, R238 ;  /* 0x000000fffff07224 */ /* 0x000fce00078e00ee */
[----:B------:R-:W-:Y:S05]  /*231d0*/  WARPSYNC.COLLECTIVE R234, `(.L_x_57047) ;  /* 0x00000000ea087348 */ /* 0x000fea0003c00000 */
[----:B------:R0:W1:Y:S02]  /*231e0*/  SHFL.BFLY P1, R234, R240, R237, R235 ;  /* 0x0c0000edf0ea7389 */ /* 0x00006400000200eb */
[----:B01----:R-:W-:Y:S01]  /*231f0*/  ENDCOLLECTIVE ;  /* 0x000000000000791b */ /* 0x003fe20003800000 */
.L_x_57047:
[----:B------:R-:W-:Y:S02]  /*23200*/  IMAD.MOV.U32 R237, RZ, RZ, 0x10 ;  /* 0x00000010ffed7424 */ /* 0x000fe400078e00ff */
[----:B------:R-:W-:Y:S01]  /*23210*/  FADD.FTZ R238, R238, R234 ;  /* 0x000000eaeeee7221 */ /* 0x000fe20000010000 */
[----:B------:R-:W-:-:S04]  /*23220*/  MOV R234, 0xffffffff ;  /* 0xffffffff00ea7802 */ /* 0x000fc80000000f00 */
[----:B------:R-:W-:-:S07]  /*23230*/  MOV R240, R238 ;  /* 0x000000ee00f07202 */ /* 0x000fce0000000f00 */
[----:B------:R-:W-:Y:S05]  /*23240*/  WARPSYNC.COLLECTIVE R234, `(.L_x_57048) ;  /* 0x00000000ea087348 */ /* 0x000fea0003c00000 */
[----:B------:R0:W1:Y:S02]  /*23250*/  SHFL.BFLY P1, R234, R240, R237, R235 ;  /* 0x0c0000edf0ea7389 */ /* 0x00006400000200eb */
[----:B01----:R-:W-:Y:S01]  /*23260*/  ENDCOLLECTIVE ;  /* 0x000000000000791b */ /* 0x003fe20003800000 */
.L_x_57048:
        /* <DEDUP_REMOVED lines=169> */
.L_x_57049:
[----:B------:R-:W-:Y:S01]  /*23d00*/  HFMA2.MMA R237, -RZ, RZ, 0, 1.1920928955078125e-07 ;  /* 0x00000002ffed7435 */ /* 0x000fe200000001ff */
[----:B------:R-:W-:Y:S01]  /*23d10*/  FADD.FTZ R238, R238, R234 ;  /* 0x000000eaeeee7221 */ /* 0x000fe20000010000 */
[----:B------:R-:W-:-:S03]  /*23d20*/  IMAD.MOV.U32 R234, RZ, RZ, -0x1 ;  /* 0xffffffffffea7424 */ /* 0x000fc600078e00ff */
[----:B------:R-:W-:-:S07]  /*23d30*/  IMAD.MOV.U32 R240, RZ, RZ, R238 ;  /* 0x000000fffff07224 */ /* 0x000fce00078e00ee */
[----:B------:R-:W-:Y:S05]  /*23d40*/  WARPSYNC.COLLECTIVE R234, `(.L_x_57050) ;  /* 0x00000000ea087348 */ /* 0x000fea0003c00000 */
[----:B------:R0:W1:Y:S02]  /*23d50*/  SHFL.BFLY P1, R234, R240, R237, R235 ;  /* 0x0c0000edf0ea7389 */ /* 0x00006400000200eb */
[----:B01----:R-:W-:Y:S01]  /*23d60*/  ENDCOLLECTIVE ;  /* 0x000000000000791b */ /* 0x003fe20003800000 */
.L_x_57050:
[----:B------:R-:W-:Y:S02]  /*23d70*/  IMAD.MOV.U32 R237, RZ, RZ, 0x4 ;  /* 0x00000004ffed7424 */ /* 0x000fe400078e00ff */
[----:B------:R-:W-:Y:S01]  /*23d80*/  FADD.FTZ R238, R238, R234 ;  /* 0x000000eaeeee7221 */ /* 0x000fe20000010000 */
[----:B------:R-:W-:-:S04]  /*23d90*/  MOV R234, 0xffffffff ;  /* 0xffffffff00ea7802 */ /* 0x000fc80000000f00 */
[----:B------:R-:W-:-:S07]  /*23da0*/  MOV R240, R238 ;  /* 0x000000ee00f07202 */ /* 0x000fce0000000f00 */
[----:B------:R-:W-:Y:S05]  /*23db0*/  WARPSYNC.COLLECTIVE R234, `(.L_x_57051) ;  /* 0x00000000ea087348 */ /* 0x000fea0003c00000 */
[----:B------:R0:W1:Y:S02]  /*23dc0*/  SHFL.BFLY P1, R234, R240, R237, R235 ;  /* 0x0c0000edf0ea7389 */ /* 0x00006400000200eb */
[----:B01----:R-:W-:Y:S01]  /*23dd0*/  ENDCOLLECTIVE ;  /* 0x000000000000791b */ /* 0x003fe20003800000 */
.L_x_57051:
[----:B------:R-:W-:Y:S01]  /*23de0*/  HFMA2.MMA R237, -RZ, RZ, 0, 4.76837158203125e-07 ;  /* 0x00000008ffed7435 */ /* 0x000fe200000001ff */
[----:B------:R-:W-:Y:S01]  /*23df0*/  FADD.FTZ R238, R238, R234 ;  /* 0x000000eaeeee7221 */ /* 0x000fe20000010000 */
[----:B------:R-:W-:-:S03]  /*23e00*/  IMAD.MOV.U32 R234, RZ, RZ, -0x1 ;  /* 0xffffffffffea7424 */ /* 0x000fc600078e00ff */
[----:B------:R-:W-:-:S07]  /*23e10*/  IMAD.MOV.U32 R240, RZ, RZ, R238 ;  /* 0x000000fffff07224 */ /* 0x000fce00078e00ee */
[----:B------:R-:W-:Y:S05]  /*23e20*/  WARPSYNC.COLLECTIVE R234, `(.L_x_57052) ;  /* 0x00000000ea087348 */ /* 0x000fea0003c00000 */
[----:B------:R0:W1:Y:S02]  /*23e30*/  SHFL.BFLY P1, R234, R240, R237, R235 ;  /* 0x0c0000edf0ea7389 */ /* 0x00006400000200eb */
[----:B01----:R-:W-:Y:S01]  /*23e40*/  ENDCOLLECTIVE ;  /* 0x000000000000791b */ /* 0x003fe20003800000 */
.L_x_57052:
[----:B------:R-:W-:Y:S02]  /*23e50*/  IMAD.MOV.U32 R237, RZ, RZ, 0x10 ;  /* 0x00000010ffed7424 */ /* 0x000fe400078e00ff */
[----:B------:R-:W-:Y:S01]  /*23e60*/  FADD.FTZ R238, R238, R234 ;  /* 0x000000eaeeee7221 */ /* 0x000fe20000010000 */
[----:B------:R-:W-:-:S04]  /*23e70*/  MOV R234, 0xffffffff ;  /* 0xffffffff00ea7802 */ /* 0x000fc80000000f00 */
[----:B------:R-:W-:-:S07]  /*23e80*/  MOV R240, R238 ;  /* 0x000000ee00f07202 */ /* 0x000fce0000000f00 */
[----:B------:R-:W-:Y:S05]  /*23e90*/  WARPSYNC.COLLECTIVE R234, `(.L_x_57053) ;  /* 0x00000000ea087348 */ /* 0x000fea0003c00000 */
[----:B------:R0:W1:Y:S02]  /*23ea0*/  SHFL.BFLY P1, R234, R240, R237, R235 ;  /* 0x0c0000edf0ea7389 */ /* 0x00006400000200eb */
[----:B01----:R-:W-:Y:S01]  /*23eb0*/  ENDCOLLECTIVE ;  /* 0x000000000000791b */ /* 0x003fe20003800000 */
.L_x_57053:
[----:B------:R-:W-:Y:S05]  /*23ec0*/  BRA `(.L_x_57054) ;  /* 0xffffffd800087947 */ /* 0x000fea000383ffff */
.L_x_57055:
        /* <DEDUP_REMOVED lines=11> */
.L_x_72407:


//--------------------- .text._ZN10layer_norm13ln_fwd_kernelINS_13Kernel_traitsI6__halfffffjLj2560ELj1ELj4ELj1ELj16ENS_18Kernel_traits_baseILj2560ES2_ffffjLj128EEEEELb0ELb0ELb0ELb0EEEvNS_9FwdParamsE --------------------------
	.section	.text._ZN10layer_norm13ln_fwd_kernelINS_13Kernel_traitsI6__halfffffjLj2560ELj1ELj4ELj1ELj16ENS_18Kernel_traits_baseILj2560ES2_ffffjLj128EEEEELb0ELb0ELb0ELb0EEEvNS_9FwdParamsE,"ax",@progbits
	.align	128
        .global         _ZN10layer_norm13ln_fwd_kernelINS_13Kernel_traitsI6__halfffffjLj2560ELj1ELj4ELj1ELj16ENS_18Kernel_traits_baseILj2560ES2_ffffjLj128EEEEELb0ELb0ELb0ELb0EEEvNS_9FwdParamsE
        .type           _ZN10layer_norm13ln_fwd_kernelINS_13Kernel_traitsI6__halfffffjLj2560ELj1ELj4ELj1ELj16ENS_18Kernel_traits_baseILj2560ES2_ffffjLj128EEEEELb0ELb0ELb0ELb0EEEvNS_9FwdParamsE,@function
        .size           _ZN10layer_norm13ln_fwd_kernelINS_13Kernel_traitsI6__halfffffjLj2560ELj1ELj4ELj1ELj16ENS_18Kernel_traits_baseILj2560ES2_ffffjLj128EEEEELb0ELb0ELb0ELb0EEEvNS_9FwdParamsE,(.L_x_72408 - _ZN10layer_norm13ln_fwd_kernelINS_13Kernel_traitsI6__halfffffjLj2560ELj1ELj4ELj1ELj16ENS_18Kernel_traits_baseILj2560ES2_ffffjLj128EEEEELb0ELb0ELb0ELb0EEEvNS_9FwdParamsE)
        .other          _ZN10layer_norm13ln_fwd_kernelINS_13Kernel_traitsI6__halfffffjLj2560ELj1ELj4ELj1ELj16ENS_18Kernel_traits_baseILj2560ES2_ffffjLj128EEEEELb0ELb0ELb0ELb0EEEvNS_9FwdParamsE,@"STO_CUDA_ENTRY STV_DEFAULT"
_ZN10layer_norm13ln_fwd_kernelINS_13Kernel_traitsI6__halfffffjLj2560ELj1ELj4ELj1ELj16ENS_18Kernel_traits_baseILj2560ES2_ffffjLj128EEEEELb0ELb0ELb0ELb0EEEvNS_9FwdParamsE:
.text._ZN10layer_norm13ln_fwd_kernelINS_13Kernel_traitsI6__halfffffjLj2560ELj1ELj4ELj1ELj16ENS_18Kernel_traits_baseILj2560ES2_ffffjLj128EEEEELb0ELb0ELb0ELb0EEEvNS_9FwdParamsE:
        /* <DEDUP_REMOVED lines=34> */
[----:B------:R0:W5:Y:S04]  /*0220*/  @P0 LDG.E.64 R8, desc[UR4][R4.64] ;  /* 0x0000000404080981 */ /* 0x000168000c1e1b00 */
[----:B------:R0:W5:Y:S01]  /*0230*/  LDG.E.64 R12, desc[UR4][R2.64] ;  /* 0x00000004020c7981 */ /* 0x000162000c1e1b00 */
[----:B------:R-:W-:Y:S02]  /*0240*/  LOP3.LUT R21, R21, 0x20, RZ, 0xfc, !PT ;  /* 0x0000002015157812 */ /* 0x000fe400078efcff */
[----:B0-----:R-:W-:-:S07]  /*0250*/  @!P0 CS2R R8, SRZ ;  /* 0x0000000000088805 */ /* 0x001fce000001ff00 */
.L_x_57057:
[----:B------:R-:W-:Y:S05]  /*0260*/  BSYNC B0 ;  /* 0x0000000000007941 */ /* 0x000fea0003800000 */
.L_x_57056:
        /* <DEDUP_REMOVED lines=11> */
[----:B------:R-:W-:Y:S02]  /*0320*/  IADD3 R21, R21, 0x20, RZ ;  /* 0x0000002015157810 */ /* 0x000fe40007ffe0ff */
[----:B0-----:R-:W-:-:S07]  /*0330*/  @!P0 CS2R R246, SRZ ;  /* 0x0000000000f68805 */ /* 0x001fce000001ff00 */
.L_x_57059:
[----:B------:R-:W-:Y:S05]  /*0340*/  BSYNC B0 ;  /* 0x0000000000007941 */ /* 0x000fea0003800000 */
.L_x_57058:
        /* <DEDUP_REMOVED lines=13> */
.L_x_57061:
[----:B------:R-:W-:Y:S05]  /*0420*/  BSYNC B0 ;  /* 0x0000000000007941 */ /* 0x000fea0003800000 */
.L_x_57060:
        /* <DEDUP_REMOVED lines=13> */
.L_x_57063:
[----:B------:R-:W-:Y:S05]  /*0500*/  BSYNC B0 ;  /* 0x0000000000007941 */ /* 0x000fea0003800000 */
.L_x_57062:
        /* <DEDUP_REMOVED lines=13> */
.L_x_57065:
[----:B------:R-:W-:Y:S05]  /*05e0*/  BSYNC B0 ;  /* 0x0000000000007941 */ /* 0x000fea0003800000 */
.L_x_57064:
[----:B------:R-:W-:Y:S01]  /*05f0*/  ISETP.GE.U32.AND P0, PT, R7, 0xc0, PT ;  /* 0x000000c00700780c */ /* 0x000fe20003f06070 */
[----:B------:R-:W-:-:S12]  /*0600*/  BSSY B0, `(.L_x_57066) ;  /* 0x000000d000007945 */ /* 0x000fd80003800000 */
        /* <DEDUP_REMOVED lines=12> */
.L_x_57067:
[----:B------:R-:W-:Y:S05]  /*06d0*/  BSYNC B0 ;  /* 0x0000000000007941 */ /* 0x000fea0003800000 */
.L_x_57066:
        /* <DEDUP_REMOVED lines=18> */
.L_x_57069:
[----:B------:R-:W-:Y:S05]  /*0800*/  BSYNC B0 ;  /* 0x0000000000007941 */ /* 0x000fea0003800000 */
.L_x_57068:
        /* <DEDUP_REMOVED lines=16> */
.L_x_57071:
[----:B------:R-:W-:Y:S05]  /*0910*/  BSYNC B0 ;  /* 0x0000000000007941 */ /* 0x000fea0003800000 */
.L_x_57070:
        /* <DEDUP_REMOVED lines=16> */
.L_x_57073:
[----:B------:R-:W-:Y:S05]  /*0a20*/  BSYNC B0 ;  /* 0x0000000000007941 */ /* 0x000fea0003800000 */
.L_x_57072:
        /* <DEDUP_REMOVED lines=16> */
.L_x_57075:
[----:B------:R-:W-:Y:S05]  /*0b30*/  BSYNC B0 ;  /* 0x0000000000007941 */ /* 0x000fea0003800000 */
.L_x_57074:
        /* <DEDUP_REMOVED lines=16> */
.L_x_57077:
[----:B------:R-:W-:Y:S05]  /*0c40*/  BSYNC B0 ;  /* 0x0000000000007941 */ /* 0x000fea0003800000 */
.L_x_57076:
        /* <DEDUP_REMOVED lines=16> */
.L_x_57079:
[----:B------:R-:W-:Y:S05]  /*0d50*/  BSYNC B0 ;  /* 0x0000000000007941 */ /* 0x000fea0003800000 */
.L_x_57078:
        /* <DEDUP_REMOVED lines=16> */
.L_x_57081:
[----:B------:R-:W-:Y:S05]  /*0e60*/  BSYNC B0 ;  /* 0x0000000000007941 */ /* 0x000fea0003800000 */
.L_x_57080:
        /* <DEDUP_REMOVED lines=16> */
.L_x_57083:
[----:B------:R-:W-:Y:S05]  /*0f70*/  BSYNC B0 ;  /* 0x0000000000007941 */ /* 0x000fea0003800000 */
.L_x_57082:
        /* <DEDUP_REMOVED lines=16> */
.L_x_57085:
[----:B------:R-:W-:Y:S05]  /*1080*/  BSYNC B0 ;  /* 0x0000000000007941 */ /* 0x000fea0003800000 */
.L_x_57084:
        /* <DEDUP_REMOVED lines=16> */
.L_x_57087:
[----:B------:R-:W-:Y:S05]  /*1190*/  BSYNC B0 ;  /* 0x0000000000007941 */ /* 0x000fea0003800000 */
.L_x_57086:
        /* <DEDUP_REMOVED lines=16> */
.L_x_57089:
[----:B------:R-:W-:Y:S05]  /*12a0*/  BSYNC B0 ;  /* 0x0000000000007941 */ /* 0x000fea0003800000 */
.L_x_57088:
        /* <DEDUP_REMOVED lines=16> */
.L_x_57091:
[----:B------:R-:W-:Y:S05]  /*13b0*/  BSYNC B0 ;  /* 0x0000000000007941 */ /* 0x000fea0003800000 */
.L_x_57090:
        /* <DEDUP_REMOVED lines=16> */
.L_x_57093:
[----:B------:R-:W-:Y:S05]  /*14c0*/  BSYNC B0 ;  /* 0x0000000000007941 */ /* 0x000fea0003800000 */
.L_x_57092:
        /* <DEDUP_REMOVED lines=13> */
[----:B------:R0:W5:Y:S02]  /*15a0*/  LDG.E.64 R44, desc[UR4][R2.64] ;  /* 0x00000004022c7981 */ /* 0x000164000c1e1b00 */
[----:B0-----:R-:W-:-:S07]  /*15b0*/  @!P0 CS2R R4, SRZ ;  /* 0x0000000000048805 */ /* 0x001fce000001ff00 */
.L_x_57095:
[----:B------:R-:W-:Y:S05]  /*15c0*/  BSYNC B0 ;  /* 0x0000000000007941 */ /* 0x000fea0003800000 */
.L_x_57094:
[----:B------:R-:W-:Y:S01]  /*15d0*/  ULDC UR8, c[0x0][0x214] ;  /* 0x0000850000087ab9 */ /* 0x000fe20000000800 */
[----:B------:R-:W-:Y:S01]  /*15e0*/  ULDC.64 UR6, c[0x0][0x230] ;  /* 0x00008c0000067ab9 */ /* 0x000fe20000000a00 */
[----:B------:R-:W-:Y:S02]  /*15f0*/  ISETP.GE.AND P0, PT, R20, UR8, PT ;  /* 0x0000000814007c0c */ /* 0x000fe4000bf06270 */
[----:B------:R-:W-:-:S04]  /*1600*/  LOP3.LUT P1, RZ, R46, UR6, RZ, 0xfc, !PT ;  /* 0x000000062eff7c12 */ /* 0x000fc8000f82fcff */
[----:B------:R-:W-:-:S07]  /*1610*/  LOP3.LUT P1, RZ, R47, UR7, RZ, 0xfc, P1 ;  /* 0x000000072fff7c12 */ /* 0x000fce000882fcff */
[----:B------:R-:W-:Y:S06]  /*1620*/  @P0 EXIT ;  /* 0x000000000000094d */ /* 0x000fec0003800000 */
[----:B-----5:R-:W-:Y:S01]  /*1630*/  SHF.R.U64 R0, R8, 0x10, R9 ;  /* 0x0000001008007819 */ /* 0x020fe20000001209 */
[----:B------:R-:W-:Y:S01]  /*1640*/  HADD2.F32 R8, -RZ, R8.H0_H0 ;  /* 0x20000008ff087230 */ /* 0x000fe20000004100 */
[----:B------:R-:W-:Y:S01]  /*1650*/  MOV R68, R12 ;  /* 0x0000000c00447202 */ /* 0x000fe20000000f00 */
[----:B------:R-:W-:Y:S01]  /*1660*/  HADD2.F32 R103, -RZ, R4.H0_H0 ;  /* 0x20000004ff677230 */ /* 0x000fe20000004100 */
[----:B------:R-:W-:Y:S01]  /*1670*/  ISETP.NE.U32.AND P0, PT, R46, RZ, PT ;  /* 0x000000ff2e00720c */ /* 0x000fe20003f05070 */
[----:B------:R-:W-:Y:S01]  /*1680*/  HADD2.F32 R111, -RZ, R106.H0_H0 ;  /* 0x2000006aff6f7230 */ /* 0x000fe20000004100 */
[----:B------:R0:W-:Y:S01]  /*1690*/  STL [R1+0x18], R8 ;  /* 0x0000180801007387 */ /* 0x0001e20000100800 */
[----:B------:R-:W-:Y:S01]  /*16a0*/  SHF.R.U64 R101, R4, 0x10, R5 ;  /* 0x0000001004657819 */ /* 0x000fe20000001205 */
[----:B------:R-:W-:Y:S01]  /*16b0*/  ULDC.U8 UR6, c[0x0][0x2a0] ;  /* 0x0000a80000067ab9 */ /* 0x000fe20000000000 */
[----:B------:R-:W-:Y:S01]  /*16c0*/  SHF.R.U64 R73, R12, 0x10, R13 ;  /* 0x000000100c497819 */ /* 0x000fe2000000120d */
[----:B------:R-:W-:Y:S01]  /*16d0*/  HADD2.F32 R251, -RZ, R246.H0_H0 ;  /* 0x200000f6fffb7230 */ /* 0x000fe20000004100 */
[----:B------:R-:W-:Y:S01]  /*16e0*/  MOV R4, R20 ;  /* 0x0000001400047202 */ /* 0x000fe20000000f00 */
[----:B------:R-:W-:Y:S01]  /*16f0*/  HADD2.F32 R20, -RZ, R68.H0_H0 ;  /* 0x20000044ff147230 */ /* 0x000fe20000004100 */
[----:B------:R-:W-:Y:S01]  /*1700*/  MOV R69, R13 ;  /* 0x0000000d00457202 */ /* 0x000fe20000000f00 */
[----:B------:R-:W-:Y:S01]  /*1710*/  HADD2.F32 R243, -RZ, R238.H0_H0 ;  /* 0x200000eefff37230 */ /* 0x000fe20000004100 */
[----:B------:R-:W-:Y:S01]  /*1720*/  ISETP.NE.AND.EX P0, PT, R47, RZ, PT, P0 ;  /* 0x000000ff2f00720c */ /* 0x000fe20003f05300 */
[----:B------:R-:W-:Y:S01]  /*1730*/  HADD2.F32 R235, -RZ, R230.H0_H0 ;  /* 0x200000e6ffeb7230 */ /* 0x000fe20000004100 */
[----:B0-----:R-:W-:Y:S01]  /*1740*/  SHF.R.U32.HI R8, RZ, 0x10, R9 ;  /* 0x00000010ff087819 */ /* 0x001fe20000011609 */
[----:B------:R-:W-:Y:S01]  /*1750*/  HADD2.F32 R9, -RZ, R9.H0_H0 ;  /* 0x20000009ff097230 */ /* 0x000fe20000004100 */
[----:B------:R-:W-:Y:S01]  /*1760*/  SHF.R.U32.HI R72, RZ, 0x10, R13 ;  /* 0x00000010ff487819 */ /* 0x000fe2000001160d */
[----:B------:R-:W-:Y:S01]  /*1770*/  HADD2.F32 R227, -RZ, R222.H0_H0 ;  /* 0x200000deffe37230 */ /* 0x000fe20000004100 */
[----:B------:R-:W-:Y:S01]  /*1780*/  SHF.R.U32.HI R10, RZ, 0x10, R67 ;  /* 0x00000010ff0a7819 */ /* 0x000fe20000011643 */
[----:B------:R-:W-:Y:S01]  /*1790*/  HADD2.F32 R219, -RZ, R214.H0_H0 ;  /* 0x200000d6ffdb7230 */ /* 0x000fe20000004100 */
[--C-:B------:R-:W-:Y:S01]  /*17a0*/  SHF.R.U64 R102, R44, 0x10, R45.reuse ;  /* 0x000000102c667819 */ /* 0x100fe2000000122d */
[----:B------:R-:W-:Y:S01]  /*17b0*/  STL [R1+0x8], R9 ;  /* 0x0000080901007387 */ /* 0x000fe20000100800 */
[----:B------:R-:W-:Y:S01]  /*17c0*/  MOV R3, R45 ;  /* 0x0000002d00037202 */ /* 0x000fe20000000f00 */
[----:B------:R-:W-:Y:S01]  /*17d0*/  HADD2.F32 R211, -RZ, R206.H0_H0 ;  /* 0x200000ceffd37230 */ /* 0x000fe20000004100 */
[----:B------:R-:W-:Y:S01]  /*17e0*/  SHF.R.U32.HI R2, RZ, 0x10, R45 ;  /* 0x00000010ff027819 */ /* 0x000fe2000001162d */
[----:B------:R-:W-:Y:S01]  /*17f0*/  HADD2.F32 R45, -RZ, R73.H0_H0 ;  /* 0x20000049ff2d7230 */ /* 0x000fe20000004100 */
[----:B------:R-:W-:Y:S01]  /*1800*/  MOV R104, R44 ;  /* 0x0000002c00687202 */ /* 0x000fe20000000f00 */
[----:B------:R-:W-:Y:S01]  /*1810*/  HADD2.F32 R44, -RZ, R69.H0_H0 ;  /* 0x20000045ff2c7230 */ /* 0x000fe20000004100 */
[----:B------:R-:W-:Y:S01]  /*1820*/  SHF.R.U64 R109, R106, 0x10, R107 ;  /* 0x000000106a6d7819 */ /* 0x000fe2000000126b */
[----:B------:R0:W-:Y:S01]  /*1830*/  STL [R1+0x1c], R20 ;  /* 0x00001c1401007387 */ /* 0x0001e20000100800 */
[----:B------:R-:W-:Y:S01]  /*1840*/  HADD2.F32 R106, -RZ, R10.H0_H0 ;  /* 0x2000000aff6a7230 */ /* 0x000fe20000004100 */
[----:B------:R-:W-:Y:S01]  /*1850*/  MOV R252, R14 ;  /* 0x0000000e00fc7202 */ /* 0x000fe20000000f00 */
[----:B------:R-:W-:Y:S01]  /*1860*/  HADD2.F32 R10, -RZ, R0.H0_H0 ;  /* 0x20000000ff0a7230 */ /* 0x000fe20000004100 */
[--C-:B------:R-:W-:Y:S01]  /*1870*/  SHF.R.U64 R250, R14, 0x10, R15.reuse ;  /* 0x000000100efa7819 */ /* 0x100fe2000000120f */
[----:B------:R-:W-:Y:S01]  /*1880*/  HADD2.F32 R0, -RZ, R8.H0_H0 ;  /* 0x20000008ff007230 */ /* 0x000fe20000004100 */
[----:B------:R-:W-:Y:S01]  /*1890*/  MOV R248, R15 ;  /* 0x0000000f00f87202 */ /* 0x000fe20000000f00 */
[----:B------:R-:W-:Y:S01]  /*18a0*/  STL [R1+0x14], R45 ;  /* 0x0000142d01007387 */ /* 0x000fe20000100800 */
[----:B------:R-:W-:Y:S01]  /*18b0*/  SHF.R.U32.HI R71, RZ, 0x10, R15 ;  /* 0x00000010ff477819 */ /* 0x000fe2000001160f */
[----:B------:R-:W-:Y:S01]  /*18c0*/  HADD2.F32 R203, -RZ, R198.H0_H0 ;  /* 0x200000c6ffcb7230 */ /* 0x000fe20000004100 */
[----:B------:R-:W-:Y:S01]  /*18d0*/  MOV R244, R16 ;  /* 0x0000001000f47202 */ /* 0x000fe20000000f00 */
[----:B0-----:R-:W-:Y:S01]  /*18e0*/  HADD2.F32 R20, -RZ, R72.H0_H0 ;  /* 0x20000048ff147230 */ /* 0x001fe20000004100 */
[--C-:B------:R-:W-:Y:S01]  /*18f0*/  SHF.R.U64 R242, R16, 0x10, R17.reuse ;  /* 0x0000001010f27819 */ /* 0x100fe20000001211 */
[----:B------:R-:W-:Y:S01]  /*1900*/  STL [R1+0xc], R44 ;  /* 0x00000c2c01007387 */ /* 0x000fe20000100800 */
[----:B------:R-:W-:Y:S01]  /*1910*/  MOV R240, R17 ;  /* 0x0000001100f07202 */ /* 0x000fe20000000f00 */
[----:B------:R-:W-:Y:S01]  /*1920*/  HADD2.F32 R195, -RZ, R190.H0_H0 ;  /* 0x200000beffc37230 */ /* 0x000fe20000004100 */
[----:B------:R-:W-:Y:S01]  /*1930*/  SHF.R.U32.HI R70, RZ, 0x10, R17 ;  /* 0x00000010ff467819 */ /* 0x000fe20000011611 */
[----:B------:R-:W-:Y:S01]  /*1940*/  STL [R1+0x4], R20 ;  /* 0x0000041401007387 */ /* 0x000fe20000100800 */
[----:B------:R-:W-:Y:S01]  /*1950*/  MOV R236, R18 ;  /* 0x0000001200ec7202 */ /* 0x000fe20000000f00 */
        /* <DEDUP_REMOVED lines=9> */
[--C-:B------:R-:W-:Y:S01]  /*19f0*/  SHF.R.U64 R226, R22, 0x10, R23.reuse ;  /* 0x0000001016e27819 */ /* 0x100fe20000001217 */
[----:B------:R-:W-:Y:S01]  /*1a00*/  HADD2.F32 R155, -RZ, R150.H0_H0 ;  /* 0x20000096ff9b7230 */ /* 0x000fe20000004100 */
        /* <DEDUP_REMOVED lines=9> */
[----:B------:R0:W-:Y:S01]  /*1aa0*/  STL [R1], R0 ;  /* 0x0000000001007387 */ /* 0x0001e20000100800 */
        /* <DEDUP_REMOVED lines=100> */
[----:B------:R-:W-:Y:S01]  /*20f0*/  SHF.R.U64 R110, R66, 0x10, R67 ;  /* 0x00000010426e7819 */ /* 0x000fe20000001243 */
[----:B------:R-:W-:Y:S01]  /*2100*/  HADD2.F32 R116, -RZ, R13.H0_H0 ;  /* 0x2000000dff747230 */ /* 0x000fe20000004100 */
[----:B------:R-:W-:Y:S01]  /*2110*/  MOV R11, R67 ;  /* 0x00000043000b7202 */ /* 0x000fe20000000f00 */
[----:B------:R-:W-:Y:S01]  /*2120*/  HADD2.F32 R112, -RZ, R112.H0_H0 ;  /* 0x20000070ff707230 */ /* 0x000fe20000004100 */
[----:B------:R-:W-:Y:S01]  /*2130*/  LOP3.LUT R6, R6, 0xfffdffff, RZ, 0xc0, !PT ;  /* 0xfffdffff06067812 */ /* 0x000fe200078ec0ff */
[----:B------:R-:W-:Y:S01]  /*2140*/  HADD2.F32 R110, -RZ, R110.H0_H0 ;  /* 0x2000006eff6e7230 */ /* 0x000fe20000004100 */
[--C-:B------:R-:W-:Y:S01]  /*2150*/  SHF.R.U64 R249, R246, 0x10, R247.reuse ;  /* 0x00000010f6f97819 */ /* 0x100fe200000012f7 */
[----:B------:R-:W-:Y:S01]  /*2160*/  HADD2.F32 R246, -RZ, R71.H0_H0 ;  /* 0x20000047fff67230 */ /* 0x000fe20000004100 */
[----:B------:R-:W-:Y:S01]  /*2170*/  SHF.R.U32.HI R245, RZ, 0x10, R247 ;  /* 0x00000010fff57819 */ /* 0x000fe200000116f7 */
        /* <DEDUP_REMOVED lines=65> */
[----:B------:R-:W-:Y:S01]  /*2590*/  SHF.R.U32.HI R105, RZ, 0x10, R107 ;  /* 0x00000010ff697819 */ /* 0x000fe2000001166b */
[----:B------:R-:W-:Y:S01]  /*25a0*/  HADD2.F32 R107, -RZ, R107.H0_H0 ;  /* 0x2000006bff6b7230 */ /* 0x000fe20000004100 */
[----:B------:R-:W-:Y:S01]  /*25b0*/  SHF.R.U32.HI R9, RZ, 0x10, R5 ;  /* 0x00000010ff097819 */ /* 0x000fe20000011605 */
[----:B------:R-:W-:Y:S01]  /*25c0*/  HADD2.F32 R5, -RZ, R5.H0_H0 ;  /* 0x20000005ff057230 */ /* 0x000fe20000004100 */
[----:B------:R-:W-:Y:S01]  /*25d0*/  @P0 LOP3.LUT R6, R6, 0x20000, RZ, 0xfc, !PT ;  /* 0x0002000006060812 */ /* 0x000fe200078efcff */
[----:B------:R-:W-:Y:S01]  /*25e0*/  HADD2.F32 R108, -RZ, R11.H0_H0 ;  /* 0x2000000bff6c7230 */ /* 0x000fe20000004100 */
[----:B------:R-:W-:Y:S01]  /*25f0*/  ISETP.NE.AND P0, PT, RZ, UR6, PT ;  /* 0x00000006ff007c0c */ /* 0x000fe2000bf05270 */
[----:B------:R-:W-:Y:S01]  /*2600*/  HADD2.F32 R104, -RZ, R104.H0_H0 ;  /* 0x20000068ff687230 */ /* 0x000fe20000004100 */
[----:B------:R-:W-:Y:S01]  /*2610*/  ULDC UR8, c[0x0][0x218] ;  /* 0x0000860000087ab9 */ /* 0x000fe20000000800 */
[----:B------:R-:W-:Y:S01]  /*2620*/  HADD2.F32 R102, -RZ, R102.H0_H0 ;  /* 0x20000066ff667230 */ /* 0x000fe20000004100 */
[----:B------:R-:W-:Y:S01]  /*2630*/  ULDC UR7, c[0x0][0x2d8] ;  /* 0x0000b60000077ab9 */ /* 0x000fe20000000800 */
[----:B------:R-:W-:Y:S01]  /*2640*/  HADD2.F32 R3, -RZ, R3.H0_H0 ;  /* 0x20000003ff037230 */ /* 0x000fe20000004100 */
[----:B------:R-:W-:Y:S01]  /*2650*/  ULDC.64 UR10, c[0x0][0x230] ;  /* 0x00008c00000a7ab9 */ /* 0x000fe20000000a00 */
[----:B------:R-:W-:-:S02]  /*2660*/  HADD2.F32 R2, -RZ, R2.H0_H0 ;  /* 0x20000002ff027230 */ /* 0x000fc40000004100 */
[----:B------:R-:W-:Y:S02]  /*2670*/  HADD2.F32 R249, -RZ, R249.H0_H0 ;  /* 0x200000f9fff97230 */ /* 0x000fe40000004100 */
        /* <DEDUP_REMOVED lines=36> */
[----:B0-----:R-:W-:-:S07]  /*28c0*/  HADD2.F32 R0, -RZ, R9.H0_H0 ;  /* 0x20000009ff007230 */ /* 0x001fce0000004100 */
.L_x_57417:
[----:B------:R-:W-:Y:S01]  /*28d0*/  LOP3.LUT P3, RZ, R6, 0x20000, RZ, 0xc0, !PT ;  /* 0x0002000006ff7812 */ /* 0x000fe2000786c0ff */
[----:B------:R-:W0:Y:S01]  /*28e0*/  S2R R137, SR_TID.X ;  /* 0x0000000000897919 */ /* 0x000e220000002100 */
[----:B------:R-:W-:-:S11]  /*28f0*/  HFMA2.MMA R130, -RZ, RZ, 1.875, 0 ;  /* 0x3f800000ff827435 */ /* 0x000fd600000001ff */
[----:B------:R-:W1:Y:S01]  /*2900*/  @P3 LDC.64 R68, c[0x0][0x270] ;  /* 0x00009c00ff443b82 */ /* 0x000e620000000a00 */
[----:B------:R-:W-:Y:S01]  /*2910*/  BSSY B0, `(.L_x_57096) ;  /* 0x0000031000007945 */ /* 0x000fe20003800000 */
[----:B-1----:R-:W-:-:S05]  /*2920*/  @P3 IMAD.WIDE R68, R4, 0x4, R68 ;  /* 0x0000000404443825 */ /* 0x002fca00078e0244 */
[----:B------:R1:W5:Y:S01]  /*2930*/  @P3 LDG.E R130, desc[UR4][R68.64] ;  /* 0x0000000444823981 */ /* 0x000362000c1e1900 */
[----:B0-----:R-:W-:Y:S01]  /*2940*/  LOP3.LUT R137, R137, 0x1f, RZ, 0xc0, !PT ;  /* 0x0000001f89897812 */ /* 0x001fe200078ec0ff */
[----:B-1----:R-:W-:-:S05]  /*2950*/  IMAD R68, R4, UR8, RZ ;  /* 0x0000000804447c24 */ /* 0x002fca000f8e02ff */
        /* <DEDUP_REMOVED lines=9> */
[----:B------:R0:W5:Y:S02]  /*29f0*/  @P3 LDG.E.128 R60, desc[UR4][R68.64] ;  /* 0x00000004443c3981 */ /* 0x000164000c1e1d00 */
[----:B0-----:R-:W0:Y:S02]  /*2a00*/  LDC.64 R68, c[0x0][0x220] ;  /* 0x00008800ff447b82 */ /* 0x001e240000000a00 */
[----:B0-----:R-:W-:-:S06]  /*2a10*/  IMAD.WIDE.U32 R68, R80, 0x10, R68 ;  /* 0x0000001050447825 */ /* 0x001fcc00078e0044 */
[----:B------:R-:W2:Y:S01]  /*2a20*/  LDG.E.128 R68, desc[UR4][R68.64] ;  /* 0x0000000444447981 */ /* 0x000ea2000c1e1d00 */
[----:B------:R-:W-:-:S04]  /*2a30*/  ISETP.NE.U32.AND P3, PT, RZ, UR10, PT ;  /* 0x0000000aff007c0c */ /* 0x000fc8000bf65070 */
[----:B------:R-:W-:Y:S01]  /*2a40*/  ISETP.NE.AND.EX P3, PT, RZ, UR11, PT, P3 ;  /* 0x0000000bff007c0c */ /* 0x000fe2000bf65330 */
[----:B--2--5:R-:W-:-:S12]  /*2a50*/  FMUL.FTZ R25, R68, R130 ;  /* 0x0000008244197220 */ /* 0x024fd80000410000 */
[----:B------:R-:W-:Y:S05]  /*2a60*/  @P3 BRA `(.L_x_57098) ;  /* 0x0000000000083947 */ /* 0x000fea0003800000 */
[----:B------:R-:W-:Y:S05]  /*2a70*/  @P1 BRA `(.L_x_57099) ;  /* 0x0000000000081947 */ /* 0x000fea0003800000 */
[----:B------:R-:W-:Y:S05]  /*2a80*/  BRA `(.L_x_57100) ;  /* 0x0000000000087947 */ /* 0x000fea0003800000 */
.L_x_57098:
[----:B------:R-:W-:-:S07]  /*2a90*/  FADD.FTZ R25, R60, R25 ;  /* 0x000000193c197221 */ /* 0x000fce0000010000 */
.L_x_57099:
[----:B------:R-:W-:-:S07]  /*2aa0*/  MOV R64, R25 ;  /* 0x0000001900407202 */ /* 0x000fce0000000f00 */
.L_x_57100:
[----:B------:R-:W-:Y:S01]  /*2ab0*/  FMUL.FTZ R46, R69, R130 ;  /* 0x00000082452e7220 */ /* 0x000fe20000410000 */
[----:B------:R-:W-:Y:S06]  /*2ac0*/  @P3 BRA `(.L_x_57101) ;  /* 0x0000000000083947 */ /* 0x000fec0003800000 */
[----:B------:R-:W-:Y:S05]  /*2ad0*/  @P1 BRA `(.L_x_57102) ;  /* 0x0000000000081947 */ /* 0x000fea0003800000 */
[----:B------:R-:W-:Y:S05]  /*2ae0*/  BRA `(.L_x_57103) ;  /* 0x0000000000087947 */ /* 0x000fea0003800000 */
.L_x_57101:
[----:B------:R-:W-:-:S07]  /*2af0*/  FADD.FTZ R46, R61, R46 ;  /* 0x0000002e3d2e7221 */ /* 0x000fce0000010000 */
.L_x_57102:
[----:B------:R-:W-:-:S07]  /*2b00*/  MOV R65, R46 ;  /* 0x0000002e00417202 */ /* 0x000fce0000000f00 */
.L_x_57103:
[----:B------:R-:W-:Y:S01]  /*2b10*/  FMUL.FTZ R79, R70, R130 ;  /* 0x00000082464f7220 */ /* 0x000fe20000410000 */
[----:B------:R-:W-:Y:S06]  /*2b20*/  @P3 BRA `(.L_x_57104) ;  /* 0x0000000000083947 */ /* 0x000fec0003800000 */
[----:B------:R-:W-:Y:S05]  /*2b30*/  @P1 BRA `(.L_x_57105) ;  /* 0x0000000000081947 */ /* 0x000fea0003800000 */
[----:B------:R-:W-:Y:S05]  /*2b40*/  BRA `(.L_x_57106) ;  /* 0x0000000000087947 */ /* 0x000fea0003800000 */
.L_x_57104:
[----:B------:R-:W-:-:S07]  /*2b50*/  FADD.FTZ R79, R62, R79 ;  /* 0x0000004f3e4f7221 */ /* 0x000fce0000010000 */
.L_x_57105:
[----:B------:R-:W-:-:S07]  /*2b60*/  MOV R66, R79 ;  /* 0x0000004f00427202 */ /* 0x000fce0000000f00 */
.L_x_57106:
[----:B------:R-:W-:Y:S01]  /*2b70*/  FMUL.FTZ R81, R71, R130 ;  /* 0x0000008247517220 */ /* 0x000fe20000410000 */
[----:B------:R-:W-:Y:S06]  /*2b80*/  @P3 BRA `(.L_x_57107) ;  /* 0x0000000000083947 */ /* 0x000fec0003800000 */
[----:B------:R-:W-:Y:S05]  /*2b90*/  @P1 BRA `(.L_x_57108) ;  /* 0x0000000000081947 */ /* 0x000fea0003800000 */
[----:B------:R-:W-:Y:S05]  /*2ba0*/  BRA `(.L_x_57109) ;  /* 0x0000000000087947 */ /* 0x000fea0003800000 */
.L_x_57107:
[----:B------:R-:W-:-:S07]  /*2bb0*/  FADD.FTZ R81, R63, R81 ;  /* 0x000000513f517221 */ /* 0x000fce0000010000 */
.L_x_57108:
[----:B------:R-:W-:-:S07]  /*2bc0*/  MOV R67, R81 ;  /* 0x0000005100437202 */ /* 0x000fce0000000f00 */
.L_x_57109:
[----:B------:R-:W0:Y:S01]  /*2bd0*/  @P1 LDC.64 R68, c[0x0][0x238] ;  /* 0x00008e00ff441b82 */ /* 0x000e220000000a00 */
[C---:B------:R-:W-:Y:S02]  /*2be0*/  IADD3 R131, R80.reuse, 0x20, RZ ;  /* 0x0000002050837810 */ /* 0x040fe40007ffe0ff */
[----:B0-----:R-:W-:-:S04]  /*2bf0*/  @P1 LEA R68, P3, R80, R68, 0x4 ;  /* 0x0000004450441211 */ /* 0x001fc800078620ff */
[----:B------:R-:W-:-:S05]  /*2c00*/  @P1 LEA.HI.X R69, R80, R69, RZ, 0x4, P3 ;  /* 0x0000004550451211 */ /* 0x000fca00018f24ff */
[----:B------:R0:W-:Y:S04]  /*2c10*/  @P1 STG.E.128 desc[UR4][R68.64], R64 ;  /* 0x0000004044001986 */ /* 0x0001e8000c101d04 */
.L_x_57097:
[----:B------:R-:W-:Y:S05]  /*2c20*/  BSYNC B0 ;  /* 0x0000000000007941 */ /* 0x000fea0003800000 */
.L_x_57096:
[----:B------:R-:W-:Y:S01]  /*2c30*/  ISETP.GE.U32.AND P3, PT, R7, 0x40, PT ;  /* 0x000000400700780c */ /* 0x000fe20003f66070 */
[----:B------:R-:W-:-:S12]  /*2c40*/  BSSY B0, `(.L_x_57110) ;  /* 0x0000029000007945 */ /* 0x000fd80003800000 */
[----:B------:R-:W-:Y:S05]  /*2c50*/  @!P3 BRA `(.L_x_57111) ;  /* 0x00000000009cb947 */ /* 0x000fea0003800000 */
[----:B------:R-:W-:-:S04]  /*2c60*/  ISETP.NE.U32.AND P3, PT, RZ, UR10, PT ;  /* 0x0000000aff007c0c */ /* 0x000fc8000bf65070 */
[----:B------:R-:W-:-:S13]  /*2c70*/  ISETP.NE.AND.EX P3, PT, RZ, UR11, PT, P3 ;  /* 0x0000000bff007c0c */ /* 0x000fda000bf65330 */
[----:B0-----:R-:W-:-:S04]  /*2c80*/  @P3 LEA R68, P4, R131, UR10, 0x4 ;  /* 0x0000000a83443c11 */ /* 0x001fc8000f8820ff */
        /* <DEDUP_REMOVED lines=11> */
.L_x_57112:
[----:B------:R-:W-:-:S07]  /*2d40*/  FADD.FTZ R24, R60, R24 ;  /* 0x000000183c187221 */ /* 0x000fce0000010000 */
.L_x_57113:
[----:B------:R-:W-:-:S07]  /*2d50*/  MOV R64, R24 ;  /* 0x0000001800407202 */ /* 0x000fce0000000f00 */
.L_x_57114:
[----:B------:R-:W-:Y:S01]  /*2d60*/  FMUL.FTZ R45, R69, R130 ;  /* 0x00000082452d7220 */ /* 0x000fe20000410000 */
[----:B------:R-:W-:Y:S06]  /*2d70*/  @P3 BRA `(.L_x_57115) ;  /* 0x0000000000083947 */ /* 0x000fec0003800000 */
[----:B------:R-:W-:Y:S05]  /*2d80*/  @P1 BRA `(.L_x_57116) ;  /* 0x0000000000081947 */ /* 0x000fea0003800000 */
[----:B------:R-:W-:Y:S05]  /*2d90*/  BRA `(.L_x_57117) ;  /* 0x0000000000087947 */ /* 0x000fea0003800000 */
.L_x_57115:
[----:B------:R-:W-:-:S07]  /*2da0*/  FADD.FTZ R45, R61, R45 ;  /* 0x0000002d3d2d7221 */ /* 0x000fce0000010000 */
.L_x_57116:
[----:B------:R-:W-:-:S07]  /*2db0*/  MOV R65, R45 ;  /* 0x0000002d00417202 */ /* 0x000fce0000000f00 */
.L_x_57117:
[----:B------:R-:W-:Y:S01]  /*2dc0*/  FMUL.FTZ R78, R70, R130 ;  /* 0x00000082464e7220 */ /* 0x000fe20000410000 */
[----:B------:R-:W-:Y:S06]  /*2dd0*/  @P3 BRA `(.L_x_57118) ;  /* 0x0000000000083947 */ /* 0x000fec0003800000 */
[----:B------:R-:W-:Y:S05]  /*2de0*/  @P1 BRA `(.L_x_57119) ;  /* 0x0000000000081947 */ /* 0x000fea0003800000 */
[----:B------:R-:W-:Y:S05]  /*2df0*/  BRA `(.L_x_57120) ;  /* 0x0000000000087947 */ /* 0x000fea0003800000 */
.L_x_57118:
[----:B------:R-:W-:-:S07]  /*2e00*/  FADD.FTZ R78, R62, R78 ;  /* 0x0000004e3e4e7221 */ /* 0x000fce0000010000 */
.L_x_57119:
[----:B------:R-:W-:-:S07]  /*2e10*/  MOV R66, R78 ;  /* 0x0000004e00427202 */ /* 0x000fce0000000f00 */
.L_x_57120:
[----:B------:R-:W-:Y:S01]  /*2e20*/  FMUL.FTZ R82, R71, R130 ;  /* 0x0000008247527220 */ /* 0x000fe20000410000 */
[----:B------:R-:W-:Y:S06]  /*2e30*/  @P3 BRA `(.L_x_57121) ;  /* 0x0000000000083947 */ /* 0x000fec0003800000 */
[----:B------:R-:W-:Y:S05]  /*2e40*/  @P1 BRA `(.L_x_57122) ;  /* 0x0000000000081947 */ /* 0x000fea0003800000 */
[----:B------:R-:W-:Y:S05]  /*2e50*/  BRA `(.L_x_57123) ;  /* 0x0000000000087947 */ /* 0x000fea0003800000 */
.L_x_57121:
[----:B------:R-:W-:-:S07]  /*2e60*/  FADD.FTZ R82, R63, R82 ;  /* 0x000000523f527221 */ /* 0x000fce0000010000 */
.L_x_57122:
[----:B------:R-:W-:-:S07]  /*2e70*/  MOV R67, R82 ;  /* 0x0000005200437202 */ /* 0x000fce0000000f00 */
.L_x_57123:
[----:B------:R-:W0:Y:S02]  /*2e80*/  @P1 LDC.64 R68, c[0x0][0x238] ;  /* 0x00008e00ff441b82 */ /* 0x000e240000000a00 */
[----:B0-----:R-:W-:-:S04]  /*2e90*/  @P1 LEA R68, P3, R131, R68, 0x4 ;  /* 0x0000004483441211 */ /* 0x001fc800078620ff */
[C---:B------:R-:W-:Y:S02]  /*2ea0*/  @P1 LEA.HI.X R69, R131.reuse, R69, RZ, 0x4, P3 ;  /* 0x0000004583451211 */ /* 0x040fe400018f24ff */
[----:B------:R-:W-:-:S03]  /*2eb0*/  IADD3 R131, R131, 0x20, RZ ;  /* 0x0000002083837810 */ /* 0x000fc60007ffe0ff */
[----:B------:R1:W-:Y:S04]  /*2ec0*/  @P1 STG.E.128 desc[UR4][R68.64], R64 ;  /* 0x0000004044001986 */ /* 0x0003e8000c101d04 */
.L_x_57111:
[----:B------:R-:W-:Y:S05]  /*2ed0*/  BSYNC B0 ;  /* 0x0000000000007941 */ /* 0x000fea0003800000 */
.L_x_57110:
[----:B------:R-:W-:Y:S01]  /*2ee0*/  ISETP.GE.U32.AND P3, PT, R7, 0x60, PT ;  /* 0x000000600700780c */ /* 0x000fe20003f66070 */
[----:B------:R-:W-:-:S12]  /*2ef0*/  BSSY B0, `(.L_x_57124) ;  /* 0x0000029000007945 */ /* 0x000fd80003800000 */
[----:B------:R-:W-:Y:S05]  /*2f00*/  @!P3 BRA `(.L_x_57125) ;  /* 0x00000000009cb947 */ /* 0x000fea0003800000 */
[----:B------:R-:W-:-:S04]  /*2f10*/  ISETP.NE.U32.AND P3, PT, RZ, UR10, PT ;  /* 0x0000000aff007c0c */ /* 0x000fc8000bf65070 */
[----:B------:R-:W-:-:S13]  /*2f20*/  ISETP.NE.AND.EX P3, PT, RZ, UR11, PT, P3 ;  /* 0x0000000bff007c0c */ /* 0x000fda000bf65330 */
[----:B01----:R-:W-:-:S04]  /*2f30*/  @P3 LEA R68, P4, R131, UR10, 0x4 ;  /* 0x0000000a83443c11 */ /* 0x003fc8000f8820ff */
        /* <DEDUP_REMOVED lines=11> */
.L_x_57126:
[----:B------:R-:W-:-:S07]  /*2ff0*/  FADD.FTZ R23, R60, R23 ;  /* 0x000000173c177221 */ /* 0x000fce0000010000 */
.L_x_57127:
[----:B------:R-:W-:-:S07]  /*3000*/  MOV R64, R23 ;  /* 0x0000001700407202 */ /* 0x000fce0000000f00 */
.L_x_57128:
[----:B------:R-:W-:Y:S01]  /*3010*/  FMUL.FTZ R44, R69, R130 ;  /* 0x00000082452c7220 */ /* 0x000fe20000410000 */
[----:B------:R-:W-:Y:S06]  /*3020*/  @P3 BRA `(.L_x_57129) ;  /* 0x0000000000083947 */ /* 0x000fec0003800000 */
[----:B------:R-:W-:Y:S05]  /*3030*/  @P1 BRA `(.L_x_57130) ;  /* 0x0000000000081947 */ /* 0x000fea0003800000 */
[----:B------:R-:W-:Y:S05]  /*3040*/  BRA `(.L_x_57131) ;  /* 0x0000000000087947 */ /* 0x000fea0003800000 */
.L_x_57129:
[----:B------:R-:W-:-:S07]  /*3050*/  FADD.FTZ R44, R61, R44 ;  /* 0x0000002c3d2c7221 */ /* 0x000fce0000010000 */
.L_x_57130:
[----:B------:R-:W-:-:S07]  /*3060*/  MOV R65, R44 ;  /* 0x0000002c00417202 */ /* 0x000fce0000000f00 */
.L_x_57131:
[----:B------:R-:W-:Y:S01]  /*3070*/  FMUL.FTZ R77, R70, R130 ;  /* 0x00000082464d7220 */ /* 0x000fe20000410000 */
[----:B------:R-:W-:Y:S06]  /*3080*/  @P3 BRA `(.L_x_57132) ;  /* 0x0000000000083947 */ /* 0x000fec0003800000 */
[----:B------:R-:W-:Y:S05]  /*3090*/  @P1 BRA `(.L_x_57133) ;  /* 0x0000000000081947 */ /* 0x000fea0003800000 */
[----:B------:R-:W-:Y:S05]  /*30a0*/  BRA `(.L_x_57134) ;  /* 0x0000000000087947 */ /* 0x000fea0003800000 */
.L_x_57132:
[----:B------:R-:W-:-:S07]  /*30b0*/  FADD.FTZ R77, R62, R77 ;  /* 0x0000004d3e4d7221 */ /* 0x000fce0000010000 */
.L_x_57133:
[----:B------:R-:W-:-:S07]  /*30c0*/  MOV R66, R77 ;  /* 0x0000004d00427202 */ /* 0x000fce0000000f00 */
.L_x_57134:
[----:B------:R-:W-:Y:S01]  /*30d0*/  FMUL.FTZ R83, R71, R130 ;  /* 0x0000008247537220 */ /* 0x000fe20000410000 */
[----:B------:R-:W-:Y:S06]  /*30e0*/  @P3 BRA `(.L_x_57135) ;  /* 0x0000000000083947 */ /* 0x000fec0003800000 */
[----:B------:R-:W-:Y:S05]  /*30f0*/  @P1 BRA `(.L_x_57136) ;  /* 0x0000000000081947 */ /* 0x000fea0003800000 */
[----:B------:R-:W-:Y:S05]  /*3100*/  BRA `(.L_x_57137) ;  /* 0x0000000000087947 */ /* 0x000fea0003800000 */
.L_x_57135:
[----:B------:R-:W-:-:S07]  /*3110*/  FADD.FTZ R83, R63, R83 ;  /* 0x000000533f537221 */ /* 0x000fce0000010000 */
.L_x_57136:
[----:B------:R-:W-:-:S07]  /*3120*/  MOV R67, R83 ;  /* 0x0000005300437202 */ /* 0x000fce0000000f00 */
.L_x_57137:
[----:B------:R-:W0:Y:S02]  /*3130*/  @P1 LDC.64 R68, c[0x0][0x238] ;  /* 0x00008e00ff441b82 */ /* 0x000e240000000a00 */
[----:B0-----:R-:W-:-:S04]  /*3140*/  @P1 LEA R68, P3, R131, R68, 0x4 ;  /* 0x0000004483441211 */ /* 0x001fc800078620ff */
[C---:B------:R-:W-:Y:S02]  /*3150*/  @P1 LEA.HI.X R69, R131.reuse, R69, RZ, 0x4, P3 ;  /* 0x0000004583451211 */ /* 0x040fe400018f24ff */
[----:B------:R-:W-:-:S03]  /*3160*/  IADD3 R131, R131, 0x20, RZ ;  /* 0x0000002083837810 */ /* 0x000fc60007ffe0ff */
[----:B------:R2:W-:Y:S04]  /*3170*/  @P1 STG.E.128 desc[UR4][R68.64], R64 ;  /* 0x0000004044001986 */ /* 0x0005e8000c101d04 */
.L_x_57125:
[----:B------:R-:W-:Y:S05]  /*3180*/  BSYNC B0 ;  /* 0x0000000000007941 */ /* 0x000fea0003800000 */
.L_x_57124:
[----:B------:R-:W-:Y:S01]  /*3190*/  ISETP.GE.U32.AND P3, PT, R7, 0x80, PT ;  /* 0x000000800700780c */ /* 0x000fe20003f66070 */
[----:B------:R-:W-:-:S12]  /*31a0*/  BSSY B0, `(.L_x_57138) ;  /* 0x0000029000007945 */ /* 0x000fd80003800000 */
[----:B------:R-:W-:Y:S05]  /*31b0*/  @!P3 BRA `(.L_x_57139) ;  /* 0x00000000009cb947 */ /* 0x000fea0003800000 */
[----:B------:R-:W-:-:S04]  /*31c0*/  ISETP.NE.U32.AND P3, PT, RZ, UR10, PT ;  /* 0x0000000aff007c0c */ /* 0x000fc8000bf65070 */
[----:B------:R-:W-:-:S13]  /*31d0*/  ISETP.NE.AND.EX P3, PT, RZ, UR11, PT, P3 ;  /* 0x0000000bff007c0c */ /* 0x000fda000bf65330 */
[----:B012---:R-:W-:-:S04]  /*31e0*/  @P3 LEA R68, P4, R131, UR10, 0x4 ;  /* 0x0000000a83443c11 */ /* 0x007fc8000f8820ff */
        /* <DEDUP_REMOVED lines=11> */
.L_x_57140:
[----:B------:R-:W-:-:S07]  /*32a0*/  FADD.FTZ R22, R60, R22 ;  /* 0x000000163c167221 */ /* 0x000fce0000010000 */
.L_x_57141:
[----:B------:R-:W-:-:S07]  /*32b0*/  MOV R64, R22 ;  /* 0x0000001600407202 */ /* 0x000fce0000000f00 */
.L_x_57142:
[----:B------:R-:W-:Y:S01]  /*32c0*/  FMUL.FTZ R43, R69, R130 ;  /* 0x00000082452b7220 */ /* 0x000fe20000410000 */
[----:B------:R-:W-:Y:S06]  /*32d0*/  @P3 BRA `(.L_x_57143) ;  /* 0x0000000000083947 */ /* 0x000fec0003800000 */
[----:B------:R-:W-:Y:S05]  /*32e0*/  @P1 BRA `(.L_x_57144) ;  /* 0x0000000000081947 */ /* 0x000fea0003800000 */
[----:B------:R-:W-:Y:S05]  /*32f0*/  BRA `(.L_x_57145) ;  /* 0x0000000000087947 */ /* 0x000fea0003800000 */
.L_x_57143:
[----:B------:R-:W-:-:S07]  /*3300*/  FADD.FTZ R43, R61, R43 ;  /* 0x0000002b3d2b7221 */ /* 0x000fce0000010000 */
.L_x_57144:
[----:B------:R-:W-:-:S07]  /*3310*/  MOV R65, R43 ;  /* 0x0000002b00417202 */ /* 0x000fce0000000f00 */
.L_x_57145:
[----:B------:R-:W-:Y:S01]  /*3320*/  FMUL.FTZ R76, R70, R130 ;  /* 0x00000082464c7220 */ /* 0x000fe20000410000 */
[----:B------:R-:W-:Y:S06]  /*3330*/  @P3 BRA `(.L_x_57146) ;  /* 0x0000000000083947 */ /* 0x000fec0003800000 */
[----:B------:R-:W-:Y:S05]  /*3340*/  @P1 BRA `(.L_x_57147) ;  /* 0x0000000000081947 */ /* 0x000fea0003800000 */
[----:B------:R-:W-:Y:S05]  /*3350*/  BRA `(.L_x_57148) ;  /* 0x0000000000087947 */ /* 0x000fea0003800000 */
.L_x_57146:
[----:B------:R-:W-:-:S07]  /*3360*/  FADD.FTZ R76, R62, R76 ;  /* 0x0000004c3e4c7221 */ /* 0x000fce0000010000 */
.L_x_57147:
[----:B------:R-:W-:-:S07]  /*3370*/  MOV R66, R76 ;  /* 0x0000004c00427202 */ /* 0x000fce0000000f00 */
.L_x_57148:
[----:B------:R-:W-:Y:S01]  /*3380*/  FMUL.FTZ R84, R71, R130 ;  /* 0x0000008247547220 */ /* 0x000fe20000410000 */
[----:B------:R-:W-:Y:S06]  /*3390*/  @P3 BRA `(.L_x_57149) ;  /* 0x0000000000083947 */ /* 0x000fec0003800000 */
[----:B------:R-:W-:Y:S05]  /*33a0*/  @P1 BRA `(.L_x_57150) ;  /* 0x0000000000081947 */ /* 0x000fea0003800000 */
[----:B------:R-:W-:Y:S05]  /*33b0*/  BRA `(.L_x_57151) ;  /* 0x0000000000087947 */ /* 0x000fea0003800000 */
.L_x_57149:
[----:B------:R-:W-:-:S07]  /*33c0*/  FADD.FTZ R84, R63, R84 ;  /* 0x000000543f547221 */ /* 0x000fce0000010000 */
.L_x_57150:
[----:B------:R-:W-:-:S07]  /*33d0*/  MOV R67, R84 ;  /* 0x0000005400437202 */ /* 0x000fce0000000f00 */
.L_x_57151:
[----:B------:R-:W0:Y:S02]  /*33e0*/  @P1 LDC.64 R68, c[0x0][0x238] ;  /* 0x00008e00ff441b82 */ /* 0x000e240000000a00 */
[----:B0-----:R-:W-:-:S04]  /*33f0*/  @P1 LEA R68, P3, R131, R68, 0x4 ;  /* 0x0000004483441211 */ /* 0x001fc800078620ff */
[C---:B------:R-:W-:Y:S02]  /*3400*/  @P1 LEA.HI.X R69, R131.reuse, R69, RZ, 0x4, P3 ;  /* 0x0000004583451211 */ /* 0x040fe400018f24ff */
[----:B------:R-:W-:-:S03]  /*3410*/  IADD3 R131, R131, 0x20, RZ ;  /* 0x0000002083837810 */ /* 0x000fc60007ffe0ff */
[----:B------:R3:W-:Y:S04]  /*3420*/  @P1 STG.E.128 desc[UR4][R68.64], R64 ;  /* 0x0000004044001986 */ /* 0x0007e8000c101d04 */
.L_x_57139:
[----:B------:R-:W-:Y:S05]  /*3430*/  BSYNC B0 ;  /* 0x0000000000007941 */ /* 0x000fea0003800000 */
.L_x_57138:
[----:B------:R-:W-:Y:S01]  /*3440*/  ISETP.GE.U32.AND P3, PT, R7, 0xa0, PT ;  /* 0x000000a00700780c */ /* 0x000fe20003f66070 */
[----:B------:R-:W-:-:S12]  /*3450*/  BSSY B0, `(.L_x_57152) ;  /* 0x0000029000007945 */ /* 0x000fd80003800000 */
[----:B------:R-:W-:Y:S05]  /*3460*/  @!P3 BRA `(.L_x_57153) ;  /* 0x00000000009cb947 */ /* 0x000fea0003800000 */
[----:B------:R-:W-:-:S04]  /*3470*/  ISETP.NE.U32.AND P3, PT, RZ, UR10, PT ;  /* 0x0000000aff007c0c */ /* 0x000fc8000bf65070 */
[----:B------:R-:W-:-:S13]  /*3480*/  ISETP.NE.AND.EX P3, PT, RZ, UR11, PT, P3 ;  /* 0x0000000bff007c0c */ /* 0x000fda000bf65330 */
[----:B0123--:R-:W-:-:S04]  /*3490*/  @P3 LEA R68, P4, R131, UR10, 0x4 ;  /* 0x0000000a83443c11 */ /* 0x00ffc8000f8820ff */
        /* <DEDUP_REMOVED lines=11> */
.L_x_57154:
[----:B------:R-:W-:-:S07]  /*3550*/  FADD.FTZ R21, R60, R21 ;  /* 0x000000153c157221 */ /* 0x000fce0000010000 */
.L_x_57155:
[----:B------:R-:W-:-:S07]  /*3560*/  MOV R64, R21 ;  /* 0x0000001500407202 */ /* 0x000fce0000000f00 */
.L_x_57156:
[----:B------:R-:W-:Y:S01]  /*3570*/  FMUL.FTZ R42, R69, R130 ;  /* 0x00000082452a7220 */ /* 0x000fe20000410000 */
[----:B------:R-:W-:Y:S06]  /*3580*/  @P3 BRA `(.L_x_57157) ;  /* 0x0000000000083947 */ /* 0x000fec0003800000 */
[----:B------:R-:W-:Y:S05]  /*3590*/  @P1 BRA `(.L_x_57158) ;  /* 0x0000000000081947 */ /* 0x000fea0003800000 */
[----:B------:R-:W-:Y:S05]  /*35a0*/  BRA `(.L_x_57159) ;  /* 0x0000000000087947 */ /* 0x000fea0003800000 */
.L_x_57157:
[----:B------:R-:W-:-:S07]  /*35b0*/  FADD.FTZ R42, R61, R42 ;  /* 0x0000002a3d2a7221 */ /* 0x000fce0000010000 */
.L_x_57158:
[----:B------:R-:W-:-:S07]  /*35c0*/  MOV R65, R42 ;  /* 0x0000002a00417202 */ /* 0x000fce0000000f00 */
.L_x_57159:
[----:B------:R-:W-:Y:S01]  /*35d0*/  FMUL.FTZ R75, R70, R130 ;  /* 0x00000082464b7220 */ /* 0x000fe20000410000 */
[----:B------:R-:W-:Y:S06]  /*35e0*/  @P3 BRA `(.L_x_57160) ;  /* 0x0000000000083947 */ /* 0x000fec0003800000 */
[----:B------:R-:W-:Y:S05]  /*35f0*/  @P1 BRA `(.L_x_57161) ;  /* 0x0000000000081947 */ /* 0x000fea0003800000 */
[----:B------:R-:W-:Y:S05]  /*3600*/  BRA `(.L_x_57162) ;  /* 0x0000000000087947 */ /* 0x000fea0003800000 */
.L_x_57160:
[----:B------:R-:W-:-:S07]  /*3610*/  FADD.FTZ R75, R62, R75 ;  /* 0x0000004b3e4b7221 */ /* 0x000fce0000010000 */
.L_x_57161:
[----:B------:R-:W-:-:S07]  /*3620*/  MOV R66, R75 ;  /* 0x0000004b00427202 */ /* 0x000fce0000000f00 */
.L_x_57162:
[----:B------:R-:W-:Y:S01]  /*3630*/  FMUL.FTZ R85, R71, R130 ;  /* 0x0000008247557220 */ /* 0x000fe20000410000 */
[----:B------:R-:W-:Y:S06]  /*3640*/  @P3 BRA `(.L_x_57163) ;  /* 0x0000000000083947 */ /* 0x000fec0003800000 */
[----:B------:R-:W-:Y:S05]  /*3650*/  @P1 BRA `(.L_x_57164) ;  /* 0x0000000000081947 */ /* 0x000fea0003800000 */
[----:B------:R-:W-:Y:S05]  /*3660*/  BRA `(.L_x_57165) ;  /* 0x0000000000087947 */ /* 0x000fea0003800000 */
.L_x_57163:
[----:B------:R-:W-:-:S07]  /*3670*/  FADD.FTZ R85, R63, R85 ;  /* 0x000000553f557221 */ /* 0x000fce0000010000 */
.L_x_57164:
[----:B------:R-:W-:-:S07]  /*3680*/  MOV R67, R85 ;  /* 0x0000005500437202 */ /* 0x000fce0000000f00 */
.L_x_57165:
[----:B------:R-:W0:Y:S02]  /*3690*/  @P1 LDC.64 R68, c[0x0][0x238] ;  /* 0x00008e00ff441b82 */ /* 0x000e240000000a00 */
[----:B0-----:R-:W-:-:S04]  /*36a0*/  @P1 LEA R68, P3, R131, R68, 0x4 ;  /* 0x0000004483441211 */ /* 0x001fc800078620ff */
[C---:B------:R-:W-:Y:S02]  /*36b0*/  @P1 LEA.HI.X R69, R131.reuse, R69, RZ, 0x4, P3 ;  /* 0x0000004583451211 */ /* 0x040fe400018f24ff */
[----:B------:R-:W-:-:S03]  /*36c0*/  IADD3 R131, R131, 0x20, RZ ;  /* 0x0000002083837810 */ /* 0x000fc60007ffe0ff */
[----:B------:R4:W-:Y:S04]  /*36d0*/  @P1 STG.E.128 desc[UR4][R68.64], R64 ;  /* 0x0000004044001986 */ /* 0x0009e8000c101d04 */
.L_x_57153:
[----:B------:R-:W-:Y:S05]  /*36e0*/  BSYNC B0 ;  /* 0x0000000000007941 */ /* 0x000fea0003800000 */
.L_x_57152:
[----:B------:R-:W-:Y:S01]  /*36f0*/  ISETP.GE.U32.AND P3, PT, R7, 0xc0, PT ;  /* 0x000000c00700780c */ /* 0x000fe20003f66070 */
[----:B------:R-:W-:-:S12]  /*3700*/  BSSY B0, `(.L_x_57166) ;  /* 0x0000029000007945 */ /* 0x000fd80003800000 */
[----:B------:R-:W-:Y:S05]  /*3710*/  @!P3 BRA `(.L_x_57167) ;  /* 0x00000000009cb947 */ /* 0x000fea0003800000 */
[----:B------:R-:W-:-:S04]  /*3720*/  ISETP.NE.U32.AND P3, PT, RZ, UR10, PT ;  /* 0x0000000aff007c0c */ /* 0x000fc8000bf65070 */
[----:B------:R-:W-:-:S13]  /*3730*/  ISETP.NE.AND.EX P3, PT, RZ, UR11, PT, P3 ;  /* 0x0000000bff007c0c */ /* 0x000fda000bf65330 */
[----:B01234-:R-:W-:-:S04]  /*3740*/  @P3 LEA R68, P4, R131, UR10, 0x4 ;  /* 0x0000000a83443c11 */ /* 0x01ffc8000f8820ff */
        /* <DEDUP_REMOVED lines=11> */
.L_x_57168:
[----:B------:R-:W-:-:S07]  /*3800*/  FADD.FTZ R20, R60, R20 ;  /* 0x000000143c147221 */ /* 0x000fce0000010000 */
.L_x_57169:
[----:B------:R-:W-:-:S07]  /*3810*/  MOV R64, R20 ;  /* 0x0000001400407202 */ /* 0x000fce0000000f00 */
.L_x_57170:
[----:B------:R-:W-:Y:S01]  /*3820*/  FMUL.FTZ R41, R69, R130 ;  /* 0x0000008245297220 */ /* 0x000fe20000410000 */
[----:B------:R-:W-:Y:S06]  /*3830*/  @P3 BRA `(.L_x_57171) ;  /* 0x0000000000083947 */ /* 0x000fec0003800000 */
[----:B------:R-:W-:Y:S05]  /*3840*/  @P1 BRA `(.L_x_57172) ;  /* 0x0000000000081947 */ /* 0x000fea0003800000 */
[----:B------:R-:W-:Y:S05]  /*3850*/  BRA `(.L_x_57173) ;  /* 0x0000000000087947 */ /* 0x000fea0003800000 */
.L_x_57171:
[----:B------:R-:W-:-:S07]  /*3860*/  FADD.FTZ R41, R61, R41 ;  /* 0x000000293d297221 */ /* 0x000fce0000010000 */
.L_x_57172:
[----:B------:R-:W-:-:S07]  /*3870*/  MOV R65, R41 ;  /* 0x0000002900417202 */ /* 0x000fce0000000f00 */
.L_x_57173:
[----:B------:R-:W-:Y:S01]  /*3880*/  FMUL.FTZ R74, R70, R130 ;  /* 0x00000082464a7220 */ /* 0x000fe20000410000 */
[----:B------:R-:W-:Y:S06]  /*3890*/  @P3 BRA `(.L_x_57174) ;  /* 0x0000000000083947 */ /* 0x000fec0003800000 */
[----:B------:R-:W-:Y:S05]  /*38a0*/  @P1 BRA `(.L_x_57175) ;  /* 0x0000000000081947 */ /* 0x000fea0003800000 */
[----:B------:R-:W-:Y:S05]  /*38b0*/  BRA `(.L_x_57176) ;  /* 0x0000000000087947 */ /* 0x000fea0003800000 */
.L_x_57174:
[----:B------:R-:W-:-:S07]  /*38c0*/  FADD.FTZ R74, R62, R74 ;  /* 0x0000004a3e4a7221 */ /* 0x000fce0000010000 */
.L_x_57175:
[----:B------:R-:W-:-:S07]  /*38d0*/  MOV R66, R74 ;  /* 0x0000004a00427202 */ /* 0x000fce0000000f00 */
.L_x_57176:
[----:B------:R-:W-:Y:S01]  /*38e0*/  FMUL.FTZ R86, R71, R130 ;  /* 0x0000008247567220 */ /* 0x000fe20000410000 */
[----:B------:R-:W-:Y:S06]  /*38f0*/  @P3 BRA `(.L_x_57177) ;  /* 0x0000000000083947 */ /* 0x000fec0003800000 */
[----:B------:R-:W-:Y:S05]  /*3900*/  @P1 BRA `(.L_x_57178) ;  /* 0x0000000000081947 */ /* 0x000fea0003800000 */
[----:B------:R-:W-:Y:S05]  /*3910*/  BRA `(.L_x_57179) ;  /* 0x0000000000087947 */ /* 0x000fea0003800000 */
.L_x_57177:
[----:B------:R-:W-:-:S07]  /*3920*/  FADD.FTZ R86, R63, R86 ;  /* 0x000000563f567221 */ /* 0x000fce0000010000 */
.L_x_57178:
[----:B------:R-:W-:-:S07]  /*3930*/  MOV R67, R86 ;  /* 0x0000005600437202 */ /* 0x000fce0000000f00 */
.L_x_57179:
[----:B------:R-:W0:Y:S02]  /*3940*/  @P1 LDC.64 R68, c[0x0][0x238] ;  /* 0x00008e00ff441b82 */ /* 0x000e240000000a00 */
[----:B0-----:R-:W-:-:S04]  /*3950*/  @P1 LEA R68, P3, R131, R68, 0x4 ;  /* 0x0000004483441211 */ /* 0x001fc800078620ff */
[C---:B------:R-:W-:Y:S02]  /*3960*/  @P1 LEA.HI.X R69, R131.reuse, R69, RZ, 0x4, P3 ;  /* 0x0000004583451211 */ /* 0x040fe400018f24ff */
[----:B------:R-:W-:-:S03]  /*3970*/  IADD3 R131, R131, 0x20, RZ ;  /* 0x0000002083837810 */ /* 0x000fc60007ffe0ff */
[----:B------:R0:W-:Y:S04]  /*3980*/  @P1 STG.E.128 desc[UR4][R68.64], R64 ;  /* 0x0000004044001986 */ /* 0x0001e8000c101d04 */
.L_x_57167:
[----:B------:R-:W-:Y:S05]  /*3990*/  BSYNC B0 ;  /* 0x0000000000007941 */ /* 0x000fea0003800000 */
.L_x_57166:
        /* <DEDUP_REMOVED lines=17> */
.L_x_57182:
[----:B------:R-:W-:-:S07]  /*3ab0*/  FADD.FTZ R19, R60, R19 ;  /* 0x000000133c137221 */ /* 0x000fce0000010000 */
.L_x_57183:
[----:B------:R-:W-:-:S07]  /*3ac0*/  MOV R64, R19 ;  /* 0x0000001300407202 */ /* 0x000fce0000000f00 */
.L_x_57184:
[----:B------:R-:W-:Y:S01]  /*3ad0*/  FMUL.FTZ R40, R69, R130 ;  /* 0x0000008245287220 */ /* 0x000fe20000410000 */
[----:B------:R-:W-:Y:S06]  /*3ae0*/  @P3 BRA `(.L_x_57185) ;  /* 0x0000000000083947 */ /* 0x000fec0003800000 */
[----:B------:R-:W-:Y:S05]  /*3af0*/  @P1 BRA `(.L_x_57186) ;  /* 0x0000000000081947 */ /* 0x000fea0003800000 */
[----:B------:R-:W-:Y:S05]  /*3b00*/  BRA `(.L_x_57187) ;  /* 0x0000000000087947 */ /* 0x000fea0003800000 */
.L_x_57185:
[----:B------:R-:W-:-:S07]  /*3b10*/  FADD.FTZ R40, R61, R40 ;  /* 0x000000283d287221 */ /* 0x000fce0000010000 */
.L_x_57186:
[----:B------:R-:W-:-:S07]  /*3b20*/  MOV R65, R40 ;  /* 0x0000002800417202 */ /* 0x000fce0000000f00 */
.L_x_57187:
[----:B------:R-:W-:Y:S01]  /*3b30*/  FMUL.FTZ R73, R70, R130 ;  /* 0x0000008246497220 */ /* 0x000fe20000410000 */
[----:B------:R-:W-:Y:S06]  /*3b40*/  @P3 BRA `(.L_x_57188) ;  /* 0x0000000000083947 */ /* 0x000fec0003800000 */
[----:B------:R-:W-:Y:S05]  /*3b50*/  @P1 BRA `(.L_x_57189) ;  /* 0x0000000000081947 */ /* 0x000fea0003800000 */
[----:B------:R-:W-:Y:S05]  /*3b60*/  BRA `(.L_x_57190) ;  /* 0x0000000000087947 */ /* 0x000fea0003800000 */
.L_x_57188:
[----:B------:R-:W-:-:S07]  /*3b70*/  FADD.FTZ R73, R62, R73 ;  /* 0x000000493e497221 */ /* 0x000fce0000010000 */
.L_x_57189:
[----:B------:R-:W-:-:S07]  /*3b80*/  MOV R66, R73 ;  /* 0x0000004900427202 */ /* 0x000fce0000000f00 */
.L_x_57190:
[----:B------:R-:W-:Y:S01]  /*3b90*/  FMUL.FTZ R87, R71, R130 ;  /* 0x0000008247577220 */ /* 0x000fe20000410000 */
[----:B------:R-:W-:Y:S06]  /*3ba0*/  @P3 BRA `(.L_x_57191) ;  /* 0x0000000000083947 */ /* 0x000fec0003800000 */
[----:B------:R-:W-:Y:S05]  /*3bb0*/  @P1 BRA `(.L_x_57192) ;  /* 0x0000000000081947 */ /* 0x000fea0003800000 */
[----:B------:R-:W-:Y:S05]  /*3bc0*/  BRA `(.L_x_57193) ;  /* 0x0000000000087947 */ /* 0x000fea0003800000 */
.L_x_57191:
[----:B------:R-:W-:-:S07]  /*3bd0*/  FADD.FTZ R87, R63, R87 ;  /* 0x000000573f577221 */ /* 0x000fce0000010000 */
.L_x_57192:
[----:B------:R-:W-:-:S07]  /*3be0*/  MOV R67, R87 ;  /* 0x0000005700437202 */ /* 0x000fce0000000f00 */
.L_x_57193:
[----:B------:R-:W0:Y:S02]  /*3bf0*/  @P1 LDC.64 R68, c[0x0][0x238] ;  /* 0x00008e00ff441b82 */ /* 0x000e240000000a00 */
[----:B0-----:R-:W-:-:S04]  /*3c00*/  @P1 LEA R68, P3, R131, R68, 0x4 ;  /* 0x0000004483441211 */ /* 0x001fc800078620ff */
[C---:B------:R-:W-:Y:S02]  /*3c10*/  @P1 LEA.HI.X R69, R131.reuse, R69, RZ, 0x4, P3 ;  /* 0x0000004583451211 */ /* 0x040fe400018f24ff */
[----:B------:R-:W-:-:S03]  /*3c20*/  IADD3 R131, R131, 0x20, RZ ;  /* 0x0000002083837810 */ /* 0x000fc60007ffe0ff */
[----:B------:R0:W-:Y:S04]  /*3c30*/  @P1 STG.E.128 desc[UR4][R68.64], R64 ;  /* 0x0000004044001986 */ /* 0x0001e8000c101d04 */
.L_x_57181:
[----:B------:R-:W-:Y:S05]  /*3c40*/  BSYNC B0 ;  /* 0x0000000000007941 */ /* 0x000fea0003800000 */
.L_x_57180:
        /* <DEDUP_REMOVED lines=17> */
.L_x_57196:
[----:B------:R-:W-:-:S07]  /*3d60*/  FADD.FTZ R18, R60, R18 ;  /* 0x000000123c127221 */ /* 0x000fce0000010000 */
.L_x_57197:
[----:B------:R-:W-:-:S07]  /*3d70*/  MOV R64, R18 ;  /* 0x0000001200407202 */ /* 0x000fce0000000f00 */
.L_x_57198:
[----:B------:R-:W-:Y:S01]  /*3d80*/  FMUL.FTZ R39, R69, R130 ;  /* 0x0000008245277220 */ /* 0x000fe20000410000 */
[----:B------:R-:W-:Y:S06]  /*3d90*/  @P3 BRA `(.L_x_57199) ;  /* 0x0000000000083947 */ /* 0x000fec0003800000 */
[----:B------:R-:W-:Y:S05]  /*3da0*/  @P1 BRA `(.L_x_57200) ;  /* 0x0000000000081947 */ /* 0x000fea0003800000 */
[----:B------:R-:W-:Y:S05]  /*3db0*/  BRA `(.L_x_57201) ;  /* 0x0000000000087947 */ /* 0x000fea0003800000 */
.L_x_57199:
[----:B------:R-:W-:-:S07]  /*3dc0*/  FADD.FTZ R39, R61, R39 ;  /* 0x000000273d277221 */ /* 0x000fce0000010000 */
.L_x_57200:
[----:B------:R-:W-:-:S07]  /*3dd0*/  MOV R65, R39 ;  /* 0x0000002700417202 */ /* 0x000fce0000000f00 */
.L_x_57201:
[----:B------:R-:W-:Y:S01]  /*3de0*/  FMUL.FTZ R72, R70, R130 ;  /* 0x0000008246487220 */ /* 0x000fe20000410000 */
[----:B------:R-:W-:Y:S06]  /*3df0*/  @P3 BRA `(.L_x_57202) ;  /* 0x0000000000083947 */ /* 0x000fec0003800000 */
[----:B------:R-:W-:Y:S05]  /*3e00*/  @P1 BRA `(.L_x_57203) ;  /* 0x0000000000081947 */ /* 0x000fea0003800000 */
[----:B------:R-:W-:Y:S05]  /*3e10*/  BRA `(.L_x_57204) ;  /* 0x0000000000087947 */ /* 0x000fea0003800000 */
.L_x_57202:
[----:B------:R-:W-:-:S07]  /*3e20*/  FADD.FTZ R72, R62, R72 ;  /* 0x000000483e487221 */ /* 0x000fce0000010000 */
.L_x_57203:
[----:B------:R-:W-:-:S07]  /*3e30*/  MOV R66, R72 ;  /* 0x0000004800427202 */ /* 0x000fce0000000f00 */
.L_x_57204:
[----:B------:R-:W-:Y:S01]  /*3e40*/  FMUL.FTZ R88, R71, R130 ;  /* 0x0000008247587220 */ /* 0x000fe20000410000 */
[----:B------:R-:W-:Y:S06]  /*3e50*/  @P3 BRA `(.L_x_57205) ;  /* 0x0000000000083947 */ /* 0x000fec0003800000 */
[----:B------:R-:W-:Y:S05]  /*3e60*/  @P1 BRA `(.L_x_57206) ;  /* 0x0000000000081947 */ /* 0x000fea0003800000 */
[----:B------:R-:W-:Y:S05]  /*3e70*/  BRA `(.L_x_57207) ;  /* 0x0000000000087947 */ /* 0x000fea0003800000 */
.L_x_57205:
[----:B------:R-:W-:-:S07]  /*3e80*/  FADD.FTZ R88, R63, R88 ;  /* 0x000000583f587221 */ /* 0x000fce0000010000 */
.L_x_57206:
[----:B------:R-:W-:-:S07]  /*3e90*/  MOV R67, R88 ;  /* 0x0000005800437202 */ /* 0x000fce0000000f00 */
.L_x_57207:
[----:B------:R-:W0:Y:S02]  /*3ea0*/  @P1 LDC.64 R68, c[0x0][0x238] ;  /* 0x00008e00ff441b82 */ /* 0x000e240000000a00 */
[----:B0-----:R-:W-:-:S04]  /*3eb0*/  @P1 LEA R68, P3, R131, R68, 0x4 ;  /* 0x0000004483441211 */ /* 0x001fc800078620ff */
[C---:B------:R-:W-:Y:S02]  /*3ec0*/  @P1 LEA.HI.X R69, R131.reuse, R69, RZ, 0x4, P3 ;  /* 0x0000004583451211 */ /* 0x040fe400018f24ff */
[----:B------:R-:W-:-:S03]  /*3ed0*/  IADD3 R131, R131, 0x20, RZ ;  /* 0x0000002083837810 */ /* 0x000fc60007ffe0ff */
[----:B------:R0:W-:Y:S04]  /*3ee0*/  @P1 STG.E.128 desc[UR4][R68.64], R64 ;  /* 0x0000004044001986 */ /* 0x0001e8000c101d04 */
.L_x_57195:
[----:B------:R-:W-:Y:S05]  /*3ef0*/  BSYNC B0 ;  /* 0x0000000000007941 */ /* 0x000fea0003800000 */
.L_x_57194:
        /* <DEDUP_REMOVED lines=17> */
.L_x_57210:
[----:B------:R-:W-:-:S07]  /*4010*/  FADD.FTZ R17, R60, R17 ;  /* 0x000000113c117221 */ /* 0x000fce0000010000 */
.L_x_57211:
[----:B------:R-:W-:-:S07]  /*4020*/  MOV R64, R17 ;  /* 0x0000001100407202 */ /* 0x000fce0000000f00 */
.L_x_57212:
[----:B------:R-:W-:Y:S01]  /*4030*/  FMUL.FTZ R38, R69, R130 ;  /* 0x0000008245267220 */ /* 0x000fe20000410000 */
[----:B------:R-:W-:Y:S06]  /*4040*/  @P3 BRA `(.L_x_57213) ;  /* 0x0000000000083947 */ /* 0x000fec0003800000 */
[----:B------:R-:W-:Y:S05]  /*4050*/  @P1 BRA `(.L_x_57214) ;  /* 0x0000000000081947 */ /* 0x000fea0003800000 */
[----:B------:R-:W-:Y:S05]  /*4060*/  BRA `(.L_x_57215) ;  /* 0x0000000000087947 */ /* 0x000fea0003800000 */
.L_x_57213:
[----:B------:R-:W-:-:S07]  /*4070*/  FADD.FTZ R38, R61, R38 ;  /* 0x000000263d267221 */ /* 0x000fce0000010000 */
.L_x_57214:
[----:B------:R-:W-:-:S07]  /*4080*/  MOV R65, R38 ;  /* 0x0000002600417202 */ /* 0x000fce0000000f00 */
.L_x_57215:
[----:B------:R-:W-:Y:S01]  /*4090*/  FMUL.FTZ R59, R70, R130 ;  /* 0x00000082463b7220 */ /* 0x000fe20000410000 */
[----:B------:R-:W-:Y:S06]  /*40a0*/  @P3 BRA `(.L_x_57216) ;  /* 0x0000000000083947 */ /* 0x000fec0003800000 */
[----:B------:R-:W-:Y:S05]  /*40b0*/  @P1 BRA `(.L_x_57217) ;  /* 0x0000000000081947 */ /* 0x000fea0003800000 */
[----:B------:R-:W-:Y:S05]  /*40c0*/  BRA `(.L_x_57218) ;  /* 0x0000000000087947 */ /* 0x000fea0003800000 */
.L_x_57216:
[----:B------:R-:W-:-:S07]  /*40d0*/  FADD.FTZ R59, R62, R59 ;  /* 0x0000003b3e3b7221 */ /* 0x000fce0000010000 */
.L_x_57217:
[----:B------:R-:W-:-:S07]  /*40e0*/  MOV R66, R59 ;  /* 0x0000003b00427202 */ /* 0x000fce0000000f00 */
.L_x_57218:
[----:B------:R-:W-:Y:S01]  /*40f0*/  FMUL.FTZ R89, R71, R130 ;  /* 0x0000008247597220 */ /* 0x000fe20000410000 */
[----:B------:R-:W-:Y:S06]  /*4100*/  @P3 BRA `(.L_x_57219) ;  /* 0x0000000000083947 */ /* 0x000fec0003800000 */
[----:B------:R-:W-:Y:S05]  /*4110*/  @P1 BRA `(.L_x_57220) ;  /* 0x0000000000081947 */ /* 0x000fea0003800000 */
[----:B------:R-:W-:Y:S05]  /*4120*/  BRA `(.L_x_57221) ;  /* 0x0000000000087947 */ /* 0x000fea0003800000 */
.L_x_57219:
[----:B------:R-:W-:-:S07]  /*4130*/  FADD.FTZ R89, R63, R89 ;  /* 0x000000593f597221 */ /* 0x000fce0000010000 */
.L_x_57220:
[----:B------:R-:W-:-:S07]  /*4140*/  MOV R67, R89 ;  /* 0x0000005900437202 */ /* 0x000fce0000000f00 */
.L_x_57221:
[----:B------:R-:W0:Y:S02]  /*4150*/  @P1 LDC.64 R68, c[0x0][0x238] ;  /* 0x00008e00ff441b82 */ /* 0x000e240000000a00 */
[----:B0-----:R-:W-:-:S04]  /*4160*/  @P1 LEA R68, P3, R131, R68, 0x4 ;  /* 0x0000004483441211 */ /* 0x001fc800078620ff */
[C---:B------:R-:W-:Y:S02]  /*4170*/  @P1 LEA.HI.X R69, R131.reuse, R69, RZ, 0x4, P3 ;  /* 0x0000004583451211 */ /* 0x040fe400018f24ff */
[----:B------:R-:W-:-:S03]  /*4180*/  IADD3 R131, R131, 0x20, RZ ;  /* 0x0000002083837810 */ /* 0x000fc60007ffe0ff */
[----:B------:R0:W-:Y:S04]  /*4190*/  @P1 STG.E.128 desc[UR4][R68.64], R64 ;  /* 0x0000004044001986 */ /* 0x0001e8000c101d04 */
.L_x_57209:
[----:B------:R-:W-:Y:S05]  /*41a0*/  BSYNC B0 ;  /* 0x0000000000007941 */ /* 0x000fea0003800000 */
.L_x_57208:
        /* <DEDUP_REMOVED lines=17> */
.L_x_57224:
[----:B------:R-:W-:-:S07]  /*42c0*/  FADD.FTZ R16, R60, R16 ;  /* 0x000000103c107221 */ /* 0x000fce0000010000 */
.L_x_57225:
[----:B------:R-:W-:-:S07]  /*42d0*/  MOV R64, R16 ;  /* 0x0000001000407202 */ /* 0x000fce0000000f00 */
.L_x_57226:
[----:B------:R-:W-:Y:S01]  /*42e0*/  FMUL.FTZ R37, R69, R130 ;  /* 0x0000008245257220 */ /* 0x000fe20000410000 */
[----:B------:R-:W-:Y:S06]  /*42f0*/  @P3 BRA `(.L_x_57227) ;  /* 0x0000000000083947 */ /* 0x000fec0003800000 */
[----:B------:R-:W-:Y:S05]  /*4300*/  @P1 BRA `(.L_x_57228) ;  /* 0x0000000000081947 */ /* 0x000fea0003800000 */
[----:B------:R-:W-:Y:S05]  /*4310*/  BRA `(.L_x_57229) ;  /* 0x0000000000087947 */ /* 0x000fea0003800000 */
.L_x_57227:
[----:B------:R-:W-:-:S07]  /*4320*/  FADD.FTZ R37, R61, R37 ;  /* 0x000000253d257221 */ /* 0x000fce0000010000 */
.L_x_57228:
[----:B------:R-:W-:-:S07]  /*4330*/  MOV R65, R37 ;  /* 0x0000002500417202 */ /* 0x000fce0000000f00 */
.L_x_57229:
[----:B------:R-:W-:Y:S01]  /*4340*/  FMUL.FTZ R58, R70, R130 ;  /* 0x00000082463a7220 */ /* 0x000fe20000410000 */
[----:B------:R-:W-:Y:S06]  /*4350*/  @P3 BRA `(.L_x_57230) ;  /* 0x0000000000083947 */ /* 0x000fec0003800000 */
[----:B------:R-:W-:Y:S05]  /*4360*/  @P1 BRA `(.L_x_57231) ;  /* 0x0000000000081947 */ /* 0x000fea0003800000 */
[----:B------:R-:W-:Y:S05]  /*4370*/  BRA `(.L_x_57232) ;  /* 0x0000000000087947 */ /* 0x000fea0003800000 */
.L_x_57230:
[----:B------:R-:W-:-:S07]  /*4380*/  FADD.FTZ R58, R62, R58 ;  /* 0x0000003a3e3a7221 */ /* 0x000fce0000010000 */
.L_x_57231:
[----:B------:R-:W-:-:S07]  /*4390*/  MOV R66, R58 ;  /* 0x0000003a00427202 */ /* 0x000fce0000000f00 */
.L_x_57232:
[----:B------:R-:W-:Y:S01]  /*43a0*/  FMUL.FTZ R90, R71, R130 ;  /* 0x00000082475a7220 */ /* 0x000fe20000410000 */
[----:B------:R-:W-:Y:S06]  /*43b0*/  @P3 BRA `(.L_x_57233) ;  /* 0x0000000000083947 */ /* 0x000fec0003800000 */
[----:B------:R-:W-:Y:S05]  /*43c0*/  @P1 BRA `(.L_x_57234) ;  /* 0x0000000000081947 */ /* 0x000fea0003800000 */
[----:B------:R-:W-:Y:S05]  /*43d0*/  BRA `(.L_x_57235) ;  /* 0x0000000000087947 */ /* 0x000fea0003800000 */
.L_x_57233:
[----:B------:R-:W-:-:S07]  /*43e0*/  FADD.FTZ R90, R63, R90 ;  /* 0x0000005a3f5a7221 */ /* 0x000fce0000010000 */
.L_x_57234:
[----:B------:R-:W-:-:S07]  /*43f0*/  MOV R67, R90 ;  /* 0x0000005a00437202 */ /* 0x000fce0000000f00 */
.L_x_57235:
[----:B------:R-:W0:Y:S02]  /*4400*/  @P1 LDC.64 R68, c[0x0][0x238] ;  /* 0x00008e00ff441b82 */ /* 0x000e240000000a00 */
[----:B0-----:R-:W-:-:S04]  /*4410*/  @P1 LEA R68, P3, R131, R68, 0x4 ;  /* 0x0000004483441211 */ /* 0x001fc800078620ff */
[C---:B------:R-:W-:Y:S02]  /*4420*/  @P1 LEA.HI.X R69, R131.reuse, R69, RZ, 0x4, P3 ;  /* 0x0000004583451211 */ /* 0x040fe400018f24ff */
[----:B------:R-:W-:-:S03]  /*4430*/  IADD3 R131, R131, 0x20, RZ ;  /* 0x0000002083837810 */ /* 0x000fc60007ffe0ff */
[----:B------:R0:W-:Y:S04]  /*4440*/  @P1 STG.E.128 desc[UR4][R68.64], R64 ;  /* 0x0000004044001986 */ /* 0x0001e8000c101d04 */
.L_x_57223:
[----:B------:R-:W-:Y:S05]  /*4450*/  BSYNC B0 ;  /* 0x0000000000007941 */ /* 0x000fea0003800000 */
.L_x_57222:
        /* <DEDUP_REMOVED lines=17> */
.L_x_57238:
[----:B------:R-:W-:-:S07]  /*4570*/  FADD.FTZ R15, R60, R15 ;  /* 0x0000000f3c0f7221 */ /* 0x000fce0000010000 */
.L_x_57239:
[----:B------:R-:W-:-:S07]  /*4580*/  MOV R64, R15 ;  /* 0x0000000f00407202 */ /* 0x000fce0000000f00 */
.L_x_57240:
[----:B------:R-:W-:Y:S01]  /*4590*/  FMUL.FTZ R36, R69, R130 ;  /* 0x0000008245247220 */ /* 0x000fe20000410000 */
[----:B------:R-:W-:Y:S06]  /*45a0*/  @P3 BRA `(.L_x_57241) ;  /* 0x0000000000083947 */ /* 0x000fec0003800000 */
[----:B------:R-:W-:Y:S05]  /*45b0*/  @P1 BRA `(.L_x_57242) ;  /* 0x0000000000081947 */ /* 0x000fea0003800000 */
[----:B------:R-:W-:Y:S05]  /*45c0*/  BRA `(.L_x_57243) ;  /* 0x0000000000087947 */ /* 0x000fea0003800000 */
.L_x_57241:
[----:B------:R-:W-:-:S07]  /*45d0*/  FADD.FTZ R36, R61, R36 ;  /* 0x000000243d247221 */ /* 0x000fce0000010000 */
.L_x_57242:
[----:B------:R-:W-:-:S07]  /*45e0*/  MOV R65, R36 ;  /* 0x0000002400417202 */ /* 0x000fce0000000f00 */
.L_x_57243:
[----:B------:R-:W-:Y:S01]  /*45f0*/  FMUL.FTZ R57, R70, R130 ;  /* 0x0000008246397220 */ /* 0x000fe20000410000 */
[----:B------:R-:W-:Y:S06]  /*4600*/  @P3 BRA `(.L_x_57244) ;  /* 0x0000000000083947 */ /* 0x000fec0003800000 */
[----:B------:R-:W-:Y:S05]  /*4610*/  @P1 BRA `(.L_x_57245) ;  /* 0x0000000000081947 */ /* 0x000fea0003800000 */
[----:B------:R-:W-:Y:S05]  /*4620*/  BRA `(.L_x_57246) ;  /* 0x0000000000087947 */ /* 0x000fea0003800000 */
.L_x_57244:
[----:B------:R-:W-:-:S07]  /*4630*/  FADD.FTZ R57, R62, R57 ;  /* 0x000000393e397221 */ /* 0x000fce0000010000 */
.L_x_57245:
[----:B------:R-:W-:-:S07]  /*4640*/  MOV R66, R57 ;  /* 0x0000003900427202 */ /* 0x000fce0000000f00 */
.L_x_57246:
[----:B------:R-:W-:Y:S01]  /*4650*/  FMUL.FTZ R91, R71, R130 ;  /* 0x00000082475b7220 */ /* 0x000fe20000410000 */
[----:B------:R-:W-:Y:S06]  /*4660*/  @P3 BRA `(.L_x_57247) ;  /* 0x0000000000083947 */ /* 0x000fec0003800000 */
[----:B------:R-:W-:Y:S05]  /*4670*/  @P1 BRA `(.L_x_57248) ;  /* 0x0000000000081947 */ /* 0x000fea0003800000 */
[----:B------:R-:W-:Y:S05]  /*4680*/  BRA `(.L_x_57249) ;  /* 0x0000000000087947 */ /* 0x000fea0003800000 */
.L_x_57247:
[----:B------:R-:W-:-:S07]  /*4690*/  FADD.FTZ R91, R63, R91 ;  /* 0x0000005b3f5b7221 */ /* 0x000fce0000010000 */
.L_x_57248:
[----:B------:R-:W-:-:S07]  /*46a0*/  MOV R67, R91 ;  /* 0x0000005b00437202 */ /* 0x000fce0000000f00 */
.L_x_57249:
[----:B------:R-:W0:Y:S02]  /*46b0*/  @P1 LDC.64 R68, c[0x0][0x238] ;  /* 0x00008e00ff441b82 */ /* 0x000e240000000a00 */
[----:B0-----:R-:W-:-:S04]  /*46c0*/  @P1 LEA R68, P3, R131, R68, 0x4 ;  /* 0x0000004483441211 */ /* 0x001fc800078620ff */
[C---:B------:R-:W-:Y:S02]  /*46d0*/  @P1 LEA.HI.X R69, R131.reuse, R69, RZ, 0x4, P3 ;  /* 0x0000004583451211 */ /* 0x040fe400018f24ff */
[----:B------:R-:W-:-:S03]  /*46e0*/  IADD3 R131, R131, 0x20, RZ ;  /* 0x0000002083837810 */ /* 0x000fc60007ffe0ff */
[----:B------:R0:W-:Y:S04]  /*46f0*/  @P1 STG.E.128 desc[UR4][R68.64], R64 ;  /* 0x0000004044001986 */ /* 0x0001e8000c101d04 */
.L_x_57237:
[----:B------:R-:W-:Y:S05]  /*4700*/  BSYNC B0 ;  /* 0x0000000000007941 */ /* 0x000fea0003800000 */
.L_x_57236:
        /* <DEDUP_REMOVED lines=17> */
.L_x_57252:
[----:B------:R-:W-:-:S07]  /*4820*/  FADD.FTZ R14, R60, R14 ;  /* 0x0000000e3c0e7221 */ /* 0x000fce0000010000 */
.L_x_57253:
[----:B------:R-:W-:-:S07]  /*4830*/  MOV R64, R14 ;  /* 0x0000000e00407202 */ /* 0x000fce0000000f00 */
.L_x_57254:
[----:B------:R-:W-:Y:S01]  /*4840*/  FMUL.FTZ R35, R69, R130 ;  /* 0x0000008245237220 */ /* 0x000fe20000410000 */
[----:B------:R-:W-:Y:S06]  /*4850*/  @P3 BRA `(.L_x_57255) ;  /* 0x0000000000083947 */ /* 0x000fec0003800000 */
[----:B------:R-:W-:Y:S05]  /*4860*/  @P1 BRA `(.L_x_57256) ;  /* 0x0000000000081947 */ /* 0x000fea0003800000 */
[----:B------:R-:W-:Y:S05]  /*4870*/  BRA `(.L_x_57257) ;  /* 0x0000000000087947 */ /* 0x000fea0003800000 */
.L_x_57255:
[----:B------:R-:W-:-:S07]  /*4880*/  FADD.FTZ R35, R61, R35 ;  /* 0x000000233d237221 */ /* 0x000fce0000010000 */
.L_x_57256:
[----:B------:R-:W-:-:S07]  /*4890*/  MOV R65, R35 ;  /* 0x0000002300417202 */ /* 0x000fce0000000f00 */
.L_x_57257:
[----:B------:R-:W-:Y:S01]  /*48a0*/  FMUL.FTZ R56, R70, R130 ;  /* 0x0000008246387220 */ /* 0x000fe20000410000 */
[----:B------:R-:W-:Y:S06]  /*48b0*/  @P3 BRA `(.L_x_57258) ;  /* 0x0000000000083947 */ /* 0x000fec0003800000 */
[----:B------:R-:W-:Y:S05]  /*48c0*/  @P1 BRA `(.L_x_57259) ;  /* 0x0000000000081947 */ /* 0x000fea0003800000 */
[----:B------:R-:W-:Y:S05]  /*48d0*/  BRA `(.L_x_57260) ;  /* 0x0000000000087947 */ /* 0x000fea0003800000 */
.L_x_57258:
[----:B------:R-:W-:-:S07]  /*48e0*/  FADD.FTZ R56, R62, R56 ;  /* 0x000000383e387221 */ /* 0x000fce0000010000 */
.L_x_57259:
[----:B------:R-:W-:-:S07]  /*48f0*/  MOV R66, R56 ;  /* 0x0000003800427202 */ /* 0x000fce0000000f00 */
.L_x_57260:
[----:B------:R-:W-:Y:S01]  /*4900*/  FMUL.FTZ R92, R71, R130 ;  /* 0x00000082475c7220 */ /* 0x000fe20000410000 */
[----:B------:R-:W-:Y:S06]  /*4910*/  @P3 BRA `(.L_x_57261) ;  /* 0x0000000000083947 */ /* 0x000fec0003800000 */
[----:B------:R-:W-:Y:S05]  /*4920*/  @P1 BRA `(.L_x_57262) ;  /* 0x0000000000081947 */ /* 0x000fea0003800000 */
[----:B------:R-:W-:Y:S05]  /*4930*/  BRA `(.L_x_57263) ;  /* 0x0000000000087947 */ /* 0x000fea0003800000 */
.L_x_57261:
[----:B------:R-:W-:-:S07]  /*4940*/  FADD.FTZ R92, R63, R92 ;  /* 0x0000005c3f5c7221 */ /* 0x000fce0000010000 */
.L_x_57262:
[----:B------:R-:W-:-:S07]  /*4950*/  MOV R67, R92 ;  /* 0x0000005c00437202 */ /* 0x000fce0000000f00 */
.L_x_57263:
[----:B------:R-:W0:Y:S02]  /*4960*/  @P1 LDC.64 R68, c[0x0][0x238] ;  /* 0x00008e00ff441b82 */ /* 0x000e240000000a00 */
[----:B0-----:R-:W-:-:S04]  /*4970*/  @P1 LEA R68, P3, R131, R68, 0x4 ;  /* 0x0000004483441211 */ /* 0x001fc800078620ff */
[C---:B------:R-:W-:Y:S02]  /*4980*/  @P1 LEA.HI.X R69, R131.reuse, R69, RZ, 0x4, P3 ;  /* 0x0000004583451211 */ /* 0x040fe400018f24ff */
[----:B------:R-:W-:-:S03]  /*4990*/  IADD3 R131, R131, 0x20, RZ ;  /* 0x0000002083837810 */ /* 0x000fc60007ffe0ff */
[----:B------:R0:W-:Y:S04]  /*49a0*/  @P1 STG.E.128 desc[UR4][R68.64], R64 ;  /* 0x0000004044001986 */ /* 0x0001e8000c101d04 */
.L_x_57251:
[----:B------:R-:W-:Y:S05]  /*49b0*/  BSYNC B0 ;  /* 0x0000000000007941 */ /* 0x000fea0003800000 */
.L_x_57250:
        /* <DEDUP_REMOVED lines=17> */
.L_x_57266:
[----:B------:R-:W-:-:S07]  /*4ad0*/  FADD.FTZ R13, R60, R13 ;  /* 0x0000000d3c0d7221 */ /* 0x000fce0000010000 */
.L_x_57267:
[----:B------:R-:W-:-:S07]  /*4ae0*/  MOV R64, R13 ;  /* 0x0000000d00407202 */ /* 0x000fce0000000f00 */
.L_x_57268:
[----:B------:R-:W-:Y:S01]  /*4af0*/  FMUL.FTZ R34, R69, R130 ;  /* 0x0000008245227220 */ /* 0x000fe20000410000 */
[----:B------:R-:W-:Y:S06]  /*4b00*/  @P3 BRA `(.L_x_57269) ;  /* 0x0000000000083947 */ /* 0x000fec0003800000 */
[----:B------:R-:W-:Y:S05]  /*4b10*/  @P1 BRA `(.L_x_57270) ;  /* 0x0000000000081947 */ /* 0x000fea0003800000 */
[----:B------:R-:W-:Y:S05]  /*4b20*/  BRA `(.L_x_57271) ;  /* 0x0000000000087947 */ /* 0x000fea0003800000 */
.L_x_57269:
[----:B------:R-:W-:-:S07]  /*4b30*/  FADD.FTZ R34, R61, R34 ;  /* 0x000000223d227221 */ /* 0x000fce0000010000 */
.L_x_57270:
[----:B------:R-:W-:-:S07]  /*4b40*/  MOV R65, R34 ;  /* 0x0000002200417202 */ /* 0x000fce0000000f00 */
.L_x_57271:
[----:B------:R-:W-:Y:S01]  /*4b50*/  FMUL.FTZ R55, R70, R130 ;  /* 0x0000008246377220 */ /* 0x000fe20000410000 */
[----:B------:R-:W-:Y:S06]  /*4b60*/  @P3 BRA `(.L_x_57272) ;  /* 0x0000000000083947 */ /* 0x000fec0003800000 */
[----:B------:R-:W-:Y:S05]  /*4b70*/  @P1 BRA `(.L_x_57273) ;  /* 0x0000000000081947 */ /* 0x000fea0003800000 */
[----:B------:R-:W-:Y:S05]  /*4b80*/  BRA `(.L_x_57274) ;  /* 0x0000000000087947 */ /* 0x000fea0003800000 */
.L_x_57272:
[----:B------:R-:W-:-:S07]  /*4b90*/  FADD.FTZ R55, R62, R55 ;  /* 0x000000373e377221 */ /* 0x000fce0000010000 */
.L_x_57273:
[----:B------:R-:W-:-:S07]  /*4ba0*/  MOV R66, R55 ;  /* 0x0000003700427202 */ /* 0x000fce0000000f00 */
.L_x_57274:
[----:B------:R-:W-:Y:S01]  /*4bb0*/  FMUL.FTZ R93, R71, R130 ;  /* 0x00000082475d7220 */ /* 0x000fe20000410000 */
[----:B------:R-:W-:Y:S06]  /*4bc0*/  @P3 BRA `(.L_x_57275) ;  /* 0x0000000000083947 */ /* 0x000fec0003800000 */
[----:B------:R-:W-:Y:S05]  /*4bd0*/  @P1 BRA `(.L_x_57276) ;  /* 0x0000000000081947 */ /* 0x000fea0003800000 */
[----:B------:R-:W-:Y:S05]  /*4be0*/  BRA `(.L_x_57277) ;  /* 0x0000000000087947 */ /* 0x000fea0003800000 */
.L_x_57275:
[----:B------:R-:W-:-:S07]  /*4bf0*/  FADD.FTZ R93, R63, R93 ;  /* 0x0000005d3f5d7221 */ /* 0x000fce0000010000 */
.L_x_57276:
[----:B------:R-:W-:-:S07]  /*4c00*/  MOV R67, R93 ;  /* 0x0000005d00437202 */ /* 0x000fce0000000f00 */
.L_x_57277:
[----:B------:R-:W0:Y:S02]  /*4c10*/  @P1 LDC.64 R68, c[0x0][0x238] ;  /* 0x00008e00ff441b82 */ /* 0x000e240000000a00 */
[----:B0-----:R-:W-:-:S04]  /*4c20*/  @P1 LEA R68, P3, R131, R68, 0x4 ;  /* 0x0000004483441211 */ /* 0x001fc800078620ff */
[C---:B------:R-:W-:Y:S02]  /*4c30*/  @P1 LEA.HI.X R69, R131.reuse, R69, RZ, 0x4, P3 ;  /* 0x0000004583451211 */ /* 0x040fe400018f24ff */
[----:B------:R-:W-:-:S03]  /*4c40*/  IADD3 R131, R131, 0x20, RZ ;  /* 0x0000002083837810 */ /* 0x000fc60007ffe0ff */
[----:B------:R0:W-:Y:S04]  /*4c50*/  @P1 STG.E.128 desc[UR4][R68.64], R64 ;  /* 0x0000004044001986 */ /* 0x0001e8000c101d04 */
.L_x_57265:
[----:B------:R-:W-:Y:S05]  /*4c60*/  BSYNC B0 ;  /* 0x0000000000007941 */ /* 0x000fea0003800000 */
.L_x_57264:
        /* <DEDUP_REMOVED lines=17> */
.L_x_57280:
[----:B------:R-:W-:-:S07]  /*4d80*/  FADD.FTZ R12, R60, R12 ;  /* 0x0000000c3c0c7221 */ /* 0x000fce0000010000 */
.L_x_57281:
[----:B------:R-:W-:-:S07]  /*4d90*/  MOV R64, R12 ;  /* 0x0000000c00407202 */ /* 0x000fce0000000f00 */
.L_x_57282:
[----:B------:R-:W-:Y:S01]  /*4da0*/  FMUL.FTZ R33, R69, R130 ;  /* 0x0000008245217220 */ /* 0x000fe20000410000 */
[----:B------:R-:W-:Y:S06]  /*4db0*/  @P3 BRA `(.L_x_57283) ;  /* 0x0000000000083947 */ /* 0x000fec0003800000 */
[----:B------:R-:W-:Y:S05]  /*4dc0*/  @P1 BRA `(.L_x_57284) ;  /* 0x0000000000081947 */ /* 0x000fea0003800000 */
[----:B------:R-:W-:Y:S05]  /*4dd0*/  BRA `(.L_x_57285) ;  /* 0x0000000000087947 */ /* 0x000fea0003800000 */
.L_x_57283:
[----:B------:R-:W-:-:S07]  /*4de0*/  FADD.FTZ R33, R61, R33 ;  /* 0x000000213d217221 */ /* 0x000fce0000010000 */
.L_x_57284:
[----:B------:R-:W-:-:S07]  /*4df0*/  MOV R65, R33 ;  /* 0x0000002100417202 */ /* 0x000fce0000000f00 */
.L_x_57285:
[----:B------:R-:W-:Y:S01]  /*4e00*/  FMUL.FTZ R54, R70, R130 ;  /* 0x0000008246367220 */ /* 0x000fe20000410000 */
[----:B------:R-:W-:Y:S06]  /*4e10*/  @P3 BRA `(.L_x_57286) ;  /* 0x0000000000083947 */ /* 0x000fec0003800000 */
[----:B------:R-:W-:Y:S05]  /*4e20*/  @P1 BRA `(.L_x_57287) ;  /* 0x0000000000081947 */ /* 0x000fea0003800000 */
[----:B------:R-:W-:Y:S05]  /*4e30*/  BRA `(.L_x_57288) ;  /* 0x0000000000087947 */ /* 0x000fea0003800000 */
.L_x_57286:
[----:B------:R-:W-:-:S07]  /*4e40*/  FADD.FTZ R54, R62, R54 ;  /* 0x000000363e367221 */ /* 0x000fce0000010000 */
.L_x_57287:
[----:B------:R-:W-:-:S07]  /*4e50*/  MOV R66, R54 ;  /* 0x0000003600427202 */ /* 0x000fce0000000f00 */
.L_x_57288:
[----:B------:R-:W-:Y:S01]  /*4e60*/  FMUL.FTZ R94, R71, R130 ;  /* 0x00000082475e7220 */ /* 0x000fe20000410000 */
[----:B------:R-:W-:Y:S06]  /*4e70*/  @P3 BRA `(.L_x_57289) ;  /* 0x0000000000083947 */ /* 0x000fec0003800000 */
[----:B------:R-:W-:Y:S05]  /*4e80*/  @P1 BRA `(.L_x_57290) ;  /* 0x0000000000081947 */ /* 0x000fea0003800000 */
[----:B------:R-:W-:Y:S05]  /*4e90*/  BRA `(.L_x_57291) ;  /* 0x0000000000087947 */ /* 0x000fea0003800000 */
.L_x_57289:
[----:B------:R-:W-:-:S07]  /*4ea0*/  FADD.FTZ R94, R63, R94 ;  /* 0x0000005e3f5e7221 */ /* 0x000fce0000010000 */
.L_x_57290:
[----:B------:R-:W-:-:S07]  /*4eb0*/  MOV R67, R94 ;  /* 0x0000005e00437202 */ /* 0x000fce0000000f00 */
.L_x_57291:
[----:B------:R-:W0:Y:S02]  /*4ec0*/  @P1 LDC.64 R68, c[0x0][0x238] ;  /* 0x00008e00ff441b82 */ /* 0x000e240000000a00 */
[----:B0-----:R-:W-:-:S04]  /*4ed0*/  @P1 LEA R68, P3, R131, R68, 0x4 ;  /* 0x0000004483441211 */ /* 0x001fc800078620ff */
[C---:B------:R-:W-:Y:S02]  /*4ee0*/  @P1 LEA.HI.X R69, R131.reuse, R69, RZ, 0x4, P3 ;  /* 0x0000004583451211 */ /* 0x040fe400018f24ff */
[----:B------:R-:W-:-:S03]  /*4ef0*/  IADD3 R131, R131, 0x20, RZ ;  /* 0x0000002083837810 */ /* 0x000fc60007ffe0ff */
[----:B------:R0:W-:Y:S04]  /*4f00*/  @P1 STG.E.128 desc[UR4][R68.64], R64 ;  /* 0x0000004044001986 */ /* 0x0001e8000c101d04 */
.L_x_57279:
[----:B------:R-:W-:Y:S05]  /*4f10*/  BSYNC B0 ;  /* 0x0000000000007941 */ /* 0x000fea0003800000 */
.L_x_57278:
        /* <DEDUP_REMOVED lines=17> */
.L_x_57294:
[----:B------:R-:W-:-:S07]  /*5030*/  FADD.FTZ R11, R60, R11 ;  /* 0x0000000b3c0b7221 */ /* 0x000fce0000010000 */
.L_x_57295:
[----:B------:R-:W-:-:S07]  /*5040*/  MOV R64, R11 ;  /* 0x0000000b00407202 */ /* 0x000fce0000000f00 */
.L_x_57296:
[----:B------:R-:W-:Y:S01]  /*5050*/  FMUL.FTZ R32, R69, R130 ;  /* 0x0000008245207220 */ /* 0x000fe20000410000 */
[----:B------:R-:W-:Y:S06]  /*5060*/  @P3 BRA `(.L_x_57297) ;  /* 0x0000000000083947 */ /* 0x000fec0003800000 */
[----:B------:R-:W-:Y:S05]  /*5070*/  @P1 BRA `(.L_x_57298) ;  /* 0x0000000000081947 */ /* 0x000fea0003800000 */
[----:B------:R-:W-:Y:S05]  /*5080*/  BRA `(.L_x_57299) ;  /* 0x0000000000087947 */ /* 0x000fea0003800000 */
.L_x_57297:
[----:B------:R-:W-:-:S07]  /*5090*/  FADD.FTZ R32, R61, R32 ;  /* 0x000000203d207221 */ /* 0x000fce0000010000 */
.L_x_57298:
[----:B------:R-:W-:-:S07]  /*50a0*/  MOV R65, R32 ;  /* 0x0000002000417202 */ /* 0x000fce0000000f00 */
.L_x_57299:
[----:B------:R-:W-:Y:S01]  /*50b0*/  FMUL.FTZ R53, R70, R130 ;  /* 0x0000008246357220 */ /* 0x000fe20000410000 */
[----:B------:R-:W-:Y:S06]  /*50c0*/  @P3 BRA `(.L_x_57300) ;  /* 0x0000000000083947 */ /* 0x000fec0003800000 */
[----:B------:R-:W-:Y:S05]  /*50d0*/  @P1 BRA `(.L_x_57301) ;  /* 0x0000000000081947 */ /* 0x000fea0003800000 */
[----:B------:R-:W-:Y:S05]  /*50e0*/  BRA `(.L_x_57302) ;  /* 0x0000000000087947 */ /* 0x000fea0003800000 */
.L_x_57300:
[----:B------:R-:W-:-:S07]  /*50f0*/  FADD.FTZ R53, R62, R53 ;  /* 0x000000353e357221 */ /* 0x000fce0000010000 */
.L_x_57301:
[----:B------:R-:W-:-:S07]  /*5100*/  MOV R66, R53 ;  /* 0x0000003500427202 */ /* 0x000fce0000000f00 */
.L_x_57302:
[----:B------:R-:W-:Y:S01]  /*5110*/  FMUL.FTZ R95, R71, R130 ;  /* 0x00000082475f7220 */ /* 0x000fe20000410000 */
[----:B------:R-:W-:Y:S06]  /*5120*/  @P3 BRA `(.L_x_57303) ;  /* 0x0000000000083947 */ /* 0x000fec0003800000 */
[----:B------:R-:W-:Y:S05]  /*5130*/  @P1 BRA `(.L_x_57304) ;  /* 0x0000000000081947 */ /* 0x000fea0003800000 */
[----:B------:R-:W-:Y:S05]  /*5140*/  BRA `(.L_x_57305) ;  /* 0x0000000000087947 */ /* 0x000fea0003800000 */
.L_x_57303:
[----:B------:R-:W-:-:S07]  /*5150*/  FADD.FTZ R95, R63, R95 ;  /* 0x0000005f3f5f7221 */ /* 0x000fce0000010000 */
.L_x_57304:
[----:B------:R-:W-:-:S07]  /*5160*/  MOV R67, R95 ;  /* 0x0000005f00437202 */ /* 0x000fce0000000f00 */
.L_x_57305:
[----:B------:R-:W0:Y:S02]  /*5170*/  @P1 LDC.64 R68, c[0x0][0x238] ;  /* 0x00008e00ff441b82 */ /* 0x000e240000000a00 */
[----:B0-----:R-:W-:-:S04]  /*5180*/  @P1 LEA R68, P3, R131, R68, 0x4 ;  /* 0x0000004483441211 */ /* 0x001fc800078620ff */
[C---:B------:R-:W-:Y:S02]  /*5190*/  @P1 LEA.HI.X R69, R131.reuse, R69, RZ, 0x4, P3 ;  /* 0x0000004583451211 */ /* 0x040fe400018f24ff */
[----:B------:R-:W-:-:S03]  /*51a0*/  IADD3 R131, R131, 0x20, RZ ;  /* 0x0000002083837810 */ /* 0x000fc60007ffe0ff */
[----:B------:R0:W-:Y:S04]  /*51b0*/  @P1 STG.E.128 desc[UR4][R68.64], R64 ;  /* 0x0000004044001986 */ /* 0x0001e8000c101d04 */
.L_x_57293:
[----:B------:R-:W-:Y:S05]  /*51c0*/  BSYNC B0 ;  /* 0x0000000000007941 */ /* 0x000fea0003800000 */
.L_x_57292:
        /* <DEDUP_REMOVED lines=17> */
.L_x_57308:
[----:B------:R-:W-:-:S07]  /*52e0*/  FADD.FTZ R10, R60, R10 ;  /* 0x0000000a3c0a7221 */ /* 0x000fce0000010000 */
.L_x_57309:
[----:B------:R-:W-:-:S07]  /*52f0*/  MOV R64, R10 ;  /* 0x0000000a00407202 */ /* 0x000fce0000000f00 */
.L_x_57310:
[----:B------:R-:W-:Y:S01]  /*5300*/  FMUL.FTZ R31, R69, R130 ;  /* 0x00000082451f7220 */ /* 0x000fe20000410000 */
[----:B------:R-:W-:Y:S06]  /*5310*/  @P3 BRA `(.L_x_57311) ;  /* 0x0000000000083947 */ /* 0x000fec0003800000 */
[----:B------:R-:W-:Y:S05]  /*5320*/  @P1 BRA `(.L_x_57312) ;  /* 0x0000000000081947 */ /* 0x000fea0003800000 */
[----:B------:R-:W-:Y:S05]  /*5330*/  BRA `(.L_x_57313) ;  /* 0x0000000000087947 */ /* 0x000fea0003800000 */
.L_x_57311:
[----:B------:R-:W-:-:S07]  /*5340*/  FADD.FTZ R31, R61, R31 ;  /* 0x0000001f3d1f7221 */ /* 0x000fce0000010000 */
.L_x_57312:
[----:B------:R-:W-:-:S07]  /*5350*/  MOV R65, R31 ;  /* 0x0000001f00417202 */ /* 0x000fce0000000f00 */
.L_x_57313:
[----:B------:R-:W-:Y:S01]  /*5360*/  FMUL.FTZ R52, R70, R130 ;  /* 0x0000008246347220 */ /* 0x000fe20000410000 */
[----:B------:R-:W-:Y:S06]  /*5370*/  @P3 BRA `(.L_x_57314) ;  /* 0x0000000000083947 */ /* 0x000fec0003800000 */
[----:B------:R-:W-:Y:S05]  /*5380*/  @P1 BRA `(.L_x_57315) ;  /* 0x0000000000081947 */ /* 0x000fea0003800000 */
[----:B------:R-:W-:Y:S05]  /*5390*/  BRA `(.L_x_57316) ;  /* 0x0000000000087947 */ /* 0x000fea0003800000 */
.L_x_57314:
[----:B------:R-:W-:-:S07]  /*53a0*/  FADD.FTZ R52, R62, R52 ;  /* 0x000000343e347221 */ /* 0x000fce0000010000 */
.L_x_57315:
[----:B------:R-:W-:-:S07]  /*53b0*/  MOV R66, R52 ;  /* 0x0000003400427202 */ /* 0x000fce0000000f00 */
.L_x_57316:
[----:B------:R-:W-:Y:S01]  /*53c0*/  FMUL.FTZ R96, R71, R130 ;  /* 0x0000008247607220 */ /* 0x000fe20000410000 */
[----:B------:R-:W-:Y:S06]  /*53d0*/  @P3 BRA `(.L_x_57317) ;  /* 0x0000000000083947 */ /* 0x000fec0003800000 */
[----:B------:R-:W-:Y:S05]  /*53e0*/  @P1 BRA `(.L_x_57318) ;  /* 0x0000000000081947 */ /* 0x000fea0003800000 */
[----:B------:R-:W-:Y:S05]  /*53f0*/  BRA `(.L_x_57319) ;  /* 0x0000000000087947 */ /* 0x000fea0003800000 */
.L_x_57317:
[----:B------:R-:W-:-:S07]  /*5400*/  FADD.FTZ R96, R63, R96 ;  /* 0x000000603f607221 */ /* 0x000fce0000010000 */
.L_x_57318:
[----:B------:R-:W-:-:S07]  /*5410*/  MOV R67, R96 ;  /* 0x0000006000437202 */ /* 0x000fce0000000f00 */
.L_x_57319:
[----:B------:R-:W0:Y:S02]  /*5420*/  @P1 LDC.64 R68, c[0x0][0x238] ;  /* 0x00008e00ff441b82 */ /* 0x000e240000000a00 */
[----:B0-----:R-:W-:-:S04]  /*5430*/  @P1 LEA R68, P3, R131, R68, 0x4 ;  /* 0x0000004483441211 */ /* 0x001fc800078620ff */
[C---:B------:R-:W-:Y:S02]  /*5440*/  @P1 LEA.HI.X R69, R131.reuse, R69, RZ, 0x4, P3 ;  /* 0x0000004583451211 */ /* 0x040fe400018f24ff */
[----:B------:R-:W-:-:S03]  /*5450*/  IADD3 R131, R131, 0x20, RZ ;  /* 0x0000002083837810 */ /* 0x000fc60007ffe0ff */
[----:B------:R0:W-:Y:S04]  /*5460*/  @P1 STG.E.128 desc[UR4][R68.64], R64 ;  /* 0x0000004044001986 */ /* 0x0001e8000c101d04 */
.L_x_57307:
[----:B------:R-:W-:Y:S05]  /*5470*/  BSYNC B0 ;  /* 0x0000000000007941 */ /* 0x000fea0003800000 */
.L_x_57306:
        /* <DEDUP_REMOVED lines=17> */
.L_x_57322:
[----:B------:R-:W-:-:S07]  /*5590*/  FADD.FTZ R9, R60, R9 ;  /* 0x000000093c097221 */ /* 0x000fce0000010000 */
.L_x_57323:
[----:B------:R-:W-:-:S07]  /*55a0*/  MOV R64, R9 ;  /* 0x0000000900407202 */ /* 0x000fce0000000f00 */
.L_x_57324:
[----:B------:R-:W-:Y:S01]  /*55b0*/  FMUL.FTZ R30, R69, R130 ;  /* 0x00000082451e7220 */ /* 0x000fe20000410000 */
[----:B------:R-:W-:Y:S06]  /*55c0*/  @P3 BRA `(.L_x_57325) ;  /* 0x0000000000083947 */ /* 0x000fec0003800000 */
[----:B------:R-:W-:Y:S05]  /*55d0*/  @P1 BRA `(.L_x_57326) ;  /* 0x0000000000081947 */ /* 0x000fea0003800000 */
[----:B------:R-:W-:Y:S05]  /*55e0*/  BRA `(.L_x_57327) ;  /* 0x0000000000087947 */ /* 0x000fea0003800000 */
.L_x_57325:
[----:B------:R-:W-:-:S07]  /*55f0*/  FADD.FTZ R30, R61, R30 ;  /* 0x0000001e3d1e7221 */ /* 0x000fce0000010000 */
.L_x_57326:
[----:B------:R-:W-:-:S07]  /*5600*/  MOV R65, R30 ;  /* 0x0000001e00417202 */ /* 0x000fce0000000f00 */
.L_x_57327:
[----:B------:R-:W-:Y:S01]  /*5610*/  FMUL.FTZ R51, R70, R130 ;  /* 0x0000008246337220 */ /* 0x000fe20000410000 */
[----:B------:R-:W-:Y:S06]  /*5620*/  @P3 BRA `(.L_x_57328) ;  /* 0x0000000000083947 */ /* 0x000fec0003800000 */
[----:B------:R-:W-:Y:S05]  /*5630*/  @P1 BRA `(.L_x_57329) ;  /* 0x0000000000081947 */ /* 0x000fea0003800000 */
[----:B------:R-:W-:Y:S05]  /*5640*/  BRA `(.L_x_57330) ;  /* 0x0000000000087947 */ /* 0x000fea0003800000 */
.L_x_57328:
[----:B------:R-:W-:-:S07]  /*5650*/  FADD.FTZ R51, R62, R51 ;  /* 0x000000333e337221 */ /* 0x000fce0000010000 */
.L_x_57329:
[----:B------:R-:W-:-:S07]  /*5660*/  MOV R66, R51 ;  /* 0x0000003300427202 */ /* 0x000fce0000000f00 */
.L_x_57330:
[----:B------:R-:W-:Y:S01]  /*5670*/  FMUL.FTZ R97, R71, R130 ;  /* 0x0000008247617220 */ /* 0x000fe20000410000 */
[----:B------:R-:W-:Y:S06]  /*5680*/  @P3 BRA `(.L_x_57331) ;  /* 0x0000000000083947 */ /* 0x000fec0003800000 */
[----:B------:R-:W-:Y:S05]  /*5690*/  @P1 BRA `(.L_x_57332) ;  /* 0x0000000000081947 */ /* 0x000fea0003800000 */
[----:B------:R-:W-:Y:S05]  /*56a0*/  BRA `(.L_x_57333) ;  /* 0x0000000000087947 */ /* 0x000fea0003800000 */
.L_x_57331:
[----:B------:R-:W-:-:S07]  /*56b0*/  FADD.FTZ R97, R63, R97 ;  /* 0x000000613f617221 */ /* 0x000fce0000010000 */
.L_x_57332:
[----:B------:R-:W-:-:S07]  /*56c0*/  MOV R67, R97 ;  /* 0x0000006100437202 */ /* 0x000fce0000000f00 */
.L_x_57333:
[----:B------:R-:W0:Y:S02]  /*56d0*/  @P1 LDC.64 R68, c[0x0][0x238] ;  /* 0x00008e00ff441b82 */ /* 0x000e240000000a00 */
[----:B0-----:R-:W-:-:S04]  /*56e0*/  @P1 LEA R68, P3, R131, R68, 0x4 ;  /* 0x0000004483441211 */ /* 0x001fc800078620ff */
[C---:B------:R-:W-:Y:S02]  /*56f0*/  @P1 LEA.HI.X R69, R131.reuse, R69, RZ, 0x4, P3 ;  /* 0x0000004583451211 */ /* 0x040fe400018f24ff */
[----:B------:R-:W-:-:S03]  /*5700*/  IADD3 R131, R131, 0x20, RZ ;  /* 0x0000002083837810 */ /* 0x000fc60007ffe0ff */
[----:B------:R0:W-:Y:S04]  /*5710*/  @P1 STG.E.128 desc[UR4][R68.64], R64 ;  /* 0x0000004044001986 */ /* 0x0001e8000c101d04 */
.L_x_57321:
[----:B------:R-:W-:Y:S05]  /*5720*/  BSYNC B0 ;  /* 0x0000000000007941 */ /* 0x000fea0003800000 */
.L_x_57320:
        /* <DEDUP_REMOVED lines=17> */
.L_x_57336:
[----:B------:R-:W-:-:S07]  /*5840*/  FADD.FTZ R8, R60, R8 ;  /* 0x000000083c087221 */ /* 0x000fce0000010000 */
.L_x_57337:
[----:B------:R-:W-:-:S07]  /*5850*/  MOV R64, R8 ;  /* 0x0000000800407202 */ /* 0x000fce0000000f00 */
.L_x_57338:
[----:B------:R-:W-:Y:S01]  /*5860*/  FMUL.FTZ R29, R69, R130 ;  /* 0x00000082451d7220 */ /* 0x000fe20000410000 */
[----:B------:R-:W-:Y:S06]  /*5870*/  @P3 BRA `(.L_x_57339) ;  /* 0x0000000000083947 */ /* 0x000fec0003800000 */
[----:B------:R-:W-:Y:S05]  /*5880*/  @P1 BRA `(.L_x_57340) ;  /* 0x0000000000081947 */ /* 0x000fea0003800000 */
[----:B------:R-:W-:Y:S05]  /*5890*/  BRA `(.L_x_57341) ;  /* 0x0000000000087947 */ /* 0x000fea0003800000 */
.L_x_57339:
[----:B------:R-:W-:-:S07]  /*58a0*/  FADD.FTZ R29, R61, R29 ;  /* 0x0000001d3d1d7221 */ /* 0x000fce0000010000 */
.L_x_57340:
[----:B------:R-:W-:-:S07]  /*58b0*/  MOV R65, R29 ;  /* 0x0000001d00417202 */ /* 0x000fce0000000f00 */
.L_x_57341:
[----:B------:R-:W-:Y:S01]  /*58c0*/  FMUL.FTZ R50, R70, R130 ;  /* 0x0000008246327220 */ /* 0x000fe20000410000 */
[----:B------:R-:W-:Y:S06]  /*58d0*/  @P3 BRA `(.L_x_57342) ;  /* 0x0000000000083947 */ /* 0x000fec0003800000 */
[----:B------:R-:W-:Y:S05]  /*58e0*/  @P1 BRA `(.L_x_57343) ;  /* 0x0000000000081947 */ /* 0x000fea0003800000 */
[----:B------:R-:W-:Y:S05]  /*58f0*/  BRA `(.L_x_57344) ;  /* 0x0000000000087947 */ /* 0x000fea0003800000 */
.L_x_57342:
[----:B------:R-:W-:-:S07]  /*5900*/  FADD.FTZ R50, R62, R50 ;  /* 0x000000323e327221 */ /* 0x000fce0000010000 */
.L_x_57343:
[----:B------:R-:W-:-:S07]  /*5910*/  MOV R66, R50 ;  /* 0x0000003200427202 */ /* 0x000fce0000000f00 */
.L_x_57344:
[----:B------:R-:W-:Y:S01]  /*5920*/  FMUL.FTZ R98, R71, R130 ;  /* 0x0000008247627220 */ /* 0x000fe20000410000 */
[----:B------:R-:W-:Y:S06]  /*5930*/  @P3 BRA `(.L_x_57345) ;  /* 0x0000000000083947 */ /* 0x000fec0003800000 */
[----:B------:R-:W-:Y:S05]  /*5940*/  @P1 BRA `(.L_x_57346) ;  /* 0x0000000000081947 */ /* 0x000fea0003800000 */
[----:B------:R-:W-:Y:S05]  /*5950*/  BRA `(.L_x_57347) ;  /* 0x0000000000087947 */ /* 0x000fea0003800000 */
.L_x_57345:
[----:B------:R-:W-:-:S07]  /*5960*/  FADD.FTZ R98, R63, R98 ;  /* 0x000000623f627221 */ /* 0x000fce0000010000 */
.L_x_57346:
[----:B------:R-:W-:-:S07]  /*5970*/  MOV R67, R98 ;  /* 0x0000006200437202 */ /* 0x000fce0000000f00 */
.L_x_57347:
[----:B------:R-:W0:Y:S02]  /*5980*/  @P1 LDC.64 R68, c[0x0][0x238] ;  /* 0x00008e00ff441b82 */ /* 0x000e240000000a00 */
[----:B0-----:R-:W-:-:S04]  /*5990*/  @P1 LEA R68, P3, R131, R68, 0x4 ;  /* 0x0000004483441211 */ /* 0x001fc800078620ff */
[C---:B------:R-:W-:Y:S02]  /*59a0*/  @P1 LEA.HI.X R69, R131.reuse, R69, RZ, 0x4, P3 ;  /* 0x0000004583451211 */ /* 0x040fe400018f24ff */
[----:B------:R-:W-:-:S03]  /*59b0*/  IADD3 R131, R131, 0x20, RZ ;  /* 0x0000002083837810 */ /* 0x000fc60007ffe0ff */
[----:B------:R0:W-:Y:S04]  /*59c0*/  @P1 STG.E.128 desc[UR4][R68.64], R64 ;  /* 0x0000004044001986 */ /* 0x0001e8000c101d04 */
.L_x_57335:
[----:B------:R-:W-:Y:S05]  /*59d0*/  BSYNC B0 ;  /* 0x0000000000007941 */ /* 0x000fea0003800000 */
.L_x_57334:
        /* <DEDUP_REMOVED lines=17> */
.L_x_57350:
[----:B------:R-:W-:-:S07]  /*5af0*/  FADD.FTZ R26, R60, R26 ;  /* 0x0000001a3c1a7221 */ /* 0x000fce0000010000 */
.L_x_57351:
[----:B------:R-:W-:-:S07]  /*5b00*/  MOV R64, R26 ;  /* 0x0000001a00407202 */ /* 0x000fce0000000f00 */
.L_x_57352:
[----:B------:R-:W-:Y:S01]  /*5b10*/  FMUL.FTZ R28, R69, R130 ;  /* 0x00000082451c7220 */ /* 0x000fe20000410000 */
[----:B------:R-:W-:Y:S06]  /*5b20*/  @P3 BRA `(.L_x_57353) ;  /* 0x0000000000083947 */ /* 0x000fec0003800000 */
[----:B------:R-:W-:Y:S05]  /*5b30*/  @P1 BRA `(.L_x_57354) ;  /* 0x0000000000081947 */ /* 0x000fea0003800000 */
[----:B------:R-:W-:Y:S05]  /*5b40*/  BRA `(.L_x_57355) ;  /* 0x0000000000087947 */ /* 0x000fea0003800000 */
.L_x_57353:
[----:B------:R-:W-:-:S07]  /*5b50*/  FADD.FTZ R28, R61, R28 ;  /* 0x0000001c3d1c7221 */ /* 0x000fce0000010000 */
.L_x_57354:
[----:B------:R-:W-:-:S07]  /*5b60*/  MOV R65, R28 ;  /* 0x0000001c00417202 */ /* 0x000fce0000000f00 */
.L_x_57355:
[----:B------:R-:W-:Y:S01]  /*5b70*/  FMUL.FTZ R49, R70, R130 ;  /* 0x0000008246317220 */ /* 0x000fe20000410000 */
[----:B------:R-:W-:Y:S06]  /*5b80*/  @P3 BRA `(.L_x_57356) ;  /* 0x0000000000083947 */ /* 0x000fec0003800000 */
[----:B------:R-:W-:Y:S05]  /*5b90*/  @P1 BRA `(.L_x_57357) ;  /* 0x0000000000081947 */ /* 0x000fea0003800000 */
[----:B------:R-:W-:Y:S05]  /*5ba0*/  BRA `(.L_x_57358) ;  /* 0x0000000000087947 */ /* 0x000fea0003800000 */
.L_x_57356:
[----:B------:R-:W-:-:S07]  /*5bb0*/  FADD.FTZ R49, R62, R49 ;  /* 0x000000313e317221 */ /* 0x000fce0000010000 */
.L_x_57357:
[----:B------:R-:W-:-:S07]  /*5bc0*/  MOV R66, R49 ;  /* 0x0000003100427202 */ /* 0x000fce0000000f00 */
.L_x_57358:
[----:B------:R-:W-:Y:S01]  /*5bd0*/  FMUL.FTZ R99, R71, R130 ;  /* 0x0000008247637220 */ /* 0x000fe20000410000 */
[----:B------:R-:W-:Y:S06]  /*5be0*/  @P3 BRA `(.L_x_57359) ;  /* 0x0000000000083947 */ /* 0x000fec0003800000 */
[----:B------:R-:W-:Y:S05]  /*5bf0*/  @P1 BRA `(.L_x_57360) ;  /* 0x0000000000081947 */ /* 0x000fea0003800000 */
[----:B------:R-:W-:Y:S05]  /*5c00*/  BRA `(.L_x_57361) ;  /* 0x0000000000087947 */ /* 0x000fea0003800000 */
.L_x_57359:
[----:B------:R-:W-:-:S07]  /*5c10*/  FADD.FTZ R99, R63, R99 ;  /* 0x000000633f637221 */ /* 0x000fce0000010000 */
.L_x_57360:
[----:B------:R-:W-:-:S07]  /*5c20*/  MOV R67, R99 ;  /* 0x0000006300437202 */ /* 0x000fce0000000f00 */
.L_x_57361:
[----:B------:R-:W0:Y:S02]  /*5c30*/  @P1 LDC.64 R68, c[0x0][0x238] ;  /* 0x00008e00ff441b82 */ /* 0x000e240000000a00 */
[----:B0-----:R-:W-:-:S04]  /*5c40*/  @P1 LEA R68, P3, R131, R68, 0x4 ;  /* 0x0000004483441211 */ /* 0x001fc800078620ff */
[C---:B------:R-:W-:Y:S02]  /*5c50*/  @P1 LEA.HI.X R69, R131.reuse, R69, RZ, 0x4, P3 ;  /* 0x0000004583451211 */ /* 0x040fe400018f24ff */
[----:B------:R-:W-:-:S03]  /*5c60*/  IADD3 R131, R131, 0x20, RZ ;  /* 0x0000002083837810 */ /* 0x000fc60007ffe0ff */
[----:B------:R0:W-:Y:S04]  /*5c70*/  @P1 STG.E.128 desc[UR4][R68.64], R64 ;  /* 0x0000004044001986 */ /* 0x0001e8000c101d04 */
.L_x_57349:
[----:B------:R-:W-:Y:S05]  /*5c80*/  BSYNC B0 ;  /* 0x0000000000007941 */ /* 0x000fea0003800000 */
.L_x_57348:
        /* <DEDUP_REMOVED lines=17> */
.L_x_57364:
[----:B------:R-:W-:-:S07]  /*5da0*/  FADD.FTZ R27, R60, R27 ;  /* 0x0000001b3c1b7221 */ /* 0x000fce0000010000 */
.L_x_57365:
[----:B------:R-:W-:-:S07]  /*5db0*/  MOV R64, R27 ;  /* 0x0000001b00407202 */ /* 0x000fce0000000f00 */
.L_x_57366:
[----:B------:R-:W-:Y:S01]  /*5dc0*/  FMUL.FTZ R47, R69, R130 ;  /* 0x00000082452f7220 */ /* 0x000fe20000410000 */
[----:B------:R-:W-:Y:S06]  /*5dd0*/  @P3 BRA `(.L_x_57367) ;  /* 0x0000000000083947 */ /* 0x000fec0003800000 */
[----:B------:R-:W-:Y:S05]  /*5de0*/  @P1 BRA `(.L_x_57368) ;  /* 0x0000000000081947 */ /* 0x000fea0003800000 */
[----:B------:R-:W-:Y:S05]  /*5df0*/  BRA `(.L_x_57369) ;  /* 0x0000000000087947 */ /* 0x000fea0003800000 */
.L_x_57367:
[----:B------:R-:W-:-:S07]  /*5e00*/  FADD.FTZ R47, R61, R47 ;  /* 0x0000002f3d2f7221 */ /* 0x000fce0000010000 */
.L_x_57368:
[----:B------:R-:W-:-:S07]  /*5e10*/  MOV R65, R47 ;  /* 0x0000002f00417202 */ /* 0x000fce0000000f00 */
.L_x_57369:
[----:B------:R-:W-:Y:S01]  /*5e20*/  FMUL.FTZ R48, R70, R130 ;  /* 0x0000008246307220 */ /* 0x000fe20000410000 */
[----:B------:R-:W-:Y:S06]  /*5e30*/  @P3 BRA `(.L_x_57370) ;  /* 0x0000000000083947 */ /* 0x000fec0003800000 */
[----:B------:R-:W-:Y:S05]  /*5e40*/  @P1 BRA `(.L_x_57371) ;  /* 0x0000000000081947 */ /* 0x000fea0003800000 */
[----:B------:R-:W-:Y:S05]  /*5e50*/  BRA `(.L_x_57372) ;  /* 0x0000000000087947 */ /* 0x000fea0003800000 */
.L_x_57370:
[----:B------:R-:W-:-:S07]  /*5e60*/  FADD.FTZ R48, R62, R48 ;  /* 0x000000303e307221 */ /* 0x000fce0000010000 */
.L_x_57371:
[----:B------:R-:W-:-:S07]  /*5e70*/  MOV R66, R48 ;  /* 0x0000003000427202 */ /* 0x000fce0000000f00 */
.L_x_57372:
[----:B------:R-:W-:Y:S01]  /*5e80*/  FMUL.FTZ R100, R71, R130 ;  /* 0x0000008247647220 */ /* 0x000fe20000410000 */
[----:B------:R-:W-:Y:S06]  /*5e90*/  @P3 BRA `(.L_x_57373) ;  /* 0x0000000000083947 */ /* 0x000fec0003800000 */
[----:B------:R-:W-:Y:S05]  /*5ea0*/  @P1 BRA `(.L_x_57374) ;  /* 0x0000000000081947 */ /* 0x000fea0003800000 */
[----:B------:R-:W-:Y:S05]  /*5eb0*/  BRA `(.L_x_57375) ;  /* 0x0000000000087947 */ /* 0x000fea0003800000 */
.L_x_57373:
[----:B------:R-:W-:-:S07]  /*5ec0*/  FADD.FTZ R100, R63, R100 ;  /* 0x000000643f647221 */ /* 0x000fce0000010000 */
.L_x_57374:
[----:B------:R-:W-:-:S07]  /*5ed0*/  MOV R67, R100 ;  /* 0x0000006400437202 */ /* 0x000fce0000000f00 */
.L_x_57375:
[----:B------:R-:W0:Y:S02]  /*5ee0*/  @P1 LDC.64 R68, c[0x0][0x238] ;  /* 0x00008e00ff441b82 */ /* 0x000e240000000a00 */
[----:B0-----:R-:W-:-:S04]  /*5ef0*/  @P1 LEA R68, P3, R131, R68, 0x4 ;  /* 0x0000004483441211 */ /* 0x001fc800078620ff */
[----:B------:R-:W-:-:S05]  /*5f00*/  @P1 LEA.HI.X R69, R131, R69, RZ, 0x4, P3 ;  /* 0x0000004583451211 */ /* 0x000fca00018f24ff */
[----:B------:R0:W-:Y:S04]  /*5f10*/  @P1 STG.E.128 desc[UR4][R68.64], R64 ;  /* 0x0000004044001986 */ /* 0x0001e8000c101d04 */
.L_x_57363:
[----:B------:R-:W-:Y:S05]  /*5f20*/  BSYNC B0 ;  /* 0x0000000000007941 */ /* 0x000fea0003800000 */
.L_x_57362:
[----:B01234-:R-:W-:Y:S01]  /*5f30*/  FADD.FTZ R68, RZ, R25 ;  /* 0x00000019ff447221 */ /* 0x01ffe20000010000 */
[C---:B------:R-:W-:Y:S01]  /*5f40*/  ISETP.GT.U32.AND P3, PT, R7.reuse, 0x3f, PT ;  /* 0x0000003f0700780c */ /* 0x040fe20003f64070 */
[----:B------:R-:W-:Y:S01]  /*5f50*/  UMOV UR6, 0xffffffff ;  /* 0xffffffff00067882 */ /* 0x000fe20000000000 */
[----:B------:R-:W-:Y:S01]  /*5f60*/  LOP3.LUT R6, R6, 0xfffeffff, RZ, 0xc0, !PT ;  /* 0xfffeffff06067812 */ /* 0x000fe200078ec0ff */
[----:B------:R-:W-:Y:S01]  /*5f70*/  FADD.FTZ R68, R46, R68 ;  /* 0x000000442e447221 */ /* 0x000fe20000010000 */
[----:B------:R-:W-:Y:S02]  /*5f80*/  ISETP.GT.U32.AND P4, PT, R7, 0x27f, PT ;  /* 0x0000027f0700780c */ /* 0x000fe40003f84070 */
[----:B------:R-:W-:Y:S01]  /*5f90*/  ISETP.NE.AND P5, PT, R137, RZ, PT ;  /* 0x000000ff8900720c */ /* 0x000fe20003fa5270 */
[----:B------:R-:W-:-:S04]  /*5fa0*/  FADD.FTZ R68, R79, R68 ;  /* 0x000000444f447221 */ /* 0x000fc80000010000 */
[----:B------:R-:W-:Y:S02]  /*5fb0*/  FADD.FTZ R68, R81, R68 ;  /* 0x0000004451447221 */ /* 0x000fe40000010000 */
[----:B------:R-:W-:-:S03]  /*5fc0*/  @P3 LOP3.LUT R6, R6, 0x10000, RZ, 0xfc, !PT ;  /* 0x0001000006063812 */ /* 0x000fc600078efcff */
[----:B------:R-:W-:Y:S02]  /*5fd0*/  FSEL R71, R68, RZ, P2 ;  /* 0x000000ff44477208 */ /* 0x000fe40001000000 */
[----:B------:R-:W-:-:S03]  /*5fe0*/  LOP3.LUT R6, R6, 0xffff7fff, RZ, 0xc0, !PT ;  /* 0xffff7fff06067812 */ /* 0x000fc600078ec0ff */
        /* <DEDUP_REMOVED lines=9> */
[----:B------:R-:W-:Y:S01]  /*6080*/  @P3 FADD.FTZ R71, R83, R68 ;  /* 0x0000004453473221 */ /* 0x000fe20000010000 */
[----:B------:R-:W-:Y:S02]  /*6090*/  ISETP.GT.U32.AND P3, PT, R7, 0x7f, PT ;  /* 0x0000007f0700780c */ /* 0x000fe40003f64070 */
[----:B------:R-:W-:Y:S01]  /*60a0*/  LOP3.LUT R6, R6, 0xffffbfff, RZ, 0xc0, !PT ;  /* 0xffffbfff06067812 */ /* 0x000fe200078ec0ff */
        /* <DEDUP_REMOVED lines=103> */
[----:B------:R-:W-:-:S03]  /*6720*/  ISETP.GT.U32.AND P3, PT, R7, 0x25f, PT ;  /* 0x0000025f0700780c */ /* 0x000fc60003f64070 */
[----:B------:R-:W-:-:S04]  /*6730*/  FADD.FTZ R68, R26, R71 ;  /* 0x000000471a447221 */ /* 0x000fc80000010000 */
[----:B------:R-:W-:-:S04]  /*6740*/  FADD.FTZ R68, R28, R68 ;  /* 0x000000441c447221 */ /* 0x000fc80000010000 */
[----:B------:R-:W-:-:S04]  /*6750*/  FADD.FTZ R68, R49, R68 ;  /* 0x0000004431447221 */ /* 0x000fc80000010000 */
[----:B------:R-:W-:-:S04]  /*6760*/  @P3 FADD.FTZ R71, R99, R68 ;  /* 0x0000004463473221 */ /* 0x000fc80000010000 */
[----:B------:R-:W-:-:S04]  /*6770*/  FADD.FTZ R68, R27, R71 ;  /* 0x000000471b447221 */ /* 0x000fc80000010000 */
[----:B------:R-:W-:-:S04]  /*6780*/  FADD.FTZ R68, R47, R68 ;  /* 0x000000442f447221 */ /* 0x000fc80000010000 */
[----:B------:R-:W-:-:S04]  /*6790*/  FADD.FTZ R68, R48, R68 ;  /* 0x0000004430447221 */ /* 0x000fc80000010000 */
[----:B------:R-:W-:Y:S01]  /*67a0*/  @P4 FADD.FTZ R71, R100, R68 ;  /* 0x0000004464474221 */ /* 0x000fe20000010000 */
[----:B------:R-:W-:Y:S06]  /*67b0*/  BRA.DIV UR6, `(.L_x_57376) ;  /* 0x0000002a06487947 */ /* 0x000fec000b800000 */
[----:B------:R-:W0:Y:S01]  /*67c0*/  SHFL.BFLY PT, R68, R71, 0x1, 0x1f ;  /* 0x0c201f0047447f89 */ /* 0x000e2200000e0000 */
[----:B-----5:R-:W1:Y:S01]  /*67d0*/  LDC R130, c[0x0][0x290] ;  /* 0x0000a400ff827b82 */ /* 0x020e620000000800 */
        /* <DEDUP_REMOVED lines=197> */
.L_x_57429:
[----:B-1----:R-:W-:Y:S01]  /*7430*/  FADD.FTZ R68, R71, R68 ;  /* 0x0000004447447221 */ /* 0x002fe20000010000 */
[----:B------:R-:W-:Y:S03]  /*7440*/  BSSY B0, `(.L_x_57377) ;  /* 0x0000036000007945 */ /* 0x000fe60003800000 */
        /* <DEDUP_REMOVED lines=12> */
[----:B------:R2:W-:Y:S01]  /*7510*/  STL [R1+0x3c], R8 ;  /* 0x00003c0801007387 */ /* 0x0005e20000100800 */
[----:B------:R-:W3:Y:S03]  /*7520*/  LDC.64 R130, c[0x0][0x2b8] ;  /* 0x0000ae00ff827b82 */ /* 0x000ee60000000a00 */
[----:B--2---:R-:W2:Y:S04]  /*7530*/  LDL R8, [R1+0x18] ;  /* 0x0000180001087983 */ /* 0x004ea80000100800 */
[----:B------:R4:W-:Y:S04]  /*7540*/  STL [R1+0x38], R7 ;  /* 0x0000380701007387 */ /* 0x0009e80000100800 */
[----:B----4-:R-:W2:Y:S04]  /*7550*/  LDL R7, [R1+0x1c] ;  /* 0x00001c0001077983 */ /* 0x010ea80000100800 */
[----:B------:R4:W-:Y:S04]  /*7560*/  STL [R1+0x34], R6 ;  /* 0x0000340601007387 */ /* 0x0009e80000100800 */
[----:B----4-:R-:W4:Y:S04]  /*7570*/  LDL R6, [R1+0x10] ;  /* 0x0000100001067983 */ /* 0x010f280000100800 */
[----:B------:R0:W-:Y:S04]  /*7580*/  STL [R1+0x30], R5 ;  /* 0x0000300501007387 */ /* 0x0001e80000100800 */
[----:B0-----:R-:W4:Y:S04]  /*7590*/  LDL R5, [R1+0x14] ;  /* 0x0000140001057983 */ /* 0x001f280000100800 */
[----:B------:R0:W-:Y:S04]  /*75a0*/  STL [R1+0x2c], R4 ;  /* 0x00002c0401007387 */ /* 0x0001e80000100800 */
[----:B0-----:R-:W4:Y:S04]  /*75b0*/  LDL R4, [R1] ;  /* 0x0000000001047983 */ /* 0x001f280000100800 */
[----:B------:R0:W-:Y:S04]  /*75c0*/  STL [R1+0x28], R3 ;  /* 0x0000280301007387 */ /* 0x0001e80000100800 */
[----:B0-----:R-:W4:Y:S04]  /*75d0*/  LDL R3, [R1+0x4] ;  /* 0x0000040001037983 */ /* 0x001f280000100800 */
[----:B------:R0:W-:Y:S04]  /*75e0*/  STL [R1+0x24], R2 ;  /* 0x0000240201007387 */ /* 0x0001e80000100800 */
[----:B0-----:R-:W4:Y:S04]  /*75f0*/  LDL R2, [R1+0x8] ;  /* 0x0000080001027983 */ /* 0x001f280000100800 */
[----:B------:R0:W-:Y:S04]  /*7600*/  STL [R1+0x20], R0 ;  /* 0x0000200001007387 */ /* 0x0001e80000100800 */
[----:B0-----:R-:W4:Y:S01]  /*7610*/  LDL R0, [R1+0xc] ;  /* 0x00000c0001007983 */ /* 0x001f220000100800 */
[----:B------:R-:W-:Y:S01]  /*7620*/  FSEL R71, R137, RZ, !P0 ;  /* 0x000000ff89477208 */ /* 0x000fe20004000000 */
[----:B---3--:R-:W-:-:S04]  /*7630*/  IMAD.WIDE.U32 R130, R80, 0x10, R130 ;  /* 0x0000001050827825 */ /* 0x008fc800078e0082 */
        /* <DEDUP_REMOVED lines=8> */
[----:B--2---:R-:W-:Y:S02]  /*76c0*/  FFMA.FTZ R68, R7, R68, R8 ;  /* 0x0000004407447223 */ /* 0x004fe40000010008 */
[----:B------:R2:W5:Y:S04]  /*76d0*/  LDL.LU R8, [R1+0x3c] ;  /* 0x00003c0001087983 */ /* 0x0005680000300800 */
[----:B------:R2:W5:Y:S01]  /*76e0*/  LDL.LU R7, [R1+0x38] ;  /* 0x0000380001077983 */ /* 0x0005620000300800 */
[----:B----4-:R-:W-:-:S03]  /*76f0*/  FFMA.FTZ R69, R5, R69, R6 ;  /* 0x0000004505457223 */ /* 0x010fc60000010006 */
[----:B------:R2:W5:Y:S04]  /*7700*/  LDL.LU R6, [R1+0x34] ;  /* 0x0000340001067983 */ /* 0x0005680000300800 */
[----:B------:R2:W5:Y:S01]  /*7710*/  LDL.LU R5, [R1+0x30] ;  /* 0x0000300001057983 */ /* 0x0005620000300800 */
[----:B------:R-:W-:-:S03]  /*7720*/  FFMA.FTZ R71, R3, R71, R4 ;  /* 0x0000004703477223 */ /* 0x000fc60000010004 */
[----:B------:R2:W5:Y:S04]  /*7730*/  LDL.LU R4, [R1+0x2c] ;  /* 0x00002c0001047983 */ /* 0x0005680000300800 */
[----:B------:R2:W5:Y:S01]  /*7740*/  LDL.LU R3, [R1+0x28] ;  /* 0x0000280001037983 */ /* 0x0005620000300800 */
[----:B------:R-:W-:-:S03]  /*7750*/  FFMA.FTZ R70, R0, R70, R2 ;  /* 0x0000004600467223 */ /* 0x000fc60000010002 */
[----:B------:R2:W5:Y:S04]  /*7760*/  LDL.LU R2, [R1+0x24] ;  /* 0x0000240001027983 */ /* 0x0005680000300800 */
[----:B------:R2:W5:Y:S01]  /*7770*/  LDL.LU R0, [R1+0x20] ;  /* 0x0000200001007983 */ /* 0x0005620000300800 */
[----:B------:R-:W-:-:S03]  /*7780*/  IADD3 R80, R80, 0x20, RZ ;  /* 0x0000002050507810 */ /* 0x000fc60007ffe0ff */
[----:B------:R2:W-:Y:S04]  /*7790*/  STG.E.128 desc[UR4][R130.64], R68 ;  /* 0x0000004482007986 */ /* 0x0005e8000c101d04 */
.L_x_57378:
[----:B------:R-:W-:Y:S05]  /*77a0*/  BSYNC B0 ;  /* 0x0000000000007941 */ /* 0x000fea0003800000 */
.L_x_57377:
[----:B-----5:R-:W-:Y:S01]  /*77b0*/  ISETP.GE.U32.AND P3, PT, R7, 0x40, PT ;  /* 0x000000400700780c */ /* 0x020fe20003f66070 */
[----:B------:R-:W-:-:S12]  /*77c0*/  BSSY B0, `(.L_x_57379) ;  /* 0x0000013000007945 */ /* 0x000fd80003800000 */
[----:B------:R-:W-:Y:S05]  /*77d0*/  @!P3 BRA `(.L_x_57380) ;  /* 0x000000000044b947 */ /* 0x000fea0003800000 */
[----:B--2---:R-:W2:Y:S01]  /*77e0*/  LDC.64 R130, c[0x0][0x2b8] ;  /* 0x0000ae00ff827b82 */ /* 0x004ea20000000a00 */
[----:B0-----:R-:W-:-:S05]  /*77f0*/  FSEL R71, R137, RZ, !P0 ;  /* 0x000000ff89477208 */ /* 0x001fca0004000000 */
        /* <DEDUP_REMOVED lines=12> */
[C---:B--2---:R-:W-:Y:S01]  /*78c0*/  IMAD.WIDE.U32 R130, R80.reuse, 0x10, R130 ;  /* 0x0000001050827825 */ /* 0x044fe200078e0082 */
[----:B------:R-:W-:-:S04]  /*78d0*/  IADD3 R80, R80, 0x20, RZ ;  /* 0x0000002050507810 */ /* 0x000fc80007ffe0ff */
[----:B------:R3:W-:Y:S03]  /*78e0*/  STG.E.128 desc[UR4][R130.64], R68 ;  /* 0x0000004482007986 */ /* 0x0007e6000c101d04 */
.L_x_57380:
[----:B------:R-:W-:Y:S05]  /*78f0*/  BSYNC B0 ;  /* 0x0000000000007941 */ /* 0x000fea0003800000 */
.L_x_57379:
[----:B------:R-:W-:Y:S01]  /*7900*/  ISETP.GE.U32.AND P3, PT, R7, 0x60, PT ;  /* 0x000000600700780c */ /* 0x000fe20003f66070 */
[----:B------:R-:W-:-:S12]  /*7910*/  BSSY B0, `(.L_x_57381) ;  /* 0x0000013000007945 */ /* 0x000fd80003800000 */
[----:B------:R-:W-:Y:S05]  /*7920*/  @!P3 BRA `(.L_x_57382) ;  /* 0x000000000044b947 */ /* 0x000fea0003800000 */
[----:B--23--:R-:W2:Y:S01]  /*7930*/  LDC.64 R130, c[0x0][0x2b8] ;  /* 0x0000ae00ff827b82 */ /* 0x00cea20000000a00 */
        /* <DEDUP_REMOVED lines=16> */
.L_x_57382:
[----:B------:R-:W-:Y:S05]  /*7a40*/  BSYNC B0 ;  /* 0x0000000000007941 */ /* 0x000fea0003800000 */
.L_x_57381:
[----:B------:R-:W-:Y:S01]  /*7a50*/  ISETP.GE.U32.AND P3, PT, R7, 0x80, PT ;  /* 0x000000800700780c */ /* 0x000fe20003f66070 */
[----:B------:R-:W-:-:S12]  /*7a60*/  BSSY B0, `(.L_x_57383) ;  /* 0x0000013000007945 */ /* 0x000fd80003800000 */
[----:B------:R-:W-:Y:S05]  /*7a70*/  @!P3 BRA `(.L_x_57384) ;  /* 0x000000000044b947 */ /* 0x000fea0003800000 */
[----:B--234-:R-:W2:Y:S01]  /*7a80*/  LDC.64 R130, c[0x0][0x2b8] ;  /* 0x0000ae00ff827b82 */ /* 0x01cea20000000a00 */
        /* <DEDUP_REMOVED lines=16> */
.L_x_57384:
[----:B------:R-:W-:Y:S05]  /*7b90*/  BSYNC B0 ;  /* 0x0000000000007941 */ /* 0x000fea0003800000 */
.L_x_57383:
[----:B------:R-:W-:Y:S01]  /*7ba0*/  ISETP.GE.U32.AND P3, PT, R7, 0xa0, PT ;  /* 0x000000a00700780c */ /* 0x000fe20003f66070 */
[----:B------:R-:W-:-:S12]  /*7bb0*/  BSSY B0, `(.L_x_57385) ;  /* 0x0000013000007945 */ /* 0x000fd80003800000 */
[----:B------:R-:W-:Y:S05]  /*7bc0*/  @!P3 BRA `(.L_x_57386) ;  /* 0x000000000044b947 */ /* 0x000fea0003800000 */
[----:B0-234-:R-:W0:Y:S01]  /*7bd0*/  LDC.64 R130, c[0x0][0x2b8] ;  /* 0x0000ae00ff827b82 */ /* 0x01de220000000a00 */
[----:B------:R-:W-:-:S05]  /*7be0*/  FSEL R71, R137, RZ, !P0 ;  /* 0x000000ff89477208 */ /* 0x000fca0004000000 */
        /* <DEDUP_REMOVED lines=12> */
[C---:B0-----:R-:W-:Y:S01]  /*7cb0*/  IMAD.WIDE.U32 R130, R80.reuse, 0x10, R130 ;  /* 0x0000001050827825 */ /* 0x041fe200078e0082 */
[----:B------:R-:W-:-:S04]  /*7cc0*/  IADD3 R80, R80, 0x20, RZ ;  /* 0x0000002050507810 */ /* 0x000fc80007ffe0ff */
[----:B------:R0:W-:Y:S03]  /*7cd0*/  STG.E.128 desc[UR4][R130.64], R68 ;  /* 0x0000004482007986 */ /* 0x0001e6000c101d04 */
.L_x_57386:
[----:B------:R-:W-:Y:S05]  /*7ce0*/  BSYNC B0 ;  /* 0x0000000000007941 */ /* 0x000fea0003800000 */
.L_x_57385:
        /* <DEDUP_REMOVED lines=20> */
.L_x_57388:
[----:B------:R-:W-:Y:S05]  /*7e30*/  BSYNC B0 ;  /* 0x0000000000007941 */ /* 0x000fea0003800000 */
.L_x_57387:
        /* <DEDUP_REMOVED lines=20> */
.L_x_57390:
[----:B------:R-:W-:Y:S05]  /*7f80*/  BSYNC B0 ;  /* 0x0000000000007941 */ /* 0x000fea0003800000 */
.L_x_57389:
        /* <DEDUP_REMOVED lines=20> */
.L_x_57392:
[----:B------:R-:W-:Y:S05]  /*80d0*/  BSYNC B0 ;  /* 0x0000000000007941 */ /* 0x000fea0003800000 */
.L_x_57391:
        /* <DEDUP_REMOVED lines=20> */
.L_x_57394:
[----:B------:R-:W-:Y:S05]  /*8220*/  BSYNC B0 ;  /* 0x0000000000007941 */ /* 0x000fea0003800000 */
.L_x_57393:
        /* <DEDUP_REMOVED lines=20> */
.L_x_57396:
[----:B------:R-:W-:Y:S05]  /*8370*/  BSYNC B0 ;  /* 0x0000000000007941 */ /* 0x000fea0003800000 */
.L_x_57395:
        /* <DEDUP_REMOVED lines=20> */
.L_x_57398:
[----:B------:R-:W-:Y:S05]  /*84c0*/  BSYNC B0 ;  /* 0x0000000000007941 */ /* 0x000fea0003800000 */
.L_x_57397:
        /* <DEDUP_REMOVED lines=20> */
.L_x_57400:
[----:B------:R-:W-:Y:S05]  /*8610*/  BSYNC B0 ;  /* 0x0000000000007941 */ /* 0x000fea0003800000 */
.L_x_57399:
        /* <DEDUP_REMOVED lines=20> */
.L_x_57402:
[----:B------:R-:W-:Y:S05]  /*8760*/  BSYNC B0 ;  /* 0x0000000000007941 */ /* 0x000fea0003800000 */
.L_x_57401:
        /* <DEDUP_REMOVED lines=20> */
.L_x_57404:
[----:B------:R-:W-:Y:S05]  /*88b0*/  BSYNC B0 ;  /* 0x0000000000007941 */ /* 0x000fea0003800000 */
.L_x_57403:
        /* <DEDUP_REMOVED lines=20> */
.L_x_57406:
[----:B------:R-:W-:Y:S05]  /*8a00*/  BSYNC B0 ;  /* 0x0000000000007941 */ /* 0x000fea0003800000 */
.L_x_57405:
        /* <DEDUP_REMOVED lines=20> */
.L_x_57408:
[----:B------:R-:W-:Y:S05]  /*8b50*/  BSYNC B0 ;  /* 0x0000000000007941 */ /* 0x000fea0003800000 */
.L_x_57407:
        /* <DEDUP_REMOVED lines=20> */
.L_x_57410:
[----:B------:R-:W-:Y:S05]  /*8ca0*/  BSYNC B0 ;  /* 0x0000000000007941 */ /* 0x000fea0003800000 */
.L_x_57409:
        /* <DEDUP_REMOVED lines=20> */
.L_x_57412:
[----:B------:R-:W-:Y:S05]  /*8df0*/  BSYNC B0 ;  /* 0x0000000000007941 */ /* 0x000fea0003800000 */
.L_x_57411:
        /* <DEDUP_REMOVED lines=20> */
.L_x_57414:
[----:B------:R-:W-:Y:S05]  /*8f40*/  BSYNC B0 ;  /* 0x0000000000007941 */ /* 0x000fea0003800000 */
.L_x_57413:
        /* <DEDUP_REMOVED lines=17> */
[----:B0-----:R-:W-:-:S05]  /*9060*/  IMAD.WIDE.U32 R130, R80, 0x10, R130 ;  /* 0x0000001050827825 */ /* 0x001fca00078e0082 */
[----:B------:R0:W-:Y:S02]  /*9070*/  STG.E.128 desc[UR4][R130.64], R68 ;  /* 0x0000004482007986 */ /* 0x0001e4000c101d04 */
.L_x_57416:
[----:B------:R-:W-:Y:S05]  /*9080*/  BSYNC B0 ;  /* 0x0000000000007941 */ /* 0x000fea0003800000 */
.L_x_57415:
[----:B01234-:R-:W0:Y:S02]  /*9090*/  LDC.64 R68, c[0x0][0x210] ;  /* 0x00008400ff447b82 */ /* 0x01fe240000000a00 */
[----:B0-----:R-:W-:-:S04]  /*90a0*/  LEA R4, R68, R4, 0x2 ;  /* 0x0000000444047211 */ /* 0x001fc800078e10ff */
[----:B------:R-:W-:-:S13]  /*90b0*/  ISETP.GE.AND P3, PT, R4, R69, PT ;  /* 0x000000450400720c */ /* 0x000fda0003f66270 */
[----:B------:R-:W-:Y:S05]  /*90c0*/  @!P3 BRA `(.L_x_57417) ;  /* 0xffffff980000b947 */ /* 0x000fea000383ffff */
[----:B------:R-:W-:Y:S05]  /*90d0*/  EXIT ;  /* 0x000000000000794d */ /* 0x000fea0003800000 */
.L_x_57376:
        /* <DEDUP_REMOVED lines=8> */
.L_x_57419:
[----:B------:R-:W-:Y:S05]  /*9160*/  BSYNC B0 ;  /* 0x0000000000007941 */ /* 0x000fea0003800000 */
.L_x_57418:
        /* <DEDUP_REMOVED lines=9> */
.L_x_57420:
[----:B------:R-:W-:Y:S01]  /*9200*/  HFMA2.MMA R70, -RZ, RZ, 0, 2.384185791015625e-07 ;  /* 0x00000004ff467435 */ /* 0x000fe200000001ff */
[----:B------:R-:W-:Y:S01]  /*9210*/  FADD.FTZ R71, R71, R68 ;  /* 0x0000004447477221 */ /* 0x000fe20000010000 */
[----:B------:R-:W-:-:S04]  /*9220*/  MOV R68, 0xffffffff ;  /* 0xffffffff00447802 */ /* 0x000fc80000000f00 */
[----:B------:R-:W-:-:S07]  /*9230*/  MOV R131, R71 ;  /* 0x0000004700837202 */ /* 0x000fce0000000f00 */
[----:B------:R-:W-:Y:S05]  /*9240*/  WARPSYNC.COLLECTIVE R68, `(.L_x_57421) ;  /* 0x0000000044087348 */ /* 0x000fea0003c00000 */
[----:B------:R0:W1:Y:S02]  /*9250*/  SHFL.BFLY P6, R68, R131, R70, R69 ;  /* 0x0c00004683447389 */ /* 0x00006400000c0045 */
[----:B01----:R-:W-:Y:S01]  /*9260*/  ENDCOLLECTIVE ;  /* 0x000000000000791b */ /* 0x003fe20003800000 */
.L_x_57421:
[----:B------:R-:W-:Y:S01]  /*9270*/  HFMA2.MMA R70, -RZ, RZ, 0, 4.76837158203125e-07 ;  /* 0x00000008ff467435 */ /* 0x000fe200000001ff */
[----:B------:R-:W-:Y:S01]  /*9280*/  FADD.FTZ R71, R71, R68 ;  /* 0x0000004447477221 */ /* 0x000fe20000010000 */
[----:B------:R-:W-:-:S04]  /*9290*/  MOV R68, 0xffffffff ;  /* 0xffffffff00447802 */ /* 0x000fc80000000f00 */
[----:B------:R-:W-:-:S07]  /*92a0*/  MOV R131, R71 ;  /* 0x0000004700837202 */ /* 0x000fce0000000f00 */
[----:B------:R-:W-:Y:S05]  /*92b0*/  WARPSYNC.COLLECTIVE R68, `(.L_x_57422) ;  /* 0x0000000044087348 */ /* 0x000fea0003c00000 */
[----:B------:R0:W1:Y:S02]  /*92c0*/  SHFL.BFLY P6, R68, R131, R70, R69 ;  /* 0x0c00004683447389 */ /* 0x00006400000c0045 */
[----:B01----:R-:W-:Y:S01]  /*92d0*/  ENDCOLLECTIVE ;  /* 0x000000000000791b */ /* 0x003fe20003800000 */
.L_x_57422:
[----:B------:R-:W-:Y:S01]  /*92e0*/  HFMA2.MMA R70, -RZ, RZ, 0, 9.5367431640625e-07 ;  /* 0x00000010ff467435 */ /* 0x000fe200000001ff */
[----:B------:R-:W-:Y:S01]  /*92f0*/  FADD.FTZ R71, R71, R68 ;  /* 0x0000004447477221 */ /* 0x000fe20000010000 */
[----:B------:R-:W-:-:S04]  /*9300*/  MOV R68, 0xffffffff ;  /* 0xffffffff00447802 */ /* 0x000fc80000000f00 */
[----:B------:R-:W-:-:S07]  /*9310*/  MOV R131, R71 ;  /* 0x0000004700837202 */ /* 0x000fce0000000f00 */
[----:B------:R-:W-:Y:S05]  /*9320*/  WARPSYNC.COLLECTIVE R68, `(.L_x_57423) ;  /* 0x0000000044087348 */ /* 0x000fea0003c00000 */
[----:B------:R0:W1:Y:S02]  /*9330*/  SHFL.BFLY P6, R68, R131, R70, R69 ;  /* 0x0c00004683447389 */ /* 0x00006400000c0045 */
[----:B01----:R-:W-:Y:S01]  /*9340*/  ENDCOLLECTIVE ;  /* 0x000000000000791b */ /* 0x003fe20003800000 */
.L_x_57423:
        /* <DEDUP_REMOVED lines=187> */
.L_x_57424:
[----:B------:R-:W-:Y:S01]  /*9f00*/  HFMA2.MMA R70, -RZ, RZ, 0, 1.1920928955078125e-07 ;  /* 0x00000002ff467435 */ /* 0x000fe200000001ff */
[----:B------:R-:W-:Y:S01]  /*9f10*/  FADD.FTZ R71, R71, R68 ;  /* 0x0000004447477221 */ /* 0x000fe20000010000 */
[----:B------:R-:W-:-:S04]  /*9f20*/  MOV R68, 0xffffffff ;  /* 0xffffffff00447802 */ /* 0x000fc80000000f00 */
[----:B------:R-:W-:-:S07]  /*9f30*/  MOV R131, R71 ;  /* 0x0000004700837202 */ /* 0x000fce0000000f00 */
[----:B------:R-:W-:Y:S05]  /*9f40*/  WARPSYNC.COLLECTIVE R68, `(.L_x_57425) ;  /* 0x0000000044087348 */ /* 0x000fea0003c00000 */
[----:B------:R0:W1:Y:S02]  /*9f50*/  SHFL.BFLY P6, R68, R131, R70, R69 ;  /* 0x0c00004683447389 */ /* 0x00006400000c0045 */
[----:B01----:R-:W-:Y:S01]  /*9f60*/  ENDCOLLECTIVE ;  /* 0x000000000000791b */ /* 0x003fe20003800000 */
.L_x_57425:
[----:B------:R-:W-:Y:S01]  /*9f70*/  HFMA2.MMA R70, -RZ, RZ, 0, 2.384185791015625e-07 ;  /* 0x00000004ff467435 */ /* 0x000fe200000001ff */
[----:B------:R-:W-:Y:S01]  /*9f80*/  FADD.FTZ R71, R71, R68 ;  /* 0x0000004447477221 */ /* 0x000fe20000010000 */
[----:B------:R-:W-:-:S04]  /*9f90*/  MOV R68, 0xffffffff ;  /* 0xffffffff00447802 */ /* 0x000fc80000000f00 */
[----:B------:R-:W-:-:S07]  /*9fa0*/  MOV R131, R71 ;  /* 0x0000004700837202 */ /* 0x000fce0000000f00 */
[----:B------:R-:W-:Y:S05]  /*9fb0*/  WARPSYNC.COLLECTIVE R68, `(.L_x_57426) ;  /* 0x0000000044087348 */ /* 0x000fea0003c00000 */
[----:B------:R0:W1:Y:S02]  /*9fc0*/  SHFL.BFLY P6, R68, R131, R70, R69 ;  /* 0x0c00004683447389 */ /* 0x00006400000c0045 */
[----:B01----:R-:W-:Y:S01]  /*9fd0*/  ENDCOLLECTIVE ;  /* 0x000000000000791b */ /* 0x003fe20003800000 */
.L_x_57426:
[----:B------:R-:W-:Y:S01]  /*9fe0*/  HFMA2.MMA R70, -RZ, RZ, 0, 4.76837158203125e-07 ;  /* 0x00000008ff467435 */ /* 0x000fe200000001ff */
[----:B------:R-:W-:Y:S01]  /*9ff0*/  FADD.FTZ R71, R71, R68 ;  /* 0x0000004447477221 */ /* 0x000fe20000010000 */
[----:B------:R-:W-:-:S04]  /*a000*/  MOV R68, 0xffffffff ;  /* 0xffffffff00447802 */ /* 0x000fc80000000f00 */
[----:B------:R-:W-:-:S07]  /*a010*/  MOV R131, R71 ;  /* 0x0000004700837202 */ /* 0x000fce0000000f00 */
[----:B------:R-:W-:Y:S05]  /*a020*/  WARPSYNC.COLLECTIVE R68, `(.L_x_57427) ;  /* 0x0000000044087348 */ /* 0x000fea0003c00000 */
[----:B------:R0:W1:Y:S02]  /*a030*/  SHFL.BFLY P6, R68, R131, R70, R69 ;  /* 0x0c00004683447389 */ /* 0x00006400000c0045 */
[----:B01----:R-:W-:Y:S01]  /*a040*/  ENDCOLLECTIVE ;  /* 0x000000000000791b */ /* 0x003fe20003800000 */
.L_x_57427:
[----:B------:R-:W-:Y:S01]  /*a050*/  HFMA2.MMA R70, -RZ, RZ, 0, 9.5367431640625e-07 ;  /* 0x00000010ff467435 */ /* 0x000fe200000001ff */
[----:B------:R-:W-:Y:S01]  /*a060*/  FADD.FTZ R71, R71, R68 ;  /* 0x0000004447477221 */ /* 0x000fe20000010000 */
[----:B------:R-:W-:-:S04]  /*a070*/  MOV R68, 0xffffffff ;  /* 0xffffffff00447802 */ /* 0x000fc80000000f00 */
[----:B------:R-:W-:-:S07]  /*a080*/  MOV R131, R71 ;  /* 0x0000004700837202 */ /* 0x000fce0000000f00 */
[----:B------:R-:W-:Y:S05]  /*a090*/  WARPSYNC.COLLECTIVE R68, `(.L_x_57428) ;  /* 0x0000000044087348 */ /* 0x000fea0003c00000 */
[----:B------:R0:W1:Y:S02]  /*a0a0*/  SHFL.BFLY P6, R68, R131, R70, R69 ;  /* 0x0c00004683447389 */ /* 0x00006400000c0045 */
[----:B01----:R-:W-:Y:S01]  /*a0b0*/  ENDCOLLECTIVE ;  /* 0x000000000000791b */ /* 0x003fe20003800000 */
.L_x_57428:
[----:B------:R-:W-:Y:S05]  /*a0c0*/  BRA `(.L_x_57429) ;  /* 0xffffffd000d87947 */ /* 0x000fea000383ffff */
.L_x_57430:
        /* <DEDUP_REMOVED lines=11> */
.L_x_72408:


//--------------------- .text._ZN10layer_norm13ln_fwd_kernelINS_13Kernel_traitsI6__halfffffjLj2560ELj1ELj4ELj1ELj16ENS_18Kernel_traits_baseILj2560ES2_ffffjLj128EEEEELb0ELb0ELb0ELb1EEEvNS_9FwdParamsE --------------------------
	.section	.text._ZN10layer_norm13ln_fwd_kernelINS_13Kernel_traitsI6__halfffffjLj2560ELj1ELj4ELj1ELj16ENS_18Kernel_traits_baseILj2560ES2_ffffjLj128EEEEELb0ELb0ELb0ELb1EEEvNS_9FwdParamsE,"ax",@progbits
	.align	128
        .global         _ZN10layer_norm13ln_fwd_kernelINS_13Kernel_traitsI6__halfffffjLj2560ELj1ELj4ELj1ELj16ENS_18Kernel_traits_baseILj2560ES2_ffffjLj128EEEEELb0ELb0ELb0ELb1EEEvNS_9FwdParamsE
        .type           _ZN10layer_norm13ln_fwd_kernelINS_13Kernel_traitsI6__halfffffjLj2560ELj1ELj4ELj1ELj16ENS_18Kernel_traits_baseILj2560ES2_ffffjLj128EEEEELb0ELb0ELb0ELb1EEEvNS_9FwdParamsE,@function
        .size           _ZN10layer_norm13ln_fwd_kernelINS_13Kernel_traitsI6__halfffffjLj2560ELj1ELj4ELj1ELj16ENS_18Kernel_traits_baseILj2560ES2_ffffjLj128EEEEELb0ELb0ELb0ELb1EEEvNS_9FwdParamsE,(.L_x_72409 - _ZN10layer_norm13ln_fwd_kernelINS_13Kernel_traitsI6__halfffffjLj2560ELj1ELj4ELj1ELj16ENS_18Kernel_traits_baseILj2560ES2_ffffjLj128EEEEELb0ELb0ELb0ELb1EEEvNS_9FwdParamsE)
        .other          _ZN10layer_norm13ln_fwd_kernelINS_13Kernel_traitsI6__halfffffjLj2560ELj1ELj4ELj1ELj16ENS_18Kernel_traits_baseILj2560ES2_ffffjLj128EEEEELb0ELb0ELb0ELb1EEEvNS_9FwdParamsE,@"STO_CUDA_ENTRY STV_DEFAULT"
_ZN10layer_norm13ln_fwd_kernelINS_13Kernel_traitsI6__halfffffjLj2560ELj1ELj4ELj1ELj16ENS_18Kernel_traits_baseILj2560ES2_ffffjLj128EEEEELb0ELb0ELb0ELb1EEEvNS_9FwdParamsE:
.text._ZN10layer_norm13ln_fwd_kernelINS_13Kernel_traitsI6__halfffffjLj2560ELj1ELj4ELj1ELj16ENS_18Kernel_traits_baseILj2560ES2_ffffjLj128EEEEELb0ELb0ELb0ELb1EEEvNS_9FwdParamsE:
[----:B------:R-:W0:Y:S01]  /*0000*/  LDC R1, c[0x0][0x28] ;  /* 0x00000a00ff017b82 */ /* 0x000e220000000800 */
[----:B------:R-:W1:Y:S01]  /*0010*/  S2R R44, SR_TID.X ;  /* 0x00000000002c7919 */ /* 0x000e620000002100 */
[----:B------:R-:W-:Y:S01]  /*0020*/  ULDC.64 UR6, c[0x0][0x2c8] ;  /* 0x0000b20000067ab9 */ /* 0x000fe20000000a00 */
[----:B------:R-:W-:Y:S01]  /*0030*/  ULDC.64 UR4, c[0x0][0x208] ;  /* 0x0000820000047ab9 */ /* 0x000fe20000000a00 */
[----:B------:R-:W-:Y:S01]  /*0040*/  ISETP.NE.U32.AND P2, PT, RZ, UR6, PT ;  /* 0x00000006ff007c0c */ /* 0x000fe2000bf45070 */
[----:B------:R-:W2:Y:S03]  /*0050*/  S2R R25, SR_CTAID.X ;  /* 0x0000000000197919 */ /* 0x000ea60000002500 */
[----:B------:R-:W3:Y:S01]  /*0060*/  LDC.64 R48, c[0x0][0x270] ;  /* 0x00009c00ff307b82 */ /* 0x000ee20000000a00 */
[----:B------:R-:W-:Y:S01]  /*0070*/  ULDC UR10, c[0x0][0x214] ;  /* 0x00008500000a7ab9 */ /* 0x000fe20000000800 */
[----:B------:R-:W-:Y:S01]  /*0080*/  ISETP.NE.AND.EX P2, PT, RZ, UR7, PT, P2 ;  /* 0x00000007ff007c0c */ /* 0x000fe2000bf45320 */
[----:B------:R-:W-:Y:S01]  /*0090*/  ULDC.64 UR8, c[0x0][0x230] ;  /* 0x00008c0000087ab9 */ /* 0x000fe20000000a00 */
[----:B0-----:R-:W-:-:S04]  /*00a0*/  IADD3 R1, R1, -0x78, RZ ;  /* 0xffffff8801017810 */ /* 0x001fc80007ffe0ff */
[----:B------:R-:W0:Y:S01]  /*00b0*/  LDC.64 R192, c[0x0][0x260] ;  /* 0x00009800ffc07b82 */ /* 0x000e220000000a00 */
[----:B-1----:R-:W-:-:S06]  /*00c0*/  LOP3.LUT R22, R44, 0x1f, RZ, 0xc0, !PT ;  /* 0x0000001f2c167812 */ /* 0x002fcc00078ec0ff */
[C---:B------:R-:W-:Y:S02]  /*00d0*/  @P2 LEA R2, P0, R22.reuse, UR6, 0x3 ;  /* 0x0000000616022c11 */ /* 0x040fe4000f8018ff */
[C---:B------:R-:W-:Y:S02]  /*00e0*/  LOP3.LUT R31, R22.reuse, 0x20, RZ, 0xfc, !PT ;  /* 0x00000020161f7812 */ /* 0x040fe400078efcff */
[C---:B------:R-:W-:Y:S02]  /*00f0*/  LOP3.LUT R33, R22.reuse, 0x40, RZ, 0xfc, !PT ;  /* 0x0000004016217812 */ /* 0x040fe400078efcff */
[----:B------:R-:W-:Y:S02]  /*0100*/  @P2 IADD3.X R3, RZ, UR7, RZ, P0, !PT ;  /* 0x00000007ff032c10 */ /* 0x000fe400087fe4ff */
[----:B------:R-:W-:Y:S02]  /*0110*/  @P2 LEA R4, P1, R31, UR6, 0x3 ;  /* 0x000000061f042c11 */ /* 0x000fe4000f8218ff */
[----:B------:R-:W-:Y:S01]  /*0120*/  @P2 LEA R6, P0, R33, UR6, 0x3 ;  /* 0x0000000621062c11 */ /* 0x000fe2000f8018ff */
[----:B------:R1:W5:Y:S01]  /*0130*/  @P2 LDG.E.64 R180, desc[UR4][R2.64] ;  /* 0x0000000402b42981 */ /* 0x000362000c1e1b00 */
[----:B------:R-:W-:-:S02]  /*0140*/  LOP3.LUT R35, R22, 0x60, RZ, 0xfc, !PT ;  /* 0x0000006016237812 */ /* 0x000fc400078efcff */
[C---:B------:R-:W-:Y:S02]  /*0150*/  LOP3.LUT R37, R22.reuse, 0x80, RZ, 0xfc, !PT ;  /* 0x0000008016257812 */ /* 0x040fe400078efcff */
[----:B------:R-:W-:Y:S02]  /*0160*/  @P2 LEA.HI.X R5, R31, UR7, RZ, 0x3, P1 ;  /* 0x000000071f052c11 */ /* 0x000fe400088f1cff */
[----:B------:R-:W-:Y:S02]  /*0170*/  @P2 LEA.HI.X R7, R33, UR7, RZ, 0x3, P0 ;  /* 0x0000000721072c11 */ /* 0x000fe400080f1cff */
[----:B------:R-:W-:Y:S01]  /*0180*/  @P2 LEA R8, P1, R35, UR6, 0x3 ;  /* 0x0000000623082c11 */ /* 0x000fe2000f8218ff */
[----:B------:R4:W5:Y:S01]  /*0190*/  @P2 LDG.E.64 R176, desc[UR4][R4.64] ;  /* 0x0000000404b02981 */ /* 0x000962000c1e1b00 */
[----:B------:R-:W-:Y:S02]  /*01a0*/  @P2 LEA R10, P0, R37, UR6, 0x3 ;  /* 0x00000006250a2c11 */ /* 0x000fe4000f8018ff */
[C---:B------:R-:W-:Y:S01]  /*01b0*/  LOP3.LUT R39, R22.reuse, 0xa0, RZ, 0xfc, !PT ;  /* 0x000000a016277812 */ /* 0x040fe200078efcff */
[----:B------:R2:W5:Y:S01]  /*01c0*/  @P2 LDG.E.64 R166, desc[UR4][R6.64] ;  /* 0x0000000406a62981 */ /* 0x000562000c1e1b00 */
[----:B------:R-:W-:-:S02]  /*01d0*/  LOP3.LUT R41, R22, 0xc0, RZ, 0xfc, !PT ;  /* 0x000000c016297812 */ /* 0x000fc400078efcff */
        /* <DEDUP_REMOVED lines=10> */
[----:B-1----:R-:W-:Y:S01]  /*0280*/  @P2 LEA R2, P1, R43, UR6, 0x3 ;  /* 0x000000062b022c11 */ /* 0x002fe2000f8218ff */
[----:B------:R1:W5:Y:S01]  /*0290*/  @P2 LDG.E.64 R144, desc[UR4][R12.64] ;  /* 0x000000040c902981 */ /* 0x000362000c1e1b00 */
[----:B----4-:R-:W-:Y:S02]  /*02a0*/  @P2 LEA R4, P0, R251, UR6, 0x3 ;  /* 0x00000006fb042c11 */ /* 0x010fe4000f8018ff */
[C---:B------:R-:W-:Y:S01]  /*02b0*/  LOP3.LUT R247, R22.reuse, 0x120, RZ, 0xfc, !PT ;  /* 0x0000012016f77812 */ /* 0x040fe200078efcff */
[----:B------:R-:W5:Y:S01]  /*02c0*/  @P2 LDG.E.64 R140, desc[UR4][R140.64] ;  /* 0x000000048c8c2981 */ /* 0x000f62000c1e1b00 */
[----:B------:R-:W-:-:S02]  /*02d0*/  LOP3.LUT R243, R22, 0x140, RZ, 0xfc, !PT ;  /* 0x0000014016f37812 */ /* 0x000fc400078efcff */
[----:B------:R-:W-:Y:S02]  /*02e0*/  @P2 LEA.HI.X R3, R43, UR7, RZ, 0x3, P1 ;  /* 0x000000072b032c11 */ /* 0x000fe400088f1cff */
[----:B------:R-:W-:Y:S02]  /*02f0*/  @P2 LEA.HI.X R5, R251, UR7, RZ, 0x3, P0 ;  /* 0x00000007fb052c11 */ /* 0x000fe400080f1cff */
[----:B--2---:R-:W-:Y:S02]  /*0300*/  @P2 LEA R6, P1, R247, UR6, 0x3 ;  /* 0x00000006f7062c11 */ /* 0x004fe4000f8218ff */
[----:B---3--:R-:W-:Y:S01]  /*0310*/  @P2 LEA R8, P0, R243, UR6, 0x3 ;  /* 0x00000006f3082c11 */ /* 0x008fe2000f8018ff */
[----:B------:R-:W5:Y:S01]  /*0320*/  @P2 LDG.E.64 R2, desc[UR4][R2.64] ;  /* 0x0000000402022981 */ /* 0x000f62000c1e1b00 */
[C---:B------:R-:W-:Y:S02]  /*0330*/  LOP3.LUT R239, R22.reuse, 0x160, RZ, 0xfc, !PT ;  /* 0x0000016016ef7812 */ /* 0x040fe400078efcff */
[----:B------:R-:W-:Y:S01]  /*0340*/  LOP3.LUT R235, R22, 0x180, RZ, 0xfc, !PT ;  /* 0x0000018016eb7812 */ /* 0x000fe200078efcff */
[----:B------:R-:W5:Y:S01]  /*0350*/  @P2 LDG.E.64 R4, desc[UR4][R4.64] ;  /* 0x0000000404042981 */ /* 0x000f62000c1e1b00 */
[----:B------:R-:W-:-:S02]  /*0360*/  @P2 LEA.HI.X R7, R247, UR7, RZ, 0x3, P1 ;  /* 0x00000007f7072c11 */ /* 0x000fc400088f1cff */
[----:B------:R-:W-:Y:S02]  /*0370*/  @P2 LEA.HI.X R9, R243, UR7, RZ, 0x3, P0 ;  /* 0x00000007f3092c11 */ /* 0x000fe400080f1cff */
[----:B0-----:R-:W-:Y:S02]  /*0380*/  @P2 LEA R10, P1, R239, UR6, 0x3 ;  /* 0x00000006ef0a2c11 */ /* 0x001fe4000f8218ff */
[----:B-1----:R-:W-:Y:S01]  /*0390*/  @P2 LEA R12, P0, R235, UR6, 0x3 ;  /* 0x00000006eb0c2c11 */ /* 0x002fe2000f8018ff */
[----:B------:R-:W5:Y:S01]  /*03a0*/  @P2 LDG.E.64 R6, desc[UR4][R6.64] ;  /* 0x0000000406062981 */ /* 0x000f62000c1e1b00 */
[C---:B------:R-:W-:Y:S02]  /*03b0*/  LOP3.LUT R231, R22.reuse, 0x1a0, RZ, 0xfc, !PT ;  /* 0x000001a016e77812 */ /* 0x040fe400078efcff */
[----:B------:R-:W-:Y:S01]  /*03c0*/  LOP3.LUT R227, R22, 0x1c0, RZ, 0xfc, !PT ;  /* 0x000001c016e37812 */ /* 0x000fe200078efcff */
[----:B------:R-:W5:Y:S01]  /*03d0*/  @P2 LDG.E.64 R8, desc[UR4][R8.64] ;  /* 0x0000000408082981 */ /* 0x000f62000c1e1b00 */
[----:B------:R-:W-:-:S02]  /*03e0*/  @P2 LEA.HI.X R11, R239, UR7, RZ, 0x3, P1 ;  /* 0x00000007ef0b2c11 */ /* 0x000fc400088f1cff */
[----:B------:R-:W-:Y:S02]  /*03f0*/  @P2 LEA.HI.X R13, R235, UR7, RZ, 0x3, P0 ;  /* 0x00000007eb0d2c11 */ /* 0x000fe400080f1cff */
[----:B------:R-:W-:Y:S02]  /*0400*/  @P2 LEA R14, P1, R231, UR6, 0x3 ;  /* 0x00000006e70e2c11 */ /* 0x000fe4000f8218ff */
[----:B------:R-:W-:Y:S01]  /*0410*/  @P2 LEA R16, P0, R227, UR6, 0x3 ;  /* 0x00000006e3102c11 */ /* 0x000fe2000f8018ff */
        /* <DEDUP_REMOVED lines=10> */
[C---:B------:R-:W-:Y:S01]  /*04c0*/  LOP3.LUT R197, R22.reuse, 0x240, RZ, 0xfc, !PT ;  /* 0x0000024016c57812 */ /* 0x040fe200078efcff */
[----:B------:R-:W5:Y:S01]  /*04d0*/  @P2 LDG.E.64 R16, desc[UR4][R16.64] ;  /* 0x0000000410102981 */ /* 0x000f62000c1e1b00 */
[----:B------:R-:W-:-:S02]  /*04e0*/  LOP3.LUT R45, R22, 0x260, RZ, 0xfc, !PT ;  /* 0x00000260162d7812 */ /* 0x000fc400078efcff */
[----:B------:R-:W-:Y:S02]  /*04f0*/  SHF.L.U32 R0, R44, 0x3, RZ ;  /* 0x000000032c007819 */ /* 0x000fe400000006ff */
[----:B------:R-:W-:Y:S02]  /*0500*/  @P2 LEA.HI.X R19, R213, UR7, RZ, 0x3, P1 ;  /* 0x00000007d5132c11 */ /* 0x000fe400088f1cff */
[----:B------:R-:W-:Y:S02]  /*0510*/  @P2 LEA.HI.X R21, R209, UR7, RZ, 0x3, P0 ;  /* 0x00000007d1152c11 */ /* 0x000fe400080f1cff */
[----:B------:R-:W-:Y:S02]  /*0520*/  SHF.R.U32.HI R44, RZ, 0x5, R44 ;  /* 0x00000005ff2c7819 */ /* 0x000fe4000001162c */
[----:B------:R-:W-:Y:S01]  /*0530*/  @P2 LEA R22, P1, R201, UR6, 0x3 ;  /* 0x00000006c9162c11 */ /* 0x000fe2000f8218ff */
[----:B------:R-:W5:Y:S01]  /*0540*/  @P2 LDG.E.64 R18, desc[UR4][R18.64] ;  /* 0x0000000412122981 */ /* 0x000f62000c1e1b00 */
[----:B------:R-:W-:-:S02]  /*0550*/  @P2 LEA R24, P0, R197, UR6, 0x3 ;  /* 0x00000006c5182c11 */ /* 0x000fc4000f8018ff */
[----:B------:R-:W-:Y:S01]  /*0560*/  @P2 LEA R26, P3, R45, UR6, 0x3 ;  /* 0x000000062d1a2c11 */ /* 0x000fe2000f8618ff */
[----:B------:R-:W5:Y:S01]  /*0570*/  @P2 LDG.E.64 R20, desc[UR4][R20.64] ;  /* 0x0000000414142981 */ /* 0x000f62000c1e1b00 */
[----:B------:R-:W-:Y:S02]  /*0580*/  LEA R44, R25, R44, 0x2 ;  /* 0x0000002c192c7211 */ /* 0x000fe400078e10ff */
[----:B------:R-:W-:Y:S02]  /*0590*/  @P2 LEA.HI.X R23, R201, UR7, RZ, 0x3, P1 ;  /* 0x00000007c9172c11 */ /* 0x000fe400088f1cff */
[----:B------:R-:W-:Y:S02]  /*05a0*/  @P2 LEA.HI.X R25, R197, UR7, RZ, 0x3, P0 ;  /* 0x00000007c5192c11 */ /* 0x000fe400080f1cff */
[----:B------:R-:W-:Y:S01]  /*05b0*/  @P2 LEA.HI.X R27, R45, UR7, RZ, 0x3, P3 ;  /* 0x000000072d1b2c11 */ /* 0x000fe200098f1cff */
[----:B------:R-:W-:Y:S01]  /*05c0*/  ULDC.64 UR6, c[0x0][0x260] ;  /* 0x0000980000067ab9 */ /* 0x000fe20000000a00 */
[----:B------:R-:W5:Y:S04]  /*05d0*/  @P2 LDG.E.64 R22, desc[UR4][R22.64] ;  /* 0x0000000416162981 */ /* 0x000f68000c1e1b00 */
[----:B------:R-:W5:Y:S04]  /*05e0*/  @P2 LDG.E.64 R24, desc[UR4][R24.64] ;  /* 0x0000000418182981 */ /* 0x000f68000c1e1b00 */
[----:B------:R-:W5:Y:S01]  /*05f0*/  @P2 LDG.E.64 R26, desc[UR4][R26.64] ;  /* 0x000000041a1a2981 */ /* 0x000f62000c1e1b00 */
[----:B------:R-:W-:-:S02]  /*0600*/  ISETP.GE.AND P1, PT, R44, UR10, PT ;  /* 0x0000000a2c007c0c */ /* 0x000fc4000bf26270 */
[----:B------:R-:W-:Y:S02]  /*0610*/  LOP3.LUT R0, R0, 0xf8, RZ, 0xc0, !PT ;  /* 0x000000f800007812 */ /* 0x000fe400078ec0ff */
[----:B------:R-:W-:Y:S02]  /*0620*/  LOP3.LUT P0, RZ, R48, UR8, RZ, 0xfc, !PT ;  /* 0x0000000830ff7c12 */ /* 0x000fe4000f80fcff */
[----:B------:R-:W-:Y:S02]  /*0630*/  IADD3 R28, P3, R0, UR6, RZ ;  /* 0x00000006001c7c10 */ /* 0x000fe4000ff7e0ff */
[----:B------:R-:W-:Y:S02]  /*0640*/  LOP3.LUT P0, RZ, R49, UR9, RZ, 0xfc, P0 ;  /* 0x0000000931ff7c12 */ /* 0x000fe4000800fcff */
[----:B------:R-:W-:Y:S01]  /*0650*/  IADD3.X R29, RZ, UR7, RZ, P3, !PT ;  /* 0x00000007ff1d7c10 */ /* 0x000fe20009ffe4ff */
[----:B------:R-:W-:Y:S02]  /*0660*/  IMAD.WIDE.U32 R30, R31, 0x8, R192 ;  /* 0x000000081f1e7825 */ /* 0x000fe400078e00c0 */
[----:B------:R-:W-:Y:S08]  /*0670*/  @P1 EXIT ;  /* 0x000000000000194d */ /* 0x000ff00003800000 */
[----:B------:R-:W2:Y:S01]  /*0680*/  LDG.E.64 R28, desc[UR4][R28.64] ;  /* 0x000000041c1c7981 */ /* 0x000ea2000c1e1b00 */
[----:B------:R-:W-:-:S03]  /*0690*/  IMAD.WIDE.U32 R32, R33, 0x8, R192 ;  /* 0x0000000821207825 */ /* 0x000fc600078e00c0 */
[----:B------:R-:W3:Y:S01]  /*06a0*/  LDG.E.64 R30, desc[UR4][R30.64] ;  /* 0x000000041e1e7981 */ /* 0x000ee2000c1e1b00 */
[----:B------:R-:W-:-:S04]  /*06b0*/  IMAD.WIDE.U32 R34, R35, 0x8, R192 ;  /* 0x0000000823227825 */ /* 0x000fc800078e00c0 */
[--C-:B------:R-:W-:Y:S01]  /*06c0*/  IMAD.WIDE.U32 R36, R37, 0x8, R192.reuse ;  /* 0x0000000825247825 */ /* 0x100fe200078e00c0 */
[----:B------:R-:W4:Y:S03]  /*06d0*/  LDG.E.64 R32, desc[UR4][R32.64] ;  /* 0x0000000420207981 */ /* 0x000f26000c1e1b00 */
        /* <DEDUP_REMOVED lines=26> */
[----:B------:R-:W-:Y:S01]  /*0880*/  IMAD.WIDE.U32 R196, R197, 0x8, R192 ;  /* 0x00000008c5c47825 */ /* 0x000fe200078e00c0 */
[----:B------:R-:W4:Y:S01]  /*0890*/  LDG.E.64 R208, desc[UR4][R208.64] ;  /* 0x00000004d0d07981 */ /* 0x000f22000c1e1b00 */
[----:B-----5:R-:W-:-:S02]  /*08a0*/  @!P2 CS2R R2, SRZ ;  /* 0x000000000002a805 */ /* 0x020fc4000001ff00 */
[----:B------:R-:W-:Y:S01]  /*08b0*/  @!P2 CS2R R4, SRZ ;  /* 0x000000000004a805 */ /* 0x000fe2000001ff00 */
[----:B------:R-:W-:Y:S01]  /*08c0*/  IMAD.WIDE.U32 R192, R45, 0x8, R192 ;  /* 0x000000082dc07825 */ /* 0x000fe200078e00c0 */
[----:B------:R-:W4:Y:S01]  /*08d0*/  LDG.E.64 R200, desc[UR4][R200.64] ;  /* 0x00000004c8c87981 */ /* 0x000f22000c1e1b00 */
[----:B------:R-:W-:Y:S02]  /*08e0*/  @!P2 CS2R R6, SRZ ;  /* 0x000000000006a805 */ /* 0x000fe4000001ff00 */
[----:B------:R-:W-:Y:S02]  /*08f0*/  @!P2 CS2R R8, SRZ ;  /* 0x000000000008a805 */ /* 0x000fe4000001ff00 */
[----:B------:R-:W-:Y:S01]  /*0900*/  @!P2 CS2R R10, SRZ ;  /* 0x00000000000aa805 */ /* 0x000fe2000001ff00 */
[----:B------:R-:W4:Y:S01]  /*0910*/  LDG.E.64 R196, desc[UR4][R196.64] ;  /* 0x00000004c4c47981 */ /* 0x000f22000c1e1b00 */
[----:B------:R-:W-:Y:S02]  /*0920*/  @!P2 CS2R R12, SRZ ;  /* 0x00000000000ca805 */ /* 0x000fe4000001ff00 */
[----:B------:R-:W-:-:S02]  /*0930*/  @!P2 CS2R R14, SRZ ;  /* 0x00000000000ea805 */ /* 0x000fc4000001ff00 */
[----:B------:R-:W-:Y:S01]  /*0940*/  @!P2 CS2R R16, SRZ ;  /* 0x000000000010a805 */ /* 0x000fe2000001ff00 */
[----:B------:R-:W4:Y:S01]  /*0950*/  LDG.E.64 R192, desc[UR4][R192.64] ;  /* 0x00000004c0c07981 */ /* 0x000f22000c1e1b00 */
        /* <DEDUP_REMOVED lines=20> */
[----:B------:R-:W-:-:S02]  /*0aa0*/  @!P2 CS2R R46, SRZ ;  /* 0x00000000002ea805 */ /* 0x000fc4000001ff00 */
[--C-:B------:R-:W-:Y:S01]  /*0ab0*/  SHF.R.U64 R66, R12, 0x10, R13.reuse ;  /* 0x000000100c427819 */ /* 0x100fe2000000120d */
[----:B------:R-:W-:Y:S01]  /*0ac0*/  HADD2.F32 R11, -RZ, R12.H0_H0 ;  /* 0x2000000cff0b7230 */ /* 0x000fe20000004100 */
[----:B------:R-:W-:Y:S02]  /*0ad0*/  @!P2 CS2R R18, SRZ ;  /* 0x000000000012a805 */ /* 0x000fe4000001ff00 */
[----:B------:R-:W-:Y:S01]  /*0ae0*/  SHF.R.U32.HI R64, RZ, 0x10, R13 ;  /* 0x00000010ff407819 */ /* 0x000fe2000001160d */
[----:B------:R-:W-:Y:S01]  /*0af0*/  HADD2.F32 R12, -RZ, R13.H0_H0 ;  /* 0x2000000dff0c7230 */ /* 0x000fe20000004100 */
[--C-:B------:R-:W-:Y:S01]  /*0b00*/  SHF.R.U64 R63, R14, 0x10, R15.reuse ;  /* 0x000000100e3f7819 */ /* 0x100fe2000000120f */
[----:B------:R-:W-:Y:S01]  /*0b10*/  HADD2.F32 R13, -RZ, R14.H0_H0 ;  /* 0x2000000eff0d7230 */ /* 0x000fe20000004100 */
[----:B------:R-:W-:Y:S02]  /*0b20*/  @!P2 CS2R R20, SRZ ;  /* 0x000000000014a805 */ /* 0x000fe4000001ff00 */
[----:B------:R-:W-:Y:S01]  /*0b30*/  SHF.R.U32.HI R61, RZ, 0x10, R15 ;  /* 0x00000010ff3d7819 */ /* 0x000fe2000001160f */
[----:B------:R-:W-:Y:S01]  /*0b40*/  HADD2.F32 R14, -RZ, R15.H0_H0 ;  /* 0x2000000fff0e7230 */ /* 0x000fe20000004100 */
[----:B------:R-:W-:Y:S01]  /*0b50*/  SHF.R.U64 R60, R16, 0x10, R17 ;  /* 0x00000010103c7819 */ /* 0x000fe20000001211 */
[----:B------:R-:W-:Y:S01]  /*0b60*/  HADD2.F32 R15, -RZ, R16.H0_H0 ;  /* 0x20000010ff0f7230 */ /* 0x000fe20000004100 */
[----:B------:R-:W-:-:S02]  /*0b70*/  @!P2 CS2R R22, SRZ ;  /* 0x000000000016a805 */ /* 0x000fc4000001ff00 */
[----:B------:R-:W-:Y:S01]  /*0b80*/  ISETP.NE.U32.AND P1, PT, R48, RZ, PT ;  /* 0x000000ff3000720c */ /* 0x000fe20003f25070 */
[----:B------:R-:W-:Y:S01]  /*0b90*/  HADD2.F32 R16, -RZ, R17.H0_H0 ;  /* 0x20000011ff107230 */ /* 0x000fe20000004100 */
[----:B------:R-:W-:Y:S01]  /*0ba0*/  SHF.R.U32.HI R58, RZ, 0x10, R17 ;  /* 0x00000010ff3a7819 */ /* 0x000fe20000011611 */
[----:B------:R-:W-:Y:S01]  /*0bb0*/  HADD2.F32 R156, -RZ, R46.H0_H0 ;  /* 0x2000002eff9c7230 */ /* 0x000fe20000004100 */
[----:B------:R-:W-:Y:S01]  /*0bc0*/  SHF.R.U64 R155, R46, 0x10, R47 ;  /* 0x000000102e9b7819 */ /* 0x000fe2000000122f */
[----:B------:R-:W-:Y:S01]  /*0bd0*/  HADD2.F32 R17, -RZ, R18.H0_H0 ;  /* 0x20000012ff117230 */ /* 0x000fe20000004100 */
[----:B------:R-:W-:Y:S02]  /*0be0*/  SHF.R.U64 R45, R18, 0x10, R19 ;  /* 0x00000010122d7819 */ /* 0x000fe40000001213 */
[----:B------:R-:W-:Y:S02]  /*0bf0*/  @!P2 CS2R R24, SRZ ;  /* 0x000000000018a805 */ /* 0x000fe4000001ff00 */
[----:B------:R-:W-:Y:S01]  /*0c00*/  SHF.R.U32.HI R153, RZ, 0x10, R47 ;  /* 0x00000010ff997819 */ /* 0x000fe2000001162f */
[----:B------:R-:W-:Y:S01]  /*0c10*/  HADD2.F32 R154, -RZ, R47.H0_H0 ;  /* 0x2000002fff9a7230 */ /* 0x000fe20000004100 */
[----:B------:R-:W-:Y:S01]  /*0c20*/  SHF.R.U32.HI R46, RZ, 0x10, R19 ;  /* 0x00000010ff2e7819 */ /* 0x000fe20000011613 */
[----:B------:R-:W-:Y:S01]  /*0c30*/  HADD2.F32 R18, -RZ, R19.H0_H0 ;  /* 0x20000013ff127230 */ /* 0x000fe20000004100 */
[----:B------:R-:W-:Y:S01]  /*0c40*/  SHF.R.U64 R47, R20, 0x10, R21 ;  /* 0x00000010142f7819 */ /* 0x000fe20000001215 */
[----:B------:R-:W-:Y:S01]  /*0c50*/  HADD2.F32 R19, -RZ, R20.H0_H0 ;  /* 0x20000014ff137230 */ /* 0x000fe20000004100 */
[----:B------:R-:W-:-:S02]  /*0c60*/  @!P2 CS2R R26, SRZ ;  /* 0x00000000001aa805 */ /* 0x000fc4000001ff00 */
[----:B------:R-:W-:Y:S01]  /*0c70*/  ISETP.NE.AND.EX P1, PT, R49, RZ, PT, P1 ;  /* 0x000000ff3100720c */ /* 0x000fe20003f25310 */
        /* <DEDUP_REMOVED lines=13> */
[----:B------:R-:W-:-:S02]  /*0d50*/  SHF.R.U32.HI R54, RZ, 0x10, R27 ;  /* 0x00000010ff367819 */ /* 0x000fc4000001161b */
[----:B------:R-:W-:Y:S02]  /*0d60*/  @!P2 CS2R R180, SRZ ;  /* 0x0000000000b4a805 */ /* 0x000fe4000001ff00 */
[----:B------:R-:W-:Y:S02]  /*0d70*/  @!P2 CS2R R166, SRZ ;  /* 0x0000000000a6a805 */ /* 0x000fe4000001ff00 */
[----:B------:R-:W-:Y:S02]  /*0d80*/  @!P2 CS2R R144, SRZ ;  /* 0x000000000090a805 */ /* 0x000fe4000001ff00 */
[----:B------:R-:W-:Y:S02]  /*0d90*/  @!P2 CS2R R176, SRZ ;  /* 0x0000000000b0a805 */ /* 0x000fe4000001ff00 */
[----:B------:R-:W-:Y:S02]  /*0da0*/  @!P2 CS2R R162, SRZ ;  /* 0x0000000000a2a805 */ /* 0x000fe4000001ff00 */
[----:B------:R-:W-:-:S02]  /*0db0*/  @!P2 CS2R R140, SRZ ;  /* 0x00000000008ca805 */ /* 0x000fc4000001ff00 */
[----:B------:R-:W-:Y:S01]  /*0dc0*/  SHF.R.U64 R182, R180, 0x10, R181 ;  /* 0x00000010b4b67819 */ /* 0x000fe200000012b5 */
[----:B------:R-:W-:Y:S01]  /*0dd0*/  HADD2.F32 R183, -RZ, R180.H0_H0 ;  /* 0x200000b4ffb77230 */ /* 0x000fe20000004100 */
[----:B------:R-:W-:Y:S01]  /*0de0*/  SHF.R.U64 R168, R166, 0x10, R167 ;  /* 0x00000010a6a87819 */ /* 0x000fe200000012a7 */
[----:B------:R-:W-:Y:S01]  /*0df0*/  HADD2.F32 R169, -RZ, R166.H0_H0 ;  /* 0x200000a6ffa97230 */ /* 0x000fe20000004100 */
[----:B------:R-:W-:Y:S01]  /*0e00*/  SHF.R.U64 R151, R144, 0x10, R145 ;  /* 0x0000001090977819 */ /* 0x000fe20000001291 */
[----:B------:R-:W-:Y:S01]  /*0e10*/  HADD2.F32 R152, -RZ, R144.H0_H0 ;  /* 0x20000090ff987230 */ /* 0x000fe20000004100 */
[----:B------:R-:W-:Y:S01]  /*0e20*/  SHF.R.U32.HI R180, RZ, 0x10, R181 ;  /* 0x00000010ffb47819 */ /* 0x000fe200000116b5 */
[----:B------:R-:W-:Y:S01]  /*0e30*/  ULDC.U8 UR6, c[0x0][0x2a0] ;  /* 0x0000a80000067ab9 */ /* 0x000fe20000000000 */
[--C-:B------:R-:W-:Y:S01]  /*0e40*/  SHF.R.U64 R178, R176, 0x10, R177.reuse ;  /* 0x00000010b0b27819 */ /* 0x100fe200000012b1 */
[----:B------:R-:W-:Y:S01]  /*0e50*/  HADD2.F32 R181, -RZ, R181.H0_H0 ;  /* 0x200000b5ffb57230 */ /* 0x000fe20000004100 */
[----:B------:R-:W-:Y:S01]  /*0e60*/  SHF.R.U32.HI R171, RZ, 0x10, R177 ;  /* 0x00000010ffab7819 */ /* 0x000fe200000116b1 */
        /* <DEDUP_REMOVED lines=42> */
[----:B--2---:R-:W-:Y:S01]  /*1110*/  HADD2.F32 R27, -RZ, R28.H0_H0 ;  /* 0x2000001cff1b7230 */ /* 0x004fe20000004100 */
[--C-:B------:R-:W-:Y:S01]  /*1120*/  SHF.R.U64 R97, R28, 0x10, R29.reuse ;  /* 0x000000101c617819 */ /* 0x100fe2000000121d */
[----:B------:R-:W-:Y:S01]  /*1130*/  HADD2.F32 R28, -RZ, R29.H0_H0 ;  /* 0x2000001dff1c7230 */ /* 0x000fe20000004100 */
[----:B------:R-:W-:Y:S01]  /*1140*/  SHF.R.U32.HI R96, RZ, 0x10, R29 ;  /* 0x00000010ff607819 */ /* 0x000fe2000001161d */
[----:B------:R-:W-:Y:S01]  /*1150*/  HADD2.F32 R29, -RZ, R81.H0_H0 ;  /* 0x20000051ff1d7230 */ /* 0x000fe20000004100 */
[----:B------:R0:W-:Y:S01]  /*1160*/  STL [R1+0x74], R27 ;  /* 0x0000741b01007387 */ /* 0x0001e20000100800 */
[--C-:B---3--:R-:W-:Y:S02]  /*1170*/  SHF.R.U64 R95, R30, 0x10, R31.reuse ;  /* 0x000000101e5f7819 */ /* 0x108fe4000000121f */
[----:B------:R-:W-:Y:S01]  /*1180*/  SHF.R.U32.HI R94, RZ, 0x10, R31 ;  /* 0x00000010ff5e7819 */ /* 0x000fe2000001161f */
[----:B------:R1:W-:Y:S01]  /*1190*/  STL [R1+0x6c], R28 ;  /* 0x00006c1c01007387 */ /* 0x0003e20000100800 */
[----:B----4-:R-:W-:-:S02]  /*11a0*/  SHF.R.U64 R93, R32, 0x10, R33 ;  /* 0x00000010205d7819 */ /* 0x010fc40000001221 */
[----:B------:R-:W-:Y:S02]  /*11b0*/  SHF.R.U32.HI R92, RZ, 0x10, R33 ;  /* 0x00000010ff5c7819 */ /* 0x000fe40000011621 */
[--C-:B------:R-:W-:Y:S01]  /*11c0*/  SHF.R.U64 R91, R34, 0x10, R35.reuse ;  /* 0x00000010225b7819 */ /* 0x100fe20000001223 */
[----:B0-----:R-:W-:Y:S01]  /*11d0*/  HADD2.F32 R27, -RZ, R30.H0_H0 ;  /* 0x2000001eff1b7230 */ /* 0x001fe20000004100 */
[----:B------:R-:W-:Y:S01]  /*11e0*/  SHF.R.U32.HI R90, RZ, 0x10, R35 ;  /* 0x00000010ff5a7819 */ /* 0x000fe20000011623 */
[----:B------:R-:W-:Y:S01]  /*11f0*/  HADD2.F32 R30, -RZ, R79.H0_H0 ;  /* 0x2000004fff1e7230 */ /* 0x000fe20000004100 */
[--C-:B------:R-:W-:Y:S01]  /*1200*/  SHF.R.U64 R89, R36, 0x10, R37.reuse ;  /* 0x0000001024597819 */ /* 0x100fe20000001225 */
[----:B-1----:R-:W-:Y:S01]  /*1210*/  HADD2.F32 R28, -RZ, R31.H0_H0 ;  /* 0x2000001fff1c7230 */ /* 0x002fe20000004100 */
[----:B------:R0:W-:Y:S01]  /*1220*/  STL [R1+0x64], R27 ;  /* 0x0000641b01007387 */ /* 0x0001e20000100800 */
[----:B------:R-:W-:Y:S01]  /*1230*/  SHF.R.U32.HI R88, RZ, 0x10, R37 ;  /* 0x00000010ff587819 */ /* 0x000fe20000011625 */
[----:B------:R-:W-:Y:S01]  /*1240*/  HADD2.F32 R31, -RZ, R78.H0_H0 ;  /* 0x2000004eff1f7230 */ /* 0x000fe20000004100 */
[--C-:B------:R-:W-:Y:S01]  /*1250*/  SHF.R.U64 R87, R38, 0x10, R39.reuse ;  /* 0x0000001026577819 */ /* 0x100fe20000001227 */
[----:B------:R1:W-:Y:S01]  /*1260*/  STL [R1+0x5c], R28 ;  /* 0x00005c1c01007387 */ /* 0x0003e20000100800 */
[----:B------:R-:W-:-:S02]  /*1270*/  SHF.R.U32.HI R86, RZ, 0x10, R39 ;  /* 0x00000010ff567819 */ /* 0x000fc40000011627 */
[--C-:B------:R-:W-:Y:S02]  /*1280*/  SHF.R.U64 R85, R40, 0x10, R41.reuse ;  /* 0x0000001028557819 */ /* 0x100fe40000001229 */
[----:B------:R-:W-:Y:S01]  /*1290*/  SHF.R.U32.HI R84, RZ, 0x10, R41 ;  /* 0x00000010ff547819 */ /* 0x000fe20000011629 */
[----:B0-----:R-:W-:Y:S01]  /*12a0*/  HADD2.F32 R27, -RZ, R32.H0_H0 ;  /* 0x20000020ff1b7230 */ /* 0x001fe20000004100 */
[--C-:B------:R-:W-:Y:S01]  /*12b0*/  SHF.R.U64 R82, R42, 0x10, R43.reuse ;  /* 0x000000102a527819 */ /* 0x100fe2000000122b */
[----:B------:R-:W-:Y:S01]  /*12c0*/  HADD2.F32 R252, -RZ, R43.H0_H0 ;  /* 0x2000002bfffc7230 */ /* 0x000fe20000004100 */
[----:B------:R-:W-:Y:S01]  /*12d0*/  SHF.R.U32.HI R80, RZ, 0x10, R43 ;  /* 0x00000010ff507819 */ /* 0x000fe2000001162b */
[----:B-1----:R-:W-:Y:S01]  /*12e0*/  HADD2.F32 R28, -RZ, R33.H0_H0 ;  /* 0x20000021ff1c7230 */ /* 0x002fe20000004100 */
[----:B------:R0:W-:Y:S01]  /*12f0*/  STL [R1+0x54], R27 ;  /* 0x0000541b01007387 */ /* 0x0001e20000100800 */
[----:B------:R-:W-:Y:S01]  /*1300*/  HADD2.F32 R43, -RZ, R60.H0_H0 ;  /* 0x2000003cff2b7230 */ /* 0x000fe20000004100 */
[--C-:B------:R-:W-:Y:S01]  /*1310*/  SHF.R.U64 R249, R250, 0x10, R251.reuse ;  /* 0x00000010faf97819 */ /* 0x100fe200000012fb */
[----:B------:R-:W-:Y:S01]  /*1320*/  HADD2.F32 R60, -RZ, R96.H0_H0 ;  /* 0x20000060ff3c7230 */ /* 0x000fe20000004100 */
[----:B------:R1:W-:Y:S01]  /*1330*/  STL [R1+0x4c], R28 ;  /* 0x00004c1c01007387 */ /* 0x0003e20000100800 */
[----:B------:R-:W-:Y:S01]  /*1340*/  SHF.R.U32.HI R77, RZ, 0x10, R251 ;  /* 0x00000010ff4d7819 */ /* 0x000fe200000116fb */
[----:B------:R-:W-:Y:S01]  /*1350*/  HADD2.F32 R248, -RZ, R251.H0_H0 ;  /* 0x200000fbfff87230 */ /* 0x000fe20000004100 */
[--C-:B------:R-:W-:Y:S01]  /*1360*/  SHF.R.U64 R245, R246, 0x10, R247.reuse ;  /* 0x00000010f6f57819 */ /* 0x100fe200000012f7 */
[----:B------:R-:W-:Y:S01]  /*1370*/  HADD2.F32 R244, -RZ, R247.H0_H0 ;  /* 0x200000f7fff47230 */ /* 0x000fe20000004100 */
[----:B------:R-:W-:Y:S01]  /*1380*/  SHF.R.U32.HI R74, RZ, 0x10, R247 ;  /* 0x00000010ff4a7819 */ /* 0x000fe200000116f7 */
[----:B0-----:R-:W-:Y:S01]  /*1390*/  HADD2.F32 R27, -RZ, R34.H0_H0 ;  /* 0x20000022ff1b7230 */ /* 0x001fe20000004100 */
[--C-:B------:R-:W-:Y:S01]  /*13a0*/  SHF.R.U64 R241, R242, 0x10, R243.reuse ;  /* 0x00000010f2f17819 */ /* 0x100fe200000012f3 */
[----:B------:R-:W-:Y:S01]  /*13b0*/  HADD2.F32 R240, -RZ, R243.H0_H0 ;  /* 0x200000f3fff07230 */ /* 0x000fe20000004100 */
[----:B------:R-:W-:Y:S01]  /*13c0*/  SHF.R.U32.HI R71, RZ, 0x10, R243 ;  /* 0x00000010ff477819 */ /* 0x000fe200000116f3 */
[----:B-1----:R-:W-:Y:S01]  /*13d0*/  HADD2.F32 R28, -RZ, R35.H0_H0 ;  /* 0x20000023ff1c7230 */ /* 0x002fe20000004100 */
[----:B------:R0:W-:Y:S01]  /*13e0*/  STL [R1+0x44], R27 ;  /* 0x0000441b01007387 */ /* 0x0001e20000100800 */
[--C-:B------:R-:W-:Y:S01]  /*13f0*/  SHF.R.U64 R237, R238, 0x10, R239.reuse ;  /* 0x00000010eeed7819 */ /* 0x100fe200000012ef */
[----:B------:R-:W-:Y:S01]  /*1400*/  HADD2.F32 R236, -RZ, R239.H0_H0 ;  /* 0x200000efffec7230 */ /* 0x000fe20000004100 */
[----:B------:R-:W-:Y:S01]  /*1410*/  SHF.R.U32.HI R68, RZ, 0x10, R239 ;  /* 0x00000010ff447819 */ /* 0x000fe200000116ef */
[----:B------:R1:W-:Y:S01]  /*1420*/  STL [R1+0x3c], R28 ;  /* 0x00003c1c01007387 */ /* 0x0003e20000100800 */
[--C-:B------:R-:W-:Y:S01]  /*1430*/  SHF.R.U64 R233, R234, 0x10, R235.reuse ;  /* 0x00000010eae97819 */ /* 0x100fe200000012eb */
[----:B------:R-:W-:Y:S01]  /*1440*/  HADD2.F32 R232, -RZ, R235.H0_H0 ;  /* 0x200000ebffe87230 */ /* 0x000fe20000004100 */
[----:B------:R-:W-:Y:S01]  /*1450*/  SHF.R.U32.HI R65, RZ, 0x10, R235 ;  /* 0x00000010ff417819 */ /* 0x000fe200000116eb */
[----:B------:R-:W-:Y:S01]  /*1460*/  HADD2.F32 R228, -RZ, R231.H0_H0 ;  /* 0x200000e7ffe47230 */ /* 0x000fe20000004100 */
        /* <DEDUP_REMOVED lines=29> */
[----:B------:R-:W-:-:S02]  /*1640*/  HADD2.F32 R242, -RZ, R242.H0_H0 ;  /* 0x200000f2fff27230 */ /* 0x000fc40000004100 */
[----:B0-----:R-:W-:Y:S02]  /*1650*/  HADD2.F32 R27, -RZ, R40.H0_H0 ;  /* 0x20000028ff1b7230 */ /* 0x001fe40000004100 */
[----:B------:R-:W-:Y:S02]  /*1660*/  HADD2.F32 R238, -RZ, R238.H0_H0 ;  /* 0x200000eeffee7230 */ /* 0x000fe40000004100 */
[----:B-1----:R-:W-:Y:S01]  /*1670*/  HADD2.F32 R28, -RZ, R41.H0_H0 ;  /* 0x20000029ff1c7230 */ /* 0x002fe20000004100 */
[----:B------:R0:W-:Y:S01]  /*1680*/  STL [R1+0x14], R27 ;  /* 0x0000141b01007387 */ /* 0x0001e20000100800 */
[----:B------:R-:W-:Y:S02]  /*1690*/  HADD2.F32 R234, -RZ, R234.H0_H0 ;  /* 0x200000eaffea7230 */ /* 0x000fe40000004100 */
[----:B------:R-:W-:Y:S01]  /*16a0*/  HADD2.F32 R230, -RZ, R230.H0_H0 ;  /* 0x200000e6ffe67230 */ /* 0x000fe20000004100 */
[----:B------:R1:W-:Y:S01]  /*16b0*/  STL [R1+0xc], R28 ;  /* 0x00000c1c01007387 */ /* 0x0003e20000100800 */
[----:B------:R-:W-:-:S02]  /*16c0*/  HADD2.F32 R226, -RZ, R226.H0_H0 ;  /* 0x200000e2ffe27230 */ /* 0x000fc40000004100 */
[----:B------:R-:W-:Y:S02]  /*16d0*/  HADD2.F32 R212, -RZ, R212.H0_H0 ;  /* 0x200000d4ffd47230 */ /* 0x000fe40000004100 */
[----:B------:R-:W-:Y:S02]  /*16e0*/  HADD2.F32 R208, -RZ, R208.H0_H0 ;  /* 0x200000d0ffd07230 */ /* 0x000fe40000004100 */
[----:B0-----:R-:W-:Y:S02]  /*16f0*/  HADD2.F32 R27, -RZ, R42.H0_H0 ;  /* 0x2000002aff1b7230 */ /* 0x001fe40000004100 */
[----:B------:R-:W-:Y:S02]  /*1700*/  HADD2.F32 R42, -RZ, R61.H0_H0 ;  /* 0x2000003dff2a7230 */ /* 0x000fe40000004100 */
[----:B------:R-:W-:Y:S01]  /*1710*/  HADD2.F32 R61, -RZ, R97.H0_H0 ;  /* 0x20000061ff3d7230 */ /* 0x000fe20000004100 */
[----:B------:R0:W-:Y:S01]  /*1720*/  STL [R1+0x4], R27 ;  /* 0x0000041b01007387 */ /* 0x0001e20000100800 */
[----:B------:R-:W-:-:S02]  /*1730*/  HADD2.F32 R200, -RZ, R200.H0_H0 ;  /* 0x200000c8ffc87230 */ /* 0x000fc40000004100 */
[----:B------:R-:W-:Y:S01]  /*1740*/  HADD2.F32 R198, -RZ, R201.H0_H0 ;  /* 0x200000c9ffc67230 */ /* 0x000fe20000004100 */
[----:B------:R2:W-:Y:S01]  /*1750*/  STL [R1+0x70], R61 ;  /* 0x0000703d01007387 */ /* 0x0005e20000100800 */
[----:B------:R-:W-:Y:S02]  /*1760*/  HADD2.F32 R196, -RZ, R196.H0_H0 ;  /* 0x200000c4ffc47230 */ /* 0x000fe40000004100 */
[----:B------:R-:W-:Y:S01]  /*1770*/  HADD2.F32 R192, -RZ, R192.H0_H0 ;  /* 0x200000c0ffc07230 */ /* 0x000fe20000004100 */
[----:B------:R3:W-:Y:S01]  /*1780*/  STL [R1+0x68], R60 ;  /* 0x0000683c01007387 */ /* 0x0007e20000100800 */
[----:B-1----:R-:W-:Y:S01]  /*1790*/  HADD2.F32 R28, -RZ, R83.H0_H0 ;  /* 0x20000053ff1c7230 */ /* 0x002fe20000004100 */
[----:B0-----:R-:W-:Y:S01]  /*17a0*/  MOV R27, R44 ;  /* 0x0000002c001b7202 */ /* 0x001fe20000000f00 */
[----:B------:R-:W-:Y:S02]  /*17b0*/  HADD2.F32 R44, -RZ, R58.H0_H0 ;  /* 0x2000003aff2c7230 */ /* 0x000fe40000004100 */
[----:B------:R-:W-:-:S02]  /*17c0*/  HADD2.F32 R58, -RZ, R95.H0_H0 ;  /* 0x2000005fff3a7230 */ /* 0x000fc40000004100 */
[----:B--2---:R-:W-:Y:S02]  /*17d0*/  HADD2.F32 R61, -RZ, R94.H0_H0 ;  /* 0x2000005eff3d7230 */ /* 0x004fe40000004100 */
[----:B------:R-:W-:Y:S01]  /*17e0*/  HADD2.F32 R32, -RZ, R76.H0_H0 ;  /* 0x2000004cff207230 */ /* 0x000fe20000004100 */
[----:B------:R0:W-:Y:S01]  /*17f0*/  STL [R1+0x60], R58 ;  /* 0x0000603a01007387 */ /* 0x0001e20000100800 */
[----:B---3--:R-:W-:Y:S02]  /*1800*/  HADD2.F32 R60, -RZ, R93.H0_H0 ;  /* 0x2000005dff3c7230 */ /* 0x008fe40000004100 */
[----:B------:R-:W-:Y:S01]  /*1810*/  HADD2.F32 R33, -RZ, R75.H0_H0 ;  /* 0x2000004bff217230 */ /* 0x000fe20000004100 */
[----:B------:R1:W-:Y:S01]  /*1820*/  STL [R1+0x58], R61 ;  /* 0x0000583d01007387 */ /* 0x0003e20000100800 */
[----:B------:R-:W-:Y:S02]  /*1830*/  HADD2.F32 R34, -RZ, R73.H0_H0 ;  /* 0x20000049ff227230 */ /* 0x000fe40000004100 */
[----:B------:R-:W-:Y:S01]  /*1840*/  HADD2.F32 R35, -RZ, R72.H0_H0 ;  /* 0x20000048ff237230 */ /* 0x000fe20000004100 */
[----:B------:R2:W-:Y:S01]  /*1850*/  STL [R1+0x50], R60 ;  /* 0x0000503c01007387 */ /* 0x0005e20000100800 */
[----:B------:R-:W-:-:S02]  /*1860*/  HADD2.F32 R36, -RZ, R70.H0_H0 ;  /* 0x20000046ff247230 */ /* 0x000fc40000004100 */
[----:B0-----:R-:W-:Y:S02]  /*1870*/  HADD2.F32 R58, -RZ, R92.H0_H0 ;  /* 0x2000005cff3a7230 */ /* 0x001fe40000004100 */
[----:B------:R-:W-:Y:S02]  /*1880*/  HADD2.F32 R37, -RZ, R69.H0_H0 ;  /* 0x20000045ff257230 */ /* 0x000fe40000004100 */
[----:B-1----:R-:W-:Y:S01]  /*1890*/  HADD2.F32 R61, -RZ, R91.H0_H0 ;  /* 0x2000005bff3d7230 */ /* 0x002fe20000004100 */
[----:B------:R0:W-:Y:S01]  /*18a0*/  STL [R1+0x48], R58 ;  /* 0x0000483a01007387 */ /* 0x0001e20000100800 */
[----:B------:R-:W-:Y:S02]  /*18b0*/  HADD2.F32 R38, -RZ, R67.H0_H0 ;  /* 0x20000043ff267230 */ /* 0x000fe40000004100 */
[----:B--2---:R-:W-:Y:S01]  /*18c0*/  HADD2.F32 R60, -RZ, R90.H0_H0 ;  /* 0x2000005aff3c7230 */ /* 0x004fe20000004100 */
[----:B------:R1:W-:Y:S01]  /*18d0*/  STL [R1+0x40], R61 ;  /* 0x0000403d01007387 */ /* 0x0003e20000100800 */
[----:B------:R-:W-:-:S02]  /*18e0*/  HADD2.F32 R39, -RZ, R66.H0_H0 ;  /* 0x20000042ff277230 */ /* 0x000fc40000004100 */
[----:B------:R-:W-:Y:S01]  /*18f0*/  HADD2.F32 R40, -RZ, R64.H0_H0 ;  /* 0x20000040ff287230 */ /* 0x000fe20000004100 */
[----:B------:R2:W-:Y:S01]  /*1900*/  STL [R1+0x38], R60 ;  /* 0x0000383c01007387 */ /* 0x0005e20000100800 */
[----:B------:R-:W-:Y:S02]  /*1910*/  HADD2.F32 R41, -RZ, R63.H0_H0 ;  /* 0x2000003fff297230 */ /* 0x000fe40000004100 */
[----:B0-----:R-:W-:Y:S02]  /*1920*/  HADD2.F32 R58, -RZ, R89.H0_H0 ;  /* 0x20000059ff3a7230 */ /* 0x001fe40000004100 */
[----:B------:R-:W-:Y:S02]  /*1930*/  HADD2.F32 R251, -RZ, R80.H0_H0 ;  /* 0x20000050fffb7230 */ /* 0x000fe40000004100 */
[----:B-1----:R-:W-:Y:S01]  /*1940*/  HADD2.F32 R61, -RZ, R88.H0_H0 ;  /* 0x20000058ff3d7230 */ /* 0x002fe20000004100 */
[----:B------:R0:W-:Y:S01]  /*1950*/  STL [R1+0x30], R58 ;  /* 0x0000303a01007387 */ /* 0x0001e20000100800 */
[----:B------:R-:W-:-:S02]  /*1960*/  HADD2.F32 R249, -RZ, R249.H0_H0 ;  /* 0x200000f9fff97230 */ /* 0x000fc40000004100 */
[----:B--2---:R-:W-:Y:S01]  /*1970*/  HADD2.F32 R60, -RZ, R87.H0_H0 ;  /* 0x20000057ff3c7230 */ /* 0x004fe20000004100 */
[----:B------:R1:W-:Y:S01]  /*1980*/  STL [R1+0x28], R61 ;  /* 0x0000283d01007387 */ /* 0x0003e20000100800 */
[----:B------:R-:W-:Y:S02]  /*1990*/  HADD2.F32 R247, -RZ, R77.H0_H0 ;  /* 0x2000004dfff77230 */ /* 0x000fe40000004100 */
[----:B------:R-:W-:Y:S01]  /*19a0*/  HADD2.F32 R245, -RZ, R245.H0_H0 ;  /* 0x200000f5fff57230 */ /* 0x000fe20000004100 */
[----:B------:R2:W-:Y:S01]  /*19b0*/  STL [R1+0x20], R60 ;  /* 0x0000203c01007387 */ /* 0x0005e20000100800 */
[----:B------:R-:W-:Y:S02]  /*19c0*/  HADD2.F32 R243, -RZ, R74.H0_H0 ;  /* 0x2000004afff37230 */ /* 0x000fe40000004100 */
[----:B0-----:R-:W-:Y:S02]  /*19d0*/  HADD2.F32 R58, -RZ, R86.H0_H0 ;  /* 0x20000056ff3a7230 */ /* 0x001fe40000004100 */
[----:B------:R-:W-:-:S02]  /*19e0*/  HADD2.F32 R241, -RZ, R241.H0_H0 ;  /* 0x200000f1fff17230 */ /* 0x000fc40000004100 */
[----:B-1----:R-:W-:Y:S01]  /*19f0*/  HADD2.F32 R61, -RZ, R85.H0_H0 ;  /* 0x20000055ff3d7230 */ /* 0x002fe20000004100 */
[----:B------:R0:W-:Y:S01]  /*1a00*/  STL [R1+0x18], R58 ;  /* 0x0000183a01007387 */ /* 0x0001e20000100800 */
[----:B------:R-:W-:Y:S02]  /*1a10*/  HADD2.F32 R239, -RZ, R71.H0_H0 ;  /* 0x20000047ffef7230 */ /* 0x000fe40000004100 */
[----:B--2---:R-:W-:Y:S01]  /*1a20*/  HADD2.F32 R60, -RZ, R84.H0_H0 ;  /* 0x20000054ff3c7230 */ /* 0x004fe20000004100 */
[----:B------:R1:W-:Y:S01]  /*1a30*/  STL [R1+0x10], R61 ;  /* 0x0000103d01007387 */ /* 0x0003e20000100800 */
[----:B------:R-:W-:Y:S02]  /*1a40*/  HADD2.F32 R237, -RZ, R237.H0_H0 ;  /* 0x200000edffed7230 */ /* 0x000fe40000004100 */
[----:B------:R-:W-:Y:S01]  /*1a50*/  HADD2.F32 R235, -RZ, R68.H0_H0 ;  /* 0x20000044ffeb7230 */ /* 0x000fe20000004100 */
[----:B------:R1:W-:Y:S01]  /*1a60*/  STL [R1+0x8], R60 ;  /* 0x0000083c01007387 */ /* 0x0003e20000100800 */
[----:B------:R-:W-:-:S02]  /*1a70*/  HADD2.F32 R233, -RZ, R233.H0_H0 ;  /* 0x200000e9ffe97230 */ /* 0x000fc40000004100 */
[----:B0-----:R-:W-:Y:S02]  /*1a80*/  HADD2.F32 R58, -RZ, R82.H0_H0 ;  /* 0x20000052ff3a7230 */ /* 0x001fe40000004100 */
[----:B------:R-:W-:Y:S02]  /*1a90*/  HADD2.F32 R231, -RZ, R65.H0_H0 ;  /* 0x20000041ffe77230 */ /* 0x000fe40000004100 */
[----:B------:R-:W-:Y:S01]  /*1aa0*/  HADD2.F32 R229, -RZ, R229.H0_H0 ;  /* 0x200000e5ffe57230 */ /* 0x000fe20000004100 */
[----:B------:R1:W-:Y:S01]  /*1ab0*/  STL [R1], R58 ;  /* 0x0000003a01007387 */ /* 0x0003e20000100800 */
        /* <DEDUP_REMOVED lines=12> */
[----:B-1----:R-:W-:-:S07]  /*1b80*/  HADD2.F32 R185, -RZ, R185.H0_H0 ;  /* 0x200000b9ffb97230 */ /* 0x002fce0000004100 */
.L_x_57672:
[----:B------:R-:W0:Y:S01]  /*1b90*/  S2R R218, SR_TID.X ;  /* 0x0000000000da7919 */ /* 0x000e220000002100 */
[----:B----4-:R-:W1:Y:S01]  /*1ba0*/  @P1 LDC.64 R56, c[0x0][0x270] ;  /* 0x00009c00ff381b82 */ /* 0x010e620000000a00 */
[----:B------:R-:W-:Y:S01]  /*1bb0*/  IMAD R55, R27, UR7, RZ ;  /* 0x000000071b377c24 */ /* 0x000fe2000f8e02ff */
[----:B------:R-:W-:Y:S01]  /*1bc0*/  ISETP.NE.U32.AND P2, PT, RZ, UR12, PT ;  /* 0x0000000cff007c0c */ /* 0x000fe2000bf45070 */
[----:B------:R-:W-:-:S03]  /*1bd0*/  HFMA2.MMA R85, -RZ, RZ, 1.875, 0 ;  /* 0x3f800000ff557435 */ /* 0x000fc600000001ff */
[----:B------:R-:W-:Y:S02]  /*1be0*/  SHF.R.S32.HI R58, RZ, 0x1f, R55 ;  /* 0x0000001fff3a7819 */ /* 0x000fe40000011437 */
[----:B------:R-:W2:Y:S01]  /*1bf0*/  LDC.64 R96, c[0x0][0x220] ;  /* 0x00008800ff607b82 */ /* 0x000ea20000000a00 */
[----:B------:R-:W-:Y:S02]  /*1c00*/  ISETP.NE.AND.EX P2, PT, RZ, UR13, PT, P2 ;  /* 0x0000000dff007c0c */ /* 0x000fe4000bf45320 */
[----:B------:R-:W-:Y:S01]  /*1c10*/  LEA.HI R58, R58, R55, RZ, 0x2 ;  /* 0x000000373a3a7211 */ /* 0x000fe200078f10ff */
[----:B-1----:R-:W-:-:S05]  /*1c20*/  @P1 IMAD.WIDE R56, R27, 0x4, R56 ;  /* 0x000000041b381825 */ /* 0x002fca00078e0238 */
[----:B------:R-:W3:Y:S01]  /*1c30*/  @P1 LDG.E R85, desc[UR4][R56.64] ;  /* 0x0000000438551981 */ /* 0x000ee2000c1e1900 */
[----:B0-----:R-:W-:-:S04]  /*1c40*/  LOP3.LUT R218, R218, 0x1f, RZ, 0xc0, !PT ;  /* 0x0000001fdada7812 */ /* 0x001fc800078ec0ff */
[----:B------:R-:W-:-:S04]  /*1c50*/  LEA.HI.SX32 R84, R58, R218, 0x1e ;  /* 0x000000da3a547211 */ /* 0x000fc800078ff2ff */
[C---:B------:R-:W-:Y:S01]  /*1c60*/  @P2 LEA R68, P3, R84.reuse, UR12, 0x4 ;  /* 0x0000000c54442c11 */ /* 0x040fe2000f8620ff */
[----:B--2---:R-:W-:-:S03]  /*1c70*/  IMAD.WIDE.U32 R58, R84, 0x10, R96 ;  /* 0x00000010543a7825 */ /* 0x004fc600078e0060 */
[----:B------:R-:W-:-:S03]  /*1c80*/  @P2 LEA.HI.X R69, R84, UR13, RZ, 0x4, P3 ;  /* 0x0000000d54452c11 */ /* 0x000fc600098f24ff */
[----:B------:R-:W3:Y:S04]  /*1c90*/  LDG.E.128 R56, desc[UR4][R58.64] ;  /* 0x000000043a387981 */ /* 0x000ee8000c1e1d00 */
[----:B-----5:R0:W5:Y:S01]  /*1ca0*/  @P2 LDG.E.128 R60, desc[UR4][R68.64] ;  /* 0x00000004443c2981 */ /* 0x020162000c1e1d00 */
[----:B------:R-:W-:-:S04]  /*1cb0*/  ISETP.NE.U32.AND P3, PT, RZ, UR12, PT ;  /* 0x0000000cff007c0c */ /* 0x000fc8000bf65070 */
[----:B------:R-:W-:Y:S01]  /*1cc0*/  ISETP.NE.AND.EX P3, PT, RZ, UR13, PT, P3 ;  /* 0x0000000dff007c0c */ /* 0x000fe2000bf65330 */
[----:B---3--:R-:W-:-:S12]  /*1cd0*/  FMUL.FTZ R86, R56, R85 ;  /* 0x0000005538567220 */ /* 0x008fd80000410000 */
[----:B0-----:R-:W-:Y:S05]  /*1ce0*/  @P3 BRA `(.L_x_57431) ;  /* 0x0000000000083947 */ /* 0x001fea0003800000 */
[----:B------:R-:W-:Y:S05]  /*1cf0*/  @P0 BRA `(.L_x_57432) ;  /* 0x0000000000080947 */ /* 0x000fea0003800000 */
[----:B------:R-:W-:Y:S05]  /*1d00*/  BRA `(.L_x_57433) ;  /* 0x0000000000087947 */ /* 0x000fea0003800000 */
.L_x_57431:
[----:B-----5:R-:W-:-:S07]  /*1d10*/  FADD.FTZ R86, R60, R86 ;  /* 0x000000563c567221 */ /* 0x020fce0000010000 */
.L_x_57432:
[----:B------:R-:W-:-:S07]  /*1d20*/  MOV R64, R86 ;  /* 0x0000005600407202 */ /* 0x000fce0000000f00 */
.L_x_57433:
[----:B------:R-:W-:Y:S01]  /*1d30*/  FMUL.FTZ R87, R57, R85 ;  /* 0x0000005539577220 */ /* 0x000fe20000410000 */
[----:B------:R-:W-:Y:S06]  /*1d40*/  @P3 BRA `(.L_x_57434) ;  /* 0x0000000000083947 */ /* 0x000fec0003800000 */
[----:B------:R-:W-:Y:S05]  /*1d50*/  @P0 BRA `(.L_x_57435) ;  /* 0x0000000000080947 */ /* 0x000fea0003800000 */
[----:B------:R-:W-:Y:S05]  /*1d60*/  BRA `(.L_x_57436) ;  /* 0x0000000000087947 */ /* 0x000fea0003800000 */
.L_x_57434:
[----:B-----5:R-:W-:-:S07]  /*1d70*/  FADD.FTZ R87, R61, R87 ;  /* 0x000000573d577221 */ /* 0x020fce0000010000 */
.L_x_57435:
[----:B------:R-:W-:-:S07]  /*1d80*/  MOV R65, R87 ;  /* 0x0000005700417202 */ /* 0x000fce0000000f00 */
.L_x_57436:
[----:B------:R-:W-:Y:S01]  /*1d90*/  FMUL.FTZ R92, R58, R85 ;  /* 0x000000553a5c7220 */ /* 0x000fe20000410000 */
[----:B------:R-:W-:Y:S06]  /*1da0*/  @P3 BRA `(.L_x_57437) ;  /* 0x0000000000083947 */ /* 0x000fec0003800000 */
[----:B------:R-:W-:Y:S05]  /*1db0*/  @P0 BRA `(.L_x_57438) ;  /* 0x0000000000080947 */ /* 0x000fea0003800000 */
[----:B------:R-:W-:Y:S05]  /*1dc0*/  BRA `(.L_x_57439) ;  /* 0x0000000000087947 */ /* 0x000fea0003800000 */
.L_x_57437:
[----:B-----5:R-:W-:-:S07]  /*1dd0*/  FADD.FTZ R92, R62, R92 ;  /* 0x0000005c3e5c7221 */ /* 0x020fce0000010000 */
.L_x_57438:
[----:B------:R-:W-:-:S07]  /*1de0*/  MOV R66, R92 ;  /* 0x0000005c00427202 */ /* 0x000fce0000000f00 */
.L_x_57439:
[----:B------:R-:W-:Y:S01]  /*1df0*/  FMUL.FTZ R93, R59, R85 ;  /* 0x000000553b5d7220 */ /* 0x000fe20000410000 */
[----:B------:R-:W-:Y:S06]  /*1e00*/  @P3 BRA `(.L_x_57440) ;  /* 0x0000000000083947 */ /* 0x000fec0003800000 */
[----:B------:R-:W-:Y:S05]  /*1e10*/  @P0 BRA `(.L_x_57441) ;  /* 0x0000000000080947 */ /* 0x000fea0003800000 */
[----:B------:R-:W-:Y:S05]  /*1e20*/  BRA `(.L_x_57442) ;  /* 0x0000000000087947 */ /* 0x000fea0003800000 */
.L_x_57440:
[----:B-----5:R-:W-:-:S07]  /*1e30*/  FADD.FTZ R93, R63, R93 ;  /* 0x0000005d3f5d7221 */ /* 0x020fce0000010000 */
.L_x_57441:
[----:B------:R-:W-:-:S07]  /*1e40*/  MOV R67, R93 ;  /* 0x0000005d00437202 */ /* 0x000fce0000000f00 */
.L_x_57442:
[----:B------:R-:W0:Y:S01]  /*1e50*/  @P0 LDC.64 R56, c[0x0][0x238] ;  /* 0x00008e00ff380b82 */ /* 0x000e220000000a00 */
[----:B------:R-:W-:-:S05]  /*1e60*/  IADD3 R55, R84, 0x20, RZ ;  /* 0x0000002054377810 */ /* 0x000fca0007ffe0ff */
[----:B------:R-:W-:Y:S02]  /*1e70*/  IMAD.WIDE.U32 R58, R55, 0x10, R96 ;  /* 0x00000010373a7825 */ /* 0x000fe400078e0060 */
[----:B------:R-:W1:Y:S01]  /*1e80*/  @P2 LDC.64 R68, c[0x0][0x230] ;  /* 0x00008c00ff442b82 */ /* 0x000e620000000a00 */
[----:B0-----:R-:W-:-:S04]  /*1e90*/  @P0 LEA R56, P5, R84, R56, 0x4 ;  /* 0x0000003854380211 */ /* 0x001fc800078a20ff */
[----:B------:R-:W-:Y:S01]  /*1ea0*/  @P0 LEA.HI.X R57, R84, R57, RZ, 0x4, P5 ;  /* 0x0000003954390211 */ /* 0x000fe200028f24ff */
[----:B-1----:R-:W-:-:S04]  /*1eb0*/  @P2 IMAD.WIDE.U32 R68, R55, 0x10, R68 ;  /* 0x0000001037442825 */ /* 0x002fc800078e0044 */
[----:B------:R0:W-:Y:S04]  /*1ec0*/  @P0 STG.E.128 desc[UR4][R56.64], R64 ;  /* 0x0000004038000986 */ /* 0x0001e8000c101d04 */
[----:B-----5:R1:W5:Y:S04]  /*1ed0*/  @P2 LDG.E.128 R60, desc[UR4][R68.64] ;  /* 0x00000004443c2981 */ /* 0x020368000c1e1d00 */
[----:B0-----:R-:W2:Y:S02]  /*1ee0*/  LDG.E.128 R56, desc[UR4][R58.64] ;  /* 0x000000043a387981 */ /* 0x001ea4000c1e1d00 */
[----:B--2---:R-:W-:Y:S01]  /*1ef0*/  FMUL.FTZ R81, R56, R85 ;  /* 0x0000005538517220 */ /* 0x004fe20000410000 */
[----:B-1----:R-:W-:Y:S06]  /*1f00*/  @P3 BRA `(.L_x_57443) ;  /* 0x0000000000083947 */ /* 0x002fec0003800000 */
[----:B------:R-:W-:Y:S05]  /*1f10*/  @P0 BRA `(.L_x_57444) ;  /* 0x0000000000080947 */ /* 0x000fea0003800000 */
[----:B------:R-:W-:Y:S05]  /*1f20*/  BRA `(.L_x_57445) ;  /* 0x0000000000087947 */ /* 0x000fea0003800000 */
.L_x_57443:
[----:B-----5:R-:W-:-:S07]  /*1f30*/  FADD.FTZ R81, R60, R81 ;  /* 0x000000513c517221 */ /* 0x020fce0000010000 */
.L_x_57444:
[----:B------:R-:W-:-:S07]  /*1f40*/  MOV R64, R81 ;  /* 0x0000005100407202 */ /* 0x000fce0000000f00 */
.L_x_57445:
[----:B------:R-:W-:Y:S01]  /*1f50*/  FMUL.FTZ R82, R57, R85 ;  /* 0x0000005539527220 */ /* 0x000fe20000410000 */
[----:B------:R-:W-:Y:S06]  /*1f60*/  @P3 BRA `(.L_x_57446) ;  /* 0x0000000000083947 */ /* 0x000fec0003800000 */
[----:B------:R-:W-:Y:S05]  /*1f70*/  @P0 BRA `(.L_x_57447) ;  /* 0x0000000000080947 */ /* 0x000fea0003800000 */
[----:B------:R-:W-:Y:S05]  /*1f80*/  BRA `(.L_x_57448) ;  /* 0x0000000000087947 */ /* 0x000fea0003800000 */
.L_x_57446:
[----:B-----5:R-:W-:-:S07]  /*1f90*/  FADD.FTZ R82, R61, R82 ;  /* 0x000000523d527221 */ /* 0x020fce0000010000 */
.L_x_57447:
[----:B------:R-:W-:-:S07]  /*1fa0*/  MOV R65, R82 ;  /* 0x0000005200417202 */ /* 0x000fce0000000f00 */
.L_x_57448:
[----:B------:R-:W-:Y:S01]  /*1fb0*/  FMUL.FTZ R83, R58, R85 ;  /* 0x000000553a537220 */ /* 0x000fe20000410000 */
[----:B------:R-:W-:Y:S06]  /*1fc0*/  @P3 BRA `(.L_x_57449) ;  /* 0x0000000000083947 */ /* 0x000fec0003800000 */
[----:B------:R-:W-:Y:S05]  /*1fd0*/  @P0 BRA `(.L_x_57450) ;  /* 0x0000000000080947 */ /* 0x000fea0003800000 */
[----:B------:R-:W-:Y:S05]  /*1fe0*/  BRA `(.L_x_57451) ;  /* 0x0000000000087947 */ /* 0x000fea0003800000 */
.L_x_57449:
[----:B-----5:R-:W-:-:S07]  /*1ff0*/  FADD.FTZ R83, R62, R83 ;  /* 0x000000533e537221 */ /* 0x020fce0000010000 */
.L_x_57450:
[----:B------:R-:W-:-:S07]  /*2000*/  MOV R66, R83 ;  /* 0x0000005300427202 */ /* 0x000fce0000000f00 */
.L_x_57451:
[----:B------:R-:W-:Y:S01]  /*2010*/  FMUL.FTZ R88, R59, R85 ;  /* 0x000000553b587220 */ /* 0x000fe20000410000 */
[----:B------:R-:W-:Y:S06]  /*2020*/  @P3 BRA `(.L_x_57452) ;  /* 0x0000000000083947 */ /* 0x000fec0003800000 */
[----:B------:R-:W-:Y:S05]  /*2030*/  @P0 BRA `(.L_x_57453) ;  /* 0x0000000000080947 */ /* 0x000fea0003800000 */
[----:B------:R-:W-:Y:S05]  /*2040*/  BRA `(.L_x_57454) ;  /* 0x0000000000087947 */ /* 0x000fea0003800000 */
.L_x_57452:
[----:B-----5:R-:W-:-:S07]  /*2050*/  FADD.FTZ R88, R63, R88 ;  /* 0x000000583f587221 */ /* 0x020fce0000010000 */
.L_x_57453:
[----:B------:R-:W-:-:S07]  /*2060*/  MOV R67, R88 ;  /* 0x0000005800437202 */ /* 0x000fce0000000f00 */
.L_x_57454:
        /* <DEDUP_REMOVED lines=9> */
[----:B--2---:R-:W-:Y:S01]  /*2100*/  FMUL.FTZ R78, R68, R85 ;  /* 0x00000055444e7220 */ /* 0x004fe20000410000 */
[----:B-1----:R-:W-:Y:S06]  /*2110*/  @P3 BRA `(.L_x_57455) ;  /* 0x0000000000083947 */ /* 0x002fec0003800000 */
[----:B------:R-:W-:Y:S05]  /*2120*/  @P0 BRA `(.L_x_57456) ;  /* 0x0000000000080947 */ /* 0x000fea0003800000 */
[----:B------:R-:W-:Y:S05]  /*2130*/  BRA `(.L_x_57457) ;  /* 0x0000000000087947 */ /* 0x000fea0003800000 */
.L_x_57455:
[----:B-----5:R-:W-:-:S07]  /*2140*/  FADD.FTZ R78, R60, R78 ;  /* 0x0000004e3c4e7221 */ /* 0x020fce0000010000 */
.L_x_57456:
[----:B------:R-:W-:-:S07]  /*2150*/  MOV R64, R78 ;  /* 0x0000004e00407202 */ /* 0x000fce0000000f00 */
.L_x_57457:
[----:B------:R-:W-:Y:S01]  /*2160*/  FMUL.FTZ R79, R69, R85 ;  /* 0x00000055454f7220 */ /* 0x000fe20000410000 */
[----:B------:R-:W-:Y:S06]  /*2170*/  @P3 BRA `(.L_x_57458) ;  /* 0x0000000000083947 */ /* 0x000fec0003800000 */
[----:B------:R-:W-:Y:S05]  /*2180*/  @P0 BRA `(.L_x_57459) ;  /* 0x0000000000080947 */ /* 0x000fea0003800000 */
[----:B------:R-:W-:Y:S05]  /*2190*/  BRA `(.L_x_57460) ;  /* 0x0000000000087947 */ /* 0x000fea0003800000 */
.L_x_57458:
[----:B-----5:R-:W-:-:S07]  /*21a0*/  FADD.FTZ R79, R61, R79 ;  /* 0x0000004f3d4f7221 */ /* 0x020fce0000010000 */
.L_x_57459:
[----:B------:R-:W-:-:S07]  /*21b0*/  MOV R65, R79 ;  /* 0x0000004f00417202 */ /* 0x000fce0000000f00 */
.L_x_57460:
[----:B------:R-:W-:Y:S01]  /*21c0*/  FMUL.FTZ R80, R70, R85 ;  /* 0x0000005546507220 */ /* 0x000fe20000410000 */
[----:B------:R-:W-:Y:S06]  /*21d0*/  @P3 BRA `(.L_x_57461) ;  /* 0x0000000000083947 */ /* 0x000fec0003800000 */
[----:B------:R-:W-:Y:S05]  /*21e0*/  @P0 BRA `(.L_x_57462) ;  /* 0x0000000000080947 */ /* 0x000fea0003800000 */
[----:B------:R-:W-:Y:S05]  /*21f0*/  BRA `(.L_x_57463) ;  /* 0x0000000000087947 */ /* 0x000fea0003800000 */
.L_x_57461:
[----:B-----5:R-:W-:-:S07]  /*2200*/  FADD.FTZ R80, R62, R80 ;  /* 0x000000503e507221 */ /* 0x020fce0000010000 */
.L_x_57462:
[----:B------:R-:W-:-:S07]  /*2210*/  MOV R66, R80 ;  /* 0x0000005000427202 */ /* 0x000fce0000000f00 */
.L_x_57463:
[----:B------:R-:W-:Y:S01]  /*2220*/  FMUL.FTZ R89, R71, R85 ;  /* 0x0000005547597220 */ /* 0x000fe20000410000 */
[----:B------:R-:W-:Y:S06]  /*2230*/  @P3 BRA `(.L_x_57464) ;  /* 0x0000000000083947 */ /* 0x000fec0003800000 */
[----:B------:R-:W-:Y:S05]  /*2240*/  @P0 BRA `(.L_x_57465) ;  /* 0x0000000000080947 */ /* 0x000fea0003800000 */
[----:B------:R-:W-:Y:S05]  /*2250*/  BRA `(.L_x_57466) ;  /* 0x0000000000087947 */ /* 0x000fea0003800000 */
.L_x_57464:
[----:B-----5:R-:W-:-:S07]  /*2260*/  FADD.FTZ R89, R63, R89 ;  /* 0x000000593f597221 */ /* 0x020fce0000010000 */
.L_x_57465:
[----:B------:R-:W-:-:S07]  /*2270*/  MOV R67, R89 ;  /* 0x0000005900437202 */ /* 0x000fce0000000f00 */
.L_x_57466:
        /* <DEDUP_REMOVED lines=8> */
[----:B-----5:R2:W5:Y:S02]  /*2300*/  @P2 LDG.E.128 R60, desc[UR4][R58.64] ;  /* 0x000000043a3c2981 */ /* 0x020564000c1e1d00 */
[----:B--2---:R-:W-:Y:S01]  /*2310*/  FMUL.FTZ R58, R68, R85 ;  /* 0x00000055443a7220 */ /* 0x004fe20000410000 */
[----:B------:R-:W-:Y:S06]  /*2320*/  @P3 BRA `(.L_x_57467) ;  /* 0x0000000000083947 */ /* 0x000fec0003800000 */
[----:B------:R-:W-:Y:S05]  /*2330*/  @P0 BRA `(.L_x_57468) ;  /* 0x0000000000080947 */ /* 0x000fea0003800000 */
[----:B------:R-:W-:Y:S05]  /*2340*/  BRA `(.L_x_57469) ;  /* 0x0000000000087947 */ /* 0x000fea0003800000 */
.L_x_57467:
[----:B-----5:R-:W-:-:S07]  /*2350*/  FADD.FTZ R58, R60, R58 ;  /* 0x0000003a3c3a7221 */ /* 0x020fce0000010000 */
.L_x_57468:
[----:B------:R-:W-:-:S07]  /*2360*/  MOV R64, R58 ;  /* 0x0000003a00407202 */ /* 0x000fce0000000f00 */
.L_x_57469:
[----:B------:R-:W-:Y:S01]  /*2370*/  FMUL.FTZ R59, R69, R85 ;  /* 0x00000055453b7220 */ /* 0x000fe20000410000 */
[----:B------:R-:W-:Y:S06]  /*2380*/  @P3 BRA `(.L_x_57470) ;  /* 0x0000000000083947 */ /* 0x000fec0003800000 */
[----:B------:R-:W-:Y:S05]  /*2390*/  @P0 BRA `(.L_x_57471) ;  /* 0x0000000000080947 */ /* 0x000fea0003800000 */
[----:B------:R-:W-:Y:S05]  /*23a0*/  BRA `(.L_x_57472) ;  /* 0x0000000000087947 */ /* 0x000fea0003800000 */
.L_x_57470:
[----:B-----5:R-:W-:-:S07]  /*23b0*/  FADD.FTZ R59, R61, R59 ;  /* 0x0000003b3d3b7221 */ /* 0x020fce0000010000 */
.L_x_57471:
[----:B------:R-:W-:-:S07]  /*23c0*/  MOV R65, R59 ;  /* 0x0000003b00417202 */ /* 0x000fce0000000f00 */
.L_x_57472:
[----:B------:R-:W-:Y:S01]  /*23d0*/  FMUL.FTZ R72, R70, R85 ;  /* 0x0000005546487220 */ /* 0x000fe20000410000 */
[----:B------:R-:W-:Y:S06]  /*23e0*/  @P3 BRA `(.L_x_57473) ;  /* 0x0000000000083947 */ /* 0x000fec0003800000 */
[----:B------:R-:W-:Y:S05]  /*23f0*/  @P0 BRA `(.L_x_57474) ;  /* 0x0000000000080947 */ /* 0x000fea0003800000 */
[----:B------:R-:W-:Y:S05]  /*2400*/  BRA `(.L_x_57475) ;  /* 0x0000000000087947 */ /* 0x000fea0003800000 */
.L_x_57473:
[----:B-----5:R-:W-:-:S07]  /*2410*/  FADD.FTZ R72, R62, R72 ;  /* 0x000000483e487221 */ /* 0x020fce0000010000 */
.L_x_57474:
[----:B------:R-:W-:-:S07]  /*2420*/  MOV R66, R72 ;  /* 0x0000004800427202 */ /* 0x000fce0000000f00 */
.L_x_57475:
[----:B------:R-:W-:Y:S01]  /*2430*/  FMUL.FTZ R90, R71, R85 ;  /* 0x00000055475a7220 */ /* 0x000fe20000410000 */
[----:B------:R-:W-:Y:S06]  /*2440*/  @P3 BRA `(.L_x_57476) ;  /* 0x0000000000083947 */ /* 0x000fec0003800000 */
[----:B------:R-:W-:Y:S05]  /*2450*/  @P0 BRA `(.L_x_57477) ;  /* 0x0000000000080947 */ /* 0x000fea0003800000 */
[----:B------:R-:W-:Y:S05]  /*2460*/  BRA `(.L_x_57478) ;  /* 0x0000000000087947 */ /* 0x000fea0003800000 */
.L_x_57476:
[----:B-----5:R-:W-:-:S07]  /*2470*/  FADD.FTZ R90, R63, R90 ;  /* 0x0000005a3f5a7221 */ /* 0x020fce0000010000 */
.L_x_57477:
[----:B------:R-:W-:-:S07]  /*2480*/  MOV R67, R90 ;  /* 0x0000005a00437202 */ /* 0x000fce0000000f00 */
.L_x_57478:
        /* <DEDUP_REMOVED lines=13> */
.L_x_57479:
[----:B-----5:R-:W-:-:S07]  /*2560*/  FADD.FTZ R74, R60, R74 ;  /* 0x0000004a3c4a7221 */ /* 0x020fce0000010000 */
.L_x_57480:
[----:B------:R-:W-:-:S07]  /*2570*/  MOV R64, R74 ;  /* 0x0000004a00407202 */ /* 0x000fce0000000f00 */
.L_x_57481:
[----:B------:R-:W-:Y:S01]  /*2580*/  FMUL.FTZ R75, R69, R85 ;  /* 0x00000055454b7220 */ /* 0x000fe20000410000 */
[----:B------:R-:W-:Y:S06]  /*2590*/  @P3 BRA `(.L_x_57482) ;  /* 0x0000000000083947 */ /* 0x000fec0003800000 */
[----:B------:R-:W-:Y:S05]  /*25a0*/  @P0 BRA `(.L_x_57483) ;  /* 0x0000000000080947 */ /* 0x000fea0003800000 */
[----:B------:R-:W-:Y:S05]  /*25b0*/  BRA `(.L_x_57484) ;  /* 0x0000000000087947 */ /* 0x000fea0003800000 */
.L_x_57482:
[----:B-----5:R-:W-:-:S07]  /*25c0*/  FADD.FTZ R75, R61, R75 ;  /* 0x0000004b3d4b7221 */ /* 0x020fce0000010000 */
.L_x_57483:
[----:B------:R-:W-:-:S07]  /*25d0*/  MOV R65, R75 ;  /* 0x0000004b00417202 */ /* 0x000fce0000000f00 */
.L_x_57484:
[----:B------:R-:W-:Y:S01]  /*25e0*/  FMUL.FTZ R76, R70, R85 ;  /* 0x00000055464c7220 */ /* 0x000fe20000410000 */
[----:B------:R-:W-:Y:S06]  /*25f0*/  @P3 BRA `(.L_x_57485) ;  /* 0x0000000000083947 */ /* 0x000fec0003800000 */
[----:B------:R-:W-:Y:S05]  /*2600*/  @P0 BRA `(.L_x_57486) ;  /* 0x0000000000080947 */ /* 0x000fea0003800000 */
[----:B------:R-:W-:Y:S05]  /*2610*/  BRA `(.L_x_57487) ;  /* 0x0000000000087947 */ /* 0x000fea0003800000 */
.L_x_57485:
[----:B-----5:R-:W-:-:S07]  /*2620*/  FADD.FTZ R76, R62, R76 ;  /* 0x0000004c3e4c7221 */ /* 0x020fce0000010000 */
.L_x_57486:
[----:B------:R-:W-:-:S07]  /*2630*/  MOV R66, R76 ;  /* 0x0000004c00427202 */ /* 0x000fce0000000f00 */
.L_x_57487:
[----:B------:R-:W-:Y:S01]  /*2640*/  FMUL.FTZ R91, R71, R85 ;  /* 0x00000055475b7220 */ /* 0x000fe20000410000 */
[----:B------:R-:W-:Y:S06]  /*2650*/  @P3 BRA `(.L_x_57488) ;  /* 0x0000000000083947 */ /* 0x000fec0003800000 */
[----:B------:R-:W-:Y:S05]  /*2660*/  @P0 BRA `(.L_x_57489) ;  /* 0x0000000000080947 */ /* 0x000fea0003800000 */
[----:B------:R-:W-:Y:S05]  /*2670*/  BRA `(.L_x_57490) ;  /* 0x0000000000087947 */ /* 0x000fea0003800000 */
.L_x_57488:
[----:B-----5:R-:W-:-:S07]  /*2680*/  FADD.FTZ R91, R63, R91 ;  /* 0x0000005b3f5b7221 */ /* 0x020fce0000010000 */
.L_x_57489:
[----:B------:R-:W-:-:S07]  /*2690*/  MOV R67, R91 ;  /* 0x0000005b00437202 */ /* 0x000fce0000000f00 */
.L_x_57490:
        /* <DEDUP_REMOVED lines=13> */
.L_x_57491:
[----:B-----5:R-:W-:-:S07]  /*2770*/  FADD.FTZ R94, R60, R94 ;  /* 0x0000005e3c5e7221 */ /* 0x020fce0000010000 */
.L_x_57492:
[----:B------:R-:W-:-:S07]  /*2780*/  MOV R64, R94 ;  /* 0x0000005e00407202 */ /* 0x000fce0000000f00 */
.L_x_57493:
[----:B------:R-:W-:Y:S01]  /*2790*/  FMUL.FTZ R95, R69, R85 ;  /* 0x00000055455f7220 */ /* 0x000fe20000410000 */
[----:B------:R-:W-:Y:S06]  /*27a0*/  @P3 BRA `(.L_x_57494) ;  /* 0x0000000000083947 */ /* 0x000fec0003800000 */
[----:B------:R-:W-:Y:S05]  /*27b0*/  @P0 BRA `(.L_x_57495) ;  /* 0x0000000000080947 */ /* 0x000fea0003800000 */
[----:B------:R-:W-:Y:S05]  /*27c0*/  BRA `(.L_x_57496) ;  /* 0x0000000000087947 */ /* 0x000fea0003800000 */
.L_x_57494:
[----:B-----5:R-:W-:-:S07]  /*27d0*/  FADD.FTZ R95, R61, R95 ;  /* 0x0000005f3d5f7221 */ /* 0x020fce0000010000 */
.L_x_57495:
[----:B------:R-:W-:-:S07]  /*27e0*/  MOV R65, R95 ;  /* 0x0000005f00417202 */ /* 0x000fce0000000f00 */
.L_x_57496:
[----:B------:R-:W-:Y:S01]  /*27f0*/  FMUL.FTZ R98, R70, R85 ;  /* 0x0000005546627220 */ /* 0x000fe20000410000 */
[----:B------:R-:W-:Y:S06]  /*2800*/  @P3 BRA `(.L_x_57497) ;  /* 0x0000000000083947 */ /* 0x000fec0003800000 */
[----:B------:R-:W-:Y:S05]  /*2810*/  @P0 BRA `(.L_x_57498) ;  /* 0x0000000000080947 */ /* 0x000fea0003800000 */
[----:B------:R-:W-:Y:S05]  /*2820*/  BRA `(.L_x_57499) ;  /* 0x0000000000087947 */ /* 0x000fea0003800000 */
.L_x_57497:
[----:B-----5:R-:W-:-:S07]  /*2830*/  FADD.FTZ R98, R62, R98 ;  /* 0x000000623e627221 */ /* 0x020fce0000010000 */
.L_x_57498:
[----:B------:R-:W-:-:S07]  /*2840*/  MOV R66, R98 ;  /* 0x0000006200427202 */ /* 0x000fce0000000f00 */
.L_x_57499:
[----:B------:R-:W-:Y:S01]  /*2850*/  FMUL.FTZ R100, R71, R85 ;  /* 0x0000005547647220 */ /* 0x000fe20000410000 */
[----:B------:R-:W-:Y:S06]  /*2860*/  @P3 BRA `(.L_x_57500) ;  /* 0x0000000000083947 */ /* 0x000fec0003800000 */
[----:B------:R-:W-:Y:S05]  /*2870*/  @P0 BRA `(.L_x_57501) ;  /* 0x0000000000080947 */ /* 0x000fea0003800000 */
[----:B------:R-:W-:Y:S05]  /*2880*/  BRA `(.L_x_57502) ;  /* 0x0000000000087947 */ /* 0x000fea0003800000 */
.L_x_57500:
[----:B-----5:R-:W-:-:S07]  /*2890*/  FADD.FTZ R100, R63, R100 ;  /* 0x000000643f647221 */ /* 0x020fce0000010000 */
.L_x_57501:
[----:B------:R-:W-:-:S07]  /*28a0*/  MOV R67, R100 ;  /* 0x0000006400437202 */ /* 0x000fce0000000f00 */
.L_x_57502:
        /* <DEDUP_REMOVED lines=13> */
.L_x_57503:
[----:B-----5:R-:W-:-:S07]  /*2980*/  FADD.FTZ R101, R60, R101 ;  /* 0x000000653c657221 */ /* 0x020fce0000010000 */
.L_x_57504:
[----:B------:R-:W-:-:S07]  /*2990*/  MOV R64, R101 ;  /* 0x0000006500407202 */ /* 0x000fce0000000f00 */
.L_x_57505:
[----:B------:R-:W-:Y:S01]  /*29a0*/  FMUL.FTZ R102, R69, R85 ;  /* 0x0000005545667220 */ /* 0x000fe20000410000 */
[----:B------:R-:W-:Y:S06]  /*29b0*/  @P3 BRA `(.L_x_57506) ;  /* 0x0000000000083947 */ /* 0x000fec0003800000 */
[----:B------:R-:W-:Y:S05]  /*29c0*/  @P0 BRA `(.L_x_57507) ;  /* 0x0000000000080947 */ /* 0x000fea0003800000 */
[----:B------:R-:W-:Y:S05]  /*29d0*/  BRA `(.L_x_57508) ;  /* 0x0000000000087947 */ /* 0x000fea0003800000 */
.L_x_57506:
[----:B-----5:R-:W-:-:S07]  /*29e0*/  FADD.FTZ R102, R61, R102 ;  /* 0x000000663d667221 */ /* 0x020fce0000010000 */
.L_x_57507:
[----:B------:R-:W-:-:S07]  /*29f0*/  MOV R65, R102 ;  /* 0x0000006600417202 */ /* 0x000fce0000000f00 */
.L_x_57508:
[----:B------:R-:W-:Y:S01]  /*2a00*/  FMUL.FTZ R103, R70, R85 ;  /* 0x0000005546677220 */ /* 0x000fe20000410000 */
[----:B------:R-:W-:Y:S06]  /*2a10*/  @P3 BRA `(.L_x_57509) ;  /* 0x0000000000083947 */ /* 0x000fec0003800000 */
[----:B------:R-:W-:Y:S05]  /*2a20*/  @P0 BRA `(.L_x_57510) ;  /* 0x0000000000080947 */ /* 0x000fea0003800000 */
[----:B------:R-:W-:Y:S05]  /*2a30*/  BRA `(.L_x_57511) ;  /* 0x0000000000087947 */ /* 0x000fea0003800000 */
.L_x_57509:
[----:B-----5:R-:W-:-:S07]  /*2a40*/  FADD.FTZ R103, R62, R103 ;  /* 0x000000673e677221 */ /* 0x020fce0000010000 */
.L_x_57510:
[----:B------:R-:W-:-:S07]  /*2a50*/  MOV R66, R103 ;  /* 0x0000006700427202 */ /* 0x000fce0000000f00 */
.L_x_57511:
[----:B------:R-:W-:Y:S01]  /*2a60*/  FMUL.FTZ R105, R71, R85 ;  /* 0x0000005547697220 */ /* 0x000fe20000410000 */
[----:B------:R-:W-:Y:S06]  /*2a70*/  @P3 BRA `(.L_x_57512) ;  /* 0x0000000000083947 */ /* 0x000fec0003800000 */
[----:B------:R-:W-:Y:S05]  /*2a80*/  @P0 BRA `(.L_x_57513) ;  /* 0x0000000000080947 */ /* 0x000fea0003800000 */
[----:B------:R-:W-:Y:S05]  /*2a90*/  BRA `(.L_x_57514) ;  /* 0x0000000000087947 */ /* 0x000fea0003800000 */
.L_x_57512:
[----:B-----5:R-:W-:-:S07]  /*2aa0*/  FADD.FTZ R105, R63, R105 ;  /* 0x000000693f697221 */ /* 0x020fce0000010000 */
.L_x_57513:
[----:B------:R-:W-:-:S07]  /*2ab0*/  MOV R67, R105 ;  /* 0x0000006900437202 */ /* 0x000fce0000000f00 */
.L_x_57514:
        /* <DEDUP_REMOVED lines=13> */
.L_x_57515:
[----:B-----5:R-:W-:-:S07]  /*2b90*/  FADD.FTZ R108, R60, R108 ;  /* 0x0000006c3c6c7221 */ /* 0x020fce0000010000 */
.L_x_57516:
[----:B------:R-:W-:-:S07]  /*2ba0*/  MOV R64, R108 ;  /* 0x0000006c00407202 */ /* 0x000fce0000000f00 */
.L_x_57517:
[----:B------:R-:W-:Y:S01]  /*2bb0*/  FMUL.FTZ R109, R69, R85 ;  /* 0x00000055456d7220 */ /* 0x000fe20000410000 */
[----:B------:R-:W-:Y:S06]  /*2bc0*/  @P3 BRA `(.L_x_57518) ;  /* 0x0000000000083947 */ /* 0x000fec0003800000 */
[----:B------:R-:W-:Y:S05]  /*2bd0*/  @P0 BRA `(.L_x_57519) ;  /* 0x0000000000080947 */ /* 0x000fea0003800000 */
[----:B------:R-:W-:Y:S05]  /*2be0*/  BRA `(.L_x_57520) ;  /* 0x0000000000087947 */ /* 0x000fea0003800000 */
.L_x_57518:
[----:B-----5:R-:W-:-:S07]  /*2bf0*/  FADD.FTZ R109, R61, R109 ;  /* 0x0000006d3d6d7221 */ /* 0x020fce0000010000 */
.L_x_57519:
[----:B------:R-:W-:-:S07]  /*2c00*/  MOV R65, R109 ;  /* 0x0000006d00417202 */ /* 0x000fce0000000f00 */
.L_x_57520:
[----:B------:R-:W-:Y:S01]  /*2c10*/  FMUL.FTZ R110, R70, R85 ;  /* 0x00000055466e7220 */ /* 0x000fe20000410000 */
[----:B------:R-:W-:Y:S06]  /*2c20*/  @P3 BRA `(.L_x_57521) ;  /* 0x0000000000083947 */ /* 0x000fec0003800000 */
[----:B------:R-:W-:Y:S05]  /*2c30*/  @P0 BRA `(.L_x_57522) ;  /* 0x0000000000080947 */ /* 0x000fea0003800000 */
[----:B------:R-:W-:Y:S05]  /*2c40*/  BRA `(.L_x_57523) ;  /* 0x0000000000087947 */ /* 0x000fea0003800000 */
.L_x_57521:
[----:B-----5:R-:W-:-:S07]  /*2c50*/  FADD.FTZ R110, R62, R110 ;  /* 0x0000006e3e6e7221 */ /* 0x020fce0000010000 */
.L_x_57522:
[----:B------:R-:W-:-:S07]  /*2c60*/  MOV R66, R110 ;  /* 0x0000006e00427202 */ /* 0x000fce0000000f00 */
.L_x_57523:
[----:B------:R-:W-:Y:S01]  /*2c70*/  FMUL.FTZ R111, R71, R85 ;  /* 0x00000055476f7220 */ /* 0x000fe20000410000 */
[----:B------:R-:W-:Y:S06]  /*2c80*/  @P3 BRA `(.L_x_57524) ;  /* 0x0000000000083947 */ /* 0x000fec0003800000 */
[----:B------:R-:W-:Y:S05]  /*2c90*/  @P0 BRA `(.L_x_57525) ;  /* 0x0000000000080947 */ /* 0x000fea0003800000 */
[----:B------:R-:W-:Y:S05]  /*2ca0*/  BRA `(.L_x_57526) ;  /* 0x0000000000087947 */ /* 0x000fea0003800000 */
.L_x_57524:
[----:B-----5:R-:W-:-:S07]  /*2cb0*/  FADD.FTZ R111, R63, R111 ;  /* 0x0000006f3f6f7221 */ /* 0x020fce0000010000 */
.L_x_57525:
[----:B------:R-:W-:-:S07]  /*2cc0*/  MOV R67, R111 ;  /* 0x0000006f00437202 */ /* 0x000fce0000000f00 */
.L_x_57526:
        /* <DEDUP_REMOVED lines=13> */
.L_x_57527:
[----:B-----5:R-:W-:-:S07]  /*2da0*/  FADD.FTZ R113, R60, R113 ;  /* 0x000000713c717221 */ /* 0x020fce0000010000 */
.L_x_57528:
[----:B------:R-:W-:-:S07]  /*2db0*/  MOV R64, R113 ;  /* 0x0000007100407202 */ /* 0x000fce0000000f00 */
.L_x_57529:
[----:B------:R-:W-:Y:S01]  /*2dc0*/  FMUL.FTZ R114, R69, R85 ;  /* 0x0000005545727220 */ /* 0x000fe20000410000 */
[----:B------:R-:W-:Y:S06]  /*2dd0*/  @P3 BRA `(.L_x_57530) ;  /* 0x0000000000083947 */ /* 0x000fec0003800000 */
[----:B------:R-:W-:Y:S05]  /*2de0*/  @P0 BRA `(.L_x_57531) ;  /* 0x0000000000080947 */ /* 0x000fea0003800000 */
[----:B------:R-:W-:Y:S05]  /*2df0*/  BRA `(.L_x_57532) ;  /* 0x0000000000087947 */ /* 0x000fea0003800000 */
.L_x_57530:
[----:B-----5:R-:W-:-:S07]  /*2e00*/  FADD.FTZ R114, R61, R114 ;  /* 0x000000723d727221 */ /* 0x020fce0000010000 */
.L_x_57531:
[----:B------:R-:W-:-:S07]  /*2e10*/  MOV R65, R114 ;  /* 0x0000007200417202 */ /* 0x000fce0000000f00 */
.L_x_57532:
[----:B------:R-:W-:Y:S01]  /*2e20*/  FMUL.FTZ R115, R70, R85 ;  /* 0x0000005546737220 */ /* 0x000fe20000410000 */
[----:B------:R-:W-:Y:S06]  /*2e30*/  @P3 BRA `(.L_x_57533) ;  /* 0x0000000000083947 */ /* 0x000fec0003800000 */
[----:B------:R-:W-:Y:S05]  /*2e40*/  @P0 BRA `(.L_x_57534) ;  /* 0x0000000000080947 */ /* 0x000fea0003800000 */
[----:B------:R-:W-:Y:S05]  /*2e50*/  BRA `(.L_x_57535) ;  /* 0x0000000000087947 */ /* 0x000fea0003800000 */
.L_x_57533:
[----:B-----5:R-:W-:-:S07]  /*2e60*/  FADD.FTZ R115, R62, R115 ;  /* 0x000000733e737221 */ /* 0x020fce0000010000 */
.L_x_57534:
[----:B------:R-:W-:-:S07]  /*2e70*/  MOV R66, R115 ;  /* 0x0000007300427202 */ /* 0x000fce0000000f00 */
.L_x_57535:
[----:B------:R-:W-:Y:S01]  /*2e80*/  FMUL.FTZ R116, R71, R85 ;  /* 0x0000005547747220 */ /* 0x000fe20000410000 */
[----:B------:R-:W-:Y:S06]  /*2e90*/  @P3 BRA `(.L_x_57536) ;  /* 0x0000000000083947 */ /* 0x000fec0003800000 */
[----:B------:R-:W-:Y:S05]  /*2ea0*/  @P0 BRA `(.L_x_57537) ;  /* 0x0000000000080947 */ /* 0x000fea0003800000 */
[----:B------:R-:W-:Y:S05]  /*2eb0*/  BRA `(.L_x_57538) ;  /* 0x0000000000087947 */ /* 0x000fea0003800000 */
.L_x_57536:
[----:B-----5:R-:W-:-:S07]  /*2ec0*/  FADD.FTZ R116, R63, R116 ;  /* 0x000000743f747221 */ /* 0x020fce0000010000 */
.L_x_57537:
[----:B------:R-:W-:-:S07]  /*2ed0*/  MOV R67, R116 ;  /* 0x0000007400437202 */ /* 0x000fce0000000f00 */
.L_x_57538:
        /* <DEDUP_REMOVED lines=13> */
.L_x_57539:
[----:B-----5:R-:W-:-:S07]  /*2fb0*/  FADD.FTZ R118, R60, R118 ;  /* 0x000000763c767221 */ /* 0x020fce0000010000 */
.L_x_57540:
[----:B------:R-:W-:-:S07]  /*2fc0*/  MOV R64, R118 ;  /* 0x0000007600407202 */ /* 0x000fce0000000f00 */
.L_x_57541:
[----:B------:R-:W-:Y:S01]  /*2fd0*/  FMUL.FTZ R119, R69, R85 ;  /* 0x0000005545777220 */ /* 0x000fe20000410000 */
[----:B------:R-:W-:Y:S06]  /*2fe0*/  @P3 BRA `(.L_x_57542) ;  /* 0x0000000000083947 */ /* 0x000fec0003800000 */
[----:B------:R-:W-:Y:S05]  /*2ff0*/  @P0 BRA `(.L_x_57543) ;  /* 0x0000000000080947 */ /* 0x000fea0003800000 */
[----:B------:R-:W-:Y:S05]  /*3000*/  BRA `(.L_x_57544) ;  /* 0x0000000000087947 */ /* 0x000fea0003800000 */
.L_x_57542:
[----:B-----5:R-:W-:-:S07]  /*3010*/  FADD.FTZ R119, R61, R119 ;  /* 0x000000773d777221 */ /* 0x020fce0000010000 */
.L_x_57543:
[----:B------:R-:W-:-:S07]  /*3020*/  MOV R65, R119 ;  /* 0x0000007700417202 */ /* 0x000fce0000000f00 */
.L_x_57544:
[----:B------:R-:W-:Y:S01]  /*3030*/  FMUL.FTZ R120, R70, R85 ;  /* 0x0000005546787220 */ /* 0x000fe20000410000 */
[----:B------:R-:W-:Y:S06]  /*3040*/  @P3 BRA `(.L_x_57545) ;  /* 0x0000000000083947 */ /* 0x000fec0003800000 */
[----:B------:R-:W-:Y:S05]  /*3050*/  @P0 BRA `(.L_x_57546) ;  /* 0x0000000000080947 */ /* 0x000fea0003800000 */
[----:B------:R-:W-:Y:S05]  /*3060*/  BRA `(.L_x_57547) ;  /* 0x0000000000087947 */ /* 0x000fea0003800000 */
.L_x_57545:
[----:B-----5:R-:W-:-:S07]  /*3070*/  FADD.FTZ R120, R62, R120 ;  /* 0x000000783e787221 */ /* 0x020fce0000010000 */
.L_x_57546:
[----:B------:R-:W-:-:S07]  /*3080*/  MOV R66, R120 ;  /* 0x0000007800427202 */ /* 0x000fce0000000f00 */
.L_x_57547:
[----:B------:R-:W-:Y:S01]  /*3090*/  FMUL.FTZ R121, R71, R85 ;  /* 0x0000005547797220 */ /* 0x000fe20000410000 */
[----:B------:R-:W-:Y:S06]  /*30a0*/  @P3 BRA `(.L_x_57548) ;  /* 0x0000000000083947 */ /* 0x000fec0003800000 */
[----:B------:R-:W-:Y:S05]  /*30b0*/  @P0 BRA `(.L_x_57549) ;  /* 0x0000000000080947 */ /* 0x000fea0003800000 */
[----:B------:R-:W-:Y:S05]  /*30c0*/  BRA `(.L_x_57550) ;  /* 0x0000000000087947 */ /* 0x000fea0003800000 */
.L_x_57548:
[----:B-----5:R-:W-:-:S07]  /*30d0*/  FADD.FTZ R121, R63, R121 ;  /* 0x000000793f797221 */ /* 0x020fce0000010000 */
.L_x_57549:
[----:B------:R-:W-:-:S07]  /*30e0*/  MOV R67, R121 ;  /* 0x0000007900437202 */ /* 0x000fce0000000f00 */
.L_x_57550:
        /* <DEDUP_REMOVED lines=13> */
.L_x_57551:
[----:B-----5:R-:W-:-:S07]  /*31c0*/  FADD.FTZ R123, R60, R123 ;  /* 0x0000007b3c7b7221 */ /* 0x020fce0000010000 */
.L_x_57552:
[----:B------:R-:W-:-:S07]  /*31d0*/  MOV R64, R123 ;  /* 0x0000007b00407202 */ /* 0x000fce0000000f00 */
.L_x_57553:
[----:B------:R-:W-:Y:S01]  /*31e0*/  FMUL.FTZ R124, R69, R85 ;  /* 0x00000055457c7220 */ /* 0x000fe20000410000 */
[----:B------:R-:W-:Y:S06]  /*31f0*/  @P3 BRA `(.L_x_57554) ;  /* 0x0000000000083947 */ /* 0x000fec0003800000 */
[----:B------:R-:W-:Y:S05]  /*3200*/  @P0 BRA `(.L_x_57555) ;  /* 0x0000000000080947 */ /* 0x000fea0003800000 */
[----:B------:R-:W-:Y:S05]  /*3210*/  BRA `(.L_x_57556) ;  /* 0x0000000000087947 */ /* 0x000fea0003800000 */
.L_x_57554:
[----:B-----5:R-:W-:-:S07]  /*3220*/  FADD.FTZ R124, R61, R124 ;  /* 0x0000007c3d7c7221 */ /* 0x020fce0000010000 */
.L_x_57555:
[----:B------:R-:W-:-:S07]  /*3230*/  MOV R65, R124 ;  /* 0x0000007c00417202 */ /* 0x000fce0000000f00 */
.L_x_57556:
[----:B------:R-:W-:Y:S01]  /*3240*/  FMUL.FTZ R125, R70, R85 ;  /* 0x00000055467d7220 */ /* 0x000fe20000410000 */
[----:B------:R-:W-:Y:S06]  /*3250*/  @P3 BRA `(.L_x_57557) ;  /* 0x0000000000083947 */ /* 0x000fec0003800000 */
[----:B------:R-:W-:Y:S05]  /*3260*/  @P0 BRA `(.L_x_57558) ;  /* 0x0000000000080947 */ /* 0x000fea0003800000 */
[----:B------:R-:W-:Y:S05]  /*3270*/  BRA `(.L_x_57559) ;  /* 0x0000000000087947 */ /* 0x000fea0003800000 */
.L_x_57557:
[----:B-----5:R-:W-:-:S07]  /*3280*/  FADD.FTZ R125, R62, R125 ;  /* 0x0000007d3e7d7221 */ /* 0x020fce0000010000 */
.L_x_57558:
[----:B------:R-:W-:-:S07]  /*3290*/  MOV R66, R125 ;  /* 0x0000007d00427202 */ /* 0x000fce0000000f00 */
.L_x_57559:
[----:B------:R-:W-:Y:S01]  /*32a0*/  FMUL.FTZ R126, R71, R85 ;  /* 0x00000055477e7220 */ /* 0x000fe20000410000 */
[----:B------:R-:W-:Y:S06]  /*32b0*/  @P3 BRA `(.L_x_57560) ;  /* 0x0000000000083947 */ /* 0x000fec0003800000 */
[----:B------:R-:W-:Y:S05]  /*32c0*/  @P0 BRA `(.L_x_57561) ;  /* 0x0000000000080947 */ /* 0x000fea0003800000 */
[----:B------:R-:W-:Y:S05]  /*32d0*/  BRA `(.L_x_57562) ;  /* 0x0000000000087947 */ /* 0x000fea0003800000 */
.L_x_57560:
[----:B-----5:R-:W-:-:S07]  /*32e0*/  FADD.FTZ R126, R63, R126 ;  /* 0x0000007e3f7e7221 */ /* 0x020fce0000010000 */
.L_x_57561:
[----:B------:R-:W-:-:S07]  /*32f0*/  MOV R67, R126 ;  /* 0x0000007e00437202 */ /* 0x000fce0000000f00 */
.L_x_57562:
[----:B------:R-:W0:Y:S01]  /*3300*/  @P0 LDC.64 R68, c[0x0][0x238] ;  /* 0x00008e00ff440b82 */ /* 0x000e220000000a00 */
[----:B------:R-:W-:-:S07]  /*3310*/  IADD3 R117, R84, 0x160, RZ ;  /* 0x0000016054757810 */ /* 0x000fce0007ffe0ff */
[----:B------:R-:W1:Y:S01]  /*3320*/  @P2 LDC.64 R128, c[0x0][0x230] ;  /* 0x00008c00ff802b82 */ /* 0x000e620000000a00 */
[----:B0-----:R-:W-:-:S05]  /*3330*/  @P0 IMAD.WIDE.U32 R68, R112, 0x10, R68 ;  /* 0x0000001070440825 */ /* 0x001fca00078e0044 */
[----:B------:R0:W-:Y:S01]  /*3340*/  @P0 STG.E.128 desc[UR4][R68.64], R64 ;  /* 0x0000004044000986 */ /* 0x0001e2000c101d04 */
[----:B-1----:R-:W-:-:S05]  /*3350*/  @P2 IMAD.WIDE.U32 R128, R117, 0x10, R128 ;  /* 0x0000001075802825 */ /* 0x002fca00078e0080 */
[----:B-----5:R1:W5:Y:S01]  /*3360*/  @P2 LDG.E.128 R60, desc[UR4][R128.64] ;  /* 0x00000004803c2981 */ /* 0x020362000c1e1d00 */
[----:B0-----:R-:W-:-:S06]  /*3370*/  IMAD.WIDE.U32 R68, R117, 0x10, R96 ;  /* 0x0000001075447825 */ /* 0x001fcc00078e0060 */
[----:B------:R-:W1:Y:S02]  /*3380*/  LDG.E.128 R68, desc[UR4][R68.64] ;  /* 0x0000000444447981 */ /* 0x000e64000c1e1d00 */
[----:B-1----:R-:W-:Y:S01]  /*3390*/  FMUL.FTZ R128, R68, R85 ;  /* 0x0000005544807220 */ /* 0x002fe20000410000 */
[----:B------:R-:W-:Y:S06]  /*33a0*/  @P3 BRA `(.L_x_57563) ;  /* 0x0000000000083947 */ /* 0x000fec0003800000 */
[----:B------:R-:W-:Y:S05]  /*33b0*/  @P0 BRA `(.L_x_57564) ;  /* 0x0000000000080947 */ /* 0x000fea0003800000 */
[----:B------:R-:W-:Y:S05]  /*33c0*/  BRA `(.L_x_57565) ;  /* 0x0000000000087947 */ /* 0x000fea0003800000 */
.L_x_57563:
[----:B-----5:R-:W-:-:S07]  /*33d0*/  FADD.FTZ R128, R60, R128 ;  /* 0x000000803c807221 */ /* 0x020fce0000010000 */
.L_x_57564:
[----:B------:R-:W-:-:S07]  /*33e0*/  MOV R64, R128 ;  /* 0x0000008000407202 */ /* 0x000fce0000000f00 */
.L_x_57565:
[----:B------:R-:W-:Y:S01]  /*33f0*/  FMUL.FTZ R129, R69, R85 ;  /* 0x0000005545817220 */ /* 0x000fe20000410000 */
[----:B------:R-:W-:Y:S06]  /*3400*/  @P3 BRA `(.L_x_57566) ;  /* 0x0000000000083947 */ /* 0x000fec0003800000 */
[----:B------:R-:W-:Y:S05]  /*3410*/  @P0 BRA `(.L_x_57567) ;  /* 0x0000000000080947 */ /* 0x000fea0003800000 */
[----:B------:R-:W-:Y:S05]  /*3420*/  BRA `(.L_x_57568) ;  /* 0x0000000000087947 */ /* 0x000fea0003800000 */
.L_x_57566:
[----:B-----5:R-:W-:-:S07]  /*3430*/  FADD.FTZ R129, R61, R129 ;  /* 0x000000813d817221 */ /* 0x020fce0000010000 */
.L_x_57567:
[----:B------:R-:W-:-:S07]  /*3440*/  MOV R65, R129 ;  /* 0x0000008100417202 */ /* 0x000fce0000000f00 */
.L_x_57568:
[----:B------:R-:W-:Y:S01]  /*3450*/  FMUL.FTZ R130, R70, R85 ;  /* 0x0000005546827220 */ /* 0x000fe20000410000 */
[----:B------:R-:W-:Y:S06]  /*3460*/  @P3 BRA `(.L_x_57569) ;  /* 0x0000000000083947 */ /* 0x000fec0003800000 */
[----:B------:R-:W-:Y:S05]  /*3470*/  @P0 BRA `(.L_x_57570) ;  /* 0x0000000000080947 */ /* 0x000fea0003800000 */
[----:B------:R-:W-:Y:S05]  /*3480*/  BRA `(.L_x_57571) ;  /* 0x0000000000087947 */ /* 0x000fea0003800000 */
.L_x_57569:
[----:B-----5:R-:W-:-:S07]  /*3490*/  FADD.FTZ R130, R62, R130 ;  /* 0x000000823e827221 */ /* 0x020fce0000010000 */
.L_x_57570:
[----:B------:R-:W-:-:S07]  /*34a0*/  MOV R66, R130 ;  /* 0x0000008200427202 */ /* 0x000fce0000000f00 */
.L_x_57571:
[----:B------:R-:W-:Y:S01]  /*34b0*/  FMUL.FTZ R131, R71, R85 ;  /* 0x0000005547837220 */ /* 0x000fe20000410000 */
[----:B------:R-:W-:Y:S06]  /*34c0*/  @P3 BRA `(.L_x_57572) ;  /* 0x0000000000083947 */ /* 0x000fec0003800000 */
[----:B------:R-:W-:Y:S05]  /*34d0*/  @P0 BRA `(.L_x_57573) ;  /* 0x0000000000080947 */ /* 0x000fea0003800000 */
[----:B------:R-:W-:Y:S05]  /*34e0*/  BRA `(.L_x_57574) ;  /* 0x0000000000087947 */ /* 0x000fea0003800000 */
.L_x_57572:
[----:B-----5:R-:W-:-:S07]  /*34f0*/  FADD.FTZ R131, R63, R131 ;  /* 0x000000833f837221 */ /* 0x020fce0000010000 */
.L_x_57573:
[----:B------:R-:W-:-:S07]  /*3500*/  MOV R67, R131 ;  /* 0x0000008300437202 */ /* 0x000fce0000000f00 */
.L_x_57574:
[----:B------:R-:W0:Y:S01]  /*3510*/  @P0 LDC.64 R70, c[0x0][0x238] ;  /* 0x00008e00ff460b82 */ /* 0x000e220000000a00 */
[----:B------:R-:W-:-:S07]  /*3520*/  IADD3 R122, R84, 0x180, RZ ;  /* 0x00000180547a7810 */ /* 0x000fce0007ffe0ff */
[----:B------:R-:W1:Y:S01]  /*3530*/  @P2 LDC.64 R68, c[0x0][0x230] ;  /* 0x00008c00ff442b82 */ /* 0x000e620000000a00 */
[----:B0-----:R-:W-:-:S05]  /*3540*/  @P0 IMAD.WIDE.U32 R70, R117, 0x10, R70 ;  /* 0x0000001075460825 */ /* 0x001fca00078e0046 */
[----:B------:R0:W-:Y:S01]  /*3550*/  @P0 STG.E.128 desc[UR4][R70.64], R64 ;  /* 0x0000004046000986 */ /* 0x0001e2000c101d04 */
[----:B-1----:R-:W-:-:S05]  /*3560*/  @P2 IMAD.WIDE.U32 R68, R122, 0x10, R68 ;  /* 0x000000107a442825 */ /* 0x002fca00078e0044 */
[----:B-----5:R1:W5:Y:S02]  /*3570*/  @P2 LDG.E.128 R60, desc[UR4][R68.64] ;  /* 0x00000004443c2981 */ /* 0x020364000c1e1d00 */
[----:B-1----:R-:W-:-:S06]  /*3580*/  IMAD.WIDE.U32 R68, R122, 0x10, R96 ;  /* 0x000000107a447825 */ /* 0x002fcc00078e0060 */
[----:B0-----:R-:W2:Y:S02]  /*3590*/  LDG.E.128 R68, desc[UR4][R68.64] ;  /* 0x0000000444447981 */ /* 0x001ea4000c1e1d00 */
[----:B--2---:R-:W-:Y:S01]  /*35a0*/  FMUL.FTZ R132, R68, R85 ;  /* 0x0000005544847220 */ /* 0x004fe20000410000 */
[----:B------:R-:W-:Y:S06]  /*35b0*/  @P3 BRA `(.L_x_57575) ;  /* 0x0000000000083947 */ /* 0x000fec0003800000 */
[----:B------:R-:W-:Y:S05]  /*35c0*/  @P0 BRA `(.L_x_57576) ;  /* 0x0000000000080947 */ /* 0x000fea0003800000 */
[----:B------:R-:W-:Y:S05]  /*35d0*/  BRA `(.L_x_57577) ;  /* 0x0000000000087947 */ /* 0x000fea0003800000 */
.L_x_57575:
[----:B-----5:R-:W-:-:S07]  /*35e0*/  FADD.FTZ R132, R60, R132 ;  /* 0x000000843c847221 */ /* 0x020fce0000010000 */
.L_x_57576:
[----:B------:R-:W-:-:S07]  /*35f0*/  MOV R64, R132 ;  /* 0x0000008400407202 */ /* 0x000fce0000000f00 */
.L_x_57577:
[----:B------:R-:W-:Y:S01]  /*3600*/  FMUL.FTZ R133, R69, R85 ;  /* 0x0000005545857220 */ /* 0x000fe20000410000 */
[----:B------:R-:W-:Y:S06]  /*3610*/  @P3 BRA `(.L_x_57578) ;  /* 0x0000000000083947 */ /* 0x000fec0003800000 */
[----:B------:R-:W-:Y:S05]  /*3620*/  @P0 BRA `(.L_x_57579) ;  /* 0x0000000000080947 */ /* 0x000fea0003800000 */
[----:B------:R-:W-:Y:S05]  /*3630*/  BRA `(.L_x_57580) ;  /* 0x0000000000087947 */ /* 0x000fea0003800000 */
.L_x_57578:
[----:B-----5:R-:W-:-:S07]  /*3640*/  FADD.FTZ R133, R61, R133 ;  /* 0x000000853d857221 */ /* 0x020fce0000010000 */
.L_x_57579:
[----:B------:R-:W-:-:S07]  /*3650*/  MOV R65, R133 ;  /* 0x0000008500417202 */ /* 0x000fce0000000f00 */
.L_x_57580:
[----:B------:R-:W-:Y:S01]  /*3660*/  FMUL.FTZ R134, R70, R85 ;  /* 0x0000005546867220 */ /* 0x000fe20000410000 */
[----:B------:R-:W-:Y:S06]  /*3670*/  @P3 BRA `(.L_x_57581) ;  /* 0x0000000000083947 */ /* 0x000fec0003800000 */
[----:B------:R-:W-:Y:S05]  /*3680*/  @P0 BRA `(.L_x_57582) ;  /* 0x0000000000080947 */ /* 0x000fea0003800000 */
[----:B------:R-:W-:Y:S05]  /*3690*/  BRA `(.L_x_57583) ;  /* 0x0000000000087947 */ /* 0x000fea0003800000 */
.L_x_57581:
[----:B-----5:R-:W-:-:S07]  /*36a0*/  FADD.FTZ R134, R62, R134 ;  /* 0x000000863e867221 */ /* 0x020fce0000010000 */
.L_x_57582:
[----:B------:R-:W-:-:S07]  /*36b0*/  MOV R66, R134 ;  /* 0x0000008600427202 */ /* 0x000fce0000000f00 */
.L_x_57583:
[----:B------:R-:W-:Y:S01]  /*36c0*/  FMUL.FTZ R135, R71, R85 ;  /* 0x0000005547877220 */ /* 0x000fe20000410000 */
[----:B------:R-:W-:Y:S06]  /*36d0*/  @P3 BRA `(.L_x_57584) ;  /* 0x0000000000083947 */ /* 0x000fec0003800000 */
[----:B------:R-:W-:Y:S05]  /*36e0*/  @P0 BRA `(.L_x_57585) ;  /* 0x0000000000080947 */ /* 0x000fea0003800000 */
[----:B------:R-:W-:Y:S05]  /*36f0*/  BRA `(.L_x_57586) ;  /* 0x0000000000087947 */ /* 0x000fea0003800000 */
.L_x_57584:
[----:B-----5:R-:W-:-:S07]  /*3700*/  FADD.FTZ R135, R63, R135 ;  /* 0x000000873f877221 */ /* 0x020fce0000010000 */
.L_x_57585:
[----:B------:R-:W-:-:S07]  /*3710*/  MOV R67, R135 ;  /* 0x0000008700437202 */ /* 0x000fce0000000f00 */
.L_x_57586:
        /* <DEDUP_REMOVED lines=13> */
.L_x_57587:
[----:B-----5:R-:W-:-:S07]  /*37f0*/  FADD.FTZ R137, R60, R137 ;  /* 0x000000893c897221 */ /* 0x020fce0000010000 */
.L_x_57588:
[----:B------:R-:W-:-:S07]  /*3800*/  MOV R64, R137 ;  /* 0x0000008900407202 */ /* 0x000fce0000000f00 */
.L_x_57589:
[----:B------:R-:W-:Y:S01]  /*3810*/  FMUL.FTZ R138, R69, R85 ;  /* 0x00000055458a7220 */ /* 0x000fe20000410000 */
[----:B------:R-:W-:Y:S06]  /*3820*/  @P3 BRA `(.L_x_57590) ;  /* 0x0000000000083947 */ /* 0x000fec0003800000 */
[----:B------:R-:W-:Y:S05]  /*3830*/  @P0 BRA `(.L_x_57591) ;  /* 0x0000000000080947 */ /* 0x000fea0003800000 */
[----:B------:R-:W-:Y:S05]  /*3840*/  BRA `(.L_x_57592) ;  /* 0x0000000000087947 */ /* 0x000fea0003800000 */
.L_x_57590:
[----:B-----5:R-:W-:-:S07]  /*3850*/  FADD.FTZ R138, R61, R138 ;  /* 0x0000008a3d8a7221 */ /* 0x020fce0000010000 */
.L_x_57591:
[----:B------:R-:W-:-:S07]  /*3860*/  MOV R65, R138 ;  /* 0x0000008a00417202 */ /* 0x000fce0000000f00 */
.L_x_57592:
[----:B------:R-:W-:Y:S01]  /*3870*/  FMUL.FTZ R139, R70, R85 ;  /* 0x00000055468b7220 */ /* 0x000fe20000410000 */
[----:B------:R-:W-:Y:S06]  /*3880*/  @P3 BRA `(.L_x_57593) ;  /* 0x0000000000083947 */ /* 0x000fec0003800000 */
[----:B------:R-:W-:Y:S05]  /*3890*/  @P0 BRA `(.L_x_57594) ;  /* 0x0000000000080947 */ /* 0x000fea0003800000 */
[----:B------:R-:W-:Y:S05]  /*38a0*/  BRA `(.L_x_57595) ;  /* 0x0000000000087947 */ /* 0x000fea0003800000 */
.L_x_57593:
[----:B-----5:R-:W-:-:S07]  /*38b0*/  FADD.FTZ R139, R62, R139 ;  /* 0x0000008b3e8b7221 */ /* 0x020fce0000010000 */
.L_x_57594:
[----:B------:R-:W-:-:S07]  /*38c0*/  MOV R66, R139 ;  /* 0x0000008b00427202 */ /* 0x000fce0000000f00 */
.L_x_57595:
[----:B------:R-:W-:Y:S01]  /*38d0*/  FMUL.FTZ R140, R71, R85 ;  /* 0x00000055478c7220 */ /* 0x000fe20000410000 */
[----:B------:R-:W-:Y:S06]  /*38e0*/  @P3 BRA `(.L_x_57596) ;  /* 0x0000000000083947 */ /* 0x000fec0003800000 */
[----:B------:R-:W-:Y:S05]  /*38f0*/  @P0 BRA `(.L_x_57597) ;  /* 0x0000000000080947 */ /* 0x000fea0003800000 */
[----:B------:R-:W-:Y:S05]  /*3900*/  BRA `(.L_x_57598) ;  /* 0x0000000000087947 */ /* 0x000fea0003800000 */
.L_x_57596:
[----:B-----5:R-:W-:-:S07]  /*3910*/  FADD.FTZ R140, R63, R140 ;  /* 0x0000008c3f8c7221 */ /* 0x020fce0000010000 */
.L_x_57597:
[----:B------:R-:W-:-:S07]  /*3920*/  MOV R67, R140 ;  /* 0x0000008c00437202 */ /* 0x000fce0000000f00 */
.L_x_57598:
        /* <DEDUP_REMOVED lines=13> */
.L_x_57599:
[----:B-----5:R-:W-:-:S07]  /*3a00*/  FADD.FTZ R147, R60, R147 ;  /* 0x000000933c937221 */ /* 0x020fce0000010000 */
.L_x_57600:
[----:B------:R-:W-:-:S07]  /*3a10*/  MOV R64, R147 ;  /* 0x0000009300407202 */ /* 0x000fce0000000f00 */
.L_x_57601:
[----:B------:R-:W-:Y:S01]  /*3a20*/  FMUL.FTZ R148, R69, R85 ;  /* 0x0000005545947220 */ /* 0x000fe20000410000 */
[----:B------:R-:W-:Y:S06]  /*3a30*/  @P3 BRA `(.L_x_57602) ;  /* 0x0000000000083947 */ /* 0x000fec0003800000 */
[----:B------:R-:W-:Y:S05]  /*3a40*/  @P0 BRA `(.L_x_57603) ;  /* 0x0000000000080947 */ /* 0x000fea0003800000 */
[----:B------:R-:W-:Y:S05]  /*3a50*/  BRA `(.L_x_57604) ;  /* 0x0000000000087947 */ /* 0x000fea0003800000 */
.L_x_57602:
[----:B-----5:R-:W-:-:S07]  /*3a60*/  FADD.FTZ R148, R61, R148 ;  /* 0x000000943d947221 */ /* 0x020fce0000010000 */
.L_x_57603:
[----:B------:R-:W-:-:S07]  /*3a70*/  MOV R65, R148 ;  /* 0x0000009400417202 */ /* 0x000fce0000000f00 */
.L_x_57604:
[----:B------:R-:W-:Y:S01]  /*3a80*/  FMUL.FTZ R149, R70, R85 ;  /* 0x0000005546957220 */ /* 0x000fe20000410000 */
[----:B------:R-:W-:Y:S06]  /*3a90*/  @P3 BRA `(.L_x_57605) ;  /* 0x0000000000083947 */ /* 0x000fec0003800000 */
[----:B------:R-:W-:Y:S05]  /*3aa0*/  @P0 BRA `(.L_x_57606) ;  /* 0x0000000000080947 */ /* 0x000fea0003800000 */
[----:B------:R-:W-:Y:S05]  /*3ab0*/  BRA `(.L_x_57607) ;  /* 0x0000000000087947 */ /* 0x000fea0003800000 */
.L_x_57605:
[----:B-----5:R-:W-:-:S07]  /*3ac0*/  FADD.FTZ R149, R62, R149 ;  /* 0x000000953e957221 */ /* 0x020fce0000010000 */
.L_x_57606:
[----:B------:R-:W-:-:S07]  /*3ad0*/  MOV R66, R149 ;  /* 0x0000009500427202 */ /* 0x000fce0000000f00 */
.L_x_57607:
[----:B------:R-:W-:Y:S01]  /*3ae0*/  FMUL.FTZ R150, R71, R85 ;  /* 0x0000005547967220 */ /* 0x000fe20000410000 */
[----:B------:R-:W-:Y:S06]  /*3af0*/  @P3 BRA `(.L_x_57608) ;  /* 0x0000000000083947 */ /* 0x000fec0003800000 */
[----:B------:R-:W-:Y:S05]  /*3b00*/  @P0 BRA `(.L_x_57609) ;  /* 0x0000000000080947 */ /* 0x000fea0003800000 */
[----:B------:R-:W-:Y:S05]  /*3b10*/  BRA `(.L_x_57610) ;  /* 0x0000000000087947 */ /* 0x000fea0003800000 */
.L_x_57608:
[----:B-----5:R-:W-:-:S07]  /*3b20*/  FADD.FTZ R150, R63, R150 ;  /* 0x000000963f967221 */ /* 0x020fce0000010000 */
.L_x_57609:
[----:B------:R-:W-:-:S07]  /*3b30*/  MOV R67, R150 ;  /* 0x0000009600437202 */ /* 0x000fce0000000f00 */
.L_x_57610:
        /* <DEDUP_REMOVED lines=13> */
.L_x_57611:
[----:B-----5:R-:W-:-:S07]  /*3c10*/  FADD.FTZ R159, R60, R159 ;  /* 0x0000009f3c9f7221 */ /* 0x020fce0000010000 */
.L_x_57612:
[----:B------:R-:W-:-:S07]  /*3c20*/  MOV R64, R159 ;  /* 0x0000009f00407202 */ /* 0x000fce0000000f00 */
.L_x_57613:
[----:B------:R-:W-:Y:S01]  /*3c30*/  FMUL.FTZ R160, R69, R85 ;  /* 0x0000005545a07220 */ /* 0x000fe20000410000 */
[----:B------:R-:W-:Y:S06]  /*3c40*/  @P3 BRA `(.L_x_57614) ;  /* 0x0000000000083947 */ /* 0x000fec0003800000 */
[----:B------:R-:W-:Y:S05]  /*3c50*/  @P0 BRA `(.L_x_57615) ;  /* 0x0000000000080947 */ /* 0x000fea0003800000 */
[----:B------:R-:W-:Y:S05]  /*3c60*/  BRA `(.L_x_57616) ;  /* 0x0000000000087947 */ /* 0x000fea0003800000 */
.L_x_57614:
[----:B-----5:R-:W-:-:S07]  /*3c70*/  FADD.FTZ R160, R61, R160 ;  /* 0x000000a03da07221 */ /* 0x020fce0000010000 */
.L_x_57615:
[----:B------:R-:W-:-:S07]  /*3c80*/  MOV R65, R160 ;  /* 0x000000a000417202 */ /* 0x000fce0000000f00 */
.L_x_57616:
[----:B------:R-:W-:Y:S01]  /*3c90*/  FMUL.FTZ R161, R70, R85 ;  /* 0x0000005546a17220 */ /* 0x000fe20000410000 */
[----:B------:R-:W-:Y:S06]  /*3ca0*/  @P3 BRA `(.L_x_57617) ;  /* 0x0000000000083947 */ /* 0x000fec0003800000 */
[----:B------:R-:W-:Y:S05]  /*3cb0*/  @P0 BRA `(.L_x_57618) ;  /* 0x0000000000080947 */ /* 0x000fea0003800000 */
[----:B------:R-:W-:Y:S05]  /*3cc0*/  BRA `(.L_x_57619) ;  /* 0x0000000000087947 */ /* 0x000fea0003800000 */
.L_x_57617:
[----:B-----5:R-:W-:-:S07]  /*3cd0*/  FADD.FTZ R161, R62, R161 ;  /* 0x000000a13ea17221 */ /* 0x020fce0000010000 */
.L_x_57618:
[----:B------:R-:W-:-:S07]  /*3ce0*/  MOV R66, R161 ;  /* 0x000000a100427202 */ /* 0x000fce0000000f00 */
.L_x_57619:
[----:B------:R-:W-:Y:S01]  /*3cf0*/  FMUL.FTZ R162, R71, R85 ;  /* 0x0000005547a27220 */ /* 0x000fe20000410000 */
[----:B------:R-:W-:Y:S06]  /*3d00*/  @P3 BRA `(.L_x_57620) ;  /* 0x0000000000083947 */ /* 0x000fec0003800000 */
[----:B------:R-:W-:Y:S05]  /*3d10*/  @P0 BRA `(.L_x_57621) ;  /* 0x0000000000080947 */ /* 0x000fea0003800000 */
[----:B------:R-:W-:Y:S05]  /*3d20*/  BRA `(.L_x_57622) ;  /* 0x0000000000087947 */ /* 0x000fea0003800000 */
.L_x_57620:
[----:B-----5:R-:W-:-:S07]  /*3d30*/  FADD.FTZ R162, R63, R162 ;  /* 0x000000a23fa27221 */ /* 0x020fce0000010000 */
.L_x_57621:
[----:B------:R-:W-:-:S07]  /*3d40*/  MOV R67, R162 ;  /* 0x000000a200437202 */ /* 0x000fce0000000f00 */
.L_x_57622:
        /* <DEDUP_REMOVED lines=13> */
.L_x_57623:
[----:B-----5:R-:W-:-:S07]  /*3e20*/  FADD.FTZ R173, R60, R173 ;  /* 0x000000ad3cad7221 */ /* 0x020fce0000010000 */
.L_x_57624:
[----:B------:R-:W-:-:S07]  /*3e30*/  MOV R64, R173 ;  /* 0x000000ad00407202 */ /* 0x000fce0000000f00 */
.L_x_57625:
[----:B------:R-:W-:Y:S01]  /*3e40*/  FMUL.FTZ R174, R69, R85 ;  /* 0x0000005545ae7220 */ /* 0x000fe20000410000 */
[----:B------:R-:W-:Y:S06]  /*3e50*/  @P3 BRA `(.L_x_57626) ;  /* 0x0000000000083947 */ /* 0x000fec0003800000 */
[----:B------:R-:W-:Y:S05]  /*3e60*/  @P0 BRA `(.L_x_57627) ;  /* 0x0000000000080947 */ /* 0x000fea0003800000 */
[----:B------:R-:W-:Y:S05]  /*3e70*/  BRA `(.L_x_57628) ;  /* 0x0000000000087947 */ /* 0x000fea0003800000 */
.L_x_57626:
[----:B-----5:R-:W-:-:S07]  /*3e80*/  FADD.FTZ R174, R61, R174 ;  /* 0x000000ae3dae7221 */ /* 0x020fce0000010000 */
.L_x_57627:
[----:B------:R-:W-:-:S07]  /*3e90*/  MOV R65, R174 ;  /* 0x000000ae00417202 */ /* 0x000fce0000000f00 */
.L_x_57628:
[----:B------:R-:W-:Y:S01]  /*3ea0*/  FMUL.FTZ R175, R70, R85 ;  /* 0x0000005546af7220 */ /* 0x000fe20000410000 */
[----:B------:R-:W-:Y:S06]  /*3eb0*/  @P3 BRA `(.L_x_57629) ;  /* 0x0000000000083947 */ /* 0x000fec0003800000 */
[----:B------:R-:W-:Y:S05]  /*3ec0*/  @P0 BRA `(.L_x_57630) ;  /* 0x0000000000080947 */ /* 0x000fea0003800000 */
[----:B------:R-:W-:Y:S05]  /*3ed0*/  BRA `(.L_x_57631) ;  /* 0x0000000000087947 */ /* 0x000fea0003800000 */
.L_x_57629:
[----:B-----5:R-:W-:-:S07]  /*3ee0*/  FADD.FTZ R175, R62, R175 ;  /* 0x000000af3eaf7221 */ /* 0x020fce0000010000 */
.L_x_57630:
[----:B------:R-:W-:-:S07]  /*3ef0*/  MOV R66, R175 ;  /* 0x000000af00427202 */ /* 0x000fce0000000f00 */
.L_x_57631:
[----:B------:R-:W-:Y:S01]  /*3f00*/  FMUL.FTZ R176, R71, R85 ;  /* 0x0000005547b07220 */ /* 0x000fe20000410000 */
[----:B------:R-:W-:Y:S06]  /*3f10*/  @P3 BRA `(.L_x_57632) ;  /* 0x0000000000083947 */ /* 0x000fec0003800000 */
[----:B------:R-:W-:Y:S05]  /*3f20*/  @P0 BRA `(.L_x_57633) ;  /* 0x0000000000080947 */ /* 0x000fea0003800000 */
[----:B------:R-:W-:Y:S05]  /*3f30*/  BRA `(.L_x_57634) ;  /* 0x0000000000087947 */ /* 0x000fea0003800000 */
.L_x_57632:
[----:B-----5:R-:W-:-:S07]  /*3f40*/  FADD.FTZ R176, R63, R176 ;  /* 0x000000b03fb07221 */ /* 0x020fce0000010000 */
.L_x_57633:
[----:B------:R-:W-:-:S07]  /*3f50*/  MOV R67, R176 ;  /* 0x000000b000437202 */ /* 0x000fce0000000f00 */
.L_x_57634:
        /* <DEDUP_REMOVED lines=13> */
.L_x_57635:
[----:B-----5:R-:W-:-:S07]  /*4030*/  FADD.FTZ R187, R60, R187 ;  /* 0x000000bb3cbb7221 */ /* 0x020fce0000010000 */
.L_x_57636:
[----:B------:R-:W-:-:S07]  /*4040*/  MOV R64, R187 ;  /* 0x000000bb00407202 */ /* 0x000fce0000000f00 */
.L_x_57637:
[----:B------:R-:W-:Y:S01]  /*4050*/  FMUL.FTZ R188, R69, R85 ;  /* 0x0000005545bc7220 */ /* 0x000fe20000410000 */
[----:B------:R-:W-:Y:S06]  /*4060*/  @P3 BRA `(.L_x_57638) ;  /* 0x0000000000083947 */ /* 0x000fec0003800000 */
[----:B------:R-:W-:Y:S05]  /*4070*/  @P0 BRA `(.L_x_57639) ;  /* 0x0000000000080947 */ /* 0x000fea0003800000 */
[----:B------:R-:W-:Y:S05]  /*4080*/  BRA `(.L_x_57640) ;  /* 0x0000000000087947 */ /* 0x000fea0003800000 */
.L_x_57638:
[----:B-----5:R-:W-:-:S07]  /*4090*/  FADD.FTZ R188, R61, R188 ;  /* 0x000000bc3dbc7221 */ /* 0x020fce0000010000 */
.L_x_57639:
[----:B------:R-:W-:-:S07]  /*40a0*/  MOV R65, R188 ;  /* 0x000000bc00417202 */ /* 0x000fce0000000f00 */
.L_x_57640:
[----:B------:R-:W-:Y:S01]  /*40b0*/  FMUL.FTZ R189, R70, R85 ;  /* 0x0000005546bd7220 */ /* 0x000fe20000410000 */
[----:B------:R-:W-:Y:S06]  /*40c0*/  @P3 BRA `(.L_x_57641) ;  /* 0x0000000000083947 */ /* 0x000fec0003800000 */
[----:B------:R-:W-:Y:S05]  /*40d0*/  @P0 BRA `(.L_x_57642) ;  /* 0x0000000000080947 */ /* 0x000fea0003800000 */
[----:B------:R-:W-:Y:S05]  /*40e0*/  BRA `(.L_x_57643) ;  /* 0x0000000000087947 */ /* 0x000fea0003800000 */
.L_x_57641:
[----:B-----5:R-:W-:-:S07]  /*40f0*/  FADD.FTZ R189, R62, R189 ;  /* 0x000000bd3ebd7221 */ /* 0x020fce0000010000 */
.L_x_57642:
[----:B------:R-:W-:-:S07]  /*4100*/  MOV R66, R189 ;  /* 0x000000bd00427202 */ /* 0x000fce0000000f00 */
.L_x_57643:
[----:B------:R-:W-:Y:S01]  /*4110*/  FMUL.FTZ R190, R71, R85 ;  /* 0x0000005547be7220 */ /* 0x000fe20000410000 */
[----:B------:R-:W-:Y:S06]  /*4120*/  @P3 BRA `(.L_x_57644) ;  /* 0x0000000000083947 */ /* 0x000fec0003800000 */
[----:B------:R-:W-:Y:S05]  /*4130*/  @P0 BRA `(.L_x_57645) ;  /* 0x0000000000080947 */ /* 0x000fea0003800000 */
[----:B------:R-:W-:Y:S05]  /*4140*/  BRA `(.L_x_57646) ;  /* 0x0000000000087947 */ /* 0x000fea0003800000 */
.L_x_57644:
[----:B-----5:R-:W-:-:S07]  /*4150*/  FADD.FTZ R190, R63, R190 ;  /* 0x000000be3fbe7221 */ /* 0x020fce0000010000 */
.L_x_57645:
[----:B------:R-:W-:-:S07]  /*4160*/  MOV R67, R190 ;  /* 0x000000be00437202 */ /* 0x000fce0000000f00 */
.L_x_57646:
        /* <DEDUP_REMOVED lines=13> */
.L_x_57647:
[----:B-----5:R-:W-:-:S07]  /*4240*/  FADD.FTZ R201, R60, R201 ;  /* 0x000000c93cc97221 */ /* 0x020fce0000010000 */
.L_x_57648:
[----:B------:R-:W-:-:S07]  /*4250*/  MOV R64, R201 ;  /* 0x000000c900407202 */ /* 0x000fce0000000f00 */
.L_x_57649:
[----:B------:R-:W-:Y:S01]  /*4260*/  FMUL.FTZ R202, R69, R85 ;  /* 0x0000005545ca7220 */ /* 0x000fe20000410000 */
[----:B------:R-:W-:Y:S06]  /*4270*/  @P3 BRA `(.L_x_57650) ;  /* 0x0000000000083947 */ /* 0x000fec0003800000 */
[----:B------:R-:W-:Y:S05]  /*4280*/  @P0 BRA `(.L_x_57651) ;  /* 0x0000000000080947 */ /* 0x000fea0003800000 */
[----:B------:R-:W-:Y:S05]  /*4290*/  BRA `(.L_x_57652) ;  /* 0x0000000000087947 */ /* 0x000fea0003800000 */
.L_x_57650:
[----:B-----5:R-:W-:-:S07]  /*42a0*/  FADD.FTZ R202, R61, R202 ;  /* 0x000000ca3dca7221 */ /* 0x020fce0000010000 */
.L_x_57651:
[----:B------:R-:W-:-:S07]  /*42b0*/  MOV R65, R202 ;  /* 0x000000ca00417202 */ /* 0x000fce0000000f00 */
.L_x_57652:
[----:B------:R-:W-:Y:S01]  /*42c0*/  FMUL.FTZ R203, R70, R85 ;  /* 0x0000005546cb7220 */ /* 0x000fe20000410000 */
[----:B------:R-:W-:Y:S06]  /*42d0*/  @P3 BRA `(.L_x_57653) ;  /* 0x0000000000083947 */ /* 0x000fec0003800000 */
[----:B------:R-:W-:Y:S05]  /*42e0*/  @P0 BRA `(.L_x_57654) ;  /* 0x0000000000080947 */ /* 0x000fea0003800000 */
[----:B------:R-:W-:Y:S05]  /*42f0*/  BRA `(.L_x_57655) ;  /* 0x0000000000087947 */ /* 0x000fea0003800000 */
.L_x_57653:
[----:B-----5:R-:W-:-:S07]  /*4300*/  FADD.FTZ R203, R62, R203 ;  /* 0x000000cb3ecb7221 */ /* 0x020fce0000010000 */
.L_x_57654:
[----:B------:R-:W-:-:S07]  /*4310*/  MOV R66, R203 ;  /* 0x000000cb00427202 */ /* 0x000fce0000000f00 */
.L_x_57655:
[----:B------:R-:W-:Y:S01]  /*4320*/  FMUL.FTZ R204, R71, R85 ;  /* 0x0000005547cc7220 */ /* 0x000fe20000410000 */
[----:B------:R-:W-:Y:S06]  /*4330*/  @P3 BRA `(.L_x_57656) ;  /* 0x0000000000083947 */ /* 0x000fec0003800000 */
[----:B------:R-:W-:Y:S05]  /*4340*/  @P0 BRA `(.L_x_57657) ;  /* 0x0000000000080947 */ /* 0x000fea0003800000 */
[----:B------:R-:W-:Y:S05]  /*4350*/  BRA `(.L_x_57658) ;  /* 0x0000000000087947 */ /* 0x000fea0003800000 */
.L_x_57656:
[----:B-----5:R-:W-:-:S07]  /*4360*/  FADD.FTZ R204, R63, R204 ;  /* 0x000000cc3fcc7221 */ /* 0x020fce0000010000 */
.L_x_57657:
[----:B------:R-:W-:-:S07]  /*4370*/  MOV R67, R204 ;  /* 0x000000cc00437202 */ /* 0x000fce0000000f00 */
.L_x_57658:
        /* <DEDUP_REMOVED lines=9> */
[----:B--2---:R-:W-:Y:S01]  /*4410*/  FMUL.FTZ R96, R68, R85 ;  /* 0x0000005544607220 */ /* 0x004fe20000410000 */
[----:B------:R-:W-:Y:S06]  /*4420*/  @P3 BRA `(.L_x_57659) ;  /* 0x0000000000083947 */ /* 0x000fec0003800000 */
[----:B------:R-:W-:Y:S05]  /*4430*/  @P0 BRA `(.L_x_57660) ;  /* 0x0000000000080947 */ /* 0x000fea0003800000 */
[----:B------:R-:W-:Y:S05]  /*4440*/  BRA `(.L_x_57661) ;  /* 0x0000000000087947 */ /* 0x000fea0003800000 */
.L_x_57659:
[----:B-----5:R-:W-:-:S07]  /*4450*/  FADD.FTZ R96, R60, R96 ;  /* 0x000000603c607221 */ /* 0x020fce0000010000 */
.L_x_57660:
[----:B------:R-:W-:-:S07]  /*4460*/  MOV R64, R96 ;  /* 0x0000006000407202 */ /* 0x000fce0000000f00 */
.L_x_57661:
[----:B------:R-:W-:Y:S01]  /*4470*/  FMUL.FTZ R215, R69, R85 ;  /* 0x0000005545d77220 */ /* 0x000fe20000410000 */
[----:B------:R-:W-:Y:S06]  /*4480*/  @P3 BRA `(.L_x_57662) ;  /* 0x0000000000083947 */ /* 0x000fec0003800000 */
[----:B------:R-:W-:Y:S05]  /*4490*/  @P0 BRA `(.L_x_57663) ;  /* 0x0000000000080947 */ /* 0x000fea0003800000 */
[----:B------:R-:W-:Y:S05]  /*44a0*/  BRA `(.L_x_57664) ;  /* 0x0000000000087947 */ /* 0x000fea0003800000 */
.L_x_57662:
[----:B-----5:R-:W-:-:S07]  /*44b0*/  FADD.FTZ R215, R61, R215 ;  /* 0x000000d73dd77221 */ /* 0x020fce0000010000 */
.L_x_57663:
[----:B------:R-:W-:-:S07]  /*44c0*/  MOV R65, R215 ;  /* 0x000000d700417202 */ /* 0x000fce0000000f00 */
.L_x_57664:
[----:B------:R-:W-:Y:S01]  /*44d0*/  FMUL.FTZ R216, R70, R85 ;  /* 0x0000005546d87220 */ /* 0x000fe20000410000 */
[----:B------:R-:W-:Y:S06]  /*44e0*/  @P3 BRA `(.L_x_57665) ;  /* 0x0000000000083947 */ /* 0x000fec0003800000 */
[----:B------:R-:W-:Y:S05]  /*44f0*/  @P0 BRA `(.L_x_57666) ;  /* 0x0000000000080947 */ /* 0x000fea0003800000 */
[----:B------:R-:W-:Y:S05]  /*4500*/  BRA `(.L_x_57667) ;  /* 0x0000000000087947 */ /* 0x000fea0003800000 */
.L_x_57665:
[----:B-----5:R-:W-:-:S07]  /*4510*/  FADD.FTZ R216, R62, R216 ;  /* 0x000000d83ed87221 */ /* 0x020fce0000010000 */
.L_x_57666:
[----:B------:R-:W-:-:S07]  /*4520*/  MOV R66, R216 ;  /* 0x000000d800427202 */ /* 0x000fce0000000f00 */
.L_x_57667:
[----:B------:R-:W-:Y:S01]  /*4530*/  FMUL.FTZ R217, R71, R85 ;  /* 0x0000005547d97220 */ /* 0x000fe20000410000 */
[----:B------:R-:W-:Y:S06]  /*4540*/  @P3 BRA `(.L_x_57668) ;  /* 0x0000000000083947 */ /* 0x000fec0003800000 */
[----:B------:R-:W-:Y:S05]  /*4550*/  @P0 BRA `(.L_x_57669) ;  /* 0x0000000000080947 */ /* 0x000fea0003800000 */
[----:B------:R-:W-:Y:S05]  /*4560*/  BRA `(.L_x_57670) ;  /* 0x0000000000087947 */ /* 0x000fea0003800000 */
.L_x_57668:
[----:B-----5:R-:W-:-:S07]  /*4570*/  FADD.FTZ R217, R63, R217 ;  /* 0x000000d93fd97221 */ /* 0x020fce0000010000 */
.L_x_57669:
[----:B------:R-:W-:-:S07]  /*4580*/  MOV R67, R217 ;  /* 0x000000d900437202 */ /* 0x000fce0000000f00 */
.L_x_57670:
        /* <DEDUP_REMOVED lines=267> */
.L_x_57684:
[----:B------:R-:W2:Y:S04]  /*5640*/  LDL R222, [R1+0x6c] ;  /* 0x00006c0001de7983 */ /* 0x000ea80000100800 */
[----:B------:R-:W3:Y:S04]  /*5650*/  LDL R223, [R1+0x68] ;  /* 0x0000680001df7983 */ /* 0x000ee80000100800 */
[----:B------:R-:W4:Y:S04]  /*5660*/  LDL R221, [R1+0x70] ;  /* 0x0000700001dd7983 */ /* 0x000f280000100800 */
[----:B------:R-:W4:Y:S04]  /*5670*/  LDL R220, [R1+0x74] ;  /* 0x0000740001dc7983 */ /* 0x000f280000100800 */
[----:B------:R-:W4:Y:S01]  /*5680*/  LDL R219, [R1+0x58] ;  /* 0x0000580001db7983 */ /* 0x000f220000100800 */
[----:B-1----:R-:W-:-:S03]  /*5690*/  FADD.FTZ R68, R85, R68 ;  /* 0x0000004455447221 */ /* 0x002fc60000010000 */
[----:B------:R-:W4:Y:S01]  /*56a0*/  LDL R224, [R1+0x5c] ;  /* 0x00005c0001e07983 */ /* 0x000f220000100800 */
        /* <DEDUP_REMOVED lines=8> */
[----:B------:R0:W1:Y:S01]  /*5730*/  MUFU.RSQ R97, R70 ;  /* 0x0000004600617308 */ /* 0x0000620000001400 */
[----:B------:R-:W-:-:S05]  /*5740*/  FSEL R218, R71, RZ, !P4 ;  /* 0x000000ff47da7208 */ /* 0x000fca0006000000 */
[C---:B0-----:R-:W-:Y:S01]  /*5750*/  FADD.FTZ R70, -R218.reuse, R92 ;  /* 0x0000005cda467221 */ /* 0x041fe20000010100 */
[----:B------:R-:W-:Y:S01]  /*5760*/  FADD.FTZ R71, -R218, R87 ;  /* 0x00000057da477221 */ /* 0x000fe20000010100 */
[----:B------:R-:W4:Y:S01]  /*5770*/  LDL R92, [R1+0x38] ;  /* 0x00003800015c7983 */ /* 0x000f220000100800 */
[----:B-1----:R-:W-:-:S04]  /*5780*/  @!P2 IMAD.WIDE R68, R27, 0x4, R68 ;  /* 0x000000041b44a825 */ /* 0x002fc800078e0244 */
[C---:B------:R-:W-:Y:S01]  /*5790*/  FMUL.FTZ R70, R97.reuse, R70 ;  /* 0x0000004661467220 */ /* 0x040fe20000410000 */
[----:B------:R0:W-:Y:S02]  /*57a0*/  @!P2 STG.E desc[UR4][R68.64], R97 ;  /* 0x000000614400a986 */ /* 0x0001e4000c101904 */
[C---:B0-----:R-:W-:Y:S01]  /*57b0*/  FADD.FTZ R69, -R218.reuse, R93 ;  /* 0x0000005dda457221 */ /* 0x041fe20000010100 */
[----:B------:R-:W-:Y:S01]  /*57c0*/  FADD.FTZ R68, -R218, R86 ;  /* 0x00000056da447221 */ /* 0x000fe20000010100 */
[C---:B------:R-:W-:Y:S01]  /*57d0*/  LEA R86, P2, R84.reuse, UR10, 0x4 ;  /* 0x0000000a54567c11 */ /* 0x040fe2000f8420ff */
[----:B------:R-:W4:Y:S01]  /*57e0*/  LDL R93, [R1+0x54] ;  /* 0x00005400015d7983 */ /* 0x000f220000100800 */
[C---:B------:R-:W-:Y:S02]  /*57f0*/  FMUL.FTZ R69, R97.reuse, R69 ;  /* 0x0000004561457220 */ /* 0x040fe40000410000 */
[----:B------:R-:W-:Y:S01]  /*5800*/  LEA.HI.X R87, R84, UR11, RZ, 0x4, P2 ;  /* 0x0000000b54577c11 */ /* 0x000fe200090f24ff */
[C---:B------:R-:W-:Y:S01]  /*5810*/  FMUL.FTZ R84, R97.reuse, R71 ;  /* 0x0000004761547220 */ /* 0x040fe20000410000 */
[----:B------:R-:W-:Y:S01]  /*5820*/  FMUL.FTZ R68, R97, R68 ;  /* 0x0000004461447220 */ /* 0x000fe20000410000 */
[----:B--2---:R-:W-:-:S02]  /*5830*/  FFMA.FTZ R70, R222, R70, R181 ;  /* 0x00000046de467223 */ /* 0x004fc400000100b5 */
[----:B------:R-:W2:Y:S01]  /*5840*/  LDL R222, [R1+0x64] ;  /* 0x0000640001de7983 */ /* 0x000ea20000100800 */
[----:B---3--:R-:W-:-:S03]  /*5850*/  FFMA.FTZ R71, R223, R69, R180 ;  /* 0x00000045df477223 */ /* 0x008fc600000100b4 */
[----:B------:R-:W3:Y:S01]  /*5860*/  LDL R223, [R1+0x60] ;  /* 0x0000600001df7983 */ /* 0x000ee20000100800 */
[----:B----4-:R-:W-:-:S03]  /*5870*/  FFMA.FTZ R69, R221, R84, R182 ;  /* 0x00000054dd457223 */ /* 0x010fc600000100b6 */
[----:B------:R-:W4:Y:S01]  /*5880*/  LDL R221, [R1+0x48] ;  /* 0x0000480001dd7983 */ /* 0x000f220000100800 */
[----:B------:R-:W0:Y:S01]  /*5890*/  LDC.64 R84, c[0x0][0x2b8] ;  /* 0x0000ae00ff547b82 */ /* 0x000e220000000a00 */
[----:B------:R-:W-:Y:S02]  /*58a0*/  FFMA.FTZ R68, R220, R68, R183 ;  /* 0x00000044dc447223 */ /* 0x000fe400000100b7 */
[----:B------:R-:W4:Y:S04]  /*58b0*/  LDL R220, [R1+0x4c] ;  /* 0x00004c0001dc7983 */ /* 0x000f280000100800 */
[----:B------:R1:W-:Y:S02]  /*58c0*/  STG.E.128 desc[UR4][R86.64], R68 ;  /* 0x0000004456007986 */ /* 0x0003e4000c101d04 */
[C---:B-1----:R-:W-:Y:S01]  /*58d0*/  FADD.FTZ R68, -R218.reuse, R88 ;  /* 0x00000058da447221 */ /* 0x042fe20000010100 */
[C---:B------:R-:W-:Y:S01]  /*58e0*/  FADD.FTZ R71, -R218.reuse, R81 ;  /* 0x00000051da477221 */ /* 0x040fe20000010100 */
[----:B------:R-:W-:Y:S01]  /*58f0*/  FADD.FTZ R70, -R218, R82 ;  /* 0x00000052da467221 */ /* 0x000fe20000010100 */
[----:B------:R-:W4:Y:S01]  /*5900*/  LDL R88, [R1+0x3c] ;  /* 0x00003c0001587983 */ /* 0x000f220000100800 */
[C---:B------:R-:W-:Y:S01]  /*5910*/  FMUL.FTZ R68, R97.reuse, R68 ;  /* 0x0000004461447220 */ /* 0x040fe20000410000 */
[----:B------:R-:W-:-:S02]  /*5920*/  FMUL.FTZ R82, R97, R71 ;  /* 0x0000004761527220 */ /* 0x000fc40000410000 */
[----:B------:R-:W4:Y:S01]  /*5930*/  LDL R87, [R1+0x40] ;  /* 0x0000400001577983 */ /* 0x000f220000100800 */
[----:B------:R-:W-:-:S03]  /*5940*/  FFMA.FTZ R71, R219, R68, R171 ;  /* 0x00000044db477223 */ /* 0x000fc600000100ab */
[----:B------:R-:W4:Y:S04]  /*5950*/  LDL R219, [R1+0x50] ;  /* 0x0000500001db7983 */ /* 0x000f280000100800 */
[----:B------:R-:W4:Y:S01]  /*5960*/  LDL R86, [R1+0x44] ;  /* 0x0000440001567983 */ /* 0x000f220000100800 */
[----:B------:R-:W-:Y:S01]  /*5970*/  FADD.FTZ R69, -R218, R83 ;  /* 0x00000053da457221 */ /* 0x000fe20000010100 */
[----:B------:R-:W-:-:S03]  /*5980*/  FMUL.FTZ R81, R97, R70 ;  /* 0x0000004661517220 */ /* 0x000fc60000410000 */
[----:B------:R-:W-:-:S04]  /*5990*/  FMUL.FTZ R69, R97, R69 ;  /* 0x0000004561457220 */ /* 0x000fc80000410000 */
[----:B------:R-:W-:Y:S01]  /*59a0*/  FFMA.FTZ R70, R224, R69, R177 ;  /* 0x00000045e0467223 */ /* 0x000fe200000100b1 */
        /* <DEDUP_REMOVED lines=10> */
[----:B------:R-:W-:Y:S02]  /*5a50*/  FADD.FTZ R101, -R218, R204 ;  /* 0x000000ccda657221 */ /* 0x000fe40000010100 */
[----:B------:R-:W4:Y:S01]  /*5a60*/  LDL R204, [R1+0x34] ;  /* 0x0000340001cc7983 */ /* 0x000f220000100800 */
[----:B--2---:R-:W-:Y:S01]  /*5a70*/  FFMA.FTZ R68, R222, R82, R179 ;  /* 0x00000052de447223 */ /* 0x004fe200000100b3 */
[----:B0-----:R-:W-:-:S04]  /*5a80*/  IMAD.WIDE.U32 R82, R55, 0x10, R84 ;  /* 0x0000001037527825 */ /* 0x001fc800078e0054 */
[----:B---3--:R-:W-:Y:S01]  /*5a90*/  FFMA.FTZ R69, R223, R81, R178 ;  /* 0x00000051df457223 */ /* 0x008fe200000100b2 */
[----:B------:R-:W-:-:S04]  /*5aa0*/  FADD.FTZ R55, -R218, R89 ;  /* 0x00000059da377221 */ /* 0x000fc80000010100 */
[----:B------:R0:W-:Y:S01]  /*5ab0*/  STG.E.128 desc[UR4][R82.64], R68 ;  /* 0x0000004452007986 */ /* 0x0001e2000c101d04 */
[C---:B------:R-:W-:Y:S01]  /*5ac0*/  FMUL.FTZ R55, R97.reuse, R55 ;  /* 0x0000003761377220 */ /* 0x040fe20000410000 */
[C---:B0-----:R-:W-:Y:S01]  /*5ad0*/  FADD.FTZ R68, -R218.reuse, R80 ;  /* 0x00000050da447221 */ /* 0x041fe20000010100 */
[C---:B------:R-:W-:Y:S01]  /*5ae0*/  FADD.FTZ R70, -R218.reuse, R78 ;  /* 0x0000004eda467221 */ /* 0x040fe20000010100 */
[----:B------:R-:W-:Y:S02]  /*5af0*/  FADD.FTZ R69, -R218, R79 ;  /* 0x0000004fda457221 */ /* 0x000fe40000010100 */
[C---:B------:R-:W-:Y:S01]  /*5b00*/  FMUL.FTZ R68, R97.reuse, R68 ;  /* 0x0000004461447220 */ /* 0x040fe20000410000 */
[C---:B------:R-:W-:Y:S01]  /*5b10*/  FMUL.FTZ R78, R97.reuse, R70 ;  /* 0x00000046614e7220 */ /* 0x040fe20000410000 */
[----:B------:R-:W-:Y:S02]  /*5b20*/  FMUL.FTZ R69, R97, R69 ;  /* 0x0000004561457220 */ /* 0x000fe40000410000 */
[----:B----4-:R-:W-:Y:S01]  /*5b30*/  FFMA.FTZ R70, R220, R68, R167 ;  /* 0x00000044dc467223 */ /* 0x010fe200000100a7 */
[----:B------:R-:W-:Y:S01]  /*5b40*/  FFMA.FTZ R68, R93, R78, R169 ;  /* 0x0000004e5d447223 */ /* 0x000fe200000100a9 */
[----:B------:R-:W-:-:S04]  /*5b50*/  IMAD.WIDE.U32 R78, R56, 0x10, R84 ;  /* 0x00000010384e7825 */ /* 0x000fc800078e0054 */
[----:B------:R-:W-:Y:S01]  /*5b60*/  FFMA.FTZ R71, R221, R55, R166 ;  /* 0x00000037dd477223 */ /* 0x000fe200000100a6 */
[C---:B------:R-:W-:Y:S01]  /*5b70*/  FADD.FTZ R56, -R218.reuse, R72 ;  /* 0x00000048da387221 */ /* 0x040fe20000010100 */
[----:B------:R-:W-:-:S03]  /*5b80*/  FADD.FTZ R55, -R218, R90 ;  /* 0x0000005ada377221 */ /* 0x000fc60000010100 */
[----:B------:R-:W-:Y:S01]  /*5b90*/  FMUL.FTZ R56, R97, R56 ;  /* 0x0000003861387220 */ /* 0x000fe20000410000 */
[----:B------:R-:W-:Y:S01]  /*5ba0*/  FFMA.FTZ R69, R219, R69, R168 ;  /* 0x00000045db457223 */ /* 0x000fe200000100a8 */
[----:B------:R-:W-:-:S04]  /*5bb0*/  FMUL.FTZ R55, R97, R55 ;  /* 0x0000003761377220 */ /* 0x000fc80000410000 */
        /* <DEDUP_REMOVED lines=11> */
[----:B0-----:R-:W-:Y:S01]  /*5c70*/  FFMA.FTZ R70, R88, R56, R163 ;  /* 0x0000003858467223 */ /* 0x001fe200000100a3 */
[----:B------:R-:W-:Y:S01]  /*5c80*/  FFMA.FTZ R71, R92, R55, R157 ;  /* 0x000000375c477223 */ /* 0x000fe2000001009d */
[----:B------:R-:W-:Y:S01]  /*5c90*/  FFMA.FTZ R69, R87, R59, R164 ;  /* 0x0000003b57457223 */ /* 0x000fe200000100a4 */
[----:B------:R-:W-:Y:S01]  /*5ca0*/  FFMA.FTZ R68, R86, R58, R165 ;  /* 0x0000003a56447223 */ /* 0x000fe200000100a5 */
[----:B------:R-:W-:-:S04]  /*5cb0*/  IMAD.WIDE.U32 R56, R57, 0x10, R84 ;  /* 0x0000001039387825 */ /* 0x000fc800078e0054 */
        /* <DEDUP_REMOVED lines=48> */
[----:B------:R-:W2:Y:S04]  /*5fc0*/  LDL R216, [R1+0x2c] ;  /* 0x00002c0001d87983 */ /* 0x000ea80000100800 */
[----:B------:R-:W3:Y:S04]  /*5fd0*/  LDL R217, [R1+0x28] ;  /* 0x0000280001d97983 */ /* 0x000ee80000100800 */
[----:B------:R-:W4:Y:S01]  /*5fe0*/  LDL R215, [R1+0x30] ;  /* 0x0000300001d77983 */ /* 0x000f220000100800 */
[C---:B------:R-:W-:Y:S01]  /*5ff0*/  FMUL.FTZ R190, R97.reuse, R224 ;  /* 0x000000e061be7220 */ /* 0x040fe20000410000 */
[----:B------:R-:W-:-:S02]  /*6000*/  FMUL.FTZ R58, R97, R58 ;  /* 0x0000003a613a7220 */ /* 0x000fc40000410000 */
[----:B------:R-:W4:Y:S01]  /*6010*/  LDL R224, [R1+0x18] ;  /* 0x0000180001e07983 */ /* 0x000f220000100800 */
[C---:B------:R-:W-:Y:S01]  /*6020*/  FMUL.FTZ R57, R97.reuse, R57 ;  /* 0x0000003961397220 */ /* 0x040fe20000410000 */
[C---:B------:R-:W-:Y:S02]  /*6030*/  FMUL.FTZ R56, R97.reuse, R56 ;  /* 0x0000003861387220 */ /* 0x040fe40000410000 */
[----:B------:R-:W4:Y:S01]  /*6040*/  LDL R173, [R1+0x1c] ;  /* 0x00001c0001ad7983 */ /* 0x000f220000100800 */
[C---:B------:R-:W-:Y:S01]  /*6050*/  FMUL.FTZ R123, R97.reuse, R55 ;  /* 0x00000037617b7220 */ /* 0x040fe20000410000 */
[C---:B------:R-:W-:Y:S02]  /*6060*/  FMUL.FTZ R137, R97.reuse, R59 ;  /* 0x0000003b61897220 */ /* 0x040fe40000410000 */
[----:B------:R-:W4:Y:S04]  /*6070*/  LDL R159, [R1+0x20] ;  /* 0x00002000019f7983 */ /* 0x000f280000100800 */
[----:B------:R-:W4:Y:S01]  /*6080*/  LDL R147, [R1+0x24] ;  /* 0x0000240001937983 */ /* 0x000f220000100800 */
[C---:B------:R-:W-:Y:S01]  /*6090*/  FMUL.FTZ R188, R97.reuse, R219 ;  /* 0x000000db61bc7220 */ /* 0x040fe20000410000 */
[----:B------:R-:W-:-:S02]  /*60a0*/  FMUL.FTZ R189, R97, R220 ;  /* 0x000000dc61bd7220 */ /* 0x000fc40000410000 */
[----:B------:R-:W4:Y:S04]  /*60b0*/  LDL R220, [R1+0x8] ;  /* 0x0000080001dc7983 */ /* 0x000f280000100800 */
[----:B------:R-:W4:Y:S01]  /*60c0*/  LDL R219, [R1+0xc] ;  /* 0x00000c0001db7983 */ /* 0x000f220000100800 */
[----:B---3--:R-:W-:Y:S01]  /*60d0*/  FFMA.FTZ R59, R217, R58, R153 ;  /* 0x0000003ad93b7223 */ /* 0x008fe20000010099 */
[----:B--2---:R-:W-:Y:S02]  /*60e0*/  FFMA.FTZ R58, R216, R57, R154 ;  /* 0x00000039d83a7223 */ /* 0x004fe4000001009a */
[----:B------:R-:W2:Y:S01]  /*60f0*/  LDL R217, [R1+0x10] ;  /* 0x0000100001d97983 */ /* 0x000ea20000100800 */
[----:B----4-:R-:W-:Y:S01]  /*6100*/  FFMA.FTZ R57, R215, R56, R155 ;  /* 0x00000038d7397223 */ /* 0x010fe2000001009b */
[----:B------:R-:W-:-:S02]  /*6110*/  FFMA.FTZ R56, R204, R123, R156 ;  /* 0x0000007bcc387223 */ /* 0x000fc4000001009c */
[----:B------:R-:W3:Y:S04]  /*6120*/  LDL R216, [R1+0x14] ;  /* 0x0000140001d87983 */ /* 0x000ee80000100800 */
[----:B------:R-:W4:Y:S04]  /*6130*/  LDL R215, [R1] ;  /* 0x0000000001d77983 */ /* 0x000f280000100800 */
[----:B------:R-:W4:Y:S01]  /*6140*/  LDL R204, [R1+0x4] ;  /* 0x0000040001cc7983 */ /* 0x000f220000100800 */
[C---:B------:R-:W-:Y:S01]  /*6150*/  FMUL.FTZ R70, R97.reuse, R70 ;  /* 0x0000004661467220 */ /* 0x040fe20000410000 */
[C---:B------:R-:W-:Y:S01]  /*6160*/  FMUL.FTZ R69, R97.reuse, R69 ;  /* 0x0000004561457220 */ /* 0x040fe20000410000 */
[C---:B------:R-:W-:Y:S01]  /*6170*/  FMUL.FTZ R68, R97.reuse, R68 ;  /* 0x0000004461447220 */ /* 0x040fe20000410000 */
[----:B------:R-:W-:Y:S01]  /*6180*/  FMUL.FTZ R55, R97, R71 ;  /* 0x0000004761377220 */ /* 0x000fe20000410000 */
[----:B------:R-:W-:Y:S01]  /*6190*/  FFMA.FTZ R71, R224, R70, R144 ;  /* 0x00000046e0477223 */ /* 0x000fe20000010090 */
[----:B------:R-:W-:Y:S01]  /*61a0*/  FFMA.FTZ R70, R173, R69, R145 ;  /* 0x00000045ad467223 */ /* 0x000fe20000010091 */
[----:B------:R-:W-:-:S04]  /*61b0*/  IMAD.WIDE.U32 R72, R73, 0x10, R84 ;  /* 0x0000001049487825 */ /* 0x000fc800078e0054 */
[C---:B------:R-:W-:Y:S01]  /*61c0*/  FMUL.FTZ R176, R97.reuse, R74 ;  /* 0x0000004a61b07220 */ /* 0x040fe20000410000 */
[----:B------:R-:W-:Y:S01]  /*61d0*/  FMUL.FTZ R96, R97, R75 ;  /* 0x0000004b61607220 */ /* 0x000fe20000410000 */
[----:B------:R-:W-:Y:S01]  /*61e0*/  FFMA.FTZ R69, R159, R68, R151 ;  /* 0x000000449f457223 */ /* 0x000fe20000010097 */
[----:B------:R-:W-:Y:S01]  /*61f0*/  FFMA.FTZ R68, R147, R137, R152 ;  /* 0x0000008993447223 */ /* 0x000fe20000010098 */
[----:B------:R-:W-:-:S04]  /*6200*/  IMAD.WIDE.U32 R74, R77, 0x10, R84 ;  /* 0x000000104d4a7825 */ /* 0x000fc800078e0054 */
[C---:B------:R-:W-:Y:S01]  /*6210*/  FMUL.FTZ R201, R97.reuse, R221 ;  /* 0x000000dd61c97220 */ /* 0x040fe20000410000 */
[C---:B------:R-:W-:Y:S01]  /*6220*/  FMUL.FTZ R202, R97.reuse, R222 ;  /* 0x000000de61ca7220 */ /* 0x040fe20000410000 */
[C---:B------:R-:W-:Y:S01]  /*6230*/  FMUL.FTZ R203, R97.reuse, R223 ;  /* 0x000000df61cb7220 */ /* 0x040fe20000410000 */
        /* <DEDUP_REMOVED lines=8> */
[----:B------:R-:W-:Y:S01]  /*62c0*/  FMUL.FTZ R76, R97, R105 ;  /* 0x00000069614c7220 */ /* 0x000fe20000410000 */
[----:B------:R1:W-:Y:S01]  /*62d0*/  STG.E.128 desc[UR4][R74.64], R68 ;  /* 0x000000444a007986 */ /* 0x0003e2000c101d04 */
[----:B------:R-:W-:-:S04]  /*62e0*/  IMAD.WIDE.U32 R80, R99, 0x10, R84 ;  /* 0x0000001063507825 */ /* 0x000fc800078e0054 */
[C---:B------:R-:W-:Y:S01]  /*62f0*/  FMUL.FTZ R86, R97.reuse, R86 ;  /* 0x0000005661567220 */ /* 0x040fe20000410000 */
[C---:B------:R-:W-:Y:S01]  /*6300*/  FMUL.FTZ R78, R97.reuse, R78 ;  /* 0x0000004e614e7220 */ /* 0x040fe20000410000 */
[----:B------:R-:W-:Y:S01]  /*6310*/  FMUL.FTZ R79, R97, R79 ;  /* 0x0000004f614f7220 */ /* 0x000fe20000410000 */
[----:B------:R-:W-:-:S04]  /*6320*/  IMAD.WIDE.U32 R104, R104, 0x10, R84 ;  /* 0x0000001068687825 */ /* 0x000fc800078e0054 */
[C---:B------:R-:W-:Y:S01]  /*6330*/  FMUL.FTZ R149, R97.reuse, R91 ;  /* 0x0000005b61957220 */ /* 0x040fe20000410000 */
[C---:B------:R-:W-:Y:S01]  /*6340*/  FMUL.FTZ R150, R97.reuse, R83 ;  /* 0x0000005361967220 */ /* 0x040fe20000410000 */
[C---:B------:R-:W-:Y:S01]  /*6350*/  FMUL.FTZ R160, R97.reuse, R88 ;  /* 0x0000005861a07220 */ /* 0x040fe20000410000 */
[C---:B------:R-:W-:Y:S01]  /*6360*/  FMUL.FTZ R161, R97.reuse, R89 ;  /* 0x0000005961a17220 */ /* 0x040fe20000410000 */
[----:B------:R-:W-:Y:S01]  /*6370*/  FMUL.FTZ R138, R97, R90 ;  /* 0x0000005a618a7220 */ /* 0x000fe20000410000 */
[----:B0-----:R-:W-:Y:S01]  /*6380*/  FFMA.FTZ R59, R220, R203, R28 ;  /* 0x000000cbdc3b7223 */ /* 0x001fe2000001001c */
[----:B------:R-:W-:Y:S01]  /*6390*/  FFMA.FTZ R58, R219, R202, R141 ;  /* 0x000000cadb3a7223 */ /* 0x000fe2000001008d */
[----:B------:R-:W-:Y:S01]  /*63a0*/  FMUL.FTZ R148, R97, R82 ;  /* 0x0000005261947220 */ /* 0x000fe20000410000 */
[----:B-1----:R-:W-:Y:S01]  /*63b0*/  FFMA.FTZ R71, R251, R189, R30 ;  /* 0x000000bdfb477223 */ /* 0x002fe2000001001e */
[----:B------:R-:W-:Y:S01]  /*63c0*/  FFMA.FTZ R70, R252, R188, R2 ;  /* 0x000000bcfc467223 */ /* 0x000fe20000010002 */
[----:B------:R-:W-:-:S04]  /*63d0*/  IMAD.WIDE.U32 R82, R106, 0x10, R84 ;  /* 0x000000106a527825 */ /* 0x000fc800078e0054 */
[----:B------:R-:W-:Y:S01]  /*63e0*/  FFMA.FTZ R75, R247, R175, R32 ;  /* 0x000000aff74b7223 */ /* 0x000fe20000010020 */
[----:B------:R-:W-:Y:S01]  /*63f0*/  FFMA.FTZ R74, R248, R174, R4 ;  /* 0x000000aef84a7223 */ /* 0x000fe20000010004 */
[----:B------:R-:W-:Y:S01]  /*6400*/  FFMA.FTZ R73, R249, R162, R31 ;  /* 0x000000a2f9497223 */ /* 0x000fe2000001001f */
[----:B------:R-:W-:Y:S01]  /*6410*/  FFMA.FTZ R72, R250, R87, R3 ;  /* 0x00000057fa487223 */ /* 0x000fe20000010003 */
[----:B------:R-:W-:-:S04]  /*6420*/  IMAD.WIDE.U32 R92, R107, 0x10, R84 ;  /* 0x000000106b5c7825 */ /* 0x000fc800078e0054 */
[----:B------:R-:W-:Y:S01]  /*6430*/  FFMA.FTZ R79, R243, R79, R34 ;  /* 0x0000004ff34f7223 */ /* 0x000fe20000010022 */
[----:B------:R-:W-:Y:S01]  /*6440*/  FFMA.FTZ R78, R244, R78, R6 ;  /* 0x0000004ef44e7223 */ /* 0x000fe20000010006 */
[----:B------:R-:W-:Y:S01]  /*6450*/  FFMA.FTZ R77, R245, R86, R33 ;  /* 0x00000056f54d7223 */ /* 0x000fe20000010021 */
[----:B------:R-:W-:Y:S01]  /*6460*/  FFMA.FTZ R76, R246, R76, R5 ;  /* 0x0000004cf64c7223 */ /* 0x000fe20000010005 */
[----:B------:R-:W-:-:S04]  /*6470*/  IMAD.WIDE.U32 R112, R112, 0x10, R84 ;  /* 0x0000001070707825 */ /* 0x000fc800078e0054 */
        /* <DEDUP_REMOVED lines=32> */
[C---:B------:R-:W-:Y:S01]  /*6680*/  FMUL.FTZ R95, R97.reuse, R95 ;  /* 0x0000005f615f7220 */ /* 0x040fe20000410000 */
[----:B------:R-:W-:Y:S01]  /*6690*/  FMUL.FTZ R97, R97, R218 ;  /* 0x000000da61617220 */ /* 0x000fe20000410000 */
[----:B------:R-:W-:-:S04]  /*66a0*/  IMAD.WIDE.U32 R146, R146, 0x10, R84 ;  /* 0x0000001092927825 */ /* 0x000fc800078e0054 */
[----:B------:R-:W-:-:S04]  /*66b0*/  IMAD.WIDE.U32 R158, R158, 0x10, R84 ;  /* 0x000000109e9e7825 */ /* 0x000fc800078e0054 */
[----:B------:R-:W-:-:S04]  /*66c0*/  IMAD.WIDE.U32 R172, R172, 0x10, R84 ;  /* 0x00000010acac7825 */ /* 0x000fc800078e0054 */
[----:B------:R-:W-:-:S04]  /*66d0*/  IMAD.WIDE.U32 R86, R170, 0x10, R84 ;  /* 0x00000010aa567825 */ /* 0x000fc800078e0054 */
[----:B------:R-:W-:-:S04]  /*66e0*/  IMAD.WIDE.U32 R84, R184, 0x10, R84 ;  /* 0x00000010b8547825 */ /* 0x000fc800078e0054 */
[----:B--2---:R-:W-:Y:S01]  /*66f0*/  FFMA.FTZ R57, R217, R201, R142 ;  /* 0x000000c9d9397223 */ /* 0x004fe2000001008e */
[----:B---3--:R-:W-:Y:S01]  /*6700*/  FFMA.FTZ R56, R216, R190, R143 ;  /* 0x000000bed8387223 */ /* 0x008fe2000001008f */
[----:B----4-:R-:W-:Y:S01]  /*6710*/  FFMA.FTZ R69, R215, R187, R29 ;  /* 0x000000bbd7457223 */ /* 0x010fe2000001001d */
[----:B------:R-:W-:-:S03]  /*6720*/  FFMA.FTZ R68, R204, R176, R0 ;  /* 0x000000b0cc447223 */ /* 0x000fc60000010000 */
[----:B------:R0:W-:Y:S04]  /*6730*/  STG.E.128 desc[UR4][R80.64], R56 ;  /* 0x0000003850007986 */ /* 0x0001e8000c101d04 */
[----:B------:R1:W-:Y:S04]  /*6740*/  STG.E.128 desc[UR4][R104.64], R68 ;  /* 0x0000004468007986 */ /* 0x0003e8000c101d04 */
[----:B------:R2:W-:Y:S04]  /*6750*/  STG.E.128 desc[UR4][R82.64], R72 ;  /* 0x0000004852007986 */ /* 0x0005e8000c101d04 */
[----:B------:R3:W-:Y:S01]  /*6760*/  STG.E.128 desc[UR4][R92.64], R76 ;  /* 0x0000004c5c007986 */ /* 0x0007e2000c101d04 */
[----:B0-----:R-:W-:Y:S01]  /*6770*/  FFMA.FTZ R59, R239, R161, R36 ;  /* 0x000000a1ef3b7223 */ /* 0x001fe20000010024 */
[----:B------:R-:W-:Y:S01]  /*6780*/  FFMA.FTZ R58, R240, R160, R8 ;  /* 0x000000a0f03a7223 */ /* 0x000fe20000010008 */
[----:B------:R-:W-:Y:S01]  /*6790*/  FFMA.FTZ R57, R241, R150, R35 ;  /* 0x00000096f1397223 */ /* 0x000fe20000010023 */
[----:B------:R-:W-:Y:S01]  /*67a0*/  FFMA.FTZ R56, R242, R149, R7 ;  /* 0x00000095f2387223 */ /* 0x000fe20000010007 */
[----:B-1----:R-:W-:Y:S01]  /*67b0*/  FFMA.FTZ R71, R235, R148, R38 ;  /* 0x00000094eb477223 */ /* 0x002fe20000010026 */
[----:B------:R-:W-:Y:S01]  /*67c0*/  FFMA.FTZ R70, R236, R140, R10 ;  /* 0x0000008cec467223 */ /* 0x000fe2000001000a */
[----:B------:R-:W-:Y:S01]  /*67d0*/  FFMA.FTZ R69, R237, R139, R37 ;  /* 0x0000008bed457223 */ /* 0x000fe20000010025 */
[----:B------:R-:W-:Y:S01]  /*67e0*/  FFMA.FTZ R68, R238, R138, R9 ;  /* 0x0000008aee447223 */ /* 0x000fe20000010009 */
[----:B------:R-:W-:Y:S04]  /*67f0*/  STG.E.128 desc[UR4][R112.64], R56 ;  /* 0x0000003870007986 */ /* 0x000fe8000c101d04 */
[----:B------:R0:W-:Y:S01]  /*6800*/  STG.E.128 desc[UR4][R88.64], R68 ;  /* 0x0000004458007986 */ /* 0x0001e2000c101d04 */
[----:B--2---:R-:W-:Y:S01]  /*6810*/  FFMA.FTZ R75, R231, R135, R40 ;  /* 0x00000087e74b7223 */ /* 0x004fe20000010028 */
[----:B------:R-:W-:Y:S01]  /*6820*/  FFMA.FTZ R74, R232, R134, R12 ;  /* 0x00000086e84a7223 */ /* 0x000fe2000001000c */
[----:B------:R-:W-:Y:S01]  /*6830*/  FFMA.FTZ R73, R233, R133, R39 ;  /* 0x00000085e9497223 */ /* 0x000fe20000010027 */
[----:B------:R-:W-:Y:S01]  /*6840*/  FFMA.FTZ R72, R234, R132, R11 ;  /* 0x00000084ea487223 */ /* 0x000fe2000001000b */
[----:B---3--:R-:W-:Y:S01]  /*6850*/  FFMA.FTZ R79, R227, R131, R42 ;  /* 0x00000083e34f7223 */ /* 0x008fe2000001002a */
[----:B------:R-:W-:Y:S01]  /*6860*/  FFMA.FTZ R78, R228, R130, R14 ;  /* 0x00000082e44e7223 */ /* 0x000fe2000001000e */
[----:B------:R-:W-:Y:S01]  /*6870*/  FFMA.FTZ R77, R229, R129, R41 ;  /* 0x00000081e54d7223 */ /* 0x000fe20000010029 */
[----:B0-----:R-:W0:Y:S01]  /*6880*/  LDC.64 R88, c[0x0][0x210] ;  /* 0x00008400ff587b82 */ /* 0x001e220000000a00 */
        /* <DEDUP_REMOVED lines=14> */
[----:B------:R2:W-:Y:S04]  /*6970*/  STG.E.128 desc[UR4][R90.64], R76 ;  /* 0x0000004c5a007986 */ /* 0x0005e8000c101d04 */
[----:B------:R3:W-:Y:S04]  /*6980*/  STG.E.128 desc[UR4][R136.64], R80 ;  /* 0x0000005088007986 */ /* 0x0007e8000c101d04 */
[----:B------:R4:W-:Y:S01]  /*6990*/  STG.E.128 desc[UR4][R146.64], R56 ;  /* 0x0000003892007986 */ /* 0x0009e2000c101d04 */
[----:B-1----:R-:W-:Y:S01]  /*69a0*/  FFMA.FTZ R75, R197, R109, R50 ;  /* 0x0000006dc54b7223 */ /* 0x002fe20000010032 */
[----:B------:R-:W-:Y:S01]  /*69b0*/  FFMA.FTZ R74, R198, R108, R22 ;  /* 0x0000006cc64a7223 */ /* 0x000fe20000010016 */
[----:B------:R-:W-:Y:S01]  /*69c0*/  FFMA.FTZ R73, R199, R103, R49 ;  /* 0x00000067c7497223 */ /* 0x000fe20000010031 */
[----:B------:R-:W-:Y:S01]  /*69d0*/  FFMA.FTZ R72, R200, R102, R21 ;  /* 0x00000066c8487223 */ /* 0x000fe20000010015 */
[----:B--2---:R-:W-:Y:S01]  /*69e0*/  FFMA.FTZ R79, R193, R101, R52 ;  /* 0x00000065c14f7223 */ /* 0x004fe20000010034 */
[----:B------:R-:W-:Y:S01]  /*69f0*/  FFMA.FTZ R78, R194, R100, R24 ;  /* 0x00000064c24e7223 */ /* 0x000fe20000010018 */
[----:B------:R-:W-:Y:S01]  /*6a00*/  FFMA.FTZ R77, R195, R98, R51 ;  /* 0x00000062c34d7223 */ /* 0x000fe20000010033 */
[----:B------:R-:W-:Y:S01]  /*6a10*/  FFMA.FTZ R76, R196, R96, R23 ;  /* 0x00000060c44c7223 */ /* 0x000fe20000010017 */
[----:B---3--:R-:W-:Y:S01]  /*6a20*/  FFMA.FTZ R83, R185, R97, R54 ;  /* 0x00000061b9537223 */ /* 0x008fe20000010036 */
[----:B------:R-:W-:Y:S01]  /*6a30*/  FFMA.FTZ R82, R186, R95, R26 ;  /* 0x0000005fba527223 */ /* 0x000fe2000001001a */
[----:B------:R-:W-:Y:S01]  /*6a40*/  FFMA.FTZ R81, R191, R94, R53 ;  /* 0x0000005ebf517223 */ /* 0x000fe20000010035 */
[----:B------:R-:W-:Y:S01]  /*6a50*/  FFMA.FTZ R80, R192, R55, R25 ;  /* 0x00000037c0507223 */ /* 0x000fe20000010019 */
        /* <DEDUP_REMOVED lines=8> */
.L_x_57671:
        /* <DEDUP_REMOVED lines=8> */
.L_x_57674:
[----:B------:R-:W-:Y:S05]  /*6b60*/  BSYNC B0 ;  /* 0x0000000000007941 */ /* 0x000fea0003800000 */
.L_x_57673:
        /* <DEDUP_REMOVED lines=9> */
.L_x_57675:
[----:B------:R-:W-:Y:S01]  /*6c00*/  HFMA2.MMA R70, -RZ, RZ, 0, 2.384185791015625e-07 ;  /* 0x00000004ff467435 */ /* 0x000fe200000001ff */
[----:B------:R-:W-:Y:S01]  /*6c10*/  FADD.FTZ R71, R71, R68 ;  /* 0x0000004447477221 */ /* 0x000fe20000010000 */
[----:B------:R-:W-:-:S04]  /*6c20*/  MOV R68, 0xffffffff ;  /* 0xffffffff00447802 */ /* 0x000fc80000000f00 */
[----:B------:R-:W-:-:S07]  /*6c30*/  MOV R97, R71 ;  /* 0x0000004700617202 */ /* 0x000fce0000000f00 */
[----:B------:R-:W-:Y:S05]  /*6c40*/  WARPSYNC.COLLECTIVE R68, `(.L_x_57676) ;  /* 0x0000000044087348 */ /* 0x000fea0003c00000 */
[----:B------:R0:W1:Y:S02]  /*6c50*/  SHFL.BFLY P3, R68, R97, R70, R69 ;  /* 0x0c00004661447389 */ /* 0x0000640000060045 */
[----:B01----:R-:W-:Y:S01]  /*6c60*/  ENDCOLLECTIVE ;  /* 0x000000000000791b */ /* 0x003fe20003800000 */
.L_x_57676:
[----:B------:R-:W-:Y:S01]  /*6c70*/  HFMA2.MMA R70, -RZ, RZ, 0, 4.76837158203125e-07 ;  /* 0x00000008ff467435 */ /* 0x000fe200000001ff */
[----:B------:R-:W-:Y:S01]  /*6c80*/  FADD.FTZ R71, R71, R68 ;  /* 0x0000004447477221 */ /* 0x000fe20000010000 */
[----:B------:R-:W-:-:S04]  /*6c90*/  MOV R68, 0xffffffff ;  /* 0xffffffff00447802 */ /* 0x000fc80000000f00 */
[----:B------:R-:W-:-:S07]  /*6ca0*/  MOV R97, R71 ;  /* 0x0000004700617202 */ /* 0x000fce0000000f00 */
[----:B------:R-:W-:Y:S05]  /*6cb0*/  WARPSYNC.COLLECTIVE R68, `(.L_x_57677) ;  /* 0x0000000044087348 */ /* 0x000fea0003c00000 */
[----:B------:R0:W1:Y:S02]  /*6cc0*/  SHFL.BFLY P3, R68, R97, R70, R69 ;  /* 0x0c00004661447389 */ /* 0x0000640000060045 */
[----:B01----:R-:W-:Y:S01]  /*6cd0*/  ENDCOLLECTIVE ;  /* 0x000000000000791b */ /* 0x003fe20003800000 */
.L_x_57677:
[----:B------:R-:W-:Y:S01]  /*6ce0*/  HFMA2.MMA R70, -RZ, RZ, 0, 9.5367431640625e-07 ;  /* 0x00000010ff467435 */ /* 0x000fe200000001ff */
[----:B------:R-:W-:Y:S01]  /*6cf0*/  FADD.FTZ R71, R71, R68 ;  /* 0x0000004447477221 */ /* 0x000fe20000010000 */
[----:B------:R-:W-:-:S04]  /*6d00*/  MOV R68, 0xffffffff ;  /* 0xffffffff00447802 */ /* 0x000fc80000000f00 */
[----:B------:R-:W-:-:S07]  /*6d10*/  MOV R97, R71 ;  /* 0x0000004700617202 */ /* 0x000fce0000000f00 */
[----:B------:R-:W-:Y:S05]  /*6d20*/  WARPSYNC.COLLECTIVE R68, `(.L_x_57678) ;  /* 0x0000000044087348 */ /* 0x000fea0003c00000 */
[----:B------:R0:W1:Y:S02]  /*6d30*/  SHFL.BFLY P3, R68, R97, R70, R69 ;  /* 0x0c00004661447389 */ /* 0x0000640000060045 */
[----:B01----:R-:W-:Y:S01]  /*6d40*/  ENDCOLLECTIVE ;  /* 0x000000000000791b */ /* 0x003fe20003800000 */
.L_x_57678:
        /* <DEDUP_REMOVED lines=169> */
.L_x_57679:
[----:B------:R-:W-:Y:S01]  /*77e0*/  HFMA2.MMA R70, -RZ, RZ, 0, 1.1920928955078125e-07 ;  /* 0x00000002ff467435 */ /* 0x000fe200000001ff */
[----:B------:R-:W-:Y:S01]  /*77f0*/  FADD.FTZ R85, R85, R68 ;  /* 0x0000004455557221 */ /* 0x000fe20000010000 */
[----:B------:R-:W-:-:S04]  /*7800*/  MOV R68, 0xffffffff ;  /* 0xffffffff00447802 */ /* 0x000fc80000000f00 */
[----:B------:R-:W-:-:S07]  /*7810*/  MOV R97, R85 ;  /* 0x0000005500617202 */ /* 0x000fce0000000f00 */
[----:B------:R-:W-:Y:S05]  /*7820*/  WARPSYNC.COLLECTIVE R68, `(.L_x_57680) ;  /* 0x0000000044087348 */ /* 0x000fea0003c00000 */
[----:B------:R0:W1:Y:S02]  /*7830*/  SHFL.BFLY P3, R68, R97, R70, R69 ;  /* 0x0c00004661447389 */ /* 0x0000640000060045 */
[----:B01----:R-:W-:Y:S01]  /*7840*/  ENDCOLLECTIVE ;  /* 0x000000000000791b */ /* 0x003fe20003800000 */
.L_x_57680:
[----:B------:R-:W-:Y:S01]  /*7850*/  HFMA2.MMA R70, -RZ, RZ, 0, 2.384185791015625e-07 ;  /* 0x00000004ff467435 */ /* 0x000fe200000001ff */
[----:B------:R-:W-:Y:S01]  /*7860*/  FADD.FTZ R85, R85, R68 ;  /* 0x0000004455557221 */ /* 0x000fe20000010000 */
[----:B------:R-:W-:-:S04]  /*7870*/  MOV R68, 0xffffffff ;  /* 0xffffffff00447802 */ /* 0x000fc80000000f00 */
[----:B------:R-:W-:-:S07]  /*7880*/  MOV R97, R85 ;  /* 0x0000005500617202 */ /* 0x000fce0000000f00 */
[----:B------:R-:W-:Y:S05]  /*7890*/  WARPSYNC.COLLECTIVE R68, `(.L_x_57681) ;  /* 0x0000000044087348 */ /* 0x000fea0003c00000 */
[----:B------:R0:W1:Y:S02]  /*78a0*/  SHFL.BFLY P3, R68, R97, R70, R69 ;  /* 0x0c00004661447389 */ /* 0x0000640000060045 */
[----:B01----:R-:W-:Y:S01]  /*78b0*/  ENDCOLLECTIVE ;  /* 0x000000000000791b */ /* 0x003fe20003800000 */
.L_x_57681:
[----:B------:R-:W-:Y:S01]  /*78c0*/  HFMA2.MMA R70, -RZ, RZ, 0, 4.76837158203125e-07 ;  /* 0x00000008ff467435 */ /* 0x000fe200000001ff */
[----:B------:R-:W-:Y:S01]  /*78d0*/  FADD.FTZ R85, R85, R68 ;  /* 0x0000004455557221 */ /* 0x000fe20000010000 */
[----:B------:R-:W-:-:S04]  /*78e0*/  MOV R68, 0xffffffff ;  /* 0xffffffff00447802 */ /* 0x000fc80000000f00 */
[----:B------:R-:W-:-:S07]  /*78f0*/  MOV R97, R85 ;  /* 0x0000005500617202 */ /* 0x000fce0000000f00 */
[----:B------:R-:W-:Y:S05]  /*7900*/  WARPSYNC.COLLECTIVE R68, `(.L_x_57682) ;  /* 0x0000000044087348 */ /* 0x000fea0003c00000 */
[----:B------:R0:W1:Y:S02]  /*7910*/  SHFL.BFLY P3, R68, R97, R70, R69 ;  /* 0x0c00004661447389 */ /* 0x0000640000060045 */
[----:B01----:R-:W-:Y:S01]  /*7920*/  ENDCOLLECTIVE ;  /* 0x000000000000791b */ /* 0x003fe20003800000 */
.L_x_57682:
[----:B------:R-:W-:Y:S01]  /*7930*/  HFMA2.MMA R70, -RZ, RZ, 0, 9.5367431640625e-07 ;  /* 0x00000010ff467435 */ /* 0x000fe200000001ff */
[----:B------:R-:W-:Y:S01]  /*7940*/  FADD.FTZ R85, R85, R68 ;  /* 0x0000004455557221 */ /* 0x000fe20000010000 */
[----:B------:R-:W-:-:S04]  /*7950*/  MOV R68, 0xffffffff ;  /* 0xffffffff00447802 */ /* 0x000fc80000000f00 */
[----:B------:R-:W-:-:S07]  /*7960*/  MOV R97, R85 ;  /* 0x0000005500617202 */ /* 0x000fce0000000f00 */
[----:B------:R-:W-:Y:S05]  /*7970*/  WARPSYNC.COLLECTIVE R68, `(.L_x_57683) ;  /* 0x0000000044087348 */ /* 0x000fea0003c00000 */
[----:B------:R0:W1:Y:S02]  /*7980*/  SHFL.BFLY P3, R68, R97, R70, R69 ;  /* 0x0c00004661447389 */ /* 0x0000640000060045 */
[----:B01----:R-:W-:Y:S01]  /*7990*/  ENDCOLLECTIVE ;  /* 0x000000000000791b */ /* 0x003fe20003800000 */
.L_x_57683:
[----:B------:R-:W-:Y:S05]  /*79a0*/  BRA `(.L_x_57684) ;  /* 0xffffffdc00247947 */ /* 0x000fea000383ffff */
.L_x_57685:
        /* <DEDUP_REMOVED lines=13> */
.L_x_72409:


//--------------------- .text._ZN10layer_norm13ln_fwd_kernelINS_13Kernel_traitsI6__halfffffjLj2560ELj1ELj4ELj1ELj16ENS_18Kernel_traits_baseILj2560ES2_ffffjLj128EEEEELb0ELb0ELb1ELb0EEEvNS_9FwdParamsE --------------------------
	.section	.text._ZN10layer_norm13ln_fwd_kernelINS_13Kernel_traitsI6__halfffffjLj2560ELj1ELj4ELj1ELj16ENS_18Kernel_traits_baseILj2560ES2_ffffjLj128EEEEELb0ELb0ELb1ELb0EEEvNS_9FwdParamsE,"ax",@progbits
	.align	128
        .global         _ZN10layer_norm13ln_fwd_kernelINS_13Kernel_traitsI6__halfffffjLj2560ELj1ELj4ELj1ELj16ENS_18Kernel_traits_baseILj2560ES2_ffffjLj128EEEEELb0ELb0ELb1ELb0EEEvNS_9FwdParamsE
        .type           _ZN10layer_norm13ln_fwd_kernelINS_13Kernel_traitsI6__halfffffjLj2560ELj1ELj4ELj1ELj16ENS_18Kernel_traits_baseILj2560ES2_ffffjLj128EEEEELb0ELb0ELb1ELb0EEEvNS_9FwdParamsE,@function
        .size           _ZN10layer_norm13ln_fwd_kernelINS_13Kernel_traitsI6__halfffffjLj2560ELj1ELj4ELj1ELj16ENS_18Kernel_traits_baseILj2560ES2_ffffjLj128EEEEELb0ELb0ELb1ELb0EEEvNS_9FwdParamsE,(.L_x_72410 - _ZN10layer_norm13ln_fwd_kernelINS_13Kernel_traitsI6__halfffffjLj2560ELj1ELj4ELj1ELj16ENS_18Kernel_traits_baseILj2560ES2_ffffjLj128EEEEELb0ELb0ELb1ELb0EEEvNS_9FwdParamsE)
        .other          _ZN10layer_norm13ln_fwd_kernelINS_13Kernel_traitsI6__halfffffjLj2560ELj1ELj4ELj1ELj16ENS_18Kernel_traits_baseILj2560ES2_ffffjLj128EEEEELb0ELb0ELb1ELb0EEEvNS_9FwdParamsE,@"STO_CUDA_ENTRY STV_DEFAULT"
_ZN10layer_norm13ln_fwd_kernelINS_13Kernel_traitsI6__halfffffjLj2560ELj1ELj4ELj1ELj16ENS_18Kernel_traits_baseILj2560ES2_ffffjLj128EEEEELb0ELb0ELb1ELb0EEEvNS_9FwdParamsE:
.text._ZN10layer_norm13ln_fwd_kernelINS_13Kernel_traitsI6__halfffffjLj2560ELj1ELj4ELj1ELj16ENS_18Kernel_traits_baseILj2560ES2_ffffjLj128EEEEELb0ELb0ELb1ELb0EEEvNS_9FwdParamsE:
[----:B------:R-:W0:Y:S01]  /*0000*/  LDC R1, c[0x0][0x28] ;  /* 0x00000a00ff017b82 */ /* 0x000e220000000800 */
[----:B------:R-:W1:Y:S07]  /*0010*/  S2R R10, SR_TID.X ;  /* 0x00000000000a7919 */ /* 0x000e6e0000002100 */
[----:B------:R-:W2:Y:S01]  /*0020*/  LDC R5, c[0x0][0x218] ;  /* 0x00008600ff057b82 */ /* 0x000ea20000000800 */
[----:B------:R-:W-:Y:S01]  /*0030*/  LOP3.LUT R167, R167, 0xfffffffb, RZ, 0xc0, !PT ;  /* 0xfffffffba7a77812 */ /* 0x000fe200078ec0ff */
[----:B------:R-:W-:Y:S01]  /*0040*/  ULDC.64 UR4, c[0x0][0x208] ;  /* 0x0000820000047ab9 */ /* 0x000fe20000000a00 */
[----:B------:R-:W3:Y:S01]  /*0050*/  S2R R11, SR_CTAID.X ;  /* 0x00000000000b7919 */ /* 0x000ee20000002500 */
[----:B------:R-:W-:Y:S01]  /*0060*/  LOP3.LUT R3, R3, 0x7fffffff, RZ, 0xc0, !PT ;  /* 0x7fffffff03037812 */ /* 0x000fe200078ec0ff */
        /* <DEDUP_REMOVED lines=10> */
[C---:B------:R-:W-:Y:S02]  /*0110*/  LOP3.LUT P1, RZ, R2.reuse, 0xffffffe0, RZ, 0xc0, !PT ;  /* 0xffffffe002ff7812 */ /* 0x040fe4000782c0ff */
[C---:B------:R-:W-:Y:S02]  /*0120*/  ISETP.GE.U32.AND P4, PT, R2.reuse, 0x80, PT ;  /* 0x000000800200780c */ /* 0x040fe40003f86070 */
[----:B------:R-:W-:-:S05]  /*0130*/  ISETP.GE.U32.AND P3, PT, R2, 0xa0, PT ;  /* 0x000000a00200780c */ /* 0x000fca0003f66070 */
[----:B------:R-:W-:-:S04]  /*0140*/  @P6 LOP3.LUT R167, R167, 0x4, RZ, 0xfc, !PT ;  /* 0x00000004a7a76812 */ /* 0x000fc800078efcff */
[----:B------:R-:W-:-:S04]  /*0150*/  LOP3.LUT R167, R167, 0xfffffffd, RZ, 0xc0, !PT ;  /* 0xfffffffda7a77812 */ /* 0x000fc800078ec0ff */
[----:B------:R-:W-:Y:S02]  /*0160*/  @P5 LOP3.LUT R167, R167, 0x2, RZ, 0xfc, !PT ;  /* 0x00000002a7a75812 */ /* 0x000fe400078efcff */
[----:B------:R-:W-:Y:S02]  /*0170*/  @P3 LOP3.LUT R3, R3, 0x80000000, RZ, 0xfc, !PT ;  /* 0x8000000003033812 */ /* 0x000fe400078efcff */
        /* <DEDUP_REMOVED lines=14> */
.L_x_57687:
[----:B------:R-:W-:Y:S05]  /*0260*/  BSYNC B0 ;  /* 0x0000000000007941 */ /* 0x000fea0003800000 */
.L_x_57686:
        /* <DEDUP_REMOVED lines=13> */
.L_x_57689:
[----:B------:R-:W-:Y:S05]  /*0340*/  BSYNC B0 ;  /* 0x0000000000007941 */ /* 0x000fea0003800000 */
.L_x_57688:
        /* <DEDUP_REMOVED lines=13> */
.L_x_57691:
[----:B------:R-:W-:Y:S05]  /*0420*/  BSYNC B0 ;  /* 0x0000000000007941 */ /* 0x000fea0003800000 */
.L_x_57690:
        /* <DEDUP_REMOVED lines=13> */
.L_x_57693:
[----:B------:R-:W-:Y:S05]  /*0500*/  BSYNC B0 ;  /* 0x0000000000007941 */ /* 0x000fea0003800000 */
.L_x_57692:
        /* <DEDUP_REMOVED lines=13> */
.L_x_57695:
[----:B------:R-:W-:Y:S05]  /*05e0*/  BSYNC B0 ;  /* 0x0000000000007941 */ /* 0x000fea0003800000 */
.L_x_57694:
        /* <DEDUP_REMOVED lines=16> */
.L_x_57697:
[----:B------:R-:W-:Y:S05]  /*06f0*/  BSYNC B0 ;  /* 0x0000000000007941 */ /* 0x000fea0003800000 */
.L_x_57696:
        /* <DEDUP_REMOVED lines=18> */
.L_x_57699:
[----:B------:R-:W-:Y:S05]  /*0820*/  BSYNC B0 ;  /* 0x0000000000007941 */ /* 0x000fea0003800000 */
.L_x_57698:
        /* <DEDUP_REMOVED lines=16> */
.L_x_57701:
[----:B------:R-:W-:Y:S05]  /*0930*/  BSYNC B0 ;  /* 0x0000000000007941 */ /* 0x000fea0003800000 */
.L_x_57700:
        /* <DEDUP_REMOVED lines=16> */
.L_x_57703:
[----:B------:R-:W-:Y:S05]  /*0a40*/  BSYNC B0 ;  /* 0x0000000000007941 */ /* 0x000fea0003800000 */
.L_x_57702:
        /* <DEDUP_REMOVED lines=16> */
.L_x_57705:
[----:B------:R-:W-:Y:S05]  /*0b50*/  BSYNC B0 ;  /* 0x0000000000007941 */ /* 0x000fea0003800000 */
.L_x_57704:
        /* <DEDUP_REMOVED lines=16> */
.L_x_57707:
[----:B------:R-:W-:Y:S05]  /*0c60*/  BSYNC B0 ;  /* 0x0000000000007941 */ /* 0x000fea0003800000 */
.L_x_57706:
        /* <DEDUP_REMOVED lines=16> */
.L_x_57709:
[----:B------:R-:W-:Y:S05]  /*0d70*/  BSYNC B0 ;  /* 0x0000000000007941 */ /* 0x000fea0003800000 */
.L_x_57708:
        /* <DEDUP_REMOVED lines=16> */
.L_x_57711:
[----:B------:R-:W-:Y:S05]  /*0e80*/  BSYNC B0 ;  /* 0x0000000000007941 */ /* 0x000fea0003800000 */
.L_x_57710:
        /* <DEDUP_REMOVED lines=16> */
.L_x_57713:
[----:B------:R-:W-:Y:S05]  /*0f90*/  BSYNC B0 ;  /* 0x0000000000007941 */ /* 0x000fea0003800000 */
.L_x_57712:
        /* <DEDUP_REMOVED lines=16> */
.L_x_57715:
[----:B------:R-:W-:Y:S05]  /*10a0*/  BSYNC B0 ;  /* 0x0000000000007941 */ /* 0x000fea0003800000 */
.L_x_57714:
        /* <DEDUP_REMOVED lines=16> */
.L_x_57717:
[----:B------:R-:W-:Y:S05]  /*11b0*/  BSYNC B0 ;  /* 0x0000000000007941 */ /* 0x000fea0003800000 */
.L_x_57716:
        /* <DEDUP_REMOVED lines=16> */
.L_x_57719:
[----:B------:R-:W-:Y:S05]  /*12c0*/  BSYNC B0 ;  /* 0x0000000000007941 */ /* 0x000fea0003800000 */
.L_x_57718:
        /* <DEDUP_REMOVED lines=16> */
.L_x_57721:
[----:B------:R-:W-:Y:S05]  /*13d0*/  BSYNC B0 ;  /* 0x0000000000007941 */ /* 0x000fea0003800000 */
.L_x_57720:
        /* <DEDUP_REMOVED lines=16> */
.L_x_57723:
[----:B------:R-:W-:Y:S05]  /*14e0*/  BSYNC B0 ;  /* 0x0000000000007941 */ /* 0x000fea0003800000 */
.L_x_57722:
        /* <DEDUP_REMOVED lines=15> */
.L_x_57725:
[----:B------:R-:W-:Y:S05]  /*15e0*/  BSYNC B0 ;  /* 0x0000000000007941 */ /* 0x000fea0003800000 */
.L_x_57724:
[----:B------:R-:W-:Y:S02]  /*15f0*/  ULDC UR6, c[0x0][0x214] ;  /* 0x0000850000067ab9 */ /* 0x000fe40000000800 */
[----:B------:R-:W-:-:S13]  /*1600*/  ISETP.GE.AND P0, PT, R24, UR6, PT ;  /* 0x0000000618007c0c */ /* 0x000fda000bf06270 */
[----:B------:R-:W-:Y:S05]  /*1610*/  @P0 EXIT ;  /* 0x000000000000094d */ /* 0x000fea0003800000 */
[--C-:B-----5:R-:W-:Y:S01]  /*1620*/  SHF.R.U64 R252, R4, 0x10, R5.reuse ;  /* 0x0000001004fc7819 */ /* 0x120fe20000001205 */
        /* <DEDUP_REMOVED lines=23> */
[----:B------:R-:W-:Y:S01]  /*17a0*/  MOV R70, R42 ;  /* 0x0000002a00467202 */ /* 0x000fe20000000f00 */
[----:B------:R-:W-:Y:S01]  /*17b0*/  HADD2.F32 R4, -RZ, R4.H0_H0 ;  /* 0x20000004ff047230 */ /* 0x000fe20000004100 */
[----:B------:R-:W-:Y:S01]  /*17c0*/  SHF.R.U64 R221, R42, 0x10, R43 ;  /* 0x000000102add7819 */ /* 0x000fe2000000122b */
[----:B------:R-:W-:Y:S01]  /*17d0*/  ULDC.U8 UR6, c[0x0][0x2a0] ;  /* 0x0000a80000067ab9 */ /* 0x000fe20000000000 */
[----:B------:R-:W-:Y:S01]  /*17e0*/  SHF.R.U64 R161, R16, 0x10, R17 ;  /* 0x0000001010a17819 */ /* 0x000fe20000001211 */
        /* <DEDUP_REMOVED lines=11> */
[----:B------:R-:W-:Y:S01]  /*18a0*/  SHF.R.U32.HI R162, RZ, 0x10, R17 ;  /* 0x00000010ffa27819 */ /* 0x000fe20000011611 */
[----:B------:R-:W-:Y:S01]  /*18b0*/  HADD2.F32 R17, -RZ, R18.H0_H0 ;  /* 0x20000012ff117230 */ /* 0x000fe20000004100 */
[----:B------:R-:W-:Y:S01]  /*18c0*/  MOV R57, R30 ;  /* 0x0000001e00397202 */ /* 0x000fe20000000f00 */
[----:B------:R-:W-:Y:S01]  /*18d0*/  STL [R1+0x24], R37 ;  /* 0x0000242501007387 */ /* 0x000fe20000100800 */
[----:B------:R-:W-:Y:S01]  /*18e0*/  SHF.R.U64 R40, R22, 0x10, R23 ;  /* 0x0000001016287819 */ /* 0x000fe20000001217 */
[----:B------:R-:W-:Y:S01]  /*18f0*/  HADD2.F32 R22, -RZ, R23.H0_H0 ;  /* 0x20000017ff167230 */ /* 0x000fe20000004100 */
[----:B------:R-:W-:Y:S01]  /*1900*/  SHF.R.U64 R163, R18, 0x10, R19 ;  /* 0x0000001012a37819 */ /* 0x000fe20000001213 */
[----:B------:R-:W-:Y:S01]  /*1910*/  HADD2.F32 R18, -RZ, R19.H0_H0 ;  /* 0x20000013ff127230 */ /* 0x000fe20000004100 */
[----:B------:R-:W-:Y:S01]  /*1920*/  SHF.R.U64 R69, R30, 0x10, R31 ;  /* 0x000000101e457819 */ /* 0x000fe2000000121f */
[----:B------:R-:W-:Y:S01]  /*1930*/  HADD2.F32 R145, -RZ, R42.H0_H0 ;  /* 0x2000002aff917230 */ /* 0x000fe20000004100 */
[----:B------:R-:W-:Y:S01]  /*1940*/  SHF.R.U32.HI R164, RZ, 0x10, R19 ;  /* 0x00000010ffa47819 */ /* 0x000fe20000011613 */
[----:B------:R-:W-:Y:S01]  /*1950*/  HADD2.F32 R19, -RZ, R20.H0_H0 ;  /* 0x20000014ff137230 */ /* 0x000fe20000004100 */
[----:B------:R-:W-:Y:S01]  /*1960*/  MOV R59, R31 ;  /* 0x0000001f003b7202 */ /* 0x000fe20000000f00 */
[----:B------:R0:W-:Y:S01]  /*1970*/  STL [R1+0x14], R22 ;  /* 0x0000141601007387 */ /* 0x0001e20000100800 */
[--C-:B------:R-:W-:Y:S01]  /*1980*/  SHF.R.U64 R165, R20, 0x10, R21.reuse ;  /* 0x0000001014a57819 */ /* 0x100fe20000001215 */
[----:B------:R-:W-:Y:S01]  /*1990*/  HADD2.F32 R20, -RZ, R21.H0_H0 ;  /* 0x20000015ff147230 */ /* 0x000fe20000004100 */
[----:B------:R-:W-:Y:S01]  /*19a0*/  SHF.R.U32.HI R166, RZ, 0x10, R21 ;  /* 0x00000010ffa67819 */ /* 0x000fe20000011615 */
[----:B------:R-:W-:Y:S01]  /*19b0*/  STL [R1+0x4], R4 ;  /* 0x0000040401007387 */ /* 0x000fe20000100800 */
[----:B------:R-:W-:Y:S01]  /*19c0*/  MOV R147, R41 ;  /* 0x0000002900937202 */ /* 0x000fe20000000f00 */
[----:B------:R-:W-:Y:S01]  /*19d0*/  HADD2.F32 R42, -RZ, R40.H0_H0 ;  /* 0x20000028ff2a7230 */ /* 0x000fe20000004100 */
[----:B------:R-:W-:Y:S01]  /*19e0*/  SHF.R.U32.HI R148, RZ, 0x10, R41 ;  /* 0x00000010ff947819 */ /* 0x000fe20000011629 */
[----:B------:R-:W-:Y:S01]  /*19f0*/  HADD2.F32 R210, -RZ, R215.H0_H0 ;  /* 0x200000d7ffd27230 */ /* 0x000fe20000004100 */
[----:B------:R-:W-:Y:S01]  /*1a00*/  MOV R21, R24 ;  /* 0x0000001800157202 */ /* 0x000fe20000000f00 */
[----:B------:R-:W-:Y:S01]  /*1a10*/  HADD2.F32 R24, -RZ, R57.H0_H0 ;  /* 0x20000039ff187230 */ /* 0x000fe20000004100 */
[----:B------:R-:W-:Y:S01]  /*1a20*/  SHF.R.U32.HI R41, RZ, 0x10, R23 ;  /* 0x00000010ff297819 */ /* 0x000fe20000011617 */
[----:B------:R-:W-:Y:S01]  /*1a30*/  HADD2.F32 R23, -RZ, R69.H0_H0 ;  /* 0x20000045ff177230 */ /* 0x000fe20000004100 */
[----:B------:R-:W-:Y:S01]  /*1a40*/  SHF.R.U32.HI R67, RZ, 0x10, R31 ;  /* 0x00000010ff437819 */ /* 0x000fe2000001161f */
[----:B0-----:R-:W-:Y:S01]  /*1a50*/  HADD2.F32 R22, -RZ, R59.H0_H0 ;  /* 0x2000003bff167230 */ /* 0x001fe20000004100 */
[----:B------:R-:W-:Y:S01]  /*1a60*/  MOV R61, R32 ;  /* 0x00000020003d7202 */ /* 0x000fe20000000f00 */
[----:B------:R0:W-:Y:S01]  /*1a70*/  STL [R1+0x28], R24 ;  /* 0x0000281801007387 */ /* 0x0001e20000100800 */
[--C-:B------:R-:W-:Y:S01]  /*1a80*/  SHF.R.U64 R65, R32, 0x10, R33.reuse ;  /* 0x0000001020417819 */ /* 0x100fe20000001221 */
[----:B------:R-:W-:Y:S01]  /*1a90*/  HADD2.F32 R40, -RZ, R41.H0_H0 ;  /* 0x20000029ff287230 */ /* 0x000fe20000004100 */
[----:B------:R-:W-:Y:S01]  /*1aa0*/  MOV R251, R33 ;  /* 0x0000002100fb7202 */ /* 0x000fe20000000f00 */
[----:B------:R1:W-:Y:S01]  /*1ab0*/  STL [R1+0x20], R23 ;  /* 0x0000201701007387 */ /* 0x0003e20000100800 */
[----:B------:R-:W-:Y:S01]  /*1ac0*/  SHF.R.U32.HI R249, RZ, 0x10, R33 ;  /* 0x00000010fff97819 */ /* 0x000fe20000011621 */
[----:B------:R-:W-:Y:S01]  /*1ad0*/  HADD2.F32 R202, -RZ, R207.H0_H0 ;  /* 0x200000cfffca7230 */ /* 0x000fe20000004100 */
[----:B------:R-:W-:Y:S01]  /*1ae0*/  MOV R63, R34 ;  /* 0x00000022003f7202 */ /* 0x000fe20000000f00 */
[----:B------:R2:W-:Y:S01]  /*1af0*/  STL [R1+0x18], R22 ;  /* 0x0000181601007387 */ /* 0x0005e20000100800 */
[--C-:B------:R-:W-:Y:S01]  /*1b00*/  SHF.R.U64 R245, R34, 0x10, R35.reuse ;  /* 0x0000001022f57819 */ /* 0x100fe20000001223 */
[----:B0-----:R-:W-:Y:S01]  /*1b10*/  HADD2.F32 R24, -RZ, R67.H0_H0 ;  /* 0x20000043ff187230 */ /* 0x001fe20000004100 */
[----:B------:R-:W-:Y:S01]  /*1b20*/  MOV R243, R35 ;  /* 0x0000002300f37202 */ /* 0x000fe20000000f00 */
[----:B------:R-:W-:Y:S01]  /*1b30*/  HADD2.F32 R194, -RZ, R199.H0_H0 ;  /* 0x200000c7ffc27230 */ /* 0x000fe20000004100 */
[----:B------:R-:W-:Y:S01]  /*1b40*/  SHF.R.U32.HI R241, RZ, 0x10, R35 ;  /* 0x00000010fff17819 */ /* 0x000fe20000011623 */
[----:B-1----:R-:W-:Y:S01]  /*1b50*/  HADD2.F32 R23, -RZ, R61.H0_H0 ;  /* 0x2000003dff177230 */ /* 0x002fe20000004100 */
[----:B------:R-:W-:Y:S01]  /*1b60*/  STL [R1+0x10], R24 ;  /* 0x0000101801007387 */ /* 0x000fe20000100800 */
[----:B------:R-:W-:Y:S01]  /*1b70*/  MOV R74, R36 ;  /* 0x00000024004a7202 */ /* 0x000fe20000000f00 */
[----:B------:R-:W-:Y:S01]  /*1b80*/  HADD2.F32 R186, -RZ, R191.H0_H0 ;  /* 0x200000bfffba7230 */ /* 0x000fe20000004100 */
[----:B------:R-:W-:Y:S01]  /*1b90*/  MOV R72, R38 ;  /* 0x0000002600487202 */ /* 0x000fe20000000f00 */
[----:B--2---:R-:W-:Y:S01]  /*1ba0*/  HADD2.F32 R22, -RZ, R65.H0_H0 ;  /* 0x20000041ff167230 */ /* 0x004fe20000004100 */
[----:B------:R-:W-:Y:S01]  /*1bb0*/  STL [R1+0x8], R23 ;  /* 0x0000081701007387 */ /* 0x000fe20000100800 */
[--C-:B------:R-:W-:Y:S01]  /*1bc0*/  SHF.R.U64 R229, R38, 0x10, R39.reuse ;  /* 0x0000001026e57819 */ /* 0x100fe20000001227 */
[----:B------:R-:W-:Y:S01]  /*1bd0*/  HADD2.F32 R178, -RZ, R183.H0_H0 ;  /* 0x200000b7ffb27230 */ /* 0x000fe20000004100 */
[----:B------:R-:W-:Y:S01]  /*1be0*/  MOV R227, R39 ;  /* 0x0000002700e37202 */ /* 0x000fe20000000f00 */
[----:B------:R0:W-:Y:S01]  /*1bf0*/  STL [R1], R22 ;  /* 0x0000001601007387 */ /* 0x0001e20000100800 */
[----:B------:R-:W-:Y:S01]  /*1c00*/  SHF.R.U32.HI R225, RZ, 0x10, R39 ;  /* 0x00000010ffe17819 */ /* 0x000fe20000011627 */
[----:B------:R-:W-:Y:S01]  /*1c10*/  HADD2.F32 R4, -RZ, R175.H0_H0 ;  /* 0x200000afff047230 */ /* 0x000fe20000004100 */
[----:B------:R-:W-:Y:S01]  /*1c20*/  MOV R68, R44 ;  /* 0x0000002c00447202 */ /* 0x000fe20000000f00 */
[----:B------:R1:W-:Y:S01]  /*1c30*/  STL [R1+0x1c], R42 ;  /* 0x00001c2a01007387 */ /* 0x0003e20000100800 */
[----:B------:R-:W-:Y:S01]  /*1c40*/  SHF.R.U64 R213, R44, 0x10, R45 ;  /* 0x000000102cd57819 */ /* 0x000fe2000000122d */
[----:B------:R-:W-:Y:S01]  /*1c50*/  HADD2.F32 R251, -RZ, R251.H0_H0 ;  /* 0x200000fbfffb7230 */ /* 0x000fe20000004100 */
[----:B------:R-:W-:Y:S01]  /*1c60*/  MOV R66, R46 ;  /* 0x0000002e00427202 */ /* 0x000fe20000000f00 */
[----:B------:R1:W-:Y:S01]  /*1c70*/  STL [R1+0xc], R40 ;  /* 0x00000c2801007387 */ /* 0x0003e20000100800 */
[----:B------:R-:W-:Y:S01]  /*1c80*/  SHF.R.U64 R205, R46, 0x10, R47 ;  /* 0x000000102ecd7819 */ /* 0x000fe2000000122f */
[----:B------:R-:W-:Y:S01]  /*1c90*/  HADD2.F32 R249, -RZ, R249.H0_H0 ;  /* 0x200000f9fff97230 */ /* 0x000fe20000004100 */
[----:B------:R-:W-:Y:S01]  /*1ca0*/  MOV R64, R48 ;  /* 0x0000003000407202 */ /* 0x000fe20000000f00 */
[----:B------:R-:W-:Y:S01]  /*1cb0*/  HADD2.F32 R245, -RZ, R245.H0_H0 ;  /* 0x200000f5fff57230 */ /* 0x000fe20000004100 */
        /* <DEDUP_REMOVED lines=17> */
[----:B0-----:R-:W-:Y:S01]  /*1dd0*/  HADD2.F32 R22, -RZ, R25.H0_H0 ;  /* 0x20000019ff167230 */ /* 0x001fe20000004100 */
        /* <DEDUP_REMOVED lines=172> */
.L_x_57967:
[----:B-1----:R-:W0:Y:S08]  /*28a0*/  LDC.64 R130, c[0x0][0x280] ;  /* 0x0000a000ff827b82 */ /* 0x002e300000000a00 */
[----:B------:R-:W1:Y:S08]  /*28b0*/  LDC.64 R128, c[0x0][0x288] ;  /* 0x0000a200ff807b82 */ /* 0x000e700000000a00 */
[----:B------:R-:W2:Y:S01]  /*28c0*/  LDC R173, c[0x0][0x218] ;  /* 0x00008600ffad7b82 */ /* 0x000ea20000000800 */
[----:B0-----:R-:W-:-:S06]  /*28d0*/  IMAD.WIDE R130, R21, 0x4, R130 ;  /* 0x0000000415827825 */ /* 0x001fcc00078e0282 */
[----:B------:R2:W3:Y:S01]  /*28e0*/  LDG.E R130, desc[UR4][R130.64] ;  /* 0x0000000482827981 */ /* 0x0004e2000c1e1900 */
[C---:B-1----:R-:W-:Y:S01]  /*28f0*/  IMAD.WIDE R128, R21.reuse, 0x4, R128 ;  /* 0x0000000415807825 */ /* 0x042fe200078e0280 */
[----:B------:R-:W0:Y:S05]  /*2900*/  S2R R172, SR_TID.X ;  /* 0x0000000000ac7919 */ /* 0x000e2a0000002100 */
[----:B------:R1:W5:Y:S01]  /*2910*/  LDG.E R128, desc[UR4][R128.64] ;  /* 0x0000000480807981 */ /* 0x000362000c1e1900 */
[----:B------:R-:W-:Y:S01]  /*2920*/  BSSY B0, `(.L_x_57726) ;  /* 0x000003e000007945 */ /* 0x000fe20003800000 */
[----:B--2---:R-:W-:-:S05]  /*2930*/  IMAD R131, R21, R173, RZ ;  /* 0x000000ad15837224 */ /* 0x004fca00078e02ff */
[----:B-1----:R-:W-:-:S04]  /*2940*/  SHF.R.S32.HI R129, RZ, 0x1f, R131 ;  /* 0x0000001fff817819 */ /* 0x002fc80000011483 */
        /* <DEDUP_REMOVED lines=12> */
[----:B------:R-:W0:Y:S01]  /*2a10*/  LDC.64 R170, c[0x0][0x230] ;  /* 0x00008c00ffaa7b82 */ /* 0x000e220000000a00 */
[----:B------:R-:W-:-:S07]  /*2a20*/  ISETP.GT.AND P4, PT, R130, RZ, PT ;  /* 0x000000ff8200720c */ /* 0x000fce0003f84270 */
[----:B------:R-:W1:Y:S01]  /*2a30*/  @P2 LDC.64 R50, c[0x0][0x220] ;  /* 0x00008800ff322b82 */ /* 0x000e620000000a00 */
[----:B0-----:R-:W-:-:S04]  /*2a40*/  ISETP.NE.U32.AND P3, PT, R170, RZ, PT ;  /* 0x000000ffaa00720c */ /* 0x001fc80003f65070 */
[----:B------:R-:W-:-:S13]  /*2a50*/  ISETP.NE.AND.EX P3, PT, R171, RZ, PT, P3 ;  /* 0x000000ffab00720c */ /* 0x000fda0003f65330 */
[----:B------:R-:W0:Y:S02]  /*2a60*/  @P3 LDC.64 R48, c[0x0][0x230] ;  /* 0x00008c00ff303b82 */ /* 0x000e240000000a00 */
[----:B0-----:R-:W-:-:S05]  /*2a70*/  @P3 IMAD.WIDE.U32 R48, R131, 0x10, R48 ;  /* 0x0000001083303825 */ /* 0x001fca00078e0030 */
[----:B------:R-:W2:Y:S01]  /*2a80*/  @P3 LDG.E.128 R40, desc[UR4][R48.64] ;  /* 0x0000000430283981 */ /* 0x000ea2000c1e1d00 */
[----:B------:R-:W-:Y:S01]  /*2a90*/  @!P4 ISETP.NE.U32.AND P5, PT, R170, RZ, PT ;  /* 0x000000ffaa00c20c */ /* 0x000fe20003fa5070 */
[----:B-1----:R-:W-:-:S03]  /*2aa0*/  @P2 IMAD.WIDE.U32 R50, R168, 0x10, R50 ;  /* 0x00000010a8322825 */ /* 0x002fc600078e0032 */
[----:B------:R-:W-:Y:S02]  /*2ab0*/  @!P4 ISETP.NE.AND.EX P5, PT, R171, RZ, PT, P5 ;  /* 0x000000ffab00c20c */ /* 0x000fe40003fa5350 */
[----:B------:R0:W5:Y:S01]  /*2ac0*/  @P2 LDG.E.128 R44, desc[UR4][R50.64] ;  /* 0x00000004322c2981 */ /* 0x000162000c1e1d00 */
[----:B------:R-:W-:Y:S01]  /*2ad0*/  BSSY B1, `(.L_x_57728) ;  /* 0x000000e000017945 */ /* 0x000fe20003800000 */
[----:B--2---:R-:W-:Y:S02]  /*2ae0*/  @!P4 FSEL R49, R41, RZ, P5 ;  /* 0x000000ff2931c208 */ /* 0x004fe40002800000 */
[----:B------:R-:W-:-:S04]  /*2af0*/  @!P4 ISETP.NE.U32.AND P5, PT, R170, RZ, PT ;  /* 0x000000ffaa00c20c */ /* 0x000fc80003fa5070 */
[----:B------:R-:W-:-:S04]  /*2b00*/  @!P4 ISETP.NE.AND.EX P5, PT, R171, RZ, PT, P5 ;  /* 0x000000ffab00c20c */ /* 0x000fc80003fa5350 */
[----:B0-----:R-:W-:Y:S02]  /*2b10*/  @!P4 FSEL R50, R42, RZ, P5 ;  /* 0x000000ff2a32c208 */ /* 0x001fe40002800000 */
[----:B------:R-:W-:-:S04]  /*2b20*/  @!P4 ISETP.NE.U32.AND P5, PT, R170, RZ, PT ;  /* 0x000000ffaa00c20c */ /* 0x000fc80003fa5070 */
[----:B------:R-:W-:-:S04]  /*2b30*/  @!P4 ISETP.NE.AND.EX P5, PT, R171, RZ, PT, P5 ;  /* 0x000000ffab00c20c */ /* 0x000fc80003fa5350 */
[----:B------:R-:W-:Y:S02]  /*2b40*/  @!P4 FSEL R51, R43, RZ, P5 ;  /* 0x000000ff2b33c208 */ /* 0x000fe40002800000 */
[----:B------:R-:W-:-:S04]  /*2b50*/  @!P4 ISETP.NE.U32.AND P5, PT, R170, RZ, PT ;  /* 0x000000ffaa00c20c */ /* 0x000fc80003fa5070 */
[----:B------:R-:W-:-:S04]  /*2b60*/  @!P4 ISETP.NE.AND.EX P5, PT, R171, RZ, PT, P5 ;  /* 0x000000ffab00c20c */ /* 0x000fc80003fa5350 */
[----:B------:R-:W-:Y:S01]  /*2b70*/  @!P4 FSEL R48, R40, RZ, P5 ;  /* 0x000000ff2830c208 */ /* 0x000fe20002800000 */
[----:B------:R-:W-:Y:S08]  /*2b80*/  @!P4 BRA `(.L_x_57729) ;  /* 0x000000000008c947 */ /* 0x000ff00003800000 */
[----:B-----5:R-:W-:-:S04]  /*2b90*/  FMUL.FTZ R48, R44, UR7 ;  /* 0x000000072c307c20 */ /* 0x020fc80008410000 */
[----:B------:R-:W-:-:S07]  /*2ba0*/  @P3 FADD.FTZ R48, R40, R48 ;  /* 0x0000003028303221 */ /* 0x000fce0000010000 */
.L_x_57729:
[----:B------:R-:W-:Y:S05]  /*2bb0*/  BSYNC B1 ;  /* 0x0000000000017941 */ /* 0x000fea0003800000 */
.L_x_57728:
[----:B------:R-:W-:Y:S04]  /*2bc0*/  BSSY B1, `(.L_x_57730) ;  /* 0x0000004000017945 */ /* 0x000fe80003800000 */
[----:B------:R-:W-:Y:S05]  /*2bd0*/  @!P4 BRA `(.L_x_57731) ;  /* 0x000000000008c947 */ /* 0x000fea0003800000 */
[----:B-----5:R-:W-:-:S04]  /*2be0*/  FMUL.FTZ R49, R45, UR7 ;  /* 0x000000072d317c20 */ /* 0x020fc80008410000 */
[----:B------:R-:W-:-:S07]  /*2bf0*/  @P3 FADD.FTZ R49, R41, R49 ;  /* 0x0000003129313221 */ /* 0x000fce0000010000 */
.L_x_57731:
[----:B------:R-:W-:Y:S05]  /*2c00*/  BSYNC B1 ;  /* 0x0000000000017941 */ /* 0x000fea0003800000 */
.L_x_57730:
[----:B------:R-:W-:Y:S04]  /*2c10*/  BSSY B1, `(.L_x_57732) ;  /* 0x0000004000017945 */ /* 0x000fe80003800000 */
[----:B------:R-:W-:Y:S05]  /*2c20*/  @!P4 BRA `(.L_x_57733) ;  /* 0x000000000008c947 */ /* 0x000fea0003800000 */
[----:B-----5:R-:W-:-:S04]  /*2c30*/  FMUL.FTZ R50, R46, UR7 ;  /* 0x000000072e327c20 */ /* 0x020fc80008410000 */
[----:B------:R-:W-:-:S07]  /*2c40*/  @P3 FADD.FTZ R50, R42, R50 ;  /* 0x000000322a323221 */ /* 0x000fce0000010000 */
.L_x_57733:
[----:B------:R-:W-:Y:S05]  /*2c50*/  BSYNC B1 ;  /* 0x0000000000017941 */ /* 0x000fea0003800000 */
.L_x_57732:
[----:B------:R-:W-:Y:S04]  /*2c60*/  BSSY B1, `(.L_x_57734) ;  /* 0x0000004000017945 */ /* 0x000fe80003800000 */
[----:B------:R-:W-:Y:S05]  /*2c70*/  @!P4 BRA `(.L_x_57735) ;  /* 0x000000000008c947 */ /* 0x000fea0003800000 */
[----:B-----5:R-:W-:-:S04]  /*2c80*/  FMUL.FTZ R51, R47, UR7 ;  /* 0x000000072f337c20 */ /* 0x020fc80008410000 */
[----:B------:R-:W-:-:S07]  /*2c90*/  @P3 FADD.FTZ R51, R43, R51 ;  /* 0x000000332b333221 */ /* 0x000fce0000010000 */
.L_x_57735:
[----:B------:R-:W-:Y:S05]  /*2ca0*/  BSYNC B1 ;  /* 0x0000000000017941 */ /* 0x000fea0003800000 */
.L_x_57734:
[----:B------:R-:W0:Y:S01]  /*2cb0*/  LDC.64 R170, c[0x0][0x238] ;  /* 0x00008e00ffaa7b82 */ /* 0x000e220000000a00 */
[----:B------:R-:W-:Y:S01]  /*2cc0*/  IADD3 R168, R168, 0x20, RZ ;  /* 0x00000020a8a87810 */ /* 0x000fe20007ffe0ff */
[C---:B0-----:R-:W-:Y:S01]  /*2cd0*/  IMAD.WIDE.U32 R170, R131.reuse, 0x10, R170 ;  /* 0x0000001083aa7825 */ /* 0x041fe200078e00aa */
[----:B------:R-:W-:-:S04]  /*2ce0*/  IADD3 R131, R131, 0x20, RZ ;  /* 0x0000002083837810 */ /* 0x000fc80007ffe0ff */
[----:B------:R0:W-:Y:S03]  /*2cf0*/  STG.E.128 desc[UR4][R170.64], R48 ;  /* 0x00000030aa007986 */ /* 0x0001e6000c101d04 */
.L_x_57727:
[----:B------:R-:W-:Y:S05]  /*2d00*/  BSYNC B0 ;  /* 0x0000000000007941 */ /* 0x000fea0003800000 */
.L_x_57726:
[----:B------:R-:W-:Y:S01]  /*2d10*/  LOP3.LUT P3, RZ, R167, 0x4, RZ, 0xc0, !PT ;  /* 0x00000004a7ff7812 */ /* 0x000fe2000786c0ff */
[----:B------:R-:W-:-:S12]  /*2d20*/  BSSY B0, `(.L_x_57736) ;  /* 0x0000031000007945 */ /* 0x000fd80003800000 */
[----:B------:R-:W-:Y:S05]  /*2d30*/  @!P3 BRA `(.L_x_57737) ;  /* 0x0000000000bcb947 */ /* 0x000fea0003800000 */
[----:B0-----:R-:W0:Y:S01]  /*2d40*/  LDC.64 R170, c[0x0][0x230] ;  /* 0x00008c00ffaa7b82 */ /* 0x001e220000000a00 */
        /* <DEDUP_REMOVED lines=10> */
[----:B-----5:R0:W5:Y:S01]  /*2df0*/  @P2 LDG.E.128 R44, desc[UR4][R54.64] ;  /* 0x00000004362c2981 */ /* 0x020162000c1e1d00 */
        /* <DEDUP_REMOVED lines=14> */
.L_x_57739:
[----:B------:R-:W-:Y:S05]  /*2ee0*/  BSYNC B1 ;  /* 0x0000000000017941 */ /* 0x000fea0003800000 */
.L_x_57738:
[----:B------:R-:W-:Y:S04]  /*2ef0*/  BSSY B1, `(.L_x_57740) ;  /* 0x0000004000017945 */ /* 0x000fe80003800000 */
[----:B------:R-:W-:Y:S05]  /*2f00*/  @!P4 BRA `(.L_x_57741) ;  /* 0x000000000008c947 */ /* 0x000fea0003800000 */
[----:B-----5:R-:W-:-:S04]  /*2f10*/  FMUL.FTZ R53, R45, UR7 ;  /* 0x000000072d357c20 */ /* 0x020fc80008410000 */
[----:B------:R-:W-:-:S07]  /*2f20*/  @P3 FADD.FTZ R53, R41, R53 ;  /* 0x0000003529353221 */ /* 0x000fce0000010000 */
.L_x_57741:
[----:B------:R-:W-:Y:S05]  /*2f30*/  BSYNC B1 ;  /* 0x0000000000017941 */ /* 0x000fea0003800000 */
.L_x_57740:
[----:B------:R-:W-:Y:S04]  /*2f40*/  BSSY B1, `(.L_x_57742) ;  /* 0x0000004000017945 */ /* 0x000fe80003800000 */
[----:B------:R-:W-:Y:S05]  /*2f50*/  @!P4 BRA `(.L_x_57743) ;  /* 0x000000000008c947 */ /* 0x000fea0003800000 */
[----:B-----5:R-:W-:-:S04]  /*2f60*/  FMUL.FTZ R54, R46, UR7 ;  /* 0x000000072e367c20 */ /* 0x020fc80008410000 */
[----:B------:R-:W-:-:S07]  /*2f70*/  @P3 FADD.FTZ R54, R42, R54 ;  /* 0x000000362a363221 */ /* 0x000fce0000010000 */
.L_x_57743:
[----:B------:R-:W-:Y:S05]  /*2f80*/  BSYNC B1 ;  /* 0x0000000000017941 */ /* 0x000fea0003800000 */
.L_x_57742:
[----:B------:R-:W-:Y:S04]  /*2f90*/  BSSY B1, `(.L_x_57744) ;  /* 0x0000004000017945 */ /* 0x000fe80003800000 */
[----:B------:R-:W-:Y:S05]  /*2fa0*/  @!P4 BRA `(.L_x_57745) ;  /* 0x000000000008c947 */ /* 0x000fea0003800000 */
[----:B-----5:R-:W-:-:S04]  /*2fb0*/  FMUL.FTZ R55, R47, UR7 ;  /* 0x000000072f377c20 */ /* 0x020fc80008410000 */
[----:B------:R-:W-:-:S07]  /*2fc0*/  @P3 FADD.FTZ R55, R43, R55 ;  /* 0x000000372b373221 */ /* 0x000fce0000010000 */
.L_x_57745:
[----:B------:R-:W-:Y:S05]  /*2fd0*/  BSYNC B1 ;  /* 0x0000000000017941 */ /* 0x000fea0003800000 */
.L_x_57744:
[----:B------:R-:W0:Y:S01]  /*2fe0*/  LDC.64 R170, c[0x0][0x238] ;  /* 0x00008e00ffaa7b82 */ /* 0x000e220000000a00 */
[----:B------:R-:W-:Y:S01]  /*2ff0*/  IADD3 R168, R168, 0x20, RZ ;  /* 0x00000020a8a87810 */ /* 0x000fe20007ffe0ff */
[C---:B0-----:R-:W-:Y:S01]  /*3000*/  IMAD.WIDE.U32 R170, R131.reuse, 0x10, R170 ;  /* 0x0000001083aa7825 */ /* 0x041fe200078e00aa */
[----:B------:R-:W-:-:S04]  /*3010*/  IADD3 R131, R131, 0x20, RZ ;  /* 0x0000002083837810 */ /* 0x000fc80007ffe0ff */
[----:B------:R1:W-:Y:S03]  /*3020*/  STG.E.128 desc[UR4][R170.64], R52 ;  /* 0x00000034aa007986 */ /* 0x0003e6000c101d04 */
.L_x_57737:
[----:B------:R-:W-:Y:S05]  /*3030*/  BSYNC B0 ;  /* 0x0000000000007941 */ /* 0x000fea0003800000 */
.L_x_57736:
[----:B------:R-:W-:Y:S01]  /*3040*/  LOP3.LUT P3, RZ, R167, 0x2, RZ, 0xc0, !PT ;  /* 0x00000002a7ff7812 */ /* 0x000fe2000786c0ff */
[----:B------:R-:W-:-:S12]  /*3050*/  BSSY B0, `(.L_x_57746) ;  /* 0x0000031000007945 */ /* 0x000fd80003800000 */
[----:B------:R-:W-:Y:S05]  /*3060*/  @!P3 BRA `(.L_x_57747) ;  /* 0x0000000000bcb947 */ /* 0x000fea0003800000 */
[----:B01----:R-:W0:Y:S01]  /*3070*/  LDC.64 R170, c[0x0][0x230] ;  /* 0x00008c00ffaa7b82 */ /* 0x003e220000000a00 */
        /* <DEDUP_REMOVED lines=25> */
.L_x_57749:
[----:B------:R-:W-:Y:S05]  /*3210*/  BSYNC B1 ;  /* 0x0000000000017941 */ /* 0x000fea0003800000 */
.L_x_57748:
[----:B------:R-:W-:Y:S04]  /*3220*/  BSSY B1, `(.L_x_57750) ;  /* 0x0000004000017945 */ /* 0x000fe80003800000 */
[----:B------:R-:W-:Y:S05]  /*3230*/  @!P4 BRA `(.L_x_57751) ;  /* 0x000000000008c947 */ /* 0x000fea0003800000 */
[----:B-----5:R-:W-:-:S04]  /*3240*/  FMUL.FTZ R57, R45, UR7 ;  /* 0x000000072d397c20 */ /* 0x020fc80008410000 */
[----:B------:R-:W-:-:S07]  /*3250*/  @P3 FADD.FTZ R57, R41, R57 ;  /* 0x0000003929393221 */ /* 0x000fce0000010000 */
.L_x_57751:
[----:B------:R-:W-:Y:S05]  /*3260*/  BSYNC B1 ;  /* 0x0000000000017941 */ /* 0x000fea0003800000 */
.L_x_57750:
[----:B------:R-:W-:Y:S04]  /*3270*/  BSSY B1, `(.L_x_57752) ;  /* 0x0000004000017945 */ /* 0x000fe80003800000 */
[----:B------:R-:W-:Y:S05]  /*3280*/  @!P4 BRA `(.L_x_57753) ;  /* 0x000000000008c947 */ /* 0x000fea0003800000 */
[----:B-----5:R-:W-:-:S04]  /*3290*/  FMUL.FTZ R58, R46, UR7 ;  /* 0x000000072e3a7c20 */ /* 0x020fc80008410000 */
[----:B------:R-:W-:-:S07]  /*32a0*/  @P3 FADD.FTZ R58, R42, R58 ;  /* 0x0000003a2a3a3221 */ /* 0x000fce0000010000 */
.L_x_57753:
[----:B------:R-:W-:Y:S05]  /*32b0*/  BSYNC B1 ;  /* 0x0000000000017941 */ /* 0x000fea0003800000 */
.L_x_57752:
[----:B------:R-:W-:Y:S04]  /*32c0*/  BSSY B1, `(.L_x_57754) ;  /* 0x0000004000017945 */ /* 0x000fe80003800000 */
[----:B------:R-:W-:Y:S05]  /*32d0*/  @!P4 BRA `(.L_x_57755) ;  /* 0x000000000008c947 */ /* 0x000fea0003800000 */
[----:B-----5:R-:W-:-:S04]  /*32e0*/  FMUL.FTZ R59, R47, UR7 ;  /* 0x000000072f3b7c20 */ /* 0x020fc80008410000 */
[----:B------:R-:W-:-:S07]  /*32f0*/  @P3 FADD.FTZ R59, R43, R59 ;  /* 0x0000003b2b3b3221 */ /* 0x000fce0000010000 */
.L_x_57755:
[----:B------:R-:W-:Y:S05]  /*3300*/  BSYNC B1 ;  /* 0x0000000000017941 */ /* 0x000fea0003800000 */
.L_x_57754:
[----:B------:R-:W0:Y:S01]  /*3310*/  LDC.64 R170, c[0x0][0x238] ;  /* 0x00008e00ffaa7b82 */ /* 0x000e220000000a00 */
[----:B------:R-:W-:Y:S01]  /*3320*/  IADD3 R168, R168, 0x20, RZ ;  /* 0x00000020a8a87810 */ /* 0x000fe20007ffe0ff */
[C---:B0-----:R-:W-:Y:S01]  /*3330*/  IMAD.WIDE.U32 R170, R131.reuse, 0x10, R170 ;  /* 0x0000001083aa7825 */ /* 0x041fe200078e00aa */
[----:B------:R-:W-:-:S04]  /*3340*/  IADD3 R131, R131, 0x20, RZ ;  /* 0x0000002083837810 */ /* 0x000fc80007ffe0ff */
[----:B------:R2:W-:Y:S03]  /*3350*/  STG.E.128 desc[UR4][R170.64], R56 ;  /* 0x00000038aa007986 */ /* 0x0005e6000c101d04 */
.L_x_57747:
[----:B------:R-:W-:Y:S05]  /*3360*/  BSYNC B0 ;  /* 0x0000000000007941 */ /* 0x000fea0003800000 */
.L_x_57746:
[----:B------:R-:W-:Y:S01]  /*3370*/  LOP3.LUT P3, RZ, R167, 0x1, RZ, 0xc0, !PT ;  /* 0x00000001a7ff7812 */ /* 0x000fe2000786c0ff */
[----:B------:R-:W-:-:S12]  /*3380*/  BSSY B0, `(.L_x_57756) ;  /* 0x0000031000007945 */ /* 0x000fd80003800000 */
[----:B------:R-:W-:Y:S05]  /*3390*/  @!P3 BRA `(.L_x_57757) ;  /* 0x0000000000bcb947 */ /* 0x000fea0003800000 */
[----:B012---:R-:W0:Y:S01]  /*33a0*/  LDC.64 R170, c[0x0][0x230] ;  /* 0x00008c00ffaa7b82 */ /* 0x007e220000000a00 */
        /* <DEDUP_REMOVED lines=25> */
.L_x_57759:
[----:B------:R-:W-:Y:S05]  /*3540*/  BSYNC B1 ;  /* 0x0000000000017941 */ /* 0x000fea0003800000 */
.L_x_57758:
[----:B------:R-:W-:Y:S04]  /*3550*/  BSSY B1, `(.L_x_57760) ;  /* 0x0000004000017945 */ /* 0x000fe80003800000 */
[----:B------:R-:W-:Y:S05]  /*3560*/  @!P4 BRA `(.L_x_57761) ;  /* 0x000000000008c947 */ /* 0x000fea0003800000 */
[----:B-----5:R-:W-:-:S04]  /*3570*/  FMUL.FTZ R61, R45, UR7 ;  /* 0x000000072d3d7c20 */ /* 0x020fc80008410000 */
[----:B------:R-:W-:-:S07]  /*3580*/  @P3 FADD.FTZ R61, R41, R61 ;  /* 0x0000003d293d3221 */ /* 0x000fce0000010000 */
.L_x_57761:
[----:B------:R-:W-:Y:S05]  /*3590*/  BSYNC B1 ;  /* 0x0000000000017941 */ /* 0x000fea0003800000 */
.L_x_57760:
[----:B------:R-:W-:Y:S04]  /*35a0*/  BSSY B1, `(.L_x_57762) ;  /* 0x0000004000017945 */ /* 0x000fe80003800000 */
[----:B------:R-:W-:Y:S05]  /*35b0*/  @!P4 BRA `(.L_x_57763) ;  /* 0x000000000008c947 */ /* 0x000fea0003800000 */
[----:B-----5:R-:W-:-:S04]  /*35c0*/  FMUL.FTZ R62, R46, UR7 ;  /* 0x000000072e3e7c20 */ /* 0x020fc80008410000 */
[----:B------:R-:W-:-:S07]  /*35d0*/  @P3 FADD.FTZ R62, R42, R62 ;  /* 0x0000003e2a3e3221 */ /* 0x000fce0000010000 */
.L_x_57763:
[----:B------:R-:W-:Y:S05]  /*35e0*/  BSYNC B1 ;  /* 0x0000000000017941 */ /* 0x000fea0003800000 */
.L_x_57762:
[----:B------:R-:W-:Y:S04]  /*35f0*/  BSSY B1, `(.L_x_57764) ;  /* 0x0000004000017945 */ /* 0x000fe80003800000 */
[----:B------:R-:W-:Y:S05]  /*3600*/  @!P4 BRA `(.L_x_57765) ;  /* 0x000000000008c947 */ /* 0x000fea0003800000 */
[----:B-----5:R-:W-:-:S04]  /*3610*/  FMUL.FTZ R63, R47, UR7 ;  /* 0x000000072f3f7c20 */ /* 0x020fc80008410000 */
[----:B------:R-:W-:-:S07]  /*3620*/  @P3 FADD.FTZ R63, R43, R63 ;  /* 0x0000003f2b3f3221 */ /* 0x000fce0000010000 */
.L_x_57765:
[----:B------:R-:W-:Y:S05]  /*3630*/  BSYNC B1 ;  /* 0x0000000000017941 */ /* 0x000fea0003800000 */
.L_x_57764:
[----:B------:R-:W0:Y:S01]  /*3640*/  LDC.64 R170, c[0x0][0x238] ;  /* 0x00008e00ffaa7b82 */ /* 0x000e220000000a00 */
[----:B------:R-:W-:Y:S01]  /*3650*/  IADD3 R168, R168, 0x20, RZ ;  /* 0x00000020a8a87810 */ /* 0x000fe20007ffe0ff */
[C---:B0-----:R-:W-:Y:S01]  /*3660*/  IMAD.WIDE.U32 R170, R131.reuse, 0x10, R170 ;  /* 0x0000001083aa7825 */ /* 0x041fe200078e00aa */
[----:B------:R-:W-:-:S04]  /*3670*/  IADD3 R131, R131, 0x20, RZ ;  /* 0x0000002083837810 */ /* 0x000fc80007ffe0ff */
[----:B------:R3:W-:Y:S03]  /*3680*/  STG.E.128 desc[UR4][R170.64], R60 ;  /* 0x0000003caa007986 */ /* 0x0007e6000c101d04 */
.L_x_57757:
[----:B------:R-:W-:Y:S05]  /*3690*/  BSYNC B0 ;  /* 0x0000000000007941 */ /* 0x000fea0003800000 */
.L_x_57756:
[----:B------:R-:W-:Y:S01]  /*36a0*/  LOP3.LUT P3, RZ, R3, 0x80000000, RZ, 0xc0, !PT ;  /* 0x8000000003ff7812 */ /* 0x000fe2000786c0ff */
[----:B------:R-:W-:-:S12]  /*36b0*/  BSSY B0, `(.L_x_57766) ;  /* 0x0000031000007945 */ /* 0x000fd80003800000 */
[----:B------:R-:W-:Y:S05]  /*36c0*/  @!P3 BRA `(.L_x_57767) ;  /* 0x0000000000bcb947 */ /* 0x000fea0003800000 */
[----:B0123--:R-:W0:Y:S01]  /*36d0*/  LDC.64 R170, c[0x0][0x230] ;  /* 0x00008c00ffaa7b82 */ /* 0x00fe220000000a00 */
        /* <DEDUP_REMOVED lines=25> */
.L_x_57769:
[----:B------:R-:W-:Y:S05]  /*3870*/  BSYNC B1 ;  /* 0x0000000000017941 */ /* 0x000fea0003800000 */
.L_x_57768:
[----:B------:R-:W-:Y:S04]  /*3880*/  BSSY B1, `(.L_x_57770) ;  /* 0x0000004000017945 */ /* 0x000fe80003800000 */
[----:B------:R-:W-:Y:S05]  /*3890*/  @!P4 BRA `(.L_x_57771) ;  /* 0x000000000008c947 */ /* 0x000fea0003800000 */
[----:B-----5:R-:W-:-:S04]  /*38a0*/  FMUL.FTZ R65, R45, UR7 ;  /* 0x000000072d417c20 */ /* 0x020fc80008410000 */
[----:B------:R-:W-:-:S07]  /*38b0*/  @P3 FADD.FTZ R65, R41, R65 ;  /* 0x0000004129413221 */ /* 0x000fce0000010000 */
.L_x_57771:
[----:B------:R-:W-:Y:S05]  /*38c0*/  BSYNC B1 ;  /* 0x0000000000017941 */ /* 0x000fea0003800000 */
.L_x_57770:
[----:B------:R-:W-:Y:S04]  /*38d0*/  BSSY B1, `(.L_x_57772) ;  /* 0x0000004000017945 */ /* 0x000fe80003800000 */
[----:B------:R-:W-:Y:S05]  /*38e0*/  @!P4 BRA `(.L_x_57773) ;  /* 0x000000000008c947 */ /* 0x000fea0003800000 */
[----:B-----5:R-:W-:-:S04]  /*38f0*/  FMUL.FTZ R66, R46, UR7 ;  /* 0x000000072e427c20 */ /* 0x020fc80008410000 */
[----:B------:R-:W-:-:S07]  /*3900*/  @P3 FADD.FTZ R66, R42, R66 ;  /* 0x000000422a423221 */ /* 0x000fce0000010000 */
.L_x_57773:
[----:B------:R-:W-:Y:S05]  /*3910*/  BSYNC B1 ;  /* 0x0000000000017941 */ /* 0x000fea0003800000 */
.L_x_57772:
[----:B------:R-:W-:Y:S04]  /*3920*/  BSSY B1, `(.L_x_57774) ;  /* 0x0000004000017945 */ /* 0x000fe80003800000 */
[----:B------:R-:W-:Y:S05]  /*3930*/  @!P4 BRA `(.L_x_57775) ;  /* 0x000000000008c947 */ /* 0x000fea0003800000 */
[----:B-----5:R-:W-:-:S04]  /*3940*/  FMUL.FTZ R67, R47, UR7 ;  /* 0x000000072f437c20 */ /* 0x020fc80008410000 */
[----:B------:R-:W-:-:S07]  /*3950*/  @P3 FADD.FTZ R67, R43, R67 ;  /* 0x000000432b433221 */ /* 0x000fce0000010000 */
.L_x_57775:
[----:B------:R-:W-:Y:S05]  /*3960*/  BSYNC B1 ;  /* 0x0000000000017941 */ /* 0x000fea0003800000 */
.L_x_57774:
[----:B------:R-:W0:Y:S01]  /*3970*/  LDC.64 R170, c[0x0][0x238] ;  /* 0x00008e00ffaa7b82 */ /* 0x000e220000000a00 */
[----:B------:R-:W-:Y:S01]  /*3980*/  IADD3 R168, R168, 0x20, RZ ;  /* 0x00000020a8a87810 */ /* 0x000fe20007ffe0ff */
[C---:B0-----:R-:W-:Y:S01]  /*3990*/  IMAD.WIDE.U32 R170, R131.reuse, 0x10, R170 ;  /* 0x0000001083aa7825 */ /* 0x041fe200078e00aa */
[----:B------:R-:W-:-:S04]  /*39a0*/  IADD3 R131, R131, 0x20, RZ ;  /* 0x0000002083837810 */ /* 0x000fc80007ffe0ff */
[----:B------:R4:W-:Y:S03]  /*39b0*/  STG.E.128 desc[UR4][R170.64], R64 ;  /* 0x00000040aa007986 */ /* 0x0009e6000c101d04 */
.L_x_57767:
[----:B------:R-:W-:Y:S05]  /*39c0*/  BSYNC B0 ;  /* 0x0000000000007941 */ /* 0x000fea0003800000 */
.L_x_57766:
[----:B------:R-:W-:Y:S01]  /*39d0*/  LOP3.LUT P3, RZ, R3, 0x40000000, RZ, 0xc0, !PT ;  /* 0x4000000003ff7812 */ /* 0x000fe2000786c0ff */
[----:B------:R-:W-:-:S12]  /*39e0*/  BSSY B0, `(.L_x_57776) ;  /* 0x0000031000007945 */ /* 0x000fd80003800000 */
[----:B------:R-:W-:Y:S05]  /*39f0*/  @!P3 BRA `(.L_x_57777) ;  /* 0x0000000000bcb947 */ /* 0x000fea0003800000 */
[----:B01234-:R-:W0:Y:S01]  /*3a00*/  LDC.64 R170, c[0x0][0x230] ;  /* 0x00008c00ffaa7b82 */ /* 0x01fe220000000a00 */
        /* <DEDUP_REMOVED lines=25> */
.L_x_57779:
[----:B------:R-:W-:Y:S05]  /*3ba0*/  BSYNC B1 ;  /* 0x0000000000017941 */ /* 0x000fea0003800000 */
.L_x_57778:
[----:B------:R-:W-:Y:S04]  /*3bb0*/  BSSY B1, `(.L_x_57780) ;  /* 0x0000004000017945 */ /* 0x000fe80003800000 */
[----:B------:R-:W-:Y:S05]  /*3bc0*/  @!P4 BRA `(.L_x_57781) ;  /* 0x000000000008c947 */ /* 0x000fea0003800000 */
[----:B-----5:R-:W-:-:S04]  /*3bd0*/  FMUL.FTZ R69, R45, UR7 ;  /* 0x000000072d457c20 */ /* 0x020fc80008410000 */
[----:B------:R-:W-:-:S07]  /*3be0*/  @P3 FADD.FTZ R69, R41, R69 ;  /* 0x0000004529453221 */ /* 0x000fce0000010000 */
.L_x_57781:
[----:B------:R-:W-:Y:S05]  /*3bf0*/  BSYNC B1 ;  /* 0x0000000000017941 */ /* 0x000fea0003800000 */
.L_x_57780:
[----:B------:R-:W-:Y:S04]  /*3c00*/  BSSY B1, `(.L_x_57782) ;  /* 0x0000004000017945 */ /* 0x000fe80003800000 */
[----:B------:R-:W-:Y:S05]  /*3c10*/  @!P4 BRA `(.L_x_57783) ;  /* 0x000000000008c947 */ /* 0x000fea0003800000 */
[----:B-----5:R-:W-:-:S04]  /*3c20*/  FMUL.FTZ R70, R46, UR7 ;  /* 0x000000072e467c20 */ /* 0x020fc80008410000 */
[----:B------:R-:W-:-:S07]  /*3c30*/  @P3 FADD.FTZ R70, R42, R70 ;  /* 0x000000462a463221 */ /* 0x000fce0000010000 */
.L_x_57783:
[----:B------:R-:W-:Y:S05]  /*3c40*/  BSYNC B1 ;  /* 0x0000000000017941 */ /* 0x000fea0003800000 */
.L_x_57782:
[----:B------:R-:W-:Y:S04]  /*3c50*/  BSSY B1, `(.L_x_57784) ;  /* 0x0000004000017945 */ /* 0x000fe80003800000 */
[----:B------:R-:W-:Y:S05]  /*3c60*/  @!P4 BRA `(.L_x_57785) ;  /* 0x000000000008c947 */ /* 0x000fea0003800000 */
[----:B-----5:R-:W-:-:S04]  /*3c70*/  FMUL.FTZ R71, R47, UR7 ;  /* 0x000000072f477c20 */ /* 0x020fc80008410000 */
[----:B------:R-:W-:-:S07]  /*3c80*/  @P3 FADD.FTZ R71, R43, R71 ;  /* 0x000000472b473221 */ /* 0x000fce0000010000 */
.L_x_57785:
[----:B------:R-:W-:Y:S05]  /*3c90*/  BSYNC B1 ;  /* 0x0000000000017941 */ /* 0x000fea0003800000 */
.L_x_57784:
[----:B------:R-:W0:Y:S01]  /*3ca0*/  LDC.64 R170, c[0x0][0x238] ;  /* 0x00008e00ffaa7b82 */ /* 0x000e220000000a00 */
[----:B------:R-:W-:Y:S01]  /*3cb0*/  IADD3 R168, R168, 0x20, RZ ;  /* 0x00000020a8a87810 */ /* 0x000fe20007ffe0ff */
[C---:B0-----:R-:W-:Y:S01]  /*3cc0*/  IMAD.WIDE.U32 R170, R131.reuse, 0x10, R170 ;  /* 0x0000001083aa7825 */ /* 0x041fe200078e00aa */
[----:B------:R-:W-:-:S04]  /*3cd0*/  IADD3 R131, R131, 0x20, RZ ;  /* 0x0000002083837810 */ /* 0x000fc80007ffe0ff */
[----:B------:R0:W-:Y:S03]  /*3ce0*/  STG.E.128 desc[UR4][R170.64], R68 ;  /* 0x00000044aa007986 */ /* 0x0001e6000c101d04 */
.L_x_57777:
[----:B------:R-:W-:Y:S05]  /*3cf0*/  BSYNC B0 ;  /* 0x0000000000007941 */ /* 0x000fea0003800000 */
.L_x_57776:
        /* <DEDUP_REMOVED lines=29> */
.L_x_57789:
[----:B------:R-:W-:Y:S05]  /*3ed0*/  BSYNC B1 ;  /* 0x0000000000017941 */ /* 0x000fea0003800000 */
.L_x_57788:
[----:B------:R-:W-:Y:S04]  /*3ee0*/  BSSY B1, `(.L_x_57790) ;  /* 0x0000004000017945 */ /* 0x000fe80003800000 */
[----:B------:R-:W-:Y:S05]  /*3ef0*/  @!P4 BRA `(.L_x_57791) ;  /* 0x000000000008c947 */ /* 0x000fea0003800000 */
[----:B-----5:R-:W-:-:S04]  /*3f00*/  FMUL.FTZ R73, R45, UR7 ;  /* 0x000000072d497c20 */ /* 0x020fc80008410000 */
[----:B------:R-:W-:-:S07]  /*3f10*/  @P3 FADD.FTZ R73, R41, R73 ;  /* 0x0000004929493221 */ /* 0x000fce0000010000 */
.L_x_57791:
[----:B------:R-:W-:Y:S05]  /*3f20*/  BSYNC B1 ;  /* 0x0000000000017941 */ /* 0x000fea0003800000 */
.L_x_57790:
[----:B------:R-:W-:Y:S04]  /*3f30*/  BSSY B1, `(.L_x_57792) ;  /* 0x0000004000017945 */ /* 0x000fe80003800000 */
[----:B------:R-:W-:Y:S05]  /*3f40*/  @!P4 BRA `(.L_x_57793) ;  /* 0x000000000008c947 */ /* 0x000fea0003800000 */
[----:B-----5:R-:W-:-:S04]  /*3f50*/  FMUL.FTZ R74, R46, UR7 ;  /* 0x000000072e4a7c20 */ /* 0x020fc80008410000 */
[----:B------:R-:W-:-:S07]  /*3f60*/  @P3 FADD.FTZ R74, R42, R74 ;  /* 0x0000004a2a4a3221 */ /* 0x000fce0000010000 */
.L_x_57793:
[----:B------:R-:W-:Y:S05]  /*3f70*/  BSYNC B1 ;  /* 0x0000000000017941 */ /* 0x000fea0003800000 */
.L_x_57792:
[----:B------:R-:W-:Y:S04]  /*3f80*/  BSSY B1, `(.L_x_57794) ;  /* 0x0000004000017945 */ /* 0x000fe80003800000 */
[----:B------:R-:W-:Y:S05]  /*3f90*/  @!P4 BRA `(.L_x_57795) ;  /* 0x000000000008c947 */ /* 0x000fea0003800000 */
[----:B-----5:R-:W-:-:S04]  /*3fa0*/  FMUL.FTZ R75, R47, UR7 ;  /* 0x000000072f4b7c20 */ /* 0x020fc80008410000 */
[----:B------:R-:W-:-:S07]  /*3fb0*/  @P3 FADD.FTZ R75, R43, R75 ;  /* 0x0000004b2b4b3221 */ /* 0x000fce0000010000 */
.L_x_57795:
[----:B------:R-:W-:Y:S05]  /*3fc0*/  BSYNC B1 ;  /* 0x0000000000017941 */ /* 0x000fea0003800000 */
.L_x_57794:
[----:B------:R-:W0:Y:S01]  /*3fd0*/  LDC.64 R170, c[0x0][0x238] ;  /* 0x00008e00ffaa7b82 */ /* 0x000e220000000a00 */
[----:B------:R-:W-:Y:S01]  /*3fe0*/  IADD3 R168, R168, 0x20, RZ ;  /* 0x00000020a8a87810 */ /* 0x000fe20007ffe0ff */
[C---:B0-----:R-:W-:Y:S01]  /*3ff0*/  IMAD.WIDE.U32 R170, R131.reuse, 0x10, R170 ;  /* 0x0000001083aa7825 */ /* 0x041fe200078e00aa */
[----:B------:R-:W-:-:S04]  /*4000*/  IADD3 R131, R131, 0x20, RZ ;  /* 0x0000002083837810 */ /* 0x000fc80007ffe0ff */
[----:B------:R0:W-:Y:S03]  /*4010*/  STG.E.128 desc[UR4][R170.64], R72 ;  /* 0x00000048aa007986 */ /* 0x0001e6000c101d04 */
.L_x_57787:
[----:B------:R-:W-:Y:S05]  /*4020*/  BSYNC B0 ;  /* 0x0000000000007941 */ /* 0x000fea0003800000 */
.L_x_57786:
        /* <DEDUP_REMOVED lines=29> */
.L_x_57799:
[----:B------:R-:W-:Y:S05]  /*4200*/  BSYNC B1 ;  /* 0x0000000000017941 */ /* 0x000fea0003800000 */
.L_x_57798:
[----:B------:R-:W-:Y:S04]  /*4210*/  BSSY B1, `(.L_x_57800) ;  /* 0x0000004000017945 */ /* 0x000fe80003800000 */
[----:B------:R-:W-:Y:S05]  /*4220*/  @!P4 BRA `(.L_x_57801) ;  /* 0x000000000008c947 */ /* 0x000fea0003800000 */
[----:B-----5:R-:W-:-:S04]  /*4230*/  FMUL.FTZ R77, R45, UR7 ;  /* 0x000000072d4d7c20 */ /* 0x020fc80008410000 */
[----:B------:R-:W-:-:S07]  /*4240*/  @P3 FADD.FTZ R77, R41, R77 ;  /* 0x0000004d294d3221 */ /* 0x000fce0000010000 */
.L_x_57801:
[----:B------:R-:W-:Y:S05]  /*4250*/  BSYNC B1 ;  /* 0x0000000000017941 */ /* 0x000fea0003800000 */
.L_x_57800:
[----:B------:R-:W-:Y:S04]  /*4260*/  BSSY B1, `(.L_x_57802) ;  /* 0x0000004000017945 */ /* 0x000fe80003800000 */
[----:B------:R-:W-:Y:S05]  /*4270*/  @!P4 BRA `(.L_x_57803) ;  /* 0x000000000008c947 */ /* 0x000fea0003800000 */
[----:B-----5:R-:W-:-:S04]  /*4280*/  FMUL.FTZ R78, R46, UR7 ;  /* 0x000000072e4e7c20 */ /* 0x020fc80008410000 */
[----:B------:R-:W-:-:S07]  /*4290*/  @P3 FADD.FTZ R78, R42, R78 ;  /* 0x0000004e2a4e3221 */ /* 0x000fce0000010000 */
.L_x_57803:
[----:B------:R-:W-:Y:S05]  /*42a0*/  BSYNC B1 ;  /* 0x0000000000017941 */ /* 0x000fea0003800000 */
.L_x_57802:
[----:B------:R-:W-:Y:S04]  /*42b0*/  BSSY B1, `(.L_x_57804) ;  /* 0x0000004000017945 */ /* 0x000fe80003800000 */
[----:B------:R-:W-:Y:S05]  /*42c0*/  @!P4 BRA `(.L_x_57805) ;  /* 0x000000000008c947 */ /* 0x000fea0003800000 */
[----:B-----5:R-:W-:-:S04]  /*42d0*/  FMUL.FTZ R79, R47, UR7 ;  /* 0x000000072f4f7c20 */ /* 0x020fc80008410000 */
[----:B------:R-:W-:-:S07]  /*42e0*/  @P3 FADD.FTZ R79, R43, R79 ;  /* 0x0000004f2b4f3221 */ /* 0x000fce0000010000 */
.L_x_57805:
[----:B------:R-:W-:Y:S05]  /*42f0*/  BSYNC B1 ;  /* 0x0000000000017941 */ /* 0x000fea0003800000 */
.L_x_57804:
[----:B------:R-:W0:Y:S01]  /*4300*/  LDC.64 R170, c[0x0][0x238] ;  /* 0x00008e00ffaa7b82 */ /* 0x000e220000000a00 */
[----:B------:R-:W-:Y:S01]  /*4310*/  IADD3 R168, R168, 0x20, RZ ;  /* 0x00000020a8a87810 */ /* 0x000fe20007ffe0ff */
[C---:B0-----:R-:W-:Y:S01]  /*4320*/  IMAD.WIDE.U32 R170, R131.reuse, 0x10, R170 ;  /* 0x0000001083aa7825 */ /* 0x041fe200078e00aa */
[----:B------:R-:W-:-:S04]  /*4330*/  IADD3 R131, R131, 0x20, RZ ;  /* 0x0000002083837810 */ /* 0x000fc80007ffe0ff */
[----:B------:R0:W-:Y:S03]  /*4340*/  STG.E.128 desc[UR4][R170.64], R76 ;  /* 0x0000004caa007986 */ /* 0x0001e6000c101d04 */
.L_x_57797:
[----:B------:R-:W-:Y:S05]  /*4350*/  BSYNC B0 ;  /* 0x0000000000007941 */ /* 0x000fea0003800000 */
.L_x_57796:
        /* <DEDUP_REMOVED lines=29> */
.L_x_57809:
[----:B------:R-:W-:Y:S05]  /*4530*/  BSYNC B1 ;  /* 0x0000000000017941 */ /* 0x000fea0003800000 */
.L_x_57808:
[----:B------:R-:W-:Y:S04]  /*4540*/  BSSY B1, `(.L_x_57810) ;  /* 0x0000004000017945 */ /* 0x000fe80003800000 */
[----:B------:R-:W-:Y:S05]  /*4550*/  @!P4 BRA `(.L_x_57811) ;  /* 0x000000000008c947 */ /* 0x000fea0003800000 */
[----:B-----5:R-:W-:-:S04]  /*4560*/  FMUL.FTZ R81, R45, UR7 ;  /* 0x000000072d517c20 */ /* 0x020fc80008410000 */
[----:B------:R-:W-:-:S07]  /*4570*/  @P3 FADD.FTZ R81, R41, R81 ;  /* 0x0000005129513221 */ /* 0x000fce0000010000 */
.L_x_57811:
[----:B------:R-:W-:Y:S05]  /*4580*/  BSYNC B1 ;  /* 0x0000000000017941 */ /* 0x000fea0003800000 */
.L_x_57810:
[----:B------:R-:W-:Y:S04]  /*4590*/  BSSY B1, `(.L_x_57812) ;  /* 0x0000004000017945 */ /* 0x000fe80003800000 */
[----:B------:R-:W-:Y:S05]  /*45a0*/  @!P4 BRA `(.L_x_57813) ;  /* 0x000000000008c947 */ /* 0x000fea0003800000 */
[----:B-----5:R-:W-:-:S04]  /*45b0*/  FMUL.FTZ R82, R46, UR7 ;  /* 0x000000072e527c20 */ /* 0x020fc80008410000 */
[----:B------:R-:W-:-:S07]  /*45c0*/  @P3 FADD.FTZ R82, R42, R82 ;  /* 0x000000522a523221 */ /* 0x000fce0000010000 */
.L_x_57813:
[----:B------:R-:W-:Y:S05]  /*45d0*/  BSYNC B1 ;  /* 0x0000000000017941 */ /* 0x000fea0003800000 */
.L_x_57812:
[----:B------:R-:W-:Y:S04]  /*45e0*/  BSSY B1, `(.L_x_57814) ;  /* 0x0000004000017945 */ /* 0x000fe80003800000 */
[----:B------:R-:W-:Y:S05]  /*45f0*/  @!P4 BRA `(.L_x_57815) ;  /* 0x000000000008c947 */ /* 0x000fea0003800000 */
[----:B-----5:R-:W-:-:S04]  /*4600*/  FMUL.FTZ R83, R47, UR7 ;  /* 0x000000072f537c20 */ /* 0x020fc80008410000 */
[----:B------:R-:W-:-:S07]  /*4610*/  @P3 FADD.FTZ R83, R43, R83 ;  /* 0x000000532b533221 */ /* 0x000fce0000010000 */
.L_x_57815:
[----:B------:R-:W-:Y:S05]  /*4620*/  BSYNC B1 ;  /* 0x0000000000017941 */ /* 0x000fea0003800000 */
.L_x_57814:
[----:B------:R-:W0:Y:S01]  /*4630*/  LDC.64 R170, c[0x0][0x238] ;  /* 0x00008e00ffaa7b82 */ /* 0x000e220000000a00 */
[----:B------:R-:W-:Y:S01]  /*4640*/  IADD3 R168, R168, 0x20, RZ ;  /* 0x00000020a8a87810 */ /* 0x000fe20007ffe0ff */
[C---:B0-----:R-:W-:Y:S01]  /*4650*/  IMAD.WIDE.U32 R170, R131.reuse, 0x10, R170 ;  /* 0x0000001083aa7825 */ /* 0x041fe200078e00aa */
[----:B------:R-:W-:-:S04]  /*4660*/  IADD3 R131, R131, 0x20, RZ ;  /* 0x0000002083837810 */ /* 0x000fc80007ffe0ff */
[----:B------:R0:W-:Y:S03]  /*4670*/  STG.E.128 desc[UR4][R170.64], R80 ;  /* 0x00000050aa007986 */ /* 0x0001e6000c101d04 */
.L_x_57807:
[----:B------:R-:W-:Y:S05]  /*4680*/  BSYNC B0 ;  /* 0x0000000000007941 */ /* 0x000fea0003800000 */
.L_x_57806:
        /* <DEDUP_REMOVED lines=29> */
.L_x_57819:
[----:B------:R-:W-:Y:S05]  /*4860*/  BSYNC B1 ;  /* 0x0000000000017941 */ /* 0x000fea0003800000 */
.L_x_57818:
[----:B------:R-:W-:Y:S04]  /*4870*/  BSSY B1, `(.L_x_57820) ;  /* 0x0000004000017945 */ /* 0x000fe80003800000 */
[----:B------:R-:W-:Y:S05]  /*4880*/  @!P4 BRA `(.L_x_57821) ;  /* 0x000000000008c947 */ /* 0x000fea0003800000 */
[----:B-----5:R-:W-:-:S04]  /*4890*/  FMUL.FTZ R85, R45, UR7 ;  /* 0x000000072d557c20 */ /* 0x020fc80008410000 */
[----:B------:R-:W-:-:S07]  /*48a0*/  @P3 FADD.FTZ R85, R41, R85 ;  /* 0x0000005529553221 */ /* 0x000fce0000010000 */
.L_x_57821:
[----:B------:R-:W-:Y:S05]  /*48b0*/  BSYNC B1 ;  /* 0x0000000000017941 */ /* 0x000fea0003800000 */
.L_x_57820:
[----:B------:R-:W-:Y:S04]  /*48c0*/  BSSY B1, `(.L_x_57822) ;  /* 0x0000004000017945 */ /* 0x000fe80003800000 */
[----:B------:R-:W-:Y:S05]  /*48d0*/  @!P4 BRA `(.L_x_57823) ;  /* 0x000000000008c947 */ /* 0x000fea0003800000 */
[----:B-----5:R-:W-:-:S04]  /*48e0*/  FMUL.FTZ R86, R46, UR7 ;  /* 0x000000072e567c20 */ /* 0x020fc80008410000 */
[----:B------:R-:W-:-:S07]  /*48f0*/  @P3 FADD.FTZ R86, R42, R86 ;  /* 0x000000562a563221 */ /* 0x000fce0000010000 */
.L_x_57823:
[----:B------:R-:W-:Y:S05]  /*4900*/  BSYNC B1 ;  /* 0x0000000000017941 */ /* 0x000fea0003800000 */
.L_x_57822:
[----:B------:R-:W-:Y:S04]  /*4910*/  BSSY B1, `(.L_x_57824) ;  /* 0x0000004000017945 */ /* 0x000fe80003800000 */
[----:B------:R-:W-:Y:S05]  /*4920*/  @!P4 BRA `(.L_x_57825) ;  /* 0x000000000008c947 */ /* 0x000fea0003800000 */
[----:B-----5:R-:W-:-:S04]  /*4930*/  FMUL.FTZ R87, R47, UR7 ;  /* 0x000000072f577c20 */ /* 0x020fc80008410000 */
[----:B------:R-:W-:-:S07]  /*4940*/  @P3 FADD.FTZ R87, R43, R87 ;  /* 0x000000572b573221 */ /* 0x000fce0000010000 */
.L_x_57825:
[----:B------:R-:W-:Y:S05]  /*4950*/  BSYNC B1 ;  /* 0x0000000000017941 */ /* 0x000fea0003800000 */
.L_x_57824:
[----:B------:R-:W0:Y:S01]  /*4960*/  LDC.64 R170, c[0x0][0x238] ;  /* 0x00008e00ffaa7b82 */ /* 0x000e220000000a00 */
[----:B------:R-:W-:Y:S01]  /*4970*/  IADD3 R168, R168, 0x20, RZ ;  /* 0x00000020a8a87810 */ /* 0x000fe20007ffe0ff */
[C---:B0-----:R-:W-:Y:S01]  /*4980*/  IMAD.WIDE.U32 R170, R131.reuse, 0x10, R170 ;  /* 0x0000001083aa7825 */ /* 0x041fe200078e00aa */
[----:B------:R-:W-:-:S04]  /*4990*/  IADD3 R131, R131, 0x20, RZ ;  /* 0x0000002083837810 */ /* 0x000fc80007ffe0ff */
[----:B------:R0:W-:Y:S03]  /*49a0*/  STG.E.128 desc[UR4][R170.64], R84 ;  /* 0x00000054aa007986 */ /* 0x0001e6000c101d04 */
.L_x_57817:
[----:B------:R-:W-:Y:S05]  /*49b0*/  BSYNC B0 ;  /* 0x0000000000007941 */ /* 0x000fea0003800000 */
.L_x_57816:
        /* <DEDUP_REMOVED lines=29> */
.L_x_57829:
[----:B------:R-:W-:Y:S05]  /*4b90*/  BSYNC B1 ;  /* 0x0000000000017941 */ /* 0x000fea0003800000 */
.L_x_57828:
[----:B------:R-:W-:Y:S04]  /*4ba0*/  BSSY B1, `(.L_x_57830) ;  /* 0x0000004000017945 */ /* 0x000fe80003800000 */
[----:B------:R-:W-:Y:S05]  /*4bb0*/  @!P4 BRA `(.L_x_57831) ;  /* 0x000000000008c947 */ /* 0x000fea0003800000 */
[----:B-----5:R-:W-:-:S04]  /*4bc0*/  FMUL.FTZ R89, R45, UR7 ;  /* 0x000000072d597c20 */ /* 0x020fc80008410000 */
[----:B------:R-:W-:-:S07]  /*4bd0*/  @P3 FADD.FTZ R89, R41, R89 ;  /* 0x0000005929593221 */ /* 0x000fce0000010000 */
.L_x_57831:
[----:B------:R-:W-:Y:S05]  /*4be0*/  BSYNC B1 ;  /* 0x0000000000017941 */ /* 0x000fea0003800000 */
.L_x_57830:
[----:B------:R-:W-:Y:S04]  /*4bf0*/  BSSY B1, `(.L_x_57832) ;  /* 0x0000004000017945 */ /* 0x000fe80003800000 */
[----:B------:R-:W-:Y:S05]  /*4c00*/  @!P4 BRA `(.L_x_57833) ;  /* 0x000000000008c947 */ /* 0x000fea0003800000 */
[----:B-----5:R-:W-:-:S04]  /*4c10*/  FMUL.FTZ R90, R46, UR7 ;  /* 0x000000072e5a7c20 */ /* 0x020fc80008410000 */
[----:B------:R-:W-:-:S07]  /*4c20*/  @P3 FADD.FTZ R90, R42, R90 ;  /* 0x0000005a2a5a3221 */ /* 0x000fce0000010000 */
.L_x_57833:
[----:B------:R-:W-:Y:S05]  /*4c30*/  BSYNC B1 ;  /* 0x0000000000017941 */ /* 0x000fea0003800000 */
.L_x_57832:
[----:B------:R-:W-:Y:S04]  /*4c40*/  BSSY B1, `(.L_x_57834) ;  /* 0x0000004000017945 */ /* 0x000fe80003800000 */
[----:B------:R-:W-:Y:S05]  /*4c50*/  @!P4 BRA `(.L_x_57835) ;  /* 0x000000000008c947 */ /* 0x000fea0003800000 */
[----:B-----5:R-:W-:-:S04]  /*4c60*/  FMUL.FTZ R91, R47, UR7 ;  /* 0x000000072f5b7c20 */ /* 0x020fc80008410000 */
[----:B------:R-:W-:-:S07]  /*4c70*/  @P3 FADD.FTZ R91, R43, R91 ;  /* 0x0000005b2b5b3221 */ /* 0x000fce0000010000 */
.L_x_57835:
[----:B------:R-:W-:Y:S05]  /*4c80*/  BSYNC B1 ;  /* 0x0000000000017941 */ /* 0x000fea0003800000 */
.L_x_57834:
[----:B------:R-:W0:Y:S01]  /*4c90*/  LDC.64 R170, c[0x0][0x238] ;  /* 0x00008e00ffaa7b82 */ /* 0x000e220000000a00 */
[----:B------:R-:W-:Y:S01]  /*4ca0*/  IADD3 R168, R168, 0x20, RZ ;  /* 0x00000020a8a87810 */ /* 0x000fe20007ffe0ff */
[C---:B0-----:R-:W-:Y:S01]  /*4cb0*/  IMAD.WIDE.U32 R170, R131.reuse, 0x10, R170 ;  /* 0x0000001083aa7825 */ /* 0x041fe200078e00aa */
[----:B------:R-:W-:-:S04]  /*4cc0*/  IADD3 R131, R131, 0x20, RZ ;  /* 0x0000002083837810 */ /* 0x000fc80007ffe0ff */
[----:B------:R0:W-:Y:S03]  /*4cd0*/  STG.E.128 desc[UR4][R170.64], R88 ;  /* 0x00000058aa007986 */ /* 0x0001e6000c101d04 */
.L_x_57827:
[----:B------:R-:W-:Y:S05]  /*4ce0*/  BSYNC B0 ;  /* 0x0000000000007941 */ /* 0x000fea0003800000 */
.L_x_57826:
        /* <DEDUP_REMOVED lines=29> */
.L_x_57839:
[----:B------:R-:W-:Y:S05]  /*4ec0*/  BSYNC B1 ;  /* 0x0000000000017941 */ /* 0x000fea0003800000 */
.L_x_57838:
[----:B------:R-:W-:Y:S04]  /*4ed0*/  BSSY B1, `(.L_x_57840) ;  /* 0x0000004000017945 */ /* 0x000fe80003800000 */
[----:B------:R-:W-:Y:S05]  /*4ee0*/  @!P4 BRA `(.L_x_57841) ;  /* 0x000000000008c947 */ /* 0x000fea0003800000 */
[----:B-----5:R-:W-:-:S04]  /*4ef0*/  FMUL.FTZ R93, R45, UR7 ;  /* 0x000000072d5d7c20 */ /* 0x020fc80008410000 */
[----:B------:R-:W-:-:S07]  /*4f00*/  @P3 FADD.FTZ R93, R41, R93 ;  /* 0x0000005d295d3221 */ /* 0x000fce0000010000 */
.L_x_57841:
[----:B------:R-:W-:Y:S05]  /*4f10*/  BSYNC B1 ;  /* 0x0000000000017941 */ /* 0x000fea0003800000 */
.L_x_57840:
[----:B------:R-:W-:Y:S04]  /*4f20*/  BSSY B1, `(.L_x_57842) ;  /* 0x0000004000017945 */ /* 0x000fe80003800000 */
[----:B------:R-:W-:Y:S05]  /*4f30*/  @!P4 BRA `(.L_x_57843) ;  /* 0x000000000008c947 */ /* 0x000fea0003800000 */
[----:B-----5:R-:W-:-:S04]  /*4f40*/  FMUL.FTZ R94, R46, UR7 ;  /* 0x000000072e5e7c20 */ /* 0x020fc80008410000 */
[----:B------:R-:W-:-:S07]  /*4f50*/  @P3 FADD.FTZ R94, R42, R94 ;  /* 0x0000005e2a5e3221 */ /* 0x000fce0000010000 */
.L_x_57843:
[----:B------:R-:W-:Y:S05]  /*4f60*/  BSYNC B1 ;  /* 0x0000000000017941 */ /* 0x000fea0003800000 */
.L_x_57842:
[----:B------:R-:W-:Y:S04]  /*4f70*/  BSSY B1, `(.L_x_57844) ;  /* 0x0000004000017945 */ /* 0x000fe80003800000 */
[----:B------:R-:W-:Y:S05]  /*4f80*/  @!P4 BRA `(.L_x_57845) ;  /* 0x000000000008c947 */ /* 0x000fea0003800000 */
[----:B-----5:R-:W-:-:S04]  /*4f90*/  FMUL.FTZ R95, R47, UR7 ;  /* 0x000000072f5f7c20 */ /* 0x020fc80008410000 */
[----:B------:R-:W-:-:S07]  /*4fa0*/  @P3 FADD.FTZ R95, R43, R95 ;  /* 0x0000005f2b5f3221 */ /* 0x000fce0000010000 */
.L_x_57845:
[----:B------:R-:W-:Y:S05]  /*4fb0*/  BSYNC B1 ;  /* 0x0000000000017941 */ /* 0x000fea0003800000 */
.L_x_57844:
[----:B------:R-:W0:Y:S01]  /*4fc0*/  LDC.64 R170, c[0x0][0x238] ;  /* 0x00008e00ffaa7b82 */ /* 0x000e220000000a00 */
[----:B------:R-:W-:Y:S01]  /*4fd0*/  IADD3 R168, R168, 0x20, RZ ;  /* 0x00000020a8a87810 */ /* 0x000fe20007ffe0ff */
[C---:B0-----:R-:W-:Y:S01]  /*4fe0*/  IMAD.WIDE.U32 R170, R131.reuse, 0x10, R170 ;  /* 0x0000001083aa7825 */ /* 0x041fe200078e00aa */
[----:B------:R-:W-:-:S04]  /*4ff0*/  IADD3 R131, R131, 0x20, RZ ;  /* 0x0000002083837810 */ /* 0x000fc80007ffe0ff */
[----:B------:R0:W-:Y:S03]  /*5000*/  STG.E.128 desc[UR4][R170.64], R92 ;  /* 0x0000005caa007986 */ /* 0x0001e6000c101d04 */
.L_x_57837:
[----:B------:R-:W-:Y:S05]  /*5010*/  BSYNC B0 ;  /* 0x0000000000007941 */ /* 0x000fea0003800000 */
.L_x_57836:
        /* <DEDUP_REMOVED lines=29> */
.L_x_57849:
[----:B------:R-:W-:Y:S05]  /*51f0*/  BSYNC B1 ;  /* 0x0000000000017941 */ /* 0x000fea0003800000 */
.L_x_57848:
[----:B------:R-:W-:Y:S04]  /*5200*/  BSSY B1, `(.L_x_57850) ;  /* 0x0000004000017945 */ /* 0x000fe80003800000 */
[----:B------:R-:W-:Y:S05]  /*5210*/  @!P4 BRA `(.L_x_57851) ;  /* 0x000000000008c947 */ /* 0x000fea0003800000 */
[----:B-----5:R-:W-:-:S04]  /*5220*/  FMUL.FTZ R97, R45, UR7 ;  /* 0x000000072d617c20 */ /* 0x020fc80008410000 */
[----:B------:R-:W-:-:S07]  /*5230*/  @P3 FADD.FTZ R97, R41, R97 ;  /* 0x0000006129613221 */ /* 0x000fce0000010000 */
.L_x_57851:
[----:B------:R-:W-:Y:S05]  /*5240*/  BSYNC B1 ;  /* 0x0000000000017941 */ /* 0x000fea0003800000 */
.L_x_57850:
[----:B------:R-:W-:Y:S04]  /*5250*/  BSSY B1, `(.L_x_57852) ;  /* 0x0000004000017945 */ /* 0x000fe80003800000 */
[----:B------:R-:W-:Y:S05]  /*5260*/  @!P4 BRA `(.L_x_57853) ;  /* 0x000000000008c947 */ /* 0x000fea0003800000 */
[----:B-----5:R-:W-:-:S04]  /*5270*/  FMUL.FTZ R98, R46, UR7 ;  /* 0x000000072e627c20 */ /* 0x020fc80008410000 */
[----:B------:R-:W-:-:S07]  /*5280*/  @P3 FADD.FTZ R98, R42, R98 ;  /* 0x000000622a623221 */ /* 0x000fce0000010000 */
.L_x_57853:
[----:B------:R-:W-:Y:S05]  /*5290*/  BSYNC B1 ;  /* 0x0000000000017941 */ /* 0x000fea0003800000 */
.L_x_57852:
[----:B------:R-:W-:Y:S04]  /*52a0*/  BSSY B1, `(.L_x_57854) ;  /* 0x0000004000017945 */ /* 0x000fe80003800000 */
[----:B------:R-:W-:Y:S05]  /*52b0*/  @!P4 BRA `(.L_x_57855) ;  /* 0x000000000008c947 */ /* 0x000fea0003800000 */
[----:B-----5:R-:W-:-:S04]  /*52c0*/  FMUL.FTZ R99, R47, UR7 ;  /* 0x000000072f637c20 */ /* 0x020fc80008410000 */
[----:B------:R-:W-:-:S07]  /*52d0*/  @P3 FADD.FTZ R99, R43, R99 ;  /* 0x000000632b633221 */ /* 0x000fce0000010000 */
.L_x_57855:
[----:B------:R-:W-:Y:S05]  /*52e0*/  BSYNC B1 ;  /* 0x0000000000017941 */ /* 0x000fea0003800000 */
.L_x_57854:
[----:B------:R-:W0:Y:S01]  /*52f0*/  LDC.64 R170, c[0x0][0x238] ;  /* 0x00008e00ffaa7b82 */ /* 0x000e220000000a00 */
[----:B------:R-:W-:Y:S01]  /*5300*/  IADD3 R168, R168, 0x20, RZ ;  /* 0x00000020a8a87810 */ /* 0x000fe20007ffe0ff */
[C---:B0-----:R-:W-:Y:S01]  /*5310*/  IMAD.WIDE.U32 R170, R131.reuse, 0x10, R170 ;  /* 0x0000001083aa7825 */ /* 0x041fe200078e00aa */
[----:B------:R-:W-:-:S04]  /*5320*/  IADD3 R131, R131, 0x20, RZ ;  /* 0x0000002083837810 */ /* 0x000fc80007ffe0ff */
[----:B------:R0:W-:Y:S03]  /*5330*/  STG.E.128 desc[UR4][R170.64], R96 ;  /* 0x00000060aa007986 */ /* 0x0001e6000c101d04 */
.L_x_57847:
[----:B------:R-:W-:Y:S05]  /*5340*/  BSYNC B0 ;  /* 0x0000000000007941 */ /* 0x000fea0003800000 */
.L_x_57846:
        /* <DEDUP_REMOVED lines=29> */
.L_x_57859:
[----:B------:R-:W-:Y:S05]  /*5520*/  BSYNC B1 ;  /* 0x0000000000017941 */ /* 0x000fea0003800000 */
.L_x_57858:
[----:B------:R-:W-:Y:S04]  /*5530*/  BSSY B1, `(.L_x_57860) ;  /* 0x0000004000017945 */ /* 0x000fe80003800000 */
[----:B------:R-:W-:Y:S05]  /*5540*/  @!P4 BRA `(.L_x_57861) ;  /* 0x000000000008c947 */ /* 0x000fea0003800000 */
[----:B-----5:R-:W-:-:S04]  /*5550*/  FMUL.FTZ R101, R45, UR7 ;  /* 0x000000072d657c20 */ /* 0x020fc80008410000 */
[----:B------:R-:W-:-:S07]  /*5560*/  @P3 FADD.FTZ R101, R41, R101 ;  /* 0x0000006529653221 */ /* 0x000fce0000010000 */
.L_x_57861:
[----:B------:R-:W-:Y:S05]  /*5570*/  BSYNC B1 ;  /* 0x0000000000017941 */ /* 0x000fea0003800000 */
.L_x_57860:
[----:B------:R-:W-:Y:S04]  /*5580*/  BSSY B1, `(.L_x_57862) ;  /* 0x0000004000017945 */ /* 0x000fe80003800000 */
[----:B------:R-:W-:Y:S05]  /*5590*/  @!P4 BRA `(.L_x_57863) ;  /* 0x000000000008c947 */ /* 0x000fea0003800000 */
[----:B-----5:R-:W-:-:S04]  /*55a0*/  FMUL.FTZ R102, R46, UR7 ;  /* 0x000000072e667c20 */ /* 0x020fc80008410000 */
[----:B------:R-:W-:-:S07]  /*55b0*/  @P3 FADD.FTZ R102, R42, R102 ;  /* 0x000000662a663221 */ /* 0x000fce0000010000 */
.L_x_57863:
[----:B------:R-:W-:Y:S05]  /*55c0*/  BSYNC B1 ;  /* 0x0000000000017941 */ /* 0x000fea0003800000 */
.L_x_57862:
[----:B------:R-:W-:Y:S04]  /*55d0*/  BSSY B1, `(.L_x_57864) ;  /* 0x0000004000017945 */ /* 0x000fe80003800000 */
[----:B------:R-:W-:Y:S05]  /*55e0*/  @!P4 BRA `(.L_x_57865) ;  /* 0x000000000008c947 */ /* 0x000fea0003800000 */
[----:B-----5:R-:W-:-:S04]  /*55f0*/  FMUL.FTZ R103, R47, UR7 ;  /* 0x000000072f677c20 */ /* 0x020fc80008410000 */
[----:B------:R-:W-:-:S07]  /*5600*/  @P3 FADD.FTZ R103, R43, R103 ;  /* 0x000000672b673221 */ /* 0x000fce0000010000 */
.L_x_57865:
[----:B------:R-:W-:Y:S05]  /*5610*/  BSYNC B1 ;  /* 0x0000000000017941 */ /* 0x000fea0003800000 */
.L_x_57864:
[----:B------:R-:W0:Y:S01]  /*5620*/  LDC.64 R170, c[0x0][0x238] ;  /* 0x00008e00ffaa7b82 */ /* 0x000e220000000a00 */
[----:B------:R-:W-:Y:S01]  /*5630*/  IADD3 R168, R168, 0x20, RZ ;  /* 0x00000020a8a87810 */ /* 0x000fe20007ffe0ff */
[C---:B0-----:R-:W-:Y:S01]  /*5640*/  IMAD.WIDE.U32 R170, R131.reuse, 0x10, R170 ;  /* 0x0000001083aa7825 */ /* 0x041fe200078e00aa */
[----:B------:R-:W-:-:S04]  /*5650*/  IADD3 R131, R131, 0x20, RZ ;  /* 0x0000002083837810 */ /* 0x000fc80007ffe0ff */
[----:B------:R0:W-:Y:S03]  /*5660*/  STG.E.128 desc[UR4][R170.64], R100 ;  /* 0x00000064aa007986 */ /* 0x0001e6000c101d04 */
.L_x_57857:
[----:B------:R-:W-:Y:S05]  /*5670*/  BSYNC B0 ;  /* 0x0000000000007941 */ /* 0x000fea0003800000 */
.L_x_57856:
        /* <DEDUP_REMOVED lines=29> */
.L_x_57869:
[----:B------:R-:W-:Y:S05]  /*5850*/  BSYNC B1 ;  /* 0x0000000000017941 */ /* 0x000fea0003800000 */
.L_x_57868:
[----:B------:R-:W-:Y:S04]  /*5860*/  BSSY B1, `(.L_x_57870) ;  /* 0x0000004000017945 */ /* 0x000fe80003800000 */
[----:B------:R-:W-:Y:S05]  /*5870*/  @!P4 BRA `(.L_x_57871) ;  /* 0x000000000008c947 */ /* 0x000fea0003800000 */
[----:B-----5:R-:W-:-:S04]  /*5880*/  FMUL.FTZ R105, R45, UR7 ;  /* 0x000000072d697c20 */ /* 0x020fc80008410000 */
[----:B------:R-:W-:-:S07]  /*5890*/  @P3 FADD.FTZ R105, R41, R105 ;  /* 0x0000006929693221 */ /* 0x000fce0000010000 */
.L_x_57871:
[----:B------:R-:W-:Y:S05]  /*58a0*/  BSYNC B1 ;  /* 0x0000000000017941 */ /* 0x000fea0003800000 */
.L_x_57870:
[----:B------:R-:W-:Y:S04]  /*58b0*/  BSSY B1, `(.L_x_57872) ;  /* 0x0000004000017945 */ /* 0x000fe80003800000 */
[----:B------:R-:W-:Y:S05]  /*58c0*/  @!P4 BRA `(.L_x_57873) ;  /* 0x000000000008c947 */ /* 0x000fea0003800000 */
[----:B-----5:R-:W-:-:S04]  /*58d0*/  FMUL.FTZ R106, R46, UR7 ;  /* 0x000000072e6a7c20 */ /* 0x020fc80008410000 */
[----:B------:R-:W-:-:S07]  /*58e0*/  @P3 FADD.FTZ R106, R42, R106 ;  /* 0x0000006a2a6a3221 */ /* 0x000fce0000010000 */
.L_x_57873:
[----:B------:R-:W-:Y:S05]  /*58f0*/  BSYNC B1 ;  /* 0x0000000000017941 */ /* 0x000fea0003800000 */
.L_x_57872:
[----:B------:R-:W-:Y:S04]  /*5900*/  BSSY B1, `(.L_x_57874) ;  /* 0x0000004000017945 */ /* 0x000fe80003800000 */
[----:B------:R-:W-:Y:S05]  /*5910*/  @!P4 BRA `(.L_x_57875) ;  /* 0x000000000008c947 */ /* 0x000fea0003800000 */
[----:B-----5:R-:W-:-:S04]  /*5920*/  FMUL.FTZ R107, R47, UR7 ;  /* 0x000000072f6b7c20 */ /* 0x020fc80008410000 */
[----:B------:R-:W-:-:S07]  /*5930*/  @P3 FADD.FTZ R107, R43, R107 ;  /* 0x0000006b2b6b3221 */ /* 0x000fce0000010000 */
.L_x_57875:
[----:B------:R-:W-:Y:S05]  /*5940*/  BSYNC B1 ;  /* 0x0000000000017941 */ /* 0x000fea0003800000 */
.L_x_57874:
[----:B------:R-:W0:Y:S01]  /*5950*/  LDC.64 R170, c[0x0][0x238] ;  /* 0x00008e00ffaa7b82 */ /* 0x000e220000000a00 */
[----:B------:R-:W-:Y:S01]  /*5960*/  IADD3 R168, R168, 0x20, RZ ;  /* 0x00000020a8a87810 */ /* 0x000fe20007ffe0ff */
[C---:B0-----:R-:W-:Y:S01]  /*5970*/  IMAD.WIDE.U32 R170, R131.reuse, 0x10, R170 ;  /* 0x0000001083aa7825 */ /* 0x041fe200078e00aa */
[----:B------:R-:W-:-:S04]  /*5980*/  IADD3 R131, R131, 0x20, RZ ;  /* 0x0000002083837810 */ /* 0x000fc80007ffe0ff */
[----:B------:R0:W-:Y:S03]  /*5990*/  STG.E.128 desc[UR4][R170.64], R104 ;  /* 0x00000068aa007986 */ /* 0x0001e6000c101d04 */
.L_x_57867:
[----:B------:R-:W-:Y:S05]  /*59a0*/  BSYNC B0 ;  /* 0x0000000000007941 */ /* 0x000fea0003800000 */
.L_x_57866:
        /* <DEDUP_REMOVED lines=29> */
.L_x_57879:
[----:B------:R-:W-:Y:S05]  /*5b80*/  BSYNC B1 ;  /* 0x0000000000017941 */ /* 0x000fea0003800000 */
.L_x_57878:
[----:B------:R-:W-:Y:S04]  /*5b90*/  BSSY B1, `(.L_x_57880) ;  /* 0x0000004000017945 */ /* 0x000fe80003800000 */
[----:B------:R-:W-:Y:S05]  /*5ba0*/  @!P4 BRA `(.L_x_57881) ;  /* 0x000000000008c947 */ /* 0x000fea0003800000 */
[----:B-----5:R-:W-:-:S04]  /*5bb0*/  FMUL.FTZ R109, R45, UR7 ;  /* 0x000000072d6d7c20 */ /* 0x020fc80008410000 */
[----:B------:R-:W-:-:S07]  /*5bc0*/  @P3 FADD.FTZ R109, R41, R109 ;  /* 0x0000006d296d3221 */ /* 0x000fce0000010000 */
.L_x_57881:
[----:B------:R-:W-:Y:S05]  /*5bd0*/  BSYNC B1 ;  /* 0x0000000000017941 */ /* 0x000fea0003800000 */
.L_x_57880:
[----:B------:R-:W-:Y:S04]  /*5be0*/  BSSY B1, `(.L_x_57882) ;  /* 0x0000004000017945 */ /* 0x000fe80003800000 */
[----:B------:R-:W-:Y:S05]  /*5bf0*/  @!P4 BRA `(.L_x_57883) ;  /* 0x000000000008c947 */ /* 0x000fea0003800000 */
[----:B-----5:R-:W-:-:S04]  /*5c00*/  FMUL.FTZ R110, R46, UR7 ;  /* 0x000000072e6e7c20 */ /* 0x020fc80008410000 */
[----:B------:R-:W-:-:S07]  /*5c10*/  @P3 FADD.FTZ R110, R42, R110 ;  /* 0x0000006e2a6e3221 */ /* 0x000fce0000010000 */
.L_x_57883:
[----:B------:R-:W-:Y:S05]  /*5c20*/  BSYNC B1 ;  /* 0x0000000000017941 */ /* 0x000fea0003800000 */
.L_x_57882:
[----:B------:R-:W-:Y:S04]  /*5c30*/  BSSY B1, `(.L_x_57884) ;  /* 0x0000004000017945 */ /* 0x000fe80003800000 */
[----:B------:R-:W-:Y:S05]  /*5c40*/  @!P4 BRA `(.L_x_57885) ;  /* 0x000000000008c947 */ /* 0x000fea0003800000 */
[----:B-----5:R-:W-:-:S04]  /*5c50*/  FMUL.FTZ R111, R47, UR7 ;  /* 0x000000072f6f7c20 */ /* 0x020fc80008410000 */
[----:B------:R-:W-:-:S07]  /*5c60*/  @P3 FADD.FTZ R111, R43, R111 ;  /* 0x0000006f2b6f3221 */ /* 0x000fce0000010000 */
.L_x_57885:
[----:B------:R-:W-:Y:S05]  /*5c70*/  BSYNC B1 ;  /* 0x0000000000017941 */ /* 0x000fea0003800000 */
.L_x_57884:
[----:B------:R-:W0:Y:S01]  /*5c80*/  LDC.64 R170, c[0x0][0x238] ;  /* 0x00008e00ffaa7b82 */ /* 0x000e220000000a00 */
[----:B------:R-:W-:Y:S01]  /*5c90*/  IADD3 R168, R168, 0x20, RZ ;  /* 0x00000020a8a87810 */ /* 0x000fe20007ffe0ff */
[C---:B0-----:R-:W-:Y:S01]  /*5ca0*/  IMAD.WIDE.U32 R170, R131.reuse, 0x10, R170 ;  /* 0x0000001083aa7825 */ /* 0x041fe200078e00aa */
[----:B------:R-:W-:-:S04]  /*5cb0*/  IADD3 R131, R131, 0x20, RZ ;  /* 0x0000002083837810 */ /* 0x000fc80007ffe0ff */
[----:B------:R0:W-:Y:S03]  /*5cc0*/  STG.E.128 desc[UR4][R170.64], R108 ;  /* 0x0000006caa007986 */ /* 0x0001e6000c101d04 */
.L_x_57877:
[----:B------:R-:W-:Y:S05]  /*5cd0*/  BSYNC B0 ;  /* 0x0000000000007941 */ /* 0x000fea0003800000 */
.L_x_57876:
        /* <DEDUP_REMOVED lines=29> */
.L_x_57889:
[----:B------:R-:W-:Y:S05]  /*5eb0*/  BSYNC B1 ;  /* 0x0000000000017941 */ /* 0x000fea0003800000 */
.L_x_57888:
[----:B------:R-:W-:Y:S04]  /*5ec0*/  BSSY B1, `(.L_x_57890) ;  /* 0x0000004000017945 */ /* 0x000fe80003800000 */
[----:B------:R-:W-:Y:S05]  /*5ed0*/  @!P4 BRA `(.L_x_57891) ;  /* 0x000000000008c947 */ /* 0x000fea0003800000 */
[----:B-----5:R-:W-:-:S04]  /*5ee0*/  FMUL.FTZ R113, R45, UR7 ;  /* 0x000000072d717c20 */ /* 0x020fc80008410000 */
[----:B------:R-:W-:-:S07]  /*5ef0*/  @P3 FADD.FTZ R113, R41, R113 ;  /* 0x0000007129713221 */ /* 0x000fce0000010000 */
.L_x_57891:
[----:B------:R-:W-:Y:S05]  /*5f00*/  BSYNC B1 ;  /* 0x0000000000017941 */ /* 0x000fea0003800000 */
.L_x_57890:
[----:B------:R-:W-:Y:S04]  /*5f10*/  BSSY B1, `(.L_x_57892) ;  /* 0x0000004000017945 */ /* 0x000fe80003800000 */
[----:B------:R-:W-:Y:S05]  /*5f20*/  @!P4 BRA `(.L_x_57893) ;  /* 0x000000000008c947 */ /* 0x000fea0003800000 */
[----:B-----5:R-:W-:-:S04]  /*5f30*/  FMUL.FTZ R114, R46, UR7 ;  /* 0x000000072e727c20 */ /* 0x020fc80008410000 */
[----:B------:R-:W-:-:S07]  /*5f40*/  @P3 FADD.FTZ R114, R42, R114 ;  /* 0x000000722a723221 */ /* 0x000fce0000010000 */
.L_x_57893:
[----:B------:R-:W-:Y:S05]  /*5f50*/  BSYNC B1 ;  /* 0x0000000000017941 */ /* 0x000fea0003800000 */
.L_x_57892:
[----:B------:R-:W-:Y:S04]  /*5f60*/  BSSY B1, `(.L_x_57894) ;  /* 0x0000004000017945 */ /* 0x000fe80003800000 */
[----:B------:R-:W-:Y:S05]  /*5f70*/  @!P4 BRA `(.L_x_57895) ;  /* 0x000000000008c947 */ /* 0x000fea0003800000 */
[----:B-----5:R-:W-:-:S04]  /*5f80*/  FMUL.FTZ R115, R47, UR7 ;  /* 0x000000072f737c20 */ /* 0x020fc80008410000 */
[----:B------:R-:W-:-:S07]  /*5f90*/  @P3 FADD.FTZ R115, R43, R115 ;  /* 0x000000732b733221 */ /* 0x000fce0000010000 */
.L_x_57895:
[----:B------:R-:W-:Y:S05]  /*5fa0*/  BSYNC B1 ;  /* 0x0000000000017941 */ /* 0x000fea0003800000 */
.L_x_57894:
[----:B------:R-:W0:Y:S01]  /*5fb0*/  LDC.64 R170, c[0x0][0x238] ;  /* 0x00008e00ffaa7b82 */ /* 0x000e220000000a00 */
[----:B------:R-:W-:Y:S01]  /*5fc0*/  IADD3 R168, R168, 0x20, RZ ;  /* 0x00000020a8a87810 */ /* 0x000fe20007ffe0ff */
[C---:B0-----:R-:W-:Y:S01]  /*5fd0*/  IMAD.WIDE.U32 R170, R131.reuse, 0x10, R170 ;  /* 0x0000001083aa7825 */ /* 0x041fe200078e00aa */
[----:B------:R-:W-:-:S04]  /*5fe0*/  IADD3 R131, R131, 0x20, RZ ;  /* 0x0000002083837810 */ /* 0x000fc80007ffe0ff */
[----:B------:R0:W-:Y:S03]  /*5ff0*/  STG.E.128 desc[UR4][R170.64], R112 ;  /* 0x00000070aa007986 */ /* 0x0001e6000c101d04 */
.L_x_57887:
[----:B------:R-:W-:Y:S05]  /*6000*/  BSYNC B0 ;  /* 0x0000000000007941 */ /* 0x000fea0003800000 */
.L_x_57886:
        /* <DEDUP_REMOVED lines=29> */
.L_x_57899:
[----:B------:R-:W-:Y:S05]  /*61e0*/  BSYNC B1 ;  /* 0x0000000000017941 */ /* 0x000fea0003800000 */
.L_x_57898:
[----:B------:R-:W-:Y:S04]  /*61f0*/  BSSY B1, `(.L_x_57900) ;  /* 0x0000004000017945 */ /* 0x000fe80003800000 */
[----:B------:R-:W-:Y:S05]  /*6200*/  @!P4 BRA `(.L_x_57901) ;  /* 0x000000000008c947 */ /* 0x000fea0003800000 */
[----:B-----5:R-:W-:-:S04]  /*6210*/  FMUL.FTZ R117, R45, UR7 ;  /* 0x000000072d757c20 */ /* 0x020fc80008410000 */
[----:B------:R-:W-:-:S07]  /*6220*/  @P3 FADD.FTZ R117, R41, R117 ;  /* 0x0000007529753221 */ /* 0x000fce0000010000 */
.L_x_57901:
[----:B------:R-:W-:Y:S05]  /*6230*/  BSYNC B1 ;  /* 0x0000000000017941 */ /* 0x000fea0003800000 */
.L_x_57900:
[----:B------:R-:W-:Y:S04]  /*6240*/  BSSY B1, `(.L_x_57902) ;  /* 0x0000004000017945 */ /* 0x000fe80003800000 */
[----:B------:R-:W-:Y:S05]  /*6250*/  @!P4 BRA `(.L_x_57903) ;  /* 0x000000000008c947 */ /* 0x000fea0003800000 */
[----:B-----5:R-:W-:-:S04]  /*6260*/  FMUL.FTZ R118, R46, UR7 ;  /* 0x000000072e767c20 */ /* 0x020fc80008410000 */
[----:B------:R-:W-:-:S07]  /*6270*/  @P3 FADD.FTZ R118, R42, R118 ;  /* 0x000000762a763221 */ /* 0x000fce0000010000 */
.L_x_57903:
[----:B------:R-:W-:Y:S05]  /*6280*/  BSYNC B1 ;  /* 0x0000000000017941 */ /* 0x000fea0003800000 */
.L_x_57902:
[----:B------:R-:W-:Y:S04]  /*6290*/  BSSY B1, `(.L_x_57904) ;  /* 0x0000004000017945 */ /* 0x000fe80003800000 */
[----:B------:R-:W-:Y:S05]  /*62a0*/  @!P4 BRA `(.L_x_57905) ;  /* 0x000000000008c947 */ /* 0x000fea0003800000 */
[----:B-----5:R-:W-:-:S04]  /*62b0*/  FMUL.FTZ R119, R47, UR7 ;  /* 0x000000072f777c20 */ /* 0x020fc80008410000 */
[----:B------:R-:W-:-:S07]  /*62c0*/  @P3 FADD.FTZ R119, R43, R119 ;  /* 0x000000772b773221 */ /* 0x000fce0000010000 */
.L_x_57905:
[----:B------:R-:W-:Y:S05]  /*62d0*/  BSYNC B1 ;  /* 0x0000000000017941 */ /* 0x000fea0003800000 */
.L_x_57904:
[----:B------:R-:W0:Y:S01]  /*62e0*/  LDC.64 R170, c[0x0][0x238] ;  /* 0x00008e00ffaa7b82 */ /* 0x000e220000000a00 */
[----:B------:R-:W-:Y:S01]  /*62f0*/  IADD3 R168, R168, 0x20, RZ ;  /* 0x00000020a8a87810 */ /* 0x000fe20007ffe0ff */
[C---:B0-----:R-:W-:Y:S01]  /*6300*/  IMAD.WIDE.U32 R170, R131.reuse, 0x10, R170 ;  /* 0x0000001083aa7825 */ /* 0x041fe200078e00aa */
[----:B------:R-:W-:-:S04]  /*6310*/  IADD3 R131, R131, 0x20, RZ ;  /* 0x0000002083837810 */ /* 0x000fc80007ffe0ff */
[----:B------:R0:W-:Y:S03]  /*6320*/  STG.E.128 desc[UR4][R170.64], R116 ;  /* 0x00000074aa007986 */ /* 0x0001e6000c101d04 */
.L_x_57897:
[----:B------:R-:W-:Y:S05]  /*6330*/  BSYNC B0 ;  /* 0x0000000000007941 */ /* 0x000fea0003800000 */
.L_x_57896:
        /* <DEDUP_REMOVED lines=29> */
.L_x_57909:
[----:B------:R-:W-:Y:S05]  /*6510*/  BSYNC B1 ;  /* 0x0000000000017941 */ /* 0x000fea0003800000 */
.L_x_57908:
[----:B------:R-:W-:Y:S04]  /*6520*/  BSSY B1, `(.L_x_57910) ;  /* 0x0000004000017945 */ /* 0x000fe80003800000 */
[----:B------:R-:W-:Y:S05]  /*6530*/  @!P4 BRA `(.L_x_57911) ;  /* 0x000000000008c947 */ /* 0x000fea0003800000 */
[----:B-----5:R-:W-:-:S04]  /*6540*/  FMUL.FTZ R121, R45, UR7 ;  /* 0x000000072d797c20 */ /* 0x020fc80008410000 */
[----:B------:R-:W-:-:S07]  /*6550*/  @P3 FADD.FTZ R121, R41, R121 ;  /* 0x0000007929793221 */ /* 0x000fce0000010000 */
.L_x_57911:
[----:B------:R-:W-:Y:S05]  /*6560*/  BSYNC B1 ;  /* 0x0000000000017941 */ /* 0x000fea0003800000 */
.L_x_57910:
[----:B------:R-:W-:Y:S04]  /*6570*/  BSSY B1, `(.L_x_57912) ;  /* 0x0000004000017945 */ /* 0x000fe80003800000 */
[----:B------:R-:W-:Y:S05]  /*6580*/  @!P4 BRA `(.L_x_57913) ;  /* 0x000000000008c947 */ /* 0x000fea0003800000 */
[----:B-----5:R-:W-:-:S04]  /*6590*/  FMUL.FTZ R122, R46, UR7 ;  /* 0x000000072e7a7c20 */ /* 0x020fc80008410000 */
[----:B------:R-:W-:-:S07]  /*65a0*/  @P3 FADD.FTZ R122, R42, R122 ;  /* 0x0000007a2a7a3221 */ /* 0x000fce0000010000 */
.L_x_57913:
[----:B------:R-:W-:Y:S05]  /*65b0*/  BSYNC B1 ;  /* 0x0000000000017941 */ /* 0x000fea0003800000 */
.L_x_57912:
[----:B------:R-:W-:Y:S04]  /*65c0*/  BSSY B1, `(.L_x_57914) ;  /* 0x0000004000017945 */ /* 0x000fe80003800000 */
[----:B------:R-:W-:Y:S05]  /*65d0*/  @!P4 BRA `(.L_x_57915) ;  /* 0x000000000008c947 */ /* 0x000fea0003800000 */
[----:B-----5:R-:W-:-:S04]  /*65e0*/  FMUL.FTZ R123, R47, UR7 ;  /* 0x000000072f7b7c20 */ /* 0x020fc80008410000 */
[----:B------:R-:W-:-:S07]  /*65f0*/  @P3 FADD.FTZ R123, R43, R123 ;  /* 0x0000007b2b7b3221 */ /* 0x000fce0000010000 */
.L_x_57915:
[----:B------:R-:W-:Y:S05]  /*6600*/  BSYNC B1 ;  /* 0x0000000000017941 */ /* 0x000fea0003800000 */
.L_x_57914:
[----:B------:R-:W0:Y:S01]  /*6610*/  LDC.64 R170, c[0x0][0x238] ;  /* 0x00008e00ffaa7b82 */ /* 0x000e220000000a00 */
[----:B------:R-:W-:Y:S01]  /*6620*/  IADD3 R168, R168, 0x20, RZ ;  /* 0x00000020a8a87810 */ /* 0x000fe20007ffe0ff */
[C---:B0-----:R-:W-:Y:S01]  /*6630*/  IMAD.WIDE.U32 R170, R131.reuse, 0x10, R170 ;  /* 0x0000001083aa7825 */ /* 0x041fe200078e00aa */
[----:B------:R-:W-:-:S04]  /*6640*/  IADD3 R131, R131, 0x20, RZ ;  /* 0x0000002083837810 */ /* 0x000fc80007ffe0ff */
[----:B------:R0:W-:Y:S03]  /*6650*/  STG.E.128 desc[UR4][R170.64], R120 ;  /* 0x00000078aa007986 */ /* 0x0001e6000c101d04 */
.L_x_57907:
[----:B------:R-:W-:Y:S05]  /*6660*/  BSYNC B0 ;  /* 0x0000000000007941 */ /* 0x000fea0003800000 */
.L_x_57906:
[----:B------:R-:W-:Y:S01]  /*6670*/  LOP3.LUT P3, RZ, R3, 0x10000, RZ, 0xc0, !PT ;  /* 0x0001000003ff7812 */ /* 0x000fe2000786c0ff */
[----:B------:R-:W-:-:S12]  /*6680*/  BSSY B0, `(.L_x_57916) ;  /* 0x000002f000007945 */ /* 0x000fd80003800000 */
[----:B------:R-:W-:Y:S05]  /*6690*/  @!P3 BRA `(.L_x_57917) ;  /* 0x0000000000b4b947 */ /* 0x000fea0003800000 */
[----:B------:R-:W0:Y:S02]  /*66a0*/  @P2 LDC.64 R124, c[0x0][0x220] ;  /* 0x00008800ff7c2b82 */ /* 0x000e240000000a00 */
[----:B0-----:R-:W-:-:S06]  /*66b0*/  @P2 IMAD.WIDE.U32 R124, R168, 0x10, R124 ;  /* 0x00000010a87c2825 */ /* 0x001fcc00078e007c */
[----:B------:R-:W0:Y:S01]  /*66c0*/  LDC.64 R168, c[0x0][0x230] ;  /* 0x00008c00ffa87b82 */ /* 0x000e220000000a00 */
[----:B-----5:R1:W5:Y:S01]  /*66d0*/  @P2 LDG.E.128 R44, desc[UR4][R124.64] ;  /* 0x000000047c2c2981 */ /* 0x020362000c1e1d00 */
[----:B0-----:R-:W-:-:S04]  /*66e0*/  ISETP.NE.U32.AND P2, PT, R168, RZ, PT ;  /* 0x000000ffa800720c */ /* 0x001fc80003f45070 */
[----:B------:R-:W-:-:S13]  /*66f0*/  ISETP.NE.AND.EX P2, PT, R169, RZ, PT, P2 ;  /* 0x000000ffa900720c */ /* 0x000fda0003f45320 */
[----:B-1----:R-:W0:Y:S02]  /*6700*/  @P2 LDC.64 R124, c[0x0][0x230] ;  /* 0x00008c00ff7c2b82 */ /* 0x002e240000000a00 */
[----:B0-----:R-:W-:-:S05]  /*6710*/  @P2 IMAD.WIDE.U32 R124, R131, 0x10, R124 ;  /* 0x00000010837c2825 */ /* 0x001fca00078e007c */
[----:B------:R-:W2:Y:S01]  /*6720*/  @P2 LDG.E.128 R40, desc[UR4][R124.64] ;  /* 0x000000047c282981 */ /* 0x000ea2000c1e1d00 */
[----:B------:R-:W-:Y:S01]  /*6730*/  ISETP.GT.AND P3, PT, R130, RZ, PT ;  /* 0x000000ff8200720c */ /* 0x000fe20003f64270 */
[----:B------:R-:W-:-:S12]  /*6740*/  BSSY B1, `(.L_x_57918) ;  /* 0x0000010000017945 */ /* 0x000fd80003800000 */
        /* <DEDUP_REMOVED lines=15> */
.L_x_57919:
[----:B------:R-:W-:Y:S05]  /*6840*/  BSYNC B1 ;  /* 0x0000000000017941 */ /* 0x000fea0003800000 */
.L_x_57918:
[----:B------:R-:W-:Y:S04]  /*6850*/  BSSY B1, `(.L_x_57920) ;  /* 0x0000004000017945 */ /* 0x000fe80003800000 */
[----:B------:R-:W-:Y:S05]  /*6860*/  @!P3 BRA `(.L_x_57921) ;  /* 0x000000000008b947 */ /* 0x000fea0003800000 */
[----:B-----5:R-:W-:-:S04]  /*6870*/  FMUL.FTZ R125, R45, UR7 ;  /* 0x000000072d7d7c20 */ /* 0x020fc80008410000 */
[----:B------:R-:W-:-:S07]  /*6880*/  @P2 FADD.FTZ R125, R41, R125 ;  /* 0x0000007d297d2221 */ /* 0x000fce0000010000 */
.L_x_57921:
[----:B------:R-:W-:Y:S05]  /*6890*/  BSYNC B1 ;  /* 0x0000000000017941 */ /* 0x000fea0003800000 */
.L_x_57920:
[----:B------:R-:W-:Y:S04]  /*68a0*/  BSSY B1, `(.L_x_57922) ;  /* 0x0000004000017945 */ /* 0x000fe80003800000 */
[----:B------:R-:W-:Y:S05]  /*68b0*/  @!P3 BRA `(.L_x_57923) ;  /* 0x000000000008b947 */ /* 0x000fea0003800000 */
[----:B-----5:R-:W-:-:S04]  /*68c0*/  FMUL.FTZ R126, R46, UR7 ;  /* 0x000000072e7e7c20 */ /* 0x020fc80008410000 */
[----:B------:R-:W-:-:S07]  /*68d0*/  @P2 FADD.FTZ R126, R42, R126 ;  /* 0x0000007e2a7e2221 */ /* 0x000fce0000010000 */
.L_x_57923:
[----:B------:R-:W-:Y:S05]  /*68e0*/  BSYNC B1 ;  /* 0x0000000000017941 */ /* 0x000fea0003800000 */
.L_x_57922:
[----:B------:R-:W-:Y:S04]  /*68f0*/  BSSY B1, `(.L_x_57924) ;  /* 0x0000004000017945 */ /* 0x000fe80003800000 */
[----:B------:R-:W-:Y:S05]  /*6900*/  @!P3 BRA `(.L_x_57925) ;  /* 0x000000000008b947 */ /* 0x000fea0003800000 */
[----:B-----5:R-:W-:-:S04]  /*6910*/  FMUL.FTZ R127, R47, UR7 ;  /* 0x000000072f7f7c20 */ /* 0x020fc80008410000 */
[----:B------:R-:W-:-:S07]  /*6920*/  @P2 FADD.FTZ R127, R43, R127 ;  /* 0x0000007f2b7f2221 */ /* 0x000fce0000010000 */
.L_x_57925:
[----:B------:R-:W-:Y:S05]  /*6930*/  BSYNC B1 ;  /* 0x0000000000017941 */ /* 0x000fea0003800000 */
.L_x_57924:
[----:B------:R-:W0:Y:S02]  /*6940*/  LDC.64 R168, c[0x0][0x238] ;  /* 0x00008e00ffa87b82 */ /* 0x000e240000000a00 */
[----:B0-----:R-:W-:-:S05]  /*6950*/  IMAD.WIDE.U32 R130, R131, 0x10, R168 ;  /* 0x0000001083827825 */ /* 0x001fca00078e00a8 */
[----:B------:R0:W-:Y:S02]  /*6960*/  STG.E.128 desc[UR4][R130.64], R124 ;  /* 0x0000007c82007986 */ /* 0x0001e4000c101d04 */
.L_x_57917:
[----:B------:R-:W-:Y:S05]  /*6970*/  BSYNC B0 ;  /* 0x0000000000007941 */ /* 0x000fea0003800000 */
.L_x_57916:
[----:B0-----:R-:W-:Y:S01]  /*6980*/  FADD.FTZ R130, RZ, R48 ;  /* 0x00000030ff827221 */ /* 0x001fe20000010000 */
[C---:B------:R-:W-:Y:S01]  /*6990*/  ISETP.GT.U32.AND P2, PT, R2.reuse, 0x3f, PT ;  /* 0x0000003f0200780c */ /* 0x040fe20003f44070 */
[----:B------:R-:W-:Y:S01]  /*69a0*/  UMOV UR6, 0xffffffff ;  /* 0xffffffff00067882 */ /* 0x000fe20000000000 */
[----:B------:R-:W-:Y:S01]  /*69b0*/  LOP3.LUT R3, R3, 0xffffbfff, RZ, 0xc0, !PT ;  /* 0xffffbfff03037812 */ /* 0x000fe200078ec0ff */
[----:B------:R-:W-:Y:S01]  /*69c0*/  FADD.FTZ R130, R49, R130 ;  /* 0x0000008231827221 */ /* 0x000fe20000010000 */
[C---:B------:R-:W-:Y:S02]  /*69d0*/  ISETP.GT.U32.AND P3, PT, R2.reuse, 0x23f, PT ;  /* 0x0000023f0200780c */ /* 0x040fe40003f64070 */
[----:B------:R-:W-:Y:S01]  /*69e0*/  ISETP.GT.U32.AND P4, PT, R2, 0x25f, PT ;  /* 0x0000025f0200780c */ /* 0x000fe20003f84070 */
[----:B------:R-:W-:Y:S01]  /*69f0*/  FADD.FTZ R130, R50, R130 ;  /* 0x0000008232827221 */ /* 0x000fe20000010000 */
[----:B------:R-:W-:Y:S02]  /*6a00*/  ISETP.GT.U32.AND P5, PT, R2, 0x27f, PT ;  /* 0x0000027f0200780c */ /* 0x000fe40003fa4070 */
[----:B------:R-:W-:Y:S01]  /*6a10*/  LOP3.LUT P6, RZ, R172, 0x1f, RZ, 0xc0, !PT ;  /* 0x0000001facff7812 */ /* 0x000fe200078cc0ff */
[----:B------:R-:W-:-:S02]  /*6a20*/  FADD.FTZ R130, R51, R130 ;  /* 0x0000008233827221 */ /* 0x000fc40000010000 */
        /* <DEDUP_REMOVED lines=106> */
[----:B------:R-:W-:-:S03]  /*70d0*/  FADD.FTZ R130, R112, R168 ;  /* 0x000000a870827221 */ /* 0x000fc60000010000 */
[----:B------:R-:W-:Y:S01]  /*70e0*/  @P6 LOP3.LUT R3, R3, 0x8000, RZ, 0xfc, !PT ;  /* 0x0000800003036812 */ /* 0x000fe200078efcff */
[----:B------:R-:W-:-:S04]  /*70f0*/  FADD.FTZ R130, R113, R130 ;  /* 0x0000008271827221 */ /* 0x000fc80000010000 */
[----:B------:R-:W-:-:S04]  /*7100*/  FADD.FTZ R130, R114, R130 ;  /* 0x0000008272827221 */ /* 0x000fc80000010000 */
[----:B------:R-:W-:-:S04]  /*7110*/  @P2 FADD.FTZ R168, R115, R130 ;  /* 0x0000008273a82221 */ /* 0x000fc80000010000 */
[----:B------:R-:W-:-:S04]  /*7120*/  FADD.FTZ R130, R116, R168 ;  /* 0x000000a874827221 */ /* 0x000fc80000010000 */
        /* <DEDUP_REMOVED lines=13> */
[----:B-1234-:R-:W1:Y:S01]  /*7200*/  LDC R171, c[0x0][0x290] ;  /* 0x0000a400ffab7b82 */ /* 0x01ee620000000800 */
[----:B------:R-:W-:Y:S02]  /*7210*/  LOP3.LUT R167, R167, 0xffffffdf, RZ, 0xc0, !PT ;  /* 0xffffffdfa7a77812 */ /* 0x000fe400078ec0ff */
[----:B------:R-:W-:Y:S02]  /*7220*/  LOP3.LUT P6, RZ, R3, 0x1000, RZ, 0xc0, !PT ;  /* 0x0000100003ff7812 */ /* 0x000fe400078cc0ff */
[----:B------:R-:W-:Y:S02]  /*7230*/  @P4 LOP3.LUT R167, R167, 0x20, RZ, 0xfc, !PT ;  /* 0x00000020a7a74812 */ /* 0x000fe400078efcff */
[----:B------:R-:W-:Y:S02]  /*7240*/  LOP3.LUT P4, RZ, R3, 0x800, RZ, 0xc0, !PT ;  /* 0x0000080003ff7812 */ /* 0x000fe4000788c0ff */
[----:B------:R-:W-:-:S04]  /*7250*/  LOP3.LUT R167, R167, 0xffffffef, RZ, 0xc0, !PT ;  /* 0xffffffefa7a77812 */ /* 0x000fc800078ec0ff */
[----:B------:R-:W-:Y:S02]  /*7260*/  @P5 LOP3.LUT R167, R167, 0x10, RZ, 0xfc, !PT ;  /* 0x00000010a7a75812 */ /* 0x000fe400078efcff */
[----:B------:R-:W-:Y:S02]  /*7270*/  LOP3.LUT P5, RZ, R3, 0x4000, RZ, 0xc0, !PT ;  /* 0x0000400003ff7812 */ /* 0x000fe400078ac0ff */
[----:B------:R-:W-:-:S04]  /*7280*/  LOP3.LUT R167, R167, 0xfffffff7, RZ, 0xc0, !PT ;  /* 0xfffffff7a7a77812 */ /* 0x000fc800078ec0ff */
[----:B------:R-:W-:Y:S01]  /*7290*/  @P0 LOP3.LUT R167, R167, 0x8, RZ, 0xfc, !PT ;  /* 0x00000008a7a70812 */ /* 0x000fe200078efcff */
[----:B0-----:R-:W-:Y:S01]  /*72a0*/  FADD.FTZ R168, R168, R130 ;  /* 0x00000082a8a87221 */ /* 0x001fe20000010000 */
[----:B------:R-:W-:-:S04]  /*72b0*/  LOP3.LUT P0, RZ, R3, 0x2000, RZ, 0xc0, !PT ;  /* 0x0000200003ff7812 */ /* 0x000fc8000780c0ff */
        /* <DEDUP_REMOVED lines=193> */
.L_x_57979:
[----:B------:R-:W2:Y:S01]  /*7ed0*/  S2R R172, SR_TID.X ;  /* 0x0000000000ac7919 */ /* 0x000ea20000002100 */
        /* <DEDUP_REMOVED lines=24> */
[----:B0-----:R-:W-:Y:S01]  /*8060*/  LEA.HI.SX32 R170, R128, R0, 0x1e ;  /* 0x0000000080aa7211 */ /* 0x001fe200078ff2ff */
[----:B------:R-:W-:Y:S06]  /*8070*/  @!P1 BRA `(.L_x_57930) ;  /* 0x00000000009c9947 */ /* 0x000fec0003800000 */
[----:B------:R0:W-:Y:S01]  /*8080*/  STL [R1+0x44], R7 ;  /* 0x0000440701007387 */ /* 0x0001e20000100800 */
[----:B------:R-:W2:Y:S03]  /*8090*/  LDC.64 R172, c[0x0][0x2b8] ;  /* 0x0000ae00ffac7b82 */ /* 0x000ea60000000a00 */
[----:B0-----:R-:W3:Y:S04]  /*80a0*/  LDL R7, [R1+0x24] ;  /* 0x0000240001077983 */ /* 0x001ee80000100800 */
[----:B------:R0:W-:Y:S04]  /*80b0*/  STL [R1+0x40], R6 ;  /* 0x0000400601007387 */ /* 0x0001e80000100800 */
[----:B0-----:R-:W3:Y:S04]  /*80c0*/  LDL R6, [R1+0x28] ;  /* 0x0000280001067983 */ /* 0x001ee80000100800 */
[----:B------:R0:W-:Y:S04]  /*80d0*/  STL [R1+0x3c], R5 ;  /* 0x00003c0501007387 */ /* 0x0001e80000100800 */
[----:B0-----:R-:W4:Y:S04]  /*80e0*/  LDL R5, [R1+0x1c] ;  /* 0x00001c0001057983 */ /* 0x001f280000100800 */
[----:B------:R0:W-:Y:S04]  /*80f0*/  STL [R1+0x38], R4 ;  /* 0x0000380401007387 */ /* 0x0001e80000100800 */
[----:B0-----:R-:W4:Y:S04]  /*8100*/  LDL R4, [R1+0x20] ;  /* 0x0000200001047983 */ /* 0x001f280000100800 */
[----:B------:R0:W-:Y:S04]  /*8110*/  STL [R1+0x34], R3 ;  /* 0x0000340301007387 */ /* 0x0001e80000100800 */
[----:B0-----:R-:W2:Y:S04]  /*8120*/  LDL R3, [R1+0xc] ;  /* 0x00000c0001037983 */ /* 0x001ea80000100800 */
[----:B------:R0:W-:Y:S04]  /*8130*/  STL [R1+0x30], R2 ;  /* 0x0000300201007387 */ /* 0x0001e80000100800 */
[----:B0-----:R-:W2:Y:S04]  /*8140*/  LDL R2, [R1+0x10] ;  /* 0x0000100001027983 */ /* 0x001ea80000100800 */
[----:B------:R0:W-:Y:S04]  /*8150*/  STL [R1+0x2c], R0 ;  /* 0x00002c0001007387 */ /* 0x0001e80000100800 */
[----:B------:R-:W2:Y:S04]  /*8160*/  LDL R171, [R1+0x18] ;  /* 0x0000180001ab7983 */ /* 0x000ea80000100800 */
[----:B0-----:R-:W2:Y:S01]  /*8170*/  LDL R0, [R1+0x14] ;  /* 0x0000140001007983 */ /* 0x001ea20000100800 */
[----:B-1----:R-:W-:-:S05]  /*8180*/  FSEL R131, R168, RZ, !P0 ;  /* 0x000000ffa8837208 */ /* 0x002fca0004000000 */
[--C-:B------:R-:W-:Y:S01]  /*8190*/  FADD.FTZ R128, R48, -R131.reuse ;  /* 0x8000008330807221 */ /* 0x100fe20000010000 */
[--C-:B------:R-:W-:Y:S01]  /*81a0*/  FADD.FTZ R129, R49, -R131.reuse ;  /* 0x8000008331817221 */ /* 0x100fe20000010000 */
[--C-:B------:R-:W-:Y:S01]  /*81b0*/  FADD.FTZ R130, R50, -R131.reuse ;  /* 0x8000008332827221 */ /* 0x100fe20000010000 */
[----:B------:R-:W-:Y:S01]  /*81c0*/  FADD.FTZ R131, R51, -R131 ;  /* 0x8000008333837221 */ /* 0x000fe20000010000 */
[C---:B------:R-:W-:Y:S01]  /*81d0*/  FMUL.FTZ R128, R169.reuse, R128 ;  /* 0x00000080a9807220 */ /* 0x040fe20000410000 */
[C---:B------:R-:W-:Y:S02]  /*81e0*/  FMUL.FTZ R129, R169.reuse, R129 ;  /* 0x00000081a9817220 */ /* 0x040fe40000410000 */
[C---:B------:R-:W-:Y:S01]  /*81f0*/  FMUL.FTZ R131, R169.reuse, R131 ;  /* 0x00000083a9837220 */ /* 0x040fe20000410000 */
[----:B------:R-:W-:Y:S01]  /*8200*/  FMUL.FTZ R130, R169, R130 ;  /* 0x00000082a9827220 */ /* 0x000fe20000410000 */
[----:B---3--:R-:W-:Y:S02]  /*8210*/  FFMA.FTZ R128, R6, R128, R7 ;  /* 0x0000008006807223 */ /* 0x008fe40000010007 */
[----:B------:R0:W5:Y:S04]  /*8220*/  LDL.LU R7, [R1+0x44] ;  /* 0x0000440001077983 */ /* 0x0001680000300800 */
[----:B------:R0:W5:Y:S01]  /*8230*/  LDL.LU R6, [R1+0x40] ;  /* 0x0000400001067983 */ /* 0x0001620000300800 */
[----:B----4-:R-:W-:-:S03]  /*8240*/  FFMA.FTZ R129, R4, R129, R5 ;  /* 0x0000008104817223 */ /* 0x010fc60000010005 */
[----:B------:R0:W5:Y:S04]  /*8250*/  LDL.LU R5, [R1+0x3c] ;  /* 0x00003c0001057983 */ /* 0x0001680000300800 */
[----:B------:R0:W5:Y:S01]  /*8260*/  LDL.LU R4, [R1+0x38] ;  /* 0x0000380001047983 */ /* 0x0001620000300800 */
[----:B--2---:R-:W-:-:S03]  /*8270*/  FFMA.FTZ R131, R2, R131, R3 ;  /* 0x0000008302837223 */ /* 0x004fc60000010003 */
[----:B------:R0:W5:Y:S04]  /*8280*/  LDL.LU R3, [R1+0x34] ;  /* 0x0000340001037983 */ /* 0x0001680000300800 */
[----:B------:R0:W5:Y:S01]  /*8290*/  LDL.LU R2, [R1+0x30] ;  /* 0x0000300001027983 */ /* 0x0001620000300800 */
[----:B------:R-:W-:-:S03]  /*82a0*/  FFMA.FTZ R130, R171, R130, R0 ;  /* 0x00000082ab827223 */ /* 0x000fc60000010000 */
[----:B------:R0:W5:Y:S01]  /*82b0*/  LDL.LU R0, [R1+0x2c] ;  /* 0x00002c0001007983 */ /* 0x0001620000300800 */
[----:B------:R-:W-:-:S05]  /*82c0*/  IMAD.WIDE.U32 R172, R170, 0x10, R172 ;  /* 0x00000010aaac7825 */ /* 0x000fca00078e00ac */
[----:B------:R0:W-:Y:S01]  /*82d0*/  STG.E.128 desc[UR4][R172.64], R128 ;  /* 0x00000080ac007986 */ /* 0x0001e2000c101d04 */
[----:B------:R-:W-:-:S07]  /*82e0*/  IADD3 R170, R170, 0x20, RZ ;  /* 0x00000020aaaa7810 */ /* 0x000fce0007ffe0ff */
.L_x_57930:
[----:B------:R-:W-:Y:S05]  /*82f0*/  BSYNC B1 ;  /* 0x0000000000017941 */ /* 0x000fea0003800000 */
.L_x_57929:
[----:B------:R-:W-:Y:S01]  /*8300*/  LOP3.LUT P2, RZ, R167, 0x4, RZ, 0xc0, !PT ;  /* 0x00000004a7ff7812 */ /* 0x000fe2000784c0ff */
[----:B------:R-:W-:-:S12]  /*8310*/  BSSY B1, `(.L_x_57931) ;  /* 0x000001a000017945 */ /* 0x000fd80003800000 */
[----:B------:R-:W-:Y:S05]  /*8320*/  @!P2 BRA `(.L_x_57932) ;  /* 0x000000000060a947 */ /* 0x000fea0003800000 */
[----:B-----5:R2:W-:Y:S01]  /*8330*/  STL [R1+0x30], R2 ;  /* 0x0000300201007387 */ /* 0x0205e20000100800 */
[----:B0-----:R-:W0:Y:S03]  /*8340*/  LDC.64 R172, c[0x0][0x2b8] ;  /* 0x0000ae00ffac7b82 */ /* 0x001e260000000a00 */
[----:B--2---:R-:W2:Y:S04]  /*8350*/  LDL R2, [R1+0x4] ;  /* 0x0000040001027983 */ /* 0x004ea80000100800 */
[----:B------:R3:W-:Y:S04]  /*8360*/  STL [R1+0x2c], R0 ;  /* 0x00002c0001007387 */ /* 0x0007e80000100800 */
[----:B------:R-:W4:Y:S04]  /*8370*/  LDL R171, [R1] ;  /* 0x0000000001ab7983 */ /* 0x000f280000100800 */
[----:B---3--:R-:W2:Y:S01]  /*8380*/  LDL R0, [R1+0x8] ;  /* 0x0000080001007983 */ /* 0x008ea20000100800 */
[----:B-1----:R-:W-:-:S05]  /*8390*/  FSEL R131, R168, RZ, !P0 ;  /* 0x000000ffa8837208 */ /* 0x002fca0004000000 */
[----:B------:R-:W-:-:S04]  /*83a0*/  FADD.FTZ R128, R52, -R131 ;  /* 0x8000008334807221 */ /* 0x000fc80000010000 */
[----:B------:R-:W-:Y:S01]  /*83b0*/  FMUL.FTZ R128, R169, R128 ;  /* 0x00000080a9807220 */ /* 0x000fe20000410000 */
[--C-:B------:R-:W-:Y:S01]  /*83c0*/  FADD.FTZ R129, R53, -R131.reuse ;  /* 0x8000008335817221 */ /* 0x100fe20000010000 */
[--C-:B------:R-:W-:Y:S01]  /*83d0*/  FADD.FTZ R130, R54, -R131.reuse ;  /* 0x8000008336827221 */ /* 0x100fe20000010000 */
[----:B------:R-:W-:Y:S02]  /*83e0*/  FADD.FTZ R131, R55, -R131 ;  /* 0x8000008337837221 */ /* 0x000fe40000010000 */
[C---:B------:R-:W-:Y:S01]  /*83f0*/  FMUL.FTZ R129, R169.reuse, R129 ;  /* 0x00000081a9817220 */ /* 0x040fe20000410000 */
[C---:B------:R-:W-:Y:S01]  /*8400*/  FMUL.FTZ R130, R169.reuse, R130 ;  /* 0x00000082a9827220 */ /* 0x040fe20000410000 */
[----:B------:R-:W-:Y:S01]  /*8410*/  FMUL.FTZ R131, R169, R131 ;  /* 0x00000083a9837220 */ /* 0x000fe20000410000 */
[----:B0-----:R-:W-:-:S04]  /*8420*/  IMAD.WIDE.U32 R172, R170, 0x10, R172 ;  /* 0x00000010aaac7825 */ /* 0x001fc800078e00ac */
[----:B------:R-:W-:Y:S01]  /*8430*/  FFMA.FTZ R130, R251, R130, R250 ;  /* 0x00000082fb827223 */ /* 0x000fe200000100fa */
[----:B------:R-:W-:Y:S01]  /*8440*/  FFMA.FTZ R131, R249, R131, R248 ;  /* 0x00000083f9837223 */ /* 0x000fe200000100f8 */
[----:B--2---:R-:W-:Y:S02]  /*8450*/  FFMA.FTZ R128, R0, R128, R2 ;  /* 0x0000008000807223 */ /* 0x004fe40000010002 */
[----:B------:R2:W5:Y:S04]  /*8460*/  LDL.LU R2, [R1+0x30] ;  /* 0x0000300001027983 */ /* 0x0005680000300800 */
[----:B------:R2:W5:Y:S01]  /*8470*/  LDL.LU R0, [R1+0x2c] ;  /* 0x00002c0001007983 */ /* 0x0005620000300800 */
[----:B----4-:R-:W-:-:S05]  /*8480*/  FFMA.FTZ R129, R171, R129, R252 ;  /* 0x00000081ab817223 */ /* 0x010fca00000100fc */
[----:B------:R2:W-:Y:S01]  /*8490*/  STG.E.128 desc[UR4][R172.64], R128 ;  /* 0x00000080ac007986 */ /* 0x0005e2000c101d04 */
[----:B------:R-:W-:-:S07]  /*84a0*/  IADD3 R170, R170, 0x20, RZ ;  /* 0x00000020aaaa7810 */ /* 0x000fce0007ffe0ff */
.L_x_57932:
[----:B------:R-:W-:Y:S05]  /*84b0*/  BSYNC B1 ;  /* 0x0000000000017941 */ /* 0x000fea0003800000 */
.L_x_57931:
[----:B------:R-:W-:Y:S01]  /*84c0*/  LOP3.LUT P2, RZ, R167, 0x2, RZ, 0xc0, !PT ;  /* 0x00000002a7ff7812 */ /* 0x000fe2000784c0ff */
[----:B------:R-:W-:-:S12]  /*84d0*/  BSSY B1, `(.L_x_57933) ;  /* 0x0000013000017945 */ /* 0x000fd80003800000 */
[----:B------:R-:W-:Y:S05]  /*84e0*/  @!P2 BRA `(.L_x_57934) ;  /* 0x000000000044a947 */ /* 0x000fea0003800000 */
[----:B0-2---:R-:W0:Y:S01]  /*84f0*/  LDC.64 R172, c[0x0][0x2b8] ;  /* 0x0000ae00ffac7b82 */ /* 0x005e220000000a00 */
[----:B-1----:R-:W-:-:S05]  /*8500*/  FSEL R131, R168, RZ, !P0 ;  /* 0x000000ffa8837208 */ /* 0x002fca0004000000 */
        /* <DEDUP_REMOVED lines=15> */
.L_x_57934:
[----:B------:R-:W-:Y:S05]  /*8600*/  BSYNC B1 ;  /* 0x0000000000017941 */ /* 0x000fea0003800000 */
.L_x_57933:
[----:B------:R-:W-:Y:S01]  /*8610*/  LOP3.LUT P2, RZ, R167, 0x1, RZ, 0xc0, !PT ;  /* 0x00000001a7ff7812 */ /* 0x000fe2000784c0ff */
[----:B------:R-:W-:-:S12]  /*8620*/  BSSY B1, `(.L_x_57935) ;  /* 0x0000013000017945 */ /* 0x000fd80003800000 */
[----:B------:R-:W-:Y:S05]  /*8630*/  @!P2 BRA `(.L_x_57936) ;  /* 0x000000000044a947 */ /* 0x000fea0003800000 */
[----:B0-23--:R-:W0:Y:S01]  /*8640*/  LDC.64 R172, c[0x0][0x2b8] ;  /* 0x0000ae00ffac7b82 */ /* 0x00de220000000a00 */
        /* <DEDUP_REMOVED lines=16> */
.L_x_57936:
[----:B------:R-:W-:Y:S05]  /*8750*/  BSYNC B1 ;  /* 0x0000000000017941 */ /* 0x000fea0003800000 */
.L_x_57935:
[----:B-----5:R-:W-:Y:S01]  /*8760*/  LOP3.LUT P2, RZ, R3, 0x80000000, RZ, 0xc0, !PT ;  /* 0x8000000003ff7812 */ /* 0x020fe2000784c0ff */
[----:B------:R-:W-:-:S12]  /*8770*/  BSSY B1, `(.L_x_57937) ;  /* 0x0000013000017945 */ /* 0x000fd80003800000 */
[----:B------:R-:W-:Y:S05]  /*8780*/  @!P2 BRA `(.L_x_57938) ;  /* 0x000000000044a947 */ /* 0x000fea0003800000 */
[----:B0-234-:R-:W0:Y:S01]  /*8790*/  LDC.64 R172, c[0x0][0x2b8] ;  /* 0x0000ae00ffac7b82 */ /* 0x01de220000000a00 */
        /* <DEDUP_REMOVED lines=16> */
.L_x_57938:
[----:B------:R-:W-:Y:S05]  /*88a0*/  BSYNC B1 ;  /* 0x0000000000017941 */ /* 0x000fea0003800000 */
.L_x_57937:
[----:B------:R-:W-:Y:S01]  /*88b0*/  LOP3.LUT P2, RZ, R3, 0x40000000, RZ, 0xc0, !PT ;  /* 0x4000000003ff7812 */ /* 0x000fe2000784c0ff */
        /* <DEDUP_REMOVED lines=19> */
.L_x_57940:
[----:B------:R-:W-:Y:S05]  /*89f0*/  BSYNC B1 ;  /* 0x0000000000017941 */ /* 0x000fea0003800000 */
.L_x_57939:
        /* <DEDUP_REMOVED lines=20> */
.L_x_57942:
[----:B------:R-:W-:Y:S05]  /*8b40*/  BSYNC B1 ;  /* 0x0000000000017941 */ /* 0x000fea0003800000 */
.L_x_57941:
        /* <DEDUP_REMOVED lines=20> */
.L_x_57944:
[----:B------:R-:W-:Y:S05]  /*8c90*/  BSYNC B1 ;  /* 0x0000000000017941 */ /* 0x000fea0003800000 */
.L_x_57943:
        /* <DEDUP_REMOVED lines=20> */
.L_x_57946:
[----:B------:R-:W-:Y:S05]  /*8de0*/  BSYNC B1 ;  /* 0x0000000000017941 */ /* 0x000fea0003800000 */
.L_x_57945:
        /* <DEDUP_REMOVED lines=20> */
.L_x_57948:
[----:B------:R-:W-:Y:S05]  /*8f30*/  BSYNC B1 ;  /* 0x0000000000017941 */ /* 0x000fea0003800000 */
.L_x_57947:
        /* <DEDUP_REMOVED lines=20> */
.L_x_57950:
[----:B------:R-:W-:Y:S05]  /*9080*/  BSYNC B1 ;  /* 0x0000000000017941 */ /* 0x000fea0003800000 */
.L_x_57949:
        /* <DEDUP_REMOVED lines=20> */
.L_x_57952:
[----:B------:R-:W-:Y:S05]  /*91d0*/  BSYNC B1 ;  /* 0x0000000000017941 */ /* 0x000fea0003800000 */
.L_x_57951:
        /* <DEDUP_REMOVED lines=20> */
.L_x_57954:
[----:B------:R-:W-:Y:S05]  /*9320*/  BSYNC B1 ;  /* 0x0000000000017941 */ /* 0x000fea0003800000 */
.L_x_57953:
        /* <DEDUP_REMOVED lines=20> */
.L_x_57956:
[----:B------:R-:W-:Y:S05]  /*9470*/  BSYNC B1 ;  /* 0x0000000000017941 */ /* 0x000fea0003800000 */
.L_x_57955:
        /* <DEDUP_REMOVED lines=20> */
.L_x_57958:
[----:B------:R-:W-:Y:S05]  /*95c0*/  BSYNC B1 ;  /* 0x0000000000017941 */ /* 0x000fea0003800000 */
.L_x_57957:
        /* <DEDUP_REMOVED lines=20> */
.L_x_57960:
[----:B------:R-:W-:Y:S05]  /*9710*/  BSYNC B1 ;  /* 0x0000000000017941 */ /* 0x000fea0003800000 */
.L_x_57959:
        /* <DEDUP_REMOVED lines=20> */
.L_x_57962:
[----:B------:R-:W-:Y:S05]  /*9860*/  BSYNC B1 ;  /* 0x0000000000017941 */ /* 0x000fea0003800000 */
.L_x_57961:
        /* <DEDUP_REMOVED lines=20> */
.L_x_57964:
[----:B------:R-:W-:Y:S05]  /*99b0*/  BSYNC B1 ;  /* 0x0000000000017941 */ /* 0x000fea0003800000 */
.L_x_57963:
        /* <DEDUP_REMOVED lines=20> */
.L_x_57966:
[----:B------:R-:W-:Y:S05]  /*9b00*/  BSYNC B1 ;  /* 0x0000000000017941 */ /* 0x000fea0003800000 */
.L_x_57965:
[----:B------:R-:W-:-:S13]  /*9b10*/  LOP3.LUT P2, RZ, R3, 0x10000, RZ, 0xc0, !PT ;  /* 0x0001000003ff7812 */ /* 0x000fda000784c0ff */
        /* <DEDUP_REMOVED lines=11> */
[----:B------:R-:W0:Y:S01]  /*9bd0*/  LDC.64 R168, c[0x0][0x2b8] ;  /* 0x0000ae00ffa87b82 */ /* 0x000e220000000a00 */
[----:B------:R-:W-:Y:S01]  /*9be0*/  FFMA.FTZ R129, R146, R129, R165 ;  /* 0x0000008192817223 */ /* 0x000fe200000100a5 */
[----:B------:R-:W-:Y:S01]  /*9bf0*/  FFMA.FTZ R131, R148, R131, R166 ;  /* 0x0000008394837223 */ /* 0x000fe200000100a6 */
[----:B------:R-:W-:Y:S01]  /*9c00*/  FFMA.FTZ R130, R147, R130, R20 ;  /* 0x0000008293827223 */ /* 0x000fe20000010014 */
[----:B0-----:R-:W-:-:S05]  /*9c10*/  IMAD.WIDE.U32 R170, R170, 0x10, R168 ;  /* 0x00000010aaaa7825 */ /* 0x001fca00078e00a8 */
[----:B------:R0:W-:Y:S02]  /*9c20*/  STG.E.128 desc[UR4][R170.64], R128 ;  /* 0x00000080aa007986 */ /* 0x0001e4000c101d04 */
.L_x_57928:
[----:B------:R-:W-:Y:S05]  /*9c30*/  BSYNC B0 ;  /* 0x0000000000007941 */ /* 0x000fea0003800000 */
.L_x_57927:
[----:B0-234-:R-:W0:Y:S02]  /*9c40*/  LDC.64 R128, c[0x0][0x210] ;  /* 0x00008400ff807b82 */ /* 0x01de240000000a00 */
[----:B0-----:R-:W-:-:S04]  /*9c50*/  LEA R21, R128, R21, 0x2 ;  /* 0x0000001580157211 */ /* 0x001fc800078e10ff */
[----:B------:R-:W-:-:S13]  /*9c60*/  ISETP.GE.AND P2, PT, R21, R129, PT ;  /* 0x000000811500720c */ /* 0x000fda0003f46270 */
[----:B------:R-:W-:Y:S05]  /*9c70*/  @!P2 BRA `(.L_x_57967) ;  /* 0xffffff8c0008a947 */ /* 0x000fea000383ffff */
[----:B------:R-:W-:Y:S05]  /*9c80*/  EXIT ;  /* 0x000000000000794d */ /* 0x000fea0003800000 */
.L_x_57926:
[----:B------:R-:W-:Y:S01]  /*9c90*/  HFMA2.MMA R169, -RZ, RZ, 0, 5.9604644775390625e-08 ;  /* 0x00000001ffa97435 */ /* 0x000fe200000001ff */
[----:B------:R-:W-:Y:S01]  /*9ca0*/  BSSY B0, `(.L_x_57968) ;  /* 0x0000007000007945 */ /* 0x000fe20003800000 */
[----:B------:R-:W-:Y:S02]  /*9cb0*/  MOV R172, R168 ;  /* 0x000000a800ac7202 */ /* 0x000fe40000000f00 */
[----:B------:R-:W-:Y:S02]  /*9cc0*/  MOV R131, 0x1f ;  /* 0x0000001f00837802 */ /* 0x000fe40000000f00 */
[----:B------:R-:W-:-:S07]  /*9cd0*/  MOV R130, 0xffffffff ;  /* 0xffffffff00827802 */ /* 0x000fce0000000f00 */
[----:B-12345:R-:W-:Y:S05]  /*9ce0*/  WARPSYNC.COLLECTIVE R130, `(.L_x_57969) ;  /* 0x0000000082087348 */ /* 0x03efea0003c00000 */
[----:B------:R0:W0:Y:S02]  /*9cf0*/  SHFL.BFLY P6, R130, R172, R169, R131 ;  /* 0x0c0000a9ac827389 */ /* 0x00002400000c0083 */
[----:B012345:R-:W-:Y:S01]  /*9d00*/  ENDCOLLECTIVE ;  /* 0x000000000000791b */ /* 0x03ffe20003800000 */
.L_x_57969:
[----:B------:R-:W-:Y:S05]  /*9d10*/  BSYNC B0 ;  /* 0x0000000000007941 */ /* 0x000fea0003800000 */
.L_x_57968:
        /* <DEDUP_REMOVED lines=10> */
.L_x_57970:
[----:B------:R-:W-:Y:S02]  /*9dc0*/  @P4 LOP3.LUT R167, R167, 0x20, RZ, 0xfc, !PT ;  /* 0x00000020a7a74812 */ /* 0x000fe400078efcff */
[----:B------:R-:W-:Y:S02]  /*9dd0*/  LOP3.LUT P4, RZ, R3, 0x800, RZ, 0xc0, !PT ;  /* 0x0000080003ff7812 */ /* 0x000fe4000788c0ff */
[----:B------:R-:W-:-:S04]  /*9de0*/  LOP3.LUT R167, R167, 0xffffffef, RZ, 0xc0, !PT ;  /* 0xffffffefa7a77812 */ /* 0x000fc800078ec0ff */
[----:B------:R-:W-:Y:S02]  /*9df0*/  @P5 LOP3.LUT R167, R167, 0x10, RZ, 0xfc, !PT ;  /* 0x00000010a7a75812 */ /* 0x000fe400078efcff */
[----:B------:R-:W-:Y:S02]  /*9e00*/  LOP3.LUT P5, RZ, R3, 0x4000, RZ, 0xc0, !PT ;  /* 0x0000400003ff7812 */ /* 0x000fe400078ac0ff */
[----:B------:R-:W-:Y:S01]  /*9e10*/  LOP3.LUT R167, R167, 0xfffffff7, RZ, 0xc0, !PT ;  /* 0xfffffff7a7a77812 */ /* 0x000fe200078ec0ff */
[----:B------:R-:W-:-:S03]  /*9e20*/  HFMA2.MMA R169, -RZ, RZ, 0, 2.384185791015625e-07 ;  /* 0x00000004ffa97435 */ /* 0x000fc600000001ff */
[----:B------:R-:W-:Y:S02]  /*9e30*/  @P0 LOP3.LUT R167, R167, 0x8, RZ, 0xfc, !PT ;  /* 0x00000008a7a70812 */ /* 0x000fe400078efcff */
[----:B------:R-:W-:Y:S01]  /*9e40*/  LOP3.LUT P0, RZ, R3, 0x2000, RZ, 0xc0, !PT ;  /* 0x0000200003ff7812 */ /* 0x000fe2000780c0ff */
[----:B------:R-:W-:Y:S01]  /*9e50*/  FADD.FTZ R168, R168, R130 ;  /* 0x00000082a8a87221 */ /* 0x000fe20000010000 */
[----:B------:R-:W-:-:S04]  /*9e60*/  MOV R130, 0xffffffff ;  /* 0xffffffff00827802 */ /* 0x000fc80000000f00 */
[----:B------:R-:W-:-:S07]  /*9e70*/  MOV R172, R168 ;  /* 0x000000a800ac7202 */ /* 0x000fce0000000f00 */
[----:B------:R-:W-:Y:S05]  /*9e80*/  WARPSYNC.COLLECTIVE R130, `(.L_x_57971) ;  /* 0x0000000082087348 */ /* 0x000fea0003c00000 */
[----:B------:R0:W1:Y:S02]  /*9e90*/  SHFL.BFLY P6, R130, R172, R169, R131 ;  /* 0x0c0000a9ac827389 */ /* 0x00006400000c0083 */
[----:B01----:R-:W-:Y:S01]  /*9ea0*/  ENDCOLLECTIVE ;  /* 0x000000000000791b */ /* 0x003fe20003800000 */
.L_x_57971:
[----:B------:R-:W-:Y:S01]  /*9eb0*/  HFMA2.MMA R169, -RZ, RZ, 0, 4.76837158203125e-07 ;  /* 0x00000008ffa97435 */ /* 0x000fe200000001ff */
[----:B------:R-:W-:Y:S01]  /*9ec0*/  FADD.FTZ R168, R168, R130 ;  /* 0x00000082a8a87221 */ /* 0x000fe20000010000 */
[----:B------:R-:W-:-:S04]  /*9ed0*/  MOV R130, 0xffffffff ;  /* 0xffffffff00827802 */ /* 0x000fc80000000f00 */
[----:B------:R-:W-:-:S07]  /*9ee0*/  MOV R172, R168 ;  /* 0x000000a800ac7202 */ /* 0x000fce0000000f00 */
[----:B------:R-:W-:Y:S05]  /*9ef0*/  WARPSYNC.COLLECTIVE R130, `(.L_x_57972) ;  /* 0x0000000082087348 */ /* 0x000fea0003c00000 */
[----:B------:R0:W1:Y:S02]  /*9f00*/  SHFL.BFLY P6, R130, R172, R169, R131 ;  /* 0x0c0000a9ac827389 */ /* 0x00006400000c0083 */
[----:B01----:R-:W-:Y:S01]  /*9f10*/  ENDCOLLECTIVE ;  /* 0x000000000000791b */ /* 0x003fe20003800000 */
.L_x_57972:
[----:B------:R-:W-:Y:S01]  /*9f20*/  HFMA2.MMA R169, -RZ, RZ, 0, 9.5367431640625e-07 ;  /* 0x00000010ffa97435 */ /* 0x000fe200000001ff */
[----:B------:R-:W-:Y:S01]  /*9f30*/  FADD.FTZ R168, R168, R130 ;  /* 0x00000082a8a87221 */ /* 0x000fe20000010000 */
[----:B------:R-:W-:-:S04]  /*9f40*/  MOV R130, 0xffffffff ;  /* 0xffffffff00827802 */ /* 0x000fc80000000f00 */
[----:B------:R-:W-:-:S07]  /*9f50*/  MOV R172, R168 ;  /* 0x000000a800ac7202 */ /* 0x000fce0000000f00 */
[----:B------:R-:W-:Y:S05]  /*9f60*/  WARPSYNC.COLLECTIVE R130, `(.L_x_57973) ;  /* 0x0000000082087348 */ /* 0x000fea0003c00000 */
[----:B------:R0:W1:Y:S02]  /*9f70*/  SHFL.BFLY P6, R130, R172, R169, R131 ;  /* 0x0c0000a9ac827389 */ /* 0x00006400000c0083 */
[----:B01----:R-:W-:Y:S01]  /*9f80*/  ENDCOLLECTIVE ;  /* 0x000000000000791b */ /* 0x003fe20003800000 */
.L_x_57973:
        /* <DEDUP_REMOVED lines=185> */
.L_x_57974:
[----:B------:R-:W-:Y:S01]  /*ab20*/  HFMA2.MMA R169, -RZ, RZ, 0, 1.1920928955078125e-07 ;  /* 0x00000002ffa97435 */ /* 0x000fe200000001ff */
[----:B------:R-:W-:Y:S01]  /*ab30*/  FADD.FTZ R170, R170, R130 ;  /* 0x00000082aaaa7221 */ /* 0x000fe20000010000 */
[----:B------:R-:W-:-:S04]  /*ab40*/  MOV R130, 0xffffffff ;  /* 0xffffffff00827802 */ /* 0x000fc80000000f00 */
[----:B------:R-:W-:-:S07]  /*ab50*/  MOV R172, R170 ;  /* 0x000000aa00ac7202 */ /* 0x000fce0000000f00 */
[----:B------:R-:W-:Y:S05]  /*ab60*/  WARPSYNC.COLLECTIVE R130, `(.L_x_57975) ;  /* 0x0000000082087348 */ /* 0x000fea0003c00000 */
[----:B------:R0:W1:Y:S02]  /*ab70*/  SHFL.BFLY P6, R130, R172, R169, R131 ;  /* 0x0c0000a9ac827389 */ /* 0x00006400000c0083 */
[----:B01----:R-:W-:Y:S01]  /*ab80*/  ENDCOLLECTIVE ;  /* 0x000000000000791b */ /* 0x003fe20003800000 */
.L_x_57975:
[----:B------:R-:W-:Y:S01]  /*ab90*/  HFMA2.MMA R169, -RZ, RZ, 0, 2.384185791015625e-07 ;  /* 0x00000004ffa97435 */ /* 0x000fe200000001ff */
[----:B------:R-:W-:Y:S01]  /*aba0*/  FADD.FTZ R170, R170, R130 ;  /* 0x00000082aaaa7221 */ /* 0x000fe20000010000 */
[----:B------:R-:W-:-:S04]  /*abb0*/  MOV R130, 0xffffffff ;  /* 0xffffffff00827802 */ /* 0x000fc80000000f00 */
[----:B------:R-:W-:-:S07]  /*abc0*/  MOV R172, R170 ;  /* 0x000000aa00ac7202 */ /* 0x000fce0000000f00 */
[----:B------:R-:W-:Y:S05]  /*abd0*/  WARPSYNC.COLLECTIVE R130, `(.L_x_57976) ;  /* 0x0000000082087348 */ /* 0x000fea0003c00000 */
[----:B------:R0:W1:Y:S02]  /*abe0*/  SHFL.BFLY P6, R130, R172, R169, R131 ;  /* 0x0c0000a9ac827389 */ /* 0x00006400000c0083 */
[----:B01----:R-:W-:Y:S01]  /*abf0*/  ENDCOLLECTIVE ;  /* 0x000000000000791b */ /* 0x003fe20003800000 */
.L_x_57976:
[----:B------:R-:W-:Y:S01]  /*ac00*/  HFMA2.MMA R169, -RZ, RZ, 0, 4.76837158203125e-07 ;  /* 0x00000008ffa97435 */ /* 0x000fe200000001ff */
[----:B------:R-:W-:Y:S01]  /*ac10*/  FADD.FTZ R170, R170, R130 ;  /* 0x00000082aaaa7221 */ /* 0x000fe20000010000 */
[----:B------:R-:W-:-:S04]  /*ac20*/  MOV R130, 0xffffffff ;  /* 0xffffffff00827802 */ /* 0x000fc80000000f00 */
[----:B------:R-:W-:-:S07]  /*ac30*/  MOV R172, R170 ;  /* 0x000000aa00ac7202 */ /* 0x000fce0000000f00 */
[----:B------:R-:W-:Y:S05]  /*ac40*/  WARPSYNC.COLLECTIVE R130, `(.L_x_57977) ;  /* 0x0000000082087348 */ /* 0x000fea0003c00000 */
[----:B------:R0:W1:Y:S02]  /*ac50*/  SHFL.BFLY P6, R130, R172, R169, R131 ;  /* 0x0c0000a9ac827389 */ /* 0x00006400000c0083 */
[----:B01----:R-:W-:Y:S01]  /*ac60*/  ENDCOLLECTIVE ;  /* 0x000000000000791b */ /* 0x003fe20003800000 */
.L_x_57977:
[----:B------:R-:W-:Y:S01]  /*ac70*/  HFMA2.MMA R169, -RZ, RZ, 0, 9.5367431640625e-07 ;  /* 0x00000010ffa97435 */ /* 0x000fe200000001ff */
[----:B------:R-:W-:Y:S01]  /*ac80*/  FADD.FTZ R170, R170, R130 ;  /* 0x00000082aaaa7221 */ /* 0x000fe20000010000 */
[----:B------:R-:W-:-:S04]  /*ac90*/  MOV R130, 0xffffffff ;  /* 0xffffffff00827802 */ /* 0x000fc80000000f00 */
[----:B------:R-:W-:-:S07]  /*aca0*/  MOV R172, R170 ;  /* 0x000000aa00ac7202 */ /* 0x000fce0000000f00 */
[----:B------:R-:W-:Y:S05]  /*acb0*/  WARPSYNC.COLLECTIVE R130, `(.L_x_57978) ;  /* 0x0000000082087348 */ /* 0x000fea0003c00000 */
[----:B------:R0:W1:Y:S02]  /*acc0*/  SHFL.BFLY P6, R130, R172, R169, R131 ;  /* 0x0c0000a9ac827389 */ /* 0x00006400000c0083 */
[----:B01----:R-:W-:Y:S01]  /*acd0*/  ENDCOLLECTIVE ;  /* 0x000000000000791b */ /* 0x003fe20003800000 */
.L_x_57978:
[----:B------:R-:W-:Y:S05]  /*ace0*/  BRA `(.L_x_57979) ;  /* 0xffffffd000787947 */ /* 0x000fea000383ffff */
.L_x_57980:
        /* <DEDUP_REMOVED lines=9> */
.L_x_72410:


//--------------------- .text._ZN10layer_norm13ln_fwd_kernelINS_13Kernel_traitsI6__halfffffjLj2560ELj1ELj4ELj1ELj16ENS_18Kernel_traits_baseILj2560ES2_ffffjLj128EEEEELb0ELb0ELb1ELb1EEEvNS_9FwdParamsE --------------------------
	.section	.text._ZN10layer_norm13ln_fwd_kernelINS_13Kernel_traitsI6__halfffffjLj2560ELj1ELj4ELj1ELj16ENS_18Kernel_traits_baseILj2560ES2_ffffjLj128EEEEELb0ELb0ELb1ELb1EEEvNS_9FwdParamsE,"ax",@progbits
	.align	128
        .global         _ZN10layer_norm13ln_fwd_kernelINS_13Kernel_traitsI6__halfffffjLj2560ELj1ELj4ELj1ELj16ENS_18Kernel_traits_baseILj2560ES2_ffffjLj128EEEEELb0ELb0ELb1ELb1EEEvNS_9FwdParamsE
        .type           _ZN10layer_norm13ln_fwd_kernelINS_13Kernel_traitsI6__halfffffjLj2560ELj1ELj4ELj1ELj16ENS_18Kernel_traits_baseILj2560ES2_ffffjLj128EEEEELb0ELb0ELb1ELb1EEEvNS_9FwdParamsE,@function
        .size           _ZN10layer_norm13ln_fwd_kernelINS_13Kernel_traitsI6__halfffffjLj2560ELj1ELj4ELj1ELj16ENS_18Kernel_traits_baseILj2560ES2_ffffjLj128EEEEELb0ELb0ELb1ELb1EEEvNS_9FwdParamsE,(.L_x_72411 - _ZN10layer_norm13ln_fwd_kernelINS_13Kernel_traitsI6__halfffffjLj2560ELj1ELj4ELj1ELj16ENS_18Kernel_traits_baseILj2560ES2_ffffjLj128EEEEELb0ELb0ELb1ELb1EEEvNS_9FwdParamsE)
        .other          _ZN10layer_norm13ln_fwd_kernelINS_13Kernel_traitsI6__halfffffjLj2560ELj1ELj4ELj1ELj16ENS_18Kernel_traits_baseILj2560ES2_ffffjLj128EEEEELb0ELb0ELb1ELb1EEEvNS_9FwdParamsE,@"STO_CUDA_ENTRY STV_DEFAULT"
_ZN10layer_norm13ln_fwd_kernelINS_13Kernel_traitsI6__halfffffjLj2560ELj1ELj4ELj1ELj16ENS_18Kernel_traits_baseILj2560ES2_ffffjLj128EEEEELb0ELb0ELb1ELb1EEEvNS_9FwdParamsE:
.text._ZN10layer_norm13ln_fwd_kernelINS_13Kernel_traitsI6__halfffffjLj2560ELj1ELj4ELj1ELj16ENS_18Kernel_traits_baseILj2560ES2_ffffjLj128EEEEELb0ELb0ELb1ELb1EEEvNS_9FwdParamsE:
[----:B------:R-:W0:Y:S01]  /*0000*/  LDC R1, c[0x0][0x28] ;  /* 0x00000a00ff017b82 */ /* 0x000e220000000800 */
[----:B------:R-:W1:Y:S01]  /*0010*/  S2R R0, SR_TID.X ;  /* 0x0000000000007919 */ /* 0x000e620000002100 */
[----:B------:R-:W-:Y:S01]  /*0020*/  ULDC.64 UR6, c[0x0][0x2c8] ;  /* 0x0000b20000067ab9 */ /* 0x000fe20000000a00 */
[----:B------:R-:W-:Y:S01]  /*0030*/  ULDC.64 UR4, c[0x0][0x208] ;  /* 0x0000820000047ab9 */ /* 0x000fe20000000a00 */
[----:B------:R-:W-:-:S04]  /*0040*/  ISETP.NE.U32.AND P0, PT, RZ, UR6, PT ;  /* 0x00000006ff007c0c */ /* 0x000fc8000bf05070 */
[----:B------:R-:W2:Y:S01]  /*0050*/  LDC.64 R174, c[0x0][0x260] ;  /* 0x00009800ffae7b82 */ /* 0x000ea20000000a00 */
[----:B------:R-:W-:Y:S01]  /*0060*/  ULDC UR8, c[0x0][0x214] ;  /* 0x0000850000087ab9 */ /* 0x000fe20000000800 */
[----:B0-----:R-:W-:Y:S02]  /*0070*/  IADD3 R1, R1, -0x20, RZ ;  /* 0xffffffe001017810 */ /* 0x001fe40007ffe0ff */
[----:B------:R-:W-:Y:S02]  /*0080*/  ISETP.NE.AND.EX P0, PT, RZ, UR7, PT, P0 ;  /* 0x00000007ff007c0c */ /* 0x000fe4000bf05300 */
[----:B-1----:R-:W-:-:S04]  /*0090*/  LOP3.LUT R14, R0, 0x1f, RZ, 0xc0, !PT ;  /* 0x0000001f000e7812 */ /* 0x002fc800078ec0ff */
[----:B------:R-:W-:-:S07]  /*00a0*/  LOP3.LUT R15, R14, 0x20, RZ, 0xfc, !PT ;  /* 0x000000200e0f7812 */ /* 0x000fce00078efcff */
[C---:B------:R-:W-:Y:S02]  /*00b0*/  @P0 LEA R2, P1, R14.reuse, UR6, 0x3 ;  /* 0x000000060e020c11 */ /* 0x040fe4000f8218ff */
[C---:B------:R-:W-:Y:S02]  /*00c0*/  @P0 LEA R4, P2, R15.reuse, UR6, 0x3 ;  /* 0x000000060f040c11 */ /* 0x040fe4000f8418ff */
[C---:B------:R-:W-:Y:S02]  /*00d0*/  LOP3.LUT R249, R14.reuse, 0x40, RZ, 0xfc, !PT ;  /* 0x000000400ef97812 */ /* 0x040fe400078efcff */
[----:B------:R-:W-:Y:S02]  /*00e0*/  LOP3.LUT R245, R14, 0x60, RZ, 0xfc, !PT ;  /* 0x000000600ef57812 */ /* 0x000fe400078efcff */
[----:B------:R-:W-:Y:S02]  /*00f0*/  @P0 IADD3.X R3, RZ, UR7, RZ, P1, !PT ;  /* 0x00000007ff030c10 */ /* 0x000fe40008ffe4ff */
[----:B------:R-:W-:-:S02]  /*0100*/  @P0 LEA.HI.X R5, R15, UR7, RZ, 0x3, P2 ;  /* 0x000000070f050c11 */ /* 0x000fc400090f1cff */
[----:B------:R-:W-:Y:S01]  /*0110*/  @P0 LEA R6, P1, R249, UR6, 0x3 ;  /* 0x00000006f9060c11 */ /* 0x000fe2000f8218ff */
[----:B------:R-:W5:Y:S01]  /*0120*/  @P0 LDG.E.64 R168, desc[UR4][R2.64] ;  /* 0x0000000402a80981 */ /* 0x000f62000c1e1b00 */
[----:B------:R-:W-:Y:S02]  /*0130*/  @P0 LEA R8, P2, R245, UR6, 0x3 ;  /* 0x00000006f5080c11 */ /* 0x000fe4000f8418ff */
[C---:B------:R-:W-:Y:S01]  /*0140*/  LOP3.LUT R241, R14.reuse, 0x80, RZ, 0xfc, !PT ;  /* 0x000000800ef17812 */ /* 0x040fe200078efcff */
[----:B------:R-:W5:Y:S01]  /*0150*/  @P0 LDG.E.64 R166, desc[UR4][R4.64] ;  /* 0x0000000404a60981 */ /* 0x000f62000c1e1b00 */
[----:B------:R-:W-:Y:S02]  /*0160*/  LOP3.LUT R237, R14, 0xa0, RZ, 0xfc, !PT ;  /* 0x000000a00eed7812 */ /* 0x000fe400078efcff */
[----:B------:R-:W-:Y:S02]  /*0170*/  @P0 LEA.HI.X R7, R249, UR7, RZ, 0x3, P1 ;  /* 0x00000007f9070c11 */ /* 0x000fe400088f1cff */
[----:B------:R-:W-:-:S02]  /*0180*/  @P0 LEA.HI.X R9, R245, UR7, RZ, 0x3, P2 ;  /* 0x00000007f5090c11 */ /* 0x000fc400090f1cff */
[----:B------:R-:W-:Y:S01]  /*0190*/  @P0 LEA R10, P1, R241, UR6, 0x3 ;  /* 0x00000006f10a0c11 */ /* 0x000fe2000f8218ff */
[----:B------:R0:W5:Y:S01]  /*01a0*/  @P0 LDG.E.64 R164, desc[UR4][R6.64] ;  /* 0x0000000406a40981 */ /* 0x000162000c1e1b00 */
[----:B------:R-:W-:Y:S02]  /*01b0*/  @P0 LEA R12, P2, R237, UR6, 0x3 ;  /* 0x00000006ed0c0c11 */ /* 0x000fe4000f8418ff */
[C---:B------:R-:W-:Y:S01]  /*01c0*/  LOP3.LUT R233, R14.reuse, 0xc0, RZ, 0xfc, !PT ;  /* 0x000000c00ee97812 */ /* 0x040fe200078efcff */
[----:B------:R-:W5:Y:S01]  /*01d0*/  @P0 LDG.E.64 R8, desc[UR4][R8.64] ;  /* 0x0000000408080981 */ /* 0x000f62000c1e1b00 */
[----:B------:R-:W-:Y:S02]  /*01e0*/  LOP3.LUT R229, R14, 0xe0, RZ, 0xfc, !PT ;  /* 0x000000e00ee57812 */ /* 0x000fe400078efcff */
[----:B------:R-:W-:Y:S02]  /*01f0*/  @P0 LEA.HI.X R11, R241, UR7, RZ, 0x3, P1 ;  /* 0x00000007f10b0c11 */ /* 0x000fe400088f1cff */
[----:B------:R-:W-:-:S02]  /*0200*/  @P0 LEA.HI.X R13, R237, UR7, RZ, 0x3, P2 ;  /* 0x00000007ed0d0c11 */ /* 0x000fc400090f1cff */
[----:B------:R-:W-:Y:S02]  /*0210*/  @P0 LEA R156, P1, R233, UR6, 0x3 ;  /* 0x00000006e99c0c11 */ /* 0x000fe4000f8218ff */
[----:B------:R-:W-:Y:S01]  /*0220*/  @P0 LEA R154, P2, R229, UR6, 0x3 ;  /* 0x00000006e59a0c11 */ /* 0x000fe2000f8418ff */
[----:B------:R-:W5:Y:S01]  /*0230*/  @P0 LDG.E.64 R10, desc[UR4][R10.64] ;  /* 0x000000040a0a0981 */ /* 0x000f62000c1e1b00 */
[C---:B------:R-:W-:Y:S02]  /*0240*/  LOP3.LUT R225, R14.reuse, 0x100, RZ, 0xfc, !PT ;  /* 0x000001000ee17812 */ /* 0x040fe400078efcff */
[----:B------:R-:W-:Y:S01]  /*0250*/  LOP3.LUT R221, R14, 0x120, RZ, 0xfc, !PT ;  /* 0x000001200edd7812 */ /* 0x000fe200078efcff */
[----:B------:R-:W5:Y:S01]  /*0260*/  @P0 LDG.E.64 R12, desc[UR4][R12.64] ;  /* 0x000000040c0c0981 */ /* 0x000f62000c1e1b00 */
        /* <DEDUP_REMOVED lines=38> */
[----:B0-----:R-:W-:Y:S01]  /*04d0*/  LOP3.LUT R7, R14, 0x260, RZ, 0xfc, !PT ;  /* 0x000002600e077812 */ /* 0x001fe200078efcff */
[----:B------:R-:W5:Y:S01]  /*04e0*/  @P0 LDG.E.64 R136, desc[UR4][R136.64] ;  /* 0x0000000488880981 */ /* 0x000f62000c1e1b00 */
[----:B------:R-:W-:Y:S02]  /*04f0*/  @P0 LEA.HI.X R135, R193, UR7, RZ, 0x3, P1 ;  /* 0x00000007c1870c11 */ /* 0x000fe400088f1cff */
[----:B------:R-:W-:-:S02]  /*0500*/  @P0 LEA.HI.X R133, R189, UR7, RZ, 0x3, P2 ;  /* 0x00000007bd850c11 */ /* 0x000fc400090f1cff */
[----:B------:R-:W-:Y:S02]  /*0510*/  @P0 LEA R42, P1, R179, UR6, 0x3 ;  /* 0x00000006b32a0c11 */ /* 0x000fe4000f8218ff */
[----:B------:R-:W-:Y:S01]  /*0520*/  @P0 LEA R40, P2, R7, UR6, 0x3 ;  /* 0x0000000607280c11 */ /* 0x000fe2000f8418ff */
[----:B------:R-:W5:Y:S01]  /*0530*/  @P0 LDG.E.64 R134, desc[UR4][R134.64] ;  /* 0x0000000486860981 */ /* 0x000f62000c1e1b00 */
[----:B------:R-:W-:Y:S02]  /*0540*/  @P0 LEA.HI.X R43, R179, UR7, RZ, 0x3, P1 ;  /* 0x00000007b32b0c11 */ /* 0x000fe400088f1cff */
[----:B------:R-:W-:Y:S01]  /*0550*/  @P0 LEA.HI.X R41, R7, UR7, RZ, 0x3, P2 ;  /* 0x0000000707290c11 */ /* 0x000fe200090f1cff */
[----:B------:R-:W5:Y:S01]  /*0560*/  @P0 LDG.E.64 R132, desc[UR4][R132.64] ;  /* 0x0000000484840981 */ /* 0x000f62000c1e1b00 */
[----:B------:R-:W0:Y:S01]  /*0570*/  S2R R3, SR_CTAID.X ;  /* 0x0000000000037919 */ /* 0x000e220000002500 */
[----:B------:R-:W-:Y:S01]  /*0580*/  SHF.L.U32 R2, R0, 0x3, RZ ;  /* 0x0000000300027819 */ /* 0x000fe200000006ff */
[----:B------:R-:W-:Y:S01]  /*0590*/  ULDC.64 UR6, c[0x0][0x260] ;  /* 0x0000980000067ab9 */ /* 0x000fe20000000a00 */
[----:B------:R-:W5:Y:S04]  /*05a0*/  @P0 LDG.E.64 R42, desc[UR4][R42.64] ;  /* 0x000000042a2a0981 */ /* 0x000f68000c1e1b00 */
[----:B------:R-:W5:Y:S01]  /*05b0*/  @P0 LDG.E.64 R40, desc[UR4][R40.64] ;  /* 0x0000000428280981 */ /* 0x000f62000c1e1b00 */
[----:B------:R-:W-:-:S02]  /*05c0*/  SHF.R.U32.HI R0, RZ, 0x5, R0 ;  /* 0x00000005ff007819 */ /* 0x000fc40000011600 */
[----:B------:R-:W-:-:S04]  /*05d0*/  LOP3.LUT R2, R2, 0xf8, RZ, 0xc0, !PT ;  /* 0x000000f802027812 */ /* 0x000fc800078ec0ff */
[----:B------:R-:W-:Y:S02]  /*05e0*/  IADD3 R2, P2, R2, UR6, RZ ;  /* 0x0000000602027c10 */ /* 0x000fe4000ff5e0ff */
[----:B0-----:R-:W-:-:S04]  /*05f0*/  LEA R0, R3, R0, 0x2 ;  /* 0x0000000003007211 */ /* 0x001fc800078e10ff */
[----:B------:R-:W-:Y:S02]  /*0600*/  ISETP.GE.AND P1, PT, R0, UR8, PT ;  /* 0x0000000800007c0c */ /* 0x000fe4000bf26270 */
[----:B------:R-:W-:Y:S01]  /*0610*/  IADD3.X R3, RZ, UR7, RZ, P2, !PT ;  /* 0x00000007ff037c10 */ /* 0x000fe200097fe4ff */
[----:B--2---:R-:W-:-:S10]  /*0620*/  IMAD.WIDE.U32 R4, R15, 0x8, R174 ;  /* 0x000000080f047825 */ /* 0x004fd400078e00ae */
[----:B------:R-:W-:Y:S05]  /*0630*/  @P1 EXIT ;  /* 0x000000000000194d */ /* 0x000fea0003800000 */
        /* <DEDUP_REMOVED lines=46> */
[----:B------:R-:W-:Y:S01]  /*0920*/  SHF.R.U64 R28, R156, 0x10, R157 ;  /* 0x000000109c1c7819 */ /* 0x000fe2000000129d */
[----:B------:R-:W-:Y:S01]  /*0930*/  HADD2.F32 R158, -RZ, R156.H0_H0 ;  /* 0x2000009cff9e7230 */ /* 0x000fe20000004100 */
[----:B------:R-:W-:Y:S02]  /*0940*/  @!P0 CS2R R166, SRZ ;  /* 0x0000000000a68805 */ /* 0x000fe4000001ff00 */
[----:B------:R-:W-:Y:S02]  /*0950*/  @!P0 CS2R R12, SRZ ;  /* 0x00000000000c8805 */ /* 0x000fe4000001ff00 */
[----:B------:R-:W-:Y:S01]  /*0960*/  SHF.R.U64 R26, R154, 0x10, R155 ;  /* 0x000000109a1a7819 */ /* 0x000fe2000000129b */
[----:B------:R-:W-:Y:S01]  /*0970*/  HADD2.F32 R156, -RZ, R154.H0_H0 ;  /* 0x2000009aff9c7230 */ /* 0x000fe20000004100 */
[----:B------:R-:W-:-:S02]  /*0980*/  @!P0 CS2R R140, SRZ ;  /* 0x00000000008c8805 */ /* 0x000fc4000001ff00 */
[----:B------:R-:W-:Y:S02]  /*0990*/  @!P0 CS2R R164, SRZ ;  /* 0x0000000000a48805 */ /* 0x000fe4000001ff00 */
[----:B------:R-:W-:Y:S02]  /*09a0*/  @!P0 CS2R R10, SRZ ;  /* 0x00000000000a8805 */ /* 0x000fe4000001ff00 */
[----:B------:R-:W-:Y:S01]  /*09b0*/  SHF.R.U64 R24, R152, 0x10, R153 ;  /* 0x0000001098187819 */ /* 0x000fe20000001299 */
[----:B------:R-:W-:Y:S01]  /*09c0*/  HADD2.F32 R154, -RZ, R152.H0_H0 ;  /* 0x20000098ff9a7230 */ /* 0x000fe20000004100 */
[----:B------:R-:W-:Y:S02]  /*09d0*/  @!P0 CS2R R138, SRZ ;  /* 0x00000000008a8805 */ /* 0x000fe4000001ff00 */
[----:B------:R-:W-:Y:S02]  /*09e0*/  @!P0 CS2R R8, SRZ ;  /* 0x0000000000088805 */ /* 0x000fe4000001ff00 */
[----:B------:R-:W-:Y:S01]  /*09f0*/  SHF.R.U64 R22, R148, 0x10, R149 ;  /* 0x0000001094167819 */ /* 0x000fe20000001295 */
[----:B------:R-:W-:Y:S01]  /*0a00*/  HADD2.F32 R152, -RZ, R148.H0_H0 ;  /* 0x20000094ff987230 */ /* 0x000fe20000004100 */
[----:B------:R-:W-:-:S02]  /*0a10*/  @!P0 CS2R R136, SRZ ;  /* 0x0000000000888805 */ /* 0x000fc4000001ff00 */
[----:B------:R-:W-:Y:S01]  /*0a20*/  SHF.R.U64 R20, R146, 0x10, R147 ;  /* 0x0000001092147819 */ /* 0x000fe20000001293 */
[----:B------:R-:W-:Y:S01]  /*0a30*/  HADD2.F32 R148, -RZ, R146.H0_H0 ;  /* 0x20000092ff947230 */ /* 0x000fe20000004100 */
[----:B------:R-:W-:Y:S02]  /*0a40*/  @!P0 CS2R R134, SRZ ;  /* 0x0000000000868805 */ /* 0x000fe4000001ff00 */
[----:B------:R-:W-:Y:S01]  /*0a50*/  SHF.R.U64 R18, R144, 0x10, R145 ;  /* 0x0000001090127819 */ /* 0x000fe20000001291 */
[----:B------:R-:W-:Y:S01]  /*0a60*/  HADD2.F32 R146, -RZ, R144.H0_H0 ;  /* 0x20000090ff927230 */ /* 0x000fe20000004100 */
[----:B------:R-:W-:Y:S02]  /*0a70*/  @!P0 CS2R R132, SRZ ;  /* 0x0000000000848805 */ /* 0x000fe4000001ff00 */
[----:B------:R-:W-:Y:S01]  /*0a80*/  SHF.R.U64 R172, R168, 0x10, R169 ;  /* 0x00000010a8ac7819 */ /* 0x000fe200000012a9 */
[----:B------:R-:W-:Y:S01]  /*0a90*/  HADD2.F32 R173, -RZ, R168.H0_H0 ;  /* 0x200000a8ffad7230 */ /* 0x000fe20000004100 */
[----:B------:R-:W-:Y:S01]  /*0aa0*/  SHF.R.U64 R16, R142, 0x10, R143 ;  /* 0x000000108e107819 */ /* 0x000fe2000000128f */
[----:B------:R-:W-:Y:S01]  /*0ab0*/  HADD2.F32 R144, -RZ, R142.H0_H0 ;  /* 0x2000008eff907230 */ /* 0x000fe20000004100 */
[----:B------:R-:W-:-:S02]  /*0ac0*/  @!P0 CS2R R42, SRZ ;  /* 0x00000000002a8805 */ /* 0x000fc4000001ff00 */
[----:B------:R-:W-:Y:S01]  /*0ad0*/  SHF.R.U64 R38, R166, 0x10, R167 ;  /* 0x00000010a6267819 */ /* 0x000fe200000012a7 */
[----:B------:R-:W-:Y:S01]  /*0ae0*/  HADD2.F32 R168, -RZ, R166.H0_H0 ;  /* 0x200000a6ffa87230 */ /* 0x000fe20000004100 */
[----:B------:R-:W-:Y:S01]  /*0af0*/  SHF.R.U64 R30, R12, 0x10, R13 ;  /* 0x000000100c1e7819 */ /* 0x000fe2000000120d */
[----:B------:R-:W-:Y:S01]  /*0b00*/  HADD2.F32 R160, -RZ, R12.H0_H0 ;  /* 0x2000000cffa07230 */ /* 0x000fe20000004100 */
[----:B------:R-:W-:Y:S01]  /*0b10*/  SHF.R.U64 R14, R140, 0x10, R141 ;  /* 0x000000108c0e7819 */ /* 0x000fe2000000128d */
[----:B------:R-:W-:Y:S01]  /*0b20*/  HADD2.F32 R142, -RZ, R140.H0_H0 ;  /* 0x2000008cff8e7230 */ /* 0x000fe20000004100 */
[----:B------:R-:W-:Y:S02]  /*0b30*/  @!P0 CS2R R40, SRZ ;  /* 0x0000000000288805 */ /* 0x000fe4000001ff00 */
[----:B------:R-:W-:Y:S01]  /*0b40*/  SHF.R.U64 R36, R164, 0x10, R165 ;  /* 0x00000010a4247819 */ /* 0x000fe200000012a5 */
[----:B------:R-:W-:Y:S01]  /*0b50*/  HADD2.F32 R166, -RZ, R164.H0_H0 ;  /* 0x200000a4ffa67230 */ /* 0x000fe20000004100 */
        /* <DEDUP_REMOVED lines=56> */
[----:B------:R-:W-:Y:S01]  /*0ee0*/  ULDC.U8 UR6, c[0x0][0x2a0] ;  /* 0x0000a80000067ab9 */ /* 0x000fe20000000000 */
        /* <DEDUP_REMOVED lines=37> */
[----:B------:R-:W-:Y:S01]  /*1140*/  HADD2.F32 R6, -RZ, R6.H0_H0 ;  /* 0x20000006ff067230 */ /* 0x000fe20000004100 */
[--C-:B--2---:R-:W-:Y:S01]  /*1150*/  SHF.R.U64 R66, R2, 0x10, R3.reuse ;  /* 0x0000001002427819 */ /* 0x104fe20000001203 */
[----:B------:R-:W-:Y:S01]  /*1160*/  HADD2.F32 R40, -RZ, R2.H0_H0 ;  /* 0x20000002ff287230 */ /* 0x000fe20000004100 */
[----:B------:R-:W-:Y:S01]  /*1170*/  SHF.R.U32.HI R65, RZ, 0x10, R3 ;  /* 0x00000010ff417819 */ /* 0x000fe20000011603 */
[----:B------:R-:W-:Y:S01]  /*1180*/  HADD2.F32 R2, -RZ, R3.H0_H0 ;  /* 0x20000003ff027230 */ /* 0x000fe20000004100 */
[--C-:B---3--:R-:W-:Y:S01]  /*1190*/  SHF.R.U64 R251, R4, 0x10, R5.reuse ;  /* 0x0000001004fb7819 */ /* 0x108fe20000001205 */
[----:B------:R-:W-:Y:S01]  /*11a0*/  HADD2.F32 R252, -RZ, R4.H0_H0 ;  /* 0x20000004fffc7230 */ /* 0x000fe20000004100 */
[----:B------:R0:W-:Y:S01]  /*11b0*/  STL [R1+0xc], R40 ;  /* 0x00000c2801007387 */ /* 0x0001e20000100800 */
[----:B------:R-:W-:Y:S01]  /*11c0*/  SHF.R.U32.HI R64, RZ, 0x10, R5 ;  /* 0x00000010ff407819 */ /* 0x000fe20000011605 */
[----:B------:R-:W-:Y:S02]  /*11d0*/  HADD2.F32 R250, -RZ, R5.H0_H0 ;  /* 0x20000005fffa7230 */ /* 0x000fe40000004100 */
[----:B------:R1:W-:Y:S01]  /*11e0*/  STL [R1+0x4], R2 ;  /* 0x0000040201007387 */ /* 0x0003e20000100800 */
[--C-:B----4-:R-:W-:Y:S01]  /*11f0*/  SHF.R.U64 R247, R248, 0x10, R249.reuse ;  /* 0x00000010f8f77819 */ /* 0x110fe200000012f9 */
[----:B------:R-:W-:Y:S01]  /*1200*/  HADD2.F32 R246, -RZ, R249.H0_H0 ;  /* 0x200000f9fff67230 */ /* 0x000fe20000004100 */
[----:B------:R-:W-:Y:S01]  /*1210*/  SHF.R.U32.HI R63, RZ, 0x10, R249 ;  /* 0x00000010ff3f7819 */ /* 0x000fe200000116f9 */
[----:B------:R-:W-:Y:S01]  /*1220*/  HADD2.F32 R242, -RZ, R245.H0_H0 ;  /* 0x200000f5fff27230 */ /* 0x000fe20000004100 */
[--C-:B------:R-:W-:Y:S01]  /*1230*/  SHF.R.U64 R243, R244, 0x10, R245.reuse ;  /* 0x00000010f4f37819 */ /* 0x100fe200000012f5 */
[----:B------:R-:W-:Y:S01]  /*1240*/  HADD2.F32 R248, -RZ, R248.H0_H0 ;  /* 0x200000f8fff87230 */ /* 0x000fe20000004100 */
[----:B0-----:R-:W-:Y:S01]  /*1250*/  MOV R40, R0 ;  /* 0x0000000000287202 */ /* 0x001fe20000000f00 */
[----:B------:R-:W-:Y:S01]  /*1260*/  HADD2.F32 R0, -RZ, R44.H0_H0 ;  /* 0x2000002cff007230 */ /* 0x000fe20000004100 */
[----:B------:R-:W-:Y:S01]  /*1270*/  SHF.R.U32.HI R62, RZ, 0x10, R245 ;  /* 0x00000010ff3e7819 */ /* 0x000fe200000116f5 */
[----:B-1----:R-:W-:Y:S01]  /*1280*/  HADD2.F32 R2, -RZ, R45.H0_H0 ;  /* 0x2000002dff027230 */ /* 0x002fe20000004100 */
[--C-:B------:R-:W-:Y:S01]  /*1290*/  SHF.R.U64 R239, R240, 0x10, R241.reuse ;  /* 0x00000010f0ef7819 */ /* 0x100fe200000012f1 */
[----:B------:R-:W-:Y:S01]  /*12a0*/  HADD2.F32 R45, -RZ, R66.H0_H0 ;  /* 0x20000042ff2d7230 */ /* 0x000fe20000004100 */
[----:B------:R-:W-:Y:S01]  /*12b0*/  SHF.R.U32.HI R61, RZ, 0x10, R241 ;  /* 0x00000010ff3d7819 */ /* 0x000fe200000116f1 */
[----:B------:R-:W-:Y:S01]  /*12c0*/  HADD2.F32 R44, -RZ, R65.H0_H0 ;  /* 0x20000041ff2c7230 */ /* 0x000fe20000004100 */
[--C-:B------:R-:W-:Y:S01]  /*12d0*/  SHF.R.U64 R235, R236, 0x10, R237.reuse ;  /* 0x00000010eceb7819 */ /* 0x100fe200000012ed */
[----:B------:R-:W-:Y:S01]  /*12e0*/  HADD2.F32 R238, -RZ, R241.H0_H0 ;  /* 0x200000f1ffee7230 */ /* 0x000fe20000004100 */
[----:B------:R0:W-:Y:S01]  /*12f0*/  STL [R1+0x8], R45 ;  /* 0x0000082d01007387 */ /* 0x0001e20000100800 */
[----:B------:R-:W-:Y:S01]  /*1300*/  SHF.R.U32.HI R60, RZ, 0x10, R237 ;  /* 0x00000010ff3c7819 */ /* 0x000fe200000116ed */
[----:B------:R-:W-:Y:S01]  /*1310*/  HADD2.F32 R234, -RZ, R237.H0_H0 ;  /* 0x200000edffea7230 */ /* 0x000fe20000004100 */
[--C-:B------:R-:W-:Y:S01]  /*1320*/  SHF.R.U64 R231, R232, 0x10, R233.reuse ;  /* 0x00000010e8e77819 */ /* 0x100fe200000012e9 */
[----:B------:R0:W-:Y:S01]  /*1330*/  STL [R1], R44 ;  /* 0x0000002c01007387 */ /* 0x0001e20000100800 */
        /* <DEDUP_REMOVED lines=50> */
[----:B------:R-:W-:Y:S01]  /*1660*/  SHF.R.U32.HI R178, RZ, 0x10, R179 ;  /* 0x00000010ffb27819 */ /* 0x000fe200000116b3 */
[----:B------:R-:W-:Y:S01]  /*1670*/  HADD2.F32 R200, -RZ, R200.H0_H0 ;  /* 0x200000c8ffc87230 */ /* 0x000fe20000004100 */
[----:B------:R-:W-:Y:S01]  /*1680*/  SHF.R.U32.HI R174, RZ, 0x10, R175 ;  /* 0x00000010ffae7819 */ /* 0x000fe200000116af */
        /* <DEDUP_REMOVED lines=45> */
[----:B0-----:R-:W-:-:S07]  /*1960*/  HADD2.F32 R174, -RZ, R174.H0_H0 ;  /* 0x200000aeffae7230 */ /* 0x001fce0000004100 */
.L_x_58144:
[----:B------:R-:W0:Y:S08]  /*1970*/  LDC.64 R52, c[0x0][0x280] ;  /* 0x0000a000ff347b82 */ /* 0x000e300000000a00 */
[----:B------:R-:W1:Y:S01]  /*1980*/  LDC.64 R56, c[0x0][0x230] ;  /* 0x00008c00ff387b82 */ /* 0x000e620000000a00 */
[----:B------:R-:W2:Y:S07]  /*1990*/  S2R R61, SR_TID.X ;  /* 0x00000000003d7919 */ /* 0x000eae0000002100 */
[----:B------:R-:W3:Y:S01]  /*19a0*/  LDC R59, c[0x0][0x218] ;  /* 0x00008600ff3b7b82 */ /* 0x000ee20000000800 */
[----:B0-----:R-:W-:-:S05]  /*19b0*/  IMAD.WIDE R52, R40, 0x4, R52 ;  /* 0x0000000428347825 */ /* 0x001fca00078e0234 */
[----:B------:R0:W4:Y:S01]  /*19c0*/  LDG.E R58, desc[UR4][R52.64] ;  /* 0x00000004343a7981 */ /* 0x000122000c1e1900 */
[----:B-1----:R-:W-:-:S04]  /*19d0*/  ISETP.NE.U32.AND P0, PT, R56, RZ, PT ;  /* 0x000000ff3800720c */ /* 0x002fc80003f05070 */
[----:B------:R-:W-:Y:S01]  /*19e0*/  ISETP.NE.AND.EX P0, PT, R57, RZ, PT, P0 ;  /* 0x000000ff3900720c */ /* 0x000fe20003f05300 */
[----:B---3--:R-:W-:Y:S01]  /*19f0*/  IMAD R54, R40, R59, RZ ;  /* 0x0000003b28367224 */ /* 0x008fe200078e02ff */
[----:B--2---:R-:W-:-:S04]  /*1a00*/  LOP3.LUT R61, R61, 0x1f, RZ, 0xc0, !PT ;  /* 0x0000001f3d3d7812 */ /* 0x004fc800078ec0ff */
[----:B------:R-:W-:-:S07]  /*1a10*/  SHF.R.S32.HI R55, RZ, 0x1f, R54 ;  /* 0x0000001fff377819 */ /* 0x000fce0000011436 */
[----:B0-----:R-:W0:Y:S01]  /*1a20*/  @P0 LDC.64 R52, c[0x0][0x230] ;  /* 0x00008c00ff340b82 */ /* 0x001e220000000a00 */
[----:B------:R-:W-:-:S04]  /*1a30*/  LEA.HI R185, R55, R54, RZ, 0x2 ;  /* 0x0000003637b97211 */ /* 0x000fc800078f10ff */
[----:B------:R-:W-:-:S03]  /*1a40*/  LEA.HI.SX32 R185, R185, R61, 0x1e ;  /* 0x0000003db9b97211 */ /* 0x000fc600078ff2ff */
[----:B------:R-:W1:Y:S02]  /*1a50*/  LDC.64 R54, c[0x0][0x288] ;  /* 0x0000a200ff367b82 */ /* 0x000e640000000a00 */
[----:B0-----:R-:W-:-:S05]  /*1a60*/  @P0 IMAD.WIDE.U32 R52, R185, 0x10, R52 ;  /* 0x00000010b9340825 */ /* 0x001fca00078e0034 */
[----:B------:R1:W2:Y:S02]  /*1a70*/  @P0 LDG.E.128 R44, desc[UR4][R52.64] ;  /* 0x00000004342c0981 */ /* 0x0002a4000c1e1d00 */
[----:B-1----:R-:W-:-:S05]  /*1a80*/  IMAD.WIDE R52, R40, 0x4, R54 ;  /* 0x0000000428347825 */ /* 0x002fca00078e0236 */
[----:B------:R0:W5:Y:S01]  /*1a90*/  LDG.E R182, desc[UR4][R52.64] ;  /* 0x0000000434b67981 */ /* 0x000162000c1e1900 */
[----:B------:R-:W-:Y:S01]  /*1aa0*/  HFMA2.MMA R184, -RZ, RZ, 0, 0 ;  /* 0x00000000ffb87435 */ /* 0x000fe200000001ff */
[----:B------:R-:W-:Y:S01]  /*1ab0*/  IADD3 R63, R185, 0x20, RZ ;  /* 0x00000020b93f7810 */ /* 0x000fe20007ffe0ff */
[----:B------:R-:W-:Y:S01]  /*1ac0*/  BSSY B0, `(.L_x_57981) ;  /* 0x000001e000007945 */ /* 0x000fe20003800000 */
[C---:B----4-:R-:W-:Y:S02]  /*1ad0*/  ISETP.GE.AND P5, PT, R58.reuse, 0x1, PT ;  /* 0x000000013a00780c */ /* 0x050fe40003fa6270 */
[----:B------:R-:W-:-:S11]  /*1ae0*/  ISETP.GT.AND P6, PT, R58, RZ, PT ;  /* 0x000000ff3a00720c */ /* 0x000fd60003fc4270 */
[----:B------:R-:W-:Y:S01]  /*1af0*/  @P5 IADD3 R54, R58, -0x1, RZ ;  /* 0xffffffff3a365810 */ /* 0x000fe20007ffe0ff */
[----:B0-----:R-:W0:Y:S01]  /*1b00*/  @P5 LDC.64 R52, c[0x0][0x220] ;  /* 0x00008800ff345b82 */ /* 0x001e220000000a00 */
[----:B------:R-:W-:-:S03]  /*1b10*/  @!P6 ISETP.NE.U32.AND P1, PT, R56, RZ, PT ;  /* 0x000000ff3800e20c */ /* 0x000fc60003f25070 */
[----:B------:R-:W-:Y:S01]  /*1b20*/  @P5 IMAD R54, R54, R59, RZ ;  /* 0x0000003b36365224 */ /* 0x000fe200078e02ff */
[----:B------:R-:W-:-:S03]  /*1b30*/  @!P6 ISETP.NE.AND.EX P2, PT, R57, RZ, PT, P1 ;  /* 0x000000ff3900e20c */ /* 0x000fc60003f45310 */
[----:B------:R-:W1:Y:S01]  /*1b40*/  LDC.64 R58, c[0x0][0x238] ;  /* 0x00008e00ff3a7b82 */ /* 0x000e620000000a00 */
[----:B------:R-:W-:-:S04]  /*1b50*/  @P5 SHF.R.S32.HI R55, RZ, 0x1f, R54 ;  /* 0x0000001fff375819 */ /* 0x000fc80000011436 */
[----:B------:R-:W-:-:S03]  /*1b60*/  @P5 LEA.HI R60, R55, R54, RZ, 0x2 ;  /* 0x00000036373c5211 */ /* 0x000fc600078f10ff */
[----:B------:R-:W3:Y:S01]  /*1b70*/  @P0 LDC.64 R54, c[0x0][0x230] ;  /* 0x00008c00ff360b82 */ /* 0x000ee20000000a00 */
[----:B------:R-:W-:Y:S02]  /*1b80*/  @P5 LEA.HI.SX32 R184, R60, R61, 0x1e ;  /* 0x0000003d3cb85211 */ /* 0x000fe400078ff2ff */
[C---:B------:R-:W-:Y:S02]  /*1b90*/  @!P6 ISETP.NE.U32.AND P3, PT, R56.reuse, RZ, PT ;  /* 0x000000ff3800e20c */ /* 0x040fe40003f65070 */
[----:B------:R-:W-:Y:S01]  /*1ba0*/  @!P6 ISETP.NE.U32.AND P1, PT, R56, RZ, PT ;  /* 0x000000ff3800e20c */ /* 0x000fe20003f25070 */
[----:B0-----:R-:W-:Y:S01]  /*1bb0*/  @P5 IMAD.WIDE.U32 R52, R184, 0x10, R52 ;  /* 0x00000010b8345825 */ /* 0x001fe200078e0034 */
[C---:B------:R-:W-:Y:S02]  /*1bc0*/  @!P6 ISETP.NE.AND.EX P3, PT, R57.reuse, RZ, PT, P3 ;  /* 0x000000ff3900e20c */ /* 0x040fe40003f65330 */
[----:B------:R-:W-:Y:S02]  /*1bd0*/  @!P6 ISETP.NE.AND.EX P1, PT, R57, RZ, PT, P1 ;  /* 0x000000ff3900e20c */ /* 0x000fe40003f25310 */
[----:B------:R1:W5:Y:S01]  /*1be0*/  @P5 LDG.E.128 R48, desc[UR4][R52.64] ;  /* 0x0000000434305981 */ /* 0x000362000c1e1d00 */
[----:B--2---:R-:W-:-:S02]  /*1bf0*/  @!P6 FSEL R129, R45, RZ, P2 ;  /* 0x000000ff2d81e208 */ /* 0x004fc40001000000 */
[----:B------:R-:W-:Y:S01]  /*1c00*/  @!P6 ISETP.NE.U32.AND P2, PT, R56, RZ, PT ;  /* 0x000000ff3800e20c */ /* 0x000fe20003f45070 */
[----:B-1----:R-:W-:Y:S01]  /*1c10*/  IMAD.WIDE.U32 R52, R185, 0x10, R58 ;  /* 0x00000010b9347825 */ /* 0x002fe200078e003a */
[----:B------:R-:W-:Y:S02]  /*1c20*/  @!P6 FSEL R130, R46, RZ, P1 ;  /* 0x000000ff2e82e208 */ /* 0x000fe40000800000 */
[----:B------:R-:W-:Y:S01]  /*1c30*/  @!P6 ISETP.NE.AND.EX P2, PT, R57, RZ, PT, P2 ;  /* 0x000000ff3900e20c */ /* 0x000fe20003f45320 */
[----:B---3--:R-:W-:Y:S01]  /*1c40*/  @P0 IMAD.WIDE.U32 R54, R63, 0x10, R54 ;  /* 0x000000103f360825 */ /* 0x008fe200078e0036 */
[----:B------:R-:W-:Y:S02]  /*1c50*/  @!P6 FSEL R128, R44, RZ, P3 ;  /* 0x000000ff2c80e208 */ /* 0x000fe40001800000 */
[----:B------:R-:W-:Y:S01]  /*1c60*/  @!P6 FSEL R131, R47, RZ, P2 ;  /* 0x000000ff2f83e208 */ /* 0x000fe20001000000 */
[----:B------:R-:W-:Y:S08]  /*1c70*/  @!P6 BRA `(.L_x_57982) ;  /* 0x000000000008e947 */ /* 0x000ff00003800000 */
[----:B-----5:R-:W-:-:S04]  /*1c80*/  FMUL.FTZ R128, R48, UR6 ;  /* 0x0000000630807c20 */ /* 0x020fc80008410000 */
[----:B------:R-:W-:-:S07]  /*1c90*/  @P0 FADD.FTZ R128, R44, R128 ;  /* 0x000000802c800221 */ /* 0x000fce0000010000 */
.L_x_57982:
[----:B------:R-:W-:Y:S05]  /*1ca0*/  BSYNC B0 ;  /* 0x0000000000007941 */ /* 0x000fea0003800000 */
.L_x_57981:
[----:B------:R-:W-:Y:S04]  /*1cb0*/  BSSY B0, `(.L_x_57983) ;  /* 0x0000004000007945 */ /* 0x000fe80003800000 */
[----:B------:R-:W-:Y:S05]  /*1cc0*/  @!P6 BRA `(.L_x_57984) ;  /* 0x000000000008e947 */ /* 0x000fea0003800000 */
[----:B-----5:R-:W-:-:S04]  /*1cd0*/  FMUL.FTZ R129, R49, UR6 ;  /* 0x0000000631817c20 */ /* 0x020fc80008410000 */
[----:B------:R-:W-:-:S07]  /*1ce0*/  @P0 FADD.FTZ R129, R45, R129 ;  /* 0x000000812d810221 */ /* 0x000fce0000010000 */
.L_x_57984:
[----:B------:R-:W-:Y:S05]  /*1cf0*/  BSYNC B0 ;  /* 0x0000000000007941 */ /* 0x000fea0003800000 */
.L_x_57983:
[----:B------:R-:W-:Y:S04]  /*1d00*/  BSSY B0, `(.L_x_57985) ;  /* 0x0000004000007945 */ /* 0x000fe80003800000 */
[----:B------:R-:W-:Y:S05]  /*1d10*/  @!P6 BRA `(.L_x_57986) ;  /* 0x000000000008e947 */ /* 0x000fea0003800000 */
[----:B-----5:R-:W-:-:S04]  /*1d20*/  FMUL.FTZ R130, R50, UR6 ;  /* 0x0000000632827c20 */ /* 0x020fc80008410000 */
[----:B------:R-:W-:-:S07]  /*1d30*/  @P0 FADD.FTZ R130, R46, R130 ;  /* 0x000000822e820221 */ /* 0x000fce0000010000 */
.L_x_57986:
[----:B------:R-:W-:Y:S05]  /*1d40*/  BSYNC B0 ;  /* 0x0000000000007941 */ /* 0x000fea0003800000 */
.L_x_57985:
[----:B------:R-:W-:Y:S04]  /*1d50*/  BSSY B0, `(.L_x_57987) ;  /* 0x0000004000007945 */ /* 0x000fe80003800000 */
[----:B------:R-:W-:Y:S05]  /*1d60*/  @!P6 BRA `(.L_x_57988) ;  /* 0x000000000008e947 */ /* 0x000fea0003800000 */
[----:B-----5:R-:W-:-:S04]  /*1d70*/  FMUL.FTZ R131, R51, UR6 ;  /* 0x0000000633837c20 */ /* 0x020fc80008410000 */
[----:B------:R-:W-:-:S07]  /*1d80*/  @P0 FADD.FTZ R131, R47, R131 ;  /* 0x000000832f830221 */ /* 0x000fce0000010000 */
.L_x_57988:
[----:B------:R-:W-:Y:S05]  /*1d90*/  BSYNC B0 ;  /* 0x0000000000007941 */ /* 0x000fea0003800000 */
.L_x_57987:
[----:B------:R0:W-:Y:S04]  /*1da0*/  STG.E.128 desc[UR4][R52.64], R128 ;  /* 0x0000008034007986 */ /* 0x0001e8000c101d04 */
[----:B------:R1:W2:Y:S01]  /*1db0*/  @P0 LDG.E.128 R44, desc[UR4][R54.64] ;  /* 0x00000004362c0981 */ /* 0x0002a2000c1e1d00 */
[----:B------:R-:W-:Y:S02]  /*1dc0*/  @!P6 ISETP.NE.U32.AND P1, PT, R56, RZ, PT ;  /* 0x000000ff3800e20c */ /* 0x000fe40003f25070 */
[----:B------:R-:W-:Y:S02]  /*1dd0*/  @P5 IADD3 R61, R184, 0x20, RZ ;  /* 0x00000020b83d5810 */ /* 0x000fe40007ffe0ff */
[----:B------:R-:W-:Y:S01]  /*1de0*/  @!P6 ISETP.NE.AND.EX P2, PT, R57, RZ, PT, P1 ;  /* 0x000000ff3900e20c */ /* 0x000fe20003f45310 */
[----:B-1----:R-:W1:Y:S08]  /*1df0*/  @P0 LDC.64 R54, c[0x0][0x230] ;  /* 0x00008c00ff360b82 */ /* 0x002e700000000a00 */
[----:B0-----:R-:W0:Y:S01]  /*1e00*/  @P5 LDC.64 R52, c[0x0][0x220] ;  /* 0x00008800ff345b82 */ /* 0x001e220000000a00 */
[----:B------:R-:W-:-:S02]  /*1e10*/  @!P6 ISETP.NE.U32.AND P3, PT, R56, RZ, PT ;  /* 0x000000ff3800e20c */ /* 0x000fc40003f65070 */
[----:B------:R-:W-:Y:S02]  /*1e20*/  @!P6 ISETP.NE.U32.AND P1, PT, R56, RZ, PT ;  /* 0x000000ff3800e20c */ /* 0x000fe40003f25070 */
[----:B------:R-:W-:Y:S01]  /*1e30*/  IADD3 R65, R185, 0x40, RZ ;  /* 0x00000040b9417810 */ /* 0x000fe20007ffe0ff */
[----:B------:R-:W-:Y:S01]  /*1e40*/  BSSY B0, `(.L_x_57989) ;  /* 0x0000010000007945 */ /* 0x000fe20003800000 */
[C---:B------:R-:W-:Y:S02]  /*1e50*/  @!P6 ISETP.NE.AND.EX P3, PT, R57.reuse, RZ, PT, P3 ;  /* 0x000000ff3900e20c */ /* 0x040fe40003f65330 */
[----:B------:R-:W-:Y:S01]  /*1e60*/  @!P6 ISETP.NE.AND.EX P1, PT, R57, RZ, PT, P1 ;  /* 0x000000ff3900e20c */ /* 0x000fe20003f25310 */
[----:B-1----:R-:W-:-:S04]  /*1e70*/  @P0 IMAD.WIDE.U32 R54, R65, 0x10, R54 ;  /* 0x0000001041360825 */ /* 0x002fc800078e0036 */
[----:B0-----:R-:W-:-:S05]  /*1e80*/  @P5 IMAD.WIDE.U32 R52, R61, 0x10, R52 ;  /* 0x000000103d345825 */ /* 0x001fca00078e0034 */
[----:B-----5:R0:W5:Y:S02]  /*1e90*/  @P5 LDG.E.128 R48, desc[UR4][R52.64] ;  /* 0x0000000434305981 */ /* 0x020164000c1e1d00 */
[----:B0-----:R-:W-:Y:S01]  /*1ea0*/  IMAD.WIDE.U32 R52, R63, 0x10, R58 ;  /* 0x000000103f347825 */ /* 0x001fe200078e003a */
[----:B--2---:R-:W-:Y:S02]  /*1eb0*/  @!P6 FSEL R125, R45, RZ, P2 ;  /* 0x000000ff2d7de208 */ /* 0x004fe40001000000 */
[----:B------:R-:W-:Y:S02]  /*1ec0*/  @!P6 ISETP.NE.U32.AND P2, PT, R56, RZ, PT ;  /* 0x000000ff3800e20c */ /* 0x000fe40003f45070 */
[----:B------:R-:W-:Y:S02]  /*1ed0*/  @!P6 FSEL R126, R46, RZ, P1 ;  /* 0x000000ff2e7ee208 */ /* 0x000fe40000800000 */
[----:B------:R-:W-:Y:S02]  /*1ee0*/  @!P6 ISETP.NE.AND.EX P2, PT, R57, RZ, PT, P2 ;  /* 0x000000ff3900e20c */ /* 0x000fe40003f45320 */
[----:B------:R-:W-:-:S02]  /*1ef0*/  @!P6 FSEL R124, R44, RZ, P3 ;  /* 0x000000ff2c7ce208 */ /* 0x000fc40001800000 */
[----:B------:R-:W-:Y:S01]  /*1f00*/  @!P6 FSEL R127, R47, RZ, P2 ;  /* 0x000000ff2f7fe208 */ /* 0x000fe20001000000 */
[----:B------:R-:W-:Y:S08]  /*1f10*/  @!P6 BRA `(.L_x_57990) ;  /* 0x000000000008e947 */ /* 0x000ff00003800000 */
[----:B-----5:R-:W-:-:S04]  /*1f20*/  FMUL.FTZ R124, R48, UR6 ;  /* 0x00000006307c7c20 */ /* 0x020fc80008410000 */
[----:B------:R-:W-:-:S07]  /*1f30*/  @P0 FADD.FTZ R124, R44, R124 ;  /* 0x0000007c2c7c0221 */ /* 0x000fce0000010000 */
.L_x_57990:
[----:B------:R-:W-:Y:S05]  /*1f40*/  BSYNC B0 ;  /* 0x0000000000007941 */ /* 0x000fea0003800000 */
.L_x_57989:
[----:B------:R-:W-:Y:S04]  /*1f50*/  BSSY B0, `(.L_x_57991) ;  /* 0x0000004000007945 */ /* 0x000fe80003800000 */
[----:B------:R-:W-:Y:S05]  /*1f60*/  @!P6 BRA `(.L_x_57992) ;  /* 0x000000000008e947 */ /* 0x000fea0003800000 */
[----:B-----5:R-:W-:-:S04]  /*1f70*/  FMUL.FTZ R125, R49, UR6 ;  /* 0x00000006317d7c20 */ /* 0x020fc80008410000 */
[----:B------:R-:W-:-:S07]  /*1f80*/  @P0 FADD.FTZ R125, R45, R125 ;  /* 0x0000007d2d7d0221 */ /* 0x000fce0000010000 */
.L_x_57992:
[----:B------:R-:W-:Y:S05]  /*1f90*/  BSYNC B0 ;  /* 0x0000000000007941 */ /* 0x000fea0003800000 */
.L_x_57991:
[----:B------:R-:W-:Y:S04]  /*1fa0*/  BSSY B0, `(.L_x_57993) ;  /* 0x0000004000007945 */ /* 0x000fe80003800000 */
[----:B------:R-:W-:Y:S05]  /*1fb0*/  @!P6 BRA `(.L_x_57994) ;  /* 0x000000000008e947 */ /* 0x000fea0003800000 */
[----:B-----5:R-:W-:-:S04]  /*1fc0*/  FMUL.FTZ R126, R50, UR6 ;  /* 0x00000006327e7c20 */ /* 0x020fc80008410000 */
[----:B------:R-:W-:-:S07]  /*1fd0*/  @P0 FADD.FTZ R126, R46, R126 ;  /* 0x0000007e2e7e0221 */ /* 0x000fce0000010000 */
.L_x_57994:
[----:B------:R-:W-:Y:S05]  /*1fe0*/  BSYNC B0 ;  /* 0x0000000000007941 */ /* 0x000fea0003800000 */
.L_x_57993:
[----:B------:R-:W-:Y:S04]  /*1ff0*/  BSSY B0, `(.L_x_57995) ;  /* 0x0000004000007945 */ /* 0x000fe80003800000 */
[----:B------:R-:W-:Y:S05]  /*2000*/  @!P6 BRA `(.L_x_57996) ;  /* 0x000000000008e947 */ /* 0x000fea0003800000 */
[----:B-----5:R-:W-:-:S04]  /*2010*/  FMUL.FTZ R127, R51, UR6 ;  /* 0x00000006337f7c20 */ /* 0x020fc80008410000 */
[----:B------:R-:W-:-:S07]  /*2020*/  @P0 FADD.FTZ R127, R47, R127 ;  /* 0x0000007f2f7f0221 */ /* 0x000fce0000010000 */
.L_x_57996:
[----:B------:R-:W-:Y:S05]  /*2030*/  BSYNC B0 ;  /* 0x0000000000007941 */ /* 0x000fea0003800000 */
.L_x_57995:
        /* <DEDUP_REMOVED lines=26> */
.L_x_57998:
[----:B------:R-:W-:Y:S05]  /*21e0*/  BSYNC B0 ;  /* 0x0000000000007941 */ /* 0x000fea0003800000 */
.L_x_57997:
[----:B------:R-:W-:Y:S04]  /*21f0*/  BSSY B0, `(.L_x_57999) ;  /* 0x0000004000007945 */ /* 0x000fe80003800000 */
[----:B------:R-:W-:Y:S05]  /*2200*/  @!P6 BRA `(.L_x_58000) ;  /* 0x000000000008e947 */ /* 0x000fea0003800000 */
[----:B-----5:R-:W-:-:S04]  /*2210*/  FMUL.FTZ R121, R49, UR6 ;  /* 0x0000000631797c20 */ /* 0x020fc80008410000 */
[----:B------:R-:W-:-:S07]  /*2220*/  @P0 FADD.FTZ R121, R45, R121 ;  /* 0x000000792d790221 */ /* 0x000fce0000010000 */
.L_x_58000:
[----:B------:R-:W-:Y:S05]  /*2230*/  BSYNC B0 ;  /* 0x0000000000007941 */ /* 0x000fea0003800000 */
.L_x_57999:
[----:B------:R-:W-:Y:S04]  /*2240*/  BSSY B0, `(.L_x_58001) ;  /* 0x0000004000007945 */ /* 0x000fe80003800000 */
[----:B------:R-:W-:Y:S05]  /*2250*/  @!P6 BRA `(.L_x_58002) ;  /* 0x000000000008e947 */ /* 0x000fea0003800000 */
[----:B-----5:R-:W-:-:S04]  /*2260*/  FMUL.FTZ R122, R50, UR6 ;  /* 0x00000006327a7c20 */ /* 0x020fc80008410000 */
[----:B------:R-:W-:-:S07]  /*2270*/  @P0 FADD.FTZ R122, R46, R122 ;  /* 0x0000007a2e7a0221 */ /* 0x000fce0000010000 */
.L_x_58002:
[----:B------:R-:W-:Y:S05]  /*2280*/  BSYNC B0 ;  /* 0x0000000000007941 */ /* 0x000fea0003800000 */
.L_x_58001:
[----:B------:R-:W-:Y:S04]  /*2290*/  BSSY B0, `(.L_x_58003) ;  /* 0x0000004000007945 */ /* 0x000fe80003800000 */
[----:B------:R-:W-:Y:S05]  /*22a0*/  @!P6 BRA `(.L_x_58004) ;  /* 0x000000000008e947 */ /* 0x000fea0003800000 */
[----:B-----5:R-:W-:-:S04]  /*22b0*/  FMUL.FTZ R123, R51, UR6 ;  /* 0x00000006337b7c20 */ /* 0x020fc80008410000 */
[----:B------:R-:W-:-:S07]  /*22c0*/  @P0 FADD.FTZ R123, R47, R123 ;  /* 0x0000007b2f7b0221 */ /* 0x000fce0000010000 */
.L_x_58004:
[----:B------:R-:W-:Y:S05]  /*22d0*/  BSYNC B0 ;  /* 0x0000000000007941 */ /* 0x000fea0003800000 */
.L_x_58003:
        /* <DEDUP_REMOVED lines=26> */
.L_x_58006:
[----:B------:R-:W-:Y:S05]  /*2480*/  BSYNC B0 ;  /* 0x0000000000007941 */ /* 0x000fea0003800000 */
.L_x_58005:
[----:B------:R-:W-:Y:S04]  /*2490*/  BSSY B0, `(.L_x_58007) ;  /* 0x0000004000007945 */ /* 0x000fe80003800000 */
[----:B------:R-:W-:Y:S05]  /*24a0*/  @!P6 BRA `(.L_x_58008) ;  /* 0x000000000008e947 */ /* 0x000fea0003800000 */
[----:B-----5:R-:W-:-:S04]  /*24b0*/  FMUL.FTZ R117, R49, UR6 ;  /* 0x0000000631757c20 */ /* 0x020fc80008410000 */
[----:B------:R-:W-:-:S07]  /*24c0*/  @P0 FADD.FTZ R117, R45, R117 ;  /* 0x000000752d750221 */ /* 0x000fce0000010000 */
.L_x_58008:
[----:B------:R-:W-:Y:S05]  /*24d0*/  BSYNC B0 ;  /* 0x0000000000007941 */ /* 0x000fea0003800000 */
.L_x_58007:
[----:B------:R-:W-:Y:S04]  /*24e0*/  BSSY B0, `(.L_x_58009) ;  /* 0x0000004000007945 */ /* 0x000fe80003800000 */
[----:B------:R-:W-:Y:S05]  /*24f0*/  @!P6 BRA `(.L_x_58010) ;  /* 0x000000000008e947 */ /* 0x000fea0003800000 */
[----:B-----5:R-:W-:-:S04]  /*2500*/  FMUL.FTZ R118, R50, UR6 ;  /* 0x0000000632767c20 */ /* 0x020fc80008410000 */
[----:B------:R-:W-:-:S07]  /*2510*/  @P0 FADD.FTZ R118, R46, R118 ;  /* 0x000000762e760221 */ /* 0x000fce0000010000 */
.L_x_58010:
[----:B------:R-:W-:Y:S05]  /*2520*/  BSYNC B0 ;  /* 0x0000000000007941 */ /* 0x000fea0003800000 */
.L_x_58009:
[----:B------:R-:W-:Y:S04]  /*2530*/  BSSY B0, `(.L_x_58011) ;  /* 0x0000004000007945 */ /* 0x000fe80003800000 */
[----:B------:R-:W-:Y:S05]  /*2540*/  @!P6 BRA `(.L_x_58012) ;  /* 0x000000000008e947 */ /* 0x000fea0003800000 */
[----:B-----5:R-:W-:-:S04]  /*2550*/  FMUL.FTZ R119, R51, UR6 ;  /* 0x0000000633777c20 */ /* 0x020fc80008410000 */
[----:B------:R-:W-:-:S07]  /*2560*/  @P0 FADD.FTZ R119, R47, R119 ;  /* 0x000000772f770221 */ /* 0x000fce0000010000 */
.L_x_58012:
[----:B------:R-:W-:Y:S05]  /*2570*/  BSYNC B0 ;  /* 0x0000000000007941 */ /* 0x000fea0003800000 */
.L_x_58011:
        /* <DEDUP_REMOVED lines=26> */
.L_x_58014:
[----:B------:R-:W-:Y:S05]  /*2720*/  BSYNC B0 ;  /* 0x0000000000007941 */ /* 0x000fea0003800000 */
.L_x_58013:
[----:B------:R-:W-:Y:S04]  /*2730*/  BSSY B0, `(.L_x_58015) ;  /* 0x0000004000007945 */ /* 0x000fe80003800000 */
[----:B------:R-:W-:Y:S05]  /*2740*/  @!P6 BRA `(.L_x_58016) ;  /* 0x000000000008e947 */ /* 0x000fea0003800000 */
[----:B-----5:R-:W-:-:S04]  /*2750*/  FMUL.FTZ R113, R49, UR6 ;  /* 0x0000000631717c20 */ /* 0x020fc80008410000 */
[----:B------:R-:W-:-:S07]  /*2760*/  @P0 FADD.FTZ R113, R45, R113 ;  /* 0x000000712d710221 */ /* 0x000fce0000010000 */
.L_x_58016:
[----:B------:R-:W-:Y:S05]  /*2770*/  BSYNC B0 ;  /* 0x0000000000007941 */ /* 0x000fea0003800000 */
.L_x_58015:
[----:B------:R-:W-:Y:S04]  /*2780*/  BSSY B0, `(.L_x_58017) ;  /* 0x0000004000007945 */ /* 0x000fe80003800000 */
[----:B------:R-:W-:Y:S05]  /*2790*/  @!P6 BRA `(.L_x_58018) ;  /* 0x000000000008e947 */ /* 0x000fea0003800000 */
[----:B-----5:R-:W-:-:S04]  /*27a0*/  FMUL.FTZ R114, R50, UR6 ;  /* 0x0000000632727c20 */ /* 0x020fc80008410000 */
[----:B------:R-:W-:-:S07]  /*27b0*/  @P0 FADD.FTZ R114, R46, R114 ;  /* 0x000000722e720221 */ /* 0x000fce0000010000 */
.L_x_58018:
[----:B------:R-:W-:Y:S05]  /*27c0*/  BSYNC B0 ;  /* 0x0000000000007941 */ /* 0x000fea0003800000 */
.L_x_58017:
[----:B------:R-:W-:Y:S04]  /*27d0*/  BSSY B0, `(.L_x_58019) ;  /* 0x0000004000007945 */ /* 0x000fe80003800000 */
[----:B------:R-:W-:Y:S05]  /*27e0*/  @!P6 BRA `(.L_x_58020) ;  /* 0x000000000008e947 */ /* 0x000fea0003800000 */
[----:B-----5:R-:W-:-:S04]  /*27f0*/  FMUL.FTZ R115, R51, UR6 ;  /* 0x0000000633737c20 */ /* 0x020fc80008410000 */
[----:B------:R-:W-:-:S07]  /*2800*/  @P0 FADD.FTZ R115, R47, R115 ;  /* 0x000000732f730221 */ /* 0x000fce0000010000 */
.L_x_58020:
[----:B------:R-:W-:Y:S05]  /*2810*/  BSYNC B0 ;  /* 0x0000000000007941 */ /* 0x000fea0003800000 */
.L_x_58019:
        /* <DEDUP_REMOVED lines=26> */
.L_x_58022:
[----:B------:R-:W-:Y:S05]  /*29c0*/  BSYNC B0 ;  /* 0x0000000000007941 */ /* 0x000fea0003800000 */
.L_x_58021:
[----:B------:R-:W-:Y:S04]  /*29d0*/  BSSY B0, `(.L_x_58023) ;  /* 0x0000004000007945 */ /* 0x000fe80003800000 */
[----:B------:R-:W-:Y:S05]  /*29e0*/  @!P6 BRA `(.L_x_58024) ;  /* 0x000000000008e947 */ /* 0x000fea0003800000 */
[----:B-----5:R-:W-:-:S04]  /*29f0*/  FMUL.FTZ R109, R49, UR6 ;  /* 0x00000006316d7c20 */ /* 0x020fc80008410000 */
[----:B------:R-:W-:-:S07]  /*2a00*/  @P0 FADD.FTZ R109, R45, R109 ;  /* 0x0000006d2d6d0221 */ /* 0x000fce0000010000 */
.L_x_58024:
[----:B------:R-:W-:Y:S05]  /*2a10*/  BSYNC B0 ;  /* 0x0000000000007941 */ /* 0x000fea0003800000 */
.L_x_58023:
[----:B------:R-:W-:Y:S04]  /*2a20*/  BSSY B0, `(.L_x_58025) ;  /* 0x0000004000007945 */ /* 0x000fe80003800000 */
[----:B------:R-:W-:Y:S05]  /*2a30*/  @!P6 BRA `(.L_x_58026) ;  /* 0x000000000008e947 */ /* 0x000fea0003800000 */
[----:B-----5:R-:W-:-:S04]  /*2a40*/  FMUL.FTZ R110, R50, UR6 ;  /* 0x00000006326e7c20 */ /* 0x020fc80008410000 */
[----:B------:R-:W-:-:S07]  /*2a50*/  @P0 FADD.FTZ R110, R46, R110 ;  /* 0x0000006e2e6e0221 */ /* 0x000fce0000010000 */
.L_x_58026:
[----:B------:R-:W-:Y:S05]  /*2a60*/  BSYNC B0 ;  /* 0x0000000000007941 */ /* 0x000fea0003800000 */
.L_x_58025:
[----:B------:R-:W-:Y:S04]  /*2a70*/  BSSY B0, `(.L_x_58027) ;  /* 0x0000004000007945 */ /* 0x000fe80003800000 */
[----:B------:R-:W-:Y:S05]  /*2a80*/  @!P6 BRA `(.L_x_58028) ;  /* 0x000000000008e947 */ /* 0x000fea0003800000 */
[----:B-----5:R-:W-:-:S04]  /*2a90*/  FMUL.FTZ R111, R51, UR6 ;  /* 0x00000006336f7c20 */ /* 0x020fc80008410000 */
[----:B------:R-:W-:-:S07]  /*2aa0*/  @P0 FADD.FTZ R111, R47, R111 ;  /* 0x0000006f2f6f0221 */ /* 0x000fce0000010000 */
.L_x_58028:
[----:B------:R-:W-:Y:S05]  /*2ab0*/  BSYNC B0 ;  /* 0x0000000000007941 */ /* 0x000fea0003800000 */
.L_x_58027:
        /* <DEDUP_REMOVED lines=26> */
.L_x_58030:
[----:B------:R-:W-:Y:S05]  /*2c60*/  BSYNC B0 ;  /* 0x0000000000007941 */ /* 0x000fea0003800000 */
.L_x_58029:
[----:B------:R-:W-:Y:S04]  /*2c70*/  BSSY B0, `(.L_x_58031) ;  /* 0x0000004000007945 */ /* 0x000fe80003800000 */
[----:B------:R-:W-:Y:S05]  /*2c80*/  @!P6 BRA `(.L_x_58032) ;  /* 0x000000000008e947 */ /* 0x000fea0003800000 */
[----:B-----5:R-:W-:-:S04]  /*2c90*/  FMUL.FTZ R105, R49, UR6 ;  /* 0x0000000631697c20 */ /* 0x020fc80008410000 */
[----:B------:R-:W-:-:S07]  /*2ca0*/  @P0 FADD.FTZ R105, R45, R105 ;  /* 0x000000692d690221 */ /* 0x000fce0000010000 */
.L_x_58032:
[----:B------:R-:W-:Y:S05]  /*2cb0*/  BSYNC B0 ;  /* 0x0000000000007941 */ /* 0x000fea0003800000 */
.L_x_58031:
[----:B------:R-:W-:Y:S04]  /*2cc0*/  BSSY B0, `(.L_x_58033) ;  /* 0x0000004000007945 */ /* 0x000fe80003800000 */
[----:B------:R-:W-:Y:S05]  /*2cd0*/  @!P6 BRA `(.L_x_58034) ;  /* 0x000000000008e947 */ /* 0x000fea0003800000 */
[----:B-----5:R-:W-:-:S04]  /*2ce0*/  FMUL.FTZ R106, R50, UR6 ;  /* 0x00000006326a7c20 */ /* 0x020fc80008410000 */
[----:B------:R-:W-:-:S07]  /*2cf0*/  @P0 FADD.FTZ R106, R46, R106 ;  /* 0x0000006a2e6a0221 */ /* 0x000fce0000010000 */
.L_x_58034:
[----:B------:R-:W-:Y:S05]  /*2d00*/  BSYNC B0 ;  /* 0x0000000000007941 */ /* 0x000fea0003800000 */
.L_x_58033:
[----:B------:R-:W-:Y:S04]  /*2d10*/  BSSY B0, `(.L_x_58035) ;  /* 0x0000004000007945 */ /* 0x000fe80003800000 */
[----:B------:R-:W-:Y:S05]  /*2d20*/  @!P6 BRA `(.L_x_58036) ;  /* 0x000000000008e947 */ /* 0x000fea0003800000 */
[----:B-----5:R-:W-:-:S04]  /*2d30*/  FMUL.FTZ R107, R51, UR6 ;  /* 0x00000006336b7c20 */ /* 0x020fc80008410000 */
[----:B------:R-:W-:-:S07]  /*2d40*/  @P0 FADD.FTZ R107, R47, R107 ;  /* 0x0000006b2f6b0221 */ /* 0x000fce0000010000 */
.L_x_58036:
[----:B------:R-:W-:Y:S05]  /*2d50*/  BSYNC B0 ;  /* 0x0000000000007941 */ /* 0x000fea0003800000 */
.L_x_58035:
        /* <DEDUP_REMOVED lines=26> */
.L_x_58038:
[----:B------:R-:W-:Y:S05]  /*2f00*/  BSYNC B0 ;  /* 0x0000000000007941 */ /* 0x000fea0003800000 */
.L_x_58037:
[----:B------:R-:W-:Y:S04]  /*2f10*/  BSSY B0, `(.L_x_58039) ;  /* 0x0000004000007945 */ /* 0x000fe80003800000 */
[----:B------:R-:W-:Y:S05]  /*2f20*/  @!P6 BRA `(.L_x_58040) ;  /* 0x000000000008e947 */ /* 0x000fea0003800000 */
[----:B-----5:R-:W-:-:S04]  /*2f30*/  FMUL.FTZ R93, R49, UR6 ;  /* 0x00000006315d7c20 */ /* 0x020fc80008410000 */
[----:B------:R-:W-:-:S07]  /*2f40*/  @P0 FADD.FTZ R93, R45, R93 ;  /* 0x0000005d2d5d0221 */ /* 0x000fce0000010000 */
.L_x_58040:
[----:B------:R-:W-:Y:S05]  /*2f50*/  BSYNC B0 ;  /* 0x0000000000007941 */ /* 0x000fea0003800000 */
.L_x_58039:
[----:B------:R-:W-:Y:S04]  /*2f60*/  BSSY B0, `(.L_x_58041) ;  /* 0x0000004000007945 */ /* 0x000fe80003800000 */
[----:B------:R-:W-:Y:S05]  /*2f70*/  @!P6 BRA `(.L_x_58042) ;  /* 0x000000000008e947 */ /* 0x000fea0003800000 */
[----:B-----5:R-:W-:-:S04]  /*2f80*/  FMUL.FTZ R94, R50, UR6 ;  /* 0x00000006325e7c20 */ /* 0x020fc80008410000 */
[----:B------:R-:W-:-:S07]  /*2f90*/  @P0 FADD.FTZ R94, R46, R94 ;  /* 0x0000005e2e5e0221 */ /* 0x000fce0000010000 */
.L_x_58042:
[----:B------:R-:W-:Y:S05]  /*2fa0*/  BSYNC B0 ;  /* 0x0000000000007941 */ /* 0x000fea0003800000 */
.L_x_58041:
[----:B------:R-:W-:Y:S04]  /*2fb0*/  BSSY B0, `(.L_x_58043) ;  /* 0x0000004000007945 */ /* 0x000fe80003800000 */
[----:B------:R-:W-:Y:S05]  /*2fc0*/  @!P6 BRA `(.L_x_58044) ;  /* 0x000000000008e947 */ /* 0x000fea0003800000 */
[----:B-----5:R-:W-:-:S04]  /*2fd0*/  FMUL.FTZ R95, R51, UR6 ;  /* 0x00000006335f7c20 */ /* 0x020fc80008410000 */
[----:B------:R-:W-:-:S07]  /*2fe0*/  @P0 FADD.FTZ R95, R47, R95 ;  /* 0x0000005f2f5f0221 */ /* 0x000fce0000010000 */
.L_x_58044:
[----:B------:R-:W-:Y:S05]  /*2ff0*/  BSYNC B0 ;  /* 0x0000000000007941 */ /* 0x000fea0003800000 */
.L_x_58043:
        /* <DEDUP_REMOVED lines=26> */
.L_x_58046:
[----:B------:R-:W-:Y:S05]  /*31a0*/  BSYNC B0 ;  /* 0x0000000000007941 */ /* 0x000fea0003800000 */
.L_x_58045:
[----:B------:R-:W-:Y:S04]  /*31b0*/  BSSY B0, `(.L_x_58047) ;  /* 0x0000004000007945 */ /* 0x000fe80003800000 */
[----:B------:R-:W-:Y:S05]  /*31c0*/  @!P6 BRA `(.L_x_58048) ;  /* 0x000000000008e947 */ /* 0x000fea0003800000 */
[----:B-----5:R-:W-:-:S04]  /*31d0*/  FMUL.FTZ R101, R49, UR6 ;  /* 0x0000000631657c20 */ /* 0x020fc80008410000 */
[----:B------:R-:W-:-:S07]  /*31e0*/  @P0 FADD.FTZ R101, R45, R101 ;  /* 0x000000652d650221 */ /* 0x000fce0000010000 */
.L_x_58048:
[----:B------:R-:W-:Y:S05]  /*31f0*/  BSYNC B0 ;  /* 0x0000000000007941 */ /* 0x000fea0003800000 */
.L_x_58047:
[----:B------:R-:W-:Y:S04]  /*3200*/  BSSY B0, `(.L_x_58049) ;  /* 0x0000004000007945 */ /* 0x000fe80003800000 */
[----:B------:R-:W-:Y:S05]  /*3210*/  @!P6 BRA `(.L_x_58050) ;  /* 0x000000000008e947 */ /* 0x000fea0003800000 */
[----:B-----5:R-:W-:-:S04]  /*3220*/  FMUL.FTZ R102, R50, UR6 ;  /* 0x0000000632667c20 */ /* 0x020fc80008410000 */
[----:B------:R-:W-:-:S07]  /*3230*/  @P0 FADD.FTZ R102, R46, R102 ;  /* 0x000000662e660221 */ /* 0x000fce0000010000 */
.L_x_58050:
[----:B------:R-:W-:Y:S05]  /*3240*/  BSYNC B0 ;  /* 0x0000000000007941 */ /* 0x000fea0003800000 */
.L_x_58049:
[----:B------:R-:W-:Y:S04]  /*3250*/  BSSY B0, `(.L_x_58051) ;  /* 0x0000004000007945 */ /* 0x000fe80003800000 */
[----:B------:R-:W-:Y:S05]  /*3260*/  @!P6 BRA `(.L_x_58052) ;  /* 0x000000000008e947 */ /* 0x000fea0003800000 */
[----:B-----5:R-:W-:-:S04]  /*3270*/  FMUL.FTZ R103, R51, UR6 ;  /* 0x0000000633677c20 */ /* 0x020fc80008410000 */
[----:B------:R-:W-:-:S07]  /*3280*/  @P0 FADD.FTZ R103, R47, R103 ;  /* 0x000000672f670221 */ /* 0x000fce0000010000 */
.L_x_58052:
[----:B------:R-:W-:Y:S05]  /*3290*/  BSYNC B0 ;  /* 0x0000000000007941 */ /* 0x000fea0003800000 */
.L_x_58051:
        /* <DEDUP_REMOVED lines=26> */
.L_x_58054:
[----:B------:R-:W-:Y:S05]  /*3440*/  BSYNC B0 ;  /* 0x0000000000007941 */ /* 0x000fea0003800000 */
.L_x_58053:
[----:B------:R-:W-:Y:S04]  /*3450*/  BSSY B0, `(.L_x_58055) ;  /* 0x0000004000007945 */ /* 0x000fe80003800000 */
[----:B------:R-:W-:Y:S05]  /*3460*/  @!P6 BRA `(.L_x_58056) ;  /* 0x000000000008e947 */ /* 0x000fea0003800000 */
[----:B-----5:R-:W-:-:S04]  /*3470*/  FMUL.FTZ R97, R49, UR6 ;  /* 0x0000000631617c20 */ /* 0x020fc80008410000 */
[----:B------:R-:W-:-:S07]  /*3480*/  @P0 FADD.FTZ R97, R45, R97 ;  /* 0x000000612d610221 */ /* 0x000fce0000010000 */
.L_x_58056:
[----:B------:R-:W-:Y:S05]  /*3490*/  BSYNC B0 ;  /* 0x0000000000007941 */ /* 0x000fea0003800000 */
.L_x_58055:
[----:B------:R-:W-:Y:S04]  /*34a0*/  BSSY B0, `(.L_x_58057) ;  /* 0x0000004000007945 */ /* 0x000fe80003800000 */
[----:B------:R-:W-:Y:S05]  /*34b0*/  @!P6 BRA `(.L_x_58058) ;  /* 0x000000000008e947 */ /* 0x000fea0003800000 */
[----:B-----5:R-:W-:-:S04]  /*34c0*/  FMUL.FTZ R98, R50, UR6 ;  /* 0x0000000632627c20 */ /* 0x020fc80008410000 */
[----:B------:R-:W-:-:S07]  /*34d0*/  @P0 FADD.FTZ R98, R46, R98 ;  /* 0x000000622e620221 */ /* 0x000fce0000010000 */
.L_x_58058:
[----:B------:R-:W-:Y:S05]  /*34e0*/  BSYNC B0 ;  /* 0x0000000000007941 */ /* 0x000fea0003800000 */
.L_x_58057:
[----:B------:R-:W-:Y:S04]  /*34f0*/  BSSY B0, `(.L_x_58059) ;  /* 0x0000004000007945 */ /* 0x000fe80003800000 */
[----:B------:R-:W-:Y:S05]  /*3500*/  @!P6 BRA `(.L_x_58060) ;  /* 0x000000000008e947 */ /* 0x000fea0003800000 */
[----:B-----5:R-:W-:-:S04]  /*3510*/  FMUL.FTZ R99, R51, UR6 ;  /* 0x0000000633637c20 */ /* 0x020fc80008410000 */
[----:B------:R-:W-:-:S07]  /*3520*/  @P0 FADD.FTZ R99, R47, R99 ;  /* 0x000000632f630221 */ /* 0x000fce0000010000 */
.L_x_58060:
[----:B------:R-:W-:Y:S05]  /*3530*/  BSYNC B0 ;  /* 0x0000000000007941 */ /* 0x000fea0003800000 */
.L_x_58059:
[----:B------:R0:W-:Y:S01]  /*3540*/  STG.E.128 desc[UR4][R52.64], R96 ;  /* 0x0000006034007986 */ /* 0x0001e2000c101d04 */
[----:B------:R-:W1:Y:S03]  /*3550*/  @P0 LDC.64 R62, c[0x0][0x230] ;  /* 0x00008c00ff3e0b82 */ /* 0x000e660000000a00 */
[----:B------:R-:W2:Y:S01]  /*3560*/  @P0 LDG.E.128 R44, desc[UR4][R54.64] ;  /* 0x00000004362c0981 */ /* 0x000ea2000c1e1d00 */
[----:B------:R-:W-:Y:S02]  /*3570*/  @P5 IADD3 R61, R184, 0x140, RZ ;  /* 0x00000140b83d5810 */ /* 0x000fe40007ffe0ff */
[----:B------:R-:W-:-:S04]  /*3580*/  @!P6 ISETP.NE.U32.AND P1, PT, R56, RZ, PT ;  /* 0x000000ff3800e20c */ /* 0x000fc80003f25070 */
[----:B------:R-:W-:Y:S01]  /*3590*/  @!P6 ISETP.NE.AND.EX P2, PT, R57, RZ, PT, P1 ;  /* 0x000000ff3900e20c */ /* 0x000fe20003f45310 */
[----:B0-----:R-:W0:Y:S01]  /*35a0*/  @P5 LDC.64 R52, c[0x0][0x220] ;  /* 0x00008800ff345b82 */ /* 0x001e220000000a00 */
[C---:B------:R-:W-:Y:S02]  /*35b0*/  @!P6 ISETP.NE.U32.AND P3, PT, R56.reuse, RZ, PT ;  /* 0x000000ff3800e20c */ /* 0x040fe40003f65070 */
[----:B------:R-:W-:Y:S02]  /*35c0*/  @!P6 ISETP.NE.U32.AND P1, PT, R56, RZ, PT ;  /* 0x000000ff3800e20c */ /* 0x000fe40003f25070 */
[----:B------:R-:W-:Y:S01]  /*35d0*/  IADD3 R67, R185, 0x160, RZ ;  /* 0x00000160b9437810 */ /* 0x000fe20007ffe0ff */
[----:B------:R-:W-:Y:S01]  /*35e0*/  BSSY B0, `(.L_x_58061) ;  /* 0x0000010000007945 */ /* 0x000fe20003800000 */
[C---:B------:R-:W-:Y:S02]  /*35f0*/  @!P6 ISETP.NE.AND.EX P3, PT, R57.reuse, RZ, PT, P3 ;  /* 0x000000ff3900e20c */ /* 0x040fe40003f65330 */
[----:B------:R-:W-:Y:S01]  /*3600*/  @!P6 ISETP.NE.AND.EX P1, PT, R57, RZ, PT, P1 ;  /* 0x000000ff3900e20c */ /* 0x000fe20003f25310 */
[----:B0-----:R-:W-:-:S05]  /*3610*/  @P5 IMAD.WIDE.U32 R52, R61, 0x10, R52 ;  /* 0x000000103d345825 */ /* 0x001fca00078e0034 */
[----:B-----5:R2:W5:Y:S01]  /*3620*/  @P5 LDG.E.128 R48, desc[UR4][R52.64] ;  /* 0x0000000434305981 */ /* 0x020562000c1e1d00 */
[----:B------:R-:W-:-:S04]  /*3630*/  IMAD.WIDE.U32 R60, R65, 0x10, R58 ;  /* 0x00000010413c7825 */ /* 0x000fc800078e003a */
[----:B-1----:R-:W-:Y:S01]  /*3640*/  @P0 IMAD.WIDE.U32 R62, R67, 0x10, R62 ;  /* 0x00000010433e0825 */ /* 0x002fe200078e003e */
[----:B--2---:R-:W-:Y:S02]  /*3650*/  @!P6 FSEL R53, R45, RZ, P2 ;  /* 0x000000ff2d35e208 */ /* 0x004fe40001000000 */
[----:B------:R-:W-:Y:S02]  /*3660*/  @!P6 ISETP.NE.U32.AND P2, PT, R56, RZ, PT ;  /* 0x000000ff3800e20c */ /* 0x000fe40003f45070 */
[----:B------:R-:W-:Y:S02]  /*3670*/  @!P6 FSEL R54, R46, RZ, P1 ;  /* 0x000000ff2e36e208 */ /* 0x000fe40000800000 */
[----:B------:R-:W-:Y:S02]  /*3680*/  @!P6 ISETP.NE.AND.EX P2, PT, R57, RZ, PT, P2 ;  /* 0x000000ff3900e20c */ /* 0x000fe40003f45320 */
[----:B------:R-:W-:Y:S02]  /*3690*/  @!P6 FSEL R52, R44, RZ, P3 ;  /* 0x000000ff2c34e208 */ /* 0x000fe40001800000 */
[----:B------:R-:W-:Y:S01]  /*36a0*/  @!P6 FSEL R55, R47, RZ, P2 ;  /* 0x000000ff2f37e208 */ /* 0x000fe20001000000 */
[----:B------:R-:W-:Y:S08]  /*36b0*/  @!P6 BRA `(.L_x_58062) ;  /* 0x000000000008e947 */ /* 0x000ff00003800000 */
[----:B-----5:R-:W-:-:S04]  /*36c0*/  FMUL.FTZ R52, R48, UR6 ;  /* 0x0000000630347c20 */ /* 0x020fc80008410000 */
[----:B------:R-:W-:-:S07]  /*36d0*/  @P0 FADD.FTZ R52, R44, R52 ;  /* 0x000000342c340221 */ /* 0x000fce0000010000 */
.L_x_58062:
[----:B------:R-:W-:Y:S05]  /*36e0*/  BSYNC B0 ;  /* 0x0000000000007941 */ /* 0x000fea0003800000 */
.L_x_58061:
[----:B------:R-:W-:Y:S04]  /*36f0*/  BSSY B0, `(.L_x_58063) ;  /* 0x0000004000007945 */ /* 0x000fe80003800000 */
[----:B------:R-:W-:Y:S05]  /*3700*/  @!P6 BRA `(.L_x_58064) ;  /* 0x000000000008e947 */ /* 0x000fea0003800000 */
[----:B-----5:R-:W-:-:S04]  /*3710*/  FMUL.FTZ R53, R49, UR6 ;  /* 0x0000000631357c20 */ /* 0x020fc80008410000 */
[----:B------:R-:W-:-:S07]  /*3720*/  @P0 FADD.FTZ R53, R45, R53 ;  /* 0x000000352d350221 */ /* 0x000fce0000010000 */
.L_x_58064:
[----:B------:R-:W-:Y:S05]  /*3730*/  BSYNC B0 ;  /* 0x0000000000007941 */ /* 0x000fea0003800000 */
.L_x_58063:
[----:B------:R-:W-:Y:S04]  /*3740*/  BSSY B0, `(.L_x_58065) ;  /* 0x0000004000007945 */ /* 0x000fe80003800000 */
[----:B------:R-:W-:Y:S05]  /*3750*/  @!P6 BRA `(.L_x_58066) ;  /* 0x000000000008e947 */ /* 0x000fea0003800000 */
[----:B-----5:R-:W-:-:S04]  /*3760*/  FMUL.FTZ R54, R50, UR6 ;  /* 0x0000000632367c20 */ /* 0x020fc80008410000 */
[----:B------:R-:W-:-:S07]  /*3770*/  @P0 FADD.FTZ R54, R46, R54 ;  /* 0x000000362e360221 */ /* 0x000fce0000010000 */
.L_x_58066:
[----:B------:R-:W-:Y:S05]  /*3780*/  BSYNC B0 ;  /* 0x0000000000007941 */ /* 0x000fea0003800000 */
.L_x_58065:
[----:B------:R-:W-:Y:S04]  /*3790*/  BSSY B0, `(.L_x_58067) ;  /* 0x0000004000007945 */ /* 0x000fe80003800000 */
[----:B------:R-:W-:Y:S05]  /*37a0*/  @!P6 BRA `(.L_x_58068) ;  /* 0x000000000008e947 */ /* 0x000fea0003800000 */
[----:B-----5:R-:W-:-:S04]  /*37b0*/  FMUL.FTZ R55, R51, UR6 ;  /* 0x0000000633377c20 */ /* 0x020fc80008410000 */
[----:B------:R-:W-:-:S07]  /*37c0*/  @P0 FADD.FTZ R55, R47, R55 ;  /* 0x000000372f370221 */ /* 0x000fce0000010000 */
.L_x_58068:
[----:B------:R-:W-:Y:S05]  /*37d0*/  BSYNC B0 ;  /* 0x0000000000007941 */ /* 0x000fea0003800000 */
.L_x_58067:
        /* <DEDUP_REMOVED lines=26> */
.L_x_58070:
[----:B------:R-:W-:Y:S05]  /*3980*/  BSYNC B0 ;  /* 0x0000000000007941 */ /* 0x000fea0003800000 */
.L_x_58069:
[----:B------:R-:W-:Y:S04]  /*3990*/  BSSY B0, `(.L_x_58071) ;  /* 0x0000004000007945 */ /* 0x000fe80003800000 */
[----:B------:R-:W-:Y:S05]  /*39a0*/  @!P6 BRA `(.L_x_58072) ;  /* 0x000000000008e947 */ /* 0x000fea0003800000 */
[----:B-----5:R-:W-:-:S04]  /*39b0*/  FMUL.FTZ R73, R49, UR6 ;  /* 0x0000000631497c20 */ /* 0x020fc80008410000 */
[----:B------:R-:W-:-:S07]  /*39c0*/  @P0 FADD.FTZ R73, R45, R73 ;  /* 0x000000492d490221 */ /* 0x000fce0000010000 */
.L_x_58072:
[----:B------:R-:W-:Y:S05]  /*39d0*/  BSYNC B0 ;  /* 0x0000000000007941 */ /* 0x000fea0003800000 */
.L_x_58071:
[----:B------:R-:W-:Y:S04]  /*39e0*/  BSSY B0, `(.L_x_58073) ;  /* 0x0000004000007945 */ /* 0x000fe80003800000 */
[----:B------:R-:W-:Y:S05]  /*39f0*/  @!P6 BRA `(.L_x_58074) ;  /* 0x000000000008e947 */ /* 0x000fea0003800000 */
[----:B-----5:R-:W-:-:S04]  /*3a00*/  FMUL.FTZ R74, R50, UR6 ;  /* 0x00000006324a7c20 */ /* 0x020fc80008410000 */
[----:B------:R-:W-:-:S07]  /*3a10*/  @P0 FADD.FTZ R74, R46, R74 ;  /* 0x0000004a2e4a0221 */ /* 0x000fce0000010000 */
.L_x_58074:
[----:B------:R-:W-:Y:S05]  /*3a20*/  BSYNC B0 ;  /* 0x0000000000007941 */ /* 0x000fea0003800000 */
.L_x_58073:
[----:B------:R-:W-:Y:S04]  /*3a30*/  BSSY B0, `(.L_x_58075) ;  /* 0x0000004000007945 */ /* 0x000fe80003800000 */
[----:B------:R-:W-:Y:S05]  /*3a40*/  @!P6 BRA `(.L_x_58076) ;  /* 0x000000000008e947 */ /* 0x000fea0003800000 */
[----:B-----5:R-:W-:-:S04]  /*3a50*/  FMUL.FTZ R75, R51, UR6 ;  /* 0x00000006334b7c20 */ /* 0x020fc80008410000 */
[----:B------:R-:W-:-:S07]  /*3a60*/  @P0 FADD.FTZ R75, R47, R75 ;  /* 0x0000004b2f4b0221 */ /* 0x000fce0000010000 */
.L_x_58076:
[----:B------:R-:W-:Y:S05]  /*3a70*/  BSYNC B0 ;  /* 0x0000000000007941 */ /* 0x000fea0003800000 */
.L_x_58075:
        /* <DEDUP_REMOVED lines=26> */
.L_x_58078:
[----:B------:R-:W-:Y:S05]  /*3c20*/  BSYNC B0 ;  /* 0x0000000000007941 */ /* 0x000fea0003800000 */
.L_x_58077:
[----:B------:R-:W-:Y:S04]  /*3c30*/  BSSY B0, `(.L_x_58079) ;  /* 0x0000004000007945 */ /* 0x000fe80003800000 */
[----:B------:R-:W-:Y:S05]  /*3c40*/  @!P6 BRA `(.L_x_58080) ;  /* 0x000000000008e947 */ /* 0x000fea0003800000 */
[----:B-----5:R-:W-:-:S04]  /*3c50*/  FMUL.FTZ R89, R49, UR6 ;  /* 0x0000000631597c20 */ /* 0x020fc80008410000 */
[----:B------:R-:W-:-:S07]  /*3c60*/  @P0 FADD.FTZ R89, R45, R89 ;  /* 0x000000592d590221 */ /* 0x000fce0000010000 */
.L_x_58080:
[----:B------:R-:W-:Y:S05]  /*3c70*/  BSYNC B0 ;  /* 0x0000000000007941 */ /* 0x000fea0003800000 */
.L_x_58079:
[----:B------:R-:W-:Y:S04]  /*3c80*/  BSSY B0, `(.L_x_58081) ;  /* 0x0000004000007945 */ /* 0x000fe80003800000 */
[----:B------:R-:W-:Y:S05]  /*3c90*/  @!P6 BRA `(.L_x_58082) ;  /* 0x000000000008e947 */ /* 0x000fea0003800000 */
[----:B-----5:R-:W-:-:S04]  /*3ca0*/  FMUL.FTZ R90, R50, UR6 ;  /* 0x00000006325a7c20 */ /* 0x020fc80008410000 */
[----:B------:R-:W-:-:S07]  /*3cb0*/  @P0 FADD.FTZ R90, R46, R90 ;  /* 0x0000005a2e5a0221 */ /* 0x000fce0000010000 */
.L_x_58082:
[----:B------:R-:W-:Y:S05]  /*3cc0*/  BSYNC B0 ;  /* 0x0000000000007941 */ /* 0x000fea0003800000 */
.L_x_58081:
[----:B------:R-:W-:Y:S04]  /*3cd0*/  BSSY B0, `(.L_x_58083) ;  /* 0x0000004000007945 */ /* 0x000fe80003800000 */
[----:B------:R-:W-:Y:S05]  /*3ce0*/  @!P6 BRA `(.L_x_58084) ;  /* 0x000000000008e947 */ /* 0x000fea0003800000 */
[----:B-----5:R-:W-:-:S04]  /*3cf0*/  FMUL.FTZ R91, R51, UR6 ;  /* 0x00000006335b7c20 */ /* 0x020fc80008410000 */
[----:B------:R-:W-:-:S07]  /*3d00*/  @P0 FADD.FTZ R91, R47, R91 ;  /* 0x0000005b2f5b0221 */ /* 0x000fce0000010000 */
.L_x_58084:
[----:B------:R-:W-:Y:S05]  /*3d10*/  BSYNC B0 ;  /* 0x0000000000007941 */ /* 0x000fea0003800000 */
.L_x_58083:
        /* <DEDUP_REMOVED lines=26> */
.L_x_58086:
[----:B------:R-:W-:Y:S05]  /*3ec0*/  BSYNC B0 ;  /* 0x0000000000007941 */ /* 0x000fea0003800000 */
.L_x_58085:
[----:B------:R-:W-:Y:S04]  /*3ed0*/  BSSY B0, `(.L_x_58087) ;  /* 0x0000004000007945 */ /* 0x000fe80003800000 */
[----:B------:R-:W-:Y:S05]  /*3ee0*/  @!P6 BRA `(.L_x_58088) ;  /* 0x000000000008e947 */ /* 0x000fea0003800000 */
[----:B-----5:R-:W-:-:S04]  /*3ef0*/  FMUL.FTZ R85, R49, UR6 ;  /* 0x0000000631557c20 */ /* 0x020fc80008410000 */
[----:B------:R-:W-:-:S07]  /*3f00*/  @P0 FADD.FTZ R85, R45, R85 ;  /* 0x000000552d550221 */ /* 0x000fce0000010000 */
.L_x_58088:
[----:B------:R-:W-:Y:S05]  /*3f10*/  BSYNC B0 ;  /* 0x0000000000007941 */ /* 0x000fea0003800000 */
.L_x_58087:
[----:B------:R-:W-:Y:S04]  /*3f20*/  BSSY B0, `(.L_x_58089) ;  /* 0x0000004000007945 */ /* 0x000fe80003800000 */
[----:B------:R-:W-:Y:S05]  /*3f30*/  @!P6 BRA `(.L_x_58090) ;  /* 0x000000000008e947 */ /* 0x000fea0003800000 */
[----:B-----5:R-:W-:-:S04]  /*3f40*/  FMUL.FTZ R86, R50, UR6 ;  /* 0x0000000632567c20 */ /* 0x020fc80008410000 */
[----:B------:R-:W-:-:S07]  /*3f50*/  @P0 FADD.FTZ R86, R46, R86 ;  /* 0x000000562e560221 */ /* 0x000fce0000010000 */
.L_x_58090:
[----:B------:R-:W-:Y:S05]  /*3f60*/  BSYNC B0 ;  /* 0x0000000000007941 */ /* 0x000fea0003800000 */
.L_x_58089:
[----:B------:R-:W-:Y:S04]  /*3f70*/  BSSY B0, `(.L_x_58091) ;  /* 0x0000004000007945 */ /* 0x000fe80003800000 */
[----:B------:R-:W-:Y:S05]  /*3f80*/  @!P6 BRA `(.L_x_58092) ;  /* 0x000000000008e947 */ /* 0x000fea0003800000 */
[----:B-----5:R-:W-:-:S04]  /*3f90*/  FMUL.FTZ R87, R51, UR6 ;  /* 0x0000000633577c20 */ /* 0x020fc80008410000 */
[----:B------:R-:W-:-:S07]  /*3fa0*/  @P0 FADD.FTZ R87, R47, R87 ;  /* 0x000000572f570221 */ /* 0x000fce0000010000 */
.L_x_58092:
[----:B------:R-:W-:Y:S05]  /*3fb0*/  BSYNC B0 ;  /* 0x0000000000007941 */ /* 0x000fea0003800000 */
.L_x_58091:
        /* <DEDUP_REMOVED lines=8> */
[----:B------:R-:W-:Y:S01]  /*4040*/  @!P6 ISETP.NE.U32.AND P1, PT, R56, RZ, PT ;  /* 0x000000ff3800e20c */ /* 0x000fe20003f25070 */
[----:B------:R-:W-:Y:S01]  /*4050*/  BSSY B0, `(.L_x_58093) ;  /* 0x0000011000007945 */ /* 0x000fe20003800000 */
[C---:B------:R-:W-:Y:S02]  /*4060*/  @!P6 ISETP.NE.AND.EX P3, PT, R57.reuse, RZ, PT, P3 ;  /* 0x000000ff3900e20c */ /* 0x040fe40003f65330 */
[----:B------:R-:W-:Y:S01]  /*4070*/  @!P6 ISETP.NE.AND.EX P1, PT, R57, RZ, PT, P1 ;  /* 0x000000ff3900e20c */ /* 0x000fe20003f25310 */
[----:B0-----:R-:W-:Y:S01]  /*4080*/  @P5 IMAD.WIDE.U32 R60, R65, 0x10, R60 ;  /* 0x00000010413c5825 */ /* 0x001fe200078e003c */
[----:B------:R-:W-:-:S04]  /*4090*/  IADD3 R65, R185, 0x1e0, RZ ;  /* 0x000001e0b9417810 */ /* 0x000fc80007ffe0ff */
[----:B-----5:R0:W5:Y:S01]  /*40a0*/  @P5 LDG.E.128 R48, desc[UR4][R60.64] ;  /* 0x000000043c305981 */ /* 0x020162000c1e1d00 */
[----:B-1----:R-:W-:-:S04]  /*40b0*/  @P0 IMAD.WIDE.U32 R62, R65, 0x10, R62 ;  /* 0x00000010413e0825 */ /* 0x002fc800078e003e */
[----:B0-----:R-:W-:Y:S01]  /*40c0*/  IMAD.WIDE.U32 R60, R69, 0x10, R58 ;  /* 0x00000010453c7825 */ /* 0x001fe200078e003a */
        /* <DEDUP_REMOVED lines=9> */
.L_x_58094:
[----:B------:R-:W-:Y:S05]  /*4160*/  BSYNC B0 ;  /* 0x0000000000007941 */ /* 0x000fea0003800000 */
.L_x_58093:
[----:B------:R-:W-:Y:S04]  /*4170*/  BSSY B0, `(.L_x_58095) ;  /* 0x0000004000007945 */ /* 0x000fe80003800000 */
[----:B------:R-:W-:Y:S05]  /*4180*/  @!P6 BRA `(.L_x_58096) ;  /* 0x000000000008e947 */ /* 0x000fea0003800000 */
[----:B-----5:R-:W-:-:S04]  /*4190*/  FMUL.FTZ R81, R49, UR6 ;  /* 0x0000000631517c20 */ /* 0x020fc80008410000 */
[----:B------:R-:W-:-:S07]  /*41a0*/  @P0 FADD.FTZ R81, R45, R81 ;  /* 0x000000512d510221 */ /* 0x000fce0000010000 */
.L_x_58096:
[----:B------:R-:W-:Y:S05]  /*41b0*/  BSYNC B0 ;  /* 0x0000000000007941 */ /* 0x000fea0003800000 */
.L_x_58095:
[----:B------:R-:W-:Y:S04]  /*41c0*/  BSSY B0, `(.L_x_58097) ;  /* 0x0000004000007945 */ /* 0x000fe80003800000 */
[----:B------:R-:W-:Y:S05]  /*41d0*/  @!P6 BRA `(.L_x_58098) ;  /* 0x000000000008e947 */ /* 0x000fea0003800000 */
[----:B-----5:R-:W-:-:S04]  /*41e0*/  FMUL.FTZ R82, R50, UR6 ;  /* 0x0000000632527c20 */ /* 0x020fc80008410000 */
[----:B------:R-:W-:-:S07]  /*41f0*/  @P0 FADD.FTZ R82, R46, R82 ;  /* 0x000000522e520221 */ /* 0x000fce0000010000 */
.L_x_58098:
[----:B------:R-:W-:Y:S05]  /*4200*/  BSYNC B0 ;  /* 0x0000000000007941 */ /* 0x000fea0003800000 */
.L_x_58097:
[----:B------:R-:W-:Y:S04]  /*4210*/  BSSY B0, `(.L_x_58099) ;  /* 0x0000004000007945 */ /* 0x000fe80003800000 */
[----:B------:R-:W-:Y:S05]  /*4220*/  @!P6 BRA `(.L_x_58100) ;  /* 0x000000000008e947 */ /* 0x000fea0003800000 */
[----:B-----5:R-:W-:-:S04]  /*4230*/  FMUL.FTZ R83, R51, UR6 ;  /* 0x0000000633537c20 */ /* 0x020fc80008410000 */
[----:B------:R-:W-:-:S07]  /*4240*/  @P0 FADD.FTZ R83, R47, R83 ;  /* 0x000000532f530221 */ /* 0x000fce0000010000 */
.L_x_58100:
[----:B------:R-:W-:Y:S05]  /*4250*/  BSYNC B0 ;  /* 0x0000000000007941 */ /* 0x000fea0003800000 */
.L_x_58099:
[----:B------:R0:W-:Y:S04]  /*4260*/  STG.E.128 desc[UR4][R60.64], R80 ;  /* 0x000000503c007986 */ /* 0x0001e8000c101d04 */
[----:B------:R1:W2:Y:S01]  /*4270*/  @P0 LDG.E.128 R44, desc[UR4][R62.64] ;  /* 0x000000043e2c0981 */ /* 0x0002a2000c1e1d00 */
[----:B------:R-:W-:Y:S02]  /*4280*/  @!P6 ISETP.NE.U32.AND P1, PT, R56, RZ, PT ;  /* 0x000000ff3800e20c */ /* 0x000fe40003f25070 */
[----:B------:R-:W-:Y:S02]  /*4290*/  @P5 IADD3 R67, R184, 0x1e0, RZ ;  /* 0x000001e0b8435810 */ /* 0x000fe40007ffe0ff */
[----:B------:R-:W-:Y:S02]  /*42a0*/  @!P6 ISETP.NE.AND.EX P3, PT, R57, RZ, PT, P1 ;  /* 0x000000ff3900e20c */ /* 0x000fe40003f65310 */
[----:B------:R-:W-:-:S02]  /*42b0*/  @!P6 ISETP.NE.U32.AND P2, PT, R56, RZ, PT ;  /* 0x000000ff3800e20c */ /* 0x000fc40003f45070 */
[----:B------:R-:W-:Y:S01]  /*42c0*/  IADD3 R64, R185, 0x200, RZ ;  /* 0x00000200b9407810 */ /* 0x000fe20007ffe0ff */
[----:B-1----:R-:W1:Y:S01]  /*42d0*/  @P0 LDC.64 R62, c[0x0][0x230] ;  /* 0x00008c00ff3e0b82 */ /* 0x002e620000000a00 */
[----:B------:R-:W-:-:S07]  /*42e0*/  @!P6 ISETP.NE.U32.AND P1, PT, R56, RZ, PT ;  /* 0x000000ff3800e20c */ /* 0x000fce0003f25070 */
[----:B0-----:R-:W0:Y:S01]  /*42f0*/  @P5 LDC.64 R60, c[0x0][0x220] ;  /* 0x00008800ff3c5b82 */ /* 0x001e220000000a00 */
[C---:B------:R-:W-:Y:S01]  /*4300*/  @!P6 ISETP.NE.AND.EX P2, PT, R57.reuse, RZ, PT, P2 ;  /* 0x000000ff3900e20c */ /* 0x040fe20003f45320 */
[----:B------:R-:W-:Y:S01]  /*4310*/  BSSY B0, `(.L_x_58101) ;  /* 0x000000e000007945 */ /* 0x000fe20003800000 */
[----:B------:R-:W-:Y:S01]  /*4320*/  @!P6 ISETP.NE.AND.EX P1, PT, R57, RZ, PT, P1 ;  /* 0x000000ff3900e20c */ /* 0x000fe20003f25310 */
[----:B-1----:R-:W-:-:S04]  /*4330*/  @P0 IMAD.WIDE.U32 R62, R64, 0x10, R62 ;  /* 0x00000010403e0825 */ /* 0x002fc800078e003e */
[----:B0-----:R-:W-:-:S05]  /*4340*/  @P5 IMAD.WIDE.U32 R60, R67, 0x10, R60 ;  /* 0x00000010433c5825 */ /* 0x001fca00078e003c */
[----:B-----5:R0:W5:Y:S02]  /*4350*/  @P5 LDG.E.128 R48, desc[UR4][R60.64] ;  /* 0x000000043c305981 */ /* 0x020164000c1e1d00 */
[----:B0-----:R-:W-:Y:S01]  /*4360*/  IMAD.WIDE.U32 R60, R65, 0x10, R58 ;  /* 0x00000010413c7825 */ /* 0x001fe200078e003a */
[----:B--2---:R-:W-:Y:S02]  /*4370*/  @!P6 FSEL R77, R45, RZ, P3 ;  /* 0x000000ff2d4de208 */ /* 0x004fe40001800000 */
[----:B------:R-:W-:-:S04]  /*4380*/  @!P6 ISETP.NE.U32.AND P3, PT, R56, RZ, PT ;  /* 0x000000ff3800e20c */ /* 0x000fc80003f65070 */
[----:B------:R-:W-:Y:S02]  /*4390*/  @!P6 ISETP.NE.AND.EX P3, PT, R57, RZ, PT, P3 ;  /* 0x000000ff3900e20c */ /* 0x000fe40003f65330 */
[----:B------:R-:W-:Y:S02]  /*43a0*/  @!P6 FSEL R76, R44, RZ, P2 ;  /* 0x000000ff2c4ce208 */ /* 0x000fe40001000000 */
[----:B------:R-:W-:Y:S01]  /*43b0*/  @!P6 FSEL R78, R46, RZ, P3 ;  /* 0x000000ff2e4ee208 */ /* 0x000fe20001800000 */
[----:B------:R-:W-:Y:S08]  /*43c0*/  @!P6 BRA `(.L_x_58102) ;  /* 0x000000000008e947 */ /* 0x000ff00003800000 */
[----:B-----5:R-:W-:-:S04]  /*43d0*/  FMUL.FTZ R76, R48, UR6 ;  /* 0x00000006304c7c20 */ /* 0x020fc80008410000 */
[----:B------:R-:W-:-:S07]  /*43e0*/  @P0 FADD.FTZ R76, R44, R76 ;  /* 0x0000004c2c4c0221 */ /* 0x000fce0000010000 */
.L_x_58102:
[----:B------:R-:W-:Y:S05]  /*43f0*/  BSYNC B0 ;  /* 0x0000000000007941 */ /* 0x000fea0003800000 */
.L_x_58101:
[----:B------:R-:W-:Y:S04]  /*4400*/  BSSY B0, `(.L_x_58103) ;  /* 0x0000004000007945 */ /* 0x000fe80003800000 */
[----:B------:R-:W-:Y:S05]  /*4410*/  @!P6 BRA `(.L_x_58104) ;  /* 0x000000000008e947 */ /* 0x000fea0003800000 */
[----:B-----5:R-:W-:-:S04]  /*4420*/  FMUL.FTZ R77, R49, UR6 ;  /* 0x00000006314d7c20 */ /* 0x020fc80008410000 */
[----:B------:R-:W-:-:S07]  /*4430*/  @P0 FADD.FTZ R77, R45, R77 ;  /* 0x0000004d2d4d0221 */ /* 0x000fce0000010000 */
.L_x_58104:
[----:B------:R-:W-:Y:S05]  /*4440*/  BSYNC B0 ;  /* 0x0000000000007941 */ /* 0x000fea0003800000 */
.L_x_58103:
[----:B------:R-:W-:Y:S04]  /*4450*/  BSSY B0, `(.L_x_58105) ;  /* 0x0000004000007945 */ /* 0x000fe80003800000 */
[----:B------:R-:W-:Y:S05]  /*4460*/  @!P6 BRA `(.L_x_58106) ;  /* 0x000000000008e947 */ /* 0x000fea0003800000 */
[----:B-----5:R-:W-:-:S04]  /*4470*/  FMUL.FTZ R78, R50, UR6 ;  /* 0x00000006324e7c20 */ /* 0x020fc80008410000 */
[----:B------:R-:W-:-:S07]  /*4480*/  @P0 FADD.FTZ R78, R46, R78 ;  /* 0x0000004e2e4e0221 */ /* 0x000fce0000010000 */
.L_x_58106:
[----:B------:R-:W-:Y:S05]  /*4490*/  BSYNC B0 ;  /* 0x0000000000007941 */ /* 0x000fea0003800000 */
.L_x_58105:
[----:B------:R-:W-:Y:S01]  /*44a0*/  BSSY B0, `(.L_x_58107) ;  /* 0x0000005000007945 */ /* 0x000fe20003800000 */
[----:B------:R-:W-:-:S03]  /*44b0*/  @!P6 FSEL R79, R47, RZ, P1 ;  /* 0x000000ff2f4fe208 */ /* 0x000fc60000800000 */
[----:B------:R-:W-:Y:S05]  /*44c0*/  @!P6 BRA `(.L_x_58108) ;  /* 0x000000000008e947 */ /* 0x000fea0003800000 */
[----:B-----5:R-:W-:-:S04]  /*44d0*/  FMUL.FTZ R79, R51, UR6 ;  /* 0x00000006334f7c20 */ /* 0x020fc80008410000 */
[----:B------:R-:W-:-:S07]  /*44e0*/  @P0 FADD.FTZ R79, R47, R79 ;  /* 0x0000004f2f4f0221 */ /* 0x000fce0000010000 */
.L_x_58108:
[----:B------:R-:W-:Y:S05]  /*44f0*/  BSYNC B0 ;  /* 0x0000000000007941 */ /* 0x000fea0003800000 */
.L_x_58107:
[----:B------:R0:W-:Y:S04]  /*4500*/  STG.E.128 desc[UR4][R60.64], R76 ;  /* 0x0000004c3c007986 */ /* 0x0001e8000c101d04 */
[----:B------:R1:W2:Y:S01]  /*4510*/  @P0 LDG.E.128 R44, desc[UR4][R62.64] ;  /* 0x000000043e2c0981 */ /* 0x0002a2000c1e1d00 */
[----:B------:R-:W-:Y:S02]  /*4520*/  @P5 IADD3 R65, R184, 0x200, RZ ;  /* 0x00000200b8415810 */ /* 0x000fe40007ffe0ff */
[C---:B------:R-:W-:Y:S02]  /*4530*/  @!P6 ISETP.NE.U32.AND P1, PT, R56.reuse, RZ, PT ;  /* 0x000000ff3800e20c */ /* 0x040fe40003f25070 */
[C---:B------:R-:W-:Y:S02]  /*4540*/  @!P6 ISETP.NE.U32.AND P3, PT, R56.reuse, RZ, PT ;  /* 0x000000ff3800e20c */ /* 0x040fe40003f65070 */
[C---:B------:R-:W-:Y:S01]  /*4550*/  @!P6 ISETP.NE.AND.EX P2, PT, R57.reuse, RZ, PT, P1 ;  /* 0x000000ff3900e20c */ /* 0x040fe20003f45310 */
[----:B------:R-:W-:Y:S01]  /*4560*/  BSSY B0, `(.L_x_58109) ;  /* 0x000000e000007945 */ /* 0x000fe20003800000 */
[----:B------:R-:W-:Y:S01]  /*4570*/  @!P6 ISETP.NE.U32.AND P1, PT, R56, RZ, PT ;  /* 0x000000ff3800e20c */ /* 0x000fe20003f25070 */
[----:B-1----:R-:W1:Y:S01]  /*4580*/  @P5 LDC.64 R62, c[0x0][0x220] ;  /* 0x00008800ff3e5b82 */ /* 0x002e620000000a00 */
[----:B------:R-:W-:-:S02]  /*4590*/  @!P6 ISETP.NE.AND.EX P3, PT, R57, RZ, PT, P3 ;  /* 0x000000ff3900e20c */ /* 0x000fc40003f65330 */
[----:B------:R-:W-:-:S05]  /*45a0*/  @!P6 ISETP.NE.AND.EX P1, PT, R57, RZ, PT, P1 ;  /* 0x000000ff3900e20c */ /* 0x000fca0003f25310 */
[----:B0-----:R-:W0:Y:S01]  /*45b0*/  @P0 LDC.64 R60, c[0x0][0x230] ;  /* 0x00008c00ff3c0b82 */ /* 0x001e220000000a00 */
[----:B-1----:R-:W-:-:S05]  /*45c0*/  @P5 IMAD.WIDE.U32 R62, R65, 0x10, R62 ;  /* 0x00000010413e5825 */ /* 0x002fca00078e003e */
[----:B-----5:R1:W5:Y:S01]  /*45d0*/  @P5 LDG.E.128 R48, desc[UR4][R62.64] ;  /* 0x000000043e305981 */ /* 0x020362000c1e1d00 */
[----:B--2---:R-:W-:Y:S02]  /*45e0*/  @!P6 FSEL R68, R44, RZ, P2 ;  /* 0x000000ff2c44e208 */ /* 0x004fe40001000000 */
[----:B------:R-:W-:-:S04]  /*45f0*/  @!P6 ISETP.NE.U32.AND P2, PT, R56, RZ, PT ;  /* 0x000000ff3800e20c */ /* 0x000fc80003f45070 */
[----:B------:R-:W-:Y:S01]  /*4600*/  @!P6 ISETP.NE.AND.EX P2, PT, R57, RZ, PT, P2 ;  /* 0x000000ff3900e20c */ /* 0x000fe20003f45320 */
[----:B01----:R-:W-:-:S12]  /*4610*/  @!P6 BRA `(.L_x_58110) ;  /* 0x000000000008e947 */ /* 0x003fd80003800000 */
[----:B-----5:R-:W-:-:S04]  /*4620*/  FMUL.FTZ R68, R48, UR6 ;  /* 0x0000000630447c20 */ /* 0x020fc80008410000 */
[----:B------:R-:W-:-:S07]  /*4630*/  @P0 FADD.FTZ R68, R44, R68 ;  /* 0x000000442c440221 */ /* 0x000fce0000010000 */
.L_x_58110:
[----:B------:R-:W-:Y:S05]  /*4640*/  BSYNC B0 ;  /* 0x0000000000007941 */ /* 0x000fea0003800000 */
.L_x_58109:
[----:B------:R-:W-:Y:S01]  /*4650*/  BSSY B0, `(.L_x_58111) ;  /* 0x0000005000007945 */ /* 0x000fe20003800000 */
[----:B------:R-:W-:-:S03]  /*4660*/  @!P6 FSEL R69, R45, RZ, P3 ;  /* 0x000000ff2d45e208 */ /* 0x000fc60001800000 */
[----:B------:R-:W-:Y:S05]  /*4670*/  @!P6 BRA `(.L_x_58112) ;  /* 0x000000000008e947 */ /* 0x000fea0003800000 */
[----:B-----5:R-:W-:-:S04]  /*4680*/  FMUL.FTZ R69, R49, UR6 ;  /* 0x0000000631457c20 */ /* 0x020fc80008410000 */
[----:B------:R-:W-:-:S07]  /*4690*/  @P0 FADD.FTZ R69, R45, R69 ;  /* 0x000000452d450221 */ /* 0x000fce0000010000 */
.L_x_58112:
[----:B------:R-:W-:Y:S05]  /*46a0*/  BSYNC B0 ;  /* 0x0000000000007941 */ /* 0x000fea0003800000 */
.L_x_58111:
[----:B------:R-:W-:Y:S01]  /*46b0*/  BSSY B0, `(.L_x_58113) ;  /* 0x0000005000007945 */ /* 0x000fe20003800000 */
[----:B------:R-:W-:-:S03]  /*46c0*/  @!P6 FSEL R70, R46, RZ, P1 ;  /* 0x000000ff2e46e208 */ /* 0x000fc60000800000 */
[----:B------:R-:W-:Y:S05]  /*46d0*/  @!P6 BRA `(.L_x_58114) ;  /* 0x000000000008e947 */ /* 0x000fea0003800000 */
[----:B-----5:R-:W-:-:S04]  /*46e0*/  FMUL.FTZ R70, R50, UR6 ;  /* 0x0000000632467c20 */ /* 0x020fc80008410000 */
[----:B------:R-:W-:-:S07]  /*46f0*/  @P0 FADD.FTZ R70, R46, R70 ;  /* 0x000000462e460221 */ /* 0x000fce0000010000 */
.L_x_58114:
[----:B------:R-:W-:Y:S05]  /*4700*/  BSYNC B0 ;  /* 0x0000000000007941 */ /* 0x000fea0003800000 */
.L_x_58113:
[----:B------:R-:W-:Y:S01]  /*4710*/  BSSY B0, `(.L_x_58115) ;  /* 0x0000006000007945 */ /* 0x000fe20003800000 */
[----:B------:R-:W-:Y:S01]  /*4720*/  IMAD.WIDE.U32 R62, R64, 0x10, R58 ;  /* 0x00000010403e7825 */ /* 0x000fe200078e003a */
[----:B------:R-:W-:Y:S02]  /*4730*/  @!P6 FSEL R71, R47, RZ, P2 ;  /* 0x000000ff2f47e208 */ /* 0x000fe40001000000 */
[----:B------:R-:W-:Y:S05]  /*4740*/  @!P6 BRA `(.L_x_58116) ;  /* 0x000000000008e947 */ /* 0x000fea0003800000 */
[----:B-----5:R-:W-:-:S04]  /*4750*/  FMUL.FTZ R71, R51, UR6 ;  /* 0x0000000633477c20 */ /* 0x020fc80008410000 */
[----:B------:R-:W-:-:S07]  /*4760*/  @P0 FADD.FTZ R71, R47, R71 ;  /* 0x000000472f470221 */ /* 0x000fce0000010000 */
.L_x_58116:
[----:B------:R-:W-:Y:S05]  /*4770*/  BSYNC B0 ;  /* 0x0000000000007941 */ /* 0x000fea0003800000 */
.L_x_58115:
[----:B------:R0:W-:Y:S01]  /*4780*/  STG.E.128 desc[UR4][R62.64], R68 ;  /* 0x000000443e007986 */ /* 0x0001e2000c101d04 */
[----:B------:R-:W-:-:S05]  /*4790*/  IADD3 R67, R185, 0x220, RZ ;  /* 0x00000220b9437810 */ /* 0x000fca0007ffe0ff */
[----:B------:R-:W-:Y:S01]  /*47a0*/  @P0 IMAD.WIDE.U32 R60, R67, 0x10, R60 ;  /* 0x00000010433c0825 */ /* 0x000fe200078e003c */
[----:B------:R-:W-:-:S04]  /*47b0*/  @P5 IADD3 R65, R184, 0x220, RZ ;  /* 0x00000220b8415810 */ /* 0x000fc80007ffe0ff */
[----:B------:R1:W2:Y:S01]  /*47c0*/  @P0 LDG.E.128 R44, desc[UR4][R60.64] ;  /* 0x000000043c2c0981 */ /* 0x0002a2000c1e1d00 */
[C---:B------:R-:W-:Y:S02]  /*47d0*/  @!P6 ISETP.NE.U32.AND P1, PT, R56.reuse, RZ, PT ;  /* 0x000000ff3800e20c */ /* 0x040fe40003f25070 */
[C---:B------:R-:W-:Y:S02]  /*47e0*/  @!P6 ISETP.NE.U32.AND P3, PT, R56.reuse, RZ, PT ;  /* 0x000000ff3800e20c */ /* 0x040fe40003f65070 */
[C---:B------:R-:W-:Y:S01]  /*47f0*/  @!P6 ISETP.NE.AND.EX P2, PT, R57.reuse, RZ, PT, P1 ;  /* 0x000000ff3900e20c */ /* 0x040fe20003f45310 */
[----:B0-----:R-:W0:Y:S01]  /*4800*/  @P5 LDC.64 R62, c[0x0][0x220] ;  /* 0x00008800ff3e5b82 */ /* 0x001e220000000a00 */
[----:B------:R-:W-:Y:S01]  /*4810*/  @!P6 ISETP.NE.U32.AND P1, PT, R56, RZ, PT ;  /* 0x000000ff3800e20c */ /* 0x000fe20003f25070 */
[----:B------:R-:W-:Y:S01]  /*4820*/  BSSY B0, `(.L_x_58117) ;  /* 0x000000c000007945 */ /* 0x000fe20003800000 */
[C---:B------:R-:W-:Y:S02]  /*4830*/  @!P6 ISETP.NE.AND.EX P3, PT, R57.reuse, RZ, PT, P3 ;  /* 0x000000ff3900e20c */ /* 0x040fe40003f65330 */
[----:B------:R-:W-:-:S03]  /*4840*/  @!P6 ISETP.NE.AND.EX P1, PT, R57, RZ, PT, P1 ;  /* 0x000000ff3900e20c */ /* 0x000fc60003f25310 */
[----:B-1----:R-:W1:Y:S01]  /*4850*/  @P0 LDC.64 R60, c[0x0][0x230] ;  /* 0x00008c00ff3c0b82 */ /* 0x002e620000000a00 */
[----:B0-----:R-:W-:-:S05]  /*4860*/  @P5 IMAD.WIDE.U32 R62, R65, 0x10, R62 ;  /* 0x00000010413e5825 */ /* 0x001fca00078e003e */
[----:B-----5:R0:W5:Y:S01]  /*4870*/  @P5 LDG.E.128 R48, desc[UR4][R62.64] ;  /* 0x000000043e305981 */ /* 0x020162000c1e1d00 */
[----:B--2---:R-:W-:Y:S02]  /*4880*/  @!P6 FSEL R64, R44, RZ, P2 ;  /* 0x000000ff2c40e208 */ /* 0x004fe40001000000 */
[----:B------:R-:W-:-:S04]  /*4890*/  @!P6 ISETP.NE.U32.AND P2, PT, R56, RZ, PT ;  /* 0x000000ff3800e20c */ /* 0x000fc80003f45070 */
[----:B------:R-:W-:Y:S01]  /*48a0*/  @!P6 ISETP.NE.AND.EX P2, PT, R57, RZ, PT, P2 ;  /* 0x000000ff3900e20c */ /* 0x000fe20003f45320 */
[----:B01----:R-:W-:-:S12]  /*48b0*/  @!P6 BRA `(.L_x_58118) ;  /* 0x000000000008e947 */ /* 0x003fd80003800000 */
[----:B-----5:R-:W-:-:S04]  /*48c0*/  FMUL.FTZ R64, R48, UR6 ;  /* 0x0000000630407c20 */ /* 0x020fc80008410000 */
[----:B------:R-:W-:-:S07]  /*48d0*/  @P0 FADD.FTZ R64, R44, R64 ;  /* 0x000000402c400221 */ /* 0x000fce0000010000 */
.L_x_58118:
[----:B------:R-:W-:Y:S05]  /*48e0*/  BSYNC B0 ;  /* 0x0000000000007941 */ /* 0x000fea0003800000 */
.L_x_58117:
[----:B------:R-:W-:Y:S01]  /*48f0*/  BSSY B0, `(.L_x_58119) ;  /* 0x0000005000007945 */ /* 0x000fe20003800000 */
[----:B------:R-:W-:-:S03]  /*4900*/  @!P6 FSEL R65, R45, RZ, P3 ;  /* 0x000000ff2d41e208 */ /* 0x000fc60001800000 */
[----:B------:R-:W-:Y:S05]  /*4910*/  @!P6 BRA `(.L_x_58120) ;  /* 0x000000000008e947 */ /* 0x000fea0003800000 */
[----:B-----5:R-:W-:-:S04]  /*4920*/  FMUL.FTZ R65, R49, UR6 ;  /* 0x0000000631417c20 */ /* 0x020fc80008410000 */
[----:B------:R-:W-:-:S07]  /*4930*/  @P0 FADD.FTZ R65, R45, R65 ;  /* 0x000000412d410221 */ /* 0x000fce0000010000 */
.L_x_58120:
[----:B------:R-:W-:Y:S05]  /*4940*/  BSYNC B0 ;  /* 0x0000000000007941 */ /* 0x000fea0003800000 */
.L_x_58119:
[----:B------:R-:W-:Y:S01]  /*4950*/  BSSY B0, `(.L_x_58121) ;  /* 0x0000005000007945 */ /* 0x000fe20003800000 */
[----:B------:R-:W-:-:S03]  /*4960*/  @!P6 FSEL R66, R46, RZ, P1 ;  /* 0x000000ff2e42e208 */ /* 0x000fc60000800000 */
[----:B------:R-:W-:Y:S05]  /*4970*/  @!P6 BRA `(.L_x_58122) ;  /* 0x000000000008e947 */ /* 0x000fea0003800000 */
[----:B-----5:R-:W-:-:S04]  /*4980*/  FMUL.FTZ R66, R50, UR6 ;  /* 0x0000000632427c20 */ /* 0x020fc80008410000 */
[----:B------:R-:W-:-:S07]  /*4990*/  @P0 FADD.FTZ R66, R46, R66 ;  /* 0x000000422e420221 */ /* 0x000fce0000010000 */
.L_x_58122:
[----:B------:R-:W-:Y:S05]  /*49a0*/  BSYNC B0 ;  /* 0x0000000000007941 */ /* 0x000fea0003800000 */
.L_x_58121:
[----:B------:R-:W-:Y:S01]  /*49b0*/  BSSY B0, `(.L_x_58123) ;  /* 0x0000006000007945 */ /* 0x000fe20003800000 */
[----:B------:R-:W-:Y:S01]  /*49c0*/  IMAD.WIDE.U32 R62, R67, 0x10, R58 ;  /* 0x00000010433e7825 */ /* 0x000fe200078e003a */
[----:B------:R-:W-:Y:S02]  /*49d0*/  @!P6 FSEL R67, R47, RZ, P2 ;  /* 0x000000ff2f43e208 */ /* 0x000fe40001000000 */
[----:B------:R-:W-:Y:S05]  /*49e0*/  @!P6 BRA `(.L_x_58124) ;  /* 0x000000000008e947 */ /* 0x000fea0003800000 */
[----:B-----5:R-:W-:-:S04]  /*49f0*/  FMUL.FTZ R67, R51, UR6 ;  /* 0x0000000633437c20 */ /* 0x020fc80008410000 */
[----:B------:R-:W-:-:S07]  /*4a00*/  @P0 FADD.FTZ R67, R47, R67 ;  /* 0x000000432f430221 */ /* 0x000fce0000010000 */
.L_x_58124:
[----:B------:R-:W-:Y:S05]  /*4a10*/  BSYNC B0 ;  /* 0x0000000000007941 */ /* 0x000fea0003800000 */
.L_x_58123:
[----:B------:R0:W-:Y:S01]  /*4a20*/  STG.E.128 desc[UR4][R62.64], R64 ;  /* 0x000000403e007986 */ /* 0x0001e2000c101d04 */
[----:B------:R-:W-:Y:S01]  /*4a30*/  IADD3 R170, R185, 0x240, RZ ;  /* 0x00000240b9aa7810 */ /* 0x000fe20007ffe0ff */
[----:B------:R-:W1:Y:S04]  /*4a40*/  @P0 LDC.64 R150, c[0x0][0x230] ;  /* 0x00008c00ff960b82 */ /* 0x000e680000000a00 */
[----:B------:R-:W-:-:S05]  /*4a50*/  @P0 IMAD.WIDE.U32 R60, R170, 0x10, R60 ;  /* 0x00000010aa3c0825 */ /* 0x000fca00078e003c */
[----:B------:R2:W3:Y:S01]  /*4a60*/  @P0 LDG.E.128 R44, desc[UR4][R60.64] ;  /* 0x000000043c2c0981 */ /* 0x0004e2000c1e1d00 */
[C---:B------:R-:W-:Y:S02]  /*4a70*/  @!P6 ISETP.NE.U32.AND P1, PT, R56.reuse, RZ, PT ;  /* 0x000000ff3800e20c */ /* 0x040fe40003f25070 */
[C---:B------:R-:W-:Y:S02]  /*4a80*/  @!P6 ISETP.NE.U32.AND P3, PT, R56.reuse, RZ, PT ;  /* 0x000000ff3800e20c */ /* 0x040fe40003f65070 */
[C---:B------:R-:W-:Y:S01]  /*4a90*/  @!P6 ISETP.NE.AND.EX P2, PT, R57.reuse, RZ, PT, P1 ;  /* 0x000000ff3900e20c */ /* 0x040fe20003f45310 */
[----:B0-----:R-:W0:Y:S01]  /*4aa0*/  @P5 LDC.64 R62, c[0x0][0x220] ;  /* 0x00008800ff3e5b82 */ /* 0x001e220000000a00 */
[----:B------:R-:W-:Y:S02]  /*4ab0*/  @!P6 ISETP.NE.U32.AND P1, PT, R56, RZ, PT ;  /* 0x000000ff3800e20c */ /* 0x000fe40003f25070 */
[----:B--2---:R-:W-:Y:S01]  /*4ac0*/  @P5 IADD3 R61, R184, 0x240, RZ ;  /* 0x00000240b83d5810 */ /* 0x004fe20007ffe0ff */
[----:B------:R-:W-:Y:S01]  /*4ad0*/  BSSY B0, `(.L_x_58125) ;  /* 0x000000b000007945 */ /* 0x000fe20003800000 */
[----:B------:R-:W-:-:S02]  /*4ae0*/  @!P6 ISETP.NE.AND.EX P3, PT, R57, RZ, PT, P3 ;  /* 0x000000ff3900e20c */ /* 0x000fc40003f65330 */
[----:B------:R-:W-:Y:S01]  /*4af0*/  @!P6 ISETP.NE.AND.EX P1, PT, R57, RZ, PT, P1 ;  /* 0x000000ff3900e20c */ /* 0x000fe20003f25310 */
[----:B0-----:R-:W-:-:S05]  /*4b00*/  @P5 IMAD.WIDE.U32 R62, R61, 0x10, R62 ;  /* 0x000000103d3e5825 */ /* 0x001fca00078e003e */
[----:B-----5:R0:W5:Y:S01]  /*4b10*/  @P5 LDG.E.128 R48, desc[UR4][R62.64] ;  /* 0x000000043e305981 */ /* 0x020162000c1e1d00 */
[----:B---3--:R-:W-:Y:S02]  /*4b20*/  @!P6 FSEL R60, R44, RZ, P2 ;  /* 0x000000ff2c3ce208 */ /* 0x008fe40001000000 */
[----:B------:R-:W-:-:S04]  /*4b30*/  @!P6 ISETP.NE.U32.AND P2, PT, R56, RZ, PT ;  /* 0x000000ff3800e20c */ /* 0x000fc80003f45070 */
[----:B------:R-:W-:Y:S01]  /*4b40*/  @!P6 ISETP.NE.AND.EX P2, PT, R57, RZ, PT, P2 ;  /* 0x000000ff3900e20c */ /* 0x000fe20003f45320 */
[----:B01----:R-:W-:-:S12]  /*4b50*/  @!P6 BRA `(.L_x_58126) ;  /* 0x000000000008e947 */ /* 0x003fd80003800000 */
[----:B-----5:R-:W-:-:S04]  /*4b60*/  FMUL.FTZ R60, R48, UR6 ;  /* 0x00000006303c7c20 */ /* 0x020fc80008410000 */
[----:B------:R-:W-:-:S07]  /*4b70*/  @P0 FADD.FTZ R60, R44, R60 ;  /* 0x0000003c2c3c0221 */ /* 0x000fce0000010000 */
.L_x_58126:
[----:B------:R-:W-:Y:S05]  /*4b80*/  BSYNC B0 ;  /* 0x0000000000007941 */ /* 0x000fea0003800000 */
.L_x_58125:
[----:B------:R-:W-:Y:S01]  /*4b90*/  BSSY B0, `(.L_x_58127) ;  /* 0x0000005000007945 */ /* 0x000fe20003800000 */
[----:B------:R-:W-:-:S03]  /*4ba0*/  @!P6 FSEL R61, R45, RZ, P3 ;  /* 0x000000ff2d3de208 */ /* 0x000fc60001800000 */
[----:B------:R-:W-:Y:S05]  /*4bb0*/  @!P6 BRA `(.L_x_58128) ;  /* 0x000000000008e947 */ /* 0x000fea0003800000 */
[----:B-----5:R-:W-:-:S04]  /*4bc0*/  FMUL.FTZ R61, R49, UR6 ;  /* 0x00000006313d7c20 */ /* 0x020fc80008410000 */
[----:B------:R-:W-:-:S07]  /*4bd0*/  @P0 FADD.FTZ R61, R45, R61 ;  /* 0x0000003d2d3d0221 */ /* 0x000fce0000010000 */
.L_x_58128:
[----:B------:R-:W-:Y:S05]  /*4be0*/  BSYNC B0 ;  /* 0x0000000000007941 */ /* 0x000fea0003800000 */
.L_x_58127:
[----:B------:R-:W-:Y:S01]  /*4bf0*/  BSSY B0, `(.L_x_58129) ;  /* 0x0000005000007945 */ /* 0x000fe20003800000 */
[----:B------:R-:W-:-:S03]  /*4c00*/  @!P6 FSEL R62, R46, RZ, P1 ;  /* 0x000000ff2e3ee208 */ /* 0x000fc60000800000 */
[----:B------:R-:W-:Y:S05]  /*4c10*/  @!P6 BRA `(.L_x_58130) ;  /* 0x000000000008e947 */ /* 0x000fea0003800000 */
[----:B-----5:R-:W-:-:S04]  /*4c20*/  FMUL.FTZ R62, R50, UR6 ;  /* 0x00000006323e7c20 */ /* 0x020fc80008410000 */
[----:B------:R-:W-:-:S07]  /*4c30*/  @P0 FADD.FTZ R62, R46, R62 ;  /* 0x0000003e2e3e0221 */ /* 0x000fce0000010000 */
.L_x_58130:
[----:B------:R-:W-:Y:S05]  /*4c40*/  BSYNC B0 ;  /* 0x0000000000007941 */ /* 0x000fea0003800000 */
.L_x_58129:
[----:B------:R-:W-:Y:S01]  /*4c50*/  BSSY B0, `(.L_x_58131) ;  /* 0x0000006000007945 */ /* 0x000fe20003800000 */
[----:B------:R-:W-:Y:S01]  /*4c60*/  IMAD.WIDE.U32 R170, R170, 0x10, R58 ;  /* 0x00000010aaaa7825 */ /* 0x000fe200078e003a */
[----:B------:R-:W-:Y:S02]  /*4c70*/  @!P6 FSEL R63, R47, RZ, P2 ;  /* 0x000000ff2f3fe208 */ /* 0x000fe40001000000 */
[----:B------:R-:W-:Y:S05]  /*4c80*/  @!P6 BRA `(.L_x_58132) ;  /* 0x000000000008e947 */ /* 0x000fea0003800000 */
[----:B-----5:R-:W-:-:S04]  /*4c90*/  FMUL.FTZ R63, R51, UR6 ;  /* 0x00000006333f7c20 */ /* 0x020fc80008410000 */
[----:B------:R-:W-:-:S07]  /*4ca0*/  @P0 FADD.FTZ R63, R47, R63 ;  /* 0x0000003f2f3f0221 */ /* 0x000fce0000010000 */
.L_x_58132:
[----:B------:R-:W-:Y:S05]  /*4cb0*/  BSYNC B0 ;  /* 0x0000000000007941 */ /* 0x000fea0003800000 */
.L_x_58131:
[----:B------:R-:W-:Y:S01]  /*4cc0*/  IADD3 R185, R185, 0x260, RZ ;  /* 0x00000260b9b97810 */ /* 0x000fe20007ffe0ff */
[----:B------:R0:W-:Y:S04]  /*4cd0*/  STG.E.128 desc[UR4][R170.64], R60 ;  /* 0x0000003caa007986 */ /* 0x0001e8000c101d04 */
[----:B------:R-:W-:-:S05]  /*4ce0*/  @P0 IMAD.WIDE.U32 R150, R185, 0x10, R150 ;  /* 0x00000010b9960825 */ /* 0x000fca00078e0096 */
[----:B------:R1:W2:Y:S01]  /*4cf0*/  @P0 LDG.E.128 R44, desc[UR4][R150.64] ;  /* 0x00000004962c0981 */ /* 0x0002a2000c1e1d00 */
[----:B------:R-:W-:Y:S01]  /*4d00*/  @P5 IADD3 R184, R184, 0x260, RZ ;  /* 0x00000260b8b85810 */ /* 0x000fe20007ffe0ff */
[----:B-1----:R-:W1:Y:S01]  /*4d10*/  @P5 LDC.64 R150, c[0x0][0x220] ;  /* 0x00008800ff965b82 */ /* 0x002e620000000a00 */
[C---:B------:R-:W-:Y:S01]  /*4d20*/  @!P6 ISETP.NE.U32.AND P3, PT, R56.reuse, RZ, PT ;  /* 0x000000ff3800e20c */ /* 0x040fe20003f65070 */
[----:B------:R-:W-:Y:S01]  /*4d30*/  BSSY B0, `(.L_x_58133) ;  /* 0x000000f000007945 */ /* 0x000fe20003800000 */
[C---:B------:R-:W-:Y:S02]  /*4d40*/  @!P6 ISETP.NE.U32.AND P2, PT, R56.reuse, RZ, PT ;  /* 0x000000ff3800e20c */ /* 0x040fe40003f45070 */
[----:B------:R-:W-:Y:S02]  /*4d50*/  @!P6 ISETP.NE.U32.AND P1, PT, R56, RZ, PT ;  /* 0x000000ff3800e20c */ /* 0x000fe40003f25070 */
[C---:B------:R-:W-:Y:S02]  /*4d60*/  @!P6 ISETP.NE.AND.EX P3, PT, R57.reuse, RZ, PT, P3 ;  /* 0x000000ff3900e20c */ /* 0x040fe40003f65330 */
[----:B------:R-:W-:-:S02]  /*4d70*/  @!P6 ISETP.NE.AND.EX P2, PT, R57, RZ, PT, P2 ;  /* 0x000000ff3900e20c */ /* 0x000fc40003f45320 */
[----:B------:R-:W-:Y:S01]  /*4d80*/  @!P6 ISETP.NE.AND.EX P1, PT, R57, RZ, PT, P1 ;  /* 0x000000ff3900e20c */ /* 0x000fe20003f25310 */
[----:B-1----:R-:W-:-:S05]  /*4d90*/  @P5 IMAD.WIDE.U32 R150, R184, 0x10, R150 ;  /* 0x00000010b8965825 */ /* 0x002fca00078e0096 */
[----:B-----5:R1:W5:Y:S01]  /*4da0*/  @P5 LDG.E.128 R48, desc[UR4][R150.64] ;  /* 0x0000000496305981 */ /* 0x020362000c1e1d00 */
[----:B------:R-:W-:-:S04]  /*4db0*/  @!P6 ISETP.NE.U32.AND P5, PT, R56, RZ, PT ;  /* 0x000000ff3800e20c */ /* 0x000fc80003fa5070 */
[----:B------:R-:W-:Y:S01]  /*4dc0*/  @!P6 ISETP.NE.AND.EX P5, PT, R57, RZ, PT, P5 ;  /* 0x000000ff3900e20c */ /* 0x000fe20003fa5350 */
[----:B-1----:R-:W-:Y:S01]  /*4dd0*/  IMAD.WIDE.U32 R150, R185, 0x10, R58 ;  /* 0x00000010b9967825 */ /* 0x002fe200078e003a */
[----:B--2---:R-:W-:Y:S01]  /*4de0*/  @!P6 FSEL R56, R44, RZ, P3 ;  /* 0x000000ff2c38e208 */ /* 0x004fe20001800000 */
[----:B0-----:R-:W-:Y:S10]  /*4df0*/  @!P6 BRA `(.L_x_58134) ;  /* 0x000000000008e947 */ /* 0x001ff40003800000 */
[----:B-----5:R-:W-:-:S04]  /*4e00*/  FMUL.FTZ R56, R48, UR6 ;  /* 0x0000000630387c20 */ /* 0x020fc80008410000 */
[----:B------:R-:W-:-:S07]  /*4e10*/  @P0 FADD.FTZ R56, R44, R56 ;  /* 0x000000382c380221 */ /* 0x000fce0000010000 */
.L_x_58134:
[----:B------:R-:W-:Y:S05]  /*4e20*/  BSYNC B0 ;  /* 0x0000000000007941 */ /* 0x000fea0003800000 */
.L_x_58133:
[----:B------:R-:W-:Y:S01]  /*4e30*/  BSSY B0, `(.L_x_58135) ;  /* 0x0000005000007945 */ /* 0x000fe20003800000 */
[----:B------:R-:W-:-:S03]  /*4e40*/  @!P6 FSEL R57, R45, RZ, P2 ;  /* 0x000000ff2d39e208 */ /* 0x000fc60001000000 */
[----:B------:R-:W-:Y:S05]  /*4e50*/  @!P6 BRA `(.L_x_58136) ;  /* 0x000000000008e947 */ /* 0x000fea0003800000 */
[----:B-----5:R-:W-:-:S04]  /*4e60*/  FMUL.FTZ R57, R49, UR6 ;  /* 0x0000000631397c20 */ /* 0x020fc80008410000 */
[----:B------:R-:W-:-:S07]  /*4e70*/  @P0 FADD.FTZ R57, R45, R57 ;  /* 0x000000392d390221 */ /* 0x000fce0000010000 */
.L_x_58136:
[----:B------:R-:W-:Y:S05]  /*4e80*/  BSYNC B0 ;  /* 0x0000000000007941 */ /* 0x000fea0003800000 */
.L_x_58135:
[----:B------:R-:W-:Y:S01]  /*4e90*/  BSSY B0, `(.L_x_58137) ;  /* 0x0000005000007945 */ /* 0x000fe20003800000 */
[----:B------:R-:W-:-:S03]  /*4ea0*/  @!P6 FSEL R58, R46, RZ, P1 ;  /* 0x000000ff2e3ae208 */ /* 0x000fc60000800000 */
[----:B------:R-:W-:Y:S05]  /*4eb0*/  @!P6 BRA `(.L_x_58138) ;  /* 0x000000000008e947 */ /* 0x000fea0003800000 */
[----:B-----5:R-:W-:-:S04]  /*4ec0*/  FMUL.FTZ R58, R50, UR6 ;  /* 0x00000006323a7c20 */ /* 0x020fc80008410000 */
[----:B------:R-:W-:-:S07]  /*4ed0*/  @P0 FADD.FTZ R58, R46, R58 ;  /* 0x0000003a2e3a0221 */ /* 0x000fce0000010000 */
.L_x_58138:
[----:B------:R-:W-:Y:S05]  /*4ee0*/  BSYNC B0 ;  /* 0x0000000000007941 */ /* 0x000fea0003800000 */
.L_x_58137:
[----:B------:R-:W-:Y:S01]  /*4ef0*/  BSSY B0, `(.L_x_58139) ;  /* 0x0000005000007945 */ /* 0x000fe20003800000 */
[----:B------:R-:W-:-:S03]  /*4f00*/  @!P6 FSEL R59, R47, RZ, P5 ;  /* 0x000000ff2f3be208 */ /* 0x000fc60002800000 */
[----:B------:R-:W-:Y:S05]  /*4f10*/  @!P6 BRA `(.L_x_58140) ;  /* 0x000000000008e947 */ /* 0x000fea0003800000 */
[----:B-----5:R-:W-:-:S04]  /*4f20*/  FMUL.FTZ R59, R51, UR6 ;  /* 0x00000006333b7c20 */ /* 0x020fc80008410000 */
[----:B------:R-:W-:-:S07]  /*4f30*/  @P0 FADD.FTZ R59, R47, R59 ;  /* 0x0000003b2f3b0221 */ /* 0x000fce0000010000 */
.L_x_58140:
[----:B------:R-:W-:Y:S05]  /*4f40*/  BSYNC B0 ;  /* 0x0000000000007941 */ /* 0x000fea0003800000 */
.L_x_58139:
[----:B------:R0:W-:Y:S01]  /*4f50*/  STG.E.128 desc[UR4][R150.64], R56 ;  /* 0x0000003896007986 */ /* 0x0001e2000c101d04 */
[----:B------:R-:W-:Y:S01]  /*4f60*/  UMOV UR8, 0xffffffff ;  /* 0xffffffff00087882 */ /* 0x000fe20000000000 */
[----:B------:R-:W1:Y:S01]  /*4f70*/  S2R R170, SR_TID.X ;  /* 0x0000000000aa7919 */ /* 0x000e620000002100 */
[----:B0-----:R-:W-:-:S04]  /*4f80*/  FADD.FTZ R150, RZ, R128 ;  /* 0x00000080ff967221 */ /* 0x001fc80000010000 */
[----:B------:R-:W-:-:S04]  /*4f90*/  FADD.FTZ R150, R150, R129 ;  /* 0x0000008196967221 */ /* 0x000fc80000010000 */
[----:B------:R-:W-:-:S04]  /*4fa0*/  FADD.FTZ R150, R150, R130 ;  /* 0x0000008296967221 */ /* 0x000fc80000010000 */
[----:B------:R-:W-:-:S04]  /*4fb0*/  FADD.FTZ R150, R150, R131 ;  /* 0x0000008396967221 */ /* 0x000fc80000010000 */
[----:B------:R-:W-:Y:S01]  /*4fc0*/  FADD.FTZ R150, R150, R124 ;  /* 0x0000007c96967221 */ /* 0x000fe20000010000 */
[----:B-1----:R-:W-:-:S03]  /*4fd0*/  LOP3.LUT R170, R170, 0x1f, RZ, 0xc0, !PT ;  /* 0x0000001faaaa7812 */ /* 0x002fc600078ec0ff */
[----:B------:R-:W-:Y:S01]  /*4fe0*/  FADD.FTZ R150, R150, R125 ;  /* 0x0000007d96967221 */ /* 0x000fe20000010000 */
[----:B------:R-:W-:-:S03]  /*4ff0*/  ISETP.NE.AND P0, PT, R170, RZ, PT ;  /* 0x000000ffaa00720c */ /* 0x000fc60003f05270 */
[----:B------:R-:W-:Y:S01]  /*5000*/  FADD.FTZ R150, R150, R126 ;  /* 0x0000007e96967221 */ /* 0x000fe20000010000 */
[----:B------:R-:W-:-:S03]  /*5010*/  SHF.R.S32.HI R170, RZ, 0x1f, R40 ;  /* 0x0000001fffaa7819 */ /* 0x000fc60000011428 */
        /* <DEDUP_REMOVED lines=255> */
.L_x_58156:
        /* <DEDUP_REMOVED lines=18> */
[----:B------:R-:W-:Y:S01]  /*6130*/  STL [R1+0x18], R45 ;  /* 0x0000182d01007387 */ /* 0x000fe20000100800 */
[----:B------:R-:W0:Y:S01]  /*6140*/  LDC R171, c[0x0][0x218] ;  /* 0x00008600ffab7b82 */ /* 0x000e220000000800 */
[----:B------:R-:W-:Y:S02]  /*6150*/  IADD3 R182, R182, -0x1, RZ ;  /* 0xffffffffb6b67810 */ /* 0x000fe40007ffe0ff */
[----:B------:R1:W-:Y:S04]  /*6160*/  STL [R1+0x14], R44 ;  /* 0x0000142c01007387 */ /* 0x0003e80000100800 */
[----:B------:R2:W-:Y:S04]  /*6170*/  STL [R1+0x10], R40 ;  /* 0x0000102801007387 */ /* 0x0005e80000100800 */
[----:B------:R-:W3:Y:S04]  /*6180*/  LDL R170, [R1+0xc] ;  /* 0x00000c0001aa7983 */ /* 0x000ee80000100800 */
[----:B-1----:R-:W4:Y:S04]  /*6190*/  LDL R44, [R1] ;  /* 0x00000000012c7983 */ /* 0x002f280000100800 */
[----:B--2---:R-:W2:Y:S01]  /*61a0*/  LDL R40, [R1+0x4] ;  /* 0x0000040001287983 */ /* 0x004ea20000100800 */
[----:B0-----:R-:W-:-:S03]  /*61b0*/  IMAD R182, R182, R171, RZ ;  /* 0x000000abb6b67224 */ /* 0x001fc600078e02ff */
[----:B------:R-:W3:Y:S01]  /*61c0*/  LDL R171, [R1+0x8] ;  /* 0x0000080001ab7983 */ /* 0x000ee20000100800 */
[----:B------:R-:W0:Y:S01]  /*61d0*/  S2R R45, SR_TID.X ;  /* 0x00000000002d7919 */ /* 0x000e220000002100 */
[----:B------:R-:W-:Y:S02]  /*61e0*/  FSEL R185, R185, RZ, !P4 ;  /* 0x000000ffb9b97208 */ /* 0x000fe40006000000 */
[----:B------:R-:W-:-:S03]  /*61f0*/  SHF.R.S32.HI R150, RZ, 0x1f, R182 ;  /* 0x0000001fff967819 */ /* 0x000fc600000114b6 */
[C---:B------:R-:W-:Y:S01]  /*6200*/  FADD.FTZ R131, -R185.reuse, R131 ;  /* 0x00000083b9837221 */ /* 0x040fe20000010100 */
[----:B------:R-:W-:Y:S01]  /*6210*/  FADD.FTZ R130, -R185, R130 ;  /* 0x00000082b9827221 */ /* 0x000fe20000010100 */
[----:B------:R-:W-:Y:S02]  /*6220*/  LEA.HI R182, R150, R182, RZ, 0x2 ;  /* 0x000000b696b67211 */ /* 0x000fe400078f10ff */
[C---:B------:R-:W-:Y:S01]  /*6230*/  FMUL.FTZ R131, R184.reuse, R131 ;  /* 0x00000083b8837220 */ /* 0x040fe20000410000 */
[----:B------:R-:W-:Y:S01]  /*6240*/  FMUL.FTZ R130, R184, R130 ;  /* 0x00000082b8827220 */ /* 0x000fe20000410000 */
[----:B------:R-:W1:Y:S01]  /*6250*/  LDC.64 R150, c[0x0][0x2b8] ;  /* 0x0000ae00ff967b82 */ /* 0x000e620000000a00 */
[----:B0-----:R-:W-:-:S04]  /*6260*/  LOP3.LUT R45, R45, 0x1f, RZ, 0xc0, !PT ;  /* 0x0000001f2d2d7812 */ /* 0x001fc800078ec0ff */
[----:B------:R-:W-:Y:S02]  /*6270*/  LEA.HI.SX32 R182, R182, R45, 0x1e ;  /* 0x0000002db6b67211 */ /* 0x000fe400078ff2ff */
[----:B------:R0:W5:Y:S01]  /*6280*/  LDL.LU R45, [R1+0x18] ;  /* 0x00001800012d7983 */ /* 0x0001620000300800 */
        /* <DEDUP_REMOVED lines=16> */
[----:B------:R-:W-:Y:S01]  /*6390*/  FFMA.FTZ R124, R252, R124, R168 ;  /* 0x0000007cfc7c7223 */ /* 0x000fe200000100a8 */
[----:B------:R-:W-:Y:S01]  /*63a0*/  FMUL.FTZ R121, R184, R121 ;  /* 0x00000079b8797220 */ /* 0x000fe20000410000 */
[----:B------:R-:W-:-:S03]  /*63b0*/  FADD.FTZ R117, -R185, R117 ;  /* 0x00000075b9757221 */ /* 0x000fc60000010100 */
[----:B------:R-:W-:Y:S01]  /*63c0*/  FFMA.FTZ R121, R247, R121, R36 ;  /* 0x00000079f7797223 */ /* 0x000fe20000010024 */
[----:B------:R-:W-:Y:S01]  /*63d0*/  FMUL.FTZ R117, R184, R117 ;  /* 0x00000075b8757220 */ /* 0x000fe20000410000 */
[----:B------:R-:W-:-:S03]  /*63e0*/  FADD.FTZ R113, -R185, R113 ;  /* 0x00000071b9717221 */ /* 0x000fc60000010100 */
[----:B------:R-:W-:Y:S01]  /*63f0*/  FFMA.FTZ R117, R243, R117, R34 ;  /* 0x00000075f3757223 */ /* 0x000fe20000010022 */
[----:B----4-:R-:W-:Y:S02]  /*6400*/  FFMA.FTZ R131, R44, R131, R39 ;  /* 0x000000832c837223 */ /* 0x010fe40000010027 */
[----:B------:R0:W5:Y:S01]  /*6410*/  LDL.LU R44, [R1+0x14] ;  /* 0x00001400012c7983 */ /* 0x0001620000300800 */
[----:B--2---:R-:W-:-:S03]  /*6420*/  FFMA.FTZ R130, R40, R130, R169 ;  /* 0x0000008228827223 */ /* 0x004fc600000100a9 */
[----:B------:R0:W5:Y:S01]  /*6430*/  LDL.LU R40, [R1+0x10] ;  /* 0x0000100001287983 */ /* 0x0001620000300800 */
[----:B---3--:R-:W-:Y:S01]  /*6440*/  FFMA.FTZ R128, R170, R128, R173 ;  /* 0x00000080aa807223 */ /* 0x008fe200000100ad */
[----:B------:R-:W-:Y:S01]  /*6450*/  FFMA.FTZ R129, R171, R129, R172 ;  /* 0x00000081ab817223 */ /* 0x000fe200000100ac */
[----:B-1----:R-:W-:-:S05]  /*6460*/  IMAD.WIDE.U32 R170, R182, 0x10, R150 ;  /* 0x00000010b6aa7825 */ /* 0x002fca00078e0096 */
[----:B------:R1:W-:Y:S02]  /*6470*/  STG.E.128 desc[UR4][R170.64], R128 ;  /* 0x00000080aa007986 */ /* 0x0003e4000c101d04 */
[----:B-1----:R-:W-:Y:S01]  /*6480*/  IADD3 R128, R182, 0x20, RZ ;  /* 0x00000020b6807810 */ /* 0x002fe20007ffe0ff */
[C---:B------:R-:W-:Y:S01]  /*6490*/  FADD.FTZ R171, -R185.reuse, R123 ;  /* 0x0000007bb9ab7221 */ /* 0x040fe20000010100 */
[C---:B------:R-:W-:Y:S01]  /*64a0*/  FADD.FTZ R131, -R185.reuse, R120 ;  /* 0x00000078b9837221 */ /* 0x040fe20000010100 */
[----:B------:R-:W-:Y:S02]  /*64b0*/  FADD.FTZ R123, -R185, R122 ;  /* 0x0000007ab97b7221 */ /* 0x000fe40000010100 */
[----:B------:R-:W-:-:S04]  /*64c0*/  IMAD.WIDE.U32 R128, R128, 0x10, R150 ;  /* 0x0000001080807825 */ /* 0x000fc800078e0096 */
[----:B------:R-:W-:Y:S01]  /*64d0*/  FMUL.FTZ R120, R184, R171 ;  /* 0x000000abb8787220 */ /* 0x000fe20000410000 */
[----:B------:R-:W-:Y:S01]  /*64e0*/  IADD3 R171, R182, 0x40, RZ ;  /* 0x00000040b6ab7810 */ /* 0x000fe20007ffe0ff */
[C---:B------:R-:W-:Y:S01]  /*64f0*/  FMUL.FTZ R131, R184.reuse, R131 ;  /* 0x00000083b8837220 */ /* 0x040fe20000410000 */
[----:B------:R-:W-:Y:S01]  /*6500*/  FMUL.FTZ R122, R184, R123 ;  /* 0x0000007bb87a7220 */ /* 0x000fe20000410000 */
[----:B------:R1:W-:Y:S01]  /*6510*/  STG.E.128 desc[UR4][R128.64], R124 ;  /* 0x0000007c80007986 */ /* 0x0003e2000c101d04 */
[----:B------:R-:W-:Y:S01]  /*6520*/  FFMA.FTZ R123, R245, R120, R35 ;  /* 0x00000078f57b7223 */ /* 0x000fe20000010023 */
[----:B------:R-:W-:Y:S01]  /*6530*/  FFMA.FTZ R120, R248, R131, R166 ;  /* 0x00000083f8787223 */ /* 0x000fe200000100a6 */
[----:B------:R-:W-:Y:S01]  /*6540*/  FFMA.FTZ R122, R246, R122, R165 ;  /* 0x0000007af67a7223 */ /* 0x000fe200000100a5 */
[----:B------:R-:W-:Y:S01]  /*6550*/  FMUL.FTZ R113, R184, R113 ;  /* 0x00000071b8717220 */ /* 0x000fe20000410000 */
[----:B-1----:R-:W-:-:S04]  /*6560*/  IMAD.WIDE.U32 R124, R171, 0x10, R150 ;  /* 0x00000010ab7c7825 */ /* 0x002fc800078e0096 */
[C---:B------:R-:W-:Y:S01]  /*6570*/  FADD.FTZ R127, -R185.reuse, R118 ;  /* 0x00000076b97f7221 */ /* 0x040fe20000010100 */
[C---:B------:R-:W-:Y:S01]  /*6580*/  FADD.FTZ R129, -R185.reuse, R119 ;  /* 0x00000077b9817221 */ /* 0x040fe20000010100 */
[----:B------:R-:W-:Y:S02]  /*6590*/  FADD.FTZ R119, -R185, R116 ;  /* 0x00000074b9777221 */ /* 0x000fe40000010100 */
[C---:B------:R-:W-:Y:S01]  /*65a0*/  FMUL.FTZ R118, R184.reuse, R127 ;  /* 0x0000007fb8767220 */ /* 0x040fe20000410000 */
[----:B------:R1:W-:Y:S01]  /*65b0*/  STG.E.128 desc[UR4][R124.64], R120 ;  /* 0x000000787c007986 */ /* 0x0003e2000c101d04 */
[----:B------:R-:W-:Y:S01]  /*65c0*/  FMUL.FTZ R116, R184, R129 ;  /* 0x00000081b8747220 */ /* 0x000fe20000410000 */
[----:B------:R-:W-:Y:S01]  /*65d0*/  IADD3 R127, R182, 0x60, RZ ;  /* 0x00000060b67f7810 */ /* 0x000fe20007ffe0ff */
[----:B------:R-:W-:Y:S01]  /*65e0*/  FMUL.FTZ R129, R184, R119 ;  /* 0x00000077b8817220 */ /* 0x000fe20000410000 */
[----:B------:R-:W-:Y:S01]  /*65f0*/  FFMA.FTZ R118, R242, R118, R163 ;  /* 0x00000076f2767223 */ /* 0x000fe200000100a3 */
[----:B------:R-:W-:-:S02]  /*6600*/  FFMA.FTZ R119, R241, R116, R33 ;  /* 0x00000074f1777223 */ /* 0x000fc40000010021 */
[----:B------:R-:W-:Y:S01]  /*6610*/  FFMA.FTZ R116, R244, R129, R164 ;  /* 0x00000081f4747223 */ /* 0x000fe200000100a4 */
[----:B------:R-:W-:Y:S01]  /*6620*/  FFMA.FTZ R113, R239, R113, R32 ;  /* 0x00000071ef717223 */ /* 0x000fe20000010020 */
[C---:B-1----:R-:W-:Y:S01]  /*6630*/  FADD.FTZ R123, -R185.reuse, R114 ;  /* 0x00000072b97b7221 */ /* 0x042fe20000010100 */
[C---:B------:R-:W-:Y:S01]  /*6640*/  FADD.FTZ R125, -R185.reuse, R115 ;  /* 0x00000073b97d7221 */ /* 0x040fe20000010100 */
[----:B------:R-:W-:Y:S01]  /*6650*/  FADD.FTZ R115, -R185, R112 ;  /* 0x00000070b9737221 */ /* 0x000fe20000010100 */
[----:B------:R-:W-:-:S04]  /*6660*/  IMAD.WIDE.U32 R120, R127, 0x10, R150 ;  /* 0x000000107f787825 */ /* 0x000fc800078e0096 */
[C---:B------:R-:W-:Y:S01]  /*6670*/  FMUL.FTZ R114, R184.reuse, R123 ;  /* 0x0000007bb8727220 */ /* 0x040fe20000410000 */
[----:B------:R-:W-:Y:S01]  /*6680*/  FMUL.FTZ R112, R184, R125 ;  /* 0x0000007db8707220 */ /* 0x000fe20000410000 */
[----:B------:R-:W-:Y:S01]  /*6690*/  IADD3 R123, R182, 0x80, RZ ;  /* 0x00000080b67b7810 */ /* 0x000fe20007ffe0ff */
[----:B------:R-:W-:Y:S01]  /*66a0*/  FMUL.FTZ R125, R184, R115 ;  /* 0x00000073b87d7220 */ /* 0x000fe20000410000 */
        /* <DEDUP_REMOVED lines=8> */
[----:B------:R-:W-:Y:S01]  /*6730*/  FADD.FTZ R125, -R185, R54 ;  /* 0x00000036b97d7221 */ /* 0x000fe20000010100 */
[----:B-1----:R-:W-:-:S04]  /*6740*/  IMAD.WIDE.U32 R116, R123, 0x10, R150 ;  /* 0x000000107b747825 */ /* 0x002fc800078e0096 */
[C---:B------:R-:W-:Y:S01]  /*6750*/  FADD.FTZ R121, -R185.reuse, R74 ;  /* 0x0000004ab9797221 */ /* 0x040fe20000010100 */
[C---:B------:R-:W-:Y:S01]  /*6760*/  FADD.FTZ R74, -R185.reuse, R64 ;  /* 0x00000040b94a7221 */ /* 0x040fe20000010100 */
[----:B------:R1:W-:Y:S01]  /*6770*/  STG.E.128 desc[UR4][R116.64], R112 ;  /* 0x0000007074007986 */ /* 0x0003e2000c101d04 */
[C---:B------:R-:W-:Y:S01]  /*6780*/  FADD.FTZ R123, -R185.reuse, R52 ;  /* 0x00000034b97b7221 */ /* 0x040fe20000010100 */
[C---:B------:R-:W-:Y:S01]  /*6790*/  FADD.FTZ R120, -R185.reuse, R73 ;  /* 0x00000049b9787221 */ /* 0x040fe20000010100 */
[C---:B------:R-:W-:Y:S01]  /*67a0*/  FADD.FTZ R64, -R185.reuse, R61 ;  /* 0x0000003db9407221 */ /* 0x040fe20000010100 */
[C---:B------:R-:W-:Y:S01]  /*67b0*/  FADD.FTZ R73, -R185.reuse, R71 ;  /* 0x00000047b9497221 */ /* 0x040fe20000010100 */
[----:B------:R-:W-:Y:S01]  /*67c0*/  FMUL.FTZ R52, R184, R111 ;  /* 0x0000006fb8347220 */ /* 0x000fe20000410000 */
[----:B------:R-:W-:Y:S01]  /*67d0*/  IADD3 R61, R182, 0xa0, RZ ;  /* 0x000000a0b63d7810 */ /* 0x000fe20007ffe0ff */
[C---:B------:R-:W-:Y:S01]  /*67e0*/  FMUL.FTZ R54, R184.reuse, R110 ;  /* 0x0000006eb8367220 */ /* 0x040fe20000410000 */
[----:B------:R-:W-:Y:S01]  /*67f0*/  FMUL.FTZ R53, R184, R109 ;  /* 0x0000006db8357220 */ /* 0x000fe20000410000 */
[C---:B------:R-:W-:Y:S01]  /*6800*/  FADD.FTZ R122, -R185.reuse, R75 ;  /* 0x0000004bb97a7221 */ /* 0x040fe20000010100 */
[C---:B------:R-:W-:Y:S01]  /*6810*/  FADD.FTZ R126, -R185.reuse, R55 ;  /* 0x00000037b97e7221 */ /* 0x040fe20000010100 */
[C---:B------:R-:W-:Y:S01]  /*6820*/  FADD.FTZ R75, -R185.reuse, R68 ;  /* 0x00000044b94b7221 */ /* 0x040fe20000010100 */
[C---:B-1----:R-:W-:Y:S01]  /*6830*/  FADD.FTZ R112, -R185.reuse, R108 ;  /* 0x0000006cb9707221 */ /* 0x042fe20000010100 */
[----:B------:R-:W-:-:S03]  /*6840*/  FADD.FTZ R68, -R185, R60 ;  /* 0x0000003cb9447221 */ /* 0x000fc60000010100 */
[----:B------:R-:W-:Y:S01]  /*6850*/  FMUL.FTZ R71, R184, R112 ;  /* 0x00000070b8477220 */ /* 0x000fe20000410000 */
[----:B------:R-:W-:Y:S01]  /*6860*/  FFMA.FTZ R55, R233, R52, R29 ;  /* 0x00000034e9377223 */ /* 0x000fe2000001001d */
[----:B------:R-:W-:Y:S01]  /*6870*/  FFMA.FTZ R54, R234, R54, R159 ;  /* 0x00000036ea367223 */ /* 0x000fe2000001009f */
[----:B------:R-:W-:Y:S01]  /*6880*/  FFMA.FTZ R53, R235, R53, R30 ;  /* 0x00000035eb357223 */ /* 0x000fe2000001001e */
[----:B------:R-:W-:Y:S01]  /*6890*/  FFMA.FTZ R52, R236, R71, R160 ;  /* 0x00000047ec347223 */ /* 0x000fe200000100a0 */
        /* <DEDUP_REMOVED lines=14> */
[----:B------:R1:W-:Y:S01]  /*6980*/  STG.E.128 desc[UR4][R60.64], R52 ;  /* 0x000000343c007986 */ /* 0x0003e2000c101d04 */
        /* <DEDUP_REMOVED lines=17> */
[C---:B-1----:R-:W-:Y:S01]  /*6aa0*/  FMUL.FTZ R60, R184.reuse, R100 ;  /* 0x00000064b83c7220 */ /* 0x042fe20000410000 */
        /* <DEDUP_REMOVED lines=15> */
[----:B------:R-:W-:Y:S01]  /*6ba0*/  FMUL.FTZ R100, R184, R67 ;  /* 0x00000043b8647220 */ /* 0x000fe20000410000 */
[----:B------:R-:W-:Y:S01]  /*6bb0*/  IADD3 R65, R182, 0xc0, RZ ;  /* 0x000000c0b6417810 */ /* 0x000fe20007ffe0ff */
[----:B------:R-:W-:Y:S01]  /*6bc0*/  FADD.FTZ R185, -R185, R59 ;  /* 0x0000003bb9b97221 */ /* 0x000fe20000010100 */
[C---:B------:R-:W-:Y:S01]  /*6bd0*/  FMUL.FTZ R52, R184.reuse, R104 ;  /* 0x00000068b8347220 */ /* 0x040fe20000410000 */
[C---:B------:R-:W-:Y:S01]  /*6be0*/  FMUL.FTZ R53, R184.reuse, R105 ;  /* 0x00000069b8357220 */ /* 0x040fe20000410000 */
[C---:B------:R-:W-:Y:S01]  /*6bf0*/  FMUL.FTZ R54, R184.reuse, R106 ;  /* 0x0000006ab8367220 */ /* 0x040fe20000410000 */
[----:B------:R-:W-:Y:S01]  /*6c00*/  FMUL.FTZ R55, R184, R107 ;  /* 0x0000006bb8377220 */ /* 0x000fe20000410000 */
        /* <DEDUP_REMOVED lines=13> */
[----:B------:R-:W-:-:S04]  /*6ce0*/  IMAD.WIDE.U32 R64, R65, 0x10, R150 ;  /* 0x0000001041407825 */ /* 0x000fc800078e0096 */
[----:B------:R-:W-:Y:S01]  /*6cf0*/  FMUL.FTZ R102, R184, R69 ;  /* 0x00000045b8667220 */ /* 0x000fe20000410000 */
[----:B------:R-:W-:Y:S01]  /*6d00*/  FFMA.FTZ R59, R225, R59, R25 ;  /* 0x0000003be13b7223 */ /* 0x000fe20000010019 */
[----:B------:R-:W-:Y:S01]  /*6d10*/  FFMA.FTZ R58, R226, R58, R155 ;  /* 0x0000003ae23a7223 */ /* 0x000fe2000001009b */
[----:B------:R-:W-:Y:S01]  /*6d20*/  FFMA.FTZ R57, R227, R57, R26 ;  /* 0x00000039e3397223 */ /* 0x000fe2000001001a */
[----:B------:R-:W-:Y:S01]  /*6d30*/  FFMA.FTZ R56, R228, R56, R156 ;  /* 0x00000038e4387223 */ /* 0x000fe2000001009c */
[----:B------:R-:W-:-:S04]  /*6d40*/  IMAD.WIDE.U32 R66, R67, 0x10, R150 ;  /* 0x0000001043427825 */ /* 0x000fc800078e0096 */
[----:B------:R-:W-:Y:S01]  /*6d50*/  FMUL.FTZ R104, R184, R73 ;  /* 0x00000049b8687220 */ /* 0x000fe20000410000 */
[----:B------:R-:W-:Y:S01]  /*6d60*/  IADD3 R69, R182, 0x100, RZ ;  /* 0x00000100b6457810 */ /* 0x000fe20007ffe0ff */
[C---:B------:R-:W-:Y:S01]  /*6d70*/  FMUL.FTZ R61, R184.reuse, R101 ;  /* 0x00000065b83d7220 */ /* 0x040fe20000410000 */
[C---:B------:R-:W-:Y:S01]  /*6d80*/  FMUL.FTZ R128, R184.reuse, R103 ;  /* 0x00000067b8807220 */ /* 0x040fe20000410000 */
[----:B------:R-:W-:Y:S01]  /*6d90*/  FMUL.FTZ R87, R184, R97 ;  /* 0x00000061b8577220 */ /* 0x000fe20000410000 */
[----:B------:R-:W-:Y:S01]  /*6da0*/  IADD3 R73, R182, 0x120, RZ ;  /* 0x00000120b6497810 */ /* 0x000fe20007ffe0ff */
[C---:B------:R-:W-:Y:S01]  /*6db0*/  FMUL.FTZ R86, R184.reuse, R96 ;  /* 0x00000060b8567220 */ /* 0x040fe20000410000 */
[----:B------:R1:W-:Y:S01]  /*6dc0*/  STG.E.128 desc[UR4][R64.64], R52 ;  /* 0x0000003440007986 */ /* 0x0003e2000c101d04 */
        /* <DEDUP_REMOVED lines=14> */
[----:B------:R-:W-:Y:S01]  /*6eb0*/  IMAD.WIDE.U32 R68, R69, 0x10, R150 ;  /* 0x0000001045447825 */ /* 0x000fe200078e0096 */
[----:B------:R-:W-:-:S03]  /*6ec0*/  IADD3 R81, R182, 0x140, RZ ;  /* 0x00000140b6517810 */ /* 0x000fc60007ffe0ff */
[----:B-1----:R-:W-:Y:S01]  /*6ed0*/  FFMA.FTZ R65, R219, R87, R22 ;  /* 0x00000057db417223 */ /* 0x002fe20000010016 */
[----:B------:R-:W-:Y:S01]  /*6ee0*/  FFMA.FTZ R64, R220, R86, R152 ;  /* 0x00000056dc407223 */ /* 0x000fe20000010098 */
[----:B------:R-:W-:Y:S01]  /*6ef0*/  IADD3 R83, R182, 0x160, RZ ;  /* 0x00000160b6537810 */ /* 0x000fe20007ffe0ff */
[----:B------:R-:W-:-:S04]  /*6f00*/  IMAD.WIDE.U32 R52, R73, 0x10, R150 ;  /* 0x0000001049347825 */ /* 0x000fc800078e0096 */
[----:B--2---:R-:W-:Y:S01]  /*6f10*/  FFMA.FTZ R67, R217, R89, R21 ;  /* 0x00000059d9437223 */ /* 0x004fe20000010015 */
[----:B------:R-:W-:Y:S01]  /*6f20*/  FFMA.FTZ R66, R218, R88, R149 ;  /* 0x00000058da427223 */ /* 0x000fe20000010095 */
[C---:B------:R-:W-:Y:S02]  /*6f30*/  IADD3 R85, R182.reuse, 0x180, RZ ;  /* 0x00000180b6557810 */ /* 0x040fe40007ffe0ff */
[C---:B------:R-:W-:Y:S02]  /*6f40*/  IADD3 R87, R182.reuse, 0x1a0, RZ ;  /* 0x000001a0b6577810 */ /* 0x040fe40007ffe0ff */
[C---:B------:R-:W-:Y:S02]  /*6f50*/  IADD3 R89, R182.reuse, 0x1c0, RZ ;  /* 0x000001c0b6597810 */ /* 0x040fe40007ffe0ff */
[C---:B------:R-:W-:Y:S02]  /*6f60*/  IADD3 R55, R182.reuse, 0x1e0, RZ ;  /* 0x000001e0b6377810 */ /* 0x040fe40007ffe0ff */
[----:B------:R-:W-:-:S02]  /*6f70*/  IADD3 R79, R182, 0x200, RZ ;  /* 0x00000200b64f7810 */ /* 0x000fc40007ffe0ff */
[C---:B------:R-:W-:Y:S02]  /*6f80*/  IADD3 R77, R182.reuse, 0x220, RZ ;  /* 0x00000220b64d7810 */ /* 0x040fe40007ffe0ff */
[----:B------:R-:W-:Y:S01]  /*6f90*/  IADD3 R75, R182, 0x240, RZ ;  /* 0x00000240b64b7810 */ /* 0x000fe20007ffe0ff */
        /* <DEDUP_REMOVED lines=22> */
[----:B------:R-:W-:Y:S01]  /*7100*/  FMUL.FTZ R114, R184, R114 ;  /* 0x00000072b8727220 */ /* 0x000fe20000410000 */
[----:B------:R-:W-:Y:S01]  /*7110*/  IMAD.WIDE.U32 R80, R81, 0x10, R150 ;  /* 0x0000001051507825 */ /* 0x000fe200078e0096 */
[----:B------:R2:W-:Y:S03]  /*7120*/  STG.E.128 desc[UR4][R52.64], R64 ;  /* 0x0000004034007986 */ /* 0x0005e6000c101d04 */
[----:B------:R-:W-:Y:S01]  /*7130*/  FFMA.FTZ R54, R214, R125, R147 ;  /* 0x0000007dd6367223 */ /* 0x000fe20000010093 */
[----:B------:R-:W-:-:S04]  /*7140*/  IMAD.WIDE.U32 R82, R83, 0x10, R150 ;  /* 0x0000001053527825 */ /* 0x000fc800078e0096 */
[----:B------:R-:W-:Y:S01]  /*7150*/  FFMA.FTZ R59, R209, R122, R17 ;  /* 0x0000007ad13b7223 */ /* 0x000fe20000010011 */
[----:B------:R-:W-:Y:S01]  /*7160*/  FFMA.FTZ R58, R210, R121, R145 ;  /* 0x00000079d23a7223 */ /* 0x000fe20000010091 */
[----:B------:R-:W-:-:S04]  /*7170*/  IMAD.WIDE.U32 R84, R85, 0x10, R150 ;  /* 0x0000001055547825 */ /* 0x000fc800078e0096 */
[----:B------:R-:W-:Y:S01]  /*7180*/  FFMA.FTZ R56, R212, R119, R146 ;  /* 0x00000077d4387223 */ /* 0x000fe20000010092 */
[----:B------:R-:W-:-:S04]  /*7190*/  IMAD.WIDE.U32 R86, R87, 0x10, R150 ;  /* 0x0000001057567825 */ /* 0x000fc800078e0096 */
[----:B------:R-:W-:-:S04]  /*71a0*/  IMAD.WIDE.U32 R88, R89, 0x10, R150 ;  /* 0x0000001059587825 */ /* 0x000fc800078e0096 */
[----:B-1----:R-:W-:Y:S01]  /*71b0*/  FFMA.FTZ R63, R205, R118, R15 ;  /* 0x00000076cd3f7223 */ /* 0x002fe2000001000f */
[----:B--2---:R-:W-:Y:S01]  /*71c0*/  FFMA.FTZ R53, R215, R124, R20 ;  /* 0x0000007cd7357223 */ /* 0x004fe20000010014 */
[----:B------:R-:W-:-:S04]  /*71d0*/  IMAD.WIDE.U32 R72, R55, 0x10, R150 ;  /* 0x0000001037487825 */ /* 0x000fc800078e0096 */
[----:B------:R-:W-:Y:S01]  /*71e0*/  FFMA.FTZ R55, R213, R126, R19 ;  /* 0x0000007ed5377223 */ /* 0x000fe20000010013 */
[----:B------:R-:W-:Y:S01]  /*71f0*/  FFMA.FTZ R52, R216, R123, R148 ;  /* 0x0000007bd8347223 */ /* 0x000fe20000010094 */
[----:B------:R-:W-:-:S04]  /*7200*/  IMAD.WIDE.U32 R78, R79, 0x10, R150 ;  /* 0x000000104f4e7825 */ /* 0x000fc800078e0096 */
[----:B------:R-:W-:Y:S01]  /*7210*/  FFMA.FTZ R62, R206, R117, R143 ;  /* 0x00000075ce3e7223 */ /* 0x000fe2000001008f */
[----:B------:R-:W-:-:S04]  /*7220*/  IMAD.WIDE.U32 R76, R77, 0x10, R150 ;  /* 0x000000104d4c7825 */ /* 0x000fc800078e0096 */
[----:B------:R-:W-:Y:S01]  /*7230*/  FFMA.FTZ R61, R207, R116, R16 ;  /* 0x00000074cf3d7223 */ /* 0x000fe20000010010 */
[----:B------:R-:W-:-:S04]  /*7240*/  IMAD.WIDE.U32 R74, R75, 0x10, R150 ;  /* 0x000000104b4a7825 */ /* 0x000fc800078e0096 */
[----:B------:R-:W-:Y:S01]  /*7250*/  FFMA.FTZ R60, R208, R115, R144 ;  /* 0x00000073d03c7223 */ /* 0x000fe20000010090 */
[----:B------:R-:W-:-:S04]  /*7260*/  IMAD.WIDE.U32 R150, R57, 0x10, R150 ;  /* 0x0000001039967825 */ /* 0x000fc800078e0096 */
        /* <DEDUP_REMOVED lines=12> */
[----:B------:R1:W-:Y:S01]  /*7330*/  STG.E.128 desc[UR4][R80.64], R52 ;  /* 0x0000003450007986 */ /* 0x0003e2000c101d04 */
[----:B------:R-:W-:-:S03]  /*7340*/  FMUL.FTZ R184, R184, R185 ;  /* 0x000000b9b8b87220 */ /* 0x000fc60000410000 */
        /* <DEDUP_REMOVED lines=16> */
[----:B----4-:R-:W-:Y:S01]  /*7450*/  FFMA.FTZ R67, R178, R96, R3 ;  /* 0x00000060b2437223 */ /* 0x010fe20000010003 */
        /* <DEDUP_REMOVED lines=10> */
[----:B------:R0:W-:Y:S04]  /*7500*/  STG.E.128 desc[UR4][R74.64], R64 ;  /* 0x000000404a007986 */ /* 0x0001e8000c101d04 */
[----:B------:R0:W-:Y:S02]  /*7510*/  STG.E.128 desc[UR4][R150.64], R68 ;  /* 0x0000004496007986 */ /* 0x0001e4000c101d04 */
.L_x_58143:
[----:B------:R-:W-:Y:S05]  /*7520*/  BSYNC B0 ;  /* 0x0000000000007941 */ /* 0x000fea0003800000 */
.L_x_58142:
[----:B0-----:R-:W0:Y:S02]  /*7530*/  LDC.64 R52, c[0x0][0x210] ;  /* 0x00008400ff347b82 */ /* 0x001e240000000a00 */
[----:B0----5:R-:W-:-:S04]  /*7540*/  LEA R40, R52, R40, 0x2 ;  /* 0x0000002834287211 */ /* 0x021fc800078e10ff */
[----:B------:R-:W-:-:S13]  /*7550*/  ISETP.GE.AND P0, PT, R40, R53, PT ;  /* 0x000000352800720c */ /* 0x000fda0003f06270 */
[----:B------:R-:W-:Y:S05]  /*7560*/  @!P0 BRA `(.L_x_58144) ;  /* 0xffffffa400008947 */ /* 0x000fea000383ffff */
[----:B------:R-:W-:Y:S05]  /*7570*/  EXIT ;  /* 0x000000000000794d */ /* 0x000fea0003800000 */
.L_x_58141:
[----:B------:R-:W-:Y:S01]  /*7580*/  HFMA2.MMA R171, -RZ, RZ, 0, 5.9604644775390625e-08 ;  /* 0x00000001ffab7435 */ /* 0x000fe200000001ff */
[----:B------:R-:W-:Y:S01]  /*7590*/  BSSY B0, `(.L_x_58145) ;  /* 0x0000006000007945 */ /* 0x000fe20003800000 */
[----:B------:R-:W-:Y:S02]  /*75a0*/  MOV R151, 0x1f ;  /* 0x0000001f00977802 */ /* 0x000fe40000000f00 */
[----:B------:R-:W-:-:S07]  /*75b0*/  MOV R150, 0xffffffff ;  /* 0xffffffff00967802 */ /* 0x000fce0000000f00 */
[----:B-----5:R-:W-:Y:S05]  /*75c0*/  WARPSYNC.COLLECTIVE R150, `(.L_x_58146) ;  /* 0x0000000096087348 */ /* 0x020fea0003c00000 */
[----:B------:R0:W1:Y:S02]  /*75d0*/  SHFL.BFLY P1, R150, R184, R171, R151 ;  /* 0x0c0000abb8967389 */ /* 0x0000640000020097 */
[----:B01---5:R-:W-:Y:S01]  /*75e0*/  ENDCOLLECTIVE ;  /* 0x000000000000791b */ /* 0x023fe20003800000 */
.L_x_58146:
[----:B------:R-:W-:Y:S05]  /*75f0*/  BSYNC B0 ;  /* 0x0000000000007941 */ /* 0x000fea0003800000 */
.L_x_58145:
[----:B------:R-:W-:Y:S01]  /*7600*/  FADD.FTZ R184, R184, R150 ;  /* 0x00000096b8b87221 */ /* 0x000fe20000010000 */
[----:B------:R-:W-:Y:S01]  /*7610*/  HFMA2.MMA R171, -RZ, RZ, 0, 1.1920928955078125e-07 ;  /* 0x00000002ffab7435 */ /* 0x000fe200000001ff */
[----:B------:R-:W-:Y:S01]  /*7620*/  MOV R150, 0xffffffff ;  /* 0xffffffff00967802 */ /* 0x000fe20000000f00 */
[----:B------:R-:W0:Y:S01]  /*7630*/  LDC R185, c[0x0][0x290] ;  /* 0x0000a400ffb97b82 */ /* 0x000e220000000800 */
[----:B------:R-:W-:-:S08]  /*7640*/  MOV R151, 0x1f ;  /* 0x0000001f00977802 */ /* 0x000fd00000000f00 */
[----:B0-----:R-:W-:Y:S05]  /*7650*/  WARPSYNC.COLLECTIVE R150, `(.L_x_58147) ;  /* 0x0000000096087348 */ /* 0x001fea0003c00000 */
[----:B------:R1:W2:Y:S02]  /*7660*/  SHFL.BFLY P1, R150, R184, R171, R151 ;  /* 0x0c0000abb8967389 */ /* 0x0002a40000020097 */
[----:B012---:R-:W-:Y:S01]  /*7670*/  ENDCOLLECTIVE ;  /* 0x000000000000791b */ /* 0x007fe20003800000 */
.L_x_58147:
[----:B------:R-:W-:Y:S01]  /*7680*/  HFMA2.MMA R171, -RZ, RZ, 0, 2.384185791015625e-07 ;  /* 0x00000004ffab7435 */ /* 0x000fe200000001ff */
[----:B------:R-:W-:Y:S01]  /*7690*/  FADD.FTZ R184, R184, R150 ;  /* 0x00000096b8b87221 */ /* 0x000fe20000010000 */
[----:B------:R-:W-:-:S09]  /*76a0*/  MOV R150, 0xffffffff ;  /* 0xffffffff00967802 */ /* 0x000fd20000000f00 */
[----:B------:R-:W-:Y:S05]  /*76b0*/  WARPSYNC.COLLECTIVE R150, `(.L_x_58148) ;  /* 0x0000000096087348 */ /* 0x000fea0003c00000 */
[----:B------:R0:W1:Y:S02]  /*76c0*/  SHFL.BFLY P1, R150, R184, R171, R151 ;  /* 0x0c0000abb8967389 */ /* 0x0000640000020097 */
[----:B01----:R-:W-:Y:S01]  /*76d0*/  ENDCOLLECTIVE ;  /* 0x000000000000791b */ /* 0x003fe20003800000 */
.L_x_58148:
[----:B------:R-:W-:Y:S01]  /*76e0*/  HFMA2.MMA R171, -RZ, RZ, 0, 4.76837158203125e-07 ;  /* 0x00000008ffab7435 */ /* 0x000fe200000001ff */
[----:B------:R-:W-:Y:S01]  /*76f0*/  FADD.FTZ R184, R184, R150 ;  /* 0x00000096b8b87221 */ /* 0x000fe20000010000 */
[----:B------:R-:W-:-:S09]  /*7700*/  MOV R150, 0xffffffff ;  /* 0xffffffff00967802 */ /* 0x000fd20000000f00 */
[----:B------:R-:W-:Y:S05]  /*7710*/  WARPSYNC.COLLECTIVE R150, `(.L_x_58149) ;  /* 0x0000000096087348 */ /* 0x000fea0003c00000 */
[----:B------:R0:W1:Y:S02]  /*7720*/  SHFL.BFLY P1, R150, R184, R171, R151 ;  /* 0x0c0000abb8967389 */ /* 0x0000640000020097 */
[----:B01----:R-:W-:Y:S01]  /*7730*/  ENDCOLLECTIVE ;  /* 0x000000000000791b */ /* 0x003fe20003800000 */
.L_x_58149:
[----:B------:R-:W-:Y:S01]  /*7740*/  HFMA2.MMA R171, -RZ, RZ, 0, 9.5367431640625e-07 ;  /* 0x00000010ffab7435 */ /* 0x000fe200000001ff */
[----:B------:R-:W-:Y:S01]  /*7750*/  FADD.FTZ R184, R184, R150 ;  /* 0x00000096b8b87221 */ /* 0x000fe20000010000 */
[----:B------:R-:W-:-:S09]  /*7760*/  MOV R150, 0xffffffff ;  /* 0xffffffff00967802 */ /* 0x000fd20000000f00 */
[----:B------:R-:W-:Y:S05]  /*7770*/  WARPSYNC.COLLECTIVE R150, `(.L_x_58150) ;  /* 0x0000000096087348 */ /* 0x000fea0003c00000 */
[----:B------:R0:W1:Y:S02]  /*7780*/  SHFL.BFLY P1, R150, R184, R171, R151 ;  /* 0x0c0000abb8967389 */ /* 0x0000640000020097 */
[----:B01----:R-:W-:Y:S01]  /*7790*/  ENDCOLLECTIVE ;  /* 0x000000000000791b */ /* 0x003fe20003800000 */
.L_x_58150:
        /* <DEDUP_REMOVED lines=168> */
.L_x_58151:
[----:B------:R-:W-:Y:S01]  /*8220*/  HFMA2.MMA R171, -RZ, RZ, 0, 1.1920928955078125e-07 ;  /* 0x00000002ffab7435 */ /* 0x000fe200000001ff */
[----:B------:R-:W-:Y:S01]  /*8230*/  FADD.FTZ R184, R184, R150 ;  /* 0x00000096b8b87221 */ /* 0x000fe20000010000 */
[----:B------:R-:W-:-:S09]  /*8240*/  MOV R150, 0xffffffff ;  /* 0xffffffff00967802 */ /* 0x000fd20000000f00 */
[----:B------:R-:W-:Y:S05]  /*8250*/  WARPSYNC.COLLECTIVE R150, `(.L_x_58152) ;  /* 0x0000000096087348 */ /* 0x000fea0003c00000 */
[----:B------:R0:W1:Y:S02]  /*8260*/  SHFL.BFLY P1, R150, R184, R171, R151 ;  /* 0x0c0000abb8967389 */ /* 0x0000640000020097 */
[----:B01----:R-:W-:Y:S01]  /*8270*/  ENDCOLLECTIVE ;  /* 0x000000000000791b */ /* 0x003fe20003800000 */
.L_x_58152:
[----:B------:R-:W-:Y:S01]  /*8280*/  HFMA2.MMA R171, -RZ, RZ, 0, 2.384185791015625e-07 ;  /* 0x00000004ffab7435 */ /* 0x000fe200000001ff */
[----:B------:R-:W-:Y:S01]  /*8290*/  FADD.FTZ R184, R184, R150 ;  /* 0x00000096b8b87221 */ /* 0x000fe20000010000 */
[----:B------:R-:W-:-:S09]  /*82a0*/  MOV R150, 0xffffffff ;  /* 0xffffffff00967802 */ /* 0x000fd20000000f00 */
[----:B------:R-:W-:Y:S05]  /*82b0*/  WARPSYNC.COLLECTIVE R150, `(.L_x_58153) ;  /* 0x0000000096087348 */ /* 0x000fea0003c00000 */
[----:B------:R0:W1:Y:S02]  /*82c0*/  SHFL.BFLY P1, R150, R184, R171, R151 ;  /* 0x0c0000abb8967389 */ /* 0x0000640000020097 */
[----:B01----:R-:W-:Y:S01]  /*82d0*/  ENDCOLLECTIVE ;  /* 0x000000000000791b */ /* 0x003fe20003800000 */
.L_x_58153:
[----:B------:R-:W-:Y:S01]  /*82e0*/  HFMA2.MMA R171, -RZ, RZ, 0, 4.76837158203125e-07 ;  /* 0x00000008ffab7435 */ /* 0x000fe200000001ff */
[----:B------:R-:W-:Y:S01]  /*82f0*/  FADD.FTZ R184, R184, R150 ;  /* 0x00000096b8b87221 */ /* 0x000fe20000010000 */
[----:B------:R-:W-:-:S09]  /*8300*/  MOV R150, 0xffffffff ;  /* 0xffffffff00967802 */ /* 0x000fd20000000f00 */
[----:B------:R-:W-:Y:S05]  /*8310*/  WARPSYNC.COLLECTIVE R150, `(.L_x_58154) ;  /* 0x0000000096087348 */ /* 0x000fea0003c00000 */
[----:B------:R0:W1:Y:S02]  /*8320*/  SHFL.BFLY P1, R150, R184, R171, R151 ;  /* 0x0c0000abb8967389 */ /* 0x0000640000020097 */
[----:B01----:R-:W-:Y:S01]  /*8330*/  ENDCOLLECTIVE ;  /* 0x000000000000791b */ /* 0x003fe20003800000 */
.L_x_58154:
[----:B------:R-:W-:Y:S01]  /*8340*/  HFMA2.MMA R171, -RZ, RZ, 0, 9.5367431640625e-07 ;  /* 0x00000010ffab7435 */ /* 0x000fe200000001ff */
[----:B------:R-:W-:Y:S01]  /*8350*/  FADD.FTZ R184, R184, R150 ;  /* 0x00000096b8b87221 */ /* 0x000fe20000010000 */
[----:B------:R-:W-:-:S09]  /*8360*/  MOV R150, 0xffffffff ;  /* 0xffffffff00967802 */ /* 0x000fd20000000f00 */
[----:B------:R-:W-:Y:S05]  /*8370*/  WARPSYNC.COLLECTIVE R150, `(.L_x_58155) ;  /* 0x0000000096087348 */ /* 0x000fea0003c00000 */
[----:B------:R0:W1:Y:S02]  /*8380*/  SHFL.BFLY P1, R150, R184, R171, R151 ;  /* 0x0c0000abb8967389 */ /* 0x0000640000020097 */
[----:B01----:R-:W-:Y:S01]  /*8390*/  ENDCOLLECTIVE ;  /* 0x000000000000791b */ /* 0x003fe20003800000 */
.L_x_58155:
[----:B------:R-:W-:Y:S05]  /*83a0*/  BRA `(.L_x_58156) ;  /* 0xffffffdc00187947 */ /* 0x000fea000383ffff */
.L_x_58157:
        /* <DEDUP_REMOVED lines=13> */
.L_x_72411:


//--------------------- .text._ZN10layer_norm13ln_fwd_kernelINS_13Kernel_traitsI6__halfffffjLj2560ELj1ELj4ELj1ELj16ENS_18Kernel_traits_baseILj2560ES2_ffffjLj128EEEEELb0ELb1ELb0ELb0EEEvNS_9FwdParamsE --------------------------
	.section	.text._ZN10layer_norm13ln_fwd_kernelINS_13Kernel_traitsI6__halfffffjLj2560ELj1ELj4ELj1ELj16ENS_18Kernel_traits_baseILj2560ES2_ffffjLj128EEEEELb0ELb1ELb0ELb0EEEvNS_9FwdParamsE,"ax",@progbits
	.align	128
        .global         _ZN10layer_norm13ln_fwd_kernelINS_13Kernel_traitsI6__halfffffjLj2560ELj1ELj4ELj1ELj16ENS_18Kernel_traits_baseILj2560ES2_ffffjLj128EEEEELb0ELb1ELb0ELb0EEEvNS_9FwdParamsE
        .type           _ZN10layer_norm13ln_fwd_kernelINS_13Kernel_traitsI6__halfffffjLj2560ELj1ELj4ELj1ELj16ENS_18Kernel_traits_baseILj2560ES2_ffffjLj128EEEEELb0ELb1ELb0ELb0EEEvNS_9FwdParamsE,@function
        .size           _ZN10layer_norm13ln_fwd_kernelINS_13Kernel_traitsI6__halfffffjLj2560ELj1ELj4ELj1ELj16ENS_18Kernel_traits_baseILj2560ES2_ffffjLj128EEEEELb0ELb1ELb0ELb0EEEvNS_9FwdParamsE,(.L_x_72412 - _ZN10layer_norm13ln_fwd_kernelINS_13Kernel_traitsI6__halfffffjLj2560ELj1ELj4ELj1ELj16ENS_18Kernel_traits_baseILj2560ES2_ffffjLj128EEEEELb0ELb1ELb0ELb0EEEvNS_9FwdParamsE)
        .other          _ZN10layer_norm13ln_fwd_kernelINS_13Kernel_traitsI6__halfffffjLj2560ELj1ELj4ELj1ELj16ENS_18Kernel_traits_baseILj2560ES2_ffffjLj128EEEEELb0ELb1ELb0ELb0EEEvNS_9FwdParamsE,@"STO_CUDA_ENTRY STV_DEFAULT"
_ZN10layer_norm13ln_fwd_kernelINS_13Kernel_traitsI6__halfffffjLj2560ELj1ELj4ELj1ELj16ENS_18Kernel_traits_baseILj2560ES2_ffffjLj128EEEEELb0ELb1ELb0ELb0EEEvNS_9FwdParamsE:
.text._ZN10layer_norm13ln_fwd_kernelINS_13Kernel_traitsI6__halfffffjLj2560ELj1ELj4ELj1ELj16ENS_18Kernel_traits_baseILj2560ES2_ffffjLj128EEEEELb0ELb1ELb0ELb0EEEvNS_9FwdParamsE:
        /* <DEDUP_REMOVED lines=13> */
[C---:B------:R-:W-:Y:S02]  /*00d0*/  LOP3.LUT P1, RZ, R0.reuse, 0xffffffe0, RZ, 0xc0, !PT ;  /* 0xffffffe000ff7812 */ /* 0x040fe4000782c0ff */
[C---:B------:R-:W-:Y:S02]  /*00e0*/  ISETP.GE.U32.AND P3, PT, R0.reuse, 0xa0, PT ;  /* 0x000000a00000780c */ /* 0x040fe40003f66070 */
[C---:B------:R-:W-:Y:S02]  /*00f0*/  ISETP.GE.U32.AND P6, PT, R0.reuse, 0x40, PT ;  /* 0x000000400000780c */ /* 0x040fe40003fc6070 */
[----:B------:R-:W-:-:S02]  /*0100*/  ISETP.GE.U32.AND P5, PT, R0, 0x60, PT ;  /* 0x000000600000780c */ /* 0x000fc40003fa6070 */
[----:B------:R-:W-:-:S07]  /*0110*/  ISETP.GE.U32.AND P4, PT, R0, 0x80, PT ;  /* 0x000000800000780c */ /* 0x000fce0003f86070 */
        /* <DEDUP_REMOVED lines=11> */
[----:B------:R0:W5:Y:S02]  /*01d0*/  @P0 LDG.E.64 R84, desc[UR4][R4.64] ;  /* 0x0000000404540981 */ /* 0x000164000c1e1b00 */
[----:B------:R-:W-:-:S03]  /*01e0*/  LEA.HI.X R35, R3, UR7, RZ, 0x3, P2 ;  /* 0x0000000703237c11 */ /* 0x000fc600090f1cff */
[----:B------:R-:W5:Y:S04]  /*01f0*/  LDG.E.64 R174, desc[UR4][R174.64] ;  /* 0x00000004aeae7981 */ /* 0x000f68000c1e1b00 */
[----:B------:R-:W5:Y:S01]  /*0200*/  LDG.E.64 R34, desc[UR4][R34.64] ;  /* 0x0000000422227981 */ /* 0x000f62000c1e1b00 */
[----:B------:R-:W-:Y:S02]  /*0210*/  LOP3.LUT R3, R3, 0x20, RZ, 0xfc, !PT ;  /* 0x0000002003037812 */ /* 0x000fe400078efcff */
[----:B0-----:R-:W-:-:S07]  /*0220*/  @!P0 CS2R R84, SRZ ;  /* 0x0000000000548805 */ /* 0x001fce000001ff00 */
.L_x_58159:
[----:B------:R-:W-:Y:S05]  /*0230*/  BSYNC B0 ;  /* 0x0000000000007941 */ /* 0x000fea0003800000 */
.L_x_58158:
        /* <DEDUP_REMOVED lines=12> */
[C---:B------:R-:W-:Y:S02]  /*0300*/  LEA.HI.X R37, R3.reuse, UR7, RZ, 0x3, P2 ;  /* 0x0000000703257c11 */ /* 0x040fe400090f1cff */
[----:B------:R0:W5:Y:S04]  /*0310*/  LDG.E.64 R162, desc[UR4][R6.64] ;  /* 0x0000000406a27981 */ /* 0x000168000c1e1b00 */
[----:B------:R-:W5:Y:S01]  /*0320*/  LDG.E.64 R36, desc[UR4][R36.64] ;  /* 0x0000000424247981 */ /* 0x000f62000c1e1b00 */
[----:B------:R-:W-:-:S02]  /*0330*/  IADD3 R3, R3, 0x20, RZ ;  /* 0x0000002003037810 */ /* 0x000fc40007ffe0ff */
[----:B0-----:R-:W-:-:S07]  /*0340*/  @!P0 CS2R R82, SRZ ;  /* 0x0000000000528805 */ /* 0x001fce000001ff00 */
.L_x_58161:
[----:B------:R-:W-:Y:S05]  /*0350*/  BSYNC B0 ;  /* 0x0000000000007941 */ /* 0x000fea0003800000 */
.L_x_58160:
        /* <DEDUP_REMOVED lines=17> */
.L_x_58163:
[----:B------:R-:W-:Y:S05]  /*0470*/  BSYNC B0 ;  /* 0x0000000000007941 */ /* 0x000fea0003800000 */
.L_x_58162:
        /* <DEDUP_REMOVED lines=17> */
.L_x_58165:
[----:B------:R-:W-:Y:S05]  /*0590*/  BSYNC B0 ;  /* 0x0000000000007941 */ /* 0x000fea0003800000 */
.L_x_58164:
        /* <DEDUP_REMOVED lines=17> */
.L_x_58167:
[----:B------:R-:W-:Y:S05]  /*06b0*/  BSYNC B0 ;  /* 0x0000000000007941 */ /* 0x000fea0003800000 */
.L_x_58166:
        /* <DEDUP_REMOVED lines=12> */
[----:B------:R-:W5:-:S12]  /*0780*/  LDG.E.64 R44, desc[UR4][R44.64] ;  /* 0x000000042c2c7981 */ /* 0x000f58000c1e1b00 */
[----:B------:R-:W-:-:S04]  /*0790*/  @P0 LEA R4, P2, R3, UR6, 0x3 ;  /* 0x0000000603040c11 */ /* 0x000fc8000f8418ff */
[C---:B------:R-:W-:Y:S01]  /*07a0*/  @P0 LEA.HI.X R5, R3.reuse, UR7, RZ, 0x3, P2 ;  /* 0x0000000703050c11 */ /* 0x040fe200090f1cff */
[----:B0-----:R-:W-:-:S04]  /*07b0*/  IMAD.WIDE.U32 R6, R3, 0x8, R6 ;  /* 0x0000000803067825 */ /* 0x001fc800078e0006 */
[----:B------:R0:W5:Y:S04]  /*07c0*/  @P0 LDG.E.64 R74, desc[UR4][R4.64] ;  /* 0x00000004044a0981 */ /* 0x000168000c1e1b00 */
[----:B------:R0:W5:Y:S01]  /*07d0*/  LDG.E.64 R136, desc[UR4][R6.64] ;  /* 0x0000000406887981 */ /* 0x000162000c1e1b00 */
[----:B------:R-:W-:Y:S02]  /*07e0*/  IADD3 R3, R3, 0x20, RZ ;  /* 0x0000002003037810 */ /* 0x000fe40007ffe0ff */
[----:B0-----:R-:W-:-:S07]  /*07f0*/  @!P0 CS2R R74, SRZ ;  /* 0x00000000004a8805 */ /* 0x001fce000001ff00 */
.L_x_58169:
[----:B------:R-:W-:Y:S05]  /*0800*/  BSYNC B0 ;  /* 0x0000000000007941 */ /* 0x000fea0003800000 */
.L_x_58168:
        /* <DEDUP_REMOVED lines=22> */
.L_x_58171:
[----:B------:R-:W-:Y:S05]  /*0970*/  BSYNC B0 ;  /* 0x0000000000007941 */ /* 0x000fea0003800000 */
.L_x_58170:
        /* <DEDUP_REMOVED lines=20> */
.L_x_58173:
[----:B------:R-:W-:Y:S05]  /*0ac0*/  BSYNC B0 ;  /* 0x0000000000007941 */ /* 0x000fea0003800000 */
.L_x_58172:
        /* <DEDUP_REMOVED lines=20> */
.L_x_58175:
[----:B------:R-:W-:Y:S05]  /*0c10*/  BSYNC B0 ;  /* 0x0000000000007941 */ /* 0x000fea0003800000 */
.L_x_58174:
        /* <DEDUP_REMOVED lines=20> */
.L_x_58177:
[----:B------:R-:W-:Y:S05]  /*0d60*/  BSYNC B0 ;  /* 0x0000000000007941 */ /* 0x000fea0003800000 */
.L_x_58176:
        /* <DEDUP_REMOVED lines=20> */
.L_x_58179:
[----:B------:R-:W-:Y:S05]  /*0eb0*/  BSYNC B0 ;  /* 0x0000000000007941 */ /* 0x000fea0003800000 */
.L_x_58178:
        /* <DEDUP_REMOVED lines=20> */
.L_x_58181:
[----:B------:R-:W-:Y:S05]  /*1000*/  BSYNC B0 ;  /* 0x0000000000007941 */ /* 0x000fea0003800000 */
.L_x_58180:
        /* <DEDUP_REMOVED lines=20> */
.L_x_58183:
[----:B------:R-:W-:Y:S05]  /*1150*/  BSYNC B0 ;  /* 0x0000000000007941 */ /* 0x000fea0003800000 */
.L_x_58182:
        /* <DEDUP_REMOVED lines=20> */
.L_x_58185:
[----:B------:R-:W-:Y:S05]  /*12a0*/  BSYNC B0 ;  /* 0x0000000000007941 */ /* 0x000fea0003800000 */
.L_x_58184:
        /* <DEDUP_REMOVED lines=20> */
.L_x_58187:
[----:B------:R-:W-:Y:S05]  /*13f0*/  BSYNC B0 ;  /* 0x0000000000007941 */ /* 0x000fea0003800000 */
.L_x_58186:
        /* <DEDUP_REMOVED lines=20> */
.L_x_58189:
[----:B------:R-:W-:Y:S05]  /*1540*/  BSYNC B0 ;  /* 0x0000000000007941 */ /* 0x000fea0003800000 */
.L_x_58188:
        /* <DEDUP_REMOVED lines=20> */
.L_x_58191:
[----:B------:R-:W-:Y:S05]  /*1690*/  BSYNC B0 ;  /* 0x0000000000007941 */ /* 0x000fea0003800000 */
.L_x_58190:
        /* <DEDUP_REMOVED lines=20> */
.L_x_58193:
[----:B------:R-:W-:Y:S05]  /*17e0*/  BSYNC B0 ;  /* 0x0000000000007941 */ /* 0x000fea0003800000 */
.L_x_58192:
        /* <DEDUP_REMOVED lines=20> */
.L_x_58195:
[----:B------:R-:W-:Y:S05]  /*1930*/  BSYNC B0 ;  /* 0x0000000000007941 */ /* 0x000fea0003800000 */
.L_x_58194:
        /* <DEDUP_REMOVED lines=18> */
[----:B0-----:R-:W-:-:S07]  /*1a60*/  @!P0 CS2R R10, SRZ ;  /* 0x00000000000a8805 */ /* 0x001fce000001ff00 */
.L_x_58197:
[----:B------:R-:W-:Y:S05]  /*1a70*/  BSYNC B0 ;  /* 0x0000000000007941 */ /* 0x000fea0003800000 */
.L_x_58196:
[----:B------:R-:W-:Y:S02]  /*1a80*/  ULDC UR6, c[0x0][0x214] ;  /* 0x0000850000067ab9 */ /* 0x000fe40000000800 */
[----:B------:R-:W-:-:S13]  /*1a90*/  ISETP.GE.AND P0, PT, R12, UR6, PT ;  /* 0x000000060c007c0c */ /* 0x000fda000bf06270 */
[----:B------:R-:W-:Y:S05]  /*1aa0*/  @P0 EXIT ;  /* 0x000000000000094d */ /* 0x000fea0003800000 */
[----:B-----5:R-:W-:Y:S01]  /*1ab0*/  MOV R173, R34 ;  /* 0x0000002200ad7202 */ /* 0x020fe20000000f00 */
[----:B------:R-:W-:Y:S01]  /*1ac0*/  HADD2.F32 R227, -RZ, R79.H0_H0 ;  /* 0x2000004fffe37230 */ /* 0x000fe20000004100 */
[--C-:B------:R-:W-:Y:S01]  /*1ad0*/  SHF.R.U64 R130, R42, 0x10, R43.reuse ;  /* 0x000000102a827819 */ /* 0x100fe2000000122b */
[----:B------:R-:W-:Y:S01]  /*1ae0*/  HADD2.F32 R235, -RZ, R81.H0_H0 ;  /* 0x20000051ffeb7230 */ /* 0x000fe20000004100 */
[----:B------:R-:W-:Y:S01]  /*1af0*/  MOV R127, R43 ;  /* 0x0000002b007f7202 */ /* 0x000fe20000000f00 */
[----:B------:R-:W-:Y:S01]  /*1b00*/  HADD2.F32 R239, -RZ, R80.H0_H0 ;  /* 0x20000050ffef7230 */ /* 0x000fe20000004100 */
[----:B------:R-:W-:Y:S01]  /*1b10*/  SHF.R.U32.HI R126, RZ, 0x10, R43 ;  /* 0x00000010ff7e7819 */ /* 0x000fe2000001162b */
[----:B------:R-:W-:Y:S01]  /*1b20*/  HADD2.F32 R43, -RZ, R84.H0_H0 ;  /* 0x20000054ff2b7230 */ /* 0x000fe20000004100 */
[----:B------:R-:W-:Y:S01]  /*1b30*/  SHF.R.U64 R171, R34, 0x10, R35 ;  /* 0x0000001022ab7819 */ /* 0x000fe20000001223 */
[----:B------:R-:W-:Y:S01]  /*1b40*/  HADD2.F32 R195, -RZ, R71.H0_H0 ;  /* 0x20000047ffc37230 */ /* 0x000fe20000004100 */
[--C-:B------:R-:W-:Y:S01]  /*1b50*/  SHF.R.U64 R229, R78, 0x10, R79.reuse ;  /* 0x000000104ee57819 */ /* 0x100fe2000000124f */
[----:B------:R-:W-:Y:S01]  /*1b60*/  HADD2.F32 R191, -RZ, R68.H0_H0 ;  /* 0x20000044ffbf7230 */ /* 0x000fe20000004100 */
[----:B------:R-:W-:Y:S01]  /*1b70*/  SHF.R.U32.HI R225, RZ, 0x10, R79 ;  /* 0x00000010ffe17819 */ /* 0x000fe2000001164f */
[----:B------:R-:W-:Y:S01]  /*1b80*/  HADD2.F32 R79, -RZ, R173.H0_H0 ;  /* 0x200000adff4f7230 */ /* 0x000fe20000004100 */
[----:B------:R-:W-:Y:S01]  /*1b90*/  MOV R170, R35 ;  /* 0x0000002300aa7202 */ /* 0x000fe20000000f00 */
[----:B------:R0:W-:Y:S01]  /*1ba0*/  STL [R1+0x8], R43 ;  /* 0x0000082b01007387 */ /* 0x0001e20000100800 */
[----:B------:R-:W-:Y:S01]  /*1bb0*/  SHF.R.U32.HI R167, RZ, 0x10, R35 ;  /* 0x00000010ffa77819 */ /* 0x000fe20000011623 */
[----:B------:R-:W-:Y:S01]  /*1bc0*/  HADD2.F32 R231, -RZ, R78.H0_H0 ;  /* 0x2000004effe77230 */ /* 0x000fe20000004100 */
[--C-:B------:R-:W-:Y:S01]  /*1bd0*/  SHF.R.U64 R237, R80, 0x10, R81.reuse ;  /* 0x0000001050ed7819 */ /* 0x100fe20000001251 */
[----:B------:R-:W-:Y:S01]  /*1be0*/  HADD2.F32 R80, -RZ, R170.H0_H0 ;  /* 0x200000aaff507230 */ /* 0x000fe20000004100 */
[----:B------:R-:W-:Y:S01]  /*1bf0*/  SHF.R.U32.HI R233, RZ, 0x10, R81 ;  /* 0x00000010ffe97819 */ /* 0x000fe20000011651 */
[----:B------:R-:W-:Y:S01]  /*1c00*/  HADD2.F32 R81, -RZ, R171.H0_H0 ;  /* 0x200000abff517230 */ /* 0x000fe20000004100 */
[----:B------:R-:W-:Y:S01]  /*1c10*/  MOV R165, R36 ;  /* 0x0000002400a57202 */ /* 0x000fe20000000f00 */
[----:B------:R1:W-:Y:S01]  /*1c20*/  STL [R1+0x14c], R79 ;  /* 0x00014c4f01007387 */ /* 0x0003e20000100800 */
[--C-:B------:R-:W-:Y:S01]  /*1c30*/  SHF.R.U64 R161, R36, 0x10, R37.reuse ;  /* 0x0000001024a17819 */ /* 0x100fe20000001225 */
[----:B0-----:R-:W-:Y:S01]  /*1c40*/  HADD2.F32 R43, -RZ, R54.H0_H0 ;  /* 0x20000036ff2b7230 */ /* 0x001fe20000004100 */
[----:B------:R-:W-:Y:S01]  /*1c50*/  MOV R157, R37 ;  /* 0x00000025009d7202 */ /* 0x000fe20000000f00 */
[----:B------:R0:W-:Y:S01]  /*1c60*/  STL [R1+0x148], R81 ;  /* 0x0001485101007387 */ /* 0x0001e20000100800 */
[----:B------:R-:W-:Y:S01]  /*1c70*/  SHF.R.U32.HI R154, RZ, 0x10, R37 ;  /* 0x00000010ff9a7819 */ /* 0x000fe20000011625 */
[----:B------:R-:W-:Y:S01]  /*1c80*/  HADD2.F32 R223, -RZ, R76.H0_H0 ;  /* 0x2000004cffdf7230 */ /* 0x000fe20000004100 */
[----:B------:R-:W-:Y:S01]  /*1c90*/  MOV R149, R38 ;  /* 0x0000002600957202 */ /* 0x000fe20000000f00 */
[----:B------:R2:W-:Y:S01]  /*1ca0*/  STL [R1+0x144], R80 ;  /* 0x0001445001007387 */ /* 0x0005e20000100800 */
[--C-:B------:R-:W-:Y:S01]  /*1cb0*/  SHF.R.U64 R148, R38, 0x10, R39.reuse ;  /* 0x0000001026947819 */ /* 0x100fe20000001227 */
[----:B-1----:R-:W-:Y:S01]  /*1cc0*/  HADD2.F32 R79, -RZ, R167.H0_H0 ;  /* 0x200000a7ff4f7230 */ /* 0x002fe20000004100 */
[----:B------:R-:W-:Y:S01]  /*1cd0*/  MOV R146, R39 ;  /* 0x0000002700927202 */ /* 0x000fe20000000f00 */
[----:B------:R-:W-:Y:S01]  /*1ce0*/  HADD2.F32 R219, -RZ, R77.H0_H0 ;  /* 0x2000004dffdb7230 */ /* 0x000fe20000004100 */
[----:B------:R-:W-:Y:S01]  /*1cf0*/  SHF.R.U32.HI R141, RZ, 0x10, R39 ;  /* 0x00000010ff8d7819 */ /* 0x000fe20000011627 */
[----:B0-----:R-:W-:Y:S01]  /*1d00*/  HADD2.F32 R81, -RZ, R165.H0_H0 ;  /* 0x200000a5ff517230 */ /* 0x001fe20000004100 */
[----:B------:R0:W-:Y:S01]  /*1d10*/  STL [R1+0x140], R79 ;  /* 0x0001404f01007387 */ /* 0x0001e20000100800 */
[----:B------:R-:W-:Y:S01]  /*1d20*/  MOV R140, R40 ;  /* 0x00000028008c7202 */ /* 0x000fe20000000f00 */
[----:B------:R-:W-:Y:S01]  /*1d30*/  HADD2.F32 R215, -RZ, R74.H0_H0 ;  /* 0x2000004affd77230 */ /* 0x000fe20000004100 */
[--C-:B------:R-:W-:Y:S01]  /*1d40*/  SHF.R.U64 R138, R40, 0x10, R41.reuse ;  /* 0x00000010288a7819 */ /* 0x100fe20000001229 */
[----:B--2---:R-:W-:Y:S01]  /*1d50*/  HADD2.F32 R80, -RZ, R161.H0_H0 ;  /* 0x200000a1ff507230 */ /* 0x004fe20000004100 */
[----:B------:R1:W-:Y:S01]  /*1d60*/  STL [R1+0x13c], R81 ;  /* 0x00013c5101007387 */ /* 0x0003e20000100800 */
[----:B------:R-:W-:Y:S01]  /*1d70*/  MOV R133, R41 ;  /* 0x0000002900857202 */ /* 0x000fe20000000f00 */
[----:B------:R-:W-:Y:S01]  /*1d80*/  HADD2.F32 R211, -RZ, R75.H0_H0 ;  /* 0x2000004bffd37230 */ /* 0x000fe20000004100 */
[----:B------:R-:W-:Y:S01]  /*1d90*/  SHF.R.U32.HI R132, RZ, 0x10, R41 ;  /* 0x00000010ff847819 */ /* 0x000fe20000011629 */
[----:B------:R2:W-:Y:S01]  /*1da0*/  STL [R1+0x138], R80 ;  /* 0x0001385001007387 */ /* 0x0005e20000100800 */
[----:B0-----:R-:W-:Y:S01]  /*1db0*/  HADD2.F32 R79, -RZ, R157.H0_H0 ;  /* 0x2000009dff4f7230 */ /* 0x001fe20000004100 */
[----:B------:R-:W-:Y:S01]  /*1dc0*/  MOV R131, R42 ;  /* 0x0000002a00837202 */ /* 0x000fe20000000f00 */
[----:B------:R-:W-:Y:S01]  /*1dd0*/  HADD2.F32 R207, -RZ, R72.H0_H0 ;  /* 0x20000048ffcf7230 */ /* 0x000fe20000004100 */
[----:B------:R-:W-:Y:S01]  /*1de0*/  MOV R123, R44 ;  /* 0x0000002c007b7202 */ /* 0x000fe20000000f00 */
[----:B------:R-:W-:Y:S01]  /*1df0*/  HADD2.F32 R203, -RZ, R73.H0_H0 ;  /* 0x20000049ffcb7230 */ /* 0x000fe20000004100 */
[----:B------:R0:W-:Y:S01]  /*1e00*/  STL [R1+0x134], R79 ;  /* 0x0001344f01007387 */ /* 0x0001e20000100800 */
[----:B-1----:R-:W-:Y:S01]  /*1e10*/  HADD2.F32 R81, -RZ, R154.H0_H0 ;  /* 0x2000009aff517230 */ /* 0x002fe20000004100 */
[--C-:B------:R-:W-:Y:S01]  /*1e20*/  SHF.R.U64 R122, R44, 0x10, R45.reuse ;  /* 0x000000102c7a7819 */ /* 0x100fe2000000122d */
[----:B------:R-:W-:Y:S01]  /*1e30*/  HADD2.F32 R199, -RZ, R70.H0_H0 ;  /* 0x20000046ffc77230 */ /* 0x000fe20000004100 */
[----:B------:R-:W-:Y:S01]  /*1e40*/  MOV R121, R45 ;  /* 0x0000002d00797202 */ /* 0x000fe20000000f00 */
[----:B--2---:R-:W-:Y:S01]  /*1e50*/  HADD2.F32 R80, -RZ, R149.H0_H0 ;  /* 0x20000095ff507230 */ /* 0x004fe20000004100 */
[----:B------:R1:W-:Y:S01]  /*1e60*/  STL [R1+0x130], R81 ;  /* 0x0001305101007387 */ /* 0x0003e20000100800 */
[----:B------:R-:W-:Y:S01]  /*1e70*/  SHF.R.U32.HI R120, RZ, 0x10, R45 ;  /* 0x00000010ff787819 */ /* 0x000fe2000001162d */
[----:B------:R-:W-:Y:S01]  /*1e80*/  HADD2.F32 R187, -RZ, R69.H0_H0 ;  /* 0x20000045ffbb7230 */ /* 0x000fe20000004100 */
[----:B------:R-:W-:Y:S01]  /*1e90*/  MOV R117, R46 ;  /* 0x0000002e00757202 */ /* 0x000fe20000000f00 */
[----:B0-----:R-:W-:Y:S01]  /*1ea0*/  HADD2.F32 R79, -RZ, R148.H0_H0 ;  /* 0x20000094ff4f7230 */ /* 0x001fe20000004100 */
[----:B------:R0:W-:Y:S01]  /*1eb0*/  STL [R1+0x12c], R80 ;  /* 0x00012c5001007387 */ /* 0x0001e20000100800 */
[--C-:B------:R-:W-:Y:S01]  /*1ec0*/  SHF.R.U64 R116, R46, 0x10, R47.reuse ;  /* 0x000000102e747819 */ /* 0x100fe2000000122f */
[----:B------:R-:W-:Y:S01]  /*1ed0*/  HADD2.F32 R183, -RZ, R64.H0_H0 ;  /* 0x20000040ffb77230 */ /* 0x000fe20000004100 */
[----:B------:R-:W-:Y:S01]  /*1ee0*/  MOV R113, R47 ;  /* 0x0000002f00717202 */ /* 0x000fe20000000f00 */
[----:B------:R2:W-:Y:S01]  /*1ef0*/  STL [R1+0x128], R79 ;  /* 0x0001284f01007387 */ /* 0x0005e20000100800 */
[----:B-1----:R-:W-:Y:S01]  /*1f00*/  HADD2.F32 R81, -RZ, R146.H0_H0 ;  /* 0x20000092ff517230 */ /* 0x002fe20000004100 */
[----:B------:R-:W-:Y:S01]  /*1f10*/  SHF.R.U32.HI R112, RZ, 0x10, R47 ;  /* 0x00000010ff707819 */ /* 0x000fe2000001162f */
[----:B------:R-:W-:Y:S01]  /*1f20*/  HADD2.F32 R179, -RZ, R65.H0_H0 ;  /* 0x20000041ffb37230 */ /* 0x000fe20000004100 */
[----:B------:R-:W-:Y:S01]  /*1f30*/  MOV R111, R48 ;  /* 0x00000030006f7202 */ /* 0x000fe20000000f00 */
[----:B------:R-:W-:Y:S01]  /*1f40*/  ULDC.64 UR6, c[0x0][0x270] ;  /* 0x00009c0000067ab9 */ /* 0x000fe20000000a00 */
[----:B0-----:R-:W-:Y:S01]  /*1f50*/  HADD2.F32 R80, -RZ, R141.H0_H0 ;  /* 0x2000008dff507230 */ /* 0x001fe20000004100 */
[----:B------:R0:W-:Y:S01]  /*1f60*/  STL [R1+0x124], R81 ;  /* 0x0001245101007387 */ /* 0x0001e20000100800 */
[--C-:B------:R-:W-:Y:S01]  /*1f70*/  SHF.R.U64 R110, R48, 0x10, R49.reuse ;  /* 0x00000010306e7819 */ /* 0x100fe20000001231 */
[----:B------:R-:W-:Y:S01]  /*1f80*/  UISETP.NE.U32.AND UP0, UPT, UR6, URZ, UPT ;  /* 0x0000003f0600728c */ /* 0x000fe2000bf05070 */
[----:B--2---:R-:W-:Y:S01]  /*1f90*/  HADD2.F32 R79, -RZ, R140.H0_H0 ;  /* 0x2000008cff4f7230 */ /* 0x004fe20000004100 */
[----:B------:R1:W-:Y:S01]  /*1fa0*/  STL [R1+0x120], R80 ;  /* 0x0001205001007387 */ /* 0x0003e20000100800 */
[----:B------:R-:W-:Y:S01]  /*1fb0*/  MOV R107, R49 ;  /* 0x00000031006b7202 */ /* 0x000fe20000000f00 */
[----:B------:R-:W-:Y:S01]  /*1fc0*/  ULDC.U8 UR6, c[0x0][0x2a0] ;  /* 0x0000a80000067ab9 */ /* 0x000fe20000000000 */
[----:B------:R-:W-:Y:S01]  /*1fd0*/  SHF.R.U32.HI R106, RZ, 0x10, R49 ;  /* 0x00000010ff6a7819 */ /* 0x000fe20000011631 */
[----:B------:R2:W-:Y:S01]  /*1fe0*/  STL [R1+0x11c], R79 ;  /* 0x00011c4f01007387 */ /* 0x0005e20000100800 */
[----:B------:R-:W-:Y:S01]  /*1ff0*/  MOV R103, R50 ;  /* 0x0000003200677202 */ /* 0x000fe20000000f00 */
[----:B0-----:R-:W-:Y:S01]  /*2000*/  HADD2.F32 R81, -RZ, R138.H0_H0 ;  /* 0x2000008aff517230 */ /* 0x001fe20000004100 */
[--C-:B------:R-:W-:Y:S01]  /*2010*/  SHF.R.U64 R102, R50, 0x10, R51.reuse ;  /* 0x0000001032667819 */ /* 0x100fe20000001233 */
[----:B------:R-:W-:Y:S01]  /*2020*/  HADD2.F32 R155, -RZ, R150.H0_H0 ;  /* 0x20000096ff9b7230 */ /* 0x000fe20000004100 */
[----:B------:R-:W-:Y:S01]  /*2030*/  MOV R67, R51 ;  /* 0x0000003300437202 */ /* 0x000fe20000000f00 */
[----:B-1----:R-:W-:Y:S01]  /*2040*/  HADD2.F32 R80, -RZ, R133.H0_H0 ;  /* 0x20000085ff507230 */ /* 0x002fe20000004100 */
[----:B------:R0:W-:Y:S01]  /*2050*/  STL [R1+0x118], R81 ;  /* 0x0001185101007387 */ /* 0x0001e20000100800 */
[----:B------:R-:W-:Y:S01]  /*2060*/  SHF.R.U32.HI R66, RZ, 0x10, R51 ;  /* 0x00000010ff427819 */ /* 0x000fe20000011633 */
[----:B------:R-:W-:Y:S01]  /*2070*/  HADD2.F32 R147, -RZ, R142.H0_H0 ;  /* 0x2000008eff937230 */ /* 0x000fe20000004100 */
[----:B------:R-:W-:Y:S01]  /*2080*/  MOV R63, R52 ;  /* 0x00000034003f7202 */ /* 0x000fe20000000f00 */
[----:B--2---:R-:W-:Y:S01]  /*2090*/  HADD2.F32 R79, -RZ, R132.H0_H0 ;  /* 0x20000084ff4f7230 */ /* 0x004fe20000004100 */
[----:B------:R1:W-:Y:S01]  /*20a0*/  STL [R1+0x114], R80 ;  /* 0x0001145001007387 */ /* 0x0003e20000100800 */
[--C-:B------:R-:W-:Y:S01]  /*20b0*/  SHF.R.U64 R62, R52, 0x10, R53.reuse ;  /* 0x00000010343e7819 */ /* 0x100fe20000001235 */
[----:B------:R-:W-:Y:S01]  /*20c0*/  HADD2.F32 R67, -RZ, R67.H0_H0 ;  /* 0x20000043ff437230 */ /* 0x000fe20000004100 */
[----:B------:R-:W-:Y:S01]  /*20d0*/  MOV R59, R53 ;  /* 0x00000035003b7202 */ /* 0x000fe20000000f00 */
[----:B------:R2:W-:Y:S01]  /*20e0*/  STL [R1+0x110], R79 ;  /* 0x0001104f01007387 */ /* 0x0005e20000100800 */
[----:B0-----:R-:W-:Y:S01]  /*20f0*/  HADD2.F32 R81, -RZ, R131.H0_H0 ;  /* 0x20000083ff517230 */ /* 0x001fe20000004100 */
[----:B------:R-:W-:Y:S01]  /*2100*/  SHF.R.U32.HI R58, RZ, 0x10, R53 ;  /* 0x00000010ff3a7819 */ /* 0x000fe20000011635 */
        /* <DEDUP_REMOVED lines=15> */
[----:B------:R-:W-:Y:S01]  /*2200*/  HADD2.F32 R58, -RZ, R58.H0_H0 ;  /* 0x2000003aff3a7230 */ /* 0x000fe20000004100 */
[--C-:B------:R-:W-:Y:S01]  /*2210*/  SHF.R.U64 R50, R30, 0x10, R31.reuse ;  /* 0x000000101e327819 */ /* 0x100fe2000000121f */
[----:B------:R-:W-:Y:S01]  /*2220*/  HADD2.F32 R57, -RZ, R57.H0_H0 ;  /* 0x20000039ff397230 */ /* 0x000fe20000004100 */
[----:B------:R2:W-:Y:S01]  /*2230*/  STL [R1+0x100], R81 ;  /* 0x0001005101007387 */ /* 0x0005e20000100800 */
[----:B-1----:R-:W-:Y:S01]  /*2240*/  HADD2.F32 R80, -RZ, R123.H0_H0 ;  /* 0x2000007bff507230 */ /* 0x002fe20000004100 */
[----:B------:R-:W-:Y:S01]  /*2250*/  MOV R49, R31 ;  /* 0x0000001f00317202 */ /* 0x000fe20000000f00 */
[----:B------:R-:W-:Y:S01]  /*2260*/  HADD2.F32 R56, -RZ, R56.H0_H0 ;  /* 0x20000038ff387230 */ /* 0x000fe20000004100 */
[----:B------:R-:W-:Y:S01]  /*2270*/  SHF.R.U32.HI R48, RZ, 0x10, R31 ;  /* 0x00000010ff307819 */ /* 0x000fe2000001161f */
[----:B------:R-:W-:Y:S01]  /*2280*/  HADD2.F32 R53, -RZ, R53.H0_H0 ;  /* 0x20000035ff357230 */ /* 0x000fe20000004100 */
[----:B------:R1:W-:Y:S01]  /*2290*/  STL [R1+0xfc], R80 ;  /* 0x0000fc5001007387 */ /* 0x0003e20000100800 */
[----:B0-----:R-:W-:Y:S01]  /*22a0*/  HADD2.F32 R79, -RZ, R122.H0_H0 ;  /* 0x2000007aff4f7230 */ /* 0x001fe20000004100 */
[----:B------:R-:W-:Y:S01]  /*22b0*/  MOV R47, R28 ;  /* 0x0000001c002f7202 */ /* 0x000fe20000000f00 */
[----:B------:R-:W-:Y:S01]  /*22c0*/  HADD2.F32 R52, -RZ, R52.H0_H0 ;  /* 0x20000034ff347230 */ /* 0x000fe20000004100 */
[--C-:B------:R-:W-:Y:S01]  /*22d0*/  SHF.R.U64 R46, R28, 0x10, R29.reuse ;  /* 0x000000101c2e7819 */ /* 0x100fe2000000121d */
[----:B--2---:R-:W-:Y:S01]  /*22e0*/  HADD2.F32 R81, -RZ, R121.H0_H0 ;  /* 0x20000079ff517230 */ /* 0x004fe20000004100 */
[----:B------:R0:W-:Y:S01]  /*22f0*/  STL [R1+0xf8], R79 ;  /* 0x0000f84f01007387 */ /* 0x0001e20000100800 */
[----:B------:R-:W-:Y:S01]  /*2300*/  HADD2.F32 R51, -RZ, R51.H0_H0 ;  /* 0x20000033ff337230 */ /* 0x000fe20000004100 */
[----:B------:R-:W-:Y:S01]  /*2310*/  MOV R45, R29 ;  /* 0x0000001d002d7202 */ /* 0x000fe20000000f00 */
[----:B------:R-:W-:Y:S01]  /*2320*/  HADD2.F32 R50, -RZ, R50.H0_H0 ;  /* 0x20000032ff327230 */ /* 0x000fe20000004100 */
[----:B------:R2:W-:Y:S01]  /*2330*/  STL [R1+0xf4], R81 ;  /* 0x0000f45101007387 */ /* 0x0005e20000100800 */
[----:B-1----:R-:W-:Y:S01]  /*2340*/  HADD2.F32 R80, -RZ, R120.H0_H0 ;  /* 0x20000078ff507230 */ /* 0x002fe20000004100 */
[----:B------:R-:W-:Y:S01]  /*2350*/  SHF.R.U32.HI R44, RZ, 0x10, R29 ;  /* 0x00000010ff2c7819 */ /* 0x000fe2000001161d */
[----:B------:R-:W-:Y:S01]  /*2360*/  HADD2.F32 R49, -RZ, R49.H0_H0 ;  /* 0x20000031ff317230 */ /* 0x000fe20000004100 */
[----:B------:R-:W-:Y:S01]  /*2370*/  MOV R42, R26 ;  /* 0x0000001a002a7202 */ /* 0x000fe20000000f00 */
[----:B------:R-:W-:Y:S01]  /*2380*/  HADD2.F32 R48, -RZ, R48.H0_H0 ;  /* 0x20000030ff307230 */ /* 0x000fe20000004100 */
[----:B------:R1:W-:Y:S01]  /*2390*/  STL [R1+0xf0], R80 ;  /* 0x0000f05001007387 */ /* 0x0003e20000100800 */
[----:B0-----:R-:W-:Y:S01]  /*23a0*/  HADD2.F32 R79, -RZ, R117.H0_H0 ;  /* 0x20000075ff4f7230 */ /* 0x001fe20000004100 */
[--C-:B------:R-:W-:Y:S01]  /*23b0*/  SHF.R.U64 R41, R26, 0x10, R27.reuse ;  /* 0x000000101a297819 */ /* 0x100fe2000000121b */
[----:B------:R-:W-:Y:S01]  /*23c0*/  HADD2.F32 R47, -RZ, R47.H0_H0 ;  /* 0x2000002fff2f7230 */ /* 0x000fe20000004100 */
[----:B------:R-:W-:Y:S01]  /*23d0*/  MOV R40, R27 ;  /* 0x0000001b00287202 */ /* 0x000fe20000000f00 */
[----:B--2---:R-:W-:Y:S01]  /*23e0*/  HADD2.F32 R81, -RZ, R116.H0_H0 ;  /* 0x20000074ff517230 */ /* 0x004fe20000004100 */
[----:B------:R0:W-:Y:S01]  /*23f0*/  STL [R1+0xec], R79 ;  /* 0x0000ec4f01007387 */ /* 0x0001e20000100800 */
[----:B------:R-:W-:Y:S01]  /*2400*/  HADD2.F32 R46, -RZ, R46.H0_H0 ;  /* 0x2000002eff2e7230 */ /* 0x000fe20000004100 */
[----:B------:R-:W-:Y:S01]  /*2410*/  SHF.R.U32.HI R39, RZ, 0x10, R27 ;  /* 0x00000010ff277819 */ /* 0x000fe2000001161b */
[----:B------:R-:W-:Y:S01]  /*2420*/  HADD2.F32 R45, -RZ, R45.H0_H0 ;  /* 0x2000002dff2d7230 */ /* 0x000fe20000004100 */
[----:B------:R2:W-:Y:S01]  /*2430*/  STL [R1+0xe8], R81 ;  /* 0x0000e85101007387 */ /* 0x0005e20000100800 */
[----:B-1----:R-:W-:Y:S01]  /*2440*/  HADD2.F32 R80, -RZ, R113.H0_H0 ;  /* 0x20000071ff507230 */ /* 0x002fe20000004100 */
[----:B------:R-:W-:Y:S01]  /*2450*/  MOV R38, R24 ;  /* 0x0000001800267202 */ /* 0x000fe20000000f00 */
[----:B------:R-:W-:Y:S01]  /*2460*/  HADD2.F32 R44, -RZ, R44.H0_H0 ;  /* 0x2000002cff2c7230 */ /* 0x000fe20000004100 */
[--C-:B------:R-:W-:Y:S01]  /*2470*/  SHF.R.U64 R37, R24, 0x10, R25.reuse ;  /* 0x0000001018257819 */ /* 0x100fe20000001219 */
[----:B------:R-:W-:Y:S01]  /*2480*/  HADD2.F32 R42, -RZ, R42.H0_H0 ;  /* 0x2000002aff2a7230 */ /* 0x000fe20000004100 */
[----:B------:R1:W-:Y:S01]  /*2490*/  STL [R1+0xe4], R80 ;  /* 0x0000e45001007387 */ /* 0x0003e20000100800 */
[----:B0-----:R-:W-:Y:S01]  /*24a0*/  HADD2.F32 R79, -RZ, R112.H0_H0 ;  /* 0x20000070ff4f7230 */ /* 0x001fe20000004100 */
[----:B------:R-:W-:Y:S01]  /*24b0*/  MOV R36, R25 ;  /* 0x0000001900247202 */ /* 0x000fe20000000f00 */
[----:B------:R-:W-:Y:S01]  /*24c0*/  HADD2.F32 R41, -RZ, R41.H0_H0 ;  /* 0x20000029ff297230 */ /* 0x000fe20000004100 */
[----:B------:R-:W-:Y:S01]  /*24d0*/  SHF.R.U32.HI R35, RZ, 0x10, R25 ;  /* 0x00000010ff237819 */ /* 0x000fe20000011619 */
[----:B--2---:R-:W-:Y:S01]  /*24e0*/  HADD2.F32 R81, -RZ, R111.H0_H0 ;  /* 0x2000006fff517230 */ /* 0x004fe20000004100 */
[----:B------:R0:W-:Y:S01]  /*24f0*/  STL [R1+0xe0], R79 ;  /* 0x0000e04f01007387 */ /* 0x0001e20000100800 */
        /* <DEDUP_REMOVED lines=8> */
[----:B------:R-:W-:Y:S01]  /*2580*/  HADD2.F32 R37, -RZ, R37.H0_H0 ;  /* 0x20000025ff257230 */ /* 0x000fe20000004100 */
[----:B------:R1:W-:Y:S01]  /*2590*/  STL [R1+0xd8], R80 ;  /* 0x0000d85001007387 */ /* 0x0003e20000100800 */
[----:B0-----:R-:W-:Y:S01]  /*25a0*/  HADD2.F32 R79, -RZ, R107.H0_H0 ;  /* 0x2000006bff4f7230 */ /* 0x001fe20000004100 */
[----:B------:R-:W-:Y:S01]  /*25b0*/  SHF.R.U32.HI R31, RZ, 0x10, R23 ;  /* 0x00000010ff1f7819 */ /* 0x000fe20000011617 */
[----:B------:R-:W-:Y:S01]  /*25c0*/  HADD2.F32 R36, -RZ, R36.H0_H0 ;  /* 0x20000024ff247230 */ /* 0x000fe20000004100 */
[----:B------:R-:W-:Y:S01]  /*25d0*/  MOV R30, R20 ;  /* 0x00000014001e7202 */ /* 0x000fe20000000f00 */
[----:B--2---:R-:W-:Y:S01]  /*25e0*/  HADD2.F32 R81, -RZ, R106.H0_H0 ;  /* 0x2000006aff517230 */ /* 0x004fe20000004100 */
[----:B------:R0:W-:Y:S01]  /*25f0*/  STL [R1+0xd4], R79 ;  /* 0x0000d44f01007387 */ /* 0x0001e20000100800 */
[----:B------:R-:W-:Y:S01]  /*2600*/  HADD2.F32 R35, -RZ, R35.H0_H0 ;  /* 0x20000023ff237230 */ /* 0x000fe20000004100 */
[--C-:B------:R-:W-:Y:S01]  /*2610*/  SHF.R.U64 R29, R20, 0x10, R21.reuse ;  /* 0x00000010141d7819 */ /* 0x100fe20000001215 */
[----:B------:R-:W-:Y:S01]  /*2620*/  HADD2.F32 R34, -RZ, R34.H0_H0 ;  /* 0x20000022ff227230 */ /* 0x000fe20000004100 */
[----:B------:R-:W-:Y:S01]  /*2630*/  STL [R1+0xd0], R81 ;  /* 0x0000d05101007387 */ /* 0x000fe20000100800 */
[----:B-1----:R-:W-:Y:S01]  /*2640*/  HADD2.F32 R80, -RZ, R103.H0_H0 ;  /* 0x20000067ff507230 */ /* 0x002fe20000004100 */
[----:B------:R-:W-:Y:S01]  /*2650*/  MOV R28, R21 ;  /* 0x00000015001c7202 */ /* 0x000fe20000000f00 */
[----:B------:R-:W-:Y:S01]  /*2660*/  HADD2.F32 R33, -RZ, R33.H0_H0 ;  /* 0x20000021ff217230 */ /* 0x000fe20000004100 */
[----:B------:R-:W-:Y:S01]  /*2670*/  SHF.R.U32.HI R27, RZ, 0x10, R21 ;  /* 0x00000010ff1b7819 */ /* 0x000fe20000011615 */
[----:B------:R-:W-:Y:S01]  /*2680*/  HADD2.F32 R32, -RZ, R32.H0_H0 ;  /* 0x20000020ff207230 */ /* 0x000fe20000004100 */
[----:B------:R-:W-:Y:S01]  /*2690*/  STL [R1+0xcc], R80 ;  /* 0x0000cc5001007387 */ /* 0x000fe20000100800 */
[----:B0-----:R-:W-:Y:S01]  /*26a0*/  HADD2.F32 R79, -RZ, R102.H0_H0 ;  /* 0x20000066ff4f7230 */ /* 0x001fe20000004100 */
[----:B------:R-:W-:Y:S01]  /*26b0*/  MOV R26, R18 ;  /* 0x00000012001a7202 */ /* 0x000fe20000000f00 */
[----:B------:R-:W-:Y:S01]  /*26c0*/  HADD2.F32 R31, -RZ, R31.H0_H0 ;  /* 0x2000001fff1f7230 */ /* 0x000fe20000004100 */
[--C-:B------:R-:W-:Y:S01]  /*26d0*/  SHF.R.U64 R25, R18, 0x10, R19.reuse ;  /* 0x0000001012197819 */ /* 0x100fe20000001213 */
[----:B------:R-:W-:Y:S01]  /*26e0*/  HADD2.F32 R30, -RZ, R30.H0_H0 ;  /* 0x2000001eff1e7230 */ /* 0x000fe20000004100 */
[----:B------:R-:W-:Y:S01]  /*26f0*/  STL [R1+0xc8], R79 ;  /* 0x0000c84f01007387 */ /* 0x000fe20000100800 */
[----:B------:R-:W-:Y:S01]  /*2700*/  MOV R24, R19 ;  /* 0x0000001300187202 */ /* 0x000fe20000000f00 */
[----:B------:R-:W-:Y:S01]  /*2710*/  HADD2.F32 R29, -RZ, R29.H0_H0 ;  /* 0x2000001dff1d7230 */ /* 0x000fe20000004100 */
[----:B------:R-:W-:Y:S01]  /*2720*/  SHF.R.U32.HI R23, RZ, 0x10, R19 ;  /* 0x00000010ff177819 */ /* 0x000fe20000011613 */
[----:B------:R-:W-:Y:S01]  /*2730*/  STL [R1+0xc4], R67 ;  /* 0x0000c44301007387 */ /* 0x000fe20000100800 */
[----:B------:R-:W-:Y:S01]  /*2740*/  HADD2.F32 R28, -RZ, R28.H0_H0 ;  /* 0x2000001cff1c7230 */ /* 0x000fe20000004100 */
[----:B------:R-:W-:Y:S01]  /*2750*/  MOV R22, R16 ;  /* 0x0000001000167202 */ /* 0x000fe20000000f00 */
[----:B------:R-:W-:Y:S01]  /*2760*/  HADD2.F32 R27, -RZ, R27.H0_H0 ;  /* 0x2000001bff1b7230 */ /* 0x000fe20000004100 */
[----:B------:R-:W-:Y:S01]  /*2770*/  STL [R1+0xc0], R66 ;  /* 0x0000c04201007387 */ /* 0x000fe20000100800 */
[--C-:B------:R-:W-:Y:S01]  /*2780*/  SHF.R.U64 R21, R16, 0x10, R17.reuse ;  /* 0x0000001010157819 */ /* 0x100fe20000001211 */
[----:B------:R-:W-:Y:S01]  /*2790*/  HADD2.F32 R26, -RZ, R26.H0_H0 ;  /* 0x2000001aff1a7230 */ /* 0x000fe20000004100 */
[----:B------:R-:W-:Y:S01]  /*27a0*/  MOV R20, R17 ;  /* 0x0000001100147202 */ /* 0x000fe20000000f00 */
[----:B------:R-:W-:Y:S01]  /*27b0*/  STL [R1+0xbc], R63 ;  /* 0x0000bc3f01007387 */ /* 0x000fe20000100800 */
[----:B------:R-:W-:Y:S01]  /*27c0*/  HADD2.F32 R25, -RZ, R25.H0_H0 ;  /* 0x20000019ff197230 */ /* 0x000fe20000004100 */
[----:B------:R-:W-:Y:S01]  /*27d0*/  SHF.R.U32.HI R19, RZ, 0x10, R17 ;  /* 0x00000010ff137819 */ /* 0x000fe20000011611 */
[----:B------:R-:W-:Y:S01]  /*27e0*/  HADD2.F32 R24, -RZ, R24.H0_H0 ;  /* 0x20000018ff187230 */ /* 0x000fe20000004100 */
[----:B------:R-:W-:Y:S01]  /*27f0*/  STL [R1+0xb8], R62 ;  /* 0x0000b83e01007387 */ /* 0x000fe20000100800 */
[----:B------:R-:W-:Y:S01]  /*2800*/  MOV R18, R14 ;  /* 0x0000000e00127202 */ /* 0x000fe20000000f00 */
[----:B------:R-:W-:Y:S01]  /*2810*/  HADD2.F32 R23, -RZ, R23.H0_H0 ;  /* 0x20000017ff177230 */ /* 0x000fe20000004100 */
[--C-:B------:R-:W-:Y:S01]  /*2820*/  SHF.R.U64 R17, R14, 0x10, R15.reuse ;  /* 0x000000100e117819 */ /* 0x100fe2000000120f */
[----:B------:R-:W-:Y:S01]  /*2830*/  STL [R1+0xb4], R59 ;  /* 0x0000b43b01007387 */ /* 0x000fe20000100800 */
[----:B------:R-:W-:Y:S01]  /*2840*/  HADD2.F32 R22, -RZ, R22.H0_H0 ;  /* 0x20000016ff167230 */ /* 0x000fe20000004100 */
[----:B------:R-:W-:Y:S01]  /*2850*/  MOV R16, R15 ;  /* 0x0000000f00107202 */ /* 0x000fe20000000f00 */
[----:B------:R-:W-:Y:S01]  /*2860*/  HADD2.F32 R21, -RZ, R21.H0_H0 ;  /* 0x20000015ff157230 */ /* 0x000fe20000004100 */
[----:B------:R-:W-:Y:S01]  /*2870*/  STL [R1+0xb0], R58 ;  /* 0x0000b03a01007387 */ /* 0x000fe20000100800 */
[----:B------:R-:W-:Y:S01]  /*2880*/  SHF.R.U32.HI R15, RZ, 0x10, R15 ;  /* 0x00000010ff0f7819 */ /* 0x000fe2000001160f */
[----:B------:R-:W-:Y:S01]  /*2890*/  HADD2.F32 R20, -RZ, R20.H0_H0 ;  /* 0x20000014ff147230 */ /* 0x000fe20000004100 */
[----:B------:R-:W-:Y:S01]  /*28a0*/  MOV R14, R174 ;  /* 0x000000ae000e7202 */ /* 0x000fe20000000f00 */
[----:B------:R-:W-:Y:S01]  /*28b0*/  STL [R1+0xac], R57 ;  /* 0x0000ac3901007387 */ /* 0x000fe20000100800 */
[----:B------:R-:W-:Y:S01]  /*28c0*/  HADD2.F32 R19, -RZ, R19.H0_H0 ;  /* 0x20000013ff137230 */ /* 0x000fe20000004100 */
[----:B------:R-:W-:Y:S01]  /*28d0*/  SHF.R.U64 R13, R174, 0x10, R175 ;  /* 0x00000010ae0d7819 */ /* 0x000fe200000012af */
[----:B------:R-:W-:Y:S01]  /*28e0*/  HADD2.F32 R18, -RZ, R18.H0_H0 ;  /* 0x20000012ff127230 */ /* 0x000fe20000004100 */
[----:B------:R-:W-:Y:S01]  /*28f0*/  STL [R1+0xa8], R56 ;  /* 0x0000a83801007387 */ /* 0x000fe20000100800 */
[--C-:B------:R-:W-:Y:S01]  /*2900*/  SHF.R.U64 R206, R128, 0x10, R129.reuse ;  /* 0x0000001080ce7819 */ /* 0x100fe20000001281 */
[----:B------:R-:W-:Y:S01]  /*2910*/  HADD2.F32 R17, -RZ, R17.H0_H0 ;  /* 0x20000011ff117230 */ /* 0x000fe20000004100 */
[----:B------:R-:W-:Y:S01]  /*2920*/  MOV R204, R129 ;  /* 0x0000008100cc7202 */ /* 0x000fe20000000f00 */
[----:B------:R-:W-:Y:S01]  /*2930*/  STL [R1+0xa4], R53 ;  /* 0x0000a43501007387 */ /* 0x000fe20000100800 */
[----:B------:R-:W-:Y:S01]  /*2940*/  SHF.R.U32.HI R202, RZ, 0x10, R129 ;  /* 0x00000010ffca7819 */ /* 0x000fe20000011681 */
[----:B------:R-:W-:Y:S01]  /*2950*/  HADD2.F32 R16, -RZ, R16.H0_H0 ;  /* 0x20000010ff107230 */ /* 0x000fe20000004100 */
[----:B------:R-:W-:Y:S01]  /*2960*/  MOV R3, R93 ;  /* 0x0000005d00037202 */ /* 0x000fe20000000f00 */
[----:B------:R-:W-:Y:S01]  /*2970*/  STL [R1+0xa0], R52 ;  /* 0x0000a03401007387 */ /* 0x000fe20000100800 */
[----:B------:R-:W-:Y:S01]  /*2980*/  SHF.R.U64 R129, R84, 0x10, R85 ;  /* 0x0000001054817819 */ /* 0x000fe20000001255 */
        /* <DEDUP_REMOVED lines=11> */
[----:B------:R-:W-:Y:S01]  /*2a40*/  SHF.R.U32.HI R242, RZ, 0x10, R163 ;  /* 0x00000010fff27819 */ /* 0x000fe200000116a3 */
[----:B------:R-:W-:Y:S01]  /*2a50*/  HADD2.F32 R163, -RZ, R60.H0_H0 ;  /* 0x2000003cffa37230 */ /* 0x000fe20000004100 */
[--C-:B------:R-:W-:Y:S01]  /*2a60*/  SHF.R.U64 R198, R124, 0x10, R125.reuse ;  /* 0x000000107cc67819 */ /* 0x100fe2000000127d */
[----:B------:R-:W-:Y:S01]  /*2a70*/  STL [R1+0x90], R48 ;  /* 0x0000903001007387 */ /* 0x000fe20000100800 */
[----:B------:R-:W-:Y:S01]  /*2a80*/  MOV R196, R125 ;  /* 0x0000007d00c47202 */ /* 0x000fe20000000f00 */
[----:B------:R-:W-:Y:S01]  /*2a90*/  HADD2.F32 R139, -RZ, R134.H0_H0 ;  /* 0x20000086ff8b7230 */ /* 0x000fe20000004100 */
[----:B------:R-:W-:Y:S01]  /*2aa0*/  SHF.R.U32.HI R194, RZ, 0x10, R125 ;  /* 0x00000010ffc27819 */ /* 0x000fe2000001167d */
[----:B------:R-:W-:Y:S01]  /*2ab0*/  STL [R1+0x8c], R47 ;  /* 0x00008c2f01007387 */ /* 0x000fe20000100800 */
[--C-:B------:R-:W-:Y:S01]  /*2ac0*/  SHF.R.U64 R190, R118, 0x10, R119.reuse ;  /* 0x0000001076be7819 */ /* 0x100fe20000001277 */
        /* <DEDUP_REMOVED lines=29> */
[----:B------:R-:W-:Y:S01]  /*2ca0*/  SHF.R.U32.HI R193, RZ, 0x10, R71 ;  /* 0x00000010ffc17819 */ /* 0x000fe20000011647 */
[----:B------:R-:W-:Y:S01]  /*2cb0*/  STL [R1+0x6c], R38 ;  /* 0x00006c2601007387 */ /* 0x000fe20000100800 */
[----:B------:R-:W-:Y:S01]  /*2cc0*/  SHF.R.U64 R189, R68, 0x10, R69 ;  /* 0x0000001044bd7819 */ /* 0x000fe20000001245 */
        /* <DEDUP_REMOVED lines=19> */
[----:B------:R-:W-:Y:S01]  /*2e00*/  MOV R200, R124 ;  /* 0x0000007c00c87202 */ /* 0x000fe20000000f00 */
[----:B------:R-:W-:Y:S01]  /*2e10*/  HADD2.F32 R230, -RZ, R230.H0_H0 ;  /* 0x200000e6ffe67230 */ /* 0x000fe20000004100 */
[----:B------:R-:W-:Y:S01]  /*2e20*/  MOV R192, R118 ;  /* 0x0000007600c07202 */ /* 0x000fe20000000f00 */
[----:B------:R-:W-:Y:S01]  /*2e30*/  STL [R1+0x54], R32 ;  /* 0x0000542001007387 */ /* 0x000fe20000100800 */
[----:B------:R-:W-:Y:S01]  /*2e40*/  MOV R184, R114 ;  /* 0x0000007200b87202 */ /* 0x000fe20000000f00 */
[----:B------:R-:W-:Y:S01]  /*2e50*/  HADD2.F32 R224, -RZ, R224.H0_H0 ;  /* 0x200000e0ffe07230 */ /* 0x000fe20000004100 */
[----:B------:R-:W-:Y:S01]  /*2e60*/  MOV R156, R96 ;  /* 0x00000060009c7202 */ /* 0x000fe20000000f00 */
[----:B------:R0:W-:Y:S01]  /*2e70*/  STL [R1+0x50], R31 ;  /* 0x0000501f01007387 */ /* 0x0001e20000100800 */
[----:B------:R-:W-:Y:S01]  /*2e80*/  MOV R104, R88 ;  /* 0x0000005800687202 */ /* 0x000fe20000000f00 */
        /* <DEDUP_REMOVED lines=8> */
[----:B0-----:R-:W-:Y:S01]  /*2f10*/  HADD2.F32 R31, -RZ, R129.H0_H0 ;  /* 0x20000081ff1f7230 */ /* 0x001fe20000004100 */
[----:B------:R-:W-:Y:S01]  /*2f20*/  MOV R119, R86 ;  /* 0x0000005600777202 */ /* 0x000fe20000000f00 */
[----:B------:R-:W-:Y:S01]  /*2f30*/  STL [R1+0x44], R28 ;  /* 0x0000441c01007387 */ /* 0x000fe20000100800 */
[----:B------:R-:W-:Y:S01]  /*2f40*/  MOV R125, R92 ;  /* 0x0000005c007d7202 */ /* 0x000fe20000000f00 */
[----:B------:R-:W-:Y:S01]  /*2f50*/  HADD2.F32 R214, -RZ, R214.H0_H0 ;  /* 0x200000d6ffd67230 */ /* 0x000fe20000004100 */
[----:B------:R-:W-:Y:S01]  /*2f60*/  MOV R84, R3 ;  /* 0x0000000300547202 */ /* 0x000fe20000000f00 */
[----:B------:R-:W-:Y:S01]  /*2f70*/  STL [R1+0x40], R27 ;  /* 0x0000401b01007387 */ /* 0x000fe20000100800 */
[----:B------:R-:W-:Y:S01]  /*2f80*/  SHF.R.U64 R68, R60, 0x10, R61 ;  /* 0x000000103c447819 */ /* 0x000fe2000000123d */
[----:B------:R-:W-:Y:S01]  /*2f90*/  HADD2.F32 R3, -RZ, R55.H0_H0 ;  /* 0x20000037ff037230 */ /* 0x000fe20000004100 */
[----:B------:R-:W-:Y:S01]  /*2fa0*/  SHF.R.U64 R71, R54, 0x10, R55 ;  /* 0x0000001036477819 */ /* 0x000fe20000001237 */
[----:B------:R-:W-:Y:S01]  /*2fb0*/  STL [R1+0x3c], R26 ;  /* 0x00003c1a01007387 */ /* 0x000fe20000100800 */
[----:B------:R-:W-:Y:S01]  /*2fc0*/  MOV R228, R153 ;  /* 0x0000009900e47202 */ /* 0x000fe20000000f00 */
[----:B------:R-:W-:Y:S01]  /*2fd0*/  HADD2.F32 R208, -RZ, R208.H0_H0 ;  /* 0x200000d0ffd07230 */ /* 0x000fe20000004100 */
[----:B------:R-:W-:Y:S01]  /*2fe0*/  SHF.R.U32.HI R226, RZ, 0x10, R153 ;  /* 0x00000010ffe27819 */ /* 0x000fe20000011699 */
        /* <DEDUP_REMOVED lines=39> */
[--C-:B------:R-:W-:Y:S01]  /*3260*/  SHF.R.U64 R221, R76, 0x10, R77.reuse ;  /* 0x000000104cdd7819 */ /* 0x100fe2000000124d */
[----:B------:R-:W-:Y:S01]  /*3270*/  STL [R1+0x10], R15 ;  /* 0x0000100f01007387 */ /* 0x000fe20000100800 */
[----:B------:R-:W-:Y:S01]  /*3280*/  SHF.R.U32.HI R217, RZ, 0x10, R77 ;  /* 0x00000010ffd97819 */ /* 0x000fe2000001164d */
[----:B------:R-:W-:Y:S01]  /*3290*/  HADD2.F32 R198, -RZ, R198.H0_H0 ;  /* 0x200000c6ffc67230 */ /* 0x000fe20000004100 */
[--C-:B------:R-:W-:Y:S01]  /*32a0*/  SHF.R.U64 R213, R74, 0x10, R75.reuse ;  /* 0x000000104ad57819 */ /* 0x100fe2000000124b */
[----:B------:R-:W-:Y:S01]  /*32b0*/  STL [R1+0xc], R14 ;  /* 0x00000c0e01007387 */ /* 0x000fe20000100800 */
[----:B------:R-:W-:Y:S01]  /*32c0*/  SHF.R.U32.HI R209, RZ, 0x10, R75 ;  /* 0x00000010ffd17819 */ /* 0x000fe2000001164b */
[----:B------:R-:W-:Y:S01]  /*32d0*/  HADD2.F32 R196, -RZ, R196.H0_H0 ;  /* 0x200000c4ffc47230 */ /* 0x000fe20000004100 */
[--C-:B------:R-:W-:Y:S01]  /*32e0*/  SHF.R.U64 R205, R72, 0x10, R73.reuse ;  /* 0x0000001048cd7819 */ /* 0x100fe20000001249 */
[----:B------:R0:W-:Y:S01]  /*32f0*/  STL [R1+0x4], R13 ;  /* 0x0000040d01007387 */ /* 0x0001e20000100800 */
[----:B------:R-:W-:Y:S01]  /*3300*/  SHF.R.U32.HI R201, RZ, 0x10, R73 ;  /* 0x00000010ffc97819 */ /* 0x000fe20000011649 */
[----:B------:R-:W-:Y:S01]  /*3310*/  HADD2.F32 R194, -RZ, R194.H0_H0 ;  /* 0x200000c2ffc27230 */ /* 0x000fe20000004100 */
[----:B------:R-:W-:Y:S01]  /*3320*/  SHF.R.U32.HI R185, RZ, 0x10, R69 ;  /* 0x00000010ffb97819 */ /* 0x000fe20000011645 */
[----:B------:R1:W-:Y:S01]  /*3330*/  STL [R1], R31 ;  /* 0x0000001f01007387 */ /* 0x0003e20000100800 */
        /* <DEDUP_REMOVED lines=68> */
[----:B------:R-:W-:Y:S01]  /*3780*/  UISETP.NE.AND.EX UP0, UPT, UR7, URZ, UPT, UP0 ;  /* 0x0000003f0700728c */ /* 0x000fe2000bf05300 */
        /* <DEDUP_REMOVED lines=15> */
[----:B0-----:R-:W-:Y:S02]  /*3880*/  HADD2.F32 R13, -RZ, R114.H0_H0 ;  /* 0x20000072ff0d7230 */ /* 0x001fe40000004100 */
        /* <DEDUP_REMOVED lines=46> */
[----:B-1----:R-:W-:-:S02]  /*3b70*/  HADD2.F32 R31, -RZ, R71.H0_H0 ;  /* 0x20000047ff1f7230 */ /* 0x002fc40000004100 */
        /* <DEDUP_REMOVED lines=8> */
[----:B------:R-:W-:-:S07]  /*3c00*/  HADD2.F32 R40, -RZ, R78.H0_H0 ;  /* 0x2000004eff287230 */ /* 0x000fce0000004100 */
.L_x_58279:
[----:B------:R-:W-:Y:S01]  /*3c10*/  PLOP3.LUT P2, PT, PT, PT, UP0, 0x80, 0x0 ;  /* 0x000000000000781c */ /* 0x000fe20003f4f008 */
[----:B------:R-:W0:Y:S01]  /*3c20*/  S2R R167, SR_TID.X ;  /* 0x0000000000a77919 */ /* 0x000e220000002100 */
[----:B------:R-:W-:Y:S01]  /*3c30*/  HFMA2.MMA R128, -RZ, RZ, 0, 2.384185791015625e-07 ;  /* 0x00000004ff807435 */ /* 0x000fe200000001ff */
[----:B------:R-:W-:Y:S01]  /*3c40*/  @UP0 ULDC.64 UR6, c[0x0][0x270] ;  /* 0x00009c0000060ab9 */ /* 0x000fe20000000a00 */
[----:B------:R-:W-:-:S09]  /*3c50*/  MOV R130, 0x3f800000 ;  /* 0x3f80000000827802 */ /* 0x000fd20000000f00 */
[----:B------:R-:W-:Y:S01]  /*3c60*/  @P2 IMAD.WIDE R128, R12, R128, UR6 ;  /* 0x000000060c802e25 */ /* 0x000fe2000f8e0280 */
[----:B------:R-:W-:-:S03]  /*3c70*/  PLOP3.LUT P2, PT, PT, PT, UP0, 0x80, 0x0 ;  /* 0x000000000000781c */ /* 0x000fc60003f4f008 */
[----:B------:R-:W-:-:S10]  /*3c80*/  IMAD R41, R12, UR13, RZ ;  /* 0x0000000d0c297c24 */ /* 0x000fd4000f8e02ff */
[----:B------:R1:W5:Y:S01]  /*3c90*/  @P2 LDG.E R130, desc[UR4][R128.64] ;  /* 0x0000000480822981 */ /* 0x000362000c1e1900 */
[----:B------:R-:W-:Y:S01]  /*3ca0*/  BSSY B0, `(.L_x_58198) ;  /* 0x0000025000007945 */ /* 0x000fe20003800000 */
[----:B0-----:R-:W-:Y:S02]  /*3cb0*/  LOP3.LUT R167, R167, 0x1f, RZ, 0xc0, !PT ;  /* 0x0000001fa7a77812 */ /* 0x001fe400078ec0ff */
[----:B-1----:R-:W-:-:S04]  /*3cc0*/  SHF.R.S32.HI R128, RZ, 0x1f, R41 ;  /* 0x0000001fff807819 */ /* 0x002fc80000011429 */
[----:B------:R-:W-:-:S04]  /*3cd0*/  LEA.HI R41, R128, R41, RZ, 0x2 ;  /* 0x0000002980297211 */ /* 0x000fc800078f10ff */
[----:B------:R-:W-:-:S04]  /*3ce0*/  LEA.HI.SX32 R41, R41, R167, 0x1e ;  /* 0x000000a729297211 */ /* 0x000fc800078ff2ff */
[----:B------:R-:W-:Y:S01]  /*3cf0*/  MOV R131, R41 ;  /* 0x0000002900837202 */ /* 0x000fe20000000f00 */
[----:B------:R-:W-:Y:S06]  /*3d00*/  @!P1 BRA `(.L_x_58199) ;  /* 0x0000000000789947 */ /* 0x000fec0003800000 */
[----:B------:R-:W-:Y:S01]  /*3d10*/  ISETP.NE.U32.AND P2, PT, RZ, UR8, PT ;  /* 0x00000008ff007c0c */ /* 0x000fe2000bf45070 */
[----:B------:R-:W2:Y:S03]  /*3d20*/  LDL R129, [R1+0x14c] ;  /* 0x00014c0001817983 */ /* 0x000ea60000100800 */
[----:B------:R-:W-:Y:S01]  /*3d30*/  ISETP.NE.AND.EX P2, PT, RZ, UR9, PT, P2 ;  /* 0x00000009ff007c0c */ /* 0x000fe2000bf45320 */
[----:B------:R-:W3:Y:S04]  /*3d40*/  LDL R171, [R1+0x148] ;  /* 0x0001480001ab7983 */ /* 0x000ee80000100800 */
[----:B------:R-:W4:Y:S04]  /*3d50*/  LDL R170, [R1+0x144] ;  /* 0x0001440001aa7983 */ /* 0x000f280000100800 */
[----:B------:R-:W4:Y:S04]  /*3d60*/  LDL R168, [R1+0x140] ;  /* 0x0001400001a87983 */ /* 0x000f280000100800 */
[----:B------:R-:W-:-:S04]  /*3d70*/  @P2 LEA R48, P3, R41, UR8, 0x4 ;  /* 0x0000000829302c11 */ /* 0x000fc8000f8620ff */
[----:B------:R-:W-:-:S05]  /*3d80*/  @P2 LEA.HI.X R49, R41, UR9, RZ, 0x4, P3 ;  /* 0x0000000929312c11 */ /* 0x000fca00098f24ff */
[----:B------:R0:W4:Y:S02]  /*3d90*/  @P2 LDG.E.128 R44, desc[UR4][R48.64] ;  /* 0x00000004302c2981 */ /* 0x000124000c1e1d00 */
[----:B0-----:R-:W0:Y:S02]  /*3da0*/  LDC.64 R48, c[0x0][0x220] ;  /* 0x00008800ff307b82 */ /* 0x001e240000000a00 */
[----:B0-----:R-:W-:-:S06]  /*3db0*/  IMAD.WIDE.U32 R48, R41, 0x10, R48 ;  /* 0x0000001029307825 */ /* 0x001fcc00078e0030 */
[----:B------:R-:W2:Y:S01]  /*3dc0*/  LDG.E.128 R48, desc[UR4][R48.64] ;  /* 0x0000000430307981 */ /* 0x000ea2000c1e1d00 */
[----:B------:R-:W-:Y:S02]  /*3dd0*/  ISETP.NE.U32.AND P2, PT, RZ, UR8, PT ;  /* 0x00000008ff007c0c */ /* 0x000fe4000bf45070 */
[----:B------:R-:W-:Y:S02]  /*3de0*/  IADD3 R131, R41, 0x20, RZ ;  /* 0x0000002029837810 */ /* 0x000fe40007ffe0ff */
[----:B------:R-:W-:Y:S01]  /*3df0*/  ISETP.NE.AND.EX P2, PT, RZ, UR9, PT, P2 ;  /* 0x00000009ff007c0c */ /* 0x000fe2000bf45320 */
[-C--:B--2--5:R-:W-:Y:S01]  /*3e00*/  FMUL.FTZ R48, R48, R130.reuse ;  /* 0x0000008230307220 */ /* 0x0a4fe20000410000 */
[-C--:B------:R-:W-:Y:S01]  /*3e10*/  FMUL.FTZ R49, R49, R130.reuse ;  /* 0x0000008231317220 */ /* 0x080fe20000410000 */
[-C--:B------:R-:W-:Y:S01]  /*3e20*/  FMUL.FTZ R50, R50, R130.reuse ;  /* 0x0000008232327220 */ /* 0x080fe20000410000 */
[----:B------:R-:W-:Y:S01]  /*3e30*/  FMUL.FTZ R51, R51, R130 ;  /* 0x0000008233337220 */ /* 0x000fe20000410000 */
[----:B------:R-:W-:Y:S01]  /*3e40*/  FMUL.FTZ R48, R129, R48 ;  /* 0x0000003081307220 */ /* 0x000fe20000410000 */
[----:B---3--:R-:W-:Y:S01]  /*3e50*/  FMUL.FTZ R49, R171, R49 ;  /* 0x00000031ab317220 */ /* 0x008fe20000410000 */
[----:B----4-:R-:W-:Y:S01]  /*3e60*/  FMUL.FTZ R50, R170, R50 ;  /* 0x00000032aa327220 */ /* 0x010fe20000410000 */
[----:B------:R-:W-:-:S05]  /*3e70*/  FMUL.FTZ R51, R168, R51 ;  /* 0x00000033a8337220 */ /* 0x000fca0000410000 */
[----:B------:R-:W-:Y:S01]  /*3e80*/  @P2 FADD.FTZ R48, R44, R48 ;  /* 0x000000302c302221 */ /* 0x000fe20000010000 */
[----:B------:R-:W-:Y:S01]  /*3e90*/  @P2 FADD.FTZ R49, R45, R49 ;  /* 0x000000312d312221 */ /* 0x000fe20000010000 */
[----:B------:R-:W-:Y:S01]  /*3ea0*/  @P2 FADD.FTZ R50, R46, R50 ;  /* 0x000000322e322221 */ /* 0x000fe20000010000 */
[----:B------:R-:W-:Y:S01]  /*3eb0*/  @P2 FADD.FTZ R51, R47, R51 ;  /* 0x000000332f332221 */ /* 0x000fe20000010000 */
[----:B------:R-:W-:-:S04]  /*3ec0*/  LEA R128, P2, R41, UR10, 0x4 ;  /* 0x0000000a29807c11 */ /* 0x000fc8000f8420ff */
[----:B------:R-:W-:-:S05]  /*3ed0*/  LEA.HI.X R129, R41, UR11, RZ, 0x4, P2 ;  /* 0x0000000b29817c11 */ /* 0x000fca00090f24ff */
[----:B------:R0:W-:Y:S04]  /*3ee0*/  STG.E.128 desc[UR4][R128.64], R48 ;  /* 0x0000003080007986 */ /* 0x0001e8000c101d04 */
.L_x_58199:
[----:B------:R-:W-:Y:S05]  /*3ef0*/  BSYNC B0 ;  /* 0x0000000000007941 */ /* 0x000fea0003800000 */
.L_x_58198:
[----:B------:R-:W-:Y:S01]  /*3f00*/  ISETP.GE.U32.AND P2, PT, R0, 0x40, PT ;  /* 0x000000400000780c */ /* 0x000fe20003f46070 */
[----:B------:R-:W-:-:S12]  /*3f10*/  BSSY B0, `(.L_x_58200) ;  /* 0x0000020000007945 */ /* 0x000fd80003800000 */
[----:B------:R-:W-:Y:S05]  /*3f20*/  @!P2 BRA `(.L_x_58201) ;  /* 0x000000000078a947 */ /* 0x000fea0003800000 */
[----:B------:R-:W-:Y:S01]  /*3f30*/  ISETP.NE.U32.AND P2, PT, RZ, UR8, PT ;  /* 0x00000008ff007c0c */ /* 0x000fe2000bf45070 */
[----:B------:R-:W2:Y:S03]  /*3f40*/  LDL R170, [R1+0x13c] ;  /* 0x00013c0001aa7983 */ /* 0x000ea60000100800 */
[----:B------:R-:W-:Y:S01]  /*3f50*/  ISETP.NE.AND.EX P2, PT, RZ, UR9, PT, P2 ;  /* 0x00000009ff007c0c */ /* 0x000fe2000bf45320 */
[----:B------:R-:W3:Y:S04]  /*3f60*/  LDL R168, [R1+0x138] ;  /* 0x0001380001a87983 */ /* 0x000ee80000100800 */
[----:B0-----:R-:W4:Y:S04]  /*3f70*/  LDL R129, [R1+0x134] ;  /* 0x0001340001817983 */ /* 0x001f280000100800 */
[----:B------:R-:W4:Y:S04]  /*3f80*/  LDL R128, [R1+0x130] ;  /* 0x0001300001807983 */ /* 0x000f280000100800 */
[----:B------:R-:W-:-:S04]  /*3f90*/  @P2 LEA R52, P3, R131, UR8, 0x4 ;  /* 0x0000000883342c11 */ /* 0x000fc8000f8620ff */
[----:B------:R-:W-:-:S05]  /*3fa0*/  @P2 LEA.HI.X R53, R131, UR9, RZ, 0x4, P3 ;  /* 0x0000000983352c11 */ /* 0x000fca00098f24ff */
[----:B------:R0:W4:Y:S02]  /*3fb0*/  @P2 LDG.E.128 R44, desc[UR4][R52.64] ;  /* 0x00000004342c2981 */ /* 0x000124000c1e1d00 */
[----:B0-----:R-:W0:Y:S02]  /*3fc0*/  LDC.64 R52, c[0x0][0x220] ;  /* 0x00008800ff347b82 */ /* 0x001e240000000a00 */
[----:B0-----:R-:W-:-:S06]  /*3fd0*/  IMAD.WIDE.U32 R52, R131, 0x10, R52 ;  /* 0x0000001083347825 */ /* 0x001fcc00078e0034 */
[----:B------:R-:W2:Y:S01]  /*3fe0*/  LDG.E.128 R52, desc[UR4][R52.64] ;  /* 0x0000000434347981 */ /* 0x000ea2000c1e1d00 */
[----:B------:R-:W-:-:S04]  /*3ff0*/  ISETP.NE.U32.AND P2, PT, RZ, UR8, PT ;  /* 0x00000008ff007c0c */ /* 0x000fc8000bf45070 */
        /* <DEDUP_REMOVED lines=14> */
[C---:B------:R-:W-:Y:S02]  /*40e0*/  LEA.HI.X R129, R131.reuse, UR11, RZ, 0x4, P2 ;  /* 0x0000000b83817c11 */ /* 0x040fe400090f24ff */
[----:B------:R-:W-:-:S03]  /*40f0*/  IADD3 R131, R131, 0x20, RZ ;  /* 0x0000002083837810 */ /* 0x000fc60007ffe0ff */
[----:B------:R1:W-:Y:S04]  /*4100*/  STG.E.128 desc[UR4][R128.64], R52 ;  /* 0x0000003480007986 */ /* 0x0003e8000c101d04 */
.L_x_58201:
[----:B------:R-:W-:Y:S05]  /*4110*/  BSYNC B0 ;  /* 0x0000000000007941 */ /* 0x000fea0003800000 */
.L_x_58200:
[----:B------:R-:W-:Y:S01]  /*4120*/  ISETP.GE.U32.AND P2, PT, R0, 0x60, PT ;  /* 0x000000600000780c */ /* 0x000fe20003f46070 */
[----:B------:R-:W-:-:S12]  /*4130*/  BSSY B0, `(.L_x_58202) ;  /* 0x0000020000007945 */ /* 0x000fd80003800000 */
[----:B------:R-:W-:Y:S05]  /*4140*/  @!P2 BRA `(.L_x_58203) ;  /* 0x000000000078a947 */ /* 0x000fea0003800000 */
[----:B------:R-:W-:Y:S01]  /*4150*/  ISETP.NE.U32.AND P2, PT, RZ, UR8, PT ;  /* 0x00000008ff007c0c */ /* 0x000fe2000bf45070 */
[----:B------:R-:W2:Y:S03]  /*4160*/  LDL R170, [R1+0x12c] ;  /* 0x00012c0001aa7983 */ /* 0x000ea60000100800 */
[----:B------:R-:W-:Y:S01]  /*4170*/  ISETP.NE.AND.EX P2, PT, RZ, UR9, PT, P2 ;  /* 0x00000009ff007c0c */ /* 0x000fe2000bf45320 */
[----:B------:R-:W3:Y:S04]  /*4180*/  LDL R168, [R1+0x128] ;  /* 0x0001280001a87983 */ /* 0x000ee80000100800 */
[----:B01----:R-:W4:Y:S04]  /*4190*/  LDL R129, [R1+0x124] ;  /* 0x0001240001817983 */ /* 0x003f280000100800 */
        /* <DEDUP_REMOVED lines=25> */
.L_x_58203:
[----:B------:R-:W-:Y:S05]  /*4330*/  BSYNC B0 ;  /* 0x0000000000007941 */ /* 0x000fea0003800000 */
.L_x_58202:
[----:B------:R-:W-:Y:S01]  /*4340*/  ISETP.GE.U32.AND P2, PT, R0, 0x80, PT ;  /* 0x000000800000780c */ /* 0x000fe20003f46070 */
[----:B------:R-:W-:-:S12]  /*4350*/  BSSY B0, `(.L_x_58204) ;  /* 0x0000020000007945 */ /* 0x000fd80003800000 */
[----:B------:R-:W-:Y:S05]  /*4360*/  @!P2 BRA `(.L_x_58205) ;  /* 0x000000000078a947 */ /* 0x000fea0003800000 */
[----:B------:R-:W-:Y:S01]  /*4370*/  ISETP.NE.U32.AND P2, PT, RZ, UR8, PT ;  /* 0x00000008ff007c0c */ /* 0x000fe2000bf45070 */
[----:B------:R-:W3:Y:S03]  /*4380*/  LDL R170, [R1+0x11c] ;  /* 0x00011c0001aa7983 */ /* 0x000ee60000100800 */
[----:B------:R-:W-:Y:S01]  /*4390*/  ISETP.NE.AND.EX P2, PT, RZ, UR9, PT, P2 ;  /* 0x00000009ff007c0c */ /* 0x000fe2000bf45320 */
[----:B------:R-:W4:Y:S04]  /*43a0*/  LDL R168, [R1+0x118] ;  /* 0x0001180001a87983 */ /* 0x000f280000100800 */
[----:B012---:R-:W2:Y:S04]  /*43b0*/  LDL R129, [R1+0x114] ;  /* 0x0001140001817983 */ /* 0x007ea80000100800 */
[----:B------:R-:W2:Y:S04]  /*43c0*/  LDL R128, [R1+0x110] ;  /* 0x0001100001807983 */ /* 0x000ea80000100800 */
[----:B------:R-:W-:-:S04]  /*43d0*/  @P2 LEA R60, P3, R131, UR8, 0x4 ;  /* 0x00000008833c2c11 */ /* 0x000fc8000f8620ff */
[----:B------:R-:W-:-:S05]  /*43e0*/  @P2 LEA.HI.X R61, R131, UR9, RZ, 0x4, P3 ;  /* 0x00000009833d2c11 */ /* 0x000fca00098f24ff */
[----:B------:R0:W2:Y:S02]  /*43f0*/  @P2 LDG.E.128 R44, desc[UR4][R60.64] ;  /* 0x000000043c2c2981 */ /* 0x0000a4000c1e1d00 */
[----:B0-----:R-:W0:Y:S02]  /*4400*/  LDC.64 R60, c[0x0][0x220] ;  /* 0x00008800ff3c7b82 */ /* 0x001e240000000a00 */
[----:B0-----:R-:W-:-:S06]  /*4410*/  IMAD.WIDE.U32 R60, R131, 0x10, R60 ;  /* 0x00000010833c7825 */ /* 0x001fcc00078e003c */
[----:B------:R-:W3:Y:S01]  /*4420*/  LDG.E.128 R60, desc[UR4][R60.64] ;  /* 0x000000043c3c7981 */ /* 0x000ee2000c1e1d00 */
[----:B------:R-:W-:-:S04]  /*4430*/  ISETP.NE.U32.AND P2, PT, RZ, UR8, PT ;  /* 0x00000008ff007c0c */ /* 0x000fc8000bf45070 */
[----:B------:R-:W-:Y:S01]  /*4440*/  ISETP.NE.AND.EX P2, PT, RZ, UR9, PT, P2 ;  /* 0x00000009ff007c0c */ /* 0x000fe2000bf45320 */
[-C--:B---3-5:R-:W-:Y:S01]  /*4450*/  FMUL.FTZ R60, R60, R130.reuse ;  /* 0x000000823c3c7220 */ /* 0x0a8fe20000410000 */
[-C--:B------:R-:W-:Y:S01]  /*4460*/  FMUL.FTZ R61, R61, R130.reuse ;  /* 0x000000823d3d7220 */ /* 0x080fe20000410000 */
[-C--:B------:R-:W-:Y:S01]  /*4470*/  FMUL.FTZ R62, R62, R130.reuse ;  /* 0x000000823e3e7220 */ /* 0x080fe20000410000 */
[----:B------:R-:W-:Y:S01]  /*4480*/  FMUL.FTZ R63, R63, R130 ;  /* 0x000000823f3f7220 */ /* 0x000fe20000410000 */
[----:B------:R-:W-:Y:S01]  /*4490*/  FMUL.FTZ R60, R170, R60 ;  /* 0x0000003caa3c7220 */ /* 0x000fe20000410000 */
[----:B----4-:R-:W-:Y:S01]  /*44a0*/  FMUL.FTZ R61, R168, R61 ;  /* 0x0000003da83d7220 */ /* 0x010fe20000410000 */
[----:B--2---:R-:W-:Y:S01]  /*44b0*/  FMUL.FTZ R62, R129, R62 ;  /* 0x0000003e813e7220 */ /* 0x004fe20000410000 */
        /* <DEDUP_REMOVED lines=9> */
.L_x_58205:
[----:B------:R-:W-:Y:S05]  /*4550*/  BSYNC B0 ;  /* 0x0000000000007941 */ /* 0x000fea0003800000 */
.L_x_58204:
[----:B------:R-:W-:Y:S01]  /*4560*/  ISETP.GE.U32.AND P2, PT, R0, 0xa0, PT ;  /* 0x000000a00000780c */ /* 0x000fe20003f46070 */
[----:B------:R-:W-:-:S12]  /*4570*/  BSSY B0, `(.L_x_58206) ;  /* 0x0000020000007945 */ /* 0x000fd80003800000 */
[----:B------:R-:W-:Y:S05]  /*4580*/  @!P2 BRA `(.L_x_58207) ;  /* 0x000000000078a947 */ /* 0x000fea0003800000 */
[----:B------:R-:W-:Y:S01]  /*4590*/  ISETP.NE.U32.AND P2, PT, RZ, UR8, PT ;  /* 0x00000008ff007c0c */ /* 0x000fe2000bf45070 */
[----:B------:R-:W4:Y:S03]  /*45a0*/  LDL R170, [R1+0x10c] ;  /* 0x00010c0001aa7983 */ /* 0x000f260000100800 */
[----:B------:R-:W-:Y:S01]  /*45b0*/  ISETP.NE.AND.EX P2, PT, RZ, UR9, PT, P2 ;  /* 0x00000009ff007c0c */ /* 0x000fe2000bf45320 */
[----:B------:R-:W4:Y:S04]  /*45c0*/  LDL R168, [R1+0x108] ;  /* 0x0001080001a87983 */ /* 0x000f280000100800 */
[----:B0123--:R-:W2:Y:S04]  /*45d0*/  LDL R129, [R1+0x104] ;  /* 0x0001040001817983 */ /* 0x00fea80000100800 */
[----:B------:R-:W3:Y:S04]  /*45e0*/  LDL R128, [R1+0x100] ;  /* 0x0001000001807983 */ /* 0x000ee80000100800 */
[----:B------:R-:W-:-:S04]  /*45f0*/  @P2 LEA R64, P3, R131, UR8, 0x4 ;  /* 0x0000000883402c11 */ /* 0x000fc8000f8620ff */
[----:B------:R-:W-:-:S05]  /*4600*/  @P2 LEA.HI.X R65, R131, UR9, RZ, 0x4, P3 ;  /* 0x0000000983412c11 */ /* 0x000fca00098f24ff */
[----:B------:R0:W3:Y:S02]  /*4610*/  @P2 LDG.E.128 R44, desc[UR4][R64.64] ;  /* 0x00000004402c2981 */ /* 0x0000e4000c1e1d00 */
[----:B0-----:R-:W0:Y:S02]  /*4620*/  LDC.64 R64, c[0x0][0x220] ;  /* 0x00008800ff407b82 */ /* 0x001e240000000a00 */
[----:B0-----:R-:W-:-:S06]  /*4630*/  IMAD.WIDE.U32 R64, R131, 0x10, R64 ;  /* 0x0000001083407825 */ /* 0x001fcc00078e0040 */
[----:B------:R-:W4:Y:S01]  /*4640*/  LDG.E.128 R64, desc[UR4][R64.64] ;  /* 0x0000000440407981 */ /* 0x000f22000c1e1d00 */
[----:B------:R-:W-:-:S04]  /*4650*/  ISETP.NE.U32.AND P2, PT, RZ, UR8, PT ;  /* 0x00000008ff007c0c */ /* 0x000fc8000bf45070 */
[----:B------:R-:W-:Y:S01]  /*4660*/  ISETP.NE.AND.EX P2, PT, RZ, UR9, PT, P2 ;  /* 0x00000009ff007c0c */ /* 0x000fe2000bf45320 */
[-C--:B----45:R-:W-:Y:S01]  /*4670*/  FMUL.FTZ R64, R64, R130.reuse ;  /* 0x0000008240407220 */ /* 0x0b0fe20000410000 */
[-C--:B------:R-:W-:Y:S01]  /*4680*/  FMUL.FTZ R65, R65, R130.reuse ;  /* 0x0000008241417220 */ /* 0x080fe20000410000 */
[-C--:B------:R-:W-:Y:S01]  /*4690*/  FMUL.FTZ R66, R66, R130.reuse ;  /* 0x0000008242427220 */ /* 0x080fe20000410000 */
[----:B------:R-:W-:Y:S01]  /*46a0*/  FMUL.FTZ R67, R67, R130 ;  /* 0x0000008243437220 */ /* 0x000fe20000410000 */
[----:B------:R-:W-:Y:S01]  /*46b0*/  FMUL.FTZ R64, R170, R64 ;  /* 0x00000040aa407220 */ /* 0x000fe20000410000 */
[----:B------:R-:W-:Y:S01]  /*46c0*/  FMUL.FTZ R65, R168, R65 ;  /* 0x00000041a8417220 */ /* 0x000fe20000410000 */
[----:B--2---:R-:W-:Y:S01]  /*46d0*/  FMUL.FTZ R66, R129, R66 ;  /* 0x0000004281427220 */ /* 0x004fe20000410000 */
[----:B---3--:R-:W-:-:S05]  /*46e0*/  FMUL.FTZ R67, R128, R67 ;  /* 0x0000004380437220 */ /* 0x008fca0000410000 */
        /* <DEDUP_REMOVED lines=8> */
.L_x_58207:
[----:B------:R-:W-:Y:S05]  /*4770*/  BSYNC B0 ;  /* 0x0000000000007941 */ /* 0x000fea0003800000 */
.L_x_58206:
[----:B------:R-:W-:Y:S01]  /*4780*/  ISETP.GE.U32.AND P2, PT, R0, 0xc0, PT ;  /* 0x000000c00000780c */ /* 0x000fe20003f46070 */
[----:B------:R-:W-:-:S12]  /*4790*/  BSSY B0, `(.L_x_58208) ;  /* 0x0000020000007945 */ /* 0x000fd80003800000 */
[----:B------:R-:W-:Y:S05]  /*47a0*/  @!P2 BRA `(.L_x_58209) ;  /* 0x000000000078a947 */ /* 0x000fea0003800000 */
[----:B------:R-:W-:Y:S01]  /*47b0*/  ISETP.NE.U32.AND P2, PT, RZ, UR8, PT ;  /* 0x00000008ff007c0c */ /* 0x000fe2000bf45070 */
[----:B------:R-:W2:Y:S03]  /*47c0*/  LDL R170, [R1+0xfc] ;  /* 0x0000fc0001aa7983 */ /* 0x000ea60000100800 */
[----:B------:R-:W-:Y:S01]  /*47d0*/  ISETP.NE.AND.EX P2, PT, RZ, UR9, PT, P2 ;  /* 0x00000009ff007c0c */ /* 0x000fe2000bf45320 */
[----:B------:R-:W2:Y:S04]  /*47e0*/  LDL R168, [R1+0xf8] ;  /* 0x0000f80001a87983 */ /* 0x000ea80000100800 */
[----:B01234-:R-:W2:Y:S04]  /*47f0*/  LDL R129, [R1+0xf4] ;  /* 0x0000f40001817983 */ /* 0x01fea80000100800 */
[----:B------:R-:W3:Y:S04]  /*4800*/  LDL R128, [R1+0xf0] ;  /* 0x0000f00001807983 */ /* 0x000ee80000100800 */
        /* <DEDUP_REMOVED lines=13> */
[----:B------:R-:W-:Y:S01]  /*48e0*/  FMUL.FTZ R69, R168, R69 ;  /* 0x00000045a8457220 */ /* 0x000fe20000410000 */
[----:B------:R-:W-:Y:S01]  /*48f0*/  FMUL.FTZ R70, R129, R70 ;  /* 0x0000004681467220 */ /* 0x000fe20000410000 */
[----:B---3--:R-:W-:-:S05]  /*4900*/  FMUL.FTZ R71, R128, R71 ;  /* 0x0000004780477220 */ /* 0x008fca0000410000 */
[----:B----4-:R-:W-:Y:S01]  /*4910*/  @P2 FADD.FTZ R68, R44, R68 ;  /* 0x000000442c442221 */ /* 0x010fe20000010000 */
[----:B------:R-:W-:Y:S01]  /*4920*/  @P2 FADD.FTZ R69, R45, R69 ;  /* 0x000000452d452221 */ /* 0x000fe20000010000 */
[----:B------:R-:W-:Y:S01]  /*4930*/  @P2 FADD.FTZ R70, R46, R70 ;  /* 0x000000462e462221 */ /* 0x000fe20000010000 */
[----:B------:R-:W-:Y:S01]  /*4940*/  @P2 FADD.FTZ R71, R47, R71 ;  /* 0x000000472f472221 */ /* 0x000fe20000010000 */
[----:B------:R-:W-:-:S04]  /*4950*/  LEA R128, P2, R131, UR10, 0x4 ;  /* 0x0000000a83807c11 */ /* 0x000fc8000f8420ff */
[C---:B------:R-:W-:Y:S02]  /*4960*/  LEA.HI.X R129, R131.reuse, UR11, RZ, 0x4, P2 ;  /* 0x0000000b83817c11 */ /* 0x040fe400090f24ff */
[----:B------:R-:W-:-:S03]  /*4970*/  IADD3 R131, R131, 0x20, RZ ;  /* 0x0000002083837810 */ /* 0x000fc60007ffe0ff */
[----:B------:R0:W-:Y:S04]  /*4980*/  STG.E.128 desc[UR4][R128.64], R68 ;  /* 0x0000004480007986 */ /* 0x0001e8000c101d04 */
.L_x_58209:
[----:B------:R-:W-:Y:S05]  /*4990*/  BSYNC B0 ;  /* 0x0000000000007941 */ /* 0x000fea0003800000 */
.L_x_58208:
        /* <DEDUP_REMOVED lines=33> */
.L_x_58211:
[----:B------:R-:W-:Y:S05]  /*4bb0*/  BSYNC B0 ;  /* 0x0000000000007941 */ /* 0x000fea0003800000 */
.L_x_58210:
        /* <DEDUP_REMOVED lines=33> */
.L_x_58213:
[----:B------:R-:W-:Y:S05]  /*4dd0*/  BSYNC B0 ;  /* 0x0000000000007941 */ /* 0x000fea0003800000 */
.L_x_58212:
        /* <DEDUP_REMOVED lines=33> */
.L_x_58215:
[----:B------:R-:W-:Y:S05]  /*4ff0*/  BSYNC B0 ;  /* 0x0000000000007941 */ /* 0x000fea0003800000 */
.L_x_58214:
        /* <DEDUP_REMOVED lines=33> */
.L_x_58217:
[----:B------:R-:W-:Y:S05]  /*5210*/  BSYNC B0 ;  /* 0x0000000000007941 */ /* 0x000fea0003800000 */
.L_x_58216:
        /* <DEDUP_REMOVED lines=33> */
.L_x_58219:
[----:B------:R-:W-:Y:S05]  /*5430*/  BSYNC B0 ;  /* 0x0000000000007941 */ /* 0x000fea0003800000 */
.L_x_58218:
        /* <DEDUP_REMOVED lines=33> */
.L_x_58221:
[----:B------:R-:W-:Y:S05]  /*5650*/  BSYNC B0 ;  /* 0x0000000000007941 */ /* 0x000fea0003800000 */
.L_x_58220:
        /* <DEDUP_REMOVED lines=33> */
.L_x_58223:
[----:B------:R-:W-:Y:S05]  /*5870*/  BSYNC B0 ;  /* 0x0000000000007941 */ /* 0x000fea0003800000 */
.L_x_58222:
        /* <DEDUP_REMOVED lines=33> */
.L_x_58225:
[----:B------:R-:W-:Y:S05]  /*5a90*/  BSYNC B0 ;  /* 0x0000000000007941 */ /* 0x000fea0003800000 */
.L_x_58224:
        /* <DEDUP_REMOVED lines=33> */
.L_x_58227:
[----:B------:R-:W-:Y:S05]  /*5cb0*/  BSYNC B0 ;  /* 0x0000000000007941 */ /* 0x000fea0003800000 */
.L_x_58226:
        /* <DEDUP_REMOVED lines=33> */
.L_x_58229:
[----:B------:R-:W-:Y:S05]  /*5ed0*/  BSYNC B0 ;  /* 0x0000000000007941 */ /* 0x000fea0003800000 */
.L_x_58228:
        /* <DEDUP_REMOVED lines=33> */
.L_x_58231:
[----:B------:R-:W-:Y:S05]  /*60f0*/  BSYNC B0 ;  /* 0x0000000000007941 */ /* 0x000fea0003800000 */
.L_x_58230:
        /* <DEDUP_REMOVED lines=33> */
.L_x_58233:
[----:B------:R-:W-:Y:S05]  /*6310*/  BSYNC B0 ;  /* 0x0000000000007941 */ /* 0x000fea0003800000 */
.L_x_58232:
        /* <DEDUP_REMOVED lines=33> */
.L_x_58235:
[----:B------:R-:W-:Y:S05]  /*6530*/  BSYNC B0 ;  /* 0x0000000000007941 */ /* 0x000fea0003800000 */
.L_x_58234:
[----:B------:R-:W-:Y:S01]  /*6540*/  ISETP.GE.U32.AND P2, PT, R0, 0x280, PT ;  /* 0x000002800000780c */ /* 0x000fe20003f46070 */
[----:B------:R-:W-:-:S12]  /*6550*/  BSSY B0, `(.L_x_58236) ;  /* 0x000001f000007945 */ /* 0x000fd80003800000 */
[----:B------:R-:W-:Y:S05]  /*6560*/  @!P2 BRA `(.L_x_58237) ;  /* 0x000000000074a947 */ /* 0x000fea0003800000 */
[----:B------:R-:W-:Y:S01]  /*6570*/  ISETP.NE.U32.AND P2, PT, RZ, UR8, PT ;  /* 0x00000008ff007c0c */ /* 0x000fe2000bf45070 */
[----:B------:R-:W2:Y:S03]  /*6580*/  LDL R171, [R1+0x18] ;  /* 0x0000180001ab7983 */ /* 0x000ea60000100800 */
[----:B------:R-:W-:Y:S01]  /*6590*/  ISETP.NE.AND.EX P2, PT, RZ, UR9, PT, P2 ;  /* 0x00000009ff007c0c */ /* 0x000fe2000bf45320 */
[----:B------:R-:W2:Y:S04]  /*65a0*/  LDL R170, [R1+0x14] ;  /* 0x0000140001aa7983 */ /* 0x000ea80000100800 */
[----:B------:R-:W2:Y:S08]  /*65b0*/  LDL R168, [R1+0x10] ;  /* 0x0000100001a87983 */ /* 0x000eb00000100800 */
[----:B------:R-:W-:-:S04]  /*65c0*/  @P2 LEA R124, P3, R131, UR8, 0x4 ;  /* 0x00000008837c2c11 */ /* 0x000fc8000f8620ff */
[----:B------:R-:W-:-:S05]  /*65d0*/  @P2 LEA.HI.X R125, R131, UR9, RZ, 0x4, P3 ;  /* 0x00000009837d2c11 */ /* 0x000fca00098f24ff */
[----:B------:R0:W2:Y:S02]  /*65e0*/  @P2 LDG.E.128 R44, desc[UR4][R124.64] ;  /* 0x000000047c2c2981 */ /* 0x0000a4000c1e1d00 */
[----:B01234-:R-:W-:-:S04]  /*65f0*/  LEA R128, P2, R131, UR10, 0x4 ;  /* 0x0000000a83807c11 */ /* 0x01ffc8000f8420ff */
[C---:B------:R-:W-:Y:S01]  /*6600*/  LEA.HI.X R129, R131.reuse, UR11, RZ, 0x4, P2 ;  /* 0x0000000b83817c11 */ /* 0x040fe200090f24ff */
[----:B------:R-:W0:Y:S02]  /*6610*/  LDC.64 R124, c[0x0][0x220] ;  /* 0x00008800ff7c7b82 */ /* 0x000e240000000a00 */
[----:B0-----:R-:W-:Y:S02]  /*6620*/  IMAD.WIDE.U32 R124, R131, 0x10, R124 ;  /* 0x00000010837c7825 */ /* 0x001fe400078e007c */
[----:B------:R-:W2:Y:S04]  /*6630*/  LDL R131, [R1+0x1c] ;  /* 0x00001c0001837983 */ /* 0x000ea80000100800 */
[----:B------:R-:W3:Y:S01]  /*6640*/  LDG.E.128 R124, desc[UR4][R124.64] ;  /* 0x000000047c7c7981 */ /* 0x000ee2000c1e1d00 */
[----:B------:R-:W-:-:S04]  /*6650*/  ISETP.NE.U32.AND P2, PT, RZ, UR8, PT ;  /* 0x00000008ff007c0c */ /* 0x000fc8000bf45070 */
[----:B------:R-:W-:Y:S01]  /*6660*/  ISETP.NE.AND.EX P2, PT, RZ, UR9, PT, P2 ;  /* 0x00000009ff007c0c */ /* 0x000fe2000bf45320 */
[-C--:B---3-5:R-:W-:Y:S01]  /*6670*/  FMUL.FTZ R124, R124, R130.reuse ;  /* 0x000000827c7c7220 */ /* 0x0a8fe20000410000 */
[-C--:B------:R-:W-:Y:S01]  /*6680*/  FMUL.FTZ R125, R125, R130.reuse ;  /* 0x000000827d7d7220 */ /* 0x080fe20000410000 */
[-C--:B------:R-:W-:Y:S01]  /*6690*/  FMUL.FTZ R126, R126, R130.reuse ;  /* 0x000000827e7e7220 */ /* 0x080fe20000410000 */
[----:B------:R-:W-:Y:S01]  /*66a0*/  FMUL.FTZ R127, R127, R130 ;  /* 0x000000827f7f7220 */ /* 0x000fe20000410000 */
[----:B--2---:R-:W-:Y:S01]  /*66b0*/  FMUL.FTZ R124, R131, R124 ;  /* 0x0000007c837c7220 */ /* 0x004fe20000410000 */
[----:B------:R-:W-:Y:S01]  /*66c0*/  FMUL.FTZ R125, R171, R125 ;  /* 0x0000007dab7d7220 */ /* 0x000fe20000410000 */
[----:B------:R-:W-:Y:S01]  /*66d0*/  FMUL.FTZ R126, R170, R126 ;  /* 0x0000007eaa7e7220 */ /* 0x000fe20000410000 */
[----:B------:R-:W-:-:S05]  /*66e0*/  FMUL.FTZ R127, R168, R127 ;  /* 0x0000007fa87f7220 */ /* 0x000fca0000410000 */
[----:B------:R-:W-:Y:S01]  /*66f0*/  @P2 FADD.FTZ R124, R44, R124 ;  /* 0x0000007c2c7c2221 */ /* 0x000fe20000010000 */
[----:B------:R-:W-:Y:S01]  /*6700*/  @P2 FADD.FTZ R125, R45, R125 ;  /* 0x0000007d2d7d2221 */ /* 0x000fe20000010000 */
[----:B------:R-:W-:Y:S01]  /*6710*/  @P2 FADD.FTZ R126, R46, R126 ;  /* 0x0000007e2e7e2221 */ /* 0x000fe20000010000 */
[----:B------:R-:W-:-:S05]  /*6720*/  @P2 FADD.FTZ R127, R47, R127 ;  /* 0x0000007f2f7f2221 */ /* 0x000fca0000010000 */
[----:B------:R0:W-:Y:S02]  /*6730*/  STG.E.128 desc[UR4][R128.64], R124 ;  /* 0x0000007c80007986 */ /* 0x0001e4000c101d04 */
.L_x_58237:
[----:B------:R-:W-:Y:S05]  /*6740*/  BSYNC B0 ;  /* 0x0000000000007941 */ /* 0x000fea0003800000 */
.L_x_58236:
        /* <DEDUP_REMOVED lines=8> */
[----:B------:R-:W-:-:S03]  /*67d0*/  ISETP.NE.AND P5, PT, R167, RZ, PT ;  /* 0x000000ffa700720c */ /* 0x000fc60003fa5270 */
        /* <DEDUP_REMOVED lines=324> */
.L_x_58291:
[----:B-1----:R-:W-:Y:S01]  /*7c20*/  FADD.FTZ R128, R131, R128 ;  /* 0x0000008083807221 */ /* 0x002fe20000010000 */
[----:B------:R-:W-:Y:S03]  /*7c30*/  BSSY B0, `(.L_x_58239) ;  /* 0x000002a000007945 */ /* 0x000fe60003800000 */
[----:B-----5:R-:W-:Y:S02]  /*7c40*/  FFMA.FTZ R130, R128, R170, UR12 ;  /* 0x0000000c80827e23 */ /* 0x020fe400080100aa */
        /* <DEDUP_REMOVED lines=17> */
[----:B----4-:R-:W4:Y:S04]  /*7d60*/  LDL R2, [R1] ;  /* 0x0000000001027983 */ /* 0x010f280000100800 */
        /* <DEDUP_REMOVED lines=18> */
[----:B------:R-:W-:Y:S01]  /*7e90*/  FFMA.FTZ R131, R250, R131, R249 ;  /* 0x00000083fa837223 */ /* 0x000fe200000100f9 */
[----:B------:R-:W-:Y:S01]  /*7ea0*/  FFMA.FTZ R130, R252, R130, R251 ;  /* 0x00000082fc827223 */ /* 0x000fe200000100fb */
[----:B------:R-:W-:-:S04]  /*7eb0*/  IADD3 R41, R41, 0x20, RZ ;  /* 0x0000002029297810 */ /* 0x000fc80007ffe0ff */
[----:B------:R2:W-:Y:S03]  /*7ec0*/  STG.E.128 desc[UR4][R170.64], R128 ;  /* 0x00000080aa007986 */ /* 0x0005e6000c101d04 */
.L_x_58240:
[----:B------:R-:W-:Y:S05]  /*7ed0*/  BSYNC B0 ;  /* 0x0000000000007941 */ /* 0x000fea0003800000 */
.L_x_58239:
        /* <DEDUP_REMOVED lines=20> */
.L_x_58242:
[----:B------:R-:W-:Y:S05]  /*8020*/  BSYNC B0 ;  /* 0x0000000000007941 */ /* 0x000fea0003800000 */
.L_x_58241:
        /* <DEDUP_REMOVED lines=20> */
.L_x_58244:
[----:B------:R-:W-:Y:S05]  /*8170*/  BSYNC B0 ;  /* 0x0000000000007941 */ /* 0x000fea0003800000 */
.L_x_58243:
        /* <DEDUP_REMOVED lines=20> */
.L_x_58246:
[----:B------:R-:W-:Y:S05]  /*82c0*/  BSYNC B0 ;  /* 0x0000000000007941 */ /* 0x000fea0003800000 */
.L_x_58245:
        /* <DEDUP_REMOVED lines=20> */
.L_x_58248:
[----:B------:R-:W-:Y:S05]  /*8410*/  BSYNC B0 ;  /* 0x0000000000007941 */ /* 0x000fea0003800000 */
.L_x_58247:
        /* <DEDUP_REMOVED lines=20> */
.L_x_58250:
[----:B------:R-:W-:Y:S05]  /*8560*/  BSYNC B0 ;  /* 0x0000000000007941 */ /* 0x000fea0003800000 */
.L_x_58249:
        /* <DEDUP_REMOVED lines=20> */
.L_x_58252:
[----:B------:R-:W-:Y:S05]  /*86b0*/  BSYNC B0 ;  /* 0x0000000000007941 */ /* 0x000fea0003800000 */
.L_x_58251:
        /* <DEDUP_REMOVED lines=20> */
.L_x_58254:
[----:B------:R-:W-:Y:S05]  /*8800*/  BSYNC B0 ;  /* 0x0000000000007941 */ /* 0x000fea0003800000 */
.L_x_58253:
        /* <DEDUP_REMOVED lines=20> */
.L_x_58256:
[----:B------:R-:W-:Y:S05]  /*8950*/  BSYNC B0 ;  /* 0x0000000000007941 */ /* 0x000fea0003800000 */
.L_x_58255:
        /* <DEDUP_REMOVED lines=20> */
.L_x_58258:
[----:B------:R-:W-:Y:S05]  /*8aa0*/  BSYNC B0 ;  /* 0x0000000000007941 */ /* 0x000fea0003800000 */
.L_x_58257:
        /* <DEDUP_REMOVED lines=20> */
.L_x_58260:
[----:B------:R-:W-:Y:S05]  /*8bf0*/  BSYNC B0 ;  /* 0x0000000000007941 */ /* 0x000fea0003800000 */
.L_x_58259:
        /* <DEDUP_REMOVED lines=20> */
.L_x_58262:
[----:B------:R-:W-:Y:S05]  /*8d40*/  BSYNC B0 ;  /* 0x0000000000007941 */ /* 0x000fea0003800000 */
.L_x_58261:
        /* <DEDUP_REMOVED lines=20> */
.L_x_58264:
[----:B------:R-:W-:Y:S05]  /*8e90*/  BSYNC B0 ;  /* 0x0000000000007941 */ /* 0x000fea0003800000 */
.L_x_58263:
        /* <DEDUP_REMOVED lines=20> */
.L_x_58266:
[----:B------:R-:W-:Y:S05]  /*8fe0*/  BSYNC B0 ;  /* 0x0000000000007941 */ /* 0x000fea0003800000 */
.L_x_58265:
        /* <DEDUP_REMOVED lines=20> */
.L_x_58268:
[----:B------:R-:W-:Y:S05]  /*9130*/  BSYNC B0 ;  /* 0x0000000000007941 */ /* 0x000fea0003800000 */
.L_x_58267:
        /* <DEDUP_REMOVED lines=20> */
.L_x_58270:
[----:B------:R-:W-:Y:S05]  /*9280*/  BSYNC B0 ;  /* 0x0000000000007941 */ /* 0x000fea0003800000 */
.L_x_58269:
        /* <DEDUP_REMOVED lines=20> */
.L_x_58272:
[----:B------:R-:W-:Y:S05]  /*93d0*/  BSYNC B0 ;  /* 0x0000000000007941 */ /* 0x000fea0003800000 */
.L_x_58271:
        /* <DEDUP_REMOVED lines=20> */
.L_x_58274:
[----:B------:R-:W-:Y:S05]  /*9520*/  BSYNC B0 ;  /* 0x0000000000007941 */ /* 0x000fea0003800000 */
.L_x_58273:
        /* <DEDUP_REMOVED lines=20> */
.L_x_58276:
[----:B------:R-:W-:Y:S05]  /*9670*/  BSYNC B0 ;  /* 0x0000000000007941 */ /* 0x000fea0003800000 */
.L_x_58275:
        /* <DEDUP_REMOVED lines=19> */
.L_x_58278:
[----:B------:R-:W-:Y:S05]  /*97b0*/  BSYNC B0 ;  /* 0x0000000000007941 */ /* 0x000fea0003800000 */
.L_x_58277:
[----:B01234-:R-:W0:Y:S02]  /*97c0*/  LDC.64 R128, c[0x0][0x210] ;  /* 0x00008400ff807b82 */ /* 0x01fe240000000a00 */
[----:B0-----:R-:W-:-:S04]  /*97d0*/  LEA R12, R128, R12, 0x2 ;  /* 0x0000000c800c7211 */ /* 0x001fc800078e10ff */
[----:B------:R-:W-:-:S13]  /*97e0*/  ISETP.GE.AND P2, PT, R12, R129, PT ;  /* 0x000000810c00720c */ /* 0x000fda0003f46270 */
[----:B------:R-:W-:Y:S05]  /*97f0*/  @!P2 BRA `(.L_x_58279) ;  /* 0xffffffa40004a947 */ /* 0x000fea000383ffff */
[----:B------:R-:W-:Y:S05]  /*9800*/  EXIT ;  /* 0x000000000000794d */ /* 0x000fea0003800000 */
.L_x_58238:
[----:B-----5:R-:W-:Y:S01]  /*9810*/  HFMA2.MMA R130, -RZ, RZ, 0, 5.9604644775390625e-08 ;  /* 0x00000001ff827435 */ /* 0x020fe200000001ff */
[----:B------:R-:W-:Y:S01]  /*9820*/  BSSY B0, `(.L_x_58280) ;  /* 0x0000007000007945 */ /* 0x000fe20003800000 */
[----:B------:R-:W-:Y:S02]  /*9830*/  MOV R167, R131 ;  /* 0x0000008300a77202 */ /* 0x000fe40000000f00 */
[----:B------:R-:W-:Y:S02]  /*9840*/  MOV R129, 0x1f ;  /* 0x0000001f00817802 */ /* 0x000fe40000000f00 */
[----:B------:R-:W-:-:S07]  /*9850*/  MOV R128, 0xffffffff ;  /* 0xffffffff00807802 */ /* 0x000fce0000000f00 */
[----:B------:R-:W-:Y:S05]  /*9860*/  WARPSYNC.COLLECTIVE R128, `(.L_x_58281) ;  /* 0x0000000080087348 */ /* 0x000fea0003c00000 */
[----:B------:R0:W1:Y:S02]  /*9870*/  SHFL.BFLY P6, R128, R167, R130, R129 ;  /* 0x0c000082a7807389 */ /* 0x00006400000c0081 */
[----:B01----:R-:W-:Y:S01]  /*9880*/  ENDCOLLECTIVE ;  /* 0x000000000000791b */ /* 0x003fe20003800000 */
.L_x_58281:
[----:B------:R-:W-:Y:S05]  /*9890*/  BSYNC B0 ;  /* 0x0000000000007941 */ /* 0x000fea0003800000 */
.L_x_58280:
        /* <DEDUP_REMOVED lines=9> */
.L_x_58282:
[----:B------:R-:W-:Y:S01]  /*9930*/  HFMA2.MMA R130, -RZ, RZ, 0, 2.384185791015625e-07 ;  /* 0x00000004ff827435 */ /* 0x000fe200000001ff */
[----:B------:R-:W-:Y:S01]  /*9940*/  FADD.FTZ R131, R131, R128 ;  /* 0x0000008083837221 */ /* 0x000fe20000010000 */
[----:B------:R-:W-:-:S04]  /*9950*/  MOV R128, 0xffffffff ;  /* 0xffffffff00807802 */ /* 0x000fc80000000f00 */
[----:B------:R-:W-:-:S07]  /*9960*/  MOV R167, R131 ;  /* 0x0000008300a77202 */ /* 0x000fce0000000f00 */
[----:B------:R-:W-:Y:S05]  /*9970*/  WARPSYNC.COLLECTIVE R128, `(.L_x_58283) ;  /* 0x0000000080087348 */ /* 0x000fea0003c00000 */
[----:B------:R0:W1:Y:S02]  /*9980*/  SHFL.BFLY P6, R128, R167, R130, R129 ;  /* 0x0c000082a7807389 */ /* 0x00006400000c0081 */
[----:B01----:R-:W-:Y:S01]  /*9990*/  ENDCOLLECTIVE ;  /* 0x000000000000791b */ /* 0x003fe20003800000 */
.L_x_58283:
[----:B------:R-:W-:Y:S01]  /*99a0*/  HFMA2.MMA R130, -RZ, RZ, 0, 4.76837158203125e-07 ;  /* 0x00000008ff827435 */ /* 0x000fe200000001ff */
[----:B------:R-:W-:Y:S01]  /*99b0*/  FADD.FTZ R131, R131, R128 ;  /* 0x0000008083837221 */ /* 0x000fe20000010000 */
[----:B------:R-:W-:-:S04]  /*99c0*/  MOV R128, 0xffffffff ;  /* 0xffffffff00807802 */ /* 0x000fc80000000f00 */
[----:B------:R-:W-:-:S07]  /*99d0*/  MOV R167, R131 ;  /* 0x0000008300a77202 */ /* 0x000fce0000000f00 */
[----:B------:R-:W-:Y:S05]  /*99e0*/  WARPSYNC.COLLECTIVE R128, `(.L_x_58284) ;  /* 0x0000000080087348 */ /* 0x000fea0003c00000 */
[----:B------:R0:W1:Y:S02]  /*99f0*/  SHFL.BFLY P6, R128, R167, R130, R129 ;  /* 0x0c000082a7807389 */ /* 0x00006400000c0081 */
[----:B01----:R-:W-:Y:S01]  /*9a00*/  ENDCOLLECTIVE ;  /* 0x000000000000791b */ /* 0x003fe20003800000 */
.L_x_58284:
[----:B------:R-:W-:Y:S01]  /*9a10*/  HFMA2.MMA R130, -RZ, RZ, 0, 9.5367431640625e-07 ;  /* 0x00000010ff827435 */ /* 0x000fe200000001ff */
[----:B------:R-:W-:Y:S01]  /*9a20*/  FADD.FTZ R131, R131, R128 ;  /* 0x0000008083837221 */ /* 0x000fe20000010000 */
[----:B------:R-:W-:-:S04]  /*9a30*/  MOV R128, 0xffffffff ;  /* 0xffffffff00807802 */ /* 0x000fc80000000f00 */
[----:B------:R-:W-:-:S07]  /*9a40*/  MOV R167, R131 ;  /* 0x0000008300a77202 */ /* 0x000fce0000000f00 */
[----:B------:R-:W-:Y:S05]  /*9a50*/  WARPSYNC.COLLECTIVE R128, `(.L_x_58285) ;  /* 0x0000000080087348 */ /* 0x000fea0003c00000 */
[----:B------:R0:W1:Y:S02]  /*9a60*/  SHFL.BFLY P6, R128, R167, R130, R129 ;  /* 0x0c000082a7807389 */ /* 0x00006400000c0081 */
[----:B01----:R-:W-:Y:S01]  /*9a70*/  ENDCOLLECTIVE ;  /* 0x000000000000791b */ /* 0x003fe20003800000 */
.L_x_58285:
        /* <DEDUP_REMOVED lines=186> */
.L_x_58286:
[----:B------:R-:W-:Y:S01]  /*a620*/  HFMA2.MMA R130, -RZ, RZ, 0, 1.1920928955078125e-07 ;  /* 0x00000002ff827435 */ /* 0x000fe200000001ff */
[----:B------:R-:W-:Y:S01]  /*a630*/  FADD.FTZ R131, R131, R128 ;  /* 0x0000008083837221 */ /* 0x000fe20000010000 */
[----:B------:R-:W-:-:S04]  /*a640*/  MOV R128, 0xffffffff ;  /* 0xffffffff00807802 */ /* 0x000fc80000000f00 */
[----:B------:R-:W-:-:S07]  /*a650*/  MOV R167, R131 ;  /* 0x0000008300a77202 */ /* 0x000fce0000000f00 */
[----:B------:R-:W-:Y:S05]  /*a660*/  WARPSYNC.COLLECTIVE R128, `(.L_x_58287) ;  /* 0x0000000080087348 */ /* 0x000fea0003c00000 */
[----:B------:R0:W1:Y:S02]  /*a670*/  SHFL.BFLY P6, R128, R167, R130, R129 ;  /* 0x0c000082a7807389 */ /* 0x00006400000c0081 */
[----:B01----:R-:W-:Y:S01]  /*a680*/  ENDCOLLECTIVE ;  /* 0x000000000000791b */ /* 0x003fe20003800000 */
.L_x_58287:
[----:B------:R-:W-:Y:S01]  /*a690*/  HFMA2.MMA R130, -RZ, RZ, 0, 2.384185791015625e-07 ;  /* 0x00000004ff827435 */ /* 0x000fe200000001ff */
[----:B------:R-:W-:Y:S01]  /*a6a0*/  FADD.FTZ R131, R131, R128 ;  /* 0x0000008083837221 */ /* 0x000fe20000010000 */
[----:B------:R-:W-:-:S04]  /*a6b0*/  MOV R128, 0xffffffff ;  /* 0xffffffff00807802 */ /* 0x000fc80000000f00 */
[----:B------:R-:W-:-:S07]  /*a6c0*/  MOV R167, R131 ;  /* 0x0000008300a77202 */ /* 0x000fce0000000f00 */
[----:B------:R-:W-:Y:S05]  /*a6d0*/  WARPSYNC.COLLECTIVE R128, `(.L_x_58288) ;  /* 0x0000000080087348 */ /* 0x000fea0003c00000 */
[----:B------:R0:W1:Y:S02]  /*a6e0*/  SHFL.BFLY P6, R128, R167, R130, R129 ;  /* 0x0c000082a7807389 */ /* 0x00006400000c0081 */
[----:B01----:R-:W-:Y:S01]  /*a6f0*/  ENDCOLLECTIVE ;  /* 0x000000000000791b */ /* 0x003fe20003800000 */
.L_x_58288:
[----:B------:R-:W-:Y:S01]  /*a700*/  HFMA2.MMA R130, -RZ, RZ, 0, 4.76837158203125e-07 ;  /* 0x00000008ff827435 */ /* 0x000fe200000001ff */
[----:B------:R-:W-:Y:S01]  /*a710*/  FADD.FTZ R131, R131, R128 ;  /* 0x0000008083837221 */ /* 0x000fe20000010000 */
[----:B------:R-:W-:-:S04]  /*a720*/  MOV R128, 0xffffffff ;  /* 0xffffffff00807802 */ /* 0x000fc80000000f00 */
[----:B------:R-:W-:-:S07]  /*a730*/  MOV R167, R131 ;  /* 0x0000008300a77202 */ /* 0x000fce0000000f00 */
[----:B------:R-:W-:Y:S05]  /*a740*/  WARPSYNC.COLLECTIVE R128, `(.L_x_58289) ;  /* 0x0000000080087348 */ /* 0x000fea0003c00000 */
[----:B------:R0:W1:Y:S02]  /*a750*/  SHFL.BFLY P6, R128, R167, R130, R129 ;  /* 0x0c000082a7807389 */ /* 0x00006400000c0081 */
[----:B01----:R-:W-:Y:S01]  /*a760*/  ENDCOLLECTIVE ;  /* 0x000000000000791b */ /* 0x003fe20003800000 */
.L_x_58289:
[----:B------:R-:W-:Y:S01]  /*a770*/  HFMA2.MMA R130, -RZ, RZ, 0, 9.5367431640625e-07 ;  /* 0x00000010ff827435 */ /* 0x000fe200000001ff */
[----:B------:R-:W-:Y:S01]  /*a780*/  FADD.FTZ R131, R131, R128 ;  /* 0x0000008083837221 */ /* 0x000fe20000010000 */
[----:B------:R-:W-:-:S04]  /*a790*/  MOV R128, 0xffffffff ;  /* 0xffffffff00807802 */ /* 0x000fc80000000f00 */
[----:B------:R-:W-:-:S07]  /*a7a0*/  MOV R167, R131 ;  /* 0x0000008300a77202 */ /* 0x000fce0000000f00 */
[----:B------:R-:W-:Y:S05]  /*a7b0*/  WARPSYNC.COLLECTIVE R128, `(.L_x_58290) ;  /* 0x0000000080087348 */ /* 0x000fea0003c00000 */
[----:B------:R0:W1:Y:S02]  /*a7c0*/  SHFL.BFLY P6, R128, R167, R130, R129 ;  /* 0x0c000082a7807389 */ /* 0x00006400000c0081 */
[----:B01----:R-:W-:Y:S01]  /*a7d0*/  ENDCOLLECTIVE ;  /* 0x000000000000791b */ /* 0x003fe20003800000 */
.L_x_58290:
[----:B------:R-:W-:Y:S05]  /*a7e0*/  BRA `(.L_x_58291) ;  /* 0xffffffd4000c7947 */ /* 0x000fea000383ffff */
.L_x_58292:
        /* <DEDUP_REMOVED lines=9> */
.L_x_72412:


//--------------------- .text._ZN10layer_norm13ln_fwd_kernelINS_13Kernel_traitsI6__halfffffjLj2560ELj1ELj4ELj1ELj16ENS_18Kernel_traits_baseILj2560ES2_ffffjLj128EEEEELb0ELb1ELb0ELb1EEEvNS_9FwdParamsE --------------------------
	.section	.text._ZN10layer_norm13ln_fwd_kernelINS_13Kernel_traitsI6__halfffffjLj2560ELj1ELj4ELj1ELj16ENS_18Kernel_traits_baseILj2560ES2_ffffjLj128EEEEELb0ELb1ELb0ELb1EEEvNS_9FwdParamsE,"ax",@progbits
	.align	128
        .global         _ZN10layer_norm13ln_fwd_kernelINS_13Kernel_traitsI6__halfffffjLj2560ELj1ELj4ELj1ELj16ENS_18Kernel_traits_baseILj2560ES2_ffffjLj128EEEEELb0ELb1ELb0ELb1EEEvNS_9FwdParamsE
        .type           _ZN10layer_norm13ln_fwd_kernelINS_13Kernel_traitsI6__halfffffjLj2560ELj1ELj4ELj1ELj16ENS_18Kernel_traits_baseILj2560ES2_ffffjLj128EEEEELb0ELb1ELb0ELb1EEEvNS_9FwdParamsE,@function
        .size           _ZN10layer_norm13ln_fwd_kernelINS_13Kernel_traitsI6__halfffffjLj2560ELj1ELj4ELj1ELj16ENS_18Kernel_traits_baseILj2560ES2_ffffjLj128EEEEELb0ELb1ELb0ELb1EEEvNS_9FwdParamsE,(.L_x_72413 - _ZN10layer_norm13ln_fwd_kernelINS_13Kernel_traitsI6__halfffffjLj2560ELj1ELj4ELj1ELj16ENS_18Kernel_traits_baseILj2560ES2_ffffjLj128EEEEELb0ELb1ELb0ELb1EEEvNS_9FwdParamsE)
        .other          _ZN10layer_norm13ln_fwd_kernelINS_13Kernel_traitsI6__halfffffjLj2560ELj1ELj4ELj1ELj16ENS_18Kernel_traits_baseILj2560ES2_ffffjLj128EEEEELb0ELb1ELb0ELb1EEEvNS_9FwdParamsE,@"STO_CUDA_ENTRY STV_DEFAULT"
_ZN10layer_norm13ln_fwd_kernelINS_13Kernel_traitsI6__halfffffjLj2560ELj1ELj4ELj1ELj16ENS_18Kernel_traits_baseILj2560ES2_ffffjLj128EEEEELb0ELb1ELb0ELb1EEEvNS_9FwdParamsE:
.text._ZN10layer_norm13ln_fwd_kernelINS_13Kernel_traitsI6__halfffffjLj2560ELj1ELj4ELj1ELj16ENS_18Kernel_traits_baseILj2560ES2_ffffjLj128EEEEELb0ELb1ELb0ELb1EEEvNS_9FwdParamsE:
[----:B------:R-:W0:Y:S01]  /*0000*/  LDC R1, c[0x0][0x28] ;  /* 0x00000a00ff017b82 */ /* 0x000e220000000800 */
[----:B------:R-:W1:Y:S01]  /*0010*/  S2R R98, SR_TID.X ;  /* 0x0000000000627919 */ /* 0x000e620000002100 */
[----:B------:R-:W-:Y:S01]  /*0020*/  ULDC.64 UR8, c[0x0][0x2c8] ;  /* 0x0000b20000087ab9 */ /* 0x000fe20000000a00 */
[----:B------:R-:W-:Y:S01]  /*0030*/  ULDC.64 UR4, c[0x0][0x208] ;  /* 0x0000820000047ab9 */ /* 0x000fe20000000a00 */
[----:B------:R-:W-:Y:S01]  /*0040*/  ISETP.NE.U32.AND P0, PT, RZ, UR8, PT ;  /* 0x00000008ff007c0c */ /* 0x000fe2000bf05070 */
[----:B------:R-:W2:Y:S01]  /*0050*/  S2R R3, SR_CTAID.X ;  /* 0x0000000000037919 */ /* 0x000ea20000002500 */
[----:B------:R-:W-:Y:S02]  /*0060*/  ULDC.64 UR6, c[0x0][0x260] ;  /* 0x0000980000067ab9 */ /* 0x000fe40000000a00 */
[----:B------:R-:W3:Y:S01]  /*0070*/  LDC.64 R28, c[0x0][0x260] ;  /* 0x00009800ff1c7b82 */ /* 0x000ee20000000a00 */
[----:B------:R-:W-:Y:S02]  /*0080*/  ISETP.NE.AND.EX P0, PT, RZ, UR9, PT, P0 ;  /* 0x00000009ff007c0c */ /* 0x000fe4000bf05300 */
[----:B0-----:R-:W-:-:S02]  /*0090*/  IADD3 R1, R1, -0x1a8, RZ ;  /* 0xfffffe5801017810 */ /* 0x001fc40007ffe0ff */
[----:B-1----:R-:W-:Y:S02]  /*00a0*/  SHF.R.U32.HI R146, RZ, 0x5, R98 ;  /* 0x00000005ff927819 */ /* 0x002fe40000011662 */
[C---:B------:R-:W-:Y:S02]  /*00b0*/  SHF.L.U32 R0, R98.reuse, 0x3, RZ ;  /* 0x0000000362007819 */ /* 0x040fe400000006ff */
[----:B------:R-:W-:Y:S02]  /*00c0*/  LOP3.LUT R98, R98, 0x1f, RZ, 0xc0, !PT ;  /* 0x0000001f62627812 */ /* 0x000fe400078ec0ff */
[----:B--2---:R-:W-:-:S03]  /*00d0*/  LEA R146, R3, R146, 0x2 ;  /* 0x0000009203927211 */ /* 0x004fc600078e10ff */
[C---:B------:R-:W-:Y:S02]  /*00e0*/  @P0 LEA R192, P2, R98.reuse, UR8, 0x3 ;  /* 0x0000000862c00c11 */ /* 0x040fe4000f8418ff */
[C---:B------:R-:W-:Y:S02]  /*00f0*/  LOP3.LUT R51, R98.reuse, 0x20, RZ, 0xfc, !PT ;  /* 0x0000002062337812 */ /* 0x040fe400078efcff */
[C---:B------:R-:W-:Y:S02]  /*0100*/  LOP3.LUT R49, R98.reuse, 0x40, RZ, 0xfc, !PT ;  /* 0x0000004062317812 */ /* 0x040fe400078efcff */
[C---:B------:R-:W-:Y:S02]  /*0110*/  LOP3.LUT R47, R98.reuse, 0x60, RZ, 0xfc, !PT ;  /* 0x00000060622f7812 */ /* 0x040fe400078efcff */
[----:B------:R-:W-:Y:S02]  /*0120*/  LOP3.LUT R45, R98, 0x80, RZ, 0xfc, !PT ;  /* 0x00000080622d7812 */ /* 0x000fe400078efcff */
[----:B------:R-:W-:-:S02]  /*0130*/  @P0 IADD3.X R193, RZ, UR9, RZ, P2, !PT ;  /* 0x00000009ffc10c10 */ /* 0x000fc400097fe4ff */
[----:B------:R-:W-:Y:S02]  /*0140*/  @P0 LEA R188, P3, R51, UR8, 0x3 ;  /* 0x0000000833bc0c11 */ /* 0x000fe4000f8618ff */
[----:B------:R-:W-:Y:S02]  /*0150*/  @P0 LEA R184, P2, R49, UR8, 0x3 ;  /* 0x0000000831b80c11 */ /* 0x000fe4000f8418ff */
[----:B------:R-:W-:Y:S01]  /*0160*/  @P0 LEA R180, P6, R47, UR8, 0x3 ;  /* 0x000000082fb40c11 */ /* 0x000fe2000f8c18ff */
[----:B------:R-:W5:Y:S01]  /*0170*/  @P0 LDG.E.64 R192, desc[UR4][R192.64] ;  /* 0x00000004c0c00981 */ /* 0x000f62000c1e1b00 */
[----:B------:R-:W-:Y:S02]  /*0180*/  @P0 LEA R56, P5, R45, UR8, 0x3 ;  /* 0x000000082d380c11 */ /* 0x000fe4000f8a18ff */
[C---:B------:R-:W-:Y:S02]  /*0190*/  LOP3.LUT R83, R98.reuse, 0xa0, RZ, 0xfc, !PT ;  /* 0x000000a062537812 */ /* 0x040fe400078efcff */
[----:B------:R-:W-:-:S02]  /*01a0*/  LOP3.LUT R249, R98, 0xc0, RZ, 0xfc, !PT ;  /* 0x000000c062f97812 */ /* 0x000fc400078efcff */
[C---:B------:R-:W-:Y:S02]  /*01b0*/  LOP3.LUT R245, R98.reuse, 0xe0, RZ, 0xfc, !PT ;  /* 0x000000e062f57812 */ /* 0x040fe400078efcff */
[C---:B------:R-:W-:Y:S02]  /*01c0*/  LOP3.LUT R241, R98.reuse, 0x100, RZ, 0xfc, !PT ;  /* 0x0000010062f17812 */ /* 0x040fe400078efcff */
[----:B------:R-:W-:Y:S02]  /*01d0*/  LOP3.LUT R237, R98, 0x120, RZ, 0xfc, !PT ;  /* 0x0000012062ed7812 */ /* 0x000fe400078efcff */
[----:B------:R-:W-:Y:S02]  /*01e0*/  @P0 LEA.HI.X R189, R51, UR9, RZ, 0x3, P3 ;  /* 0x0000000933bd0c11 */ /* 0x000fe400098f1cff */
[----:B------:R-:W-:Y:S02]  /*01f0*/  @P0 LEA.HI.X R185, R49, UR9, RZ, 0x3, P2 ;  /* 0x0000000931b90c11 */ /* 0x000fe400090f1cff */
[----:B------:R-:W-:-:S02]  /*0200*/  @P0 LEA.HI.X R181, R47, UR9, RZ, 0x3, P6 ;  /* 0x000000092fb50c11 */ /* 0x000fc4000b0f1cff */
[----:B------:R-:W-:Y:S01]  /*0210*/  @P0 LEA.HI.X R57, R45, UR9, RZ, 0x3, P5 ;  /* 0x000000092d390c11 */ /* 0x000fe2000a8f1cff */
[----:B------:R-:W5:Y:S01]  /*0220*/  @P0 LDG.E.64 R188, desc[UR4][R188.64] ;  /* 0x00000004bcbc0981 */ /* 0x000f62000c1e1b00 */
[----:B------:R-:W-:Y:S02]  /*0230*/  @P0 LEA R148, P3, R83, UR8, 0x3 ;  /* 0x0000000853940c11 */ /* 0x000fe4000f8618ff */
[----:B------:R-:W-:Y:S01]  /*0240*/  @P0 LEA R54, P2, R249, UR8, 0x3 ;  /* 0x00000008f9360c11 */ /* 0x000fe2000f8418ff */
[----:B------:R-:W5:Y:S01]  /*0250*/  @P0 LDG.E.64 R184, desc[UR4][R184.64] ;  /* 0x00000004b8b80981 */ /* 0x000f62000c1e1b00 */
[----:B------:R-:W-:Y:S02]  /*0260*/  @P0 LEA R2, P4, R245, UR8, 0x3 ;  /* 0x00000008f5020c11 */ /* 0x000fe4000f8818ff */
[----:B------:R-:W-:Y:S01]  /*0270*/  @P0 LEA R4, P6, R241, UR8, 0x3 ;  /* 0x00000008f1040c11 */ /* 0x000fe2000f8c18ff */
[----:B------:R-:W5:Y:S01]  /*0280*/  @P0 LDG.E.64 R180, desc[UR4][R180.64] ;  /* 0x00000004b4b40981 */ /* 0x000f62000c1e1b00 */
[----:B------:R-:W-:-:S02]  /*0290*/  @P0 LEA R6, P5, R237, UR8, 0x3 ;  /* 0x00000008ed060c11 */ /* 0x000fc4000f8a18ff */
[C---:B------:R-:W-:Y:S01]  /*02a0*/  LOP3.LUT R233, R98.reuse, 0x140, RZ, 0xfc, !PT ;  /* 0x0000014062e97812 */ /* 0x040fe200078efcff */
[----:B------:R-:W5:Y:S01]  /*02b0*/  @P0 LDG.E.64 R56, desc[UR4][R56.64] ;  /* 0x0000000438380981 */ /* 0x000f62000c1e1b00 */
[C---:B------:R-:W-:Y:S02]  /*02c0*/  LOP3.LUT R229, R98.reuse, 0x160, RZ, 0xfc, !PT ;  /* 0x0000016062e57812 */ /* 0x040fe400078efcff */
[C---:B------:R-:W-:Y:S02]  /*02d0*/  LOP3.LUT R225, R98.reuse, 0x180, RZ, 0xfc, !PT ;  /* 0x0000018062e17812 */ /* 0x040fe400078efcff */
[C---:B------:R-:W-:Y:S02]  /*02e0*/  LOP3.LUT R221, R98.reuse, 0x1a0, RZ, 0xfc, !PT ;  /* 0x000001a062dd7812 */ /* 0x040fe400078efcff */
[----:B------:R-:W-:Y:S02]  /*02f0*/  LOP3.LUT R217, R98, 0x1c0, RZ, 0xfc, !PT ;  /* 0x000001c062d97812 */ /* 0x000fe400078efcff */
[----:B------:R-:W-:-:S02]  /*0300*/  @P0 LEA.HI.X R149, R83, UR9, RZ, 0x3, P3 ;  /* 0x0000000953950c11 */ /* 0x000fc400098f1cff */
[----:B------:R-:W-:Y:S02]  /*0310*/  @P0 LEA.HI.X R55, R249, UR9, RZ, 0x3, P2 ;  /* 0x00000009f9370c11 */ /* 0x000fe400090f1cff */
[----:B------:R-:W-:Y:S02]  /*0320*/  @P0 LEA.HI.X R3, R245, UR9, RZ, 0x3, P4 ;  /* 0x00000009f5030c11 */ /* 0x000fe4000a0f1cff */
[----:B------:R-:W-:Y:S01]  /*0330*/  @P0 LEA.HI.X R5, R241, UR9, RZ, 0x3, P6 ;  /* 0x00000009f1050c11 */ /* 0x000fe2000b0f1cff */
[----:B------:R-:W5:Y:S01]  /*0340*/  @P0 LDG.E.64 R148, desc[UR4][R148.64] ;  /* 0x0000000494940981 */ /* 0x000f62000c1e1b00 */
[----:B------:R-:W-:Y:S02]  /*0350*/  @P0 LEA.HI.X R7, R237, UR9, RZ, 0x3, P5 ;  /* 0x00000009ed070c11 */ /* 0x000fe4000a8f1cff */
[----:B------:R-:W-:Y:S01]  /*0360*/  LOP3.LUT R52, R0, 0xf8, RZ, 0xc0, !PT ;  /* 0x000000f800347812 */ /* 0x000fe200078ec0ff */
[----:B------:R-:W5:Y:S01]  /*0370*/  @P0 LDG.E.64 R54, desc[UR4][R54.64] ;  /* 0x0000000436360981 */ /* 0x000f62000c1e1b00 */
[----:B------:R-:W-:-:S02]  /*0380*/  @P0 LEA R8, P3, R233, UR8, 0x3 ;  /* 0x00000008e9080c11 */ /* 0x000fc4000f8618ff */
[----:B------:R-:W-:Y:S01]  /*0390*/  @P0 LEA R10, P2, R229, UR8, 0x3 ;  /* 0x00000008e50a0c11 */ /* 0x000fe2000f8418ff */
[----:B------:R-:W5:Y:S01]  /*03a0*/  @P0 LDG.E.64 R2, desc[UR4][R2.64] ;  /* 0x0000000402020981 */ /* 0x000f62000c1e1b00 */
[----:B------:R-:W-:Y:S02]  /*03b0*/  @P0 LEA R12, P4, R225, UR8, 0x3 ;  /* 0x00000008e10c0c11 */ /* 0x000fe4000f8818ff */
[----:B------:R-:W-:Y:S01]  /*03c0*/  @P0 LEA R14, P6, R221, UR8, 0x3 ;  /* 0x00000008dd0e0c11 */ /* 0x000fe2000f8c18ff */
[----:B------:R-:W5:Y:S01]  /*03d0*/  @P0 LDG.E.64 R4, desc[UR4][R4.64] ;  /* 0x0000000404040981 */ /* 0x000f62000c1e1b00 */
[----:B------:R-:W-:Y:S02]  /*03e0*/  @P0 LEA R16, P5, R217, UR8, 0x3 ;  /* 0x00000008d9100c11 */ /* 0x000fe4000f8a18ff */
[C---:B------:R-:W-:Y:S01]  /*03f0*/  LOP3.LUT R213, R98.reuse, 0x1e0, RZ, 0xfc, !PT ;  /* 0x000001e062d57812 */ /* 0x040fe200078efcff */
[----:B------:R-:W5:Y:S01]  /*0400*/  @P0 LDG.E.64 R6, desc[UR4][R6.64] ;  /* 0x0000000406060981 */ /* 0x000f62000c1e1b00 */
        /* <DEDUP_REMOVED lines=9> */
[----:B------:R-:W-:Y:S02]  /*04a0*/  @P0 LEA.HI.X R17, R217, UR9, RZ, 0x3, P5 ;  /* 0x00000009d9110c11 */ /* 0x000fe4000a8f1cff */
[----:B------:R-:W-:Y:S01]  /*04b0*/  @P0 LEA R18, P3, R213, UR8, 0x3 ;  /* 0x00000008d5120c11 */ /* 0x000fe2000f8618ff */
[----:B------:R-:W5:Y:S01]  /*04c0*/  @P0 LDG.E.64 R10, desc[UR4][R10.64] ;  /* 0x000000040a0a0981 */ /* 0x000f62000c1e1b00 */
[----:B------:R-:W-:Y:S02]  /*04d0*/  @P0 LEA R20, P2, R209, UR8, 0x3 ;  /* 0x00000008d1140c11 */ /* 0x000fe4000f8418ff */
[----:B------:R-:W-:Y:S01]  /*04e0*/  @P0 LEA R22, P4, R205, UR8, 0x3 ;  /* 0x00000008cd160c11 */ /* 0x000fe2000f8818ff */
[----:B------:R-:W5:Y:S01]  /*04f0*/  @P0 LDG.E.64 R12, desc[UR4][R12.64] ;  /* 0x000000040c0c0981 */ /* 0x000f62000c1e1b00 */
[----:B------:R-:W-:-:S02]  /*0500*/  @P0 LEA R24, P6, R201, UR8, 0x3 ;  /* 0x00000008c9180c11 */ /* 0x000fc4000f8c18ff */
[C---:B------:R-:W-:Y:S01]  /*0510*/  @P0 LEA R26, P5, R0.reuse, UR8, 0x3 ;  /* 0x00000008001a0c11 */ /* 0x040fe2000f8a18ff */
[----:B------:R-:W5:Y:S01]  /*0520*/  @P0 LDG.E.64 R14, desc[UR4][R14.64] ;  /* 0x000000040e0e0981 */ /* 0x000f62000c1e1b00 */
[----:B------:R-:W-:Y:S01]  /*0530*/  @P0 LEA.HI.X R19, R213, UR9, RZ, 0x3, P3 ;  /* 0x00000009d5130c11 */ /* 0x000fe200098f1cff */
[----:B------:R-:W-:Y:S01]  /*0540*/  ULDC UR8, c[0x0][0x214] ;  /* 0x0000850000087ab9 */ /* 0x000fe20000000800 */
[----:B------:R-:W-:Y:S01]  /*0550*/  @P0 LEA.HI.X R21, R209, UR9, RZ, 0x3, P2 ;  /* 0x00000009d1150c11 */ /* 0x000fe200090f1cff */
[----:B------:R-:W5:Y:S01]  /*0560*/  @P0 LDG.E.64 R16, desc[UR4][R16.64] ;  /* 0x0000000410100981 */ /* 0x000f62000c1e1b00 */
[----:B------:R-:W-:Y:S02]  /*0570*/  @P0 LEA.HI.X R23, R205, UR9, RZ, 0x3, P4 ;  /* 0x00000009cd170c11 */ /* 0x000fe4000a0f1cff */
[----:B------:R-:W-:Y:S01]  /*0580*/  @P0 LEA.HI.X R25, R201, UR9, RZ, 0x3, P6 ;  /* 0x00000009c9190c11 */ /* 0x000fe2000b0f1cff */
[----:B------:R-:W5:Y:S01]  /*0590*/  @P0 LDG.E.64 R18, desc[UR4][R18.64] ;  /* 0x0000000412120981 */ /* 0x000f62000c1e1b00 */
[----:B------:R-:W-:-:S02]  /*05a0*/  @P0 LEA.HI.X R27, R0, UR9, RZ, 0x3, P5 ;  /* 0x00000009001b0c11 */ /* 0x000fc4000a8f1cff */
[----:B------:R-:W-:Y:S01]  /*05b0*/  IADD3 R52, P1, R52, UR6, RZ ;  /* 0x0000000634347c10 */ /* 0x000fe2000ff3e0ff */
[----:B------:R-:W5:Y:S04]  /*05c0*/  @P0 LDG.E.64 R20, desc[UR4][R20.64] ;  /* 0x0000000414140981 */ /* 0x000f68000c1e1b00 */
[----:B------:R-:W5:Y:S04]  /*05d0*/  @P0 LDG.E.64 R22, desc[UR4][R22.64] ;  /* 0x0000000416160981 */ /* 0x000f68000c1e1b00 */
[----:B------:R-:W5:Y:S04]  /*05e0*/  @P0 LDG.E.64 R24, desc[UR4][R24.64] ;  /* 0x0000000418180981 */ /* 0x000f68000c1e1b00 */
[----:B------:R-:W5:Y:S01]  /*05f0*/  @P0 LDG.E.64 R26, desc[UR4][R26.64] ;  /* 0x000000041a1a0981 */ /* 0x000f62000c1e1b00 */
[----:B------:R-:W-:Y:S01]  /*0600*/  IADD3.X R53, RZ, UR7, RZ, P1, !PT ;  /* 0x00000007ff357c10 */ /* 0x000fe20008ffe4ff */
[----:B------:R-:W-:-:S02]  /*0610*/  ULDC.64 UR6, c[0x0][0x278] ;  /* 0x00009e0000067ab9 */ /* 0x000fc40000000a00 */
[----:B------:R-:W-:Y:S02]  /*0620*/  LEA R98, P2, R98, UR6, 0x3 ;  /* 0x0000000662627c11 */ /* 0x000fe4000f8418ff */
[----:B------:R-:W-:Y:S02]  /*0630*/  LEA R96, P3, R51, UR6, 0x3 ;  /* 0x0000000633607c11 */ /* 0x000fe4000f8618ff */
[----:B------:R-:W-:Y:S02]  /*0640*/  LEA R94, P4, R49, UR6, 0x3 ;  /* 0x00000006315e7c11 */ /* 0x000fe4000f8818ff */
[----:B------:R-:W-:Y:S02]  /*0650*/  LEA R90, P5, R47, UR6, 0x3 ;  /* 0x000000062f5a7c11 */ /* 0x000fe4000f8a18ff */
[----:B------:R-:W-:Y:S02]  /*0660*/  IADD3.X R99, RZ, UR7, RZ, P2, !PT ;  /* 0x00000007ff637c10 */ /* 0x000fe400097fe4ff */
[----:B------:R-:W-:-:S02]  /*0670*/  LEA.HI.X R97, R51, UR7, RZ, 0x3, P3 ;  /* 0x0000000733617c11 */ /* 0x000fc400098f1cff */
[----:B------:R-:W-:Y:S02]  /*0680*/  LEA.HI.X R95, R49, UR7, RZ, 0x3, P4 ;  /* 0x00000007315f7c11 */ /* 0x000fe4000a0f1cff */
[----:B------:R-:W-:Y:S02]  /*0690*/  LEA.HI.X R91, R47, UR7, RZ, 0x3, P5 ;  /* 0x000000072f5b7c11 */ /* 0x000fe4000a8f1cff */
[----:B------:R-:W-:Y:S02]  /*06a0*/  LEA R84, P2, R45, UR6, 0x3 ;  /* 0x000000062d547c11 */ /* 0x000fe4000f8418ff */
[----:B------:R-:W-:Y:S02]  /*06b0*/  LEA R78, P3, R83, UR6, 0x3 ;  /* 0x00000006534e7c11 */ /* 0x000fe4000f8618ff */
[----:B------:R-:W-:Y:S02]  /*06c0*/  LEA R74, P4, R249, UR6, 0x3 ;  /* 0x00000006f94a7c11 */ /* 0x000fe4000f8818ff */
[----:B------:R-:W-:-:S02]  /*06d0*/  LEA R70, P5, R245, UR6, 0x3 ;  /* 0x00000006f5467c11 */ /* 0x000fc4000f8a18ff */
[----:B------:R-:W-:Y:S02]  /*06e0*/  LEA.HI.X R85, R45, UR7, RZ, 0x3, P2 ;  /* 0x000000072d557c11 */ /* 0x000fe400090f1cff */
[----:B------:R-:W-:Y:S02]  /*06f0*/  LEA.HI.X R79, R83, UR7, RZ, 0x3, P3 ;  /* 0x00000007534f7c11 */ /* 0x000fe400098f1cff */
[----:B------:R-:W-:Y:S02]  /*0700*/  LEA.HI.X R75, R249, UR7, RZ, 0x3, P4 ;  /* 0x00000007f94b7c11 */ /* 0x000fe4000a0f1cff */
[----:B------:R-:W-:Y:S02]  /*0710*/  LEA.HI.X R71, R245, UR7, RZ, 0x3, P5 ;  /* 0x00000007f5477c11 */ /* 0x000fe4000a8f1cff */
[----:B------:R-:W-:Y:S02]  /*0720*/  LEA R66, P2, R241, UR6, 0x3 ;  /* 0x00000006f1427c11 */ /* 0x000fe4000f8418ff */
[----:B------:R-:W-:-:S02]  /*0730*/  LEA R62, P3, R237, UR6, 0x3 ;  /* 0x00000006ed3e7c11 */ /* 0x000fc4000f8618ff */
[----:B------:R-:W-:Y:S02]  /*0740*/  LEA R60, P4, R233, UR6, 0x3 ;  /* 0x00000006e93c7c11 */ /* 0x000fe4000f8818ff */
[----:B------:R-:W-:Y:S02]  /*0750*/  LEA R58, P5, R229, UR6, 0x3 ;  /* 0x00000006e53a7c11 */ /* 0x000fe4000f8a18ff */
[----:B------:R-:W-:Y:S02]  /*0760*/  ISETP.GE.AND P1, PT, R146, UR8, PT ;  /* 0x0000000892007c0c */ /* 0x000fe4000bf26270 */
[----:B------:R-:W-:Y:S02]  /*0770*/  LEA.HI.X R67, R241, UR7, RZ, 0x3, P2 ;  /* 0x00000007f1437c11 */ /* 0x000fe400090f1cff */
[----:B------:R-:W-:Y:S02]  /*0780*/  LEA.HI.X R63, R237, UR7, RZ, 0x3, P3 ;  /* 0x00000007ed3f7c11 */ /* 0x000fe400098f1cff */
[----:B------:R-:W-:-:S02]  /*0790*/  LEA.HI.X R61, R233, UR7, RZ, 0x3, P4 ;  /* 0x00000007e93d7c11 */ /* 0x000fc4000a0f1cff */
[----:B------:R-:W-:Y:S02]  /*07a0*/  LEA.HI.X R59, R229, UR7, RZ, 0x3, P5 ;  /* 0x00000007e53b7c11 */ /* 0x000fe4000a8f1cff */
[----:B------:R-:W-:Y:S02]  /*07b0*/  LEA R42, P2, R225, UR6, 0x3 ;  /* 0x00000006e12a7c11 */ /* 0x000fe4000f8418ff */
[----:B------:R-:W-:Y:S02]  /*07c0*/  LEA R40, P3, R221, UR6, 0x3 ;  /* 0x00000006dd287c11 */ /* 0x000fe4000f8618ff */
[----:B------:R-:W-:Y:S02]  /*07d0*/  LEA R38, P4, R217, UR6, 0x3 ;  /* 0x00000006d9267c11 */ /* 0x000fe4000f8818ff */
[----:B------:R-:W-:Y:S02]  /*07e0*/  LEA R36, P5, R213, UR6, 0x3 ;  /* 0x00000006d5247c11 */ /* 0x000fe4000f8a18ff */
[----:B------:R-:W-:-:S02]  /*07f0*/  LEA.HI.X R43, R225, UR7, RZ, 0x3, P2 ;  /* 0x00000007e12b7c11 */ /* 0x000fc400090f1cff */
[----:B------:R-:W-:Y:S02]  /*0800*/  LEA.HI.X R41, R221, UR7, RZ, 0x3, P3 ;  /* 0x00000007dd297c11 */ /* 0x000fe400098f1cff */
[----:B------:R-:W-:Y:S02]  /*0810*/  LEA.HI.X R39, R217, UR7, RZ, 0x3, P4 ;  /* 0x00000007d9277c11 */ /* 0x000fe4000a0f1cff */
[----:B------:R-:W-:Y:S02]  /*0820*/  LEA.HI.X R37, R213, UR7, RZ, 0x3, P5 ;  /* 0x00000007d5257c11 */ /* 0x000fe4000a8f1cff */
[----:B------:R-:W-:Y:S02]  /*0830*/  LEA R34, P2, R209, UR6, 0x3 ;  /* 0x00000006d1227c11 */ /* 0x000fe4000f8418ff */
[----:B------:R-:W-:Y:S02]  /*0840*/  LEA R32, P3, R205, UR6, 0x3 ;  /* 0x00000006cd207c11 */ /* 0x000fe4000f8618ff */
[----:B------:R-:W-:-:S02]  /*0850*/  LEA R30, P4, R201, UR6, 0x3 ;  /* 0x00000006c91e7c11 */ /* 0x000fc4000f8818ff */
[C---:B------:R-:W-:Y:S02]  /*0860*/  LEA R64, P5, R0.reuse, UR6, 0x3 ;  /* 0x0000000600407c11 */ /* 0x040fe4000f8a18ff */
[----:B------:R-:W-:Y:S02]  /*0870*/  LEA.HI.X R35, R209, UR7, RZ, 0x3, P2 ;  /* 0x00000007d1237c11 */ /* 0x000fe400090f1cff */
[----:B------:R-:W-:Y:S02]  /*0880*/  LEA.HI.X R33, R205, UR7, RZ, 0x3, P3 ;  /* 0x00000007cd217c11 */ /* 0x000fe400098f1cff */
[----:B------:R-:W-:Y:S02]  /*0890*/  LEA.HI.X R31, R201, UR7, RZ, 0x3, P4 ;  /* 0x00000007c91f7c11 */ /* 0x000fe4000a0f1cff */
[----:B------:R-:W-:Y:S01]  /*08a0*/  LEA.HI.X R65, R0, UR7, RZ, 0x3, P5 ;  /* 0x0000000700417c11 */ /* 0x000fe2000a8f1cff */
[----:B---3--:R-:W-:Y:S06]  /*08b0*/  @P1 EXIT ;  /* 0x000000000000194d */ /* 0x008fec0003800000 */
[----:B------:R-:W2:Y:S01]  /*08c0*/  LDG.E.64 R52, desc[UR4][R52.64] ;  /* 0x0000000434347981 */ /* 0x000ea2000c1e1b00 */
[----:B------:R-:W-:-:S03]  /*08d0*/  IMAD.WIDE.U32 R50, R51, 0x8, R28 ;  /* 0x0000000833327825 */ /* 0x000fc600078e001c */
[----:B------:R-:W3:Y:S01]  /*08e0*/  LDG.E.64 R98, desc[UR4][R98.64] ;  /* 0x0000000462627981 */ /* 0x000ee2000c1e1b00 */
[----:B------:R-:W-:-:S03]  /*08f0*/  IMAD.WIDE.U32 R48, R49, 0x8, R28 ;  /* 0x0000000831307825 */ /* 0x000fc600078e001c */
[----:B------:R-:W4:Y:S01]  /*0900*/  LDG.E.64 R96, desc[UR4][R96.64] ;  /* 0x0000000460607981 */ /* 0x000f22000c1e1b00 */
[----:B------:R-:W-:-:S03]  /*0910*/  IMAD.WIDE.U32 R46, R47, 0x8, R28 ;  /* 0x000000082f2e7825 */ /* 0x000fc600078e001c */
[----:B------:R-:W4:Y:S01]  /*0920*/  LDG.E.64 R94, desc[UR4][R94.64] ;  /* 0x000000045e5e7981 */ /* 0x000f22000c1e1b00 */
[----:B------:R-:W-:-:S03]  /*0930*/  IMAD.WIDE.U32 R44, R45, 0x8, R28 ;  /* 0x000000082d2c7825 */ /* 0x000fc600078e001c */
[----:B------:R-:W4:Y:S01]  /*0940*/  LDG.E.64 R90, desc[UR4][R90.64] ;  /* 0x000000045a5a7981 */ /* 0x000f22000c1e1b00 */
[----:B------:R-:W-:-:S03]  /*0950*/  IMAD.WIDE.U32 R82, R83, 0x8, R28 ;  /* 0x0000000853527825 */ /* 0x000fc600078e001c */
[----:B------:R-:W4:Y:S04]  /*0960*/  LDG.E.64 R84, desc[UR4][R84.64] ;  /* 0x0000000454547981 */ /* 0x000f28000c1e1b00 */
        /* <DEDUP_REMOVED lines=13> */
[----:B------:R-:W4:Y:S01]  /*0a40*/  LDG.E.64 R30, desc[UR4][R30.64] ;  /* 0x000000041e1e7981 */ /* 0x000f22000c1e1b00 */
        /* <DEDUP_REMOVED lines=11> */
[----:B------:R-:W-:-:S04]  /*0b00*/  IMAD.WIDE.U32 R224, R225, 0x8, R28 ;  /* 0x00000008e1e07825 */ /* 0x000fc800078e001c */
[----:B------:R-:W-:-:S04]  /*0b10*/  IMAD.WIDE.U32 R220, R221, 0x8, R28 ;  /* 0x00000008dddc7825 */ /* 0x000fc800078e001c */
[----:B------:R-:W-:-:S04]  /*0b20*/  IMAD.WIDE.U32 R216, R217, 0x8, R28 ;  /* 0x00000008d9d87825 */ /* 0x000fc800078e001c */
[----:B------:R-:W-:-:S04]  /*0b30*/  IMAD.WIDE.U32 R212, R213, 0x8, R28 ;  /* 0x00000008d5d47825 */ /* 0x000fc800078e001c */
[----:B------:R-:W-:-:S04]  /*0b40*/  IMAD.WIDE.U32 R208, R209, 0x8, R28 ;  /* 0x00000008d1d07825 */ /* 0x000fc800078e001c */
[----:B------:R-:W-:-:S04]  /*0b50*/  IMAD.WIDE.U32 R204, R205, 0x8, R28 ;  /* 0x00000008cdcc7825 */ /* 0x000fc800078e001c */
[----:B------:R-:W-:-:S04]  /*0b60*/  IMAD.WIDE.U32 R200, R201, 0x8, R28 ;  /* 0x00000008c9c87825 */ /* 0x000fc800078e001c */
[----:B------:R-:W-:Y:S01]  /*0b70*/  IMAD.WIDE.U32 R196, R0, 0x8, R28 ;  /* 0x0000000800c47825 */ /* 0x000fe200078e001c */
[----:B-----5:R-:W-:Y:S01]  /*0b80*/  @!P0 CS2R R56, SRZ ;  /* 0x0000000000388805 */ /* 0x020fe2000001ff00 */
[----:B------:R-:W4:Y:S01]  /*0b90*/  LDG.E.64 R28, desc[UR4][R64.64] ;  /* 0x00000004401c7981 */ /* 0x000f22000c1e1b00 */
[----:B------:R-:W-:Y:S02]  /*0ba0*/  @!P0 CS2R R54, SRZ ;  /* 0x0000000000368805 */ /* 0x000fe4000001ff00 */
[----:B------:R-:W-:Y:S02]  /*0bb0*/  @!P0 CS2R R192, SRZ ;  /* 0x0000000000c08805 */ /* 0x000fe4000001ff00 */
[----:B------:R-:W-:Y:S01]  /*0bc0*/  @!P0 CS2R R188, SRZ ;  /* 0x0000000000bc8805 */ /* 0x000fe2000001ff00 */
[----:B------:R-:W4:Y:S01]  /*0bd0*/  LDG.E.64 R248, desc[UR4][R248.64] ;  /* 0x00000004f8f87981 */ /* 0x000f22000c1e1b00 */
[----:B------:R-:W-:Y:S01]  /*0be0*/  SHF.R.U64 R177, R56, 0x10, R57 ;  /* 0x0000001038b17819 */ /* 0x000fe20000001239 */
[----:B------:R-:W-:Y:S01]  /*0bf0*/  HADD2.F32 R178, -RZ, R56.H0_H0 ;  /* 0x20000038ffb27230 */ /* 0x000fe20000004100 */
[--C-:B------:R-:W-:Y:S01]  /*0c00*/  SHF.R.U64 R92, R54, 0x10, R55.reuse ;  /* 0x00000010365c7819 */ /* 0x100fe20000001237 */
[----:B------:R-:W-:Y:S01]  /*0c10*/  HADD2.F32 R0, -RZ, R55.H0_H0 ;  /* 0x20000037ff007230 */ /* 0x000fe20000004100 */
[----:B------:R-:W-:Y:S01]  /*0c20*/  SHF.R.U32.HI R89, RZ, 0x10, R55 ;  /* 0x00000010ff597819 */ /* 0x000fe20000011637 */
[----:B------:R-:W4:Y:S01]  /*0c30*/  LDG.E.64 R244, desc[UR4][R244.64] ;  /* 0x00000004f4f47981 */ /* 0x000f22000c1e1b00 */
[----:B------:R-:W-:-:S02]  /*0c40*/  @!P0 CS2R R184, SRZ ;  /* 0x0000000000b88805 */ /* 0x000fc4000001ff00 */
[----:B------:R-:W-:Y:S02]  /*0c50*/  @!P0 CS2R R148, SRZ ;  /* 0x0000000000948805 */ /* 0x000fe4000001ff00 */
[----:B------:R-:W-:Y:S01]  /*0c60*/  @!P0 CS2R R180, SRZ ;  /* 0x0000000000b48805 */ /* 0x000fe2000001ff00 */
[----:B------:R-:W4:Y:S01]  /*0c70*/  LDG.E.64 R240, desc[UR4][R240.64] ;  /* 0x00000004f0f07981 */ /* 0x000f22000c1e1b00 */
[----:B------:R-:W-:Y:S02]  /*0c80*/  @!P0 CS2R R2, SRZ ;  /* 0x0000000000028805 */ /* 0x000fe4000001ff00 */
[----:B------:R-:W-:Y:S02]  /*0c90*/  @!P0 CS2R R4, SRZ ;  /* 0x0000000000048805 */ /* 0x000fe4000001ff00 */
[----:B------:R-:W-:Y:S01]  /*0ca0*/  @!P0 CS2R R6, SRZ ;  /* 0x0000000000068805 */ /* 0x000fe2000001ff00 */
        /* <DEDUP_REMOVED lines=13> */
[----:B------:R-:W-:Y:S01]  /*0d80*/  @!P0 CS2R R26, SRZ ;  /* 0x00000000001a8805 */ /* 0x000fe2000001ff00 */
[----:B------:R-:W-:Y:S01]  /*0d90*/  ULDC.64 UR6, c[0x0][0x270] ;  /* 0x00009c0000067ab9 */ /* 0x000fe20000000a00 */
[----:B------:R-:W-:Y:S01]  /*0da0*/  ULDC UR12, c[0x0][0x2d8] ;  /* 0x0000b600000c7ab9 */ /* 0x000fe20000000800 */
[----:B------:R-:W4:Y:S01]  /*0db0*/  LDG.E.64 R220, desc[UR4][R220.64] ;  /* 0x00000004dcdc7981 */ /* 0x000f22000c1e1b00 */
[----:B------:R-:W-:Y:S01]  /*0dc0*/  ULDC.64 UR8, c[0x0][0x230] ;  /* 0x00008c0000087ab9 */ /* 0x000fe20000000a00 */
[----:B------:R-:W-:Y:S01]  /*0dd0*/  ULDC.64 UR10, c[0x0][0x238] ;  /* 0x00008e00000a7ab9 */ /* 0x000fe20000000a00 */
[----:B------:R-:W-:Y:S01]  /*0de0*/  ULDC.64 UR14, c[0x0][0x2b8] ;  /* 0x0000ae00000e7ab9 */ /* 0x000fe20000000a00 */
[----:B------:R-:W4:Y:S04]  /*0df0*/  LDG.E.64 R216, desc[UR4][R216.64] ;  /* 0x00000004d8d87981 */ /* 0x000f28000c1e1b00 */
[----:B------:R-:W4:Y:S04]  /*0e00*/  LDG.E.64 R212, desc[UR4][R212.64] ;  /* 0x00000004d4d47981 */ /* 0x000f28000c1e1b00 */
[----:B------:R-:W4:Y:S04]  /*0e10*/  LDG.E.64 R208, desc[UR4][R208.64] ;  /* 0x00000004d0d07981 */ /* 0x000f28000c1e1b00 */
[----:B------:R-:W4:Y:S04]  /*0e20*/  LDG.E.64 R204, desc[UR4][R204.64] ;  /* 0x00000004cccc7981 */ /* 0x000f28000c1e1b00 */
[----:B------:R-:W4:Y:S04]  /*0e30*/  LDG.E.64 R200, desc[UR4][R200.64] ;  /* 0x00000004c8c87981 */ /* 0x000f28000c1e1b00 */
[----:B------:R-:W4:Y:S01]  /*0e40*/  LDG.E.64 R196, desc[UR4][R196.64] ;  /* 0x00000004c4c47981 */ /* 0x000f22000c1e1b00 */
[--C-:B--2---:R-:W-:Y:S01]  /*0e50*/  SHF.R.U64 R56, R52, 0x10, R53.reuse ;  /* 0x0000001034387819 */ /* 0x104fe20000001235 */
[----:B------:R-:W-:Y:S01]  /*0e60*/  HADD2.F32 R52, -RZ, R52.H0_H0 ;  /* 0x20000034ff347230 */ /* 0x000fe20000004100 */
[----:B------:R-:W-:Y:S01]  /*0e70*/  SHF.R.U32.HI R55, RZ, 0x10, R53 ;  /* 0x00000010ff377819 */ /* 0x000fe20000011635 */
[----:B------:R-:W-:-:S03]  /*0e80*/  HADD2.F32 R53, -RZ, R53.H0_H0 ;  /* 0x20000035ff357230 */ /* 0x000fc60000004100 */
[----:B------:R0:W-:Y:S01]  /*0e90*/  STL [R1+0x58], R52 ;  /* 0x0000583401007387 */ /* 0x0001e20000100800 */
[----:B---3--:R-:W-:-:S03]  /*0ea0*/  HADD2.F32 R93, -RZ, R99.H0_H0 ;  /* 0x20000063ff5d7230 */ /* 0x008fc60000004100 */
[----:B------:R-:W-:Y:S01]  /*0eb0*/  STL [R1+0x50], R53 ;  /* 0x0000503501007387 */ /* 0x000fe20000100800 */
[----:B0-----:R-:W-:-:S05]  /*0ec0*/  HADD2.F32 R52, -RZ, R98.H0_H0 ;  /* 0x20000062ff347230 */ /* 0x001fca0000004100 */
[----:B------:R-:W-:Y:S04]  /*0ed0*/  STL [R1+0x198], R52 ;  /* 0x0001983401007387 */ /* 0x000fe80000100800 */
[----:B------:R4:W-:Y:S02]  /*0ee0*/  STL [R1+0x190], R93 ;  /* 0x0001905d01007387 */ /* 0x0009e40000100800 */
[----:B----4-:R-:W-:Y:S01]  /*0ef0*/  HADD2.F32 R93, -RZ, R96.H0_H0 ;  /* 0x20000060ff5d7230 */ /* 0x010fe20000004100 */
[----:B------:R-:W-:Y:S01]  /*0f00*/  SHF.R.U64 R102, R50, 0x10, R51 ;  /* 0x0000001032667819 */ /* 0x000fe20000001233 */
[----:B------:R-:W-:Y:S02]  /*0f10*/  HADD2.F32 R52, -RZ, R50.H0_H0 ;  /* 0x20000032ff347230 */ /* 0x000fe40000004100 */
[----:B------:R-:W-:Y:S01]  /*0f20*/  HADD2.F32 R50, -RZ, R51.H0_H0 ;  /* 0x20000033ff327230 */ /* 0x000fe20000004100 */
[----:B------:R-:W-:-:S02]  /*0f30*/  SHF.R.U64 R104, R48, 0x10, R49 ;  /* 0x0000001030687819 */ /* 0x000fc40000001231 */
[----:B------:R-:W-:Y:S01]  /*0f40*/  STL [R1+0x48], R52 ;  /* 0x0000483401007387 */ /* 0x000fe20000100800 */
[----:B------:R-:W-:-:S03]  /*0f50*/  HADD2.F32 R48, -RZ, R48.H0_H0 ;  /* 0x20000030ff307230 */ /* 0x000fc60000004100 */
[----:B------:R0:W-:Y:S01]  /*0f60*/  STL [R1+0x40], R50 ;  /* 0x0000403201007387 */ /* 0x0001e20000100800 */
[----:B------:R-:W-:Y:S01]  /*0f70*/  SHF.R.U32.HI R105, RZ, 0x10, R49 ;  /* 0x00000010ff697819 */ /* 0x000fe20000011631 */
[----:B------:R-:W-:Y:S02]  /*0f80*/  HADD2.F32 R49, -RZ, R49.H0_H0 ;  /* 0x20000031ff317230 */ /* 0x000fe40000004100 */
[----:B------:R1:W-:Y:S01]  /*0f90*/  STL [R1+0x188], R93 ;  /* 0x0001885d01007387 */ /* 0x0003e20000100800 */
[----:B0-----:R-:W-:-:S05]  /*0fa0*/  HADD2.F32 R50, -RZ, R97.H0_H0 ;  /* 0x20000061ff327230 */ /* 0x001fca0000004100 */
[----:B------:R-:W-:Y:S04]  /*0fb0*/  STL [R1+0x180], R50 ;  /* 0x0001803201007387 */ /* 0x000fe80000100800 */
[----:B------:R0:W-:Y:S01]  /*0fc0*/  STL [R1+0x38], R48 ;  /* 0x0000383001007387 */ /* 0x0001e20000100800 */
[----:B-1----:R-:W-:-:S03]  /*0fd0*/  HADD2.F32 R93, -RZ, R95.H0_H0 ;  /* 0x2000005fff5d7230 */ /* 0x002fc60000004100 */
[----:B------:R-:W-:Y:S01]  /*0fe0*/  STL [R1+0x30], R49 ;  /* 0x0000303101007387 */ /* 0x000fe20000100800 */
[----:B0-----:R-:W-:Y:S01]  /*0ff0*/  HADD2.F32 R48, -RZ, R94.H0_H0 ;  /* 0x2000005eff307230 */ /* 0x001fe20000004100 */
[----:B------:R-:W-:-:S04]  /*1000*/  SHF.R.U64 R106, R46, 0x10, R47 ;  /* 0x000000102e6a7819 */ /* 0x000fc8000000122f */
[----:B------:R0:W-:Y:S04]  /*1010*/  STL [R1+0x178], R48 ;  /* 0x0001783001007387 */ /* 0x0001e80000100800 */
[----:B------:R-:W-:Y:S01]  /*1020*/  STL [R1+0x170], R93 ;  /* 0x0001705d01007387 */ /* 0x000fe20000100800 */
[----:B0-----:R-:W-:Y:S02]  /*1030*/  HADD2.F32 R48, -RZ, R46.H0_H0 ;  /* 0x2000002eff307230 */ /* 0x001fe40000004100 */
[----:B------:R-:W-:-:S03]  /*1040*/  HADD2.F32 R46, -RZ, R47.H0_H0 ;  /* 0x2000002fff2e7230 */ /* 0x000fc60000004100 */
[----:B------:R0:W-:Y:S01]  /*1050*/  STL [R1+0x28], R48 ;  /* 0x0000283001007387 */ /* 0x0001e20000100800 */
[----:B------:R-:W-:Y:S01]  /*1060*/  SHF.R.U64 R108, R44, 0x10, R45 ;  /* 0x000000102c6c7819 */ /* 0x000fe2000000122d */
[----:B------:R-:W-:Y:S02]  /*1070*/  HADD2.F32 R44, -RZ, R44.H0_H0 ;  /* 0x2000002cff2c7230 */ /* 0x000fe40000004100 */
[----:B------:R1:W-:Y:S01]  /*1080*/  STL [R1+0x20], R46 ;  /* 0x0000202e01007387 */ /* 0x0003e20000100800 */
[----:B0-----:R-:W-:Y:S01]  /*1090*/  SHF.R.U64 R48, R90, 0x10, R91 ;  /* 0x000000105a307819 */ /* 0x001fe2000000125b */
[----:B------:R-:W-:Y:S02]  /*10a0*/  HADD2.F32 R90, -RZ, R90.H0_H0 ;  /* 0x2000005aff5a7230 */ /* 0x000fe40000004100 */
[----:B-1----:R-:W-:Y:S01]  /*10b0*/  HADD2.F32 R46, -RZ, R91.H0_H0 ;  /* 0x2000005bff2e7230 */ /* 0x002fe20000004100 */
[----:B------:R-:W-:Y:S02]  /*10c0*/  SHF.R.U32.HI R109, RZ, 0x10, R45 ;  /* 0x00000010ff6d7819 */ /* 0x000fe4000001162d */
[----:B------:R-:W-:Y:S01]  /*10d0*/  STL [R1+0x168], R90 ;  /* 0x0001685a01007387 */ /* 0x000fe20000100800 */
[----:B------:R-:W-:-:S03]  /*10e0*/  HADD2.F32 R45, -RZ, R45.H0_H0 ;  /* 0x2000002dff2d7230 */ /* 0x000fc60000004100 */
[----:B------:R0:W-:Y:S04]  /*10f0*/  STL [R1+0x160], R46 ;  /* 0x0001602e01007387 */ /* 0x0001e80000100800 */
[----:B------:R1:W-:Y:S04]  /*1100*/  STL [R1+0x18], R44 ;  /* 0x0000182c01007387 */ /* 0x0003e80000100800 */
[----:B------:R-:W-:Y:S01]  /*1110*/  STL [R1+0x10], R45 ;  /* 0x0000102d01007387 */ /* 0x000fe20000100800 */
[----:B0-----:R-:W-:Y:S01]  /*1120*/  SHF.R.U64 R46, R84, 0x10, R85 ;  /* 0x00000010542e7819 */ /* 0x001fe20000001255 */
[----:B-1----:R-:W-:-:S02]  /*1130*/  HADD2.F32 R44, -RZ, R84.H0_H0 ;  /* 0x20000054ff2c7230 */ /* 0x002fc40000004100 */
[----:B------:R-:W-:-:S03]  /*1140*/  HADD2.F32 R84, -RZ, R85.H0_H0 ;  /* 0x20000055ff547230 */ /* 0x000fc60000004100 */
[----:B------:R0:W-:Y:S01]  /*1150*/  STL [R1+0x158], R44 ;  /* 0x0001582c01007387 */ /* 0x0001e20000100800 */
[--C-:B------:R-:W-:Y:S02]  /*1160*/  SHF.R.U64 R110, R82, 0x10, R83.reuse ;  /* 0x00000010526e7819 */ /* 0x100fe40000001253 */
[----:B------:R-:W-:Y:S01]  /*1170*/  SHF.R.U32.HI R252, RZ, 0x10, R83 ;  /* 0x00000010fffc7819 */ /* 0x000fe20000011653 */
[----:B------:R-:W-:Y:S01]  /*1180*/  STL [R1+0x150], R84 ;  /* 0x0001505401007387 */ /* 0x000fe20000100800 */
[----:B0-----:R-:W-:Y:S02]  /*1190*/  HADD2.F32 R44, -RZ, R82.H0_H0 ;  /* 0x20000052ff2c7230 */ /* 0x001fe40000004100 */
[----:B------:R-:W-:Y:S02]  /*11a0*/  HADD2.F32 R83, -RZ, R83.H0_H0 ;  /* 0x20000053ff537230 */ /* 0x000fe40000004100 */
[----:B------:R-:W-:Y:S01]  /*11b0*/  HADD2.F32 R82, -RZ, R78.H0_H0 ;  /* 0x2000004eff527230 */ /* 0x000fe20000004100 */
[----:B------:R0:W-:Y:S04]  /*11c0*/  STL [R1+0x8], R44 ;  /* 0x0000082c01007387 */ /* 0x0001e80000100800 */
[----:B------:R-:W-:Y:S01]  /*11d0*/  STL [R1], R83 ;  /* 0x0000005301007387 */ /* 0x000fe20000100800 */
[----:B0-----:R-:W-:-:S02]  /*11e0*/  SHF.R.U64 R44, R78, 0x10, R79 ;  /* 0x000000104e2c7819 */ /* 0x001fc4000000124f */
[----:B------:R-:W-:Y:S01]  /*11f0*/  SHF.R.U32.HI R78, RZ, 0x10, R79 ;  /* 0x00000010ff4e7819 */ /* 0x000fe2000001164f */
[----:B------:R-:W-:Y:S01]  /*1200*/  HADD2.F32 R79, -RZ, R79.H0_H0 ;  /* 0x2000004fff4f7230 */ /* 0x000fe20000004100 */
[----:B------:R0:W-:Y:S04]  /*1210*/  STL [R1+0x148], R82 ;  /* 0x0001485201007387 */ /* 0x0001e80000100800 */
[----:B------:R1:W-:Y:S01]  /*1220*/  STL [R1+0x140], R79 ;  /* 0x0001404f01007387 */ /* 0x0003e20000100800 */
[----:B0-----:R-:W-:Y:S01]  /*1230*/  HADD2.F32 R82, -RZ, R74.H0_H0 ;  /* 0x2000004aff527230 */ /* 0x001fe20000004100 */
[--C-:B-1----:R-:W-:Y:S02]  /*1240*/  SHF.R.U64 R79, R74, 0x10, R75.reuse ;  /* 0x000000104a4f7819 */ /* 0x102fe4000000124b */
[----:B------:R-:W-:Y:S01]  /*1250*/  SHF.R.U32.HI R74, RZ, 0x10, R75 ;  /* 0x00000010ff4a7819 */ /* 0x000fe2000001164b */
[----:B------:R-:W-:Y:S01]  /*1260*/  HADD2.F32 R75, -RZ, R75.H0_H0 ;  /* 0x2000004bff4b7230 */ /* 0x000fe20000004100 */
[----:B------:R0:W-:Y:S04]  /*1270*/  STL [R1+0x138], R82 ;  /* 0x0001385201007387 */ /* 0x0001e80000100800 */
[----:B------:R1:W-:Y:S01]  /*1280*/  STL [R1+0x130], R75 ;  /* 0x0001304b01007387 */ /* 0x0003e20000100800 */
[----:B0-----:R-:W-:Y:S01]  /*1290*/  HADD2.F32 R82, -RZ, R70.H0_H0 ;  /* 0x20000046ff527230 */ /* 0x001fe20000004100 */
[----:B-1----:R-:W-:-:S02]  /*12a0*/  SHF.R.U64 R75, R70, 0x10, R71 ;  /* 0x00000010464b7819 */ /* 0x002fc40000001247 */
        /* <DEDUP_REMOVED lines=26> */
[----:B------:R-:W-:Y:S01]  /*1450*/  STL [R1+0xe8], R82 ;  /* 0x0000e85201007387 */ /* 0x000fe20000100800 */
[----:B------:R-:W-:-:S03]  /*1460*/  HADD2.F32 R83, -RZ, R42.H0_H0 ;  /* 0x2000002aff537230 */ /* 0x000fc60000004100 */
[----:B------:R0:W-:Y:S04]  /*1470*/  STL [R1+0xe0], R59 ;  /* 0x0000e03b01007387 */ /* 0x0001e80000100800 */
[----:B------:R1:W-:Y:S01]  /*1480*/  STL [R1+0xd8], R83 ;  /* 0x0000d85301007387 */ /* 0x0003e20000100800 */
[----:B0-----:R-:W-:Y:S01]  /*1490*/  SHF.R.U64 R59, R42, 0x10, R43 ;  /* 0x000000102a3b7819 */ /* 0x001fe2000000122b */
[----:B------:R-:W-:Y:S01]  /*14a0*/  HADD2.F32 R42, -RZ, R43.H0_H0 ;  /* 0x2000002bff2a7230 */ /* 0x000fe20000004100 */
[----:B-1----:R-:W-:-:S04]  /*14b0*/  SHF.R.U64 R83, R40, 0x10, R41 ;  /* 0x0000001028537819 */ /* 0x002fc80000001229 */
[----:B------:R0:W-:Y:S01]  /*14c0*/  STL [R1+0xd0], R42 ;  /* 0x0000d02a01007387 */ /* 0x0001e20000100800 */
[----:B------:R-:W-:Y:S02]  /*14d0*/  SHF.R.U32.HI R45, RZ, 0x10, R85 ;  /* 0x00000010ff2d7819 */ /* 0x000fe40000011655 */
[----:B------:R-:W-:Y:S01]  /*14e0*/  SHF.R.U64 R85, R38, 0x10, R39 ;  /* 0x0000001026557819 */ /* 0x000fe20000001227 */
[----:B0-----:R-:W-:Y:S02]  /*14f0*/  HADD2.F32 R42, -RZ, R40.H0_H0 ;  /* 0x20000028ff2a7230 */ /* 0x001fe40000004100 */
[----:B------:R-:W-:-:S03]  /*1500*/  HADD2.F32 R40, -RZ, R41.H0_H0 ;  /* 0x20000029ff287230 */ /* 0x000fc60000004100 */
[----:B------:R-:W-:Y:S04]  /*1510*/  STL [R1+0xc8], R42 ;  /* 0x0000c82a01007387 */ /* 0x000fe80000100800 */
[----:B------:R0:W-:Y:S01]  /*1520*/  STL [R1+0xc0], R40 ;  /* 0x0000c02801007387 */ /* 0x0001e20000100800 */
[----:B------:R-:W-:Y:S02]  /*1530*/  SHF.R.U32.HI R107, RZ, 0x10, R47 ;  /* 0x00000010ff6b7819 */ /* 0x000fe4000001162f */
[----:B------:R-:W-:Y:S01]  /*1540*/  SHF.R.U32.HI R47, RZ, 0x10, R91 ;  /* 0x00000010ff2f7819 */ /* 0x000fe2000001165b */
[----:B0-----:R-:W-:Y:S02]  /*1550*/  HADD2.F32 R40, -RZ, R38.H0_H0 ;  /* 0x20000026ff287230 */ /* 0x001fe40000004100 */
[----:B------:R-:W-:Y:S01]  /*1560*/  HADD2.F32 R38, -RZ, R39.H0_H0 ;  /* 0x20000027ff267230 */ /* 0x000fe20000004100 */
[----:B------:R-:W-:-:S02]  /*1570*/  SHF.R.U64 R91, R36, 0x10, R37 ;  /* 0x00000010245b7819 */ /* 0x000fc40000001225 */
[----:B------:R-:W-:Y:S04]  /*1580*/  STL [R1+0xb8], R40 ;  /* 0x0000b82801007387 */ /* 0x000fe80000100800 */
[----:B------:R0:W-:Y:S01]  /*1590*/  STL [R1+0xb0], R38 ;  /* 0x0000b02601007387 */ /* 0x0001e20000100800 */
[----:B------:R-:W-:Y:S02]  /*15a0*/  SHF.R.U64 R50, R94, 0x10, R95 ;  /* 0x000000105e327819 */ /* 0x000fe4000000125f */
[----:B------:R-:W-:Y:S01]  /*15b0*/  SHF.R.U64 R94, R34, 0x10, R35 ;  /* 0x00000010225e7819 */ /* 0x000fe20000001223 */
[----:B0-----:R-:W-:Y:S02]  /*15c0*/  HADD2.F32 R38, -RZ, R36.H0_H0 ;  /* 0x20000024ff267230 */ /* 0x001fe40000004100 */
[----:B------:R-:W-:-:S03]  /*15d0*/  HADD2.F32 R36, -RZ, R37.H0_H0 ;  /* 0x20000025ff247230 */ /* 0x000fc60000004100 */
        /* <DEDUP_REMOVED lines=8> */
[----:B------:R-:W-:Y:S01]  /*1660*/  HADD2.F32 R147, -RZ, R54.H0_H0 ;  /* 0x20000036ff937230 */ /* 0x000fe20000004100 */
[----:B------:R-:W-:Y:S01]  /*1670*/  SHF.R.U64 R54, R98, 0x10, R99 ;  /* 0x0000001062367819 */ /* 0x000fe20000001263 */
[----:B0-----:R-:W-:Y:S02]  /*1680*/  HADD2.F32 R34, -RZ, R32.H0_H0 ;  /* 0x20000020ff227230 */ /* 0x001fe40000004100 */
[----:B------:R-:W-:Y:S01]  /*1690*/  HADD2.F32 R32, -RZ, R33.H0_H0 ;  /* 0x20000021ff207230 */ /* 0x000fe20000004100 */
[----:B------:R-:W-:-:S02]  /*16a0*/  SHF.R.U64 R98, R30, 0x10, R31 ;  /* 0x000000101e627819 */ /* 0x000fc4000000121f */
[----:B------:R-:W-:Y:S04]  /*16b0*/  STL [R1+0x88], R34 ;  /* 0x0000882201007387 */ /* 0x000fe80000100800 */
[----:B------:R0:W-:Y:S01]  /*16c0*/  STL [R1+0x80], R32 ;  /* 0x0000802001007387 */ /* 0x0001e20000100800 */
[----:B------:R-:W-:Y:S02]  /*16d0*/  SHF.R.U32.HI R53, RZ, 0x10, R99 ;  /* 0x00000010ff357819 */ /* 0x000fe40000011663 */
[----:B------:R-:W-:Y:S01]  /*16e0*/  SHF.R.U64 R100, R28, 0x10, R29 ;  /* 0x000000101c647819 */ /* 0x000fe2000000121d */
[----:B0-----:R-:W-:Y:S02]  /*16f0*/  HADD2.F32 R32, -RZ, R30.H0_H0 ;  /* 0x2000001eff207230 */ /* 0x001fe40000004100 */
[----:B------:R-:W-:-:S03]  /*1700*/  HADD2.F32 R30, -RZ, R31.H0_H0 ;  /* 0x2000001fff1e7230 */ /* 0x000fc60000004100 */
[----:B------:R-:W-:Y:S01]  /*1710*/  STL [R1+0x78], R32 ;  /* 0x0000782001007387 */ /* 0x000fe20000100800 */
[----:B------:R-:W-:-:S03]  /*1720*/  HADD2.F32 R56, -RZ, R56.H0_H0 ;  /* 0x20000038ff387230 */ /* 0x000fc60000004100 */
[----:B------:R0:W-:Y:S01]  /*1730*/  STL [R1+0x70], R30 ;  /* 0x0000701e01007387 */ /* 0x0001e20000100800 */
[----:B------:R-:W-:Y:S01]  /*1740*/  HADD2.F32 R55, -RZ, R55.H0_H0 ;  /* 0x20000037ff377230 */ /* 0x000fe20000004100 */
[----:B------:R-:W-:Y:S01]  /*1750*/  SHF.R.U32.HI R103, RZ, 0x10, R51 ;  /* 0x00000010ff677819 */ /* 0x000fe20000011633 */
[----:B------:R-:W-:Y:S02]  /*1760*/  HADD2.F32 R54, -RZ, R54.H0_H0 ;  /* 0x20000036ff367230 */ /* 0x000fe40000004100 */
[----:B------:R-:W-:Y:S02]  /*1770*/  HADD2.F32 R53, -RZ, R53.H0_H0 ;  /* 0x20000035ff357230 */ /* 0x000fe40000004100 */
[----:B0-----:R-:W-:Y:S02]  /*1780*/  HADD2.F32 R30, -RZ, R28.H0_H0 ;  /* 0x2000001cff1e7230 */ /* 0x001fe40000004100 */
[----:B------:R-:W-:Y:S01]  /*1790*/  HADD2.F32 R28, -RZ, R29.H0_H0 ;  /* 0x2000001dff1c7230 */ /* 0x000fe20000004100 */
[----:B------:R-:W-:-:S02]  /*17a0*/  SHF.R.U32.HI R51, RZ, 0x10, R97 ;  /* 0x00000010ff337819 */ /* 0x000fc40000011661 */
[----:B------:R-:W-:Y:S04]  /*17b0*/  STL [R1+0x68], R30 ;  /* 0x0000681e01007387 */ /* 0x000fe80000100800 */
[----:B------:R-:W-:Y:S04]  /*17c0*/  STL [R1+0x60], R28 ;  /* 0x0000601c01007387 */ /* 0x000fe80000100800 */
[----:B------:R-:W-:Y:S04]  /*17d0*/  STL [R1+0x54], R56 ;  /* 0x0000543801007387 */ /* 0x000fe80000100800 */
[----:B------:R0:W-:Y:S04]  /*17e0*/  STL [R1+0x4c], R55 ;  /* 0x00004c3701007387 */ /* 0x0001e80000100800 */
[----:B------:R1:W-:Y:S04]  /*17f0*/  STL [R1+0x194], R54 ;  /* 0x0001943601007387 */ /* 0x0003e80000100800 */
[----:B------:R2:W-:Y:S01]  /*1800*/  STL [R1+0x18c], R53 ;  /* 0x00018c3501007387 */ /* 0x0005e20000100800 */
[----:B0-----:R-:W-:-:S02]  /*1810*/  HADD2.F32 R55, -RZ, R102.H0_H0 ;  /* 0x20000066ff377230 */ /* 0x001fc40000004100 */
[----:B-1----:R-:W-:Y:S01]  /*1820*/  HADD2.F32 R54, -RZ, R103.H0_H0 ;  /* 0x20000067ff367230 */ /* 0x002fe20000004100 */
[----:B------:R-:W-:Y:S01]  /*1830*/  SHF.R.U32.HI R49, RZ, 0x10, R95 ;  /* 0x00000010ff317819 */ /* 0x000fe2000001165f */
[----:B--2---:R-:W-:Y:S02]  /*1840*/  HADD2.F32 R53, -RZ, R52.H0_H0 ;  /* 0x20000034ff357230 */ /* 0x004fe40000004100 */
[----:B------:R-:W-:Y:S01]  /*1850*/  HADD2.F32 R52, -RZ, R51.H0_H0 ;  /* 0x20000033ff347230 */ /* 0x000fe20000004100 */
[----:B------:R-:W-:Y:S01]  /*1860*/  STL [R1+0x44], R55 ;  /* 0x0000443701007387 */ /* 0x000fe20000100800 */
[----:B------:R-:W-:-:S03]  /*1870*/  HADD2.F32 R51, -RZ, R104.H0_H0 ;  /* 0x20000068ff337230 */ /* 0x000fc60000004100 */
[----:B------:R-:W-:Y:S04]  /*1880*/  STL [R1+0x3c], R54 ;  /* 0x00003c3601007387 */ /* 0x000fe80000100800 */
[----:B------:R0:W-:Y:S04]  /*1890*/  STL [R1+0x184], R53 ;  /* 0x0001843501007387 */ /* 0x0001e80000100800 */
[----:B------:R1:W-:Y:S04]  /*18a0*/  STL [R1+0x17c], R52 ;  /* 0x00017c3401007387 */ /* 0x0003e80000100800 */
[----:B------:R2:W-:Y:S01]  /*18b0*/  STL [R1+0x34], R51 ;  /* 0x0000343301007387 */ /* 0x0005e20000100800 */
[----:B0-----:R-:W-:-:S02]  /*18c0*/  HADD2.F32 R53, -RZ, R105.H0_H0 ;  /* 0x20000069ff357230 */ /* 0x001fc40000004100 */
[----:B-1----:R-:W-:Y:S02]  /*18d0*/  HADD2.F32 R52, -RZ, R50.H0_H0 ;  /* 0x20000032ff347230 */ /* 0x002fe40000004100 */
[----:B------:R-:W-:Y:S02]  /*18e0*/  HADD2.F32 R50, -RZ, R106.H0_H0 ;  /* 0x2000006aff327230 */ /* 0x000fe40000004100 */
[----:B--2---:R-:W-:Y:S01]  /*18f0*/  HADD2.F32 R51, -RZ, R49.H0_H0 ;  /* 0x20000031ff337230 */ /* 0x004fe20000004100 */
[----:B------:R-:W-:Y:S01]  /*1900*/  STL [R1+0x2c], R53 ;  /* 0x00002c3501007387 */ /* 0x000fe20000100800 */
[----:B------:R-:W-:Y:S02]  /*1910*/  HADD2.F32 R49, -RZ, R107.H0_H0 ;  /* 0x2000006bff317230 */ /* 0x000fe40000004100 */
[----:B------:R-:W-:Y:S01]  /*1920*/  HADD2.F32 R48, -RZ, R48.H0_H0 ;  /* 0x20000030ff307230 */ /* 0x000fe20000004100 */
[----:B------:R-:W-:Y:S01]  /*1930*/  STL [R1+0x174], R52 ;  /* 0x0001743401007387 */ /* 0x000fe20000100800 */
[----:B------:R-:W-:-:S03]  /*1940*/  HADD2.F32 R47, -RZ, R47.H0_H0 ;  /* 0x2000002fff2f7230 */ /* 0x000fc60000004100 */
[----:B------:R-:W-:Y:S04]  /*1950*/  STL [R1+0x16c], R51 ;  /* 0x00016c3301007387 */ /* 0x000fe80000100800 */
[----:B------:R-:W-:Y:S04]  /*1960*/  STL [R1+0x24], R50 ;  /* 0x0000243201007387 */ /* 0x000fe80000100800 */
[----:B------:R0:W-:Y:S01]  /*1970*/  STL [R1+0x1c], R49 ;  /* 0x00001c3101007387 */ /* 0x0001e20000100800 */
[----:B------:R-:W-:-:S03]  /*1980*/  HADD2.F32 R45, -RZ, R45.H0_H0 ;  /* 0x2000002dff2d7230 */ /* 0x000fc60000004100 */
[----:B------:R1:W-:Y:S04]  /*1990*/  STL [R1+0x164], R48 ;  /* 0x0001643001007387 */ /* 0x0003e80000100800 */
[----:B------:R2:W-:Y:S01]  /*19a0*/  STL [R1+0x15c], R47 ;  /* 0x00015c2f01007387 */ /* 0x0005e20000100800 */
[----:B0-----:R-:W-:Y:S02]  /*19b0*/  HADD2.F32 R49, -RZ, R108.H0_H0 ;  /* 0x2000006cff317230 */ /* 0x001fe40000004100 */
[----:B-1----:R-:W-:-:S03]  /*19c0*/  HADD2.F32 R48, -RZ, R109.H0_H0 ;  /* 0x2000006dff307230 */ /* 0x002fc60000004100 */
[----:B------:R-:W-:Y:S01]  /*19d0*/  STL [R1+0x14], R49 ;  /* 0x0000143101007387 */ /* 0x000fe20000100800 */
[----:B--2---:R-:W-:-:S03]  /*19e0*/  HADD2.F32 R47, -RZ, R46.H0_H0 ;  /* 0x2000002eff2f7230 */ /* 0x004fc60000004100 */
[----:B------:R-:W-:Y:S01]  /*19f0*/  STL [R1+0xc], R48 ;  /* 0x00000c3001007387 */ /* 0x000fe20000100800 */
[----:B------:R-:W-:-:S03]  /*1a00*/  HADD2.F32 R46, -RZ, R110.H0_H0 ;  /* 0x2000006eff2e7230 */ /* 0x000fc60000004100 */
[----:B------:R-:W-:Y:S04]  /*1a10*/  STL [R1+0x154], R47 ;  /* 0x0001542f01007387 */ /* 0x000fe80000100800 */
[----:B------:R0:W-:Y:S04]  /*1a20*/  STL [R1+0x14c], R45 ;  /* 0x00014c2d01007387 */ /* 0x0001e80000100800 */
[----:B------:R-:W-:Y:S01]  /*1a30*/  STL [R1+0x4], R46 ;  /* 0x0000042e01007387 */ /* 0x000fe20000100800 */
[----:B0-----:R-:W-:Y:S02]  /*1a40*/  HADD2.F32 R45, -RZ, R44.H0_H0 ;  /* 0x2000002cff2d7230 */ /* 0x001fe40000004100 */
[----:B------:R-:W-:-:S03]  /*1a50*/  HADD2.F32 R44, -RZ, R78.H0_H0 ;  /* 0x2000004eff2c7230 */ /* 0x000fc60000004100 */
[----:B------:R0:W-:Y:S04]  /*1a60*/  STL [R1+0x144], R45 ;  /* 0x0001442d01007387 */ /* 0x0001e80000100800 */
[----:B------:R1:W-:Y:S01]  /*1a70*/  STL [R1+0x13c], R44 ;  /* 0x00013c2c01007387 */ /* 0x0003e20000100800 */
[----:B0-----:R-:W-:Y:S02]  /*1a80*/  HADD2.F32 R45, -RZ, R79.H0_H0 ;  /* 0x2000004fff2d7230 */ /* 0x001fe40000004100 */
[----:B-1----:R-:W-:-:S03]  /*1a90*/  HADD2.F32 R44, -RZ, R74.H0_H0 ;  /* 0x2000004aff2c7230 */ /* 0x002fc60000004100 */
        /* <DEDUP_REMOVED lines=16> */
[----:B------:R0:W-:Y:S01]  /*1ba0*/  STL [R1+0xf4], R45 ;  /* 0x0000f42d01007387 */ /* 0x0001e20000100800 */
[----:B------:R-:W-:-:S03]  /*1bb0*/  SHF.R.U32.HI R82, RZ, 0x10, R43 ;  /* 0x00000010ff527819 */ /* 0x000fc6000001162b */
        /* <DEDUP_REMOVED lines=82> */
[----:B------:R-:W-:-:S02]  /*20e0*/  SHF.R.U32.HI R192, RZ, 0x10, R193 ;  /* 0x00000010ffc07819 */ /* 0x000fc400000116c1 */
[----:B------:R-:W-:Y:S02]  /*20f0*/  SHF.R.U32.HI R188, RZ, 0x10, R189 ;  /* 0x00000010ffbc7819 */ /* 0x000fe400000116bd */
[----:B------:R-:W-:Y:S02]  /*2100*/  SHF.R.U32.HI R184, RZ, 0x10, R185 ;  /* 0x00000010ffb87819 */ /* 0x000fe400000116b9 */
[--C-:B------:R-:W-:Y:S02]  /*2110*/  SHF.R.U64 R182, R180, 0x10, R181.reuse ;  /* 0x00000010b4b67819 */ /* 0x100fe400000012b5 */
[----:B------:R-:W-:Y:S02]  /*2120*/  SHF.R.U32.HI R179, RZ, 0x10, R181 ;  /* 0x00000010ffb37819 */ /* 0x000fe400000116b5 */
[----:B------:R-:W-:Y:S02]  /*2130*/  SHF.R.U32.HI R148, RZ, 0x10, R149 ;  /* 0x00000010ff947819 */ /* 0x000fe40000011695 */
[----:B------:R-:W-:-:S02]  /*2140*/  SHF.R.U64 R88, R2, 0x10, R3 ;  /* 0x0000001002587819 */ /* 0x000fc40000001203 */
[----:B------:R-:W-:Y:S02]  /*2150*/  SHF.R.U32.HI R87, RZ, 0x10, R3 ;  /* 0x00000010ff577819 */ /* 0x000fe40000011603 */
[--C-:B------:R-:W-:Y:S02]  /*2160*/  SHF.R.U64 R86, R4, 0x10, R5.reuse ;  /* 0x0000001004567819 */ /* 0x100fe40000001205 */
[----:B------:R-:W-:Y:S02]  /*2170*/  SHF.R.U32.HI R81, RZ, 0x10, R5 ;  /* 0x00000010ff517819 */ /* 0x000fe40000011605 */
[--C-:B------:R-:W-:Y:S02]  /*2180*/  SHF.R.U64 R80, R6, 0x10, R7.reuse ;  /* 0x0000001006507819 */ /* 0x100fe40000001207 */
        /* <DEDUP_REMOVED lines=21> */
[----:B------:R-:W-:Y:S02]  /*22e0*/  SHF.R.U32.HI R248, RZ, 0x10, R249 ;  /* 0x00000010fff87819 */ /* 0x000fe400000116f9 */
[----:B------:R-:W-:Y:S02]  /*22f0*/  SHF.R.U32.HI R244, RZ, 0x10, R245 ;  /* 0x00000010fff47819 */ /* 0x000fe400000116f5 */
[----:B------:R-:W-:Y:S02]  /*2300*/  SHF.R.U32.HI R240, RZ, 0x10, R241 ;  /* 0x00000010fff07819 */ /* 0x000fe400000116f1 */
[----:B------:R-:W-:Y:S02]  /*2310*/  SHF.R.U32.HI R236, RZ, 0x10, R237 ;  /* 0x00000010ffec7819 */ /* 0x000fe400000116ed */
[----:B------:R-:W-:-:S02]  /*2320*/  SHF.R.U32.HI R232, RZ, 0x10, R233 ;  /* 0x00000010ffe87819 */ /* 0x000fc400000116e9 */
        /* <DEDUP_REMOVED lines=9> */
[----:B------:R-:W-:Y:S01]  /*23c0*/  ISETP.NE.U32.AND P0, PT, RZ, UR6, PT ;  /* 0x00000006ff007c0c */ /* 0x000fe2000bf05070 */
[----:B------:R-:W-:Y:S01]  /*23d0*/  ULDC.U8 UR6, c[0x0][0x2a0] ;  /* 0x0000a80000067ab9 */ /* 0x000fe20000000000 */
[----:B------:R-:W-:Y:S01]  /*23e0*/  HADD2.F32 R193, -RZ, R193.H0_H0 ;  /* 0x200000c1ffc17230 */ /* 0x000fe20000004100 */
[----:B------:R-:W-:Y:S01]  /*23f0*/  ISETP.NE.AND P3, PT, RZ, UR6, PT ;  /* 0x00000006ff007c0c */ /* 0x000fe2000bf65270 */
        /* <DEDUP_REMOVED lines=113> */
[----:B------:R-:W-:Y:S01]  /*2b10*/  HADD2.F32 R196, -RZ, R196.H0_H0 ;  /* 0x200000c4ffc47230 */ /* 0x000fe20000004100 */
[----:B------:R-:W-:Y:S01]  /*2b20*/  ISETP.NE.AND.EX P0, PT, RZ, UR7, PT, P0 ;  /* 0x00000007ff007c0c */ /* 0x000fe2000bf05300 */
[----:B0-----:R-:W-:-:S12]  /*2b30*/  ULDC UR7, c[0x0][0x218] ;  /* 0x0000860000077ab9 */ /* 0x001fd80000000800 */
.L_x_58294:
[----:B-1----:R-:W0:Y:S01]  /*2b40*/  S2R R48, SR_TID.X ;  /* 0x0000000000307919 */ /* 0x002e220000002100 */
[----:B------:R-:W1:Y:S01]  /*2b50*/  @P0 LDC.64 R50, c[0x0][0x270] ;  /* 0x00009c00ff320b82 */ /* 0x000e620000000a00 */
[----:B------:R-:W-:Y:S01]  /*2b60*/  IMAD R49, R146, UR7, RZ ;  /* 0x0000000792317c24 */ /* 0x000fe2000f8e02ff */
[----:B------:R-:W2:Y:S04]  /*2b70*/  LDL R59, [R1+0x198] ;  /* 0x00019800013b7983 */ /* 0x000ea80000100800 */
[----:B------:R-:W3:Y:S02]  /*2b80*/  LDL R58, [R1+0x194] ;  /* 0x00019400013a7983 */ /* 0x000ee40000100800 */
[----:B------:R-:W4:Y:S01]  /*2b90*/  LDC.64 R128, c[0x0][0x220] ;  /* 0x00008800ff807b82 */ /* 0x000f220000000a00 */
[----:B------:R-:W-:-:S02]  /*2ba0*/  SHF.R.S32.HI R52, RZ, 0x1f, R49 ;  /* 0x0000001fff347819 */ /* 0x000fc40000011431 */
[----:B------:R-:W-:Y:S01]  /*2bb0*/  ISETP.NE.U32.AND P2, PT, RZ, UR8, PT ;  /* 0x00000008ff007c0c */ /* 0x000fe2000bf45070 */
[----:B------:R-:W3:Y:S01]  /*2bc0*/  LDL R55, [R1+0x190] ;  /* 0x0001900001377983 */ /* 0x000ee20000100800 */
[----:B------:R-:W-:Y:S02]  /*2bd0*/  LEA.HI R52, R52, R49, RZ, 0x2 ;  /* 0x0000003134347211 */ /* 0x000fe400078f10ff */
[----:B------:R-:W-:Y:S01]  /*2be0*/  ISETP.NE.AND.EX P2, PT, RZ, UR9, PT, P2 ;  /* 0x00000009ff007c0c */ /* 0x000fe2000bf45320 */
[----:B------:R-:W-:Y:S01]  /*2bf0*/  HFMA2.MMA R163, -RZ, RZ, 1.875, 0 ;  /* 0x3f800000ffa37435 */ /* 0x000fe200000001ff */
[----:B------:R-:W3:Y:S01]  /*2c00*/  LDL R54, [R1+0x18c] ;  /* 0x00018c0001367983 */ /* 0x000ee20000100800 */
[----:B------:R-:W3:Y:S03]  /*2c10*/  LDC.64 R142, c[0x0][0x238] ;  /* 0x00008e00ff8e7b82 */ /* 0x000ee60000000a00 */
[----:B------:R4:W-:Y:S01]  /*2c20*/  STL [R1+0x1a0], R2 ;  /* 0x0001a00201007387 */ /* 0x0009e20000100800 */
[----:B0-----:R-:W-:Y:S01]  /*2c30*/  LOP3.LUT R53, R48, 0x1f, RZ, 0xc0, !PT ;  /* 0x0000001f30357812 */ /* 0x001fe200078ec0ff */
[----:B-1----:R-:W-:-:S05]  /*2c40*/  @P0 IMAD.WIDE R50, R146, 0x4, R50 ;  /* 0x0000000492320825 */ /* 0x002fca00078e0232 */
[----:B------:R-:W0:Y:S01]  /*2c50*/  @P2 LDC.64 R56, c[0x0][0x230] ;  /* 0x00008c00ff382b82 */ /* 0x000e220000000a00 */
[----:B------:R1:W-:Y:S01]  /*2c60*/  STL [R1+0x19c], R0 ;  /* 0x00019c0001007387 */ /* 0x0003e20000100800 */
[----:B------:R-:W-:-:S03]  /*2c70*/  LEA.HI.SX32 R130, R52, R53, 0x1e ;  /* 0x0000003534827211 */ /* 0x000fc600078ff2ff */
[----:B------:R-:W2:Y:S02]  /*2c80*/  @P0 LDG.E R163, desc[UR4][R50.64] ;  /* 0x0000000432a30981 */ /* 0x000ea4000c1e1900 */
[C---:B----4-:R-:W-:Y:S01]  /*2c90*/  IMAD.WIDE.U32 R48, R130.reuse, 0x10, R128 ;  /* 0x0000001082307825 */ /* 0x050fe200078e0080 */
[C---:B------:R-:W-:Y:S01]  /*2ca0*/  @P2 LEA R52, P1, R130.reuse, UR8, 0x4 ;  /* 0x0000000882342c11 */ /* 0x040fe2000f8220ff */
[----:B------:R-:W4:Y:S01]  /*2cb0*/  LDL R2, [R1+0x188] ;  /* 0x0001880001027983 */ /* 0x000f220000100800 */
[----:B------:R-:W3:Y:S02]  /*2cc0*/  @P2 LDC.64 R60, c[0x0][0x230] ;  /* 0x00008c00ff3c2b82 */ /* 0x000ee40000000a00 */
[----:B------:R-:W-:Y:S01]  /*2cd0*/  @P2 LEA.HI.X R53, R130, UR9, RZ, 0x4, P1 ;  /* 0x0000000982352c11 */ /* 0x000fe200088f24ff */
[----:B-1----:R-:W4:Y:S04]  /*2ce0*/  LDL R0, [R1+0x17c] ;  /* 0x00017c0001007983 */ /* 0x002f280000100800 */
[----:B------:R-:W2:Y:S01]  /*2cf0*/  LDG.E.128 R48, desc[UR4][R48.64] ;  /* 0x0000000430307981 */ /* 0x000ea2000c1e1d00 */
[----:B------:R-:W1:Y:S03]  /*2d00*/  @P2 LDC.64 R64, c[0x0][0x230] ;  /* 0x00008c00ff402b82 */ /* 0x000e660000000a00 */
[----:B------:R0:W4:Y:S01]  /*2d10*/  @P2 LDG.E.128 R44, desc[UR4][R52.64] ;  /* 0x00000004342c2981 */ /* 0x000122000c1e1d00 */
[----:B------:R-:W-:-:S03]  /*2d20*/  ISETP.NE.U32.AND P1, PT, RZ, UR8, PT ;  /* 0x00000008ff007c0c */ /* 0x000fc6000bf25070 */
[----:B------:R-:W4:Y:S01]  /*2d30*/  LDL R66, [R1+0x178] ;  /* 0x0001780001427983 */ /* 0x000f220000100800 */
[----:B------:R-:W-:Y:S01]  /*2d40*/  ISETP.NE.AND.EX P1, PT, RZ, UR9, PT, P1 ;  /* 0x00000009ff007c0c */ /* 0x000fe2000bf25310 */
[----:B------:R-:W1:Y:S01]  /*2d50*/  @P2 LDC.64 R68, c[0x0][0x230] ;  /* 0x00008c00ff442b82 */ /* 0x000e620000000a00 */
[C---:B------:R-:W-:Y:S01]  /*2d60*/  SHF.L.U32 R159, R130.reuse, 0x4, RZ ;  /* 0x00000004829f7819 */ /* 0x040fe200000006ff */
[----:B------:R-:W4:Y:S01]  /*2d70*/  LDL R63, [R1+0x174] ;  /* 0x00017400013f7983 */ /* 0x000f220000100800 */
[----:B------:R-:W-:Y:S02]  /*2d80*/  IADD3 R156, R130, 0x20, RZ ;  /* 0x00000020829c7810 */ /* 0x000fe40007ffe0ff */
[----:B------:R-:W-:Y:S01]  /*2d90*/  SHF.R.U32.HI R160, RZ, 0x1c, R130 ;  /* 0x0000001cffa07819 */ /* 0x000fe20000011682 */
[----:B------:R-:W4:Y:S01]  /*2da0*/  LDL R62, [R1+0x170] ;  /* 0x00017000013e7983 */ /* 0x000f220000100800 */
[----:B0-----:R-:W-:Y:S01]  /*2db0*/  IADD3 R52, P4, R159, UR10, RZ ;  /* 0x0000000a9f347c10 */ /* 0x001fe2000ff9e0ff */
[----:B------:R-:W0:Y:S02]  /*2dc0*/  @P2 LDC.64 R76, c[0x0][0x230] ;  /* 0x00008c00ff4c2b82 */ /* 0x000e240000000a00 */
[----:B------:R-:W4:Y:S01]  /*2dd0*/  LDL R72, [R1+0x164] ;  /* 0x0001640001487983 */ /* 0x000f220000100800 */
[----:B------:R-:W-:Y:S01]  /*2de0*/  IADD3.X R53, R160, UR11, RZ, P4, !PT ;  /* 0x0000000ba0357c10 */ /* 0x000fe2000a7fe4ff */
[----:B------:R-:W-:-:S02]  /*2df0*/  @P2 IMAD.WIDE.U32 R56, R156, 0x10, R56 ;  /* 0x000000109c382825 */ /* 0x000fc400078e0038 */
[----:B------:R-:W4:Y:S02]  /*2e00*/  LDL R67, [R1+0x160] ;  /* 0x0001600001437983 */ /* 0x000f240000100800 */
[----:B------:R-:W0:Y:S02]  /*2e10*/  @P2 LDC.64 R80, c[0x0][0x230] ;  /* 0x00008c00ff502b82 */ /* 0x000e240000000a00 */
[----:B------:R-:W4:Y:S04]  /*2e20*/  LDL R71, [R1+0x154] ;  /* 0x0001540001477983 */ /* 0x000f280000100800 */
        /* <DEDUP_REMOVED lines=39> */
[----:B------:R-:W4:Y:S01]  /*30a0*/  LDL R131, [R1+0x70] ;  /* 0x0000700001837983 */ /* 0x000f220000100800 */
[-C--:B--2---:R-:W-:Y:S01]  /*30b0*/  FMUL.FTZ R48, R48, R163.reuse ;  /* 0x000000a330307220 */ /* 0x084fe20000410000 */
[-C--:B------:R-:W-:Y:S01]  /*30c0*/  FMUL.FTZ R49, R49, R163.reuse ;  /* 0x000000a331317220 */ /* 0x080fe20000410000 */
[-C--:B------:R-:W-:Y:S01]  /*30d0*/  FMUL.FTZ R50, R50, R163.reuse ;  /* 0x000000a332327220 */ /* 0x080fe20000410000 */
[----:B------:R-:W-:Y:S01]  /*30e0*/  FMUL.FTZ R51, R51, R163 ;  /* 0x000000a333337220 */ /* 0x000fe20000410000 */
[----:B------:R-:W-:Y:S01]  /*30f0*/  FMUL.FTZ R48, R59, R48 ;  /* 0x000000303b307220 */ /* 0x000fe20000410000 */
[----:B---3--:R-:W-:Y:S01]  /*3100*/  FMUL.FTZ R49, R58, R49 ;  /* 0x000000313a317220 */ /* 0x008fe20000410000 */
[----:B------:R-:W-:Y:S01]  /*3110*/  FMUL.FTZ R50, R55, R50 ;  /* 0x0000003237327220 */ /* 0x000fe20000410000 */
[----:B------:R-:W-:Y:S01]  /*3120*/  FMUL.FTZ R51, R54, R51 ;  /* 0x0000003336337220 */ /* 0x000fe20000410000 */
[----:B----4-:R-:W-:Y:S01]  /*3130*/  @P1 FADD.FTZ R48, R44, R48 ;  /* 0x000000302c301221 */ /* 0x010fe20000010000 */
[----:B------:R-:W-:Y:S01]  /*3140*/  @P1 FADD.FTZ R49, R45, R49 ;  /* 0x000000312d311221 */ /* 0x000fe20000010000 */
[----:B------:R-:W-:Y:S01]  /*3150*/  @P1 FADD.FTZ R50, R46, R50 ;  /* 0x000000322e321221 */ /* 0x000fe20000010000 */
[----:B------:R-:W-:Y:S01]  /*3160*/  @P1 FADD.FTZ R51, R47, R51 ;  /* 0x000000332f331221 */ /* 0x000fe20000010000 */
[----:B------:R-:W-:Y:S01]  /*3170*/  IMAD.WIDE.U32 R54, R156, 0x10, R128 ;  /* 0x000000109c367825 */ /* 0x000fe200078e0080 */
[----:B------:R-:W-:Y:S01]  /*3180*/  MOV R124, R44 ;  /* 0x0000002c007c7202 */ /* 0x000fe20000000f00 */
[----:B------:R-:W2:Y:S01]  /*3190*/  LDL R59, [R1+0x184] ;  /* 0x00018400013b7983 */ /* 0x000ea20000100800 */
[----:B------:R-:W-:-:S03]  /*31a0*/  MOV R125, R45 ;  /* 0x0000002d007d7202 */ /* 0x000fc60000000f00 */
[----:B------:R3:W-:Y:S01]  /*31b0*/  STG.E.128 desc[UR4][R52.64], R48 ;  /* 0x0000003034007986 */ /* 0x0007e2000c101d04 */
[----:B------:R-:W-:Y:S02]  /*31c0*/  MOV R126, R46 ;  /* 0x0000002e007e7202 */ /* 0x000fe40000000f00 */
[----:B------:R-:W-:Y:S01]  /*31d0*/  MOV R127, R47 ;  /* 0x0000002f007f7202 */ /* 0x000fe20000000f00 */
[----:B------:R-:W4:Y:S05]  /*31e0*/  LDL R58, [R1+0x180] ;  /* 0x00018000013a7983 */ /* 0x000f2a0000100800 */
[----:B------:R1:W4:Y:S04]  /*31f0*/  @P2 LDG.E.128 R124, desc[UR4][R56.64] ;  /* 0x00000004387c2981 */ /* 0x000328000c1e1d00 */
[----:B---3--:R-:W3:Y:S01]  /*3200*/  LDG.E.128 R52, desc[UR4][R54.64] ;  /* 0x0000000436347981 */ /* 0x008ee2000c1e1d00 */
[----:B------:R-:W-:Y:S01]  /*3210*/  IADD3 R155, R130, 0x40, RZ ;  /* 0x00000040829b7810 */ /* 0x000fe20007ffe0ff */
[----:B-1----:R-:W-:-:S04]  /*3220*/  IMAD.WIDE.U32 R56, R156, 0x10, R142 ;  /* 0x000000109c387825 */ /* 0x002fc800078e008e */
[----:B------:R-:W-:-:S04]  /*3230*/  @P2 IMAD.WIDE.U32 R60, R155, 0x10, R60 ;  /* 0x000000109b3c2825 */ /* 0x000fc800078e003c */
[-C--:B---3--:R-:W-:Y:S01]  /*3240*/  FMUL.FTZ R52, R52, R163.reuse ;  /* 0x000000a334347220 */ /* 0x088fe20000410000 */
[-C--:B------:R-:W-:Y:S01]  /*3250*/  FMUL.FTZ R53, R53, R163.reuse ;  /* 0x000000a335357220 */ /* 0x080fe20000410000 */
[-C--:B------:R-:W-:Y:S01]  /*3260*/  FMUL.FTZ R54, R54, R163.reuse ;  /* 0x000000a336367220 */ /* 0x080fe20000410000 */
[----:B------:R-:W-:Y:S01]  /*3270*/  FMUL.FTZ R55, R55, R163 ;  /* 0x000000a337377220 */ /* 0x000fe20000410000 */
[----:B------:R-:W-:Y:S01]  /*3280*/  FMUL.FTZ R52, R2, R52 ;  /* 0x0000003402347220 */ /* 0x000fe20000410000 */
[----:B--2---:R-:W-:Y:S01]  /*3290*/  FMUL.FTZ R53, R59, R53 ;  /* 0x000000353b357220 */ /* 0x004fe20000410000 */
[----:B----4-:R-:W-:Y:S01]  /*32a0*/  FMUL.FTZ R54, R58, R54 ;  /* 0x000000363a367220 */ /* 0x010fe20000410000 */
[----:B------:R-:W-:Y:S01]  /*32b0*/  FMUL.FTZ R55, R0, R55 ;  /* 0x0000003700377220 */ /* 0x000fe20000410000 */
[----:B------:R-:W-:Y:S01]  /*32c0*/  @P1 FADD.FTZ R52, R124, R52 ;  /* 0x000000347c341221 */ /* 0x000fe20000010000 */
[----:B------:R-:W-:Y:S01]  /*32d0*/  @P1 FADD.FTZ R53, R125, R53 ;  /* 0x000000357d351221 */ /* 0x000fe20000010000 */
[----:B------:R-:W-:Y:S01]  /*32e0*/  @P1 FADD.FTZ R54, R126, R54 ;  /* 0x000000367e361221 */ /* 0x000fe20000010000 */
[----:B------:R-:W-:Y:S01]  /*32f0*/  @P1 FADD.FTZ R55, R127, R55 ;  /* 0x000000377f371221 */ /* 0x000fe20000010000 */
[----:B------:R-:W-:Y:S01]  /*3300*/  IMAD.WIDE.U32 R58, R155, 0x10, R128 ;  /* 0x000000109b3a7825 */ /* 0x000fe200078e0080 */
[----:B------:R-:W2:Y:S04]  /*3310*/  LDL R2, [R1+0x16c] ;  /* 0x00016c0001027983 */ /* 0x000ea80000100800 */
[----:B------:R1:W-:Y:S01]  /*3320*/  STG.E.128 desc[UR4][R56.64], R52 ;  /* 0x0000003438007986 */ /* 0x0003e2000c101d04 */
[----:B------:R-:W-:-:S02]  /*3330*/  @P2 MOV R44, R124 ;  /* 0x0000007c002c2202 */ /* 0x000fc40000000f00 */
[----:B------:R-:W-:Y:S01]  /*3340*/  @P2 MOV R45, R125 ;  /* 0x0000007d002d2202 */ /* 0x000fe20000000f00 */
[----:B------:R-:W3:Y:S01]  /*3350*/  LDL R0, [R1+0x168] ;  /* 0x0001680001007983 */ /* 0x000ee20000100800 */
[----:B------:R-:W-:Y:S02]  /*3360*/  @P2 MOV R46, R126 ;  /* 0x0000007e002e2202 */ /* 0x000fe40000000f00 */
[----:B------:R-:W-:Y:S02]  /*3370*/  @P2 MOV R47, R127 ;  /* 0x0000007f002f2202 */ /* 0x000fe40000000f00 */
[----:B------:R4:W3:Y:S04]  /*3380*/  @P2 LDG.E.128 R124, desc[UR4][R60.64] ;  /* 0x000000043c7c2981 */ /* 0x0008e8000c1e1d00 */
[----:B-1----:R-:W2:Y:S01]  /*3390*/  LDG.E.128 R56, desc[UR4][R58.64] ;  /* 0x000000043a387981 */ /* 0x002ea2000c1e1d00 */
[----:B------:R-:W-:Y:S01]  /*33a0*/  IADD3 R154, R130, 0x60, RZ ;  /* 0x00000060829a7810 */ /* 0x000fe20007ffe0ff */
[----:B----4-:R-:W-:-:S04]  /*33b0*/  IMAD.WIDE.U32 R60, R155, 0x10, R142 ;  /* 0x000000109b3c7825 */ /* 0x010fc800078e008e */
[----:B------:R-:W-:-:S04]  /*33c0*/  @P2 IMAD.WIDE.U32 R64, R154, 0x10, R64 ;  /* 0x000000109a402825 */ /* 0x000fc800078e0040 */
[-C--:B--2---:R-:W-:Y:S01]  /*33d0*/  FMUL.FTZ R56, R56, R163.reuse ;  /* 0x000000a338387220 */ /* 0x084fe20000410000 */
[-C--:B------:R-:W-:Y:S01]  /*33e0*/  FMUL.FTZ R57, R57, R163.reuse ;  /* 0x000000a339397220 */ /* 0x080fe20000410000 */
[-C--:B------:R-:W-:Y:S01]  /*33f0*/  FMUL.FTZ R58, R58, R163.reuse ;  /* 0x000000a33a3a7220 */ /* 0x080fe20000410000 */
        /* <DEDUP_REMOVED lines=35> */
[----:B------:R-:W2:Y:S01]  /*3630*/  LDL R0, [R1+0x14c] ;  /* 0x00014c0001007983 */ /* 0x000ea20000100800 */
[----:B------:R-:W-:Y:S01]  /*3640*/  @P2 MOV R44, R124 ;  /* 0x0000007c002c2202 */ /* 0x000fe20000000f00 */
[----:B------:R-:W1:Y:S02]  /*3650*/  @P2 LDC.64 R72, c[0x0][0x230] ;  /* 0x00008c00ff482b82 */ /* 0x000e640000000a00 */
[----:B------:R3:W-:Y:S01]  /*3660*/  STG.E.128 desc[UR4][R64.64], R60 ;  /* 0x0000003c40007986 */ /* 0x0007e2000c101d04 */
[----:B------:R-:W-:-:S02]  /*3670*/  @P2 MOV R45, R125 ;  /* 0x0000007d002d2202 */ /* 0x000fc40000000f00 */
[----:B------:R-:W-:Y:S02]  /*3680*/  @P2 MOV R46, R126 ;  /* 0x0000007e002e2202 */ /* 0x000fe40000000f00 */
[----:B------:R-:W-:Y:S02]  /*3690*/  @P2 MOV R47, R127 ;  /* 0x0000007f002f2202 */ /* 0x000fe40000000f00 */
[----:B------:R4:W2:Y:S04]  /*36a0*/  @P2 LDG.E.128 R124, desc[UR4][R68.64] ;  /* 0x00000004447c2981 */ /* 0x0008a8000c1e1d00 */
[----:B---3--:R-:W3:Y:S01]  /*36b0*/  LDG.E.128 R64, desc[UR4][R66.64] ;  /* 0x0000000442407981 */ /* 0x008ee2000c1e1d00 */
[----:B------:R-:W-:Y:S01]  /*36c0*/  IADD3 R158, R130, 0xa0, RZ ;  /* 0x000000a0829e7810 */ /* 0x000fe20007ffe0ff */
[----:B----4-:R-:W-:-:S04]  /*36d0*/  IMAD.WIDE.U32 R68, R153, 0x10, R142 ;  /* 0x0000001099447825 */ /* 0x010fc800078e008e */
[----:B-1----:R-:W-:-:S04]  /*36e0*/  @P2 IMAD.WIDE.U32 R72, R158, 0x10, R72 ;  /* 0x000000109e482825 */ /* 0x002fc800078e0048 */
[-C--:B---3--:R-:W-:Y:S01]  /*36f0*/  FMUL.FTZ R64, R64, R163.reuse ;  /* 0x000000a340407220 */ /* 0x088fe20000410000 */
[-C--:B------:R-:W-:Y:S01]  /*3700*/  FMUL.FTZ R65, R65, R163.reuse ;  /* 0x000000a341417220 */ /* 0x080fe20000410000 */
[-C--:B------:R-:W-:Y:S01]  /*3710*/  FMUL.FTZ R66, R66, R163.reuse ;  /* 0x000000a342427220 */ /* 0x080fe20000410000 */
[----:B------:R-:W-:Y:S01]  /*3720*/  FMUL.FTZ R67, R67, R163 ;  /* 0x000000a343437220 */ /* 0x000fe20000410000 */
[----:B------:R-:W-:Y:S01]  /*3730*/  FMUL.FTZ R64, R2, R64 ;  /* 0x0000004002407220 */ /* 0x000fe20000410000 */
[----:B------:R-:W-:Y:S01]  /*3740*/  FMUL.FTZ R65, R71, R65 ;  /* 0x0000004147417220 */ /* 0x000fe20000410000 */
[----:B------:R-:W-:Y:S01]  /*3750*/  FMUL.FTZ R66, R70, R66 ;  /* 0x0000004246427220 */ /* 0x000fe20000410000 */
[----:B--2---:R-:W-:Y:S01]  /*3760*/  FMUL.FTZ R67, R0, R67 ;  /* 0x0000004300437220 */ /* 0x004fe20000410000 */
        /* <DEDUP_REMOVED lines=16> */
[----:B0-----:R-:W-:-:S04]  /*3870*/  @P2 IMAD.WIDE.U32 R76, R161, 0x10, R76 ;  /* 0x00000010a14c2825 */ /* 0x001fc800078e004c */
        /* <DEDUP_REMOVED lines=20> */
[----:B------:R1:W4:Y:S04]  /*39c0*/  @P2 LDG.E.128 R124, desc[UR4][R76.64] ;  /* 0x000000044c7c2981 */ /* 0x000328000c1e1d00 */
[----:B0-----:R-:W2:Y:S01]  /*39d0*/  LDG.E.128 R72, desc[UR4][R74.64] ;  /* 0x000000044a487981 */ /* 0x001ea2000c1e1d00 */
[----:B------:R-:W-:Y:S01]  /*39e0*/  IADD3 R157, R130, 0xe0, RZ ;  /* 0x000000e0829d7810 */ /* 0x000fe20007ffe0ff */
[----:B-1----:R-:W-:-:S04]  /*39f0*/  IMAD.WIDE.U32 R76, R161, 0x10, R142 ;  /* 0x00000010a14c7825 */ /* 0x002fc800078e008e */
        /* <DEDUP_REMOVED lines=9> */
[----:B----4-:R-:W-:Y:S01]  /*3a90*/  @P1 FADD.FTZ R72, R124, R72 ;  /* 0x000000487c481221 */ /* 0x010fe20000010000 */
[----:B------:R-:W-:Y:S01]  /*3aa0*/  @P1 FADD.FTZ R73, R125, R73 ;  /* 0x000000497d491221 */ /* 0x000fe20000010000 */
[----:B------:R-:W-:Y:S01]  /*3ab0*/  @P1 FADD.FTZ R74, R126, R74 ;  /* 0x0000004a7e4a1221 */ /* 0x000fe20000010000 */
[----:B------:R-:W-:Y:S01]  /*3ac0*/  @P1 FADD.FTZ R75, R127, R75 ;  /* 0x0000004b7f4b1221 */ /* 0x000fe20000010000 */
[----:B------:R-:W-:Y:S01]  /*3ad0*/  IMAD.WIDE.U32 R78, R157, 0x10, R128 ;  /* 0x000000109d4e7825 */ /* 0x000fe200078e0080 */
[----:B------:R-:W2:Y:S01]  /*3ae0*/  LDL R0, [R1+0x11c] ;  /* 0x00011c0001007983 */ /* 0x000ea20000100800 */
[----:B------:R-:W-:Y:S01]  /*3af0*/  @P2 MOV R44, R124 ;  /* 0x0000007c002c2202 */ /* 0x000fe20000000f00 */
[----:B------:R-:W0:Y:S02]  /*3b00*/  @P2 LDC.64 R84, c[0x0][0x230] ;  /* 0x00008c00ff542b82 */ /* 0x000e240000000a00 */
[----:B------:R1:W-:Y:S01]  /*3b10*/  STG.E.128 desc[UR4][R76.64], R72 ;  /* 0x000000484c007986 */ /* 0x0003e2000c101d04 */
[----:B------:R-:W-:-:S02]  /*3b20*/  @P2 MOV R45, R125 ;  /* 0x0000007d002d2202 */ /* 0x000fc40000000f00 */
[----:B------:R-:W-:Y:S02]  /*3b30*/  @P2 MOV R46, R126 ;  /* 0x0000007e002e2202 */ /* 0x000fe40000000f00 */
[----:B------:R-:W-:Y:S02]  /*3b40*/  @P2 MOV R47, R127 ;  /* 0x0000007f002f2202 */ /* 0x000fe40000000f00 */
[----:B------:R4:W2:Y:S04]  /*3b50*/  @P2 LDG.E.128 R124, desc[UR4][R80.64] ;  /* 0x00000004507c2981 */ /* 0x0008a8000c1e1d00 */
[----:B-1----:R-:W3:Y:S01]  /*3b60*/  LDG.E.128 R76, desc[UR4][R78.64] ;  /* 0x000000044e4c7981 */ /* 0x002ee2000c1e1d00 */
[----:B------:R-:W-:Y:S01]  /*3b70*/  IADD3 R162, R130, 0x100, RZ ;  /* 0x0000010082a27810 */ /* 0x000fe20007ffe0ff */
[----:B----4-:R-:W-:-:S04]  /*3b80*/  IMAD.WIDE.U32 R80, R157, 0x10, R142 ;  /* 0x000000109d507825 */ /* 0x010fc800078e008e */
[----:B0-----:R-:W-:-:S04]  /*3b90*/  @P2 IMAD.WIDE.U32 R84, R162, 0x10, R84 ;  /* 0x00000010a2542825 */ /* 0x001fc800078e0054 */
        /* <DEDUP_REMOVED lines=42> */
[----:B------:R-:W4:Y:S01]  /*3e40*/  LDL R2, [R1+0xf8] ;  /* 0x0000f80001027983 */ /* 0x000f220000100800 */
[----:B------:R-:W-:Y:S02]  /*3e50*/  @P2 MOV R46, R126 ;  /* 0x0000007e002e2202 */ /* 0x000fe40000000f00 */
[----:B------:R-:W-:Y:S02]  /*3e60*/  @P2 MOV R47, R127 ;  /* 0x0000007f002f2202 */ /* 0x000fe40000000f00 */
[----:B------:R1:W4:Y:S04]  /*3e70*/  @P2 LDG.E.128 R124, desc[UR4][R88.64] ;  /* 0x00000004587c2981 */ /* 0x000328000c1e1d00 */
[----:B0-----:R-:W3:Y:S01]  /*3e80*/  LDG.E.128 R84, desc[UR4][R86.64] ;  /* 0x0000000456547981 */ /* 0x001ee2000c1e1d00 */
        /* <DEDUP_REMOVED lines=23> */
[----:B------:R3:W4:Y:S04]  /*4000*/  @P2 LDG.E.128 R124, desc[UR4][R92.64] ;  /* 0x000000045c7c2981 */ /* 0x000728000c1e1d00 */
[----:B-1----:R-:W2:Y:S01]  /*4010*/  LDG.E.128 R88, desc[UR4][R90.64] ;  /* 0x000000045a587981 */ /* 0x002ea2000c1e1d00 */
[----:B------:R-:W-:Y:S01]  /*4020*/  IADD3 R166, R130, 0x160, RZ ;  /* 0x0000016082a67810 */ /* 0x000fe20007ffe0ff */
[----:B---3--:R-:W-:-:S04]  /*4030*/  IMAD.WIDE.U32 R92, R165, 0x10, R142 ;  /* 0x00000010a55c7825 */ /* 0x008fc800078e008e */
        /* <DEDUP_REMOVED lines=89> */
[----:B------:R-:W-:Y:S01]  /*45d0*/  @P2 MOV R44, R124 ;  /* 0x0000007c002c2202 */ /* 0x000fe20000000f00 */
[----:B------:R-:W2:Y:S04]  /*45e0*/  LDL R2, [R1+0xa0] ;  /* 0x0000a00001027983 */ /* 0x000ea80000100800 */
[----:B------:R0:W-:Y:S01]  /*45f0*/  STG.E.128 desc[UR4][R104.64], R100 ;  /* 0x0000006468007986 */ /* 0x0001e2000c101d04 */
[----:B------:R-:W-:-:S02]  /*4600*/  @P2 MOV R45, R125 ;  /* 0x0000007d002d2202 */ /* 0x000fc40000000f00 */
[----:B------:R-:W-:Y:S01]  /*4610*/  @P2 MOV R46, R126 ;  /* 0x0000007e002e2202 */ /* 0x000fe20000000f00 */
[----:B------:R-:W3:Y:S01]  /*4620*/  LDL R0, [R1+0x9c] ;  /* 0x00009c0001007983 */ /* 0x000ee20000100800 */
[----:B------:R-:W-:-:S03]  /*4630*/  @P2 MOV R47, R127 ;  /* 0x0000007f002f2202 */ /* 0x000fc60000000f00 */
        /* <DEDUP_REMOVED lines=23> */
[----:B------:R-:W4:Y:S01]  /*47b0*/  LDL R116, [R1+0x8c] ;  /* 0x00008c0001747983 */ /* 0x000f220000100800 */
[----:B------:R-:W-:-:S03]  /*47c0*/  @P2 MOV R47, R127 ;  /* 0x0000007f002f2202 */ /* 0x000fc60000000f00 */
[----:B------:R1:W2:Y:S04]  /*47d0*/  @P2 LDG.E.128 R124, desc[UR4][R112.64] ;  /* 0x00000004707c2981 */ /* 0x0002a8000c1e1d00 */
[----:B0-----:R-:W3:Y:S01]  /*47e0*/  LDG.E.128 R108, desc[UR4][R110.64] ;  /* 0x000000046e6c7981 */ /* 0x001ee2000c1e1d00 */
[----:B-1----:R-:W0:Y:S01]  /*47f0*/  @P2 LDC.64 R112, c[0x0][0x230] ;  /* 0x00008c00ff702b82 */ /* 0x002e220000000a00 */
[----:B------:R-:W-:-:S05]  /*4800*/  IADD3 R174, R130, 0x200, RZ ;  /* 0x0000020082ae7810 */ /* 0x000fca0007ffe0ff */
        /* <DEDUP_REMOVED lines=8> */
[----:B------:R-:W-:Y:S01]  /*4890*/  FMUL.FTZ R111, R0, R111 ;  /* 0x0000006f006f7220 */ /* 0x000fe20000410000 */
[----:B--2---:R-:W-:Y:S01]  /*48a0*/  @P1 FADD.FTZ R108, R124, R108 ;  /* 0x0000006c7c6c1221 */ /* 0x004fe20000010000 */
[----:B------:R-:W-:Y:S01]  /*48b0*/  @P1 FADD.FTZ R109, R125, R109 ;  /* 0x0000006d7d6d1221 */ /* 0x000fe20000010000 */
[----:B------:R-:W-:Y:S01]  /*48c0*/  @P1 FADD.FTZ R110, R126, R110 ;  /* 0x0000006e7e6e1221 */ /* 0x000fe20000010000 */
[----:B------:R-:W-:Y:S01]  /*48d0*/  @P1 FADD.FTZ R111, R127, R111 ;  /* 0x0000006f7f6f1221 */ /* 0x000fe20000010000 */
[----:B------:R-:W-:Y:S01]  /*48e0*/  IMAD.WIDE.U32 R114, R172, 0x10, R142 ;  /* 0x00000010ac727825 */ /* 0x000fe200078e008e */
[----:B------:R-:W-:Y:S01]  /*48f0*/  @P2 MOV R44, R124 ;  /* 0x0000007c002c2202 */ /* 0x000fe20000000f00 */
[----:B------:R-:W2:Y:S01]  /*4900*/  LDL R2, [R1+0x80] ;  /* 0x0000800001027983 */ /* 0x000ea20000100800 */
[----:B------:R-:W-:-:S02]  /*4910*/  @P2 MOV R45, R125 ;  /* 0x0000007d002d2202 */ /* 0x000fc40000000f00 */
[----:B------:R-:W-:Y:S01]  /*4920*/  @P2 MOV R46, R126 ;  /* 0x0000007e002e2202 */ /* 0x000fe20000000f00 */
[----:B------:R0:W-:Y:S01]  /*4930*/  STG.E.128 desc[UR4][R114.64], R108 ;  /* 0x0000006c72007986 */ /* 0x0001e2000c101d04 */
[----:B------:R-:W-:-:S03]  /*4940*/  @P2 MOV R47, R127 ;  /* 0x0000007f002f2202 */ /* 0x000fc60000000f00 */
[----:B------:R1:W3:Y:S01]  /*4950*/  @P2 LDG.E.128 R124, desc[UR4][R112.64] ;  /* 0x00000004707c2981 */ /* 0x0002e2000c1e1d00 */
[----:B------:R-:W-:-:S03]  /*4960*/  IADD3 R175, R130, 0x220, RZ ;  /* 0x0000022082af7810 */ /* 0x000fc60007ffe0ff */
[----:B------:R-:W2:Y:S01]  /*4970*/  LDL R0, [R1+0x7c] ;  /* 0x00007c0001007983 */ /* 0x000ea20000100800 */
[----:B-1----:R-:W-:-:S06]  /*4980*/  IMAD.WIDE.U32 R112, R174, 0x10, R128 ;  /* 0x00000010ae707825 */ /* 0x002fcc00078e0080 */
[----:B0-----:R-:W4:Y:S01]  /*4990*/  LDG.E.128 R112, desc[UR4][R112.64] ;  /* 0x0000000470707981 */ /* 0x001f22000c1e1d00 */
[----:B------:R-:W-:-:S04]  /*49a0*/  @P2 IMAD.WIDE.U32 R120, R175, 0x10, R120 ;  /* 0x00000010af782825 */ /* 0x000fc800078e0078 */
[-C--:B----4-:R-:W-:Y:S01]  /*49b0*/  FMUL.FTZ R112, R112, R163.reuse ;  /* 0x000000a370707220 */ /* 0x090fe20000410000 */
        /* <DEDUP_REMOVED lines=11> */
[----:B------:R-:W-:-:S05]  /*4a70*/  IMAD.WIDE.U32 R116, R174, 0x10, R142 ;  /* 0x00000010ae747825 */ /* 0x000fca00078e008e */
[----:B------:R0:W-:Y:S01]  /*4a80*/  STG.E.128 desc[UR4][R116.64], R112 ;  /* 0x0000007074007986 */ /* 0x0001e2000c101d04 */
[----:B------:R-:W-:Y:S02]  /*4a90*/  @P2 MOV R44, R124 ;  /* 0x0000007c002c2202 */ /* 0x000fe40000000f00 */
[----:B------:R-:W-:Y:S02]  /*4aa0*/  @P2 MOV R45, R125 ;  /* 0x0000007d002d2202 */ /* 0x000fe40000000f00 */
[----:B------:R-:W-:Y:S01]  /*4ab0*/  @P2 MOV R46, R126 ;  /* 0x0000007e002e2202 */ /* 0x000fe20000000f00 */
[----:B0-----:R-:W-:-:S06]  /*4ac0*/  IMAD.WIDE.U32 R116, R175, 0x10, R128 ;  /* 0x00000010af747825 */ /* 0x001fcc00078e0080 */
[----:B------:R-:W3:Y:S01]  /*4ad0*/  LDG.E.128 R116, desc[UR4][R116.64] ;  /* 0x0000000474747981 */ /* 0x000ee2000c1e1d00 */
[----:B------:R-:W-:-:S03]  /*4ae0*/  @P2 MOV R47, R127 ;  /* 0x0000007f002f2202 */ /* 0x000fc60000000f00 */
[----:B------:R0:W4:Y:S02]  /*4af0*/  @P2 LDG.E.128 R124, desc[UR4][R120.64] ;  /* 0x00000004787c2981 */ /* 0x000124000c1e1d00 */
[----:B0-----:R-:W0:Y:S01]  /*4b00*/  @P2 LDC.64 R120, c[0x0][0x230] ;  /* 0x00008c00ff782b82 */ /* 0x001e220000000a00 */
[C---:B------:R-:W-:Y:S02]  /*4b10*/  IADD3 R173, R130.reuse, 0x240, RZ ;  /* 0x0000024082ad7810 */ /* 0x040fe40007ffe0ff */
[----:B------:R-:W-:Y:S02]  /*4b20*/  IADD3 R180, R130, 0x260, RZ ;  /* 0x0000026082b47810 */ /* 0x000fe40007ffe0ff */
[----:B------:R-:W4:Y:S01]  /*4b30*/  LDL R130, [R1+0x74] ;  /* 0x0000740001827983 */ /* 0x000f220000100800 */
[----:B0-----:R-:W-:-:S04]  /*4b40*/  @P2 IMAD.WIDE.U32 R120, R173, 0x10, R120 ;  /* 0x00000010ad782825 */ /* 0x001fc800078e0078 */
[-C--:B---3--:R-:W-:Y:S01]  /*4b50*/  FMUL.FTZ R116, R116, R163.reuse ;  /* 0x000000a374747220 */ /* 0x088fe20000410000 */
[-C--:B------:R-:W-:Y:S01]  /*4b60*/  FMUL.FTZ R117, R117, R163.reuse ;  /* 0x000000a375757220 */ /* 0x080fe20000410000 */
[-C--:B------:R-:W-:Y:S01]  /*4b70*/  FMUL.FTZ R118, R118, R163.reuse ;  /* 0x000000a376767220 */ /* 0x080fe20000410000 */
[----:B------:R-:W-:Y:S01]  /*4b80*/  FMUL.FTZ R119, R119, R163 ;  /* 0x000000a377777220 */ /* 0x000fe20000410000 */
[----:B------:R-:W-:Y:S01]  /*4b90*/  FMUL.FTZ R116, R123, R116 ;  /* 0x000000747b747220 */ /* 0x000fe20000410000 */
[----:B------:R-:W-:Y:S01]  /*4ba0*/  FMUL.FTZ R117, R122, R117 ;  /* 0x000000757a757220 */ /* 0x000fe20000410000 */
[----:B--2---:R-:W-:Y:S01]  /*4bb0*/  FMUL.FTZ R118, R2, R118 ;  /* 0x0000007602767220 */ /* 0x004fe20000410000 */
[----:B------:R-:W-:Y:S01]  /*4bc0*/  FMUL.FTZ R119, R0, R119 ;  /* 0x0000007700777220 */ /* 0x000fe20000410000 */
[----:B----4-:R-:W-:Y:S01]  /*4bd0*/  @P1 FADD.FTZ R116, R124, R116 ;  /* 0x000000747c741221 */ /* 0x010fe20000010000 */
        /* <DEDUP_REMOVED lines=10> */
[----:B------:R1:W3:Y:S04]  /*4c80*/  @P2 LDG.E.128 R124, desc[UR4][R120.64] ;  /* 0x00000004787c2981 */ /* 0x0002e8000c1e1d00 */
[----:B------:R-:W4:Y:S01]  /*4c90*/  LDL R0, [R1+0x6c] ;  /* 0x00006c0001007983 */ /* 0x000f220000100800 */
[----:B-1----:R-:W-:-:S06]  /*4ca0*/  IMAD.WIDE.U32 R120, R173, 0x10, R128 ;  /* 0x00000010ad787825 */ /* 0x002fcc00078e0080 */
[----:B0-----:R-:W2:Y:S01]  /*4cb0*/  LDG.E.128 R120, desc[UR4][R120.64] ;  /* 0x0000000478787981 */ /* 0x001ea2000c1e1d00 */
[----:B------:R-:W-:-:S04]  /*4cc0*/  IMAD.WIDE.U32 R128, R180, 0x10, R128 ;  /* 0x00000010b4807825 */ /* 0x000fc800078e0080 */
[----:B------:R-:W-:Y:S01]  /*4cd0*/  @P2 IMAD.WIDE.U32 R170, R180, 0x10, R170 ;  /* 0x00000010b4aa2825 */ /* 0x000fe200078e00aa */
[----:B---3--:R-:W-:-:S03]  /*4ce0*/  @P2 MOV R44, R124 ;  /* 0x0000007c002c2202 */ /* 0x008fc60000000f00 */
[-C--:B--2---:R-:W-:Y:S01]  /*4cf0*/  FMUL.FTZ R120, R120, R163.reuse ;  /* 0x000000a378787220 */ /* 0x084fe20000410000 */
[-C--:B------:R-:W-:Y:S01]  /*4d00*/  FMUL.FTZ R121, R121, R163.reuse ;  /* 0x000000a379797220 */ /* 0x080fe20000410000 */
[-C--:B------:R-:W-:Y:S01]  /*4d10*/  FMUL.FTZ R122, R122, R163.reuse ;  /* 0x000000a37a7a7220 */ /* 0x080fe20000410000 */
[----:B------:R-:W-:Y:S01]  /*4d20*/  FMUL.FTZ R123, R123, R163 ;  /* 0x000000a37b7b7220 */ /* 0x000fe20000410000 */
[----:B------:R-:W-:Y:S01]  /*4d30*/  FMUL.FTZ R120, R2, R120 ;  /* 0x0000007802787220 */ /* 0x000fe20000410000 */
[----:B------:R-:W-:Y:S01]  /*4d40*/  FMUL.FTZ R121, R130, R121 ;  /* 0x0000007982797220 */ /* 0x000fe20000410000 */
[----:B------:R-:W-:Y:S01]  /*4d50*/  FMUL.FTZ R122, R131, R122 ;  /* 0x0000007a837a7220 */ /* 0x000fe20000410000 */
[----:B----4-:R-:W-:Y:S01]  /*4d60*/  FMUL.FTZ R123, R0, R123 ;  /* 0x0000007b007b7220 */ /* 0x010fe20000410000 */
[----:B------:R-:W-:Y:S01]  /*4d70*/  @P1 FADD.FTZ R120, R124, R120 ;  /* 0x000000787c781221 */ /* 0x000fe20000010000 */
[----:B------:R-:W-:Y:S01]  /*4d80*/  @P1 FADD.FTZ R121, R125, R121 ;  /* 0x000000797d791221 */ /* 0x000fe20000010000 */
[----:B------:R-:W-:Y:S01]  /*4d90*/  @P1 FADD.FTZ R122, R126, R122 ;  /* 0x0000007a7e7a1221 */ /* 0x000fe20000010000 */
[----:B------:R-:W-:Y:S01]  /*4da0*/  @P1 FADD.FTZ R123, R127, R123 ;  /* 0x0000007b7f7b1221 */ /* 0x000fe20000010000 */
[----:B------:R-:W-:Y:S01]  /*4db0*/  IMAD.WIDE.U32 R130, R173, 0x10, R142 ;  /* 0x00000010ad827825 */ /* 0x000fe200078e008e */
[----:B------:R-:W-:Y:S01]  /*4dc0*/  @P2 MOV R45, R125 ;  /* 0x0000007d002d2202 */ /* 0x000fe20000000f00 */
[----:B------:R0:W5:Y:S01]  /*4dd0*/  LDL.LU R2, [R1+0x1a0] ;  /* 0x0001a00001027983 */ /* 0x0001620000300800 */
[----:B------:R-:W-:-:S03]  /*4de0*/  @P2 MOV R46, R126 ;  /* 0x0000007e002e2202 */ /* 0x000fc60000000f00 */
[----:B------:R1:W-:Y:S01]  /*4df0*/  STG.E.128 desc[UR4][R130.64], R120 ;  /* 0x0000007882007986 */ /* 0x0003e2000c101d04 */
[----:B------:R-:W-:-:S03]  /*4e00*/  @P2 MOV R47, R127 ;  /* 0x0000007f002f2202 */ /* 0x000fc60000000f00 */
[----:B------:R-:W2:Y:S04]  /*4e10*/  LDL R0, [R1+0x68] ;  /* 0x0000680001007983 */ /* 0x000ea80000100800 */
[----:B------:R-:W3:Y:S04]  /*4e20*/  @P2 LDG.E.128 R44, desc[UR4][R170.64] ;  /* 0x00000004aa2c2981 */ /* 0x000ee8000c1e1d00 */
[----:B-1----:R-:W4:Y:S04]  /*4e30*/  LDG.E.128 R128, desc[UR4][R128.64] ;  /* 0x0000000480807981 */ /* 0x002f28000c1e1d00 */
[----:B------:R-:W2:Y:S04]  /*4e40*/  LDL R171, [R1+0x5c] ;  /* 0x00005c0001ab7983 */ /* 0x000ea80000100800 */
[----:B------:R-:W2:Y:S01]  /*4e50*/  LDL R170, [R1+0x60] ;  /* 0x0000600001aa7983 */ /* 0x000ea20000100800 */
[----:B---3--:R-:W-:Y:S01]  /*4e60*/  @P2 MOV R124, R44 ;  /* 0x0000002c007c2202 */ /* 0x008fe20000000f00 */
[-C--:B----4-:R-:W-:Y:S01]  /*4e70*/  FMUL.FTZ R128, R128, R163.reuse ;  /* 0x000000a380807220 */ /* 0x090fe20000410000 */
[-C--:B------:R-:W-:Y:S01]  /*4e80*/  FMUL.FTZ R129, R129, R163.reuse ;  /* 0x000000a381817220 */ /* 0x080fe20000410000 */
[-C--:B------:R-:W-:Y:S01]  /*4e90*/  FMUL.FTZ R130, R130, R163.reuse ;  /* 0x000000a382827220 */ /* 0x080fe20000410000 */
[----:B------:R-:W-:-:S02]  /*4ea0*/  FMUL.FTZ R131, R131, R163 ;  /* 0x000000a383837220 */ /* 0x000fc40000410000 */
[----:B------:R-:W3:Y:S01]  /*4eb0*/  LDL R163, [R1+0x64] ;  /* 0x0000640001a37983 */ /* 0x000ee20000100800 */
[----:B--2---:R-:W-:-:S03]  /*4ec0*/  FMUL.FTZ R128, R0, R128 ;  /* 0x0000008000807220 */ /* 0x004fc60000410000 */
[----:B------:R0:W5:Y:S01]  /*4ed0*/  LDL.LU R0, [R1+0x19c] ;  /* 0x00019c0001007983 */ /* 0x0001620000300800 */
[----:B------:R-:W-:Y:S01]  /*4ee0*/  @P1 FADD.FTZ R128, R128, R124 ;  /* 0x0000007c80801221 */ /* 0x000fe20000010000 */
        /* <DEDUP_REMOVED lines=69> */
[----:B------:R-:W-:-:S03]  /*5340*/  FMUL.FTZ R131, R171, R131 ;  /* 0x00000083ab837220 */ /* 0x000fc60000410000 */
[----:B------:R-:W-:Y:S01]  /*5350*/  FADD.FTZ R124, R117, R124 ;  /* 0x0000007c757c7221 */ /* 0x000fe20000010000 */
[----:B------:R-:W1:Y:S03]  /*5360*/  S2R R171, SR_TID.X ;  /* 0x0000000000ab7919 */ /* 0x000e660000002100 */
[----:B------:R-:W-:Y:S01]  /*5370*/  FADD.FTZ R124, R118, R124 ;  /* 0x0000007c767c7221 */ /* 0x000fe20000010000 */
[----:B------:R-:W-:-:S03]  /*5380*/  @P2 MOV R125, R45 ;  /* 0x0000002d007d2202 */ /* 0x000fc60000000f00 */
[----:B------:R-:W-:Y:S01]  /*5390*/  FADD.FTZ R124, R119, R124 ;  /* 0x0000007c777c7221 */ /* 0x000fe20000010000 */
[----:B------:R-:W-:Y:S01]  /*53a0*/  @P2 MOV R126, R46 ;  /* 0x0000002e007e2202 */ /* 0x000fe20000000f00 */
[----:B------:R-:W-:Y:S01]  /*53b0*/  FMUL.FTZ R130, R170, R130 ;  /* 0x00000082aa827220 */ /* 0x000fe20000410000 */
[----:B------:R-:W-:Y:S01]  /*53c0*/  @P2 MOV R127, R47 ;  /* 0x0000002f007f2202 */ /* 0x000fe20000000f00 */
[----:B------:R-:W-:Y:S01]  /*53d0*/  FADD.FTZ R124, R120, R124 ;  /* 0x0000007c787c7221 */ /* 0x000fe20000010000 */
[----:B------:R-:W-:-:S04]  /*53e0*/  IMAD.WIDE.U32 R142, R180, 0x10, R142 ;  /* 0x00000010b48e7825 */ /* 0x000fc800078e008e */
[----:B------:R-:W-:Y:S01]  /*53f0*/  @P1 FADD.FTZ R130, R130, R126 ;  /* 0x0000007e82821221 */ /* 0x000fe20000010000 */
[----:B---3--:R-:W-:Y:S01]  /*5400*/  FMUL.FTZ R129, R163, R129 ;  /* 0x00000081a3817220 */ /* 0x008fe20000410000 */
[----:B------:R-:W-:Y:S01]  /*5410*/  @P1 FADD.FTZ R131, R131, R127 ;  /* 0x0000007f83831221 */ /* 0x000fe20000010000 */
[----:B------:R-:W-:Y:S02]  /*5420*/  FADD.FTZ R124, R121, R124 ;  /* 0x0000007c797c7221 */ /* 0x000fe40000010000 */
[----:B------:R-:W-:Y:S02]  /*5430*/  @P1 FADD.FTZ R129, R129, R125 ;  /* 0x0000007d81811221 */ /* 0x000fe40000010000 */
[----:B------:R-:W-:-:S03]  /*5440*/  FADD.FTZ R124, R122, R124 ;  /* 0x0000007c7a7c7221 */ /* 0x000fc60000010000 */
[----:B------:R0:W-:Y:S01]  /*5450*/  STG.E.128 desc[UR4][R142.64], R128 ;  /* 0x000000808e007986 */ /* 0x0001e2000c101d04 */
        /* <DEDUP_REMOVED lines=190> */
.L_x_58306:
[----:B-1----:R-:W-:Y:S01]  /*6040*/  FADD.FTZ R124, R127, R124 ;  /* 0x0000007c7f7c7221 */ /* 0x002fe20000010000 */
[----:B------:R-:W2:Y:S03]  /*6050*/  LDL R142, [R1+0x4c] ;  /* 0x00004c00018e7983 */ /* 0x000ea60000100800 */
[----:B------:R-:W-:Y:S01]  /*6060*/  FFMA.FTZ R126, R124, R171, UR12 ;  /* 0x0000000c7c7e7e23 */ /* 0x000fe200080100ab */
[----:B------:R-:W3:Y:S01]  /*6070*/  LDL R170, [R1+0x54] ;  /* 0x0000540001aa7983 */ /* 0x000ee20000100800 */
[----:B------:R-:W1:Y:S03]  /*6080*/  @!P1 LDC.64 R124, c[0x0][0x250] ;  /* 0x00009400ff7c9b82 */ /* 0x000e660000000a00 */
[----:B------:R-:W4:Y:S04]  /*6090*/  LDL R163, [R1+0x58] ;  /* 0x0000580001a37983 */ /* 0x000f280000100800 */
[----:B------:R-:W4:Y:S01]  /*60a0*/  LDL R171, [R1+0x50] ;  /* 0x0000500001ab7983 */ /* 0x000f220000100800 */
[----:B0-----:R-:W-:-:S05]  /*60b0*/  FSEL R127, R143, RZ, !P3 ;  /* 0x000000ff8f7f7208 */ /* 0x001fca0005800000 */
[--C-:B------:R-:W-:Y:S01]  /*60c0*/  FADD.FTZ R51, R51, -R127.reuse ;  /* 0x8000007f33337221 */ /* 0x100fe20000010000 */
[--C-:B------:R-:W-:Y:S01]  /*60d0*/  FADD.FTZ R48, R48, -R127.reuse ;  /* 0x8000007f30307221 */ /* 0x100fe20000010000 */
[--C-:B------:R-:W-:Y:S01]  /*60e0*/  FADD.FTZ R50, R50, -R127.reuse ;  /* 0x8000007f32327221 */ /* 0x100fe20000010000 */
[----:B------:R-:W-:Y:S01]  /*60f0*/  FADD.FTZ R49, R49, -R127 ;  /* 0x8000007f31317221 */ /* 0x000fe20000010000 */
[----:B-1----:R-:W-:-:S05]  /*6100*/  @!P1 IMAD.WIDE R124, R146, 0x4, R124 ;  /* 0x00000004927c9825 */ /* 0x002fca00078e027c */
[----:B------:R0:W-:Y:S02]  /*6110*/  @!P1 STG.E desc[UR4][R124.64], R143 ;  /* 0x0000008f7c009986 */ /* 0x0001e4000c101904 */
[----:B0-----:R-:W-:Y:S02]  /*6120*/  FMUL.FTZ R124, R143, R143 ;  /* 0x0000008f8f7c7220 */ /* 0x001fe40000410000 */
[----:B------:R-:W4:Y:S03]  /*6130*/  LDL R143, [R1+0x44] ;  /* 0x00004400018f7983 */ /* 0x000f260000100800 */
[----:B------:R-:W-:-:S05]  /*6140*/  FSEL R124, R124, RZ, P3 ;  /* 0x000000ff7c7c7208 */ /* 0x000fca0001800000 */
[----:B------:R-:W-:Y:S02]  /*6150*/  FADD.FTZ R126, R126, R124 ;  /* 0x0000007c7e7e7221 */ /* 0x000fe40000010000 */
[----:B------:R-:W0:Y:S04]  /*6160*/  @!P1 LDC.64 R124, c[0x0][0x258] ;  /* 0x00009600ff7c9b82 */ /* 0x000e280000000a00 */
[----:B------:R-:W1:Y:S01]  /*6170*/  MUFU.RSQ R126, R126 ;  /* 0x0000007e007e7308 */ /* 0x000e620000001400 */
[----:B------:R-:W-:Y:S01]  /*6180*/  FADD.FTZ R54, R54, -R127 ;  /* 0x8000007f36367221 */ /* 0x000fe20000010000 */
[C---:B-1----:R-:W-:Y:S01]  /*6190*/  FMUL.FTZ R51, R126.reuse, R51 ;  /* 0x000000337e337220 */ /* 0x042fe20000410000 */
[C---:B------:R-:W-:Y:S01]  /*61a0*/  FMUL.FTZ R50, R126.reuse, R50 ;  /* 0x000000327e327220 */ /* 0x040fe20000410000 */
[----:B------:R-:W-:Y:S01]  /*61b0*/  FMUL.FTZ R49, R126, R49 ;  /* 0x000000317e317220 */ /* 0x000fe20000410000 */
[----:B0-----:R-:W-:-:S04]  /*61c0*/  @!P1 IMAD.WIDE R124, R146, 0x4, R124 ;  /* 0x00000004927c9825 */ /* 0x001fc800078e027c */
[----:B------:R-:W-:Y:S01]  /*61d0*/  FMUL.FTZ R48, R126, R48 ;  /* 0x000000307e307220 */ /* 0x000fe20000410000 */
[----:B------:R0:W-:Y:S02]  /*61e0*/  @!P1 STG.E desc[UR4][R124.64], R126 ;  /* 0x0000007e7c009986 */ /* 0x0001e4000c101904 */
[----:B0-----:R-:W-:Y:S02]  /*61f0*/  IADD3 R124, P1, R159, UR14, RZ ;  /* 0x0000000e9f7c7c10 */ /* 0x001fe4000ff3e0ff */
[----:B------:R-:W4:Y:S02]  /*6200*/  LDL R159, [R1+0x40] ;  /* 0x00004000019f7983 */ /* 0x000f240000100800 */
[----:B------:R-:W-:Y:S02]  /*6210*/  IADD3.X R125, R160, UR15, RZ, P1, !PT ;  /* 0x0000000fa07d7c10 */ /* 0x000fe40008ffe4ff */
[----:B------:R-:W4:Y:S01]  /*6220*/  LDL R160, [R1+0x3c] ;  /* 0x00003c0001a07983 */ /* 0x000f220000100800 */
[----:B--2---:R-:W-:-:S03]  /*6230*/  FFMA.FTZ R51, R142, R51, R192 ;  /* 0x000000338e337223 */ /* 0x004fc600000100c0 */
[----:B------:R-:W2:Y:S01]  /*6240*/  LDL R142, [R1+0x48] ;  /* 0x00004800018e7983 */ /* 0x000ea20000100800 */
[----:B---3--:R-:W-:-:S03]  /*6250*/  FFMA.FTZ R49, R170, R49, R194 ;  /* 0x00000031aa317223 */ /* 0x008fc600000100c2 */
[----:B------:R-:W3:Y:S01]  /*6260*/  LDL R170, [R1+0x34] ;  /* 0x0000340001aa7983 */ /* 0x000ee20000100800 */
[----:B----4-:R-:W-:-:S03]  /*6270*/  FFMA.FTZ R48, R163, R48, R195 ;  /* 0x00000030a3307223 */ /* 0x010fc600000100c3 */
[----:B------:R-:W4:Y:S01]  /*6280*/  LDL R163, [R1+0x38] ;  /* 0x0000380001a37983 */ /* 0x000f220000100800 */
[----:B------:R-:W-:-:S03]  /*6290*/  FFMA.FTZ R50, R171, R50, R193 ;  /* 0x00000032ab327223 */ /* 0x000fc600000100c1 */
[----:B------:R-:W4:Y:S04]  /*62a0*/  LDL R171, [R1+0x30] ;  /* 0x0000300001ab7983 */ /* 0x000f280000100800 */
[----:B------:R0:W-:Y:S02]  /*62b0*/  STG.E.128 desc[UR4][R124.64], R48 ;  /* 0x000000307c007986 */ /* 0x0001e4000c101d04 */
[----:B0-----:R-:W-:Y:S01]  /*62c0*/  FMUL.FTZ R50, R126, R54 ;  /* 0x000000367e327220 */ /* 0x001fe20000410000 */
[----:B------:R-:W0:Y:S01]  /*62d0*/  LDC.64 R124, c[0x0][0x2b8] ;  /* 0x0000ae00ff7c7b82 */ /* 0x000e220000000a00 */
[----:B------:R-:W3:Y:S01]  /*62e0*/  LDL R54, [R1+0x2c] ;  /* 0x00002c0001367983 */ /* 0x000ee20000100800 */
[--C-:B------:R-:W-:Y:S01]  /*62f0*/  FADD.FTZ R55, R55, -R127.reuse ;  /* 0x8000007f37377221 */ /* 0x100fe20000010000 */
[--C-:B------:R-:W-:Y:S01]  /*6300*/  FADD.FTZ R53, R53, -R127.reuse ;  /* 0x8000007f35357221 */ /* 0x100fe20000010000 */
[----:B------:R-:W-:-:S02]  /*6310*/  FADD.FTZ R52, R52, -R127 ;  /* 0x8000007f34347221 */ /* 0x000fc40000010000 */
[C---:B------:R-:W-:Y:S01]  /*6320*/  FMUL.FTZ R51, R126.reuse, R55 ;  /* 0x000000377e337220 */ /* 0x040fe20000410000 */
[C---:B------:R-:W-:Y:S01]  /*6330*/  FMUL.FTZ R49, R126.reuse, R53 ;  /* 0x000000357e317220 */ /* 0x040fe20000410000 */
[----:B------:R-:W-:Y:S01]  /*6340*/  FMUL.FTZ R48, R126, R52 ;  /* 0x000000347e307220 */ /* 0x000fe20000410000 */
[--C-:B------:R-:W-:Y:S01]  /*6350*/  FADD.FTZ R59, R59, -R127.reuse ;  /* 0x8000007f3b3b7221 */ /* 0x100fe20000010000 */
[--C-:B------:R-:W-:Y:S01]  /*6360*/  FADD.FTZ R57, R57, -R127.reuse ;  /* 0x8000007f39397221 */ /* 0x100fe20000010000 */
[----:B------:R-:W-:Y:S01]  /*6370*/  FFMA.FTZ R49, R143, R49, R190 ;  /* 0x000000318f317223 */ /* 0x000fe200000100be */
[--C-:B------:R-:W-:Y:S01]  /*6380*/  FADD.FTZ R56, R56, -R127.reuse ;  /* 0x8000007f38387221 */ /* 0x100fe20000010000 */
[----:B------:R-:W4:Y:S01]  /*6390*/  LDL R143, [R1+0x24] ;  /* 0x00002400018f7983 */ /* 0x000f220000100800 */
[----:B------:R-:W-:-:S03]  /*63a0*/  FADD.FTZ R58, R58, -R127 ;  /* 0x8000007f3a3a7221 */ /* 0x000fc60000010000 */
[----:B------:R-:W4:Y:S01]  /*63b0*/  LDL R55, [R1+0x14] ;  /* 0x0000140001377983 */ /* 0x000f220000100800 */
[----:B0-----:R-:W-:-:S04]  /*63c0*/  IMAD.WIDE.U32 R52, R156, 0x10, R124 ;  /* 0x000000109c347825 */ /* 0x001fc800078e007c */
[----:B------:R-:W-:Y:S02]  /*63d0*/  FFMA.FTZ R50, R159, R50, R189 ;  /* 0x000000329f327223 */ /* 0x000fe400000100bd */
[----:B------:R-:W4:Y:S01]  /*63e0*/  LDL R159, [R1+0x20] ;  /* 0x00002000019f7983 */ /* 0x000f220000100800 */
[----:B------:R-:W-:-:S03]  /*63f0*/  FFMA.FTZ R51, R160, R51, R188 ;  /* 0x00000033a0337223 */ /* 0x000fc600000100bc */
[----:B------:R-:W4:Y:S01]  /*6400*/  LDL R160, [R1+0x1c] ;  /* 0x00001c0001a07983 */ /* 0x000f220000100800 */
[----:B--2---:R-:W-:-:S03]  /*6410*/  FFMA.FTZ R48, R142, R48, R191 ;  /* 0x000000308e307223 */ /* 0x004fc600000100bf */
[----:B------:R-:W2:Y:S04]  /*6420*/  LDL R142, [R1+0x28] ;  /* 0x00002800018e7983 */ /* 0x000ea80000100800 */
[----:B------:R0:W-:Y:S02]  /*6430*/  STG.E.128 desc[UR4][R52.64], R48 ;  /* 0x0000003034007986 */ /* 0x0001e4000c101d04 */
[C---:B0-----:R-:W-:Y:S01]  /*6440*/  FMUL.FTZ R51, R126.reuse, R59 ;  /* 0x0000003b7e337220 */ /* 0x041fe20000410000 */
[C---:B------:R-:W-:Y:S01]  /*6450*/  FMUL.FTZ R49, R126.reuse, R57 ;  /* 0x000000397e317220 */ /* 0x040fe20000410000 */
[----:B------:R-:W-:Y:S01]  /*6460*/  FMUL.FTZ R48, R126, R56 ;  /* 0x000000387e307220 */ /* 0x000fe20000410000 */
[----:B------:R-:W2:Y:S04]  /*6470*/  LDL R57, [R1+0xc] ;  /* 0x00000c0001397983 */ /* 0x000ea80000100800 */
[----:B------:R-:W2:Y:S01]  /*6480*/  LDL R56, [R1+0x10] ;  /* 0x0000100001387983 */ /* 0x000ea20000100800 */
[----:B---3--:R-:W-:-:S03]  /*6490*/  FFMA.FTZ R51, R54, R51, R184 ;  /* 0x0000003336337223 */ /* 0x008fc600000100b8 */
[----:B------:R-:W3:Y:S01]  /*64a0*/  LDL R54, [R1+0x18] ;  /* 0x0000180001367983 */ /* 0x000ee20000100800 */
[----:B------:R-:W-:Y:S01]  /*64b0*/  FMUL.FTZ R50, R126, R58 ;  /* 0x0000003a7e327220 */ /* 0x000fe20000410000 */
[----:B------:R-:W-:Y:S01]  /*64c0*/  FFMA.FTZ R49, R170, R49, R186 ;  /* 0x00000031aa317223 */ /* 0x000fe200000100ba */
[----:B----4-:R-:W-:Y:S01]  /*64d0*/  FFMA.FTZ R48, R163, R48, R187 ;  /* 0x00000030a3307223 */ /* 0x010fe200000100bb */
[----:B------:R-:W4:Y:S01]  /*64e0*/  LDL R170, [R1+0x4] ;  /* 0x0000040001aa7983 */ /* 0x000f220000100800 */
[----:B------:R-:W-:-:S03]  /*64f0*/  FFMA.FTZ R50, R171, R50, R185 ;  /* 0x00000032ab327223 */ /* 0x000fc600000100b9 */
[----:B------:R-:W4:Y:S04]  /*6500*/  LDL R171, [R1] ;  /* 0x0000000001ab7983 */ /* 0x000f280000100800 */
[----:B------:R-:W4:Y:S01]  /*6510*/  LDL R163, [R1+0x8] ;  /* 0x0000080001a37983 */ /* 0x000f220000100800 */
[----:B------:R-:W-:-:S04]  /*6520*/  IMAD.WIDE.U32 R52, R155, 0x10, R124 ;  /* 0x000000109b347825 */ /* 0x000fc800078e007c */
[--C-:B------:R-:W-:Y:S01]  /*6530*/  FADD.FTZ R63, R63, -R127.reuse ;  /* 0x8000007f3f3f7221 */ /* 0x100fe20000010000 */
[--C-:B------:R-:W-:Y:S01]  /*6540*/  FADD.FTZ R62, R62, -R127.reuse ;  /* 0x8000007f3e3e7221 */ /* 0x100fe20000010000 */
[--C-:B------:R-:W-:Y:S01]  /*6550*/  FADD.FTZ R61, R61, -R127.reuse ;  /* 0x8000007f3d3d7221 */ /* 0x100fe20000010000 */
[----:B------:R-:W-:Y:S01]  /*6560*/  FADD.FTZ R60, R60, -R127 ;  /* 0x8000007f3c3c7221 */ /* 0x000fe20000010000 */
[----:B------:R0:W-:Y:S01]  /*6570*/  STG.E.128 desc[UR4][R52.64], R48 ;  /* 0x0000003034007986 */ /* 0x0001e2000c101d04 */
[----:B------:R-:W-:-:S04]  /*6580*/  IMAD.WIDE.U32 R154, R154, 0x10, R124 ;  /* 0x000000109a9a7825 */ /* 0x000fc800078e007c */
[--C-:B------:R-:W-:Y:S01]  /*6590*/  FADD.FTZ R67, R67, -R127.reuse ;  /* 0x8000007f43437221 */ /* 0x100fe20000010000 */
[--C-:B------:R-:W-:Y:S01]  /*65a0*/  FADD.FTZ R66, R66, -R127.reuse ;  /* 0x8000007f42427221 */ /* 0x100fe20000010000 */
[--C-:B------:R-:W-:Y:S01]  /*65b0*/  FADD.FTZ R65, R65, -R127.reuse ;  /* 0x8000007f41417221 */ /* 0x100fe20000010000 */
[----:B------:R-:W-:Y:S01]  /*65c0*/  FADD.FTZ R64, R64, -R127 ;  /* 0x8000007f40407221 */ /* 0x000fe20000010000 */
[C---:B0-----:R-:W-:Y:S01]  /*65d0*/  FMUL.FTZ R51, R126.reuse, R63 ;  /* 0x0000003f7e337220 */ /* 0x041fe20000410000 */
[C---:B------:R-:W-:Y:S01]  /*65e0*/  FMUL.FTZ R50, R126.reuse, R62 ;  /* 0x0000003e7e327220 */ /* 0x040fe20000410000 */
[C---:B------:R-:W-:Y:S01]  /*65f0*/  FMUL.FTZ R49, R126.reuse, R61 ;  /* 0x0000003d7e317220 */ /* 0x040fe20000410000 */
[----:B------:R-:W-:-:S03]  /*6600*/  FMUL.FTZ R48, R126, R60 ;  /* 0x0000003c7e307220 */ /* 0x000fc60000410000 */
[----:B------:R-:W-:Y:S01]  /*6610*/  FFMA.FTZ R49, R143, R49, R182 ;  /* 0x000000318f317223 */ /* 0x000fe200000100b6 */
[----:B------:R-:W-:-:S04]  /*6620*/  IMAD.WIDE.U32 R52, R153, 0x10, R124 ;  /* 0x0000001099347825 */ /* 0x000fc800078e007c */
[--C-:B------:R-:W-:Y:S01]  /*6630*/  FADD.FTZ R68, R68, -R127.reuse ;  /* 0x8000007f44447221 */ /* 0x100fe20000010000 */
[--C-:B------:R-:W-:Y:S01]  /*6640*/  FADD.FTZ R69, R69, -R127.reuse ;  /* 0x8000007f45457221 */ /* 0x100fe20000010000 */
[--C-:B------:R-:W-:Y:S01]  /*6650*/  FADD.FTZ R70, R70, -R127.reuse ;  /* 0x8000007f46467221 */ /* 0x100fe20000010000 */
[--C-:B------:R-:W-:Y:S01]  /*6660*/  FADD.FTZ R71, R71, -R127.reuse ;  /* 0x8000007f47477221 */ /* 0x100fe20000010000 */
[----:B------:R-:W-:Y:S01]  /*6670*/  FADD.FTZ R101, R101, -R127 ;  /* 0x8000007f65657221 */ /* 0x000fe20000010000 */
        /* <DEDUP_REMOVED lines=43> */
[----:B------:R-:W-:-:S04]  /*6930*/  IMAD.WIDE.U32 R158, R158, 0x10, R124 ;  /* 0x000000109e9e7825 */ /* 0x000fc800078e007c */
[C---:B------:R-:W-:Y:S01]  /*6940*/  FMUL.FTZ R72, R126.reuse, R72 ;  /* 0x000000487e487220 */ /* 0x040fe20000410000 */
[C---:B------:R-:W-:Y:S01]  /*6950*/  FMUL.FTZ R73, R126.reuse, R73 ;  /* 0x000000497e497220 */ /* 0x040fe20000410000 */
[C---:B------:R-:W-:Y:S01]  /*6960*/  FMUL.FTZ R71, R126.reuse, R74 ;  /* 0x0000004a7e477220 */ /* 0x040fe20000410000 */
[C---:B------:R-:W-:Y:S01]  /*6970*/  FMUL.FTZ R160, R126.reuse, R75 ;  /* 0x0000004b7ea07220 */ /* 0x040fe20000410000 */
        /* <DEDUP_REMOVED lines=17> */
[----:B------:R-:W-:-:S04]  /*6a90*/  IMAD.WIDE.U32 R80, R167, 0x10, R124 ;  /* 0x00000010a7507825 */ /* 0x000fc800078e007c */
[----:B------:R-:W-:-:S04]  /*6aa0*/  IMAD.WIDE.U32 R84, R169, 0x10, R124 ;  /* 0x00000010a9547825 */ /* 0x000fc800078e007c */
[----:B--2---:R-:W-:-:S05]  /*6ab0*/  FFMA.FTZ R48, R142, R48, R183 ;  /* 0x000000308e307223 */ /* 0x004fca00000100b7 */
[----:B------:R0:W-:Y:S01]  /*6ac0*/  STG.E.128 desc[UR4][R154.64], R48 ;  /* 0x000000309a007986 */ /* 0x0001e2000c101d04 */
[----:B------:R-:W-:Y:S01]  /*6ad0*/  FADD.FTZ R142, R120, -R127 ;  /* 0x8000007f788e7221 */ /* 0x000fe20000010000 */
[C---:B0-----:R-:W-:Y:S01]  /*6ae0*/  FMUL.FTZ R51, R126.reuse, R67 ;  /* 0x000000437e337220 */ /* 0x041fe20000410000 */
[C---:B------:R-:W-:Y:S01]  /*6af0*/  FMUL.FTZ R50, R126.reuse, R66 ;  /* 0x000000427e327220 */ /* 0x040fe20000410000 */
[C---:B------:R-:W-:Y:S01]  /*6b00*/  FMUL.FTZ R49, R126.reuse, R65 ;  /* 0x000000417e317220 */ /* 0x040fe20000410000 */
[----:B------:R-:W-:Y:S01]  /*6b10*/  FMUL.FTZ R48, R126, R64 ;  /* 0x000000407e307220 */ /* 0x000fe20000410000 */
[----:B------:R-:W-:Y:S01]  /*6b20*/  FFMA.FTZ R51, R57, R51, R152 ;  /* 0x0000003339337223 */ /* 0x000fe20000010098 */
[----:B------:R-:W-:Y:S01]  /*6b30*/  FFMA.FTZ R50, R56, R50, R176 ;  /* 0x0000003238327223 */ /* 0x000fe200000100b0 */
[----:B------:R-:W-:Y:S01]  /*6b40*/  FFMA.FTZ R49, R55, R49, R177 ;  /* 0x0000003137317223 */ /* 0x000fe200000100b1 */
[----:B---3--:R-:W-:Y:S01]  /*6b50*/  FFMA.FTZ R48, R54, R48, R178 ;  /* 0x0000003036307223 */ /* 0x008fe200000100b2 */
[--C-:B------:R-:W-:Y:S01]  /*6b60*/  FADD.FTZ R66, R106, -R127.reuse ;  /* 0x8000007f6a427221 */ /* 0x100fe20000010000 */
[----:B------:R-:W-:-:S03]  /*6b70*/  FADD.FTZ R67, R107, -R127 ;  /* 0x8000007f6b437221 */ /* 0x000fc60000010000 */
[----:B------:R0:W-:Y:S01]  /*6b80*/  STG.E.128 desc[UR4][R52.64], R48 ;  /* 0x0000003034007986 */ /* 0x0001e2000c101d04 */
        /* <DEDUP_REMOVED lines=10> */
[----:B------:R-:W-:Y:S01]  /*6c30*/  FMUL.FTZ R111, R126, R98 ;  /* 0x000000627e6f7220 */ /* 0x000fe20000410000 */
[--C-:B0-----:R-:W-:Y:S01]  /*6c40*/  FADD.FTZ R48, R88, -R127.reuse ;  /* 0x8000007f58307221 */ /* 0x101fe20000010000 */
[--C-:B------:R-:W-:Y:S01]  /*6c50*/  FADD.FTZ R49, R108, -R127.reuse ;  /* 0x8000007f6c317221 */ /* 0x100fe20000010000 */
[--C-:B------:R-:W-:Y:S01]  /*6c60*/  FADD.FTZ R50, R109, -R127.reuse ;  /* 0x8000007f6d327221 */ /* 0x100fe20000010000 */
[--C-:B------:R-:W-:Y:S01]  /*6c70*/  FADD.FTZ R51, R110, -R127.reuse ;  /* 0x8000007f6e337221 */ /* 0x100fe20000010000 */
[----:B------:R-:W-:Y:S01]  /*6c80*/  FMUL.FTZ R108, R126, R103 ;  /* 0x000000677e6c7220 */ /* 0x000fe20000410000 */
[--C-:B------:R-:W-:Y:S01]  /*6c90*/  FADD.FTZ R52, R112, -R127.reuse ;  /* 0x8000007f70347221 */ /* 0x100fe20000010000 */
[--C-:B------:R-:W-:Y:S01]  /*6ca0*/  FADD.FTZ R53, R113, -R127.reuse ;  /* 0x8000007f71357221 */ /* 0x100fe20000010000 */
[C---:B------:R-:W-:Y:S01]  /*6cb0*/  FMUL.FTZ R117, R126.reuse, R48 ;  /* 0x000000307e757220 */ /* 0x040fe20000410000 */
[C---:B------:R-:W-:Y:S01]  /*6cc0*/  FMUL.FTZ R101, R126.reuse, R49 ;  /* 0x000000317e657220 */ /* 0x040fe20000410000 */
[C---:B------:R-:W-:Y:S01]  /*6cd0*/  FMUL.FTZ R102, R126.reuse, R50 ;  /* 0x000000327e667220 */ /* 0x040fe20000410000 */
[----:B------:R-:W-:Y:S01]  /*6ce0*/  FMUL.FTZ R103, R126, R51 ;  /* 0x000000337e677220 */ /* 0x000fe20000410000 */
[----:B------:R-:W-:Y:S01]  /*6cf0*/  FADD.FTZ R88, R130, -R127 ;  /* 0x8000007f82587221 */ /* 0x000fe20000010000 */
[----:B------:R-:W-:Y:S01]  /*6d00*/  FFMA.FTZ R51, R252, R156, R148 ;  /* 0x0000009cfc337223 */ /* 0x000fe20000010094 */
[----:B----4-:R-:W-:Y:S01]  /*6d10*/  FFMA.FTZ R50, R171, R70, R149 ;  /* 0x00000046ab327223 */ /* 0x010fe20000010095 */
        /* <DEDUP_REMOVED lines=31> */
[----:B-----5:R-:W-:Y:S01]  /*6f10*/  FFMA.FTZ R54, R249, R71, R0 ;  /* 0x00000047f9367223 */ /* 0x020fe20000010000 */
[----:B------:R-:W-:Y:S01]  /*6f20*/  FFMA.FTZ R53, R250, R73, R28 ;  /* 0x00000049fa357223 */ /* 0x000fe2000001001c */
[----:B------:R-:W-:Y:S01]  /*6f30*/  FFMA.FTZ R52, R251, R72, R147 ;  /* 0x00000048fb347223 */ /* 0x000fe20000010093 */
[C---:B------:R-:W-:Y:S01]  /*6f40*/  FMUL.FTZ R88, R126.reuse, R88 ;  /* 0x000000587e587220 */ /* 0x040fe20000410000 */
[----:B------:R-:W-:Y:S01]  /*6f50*/  FMUL.FTZ R126, R126, R60 ;  /* 0x0000003c7e7e7220 */ /* 0x000fe20000410000 */
[----:B------:R0:W-:Y:S01]  /*6f60*/  STG.E.128 desc[UR4][R158.64], R48 ;  /* 0x000000309e007986 */ /* 0x0001e2000c101d04 */
[----:B------:R-:W-:-:S03]  /*6f70*/  IMAD.WIDE.U32 R60, R157, 0x10, R124 ;  /* 0x000000109d3c7825 */ /* 0x000fc600078e007c */
[----:B------:R1:W-:Y:S01]  /*6f80*/  STG.E.128 desc[UR4][R56.64], R52 ;  /* 0x0000003438007986 */ /* 0x0003e2000c101d04 */
[----:B------:R-:W-:-:S04]  /*6f90*/  IMAD.WIDE.U32 R162, R162, 0x10, R124 ;  /* 0x00000010a2a27825 */ /* 0x000fc800078e007c */
[----:B------:R-:W-:-:S04]  /*6fa0*/  IMAD.WIDE.U32 R62, R164, 0x10, R124 ;  /* 0x00000010a43e7825 */ /* 0x000fc800078e007c */
        /* <DEDUP_REMOVED lines=8> */
[----:B------:R-:W-:Y:S01]  /*7030*/  FFMA.FTZ R57, R238, R75, R34 ;  /* 0x0000004bee397223 */ /* 0x000fe20000010022 */
[----:B------:R-:W-:Y:S01]  /*7040*/  FFMA.FTZ R56, R239, R74, R6 ;  /* 0x0000004aef387223 */ /* 0x000fe20000010006 */
[----:B------:R0:W-:Y:S01]  /*7050*/  STG.E.128 desc[UR4][R60.64], R48 ;  /* 0x000000303c007986 */ /* 0x0001e2000c101d04 */
[----:B------:R-:W-:-:S03]  /*7060*/  IMAD.WIDE.U32 R76, R165, 0x10, R124 ;  /* 0x00000010a54c7825 */ /* 0x000fc600078e007c */
[----:B------:R1:W-:Y:S04]  /*7070*/  STG.E.128 desc[UR4][R162.64], R52 ;  /* 0x00000034a2007986 */ /* 0x0003e8000c101d04 */
[----:B------:R2:W-:Y:S01]  /*7080*/  STG.E.128 desc[UR4][R62.64], R56 ;  /* 0x000000383e007986 */ /* 0x0005e2000c101d04 */
[----:B0-----:R-:W-:Y:S01]  /*7090*/  FFMA.FTZ R51, R232, R120, R37 ;  /* 0x00000078e8337223 */ /* 0x001fe20000010025 */
[----:B------:R-:W-:Y:S01]  /*70a0*/  FFMA.FTZ R50, R233, R119, R9 ;  /* 0x00000077e9327223 */ /* 0x000fe20000010009 */
[----:B------:R-:W-:Y:S01]  /*70b0*/  FFMA.FTZ R49, R234, R118, R36 ;  /* 0x00000076ea317223 */ /* 0x000fe20000010024 */
[----:B------:R-:W-:-:S05]  /*70c0*/  FFMA.FTZ R48, R235, R117, R8 ;  /* 0x00000075eb307223 */ /* 0x000fca0000010008 */
[----:B------:R0:W-:Y:S01]  /*70d0*/  STG.E.128 desc[UR4][R76.64], R48 ;  /* 0x000000304c007986 */ /* 0x0001e2000c101d04 */
[----:B------:R-:W-:-:S04]  /*70e0*/  IMAD.WIDE.U32 R78, R166, 0x10, R124 ;  /* 0x00000010a64e7825 */ /* 0x000fc800078e007c */
[----:B-1----:R-:W-:Y:S01]  /*70f0*/  FFMA.FTZ R55, R228, R116, R39 ;  /* 0x00000074e4377223 */ /* 0x002fe20000010027 */
[----:B------:R-:W-:Y:S01]  /*7100*/  FFMA.FTZ R54, R229, R115, R11 ;  /* 0x00000073e5367223 */ /* 0x000fe2000001000b */
[----:B------:R-:W-:Y:S01]  /*7110*/  FFMA.FTZ R53, R230, R114, R38 ;  /* 0x00000072e6357223 */ /* 0x000fe20000010026 */
[----:B------:R-:W-:Y:S01]  /*7120*/  FFMA.FTZ R52, R231, R113, R10 ;  /* 0x00000071e7347223 */ /* 0x000fe2000001000a */
[----:B--2---:R-:W-:Y:S01]  /*7130*/  FFMA.FTZ R59, R224, R112, R41 ;  /* 0x00000070e03b7223 */ /* 0x004fe20000010029 */
[----:B------:R-:W-:Y:S01]  /*7140*/  FFMA.FTZ R58, R225, R111, R13 ;  /* 0x0000006fe13a7223 */ /* 0x000fe2000001000d */
[----:B------:R-:W-:Y:S01]  /*7150*/  FFMA.FTZ R57, R226, R110, R40 ;  /* 0x0000006ee2397223 */ /* 0x000fe20000010028 */
[----:B0-----:R-:W0:Y:S01]  /*7160*/  LDC.64 R76, c[0x0][0x210] ;  /* 0x00008400ff4c7b82 */ /* 0x001e220000000a00 */
        /* <DEDUP_REMOVED lines=11> */
[----:B------:R1:W-:Y:S03]  /*7220*/  STG.E.128 desc[UR4][R78.64], R52 ;  /* 0x000000344e007986 */ /* 0x0003e6000c101d04 */
[----:B------:R-:W-:Y:S01]  /*7230*/  FFMA.FTZ R51, R212, R104, R135 ;  /* 0x00000068d4337223 */ /* 0x000fe20000010087 */
[----:B------:R-:W-:Y:S01]  /*7240*/  FFMA.FTZ R50, R213, R103, R19 ;  /* 0x00000067d5327223 */ /* 0x000fe20000010013 */
[----:B------:R-:W-:Y:S01]  /*7250*/  FFMA.FTZ R49, R214, R102, R134 ;  /* 0x00000066d6317223 */ /* 0x000fe20000010086 */
[----:B------:R-:W-:Y:S01]  /*7260*/  FFMA.FTZ R48, R215, R101, R18 ;  /* 0x00000065d7307223 */ /* 0x000fe20000010012 */
[--C-:B------:R-:W-:Y:S01]  /*7270*/  IMAD.WIDE.U32 R70, R174, 0x10, R124.reuse ;  /* 0x00000010ae467825 */ /* 0x100fe200078e007c */
[----:B------:R2:W-:Y:S03]  /*7280*/  STG.E.128 desc[UR4][R80.64], R56 ;  /* 0x0000003850007986 */ /* 0x0005e6000c101d04 */
[--C-:B------:R-:W-:Y:S01]  /*7290*/  IMAD.WIDE.U32 R72, R175, 0x10, R124.reuse ;  /* 0x00000010af487825 */ /* 0x100fe200078e007c */
[----:B------:R3:W-:Y:S03]  /*72a0*/  STG.E.128 desc[UR4][R82.64], R60 ;  /* 0x0000003c52007986 */ /* 0x0007e6000c101d04 */
[----:B------:R-:W-:Y:S01]  /*72b0*/  IMAD.WIDE.U32 R74, R173, 0x10, R124 ;  /* 0x00000010ad4a7825 */ /* 0x000fe200078e007c */
[----:B------:R4:W-:Y:S03]  /*72c0*/  STG.E.128 desc[UR4][R84.64], R64 ;  /* 0x0000004054007986 */ /* 0x0009e6000c101d04 */
[----:B-1----:R-:W-:Y:S01]  /*72d0*/  FFMA.FTZ R55, R208, R100, R137 ;  /* 0x00000064d0377223 */ /* 0x002fe20000010089 */
[----:B------:R-:W-:Y:S01]  /*72e0*/  FFMA.FTZ R54, R209, R99, R21 ;  /* 0x00000063d1367223 */ /* 0x000fe20000010015 */
[----:B------:R-:W-:Y:S01]  /*72f0*/  FFMA.FTZ R53, R210, R98, R136 ;  /* 0x00000062d2357223 */ /* 0x000fe20000010088 */
[----:B------:R-:W-:Y:S01]  /*7300*/  FFMA.FTZ R52, R211, R97, R20 ;  /* 0x00000061d3347223 */ /* 0x000fe20000010014 */
[----:B------:R-:W-:-:S04]  /*7310*/  IMAD.WIDE.U32 R124, R180, 0x10, R124 ;  /* 0x00000010b47c7825 */ /* 0x000fc800078e007c */
        /* <DEDUP_REMOVED lines=8> */
[----:B----4-:R-:W-:Y:S01]  /*73a0*/  FFMA.FTZ R67, R196, R126, R145 ;  /* 0x0000007ec4437223 */ /* 0x010fe20000010091 */
[----:B------:R-:W-:Y:S01]  /*73b0*/  FFMA.FTZ R66, R197, R88, R27 ;  /* 0x00000058c5427223 */ /* 0x000fe2000001001b */
[----:B------:R-:W-:Y:S01]  /*73c0*/  FFMA.FTZ R65, R198, R87, R144 ;  /* 0x00000057c6417223 */ /* 0x000fe20000010090 */
[----:B------:R-:W-:Y:S01]  /*73d0*/  FFMA.FTZ R64, R199, R86, R26 ;  /* 0x00000056c7407223 */ /* 0x000fe2000001001a */
[----:B------:R1:W-:Y:S04]  /*73e0*/  STG.E.128 desc[UR4][R68.64], R48 ;  /* 0x0000003044007986 */ /* 0x0003e8000c101d04 */
        /* <DEDUP_REMOVED lines=8> */
.L_x_58293:
        /* <DEDUP_REMOVED lines=8> */
.L_x_58296:
[----:B------:R-:W-:Y:S05]  /*74f0*/  BSYNC B0 ;  /* 0x0000000000007941 */ /* 0x000fea0003800000 */
.L_x_58295:
        /* <DEDUP_REMOVED lines=9> */
.L_x_58297:
[----:B------:R-:W-:Y:S01]  /*7590*/  HFMA2.MMA R126, -RZ, RZ, 0, 2.384185791015625e-07 ;  /* 0x00000004ff7e7435 */ /* 0x000fe200000001ff */
[----:B------:R-:W-:Y:S01]  /*75a0*/  FADD.FTZ R127, R127, R124 ;  /* 0x0000007c7f7f7221 */ /* 0x000fe20000010000 */
[----:B------:R-:W-:-:S04]  /*75b0*/  MOV R124, 0xffffffff ;  /* 0xffffffff007c7802 */ /* 0x000fc80000000f00 */
[----:B------:R-:W-:-:S07]  /*75c0*/  MOV R163, R127 ;  /* 0x0000007f00a37202 */ /* 0x000fce0000000f00 */
[----:B------:R-:W-:Y:S05]  /*75d0*/  WARPSYNC.COLLECTIVE R124, `(.L_x_58298) ;  /* 0x000000007c087348 */ /* 0x000fea0003c00000 */
[----:B------:R0:W1:Y:S02]  /*75e0*/  SHFL.BFLY P2, R124, R163, R126, R125 ;  /* 0x0c00007ea37c7389 */ /* 0x000064000004007d */
[----:B01----:R-:W-:Y:S01]  /*75f0*/  ENDCOLLECTIVE ;  /* 0x000000000000791b */ /* 0x003fe20003800000 */
.L_x_58298:
[----:B------:R-:W-:Y:S01]  /*7600*/  HFMA2.MMA R126, -RZ, RZ, 0, 4.76837158203125e-07 ;  /* 0x00000008ff7e7435 */ /* 0x000fe200000001ff */
[----:B------:R-:W-:Y:S01]  /*7610*/  FADD.FTZ R127, R127, R124 ;  /* 0x0000007c7f7f7221 */ /* 0x000fe20000010000 */
[----:B------:R-:W-:-:S04]  /*7620*/  MOV R124, 0xffffffff ;  /* 0xffffffff007c7802 */ /* 0x000fc80000000f00 */
[----:B------:R-:W-:-:S07]  /*7630*/  MOV R163, R127 ;  /* 0x0000007f00a37202 */ /* 0x000fce0000000f00 */
[----:B------:R-:W-:Y:S05]  /*7640*/  WARPSYNC.COLLECTIVE R124, `(.L_x_58299) ;  /* 0x000000007c087348 */ /* 0x000fea0003c00000 */
[----:B------:R0:W1:Y:S02]  /*7650*/  SHFL.BFLY P2, R124, R163, R126, R125 ;  /* 0x0c00007ea37c7389 */ /* 0x000064000004007d */
[----:B01----:R-:W-:Y:S01]  /*7660*/  ENDCOLLECTIVE ;  /* 0x000000000000791b */ /* 0x003fe20003800000 */
.L_x_58299:
[----:B------:R-:W-:Y:S01]  /*7670*/  HFMA2.MMA R126, -RZ, RZ, 0, 9.5367431640625e-07 ;  /* 0x00000010ff7e7435 */ /* 0x000fe200000001ff */
[----:B------:R-:W-:Y:S01]  /*7680*/  FADD.FTZ R127, R127, R124 ;  /* 0x0000007c7f7f7221 */ /* 0x000fe20000010000 */
[----:B------:R-:W-:-:S04]  /*7690*/  MOV R124, 0xffffffff ;  /* 0xffffffff007c7802 */ /* 0x000fc80000000f00 */
[----:B------:R-:W-:-:S07]  /*76a0*/  MOV R163, R127 ;  /* 0x0000007f00a37202 */ /* 0x000fce0000000f00 */
[----:B------:R-:W-:Y:S05]  /*76b0*/  WARPSYNC.COLLECTIVE R124, `(.L_x_58300) ;  /* 0x000000007c087348 */ /* 0x000fea0003c00000 */
[----:B------:R0:W1:Y:S02]  /*76c0*/  SHFL.BFLY P2, R124, R163, R126, R125 ;  /* 0x0c00007ea37c7389 */ /* 0x000064000004007d */
[----:B01----:R-:W-:Y:S01]  /*76d0*/  ENDCOLLECTIVE ;  /* 0x000000000000791b */ /* 0x003fe20003800000 */
.L_x_58300:
        /* <DEDUP_REMOVED lines=169> */
.L_x_58301:
[----:B------:R-:W-:Y:S01]  /*8170*/  HFMA2.MMA R126, -RZ, RZ, 0, 1.1920928955078125e-07 ;  /* 0x00000002ff7e7435 */ /* 0x000fe200000001ff */
[----:B------:R-:W-:Y:S01]  /*8180*/  FADD.FTZ R127, R127, R124 ;  /* 0x0000007c7f7f7221 */ /* 0x000fe20000010000 */
[----:B------:R-:W-:-:S04]  /*8190*/  MOV R124, 0xffffffff ;  /* 0xffffffff007c7802 */ /* 0x000fc80000000f00 */
[----:B------:R-:W-:-:S07]  /*81a0*/  MOV R163, R127 ;  /* 0x0000007f00a37202 */ /* 0x000fce0000000f00 */
[----:B------:R-:W-:Y:S05]  /*81b0*/  WARPSYNC.COLLECTIVE R124, `(.L_x_58302) ;  /* 0x000000007c087348 */ /* 0x000fea0003c00000 */
[----:B------:R0:W1:Y:S02]  /*81c0*/  SHFL.BFLY P2, R124, R163, R126, R125 ;  /* 0x0c00007ea37c7389 */ /* 0x000064000004007d */
[----:B01----:R-:W-:Y:S01]  /*81d0*/  ENDCOLLECTIVE ;  /* 0x000000000000791b */ /* 0x003fe20003800000 */
.L_x_58302:
[----:B------:R-:W-:Y:S01]  /*81e0*/  HFMA2.MMA R126, -RZ, RZ, 0, 2.384185791015625e-07 ;  /* 0x00000004ff7e7435 */ /* 0x000fe200000001ff */
[----:B------:R-:W-:Y:S01]  /*81f0*/  FADD.FTZ R127, R127, R124 ;  /* 0x0000007c7f7f7221 */ /* 0x000fe20000010000 */
[----:B------:R-:W-:-:S04]  /*8200*/  MOV R124, 0xffffffff ;  /* 0xffffffff007c7802 */ /* 0x000fc80000000f00 */
[----:B------:R-:W-:-:S07]  /*8210*/  MOV R163, R127 ;  /* 0x0000007f00a37202 */ /* 0x000fce0000000f00 */
[----:B------:R-:W-:Y:S05]  /*8220*/  WARPSYNC.COLLECTIVE R124, `(.L_x_58303) ;  /* 0x000000007c087348 */ /* 0x000fea0003c00000 */
[----:B------:R0:W1:Y:S02]  /*8230*/  SHFL.BFLY P2, R124, R163, R126, R125 ;  /* 0x0c00007ea37c7389 */ /* 0x000064000004007d */
[----:B01----:R-:W-:Y:S01]  /*8240*/  ENDCOLLECTIVE ;  /* 0x000000000000791b */ /* 0x003fe20003800000 */
.L_x_58303:
[----:B------:R-:W-:Y:S01]  /*8250*/  HFMA2.MMA R126, -RZ, RZ, 0, 4.76837158203125e-07 ;  /* 0x00000008ff7e7435 */ /* 0x000fe200000001ff */
[----:B------:R-:W-:Y:S01]  /*8260*/  FADD.FTZ R127, R127, R124 ;  /* 0x0000007c7f7f7221 */ /* 0x000fe20000010000 */
[----:B------:R-:W-:-:S04]  /*8270*/  MOV R124, 0xffffffff ;  /* 0xffffffff007c7802 */ /* 0x000fc80000000f00 */
[----:B------:R-:W-:-:S07]  /*8280*/  MOV R163, R127 ;  /* 0x0000007f00a37202 */ /* 0x000fce0000000f00 */
[----:B------:R-:W-:Y:S05]  /*8290*/  WARPSYNC.COLLECTIVE R124, `(.L_x_58304) ;  /* 0x000000007c087348 */ /* 0x000fea0003c00000 */
[----:B------:R0:W1:Y:S02]  /*82a0*/  SHFL.BFLY P2, R124, R163, R126, R125 ;  /* 0x0c00007ea37c7389 */ /* 0x000064000004007d */
[----:B01----:R-:W-:Y:S01]  /*82b0*/  ENDCOLLECTIVE ;  /* 0x000000000000791b */ /* 0x003fe20003800000 */
.L_x_58304:
[----:B------:R-:W-:Y:S01]  /*82c0*/  HFMA2.MMA R126, -RZ, RZ, 0, 9.5367431640625e-07 ;  /* 0x00000010ff7e7435 */ /* 0x000fe200000001ff */
[----:B------:R-:W-:Y:S01]  /*82d0*/  FADD.FTZ R127, R127, R124 ;  /* 0x0000007c7f7f7221 */ /* 0x000fe20000010000 */
[----:B------:R-:W-:-:S04]  /*82e0*/  MOV R124, 0xffffffff ;  /* 0xffffffff007c7802 */ /* 0x000fc80000000f00 */
[----:B------:R-:W-:-:S07]  /*82f0*/  MOV R163, R127 ;  /* 0x0000007f00a37202 */ /* 0x000fce0000000f00 */
[----:B------:R-:W-:Y:S05]  /*8300*/  WARPSYNC.COLLECTIVE R124, `(.L_x_58305) ;  /* 0x000000007c087348 */ /* 0x000fea0003c00000 */
[----:B------:R0:W1:Y:S02]  /*8310*/  SHFL.BFLY P2, R124, R163, R126, R125 ;  /* 0x0c00007ea37c7389 */ /* 0x000064000004007d */
[----:B01----:R-:W-:Y:S01]  /*8320*/  ENDCOLLECTIVE ;  /* 0x000000000000791b */ /* 0x003fe20003800000 */
.L_x_58305:
[----:B------:R-:W-:Y:S05]  /*8330*/  BRA `(.L_x_58306) ;  /* 0xffffffdc00407947 */ /* 0x000fea000383ffff */
.L_x_58307:
        /* <DEDUP_REMOVED lines=12> */
.L_x_72413:


//--------------------- .text._ZN10layer_norm13ln_fwd_kernelINS_13Kernel_traitsI6__halfffffjLj2560ELj1ELj4ELj1ELj16ENS_18Kernel_traits_baseILj2560ES2_ffffjLj128EEEEELb0ELb1ELb1ELb0EEEvNS_9FwdParamsE --------------------------
	.section	.text._ZN10layer_norm13ln_fwd_kernelINS_13Kernel_traitsI6__halfffffjLj2560ELj1ELj4ELj1ELj16ENS_18Kernel_traits_baseILj2560ES2_ffffjLj128EEEEELb0ELb1ELb1ELb0EEEvNS_9FwdParamsE,"ax",@progbits
	.align	128
        .global         _ZN10layer_norm13ln_fwd_kernelINS_13Kernel_traitsI6__halfffffjLj2560ELj1ELj4ELj1ELj16ENS_18Kernel_traits_baseILj2560ES2_ffffjLj128EEEEELb0ELb1ELb1ELb0EEEvNS_9FwdParamsE
        .type           _ZN10layer_norm13ln_fwd_kernelINS_13Kernel_traitsI6__halfffffjLj2560ELj1ELj4ELj1ELj16ENS_18Kernel_traits_baseILj2560ES2_ffffjLj128EEEEELb0ELb1ELb1ELb0EEEvNS_9FwdParamsE,@function
        .size           _ZN10layer_norm13ln_fwd_kernelINS_13Kernel_traitsI6__halfffffjLj2560ELj1ELj4ELj1ELj16ENS_18Kernel_traits_baseILj2560ES2_ffffjLj128EEEEELb0ELb1ELb1ELb0EEEvNS_9FwdParamsE,(.L_x_72414 - _ZN10layer_norm13ln_fwd_kernelINS_13Kernel_traitsI6__halfffffjLj2560ELj1ELj4ELj1ELj16ENS_18Kernel_traits_baseILj2560ES2_ffffjLj128EEEEELb0ELb1ELb1ELb0EEEvNS_9FwdParamsE)
        .other          _ZN10layer_norm13ln_fwd_kernelINS_13Kernel_traitsI6__halfffffjLj2560ELj1ELj4ELj1ELj16ENS_18Kernel_traits_baseILj2560ES2_ffffjLj128EEEEELb0ELb1ELb1ELb0EEEvNS_9FwdParamsE,@"STO_CUDA_ENTRY STV_DEFAULT"
_ZN10layer_norm13ln_fwd_kernelINS_13Kernel_traitsI6__halfffffjLj2560ELj1ELj4ELj1ELj16ENS_18Kernel_traits_baseILj2560ES2_ffffjLj128EEEEELb0ELb1ELb1ELb0EEEvNS_9FwdParamsE:
.text._ZN10layer_norm13ln_fwd_kernelINS_13Kernel_traitsI6__halfffffjLj2560ELj1ELj4ELj1ELj16ENS_18Kernel_traits_baseILj2560ES2_ffffjLj128EEEEELb0ELb1ELb1ELb0EEEvNS_9FwdParamsE:
        /* <DEDUP_REMOVED lines=42> */
.L_x_58309:
[----:B------:R-:W-:Y:S05]  /*02a0*/  BSYNC B0 ;  /* 0x0000000000007941 */ /* 0x000fea0003800000 */
.L_x_58308:
        /* <DEDUP_REMOVED lines=17> */
.L_x_58311:
[----:B------:R-:W-:Y:S05]  /*03c0*/  BSYNC B0 ;  /* 0x0000000000007941 */ /* 0x000fea0003800000 */
.L_x_58310:
        /* <DEDUP_REMOVED lines=17> */
.L_x_58313:
[----:B------:R-:W-:Y:S05]  /*04e0*/  BSYNC B0 ;  /* 0x0000000000007941 */ /* 0x000fea0003800000 */
.L_x_58312:
        /* <DEDUP_REMOVED lines=17> */
.L_x_58315:
[----:B------:R-:W-:Y:S05]  /*0600*/  BSYNC B0 ;  /* 0x0000000000007941 */ /* 0x000fea0003800000 */
.L_x_58314:
        /* <DEDUP_REMOVED lines=17> */
.L_x_58317:
[----:B------:R-:W-:Y:S05]  /*0720*/  BSYNC B0 ;  /* 0x0000000000007941 */ /* 0x000fea0003800000 */
.L_x_58316:
        /* <DEDUP_REMOVED lines=20> */
.L_x_58319:
[----:B------:R-:W-:Y:S05]  /*0870*/  BSYNC B0 ;  /* 0x0000000000007941 */ /* 0x000fea0003800000 */
.L_x_58318:
        /* <DEDUP_REMOVED lines=22> */
.L_x_58321:
[----:B------:R-:W-:Y:S05]  /*09e0*/  BSYNC B0 ;  /* 0x0000000000007941 */ /* 0x000fea0003800000 */
.L_x_58320:
        /* <DEDUP_REMOVED lines=20> */
.L_x_58323:
[----:B------:R-:W-:Y:S05]  /*0b30*/  BSYNC B0 ;  /* 0x0000000000007941 */ /* 0x000fea0003800000 */
.L_x_58322:
        /* <DEDUP_REMOVED lines=20> */
.L_x_58325:
[----:B------:R-:W-:Y:S05]  /*0c80*/  BSYNC B0 ;  /* 0x0000000000007941 */ /* 0x000fea0003800000 */
.L_x_58324:
        /* <DEDUP_REMOVED lines=20> */
.L_x_58327:
[----:B------:R-:W-:Y:S05]  /*0dd0*/  BSYNC B0 ;  /* 0x0000000000007941 */ /* 0x000fea0003800000 */
.L_x_58326:
        /* <DEDUP_REMOVED lines=20> */
.L_x_58329:
[----:B------:R-:W-:Y:S05]  /*0f20*/  BSYNC B0 ;  /* 0x0000000000007941 */ /* 0x000fea0003800000 */
.L_x_58328:
        /* <DEDUP_REMOVED lines=20> */
.L_x_58331:
[----:B------:R-:W-:Y:S05]  /*1070*/  BSYNC B0 ;  /* 0x0000000000007941 */ /* 0x000fea0003800000 */
.L_x_58330:
        /* <DEDUP_REMOVED lines=20> */
.L_x_58333:
[----:B------:R-:W-:Y:S05]  /*11c0*/  BSYNC B0 ;  /* 0x0000000000007941 */ /* 0x000fea0003800000 */
.L_x_58332:
        /* <DEDUP_REMOVED lines=20> */
.L_x_58335:
[----:B------:R-:W-:Y:S05]  /*1310*/  BSYNC B0 ;  /* 0x0000000000007941 */ /* 0x000fea0003800000 */
.L_x_58334:
        /* <DEDUP_REMOVED lines=20> */
.L_x_58337:
[----:B------:R-:W-:Y:S05]  /*1460*/  BSYNC B0 ;  /* 0x0000000000007941 */ /* 0x000fea0003800000 */
.L_x_58336:
        /* <DEDUP_REMOVED lines=20> */
.L_x_58339:
[----:B------:R-:W-:Y:S05]  /*15b0*/  BSYNC B0 ;  /* 0x0000000000007941 */ /* 0x000fea0003800000 */
.L_x_58338:
        /* <DEDUP_REMOVED lines=20> */
.L_x_58341:
[----:B------:R-:W-:Y:S05]  /*1700*/  BSYNC B0 ;  /* 0x0000000000007941 */ /* 0x000fea0003800000 */
.L_x_58340:
        /* <DEDUP_REMOVED lines=20> */
.L_x_58343:
[----:B------:R-:W-:Y:S05]  /*1850*/  BSYNC B0 ;  /* 0x0000000000007941 */ /* 0x000fea0003800000 */
.L_x_58342:
        /* <DEDUP_REMOVED lines=20> */
.L_x_58345:
[----:B------:R-:W-:Y:S05]  /*19a0*/  BSYNC B0 ;  /* 0x0000000000007941 */ /* 0x000fea0003800000 */
.L_x_58344:
        /* <DEDUP_REMOVED lines=17> */
[----:B------:R0:W5:Y:S02]  /*1ac0*/  LDG.E.64 R22, desc[UR4][R66.64] ;  /* 0x0000000442167981 */ /* 0x000164000c1e1b00 */
[----:B0-----:R-:W-:-:S07]  /*1ad0*/  @!P0 CS2R R20, SRZ ;  /* 0x0000000000148805 */ /* 0x001fce000001ff00 */
.L_x_58347:
[----:B------:R-:W-:Y:S05]  /*1ae0*/  BSYNC B0 ;  /* 0x0000000000007941 */ /* 0x000fea0003800000 */
.L_x_58346:
[----:B------:R-:W-:Y:S02]  /*1af0*/  ULDC UR6, c[0x0][0x214] ;  /* 0x0000850000067ab9 */ /* 0x000fe40000000800 */
[----:B------:R-:W-:-:S13]  /*1b00*/  ISETP.GE.AND P0, PT, R171, UR6, PT ;  /* 0x00000006ab007c0c */ /* 0x000fda000bf06270 */
[----:B------:R-:W-:Y:S05]  /*1b10*/  @P0 EXIT ;  /* 0x000000000000094d */ /* 0x000fea0003800000 */
[----:B-----5:R-:W-:Y:S01]  /*1b20*/  MOV R170, R46 ;  /* 0x0000002e00aa7202 */ /* 0x020fe20000000f00 */
        /* <DEDUP_REMOVED lines=16> */
[----:B------:R-:W-:Y:S01]  /*1c30*/  STL [R1+0x24], R155 ;  /* 0x0000249b01007387 */ /* 0x000fe20000100800 */
[--C-:B------:R-:W-:Y:S01]  /*1c40*/  SHF.R.U64 R228, R88, 0x10, R89.reuse ;  /* 0x0000001058e47819 */ /* 0x100fe20000001259 */
[----:B------:R-:W-:Y:S01]  /*1c50*/  HADD2.F32 R174, -RZ, R4.H0_H0 ;  /* 0x20000004ffae7230 */ /* 0x000fe20000004100 */
[----:B------:R-:W-:Y:S01]  /*1c60*/  SHF.R.U32.HI R224, RZ, 0x10, R89 ;  /* 0x00000010ffe07819 */ /* 0x000fe20000011659 */
[----:B------:R-:W-:Y:S01]  /*1c70*/  HADD2.F32 R89, -RZ, R170.H0_H0 ;  /* 0x200000aaff597230 */ /* 0x000fe20000004100 */
[----:B------:R-:W-:Y:S01]  /*1c80*/  MOV R168, R47 ;  /* 0x0000002f00a87202 */ /* 0x000fe20000000f00 */
[----:B------:R-:W-:Y:S01]  /*1c90*/  STL [R1+0x14], R97 ;  /* 0x0000146101007387 */ /* 0x000fe20000100800 */
[----:B------:R-:W-:Y:S01]  /*1ca0*/  SHF.R.U32.HI R166, RZ, 0x10, R47 ;  /* 0x00000010ffa67819 */ /* 0x000fe2000001162f */
[----:B------:R-:W-:Y:S01]  /*1cb0*/  HADD2.F32 R190, -RZ, R76.H0_H0 ;  /* 0x2000004cffbe7230 */ /* 0x000fe20000004100 */
[--C-:B------:R-:W-:Y:S01]  /*1cc0*/  SHF.R.U64 R236, R90, 0x10, R91.reuse ;  /* 0x000000105aec7819 */ /* 0x100fe2000000125b */
[----:B------:R-:W-:Y:S01]  /*1cd0*/  STL [R1+0x4], R94 ;  /* 0x0000045e01007387 */ /* 0x000fe20000100800 */
[----:B------:R-:W-:Y:S01]  /*1ce0*/  SHF.R.U32.HI R232, RZ, 0x10, R91 ;  /* 0x00000010ffe87819 */ /* 0x000fe2000001165b */
[----:B------:R-:W-:Y:S01]  /*1cf0*/  HADD2.F32 R91, -RZ, R169.H0_H0 ;  /* 0x200000a9ff5b7230 */ /* 0x000fe20000004100 */
[----:B------:R-:W-:Y:S01]  /*1d00*/  MOV R163, R48 ;  /* 0x0000003000a37202 */ /* 0x000fe20000000f00 */
[----:B------:R-:W-:Y:S01]  /*1d10*/  HADD2.F32 R90, -RZ, R168.H0_H0 ;  /* 0x200000a8ff5a7230 */ /* 0x000fe20000004100 */
        /* <DEDUP_REMOVED lines=35> */
[----:B--2---:R-:W-:Y:S01]  /*1f50*/  HADD2.F32 R90, -RZ, R157.H0_H0 ;  /* 0x2000009dff5a7230 */ /* 0x004fe20000004100 */
[----:B------:R1:W-:Y:S01]  /*1f60*/  STL [R1+0x14c], R91 ;  /* 0x00014c5b01007387 */ /* 0x0003e20000100800 */
[----:B------:R-:W-:Y:S01]  /*1f70*/  MOV R137, R56 ;  /* 0x0000003800897202 */ /* 0x000fe20000000f00 */
[----:B------:R-:W-:Y:S01]  /*1f80*/  HADD2.F32 R222, -RZ, R86.H0_H0 ;  /* 0x20000056ffde7230 */ /* 0x000fe20000004100 */
[--C-:B------:R-:W-:Y:S01]  /*1f90*/  SHF.R.U64 R136, R56, 0x10, R57.reuse ;  /* 0x0000001038887819 */ /* 0x100fe20000001239 */
[----:B0-----:R-:W-:Y:S01]  /*1fa0*/  HADD2.F32 R89, -RZ, R156.H0_H0 ;  /* 0x2000009cff597230 */ /* 0x001fe20000004100 */
[----:B------:R0:W-:Y:S01]  /*1fb0*/  STL [R1+0x148], R90 ;  /* 0x0001485a01007387 */ /* 0x0001e20000100800 */
[----:B------:R-:W-:Y:S01]  /*1fc0*/  MOV R133, R57 ;  /* 0x0000003900857202 */ /* 0x000fe20000000f00 */
[----:B------:R-:W-:Y:S01]  /*1fd0*/  HADD2.F32 R218, -RZ, R87.H0_H0 ;  /* 0x20000057ffda7230 */ /* 0x000fe20000004100 */
[----:B------:R-:W-:Y:S01]  /*1fe0*/  SHF.R.U32.HI R132, RZ, 0x10, R57 ;  /* 0x00000010ff847819 */ /* 0x000fe20000011639 */
[----:B------:R2:W-:Y:S01]  /*1ff0*/  STL [R1+0x144], R89 ;  /* 0x0001445901007387 */ /* 0x0005e20000100800 */
[----:B-1----:R-:W-:Y:S01]  /*2000*/  HADD2.F32 R91, -RZ, R153.H0_H0 ;  /* 0x20000099ff5b7230 */ /* 0x002fe20000004100 */
[----:B------:R-:W-:Y:S01]  /*2010*/  MOV R131, R58 ;  /* 0x0000003a00837202 */ /* 0x000fe20000000f00 */
[----:B------:R-:W-:Y:S01]  /*2020*/  ULDC.U8 UR6, c[0x0][0x2a0] ;  /* 0x0000a80000067ab9 */ /* 0x000fe20000000000 */
        /* <DEDUP_REMOVED lines=12> */
[----:B-1----:R-:W-:Y:S01]  /*20f0*/  HADD2.F32 R91, -RZ, R150.H0_H0 ;  /* 0x20000096ff5b7230 */ /* 0x002fe20000004100 */
        /* <DEDUP_REMOVED lines=99> */
[----:B------:R-:W-:Y:S01]  /*2730*/  HADD2.F32 R51, -RZ, R51.H0_H0 ;  /* 0x20000033ff337230 */ /* 0x000fe20000004100 */
[----:B------:R-:W-:Y:S01]  /*2740*/  STL [R1+0xec], R91 ;  /* 0x0000ec5b01007387 */ /* 0x000fe20000100800 */
[----:B-1----:R-:W-:Y:S01]  /*2750*/  HADD2.F32 R90, -RZ, R117.H0_H0 ;  /* 0x20000075ff5a7230 */ /* 0x002fe20000004100 */
[----:B------:R-:W-:Y:S01]  /*2760*/  MOV R45, R30 ;  /* 0x0000001e002d7202 */ /* 0x000fe20000000f00 */
[----:B------:R-:W-:Y:S01]  /*2770*/  HADD2.F32 R50, -RZ, R50.H0_H0 ;  /* 0x20000032ff327230 */ /* 0x000fe20000004100 */
[--C-:B------:R-:W-:Y:S01]  /*2780*/  SHF.R.U64 R44, R30, 0x10, R31.reuse ;  /* 0x000000101e2c7819 */ /* 0x100fe2000000121f */
[----:B--2---:R-:W-:Y:S01]  /*2790*/  HADD2.F32 R89, -RZ, R116.H0_H0 ;  /* 0x20000074ff597230 */ /* 0x004fe20000004100 */
        /* <DEDUP_REMOVED lines=53> */
[----:B------:R-:W-:Y:S01]  /*2af0*/  SHF.R.U64 R23, R164, 0x10, R165 ;  /* 0x00000010a4177819 */ /* 0x000fe200000012a5 */
[----:B------:R-:W-:Y:S01]  /*2b00*/  HADD2.F32 R29, -RZ, R29.H0_H0 ;  /* 0x2000001dff1d7230 */ /* 0x000fe20000004100 */
[--C-:B------:R-:W-:Y:S01]  /*2b10*/  SHF.R.U64 R180, R74, 0x10, R75.reuse ;  /* 0x000000104ab47819 */ /* 0x100fe2000000124b */
[----:B------:R-:W-:Y:S01]  /*2b20*/  STL [R1+0xb0], R63 ;  /* 0x0000b03f01007387 */ /* 0x000fe20000100800 */
[----:B------:R-:W-:Y:S01]  /*2b30*/  HADD2.F32 R28, -RZ, R28.H0_H0 ;  /* 0x2000001cff1c7230 */ /* 0x000fe20000004100 */
[----:B------:R-:W-:Y:S01]  /*2b40*/  SHF.R.U32.HI R176, RZ, 0x10, R75 ;  /* 0x00000010ffb07819 */ /* 0x000fe2000001164b */
[----:B------:R-:W-:Y:S01]  /*2b50*/  HADD2.F32 R27, -RZ, R27.H0_H0 ;  /* 0x2000001bff1b7230 */ /* 0x000fe20000004100 */
[----:B------:R-:W-:Y:S01]  /*2b60*/  STL [R1+0xac], R62 ;  /* 0x0000ac3e01007387 */ /* 0x000fe20000100800 */
[----:B------:R-:W-:Y:S01]  /*2b70*/  HADD2.F32 R26, -RZ, R26.H0_H0 ;  /* 0x2000001aff1a7230 */ /* 0x000fe20000004100 */
[----:B------:R-:W-:Y:S01]  /*2b80*/  SHF.R.U64 R74, R4, 0x10, R5 ;  /* 0x00000010044a7819 */ /* 0x000fe20000001205 */
[----:B------:R-:W-:Y:S01]  /*2b90*/  HADD2.F32 R25, -RZ, R25.H0_H0 ;  /* 0x20000019ff197230 */ /* 0x000fe20000004100 */
[----:B------:R-:W-:Y:S01]  /*2ba0*/  STL [R1+0xa8], R61 ;  /* 0x0000a83d01007387 */ /* 0x000fe20000100800 */
[----:B------:R-:W-:Y:S01]  /*2bb0*/  HADD2.F32 R23, -RZ, R23.H0_H0 ;  /* 0x20000017ff177230 */ /* 0x000fe20000004100 */
[----:B------:R-:W-:Y:S01]  /*2bc0*/  SHF.R.U64 R188, R76, 0x10, R77 ;  /* 0x000000104cbc7819 */ /* 0x000fe2000000124d */
[----:B------:R-:W-:Y:S01]  /*2bd0*/  HADD2.F32 R4, -RZ, R5.H0_H0 ;  /* 0x20000005ff047230 */ /* 0x000fe20000004100 */
[----:B------:R-:W-:Y:S01]  /*2be0*/  STL [R1+0xa4], R60 ;  /* 0x0000a43c01007387 */ /* 0x000fe20000100800 */
[----:B------:R-:W-:Y:S01]  /*2bf0*/  SHF.R.U32.HI R75, RZ, 0x10, R5 ;  /* 0x00000010ff4b7819 */ /* 0x000fe20000011605 */
[----:B------:R-:W-:Y:S01]  /*2c00*/  HADD2.F32 R5, -RZ, R6.H0_H0 ;  /* 0x20000006ff057230 */ /* 0x000fe20000004100 */
[----:B------:R-:W-:Y:S01]  /*2c10*/  SHF.R.U32.HI R184, RZ, 0x10, R77 ;  /* 0x00000010ffb87819 */ /* 0x000fe2000001164d */
[----:B------:R-:W-:Y:S01]  /*2c20*/  STL [R1+0xa0], R59 ;  /* 0x0000a03b01007387 */ /* 0x000fe20000100800 */
[----:B------:R-:W-:Y:S01]  /*2c30*/  SHF.R.U64 R76, R6, 0x10, R7 ;  /* 0x00000010064c7819 */ /* 0x000fe20000001207 */
[----:B------:R-:W-:Y:S01]  /*2c40*/  HADD2.F32 R6, -RZ, R7.H0_H0 ;  /* 0x20000007ff067230 */ /* 0x000fe20000004100 */
[----:B------:R-:W-:Y:S01]  /*2c50*/  SHF.R.U64 R196, R80, 0x10, R81 ;  /* 0x0000001050c47819 */ /* 0x000fe20000001251 */
[----:B------:R-:W-:Y:S01]  /*2c60*/  STL [R1+0x9c], R58 ;  /* 0x00009c3a01007387 */ /* 0x000fe20000100800 */
[----:B------:R-:W-:Y:S01]  /*2c70*/  SHF.R.U32.HI R77, RZ, 0x10, R7 ;  /* 0x00000010ff4d7819 */ /* 0x000fe20000011607 */
        /* <DEDUP_REMOVED lines=15> */
[----:B------:R-:W-:Y:S01]  /*2d70*/  MOV R247, R158 ;  /* 0x0000009e00f77202 */ /* 0x000fe20000000f00 */
[----:B------:R-:W-:Y:S01]  /*2d80*/  HADD2.F32 R11, -RZ, R12.H0_H0 ;  /* 0x2000000cff0b7230 */ /* 0x000fe20000004100 */
[----:B------:R-:W-:Y:S01]  /*2d90*/  SHF.R.U64 R245, R158, 0x10, R159 ;  /* 0x000000109ef57819 */ /* 0x000fe2000000129f */
[----:B------:R-:W-:Y:S01]  /*2da0*/  STL [R1+0x88], R53 ;  /* 0x0000883501007387 */ /* 0x000fe20000100800 */
[--C-:B------:R-:W-:Y:S01]  /*2db0*/  SHF.R.U64 R205, R134, 0x10, R135.reuse ;  /* 0x0000001086cd7819 */ /* 0x100fe20000001287 */
[----:B------:R-:W-:Y:S01]  /*2dc0*/  HADD2.F32 R247, -RZ, R247.H0_H0 ;  /* 0x200000f7fff77230 */ /* 0x000fe20000004100 */
[----:B------:R-:W-:Y:S01]  /*2dd0*/  MOV R203, R135 ;  /* 0x0000008700cb7202 */ /* 0x000fe20000000f00 */
[----:B------:R-:W-:Y:S01]  /*2de0*/  STL [R1+0x84], R52 ;  /* 0x0000843401007387 */ /* 0x000fe20000100800 */
[----:B------:R-:W-:Y:S01]  /*2df0*/  SHF.R.U32.HI R201, RZ, 0x10, R135 ;  /* 0x00000010ffc97819 */ /* 0x000fe20000011687 */
[----:B------:R-:W-:Y:S01]  /*2e00*/  HADD2.F32 R245, -RZ, R245.H0_H0 ;  /* 0x200000f5fff57230 */ /* 0x000fe20000004100 */
[----:B------:R-:W-:Y:S01]  /*2e10*/  SHF.R.U64 R83, R12, 0x10, R13 ;  /* 0x000000100c537819 */ /* 0x000fe2000000120d */
        /* <DEDUP_REMOVED lines=39> */
[----:B------:R-:W-:Y:S01]  /*3090*/  MOV R191, R124 ;  /* 0x0000007c00bf7202 */ /* 0x000fe20000000f00 */
[----:B------:R0:W-:Y:S01]  /*30a0*/  STL [R1+0x58], R41 ;  /* 0x0000582901007387 */ /* 0x0001e20000100800 */
[----:B------:R-:W-:Y:S01]  /*30b0*/  SHF.R.U64 R189, R124, 0x10, R125 ;  /* 0x000000107cbd7819 */ /* 0x000fe2000000127d */
[----:B------:R-:W-:Y:S01]  /*30c0*/  HADD2.F32 R219, -RZ, R219.H0_H0 ;  /* 0x200000dbffdb7230 */ /* 0x000fe20000004100 */
[----:B------:R-:W-:Y:S01]  /*30d0*/  MOV R175, R114 ;  /* 0x0000007200af7202 */ /* 0x000fe20000000f00 */
[----:B------:R1:W-:Y:S01]  /*30e0*/  STL [R1+0x54], R40 ;  /* 0x0000542801007387 */ /* 0x0003e20000100800 */
[--C-:B------:R-:W-:Y:S01]  /*30f0*/  SHF.R.U64 R22, R114, 0x10, R115.reuse ;  /* 0x0000001072167819 */ /* 0x100fe20000001273 */
[----:B------:R-:W-:Y:S01]  /*3100*/  HADD2.F32 R217, -RZ, R217.H0_H0 ;  /* 0x200000d9ffd97230 */ /* 0x000fe20000004100 */
[----:B------:R-:W-:Y:S01]  /*3110*/  MOV R118, R115 ;  /* 0x0000007300767202 */ /* 0x000fe20000000f00 */
[----:B------:R2:W-:Y:S01]  /*3120*/  STL [R1+0x50], R39 ;  /* 0x0000502701007387 */ /* 0x0005e20000100800 */
[----:B------:R-:W-:Y:S01]  /*3130*/  SHF.R.U32.HI R24, RZ, 0x10, R115 ;  /* 0x00000010ff187819 */ /* 0x000fe20000011673 */
[----:B0-----:R-:W-:Y:S01]  /*3140*/  HADD2.F32 R41, -RZ, R154.H0_H0 ;  /* 0x2000009aff297230 */ /* 0x001fe20000004100 */
[----:B------:R-:W-:Y:S01]  /*3150*/  MOV R139, R107 ;  /* 0x0000006b008b7202 */ /* 0x000fe20000000f00 */
[----:B------:R-:W-:Y:S01]  /*3160*/  STL [R1+0x4c], R38 ;  /* 0x00004c2601007387 */ /* 0x000fe20000100800 */
[----:B------:R-:W-:Y:S01]  /*3170*/  SHF.R.U64 R212, R84, 0x10, R85 ;  /* 0x0000001054d47819 */ /* 0x000fe20000001255 */
[----:B-1----:R-:W-:Y:S01]  /*3180*/  HADD2.F32 R40, -RZ, R96.H0_H0 ;  /* 0x20000060ff287230 */ /* 0x002fe20000004100 */
[----:B------:R-:W-:Y:S01]  /*3190*/  SHF.R.U64 R159, R14, 0x10, R15 ;  /* 0x000000100e9f7819 */ /* 0x000fe2000000120f */
[----:B------:R-:W-:Y:S01]  /*31a0*/  STL [R1+0x48], R37 ;  /* 0x0000482501007387 */ /* 0x000fe20000100800 */
[----:B------:R-:W-:Y:S01]  /*31b0*/  MOV R227, R149 ;  /* 0x0000009500e37202 */ /* 0x000fe20000000f00 */
[----:B------:R-:W-:Y:S01]  /*31c0*/  HADD2.F32 R14, -RZ, R15.H0_H0 ;  /* 0x2000000fff0e7230 */ /* 0x000fe20000004100 */
[----:B------:R-:W-:Y:S01]  /*31d0*/  SHF.R.U32.HI R225, RZ, 0x10, R149 ;  /* 0x00000010ffe17819 */ /* 0x000fe20000011695 */
[----:B------:R-:W-:Y:S01]  /*31e0*/  STL [R1+0x44], R36 ;  /* 0x0000442401007387 */ /* 0x000fe20000100800 */
[----:B------:R-:W-:Y:S01]  /*31f0*/  MOV R195, R129 ;  /* 0x0000008100c37202 */ /* 0x000fe20000000f00 */
[----:B--2---:R-:W-:Y:S01]  /*3200*/  HADD2.F32 R39, -RZ, R135.H0_H0 ;  /* 0x20000087ff277230 */ /* 0x004fe20000004100 */
        /* <DEDUP_REMOVED lines=28> */
[----:B------:R-:W-:Y:S01]  /*33d0*/  SHF.R.U32.HI R208, RZ, 0x10, R85 ;  /* 0x00000010ffd07819 */ /* 0x000fe20000011655 */
[----:B------:R-:W-:Y:S01]  /*33e0*/  STL [R1+0x34], R28 ;  /* 0x0000341c01007387 */ /* 0x000fe20000100800 */
[----:B------:R-:W-:Y:S01]  /*33f0*/  SHF.R.U32.HI R84, RZ, 0x10, R15 ;  /* 0x00000010ff547819 */ /* 0x000fe2000001160f */
        /* <DEDUP_REMOVED lines=9> */
[----:B------:R-:W-:Y:S01]  /*3490*/  SHF.R.U64 R100, R100, 0x10, R101 ;  /* 0x0000001064647819 */ /* 0x000fe20000001265 */
[----:B------:R-:W-:Y:S01]  /*34a0*/  STL [R1+0x8], R25 ;  /* 0x0000081901007387 */ /* 0x000fe20000100800 */
[----:B------:R-:W-:Y:S01]  /*34b0*/  MOV R125, R101 ;  /* 0x00000065007d7202 */ /* 0x000fe20000000f00 */
[----:B------:R-:W-:Y:S01]  /*34c0*/  HADD2.F32 R145, -RZ, R148.H0_H0 ;  /* 0x20000094ff917230 */ /* 0x000fe20000004100 */
[----:B------:R-:W-:Y:S01]  /*34d0*/  SHF.R.U64 R102, R102, 0x10, R103 ;  /* 0x0000001066667819 */ /* 0x000fe20000001267 */
[----:B------:R0:W-:Y:S01]  /*34e0*/  STL [R1], R23 ;  /* 0x0000001701007387 */ /* 0x0001e20000100800 */
[----:B------:R-:W-:Y:S01]  /*34f0*/  MOV R129, R103 ;  /* 0x0000006700817202 */ /* 0x000fe20000000f00 */
[----:B------:R-:W-:Y:S01]  /*3500*/  HADD2.F32 R251, -RZ, R251.H0_H0 ;  /* 0x200000fbfffb7230 */ /* 0x000fe20000004100 */
[----:B------:R-:W-:Y:S01]  /*3510*/  SHF.R.U64 R104, R104, 0x10, R105 ;  /* 0x0000001068687819 */ /* 0x000fe20000001269 */
[----:B------:R1:W-:Y:S01]  /*3520*/  STL [R1+0x1c], R41 ;  /* 0x00001c2901007387 */ /* 0x0003e20000100800 */
[----:B------:R-:W-:Y:S01]  /*3530*/  SHF.R.U64 R106, R106, 0x10, R107 ;  /* 0x000000106a6a7819 */ /* 0x000fe2000000126b */
[----:B------:R-:W-:Y:S01]  /*3540*/  HADD2.F32 R249, -RZ, R249.H0_H0 ;  /* 0x200000f9fff97230 */ /* 0x000fe20000004100 */
[----:B------:R-:W-:Y:S01]  /*3550*/  SHF.R.U64 R108, R108, 0x10, R109 ;  /* 0x000000106c6c7819 */ /* 0x000fe2000000126d */
        /* <DEDUP_REMOVED lines=11> */
[----:B------:R-:W-:Y:S01]  /*3610*/  SHF.R.U32.HI R216, RZ, 0x10, R87 ;  /* 0x00000010ffd87819 */ /* 0x000fe20000011657 */
        /* <DEDUP_REMOVED lines=37> */
[----:B------:R-:W-:Y:S01]  /*3870*/  ISETP.NE.AND P0, PT, RZ, UR6, PT ;  /* 0x00000006ff007c0c */ /* 0x000fe2000bf05270 */
[----:B0-----:R-:W-:Y:S01]  /*3880*/  HADD2.F32 R23, -RZ, R118.H0_H0 ;  /* 0x20000076ff177230 */ /* 0x001fe20000004100 */
        /* <DEDUP_REMOVED lines=64> */
[----:B-1----:R-:W-:-:S07]  /*3c90*/  HADD2.F32 R166, -RZ, R88.H0_H0 ;  /* 0x20000058ffa67230 */ /* 0x002fce0000004100 */
.L_x_58589:
        /* <DEDUP_REMOVED lines=48> */
[----:B-----5:R-:W-:-:S04]  /*3fa0*/  FMUL.FTZ R48, R44, UR7 ;  /* 0x000000072c307c20 */ /* 0x020fc80008410000 */
[----:B--2---:R-:W-:-:S04]  /*3fb0*/  FMUL.FTZ R48, R169, R48 ;  /* 0x00000030a9307220 */ /* 0x004fc80000410000 */
[----:B------:R-:W-:-:S07]  /*3fc0*/  @P3 FADD.FTZ R48, R40, R48 ;  /* 0x0000003028303221 */ /* 0x000fce0000010000 */
.L_x_58351:
[----:B------:R-:W-:Y:S05]  /*3fd0*/  BSYNC B1 ;  /* 0x0000000000017941 */ /* 0x000fea0003800000 */
.L_x_58350:
[----:B------:R-:W-:Y:S04]  /*3fe0*/  BSSY B1, `(.L_x_58352) ;  /* 0x0000006000017945 */ /* 0x000fe80003800000 */
[----:B------:R-:W-:Y:S05]  /*3ff0*/  @!P4 BRA `(.L_x_58353) ;  /* 0x000000000010c947 */ /* 0x000fea0003800000 */
[----:B------:R-:W2:Y:S01]  /*4000*/  LDL R169, [R1+0x164] ;  /* 0x0001640001a97983 */ /* 0x000ea20000100800 */
[----:B-----5:R-:W-:-:S04]  /*4010*/  FMUL.FTZ R49, R45, UR7 ;  /* 0x000000072d317c20 */ /* 0x020fc80008410000 */
[----:B--2---:R-:W-:-:S04]  /*4020*/  FMUL.FTZ R49, R169, R49 ;  /* 0x00000031a9317220 */ /* 0x004fc80000410000 */
[----:B------:R-:W-:-:S07]  /*4030*/  @P3 FADD.FTZ R49, R41, R49 ;  /* 0x0000003129313221 */ /* 0x000fce0000010000 */
.L_x_58353:
[----:B------:R-:W-:Y:S05]  /*4040*/  BSYNC B1 ;  /* 0x0000000000017941 */ /* 0x000fea0003800000 */
.L_x_58352:
[----:B------:R-:W-:Y:S04]  /*4050*/  BSSY B1, `(.L_x_58354) ;  /* 0x0000006000017945 */ /* 0x000fe80003800000 */
[----:B------:R-:W-:Y:S05]  /*4060*/  @!P4 BRA `(.L_x_58355) ;  /* 0x000000000010c947 */ /* 0x000fea0003800000 */
[----:B------:R-:W2:Y:S01]  /*4070*/  LDL R169, [R1+0x160] ;  /* 0x0001600001a97983 */ /* 0x000ea20000100800 */
[----:B-----5:R-:W-:-:S04]  /*4080*/  FMUL.FTZ R50, R46, UR7 ;  /* 0x000000072e327c20 */ /* 0x020fc80008410000 */
[----:B--2---:R-:W-:-:S04]  /*4090*/  FMUL.FTZ R50, R169, R50 ;  /* 0x00000032a9327220 */ /* 0x004fc80000410000 */
[----:B------:R-:W-:-:S07]  /*40a0*/  @P3 FADD.FTZ R50, R42, R50 ;  /* 0x000000322a323221 */ /* 0x000fce0000010000 */
.L_x_58355:
[----:B------:R-:W-:Y:S05]  /*40b0*/  BSYNC B1 ;  /* 0x0000000000017941 */ /* 0x000fea0003800000 */
.L_x_58354:
[----:B------:R-:W-:Y:S04]  /*40c0*/  BSSY B1, `(.L_x_58356) ;  /* 0x0000006000017945 */ /* 0x000fe80003800000 */
[----:B------:R-:W-:Y:S05]  /*40d0*/  @!P4 BRA `(.L_x_58357) ;  /* 0x000000000010c947 */ /* 0x000fea0003800000 */
[----:B------:R-:W2:Y:S01]  /*40e0*/  LDL R169, [R1+0x15c] ;  /* 0x00015c0001a97983 */ /* 0x000ea20000100800 */
[----:B-----5:R-:W-:-:S04]  /*40f0*/  FMUL.FTZ R51, R47, UR7 ;  /* 0x000000072f337c20 */ /* 0x020fc80008410000 */
[----:B--2---:R-:W-:-:S04]  /*4100*/  FMUL.FTZ R51, R169, R51 ;  /* 0x00000033a9337220 */ /* 0x004fc80000410000 */
[----:B------:R-:W-:-:S07]  /*4110*/  @P3 FADD.FTZ R51, R43, R51 ;  /* 0x000000332b333221 */ /* 0x000fce0000010000 */
.L_x_58357:
[----:B------:R-:W-:Y:S05]  /*4120*/  BSYNC B1 ;  /* 0x0000000000017941 */ /* 0x000fea0003800000 */
.L_x_58356:
[----:B------:R-:W0:Y:S01]  /*4130*/  LDC.64 R170, c[0x0][0x238] ;  /* 0x00008e00ffaa7b82 */ /* 0x000e220000000a00 */
[----:B------:R-:W-:Y:S01]  /*4140*/  IADD3 R168, R168, 0x20, RZ ;  /* 0x00000020a8a87810 */ /* 0x000fe20007ffe0ff */
[C---:B0-----:R-:W-:Y:S01]  /*4150*/  IMAD.WIDE.U32 R170, R131.reuse, 0x10, R170 ;  /* 0x0000001083aa7825 */ /* 0x041fe200078e00aa */
[----:B------:R-:W-:-:S04]  /*4160*/  IADD3 R131, R131, 0x20, RZ ;  /* 0x0000002083837810 */ /* 0x000fc80007ffe0ff */
[----:B------:R0:W-:Y:S03]  /*4170*/  STG.E.128 desc[UR4][R170.64], R48 ;  /* 0x00000030aa007986 */ /* 0x0001e6000c101d04 */
.L_x_58349:
[----:B------:R-:W-:Y:S05]  /*4180*/  BSYNC B0 ;  /* 0x0000000000007941 */ /* 0x000fea0003800000 */
.L_x_58348:
        /* <DEDUP_REMOVED lines=31> */
.L_x_58361:
[----:B------:R-:W-:Y:S05]  /*4380*/  BSYNC B1 ;  /* 0x0000000000017941 */ /* 0x000fea0003800000 */
.L_x_58360:
[----:B------:R-:W-:Y:S04]  /*4390*/  BSSY B1, `(.L_x_58362) ;  /* 0x0000006000017945 */ /* 0x000fe80003800000 */
[----:B------:R-:W-:Y:S05]  /*43a0*/  @!P4 BRA `(.L_x_58363) ;  /* 0x000000000010c947 */ /* 0x000fea0003800000 */
[----:B------:R-:W2:Y:S01]  /*43b0*/  LDL R169, [R1+0x154] ;  /* 0x0001540001a97983 */ /* 0x000ea20000100800 */
[----:B-----5:R-:W-:-:S04]  /*43c0*/  FMUL.FTZ R53, R45, UR7 ;  /* 0x000000072d357c20 */ /* 0x020fc80008410000 */
[----:B--2---:R-:W-:-:S04]  /*43d0*/  FMUL.FTZ R53, R169, R53 ;  /* 0x00000035a9357220 */ /* 0x004fc80000410000 */
[----:B------:R-:W-:-:S07]  /*43e0*/  @P3 FADD.FTZ R53, R41, R53 ;  /* 0x0000003529353221 */ /* 0x000fce0000010000 */
.L_x_58363:
[----:B------:R-:W-:Y:S05]  /*43f0*/  BSYNC B1 ;  /* 0x0000000000017941 */ /* 0x000fea0003800000 */
.L_x_58362:
[----:B------:R-:W-:Y:S04]  /*4400*/  BSSY B1, `(.L_x_58364) ;  /* 0x0000006000017945 */ /* 0x000fe80003800000 */
[----:B------:R-:W-:Y:S05]  /*4410*/  @!P4 BRA `(.L_x_58365) ;  /* 0x000000000010c947 */ /* 0x000fea0003800000 */
[----:B------:R-:W2:Y:S01]  /*4420*/  LDL R169, [R1+0x150] ;  /* 0x0001500001a97983 */ /* 0x000ea20000100800 */
[----:B-----5:R-:W-:-:S04]  /*4430*/  FMUL.FTZ R54, R46, UR7 ;  /* 0x000000072e367c20 */ /* 0x020fc80008410000 */
[----:B--2---:R-:W-:-:S04]  /*4440*/  FMUL.FTZ R54, R169, R54 ;  /* 0x00000036a9367220 */ /* 0x004fc80000410000 */
[----:B------:R-:W-:-:S07]  /*4450*/  @P3 FADD.FTZ R54, R42, R54 ;  /* 0x000000362a363221 */ /* 0x000fce0000010000 */
.L_x_58365:
[----:B------:R-:W-:Y:S05]  /*4460*/  BSYNC B1 ;  /* 0x0000000000017941 */ /* 0x000fea0003800000 */
.L_x_58364:
[----:B------:R-:W-:Y:S04]  /*4470*/  BSSY B1, `(.L_x_58366) ;  /* 0x0000006000017945 */ /* 0x000fe80003800000 */
[----:B------:R-:W-:Y:S05]  /*4480*/  @!P4 BRA `(.L_x_58367) ;  /* 0x000000000010c947 */ /* 0x000fea0003800000 */
[----:B------:R-:W2:Y:S01]  /*4490*/  LDL R169, [R1+0x14c] ;  /* 0x00014c0001a97983 */ /* 0x000ea20000100800 */
[----:B-----5:R-:W-:-:S04]  /*44a0*/  FMUL.FTZ R55, R47, UR7 ;  /* 0x000000072f377c20 */ /* 0x020fc80008410000 */
[----:B--2---:R-:W-:-:S04]  /*44b0*/  FMUL.FTZ R55, R169, R55 ;  /* 0x00000037a9377220 */ /* 0x004fc80000410000 */
[----:B------:R-:W-:-:S07]  /*44c0*/  @P3 FADD.FTZ R55, R43, R55 ;  /* 0x000000372b373221 */ /* 0x000fce0000010000 */
.L_x_58367:
[----:B------:R-:W-:Y:S05]  /*44d0*/  BSYNC B1 ;  /* 0x0000000000017941 */ /* 0x000fea0003800000 */
.L_x_58366:
[----:B------:R-:W0:Y:S01]  /*44e0*/  LDC.64 R170, c[0x0][0x238] ;  /* 0x00008e00ffaa7b82 */ /* 0x000e220000000a00 */
[----:B------:R-:W-:Y:S01]  /*44f0*/  IADD3 R168, R168, 0x20, RZ ;  /* 0x00000020a8a87810 */ /* 0x000fe20007ffe0ff */
[C---:B0-----:R-:W-:Y:S01]  /*4500*/  IMAD.WIDE.U32 R170, R131.reuse, 0x10, R170 ;  /* 0x0000001083aa7825 */ /* 0x041fe200078e00aa */
[----:B------:R-:W-:-:S04]  /*4510*/  IADD3 R131, R131, 0x20, RZ ;  /* 0x0000002083837810 */ /* 0x000fc80007ffe0ff */
[----:B------:R1:W-:Y:S03]  /*4520*/  STG.E.128 desc[UR4][R170.64], R52 ;  /* 0x00000034aa007986 */ /* 0x0003e6000c101d04 */
.L_x_58359:
[----:B------:R-:W-:Y:S05]  /*4530*/  BSYNC B0 ;  /* 0x0000000000007941 */ /* 0x000fea0003800000 */
.L_x_58358:
        /* <DEDUP_REMOVED lines=31> */
.L_x_58371:
[----:B------:R-:W-:Y:S05]  /*4730*/  BSYNC B1 ;  /* 0x0000000000017941 */ /* 0x000fea0003800000 */
.L_x_58370:
[----:B------:R-:W-:Y:S04]  /*4740*/  BSSY B1, `(.L_x_58372) ;  /* 0x0000006000017945 */ /* 0x000fe80003800000 */
[----:B------:R-:W-:Y:S05]  /*4750*/  @!P4 BRA `(.L_x_58373) ;  /* 0x000000000010c947 */ /* 0x000fea0003800000 */
[----:B------:R-:W2:Y:S01]  /*4760*/  LDL R169, [R1+0x144] ;  /* 0x0001440001a97983 */ /* 0x000ea20000100800 */
[----:B-----5:R-:W-:-:S04]  /*4770*/  FMUL.FTZ R57, R45, UR7 ;  /* 0x000000072d397c20 */ /* 0x020fc80008410000 */
[----:B--2---:R-:W-:-:S04]  /*4780*/  FMUL.FTZ R57, R169, R57 ;  /* 0x00000039a9397220 */ /* 0x004fc80000410000 */
[----:B------:R-:W-:-:S07]  /*4790*/  @P3 FADD.FTZ R57, R41, R57 ;  /* 0x0000003929393221 */ /* 0x000fce0000010000 */
.L_x_58373:
[----:B------:R-:W-:Y:S05]  /*47a0*/  BSYNC B1 ;  /* 0x0000000000017941 */ /* 0x000fea0003800000 */
.L_x_58372:
[----:B------:R-:W-:Y:S04]  /*47b0*/  BSSY B1, `(.L_x_58374) ;  /* 0x0000006000017945 */ /* 0x000fe80003800000 */
[----:B------:R-:W-:Y:S05]  /*47c0*/  @!P4 BRA `(.L_x_58375) ;  /* 0x000000000010c947 */ /* 0x000fea0003800000 */
[----:B------:R-:W2:Y:S01]  /*47d0*/  LDL R169, [R1+0x140] ;  /* 0x0001400001a97983 */ /* 0x000ea20000100800 */
[----:B-----5:R-:W-:-:S04]  /*47e0*/  FMUL.FTZ R58, R46, UR7 ;  /* 0x000000072e3a7c20 */ /* 0x020fc80008410000 */
[----:B--2---:R-:W-:-:S04]  /*47f0*/  FMUL.FTZ R58, R169, R58 ;  /* 0x0000003aa93a7220 */ /* 0x004fc80000410000 */
[----:B------:R-:W-:-:S07]  /*4800*/  @P3 FADD.FTZ R58, R42, R58 ;  /* 0x0000003a2a3a3221 */ /* 0x000fce0000010000 */
.L_x_58375:
[----:B------:R-:W-:Y:S05]  /*4810*/  BSYNC B1 ;  /* 0x0000000000017941 */ /* 0x000fea0003800000 */
.L_x_58374:
[----:B------:R-:W-:Y:S04]  /*4820*/  BSSY B1, `(.L_x_58376) ;  /* 0x0000006000017945 */ /* 0x000fe80003800000 */
[----:B------:R-:W-:Y:S05]  /*4830*/  @!P4 BRA `(.L_x_58377) ;  /* 0x000000000010c947 */ /* 0x000fea0003800000 */
[----:B------:R-:W2:Y:S01]  /*4840*/  LDL R169, [R1+0x13c] ;  /* 0x00013c0001a97983 */ /* 0x000ea20000100800 */
[----:B-----5:R-:W-:-:S04]  /*4850*/  FMUL.FTZ R59, R47, UR7 ;  /* 0x000000072f3b7c20 */ /* 0x020fc80008410000 */
[----:B--2---:R-:W-:-:S04]  /*4860*/  FMUL.FTZ R59, R169, R59 ;  /* 0x0000003ba93b7220 */ /* 0x004fc80000410000 */
[----:B------:R-:W-:-:S07]  /*4870*/  @P3 FADD.FTZ R59, R43, R59 ;  /* 0x0000003b2b3b3221 */ /* 0x000fce0000010000 */
.L_x_58377:
[----:B------:R-:W-:Y:S05]  /*4880*/  BSYNC B1 ;  /* 0x0000000000017941 */ /* 0x000fea0003800000 */
.L_x_58376:
[----:B------:R-:W0:Y:S01]  /*4890*/  LDC.64 R170, c[0x0][0x238] ;  /* 0x00008e00ffaa7b82 */ /* 0x000e220000000a00 */
[----:B------:R-:W-:Y:S01]  /*48a0*/  IADD3 R168, R168, 0x20, RZ ;  /* 0x00000020a8a87810 */ /* 0x000fe20007ffe0ff */
[C---:B0-----:R-:W-:Y:S01]  /*48b0*/  IMAD.WIDE.U32 R170, R131.reuse, 0x10, R170 ;  /* 0x0000001083aa7825 */ /* 0x041fe200078e00aa */
[----:B------:R-:W-:-:S04]  /*48c0*/  IADD3 R131, R131, 0x20, RZ ;  /* 0x0000002083837810 */ /* 0x000fc80007ffe0ff */
[----:B------:R2:W-:Y:S03]  /*48d0*/  STG.E.128 desc[UR4][R170.64], R56 ;  /* 0x00000038aa007986 */ /* 0x0005e6000c101d04 */
.L_x_58369:
[----:B------:R-:W-:Y:S05]  /*48e0*/  BSYNC B0 ;  /* 0x0000000000007941 */ /* 0x000fea0003800000 */
.L_x_58368:
        /* <DEDUP_REMOVED lines=31> */
.L_x_58381:
[----:B------:R-:W-:Y:S05]  /*4ae0*/  BSYNC B1 ;  /* 0x0000000000017941 */ /* 0x000fea0003800000 */
.L_x_58380:
[----:B------:R-:W-:Y:S04]  /*4af0*/  BSSY B1, `(.L_x_58382) ;  /* 0x0000006000017945 */ /* 0x000fe80003800000 */
[----:B------:R-:W-:Y:S05]  /*4b00*/  @!P4 BRA `(.L_x_58383) ;  /* 0x000000000010c947 */ /* 0x000fea0003800000 */
[----:B------:R-:W2:Y:S01]  /*4b10*/  LDL R169, [R1+0x134] ;  /* 0x0001340001a97983 */ /* 0x000ea20000100800 */
[----:B-----5:R-:W-:-:S04]  /*4b20*/  FMUL.FTZ R61, R45, UR7 ;  /* 0x000000072d3d7c20 */ /* 0x020fc80008410000 */
[----:B--2---:R-:W-:-:S04]  /*4b30*/  FMUL.FTZ R61, R169, R61 ;  /* 0x0000003da93d7220 */ /* 0x004fc80000410000 */
[----:B------:R-:W-:-:S07]  /*4b40*/  @P3 FADD.FTZ R61, R41, R61 ;  /* 0x0000003d293d3221 */ /* 0x000fce0000010000 */
.L_x_58383:
[----:B------:R-:W-:Y:S05]  /*4b50*/  BSYNC B1 ;  /* 0x0000000000017941 */ /* 0x000fea0003800000 */
.L_x_58382:
[----:B------:R-:W-:Y:S04]  /*4b60*/  BSSY B1, `(.L_x_58384) ;  /* 0x0000006000017945 */ /* 0x000fe80003800000 */
[----:B------:R-:W-:Y:S05]  /*4b70*/  @!P4 BRA `(.L_x_58385) ;  /* 0x000000000010c947 */ /* 0x000fea0003800000 */
[----:B------:R-:W2:Y:S01]  /*4b80*/  LDL R169, [R1+0x130] ;  /* 0x0001300001a97983 */ /* 0x000ea20000100800 */
[----:B-----5:R-:W-:-:S04]  /*4b90*/  FMUL.FTZ R62, R46, UR7 ;  /* 0x000000072e3e7c20 */ /* 0x020fc80008410000 */
[----:B--2---:R-:W-:-:S04]  /*4ba0*/  FMUL.FTZ R62, R169, R62 ;  /* 0x0000003ea93e7220 */ /* 0x004fc80000410000 */
[----:B------:R-:W-:-:S07]  /*4bb0*/  @P3 FADD.FTZ R62, R42, R62 ;  /* 0x0000003e2a3e3221 */ /* 0x000fce0000010000 */
.L_x_58385:
[----:B------:R-:W-:Y:S05]  /*4bc0*/  BSYNC B1 ;  /* 0x0000000000017941 */ /* 0x000fea0003800000 */
.L_x_58384:
[----:B------:R-:W-:Y:S04]  /*4bd0*/  BSSY B1, `(.L_x_58386) ;  /* 0x0000006000017945 */ /* 0x000fe80003800000 */
[----:B------:R-:W-:Y:S05]  /*4be0*/  @!P4 BRA `(.L_x_58387) ;  /* 0x000000000010c947 */ /* 0x000fea0003800000 */
[----:B------:R-:W2:Y:S01]  /*4bf0*/  LDL R169, [R1+0x12c] ;  /* 0x00012c0001a97983 */ /* 0x000ea20000100800 */
[----:B-----5:R-:W-:-:S04]  /*4c00*/  FMUL.FTZ R63, R47, UR7 ;  /* 0x000000072f3f7c20 */ /* 0x020fc80008410000 */
[----:B--2---:R-:W-:-:S04]  /*4c10*/  FMUL.FTZ R63, R169, R63 ;  /* 0x0000003fa93f7220 */ /* 0x004fc80000410000 */
[----:B------:R-:W-:-:S07]  /*4c20*/  @P3 FADD.FTZ R63, R43, R63 ;  /* 0x0000003f2b3f3221 */ /* 0x000fce0000010000 */
.L_x_58387:
[----:B------:R-:W-:Y:S05]  /*4c30*/  BSYNC B1 ;  /* 0x0000000000017941 */ /* 0x000fea0003800000 */
.L_x_58386:
[----:B------:R-:W0:Y:S01]  /*4c40*/  LDC.64 R170, c[0x0][0x238] ;  /* 0x00008e00ffaa7b82 */ /* 0x000e220000000a00 */
[----:B------:R-:W-:Y:S01]  /*4c50*/  IADD3 R168, R168, 0x20, RZ ;  /* 0x00000020a8a87810 */ /* 0x000fe20007ffe0ff */
[C---:B0-----:R-:W-:Y:S01]  /*4c60*/  IMAD.WIDE.U32 R170, R131.reuse, 0x10, R170 ;  /* 0x0000001083aa7825 */ /* 0x041fe200078e00aa */
[----:B------:R-:W-:-:S04]  /*4c70*/  IADD3 R131, R131, 0x20, RZ ;  /* 0x0000002083837810 */ /* 0x000fc80007ffe0ff */
[----:B------:R3:W-:Y:S03]  /*4c80*/  STG.E.128 desc[UR4][R170.64], R60 ;  /* 0x0000003caa007986 */ /* 0x0007e6000c101d04 */
.L_x_58379:
[----:B------:R-:W-:Y:S05]  /*4c90*/  BSYNC B0 ;  /* 0x0000000000007941 */ /* 0x000fea0003800000 */
.L_x_58378:
        /* <DEDUP_REMOVED lines=31> */
.L_x_58391:
[----:B------:R-:W-:Y:S05]  /*4e90*/  BSYNC B1 ;  /* 0x0000000000017941 */ /* 0x000fea0003800000 */
.L_x_58390:
[----:B------:R-:W-:Y:S04]  /*4ea0*/  BSSY B1, `(.L_x_58392) ;  /* 0x0000006000017945 */ /* 0x000fe80003800000 */
[----:B------:R-:W-:Y:S05]  /*4eb0*/  @!P4 BRA `(.L_x_58393) ;  /* 0x000000000010c947 */ /* 0x000fea0003800000 */
[----:B------:R-:W2:Y:S01]  /*4ec0*/  LDL R169, [R1+0x124] ;  /* 0x0001240001a97983 */ /* 0x000ea20000100800 */
[----:B-----5:R-:W-:-:S04]  /*4ed0*/  FMUL.FTZ R65, R45, UR7 ;  /* 0x000000072d417c20 */ /* 0x020fc80008410000 */
[----:B--2---:R-:W-:-:S04]  /*4ee0*/  FMUL.FTZ R65, R169, R65 ;  /* 0x00000041a9417220 */ /* 0x004fc80000410000 */
[----:B------:R-:W-:-:S07]  /*4ef0*/  @P3 FADD.FTZ R65, R41, R65 ;  /* 0x0000004129413221 */ /* 0x000fce0000010000 */
.L_x_58393:
[----:B------:R-:W-:Y:S05]  /*4f00*/  BSYNC B1 ;  /* 0x0000000000017941 */ /* 0x000fea0003800000 */
.L_x_58392:
[----:B------:R-:W-:Y:S04]  /*4f10*/  BSSY B1, `(.L_x_58394) ;  /* 0x0000006000017945 */ /* 0x000fe80003800000 */
[----:B------:R-:W-:Y:S05]  /*4f20*/  @!P4 BRA `(.L_x_58395) ;  /* 0x000000000010c947 */ /* 0x000fea0003800000 */
[----:B------:R-:W2:Y:S01]  /*4f30*/  LDL R169, [R1+0x120] ;  /* 0x0001200001a97983 */ /* 0x000ea20000100800 */
[----:B-----5:R-:W-:-:S04]  /*4f40*/  FMUL.FTZ R66, R46, UR7 ;  /* 0x000000072e427c20 */ /* 0x020fc80008410000 */
[----:B--2---:R-:W-:-:S04]  /*4f50*/  FMUL.FTZ R66, R169, R66 ;  /* 0x00000042a9427220 */ /* 0x004fc80000410000 */
[----:B------:R-:W-:-:S07]  /*4f60*/  @P3 FADD.FTZ R66, R42, R66 ;  /* 0x000000422a423221 */ /* 0x000fce0000010000 */
.L_x_58395:
[----:B------:R-:W-:Y:S05]  /*4f70*/  BSYNC B1 ;  /* 0x0000000000017941 */ /* 0x000fea0003800000 */
.L_x_58394:
[----:B------:R-:W-:Y:S04]  /*4f80*/  BSSY B1, `(.L_x_58396) ;  /* 0x0000006000017945 */ /* 0x000fe80003800000 */
[----:B------:R-:W-:Y:S05]  /*4f90*/  @!P4 BRA `(.L_x_58397) ;  /* 0x000000000010c947 */ /* 0x000fea0003800000 */
[----:B------:R-:W2:Y:S01]  /*4fa0*/  LDL R169, [R1+0x11c] ;  /* 0x00011c0001a97983 */ /* 0x000ea20000100800 */
[----:B-----5:R-:W-:-:S04]  /*4fb0*/  FMUL.FTZ R67, R47, UR7 ;  /* 0x000000072f437c20 */ /* 0x020fc80008410000 */
[----:B--2---:R-:W-:-:S04]  /*4fc0*/  FMUL.FTZ R67, R169, R67 ;  /* 0x00000043a9437220 */ /* 0x004fc80000410000 */
[----:B------:R-:W-:-:S07]  /*4fd0*/  @P3 FADD.FTZ R67, R43, R67 ;  /* 0x000000432b433221 */ /* 0x000fce0000010000 */
.L_x_58397:
[----:B------:R-:W-:Y:S05]  /*4fe0*/  BSYNC B1 ;  /* 0x0000000000017941 */ /* 0x000fea0003800000 */
.L_x_58396:
[----:B------:R-:W0:Y:S01]  /*4ff0*/  LDC.64 R170, c[0x0][0x238] ;  /* 0x00008e00ffaa7b82 */ /* 0x000e220000000a00 */
[----:B------:R-:W-:Y:S01]  /*5000*/  IADD3 R168, R168, 0x20, RZ ;  /* 0x00000020a8a87810 */ /* 0x000fe20007ffe0ff */
[C---:B0-----:R-:W-:Y:S01]  /*5010*/  IMAD.WIDE.U32 R170, R131.reuse, 0x10, R170 ;  /* 0x0000001083aa7825 */ /* 0x041fe200078e00aa */
[----:B------:R-:W-:-:S04]  /*5020*/  IADD3 R131, R131, 0x20, RZ ;  /* 0x0000002083837810 */ /* 0x000fc80007ffe0ff */
[----:B------:R4:W-:Y:S03]  /*5030*/  STG.E.128 desc[UR4][R170.64], R64 ;  /* 0x00000040aa007986 */ /* 0x0009e6000c101d04 */
.L_x_58389:
[----:B------:R-:W-:Y:S05]  /*5040*/  BSYNC B0 ;  /* 0x0000000000007941 */ /* 0x000fea0003800000 */
.L_x_58388:
        /* <DEDUP_REMOVED lines=31> */
.L_x_58401:
[----:B------:R-:W-:Y:S05]  /*5240*/  BSYNC B1 ;  /* 0x0000000000017941 */ /* 0x000fea0003800000 */
.L_x_58400:
[----:B------:R-:W-:Y:S04]  /*5250*/  BSSY B1, `(.L_x_58402) ;  /* 0x0000006000017945 */ /* 0x000fe80003800000 */
[----:B------:R-:W-:Y:S05]  /*5260*/  @!P4 BRA `(.L_x_58403) ;  /* 0x000000000010c947 */ /* 0x000fea0003800000 */
[----:B------:R-:W2:Y:S01]  /*5270*/  LDL R169, [R1+0x114] ;  /* 0x0001140001a97983 */ /* 0x000ea20000100800 */
[----:B-----5:R-:W-:-:S04]  /*5280*/  FMUL.FTZ R69, R45, UR7 ;  /* 0x000000072d457c20 */ /* 0x020fc80008410000 */
[----:B--2---:R-:W-:-:S04]  /*5290*/  FMUL.FTZ R69, R169, R69 ;  /* 0x00000045a9457220 */ /* 0x004fc80000410000 */
[----:B------:R-:W-:-:S07]  /*52a0*/  @P3 FADD.FTZ R69, R41, R69 ;  /* 0x0000004529453221 */ /* 0x000fce0000010000 */
.L_x_58403:
[----:B------:R-:W-:Y:S05]  /*52b0*/  BSYNC B1 ;  /* 0x0000000000017941 */ /* 0x000fea0003800000 */
.L_x_58402:
[----:B------:R-:W-:Y:S04]  /*52c0*/  BSSY B1, `(.L_x_58404) ;  /* 0x0000006000017945 */ /* 0x000fe80003800000 */
[----:B------:R-:W-:Y:S05]  /*52d0*/  @!P4 BRA `(.L_x_58405) ;  /* 0x000000000010c947 */ /* 0x000fea0003800000 */
[----:B------:R-:W2:Y:S01]  /*52e0*/  LDL R169, [R1+0x110] ;  /* 0x0001100001a97983 */ /* 0x000ea20000100800 */
[----:B-----5:R-:W-:-:S04]  /*52f0*/  FMUL.FTZ R70, R46, UR7 ;  /* 0x000000072e467c20 */ /* 0x020fc80008410000 */
[----:B--2---:R-:W-:-:S04]  /*5300*/  FMUL.FTZ R70, R169, R70 ;  /* 0x00000046a9467220 */ /* 0x004fc80000410000 */
[----:B------:R-:W-:-:S07]  /*5310*/  @P3 FADD.FTZ R70, R42, R70 ;  /* 0x000000462a463221 */ /* 0x000fce0000010000 */
.L_x_58405:
[----:B------:R-:W-:Y:S05]  /*5320*/  BSYNC B1 ;  /* 0x0000000000017941 */ /* 0x000fea0003800000 */
.L_x_58404:
[----:B------:R-:W-:Y:S04]  /*5330*/  BSSY B1, `(.L_x_58406) ;  /* 0x0000006000017945 */ /* 0x000fe80003800000 */
[----:B------:R-:W-:Y:S05]  /*5340*/  @!P4 BRA `(.L_x_58407) ;  /* 0x000000000010c947 */ /* 0x000fea0003800000 */
[----:B------:R-:W2:Y:S01]  /*5350*/  LDL R169, [R1+0x10c] ;  /* 0x00010c0001a97983 */ /* 0x000ea20000100800 */
[----:B-----5:R-:W-:-:S04]  /*5360*/  FMUL.FTZ R71, R47, UR7 ;  /* 0x000000072f477c20 */ /* 0x020fc80008410000 */
[----:B--2---:R-:W-:-:S04]  /*5370*/  FMUL.FTZ R71, R169, R71 ;  /* 0x00000047a9477220 */ /* 0x004fc80000410000 */
[----:B------:R-:W-:-:S07]  /*5380*/  @P3 FADD.FTZ R71, R43, R71 ;  /* 0x000000472b473221 */ /* 0x000fce0000010000 */
.L_x_58407:
[----:B------:R-:W-:Y:S05]  /*5390*/  BSYNC B1 ;  /* 0x0000000000017941 */ /* 0x000fea0003800000 */
.L_x_58406:
[----:B------:R-:W0:Y:S01]  /*53a0*/  LDC.64 R170, c[0x0][0x238] ;  /* 0x00008e00ffaa7b82 */ /* 0x000e220000000a00 */
[----:B------:R-:W-:Y:S01]  /*53b0*/  IADD3 R168, R168, 0x20, RZ ;  /* 0x00000020a8a87810 */ /* 0x000fe20007ffe0ff */
[C---:B0-----:R-:W-:Y:S01]  /*53c0*/  IMAD.WIDE.U32 R170, R131.reuse, 0x10, R170 ;  /* 0x0000001083aa7825 */ /* 0x041fe200078e00aa */
[----:B------:R-:W-:-:S04]  /*53d0*/  IADD3 R131, R131, 0x20, RZ ;  /* 0x0000002083837810 */ /* 0x000fc80007ffe0ff */
[----:B------:R0:W-:Y:S03]  /*53e0*/  STG.E.128 desc[UR4][R170.64], R68 ;  /* 0x00000044aa007986 */ /* 0x0001e6000c101d04 */
.L_x_58399:
[----:B------:R-:W-:Y:S05]  /*53f0*/  BSYNC B0 ;  /* 0x0000000000007941 */ /* 0x000fea0003800000 */
.L_x_58398:
        /* <DEDUP_REMOVED lines=31> */
.L_x_58411:
[----:B------:R-:W-:Y:S05]  /*55f0*/  BSYNC B1 ;  /* 0x0000000000017941 */ /* 0x000fea0003800000 */
.L_x_58410:
[----:B------:R-:W-:Y:S04]  /*5600*/  BSSY B1, `(.L_x_58412) ;  /* 0x0000006000017945 */ /* 0x000fe80003800000 */
[----:B------:R-:W-:Y:S05]  /*5610*/  @!P4 BRA `(.L_x_58413) ;  /* 0x000000000010c947 */ /* 0x000fea0003800000 */
[----:B------:R-:W2:Y:S01]  /*5620*/  LDL R169, [R1+0x104] ;  /* 0x0001040001a97983 */ /* 0x000ea20000100800 */
[----:B-----5:R-:W-:-:S04]  /*5630*/  FMUL.FTZ R73, R45, UR7 ;  /* 0x000000072d497c20 */ /* 0x020fc80008410000 */
[----:B--2---:R-:W-:-:S04]  /*5640*/  FMUL.FTZ R73, R169, R73 ;  /* 0x00000049a9497220 */ /* 0x004fc80000410000 */
[----:B------:R-:W-:-:S07]  /*5650*/  @P3 FADD.FTZ R73, R41, R73 ;  /* 0x0000004929493221 */ /* 0x000fce0000010000 */
.L_x_58413:
[----:B------:R-:W-:Y:S05]  /*5660*/  BSYNC B1 ;  /* 0x0000000000017941 */ /* 0x000fea0003800000 */
.L_x_58412:
[----:B------:R-:W-:Y:S04]  /*5670*/  BSSY B1, `(.L_x_58414) ;  /* 0x0000006000017945 */ /* 0x000fe80003800000 */
[----:B------:R-:W-:Y:S05]  /*5680*/  @!P4 BRA `(.L_x_58415) ;  /* 0x000000000010c947 */ /* 0x000fea0003800000 */
[----:B------:R-:W2:Y:S01]  /*5690*/  LDL R169, [R1+0x100] ;  /* 0x0001000001a97983 */ /* 0x000ea20000100800 */
[----:B-----5:R-:W-:-:S04]  /*56a0*/  FMUL.FTZ R74, R46, UR7 ;  /* 0x000000072e4a7c20 */ /* 0x020fc80008410000 */
[----:B--2---:R-:W-:-:S04]  /*56b0*/  FMUL.FTZ R74, R169, R74 ;  /* 0x0000004aa94a7220 */ /* 0x004fc80000410000 */
[----:B------:R-:W-:-:S07]  /*56c0*/  @P3 FADD.FTZ R74, R42, R74 ;  /* 0x0000004a2a4a3221 */ /* 0x000fce0000010000 */
.L_x_58415:
[----:B------:R-:W-:Y:S05]  /*56d0*/  BSYNC B1 ;  /* 0x0000000000017941 */ /* 0x000fea0003800000 */
.L_x_58414:
[----:B------:R-:W-:Y:S04]  /*56e0*/  BSSY B1, `(.L_x_58416) ;  /* 0x0000006000017945 */ /* 0x000fe80003800000 */
[----:B------:R-:W-:Y:S05]  /*56f0*/  @!P4 BRA `(.L_x_58417) ;  /* 0x000000000010c947 */ /* 0x000fea0003800000 */
[----:B------:R-:W2:Y:S01]  /*5700*/  LDL R169, [R1+0xfc] ;  /* 0x0000fc0001a97983 */ /* 0x000ea20000100800 */
[----:B-----5:R-:W-:-:S04]  /*5710*/  FMUL.FTZ R75, R47, UR7 ;  /* 0x000000072f4b7c20 */ /* 0x020fc80008410000 */
[----:B--2---:R-:W-:-:S04]  /*5720*/  FMUL.FTZ R75, R169, R75 ;  /* 0x0000004ba94b7220 */ /* 0x004fc80000410000 */
[----:B------:R-:W-:-:S07]  /*5730*/  @P3 FADD.FTZ R75, R43, R75 ;  /* 0x0000004b2b4b3221 */ /* 0x000fce0000010000 */
.L_x_58417:
[----:B------:R-:W-:Y:S05]  /*5740*/  BSYNC B1 ;  /* 0x0000000000017941 */ /* 0x000fea0003800000 */
.L_x_58416:
[----:B------:R-:W0:Y:S01]  /*5750*/  LDC.64 R170, c[0x0][0x238] ;  /* 0x00008e00ffaa7b82 */ /* 0x000e220000000a00 */
[----:B------:R-:W-:Y:S01]  /*5760*/  IADD3 R168, R168, 0x20, RZ ;  /* 0x00000020a8a87810 */ /* 0x000fe20007ffe0ff */
[C---:B0-----:R-:W-:Y:S01]  /*5770*/  IMAD.WIDE.U32 R170, R131.reuse, 0x10, R170 ;  /* 0x0000001083aa7825 */ /* 0x041fe200078e00aa */
[----:B------:R-:W-:-:S04]  /*5780*/  IADD3 R131, R131, 0x20, RZ ;  /* 0x0000002083837810 */ /* 0x000fc80007ffe0ff */
[----:B------:R0:W-:Y:S03]  /*5790*/  STG.E.128 desc[UR4][R170.64], R72 ;  /* 0x00000048aa007986 */ /* 0x0001e6000c101d04 */
.L_x_58409:
[----:B------:R-:W-:Y:S05]  /*57a0*/  BSYNC B0 ;  /* 0x0000000000007941 */ /* 0x000fea0003800000 */
.L_x_58408:
        /* <DEDUP_REMOVED lines=31> */
.L_x_58421:
[----:B------:R-:W-:Y:S05]  /*59a0*/  BSYNC B1 ;  /* 0x0000000000017941 */ /* 0x000fea0003800000 */
.L_x_58420:
[----:B------:R-:W-:Y:S04]  /*59b0*/  BSSY B1, `(.L_x_58422) ;  /* 0x0000006000017945 */ /* 0x000fe80003800000 */
[----:B------:R-:W-:Y:S05]  /*59c0*/  @!P4 BRA `(.L_x_58423) ;  /* 0x000000000010c947 */ /* 0x000fea0003800000 */
[----:B------:R-:W2:Y:S01]  /*59d0*/  LDL R169, [R1+0xf4] ;  /* 0x0000f40001a97983 */ /* 0x000ea20000100800 */
[----:B-----5:R-:W-:-:S04]  /*59e0*/  FMUL.FTZ R77, R45, UR7 ;  /* 0x000000072d4d7c20 */ /* 0x020fc80008410000 */
[----:B--2---:R-:W-:-:S04]  /*59f0*/  FMUL.FTZ R77, R169, R77 ;  /* 0x0000004da94d7220 */ /* 0x004fc80000410000 */
[----:B------:R-:W-:-:S07]  /*5a00*/  @P3 FADD.FTZ R77, R41, R77 ;  /* 0x0000004d294d3221 */ /* 0x000fce0000010000 */
.L_x_58423:
[----:B------:R-:W-:Y:S05]  /*5a10*/  BSYNC B1 ;  /* 0x0000000000017941 */ /* 0x000fea0003800000 */
.L_x_58422:
[----:B------:R-:W-:Y:S04]  /*5a20*/  BSSY B1, `(.L_x_58424) ;  /* 0x0000006000017945 */ /* 0x000fe80003800000 */
[----:B------:R-:W-:Y:S05]  /*5a30*/  @!P4 BRA `(.L_x_58425) ;  /* 0x000000000010c947 */ /* 0x000fea0003800000 */
[----:B------:R-:W2:Y:S01]  /*5a40*/  LDL R169, [R1+0xf0] ;  /* 0x0000f00001a97983 */ /* 0x000ea20000100800 */
[----:B-----5:R-:W-:-:S04]  /*5a50*/  FMUL.FTZ R78, R46, UR7 ;  /* 0x000000072e4e7c20 */ /* 0x020fc80008410000 */
[----:B--2---:R-:W-:-:S04]  /*5a60*/  FMUL.FTZ R78, R169, R78 ;  /* 0x0000004ea94e7220 */ /* 0x004fc80000410000 */
[----:B------:R-:W-:-:S07]  /*5a70*/  @P3 FADD.FTZ R78, R42, R78 ;  /* 0x0000004e2a4e3221 */ /* 0x000fce0000010000 */
.L_x_58425:
[----:B------:R-:W-:Y:S05]  /*5a80*/  BSYNC B1 ;  /* 0x0000000000017941 */ /* 0x000fea0003800000 */
.L_x_58424:
[----:B------:R-:W-:Y:S04]  /*5a90*/  BSSY B1, `(.L_x_58426) ;  /* 0x0000006000017945 */ /* 0x000fe80003800000 */
[----:B------:R-:W-:Y:S05]  /*5aa0*/  @!P4 BRA `(.L_x_58427) ;  /* 0x000000000010c947 */ /* 0x000fea0003800000 */
[----:B------:R-:W2:Y:S01]  /*5ab0*/  LDL R169, [R1+0xec] ;  /* 0x0000ec0001a97983 */ /* 0x000ea20000100800 */
[----:B-----5:R-:W-:-:S04]  /*5ac0*/  FMUL.FTZ R79, R47, UR7 ;  /* 0x000000072f4f7c20 */ /* 0x020fc80008410000 */
[----:B--2---:R-:W-:-:S04]  /*5ad0*/  FMUL.FTZ R79, R169, R79 ;  /* 0x0000004fa94f7220 */ /* 0x004fc80000410000 */
[----:B------:R-:W-:-:S07]  /*5ae0*/  @P3 FADD.FTZ R79, R43, R79 ;  /* 0x0000004f2b4f3221 */ /* 0x000fce0000010000 */
.L_x_58427:
[----:B------:R-:W-:Y:S05]  /*5af0*/  BSYNC B1 ;  /* 0x0000000000017941 */ /* 0x000fea0003800000 */
.L_x_58426:
[----:B------:R-:W0:Y:S01]  /*5b00*/  LDC.64 R170, c[0x0][0x238] ;  /* 0x00008e00ffaa7b82 */ /* 0x000e220000000a00 */
[----:B------:R-:W-:Y:S01]  /*5b10*/  IADD3 R168, R168, 0x20, RZ ;  /* 0x00000020a8a87810 */ /* 0x000fe20007ffe0ff */
[C---:B0-----:R-:W-:Y:S01]  /*5b20*/  IMAD.WIDE.U32 R170, R131.reuse, 0x10, R170 ;  /* 0x0000001083aa7825 */ /* 0x041fe200078e00aa */
[----:B------:R-:W-:-:S04]  /*5b30*/  IADD3 R131, R131, 0x20, RZ ;  /* 0x0000002083837810 */ /* 0x000fc80007ffe0ff */
[----:B------:R0:W-:Y:S03]  /*5b40*/  STG.E.128 desc[UR4][R170.64], R76 ;  /* 0x0000004caa007986 */ /* 0x0001e6000c101d04 */
.L_x_58419:
[----:B------:R-:W-:Y:S05]  /*5b50*/  BSYNC B0 ;  /* 0x0000000000007941 */ /* 0x000fea0003800000 */
.L_x_58418:
        /* <DEDUP_REMOVED lines=31> */
.L_x_58431:
[----:B------:R-:W-:Y:S05]  /*5d50*/  BSYNC B1 ;  /* 0x0000000000017941 */ /* 0x000fea0003800000 */
.L_x_58430:
[----:B------:R-:W-:Y:S04]  /*5d60*/  BSSY B1, `(.L_x_58432) ;  /* 0x0000006000017945 */ /* 0x000fe80003800000 */
[----:B------:R-:W-:Y:S05]  /*5d70*/  @!P4 BRA `(.L_x_58433) ;  /* 0x000000000010c947 */ /* 0x000fea0003800000 */
[----:B------:R-:W2:Y:S01]  /*5d80*/  LDL R169, [R1+0xe4] ;  /* 0x0000e40001a97983 */ /* 0x000ea20000100800 */
[----:B-----5:R-:W-:-:S04]  /*5d90*/  FMUL.FTZ R81, R45, UR7 ;  /* 0x000000072d517c20 */ /* 0x020fc80008410000 */
[----:B--2---:R-:W-:-:S04]  /*5da0*/  FMUL.FTZ R81, R169, R81 ;  /* 0x00000051a9517220 */ /* 0x004fc80000410000 */
[----:B------:R-:W-:-:S07]  /*5db0*/  @P3 FADD.FTZ R81, R41, R81 ;  /* 0x0000005129513221 */ /* 0x000fce0000010000 */
.L_x_58433:
[----:B------:R-:W-:Y:S05]  /*5dc0*/  BSYNC B1 ;  /* 0x0000000000017941 */ /* 0x000fea0003800000 */
.L_x_58432:
[----:B------:R-:W-:Y:S04]  /*5dd0*/  BSSY B1, `(.L_x_58434) ;  /* 0x0000006000017945 */ /* 0x000fe80003800000 */
[----:B------:R-:W-:Y:S05]  /*5de0*/  @!P4 BRA `(.L_x_58435) ;  /* 0x000000000010c947 */ /* 0x000fea0003800000 */
[----:B------:R-:W2:Y:S01]  /*5df0*/  LDL R169, [R1+0xe0] ;  /* 0x0000e00001a97983 */ /* 0x000ea20000100800 */
[----:B-----5:R-:W-:-:S04]  /*5e00*/  FMUL.FTZ R82, R46, UR7 ;  /* 0x000000072e527c20 */ /* 0x020fc80008410000 */
[----:B--2---:R-:W-:-:S04]  /*5e10*/  FMUL.FTZ R82, R169, R82 ;  /* 0x00000052a9527220 */ /* 0x004fc80000410000 */
[----:B------:R-:W-:-:S07]  /*5e20*/  @P3 FADD.FTZ R82, R42, R82 ;  /* 0x000000522a523221 */ /* 0x000fce0000010000 */
.L_x_58435:
[----:B------:R-:W-:Y:S05]  /*5e30*/  BSYNC B1 ;  /* 0x0000000000017941 */ /* 0x000fea0003800000 */
.L_x_58434:
[----:B------:R-:W-:Y:S04]  /*5e40*/  BSSY B1, `(.L_x_58436) ;  /* 0x0000006000017945 */ /* 0x000fe80003800000 */
[----:B------:R-:W-:Y:S05]  /*5e50*/  @!P4 BRA `(.L_x_58437) ;  /* 0x000000000010c947 */ /* 0x000fea0003800000 */
[----:B------:R-:W2:Y:S01]  /*5e60*/  LDL R169, [R1+0xdc] ;  /* 0x0000dc0001a97983 */ /* 0x000ea20000100800 */
[----:B-----5:R-:W-:-:S04]  /*5e70*/  FMUL.FTZ R83, R47, UR7 ;  /* 0x000000072f537c20 */ /* 0x020fc80008410000 */
[----:B--2---:R-:W-:-:S04]  /*5e80*/  FMUL.FTZ R83, R169, R83 ;  /* 0x00000053a9537220 */ /* 0x004fc80000410000 */
[----:B------:R-:W-:-:S07]  /*5e90*/  @P3 FADD.FTZ R83, R43, R83 ;  /* 0x000000532b533221 */ /* 0x000fce0000010000 */
.L_x_58437:
[----:B------:R-:W-:Y:S05]  /*5ea0*/  BSYNC B1 ;  /* 0x0000000000017941 */ /* 0x000fea0003800000 */
.L_x_58436:
[----:B------:R-:W0:Y:S01]  /*5eb0*/  LDC.64 R170, c[0x0][0x238] ;  /* 0x00008e00ffaa7b82 */ /* 0x000e220000000a00 */
[----:B------:R-:W-:Y:S01]  /*5ec0*/  IADD3 R168, R168, 0x20, RZ ;  /* 0x00000020a8a87810 */ /* 0x000fe20007ffe0ff */
[C---:B0-----:R-:W-:Y:S01]  /*5ed0*/  IMAD.WIDE.U32 R170, R131.reuse, 0x10, R170 ;  /* 0x0000001083aa7825 */ /* 0x041fe200078e00aa */
[----:B------:R-:W-:-:S04]  /*5ee0*/  IADD3 R131, R131, 0x20, RZ ;  /* 0x0000002083837810 */ /* 0x000fc80007ffe0ff */
[----:B------:R0:W-:Y:S03]  /*5ef0*/  STG.E.128 desc[UR4][R170.64], R80 ;  /* 0x00000050aa007986 */ /* 0x0001e6000c101d04 */
.L_x_58429:
[----:B------:R-:W-:Y:S05]  /*5f00*/  BSYNC B0 ;  /* 0x0000000000007941 */ /* 0x000fea0003800000 */
.L_x_58428:
        /* <DEDUP_REMOVED lines=31> */
.L_x_58441:
[----:B------:R-:W-:Y:S05]  /*6100*/  BSYNC B1 ;  /* 0x0000000000017941 */ /* 0x000fea0003800000 */
.L_x_58440:
[----:B------:R-:W-:Y:S04]  /*6110*/  BSSY B1, `(.L_x_58442) ;  /* 0x0000006000017945 */ /* 0x000fe80003800000 */
[----:B------:R-:W-:Y:S05]  /*6120*/  @!P4 BRA `(.L_x_58443) ;  /* 0x000000000010c947 */ /* 0x000fea0003800000 */
[----:B------:R-:W2:Y:S01]  /*6130*/  LDL R169, [R1+0xd4] ;  /* 0x0000d40001a97983 */ /* 0x000ea20000100800 */
[----:B-----5:R-:W-:-:S04]  /*6140*/  FMUL.FTZ R85, R45, UR7 ;  /* 0x000000072d557c20 */ /* 0x020fc80008410000 */
[----:B--2---:R-:W-:-:S04]  /*6150*/  FMUL.FTZ R85, R169, R85 ;  /* 0x00000055a9557220 */ /* 0x004fc80000410000 */
[----:B------:R-:W-:-:S07]  /*6160*/  @P3 FADD.FTZ R85, R41, R85 ;  /* 0x0000005529553221 */ /* 0x000fce0000010000 */
.L_x_58443:
[----:B------:R-:W-:Y:S05]  /*6170*/  BSYNC B1 ;  /* 0x0000000000017941 */ /* 0x000fea0003800000 */
.L_x_58442:
[----:B------:R-:W-:Y:S04]  /*6180*/  BSSY B1, `(.L_x_58444) ;  /* 0x0000006000017945 */ /* 0x000fe80003800000 */
[----:B------:R-:W-:Y:S05]  /*6190*/  @!P4 BRA `(.L_x_58445) ;  /* 0x000000000010c947 */ /* 0x000fea0003800000 */
[----:B------:R-:W2:Y:S01]  /*61a0*/  LDL R169, [R1+0xd0] ;  /* 0x0000d00001a97983 */ /* 0x000ea20000100800 */
[----:B-----5:R-:W-:-:S04]  /*61b0*/  FMUL.FTZ R86, R46, UR7 ;  /* 0x000000072e567c20 */ /* 0x020fc80008410000 */
[----:B--2---:R-:W-:-:S04]  /*61c0*/  FMUL.FTZ R86, R169, R86 ;  /* 0x00000056a9567220 */ /* 0x004fc80000410000 */
[----:B------:R-:W-:-:S07]  /*61d0*/  @P3 FADD.FTZ R86, R42, R86 ;  /* 0x000000562a563221 */ /* 0x000fce0000010000 */
.L_x_58445:
[----:B------:R-:W-:Y:S05]  /*61e0*/  BSYNC B1 ;  /* 0x0000000000017941 */ /* 0x000fea0003800000 */
.L_x_58444:
[----:B------:R-:W-:Y:S04]  /*61f0*/  BSSY B1, `(.L_x_58446) ;  /* 0x0000006000017945 */ /* 0x000fe80003800000 */
[----:B------:R-:W-:Y:S05]  /*6200*/  @!P4 BRA `(.L_x_58447) ;  /* 0x000000000010c947 */ /* 0x000fea0003800000 */
[----:B------:R-:W2:Y:S01]  /*6210*/  LDL R169, [R1+0xcc] ;  /* 0x0000cc0001a97983 */ /* 0x000ea20000100800 */
[----:B-----5:R-:W-:-:S04]  /*6220*/  FMUL.FTZ R87, R47, UR7 ;  /* 0x000000072f577c20 */ /* 0x020fc80008410000 */
[----:B--2---:R-:W-:-:S04]  /*6230*/  FMUL.FTZ R87, R169, R87 ;  /* 0x00000057a9577220 */ /* 0x004fc80000410000 */
[----:B------:R-:W-:-:S07]  /*6240*/  @P3 FADD.FTZ R87, R43, R87 ;  /* 0x000000572b573221 */ /* 0x000fce0000010000 */
.L_x_58447:
[----:B------:R-:W-:Y:S05]  /*6250*/  BSYNC B1 ;  /* 0x0000000000017941 */ /* 0x000fea0003800000 */
.L_x_58446:
[----:B------:R-:W0:Y:S01]  /*6260*/  LDC.64 R170, c[0x0][0x238] ;  /* 0x00008e00ffaa7b82 */ /* 0x000e220000000a00 */
[----:B------:R-:W-:Y:S01]  /*6270*/  IADD3 R168, R168, 0x20, RZ ;  /* 0x00000020a8a87810 */ /* 0x000fe20007ffe0ff */
[C---:B0-----:R-:W-:Y:S01]  /*6280*/  IMAD.WIDE.U32 R170, R131.reuse, 0x10, R170 ;  /* 0x0000001083aa7825 */ /* 0x041fe200078e00aa */
[----:B------:R-:W-:-:S04]  /*6290*/  IADD3 R131, R131, 0x20, RZ ;  /* 0x0000002083837810 */ /* 0x000fc80007ffe0ff */
[----:B------:R0:W-:Y:S03]  /*62a0*/  STG.E.128 desc[UR4][R170.64], R84 ;  /* 0x00000054aa007986 */ /* 0x0001e6000c101d04 */
.L_x_58439:
[----:B------:R-:W-:Y:S05]  /*62b0*/  BSYNC B0 ;  /* 0x0000000000007941 */ /* 0x000fea0003800000 */
.L_x_58438:
        /* <DEDUP_REMOVED lines=31> */
.L_x_58451:
[----:B------:R-:W-:Y:S05]  /*64b0*/  BSYNC B1 ;  /* 0x0000000000017941 */ /* 0x000fea0003800000 */
.L_x_58450:
[----:B------:R-:W-:Y:S04]  /*64c0*/  BSSY B1, `(.L_x_58452) ;  /* 0x0000006000017945 */ /* 0x000fe80003800000 */
[----:B------:R-:W-:Y:S05]  /*64d0*/  @!P4 BRA `(.L_x_58453) ;  /* 0x000000000010c947 */ /* 0x000fea0003800000 */
[----:B------:R-:W2:Y:S01]  /*64e0*/  LDL R169, [R1+0xc4] ;  /* 0x0000c40001a97983 */ /* 0x000ea20000100800 */
[----:B-----5:R-:W-:-:S04]  /*64f0*/  FMUL.FTZ R89, R45, UR7 ;  /* 0x000000072d597c20 */ /* 0x020fc80008410000 */
[----:B--2---:R-:W-:-:S04]  /*6500*/  FMUL.FTZ R89, R169, R89 ;  /* 0x00000059a9597220 */ /* 0x004fc80000410000 */
[----:B------:R-:W-:-:S07]  /*6510*/  @P3 FADD.FTZ R89, R41, R89 ;  /* 0x0000005929593221 */ /* 0x000fce0000010000 */
.L_x_58453:
[----:B------:R-:W-:Y:S05]  /*6520*/  BSYNC B1 ;  /* 0x0000000000017941 */ /* 0x000fea0003800000 */
.L_x_58452:
[----:B------:R-:W-:Y:S04]  /*6530*/  BSSY B1, `(.L_x_58454) ;  /* 0x0000006000017945 */ /* 0x000fe80003800000 */
[----:B------:R-:W-:Y:S05]  /*6540*/  @!P4 BRA `(.L_x_58455) ;  /* 0x000000000010c947 */ /* 0x000fea0003800000 */
[----:B------:R-:W2:Y:S01]  /*6550*/  LDL R169, [R1+0xc0] ;  /* 0x0000c00001a97983 */ /* 0x000ea20000100800 */
[----:B-----5:R-:W-:-:S04]  /*6560*/  FMUL.FTZ R90, R46, UR7 ;  /* 0x000000072e5a7c20 */ /* 0x020fc80008410000 */
[----:B--2---:R-:W-:-:S04]  /*6570*/  FMUL.FTZ R90, R169, R90 ;  /* 0x0000005aa95a7220 */ /* 0x004fc80000410000 */
[----:B------:R-:W-:-:S07]  /*6580*/  @P3 FADD.FTZ R90, R42, R90 ;  /* 0x0000005a2a5a3221 */ /* 0x000fce0000010000 */
.L_x_58455:
[----:B------:R-:W-:Y:S05]  /*6590*/  BSYNC B1 ;  /* 0x0000000000017941 */ /* 0x000fea0003800000 */
.L_x_58454:
[----:B------:R-:W-:Y:S04]  /*65a0*/  BSSY B1, `(.L_x_58456) ;  /* 0x0000006000017945 */ /* 0x000fe80003800000 */
[----:B------:R-:W-:Y:S05]  /*65b0*/  @!P4 BRA `(.L_x_58457) ;  /* 0x000000000010c947 */ /* 0x000fea0003800000 */
[----:B------:R-:W2:Y:S01]  /*65c0*/  LDL R169, [R1+0xbc] ;  /* 0x0000bc0001a97983 */ /* 0x000ea20000100800 */
[----:B-----5:R-:W-:-:S04]  /*65d0*/  FMUL.FTZ R91, R47, UR7 ;  /* 0x000000072f5b7c20 */ /* 0x020fc80008410000 */
[----:B--2---:R-:W-:-:S04]  /*65e0*/  FMUL.FTZ R91, R169, R91 ;  /* 0x0000005ba95b7220 */ /* 0x004fc80000410000 */
[----:B------:R-:W-:-:S07]  /*65f0*/  @P3 FADD.FTZ R91, R43, R91 ;  /* 0x0000005b2b5b3221 */ /* 0x000fce0000010000 */
.L_x_58457:
[----:B------:R-:W-:Y:S05]  /*6600*/  BSYNC B1 ;  /* 0x0000000000017941 */ /* 0x000fea0003800000 */
.L_x_58456:
[----:B------:R-:W0:Y:S01]  /*6610*/  LDC.64 R170, c[0x0][0x238] ;  /* 0x00008e00ffaa7b82 */ /* 0x000e220000000a00 */
[----:B------:R-:W-:Y:S01]  /*6620*/  IADD3 R168, R168, 0x20, RZ ;  /* 0x00000020a8a87810 */ /* 0x000fe20007ffe0ff */
[C---:B0-----:R-:W-:Y:S01]  /*6630*/  IMAD.WIDE.U32 R170, R131.reuse, 0x10, R170 ;  /* 0x0000001083aa7825 */ /* 0x041fe200078e00aa */
[----:B------:R-:W-:-:S04]  /*6640*/  IADD3 R131, R131, 0x20, RZ ;  /* 0x0000002083837810 */ /* 0x000fc80007ffe0ff */
[----:B------:R0:W-:Y:S03]  /*6650*/  STG.E.128 desc[UR4][R170.64], R88 ;  /* 0x00000058aa007986 */ /* 0x0001e6000c101d04 */
.L_x_58449:
[----:B------:R-:W-:Y:S05]  /*6660*/  BSYNC B0 ;  /* 0x0000000000007941 */ /* 0x000fea0003800000 */
.L_x_58448:
        /* <DEDUP_REMOVED lines=31> */
.L_x_58461:
[----:B------:R-:W-:Y:S05]  /*6860*/  BSYNC B1 ;  /* 0x0000000000017941 */ /* 0x000fea0003800000 */
.L_x_58460:
[----:B------:R-:W-:Y:S04]  /*6870*/  BSSY B1, `(.L_x_58462) ;  /* 0x0000006000017945 */ /* 0x000fe80003800000 */
[----:B------:R-:W-:Y:S05]  /*6880*/  @!P4 BRA `(.L_x_58463) ;  /* 0x000000000010c947 */ /* 0x000fea0003800000 */
[----:B------:R-:W2:Y:S01]  /*6890*/  LDL R169, [R1+0xb4] ;  /* 0x0000b40001a97983 */ /* 0x000ea20000100800 */
[----:B-----5:R-:W-:-:S04]  /*68a0*/  FMUL.FTZ R93, R45, UR7 ;  /* 0x000000072d5d7c20 */ /* 0x020fc80008410000 */
[----:B--2---:R-:W-:-:S04]  /*68b0*/  FMUL.FTZ R93, R169, R93 ;  /* 0x0000005da95d7220 */ /* 0x004fc80000410000 */
[----:B------:R-:W-:-:S07]  /*68c0*/  @P3 FADD.FTZ R93, R41, R93 ;  /* 0x0000005d295d3221 */ /* 0x000fce0000010000 */
.L_x_58463:
[----:B------:R-:W-:Y:S05]  /*68d0*/  BSYNC B1 ;  /* 0x0000000000017941 */ /* 0x000fea0003800000 */
.L_x_58462:
[----:B------:R-:W-:Y:S04]  /*68e0*/  BSSY B1, `(.L_x_58464) ;  /* 0x0000006000017945 */ /* 0x000fe80003800000 */
[----:B------:R-:W-:Y:S05]  /*68f0*/  @!P4 BRA `(.L_x_58465) ;  /* 0x000000000010c947 */ /* 0x000fea0003800000 */
[----:B------:R-:W2:Y:S01]  /*6900*/  LDL R169, [R1+0xb0] ;  /* 0x0000b00001a97983 */ /* 0x000ea20000100800 */
[----:B-----5:R-:W-:-:S04]  /*6910*/  FMUL.FTZ R94, R46, UR7 ;  /* 0x000000072e5e7c20 */ /* 0x020fc80008410000 */
[----:B--2---:R-:W-:-:S04]  /*6920*/  FMUL.FTZ R94, R169, R94 ;  /* 0x0000005ea95e7220 */ /* 0x004fc80000410000 */
[----:B------:R-:W-:-:S07]  /*6930*/  @P3 FADD.FTZ R94, R42, R94 ;  /* 0x0000005e2a5e3221 */ /* 0x000fce0000010000 */
.L_x_58465:
[----:B------:R-:W-:Y:S05]  /*6940*/  BSYNC B1 ;  /* 0x0000000000017941 */ /* 0x000fea0003800000 */
.L_x_58464:
[----:B------:R-:W-:Y:S04]  /*6950*/  BSSY B1, `(.L_x_58466) ;  /* 0x0000006000017945 */ /* 0x000fe80003800000 */
[----:B------:R-:W-:Y:S05]  /*6960*/  @!P4 BRA `(.L_x_58467) ;  /* 0x000000000010c947 */ /* 0x000fea0003800000 */
[----:B------:R-:W2:Y:S01]  /*6970*/  LDL R169, [R1+0xac] ;  /* 0x0000ac0001a97983 */ /* 0x000ea20000100800 */
[----:B-----5:R-:W-:-:S04]  /*6980*/  FMUL.FTZ R95, R47, UR7 ;  /* 0x000000072f5f7c20 */ /* 0x020fc80008410000 */
[----:B--2---:R-:W-:-:S04]  /*6990*/  FMUL.FTZ R95, R169, R95 ;  /* 0x0000005fa95f7220 */ /* 0x004fc80000410000 */
[----:B------:R-:W-:-:S07]  /*69a0*/  @P3 FADD.FTZ R95, R43, R95 ;  /* 0x0000005f2b5f3221 */ /* 0x000fce0000010000 */
.L_x_58467:
[----:B------:R-:W-:Y:S05]  /*69b0*/  BSYNC B1 ;  /* 0x0000000000017941 */ /* 0x000fea0003800000 */
.L_x_58466:
[----:B------:R-:W0:Y:S01]  /*69c0*/  LDC.64 R170, c[0x0][0x238] ;  /* 0x00008e00ffaa7b82 */ /* 0x000e220000000a00 */
[----:B------:R-:W-:Y:S01]  /*69d0*/  IADD3 R168, R168, 0x20, RZ ;  /* 0x00000020a8a87810 */ /* 0x000fe20007ffe0ff */
[C---:B0-----:R-:W-:Y:S01]  /*69e0*/  IMAD.WIDE.U32 R170, R131.reuse, 0x10, R170 ;  /* 0x0000001083aa7825 */ /* 0x041fe200078e00aa */
[----:B------:R-:W-:-:S04]  /*69f0*/  IADD3 R131, R131, 0x20, RZ ;  /* 0x0000002083837810 */ /* 0x000fc80007ffe0ff */
[----:B------:R0:W-:Y:S03]  /*6a00*/  STG.E.128 desc[UR4][R170.64], R92 ;  /* 0x0000005caa007986 */ /* 0x0001e6000c101d04 */
.L_x_58459:
[----:B------:R-:W-:Y:S05]  /*6a10*/  BSYNC B0 ;  /* 0x0000000000007941 */ /* 0x000fea0003800000 */
.L_x_58458:
        /* <DEDUP_REMOVED lines=31> */
.L_x_58471:
[----:B------:R-:W-:Y:S05]  /*6c10*/  BSYNC B1 ;  /* 0x0000000000017941 */ /* 0x000fea0003800000 */
.L_x_58470:
[----:B------:R-:W-:Y:S04]  /*6c20*/  BSSY B1, `(.L_x_58472) ;  /* 0x0000006000017945 */ /* 0x000fe80003800000 */
[----:B------:R-:W-:Y:S05]  /*6c30*/  @!P4 BRA `(.L_x_58473) ;  /* 0x000000000010c947 */ /* 0x000fea0003800000 */
[----:B------:R-:W2:Y:S01]  /*6c40*/  LDL R169, [R1+0xa4] ;  /* 0x0000a40001a97983 */ /* 0x000ea20000100800 */
[----:B-----5:R-:W-:-:S04]  /*6c50*/  FMUL.FTZ R97, R45, UR7 ;  /* 0x000000072d617c20 */ /* 0x020fc80008410000 */
[----:B--2---:R-:W-:-:S04]  /*6c60*/  FMUL.FTZ R97, R169, R97 ;  /* 0x00000061a9617220 */ /* 0x004fc80000410000 */
[----:B------:R-:W-:-:S07]  /*6c70*/  @P3 FADD.FTZ R97, R41, R97 ;  /* 0x0000006129613221 */ /* 0x000fce0000010000 */
.L_x_58473:
[----:B------:R-:W-:Y:S05]  /*6c80*/  BSYNC B1 ;  /* 0x0000000000017941 */ /* 0x000fea0003800000 */
.L_x_58472:
[----:B------:R-:W-:Y:S04]  /*6c90*/  BSSY B1, `(.L_x_58474) ;  /* 0x0000006000017945 */ /* 0x000fe80003800000 */
[----:B------:R-:W-:Y:S05]  /*6ca0*/  @!P4 BRA `(.L_x_58475) ;  /* 0x000000000010c947 */ /* 0x000fea0003800000 */
[----:B------:R-:W2:Y:S01]  /*6cb0*/  LDL R169, [R1+0xa0] ;  /* 0x0000a00001a97983 */ /* 0x000ea20000100800 */
[----:B-----5:R-:W-:-:S04]  /*6cc0*/  FMUL.FTZ R98, R46, UR7 ;  /* 0x000000072e627c20 */ /* 0x020fc80008410000 */
[----:B--2---:R-:W-:-:S04]  /*6cd0*/  FMUL.FTZ R98, R169, R98 ;  /* 0x00000062a9627220 */ /* 0x004fc80000410000 */
[----:B------:R-:W-:-:S07]  /*6ce0*/  @P3 FADD.FTZ R98, R42, R98 ;  /* 0x000000622a623221 */ /* 0x000fce0000010000 */
.L_x_58475:
[----:B------:R-:W-:Y:S05]  /*6cf0*/  BSYNC B1 ;  /* 0x0000000000017941 */ /* 0x000fea0003800000 */
.L_x_58474:
[----:B------:R-:W-:Y:S04]  /*6d00*/  BSSY B1, `(.L_x_58476) ;  /* 0x0000006000017945 */ /* 0x000fe80003800000 */
[----:B------:R-:W-:Y:S05]  /*6d10*/  @!P4 BRA `(.L_x_58477) ;  /* 0x000000000010c947 */ /* 0x000fea0003800000 */
[----:B------:R-:W2:Y:S01]  /*6d20*/  LDL R169, [R1+0x9c] ;  /* 0x00009c0001a97983 */ /* 0x000ea20000100800 */
[----:B-----5:R-:W-:-:S04]  /*6d30*/  FMUL.FTZ R99, R47, UR7 ;  /* 0x000000072f637c20 */ /* 0x020fc80008410000 */
[----:B--2---:R-:W-:-:S04]  /*6d40*/  FMUL.FTZ R99, R169, R99 ;  /* 0x00000063a9637220 */ /* 0x004fc80000410000 */
[----:B------:R-:W-:-:S07]  /*6d50*/  @P3 FADD.FTZ R99, R43, R99 ;  /* 0x000000632b633221 */ /* 0x000fce0000010000 */
.L_x_58477:
[----:B------:R-:W-:Y:S05]  /*6d60*/  BSYNC B1 ;  /* 0x0000000000017941 */ /* 0x000fea0003800000 */
.L_x_58476:
[----:B------:R-:W0:Y:S01]  /*6d70*/  LDC.64 R170, c[0x0][0x238] ;  /* 0x00008e00ffaa7b82 */ /* 0x000e220000000a00 */
[----:B------:R-:W-:Y:S01]  /*6d80*/  IADD3 R168, R168, 0x20, RZ ;  /* 0x00000020a8a87810 */ /* 0x000fe20007ffe0ff */
[C---:B0-----:R-:W-:Y:S01]  /*6d90*/  IMAD.WIDE.U32 R170, R131.reuse, 0x10, R170 ;  /* 0x0000001083aa7825 */ /* 0x041fe200078e00aa */
[----:B------:R-:W-:-:S04]  /*6da0*/  IADD3 R131, R131, 0x20, RZ ;  /* 0x0000002083837810 */ /* 0x000fc80007ffe0ff */
[----:B------:R0:W-:Y:S03]  /*6db0*/  STG.E.128 desc[UR4][R170.64], R96 ;  /* 0x00000060aa007986 */ /* 0x0001e6000c101d04 */
.L_x_58469:
[----:B------:R-:W-:Y:S05]  /*6dc0*/  BSYNC B0 ;  /* 0x0000000000007941 */ /* 0x000fea0003800000 */
.L_x_58468:
        /* <DEDUP_REMOVED lines=31> */
.L_x_58481:
[----:B------:R-:W-:Y:S05]  /*6fc0*/  BSYNC B1 ;  /* 0x0000000000017941 */ /* 0x000fea0003800000 */
.L_x_58480:
[----:B------:R-:W-:Y:S04]  /*6fd0*/  BSSY B1, `(.L_x_58482) ;  /* 0x0000006000017945 */ /* 0x000fe80003800000 */
[----:B------:R-:W-:Y:S05]  /*6fe0*/  @!P4 BRA `(.L_x_58483) ;  /* 0x000000000010c947 */ /* 0x000fea0003800000 */
[----:B------:R-:W2:Y:S01]  /*6ff0*/  LDL R169, [R1+0x94] ;  /* 0x0000940001a97983 */ /* 0x000ea20000100800 */
[----:B-----5:R-:W-:-:S04]  /*7000*/  FMUL.FTZ R101, R45, UR7 ;  /* 0x000000072d657c20 */ /* 0x020fc80008410000 */
[----:B--2---:R-:W-:-:S04]  /*7010*/  FMUL.FTZ R101, R169, R101 ;  /* 0x00000065a9657220 */ /* 0x004fc80000410000 */
[----:B------:R-:W-:-:S07]  /*7020*/  @P3 FADD.FTZ R101, R41, R101 ;  /* 0x0000006529653221 */ /* 0x000fce0000010000 */
.L_x_58483:
[----:B------:R-:W-:Y:S05]  /*7030*/  BSYNC B1 ;  /* 0x0000000000017941 */ /* 0x000fea0003800000 */
.L_x_58482:
[----:B------:R-:W-:Y:S04]  /*7040*/  BSSY B1, `(.L_x_58484) ;  /* 0x0000006000017945 */ /* 0x000fe80003800000 */
[----:B------:R-:W-:Y:S05]  /*7050*/  @!P4 BRA `(.L_x_58485) ;  /* 0x000000000010c947 */ /* 0x000fea0003800000 */
[----:B------:R-:W2:Y:S01]  /*7060*/  LDL R169, [R1+0x90] ;  /* 0x0000900001a97983 */ /* 0x000ea20000100800 */
[----:B-----5:R-:W-:-:S04]  /*7070*/  FMUL.FTZ R102, R46, UR7 ;  /* 0x000000072e667c20 */ /* 0x020fc80008410000 */
[----:B--2---:R-:W-:-:S04]  /*7080*/  FMUL.FTZ R102, R169, R102 ;  /* 0x00000066a9667220 */ /* 0x004fc80000410000 */
[----:B------:R-:W-:-:S07]  /*7090*/  @P3 FADD.FTZ R102, R42, R102 ;  /* 0x000000662a663221 */ /* 0x000fce0000010000 */
.L_x_58485:
[----:B------:R-:W-:Y:S05]  /*70a0*/  BSYNC B1 ;  /* 0x0000000000017941 */ /* 0x000fea0003800000 */
.L_x_58484:
[----:B------:R-:W-:Y:S04]  /*70b0*/  BSSY B1, `(.L_x_58486) ;  /* 0x0000006000017945 */ /* 0x000fe80003800000 */
[----:B------:R-:W-:Y:S05]  /*70c0*/  @!P4 BRA `(.L_x_58487) ;  /* 0x000000000010c947 */ /* 0x000fea0003800000 */
[----:B------:R-:W2:Y:S01]  /*70d0*/  LDL R169, [R1+0x8c] ;  /* 0x00008c0001a97983 */ /* 0x000ea20000100800 */
[----:B-----5:R-:W-:-:S04]  /*70e0*/  FMUL.FTZ R103, R47, UR7 ;  /* 0x000000072f677c20 */ /* 0x020fc80008410000 */
[----:B--2---:R-:W-:-:S04]  /*70f0*/  FMUL.FTZ R103, R169, R103 ;  /* 0x00000067a9677220 */ /* 0x004fc80000410000 */
[----:B------:R-:W-:-:S07]  /*7100*/  @P3 FADD.FTZ R103, R43, R103 ;  /* 0x000000672b673221 */ /* 0x000fce0000010000 */
.L_x_58487:
[----:B------:R-:W-:Y:S05]  /*7110*/  BSYNC B1 ;  /* 0x0000000000017941 */ /* 0x000fea0003800000 */
.L_x_58486:
[----:B------:R-:W0:Y:S01]  /*7120*/  LDC.64 R170, c[0x0][0x238] ;  /* 0x00008e00ffaa7b82 */ /* 0x000e220000000a00 */
[----:B------:R-:W-:Y:S01]  /*7130*/  IADD3 R168, R168, 0x20, RZ ;  /* 0x00000020a8a87810 */ /* 0x000fe20007ffe0ff */
[C---:B0-----:R-:W-:Y:S01]  /*7140*/  IMAD.WIDE.U32 R170, R131.reuse, 0x10, R170 ;  /* 0x0000001083aa7825 */ /* 0x041fe200078e00aa */
[----:B------:R-:W-:-:S04]  /*7150*/  IADD3 R131, R131, 0x20, RZ ;  /* 0x0000002083837810 */ /* 0x000fc80007ffe0ff */
[----:B------:R0:W-:Y:S03]  /*7160*/  STG.E.128 desc[UR4][R170.64], R100 ;  /* 0x00000064aa007986 */ /* 0x0001e6000c101d04 */
.L_x_58479:
[----:B------:R-:W-:Y:S05]  /*7170*/  BSYNC B0 ;  /* 0x0000000000007941 */ /* 0x000fea0003800000 */
.L_x_58478:
        /* <DEDUP_REMOVED lines=31> */
.L_x_58491:
[----:B------:R-:W-:Y:S05]  /*7370*/  BSYNC B1 ;  /* 0x0000000000017941 */ /* 0x000fea0003800000 */
.L_x_58490:
[----:B------:R-:W-:Y:S04]  /*7380*/  BSSY B1, `(.L_x_58492) ;  /* 0x0000006000017945 */ /* 0x000fe80003800000 */
[----:B------:R-:W-:Y:S05]  /*7390*/  @!P4 BRA `(.L_x_58493) ;  /* 0x000000000010c947 */ /* 0x000fea0003800000 */
[----:B------:R-:W2:Y:S01]  /*73a0*/  LDL R169, [R1+0x84] ;  /* 0x0000840001a97983 */ /* 0x000ea20000100800 */
[----:B-----5:R-:W-:-:S04]  /*73b0*/  FMUL.FTZ R105, R45, UR7 ;  /* 0x000000072d697c20 */ /* 0x020fc80008410000 */
[----:B--2---:R-:W-:-:S04]  /*73c0*/  FMUL.FTZ R105, R169, R105 ;  /* 0x00000069a9697220 */ /* 0x004fc80000410000 */
[----:B------:R-:W-:-:S07]  /*73d0*/  @P3 FADD.FTZ R105, R41, R105 ;  /* 0x0000006929693221 */ /* 0x000fce0000010000 */
.L_x_58493:
[----:B------:R-:W-:Y:S05]  /*73e0*/  BSYNC B1 ;  /* 0x0000000000017941 */ /* 0x000fea0003800000 */
.L_x_58492:
[----:B------:R-:W-:Y:S04]  /*73f0*/  BSSY B1, `(.L_x_58494) ;  /* 0x0000006000017945 */ /* 0x000fe80003800000 */
[----:B------:R-:W-:Y:S05]  /*7400*/  @!P4 BRA `(.L_x_58495) ;  /* 0x000000000010c947 */ /* 0x000fea0003800000 */
[----:B------:R-:W2:Y:S01]  /*7410*/  LDL R169, [R1+0x80] ;  /* 0x0000800001a97983 */ /* 0x000ea20000100800 */
[----:B-----5:R-:W-:-:S04]  /*7420*/  FMUL.FTZ R106, R46, UR7 ;  /* 0x000000072e6a7c20 */ /* 0x020fc80008410000 */
[----:B--2---:R-:W-:-:S04]  /*7430*/  FMUL.FTZ R106, R169, R106 ;  /* 0x0000006aa96a7220 */ /* 0x004fc80000410000 */
[----:B------:R-:W-:-:S07]  /*7440*/  @P3 FADD.FTZ R106, R42, R106 ;  /* 0x0000006a2a6a3221 */ /* 0x000fce0000010000 */
.L_x_58495:
[----:B------:R-:W-:Y:S05]  /*7450*/  BSYNC B1 ;  /* 0x0000000000017941 */ /* 0x000fea0003800000 */
.L_x_58494:
[----:B------:R-:W-:Y:S04]  /*7460*/  BSSY B1, `(.L_x_58496) ;  /* 0x0000006000017945 */ /* 0x000fe80003800000 */
[----:B------:R-:W-:Y:S05]  /*7470*/  @!P4 BRA `(.L_x_58497) ;  /* 0x000000000010c947 */ /* 0x000fea0003800000 */
[----:B------:R-:W2:Y:S01]  /*7480*/  LDL R169, [R1+0x7c] ;  /* 0x00007c0001a97983 */ /* 0x000ea20000100800 */
[----:B-----5:R-:W-:-:S04]  /*7490*/  FMUL.FTZ R107, R47, UR7 ;  /* 0x000000072f6b7c20 */ /* 0x020fc80008410000 */
[----:B--2---:R-:W-:-:S04]  /*74a0*/  FMUL.FTZ R107, R169, R107 ;  /* 0x0000006ba96b7220 */ /* 0x004fc80000410000 */
[----:B------:R-:W-:-:S07]  /*74b0*/  @P3 FADD.FTZ R107, R43, R107 ;  /* 0x0000006b2b6b3221 */ /* 0x000fce0000010000 */
.L_x_58497:
[----:B------:R-:W-:Y:S05]  /*74c0*/  BSYNC B1 ;  /* 0x0000000000017941 */ /* 0x000fea0003800000 */
.L_x_58496:
[----:B------:R-:W0:Y:S01]  /*74d0*/  LDC.64 R170, c[0x0][0x238] ;  /* 0x00008e00ffaa7b82 */ /* 0x000e220000000a00 */
[----:B------:R-:W-:Y:S01]  /*74e0*/  IADD3 R168, R168, 0x20, RZ ;  /* 0x00000020a8a87810 */ /* 0x000fe20007ffe0ff */
[C---:B0-----:R-:W-:Y:S01]  /*74f0*/  IMAD.WIDE.U32 R170, R131.reuse, 0x10, R170 ;  /* 0x0000001083aa7825 */ /* 0x041fe200078e00aa */
[----:B------:R-:W-:-:S04]  /*7500*/  IADD3 R131, R131, 0x20, RZ ;  /* 0x0000002083837810 */ /* 0x000fc80007ffe0ff */
[----:B------:R0:W-:Y:S03]  /*7510*/  STG.E.128 desc[UR4][R170.64], R104 ;  /* 0x00000068aa007986 */ /* 0x0001e6000c101d04 */
.L_x_58489:
[----:B------:R-:W-:Y:S05]  /*7520*/  BSYNC B0 ;  /* 0x0000000000007941 */ /* 0x000fea0003800000 */
.L_x_58488:
        /* <DEDUP_REMOVED lines=31> */
.L_x_58501:
[----:B------:R-:W-:Y:S05]  /*7720*/  BSYNC B1 ;  /* 0x0000000000017941 */ /* 0x000fea0003800000 */
.L_x_58500:
[----:B------:R-:W-:Y:S04]  /*7730*/  BSSY B1, `(.L_x_58502) ;  /* 0x0000006000017945 */ /* 0x000fe80003800000 */
[----:B------:R-:W-:Y:S05]  /*7740*/  @!P4 BRA `(.L_x_58503) ;  /* 0x000000000010c947 */ /* 0x000fea0003800000 */
[----:B------:R-:W2:Y:S01]  /*7750*/  LDL R169, [R1+0x74] ;  /* 0x0000740001a97983 */ /* 0x000ea20000100800 */
[----:B-----5:R-:W-:-:S04]  /*7760*/  FMUL.FTZ R109, R45, UR7 ;  /* 0x000000072d6d7c20 */ /* 0x020fc80008410000 */
[----:B--2---:R-:W-:-:S04]  /*7770*/  FMUL.FTZ R109, R169, R109 ;  /* 0x0000006da96d7220 */ /* 0x004fc80000410000 */
[----:B------:R-:W-:-:S07]  /*7780*/  @P3 FADD.FTZ R109, R41, R109 ;  /* 0x0000006d296d3221 */ /* 0x000fce0000010000 */
.L_x_58503:
[----:B------:R-:W-:Y:S05]  /*7790*/  BSYNC B1 ;  /* 0x0000000000017941 */ /* 0x000fea0003800000 */
.L_x_58502:
[----:B------:R-:W-:Y:S04]  /*77a0*/  BSSY B1, `(.L_x_58504) ;  /* 0x0000006000017945 */ /* 0x000fe80003800000 */
[----:B------:R-:W-:Y:S05]  /*77b0*/  @!P4 BRA `(.L_x_58505) ;  /* 0x000000000010c947 */ /* 0x000fea0003800000 */
[----:B------:R-:W2:Y:S01]  /*77c0*/  LDL R169, [R1+0x70] ;  /* 0x0000700001a97983 */ /* 0x000ea20000100800 */
[----:B-----5:R-:W-:-:S04]  /*77d0*/  FMUL.FTZ R110, R46, UR7 ;  /* 0x000000072e6e7c20 */ /* 0x020fc80008410000 */
[----:B--2---:R-:W-:-:S04]  /*77e0*/  FMUL.FTZ R110, R169, R110 ;  /* 0x0000006ea96e7220 */ /* 0x004fc80000410000 */
[----:B------:R-:W-:-:S07]  /*77f0*/  @P3 FADD.FTZ R110, R42, R110 ;  /* 0x0000006e2a6e3221 */ /* 0x000fce0000010000 */
.L_x_58505:
[----:B------:R-:W-:Y:S05]  /*7800*/  BSYNC B1 ;  /* 0x0000000000017941 */ /* 0x000fea0003800000 */
.L_x_58504:
[----:B------:R-:W-:Y:S04]  /*7810*/  BSSY B1, `(.L_x_58506) ;  /* 0x0000006000017945 */ /* 0x000fe80003800000 */
[----:B------:R-:W-:Y:S05]  /*7820*/  @!P4 BRA `(.L_x_58507) ;  /* 0x000000000010c947 */ /* 0x000fea0003800000 */
[----:B------:R-:W2:Y:S01]  /*7830*/  LDL R169, [R1+0x6c] ;  /* 0x00006c0001a97983 */ /* 0x000ea20000100800 */
[----:B-----5:R-:W-:-:S04]  /*7840*/  FMUL.FTZ R111, R47, UR7 ;  /* 0x000000072f6f7c20 */ /* 0x020fc80008410000 */
[----:B--2---:R-:W-:-:S04]  /*7850*/  FMUL.FTZ R111, R169, R111 ;  /* 0x0000006fa96f7220 */ /* 0x004fc80000410000 */
[----:B------:R-:W-:-:S07]  /*7860*/  @P3 FADD.FTZ R111, R43, R111 ;  /* 0x0000006f2b6f3221 */ /* 0x000fce0000010000 */
.L_x_58507:
[----:B------:R-:W-:Y:S05]  /*7870*/  BSYNC B1 ;  /* 0x0000000000017941 */ /* 0x000fea0003800000 */
.L_x_58506:
[----:B------:R-:W0:Y:S01]  /*7880*/  LDC.64 R170, c[0x0][0x238] ;  /* 0x00008e00ffaa7b82 */ /* 0x000e220000000a00 */
[----:B------:R-:W-:Y:S01]  /*7890*/  IADD3 R168, R168, 0x20, RZ ;  /* 0x00000020a8a87810 */ /* 0x000fe20007ffe0ff */
[C---:B0-----:R-:W-:Y:S01]  /*78a0*/  IMAD.WIDE.U32 R170, R131.reuse, 0x10, R170 ;  /* 0x0000001083aa7825 */ /* 0x041fe200078e00aa */
[----:B------:R-:W-:-:S04]  /*78b0*/  IADD3 R131, R131, 0x20, RZ ;  /* 0x0000002083837810 */ /* 0x000fc80007ffe0ff */
[----:B------:R0:W-:Y:S03]  /*78c0*/  STG.E.128 desc[UR4][R170.64], R108 ;  /* 0x0000006caa007986 */ /* 0x0001e6000c101d04 */
.L_x_58499:
[----:B------:R-:W-:Y:S05]  /*78d0*/  BSYNC B0 ;  /* 0x0000000000007941 */ /* 0x000fea0003800000 */
.L_x_58498:
        /* <DEDUP_REMOVED lines=31> */
.L_x_58511:
[----:B------:R-:W-:Y:S05]  /*7ad0*/  BSYNC B1 ;  /* 0x0000000000017941 */ /* 0x000fea0003800000 */
.L_x_58510:
[----:B------:R-:W-:Y:S04]  /*7ae0*/  BSSY B1, `(.L_x_58512) ;  /* 0x0000006000017945 */ /* 0x000fe80003800000 */
[----:B------:R-:W-:Y:S05]  /*7af0*/  @!P4 BRA `(.L_x_58513) ;  /* 0x000000000010c947 */ /* 0x000fea0003800000 */
[----:B------:R-:W2:Y:S01]  /*7b00*/  LDL R169, [R1+0x64] ;  /* 0x0000640001a97983 */ /* 0x000ea20000100800 */
[----:B-----5:R-:W-:-:S04]  /*7b10*/  FMUL.FTZ R113, R45, UR7 ;  /* 0x000000072d717c20 */ /* 0x020fc80008410000 */
[----:B--2---:R-:W-:-:S04]  /*7b20*/  FMUL.FTZ R113, R169, R113 ;  /* 0x00000071a9717220 */ /* 0x004fc80000410000 */
[----:B------:R-:W-:-:S07]  /*7b30*/  @P3 FADD.FTZ R113, R41, R113 ;  /* 0x0000007129713221 */ /* 0x000fce0000010000 */
.L_x_58513:
[----:B------:R-:W-:Y:S05]  /*7b40*/  BSYNC B1 ;  /* 0x0000000000017941 */ /* 0x000fea0003800000 */
.L_x_58512:
[----:B------:R-:W-:Y:S04]  /*7b50*/  BSSY B1, `(.L_x_58514) ;  /* 0x0000006000017945 */ /* 0x000fe80003800000 */
[----:B------:R-:W-:Y:S05]  /*7b60*/  @!P4 BRA `(.L_x_58515) ;  /* 0x000000000010c947 */ /* 0x000fea0003800000 */
[----:B------:R-:W2:Y:S01]  /*7b70*/  LDL R169, [R1+0x60] ;  /* 0x0000600001a97983 */ /* 0x000ea20000100800 */
[----:B-----5:R-:W-:-:S04]  /*7b80*/  FMUL.FTZ R114, R46, UR7 ;  /* 0x000000072e727c20 */ /* 0x020fc80008410000 */
[----:B--2---:R-:W-:-:S04]  /*7b90*/  FMUL.FTZ R114, R169, R114 ;  /* 0x00000072a9727220 */ /* 0x004fc80000410000 */
[----:B------:R-:W-:-:S07]  /*7ba0*/  @P3 FADD.FTZ R114, R42, R114 ;  /* 0x000000722a723221 */ /* 0x000fce0000010000 */
.L_x_58515:
[----:B------:R-:W-:Y:S05]  /*7bb0*/  BSYNC B1 ;  /* 0x0000000000017941 */ /* 0x000fea0003800000 */
.L_x_58514:
[----:B------:R-:W-:Y:S04]  /*7bc0*/  BSSY B1, `(.L_x_58516) ;  /* 0x0000006000017945 */ /* 0x000fe80003800000 */
[----:B------:R-:W-:Y:S05]  /*7bd0*/  @!P4 BRA `(.L_x_58517) ;  /* 0x000000000010c947 */ /* 0x000fea0003800000 */
[----:B------:R-:W2:Y:S01]  /*7be0*/  LDL R169, [R1+0x5c] ;  /* 0x00005c0001a97983 */ /* 0x000ea20000100800 */
[----:B-----5:R-:W-:-:S04]  /*7bf0*/  FMUL.FTZ R115, R47, UR7 ;  /* 0x000000072f737c20 */ /* 0x020fc80008410000 */
[----:B--2---:R-:W-:-:S04]  /*7c00*/  FMUL.FTZ R115, R169, R115 ;  /* 0x00000073a9737220 */ /* 0x004fc80000410000 */
[----:B------:R-:W-:-:S07]  /*7c10*/  @P3 FADD.FTZ R115, R43, R115 ;  /* 0x000000732b733221 */ /* 0x000fce0000010000 */
.L_x_58517:
[----:B------:R-:W-:Y:S05]  /*7c20*/  BSYNC B1 ;  /* 0x0000000000017941 */ /* 0x000fea0003800000 */
.L_x_58516:
[----:B------:R-:W0:Y:S01]  /*7c30*/  LDC.64 R170, c[0x0][0x238] ;  /* 0x00008e00ffaa7b82 */ /* 0x000e220000000a00 */
[----:B------:R-:W-:Y:S01]  /*7c40*/  IADD3 R168, R168, 0x20, RZ ;  /* 0x00000020a8a87810 */ /* 0x000fe20007ffe0ff */
[C---:B0-----:R-:W-:Y:S01]  /*7c50*/  IMAD.WIDE.U32 R170, R131.reuse, 0x10, R170 ;  /* 0x0000001083aa7825 */ /* 0x041fe200078e00aa */
[----:B------:R-:W-:-:S04]  /*7c60*/  IADD3 R131, R131, 0x20, RZ ;  /* 0x0000002083837810 */ /* 0x000fc80007ffe0ff */
[----:B------:R0:W-:Y:S03]  /*7c70*/  STG.E.128 desc[UR4][R170.64], R112 ;  /* 0x00000070aa007986 */ /* 0x0001e6000c101d04 */
.L_x_58509:
[----:B------:R-:W-:Y:S05]  /*7c80*/  BSYNC B0 ;  /* 0x0000000000007941 */ /* 0x000fea0003800000 */
.L_x_58508:
        /* <DEDUP_REMOVED lines=31> */
.L_x_58521:
[----:B------:R-:W-:Y:S05]  /*7e80*/  BSYNC B1 ;  /* 0x0000000000017941 */ /* 0x000fea0003800000 */
.L_x_58520:
[----:B------:R-:W-:Y:S04]  /*7e90*/  BSSY B1, `(.L_x_58522) ;  /* 0x0000006000017945 */ /* 0x000fe80003800000 */
[----:B------:R-:W-:Y:S05]  /*7ea0*/  @!P4 BRA `(.L_x_58523) ;  /* 0x000000000010c947 */ /* 0x000fea0003800000 */
[----:B------:R-:W2:Y:S01]  /*7eb0*/  LDL R169, [R1+0x54] ;  /* 0x0000540001a97983 */ /* 0x000ea20000100800 */
[----:B-----5:R-:W-:-:S04]  /*7ec0*/  FMUL.FTZ R117, R45, UR7 ;  /* 0x000000072d757c20 */ /* 0x020fc80008410000 */
[----:B--2---:R-:W-:-:S04]  /*7ed0*/  FMUL.FTZ R117, R169, R117 ;  /* 0x00000075a9757220 */ /* 0x004fc80000410000 */
[----:B------:R-:W-:-:S07]  /*7ee0*/  @P3 FADD.FTZ R117, R41, R117 ;  /* 0x0000007529753221 */ /* 0x000fce0000010000 */
.L_x_58523:
[----:B------:R-:W-:Y:S05]  /*7ef0*/  BSYNC B1 ;  /* 0x0000000000017941 */ /* 0x000fea0003800000 */
.L_x_58522:
[----:B------:R-:W-:Y:S04]  /*7f00*/  BSSY B1, `(.L_x_58524) ;  /* 0x0000006000017945 */ /* 0x000fe80003800000 */
[----:B------:R-:W-:Y:S05]  /*7f10*/  @!P4 BRA `(.L_x_58525) ;  /* 0x000000000010c947 */ /* 0x000fea0003800000 */
[----:B------:R-:W2:Y:S01]  /*7f20*/  LDL R169, [R1+0x50] ;  /* 0x0000500001a97983 */ /* 0x000ea20000100800 */
[----:B-----5:R-:W-:-:S04]  /*7f30*/  FMUL.FTZ R118, R46, UR7 ;  /* 0x000000072e767c20 */ /* 0x020fc80008410000 */
[----:B--2---:R-:W-:-:S04]  /*7f40*/  FMUL.FTZ R118, R169, R118 ;  /* 0x00000076a9767220 */ /* 0x004fc80000410000 */
[----:B------:R-:W-:-:S07]  /*7f50*/  @P3 FADD.FTZ R118, R42, R118 ;  /* 0x000000762a763221 */ /* 0x000fce0000010000 */
.L_x_58525:
[----:B------:R-:W-:Y:S05]  /*7f60*/  BSYNC B1 ;  /* 0x0000000000017941 */ /* 0x000fea0003800000 */
.L_x_58524:
[----:B------:R-:W-:Y:S04]  /*7f70*/  BSSY B1, `(.L_x_58526) ;  /* 0x0000006000017945 */ /* 0x000fe80003800000 */
[----:B------:R-:W-:Y:S05]  /*7f80*/  @!P4 BRA `(.L_x_58527) ;  /* 0x000000000010c947 */ /* 0x000fea0003800000 */
[----:B------:R-:W2:Y:S01]  /*7f90*/  LDL R169, [R1+0x4c] ;  /* 0x00004c0001a97983 */ /* 0x000ea20000100800 */
[----:B-----5:R-:W-:-:S04]  /*7fa0*/  FMUL.FTZ R119, R47, UR7 ;  /* 0x000000072f777c20 */ /* 0x020fc80008410000 */
[----:B--2---:R-:W-:-:S04]  /*7fb0*/  FMUL.FTZ R119, R169, R119 ;  /* 0x00000077a9777220 */ /* 0x004fc80000410000 */
[----:B------:R-:W-:-:S07]  /*7fc0*/  @P3 FADD.FTZ R119, R43, R119 ;  /* 0x000000772b773221 */ /* 0x000fce0000010000 */
.L_x_58527:
[----:B------:R-:W-:Y:S05]  /*7fd0*/  BSYNC B1 ;  /* 0x0000000000017941 */ /* 0x000fea0003800000 */
.L_x_58526:
[----:B------:R-:W0:Y:S01]  /*7fe0*/  LDC.64 R170, c[0x0][0x238] ;  /* 0x00008e00ffaa7b82 */ /* 0x000e220000000a00 */
[----:B------:R-:W-:Y:S01]  /*7ff0*/  IADD3 R168, R168, 0x20, RZ ;  /* 0x00000020a8a87810 */ /* 0x000fe20007ffe0ff */
[C---:B0-----:R-:W-:Y:S01]  /*8000*/  IMAD.WIDE.U32 R170, R131.reuse, 0x10, R170 ;  /* 0x0000001083aa7825 */ /* 0x041fe200078e00aa */
[----:B------:R-:W-:-:S04]  /*8010*/  IADD3 R131, R131, 0x20, RZ ;  /* 0x0000002083837810 */ /* 0x000fc80007ffe0ff */
[----:B------:R0:W-:Y:S03]  /*8020*/  STG.E.128 desc[UR4][R170.64], R116 ;  /* 0x00000074aa007986 */ /* 0x0001e6000c101d04 */
.L_x_58519:
[----:B------:R-:W-:Y:S05]  /*8030*/  BSYNC B0 ;  /* 0x0000000000007941 */ /* 0x000fea0003800000 */
.L_x_58518:
        /* <DEDUP_REMOVED lines=31> */
.L_x_58531:
[----:B------:R-:W-:Y:S05]  /*8230*/  BSYNC B1 ;  /* 0x0000000000017941 */ /* 0x000fea0003800000 */
.L_x_58530:
[----:B------:R-:W-:Y:S04]  /*8240*/  BSSY B1, `(.L_x_58532) ;  /* 0x0000006000017945 */ /* 0x000fe80003800000 */
[----:B------:R-:W-:Y:S05]  /*8250*/  @!P4 BRA `(.L_x_58533) ;  /* 0x000000000010c947 */ /* 0x000fea0003800000 */
[----:B------:R-:W2:Y:S01]  /*8260*/  LDL R169, [R1+0x44] ;  /* 0x0000440001a97983 */ /* 0x000ea20000100800 */
[----:B-----5:R-:W-:-:S04]  /*8270*/  FMUL.FTZ R121, R45, UR7 ;  /* 0x000000072d797c20 */ /* 0x020fc80008410000 */
[----:B--2---:R-:W-:-:S04]  /*8280*/  FMUL.FTZ R121, R169, R121 ;  /* 0x00000079a9797220 */ /* 0x004fc80000410000 */
[----:B------:R-:W-:-:S07]  /*8290*/  @P3 FADD.FTZ R121, R41, R121 ;  /* 0x0000007929793221 */ /* 0x000fce0000010000 */
.L_x_58533:
[----:B------:R-:W-:Y:S05]  /*82a0*/  BSYNC B1 ;  /* 0x0000000000017941 */ /* 0x000fea0003800000 */
.L_x_58532:
[----:B------:R-:W-:Y:S04]  /*82b0*/  BSSY B1, `(.L_x_58534) ;  /* 0x0000006000017945 */ /* 0x000fe80003800000 */
[----:B------:R-:W-:Y:S05]  /*82c0*/  @!P4 BRA `(.L_x_58535) ;  /* 0x000000000010c947 */ /* 0x000fea0003800000 */
[----:B------:R-:W2:Y:S01]  /*82d0*/  LDL R169, [R1+0x40] ;  /* 0x0000400001a97983 */ /* 0x000ea20000100800 */
[----:B-----5:R-:W-:-:S04]  /*82e0*/  FMUL.FTZ R122, R46, UR7 ;  /* 0x000000072e7a7c20 */ /* 0x020fc80008410000 */
[----:B--2---:R-:W-:-:S04]  /*82f0*/  FMUL.FTZ R122, R169, R122 ;  /* 0x0000007aa97a7220 */ /* 0x004fc80000410000 */
[----:B------:R-:W-:-:S07]  /*8300*/  @P3 FADD.FTZ R122, R42, R122 ;  /* 0x0000007a2a7a3221 */ /* 0x000fce0000010000 */
.L_x_58535:
[----:B------:R-:W-:Y:S05]  /*8310*/  BSYNC B1 ;  /* 0x0000000000017941 */ /* 0x000fea0003800000 */
.L_x_58534:
[----:B------:R-:W-:Y:S04]  /*8320*/  BSSY B1, `(.L_x_58536) ;  /* 0x0000006000017945 */ /* 0x000fe80003800000 */
[----:B------:R-:W-:Y:S05]  /*8330*/  @!P4 BRA `(.L_x_58537) ;  /* 0x000000000010c947 */ /* 0x000fea0003800000 */
[----:B------:R-:W2:Y:S01]  /*8340*/  LDL R169, [R1+0x3c] ;  /* 0x00003c0001a97983 */ /* 0x000ea20000100800 */
[----:B-----5:R-:W-:-:S04]  /*8350*/  FMUL.FTZ R123, R47, UR7 ;  /* 0x000000072f7b7c20 */ /* 0x020fc80008410000 */
[----:B--2---:R-:W-:-:S04]  /*8360*/  FMUL.FTZ R123, R169, R123 ;  /* 0x0000007ba97b7220 */ /* 0x004fc80000410000 */
[----:B------:R-:W-:-:S07]  /*8370*/  @P3 FADD.FTZ R123, R43, R123 ;  /* 0x0000007b2b7b3221 */ /* 0x000fce0000010000 */
.L_x_58537:
[----:B------:R-:W-:Y:S05]  /*8380*/  BSYNC B1 ;  /* 0x0000000000017941 */ /* 0x000fea0003800000 */
.L_x_58536:
[----:B------:R-:W0:Y:S01]  /*8390*/  LDC.64 R170, c[0x0][0x238] ;  /* 0x00008e00ffaa7b82 */ /* 0x000e220000000a00 */
[----:B------:R-:W-:Y:S01]  /*83a0*/  IADD3 R168, R168, 0x20, RZ ;  /* 0x00000020a8a87810 */ /* 0x000fe20007ffe0ff */
[C---:B0-----:R-:W-:Y:S01]  /*83b0*/  IMAD.WIDE.U32 R170, R131.reuse, 0x10, R170 ;  /* 0x0000001083aa7825 */ /* 0x041fe200078e00aa */
[----:B------:R-:W-:-:S04]  /*83c0*/  IADD3 R131, R131, 0x20, RZ ;  /* 0x0000002083837810 */ /* 0x000fc80007ffe0ff */
[----:B------:R0:W-:Y:S03]  /*83d0*/  STG.E.128 desc[UR4][R170.64], R120 ;  /* 0x00000078aa007986 */ /* 0x0001e6000c101d04 */
.L_x_58529:
[----:B------:R-:W-:Y:S05]  /*83e0*/  BSYNC B0 ;  /* 0x0000000000007941 */ /* 0x000fea0003800000 */
.L_x_58528:
        /* <DEDUP_REMOVED lines=27> */
[----:B---34-:R-:W2:Y:S01]  /*85a0*/  LDL R170, [R1+0x38] ;  /* 0x0000380001aa7983 */ /* 0x018ea20000100800 */
[----:B-----5:R-:W-:-:S04]  /*85b0*/  FMUL.FTZ R124, R44, UR7 ;  /* 0x000000072c7c7c20 */ /* 0x020fc80008410000 */
[----:B--2---:R-:W-:-:S04]  /*85c0*/  FMUL.FTZ R124, R170, R124 ;  /* 0x0000007caa7c7220 */ /* 0x004fc80000410000 */
[----:B------:R-:W-:-:S07]  /*85d0*/  @P2 FADD.FTZ R124, R40, R124 ;  /* 0x0000007c287c2221 */ /* 0x000fce0000010000 */
.L_x_58541:
[----:B------:R-:W-:Y:S05]  /*85e0*/  BSYNC B1 ;  /* 0x0000000000017941 */ /* 0x000fea0003800000 */
.L_x_58540:
[----:B------:R-:W-:Y:S04]  /*85f0*/  BSSY B1, `(.L_x_58542) ;  /* 0x0000006000017945 */ /* 0x000fe80003800000 */
[----:B------:R-:W-:Y:S05]  /*8600*/  @!P3 BRA `(.L_x_58543) ;  /* 0x000000000010b947 */ /* 0x000fea0003800000 */
[----:B------:R-:W2:Y:S01]  /*8610*/  LDL R130, [R1+0x34] ;  /* 0x0000340001827983 */ /* 0x000ea20000100800 */
[----:B-----5:R-:W-:-:S04]  /*8620*/  FMUL.FTZ R125, R45, UR7 ;  /* 0x000000072d7d7c20 */ /* 0x020fc80008410000 */
[----:B--2---:R-:W-:-:S04]  /*8630*/  FMUL.FTZ R125, R130, R125 ;  /* 0x0000007d827d7220 */ /* 0x004fc80000410000 */
[----:B------:R-:W-:-:S07]  /*8640*/  @P2 FADD.FTZ R125, R41, R125 ;  /* 0x0000007d297d2221 */ /* 0x000fce0000010000 */
.L_x_58543:
[----:B------:R-:W-:Y:S05]  /*8650*/  BSYNC B1 ;  /* 0x0000000000017941 */ /* 0x000fea0003800000 */
.L_x_58542:
[----:B------:R-:W-:Y:S04]  /*8660*/  BSSY B1, `(.L_x_58544) ;  /* 0x0000006000017945 */ /* 0x000fe80003800000 */
[----:B------:R-:W-:Y:S05]  /*8670*/  @!P3 BRA `(.L_x_58545) ;  /* 0x000000000010b947 */ /* 0x000fea0003800000 */
[----:B------:R-:W2:Y:S01]  /*8680*/  LDL R130, [R1+0x30] ;  /* 0x0000300001827983 */ /* 0x000ea20000100800 */
[----:B-----5:R-:W-:-:S04]  /*8690*/  FMUL.FTZ R126, R46, UR7 ;  /* 0x000000072e7e7c20 */ /* 0x020fc80008410000 */
[----:B--2---:R-:W-:-:S04]  /*86a0*/  FMUL.FTZ R126, R130, R126 ;  /* 0x0000007e827e7220 */ /* 0x004fc80000410000 */
[----:B------:R-:W-:-:S07]  /*86b0*/  @P2 FADD.FTZ R126, R42, R126 ;  /* 0x0000007e2a7e2221 */ /* 0x000fce0000010000 */
.L_x_58545:
[----:B------:R-:W-:Y:S05]  /*86c0*/  BSYNC B1 ;  /* 0x0000000000017941 */ /* 0x000fea0003800000 */
.L_x_58544:
[----:B------:R-:W-:Y:S04]  /*86d0*/  BSSY B1, `(.L_x_58546) ;  /* 0x0000006000017945 */ /* 0x000fe80003800000 */
[----:B------:R-:W-:Y:S05]  /*86e0*/  @!P3 BRA `(.L_x_58547) ;  /* 0x000000000010b947 */ /* 0x000fea0003800000 */
[----:B------:R-:W2:Y:S01]  /*86f0*/  LDL R130, [R1+0x2c] ;  /* 0x00002c0001827983 */ /* 0x000ea20000100800 */
[----:B-----5:R-:W-:-:S04]  /*8700*/  FMUL.FTZ R127, R47, UR7 ;  /* 0x000000072f7f7c20 */ /* 0x020fc80008410000 */
[----:B--2---:R-:W-:-:S04]  /*8710*/  FMUL.FTZ R127, R130, R127 ;  /* 0x0000007f827f7220 */ /* 0x004fc80000410000 */
[----:B------:R-:W-:-:S07]  /*8720*/  @P2 FADD.FTZ R127, R43, R127 ;  /* 0x0000007f2b7f2221 */ /* 0x000fce0000010000 */
.L_x_58547:
[----:B------:R-:W-:Y:S05]  /*8730*/  BSYNC B1 ;  /* 0x0000000000017941 */ /* 0x000fea0003800000 */
.L_x_58546:
[----:B------:R-:W0:Y:S02]  /*8740*/  LDC.64 R168, c[0x0][0x238] ;  /* 0x00008e00ffa87b82 */ /* 0x000e240000000a00 */
[----:B0-----:R-:W-:-:S05]  /*8750*/  IMAD.WIDE.U32 R130, R131, 0x10, R168 ;  /* 0x0000001083827825 */ /* 0x001fca00078e00a8 */
[----:B------:R0:W-:Y:S02]  /*8760*/  STG.E.128 desc[UR4][R130.64], R124 ;  /* 0x0000007c82007986 */ /* 0x0001e4000c101d04 */
.L_x_58539:
[----:B------:R-:W-:Y:S05]  /*8770*/  BSYNC B0 ;  /* 0x0000000000007941 */ /* 0x000fea0003800000 */
.L_x_58538:
        /* <DEDUP_REMOVED lines=341> */
.L_x_58601:
        /* <DEDUP_REMOVED lines=66> */
.L_x_58552:
[----:B------:R-:W-:Y:S05]  /*a0f0*/  BSYNC B1 ;  /* 0x0000000000017941 */ /* 0x000fea0003800000 */
.L_x_58551:
        /* <DEDUP_REMOVED lines=27> */
.L_x_58554:
[----:B------:R-:W-:Y:S05]  /*a2b0*/  BSYNC B1 ;  /* 0x0000000000017941 */ /* 0x000fea0003800000 */
.L_x_58553:
        /* <DEDUP_REMOVED lines=20> */
.L_x_58556:
[----:B------:R-:W-:Y:S05]  /*a400*/  BSYNC B1 ;  /* 0x0000000000017941 */ /* 0x000fea0003800000 */
.L_x_58555:
        /* <DEDUP_REMOVED lines=20> */
.L_x_58558:
[----:B------:R-:W-:Y:S05]  /*a550*/  BSYNC B1 ;  /* 0x0000000000017941 */ /* 0x000fea0003800000 */
.L_x_58557:
        /* <DEDUP_REMOVED lines=20> */
.L_x_58560:
[----:B------:R-:W-:Y:S05]  /*a6a0*/  BSYNC B1 ;  /* 0x0000000000017941 */ /* 0x000fea0003800000 */
.L_x_58559:
        /* <DEDUP_REMOVED lines=20> */
.L_x_58562:
[----:B------:R-:W-:Y:S05]  /*a7f0*/  BSYNC B1 ;  /* 0x0000000000017941 */ /* 0x000fea0003800000 */
.L_x_58561:
        /* <DEDUP_REMOVED lines=20> */
.L_x_58564:
[----:B------:R-:W-:Y:S05]  /*a940*/  BSYNC B1 ;  /* 0x0000000000017941 */ /* 0x000fea0003800000 */
.L_x_58563:
        /* <DEDUP_REMOVED lines=20> */
.L_x_58566:
[----:B------:R-:W-:Y:S05]  /*aa90*/  BSYNC B1 ;  /* 0x0000000000017941 */ /* 0x000fea0003800000 */
.L_x_58565:
        /* <DEDUP_REMOVED lines=20> */
.L_x_58568:
[----:B------:R-:W-:Y:S05]  /*abe0*/  BSYNC B1 ;  /* 0x0000000000017941 */ /* 0x000fea0003800000 */
.L_x_58567:
        /* <DEDUP_REMOVED lines=20> */
.L_x_58570:
[----:B------:R-:W-:Y:S05]  /*ad30*/  BSYNC B1 ;  /* 0x0000000000017941 */ /* 0x000fea0003800000 */
.L_x_58569:
        /* <DEDUP_REMOVED lines=20> */
.L_x_58572:
[----:B------:R-:W-:Y:S05]  /*ae80*/  BSYNC B1 ;  /* 0x0000000000017941 */ /* 0x000fea0003800000 */
.L_x_58571:
        /* <DEDUP_REMOVED lines=20> */
.L_x_58574:
[----:B------:R-:W-:Y:S05]  /*afd0*/  BSYNC B1 ;  /* 0x0000000000017941 */ /* 0x000fea0003800000 */
.L_x_58573:
        /* <DEDUP_REMOVED lines=20> */
.L_x_58576:
[----:B------:R-:W-:Y:S05]  /*b120*/  BSYNC B1 ;  /* 0x0000000000017941 */ /* 0x000fea0003800000 */
.L_x_58575:
        /* <DEDUP_REMOVED lines=20> */
.L_x_58578:
[----:B------:R-:W-:Y:S05]  /*b270*/  BSYNC B1 ;  /* 0x0000000000017941 */ /* 0x000fea0003800000 */
.L_x_58577:
        /* <DEDUP_REMOVED lines=20> */
.L_x_58580:
[----:B------:R-:W-:Y:S05]  /*b3c0*/  BSYNC B1 ;  /* 0x0000000000017941 */ /* 0x000fea0003800000 */
.L_x_58579:
        /* <DEDUP_REMOVED lines=20> */
.L_x_58582:
[----:B------:R-:W-:Y:S05]  /*b510*/  BSYNC B1 ;  /* 0x0000000000017941 */ /* 0x000fea0003800000 */
.L_x_58581:
        /* <DEDUP_REMOVED lines=20> */
.L_x_58584:
[----:B------:R-:W-:Y:S05]  /*b660*/  BSYNC B1 ;  /* 0x0000000000017941 */ /* 0x000fea0003800000 */
.L_x_58583:
        /* <DEDUP_REMOVED lines=20> */
.L_x_58586:
[----:B------:R-:W-:Y:S05]  /*b7b0*/  BSYNC B1 ;  /* 0x0000000000017941 */ /* 0x000fea0003800000 */
.L_x_58585:
        /* <DEDUP_REMOVED lines=20> */
.L_x_58588:
[----:B------:R-:W-:Y:S05]  /*b900*/  BSYNC B1 ;  /* 0x0000000000017941 */ /* 0x000fea0003800000 */
.L_x_58587:
        /* <DEDUP_REMOVED lines=18> */
.L_x_58550:
[----:B------:R-:W-:Y:S05]  /*ba30*/  BSYNC B0 ;  /* 0x0000000000007941 */ /* 0x000fea0003800000 */
.L_x_58549:
[----:B0-234-:R-:W0:Y:S02]  /*ba40*/  LDC.64 R128, c[0x0][0x210] ;  /* 0x00008400ff807b82 */ /* 0x01de240000000a00 */
[----:B0-----:R-:W-:-:S04]  /*ba50*/  LEA R21, R128, R21, 0x2 ;  /* 0x0000001580157211 */ /* 0x001fc800078e10ff */
[----:B------:R-:W-:-:S13]  /*ba60*/  ISETP.GE.AND P2, PT, R21, R129, PT ;  /* 0x000000811500720c */ /* 0x000fda0003f46270 */
[----:B------:R-:W-:Y:S05]  /*ba70*/  @!P2 BRA `(.L_x_58589) ;  /* 0xffffff800088a947 */ /* 0x000fea000383ffff */
[----:B------:R-:W-:Y:S05]  /*ba80*/  EXIT ;  /* 0x000000000000794d */ /* 0x000fea0003800000 */
.L_x_58548:
        /* <DEDUP_REMOVED lines=8> */
.L_x_58591:
[----:B------:R-:W-:Y:S05]  /*bb10*/  BSYNC B0 ;  /* 0x0000000000007941 */ /* 0x000fea0003800000 */
.L_x_58590:
        /* <DEDUP_REMOVED lines=10> */
.L_x_58592:
        /* <DEDUP_REMOVED lines=15> */
.L_x_58593:
[----:B------:R-:W-:Y:S01]  /*bcb0*/  HFMA2.MMA R169, -RZ, RZ, 0, 4.76837158203125e-07 ;  /* 0x00000008ffa97435 */ /* 0x000fe200000001ff */
[----:B------:R-:W-:Y:S01]  /*bcc0*/  FADD.FTZ R168, R168, R130 ;  /* 0x00000082a8a87221 */ /* 0x000fe20000010000 */
[----:B------:R-:W-:-:S04]  /*bcd0*/  MOV R130, 0xffffffff ;  /* 0xffffffff00827802 */ /* 0x000fc80000000f00 */
[----:B------:R-:W-:-:S07]  /*bce0*/  MOV R172, R168 ;  /* 0x000000a800ac7202 */ /* 0x000fce0000000f00 */
[----:B------:R-:W-:Y:S05]  /*bcf0*/  WARPSYNC.COLLECTIVE R130, `(.L_x_58594) ;  /* 0x0000000082087348 */ /* 0x000fea0003c00000 */
[----:B------:R0:W1:Y:S02]  /*bd00*/  SHFL.BFLY P6, R130, R172, R169, R131 ;  /* 0x0c0000a9ac827389 */ /* 0x00006400000c0083 */
[----:B01----:R-:W-:Y:S01]  /*bd10*/  ENDCOLLECTIVE ;  /* 0x000000000000791b */ /* 0x003fe20003800000 */
.L_x_58594:
[----:B------:R-:W-:Y:S01]  /*bd20*/  HFMA2.MMA R169, -RZ, RZ, 0, 9.5367431640625e-07 ;  /* 0x00000010ffa97435 */ /* 0x000fe200000001ff */
[----:B------:R-:W-:Y:S01]  /*bd30*/  FADD.FTZ R168, R168, R130 ;  /* 0x00000082a8a87221 */ /* 0x000fe20000010000 */
[----:B------:R-:W-:-:S04]  /*bd40*/  MOV R130, 0xffffffff ;  /* 0xffffffff00827802 */ /* 0x000fc80000000f00 */
[----:B------:R-:W-:-:S07]  /*bd50*/  MOV R172, R168 ;  /* 0x000000a800ac7202 */ /* 0x000fce0000000f00 */
[----:B------:R-:W-:Y:S05]  /*bd60*/  WARPSYNC.COLLECTIVE R130, `(.L_x_58595) ;  /* 0x0000000082087348 */ /* 0x000fea0003c00000 */
[----:B------:R0:W1:Y:S02]  /*bd70*/  SHFL.BFLY P6, R130, R172, R169, R131 ;  /* 0x0c0000a9ac827389 */ /* 0x00006400000c0083 */
[----:B01----:R-:W-:Y:S01]  /*bd80*/  ENDCOLLECTIVE ;  /* 0x000000000000791b */ /* 0x003fe20003800000 */
.L_x_58595:
        /* <DEDUP_REMOVED lines=185> */
.L_x_58596:
[----:B------:R-:W-:Y:S01]  /*c920*/  HFMA2.MMA R169, -RZ, RZ, 0, 1.1920928955078125e-07 ;  /* 0x00000002ffa97435 */ /* 0x000fe200000001ff */
[----:B------:R-:W-:Y:S01]  /*c930*/  FADD.FTZ R170, R170, R130 ;  /* 0x00000082aaaa7221 */ /* 0x000fe20000010000 */
[----:B------:R-:W-:-:S04]  /*c940*/  MOV R130, 0xffffffff ;  /* 0xffffffff00827802 */ /* 0x000fc80000000f00 */
[----:B------:R-:W-:-:S07]  /*c950*/  MOV R172, R170 ;  /* 0x000000aa00ac7202 */ /* 0x000fce0000000f00 */
[----:B------:R-:W-:Y:S05]  /*c960*/  WARPSYNC.COLLECTIVE R130, `(.L_x_58597) ;  /* 0x0000000082087348 */ /* 0x000fea0003c00000 */
[----:B------:R0:W1:Y:S02]  /*c970*/  SHFL.BFLY P6, R130, R172, R169, R131 ;  /* 0x0c0000a9ac827389 */ /* 0x00006400000c0083 */
[----:B01----:R-:W-:Y:S01]  /*c980*/  ENDCOLLECTIVE ;  /* 0x000000000000791b */ /* 0x003fe20003800000 */
.L_x_58597:
[----:B------:R-:W-:Y:S01]  /*c990*/  HFMA2.MMA R169, -RZ, RZ, 0, 2.384185791015625e-07 ;  /* 0x00000004ffa97435 */ /* 0x000fe200000001ff */
[----:B------:R-:W-:Y:S01]  /*c9a0*/  FADD.FTZ R170, R170, R130 ;  /* 0x00000082aaaa7221 */ /* 0x000fe20000010000 */
[----:B------:R-:W-:-:S04]  /*c9b0*/  MOV R130, 0xffffffff ;  /* 0xffffffff00827802 */ /* 0x000fc80000000f00 */
[----:B------:R-:W-:-:S07]  /*c9c0*/  MOV R172, R170 ;  /* 0x000000aa00ac7202 */ /* 0x000fce0000000f00 */
[----:B------:R-:W-:Y:S05]  /*c9d0*/  WARPSYNC.COLLECTIVE R130, `(.L_x_58598) ;  /* 0x0000000082087348 */ /* 0x000fea0003c00000 */
[----:B------:R0:W1:Y:S02]  /*c9e0*/  SHFL.BFLY P6, R130, R172, R169, R131 ;  /* 0x0c0000a9ac827389 */ /* 0x00006400000c0083 */
[----:B01----:R-:W-:Y:S01]  /*c9f0*/  ENDCOLLECTIVE ;  /* 0x000000000000791b */ /* 0x003fe20003800000 */
.L_x_58598:
[----:B------:R-:W-:Y:S01]  /*ca00*/  HFMA2.MMA R169, -RZ, RZ, 0, 4.76837158203125e-07 ;  /* 0x00000008ffa97435 */ /* 0x000fe200000001ff */
[----:B------:R-:W-:Y:S01]  /*ca10*/  FADD.FTZ R170, R170, R130 ;  /* 0x00000082aaaa7221 */ /* 0x000fe20000010000 */
[----:B------:R-:W-:-:S04]  /*ca20*/  MOV R130, 0xffffffff ;  /* 0xffffffff00827802 */ /* 0x000fc80000000f00 */
[----:B------:R-:W-:-:S07]  /*ca30*/  MOV R172, R170 ;  /* 0x000000aa00ac7202 */ /* 0x000fce0000000f00 */
[----:B------:R-:W-:Y:S05]  /*ca40*/  WARPSYNC.COLLECTIVE R130, `(.L_x_58599) ;  /* 0x0000000082087348 */ /* 0x000fea0003c00000 */
[----:B------:R0:W1:Y:S02]  /*ca50*/  SHFL.BFLY P6, R130, R172, R169, R131 ;  /* 0x0c0000a9ac827389 */ /* 0x00006400000c0083 */
[----:B01----:R-:W-:Y:S01]  /*ca60*/  ENDCOLLECTIVE ;  /* 0x000000000000791b */ /* 0x003fe20003800000 */
.L_x_58599:
[----:B------:R-:W-:Y:S01]  /*ca70*/  HFMA2.MMA R169, -RZ, RZ, 0, 9.5367431640625e-07 ;  /* 0x00000010ffa97435 */ /* 0x000fe200000001ff */
[----:B------:R-:W-:Y:S01]  /*ca80*/  FADD.FTZ R170, R170, R130 ;  /* 0x00000082aaaa7221 */ /* 0x000fe20000010000 */
[----:B------:R-:W-:-:S04]  /*ca90*/  MOV R130, 0xffffffff ;  /* 0xffffffff00827802 */ /* 0x000fc80000000f00 */
[----:B------:R-:W-:-:S07]  /*caa0*/  MOV R172, R170 ;  /* 0x000000aa00ac7202 */ /* 0x000fce0000000f00 */
[----:B------:R-:W-:Y:S05]  /*cab0*/  WARPSYNC.COLLECTIVE R130, `(.L_x_58600) ;  /* 0x0000000082087348 */ /* 0x000fea0003c00000 */
[----:B------:R0:W1:Y:S02]  /*cac0*/  SHFL.BFLY P6, R130, R172, R169, R131 ;  /* 0x0c0000a9ac827389 */ /* 0x00006400000c0083 */
[----:B01----:R-:W-:Y:S01]  /*cad0*/  ENDCOLLECTIVE ;  /* 0x000000000000791b */ /* 0x003fe20003800000 */
.L_x_58600:
[----:B------:R-:W-:Y:S05]  /*cae0*/  BRA `(.L_x_58601) ;  /* 0xffffffd000787947 */ /* 0x000fea000383ffff */
.L_x_58602:
        /* <DEDUP_REMOVED lines=9> */
.L_x_72414:


//--------------------- .text._ZN10layer_norm13ln_fwd_kernelINS_13Kernel_traitsI6__halfffffjLj2560ELj1ELj4ELj1ELj16ENS_18Kernel_traits_baseILj2560ES2_ffffjLj128EEEEELb0ELb1ELb1ELb1EEEvNS_9FwdParamsE --------------------------
	.section	.text._ZN10layer_norm13ln_fwd_kernelINS_13Kernel_traitsI6__halfffffjLj2560ELj1ELj4ELj1ELj16ENS_18Kernel_traits_baseILj2560ES2_ffffjLj128EEEEELb0ELb1ELb1ELb1EEEvNS_9FwdParamsE,"ax",@progbits
	.align	128
        .global         _ZN10layer_norm13ln_fwd_kernelINS_13Kernel_traitsI6__halfffffjLj2560ELj1ELj4ELj1ELj16ENS_18Kernel_traits_baseILj2560ES2_ffffjLj128EEEEELb0ELb1ELb1ELb1EEEvNS_9FwdParamsE
        .type           _ZN10layer_norm13ln_fwd_kernelINS_13Kernel_traitsI6__halfffffjLj2560ELj1ELj4ELj1ELj16ENS_18Kernel_traits_baseILj2560ES2_ffffjLj128EEEEELb0ELb1ELb1ELb1EEEvNS_9FwdParamsE,@function
        .size           _ZN10layer_norm13ln_fwd_kernelINS_13Kernel_traitsI6__halfffffjLj2560ELj1ELj4ELj1ELj16ENS_18Kernel_traits_baseILj2560ES2_ffffjLj128EEEEELb0ELb1ELb1ELb1EEEvNS_9FwdParamsE,(.L_x_72415 - _ZN10layer_norm13ln_fwd_kernelINS_13Kernel_traitsI6__halfffffjLj2560ELj1ELj4ELj1ELj16ENS_18Kernel_traits_baseILj2560ES2_ffffjLj128EEEEELb0ELb1ELb1ELb1EEEvNS_9FwdParamsE)
        .other          _ZN10layer_norm13ln_fwd_kernelINS_13Kernel_traitsI6__halfffffjLj2560ELj1ELj4ELj1ELj16ENS_18Kernel_traits_baseILj2560ES2_ffffjLj128EEEEELb0ELb1ELb1ELb1EEEvNS_9FwdParamsE,@"STO_CUDA_ENTRY STV_DEFAULT"
_ZN10layer_norm13ln_fwd_kernelINS_13Kernel_traitsI6__halfffffjLj2560ELj1ELj4ELj1ELj16ENS_18Kernel_traits_baseILj2560ES2_ffffjLj128EEEEELb0ELb1ELb1ELb1EEEvNS_9FwdParamsE:
.text._ZN10layer_norm13ln_fwd_kernelINS_13Kernel_traitsI6__halfffffjLj2560ELj1ELj4ELj1ELj16ENS_18Kernel_traits_baseILj2560ES2_ffffjLj128EEEEELb0ELb1ELb1ELb1EEEvNS_9FwdParamsE:
        /* <DEDUP_REMOVED lines=9> */
[----:B-1----:R-:W-:-:S02]  /*0090*/  LOP3.LUT R4, R2, 0x1f, RZ, 0xc0, !PT ;  /* 0x0000001f02047812 */ /* 0x002fc400078ec0ff */
[----:B------:R-:W-:Y:S02]  /*00a0*/  SHF.L.U32 R0, R2, 0x3, RZ ;  /* 0x0000000302007819 */ /* 0x000fe400000006ff */
[C---:B------:R-:W-:Y:S02]  /*00b0*/  LOP3.LUT R45, R4.reuse, 0x20, RZ, 0xfc, !PT ;  /* 0x00000020042d7812 */ /* 0x040fe400078efcff */
[C---:B------:R-:W-:Y:S02]  /*00c0*/  LOP3.LUT R249, R4.reuse, 0x40, RZ, 0xfc, !PT ;  /* 0x0000004004f97812 */ /* 0x040fe400078efcff */
[C---:B------:R-:W-:Y:S02]  /*00d0*/  LOP3.LUT R245, R4.reuse, 0x60, RZ, 0xfc, !PT ;  /* 0x0000006004f57812 */ /* 0x040fe400078efcff */
[----:B------:R-:W-:Y:S02]  /*00e0*/  LOP3.LUT R241, R4, 0x80, RZ, 0xfc, !PT ;  /* 0x0000008004f17812 */ /* 0x000fe400078efcff */
[----:B------:R-:W-:-:S02]  /*00f0*/  @P0 LEA R166, P6, R45, UR8, 0x3 ;  /* 0x000000082da60c11 */ /* 0x000fc4000f8c18ff */
[C---:B------:R-:W-:Y:S02]  /*0100*/  @P0 LEA R168, P4, R4.reuse, UR8, 0x3 ;  /* 0x0000000804a80c11 */ /* 0x040fe4000f8818ff */
[----:B------:R-:W-:Y:S02]  /*0110*/  @P0 LEA R164, P5, R249, UR8, 0x3 ;  /* 0x00000008f9a40c11 */ /* 0x000fe4000f8a18ff */
[----:B------:R-:W-:Y:S02]  /*0120*/  @P0 LEA R162, P2, R245, UR8, 0x3 ;  /* 0x00000008f5a20c11 */ /* 0x000fe4000f8418ff */
[----:B------:R-:W-:Y:S02]  /*0130*/  @P0 LEA R160, P3, R241, UR8, 0x3 ;  /* 0x00000008f1a00c11 */ /* 0x000fe4000f8618ff */
[C---:B------:R-:W-:Y:S02]  /*0140*/  LOP3.LUT R237, R4.reuse, 0xa0, RZ, 0xfc, !PT ;  /* 0x000000a004ed7812 */ /* 0x040fe400078efcff */
[----:B------:R-:W-:-:S02]  /*0150*/  LOP3.LUT R233, R4, 0xc0, RZ, 0xfc, !PT ;  /* 0x000000c004e97812 */ /* 0x000fc400078efcff */
[C---:B------:R-:W-:Y:S02]  /*0160*/  LOP3.LUT R229, R4.reuse, 0xe0, RZ, 0xfc, !PT ;  /* 0x000000e004e57812 */ /* 0x040fe400078efcff */
[C---:B------:R-:W-:Y:S02]  /*0170*/  LOP3.LUT R225, R4.reuse, 0x100, RZ, 0xfc, !PT ;  /* 0x0000010004e17812 */ /* 0x040fe400078efcff */
[----:B------:R-:W-:Y:S02]  /*0180*/  LOP3.LUT R221, R4, 0x120, RZ, 0xfc, !PT ;  /* 0x0000012004dd7812 */ /* 0x000fe400078efcff */
[----:B------:R-:W-:Y:S02]  /*0190*/  @P0 IADD3.X R169, RZ, UR9, RZ, P4, !PT ;  /* 0x00000009ffa90c10 */ /* 0x000fe4000a7fe4ff */
        /* <DEDUP_REMOVED lines=11> */
[----:B------:R-:W-:Y:S01]  /*0250*/  @P0 LEA R148, P3, R221, UR8, 0x3 ;  /* 0x00000008dd940c11 */ /* 0x000fe2000f8618ff */
[----:B------:R-:W5:Y:S01]  /*0260*/  @P0 LDG.E.64 R162, desc[UR4][R162.64] ;  /* 0x00000004a2a20981 */ /* 0x000f62000c1e1b00 */
[C---:B------:R-:W-:Y:S02]  /*0270*/  LOP3.LUT R217, R4.reuse, 0x140, RZ, 0xfc, !PT ;  /* 0x0000014004d97812 */ /* 0x040fe400078efcff */
[C---:B------:R-:W-:Y:S01]  /*0280*/  LOP3.LUT R213, R4.reuse, 0x160, RZ, 0xfc, !PT ;  /* 0x0000016004d57812 */ /* 0x040fe200078efcff */
[----:B------:R-:W5:Y:S01]  /*0290*/  @P0 LDG.E.64 R160, desc[UR4][R160.64] ;  /* 0x00000004a0a00981 */ /* 0x000f62000c1e1b00 */
[C---:B------:R-:W-:Y:S02]  /*02a0*/  LOP3.LUT R209, R4.reuse, 0x180, RZ, 0xfc, !PT ;  /* 0x0000018004d17812 */ /* 0x040fe400078efcff */
[C---:B------:R-:W-:Y:S02]  /*02b0*/  LOP3.LUT R205, R4.reuse, 0x1a0, RZ, 0xfc, !PT ;  /* 0x000001a004cd7812 */ /* 0x040fe400078efcff */
[----:B------:R-:W-:-:S02]  /*02c0*/  LOP3.LUT R201, R4, 0x1c0, RZ, 0xfc, !PT ;  /* 0x000001c004c97812 */ /* 0x000fc400078efcff */
[----:B------:R-:W-:Y:S02]  /*02d0*/  @P0 LEA.HI.X R159, R237, UR9, RZ, 0x3, P4 ;  /* 0x00000009ed9f0c11 */ /* 0x000fe4000a0f1cff */
        /* <DEDUP_REMOVED lines=43> */
[----:B------:R-:W5:Y:S01]  /*0590*/  @P0 LDG.E.64 R134, desc[UR4][R134.64] ;  /* 0x0000000486860981 */ /* 0x000f62000c1e1b00 */
[----:B------:R-:W-:-:S03]  /*05a0*/  SHF.R.U32.HI R40, RZ, 0x5, R2 ;  /* 0x00000005ff287819 */ /* 0x000fc60000011602 */
[----:B------:R-:W5:Y:S04]  /*05b0*/  @P0 LDG.E.64 R132, desc[UR4][R132.64] ;  /* 0x0000000484840981 */ /* 0x000f68000c1e1b00 */
[----:B------:R-:W5:Y:S04]  /*05c0*/  @P0 LDG.E.64 R42, desc[UR4][R42.64] ;  /* 0x000000042a2a0981 */ /* 0x000f68000c1e1b00 */
[----:B------:R-:W5:Y:S01]  /*05d0*/  @P0 LDG.E.64 R50, desc[UR4][R50.64] ;  /* 0x0000000432320981 */ /* 0x000f62000c1e1b00 */
[----:B------:R-:W-:Y:S01]  /*05e0*/  IADD3.X R49, RZ, UR7, RZ, P1, !PT ;  /* 0x00000007ff317c10 */ /* 0x000fe20008ffe4ff */
[----:B------:R-:W-:Y:S01]  /*05f0*/  ULDC.64 UR6, c[0x0][0x278] ;  /* 0x00009e0000067ab9 */ /* 0x000fe20000000a00 */
[----:B--2---:R-:W-:-:S02]  /*0600*/  LEA R40, R3, R40, 0x2 ;  /* 0x0000002803287211 */ /* 0x004fc400078e10ff */
[----:B------:R-:W-:Y:S01]  /*0610*/  LEA R38, P3, R45, UR6, 0x3 ;  /* 0x000000062d267c11 */ /* 0x000fe2000f8618ff */
[----:B------:R-:W0:Y:S01]  /*0620*/  LDC.64 R2, c[0x0][0x260] ;  /* 0x00009800ff027b82 */ /* 0x000e220000000a00 */
[----:B------:R-:W-:Y:S02]  /*0630*/  LEA R34, P4, R245, UR6, 0x3 ;  /* 0x00000006f5227c11 */ /* 0x000fe4000f8818ff */
[----:B------:R-:W-:Y:S02]  /*0640*/  LEA R32, P5, R241, UR6, 0x3 ;  /* 0x00000006f1207c11 */ /* 0x000fe4000f8a18ff */
[----:B------:R-:W-:Y:S02]  /*0650*/  LEA.HI.X R39, R45, UR7, RZ, 0x3, P3 ;  /* 0x000000072d277c11 */ /* 0x000fe400098f1cff */
[----:B------:R-:W-:Y:S02]  /*0660*/  LEA.HI.X R35, R245, UR7, RZ, 0x3, P4 ;  /* 0x00000007f5237c11 */ /* 0x000fe4000a0f1cff */
[----:B------:R-:W-:-:S02]  /*0670*/  LEA.HI.X R33, R241, UR7, RZ, 0x3, P5 ;  /* 0x00000007f1217c11 */ /* 0x000fc4000a8f1cff */
[----:B------:R-:W-:Y:S02]  /*0680*/  LEA R30, P3, R237, UR6, 0x3 ;  /* 0x00000006ed1e7c11 */ /* 0x000fe4000f8618ff */
        /* <DEDUP_REMOVED lines=8> */
[----:B------:R-:W-:Y:S02]  /*0710*/  LEA R18, P5, R213, UR6, 0x3 ;  /* 0x00000006d5127c11 */ /* 0x000fe4000f8a18ff */
[----:B------:R-:W-:Y:S02]  /*0720*/  ISETP.GE.AND P1, PT, R40, UR8, PT ;  /* 0x0000000828007c0c */ /* 0x000fe4000bf26270 */
[----:B------:R-:W-:-:S02]  /*0730*/  LEA.HI.X R37, R249, UR7, RZ, 0x3, P6 ;  /* 0x00000007f9257c11 */ /* 0x000fc4000b0f1cff */
[----:B------:R-:W-:Y:S02]  /*0740*/  LEA.HI.X R23, R221, UR7, RZ, 0x3, P3 ;  /* 0x00000007dd177c11 */ /* 0x000fe400098f1cff */
[----:B------:R-:W-:Y:S02]  /*0750*/  LEA.HI.X R21, R217, UR7, RZ, 0x3, P4 ;  /* 0x00000007d9157c11 */ /* 0x000fe4000a0f1cff */
[----:B------:R-:W-:Y:S02]  /*0760*/  LEA.HI.X R19, R213, UR7, RZ, 0x3, P5 ;  /* 0x00000007d5137c11 */ /* 0x000fe4000a8f1cff */
[----:B------:R-:W-:Y:S02]  /*0770*/  LEA R46, P2, R4, UR6, 0x3 ;  /* 0x00000006042e7c11 */ /* 0x000fe4000f8418ff */
[----:B------:R-:W-:Y:S02]  /*0780*/  LEA R28, P6, R233, UR6, 0x3 ;  /* 0x00000006e91c7c11 */ /* 0x000fe4000f8c18ff */
[----:B------:R-:W-:-:S02]  /*0790*/  LEA R16, P3, R209, UR6, 0x3 ;  /* 0x00000006d1107c11 */ /* 0x000fc4000f8618ff */
[----:B------:R-:W-:Y:S02]  /*07a0*/  LEA R14, P4, R205, UR6, 0x3 ;  /* 0x00000006cd0e7c11 */ /* 0x000fe4000f8818ff */
[----:B------:R-:W-:Y:S02]  /*07b0*/  LEA R12, P5, R201, UR6, 0x3 ;  /* 0x00000006c90c7c11 */ /* 0x000fe4000f8a18ff */
[----:B------:R-:W-:Y:S02]  /*07c0*/  LEA.HI.X R29, R233, UR7, RZ, 0x3, P6 ;  /* 0x00000007e91d7c11 */ /* 0x000fe4000b0f1cff */
[----:B------:R-:W-:Y:S02]  /*07d0*/  LEA.HI.X R17, R209, UR7, RZ, 0x3, P3 ;  /* 0x00000007d1117c11 */ /* 0x000fe400098f1cff */
[----:B------:R-:W-:Y:S02]  /*07e0*/  LEA.HI.X R15, R205, UR7, RZ, 0x3, P4 ;  /* 0x00000007cd0f7c11 */ /* 0x000fe4000a0f1cff */
[----:B------:R-:W-:-:S02]  /*07f0*/  LEA.HI.X R13, R201, UR7, RZ, 0x3, P5 ;  /* 0x00000007c90d7c11 */ /* 0x000fc4000a8f1cff */
[----:B------:R-:W-:Y:S02]  /*0800*/  IADD3.X R47, RZ, UR7, RZ, P2, !PT ;  /* 0x00000007ff2f7c10 */ /* 0x000fe400097fe4ff */
[----:B------:R-:W-:Y:S02]  /*0810*/  LEA R10, P3, R197, UR6, 0x3 ;  /* 0x00000006c50a7c11 */ /* 0x000fe4000f8618ff */
        /* <DEDUP_REMOVED lines=8> */
[----:B------:R-:W-:Y:S01]  /*08a0*/  LEA.HI.X R53, R0, UR7, RZ, 0x3, P2 ;  /* 0x0000000700357c11 */ /* 0x000fe200090f1cff */
[----:B0-----:R-:W-:Y:S06]  /*08b0*/  @P1 EXIT ;  /* 0x000000000000194d */ /* 0x001fec0003800000 */
[----:B------:R-:W2:Y:S01]  /*08c0*/  LDG.E.64 R48, desc[UR4][R48.64] ;  /* 0x0000000430307981 */ /* 0x000ea2000c1e1b00 */
[----:B------:R-:W-:-:S03]  /*08d0*/  IMAD.WIDE.U32 R44, R45, 0x8, R2 ;  /* 0x000000082d2c7825 */ /* 0x000fc600078e0002 */
[----:B------:R-:W3:Y:S04]  /*08e0*/  LDG.E.64 R46, desc[UR4][R46.64] ;  /* 0x000000042e2e7981 */ /* 0x000ee8000c1e1b00 */
        /* <DEDUP_REMOVED lines=54> */
[----:B------:R-:W-:Y:S02]  /*0c50*/  @!P0 CS2R R166, SRZ ;  /* 0x0000000000a68805 */ /* 0x000fe4000001ff00 */
[----:B------:R-:W-:Y:S01]  /*0c60*/  @!P0 CS2R R164, SRZ ;  /* 0x0000000000a48805 */ /* 0x000fe2000001ff00 */
[----:B------:R4:W4:Y:S01]  /*0c70*/  LDG.E.64 R2, desc[UR4][R52.64] ;  /* 0x0000000434027981 */ /* 0x000922000c1e1b00 */
        /* <DEDUP_REMOVED lines=59> */
[----:B------:R-:W-:Y:S01]  /*1030*/  ULDC.U8 UR6, c[0x0][0x2a0] ;  /* 0x0000a80000067ab9 */ /* 0x000fe20000000000 */
[----:B------:R-:W-:Y:S01]  /*1040*/  ULDC UR7, c[0x0][0x2d8] ;  /* 0x0000b60000077ab9 */ /* 0x000fe20000000800 */
[--C-:B--2---:R-:W-:Y:S01]  /*1050*/  SHF.R.U64 R56, R48, 0x10, R49.reuse ;  /* 0x0000001030387819 */ /* 0x104fe20000001231 */
[----:B------:R-:W-:Y:S01]  /*1060*/  HADD2.F32 R48, -RZ, R48.H0_H0 ;  /* 0x20000030ff307230 */ /* 0x000fe20000004100 */
[----:B------:R-:W-:Y:S01]  /*1070*/  SHF.R.U32.HI R55, RZ, 0x10, R49 ;  /* 0x00000010ff377819 */ /* 0x000fe20000011631 */
[----:B------:R-:W-:Y:S01]  /*1080*/  HADD2.F32 R49, -RZ, R49.H0_H0 ;  /* 0x20000031ff317230 */ /* 0x000fe20000004100 */
[----:B---3--:R-:W-:-:S02]  /*1090*/  SHF.R.U64 R54, R46, 0x10, R47 ;  /* 0x000000102e367819 */ /* 0x008fc4000000122f */
[----:B------:R0:W-:Y:S01]  /*10a0*/  STL [R1+0xc], R48 ;  /* 0x00000c3001007387 */ /* 0x0001e20000100800 */
[----:B----4-:R-:W-:-:S03]  /*10b0*/  SHF.R.U64 R52, R38, 0x10, R39 ;  /* 0x0000001026347819 */ /* 0x010fc60000001227 */
[----:B------:R-:W-:Y:S01]  /*10c0*/  STL [R1+0x4], R49 ;  /* 0x0000043101007387 */ /* 0x000fe20000100800 */
[----:B0-----:R-:W-:Y:S02]  /*10d0*/  HADD2.F32 R48, -RZ, R46.H0_H0 ;  /* 0x2000002eff307230 */ /* 0x001fe40000004100 */
[----:B------:R-:W-:-:S03]  /*10e0*/  HADD2.F32 R46, -RZ, R47.H0_H0 ;  /* 0x2000002fff2e7230 */ /* 0x000fc60000004100 */
[----:B------:R0:W-:Y:S01]  /*10f0*/  STL [R1+0x14c], R48 ;  /* 0x00014c3001007387 */ /* 0x0001e20000100800 */
[----:B------:R-:W-:-:S03]  /*1100*/  SHF.R.U64 R50, R36, 0x10, R37 ;  /* 0x0000001024327819 */ /* 0x000fc60000001225 */
[----:B------:R1:W-:Y:S01]  /*1110*/  STL [R1+0x144], R46 ;  /* 0x0001442e01007387 */ /* 0x0003e20000100800 */
[----:B0-----:R-:W-:Y:S02]  /*1120*/  SHF.R.U64 R48, R34, 0x10, R35 ;  /* 0x0000001022307819 */ /* 0x001fe40000001223 */
[----:B-1----:R-:W-:Y:S02]  /*1130*/  SHF.R.U64 R46, R32, 0x10, R33 ;  /* 0x00000010202e7819 */ /* 0x002fe40000001221 */
[----:B------:R-:W-:Y:S02]  /*1140*/  SHF.R.U64 R96, R28, 0x10, R29 ;  /* 0x000000101c607819 */ /* 0x000fe4000000121d */
[----:B------:R-:W-:Y:S02]  /*1150*/  SHF.R.U64 R98, R26, 0x10, R27 ;  /* 0x000000101a627819 */ /* 0x000fe4000000121b */
[----:B------:R-:W-:Y:S01]  /*1160*/  SHF.R.U64 R251, R44, 0x10, R45 ;  /* 0x000000102cfb7819 */ /* 0x000fe2000000122d */
[----:B------:R-:W-:-:S02]  /*1170*/  HADD2.F32 R252, -RZ, R44.H0_H0 ;  /* 0x2000002cfffc7230 */ /* 0x000fc40000004100 */
[----:B------:R-:W-:Y:S02]  /*1180*/  HADD2.F32 R44, -RZ, R38.H0_H0 ;  /* 0x20000026ff2c7230 */ /* 0x000fe40000004100 */
[----:B------:R-:W-:-:S03]  /*1190*/  HADD2.F32 R38, -RZ, R39.H0_H0 ;  /* 0x20000027ff267230 */ /* 0x000fc60000004100 */
[----:B------:R-:W-:Y:S04]  /*11a0*/  STL [R1+0x13c], R44 ;  /* 0x00013c2c01007387 */ /* 0x000fe80000100800 */
[----:B------:R0:W-:Y:S02]  /*11b0*/  STL [R1+0x134], R38 ;  /* 0x0001342601007387 */ /* 0x0001e40000100800 */
[----:B0-----:R-:W-:Y:S02]  /*11c0*/  HADD2.F32 R38, -RZ, R36.H0_H0 ;  /* 0x20000024ff267230 */ /* 0x001fe40000004100 */
[----:B------:R-:W-:-:S03]  /*11d0*/  HADD2.F32 R36, -RZ, R37.H0_H0 ;  /* 0x20000025ff247230 */ /* 0x000fc60000004100 */
[----:B------:R-:W-:Y:S04]  /*11e0*/  STL [R1+0x12c], R38 ;  /* 0x00012c2601007387 */ /* 0x000fe80000100800 */
[----:B------:R0:W-:Y:S02]  /*11f0*/  STL [R1+0x124], R36 ;  /* 0x0001242401007387 */ /* 0x0001e40000100800 */
[----:B0-----:R-:W-:Y:S02]  /*1200*/  HADD2.F32 R36, -RZ, R34.H0_H0 ;  /* 0x20000022ff247230 */ /* 0x001fe40000004100 */
[----:B------:R-:W-:-:S03]  /*1210*/  HADD2.F32 R34, -RZ, R35.H0_H0 ;  /* 0x20000023ff227230 */ /* 0x000fc60000004100 */
[----:B------:R-:W-:Y:S04]  /*1220*/  STL [R1+0x11c], R36 ;  /* 0x00011c2401007387 */ /* 0x000fe80000100800 */
[----:B------:R0:W-:Y:S01]  /*1230*/  STL [R1+0x114], R34 ;  /* 0x0001142201007387 */ /* 0x0001e20000100800 */
[----:B------:R-:W-:Y:S01]  /*1240*/  SHF.R.U64 R44, R30, 0x10, R31 ;  /* 0x000000101e2c7819 */ /* 0x000fe2000000121f */
[----:B0-----:R-:W-:Y:S02]  /*1250*/  HADD2.F32 R34, -RZ, R32.H0_H0 ;  /* 0x20000020ff227230 */ /* 0x001fe40000004100 */
        /* <DEDUP_REMOVED lines=66> */
[----:B------:R-:W-:Y:S01]  /*1680*/  SHF.R.U32.HI R53, RZ, 0x10, R47 ;  /* 0x00000010ff357819 */ /* 0x000fe2000001162f */
[----:B------:R-:W-:Y:S01]  /*1690*/  HADD2.F32 R41, -RZ, R51.H0_H0 ;  /* 0x20000033ff297230 */ /* 0x000fe20000004100 */
[----:B------:R-:W-:Y:S01]  /*16a0*/  SHF.R.U64 R122, R2, 0x10, R3 ;  /* 0x00000010027a7819 */ /* 0x000fe20000001203 */
[----:B0-----:R-:W-:Y:S02]  /*16b0*/  HADD2.F32 R6, -RZ, R4.H0_H0 ;  /* 0x20000004ff067230 */ /* 0x001fe40000004100 */
[----:B------:R-:W-:-:S03]  /*16c0*/  HADD2.F32 R4, -RZ, R5.H0_H0 ;  /* 0x20000005ff047230 */ /* 0x000fc60000004100 */
[----:B------:R-:W-:Y:S01]  /*16d0*/  STL [R1+0x2c], R6 ;  /* 0x00002c0601007387 */ /* 0x000fe20000100800 */
[----:B------:R-:W-:-:S03]  /*16e0*/  SHF.R.U32.HI R0, RZ, 0x10, R51 ;  /* 0x00000010ff007819 */ /* 0x000fc60000011633 */
[----:B------:R0:W-:Y:S01]  /*16f0*/  STL [R1+0x24], R4 ;  /* 0x0000240401007387 */ /* 0x0001e20000100800 */
[----:B------:R-:W-:Y:S01]  /*1700*/  SHF.R.U32.HI R51, RZ, 0x10, R39 ;  /* 0x00000010ff337819 */ /* 0x000fe20000011627 */
[----:B------:R-:W-:Y:S01]  /*1710*/  HADD2.F32 R56, -RZ, R56.H0_H0 ;  /* 0x20000038ff387230 */ /* 0x000fe20000004100 */
[----:B------:R-:W-:Y:S01]  /*1720*/  SHF.R.U32.HI R49, RZ, 0x10, R37 ;  /* 0x00000010ff317819 */ /* 0x000fe20000011625 */
[----:B------:R-:W-:Y:S02]  /*1730*/  HADD2.F32 R55, -RZ, R55.H0_H0 ;  /* 0x20000037ff377230 */ /* 0x000fe40000004100 */
[----:B------:R-:W-:Y:S02]  /*1740*/  HADD2.F32 R54, -RZ, R54.H0_H0 ;  /* 0x20000036ff367230 */ /* 0x000fe40000004100 */
[----:B0-----:R-:W-:Y:S02]  /*1750*/  HADD2.F32 R4, -RZ, R2.H0_H0 ;  /* 0x20000002ff047230 */ /* 0x001fe40000004100 */
[----:B------:R-:W-:Y:S01]  /*1760*/  HADD2.F32 R2, -RZ, R3.H0_H0 ;  /* 0x20000003ff027230 */ /* 0x000fe20000004100 */
[----:B------:R-:W-:Y:S01]  /*1770*/  SHF.R.U32.HI R47, RZ, 0x10, R35 ;  /* 0x00000010ff2f7819 */ /* 0x000fe20000011623 */
[----:B------:R-:W-:Y:S01]  /*1780*/  HADD2.F32 R53, -RZ, R53.H0_H0 ;  /* 0x20000035ff357230 */ /* 0x000fe20000004100 */
[----:B------:R-:W-:Y:S01]  /*1790*/  STL [R1+0x1c], R4 ;  /* 0x00001c0401007387 */ /* 0x000fe20000100800 */
        /* <DEDUP_REMOVED lines=8> */
[----:B------:R-:W-:-:S03]  /*1820*/  HADD2.F32 R49, -RZ, R49.H0_H0 ;  /* 0x20000031ff317230 */ /* 0x000fc60000004100 */
[----:B------:R-:W-:Y:S01]  /*1830*/  STL [R1], R55 ;  /* 0x0000003701007387 */ /* 0x000fe20000100800 */
[----:B------:R-:W-:-:S03]  /*1840*/  HADD2.F32 R48, -RZ, R48.H0_H0 ;  /* 0x20000030ff307230 */ /* 0x000fc60000004100 */
[----:B------:R-:W-:Y:S01]  /*1850*/  STL [R1+0x148], R54 ;  /* 0x0001483601007387 */ /* 0x000fe20000100800 */
[----:B------:R-:W-:-:S03]  /*1860*/  HADD2.F32 R47, -RZ, R47.H0_H0 ;  /* 0x2000002fff2f7230 */ /* 0x000fc60000004100 */
[----:B------:R-:W-:Y:S01]  /*1870*/  STL [R1+0x140], R53 ;  /* 0x0001403501007387 */ /* 0x000fe20000100800 */
[----:B------:R-:W-:-:S03]  /*1880*/  HADD2.F32 R46, -RZ, R46.H0_H0 ;  /* 0x2000002eff2e7230 */ /* 0x000fc60000004100 */
[----:B------:R-:W-:Y:S01]  /*1890*/  STL [R1+0x138], R52 ;  /* 0x0001383401007387 */ /* 0x000fe20000100800 */
[----:B------:R-:W-:-:S03]  /*18a0*/  HADD2.F32 R45, -RZ, R45.H0_H0 ;  /* 0x2000002dff2d7230 */ /* 0x000fc60000004100 */
[----:B------:R-:W-:Y:S01]  /*18b0*/  STL [R1+0x130], R51 ;  /* 0x0001303301007387 */ /* 0x000fe20000100800 */
[----:B------:R-:W-:-:S03]  /*18c0*/  SHF.R.U32.HI R95, RZ, 0x10, R31 ;  /* 0x00000010ff5f7819 */ /* 0x000fc6000001161f */
[----:B------:R-:W-:Y:S04]  /*18d0*/  STL [R1+0x128], R50 ;  /* 0x0001283201007387 */ /* 0x000fe80000100800 */
[----:B------:R-:W-:Y:S04]  /*18e0*/  STL [R1+0x120], R49 ;  /* 0x0001203101007387 */ /* 0x000fe80000100800 */
[----:B------:R-:W-:Y:S04]  /*18f0*/  STL [R1+0x118], R48 ;  /* 0x0001183001007387 */ /* 0x000fe80000100800 */
[----:B------:R-:W-:Y:S04]  /*1900*/  STL [R1+0x110], R47 ;  /* 0x0001102f01007387 */ /* 0x000fe80000100800 */
[----:B------:R-:W-:Y:S01]  /*1910*/  STL [R1+0x108], R46 ;  /* 0x0001082e01007387 */ /* 0x000fe20000100800 */
[----:B------:R-:W-:-:S03]  /*1920*/  SHF.R.U32.HI R97, RZ, 0x10, R29 ;  /* 0x00000010ff617819 */ /* 0x000fc6000001161d */
[----:B------:R0:W-:Y:S01]  /*1930*/  STL [R1+0x100], R45 ;  /* 0x0001002d01007387 */ /* 0x0001e20000100800 */
[----:B------:R-:W-:Y:S01]  /*1940*/  SHF.R.U32.HI R99, RZ, 0x10, R27 ;  /* 0x00000010ff637819 */ /* 0x000fe2000001161b */
[----:B0-----:R-:W-:Y:S02]  /*1950*/  HADD2.F32 R45, -RZ, R44.H0_H0 ;  /* 0x2000002cff2d7230 */ /* 0x001fe40000004100 */
[----:B------:R-:W-:-:S03]  /*1960*/  HADD2.F32 R44, -RZ, R95.H0_H0 ;  /* 0x2000005fff2c7230 */ /* 0x000fc60000004100 */
        /* <DEDUP_REMOVED lines=70> */
[----:B------:R-:W-:Y:S01]  /*1dd0*/  SHF.R.U32.HI R94, RZ, 0x10, R169 ;  /* 0x00000010ff5e7819 */ /* 0x000fe200000116a9 */
[----:B------:R-:W-:Y:S01]  /*1de0*/  HADD2.F32 R186, -RZ, R189.H0_H0 ;  /* 0x200000bdffba7230 */ /* 0x000fe20000004100 */
[--C-:B------:R-:W-:Y:S02]  /*1df0*/  SHF.R.U64 R187, R188, 0x10, R189.reuse ;  /* 0x00000010bcbb7819 */ /* 0x100fe400000012bd */
[----:B------:R-:W-:Y:S02]  /*1e00*/  SHF.R.U32.HI R184, RZ, 0x10, R189 ;  /* 0x00000010ffb87819 */ /* 0x000fe400000116bd */
[----:B------:R-:W-:Y:S01]  /*1e10*/  SHF.R.U64 R189, R174, 0x10, R175 ;  /* 0x00000010aebd7819 */ /* 0x000fe200000012af */
[----:B------:R-:W-:Y:S01]  /*1e20*/  HADD2.F32 R181, -RZ, R178.H0_H0 ;  /* 0x200000b2ffb57230 */ /* 0x000fe20000004100 */
[----:B------:R-:W-:Y:S01]  /*1e30*/  SHF.R.U32.HI R176, RZ, 0x10, R205 ;  /* 0x00000010ffb07819 */ /* 0x000fe200000116cd */
[----:B------:R-:W-:Y:S01]  /*1e40*/  HADD2.F32 R177, -RZ, R174.H0_H0 ;  /* 0x200000aeffb17230 */ /* 0x000fe20000004100 */
[----:B------:R-:W-:Y:S01]  /*1e50*/  SHF.R.U32.HI R180, RZ, 0x10, R201 ;  /* 0x00000010ffb47819 */ /* 0x000fe200000116c9 */
[----:B------:R-:W-:Y:S01]  /*1e60*/  HADD2.F32 R39, -RZ, R94.H0_H0 ;  /* 0x2000005eff277230 */ /* 0x000fe20000004100 */
[----:B------:R-:W-:-:S02]  /*1e70*/  SHF.R.U32.HI R183, RZ, 0x10, R193 ;  /* 0x00000010ffb77819 */ /* 0x000fc400000116c1 */
[----:B------:R-:W-:Y:S02]  /*1e80*/  SHF.R.U64 R185, R178, 0x10, R179 ;  /* 0x00000010b2b97819 */ /* 0x000fe400000012b3 */
        /* <DEDUP_REMOVED lines=41> */
[----:B------:R-:W-:Y:S02]  /*2120*/  SHF.R.U64 R199, R200, 0x10, R201 ;  /* 0x00000010c8c77819 */ /* 0x000fe400000012c9 */
[--C-:B------:R-:W-:Y:S02]  /*2130*/  SHF.R.U64 R195, R196, 0x10, R197.reuse ;  /* 0x00000010c4c37819 */ /* 0x100fe400000012c5 */
[----:B------:R-:W-:Y:S02]  /*2140*/  SHF.R.U32.HI R182, RZ, 0x10, R197 ;  /* 0x00000010ffb67819 */ /* 0x000fe400000116c5 */
[----:B------:R-:W-:Y:S02]  /*2150*/  SHF.R.U64 R191, R192, 0x10, R193 ;  /* 0x00000010c0bf7819 */ /* 0x000fe400000012c1 */
[----:B------:R-:W-:Y:S02]  /*2160*/  SHF.R.U32.HI R178, RZ, 0x10, R179 ;  /* 0x00000010ffb27819 */ /* 0x000fe400000116b3 */
[----:B------:R-:W-:-:S02]  /*2170*/  SHF.R.U32.HI R174, RZ, 0x10, R175 ;  /* 0x00000010ffae7819 */ /* 0x000fc400000116af */
[----:B------:R-:W-:Y:S01]  /*2180*/  MOV R94, R189 ;  /* 0x000000bd005e7202 */ /* 0x000fe20000000f00 */
        /* <DEDUP_REMOVED lines=128> */
[----:B------:R-:W-:Y:S01]  /*2990*/  HADD2.F32 R174, -RZ, R174.H0_H0 ;  /* 0x200000aeffae7230 */ /* 0x000fe20000004100 */
[----:B------:R-:W-:Y:S01]  /*29a0*/  ISETP.NE.AND P4, PT, RZ, UR6, PT ;  /* 0x00000006ff007c0c */ /* 0x000fe2000bf85270 */
[----:B0-----:R-:W-:-:S12]  /*29b0*/  ULDC UR6, c[0x0][0x29c] ;  /* 0x0000a70000067ab9 */ /* 0x001fd80000000800 */
.L_x_58766:
[----:B0-----:R-:W0:Y:S08]  /*29c0*/  LDC.64 R52, c[0x0][0x280] ;  /* 0x0000a000ff347b82 */ /* 0x001e300000000a00 */
[----:B------:R-:W1:Y:S01]  /*29d0*/  LDC.64 R56, c[0x0][0x230] ;  /* 0x00008c00ff387b82 */ /* 0x000e620000000a00 */
[----:B------:R-:W2:Y:S07]  /*29e0*/  S2R R62, SR_TID.X ;  /* 0x00000000003e7919 */ /* 0x000eae0000002100 */
[----:B------:R-:W3:Y:S01]  /*29f0*/  LDC R59, c[0x0][0x218] ;  /* 0x00008600ff3b7b82 */ /* 0x000ee20000000800 */
[----:B0-----:R-:W-:-:S07]  /*2a00*/  IMAD.WIDE R52, R40, 0x4, R52 ;  /* 0x0000000428347825 */ /* 0x001fce00078e0234 */
[----:B------:R-:W0:Y:S01]  /*2a10*/  LDC.64 R60, c[0x0][0x288] ;  /* 0x0000a200ff3c7b82 */ /* 0x000e220000000a00 */
[----:B------:R4:W4:Y:S01]  /*2a20*/  LDG.E R54, desc[UR4][R52.64] ;  /* 0x0000000434367981 */ /* 0x000922000c1e1900 */
[----:B-1----:R-:W-:-:S04]  /*2a30*/  ISETP.NE.U32.AND P0, PT, R56, RZ, PT ;  /* 0x000000ff3800720c */ /* 0x002fc80003f05070 */
[----:B------:R-:W-:Y:S01]  /*2a40*/  ISETP.NE.AND.EX P0, PT, R57, RZ, PT, P0 ;  /* 0x000000ff3900720c */ /* 0x000fe20003f05300 */
[----:B---3--:R-:W-:Y:S01]  /*2a50*/  IMAD R55, R40, R59, RZ ;  /* 0x0000003b28377224 */ /* 0x008fe200078e02ff */
[----:B--2---:R-:W-:-:S04]  /*2a60*/  LOP3.LUT R62, R62, 0x1f, RZ, 0xc0, !PT ;  /* 0x0000001f3e3e7812 */ /* 0x004fc800078ec0ff */
[----:B------:R-:W-:-:S07]  /*2a70*/  SHF.R.S32.HI R58, RZ, 0x1f, R55 ;  /* 0x0000001fff3a7819 */ /* 0x000fce0000011437 */
[----:B----4-:R-:W1:Y:S01]  /*2a80*/  @P0 LDC.64 R52, c[0x0][0x230] ;  /* 0x00008c00ff340b82 */ /* 0x010e620000000a00 */
[----:B------:R-:W-:-:S04]  /*2a90*/  LEA.HI R58, R58, R55, RZ, 0x2 ;  /* 0x000000373a3a7211 */ /* 0x000fc800078f10ff */
[----:B------:R-:W-:-:S05]  /*2aa0*/  LEA.HI.SX32 R185, R58, R62, 0x1e ;  /* 0x0000003e3ab97211 */ /* 0x000fca00078ff2ff */
[----:B-1----:R-:W-:-:S05]  /*2ab0*/  @P0 IMAD.WIDE.U32 R52, R185, 0x10, R52 ;  /* 0x00000010b9340825 */ /* 0x002fca00078e0034 */
[----:B------:R0:W2:Y:S02]  /*2ac0*/  @P0 LDG.E.128 R44, desc[UR4][R52.64] ;  /* 0x00000004342c0981 */ /* 0x0000a4000c1e1d00 */
[----:B0-----:R-:W-:-:S05]  /*2ad0*/  IMAD.WIDE R52, R40, 0x4, R60 ;  /* 0x0000000428347825 */ /* 0x001fca00078e023c */
[----:B------:R0:W5:Y:S01]  /*2ae0*/  LDG.E R182, desc[UR4][R52.64] ;  /* 0x0000000434b67981 */ /* 0x000162000c1e1900 */
[----:B------:R-:W-:Y:S01]  /*2af0*/  HFMA2.MMA R184, -RZ, RZ, 0, 0 ;  /* 0x00000000ffb87435 */ /* 0x000fe200000001ff */
[----:B------:R-:W-:Y:S01]  /*2b00*/  BSSY B0, `(.L_x_58603) ;  /* 0x0000021000007945 */ /* 0x000fe20003800000 */
[C---:B------:R-:W-:Y:S02]  /*2b10*/  ISETP.GE.AND P5, PT, R54.reuse, 0x1, PT ;  /* 0x000000013600780c */ /* 0x040fe40003fa6270 */
        /* <DEDUP_REMOVED lines=12> */
[----:B------:R-:W-:Y:S02]  /*2be0*/  @!P6 ISETP.NE.U32.AND P1, PT, R56, RZ, PT ;  /* 0x000000ff3800e20c */ /* 0x000fe40003f25070 */
[----:B------:R-:W-:Y:S01]  /*2bf0*/  IADD3 R60, R185, 0x20, RZ ;  /* 0x00000020b93c7810 */ /* 0x000fe20007ffe0ff */
[----:B0-----:R-:W-:Y:S01]  /*2c00*/  @P5 IMAD.WIDE.U32 R52, R184, 0x10, R52 ;  /* 0x00000010b8345825 */ /* 0x001fe200078e0034 */
[C---:B------:R-:W-:Y:S02]  /*2c10*/  @!P6 ISETP.NE.AND.EX P3, PT, R57.reuse, RZ, PT, P3 ;  /* 0x000000ff3900e20c */ /* 0x040fe40003f65330 */
[----:B------:R-:W-:-:S02]  /*2c20*/  @!P6 ISETP.NE.AND.EX P1, PT, R57, RZ, PT, P1 ;  /* 0x000000ff3900e20c */ /* 0x000fc40003f25310 */
[----:B------:R1:W5:Y:S01]  /*2c30*/  @P5 LDG.E.128 R48, desc[UR4][R52.64] ;  /* 0x0000000434305981 */ /* 0x000362000c1e1d00 */
[----:B--2---:R-:W-:Y:S02]  /*2c40*/  @!P6 FSEL R129, R45, RZ, P2 ;  /* 0x000000ff2d81e208 */ /* 0x004fe40001000000 */
        /* <DEDUP_REMOVED lines=8> */
[----:B------:R-:W2:Y:S01]  /*2cd0*/  LDL R62, [R1+0x14c] ;  /* 0x00014c00013e7983 */ /* 0x000ea20000100800 */
[----:B-----5:R-:W-:-:S04]  /*2ce0*/  FMUL.FTZ R128, R48, UR6 ;  /* 0x0000000630807c20 */ /* 0x020fc80008410000 */
[----:B--2---:R-:W-:-:S04]  /*2cf0*/  FMUL.FTZ R128, R62, R128 ;  /* 0x000000803e807220 */ /* 0x004fc80000410000 */
[----:B------:R-:W-:-:S07]  /*2d00*/  @P0 FADD.FTZ R128, R44, R128 ;  /* 0x000000802c800221 */ /* 0x000fce0000010000 */
.L_x_58604:
[----:B------:R-:W-:Y:S05]  /*2d10*/  BSYNC B0 ;  /* 0x0000000000007941 */ /* 0x000fea0003800000 */
.L_x_58603:
[----:B------:R-:W-:Y:S04]  /*2d20*/  BSSY B0, `(.L_x_58605) ;  /* 0x0000006000007945 */ /* 0x000fe80003800000 */
[----:B------:R-:W-:Y:S05]  /*2d30*/  @!P6 BRA `(.L_x_58606) ;  /* 0x000000000010e947 */ /* 0x000fea0003800000 */
[----:B------:R-:W2:Y:S01]  /*2d40*/  LDL R61, [R1+0x148] ;  /* 0x00014800013d7983 */ /* 0x000ea20000100800 */
[----:B-----5:R-:W-:-:S04]  /*2d50*/  FMUL.FTZ R129, R49, UR6 ;  /* 0x0000000631817c20 */ /* 0x020fc80008410000 */
[----:B--2---:R-:W-:-:S04]  /*2d60*/  FMUL.FTZ R129, R61, R129 ;  /* 0x000000813d817220 */ /* 0x004fc80000410000 */
[----:B------:R-:W-:-:S07]  /*2d70*/  @P0 FADD.FTZ R129, R45, R129 ;  /* 0x000000812d810221 */ /* 0x000fce0000010000 */
.L_x_58606:
[----:B------:R-:W-:Y:S05]  /*2d80*/  BSYNC B0 ;  /* 0x0000000000007941 */ /* 0x000fea0003800000 */
.L_x_58605:
[----:B------:R-:W-:Y:S04]  /*2d90*/  BSSY B0, `(.L_x_58607) ;  /* 0x0000006000007945 */ /* 0x000fe80003800000 */
[----:B------:R-:W-:Y:S05]  /*2da0*/  @!P6 BRA `(.L_x_58608) ;  /* 0x000000000010e947 */ /* 0x000fea0003800000 */
[----:B------:R-:W2:Y:S01]  /*2db0*/  LDL R61, [R1+0x144] ;  /* 0x00014400013d7983 */ /* 0x000ea20000100800 */
[----:B-----5:R-:W-:-:S04]  /*2dc0*/  FMUL.FTZ R130, R50, UR6 ;  /* 0x0000000632827c20 */ /* 0x020fc80008410000 */
[----:B--2---:R-:W-:-:S04]  /*2dd0*/  FMUL.FTZ R130, R61, R130 ;  /* 0x000000823d827220 */ /* 0x004fc80000410000 */
[----:B------:R-:W-:-:S07]  /*2de0*/  @P0 FADD.FTZ R130, R46, R130 ;  /* 0x000000822e820221 */ /* 0x000fce0000010000 */
.L_x_58608:
[----:B------:R-:W-:Y:S05]  /*2df0*/  BSYNC B0 ;  /* 0x0000000000007941 */ /* 0x000fea0003800000 */
.L_x_58607:
[----:B------:R-:W-:Y:S04]  /*2e00*/  BSSY B0, `(.L_x_58609) ;  /* 0x0000006000007945 */ /* 0x000fe80003800000 */
[----:B------:R-:W-:Y:S05]  /*2e10*/  @!P6 BRA `(.L_x_58610) ;  /* 0x000000000010e947 */ /* 0x000fea0003800000 */
[----:B------:R-:W2:Y:S01]  /*2e20*/  LDL R61, [R1+0x140] ;  /* 0x00014000013d7983 */ /* 0x000ea20000100800 */
[----:B-----5:R-:W-:-:S04]  /*2e30*/  FMUL.FTZ R131, R51, UR6 ;  /* 0x0000000633837c20 */ /* 0x020fc80008410000 */
[----:B--2---:R-:W-:-:S04]  /*2e40*/  FMUL.FTZ R131, R61, R131 ;  /* 0x000000833d837220 */ /* 0x004fc80000410000 */
[----:B------:R-:W-:-:S07]  /*2e50*/  @P0 FADD.FTZ R131, R47, R131 ;  /* 0x000000832f830221 */ /* 0x000fce0000010000 */
.L_x_58610:
[----:B------:R-:W-:Y:S05]  /*2e60*/  BSYNC B0 ;  /* 0x0000000000007941 */ /* 0x000fea0003800000 */
.L_x_58609:
        /* <DEDUP_REMOVED lines=24> */
[----:B------:R-:W2:Y:S01]  /*2ff0*/  LDL R62, [R1+0x13c] ;  /* 0x00013c00013e7983 */ /* 0x000ea20000100800 */
[----:B-----5:R-:W-:-:S04]  /*3000*/  FMUL.FTZ R124, R48, UR6 ;  /* 0x00000006307c7c20 */ /* 0x020fc80008410000 */
[----:B--2---:R-:W-:-:S04]  /*3010*/  FMUL.FTZ R124, R62, R124 ;  /* 0x0000007c3e7c7220 */ /* 0x004fc80000410000 */
[----:B------:R-:W-:-:S07]  /*3020*/  @P0 FADD.FTZ R124, R44, R124 ;  /* 0x0000007c2c7c0221 */ /* 0x000fce0000010000 */
.L_x_58612:
[----:B------:R-:W-:Y:S05]  /*3030*/  BSYNC B0 ;  /* 0x0000000000007941 */ /* 0x000fea0003800000 */
.L_x_58611:
[----:B------:R-:W-:Y:S04]  /*3040*/  BSSY B0, `(.L_x_58613) ;  /* 0x0000006000007945 */ /* 0x000fe80003800000 */
[----:B------:R-:W-:Y:S05]  /*3050*/  @!P6 BRA `(.L_x_58614) ;  /* 0x000000000010e947 */ /* 0x000fea0003800000 */
[----:B------:R-:W2:Y:S01]  /*3060*/  LDL R60, [R1+0x138] ;  /* 0x00013800013c7983 */ /* 0x000ea20000100800 */
[----:B-----5:R-:W-:-:S04]  /*3070*/  FMUL.FTZ R125, R49, UR6 ;  /* 0x00000006317d7c20 */ /* 0x020fc80008410000 */
[----:B--2---:R-:W-:-:S04]  /*3080*/  FMUL.FTZ R125, R60, R125 ;  /* 0x0000007d3c7d7220 */ /* 0x004fc80000410000 */
[----:B------:R-:W-:-:S07]  /*3090*/  @P0 FADD.FTZ R125, R45, R125 ;  /* 0x0000007d2d7d0221 */ /* 0x000fce0000010000 */
.L_x_58614:
[----:B------:R-:W-:Y:S05]  /*30a0*/  BSYNC B0 ;  /* 0x0000000000007941 */ /* 0x000fea0003800000 */
.L_x_58613:
[----:B------:R-:W-:Y:S04]  /*30b0*/  BSSY B0, `(.L_x_58615) ;  /* 0x0000006000007945 */ /* 0x000fe80003800000 */
[----:B------:R-:W-:Y:S05]  /*30c0*/  @!P6 BRA `(.L_x_58616) ;  /* 0x000000000010e947 */ /* 0x000fea0003800000 */
[----:B------:R-:W2:Y:S01]  /*30d0*/  LDL R60, [R1+0x134] ;  /* 0x00013400013c7983 */ /* 0x000ea20000100800 */
[----:B-----5:R-:W-:-:S04]  /*30e0*/  FMUL.FTZ R126, R50, UR6 ;  /* 0x00000006327e7c20 */ /* 0x020fc80008410000 */
[----:B--2---:R-:W-:-:S04]  /*30f0*/  FMUL.FTZ R126, R60, R126 ;  /* 0x0000007e3c7e7220 */ /* 0x004fc80000410000 */
[----:B------:R-:W-:-:S07]  /*3100*/  @P0 FADD.FTZ R126, R46, R126 ;  /* 0x0000007e2e7e0221 */ /* 0x000fce0000010000 */
.L_x_58616:
[----:B------:R-:W-:Y:S05]  /*3110*/  BSYNC B0 ;  /* 0x0000000000007941 */ /* 0x000fea0003800000 */
.L_x_58615:
[----:B------:R-:W-:Y:S04]  /*3120*/  BSSY B0, `(.L_x_58617) ;  /* 0x0000006000007945 */ /* 0x000fe80003800000 */
[----:B------:R-:W-:Y:S05]  /*3130*/  @!P6 BRA `(.L_x_58618) ;  /* 0x000000000010e947 */ /* 0x000fea0003800000 */
[----:B------:R-:W2:Y:S01]  /*3140*/  LDL R60, [R1+0x130] ;  /* 0x00013000013c7983 */ /* 0x000ea20000100800 */
[----:B-----5:R-:W-:-:S04]  /*3150*/  FMUL.FTZ R127, R51, UR6 ;  /* 0x00000006337f7c20 */ /* 0x020fc80008410000 */
[----:B--2---:R-:W-:-:S04]  /*3160*/  FMUL.FTZ R127, R60, R127 ;  /* 0x0000007f3c7f7220 */ /* 0x004fc80000410000 */
[----:B------:R-:W-:-:S07]  /*3170*/  @P0 FADD.FTZ R127, R47, R127 ;  /* 0x0000007f2f7f0221 */ /* 0x000fce0000010000 */
.L_x_58618:
[----:B------:R-:W-:Y:S05]  /*3180*/  BSYNC B0 ;  /* 0x0000000000007941 */ /* 0x000fea0003800000 */
.L_x_58617:
        /* <DEDUP_REMOVED lines=28> */
.L_x_58620:
[----:B------:R-:W-:Y:S05]  /*3350*/  BSYNC B0 ;  /* 0x0000000000007941 */ /* 0x000fea0003800000 */
.L_x_58619:
[----:B------:R-:W-:Y:S04]  /*3360*/  BSSY B0, `(.L_x_58621) ;  /* 0x0000006000007945 */ /* 0x000fe80003800000 */
[----:B------:R-:W-:Y:S05]  /*3370*/  @!P6 BRA `(.L_x_58622) ;  /* 0x000000000010e947 */ /* 0x000fea0003800000 */
[----:B------:R-:W2:Y:S01]  /*3380*/  LDL R61, [R1+0x128] ;  /* 0x00012800013d7983 */ /* 0x000ea20000100800 */
[----:B-----5:R-:W-:-:S04]  /*3390*/  FMUL.FTZ R121, R49, UR6 ;  /* 0x0000000631797c20 */ /* 0x020fc80008410000 */
[----:B--2---:R-:W-:-:S04]  /*33a0*/  FMUL.FTZ R121, R61, R121 ;  /* 0x000000793d797220 */ /* 0x004fc80000410000 */
[----:B------:R-:W-:-:S07]  /*33b0*/  @P0 FADD.FTZ R121, R45, R121 ;  /* 0x000000792d790221 */ /* 0x000fce0000010000 */
.L_x_58622:
[----:B------:R-:W-:Y:S05]  /*33c0*/  BSYNC B0 ;  /* 0x0000000000007941 */ /* 0x000fea0003800000 */
.L_x_58621:
[----:B------:R-:W-:Y:S04]  /*33d0*/  BSSY B0, `(.L_x_58623) ;  /* 0x0000006000007945 */ /* 0x000fe80003800000 */
[----:B------:R-:W-:Y:S05]  /*33e0*/  @!P6 BRA `(.L_x_58624) ;  /* 0x000000000010e947 */ /* 0x000fea0003800000 */
[----:B------:R-:W2:Y:S01]  /*33f0*/  LDL R61, [R1+0x124] ;  /* 0x00012400013d7983 */ /* 0x000ea20000100800 */
[----:B-----5:R-:W-:-:S04]  /*3400*/  FMUL.FTZ R122, R50, UR6 ;  /* 0x00000006327a7c20 */ /* 0x020fc80008410000 */
[----:B--2---:R-:W-:-:S04]  /*3410*/  FMUL.FTZ R122, R61, R122 ;  /* 0x0000007a3d7a7220 */ /* 0x004fc80000410000 */
[----:B------:R-:W-:-:S07]  /*3420*/  @P0 FADD.FTZ R122, R46, R122 ;  /* 0x0000007a2e7a0221 */ /* 0x000fce0000010000 */
.L_x_58624:
[----:B------:R-:W-:Y:S05]  /*3430*/  BSYNC B0 ;  /* 0x0000000000007941 */ /* 0x000fea0003800000 */
.L_x_58623:
[----:B------:R-:W-:Y:S04]  /*3440*/  BSSY B0, `(.L_x_58625) ;  /* 0x0000006000007945 */ /* 0x000fe80003800000 */
[----:B------:R-:W-:Y:S05]  /*3450*/  @!P6 BRA `(.L_x_58626) ;  /* 0x000000000010e947 */ /* 0x000fea0003800000 */
[----:B------:R-:W2:Y:S01]  /*3460*/  LDL R61, [R1+0x120] ;  /* 0x00012000013d7983 */ /* 0x000ea20000100800 */
[----:B-----5:R-:W-:-:S04]  /*3470*/  FMUL.FTZ R123, R51, UR6 ;  /* 0x00000006337b7c20 */ /* 0x020fc80008410000 */
[----:B--2---:R-:W-:-:S04]  /*3480*/  FMUL.FTZ R123, R61, R123 ;  /* 0x0000007b3d7b7220 */ /* 0x004fc80000410000 */
[----:B------:R-:W-:-:S07]  /*3490*/  @P0 FADD.FTZ R123, R47, R123 ;  /* 0x0000007b2f7b0221 */ /* 0x000fce0000010000 */
.L_x_58626:
[----:B------:R-:W-:Y:S05]  /*34a0*/  BSYNC B0 ;  /* 0x0000000000007941 */ /* 0x000fea0003800000 */
.L_x_58625:
        /* <DEDUP_REMOVED lines=28> */
.L_x_58628:
[----:B------:R-:W-:Y:S05]  /*3670*/  BSYNC B0 ;  /* 0x0000000000007941 */ /* 0x000fea0003800000 */
.L_x_58627:
[----:B------:R-:W-:Y:S04]  /*3680*/  BSSY B0, `(.L_x_58629) ;  /* 0x0000006000007945 */ /* 0x000fe80003800000 */
[----:B------:R-:W-:Y:S05]  /*3690*/  @!P6 BRA `(.L_x_58630) ;  /* 0x000000000010e947 */ /* 0x000fea0003800000 */
[----:B------:R-:W2:Y:S01]  /*36a0*/  LDL R60, [R1+0x118] ;  /* 0x00011800013c7983 */ /* 0x000ea20000100800 */
[----:B-----5:R-:W-:-:S04]  /*36b0*/  FMUL.FTZ R117, R49, UR6 ;  /* 0x0000000631757c20 */ /* 0x020fc80008410000 */
[----:B--2---:R-:W-:-:S04]  /*36c0*/  FMUL.FTZ R117, R60, R117 ;  /* 0x000000753c757220 */ /* 0x004fc80000410000 */
[----:B------:R-:W-:-:S07]  /*36d0*/  @P0 FADD.FTZ R117, R45, R117 ;  /* 0x000000752d750221 */ /* 0x000fce0000010000 */
.L_x_58630:
[----:B------:R-:W-:Y:S05]  /*36e0*/  BSYNC B0 ;  /* 0x0000000000007941 */ /* 0x000fea0003800000 */
.L_x_58629:
[----:B------:R-:W-:Y:S04]  /*36f0*/  BSSY B0, `(.L_x_58631) ;  /* 0x0000006000007945 */ /* 0x000fe80003800000 */
[----:B------:R-:W-:Y:S05]  /*3700*/  @!P6 BRA `(.L_x_58632) ;  /* 0x000000000010e947 */ /* 0x000fea0003800000 */
[----:B------:R-:W2:Y:S01]  /*3710*/  LDL R60, [R1+0x114] ;  /* 0x00011400013c7983 */ /* 0x000ea20000100800 */
[----:B-----5:R-:W-:-:S04]  /*3720*/  FMUL.FTZ R118, R50, UR6 ;  /* 0x0000000632767c20 */ /* 0x020fc80008410000 */
[----:B--2---:R-:W-:-:S04]  /*3730*/  FMUL.FTZ R118, R60, R118 ;  /* 0x000000763c767220 */ /* 0x004fc80000410000 */
[----:B------:R-:W-:-:S07]  /*3740*/  @P0 FADD.FTZ R118, R46, R118 ;  /* 0x000000762e760221 */ /* 0x000fce0000010000 */
.L_x_58632:
[----:B------:R-:W-:Y:S05]  /*3750*/  BSYNC B0 ;  /* 0x0000000000007941 */ /* 0x000fea0003800000 */
.L_x_58631:
[----:B------:R-:W-:Y:S04]  /*3760*/  BSSY B0, `(.L_x_58633) ;  /* 0x0000006000007945 */ /* 0x000fe80003800000 */
[----:B------:R-:W-:Y:S05]  /*3770*/  @!P6 BRA `(.L_x_58634) ;  /* 0x000000000010e947 */ /* 0x000fea0003800000 */
[----:B------:R-:W2:Y:S01]  /*3780*/  LDL R60, [R1+0x110] ;  /* 0x00011000013c7983 */ /* 0x000ea20000100800 */
[----:B-----5:R-:W-:-:S04]  /*3790*/  FMUL.FTZ R119, R51, UR6 ;  /* 0x0000000633777c20 */ /* 0x020fc80008410000 */
[----:B--2---:R-:W-:-:S04]  /*37a0*/  FMUL.FTZ R119, R60, R119 ;  /* 0x000000773c777220 */ /* 0x004fc80000410000 */
[----:B------:R-:W-:-:S07]  /*37b0*/  @P0 FADD.FTZ R119, R47, R119 ;  /* 0x000000772f770221 */ /* 0x000fce0000010000 */
.L_x_58634:
[----:B------:R-:W-:Y:S05]  /*37c0*/  BSYNC B0 ;  /* 0x0000000000007941 */ /* 0x000fea0003800000 */
.L_x_58633:
        /* <DEDUP_REMOVED lines=28> */
.L_x_58636:
[----:B------:R-:W-:Y:S05]  /*3990*/  BSYNC B0 ;  /* 0x0000000000007941 */ /* 0x000fea0003800000 */
.L_x_58635:
[----:B------:R-:W-:Y:S04]  /*39a0*/  BSSY B0, `(.L_x_58637) ;  /* 0x0000006000007945 */ /* 0x000fe80003800000 */
[----:B------:R-:W-:Y:S05]  /*39b0*/  @!P6 BRA `(.L_x_58638) ;  /* 0x000000000010e947 */ /* 0x000fea0003800000 */
[----:B------:R-:W2:Y:S01]  /*39c0*/  LDL R61, [R1+0x108] ;  /* 0x00010800013d7983 */ /* 0x000ea20000100800 */
[----:B-----5:R-:W-:-:S04]  /*39d0*/  FMUL.FTZ R113, R49, UR6 ;  /* 0x0000000631717c20 */ /* 0x020fc80008410000 */
[----:B--2---:R-:W-:-:S04]  /*39e0*/  FMUL.FTZ R113, R61, R113 ;  /* 0x000000713d717220 */ /* 0x004fc80000410000 */
[----:B------:R-:W-:-:S07]  /*39f0*/  @P0 FADD.FTZ R113, R45, R113 ;  /* 0x000000712d710221 */ /* 0x000fce0000010000 */
.L_x_58638:
[----:B------:R-:W-:Y:S05]  /*3a00*/  BSYNC B0 ;  /* 0x0000000000007941 */ /* 0x000fea0003800000 */
.L_x_58637:
[----:B------:R-:W-:Y:S04]  /*3a10*/  BSSY B0, `(.L_x_58639) ;  /* 0x0000006000007945 */ /* 0x000fe80003800000 */
[----:B------:R-:W-:Y:S05]  /*3a20*/  @!P6 BRA `(.L_x_58640) ;  /* 0x000000000010e947 */ /* 0x000fea0003800000 */
[----:B------:R-:W2:Y:S01]  /*3a30*/  LDL R61, [R1+0x104] ;  /* 0x00010400013d7983 */ /* 0x000ea20000100800 */
[----:B-----5:R-:W-:-:S04]  /*3a40*/  FMUL.FTZ R114, R50, UR6 ;  /* 0x0000000632727c20 */ /* 0x020fc80008410000 */
[----:B--2---:R-:W-:-:S04]  /*3a50*/  FMUL.FTZ R114, R61, R114 ;  /* 0x000000723d727220 */ /* 0x004fc80000410000 */
[----:B------:R-:W-:-:S07]  /*3a60*/  @P0 FADD.FTZ R114, R46, R114 ;  /* 0x000000722e720221 */ /* 0x000fce0000010000 */
.L_x_58640:
[----:B------:R-:W-:Y:S05]  /*3a70*/  BSYNC B0 ;  /* 0x0000000000007941 */ /* 0x000fea0003800000 */
.L_x_58639:
[----:B------:R-:W-:Y:S04]  /*3a80*/  BSSY B0, `(.L_x_58641) ;  /* 0x0000006000007945 */ /* 0x000fe80003800000 */
[----:B------:R-:W-:Y:S05]  /*3a90*/  @!P6 BRA `(.L_x_58642) ;  /* 0x000000000010e947 */ /* 0x000fea0003800000 */
[----:B------:R-:W2:Y:S01]  /*3aa0*/  LDL R61, [R1+0x100] ;  /* 0x00010000013d7983 */ /* 0x000ea20000100800 */
[----:B-----5:R-:W-:-:S04]  /*3ab0*/  FMUL.FTZ R115, R51, UR6 ;  /* 0x0000000633737c20 */ /* 0x020fc80008410000 */
[----:B--2---:R-:W-:-:S04]  /*3ac0*/  FMUL.FTZ R115, R61, R115 ;  /* 0x000000733d737220 */ /* 0x004fc80000410000 */
[----:B------:R-:W-:-:S07]  /*3ad0*/  @P0 FADD.FTZ R115, R47, R115 ;  /* 0x000000732f730221 */ /* 0x000fce0000010000 */
.L_x_58642:
[----:B------:R-:W-:Y:S05]  /*3ae0*/  BSYNC B0 ;  /* 0x0000000000007941 */ /* 0x000fea0003800000 */
.L_x_58641:
        /* <DEDUP_REMOVED lines=28> */
.L_x_58644:
[----:B------:R-:W-:Y:S05]  /*3cb0*/  BSYNC B0 ;  /* 0x0000000000007941 */ /* 0x000fea0003800000 */
.L_x_58643:
[----:B------:R-:W-:Y:S04]  /*3cc0*/  BSSY B0, `(.L_x_58645) ;  /* 0x0000006000007945 */ /* 0x000fe80003800000 */
[----:B------:R-:W-:Y:S05]  /*3cd0*/  @!P6 BRA `(.L_x_58646) ;  /* 0x000000000010e947 */ /* 0x000fea0003800000 */
[----:B------:R-:W2:Y:S01]  /*3ce0*/  LDL R60, [R1+0xf8] ;  /* 0x0000f800013c7983 */ /* 0x000ea20000100800 */
[----:B-----5:R-:W-:-:S04]  /*3cf0*/  FMUL.FTZ R109, R49, UR6 ;  /* 0x00000006316d7c20 */ /* 0x020fc80008410000 */
[----:B--2---:R-:W-:-:S04]  /*3d00*/  FMUL.FTZ R109, R60, R109 ;  /* 0x0000006d3c6d7220 */ /* 0x004fc80000410000 */
[----:B------:R-:W-:-:S07]  /*3d10*/  @P0 FADD.FTZ R109, R45, R109 ;  /* 0x0000006d2d6d0221 */ /* 0x000fce0000010000 */
.L_x_58646:
[----:B------:R-:W-:Y:S05]  /*3d20*/  BSYNC B0 ;  /* 0x0000000000007941 */ /* 0x000fea0003800000 */
.L_x_58645:
[----:B------:R-:W-:Y:S04]  /*3d30*/  BSSY B0, `(.L_x_58647) ;  /* 0x0000006000007945 */ /* 0x000fe80003800000 */
[----:B------:R-:W-:Y:S05]  /*3d40*/  @!P6 BRA `(.L_x_58648) ;  /* 0x000000000010e947 */ /* 0x000fea0003800000 */
[----:B------:R-:W2:Y:S01]  /*3d50*/  LDL R60, [R1+0xf4] ;  /* 0x0000f400013c7983 */ /* 0x000ea20000100800 */
[----:B-----5:R-:W-:-:S04]  /*3d60*/  FMUL.FTZ R110, R50, UR6 ;  /* 0x00000006326e7c20 */ /* 0x020fc80008410000 */
[----:B--2---:R-:W-:-:S04]  /*3d70*/  FMUL.FTZ R110, R60, R110 ;  /* 0x0000006e3c6e7220 */ /* 0x004fc80000410000 */
[----:B------:R-:W-:-:S07]  /*3d80*/  @P0 FADD.FTZ R110, R46, R110 ;  /* 0x0000006e2e6e0221 */ /* 0x000fce0000010000 */
.L_x_58648:
[----:B------:R-:W-:Y:S05]  /*3d90*/  BSYNC B0 ;  /* 0x0000000000007941 */ /* 0x000fea0003800000 */
.L_x_58647:
[----:B------:R-:W-:Y:S04]  /*3da0*/  BSSY B0, `(.L_x_58649) ;  /* 0x0000006000007945 */ /* 0x000fe80003800000 */
[----:B------:R-:W-:Y:S05]  /*3db0*/  @!P6 BRA `(.L_x_58650) ;  /* 0x000000000010e947 */ /* 0x000fea0003800000 */
[----:B------:R-:W2:Y:S01]  /*3dc0*/  LDL R60, [R1+0xf0] ;  /* 0x0000f000013c7983 */ /* 0x000ea20000100800 */
[----:B-----5:R-:W-:-:S04]  /*3dd0*/  FMUL.FTZ R111, R51, UR6 ;  /* 0x00000006336f7c20 */ /* 0x020fc80008410000 */
[----:B--2---:R-:W-:-:S04]  /*3de0*/  FMUL.FTZ R111, R60, R111 ;  /* 0x0000006f3c6f7220 */ /* 0x004fc80000410000 */
[----:B------:R-:W-:-:S07]  /*3df0*/  @P0 FADD.FTZ R111, R47, R111 ;  /* 0x0000006f2f6f0221 */ /* 0x000fce0000010000 */
.L_x_58650:
[----:B------:R-:W-:Y:S05]  /*3e00*/  BSYNC B0 ;  /* 0x0000000000007941 */ /* 0x000fea0003800000 */
.L_x_58649:
        /* <DEDUP_REMOVED lines=28> */
.L_x_58652:
[----:B------:R-:W-:Y:S05]  /*3fd0*/  BSYNC B0 ;  /* 0x0000000000007941 */ /* 0x000fea0003800000 */
.L_x_58651:
[----:B------:R-:W-:Y:S04]  /*3fe0*/  BSSY B0, `(.L_x_58653) ;  /* 0x0000006000007945 */ /* 0x000fe80003800000 */
[----:B------:R-:W-:Y:S05]  /*3ff0*/  @!P6 BRA `(.L_x_58654) ;  /* 0x000000000010e947 */ /* 0x000fea0003800000 */
[----:B------:R-:W2:Y:S01]  /*4000*/  LDL R61, [R1+0xe8] ;  /* 0x0000e800013d7983 */ /* 0x000ea20000100800 */
[----:B-----5:R-:W-:-:S04]  /*4010*/  FMUL.FTZ R105, R49, UR6 ;  /* 0x0000000631697c20 */ /* 0x020fc80008410000 */
[----:B--2---:R-:W-:-:S04]  /*4020*/  FMUL.FTZ R105, R61, R105 ;  /* 0x000000693d697220 */ /* 0x004fc80000410000 */
[----:B------:R-:W-:-:S07]  /*4030*/  @P0 FADD.FTZ R105, R45, R105 ;  /* 0x000000692d690221 */ /* 0x000fce0000010000 */
.L_x_58654:
[----:B------:R-:W-:Y:S05]  /*4040*/  BSYNC B0 ;  /* 0x0000000000007941 */ /* 0x000fea0003800000 */
.L_x_58653:
[----:B------:R-:W-:Y:S04]  /*4050*/  BSSY B0, `(.L_x_58655) ;  /* 0x0000006000007945 */ /* 0x000fe80003800000 */
[----:B------:R-:W-:Y:S05]  /*4060*/  @!P6 BRA `(.L_x_58656) ;  /* 0x000000000010e947 */ /* 0x000fea0003800000 */
[----:B------:R-:W2:Y:S01]  /*4070*/  LDL R61, [R1+0xe4] ;  /* 0x0000e400013d7983 */ /* 0x000ea20000100800 */
[----:B-----5:R-:W-:-:S04]  /*4080*/  FMUL.FTZ R106, R50, UR6 ;  /* 0x00000006326a7c20 */ /* 0x020fc80008410000 */
[----:B--2---:R-:W-:-:S04]  /*4090*/  FMUL.FTZ R106, R61, R106 ;  /* 0x0000006a3d6a7220 */ /* 0x004fc80000410000 */
[----:B------:R-:W-:-:S07]  /*40a0*/  @P0 FADD.FTZ R106, R46, R106 ;  /* 0x0000006a2e6a0221 */ /* 0x000fce0000010000 */
.L_x_58656:
[----:B------:R-:W-:Y:S05]  /*40b0*/  BSYNC B0 ;  /* 0x0000000000007941 */ /* 0x000fea0003800000 */
.L_x_58655:
[----:B------:R-:W-:Y:S04]  /*40c0*/  BSSY B0, `(.L_x_58657) ;  /* 0x0000006000007945 */ /* 0x000fe80003800000 */
[----:B------:R-:W-:Y:S05]  /*40d0*/  @!P6 BRA `(.L_x_58658) ;  /* 0x000000000010e947 */ /* 0x000fea0003800000 */
[----:B------:R-:W2:Y:S01]  /*40e0*/  LDL R61, [R1+0xe0] ;  /* 0x0000e000013d7983 */ /* 0x000ea20000100800 */
[----:B-----5:R-:W-:-:S04]  /*40f0*/  FMUL.FTZ R107, R51, UR6 ;  /* 0x00000006336b7c20 */ /* 0x020fc80008410000 */
[----:B--2---:R-:W-:-:S04]  /*4100*/  FMUL.FTZ R107, R61, R107 ;  /* 0x0000006b3d6b7220 */ /* 0x004fc80000410000 */
[----:B------:R-:W-:-:S07]  /*4110*/  @P0 FADD.FTZ R107, R47, R107 ;  /* 0x0000006b2f6b0221 */ /* 0x000fce0000010000 */
.L_x_58658:
[----:B------:R-:W-:Y:S05]  /*4120*/  BSYNC B0 ;  /* 0x0000000000007941 */ /* 0x000fea0003800000 */
.L_x_58657:
        /* <DEDUP_REMOVED lines=28> */
.L_x_58660:
[----:B------:R-:W-:Y:S05]  /*42f0*/  BSYNC B0 ;  /* 0x0000000000007941 */ /* 0x000fea0003800000 */
.L_x_58659:
[----:B------:R-:W-:Y:S04]  /*4300*/  BSSY B0, `(.L_x_58661) ;  /* 0x0000006000007945 */ /* 0x000fe80003800000 */
[----:B------:R-:W-:Y:S05]  /*4310*/  @!P6 BRA `(.L_x_58662) ;  /* 0x000000000010e947 */ /* 0x000fea0003800000 */
[----:B------:R-:W2:Y:S01]  /*4320*/  LDL R60, [R1+0xd8] ;  /* 0x0000d800013c7983 */ /* 0x000ea20000100800 */
[----:B-----5:R-:W-:-:S04]  /*4330*/  FMUL.FTZ R101, R49, UR6 ;  /* 0x0000000631657c20 */ /* 0x020fc80008410000 */
[----:B--2---:R-:W-:-:S04]  /*4340*/  FMUL.FTZ R101, R60, R101 ;  /* 0x000000653c657220 */ /* 0x004fc80000410000 */
[----:B------:R-:W-:-:S07]  /*4350*/  @P0 FADD.FTZ R101, R45, R101 ;  /* 0x000000652d650221 */ /* 0x000fce0000010000 */
.L_x_58662:
[----:B------:R-:W-:Y:S05]  /*4360*/  BSYNC B0 ;  /* 0x0000000000007941 */ /* 0x000fea0003800000 */
.L_x_58661:
[----:B------:R-:W-:Y:S04]  /*4370*/  BSSY B0, `(.L_x_58663) ;  /* 0x0000006000007945 */ /* 0x000fe80003800000 */
[----:B------:R-:W-:Y:S05]  /*4380*/  @!P6 BRA `(.L_x_58664) ;  /* 0x000000000010e947 */ /* 0x000fea0003800000 */
[----:B------:R-:W2:Y:S01]  /*4390*/  LDL R60, [R1+0xd4] ;  /* 0x0000d400013c7983 */ /* 0x000ea20000100800 */
[----:B-----5:R-:W-:-:S04]  /*43a0*/  FMUL.FTZ R102, R50, UR6 ;  /* 0x0000000632667c20 */ /* 0x020fc80008410000 */
[----:B--2---:R-:W-:-:S04]  /*43b0*/  FMUL.FTZ R102, R60, R102 ;  /* 0x000000663c667220 */ /* 0x004fc80000410000 */
[----:B------:R-:W-:-:S07]  /*43c0*/  @P0 FADD.FTZ R102, R46, R102 ;  /* 0x000000662e660221 */ /* 0x000fce0000010000 */
.L_x_58664:
[----:B------:R-:W-:Y:S05]  /*43d0*/  BSYNC B0 ;  /* 0x0000000000007941 */ /* 0x000fea0003800000 */
.L_x_58663:
[----:B------:R-:W-:Y:S04]  /*43e0*/  BSSY B0, `(.L_x_58665) ;  /* 0x0000006000007945 */ /* 0x000fe80003800000 */
[----:B------:R-:W-:Y:S05]  /*43f0*/  @!P6 BRA `(.L_x_58666) ;  /* 0x000000000010e947 */ /* 0x000fea0003800000 */
[----:B------:R-:W2:Y:S01]  /*4400*/  LDL R60, [R1+0xd0] ;  /* 0x0000d000013c7983 */ /* 0x000ea20000100800 */
[----:B-----5:R-:W-:-:S04]  /*4410*/  FMUL.FTZ R103, R51, UR6 ;  /* 0x0000000633677c20 */ /* 0x020fc80008410000 */
[----:B--2---:R-:W-:-:S04]  /*4420*/  FMUL.FTZ R103, R60, R103 ;  /* 0x000000673c677220 */ /* 0x004fc80000410000 */
[----:B------:R-:W-:-:S07]  /*4430*/  @P0 FADD.FTZ R103, R47, R103 ;  /* 0x000000672f670221 */ /* 0x000fce0000010000 */
.L_x_58666:
[----:B------:R-:W-:Y:S05]  /*4440*/  BSYNC B0 ;  /* 0x0000000000007941 */ /* 0x000fea0003800000 */
.L_x_58665:
        /* <DEDUP_REMOVED lines=28> */
.L_x_58668:
[----:B------:R-:W-:Y:S05]  /*4610*/  BSYNC B0 ;  /* 0x0000000000007941 */ /* 0x000fea0003800000 */
.L_x_58667:
[----:B------:R-:W-:Y:S04]  /*4620*/  BSSY B0, `(.L_x_58669) ;  /* 0x0000006000007945 */ /* 0x000fe80003800000 */
[----:B------:R-:W-:Y:S05]  /*4630*/  @!P6 BRA `(.L_x_58670) ;  /* 0x000000000010e947 */ /* 0x000fea0003800000 */
[----:B------:R-:W2:Y:S01]  /*4640*/  LDL R61, [R1+0xc8] ;  /* 0x0000c800013d7983 */ /* 0x000ea20000100800 */
[----:B-----5:R-:W-:-:S04]  /*4650*/  FMUL.FTZ R89, R49, UR6 ;  /* 0x0000000631597c20 */ /* 0x020fc80008410000 */
[----:B--2---:R-:W-:-:S04]  /*4660*/  FMUL.FTZ R89, R61, R89 ;  /* 0x000000593d597220 */ /* 0x004fc80000410000 */
[----:B------:R-:W-:-:S07]  /*4670*/  @P0 FADD.FTZ R89, R45, R89 ;  /* 0x000000592d590221 */ /* 0x000fce0000010000 */
.L_x_58670:
[----:B------:R-:W-:Y:S05]  /*4680*/  BSYNC B0 ;  /* 0x0000000000007941 */ /* 0x000fea0003800000 */
.L_x_58669:
[----:B------:R-:W-:Y:S04]  /*4690*/  BSSY B0, `(.L_x_58671) ;  /* 0x0000006000007945 */ /* 0x000fe80003800000 */
[----:B------:R-:W-:Y:S05]  /*46a0*/  @!P6 BRA `(.L_x_58672) ;  /* 0x000000000010e947 */ /* 0x000fea0003800000 */
[----:B------:R-:W2:Y:S01]  /*46b0*/  LDL R61, [R1+0xc4] ;  /* 0x0000c400013d7983 */ /* 0x000ea20000100800 */
[----:B-----5:R-:W-:-:S04]  /*46c0*/  FMUL.FTZ R90, R50, UR6 ;  /* 0x00000006325a7c20 */ /* 0x020fc80008410000 */
[----:B--2---:R-:W-:-:S04]  /*46d0*/  FMUL.FTZ R90, R61, R90 ;  /* 0x0000005a3d5a7220 */ /* 0x004fc80000410000 */
[----:B------:R-:W-:-:S07]  /*46e0*/  @P0 FADD.FTZ R90, R46, R90 ;  /* 0x0000005a2e5a0221 */ /* 0x000fce0000010000 */
.L_x_58672:
[----:B------:R-:W-:Y:S05]  /*46f0*/  BSYNC B0 ;  /* 0x0000000000007941 */ /* 0x000fea0003800000 */
.L_x_58671:
[----:B------:R-:W-:Y:S04]  /*4700*/  BSSY B0, `(.L_x_58673) ;  /* 0x0000006000007945 */ /* 0x000fe80003800000 */
[----:B------:R-:W-:Y:S05]  /*4710*/  @!P6 BRA `(.L_x_58674) ;  /* 0x000000000010e947 */ /* 0x000fea0003800000 */
[----:B------:R-:W2:Y:S01]  /*4720*/  LDL R61, [R1+0xc0] ;  /* 0x0000c000013d7983 */ /* 0x000ea20000100800 */
[----:B-----5:R-:W-:-:S04]  /*4730*/  FMUL.FTZ R91, R51, UR6 ;  /* 0x00000006335b7c20 */ /* 0x020fc80008410000 */
[----:B--2---:R-:W-:-:S04]  /*4740*/  FMUL.FTZ R91, R61, R91 ;  /* 0x0000005b3d5b7220 */ /* 0x004fc80000410000 */
[----:B------:R-:W-:-:S07]  /*4750*/  @P0 FADD.FTZ R91, R47, R91 ;  /* 0x0000005b2f5b0221 */ /* 0x000fce0000010000 */
.L_x_58674:
[----:B------:R-:W-:Y:S05]  /*4760*/  BSYNC B0 ;  /* 0x0000000000007941 */ /* 0x000fea0003800000 */
.L_x_58673:
        /* <DEDUP_REMOVED lines=28> */
.L_x_58676:
[----:B------:R-:W-:Y:S05]  /*4930*/  BSYNC B0 ;  /* 0x0000000000007941 */ /* 0x000fea0003800000 */
.L_x_58675:
[----:B------:R-:W-:Y:S04]  /*4940*/  BSSY B0, `(.L_x_58677) ;  /* 0x0000006000007945 */ /* 0x000fe80003800000 */
[----:B------:R-:W-:Y:S05]  /*4950*/  @!P6 BRA `(.L_x_58678) ;  /* 0x000000000010e947 */ /* 0x000fea0003800000 */
[----:B------:R-:W2:Y:S01]  /*4960*/  LDL R60, [R1+0xb8] ;  /* 0x0000b800013c7983 */ /* 0x000ea20000100800 */
[----:B-----5:R-:W-:-:S04]  /*4970*/  FMUL.FTZ R97, R49, UR6 ;  /* 0x0000000631617c20 */ /* 0x020fc80008410000 */
[----:B--2---:R-:W-:-:S04]  /*4980*/  FMUL.FTZ R97, R60, R97 ;  /* 0x000000613c617220 */ /* 0x004fc80000410000 */
[----:B------:R-:W-:-:S07]  /*4990*/  @P0 FADD.FTZ R97, R45, R97 ;  /* 0x000000612d610221 */ /* 0x000fce0000010000 */
.L_x_58678:
[----:B------:R-:W-:Y:S05]  /*49a0*/  BSYNC B0 ;  /* 0x0000000000007941 */ /* 0x000fea0003800000 */
.L_x_58677:
[----:B------:R-:W-:Y:S04]  /*49b0*/  BSSY B0, `(.L_x_58679) ;  /* 0x0000006000007945 */ /* 0x000fe80003800000 */
[----:B------:R-:W-:Y:S05]  /*49c0*/  @!P6 BRA `(.L_x_58680) ;  /* 0x000000000010e947 */ /* 0x000fea0003800000 */
[----:B------:R-:W2:Y:S01]  /*49d0*/  LDL R60, [R1+0xb4] ;  /* 0x0000b400013c7983 */ /* 0x000ea20000100800 */
[----:B-----5:R-:W-:-:S04]  /*49e0*/  FMUL.FTZ R98, R50, UR6 ;  /* 0x0000000632627c20 */ /* 0x020fc80008410000 */
[----:B--2---:R-:W-:-:S04]  /*49f0*/  FMUL.FTZ R98, R60, R98 ;  /* 0x000000623c627220 */ /* 0x004fc80000410000 */
[----:B------:R-:W-:-:S07]  /*4a00*/  @P0 FADD.FTZ R98, R46, R98 ;  /* 0x000000622e620221 */ /* 0x000fce0000010000 */
.L_x_58680:
[----:B------:R-:W-:Y:S05]  /*4a10*/  BSYNC B0 ;  /* 0x0000000000007941 */ /* 0x000fea0003800000 */
.L_x_58679:
[----:B------:R-:W-:Y:S04]  /*4a20*/  BSSY B0, `(.L_x_58681) ;  /* 0x0000006000007945 */ /* 0x000fe80003800000 */
[----:B------:R-:W-:Y:S05]  /*4a30*/  @!P6 BRA `(.L_x_58682) ;  /* 0x000000000010e947 */ /* 0x000fea0003800000 */
[----:B------:R-:W2:Y:S01]  /*4a40*/  LDL R60, [R1+0xb0] ;  /* 0x0000b000013c7983 */ /* 0x000ea20000100800 */
[----:B-----5:R-:W-:-:S04]  /*4a50*/  FMUL.FTZ R99, R51, UR6 ;  /* 0x0000000633637c20 */ /* 0x020fc80008410000 */
[----:B--2---:R-:W-:-:S04]  /*4a60*/  FMUL.FTZ R99, R60, R99 ;  /* 0x000000633c637220 */ /* 0x004fc80000410000 */
[----:B------:R-:W-:-:S07]  /*4a70*/  @P0 FADD.FTZ R99, R47, R99 ;  /* 0x000000632f630221 */ /* 0x000fce0000010000 */
.L_x_58682:
[----:B------:R-:W-:Y:S05]  /*4a80*/  BSYNC B0 ;  /* 0x0000000000007941 */ /* 0x000fea0003800000 */
.L_x_58681:
        /* <DEDUP_REMOVED lines=28> */
.L_x_58684:
[----:B------:R-:W-:Y:S05]  /*4c50*/  BSYNC B0 ;  /* 0x0000000000007941 */ /* 0x000fea0003800000 */
.L_x_58683:
[----:B------:R-:W-:Y:S04]  /*4c60*/  BSSY B0, `(.L_x_58685) ;  /* 0x0000006000007945 */ /* 0x000fe80003800000 */
[----:B------:R-:W-:Y:S05]  /*4c70*/  @!P6 BRA `(.L_x_58686) ;  /* 0x000000000010e947 */ /* 0x000fea0003800000 */
[----:B------:R-:W2:Y:S01]  /*4c80*/  LDL R61, [R1+0xa8] ;  /* 0x0000a800013d7983 */ /* 0x000ea20000100800 */
[----:B-----5:R-:W-:-:S04]  /*4c90*/  FMUL.FTZ R93, R49, UR6 ;  /* 0x00000006315d7c20 */ /* 0x020fc80008410000 */
[----:B--2---:R-:W-:-:S04]  /*4ca0*/  FMUL.FTZ R93, R61, R93 ;  /* 0x0000005d3d5d7220 */ /* 0x004fc80000410000 */
[----:B------:R-:W-:-:S07]  /*4cb0*/  @P0 FADD.FTZ R93, R45, R93 ;  /* 0x0000005d2d5d0221 */ /* 0x000fce0000010000 */
.L_x_58686:
[----:B------:R-:W-:Y:S05]  /*4cc0*/  BSYNC B0 ;  /* 0x0000000000007941 */ /* 0x000fea0003800000 */
.L_x_58685:
[----:B------:R-:W-:Y:S04]  /*4cd0*/  BSSY B0, `(.L_x_58687) ;  /* 0x0000006000007945 */ /* 0x000fe80003800000 */
[----:B------:R-:W-:Y:S05]  /*4ce0*/  @!P6 BRA `(.L_x_58688) ;  /* 0x000000000010e947 */ /* 0x000fea0003800000 */
[----:B------:R-:W2:Y:S01]  /*4cf0*/  LDL R61, [R1+0xa4] ;  /* 0x0000a400013d7983 */ /* 0x000ea20000100800 */
[----:B-----5:R-:W-:-:S04]  /*4d00*/  FMUL.FTZ R94, R50, UR6 ;  /* 0x00000006325e7c20 */ /* 0x020fc80008410000 */
[----:B--2---:R-:W-:-:S04]  /*4d10*/  FMUL.FTZ R94, R61, R94 ;  /* 0x0000005e3d5e7220 */ /* 0x004fc80000410000 */
[----:B------:R-:W-:-:S07]  /*4d20*/  @P0 FADD.FTZ R94, R46, R94 ;  /* 0x0000005e2e5e0221 */ /* 0x000fce0000010000 */
.L_x_58688:
[----:B------:R-:W-:Y:S05]  /*4d30*/  BSYNC B0 ;  /* 0x0000000000007941 */ /* 0x000fea0003800000 */
.L_x_58687:
[----:B------:R-:W-:Y:S04]  /*4d40*/  BSSY B0, `(.L_x_58689) ;  /* 0x0000006000007945 */ /* 0x000fe80003800000 */
[----:B------:R-:W-:Y:S05]  /*4d50*/  @!P6 BRA `(.L_x_58690) ;  /* 0x000000000010e947 */ /* 0x000fea0003800000 */
[----:B------:R-:W2:Y:S01]  /*4d60*/  LDL R61, [R1+0xa0] ;  /* 0x0000a000013d7983 */ /* 0x000ea20000100800 */
[----:B-----5:R-:W-:-:S04]  /*4d70*/  FMUL.FTZ R95, R51, UR6 ;  /* 0x00000006335f7c20 */ /* 0x020fc80008410000 */
[----:B--2---:R-:W-:-:S04]  /*4d80*/  FMUL.FTZ R95, R61, R95 ;  /* 0x0000005f3d5f7220 */ /* 0x004fc80000410000 */
[----:B------:R-:W-:-:S07]  /*4d90*/  @P0 FADD.FTZ R95, R47, R95 ;  /* 0x0000005f2f5f0221 */ /* 0x000fce0000010000 */
.L_x_58690:
[----:B------:R-:W-:Y:S05]  /*4da0*/  BSYNC B0 ;  /* 0x0000000000007941 */ /* 0x000fea0003800000 */
.L_x_58689:
[----:B------:R0:W-:Y:S01]  /*4db0*/  STG.E.128 desc[UR4][R52.64], R92 ;  /* 0x0000005c34007986 */ /* 0x0001e2000c101d04 */
[----:B------:R-:W1:Y:S03]  /*4dc0*/  @P0 LDC.64 R62, c[0x0][0x230] ;  /* 0x00008c00ff3e0b82 */ /* 0x000e660000000a00 */
[----:B------:R2:W3:Y:S01]  /*4dd0*/  @P0 LDG.E.128 R44, desc[UR4][R54.64] ;  /* 0x00000004362c0981 */ /* 0x0004e2000c1e1d00 */
[----:B------:R-:W-:-:S04]  /*4de0*/  @!P6 ISETP.NE.U32.AND P1, PT, R56, RZ, PT ;  /* 0x000000ff3800e20c */ /* 0x000fc80003f25070 */
[----:B------:R-:W-:Y:S02]  /*4df0*/  @!P6 ISETP.NE.AND.EX P2, PT, R57, RZ, PT, P1 ;  /* 0x000000ff3900e20c */ /* 0x000fe40003f45310 */
[----:B--2---:R-:W-:Y:S01]  /*4e00*/  @P5 IADD3 R54, R184, 0x160, RZ ;  /* 0x00000160b8365810 */ /* 0x004fe20007ffe0ff */
[----:B0-----:R-:W0:Y:S01]  /*4e10*/  @P5 LDC.64 R52, c[0x0][0x220] ;  /* 0x00008800ff345b82 */ /* 0x001e220000000a00 */
[C---:B------:R-:W-:Y:S02]  /*4e20*/  @!P6 ISETP.NE.U32.AND P3, PT, R56.reuse, RZ, PT ;  /* 0x000000ff3800e20c */ /* 0x040fe40003f65070 */
[----:B------:R-:W-:Y:S02]  /*4e30*/  @!P6 ISETP.NE.U32.AND P1, PT, R56, RZ, PT ;  /* 0x000000ff3800e20c */ /* 0x000fe40003f25070 */
[----:B------:R-:W-:Y:S01]  /*4e40*/  IADD3 R65, R185, 0x180, RZ ;  /* 0x00000180b9417810 */ /* 0x000fe20007ffe0ff */
[----:B------:R-:W-:Y:S01]  /*4e50*/  BSSY B0, `(.L_x_58691) ;  /* 0x0000012000007945 */ /* 0x000fe20003800000 */
[----:B------:R-:W-:-:S02]  /*4e60*/  @!P6 ISETP.NE.AND.EX P3, PT, R57, RZ, PT, P3 ;  /* 0x000000ff3900e20c */ /* 0x000fc40003f65330 */
[----:B------:R-:W-:Y:S01]  /*4e70*/  @!P6 ISETP.NE.AND.EX P1, PT, R57, RZ, PT, P1 ;  /* 0x000000ff3900e20c */ /* 0x000fe20003f25310 */
[----:B0-----:R-:W-:-:S05]  /*4e80*/  @P5 IMAD.WIDE.U32 R52, R54, 0x10, R52 ;  /* 0x0000001036345825 */ /* 0x001fca00078e0034 */
[----:B-----5:R3:W5:Y:S01]  /*4e90*/  @P5 LDG.E.128 R48, desc[UR4][R52.64] ;  /* 0x0000000434305981 */ /* 0x020762000c1e1d00 */
[----:B------:R-:W-:-:S04]  /*4ea0*/  IMAD.WIDE.U32 R60, R60, 0x10, R58 ;  /* 0x000000103c3c7825 */ /* 0x000fc800078e003a */
[----:B-1----:R-:W-:Y:S01]  /*4eb0*/  @P0 IMAD.WIDE.U32 R62, R65, 0x10, R62 ;  /* 0x00000010413e0825 */ /* 0x002fe200078e003e */
[----:B---3--:R-:W-:Y:S02]  /*4ec0*/  @!P6 FSEL R53, R45, RZ, P2 ;  /* 0x000000ff2d35e208 */ /* 0x008fe40001000000 */
        /* <DEDUP_REMOVED lines=10> */
.L_x_58692:
[----:B------:R-:W-:Y:S05]  /*4f70*/  BSYNC B0 ;  /* 0x0000000000007941 */ /* 0x000fea0003800000 */
.L_x_58691:
[----:B------:R-:W-:Y:S04]  /*4f80*/  BSSY B0, `(.L_x_58693) ;  /* 0x0000006000007945 */ /* 0x000fe80003800000 */
[----:B------:R-:W-:Y:S05]  /*4f90*/  @!P6 BRA `(.L_x_58694) ;  /* 0x000000000010e947 */ /* 0x000fea0003800000 */
[----:B------:R-:W2:Y:S01]  /*4fa0*/  LDL R64, [R1+0x98] ;  /* 0x0000980001407983 */ /* 0x000ea20000100800 */
[----:B-----5:R-:W-:-:S04]  /*4fb0*/  FMUL.FTZ R53, R49, UR6 ;  /* 0x0000000631357c20 */ /* 0x020fc80008410000 */
[----:B--2---:R-:W-:-:S04]  /*4fc0*/  FMUL.FTZ R53, R64, R53 ;  /* 0x0000003540357220 */ /* 0x004fc80000410000 */
[----:B------:R-:W-:-:S07]  /*4fd0*/  @P0 FADD.FTZ R53, R45, R53 ;  /* 0x000000352d350221 */ /* 0x000fce0000010000 */
.L_x_58694:
[----:B------:R-:W-:Y:S05]  /*4fe0*/  BSYNC B0 ;  /* 0x0000000000007941 */ /* 0x000fea0003800000 */
.L_x_58693:
[----:B------:R-:W-:Y:S04]  /*4ff0*/  BSSY B0, `(.L_x_58695) ;  /* 0x0000006000007945 */ /* 0x000fe80003800000 */
[----:B------:R-:W-:Y:S05]  /*5000*/  @!P6 BRA `(.L_x_58696) ;  /* 0x000000000010e947 */ /* 0x000fea0003800000 */
[----:B------:R-:W2:Y:S01]  /*5010*/  LDL R64, [R1+0x94] ;  /* 0x0000940001407983 */ /* 0x000ea20000100800 */
[----:B-----5:R-:W-:-:S04]  /*5020*/  FMUL.FTZ R54, R50, UR6 ;  /* 0x0000000632367c20 */ /* 0x020fc80008410000 */
[----:B--2---:R-:W-:-:S04]  /*5030*/  FMUL.FTZ R54, R64, R54 ;  /* 0x0000003640367220 */ /* 0x004fc80000410000 */
[----:B------:R-:W-:-:S07]  /*5040*/  @P0 FADD.FTZ R54, R46, R54 ;  /* 0x000000362e360221 */ /* 0x000fce0000010000 */
.L_x_58696:
[----:B------:R-:W-:Y:S05]  /*5050*/  BSYNC B0 ;  /* 0x0000000000007941 */ /* 0x000fea0003800000 */
.L_x_58695:
[----:B------:R-:W-:Y:S04]  /*5060*/  BSSY B0, `(.L_x_58697) ;  /* 0x0000006000007945 */ /* 0x000fe80003800000 */
[----:B------:R-:W-:Y:S05]  /*5070*/  @!P6 BRA `(.L_x_58698) ;  /* 0x000000000010e947 */ /* 0x000fea0003800000 */
[----:B------:R-:W2:Y:S01]  /*5080*/  LDL R64, [R1+0x90] ;  /* 0x0000900001407983 */ /* 0x000ea20000100800 */
[----:B-----5:R-:W-:-:S04]  /*5090*/  FMUL.FTZ R55, R51, UR6 ;  /* 0x0000000633377c20 */ /* 0x020fc80008410000 */
[----:B--2---:R-:W-:-:S04]  /*50a0*/  FMUL.FTZ R55, R64, R55 ;  /* 0x0000003740377220 */ /* 0x004fc80000410000 */
[----:B------:R-:W-:-:S07]  /*50b0*/  @P0 FADD.FTZ R55, R47, R55 ;  /* 0x000000372f370221 */ /* 0x000fce0000010000 */
.L_x_58698:
[----:B------:R-:W-:Y:S05]  /*50c0*/  BSYNC B0 ;  /* 0x0000000000007941 */ /* 0x000fea0003800000 */
.L_x_58697:
        /* <DEDUP_REMOVED lines=28> */
.L_x_58700:
[----:B------:R-:W-:Y:S05]  /*5290*/  BSYNC B0 ;  /* 0x0000000000007941 */ /* 0x000fea0003800000 */
.L_x_58699:
[----:B------:R-:W-:Y:S04]  /*52a0*/  BSSY B0, `(.L_x_58701) ;  /* 0x0000006000007945 */ /* 0x000fe80003800000 */
[----:B------:R-:W-:Y:S05]  /*52b0*/  @!P6 BRA `(.L_x_58702) ;  /* 0x000000000010e947 */ /* 0x000fea0003800000 */
[----:B------:R-:W2:Y:S01]  /*52c0*/  LDL R65, [R1+0x88] ;  /* 0x0000880001417983 */ /* 0x000ea20000100800 */
[----:B-----5:R-:W-:-:S04]  /*52d0*/  FMUL.FTZ R73, R49, UR6 ;  /* 0x0000000631497c20 */ /* 0x020fc80008410000 */
[----:B--2---:R-:W-:-:S04]  /*52e0*/  FMUL.FTZ R73, R65, R73 ;  /* 0x0000004941497220 */ /* 0x004fc80000410000 */
[----:B------:R-:W-:-:S07]  /*52f0*/  @P0 FADD.FTZ R73, R45, R73 ;  /* 0x000000492d490221 */ /* 0x000fce0000010000 */
.L_x_58702:
[----:B------:R-:W-:Y:S05]  /*5300*/  BSYNC B0 ;  /* 0x0000000000007941 */ /* 0x000fea0003800000 */
.L_x_58701:
[----:B------:R-:W-:Y:S04]  /*5310*/  BSSY B0, `(.L_x_58703) ;  /* 0x0000006000007945 */ /* 0x000fe80003800000 */
[----:B------:R-:W-:Y:S05]  /*5320*/  @!P6 BRA `(.L_x_58704) ;  /* 0x000000000010e947 */ /* 0x000fea0003800000 */
[----:B------:R-:W2:Y:S01]  /*5330*/  LDL R65, [R1+0x84] ;  /* 0x0000840001417983 */ /* 0x000ea20000100800 */
[----:B-----5:R-:W-:-:S04]  /*5340*/  FMUL.FTZ R74, R50, UR6 ;  /* 0x00000006324a7c20 */ /* 0x020fc80008410000 */
[----:B--2---:R-:W-:-:S04]  /*5350*/  FMUL.FTZ R74, R65, R74 ;  /* 0x0000004a414a7220 */ /* 0x004fc80000410000 */
[----:B------:R-:W-:-:S07]  /*5360*/  @P0 FADD.FTZ R74, R46, R74 ;  /* 0x0000004a2e4a0221 */ /* 0x000fce0000010000 */
.L_x_58704:
[----:B------:R-:W-:Y:S05]  /*5370*/  BSYNC B0 ;  /* 0x0000000000007941 */ /* 0x000fea0003800000 */
.L_x_58703:
[----:B------:R-:W-:Y:S04]  /*5380*/  BSSY B0, `(.L_x_58705) ;  /* 0x0000006000007945 */ /* 0x000fe80003800000 */
[----:B------:R-:W-:Y:S05]  /*5390*/  @!P6 BRA `(.L_x_58706) ;  /* 0x000000000010e947 */ /* 0x000fea0003800000 */
[----:B------:R-:W2:Y:S01]  /*53a0*/  LDL R65, [R1+0x80] ;  /* 0x0000800001417983 */ /* 0x000ea20000100800 */
[----:B-----5:R-:W-:-:S04]  /*53b0*/  FMUL.FTZ R75, R51, UR6 ;  /* 0x00000006334b7c20 */ /* 0x020fc80008410000 */
[----:B--2---:R-:W-:-:S04]  /*53c0*/  FMUL.FTZ R75, R65, R75 ;  /* 0x0000004b414b7220 */ /* 0x004fc80000410000 */
[----:B------:R-:W-:-:S07]  /*53d0*/  @P0 FADD.FTZ R75, R47, R75 ;  /* 0x0000004b2f4b0221 */ /* 0x000fce0000010000 */
.L_x_58706:
[----:B------:R-:W-:Y:S05]  /*53e0*/  BSYNC B0 ;  /* 0x0000000000007941 */ /* 0x000fea0003800000 */
.L_x_58705:
        /* <DEDUP_REMOVED lines=28> */
.L_x_58708:
[----:B------:R-:W-:Y:S05]  /*55b0*/  BSYNC B0 ;  /* 0x0000000000007941 */ /* 0x000fea0003800000 */
.L_x_58707:
[----:B------:R-:W-:Y:S04]  /*55c0*/  BSSY B0, `(.L_x_58709) ;  /* 0x0000006000007945 */ /* 0x000fe80003800000 */
[----:B------:R-:W-:Y:S05]  /*55d0*/  @!P6 BRA `(.L_x_58710) ;  /* 0x000000000010e947 */ /* 0x000fea0003800000 */
[----:B------:R-:W2:Y:S01]  /*55e0*/  LDL R64, [R1+0x78] ;  /* 0x0000780001407983 */ /* 0x000ea20000100800 */
[----:B-----5:R-:W-:-:S04]  /*55f0*/  FMUL.FTZ R85, R49, UR6 ;  /* 0x0000000631557c20 */ /* 0x020fc80008410000 */
[----:B--2---:R-:W-:-:S04]  /*5600*/  FMUL.FTZ R85, R64, R85 ;  /* 0x0000005540557220 */ /* 0x004fc80000410000 */
[----:B------:R-:W-:-:S07]  /*5610*/  @P0 FADD.FTZ R85, R45, R85 ;  /* 0x000000552d550221 */ /* 0x000fce0000010000 */
.L_x_58710:
[----:B------:R-:W-:Y:S05]  /*5620*/  BSYNC B0 ;  /* 0x0000000000007941 */ /* 0x000fea0003800000 */
.L_x_58709:
[----:B------:R-:W-:Y:S04]  /*5630*/  BSSY B0, `(.L_x_58711) ;  /* 0x0000006000007945 */ /* 0x000fe80003800000 */
[----:B------:R-:W-:Y:S05]  /*5640*/  @!P6 BRA `(.L_x_58712) ;  /* 0x000000000010e947 */ /* 0x000fea0003800000 */
[----:B------:R-:W2:Y:S01]  /*5650*/  LDL R64, [R1+0x74] ;  /* 0x0000740001407983 */ /* 0x000ea20000100800 */
[----:B-----5:R-:W-:-:S04]  /*5660*/  FMUL.FTZ R86, R50, UR6 ;  /* 0x0000000632567c20 */ /* 0x020fc80008410000 */
[----:B--2---:R-:W-:-:S04]  /*5670*/  FMUL.FTZ R86, R64, R86 ;  /* 0x0000005640567220 */ /* 0x004fc80000410000 */
[----:B------:R-:W-:-:S07]  /*5680*/  @P0 FADD.FTZ R86, R46, R86 ;  /* 0x000000562e560221 */ /* 0x000fce0000010000 */
.L_x_58712:
[----:B------:R-:W-:Y:S05]  /*5690*/  BSYNC B0 ;  /* 0x0000000000007941 */ /* 0x000fea0003800000 */
.L_x_58711:
[----:B------:R-:W-:Y:S04]  /*56a0*/  BSSY B0, `(.L_x_58713) ;  /* 0x0000006000007945 */ /* 0x000fe80003800000 */
[----:B------:R-:W-:Y:S05]  /*56b0*/  @!P6 BRA `(.L_x_58714) ;  /* 0x000000000010e947 */ /* 0x000fea0003800000 */
[----:B------:R-:W2:Y:S01]  /*56c0*/  LDL R64, [R1+0x70] ;  /* 0x0000700001407983 */ /* 0x000ea20000100800 */
[----:B-----5:R-:W-:-:S04]  /*56d0*/  FMUL.FTZ R87, R51, UR6 ;  /* 0x0000000633577c20 */ /* 0x020fc80008410000 */
[----:B--2---:R-:W-:-:S04]  /*56e0*/  FMUL.FTZ R87, R64, R87 ;  /* 0x0000005740577220 */ /* 0x004fc80000410000 */
[----:B------:R-:W-:-:S07]  /*56f0*/  @P0 FADD.FTZ R87, R47, R87 ;  /* 0x000000572f570221 */ /* 0x000fce0000010000 */
.L_x_58714:
[----:B------:R-:W-:Y:S05]  /*5700*/  BSYNC B0 ;  /* 0x0000000000007941 */ /* 0x000fea0003800000 */
.L_x_58713:
[----:B------:R0:W-:Y:S04]  /*5710*/  STG.E.128 desc[UR4][R60.64], R84 ;  /* 0x000000543c007986 */ /* 0x0001e8000c101d04 */
[----:B------:R1:W2:Y:S01]  /*5720*/  @P0 LDG.E.128 R44, desc[UR4][R62.64] ;  /* 0x000000043e2c0981 */ /* 0x0002a2000c1e1d00 */
[----:B------:R-:W-:Y:S02]  /*5730*/  @!P6 ISETP.NE.U32.AND P1, PT, R56, RZ, PT ;  /* 0x000000ff3800e20c */ /* 0x000fe40003f25070 */
[----:B------:R-:W-:Y:S02]  /*5740*/  @P5 IADD3 R64, R184, 0x1c0, RZ ;  /* 0x000001c0b8405810 */ /* 0x000fe40007ffe0ff */
[C---:B------:R-:W-:Y:S02]  /*5750*/  @!P6 ISETP.NE.AND.EX P3, PT, R57.reuse, RZ, PT, P1 ;  /* 0x000000ff3900e20c */ /* 0x040fe40003f65310 */
[C---:B------:R-:W-:Y:S01]  /*5760*/  @!P6 ISETP.NE.U32.AND P2, PT, R56.reuse, RZ, PT ;  /* 0x000000ff3800e20c */ /* 0x040fe20003f45070 */
[----:B------:R-:W-:Y:S01]  /*5770*/  BSSY B0, `(.L_x_58715) ;  /* 0x0000015000007945 */ /* 0x000fe20003800000 */
[----:B------:R-:W-:Y:S01]  /*5780*/  @!P6 ISETP.NE.U32.AND P1, PT, R56, RZ, PT ;  /* 0x000000ff3800e20c */ /* 0x000fe20003f25070 */
[----:B-1----:R-:W1:Y:S08]  /*5790*/  @P0 LDC.64 R62, c[0x0][0x230] ;  /* 0x00008c00ff3e0b82 */ /* 0x002e700000000a00 */
[----:B0-----:R-:W0:Y:S01]  /*57a0*/  @P5 LDC.64 R60, c[0x0][0x220] ;  /* 0x00008800ff3c5b82 */ /* 0x001e220000000a00 */
[----:B------:R-:W-:-:S02]  /*57b0*/  @!P6 ISETP.NE.AND.EX P2, PT, R57, RZ, PT, P2 ;  /* 0x000000ff3900e20c */ /* 0x000fc40003f45320 */
[----:B------:R-:W-:Y:S01]  /*57c0*/  @!P6 ISETP.NE.AND.EX P1, PT, R57, RZ, PT, P1 ;  /* 0x000000ff3900e20c */ /* 0x000fe20003f25310 */
[----:B0-----:R-:W-:Y:S01]  /*57d0*/  @P5 IMAD.WIDE.U32 R60, R64, 0x10, R60 ;  /* 0x00000010403c5825 */ /* 0x001fe200078e003c */
[----:B------:R-:W-:-:S04]  /*57e0*/  IADD3 R64, R185, 0x1e0, RZ ;  /* 0x000001e0b9407810 */ /* 0x000fc80007ffe0ff */
[----:B-----5:R0:W5:Y:S01]  /*57f0*/  @P5 LDG.E.128 R48, desc[UR4][R60.64] ;  /* 0x000000043c305981 */ /* 0x020162000c1e1d00 */
[----:B-1----:R-:W-:-:S04]  /*5800*/  @P0 IMAD.WIDE.U32 R62, R64, 0x10, R62 ;  /* 0x00000010403e0825 */ /* 0x002fc800078e003e */
[----:B0-----:R-:W-:Y:S01]  /*5810*/  IMAD.WIDE.U32 R60, R65, 0x10, R58 ;  /* 0x00000010413c7825 */ /* 0x001fe200078e003a */
[----:B--2---:R-:W-:Y:S02]  /*5820*/  @!P6 FSEL R81, R45, RZ, P3 ;  /* 0x000000ff2d51e208 */ /* 0x004fe40001800000 */
[----:B------:R-:W-:-:S04]  /*5830*/  @!P6 ISETP.NE.U32.AND P3, PT, R56, RZ, PT ;  /* 0x000000ff3800e20c */ /* 0x000fc80003f65070 */
        /* <DEDUP_REMOVED lines=8> */
.L_x_58716:
[----:B------:R-:W-:Y:S05]  /*58c0*/  BSYNC B0 ;  /* 0x0000000000007941 */ /* 0x000fea0003800000 */
.L_x_58715:
[----:B------:R-:W-:Y:S04]  /*58d0*/  BSSY B0, `(.L_x_58717) ;  /* 0x0000006000007945 */ /* 0x000fe80003800000 */
[----:B------:R-:W-:Y:S05]  /*58e0*/  @!P6 BRA `(.L_x_58718) ;  /* 0x000000000010e947 */ /* 0x000fea0003800000 */
[----:B------:R-:W2:Y:S01]  /*58f0*/  LDL R65, [R1+0x68] ;  /* 0x0000680001417983 */ /* 0x000ea20000100800 */
[----:B-----5:R-:W-:-:S04]  /*5900*/  FMUL.FTZ R81, R49, UR6 ;  /* 0x0000000631517c20 */ /* 0x020fc80008410000 */
[----:B--2---:R-:W-:-:S04]  /*5910*/  FMUL.FTZ R81, R65, R81 ;  /* 0x0000005141517220 */ /* 0x004fc80000410000 */
[----:B------:R-:W-:-:S07]  /*5920*/  @P0 FADD.FTZ R81, R45, R81 ;  /* 0x000000512d510221 */ /* 0x000fce0000010000 */
.L_x_58718:
[----:B------:R-:W-:Y:S05]  /*5930*/  BSYNC B0 ;  /* 0x0000000000007941 */ /* 0x000fea0003800000 */
.L_x_58717:
[----:B------:R-:W-:Y:S04]  /*5940*/  BSSY B0, `(.L_x_58719) ;  /* 0x0000006000007945 */ /* 0x000fe80003800000 */
[----:B------:R-:W-:Y:S05]  /*5950*/  @!P6 BRA `(.L_x_58720) ;  /* 0x000000000010e947 */ /* 0x000fea0003800000 */
[----:B------:R-:W2:Y:S01]  /*5960*/  LDL R65, [R1+0x64] ;  /* 0x0000640001417983 */ /* 0x000ea20000100800 */
[----:B-----5:R-:W-:-:S04]  /*5970*/  FMUL.FTZ R82, R50, UR6 ;  /* 0x0000000632527c20 */ /* 0x020fc80008410000 */
[----:B--2---:R-:W-:-:S04]  /*5980*/  FMUL.FTZ R82, R65, R82 ;  /* 0x0000005241527220 */ /* 0x004fc80000410000 */
[----:B------:R-:W-:-:S07]  /*5990*/  @P0 FADD.FTZ R82, R46, R82 ;  /* 0x000000522e520221 */ /* 0x000fce0000010000 */
.L_x_58720:
[----:B------:R-:W-:Y:S05]  /*59a0*/  BSYNC B0 ;  /* 0x0000000000007941 */ /* 0x000fea0003800000 */
.L_x_58719:
[----:B------:R-:W-:Y:S01]  /*59b0*/  BSSY B0, `(.L_x_58721) ;  /* 0x0000007000007945 */ /* 0x000fe20003800000 */
[----:B------:R-:W-:-:S03]  /*59c0*/  @!P6 FSEL R83, R47, RZ, P1 ;  /* 0x000000ff2f53e208 */ /* 0x000fc60000800000 */
[----:B------:R-:W-:Y:S05]  /*59d0*/  @!P6 BRA `(.L_x_58722) ;  /* 0x000000000010e947 */ /* 0x000fea0003800000 */
[----:B------:R-:W2:Y:S01]  /*59e0*/  LDL R65, [R1+0x60] ;  /* 0x0000600001417983 */ /* 0x000ea20000100800 */
[----:B-----5:R-:W-:-:S04]  /*59f0*/  FMUL.FTZ R83, R51, UR6 ;  /* 0x0000000633537c20 */ /* 0x020fc80008410000 */
[----:B--2---:R-:W-:-:S04]  /*5a00*/  FMUL.FTZ R83, R65, R83 ;  /* 0x0000005341537220 */ /* 0x004fc80000410000 */
[----:B------:R-:W-:-:S07]  /*5a10*/  @P0 FADD.FTZ R83, R47, R83 ;  /* 0x000000532f530221 */ /* 0x000fce0000010000 */
.L_x_58722:
[----:B------:R-:W-:Y:S05]  /*5a20*/  BSYNC B0 ;  /* 0x0000000000007941 */ /* 0x000fea0003800000 */
.L_x_58721:
        /* <DEDUP_REMOVED lines=18> */
[----:B------:R-:W2:Y:S01]  /*5b50*/  LDL R66, [R1+0x5c] ;  /* 0x00005c0001427983 */ /* 0x000ea20000100800 */
[----:B-----5:R-:W-:-:S04]  /*5b60*/  FMUL.FTZ R76, R48, UR6 ;  /* 0x00000006304c7c20 */ /* 0x020fc80008410000 */
[----:B--2---:R-:W-:-:S04]  /*5b70*/  FMUL.FTZ R76, R66, R76 ;  /* 0x0000004c424c7220 */ /* 0x004fc80000410000 */
[----:B------:R-:W-:-:S07]  /*5b80*/  @P0 FADD.FTZ R76, R44, R76 ;  /* 0x0000004c2c4c0221 */ /* 0x000fce0000010000 */
.L_x_58724:
[----:B------:R-:W-:Y:S05]  /*5b90*/  BSYNC B0 ;  /* 0x0000000000007941 */ /* 0x000fea0003800000 */
.L_x_58723:
[----:B------:R-:W-:Y:S01]  /*5ba0*/  BSSY B0, `(.L_x_58725) ;  /* 0x0000007000007945 */ /* 0x000fe20003800000 */
[----:B------:R-:W-:-:S03]  /*5bb0*/  @!P6 FSEL R77, R45, RZ, P3 ;  /* 0x000000ff2d4de208 */ /* 0x000fc60001800000 */
[----:B------:R-:W-:Y:S05]  /*5bc0*/  @!P6 BRA `(.L_x_58726) ;  /* 0x000000000010e947 */ /* 0x000fea0003800000 */
[----:B------:R-:W2:Y:S01]  /*5bd0*/  LDL R62, [R1+0x58] ;  /* 0x00005800013e7983 */ /* 0x000ea20000100800 */
[----:B-----5:R-:W-:-:S04]  /*5be0*/  FMUL.FTZ R77, R49, UR6 ;  /* 0x00000006314d7c20 */ /* 0x020fc80008410000 */
[----:B--2---:R-:W-:-:S04]  /*5bf0*/  FMUL.FTZ R77, R62, R77 ;  /* 0x0000004d3e4d7220 */ /* 0x004fc80000410000 */
[----:B------:R-:W-:-:S07]  /*5c00*/  @P0 FADD.FTZ R77, R45, R77 ;  /* 0x0000004d2d4d0221 */ /* 0x000fce0000010000 */
.L_x_58726:
[----:B------:R-:W-:Y:S05]  /*5c10*/  BSYNC B0 ;  /* 0x0000000000007941 */ /* 0x000fea0003800000 */
.L_x_58725:
[----:B------:R-:W-:Y:S01]  /*5c20*/  BSSY B0, `(.L_x_58727) ;  /* 0x0000007000007945 */ /* 0x000fe20003800000 */
[----:B------:R-:W-:-:S03]  /*5c30*/  @!P6 FSEL R78, R46, RZ, P1 ;  /* 0x000000ff2e4ee208 */ /* 0x000fc60000800000 */
[----:B------:R-:W-:Y:S05]  /*5c40*/  @!P6 BRA `(.L_x_58728) ;  /* 0x000000000010e947 */ /* 0x000fea0003800000 */
[----:B------:R-:W2:Y:S01]  /*5c50*/  LDL R62, [R1+0x54] ;  /* 0x00005400013e7983 */ /* 0x000ea20000100800 */
[----:B-----5:R-:W-:-:S04]  /*5c60*/  FMUL.FTZ R78, R50, UR6 ;  /* 0x00000006324e7c20 */ /* 0x020fc80008410000 */
[----:B--2---:R-:W-:-:S04]  /*5c70*/  FMUL.FTZ R78, R62, R78 ;  /* 0x0000004e3e4e7220 */ /* 0x004fc80000410000 */
[----:B------:R-:W-:-:S07]  /*5c80*/  @P0 FADD.FTZ R78, R46, R78 ;  /* 0x0000004e2e4e0221 */ /* 0x000fce0000010000 */
.L_x_58728:
[----:B------:R-:W-:Y:S05]  /*5c90*/  BSYNC B0 ;  /* 0x0000000000007941 */ /* 0x000fea0003800000 */
.L_x_58727:
[----:B------:R-:W-:Y:S01]  /*5ca0*/  BSSY B0, `(.L_x_58729) ;  /* 0x0000008000007945 */ /* 0x000fe20003800000 */
[----:B------:R-:W-:Y:S01]  /*5cb0*/  IMAD.WIDE.U32 R62, R64, 0x10, R58 ;  /* 0x00000010403e7825 */ /* 0x000fe200078e003a */
[----:B------:R-:W-:Y:S02]  /*5cc0*/  @!P6 FSEL R79, R47, RZ, P2 ;  /* 0x000000ff2f4fe208 */ /* 0x000fe40001000000 */
[----:B------:R-:W-:Y:S05]  /*5cd0*/  @!P6 BRA `(.L_x_58730) ;  /* 0x000000000010e947 */ /* 0x000fea0003800000 */
[----:B------:R-:W2:Y:S01]  /*5ce0*/  LDL R65, [R1+0x50] ;  /* 0x0000500001417983 */ /* 0x000ea20000100800 */
[----:B-----5:R-:W-:-:S04]  /*5cf0*/  FMUL.FTZ R79, R51, UR6 ;  /* 0x00000006334f7c20 */ /* 0x020fc80008410000 */
[----:B--2---:R-:W-:-:S04]  /*5d00*/  FMUL.FTZ R79, R65, R79 ;  /* 0x0000004f414f7220 */ /* 0x004fc80000410000 */
[----:B------:R-:W-:-:S07]  /*5d10*/  @P0 FADD.FTZ R79, R47, R79 ;  /* 0x0000004f2f4f0221 */ /* 0x000fce0000010000 */
.L_x_58730:
[----:B------:R-:W-:Y:S05]  /*5d20*/  BSYNC B0 ;  /* 0x0000000000007941 */ /* 0x000fea0003800000 */
.L_x_58729:
        /* <DEDUP_REMOVED lines=24> */
.L_x_58732:
[----:B------:R-:W-:Y:S05]  /*5eb0*/  BSYNC B0 ;  /* 0x0000000000007941 */ /* 0x000fea0003800000 */
.L_x_58731:
[----:B------:R-:W-:Y:S01]  /*5ec0*/  BSSY B0, `(.L_x_58733) ;  /* 0x0000007000007945 */ /* 0x000fe20003800000 */
[----:B------:R-:W-:-:S03]  /*5ed0*/  @!P6 FSEL R69, R45, RZ, P3 ;  /* 0x000000ff2d45e208 */ /* 0x000fc60001800000 */
[----:B------:R-:W-:Y:S05]  /*5ee0*/  @!P6 BRA `(.L_x_58734) ;  /* 0x000000000010e947 */ /* 0x000fea0003800000 */
[----:B------:R-:W2:Y:S01]  /*5ef0*/  LDL R62, [R1+0x48] ;  /* 0x00004800013e7983 */ /* 0x000ea20000100800 */
[----:B-----5:R-:W-:-:S04]  /*5f00*/  FMUL.FTZ R69, R49, UR6 ;  /* 0x0000000631457c20 */ /* 0x020fc80008410000 */
[----:B--2---:R-:W-:-:S04]  /*5f10*/  FMUL.FTZ R69, R62, R69 ;  /* 0x000000453e457220 */ /* 0x004fc80000410000 */
[----:B------:R-:W-:-:S07]  /*5f20*/  @P0 FADD.FTZ R69, R45, R69 ;  /* 0x000000452d450221 */ /* 0x000fce0000010000 */
.L_x_58734:
[----:B------:R-:W-:Y:S05]  /*5f30*/  BSYNC B0 ;  /* 0x0000000000007941 */ /* 0x000fea0003800000 */
.L_x_58733:
[----:B------:R-:W-:Y:S01]  /*5f40*/  BSSY B0, `(.L_x_58735) ;  /* 0x0000007000007945 */ /* 0x000fe20003800000 */
[----:B------:R-:W-:-:S03]  /*5f50*/  @!P6 FSEL R70, R46, RZ, P1 ;  /* 0x000000ff2e46e208 */ /* 0x000fc60000800000 */
[----:B------:R-:W-:Y:S05]  /*5f60*/  @!P6 BRA `(.L_x_58736) ;  /* 0x000000000010e947 */ /* 0x000fea0003800000 */
[----:B------:R-:W2:Y:S01]  /*5f70*/  LDL R62, [R1+0x44] ;  /* 0x00004400013e7983 */ /* 0x000ea20000100800 */
[----:B-----5:R-:W-:-:S04]  /*5f80*/  FMUL.FTZ R70, R50, UR6 ;  /* 0x0000000632467c20 */ /* 0x020fc80008410000 */
[----:B--2---:R-:W-:-:S04]  /*5f90*/  FMUL.FTZ R70, R62, R70 ;  /* 0x000000463e467220 */ /* 0x004fc80000410000 */
[----:B------:R-:W-:-:S07]  /*5fa0*/  @P0 FADD.FTZ R70, R46, R70 ;  /* 0x000000462e460221 */ /* 0x000fce0000010000 */
.L_x_58736:
[----:B------:R-:W-:Y:S05]  /*5fb0*/  BSYNC B0 ;  /* 0x0000000000007941 */ /* 0x000fea0003800000 */
.L_x_58735:
        /* <DEDUP_REMOVED lines=8> */
.L_x_58738:
[----:B------:R-:W-:Y:S05]  /*6040*/  BSYNC B0 ;  /* 0x0000000000007941 */ /* 0x000fea0003800000 */
.L_x_58737:
        /* <DEDUP_REMOVED lines=24> */
.L_x_58740:
[----:B------:R-:W-:Y:S05]  /*61d0*/  BSYNC B0 ;  /* 0x0000000000007941 */ /* 0x000fea0003800000 */
.L_x_58739:
[----:B------:R-:W-:Y:S01]  /*61e0*/  BSSY B0, `(.L_x_58741) ;  /* 0x0000007000007945 */ /* 0x000fe20003800000 */
[----:B------:R-:W-:-:S03]  /*61f0*/  @!P6 FSEL R65, R45, RZ, P3 ;  /* 0x000000ff2d41e208 */ /* 0x000fc60001800000 */
[----:B------:R-:W-:Y:S05]  /*6200*/  @!P6 BRA `(.L_x_58742) ;  /* 0x000000000010e947 */ /* 0x000fea0003800000 */
[----:B------:R-:W2:Y:S01]  /*6210*/  LDL R62, [R1+0x38] ;  /* 0x00003800013e7983 */ /* 0x000ea20000100800 */
[----:B-----5:R-:W-:-:S04]  /*6220*/  FMUL.FTZ R65, R49, UR6 ;  /* 0x0000000631417c20 */ /* 0x020fc80008410000 */
[----:B--2---:R-:W-:-:S04]  /*6230*/  FMUL.FTZ R65, R62, R65 ;  /* 0x000000413e417220 */ /* 0x004fc80000410000 */
[----:B------:R-:W-:-:S07]  /*6240*/  @P0 FADD.FTZ R65, R45, R65 ;  /* 0x000000412d410221 */ /* 0x000fce0000010000 */
.L_x_58742:
[----:B------:R-:W-:Y:S05]  /*6250*/  BSYNC B0 ;  /* 0x0000000000007941 */ /* 0x000fea0003800000 */
.L_x_58741:
[----:B------:R-:W-:Y:S01]  /*6260*/  BSSY B0, `(.L_x_58743) ;  /* 0x0000007000007945 */ /* 0x000fe20003800000 */
[----:B------:R-:W-:-:S03]  /*6270*/  @!P6 FSEL R66, R46, RZ, P1 ;  /* 0x000000ff2e42e208 */ /* 0x000fc60000800000 */
[----:B------:R-:W-:Y:S05]  /*6280*/  @!P6 BRA `(.L_x_58744) ;  /* 0x000000000010e947 */ /* 0x000fea0003800000 */
[----:B------:R-:W2:Y:S01]  /*6290*/  LDL R62, [R1+0x34] ;  /* 0x00003400013e7983 */ /* 0x000ea20000100800 */
[----:B-----5:R-:W-:-:S04]  /*62a0*/  FMUL.FTZ R66, R50, UR6 ;  /* 0x0000000632427c20 */ /* 0x020fc80008410000 */
[----:B--2---:R-:W-:-:S04]  /*62b0*/  FMUL.FTZ R66, R62, R66 ;  /* 0x000000423e427220 */ /* 0x004fc80000410000 */
[----:B------:R-:W-:-:S07]  /*62c0*/  @P0 FADD.FTZ R66, R46, R66 ;  /* 0x000000422e420221 */ /* 0x000fce0000010000 */
.L_x_58744:
[----:B------:R-:W-:Y:S05]  /*62d0*/  BSYNC B0 ;  /* 0x0000000000007941 */ /* 0x000fea0003800000 */
.L_x_58743:
        /* <DEDUP_REMOVED lines=8> */
.L_x_58746:
[----:B------:R-:W-:Y:S05]  /*6360*/  BSYNC B0 ;  /* 0x0000000000007941 */ /* 0x000fea0003800000 */
.L_x_58745:
        /* <DEDUP_REMOVED lines=20> */
[----:B------:R-:W2:Y:S01]  /*64b0*/  LDL R171, [R1+0x2c] ;  /* 0x00002c0001ab7983 */ /* 0x000ea20000100800 */
[----:B-----5:R-:W-:-:S04]  /*64c0*/  FMUL.FTZ R60, R48, UR6 ;  /* 0x00000006303c7c20 */ /* 0x020fc80008410000 */
[----:B--2---:R-:W-:-:S04]  /*64d0*/  FMUL.FTZ R60, R171, R60 ;  /* 0x0000003cab3c7220 */ /* 0x004fc80000410000 */
[----:B------:R-:W-:-:S07]  /*64e0*/  @P0 FADD.FTZ R60, R44, R60 ;  /* 0x0000003c2c3c0221 */ /* 0x000fce0000010000 */
.L_x_58748:
[----:B------:R-:W-:Y:S05]  /*64f0*/  BSYNC B0 ;  /* 0x0000000000007941 */ /* 0x000fea0003800000 */
.L_x_58747:
[----:B------:R-:W-:Y:S01]  /*6500*/  BSSY B0, `(.L_x_58749) ;  /* 0x0000007000007945 */ /* 0x000fe20003800000 */
[----:B------:R-:W-:-:S03]  /*6510*/  @!P6 FSEL R61, R45, RZ, P3 ;  /* 0x000000ff2d3de208 */ /* 0x000fc60001800000 */
[----:B------:R-:W-:Y:S05]  /*6520*/  @!P6 BRA `(.L_x_58750) ;  /* 0x000000000010e947 */ /* 0x000fea0003800000 */
[----:B------:R-:W2:Y:S01]  /*6530*/  LDL R62, [R1+0x28] ;  /* 0x00002800013e7983 */ /* 0x000ea20000100800 */
[----:B-----5:R-:W-:-:S04]  /*6540*/  FMUL.FTZ R61, R49, UR6 ;  /* 0x00000006313d7c20 */ /* 0x020fc80008410000 */
[----:B--2---:R-:W-:-:S04]  /*6550*/  FMUL.FTZ R61, R62, R61 ;  /* 0x0000003d3e3d7220 */ /* 0x004fc80000410000 */
[----:B------:R-:W-:-:S07]  /*6560*/  @P0 FADD.FTZ R61, R45, R61 ;  /* 0x0000003d2d3d0221 */ /* 0x000fce0000010000 */
.L_x_58750:
[----:B------:R-:W-:Y:S05]  /*6570*/  BSYNC B0 ;  /* 0x0000000000007941 */ /* 0x000fea0003800000 */
.L_x_58749:
[----:B------:R-:W-:Y:S01]  /*6580*/  BSSY B0, `(.L_x_58751) ;  /* 0x0000007000007945 */ /* 0x000fe20003800000 */
[----:B------:R-:W-:-:S03]  /*6590*/  @!P6 FSEL R62, R46, RZ, P1 ;  /* 0x000000ff2e3ee208 */ /* 0x000fc60000800000 */
[----:B------:R-:W-:Y:S05]  /*65a0*/  @!P6 BRA `(.L_x_58752) ;  /* 0x000000000010e947 */ /* 0x000fea0003800000 */
[----:B------:R-:W2:Y:S01]  /*65b0*/  LDL R63, [R1+0x24] ;  /* 0x00002400013f7983 */ /* 0x000ea20000100800 */
[----:B-----5:R-:W-:-:S04]  /*65c0*/  FMUL.FTZ R62, R50, UR6 ;  /* 0x00000006323e7c20 */ /* 0x020fc80008410000 */
[----:B--2---:R-:W-:-:S04]  /*65d0*/  FMUL.FTZ R62, R63, R62 ;  /* 0x0000003e3f3e7220 */ /* 0x004fc80000410000 */
[----:B------:R-:W-:-:S07]  /*65e0*/  @P0 FADD.FTZ R62, R46, R62 ;  /* 0x0000003e2e3e0221 */ /* 0x000fce0000010000 */
.L_x_58752:
[----:B------:R-:W-:Y:S05]  /*65f0*/  BSYNC B0 ;  /* 0x0000000000007941 */ /* 0x000fea0003800000 */
.L_x_58751:
[----:B------:R-:W-:Y:S01]  /*6600*/  BSSY B0, `(.L_x_58753) ;  /* 0x000000a000007945 */ /* 0x000fe20003800000 */
[----:B------:R-:W-:Y:S01]  /*6610*/  IMAD.WIDE.U32 R170, R170, 0x10, R58 ;  /* 0x00000010aaaa7825 */ /* 0x000fe200078e003a */
[----:B------:R-:W-:Y:S02]  /*6620*/  @!P6 FSEL R63, R47, RZ, P2 ;  /* 0x000000ff2f3fe208 */ /* 0x000fe40001000000 */
[----:B------:R-:W-:Y:S05]  /*6630*/  @!P6 BRA `(.L_x_58754) ;  /* 0x000000000018e947 */ /* 0x000fea0003800000 */
[----:B------:R0:W-:Y:S04]  /*6640*/  STL [R1+0x150], R0 ;  /* 0x0001500001007387 */ /* 0x0001e80000100800 */
[----:B0-----:R-:W2:Y:S01]  /*6650*/  LDL R0, [R1+0x20] ;  /* 0x0000200001007983 */ /* 0x001ea20000100800 */
[----:B-----5:R-:W-:-:S04]  /*6660*/  FMUL.FTZ R63, R51, UR6 ;  /* 0x00000006333f7c20 */ /* 0x020fc80008410000 */
[----:B--2---:R-:W-:Y:S02]  /*6670*/  FMUL.FTZ R63, R0, R63 ;  /* 0x0000003f003f7220 */ /* 0x004fe40000410000 */
[----:B------:R0:W5:Y:S02]  /*6680*/  LDL.LU R0, [R1+0x150] ;  /* 0x0001500001007983 */ /* 0x0001640000300800 */
[----:B------:R-:W-:-:S07]  /*6690*/  @P0 FADD.FTZ R63, R47, R63 ;  /* 0x0000003f2f3f0221 */ /* 0x000fce0000010000 */
.L_x_58754:
[----:B------:R-:W-:Y:S05]  /*66a0*/  BSYNC B0 ;  /* 0x0000000000007941 */ /* 0x000fea0003800000 */
.L_x_58753:
[----:B------:R-:W-:Y:S01]  /*66b0*/  IADD3 R185, R185, 0x260, RZ ;  /* 0x00000260b9b97810 */ /* 0x000fe20007ffe0ff */
[----:B------:R1:W-:Y:S04]  /*66c0*/  STG.E.128 desc[UR4][R170.64], R60 ;  /* 0x0000003caa007986 */ /* 0x0003e8000c101d04 */
[----:B------:R-:W-:-:S05]  /*66d0*/  @P0 IMAD.WIDE.U32 R150, R185, 0x10, R150 ;  /* 0x00000010b9960825 */ /* 0x000fca00078e0096 */
[----:B------:R2:W3:Y:S01]  /*66e0*/  @P0 LDG.E.128 R44, desc[UR4][R150.64] ;  /* 0x00000004962c0981 */ /* 0x0004e2000c1e1d00 */
[----:B------:R-:W-:Y:S01]  /*66f0*/  @P5 IADD3 R184, R184, 0x260, RZ ;  /* 0x00000260b8b85810 */ /* 0x000fe20007ffe0ff */
[----:B--2---:R-:W2:Y:S01]  /*6700*/  @P5 LDC.64 R150, c[0x0][0x220] ;  /* 0x00008800ff965b82 */ /* 0x004ea20000000a00 */
[C---:B------:R-:W-:Y:S01]  /*6710*/  @!P6 ISETP.NE.U32.AND P3, PT, R56.reuse, RZ, PT ;  /* 0x000000ff3800e20c */ /* 0x040fe20003f65070 */
[----:B------:R-:W-:Y:S01]  /*6720*/  BSSY B0, `(.L_x_58755) ;  /* 0x0000011000007945 */ /* 0x000fe20003800000 */
[C---:B------:R-:W-:Y:S02]  /*6730*/  @!P6 ISETP.NE.U32.AND P2, PT, R56.reuse, RZ, PT ;  /* 0x000000ff3800e20c */ /* 0x040fe40003f45070 */
[----:B------:R-:W-:Y:S02]  /*6740*/  @!P6 ISETP.NE.U32.AND P1, PT, R56, RZ, PT ;  /* 0x000000ff3800e20c */ /* 0x000fe40003f25070 */
[C---:B------:R-:W-:Y:S02]  /*6750*/  @!P6 ISETP.NE.AND.EX P3, PT, R57.reuse, RZ, PT, P3 ;  /* 0x000000ff3900e20c */ /* 0x040fe40003f65330 */
[----:B------:R-:W-:-:S02]  /*6760*/  @!P6 ISETP.NE.AND.EX P2, PT, R57, RZ, PT, P2 ;  /* 0x000000ff3900e20c */ /* 0x000fc40003f45320 */
[----:B------:R-:W-:Y:S01]  /*6770*/  @!P6 ISETP.NE.AND.EX P1, PT, R57, RZ, PT, P1 ;  /* 0x000000ff3900e20c */ /* 0x000fe20003f25310 */
[----:B--2---:R-:W-:-:S05]  /*6780*/  @P5 IMAD.WIDE.U32 R150, R184, 0x10, R150 ;  /* 0x00000010b8965825 */ /* 0x004fca00078e0096 */
[----:B-----5:R2:W5:Y:S01]  /*6790*/  @P5 LDG.E.128 R48, desc[UR4][R150.64] ;  /* 0x0000000496305981 */ /* 0x020562000c1e1d00 */
[----:B------:R-:W-:-:S04]  /*67a0*/  @!P6 ISETP.NE.U32.AND P5, PT, R56, RZ, PT ;  /* 0x000000ff3800e20c */ /* 0x000fc80003fa5070 */
[----:B------:R-:W-:Y:S01]  /*67b0*/  @!P6 ISETP.NE.AND.EX P5, PT, R57, RZ, PT, P5 ;  /* 0x000000ff3900e20c */ /* 0x000fe20003fa5350 */
[----:B--2---:R-:W-:Y:S01]  /*67c0*/  IMAD.WIDE.U32 R150, R185, 0x10, R58 ;  /* 0x00000010b9967825 */ /* 0x004fe200078e003a */
[----:B---3--:R-:W-:Y:S01]  /*67d0*/  @!P6 FSEL R56, R44, RZ, P3 ;  /* 0x000000ff2c38e208 */ /* 0x008fe20001800000 */
[----:B-1----:R-:W-:Y:S10]  /*67e0*/  @!P6 BRA `(.L_x_58756) ;  /* 0x000000000010e947 */ /* 0x002ff40003800000 */
[----:B------:R-:W2:Y:S01]  /*67f0*/  LDL R171, [R1+0x1c] ;  /* 0x00001c0001ab7983 */ /* 0x000ea20000100800 */
[----:B-----5:R-:W-:-:S04]  /*6800*/  FMUL.FTZ R56, R48, UR6 ;  /* 0x0000000630387c20 */ /* 0x020fc80008410000 */
[----:B--2---:R-:W-:-:S04]  /*6810*/  FMUL.FTZ R56, R171, R56 ;  /* 0x00000038ab387220 */ /* 0x004fc80000410000 */
[----:B------:R-:W-:-:S07]  /*6820*/  @P0 FADD.FTZ R56, R44, R56 ;  /* 0x000000382c380221 */ /* 0x000fce0000010000 */
.L_x_58756:
[----:B------:R-:W-:Y:S05]  /*6830*/  BSYNC B0 ;  /* 0x0000000000007941 */ /* 0x000fea0003800000 */
.L_x_58755:
[----:B------:R-:W-:Y:S01]  /*6840*/  BSSY B0, `(.L_x_58757) ;  /* 0x0000007000007945 */ /* 0x000fe20003800000 */
[----:B------:R-:W-:-:S03]  /*6850*/  @!P6 FSEL R57, R45, RZ, P2 ;  /* 0x000000ff2d39e208 */ /* 0x000fc60001000000 */
[----:B------:R-:W-:Y:S05]  /*6860*/  @!P6 BRA `(.L_x_58758) ;  /* 0x000000000010e947 */ /* 0x000fea0003800000 */
[----:B------:R-:W2:Y:S01]  /*6870*/  LDL R58, [R1+0x18] ;  /* 0x00001800013a7983 */ /* 0x000ea20000100800 */
[----:B-----5:R-:W-:-:S04]  /*6880*/  FMUL.FTZ R57, R49, UR6 ;  /* 0x0000000631397c20 */ /* 0x020fc80008410000 */
[----:B--2---:R-:W-:-:S04]  /*6890*/  FMUL.FTZ R57, R58, R57 ;  /* 0x000000393a397220 */ /* 0x004fc80000410000 */
[----:B------:R-:W-:-:S07]  /*68a0*/  @P0 FADD.FTZ R57, R45, R57 ;  /* 0x000000392d390221 */ /* 0x000fce0000010000 */
.L_x_58758:
[----:B------:R-:W-:Y:S05]  /*68b0*/  BSYNC B0 ;  /* 0x0000000000007941 */ /* 0x000fea0003800000 */
.L_x_58757:
[----:B------:R-:W-:Y:S01]  /*68c0*/  BSSY B0, `(.L_x_58759) ;  /* 0x0000007000007945 */ /* 0x000fe20003800000 */
[----:B------:R-:W-:-:S03]  /*68d0*/  @!P6 FSEL R58, R46, RZ, P1 ;  /* 0x000000ff2e3ae208 */ /* 0x000fc60000800000 */
[----:B------:R-:W-:Y:S05]  /*68e0*/  @!P6 BRA `(.L_x_58760) ;  /* 0x000000000010e947 */ /* 0x000fea0003800000 */
[----:B------:R-:W2:Y:S01]  /*68f0*/  LDL R59, [R1+0x14] ;  /* 0x00001400013b7983 */ /* 0x000ea20000100800 */
[----:B-----5:R-:W-:-:S04]  /*6900*/  FMUL.FTZ R58, R50, UR6 ;  /* 0x00000006323a7c20 */ /* 0x020fc80008410000 */
[----:B--2---:R-:W-:-:S04]  /*6910*/  FMUL.FTZ R58, R59, R58 ;  /* 0x0000003a3b3a7220 */ /* 0x004fc80000410000 */
[----:B------:R-:W-:-:S07]  /*6920*/  @P0 FADD.FTZ R58, R46, R58 ;  /* 0x0000003a2e3a0221 */ /* 0x000fce0000010000 */
.L_x_58760:
[----:B------:R-:W-:Y:S05]  /*6930*/  BSYNC B0 ;  /* 0x0000000000007941 */ /* 0x000fea0003800000 */
.L_x_58759:
[----:B------:R-:W-:Y:S01]  /*6940*/  BSSY B0, `(.L_x_58761) ;  /* 0x0000007000007945 */ /* 0x000fe20003800000 */
[----:B------:R-:W-:-:S03]  /*6950*/  @!P6 FSEL R59, R47, RZ, P5 ;  /* 0x000000ff2f3be208 */ /* 0x000fc60002800000 */
[----:B------:R-:W-:Y:S05]  /*6960*/  @!P6 BRA `(.L_x_58762) ;  /* 0x000000000010e947 */ /* 0x000fea0003800000 */
[----:B------:R-:W2:Y:S01]  /*6970*/  LDL R170, [R1+0x10] ;  /* 0x0000100001aa7983 */ /* 0x000ea20000100800 */
[----:B-----5:R-:W-:-:S04]  /*6980*/  FMUL.FTZ R59, R51, UR6 ;  /* 0x00000006333b7c20 */ /* 0x020fc80008410000 */
[----:B--2---:R-:W-:-:S04]  /*6990*/  FMUL.FTZ R59, R170, R59 ;  /* 0x0000003baa3b7220 */ /* 0x004fc80000410000 */
[----:B------:R-:W-:-:S07]  /*69a0*/  @P0 FADD.FTZ R59, R47, R59 ;  /* 0x0000003b2f3b0221 */ /* 0x000fce0000010000 */
.L_x_58762:
[----:B------:R-:W-:Y:S05]  /*69b0*/  BSYNC B0 ;  /* 0x0000000000007941 */ /* 0x000fea0003800000 */
.L_x_58761:
[----:B------:R1:W-:Y:S01]  /*69c0*/  STG.E.128 desc[UR4][R150.64], R56 ;  /* 0x0000003896007986 */ /* 0x0003e2000c101d04 */
[----:B------:R-:W-:Y:S01]  /*69d0*/  UMOV UR8, 0xffffffff ;  /* 0xffffffff00087882 */ /* 0x000fe20000000000 */
[----:B------:R-:W2:Y:S01]  /*69e0*/  S2R R170, SR_TID.X ;  /* 0x0000000000aa7919 */ /* 0x000ea20000002100 */
[----:B-1----:R-:W-:-:S04]  /*69f0*/  FADD.FTZ R150, RZ, R128 ;  /* 0x00000080ff967221 */ /* 0x002fc80000010000 */
[----:B------:R-:W-:-:S04]  /*6a00*/  FADD.FTZ R150, R150, R129 ;  /* 0x0000008196967221 */ /* 0x000fc80000010000 */
[----:B------:R-:W-:-:S04]  /*6a10*/  FADD.FTZ R150, R150, R130 ;  /* 0x0000008296967221 */ /* 0x000fc80000010000 */
[----:B------:R-:W-:-:S04]  /*6a20*/  FADD.FTZ R150, R150, R131 ;  /* 0x0000008396967221 */ /* 0x000fc80000010000 */
[----:B------:R-:W-:Y:S01]  /*6a30*/  FADD.FTZ R150, R150, R124 ;  /* 0x0000007c96967221 */ /* 0x000fe20000010000 */
[----:B--2---:R-:W-:-:S03]  /*6a40*/  LOP3.LUT R170, R170, 0x1f, RZ, 0xc0, !PT ;  /* 0x0000001faaaa7812 */ /* 0x004fc600078ec0ff */
        /* <DEDUP_REMOVED lines=78> */
[----:B------:R-:W1:Y:S01]  /*6f30*/  SHFL.BFLY PT, R150, R184, 0x1, 0x1f ;  /* 0x0c201f00b8967f89 */ /* 0x000e6200000e0000 */
[----:B------:R-:W2:Y:S01]  /*6f40*/  LDC R151, c[0x0][0x290] ;  /* 0x0000a400ff977b82 */ /* 0x000ea20000000800 */
        /* <DEDUP_REMOVED lines=170> */
[----:B------:R-:W1:Y:S02]  /*79f0*/  SHFL.BFLY PT, R150, R184, 0x1, 0x1f ;  /* 0x0c201f00b8967f89 */ /* 0x000e6400000e0000 */
[----:B-1----:R-:W-:-:S05]  /*7a00*/  FADD.FTZ R184, R184, R150 ;  /* 0x00000096b8b87221 */ /* 0x002fca0000010000 */
[----:B------:R-:W1:Y:S02]  /*7a10*/  SHFL.BFLY PT, R150, R184, 0x2, 0x1f ;  /* 0x0c401f00b8967f89 */ /* 0x000e6400000e0000 */
[----:B-1----:R-:W-:-:S05]  /*7a20*/  FADD.FTZ R184, R184, R150 ;  /* 0x00000096b8b87221 */ /* 0x002fca0000010000 */
[----:B------:R-:W1:Y:S02]  /*7a30*/  SHFL.BFLY PT, R150, R184, 0x4, 0x1f ;  /* 0x0c801f00b8967f89 */ /* 0x000e6400000e0000 */
[----:B-1----:R-:W-:-:S05]  /*7a40*/  FADD.FTZ R184, R184, R150 ;  /* 0x00000096b8b87221 */ /* 0x002fca0000010000 */
[----:B------:R-:W1:Y:S02]  /*7a50*/  SHFL.BFLY PT, R150, R184, 0x8, 0x1f ;  /* 0x0d001f00b8967f89 */ /* 0x000e6400000e0000 */
[----:B-1----:R-:W-:-:S05]  /*7a60*/  FADD.FTZ R184, R184, R150 ;  /* 0x00000096b8b87221 */ /* 0x002fca0000010000 */
[----:B------:R1:W2:Y:S02]  /*7a70*/  SHFL.BFLY PT, R150, R184, 0x10, 0x1f ;  /* 0x0e001f00b8967f89 */ /* 0x0002a400000e0000 */
.L_x_58778:
[----:B------:R-:W3:Y:S01]  /*7a80*/  LDC R151, c[0x0][0x290] ;  /* 0x0000a400ff977b82 */ /* 0x000ee20000000800 */
[----:B--2---:R-:W-:Y:S01]  /*7a90*/  FADD.FTZ R150, R184, R150 ;  /* 0x00000096b8967221 */ /* 0x004fe20000010000 */
[----:B------:R-:W-:Y:S03]  /*7aa0*/  BSSY B0, `(.L_x_58764) ;  /* 0x000014f000007945 */ /* 0x000fe60003800000 */
[----:B---3--:R-:W-:-:S03]  /*7ab0*/  FFMA.FTZ R171, R150, R151, UR7 ;  /* 0x0000000796ab7e23 */ /* 0x008fc60008010097 */
        /* <DEDUP_REMOVED lines=8> */
[----:B-1----:R-:W1:Y:S01]  /*7b40*/  MUFU.RSQ R184, R171 ;  /* 0x000000ab00b87308 */ /* 0x002e620000001400 */
[----:B--2---:R-:W-:-:S04]  /*7b50*/  @!P0 LEA R150, P1, R40, R150, 0x2 ;  /* 0x0000009628968211 */ /* 0x004fc800078210ff */
[----:B------:R-:W-:-:S05]  /*7b60*/  @!P0 LEA.HI.X R151, R40, R151, R170, 0x2, P1 ;  /* 0x0000009728978211 */ /* 0x000fca00008f14aa */
[----:B-1----:R1:W-:Y:S01]  /*7b70*/  @!P0 STG.E desc[UR4][R150.64], R184 ;  /* 0x000000b896008986 */ /* 0x0023e2000c101904 */
[----:B------:R-:W-:-:S13]  /*7b80*/  ISETP.GE.AND P0, PT, R182, 0x1, PT ;  /* 0x00000001b600780c */ /* 0x000fda0003f06270 */
[----:B-1----:R-:W-:Y:S05]  /*7b90*/  @!P0 BRA `(.L_x_58765) ;  /* 0x0000001000fc8947 */ /* 0x002fea0003800000 */
[----:B------:R-:W-:Y:S01]  /*7ba0*/  STL [R1+0x158], R45 ;  /* 0x0001582d01007387 */ /* 0x000fe20000100800 */
[----:B------:R-:W1:Y:S01]  /*7bb0*/  LDC R171, c[0x0][0x218] ;  /* 0x00008600ffab7b82 */ /* 0x000e620000000800 */
[----:B------:R-:W-:Y:S02]  /*7bc0*/  IADD3 R182, R182, -0x1, RZ ;  /* 0xffffffffb6b67810 */ /* 0x000fe40007ffe0ff */
[----:B------:R2:W-:Y:S04]  /*7bd0*/  STL [R1+0x154], R44 ;  /* 0x0001542c01007387 */ /* 0x0005e80000100800 */
[----:B------:R3:W-:Y:S04]  /*7be0*/  STL [R1+0x150], R40 ;  /* 0x0001502801007387 */ /* 0x0007e80000100800 */
[----:B------:R-:W4:Y:S04]  /*7bf0*/  LDL R170, [R1+0xc] ;  /* 0x00000c0001aa7983 */ /* 0x000f280000100800 */
[----:B--2---:R-:W2:Y:S04]  /*7c00*/  LDL R44, [R1] ;  /* 0x00000000012c7983 */ /* 0x004ea80000100800 */
[----:B---3--:R-:W3:Y:S01]  /*7c10*/  LDL R40, [R1+0x4] ;  /* 0x0000040001287983 */ /* 0x008ee20000100800 */
[----:B-1----:R-:W-:-:S03]  /*7c20*/  IMAD R182, R182, R171, RZ ;  /* 0x000000abb6b67224 */ /* 0x002fc600078e02ff */
[----:B------:R-:W4:Y:S01]  /*7c30*/  LDL R171, [R1+0x8] ;  /* 0x0000080001ab7983 */ /* 0x000f220000100800 */
[----:B------:R-:W1:Y:S01]  /*7c40*/  S2R R45, SR_TID.X ;  /* 0x00000000002d7919 */ /* 0x000e620000002100 */
[----:B------:R-:W-:Y:S02]  /*7c50*/  FSEL R185, R185, RZ, !P4 ;  /* 0x000000ffb9b97208 */ /* 0x000fe40006000000 */
[----:B------:R-:W-:-:S03]  /*7c60*/  SHF.R.S32.HI R150, RZ, 0x1f, R182 ;  /* 0x0000001fff967819 */ /* 0x000fc600000114b6 */
[C---:B------:R-:W-:Y:S01]  /*7c70*/  FADD.FTZ R131, -R185.reuse, R131 ;  /* 0x00000083b9837221 */ /* 0x040fe20000010100 */
[----:B------:R-:W-:Y:S01]  /*7c80*/  FADD.FTZ R130, -R185, R130 ;  /* 0x00000082b9827221 */ /* 0x000fe20000010100 */
[----:B------:R-:W-:Y:S02]  /*7c90*/  LEA.HI R182, R150, R182, RZ, 0x2 ;  /* 0x000000b696b67211 */ /* 0x000fe400078f10ff */
[C---:B------:R-:W-:Y:S01]  /*7ca0*/  FMUL.FTZ R131, R184.reuse, R131 ;  /* 0x00000083b8837220 */ /* 0x040fe20000410000 */
[----:B------:R-:W-:Y:S01]  /*7cb0*/  FMUL.FTZ R130, R184, R130 ;  /* 0x00000082b8827220 */ /* 0x000fe20000410000 */
[----:B------:R-:W0:Y:S01]  /*7cc0*/  LDC.64 R150, c[0x0][0x2b8] ;  /* 0x0000ae00ff967b82 */ /* 0x000e220000000a00 */
[----:B-1----:R-:W-:-:S04]  /*7cd0*/  LOP3.LUT R45, R45, 0x1f, RZ, 0xc0, !PT ;  /* 0x0000001f2d2d7812 */ /* 0x002fc800078ec0ff */
        /* <DEDUP_REMOVED lines=34> */
[----:B--2---:R-:W-:-:S02]  /*7f00*/  FFMA.FTZ R131, R44, R131, R39 ;  /* 0x000000832c837223 */ /* 0x004fc40000010027 */
[----:B------:R1:W5:Y:S01]  /*7f10*/  LDL.LU R44, [R1+0x154] ;  /* 0x00015400012c7983 */ /* 0x0003620000300800 */
[----:B---3--:R-:W-:-:S03]  /*7f20*/  FFMA.FTZ R130, R40, R130, R169 ;  /* 0x0000008228827223 */ /* 0x008fc600000100a9 */
[----:B------:R1:W5:Y:S01]  /*7f30*/  LDL.LU R40, [R1+0x150] ;  /* 0x0001500001287983 */ /* 0x0003620000300800 */
[----:B----4-:R-:W-:Y:S01]  /*7f40*/  FFMA.FTZ R128, R170, R128, R173 ;  /* 0x00000080aa807223 */ /* 0x010fe200000100ad */
[----:B------:R-:W-:Y:S01]  /*7f50*/  FFMA.FTZ R129, R171, R129, R172 ;  /* 0x00000081ab817223 */ /* 0x000fe200000100ac */
[----:B0-----:R-:W-:-:S05]  /*7f60*/  IMAD.WIDE.U32 R170, R182, 0x10, R150 ;  /* 0x00000010b6aa7825 */ /* 0x001fca00078e0096 */
[----:B------:R0:W-:Y:S02]  /*7f70*/  STG.E.128 desc[UR4][R170.64], R128 ;  /* 0x00000080aa007986 */ /* 0x0001e4000c101d04 */
[----:B0-----:R-:W-:-:S05]  /*7f80*/  IADD3 R128, R182, 0x20, RZ ;  /* 0x00000020b6807810 */ /* 0x001fca0007ffe0ff */
[----:B------:R-:W-:-:S05]  /*7f90*/  IMAD.WIDE.U32 R128, R128, 0x10, R150 ;  /* 0x0000001080807825 */ /* 0x000fca00078e0096 */
[----:B------:R0:W-:Y:S01]  /*7fa0*/  STG.E.128 desc[UR4][R128.64], R124 ;  /* 0x0000007c80007986 */ /* 0x0001e2000c101d04 */
[C---:B------:R-:W-:Y:S01]  /*7fb0*/  FMUL.FTZ R119, R184.reuse, R119 ;  /* 0x00000077b8777220 */ /* 0x040fe20000410000 */
[C---:B------:R-:W-:Y:S01]  /*7fc0*/  FMUL.FTZ R116, R184.reuse, R116 ;  /* 0x00000074b8747220 */ /* 0x040fe20000410000 */
[C---:B------:R-:W-:Y:S01]  /*7fd0*/  FMUL.FTZ R117, R184.reuse, R117 ;  /* 0x00000075b8757220 */ /* 0x040fe20000410000 */
[----:B------:R-:W-:Y:S01]  /*7fe0*/  FMUL.FTZ R118, R184, R118 ;  /* 0x00000076b8767220 */ /* 0x000fe20000410000 */
[----:B0-----:R-:W-:-:S05]  /*7ff0*/  IADD3 R124, R182, 0x40, RZ ;  /* 0x00000040b67c7810 */ /* 0x001fca0007ffe0ff */
[----:B------:R-:W-:-:S05]  /*8000*/  IMAD.WIDE.U32 R124, R124, 0x10, R150 ;  /* 0x000000107c7c7825 */ /* 0x000fca00078e0096 */
[----:B------:R0:W-:Y:S01]  /*8010*/  STG.E.128 desc[UR4][R124.64], R120 ;  /* 0x000000787c007986 */ /* 0x0001e2000c101d04 */
        /* <DEDUP_REMOVED lines=8> */
[----:B0-----:R-:W-:-:S05]  /*80a0*/  IADD3 R120, R182, 0x60, RZ ;  /* 0x00000060b6787810 */ /* 0x001fca0007ffe0ff */
[----:B------:R-:W-:-:S04]  /*80b0*/  IMAD.WIDE.U32 R120, R120, 0x10, R150 ;  /* 0x0000001078787825 */ /* 0x000fc800078e0096 */
[C---:B------:R-:W-:Y:S01]  /*80c0*/  FMUL.FTZ R115, R184.reuse, R115 ;  /* 0x00000073b8737220 */ /* 0x040fe20000410000 */
[C---:B------:R-:W-:Y:S01]  /*80d0*/  FMUL.FTZ R112, R184.reuse, R112 ;  /* 0x00000070b8707220 */ /* 0x040fe20000410000 */
[C---:B------:R-:W-:Y:S01]  /*80e0*/  FMUL.FTZ R113, R184.reuse, R113 ;  /* 0x00000071b8717220 */ /* 0x040fe20000410000 */
[----:B------:R0:W-:Y:S01]  /*80f0*/  STG.E.128 desc[UR4][R120.64], R116 ;  /* 0x0000007478007986 */ /* 0x0001e2000c101d04 */
        /* <DEDUP_REMOVED lines=9> */
[----:B0-----:R-:W-:Y:S01]  /*8190*/  IADD3 R116, R182, 0x80, RZ ;  /* 0x00000080b6747810 */ /* 0x001fe20007ffe0ff */
[----:B------:R-:W-:-:S04]  /*81a0*/  FADD.FTZ R104, -R185, R104 ;  /* 0x00000068b9687221 */ /* 0x000fc80000010100 */
[----:B------:R-:W-:-:S04]  /*81b0*/  IMAD.WIDE.U32 R116, R116, 0x10, R150 ;  /* 0x0000001074747825 */ /* 0x000fc800078e0096 */
[C---:B------:R-:W-:Y:S01]  /*81c0*/  FADD.FTZ R105, -R185.reuse, R105 ;  /* 0x00000069b9697221 */ /* 0x040fe20000010100 */
[C---:B------:R-:W-:Y:S01]  /*81d0*/  FADD.FTZ R106, -R185.reuse, R106 ;  /* 0x0000006ab96a7221 */ /* 0x040fe20000010100 */
[C---:B------:R-:W-:Y:S01]  /*81e0*/  FADD.FTZ R107, -R185.reuse, R107 ;  /* 0x0000006bb96b7221 */ /* 0x040fe20000010100 */
[C---:B------:R-:W-:Y:S01]  /*81f0*/  FADD.FTZ R124, -R185.reuse, R93 ;  /* 0x0000005db97c7221 */ /* 0x040fe20000010100 */
[----:B------:R0:W-:Y:S01]  /*8200*/  STG.E.128 desc[UR4][R116.64], R112 ;  /* 0x0000007074007986 */ /* 0x0001e2000c101d04 */
        /* <DEDUP_REMOVED lines=9> */
[----:B------:R-:W-:Y:S01]  /*82a0*/  IADD3 R60, R182, 0xc0, RZ ;  /* 0x000000c0b63c7810 */ /* 0x000fe20007ffe0ff */
[C---:B------:R-:W-:Y:S01]  /*82b0*/  FMUL.FTZ R52, R184.reuse, R104 ;  /* 0x00000068b8347220 */ /* 0x040fe20000410000 */
[C---:B------:R-:W-:Y:S01]  /*82c0*/  FMUL.FTZ R55, R184.reuse, R107 ;  /* 0x0000006bb8377220 */ /* 0x040fe20000410000 */
[C---:B------:R-:W-:Y:S01]  /*82d0*/  FMUL.FTZ R54, R184.reuse, R106 ;  /* 0x0000006ab8367220 */ /* 0x040fe20000410000 */
[----:B------:R-:W-:Y:S01]  /*82e0*/  FMUL.FTZ R53, R184, R105 ;  /* 0x00000069b8357220 */ /* 0x000fe20000410000 */
[----:B0-----:R-:W-:Y:S01]  /*82f0*/  IADD3 R112, R182, 0xa0, RZ ;  /* 0x000000a0b6707810 */ /* 0x001fe20007ffe0ff */
[----:B------:R-:W-:Y:S01]  /*8300*/  FADD.FTZ R125, -R185, R94 ;  /* 0x0000005eb97d7221 */ /* 0x000fe20000010100 */
[----:B------:R-:W-:Y:S01]  /*8310*/  FFMA.FTZ R111, R233, R111, R29 ;  /* 0x0000006fe96f7223 */ /* 0x000fe2000001001d */
[----:B------:R-:W-:Y:S01]  /*8320*/  FFMA.FTZ R110, R234, R110, R159 ;  /* 0x0000006eea6e7223 */ /* 0x000fe2000001009f */
[----:B------:R-:W-:Y:S01]  /*8330*/  FFMA.FTZ R109, R235, R109, R30 ;  /* 0x0000006deb6d7223 */ /* 0x000fe2000001001e */
[----:B------:R-:W-:Y:S01]  /*8340*/  FFMA.FTZ R108, R236, R108, R160 ;  /* 0x0000006cec6c7223 */ /* 0x000fe200000100a0 */
[----:B------:R-:W-:-:S04]  /*8350*/  IMAD.WIDE.U32 R112, R112, 0x10, R150 ;  /* 0x0000001070707825 */ /* 0x000fc800078e0096 */
[----:B------:R-:W-:Y:S01]  /*8360*/  FADD.FTZ R94, -R185, R61 ;  /* 0x0000003db95e7221 */ /* 0x000fe20000010100 */
        /* <DEDUP_REMOVED lines=29> */
[C---:B0-----:R-:W-:Y:S01]  /*8540*/  FADD.FTZ R111, -R185.reuse, R84 ;  /* 0x00000054b96f7221 */ /* 0x041fe20000010100 */
[C---:B------:R-:W-:Y:S01]  /*8550*/  FADD.FTZ R112, -R185.reuse, R85 ;  /* 0x00000055b9707221 */ /* 0x040fe20000010100 */
[C---:B------:R-:W-:Y:S01]  /*8560*/  FADD.FTZ R113, -R185.reuse, R86 ;  /* 0x00000056b9717221 */ /* 0x040fe20000010100 */
[C---:B--2---:R-:W-:Y:S01]  /*8570*/  FMUL.FTZ R61, R184.reuse, R97 ;  /* 0x00000061b83d7220 */ /* 0x044fe20000410000 */
        /* <DEDUP_REMOVED lines=78> */
[----:B------:R0:W-:Y:S01]  /*8a60*/  STG.E.128 desc[UR4][R64.64], R52 ;  /* 0x0000003440007986 */ /* 0x0001e2000c101d04 */
[----:B------:R-:W-:Y:S01]  /*8a70*/  IADD3 R88, R182, 0x1c0, RZ ;  /* 0x000001c0b6587810 */ /* 0x000fe20007ffe0ff */
[C---:B------:R-:W-:Y:S01]  /*8a80*/  FMUL.FTZ R109, R184.reuse, R109 ;  /* 0x0000006db86d7220 */ /* 0x040fe20000410000 */
[C---:B------:R-:W-:Y:S01]  /*8a90*/  FMUL.FTZ R110, R184.reuse, R110 ;  /* 0x0000006eb86e7220 */ /* 0x040fe20000410000 */
[C---:B------:R-:W-:Y:S01]  /*8aa0*/  FMUL.FTZ R71, R184.reuse, R83 ;  /* 0x00000053b8477220 */ /* 0x040fe20000410000 */
[----:B------:R-:W-:Y:S01]  /*8ab0*/  FMUL.FTZ R103, R184, R72 ;  /* 0x00000048b8677220 */ /* 0x000fe20000410000 */
[----:B------:R2:W-:Y:S01]  /*8ac0*/  STG.E.128 desc[UR4][R66.64], R56 ;  /* 0x0000003842007986 */ /* 0x0005e2000c101d04 */
[----:B------:R-:W-:-:S04]  /*8ad0*/  IMAD.WIDE.U32 R80, R80, 0x10, R150 ;  /* 0x0000001050507825 */ /* 0x000fc800078e0096 */
[----:B------:R-:W-:Y:S01]  /*8ae0*/  FMUL.FTZ R107, R184, R78 ;  /* 0x0000004eb86b7220 */ /* 0x000fe20000410000 */
[----:B------:R-:W-:Y:S01]  /*8af0*/  IADD3 R72, R182, 0x1e0, RZ ;  /* 0x000001e0b6487810 */ /* 0x000fe20007ffe0ff */
[----:B------:R3:W-:Y:S01]  /*8b00*/  STG.E.128 desc[UR4][R68.64], R60 ;  /* 0x0000003c44007986 */ /* 0x0007e2000c101d04 */
[----:B------:R-:W-:-:S04]  /*8b10*/  IMAD.WIDE.U32 R82, R82, 0x10, R150 ;  /* 0x0000001052527825 */ /* 0x000fc800078e0096 */
[C---:B------:R-:W-:Y:S01]  /*8b20*/  FMUL.FTZ R105, R184.reuse, R76 ;  /* 0x0000004cb8697220 */ /* 0x040fe20000410000 */
[C---:B------:R-:W-:Y:S01]  /*8b30*/  FMUL.FTZ R106, R184.reuse, R77 ;  /* 0x0000004db86a7220 */ /* 0x040fe20000410000 */
[----:B------:R-:W-:Y:S01]  /*8b40*/  FMUL.FTZ R108, R184, R108 ;  /* 0x0000006cb86c7220 */ /* 0x000fe20000410000 */
[----:B------:R-:W-:Y:S01]  /*8b50*/  IADD3 R78, R182, 0x200, RZ ;  /* 0x00000200b64e7810 */ /* 0x000fe20007ffe0ff */
[----:B------:R-:W-:-:S04]  /*8b60*/  IMAD.WIDE.U32 R84, R84, 0x10, R150 ;  /* 0x0000001054547825 */ /* 0x000fc800078e0096 */
[----:B0-----:R-:W-:Y:S01]  /*8b70*/  FFMA.FTZ R55, R213, R126, R19 ;  /* 0x0000007ed5377223 */ /* 0x001fe20000010013 */
[----:B------:R-:W-:Y:S01]  /*8b80*/  FFMA.FTZ R54, R214, R125, R147 ;  /* 0x0000007dd6367223 */ /* 0x000fe20000010093 */
[----:B------:R-:W-:Y:S01]  /*8b90*/  FFMA.FTZ R53, R215, R124, R20 ;  /* 0x0000007cd7357223 */ /* 0x000fe20000010014 */
[----:B------:R-:W-:Y:S01]  /*8ba0*/  FFMA.FTZ R52, R216, R123, R148 ;  /* 0x0000007bd8347223 */ /* 0x000fe20000010094 */
[----:B------:R-:W-:Y:S01]  /*8bb0*/  FMUL.FTZ R104, R184, R73 ;  /* 0x00000049b8687220 */ /* 0x000fe20000410000 */
        /* <DEDUP_REMOVED lines=8> */
[----:B------:R-:W-:Y:S01]  /*8c40*/  IADD3 R76, R182, 0x220, RZ ;  /* 0x00000220b64c7810 */ /* 0x000fe20007ffe0ff */
[----:B------:R-:W-:-:S04]  /*8c50*/  IMAD.WIDE.U32 R86, R86, 0x10, R150 ;  /* 0x0000001056567825 */ /* 0x000fc800078e0096 */
[----:B------:R-:W-:Y:S01]  /*8c60*/  FFMA.FTZ R67, R201, R114, R13 ;  /* 0x00000072c9437223 */ /* 0x000fe2000001000d */
        /* <DEDUP_REMOVED lines=12> */
[----:B------:R-:W-:Y:S01]  /*8d30*/  FMUL.FTZ R92, R184, R92 ;  /* 0x0000005cb85c7220 */ /* 0x000fe20000410000 */
[----:B------:R-:W-:Y:S01]  /*8d40*/  IADD3 R182, R182, 0x260, RZ ;  /* 0x00000260b6b67810 */ /* 0x000fe20007ffe0ff */
[----:B------:R0:W-:Y:S01]  /*8d50*/  STG.E.128 desc[UR4][R80.64], R52 ;  /* 0x0000003450007986 */ /* 0x0001e2000c101d04 */
[----:B------:R-:W-:Y:S01]  /*8d60*/  FMUL.FTZ R184, R184, R185 ;  /* 0x000000b9b8b87220 */ /* 0x000fe20000410000 */
[----:B------:R-:W-:-:S02]  /*8d70*/  IMAD.WIDE.U32 R72, R72, 0x10, R150 ;  /* 0x0000001048487825 */ /* 0x000fc400078e0096 */
[----:B------:R2:W-:Y:S02]  /*8d80*/  STG.E.128 desc[UR4][R82.64], R56 ;  /* 0x0000003852007986 */ /* 0x0005e4000c101d04 */
[--C-:B------:R-:W-:Y:S02]  /*8d90*/  IMAD.WIDE.U32 R78, R78, 0x10, R150.reuse ;  /* 0x000000104e4e7825 */ /* 0x100fe400078e0096 */
[----:B------:R3:W-:Y:S02]  /*8da0*/  STG.E.128 desc[UR4][R84.64], R60 ;  /* 0x0000003c54007986 */ /* 0x0007e4000c101d04 */
[--C-:B------:R-:W-:Y:S02]  /*8db0*/  IMAD.WIDE.U32 R76, R76, 0x10, R150.reuse ;  /* 0x000000104c4c7825 */ /* 0x100fe400078e0096 */
[----:B------:R4:W-:Y:S02]  /*8dc0*/  STG.E.128 desc[UR4][R86.64], R64 ;  /* 0x0000004056007986 */ /* 0x0009e4000c101d04 */
[----:B------:R-:W-:-:S04]  /*8dd0*/  IMAD.WIDE.U32 R74, R74, 0x10, R150 ;  /* 0x000000104a4a7825 */ /* 0x000fc800078e0096 */
[----:B0-----:R-:W-:Y:S01]  /*8de0*/  FFMA.FTZ R55, R193, R108, R9 ;  /* 0x0000006cc1377223 */ /* 0x001fe20000010009 */
        /* <DEDUP_REMOVED lines=16> */
[----:B------:R-:W-:Y:S01]  /*8ef0*/  IMAD.WIDE.U32 R150, R182, 0x10, R150 ;  /* 0x00000010b6967825 */ /* 0x000fe200078e0096 */
[----:B------:R1:W-:Y:S04]  /*8f00*/  STG.E.128 desc[UR4][R72.64], R52 ;  /* 0x0000003448007986 */ /* 0x0003e8000c101d04 */
[----:B------:R1:W-:Y:S04]  /*8f10*/  STG.E.128 desc[UR4][R78.64], R56 ;  /* 0x000000384e007986 */ /* 0x0003e8000c101d04 */
[----:B------:R1:W-:Y:S01]  /*8f20*/  STG.E.128 desc[UR4][R76.64], R60 ;  /* 0x0000003c4c007986 */ /* 0x0003e2000c101d04 */
[----:B0-----:R-:W-:Y:S01]  /*8f30*/  FFMA.FTZ R71, R174, R184, R0 ;  /* 0x000000b8ae477223 */ /* 0x001fe20000010000 */
[----:B------:R-:W-:Y:S01]  /*8f40*/  FFMA.FTZ R70, R175, R92, R41 ;  /* 0x0000005caf467223 */ /* 0x000fe20000010029 */
[----:B------:R-:W-:Y:S01]  /*8f50*/  FFMA.FTZ R69, R176, R91, R2 ;  /* 0x0000005bb0457223 */ /* 0x000fe20000010002 */
[----:B------:R-:W-:Y:S01]  /*8f60*/  FFMA.FTZ R68, R177, R90, R42 ;  /* 0x0000005ab1447223 */ /* 0x000fe2000001002a */
[----:B------:R1:W-:Y:S04]  /*8f70*/  STG.E.128 desc[UR4][R74.64], R64 ;  /* 0x000000404a007986 */ /* 0x0003e8000c101d04 */
[----:B------:R1:W-:Y:S02]  /*8f80*/  STG.E.128 desc[UR4][R150.64], R68 ;  /* 0x0000004496007986 */ /* 0x0003e4000c101d04 */
.L_x_58765:
[----:B------:R-:W-:Y:S05]  /*8f90*/  BSYNC B0 ;  /* 0x0000000000007941 */ /* 0x000fea0003800000 */
.L_x_58764:
[----:B-1----:R-:W1:Y:S02]  /*8fa0*/  LDC.64 R52, c[0x0][0x210] ;  /* 0x00008400ff347b82 */ /* 0x002e640000000a00 */
[----:B-1---5:R-:W-:-:S04]  /*8fb0*/  LEA R40, R52, R40, 0x2 ;  /* 0x0000002834287211 */ /* 0x022fc800078e10ff */
[----:B------:R-:W-:-:S13]  /*8fc0*/  ISETP.GE.AND P0, PT, R40, R53, PT ;  /* 0x000000352800720c */ /* 0x000fda0003f06270 */
[----:B------:R-:W-:Y:S05]  /*8fd0*/  @!P0 BRA `(.L_x_58766) ;  /* 0xffffff9800788947 */ /* 0x000fea000383ffff */
[----:B------:R-:W-:Y:S05]  /*8fe0*/  EXIT ;  /* 0x000000000000794d */ /* 0x000fea0003800000 */
.L_x_58763:
[----:B------:R-:W-:Y:S01]  /*8ff0*/  HFMA2.MMA R171, -RZ, RZ, 0, 5.9604644775390625e-08 ;  /* 0x00000001ffab7435 */ /* 0x000fe200000001ff */
[----:B------:R-:W-:Y:S01]  /*9000*/  BSSY B0, `(.L_x_58767) ;  /* 0x0000006000007945 */ /* 0x000fe20003800000 */
[----:B------:R-:W-:Y:S02]  /*9010*/  MOV R151, 0x1f ;  /* 0x0000001f00977802 */ /* 0x000fe40000000f00 */
[----:B------:R-:W-:-:S07]  /*9020*/  MOV R150, 0xffffffff ;  /* 0xffffffff00967802 */ /* 0x000fce0000000f00 */
[----:B0----5:R-:W-:Y:S05]  /*9030*/  WARPSYNC.COLLECTIVE R150, `(.L_x_58768) ;  /* 0x0000000096087348 */ /* 0x021fea0003c00000 */
[----:B------:R1:W2:Y:S02]  /*9040*/  SHFL.BFLY P1, R150, R184, R171, R151 ;  /* 0x0c0000abb8967389 */ /* 0x0002a40000020097 */
[----:B012--5:R-:W-:Y:S01]  /*9050*/  ENDCOLLECTIVE ;  /* 0x000000000000791b */ /* 0x027fe20003800000 */
.L_x_58768:
[----:B------:R-:W-:Y:S05]  /*9060*/  BSYNC B0 ;  /* 0x0000000000007941 */ /* 0x000fea0003800000 */
.L_x_58767:
        /* <DEDUP_REMOVED lines=8> */
.L_x_58769:
[----:B------:R-:W-:Y:S01]  /*90f0*/  HFMA2.MMA R171, -RZ, RZ, 0, 2.384185791015625e-07 ;  /* 0x00000004ffab7435 */ /* 0x000fe200000001ff */
[----:B------:R-:W-:Y:S01]  /*9100*/  FADD.FTZ R184, R184, R150 ;  /* 0x00000096b8b87221 */ /* 0x000fe20000010000 */
[----:B------:R-:W-:-:S09]  /*9110*/  MOV R150, 0xffffffff ;  /* 0xffffffff00967802 */ /* 0x000fd20000000f00 */
[----:B------:R-:W-:Y:S05]  /*9120*/  WARPSYNC.COLLECTIVE R150, `(.L_x_58770) ;  /* 0x0000000096087348 */ /* 0x000fea0003c00000 */
[----:B------:R0:W1:Y:S02]  /*9130*/  SHFL.BFLY P1, R150, R184, R171, R151 ;  /* 0x0c0000abb8967389 */ /* 0x0000640000020097 */
[----:B01----:R-:W-:Y:S01]  /*9140*/  ENDCOLLECTIVE ;  /* 0x000000000000791b */ /* 0x003fe20003800000 */
.L_x_58770:
[----:B------:R-:W-:Y:S01]  /*9150*/  HFMA2.MMA R171, -RZ, RZ, 0, 4.76837158203125e-07 ;  /* 0x00000008ffab7435 */ /* 0x000fe200000001ff */
[----:B------:R-:W-:Y:S01]  /*9160*/  FADD.FTZ R184, R184, R150 ;  /* 0x00000096b8b87221 */ /* 0x000fe20000010000 */
[----:B------:R-:W-:-:S09]  /*9170*/  MOV R150, 0xffffffff ;  /* 0xffffffff00967802 */ /* 0x000fd20000000f00 */
[----:B------:R-:W-:Y:S05]  /*9180*/  WARPSYNC.COLLECTIVE R150, `(.L_x_58771) ;  /* 0x0000000096087348 */ /* 0x000fea0003c00000 */
[----:B------:R0:W1:Y:S02]  /*9190*/  SHFL.BFLY P1, R150, R184, R171, R151 ;  /* 0x0c0000abb8967389 */ /* 0x0000640000020097 */
[----:B01----:R-:W-:Y:S01]  /*91a0*/  ENDCOLLECTIVE ;  /* 0x000000000000791b */ /* 0x003fe20003800000 */
.L_x_58771:
[----:B------:R-:W-:Y:S01]  /*91b0*/  HFMA2.MMA R171, -RZ, RZ, 0, 9.5367431640625e-07 ;  /* 0x00000010ffab7435 */ /* 0x000fe200000001ff */
[----:B------:R-:W-:Y:S01]  /*91c0*/  FADD.FTZ R184, R184, R150 ;  /* 0x00000096b8b87221 */ /* 0x000fe20000010000 */
[----:B------:R-:W-:-:S09]  /*91d0*/  MOV R150, 0xffffffff ;  /* 0xffffffff00967802 */ /* 0x000fd20000000f00 */
[----:B------:R-:W-:Y:S05]  /*91e0*/  WARPSYNC.COLLECTIVE R150, `(.L_x_58772) ;  /* 0x0000000096087348 */ /* 0x000fea0003c00000 */
[----:B------:R0:W1:Y:S02]  /*91f0*/  SHFL.BFLY P1, R150, R184, R171, R151 ;  /* 0x0c0000abb8967389 */ /* 0x0000640000020097 */
[----:B01----:R-:W-:Y:S01]  /*9200*/  ENDCOLLECTIVE ;  /* 0x000000000000791b */ /* 0x003fe20003800000 */
.L_x_58772:
        /* <DEDUP_REMOVED lines=168> */
.L_x_58773:
[----:B------:R-:W-:Y:S01]  /*9c90*/  HFMA2.MMA R171, -RZ, RZ, 0, 1.1920928955078125e-07 ;  /* 0x00000002ffab7435 */ /* 0x000fe200000001ff */
[----:B------:R-:W-:Y:S01]  /*9ca0*/  FADD.FTZ R184, R184, R150 ;  /* 0x00000096b8b87221 */ /* 0x000fe20000010000 */
[----:B------:R-:W-:-:S09]  /*9cb0*/  MOV R150, 0xffffffff ;  /* 0xffffffff00967802 */ /* 0x000fd20000000f00 */
[----:B------:R-:W-:Y:S05]  /*9cc0*/  WARPSYNC.COLLECTIVE R150, `(.L_x_58774) ;  /* 0x0000000096087348 */ /* 0x000fea0003c00000 */
[----:B------:R0:W1:Y:S02]  /*9cd0*/  SHFL.BFLY P1, R150, R184, R171, R151 ;  /* 0x0c0000abb8967389 */ /* 0x0000640000020097 */
[----:B01----:R-:W-:Y:S01]  /*9ce0*/  ENDCOLLECTIVE ;  /* 0x000000000000791b */ /* 0x003fe20003800000 */
.L_x_58774:
[----:B------:R-:W-:Y:S01]  /*9cf0*/  HFMA2.MMA R171, -RZ, RZ, 0, 2.384185791015625e-07 ;  /* 0x00000004ffab7435 */ /* 0x000fe200000001ff */
[----:B------:R-:W-:Y:S01]  /*9d00*/  FADD.FTZ R184, R184, R150 ;  /* 0x00000096b8b87221 */ /* 0x000fe20000010000 */
[----:B------:R-:W-:-:S09]  /*9d10*/  MOV R150, 0xffffffff ;  /* 0xffffffff00967802 */ /* 0x000fd20000000f00 */
[----:B------:R-:W-:Y:S05]  /*9d20*/  WARPSYNC.COLLECTIVE R150, `(.L_x_58775) ;  /* 0x0000000096087348 */ /* 0x000fea0003c00000 */
[----:B------:R0:W1:Y:S02]  /*9d30*/  SHFL.BFLY P1, R150, R184, R171, R151 ;  /* 0x0c0000abb8967389 */ /* 0x0000640000020097 */
[----:B01----:R-:W-:Y:S01]  /*9d40*/  ENDCOLLECTIVE ;  /* 0x000000000000791b */ /* 0x003fe20003800000 */
.L_x_58775:
[----:B------:R-:W-:Y:S01]  /*9d50*/  HFMA2.MMA R171, -RZ, RZ, 0, 4.76837158203125e-07 ;  /* 0x00000008ffab7435 */ /* 0x000fe200000001ff */
[----:B------:R-:W-:Y:S01]  /*9d60*/  FADD.FTZ R184, R184, R150 ;  /* 0x00000096b8b87221 */ /* 0x000fe20000010000 */
[----:B------:R-:W-:-:S09]  /*9d70*/  MOV R150, 0xffffffff ;  /* 0xffffffff00967802 */ /* 0x000fd20000000f00 */
[----:B------:R-:W-:Y:S05]  /*9d80*/  WARPSYNC.COLLECTIVE R150, `(.L_x_58776) ;  /* 0x0000000096087348 */ /* 0x000fea0003c00000 */
[----:B------:R0:W1:Y:S02]  /*9d90*/  SHFL.BFLY P1, R150, R184, R171, R151 ;  /* 0x0c0000abb8967389 */ /* 0x0000640000020097 */
[----:B01----:R-:W-:Y:S01]  /*9da0*/  ENDCOLLECTIVE ;  /* 0x000000000000791b */ /* 0x003fe20003800000 */
.L_x_58776:
[----:B------:R-:W-:Y:S01]  /*9db0*/  HFMA2.MMA R171, -RZ, RZ, 0, 9.5367431640625e-07 ;  /* 0x00000010ffab7435 */ /* 0x000fe200000001ff */
[----:B------:R-:W-:Y:S01]  /*9dc0*/  FADD.FTZ R184, R184, R150 ;  /* 0x00000096b8b87221 */ /* 0x000fe20000010000 */
[----:B------:R-:W-:-:S09]  /*9dd0*/  MOV R150, 0xffffffff ;  /* 0xffffffff00967802 */ /* 0x000fd20000000f00 */
[----:B------:R-:W-:Y:S05]  /*9de0*/  WARPSYNC.COLLECTIVE R150, `(.L_x_58777) ;  /* 0x0000000096087348 */ /* 0x000fea0003c00000 */
[----:B------:R0:W1:Y:S02]  /*9df0*/  SHFL.BFLY P1, R150, R184, R171, R151 ;  /* 0x0c0000abb8967389 */ /* 0x0000640000020097 */
[----:B01----:R-:W-:Y:S01]  /*9e00*/  ENDCOLLECTIVE ;  /* 0x000000000000791b */ /* 0x003fe20003800000 */
.L_x_58777:
[----:B------:R-:W-:Y:S05]  /*9e10*/  BRA `(.L_x_58778) ;  /* 0xffffffdc00187947 */ /* 0x000fea000383ffff */
.L_x_58779:
        /* <DEDUP_REMOVED lines=14> */
.L_x_72415:


//--------------------- .text._ZN10layer_norm13ln_fwd_kernelINS_13Kernel_traitsI6__halfffffjLj2560ELj1ELj4ELj1ELj16ENS_18Kernel_traits_baseILj2560ES2_ffffjLj128EEEEELb1ELb0ELb0ELb0EEEvNS_9FwdParamsE --------------------------
	.section	.text._ZN10layer_norm13ln_fwd_kernelINS_13Kernel_traitsI6__halfffffjLj2560ELj1ELj4ELj1ELj16ENS_18Kernel_traits_baseILj2560ES2_ffffjLj128EEEEELb1ELb0ELb0ELb0EEEvNS_9FwdParamsE,"ax",@progbits
	.align	128
        .global         _ZN10layer_norm13ln_fwd_kernelINS_13Kernel_traitsI6__halfffffjLj2560ELj1ELj4ELj1ELj16ENS_18Kernel_traits_baseILj2560ES2_ffffjLj128EEEEELb1ELb0ELb0ELb0EEEvNS_9FwdParamsE
        .type           _ZN10layer_norm13ln_fwd_kernelINS_13Kernel_traitsI6__halfffffjLj2560ELj1ELj4ELj1ELj16ENS_18Kernel_traits_baseILj2560ES2_ffffjLj128EEEEELb1ELb0ELb0ELb0EEEvNS_9FwdParamsE,@function
        .size           _ZN10layer_norm13ln_fwd_kernelINS_13Kernel_traitsI6__halfffffjLj2560ELj1ELj4ELj1ELj16ENS_18Kernel_traits_baseILj2560ES2_ffffjLj128EEEEELb1ELb0ELb0ELb0EEEvNS_9FwdParamsE,(.L_x_72416 - _ZN10layer_norm13ln_fwd_kernelINS_13Kernel_traitsI6__halfffffjLj2560ELj1ELj4ELj1ELj16ENS_18Kernel_traits_baseILj2560ES2_ffffjLj128EEEEELb1ELb0ELb0ELb0EEEvNS_9FwdParamsE)
        .other          _ZN10layer_norm13ln_fwd_kernelINS_13Kernel_traitsI6__halfffffjLj2560ELj1ELj4ELj1ELj16ENS_18Kernel_traits_baseILj2560ES2_ffffjLj128EEEEELb1ELb0ELb0ELb0EEEvNS_9FwdParamsE,@"STO_CUDA_ENTRY STV_DEFAULT"
_ZN10layer_norm13ln_fwd_kernelINS_13Kernel_traitsI6__halfffffjLj2560ELj1ELj4ELj1ELj16ENS_18Kernel_traits_baseILj2560ES2_ffffjLj128EEEEELb1ELb0ELb0ELb0EEEvNS_9FwdParamsE:
.text._ZN10layer_norm13ln_fwd_kernelINS_13Kernel_traitsI6__halfffffjLj2560ELj1ELj4ELj1ELj16ENS_18Kernel_traits_baseILj2560ES2_ffffjLj128EEEEELb1ELb0ELb0ELb0EEEvNS_9FwdParamsE:
        /* <DEDUP_REMOVED lines=17> */
[----:B0-----:R-:W-:-:S05]  /*0110*/  @P0 IMAD.MOV.U32 R7, RZ, RZ, R25 ;  /* 0x000000ffff070224 */ /* 0x001fca00078e0019 */
[----:B------:R-:W3:Y:S01]  /*0120*/  @P0 LDG.E.64 R4, desc[UR6][R6.64] ;  /* 0x0000000606040981 */ /* 0x000ee2000c1e1b00 */
[----:B------:R-:W-:Y:S01]  /*0130*/  LOP3.LUT R0, R0, 0xfffffffb, RZ, 0xc0, !PT ;  /* 0xfffffffb00007812 */ /* 0x000fe200078ec0ff */
[----:B------:R-:W-:Y:S01]  /*0140*/  BSSY B0, `(.L_x_58780) ;  /* 0x0000052000007945 */ /* 0x000fe20003800000 */
[----:B------:R-:W-:Y:S02]  /*0150*/  LOP3.LUT R37, R37, 0xffff7fff, RZ, 0xc0, !PT ;  /* 0xffff7fff25257812 */ /* 0x000fe400078ec0ff */
[----:B-1----:R-:W-:Y:S01]  /*0160*/  LOP3.LUT R65, R36, 0x1f, RZ, 0xc0, !PT ;  /* 0x0000001f24417812 */ /* 0x002fe200078ec0ff */
[----:B----4-:R-:W-:-:S03]  /*0170*/  IMAD R41, R15, UR8, R36 ;  /* 0x000000080f297c24 */ /* 0x010fc6000f8e0224 */
[----:B------:R-:W-:Y:S02]  /*0180*/  LOP3.LUT R38, R65, 0x1f, RZ, 0x3c, !PT ;  /* 0x0000001f41267812 */ /* 0x000fe400078e3cff */
        /* <DEDUP_REMOVED lines=38> */
[----:B-----5:R-:W-:-:S03]  /*03f0*/  SHF.R.S32.HI R5, RZ, 0x1f, R10 ;  /* 0x0000001fff057819 */ /* 0x020fc6000001140a */
[----:B------:R-:W-:Y:S01]  /*0400*/  IMAD.WIDE.U32 R6, R6, -0x326172a9, RZ ;  /* 0xcd9e8d5706067825 */ /* 0x000fe200078e00ff */
[----:B------:R-:W-:Y:S02]  /*0410*/  LEA.HI R5, R5, R10, RZ, 0x2 ;  /* 0x0000000a05057211 */ /* 0x000fe400078f10ff */
[----:B------:R-:W-:Y:S02]  /*0420*/  LOP3.LUT R3, R3, UR13, R8, 0x96, !PT ;  /* 0x0000000d03037c12 */ /* 0x000fe4000f8e9608 */
[----:B------:R-:W-:Y:S02]  /*0430*/  LEA.HI.SX32 R38, R5, R38, 0x1e ;  /* 0x0000002605267211 */ /* 0x000fe400078ff2ff */
[----:B------:R-:W-:Y:S01]  /*0440*/  LOP3.LUT R8, R7, UR14, R2, 0x96, !PT ;  /* 0x0000000e07087c12 */ /* 0x000fe2000f8e9602 */
[----:B------:R-:W-:Y:S01]  /*0450*/  IMAD.WIDE.U32 R2, R3, -0x2daee0ad, RZ ;  /* 0xd2511f5303027825 */ /* 0x000fe200078e00ff */
[C---:B------:R-:W-:Y:S02]  /*0460*/  ISETP.GE.U32.AND P5, PT, R38.reuse, 0x40, PT ;  /* 0x000000402600780c */ /* 0x040fe40003fa6070 */
[----:B------:R-:W-:Y:S01]  /*0470*/  LOP3.LUT P6, RZ, R38, 0xffffffe0, RZ, 0xc0, !PT ;  /* 0xffffffe026ff7812 */ /* 0x000fe200078cc0ff */
[----:B------:R-:W-:Y:S01]  /*0480*/  IMAD.WIDE.U32 R8, R8, -0x2daee0ad, RZ ;  /* 0xd2511f5308087825 */ /* 0x000fe200078e00ff */
[----:B------:R-:W-:-:S02]  /*0490*/  ISETP.GE.U32.AND P4, PT, R38, 0x60, PT ;  /* 0x000000602600780c */ /* 0x000fc40003f86070 */
[C---:B------:R-:W-:Y:S02]  /*04a0*/  ISETP.GE.U32.AND P3, PT, R38.reuse, 0x80, PT ;  /* 0x000000802600780c */ /* 0x040fe40003f66070 */
[----:B------:R-:W-:Y:S02]  /*04b0*/  ISETP.GE.U32.AND P2, PT, R38, 0xa0, PT ;  /* 0x000000a02600780c */ /* 0x000fe40003f46070 */
[----:B------:R-:W-:Y:S02]  /*04c0*/  LOP3.LUT R3, R3, UR15, R4, 0x96, !PT ;  /* 0x0000000f03037c12 */ /* 0x000fe4000f8e9604 */
[----:B------:R-:W-:Y:S02]  /*04d0*/  LOP3.LUT R10, R9, UR17, R2, 0x96, !PT ;  /* 0x00000011090a7c12 */ /* 0x000fe4000f8e9602 */
[----:B------:R-:W-:Y:S01]  /*04e0*/  @P5 LOP3.LUT R0, R0, 0x4, RZ, 0xfc, !PT ;  /* 0x0000000400005812 */ /* 0x000fe200078efcff */
[----:B------:R-:W-:Y:S01]  /*04f0*/  IMAD.WIDE.U32 R2, R3, -0x326172a9, RZ ;  /* 0xcd9e8d5703027825 */ /* 0x000fe200078e00ff */
[----:B------:R-:W-:-:S02]  /*0500*/  @P6 LOP3.LUT R37, R37, 0x8000, RZ, 0xfc, !PT ;  /* 0x0000800025256812 */ /* 0x000fc400078efcff */
[----:B------:R-:W-:Y:S01]  /*0510*/  LOP3.LUT R0, R0, 0xfffffffd, RZ, 0xc0, !PT ;  /* 0xfffffffd00007812 */ /* 0x000fe200078ec0ff */
[----:B------:R-:W-:Y:S01]  /*0520*/  IMAD.WIDE.U32 R10, R10, -0x326172a9, RZ ;  /* 0xcd9e8d570a0a7825 */ /* 0x000fe200078e00ff */
[----:B------:R-:W-:Y:S02]  /*0530*/  LOP3.LUT R37, R37, 0x7fffffff, RZ, 0xc0, !PT ;  /* 0x7fffffff25257812 */ /* 0x000fe400078ec0ff */
[----:B------:R-:W-:Y:S02]  /*0540*/  @P4 LOP3.LUT R0, R0, 0x2, RZ, 0xfc, !PT ;  /* 0x0000000200004812 */ /* 0x000fe400078efcff */
[----:B------:R-:W-:Y:S02]  /*0550*/  LOP3.LUT R14, R3, UR16, R6, 0x96, !PT ;  /* 0x00000010030e7c12 */ /* 0x000fe4000f8e9606 */
[----:B------:R-:W-:Y:S02]  /*0560*/  LOP3.LUT R0, R0, 0xfffffffe, RZ, 0xc0, !PT ;  /* 0xfffffffe00007812 */ /* 0x000fe400078ec0ff */
[----:B------:R-:W-:-:S02]  /*0570*/  @P2 LOP3.LUT R37, R37, 0x80000000, RZ, 0xfc, !PT ;  /* 0x8000000025252812 */ /* 0x000fc400078efcff */
[----:B------:R-:W-:Y:S02]  /*0580*/  @P3 LOP3.LUT R0, R0, 0x1, RZ, 0xfc, !PT ;  /* 0x0000000100003812 */ /* 0x000fe400078efcff */
[----:B------:R-:W-:Y:S01]  /*0590*/  LOP3.LUT R56, R11, UR18, R2, 0x96, !PT ;  /* 0x000000120b387c12 */ /* 0x000fe2000f8e9602 */
        /* <DEDUP_REMOVED lines=9> */
[----:B------:R-:W5:Y:S01]  /*0630*/  LDG.E.64 R52, desc[UR6][R52.64] ;  /* 0x0000000634347981 */ /* 0x000f62000c1e1b00 */
[----:B------:R-:W-:Y:S02]  /*0640*/  LOP3.LUT R65, R65, 0x20, RZ, 0xfc, !PT ;  /* 0x0000002041417812 */ /* 0x000fe400078efcff */
[----:B0-----:R-:W-:-:S07]  /*0650*/  @!P0 CS2R R4, SRZ ;  /* 0x0000000000048805 */ /* 0x001fce000001ff00 */
.L_x_58781:
[----:B------:R-:W-:Y:S05]  /*0660*/  BSYNC B0 ;  /* 0x0000000000007941 */ /* 0x000fea0003800000 */
.L_x_58780:
        /* <DEDUP_REMOVED lines=11> */
[----:B------:R-:W-:Y:S01]  /*0720*/  VIADD R65, R65, 0x20 ;  /* 0x0000002041417836 */ /* 0x000fe20000000000 */
[----:B0-----:R-:W-:-:S07]  /*0730*/  @!P0 CS2R R2, SRZ ;  /* 0x0000000000028805 */ /* 0x001fce000001ff00 */
.L_x_58783:
[----:B------:R-:W-:Y:S05]  /*0740*/  BSYNC B0 ;  /* 0x0000000000007941 */ /* 0x000fea0003800000 */
.L_x_58782:
        /* <DEDUP_REMOVED lines=13> */
.L_x_58785:
[----:B------:R-:W-:Y:S05]  /*0820*/  BSYNC B0 ;  /* 0x0000000000007941 */ /* 0x000fea0003800000 */
.L_x_58784:
        /* <DEDUP_REMOVED lines=13> */
.L_x_58787:
[----:B------:R-:W-:Y:S05]  /*0900*/  BSYNC B0 ;  /* 0x0000000000007941 */ /* 0x000fea0003800000 */
.L_x_58786:
        /* <DEDUP_REMOVED lines=13> */
.L_x_58789:
[----:B------:R-:W-:Y:S05]  /*09e0*/  BSYNC B0 ;  /* 0x0000000000007941 */ /* 0x000fea0003800000 */
.L_x_58788:
        /* <DEDUP_REMOVED lines=22> */
.L_x_58791:
[----:B------:R-:W-:Y:S05]  /*0b50*/  BSYNC B0 ;  /* 0x0000000000007941 */ /* 0x000fea0003800000 */
.L_x_58790:
        /* <DEDUP_REMOVED lines=21> */
.L_x_58793:
[----:B------:R-:W-:Y:S05]  /*0cb0*/  BSYNC B0 ;  /* 0x0000000000007941 */ /* 0x000fea0003800000 */
.L_x_58792:
        /* <DEDUP_REMOVED lines=16> */
.L_x_58795:
[----:B------:R-:W-:Y:S05]  /*0dc0*/  BSYNC B0 ;  /* 0x0000000000007941 */ /* 0x000fea0003800000 */
.L_x_58794:
        /* <DEDUP_REMOVED lines=17> */
.L_x_58797:
[----:B------:R-:W-:Y:S05]  /*0ee0*/  BSYNC B0 ;  /* 0x0000000000007941 */ /* 0x000fea0003800000 */
.L_x_58796:
        /* <DEDUP_REMOVED lines=16> */
.L_x_58799:
[----:B------:R-:W-:Y:S05]  /*0ff0*/  BSYNC B0 ;  /* 0x0000000000007941 */ /* 0x000fea0003800000 */
.L_x_58798:
        /* <DEDUP_REMOVED lines=16> */
.L_x_58801:
[----:B------:R-:W-:Y:S05]  /*1100*/  BSYNC B0 ;  /* 0x0000000000007941 */ /* 0x000fea0003800000 */
.L_x_58800:
        /* <DEDUP_REMOVED lines=16> */
.L_x_58803:
[----:B------:R-:W-:Y:S05]  /*1210*/  BSYNC B0 ;  /* 0x0000000000007941 */ /* 0x000fea0003800000 */
.L_x_58802:
        /* <DEDUP_REMOVED lines=16> */
.L_x_58805:
[----:B------:R-:W-:Y:S05]  /*1320*/  BSYNC B0 ;  /* 0x0000000000007941 */ /* 0x000fea0003800000 */
.L_x_58804:
        /* <DEDUP_REMOVED lines=16> */
.L_x_58807:
[----:B------:R-:W-:Y:S05]  /*1430*/  BSYNC B0 ;  /* 0x0000000000007941 */ /* 0x000fea0003800000 */
.L_x_58806:
        /* <DEDUP_REMOVED lines=16> */
.L_x_58809:
[----:B------:R-:W-:Y:S05]  /*1540*/  BSYNC B0 ;  /* 0x0000000000007941 */ /* 0x000fea0003800000 */
.L_x_58808:
        /* <DEDUP_REMOVED lines=16> */
.L_x_58811:
[----:B------:R-:W-:Y:S05]  /*1650*/  BSYNC B0 ;  /* 0x0000000000007941 */ /* 0x000fea0003800000 */
.L_x_58810:
        /* <DEDUP_REMOVED lines=16> */
.L_x_58813:
[----:B------:R-:W-:Y:S05]  /*1760*/  BSYNC B0 ;  /* 0x0000000000007941 */ /* 0x000fea0003800000 */
.L_x_58812:
        /* <DEDUP_REMOVED lines=16> */
.L_x_58815:
[----:B------:R-:W-:Y:S05]  /*1870*/  BSYNC B0 ;  /* 0x0000000000007941 */ /* 0x000fea0003800000 */
.L_x_58814:
        /* <DEDUP_REMOVED lines=14> */
[----:B------:R-:W-:Y:S01]  /*1960*/  VIADD R65, R65, 0x20 ;  /* 0x0000002041417836 */ /* 0x000fe20000000000 */
[----:B0-----:R-:W-:-:S07]  /*1970*/  @!P0 CS2R R28, SRZ ;  /* 0x00000000001c8805 */ /* 0x001fce000001ff00 */
.L_x_58817:
[----:B------:R-:W-:Y:S05]  /*1980*/  BSYNC B0 ;  /* 0x0000000000007941 */ /* 0x000fea0003800000 */
.L_x_58816:
        /* <DEDUP_REMOVED lines=14> */
[----:B0-----:R-:W-:-:S07]  /*1a70*/  @!P0 CS2R R26, SRZ ;  /* 0x00000000001a8805 */ /* 0x001fce000001ff00 */
.L_x_58819:
[----:B------:R-:W-:Y:S05]  /*1a80*/  BSYNC B0 ;  /* 0x0000000000007941 */ /* 0x000fea0003800000 */
.L_x_58818:
[----:B------:R-:W-:Y:S01]  /*1a90*/  ULDC UR26, c[0x0][0x214] ;  /* 0x00008500001a7ab9 */ /* 0x000fe20000000800 */
[----:B------:R-:W-:Y:S02]  /*1aa0*/  LOP3.LUT R81, R81, UR23, R56, 0x96, !PT ;  /* 0x0000001751517c12 */ /* 0x000fe4000f8e9638 */
[----:B------:R-:W-:-:S13]  /*1ab0*/  ISETP.GE.AND P0, PT, R36, UR26, PT ;  /* 0x0000001a24007c0c */ /* 0x000fda000bf06270 */
[----:B------:R-:W-:Y:S05]  /*1ac0*/  @P0 EXIT ;  /* 0x000000000000094d */ /* 0x000fea0003800000 */
[----:B-----5:R-:W-:Y:S01]  /*1ad0*/  MOV R180, R46 ;  /* 0x0000002e00b47202 */ /* 0x020fe20000000f00 */
[----:B------:R-:W-:Y:S01]  /*1ae0*/  IMAD.MOV.U32 R82, RZ, RZ, R50 ;  /* 0x000000ffff527224 */ /* 0x000fe200078e0032 */
[----:B------:R-:W-:Y:S01]  /*1af0*/  SHF.R.U64 R178, R46, 0x10, R47 ;  /* 0x000000102eb27819 */ /* 0x000fe2000000122f */
[----:B------:R-:W-:Y:S01]  /*1b00*/  IMAD.MOV.U32 R69, RZ, RZ, R55 ;  /* 0x000000ffff457224 */ /* 0x000fe200078e0037 */
[----:B------:R-:W-:Y:S01]  /*1b10*/  SHF.R.U64 R46, R4, 0x10, R5 ;  /* 0x00000010042e7819 */ /* 0x000fe20000001205 */
[----:B------:R-:W-:Y:S01]  /*1b20*/  HADD2.F32 R4, -RZ, R4.H0_H0 ;  /* 0x20000004ff047230 */ /* 0x000fe20000004100 */
[--C-:B------:R-:W-:Y:S01]  /*1b30*/  SHF.R.U64 R78, R52, 0x10, R53.reuse ;  /* 0x00000010344e7819 */ /* 0x100fe20000001235 */
[----:B------:R-:W-:Y:S01]  /*1b40*/  IMAD.MOV.U32 R142, RZ, RZ, R16 ;  /* 0x000000ffff8e7224 */ /* 0x000fe200078e0010 */
[----:B------:R-:W-:Y:S01]  /*1b50*/  MOV R79, R53 ;  /* 0x00000035004f7202 */ /* 0x000fe20000000f00 */
[----:B------:R-:W-:Y:S01]  /*1b60*/  IMAD.MOV.U32 R84, RZ, RZ, R52 ;  /* 0x000000ffff547224 */ /* 0x000fe200078e0034 */
[----:B------:R-:W-:Y:S01]  /*1b70*/  SHF.R.U32.HI R80, RZ, 0x10, R53 ;  /* 0x00000010ff507819 */ /* 0x000fe20000011635 */
[----:B------:R0:W-:Y:S01]  /*1b80*/  STL [R1+0x38], R4 ;  /* 0x0000380401007387 */ /* 0x0001e20000100800 */
[----:B------:R-:W-:Y:S01]  /*1b90*/  SHF.R.U64 R74, R50, 0x10, R51 ;  /* 0x00000010324a7819 */ /* 0x000fe20000001233 */
[----:B------:R-:W-:Y:S01]  /*1ba0*/  IMAD.MOV.U32 R50, RZ, RZ, R8 ;  /* 0x000000ffff327224 */ /* 0x000fe200078e0008 */
[----:B------:R-:W-:Y:S01]  /*1bb0*/  SHF.R.U64 R226, R54, 0x10, R55 ;  /* 0x0000001036e27819 */ /* 0x000fe20000001237 */
[----:B------:R-:W-:Y:S01]  /*1bc0*/  IMAD.MOV.U32 R71, RZ, RZ, R43 ;  /* 0x000000ffff477224 */ /* 0x000fe200078e002b */
[----:B------:R-:W-:Y:S01]  /*1bd0*/  SHF.R.U32.HI R66, RZ, 0x10, R55 ;  /* 0x00000010ff427819 */ /* 0x000fe20000011637 */
[----:B------:R-:W-:Y:S01]  /*1be0*/  IMAD.MOV.U32 R244, RZ, RZ, R44 ;  /* 0x000000fffff47224 */ /* 0x000fe200078e002c */
[----:B------:R-:W-:Y:S01]  /*1bf0*/  SHF.R.U64 R140, R16, 0x10, R17 ;  /* 0x00000010108c7819 */ /* 0x000fe20000001211 */
[----:B------:R-:W-:Y:S01]  /*1c00*/  HADD2.F32 R133, -RZ, R32.H0_H0 ;  /* 0x20000020ff857230 */ /* 0x000fe20000004100 */
[--C-:B------:R-:W-:Y:S01]  /*1c10*/  SHF.R.U64 R242, R44, 0x10, R45.reuse ;  /* 0x000000102cf27819 */ /* 0x100fe2000000122d */
[----:B0-----:R-:W-:Y:S01]  /*1c20*/  HADD2.F32 R4, -RZ, R2.H0_H0 ;  /* 0x20000002ff047230 */ /* 0x001fe20000004100 */
[----:B------:R-:W-:Y:S01]  /*1c30*/  MOV R73, R45 ;  /* 0x0000002d00497202 */ /* 0x000fe20000000f00 */
[----:B------:R-:W-:Y:S01]  /*1c40*/  HADD2.F32 R83, -RZ, R84.H0_H0 ;  /* 0x20000054ff537230 */ /* 0x000fe20000004100 */
[----:B------:R-:W-:Y:S01]  /*1c50*/  SHF.R.U32.HI R70, RZ, 0x10, R45 ;  /* 0x00000010ff467819 */ /* 0x000fe2000001162d */
[----:B------:R-:W-:Y:S01]  /*1c60*/  IMAD.MOV.U32 R77, RZ, RZ, R51 ;  /* 0x000000ffff4d7224 */ /* 0x000fe200078e0033 */
[--C-:B------:R-:W-:Y:S01]  /*1c70*/  SHF.R.U64 R164, R34, 0x10, R35.reuse ;  /* 0x0000001022a47819 */ /* 0x100fe20000001223 */
[----:B------:R-:W-:Y:S01]  /*1c80*/  HADD2.F32 R80, -RZ, R80.H0_H0 ;  /* 0x20000050ff507230 */ /* 0x000fe20000004100 */
[----:B------:R-:W-:Y:S01]  /*1c90*/  MOV R55, R35 ;  /* 0x0000002300377202 */ /* 0x000fe20000000f00 */
[----:B------:R-:W-:Y:S01]  /*1ca0*/  HADD2.F32 R46, -RZ, R46.H0_H0 ;  /* 0x2000002eff2e7230 */ /* 0x000fe20000004100 */
[----:B------:R-:W-:Y:S01]  /*1cb0*/  SHF.R.U32.HI R53, RZ, 0x10, R35 ;  /* 0x00000010ff357819 */ /* 0x000fe20000011623 */
[----:B------:R-:W-:Y:S01]  /*1cc0*/  IMAD R35, R12, -0x326172a9, RZ ;  /* 0xcd9e8d570c237824 */ /* 0x000fe200078e02ff */
[----:B------:R-:W-:Y:S01]  /*1cd0*/  SHF.R.U64 R16, R8, 0x10, R9 ;  /* 0x0000001008107819 */ /* 0x000fe20000001209 */
[C---:B------:R-:W-:Y:S01]  /*1ce0*/  IMAD.HI.U32 R8, R81.reuse, -0x326172a9, RZ ;  /* 0xcd9e8d5751087827 */ /* 0x040fe200078e00ff */
[----:B------:R-:W-:Y:S01]  /*1cf0*/  SHF.R.U32.HI R45, RZ, 0x10, R5 ;  /* 0x00000010ff2d7819 */ /* 0x000fe20000011605 */
[----:B------:R-:W-:Y:S01]  /*1d00*/  ULDC.64 UR26, c[0x0][0x270] ;  /* 0x00009c00001a7ab9 */ /* 0x000fe20000000a00 */
[--C-:B------:R-:W-:Y:S01]  /*1d10*/  SHF.R.U64 R234, R42, 0x10, R43.reuse ;  /* 0x000000102aea7819 */ /* 0x100fe2000000122b */
[----:B------:R-:W-:Y:S01]  /*1d20*/  HADD2.F32 R5, -RZ, R5.H0_H0 ;  /* 0x20000005ff057230 */ /* 0x000fe20000004100 */
[----:B------:R-:W-:Y:S01]  /*1d30*/  SHF.R.U32.HI R68, RZ, 0x10, R43 ;  /* 0x00000010ff447819 */ /* 0x000fe2000001162b */
[----:B------:R-:W-:Y:S01]  /*1d40*/  HADD2.F32 R77, -RZ, R77.H0_H0 ;  /* 0x2000004dff4d7230 */ /* 0x000fe20000004100 */
[----:B------:R-:W-:Y:S01]  /*1d50*/  MOV R252, R48 ;  /* 0x0000003000fc7202 */ /* 0x000fe20000000f00 */
[----:B------:R-:W-:Y:S01]  /*1d60*/  HADD2.F32 R45, -RZ, R45.H0_H0 ;  /* 0x2000002dff2d7230 */ /* 0x000fe20000004100 */
[----:B------:R-:W-:Y:S01]  /*1d70*/  SHF.R.U64 R250, R48, 0x10, R49 ;  /* 0x0000001030fa7819 */ /* 0x000fe20000001231 */
[----:B------:R-:W-:Y:S01]  /*1d80*/  IMAD.MOV.U32 R48, RZ, RZ, R6 ;  /* 0x000000ffff307224 */ /* 0x000fe200078e0006 */
[----:B------:R-:W-:Y:S01]  /*1d90*/  LOP3.LUT R35, R8, UR24, R35, 0x96, !PT ;  /* 0x0000001808237c12 */ /* 0x000fe2000f8e9623 */
[----:B------:R-:W-:Y:S01]  /*1da0*/  STL [R1+0x28], R5 ;  /* 0x0000280501007387 */ /* 0x000fe20000100800 */
[----:B------:R-:W-:Y:S01]  /*1db0*/  SHF.R.U64 R43, R32, 0x10, R33 ;  /* 0x00000010202b7819 */ /* 0x000fe20000001221 */
[----:B------:R-:W-:Y:S01]  /*1dc0*/  HADD2.F32 R32, -RZ, R30.H0_H0 ;  /* 0x2000001eff207230 */ /* 0x000fe20000004100 */
[----:B------:R-:W-:Y:S01]  /*1dd0*/  SHF.R.U64 R12, R6, 0x10, R7 ;  /* 0x00000010060c7819 */ /* 0x000fe20000001207 */
[----:B------:R0:W-:Y:S01]  /*1de0*/  STL [R1+0x18], R4 ;  /* 0x0000180401007387 */ /* 0x0001e20000100800 */
[----:B------:R-:W-:Y:S01]  /*1df0*/  SHF.R.U64 R44, R2, 0x10, R3 ;  /* 0x00000010022c7819 */ /* 0x000fe20000001203 */
[----:B------:R-:W-:Y:S01]  /*1e00*/  IMAD.MOV.U32 R166, RZ, RZ, R34 ;  /* 0x000000ffffa67224 */ /* 0x000fe200078e0022 */
[----:B------:R-:W-:Y:S01]  /*1e10*/  SHF.R.U64 R8, R30, 0x10, R31 ;  /* 0x000000101e087819 */ /* 0x000fe2000000121f */
[----:B------:R-:W-:Y:S01]  /*1e20*/  HADD2.F32 R30, -RZ, R28.H0_H0 ;  /* 0x2000001cff1e7230 */ /* 0x000fe20000004100 */
[----:B------:R-:W-:Y:S01]  /*1e30*/  SHF.R.U32.HI R2, RZ, 0x10, R3 ;  /* 0x00000010ff027819 */ /* 0x000fe20000011603 */
[----:B------:R-:W-:Y:S01]  /*1e40*/  HADD2.F32 R3, -RZ, R3.H0_H0 ;  /* 0x20000003ff037230 */ /* 0x000fe20000004100 */
[----:B------:R-:W-:Y:S01]  /*1e50*/  SHF.R.U64 R6, R28, 0x10, R29 ;  /* 0x000000101c067819 */ /* 0x000fe2000000121d */
[----:B------:R-:W-:Y:S01]  /*1e60*/  HADD2.F32 R28, -RZ, R26.H0_H0 ;  /* 0x2000001aff1c7230 */ /* 0x000fe20000004100 */
[----:B------:R-:W-:Y:S01]  /*1e70*/  SHF.R.U32.HI R76, RZ, 0x10, R51 ;  /* 0x00000010ff4c7819 */ /* 0x000fe20000011633 */
[----:B------:R-:W-:Y:S01]  /*1e80*/  HADD2.F32 R44, -RZ, R44.H0_H0 ;  /* 0x2000002cff2c7230 */ /* 0x000fe20000004100 */
[----:B0-----:R-:W-:Y:S01]  /*1e90*/  SHF.R.U64 R4, R26, 0x10, R27 ;  /* 0x000000101a047819 */ /* 0x001fe2000000121b */
[----:B------:R-:W-:Y:S01]  /*1ea0*/  IMAD R26, R81, -0x326172a9, RZ ;  /* 0xcd9e8d57511a7824 */ /* 0x000fe200078e02ff */
[----:B------:R-:W-:Y:S01]  /*1eb0*/  STL [R1+0x8], R3 ;  /* 0x0000080301007387 */ /* 0x000fe20000100800 */
[----:B------:R-:W-:Y:S01]  /*1ec0*/  HADD2.F32 R81, -RZ, R78.H0_H0 ;  /* 0x2000004eff517230 */ /* 0x000fe20000004100 */
[----:B------:R-:W-:Y:S01]  /*1ed0*/  MOV R228, R54 ;  /* 0x0000003600e47202 */ /* 0x000fe20000000f00 */
[----:B------:R-:W-:Y:S01]  /*1ee0*/  HADD2.F32 R78, -RZ, R79.H0_H0 ;  /* 0x2000004fff4e7230 */ /* 0x000fe20000004100 */
[----:B------:R-:W-:Y:S01]  /*1ef0*/  STL [R1+0x3c], R83 ;  /* 0x00003c5301007387 */ /* 0x000fe20000100800 */
[----:B------:R-:W-:Y:S01]  /*1f00*/  HADD2.F32 R79, -RZ, R82.H0_H0 ;  /* 0x20000052ff4f7230 */ /* 0x000fe20000004100 */
[----:B------:R-:W-:Y:S01]  /*1f10*/  SHF.R.U32.HI R72, RZ, 0x10, R49 ;  /* 0x00000010ff487819 */ /* 0x000fe20000011631 */
[----:B------:R-:W-:Y:S01]  /*1f20*/  HADD2.F32 R2, -RZ, R2.H0_H0 ;  /* 0x20000002ff027230 */ /* 0x000fe20000004100 */
[----:B------:R-:W-:Y:S01]  /*1f30*/  STL [R1+0x34], R81 ;  /* 0x0000345101007387 */ /* 0x000fe20000100800 */
[----:B------:R-:W-:Y:S01]  /*1f40*/  IMAD R25, R25, -0x2daee0ad, RZ ;  /* 0xd2511f5319197824 */ /* 0x000fe200078e02ff */
[----:B------:R-:W-:Y:S01]  /*1f50*/  SHF.R.U32.HI R54, RZ, 0x10, R47 ;  /* 0x00000010ff367819 */ /* 0x000fe2000001162f */
[C---:B------:R-:W-:Y:S01]  /*1f60*/  IMAD.HI.U32 R34, R23.reuse, -0x2daee0ad, RZ ;  /* 0xd2511f5317227827 */ /* 0x040fe200078e00ff */
[----:B------:R0:W-:Y:S01]  /*1f70*/  STL [R1+0x2c], R78 ;  /* 0x00002c4e01007387 */ /* 0x0001e20000100800 */
[----:B------:R-:W-:Y:S01]  /*1f80*/  SHF.R.U64 R156, R20, 0x10, R21 ;  /* 0x00000010149c7819 */ /* 0x000fe20000001215 */
[----:B------:R-:W-:Y:S01]  /*1f90*/  UISETP.NE.U32.AND UP0, UPT, UR26, URZ, UPT ;  /* 0x0000003f1a00728c */ /* 0x000fe2000bf05070 */
[----:B------:R-:W-:Y:S01]  /*1fa0*/  IMAD.MOV.U32 R75, RZ, RZ, R49 ;  /* 0x000000ffff4b7224 */ /* 0x000fe200078e0031 */
[----:B------:R1:W-:Y:S01]  /*1fb0*/  STL [R1+0x24], R80 ;  /* 0x0000245001007387 */ /* 0x0003e20000100800 */
[----:B------:R-:W-:Y:S01]  /*1fc0*/  IMAD.MOV.U32 R236, RZ, RZ, R42 ;  /* 0x000000ffffec7224 */ /* 0x000fe200078e002a */
[----:B------:R-:W-:Y:S01]  /*1fd0*/  SHF.R.U32.HI R49, RZ, 0x10, R21 ;  /* 0x00000010ff317819 */ /* 0x000fe20000011615 */
[----:B------:R-:W-:Y:S01]  /*1fe0*/  IMAD.MOV.U32 R57, RZ, RZ, R47 ;  /* 0x000000ffff397224 */ /* 0x000fe200078e002f */
[----:B------:R1:W-:Y:S01]  /*1ff0*/  STL [R1+0x1c], R79 ;  /* 0x00001c4f01007387 */ /* 0x0003e20000100800 */
[----:B------:R-:W-:Y:S01]  /*2000*/  IMAD.MOV.U32 R158, RZ, RZ, R20 ;  /* 0x000000ffff9e7224 */ /* 0x000fe200078e0014 */
[----:B------:R-:W-:Y:S01]  /*2010*/  MOV R150, R18 ;  /* 0x0000001200967202 */ /* 0x000fe20000000f00 */
[----:B0-----:R-:W-:Y:S01]  /*2020*/  HADD2.F32 R78, -RZ, R74.H0_H0 ;  /* 0x2000004aff4e7230 */ /* 0x001fe20000004100 */
[--C-:B------:R-:W-:Y:S01]  /*2030*/  SHF.R.U64 R148, R18, 0x10, R19.reuse ;  /* 0x0000001012947819 */ /* 0x100fe20000001213 */
[----:B------:R-:W-:Y:S01]  /*2040*/  HADD2.F32 R74, -RZ, R76.H0_H0 ;  /* 0x2000004cff4a7230 */ /* 0x000fe20000004100 */
[----:B------:R-:W-:Y:S01]  /*2050*/  SHF.R.U32.HI R42, RZ, 0x10, R19 ;  /* 0x00000010ff2a7819 */ /* 0x000fe20000011613 */
[----:B------:R-:W-:Y:S01]  /*2060*/  IMAD.MOV.U32 R51, RZ, RZ, R21 ;  /* 0x000000ffff337224 */ /* 0x000fe200078e0015 */
[----:B------:R1:W-:Y:S01]  /*2070*/  STL [R1+0x14], R78 ;  /* 0x0000144e01007387 */ /* 0x0003e20000100800 */
[----:B------:R-:W-:Y:S01]  /*2080*/  IMAD.MOV.U32 R47, RZ, RZ, R19 ;  /* 0x000000ffff2f7224 */ /* 0x000fe200078e0013 */
[----:B------:R-:W-:Y:S01]  /*2090*/  SHF.R.U64 R210, R62, 0x10, R63 ;  /* 0x000000103ed27819 */ /* 0x000fe2000000123f */
[----:B------:R-:W-:Y:S01]  /*20a0*/  IMAD.MOV.U32 R212, RZ, RZ, R62 ;  /* 0x000000ffffd47224 */ /* 0x000fe200078e003e */
[----:B------:R1:W-:Y:S01]  /*20b0*/  STL [R1+0xc], R77 ;  /* 0x00000c4d01007387 */ /* 0x0003e20000100800 */
[----:B------:R-:W-:Y:S01]  /*20c0*/  MOV R21, R17 ;  /* 0x0000001100157202 */ /* 0x000fe20000000f00 */
[----:B------:R-:W-:Y:S01]  /*20d0*/  IMAD.MOV.U32 R134, RZ, RZ, R14 ;  /* 0x000000ffff867224 */ /* 0x000fe200078e000e */
[--C-:B------:R-:W-:Y:S01]  /*20e0*/  SHF.R.U64 R132, R14, 0x10, R15.reuse ;  /* 0x000000100e847819 */ /* 0x100fe2000000120f */
[----:B------:R1:W-:Y:S01]  /*20f0*/  STL [R1+0x4], R74 ;  /* 0x0000044a01007387 */ /* 0x0003e20000100800 */
[--C-:B------:R-:W-:Y:S01]  /*2100*/  IMAD.MOV.U32 R13, RZ, RZ, R15.reuse ;  /* 0x000000ffff0d7224 */ /* 0x100fe200078e000f */
[----:B------:R-:W-:Y:S01]  /*2110*/  SHF.R.U32.HI R22, RZ, 0x10, R15 ;  /* 0x00000010ff167819 */ /* 0x000fe2000001160f */
[--C-:B------:R-:W-:Y:S01]  /*2120*/  IMAD.MOV.U32 R19, RZ, RZ, R11.reuse ;  /* 0x000000ffff137224 */ /* 0x100fe200078e000b */
[----:B------:R1:W-:Y:S01]  /*2130*/  STL [R1+0x30], R46 ;  /* 0x0000302e01007387 */ /* 0x0003e20000100800 */
[----:B------:R-:W-:Y:S01]  /*2140*/  MOV R52, R10 ;  /* 0x0000000a00347202 */ /* 0x000fe20000000f00 */
[----:B------:R-:W-:Y:S01]  /*2150*/  IMAD.MOV.U32 R220, RZ, RZ, R60 ;  /* 0x000000ffffdc7224 */ /* 0x000fe200078e003c */
[--C-:B------:R-:W-:Y:S01]  /*2160*/  SHF.R.U64 R20, R10, 0x10, R11.reuse ;  /* 0x000000100a147819 */ /* 0x100fe2000000120b */
[----:B------:R1:W-:Y:S01]  /*2170*/  STL [R1+0x20], R45 ;  /* 0x0000202d01007387 */ /* 0x0003e20000100800 */
[----:B------:R-:W-:Y:S01]  /*2180*/  SHF.R.U32.HI R18, RZ, 0x10, R11 ;  /* 0x00000010ff127819 */ /* 0x000fe2000001160b */
[----:B------:R-:W-:Y:S01]  /*2190*/  IMAD.MOV.U32 R65, RZ, RZ, R63 ;  /* 0x000000ffff417224 */ /* 0x000fe200078e003f */
[----:B------:R-:W-:Y:S01]  /*21a0*/  SHF.R.U64 R218, R60, 0x10, R61 ;  /* 0x000000103cda7819 */ /* 0x000fe2000000123d */
[----:B------:R1:W-:Y:S01]  /*21b0*/  STL [R1+0x10], R44 ;  /* 0x0000102c01007387 */ /* 0x0003e20000100800 */
[----:B------:R-:W-:Y:S01]  /*21c0*/  MOV R67, R61 ;  /* 0x0000003d00437202 */ /* 0x000fe20000000f00 */
[----:B------:R-:W-:Y:S01]  /*21d0*/  IMAD.MOV.U32 R11, RZ, RZ, R7 ;  /* 0x000000ffff0b7224 */ /* 0x000fe200078e0007 */
[----:B------:R-:W-:Y:S01]  /*21e0*/  SHF.R.U32.HI R64, RZ, 0x10, R61 ;  /* 0x00000010ff407819 */ /* 0x000fe2000001163d */
[----:B------:R1:W-:Y:S01]  /*21f0*/  STL [R1], R2 ;  /* 0x0000000201007387 */ /* 0x0003e20000100800 */
[----:B------:R-:W-:Y:S01]  /*2200*/  SHF.R.U32.HI R62, RZ, 0x10, R63 ;  /* 0x00000010ff3e7819 */ /* 0x000fe2000001163f */
[----:B------:R-:W-:Y:S01]  /*2210*/  IMAD.MOV.U32 R63, RZ, RZ, R87 ;  /* 0x000000ffff3f7224 */ /* 0x000fe200078e0057 */
[----:B------:R-:W-:Y:S01]  /*2220*/  SHF.R.U32.HI R17, RZ, 0x10, R17 ;  /* 0x00000010ff117819 */ /* 0x000fe20000011611 */
[----:B------:R-:W-:Y:S01]  /*2230*/  IMAD.MOV.U32 R196, RZ, RZ, R88 ;  /* 0x000000ffffc47224 */ /* 0x000fe200078e0058 */
[----:B------:R-:W-:Y:S01]  /*2240*/  MOV R15, R9 ;  /* 0x00000009000f7202 */ /* 0x000fe20000000f00 */
[----:B------:R-:W-:Y:S01]  /*2250*/  IMAD.MOV.U32 R188, RZ, RZ, R90 ;  /* 0x000000ffffbc7224 */ /* 0x000fe200078e005a */
[----:B------:R-:W-:Y:S01]  /*2260*/  SHF.R.U32.HI R14, RZ, 0x10, R9 ;  /* 0x00000010ff0e7819 */ /* 0x000fe20000011609 */
[----:B------:R-:W-:Y:S01]  /*2270*/  IMAD.MOV.U32 R59, RZ, RZ, R91 ;  /* 0x000000ffff3b7224 */ /* 0x000fe200078e005b */
[----:B------:R-:W-:Y:S01]  /*2280*/  SHF.R.U32.HI R10, RZ, 0x10, R7 ;  /* 0x00000010ff0a7819 */ /* 0x000fe20000011607 */
[----:B------:R-:W-:Y:S01]  /*2290*/  HADD2.F32 R149, -RZ, R144.H0_H0 ;  /* 0x20000090ff957230 */ /* 0x000fe20000004100 */
[----:B------:R-:W-:Y:S01]  /*22a0*/  MOV R204, R86 ;  /* 0x0000005600cc7202 */ /* 0x000fe20000000f00 */
[----:B------:R-:W-:Y:S01]  /*22b0*/  HADD2.F32 R141, -RZ, R136.H0_H0 ;  /* 0x20000088ff8d7230 */ /* 0x000fe20000004100 */
[--C-:B------:R-:W-:Y:S01]  /*22c0*/  SHF.R.U64 R202, R86, 0x10, R87.reuse ;  /* 0x0000001056ca7819 */ /* 0x100fe20000001257 */
[----:B------:R-:W-:Y:S01]  /*22d0*/  ULDC.U8 UR26, c[0x0][0x2a0] ;  /* 0x0000a800001a7ab9 */ /* 0x000fe20000000000 */
[----:B------:R-:W-:Y:S01]  /*22e0*/  SHF.R.U32.HI R60, RZ, 0x10, R87 ;  /* 0x00000010ff3c7819 */ /* 0x000fe20000011657 */
[----:B------:R-:W-:Y:S01]  /*22f0*/  BSSY B0, `(.L_x_58820) ;  /* 0x0002005000007945 */ /* 0x000fe20003800000 */
        /* <DEDUP_REMOVED lines=10> */
[----:B------:R-:W-:Y:S01]  /*23a0*/  LOP3.LUT R34, R34, UR25, R25, 0x96, !PT ;  /* 0x0000001922227c12 */ /* 0x000fe2000f8e9619 */
        /* <DEDUP_REMOVED lines=65> */
[----:B------:R-:W-:Y:S01]  /*27c0*/  LOP3.LUT R25, R24, 0x3, RZ, 0xc0, !PT ;  /* 0x0000000318197812 */ /* 0x000fe200078ec0ff */
[----:B------:R-:W-:Y:S01]  /*27d0*/  IMAD R24, R23, -0x2daee0ad, RZ ;  /* 0xd2511f5317187824 */ /* 0x000fe200078e02ff */
[----:B------:R-:W-:Y:S01]  /*27e0*/  HFMA2.MMA R23, -RZ, RZ, 0, 0 ;  /* 0x00000000ff177435 */ /* 0x000fe200000001ff */
        /* <DEDUP_REMOVED lines=105> */
[----:B-1----:R-:W-:-:S07]  /*2e80*/  HADD2.F32 R3, -RZ, R3.H0_H0 ;  /* 0x20000003ff037230 */ /* 0x002fce0000004100 */
.L_x_59462:
[----:B------:R-:W-:Y:S01]  /*2e90*/  PLOP3.LUT P1, PT, PT, PT, UP0, 0x80, 0x0 ;  /* 0x000000000000781c */ /* 0x000fe20003f2f008 */
[----:B------:R-:W-:Y:S01]  /*2ea0*/  IMAD.MOV.U32 R130, RZ, RZ, 0x4 ;  /* 0x00000004ff827424 */ /* 0x000fe200078e00ff */
[----:B------:R-:W-:Y:S01]  /*2eb0*/  @UP0 ULDC.64 UR26, c[0x0][0x270] ;  /* 0x00009c00001a0ab9 */ /* 0x000fe20000000a00 */
[----:B------:R-:W-:Y:S01]  /*2ec0*/  IMAD.MOV.U32 R128, RZ, RZ, 0x3f800000 ;  /* 0x3f800000ff807424 */ /* 0x000fe200078e00ff */
[----:B------:R-:W-:-:S09]  /*2ed0*/  LOP3.LUT P2, RZ, R37, 0x8000, RZ, 0xc0, !PT ;  /* 0x0000800025ff7812 */ /* 0x000fd2000784c0ff */
[----:B------:R-:W-:Y:S01]  /*2ee0*/  @P1 IMAD.WIDE R130, R36, R130, UR26 ;  /* 0x0000001a24821e25 */ /* 0x000fe2000f8e0282 */
[----:B------:R-:W-:-:S13]  /*2ef0*/  PLOP3.LUT P1, PT, PT, PT, UP0, 0x80, 0x0 ;  /* 0x000000000000781c */ /* 0x000fda0003f2f008 */
[----:B------:R0:W5:Y:S01]  /*2f00*/  @P1 LDG.E R128, desc[UR6][R130.64] ;  /* 0x0000000682801981 */ /* 0x000162000c1e1900 */
[----:B------:R-:W-:Y:S01]  /*2f10*/  IMAD R2, R36, UR33, RZ ;  /* 0x0000002124027c24 */ /* 0x000fe2000f8e02ff */
[----:B------:R-:W-:Y:S04]  /*2f20*/  BSSY B1, `(.L_x_58821) ;  /* 0x000016b000017945 */ /* 0x000fe80003800000 */
[----:B------:R-:W-:-:S04]  /*2f30*/  SHF.R.S32.HI R129, RZ, 0x1f, R2 ;  /* 0x0000001fff817819 */ /* 0x000fc80000011402 */
[----:B------:R-:W-:Y:S02]  /*2f40*/  LEA.HI R2, R129, R2, RZ, 0x2 ;  /* 0x0000000281027211 */ /* 0x000fe400078f10ff */
[----:B------:R-:W1:Y:S02]  /*2f50*/  S2R R129, SR_TID.X ;  /* 0x0000000000817919 */ /* 0x000e640000002100 */
[----:B-1----:R-:W-:-:S04]  /*2f60*/  LOP3.LUT R167, R129, 0x1f, RZ, 0xc0, !PT ;  /* 0x0000001f81a77812 */ /* 0x002fc800078ec0ff */
[----:B------:R-:W-:-:S04]  /*2f70*/  LEA.HI.SX32 R2, R2, R167, 0x1e ;  /* 0x000000a702027211 */ /* 0x000fc800078ff2ff */
[----:B------:R-:W-:Y:S01]  /*2f80*/  MOV R129, R2 ;  /* 0x0000000200817202 */ /* 0x000fe20000000f00 */
[----:B0-----:R-:W-:Y:S06]  /*2f90*/  @!P2 BRA `(.L_x_58822) ;  /* 0x00000014008ca947 */ /* 0x001fec0003800000 */
[----:B------:R-:W0:Y:S02]  /*2fa0*/  LDC.64 R130, c[0x0][0x230] ;  /* 0x00008c00ff827b82 */ /* 0x000e240000000a00 */
[----:B0-----:R-:W-:-:S04]  /*2fb0*/  ISETP.NE.U32.AND P1, PT, R130, RZ, PT ;  /* 0x000000ff8200720c */ /* 0x001fc80003f25070 */
[----:B------:R-:W-:-:S13]  /*2fc0*/  ISETP.NE.AND.EX P1, PT, R131, RZ, PT, P1 ;  /* 0x000000ff8300720c */ /* 0x000fda0003f25310 */
[----:B------:R-:W-:-:S04]  /*2fd0*/  @P1 LEA R48, P2, R2, R130, 0x4 ;  /* 0x0000008202301211 */ /* 0x000fc800078420ff */
[----:B------:R-:W-:-:S05]  /*2fe0*/  @P1 LEA.HI.X R49, R2, R131, RZ, 0x4, P2 ;  /* 0x0000008302311211 */ /* 0x000fca00010f24ff */
[----:B------:R0:W5:Y:S02]  /*2ff0*/  @P1 LDG.E.128 R44, desc[UR6][R48.64] ;  /* 0x00000006302c1981 */ /* 0x000164000c1e1d00 */
[----:B0-----:R-:W0:Y:S02]  /*3000*/  LDC.64 R48, c[0x0][0x220] ;  /* 0x00008800ff307b82 */ /* 0x001e240000000a00 */
[----:B0-----:R-:W-:-:S06]  /*3010*/  IMAD.WIDE.U32 R48, R2, 0x10, R48 ;  /* 0x0000001002307825 */ /* 0x001fcc00078e0030 */
[----:B------:R-:W5:Y:S01]  /*3020*/  LDG.E.128 R48, desc[UR6][R48.64] ;  /* 0x0000000630307981 */ /* 0x000f62000c1e1d00 */
        /* <DEDUP_REMOVED lines=12> */
.L_x_58824:
[----:B------:R-:W-:-:S07]  /*30f0*/  IMAD.MOV.U32 R167, RZ, RZ, R26 ;  /* 0x000000ffffa77224 */ /* 0x000fce00078e001a */
.L_x_58825:
[----:B------:R-:W-:Y:S05]  /*3100*/  BSYNC B2 ;  /* 0x0000000000027941 */ /* 0x000fea0003800000 */
.L_x_58823:
        /* <DEDUP_REMOVED lines=16> */
.L_x_58829:
[----:B------:R-:W-:Y:S05]  /*3210*/  BSYNC B3 ;  /* 0x0000000000037941 */ /* 0x000fea0003800000 */
.L_x_58828:
        /* <DEDUP_REMOVED lines=42> */
[----:B------:R-:W-:-:S07]  /*34c0*/  IMAD.MOV.U32 R170, RZ, RZ, RZ ;  /* 0x000000ffffaa7224 */ /* 0x000fce00078e00ff */
.L_x_58827:
[----:B------:R-:W-:Y:S05]  /*34d0*/  BSYNC B2 ;  /* 0x0000000000027941 */ /* 0x000fea0003800000 */
.L_x_58826:
[----:B------:R-:W0:Y:S01]  /*34e0*/  LDC R168, c[0x0][0x298] ;  /* 0x0000a600ffa87b82 */ /* 0x000e220000000800 */
[----:B------:R-:W-:Y:S01]  /*34f0*/  I2FP.F32.U32 R25, R167 ;  /* 0x000000a700197245 */ /* 0x000fe20000201000 */
[----:B------:R-:W-:Y:S01]  /*3500*/  HFMA2.MMA R167, -RZ, RZ, 0.1171875, 0 ;  /* 0x2f800000ffa77435 */ /* 0x000fe200000001ff */
[----:B------:R-:W-:Y:S01]  /*3510*/  ISETP.NE.U32.AND P1, PT, R130, RZ, PT ;  /* 0x000000ff8200720c */ /* 0x000fe20003f25070 */
[----:B-----5:R-:W-:Y:S01]  /*3520*/  FMUL.FTZ R48, R48, R128 ;  /* 0x0000008030307220 */ /* 0x020fe20000410000 */
[----:B------:R-:W-:Y:S01]  /*3530*/  ISETP.NE.AND P3, PT, R170, 0x1, PT ;  /* 0x00000001aa00780c */ /* 0x000fe20003f65270 */
[----:B------:R-:W-:Y:S01]  /*3540*/  BSSY B2, `(.L_x_58830) ;  /* 0x0000013000027945 */ /* 0x000fe20003800000 */
[----:B------:R-:W-:Y:S01]  /*3550*/  ISETP.NE.AND.EX P1, PT, R131, RZ, PT, P1 ;  /* 0x000000ff8300720c */ /* 0x000fe20003f25310 */
[----:B------:R-:W1:Y:S04]  /*3560*/  LDC R129, c[0x0][0x294] ;  /* 0x0000a500ff817b82 */ /* 0x000e680000000800 */
[----:B------:R-:W-:Y:S01]  /*3570*/  FFMA.FTZ R25, R25, R167, 1.1641532182693481445e-10 ;  /* 0x2f00000019197423 */ /* 0x000fe200000100a7 */
[----:B0-----:R-:W-:-:S04]  /*3580*/  FMUL.FTZ R48, R48, R168 ;  /* 0x000000a830307220 */ /* 0x001fc80000410000 */
[----:B-1----:R-:W-:Y:S01]  /*3590*/  FSETP.GTU.FTZ.AND P2, PT, R25, R129, PT ;  /* 0x000000811900720b */ /* 0x002fe20003f5c000 */
[----:B------:R-:W-:-:S03]  /*35a0*/  VIADD R25, R170, 0x1 ;  /* 0x00000001aa197836 */ /* 0x000fc60000000000 */
        /* <DEDUP_REMOVED lines=11> */
.L_x_58831:
[----:B------:R-:W-:-:S07]  /*3660*/  IMAD.MOV.U32 R174, RZ, RZ, R26 ;  /* 0x000000ffffae7224 */ /* 0x000fce00078e001a */
.L_x_58832:
[----:B------:R-:W-:Y:S05]  /*3670*/  BSYNC B2 ;  /* 0x0000000000027941 */ /* 0x000fea0003800000 */
.L_x_58830:
        /* <DEDUP_REMOVED lines=16> */
.L_x_58836:
[----:B------:R-:W-:Y:S05]  /*3780*/  BSYNC B3 ;  /* 0x0000000000037941 */ /* 0x000fea0003800000 */
.L_x_58835:
        /* <DEDUP_REMOVED lines=43> */
.L_x_58834:
[----:B------:R-:W-:Y:S05]  /*3a40*/  BSYNC B2 ;  /* 0x0000000000027941 */ /* 0x000fea0003800000 */
.L_x_58833:
[----:B------:R-:W-:Y:S01]  /*3a50*/  I2FP.F32.U32 R130, R174 ;  /* 0x000000ae00827245 */ /* 0x000fe20000201000 */
[----:B------:R-:W-:Y:S01]  /*3a60*/  FMUL.FTZ R49, R49, R128 ;  /* 0x0000008031317220 */ /* 0x000fe20000410000 */
[----:B------:R-:W-:Y:S01]  /*3a70*/  ISETP.NE.AND P4, PT, R25, 0x1, PT ;  /* 0x000000011900780c */ /* 0x000fe20003f85270 */
[----:B------:R-:W-:Y:S02]  /*3a80*/  BSSY B2, `(.L_x_58837) ;  /* 0x0000011000027945 */ /* 0x000fe40003800000 */
[----:B------:R-:W-:Y:S01]  /*3a90*/  FFMA.FTZ R130, R130, R167, 1.1641532182693481445e-10 ;  /* 0x2f00000082827423 */ /* 0x000fe200000100a7 */
[----:B------:R-:W-:-:S04]  /*3aa0*/  FMUL.FTZ R49, R49, R168 ;  /* 0x000000a831317220 */ /* 0x000fc80000410000 */
        /* <DEDUP_REMOVED lines=13> */
.L_x_58838:
[----:B------:R-:W-:-:S07]  /*3b80*/  IMAD.MOV.U32 R174, RZ, RZ, R26 ;  /* 0x000000ffffae7224 */ /* 0x000fce00078e001a */
.L_x_58839:
[----:B------:R-:W-:Y:S05]  /*3b90*/  BSYNC B2 ;  /* 0x0000000000027941 */ /* 0x000fea0003800000 */
.L_x_58837:
        /* <DEDUP_REMOVED lines=16> */
.L_x_58843:
[----:B------:R-:W-:Y:S05]  /*3ca0*/  BSYNC B3 ;  /* 0x0000000000037941 */ /* 0x000fea0003800000 */
.L_x_58842:
        /* <DEDUP_REMOVED lines=43> */
.L_x_58841:
[----:B------:R-:W-:Y:S05]  /*3f60*/  BSYNC B2 ;  /* 0x0000000000027941 */ /* 0x000fea0003800000 */
.L_x_58840:
[----:B------:R-:W-:Y:S01]  /*3f70*/  I2FP.F32.U32 R25, R174 ;  /* 0x000000ae00197245 */ /* 0x000fe20000201000 */
[----:B------:R-:W-:Y:S01]  /*3f80*/  FMUL.FTZ R50, R50, R128 ;  /* 0x0000008032327220 */ /* 0x000fe20000410000 */
[----:B------:R-:W-:Y:S01]  /*3f90*/  ISETP.NE.AND P5, PT, R130, 0x1, PT ;  /* 0x000000018200780c */ /* 0x000fe20003fa5270 */
[----:B------:R-:W-:Y:S02]  /*3fa0*/  BSSY B2, `(.L_x_58844) ;  /* 0x0000011000027945 */ /* 0x000fe40003800000 */
[----:B------:R-:W-:Y:S01]  /*3fb0*/  FFMA.FTZ R25, R25, R167, 1.1641532182693481445e-10 ;  /* 0x2f00000019197423 */ /* 0x000fe200000100a7 */
[----:B------:R-:W-:-:S04]  /*3fc0*/  FMUL.FTZ R50, R50, R168 ;  /* 0x000000a832327220 */ /* 0x000fc80000410000 */
        /* <DEDUP_REMOVED lines=13> */
.L_x_58845:
[----:B------:R-:W-:-:S07]  /*40a0*/  MOV R174, R26 ;  /* 0x0000001a00ae7202 */ /* 0x000fce0000000f00 */
.L_x_58846:
[----:B------:R-:W-:Y:S05]  /*40b0*/  BSYNC B2 ;  /* 0x0000000000027941 */ /* 0x000fea0003800000 */
.L_x_58844:
        /* <DEDUP_REMOVED lines=16> */
.L_x_58850:
[----:B------:R-:W-:Y:S05]  /*41c0*/  BSYNC B3 ;  /* 0x0000000000037941 */ /* 0x000fea0003800000 */
.L_x_58849:
        /* <DEDUP_REMOVED lines=43> */
.L_x_58848:
[----:B------:R-:W-:Y:S05]  /*4480*/  BSYNC B2 ;  /* 0x0000000000027941 */ /* 0x000fea0003800000 */
.L_x_58847:
[----:B------:R-:W-:Y:S01]  /*4490*/  I2FP.F32.U32 R130, R174 ;  /* 0x000000ae00827245 */ /* 0x000fe20000201000 */
[----:B------:R-:W-:-:S04]  /*44a0*/  FMUL.FTZ R51, R51, R128 ;  /* 0x0000008033337220 */ /* 0x000fc80000410000 */
[----:B------:R-:W-:Y:S01]  /*44b0*/  FFMA.FTZ R130, R130, R167, 1.1641532182693481445e-10 ;  /* 0x2f00000082827423 */ /* 0x000fe200000100a7 */
[----:B------:R-:W-:-:S04]  /*44c0*/  FMUL.FTZ R51, R51, R168 ;  /* 0x000000a833337220 */ /* 0x000fc80000410000 */
[----:B------:R-:W-:Y:S02]  /*44d0*/  FSETP.GTU.FTZ.AND P5, PT, R130, R129, PT ;  /* 0x000000818200720b */ /* 0x000fe40003fbc000 */
[----:B------:R-:W-:Y:S02]  /*44e0*/  SEL R129, RZ, 0x10000, P4 ;  /* 0x00010000ff817807 */ /* 0x000fe40002000000 */
[----:B------:R-:W-:-:S05]  /*44f0*/  FSEL R51, R51, RZ, !P5 ;  /* 0x000000ff33337208 */ /* 0x000fca0006800000 */
[----:B------:R-:W-:Y:S01]  /*4500*/  @P1 FADD.FTZ R51, R47, R51 ;  /* 0x000000332f331221 */ /* 0x000fe20000010000 */
[----:B------:R-:W-:-:S04]  /*4510*/  LEA R130, P1, R2, UR28, 0x4 ;  /* 0x0000001c02827c11 */ /* 0x000fc8000f8220ff */
[----:B------:R-:W-:-:S05]  /*4520*/  LEA.HI.X R131, R2, UR29, RZ, 0x4, P1 ;  /* 0x0000001d02837c11 */ /* 0x000fca00088f24ff */
[----:B------:R0:W-:Y:S02]  /*4530*/  STG.E.128 desc[UR6][R130.64], R48 ;  /* 0x0000003082007986 */ /* 0x0001e4000c101d06 */
[----:B0-----:R-:W-:Y:S02]  /*4540*/  SEL R130, RZ, 0x100, P3 ;  /* 0x00000100ff827807 */ /* 0x001fe40001800000 */
[----:B------:R-:W-:-:S04]  /*4550*/  SEL R131, RZ, 0x1000000, P5 ;  /* 0x01000000ff837807 */ /* 0x000fc80002800000 */
[----:B------:R-:W-:Y:S02]  /*4560*/  IADD3 R129, R130, R131, R129 ;  /* 0x0000008382817210 */ /* 0x000fe40007ffe081 */
[----:B------:R-:W-:-:S05]  /*4570*/  SEL R130, RZ, 0x1, P2 ;  /* 0x00000001ff827807 */ /* 0x000fca0001000000 */
[----:B------:R-:W-:Y:S01]  /*4580*/  IMAD.IADD R129, R129, 0x1, R130 ;  /* 0x0000000181817824 */ /* 0x000fe200078e0282 */
[----:B------:R-:W-:-:S04]  /*4590*/  LEA R130, P1, R2, UR30, 0x2 ;  /* 0x0000001e02827c11 */ /* 0x000fc8000f8210ff */
[----:B------:R-:W-:-:S05]  /*45a0*/  LEA.HI.X R131, R2, UR31, RZ, 0x2, P1 ;  /* 0x0000001f02837c11 */ /* 0x000fca00088f14ff */
[----:B------:R0:W-:Y:S02]  /*45b0*/  STG.E desc[UR6][R130.64], R129 ;  /* 0x0000008182007986 */ /* 0x0001e4000c101906 */
[----:B0-----:R-:W-:-:S07]  /*45c0*/  VIADD R129, R2, 0x20 ;  /* 0x0000002002817836 */ /* 0x001fce0000000000 */
.L_x_58822:
[----:B------:R-:W-:Y:S05]  /*45d0*/  BSYNC B1 ;  /* 0x0000000000017941 */ /* 0x000fea0003800000 */
.L_x_58821:
        /* <DEDUP_REMOVED lines=24> */
.L_x_58854:
[----:B------:R-:W-:-:S07]  /*4760*/  IMAD.MOV.U32 R167, RZ, RZ, R26 ;  /* 0x000000ffffa77224 */ /* 0x000fce00078e001a */
.L_x_58855:
[----:B------:R-:W-:Y:S05]  /*4770*/  BSYNC B2 ;  /* 0x0000000000027941 */ /* 0x000fea0003800000 */
.L_x_58853:
        /* <DEDUP_REMOVED lines=16> */
.L_x_58859:
[----:B------:R-:W-:Y:S05]  /*4880*/  BSYNC B3 ;  /* 0x0000000000037941 */ /* 0x000fea0003800000 */
.L_x_58858:
        /* <DEDUP_REMOVED lines=43> */
.L_x_58857:
[----:B------:R-:W-:Y:S05]  /*4b40*/  BSYNC B2 ;  /* 0x0000000000027941 */ /* 0x000fea0003800000 */
.L_x_58856:
[----:B------:R-:W-:Y:S01]  /*4b50*/  I2FP.F32.U32 R25, R167 ;  /* 0x000000a700197245 */ /* 0x000fe20000201000 */
[----:B-----5:R-:W-:Y:S01]  /*4b60*/  FMUL.FTZ R52, R52, R128 ;  /* 0x0000008034347220 */ /* 0x020fe20000410000 */
[----:B------:R-:W-:Y:S01]  /*4b70*/  ISETP.NE.U32.AND P1, PT, R130, RZ, PT ;  /* 0x000000ff8200720c */ /* 0x000fe20003f25070 */
[----:B------:R-:W0:Y:S01]  /*4b80*/  LDC R167, c[0x0][0x298] ;  /* 0x0000a600ffa77b82 */ /* 0x000e220000000800 */
[----:B------:R-:W-:Y:S01]  /*4b90*/  ISETP.NE.AND P3, PT, R170, 0x1, PT ;  /* 0x00000001aa00780c */ /* 0x000fe20003f65270 */
[----:B------:R-:W-:Y:S01]  /*4ba0*/  BSSY B2, `(.L_x_58860) ;  /* 0x0000014000027945 */ /* 0x000fe20003800000 */
[----:B------:R-:W-:Y:S01]  /*4bb0*/  ISETP.NE.AND.EX P1, PT, R131, RZ, PT, P1 ;  /* 0x000000ff8300720c */ /* 0x000fe20003f25310 */
[----:B------:R-:W-:-:S04]  /*4bc0*/  IMAD.MOV.U32 R131, RZ, RZ, 0x2f800000 ;  /* 0x2f800000ff837424 */ /* 0x000fc800078e00ff */
[----:B------:R-:W1:Y:S01]  /*4bd0*/  LDC R130, c[0x0][0x294] ;  /* 0x0000a500ff827b82 */ /* 0x000e620000000800 */
[----:B------:R-:W-:Y:S01]  /*4be0*/  FFMA.FTZ R25, R25, R131, 1.1641532182693481445e-10 ;  /* 0x2f00000019197423 */ /* 0x000fe20000010083 */
[----:B0-----:R-:W-:-:S04]  /*4bf0*/  FMUL.FTZ R52, R52, R167 ;  /* 0x000000a734347220 */ /* 0x001fc80000410000 */
[----:B-1----:R-:W-:Y:S02]  /*4c00*/  FSETP.GTU.FTZ.AND P2, PT, R25, R130, PT ;  /* 0x000000821900720b */ /* 0x002fe40003f5c000 */
        /* <DEDUP_REMOVED lines=12> */
.L_x_58861:
[----:B------:R-:W-:-:S07]  /*4cd0*/  IMAD.MOV.U32 R168, RZ, RZ, R26 ;  /* 0x000000ffffa87224 */ /* 0x000fce00078e001a */
.L_x_58862:
[----:B------:R-:W-:Y:S05]  /*4ce0*/  BSYNC B2 ;  /* 0x0000000000027941 */ /* 0x000fea0003800000 */
.L_x_58860:
        /* <DEDUP_REMOVED lines=16> */
.L_x_58866:
[----:B------:R-:W-:Y:S05]  /*4df0*/  BSYNC B3 ;  /* 0x0000000000037941 */ /* 0x000fea0003800000 */
.L_x_58865:
        /* <DEDUP_REMOVED lines=43> */
.L_x_58864:
[----:B------:R-:W-:Y:S05]  /*50b0*/  BSYNC B2 ;  /* 0x0000000000027941 */ /* 0x000fea0003800000 */
.L_x_58863:
[----:B------:R-:W-:Y:S01]  /*50c0*/  I2FP.F32.U32 R168, R168 ;  /* 0x000000a800a87245 */ /* 0x000fe20000201000 */
[----:B------:R-:W-:Y:S01]  /*50d0*/  FMUL.FTZ R53, R53, R128 ;  /* 0x0000008035357220 */ /* 0x000fe20000410000 */
[C---:B------:R-:W-:Y:S01]  /*50e0*/  ISETP.NE.AND P4, PT, R25.reuse, 0x1, PT ;  /* 0x000000011900780c */ /* 0x040fe20003f85270 */
[----:B------:R-:W-:Y:S01]  /*50f0*/  BSSY B2, `(.L_x_58867) ;  /* 0x0000011000027945 */ /* 0x000fe20003800000 */
[----:B------:R-:W-:Y:S02]  /*5100*/  VIADD R170, R25, 0x1 ;  /* 0x0000000119aa7836 */ /* 0x000fe40000000000 */
[----:B------:R-:W-:Y:S01]  /*5110*/  FFMA.FTZ R168, R168, R131, 1.1641532182693481445e-10 ;  /* 0x2f000000a8a87423 */ /* 0x000fe20000010083 */
[----:B------:R-:W-:-:S04]  /*5120*/  FMUL.FTZ R53, R53, R167 ;  /* 0x000000a735357220 */ /* 0x000fc80000410000 */
        /* <DEDUP_REMOVED lines=12> */
.L_x_58868:
[----:B------:R-:W-:-:S07]  /*51f0*/  MOV R168, R26 ;  /* 0x0000001a00a87202 */ /* 0x000fce0000000f00 */
.L_x_58869:
[----:B------:R-:W-:Y:S05]  /*5200*/  BSYNC B2 ;  /* 0x0000000000027941 */ /* 0x000fea0003800000 */
.L_x_58867:
        /* <DEDUP_REMOVED lines=16> */
.L_x_58873:
[----:B------:R-:W-:Y:S05]  /*5310*/  BSYNC B3 ;  /* 0x0000000000037941 */ /* 0x000fea0003800000 */
.L_x_58872:
        /* <DEDUP_REMOVED lines=43> */
.L_x_58871:
[----:B------:R-:W-:Y:S05]  /*55d0*/  BSYNC B2 ;  /* 0x0000000000027941 */ /* 0x000fea0003800000 */
.L_x_58870:
        /* <DEDUP_REMOVED lines=19> */
.L_x_58875:
[----:B------:R-:W-:-:S07]  /*5710*/  IMAD.MOV.U32 R168, RZ, RZ, R26 ;  /* 0x000000ffffa87224 */ /* 0x000fce00078e001a */
.L_x_58876:
[----:B------:R-:W-:Y:S05]  /*5720*/  BSYNC B2 ;  /* 0x0000000000027941 */ /* 0x000fea0003800000 */
.L_x_58874:
        /* <DEDUP_REMOVED lines=16> */
.L_x_58880:
[----:B------:R-:W-:Y:S05]  /*5830*/  BSYNC B3 ;  /* 0x0000000000037941 */ /* 0x000fea0003800000 */
.L_x_58879:
        /* <DEDUP_REMOVED lines=43> */
.L_x_58878:
[----:B------:R-:W-:Y:S05]  /*5af0*/  BSYNC B2 ;  /* 0x0000000000027941 */ /* 0x000fea0003800000 */
.L_x_58877:
[----:B------:R-:W-:Y:S01]  /*5b00*/  I2FP.F32.U32 R168, R168 ;  /* 0x000000a800a87245 */ /* 0x000fe20000201000 */
[----:B------:R-:W-:-:S04]  /*5b10*/  FMUL.FTZ R55, R55, R128 ;  /* 0x0000008037377220 */ /* 0x000fc80000410000 */
[----:B------:R-:W-:Y:S01]  /*5b20*/  FFMA.FTZ R168, R168, R131, 1.1641532182693481445e-10 ;  /* 0x2f000000a8a87423 */ /* 0x000fe20000010083 */
[----:B------:R-:W-:-:S04]  /*5b30*/  FMUL.FTZ R55, R55, R167 ;  /* 0x000000a737377220 */ /* 0x000fc80000410000 */
[----:B------:R-:W-:-:S04]  /*5b40*/  FSETP.GTU.FTZ.AND P5, PT, R168, R130, PT ;  /* 0x00000082a800720b */ /* 0x000fc80003fbc000 */
[----:B------:R-:W-:Y:S02]  /*5b50*/  FSEL R55, R55, RZ, !P5 ;  /* 0x000000ff37377208 */ /* 0x000fe40006800000 */
[----:B------:R-:W-:-:S03]  /*5b60*/  SEL R167, RZ, 0x1000000, P5 ;  /* 0x01000000ffa77807 */ /* 0x000fc60002800000 */
[----:B------:R-:W-:Y:S01]  /*5b70*/  @P1 FADD.FTZ R55, R47, R55 ;  /* 0x000000372f371221 */ /* 0x000fe20000010000 */
[----:B------:R-:W-:-:S04]  /*5b80*/  LEA R130, P1, R129, UR28, 0x4 ;  /* 0x0000001c81827c11 */ /* 0x000fc8000f8220ff */
[----:B------:R-:W-:-:S05]  /*5b90*/  LEA.HI.X R131, R129, UR29, RZ, 0x4, P1 ;  /* 0x0000001d81837c11 */ /* 0x000fca00088f24ff */
[----:B------:R0:W-:Y:S02]  /*5ba0*/  STG.E.128 desc[UR6][R130.64], R52 ;  /* 0x0000003482007986 */ /* 0x0001e4000c101d06 */
[----:B0-----:R-:W-:Y:S02]  /*5bb0*/  SEL R130, RZ, 0x10000, P4 ;  /* 0x00010000ff827807 */ /* 0x001fe40002000000 */
[----:B------:R-:W-:-:S04]  /*5bc0*/  SEL R131, RZ, 0x100, P3 ;  /* 0x00000100ff837807 */ /* 0x000fc80001800000 */
[----:B------:R-:W-:Y:S02]  /*5bd0*/  IADD3 R167, R131, R167, R130 ;  /* 0x000000a783a77210 */ /* 0x000fe40007ffe082 */
[----:B------:R-:W-:-:S04]  /*5be0*/  SEL R130, RZ, 0x1, P2 ;  /* 0x00000001ff827807 */ /* 0x000fc80001000000 */
[----:B------:R-:W-:Y:S02]  /*5bf0*/  IADD3 R167, R167, R130, RZ ;  /* 0x00000082a7a77210 */ /* 0x000fe40007ffe0ff */
[----:B------:R-:W-:-:S04]  /*5c00*/  LEA R130, P1, R129, UR30, 0x2 ;  /* 0x0000001e81827c11 */ /* 0x000fc8000f8210ff */
[C---:B------:R-:W-:Y:S01]  /*5c10*/  LEA.HI.X R131, R129.reuse, UR31, RZ, 0x2, P1 ;  /* 0x0000001f81837c11 */ /* 0x040fe200088f14ff */
[----:B------:R-:W-:-:S04]  /*5c20*/  VIADD R129, R129, 0x20 ;  /* 0x0000002081817836 */ /* 0x000fc80000000000 */
[----:B------:R0:W-:Y:S04]  /*5c30*/  STG.E desc[UR6][R130.64], R167 ;  /* 0x000000a782007986 */ /* 0x0001e8000c101906 */
.L_x_58852:
[----:B------:R-:W-:Y:S05]  /*5c40*/  BSYNC B1 ;  /* 0x0000000000017941 */ /* 0x000fea0003800000 */
.L_x_58851:
[----:B------:R-:W-:Y:S01]  /*5c50*/  LOP3.LUT P1, RZ, R0, 0x2, RZ, 0xc0, !PT ;  /* 0x0000000200ff7812 */ /* 0x000fe2000782c0ff */
[----:B------:R-:W-:-:S12]  /*5c60*/  BSSY B1, `(.L_x_58881) ;  /* 0x0000165000017945 */ /* 0x000fd80003800000 */
[----:B------:R-:W-:Y:S05]  /*5c70*/  @!P1 BRA `(.L_x_58882) ;  /* 0x00000014008c9947 */ /* 0x000fea0003800000 */
[----:B0-----:R-:W0:Y:S02]  /*5c80*/  LDC.64 R130, c[0x0][0x230] ;  /* 0x00008c00ff827b82 */ /* 0x001e240000000a00 */
        /* <DEDUP_REMOVED lines=20> */
.L_x_58884:
[----:B------:R-:W-:-:S07]  /*5dd0*/  MOV R167, R26 ;  /* 0x0000001a00a77202 */ /* 0x000fce0000000f00 */
.L_x_58885:
[----:B------:R-:W-:Y:S05]  /*5de0*/  BSYNC B2 ;  /* 0x0000000000027941 */ /* 0x000fea0003800000 */
.L_x_58883:
        /* <DEDUP_REMOVED lines=16> */
.L_x_58889:
[----:B------:R-:W-:Y:S05]  /*5ef0*/  BSYNC B3 ;  /* 0x0000000000037941 */ /* 0x000fea0003800000 */
.L_x_58888:
        /* <DEDUP_REMOVED lines=43> */
.L_x_58887:
[----:B------:R-:W-:Y:S05]  /*61b0*/  BSYNC B2 ;  /* 0x0000000000027941 */ /* 0x000fea0003800000 */
.L_x_58886:
        /* <DEDUP_REMOVED lines=11> */
[----:B-1----:R-:W-:Y:S01]  /*6270*/  FSETP.GTU.FTZ.AND P2, PT, R25, R130, PT ;  /* 0x000000821900720b */ /* 0x002fe20003f5c000 */
        /* <DEDUP_REMOVED lines=12> */
.L_x_58891:
[----:B------:R-:W-:-:S07]  /*6340*/  MOV R168, R26 ;  /* 0x0000001a00a87202 */ /* 0x000fce0000000f00 */
.L_x_58892:
[----:B------:R-:W-:Y:S05]  /*6350*/  BSYNC B2 ;  /* 0x0000000000027941 */ /* 0x000fea0003800000 */
.L_x_58890:
        /* <DEDUP_REMOVED lines=16> */
.L_x_58896:
[----:B------:R-:W-:Y:S05]  /*6460*/  BSYNC B3 ;  /* 0x0000000000037941 */ /* 0x000fea0003800000 */
.L_x_58895:
        /* <DEDUP_REMOVED lines=43> */
.L_x_58894:
[----:B------:R-:W-:Y:S05]  /*6720*/  BSYNC B2 ;  /* 0x0000000000027941 */ /* 0x000fea0003800000 */
.L_x_58893:
        /* <DEDUP_REMOVED lines=19> */
.L_x_58898:
[----:B------:R-:W-:-:S07]  /*6860*/  IMAD.MOV.U32 R168, RZ, RZ, R26 ;  /* 0x000000ffffa87224 */ /* 0x000fce00078e001a */
.L_x_58899:
[----:B------:R-:W-:Y:S05]  /*6870*/  BSYNC B2 ;  /* 0x0000000000027941 */ /* 0x000fea0003800000 */
.L_x_58897:
        /* <DEDUP_REMOVED lines=16> */
.L_x_58903:
[----:B------:R-:W-:Y:S05]  /*6980*/  BSYNC B3 ;  /* 0x0000000000037941 */ /* 0x000fea0003800000 */
.L_x_58902:
        /* <DEDUP_REMOVED lines=43> */
.L_x_58901:
[----:B------:R-:W-:Y:S05]  /*6c40*/  BSYNC B2 ;  /* 0x0000000000027941 */ /* 0x000fea0003800000 */
.L_x_58900:
        /* <DEDUP_REMOVED lines=19> */
.L_x_58905:
[----:B------:R-:W-:-:S07]  /*6d80*/  IMAD.MOV.U32 R168, RZ, RZ, R26 ;  /* 0x000000ffffa87224 */ /* 0x000fce00078e001a */
.L_x_58906:
[----:B------:R-:W-:Y:S05]  /*6d90*/  BSYNC B2 ;  /* 0x0000000000027941 */ /* 0x000fea0003800000 */
.L_x_58904:
        /* <DEDUP_REMOVED lines=16> */
.L_x_58910:
[----:B------:R-:W-:Y:S05]  /*6ea0*/  BSYNC B3 ;  /* 0x0000000000037941 */ /* 0x000fea0003800000 */
.L_x_58909:
        /* <DEDUP_REMOVED lines=43> */
.L_x_58908:
[----:B------:R-:W-:Y:S05]  /*7160*/  BSYNC B2 ;  /* 0x0000000000027941 */ /* 0x000fea0003800000 */
.L_x_58907:
        /* <DEDUP_REMOVED lines=17> */
[C---:B------:R-:W-:Y:S02]  /*7280*/  LEA.HI.X R131, R129.reuse, UR31, RZ, 0x2, P1 ;  /* 0x0000001f81837c11 */ /* 0x040fe400088f14ff */
[----:B------:R-:W-:-:S03]  /*7290*/  IADD3 R129, R129, 0x20, RZ ;  /* 0x0000002081817810 */ /* 0x000fc60007ffe0ff */
[----:B------:R1:W-:Y:S04]  /*72a0*/  STG.E desc[UR6][R130.64], R167 ;  /* 0x000000a782007986 */ /* 0x0003e8000c101906 */
.L_x_58882:
[----:B------:R-:W-:Y:S05]  /*72b0*/  BSYNC B1 ;  /* 0x0000000000017941 */ /* 0x000fea0003800000 */
.L_x_58881:
[----:B------:R-:W-:Y:S01]  /*72c0*/  LOP3.LUT P1, RZ, R0, 0x1, RZ, 0xc0, !PT ;  /* 0x0000000100ff7812 */ /* 0x000fe2000782c0ff */
[----:B------:R-:W-:-:S12]  /*72d0*/  BSSY B1, `(.L_x_58911) ;  /* 0x0000165000017945 */ /* 0x000fd80003800000 */
[----:B------:R-:W-:Y:S05]  /*72e0*/  @!P1 BRA `(.L_x_58912) ;  /* 0x00000014008c9947 */ /* 0x000fea0003800000 */
[----:B01----:R-:W0:Y:S02]  /*72f0*/  LDC.64 R130, c[0x0][0x230] ;  /* 0x00008c00ff827b82 */ /* 0x003e240000000a00 */
        /* <DEDUP_REMOVED lines=20> */
.L_x_58914:
[----:B------:R-:W-:-:S07]  /*7440*/  IMAD.MOV.U32 R167, RZ, RZ, R26 ;  /* 0x000000ffffa77224 */ /* 0x000fce00078e001a */
.L_x_58915:
[----:B------:R-:W-:Y:S05]  /*7450*/  BSYNC B2 ;  /* 0x0000000000027941 */ /* 0x000fea0003800000 */
.L_x_58913:
        /* <DEDUP_REMOVED lines=16> */
.L_x_58919:
[----:B------:R-:W-:Y:S05]  /*7560*/  BSYNC B3 ;  /* 0x0000000000037941 */ /* 0x000fea0003800000 */
.L_x_58918:
        /* <DEDUP_REMOVED lines=43> */
.L_x_58917:
[----:B------:R-:W-:Y:S05]  /*7820*/  BSYNC B2 ;  /* 0x0000000000027941 */ /* 0x000fea0003800000 */
.L_x_58916:
[----:B------:R-:W-:Y:S01]  /*7830*/  I2FP.F32.U32 R25, R167 ;  /* 0x000000a700197245 */ /* 0x000fe20000201000 */
[----:B-----5:R-:W-:Y:S01]  /*7840*/  FMUL.FTZ R60, R60, R128 ;  /* 0x000000803c3c7220 */ /* 0x020fe20000410000 */
[----:B------:R-:W-:Y:S01]  /*7850*/  ISETP.NE.U32.AND P1, PT, R130, RZ, PT ;  /* 0x000000ff8200720c */ /* 0x000fe20003f25070 */
[----:B------:R-:W0:Y:S01]  /*7860*/  LDC R167, c[0x0][0x298] ;  /* 0x0000a600ffa77b82 */ /* 0x000e220000000800 */
[----:B------:R-:W-:Y:S01]  /*7870*/  ISETP.NE.AND P3, PT, R170, 0x1, PT ;  /* 0x00000001aa00780c */ /* 0x000fe20003f65270 */
[----:B------:R-:W-:Y:S01]  /*7880*/  BSSY B2, `(.L_x_58920) ;  /* 0x0000014000027945 */ /* 0x000fe20003800000 */
[----:B------:R-:W-:Y:S01]  /*7890*/  ISETP.NE.AND.EX P1, PT, R131, RZ, PT, P1 ;  /* 0x000000ff8300720c */ /* 0x000fe20003f25310 */
[----:B------:R-:W-:-:S04]  /*78a0*/  HFMA2.MMA R131, -RZ, RZ, 0.1171875, 0 ;  /* 0x2f800000ff837435 */ /* 0x000fc800000001ff */
[----:B------:R-:W1:Y:S06]  /*78b0*/  LDC R130, c[0x0][0x294] ;  /* 0x0000a500ff827b82 */ /* 0x000e6c0000000800 */
        /* <DEDUP_REMOVED lines=15> */
.L_x_58921:
[----:B------:R-:W-:-:S07]  /*79b0*/  IMAD.MOV.U32 R168, RZ, RZ, R26 ;  /* 0x000000ffffa87224 */ /* 0x000fce00078e001a */
.L_x_58922:
[----:B------:R-:W-:Y:S05]  /*79c0*/  BSYNC B2 ;  /* 0x0000000000027941 */ /* 0x000fea0003800000 */
.L_x_58920:
        /* <DEDUP_REMOVED lines=16> */
.L_x_58926:
[----:B------:R-:W-:Y:S05]  /*7ad0*/  BSYNC B3 ;  /* 0x0000000000037941 */ /* 0x000fea0003800000 */
.L_x_58925:
        /* <DEDUP_REMOVED lines=43> */
.L_x_58924:
[----:B------:R-:W-:Y:S05]  /*7d90*/  BSYNC B2 ;  /* 0x0000000000027941 */ /* 0x000fea0003800000 */
.L_x_58923:
[----:B------:R-:W-:Y:S01]  /*7da0*/  I2FP.F32.U32 R168, R168 ;  /* 0x000000a800a87245 */ /* 0x000fe20000201000 */
[----:B------:R-:W-:Y:S01]  /*7db0*/  FMUL.FTZ R61, R61, R128 ;  /* 0x000000803d3d7220 */ /* 0x000fe20000410000 */
[C---:B------:R-:W-:Y:S01]  /*7dc0*/  ISETP.NE.AND P4, PT, R25.reuse, 0x1, PT ;  /* 0x000000011900780c */ /* 0x040fe20003f85270 */
[----:B------:R-:W-:Y:S01]  /*7dd0*/  BSSY B2, `(.L_x_58927) ;  /* 0x0000011000027945 */ /* 0x000fe20003800000 */
[----:B------:R-:W-:Y:S01]  /*7de0*/  IADD3 R170, R25, 0x1, RZ ;  /* 0x0000000119aa7810 */ /* 0x000fe20007ffe0ff */
        /* <DEDUP_REMOVED lines=14> */
.L_x_58928:
[----:B------:R-:W-:-:S07]  /*7ed0*/  IMAD.MOV.U32 R168, RZ, RZ, R26 ;  /* 0x000000ffffa87224 */ /* 0x000fce00078e001a */
.L_x_58929:
[----:B------:R-:W-:Y:S05]  /*7ee0*/  BSYNC B2 ;  /* 0x0000000000027941 */ /* 0x000fea0003800000 */
.L_x_58927:
        /* <DEDUP_REMOVED lines=16> */
.L_x_58933:
[----:B------:R-:W-:Y:S05]  /*7ff0*/  BSYNC B3 ;  /* 0x0000000000037941 */ /* 0x000fea0003800000 */
.L_x_58932:
        /* <DEDUP_REMOVED lines=43> */
.L_x_58931:
[----:B------:R-:W-:Y:S05]  /*82b0*/  BSYNC B2 ;  /* 0x0000000000027941 */ /* 0x000fea0003800000 */
.L_x_58930:
        /* <DEDUP_REMOVED lines=19> */
.L_x_58935:
[----:B------:R-:W-:-:S07]  /*83f0*/  MOV R168, R26 ;  /* 0x0000001a00a87202 */ /* 0x000fce0000000f00 */
.L_x_58936:
[----:B------:R-:W-:Y:S05]  /*8400*/  BSYNC B2 ;  /* 0x0000000000027941 */ /* 0x000fea0003800000 */
.L_x_58934:
        /* <DEDUP_REMOVED lines=16> */
.L_x_58940:
[----:B------:R-:W-:Y:S05]  /*8510*/  BSYNC B3 ;  /* 0x0000000000037941 */ /* 0x000fea0003800000 */
.L_x_58939:
        /* <DEDUP_REMOVED lines=43> */
.L_x_58938:
[----:B------:R-:W-:Y:S05]  /*87d0*/  BSYNC B2 ;  /* 0x0000000000027941 */ /* 0x000fea0003800000 */
.L_x_58937:
        /* <DEDUP_REMOVED lines=17> */
[C---:B------:R-:W-:Y:S01]  /*88f0*/  LEA.HI.X R131, R129.reuse, UR31, RZ, 0x2, P1 ;  /* 0x0000001f81837c11 */ /* 0x040fe200088f14ff */
[----:B------:R-:W-:-:S04]  /*8900*/  VIADD R129, R129, 0x20 ;  /* 0x0000002081817836 */ /* 0x000fc80000000000 */
[----:B------:R2:W-:Y:S04]  /*8910*/  STG.E desc[UR6][R130.64], R167 ;  /* 0x000000a782007986 */ /* 0x0005e8000c101906 */
.L_x_58912:
[----:B------:R-:W-:Y:S05]  /*8920*/  BSYNC B1 ;  /* 0x0000000000017941 */ /* 0x000fea0003800000 */
.L_x_58911:
[----:B------:R-:W-:Y:S01]  /*8930*/  LOP3.LUT P1, RZ, R37, 0x80000000, RZ, 0xc0, !PT ;  /* 0x8000000025ff7812 */ /* 0x000fe2000782c0ff */
[----:B------:R-:W-:-:S12]  /*8940*/  BSSY B1, `(.L_x_58941) ;  /* 0x0000165000017945 */ /* 0x000fd80003800000 */
[----:B------:R-:W-:Y:S05]  /*8950*/  @!P1 BRA `(.L_x_58942) ;  /* 0x00000014008c9947 */ /* 0x000fea0003800000 */
[----:B012---:R-:W0:Y:S02]  /*8960*/  LDC.64 R130, c[0x0][0x230] ;  /* 0x00008c00ff827b82 */ /* 0x007e240000000a00 */
        /* <DEDUP_REMOVED lines=20> */
.L_x_58944:
[----:B------:R-:W-:-:S07]  /*8ab0*/  IMAD.MOV.U32 R167, RZ, RZ, R26 ;  /* 0x000000ffffa77224 */ /* 0x000fce00078e001a */
.L_x_58945:
[----:B------:R-:W-:Y:S05]  /*8ac0*/  BSYNC B2 ;  /* 0x0000000000027941 */ /* 0x000fea0003800000 */
.L_x_58943:
        /* <DEDUP_REMOVED lines=16> */
.L_x_58949:
[----:B------:R-:W-:Y:S05]  /*8bd0*/  BSYNC B3 ;  /* 0x0000000000037941 */ /* 0x000fea0003800000 */
.L_x_58948:
        /* <DEDUP_REMOVED lines=43> */
.L_x_58947:
[----:B------:R-:W-:Y:S05]  /*8e90*/  BSYNC B2 ;  /* 0x0000000000027941 */ /* 0x000fea0003800000 */
.L_x_58946:
        /* <DEDUP_REMOVED lines=24> */
.L_x_58951:
[----:B------:R-:W-:-:S07]  /*9020*/  IMAD.MOV.U32 R168, RZ, RZ, R26 ;  /* 0x000000ffffa87224 */ /* 0x000fce00078e001a */
.L_x_58952:
[----:B------:R-:W-:Y:S05]  /*9030*/  BSYNC B2 ;  /* 0x0000000000027941 */ /* 0x000fea0003800000 */
.L_x_58950:
        /* <DEDUP_REMOVED lines=16> */
.L_x_58956:
[----:B------:R-:W-:Y:S05]  /*9140*/  BSYNC B3 ;  /* 0x0000000000037941 */ /* 0x000fea0003800000 */
.L_x_58955:
        /* <DEDUP_REMOVED lines=43> */
.L_x_58954:
[----:B------:R-:W-:Y:S05]  /*9400*/  BSYNC B2 ;  /* 0x0000000000027941 */ /* 0x000fea0003800000 */
.L_x_58953:
        /* <DEDUP_REMOVED lines=19> */
.L_x_58958:
[----:B------:R-:W-:-:S07]  /*9540*/  MOV R168, R26 ;  /* 0x0000001a00a87202 */ /* 0x000fce0000000f00 */
.L_x_58959:
[----:B------:R-:W-:Y:S05]  /*9550*/  BSYNC B2 ;  /* 0x0000000000027941 */ /* 0x000fea0003800000 */
.L_x_58957:
        /* <DEDUP_REMOVED lines=16> */
.L_x_58963:
[----:B------:R-:W-:Y:S05]  /*9660*/  BSYNC B3 ;  /* 0x0000000000037941 */ /* 0x000fea0003800000 */
.L_x_58962:
        /* <DEDUP_REMOVED lines=43> */
.L_x_58961:
[----:B------:R-:W-:Y:S05]  /*9920*/  BSYNC B2 ;  /* 0x0000000000027941 */ /* 0x000fea0003800000 */
.L_x_58960:
        /* <DEDUP_REMOVED lines=19> */
.L_x_58965:
[----:B------:R-:W-:-:S07]  /*9a60*/  IMAD.MOV.U32 R168, RZ, RZ, R26 ;  /* 0x000000ffffa87224 */ /* 0x000fce00078e001a */
.L_x_58966:
[----:B------:R-:W-:Y:S05]  /*9a70*/  BSYNC B2 ;  /* 0x0000000000027941 */ /* 0x000fea0003800000 */
.L_x_58964:
        /* <DEDUP_REMOVED lines=16> */
.L_x_58970:
[----:B------:R-:W-:Y:S05]  /*9b80*/  BSYNC B3 ;  /* 0x0000000000037941 */ /* 0x000fea0003800000 */
.L_x_58969:
        /* <DEDUP_REMOVED lines=43> */
.L_x_58968:
[----:B------:R-:W-:Y:S05]  /*9e40*/  BSYNC B2 ;  /* 0x0000000000027941 */ /* 0x000fea0003800000 */
.L_x_58967:
        /* <DEDUP_REMOVED lines=20> */
.L_x_58942:
[----:B------:R-:W-:Y:S05]  /*9f90*/  BSYNC B1 ;  /* 0x0000000000017941 */ /* 0x000fea0003800000 */
.L_x_58941:
[----:B------:R-:W-:Y:S01]  /*9fa0*/  LOP3.LUT P1, RZ, R37, 0x40000000, RZ, 0xc0, !PT ;  /* 0x4000000025ff7812 */ /* 0x000fe2000782c0ff */
[----:B------:R-:W-:-:S12]  /*9fb0*/  BSSY B1, `(.L_x_58971) ;  /* 0x0000165000017945 */ /* 0x000fd80003800000 */
[----:B------:R-:W-:Y:S05]  /*9fc0*/  @!P1 BRA `(.L_x_58972) ;  /* 0x00000014008c9947 */ /* 0x000fea0003800000 */
[----:B0123--:R-:W0:Y:S02]  /*9fd0*/  LDC.64 R130, c[0x0][0x230] ;  /* 0x00008c00ff827b82 */ /* 0x00fe240000000a00 */
        /* <DEDUP_REMOVED lines=20> */
.L_x_58974:
[----:B------:R-:W-:-:S07]  /*a120*/  MOV R167, R26 ;  /* 0x0000001a00a77202 */ /* 0x000fce0000000f00 */
.L_x_58975:
[----:B------:R-:W-:Y:S05]  /*a130*/  BSYNC B2 ;  /* 0x0000000000027941 */ /* 0x000fea0003800000 */
.L_x_58973:
        /* <DEDUP_REMOVED lines=16> */
.L_x_58979:
[----:B------:R-:W-:Y:S05]  /*a240*/  BSYNC B3 ;  /* 0x0000000000037941 */ /* 0x000fea0003800000 */
.L_x_58978:
        /* <DEDUP_REMOVED lines=43> */
.L_x_58977:
[----:B------:R-:W-:Y:S05]  /*a500*/  BSYNC B2 ;  /* 0x0000000000027941 */ /* 0x000fea0003800000 */
.L_x_58976:
        /* <DEDUP_REMOVED lines=24> */
.L_x_58981:
[----:B------:R-:W-:-:S07]  /*a690*/  MOV R168, R26 ;  /* 0x0000001a00a87202 */ /* 0x000fce0000000f00 */
.L_x_58982:
[----:B------:R-:W-:Y:S05]  /*a6a0*/  BSYNC B2 ;  /* 0x0000000000027941 */ /* 0x000fea0003800000 */
.L_x_58980:
        /* <DEDUP_REMOVED lines=16> */
.L_x_58986:
[----:B------:R-:W-:Y:S05]  /*a7b0*/  BSYNC B3 ;  /* 0x0000000000037941 */ /* 0x000fea0003800000 */
.L_x_58985:
        /* <DEDUP_REMOVED lines=43> */
.L_x_58984:
[----:B------:R-:W-:Y:S05]  /*aa70*/  BSYNC B2 ;  /* 0x0000000000027941 */ /* 0x000fea0003800000 */
.L_x_58983:
        /* <DEDUP_REMOVED lines=19> */
.L_x_58988:
[----:B------:R-:W-:-:S07]  /*abb0*/  IMAD.MOV.U32 R168, RZ, RZ, R26 ;  /* 0x000000ffffa87224 */ /* 0x000fce00078e001a */
.L_x_58989:
[----:B------:R-:W-:Y:S05]  /*abc0*/  BSYNC B2 ;  /* 0x0000000000027941 */ /* 0x000fea0003800000 */
.L_x_58987:
        /* <DEDUP_REMOVED lines=16> */
.L_x_58993:
[----:B------:R-:W-:Y:S05]  /*acd0*/  BSYNC B3 ;  /* 0x0000000000037941 */ /* 0x000fea0003800000 */
.L_x_58992:
        /* <DEDUP_REMOVED lines=43> */
.L_x_58991:
[----:B------:R-:W-:Y:S05]  /*af90*/  BSYNC B2 ;  /* 0x0000000000027941 */ /* 0x000fea0003800000 */
.L_x_58990:
        /* <DEDUP_REMOVED lines=19> */
.L_x_58995:
[----:B------:R-:W-:-:S07]  /*b0d0*/  IMAD.MOV.U32 R168, RZ, RZ, R26 ;  /* 0x000000ffffa87224 */ /* 0x000fce00078e001a */
.L_x_58996:
[----:B------:R-:W-:Y:S05]  /*b0e0*/  BSYNC B2 ;  /* 0x0000000000027941 */ /* 0x000fea0003800000 */
.L_x_58994:
        /* <DEDUP_REMOVED lines=16> */
.L_x_59000:
[----:B------:R-:W-:Y:S05]  /*b1f0*/  BSYNC B3 ;  /* 0x0000000000037941 */ /* 0x000fea0003800000 */
.L_x_58999:
        /* <DEDUP_REMOVED lines=43> */
.L_x_58998:
[----:B------:R-:W-:Y:S05]  /*b4b0*/  BSYNC B2 ;  /* 0x0000000000027941 */ /* 0x000fea0003800000 */
.L_x_58997:
        /* <DEDUP_REMOVED lines=20> */
.L_x_58972:
[----:B------:R-:W-:Y:S05]  /*b600*/  BSYNC B1 ;  /* 0x0000000000017941 */ /* 0x000fea0003800000 */
.L_x_58971:
[----:B------:R-:W-:Y:S01]  /*b610*/  LOP3.LUT P1, RZ, R37, 0x20000000, RZ, 0xc0, !PT ;  /* 0x2000000025ff7812 */ /* 0x000fe2000782c0ff */
[----:B------:R-:W-:-:S12]  /*b620*/  BSSY B1, `(.L_x_59001) ;  /* 0x0000165000017945 */ /* 0x000fd80003800000 */
[----:B------:R-:W-:Y:S05]  /*b630*/  @!P1 BRA `(.L_x_59002) ;  /* 0x00000014008c9947 */ /* 0x000fea0003800000 */
[----:B01234-:R-:W0:Y:S02]  /*b640*/  LDC.64 R130, c[0x0][0x230] ;  /* 0x00008c00ff827b82 */ /* 0x01fe240000000a00 */
        /* <DEDUP_REMOVED lines=20> */
.L_x_59004:
[----:B------:R-:W-:-:S07]  /*b790*/  IMAD.MOV.U32 R167, RZ, RZ, R26 ;  /* 0x000000ffffa77224 */ /* 0x000fce00078e001a */
.L_x_59005:
[----:B------:R-:W-:Y:S05]  /*b7a0*/  BSYNC B2 ;  /* 0x0000000000027941 */ /* 0x000fea0003800000 */
.L_x_59003:
        /* <DEDUP_REMOVED lines=16> */
.L_x_59009:
[----:B------:R-:W-:Y:S05]  /*b8b0*/  BSYNC B3 ;  /* 0x0000000000037941 */ /* 0x000fea0003800000 */
.L_x_59008:
        /* <DEDUP_REMOVED lines=43> */
.L_x_59007:
[----:B------:R-:W-:Y:S05]  /*bb70*/  BSYNC B2 ;  /* 0x0000000000027941 */ /* 0x000fea0003800000 */
.L_x_59006:
        /* <DEDUP_REMOVED lines=24> */
.L_x_59011:
[----:B------:R-:W-:-:S07]  /*bd00*/  IMAD.MOV.U32 R168, RZ, RZ, R26 ;  /* 0x000000ffffa87224 */ /* 0x000fce00078e001a */
.L_x_59012:
[----:B------:R-:W-:Y:S05]  /*bd10*/  BSYNC B2 ;  /* 0x0000000000027941 */ /* 0x000fea0003800000 */
.L_x_59010:
        /* <DEDUP_REMOVED lines=16> */
.L_x_59016:
[----:B------:R-:W-:Y:S05]  /*be20*/  BSYNC B3 ;  /* 0x0000000000037941 */ /* 0x000fea0003800000 */
.L_x_59015:
        /* <DEDUP_REMOVED lines=43> */
.L_x_59014:
[----:B------:R-:W-:Y:S05]  /*c0e0*/  BSYNC B2 ;  /* 0x0000000000027941 */ /* 0x000fea0003800000 */
.L_x_59013:
        /* <DEDUP_REMOVED lines=19> */
.L_x_59018:
[----:B------:R-:W-:-:S07]  /*c220*/  IMAD.MOV.U32 R168, RZ, RZ, R26 ;  /* 0x000000ffffa87224 */ /* 0x000fce00078e001a */
.L_x_59019:
[----:B------:R-:W-:Y:S05]  /*c230*/  BSYNC B2 ;  /* 0x0000000000027941 */ /* 0x000fea0003800000 */
.L_x_59017:
        /* <DEDUP_REMOVED lines=16> */
.L_x_59023:
[----:B------:R-:W-:Y:S05]  /*c340*/  BSYNC B3 ;  /* 0x0000000000037941 */ /* 0x000fea0003800000 */
.L_x_59022:
        /* <DEDUP_REMOVED lines=43> */
.L_x_59021:
[----:B------:R-:W-:Y:S05]  /*c600*/  BSYNC B2 ;  /* 0x0000000000027941 */ /* 0x000fea0003800000 */
.L_x_59020:
        /* <DEDUP_REMOVED lines=19> */
.L_x_59025:
[----:B------:R-:W-:-:S07]  /*c740*/  MOV R168, R26 ;  /* 0x0000001a00a87202 */ /* 0x000fce0000000f00 */
.L_x_59026:
[----:B------:R-:W-:Y:S05]  /*c750*/  BSYNC B2 ;  /* 0x0000000000027941 */ /* 0x000fea0003800000 */
.L_x_59024:
        /* <DEDUP_REMOVED lines=16> */
.L_x_59030:
[----:B------:R-:W-:Y:S05]  /*c860*/  BSYNC B3 ;  /* 0x0000000000037941 */ /* 0x000fea0003800000 */
.L_x_59029:
        /* <DEDUP_REMOVED lines=43> */
.L_x_59028:
[----:B------:R-:W-:Y:S05]  /*cb20*/  BSYNC B2 ;  /* 0x0000000000027941 */ /* 0x000fea0003800000 */
.L_x_59027:
        /* <DEDUP_REMOVED lines=20> */
.L_x_59002:
[----:B------:R-:W-:Y:S05]  /*cc70*/  BSYNC B1 ;  /* 0x0000000000017941 */ /* 0x000fea0003800000 */
.L_x_59001:
        /* <DEDUP_REMOVED lines=24> */
.L_x_59034:
[----:B------:R-:W-:-:S07]  /*ce00*/  MOV R167, R26 ;  /* 0x0000001a00a77202 */ /* 0x000fce0000000f00 */
.L_x_59035:
[----:B------:R-:W-:Y:S05]  /*ce10*/  BSYNC B2 ;  /* 0x0000000000027941 */ /* 0x000fea0003800000 */
.L_x_59033:
        /* <DEDUP_REMOVED lines=16> */
.L_x_59039:
[----:B------:R-:W-:Y:S05]  /*cf20*/  BSYNC B3 ;  /* 0x0000000000037941 */ /* 0x000fea0003800000 */
.L_x_59038:
        /* <DEDUP_REMOVED lines=43> */
.L_x_59037:
[----:B------:R-:W-:Y:S05]  /*d1e0*/  BSYNC B2 ;  /* 0x0000000000027941 */ /* 0x000fea0003800000 */
.L_x_59036:
        /* <DEDUP_REMOVED lines=24> */
.L_x_59041:
[----:B------:R-:W-:-:S07]  /*d370*/  IMAD.MOV.U32 R168, RZ, RZ, R26 ;  /* 0x000000ffffa87224 */ /* 0x000fce00078e001a */
.L_x_59042:
[----:B------:R-:W-:Y:S05]  /*d380*/  BSYNC B2 ;  /* 0x0000000000027941 */ /* 0x000fea0003800000 */
.L_x_59040:
        /* <DEDUP_REMOVED lines=16> */
.L_x_59046:
[----:B------:R-:W-:Y:S05]  /*d490*/  BSYNC B3 ;  /* 0x0000000000037941 */ /* 0x000fea0003800000 */
.L_x_59045:
        /* <DEDUP_REMOVED lines=43> */
.L_x_59044:
[----:B------:R-:W-:Y:S05]  /*d750*/  BSYNC B2 ;  /* 0x0000000000027941 */ /* 0x000fea0003800000 */
.L_x_59043:
        /* <DEDUP_REMOVED lines=19> */
.L_x_59048:
[----:B------:R-:W-:-:S07]  /*d890*/  IMAD.MOV.U32 R168, RZ, RZ, R26 ;  /* 0x000000ffffa87224 */ /* 0x000fce00078e001a */
.L_x_59049:
[----:B------:R-:W-:Y:S05]  /*d8a0*/  BSYNC B2 ;  /* 0x0000000000027941 */ /* 0x000fea0003800000 */
.L_x_59047:
        /* <DEDUP_REMOVED lines=16> */
.L_x_59053:
[----:B------:R-:W-:Y:S05]  /*d9b0*/  BSYNC B3 ;  /* 0x0000000000037941 */ /* 0x000fea0003800000 */
.L_x_59052:
        /* <DEDUP_REMOVED lines=43> */
.L_x_59051:
[----:B------:R-:W-:Y:S05]  /*dc70*/  BSYNC B2 ;  /* 0x0000000000027941 */ /* 0x000fea0003800000 */
.L_x_59050:
        /* <DEDUP_REMOVED lines=19> */
.L_x_59055:
[----:B------:R-:W-:-:S07]  /*ddb0*/  IMAD.MOV.U32 R168, RZ, RZ, R26 ;  /* 0x000000ffffa87224 */ /* 0x000fce00078e001a */
.L_x_59056:
[----:B------:R-:W-:Y:S05]  /*ddc0*/  BSYNC B2 ;  /* 0x0000000000027941 */ /* 0x000fea0003800000 */
.L_x_59054:
        /* <DEDUP_REMOVED lines=16> */
.L_x_59060:
[----:B------:R-:W-:Y:S05]  /*ded0*/  BSYNC B3 ;  /* 0x0000000000037941 */ /* 0x000fea0003800000 */
.L_x_59059:
        /* <DEDUP_REMOVED lines=43> */
.L_x_59058:
[----:B------:R-:W-:Y:S05]  /*e190*/  BSYNC B2 ;  /* 0x0000000000027941 */ /* 0x000fea0003800000 */
.L_x_59057:
        /* <DEDUP_REMOVED lines=20> */
.L_x_59032:
[----:B------:R-:W-:Y:S05]  /*e2e0*/  BSYNC B1 ;  /* 0x0000000000017941 */ /* 0x000fea0003800000 */
.L_x_59031:
        /* <DEDUP_REMOVED lines=24> */
.L_x_59064:
[----:B------:R-:W-:-:S07]  /*e470*/  IMAD.MOV.U32 R167, RZ, RZ, R26 ;  /* 0x000000ffffa77224 */ /* 0x000fce00078e001a */
.L_x_59065:
[----:B------:R-:W-:Y:S05]  /*e480*/  BSYNC B2 ;  /* 0x0000000000027941 */ /* 0x000fea0003800000 */
.L_x_59063:
        /* <DEDUP_REMOVED lines=16> */
.L_x_59069:
[----:B------:R-:W-:Y:S05]  /*e590*/  BSYNC B3 ;  /* 0x0000000000037941 */ /* 0x000fea0003800000 */
.L_x_59068:
        /* <DEDUP_REMOVED lines=43> */
.L_x_59067:
[----:B------:R-:W-:Y:S05]  /*e850*/  BSYNC B2 ;  /* 0x0000000000027941 */ /* 0x000fea0003800000 */
.L_x_59066:
        /* <DEDUP_REMOVED lines=24> */
.L_x_59071:
[----:B------:R-:W-:-:S07]  /*e9e0*/  MOV R168, R26 ;  /* 0x0000001a00a87202 */ /* 0x000fce0000000f00 */
.L_x_59072:
[----:B------:R-:W-:Y:S05]  /*e9f0*/  BSYNC B2 ;  /* 0x0000000000027941 */ /* 0x000fea0003800000 */
.L_x_59070:
        /* <DEDUP_REMOVED lines=16> */
.L_x_59076:
[----:B------:R-:W-:Y:S05]  /*eb00*/  BSYNC B3 ;  /* 0x0000000000037941 */ /* 0x000fea0003800000 */
.L_x_59075:
        /* <DEDUP_REMOVED lines=43> */
.L_x_59074:
[----:B------:R-:W-:Y:S05]  /*edc0*/  BSYNC B2 ;  /* 0x0000000000027941 */ /* 0x000fea0003800000 */
.L_x_59073:
        /* <DEDUP_REMOVED lines=19> */
.L_x_59078:
[----:B------:R-:W-:-:S07]  /*ef00*/  MOV R168, R26 ;  /* 0x0000001a00a87202 */ /* 0x000fce0000000f00 */
.L_x_59079:
[----:B------:R-:W-:Y:S05]  /*ef10*/  BSYNC B2 ;  /* 0x0000000000027941 */ /* 0x000fea0003800000 */
.L_x_59077:
        /* <DEDUP_REMOVED lines=16> */
.L_x_59083:
[----:B------:R-:W-:Y:S05]  /*f020*/  BSYNC B3 ;  /* 0x0000000000037941 */ /* 0x000fea0003800000 */
.L_x_59082:
        /* <DEDUP_REMOVED lines=43> */
.L_x_59081:
[----:B------:R-:W-:Y:S05]  /*f2e0*/  BSYNC B2 ;  /* 0x0000000000027941 */ /* 0x000fea0003800000 */
.L_x_59080:
        /* <DEDUP_REMOVED lines=19> */
.L_x_59085:
[----:B------:R-:W-:-:S07]  /*f420*/  MOV R168, R26 ;  /* 0x0000001a00a87202 */ /* 0x000fce0000000f00 */
.L_x_59086:
[----:B------:R-:W-:Y:S05]  /*f430*/  BSYNC B2 ;  /* 0x0000000000027941 */ /* 0x000fea0003800000 */
.L_x_59084:
        /* <DEDUP_REMOVED lines=16> */
.L_x_59090:
[----:B------:R-:W-:Y:S05]  /*f540*/  BSYNC B3 ;  /* 0x0000000000037941 */ /* 0x000fea0003800000 */
.L_x_59089:
        /* <DEDUP_REMOVED lines=43> */
.L_x_59088:
[----:B------:R-:W-:Y:S05]  /*f800*/  BSYNC B2 ;  /* 0x0000000000027941 */ /* 0x000fea0003800000 */
.L_x_59087:
        /* <DEDUP_REMOVED lines=20> */
.L_x_59062:
[----:B------:R-:W-:Y:S05]  /*f950*/  BSYNC B1 ;  /* 0x0000000000017941 */ /* 0x000fea0003800000 */
.L_x_59061:
        /* <DEDUP_REMOVED lines=24> */
.L_x_59094:
[----:B------:R-:W-:-:S07]  /*fae0*/  MOV R167, R26 ;  /* 0x0000001a00a77202 */ /* 0x000fce0000000f00 */
.L_x_59095:
[----:B------:R-:W-:Y:S05]  /*faf0*/  BSYNC B2 ;  /* 0x0000000000027941 */ /* 0x000fea0003800000 */
.L_x_59093:
        /* <DEDUP_REMOVED lines=16> */
.L_x_59099:
[----:B------:R-:W-:Y:S05]  /*fc00*/  BSYNC B3 ;  /* 0x0000000000037941 */ /* 0x000fea0003800000 */
.L_x_59098:
        /* <DEDUP_REMOVED lines=43> */
.L_x_59097:
[----:B------:R-:W-:Y:S05]  /*fec0*/  BSYNC B2 ;  /* 0x0000000000027941 */ /* 0x000fea0003800000 */
.L_x_59096:
        /* <DEDUP_REMOVED lines=24> */
.L_x_59101:
[----:B------:R-:W-:-:S07]  /*10050*/  IMAD.MOV.U32 R168, RZ, RZ, R26 ;  /* 0x000000ffffa87224 */ /* 0x000fce00078e001a */
.L_x_59102:
[----:B------:R-:W-:Y:S05]  /*10060*/  BSYNC B2 ;  /* 0x0000000000027941 */ /* 0x000fea0003800000 */
.L_x_59100:
        /* <DEDUP_REMOVED lines=16> */
.L_x_59106:
[----:B------:R-:W-:Y:S05]  /*10170*/  BSYNC B3 ;  /* 0x0000000000037941 */ /* 0x000fea0003800000 */
.L_x_59105:
        /* <DEDUP_REMOVED lines=43> */
.L_x_59104:
[----:B------:R-:W-:Y:S05]  /*10430*/  BSYNC B2 ;  /* 0x0000000000027941 */ /* 0x000fea0003800000 */
.L_x_59103:
        /* <DEDUP_REMOVED lines=19> */
.L_x_59108:
[----:B------:R-:W-:-:S07]  /*10570*/  IMAD.MOV.U32 R168, RZ, RZ, R26 ;  /* 0x000000ffffa87224 */ /* 0x000fce00078e001a */
.L_x_59109:
[----:B------:R-:W-:Y:S05]  /*10580*/  BSYNC B2 ;  /* 0x0000000000027941 */ /* 0x000fea0003800000 */
.L_x_59107:
        /* <DEDUP_REMOVED lines=16> */
.L_x_59113:
[----:B------:R-:W-:Y:S05]  /*10690*/  BSYNC B3 ;  /* 0x0000000000037941 */ /* 0x000fea0003800000 */
.L_x_59112:
        /* <DEDUP_REMOVED lines=43> */
.L_x_59111:
[----:B------:R-:W-:Y:S05]  /*10950*/  BSYNC B2 ;  /* 0x0000000000027941 */ /* 0x000fea0003800000 */
.L_x_59110:
        /* <DEDUP_REMOVED lines=19> */
.L_x_59115:
[----:B------:R-:W-:-:S07]  /*10a90*/  IMAD.MOV.U32 R168, RZ, RZ, R26 ;  /* 0x000000ffffa87224 */ /* 0x000fce00078e001a */
.L_x_59116:
[----:B------:R-:W-:Y:S05]  /*10aa0*/  BSYNC B2 ;  /* 0x0000000000027941 */ /* 0x000fea0003800000 */
.L_x_59114:
        /* <DEDUP_REMOVED lines=16> */
.L_x_59120:
[----:B------:R-:W-:Y:S05]  /*10bb0*/  BSYNC B3 ;  /* 0x0000000000037941 */ /* 0x000fea0003800000 */
.L_x_59119:
        /* <DEDUP_REMOVED lines=43> */
.L_x_59118:
[----:B------:R-:W-:Y:S05]  /*10e70*/  BSYNC B2 ;  /* 0x0000000000027941 */ /* 0x000fea0003800000 */
.L_x_59117:
        /* <DEDUP_REMOVED lines=20> */
.L_x_59092:
[----:B------:R-:W-:Y:S05]  /*10fc0*/  BSYNC B1 ;  /* 0x0000000000017941 */ /* 0x000fea0003800000 */
.L_x_59091:
        /* <DEDUP_REMOVED lines=24> */
.L_x_59124:
[----:B------:R-:W-:-:S07]  /*11150*/  IMAD.MOV.U32 R167, RZ, RZ, R26 ;  /* 0x000000ffffa77224 */ /* 0x000fce00078e001a */
.L_x_59125:
[----:B------:R-:W-:Y:S05]  /*11160*/  BSYNC B2 ;  /* 0x0000000000027941 */ /* 0x000fea0003800000 */
.L_x_59123:
        /* <DEDUP_REMOVED lines=16> */
.L_x_59129:
[----:B------:R-:W-:Y:S05]  /*11270*/  BSYNC B3 ;  /* 0x0000000000037941 */ /* 0x000fea0003800000 */
.L_x_59128:
        /* <DEDUP_REMOVED lines=43> */
.L_x_59127:
[----:B------:R-:W-:Y:S05]  /*11530*/  BSYNC B2 ;  /* 0x0000000000027941 */ /* 0x000fea0003800000 */
.L_x_59126:
        /* <DEDUP_REMOVED lines=24> */
.L_x_59131:
[----:B------:R-:W-:-:S07]  /*116c0*/  MOV R168, R26 ;  /* 0x0000001a00a87202 */ /* 0x000fce0000000f00 */
.L_x_59132:
[----:B------:R-:W-:Y:S05]  /*116d0*/  BSYNC B2 ;  /* 0x0000000000027941 */ /* 0x000fea0003800000 */
.L_x_59130:
        /* <DEDUP_REMOVED lines=16> */
.L_x_59136:
[----:B------:R-:W-:Y:S05]  /*117e0*/  BSYNC B3 ;  /* 0x0000000000037941 */ /* 0x000fea0003800000 */
.L_x_59135:
        /* <DEDUP_REMOVED lines=43> */
.L_x_59134:
[----:B------:R-:W-:Y:S05]  /*11aa0*/  BSYNC B2 ;  /* 0x0000000000027941 */ /* 0x000fea0003800000 */
.L_x_59133:
        /* <DEDUP_REMOVED lines=19> */
.L_x_59138:
[----:B------:R-:W-:-:S07]  /*11be0*/  MOV R168, R26 ;  /* 0x0000001a00a87202 */ /* 0x000fce0000000f00 */
.L_x_59139:
[----:B------:R-:W-:Y:S05]  /*11bf0*/  BSYNC B2 ;  /* 0x0000000000027941 */ /* 0x000fea0003800000 */
.L_x_59137:
        /* <DEDUP_REMOVED lines=16> */
.L_x_59143:
[----:B------:R-:W-:Y:S05]  /*11d00*/  BSYNC B3 ;  /* 0x0000000000037941 */ /* 0x000fea0003800000 */
.L_x_59142:
        /* <DEDUP_REMOVED lines=43> */
.L_x_59141:
[----:B------:R-:W-:Y:S05]  /*11fc0*/  BSYNC B2 ;  /* 0x0000000000027941 */ /* 0x000fea0003800000 */
.L_x_59140:
        /* <DEDUP_REMOVED lines=19> */
.L_x_59145:
[----:B------:R-:W-:-:S07]  /*12100*/  MOV R168, R26 ;  /* 0x0000001a00a87202 */ /* 0x000fce0000000f00 */
.L_x_59146:
[----:B------:R-:W-:Y:S05]  /*12110*/  BSYNC B2 ;  /* 0x0000000000027941 */ /* 0x000fea0003800000 */
.L_x_59144:
        /* <DEDUP_REMOVED lines=16> */
.L_x_59150:
[----:B------:R-:W-:Y:S05]  /*12220*/  BSYNC B3 ;  /* 0x0000000000037941 */ /* 0x000fea0003800000 */
.L_x_59149:
        /* <DEDUP_REMOVED lines=43> */
.L_x_59148:
[----:B------:R-:W-:Y:S05]  /*124e0*/  BSYNC B2 ;  /* 0x0000000000027941 */ /* 0x000fea0003800000 */
.L_x_59147:
        /* <DEDUP_REMOVED lines=20> */
.L_x_59122:
[----:B------:R-:W-:Y:S05]  /*12630*/  BSYNC B1 ;  /* 0x0000000000017941 */ /* 0x000fea0003800000 */
.L_x_59121:
        /* <DEDUP_REMOVED lines=24> */
.L_x_59154:
[----:B------:R-:W-:-:S07]  /*127c0*/  MOV R167, R26 ;  /* 0x0000001a00a77202 */ /* 0x000fce0000000f00 */
.L_x_59155:
[----:B------:R-:W-:Y:S05]  /*127d0*/  BSYNC B2 ;  /* 0x0000000000027941 */ /* 0x000fea0003800000 */
.L_x_59153:
        /* <DEDUP_REMOVED lines=16> */
.L_x_59159:
[----:B------:R-:W-:Y:S05]  /*128e0*/  BSYNC B3 ;  /* 0x0000000000037941 */ /* 0x000fea0003800000 */
.L_x_59158:
        /* <DEDUP_REMOVED lines=43> */
.L_x_59157:
[----:B------:R-:W-:Y:S05]  /*12ba0*/  BSYNC B2 ;  /* 0x0000000000027941 */ /* 0x000fea0003800000 */
.L_x_59156:
        /* <DEDUP_REMOVED lines=24> */
.L_x_59161:
[----:B------:R-:W-:-:S07]  /*12d30*/  IMAD.MOV.U32 R168, RZ, RZ, R26 ;  /* 0x000000ffffa87224 */ /* 0x000fce00078e001a */
.L_x_59162:
[----:B------:R-:W-:Y:S05]  /*12d40*/  BSYNC B2 ;  /* 0x0000000000027941 */ /* 0x000fea0003800000 */
.L_x_59160:
        /* <DEDUP_REMOVED lines=16> */
.L_x_59166:
[----:B------:R-:W-:Y:S05]  /*12e50*/  BSYNC B3 ;  /* 0x0000000000037941 */ /* 0x000fea0003800000 */
.L_x_59165:
        /* <DEDUP_REMOVED lines=43> */
.L_x_59164:
[----:B------:R-:W-:Y:S05]  /*13110*/  BSYNC B2 ;  /* 0x0000000000027941 */ /* 0x000fea0003800000 */
.L_x_59163:
        /* <DEDUP_REMOVED lines=19> */
.L_x_59168:
[----:B------:R-:W-:-:S07]  /*13250*/  IMAD.MOV.U32 R168, RZ, RZ, R26 ;  /* 0x000000ffffa87224 */ /* 0x000fce00078e001a */
.L_x_59169:
[----:B------:R-:W-:Y:S05]  /*13260*/  BSYNC B2 ;  /* 0x0000000000027941 */ /* 0x000fea0003800000 */
.L_x_59167:
        /* <DEDUP_REMOVED lines=16> */
.L_x_59173:
[----:B------:R-:W-:Y:S05]  /*13370*/  BSYNC B3 ;  /* 0x0000000000037941 */ /* 0x000fea0003800000 */
.L_x_59172:
        /* <DEDUP_REMOVED lines=43> */
.L_x_59171:
[----:B------:R-:W-:Y:S05]  /*13630*/  BSYNC B2 ;  /* 0x0000000000027941 */ /* 0x000fea0003800000 */
.L_x_59170:
        /* <DEDUP_REMOVED lines=19> */
.L_x_59175:
[----:B------:R-:W-:-:S07]  /*13770*/  IMAD.MOV.U32 R168, RZ, RZ, R26 ;  /* 0x000000ffffa87224 */ /* 0x000fce00078e001a */
.L_x_59176:
[----:B------:R-:W-:Y:S05]  /*13780*/  BSYNC B2 ;  /* 0x0000000000027941 */ /* 0x000fea0003800000 */
.L_x_59174:
        /* <DEDUP_REMOVED lines=16> */
.L_x_59180:
[----:B------:R-:W-:Y:S05]  /*13890*/  BSYNC B3 ;  /* 0x0000000000037941 */ /* 0x000fea0003800000 */
.L_x_59179:
        /* <DEDUP_REMOVED lines=43> */
.L_x_59178:
[----:B------:R-:W-:Y:S05]  /*13b50*/  BSYNC B2 ;  /* 0x0000000000027941 */ /* 0x000fea0003800000 */
.L_x_59177:
        /* <DEDUP_REMOVED lines=20> */
.L_x_59152:
[----:B------:R-:W-:Y:S05]  /*13ca0*/  BSYNC B1 ;  /* 0x0000000000017941 */ /* 0x000fea0003800000 */
.L_x_59151:
        /* <DEDUP_REMOVED lines=24> */
.L_x_59184:
[----:B------:R-:W-:-:S07]  /*13e30*/  IMAD.MOV.U32 R167, RZ, RZ, R26 ;  /* 0x000000ffffa77224 */ /* 0x000fce00078e001a */
.L_x_59185:
[----:B------:R-:W-:Y:S05]  /*13e40*/  BSYNC B2 ;  /* 0x0000000000027941 */ /* 0x000fea0003800000 */
.L_x_59183:
        /* <DEDUP_REMOVED lines=16> */
.L_x_59189:
[----:B------:R-:W-:Y:S05]  /*13f50*/  BSYNC B3 ;  /* 0x0000000000037941 */ /* 0x000fea0003800000 */
.L_x_59188:
        /* <DEDUP_REMOVED lines=43> */
.L_x_59187:
[----:B------:R-:W-:Y:S05]  /*14210*/  BSYNC B2 ;  /* 0x0000000000027941 */ /* 0x000fea0003800000 */
.L_x_59186:
        /* <DEDUP_REMOVED lines=24> */
.L_x_59191:
[----:B------:R-:W-:-:S07]  /*143a0*/  MOV R168, R26 ;  /* 0x0000001a00a87202 */ /* 0x000fce0000000f00 */
.L_x_59192:
[----:B------:R-:W-:Y:S05]  /*143b0*/  BSYNC B2 ;  /* 0x0000000000027941 */ /* 0x000fea0003800000 */
.L_x_59190:
        /* <DEDUP_REMOVED lines=16> */
.L_x_59196:
[----:B------:R-:W-:Y:S05]  /*144c0*/  BSYNC B3 ;  /* 0x0000000000037941 */ /* 0x000fea0003800000 */
.L_x_59195:
        /* <DEDUP_REMOVED lines=43> */
.L_x_59194:
[----:B------:R-:W-:Y:S05]  /*14780*/  BSYNC B2 ;  /* 0x0000000000027941 */ /* 0x000fea0003800000 */
.L_x_59193:
        /* <DEDUP_REMOVED lines=19> */
.L_x_59198:
[----:B------:R-:W-:-:S07]  /*148c0*/  MOV R168, R26 ;  /* 0x0000001a00a87202 */ /* 0x000fce0000000f00 */
.L_x_59199:
[----:B------:R-:W-:Y:S05]  /*148d0*/  BSYNC B2 ;  /* 0x0000000000027941 */ /* 0x000fea0003800000 */
.L_x_59197:
        /* <DEDUP_REMOVED lines=16> */
.L_x_59203:
[----:B------:R-:W-:Y:S05]  /*149e0*/  BSYNC B3 ;  /* 0x0000000000037941 */ /* 0x000fea0003800000 */
.L_x_59202:
        /* <DEDUP_REMOVED lines=43> */
.L_x_59201:
[----:B------:R-:W-:Y:S05]  /*14ca0*/  BSYNC B2 ;  /* 0x0000000000027941 */ /* 0x000fea0003800000 */
.L_x_59200:
        /* <DEDUP_REMOVED lines=19> */
.L_x_59205:
[----:B------:R-:W-:-:S07]  /*14de0*/  MOV R168, R26 ;  /* 0x0000001a00a87202 */ /* 0x000fce0000000f00 */
.L_x_59206:
[----:B------:R-:W-:Y:S05]  /*14df0*/  BSYNC B2 ;  /* 0x0000000000027941 */ /* 0x000fea0003800000 */
.L_x_59204:
        /* <DEDUP_REMOVED lines=16> */
.L_x_59210:
[----:B------:R-:W-:Y:S05]  /*14f00*/  BSYNC B3 ;  /* 0x0000000000037941 */ /* 0x000fea0003800000 */
.L_x_59209:
        /* <DEDUP_REMOVED lines=43> */
.L_x_59208:
[----:B------:R-:W-:Y:S05]  /*151c0*/  BSYNC B2 ;  /* 0x0000000000027941 */ /* 0x000fea0003800000 */
.L_x_59207:
        /* <DEDUP_REMOVED lines=20> */
.L_x_59182:
[----:B------:R-:W-:Y:S05]  /*15310*/  BSYNC B1 ;  /* 0x0000000000017941 */ /* 0x000fea0003800000 */
.L_x_59181:
        /* <DEDUP_REMOVED lines=24> */
.L_x_59214:
[----:B------:R-:W-:-:S07]  /*154a0*/  MOV R167, R26 ;  /* 0x0000001a00a77202 */ /* 0x000fce0000000f00 */
.L_x_59215:
[----:B------:R-:W-:Y:S05]  /*154b0*/  BSYNC B2 ;  /* 0x0000000000027941 */ /* 0x000fea0003800000 */
.L_x_59213:
        /* <DEDUP_REMOVED lines=16> */
.L_x_59219:
[----:B------:R-:W-:Y:S05]  /*155c0*/  BSYNC B3 ;  /* 0x0000000000037941 */ /* 0x000fea0003800000 */
.L_x_59218:
        /* <DEDUP_REMOVED lines=43> */
.L_x_59217:
[----:B------:R-:W-:Y:S05]  /*15880*/  BSYNC B2 ;  /* 0x0000000000027941 */ /* 0x000fea0003800000 */
.L_x_59216:
        /* <DEDUP_REMOVED lines=24> */
.L_x_59221:
[----:B------:R-:W-:-:S07]  /*15a10*/  IMAD.MOV.U32 R168, RZ, RZ, R26 ;  /* 0x000000ffffa87224 */ /* 0x000fce00078e001a */
.L_x_59222:
[----:B------:R-:W-:Y:S05]  /*15a20*/  BSYNC B2 ;  /* 0x0000000000027941 */ /* 0x000fea0003800000 */
.L_x_59220:
        /* <DEDUP_REMOVED lines=16> */
.L_x_59226:
[----:B------:R-:W-:Y:S05]  /*15b30*/  BSYNC B3 ;  /* 0x0000000000037941 */ /* 0x000fea0003800000 */
.L_x_59225:
        /* <DEDUP_REMOVED lines=43> */
.L_x_59224:
[----:B------:R-:W-:Y:S05]  /*15df0*/  BSYNC B2 ;  /* 0x0000000000027941 */ /* 0x000fea0003800000 */
.L_x_59223:
        /* <DEDUP_REMOVED lines=19> */
.L_x_59228:
[----:B------:R-:W-:-:S07]  /*15f30*/  IMAD.MOV.U32 R168, RZ, RZ, R26 ;  /* 0x000000ffffa87224 */ /* 0x000fce00078e001a */
.L_x_59229:
[----:B------:R-:W-:Y:S05]  /*15f40*/  BSYNC B2 ;  /* 0x0000000000027941 */ /* 0x000fea0003800000 */
.L_x_59227:
        /* <DEDUP_REMOVED lines=16> */
.L_x_59233:
[----:B------:R-:W-:Y:S05]  /*16050*/  BSYNC B3 ;  /* 0x0000000000037941 */ /* 0x000fea0003800000 */
.L_x_59232:
        /* <DEDUP_REMOVED lines=43> */
.L_x_59231:
[----:B------:R-:W-:Y:S05]  /*16310*/  BSYNC B2 ;  /* 0x0000000000027941 */ /* 0x000fea0003800000 */
.L_x_59230:
        /* <DEDUP_REMOVED lines=19> */
.L_x_59235:
[----:B------:R-:W-:-:S07]  /*16450*/  IMAD.MOV.U32 R168, RZ, RZ, R26 ;  /* 0x000000ffffa87224 */ /* 0x000fce00078e001a */
.L_x_59236:
[----:B------:R-:W-:Y:S05]  /*16460*/  BSYNC B2 ;  /* 0x0000000000027941 */ /* 0x000fea0003800000 */
.L_x_59234:
        /* <DEDUP_REMOVED lines=16> */
.L_x_59240:
[----:B------:R-:W-:Y:S05]  /*16570*/  BSYNC B3 ;  /* 0x0000000000037941 */ /* 0x000fea0003800000 */
.L_x_59239:
        /* <DEDUP_REMOVED lines=43> */
.L_x_59238:
[----:B------:R-:W-:Y:S05]  /*16830*/  BSYNC B2 ;  /* 0x0000000000027941 */ /* 0x000fea0003800000 */
.L_x_59237:
        /* <DEDUP_REMOVED lines=20> */
.L_x_59212:
[----:B------:R-:W-:Y:S05]  /*16980*/  BSYNC B1 ;  /* 0x0000000000017941 */ /* 0x000fea0003800000 */
.L_x_59211:
        /* <DEDUP_REMOVED lines=24> */
.L_x_59244:
[----:B------:R-:W-:-:S07]  /*16b10*/  IMAD.MOV.U32 R167, RZ, RZ, R26 ;  /* 0x000000ffffa77224 */ /* 0x000fce00078e001a */
.L_x_59245:
[----:B------:R-:W-:Y:S05]  /*16b20*/  BSYNC B2 ;  /* 0x0000000000027941 */ /* 0x000fea0003800000 */
.L_x_59243:
        /* <DEDUP_REMOVED lines=16> */
.L_x_59249:
[----:B------:R-:W-:Y:S05]  /*16c30*/  BSYNC B3 ;  /* 0x0000000000037941 */ /* 0x000fea0003800000 */
.L_x_59248:
        /* <DEDUP_REMOVED lines=43> */
.L_x_59247:
[----:B------:R-:W-:Y:S05]  /*16ef0*/  BSYNC B2 ;  /* 0x0000000000027941 */ /* 0x000fea0003800000 */
.L_x_59246:
        /* <DEDUP_REMOVED lines=24> */
.L_x_59251:
[----:B------:R-:W-:-:S07]  /*17080*/  MOV R168, R26 ;  /* 0x0000001a00a87202 */ /* 0x000fce0000000f00 */
.L_x_59252:
[----:B------:R-:W-:Y:S05]  /*17090*/  BSYNC B2 ;  /* 0x0000000000027941 */ /* 0x000fea0003800000 */
.L_x_59250:
        /* <DEDUP_REMOVED lines=16> */
.L_x_59256:
[----:B------:R-:W-:Y:S05]  /*171a0*/  BSYNC B3 ;  /* 0x0000000000037941 */ /* 0x000fea0003800000 */
.L_x_59255:
        /* <DEDUP_REMOVED lines=43> */
.L_x_59254:
[----:B------:R-:W-:Y:S05]  /*17460*/  BSYNC B2 ;  /* 0x0000000000027941 */ /* 0x000fea0003800000 */
.L_x_59253:
        /* <DEDUP_REMOVED lines=19> */
.L_x_59258:
[----:B------:R-:W-:-:S07]  /*175a0*/  MOV R168, R26 ;  /* 0x0000001a00a87202 */ /* 0x000fce0000000f00 */
.L_x_59259:
[----:B------:R-:W-:Y:S05]  /*175b0*/  BSYNC B2 ;  /* 0x0000000000027941 */ /* 0x000fea0003800000 */
.L_x_59257:
        /* <DEDUP_REMOVED lines=16> */
.L_x_59263:
[----:B------:R-:W-:Y:S05]  /*176c0*/  BSYNC B3 ;  /* 0x0000000000037941 */ /* 0x000fea0003800000 */
.L_x_59262:
        /* <DEDUP_REMOVED lines=43> */
.L_x_59261:
[----:B------:R-:W-:Y:S05]  /*17980*/  BSYNC B2 ;  /* 0x0000000000027941 */ /* 0x000fea0003800000 */
.L_x_59260:
        /* <DEDUP_REMOVED lines=19> */
.L_x_59265:
[----:B------:R-:W-:-:S07]  /*17ac0*/  MOV R168, R26 ;  /* 0x0000001a00a87202 */ /* 0x000fce0000000f00 */
.L_x_59266:
[----:B------:R-:W-:Y:S05]  /*17ad0*/  BSYNC B2 ;  /* 0x0000000000027941 */ /* 0x000fea0003800000 */
.L_x_59264:
        /* <DEDUP_REMOVED lines=16> */
.L_x_59270:
[----:B------:R-:W-:Y:S05]  /*17be0*/  BSYNC B3 ;  /* 0x0000000000037941 */ /* 0x000fea0003800000 */
.L_x_59269:
        /* <DEDUP_REMOVED lines=43> */
.L_x_59268:
[----:B------:R-:W-:Y:S05]  /*17ea0*/  BSYNC B2 ;  /* 0x0000000000027941 */ /* 0x000fea0003800000 */
.L_x_59267:
        /* <DEDUP_REMOVED lines=20> */
.L_x_59242:
[----:B------:R-:W-:Y:S05]  /*17ff0*/  BSYNC B1 ;  /* 0x0000000000017941 */ /* 0x000fea0003800000 */
.L_x_59241:
        /* <DEDUP_REMOVED lines=24> */
.L_x_59274:
[----:B------:R-:W-:-:S07]  /*18180*/  MOV R167, R26 ;  /* 0x0000001a00a77202 */ /* 0x000fce0000000f00 */
.L_x_59275:
[----:B------:R-:W-:Y:S05]  /*18190*/  BSYNC B2 ;  /* 0x0000000000027941 */ /* 0x000fea0003800000 */
.L_x_59273:
        /* <DEDUP_REMOVED lines=16> */
.L_x_59279:
[----:B------:R-:W-:Y:S05]  /*182a0*/  BSYNC B3 ;  /* 0x0000000000037941 */ /* 0x000fea0003800000 */
.L_x_59278:
        /* <DEDUP_REMOVED lines=43> */
.L_x_59277:
[----:B------:R-:W-:Y:S05]  /*18560*/  BSYNC B2 ;  /* 0x0000000000027941 */ /* 0x000fea0003800000 */
.L_x_59276:
        /* <DEDUP_REMOVED lines=24> */
.L_x_59281:
[----:B------:R-:W-:-:S07]  /*186f0*/  IMAD.MOV.U32 R168, RZ, RZ, R26 ;  /* 0x000000ffffa87224 */ /* 0x000fce00078e001a */
.L_x_59282:
[----:B------:R-:W-:Y:S05]  /*18700*/  BSYNC B2 ;  /* 0x0000000000027941 */ /* 0x000fea0003800000 */
.L_x_59280:
        /* <DEDUP_REMOVED lines=16> */
.L_x_59286:
[----:B------:R-:W-:Y:S05]  /*18810*/  BSYNC B3 ;  /* 0x0000000000037941 */ /* 0x000fea0003800000 */
.L_x_59285:
        /* <DEDUP_REMOVED lines=43> */
.L_x_59284:
[----:B------:R-:W-:Y:S05]  /*18ad0*/  BSYNC B2 ;  /* 0x0000000000027941 */ /* 0x000fea0003800000 */
.L_x_59283:
        /* <DEDUP_REMOVED lines=19> */
.L_x_59288:
[----:B------:R-:W-:-:S07]  /*18c10*/  IMAD.MOV.U32 R168, RZ, RZ, R26 ;  /* 0x000000ffffa87224 */ /* 0x000fce00078e001a */
.L_x_59289:
[----:B------:R-:W-:Y:S05]  /*18c20*/  BSYNC B2 ;  /* 0x0000000000027941 */ /* 0x000fea0003800000 */
.L_x_59287:
        /* <DEDUP_REMOVED lines=16> */
.L_x_59293:
[----:B------:R-:W-:Y:S05]  /*18d30*/  BSYNC B3 ;  /* 0x0000000000037941 */ /* 0x000fea0003800000 */
.L_x_59292:
        /* <DEDUP_REMOVED lines=43> */
.L_x_59291:
[----:B------:R-:W-:Y:S05]  /*18ff0*/  BSYNC B2 ;  /* 0x0000000000027941 */ /* 0x000fea0003800000 */
.L_x_59290:
        /* <DEDUP_REMOVED lines=19> */
.L_x_59295:
[----:B------:R-:W-:-:S07]  /*19130*/  IMAD.MOV.U32 R168, RZ, RZ, R26 ;  /* 0x000000ffffa87224 */ /* 0x000fce00078e001a */
.L_x_59296:
[----:B------:R-:W-:Y:S05]  /*19140*/  BSYNC B2 ;  /* 0x0000000000027941 */ /* 0x000fea0003800000 */
.L_x_59294:
        /* <DEDUP_REMOVED lines=16> */
.L_x_59300:
[----:B------:R-:W-:Y:S05]  /*19250*/  BSYNC B3 ;  /* 0x0000000000037941 */ /* 0x000fea0003800000 */
.L_x_59299:
        /* <DEDUP_REMOVED lines=43> */
.L_x_59298:
[----:B------:R-:W-:Y:S05]  /*19510*/  BSYNC B2 ;  /* 0x0000000000027941 */ /* 0x000fea0003800000 */
.L_x_59297:
        /* <DEDUP_REMOVED lines=20> */
.L_x_59272:
[----:B------:R-:W-:Y:S05]  /*19660*/  BSYNC B1 ;  /* 0x0000000000017941 */ /* 0x000fea0003800000 */
.L_x_59271:
        /* <DEDUP_REMOVED lines=24> */
.L_x_59304:
[----:B------:R-:W-:-:S07]  /*197f0*/  IMAD.MOV.U32 R167, RZ, RZ, R26 ;  /* 0x000000ffffa77224 */ /* 0x000fce00078e001a */
.L_x_59305:
[----:B------:R-:W-:Y:S05]  /*19800*/  BSYNC B2 ;  /* 0x0000000000027941 */ /* 0x000fea0003800000 */
.L_x_59303:
        /* <DEDUP_REMOVED lines=16> */
.L_x_59309:
[----:B------:R-:W-:Y:S05]  /*19910*/  BSYNC B3 ;  /* 0x0000000000037941 */ /* 0x000fea0003800000 */
.L_x_59308:
        /* <DEDUP_REMOVED lines=43> */
.L_x_59307:
[----:B------:R-:W-:Y:S05]  /*19bd0*/  BSYNC B2 ;  /* 0x0000000000027941 */ /* 0x000fea0003800000 */
.L_x_59306:
        /* <DEDUP_REMOVED lines=24> */
.L_x_59311:
[----:B------:R-:W-:-:S07]  /*19d60*/  MOV R168, R26 ;  /* 0x0000001a00a87202 */ /* 0x000fce0000000f00 */
.L_x_59312:
[----:B------:R-:W-:Y:S05]  /*19d70*/  BSYNC B2 ;  /* 0x0000000000027941 */ /* 0x000fea0003800000 */
.L_x_59310:
        /* <DEDUP_REMOVED lines=16> */
.L_x_59316:
[----:B------:R-:W-:Y:S05]  /*19e80*/  BSYNC B3 ;  /* 0x0000000000037941 */ /* 0x000fea0003800000 */
.L_x_59315:
        /* <DEDUP_REMOVED lines=43> */
.L_x_59314:
[----:B------:R-:W-:Y:S05]  /*1a140*/  BSYNC B2 ;  /* 0x0000000000027941 */ /* 0x000fea0003800000 */
.L_x_59313:
        /* <DEDUP_REMOVED lines=19> */
.L_x_59318:
[----:B------:R-:W-:-:S07]  /*1a280*/  MOV R168, R26 ;  /* 0x0000001a00a87202 */ /* 0x000fce0000000f00 */
.L_x_59319:
[----:B------:R-:W-:Y:S05]  /*1a290*/  BSYNC B2 ;  /* 0x0000000000027941 */ /* 0x000fea0003800000 */
.L_x_59317:
        /* <DEDUP_REMOVED lines=16> */
.L_x_59323:
[----:B------:R-:W-:Y:S05]  /*1a3a0*/  BSYNC B3 ;  /* 0x0000000000037941 */ /* 0x000fea0003800000 */
.L_x_59322:
        /* <DEDUP_REMOVED lines=43> */
.L_x_59321:
[----:B------:R-:W-:Y:S05]  /*1a660*/  BSYNC B2 ;  /* 0x0000000000027941 */ /* 0x000fea0003800000 */
.L_x_59320:
        /* <DEDUP_REMOVED lines=19> */
.L_x_59325:
[----:B------:R-:W-:-:S07]  /*1a7a0*/  MOV R168, R26 ;  /* 0x0000001a00a87202 */ /* 0x000fce0000000f00 */
.L_x_59326:
[----:B------:R-:W-:Y:S05]  /*1a7b0*/  BSYNC B2 ;  /* 0x0000000000027941 */ /* 0x000fea0003800000 */
.L_x_59324:
        /* <DEDUP_REMOVED lines=16> */
.L_x_59330:
[----:B------:R-:W-:Y:S05]  /*1a8c0*/  BSYNC B3 ;  /* 0x0000000000037941 */ /* 0x000fea0003800000 */
.L_x_59329:
        /* <DEDUP_REMOVED lines=43> */
.L_x_59328:
[----:B------:R-:W-:Y:S05]  /*1ab80*/  BSYNC B2 ;  /* 0x0000000000027941 */ /* 0x000fea0003800000 */
.L_x_59327:
        /* <DEDUP_REMOVED lines=20> */
.L_x_59302:
[----:B------:R-:W-:Y:S05]  /*1acd0*/  BSYNC B1 ;  /* 0x0000000000017941 */ /* 0x000fea0003800000 */
.L_x_59301:
        /* <DEDUP_REMOVED lines=24> */
.L_x_59334:
[----:B------:R-:W-:-:S07]  /*1ae60*/  MOV R167, R26 ;  /* 0x0000001a00a77202 */ /* 0x000fce0000000f00 */
.L_x_59335:
[----:B------:R-:W-:Y:S05]  /*1ae70*/  BSYNC B2 ;  /* 0x0000000000027941 */ /* 0x000fea0003800000 */
.L_x_59333:
        /* <DEDUP_REMOVED lines=16> */
.L_x_59339:
[----:B------:R-:W-:Y:S05]  /*1af80*/  BSYNC B3 ;  /* 0x0000000000037941 */ /* 0x000fea0003800000 */
.L_x_59338:
        /* <DEDUP_REMOVED lines=43> */
.L_x_59337:
[----:B------:R-:W-:Y:S05]  /*1b240*/  BSYNC B2 ;  /* 0x0000000000027941 */ /* 0x000fea0003800000 */
.L_x_59336:
        /* <DEDUP_REMOVED lines=24> */
.L_x_59341:
[----:B------:R-:W-:-:S07]  /*1b3d0*/  IMAD.MOV.U32 R168, RZ, RZ, R26 ;  /* 0x000000ffffa87224 */ /* 0x000fce00078e001a */
.L_x_59342:
[----:B------:R-:W-:Y:S05]  /*1b3e0*/  BSYNC B2 ;  /* 0x0000000000027941 */ /* 0x000fea0003800000 */
.L_x_59340:
        /* <DEDUP_REMOVED lines=16> */
.L_x_59346:
[----:B------:R-:W-:Y:S05]  /*1b4f0*/  BSYNC B3 ;  /* 0x0000000000037941 */ /* 0x000fea0003800000 */
.L_x_59345:
        /* <DEDUP_REMOVED lines=43> */
.L_x_59344:
[----:B------:R-:W-:Y:S05]  /*1b7b0*/  BSYNC B2 ;  /* 0x0000000000027941 */ /* 0x000fea0003800000 */
.L_x_59343:
        /* <DEDUP_REMOVED lines=19> */
.L_x_59348:
[----:B------:R-:W-:-:S07]  /*1b8f0*/  IMAD.MOV.U32 R168, RZ, RZ, R26 ;  /* 0x000000ffffa87224 */ /* 0x000fce00078e001a */
.L_x_59349:
[----:B------:R-:W-:Y:S05]  /*1b900*/  BSYNC B2 ;  /* 0x0000000000027941 */ /* 0x000fea0003800000 */
.L_x_59347:
        /* <DEDUP_REMOVED lines=16> */
.L_x_59353:
[----:B------:R-:W-:Y:S05]  /*1ba10*/  BSYNC B3 ;  /* 0x0000000000037941 */ /* 0x000fea0003800000 */
.L_x_59352:
        /* <DEDUP_REMOVED lines=43> */
.L_x_59351:
[----:B------:R-:W-:Y:S05]  /*1bcd0*/  BSYNC B2 ;  /* 0x0000000000027941 */ /* 0x000fea0003800000 */
.L_x_59350:
        /* <DEDUP_REMOVED lines=19> */
.L_x_59355:
[----:B------:R-:W-:-:S07]  /*1be10*/  IMAD.MOV.U32 R168, RZ, RZ, R26 ;  /* 0x000000ffffa87224 */ /* 0x000fce00078e001a */
.L_x_59356:
[----:B------:R-:W-:Y:S05]  /*1be20*/  BSYNC B2 ;  /* 0x0000000000027941 */ /* 0x000fea0003800000 */
.L_x_59354:
        /* <DEDUP_REMOVED lines=16> */
.L_x_59360:
[----:B------:R-:W-:Y:S05]  /*1bf30*/  BSYNC B3 ;  /* 0x0000000000037941 */ /* 0x000fea0003800000 */
.L_x_59359:
        /* <DEDUP_REMOVED lines=43> */
.L_x_59358:
[----:B------:R-:W-:Y:S05]  /*1c1f0*/  BSYNC B2 ;  /* 0x0000000000027941 */ /* 0x000fea0003800000 */
.L_x_59357:
        /* <DEDUP_REMOVED lines=20> */
.L_x_59332:
[----:B------:R-:W-:Y:S05]  /*1c340*/  BSYNC B1 ;  /* 0x0000000000017941 */ /* 0x000fea0003800000 */
.L_x_59331:
        /* <DEDUP_REMOVED lines=24> */
.L_x_59364:
[----:B------:R-:W-:-:S07]  /*1c4d0*/  IMAD.MOV.U32 R167, RZ, RZ, R26 ;  /* 0x000000ffffa77224 */ /* 0x000fce00078e001a */
.L_x_59365:
[----:B------:R-:W-:Y:S05]  /*1c4e0*/  BSYNC B2 ;  /* 0x0000000000027941 */ /* 0x000fea0003800000 */
.L_x_59363:
        /* <DEDUP_REMOVED lines=16> */
.L_x_59369:
[----:B------:R-:W-:Y:S05]  /*1c5f0*/  BSYNC B3 ;  /* 0x0000000000037941 */ /* 0x000fea0003800000 */
.L_x_59368:
        /* <DEDUP_REMOVED lines=43> */
.L_x_59367:
[----:B------:R-:W-:Y:S05]  /*1c8b0*/  BSYNC B2 ;  /* 0x0000000000027941 */ /* 0x000fea0003800000 */
.L_x_59366:
        /* <DEDUP_REMOVED lines=24> */
.L_x_59371:
[----:B------:R-:W-:-:S07]  /*1ca40*/  MOV R168, R26 ;  /* 0x0000001a00a87202 */ /* 0x000fce0000000f00 */
.L_x_59372:
[----:B------:R-:W-:Y:S05]  /*1ca50*/  BSYNC B2 ;  /* 0x0000000000027941 */ /* 0x000fea0003800000 */
.L_x_59370:
        /* <DEDUP_REMOVED lines=16> */
.L_x_59376:
[----:B------:R-:W-:Y:S05]  /*1cb60*/  BSYNC B3 ;  /* 0x0000000000037941 */ /* 0x000fea0003800000 */
.L_x_59375:
        /* <DEDUP_REMOVED lines=43> */
.L_x_59374:
[----:B------:R-:W-:Y:S05]  /*1ce20*/  BSYNC B2 ;  /* 0x0000000000027941 */ /* 0x000fea0003800000 */
.L_x_59373:
        /* <DEDUP_REMOVED lines=19> */
.L_x_59378:
[----:B------:R-:W-:-:S07]  /*1cf60*/  MOV R168, R26 ;  /* 0x0000001a00a87202 */ /* 0x000fce0000000f00 */
.L_x_59379:
[----:B------:R-:W-:Y:S05]  /*1cf70*/  BSYNC B2 ;  /* 0x0000000000027941 */ /* 0x000fea0003800000 */
.L_x_59377:
        /* <DEDUP_REMOVED lines=16> */
.L_x_59383:
[----:B------:R-:W-:Y:S05]  /*1d080*/  BSYNC B3 ;  /* 0x0000000000037941 */ /* 0x000fea0003800000 */
.L_x_59382:
        /* <DEDUP_REMOVED lines=43> */
.L_x_59381:
[----:B------:R-:W-:Y:S05]  /*1d340*/  BSYNC B2 ;  /* 0x0000000000027941 */ /* 0x000fea0003800000 */
.L_x_59380:
        /* <DEDUP_REMOVED lines=19> */
.L_x_59385:
[----:B------:R-:W-:-:S07]  /*1d480*/  MOV R168, R26 ;  /* 0x0000001a00a87202 */ /* 0x000fce0000000f00 */
.L_x_59386:
[----:B------:R-:W-:Y:S05]  /*1d490*/  BSYNC B2 ;  /* 0x0000000000027941 */ /* 0x000fea0003800000 */
.L_x_59384:
        /* <DEDUP_REMOVED lines=16> */
.L_x_59390:
[----:B------:R-:W-:Y:S05]  /*1d5a0*/  BSYNC B3 ;  /* 0x0000000000037941 */ /* 0x000fea0003800000 */
.L_x_59389:
        /* <DEDUP_REMOVED lines=43> */
.L_x_59388:
[----:B------:R-:W-:Y:S05]  /*1d860*/  BSYNC B2 ;  /* 0x0000000000027941 */ /* 0x000fea0003800000 */
.L_x_59387:
        /* <DEDUP_REMOVED lines=20> */
.L_x_59362:
[----:B------:R-:W-:Y:S05]  /*1d9b0*/  BSYNC B1 ;  /* 0x0000000000017941 */ /* 0x000fea0003800000 */
.L_x_59361:
        /* <DEDUP_REMOVED lines=24> */
.L_x_59394:
[----:B------:R-:W-:-:S07]  /*1db40*/  MOV R167, R26 ;  /* 0x0000001a00a77202 */ /* 0x000fce0000000f00 */
.L_x_59395:
[----:B------:R-:W-:Y:S05]  /*1db50*/  BSYNC B2 ;  /* 0x0000000000027941 */ /* 0x000fea0003800000 */
.L_x_59393:
        /* <DEDUP_REMOVED lines=16> */
.L_x_59399:
[----:B------:R-:W-:Y:S05]  /*1dc60*/  BSYNC B3 ;  /* 0x0000000000037941 */ /* 0x000fea0003800000 */
.L_x_59398:
        /* <DEDUP_REMOVED lines=43> */
.L_x_59397:
[----:B------:R-:W-:Y:S05]  /*1df20*/  BSYNC B2 ;  /* 0x0000000000027941 */ /* 0x000fea0003800000 */
.L_x_59396:
        /* <DEDUP_REMOVED lines=24> */
.L_x_59401:
[----:B------:R-:W-:-:S07]  /*1e0b0*/  IMAD.MOV.U32 R168, RZ, RZ, R26 ;  /* 0x000000ffffa87224 */ /* 0x000fce00078e001a */
.L_x_59402:
[----:B------:R-:W-:Y:S05]  /*1e0c0*/  BSYNC B2 ;  /* 0x0000000000027941 */ /* 0x000fea0003800000 */
.L_x_59400:
        /* <DEDUP_REMOVED lines=16> */
.L_x_59406:
[----:B------:R-:W-:Y:S05]  /*1e1d0*/  BSYNC B3 ;  /* 0x0000000000037941 */ /* 0x000fea0003800000 */
.L_x_59405:
        /* <DEDUP_REMOVED lines=43> */
.L_x_59404:
[----:B------:R-:W-:Y:S05]  /*1e490*/  BSYNC B2 ;  /* 0x0000000000027941 */ /* 0x000fea0003800000 */
.L_x_59403:
        /* <DEDUP_REMOVED lines=19> */
.L_x_59408:
[----:B------:R-:W-:-:S07]  /*1e5d0*/  IMAD.MOV.U32 R168, RZ, RZ, R26 ;  /* 0x000000ffffa87224 */ /* 0x000fce00078e001a */
.L_x_59409:
[----:B------:R-:W-:Y:S05]  /*1e5e0*/  BSYNC B2 ;  /* 0x0000000000027941 */ /* 0x000fea0003800000 */
.L_x_59407:
        /* <DEDUP_REMOVED lines=16> */
.L_x_59413:
[----:B------:R-:W-:Y:S05]  /*1e6f0*/  BSYNC B3 ;  /* 0x0000000000037941 */ /* 0x000fea0003800000 */
.L_x_59412:
        /* <DEDUP_REMOVED lines=43> */
.L_x_59411:
[----:B------:R-:W-:Y:S05]  /*1e9b0*/  BSYNC B2 ;  /* 0x0000000000027941 */ /* 0x000fea0003800000 */
.L_x_59410:
        /* <DEDUP_REMOVED lines=19> */
.L_x_59415:
[----:B------:R-:W-:-:S07]  /*1eaf0*/  IMAD.MOV.U32 R168, RZ, RZ, R26 ;  /* 0x000000ffffa87224 */ /* 0x000fce00078e001a */
.L_x_59416:
[----:B------:R-:W-:Y:S05]  /*1eb00*/  BSYNC B2 ;  /* 0x0000000000027941 */ /* 0x000fea0003800000 */
.L_x_59414:
        /* <DEDUP_REMOVED lines=16> */
.L_x_59420:
[----:B------:R-:W-:Y:S05]  /*1ec10*/  BSYNC B3 ;  /* 0x0000000000037941 */ /* 0x000fea0003800000 */
.L_x_59419:
        /* <DEDUP_REMOVED lines=43> */
.L_x_59418:
[----:B------:R-:W-:Y:S05]  /*1eed0*/  BSYNC B2 ;  /* 0x0000000000027941 */ /* 0x000fea0003800000 */
.L_x_59417:
[----:B------:R-:W-:Y:S01]  /*1eee0*/  I2FP.F32.U32 R168, R168 ;  /* 0x000000a800a87245 */ /* 0x000fe20000201000 */
[----:B------:R-:W-:Y:S01]  /*1eef0*/  FMUL.FTZ R127, R127, R128 ;  /* 0x000000807f7f7220 */ /* 0x000fe20000410000 */
[----:B------:R-:W-:-:S03]  /*1ef00*/  SEL R128, RZ, 0x10000, P4 ;  /* 0x00010000ff807807 */ /* 0x000fc60002000000 */
[----:B------:R-:W-:Y:S01]  /*1ef10*/  FFMA.FTZ R168, R168, R131, 1.1641532182693481445e-10 ;  /* 0x2f000000a8a87423 */ /* 0x000fe20000010083 */
[----:B------:R-:W-:-:S04]  /*1ef20*/  FMUL.FTZ R127, R127, R167 ;  /* 0x000000a77f7f7220 */ /* 0x000fc80000410000 */
[----:B------:R-:W-:-:S04]  /*1ef30*/  FSETP.GTU.FTZ.AND P5, PT, R168, R130, PT ;  /* 0x00000082a800720b */ /* 0x000fc80003fbc000 */
        /* <DEDUP_REMOVED lines=12> */
[----:B------:R0:W-:Y:S04]  /*1f000*/  STG.E desc[UR6][R128.64], R130 ;  /* 0x0000008280007986 */ /* 0x0001e8000c101906 */
.L_x_59392:
[----:B------:R-:W-:Y:S05]  /*1f010*/  BSYNC B1 ;  /* 0x0000000000017941 */ /* 0x000fea0003800000 */
.L_x_59391:
[----:B0----5:R-:W-:Y:S01]  /*1f020*/  FADD.FTZ R128, RZ, R48 ;  /* 0x00000030ff807221 */ /* 0x021fe20000010000 */
        /* <DEDUP_REMOVED lines=8> */
[----:B------:R-:W-:-:S03]  /*1f0b0*/  ISETP.GT.U32.AND P4, PT, R38, 0x27f, PT ;  /* 0x0000027f2600780c */ /* 0x000fc60003f84070 */
[----:B------:R-:W-:-:S05]  /*1f0c0*/  FADD.FTZ R128, R51, R128 ;  /* 0x0000008033807221 */ /* 0x000fca0000010000 */
[----:B------:R-:W-:Y:S02]  /*1f0d0*/  FSEL R128, R128, RZ, P1 ;  /* 0x000000ff80807208 */ /* 0x000fe40000800000 */
        /* <DEDUP_REMOVED lines=8> */
[----:B------:R-:W-:Y:S01]  /*1f160*/  FADD.FTZ R129, R56, R128 ;  /* 0x0000008038817221 */ /* 0x000fe20000010000 */
[----:B0-----:R-:W-:-:S03]  /*1f170*/  LOP3.LUT R130, R130, 0x1f, RZ, 0xc0, !PT ;  /* 0x0000001f82827812 */ /* 0x001fc600078ec0ff */
[----:B------:R-:W-:Y:S01]  /*1f180*/  FADD.FTZ R129, R57, R129 ;  /* 0x0000008139817221 */ /* 0x000fe20000010000 */
[----:B------:R-:W-:-:S03]  /*1f190*/  ISETP.NE.AND P5, PT, R130, RZ, PT ;  /* 0x000000ff8200720c */ /* 0x000fc60003fa5270 */
        /* <DEDUP_REMOVED lines=113> */
[----:B------:R-:W-:Y:S02]  /*1f8b0*/  LOP3.LUT R0, R0, 0xffffffdf, RZ, 0xc0, !PT ;  /* 0xffffffdf00007812 */ /* 0x000fe400078ec0ff */
[C---:B------:R-:W-:Y:S02]  /*1f8c0*/  LOP3.LUT P6, RZ, R37.reuse, 0x1000, RZ, 0xc0, !PT ;  /* 0x0000100025ff7812 */ /* 0x040fe400078cc0ff */
[----:B------:R-:W-:Y:S02]  /*1f8d0*/  @P4 LOP3.LUT R0, R0, 0x20, RZ, 0xfc, !PT ;  /* 0x0000002000004812 */ /* 0x000fe400078efcff */
[----:B------:R-:W-:Y:S02]  /*1f8e0*/  LOP3.LUT P4, RZ, R37, 0x8000, RZ, 0xc0, !PT ;  /* 0x0000800025ff7812 */ /* 0x000fe4000788c0ff */
[----:B------:R-:W-:-:S04]  /*1f8f0*/  LOP3.LUT R0, R0, 0xffffffef, RZ, 0xc0, !PT ;  /* 0xffffffef00007812 */ /* 0x000fc800078ec0ff */
[----:B------:R-:W-:Y:S02]  /*1f900*/  @P5 LOP3.LUT R0, R0, 0x10, RZ, 0xfc, !PT ;  /* 0x0000001000005812 */ /* 0x000fe400078efcff */
[----:B------:R-:W-:Y:S02]  /*1f910*/  LOP3.LUT P5, RZ, R37, 0x4000, RZ, 0xc0, !PT ;  /* 0x0000400025ff7812 */ /* 0x000fe400078ac0ff */
[----:B------:R-:W-:-:S04]  /*1f920*/  LOP3.LUT R0, R0, 0xfffffff7, RZ, 0xc0, !PT ;  /* 0xfffffff700007812 */ /* 0x000fc800078ec0ff */
[----:B------:R-:W-:Y:S02]  /*1f930*/  @P0 LOP3.LUT R0, R0, 0x8, RZ, 0xfc, !PT ;  /* 0x0000000800000812 */ /* 0x000fe400078efcff */
        /* <DEDUP_REMOVED lines=197> */
.L_x_59474:
        /* <DEDUP_REMOVED lines=11> */
[----:B0-----:R-:W0:Y:S01]  /*20640*/  MUFU.RSQ R167, R130 ;  /* 0x0000008200a77308 */ /* 0x001e220000001400 */
[----:B-1----:R-:W-:-:S05]  /*20650*/  @!P5 IMAD.WIDE R128, R36, 0x4, R128 ;  /* 0x000000042480d825 */ /* 0x002fca00078e0280 */
[----:B0-----:R0:W-:Y:S01]  /*20660*/  @!P5 STG.E desc[UR6][R128.64], R167 ;  /* 0x000000a78000d986 */ /* 0x0011e2000c101906 */
[----:B------:R-:W-:Y:S05]  /*20670*/  @!P1 BRA `(.L_x_59423) ;  /* 0x0000000000949947 */ /* 0x000fea0003800000 */
[----:B------:R1:W-:Y:S01]  /*20680*/  STL [R1+0x54], R7 ;  /* 0x0000540701007387 */ /* 0x0003e20000100800 */
[----:B------:R-:W2:Y:S03]  /*20690*/  LDC.64 R170, c[0x0][0x2b8] ;  /* 0x0000ae00ffaa7b82 */ /* 0x000ea60000000a00 */
[----:B-1----:R-:W3:Y:S04]  /*206a0*/  LDL R7, [R1+0x38] ;  /* 0x0000380001077983 */ /* 0x002ee80000100800 */
[----:B------:R1:W-:Y:S04]  /*206b0*/  STL [R1+0x50], R6 ;  /* 0x0000500601007387 */ /* 0x0003e80000100800 */
[----:B-1----:R-:W3:Y:S04]  /*206c0*/  LDL R6, [R1+0x3c] ;  /* 0x00003c0001067983 */ /* 0x002ee80000100800 */
[----:B------:R1:W-:Y:S04]  /*206d0*/  STL [R1+0x4c], R5 ;  /* 0x00004c0501007387 */ /* 0x0003e80000100800 */
[----:B-1----:R-:W4:Y:S04]  /*206e0*/  LDL R5, [R1+0x30] ;  /* 0x0000300001057983 */ /* 0x002f280000100800 */
[----:B------:R1:W-:Y:S04]  /*206f0*/  STL [R1+0x48], R4 ;  /* 0x0000480401007387 */ /* 0x0003e80000100800 */
[----:B-1----:R-:W4:Y:S04]  /*20700*/  LDL R4, [R1+0x34] ;  /* 0x0000340001047983 */ /* 0x002f280000100800 */
[----:B------:R1:W-:Y:S04]  /*20710*/  STL [R1+0x44], R3 ;  /* 0x0000440301007387 */ /* 0x0003e80000100800 */
[----:B-1----:R-:W2:Y:S04]  /*20720*/  LDL R3, [R1+0x20] ;  /* 0x0000200001037983 */ /* 0x002ea80000100800 */
[----:B------:R1:W-:Y:S04]  /*20730*/  STL [R1+0x40], R0 ;  /* 0x0000400001007387 */ /* 0x0003e80000100800 */
[----:B------:R-:W2:Y:S04]  /*20740*/  LDL R175, [R1+0x28] ;  /* 0x0000280001af7983 */ /* 0x000ea80000100800 */
[----:B------:R-:W2:Y:S04]  /*20750*/  LDL R174, [R1+0x2c] ;  /* 0x00002c0001ae7983 */ /* 0x000ea80000100800 */
[----:B-1----:R-:W2:Y:S01]  /*20760*/  LDL R0, [R1+0x24] ;  /* 0x0000240001007983 */ /* 0x002ea20000100800 */
[----:B------:R-:W-:-:S05]  /*20770*/  FSEL R131, R168, RZ, !P0 ;  /* 0x000000ffa8837208 */ /* 0x000fca0004000000 */
[--C-:B0-----:R-:W-:Y:S01]  /*20780*/  FADD.FTZ R128, R48, -R131.reuse ;  /* 0x8000008330807221 */ /* 0x101fe20000010000 */
[--C-:B------:R-:W-:Y:S01]  /*20790*/  FADD.FTZ R129, R49, -R131.reuse ;  /* 0x8000008331817221 */ /* 0x100fe20000010000 */
[--C-:B------:R-:W-:Y:S01]  /*207a0*/  FADD.FTZ R130, R50, -R131.reuse ;  /* 0x8000008332827221 */ /* 0x100fe20000010000 */
[----:B------:R-:W-:Y:S01]  /*207b0*/  FADD.FTZ R131, R51, -R131 ;  /* 0x8000008333837221 */ /* 0x000fe20000010000 */
[C---:B------:R-:W-:Y:S01]  /*207c0*/  FMUL.FTZ R128, R167.reuse, R128 ;  /* 0x00000080a7807220 */ /* 0x040fe20000410000 */
[C---:B------:R-:W-:Y:S02]  /*207d0*/  FMUL.FTZ R129, R167.reuse, R129 ;  /* 0x00000081a7817220 */ /* 0x040fe40000410000 */
        /* <DEDUP_REMOVED lines=10> */
[----:B------:R-:W-:Y:S01]  /*20880*/  FMUL.FTZ R130, R167, R130 ;  /* 0x00000082a7827220 */ /* 0x000fe20000410000 */
[----:B------:R-:W-:-:S04]  /*20890*/  IMAD.WIDE.U32 R170, R2, 0x10, R170 ;  /* 0x0000001002aa7825 */ /* 0x000fc800078e00aa */
[----:B------:R-:W-:-:S05]  /*208a0*/  FFMA.FTZ R130, R174, R130, R175 ;  /* 0x00000082ae827223 */ /* 0x000fca00000100af */
[----:B------:R1:W-:Y:S01]  /*208b0*/  STG.E.128 desc[UR6][R170.64], R128 ;  /* 0x00000080aa007986 */ /* 0x0003e2000c101d06 */
[----:B------:R-:W-:-:S07]  /*208c0*/  IADD3 R2, R2, 0x20, RZ ;  /* 0x0000002002027810 */ /* 0x000fce0007ffe0ff */
.L_x_59423:
[----:B------:R-:W-:Y:S05]  /*208d0*/  BSYNC B1 ;  /* 0x0000000000017941 */ /* 0x000fea0003800000 */
.L_x_59422:
[----:B-----5:R-:W-:Y:S01]  /*208e0*/  LOP3.LUT P1, RZ, R0, 0x4, RZ, 0xc0, !PT ;  /* 0x0000000400ff7812 */ /* 0x020fe2000782c0ff */
[----:B------:R-:W-:-:S12]  /*208f0*/  BSSY B1, `(.L_x_59424) ;  /* 0x0000027000017945 */ /* 0x000fd80003800000 */
[----:B------:R-:W-:Y:S05]  /*20900*/  @!P1 BRA `(.L_x_59425) ;  /* 0x0000000000949947 */ /* 0x000fea0003800000 */
[----:B------:R2:W-:Y:S01]  /*20910*/  STL [R1+0x54], R7 ;  /* 0x0000540701007387 */ /* 0x0005e20000100800 */
[----:B-1----:R-:W1:Y:S03]  /*20920*/  LDC.64 R170, c[0x0][0x2b8] ;  /* 0x0000ae00ffaa7b82 */ /* 0x002e660000000a00 */
[----:B--2---:R-:W2:Y:S04]  /*20930*/  LDL R7, [R1+0x18] ;  /* 0x0000180001077983 */ /* 0x004ea80000100800 */
[----:B------:R3:W-:Y:S04]  /*20940*/  STL [R1+0x50], R6 ;  /* 0x0000500601007387 */ /* 0x0007e80000100800 */
[----:B---3--:R-:W2:Y:S04]  /*20950*/  LDL R6, [R1+0x1c] ;  /* 0x00001c0001067983 */ /* 0x008ea80000100800 */
[----:B------:R3:W-:Y:S04]  /*20960*/  STL [R1+0x4c], R5 ;  /* 0x00004c0501007387 */ /* 0x0007e80000100800 */
[----:B---3--:R-:W3:Y:S04]  /*20970*/  LDL R5, [R1+0x10] ;  /* 0x0000100001057983 */ /* 0x008ee80000100800 */
[----:B------:R4:W-:Y:S04]  /*20980*/  STL [R1+0x48], R4 ;  /* 0x0000480401007387 */ /* 0x0009e80000100800 */
[----:B----4-:R-:W3:Y:S04]  /*20990*/  LDL R4, [R1+0x14] ;  /* 0x0000140001047983 */ /* 0x010ee80000100800 */
[----:B------:R4:W-:Y:S04]  /*209a0*/  STL [R1+0x44], R3 ;  /* 0x0000440301007387 */ /* 0x0009e80000100800 */
[----:B----4-:R-:W4:Y:S04]  /*209b0*/  LDL R3, [R1] ;  /* 0x0000000001037983 */ /* 0x010f280000100800 */
[----:B------:R0:W-:Y:S04]  /*209c0*/  STL [R1+0x40], R0 ;  /* 0x0000400001007387 */ /* 0x0001e80000100800 */
[----:B------:R-:W4:Y:S04]  /*209d0*/  LDL R175, [R1+0x8] ;  /* 0x0000080001af7983 */ /* 0x000f280000100800 */
[----:B------:R-:W4:Y:S04]  /*209e0*/  LDL R174, [R1+0xc] ;  /* 0x00000c0001ae7983 */ /* 0x000f280000100800 */
[----:B0-----:R-:W4:Y:S01]  /*209f0*/  LDL R0, [R1+0x4] ;  /* 0x0000040001007983 */ /* 0x001f220000100800 */
[----:B------:R-:W-:-:S05]  /*20a00*/  FSEL R131, R168, RZ, !P0 ;  /* 0x000000ffa8837208 */ /* 0x000fca0004000000 */
[--C-:B------:R-:W-:Y:S01]  /*20a10*/  FADD.FTZ R128, R52, -R131.reuse ;  /* 0x8000008334807221 */ /* 0x100fe20000010000 */
[--C-:B------:R-:W-:Y:S01]  /*20a20*/  FADD.FTZ R129, R53, -R131.reuse ;  /* 0x8000008335817221 */ /* 0x100fe20000010000 */
[--C-:B------:R-:W-:Y:S01]  /*20a30*/  FADD.FTZ R130, R54, -R131.reuse ;  /* 0x8000008336827221 */ /* 0x100fe20000010000 */
[----:B------:R-:W-:Y:S01]  /*20a40*/  FADD.FTZ R131, R55, -R131 ;  /* 0x8000008337837221 */ /* 0x000fe20000010000 */
[C---:B------:R-:W-:Y:S01]  /*20a50*/  FMUL.FTZ R128, R167.reuse, R128 ;  /* 0x00000080a7807220 */ /* 0x040fe20000410000 */
[C---:B------:R-:W-:Y:S02]  /*20a60*/  FMUL.FTZ R129, R167.reuse, R129 ;  /* 0x00000081a7817220 */ /* 0x040fe40000410000 */
[----:B------:R-:W-:Y:S01]  /*20a70*/  FMUL.FTZ R131, R167, R131 ;  /* 0x00000083a7837220 */ /* 0x000fe20000410000 */
[----:B--2---:R-:W-:Y:S02]  /*20a80*/  FFMA.FTZ R128, R6, R128, R7 ;  /* 0x0000008006807223 */ /* 0x004fe40000010007 */
[----:B------:R2:W5:Y:S04]  /*20a90*/  LDL.LU R7, [R1+0x54] ;  /* 0x0000540001077983 */ /* 0x0005680000300800 */
[----:B------:R2:W5:Y:S01]  /*20aa0*/  LDL.LU R6, [R1+0x50] ;  /* 0x0000500001067983 */ /* 0x0005620000300800 */
[----:B---3--:R-:W-:-:S03]  /*20ab0*/  FFMA.FTZ R129, R4, R129, R5 ;  /* 0x0000008104817223 */ /* 0x008fc60000010005 */
[----:B------:R2:W5:Y:S04]  /*20ac0*/  LDL.LU R5, [R1+0x4c] ;  /* 0x00004c0001057983 */ /* 0x0005680000300800 */
[----:B------:R2:W5:Y:S01]  /*20ad0*/  LDL.LU R4, [R1+0x48] ;  /* 0x0000480001047983 */ /* 0x0005620000300800 */
[----:B----4-:R-:W-:-:S03]  /*20ae0*/  FFMA.FTZ R131, R0, R131, R3 ;  /* 0x0000008300837223 */ /* 0x010fc60000010003 */
[----:B------:R2:W5:Y:S04]  /*20af0*/  LDL.LU R3, [R1+0x44] ;  /* 0x0000440001037983 */ /* 0x0005680000300800 */
[----:B------:R2:W5:Y:S01]  /*20b00*/  LDL.LU R0, [R1+0x40] ;  /* 0x0000400001007983 */ /* 0x0005620000300800 */
[----:B------:R-:W-:Y:S01]  /*20b10*/  FMUL.FTZ R130, R167, R130 ;  /* 0x00000082a7827220 */ /* 0x000fe20000410000 */
[----:B-1----:R-:W-:-:S04]  /*20b20*/  IMAD.WIDE.U32 R170, R2, 0x10, R170 ;  /* 0x0000001002aa7825 */ /* 0x002fc800078e00aa */
[----:B------:R-:W-:-:S05]  /*20b30*/  FFMA.FTZ R130, R174, R130, R175 ;  /* 0x00000082ae827223 */ /* 0x000fca00000100af */
[----:B------:R2:W-:Y:S01]  /*20b40*/  STG.E.128 desc[UR6][R170.64], R128 ;  /* 0x00000080aa007986 */ /* 0x0005e2000c101d06 */
[----:B------:R-:W-:-:S07]  /*20b50*/  VIADD R2, R2, 0x20 ;  /* 0x0000002002027836 */ /* 0x000fce0000000000 */
.L_x_59425:
[----:B------:R-:W-:Y:S05]  /*20b60*/  BSYNC B1 ;  /* 0x0000000000017941 */ /* 0x000fea0003800000 */
.L_x_59424:
[----:B-----5:R-:W-:Y:S01]  /*20b70*/  LOP3.LUT P1, RZ, R0, 0x2, RZ, 0xc0, !PT ;  /* 0x0000000200ff7812 */ /* 0x020fe2000782c0ff */
[----:B------:R-:W-:-:S12]  /*20b80*/  BSSY B1, `(.L_x_59426) ;  /* 0x0000013000017945 */ /* 0x000fd80003800000 */
[----:B------:R-:W-:Y:S05]  /*20b90*/  @!P1 BRA `(.L_x_59427) ;  /* 0x0000000000449947 */ /* 0x000fea0003800000 */
[----:B-12---:R-:W1:Y:S01]  /*20ba0*/  LDC.64 R170, c[0x0][0x2b8] ;  /* 0x0000ae00ffaa7b82 */ /* 0x006e620000000a00 */
[----:B------:R-:W-:-:S05]  /*20bb0*/  FSEL R131, R168, RZ, !P0 ;  /* 0x000000ffa8837208 */ /* 0x000fca0004000000 */
        /* <DEDUP_REMOVED lines=12> */
[C---:B-1----:R-:W-:Y:S01]  /*20c80*/  IMAD.WIDE.U32 R170, R2.reuse, 0x10, R170 ;  /* 0x0000001002aa7825 */ /* 0x042fe200078e00aa */
[----:B------:R-:W-:-:S04]  /*20c90*/  IADD3 R2, R2, 0x20, RZ ;  /* 0x0000002002027810 */ /* 0x000fc80007ffe0ff */
[----:B------:R3:W-:Y:S03]  /*20ca0*/  STG.E.128 desc[UR6][R170.64], R128 ;  /* 0x00000080aa007986 */ /* 0x0007e6000c101d06 */
.L_x_59427:
[----:B------:R-:W-:Y:S05]  /*20cb0*/  BSYNC B1 ;  /* 0x0000000000017941 */ /* 0x000fea0003800000 */
.L_x_59426:
[----:B------:R-:W-:Y:S01]  /*20cc0*/  LOP3.LUT P1, RZ, R0, 0x1, RZ, 0xc0, !PT ;  /* 0x0000000100ff7812 */ /* 0x000fe2000782c0ff */
[----:B------:R-:W-:-:S12]  /*20cd0*/  BSSY B1, `(.L_x_59428) ;  /* 0x0000013000017945 */ /* 0x000fd80003800000 */
[----:B------:R-:W-:Y:S05]  /*20ce0*/  @!P1 BRA `(.L_x_59429) ;  /* 0x0000000000449947 */ /* 0x000fea0003800000 */
[----:B-123--:R-:W1:Y:S01]  /*20cf0*/  LDC.64 R170, c[0x0][0x2b8] ;  /* 0x0000ae00ffaa7b82 */ /* 0x00ee620000000a00 */
        /* <DEDUP_REMOVED lines=13> */
[----:B-1----:R-:W-:-:S04]  /*20dd0*/  IMAD.WIDE.U32 R170, R2, 0x10, R170 ;  /* 0x0000001002aa7825 */ /* 0x002fc800078e00aa */
[----:B------:R-:W-:Y:S01]  /*20de0*/  VIADD R2, R2, 0x20 ;  /* 0x0000002002027836 */ /* 0x000fe20000000000 */
[----:B------:R4:W-:Y:S06]  /*20df0*/  STG.E.128 desc[UR6][R170.64], R128 ;  /* 0x00000080aa007986 */ /* 0x0009ec000c101d06 */
.L_x_59429:
[----:B------:R-:W-:Y:S05]  /*20e00*/  BSYNC B1 ;  /* 0x0000000000017941 */ /* 0x000fea0003800000 */
.L_x_59428:
[----:B------:R-:W-:Y:S01]  /*20e10*/  LOP3.LUT P1, RZ, R37, 0x80000000, RZ, 0xc0, !PT ;  /* 0x8000000025ff7812 */ /* 0x000fe2000782c0ff */
[----:B------:R-:W-:-:S12]  /*20e20*/  BSSY B1, `(.L_x_59430) ;  /* 0x0000013000017945 */ /* 0x000fd80003800000 */
[----:B------:R-:W-:Y:S05]  /*20e30*/  @!P1 BRA `(.L_x_59431) ;  /* 0x0000000000449947 */ /* 0x000fea0003800000 */
[----:B-1234-:R-:W1:Y:S01]  /*20e40*/  LDC.64 R170, c[0x0][0x2b8] ;  /* 0x0000ae00ffaa7b82 */ /* 0x01ee620000000a00 */
        /* <DEDUP_REMOVED lines=16> */
.L_x_59431:
[----:B------:R-:W-:Y:S05]  /*20f50*/  BSYNC B1 ;  /* 0x0000000000017941 */ /* 0x000fea0003800000 */
.L_x_59430:
[----:B------:R-:W-:Y:S01]  /*20f60*/  LOP3.LUT P1, RZ, R37, 0x40000000, RZ, 0xc0, !PT ;  /* 0x4000000025ff7812 */ /* 0x000fe2000782c0ff */
[----:B------:R-:W-:-:S12]  /*20f70*/  BSSY B1, `(.L_x_59432) ;  /* 0x0000013000017945 */ /* 0x000fd80003800000 */
[----:B------:R-:W-:Y:S05]  /*20f80*/  @!P1 BRA `(.L_x_59433) ;  /* 0x0000000000449947 */ /* 0x000fea0003800000 */
[----:B01234-:R-:W0:Y:S01]  /*20f90*/  LDC.64 R170, c[0x0][0x2b8] ;  /* 0x0000ae00ffaa7b82 */ /* 0x01fe220000000a00 */
[----:B------:R-:W-:-:S05]  /*20fa0*/  FSEL R131, R168, RZ, !P0 ;  /* 0x000000ffa8837208 */ /* 0x000fca0004000000 */
        /* <DEDUP_REMOVED lines=12> */
[----:B0-----:R-:W-:-:S04]  /*21070*/  IMAD.WIDE.U32 R170, R2, 0x10, R170 ;  /* 0x0000001002aa7825 */ /* 0x001fc800078e00aa */
[----:B------:R-:W-:Y:S01]  /*21080*/  VIADD R2, R2, 0x20 ;  /* 0x0000002002027836 */ /* 0x000fe20000000000 */
[----:B------:R0:W-:Y:S06]  /*21090*/  STG.E.128 desc[UR6][R170.64], R128 ;  /* 0x00000080aa007986 */ /* 0x0001ec000c101d06 */
.L_x_59433:
[----:B------:R-:W-:Y:S05]  /*210a0*/  BSYNC B1 ;  /* 0x0000000000017941 */ /* 0x000fea0003800000 */
.L_x_59432:
        /* <DEDUP_REMOVED lines=20> */
.L_x_59435:
[----:B------:R-:W-:Y:S05]  /*211f0*/  BSYNC B1 ;  /* 0x0000000000017941 */ /* 0x000fea0003800000 */
.L_x_59434:
        /* <DEDUP_REMOVED lines=20> */
.L_x_59437:
[----:B------:R-:W-:Y:S05]  /*21340*/  BSYNC B1 ;  /* 0x0000000000017941 */ /* 0x000fea0003800000 */
.L_x_59436:
        /* <DEDUP_REMOVED lines=20> */
.L_x_59439:
[----:B------:R-:W-:Y:S05]  /*21490*/  BSYNC B1 ;  /* 0x0000000000017941 */ /* 0x000fea0003800000 */
.L_x_59438:
        /* <DEDUP_REMOVED lines=20> */
.L_x_59441:
[----:B------:R-:W-:Y:S05]  /*215e0*/  BSYNC B1 ;  /* 0x0000000000017941 */ /* 0x000fea0003800000 */
.L_x_59440:
        /* <DEDUP_REMOVED lines=20> */
.L_x_59443:
[----:B------:R-:W-:Y:S05]  /*21730*/  BSYNC B1 ;  /* 0x0000000000017941 */ /* 0x000fea0003800000 */
.L_x_59442:
        /* <DEDUP_REMOVED lines=20> */
.L_x_59445:
[----:B------:R-:W-:Y:S05]  /*21880*/  BSYNC B1 ;  /* 0x0000000000017941 */ /* 0x000fea0003800000 */
.L_x_59444:
        /* <DEDUP_REMOVED lines=20> */
.L_x_59447:
[----:B------:R-:W-:Y:S05]  /*219d0*/  BSYNC B1 ;  /* 0x0000000000017941 */ /* 0x000fea0003800000 */
.L_x_59446:
        /* <DEDUP_REMOVED lines=20> */
.L_x_59449:
[----:B------:R-:W-:Y:S05]  /*21b20*/  BSYNC B1 ;  /* 0x0000000000017941 */ /* 0x000fea0003800000 */
.L_x_59448:
        /* <DEDUP_REMOVED lines=20> */
.L_x_59451:
[----:B------:R-:W-:Y:S05]  /*21c70*/  BSYNC B1 ;  /* 0x0000000000017941 */ /* 0x000fea0003800000 */
.L_x_59450:
        /* <DEDUP_REMOVED lines=20> */
.L_x_59453:
[----:B------:R-:W-:Y:S05]  /*21dc0*/  BSYNC B1 ;  /* 0x0000000000017941 */ /* 0x000fea0003800000 */
.L_x_59452:
        /* <DEDUP_REMOVED lines=20> */
.L_x_59455:
[----:B------:R-:W-:Y:S05]  /*21f10*/  BSYNC B1 ;  /* 0x0000000000017941 */ /* 0x000fea0003800000 */
.L_x_59454:
        /* <DEDUP_REMOVED lines=20> */
.L_x_59457:
[----:B------:R-:W-:Y:S05]  /*22060*/  BSYNC B1 ;  /* 0x0000000000017941 */ /* 0x000fea0003800000 */
.L_x_59456:
        /* <DEDUP_REMOVED lines=20> */
.L_x_59459:
[----:B------:R-:W-:Y:S05]  /*221b0*/  BSYNC B1 ;  /* 0x0000000000017941 */ /* 0x000fea0003800000 */
.L_x_59458:
        /* <DEDUP_REMOVED lines=19> */
.L_x_59461:
[----:B------:R-:W-:Y:S05]  /*222f0*/  BSYNC B1 ;  /* 0x0000000000017941 */ /* 0x000fea0003800000 */
.L_x_59460:
[----:B01234-:R-:W0:Y:S02]  /*22300*/  LDC.64 R128, c[0x0][0x210] ;  /* 0x00008400ff807b82 */ /* 0x01fe240000000a00 */
[----:B0-----:R-:W-:-:S05]  /*22310*/  IMAD R36, R128, 0x4, R36 ;  /* 0x0000000480247824 */ /* 0x001fca00078e0224 */
[----:B------:R-:W-:-:S13]  /*22320*/  ISETP.GE.AND P1, PT, R36, R129, PT ;  /* 0x000000812400720c */ /* 0x000fda0003f26270 */
[----:B------:R-:W-:Y:S05]  /*22330*/  @!P1 BRA `(.L_x_59462) ;  /* 0xfffffe0800d49947 */ /* 0x000fea000383ffff */
[----:B------:R-:W-:Y:S05]  /*22340*/  BSYNC B0 ;  /* 0x0000000000007941 */ /* 0x000fea0003800000 */
.L_x_58820:
[----:B------:R-:W-:Y:S05]  /*22350*/  EXIT ;  /* 0x000000000000794d */ /* 0x000fea0003800000 */
.L_x_59421:
        /* <DEDUP_REMOVED lines=8> */
.L_x_59464:
[----:B------:R-:W-:Y:S05]  /*223e0*/  BSYNC B1 ;  /* 0x0000000000017941 */ /* 0x000fea0003800000 */
.L_x_59463:
[----:B------:R-:W-:Y:S01]  /*223f0*/  FADD.FTZ R128, R128, R129 ;  /* 0x0000008180807221 */ /* 0x000fe20000010000 */
[----:B------:R-:W-:Y:S01]  /*22400*/  HFMA2.MMA R130, -RZ, RZ, 0, 1.847743988037109375e-06 ;  /* 0x0000001fff827435 */ /* 0x000fe200000001ff */
[----:B------:R-:W-:Y:S01]  /*22410*/  IMAD.MOV.U32 R129, RZ, RZ, -0x1 ;  /* 0xffffffffff817424 */ /* 0x000fe200078e00ff */
[----:B------:R-:W-:Y:S01]  /*22420*/  LOP3.LUT R0, R0, 0xffffffdf, RZ, 0xc0, !PT ;  /* 0xffffffdf00007812 */ /* 0x000fe200078ec0ff */
[----:B------:R-:W-:Y:S01]  /*22430*/  IMAD.MOV.U32 R131, RZ, RZ, 0x2 ;  /* 0x00000002ff837424 */ /* 0x000fe200078e00ff */
[----:B------:R-:W-:Y:S02]  /*22440*/  MOV R170, R128 ;  /* 0x0000008000aa7202 */ /* 0x000fe40000000f00 */
[----:B------:R-:W-:Y:S02]  /*22450*/  @P4 LOP3.LUT R0, R0, 0x20, RZ, 0xfc, !PT ;  /* 0x0000002000004812 */ /* 0x000fe400078efcff */
[----:B------:R-:W-:-:S13]  /*22460*/  LOP3.LUT P4, RZ, R37, 0x8000, RZ, 0xc0, !PT ;  /* 0x0000800025ff7812 */ /* 0x000fda000788c0ff */
[----:B------:R-:W-:Y:S05]  /*22470*/  WARPSYNC.COLLECTIVE R129, `(.L_x_59465) ;  /* 0x0000000081087348 */ /* 0x000fea0003c00000 */
[----:B------:R0:W1:Y:S02]  /*22480*/  SHFL.BFLY P6, R129, R170, R131, R130 ;  /* 0x0c000083aa817389 */ /* 0x00006400000c0082 */
[----:B01----:R-:W-:Y:S01]  /*22490*/  ENDCOLLECTIVE ;  /* 0x000000000000791b */ /* 0x003fe20003800000 */
.L_x_59465:
[----:B------:R-:W-:-:S04]  /*224a0*/  LOP3.LUT R0, R0, 0xffffffef, RZ, 0xc0, !PT ;  /* 0xffffffef00007812 */ /* 0x000fc800078ec0ff */
[----:B------:R-:W-:Y:S02]  /*224b0*/  @P5 LOP3.LUT R0, R0, 0x10, RZ, 0xfc, !PT ;  /* 0x0000001000005812 */ /* 0x000fe400078efcff */
[----:B------:R-:W-:Y:S02]  /*224c0*/  LOP3.LUT P5, RZ, R37, 0x4000, RZ, 0xc0, !PT ;  /* 0x0000400025ff7812 */ /* 0x000fe400078ac0ff */
[----:B------:R-:W-:-:S04]  /*224d0*/  LOP3.LUT R0, R0, 0xfffffff7, RZ, 0xc0, !PT ;  /* 0xfffffff700007812 */ /* 0x000fc800078ec0ff */
[----:B------:R-:W-:Y:S01]  /*224e0*/  @P0 LOP3.LUT R0, R0, 0x8, RZ, 0xfc, !PT ;  /* 0x0000000800000812 */ /* 0x000fe200078efcff */
[----:B------:R-:W-:Y:S01]  /*224f0*/  IMAD.MOV.U32 R131, RZ, RZ, 0x4 ;  /* 0x00000004ff837424 */ /* 0x000fe200078e00ff */
[----:B------:R-:W-:Y:S01]  /*22500*/  LOP3.LUT P0, RZ, R37, 0x2000, RZ, 0xc0, !PT ;  /* 0x0000200025ff7812 */ /* 0x000fe2000780c0ff */
[----:B------:R-:W-:Y:S01]  /*22510*/  FADD.FTZ R128, R128, R129 ;  /* 0x0000008180807221 */ /* 0x000fe20000010000 */
[----:B------:R-:W-:-:S04]  /*22520*/  MOV R129, 0xffffffff ;  /* 0xffffffff00817802 */ /* 0x000fc80000000f00 */
[----:B------:R-:W-:-:S07]  /*22530*/  MOV R170, R128 ;  /* 0x0000008000aa7202 */ /* 0x000fce0000000f00 */
[----:B------:R-:W-:Y:S05]  /*22540*/  WARPSYNC.COLLECTIVE R129, `(.L_x_59466) ;  /* 0x0000000081087348 */ /* 0x000fea0003c00000 */
[----:B------:R0:W1:Y:S02]  /*22550*/  SHFL.BFLY P6, R129, R170, R131, R130 ;  /* 0x0c000083aa817389 */ /* 0x00006400000c0082 */
[----:B01----:R-:W-:Y:S01]  /*22560*/  ENDCOLLECTIVE ;  /* 0x000000000000791b */ /* 0x003fe20003800000 */
.L_x_59466:
[----:B------:R-:W-:Y:S01]  /*22570*/  HFMA2.MMA R131, -RZ, RZ, 0, 4.76837158203125e-07 ;  /* 0x00000008ff837435 */ /* 0x000fe200000001ff */
[----:B------:R-:W-:Y:S01]  /*22580*/  FADD.FTZ R128, R128, R129 ;  /* 0x0000008180807221 */ /* 0x000fe20000010000 */
[----:B------:R-:W-:-:S03]  /*22590*/  IMAD.MOV.U32 R129, RZ, RZ, -0x1 ;  /* 0xffffffffff817424 */ /* 0x000fc600078e00ff */
[----:B------:R-:W-:-:S07]  /*225a0*/  IMAD.MOV.U32 R170, RZ, RZ, R128 ;  /* 0x000000ffffaa7224 */ /* 0x000fce00078e0080 */
[----:B------:R-:W-:Y:S05]  /*225b0*/  WARPSYNC.COLLECTIVE R129, `(.L_x_59467) ;  /* 0x0000000081087348 */ /* 0x000fea0003c00000 */
[----:B------:R0:W1:Y:S02]  /*225c0*/  SHFL.BFLY P6, R129, R170, R131, R130 ;  /* 0x0c000083aa817389 */ /* 0x00006400000c0082 */
[----:B01----:R-:W-:Y:S01]  /*225d0*/  ENDCOLLECTIVE ;  /* 0x000000000000791b */ /* 0x003fe20003800000 */
.L_x_59467:
[----:B------:R-:W-:Y:S02]  /*225e0*/  IMAD.MOV.U32 R131, RZ, RZ, 0x10 ;  /* 0x00000010ff837424 */ /* 0x000fe400078e00ff */
[----:B------:R-:W-:Y:S01]  /*225f0*/  FADD.FTZ R128, R128, R129 ;  /* 0x0000008180807221 */ /* 0x000fe20000010000 */
[----:B------:R-:W-:-:S04]  /*22600*/  MOV R129, 0xffffffff ;  /* 0xffffffff00817802 */ /* 0x000fc80000000f00 */
[----:B------:R-:W-:-:S07]  /*22610*/  MOV R170, R128 ;  /* 0x0000008000aa7202 */ /* 0x000fce0000000f00 */
[----:B------:R-:W-:Y:S05]  /*22620*/  WARPSYNC.COLLECTIVE R129, `(.L_x_59468) ;  /* 0x0000000081087348 */ /* 0x000fea0003c00000 */
[----:B------:R0:W1:Y:S02]  /*22630*/  SHFL.BFLY P6, R129, R170, R131, R130 ;  /* 0x0c000083aa817389 */ /* 0x00006400000c0082 */
[----:B01----:R-:W-:Y:S01]  /*22640*/  ENDCOLLECTIVE ;  /* 0x000000000000791b */ /* 0x003fe20003800000 */
.L_x_59468:
        /* <DEDUP_REMOVED lines=187> */
.L_x_59469:
[----:B------:R-:W-:Y:S01]  /*23200*/  HFMA2.MMA R131, -RZ, RZ, 0, 1.1920928955078125e-07 ;  /* 0x00000002ff837435 */ /* 0x000fe200000001ff */
[----:B------:R-:W-:Y:S01]  /*23210*/  FADD.FTZ R167, R167, R129 ;  /* 0x00000081a7a77221 */ /* 0x000fe20000010000 */
[----:B------:R-:W-:-:S03]  /*23220*/  IMAD.MOV.U32 R129, RZ, RZ, -0x1 ;  /* 0xffffffffff817424 */ /* 0x000fc600078e00ff */
[----:B------:R-:W-:-:S07]  /*23230*/  IMAD.MOV.U32 R170, RZ, RZ, R167 ;  /* 0x000000ffffaa7224 */ /* 0x000fce00078e00a7 */
[----:B------:R-:W-:Y:S05]  /*23240*/  WARPSYNC.COLLECTIVE R129, `(.L_x_59470) ;  /* 0x0000000081087348 */ /* 0x000fea0003c00000 */
[----:B------:R0:W1:Y:S02]  /*23250*/  SHFL.BFLY P6, R129, R170, R131, R130 ;  /* 0x0c000083aa817389 */ /* 0x00006400000c0082 */
[----:B01----:R-:W-:Y:S01]  /*23260*/  ENDCOLLECTIVE ;  /* 0x000000000000791b */ /* 0x003fe20003800000 */
.L_x_59470:
[----:B------:R-:W-:Y:S02]  /*23270*/  IMAD.MOV.U32 R131, RZ, RZ, 0x4 ;  /* 0x00000004ff837424 */ /* 0x000fe400078e00ff */
[----:B------:R-:W-:Y:S01]  /*23280*/  FADD.FTZ R167, R167, R129 ;  /* 0x00000081a7a77221 */ /* 0x000fe20000010000 */
[----:B------:R-:W-:-:S04]  /*23290*/  MOV R129, 0xffffffff ;  /* 0xffffffff00817802 */ /* 0x000fc80000000f00 */
[----:B------:R-:W-:-:S07]  /*232a0*/  MOV R170, R167 ;  /* 0x000000a700aa7202 */ /* 0x000fce0000000f00 */
[----:B------:R-:W-:Y:S05]  /*232b0*/  WARPSYNC.COLLECTIVE R129, `(.L_x_59471) ;  /* 0x0000000081087348 */ /* 0x000fea0003c00000 */
[----:B------:R0:W1:Y:S02]  /*232c0*/  SHFL.BFLY P6, R129, R170, R131, R130 ;  /* 0x0c000083aa817389 */ /* 0x00006400000c0082 */
[----:B01----:R-:W-:Y:S01]  /*232d0*/  ENDCOLLECTIVE ;  /* 0x000000000000791b */ /* 0x003fe20003800000 */
.L_x_59471:
[----:B------:R-:W-:Y:S01]  /*232e0*/  HFMA2.MMA R131, -RZ, RZ, 0, 4.76837158203125e-07 ;  /* 0x00000008ff837435 */ /* 0x000fe200000001ff */
[----:B------:R-:W-:Y:S01]  /*232f0*/  FADD.FTZ R167, R167, R129 ;  /* 0x00000081a7a77221 */ /* 0x000fe20000010000 */
[----:B------:R-:W-:-:S03]  /*23300*/  IMAD.MOV.U32 R129, RZ, RZ, -0x1 ;  /* 0xffffffffff817424 */ /* 0x000fc600078e00ff */
[----:B------:R-:W-:-:S07]  /*23310*/  IMAD.MOV.U32 R170, RZ, RZ, R167 ;  /* 0x000000ffffaa7224 */ /* 0x000fce00078e00a7 */
[----:B------:R-:W-:Y:S05]  /*23320*/  WARPSYNC.COLLECTIVE R129, `(.L_x_59472) ;  /* 0x0000000081087348 */ /* 0x000fea0003c00000 */
[----:B------:R0:W1:Y:S02]  /*23330*/  SHFL.BFLY P6, R129, R170, R131, R130 ;  /* 0x0c000083aa817389 */ /* 0x00006400000c0082 */
[----:B01----:R-:W-:Y:S01]  /*23340*/  ENDCOLLECTIVE ;  /* 0x000000000000791b */ /* 0x003fe20003800000 */
.L_x_59472:
[----:B------:R-:W-:Y:S02]  /*23350*/  IMAD.MOV.U32 R131, RZ, RZ, 0x10 ;  /* 0x00000010ff837424 */ /* 0x000fe400078e00ff */
[----:B------:R-:W-:Y:S01]  /*23360*/  FADD.FTZ R167, R167, R129 ;  /* 0x00000081a7a77221 */ /* 0x000fe20000010000 */
[----:B------:R-:W-:-:S04]  /*23370*/  MOV R129, 0xffffffff ;  /* 0xffffffff00817802 */ /* 0x000fc80000000f00 */
[----:B------:R-:W-:-:S07]  /*23380*/  MOV R170, R167 ;  /* 0x000000a700aa7202 */ /* 0x000fce0000000f00 */
[----:B------:R-:W-:Y:S05]  /*23390*/  WARPSYNC.COLLECTIVE R129, `(.L_x_59473) ;  /* 0x0000000081087348 */ /* 0x000fea0003c00000 */
[----:B------:R0:W1:Y:S02]  /*233a0*/  SHFL.BFLY P6, R129, R170, R131, R130 ;  /* 0x0c000083aa817389 */ /* 0x00006400000c0082 */
[----:B01----:R-:W-:Y:S01]  /*233b0*/  ENDCOLLECTIVE ;  /* 0x000000000000791b */ /* 0x003fe20003800000 */
.L_x_59473:
[----:B------:R-:W-:Y:S05]  /*233c0*/  BRA `(.L_x_59474) ;  /* 0xffffffd000707947 */ /* 0x000fea000383ffff */
.L_x_59475:
        /* <DEDUP_REMOVED lines=11> */
.L_x_72416:


//--------------------- .text._ZN10layer_norm13ln_fwd_kernelINS_13Kernel_traitsI6__halfffffjLj2560ELj1ELj4ELj1ELj16ENS_18Kernel_traits_baseILj2560ES2_ffffjLj128EEEEELb1ELb0ELb0ELb1EEEvNS_9FwdParamsE --------------------------
	.section	.text._ZN10layer_norm13ln_fwd_kernelINS_13Kernel_traitsI6__halfffffjLj2560ELj1ELj4ELj1ELj16ENS_18Kernel_traits_baseILj2560ES2_ffffjLj128EEEEELb1ELb0ELb0ELb1EEEvNS_9FwdParamsE,"ax",@progbits
	.align	128
        .global         _ZN10layer_norm13ln_fwd_kernelINS_13Kernel_traitsI6__halfffffjLj2560ELj1ELj4ELj1ELj16ENS_18Kernel_traits_baseILj2560ES2_ffffjLj128EEEEELb1ELb0ELb0ELb1EEEvNS_9FwdParamsE
        .type           _ZN10layer_norm13ln_fwd_kernelINS_13Kernel_traitsI6__halfffffjLj2560ELj1ELj4ELj1ELj16ENS_18Kernel_traits_baseILj2560ES2_ffffjLj128EEEEELb1ELb0ELb0ELb1EEEvNS_9FwdParamsE,@function
        .size           _ZN10layer_norm13ln_fwd_kernelINS_13Kernel_traitsI6__halfffffjLj2560ELj1ELj4ELj1ELj16ENS_18Kernel_traits_baseILj2560ES2_ffffjLj128EEEEELb1ELb0ELb0ELb1EEEvNS_9FwdParamsE,(.L_x_72417 - _ZN10layer_norm13ln_fwd_kernelINS_13Kernel_traitsI6__halfffffjLj2560ELj1ELj4ELj1ELj16ENS_18Kernel_traits_baseILj2560ES2_ffffjLj128EEEEELb1ELb0ELb0ELb1EEEvNS_9FwdParamsE)
        .other          _ZN10layer_norm13ln_fwd_kernelINS_13Kernel_traitsI6__halfffffjLj2560ELj1ELj4ELj1ELj16ENS_18Kernel_traits_baseILj2560ES2_ffffjLj128EEEEELb1ELb0ELb0ELb1EEEvNS_9FwdParamsE,@"STO_CUDA_ENTRY STV_DEFAULT"
_ZN10layer_norm13ln_fwd_kernelINS_13Kernel_traitsI6__halfffffjLj2560ELj1ELj4ELj1ELj16ENS_18Kernel_traits_baseILj2560ES2_ffffjLj128EEEEELb1ELb0ELb0ELb1EEEvNS_9FwdParamsE:
.text._ZN10layer_norm13ln_fwd_kernelINS_13Kernel_traitsI6__halfffffjLj2560ELj1ELj4ELj1ELj16ENS_18Kernel_traits_baseILj2560ES2_ffffjLj128EEEEELb1ELb0ELb0ELb1EEEvNS_9FwdParamsE:
        /* <DEDUP_REMOVED lines=13> */
[----:B------:R-:W-:-:S04]  /*00d0*/  ULDC UR10, c[0x0][0x214] ;  /* 0x00008500000a7ab9 */ /* 0x000fc80000000800 */
[----:B------:R-:W4:Y:S01]  /*00e0*/  @P0 LDC R9, c[0x0][0x2f0] ;  /* 0x0000bc00ff090b82 */ /* 0x000f220000000800 */
[----:B------:R-:W4:Y:S01]  /*00f0*/  @P0 LDG.E.64 R2, desc[UR4][R2.64] ;  /* 0x0000000402020981 */ /* 0x000f22000c1e1b00 */
[----:B-1----:R-:W-:-:S06]  /*0100*/  @P0 IMAD.MOV.U32 R6, RZ, RZ, R150 ;  /* 0x000000ffff060224 */ /* 0x002fcc00078e0096 */
[----:B------:R-:W1:Y:S01]  /*0110*/  LDC.64 R212, c[0x0][0x260] ;  /* 0x00009800ffd47b82 */ /* 0x000e620000000a00 */
[----:B0-----:R-:W-:-:S05]  /*0120*/  @P0 MOV R7, R151 ;  /* 0x0000009700070202 */ /* 0x001fca0000000f00 */
[----:B------:R-:W4:Y:S01]  /*0130*/  @P0 LDG.E.64 R4, desc[UR4][R6.64] ;  /* 0x0000000406040981 */ /* 0x000f22000c1e1b00 */
[----:B--2---:R-:W-:Y:S02]  /*0140*/  LOP3.LUT R32, R0, 0x1f, RZ, 0xc0, !PT ;  /* 0x0000001f00207812 */ /* 0x004fe400078ec0ff */
[--C-:B------:R-:W-:Y:S01]  /*0150*/  SHF.R.U32.HI R144, RZ, 0x5, R0.reuse ;  /* 0x00000005ff907819 */ /* 0x100fe20000011600 */
[----:B---3--:R-:W-:Y:S01]  /*0160*/  IMAD R77, R11, UR8, R0 ;  /* 0x000000080b4d7c24 */ /* 0x008fe2000f8e0200 */
[----:B------:R-:W-:Y:S01]  /*0170*/  ULDC.64 UR8, c[0x0][0x2c8] ;  /* 0x0000b20000087ab9 */ /* 0x000fe20000000a00 */
[C---:B------:R-:W-:Y:S02]  /*0180*/  LOP3.LUT R39, R32.reuse, 0x40, RZ, 0xfc, !PT ;  /* 0x0000004020277812 */ /* 0x040fe400078efcff */
[C---:B------:R-:W-:Y:S02]  /*0190*/  LOP3.LUT R49, R32.reuse, 0x20, RZ, 0xfc, !PT ;  /* 0x0000002020317812 */ /* 0x040fe400078efcff */
[----:B------:R-:W-:-:S02]  /*01a0*/  LOP3.LUT R35, R32, 0x80, RZ, 0xfc, !PT ;  /* 0x0000008020237812 */ /* 0x000fc400078efcff */
[C---:B------:R-:W-:Y:S02]  /*01b0*/  LOP3.LUT R37, R32.reuse, 0x60, RZ, 0xfc, !PT ;  /* 0x0000006020257812 */ /* 0x040fe400078efcff */
[C---:B------:R-:W-:Y:S02]  /*01c0*/  LOP3.LUT R61, R32.reuse, 0xc0, RZ, 0xfc, !PT ;  /* 0x000000c0203d7812 */ /* 0x040fe400078efcff */
[C---:B------:R-:W-:Y:S02]  /*01d0*/  LOP3.LUT R33, R32.reuse, 0xa0, RZ, 0xfc, !PT ;  /* 0x000000a020217812 */ /* 0x040fe400078efcff */
[C---:B------:R-:W-:Y:S02]  /*01e0*/  LOP3.LUT R65, R32.reuse, 0x100, RZ, 0xfc, !PT ;  /* 0x0000010020417812 */ /* 0x040fe400078efcff */
[C---:B------:R-:W-:Y:S02]  /*01f0*/  LOP3.LUT R63, R32.reuse, 0xe0, RZ, 0xfc, !PT ;  /* 0x000000e0203f7812 */ /* 0x040fe400078efcff */
[----:B------:R-:W-:-:S02]  /*0200*/  LOP3.LUT R247, R32, 0x140, RZ, 0xfc, !PT ;  /* 0x0000014020f77812 */ /* 0x000fc400078efcff */
[C---:B------:R-:W-:Y:S02]  /*0210*/  LOP3.LUT R251, R32.reuse, 0x120, RZ, 0xfc, !PT ;  /* 0x0000012020fb7812 */ /* 0x040fe400078efcff */
[C---:B------:R-:W-:Y:S02]  /*0220*/  LOP3.LUT R243, R32.reuse, 0x160, RZ, 0xfc, !PT ;  /* 0x0000016020f37812 */ /* 0x040fe400078efcff */
[C---:B------:R-:W-:Y:S02]  /*0230*/  LOP3.LUT R239, R32.reuse, 0x180, RZ, 0xfc, !PT ;  /* 0x0000018020ef7812 */ /* 0x040fe400078efcff */
[C---:B------:R-:W-:Y:S02]  /*0240*/  LOP3.LUT R235, R32.reuse, 0x1a0, RZ, 0xfc, !PT ;  /* 0x000001a020eb7812 */ /* 0x040fe400078efcff */
[----:B------:R-:W-:Y:S02]  /*0250*/  LOP3.LUT R231, R32, 0x1c0, RZ, 0xfc, !PT ;  /* 0x000001c020e77812 */ /* 0x000fe400078efcff */
[----:B------:R-:W-:-:S02]  /*0260*/  LEA R144, R11, R144, 0x2 ;  /* 0x000000900b907211 */ /* 0x000fc400078e10ff */
[C---:B------:R-:W-:Y:S02]  /*0270*/  LOP3.LUT R227, R32.reuse, 0x1e0, RZ, 0xfc, !PT ;  /* 0x000001e020e37812 */ /* 0x040fe400078efcff */
[C---:B------:R-:W-:Y:S02]  /*0280*/  LOP3.LUT R223, R32.reuse, 0x200, RZ, 0xfc, !PT ;  /* 0x0000020020df7812 */ /* 0x040fe400078efcff */
[C---:B------:R-:W-:Y:S02]  /*0290*/  LOP3.LUT R221, R32.reuse, 0x220, RZ, 0xfc, !PT ;  /* 0x0000022020dd7812 */ /* 0x040fe400078efcff */
[C---:B------:R-:W-:Y:S02]  /*02a0*/  LOP3.LUT R217, R32.reuse, 0x240, RZ, 0xfc, !PT ;  /* 0x0000024020d97812 */ /* 0x040fe400078efcff */
[----:B------:R-:W-:Y:S02]  /*02b0*/  LOP3.LUT R67, R32, 0x260, RZ, 0xfc, !PT ;  /* 0x0000026020437812 */ /* 0x000fe400078efcff */
[----:B----4-:R-:W-:-:S02]  /*02c0*/  @P0 R2UR UR6, R2 ;  /* 0x00000000020602ca */ /* 0x010fc400000e0000 */
        /* <DEDUP_REMOVED lines=9> */
[----:B------:R-:W-:Y:S01]  /*0360*/  ISETP.NE.U32.AND P0, PT, RZ, UR8, PT ;  /* 0x00000008ff007c0c */ /* 0x000fe2000bf05070 */
[----:B------:R-:W-:Y:S01]  /*0370*/  IMAD.WIDE.U32 R4, R77, -0x326172a9, RZ ;  /* 0xcd9e8d574d047825 */ /* 0x000fe200078e00ff */
[----:B------:R-:W-:Y:S02]  /*0380*/  UIADD3 UR24, UR6, 0x78dde6e4, URZ ;  /* 0x78dde6e406187890 */ /* 0x000fe4000fffe03f */
[--C-:B------:R-:W-:Y:S01]  /*0390*/  SHF.R.U32.HI R76, RZ, 0x2, R151.reuse ;  /* 0x00000002ff4c7819 */ /* 0x100fe20000011697 */
[----:B------:R-:W-:Y:S01]  /*03a0*/  UIADD3 UR25, UR7, -0x126145ec, URZ ;  /* 0xed9eba1407197890 */ /* 0x000fe2000fffe03f */
[----:B------:R-:W-:Y:S01]  /*03b0*/  SHF.R.U64 R75, R150, 0x2, R151 ;  /* 0x00000002964b7819 */ /* 0x000fe20000001297 */
[----:B------:R-:W-:Y:S01]  /*03c0*/  UIADD3 UR27, UR7, -0x56f99767, URZ ;  /* 0xa9066899071b7890 */ /* 0x000fe2000fffe03f */
[----:B------:R-:W-:Y:S02]  /*03d0*/  LOP3.LUT R6, R5, UR6, R76, 0x96, !PT ;  /* 0x0000000605067c12 */ /* 0x000fe4000f8e964c */
[----:B------:R-:W-:Y:S01]  /*03e0*/  ISETP.NE.AND.EX P0, PT, RZ, UR9, PT, P0 ;  /* 0x00000009ff007c0c */ /* 0x000fe2000bf05300 */
[----:B------:R-:W-:-:S04]  /*03f0*/  IMAD.WIDE.U32 R2, R75, -0x2daee0ad, RZ ;  /* 0xd2511f534b027825 */ /* 0x000fc800078e00ff */
[----:B------:R-:W-:Y:S01]  /*0400*/  IMAD.WIDE.U32 R6, R6, -0x2daee0ad, RZ ;  /* 0xd2511f5306067825 */ /* 0x000fe200078e00ff */
[----:B------:R-:W-:-:S04]  /*0410*/  LOP3.LUT R3, R3, UR7, RZ, 0x3c, !PT ;  /* 0x0000000703037c12 */ /* 0x000fc8000f8e3cff */
[----:B------:R-:W-:Y:S01]  /*0420*/  LOP3.LUT R8, R7, UR19, R2, 0x96, !PT ;  /* 0x0000001307087c12 */ /* 0x000fe2000f8e9602 */
[----:B------:R-:W-:Y:S02]  /*0430*/  IMAD.WIDE.U32 R2, R3, -0x326172a9, RZ ;  /* 0xcd9e8d5703027825 */ /* 0x000fe400078e00ff */
[----:B------:R-:W-:Y:S02]  /*0440*/  @P0 LEA R208, P1, R32, UR8, 0x3 ;  /* 0x0000000820d00c11 */ /* 0x000fe4000f8218ff */
[----:B------:R-:W-:Y:S01]  /*0450*/  IMAD.WIDE.U32 R8, R8, -0x326172a9, RZ ;  /* 0xcd9e8d5708087825 */ /* 0x000fe200078e00ff */
[----:B------:R-:W-:Y:S02]  /*0460*/  LOP3.LUT R3, R3, UR18, R4, 0x96, !PT ;  /* 0x0000001203037c12 */ /* 0x000fe4000f8e9604 */
[----:B------:R-:W-:Y:S01]  /*0470*/  @P0 LEA R58, P2, R49, UR8, 0x3 ;  /* 0x00000008313a0c11 */ /* 0x000fe2000f8418ff */
[----:B------:R-:W-:Y:S01]  /*0480*/  @P0 IMAD.X R209, RZ, RZ, UR9, P1 ;  /* 0x00000009ffd10e24 */ /* 0x000fe200088e06ff */
[----:B------:R-:W-:Y:S01]  /*0490*/  LOP3.LUT R4, R9, UR20, R2, 0x96, !PT ;  /* 0x0000001409047c12 */ /* 0x000fe2000f8e9602 */
[----:B------:R-:W-:Y:S01]  /*04a0*/  IMAD.WIDE.U32 R2, R3, -0x2daee0ad, RZ ;  /* 0xd2511f5303027825 */ /* 0x000fe200078e00ff */
[----:B------:R-:W-:-:S02]  /*04b0*/  @P0 LEA R56, P1, R39, UR8, 0x3 ;  /* 0x0000000827380c11 */ /* 0x000fc4000f8218ff */
[----:B------:R-:W-:Y:S01]  /*04c0*/  @P0 IADD3.X R59, RZ, UR9, RZ, P2, !PT ;  /* 0x00000009ff3b0c10 */ /* 0x000fe200097fe4ff */
[----:B------:R-:W-:Y:S01]  /*04d0*/  IMAD.WIDE.U32 R4, R4, -0x2daee0ad, RZ ;  /* 0xd2511f5304047825 */ /* 0x000fe200078e00ff */
[----:B------:R-:W-:Y:S01]  /*04e0*/  LOP3.LUT R3, R3, UR21, R6, 0x96, !PT ;  /* 0x0000001503037c12 */ /* 0x000fe2000f8e9606 */
[----:B------:R-:W-:Y:S01]  /*04f0*/  UIADD3 UR26, UR6, 0x1715609d, URZ ;  /* 0x1715609d061a7890 */ /* 0x000fe2000fffe03f */
[----:B------:R-:W-:Y:S01]  /*0500*/  @P0 LEA R54, P2, R37, UR8, 0x3 ;  /* 0x0000000825360c11 */ /* 0x000fe2000f8418ff */
[----:B------:R-:W-:Y:S01]  /*0510*/  UIADD3 UR28, UR6, -0x4ab325aa, URZ ;  /* 0xb54cda56061c7890 */ /* 0x000fe2000fffe03f */
[----:B------:R-:W-:Y:S01]  /*0520*/  LOP3.LUT R6, R5, UR23, R2, 0x96, !PT ;  /* 0x0000001705067c12 */ /* 0x000fe2000f8e9602 */
[----:B------:R-:W-:Y:S01]  /*0530*/  IMAD.WIDE.U32 R2, R3, -0x326172a9, RZ ;  /* 0xcd9e8d5703027825 */ /* 0x000fe200078e00ff */
[----:B------:R-:W-:Y:S01]  /*0540*/  UIADD3 UR29, UR7, 0x646e171e, URZ ;  /* 0x646e171e071d7890 */ /* 0x000fe2000fffe03f */
[----:B------:R-:W5:Y:S02]  /*0550*/  @P0 LDG.E.64 R208, desc[UR4][R208.64] ;  /* 0x00000004d0d00981 */ /* 0x000f64000c1e1b00 */
[----:B------:R-:W-:Y:S01]  /*0560*/  IMAD.WIDE.U32 R6, R6, -0x326172a9, RZ ;  /* 0xcd9e8d5706067825 */ /* 0x000fe200078e00ff */
[----:B------:R-:W-:Y:S01]  /*0570*/  LOP3.LUT R3, R3, UR22, R8, 0x96, !PT ;  /* 0x0000001603037c12 */ /* 0x000fe2000f8e9608 */
[----:B------:R-:W-:Y:S01]  /*0580*/  UIADD3 UR31, UR7, 0x1fd5c5a3, URZ ;  /* 0x1fd5c5a3071f7890 */ /* 0x000fe2000fffe03f */
[----:B------:R-:W5:Y:S01]  /*0590*/  @P0 LDG.E.64 R58, desc[UR4][R58.64] ;  /* 0x000000043a3a0981 */ /* 0x000f62000c1e1b00 */
[----:B------:R-:W-:Y:S01]  /*05a0*/  @P0 IMAD.X R57, RZ, RZ, UR9, P1 ;  /* 0x00000009ff390e24 */ /* 0x000fe200088e06ff */
[----:B------:R-:W-:-:S02]  /*05b0*/  @P0 LEA R52, P1, R35, UR8, 0x3 ;  /* 0x0000000823340c11 */ /* 0x000fc4000f8218ff */
[----:B------:R-:W-:Y:S01]  /*05c0*/  LOP3.LUT R8, R7, UR24, R2, 0x96, !PT ;  /* 0x0000001807087c12 */ /* 0x000fe2000f8e9602 */
[----:B------:R-:W-:Y:S01]  /*05d0*/  IMAD.WIDE.U32 R2, R3, -0x2daee0ad, RZ ;  /* 0xd2511f5303027825 */ /* 0x000fe200078e00ff */
[----:B------:R-:W-:Y:S01]  /*05e0*/  @P0 IADD3.X R55, RZ, UR9, RZ, P2, !PT ;  /* 0x00000009ff370c10 */ /* 0x000fe200097fe4ff */
[----:B------:R-:W-:Y:S01]  /*05f0*/  UIADD3 UR30, UR6, 0x5384540f, URZ ;  /* 0x5384540f061e7890 */ /* 0x000fe2000fffe03f */
[----:B------:R-:W5:Y:S01]  /*0600*/  @P0 LDG.E.64 R56, desc[UR4][R56.64] ;  /* 0x0000000438380981 */ /* 0x000f62000c1e1b00 */
[----:B------:R-:W-:Y:S01]  /*0610*/  @P0 IMAD.X R53, RZ, RZ, UR9, P1 ;  /* 0x00000009ff350e24 */ /* 0x000fe200088e06ff */
[----:B------:R-:W-:Y:S01]  /*0620*/  @P0 LEA R44, P1, R61, UR8, 0x3 ;  /* 0x000000083d2c0c11 */ /* 0x000fe2000f8218ff */
[----:B------:R-:W-:Y:S01]  /*0630*/  IMAD.WIDE.U32 R8, R8, -0x2daee0ad, RZ ;  /* 0xd2511f5308087825 */ /* 0x000fe200078e00ff */
[----:B------:R-:W-:Y:S01]  /*0640*/  LOP3.LUT R3, R3, UR25, R4, 0x96, !PT ;  /* 0x0000001903037c12 */ /* 0x000fe2000f8e9604 */
[----:B------:R-:W5:Y:S01]  /*0650*/  @P0 LDG.E.64 R54, desc[UR4][R54.64] ;  /* 0x0000000436360981 */ /* 0x000f62000c1e1b00 */
[----:B------:R-:W-:Y:S01]  /*0660*/  @P0 LEA R50, P2, R33, UR8, 0x3 ;  /* 0x0000000821320c11 */ /* 0x000fe2000f8418ff */
[----:B------:R-:W-:Y:S01]  /*0670*/  @P0 IMAD.X R45, RZ, RZ, UR9, P1 ;  /* 0x00000009ff2d0e24 */ /* 0x000fe200088e06ff */
[----:B------:R-:W-:Y:S01]  /*0680*/  LOP3.LUT R18, R9, UR27, R2, 0x96, !PT ;  /* 0x0000001b09127c12 */ /* 0x000fe2000f8e9602 */
[----:B------:R-:W-:Y:S01]  /*0690*/  IMAD.WIDE.U32 R2, R3, -0x326172a9, RZ ;  /* 0xcd9e8d5703027825 */ /* 0x000fe200078e00ff */
[----:B------:R-:W-:Y:S01]  /*06a0*/  @P0 LEA R40, P1, R65, UR8, 0x3 ;  /* 0x0000000841280c11 */ /* 0x000fe2000f8218ff */
[----:B------:R-:W5:Y:S01]  /*06b0*/  @P0 LDG.E.64 R52, desc[UR4][R52.64] ;  /* 0x0000000434340981 */ /* 0x000f62000c1e1b00 */
[----:B------:R-:W-:-:S02]  /*06c0*/  @P0 IADD3.X R51, RZ, UR9, RZ, P2, !PT ;  /* 0x00000009ff330c10 */ /* 0x000fc400097fe4ff */
[----:B------:R-:W-:Y:S01]  /*06d0*/  @P0 LEA R42, P2, R63, UR8, 0x3 ;  /* 0x000000083f2a0c11 */ /* 0x000fe2000f8418ff */
[----:B------:R-:W-:Y:S01]  /*06e0*/  @P0 IMAD.X R41, RZ, RZ, UR9, P1 ;  /* 0x00000009ff290e24 */ /* 0x000fe200088e06ff */
[----:B------:R-:W-:Y:S01]  /*06f0*/  LOP3.LUT R3, R3, UR26, R6, 0x96, !PT ;  /* 0x0000001a03037c12 */ /* 0x000fe2000f8e9606 */
[----:B------:R-:W5:Y:S01]  /*0700*/  @P0 LDG.E.64 R44, desc[UR4][R44.64] ;  /* 0x000000042c2c0981 */ /* 0x000f62000c1e1b00 */
[----:B------:R-:W-:Y:S02]  /*0710*/  @P0 IADD3.X R43, RZ, UR9, RZ, P2, !PT ;  /* 0x00000009ff2b0c10 */ /* 0x000fe400097fe4ff */
[----:B------:R-:W-:Y:S01]  /*0720*/  @P0 LEA R6, P1, R247, UR8, 0x3 ;  /* 0x00000008f7060c11 */ /* 0x000fe2000f8218ff */
[----:B------:R-:W-:Y:S01]  /*0730*/  IMAD.WIDE.U32 R18, R18, -0x326172a9, RZ ;  /* 0xcd9e8d5712127825 */ /* 0x000fe200078e00ff */
[----:B------:R-:W-:Y:S01]  /*0740*/  @P0 LEA R4, P2, R251, UR8, 0x3 ;  /* 0x00000008fb040c11 */ /* 0x000fe2000f8418ff */
[----:B------:R-:W5:Y:S02]  /*0750*/  @P0 LDG.E.64 R50, desc[UR4][R50.64] ;  /* 0x0000000432320981 */ /* 0x000f64000c1e1b00 */
[----:B------:R-:W-:Y:S01]  /*0760*/  @P0 IMAD.X R7, RZ, RZ, UR9, P1 ;  /* 0x00000009ff070e24 */ /* 0x000fe200088e06ff */
[----:B------:R-:W-:Y:S01]  /*0770*/  @P0 IADD3.X R5, RZ, UR9, RZ, P2, !PT ;  /* 0x00000009ff050c10 */ /* 0x000fe200097fe4ff */
[----:B------:R-:W5:Y:S01]  /*0780*/  @P0 LDG.E.64 R42, desc[UR4][R42.64] ;  /* 0x000000042a2a0981 */ /* 0x000f62000c1e1b00 */
[----:B------:R-:W-:-:S02]  /*0790*/  @P0 LEA R14, P2, R243, UR8, 0x3 ;  /* 0x00000008f30e0c11 */ /* 0x000fc4000f8418ff */
[----:B------:R-:W-:Y:S01]  /*07a0*/  @P0 LEA R10, P1, R239, UR8, 0x3 ;  /* 0x00000008ef0a0c11 */ /* 0x000fe2000f8218ff */
[----:B------:R-:W5:Y:S01]  /*07b0*/  @P0 LDG.E.64 R40, desc[UR4][R40.64] ;  /* 0x0000000428280981 */ /* 0x000f62000c1e1b00 */
[----:B------:R-:W-:Y:S02]  /*07c0*/  @P0 IADD3.X R15, RZ, UR9, RZ, P2, !PT ;  /* 0x00000009ff0f0c10 */ /* 0x000fe400097fe4ff */
[----:B------:R-:W-:Y:S01]  /*07d0*/  @P0 LEA R12, P2, R235, UR8, 0x3 ;  /* 0x00000008eb0c0c11 */ /* 0x000fe2000f8418ff */
[----:B------:R-:W-:Y:S01]  /*07e0*/  @P0 IMAD.X R11, RZ, RZ, UR9, P1 ;  /* 0x00000009ff0b0e24 */ /* 0x000fe200088e06ff */
[----:B------:R-:W-:Y:S01]  /*07f0*/  @P0 LEA R20, P1, R231, UR8, 0x3 ;  /* 0x00000008e7140c11 */ /* 0x000fe2000f8218ff */
[----:B------:R-:W5:Y:S01]  /*0800*/  @P0 LDG.E.64 R4, desc[UR4][R4.64] ;  /* 0x0000000404040981 */ /* 0x000f62000c1e1b00 */
[----:B------:R-:W-:Y:S02]  /*0810*/  @P0 IADD3.X R13, RZ, UR9, RZ, P2, !PT ;  /* 0x00000009ff0d0c10 */ /* 0x000fe400097fe4ff */
[----:B------:R-:W-:Y:S01]  /*0820*/  @P0 LEA R16, P2, R227, UR8, 0x3 ;  /* 0x00000008e3100c11 */ /* 0x000fe2000f8418ff */
[----:B------:R-:W-:Y:S01]  /*0830*/  @P0 IMAD.X R21, RZ, RZ, UR9, P1 ;  /* 0x00000009ff150e24 */ /* 0x000fe200088e06ff */
[----:B------:R-:W-:Y:S01]  /*0840*/  LOP3.LUT R26, R19, UR28, R2, 0x96, !PT ;  /* 0x0000001c131a7c12 */ /* 0x000fe2000f8e9602 */
[----:B------:R-:W-:Y:S01]  /*0850*/  IMAD.WIDE.U32 R2, R3, -0x2daee0ad, RZ ;  /* 0xd2511f5303027825 */ /* 0x000fe200078e00ff */
[----:B------:R-:W-:Y:S01]  /*0860*/  @P0 LEA R24, P1, R223, UR8, 0x3 ;  /* 0x00000008df180c11 */ /* 0x000fe2000f8218ff */
[----:B------:R-:W5:Y:S01]  /*0870*/  @P0 LDG.E.64 R6, desc[UR4][R6.64] ;  /* 0x0000000406060981 */ /* 0x000f62000c1e1b00 */
[----:B------:R-:W-:Y:S01]  /*0880*/  @P0 IADD3.X R17, RZ, UR9, RZ, P2, !PT ;  /* 0x00000009ff110c10 */ /* 0x000fe200097fe4ff */
[----:B------:R-:W-:Y:S01]  /*0890*/  IMAD.WIDE.U32 R26, R26, -0x2daee0ad, RZ ;  /* 0xd2511f531a1a7825 */ /* 0x000fe200078e00ff */
[----:B------:R-:W-:Y:S01]  /*08a0*/  @P0 LEA R28, P2, R221, UR8, 0x3 ;  /* 0x00000008dd1c0c11 */ /* 0x000fe2000f8418ff */
[----:B------:R-:W5:Y:S01]  /*08b0*/  @P0 LDG.E.64 R10, desc[UR4][R10.64] ;  /* 0x000000040a0a0981 */ /* 0x000f62000c1e1b00 */
[----:B------:R-:W-:Y:S01]  /*08c0*/  LOP3.LUT R3, R3, UR29, R8, 0x96, !PT ;  /* 0x0000001d03037c12 */ /* 0x000fe2000f8e9608 */
[----:B------:R-:W-:Y:S01]  /*08d0*/  @P0 IMAD.X R25, RZ, RZ, UR9, P1 ;  /* 0x00000009ff190e24 */ /* 0x000fe200088e06ff */
[----:B------:R-:W-:Y:S01]  /*08e0*/  @P0 LEA R22, P1, R217, UR8, 0x3 ;  /* 0x00000008d9160c11 */ /* 0x000fe2000f8218ff */
[----:B------:R0:W5:Y:S01]  /*08f0*/  @P0 LDG.E.64 R8, desc[UR4][R14.64] ;  /* 0x000000040e080981 */ /* 0x000162000c1e1b00 */
[----:B------:R-:W-:-:S02]  /*0900*/  @P0 IADD3.X R29, RZ, UR9, RZ, P2, !PT ;  /* 0x00000009ff1d0c10 */ /* 0x000fc400097fe4ff */
[----:B------:R-:W-:Y:S01]  /*0910*/  @P0 LEA R30, P2, R67, UR8, 0x3 ;  /* 0x00000008431e0c11 */ /* 0x000fe2000f8418ff */
[----:B------:R-:W5:Y:S01]  /*0920*/  @P0 LDG.E.64 R12, desc[UR4][R12.64] ;  /* 0x000000040c0c0981 */ /* 0x000f62000c1e1b00 */
[----:B------:R-:W-:Y:S01]  /*0930*/  LOP3.LUT R0, R27, UR31, R2, 0x96, !PT ;  /* 0x0000001f1b007c12 */ /* 0x000fe2000f8e9602 */
[----:B------:R-:W-:Y:S01]  /*0940*/  IMAD.WIDE.U32 R2, R3, -0x326172a9, RZ ;  /* 0xcd9e8d5703027825 */ /* 0x000fe200078e00ff */
[----:B------:R-:W-:Y:S01]  /*0950*/  @P0 IADD3.X R31, RZ, UR9, RZ, P2, !PT ;  /* 0x00000009ff1f0c10 */ /* 0x000fe200097fe4ff */
[----:B------:R-:W5:Y:S02]  /*0960*/  @P0 LDG.E.64 R16, desc[UR4][R16.64] ;  /* 0x0000000410100981 */ /* 0x000f64000c1e1b00 */
[----:B------:R-:W-:Y:S01]  /*0970*/  @P0 IMAD.X R23, RZ, RZ, UR9, P1 ;  /* 0x00000009ff170e24 */ /* 0x000fe200088e06ff */
[----:B------:R-:W-:Y:S01]  /*0980*/  LOP3.LUT R60, R3, UR30, R18, 0x96, !PT ;  /* 0x0000001e033c7c12 */ /* 0x000fe2000f8e9612 */
[----:B------:R0:W5:Y:S04]  /*0990*/  @P0 LDG.E.64 R14, desc[UR4][R20.64] ;  /* 0x00000004140e0981 */ /* 0x000168000c1e1b00 */
[----:B------:R0:W5:Y:S04]  /*09a0*/  @P0 LDG.E.64 R18, desc[UR4][R24.64] ;  /* 0x0000000418120981 */ /* 0x000168000c1e1b00 */
[----:B------:R-:W5:Y:S04]  /*09b0*/  @P0 LDG.E.64 R22, desc[UR4][R22.64] ;  /* 0x0000000416160981 */ /* 0x000f68000c1e1b00 */
[----:B------:R0:W5:Y:S04]  /*09c0*/  @P0 LDG.E.64 R20, desc[UR4][R28.64] ;  /* 0x000000041c140981 */ /* 0x000168000c1e1b00 */
[----:B------:R0:W5:Y:S01]  /*09d0*/  @P0 LDG.E.64 R24, desc[UR4][R30.64] ;  /* 0x000000041e180981 */ /* 0x000162000c1e1b00 */
[----:B------:R-:W-:Y:S01]  /*09e0*/  ISETP.GE.AND P1, PT, R144, UR10, PT ;  /* 0x0000000a90007c0c */ /* 0x000fe2000bf26270 */
[----:B------:R-:W-:Y:S01]  /*09f0*/  UIADD3 UR32, UR6, -0xe443238, URZ ;  /* 0xf1bbcdc806207890 */ /* 0x000fe2000fffe03f */
[----:B------:R-:W-:Y:S01]  /*0a00*/  IMAD.HI.U32 R73, R0, -0x326172a9, RZ ;  /* 0xcd9e8d5700497827 */ /* 0x000fe200078e00ff */
[----:B------:R-:W-:-:S03]  /*0a10*/  UIADD3 UR33, UR7, -0x24c28bd8, URZ ;  /* 0xdb3d742807217890 */ /* 0x000fc6000fffe03f */
[----:B------:R-:W-:Y:S01]  /*0a20*/  IMAD.HI.U32 R3, R60, -0x2daee0ad, RZ ;  /* 0xd2511f533c037827 */ /* 0x000fe200078e00ff */
[----:B------:R-:W-:-:S04]  /*0a30*/  LOP3.LUT R73, R73, UR32, R2, 0x96, !PT ;  /* 0x0000002049497c12 */ /* 0x000fc8000f8e9602 */
[----:B------:R-:W-:Y:S02]  /*0a40*/  LOP3.LUT R74, R3, UR33, R26, 0x96, !PT ;  /* 0x00000021034a7c12 */ /* 0x000fe4000f8e961a */
[----:B01----:R-:W-:Y:S05]  /*0a50*/  @P1 EXIT ;  /* 0x000000000000194d */ /* 0x003fea0003800000 */
[----:B------:R-:W-:-:S04]  /*0a60*/  IMAD.WIDE.U32 R46, R32, 0x8, R212 ;  /* 0x00000008202e7825 */ /* 0x000fc800078e00d4 */
[----:B------:R-:W-:-:S04]  /*0a70*/  IMAD.WIDE.U32 R48, R49, 0x8, R212 ;  /* 0x0000000831307825 */ /* 0x000fc800078e00d4 */
[--C-:B------:R-:W-:Y:S01]  /*0a80*/  IMAD.WIDE.U32 R38, R39, 0x8, R212.reuse ;  /* 0x0000000827267825 */ /* 0x100fe200078e00d4 */
[----:B------:R-:W2:Y:S03]  /*0a90*/  LDG.E.64 R46, desc[UR4][R46.64] ;  /* 0x000000042e2e7981 */ /* 0x000ea6000c1e1b00 */
[--C-:B------:R-:W-:Y:S01]  /*0aa0*/  IMAD.WIDE.U32 R36, R37, 0x8, R212.reuse ;  /* 0x0000000825247825 */ /* 0x100fe200078e00d4 */
[----:B------:R-:W3:Y:S03]  /*0ab0*/  LDG.E.64 R48, desc[UR4][R48.64] ;  /* 0x0000000430307981 */ /* 0x000ee6000c1e1b00 */
        /* <DEDUP_REMOVED lines=36> */
[----:B------:R-:W-:Y:S01]  /*0d00*/  @!P0 CS2R R58, SRZ ;  /* 0x00000000003a8805 */ /* 0x000fe2000001ff00 */
[----:B------:R-:W-:-:S02]  /*0d10*/  UIADD3 UR34, UR6, -0x700cb87f, URZ ;  /* 0x8ff3478106227890 */ /* 0x000fc4000fffe03f */
[----:B------:R-:W4:Y:S01]  /*0d20*/  LDG.E.64 R32, desc[UR4][R32.64] ;  /* 0x0000000420207981 */ /* 0x000f22000c1e1b00 */
[----:B------:R-:W-:Y:S01]  /*0d30*/  IMAD.WIDE.U32 R212, R67, 0x8, R212 ;  /* 0x0000000843d47825 */ /* 0x000fe200078e00d4 */
[----:B------:R-:W-:-:S03]  /*0d40*/  @!P0 CS2R R8, SRZ ;  /* 0x0000000000088805 */ /* 0x000fc6000001ff00 */
[----:B------:R-:W-:Y:S02]  /*0d50*/  IMAD R0, R0, -0x326172a9, RZ ;  /* 0xcd9e8d5700007824 */ /* 0x000fe400078e02ff */
[----:B------:R-:W-:Y:S01]  /*0d60*/  IMAD R2, R60, -0x2daee0ad, RZ ;  /* 0xd2511f533c027824 */ /* 0x000fe200078e02ff */
[----:B------:R-:W4:Y:S01]  /*0d70*/  LDG.E.64 R212, desc[UR4][R212.64] ;  /* 0x00000004d4d47981 */ /* 0x000f22000c1e1b00 */
[--C-:B------:R-:W-:Y:S01]  /*0d80*/  SHF.R.U64 R183, R44, 0x10, R45.reuse ;  /* 0x000000102cb77819 */ /* 0x100fe2000000122d */
        /* <DEDUP_REMOVED lines=17> */
[----:B------:R-:W-:Y:S01]  /*0ea0*/  UIADD3 UR35, UR7, -0x695add53, URZ ;  /* 0x96a522ad07237890 */ /* 0x000fe2000fffe03f */
[----:B------:R-:W-:Y:S01]  /*0eb0*/  IMAD.HI.U32 R61, R74, -0x326172a9, RZ ;  /* 0xcd9e8d574a3d7827 */ /* 0x000fe200078e00ff */
[----:B------:R-:W-:-:S02]  /*0ec0*/  SHF.R.U32.HI R65, RZ, 0x10, R9 ;  /* 0x00000010ff417819 */ /* 0x000fc40000011609 */
[----:B------:R-:W-:Y:S02]  /*0ed0*/  @!P0 CS2R R208, SRZ ;  /* 0x0000000000d08805 */ /* 0x000fe4000001ff00 */
[----:B------:R-:W-:Y:S01]  /*0ee0*/  @!P0 CS2R R42, SRZ ;  /* 0x00000000002a8805 */ /* 0x000fe2000001ff00 */
[----:B------:R-:W-:Y:S01]  /*0ef0*/  IMAD.HI.U32 R3, R73, -0x2daee0ad, RZ ;  /* 0xd2511f5349037827 */ /* 0x000fe200078e00ff */
[----:B------:R-:W-:Y:S02]  /*0f00*/  LOP3.LUT R0, R61, UR34, R0, 0x96, !PT ;  /* 0x000000223d007c12 */ /* 0x000fe4000f8e9600 */
[----:B------:R-:W-:Y:S02]  /*0f10*/  @!P0 CS2R R40, SRZ ;  /* 0x0000000000288805 */ /* 0x000fe4000001ff00 */
[----:B------:R-:W-:Y:S01]  /*0f20*/  SHF.R.U32.HI R185, RZ, 0x10, R51 ;  /* 0x00000010ffb97819 */ /* 0x000fe20000011633 */
[----:B------:R-:W-:Y:S01]  /*0f30*/  HADD2.F32 R186, -RZ, R51.H0_H0 ;  /* 0x20000033ffba7230 */ /* 0x000fe20000004100 */
[----:B------:R-:W-:Y:S01]  /*0f40*/  SHF.R.U32.HI R193, RZ, 0x10, R55 ;  /* 0x00000010ffc17819 */ /* 0x000fe20000011637 */
[----:B------:R-:W-:Y:S01]  /*0f50*/  HADD2.F32 R194, -RZ, R55.H0_H0 ;  /* 0x20000037ffc27230 */ /* 0x000fe20000004100 */
[----:B------:R-:W-:Y:S01]  /*0f60*/  SHF.R.U32.HI R201, RZ, 0x10, R59 ;  /* 0x00000010ffc97819 */ /* 0x000fe2000001163b */
[----:B------:R-:W-:Y:S01]  /*0f70*/  HADD2.F32 R202, -RZ, R59.H0_H0 ;  /* 0x2000003bffca7230 */ /* 0x000fe20000004100 */
        /* <DEDUP_REMOVED lines=21> */
[----:B------:R-:W-:Y:S01]  /*10d0*/  ULDC.64 UR8, c[0x0][0x270] ;  /* 0x00009c0000087ab9 */ /* 0x000fe20000000a00 */
[----:B------:R-:W-:Y:S01]  /*10e0*/  SHF.R.U32.HI R71, RZ, 0x10, R41 ;  /* 0x00000010ff477819 */ /* 0x000fe20000011629 */
[----:B------:R-:W-:Y:S01]  /*10f0*/  ULDC UR10, c[0x0][0x218] ;  /* 0x00008600000a7ab9 */ /* 0x000fe20000000800 */
[--C-:B------:R-:W-:Y:S01]  /*1100*/  SHF.R.U64 R70, R4, 0x10, R5.reuse ;  /* 0x0000001004467819 */ /* 0x100fe20000001205 */
[----:B------:R-:W-:Y:S01]  /*1110*/  ULDC UR11, c[0x0][0x2d8] ;  /* 0x0000b600000b7ab9 */ /* 0x000fe20000000800 */
[----:B------:R-:W-:Y:S01]  /*1120*/  SHF.R.U32.HI R69, RZ, 0x10, R5 ;  /* 0x00000010ff457819 */ /* 0x000fe20000011605 */
[----:B------:R-:W-:Y:S01]  /*1130*/  ULDC.64 UR12, c[0x0][0x238] ;  /* 0x00008e00000c7ab9 */ /* 0x000fe20000000a00 */
[--C-:B------:R-:W-:Y:S01]  /*1140*/  SHF.R.U64 R68, R6, 0x10, R7.reuse ;  /* 0x0000001006447819 */ /* 0x100fe20000001207 */
[----:B------:R-:W-:Y:S01]  /*1150*/  ULDC.64 UR14, c[0x0][0x240] ;  /* 0x00009000000e7ab9 */ /* 0x000fe20000000a00 */
[----:B------:R-:W-:Y:S01]  /*1160*/  SHF.R.U32.HI R67, RZ, 0x10, R7 ;  /* 0x00000010ff437819 */ /* 0x000fe20000011607 */
[----:B------:R-:W-:Y:S01]  /*1170*/  ULDC.64 UR16, c[0x0][0x2b8] ;  /* 0x0000ae0000107ab9 */ /* 0x000fe20000000a00 */
[----:B------:R-:W-:-:S02]  /*1180*/  SHF.R.U64 R66, R8, 0x10, R9 ;  /* 0x0000001008427819 */ /* 0x000fc40000001209 */
[--C-:B------:R-:W-:Y:S02]  /*1190*/  SHF.R.U64 R40, R10, 0x10, R11.reuse ;  /* 0x000000100a287819 */ /* 0x100fe4000000120b */
[----:B------:R-:W-:Y:S02]  /*11a0*/  SHF.R.U32.HI R41, RZ, 0x10, R11 ;  /* 0x00000010ff297819 */ /* 0x000fe4000001160b */
[--C-:B------:R-:W-:Y:S02]  /*11b0*/  SHF.R.U64 R42, R12, 0x10, R13.reuse ;  /* 0x000000100c2a7819 */ /* 0x100fe4000000120d */
[----:B------:R-:W-:Y:S02]  /*11c0*/  SHF.R.U32.HI R43, RZ, 0x10, R13 ;  /* 0x00000010ff2b7819 */ /* 0x000fe4000001160d */
[--C-:B------:R-:W-:Y:S02]  /*11d0*/  SHF.R.U64 R128, R14, 0x10, R15.reuse ;  /* 0x000000100e807819 */ /* 0x100fe4000000120f */
[----:B------:R-:W-:-:S02]  /*11e0*/  SHF.R.U32.HI R129, RZ, 0x10, R15 ;  /* 0x00000010ff817819 */ /* 0x000fc4000001160f */
        /* <DEDUP_REMOVED lines=9> */
[----:B------:R-:W-:Y:S01]  /*1280*/  SHF.R.U32.HI R143, RZ, 0x10, R25 ;  /* 0x00000010ff8f7819 */ /* 0x000fe20000011619 */
[----:B------:R-:W-:Y:S01]  /*1290*/  BSSY B0, `(.L_x_59476) ;  /* 0x0001e8e000007945 */ /* 0x000fe20003800000 */
[----:B------:R-:W-:Y:S01]  /*12a0*/  UISETP.NE.U32.AND UP0, UPT, UR8, URZ, UPT ;  /* 0x0000003f0800728c */ /* 0x000fe2000bf05070 */
[----:B------:R-:W-:Y:S01]  /*12b0*/  HADD2.F32 R208, -RZ, R208.H0_H0 ;  /* 0x200000d0ffd07230 */ /* 0x000fe20000004100 */
[----:B------:R-:W-:Y:S01]  /*12c0*/  LOP3.LUT R150, R150, 0x3, RZ, 0xc0, !PT ;  /* 0x0000000396967812 */ /* 0x000fe200078ec0ff */
[----:B------:R-:W-:Y:S01]  /*12d0*/  HADD2.F32 R4, -RZ, R4.H0_H0 ;  /* 0x20000004ff047230 */ /* 0x000fe20000004100 */
[----:B------:R-:W-:Y:S01]  /*12e0*/  ULDC.U8 UR8, c[0x0][0x2a0] ;  /* 0x0000a80000087ab9 */ /* 0x000fe20000000000 */
[----:B------:R-:W-:-:S02]  /*12f0*/  HADD2.F32 R5, -RZ, R5.H0_H0 ;  /* 0x20000005ff057230 */ /* 0x000fc40000004100 */
[----:B------:R-:W-:Y:S02]  /*1300*/  HADD2.F32 R6, -RZ, R6.H0_H0 ;  /* 0x20000006ff067230 */ /* 0x000fe40000004100 */
[----:B------:R-:W-:Y:S02]  /*1310*/  HADD2.F32 R7, -RZ, R7.H0_H0 ;  /* 0x20000007ff077230 */ /* 0x000fe40000004100 */
[----:B------:R-:W-:Y:S02]  /*1320*/  HADD2.F32 R8, -RZ, R8.H0_H0 ;  /* 0x20000008ff087230 */ /* 0x000fe40000004100 */
[----:B------:R-:W-:Y:S02]  /*1330*/  HADD2.F32 R9, -RZ, R9.H0_H0 ;  /* 0x20000009ff097230 */ /* 0x000fe40000004100 */
[----:B------:R-:W-:Y:S02]  /*1340*/  HADD2.F32 R10, -RZ, R10.H0_H0 ;  /* 0x2000000aff0a7230 */ /* 0x000fe40000004100 */
[----:B------:R-:W-:Y:S01]  /*1350*/  HADD2.F32 R11, -RZ, R11.H0_H0 ;  /* 0x2000000bff0b7230 */ /* 0x000fe20000004100 */
[--C-:B--2---:R-:W-:Y:S01]  /*1360*/  SHF.R.U64 R45, R46, 0x10, R47.reuse ;  /* 0x000000102e2d7819 */ /* 0x104fe2000000122f */
[----:B------:R-:W-:Y:S01]  /*1370*/  HADD2.F32 R46, -RZ, R46.H0_H0 ;  /* 0x2000002eff2e7230 */ /* 0x000fe20000004100 */
[----:B------:R-:W-:Y:S01]  /*1380*/  SHF.R.U32.HI R44, RZ, 0x10, R47 ;  /* 0x00000010ff2c7819 */ /* 0x000fe2000001162f */
[----:B------:R-:W-:-:S03]  /*1390*/  HADD2.F32 R47, -RZ, R47.H0_H0 ;  /* 0x2000002fff2f7230 */ /* 0x000fc60000004100 */
[----:B------:R3:W-:Y:S04]  /*13a0*/  STL [R1+0x90], R46 ;  /* 0x0000902e01007387 */ /* 0x0007e80000100800 */
[----:B------:R0:W-:Y:S01]  /*13b0*/  STL [R1+0x88], R47 ;  /* 0x0000882f01007387 */ /* 0x0001e20000100800 */
[--C-:B---3--:R-:W-:Y:S01]  /*13c0*/  SHF.R.U64 R46, R48, 0x10, R49.reuse ;  /* 0x00000010302e7819 */ /* 0x108fe20000001231 */
[----:B------:R-:W-:Y:S01]  /*13d0*/  HADD2.F32 R48, -RZ, R48.H0_H0 ;  /* 0x20000030ff307230 */ /* 0x000fe20000004100 */
[----:B0-----:R-:W-:Y:S01]  /*13e0*/  SHF.R.U32.HI R47, RZ, 0x10, R49 ;  /* 0x00000010ff2f7819 */ /* 0x001fe20000011631 */
[----:B------:R-:W-:-:S03]  /*13f0*/  HADD2.F32 R49, -RZ, R49.H0_H0 ;  /* 0x20000031ff317230 */ /* 0x000fc60000004100 */
[----:B------:R0:W-:Y:S01]  /*1400*/  STL [R1+0x80], R48 ;  /* 0x0000803001007387 */ /* 0x0001e20000100800 */
[----:B----4-:R-:W-:-:S03]  /*1410*/  SHF.R.U64 R50, R36, 0x10, R37 ;  /* 0x0000001024327819 */ /* 0x010fc60000001225 */
[----:B------:R1:W-:Y:S01]  /*1420*/  STL [R1+0x78], R49 ;  /* 0x0000783101007387 */ /* 0x0003e20000100800 */
[--C-:B0-----:R-:W-:Y:S01]  /*1430*/  SHF.R.U64 R48, R38, 0x10, R39.reuse ;  /* 0x0000001026307819 */ /* 0x101fe20000001227 */
[----:B------:R-:W-:Y:S01]  /*1440*/  HADD2.F32 R38, -RZ, R38.H0_H0 ;  /* 0x20000026ff267230 */ /* 0x000fe20000004100 */
[----:B-1----:R-:W-:Y:S01]  /*1450*/  SHF.R.U32.HI R49, RZ, 0x10, R39 ;  /* 0x00000010ff317819 */ /* 0x002fe20000011627 */
[----:B------:R-:W-:-:S03]  /*1460*/  HADD2.F32 R39, -RZ, R39.H0_H0 ;  /* 0x20000027ff277230 */ /* 0x000fc60000004100 */
[----:B------:R0:W-:Y:S01]  /*1470*/  STL [R1+0x70], R38 ;  /* 0x0000702601007387 */ /* 0x0001e20000100800 */
[--C-:B------:R-:W-:Y:S01]  /*1480*/  SHF.R.U64 R52, R34, 0x10, R35.reuse ;  /* 0x0000001022347819 */ /* 0x100fe20000001223 */
[----:B------:R-:W-:Y:S02]  /*1490*/  HADD2.F32 R34, -RZ, R34.H0_H0 ;  /* 0x20000022ff227230 */ /* 0x000fe40000004100 */
[----:B------:R-:W-:Y:S01]  /*14a0*/  STL [R1+0x68], R39 ;  /* 0x0000682701007387 */ /* 0x000fe20000100800 */
[----:B0-----:R-:W-:Y:S02]  /*14b0*/  HADD2.F32 R38, -RZ, R36.H0_H0 ;  /* 0x20000024ff267230 */ /* 0x001fe40000004100 */
[----:B------:R-:W-:Y:S01]  /*14c0*/  HADD2.F32 R36, -RZ, R37.H0_H0 ;  /* 0x20000025ff247230 */ /* 0x000fe20000004100 */
[----:B------:R-:W-:Y:S02]  /*14d0*/  SHF.R.U32.HI R53, RZ, 0x10, R35 ;  /* 0x00000010ff357819 */ /* 0x000fe40000011623 */
[----:B------:R-:W-:Y:S01]  /*14e0*/  STL [R1+0x60], R38 ;  /* 0x0000602601007387 */ /* 0x000fe20000100800 */
[----:B------:R-:W-:-:S03]  /*14f0*/  HADD2.F32 R35, -RZ, R35.H0_H0 ;  /* 0x20000023ff237230 */ /* 0x000fc60000004100 */
[----:B------:R-:W-:Y:S01]  /*1500*/  STL [R1+0x58], R36 ;  /* 0x0000582401007387 */ /* 0x000fe20000100800 */
[----:B------:R-:W-:-:S03]  /*1510*/  SHF.R.U64 R56, R30, 0x10, R31 ;  /* 0x000000101e387819 */ /* 0x000fc6000000121f */
[----:B------:R0:W-:Y:S01]  /*1520*/  STL [R1+0x50], R34 ;  /* 0x0000502201007387 */ /* 0x0001e20000100800 */
[----:B------:R-:W-:Y:S01]  /*1530*/  HADD2.F32 R30, -RZ, R30.H0_H0 ;  /* 0x2000001eff1e7230 */ /* 0x000fe20000004100 */
[----:B------:R-:W-:Y:S02]  /*1540*/  SHF.R.U32.HI R57, RZ, 0x10, R31 ;  /* 0x00000010ff397819 */ /* 0x000fe4000001161f */
[----:B------:R-:W-:Y:S01]  /*1550*/  STL [R1+0x48], R35 ;  /* 0x0000482301007387 */ /* 0x000fe20000100800 */
[----:B------:R-:W-:Y:S01]  /*1560*/  SHF.R.U64 R54, R32, 0x10, R33 ;  /* 0x0000001020367819 */ /* 0x000fe20000001221 */
[----:B0-----:R-:W-:Y:S02]  /*1570*/  HADD2.F32 R34, -RZ, R32.H0_H0 ;  /* 0x20000020ff227230 */ /* 0x001fe40000004100 */
[----:B------:R-:W-:-:S03]  /*1580*/  HADD2.F32 R32, -RZ, R33.H0_H0 ;  /* 0x20000021ff207230 */ /* 0x000fc60000004100 */
[----:B------:R-:W-:Y:S01]  /*1590*/  STL [R1+0x40], R34 ;  /* 0x0000402201007387 */ /* 0x000fe20000100800 */
[----:B------:R-:W-:Y:S01]  /*15a0*/  HADD2.F32 R31, -RZ, R31.H0_H0 ;  /* 0x2000001fff1f7230 */ /* 0x000fe20000004100 */
[----:B------:R-:W-:Y:S02]  /*15b0*/  SHF.R.U64 R58, R28, 0x10, R29 ;  /* 0x000000101c3a7819 */ /* 0x000fe4000000121d */
[----:B------:R-:W-:Y:S01]  /*15c0*/  STL [R1+0x38], R32 ;  /* 0x0000382001007387 */ /* 0x000fe20000100800 */
[----:B------:R-:W-:-:S03]  /*15d0*/  SHF.R.U64 R60, R26, 0x10, R27 ;  /* 0x000000101a3c7819 */ /* 0x000fc6000000121b */
[----:B------:R0:W-:Y:S01]  /*15e0*/  STL [R1+0x30], R30 ;  /* 0x0000301e01007387 */ /* 0x0001e20000100800 */
[----:B------:R-:W-:Y:S01]  /*15f0*/  HADD2.F32 R26, -RZ, R26.H0_H0 ;  /* 0x2000001aff1a7230 */ /* 0x000fe20000004100 */
[----:B------:R-:W-:Y:S02]  /*1600*/  SHF.R.U32.HI R61, RZ, 0x10, R27 ;  /* 0x00000010ff3d7819 */ /* 0x000fe4000001161b */
[----:B------:R-:W-:Y:S01]  /*1610*/  STL [R1+0x28], R31 ;  /* 0x0000281f01007387 */ /* 0x000fe20000100800 */
[----:B0-----:R-:W-:Y:S02]  /*1620*/  HADD2.F32 R30, -RZ, R28.H0_H0 ;  /* 0x2000001cff1e7230 */ /* 0x001fe40000004100 */
[----:B------:R-:W-:-:S03]  /*1630*/  HADD2.F32 R28, -RZ, R29.H0_H0 ;  /* 0x2000001dff1c7230 */ /* 0x000fc60000004100 */
[----:B------:R-:W-:Y:S01]  /*1640*/  STL [R1+0x20], R30 ;  /* 0x0000201e01007387 */ /* 0x000fe20000100800 */
[----:B------:R-:W-:-:S03]  /*1650*/  HADD2.F32 R27, -RZ, R27.H0_H0 ;  /* 0x2000001bff1b7230 */ /* 0x000fc60000004100 */
[----:B------:R-:W-:Y:S01]  /*1660*/  STL [R1+0x18], R28 ;  /* 0x0000181c01007387 */ /* 0x000fe20000100800 */
[----:B------:R-:W-:-:S03]  /*1670*/  HADD2.F32 R46, -RZ, R46.H0_H0 ;  /* 0x2000002eff2e7230 */ /* 0x000fc60000004100 */
[----:B------:R0:W-:Y:S01]  /*1680*/  STL [R1+0x10], R26 ;  /* 0x0000101a01007387 */ /* 0x0001e20000100800 */
[----:B------:R-:W-:Y:S02]  /*1690*/  HADD2.F32 R39, -RZ, R65.H0_H0 ;  /* 0x20000041ff277230 */ /* 0x000fe40000004100 */
[----:B------:R-:W-:Y:S01]  /*16a0*/  HADD2.F32 R65, -RZ, R47.H0_H0 ;  /* 0x2000002fff417230 */ /* 0x000fe20000004100 */
[----:B------:R-:W-:Y:S01]  /*16b0*/  STL [R1+0x8], R27 ;  /* 0x0000081b01007387 */ /* 0x000fe20000100800 */
[----:B0-----:R-:W-:Y:S01]  /*16c0*/  HADD2.F32 R26, -RZ, R250.H0_H0 ;  /* 0x200000faff1a7230 */ /* 0x001fe20000004100 */
[----:B------:R-:W-:Y:S01]  /*16d0*/  SHF.R.U32.HI R51, RZ, 0x10, R37 ;  /* 0x00000010ff337819 */ /* 0x000fe20000011625 */
[----:B------:R-:W-:-:S03]  /*16e0*/  HADD2.F32 R47, -RZ, R48.H0_H0 ;  /* 0x20000030ff2f7230 */ /* 0x000fc60000004100 */
[----:B------:R-:W-:Y:S04]  /*16f0*/  STL [R1], R26 ;  /* 0x0000001a01007387 */ /* 0x000fe80000100800 */
[----:B------:R0:W-:Y:S01]  /*1700*/  STL [R1+0x7c], R46 ;  /* 0x00007c2e01007387 */ /* 0x0001e20000100800 */
[----:B------:R-:W-:-:S03]  /*1710*/  HADD2.F32 R48, -RZ, R50.H0_H0 ;  /* 0x20000032ff307230 */ /* 0x000fc60000004100 */
[----:B------:R-:W-:Y:S01]  /*1720*/  STL [R1+0x74], R65 ;  /* 0x0000744101007387 */ /* 0x000fe20000100800 */
[----:B0-----:R-:W-:-:S03]  /*1730*/  HADD2.F32 R46, -RZ, R49.H0_H0 ;  /* 0x20000031ff2e7230 */ /* 0x001fc60000004100 */
[----:B------:R0:W-:Y:S01]  /*1740*/  STL [R1+0x6c], R47 ;  /* 0x00006c2f01007387 */ /* 0x0001e20000100800 */
[----:B------:R-:W-:-:S03]  /*1750*/  SHF.R.U32.HI R55, RZ, 0x10, R33 ;  /* 0x00000010ff377819 */ /* 0x000fc60000011621 */
[----:B------:R1:W-:Y:S01]  /*1760*/  STL [R1+0x64], R46 ;  /* 0x0000642e01007387 */ /* 0x0003e20000100800 */
[----:B0-----:R-:W-:-:S03]  /*1770*/  HADD2.F32 R47, -RZ, R51.H0_H0 ;  /* 0x20000033ff2f7230 */ /* 0x001fc60000004100 */
[----:B------:R0:W-:Y:S01]  /*1780*/  STL [R1+0x5c], R48 ;  /* 0x00005c3001007387 */ /* 0x0001e20000100800 */
[----:B-1----:R-:W-:-:S03]  /*1790*/  HADD2.F32 R46, -RZ, R52.H0_H0 ;  /* 0x20000034ff2e7230 */ /* 0x002fc60000004100 */
[----:B------:R1:W-:Y:S04]  /*17a0*/  STL [R1+0x54], R47 ;  /* 0x0000542f01007387 */ /* 0x0003e80000100800 */
[----:B------:R2:W-:Y:S01]  /*17b0*/  STL [R1+0x4c], R46 ;  /* 0x00004c2e01007387 */ /* 0x0005e20000100800 */
[----:B0-----:R-:W-:Y:S02]  /*17c0*/  HADD2.F32 R48, -RZ, R53.H0_H0 ;  /* 0x20000035ff307230 */ /* 0x001fe40000004100 */
[----:B-1----:R-:W-:-:S03]  /*17d0*/  HADD2.F32 R47, -RZ, R54.H0_H0 ;  /* 0x20000036ff2f7230 */ /* 0x002fc60000004100 */
[----:B------:R0:W-:Y:S01]  /*17e0*/  STL [R1+0x44], R48 ;  /* 0x0000443001007387 */ /* 0x0001e20000100800 */
[----:B--2---:R-:W-:-:S03]  /*17f0*/  HADD2.F32 R46, -RZ, R55.H0_H0 ;  /* 0x20000037ff2e7230 */ /* 0x004fc60000004100 */
[----:B------:R1:W-:Y:S01]  /*1800*/  STL [R1+0x3c], R47 ;  /* 0x00003c2f01007387 */ /* 0x0003e20000100800 */
[----:B------:R-:W-:-:S03]  /*1810*/  SHF.R.U32.HI R59, RZ, 0x10, R29 ;  /* 0x00000010ff3b7819 */ /* 0x000fc6000001161d */
[----:B------:R2:W-:Y:S01]  /*1820*/  STL [R1+0x34], R46 ;  /* 0x0000342e01007387 */ /* 0x0005e20000100800 */
[----:B0-----:R-:W-:Y:S02]  /*1830*/  HADD2.F32 R48, -RZ, R56.H0_H0 ;  /* 0x20000038ff307230 */ /* 0x001fe40000004100 */
[----:B-1----:R-:W-:-:S03]  /*1840*/  HADD2.F32 R47, -RZ, R57.H0_H0 ;  /* 0x20000039ff2f7230 */ /* 0x002fc60000004100 */
[----:B------:R0:W-:Y:S01]  /*1850*/  STL [R1+0x2c], R48 ;  /* 0x00002c3001007387 */ /* 0x0001e20000100800 */
[----:B--2---:R-:W-:-:S03]  /*1860*/  HADD2.F32 R46, -RZ, R58.H0_H0 ;  /* 0x2000003aff2e7230 */ /* 0x004fc60000004100 */
[----:B------:R1:W-:Y:S01]  /*1870*/  STL [R1+0x24], R47 ;  /* 0x0000242f01007387 */ /* 0x0003e20000100800 */
[----:B------:R-:W-:-:S03]  /*1880*/  HADD2.F32 R45, -RZ, R45.H0_H0 ;  /* 0x2000002dff2d7230 */ /* 0x000fc60000004100 */
[----:B------:R2:W-:Y:S01]  /*1890*/  STL [R1+0x1c], R46 ;  /* 0x00001c2e01007387 */ /* 0x0005e20000100800 */
[----:B0-----:R-:W-:Y:S02]  /*18a0*/  HADD2.F32 R48, -RZ, R59.H0_H0 ;  /* 0x2000003bff307230 */ /* 0x001fe40000004100 */
[----:B-1----:R-:W-:-:S03]  /*18b0*/  HADD2.F32 R47, -RZ, R60.H0_H0 ;  /* 0x2000003cff2f7230 */ /* 0x002fc60000004100 */
[----:B------:R0:W-:Y:S01]  /*18c0*/  STL [R1+0x14], R48 ;  /* 0x0000143001007387 */ /* 0x0001e20000100800 */
[----:B------:R-:W-:Y:S02]  /*18d0*/  HADD2.F32 R44, -RZ, R44.H0_H0 ;  /* 0x2000002cff2c7230 */ /* 0x000fe40000004100 */
[----:B--2---:R-:W-:Y:S01]  /*18e0*/  HADD2.F32 R46, -RZ, R61.H0_H0 ;  /* 0x2000003dff2e7230 */ /* 0x004fe20000004100 */
[----:B------:R0:W-:Y:S04]  /*18f0*/  STL [R1+0xc], R47 ;  /* 0x00000c2f01007387 */ /* 0x0001e80000100800 */
[----:B------:R0:W-:Y:S04]  /*1900*/  STL [R1+0x4], R46 ;  /* 0x0000042e01007387 */ /* 0x0001e80000100800 */
        /* <DEDUP_REMOVED lines=29> */
[----:B------:R-:W-:Y:S01]  /*1ae0*/  SHF.R.U32.HI R209, RZ, 0x10, R213 ;  /* 0x00000010ffd17819 */ /* 0x000fe200000116d5 */
[----:B------:R-:W-:Y:S01]  /*1af0*/  HFMA2.MMA R29, -RZ, RZ, 0, 0 ;  /* 0x00000000ff1d7435 */ /* 0x000fe200000001ff */
[----:B------:R-:W-:Y:S01]  /*1b00*/  HADD2.F32 R218, -RZ, R221.H0_H0 ;  /* 0x200000ddffda7230 */ /* 0x000fe20000004100 */
[----:B------:R-:W-:Y:S01]  /*1b10*/  MOV R27, R75 ;  /* 0x0000004b001b7202 */ /* 0x000fe20000000f00 */
        /* <DEDUP_REMOVED lines=28> */
[----:B------:R-:W-:Y:S02]  /*1ce0*/  IMAD.MOV.U32 R26, RZ, RZ, R77 ;  /* 0x000000ffff1a7224 */ /* 0x000fe400078e004d */
[----:B------:R-:W-:Y:S02]  /*1cf0*/  IMAD.MOV.U32 R28, RZ, RZ, R76 ;  /* 0x000000ffff1c7224 */ /* 0x000fe400078e004c */
[----:B------:R-:W-:Y:S02]  /*1d00*/  IMAD R30, R74, -0x326172a9, RZ ;  /* 0xcd9e8d574a1e7824 */ /* 0x000fe400078e02ff */
[----:B------:R-:W-:-:S02]  /*1d10*/  IMAD R32, R73, -0x2daee0ad, RZ ;  /* 0xd2511f5349207824 */ /* 0x000fc400078e02ff */
        /* <DEDUP_REMOVED lines=61> */
[----:B------:R-:W-:Y:S02]  /*20f0*/  UISETP.NE.AND.EX UP0, UPT, UR9, URZ, UPT, UP0 ;  /* 0x0000003f0900728c */ /* 0x000fe4000bf05300 */
[----:B0-----:R-:W-:-:S11]  /*2100*/  UISETP.NE.AND UP1, UPT, UR8, URZ, UPT ;  /* 0x0000003f0800728c */ /* 0x001fd6000bf25270 */
.L_x_60038:
[----:B-1----:R-:W0:Y:S01]  /*2110*/  LDC.64 R48, c[0x0][0x230] ;  /* 0x00008c00ff307b82 */ /* 0x002e220000000a00 */
[----:B------:R-:W1:Y:S01]  /*2120*/  S2R R46, SR_TID.X ;  /* 0x00000000002e7919 */ /* 0x000e620000002100 */
[----:B------:R-:W-:Y:S01]  /*2130*/  IMAD R44, R144, UR10, RZ ;  /* 0x0000000a902c7c24 */ /* 0x000fe2000f8e02ff */
[----:B------:R-:W-:Y:S01]  /*2140*/  PLOP3.LUT P2, PT, PT, PT, UP0, 0x80, 0x0 ;  /* 0x000000000000781c */ /* 0x000fe20003f4f008 */
[----:B------:R-:W-:Y:S01]  /*2150*/  @UP0 ULDC.64 UR8, c[0x0][0x270] ;  /* 0x00009c0000080ab9 */ /* 0x000fe20000000a00 */
[----:B------:R-:W-:Y:S01]  /*2160*/  PLOP3.LUT P3, PT, PT, PT, UP0, 0x80, 0x0 ;  /* 0x000000000000781c */ /* 0x000fe20003f6f008 */
[----:B------:R-:W-:Y:S01]  /*2170*/  IMAD.MOV.U32 R154, RZ, RZ, 0x3f800000 ;  /* 0x3f800000ff9a7424 */ /* 0x000fe200078e00ff */
[----:B------:R-:W-:Y:S01]  /*2180*/  SHF.R.S32.HI R45, RZ, 0x1f, R44 ;  /* 0x0000001fff2d7819 */ /* 0x000fe2000001142c */
[----:B------:R-:W2:Y:S03]  /*2190*/  LDC.64 R124, c[0x0][0x220] ;  /* 0x00008800ff7c7b82 */ /* 0x000ea60000000a00 */
[----:B------:R-:W-:Y:S01]  /*21a0*/  LEA.HI R45, R45, R44, RZ, 0x2 ;  /* 0x0000002c2d2d7211 */ /* 0x000fe200078f10ff */
[----:B------:R-:W-:Y:S01]  /*21b0*/  IMAD.U32 R44, RZ, RZ, UR8 ;  /* 0x00000008ff2c7e24 */ /* 0x000fe2000f8e00ff */
[----:B0-----:R-:W-:-:S04]  /*21c0*/  ISETP.NE.U32.AND P0, PT, R48, RZ, PT ;  /* 0x000000ff3000720c */ /* 0x001fc80003f05070 */
[----:B------:R-:W-:Y:S02]  /*21d0*/  ISETP.NE.AND.EX P0, PT, R49, RZ, PT, P0 ;  /* 0x000000ff3100720c */ /* 0x000fe40003f05300 */
[----:B-1----:R-:W-:-:S04]  /*21e0*/  LOP3.LUT R46, R46, 0x1f, RZ, 0xc0, !PT ;  /* 0x0000001f2e2e7812 */ /* 0x002fc800078ec0ff */
[----:B------:R-:W-:Y:S02]  /*21f0*/  LEA.HI.SX32 R153, R45, R46, 0x1e ;  /* 0x0000002e2d997211 */ /* 0x000fe400078ff2ff */
[----:B------:R-:W-:-:S05]  /*2200*/  MOV R45, UR9 ;  /* 0x00000009002d7c02 */ /* 0x000fca0008000f00 */
[C---:B------:R-:W-:Y:S01]  /*2210*/  @P0 LEA R50, P1, R153.reuse, R48, 0x4 ;  /* 0x0000003099320211 */ /* 0x040fe200078220ff */
[----:B--2---:R-:W-:-:S03]  /*2220*/  IMAD.WIDE.U32 R46, R153, 0x10, R124 ;  /* 0x00000010992e7825 */ /* 0x004fc600078e007c */
[----:B------:R-:W-:Y:S01]  /*2230*/  @P0 LEA.HI.X R51, R153, R49, RZ, 0x4, P1 ;  /* 0x0000003199330211 */ /* 0x000fe200008f24ff */
[----:B------:R-:W-:-:S04]  /*2240*/  @P2 IMAD.WIDE R44, R144, 0x4, R44 ;  /* 0x00000004902c2825 */ /* 0x000fc800078e022c */
[----:B------:R0:W5:Y:S04]  /*2250*/  @P0 LDG.E.128 R120, desc[UR4][R50.64] ;  /* 0x0000000432780981 */ /* 0x000168000c1e1d00 */
[----:B------:R0:W5:Y:S04]  /*2260*/  @P3 LDG.E R154, desc[UR4][R44.64] ;  /* 0x000000042c9a3981 */ /* 0x000168000c1e1900 */
        /* <DEDUP_REMOVED lines=13> */
.L_x_59478:
[----:B------:R-:W-:-:S07]  /*2340*/  MOV R58, R30 ;  /* 0x0000001e003a7202 */ /* 0x000fce0000000f00 */
.L_x_59479:
[----:B------:R-:W-:Y:S05]  /*2350*/  BSYNC B1 ;  /* 0x0000000000017941 */ /* 0x000fea0003800000 */
.L_x_59477:
        /* <DEDUP_REMOVED lines=16> */
.L_x_59483:
[----:B------:R-:W-:Y:S05]  /*2460*/  BSYNC B2 ;  /* 0x0000000000027941 */ /* 0x000fea0003800000 */
.L_x_59482:
        /* <DEDUP_REMOVED lines=44> */
.L_x_59481:
[----:B------:R-:W-:Y:S05]  /*2730*/  BSYNC B1 ;  /* 0x0000000000017941 */ /* 0x000fea0003800000 */
.L_x_59480:
[----:B------:R-:W0:Y:S01]  /*2740*/  LDC R155, c[0x0][0x298] ;  /* 0x0000a600ff9b7b82 */ /* 0x000e220000000800 */
[----:B------:R-:W-:Y:S01]  /*2750*/  I2FP.F32.U32 R50, R58 ;  /* 0x0000003a00327245 */ /* 0x000fe20000201000 */
[----:B------:R-:W-:Y:S01]  /*2760*/  IMAD.MOV.U32 R157, RZ, RZ, 0x2f800000 ;  /* 0x2f800000ff9d7424 */ /* 0x000fe200078e00ff */
[----:B------:R-:W-:Y:S01]  /*2770*/  ISETP.NE.U32.AND P1, PT, R48, RZ, PT ;  /* 0x000000ff3000720c */ /* 0x000fe20003f25070 */
[----:B-----5:R-:W-:Y:S01]  /*2780*/  FMUL.FTZ R44, R44, R154 ;  /* 0x0000009a2c2c7220 */ /* 0x020fe20000410000 */
[----:B------:R-:W-:Y:S01]  /*2790*/  ISETP.NE.AND P3, PT, R52, 0x1, PT ;  /* 0x000000013400780c */ /* 0x000fe20003f65270 */
[----:B------:R-:W-:Y:S01]  /*27a0*/  FFMA.FTZ R51, R50, R157, 1.1641532182693481445e-10 ;  /* 0x2f00000032337423 */ /* 0x000fe2000001009d */
[----:B------:R-:W-:Y:S01]  /*27b0*/  ISETP.NE.AND.EX P1, PT, R49, RZ, PT, P1 ;  /* 0x000000ff3100720c */ /* 0x000fe20003f25310 */
[----:B------:R-:W1:Y:S01]  /*27c0*/  LDC R156, c[0x0][0x294] ;  /* 0x0000a500ff9c7b82 */ /* 0x000e620000000800 */
[----:B------:R-:W-:Y:S01]  /*27d0*/  BSSY B1, `(.L_x_59484) ;  /* 0x0000010000017945 */ /* 0x000fe20003800000 */
[----:B------:R-:W-:Y:S01]  /*27e0*/  IADD3 R49, R52, 0x1, RZ ;  /* 0x0000000134317810 */ /* 0x000fe20007ffe0ff */
[----:B0-----:R-:W-:Y:S01]  /*27f0*/  FMUL.FTZ R44, R44, R155 ;  /* 0x0000009b2c2c7220 */ /* 0x001fe20000410000 */
[----:B-1----:R-:W-:-:S04]  /*2800*/  FSETP.GTU.FTZ.AND P2, PT, R51, R156, PT ;  /* 0x0000009c3300720b */ /* 0x002fc80003f5c000 */
        /* <DEDUP_REMOVED lines=11> */
.L_x_59485:
[----:B------:R-:W-:-:S07]  /*28c0*/  MOV R44, R30 ;  /* 0x0000001e002c7202 */ /* 0x000fce0000000f00 */
.L_x_59486:
[----:B------:R-:W-:Y:S05]  /*28d0*/  BSYNC B1 ;  /* 0x0000000000017941 */ /* 0x000fea0003800000 */
.L_x_59484:
        /* <DEDUP_REMOVED lines=16> */
.L_x_59490:
[----:B------:R-:W-:Y:S05]  /*29e0*/  BSYNC B2 ;  /* 0x0000000000027941 */ /* 0x000fea0003800000 */
.L_x_59489:
        /* <DEDUP_REMOVED lines=44> */
.L_x_59488:
[----:B------:R-:W-:Y:S05]  /*2cb0*/  BSYNC B1 ;  /* 0x0000000000017941 */ /* 0x000fea0003800000 */
.L_x_59487:
[----:B------:R-:W-:Y:S01]  /*2cc0*/  I2FP.F32.U32 R44, R44 ;  /* 0x0000002c002c7245 */ /* 0x000fe20000201000 */
[----:B------:R-:W-:Y:S01]  /*2cd0*/  FMUL.FTZ R48, R45, R154 ;  /* 0x0000009a2d307220 */ /* 0x000fe20000410000 */
[----:B------:R-:W-:Y:S01]  /*2ce0*/  ISETP.NE.AND P4, PT, R49, 0x1, PT ;  /* 0x000000013100780c */ /* 0x000fe20003f85270 */
[----:B------:R-:W-:Y:S02]  /*2cf0*/  BSSY B1, `(.L_x_59491) ;  /* 0x0000011000017945 */ /* 0x000fe40003800000 */
[----:B------:R-:W-:Y:S01]  /*2d00*/  FFMA.FTZ R45, R44, R157, 1.1641532182693481445e-10 ;  /* 0x2f0000002c2d7423 */ /* 0x000fe2000001009d */
[----:B------:R-:W-:-:S04]  /*2d10*/  FMUL.FTZ R48, R48, R155 ;  /* 0x0000009b30307220 */ /* 0x000fc80000410000 */
        /* <DEDUP_REMOVED lines=13> */
.L_x_59492:
[----:B------:R-:W-:-:S07]  /*2df0*/  IMAD.MOV.U32 R54, RZ, RZ, R30 ;  /* 0x000000ffff367224 */ /* 0x000fce00078e001e */
.L_x_59493:
[----:B------:R-:W-:Y:S05]  /*2e00*/  BSYNC B1 ;  /* 0x0000000000017941 */ /* 0x000fea0003800000 */
.L_x_59491:
        /* <DEDUP_REMOVED lines=16> */
.L_x_59497:
[----:B------:R-:W-:Y:S05]  /*2f10*/  BSYNC B2 ;  /* 0x0000000000027941 */ /* 0x000fea0003800000 */
.L_x_59496:
        /* <DEDUP_REMOVED lines=44> */
.L_x_59495:
[----:B------:R-:W-:Y:S05]  /*31e0*/  BSYNC B1 ;  /* 0x0000000000017941 */ /* 0x000fea0003800000 */
.L_x_59494:
        /* <DEDUP_REMOVED lines=19> */
.L_x_59499:
[----:B------:R-:W-:-:S07]  /*3320*/  MOV R46, R30 ;  /* 0x0000001e002e7202 */ /* 0x000fce0000000f00 */
.L_x_59500:
[----:B------:R-:W-:Y:S05]  /*3330*/  BSYNC B1 ;  /* 0x0000000000017941 */ /* 0x000fea0003800000 */
.L_x_59498:
        /* <DEDUP_REMOVED lines=16> */
.L_x_59504:
[----:B------:R-:W-:Y:S05]  /*3440*/  BSYNC B2 ;  /* 0x0000000000027941 */ /* 0x000fea0003800000 */
.L_x_59503:
        /* <DEDUP_REMOVED lines=44> */
.L_x_59502:
[----:B------:R-:W-:Y:S05]  /*3710*/  BSYNC B1 ;  /* 0x0000000000017941 */ /* 0x000fea0003800000 */
.L_x_59501:
[----:B------:R-:W-:Y:S01]  /*3720*/  I2FP.F32.U32 R46, R46 ;  /* 0x0000002e002e7245 */ /* 0x000fe20000201000 */
[----:B------:R-:W0:Y:S01]  /*3730*/  @P0 LDC.64 R44, c[0x0][0x230] ;  /* 0x00008c00ff2c0b82 */ /* 0x000e220000000a00 */
[----:B------:R-:W-:Y:S01]  /*3740*/  SEL R48, RZ, 0x10000, P4 ;  /* 0x00010000ff307807 */ /* 0x000fe20002000000 */
[----:B------:R-:W-:Y:S01]  /*3750*/  VIADD R148, R153, 0x20 ;  /* 0x0000002099947836 */ /* 0x000fe20000000000 */
[----:B------:R-:W-:Y:S01]  /*3760*/  SEL R52, RZ, 0x1, P2 ;  /* 0x00000001ff347807 */ /* 0x000fe20001000000 */
[----:B------:R-:W-:Y:S01]  /*3770*/  FFMA.FTZ R49, R46, R157, 1.1641532182693481445e-10 ;  /* 0x2f0000002e317423 */ /* 0x000fe2000001009d */
[----:B------:R-:W-:-:S04]  /*3780*/  FMUL.FTZ R46, R47, R154 ;  /* 0x0000009a2f2e7220 */ /* 0x000fc80000410000 */
[----:B------:R-:W-:Y:S01]  /*3790*/  FSETP.GTU.FTZ.AND P5, PT, R49, R156, PT ;  /* 0x0000009c3100720b */ /* 0x000fe20003fbc000 */
[----:B------:R-:W-:Y:S01]  /*37a0*/  FMUL.FTZ R46, R46, R155 ;  /* 0x0000009b2e2e7220 */ /* 0x000fe20000410000 */
[----:B------:R-:W-:Y:S02]  /*37b0*/  SEL R49, RZ, 0x100, P3 ;  /* 0x00000100ff317807 */ /* 0x000fe40001800000 */
[----:B------:R-:W-:Y:S02]  /*37c0*/  SEL R47, RZ, 0x1000000, P5 ;  /* 0x01000000ff2f7807 */ /* 0x000fe40002800000 */
[----:B------:R-:W-:Y:S02]  /*37d0*/  FSEL R119, R46, RZ, !P5 ;  /* 0x000000ff2e777208 */ /* 0x000fe40006800000 */
[----:B------:R-:W-:Y:S02]  /*37e0*/  IADD3 R47, R49, R47, R48 ;  /* 0x0000002f312f7210 */ /* 0x000fe40007ffe030 */
[----:B------:R-:W-:Y:S01]  /*37f0*/  LEA R50, P3, R153, UR12, 0x4 ;  /* 0x0000000c99327c11 */ /* 0x000fe2000f8620ff */
[----:B------:R-:W-:Y:S01]  /*3800*/  @P1 FADD.FTZ R119, R123, R119 ;  /* 0x000000777b771221 */ /* 0x000fe20000010000 */
[----:B------:R-:W-:-:S02]  /*3810*/  LEA R48, P2, R153, UR14, 0x2 ;  /* 0x0000000e99307c11 */ /* 0x000fc4000f8410ff */
[----:B------:R-:W-:Y:S01]  /*3820*/  LEA.HI.X R51, R153, UR13, RZ, 0x4, P3 ;  /* 0x0000000d99337c11 */ /* 0x000fe200098f24ff */
[C---:B0-----:R-:W-:Y:S01]  /*3830*/  @P0 IMAD.WIDE.U32 R44, R148.reuse, 0x10, R44 ;  /* 0x00000010942c0825 */ /* 0x041fe200078e002c */
[----:B------:R-:W-:Y:S02]  /*3840*/  IADD3 R53, R47, R52, RZ ;  /* 0x000000342f357210 */ /* 0x000fe40007ffe0ff */
[----:B------:R-:W-:Y:S01]  /*3850*/  LEA.HI.X R49, R153, UR15, RZ, 0x2, P2 ;  /* 0x0000000f99317c11 */ /* 0x000fe200090f14ff */
[----:B------:R-:W-:Y:S01]  /*3860*/  IMAD.WIDE.U32 R46, R148, 0x10, R124 ;  /* 0x00000010942e7825 */ /* 0x000fe200078e007c */
[----:B------:R0:W-:Y:S04]  /*3870*/  STG.E.128 desc[UR4][R50.64], R116 ;  /* 0x0000007432007986 */ /* 0x0001e8000c101d04 */
[----:B------:R0:W-:Y:S04]  /*3880*/  STG.E desc[UR4][R48.64], R53 ;  /* 0x0000003530007986 */ /* 0x0001e8000c101904 */
        /* <DEDUP_REMOVED lines=14> */
.L_x_59506:
[----:B------:R-:W-:-:S07]  /*3970*/  IMAD.MOV.U32 R56, RZ, RZ, R30 ;  /* 0x000000ffff387224 */ /* 0x000fce00078e001e */
.L_x_59507:
[----:B------:R-:W-:Y:S05]  /*3980*/  BSYNC B1 ;  /* 0x0000000000017941 */ /* 0x000fea0003800000 */
.L_x_59505:
        /* <DEDUP_REMOVED lines=16> */
.L_x_59511:
[----:B------:R-:W-:Y:S05]  /*3a90*/  BSYNC B2 ;  /* 0x0000000000027941 */ /* 0x000fea0003800000 */
.L_x_59510:
        /* <DEDUP_REMOVED lines=44> */
.L_x_59509:
[----:B------:R-:W-:Y:S05]  /*3d60*/  BSYNC B1 ;  /* 0x0000000000017941 */ /* 0x000fea0003800000 */
.L_x_59508:
[----:B------:R-:W-:Y:S01]  /*3d70*/  I2FP.F32.U32 R48, R56 ;  /* 0x0000003800307245 */ /* 0x000fe20000201000 */
[----:B-----5:R-:W-:Y:S01]  /*3d80*/  FMUL.FTZ R44, R44, R154 ;  /* 0x0000009a2c2c7220 */ /* 0x020fe20000410000 */
        /* <DEDUP_REMOVED lines=17> */
.L_x_59513:
[----:B------:R-:W-:-:S07]  /*3ea0*/  MOV R44, R30 ;  /* 0x0000001e002c7202 */ /* 0x000fce0000000f00 */
.L_x_59514:
[----:B------:R-:W-:Y:S05]  /*3eb0*/  BSYNC B1 ;  /* 0x0000000000017941 */ /* 0x000fea0003800000 */
.L_x_59512:
        /* <DEDUP_REMOVED lines=16> */
.L_x_59518:
[----:B------:R-:W-:Y:S05]  /*3fc0*/  BSYNC B2 ;  /* 0x0000000000027941 */ /* 0x000fea0003800000 */
.L_x_59517:
        /* <DEDUP_REMOVED lines=44> */
.L_x_59516:
[----:B------:R-:W-:Y:S05]  /*4290*/  BSYNC B1 ;  /* 0x0000000000017941 */ /* 0x000fea0003800000 */
.L_x_59515:
        /* <DEDUP_REMOVED lines=19> */
.L_x_59520:
[----:B------:R-:W-:-:S07]  /*43d0*/  IMAD.MOV.U32 R54, RZ, RZ, R30 ;  /* 0x000000ffff367224 */ /* 0x000fce00078e001e */
.L_x_59521:
[----:B------:R-:W-:Y:S05]  /*43e0*/  BSYNC B1 ;  /* 0x0000000000017941 */ /* 0x000fea0003800000 */
.L_x_59519:
        /* <DEDUP_REMOVED lines=16> */
.L_x_59525:
[----:B------:R-:W-:Y:S05]  /*44f0*/  BSYNC B2 ;  /* 0x0000000000027941 */ /* 0x000fea0003800000 */
.L_x_59524:
        /* <DEDUP_REMOVED lines=44> */
.L_x_59523:
[----:B------:R-:W-:Y:S05]  /*47c0*/  BSYNC B1 ;  /* 0x0000000000017941 */ /* 0x000fea0003800000 */
.L_x_59522:
        /* <DEDUP_REMOVED lines=19> */
.L_x_59527:
[----:B------:R-:W-:-:S07]  /*4900*/  MOV R46, R30 ;  /* 0x0000001e002e7202 */ /* 0x000fce0000000f00 */
.L_x_59528:
[----:B------:R-:W-:Y:S05]  /*4910*/  BSYNC B1 ;  /* 0x0000000000017941 */ /* 0x000fea0003800000 */
.L_x_59526:
        /* <DEDUP_REMOVED lines=16> */
.L_x_59532:
[----:B------:R-:W-:Y:S05]  /*4a20*/  BSYNC B2 ;  /* 0x0000000000027941 */ /* 0x000fea0003800000 */
.L_x_59531:
        /* <DEDUP_REMOVED lines=44> */
.L_x_59530:
[----:B------:R-:W-:Y:S05]  /*4cf0*/  BSYNC B1 ;  /* 0x0000000000017941 */ /* 0x000fea0003800000 */
.L_x_59529:
[----:B------:R-:W-:Y:S01]  /*4d00*/  I2FP.F32.U32 R46, R46 ;  /* 0x0000002e002e7245 */ /* 0x000fe20000201000 */
[----:B------:R-:W0:Y:S01]  /*4d10*/  LDC.64 R140, c[0x0][0x238] ;  /* 0x00008e00ff8c7b82 */ /* 0x000e220000000a00 */
[----:B------:R-:W-:Y:S01]  /*4d20*/  SEL R48, RZ, 0x10000, P4 ;  /* 0x00010000ff307807 */ /* 0x000fe20002000000 */
[----:B------:R-:W-:Y:S02]  /*4d30*/  VIADD R147, R153, 0x40 ;  /* 0x0000004099937836 */ /* 0x000fe40000000000 */
[----:B------:R-:W-:Y:S01]  /*4d40*/  FFMA.FTZ R49, R46, R157, 1.1641532182693481445e-10 ;  /* 0x2f0000002e317423 */ /* 0x000fe2000001009d */
[----:B------:R-:W-:Y:S01]  /*4d50*/  FMUL.FTZ R46, R47, R154 ;  /* 0x0000009a2f2e7220 */ /* 0x000fe20000410000 */
[----:B------:R-:W-:Y:S02]  /*4d60*/  IMAD.WIDE.U32 R50, R147, 0x10, R124 ;  /* 0x0000001093327825 */ /* 0x000fe400078e007c */
[----:B------:R-:W1:Y:S01]  /*4d70*/  LDC.64 R138, c[0x0][0x240] ;  /* 0x00009000ff8a7b82 */ /* 0x000e620000000a00 */
[----:B------:R-:W-:Y:S01]  /*4d80*/  FSETP.GTU.FTZ.AND P5, PT, R49, R156, PT ;  /* 0x0000009c3100720b */ /* 0x000fe20003fbc000 */
[----:B------:R-:W-:Y:S01]  /*4d90*/  FMUL.FTZ R46, R46, R155 ;  /* 0x0000009b2e2e7220 */ /* 0x000fe20000410000 */
[----:B------:R-:W-:-:S02]  /*4da0*/  SEL R49, RZ, 0x100, P3 ;  /* 0x00000100ff317807 */ /* 0x000fc40001800000 */
[----:B------:R-:W-:Y:S02]  /*4db0*/  SEL R47, RZ, 0x1000000, P5 ;  /* 0x01000000ff2f7807 */ /* 0x000fe40002800000 */
[----:B------:R-:W-:Y:S01]  /*4dc0*/  FSEL R115, R46, RZ, !P5 ;  /* 0x000000ff2e737208 */ /* 0x000fe20006800000 */
[----:B------:R-:W2:Y:S01]  /*4dd0*/  @P0 LDC.64 R44, c[0x0][0x230] ;  /* 0x00008c00ff2c0b82 */ /* 0x000ea20000000a00 */
[----:B------:R-:W-:Y:S02]  /*4de0*/  IADD3 R47, R49, R47, R48 ;  /* 0x0000002f312f7210 */ /* 0x000fe40007ffe030 */
[----:B------:R-:W-:Y:S01]  /*4df0*/  SEL R48, RZ, 0x1, P2 ;  /* 0x00000001ff307807 */ /* 0x000fe20001000000 */
[----:B------:R-:W-:-:S03]  /*4e00*/  @P1 FADD.FTZ R115, R123, R115 ;  /* 0x000000737b731221 */ /* 0x000fc60000010000 */
[----:B------:R-:W-:Y:S01]  /*4e10*/  IADD3 R53, R47, R48, RZ ;  /* 0x000000302f357210 */ /* 0x000fe20007ffe0ff */
[----:B0-----:R-:W-:-:S05]  /*4e20*/  IMAD.WIDE.U32 R48, R148, 0x10, R140 ;  /* 0x0000001094307825 */ /* 0x001fca00078e008c */
[----:B------:R-:W-:Y:S01]  /*4e30*/  STG.E.128 desc[UR4][R48.64], R112 ;  /* 0x0000007030007986 */ /* 0x000fe2000c101d04 */
[----:B-1----:R-:W-:-:S05]  /*4e40*/  IMAD.WIDE.U32 R46, R148, 0x4, R138 ;  /* 0x00000004942e7825 */ /* 0x002fca00078e008a */
[----:B------:R0:W-:Y:S01]  /*4e50*/  STG.E desc[UR4][R46.64], R53 ;  /* 0x000000352e007986 */ /* 0x0001e2000c101904 */
[----:B--2---:R-:W-:-:S05]  /*4e60*/  @P0 IMAD.WIDE.U32 R44, R147, 0x10, R44 ;  /* 0x00000010932c0825 */ /* 0x004fca00078e002c */
        /* <DEDUP_REMOVED lines=14> */
.L_x_59534:
[----:B------:R-:W-:-:S07]  /*4f50*/  IMAD.MOV.U32 R56, RZ, RZ, R30 ;  /* 0x000000ffff387224 */ /* 0x000fce00078e001e */
.L_x_59535:
[----:B------:R-:W-:Y:S05]  /*4f60*/  BSYNC B1 ;  /* 0x0000000000017941 */ /* 0x000fea0003800000 */
.L_x_59533:
        /* <DEDUP_REMOVED lines=16> */
.L_x_59539:
[----:B------:R-:W-:Y:S05]  /*5070*/  BSYNC B2 ;  /* 0x0000000000027941 */ /* 0x000fea0003800000 */
.L_x_59538:
        /* <DEDUP_REMOVED lines=44> */
.L_x_59537:
[----:B------:R-:W-:Y:S05]  /*5340*/  BSYNC B1 ;  /* 0x0000000000017941 */ /* 0x000fea0003800000 */
.L_x_59536:
        /* <DEDUP_REMOVED lines=19> */
.L_x_59541:
[----:B------:R-:W-:-:S07]  /*5480*/  MOV R44, R30 ;  /* 0x0000001e002c7202 */ /* 0x000fce0000000f00 */
.L_x_59542:
[----:B------:R-:W-:Y:S05]  /*5490*/  BSYNC B1 ;  /* 0x0000000000017941 */ /* 0x000fea0003800000 */
.L_x_59540:
        /* <DEDUP_REMOVED lines=16> */
.L_x_59546:
[----:B------:R-:W-:Y:S05]  /*55a0*/  BSYNC B2 ;  /* 0x0000000000027941 */ /* 0x000fea0003800000 */
.L_x_59545:
        /* <DEDUP_REMOVED lines=44> */
.L_x_59544:
[----:B------:R-:W-:Y:S05]  /*5870*/  BSYNC B1 ;  /* 0x0000000000017941 */ /* 0x000fea0003800000 */
.L_x_59543:
        /* <DEDUP_REMOVED lines=19> */
.L_x_59548:
[----:B------:R-:W-:-:S07]  /*59b0*/  IMAD.MOV.U32 R54, RZ, RZ, R30 ;  /* 0x000000ffff367224 */ /* 0x000fce00078e001e */
.L_x_59549:
[----:B------:R-:W-:Y:S05]  /*59c0*/  BSYNC B1 ;  /* 0x0000000000017941 */ /* 0x000fea0003800000 */
.L_x_59547:
        /* <DEDUP_REMOVED lines=16> */
.L_x_59553:
[----:B------:R-:W-:Y:S05]  /*5ad0*/  BSYNC B2 ;  /* 0x0000000000027941 */ /* 0x000fea0003800000 */
.L_x_59552:
        /* <DEDUP_REMOVED lines=44> */
.L_x_59551:
[----:B------:R-:W-:Y:S05]  /*5da0*/  BSYNC B1 ;  /* 0x0000000000017941 */ /* 0x000fea0003800000 */
.L_x_59550:
        /* <DEDUP_REMOVED lines=19> */
.L_x_59555:
[----:B------:R-:W-:-:S07]  /*5ee0*/  MOV R46, R30 ;  /* 0x0000001e002e7202 */ /* 0x000fce0000000f00 */
.L_x_59556:
[----:B------:R-:W-:Y:S05]  /*5ef0*/  BSYNC B1 ;  /* 0x0000000000017941 */ /* 0x000fea0003800000 */
.L_x_59554:
        /* <DEDUP_REMOVED lines=16> */
.L_x_59560:
[----:B------:R-:W-:Y:S05]  /*6000*/  BSYNC B2 ;  /* 0x0000000000027941 */ /* 0x000fea0003800000 */
.L_x_59559:
        /* <DEDUP_REMOVED lines=44> */
.L_x_59558:
[----:B------:R-:W-:Y:S05]  /*62d0*/  BSYNC B1 ;  /* 0x0000000000017941 */ /* 0x000fea0003800000 */
.L_x_59557:
[----:B------:R-:W-:Y:S01]  /*62e0*/  I2FP.F32.U32 R46, R46 ;  /* 0x0000002e002e7245 */ /* 0x000fe20000201000 */
[----:B------:R-:W0:Y:S01]  /*62f0*/  @P0 LDC.64 R44, c[0x0][0x230] ;  /* 0x00008c00ff2c0b82 */ /* 0x000e220000000a00 */
[----:B------:R-:W-:Y:S01]  /*6300*/  SEL R48, RZ, 0x10000, P4 ;  /* 0x00010000ff307807 */ /* 0x000fe20002000000 */
[----:B------:R-:W-:Y:S02]  /*6310*/  VIADD R146, R153, 0x60 ;  /* 0x0000006099927836 */ /* 0x000fe40000000000 */
[----:B------:R-:W-:Y:S01]  /*6320*/  FFMA.FTZ R49, R46, R157, 1.1641532182693481445e-10 ;  /* 0x2f0000002e317423 */ /* 0x000fe2000001009d */
[----:B------:R-:W-:Y:S01]  /*6330*/  FMUL.FTZ R46, R47, R154 ;  /* 0x0000009a2f2e7220 */ /* 0x000fe20000410000 */
[----:B------:R-:W-:-:S03]  /*6340*/  IMAD.WIDE.U32 R50, R146, 0x10, R124 ;  /* 0x0000001092327825 */ /* 0x000fc600078e007c */
[----:B------:R-:W-:Y:S01]  /*6350*/  FSETP.GTU.FTZ.AND P5, PT, R49, R156, PT ;  /* 0x0000009c3100720b */ /* 0x000fe20003fbc000 */
[----:B------:R-:W-:Y:S01]  /*6360*/  FMUL.FTZ R46, R46, R155 ;  /* 0x0000009b2e2e7220 */ /* 0x000fe20000410000 */
[----:B------:R-:W-:Y:S02]  /*6370*/  SEL R49, RZ, 0x100, P3 ;  /* 0x00000100ff317807 */ /* 0x000fe40001800000 */
[----:B------:R-:W-:Y:S02]  /*6380*/  SEL R47, RZ, 0x1000000, P5 ;  /* 0x01000000ff2f7807 */ /* 0x000fe40002800000 */
[----:B------:R-:W-:Y:S02]  /*6390*/  FSEL R111, R46, RZ, !P5 ;  /* 0x000000ff2e6f7208 */ /* 0x000fe40006800000 */
[----:B------:R-:W-:Y:S02]  /*63a0*/  IADD3 R47, R49, R47, R48 ;  /* 0x0000002f312f7210 */ /* 0x000fe40007ffe030 */
[----:B------:R-:W-:Y:S01]  /*63b0*/  SEL R48, RZ, 0x1, P2 ;  /* 0x00000001ff307807 */ /* 0x000fe20001000000 */
[----:B------:R-:W-:-:S03]  /*63c0*/  @P1 FADD.FTZ R111, R123, R111 ;  /* 0x0000006f7b6f1221 */ /* 0x000fc60000010000 */
[----:B------:R-:W-:Y:S01]  /*63d0*/  IADD3 R53, R47, R48, RZ ;  /* 0x000000302f357210 */ /* 0x000fe20007ffe0ff */
[----:B------:R-:W-:-:S04]  /*63e0*/  IMAD.WIDE.U32 R48, R147, 0x10, R140 ;  /* 0x0000001093307825 */ /* 0x000fc800078e008c */
[----:B------:R-:W-:Y:S01]  /*63f0*/  IMAD.WIDE.U32 R46, R147, 0x4, R138 ;  /* 0x00000004932e7825 */ /* 0x000fe200078e008a */
[----:B------:R-:W-:Y:S03]  /*6400*/  STG.E.128 desc[UR4][R48.64], R108 ;  /* 0x0000006c30007986 */ /* 0x000fe6000c101d04 */
[----:B0-----:R-:W-:Y:S01]  /*6410*/  @P0 IMAD.WIDE.U32 R44, R146, 0x10, R44 ;  /* 0x00000010922c0825 */ /* 0x001fe200078e002c */
[----:B------:R0:W-:Y:S04]  /*6420*/  STG.E desc[UR4][R46.64], R53 ;  /* 0x000000352e007986 */ /* 0x0001e8000c101904 */
        /* <DEDUP_REMOVED lines=14> */
.L_x_59562:
[----:B------:R-:W-:-:S07]  /*6510*/  IMAD.MOV.U32 R56, RZ, RZ, R30 ;  /* 0x000000ffff387224 */ /* 0x000fce00078e001e */
.L_x_59563:
[----:B------:R-:W-:Y:S05]  /*6520*/  BSYNC B1 ;  /* 0x0000000000017941 */ /* 0x000fea0003800000 */
.L_x_59561:
        /* <DEDUP_REMOVED lines=16> */
.L_x_59567:
[----:B------:R-:W-:Y:S05]  /*6630*/  BSYNC B2 ;  /* 0x0000000000027941 */ /* 0x000fea0003800000 */
.L_x_59566:
        /* <DEDUP_REMOVED lines=44> */
.L_x_59565:
[----:B------:R-:W-:Y:S05]  /*6900*/  BSYNC B1 ;  /* 0x0000000000017941 */ /* 0x000fea0003800000 */
.L_x_59564:
        /* <DEDUP_REMOVED lines=19> */
.L_x_59569:
[----:B------:R-:W-:-:S07]  /*6a40*/  MOV R44, R30 ;  /* 0x0000001e002c7202 */ /* 0x000fce0000000f00 */
.L_x_59570:
[----:B------:R-:W-:Y:S05]  /*6a50*/  BSYNC B1 ;  /* 0x0000000000017941 */ /* 0x000fea0003800000 */
.L_x_59568:
        /* <DEDUP_REMOVED lines=16> */
.L_x_59574:
[----:B------:R-:W-:Y:S05]  /*6b60*/  BSYNC B2 ;  /* 0x0000000000027941 */ /* 0x000fea0003800000 */
.L_x_59573:
        /* <DEDUP_REMOVED lines=44> */
.L_x_59572:
[----:B------:R-:W-:Y:S05]  /*6e30*/  BSYNC B1 ;  /* 0x0000000000017941 */ /* 0x000fea0003800000 */
.L_x_59571:
[----:B------:R-:W-:Y:S01]  /*6e40*/  I2FP.F32.U32 R44, R44 ;  /* 0x0000002c002c7245 */ /* 0x000fe20000201000 */
[----:B------:R-:W-:Y:S01]  /*6e50*/  FMUL.FTZ R48, R45, R154 ;  /* 0x0000009a2d307220 */ /* 0x000fe20000410000 */
[----:B------:R-:W-:Y:S01]  /*6e60*/  ISETP.NE.AND P4, PT, R49, 0x1, PT ;  /* 0x000000013100780c */ /* 0x000fe20003f85270 */
[----:B------:R-:W-:Y:S02]  /*6e70*/  BSSY B1, `(.L_x_59575) ;  /* 0x0000011000017945 */ /* 0x000fe40003800000 */
[----:B------:R-:W-:Y:S01]  /*6e80*/  FFMA.FTZ R45, R44, R157, 1.1641532182693481445e-10 ;  /* 0x2f0000002c2d7423 */ /* 0x000fe2000001009d */
[----:B------:R-:W-:-:S04]  /*6e90*/  FMUL.FTZ R48, R48, R155 ;  /* 0x0000009b30307220 */ /* 0x000fc80000410000 */
        /* <DEDUP_REMOVED lines=13> */
.L_x_59576:
[----:B------:R-:W-:-:S07]  /*6f70*/  IMAD.MOV.U32 R54, RZ, RZ, R30 ;  /* 0x000000ffff367224 */ /* 0x000fce00078e001e */
.L_x_59577:
[----:B------:R-:W-:Y:S05]  /*6f80*/  BSYNC B1 ;  /* 0x0000000000017941 */ /* 0x000fea0003800000 */
.L_x_59575:
        /* <DEDUP_REMOVED lines=16> */
.L_x_59581:
[----:B------:R-:W-:Y:S05]  /*7090*/  BSYNC B2 ;  /* 0x0000000000027941 */ /* 0x000fea0003800000 */
.L_x_59580:
        /* <DEDUP_REMOVED lines=44> */
.L_x_59579:
[----:B------:R-:W-:Y:S05]  /*7360*/  BSYNC B1 ;  /* 0x0000000000017941 */ /* 0x000fea0003800000 */
.L_x_59578:
        /* <DEDUP_REMOVED lines=19> */
.L_x_59583:
[----:B------:R-:W-:-:S07]  /*74a0*/  IMAD.MOV.U32 R46, RZ, RZ, R30 ;  /* 0x000000ffff2e7224 */ /* 0x000fce00078e001e */
.L_x_59584:
[----:B------:R-:W-:Y:S05]  /*74b0*/  BSYNC B1 ;  /* 0x0000000000017941 */ /* 0x000fea0003800000 */
.L_x_59582:
        /* <DEDUP_REMOVED lines=16> */
.L_x_59588:
[----:B------:R-:W-:Y:S05]  /*75c0*/  BSYNC B2 ;  /* 0x0000000000027941 */ /* 0x000fea0003800000 */
.L_x_59587:
        /* <DEDUP_REMOVED lines=44> */
.L_x_59586:
[----:B------:R-:W-:Y:S05]  /*7890*/  BSYNC B1 ;  /* 0x0000000000017941 */ /* 0x000fea0003800000 */
.L_x_59585:
[----:B------:R-:W-:Y:S01]  /*78a0*/  I2FP.F32.U32 R46, R46 ;  /* 0x0000002e002e7245 */ /* 0x000fe20000201000 */
[----:B------:R-:W0:Y:S01]  /*78b0*/  @P0 LDC.64 R44, c[0x0][0x230] ;  /* 0x00008c00ff2c0b82 */ /* 0x000e220000000a00 */
[----:B------:R-:W-:Y:S02]  /*78c0*/  SEL R48, RZ, 0x10000, P4 ;  /* 0x00010000ff307807 */ /* 0x000fe40002000000 */
[----:B------:R-:W-:Y:S01]  /*78d0*/  IADD3 R152, R153, 0x80, RZ ;  /* 0x0000008099987810 */ /* 0x000fe20007ffe0ff */
[----:B------:R-:W-:Y:S01]  /*78e0*/  FFMA.FTZ R49, R46, R157, 1.1641532182693481445e-10 ;  /* 0x2f0000002e317423 */ /* 0x000fe2000001009d */
[----:B------:R-:W-:-:S03]  /*78f0*/  FMUL.FTZ R46, R47, R154 ;  /* 0x0000009a2f2e7220 */ /* 0x000fc60000410000 */
[----:B------:R-:W-:Y:S01]  /*7900*/  IMAD.WIDE.U32 R50, R152, 0x10, R124 ;  /* 0x0000001098327825 */ /* 0x000fe200078e007c */
[----:B------:R-:W-:-:S03]  /*7910*/  FSETP.GTU.FTZ.AND P5, PT, R49, R156, PT ;  /* 0x0000009c3100720b */ /* 0x000fc60003fbc000 */
[----:B------:R-:W-:Y:S01]  /*7920*/  FMUL.FTZ R46, R46, R155 ;  /* 0x0000009b2e2e7220 */ /* 0x000fe20000410000 */
[----:B------:R-:W-:Y:S02]  /*7930*/  SEL R49, RZ, 0x100, P3 ;  /* 0x00000100ff317807 */ /* 0x000fe40001800000 */
[----:B------:R-:W-:Y:S02]  /*7940*/  SEL R47, RZ, 0x1000000, P5 ;  /* 0x01000000ff2f7807 */ /* 0x000fe40002800000 */
[----:B------:R-:W-:Y:S02]  /*7950*/  FSEL R107, R46, RZ, !P5 ;  /* 0x000000ff2e6b7208 */ /* 0x000fe40006800000 */
[----:B------:R-:W-:Y:S02]  /*7960*/  IADD3 R47, R49, R47, R48 ;  /* 0x0000002f312f7210 */ /* 0x000fe40007ffe030 */
[----:B------:R-:W-:Y:S01]  /*7970*/  SEL R48, RZ, 0x1, P2 ;  /* 0x00000001ff307807 */ /* 0x000fe20001000000 */
[----:B------:R-:W-:-:S04]  /*7980*/  @P1 FADD.FTZ R107, R123, R107 ;  /* 0x0000006b7b6b1221 */ /* 0x000fc80000010000 */
[----:B------:R-:W-:Y:S02]  /*7990*/  IMAD.IADD R53, R47, 0x1, R48 ;  /* 0x000000012f357824 */ /* 0x000fe400078e0230 */
        /* <DEDUP_REMOVED lines=19> */
.L_x_59590:
[----:B------:R-:W-:-:S07]  /*7ad0*/  MOV R56, R30 ;  /* 0x0000001e00387202 */ /* 0x000fce0000000f00 */
.L_x_59591:
[----:B------:R-:W-:Y:S05]  /*7ae0*/  BSYNC B1 ;  /* 0x0000000000017941 */ /* 0x000fea0003800000 */
.L_x_59589:
        /* <DEDUP_REMOVED lines=16> */
.L_x_59595:
[----:B------:R-:W-:Y:S05]  /*7bf0*/  BSYNC B2 ;  /* 0x0000000000027941 */ /* 0x000fea0003800000 */
.L_x_59594:
        /* <DEDUP_REMOVED lines=44> */
.L_x_59593:
[----:B------:R-:W-:Y:S05]  /*7ec0*/  BSYNC B1 ;  /* 0x0000000000017941 */ /* 0x000fea0003800000 */
.L_x_59592:
        /* <DEDUP_REMOVED lines=19> */
.L_x_59597:
[----:B------:R-:W-:-:S07]  /*8000*/  MOV R44, R30 ;  /* 0x0000001e002c7202 */ /* 0x000fce0000000f00 */
.L_x_59598:
[----:B------:R-:W-:Y:S05]  /*8010*/  BSYNC B1 ;  /* 0x0000000000017941 */ /* 0x000fea0003800000 */
.L_x_59596:
        /* <DEDUP_REMOVED lines=16> */
.L_x_59602:
[----:B------:R-:W-:Y:S05]  /*8120*/  BSYNC B2 ;  /* 0x0000000000027941 */ /* 0x000fea0003800000 */
.L_x_59601:
        /* <DEDUP_REMOVED lines=44> */
.L_x_59600:
[----:B------:R-:W-:Y:S05]  /*83f0*/  BSYNC B1 ;  /* 0x0000000000017941 */ /* 0x000fea0003800000 */
.L_x_59599:
        /* <DEDUP_REMOVED lines=19> */
.L_x_59604:
[----:B------:R-:W-:-:S07]  /*8530*/  MOV R54, R30 ;  /* 0x0000001e00367202 */ /* 0x000fce0000000f00 */
.L_x_59605:
[----:B------:R-:W-:Y:S05]  /*8540*/  BSYNC B1 ;  /* 0x0000000000017941 */ /* 0x000fea0003800000 */
.L_x_59603:
        /* <DEDUP_REMOVED lines=16> */
.L_x_59609:
[----:B------:R-:W-:Y:S05]  /*8650*/  BSYNC B2 ;  /* 0x0000000000027941 */ /* 0x000fea0003800000 */
.L_x_59608:
        /* <DEDUP_REMOVED lines=44> */
.L_x_59607:
[----:B------:R-:W-:Y:S05]  /*8920*/  BSYNC B1 ;  /* 0x0000000000017941 */ /* 0x000fea0003800000 */
.L_x_59606:
        /* <DEDUP_REMOVED lines=19> */
.L_x_59611:
[----:B------:R-:W-:-:S07]  /*8a60*/  MOV R46, R30 ;  /* 0x0000001e002e7202 */ /* 0x000fce0000000f00 */
.L_x_59612:
[----:B------:R-:W-:Y:S05]  /*8a70*/  BSYNC B1 ;  /* 0x0000000000017941 */ /* 0x000fea0003800000 */
.L_x_59610:
        /* <DEDUP_REMOVED lines=16> */
.L_x_59616:
[----:B------:R-:W-:Y:S05]  /*8b80*/  BSYNC B2 ;  /* 0x0000000000027941 */ /* 0x000fea0003800000 */
.L_x_59615:
        /* <DEDUP_REMOVED lines=44> */
.L_x_59614:
[----:B------:R-:W-:Y:S05]  /*8e50*/  BSYNC B1 ;  /* 0x0000000000017941 */ /* 0x000fea0003800000 */
.L_x_59613:
        /* <DEDUP_REMOVED lines=35> */
.L_x_59618:
[----:B------:R-:W-:-:S07]  /*9090*/  MOV R56, R30 ;  /* 0x0000001e00387202 */ /* 0x000fce0000000f00 */
.L_x_59619:
[----:B------:R-:W-:Y:S05]  /*90a0*/  BSYNC B1 ;  /* 0x0000000000017941 */ /* 0x000fea0003800000 */
.L_x_59617:
        /* <DEDUP_REMOVED lines=16> */
.L_x_59623:
[----:B------:R-:W-:Y:S05]  /*91b0*/  BSYNC B2 ;  /* 0x0000000000027941 */ /* 0x000fea0003800000 */
.L_x_59622:
        /* <DEDUP_REMOVED lines=44> */
.L_x_59621:
[----:B------:R-:W-:Y:S05]  /*9480*/  BSYNC B1 ;  /* 0x0000000000017941 */ /* 0x000fea0003800000 */
.L_x_59620:
[----:B------:R-:W-:Y:S01]  /*9490*/  I2FP.F32.U32 R48, R56 ;  /* 0x0000003800307245 */ /* 0x000fe20000201000 */
[----:B-----5:R-:W-:Y:S01]  /*94a0*/  FMUL.FTZ R44, R44, R154 ;  /* 0x0000009a2c2c7220 */ /* 0x020fe20000410000 */
        /* <DEDUP_REMOVED lines=17> */
.L_x_59625:
[----:B------:R-:W-:-:S07]  /*95c0*/  MOV R44, R30 ;  /* 0x0000001e002c7202 */ /* 0x000fce0000000f00 */
.L_x_59626:
[----:B------:R-:W-:Y:S05]  /*95d0*/  BSYNC B1 ;  /* 0x0000000000017941 */ /* 0x000fea0003800000 */
.L_x_59624:
        /* <DEDUP_REMOVED lines=16> */
.L_x_59630:
[----:B------:R-:W-:Y:S05]  /*96e0*/  BSYNC B2 ;  /* 0x0000000000027941 */ /* 0x000fea0003800000 */
.L_x_59629:
        /* <DEDUP_REMOVED lines=44> */
.L_x_59628:
[----:B------:R-:W-:Y:S05]  /*99b0*/  BSYNC B1 ;  /* 0x0000000000017941 */ /* 0x000fea0003800000 */
.L_x_59627:
        /* <DEDUP_REMOVED lines=19> */
.L_x_59632:
[----:B------:R-:W-:-:S07]  /*9af0*/  MOV R54, R30 ;  /* 0x0000001e00367202 */ /* 0x000fce0000000f00 */
.L_x_59633:
[----:B------:R-:W-:Y:S05]  /*9b00*/  BSYNC B1 ;  /* 0x0000000000017941 */ /* 0x000fea0003800000 */
.L_x_59631:
        /* <DEDUP_REMOVED lines=16> */
.L_x_59637:
[----:B------:R-:W-:Y:S05]  /*9c10*/  BSYNC B2 ;  /* 0x0000000000027941 */ /* 0x000fea0003800000 */
.L_x_59636:
        /* <DEDUP_REMOVED lines=44> */
.L_x_59635:
[----:B------:R-:W-:Y:S05]  /*9ee0*/  BSYNC B1 ;  /* 0x0000000000017941 */ /* 0x000fea0003800000 */
.L_x_59634:
        /* <DEDUP_REMOVED lines=19> */
.L_x_59639:
[----:B------:R-:W-:-:S07]  /*a020*/  MOV R46, R30 ;  /* 0x0000001e002e7202 */ /* 0x000fce0000000f00 */
.L_x_59640:
[----:B------:R-:W-:Y:S05]  /*a030*/  BSYNC B1 ;  /* 0x0000000000017941 */ /* 0x000fea0003800000 */
.L_x_59638:
        /* <DEDUP_REMOVED lines=16> */
.L_x_59644:
[----:B------:R-:W-:Y:S05]  /*a140*/  BSYNC B2 ;  /* 0x0000000000027941 */ /* 0x000fea0003800000 */
.L_x_59643:
        /* <DEDUP_REMOVED lines=44> */
.L_x_59642:
[----:B------:R-:W-:Y:S05]  /*a410*/  BSYNC B1 ;  /* 0x0000000000017941 */ /* 0x000fea0003800000 */
.L_x_59641:
        /* <DEDUP_REMOVED lines=35> */
.L_x_59646:
[----:B------:R-:W-:-:S07]  /*a650*/  IMAD.MOV.U32 R56, RZ, RZ, R30 ;  /* 0x000000ffff387224 */ /* 0x000fce00078e001e */
.L_x_59647:
[----:B------:R-:W-:Y:S05]  /*a660*/  BSYNC B1 ;  /* 0x0000000000017941 */ /* 0x000fea0003800000 */
.L_x_59645:
        /* <DEDUP_REMOVED lines=16> */
.L_x_59651:
[----:B------:R-:W-:Y:S05]  /*a770*/  BSYNC B2 ;  /* 0x0000000000027941 */ /* 0x000fea0003800000 */
.L_x_59650:
        /* <DEDUP_REMOVED lines=44> */
.L_x_59649:
[----:B------:R-:W-:Y:S05]  /*aa40*/  BSYNC B1 ;  /* 0x0000000000017941 */ /* 0x000fea0003800000 */
.L_x_59648:
        /* <DEDUP_REMOVED lines=19> */
.L_x_59653:
[----:B------:R-:W-:-:S07]  /*ab80*/  IMAD.MOV.U32 R44, RZ, RZ, R30 ;  /* 0x000000ffff2c7224 */ /* 0x000fce00078e001e */
.L_x_59654:
[----:B------:R-:W-:Y:S05]  /*ab90*/  BSYNC B1 ;  /* 0x0000000000017941 */ /* 0x000fea0003800000 */
.L_x_59652:
        /* <DEDUP_REMOVED lines=16> */
.L_x_59658:
[----:B------:R-:W-:Y:S05]  /*aca0*/  BSYNC B2 ;  /* 0x0000000000027941 */ /* 0x000fea0003800000 */
.L_x_59657:
        /* <DEDUP_REMOVED lines=44> */
.L_x_59656:
[----:B------:R-:W-:Y:S05]  /*af70*/  BSYNC B1 ;  /* 0x0000000000017941 */ /* 0x000fea0003800000 */
.L_x_59655:
        /* <DEDUP_REMOVED lines=19> */
.L_x_59660:
[----:B------:R-:W-:-:S07]  /*b0b0*/  IMAD.MOV.U32 R54, RZ, RZ, R30 ;  /* 0x000000ffff367224 */ /* 0x000fce00078e001e */
.L_x_59661:
[----:B------:R-:W-:Y:S05]  /*b0c0*/  BSYNC B1 ;  /* 0x0000000000017941 */ /* 0x000fea0003800000 */
.L_x_59659:
        /* <DEDUP_REMOVED lines=16> */
.L_x_59665:
[----:B------:R-:W-:Y:S05]  /*b1d0*/  BSYNC B2 ;  /* 0x0000000000027941 */ /* 0x000fea0003800000 */
.L_x_59664:
        /* <DEDUP_REMOVED lines=44> */
.L_x_59663:
[----:B------:R-:W-:Y:S05]  /*b4a0*/  BSYNC B1 ;  /* 0x0000000000017941 */ /* 0x000fea0003800000 */
.L_x_59662:
        /* <DEDUP_REMOVED lines=19> */
.L_x_59667:
[----:B------:R-:W-:-:S07]  /*b5e0*/  IMAD.MOV.U32 R46, RZ, RZ, R30 ;  /* 0x000000ffff2e7224 */ /* 0x000fce00078e001e */
.L_x_59668:
[----:B------:R-:W-:Y:S05]  /*b5f0*/  BSYNC B1 ;  /* 0x0000000000017941 */ /* 0x000fea0003800000 */
.L_x_59666:
        /* <DEDUP_REMOVED lines=16> */
.L_x_59672:
[----:B------:R-:W-:Y:S05]  /*b700*/  BSYNC B2 ;  /* 0x0000000000027941 */ /* 0x000fea0003800000 */
.L_x_59671:
        /* <DEDUP_REMOVED lines=44> */
.L_x_59670:
[----:B------:R-:W-:Y:S05]  /*b9d0*/  BSYNC B1 ;  /* 0x0000000000017941 */ /* 0x000fea0003800000 */
.L_x_59669:
        /* <DEDUP_REMOVED lines=35> */
.L_x_59674:
[----:B------:R-:W-:-:S07]  /*bc10*/  MOV R56, R30 ;  /* 0x0000001e00387202 */ /* 0x000fce0000000f00 */
.L_x_59675:
[----:B------:R-:W-:Y:S05]  /*bc20*/  BSYNC B1 ;  /* 0x0000000000017941 */ /* 0x000fea0003800000 */
.L_x_59673:
        /* <DEDUP_REMOVED lines=16> */
.L_x_59679:
[----:B------:R-:W-:Y:S05]  /*bd30*/  BSYNC B2 ;  /* 0x0000000000027941 */ /* 0x000fea0003800000 */
.L_x_59678:
        /* <DEDUP_REMOVED lines=44> */
.L_x_59677:
[----:B------:R-:W-:Y:S05]  /*c000*/  BSYNC B1 ;  /* 0x0000000000017941 */ /* 0x000fea0003800000 */
.L_x_59676:
        /* <DEDUP_REMOVED lines=19> */
.L_x_59681:
[----:B------:R-:W-:-:S07]  /*c140*/  MOV R44, R30 ;  /* 0x0000001e002c7202 */ /* 0x000fce0000000f00 */
.L_x_59682:
[----:B------:R-:W-:Y:S05]  /*c150*/  BSYNC B1 ;  /* 0x0000000000017941 */ /* 0x000fea0003800000 */
.L_x_59680:
        /* <DEDUP_REMOVED lines=16> */
.L_x_59686:
[----:B------:R-:W-:Y:S05]  /*c260*/  BSYNC B2 ;  /* 0x0000000000027941 */ /* 0x000fea0003800000 */
.L_x_59685:
        /* <DEDUP_REMOVED lines=44> */
.L_x_59684:
[----:B------:R-:W-:Y:S05]  /*c530*/  BSYNC B1 ;  /* 0x0000000000017941 */ /* 0x000fea0003800000 */
.L_x_59683:
        /* <DEDUP_REMOVED lines=19> */
.L_x_59688:
[----:B------:R-:W-:-:S07]  /*c670*/  MOV R54, R30 ;  /* 0x0000001e00367202 */ /* 0x000fce0000000f00 */
.L_x_59689:
[----:B------:R-:W-:Y:S05]  /*c680*/  BSYNC B1 ;  /* 0x0000000000017941 */ /* 0x000fea0003800000 */
.L_x_59687:
        /* <DEDUP_REMOVED lines=16> */
.L_x_59693:
[----:B------:R-:W-:Y:S05]  /*c790*/  BSYNC B2 ;  /* 0x0000000000027941 */ /* 0x000fea0003800000 */
.L_x_59692:
        /* <DEDUP_REMOVED lines=44> */
.L_x_59691:
[----:B------:R-:W-:Y:S05]  /*ca60*/  BSYNC B1 ;  /* 0x0000000000017941 */ /* 0x000fea0003800000 */
.L_x_59690:
        /* <DEDUP_REMOVED lines=19> */
.L_x_59695:
[----:B------:R-:W-:-:S07]  /*cba0*/  MOV R46, R30 ;  /* 0x0000001e002e7202 */ /* 0x000fce0000000f00 */
.L_x_59696:
[----:B------:R-:W-:Y:S05]  /*cbb0*/  BSYNC B1 ;  /* 0x0000000000017941 */ /* 0x000fea0003800000 */
.L_x_59694:
        /* <DEDUP_REMOVED lines=16> */
.L_x_59700:
[----:B------:R-:W-:Y:S05]  /*ccc0*/  BSYNC B2 ;  /* 0x0000000000027941 */ /* 0x000fea0003800000 */
.L_x_59699:
        /* <DEDUP_REMOVED lines=42> */
[----:B------:R-:W-:Y:S02]  /*cf70*/  LOP3.LUT R2, R45, UR35, R48, 0x96, !PT ;  /* 0x000000232d027c12 */ /* 0x000fe4000f8e9630 */
[----:B------:R-:W-:-:S07]  /*cf80*/  MOV R32, R44 ;  /* 0x0000002c00207202 */ /* 0x000fce0000000f00 */
.L_x_59698:
[----:B------:R-:W-:Y:S05]  /*cf90*/  BSYNC B1 ;  /* 0x0000000000017941 */ /* 0x000fea0003800000 */
.L_x_59697:
[----:B------:R-:W-:Y:S01]  /*cfa0*/  I2FP.F32.U32 R46, R46 ;  /* 0x0000002e002e7245 */ /* 0x000fe20000201000 */
[----:B------:R-:W0:Y:S01]  /*cfb0*/  @P0 LDC.64 R44, c[0x0][0x230] ;  /* 0x00008c00ff2c0b82 */ /* 0x000e220000000a00 */
[----:B------:R-:W-:Y:S01]  /*cfc0*/  FMUL.FTZ R48, R47, R154 ;  /* 0x0000009a2f307220 */ /* 0x000fe20000410000 */
[----:B------:R-:W-:Y:S02]  /*cfd0*/  SEL R49, RZ, 0x10000, P4 ;  /* 0x00010000ff317807 */ /* 0x000fe40002000000 */
[----:B------:R-:W-:Y:S01]  /*cfe0*/  FFMA.FTZ R47, R46, R157, 1.1641532182693481445e-10 ;  /* 0x2f0000002e2f7423 */ /* 0x000fe2000001009d */
[----:B------:R-:W-:Y:S01]  /*cff0*/  FMUL.FTZ R48, R48, R155 ;  /* 0x0000009b30307220 */ /* 0x000fe20000410000 */
[----:B------:R-:W-:Y:S02]  /*d000*/  SEL R50, RZ, 0x100, P3 ;  /* 0x00000100ff327807 */ /* 0x000fe40001800000 */
[----:B------:R-:W-:Y:S02]  /*d010*/  IADD3 R159, R153, 0x100, RZ ;  /* 0x00000100999f7810 */ /* 0x000fe40007ffe0ff */
[----:B------:R-:W-:Y:S01]  /*d020*/  FSETP.GTU.FTZ.AND P5, PT, R47, R156, PT ;  /* 0x0000009c2f00720b */ /* 0x000fe20003fbc000 */
[----:B------:R-:W-:-:S03]  /*d030*/  IMAD.WIDE.U32 R46, R158, 0x10, R140 ;  /* 0x000000109e2e7825 */ /* 0x000fc600078e008c */
[----:B------:R-:W-:Y:S02]  /*d040*/  FSEL R91, R48, RZ, !P5 ;  /* 0x000000ff305b7208 */ /* 0x000fe40006800000 */
[----:B------:R-:W-:-:S03]  /*d050*/  SEL R48, RZ, 0x1000000, P5 ;  /* 0x01000000ff307807 */ /* 0x000fc60002800000 */
[----:B------:R-:W-:Y:S01]  /*d060*/  @P1 FADD.FTZ R91, R123, R91 ;  /* 0x0000005b7b5b1221 */ /* 0x000fe20000010000 */
[----:B------:R-:W-:Y:S02]  /*d070*/  IADD3 R48, R50, R48, R49 ;  /* 0x0000003032307210 */ /* 0x000fe40007ffe031 */
[----:B------:R-:W-:Y:S02]  /*d080*/  SEL R49, RZ, 0x1, P2 ;  /* 0x00000001ff317807 */ /* 0x000fe40001000000 */
[----:B------:R1:W-:Y:S01]  /*d090*/  STG.E.128 desc[UR4][R46.64], R88 ;  /* 0x000000582e007986 */ /* 0x0003e2000c101d04 */
[----:B0-----:R-:W-:Y:S01]  /*d0a0*/  @P0 IMAD.WIDE.U32 R44, R159, 0x10, R44 ;  /* 0x000000109f2c0825 */ /* 0x001fe200078e002c */
[----:B------:R-:W-:-:S03]  /*d0b0*/  IADD3 R53, R48, R49, RZ ;  /* 0x0000003130357210 */ /* 0x000fc60007ffe0ff */
[----:B------:R-:W-:-:S04]  /*d0c0*/  IMAD.WIDE.U32 R48, R159, 0x10, R124 ;  /* 0x000000109f307825 */ /* 0x000fc800078e007c */
[----:B-1----:R-:W-:-:S05]  /*d0d0*/  IMAD.WIDE.U32 R46, R158, 0x4, R138 ;  /* 0x000000049e2e7825 */ /* 0x002fca00078e008a */
        /* <DEDUP_REMOVED lines=15> */
.L_x_59702:
[----:B------:R-:W-:-:S07]  /*d1d0*/  MOV R56, R30 ;  /* 0x0000001e00387202 */ /* 0x000fce0000000f00 */
.L_x_59703:
[----:B------:R-:W-:Y:S05]  /*d1e0*/  BSYNC B1 ;  /* 0x0000000000017941 */ /* 0x000fea0003800000 */
.L_x_59701:
        /* <DEDUP_REMOVED lines=16> */
.L_x_59707:
[----:B------:R-:W-:Y:S05]  /*d2f0*/  BSYNC B2 ;  /* 0x0000000000027941 */ /* 0x000fea0003800000 */
.L_x_59706:
        /* <DEDUP_REMOVED lines=44> */
.L_x_59705:
[----:B------:R-:W-:Y:S05]  /*d5c0*/  BSYNC B1 ;  /* 0x0000000000017941 */ /* 0x000fea0003800000 */
.L_x_59704:
        /* <DEDUP_REMOVED lines=19> */
.L_x_59709:
[----:B------:R-:W-:-:S07]  /*d700*/  MOV R44, R30 ;  /* 0x0000001e002c7202 */ /* 0x000fce0000000f00 */
.L_x_59710:
[----:B------:R-:W-:Y:S05]  /*d710*/  BSYNC B1 ;  /* 0x0000000000017941 */ /* 0x000fea0003800000 */
.L_x_59708:
        /* <DEDUP_REMOVED lines=16> */
.L_x_59714:
[----:B------:R-:W-:Y:S05]  /*d820*/  BSYNC B2 ;  /* 0x0000000000027941 */ /* 0x000fea0003800000 */
.L_x_59713:
        /* <DEDUP_REMOVED lines=44> */
.L_x_59712:
[----:B------:R-:W-:Y:S05]  /*daf0*/  BSYNC B1 ;  /* 0x0000000000017941 */ /* 0x000fea0003800000 */
.L_x_59711:
        /* <DEDUP_REMOVED lines=19> */
.L_x_59716:
[----:B------:R-:W-:-:S07]  /*dc30*/  MOV R54, R30 ;  /* 0x0000001e00367202 */ /* 0x000fce0000000f00 */
.L_x_59717:
[----:B------:R-:W-:Y:S05]  /*dc40*/  BSYNC B1 ;  /* 0x0000000000017941 */ /* 0x000fea0003800000 */
.L_x_59715:
        /* <DEDUP_REMOVED lines=16> */
.L_x_59721:
[----:B------:R-:W-:Y:S05]  /*dd50*/  BSYNC B2 ;  /* 0x0000000000027941 */ /* 0x000fea0003800000 */
.L_x_59720:
        /* <DEDUP_REMOVED lines=44> */
.L_x_59719:
[----:B------:R-:W-:Y:S05]  /*e020*/  BSYNC B1 ;  /* 0x0000000000017941 */ /* 0x000fea0003800000 */
.L_x_59718:
        /* <DEDUP_REMOVED lines=19> */
.L_x_59723:
[----:B------:R-:W-:-:S07]  /*e160*/  MOV R46, R30 ;  /* 0x0000001e002e7202 */ /* 0x000fce0000000f00 */
.L_x_59724:
[----:B------:R-:W-:Y:S05]  /*e170*/  BSYNC B1 ;  /* 0x0000000000017941 */ /* 0x000fea0003800000 */
.L_x_59722:
        /* <DEDUP_REMOVED lines=16> */
.L_x_59728:
[----:B------:R-:W-:Y:S05]  /*e280*/  BSYNC B2 ;  /* 0x0000000000027941 */ /* 0x000fea0003800000 */
.L_x_59727:
        /* <DEDUP_REMOVED lines=44> */
.L_x_59726:
[----:B------:R-:W-:Y:S05]  /*e550*/  BSYNC B1 ;  /* 0x0000000000017941 */ /* 0x000fea0003800000 */
.L_x_59725:
[----:B------:R-:W-:Y:S01]  /*e560*/  I2FP.F32.U32 R44, R46 ;  /* 0x0000002e002c7245 */ /* 0x000fe20000201000 */
[----:B------:R-:W-:Y:S01]  /*e570*/  FMUL.FTZ R46, R47, R154 ;  /* 0x0000009a2f2e7220 */ /* 0x000fe20000410000 */
[----:B------:R-:W-:Y:S02]  /*e580*/  SEL R47, RZ, 0x100, P3 ;  /* 0x00000100ff2f7807 */ /* 0x000fe40001800000 */
[----:B------:R-:W-:Y:S01]  /*e590*/  SEL R50, RZ, 0x1, P2 ;  /* 0x00000001ff327807 */ /* 0x000fe20001000000 */
[----:B------:R-:W-:Y:S01]  /*e5a0*/  FFMA.FTZ R45, R44, R157, 1.1641532182693481445e-10 ;  /* 0x2f0000002c2d7423 */ /* 0x000fe2000001009d */
[----:B------:R-:W-:Y:S01]  /*e5b0*/  FMUL.FTZ R46, R46, R155 ;  /* 0x0000009b2e2e7220 */ /* 0x000fe20000410000 */
[----:B------:R-:W-:-:S03]  /*e5c0*/  IADD3 R160, R153, 0x120, RZ ;  /* 0x0000012099a07810 */ /* 0x000fc60007ffe0ff */
[----:B------:R-:W-:Y:S02]  /*e5d0*/  FSETP.GTU.FTZ.AND P5, PT, R45, R156, PT ;  /* 0x0000009c2d00720b */ /* 0x000fe40003fbc000 */
[----:B------:R-:W-:Y:S02]  /*e5e0*/  SEL R45, RZ, 0x10000, P4 ;  /* 0x00010000ff2d7807 */ /* 0x000fe40002000000 */
[----:B------:R-:W-:Y:S02]  /*e5f0*/  SEL R44, RZ, 0x1000000, P5 ;  /* 0x01000000ff2c7807 */ /* 0x000fe40002800000 */
[----:B------:R-:W-:Y:S02]  /*e600*/  FSEL R87, R46, RZ, !P5 ;  /* 0x000000ff2e577208 */ /* 0x000fe40006800000 */
[----:B------:R-:W-:Y:S01]  /*e610*/  IADD3 R49, R47, R44, R45 ;  /* 0x0000002c2f317210 */ /* 0x000fe20007ffe02d */
[----:B------:R-:W-:Y:S01]  /*e620*/  IMAD.WIDE.U32 R46, R159, 0x10, R140 ;  /* 0x000000109f2e7825 */ /* 0x000fe200078e008c */
[----:B------:R-:W0:Y:S03]  /*e630*/  @P0 LDC.64 R44, c[0x0][0x230] ;  /* 0x00008c00ff2c0b82 */ /* 0x000e260000000a00 */
[----:B------:R-:W-:Y:S01]  /*e640*/  @P1 FADD.FTZ R87, R123, R87 ;  /* 0x000000577b571221 */ /* 0x000fe20000010000 */
[----:B------:R-:W-:-:S04]  /*e650*/  IMAD.IADD R49, R49, 0x1, R50 ;  /* 0x0000000131317824 */ /* 0x000fc800078e0232 */
[----:B------:R1:W-:Y:S02]  /*e660*/  STG.E.128 desc[UR4][R46.64], R84 ;  /* 0x000000542e007986 */ /* 0x0003e4000c101d04 */
[----:B-1----:R-:W-:-:S04]  /*e670*/  IMAD.WIDE.U32 R46, R159, 0x4, R138 ;  /* 0x000000049f2e7825 */ /* 0x002fc800078e008a */
[C---:B0-----:R-:W-:Y:S01]  /*e680*/  @P0 IMAD.WIDE.U32 R44, R160.reuse, 0x10, R44 ;  /* 0x00000010a02c0825 */ /* 0x041fe200078e002c */
[----:B------:R0:W-:Y:S04]  /*e690*/  STG.E desc[UR4][R46.64], R49 ;  /* 0x000000312e007986 */ /* 0x0001e8000c101904 */
        /* <DEDUP_REMOVED lines=15> */
.L_x_59730:
[----:B------:R-:W-:-:S07]  /*e790*/  IMAD.MOV.U32 R54, RZ, RZ, R30 ;  /* 0x000000ffff367224 */ /* 0x000fce00078e001e */
.L_x_59731:
[----:B------:R-:W-:Y:S05]  /*e7a0*/  BSYNC B1 ;  /* 0x0000000000017941 */ /* 0x000fea0003800000 */
.L_x_59729:
        /* <DEDUP_REMOVED lines=16> */
.L_x_59735:
[----:B------:R-:W-:Y:S05]  /*e8b0*/  BSYNC B2 ;  /* 0x0000000000027941 */ /* 0x000fea0003800000 */
.L_x_59734:
        /* <DEDUP_REMOVED lines=44> */
.L_x_59733:
[----:B------:R-:W-:Y:S05]  /*eb80*/  BSYNC B1 ;  /* 0x0000000000017941 */ /* 0x000fea0003800000 */
.L_x_59732:
[----:B------:R-:W-:Y:S01]  /*eb90*/  I2FP.F32.U32 R48, R54 ;  /* 0x0000003600307245 */ /* 0x000fe20000201000 */
[----:B-----5:R-:W-:Y:S01]  /*eba0*/  FMUL.FTZ R44, R44, R154 ;  /* 0x0000009a2c2c7220 */ /* 0x020fe20000410000 */
[----:B------:R-:W-:Y:S01]  /*ebb0*/  ISETP.NE.AND P3, PT, R50, 0x1, PT ;  /* 0x000000013200780c */ /* 0x000fe20003f65270 */
[----:B------:R-:W-:Y:S02]  /*ebc0*/  BSSY B1, `(.L_x_59736) ;  /* 0x0000011000017945 */ /* 0x000fe40003800000 */
[----:B------:R-:W-:Y:S01]  /*ebd0*/  FFMA.FTZ R49, R48, R157, 1.1641532182693481445e-10 ;  /* 0x2f00000030317423 */ /* 0x000fe2000001009d */
[----:B------:R-:W-:Y:S01]  /*ebe0*/  FMUL.FTZ R44, R44, R155 ;  /* 0x0000009b2c2c7220 */ /* 0x000fe20000410000 */
[----:B------:R-:W-:-:S03]  /*ebf0*/  IADD3 R48, R50, 0x1, RZ ;  /* 0x0000000132307810 */ /* 0x000fc60007ffe0ff */
        /* <DEDUP_REMOVED lines=12> */
.L_x_59737:
[----:B------:R-:W-:-:S07]  /*ecc0*/  IMAD.MOV.U32 R44, RZ, RZ, R30 ;  /* 0x000000ffff2c7224 */ /* 0x000fce00078e001e */
.L_x_59738:
[----:B------:R-:W-:Y:S05]  /*ecd0*/  BSYNC B1 ;  /* 0x0000000000017941 */ /* 0x000fea0003800000 */
.L_x_59736:
        /* <DEDUP_REMOVED lines=16> */
.L_x_59742:
[----:B------:R-:W-:Y:S05]  /*ede0*/  BSYNC B2 ;  /* 0x0000000000027941 */ /* 0x000fea0003800000 */
.L_x_59741:
        /* <DEDUP_REMOVED lines=44> */
.L_x_59740:
[----:B------:R-:W-:Y:S05]  /*f0b0*/  BSYNC B1 ;  /* 0x0000000000017941 */ /* 0x000fea0003800000 */
.L_x_59739:
[----:B------:R-:W-:Y:S01]  /*f0c0*/  I2FP.F32.U32 R44, R44 ;  /* 0x0000002c002c7245 */ /* 0x000fe20000201000 */
[----:B------:R-:W-:Y:S01]  /*f0d0*/  BSSY B1, `(.L_x_59743) ;  /* 0x0000013000017945 */ /* 0x000fe20003800000 */
[----:B------:R-:W-:-:S03]  /*f0e0*/  ISETP.NE.AND P4, PT, R48, 0x1, PT ;  /* 0x000000013000780c */ /* 0x000fc60003f85270 */
        /* <DEDUP_REMOVED lines=16> */
.L_x_59744:
[----:B------:R-:W-:-:S07]  /*f1f0*/  IMAD.MOV.U32 R52, RZ, RZ, R30 ;  /* 0x000000ffff347224 */ /* 0x000fce00078e001e */
.L_x_59745:
[----:B------:R-:W-:Y:S05]  /*f200*/  BSYNC B1 ;  /* 0x0000000000017941 */ /* 0x000fea0003800000 */
.L_x_59743:
        /* <DEDUP_REMOVED lines=16> */
.L_x_59749:
[----:B------:R-:W-:Y:S05]  /*f310*/  BSYNC B2 ;  /* 0x0000000000027941 */ /* 0x000fea0003800000 */
.L_x_59748:
        /* <DEDUP_REMOVED lines=44> */
.L_x_59747:
[----:B------:R-:W-:Y:S05]  /*f5e0*/  BSYNC B1 ;  /* 0x0000000000017941 */ /* 0x000fea0003800000 */
.L_x_59746:
        /* <DEDUP_REMOVED lines=19> */
.L_x_59751:
[----:B------:R-:W-:-:S07]  /*f720*/  IMAD.MOV.U32 R46, RZ, RZ, R30 ;  /* 0x000000ffff2e7224 */ /* 0x000fce00078e001e */
.L_x_59752:
[----:B------:R-:W-:Y:S05]  /*f730*/  BSYNC B1 ;  /* 0x0000000000017941 */ /* 0x000fea0003800000 */
.L_x_59750:
        /* <DEDUP_REMOVED lines=16> */
.L_x_59756:
[----:B------:R-:W-:Y:S05]  /*f840*/  BSYNC B2 ;  /* 0x0000000000027941 */ /* 0x000fea0003800000 */
.L_x_59755:
        /* <DEDUP_REMOVED lines=44> */
.L_x_59754:
[----:B------:R-:W-:Y:S05]  /*fb10*/  BSYNC B1 ;  /* 0x0000000000017941 */ /* 0x000fea0003800000 */
.L_x_59753:
[----:B------:R-:W-:Y:S01]  /*fb20*/  I2FP.F32.U32 R44, R46 ;  /* 0x0000002e002c7245 */ /* 0x000fe20000201000 */
[----:B------:R-:W-:Y:S01]  /*fb30*/  VIADD R161, R153, 0x140 ;  /* 0x0000014099a17836 */ /* 0x000fe20000000000 */
[----:B------:R-:W-:-:S03]  /*fb40*/  SEL R46, RZ, 0x100, P3 ;  /* 0x00000100ff2e7807 */ /* 0x000fc60001800000 */
[----:B------:R-:W-:Y:S01]  /*fb50*/  FFMA.FTZ R45, R44, R157, 1.1641532182693481445e-10 ;  /* 0x2f0000002c2d7423 */ /* 0x000fe2000001009d */
[----:B------:R-:W-:Y:S01]  /*fb60*/  FMUL.FTZ R44, R47, R154 ;  /* 0x0000009a2f2c7220 */ /* 0x000fe20000410000 */
[----:B------:R-:W-:-:S03]  /*fb70*/  SEL R47, RZ, 0x1, P2 ;  /* 0x00000001ff2f7807 */ /* 0x000fc60001000000 */
[----:B------:R-:W-:Y:S01]  /*fb80*/  FMUL.FTZ R44, R44, R155 ;  /* 0x0000009b2c2c7220 */ /* 0x000fe20000410000 */
[----:B------:R-:W-:Y:S02]  /*fb90*/  FSETP.GTU.FTZ.AND P5, PT, R45, R156, PT ;  /* 0x0000009c2d00720b */ /* 0x000fe40003fbc000 */
[----:B------:R-:W-:Y:S02]  /*fba0*/  SEL R45, RZ, 0x10000, P4 ;  /* 0x00010000ff2d7807 */ /* 0x000fe40002000000 */
[----:B------:R-:W-:Y:S02]  /*fbb0*/  FSEL R83, R44, RZ, !P5 ;  /* 0x000000ff2c537208 */ /* 0x000fe40006800000 */
[----:B------:R-:W-:-:S03]  /*fbc0*/  SEL R44, RZ, 0x1000000, P5 ;  /* 0x01000000ff2c7807 */ /* 0x000fc60002800000 */
[----:B------:R-:W-:Y:S01]  /*fbd0*/  @P1 FADD.FTZ R83, R123, R83 ;  /* 0x000000537b531221 */ /* 0x000fe20000010000 */
[----:B------:R-:W-:Y:S01]  /*fbe0*/  IADD3 R46, R46, R44, R45 ;  /* 0x0000002c2e2e7210 */ /* 0x000fe20007ffe02d */
[----:B------:R-:W-:-:S03]  /*fbf0*/  IMAD.WIDE.U32 R44, R160, 0x10, R140 ;  /* 0x00000010a02c7825 */ /* 0x000fc600078e008c */
[----:B------:R-:W-:Y:S01]  /*fc00*/  IADD3 R49, R46, R47, RZ ;  /* 0x0000002f2e317210 */ /* 0x000fe20007ffe0ff */
[----:B------:R-:W-:Y:S01]  /*fc10*/  IMAD.WIDE.U32 R46, R160, 0x4, R138 ;  /* 0x00000004a02e7825 */ /* 0x000fe200078e008a */
[----:B------:R0:W-:Y:S04]  /*fc20*/  STG.E.128 desc[UR4][R44.64], R80 ;  /* 0x000000502c007986 */ /* 0x0001e8000c101d04 */
[----:B------:R1:W-:Y:S01]  /*fc30*/  STG.E desc[UR4][R46.64], R49 ;  /* 0x000000312e007986 */ /* 0x0003e2000c101904 */
[----:B0-----:R-:W0:Y:S02]  /*fc40*/  @P0 LDC.64 R44, c[0x0][0x230] ;  /* 0x00008c00ff2c0b82 */ /* 0x001e240000000a00 */
        /* <DEDUP_REMOVED lines=16> */
.L_x_59758:
[----:B------:R-:W-:-:S07]  /*fd50*/  MOV R54, R30 ;  /* 0x0000001e00367202 */ /* 0x000fce0000000f00 */
.L_x_59759:
[----:B------:R-:W-:Y:S05]  /*fd60*/  BSYNC B1 ;  /* 0x0000000000017941 */ /* 0x000fea0003800000 */
.L_x_59757:
        /* <DEDUP_REMOVED lines=16> */
.L_x_59763:
[----:B------:R-:W-:Y:S05]  /*fe70*/  BSYNC B2 ;  /* 0x0000000000027941 */ /* 0x000fea0003800000 */
.L_x_59762:
        /* <DEDUP_REMOVED lines=44> */
.L_x_59761:
[----:B------:R-:W-:Y:S05]  /*10140*/  BSYNC B1 ;  /* 0x0000000000017941 */ /* 0x000fea0003800000 */
.L_x_59760:
        /* <DEDUP_REMOVED lines=19> */
.L_x_59765:
[----:B------:R-:W-:-:S07]  /*10280*/  MOV R44, R30 ;  /* 0x0000001e002c7202 */ /* 0x000fce0000000f00 */
.L_x_59766:
[----:B------:R-:W-:Y:S05]  /*10290*/  BSYNC B1 ;  /* 0x0000000000017941 */ /* 0x000fea0003800000 */
.L_x_59764:
        /* <DEDUP_REMOVED lines=16> */
.L_x_59770:
[----:B------:R-:W-:Y:S05]  /*103a0*/  BSYNC B2 ;  /* 0x0000000000027941 */ /* 0x000fea0003800000 */
.L_x_59769:
        /* <DEDUP_REMOVED lines=44> */
.L_x_59768:
[----:B------:R-:W-:Y:S05]  /*10670*/  BSYNC B1 ;  /* 0x0000000000017941 */ /* 0x000fea0003800000 */
.L_x_59767:
        /* <DEDUP_REMOVED lines=19> */
.L_x_59772:
[----:B------:R-:W-:-:S07]  /*107b0*/  MOV R52, R30 ;  /* 0x0000001e00347202 */ /* 0x000fce0000000f00 */
.L_x_59773:
[----:B------:R-:W-:Y:S05]  /*107c0*/  BSYNC B1 ;  /* 0x0000000000017941 */ /* 0x000fea0003800000 */
.L_x_59771:
        /* <DEDUP_REMOVED lines=16> */
.L_x_59777:
[----:B------:R-:W-:Y:S05]  /*108d0*/  BSYNC B2 ;  /* 0x0000000000027941 */ /* 0x000fea0003800000 */
.L_x_59776:
        /* <DEDUP_REMOVED lines=44> */
.L_x_59775:
[----:B------:R-:W-:Y:S05]  /*10ba0*/  BSYNC B1 ;  /* 0x0000000000017941 */ /* 0x000fea0003800000 */
.L_x_59774:
        /* <DEDUP_REMOVED lines=19> */
.L_x_59779:
[----:B------:R-:W-:-:S07]  /*10ce0*/  MOV R46, R30 ;  /* 0x0000001e002e7202 */ /* 0x000fce0000000f00 */
.L_x_59780:
[----:B------:R-:W-:Y:S05]  /*10cf0*/  BSYNC B1 ;  /* 0x0000000000017941 */ /* 0x000fea0003800000 */
.L_x_59778:
        /* <DEDUP_REMOVED lines=16> */
.L_x_59784:
[----:B------:R-:W-:Y:S05]  /*10e00*/  BSYNC B2 ;  /* 0x0000000000027941 */ /* 0x000fea0003800000 */
.L_x_59783:
        /* <DEDUP_REMOVED lines=44> */
.L_x_59782:
[----:B------:R-:W-:Y:S05]  /*110d0*/  BSYNC B1 ;  /* 0x0000000000017941 */ /* 0x000fea0003800000 */
.L_x_59781:
[----:B------:R-:W-:Y:S02]  /*110e0*/  I2FP.F32.U32 R44, R46 ;  /* 0x0000002e002c7245 */ /* 0x000fe40000201000 */
[----:B------:R-:W-:Y:S02]  /*110f0*/  SEL R46, RZ, 0x100, P3 ;  /* 0x00000100ff2e7807 */ /* 0x000fe40001800000 */
[----:B------:R-:W-:Y:S01]  /*11100*/  IADD3 R162, R153, 0x160, RZ ;  /* 0x0000016099a27810 */ /* 0x000fe20007ffe0ff */
        /* <DEDUP_REMOVED lines=32> */
.L_x_59786:
[----:B------:R-:W-:-:S07]  /*11310*/  MOV R54, R30 ;  /* 0x0000001e00367202 */ /* 0x000fce0000000f00 */
.L_x_59787:
[----:B------:R-:W-:Y:S05]  /*11320*/  BSYNC B1 ;  /* 0x0000000000017941 */ /* 0x000fea0003800000 */
.L_x_59785:
        /* <DEDUP_REMOVED lines=16> */
.L_x_59791:
[----:B------:R-:W-:Y:S05]  /*11430*/  BSYNC B2 ;  /* 0x0000000000027941 */ /* 0x000fea0003800000 */
.L_x_59790:
        /* <DEDUP_REMOVED lines=44> */
.L_x_59789:
[----:B------:R-:W-:Y:S05]  /*11700*/  BSYNC B1 ;  /* 0x0000000000017941 */ /* 0x000fea0003800000 */
.L_x_59788:
[----:B------:R-:W-:Y:S01]  /*11710*/  I2FP.F32.U32 R48, R54 ;  /* 0x0000003600307245 */ /* 0x000fe20000201000 */
[----:B-----5:R-:W-:Y:S01]  /*11720*/  FMUL.FTZ R44, R44, R154 ;  /* 0x0000009a2c2c7220 */ /* 0x020fe20000410000 */
[C---:B------:R-:W-:Y:S01]  /*11730*/  ISETP.NE.AND P3, PT, R49.reuse, 0x1, PT ;  /* 0x000000013100780c */ /* 0x040fe20003f65270 */
[----:B------:R-:W-:Y:S02]  /*11740*/  BSSY B1, `(.L_x_59792) ;  /* 0x0000011000017945 */ /* 0x000fe40003800000 */
[----:B------:R-:W-:Y:S01]  /*11750*/  FFMA.FTZ R51, R48, R157, 1.1641532182693481445e-10 ;  /* 0x2f00000030337423 */ /* 0x000fe2000001009d */
[----:B------:R-:W-:Y:S01]  /*11760*/  FMUL.FTZ R44, R44, R155 ;  /* 0x0000009b2c2c7220 */ /* 0x000fe20000410000 */
[----:B------:R-:W-:-:S03]  /*11770*/  VIADD R48, R49, 0x1 ;  /* 0x0000000131307836 */ /* 0x000fc60000000000 */
        /* <DEDUP_REMOVED lines=12> */
.L_x_59793:
[----:B------:R-:W-:-:S07]  /*11840*/  MOV R44, R30 ;  /* 0x0000001e002c7202 */ /* 0x000fce0000000f00 */
.L_x_59794:
[----:B------:R-:W-:Y:S05]  /*11850*/  BSYNC B1 ;  /* 0x0000000000017941 */ /* 0x000fea0003800000 */
.L_x_59792:
        /* <DEDUP_REMOVED lines=16> */
.L_x_59798:
[----:B------:R-:W-:Y:S05]  /*11960*/  BSYNC B2 ;  /* 0x0000000000027941 */ /* 0x000fea0003800000 */
.L_x_59797:
        /* <DEDUP_REMOVED lines=42> */
[----:B------:R-:W-:Y:S01]  /*11c10*/  HFMA2.MMA R48, -RZ, RZ, 0, 0 ;  /* 0x00000000ff307435 */ /* 0x000fe200000001ff */
[----:B------:R-:W-:-:S10]  /*11c20*/  LOP3.LUT R2, R49, UR35, R50, 0x96, !PT ;  /* 0x0000002331027c12 */ /* 0x000fd4000f8e9632 */
.L_x_59796:
[----:B------:R-:W-:Y:S05]  /*11c30*/  BSYNC B1 ;  /* 0x0000000000017941 */ /* 0x000fea0003800000 */
.L_x_59795:
[----:B------:R-:W-:Y:S01]  /*11c40*/  I2FP.F32.U32 R44, R44 ;  /* 0x0000002c002c7245 */ /* 0x000fe20000201000 */
[----:B------:R-:W-:Y:S01]  /*11c50*/  BSSY B1, `(.L_x_59799) ;  /* 0x0000013000017945 */ /* 0x000fe20003800000 */
[----:B------:R-:W-:-:S03]  /*11c60*/  ISETP.NE.AND P4, PT, R48, 0x1, PT ;  /* 0x000000013000780c */ /* 0x000fc60003f85270 */
        /* <DEDUP_REMOVED lines=16> */
.L_x_59800:
[----:B------:R-:W-:-:S07]  /*11d70*/  MOV R52, R30 ;  /* 0x0000001e00347202 */ /* 0x000fce0000000f00 */
.L_x_59801:
[----:B------:R-:W-:Y:S05]  /*11d80*/  BSYNC B1 ;  /* 0x0000000000017941 */ /* 0x000fea0003800000 */
.L_x_59799:
        /* <DEDUP_REMOVED lines=16> */
.L_x_59805:
[----:B------:R-:W-:Y:S05]  /*11e90*/  BSYNC B2 ;  /* 0x0000000000027941 */ /* 0x000fea0003800000 */
.L_x_59804:
        /* <DEDUP_REMOVED lines=44> */
.L_x_59803:
[----:B------:R-:W-:Y:S05]  /*12160*/  BSYNC B1 ;  /* 0x0000000000017941 */ /* 0x000fea0003800000 */
.L_x_59802:
        /* <DEDUP_REMOVED lines=19> */
.L_x_59807:
[----:B------:R-:W-:-:S07]  /*122a0*/  MOV R46, R30 ;  /* 0x0000001e002e7202 */ /* 0x000fce0000000f00 */
.L_x_59808:
[----:B------:R-:W-:Y:S05]  /*122b0*/  BSYNC B1 ;  /* 0x0000000000017941 */ /* 0x000fea0003800000 */
.L_x_59806:
        /* <DEDUP_REMOVED lines=16> */
.L_x_59812:
[----:B------:R-:W-:Y:S05]  /*123c0*/  BSYNC B2 ;  /* 0x0000000000027941 */ /* 0x000fea0003800000 */
.L_x_59811:
        /* <DEDUP_REMOVED lines=44> */
.L_x_59810:
[----:B------:R-:W-:Y:S05]  /*12690*/  BSYNC B1 ;  /* 0x0000000000017941 */ /* 0x000fea0003800000 */
.L_x_59809:
        /* <DEDUP_REMOVED lines=13> */
[----:B------:R-:W-:-:S04]  /*12770*/  IMAD.WIDE.U32 R44, R162, 0x10, R140 ;  /* 0x00000010a22c7825 */ /* 0x000fc800078e008c */
[----:B------:R-:W-:Y:S01]  /*12780*/  IMAD.IADD R51, R46, 0x1, R47 ;  /* 0x000000012e337824 */ /* 0x000fe200078e022f */
[----:B------:R0:W-:Y:S01]  /*12790*/  STG.E.128 desc[UR4][R44.64], R72 ;  /* 0x000000482c007986 */ /* 0x0001e2000c101d04 */
[----:B------:R-:W-:-:S05]  /*127a0*/  IMAD.WIDE.U32 R46, R162, 0x4, R138 ;  /* 0x00000004a22e7825 */ /* 0x000fca00078e008a */
        /* <DEDUP_REMOVED lines=18> */
.L_x_59814:
[----:B------:R-:W-:-:S07]  /*128d0*/  IMAD.MOV.U32 R54, RZ, RZ, R30 ;  /* 0x000000ffff367224 */ /* 0x000fce00078e001e */
.L_x_59815:
[----:B------:R-:W-:Y:S05]  /*128e0*/  BSYNC B1 ;  /* 0x0000000000017941 */ /* 0x000fea0003800000 */
.L_x_59813:
        /* <DEDUP_REMOVED lines=16> */
.L_x_59819:
[----:B------:R-:W-:Y:S05]  /*129f0*/  BSYNC B2 ;  /* 0x0000000000027941 */ /* 0x000fea0003800000 */
.L_x_59818:
        /* <DEDUP_REMOVED lines=44> */
.L_x_59817:
[----:B------:R-:W-:Y:S05]  /*12cc0*/  BSYNC B1 ;  /* 0x0000000000017941 */ /* 0x000fea0003800000 */
.L_x_59816:
[----:B------:R-:W-:Y:S01]  /*12cd0*/  I2FP.F32.U32 R48, R54 ;  /* 0x0000003600307245 */ /* 0x000fe20000201000 */
[----:B-----5:R-:W-:Y:S01]  /*12ce0*/  FMUL.FTZ R44, R44, R154 ;  /* 0x0000009a2c2c7220 */ /* 0x020fe20000410000 */
[C---:B------:R-:W-:Y:S01]  /*12cf0*/  ISETP.NE.AND P3, PT, R49.reuse, 0x1, PT ;  /* 0x000000013100780c */ /* 0x040fe20003f65270 */
        /* <DEDUP_REMOVED lines=16> */
.L_x_59821:
[----:B------:R-:W-:-:S07]  /*12e00*/  IMAD.MOV.U32 R44, RZ, RZ, R30 ;  /* 0x000000ffff2c7224 */ /* 0x000fce00078e001e */
.L_x_59822:
[----:B------:R-:W-:Y:S05]  /*12e10*/  BSYNC B1 ;  /* 0x0000000000017941 */ /* 0x000fea0003800000 */
.L_x_59820:
        /* <DEDUP_REMOVED lines=16> */
.L_x_59826:
[----:B------:R-:W-:Y:S05]  /*12f20*/  BSYNC B2 ;  /* 0x0000000000027941 */ /* 0x000fea0003800000 */
.L_x_59825:
        /* <DEDUP_REMOVED lines=44> */
.L_x_59824:
[----:B------:R-:W-:Y:S05]  /*131f0*/  BSYNC B1 ;  /* 0x0000000000017941 */ /* 0x000fea0003800000 */
.L_x_59823:
[----:B------:R-:W-:Y:S01]  /*13200*/  I2FP.F32.U32 R44, R44 ;  /* 0x0000002c002c7245 */ /* 0x000fe20000201000 */
[----:B------:R-:W-:Y:S01]  /*13210*/  BSSY B1, `(.L_x_59827) ;  /* 0x0000013000017945 */ /* 0x000fe20003800000 */
[----:B------:R-:W-:-:S03]  /*13220*/  ISETP.NE.AND P4, PT, R48, 0x1, PT ;  /* 0x000000013000780c */ /* 0x000fc60003f85270 */
        /* <DEDUP_REMOVED lines=16> */
.L_x_59828:
[----:B------:R-:W-:-:S07]  /*13330*/  IMAD.MOV.U32 R52, RZ, RZ, R30 ;  /* 0x000000ffff347224 */ /* 0x000fce00078e001e */
.L_x_59829:
[----:B------:R-:W-:Y:S05]  /*13340*/  BSYNC B1 ;  /* 0x0000000000017941 */ /* 0x000fea0003800000 */
.L_x_59827:
        /* <DEDUP_REMOVED lines=16> */
.L_x_59833:
[----:B------:R-:W-:Y:S05]  /*13450*/  BSYNC B2 ;  /* 0x0000000000027941 */ /* 0x000fea0003800000 */
.L_x_59832:
        /* <DEDUP_REMOVED lines=44> */
.L_x_59831:
[----:B------:R-:W-:Y:S05]  /*13720*/  BSYNC B1 ;  /* 0x0000000000017941 */ /* 0x000fea0003800000 */
.L_x_59830:
[----:B------:R-:W-:Y:S01]  /*13730*/  I2FP.F32.U32 R48, R52 ;  /* 0x0000003400307245 */ /* 0x000fe20000201000 */
[----:B------:R-:W-:Y:S01]  /*13740*/  FMUL.FTZ R46, R46, R154 ;  /* 0x0000009a2e2e7220 */ /* 0x000fe20000410000 */
        /* <DEDUP_REMOVED lines=17> */
.L_x_59835:
[----:B------:R-:W-:-:S07]  /*13860*/  IMAD.MOV.U32 R46, RZ, RZ, R30 ;  /* 0x000000ffff2e7224 */ /* 0x000fce00078e001e */
.L_x_59836:
[----:B------:R-:W-:Y:S05]  /*13870*/  BSYNC B1 ;  /* 0x0000000000017941 */ /* 0x000fea0003800000 */
.L_x_59834:
        /* <DEDUP_REMOVED lines=16> */
.L_x_59840:
[----:B------:R-:W-:Y:S05]  /*13980*/  BSYNC B2 ;  /* 0x0000000000027941 */ /* 0x000fea0003800000 */
.L_x_59839:
        /* <DEDUP_REMOVED lines=44> */
.L_x_59838:
[----:B------:R-:W-:Y:S05]  /*13c50*/  BSYNC B1 ;  /* 0x0000000000017941 */ /* 0x000fea0003800000 */
.L_x_59837:
[----:B------:R-:W-:Y:S01]  /*13c60*/  I2FP.F32.U32 R44, R46 ;  /* 0x0000002e002c7245 */ /* 0x000fe20000201000 */
[----:B------:R-:W-:Y:S01]  /*13c70*/  VIADD R164, R153, 0x1a0 ;  /* 0x000001a099a47836 */ /* 0x000fe20000000000 */
[----:B------:R-:W-:Y:S02]  /*13c80*/  SEL R46, RZ, 0x10000, P4 ;  /* 0x00010000ff2e7807 */ /* 0x000fe40002000000 */
[----:B------:R-:W-:Y:S01]  /*13c90*/  SEL R49, RZ, 0x1, P2 ;  /* 0x00000001ff317807 */ /* 0x000fe20001000000 */
[----:B------:R-:W-:Y:S01]  /*13ca0*/  FFMA.FTZ R45, R44, R157, 1.1641532182693481445e-10 ;  /* 0x2f0000002c2d7423 */ /* 0x000fe2000001009d */
[----:B------:R-:W-:-:S04]  /*13cb0*/  FMUL.FTZ R44, R47, R154 ;  /* 0x0000009a2f2c7220 */ /* 0x000fc80000410000 */
[----:B------:R-:W-:Y:S01]  /*13cc0*/  FMUL.FTZ R44, R44, R155 ;  /* 0x0000009b2c2c7220 */ /* 0x000fe20000410000 */
[----:B------:R-:W-:-:S04]  /*13cd0*/  FSETP.GTU.FTZ.AND P5, PT, R45, R156, PT ;  /* 0x0000009c2d00720b */ /* 0x000fc80003fbc000 */
[----:B------:R-:W-:Y:S02]  /*13ce0*/  FSEL R71, R44, RZ, !P5 ;  /* 0x000000ff2c477208 */ /* 0x000fe40006800000 */
[----:B------:R-:W-:Y:S02]  /*13cf0*/  SEL R44, RZ, 0x100, P3 ;  /* 0x00000100ff2c7807 */ /* 0x000fe40001800000 */
[----:B------:R-:W-:Y:S01]  /*13d00*/  SEL R45, RZ, 0x1000000, P5 ;  /* 0x01000000ff2d7807 */ /* 0x000fe20002800000 */
[----:B------:R-:W-:-:S03]  /*13d10*/  @P1 FADD.FTZ R71, R123, R71 ;  /* 0x000000477b471221 */ /* 0x000fc60000010000 */
        /* <DEDUP_REMOVED lines=23> */
.L_x_59842:
[----:B------:R-:W-:-:S07]  /*13e90*/  MOV R54, R30 ;  /* 0x0000001e00367202 */ /* 0x000fce0000000f00 */
.L_x_59843:
[----:B------:R-:W-:Y:S05]  /*13ea0*/  BSYNC B1 ;  /* 0x0000000000017941 */ /* 0x000fea0003800000 */
.L_x_59841:
        /* <DEDUP_REMOVED lines=16> */
.L_x_59847:
[----:B------:R-:W-:Y:S05]  /*13fb0*/  BSYNC B2 ;  /* 0x0000000000027941 */ /* 0x000fea0003800000 */
.L_x_59846:
        /* <DEDUP_REMOVED lines=44> */
.L_x_59845:
[----:B------:R-:W-:Y:S05]  /*14280*/  BSYNC B1 ;  /* 0x0000000000017941 */ /* 0x000fea0003800000 */
.L_x_59844:
        /* <DEDUP_REMOVED lines=19> */
.L_x_59849:
[----:B------:R-:W-:-:S07]  /*143c0*/  MOV R44, R30 ;  /* 0x0000001e002c7202 */ /* 0x000fce0000000f00 */
.L_x_59850:
[----:B------:R-:W-:Y:S05]  /*143d0*/  BSYNC B1 ;  /* 0x0000000000017941 */ /* 0x000fea0003800000 */
.L_x_59848:
        /* <DEDUP_REMOVED lines=16> */
.L_x_59854:
[----:B------:R-:W-:Y:S05]  /*144e0*/  BSYNC B2 ;  /* 0x0000000000027941 */ /* 0x000fea0003800000 */
.L_x_59853:
        /* <DEDUP_REMOVED lines=44> */
.L_x_59852:
[----:B------:R-:W-:Y:S05]  /*147b0*/  BSYNC B1 ;  /* 0x0000000000017941 */ /* 0x000fea0003800000 */
.L_x_59851:
        /* <DEDUP_REMOVED lines=19> */
.L_x_59856:
[----:B------:R-:W-:-:S07]  /*148f0*/  MOV R52, R30 ;  /* 0x0000001e00347202 */ /* 0x000fce0000000f00 */
.L_x_59857:
[----:B------:R-:W-:Y:S05]  /*14900*/  BSYNC B1 ;  /* 0x0000000000017941 */ /* 0x000fea0003800000 */
.L_x_59855:
        /* <DEDUP_REMOVED lines=16> */
.L_x_59861:
[----:B------:R-:W-:Y:S05]  /*14a10*/  BSYNC B2 ;  /* 0x0000000000027941 */ /* 0x000fea0003800000 */
.L_x_59860:
        /* <DEDUP_REMOVED lines=44> */
.L_x_59859:
[----:B------:R-:W-:Y:S05]  /*14ce0*/  BSYNC B1 ;  /* 0x0000000000017941 */ /* 0x000fea0003800000 */
.L_x_59858:
        /* <DEDUP_REMOVED lines=19> */
.L_x_59863:
[----:B------:R-:W-:-:S07]  /*14e20*/  MOV R46, R30 ;  /* 0x0000001e002e7202 */ /* 0x000fce0000000f00 */
.L_x_59864:
[----:B------:R-:W-:Y:S05]  /*14e30*/  BSYNC B1 ;  /* 0x0000000000017941 */ /* 0x000fea0003800000 */
.L_x_59862:
        /* <DEDUP_REMOVED lines=16> */
.L_x_59868:
[----:B------:R-:W-:Y:S05]  /*14f40*/  BSYNC B2 ;  /* 0x0000000000027941 */ /* 0x000fea0003800000 */
.L_x_59867:
        /* <DEDUP_REMOVED lines=44> */
.L_x_59866:
[----:B------:R-:W-:Y:S05]  /*15210*/  BSYNC B1 ;  /* 0x0000000000017941 */ /* 0x000fea0003800000 */
.L_x_59865:
        /* <DEDUP_REMOVED lines=35> */
.L_x_59870:
[----:B------:R-:W-:-:S07]  /*15450*/  MOV R54, R30 ;  /* 0x0000001e00367202 */ /* 0x000fce0000000f00 */
.L_x_59871:
[----:B------:R-:W-:Y:S05]  /*15460*/  BSYNC B1 ;  /* 0x0000000000017941 */ /* 0x000fea0003800000 */
.L_x_59869:
        /* <DEDUP_REMOVED lines=16> */
.L_x_59875:
[----:B------:R-:W-:Y:S05]  /*15570*/  BSYNC B2 ;  /* 0x0000000000027941 */ /* 0x000fea0003800000 */
.L_x_59874:
        /* <DEDUP_REMOVED lines=44> */
.L_x_59873:
[----:B------:R-:W-:Y:S05]  /*15840*/  BSYNC B1 ;  /* 0x0000000000017941 */ /* 0x000fea0003800000 */
.L_x_59872:
        /* <DEDUP_REMOVED lines=19> */
.L_x_59877:
[----:B------:R-:W-:-:S07]  /*15980*/  MOV R44, R30 ;  /* 0x0000001e002c7202 */ /* 0x000fce0000000f00 */
.L_x_59878:
[----:B------:R-:W-:Y:S05]  /*15990*/  BSYNC B1 ;  /* 0x0000000000017941 */ /* 0x000fea0003800000 */
.L_x_59876:
        /* <DEDUP_REMOVED lines=16> */
.L_x_59882:
[----:B------:R-:W-:Y:S05]  /*15aa0*/  BSYNC B2 ;  /* 0x0000000000027941 */ /* 0x000fea0003800000 */
.L_x_59881:
        /* <DEDUP_REMOVED lines=44> */
.L_x_59880:
[----:B------:R-:W-:Y:S05]  /*15d70*/  BSYNC B1 ;  /* 0x0000000000017941 */ /* 0x000fea0003800000 */
.L_x_59879:
        /* <DEDUP_REMOVED lines=19> */
.L_x_59884:
[----:B------:R-:W-:-:S07]  /*15eb0*/  MOV R52, R30 ;  /* 0x0000001e00347202 */ /* 0x000fce0000000f00 */
.L_x_59885:
[----:B------:R-:W-:Y:S05]  /*15ec0*/  BSYNC B1 ;  /* 0x0000000000017941 */ /* 0x000fea0003800000 */
.L_x_59883:
        /* <DEDUP_REMOVED lines=16> */
.L_x_59889:
[----:B------:R-:W-:Y:S05]  /*15fd0*/  BSYNC B2 ;  /* 0x0000000000027941 */ /* 0x000fea0003800000 */
.L_x_59888:
        /* <DEDUP_REMOVED lines=44> */
.L_x_59887:
[----:B------:R-:W-:Y:S05]  /*162a0*/  BSYNC B1 ;  /* 0x0000000000017941 */ /* 0x000fea0003800000 */
.L_x_59886:
        /* <DEDUP_REMOVED lines=19> */
.L_x_59891:
[----:B------:R-:W-:-:S07]  /*163e0*/  MOV R46, R30 ;  /* 0x0000001e002e7202 */ /* 0x000fce0000000f00 */
.L_x_59892:
[----:B------:R-:W-:Y:S05]  /*163f0*/  BSYNC B1 ;  /* 0x0000000000017941 */ /* 0x000fea0003800000 */
.L_x_59890:
        /* <DEDUP_REMOVED lines=16> */
.L_x_59896:
[----:B------:R-:W-:Y:S05]  /*16500*/  BSYNC B2 ;  /* 0x0000000000027941 */ /* 0x000fea0003800000 */
.L_x_59895:
        /* <DEDUP_REMOVED lines=44> */
.L_x_59894:
[----:B------:R-:W-:Y:S05]  /*167d0*/  BSYNC B1 ;  /* 0x0000000000017941 */ /* 0x000fea0003800000 */
.L_x_59893:
        /* <DEDUP_REMOVED lines=35> */
.L_x_59898:
[----:B------:R-:W-:-:S07]  /*16a10*/  IMAD.MOV.U32 R54, RZ, RZ, R30 ;  /* 0x000000ffff367224 */ /* 0x000fce00078e001e */
.L_x_59899:
[----:B------:R-:W-:Y:S05]  /*16a20*/  BSYNC B1 ;  /* 0x0000000000017941 */ /* 0x000fea0003800000 */
.L_x_59897:
        /* <DEDUP_REMOVED lines=16> */
.L_x_59903:
[----:B------:R-:W-:Y:S05]  /*16b30*/  BSYNC B2 ;  /* 0x0000000000027941 */ /* 0x000fea0003800000 */
.L_x_59902:
        /* <DEDUP_REMOVED lines=44> */
.L_x_59901:
[----:B------:R-:W-:Y:S05]  /*16e00*/  BSYNC B1 ;  /* 0x0000000000017941 */ /* 0x000fea0003800000 */
.L_x_59900:
        /* <DEDUP_REMOVED lines=19> */
.L_x_59905:
[----:B------:R-:W-:-:S07]  /*16f40*/  IMAD.MOV.U32 R44, RZ, RZ, R30 ;  /* 0x000000ffff2c7224 */ /* 0x000fce00078e001e */
.L_x_59906:
[----:B------:R-:W-:Y:S05]  /*16f50*/  BSYNC B1 ;  /* 0x0000000000017941 */ /* 0x000fea0003800000 */
.L_x_59904:
        /* <DEDUP_REMOVED lines=16> */
.L_x_59910:
[----:B------:R-:W-:Y:S05]  /*17060*/  BSYNC B2 ;  /* 0x0000000000027941 */ /* 0x000fea0003800000 */
.L_x_59909:
        /* <DEDUP_REMOVED lines=44> */
.L_x_59908:
[----:B------:R-:W-:Y:S05]  /*17330*/  BSYNC B1 ;  /* 0x0000000000017941 */ /* 0x000fea0003800000 */
.L_x_59907:
        /* <DEDUP_REMOVED lines=19> */
.L_x_59912:
[----:B------:R-:W-:-:S07]  /*17470*/  IMAD.MOV.U32 R52, RZ, RZ, R30 ;  /* 0x000000ffff347224 */ /* 0x000fce00078e001e */
.L_x_59913:
[----:B------:R-:W-:Y:S05]  /*17480*/  BSYNC B1 ;  /* 0x0000000000017941 */ /* 0x000fea0003800000 */
.L_x_59911:
        /* <DEDUP_REMOVED lines=16> */
.L_x_59917:
[----:B------:R-:W-:Y:S05]  /*17590*/  BSYNC B2 ;  /* 0x0000000000027941 */ /* 0x000fea0003800000 */
.L_x_59916:
        /* <DEDUP_REMOVED lines=44> */
.L_x_59915:
[----:B------:R-:W-:Y:S05]  /*17860*/  BSYNC B1 ;  /* 0x0000000000017941 */ /* 0x000fea0003800000 */
.L_x_59914:
        /* <DEDUP_REMOVED lines=19> */
.L_x_59919:
[----:B------:R-:W-:-:S07]  /*179a0*/  IMAD.MOV.U32 R46, RZ, RZ, R30 ;  /* 0x000000ffff2e7224 */ /* 0x000fce00078e001e */
.L_x_59920:
[----:B------:R-:W-:Y:S05]  /*179b0*/  BSYNC B1 ;  /* 0x0000000000017941 */ /* 0x000fea0003800000 */
.L_x_59918:
        /* <DEDUP_REMOVED lines=16> */
.L_x_59924:
[----:B------:R-:W-:Y:S05]  /*17ac0*/  BSYNC B2 ;  /* 0x0000000000027941 */ /* 0x000fea0003800000 */
.L_x_59923:
        /* <DEDUP_REMOVED lines=44> */
.L_x_59922:
[----:B------:R-:W-:Y:S05]  /*17d90*/  BSYNC B1 ;  /* 0x0000000000017941 */ /* 0x000fea0003800000 */
.L_x_59921:
[----:B------:R-:W-:Y:S01]  /*17da0*/  I2FP.F32.U32 R44, R46 ;  /* 0x0000002e002c7245 */ /* 0x000fe20000201000 */
[----:B------:R-:W-:Y:S01]  /*17db0*/  FMUL.FTZ R47, R47, R154 ;  /* 0x0000009a2f2f7220 */ /* 0x000fe20000410000 */
[----:B------:R-:W-:Y:S01]  /*17dc0*/  SEL R46, RZ, 0x10000, P4 ;  /* 0x00010000ff2e7807 */ /* 0x000fe20002000000 */
[----:B------:R-:W-:Y:S01]  /*17dd0*/  VIADD R169, R153, 0x200 ;  /* 0x0000020099a97836 */ /* 0x000fe20000000000 */
[----:B------:R-:W-:Y:S01]  /*17de0*/  SEL R49, RZ, 0x1, P2 ;  /* 0x00000001ff317807 */ /* 0x000fe20001000000 */
[----:B------:R-:W-:Y:S01]  /*17df0*/  FFMA.FTZ R44, R44, R157, 1.1641532182693481445e-10 ;  /* 0x2f0000002c2c7423 */ /* 0x000fe2000001009d */
[----:B------:R-:W-:-:S04]  /*17e00*/  FMUL.FTZ R47, R47, R155 ;  /* 0x0000009b2f2f7220 */ /* 0x000fc80000410000 */
        /* <DEDUP_REMOVED lines=28> */
.L_x_59926:
[----:B------:R-:W-:-:S07]  /*17fd0*/  MOV R54, R30 ;  /* 0x0000001e00367202 */ /* 0x000fce0000000f00 */
.L_x_59927:
[----:B------:R-:W-:Y:S05]  /*17fe0*/  BSYNC B1 ;  /* 0x0000000000017941 */ /* 0x000fea0003800000 */
.L_x_59925:
        /* <DEDUP_REMOVED lines=16> */
.L_x_59931:
[----:B------:R-:W-:Y:S05]  /*180f0*/  BSYNC B2 ;  /* 0x0000000000027941 */ /* 0x000fea0003800000 */
.L_x_59930:
        /* <DEDUP_REMOVED lines=44> */
.L_x_59929:
[----:B------:R-:W-:Y:S05]  /*183c0*/  BSYNC B1 ;  /* 0x0000000000017941 */ /* 0x000fea0003800000 */
.L_x_59928:
        /* <DEDUP_REMOVED lines=19> */
.L_x_59933:
[----:B------:R-:W-:-:S07]  /*18500*/  MOV R44, R30 ;  /* 0x0000001e002c7202 */ /* 0x000fce0000000f00 */
.L_x_59934:
[----:B------:R-:W-:Y:S05]  /*18510*/  BSYNC B1 ;  /* 0x0000000000017941 */ /* 0x000fea0003800000 */
.L_x_59932:
        /* <DEDUP_REMOVED lines=16> */
.L_x_59938:
[----:B------:R-:W-:Y:S05]  /*18620*/  BSYNC B2 ;  /* 0x0000000000027941 */ /* 0x000fea0003800000 */
.L_x_59937:
        /* <DEDUP_REMOVED lines=44> */
.L_x_59936:
[----:B------:R-:W-:Y:S05]  /*188f0*/  BSYNC B1 ;  /* 0x0000000000017941 */ /* 0x000fea0003800000 */
.L_x_59935:
        /* <DEDUP_REMOVED lines=19> */
.L_x_59940:
[----:B------:R-:W-:-:S07]  /*18a30*/  MOV R54, R30 ;  /* 0x0000001e00367202 */ /* 0x000fce0000000f00 */
.L_x_59941:
[----:B------:R-:W-:Y:S05]  /*18a40*/  BSYNC B1 ;  /* 0x0000000000017941 */ /* 0x000fea0003800000 */
.L_x_59939:
        /* <DEDUP_REMOVED lines=16> */
.L_x_59945:
[----:B------:R-:W-:Y:S05]  /*18b50*/  BSYNC B2 ;  /* 0x0000000000027941 */ /* 0x000fea0003800000 */
.L_x_59944:
        /* <DEDUP_REMOVED lines=44> */
.L_x_59943:
[----:B------:R-:W-:Y:S05]  /*18e20*/  BSYNC B1 ;  /* 0x0000000000017941 */ /* 0x000fea0003800000 */
.L_x_59942:
        /* <DEDUP_REMOVED lines=19> */
.L_x_59947:
[----:B------:R-:W-:-:S07]  /*18f60*/  MOV R46, R30 ;  /* 0x0000001e002e7202 */ /* 0x000fce0000000f00 */
.L_x_59948:
[----:B------:R-:W-:Y:S05]  /*18f70*/  BSYNC B1 ;  /* 0x0000000000017941 */ /* 0x000fea0003800000 */
.L_x_59946:
        /* <DEDUP_REMOVED lines=16> */
.L_x_59952:
[----:B------:R-:W-:Y:S05]  /*19080*/  BSYNC B2 ;  /* 0x0000000000027941 */ /* 0x000fea0003800000 */
.L_x_59951:
        /* <DEDUP_REMOVED lines=44> */
.L_x_59950:
[----:B------:R-:W-:Y:S05]  /*19350*/  BSYNC B1 ;  /* 0x0000000000017941 */ /* 0x000fea0003800000 */
.L_x_59949:
        /* <DEDUP_REMOVED lines=35> */
.L_x_59954:
[----:B------:R-:W-:-:S07]  /*19590*/  MOV R150, R30 ;  /* 0x0000001e00967202 */ /* 0x000fce0000000f00 */
.L_x_59955:
[----:B------:R-:W-:Y:S05]  /*195a0*/  BSYNC B1 ;  /* 0x0000000000017941 */ /* 0x000fea0003800000 */
.L_x_59953:
        /* <DEDUP_REMOVED lines=16> */
.L_x_59959:
[----:B------:R-:W-:Y:S05]  /*196b0*/  BSYNC B2 ;  /* 0x0000000000027941 */ /* 0x000fea0003800000 */
.L_x_59958:
        /* <DEDUP_REMOVED lines=44> */
.L_x_59957:
[----:B------:R-:W-:Y:S05]  /*19980*/  BSYNC B1 ;  /* 0x0000000000017941 */ /* 0x000fea0003800000 */
.L_x_59956:
[----:B------:R-:W-:Y:S01]  /*19990*/  I2FP.F32.U32 R48, R150 ;  /* 0x0000009600307245 */ /* 0x000fe20000201000 */
[----:B-----5:R-:W-:Y:S01]  /*199a0*/  FMUL.FTZ R44, R44, R154 ;  /* 0x0000009a2c2c7220 */ /* 0x020fe20000410000 */
        /* <DEDUP_REMOVED lines=17> */
.L_x_59961:
[----:B------:R-:W-:-:S07]  /*19ac0*/  MOV R44, R30 ;  /* 0x0000001e002c7202 */ /* 0x000fce0000000f00 */
.L_x_59962:
[----:B------:R-:W-:Y:S05]  /*19ad0*/  BSYNC B1 ;  /* 0x0000000000017941 */ /* 0x000fea0003800000 */
.L_x_59960:
        /* <DEDUP_REMOVED lines=16> */
.L_x_59966:
[----:B------:R-:W-:Y:S05]  /*19be0*/  BSYNC B2 ;  /* 0x0000000000027941 */ /* 0x000fea0003800000 */
.L_x_59965:
        /* <DEDUP_REMOVED lines=44> */
.L_x_59964:
[----:B------:R-:W-:Y:S05]  /*19eb0*/  BSYNC B1 ;  /* 0x0000000000017941 */ /* 0x000fea0003800000 */
.L_x_59963:
        /* <DEDUP_REMOVED lines=19> */
.L_x_59968:
[----:B------:R-:W-:-:S07]  /*19ff0*/  MOV R150, R30 ;  /* 0x0000001e00967202 */ /* 0x000fce0000000f00 */
.L_x_59969:
[----:B------:R-:W-:Y:S05]  /*1a000*/  BSYNC B1 ;  /* 0x0000000000017941 */ /* 0x000fea0003800000 */
.L_x_59967:
        /* <DEDUP_REMOVED lines=16> */
.L_x_59973:
[----:B------:R-:W-:Y:S05]  /*1a110*/  BSYNC B2 ;  /* 0x0000000000027941 */ /* 0x000fea0003800000 */
.L_x_59972:
        /* <DEDUP_REMOVED lines=44> */
.L_x_59971:
[----:B------:R-:W-:Y:S05]  /*1a3e0*/  BSYNC B1 ;  /* 0x0000000000017941 */ /* 0x000fea0003800000 */
.L_x_59970:
        /* <DEDUP_REMOVED lines=19> */
.L_x_59975:
[----:B------:R-:W-:-:S07]  /*1a520*/  MOV R46, R30 ;  /* 0x0000001e002e7202 */ /* 0x000fce0000000f00 */
.L_x_59976:
[----:B------:R-:W-:Y:S05]  /*1a530*/  BSYNC B1 ;  /* 0x0000000000017941 */ /* 0x000fea0003800000 */
.L_x_59974:
        /* <DEDUP_REMOVED lines=16> */
.L_x_59980:
[----:B------:R-:W-:Y:S05]  /*1a640*/  BSYNC B2 ;  /* 0x0000000000027941 */ /* 0x000fea0003800000 */
.L_x_59979:
        /* <DEDUP_REMOVED lines=44> */
.L_x_59978:
[----:B------:R-:W-:Y:S05]  /*1a910*/  BSYNC B1 ;  /* 0x0000000000017941 */ /* 0x000fea0003800000 */
.L_x_59977:
        /* <DEDUP_REMOVED lines=35> */
.L_x_59982:
[----:B------:R-:W-:-:S07]  /*1ab50*/  IMAD.MOV.U32 R150, RZ, RZ, R30 ;  /* 0x000000ffff967224 */ /* 0x000fce00078e001e */
.L_x_59983:
[----:B------:R-:W-:Y:S05]  /*1ab60*/  BSYNC B1 ;  /* 0x0000000000017941 */ /* 0x000fea0003800000 */
.L_x_59981:
        /* <DEDUP_REMOVED lines=16> */
.L_x_59987:
[----:B------:R-:W-:Y:S05]  /*1ac70*/  BSYNC B2 ;  /* 0x0000000000027941 */ /* 0x000fea0003800000 */
.L_x_59986:
        /* <DEDUP_REMOVED lines=44> */
.L_x_59985:
[----:B------:R-:W-:Y:S05]  /*1af40*/  BSYNC B1 ;  /* 0x0000000000017941 */ /* 0x000fea0003800000 */
.L_x_59984:
        /* <DEDUP_REMOVED lines=19> */
.L_x_59989:
[----:B------:R-:W-:-:S07]  /*1b080*/  IMAD.MOV.U32 R150, RZ, RZ, R30 ;  /* 0x000000ffff967224 */ /* 0x000fce00078e001e */
.L_x_59990:
[----:B------:R-:W-:Y:S05]  /*1b090*/  BSYNC B1 ;  /* 0x0000000000017941 */ /* 0x000fea0003800000 */
.L_x_59988:
        /* <DEDUP_REMOVED lines=16> */
.L_x_59994:
[----:B------:R-:W-:Y:S05]  /*1b1a0*/  BSYNC B2 ;  /* 0x0000000000027941 */ /* 0x000fea0003800000 */
.L_x_59993:
        /* <DEDUP_REMOVED lines=44> */
.L_x_59992:
[----:B------:R-:W-:Y:S05]  /*1b470*/  BSYNC B1 ;  /* 0x0000000000017941 */ /* 0x000fea0003800000 */
.L_x_59991:
        /* <DEDUP_REMOVED lines=19> */
.L_x_59996:
[----:B------:R-:W-:-:S07]  /*1b5b0*/  IMAD.MOV.U32 R150, RZ, RZ, R30 ;  /* 0x000000ffff967224 */ /* 0x000fce00078e001e */
.L_x_59997:
[----:B------:R-:W-:Y:S05]  /*1b5c0*/  BSYNC B1 ;  /* 0x0000000000017941 */ /* 0x000fea0003800000 */
.L_x_59995:
        /* <DEDUP_REMOVED lines=16> */
.L_x_60001:
[----:B------:R-:W-:Y:S05]  /*1b6d0*/  BSYNC B2 ;  /* 0x0000000000027941 */ /* 0x000fea0003800000 */
.L_x_60000:
        /* <DEDUP_REMOVED lines=44> */
.L_x_59999:
[----:B------:R-:W-:Y:S05]  /*1b9a0*/  BSYNC B1 ;  /* 0x0000000000017941 */ /* 0x000fea0003800000 */
.L_x_59998:
        /* <DEDUP_REMOVED lines=19> */
.L_x_60003:
[----:B------:R-:W-:-:S07]  /*1bae0*/  IMAD.MOV.U32 R150, RZ, RZ, R30 ;  /* 0x000000ffff967224 */ /* 0x000fce00078e001e */
.L_x_60004:
[----:B------:R-:W-:Y:S05]  /*1baf0*/  BSYNC B1 ;  /* 0x0000000000017941 */ /* 0x000fea0003800000 */
.L_x_60002:
        /* <DEDUP_REMOVED lines=16> */
.L_x_60008:
[----:B------:R-:W-:Y:S05]  /*1bc00*/  BSYNC B2 ;  /* 0x0000000000027941 */ /* 0x000fea0003800000 */
.L_x_60007:
        /* <DEDUP_REMOVED lines=44> */
.L_x_60006:
[----:B------:R-:W-:Y:S05]  /*1bed0*/  BSYNC B1 ;  /* 0x0000000000017941 */ /* 0x000fea0003800000 */
.L_x_60005:
[----:B------:R-:W-:Y:S01]  /*1bee0*/  I2FP.F32.U32 R126, R150 ;  /* 0x00000096007e7245 */ /* 0x000fe20000201000 */
[----:B------:R-:W-:Y:S01]  /*1bef0*/  FMUL.FTZ R47, R47, R154 ;  /* 0x0000009a2f2f7220 */ /* 0x000fe20000410000 */
[----:B------:R-:W-:-:S03]  /*1bf00*/  VIADD R168, R153, 0x260 ;  /* 0x0000026099a87836 */ /* 0x000fc60000000000 */
[----:B------:R-:W-:Y:S01]  /*1bf10*/  FFMA.FTZ R126, R126, R157, 1.1641532182693481445e-10 ;  /* 0x2f0000007e7e7423 */ /* 0x000fe2000001009d */
[----:B------:R-:W-:-:S04]  /*1bf20*/  FMUL.FTZ R47, R47, R155 ;  /* 0x0000009b2f2f7220 */ /* 0x000fc80000410000 */
[----:B------:R-:W-:Y:S01]  /*1bf30*/  FSETP.GTU.FTZ.AND P5, PT, R126, R156, PT ;  /* 0x0000009c7e00720b */ /* 0x000fe20003fbc000 */
[----:B------:R-:W-:-:S03]  /*1bf40*/  IMAD.WIDE.U32 R126, R166, 0x10, R140 ;  /* 0x00000010a67e7825 */ /* 0x000fc600078e008c */
[----:B------:R-:W-:Y:S02]  /*1bf50*/  FSEL R47, R47, RZ, !P5 ;  /* 0x000000ff2f2f7208 */ /* 0x000fe40006800000 */
[----:B------:R-:W-:-:S03]  /*1bf60*/  SEL R150, RZ, 0x1000000, P5 ;  /* 0x01000000ff967807 */ /* 0x000fc60002800000 */
[----:B------:R-:W-:-:S05]  /*1bf70*/  @P1 FADD.FTZ R47, R123, R47 ;  /* 0x0000002f7b2f1221 */ /* 0x000fca0000010000 */
[----:B------:R0:W-:Y:S02]  /*1bf80*/  STG.E.128 desc[UR4][R126.64], R44 ;  /* 0x0000002c7e007986 */ /* 0x0001e4000c101d04 */
[----:B0-----:R-:W-:Y:S02]  /*1bf90*/  SEL R126, RZ, 0x10000, P4 ;  /* 0x00010000ff7e7807 */ /* 0x001fe40002000000 */
[----:B------:R-:W-:-:S04]  /*1bfa0*/  SEL R127, RZ, 0x100, P3 ;  /* 0x00000100ff7f7807 */ /* 0x000fc80001800000 */
[----:B------:R-:W-:Y:S02]  /*1bfb0*/  IADD3 R150, R127, R150, R126 ;  /* 0x000000967f967210 */ /* 0x000fe40007ffe07e */
[----:B------:R-:W-:-:S04]  /*1bfc0*/  SEL R126, RZ, 0x1, P2 ;  /* 0x00000001ff7e7807 */ /* 0x000fc80001000000 */
[----:B------:R-:W-:Y:S01]  /*1bfd0*/  IADD3 R150, R150, R126, RZ ;  /* 0x0000007e96967210 */ /* 0x000fe20007ffe0ff */
[----:B------:R-:W-:-:S05]  /*1bfe0*/  IMAD.WIDE.U32 R126, R166, 0x4, R138 ;  /* 0x00000004a67e7825 */ /* 0x000fca00078e008a */
[----:B------:R0:W-:Y:S02]  /*1bff0*/  STG.E desc[UR4][R126.64], R150 ;  /* 0x000000967e007986 */ /* 0x0001e4000c101904 */
[----:B0-----:R-:W0:Y:S01]  /*1c000*/  @P0 LDC.64 R126, c[0x0][0x230] ;  /* 0x00008c00ff7e0b82 */ /* 0x001e220000000a00 */
[----:B------:R-:W-:-:S04]  /*1c010*/  IMAD.WIDE.U32 R124, R168, 0x10, R124 ;  /* 0x00000010a87c7825 */ /* 0x000fc800078e007c */
[----:B0-----:R-:W-:-:S05]  /*1c020*/  @P0 IMAD.WIDE.U32 R126, R168, 0x10, R126 ;  /* 0x00000010a87e0825 */ /* 0x001fca00078e007e */
        /* <DEDUP_REMOVED lines=14> */
.L_x_60010:
[----:B------:R-:W-:-:S07]  /*1c110*/  MOV R150, R30 ;  /* 0x0000001e00967202 */ /* 0x000fce0000000f00 */
.L_x_60011:
[----:B------:R-:W-:Y:S05]  /*1c120*/  BSYNC B1 ;  /* 0x0000000000017941 */ /* 0x000fea0003800000 */
.L_x_60009:
        /* <DEDUP_REMOVED lines=16> */
.L_x_60015:
[----:B------:R-:W-:Y:S05]  /*1c230*/  BSYNC B2 ;  /* 0x0000000000027941 */ /* 0x000fea0003800000 */
.L_x_60014:
        /* <DEDUP_REMOVED lines=44> */
.L_x_60013:
[----:B------:R-:W-:Y:S05]  /*1c500*/  BSYNC B1 ;  /* 0x0000000000017941 */ /* 0x000fea0003800000 */
.L_x_60012:
[----:B------:R-:W-:Y:S01]  /*1c510*/  I2FP.F32.U32 R150, R150 ;  /* 0x0000009600967245 */ /* 0x000fe20000201000 */
[----:B-----5:R-:W-:Y:S01]  /*1c520*/  FMUL.FTZ R124, R124, R154 ;  /* 0x0000009a7c7c7220 */ /* 0x020fe20000410000 */
        /* <DEDUP_REMOVED lines=17> */
.L_x_60017:
[----:B------:R-:W-:-:S07]  /*1c640*/  MOV R150, R30 ;  /* 0x0000001e00967202 */ /* 0x000fce0000000f00 */
.L_x_60018:
[----:B------:R-:W-:Y:S05]  /*1c650*/  BSYNC B1 ;  /* 0x0000000000017941 */ /* 0x000fea0003800000 */
.L_x_60016:
        /* <DEDUP_REMOVED lines=16> */
.L_x_60022:
[----:B------:R-:W-:Y:S05]  /*1c760*/  BSYNC B2 ;  /* 0x0000000000027941 */ /* 0x000fea0003800000 */
.L_x_60021:
        /* <DEDUP_REMOVED lines=44> */
.L_x_60020:
[----:B------:R-:W-:Y:S05]  /*1ca30*/  BSYNC B1 ;  /* 0x0000000000017941 */ /* 0x000fea0003800000 */
.L_x_60019:
        /* <DEDUP_REMOVED lines=19> */
.L_x_60024:
[----:B------:R-:W-:-:S07]  /*1cb70*/  MOV R150, R30 ;  /* 0x0000001e00967202 */ /* 0x000fce0000000f00 */
.L_x_60025:
[----:B------:R-:W-:Y:S05]  /*1cb80*/  BSYNC B1 ;  /* 0x0000000000017941 */ /* 0x000fea0003800000 */
.L_x_60023:
        /* <DEDUP_REMOVED lines=16> */
.L_x_60029:
[----:B------:R-:W-:Y:S05]  /*1cc90*/  BSYNC B2 ;  /* 0x0000000000027941 */ /* 0x000fea0003800000 */
.L_x_60028:
        /* <DEDUP_REMOVED lines=44> */
.L_x_60027:
[----:B------:R-:W-:Y:S05]  /*1cf60*/  BSYNC B1 ;  /* 0x0000000000017941 */ /* 0x000fea0003800000 */
.L_x_60026:
        /* <DEDUP_REMOVED lines=19> */
.L_x_60031:
[----:B------:R-:W-:-:S07]  /*1d0a0*/  MOV R222, R30 ;  /* 0x0000001e00de7202 */ /* 0x000fce0000000f00 */
.L_x_60032:
[----:B------:R-:W-:Y:S05]  /*1d0b0*/  BSYNC B1 ;  /* 0x0000000000017941 */ /* 0x000fea0003800000 */
.L_x_60030:
        /* <DEDUP_REMOVED lines=16> */
.L_x_60036:
[----:B------:R-:W-:Y:S05]  /*1d1c0*/  BSYNC B2 ;  /* 0x0000000000027941 */ /* 0x000fea0003800000 */
.L_x_60035:
        /* <DEDUP_REMOVED lines=44> */
.L_x_60034:
[----:B------:R-:W-:Y:S05]  /*1d490*/  BSYNC B1 ;  /* 0x0000000000017941 */ /* 0x000fea0003800000 */
.L_x_60033:
[----:B------:R-:W-:Y:S01]  /*1d4a0*/  I2FP.F32.U32 R170, R222 ;  /* 0x000000de00aa7245 */ /* 0x000fe20000201000 */
[----:B------:R-:W-:Y:S01]  /*1d4b0*/  FMUL.FTZ R127, R127, R154 ;  /* 0x0000009a7f7f7220 */ /* 0x000fe20000410000 */
[----:B------:R-:W-:Y:S01]  /*1d4c0*/  IMAD.WIDE.U32 R140, R168, 0x10, R140 ;  /* 0x00000010a88c7825 */ /* 0x000fe200078e008c */
[----:B------:R-:W0:Y:S01]  /*1d4d0*/  S2R R171, SR_TID.X ;  /* 0x0000000000ab7919 */ /* 0x000e220000002100 */
[----:B------:R-:W-:Y:S02]  /*1d4e0*/  UMOV UR8, 0xffffffff ;  /* 0xffffffff00087882 */ /* 0x000fe40000000000 */
[----:B------:R-:W-:Y:S01]  /*1d4f0*/  FFMA.FTZ R170, R170, R157, 1.1641532182693481445e-10 ;  /* 0x2f000000aaaa7423 */ /* 0x000fe2000001009d */
[----:B------:R-:W-:Y:S01]  /*1d500*/  FMUL.FTZ R127, R127, R155 ;  /* 0x0000009b7f7f7220 */ /* 0x000fe20000410000 */
[----:B------:R-:W-:-:S03]  /*1d510*/  IMAD.WIDE.U32 R138, R168, 0x4, R138 ;  /* 0x00000004a88a7825 */ /* 0x000fc600078e008a */
[----:B------:R-:W-:-:S04]  /*1d520*/  FSETP.GTU.FTZ.AND P4, PT, R170, R156, PT ;  /* 0x0000009caa00720b */ /* 0x000fc80003f9c000 */
[----:B------:R-:W-:Y:S02]  /*1d530*/  FSEL R127, R127, RZ, !P4 ;  /* 0x000000ff7f7f7208 */ /* 0x000fe40006000000 */
[----:B------:R-:W-:-:S03]  /*1d540*/  SEL R154, RZ, 0x1000000, P4 ;  /* 0x01000000ff9a7807 */ /* 0x000fc60002000000 */
[----:B------:R-:W-:-:S05]  /*1d550*/  @P1 FADD.FTZ R127, R123, R127 ;  /* 0x0000007f7b7f1221 */ /* 0x000fca0000010000 */
[----:B------:R1:W-:Y:S01]  /*1d560*/  STG.E.128 desc[UR4][R140.64], R124 ;  /* 0x0000007c8c007986 */ /* 0x0003e2000c101d04 */
[----:B0-----:R-:W-:Y:S02]  /*1d570*/  LOP3.LUT R171, R171, 0x1f, RZ, 0xc0, !PT ;  /* 0x0000001fabab7812 */ /* 0x001fe400078ec0ff */
[----:B-1----:R-:W-:Y:S02]  /*1d580*/  SEL R140, RZ, 0x10000, P3 ;  /* 0x00010000ff8c7807 */ /* 0x002fe40001800000 */
[----:B------:R-:W-:-:S04]  /*1d590*/  SEL R141, RZ, 0x100, P2 ;  /* 0x00000100ff8d7807 */ /* 0x000fc80001000000 */
[----:B------:R-:W-:Y:S02]  /*1d5a0*/  IADD3 R140, R141, R154, R140 ;  /* 0x0000009a8d8c7210 */ /* 0x000fe40007ffe08c */
[----:B------:R-:W-:Y:S02]  /*1d5b0*/  SEL R141, RZ, 0x1, P0 ;  /* 0x00000001ff8d7807 */ /* 0x000fe40000000000 */
[----:B------:R-:W-:Y:S02]  /*1d5c0*/  ISETP.NE.AND P0, PT, R171, RZ, PT ;  /* 0x000000ffab00720c */ /* 0x000fe40003f05270 */
[----:B------:R-:W-:-:S05]  /*1d5d0*/  IADD3 R140, R140, R141, RZ ;  /* 0x0000008d8c8c7210 */ /* 0x000fca0007ffe0ff */
[----:B------:R0:W-:Y:S02]  /*1d5e0*/  STG.E desc[UR4][R138.64], R140 ;  /* 0x0000008c8a007986 */ /* 0x0001e4000c101904 */
        /* <DEDUP_REMOVED lines=262> */
.L_x_60050:
[----:B------:R-:W2:Y:S04]  /*1e650*/  LDL R171, [R1+0x84] ;  /* 0x0000840001ab7983 */ /* 0x000ea80000100800 */
[----:B------:R-:W3:Y:S04]  /*1e660*/  LDL R170, [R1+0x88] ;  /* 0x0000880001aa7983 */ /* 0x000ee80000100800 */
[----:B------:R-:W4:Y:S04]  /*1e670*/  LDL R157, [R1+0x8c] ;  /* 0x00008c00019d7983 */ /* 0x000f280000100800 */
[----:B------:R-:W5:Y:S01]  /*1e680*/  LDL R156, [R1+0x90] ;  /* 0x00009000019c7983 */ /* 0x000f620000100800 */
[----:B-1----:R-:W-:Y:S01]  /*1e690*/  FADD.FTZ R138, R141, R138 ;  /* 0x0000008a8d8a7221 */ /* 0x002fe20000010000 */
[----:B------:R-:W-:-:S02]  /*1e6a0*/  PLOP3.LUT P1, PT, PT, PT, UP1, 0x40, 0x0 ;  /* 0x000000000000781c */ /* 0x000fc40003f2e818 */
[----:B------:R-:W5:Y:S01]  /*1e6b0*/  LDL R176, [R1+0x74] ;  /* 0x0000740001b07983 */ /* 0x000f620000100800 */
[----:B------:R-:W-:Y:S02]  /*1e6c0*/  FFMA.FTZ R140, R138, R154, UR11 ;  /* 0x0000000b8a8c7e23 */ /* 0x000fe4000801009a */
[----:B------:R-:W1:Y:S01]  /*1e6d0*/  @!P0 LDC.64 R138, c[0x0][0x250] ;  /* 0x00009400ff8a8b82 */ /* 0x000e620000000a00 */
[----:B------:R-:W5:Y:S04]  /*1e6e0*/  LDL R173, [R1+0x78] ;  /* 0x0000780001ad7983 */ /* 0x000f680000100800 */
[----:B------:R-:W5:Y:S04]  /*1e6f0*/  LDL R172, [R1+0x7c] ;  /* 0x00007c0001ac7983 */ /* 0x000f680000100800 */
[----:B------:R-:W5:Y:S04]  /*1e700*/  LDL R154, [R1+0x54] ;  /* 0x00005400019a7983 */ /* 0x000f680000100800 */
[----:B------:R-:W5:Y:S04]  /*1e710*/  LDL R222, [R1+0x38] ;  /* 0x0000380001de7983 */ /* 0x000f680000100800 */
[----:B------:R-:W5:Y:S01]  /*1e720*/  LDL R177, [R1+0x3c] ;  /* 0x00003c0001b17983 */ /* 0x000f620000100800 */
[----:B-1----:R-:W-:-:S05]  /*1e730*/  @!P0 IMAD.WIDE R138, R144, 0x4, R138 ;  /* 0x00000004908a8825 */ /* 0x002fca00078e028a */
[----:B------:R1:W-:Y:S02]  /*1e740*/  @!P0 STG.E desc[UR4][R138.64], R155 ;  /* 0x0000009b8a008986 */ /* 0x0003e4000c101904 */
[----:B-1----:R-:W-:-:S05]  /*1e750*/  FMUL.FTZ R138, R155, R155 ;  /* 0x0000009b9b8a7220 */ /* 0x002fca0000410000 */
[----:B------:R-:W-:-:S05]  /*1e760*/  FSEL R138, R138, RZ, !P1 ;  /* 0x000000ff8a8a7208 */ /* 0x000fca0004800000 */
[----:B------:R-:W-:Y:S02]  /*1e770*/  FADD.FTZ R140, R140, R138 ;  /* 0x0000008a8c8c7221 */ /* 0x000fe40000010000 */
[----:B------:R-:W1:Y:S04]  /*1e780*/  @!P0 LDC.64 R138, c[0x0][0x258] ;  /* 0x00009600ff8a8b82 */ /* 0x000e680000000a00 */
[----:B------:R-:W0:Y:S01]  /*1e790*/  MUFU.RSQ R140, R140 ;  /* 0x0000008c008c7308 */ /* 0x000e220000001400 */
[----:B-1----:R-:W-:-:S05]  /*1e7a0*/  @!P0 IMAD.WIDE R138, R144, 0x4, R138 ;  /* 0x00000004908a8825 */ /* 0x002fca00078e028a */
[----:B0-----:R0:W-:Y:S01]  /*1e7b0*/  @!P0 STG.E desc[UR4][R138.64], R140 ;  /* 0x0000008c8a008986 */ /* 0x0011e2000c101904 */
[----:B------:R-:W-:-:S04]  /*1e7c0*/  PLOP3.LUT P0, PT, PT, PT, UP1, 0x40, 0x0 ;  /* 0x000000000000781c */ /* 0x000fc80003f0e818 */
[----:B------:R-:W-:Y:S02]  /*1e7d0*/  FSEL R141, R155, RZ, P0 ;  /* 0x000000ff9b8d7208 */ /* 0x000fe40000000000 */
[----:B------:R-:W5:Y:S03]  /*1e7e0*/  LDL R155, [R1+0x70] ;  /* 0x00007000019b7983 */ /* 0x000f660000100800 */
        /* <DEDUP_REMOVED lines=8> */
[----:B0-----:R-:W-:-:S04]  /*1e870*/  LEA R138, P0, R153, UR16, 0x4 ;  /* 0x00000010998a7c11 */ /* 0x001fc8000f8020ff */
[----:B------:R-:W-:Y:S01]  /*1e880*/  LEA.HI.X R139, R153, UR17, RZ, 0x4, P0 ;  /* 0x00000011998b7c11 */ /* 0x000fe200080f24ff */
[--C-:B------:R-:W-:Y:S01]  /*1e890*/  FADD.FTZ R115, R115, -R141.reuse ;  /* 0x8000008d73737221 */ /* 0x100fe20000010000 */
[--C-:B------:R-:W-:Y:S01]  /*1e8a0*/  FADD.FTZ R114, R114, -R141.reuse ;  /* 0x8000008d72727221 */ /* 0x100fe20000010000 */
[--C-:B------:R-:W-:Y:S01]  /*1e8b0*/  FADD.FTZ R113, R113, -R141.reuse ;  /* 0x8000008d71717221 */ /* 0x100fe20000010000 */
[----:B------:R-:W-:Y:S01]  /*1e8c0*/  FADD.FTZ R112, R112, -R141 ;  /* 0x8000008d70707221 */ /* 0x000fe20000010000 */
[----:B--2---:R-:W-:Y:S01]  /*1e8d0*/  FFMA.FTZ R119, R171, R119, R205 ;  /* 0x00000077ab777223 */ /* 0x004fe200000100cd */
[----:B------:R-:W-:Y:S01]  /*1e8e0*/  FADD.FTZ R111, R111, -R141 ;  /* 0x8000008d6f6f7221 */ /* 0x000fe20000010000 */
[----:B------:R-:W2:Y:S01]  /*1e8f0*/  LDL R171, [R1+0x80] ;  /* 0x0000800001ab7983 */ /* 0x000ea20000100800 */
[----:B---3--:R-:W-:-:S03]  /*1e900*/  FFMA.FTZ R118, R170, R118, R206 ;  /* 0x00000076aa767223 */ /* 0x008fc600000100ce */
[----:B------:R-:W3:Y:S01]  /*1e910*/  LDL R170, [R1+0x64] ;  /* 0x0000640001aa7983 */ /* 0x000ee20000100800 */
[----:B----4-:R-:W-:-:S03]  /*1e920*/  FFMA.FTZ R117, R157, R117, R207 ;  /* 0x000000759d757223 */ /* 0x010fc600000100cf */
[----:B------:R-:W4:Y:S01]  /*1e930*/  LDL R157, [R1+0x68] ;  /* 0x00006800019d7983 */ /* 0x000f220000100800 */
[----:B-----5:R-:W-:-:S03]  /*1e940*/  FFMA.FTZ R116, R156, R116, R208 ;  /* 0x000000749c747223 */ /* 0x020fc600000100d0 */
[----:B------:R-:W5:Y:S04]  /*1e950*/  LDL R156, [R1+0x6c] ;  /* 0x00006c00019c7983 */ /* 0x000f680000100800 */
[----:B------:R0:W-:Y:S01]  /*1e960*/  STG.E.128 desc[UR4][R138.64], R116 ;  /* 0x000000748a007986 */ /* 0x0001e2000c101d04 */
[--C-:B------:R-:W-:Y:S01]  /*1e970*/  FADD.FTZ R110, R110, -R141.reuse ;  /* 0x8000008d6e6e7221 */ /* 0x100fe20000010000 */
[--C-:B------:R-:W-:Y:S01]  /*1e980*/  FADD.FTZ R109, R109, -R141.reuse ;  /* 0x8000008d6d6d7221 */ /* 0x100fe20000010000 */
[----:B------:R-:W-:Y:S01]  /*1e990*/  FADD.FTZ R108, R108, -R141 ;  /* 0x8000008d6c6c7221 */ /* 0x000fe20000010000 */
[----:B------:R-:W5:Y:S01]  /*1e9a0*/  LDL R153, [R1+0x58] ;  /* 0x0000580001997983 */ /* 0x000f620000100800 */
[----:B0-----:R-:W0:Y:S01]  /*1e9b0*/  LDC.64 R116, c[0x0][0x2b8] ;  /* 0x0000ae00ff747b82 */ /* 0x001e220000000a00 */
[C---:B------:R-:W-:Y:S01]  /*1e9c0*/  FMUL.FTZ R115, R140.reuse, R115 ;  /* 0x000000738c737220 */ /* 0x040fe20000410000 */
[C---:B------:R-:W-:Y:S01]  /*1e9d0*/  FMUL.FTZ R114, R140.reuse, R114 ;  /* 0x000000728c727220 */ /* 0x040fe20000410000 */
[C---:B------:R-:W-:Y:S01]  /*1e9e0*/  FMUL.FTZ R113, R140.reuse, R113 ;  /* 0x000000718c717220 */ /* 0x040fe20000410000 */
[----:B------:R-:W-:Y:S01]  /*1e9f0*/  FMUL.FTZ R112, R140, R112 ;  /* 0x000000708c707220 */ /* 0x000fe20000410000 */
[----:B------:R-:W-:Y:S01]  /*1ea00*/  FFMA.FTZ R115, R176, R115, R201 ;  /* 0x00000073b0737223 */ /* 0x000fe200000100c9 */
[----:B------:R-:W-:Y:S01]  /*1ea10*/  FFMA.FTZ R114, R173, R114, R202 ;  /* 0x00000072ad727223 */ /* 0x000fe200000100ca */
[----:B------:R-:W-:Y:S01]  /*1ea20*/  FFMA.FTZ R113, R172, R113, R203 ;  /* 0x00000071ac717223 */ /* 0x000fe200000100cb */
[----:B------:R-:W5:Y:S01]  /*1ea30*/  LDL R139, [R1+0x5c] ;  /* 0x00005c00018b7983 */ /* 0x000f620000100800 */
[C---:B------:R-:W-:Y:S01]  /*1ea40*/  FMUL.FTZ R111, R140.reuse, R111 ;  /* 0x0000006f8c6f7220 */ /* 0x040fe20000410000 */
[C---:B------:R-:W-:Y:S01]  /*1ea50*/  FMUL.FTZ R110, R140.reuse, R110 ;  /* 0x0000006e8c6e7220 */ /* 0x040fe20000410000 */
[C---:B------:R-:W-:Y:S01]  /*1ea60*/  FMUL.FTZ R109, R140.reuse, R109 ;  /* 0x0000006d8c6d7220 */ /* 0x040fe20000410000 */
[----:B------:R-:W5:Y:S01]  /*1ea70*/  LDL R138, [R1+0x60] ;  /* 0x00006000018a7983 */ /* 0x000f620000100800 */
[----:B------:R-:W-:-:S03]  /*1ea80*/  FMUL.FTZ R108, R140, R108 ;  /* 0x0000006c8c6c7220 */ /* 0x000fc60000410000 */
[----:B------:R-:W5:Y:S01]  /*1ea90*/  LDL R176, [R1+0x40] ;  /* 0x0000400001b07983 */ /* 0x000f620000100800 */
[----:B0-----:R-:W-:-:S04]  /*1eaa0*/  IMAD.WIDE.U32 R118, R148, 0x10, R116 ;  /* 0x0000001094767825 */ /* 0x001fc800078e0074 */
[----:B------:R-:W-:Y:S01]  /*1eab0*/  FFMA.FTZ R108, R155, R108, R200 ;  /* 0x0000006c9b6c7223 */ /* 0x000fe200000100c8 */
[----:B--2---:R-:W-:Y:S01]  /*1eac0*/  FFMA.FTZ R112, R171, R112, R204 ;  /* 0x00000070ab707223 */ /* 0x004fe200000100cc */
[----:B---3--:R-:W-:-:S04]  /*1ead0*/  FFMA.FTZ R111, R170, R111, R197 ;  /* 0x0000006faa6f7223 */ /* 0x008fc800000100c5 */
[----:B------:R0:W-:Y:S01]  /*1eae0*/  STG.E.128 desc[UR4][R118.64], R112 ;  /* 0x0000007076007986 */ /* 0x0001e2000c101d04 */
[----:B----4-:R-:W-:Y:S01]  /*1eaf0*/  FFMA.FTZ R110, R157, R110, R198 ;  /* 0x0000006e9d6e7223 */ /* 0x010fe200000100c6 */
[----:B-----5:R-:W-:Y:S01]  /*1eb00*/  FFMA.FTZ R109, R156, R109, R199 ;  /* 0x0000006d9c6d7223 */ /* 0x020fe200000100c7 */
[----:B0-----:R-:W-:-:S04]  /*1eb10*/  IMAD.WIDE.U32 R112, R147, 0x10, R116 ;  /* 0x0000001093707825 */ /* 0x001fc800078e0074 */
[--C-:B------:R-:W-:Y:S01]  /*1eb20*/  FADD.FTZ R115, R72, -R141.reuse ;  /* 0x8000008d48737221 */ /* 0x100fe20000010000 */
[--C-:B------:R-:W-:Y:S01]  /*1eb30*/  FADD.FTZ R118, R73, -R141.reuse ;  /* 0x8000008d49767221 */ /* 0x100fe20000010000 */
[--C-:B------:R-:W-:Y:S01]  /*1eb40*/  FADD.FTZ R119, R74, -R141.reuse ;  /* 0x8000008d4a777221 */ /* 0x100fe20000010000 */
[----:B------:R-:W2:Y:S04]  /*1eb50*/  LDL R72, [R1+0x50] ;  /* 0x0000500001487983 */ /* 0x000ea80000100800 */
[----:B------:R0:W-:Y:S04]  /*1eb60*/  STG.E.128 desc[UR4][R112.64], R108 ;  /* 0x0000006c70007986 */ /* 0x0001e8000c101d04 */
[----:B------:R-:W3:Y:S04]  /*1eb70*/  LDL R73, [R1+0x4c] ;  /* 0x00004c0001497983 */ /* 0x000ee80000100800 */
[----:B------:R-:W4:Y:S01]  /*1eb80*/  LDL R74, [R1+0x48] ;  /* 0x00004800014a7983 */ /* 0x000f220000100800 */
[----:B0-----:R-:W-:-:S03]  /*1eb90*/  FADD.FTZ R111, R68, -R141 ;  /* 0x8000008d446f7221 */ /* 0x001fc60000010000 */
[----:B------:R-:W5:Y:S01]  /*1eba0*/  LDL R68, [R1+0x44] ;  /* 0x0000440001447983 */ /* 0x000f620000100800 */
        /* <DEDUP_REMOVED lines=23> */
[----:B------:R-:W-:Y:S01]  /*1ed20*/  FMUL.FTZ R47, R140, R103 ;  /* 0x000000678c2f7220 */ /* 0x000fe20000410000 */
[----:B------:R-:W-:Y:S01]  /*1ed30*/  FADD.FTZ R98, R98, -R141 ;  /* 0x8000008d62627221 */ /* 0x000fe20000010000 */
[----:B------:R-:W-:-:S04]  /*1ed40*/  IMAD.WIDE.U32 R152, R152, 0x10, R116 ;  /* 0x0000001098987825 */ /* 0x000fc800078e0074 */
[--C-:B------:R-:W-:Y:S01]  /*1ed50*/  FADD.FTZ R96, R96, -R141.reuse ;  /* 0x8000008d60607221 */ /* 0x100fe20000010000 */
[--C-:B------:R-:W-:Y:S01]  /*1ed60*/  FADD.FTZ R97, R97, -R141.reuse ;  /* 0x8000008d61617221 */ /* 0x100fe20000010000 */
[--C-:B------:R-:W-:Y:S01]  /*1ed70*/  FADD.FTZ R170, R95, -R141.reuse ;  /* 0x8000008d5faa7221 */ /* 0x100fe20000010000 */
[--C-:B0-----:R-:W-:Y:S01]  /*1ed80*/  FADD.FTZ R146, R88, -R141.reuse ;  /* 0x8000008d58927221 */ /* 0x101fe20000010000 */
[--C-:B------:R-:W-:Y:S01]  /*1ed90*/  FADD.FTZ R147, R89, -R141.reuse ;  /* 0x8000008d59937221 */ /* 0x100fe20000010000 */
[--C-:B------:R-:W-:Y:S01]  /*1eda0*/  FADD.FTZ R88, R45, -R141.reuse ;  /* 0x8000008d2d587221 */ /* 0x100fe20000010000 */
[--C-:B------:R-:W-:Y:S01]  /*1edb0*/  FADD.FTZ R89, R46, -R141.reuse ;  /* 0x8000008d2e597221 */ /* 0x100fe20000010000 */
[C---:B------:R-:W-:Y:S01]  /*1edc0*/  FMUL.FTZ R45, R140.reuse, R101 ;  /* 0x000000658c2d7220 */ /* 0x040fe20000410000 */
[----:B------:R-:W-:Y:S01]  /*1edd0*/  FMUL.FTZ R46, R140, R102 ;  /* 0x000000668c2e7220 */ /* 0x000fe20000410000 */
[--C-:B------:R-:W-:Y:S01]  /*1ede0*/  FADD.FTZ R156, R93, -R141.reuse ;  /* 0x8000008d5d9c7221 */ /* 0x100fe20000010000 */
[--C-:B------:R-:W-:Y:S01]  /*1edf0*/  FADD.FTZ R138, R79, -R141.reuse ;  /* 0x8000008d4f8a7221 */ /* 0x100fe20000010000 */
        /* <DEDUP_REMOVED lines=10> */
[C---:B------:R-:W-:Y:S01]  /*1eea0*/  FMUL.FTZ R50, R140.reuse, R98 ;  /* 0x000000628c327220 */ /* 0x040fe20000410000 */
[--C-:B------:R-:W-:Y:S01]  /*1eeb0*/  FADD.FTZ R171, R85, -R141.reuse ;  /* 0x8000008d55ab7221 */ /* 0x100fe20000010000 */
[C---:B------:R-:W-:Y:S01]  /*1eec0*/  FMUL.FTZ R48, R140.reuse, R96 ;  /* 0x000000608c307220 */ /* 0x040fe20000410000 */
        /* <DEDUP_REMOVED lines=13> */
[----:B------:R-:W-:Y:S01]  /*1efa0*/  FFMA.FTZ R50, R222, R50, R186 ;  /* 0x00000032de327223 */ /* 0x000fe200000100ba */
[----:B------:R-:W-:-:S04]  /*1efb0*/  IMAD.WIDE.U32 R52, R149, 0x10, R116 ;  /* 0x0000001095347825 */ /* 0x000fc800078e0074 */
        /* <DEDUP_REMOVED lines=23> */
[----:B------:R-:W-:Y:S01]  /*1f130*/  FMUL.FTZ R55, R140, R173 ;  /* 0x000000ad8c377220 */ /* 0x000fe20000410000 */
[----:B------:R-:W-:Y:S01]  /*1f140*/  FFMA.FTZ R49, R177, R49, R187 ;  /* 0x00000031b1317223 */ /* 0x000fe200000100bb */
[----:B------:R-:W-:Y:S01]  /*1f150*/  FFMA.FTZ R48, R176, R48, R188 ;  /* 0x00000030b0307223 */ /* 0x000fe200000100bc */
[----:B------:R-:W5:Y:S01]  /*1f160*/  LDL R222, [R1+0x20] ;  /* 0x0000200001de7983 */ /* 0x000f620000100800 */
[----:B------:R-:W-:-:S03]  /*1f170*/  FMUL.FTZ R141, R140, R171 ;  /* 0x000000ab8c8d7220 */ /* 0x000fc60000410000 */
[----:B------:R-:W5:Y:S04]  /*1f180*/  LDL R149, [R1+0x1c] ;  /* 0x00001c0001957983 */ /* 0x000f680000100800 */
[----:B------:R-:W5:Y:S04]  /*1f190*/  LDL R177, [R1+0x4] ;  /* 0x0000040001b17983 */ /* 0x000f680000100800 */
[----:B------:R-:W5:Y:S04]  /*1f1a0*/  LDL R176, [R1+0x8] ;  /* 0x0000080001b07983 */ /* 0x000f680000100800 */
[----:B------:R-:W5:Y:S04]  /*1f1b0*/  LDL R173, [R1+0xc] ;  /* 0x00000c0001ad7983 */ /* 0x000f680000100800 */
[----:B------:R-:W5:Y:S04]  /*1f1c0*/  LDL R172, [R1+0x10] ;  /* 0x0000100001ac7983 */ /* 0x000f680000100800 */
[----:B------:R-:W5:Y:S01]  /*1f1d0*/  LDL R171, [R1] ;  /* 0x0000000001ab7983 */ /* 0x000f620000100800 */
[----:B--2---:R-:W-:Y:S01]  /*1f1e0*/  FFMA.FTZ R44, R72, R44, R192 ;  /* 0x0000002c482c7223 */ /* 0x004fe200000100c0 */
[----:B---3--:R-:W-:Y:S01]  /*1f1f0*/  FFMA.FTZ R45, R73, R45, R191 ;  /* 0x0000002d492d7223 */ /* 0x008fe200000100bf */
[----:B----4-:R-:W-:Y:S01]  /*1f200*/  FFMA.FTZ R46, R74, R46, R190 ;  /* 0x0000002e4a2e7223 */ /* 0x010fe200000100be */
[----:B-----5:R-:W-:-:S05]  /*1f210*/  FFMA.FTZ R47, R68, R47, R189 ;  /* 0x0000002f442f7223 */ /* 0x020fca00000100bd */
[----:B------:R0:W-:Y:S04]  /*1f220*/  STG.E.128 desc[UR4][R152.64], R44 ;  /* 0x0000002c98007986 */ /* 0x0001e8000c101d04 */
[----:B0-----:R-:W2:Y:S04]  /*1f230*/  LDL R47, [R1+0x24] ;  /* 0x00002400012f7983 */ /* 0x001ea80000100800 */
[----:B------:R-:W3:Y:S04]  /*1f240*/  LDL R46, [R1+0x28] ;  /* 0x00002800012e7983 */ /* 0x000ee80000100800 */
[----:B------:R-:W4:Y:S04]  /*1f250*/  LDL R45, [R1+0x2c] ;  /* 0x00002c00012d7983 */ /* 0x000f280000100800 */
[----:B------:R-:W5:Y:S04]  /*1f260*/  LDL R44, [R1+0x30] ;  /* 0x00003000012c7983 */ /* 0x000f680000100800 */
[----:B------:R-:W5:Y:S04]  /*1f270*/  LDL R152, [R1+0x14] ;  /* 0x0000140001987983 */ /* 0x000f680000100800 */
[----:B------:R-:W5:Y:S01]  /*1f280*/  LDL R153, [R1+0x18] ;  /* 0x0000180001997983 */ /* 0x000f620000100800 */
        /* <DEDUP_REMOVED lines=64> */
[----:B0-----:R-:W-:Y:S01]  /*1f690*/  FFMA.FTZ R49, R149, R147, R179 ;  /* 0x0000009395317223 */ /* 0x001fe200000100b3 */
[----:B------:R-:W-:Y:S01]  /*1f6a0*/  FFMA.FTZ R48, R222, R146, R180 ;  /* 0x00000092de307223 */ /* 0x000fe200000100b4 */
[----:B------:R-:W-:Y:S01]  /*1f6b0*/  FFMA.FTZ R53, R173, R141, R31 ;  /* 0x0000008dad357223 */ /* 0x000fe2000001001f */
[----:B------:R-:W-:Y:S01]  /*1f6c0*/  FFMA.FTZ R52, R172, R139, R145 ;  /* 0x0000008bac347223 */ /* 0x000fe20000010091 */
[----:B------:R-:W-:Y:S01]  /*1f6d0*/  FFMA.FTZ R56, R171, R56, R4 ;  /* 0x00000038ab387223 */ /* 0x000fe20000010004 */
[----:B------:R-:W-:-:S04]  /*1f6e0*/  IMAD.WIDE.U32 R72, R162, 0x10, R116 ;  /* 0x00000010a2487825 */ /* 0x000fc800078e0074 */
        /* <DEDUP_REMOVED lines=11> */
[----:B-----5:R-:W-:Y:S01]  /*1f7a0*/  FFMA.FTZ R44, R44, R155, R184 ;  /* 0x0000009b2c2c7223 */ /* 0x020fe200000100b8 */
[----:B------:R-:W-:-:S04]  /*1f7b0*/  FFMA.FTZ R51, R152, R154, R175 ;  /* 0x0000009a98337223 */ /* 0x000fc800000100af */
[----:B------:R0:W-:Y:S01]  /*1f7c0*/  STG.E.128 desc[UR4][R60.64], R44 ;  /* 0x0000002c3c007986 */ /* 0x0001e2000c101d04 */
[----:B------:R-:W-:-:S05]  /*1f7d0*/  FFMA.FTZ R50, R153, R148, R178 ;  /* 0x0000009499327223 */ /* 0x000fca00000100b2 */
[----:B------:R1:W-:Y:S04]  /*1f7e0*/  STG.E.128 desc[UR4][R62.64], R48 ;  /* 0x000000303e007986 */ /* 0x0003e8000c101d04 */
[----:B------:R2:W-:Y:S01]  /*1f7f0*/  STG.E.128 desc[UR4][R80.64], R52 ;  /* 0x0000003450007986 */ /* 0x0005e2000c101d04 */
[----:B0-----:R-:W-:Y:S01]  /*1f800*/  FFMA.FTZ R47, R246, R138, R37 ;  /* 0x0000008af62f7223 */ /* 0x001fe20000010025 */
[----:B------:R-:W-:Y:S01]  /*1f810*/  FFMA.FTZ R46, R247, R127, R7 ;  /* 0x0000007ff72e7223 */ /* 0x000fe20000010007 */
[----:B------:R-:W-:Y:S01]  /*1f820*/  FFMA.FTZ R45, R248, R126, R36 ;  /* 0x0000007ef82d7223 */ /* 0x000fe20000010024 */
[----:B------:R-:W-:Y:S01]  /*1f830*/  FFMA.FTZ R44, R249, R125, R6 ;  /* 0x0000007df92c7223 */ /* 0x000fe20000010006 */
[----:B------:R-:W-:Y:S04]  /*1f840*/  STG.E.128 desc[UR4][R82.64], R56 ;  /* 0x0000003852007986 */ /* 0x000fe8000c101d04 */
        /* <DEDUP_REMOVED lines=51> */
.L_x_59476:
[----:B------:R-:W-:Y:S05]  /*1fb80*/  EXIT ;  /* 0x000000000000794d */ /* 0x000fea0003800000 */
.L_x_60037:
        /* <DEDUP_REMOVED lines=8> */
.L_x_60040:
[----:B------:R-:W-:Y:S05]  /*1fc10*/  BSYNC B1 ;  /* 0x0000000000017941 */ /* 0x000fea0003800000 */
.L_x_60039:
        /* <DEDUP_REMOVED lines=9> */
.L_x_60041:
[----:B------:R-:W-:Y:S02]  /*1fcb0*/  IMAD.MOV.U32 R140, RZ, RZ, 0x4 ;  /* 0x00000004ff8c7424 */ /* 0x000fe400078e00ff */
[----:B------:R-:W-:Y:S01]  /*1fcc0*/  FADD.FTZ R141, R141, R138 ;  /* 0x0000008a8d8d7221 */ /* 0x000fe20000010000 */
[----:B------:R-:W-:-:S04]  /*1fcd0*/  MOV R138, 0xffffffff ;  /* 0xffffffff008a7802 */ /* 0x000fc80000000f00 */
[----:B------:R-:W-:-:S07]  /*1fce0*/  MOV R157, R141 ;  /* 0x0000008d009d7202 */ /* 0x000fce0000000f00 */
[----:B------:R-:W-:Y:S05]  /*1fcf0*/  WARPSYNC.COLLECTIVE R138, `(.L_x_60042) ;  /* 0x000000008a087348 */ /* 0x000fea0003c00000 */
[----:B------:R0:W1:Y:S02]  /*1fd00*/  SHFL.BFLY P1, R138, R157, R140, R139 ;  /* 0x0c00008c9d8a7389 */ /* 0x000064000002008b */
[----:B01----:R-:W-:Y:S01]  /*1fd10*/  ENDCOLLECTIVE ;  /* 0x000000000000791b */ /* 0x003fe20003800000 */
.L_x_60042:
[----:B------:R-:W-:Y:S02]  /*1fd20*/  IMAD.MOV.U32 R140, RZ, RZ, 0x8 ;  /* 0x00000008ff8c7424 */ /* 0x000fe400078e00ff */
[----:B------:R-:W-:Y:S01]  /*1fd30*/  FADD.FTZ R141, R141, R138 ;  /* 0x0000008a8d8d7221 */ /* 0x000fe20000010000 */
[----:B------:R-:W-:-:S04]  /*1fd40*/  MOV R138, 0xffffffff ;  /* 0xffffffff008a7802 */ /* 0x000fc80000000f00 */
[----:B------:R-:W-:-:S07]  /*1fd50*/  MOV R157, R141 ;  /* 0x0000008d009d7202 */ /* 0x000fce0000000f00 */
[----:B------:R-:W-:Y:S05]  /*1fd60*/  WARPSYNC.COLLECTIVE R138, `(.L_x_60043) ;  /* 0x000000008a087348 */ /* 0x000fea0003c00000 */
[----:B------:R0:W1:Y:S02]  /*1fd70*/  SHFL.BFLY P1, R138, R157, R140, R139 ;  /* 0x0c00008c9d8a7389 */ /* 0x000064000002008b */
[----:B01----:R-:W-:Y:S01]  /*1fd80*/  ENDCOLLECTIVE ;  /* 0x000000000000791b */ /* 0x003fe20003800000 */
.L_x_60043:
[----:B------:R-:W-:Y:S02]  /*1fd90*/  IMAD.MOV.U32 R140, RZ, RZ, 0x10 ;  /* 0x00000010ff8c7424 */ /* 0x000fe400078e00ff */
[----:B------:R-:W-:Y:S01]  /*1fda0*/  FADD.FTZ R141, R141, R138 ;  /* 0x0000008a8d8d7221 */ /* 0x000fe20000010000 */
[----:B------:R-:W-:-:S04]  /*1fdb0*/  MOV R138, 0xffffffff ;  /* 0xffffffff008a7802 */ /* 0x000fc80000000f00 */
[----:B------:R-:W-:-:S07]  /*1fdc0*/  MOV R157, R141 ;  /* 0x0000008d009d7202 */ /* 0x000fce0000000f00 */
[----:B------:R-:W-:Y:S05]  /*1fdd0*/  WARPSYNC.COLLECTIVE R138, `(.L_x_60044) ;  /* 0x000000008a087348 */ /* 0x000fea0003c00000 */
[----:B------:R0:W1:Y:S02]  /*1fde0*/  SHFL.BFLY P1, R138, R157, R140, R139 ;  /* 0x0c00008c9d8a7389 */ /* 0x000064000002008b */
[----:B01----:R-:W-:Y:S01]  /*1fdf0*/  ENDCOLLECTIVE ;  /* 0x000000000000791b */ /* 0x003fe20003800000 */
.L_x_60044:
        /* <DEDUP_REMOVED lines=169> */
.L_x_60045:
[----:B------:R-:W-:Y:S01]  /*20890*/  HFMA2.MMA R140, -RZ, RZ, 0, 1.1920928955078125e-07 ;  /* 0x00000002ff8c7435 */ /* 0x000fe200000001ff */
[----:B------:R-:W-:Y:S01]  /*208a0*/  FADD.FTZ R141, R141, R138 ;  /* 0x0000008a8d8d7221 */ /* 0x000fe20000010000 */
[----:B------:R-:W-:-:S03]  /*208b0*/  MOV R138, 0xffffffff ;  /* 0xffffffff008a7802 */ /* 0x000fc60000000f00 */
[----:B------:R-:W-:-:S07]  /*208c0*/  IMAD.MOV.U32 R157, RZ, RZ, R141 ;  /* 0x000000ffff9d7224 */ /* 0x000fce00078e008d */
[----:B------:R-:W-:Y:S05]  /*208d0*/  WARPSYNC.COLLECTIVE R138, `(.L_x_60046) ;  /* 0x000000008a087348 */ /* 0x000fea0003c00000 */
[----:B------:R0:W1:Y:S02]  /*208e0*/  SHFL.BFLY P1, R138, R157, R140, R139 ;  /* 0x0c00008c9d8a7389 */ /* 0x000064000002008b */
[----:B01----:R-:W-:Y:S01]  /*208f0*/  ENDCOLLECTIVE ;  /* 0x000000000000791b */ /* 0x003fe20003800000 */
.L_x_60046:
[----:B------:R-:W-:Y:S01]  /*20900*/  HFMA2.MMA R140, -RZ, RZ, 0, 2.384185791015625e-07 ;  /* 0x00000004ff8c7435 */ /* 0x000fe200000001ff */
[----:B------:R-:W-:Y:S01]  /*20910*/  FADD.FTZ R141, R141, R138 ;  /* 0x0000008a8d8d7221 */ /* 0x000fe20000010000 */
[----:B------:R-:W-:-:S03]  /*20920*/  MOV R138, 0xffffffff ;  /* 0xffffffff008a7802 */ /* 0x000fc60000000f00 */
[----:B------:R-:W-:-:S07]  /*20930*/  IMAD.MOV.U32 R157, RZ, RZ, R141 ;  /* 0x000000ffff9d7224 */ /* 0x000fce00078e008d */
[----:B------:R-:W-:Y:S05]  /*20940*/  WARPSYNC.COLLECTIVE R138, `(.L_x_60047) ;  /* 0x000000008a087348 */ /* 0x000fea0003c00000 */
[----:B------:R0:W1:Y:S02]  /*20950*/  SHFL.BFLY P1, R138, R157, R140, R139 ;  /* 0x0c00008c9d8a7389 */ /* 0x000064000002008b */
[----:B01----:R-:W-:Y:S01]  /*20960*/  ENDCOLLECTIVE ;  /* 0x000000000000791b */ /* 0x003fe20003800000 */
.L_x_60047:
[----:B------:R-:W-:Y:S01]  /*20970*/  HFMA2.MMA R140, -RZ, RZ, 0, 4.76837158203125e-07 ;  /* 0x00000008ff8c7435 */ /* 0x000fe200000001ff */
[----:B------:R-:W-:Y:S01]  /*20980*/  FADD.FTZ R141, R141, R138 ;  /* 0x0000008a8d8d7221 */ /* 0x000fe20000010000 */
[----:B------:R-:W-:-:S03]  /*20990*/  MOV R138, 0xffffffff ;  /* 0xffffffff008a7802 */ /* 0x000fc60000000f00 */
[----:B------:R-:W-:-:S07]  /*209a0*/  IMAD.MOV.U32 R157, RZ, RZ, R141 ;  /* 0x000000ffff9d7224 */ /* 0x000fce00078e008d */
[----:B------:R-:W-:Y:S05]  /*209b0*/  WARPSYNC.COLLECTIVE R138, `(.L_x_60048) ;  /* 0x000000008a087348 */ /* 0x000fea0003c00000 */
[----:B------:R0:W1:Y:S02]  /*209c0*/  SHFL.BFLY P1, R138, R157, R140, R139 ;  /* 0x0c00008c9d8a7389 */ /* 0x000064000002008b */
[----:B01----:R-:W-:Y:S01]  /*209d0*/  ENDCOLLECTIVE ;  /* 0x000000000000791b */ /* 0x003fe20003800000 */
.L_x_60048:
[----:B------:R-:W-:Y:S01]  /*209e0*/  HFMA2.MMA R140, -RZ, RZ, 0, 9.5367431640625e-07 ;  /* 0x00000010ff8c7435 */ /* 0x000fe200000001ff */
[----:B------:R-:W-:Y:S01]  /*209f0*/  FADD.FTZ R141, R141, R138 ;  /* 0x0000008a8d8d7221 */ /* 0x000fe20000010000 */
[----:B------:R-:W-:-:S03]  /*20a00*/  MOV R138, 0xffffffff ;  /* 0xffffffff008a7802 */ /* 0x000fc60000000f00 */
[----:B------:R-:W-:-:S07]  /*20a10*/  IMAD.MOV.U32 R157, RZ, RZ, R141 ;  /* 0x000000ffff9d7224 */ /* 0x000fce00078e008d */
[----:B------:R-:W-:Y:S05]  /*20a20*/  WARPSYNC.COLLECTIVE R138, `(.L_x_60049) ;  /* 0x000000008a087348 */ /* 0x000fea0003c00000 */
[----:B------:R0:W1:Y:S02]  /*20a30*/  SHFL.BFLY P1, R138, R157, R140, R139 ;  /* 0x0c00008c9d8a7389 */ /* 0x000064000002008b */
[----:B01----:R-:W-:Y:S01]  /*20a40*/  ENDCOLLECTIVE ;  /* 0x000000000000791b */ /* 0x003fe20003800000 */
.L_x_60049:
[----:B------:R-:W-:Y:S05]  /*20a50*/  BRA `(.L_x_60050) ;  /* 0xffffffd800fc7947 */ /* 0x000fea000383ffff */
.L_x_60051:
        /* <DEDUP_REMOVED lines=10> */
.L_x_72417:


//--------------------- .text._ZN10layer_norm13ln_fwd_kernelINS_13Kernel_traitsI6__halfffffjLj2560ELj1ELj4ELj1ELj16ENS_18Kernel_traits_baseILj2560ES2_ffffjLj128EEEEELb1ELb0ELb1ELb0EEEvNS_9FwdParamsE --------------------------
	.section	.text._ZN10layer_norm13ln_fwd_kernelINS_13Kernel_traitsI6__halfffffjLj2560ELj1ELj4ELj1ELj16ENS_18Kernel_traits_baseILj2560ES2_ffffjLj128EEEEELb1ELb0ELb1ELb0EEEvNS_9FwdParamsE,"ax",@progbits
	.align	128
        .global         _ZN10layer_norm13ln_fwd_kernelINS_13Kernel_traitsI6__halfffffjLj2560ELj1ELj4ELj1ELj16ENS_18Kernel_traits_baseILj2560ES2_ffffjLj128EEEEELb1ELb0ELb1ELb0EEEvNS_9FwdParamsE
        .type           _ZN10layer_norm13ln_fwd_kernelINS_13Kernel_traitsI6__halfffffjLj2560ELj1ELj4ELj1ELj16ENS_18Kernel_traits_baseILj2560ES2_ffffjLj128EEEEELb1ELb0ELb1ELb0EEEvNS_9FwdParamsE,@function
        .size           _ZN10layer_norm13ln_fwd_kernelINS_13Kernel_traitsI6__halfffffjLj2560ELj1ELj4ELj1ELj16ENS_18Kernel_traits_baseILj2560ES2_ffffjLj128EEEEELb1ELb0ELb1ELb0EEEvNS_9FwdParamsE,(.L_x_72418 - _ZN10layer_norm13ln_fwd_kernelINS_13Kernel_traitsI6__halfffffjLj2560ELj1ELj4ELj1ELj16ENS_18Kernel_traits_baseILj2560ES2_ffffjLj128EEEEELb1ELb0ELb1ELb0EEEvNS_9FwdParamsE)
        .other          _ZN10layer_norm13ln_fwd_kernelINS_13Kernel_traitsI6__halfffffjLj2560ELj1ELj4ELj1ELj16ENS_18Kernel_traits_baseILj2560ES2_ffffjLj128EEEEELb1ELb0ELb1ELb0EEEvNS_9FwdParamsE,@"STO_CUDA_ENTRY STV_DEFAULT"
_ZN10layer_norm13ln_fwd_kernelINS_13Kernel_traitsI6__halfffffjLj2560ELj1ELj4ELj1ELj16ENS_18Kernel_traits_baseILj2560ES2_ffffjLj128EEEEELb1ELb0ELb1ELb0EEEvNS_9FwdParamsE:
.text._ZN10layer_norm13ln_fwd_kernelINS_13Kernel_traitsI6__halfffffjLj2560ELj1ELj4ELj1ELj16ENS_18Kernel_traits_baseILj2560ES2_ffffjLj128EEEEELb1ELb0ELb1ELb0EEEvNS_9FwdParamsE:
        /* <DEDUP_REMOVED lines=22> */
[----:B-----5:R-:W-:Y:S02]  /*0160*/  SHF.R.S32.HI R0, RZ, 0x1f, R13 ;  /* 0x0000001fff007819 */ /* 0x020fe4000001140d */
[----:B-1----:R-:W-:Y:S02]  /*0170*/  LOP3.LUT R159, R10, 0x1f, RZ, 0xc0, !PT ;  /* 0x0000001f0a9f7812 */ /* 0x002fe400078ec0ff */
[----:B------:R-:W-:Y:S01]  /*0180*/  LEA.HI R0, R0, R13, RZ, 0x2 ;  /* 0x0000000d00007211 */ /* 0x000fe200078f10ff */
[----:B----4-:R-:W-:-:S02]  /*0190*/  IMAD R162, R11, UR8, R10 ;  /* 0x000000080ba27c24 */ /* 0x010fc4000f8e020a */
[----:B------:R-:W-:Y:S01]  /*01a0*/  IMAD.MOV.U32 R61, RZ, RZ, R159 ;  /* 0x000000ffff3d7224 */ /* 0x000fe200078e009f */
        /* <DEDUP_REMOVED lines=42> */
[C---:B------:R-:W-:Y:S02]  /*0450*/  ISETP.GE.U32.AND P6, PT, R158.reuse, 0x40, PT ;  /* 0x000000409e00780c */ /* 0x040fe40003fc6070 */
[C---:B------:R-:W-:Y:S02]  /*0460*/  ISETP.GE.U32.AND P5, PT, R158.reuse, 0x60, PT ;  /* 0x000000609e00780c */ /* 0x040fe40003fa6070 */
[----:B------:R-:W-:Y:S01]  /*0470*/  LOP3.LUT R8, R7, UR14, R2, 0x96, !PT ;  /* 0x0000000e07087c12 */ /* 0x000fe2000f8e9602 */
[----:B------:R-:W-:Y:S01]  /*0480*/  IMAD.WIDE.U32 R2, R3, -0x2daee0ad, RZ ;  /* 0xd2511f5303027825 */ /* 0x000fe200078e00ff */
[----:B------:R-:W-:-:S02]  /*0490*/  LOP3.LUT P1, RZ, R158, 0xffffffe0, RZ, 0xc0, !PT ;  /* 0xffffffe09eff7812 */ /* 0x000fc4000782c0ff */
[----:B------:R-:W-:Y:S01]  /*04a0*/  ISETP.GE.U32.AND P4, PT, R158, 0x80, PT ;  /* 0x000000809e00780c */ /* 0x000fe20003f86070 */
[----:B------:R-:W-:Y:S01]  /*04b0*/  IMAD.WIDE.U32 R8, R8, -0x2daee0ad, RZ ;  /* 0xd2511f5308087825 */ /* 0x000fe200078e00ff */
[----:B------:R-:W-:Y:S02]  /*04c0*/  ISETP.GE.U32.AND P3, PT, R158, 0xa0, PT ;  /* 0x000000a09e00780c */ /* 0x000fe40003f66070 */
[----:B------:R-:W-:Y:S02]  /*04d0*/  LOP3.LUT R3, R3, UR15, R4, 0x96, !PT ;  /* 0x0000000f03037c12 */ /* 0x000fe4000f8e9604 */
[----:B------:R-:W-:Y:S02]  /*04e0*/  @P6 LOP3.LUT R167, R167, 0x4, RZ, 0xfc, !PT ;  /* 0x00000004a7a76812 */ /* 0x000fe400078efcff */
[----:B------:R-:W-:Y:S01]  /*04f0*/  LOP3.LUT R18, R9, UR17, R2, 0x96, !PT ;  /* 0x0000001109127c12 */ /* 0x000fe2000f8e9602 */
[----:B------:R-:W-:Y:S01]  /*0500*/  IMAD.WIDE.U32 R2, R3, -0x326172a9, RZ ;  /* 0xcd9e8d5703027825 */ /* 0x000fe200078e00ff */
[----:B------:R-:W-:-:S03]  /*0510*/  LOP3.LUT R167, R167, 0xfffffffd, RZ, 0xc0, !PT ;  /* 0xfffffffda7a77812 */ /* 0x000fc600078ec0ff */
[----:B------:R-:W-:Y:S01]  /*0520*/  IMAD.WIDE.U32 R18, R18, -0x326172a9, RZ ;  /* 0xcd9e8d5712127825 */ /* 0x000fe200078e00ff */
[----:B------:R-:W-:Y:S02]  /*0530*/  @P5 LOP3.LUT R167, R167, 0x2, RZ, 0xfc, !PT ;  /* 0x00000002a7a75812 */ /* 0x000fe400078efcff */
[----:B------:R-:W-:Y:S02]  /*0540*/  LOP3.LUT R6, R3, UR16, R6, 0x96, !PT ;  /* 0x0000001003067c12 */ /* 0x000fe4000f8e9606 */
[----:B------:R-:W-:Y:S02]  /*0550*/  LOP3.LUT R167, R167, 0xfffffffe, RZ, 0xc0, !PT ;  /* 0xfffffffea7a77812 */ /* 0x000fe400078ec0ff */
[----:B------:R-:W-:Y:S02]  /*0560*/  @P3 LOP3.LUT R157, R157, 0x80000000, RZ, 0xfc, !PT ;  /* 0x800000009d9d3812 */ /* 0x000fe400078efcff */
        /* <DEDUP_REMOVED lines=14> */
.L_x_60053:
[----:B------:R-:W-:Y:S05]  /*0650*/  BSYNC B0 ;  /* 0x0000000000007941 */ /* 0x000fea0003800000 */
.L_x_60052:
        /* <DEDUP_REMOVED lines=13> */
.L_x_60055:
[----:B------:R-:W-:Y:S05]  /*0730*/  BSYNC B0 ;  /* 0x0000000000007941 */ /* 0x000fea0003800000 */
.L_x_60054:
        /* <DEDUP_REMOVED lines=13> */
.L_x_60057:
[----:B------:R-:W-:Y:S05]  /*0810*/  BSYNC B0 ;  /* 0x0000000000007941 */ /* 0x000fea0003800000 */
.L_x_60056:
        /* <DEDUP_REMOVED lines=13> */
.L_x_60059:
[----:B------:R-:W-:Y:S05]  /*08f0*/  BSYNC B0 ;  /* 0x0000000000007941 */ /* 0x000fea0003800000 */
.L_x_60058:
        /* <DEDUP_REMOVED lines=13> */
.L_x_60061:
[----:B------:R-:W-:Y:S05]  /*09d0*/  BSYNC B0 ;  /* 0x0000000000007941 */ /* 0x000fea0003800000 */
.L_x_60060:
        /* <DEDUP_REMOVED lines=22> */
.L_x_60063:
[----:B------:R-:W-:Y:S05]  /*0b40*/  BSYNC B0 ;  /* 0x0000000000007941 */ /* 0x000fea0003800000 */
.L_x_60062:
        /* <DEDUP_REMOVED lines=21> */
.L_x_60065:
[----:B------:R-:W-:Y:S05]  /*0ca0*/  BSYNC B0 ;  /* 0x0000000000007941 */ /* 0x000fea0003800000 */
.L_x_60064:
        /* <DEDUP_REMOVED lines=16> */
.L_x_60067:
[----:B------:R-:W-:Y:S05]  /*0db0*/  BSYNC B0 ;  /* 0x0000000000007941 */ /* 0x000fea0003800000 */
.L_x_60066:
        /* <DEDUP_REMOVED lines=17> */
.L_x_60069:
[----:B------:R-:W-:Y:S05]  /*0ed0*/  BSYNC B0 ;  /* 0x0000000000007941 */ /* 0x000fea0003800000 */
.L_x_60068:
        /* <DEDUP_REMOVED lines=16> */
.L_x_60071:
[----:B------:R-:W-:Y:S05]  /*0fe0*/  BSYNC B0 ;  /* 0x0000000000007941 */ /* 0x000fea0003800000 */
.L_x_60070:
        /* <DEDUP_REMOVED lines=16> */
.L_x_60073:
[----:B------:R-:W-:Y:S05]  /*10f0*/  BSYNC B0 ;  /* 0x0000000000007941 */ /* 0x000fea0003800000 */
.L_x_60072:
        /* <DEDUP_REMOVED lines=16> */
.L_x_60075:
[----:B------:R-:W-:Y:S05]  /*1200*/  BSYNC B0 ;  /* 0x0000000000007941 */ /* 0x000fea0003800000 */
.L_x_60074:
        /* <DEDUP_REMOVED lines=16> */
.L_x_60077:
[----:B------:R-:W-:Y:S05]  /*1310*/  BSYNC B0 ;  /* 0x0000000000007941 */ /* 0x000fea0003800000 */
.L_x_60076:
        /* <DEDUP_REMOVED lines=16> */
.L_x_60079:
[----:B------:R-:W-:Y:S05]  /*1420*/  BSYNC B0 ;  /* 0x0000000000007941 */ /* 0x000fea0003800000 */
.L_x_60078:
        /* <DEDUP_REMOVED lines=16> */
.L_x_60081:
[----:B------:R-:W-:Y:S05]  /*1530*/  BSYNC B0 ;  /* 0x0000000000007941 */ /* 0x000fea0003800000 */
.L_x_60080:
        /* <DEDUP_REMOVED lines=16> */
.L_x_60083:
[----:B------:R-:W-:Y:S05]  /*1640*/  BSYNC B0 ;  /* 0x0000000000007941 */ /* 0x000fea0003800000 */
.L_x_60082:
        /* <DEDUP_REMOVED lines=16> */
.L_x_60085:
[----:B------:R-:W-:Y:S05]  /*1750*/  BSYNC B0 ;  /* 0x0000000000007941 */ /* 0x000fea0003800000 */
.L_x_60084:
        /* <DEDUP_REMOVED lines=16> */
.L_x_60087:
[----:B------:R-:W-:Y:S05]  /*1860*/  BSYNC B0 ;  /* 0x0000000000007941 */ /* 0x000fea0003800000 */
.L_x_60086:
        /* <DEDUP_REMOVED lines=16> */
.L_x_60089:
[----:B------:R-:W-:Y:S05]  /*1970*/  BSYNC B0 ;  /* 0x0000000000007941 */ /* 0x000fea0003800000 */
.L_x_60088:
        /* <DEDUP_REMOVED lines=15> */
.L_x_60091:
[----:B------:R-:W-:Y:S05]  /*1a70*/  BSYNC B0 ;  /* 0x0000000000007941 */ /* 0x000fea0003800000 */
.L_x_60090:
[----:B------:R-:W-:Y:S01]  /*1a80*/  ULDC UR26, c[0x0][0x214] ;  /* 0x00008500001a7ab9 */ /* 0x000fe20000000800 */
[----:B------:R-:W-:Y:S02]  /*1a90*/  LOP3.LUT R140, R19, UR23, R140, 0x96, !PT ;  /* 0x00000017138c7c12 */ /* 0x000fe4000f8e968c */
[----:B------:R-:W-:-:S13]  /*1aa0*/  ISETP.GE.AND P0, PT, R156, UR26, PT ;  /* 0x0000001a9c007c0c */ /* 0x000fda000bf06270 */
[----:B------:R-:W-:Y:S05]  /*1ab0*/  @P0 EXIT ;  /* 0x000000000000094d */ /* 0x000fea0003800000 */
[----:B------:R-:W-:Y:S01]  /*1ac0*/  IMAD R0, R0, -0x326172a9, RZ ;  /* 0xcd9e8d5700007824 */ /* 0x000fe200078e02ff */
[--C-:B-----5:R-:W-:Y:S01]  /*1ad0*/  SHF.R.U64 R234, R48, 0x10, R49.reuse ;  /* 0x0000001030ea7819 */ /* 0x120fe20000001231 */
[----:B------:R-:W-:Y:S01]  /*1ae0*/  IMAD.HI.U32 R155, R140, -0x326172a9, RZ ;  /* 0xcd9e8d578c9b7827 */ /* 0x000fe200078e00ff */
[----:B------:R-:W-:Y:S01]  /*1af0*/  SHF.R.U32.HI R66, RZ, 0x10, R49 ;  /* 0x00000010ff427819 */ /* 0x000fe20000011631 */
[----:B------:R-:W-:Y:S01]  /*1b00*/  ULDC.U8 UR26, c[0x0][0x2a0] ;  /* 0x0000a800001a7ab9 */ /* 0x000fe20000000000 */
[----:B------:R-:W-:Y:S01]  /*1b10*/  SHF.R.U64 R74, R38, 0x10, R39 ;  /* 0x00000010264a7819 */ /* 0x000fe20000001227 */
[----:B------:R-:W-:Y:S01]  /*1b20*/  IMAD.MOV.U32 R69, RZ, RZ, R49 ;  /* 0x000000ffff457224 */ /* 0x000fe200078e0031 */
[----:B------:R-:W-:Y:S01]  /*1b30*/  SHF.R.U32.HI R72, RZ, 0x10, R39 ;  /* 0x00000010ff487819 */ /* 0x000fe20000011627 */
[----:B------:R-:W-:Y:S01]  /*1b40*/  IMAD.MOV.U32 R78, RZ, RZ, R38 ;  /* 0x000000ffff4e7224 */ /* 0x000fe200078e0026 */
[----:B------:R-:W-:Y:S01]  /*1b50*/  SHF.R.U64 R250, R34, 0x10, R35 ;  /* 0x0000001022fa7819 */ /* 0x000fe20000001223 */
[----:B------:R-:W-:Y:S01]  /*1b60*/  IMAD.MOV.U32 R75, RZ, RZ, R39 ;  /* 0x000000ffff4b7224 */ /* 0x000fe200078e0027 */
[--C-:B------:R-:W-:Y:S01]  /*1b70*/  SHF.R.U32.HI R70, RZ, 0x10, R35.reuse ;  /* 0x00000010ff467819 */ /* 0x100fe20000011623 */
[----:B------:R-:W-:Y:S01]  /*1b80*/  IMAD.MOV.U32 R73, RZ, RZ, R35 ;  /* 0x000000ffff497224 */ /* 0x000fe200078e0023 */
[----:B------:R-:W-:Y:S01]  /*1b90*/  SHF.R.U64 R218, R62, 0x10, R63 ;  /* 0x000000103eda7819 */ /* 0x000fe2000000123f */
[----:B------:R-:W-:Y:S01]  /*1ba0*/  IMAD.MOV.U32 R220, RZ, RZ, R62 ;  /* 0x000000ffffdc7224 */ /* 0x000fe200078e003e */
[--C-:B------:R-:W-:Y:S01]  /*1bb0*/  SHF.R.U64 R134, R36, 0x10, R37.reuse ;  /* 0x0000001024867819 */ /* 0x100fe20000001225 */
[----:B------:R-:W-:Y:S01]  /*1bc0*/  IMAD.MOV.U32 R64, RZ, RZ, R36 ;  /* 0x000000ffff407224 */ /* 0x000fe200078e0024 */
[----:B------:R-:W-:Y:S01]  /*1bd0*/  MOV R133, R37 ;  /* 0x0000002500857202 */ /* 0x000fe20000000f00 */
[----:B------:R-:W-:Y:S01]  /*1be0*/  IMAD.MOV.U32 R62, RZ, RZ, R32 ;  /* 0x000000ffff3e7224 */ /* 0x000fe200078e0020 */
[----:B------:R-:W-:Y:S01]  /*1bf0*/  SHF.R.U32.HI R132, RZ, 0x10, R37 ;  /* 0x00000010ff847819 */ /* 0x000fe20000011625 */
[----:B------:R-:W-:Y:S01]  /*1c00*/  IMAD.MOV.U32 R37, RZ, RZ, R33 ;  /* 0x000000ffff257224 */ /* 0x000fe200078e0021 */
[----:B------:R-:W-:Y:S01]  /*1c10*/  SHF.R.U64 R49, R40, 0x10, R41 ;  /* 0x0000001028317819 */ /* 0x000fe20000001229 */
[----:B------:R-:W-:Y:S01]  /*1c20*/  HADD2.F32 R40, -RZ, R40.H0_H0 ;  /* 0x20000028ff287230 */ /* 0x000fe20000004100 */
[----:B------:R-:W-:Y:S01]  /*1c30*/  MOV R252, R34 ;  /* 0x0000002200fc7202 */ /* 0x000fe20000000f00 */
[----:B------:R-:W-:Y:S01]  /*1c40*/  IMAD.MOV.U32 R244, RZ, RZ, R30 ;  /* 0x000000fffff47224 */ /* 0x000fe200078e001e */
[--C-:B------:R-:W-:Y:S01]  /*1c50*/  SHF.R.U64 R242, R30, 0x10, R31.reuse ;  /* 0x000000101ef27819 */ /* 0x100fe2000000121f */
[----:B------:R-:W-:Y:S01]  /*1c60*/  IMAD.MOV.U32 R196, RZ, RZ, R26 ;  /* 0x000000ffffc47224 */ /* 0x000fe200078e001a */
[----:B------:R-:W-:Y:S01]  /*1c70*/  MOV R71, R31 ;  /* 0x0000001f00477202 */ /* 0x000fe20000000f00 */
[----:B------:R-:W-:Y:S01]  /*1c80*/  IMAD.MOV.U32 R188, RZ, RZ, R22 ;  /* 0x000000ffffbc7224 */ /* 0x000fe200078e0016 */
[----:B------:R-:W-:Y:S01]  /*1c90*/  SHF.R.U32.HI R68, RZ, 0x10, R31 ;  /* 0x00000010ff447819 */ /* 0x000fe2000001161f */
[----:B------:R-:W-:Y:S01]  /*1ca0*/  IMAD.MOV.U32 R31, RZ, RZ, R23 ;  /* 0x000000ffff1f7224 */ /* 0x000fe200078e0017 */
[--C-:B------:R-:W-:Y:S01]  /*1cb0*/  SHF.R.U64 R194, R26, 0x10, R27.reuse ;  /* 0x000000101ac27819 */ /* 0x100fe2000000121b */
[----:B------:R-:W-:Y:S01]  /*1cc0*/  IMAD.MOV.U32 R56, RZ, RZ, R20 ;  /* 0x000000ffff387224 */ /* 0x000fe200078e0014 */
[----:B------:R-:W-:Y:S01]  /*1cd0*/  MOV R39, R27 ;  /* 0x0000001b00277202 */ /* 0x000fe20000000f00 */
[----:B------:R-:W-:Y:S01]  /*1ce0*/  IMAD R154, R18, -0x2daee0ad, RZ ;  /* 0xd2511f53129a7824 */ /* 0x000fe200078e02ff */
[----:B------:R-:W-:Y:S01]  /*1cf0*/  SHF.R.U32.HI R35, RZ, 0x10, R27 ;  /* 0x00000010ff237819 */ /* 0x000fe2000001161b */
[----:B------:R-:W-:Y:S01]  /*1d00*/  STL [R1+0x58], R40 ;  /* 0x0000582801007387 */ /* 0x000fe20000100800 */
[--C-:B------:R-:W-:Y:S01]  /*1d10*/  SHF.R.U64 R38, R32, 0x10, R33.reuse ;  /* 0x0000001020267819 */ /* 0x100fe20000001221 */
[----:B------:R-:W-:Y:S01]  /*1d20*/  HADD2.F32 R153, -RZ, R10.H0_H0 ;  /* 0x2000000aff997230 */ /* 0x000fe20000004100 */
[----:B------:R-:W-:Y:S01]  /*1d30*/  SHF.R.U32.HI R36, RZ, 0x10, R33 ;  /* 0x00000010ff247819 */ /* 0x000fe20000011621 */
[----:B------:R-:W-:Y:S01]  /*1d40*/  IMAD.MOV.U32 R33, RZ, RZ, R29 ;  /* 0x000000ffff217224 */ /* 0x000fe200078e001d */
[----:B------:R-:W-:Y:S01]  /*1d50*/  LOP3.LUT R155, R155, UR24, R0, 0x96, !PT ;  /* 0x000000189b9b7c12 */ /* 0x000fe2000f8e9600 */
[----:B------:R-:W-:Y:S01]  /*1d60*/  HADD2.F32 R0, -RZ, R41.H0_H0 ;  /* 0x20000029ff007230 */ /* 0x000fe20000004100 */
[----:B------:R-:W-:Y:S01]  /*1d70*/  MOV R228, R58 ;  /* 0x0000003a00e47202 */ /* 0x000fe20000000f00 */
[----:B------:R-:W-:Y:S01]  /*1d80*/  IMAD.MOV.U32 R83, RZ, RZ, R55 ;  /* 0x000000ffff537224 */ /* 0x000fe200078e0037 */
[----:B------:R-:W-:Y:S01]  /*1d90*/  SHF.R.U64 R226, R58, 0x10, R59 ;  /* 0x000000103ae27819 */ /* 0x000fe2000000123b */
[----:B------:R-:W-:Y:S01]  /*1da0*/  IMAD.MOV.U32 R58, RZ, RZ, R24 ;  /* 0x000000ffff3a7224 */ /* 0x000fe200078e0018 */
[--C-:B------:R-:W-:Y:S01]  /*1db0*/  SHF.R.U64 R186, R22, 0x10, R23.reuse ;  /* 0x0000001016ba7819 */ /* 0x100fe20000001217 */
[----:B------:R0:W-:Y:S01]  /*1dc0*/  STL [R1+0x48], R0 ;  /* 0x0000480001007387 */ /* 0x0001e20000100800 */
[----:B------:R-:W-:Y:S01]  /*1dd0*/  SHF.R.U32.HI R27, RZ, 0x10, R23 ;  /* 0x00000010ff1b7819 */ /* 0x000fe20000011617 */
[----:B------:R-:W-:Y:S01]  /*1de0*/  IMAD.MOV.U32 R23, RZ, RZ, R47 ;  /* 0x000000ffff177224 */ /* 0x000fe200078e002f */
[----:B------:R-:W-:Y:S01]  /*1df0*/  MOV R60, R28 ;  /* 0x0000001c003c7202 */ /* 0x000fe20000000f00 */
[----:B------:R-:W-:Y:S01]  /*1e00*/  HADD2.F32 R149, -RZ, R8.H0_H0 ;  /* 0x20000008ff957230 */ /* 0x000fe20000004100 */
[--C-:B------:R-:W-:Y:S01]  /*1e10*/  SHF.R.U64 R34, R28, 0x10, R29.reuse ;  /* 0x000000101c227819 */ /* 0x100fe2000000121d */
[----:B------:R-:W-:Y:S01]  /*1e20*/  IMAD.MOV.U32 R236, RZ, RZ, R48 ;  /* 0x000000ffffec7224 */ /* 0x000fe200078e0030 */
[----:B------:R-:W-:Y:S01]  /*1e30*/  SHF.R.U32.HI R32, RZ, 0x10, R29 ;  /* 0x00000010ff207819 */ /* 0x000fe2000001161d */
[----:B------:R-:W-:Y:S01]  /*1e40*/  HADD2.F32 R147, -RZ, R6.H0_H0 ;  /* 0x20000006ff937230 */ /* 0x000fe20000004100 */
[--C-:B------:R-:W-:Y:S01]  /*1e50*/  SHF.R.U64 R178, R46, 0x10, R47.reuse ;  /* 0x000000102eb27819 */ /* 0x100fe2000000122f */
[----:B0-----:R-:W-:Y:S01]  /*1e60*/  HADD2.F32 R0, -RZ, R15.H0_H0 ;  /* 0x2000000fff007230 */ /* 0x001fe20000004100 */
[----:B------:R-:W-:Y:S01]  /*1e70*/  SHF.R.U32.HI R19, RZ, 0x10, R47 ;  /* 0x00000010ff137819 */ /* 0x000fe2000001162f */
[----:B------:R-:W-:Y:S01]  /*1e80*/  HADD2.F32 R146, -RZ, R7.H0_H0 ;  /* 0x20000007ff927230 */ /* 0x000fe20000004100 */
[--C-:B------:R-:W-:Y:S01]  /*1e90*/  SHF.R.U64 R30, R24, 0x10, R25.reuse ;  /* 0x00000010181e7819 */ /* 0x100fe20000001219 */
[----:B------:R-:W-:Y:S01]  /*1ea0*/  HADD2.F32 R145, -RZ, R4.H0_H0 ;  /* 0x20000004ff917230 */ /* 0x000fe20000004100 */
[----:B------:R-:W-:Y:S01]  /*1eb0*/  MOV R29, R25 ;  /* 0x00000019001d7202 */ /* 0x000fe20000000f00 */
[----:B------:R-:W-:Y:S01]  /*1ec0*/  HADD2.F32 R144, -RZ, R5.H0_H0 ;  /* 0x20000005ff907230 */ /* 0x000fe20000004100 */
[----:B------:R-:W-:Y:S01]  /*1ed0*/  SHF.R.U32.HI R28, RZ, 0x10, R25 ;  /* 0x00000010ff1c7819 */ /* 0x000fe20000011619 */
[--C-:B------:R-:W-:Y:S01]  /*1ee0*/  IMAD.MOV.U32 R25, RZ, RZ, R21.reuse ;  /* 0x000000ffff197224 */ /* 0x100fe200078e0015 */
[--C-:B------:R-:W-:Y:S01]  /*1ef0*/  SHF.R.U64 R26, R20, 0x10, R21.reuse ;  /* 0x00000010141a7819 */ /* 0x100fe20000001215 */
[----:B------:R-:W-:Y:S01]  /*1f00*/  HADD2.F32 R143, -RZ, R2.H0_H0 ;  /* 0x20000002ff8f7230 */ /* 0x000fe20000004100 */
[----:B------:R-:W-:Y:S01]  /*1f10*/  SHF.R.U32.HI R24, RZ, 0x10, R21 ;  /* 0x00000010ff187819 */ /* 0x000fe20000011615 */
[----:B------:R-:W-:Y:S01]  /*1f20*/  IMAD.MOV.U32 R21, RZ, RZ, R45 ;  /* 0x000000ffff157224 */ /* 0x000fe200078e002d */
[----:B------:R-:W-:Y:S01]  /*1f30*/  SHF.R.U64 R47, R14, 0x10, R15 ;  /* 0x000000100e2f7819 */ /* 0x000fe2000000120f */
[----:B------:R-:W-:Y:S01]  /*1f40*/  HADD2.F32 R14, -RZ, R14.H0_H0 ;  /* 0x2000000eff0e7230 */ /* 0x000fe20000004100 */
[--C-:B------:R-:W-:Y:S01]  /*1f50*/  SHF.R.U64 R22, R44, 0x10, R45.reuse ;  /* 0x000000102c167819 */ /* 0x100fe2000000122d */
[----:B------:R-:W-:Y:S01]  /*1f60*/  HADD2.F32 R142, -RZ, R3.H0_H0 ;  /* 0x20000003ff8e7230 */ /* 0x000fe20000004100 */
[----:B------:R-:W-:Y:S01]  /*1f70*/  SHF.R.U32.HI R20, RZ, 0x10, R45 ;  /* 0x00000010ff147819 */ /* 0x000fe2000001162d */
[----:B------:R-:W-:Y:S01]  /*1f80*/  IMAD.HI.U32 R45, R85, -0x2daee0ad, RZ ;  /* 0xd2511f53552d7827 */ /* 0x000fe200078e00ff */
[----:B------:R-:W-:Y:S01]  /*1f90*/  MOV R84, R54 ;  /* 0x0000003600547202 */ /* 0x000fe20000000f00 */
[----:B------:R0:W-:Y:S01]  /*1fa0*/  STL [R1+0x38], R14 ;  /* 0x0000380e01007387 */ /* 0x0001e20000100800 */
[----:B------:R-:W-:Y:S01]  /*1fb0*/  SHF.R.U64 R81, R54, 0x10, R55 ;  /* 0x0000001036517819 */ /* 0x000fe20000001237 */
[----:B------:R-:W-:Y:S01]  /*1fc0*/  IMAD.MOV.U32 R82, RZ, RZ, R50 ;  /* 0x000000ffff527224 */ /* 0x000fe200078e0032 */
[----:B------:R-:W-:Y:S01]  /*1fd0*/  LOP3.LUT R154, R45, UR25, R154, 0x96, !PT ;  /* 0x000000192d9a7c12 */ /* 0x000fe2000f8e969a */
[----:B------:R1:W-:Y:S01]  /*1fe0*/  STL [R1+0x28], R0 ;  /* 0x0000280001007387 */ /* 0x0003e20000100800 */
[----:B------:R-:W-:Y:S01]  /*1ff0*/  SHF.R.U64 R45, R12, 0x10, R13 ;  /* 0x000000100c2d7819 */ /* 0x000fe2000000120d */
[----:B------:R-:W-:Y:S01]  /*2000*/  HADD2.F32 R12, -RZ, R12.H0_H0 ;  /* 0x2000000cff0c7230 */ /* 0x000fe20000004100 */
[----:B------:R-:W-:Y:S01]  /*2010*/  SHF.R.U32.HI R48, RZ, 0x10, R41 ;  /* 0x00000010ff307819 */ /* 0x000fe20000011629 */
[----:B------:R-:W-:Y:S01]  /*2020*/  IMAD.MOV.U32 R67, RZ, RZ, R59 ;  /* 0x000000ffff437224 */ /* 0x000fe200078e003b */
[----:B------:R-:W-:Y:S01]  /*2030*/  SHF.R.U64 R40, R4, 0x10, R5 ;  /* 0x0000001004287819 */ /* 0x000fe20000001205 */
[----:B------:R-:W-:Y:S01]  /*2040*/  HADD2.F32 R152, -RZ, R11.H0_H0 ;  /* 0x2000000bff987230 */ /* 0x000fe20000004100 */
[----:B0-----:R-:W-:Y:S01]  /*2050*/  SHF.R.U64 R14, R10, 0x10, R11 ;  /* 0x000000100a0e7819 */ /* 0x001fe2000000120b */
[----:B------:R-:W-:Y:S01]  /*2060*/  STL [R1+0x18], R12 ;  /* 0x0000180c01007387 */ /* 0x000fe20000100800 */
[----:B------:R-:W-:Y:S01]  /*2070*/  SHF.R.U64 R10, R8, 0x10, R9 ;  /* 0x00000010080a7819 */ /* 0x000fe20000001209 */
[----:B-1----:R-:W-:Y:S01]  /*2080*/  HADD2.F32 R0, -RZ, R13.H0_H0 ;  /* 0x2000000dff007230 */ /* 0x002fe20000004100 */
[--C-:B------:R-:W-:Y:S01]  /*2090*/  SHF.R.U64 R8, R6, 0x10, R7.reuse ;  /* 0x0000001006087819 */ /* 0x100fe20000001207 */
[----:B------:R-:W-:Y:S01]  /*20a0*/  IMAD.MOV.U32 R212, RZ, RZ, R88 ;  /* 0x000000ffffd47224 */ /* 0x000fe200078e0058 */
[----:B------:R-:W-:Y:S01]  /*20b0*/  SHF.R.U32.HI R6, RZ, 0x10, R7 ;  /* 0x00000010ff067819 */ /* 0x000fe20000011607 */
[----:B------:R-:W-:Y:S01]  /*20c0*/  HADD2.F32 R7, -RZ, R84.H0_H0 ;  /* 0x20000054ff077230 */ /* 0x000fe20000004100 */
[----:B------:R-:W-:Y:S01]  /*20d0*/  SHF.R.U32.HI R4, RZ, 0x10, R5 ;  /* 0x00000010ff047819 */ /* 0x000fe20000011605 */
[----:B------:R-:W-:Y:S01]  /*20e0*/  HADD2.F32 R5, -RZ, R81.H0_H0 ;  /* 0x20000051ff057230 */ /* 0x000fe20000004100 */
[----:B------:R-:W-:Y:S01]  /*20f0*/  SHF.R.U64 R41, R2, 0x10, R3 ;  /* 0x0000001002297819 */ /* 0x000fe20000001203 */
[----:B------:R-:W-:Y:S01]  /*2100*/  STL [R1+0x8], R0 ;  /* 0x0000080001007387 */ /* 0x000fe20000100800 */
[----:B------:R-:W-:Y:S01]  /*2110*/  SHF.R.U32.HI R80, RZ, 0x10, R55 ;  /* 0x00000010ff507819 */ /* 0x000fe20000011637 */
[----:B------:R-:W-:Y:S01]  /*2120*/  IMAD.MOV.U32 R55, RZ, RZ, R53 ;  /* 0x000000ffff377224 */ /* 0x000fe200078e0035 */
[----:B------:R-:W-:Y:S01]  /*2130*/  SHF.R.U32.HI R2, RZ, 0x10, R3 ;  /* 0x00000010ff027819 */ /* 0x000fe20000011603 */
[----:B------:R-:W-:Y:S01]  /*2140*/  HADD2.F32 R3, -RZ, R83.H0_H0 ;  /* 0x20000053ff037230 */ /* 0x000fe20000004100 */
[--C-:B------:R-:W-:Y:S01]  /*2150*/  SHF.R.U64 R77, R50, 0x10, R51.reuse ;  /* 0x00000010324d7819 */ /* 0x100fe20000001233 */
[----:B------:R0:W-:Y:S01]  /*2160*/  STL [R1+0x5c], R7 ;  /* 0x00005c0701007387 */ /* 0x0001e20000100800 */
[----:B------:R-:W-:Y:S01]  /*2170*/  MOV R79, R51 ;  /* 0x00000033004f7202 */ /* 0x000fe20000000f00 */
[----:B------:R-:W-:Y:S01]  /*2180*/  HADD2.F32 R195, -RZ, R190.H0_H0 ;  /* 0x200000beffc37230 */ /* 0x000fe20000004100 */
[----:B------:R-:W-:Y:S01]  /*2190*/  SHF.R.U32.HI R76, RZ, 0x10, R51 ;  /* 0x00000010ff4c7819 */ /* 0x000fe20000011633 */
[----:B------:R1:W-:Y:S01]  /*21a0*/  STL [R1+0x54], R5 ;  /* 0x0000540501007387 */ /* 0x0003e20000100800 */
[----:B------:R-:W-:Y:S01]  /*21b0*/  MOV R180, R46 ;  /* 0x0000002e00b47202 */ /* 0x000fe20000000f00 */
[----:B------:R-:W-:Y:S01]  /*21c0*/  HADD2.F32 R187, -RZ, R182.H0_H0 ;  /* 0x200000b6ffbb7230 */ /* 0x000fe20000004100 */
[----:B------:R-:W-:Y:S01]  /*21d0*/  SHF.R.U32.HI R46, RZ, 0x10, R15 ;  /* 0x00000010ff2e7819 */ /* 0x000fe2000001160f */
[----:B------:R2:W-:Y:S01]  /*21e0*/  STL [R1+0x4c], R3 ;  /* 0x00004c0301007387 */ /* 0x0005e20000100800 */
[----:B------:R-:W-:Y:S01]  /*21f0*/  MOV R54, R44 ;  /* 0x0000002c00367202 */ /* 0x000fe20000000f00 */
[----:B0-----:R-:W-:Y:S01]  /*2200*/  HADD2.F32 R7, -RZ, R80.H0_H0 ;  /* 0x20000050ff077230 */ /* 0x001fe20000004100 */
[----:B------:R-:W-:Y:S01]  /*2210*/  SHF.R.U32.HI R44, RZ, 0x10, R13 ;  /* 0x00000010ff2c7819 */ /* 0x000fe2000001160d */
[----:B------:R-:W-:Y:S01]  /*2220*/  HADD2.F32 R179, -RZ, R174.H0_H0 ;  /* 0x200000aeffb37230 */ /* 0x000fe20000004100 */
[----:B------:R-:W-:Y:S01]  /*2230*/  MOV R204, R52 ;  /* 0x0000003400cc7202 */ /* 0x000fe20000000f00 */
[----:B-1----:R-:W-:Y:S01]  /*2240*/  HADD2.F32 R5, -RZ, R82.H0_H0 ;  /* 0x20000052ff057230 */ /* 0x002fe20000004100 */
[----:B------:R0:W-:Y:S01]  /*2250*/  STL [R1+0x44], R7 ;  /* 0x0000440701007387 */ /* 0x0001e20000100800 */
[----:B------:R-:W-:Y:S01]  /*2260*/  SHF.R.U64 R202, R52, 0x10, R53 ;  /* 0x0000001034ca7819 */ /* 0x000fe20000001235 */
[----:B------:R-:W-:Y:S01]  /*2270*/  IMAD.MOV.U32 R52, RZ, RZ, R42 ;  /* 0x000000ffff347224 */ /* 0x000fe200078e002a */
[----:B------:R-:W-:Y:S01]  /*2280*/  SHF.R.U32.HI R65, RZ, 0x10, R59 ;  /* 0x00000010ff417819 */ /* 0x000fe2000001163b */
[----:B--2---:R-:W-:Y:S01]  /*2290*/  HADD2.F32 R3, -RZ, R77.H0_H0 ;  /* 0x2000004dff037230 */ /* 0x004fe20000004100 */
[----:B------:R1:W-:Y:S01]  /*22a0*/  STL [R1+0x3c], R5 ;  /* 0x00003c0501007387 */ /* 0x0003e20000100800 */
[----:B------:R-:W-:Y:S01]  /*22b0*/  MOV R61, R63 ;  /* 0x0000003f003d7202 */ /* 0x000fe20000000f00 */
[----:B------:R-:W-:Y:S01]  /*22c0*/  IMAD.MOV.U32 R59, RZ, RZ, R89 ;  /* 0x000000ffff3b7224 */ /* 0x000fe200078e0059 */
[--C-:B------:R-:W-:Y:S01]  /*22d0*/  SHF.R.U64 R18, R42, 0x10, R43.reuse ;  /* 0x000000102a127819 */ /* 0x100fe2000000122b */
[----:B------:R2:W-:Y:S01]  /*22e0*/  STL [R1+0x34], R3 ;  /* 0x0000340301007387 */ /* 0x0005e20000100800 */
[----:B0-----:R-:W-:Y:S01]  /*22f0*/  HADD2.F32 R7, -RZ, R79.H0_H0 ;  /* 0x2000004fff077230 */ /* 0x001fe20000004100 */
[----:B------:R-:W-:Y:S01]  /*2300*/  MOV R51, R43 ;  /* 0x0000002b00337202 */ /* 0x000fe20000000f00 */
[----:B------:R-:W-:Y:S01]  /*2310*/  HADD2.F32 R148, -RZ, R9.H0_H0 ;  /* 0x20000009ff947230 */ /* 0x000fe20000004100 */
[----:B------:R-:W-:Y:S01]  /*2320*/  SHF.R.U32.HI R50, RZ, 0x10, R43 ;  /* 0x00000010ff327819 */ /* 0x000fe2000001162b */
[----:B------:R-:W-:Y:S01]  /*2330*/  BSSY B0, `(.L_x_60092) ;  /* 0x0002373000007945 */ /* 0x000fe20003800000 */
[----:B-1----:R-:W-:Y:S01]  /*2340*/  HADD2.F32 R5, -RZ, R76.H0_H0 ;  /* 0x2000004cff057230 */ /* 0x002fe20000004100 */
[----:B------:R0:W-:Y:S01]  /*2350*/  STL [R1+0x2c], R7 ;  /* 0x00002c0701007387 */ /* 0x0001e20000100800 */
[----:B------:R-:W-:Y:S01]  /*2360*/  SHF.R.U32.HI R13, RZ, 0x10, R11 ;  /* 0x00000010ff0d7819 */ /* 0x000fe2000001160b */
[----:B------:R-:W-:Y:S01]  /*2370*/  HADD2.F32 R251, -RZ, R246.H0_H0 ;  /* 0x200000f6fffb7230 */ /* 0x000fe20000004100 */
[----:B------:R-:W-:Y:S01]  /*2380*/  SHF.R.U32.HI R0, RZ, 0x10, R9 ;  /* 0x00000010ff007819 */ /* 0x000fe20000011609 */
[----:B--2---:R-:W-:Y:S01]  /*2390*/  HADD2.F32 R3, -RZ, R78.H0_H0 ;  /* 0x2000004eff037230 */ /* 0x004fe20000004100 */
[----:B------:R1:W-:Y:S01]  /*23a0*/  STL [R1+0x24], R5 ;  /* 0x0000240501007387 */ /* 0x0003e20000100800 */
[----:B------:R-:W-:Y:S01]  /*23b0*/  SHF.R.U32.HI R63, RZ, 0x10, R63 ;  /* 0x00000010ff3f7819 */ /* 0x000fe2000001163f */
[----:B------:R-:W-:Y:S01]  /*23c0*/  HADD2.F32 R243, -RZ, R238.H0_H0 ;  /* 0x200000eefff37230 */ /* 0x000fe20000004100 */
[--C-:B------:R-:W-:Y:S01]  /*23d0*/  SHF.R.U64 R210, R88, 0x10, R89.reuse ;  /* 0x0000001058d27819 */ /* 0x100fe20000001259 */
[----:B------:R2:W-:Y:S01]  /*23e0*/  STL [R1+0x1c], R3 ;  /* 0x00001c0301007387 */ /* 0x0005e20000100800 */
[----:B0-----:R-:W-:Y:S01]  /*23f0*/  HADD2.F32 R7, -RZ, R74.H0_H0 ;  /* 0x2000004aff077230 */ /* 0x001fe20000004100 */
[----:B------:R-:W-:Y:S01]  /*2400*/  SHF.R.U32.HI R57, RZ, 0x10, R89 ;  /* 0x00000010ff397819 */ /* 0x000fe20000011659 */
[----:B------:R-:W-:Y:S01]  /*2410*/  HADD2.F32 R235, -RZ, R230.H0_H0 ;  /* 0x200000e6ffeb7230 */ /* 0x000fe20000004100 */
[----:B------:R-:W-:Y:S01]  /*2420*/  SHF.R.U32.HI R53, RZ, 0x10, R53 ;  /* 0x00000010ff357819 */ /* 0x000fe20000011635 */
[----:B------:R-:W-:Y:S01]  /*2430*/  HADD2.F32 R227, -RZ, R222.H0_H0 ;  /* 0x200000deffe37230 */ /* 0x000fe20000004100 */
[----:B------:R0:W-:Y:S01]  /*2440*/  STL [R1+0x14], R7 ;  /* 0x0000140701007387 */ /* 0x0001e20000100800 */
[----:B-1----:R-:W-:Y:S01]  /*2450*/  HADD2.F32 R5, -RZ, R75.H0_H0 ;  /* 0x2000004bff057230 */ /* 0x002fe20000004100 */
[--C-:B------:R-:W-:Y:S01]  /*2460*/  SHF.R.U64 R249, R246, 0x10, R247.reuse ;  /* 0x00000010f6f97819 */ /* 0x100fe200000012f7 */
[----:B------:R-:W-:Y:S01]  /*2470*/  HADD2.F32 R219, -RZ, R214.H0_H0 ;  /* 0x200000d6ffdb7230 */ /* 0x000fe20000004100 */
[----:B------:R-:W-:Y:S01]  /*2480*/  SHF.R.U32.HI R245, RZ, 0x10, R247 ;  /* 0x00000010fff57819 */ /* 0x000fe200000116f7 */
[----:B--2---:R-:W-:Y:S01]  /*2490*/  HADD2.F32 R3, -RZ, R72.H0_H0 ;  /* 0x20000048ff037230 */ /* 0x004fe20000004100 */
[----:B------:R1:W-:Y:S01]  /*24a0*/  STL [R1+0xc], R5 ;  /* 0x00000c0501007387 */ /* 0x0003e20000100800 */
[--C-:B------:R-:W-:Y:S01]  /*24b0*/  SHF.R.U64 R241, R238, 0x10, R239.reuse ;  /* 0x00000010eef17819 */ /* 0x100fe200000012ef */
[----:B------:R-:W-:Y:S01]  /*24c0*/  HADD2.F32 R211, -RZ, R206.H0_H0 ;  /* 0x200000ceffd37230 */ /* 0x000fe20000004100 */
[----:B------:R-:W-:Y:S01]  /*24d0*/  SHF.R.U32.HI R237, RZ, 0x10, R239 ;  /* 0x00000010ffed7819 */ /* 0x000fe200000116ef */
[----:B0-----:R-:W-:Y:S01]  /*24e0*/  HADD2.F32 R7, -RZ, R49.H0_H0 ;  /* 0x20000031ff077230 */ /* 0x001fe20000004100 */
[----:B------:R0:W-:Y:S01]  /*24f0*/  STL [R1+0x4], R3 ;  /* 0x0000040301007387 */ /* 0x0001e20000100800 */
[--C-:B------:R-:W-:Y:S01]  /*2500*/  SHF.R.U64 R233, R230, 0x10, R231.reuse ;  /* 0x00000010e6e97819 */ /* 0x100fe200000012e7 */
[----:B------:R-:W-:Y:S01]  /*2510*/  HADD2.F32 R203, -RZ, R198.H0_H0 ;  /* 0x200000c6ffcb7230 */ /* 0x000fe20000004100 */
[----:B------:R-:W-:Y:S01]  /*2520*/  SHF.R.U32.HI R229, RZ, 0x10, R231 ;  /* 0x00000010ffe57819 */ /* 0x000fe200000116e7 */
[----:B------:R2:W-:Y:S01]  /*2530*/  STL [R1+0x50], R7 ;  /* 0x0000500701007387 */ /* 0x0005e20000100800 */
[----:B-1----:R-:W-:Y:S01]  /*2540*/  HADD2.F32 R5, -RZ, R48.H0_H0 ;  /* 0x20000030ff057230 */ /* 0x002fe20000004100 */
[--C-:B------:R-:W-:Y:S01]  /*2550*/  SHF.R.U64 R225, R222, 0x10, R223.reuse ;  /* 0x00000010dee17819 */ /* 0x100fe200000012df */
[----:B------:R-:W-:Y:S01]  /*2560*/  HADD2.F32 R151, -RZ, R16.H0_H0 ;  /* 0x20000010ff977230 */ /* 0x000fe20000004100 */
[----:B------:R-:W-:Y:S01]  /*2570*/  SHF.R.U32.HI R221, RZ, 0x10, R223 ;  /* 0x00000010ffdd7819 */ /* 0x000fe200000116df */
[----:B------:R-:W-:Y:S01]  /*2580*/  HADD2.F32 R150, -RZ, R17.H0_H0 ;  /* 0x20000011ff967230 */ /* 0x000fe20000004100 */
[----:B------:R1:W-:Y:S01]  /*2590*/  STL [R1+0x40], R5 ;  /* 0x0000400501007387 */ /* 0x0003e20000100800 */
[----:B0-----:R-:W-:Y:S01]  /*25a0*/  HADD2.F32 R3, -RZ, R47.H0_H0 ;  /* 0x2000002fff037230 */ /* 0x001fe20000004100 */
        /* <DEDUP_REMOVED lines=8> */
[----:B-1----:R-:W-:Y:S01]  /*2630*/  HADD2.F32 R5, -RZ, R45.H0_H0 ;  /* 0x2000002dff057230 */ /* 0x002fe20000004100 */
[--C-:B------:R-:W-:Y:S01]  /*2640*/  SHF.R.U64 R201, R198, 0x10, R199.reuse ;  /* 0x00000010c6c97819 */ /* 0x100fe200000012c7 */
[----:B------:R1:W-:Y:S01]  /*2650*/  STL [R1+0x20], R7 ;  /* 0x0000200701007387 */ /* 0x0003e20000100800 */
[----:B------:R-:W-:Y:S01]  /*2660*/  SHF.R.U32.HI R197, RZ, 0x10, R199 ;  /* 0x00000010ffc57819 */ /* 0x000fe200000116c7 */
[----:B------:R-:W-:Y:S01]  /*2670*/  HADD2.F32 R184, -RZ, R31.H0_H0 ;  /* 0x2000001fffb87230 */ /* 0x000fe20000004100 */
[--C-:B------:R-:W-:Y:S01]  /*2680*/  SHF.R.U64 R193, R190, 0x10, R191.reuse ;  /* 0x00000010bec17819 */ /* 0x100fe200000012bf */
[----:B0-----:R-:W-:Y:S01]  /*2690*/  HADD2.F32 R3, -RZ, R44.H0_H0 ;  /* 0x2000002cff037230 */ /* 0x001fe20000004100 */
[----:B------:R-:W-:Y:S01]  /*26a0*/  SHF.R.U32.HI R189, RZ, 0x10, R191 ;  /* 0x00000010ffbd7819 */ /* 0x000fe200000116bf */
[----:B------:R0:W-:Y:S01]  /*26b0*/  STL [R1+0x10], R5 ;  /* 0x0000100501007387 */ /* 0x0001e20000100800 */
[--C-:B------:R-:W-:Y:S01]  /*26c0*/  SHF.R.U64 R185, R182, 0x10, R183.reuse ;  /* 0x00000010b6b97819 */ /* 0x100fe200000012b7 */
[----:B------:R-:W-:Y:S01]  /*26d0*/  HADD2.F32 R190, -RZ, R35.H0_H0 ;  /* 0x20000023ffbe7230 */ /* 0x000fe20000004100 */
[----:B------:R-:W-:Y:S01]  /*26e0*/  SHF.R.U32.HI R181, RZ, 0x10, R183 ;  /* 0x00000010ffb57819 */ /* 0x000fe200000116b7 */
[----:B------:R2:W-:Y:S01]  /*26f0*/  STL [R1], R3 ;  /* 0x0000000301007387 */ /* 0x0005e20000100800 */
        /* <DEDUP_REMOVED lines=9> */
[----:B-1----:R-:W-:Y:S01]  /*2790*/  HADD2.F32 R7, -RZ, R6.H0_H0 ;  /* 0x20000006ff077230 */ /* 0x002fe20000004100 */
[----:B------:R-:W-:Y:S01]  /*27a0*/  SHF.R.U32.HI R43, RZ, 0x10, R139 ;  /* 0x00000010ff2b7819 */ /* 0x000fe2000001168b */
[----:B0-----:R-:W-:Y:S01]  /*27b0*/  HADD2.F32 R5, -RZ, R4.H0_H0 ;  /* 0x20000004ff057230 */ /* 0x001fe20000004100 */
[----:B------:R-:W-:Y:S01]  /*27c0*/  LOP3.LUT R137, R86, 0x3, RZ, 0xc0, !PT ;  /* 0x0000000356897812 */ /* 0x000fe200078ec0ff */
[----:B--2---:R-:W-:Y:S01]  /*27d0*/  HADD2.F32 R3, -RZ, R2.H0_H0 ;  /* 0x20000002ff037230 */ /* 0x004fe20000004100 */
        /* <DEDUP_REMOVED lines=15> */
[----:B------:R-:W-:Y:S02]  /*28d0*/  IMAD R140, R140, -0x326172a9, RZ ;  /* 0xcd9e8d578c8c7824 */ /* 0x000fe400078e02ff */
[----:B------:R-:W-:Y:S02]  /*28e0*/  IMAD R138, R85, -0x2daee0ad, RZ ;  /* 0xd2511f53558a7824 */ /* 0x000fe400078e02ff */
[----:B------:R-:W-:Y:S02]  /*28f0*/  IMAD.MOV.U32 R136, RZ, RZ, RZ ;  /* 0x000000ffff887224 */ /* 0x000fe400078e00ff */
        /* <DEDUP_REMOVED lines=91> */
[----:B------:R-:W-:-:S07]  /*2eb0*/  HADD2.F32 R0, -RZ, R43.H0_H0 ;  /* 0x2000002bff007230 */ /* 0x000fce0000004100 */
.L_x_60932:
[----:B------:R-:W0:Y:S08]  /*2ec0*/  LDC.64 R130, c[0x0][0x280] ;  /* 0x0000a000ff827b82 */ /* 0x000e300000000a00 */
[----:B------:R-:W1:Y:S08]  /*2ed0*/  LDC.64 R128, c[0x0][0x288] ;  /* 0x0000a200ff807b82 */ /* 0x000e700000000a00 */
[----:B------:R-:W2:Y:S01]  /*2ee0*/  LDC R168, c[0x0][0x218] ;  /* 0x00008600ffa87b82 */ /* 0x000ea20000000800 */
[----:B0-----:R-:W-:-:S06]  /*2ef0*/  IMAD.WIDE R130, R156, 0x4, R130 ;  /* 0x000000049c827825 */ /* 0x001fcc00078e0282 */
[----:B------:R2:W3:Y:S01]  /*2f00*/  LDG.E R130, desc[UR6][R130.64] ;  /* 0x0000000682827981 */ /* 0x0004e2000c1e1900 */
[C---:B-1----:R-:W-:Y:S01]  /*2f10*/  IMAD.WIDE R128, R156.reuse, 0x4, R128 ;  /* 0x000000049c807825 */ /* 0x042fe200078e0280 */
[----:B------:R-:W0:Y:S05]  /*2f20*/  S2R R169, SR_TID.X ;  /* 0x0000000000a97919 */ /* 0x000e2a0000002100 */
[----:B-----5:R1:W5:Y:S01]  /*2f30*/  LDG.E R128, desc[UR6][R128.64] ;  /* 0x0000000680807981 */ /* 0x020362000c1e1900 */
[----:B------:R-:W-:Y:S01]  /*2f40*/  BSSY B1, `(.L_x_60093) ;  /* 0x000019c000017945 */ /* 0x000fe20003800000 */
[----:B--2---:R-:W-:-:S05]  /*2f50*/  IMAD R131, R156, R168, RZ ;  /* 0x000000a89c837224 */ /* 0x004fca00078e02ff */
[----:B-1----:R-:W-:-:S04]  /*2f60*/  SHF.R.S32.HI R129, RZ, 0x1f, R131 ;  /* 0x0000001fff817819 */ /* 0x002fc80000011483 */
[----:B------:R-:W-:-:S04]  /*2f70*/  LEA.HI R131, R129, R131, RZ, 0x2 ;  /* 0x0000008381837211 */ /* 0x000fc800078f10ff */
[----:B------:R-:W-:Y:S02]  /*2f80*/  LEA.HI.SX32 R131, R131, R159, 0x1e ;  /* 0x0000009f83837211 */ /* 0x000fe400078ff2ff */
[----:B---3--:R-:W-:-:S13]  /*2f90*/  ISETP.GE.AND P2, PT, R130, 0x1, PT ;  /* 0x000000018200780c */ /* 0x008fda0003f46270 */
[----:B------:R-:W-:Y:S01]  /*2fa0*/  @P2 VIADD R129, R130, 0xffffffff ;  /* 0xffffffff82812836 */ /* 0x000fe20000000000 */
        /* <DEDUP_REMOVED lines=18> */
[----:B------:R-:W-:-:S12]  /*30d0*/  BSSY B2, `(.L_x_60095) ;  /* 0x000005b000027945 */ /* 0x000fd80003800000 */
        /* <DEDUP_REMOVED lines=17> */
.L_x_60098:
[----:B------:R-:W-:-:S07]  /*31f0*/  MOV R163, R140 ;  /* 0x0000008c00a37202 */ /* 0x000fce0000000f00 */
.L_x_60099:
[----:B------:R-:W-:Y:S05]  /*3200*/  BSYNC B3 ;  /* 0x0000000000037941 */ /* 0x000fea0003800000 */
.L_x_60097:
        /* <DEDUP_REMOVED lines=16> */
.L_x_60103:
[----:B------:R-:W-:Y:S05]  /*3310*/  BSYNC B4 ;  /* 0x0000000000047941 */ /* 0x000fea0003800000 */
.L_x_60102:
        /* <DEDUP_REMOVED lines=44> */
.L_x_60101:
[----:B------:R-:W-:Y:S05]  /*35e0*/  BSYNC B3 ;  /* 0x0000000000037941 */ /* 0x000fea0003800000 */
.L_x_60100:
[----:B------:R-:W-:Y:S01]  /*35f0*/  I2FP.F32.U32 R48, R163 ;  /* 0x000000a300307245 */ /* 0x000fe20000201000 */
[----:B------:R-:W-:-:S04]  /*3600*/  IMAD.MOV.U32 R49, RZ, RZ, 0x2f800000 ;  /* 0x2f800000ff317424 */ /* 0x000fc800078e00ff */
[----:B------:R-:W-:-:S05]  /*3610*/  FFMA.FTZ R48, R48, R49, 1.1641532182693481445e-10 ;  /* 0x2f00000030307423 */ /* 0x000fca0000010031 */
[----:B------:R-:W-:Y:S01]  /*3620*/  FSETP.GTU.FTZ.AND P5, PT, R48, UR27, PT ;  /* 0x0000001b30007c0b */ /* 0x000fe2000bfbc000 */
[----:B-----5:R-:W-:-:S03]  /*3630*/  FMUL.FTZ R48, R40, UR29 ;  /* 0x0000001d28307c20 */ /* 0x020fc60008410000 */
[----:B------:R-:W-:Y:S01]  /*3640*/  SEL R163, RZ, 0x1, P5 ;  /* 0x00000001ffa37807 */ /* 0x000fe20002800000 */
[----:B------:R-:W-:-:S05]  /*3650*/  FMUL.FTZ R48, R48, UR28 ;  /* 0x0000001c30307c20 */ /* 0x000fca0008410000 */
[----:B------:R-:W-:-:S05]  /*3660*/  FSEL R48, R48, RZ, !P5 ;  /* 0x000000ff30307208 */ /* 0x000fca0006800000 */
[----:B------:R-:W-:-:S07]  /*3670*/  @P3 FADD.FTZ R48, R44, R48 ;  /* 0x000000302c303221 */ /* 0x000fce0000010000 */
.L_x_60096:
[----:B------:R-:W-:Y:S05]  /*3680*/  BSYNC B2 ;  /* 0x0000000000027941 */ /* 0x000fea0003800000 */
.L_x_60095:
        /* <DEDUP_REMOVED lines=18> */
.L_x_60107:
[----:B------:R-:W-:-:S07]  /*37b0*/  IMAD.MOV.U32 R49, RZ, RZ, R140 ;  /* 0x000000ffff317224 */ /* 0x000fce00078e008c */
.L_x_60108:
[----:B------:R-:W-:Y:S05]  /*37c0*/  BSYNC B3 ;  /* 0x0000000000037941 */ /* 0x000fea0003800000 */
.L_x_60106:
        /* <DEDUP_REMOVED lines=16> */
.L_x_60112:
[----:B------:R-:W-:Y:S05]  /*38d0*/  BSYNC B4 ;  /* 0x0000000000047941 */ /* 0x000fea0003800000 */
.L_x_60111:
        /* <DEDUP_REMOVED lines=44> */
.L_x_60110:
[----:B------:R-:W-:Y:S05]  /*3ba0*/  BSYNC B3 ;  /* 0x0000000000037941 */ /* 0x000fea0003800000 */
.L_x_60109:
        /* <DEDUP_REMOVED lines=9> */
.L_x_60105:
[----:B------:R-:W-:Y:S05]  /*3c40*/  BSYNC B2 ;  /* 0x0000000000027941 */ /* 0x000fea0003800000 */
.L_x_60104:
        /* <DEDUP_REMOVED lines=18> */
.L_x_60116:
[----:B------:R-:W-:-:S07]  /*3d70*/  IMAD.MOV.U32 R137, RZ, RZ, R140 ;  /* 0x000000ffff897224 */ /* 0x000fce00078e008c */
.L_x_60117:
[----:B------:R-:W-:Y:S05]  /*3d80*/  BSYNC B3 ;  /* 0x0000000000037941 */ /* 0x000fea0003800000 */
.L_x_60115:
        /* <DEDUP_REMOVED lines=16> */
.L_x_60121:
[----:B------:R-:W-:Y:S05]  /*3e90*/  BSYNC B4 ;  /* 0x0000000000047941 */ /* 0x000fea0003800000 */
.L_x_60120:
        /* <DEDUP_REMOVED lines=44> */
.L_x_60119:
[----:B------:R-:W-:Y:S05]  /*4160*/  BSYNC B3 ;  /* 0x0000000000037941 */ /* 0x000fea0003800000 */
.L_x_60118:
[----:B------:R-:W-:Y:S01]  /*4170*/  HFMA2.MMA R51, -RZ, RZ, 0.1171875, 0 ;  /* 0x2f800000ff337435 */ /* 0x000fe200000001ff */
[----:B------:R-:W-:-:S09]  /*4180*/  I2FP.F32.U32 R50, R137 ;  /* 0x0000008900327245 */ /* 0x000fd20000201000 */
[----:B------:R-:W-:-:S05]  /*4190*/  FFMA.FTZ R50, R50, R51, 1.1641532182693481445e-10 ;  /* 0x2f00000032327423 */ /* 0x000fca0000010033 */
[----:B------:R-:W-:Y:S01]  /*41a0*/  FSETP.GTU.FTZ.AND P5, PT, R50, UR27, PT ;  /* 0x0000001b32007c0b */ /* 0x000fe2000bfbc000 */
[----:B-----5:R-:W-:-:S03]  /*41b0*/  FMUL.FTZ R50, R42, UR29 ;  /* 0x0000001d2a327c20 */ /* 0x020fc60008410000 */
[----:B------:R-:W-:Y:S01]  /*41c0*/  SEL R165, RZ, 0x1, P5 ;  /* 0x00000001ffa57807 */ /* 0x000fe20002800000 */
[----:B------:R-:W-:-:S05]  /*41d0*/  FMUL.FTZ R50, R50, UR28 ;  /* 0x0000001c32327c20 */ /* 0x000fca0008410000 */
[----:B------:R-:W-:-:S05]  /*41e0*/  FSEL R50, R50, RZ, !P5 ;  /* 0x000000ff32327208 */ /* 0x000fca0006800000 */
[----:B------:R-:W-:-:S07]  /*41f0*/  @P3 FADD.FTZ R50, R46, R50 ;  /* 0x000000322e323221 */ /* 0x000fce0000010000 */
.L_x_60114:
[----:B------:R-:W-:Y:S05]  /*4200*/  BSYNC B2 ;  /* 0x0000000000027941 */ /* 0x000fea0003800000 */
.L_x_60113:
        /* <DEDUP_REMOVED lines=18> */
.L_x_60125:
[----:B------:R-:W-:-:S07]  /*4330*/  MOV R51, R140 ;  /* 0x0000008c00337202 */ /* 0x000fce0000000f00 */
.L_x_60126:
[----:B------:R-:W-:Y:S05]  /*4340*/  BSYNC B3 ;  /* 0x0000000000037941 */ /* 0x000fea0003800000 */
.L_x_60124:
        /* <DEDUP_REMOVED lines=16> */
.L_x_60130:
[----:B------:R-:W-:Y:S05]  /*4450*/  BSYNC B4 ;  /* 0x0000000000047941 */ /* 0x000fea0003800000 */
.L_x_60129:
        /* <DEDUP_REMOVED lines=44> */
.L_x_60128:
[----:B------:R-:W-:Y:S05]  /*4720*/  BSYNC B3 ;  /* 0x0000000000037941 */ /* 0x000fea0003800000 */
.L_x_60127:
        /* <DEDUP_REMOVED lines=9> */
.L_x_60123:
[----:B------:R-:W-:Y:S05]  /*47c0*/  BSYNC B2 ;  /* 0x0000000000027941 */ /* 0x000fea0003800000 */
.L_x_60122:
[----:B------:R-:W0:Y:S01]  /*47d0*/  LDC.64 R170, c[0x0][0x238] ;  /* 0x00008e00ffaa7b82 */ /* 0x000e220000000a00 */
[----:B------:R-:W-:Y:S01]  /*47e0*/  BSSY B2, `(.L_x_60131) ;  /* 0x000000f000027945 */ /* 0x000fe20003800000 */
[----:B0-----:R-:W-:-:S05]  /*47f0*/  IMAD.WIDE.U32 R170, R131, 0x10, R170 ;  /* 0x0000001083aa7825 */ /* 0x001fca00078e00aa */
[----:B------:R0:W-:Y:S01]  /*4800*/  STG.E.128 desc[UR6][R170.64], R48 ;  /* 0x00000030aa007986 */ /* 0x0001e2000c101d06 */
[----:B------:R-:W-:Y:S05]  /*4810*/  @!P2 BRA `(.L_x_60132) ;  /* 0x00000000002ca947 */ /* 0x000fea0003800000 */
[----:B------:R-:W-:Y:S02]  /*4820*/  SHF.L.U32 R169, R165, 0x10, RZ ;  /* 0x00000010a5a97819 */ /* 0x000fe400000006ff */
[----:B0-----:R-:W-:Y:S02]  /*4830*/  LOP3.LUT R170, R166, 0xffff, RZ, 0xc0, !PT ;  /* 0x0000ffffa6aa7812 */ /* 0x001fe400078ec0ff */
[----:B------:R-:W-:-:S05]  /*4840*/  LOP3.LUT R169, R169, 0xff0000, RZ, 0xc0, !PT ;  /* 0x00ff0000a9a97812 */ /* 0x000fca00078ec0ff */
[----:B------:R-:W-:Y:S01]  /*4850*/  IMAD R169, R170, 0x1000000, R169 ;  /* 0x01000000aaa97824 */ /* 0x000fe200078e02a9 */
[----:B------:R-:W-:-:S05]  /*4860*/  LOP3.LUT R170, R164, 0xff, RZ, 0xc0, !PT ;  /* 0x000000ffa4aa7812 */ /* 0x000fca00078ec0ff */
[----:B------:R-:W-:Y:S01]  /*4870*/  IMAD R169, R170, 0x100, R169 ;  /* 0x00000100aaa97824 */ /* 0x000fe200078e02a9 */
[----:B------:R-:W-:-:S04]  /*4880*/  LOP3.LUT R170, R163, 0xff, RZ, 0xc0, !PT ;  /* 0x000000ffa3aa7812 */ /* 0x000fc800078ec0ff */
[----:B------:R-:W-:Y:S02]  /*4890*/  IADD3 R169, R169, R170, RZ ;  /* 0x000000aaa9a97210 */ /* 0x000fe40007ffe0ff */
[----:B------:R-:W0:Y:S02]  /*48a0*/  LDC.64 R170, c[0x0][0x240] ;  /* 0x00009000ffaa7b82 */ /* 0x000e240000000a00 */
[----:B0-----:R-:W-:-:S05]  /*48b0*/  IMAD.WIDE.U32 R170, R168, 0x4, R170 ;  /* 0x00000004a8aa7825 */ /* 0x001fca00078e00aa */
[----:B------:R1:W-:Y:S02]  /*48c0*/  STG.E desc[UR6][R170.64], R169 ;  /* 0x000000a9aa007986 */ /* 0x0003e4000c101906 */
.L_x_60132:
[----:B------:R-:W-:Y:S05]  /*48d0*/  BSYNC B2 ;  /* 0x0000000000027941 */ /* 0x000fea0003800000 */
.L_x_60131:
[----:B------:R-:W-:Y:S02]  /*48e0*/  VIADD R131, R131, 0x20 ;  /* 0x0000002083837836 */ /* 0x000fe40000000000 */
[----:B------:R-:W-:-:S07]  /*48f0*/  VIADD R168, R168, 0x20 ;  /* 0x00000020a8a87836 */ /* 0x000fce0000000000 */
.L_x_60094:
[----:B------:R-:W-:Y:S05]  /*4900*/  BSYNC B1 ;  /* 0x0000000000017941 */ /* 0x000fea0003800000 */
.L_x_60093:
        /* <DEDUP_REMOVED lines=8> */
[----:B-----5:R0:W5:Y:S07]  /*4990*/  @P2 LDG.E.128 R40, desc[UR6][R52.64] ;  /* 0x0000000634282981 */ /* 0x02016e000c1e1d00 */
[----:B0-----:R-:W0:Y:S02]  /*49a0*/  @P3 LDC.64 R52, c[0x0][0x230] ;  /* 0x00008c00ff343b82 */ /* 0x001e240000000a00 */
[----:B0-----:R-:W-:-:S05]  /*49b0*/  @P3 IMAD.WIDE.U32 R52, R131, 0x10, R52 ;  /* 0x0000001083343825 */ /* 0x001fca00078e0034 */
[----:B------:R-:W2:Y:S01]  /*49c0*/  @P3 LDG.E.128 R44, desc[UR6][R52.64] ;  /* 0x00000006342c3981 */ /* 0x000ea2000c1e1d00 */
[----:B------:R-:W-:Y:S01]  /*49d0*/  ISETP.GT.AND P4, PT, R130, RZ, PT ;  /* 0x000000ff8200720c */ /* 0x000fe20003f84270 */
[----:B------:R-:W-:-:S12]  /*49e0*/  BSSY B2, `(.L_x_60135) ;  /* 0x000005b000027945 */ /* 0x000fd80003800000 */
[----:B------:R-:W-:Y:S02]  /*49f0*/  @!P4 ISETP.NE.U32.AND P5, PT, R170, RZ, PT ;  /* 0x000000ffaa00c20c */ /* 0x000fe40003fa5070 */
        /* <DEDUP_REMOVED lines=16> */
.L_x_60138:
[----:B------:R-:W-:-:S07]  /*4b00*/  IMAD.MOV.U32 R163, RZ, RZ, R140 ;  /* 0x000000ffffa37224 */ /* 0x000fce00078e008c */
.L_x_60139:
[----:B------:R-:W-:Y:S05]  /*4b10*/  BSYNC B3 ;  /* 0x0000000000037941 */ /* 0x000fea0003800000 */
.L_x_60137:
        /* <DEDUP_REMOVED lines=16> */
.L_x_60143:
[----:B------:R-:W-:Y:S05]  /*4c20*/  BSYNC B4 ;  /* 0x0000000000047941 */ /* 0x000fea0003800000 */
.L_x_60142:
        /* <DEDUP_REMOVED lines=44> */
.L_x_60141:
[----:B------:R-:W-:Y:S05]  /*4ef0*/  BSYNC B3 ;  /* 0x0000000000037941 */ /* 0x000fea0003800000 */
.L_x_60140:
        /* <DEDUP_REMOVED lines=9> */
.L_x_60136:
[----:B------:R-:W-:Y:S05]  /*4f90*/  BSYNC B2 ;  /* 0x0000000000027941 */ /* 0x000fea0003800000 */
.L_x_60135:
        /* <DEDUP_REMOVED lines=18> */
.L_x_60147:
[----:B------:R-:W-:-:S07]  /*50c0*/  IMAD.MOV.U32 R53, RZ, RZ, R140 ;  /* 0x000000ffff357224 */ /* 0x000fce00078e008c */
.L_x_60148:
[----:B------:R-:W-:Y:S05]  /*50d0*/  BSYNC B3 ;  /* 0x0000000000037941 */ /* 0x000fea0003800000 */
.L_x_60146:
        /* <DEDUP_REMOVED lines=16> */
.L_x_60152:
[----:B------:R-:W-:Y:S05]  /*51e0*/  BSYNC B4 ;  /* 0x0000000000047941 */ /* 0x000fea0003800000 */
.L_x_60151:
        /* <DEDUP_REMOVED lines=44> */
.L_x_60150:
[----:B------:R-:W-:Y:S05]  /*54b0*/  BSYNC B3 ;  /* 0x0000000000037941 */ /* 0x000fea0003800000 */
.L_x_60149:
        /* <DEDUP_REMOVED lines=9> */
.L_x_60145:
[----:B------:R-:W-:Y:S05]  /*5550*/  BSYNC B2 ;  /* 0x0000000000027941 */ /* 0x000fea0003800000 */
.L_x_60144:
        /* <DEDUP_REMOVED lines=18> */
.L_x_60156:
[----:B------:R-:W-:-:S07]  /*5680*/  MOV R137, R140 ;  /* 0x0000008c00897202 */ /* 0x000fce0000000f00 */
.L_x_60157:
[----:B------:R-:W-:Y:S05]  /*5690*/  BSYNC B3 ;  /* 0x0000000000037941 */ /* 0x000fea0003800000 */
.L_x_60155:
        /* <DEDUP_REMOVED lines=16> */
.L_x_60161:
[----:B------:R-:W-:Y:S05]  /*57a0*/  BSYNC B4 ;  /* 0x0000000000047941 */ /* 0x000fea0003800000 */
.L_x_60160:
        /* <DEDUP_REMOVED lines=44> */
.L_x_60159:
[----:B------:R-:W-:Y:S05]  /*5a70*/  BSYNC B3 ;  /* 0x0000000000037941 */ /* 0x000fea0003800000 */
.L_x_60158:
        /* <DEDUP_REMOVED lines=9> */
.L_x_60154:
[----:B------:R-:W-:Y:S05]  /*5b10*/  BSYNC B2 ;  /* 0x0000000000027941 */ /* 0x000fea0003800000 */
.L_x_60153:
        /* <DEDUP_REMOVED lines=18> */
.L_x_60165:
[----:B------:R-:W-:-:S07]  /*5c40*/  IMAD.MOV.U32 R55, RZ, RZ, R140 ;  /* 0x000000ffff377224 */ /* 0x000fce00078e008c */
.L_x_60166:
[----:B------:R-:W-:Y:S05]  /*5c50*/  BSYNC B3 ;  /* 0x0000000000037941 */ /* 0x000fea0003800000 */
.L_x_60164:
        /* <DEDUP_REMOVED lines=16> */
.L_x_60170:
[----:B------:R-:W-:Y:S05]  /*5d60*/  BSYNC B4 ;  /* 0x0000000000047941 */ /* 0x000fea0003800000 */
.L_x_60169:
        /* <DEDUP_REMOVED lines=44> */
.L_x_60168:
[----:B------:R-:W-:Y:S05]  /*6030*/  BSYNC B3 ;  /* 0x0000000000037941 */ /* 0x000fea0003800000 */
.L_x_60167:
        /* <DEDUP_REMOVED lines=9> */
.L_x_60163:
[----:B------:R-:W-:Y:S05]  /*60d0*/  BSYNC B2 ;  /* 0x0000000000027941 */ /* 0x000fea0003800000 */
.L_x_60162:
[----:B------:R-:W0:Y:S01]  /*60e0*/  LDC.64 R170, c[0x0][0x238] ;  /* 0x00008e00ffaa7b82 */ /* 0x000e220000000a00 */
[----:B------:R-:W-:Y:S01]  /*60f0*/  BSSY B2, `(.L_x_60171) ;  /* 0x000000f000027945 */ /* 0x000fe20003800000 */
[----:B0-----:R-:W-:-:S05]  /*6100*/  IMAD.WIDE.U32 R170, R131, 0x10, R170 ;  /* 0x0000001083aa7825 */ /* 0x001fca00078e00aa */
[----:B------:R0:W-:Y:S01]  /*6110*/  STG.E.128 desc[UR6][R170.64], R52 ;  /* 0x00000034aa007986 */ /* 0x0001e2000c101d06 */
[----:B------:R-:W-:Y:S05]  /*6120*/  @!P2 BRA `(.L_x_60172) ;  /* 0x00000000002ca947 */ /* 0x000fea0003800000 */
[----:B------:R-:W-:Y:S01]  /*6130*/  IMAD.U32 R169, R165, 0x10000, RZ ;  /* 0x00010000a5a97824 */ /* 0x000fe200078e00ff */
[----:B0-----:R-:W-:-:S04]  /*6140*/  LOP3.LUT R170, R166, 0xffff, RZ, 0xc0, !PT ;  /* 0x0000ffffa6aa7812 */ /* 0x001fc800078ec0ff */
[----:B------:R-:W-:-:S04]  /*6150*/  LOP3.LUT R169, R169, 0xff0000, RZ, 0xc0, !PT ;  /* 0x00ff0000a9a97812 */ /* 0x000fc800078ec0ff */
[----:B------:R-:W-:Y:S02]  /*6160*/  LEA R169, R170, R169, 0x18 ;  /* 0x000000a9aaa97211 */ /* 0x000fe400078ec0ff */
[----:B------:R-:W-:-:S05]  /*6170*/  LOP3.LUT R170, R164, 0xff, RZ, 0xc0, !PT ;  /* 0x000000ffa4aa7812 */ /* 0x000fca00078ec0ff */
[----:B------:R-:W-:Y:S01]  /*6180*/  IMAD R169, R170, 0x100, R169 ;  /* 0x00000100aaa97824 */ /* 0x000fe200078e02a9 */
[----:B------:R-:W-:-:S05]  /*6190*/  LOP3.LUT R170, R163, 0xff, RZ, 0xc0, !PT ;  /* 0x000000ffa3aa7812 */ /* 0x000fca00078ec0ff */
[----:B------:R-:W-:Y:S02]  /*61a0*/  IMAD.IADD R169, R169, 0x1, R170 ;  /* 0x00000001a9a97824 */ /* 0x000fe400078e02aa */
[----:B------:R-:W0:Y:S02]  /*61b0*/  LDC.64 R170, c[0x0][0x240] ;  /* 0x00009000ffaa7b82 */ /* 0x000e240000000a00 */
[----:B0-----:R-:W-:-:S05]  /*61c0*/  IMAD.WIDE.U32 R170, R168, 0x4, R170 ;  /* 0x00000004a8aa7825 */ /* 0x001fca00078e00aa */
[----:B------:R1:W-:Y:S02]  /*61d0*/  STG.E desc[UR6][R170.64], R169 ;  /* 0x000000a9aa007986 */ /* 0x0003e4000c101906 */
.L_x_60172:
[----:B------:R-:W-:Y:S05]  /*61e0*/  BSYNC B2 ;  /* 0x0000000000027941 */ /* 0x000fea0003800000 */
.L_x_60171:
[----:B------:R-:W-:Y:S01]  /*61f0*/  IADD3 R131, R131, 0x20, RZ ;  /* 0x0000002083837810 */ /* 0x000fe20007ffe0ff */
[----:B------:R-:W-:-:S07]  /*6200*/  VIADD R168, R168, 0x20 ;  /* 0x00000020a8a87836 */ /* 0x000fce0000000000 */
.L_x_60134:
[----:B------:R-:W-:Y:S05]  /*6210*/  BSYNC B1 ;  /* 0x0000000000017941 */ /* 0x000fea0003800000 */
.L_x_60133:
        /* <DEDUP_REMOVED lines=31> */
.L_x_60178:
[----:B------:R-:W-:-:S07]  /*6410*/  IMAD.MOV.U32 R163, RZ, RZ, R140 ;  /* 0x000000ffffa37224 */ /* 0x000fce00078e008c */
.L_x_60179:
[----:B------:R-:W-:Y:S05]  /*6420*/  BSYNC B3 ;  /* 0x0000000000037941 */ /* 0x000fea0003800000 */
.L_x_60177:
        /* <DEDUP_REMOVED lines=16> */
.L_x_60183:
[----:B------:R-:W-:Y:S05]  /*6530*/  BSYNC B4 ;  /* 0x0000000000047941 */ /* 0x000fea0003800000 */
.L_x_60182:
        /* <DEDUP_REMOVED lines=44> */
.L_x_60181:
[----:B------:R-:W-:Y:S05]  /*6800*/  BSYNC B3 ;  /* 0x0000000000037941 */ /* 0x000fea0003800000 */
.L_x_60180:
        /* <DEDUP_REMOVED lines=9> */
.L_x_60176:
[----:B------:R-:W-:Y:S05]  /*68a0*/  BSYNC B2 ;  /* 0x0000000000027941 */ /* 0x000fea0003800000 */
.L_x_60175:
        /* <DEDUP_REMOVED lines=18> */
.L_x_60187:
[----:B------:R-:W-:-:S07]  /*69d0*/  MOV R57, R140 ;  /* 0x0000008c00397202 */ /* 0x000fce0000000f00 */
.L_x_60188:
[----:B------:R-:W-:Y:S05]  /*69e0*/  BSYNC B3 ;  /* 0x0000000000037941 */ /* 0x000fea0003800000 */
.L_x_60186:
        /* <DEDUP_REMOVED lines=16> */
.L_x_60192:
[----:B------:R-:W-:Y:S05]  /*6af0*/  BSYNC B4 ;  /* 0x0000000000047941 */ /* 0x000fea0003800000 */
.L_x_60191:
        /* <DEDUP_REMOVED lines=44> */
.L_x_60190:
[----:B------:R-:W-:Y:S05]  /*6dc0*/  BSYNC B3 ;  /* 0x0000000000037941 */ /* 0x000fea0003800000 */
.L_x_60189:
        /* <DEDUP_REMOVED lines=9> */
.L_x_60185:
[----:B------:R-:W-:Y:S05]  /*6e60*/  BSYNC B2 ;  /* 0x0000000000027941 */ /* 0x000fea0003800000 */
.L_x_60184:
        /* <DEDUP_REMOVED lines=18> */
.L_x_60196:
[----:B------:R-:W-:-:S07]  /*6f90*/  IMAD.MOV.U32 R137, RZ, RZ, R140 ;  /* 0x000000ffff897224 */ /* 0x000fce00078e008c */
.L_x_60197:
[----:B------:R-:W-:Y:S05]  /*6fa0*/  BSYNC B3 ;  /* 0x0000000000037941 */ /* 0x000fea0003800000 */
.L_x_60195:
        /* <DEDUP_REMOVED lines=16> */
.L_x_60201:
[----:B------:R-:W-:Y:S05]  /*70b0*/  BSYNC B4 ;  /* 0x0000000000047941 */ /* 0x000fea0003800000 */
.L_x_60200:
        /* <DEDUP_REMOVED lines=44> */
.L_x_60199:
[----:B------:R-:W-:Y:S05]  /*7380*/  BSYNC B3 ;  /* 0x0000000000037941 */ /* 0x000fea0003800000 */
.L_x_60198:
        /* <DEDUP_REMOVED lines=9> */
.L_x_60194:
[----:B------:R-:W-:Y:S05]  /*7420*/  BSYNC B2 ;  /* 0x0000000000027941 */ /* 0x000fea0003800000 */
.L_x_60193:
        /* <DEDUP_REMOVED lines=18> */
.L_x_60205:
[----:B------:R-:W-:-:S07]  /*7550*/  IMAD.MOV.U32 R59, RZ, RZ, R140 ;  /* 0x000000ffff3b7224 */ /* 0x000fce00078e008c */
.L_x_60206:
[----:B------:R-:W-:Y:S05]  /*7560*/  BSYNC B3 ;  /* 0x0000000000037941 */ /* 0x000fea0003800000 */
.L_x_60204:
        /* <DEDUP_REMOVED lines=16> */
.L_x_60210:
[----:B------:R-:W-:Y:S05]  /*7670*/  BSYNC B4 ;  /* 0x0000000000047941 */ /* 0x000fea0003800000 */
.L_x_60209:
        /* <DEDUP_REMOVED lines=44> */
.L_x_60208:
[----:B------:R-:W-:Y:S05]  /*7940*/  BSYNC B3 ;  /* 0x0000000000037941 */ /* 0x000fea0003800000 */
.L_x_60207:
        /* <DEDUP_REMOVED lines=9> */
.L_x_60203:
[----:B------:R-:W-:Y:S05]  /*79e0*/  BSYNC B2 ;  /* 0x0000000000027941 */ /* 0x000fea0003800000 */
.L_x_60202:
[----:B------:R-:W0:Y:S01]  /*79f0*/  LDC.64 R170, c[0x0][0x238] ;  /* 0x00008e00ffaa7b82 */ /* 0x000e220000000a00 */
[----:B------:R-:W-:Y:S01]  /*7a00*/  BSSY B2, `(.L_x_60211) ;  /* 0x000000f000027945 */ /* 0x000fe20003800000 */
[----:B0-----:R-:W-:-:S05]  /*7a10*/  IMAD.WIDE.U32 R170, R131, 0x10, R170 ;  /* 0x0000001083aa7825 */ /* 0x001fca00078e00aa */
[----:B------:R0:W-:Y:S01]  /*7a20*/  STG.E.128 desc[UR6][R170.64], R56 ;  /* 0x00000038aa007986 */ /* 0x0001e2000c101d06 */
[----:B------:R-:W-:Y:S05]  /*7a30*/  @!P2 BRA `(.L_x_60212) ;  /* 0x00000000002ca947 */ /* 0x000fea0003800000 */
[----:B------:R-:W-:Y:S01]  /*7a40*/  IMAD.U32 R169, R165, 0x10000, RZ ;  /* 0x00010000a5a97824 */ /* 0x000fe200078e00ff */
[----:B0-----:R-:W-:-:S04]  /*7a50*/  LOP3.LUT R170, R166, 0xffff, RZ, 0xc0, !PT ;  /* 0x0000ffffa6aa7812 */ /* 0x001fc800078ec0ff */
[----:B------:R-:W-:-:S05]  /*7a60*/  LOP3.LUT R169, R169, 0xff0000, RZ, 0xc0, !PT ;  /* 0x00ff0000a9a97812 */ /* 0x000fca00078ec0ff */
[----:B------:R-:W-:Y:S01]  /*7a70*/  IMAD R169, R170, 0x1000000, R169 ;  /* 0x01000000aaa97824 */ /* 0x000fe200078e02a9 */
[----:B------:R-:W-:-:S04]  /*7a80*/  LOP3.LUT R170, R164, 0xff, RZ, 0xc0, !PT ;  /* 0x000000ffa4aa7812 */ /* 0x000fc800078ec0ff */
[----:B------:R-:W-:Y:S02]  /*7a90*/  LEA R169, R170, R169, 0x8 ;  /* 0x000000a9aaa97211 */ /* 0x000fe400078e40ff */
[----:B------:R-:W-:-:S05]  /*7aa0*/  LOP3.LUT R170, R163, 0xff, RZ, 0xc0, !PT ;  /* 0x000000ffa3aa7812 */ /* 0x000fca00078ec0ff */
[----:B------:R-:W-:Y:S02]  /*7ab0*/  IMAD.IADD R169, R169, 0x1, R170 ;  /* 0x00000001a9a97824 */ /* 0x000fe400078e02aa */
[----:B------:R-:W0:Y:S02]  /*7ac0*/  LDC.64 R170, c[0x0][0x240] ;  /* 0x00009000ffaa7b82 */ /* 0x000e240000000a00 */
[----:B0-----:R-:W-:-:S05]  /*7ad0*/  IMAD.WIDE.U32 R170, R168, 0x4, R170 ;  /* 0x00000004a8aa7825 */ /* 0x001fca00078e00aa */
[----:B------:R1:W-:Y:S02]  /*7ae0*/  STG.E desc[UR6][R170.64], R169 ;  /* 0x000000a9aa007986 */ /* 0x0003e4000c101906 */
.L_x_60212:
[----:B------:R-:W-:Y:S05]  /*7af0*/  BSYNC B2 ;  /* 0x0000000000027941 */ /* 0x000fea0003800000 */
.L_x_60211:
[----:B------:R-:W-:Y:S01]  /*7b00*/  VIADD R131, R131, 0x20 ;  /* 0x0000002083837836 */ /* 0x000fe20000000000 */
[----:B------:R-:W-:-:S07]  /*7b10*/  IADD3 R168, R168, 0x20, RZ ;  /* 0x00000020a8a87810 */ /* 0x000fce0007ffe0ff */
.L_x_60174:
[----:B------:R-:W-:Y:S05]  /*7b20*/  BSYNC B1 ;  /* 0x0000000000017941 */ /* 0x000fea0003800000 */
.L_x_60173:
        /* <DEDUP_REMOVED lines=31> */
.L_x_60218:
[----:B------:R-:W-:-:S07]  /*7d20*/  MOV R163, R140 ;  /* 0x0000008c00a37202 */ /* 0x000fce0000000f00 */
.L_x_60219:
[----:B------:R-:W-:Y:S05]  /*7d30*/  BSYNC B3 ;  /* 0x0000000000037941 */ /* 0x000fea0003800000 */
.L_x_60217:
        /* <DEDUP_REMOVED lines=16> */
.L_x_60223:
[----:B------:R-:W-:Y:S05]  /*7e40*/  BSYNC B4 ;  /* 0x0000000000047941 */ /* 0x000fea0003800000 */
.L_x_60222:
        /* <DEDUP_REMOVED lines=44> */
.L_x_60221:
[----:B------:R-:W-:Y:S05]  /*8110*/  BSYNC B3 ;  /* 0x0000000000037941 */ /* 0x000fea0003800000 */
.L_x_60220:
        /* <DEDUP_REMOVED lines=9> */
.L_x_60216:
[----:B------:R-:W-:Y:S05]  /*81b0*/  BSYNC B2 ;  /* 0x0000000000027941 */ /* 0x000fea0003800000 */
.L_x_60215:
        /* <DEDUP_REMOVED lines=18> */
.L_x_60227:
[----:B------:R-:W-:-:S07]  /*82e0*/  IMAD.MOV.U32 R61, RZ, RZ, R140 ;  /* 0x000000ffff3d7224 */ /* 0x000fce00078e008c */
.L_x_60228:
[----:B------:R-:W-:Y:S05]  /*82f0*/  BSYNC B3 ;  /* 0x0000000000037941 */ /* 0x000fea0003800000 */
.L_x_60226:
        /* <DEDUP_REMOVED lines=16> */
.L_x_60232:
[----:B------:R-:W-:Y:S05]  /*8400*/  BSYNC B4 ;  /* 0x0000000000047941 */ /* 0x000fea0003800000 */
.L_x_60231:
        /* <DEDUP_REMOVED lines=44> */
.L_x_60230:
[----:B------:R-:W-:Y:S05]  /*86d0*/  BSYNC B3 ;  /* 0x0000000000037941 */ /* 0x000fea0003800000 */
.L_x_60229:
        /* <DEDUP_REMOVED lines=9> */
.L_x_60225:
[----:B------:R-:W-:Y:S05]  /*8770*/  BSYNC B2 ;  /* 0x0000000000027941 */ /* 0x000fea0003800000 */
.L_x_60224:
        /* <DEDUP_REMOVED lines=18> */
.L_x_60236:
[----:B------:R-:W-:-:S07]  /*88a0*/  IMAD.MOV.U32 R137, RZ, RZ, R140 ;  /* 0x000000ffff897224 */ /* 0x000fce00078e008c */
.L_x_60237:
[----:B------:R-:W-:Y:S05]  /*88b0*/  BSYNC B3 ;  /* 0x0000000000037941 */ /* 0x000fea0003800000 */
.L_x_60235:
        /* <DEDUP_REMOVED lines=16> */
.L_x_60241:
[----:B------:R-:W-:Y:S05]  /*89c0*/  BSYNC B4 ;  /* 0x0000000000047941 */ /* 0x000fea0003800000 */
.L_x_60240:
        /* <DEDUP_REMOVED lines=44> */
.L_x_60239:
[----:B------:R-:W-:Y:S05]  /*8c90*/  BSYNC B3 ;  /* 0x0000000000037941 */ /* 0x000fea0003800000 */
.L_x_60238:
        /* <DEDUP_REMOVED lines=9> */
.L_x_60234:
[----:B------:R-:W-:Y:S05]  /*8d30*/  BSYNC B2 ;  /* 0x0000000000027941 */ /* 0x000fea0003800000 */
.L_x_60233:
        /* <DEDUP_REMOVED lines=18> */
.L_x_60245:
[----:B------:R-:W-:-:S07]  /*8e60*/  MOV R63, R140 ;  /* 0x0000008c003f7202 */ /* 0x000fce0000000f00 */
.L_x_60246:
[----:B------:R-:W-:Y:S05]  /*8e70*/  BSYNC B3 ;  /* 0x0000000000037941 */ /* 0x000fea0003800000 */
.L_x_60244:
        /* <DEDUP_REMOVED lines=16> */
.L_x_60250:
[----:B------:R-:W-:Y:S05]  /*8f80*/  BSYNC B4 ;  /* 0x0000000000047941 */ /* 0x000fea0003800000 */
.L_x_60249:
        /* <DEDUP_REMOVED lines=44> */
.L_x_60248:
[----:B------:R-:W-:Y:S05]  /*9250*/  BSYNC B3 ;  /* 0x0000000000037941 */ /* 0x000fea0003800000 */
.L_x_60247:
        /* <DEDUP_REMOVED lines=9> */
.L_x_60243:
[----:B------:R-:W-:Y:S05]  /*92f0*/  BSYNC B2 ;  /* 0x0000000000027941 */ /* 0x000fea0003800000 */
.L_x_60242:
        /* <DEDUP_REMOVED lines=16> */
.L_x_60252:
[----:B------:R-:W-:Y:S05]  /*9400*/  BSYNC B2 ;  /* 0x0000000000027941 */ /* 0x000fea0003800000 */
.L_x_60251:
[----:B------:R-:W-:Y:S02]  /*9410*/  VIADD R131, R131, 0x20 ;  /* 0x0000002083837836 */ /* 0x000fe40000000000 */
[----:B------:R-:W-:-:S07]  /*9420*/  VIADD R168, R168, 0x20 ;  /* 0x00000020a8a87836 */ /* 0x000fce0000000000 */
.L_x_60214:
[----:B------:R-:W-:Y:S05]  /*9430*/  BSYNC B1 ;  /* 0x0000000000017941 */ /* 0x000fea0003800000 */
.L_x_60213:
        /* <DEDUP_REMOVED lines=31> */
.L_x_60258:
[----:B------:R-:W-:-:S07]  /*9630*/  IMAD.MOV.U32 R163, RZ, RZ, R140 ;  /* 0x000000ffffa37224 */ /* 0x000fce00078e008c */
.L_x_60259:
[----:B------:R-:W-:Y:S05]  /*9640*/  BSYNC B3 ;  /* 0x0000000000037941 */ /* 0x000fea0003800000 */
.L_x_60257:
        /* <DEDUP_REMOVED lines=16> */
.L_x_60263:
[----:B------:R-:W-:Y:S05]  /*9750*/  BSYNC B4 ;  /* 0x0000000000047941 */ /* 0x000fea0003800000 */
.L_x_60262:
        /* <DEDUP_REMOVED lines=44> */
.L_x_60261:
[----:B------:R-:W-:Y:S05]  /*9a20*/  BSYNC B3 ;  /* 0x0000000000037941 */ /* 0x000fea0003800000 */
.L_x_60260:
        /* <DEDUP_REMOVED lines=9> */
.L_x_60256:
[----:B------:R-:W-:Y:S05]  /*9ac0*/  BSYNC B2 ;  /* 0x0000000000027941 */ /* 0x000fea0003800000 */
.L_x_60255:
        /* <DEDUP_REMOVED lines=18> */
.L_x_60267:
[----:B------:R-:W-:-:S07]  /*9bf0*/  IMAD.MOV.U32 R65, RZ, RZ, R140 ;  /* 0x000000ffff417224 */ /* 0x000fce00078e008c */
.L_x_60268:
[----:B------:R-:W-:Y:S05]  /*9c00*/  BSYNC B3 ;  /* 0x0000000000037941 */ /* 0x000fea0003800000 */
.L_x_60266:
        /* <DEDUP_REMOVED lines=16> */
.L_x_60272:
[----:B------:R-:W-:Y:S05]  /*9d10*/  BSYNC B4 ;  /* 0x0000000000047941 */ /* 0x000fea0003800000 */
.L_x_60271:
        /* <DEDUP_REMOVED lines=44> */
.L_x_60270:
[----:B------:R-:W-:Y:S05]  /*9fe0*/  BSYNC B3 ;  /* 0x0000000000037941 */ /* 0x000fea0003800000 */
.L_x_60269:
        /* <DEDUP_REMOVED lines=9> */
.L_x_60265:
[----:B------:R-:W-:Y:S05]  /*a080*/  BSYNC B2 ;  /* 0x0000000000027941 */ /* 0x000fea0003800000 */
.L_x_60264:
        /* <DEDUP_REMOVED lines=18> */
.L_x_60276:
[----:B------:R-:W-:-:S07]  /*a1b0*/  MOV R137, R140 ;  /* 0x0000008c00897202 */ /* 0x000fce0000000f00 */
.L_x_60277:
[----:B------:R-:W-:Y:S05]  /*a1c0*/  BSYNC B3 ;  /* 0x0000000000037941 */ /* 0x000fea0003800000 */
.L_x_60275:
        /* <DEDUP_REMOVED lines=16> */
.L_x_60281:
[----:B------:R-:W-:Y:S05]  /*a2d0*/  BSYNC B4 ;  /* 0x0000000000047941 */ /* 0x000fea0003800000 */
.L_x_60280:
        /* <DEDUP_REMOVED lines=44> */
.L_x_60279:
[----:B------:R-:W-:Y:S05]  /*a5a0*/  BSYNC B3 ;  /* 0x0000000000037941 */ /* 0x000fea0003800000 */
.L_x_60278:
        /* <DEDUP_REMOVED lines=9> */
.L_x_60274:
[----:B------:R-:W-:Y:S05]  /*a640*/  BSYNC B2 ;  /* 0x0000000000027941 */ /* 0x000fea0003800000 */
.L_x_60273:
        /* <DEDUP_REMOVED lines=18> */
.L_x_60285:
[----:B------:R-:W-:-:S07]  /*a770*/  IMAD.MOV.U32 R67, RZ, RZ, R140 ;  /* 0x000000ffff437224 */ /* 0x000fce00078e008c */
.L_x_60286:
[----:B------:R-:W-:Y:S05]  /*a780*/  BSYNC B3 ;  /* 0x0000000000037941 */ /* 0x000fea0003800000 */
.L_x_60284:
        /* <DEDUP_REMOVED lines=16> */
.L_x_60290:
[----:B------:R-:W-:Y:S05]  /*a890*/  BSYNC B4 ;  /* 0x0000000000047941 */ /* 0x000fea0003800000 */
.L_x_60289:
        /* <DEDUP_REMOVED lines=44> */
.L_x_60288:
[----:B------:R-:W-:Y:S05]  /*ab60*/  BSYNC B3 ;  /* 0x0000000000037941 */ /* 0x000fea0003800000 */
.L_x_60287:
        /* <DEDUP_REMOVED lines=9> */
.L_x_60283:
[----:B------:R-:W-:Y:S05]  /*ac00*/  BSYNC B2 ;  /* 0x0000000000027941 */ /* 0x000fea0003800000 */
.L_x_60282:
        /* <DEDUP_REMOVED lines=16> */
.L_x_60292:
[----:B------:R-:W-:Y:S05]  /*ad10*/  BSYNC B2 ;  /* 0x0000000000027941 */ /* 0x000fea0003800000 */
.L_x_60291:
[----:B------:R-:W-:Y:S01]  /*ad20*/  IADD3 R131, R131, 0x20, RZ ;  /* 0x0000002083837810 */ /* 0x000fe20007ffe0ff */
[----:B------:R-:W-:-:S07]  /*ad30*/  VIADD R168, R168, 0x20 ;  /* 0x00000020a8a87836 */ /* 0x000fce0000000000 */
.L_x_60254:
[----:B------:R-:W-:Y:S05]  /*ad40*/  BSYNC B1 ;  /* 0x0000000000017941 */ /* 0x000fea0003800000 */
.L_x_60253:
        /* <DEDUP_REMOVED lines=31> */
.L_x_60298:
[----:B------:R-:W-:-:S07]  /*af40*/  IMAD.MOV.U32 R163, RZ, RZ, R140 ;  /* 0x000000ffffa37224 */ /* 0x000fce00078e008c */
.L_x_60299:
[----:B------:R-:W-:Y:S05]  /*af50*/  BSYNC B3 ;  /* 0x0000000000037941 */ /* 0x000fea0003800000 */
.L_x_60297:
        /* <DEDUP_REMOVED lines=16> */
.L_x_60303:
[----:B------:R-:W-:Y:S05]  /*b060*/  BSYNC B4 ;  /* 0x0000000000047941 */ /* 0x000fea0003800000 */
.L_x_60302:
        /* <DEDUP_REMOVED lines=44> */
.L_x_60301:
[----:B------:R-:W-:Y:S05]  /*b330*/  BSYNC B3 ;  /* 0x0000000000037941 */ /* 0x000fea0003800000 */
.L_x_60300:
        /* <DEDUP_REMOVED lines=9> */
.L_x_60296:
[----:B------:R-:W-:Y:S05]  /*b3d0*/  BSYNC B2 ;  /* 0x0000000000027941 */ /* 0x000fea0003800000 */
.L_x_60295:
        /* <DEDUP_REMOVED lines=18> */
.L_x_60307:
[----:B------:R-:W-:-:S07]  /*b500*/  MOV R69, R140 ;  /* 0x0000008c00457202 */ /* 0x000fce0000000f00 */
.L_x_60308:
[----:B------:R-:W-:Y:S05]  /*b510*/  BSYNC B3 ;  /* 0x0000000000037941 */ /* 0x000fea0003800000 */
.L_x_60306:
        /* <DEDUP_REMOVED lines=16> */
.L_x_60312:
[----:B------:R-:W-:Y:S05]  /*b620*/  BSYNC B4 ;  /* 0x0000000000047941 */ /* 0x000fea0003800000 */
.L_x_60311:
        /* <DEDUP_REMOVED lines=44> */
.L_x_60310:
[----:B------:R-:W-:Y:S05]  /*b8f0*/  BSYNC B3 ;  /* 0x0000000000037941 */ /* 0x000fea0003800000 */
.L_x_60309:
        /* <DEDUP_REMOVED lines=9> */
.L_x_60305:
[----:B------:R-:W-:Y:S05]  /*b990*/  BSYNC B2 ;  /* 0x0000000000027941 */ /* 0x000fea0003800000 */
.L_x_60304:
        /* <DEDUP_REMOVED lines=18> */
.L_x_60316:
[----:B------:R-:W-:-:S07]  /*bac0*/  IMAD.MOV.U32 R137, RZ, RZ, R140 ;  /* 0x000000ffff897224 */ /* 0x000fce00078e008c */
.L_x_60317:
[----:B------:R-:W-:Y:S05]  /*bad0*/  BSYNC B3 ;  /* 0x0000000000037941 */ /* 0x000fea0003800000 */
.L_x_60315:
        /* <DEDUP_REMOVED lines=16> */
.L_x_60321:
[----:B------:R-:W-:Y:S05]  /*bbe0*/  BSYNC B4 ;  /* 0x0000000000047941 */ /* 0x000fea0003800000 */
.L_x_60320:
        /* <DEDUP_REMOVED lines=44> */
.L_x_60319:
[----:B------:R-:W-:Y:S05]  /*beb0*/  BSYNC B3 ;  /* 0x0000000000037941 */ /* 0x000fea0003800000 */
.L_x_60318:
        /* <DEDUP_REMOVED lines=9> */
.L_x_60314:
[----:B------:R-:W-:Y:S05]  /*bf50*/  BSYNC B2 ;  /* 0x0000000000027941 */ /* 0x000fea0003800000 */
.L_x_60313:
        /* <DEDUP_REMOVED lines=18> */
.L_x_60325:
[----:B------:R-:W-:-:S07]  /*c080*/  IMAD.MOV.U32 R71, RZ, RZ, R140 ;  /* 0x000000ffff477224 */ /* 0x000fce00078e008c */
.L_x_60326:
[----:B------:R-:W-:Y:S05]  /*c090*/  BSYNC B3 ;  /* 0x0000000000037941 */ /* 0x000fea0003800000 */
.L_x_60324:
        /* <DEDUP_REMOVED lines=16> */
.L_x_60330:
[----:B------:R-:W-:Y:S05]  /*c1a0*/  BSYNC B4 ;  /* 0x0000000000047941 */ /* 0x000fea0003800000 */
.L_x_60329:
        /* <DEDUP_REMOVED lines=44> */
.L_x_60328:
[----:B------:R-:W-:Y:S05]  /*c470*/  BSYNC B3 ;  /* 0x0000000000037941 */ /* 0x000fea0003800000 */
.L_x_60327:
        /* <DEDUP_REMOVED lines=9> */
.L_x_60323:
[----:B------:R-:W-:Y:S05]  /*c510*/  BSYNC B2 ;  /* 0x0000000000027941 */ /* 0x000fea0003800000 */
.L_x_60322:
        /* <DEDUP_REMOVED lines=16> */
.L_x_60332:
[----:B------:R-:W-:Y:S05]  /*c620*/  BSYNC B2 ;  /* 0x0000000000027941 */ /* 0x000fea0003800000 */
.L_x_60331:
[----:B------:R-:W-:Y:S01]  /*c630*/  VIADD R131, R131, 0x20 ;  /* 0x0000002083837836 */ /* 0x000fe20000000000 */
[----:B------:R-:W-:-:S07]  /*c640*/  IADD3 R168, R168, 0x20, RZ ;  /* 0x00000020a8a87810 */ /* 0x000fce0007ffe0ff */
.L_x_60294:
[----:B------:R-:W-:Y:S05]  /*c650*/  BSYNC B1 ;  /* 0x0000000000017941 */ /* 0x000fea0003800000 */
.L_x_60293:
        /* <DEDUP_REMOVED lines=31> */
.L_x_60338:
[----:B------:R-:W-:-:S07]  /*c850*/  MOV R163, R140 ;  /* 0x0000008c00a37202 */ /* 0x000fce0000000f00 */
.L_x_60339:
[----:B------:R-:W-:Y:S05]  /*c860*/  BSYNC B3 ;  /* 0x0000000000037941 */ /* 0x000fea0003800000 */
.L_x_60337:
        /* <DEDUP_REMOVED lines=16> */
.L_x_60343:
[----:B------:R-:W-:Y:S05]  /*c970*/  BSYNC B4 ;  /* 0x0000000000047941 */ /* 0x000fea0003800000 */
.L_x_60342:
        /* <DEDUP_REMOVED lines=44> */
.L_x_60341:
[----:B------:R-:W-:Y:S05]  /*cc40*/  BSYNC B3 ;  /* 0x0000000000037941 */ /* 0x000fea0003800000 */
.L_x_60340:
        /* <DEDUP_REMOVED lines=9> */
.L_x_60336:
[----:B------:R-:W-:Y:S05]  /*cce0*/  BSYNC B2 ;  /* 0x0000000000027941 */ /* 0x000fea0003800000 */
.L_x_60335:
        /* <DEDUP_REMOVED lines=18> */
.L_x_60347:
[----:B------:R-:W-:-:S07]  /*ce10*/  IMAD.MOV.U32 R73, RZ, RZ, R140 ;  /* 0x000000ffff497224 */ /* 0x000fce00078e008c */
.L_x_60348:
[----:B------:R-:W-:Y:S05]  /*ce20*/  BSYNC B3 ;  /* 0x0000000000037941 */ /* 0x000fea0003800000 */
.L_x_60346:
        /* <DEDUP_REMOVED lines=16> */
.L_x_60352:
[----:B------:R-:W-:Y:S05]  /*cf30*/  BSYNC B4 ;  /* 0x0000000000047941 */ /* 0x000fea0003800000 */
.L_x_60351:
        /* <DEDUP_REMOVED lines=44> */
.L_x_60350:
[----:B------:R-:W-:Y:S05]  /*d200*/  BSYNC B3 ;  /* 0x0000000000037941 */ /* 0x000fea0003800000 */
.L_x_60349:
        /* <DEDUP_REMOVED lines=9> */
.L_x_60345:
[----:B------:R-:W-:Y:S05]  /*d2a0*/  BSYNC B2 ;  /* 0x0000000000027941 */ /* 0x000fea0003800000 */
.L_x_60344:
        /* <DEDUP_REMOVED lines=18> */
.L_x_60356:
[----:B------:R-:W-:-:S07]  /*d3d0*/  IMAD.MOV.U32 R137, RZ, RZ, R140 ;  /* 0x000000ffff897224 */ /* 0x000fce00078e008c */
.L_x_60357:
[----:B------:R-:W-:Y:S05]  /*d3e0*/  BSYNC B3 ;  /* 0x0000000000037941 */ /* 0x000fea0003800000 */
.L_x_60355:
        /* <DEDUP_REMOVED lines=16> */
.L_x_60361:
[----:B------:R-:W-:Y:S05]  /*d4f0*/  BSYNC B4 ;  /* 0x0000000000047941 */ /* 0x000fea0003800000 */
.L_x_60360:
        /* <DEDUP_REMOVED lines=44> */
.L_x_60359:
[----:B------:R-:W-:Y:S05]  /*d7c0*/  BSYNC B3 ;  /* 0x0000000000037941 */ /* 0x000fea0003800000 */
.L_x_60358:
        /* <DEDUP_REMOVED lines=9> */
.L_x_60354:
[----:B------:R-:W-:Y:S05]  /*d860*/  BSYNC B2 ;  /* 0x0000000000027941 */ /* 0x000fea0003800000 */
.L_x_60353:
        /* <DEDUP_REMOVED lines=18> */
.L_x_60365:
[----:B------:R-:W-:-:S07]  /*d990*/  MOV R75, R140 ;  /* 0x0000008c004b7202 */ /* 0x000fce0000000f00 */
.L_x_60366:
[----:B------:R-:W-:Y:S05]  /*d9a0*/  BSYNC B3 ;  /* 0x0000000000037941 */ /* 0x000fea0003800000 */
.L_x_60364:
        /* <DEDUP_REMOVED lines=16> */
.L_x_60370:
[----:B------:R-:W-:Y:S05]  /*dab0*/  BSYNC B4 ;  /* 0x0000000000047941 */ /* 0x000fea0003800000 */
.L_x_60369:
        /* <DEDUP_REMOVED lines=44> */
.L_x_60368:
[----:B------:R-:W-:Y:S05]  /*dd80*/  BSYNC B3 ;  /* 0x0000000000037941 */ /* 0x000fea0003800000 */
.L_x_60367:
        /* <DEDUP_REMOVED lines=9> */
.L_x_60363:
[----:B------:R-:W-:Y:S05]  /*de20*/  BSYNC B2 ;  /* 0x0000000000027941 */ /* 0x000fea0003800000 */
.L_x_60362:
        /* <DEDUP_REMOVED lines=16> */
.L_x_60372:
[----:B------:R-:W-:Y:S05]  /*df30*/  BSYNC B2 ;  /* 0x0000000000027941 */ /* 0x000fea0003800000 */
.L_x_60371:
[----:B------:R-:W-:Y:S02]  /*df40*/  VIADD R131, R131, 0x20 ;  /* 0x0000002083837836 */ /* 0x000fe40000000000 */
[----:B------:R-:W-:-:S07]  /*df50*/  VIADD R168, R168, 0x20 ;  /* 0x00000020a8a87836 */ /* 0x000fce0000000000 */
.L_x_60334:
[----:B------:R-:W-:Y:S05]  /*df60*/  BSYNC B1 ;  /* 0x0000000000017941 */ /* 0x000fea0003800000 */
.L_x_60333:
        /* <DEDUP_REMOVED lines=31> */
.L_x_60378:
[----:B------:R-:W-:-:S07]  /*e160*/  IMAD.MOV.U32 R163, RZ, RZ, R140 ;  /* 0x000000ffffa37224 */ /* 0x000fce00078e008c */
.L_x_60379:
[----:B------:R-:W-:Y:S05]  /*e170*/  BSYNC B3 ;  /* 0x0000000000037941 */ /* 0x000fea0003800000 */
.L_x_60377:
        /* <DEDUP_REMOVED lines=16> */
.L_x_60383:
[----:B------:R-:W-:Y:S05]  /*e280*/  BSYNC B4 ;  /* 0x0000000000047941 */ /* 0x000fea0003800000 */
.L_x_60382:
        /* <DEDUP_REMOVED lines=44> */
.L_x_60381:
[----:B------:R-:W-:Y:S05]  /*e550*/  BSYNC B3 ;  /* 0x0000000000037941 */ /* 0x000fea0003800000 */
.L_x_60380:
        /* <DEDUP_REMOVED lines=9> */
.L_x_60376:
[----:B------:R-:W-:Y:S05]  /*e5f0*/  BSYNC B2 ;  /* 0x0000000000027941 */ /* 0x000fea0003800000 */
.L_x_60375:
        /* <DEDUP_REMOVED lines=18> */
.L_x_60387:
[----:B------:R-:W-:-:S07]  /*e720*/  IMAD.MOV.U32 R77, RZ, RZ, R140 ;  /* 0x000000ffff4d7224 */ /* 0x000fce00078e008c */
.L_x_60388:
[----:B------:R-:W-:Y:S05]  /*e730*/  BSYNC B3 ;  /* 0x0000000000037941 */ /* 0x000fea0003800000 */
.L_x_60386:
        /* <DEDUP_REMOVED lines=16> */
.L_x_60392:
[----:B------:R-:W-:Y:S05]  /*e840*/  BSYNC B4 ;  /* 0x0000000000047941 */ /* 0x000fea0003800000 */
.L_x_60391:
        /* <DEDUP_REMOVED lines=44> */
.L_x_60390:
[----:B------:R-:W-:Y:S05]  /*eb10*/  BSYNC B3 ;  /* 0x0000000000037941 */ /* 0x000fea0003800000 */
.L_x_60389:
        /* <DEDUP_REMOVED lines=9> */
.L_x_60385:
[----:B------:R-:W-:Y:S05]  /*ebb0*/  BSYNC B2 ;  /* 0x0000000000027941 */ /* 0x000fea0003800000 */
.L_x_60384:
        /* <DEDUP_REMOVED lines=18> */
.L_x_60396:
[----:B------:R-:W-:-:S07]  /*ece0*/  MOV R137, R140 ;  /* 0x0000008c00897202 */ /* 0x000fce0000000f00 */
.L_x_60397:
[----:B------:R-:W-:Y:S05]  /*ecf0*/  BSYNC B3 ;  /* 0x0000000000037941 */ /* 0x000fea0003800000 */
.L_x_60395:
        /* <DEDUP_REMOVED lines=16> */
.L_x_60401:
[----:B------:R-:W-:Y:S05]  /*ee00*/  BSYNC B4 ;  /* 0x0000000000047941 */ /* 0x000fea0003800000 */
.L_x_60400:
        /* <DEDUP_REMOVED lines=44> */
.L_x_60399:
[----:B------:R-:W-:Y:S05]  /*f0d0*/  BSYNC B3 ;  /* 0x0000000000037941 */ /* 0x000fea0003800000 */
.L_x_60398:
        /* <DEDUP_REMOVED lines=9> */
.L_x_60394:
[----:B------:R-:W-:Y:S05]  /*f170*/  BSYNC B2 ;  /* 0x0000000000027941 */ /* 0x000fea0003800000 */
.L_x_60393:
        /* <DEDUP_REMOVED lines=18> */
.L_x_60405:
[----:B------:R-:W-:-:S07]  /*f2a0*/  IMAD.MOV.U32 R79, RZ, RZ, R140 ;  /* 0x000000ffff4f7224 */ /* 0x000fce00078e008c */
.L_x_60406:
[----:B------:R-:W-:Y:S05]  /*f2b0*/  BSYNC B3 ;  /* 0x0000000000037941 */ /* 0x000fea0003800000 */
.L_x_60404:
        /* <DEDUP_REMOVED lines=16> */
.L_x_60410:
[----:B------:R-:W-:Y:S05]  /*f3c0*/  BSYNC B4 ;  /* 0x0000000000047941 */ /* 0x000fea0003800000 */
.L_x_60409:
        /* <DEDUP_REMOVED lines=44> */
.L_x_60408:
[----:B------:R-:W-:Y:S05]  /*f690*/  BSYNC B3 ;  /* 0x0000000000037941 */ /* 0x000fea0003800000 */
.L_x_60407:
        /* <DEDUP_REMOVED lines=9> */
.L_x_60403:
[----:B------:R-:W-:Y:S05]  /*f730*/  BSYNC B2 ;  /* 0x0000000000027941 */ /* 0x000fea0003800000 */
.L_x_60402:
        /* <DEDUP_REMOVED lines=16> */
.L_x_60412:
[----:B------:R-:W-:Y:S05]  /*f840*/  BSYNC B2 ;  /* 0x0000000000027941 */ /* 0x000fea0003800000 */
.L_x_60411:
[----:B------:R-:W-:Y:S01]  /*f850*/  IADD3 R131, R131, 0x20, RZ ;  /* 0x0000002083837810 */ /* 0x000fe20007ffe0ff */
[----:B------:R-:W-:-:S07]  /*f860*/  VIADD R168, R168, 0x20 ;  /* 0x00000020a8a87836 */ /* 0x000fce0000000000 */
.L_x_60374:
[----:B------:R-:W-:Y:S05]  /*f870*/  BSYNC B1 ;  /* 0x0000000000017941 */ /* 0x000fea0003800000 */
.L_x_60373:
        /* <DEDUP_REMOVED lines=31> */
.L_x_60418:
[----:B------:R-:W-:-:S07]  /*fa70*/  IMAD.MOV.U32 R163, RZ, RZ, R140 ;  /* 0x000000ffffa37224 */ /* 0x000fce00078e008c */
.L_x_60419:
[----:B------:R-:W-:Y:S05]  /*fa80*/  BSYNC B3 ;  /* 0x0000000000037941 */ /* 0x000fea0003800000 */
.L_x_60417:
        /* <DEDUP_REMOVED lines=16> */
.L_x_60423:
[----:B------:R-:W-:Y:S05]  /*fb90*/  BSYNC B4 ;  /* 0x0000000000047941 */ /* 0x000fea0003800000 */
.L_x_60422:
        /* <DEDUP_REMOVED lines=44> */
.L_x_60421:
[----:B------:R-:W-:Y:S05]  /*fe60*/  BSYNC B3 ;  /* 0x0000000000037941 */ /* 0x000fea0003800000 */
.L_x_60420:
        /* <DEDUP_REMOVED lines=9> */
.L_x_60416:
[----:B------:R-:W-:Y:S05]  /*ff00*/  BSYNC B2 ;  /* 0x0000000000027941 */ /* 0x000fea0003800000 */
.L_x_60415:
        /* <DEDUP_REMOVED lines=18> */
.L_x_60427:
[----:B------:R-:W-:-:S07]  /*10030*/  MOV R81, R140 ;  /* 0x0000008c00517202 */ /* 0x000fce0000000f00 */
.L_x_60428:
[----:B------:R-:W-:Y:S05]  /*10040*/  BSYNC B3 ;  /* 0x0000000000037941 */ /* 0x000fea0003800000 */
.L_x_60426:
        /* <DEDUP_REMOVED lines=16> */
.L_x_60432:
[----:B------:R-:W-:Y:S05]  /*10150*/  BSYNC B4 ;  /* 0x0000000000047941 */ /* 0x000fea0003800000 */
.L_x_60431:
        /* <DEDUP_REMOVED lines=44> */
.L_x_60430:
[----:B------:R-:W-:Y:S05]  /*10420*/  BSYNC B3 ;  /* 0x0000000000037941 */ /* 0x000fea0003800000 */
.L_x_60429:
        /* <DEDUP_REMOVED lines=9> */
.L_x_60425:
[----:B------:R-:W-:Y:S05]  /*104c0*/  BSYNC B2 ;  /* 0x0000000000027941 */ /* 0x000fea0003800000 */
.L_x_60424:
        /* <DEDUP_REMOVED lines=18> */
.L_x_60436:
[----:B------:R-:W-:-:S07]  /*105f0*/  IMAD.MOV.U32 R137, RZ, RZ, R140 ;  /* 0x000000ffff897224 */ /* 0x000fce00078e008c */
.L_x_60437:
[----:B------:R-:W-:Y:S05]  /*10600*/  BSYNC B3 ;  /* 0x0000000000037941 */ /* 0x000fea0003800000 */
.L_x_60435:
        /* <DEDUP_REMOVED lines=16> */
.L_x_60441:
[----:B------:R-:W-:Y:S05]  /*10710*/  BSYNC B4 ;  /* 0x0000000000047941 */ /* 0x000fea0003800000 */
.L_x_60440:
        /* <DEDUP_REMOVED lines=44> */
.L_x_60439:
[----:B------:R-:W-:Y:S05]  /*109e0*/  BSYNC B3 ;  /* 0x0000000000037941 */ /* 0x000fea0003800000 */
.L_x_60438:
        /* <DEDUP_REMOVED lines=9> */
.L_x_60434:
[----:B------:R-:W-:Y:S05]  /*10a80*/  BSYNC B2 ;  /* 0x0000000000027941 */ /* 0x000fea0003800000 */
.L_x_60433:
        /* <DEDUP_REMOVED lines=18> */
.L_x_60445:
[----:B------:R-:W-:-:S07]  /*10bb0*/  IMAD.MOV.U32 R83, RZ, RZ, R140 ;  /* 0x000000ffff537224 */ /* 0x000fce00078e008c */
.L_x_60446:
[----:B------:R-:W-:Y:S05]  /*10bc0*/  BSYNC B3 ;  /* 0x0000000000037941 */ /* 0x000fea0003800000 */
.L_x_60444:
        /* <DEDUP_REMOVED lines=16> */
.L_x_60450:
[----:B------:R-:W-:Y:S05]  /*10cd0*/  BSYNC B4 ;  /* 0x0000000000047941 */ /* 0x000fea0003800000 */
.L_x_60449:
        /* <DEDUP_REMOVED lines=44> */
.L_x_60448:
[----:B------:R-:W-:Y:S05]  /*10fa0*/  BSYNC B3 ;  /* 0x0000000000037941 */ /* 0x000fea0003800000 */
.L_x_60447:
        /* <DEDUP_REMOVED lines=9> */
.L_x_60443:
[----:B------:R-:W-:Y:S05]  /*11040*/  BSYNC B2 ;  /* 0x0000000000027941 */ /* 0x000fea0003800000 */
.L_x_60442:
        /* <DEDUP_REMOVED lines=16> */
.L_x_60452:
[----:B------:R-:W-:Y:S05]  /*11150*/  BSYNC B2 ;  /* 0x0000000000027941 */ /* 0x000fea0003800000 */
.L_x_60451:
[----:B------:R-:W-:Y:S01]  /*11160*/  VIADD R131, R131, 0x20 ;  /* 0x0000002083837836 */ /* 0x000fe20000000000 */
[----:B------:R-:W-:-:S07]  /*11170*/  IADD3 R168, R168, 0x20, RZ ;  /* 0x00000020a8a87810 */ /* 0x000fce0007ffe0ff */
.L_x_60414:
[----:B------:R-:W-:Y:S05]  /*11180*/  BSYNC B1 ;  /* 0x0000000000017941 */ /* 0x000fea0003800000 */
.L_x_60413:
        /* <DEDUP_REMOVED lines=31> */
.L_x_60458:
[----:B------:R-:W-:-:S07]  /*11380*/  MOV R163, R140 ;  /* 0x0000008c00a37202 */ /* 0x000fce0000000f00 */
.L_x_60459:
[----:B------:R-:W-:Y:S05]  /*11390*/  BSYNC B3 ;  /* 0x0000000000037941 */ /* 0x000fea0003800000 */
.L_x_60457:
        /* <DEDUP_REMOVED lines=16> */
.L_x_60463:
[----:B------:R-:W-:Y:S05]  /*114a0*/  BSYNC B4 ;  /* 0x0000000000047941 */ /* 0x000fea0003800000 */
.L_x_60462:
        /* <DEDUP_REMOVED lines=44> */
.L_x_60461:
[----:B------:R-:W-:Y:S05]  /*11770*/  BSYNC B3 ;  /* 0x0000000000037941 */ /* 0x000fea0003800000 */
.L_x_60460:
        /* <DEDUP_REMOVED lines=9> */
.L_x_60456:
[----:B------:R-:W-:Y:S05]  /*11810*/  BSYNC B2 ;  /* 0x0000000000027941 */ /* 0x000fea0003800000 */
.L_x_60455:
        /* <DEDUP_REMOVED lines=18> */
.L_x_60467:
[----:B------:R-:W-:-:S07]  /*11940*/  IMAD.MOV.U32 R85, RZ, RZ, R140 ;  /* 0x000000ffff557224 */ /* 0x000fce00078e008c */
.L_x_60468:
[----:B------:R-:W-:Y:S05]  /*11950*/  BSYNC B3 ;  /* 0x0000000000037941 */ /* 0x000fea0003800000 */
.L_x_60466:
        /* <DEDUP_REMOVED lines=16> */
.L_x_60472:
[----:B------:R-:W-:Y:S05]  /*11a60*/  BSYNC B4 ;  /* 0x0000000000047941 */ /* 0x000fea0003800000 */
.L_x_60471:
        /* <DEDUP_REMOVED lines=44> */
.L_x_60470:
[----:B------:R-:W-:Y:S05]  /*11d30*/  BSYNC B3 ;  /* 0x0000000000037941 */ /* 0x000fea0003800000 */
.L_x_60469:
        /* <DEDUP_REMOVED lines=9> */
.L_x_60465:
[----:B------:R-:W-:Y:S05]  /*11dd0*/  BSYNC B2 ;  /* 0x0000000000027941 */ /* 0x000fea0003800000 */
.L_x_60464:
        /* <DEDUP_REMOVED lines=18> */
.L_x_60476:
[----:B------:R-:W-:-:S07]  /*11f00*/  IMAD.MOV.U32 R137, RZ, RZ, R140 ;  /* 0x000000ffff897224 */ /* 0x000fce00078e008c */
.L_x_60477:
[----:B------:R-:W-:Y:S05]  /*11f10*/  BSYNC B3 ;  /* 0x0000000000037941 */ /* 0x000fea0003800000 */
.L_x_60475:
        /* <DEDUP_REMOVED lines=16> */
.L_x_60481:
[----:B------:R-:W-:Y:S05]  /*12020*/  BSYNC B4 ;  /* 0x0000000000047941 */ /* 0x000fea0003800000 */
.L_x_60480:
        /* <DEDUP_REMOVED lines=44> */
.L_x_60479:
[----:B------:R-:W-:Y:S05]  /*122f0*/  BSYNC B3 ;  /* 0x0000000000037941 */ /* 0x000fea0003800000 */
.L_x_60478:
        /* <DEDUP_REMOVED lines=9> */
.L_x_60474:
[----:B------:R-:W-:Y:S05]  /*12390*/  BSYNC B2 ;  /* 0x0000000000027941 */ /* 0x000fea0003800000 */
.L_x_60473:
        /* <DEDUP_REMOVED lines=18> */
.L_x_60485:
[----:B------:R-:W-:-:S07]  /*124c0*/  IMAD.MOV.U32 R87, RZ, RZ, R140 ;  /* 0x000000ffff577224 */ /* 0x000fce00078e008c */
.L_x_60486:
[----:B------:R-:W-:Y:S05]  /*124d0*/  BSYNC B3 ;  /* 0x0000000000037941 */ /* 0x000fea0003800000 */
.L_x_60484:
        /* <DEDUP_REMOVED lines=16> */
.L_x_60490:
[----:B------:R-:W-:Y:S05]  /*125e0*/  BSYNC B4 ;  /* 0x0000000000047941 */ /* 0x000fea0003800000 */
.L_x_60489:
        /* <DEDUP_REMOVED lines=44> */
.L_x_60488:
[----:B------:R-:W-:Y:S05]  /*128b0*/  BSYNC B3 ;  /* 0x0000000000037941 */ /* 0x000fea0003800000 */
.L_x_60487:
        /* <DEDUP_REMOVED lines=9> */
.L_x_60483:
[----:B------:R-:W-:Y:S05]  /*12950*/  BSYNC B2 ;  /* 0x0000000000027941 */ /* 0x000fea0003800000 */
.L_x_60482:
        /* <DEDUP_REMOVED lines=11> */
[----:B------:R-:W-:-:S04]  /*12a10*/  LOP3.LUT R170, R163, 0xff, RZ, 0xc0, !PT ;  /* 0x000000ffa3aa7812 */ /* 0x000fc800078ec0ff */
[----:B------:R-:W-:Y:S02]  /*12a20*/  IADD3 R169, R169, R170, RZ ;  /* 0x000000aaa9a97210 */ /* 0x000fe40007ffe0ff */
[----:B------:R-:W0:Y:S02]  /*12a30*/  LDC.64 R170, c[0x0][0x240] ;  /* 0x00009000ffaa7b82 */ /* 0x000e240000000a00 */
[----:B0-----:R-:W-:-:S05]  /*12a40*/  IMAD.WIDE.U32 R170, R168, 0x4, R170 ;  /* 0x00000004a8aa7825 */ /* 0x001fca00078e00aa */
[----:B------:R1:W-:Y:S02]  /*12a50*/  STG.E desc[UR6][R170.64], R169 ;  /* 0x000000a9aa007986 */ /* 0x0003e4000c101906 */
.L_x_60492:
[----:B------:R-:W-:Y:S05]  /*12a60*/  BSYNC B2 ;  /* 0x0000000000027941 */ /* 0x000fea0003800000 */
.L_x_60491:
[----:B------:R-:W-:Y:S01]  /*12a70*/  VIADD R131, R131, 0x20 ;  /* 0x0000002083837836 */ /* 0x000fe20000000000 */
[----:B------:R-:W-:-:S07]  /*12a80*/  IADD3 R168, R168, 0x20, RZ ;  /* 0x00000020a8a87810 */ /* 0x000fce0007ffe0ff */
.L_x_60454:
[----:B------:R-:W-:Y:S05]  /*12a90*/  BSYNC B1 ;  /* 0x0000000000017941 */ /* 0x000fea0003800000 */
.L_x_60453:
        /* <DEDUP_REMOVED lines=31> */
.L_x_60498:
[----:B------:R-:W-:-:S07]  /*12c90*/  MOV R163, R140 ;  /* 0x0000008c00a37202 */ /* 0x000fce0000000f00 */
.L_x_60499:
[----:B------:R-:W-:Y:S05]  /*12ca0*/  BSYNC B3 ;  /* 0x0000000000037941 */ /* 0x000fea0003800000 */
.L_x_60497:
        /* <DEDUP_REMOVED lines=16> */
.L_x_60503:
[----:B------:R-:W-:Y:S05]  /*12db0*/  BSYNC B4 ;  /* 0x0000000000047941 */ /* 0x000fea0003800000 */
.L_x_60502:
        /* <DEDUP_REMOVED lines=44> */
.L_x_60501:
[----:B------:R-:W-:Y:S05]  /*13080*/  BSYNC B3 ;  /* 0x0000000000037941 */ /* 0x000fea0003800000 */
.L_x_60500:
        /* <DEDUP_REMOVED lines=9> */
.L_x_60496:
[----:B------:R-:W-:Y:S05]  /*13120*/  BSYNC B2 ;  /* 0x0000000000027941 */ /* 0x000fea0003800000 */
.L_x_60495:
        /* <DEDUP_REMOVED lines=18> */
.L_x_60507:
[----:B------:R-:W-:-:S07]  /*13250*/  IMAD.MOV.U32 R89, RZ, RZ, R140 ;  /* 0x000000ffff597224 */ /* 0x000fce00078e008c */
.L_x_60508:
[----:B------:R-:W-:Y:S05]  /*13260*/  BSYNC B3 ;  /* 0x0000000000037941 */ /* 0x000fea0003800000 */
.L_x_60506:
        /* <DEDUP_REMOVED lines=16> */
.L_x_60512:
[----:B------:R-:W-:Y:S05]  /*13370*/  BSYNC B4 ;  /* 0x0000000000047941 */ /* 0x000fea0003800000 */
.L_x_60511:
        /* <DEDUP_REMOVED lines=44> */
.L_x_60510:
[----:B------:R-:W-:Y:S05]  /*13640*/  BSYNC B3 ;  /* 0x0000000000037941 */ /* 0x000fea0003800000 */
.L_x_60509:
        /* <DEDUP_REMOVED lines=9> */
.L_x_60505:
[----:B------:R-:W-:Y:S05]  /*136e0*/  BSYNC B2 ;  /* 0x0000000000027941 */ /* 0x000fea0003800000 */
.L_x_60504:
        /* <DEDUP_REMOVED lines=18> */
.L_x_60516:
[----:B------:R-:W-:-:S07]  /*13810*/  MOV R137, R140 ;  /* 0x0000008c00897202 */ /* 0x000fce0000000f00 */
.L_x_60517:
[----:B------:R-:W-:Y:S05]  /*13820*/  BSYNC B3 ;  /* 0x0000000000037941 */ /* 0x000fea0003800000 */
.L_x_60515:
        /* <DEDUP_REMOVED lines=16> */
.L_x_60521:
[----:B------:R-:W-:Y:S05]  /*13930*/  BSYNC B4 ;  /* 0x0000000000047941 */ /* 0x000fea0003800000 */
.L_x_60520:
        /* <DEDUP_REMOVED lines=44> */
.L_x_60519:
[----:B------:R-:W-:Y:S05]  /*13c00*/  BSYNC B3 ;  /* 0x0000000000037941 */ /* 0x000fea0003800000 */
.L_x_60518:
        /* <DEDUP_REMOVED lines=9> */
.L_x_60514:
[----:B------:R-:W-:Y:S05]  /*13ca0*/  BSYNC B2 ;  /* 0x0000000000027941 */ /* 0x000fea0003800000 */
.L_x_60513:
        /* <DEDUP_REMOVED lines=18> */
.L_x_60525:
[----:B------:R-:W-:-:S07]  /*13dd0*/  IMAD.MOV.U32 R91, RZ, RZ, R140 ;  /* 0x000000ffff5b7224 */ /* 0x000fce00078e008c */
.L_x_60526:
[----:B------:R-:W-:Y:S05]  /*13de0*/  BSYNC B3 ;  /* 0x0000000000037941 */ /* 0x000fea0003800000 */
.L_x_60524:
        /* <DEDUP_REMOVED lines=16> */
.L_x_60530:
[----:B------:R-:W-:Y:S05]  /*13ef0*/  BSYNC B4 ;  /* 0x0000000000047941 */ /* 0x000fea0003800000 */
.L_x_60529:
        /* <DEDUP_REMOVED lines=44> */
.L_x_60528:
[----:B------:R-:W-:Y:S05]  /*141c0*/  BSYNC B3 ;  /* 0x0000000000037941 */ /* 0x000fea0003800000 */
.L_x_60527:
        /* <DEDUP_REMOVED lines=9> */
.L_x_60523:
[----:B------:R-:W-:Y:S05]  /*14260*/  BSYNC B2 ;  /* 0x0000000000027941 */ /* 0x000fea0003800000 */
.L_x_60522:
        /* <DEDUP_REMOVED lines=16> */
.L_x_60532:
[----:B------:R-:W-:Y:S05]  /*14370*/  BSYNC B2 ;  /* 0x0000000000027941 */ /* 0x000fea0003800000 */
.L_x_60531:
[----:B------:R-:W-:Y:S01]  /*14380*/  VIADD R131, R131, 0x20 ;  /* 0x0000002083837836 */ /* 0x000fe20000000000 */
[----:B------:R-:W-:-:S07]  /*14390*/  IADD3 R168, R168, 0x20, RZ ;  /* 0x00000020a8a87810 */ /* 0x000fce0007ffe0ff */
.L_x_60494:
[----:B------:R-:W-:Y:S05]  /*143a0*/  BSYNC B1 ;  /* 0x0000000000017941 */ /* 0x000fea0003800000 */
.L_x_60493:
        /* <DEDUP_REMOVED lines=31> */
.L_x_60538:
[----:B------:R-:W-:-:S07]  /*145a0*/  MOV R163, R140 ;  /* 0x0000008c00a37202 */ /* 0x000fce0000000f00 */
.L_x_60539:
[----:B------:R-:W-:Y:S05]  /*145b0*/  BSYNC B3 ;  /* 0x0000000000037941 */ /* 0x000fea0003800000 */
.L_x_60537:
        /* <DEDUP_REMOVED lines=16> */
.L_x_60543:
[----:B------:R-:W-:Y:S05]  /*146c0*/  BSYNC B4 ;  /* 0x0000000000047941 */ /* 0x000fea0003800000 */
.L_x_60542:
        /* <DEDUP_REMOVED lines=44> */
.L_x_60541:
[----:B------:R-:W-:Y:S05]  /*14990*/  BSYNC B3 ;  /* 0x0000000000037941 */ /* 0x000fea0003800000 */
.L_x_60540:
        /* <DEDUP_REMOVED lines=9> */
.L_x_60536:
[----:B------:R-:W-:Y:S05]  /*14a30*/  BSYNC B2 ;  /* 0x0000000000027941 */ /* 0x000fea0003800000 */
.L_x_60535:
        /* <DEDUP_REMOVED lines=18> */
.L_x_60547:
[----:B------:R-:W-:-:S07]  /*14b60*/  IMAD.MOV.U32 R93, RZ, RZ, R140 ;  /* 0x000000ffff5d7224 */ /* 0x000fce00078e008c */
.L_x_60548:
[----:B------:R-:W-:Y:S05]  /*14b70*/  BSYNC B3 ;  /* 0x0000000000037941 */ /* 0x000fea0003800000 */
.L_x_60546:
        /* <DEDUP_REMOVED lines=16> */
.L_x_60552:
[----:B------:R-:W-:Y:S05]  /*14c80*/  BSYNC B4 ;  /* 0x0000000000047941 */ /* 0x000fea0003800000 */
.L_x_60551:
        /* <DEDUP_REMOVED lines=44> */
.L_x_60550:
[----:B------:R-:W-:Y:S05]  /*14f50*/  BSYNC B3 ;  /* 0x0000000000037941 */ /* 0x000fea0003800000 */
.L_x_60549:
        /* <DEDUP_REMOVED lines=9> */
.L_x_60545:
[----:B------:R-:W-:Y:S05]  /*14ff0*/  BSYNC B2 ;  /* 0x0000000000027941 */ /* 0x000fea0003800000 */
.L_x_60544:
        /* <DEDUP_REMOVED lines=18> */
.L_x_60556:
[----:B------:R-:W-:-:S07]  /*15120*/  MOV R137, R140 ;  /* 0x0000008c00897202 */ /* 0x000fce0000000f00 */
.L_x_60557:
[----:B------:R-:W-:Y:S05]  /*15130*/  BSYNC B3 ;  /* 0x0000000000037941 */ /* 0x000fea0003800000 */
.L_x_60555:
        /* <DEDUP_REMOVED lines=16> */
.L_x_60561:
[----:B------:R-:W-:Y:S05]  /*15240*/  BSYNC B4 ;  /* 0x0000000000047941 */ /* 0x000fea0003800000 */
.L_x_60560:
        /* <DEDUP_REMOVED lines=44> */
.L_x_60559:
[----:B------:R-:W-:Y:S05]  /*15510*/  BSYNC B3 ;  /* 0x0000000000037941 */ /* 0x000fea0003800000 */
.L_x_60558:
        /* <DEDUP_REMOVED lines=9> */
.L_x_60554:
[----:B------:R-:W-:Y:S05]  /*155b0*/  BSYNC B2 ;  /* 0x0000000000027941 */ /* 0x000fea0003800000 */
.L_x_60553:
        /* <DEDUP_REMOVED lines=18> */
.L_x_60565:
[----:B------:R-:W-:-:S07]  /*156e0*/  IMAD.MOV.U32 R95, RZ, RZ, R140 ;  /* 0x000000ffff5f7224 */ /* 0x000fce00078e008c */
.L_x_60566:
[----:B------:R-:W-:Y:S05]  /*156f0*/  BSYNC B3 ;  /* 0x0000000000037941 */ /* 0x000fea0003800000 */
.L_x_60564:
        /* <DEDUP_REMOVED lines=16> */
.L_x_60570:
[----:B------:R-:W-:Y:S05]  /*15800*/  BSYNC B4 ;  /* 0x0000000000047941 */ /* 0x000fea0003800000 */
.L_x_60569:
        /* <DEDUP_REMOVED lines=44> */
.L_x_60568:
[----:B------:R-:W-:Y:S05]  /*15ad0*/  BSYNC B3 ;  /* 0x0000000000037941 */ /* 0x000fea0003800000 */
.L_x_60567:
        /* <DEDUP_REMOVED lines=9> */
.L_x_60563:
[----:B------:R-:W-:Y:S05]  /*15b70*/  BSYNC B2 ;  /* 0x0000000000027941 */ /* 0x000fea0003800000 */
.L_x_60562:
        /* <DEDUP_REMOVED lines=16> */
.L_x_60572:
[----:B------:R-:W-:Y:S05]  /*15c80*/  BSYNC B2 ;  /* 0x0000000000027941 */ /* 0x000fea0003800000 */
.L_x_60571:
[----:B------:R-:W-:Y:S01]  /*15c90*/  VIADD R131, R131, 0x20 ;  /* 0x0000002083837836 */ /* 0x000fe20000000000 */
[----:B------:R-:W-:-:S07]  /*15ca0*/  IADD3 R168, R168, 0x20, RZ ;  /* 0x00000020a8a87810 */ /* 0x000fce0007ffe0ff */
.L_x_60534:
[----:B------:R-:W-:Y:S05]  /*15cb0*/  BSYNC B1 ;  /* 0x0000000000017941 */ /* 0x000fea0003800000 */
.L_x_60533:
        /* <DEDUP_REMOVED lines=31> */
.L_x_60578:
[----:B------:R-:W-:-:S07]  /*15eb0*/  MOV R163, R140 ;  /* 0x0000008c00a37202 */ /* 0x000fce0000000f00 */
.L_x_60579:
[----:B------:R-:W-:Y:S05]  /*15ec0*/  BSYNC B3 ;  /* 0x0000000000037941 */ /* 0x000fea0003800000 */
.L_x_60577:
        /* <DEDUP_REMOVED lines=16> */
.L_x_60583:
[----:B------:R-:W-:Y:S05]  /*15fd0*/  BSYNC B4 ;  /* 0x0000000000047941 */ /* 0x000fea0003800000 */
.L_x_60582:
        /* <DEDUP_REMOVED lines=44> */
.L_x_60581:
[----:B------:R-:W-:Y:S05]  /*162a0*/  BSYNC B3 ;  /* 0x0000000000037941 */ /* 0x000fea0003800000 */
.L_x_60580:
        /* <DEDUP_REMOVED lines=9> */
.L_x_60576:
[----:B------:R-:W-:Y:S05]  /*16340*/  BSYNC B2 ;  /* 0x0000000000027941 */ /* 0x000fea0003800000 */
.L_x_60575:
        /* <DEDUP_REMOVED lines=18> */
.L_x_60587:
[----:B------:R-:W-:-:S07]  /*16470*/  IMAD.MOV.U32 R97, RZ, RZ, R140 ;  /* 0x000000ffff617224 */ /* 0x000fce00078e008c */
.L_x_60588:
[----:B------:R-:W-:Y:S05]  /*16480*/  BSYNC B3 ;  /* 0x0000000000037941 */ /* 0x000fea0003800000 */
.L_x_60586:
        /* <DEDUP_REMOVED lines=16> */
.L_x_60592:
[----:B------:R-:W-:Y:S05]  /*16590*/  BSYNC B4 ;  /* 0x0000000000047941 */ /* 0x000fea0003800000 */
.L_x_60591:
        /* <DEDUP_REMOVED lines=44> */
.L_x_60590:
[----:B------:R-:W-:Y:S05]  /*16860*/  BSYNC B3 ;  /* 0x0000000000037941 */ /* 0x000fea0003800000 */
.L_x_60589:
        /* <DEDUP_REMOVED lines=9> */
.L_x_60585:
[----:B------:R-:W-:Y:S05]  /*16900*/  BSYNC B2 ;  /* 0x0000000000027941 */ /* 0x000fea0003800000 */
.L_x_60584:
        /* <DEDUP_REMOVED lines=18> */
.L_x_60596:
[----:B------:R-:W-:-:S07]  /*16a30*/  MOV R137, R140 ;  /* 0x0000008c00897202 */ /* 0x000fce0000000f00 */
.L_x_60597:
[----:B------:R-:W-:Y:S05]  /*16a40*/  BSYNC B3 ;  /* 0x0000000000037941 */ /* 0x000fea0003800000 */
.L_x_60595:
        /* <DEDUP_REMOVED lines=16> */
.L_x_60601:
[----:B------:R-:W-:Y:S05]  /*16b50*/  BSYNC B4 ;  /* 0x0000000000047941 */ /* 0x000fea0003800000 */
.L_x_60600:
        /* <DEDUP_REMOVED lines=44> */
.L_x_60599:
[----:B------:R-:W-:Y:S05]  /*16e20*/  BSYNC B3 ;  /* 0x0000000000037941 */ /* 0x000fea0003800000 */
.L_x_60598:
        /* <DEDUP_REMOVED lines=9> */
.L_x_60594:
[----:B------:R-:W-:Y:S05]  /*16ec0*/  BSYNC B2 ;  /* 0x0000000000027941 */ /* 0x000fea0003800000 */
.L_x_60593:
        /* <DEDUP_REMOVED lines=18> */
.L_x_60605:
[----:B------:R-:W-:-:S07]  /*16ff0*/  IMAD.MOV.U32 R99, RZ, RZ, R140 ;  /* 0x000000ffff637224 */ /* 0x000fce00078e008c */
.L_x_60606:
[----:B------:R-:W-:Y:S05]  /*17000*/  BSYNC B3 ;  /* 0x0000000000037941 */ /* 0x000fea0003800000 */
.L_x_60604:
        /* <DEDUP_REMOVED lines=16> */
.L_x_60610:
[----:B------:R-:W-:Y:S05]  /*17110*/  BSYNC B4 ;  /* 0x0000000000047941 */ /* 0x000fea0003800000 */
.L_x_60609:
        /* <DEDUP_REMOVED lines=44> */
.L_x_60608:
[----:B------:R-:W-:Y:S05]  /*173e0*/  BSYNC B3 ;  /* 0x0000000000037941 */ /* 0x000fea0003800000 */
.L_x_60607:
        /* <DEDUP_REMOVED lines=9> */
.L_x_60603:
[----:B------:R-:W-:Y:S05]  /*17480*/  BSYNC B2 ;  /* 0x0000000000027941 */ /* 0x000fea0003800000 */
.L_x_60602:
        /* <DEDUP_REMOVED lines=16> */
.L_x_60612:
[----:B------:R-:W-:Y:S05]  /*17590*/  BSYNC B2 ;  /* 0x0000000000027941 */ /* 0x000fea0003800000 */
.L_x_60611:
[----:B------:R-:W-:Y:S01]  /*175a0*/  VIADD R131, R131, 0x20 ;  /* 0x0000002083837836 */ /* 0x000fe20000000000 */
[----:B------:R-:W-:-:S07]  /*175b0*/  IADD3 R168, R168, 0x20, RZ ;  /* 0x00000020a8a87810 */ /* 0x000fce0007ffe0ff */
.L_x_60574:
[----:B------:R-:W-:Y:S05]  /*175c0*/  BSYNC B1 ;  /* 0x0000000000017941 */ /* 0x000fea0003800000 */
.L_x_60573:
        /* <DEDUP_REMOVED lines=31> */
.L_x_60618:
[----:B------:R-:W-:-:S07]  /*177c0*/  MOV R163, R140 ;  /* 0x0000008c00a37202 */ /* 0x000fce0000000f00 */
.L_x_60619:
[----:B------:R-:W-:Y:S05]  /*177d0*/  BSYNC B3 ;  /* 0x0000000000037941 */ /* 0x000fea0003800000 */
.L_x_60617:
        /* <DEDUP_REMOVED lines=16> */
.L_x_60623:
[----:B------:R-:W-:Y:S05]  /*178e0*/  BSYNC B4 ;  /* 0x0000000000047941 */ /* 0x000fea0003800000 */
.L_x_60622:
        /* <DEDUP_REMOVED lines=44> */
.L_x_60621:
[----:B------:R-:W-:Y:S05]  /*17bb0*/  BSYNC B3 ;  /* 0x0000000000037941 */ /* 0x000fea0003800000 */
.L_x_60620:
        /* <DEDUP_REMOVED lines=9> */
.L_x_60616:
[----:B------:R-:W-:Y:S05]  /*17c50*/  BSYNC B2 ;  /* 0x0000000000027941 */ /* 0x000fea0003800000 */
.L_x_60615:
        /* <DEDUP_REMOVED lines=18> */
.L_x_60627:
[----:B------:R-:W-:-:S07]  /*17d80*/  IMAD.MOV.U32 R101, RZ, RZ, R140 ;  /* 0x000000ffff657224 */ /* 0x000fce00078e008c */
.L_x_60628:
[----:B------:R-:W-:Y:S05]  /*17d90*/  BSYNC B3 ;  /* 0x0000000000037941 */ /* 0x000fea0003800000 */
.L_x_60626:
        /* <DEDUP_REMOVED lines=16> */
.L_x_60632:
[----:B------:R-:W-:Y:S05]  /*17ea0*/  BSYNC B4 ;  /* 0x0000000000047941 */ /* 0x000fea0003800000 */
.L_x_60631:
        /* <DEDUP_REMOVED lines=44> */
.L_x_60630:
[----:B------:R-:W-:Y:S05]  /*18170*/  BSYNC B3 ;  /* 0x0000000000037941 */ /* 0x000fea0003800000 */
.L_x_60629:
        /* <DEDUP_REMOVED lines=9> */
.L_x_60625:
[----:B------:R-:W-:Y:S05]  /*18210*/  BSYNC B2 ;  /* 0x0000000000027941 */ /* 0x000fea0003800000 */
.L_x_60624:
        /* <DEDUP_REMOVED lines=18> */
.L_x_60636:
[----:B------:R-:W-:-:S07]  /*18340*/  MOV R137, R140 ;  /* 0x0000008c00897202 */ /* 0x000fce0000000f00 */
.L_x_60637:
[----:B------:R-:W-:Y:S05]  /*18350*/  BSYNC B3 ;  /* 0x0000000000037941 */ /* 0x000fea0003800000 */
.L_x_60635:
        /* <DEDUP_REMOVED lines=16> */
.L_x_60641:
[----:B------:R-:W-:Y:S05]  /*18460*/  BSYNC B4 ;  /* 0x0000000000047941 */ /* 0x000fea0003800000 */
.L_x_60640:
        /* <DEDUP_REMOVED lines=44> */
.L_x_60639:
[----:B------:R-:W-:Y:S05]  /*18730*/  BSYNC B3 ;  /* 0x0000000000037941 */ /* 0x000fea0003800000 */
.L_x_60638:
        /* <DEDUP_REMOVED lines=9> */
.L_x_60634:
[----:B------:R-:W-:Y:S05]  /*187d0*/  BSYNC B2 ;  /* 0x0000000000027941 */ /* 0x000fea0003800000 */
.L_x_60633:
        /* <DEDUP_REMOVED lines=18> */
.L_x_60645:
[----:B------:R-:W-:-:S07]  /*18900*/  IMAD.MOV.U32 R103, RZ, RZ, R140 ;  /* 0x000000ffff677224 */ /* 0x000fce00078e008c */
.L_x_60646:
[----:B------:R-:W-:Y:S05]  /*18910*/  BSYNC B3 ;  /* 0x0000000000037941 */ /* 0x000fea0003800000 */
.L_x_60644:
        /* <DEDUP_REMOVED lines=16> */
.L_x_60650:
[----:B------:R-:W-:Y:S05]  /*18a20*/  BSYNC B4 ;  /* 0x0000000000047941 */ /* 0x000fea0003800000 */
.L_x_60649:
        /* <DEDUP_REMOVED lines=44> */
.L_x_60648:
[----:B------:R-:W-:Y:S05]  /*18cf0*/  BSYNC B3 ;  /* 0x0000000000037941 */ /* 0x000fea0003800000 */
.L_x_60647:
        /* <DEDUP_REMOVED lines=9> */
.L_x_60643:
[----:B------:R-:W-:Y:S05]  /*18d90*/  BSYNC B2 ;  /* 0x0000000000027941 */ /* 0x000fea0003800000 */
.L_x_60642:
        /* <DEDUP_REMOVED lines=16> */
.L_x_60652:
[----:B------:R-:W-:Y:S05]  /*18ea0*/  BSYNC B2 ;  /* 0x0000000000027941 */ /* 0x000fea0003800000 */
.L_x_60651:
[----:B------:R-:W-:Y:S01]  /*18eb0*/  VIADD R131, R131, 0x20 ;  /* 0x0000002083837836 */ /* 0x000fe20000000000 */
[----:B------:R-:W-:-:S07]  /*18ec0*/  IADD3 R168, R168, 0x20, RZ ;  /* 0x00000020a8a87810 */ /* 0x000fce0007ffe0ff */
.L_x_60614:
[----:B------:R-:W-:Y:S05]  /*18ed0*/  BSYNC B1 ;  /* 0x0000000000017941 */ /* 0x000fea0003800000 */
.L_x_60613:
        /* <DEDUP_REMOVED lines=31> */
.L_x_60658:
[----:B------:R-:W-:-:S07]  /*190d0*/  MOV R163, R140 ;  /* 0x0000008c00a37202 */ /* 0x000fce0000000f00 */
.L_x_60659:
[----:B------:R-:W-:Y:S05]  /*190e0*/  BSYNC B3 ;  /* 0x0000000000037941 */ /* 0x000fea0003800000 */
.L_x_60657:
        /* <DEDUP_REMOVED lines=16> */
.L_x_60663:
[----:B------:R-:W-:Y:S05]  /*191f0*/  BSYNC B4 ;  /* 0x0000000000047941 */ /* 0x000fea0003800000 */
.L_x_60662:
        /* <DEDUP_REMOVED lines=44> */
.L_x_60661:
[----:B------:R-:W-:Y:S05]  /*194c0*/  BSYNC B3 ;  /* 0x0000000000037941 */ /* 0x000fea0003800000 */
.L_x_60660:
        /* <DEDUP_REMOVED lines=9> */
.L_x_60656:
[----:B------:R-:W-:Y:S05]  /*19560*/  BSYNC B2 ;  /* 0x0000000000027941 */ /* 0x000fea0003800000 */
.L_x_60655:
        /* <DEDUP_REMOVED lines=18> */
.L_x_60667:
[----:B------:R-:W-:-:S07]  /*19690*/  IMAD.MOV.U32 R105, RZ, RZ, R140 ;  /* 0x000000ffff697224 */ /* 0x000fce00078e008c */
.L_x_60668:
[----:B------:R-:W-:Y:S05]  /*196a0*/  BSYNC B3 ;  /* 0x0000000000037941 */ /* 0x000fea0003800000 */
.L_x_60666:
        /* <DEDUP_REMOVED lines=16> */
.L_x_60672:
[----:B------:R-:W-:Y:S05]  /*197b0*/  BSYNC B4 ;  /* 0x0000000000047941 */ /* 0x000fea0003800000 */
.L_x_60671:
        /* <DEDUP_REMOVED lines=44> */
.L_x_60670:
[----:B------:R-:W-:Y:S05]  /*19a80*/  BSYNC B3 ;  /* 0x0000000000037941 */ /* 0x000fea0003800000 */
.L_x_60669:
        /* <DEDUP_REMOVED lines=9> */
.L_x_60665:
[----:B------:R-:W-:Y:S05]  /*19b20*/  BSYNC B2 ;  /* 0x0000000000027941 */ /* 0x000fea0003800000 */
.L_x_60664:
        /* <DEDUP_REMOVED lines=18> */
.L_x_60676:
[----:B------:R-:W-:-:S07]  /*19c50*/  MOV R137, R140 ;  /* 0x0000008c00897202 */ /* 0x000fce0000000f00 */
.L_x_60677:
[----:B------:R-:W-:Y:S05]  /*19c60*/  BSYNC B3 ;  /* 0x0000000000037941 */ /* 0x000fea0003800000 */
.L_x_60675:
        /* <DEDUP_REMOVED lines=16> */
.L_x_60681:
[----:B------:R-:W-:Y:S05]  /*19d70*/  BSYNC B4 ;  /* 0x0000000000047941 */ /* 0x000fea0003800000 */
.L_x_60680:
        /* <DEDUP_REMOVED lines=44> */
.L_x_60679:
[----:B------:R-:W-:Y:S05]  /*1a040*/  BSYNC B3 ;  /* 0x0000000000037941 */ /* 0x000fea0003800000 */
.L_x_60678:
        /* <DEDUP_REMOVED lines=9> */
.L_x_60674:
[----:B------:R-:W-:Y:S05]  /*1a0e0*/  BSYNC B2 ;  /* 0x0000000000027941 */ /* 0x000fea0003800000 */
.L_x_60673:
        /* <DEDUP_REMOVED lines=18> */
.L_x_60685:
[----:B------:R-:W-:-:S07]  /*1a210*/  IMAD.MOV.U32 R107, RZ, RZ, R140 ;  /* 0x000000ffff6b7224 */ /* 0x000fce00078e008c */
.L_x_60686:
[----:B------:R-:W-:Y:S05]  /*1a220*/  BSYNC B3 ;  /* 0x0000000000037941 */ /* 0x000fea0003800000 */
.L_x_60684:
        /* <DEDUP_REMOVED lines=16> */
.L_x_60690:
[----:B------:R-:W-:Y:S05]  /*1a330*/  BSYNC B4 ;  /* 0x0000000000047941 */ /* 0x000fea0003800000 */
.L_x_60689:
        /* <DEDUP_REMOVED lines=44> */
.L_x_60688:
[----:B------:R-:W-:Y:S05]  /*1a600*/  BSYNC B3 ;  /* 0x0000000000037941 */ /* 0x000fea0003800000 */
.L_x_60687:
        /* <DEDUP_REMOVED lines=9> */
.L_x_60683:
[----:B------:R-:W-:Y:S05]  /*1a6a0*/  BSYNC B2 ;  /* 0x0000000000027941 */ /* 0x000fea0003800000 */
.L_x_60682:
        /* <DEDUP_REMOVED lines=16> */
.L_x_60692:
[----:B------:R-:W-:Y:S05]  /*1a7b0*/  BSYNC B2 ;  /* 0x0000000000027941 */ /* 0x000fea0003800000 */
.L_x_60691:
[----:B------:R-:W-:Y:S01]  /*1a7c0*/  VIADD R131, R131, 0x20 ;  /* 0x0000002083837836 */ /* 0x000fe20000000000 */
[----:B------:R-:W-:-:S07]  /*1a7d0*/  IADD3 R168, R168, 0x20, RZ ;  /* 0x00000020a8a87810 */ /* 0x000fce0007ffe0ff */
.L_x_60654:
[----:B------:R-:W-:Y:S05]  /*1a7e0*/  BSYNC B1 ;  /* 0x0000000000017941 */ /* 0x000fea0003800000 */
.L_x_60653:
        /* <DEDUP_REMOVED lines=31> */
.L_x_60698:
[----:B------:R-:W-:-:S07]  /*1a9e0*/  MOV R163, R140 ;  /* 0x0000008c00a37202 */ /* 0x000fce0000000f00 */
.L_x_60699:
[----:B------:R-:W-:Y:S05]  /*1a9f0*/  BSYNC B3 ;  /* 0x0000000000037941 */ /* 0x000fea0003800000 */
.L_x_60697:
        /* <DEDUP_REMOVED lines=16> */
.L_x_60703:
[----:B------:R-:W-:Y:S05]  /*1ab00*/  BSYNC B4 ;  /* 0x0000000000047941 */ /* 0x000fea0003800000 */
.L_x_60702:
        /* <DEDUP_REMOVED lines=44> */
.L_x_60701:
[----:B------:R-:W-:Y:S05]  /*1add0*/  BSYNC B3 ;  /* 0x0000000000037941 */ /* 0x000fea0003800000 */
.L_x_60700:
        /* <DEDUP_REMOVED lines=9> */
.L_x_60696:
[----:B------:R-:W-:Y:S05]  /*1ae70*/  BSYNC B2 ;  /* 0x0000000000027941 */ /* 0x000fea0003800000 */
.L_x_60695:
        /* <DEDUP_REMOVED lines=18> */
.L_x_60707:
[----:B------:R-:W-:-:S07]  /*1afa0*/  IMAD.MOV.U32 R109, RZ, RZ, R140 ;  /* 0x000000ffff6d7224 */ /* 0x000fce00078e008c */
.L_x_60708:
[----:B------:R-:W-:Y:S05]  /*1afb0*/  BSYNC B3 ;  /* 0x0000000000037941 */ /* 0x000fea0003800000 */
.L_x_60706:
        /* <DEDUP_REMOVED lines=16> */
.L_x_60712:
[----:B------:R-:W-:Y:S05]  /*1b0c0*/  BSYNC B4 ;  /* 0x0000000000047941 */ /* 0x000fea0003800000 */
.L_x_60711:
        /* <DEDUP_REMOVED lines=44> */
.L_x_60710:
[----:B------:R-:W-:Y:S05]  /*1b390*/  BSYNC B3 ;  /* 0x0000000000037941 */ /* 0x000fea0003800000 */
.L_x_60709:
        /* <DEDUP_REMOVED lines=9> */
.L_x_60705:
[----:B------:R-:W-:Y:S05]  /*1b430*/  BSYNC B2 ;  /* 0x0000000000027941 */ /* 0x000fea0003800000 */
.L_x_60704:
        /* <DEDUP_REMOVED lines=18> */
.L_x_60716:
[----:B------:R-:W-:-:S07]  /*1b560*/  MOV R137, R140 ;  /* 0x0000008c00897202 */ /* 0x000fce0000000f00 */
.L_x_60717:
[----:B------:R-:W-:Y:S05]  /*1b570*/  BSYNC B3 ;  /* 0x0000000000037941 */ /* 0x000fea0003800000 */
.L_x_60715:
        /* <DEDUP_REMOVED lines=16> */
.L_x_60721:
[----:B------:R-:W-:Y:S05]  /*1b680*/  BSYNC B4 ;  /* 0x0000000000047941 */ /* 0x000fea0003800000 */
.L_x_60720:
        /* <DEDUP_REMOVED lines=44> */
.L_x_60719:
[----:B------:R-:W-:Y:S05]  /*1b950*/  BSYNC B3 ;  /* 0x0000000000037941 */ /* 0x000fea0003800000 */
.L_x_60718:
        /* <DEDUP_REMOVED lines=9> */
.L_x_60714:
[----:B------:R-:W-:Y:S05]  /*1b9f0*/  BSYNC B2 ;  /* 0x0000000000027941 */ /* 0x000fea0003800000 */
.L_x_60713:
        /* <DEDUP_REMOVED lines=18> */
.L_x_60725:
[----:B------:R-:W-:-:S07]  /*1bb20*/  IMAD.MOV.U32 R111, RZ, RZ, R140 ;  /* 0x000000ffff6f7224 */ /* 0x000fce00078e008c */
.L_x_60726:
[----:B------:R-:W-:Y:S05]  /*1bb30*/  BSYNC B3 ;  /* 0x0000000000037941 */ /* 0x000fea0003800000 */
.L_x_60724:
        /* <DEDUP_REMOVED lines=16> */
.L_x_60730:
[----:B------:R-:W-:Y:S05]  /*1bc40*/  BSYNC B4 ;  /* 0x0000000000047941 */ /* 0x000fea0003800000 */
.L_x_60729:
        /* <DEDUP_REMOVED lines=44> */
.L_x_60728:
[----:B------:R-:W-:Y:S05]  /*1bf10*/  BSYNC B3 ;  /* 0x0000000000037941 */ /* 0x000fea0003800000 */
.L_x_60727:
        /* <DEDUP_REMOVED lines=9> */
.L_x_60723:
[----:B------:R-:W-:Y:S05]  /*1bfb0*/  BSYNC B2 ;  /* 0x0000000000027941 */ /* 0x000fea0003800000 */
.L_x_60722:
        /* <DEDUP_REMOVED lines=16> */
.L_x_60732:
[----:B------:R-:W-:Y:S05]  /*1c0c0*/  BSYNC B2 ;  /* 0x0000000000027941 */ /* 0x000fea0003800000 */
.L_x_60731:
[----:B------:R-:W-:Y:S01]  /*1c0d0*/  VIADD R131, R131, 0x20 ;  /* 0x0000002083837836 */ /* 0x000fe20000000000 */
[----:B------:R-:W-:-:S07]  /*1c0e0*/  IADD3 R168, R168, 0x20, RZ ;  /* 0x00000020a8a87810 */ /* 0x000fce0007ffe0ff */
.L_x_60694:
[----:B------:R-:W-:Y:S05]  /*1c0f0*/  BSYNC B1 ;  /* 0x0000000000017941 */ /* 0x000fea0003800000 */
.L_x_60693:
        /* <DEDUP_REMOVED lines=31> */
.L_x_60738:
[----:B------:R-:W-:-:S07]  /*1c2f0*/  MOV R163, R140 ;  /* 0x0000008c00a37202 */ /* 0x000fce0000000f00 */
.L_x_60739:
[----:B------:R-:W-:Y:S05]  /*1c300*/  BSYNC B3 ;  /* 0x0000000000037941 */ /* 0x000fea0003800000 */
.L_x_60737:
        /* <DEDUP_REMOVED lines=16> */
.L_x_60743:
[----:B------:R-:W-:Y:S05]  /*1c410*/  BSYNC B4 ;  /* 0x0000000000047941 */ /* 0x000fea0003800000 */
.L_x_60742:
        /* <DEDUP_REMOVED lines=44> */
.L_x_60741:
[----:B------:R-:W-:Y:S05]  /*1c6e0*/  BSYNC B3 ;  /* 0x0000000000037941 */ /* 0x000fea0003800000 */
.L_x_60740:
        /* <DEDUP_REMOVED lines=9> */
.L_x_60736:
[----:B------:R-:W-:Y:S05]  /*1c780*/  BSYNC B2 ;  /* 0x0000000000027941 */ /* 0x000fea0003800000 */
.L_x_60735:
        /* <DEDUP_REMOVED lines=18> */
.L_x_60747:
[----:B------:R-:W-:-:S07]  /*1c8b0*/  IMAD.MOV.U32 R113, RZ, RZ, R140 ;  /* 0x000000ffff717224 */ /* 0x000fce00078e008c */
.L_x_60748:
[----:B------:R-:W-:Y:S05]  /*1c8c0*/  BSYNC B3 ;  /* 0x0000000000037941 */ /* 0x000fea0003800000 */
.L_x_60746:
        /* <DEDUP_REMOVED lines=16> */
.L_x_60752:
[----:B------:R-:W-:Y:S05]  /*1c9d0*/  BSYNC B4 ;  /* 0x0000000000047941 */ /* 0x000fea0003800000 */
.L_x_60751:
        /* <DEDUP_REMOVED lines=44> */
.L_x_60750:
[----:B------:R-:W-:Y:S05]  /*1cca0*/  BSYNC B3 ;  /* 0x0000000000037941 */ /* 0x000fea0003800000 */
.L_x_60749:
        /* <DEDUP_REMOVED lines=9> */
.L_x_60745:
[----:B------:R-:W-:Y:S05]  /*1cd40*/  BSYNC B2 ;  /* 0x0000000000027941 */ /* 0x000fea0003800000 */
.L_x_60744:
        /* <DEDUP_REMOVED lines=18> */
.L_x_60756:
[----:B------:R-:W-:-:S07]  /*1ce70*/  MOV R137, R140 ;  /* 0x0000008c00897202 */ /* 0x000fce0000000f00 */
.L_x_60757:
[----:B------:R-:W-:Y:S05]  /*1ce80*/  BSYNC B3 ;  /* 0x0000000000037941 */ /* 0x000fea0003800000 */
.L_x_60755:
        /* <DEDUP_REMOVED lines=16> */
.L_x_60761:
[----:B------:R-:W-:Y:S05]  /*1cf90*/  BSYNC B4 ;  /* 0x0000000000047941 */ /* 0x000fea0003800000 */
.L_x_60760:
        /* <DEDUP_REMOVED lines=44> */
.L_x_60759:
[----:B------:R-:W-:Y:S05]  /*1d260*/  BSYNC B3 ;  /* 0x0000000000037941 */ /* 0x000fea0003800000 */
.L_x_60758:
        /* <DEDUP_REMOVED lines=9> */
.L_x_60754:
[----:B------:R-:W-:Y:S05]  /*1d300*/  BSYNC B2 ;  /* 0x0000000000027941 */ /* 0x000fea0003800000 */
.L_x_60753:
        /* <DEDUP_REMOVED lines=18> */
.L_x_60765:
[----:B------:R-:W-:-:S07]  /*1d430*/  IMAD.MOV.U32 R115, RZ, RZ, R140 ;  /* 0x000000ffff737224 */ /* 0x000fce00078e008c */
.L_x_60766:
[----:B------:R-:W-:Y:S05]  /*1d440*/  BSYNC B3 ;  /* 0x0000000000037941 */ /* 0x000fea0003800000 */
.L_x_60764:
        /* <DEDUP_REMOVED lines=16> */
.L_x_60770:
[----:B------:R-:W-:Y:S05]  /*1d550*/  BSYNC B4 ;  /* 0x0000000000047941 */ /* 0x000fea0003800000 */
.L_x_60769:
        /* <DEDUP_REMOVED lines=44> */
.L_x_60768:
[----:B------:R-:W-:Y:S05]  /*1d820*/  BSYNC B3 ;  /* 0x0000000000037941 */ /* 0x000fea0003800000 */
.L_x_60767:
        /* <DEDUP_REMOVED lines=9> */
.L_x_60763:
[----:B------:R-:W-:Y:S05]  /*1d8c0*/  BSYNC B2 ;  /* 0x0000000000027941 */ /* 0x000fea0003800000 */
.L_x_60762:
        /* <DEDUP_REMOVED lines=16> */
.L_x_60772:
[----:B------:R-:W-:Y:S05]  /*1d9d0*/  BSYNC B2 ;  /* 0x0000000000027941 */ /* 0x000fea0003800000 */
.L_x_60771:
[----:B------:R-:W-:Y:S01]  /*1d9e0*/  VIADD R131, R131, 0x20 ;  /* 0x0000002083837836 */ /* 0x000fe20000000000 */
[----:B------:R-:W-:-:S07]  /*1d9f0*/  IADD3 R168, R168, 0x20, RZ ;  /* 0x00000020a8a87810 */ /* 0x000fce0007ffe0ff */
.L_x_60734:
[----:B------:R-:W-:Y:S05]  /*1da00*/  BSYNC B1 ;  /* 0x0000000000017941 */ /* 0x000fea0003800000 */
.L_x_60733:
        /* <DEDUP_REMOVED lines=31> */
.L_x_60778:
[----:B------:R-:W-:-:S07]  /*1dc00*/  MOV R163, R140 ;  /* 0x0000008c00a37202 */ /* 0x000fce0000000f00 */
.L_x_60779:
[----:B------:R-:W-:Y:S05]  /*1dc10*/  BSYNC B3 ;  /* 0x0000000000037941 */ /* 0x000fea0003800000 */
.L_x_60777:
        /* <DEDUP_REMOVED lines=16> */
.L_x_60783:
[----:B------:R-:W-:Y:S05]  /*1dd20*/  BSYNC B4 ;  /* 0x0000000000047941 */ /* 0x000fea0003800000 */
.L_x_60782:
        /* <DEDUP_REMOVED lines=44> */
.L_x_60781:
[----:B------:R-:W-:Y:S05]  /*1dff0*/  BSYNC B3 ;  /* 0x0000000000037941 */ /* 0x000fea0003800000 */
.L_x_60780:
        /* <DEDUP_REMOVED lines=9> */
.L_x_60776:
[----:B------:R-:W-:Y:S05]  /*1e090*/  BSYNC B2 ;  /* 0x0000000000027941 */ /* 0x000fea0003800000 */
.L_x_60775:
        /* <DEDUP_REMOVED lines=18> */
.L_x_60787:
[----:B------:R-:W-:-:S07]  /*1e1c0*/  IMAD.MOV.U32 R117, RZ, RZ, R140 ;  /* 0x000000ffff757224 */ /* 0x000fce00078e008c */
.L_x_60788:
[----:B------:R-:W-:Y:S05]  /*1e1d0*/  BSYNC B3 ;  /* 0x0000000000037941 */ /* 0x000fea0003800000 */
.L_x_60786:
        /* <DEDUP_REMOVED lines=16> */
.L_x_60792:
[----:B------:R-:W-:Y:S05]  /*1e2e0*/  BSYNC B4 ;  /* 0x0000000000047941 */ /* 0x000fea0003800000 */
.L_x_60791:
        /* <DEDUP_REMOVED lines=44> */
.L_x_60790:
[----:B------:R-:W-:Y:S05]  /*1e5b0*/  BSYNC B3 ;  /* 0x0000000000037941 */ /* 0x000fea0003800000 */
.L_x_60789:
        /* <DEDUP_REMOVED lines=9> */
.L_x_60785:
[----:B------:R-:W-:Y:S05]  /*1e650*/  BSYNC B2 ;  /* 0x0000000000027941 */ /* 0x000fea0003800000 */
.L_x_60784:
        /* <DEDUP_REMOVED lines=18> */
.L_x_60796:
[----:B------:R-:W-:-:S07]  /*1e780*/  MOV R137, R140 ;  /* 0x0000008c00897202 */ /* 0x000fce0000000f00 */
.L_x_60797:
[----:B------:R-:W-:Y:S05]  /*1e790*/  BSYNC B3 ;  /* 0x0000000000037941 */ /* 0x000fea0003800000 */
.L_x_60795:
        /* <DEDUP_REMOVED lines=16> */
.L_x_60801:
[----:B------:R-:W-:Y:S05]  /*1e8a0*/  BSYNC B4 ;  /* 0x0000000000047941 */ /* 0x000fea0003800000 */
.L_x_60800:
        /* <DEDUP_REMOVED lines=44> */
.L_x_60799:
[----:B------:R-:W-:Y:S05]  /*1eb70*/  BSYNC B3 ;  /* 0x0000000000037941 */ /* 0x000fea0003800000 */
.L_x_60798:
        /* <DEDUP_REMOVED lines=9> */
.L_x_60794:
[----:B------:R-:W-:Y:S05]  /*1ec10*/  BSYNC B2 ;  /* 0x0000000000027941 */ /* 0x000fea0003800000 */
.L_x_60793:
        /* <DEDUP_REMOVED lines=18> */
.L_x_60805:
[----:B------:R-:W-:-:S07]  /*1ed40*/  IMAD.MOV.U32 R119, RZ, RZ, R140 ;  /* 0x000000ffff777224 */ /* 0x000fce00078e008c */
.L_x_60806:
[----:B------:R-:W-:Y:S05]  /*1ed50*/  BSYNC B3 ;  /* 0x0000000000037941 */ /* 0x000fea0003800000 */
.L_x_60804:
        /* <DEDUP_REMOVED lines=16> */
.L_x_60810:
[----:B------:R-:W-:Y:S05]  /*1ee60*/  BSYNC B4 ;  /* 0x0000000000047941 */ /* 0x000fea0003800000 */
.L_x_60809:
        /* <DEDUP_REMOVED lines=44> */
.L_x_60808:
[----:B------:R-:W-:Y:S05]  /*1f130*/  BSYNC B3 ;  /* 0x0000000000037941 */ /* 0x000fea0003800000 */
.L_x_60807:
        /* <DEDUP_REMOVED lines=9> */
.L_x_60803:
[----:B------:R-:W-:Y:S05]  /*1f1d0*/  BSYNC B2 ;  /* 0x0000000000027941 */ /* 0x000fea0003800000 */
.L_x_60802:
        /* <DEDUP_REMOVED lines=16> */
.L_x_60812:
[----:B------:R-:W-:Y:S05]  /*1f2e0*/  BSYNC B2 ;  /* 0x0000000000027941 */ /* 0x000fea0003800000 */
.L_x_60811:
[----:B------:R-:W-:Y:S01]  /*1f2f0*/  VIADD R131, R131, 0x20 ;  /* 0x0000002083837836 */ /* 0x000fe20000000000 */
[----:B------:R-:W-:-:S07]  /*1f300*/  IADD3 R168, R168, 0x20, RZ ;  /* 0x00000020a8a87810 */ /* 0x000fce0007ffe0ff */
.L_x_60774:
[----:B------:R-:W-:Y:S05]  /*1f310*/  BSYNC B1 ;  /* 0x0000000000017941 */ /* 0x000fea0003800000 */
.L_x_60773:
        /* <DEDUP_REMOVED lines=31> */
.L_x_60818:
[----:B------:R-:W-:-:S07]  /*1f510*/  MOV R163, R140 ;  /* 0x0000008c00a37202 */ /* 0x000fce0000000f00 */
.L_x_60819:
[----:B------:R-:W-:Y:S05]  /*1f520*/  BSYNC B3 ;  /* 0x0000000000037941 */ /* 0x000fea0003800000 */
.L_x_60817:
        /* <DEDUP_REMOVED lines=16> */
.L_x_60823:
[----:B------:R-:W-:Y:S05]  /*1f630*/  BSYNC B4 ;  /* 0x0000000000047941 */ /* 0x000fea0003800000 */
.L_x_60822:
        /* <DEDUP_REMOVED lines=44> */
.L_x_60821:
[----:B------:R-:W-:Y:S05]  /*1f900*/  BSYNC B3 ;  /* 0x0000000000037941 */ /* 0x000fea0003800000 */
.L_x_60820:
        /* <DEDUP_REMOVED lines=9> */
.L_x_60816:
[----:B------:R-:W-:Y:S05]  /*1f9a0*/  BSYNC B2 ;  /* 0x0000000000027941 */ /* 0x000fea0003800000 */
.L_x_60815:
        /* <DEDUP_REMOVED lines=18> */
.L_x_60827:
[----:B------:R-:W-:-:S07]  /*1fad0*/  IMAD.MOV.U32 R121, RZ, RZ, R140 ;  /* 0x000000ffff797224 */ /* 0x000fce00078e008c */
.L_x_60828:
[----:B------:R-:W-:Y:S05]  /*1fae0*/  BSYNC B3 ;  /* 0x0000000000037941 */ /* 0x000fea0003800000 */
.L_x_60826:
        /* <DEDUP_REMOVED lines=16> */
.L_x_60832:
[----:B------:R-:W-:Y:S05]  /*1fbf0*/  BSYNC B4 ;  /* 0x0000000000047941 */ /* 0x000fea0003800000 */
.L_x_60831:
        /* <DEDUP_REMOVED lines=44> */
.L_x_60830:
[----:B------:R-:W-:Y:S05]  /*1fec0*/  BSYNC B3 ;  /* 0x0000000000037941 */ /* 0x000fea0003800000 */
.L_x_60829:
        /* <DEDUP_REMOVED lines=9> */
.L_x_60825:
[----:B------:R-:W-:Y:S05]  /*1ff60*/  BSYNC B2 ;  /* 0x0000000000027941 */ /* 0x000fea0003800000 */
.L_x_60824:
        /* <DEDUP_REMOVED lines=18> */
.L_x_60836:
[----:B------:R-:W-:-:S07]  /*20090*/  MOV R137, R140 ;  /* 0x0000008c00897202 */ /* 0x000fce0000000f00 */
.L_x_60837:
[----:B------:R-:W-:Y:S05]  /*200a0*/  BSYNC B3 ;  /* 0x0000000000037941 */ /* 0x000fea0003800000 */
.L_x_60835:
        /* <DEDUP_REMOVED lines=16> */
.L_x_60841:
[----:B------:R-:W-:Y:S05]  /*201b0*/  BSYNC B4 ;  /* 0x0000000000047941 */ /* 0x000fea0003800000 */
.L_x_60840:
        /* <DEDUP_REMOVED lines=44> */
.L_x_60839:
[----:B------:R-:W-:Y:S05]  /*20480*/  BSYNC B3 ;  /* 0x0000000000037941 */ /* 0x000fea0003800000 */
.L_x_60838:
        /* <DEDUP_REMOVED lines=9> */
.L_x_60834:
[----:B------:R-:W-:Y:S05]  /*20520*/  BSYNC B2 ;  /* 0x0000000000027941 */ /* 0x000fea0003800000 */
.L_x_60833:
        /* <DEDUP_REMOVED lines=18> */
.L_x_60845:
[----:B------:R-:W-:-:S07]  /*20650*/  IMAD.MOV.U32 R123, RZ, RZ, R140 ;  /* 0x000000ffff7b7224 */ /* 0x000fce00078e008c */
.L_x_60846:
[----:B------:R-:W-:Y:S05]  /*20660*/  BSYNC B3 ;  /* 0x0000000000037941 */ /* 0x000fea0003800000 */
.L_x_60844:
        /* <DEDUP_REMOVED lines=16> */
.L_x_60850:
[----:B------:R-:W-:Y:S05]  /*20770*/  BSYNC B4 ;  /* 0x0000000000047941 */ /* 0x000fea0003800000 */
.L_x_60849:
        /* <DEDUP_REMOVED lines=44> */
.L_x_60848:
[----:B------:R-:W-:Y:S05]  /*20a40*/  BSYNC B3 ;  /* 0x0000000000037941 */ /* 0x000fea0003800000 */
.L_x_60847:
        /* <DEDUP_REMOVED lines=9> */
.L_x_60843:
[----:B------:R-:W-:Y:S05]  /*20ae0*/  BSYNC B2 ;  /* 0x0000000000027941 */ /* 0x000fea0003800000 */
.L_x_60842:
        /* <DEDUP_REMOVED lines=16> */
.L_x_60852:
[----:B------:R-:W-:Y:S05]  /*20bf0*/  BSYNC B2 ;  /* 0x0000000000027941 */ /* 0x000fea0003800000 */
.L_x_60851:
[----:B------:R-:W-:Y:S01]  /*20c00*/  VIADD R131, R131, 0x20 ;  /* 0x0000002083837836 */ /* 0x000fe20000000000 */
[----:B------:R-:W-:-:S07]  /*20c10*/  IADD3 R168, R168, 0x20, RZ ;  /* 0x00000020a8a87810 */ /* 0x000fce0007ffe0ff */
.L_x_60814:
[----:B------:R-:W-:Y:S05]  /*20c20*/  BSYNC B1 ;  /* 0x0000000000017941 */ /* 0x000fea0003800000 */
.L_x_60813:
        /* <DEDUP_REMOVED lines=31> */
.L_x_60858:
[----:B------:R-:W-:-:S07]  /*20e20*/  MOV R130, R140 ;  /* 0x0000008c00827202 */ /* 0x000fce0000000f00 */
.L_x_60859:
[----:B------:R-:W-:Y:S05]  /*20e30*/  BSYNC B3 ;  /* 0x0000000000037941 */ /* 0x000fea0003800000 */
.L_x_60857:
        /* <DEDUP_REMOVED lines=16> */
.L_x_60863:
[----:B------:R-:W-:Y:S05]  /*20f40*/  BSYNC B4 ;  /* 0x0000000000047941 */ /* 0x000fea0003800000 */
.L_x_60862:
        /* <DEDUP_REMOVED lines=44> */
.L_x_60861:
[----:B------:R-:W-:Y:S05]  /*21210*/  BSYNC B3 ;  /* 0x0000000000037941 */ /* 0x000fea0003800000 */
.L_x_60860:
        /* <DEDUP_REMOVED lines=9> */
.L_x_60856:
[----:B------:R-:W-:Y:S05]  /*212b0*/  BSYNC B2 ;  /* 0x0000000000027941 */ /* 0x000fea0003800000 */
.L_x_60855:
        /* <DEDUP_REMOVED lines=18> */
.L_x_60867:
[----:B------:R-:W-:-:S07]  /*213e0*/  IMAD.MOV.U32 R125, RZ, RZ, R140 ;  /* 0x000000ffff7d7224 */ /* 0x000fce00078e008c */
.L_x_60868:
[----:B------:R-:W-:Y:S05]  /*213f0*/  BSYNC B3 ;  /* 0x0000000000037941 */ /* 0x000fea0003800000 */
.L_x_60866:
        /* <DEDUP_REMOVED lines=16> */
.L_x_60872:
[----:B------:R-:W-:Y:S05]  /*21500*/  BSYNC B4 ;  /* 0x0000000000047941 */ /* 0x000fea0003800000 */
.L_x_60871:
        /* <DEDUP_REMOVED lines=44> */
.L_x_60870:
[----:B------:R-:W-:Y:S05]  /*217d0*/  BSYNC B3 ;  /* 0x0000000000037941 */ /* 0x000fea0003800000 */
.L_x_60869:
        /* <DEDUP_REMOVED lines=9> */
.L_x_60865:
[----:B------:R-:W-:Y:S05]  /*21870*/  BSYNC B2 ;  /* 0x0000000000027941 */ /* 0x000fea0003800000 */
.L_x_60864:
        /* <DEDUP_REMOVED lines=18> */
.L_x_60876:
[----:B------:R-:W-:-:S07]  /*219a0*/  MOV R130, R140 ;  /* 0x0000008c00827202 */ /* 0x000fce0000000f00 */
.L_x_60877:
[----:B------:R-:W-:Y:S05]  /*219b0*/  BSYNC B3 ;  /* 0x0000000000037941 */ /* 0x000fea0003800000 */
.L_x_60875:
        /* <DEDUP_REMOVED lines=16> */
.L_x_60881:
[----:B------:R-:W-:Y:S05]  /*21ac0*/  BSYNC B4 ;  /* 0x0000000000047941 */ /* 0x000fea0003800000 */
.L_x_60880:
        /* <DEDUP_REMOVED lines=44> */
.L_x_60879:
[----:B------:R-:W-:Y:S05]  /*21d90*/  BSYNC B3 ;  /* 0x0000000000037941 */ /* 0x000fea0003800000 */
.L_x_60878:
        /* <DEDUP_REMOVED lines=9> */
.L_x_60874:
[----:B------:R-:W-:Y:S05]  /*21e30*/  BSYNC B2 ;  /* 0x0000000000027941 */ /* 0x000fea0003800000 */
.L_x_60873:
        /* <DEDUP_REMOVED lines=18> */
.L_x_60885:
[----:B------:R-:W-:-:S07]  /*21f60*/  IMAD.MOV.U32 R127, RZ, RZ, R140 ;  /* 0x000000ffff7f7224 */ /* 0x000fce00078e008c */
.L_x_60886:
[----:B------:R-:W-:Y:S05]  /*21f70*/  BSYNC B3 ;  /* 0x0000000000037941 */ /* 0x000fea0003800000 */
.L_x_60884:
        /* <DEDUP_REMOVED lines=16> */
.L_x_60890:
[----:B------:R-:W-:Y:S05]  /*22080*/  BSYNC B4 ;  /* 0x0000000000047941 */ /* 0x000fea0003800000 */
.L_x_60889:
        /* <DEDUP_REMOVED lines=44> */
.L_x_60888:
[----:B------:R-:W-:Y:S05]  /*22350*/  BSYNC B3 ;  /* 0x0000000000037941 */ /* 0x000fea0003800000 */
.L_x_60887:
        /* <DEDUP_REMOVED lines=9> */
.L_x_60883:
[----:B------:R-:W-:Y:S05]  /*223f0*/  BSYNC B2 ;  /* 0x0000000000027941 */ /* 0x000fea0003800000 */
.L_x_60882:
[----:B------:R-:W0:Y:S02]  /*22400*/  LDC.64 R170, c[0x0][0x238] ;  /* 0x00008e00ffaa7b82 */ /* 0x000e240000000a00 */
[----:B0-----:R-:W-:-:S05]  /*22410*/  IMAD.WIDE.U32 R130, R131, 0x10, R170 ;  /* 0x0000001083827825 */ /* 0x001fca00078e00aa */
[----:B------:R2:W-:Y:S01]  /*22420*/  STG.E.128 desc[UR6][R130.64], R124 ;  /* 0x0000007c82007986 */ /* 0x0005e2000c101d06 */
[----:B------:R-:W-:Y:S05]  /*22430*/  @!P2 BRA `(.L_x_60854) ;  /* 0x00000000002ca947 */ /* 0x000fea0003800000 */
[----:B------:R-:W0:Y:S01]  /*22440*/  LDC.64 R170, c[0x0][0x240] ;  /* 0x00009000ffaa7b82 */ /* 0x000e220000000a00 */
[----:B--2---:R-:W-:Y:S01]  /*22450*/  IMAD.U32 R130, R165, 0x10000, RZ ;  /* 0x00010000a5827824 */ /* 0x004fe200078e00ff */
[----:B------:R-:W-:-:S04]  /*22460*/  LOP3.LUT R131, R166, 0xffff, RZ, 0xc0, !PT ;  /* 0x0000ffffa6837812 */ /* 0x000fc800078ec0ff */
[----:B------:R-:W-:-:S04]  /*22470*/  LOP3.LUT R130, R130, 0xff0000, RZ, 0xc0, !PT ;  /* 0x00ff000082827812 */ /* 0x000fc800078ec0ff */
[----:B------:R-:W-:Y:S02]  /*22480*/  LEA R130, R131, R130, 0x18 ;  /* 0x0000008283827211 */ /* 0x000fe400078ec0ff */
[----:B------:R-:W-:-:S05]  /*22490*/  LOP3.LUT R131, R164, 0xff, RZ, 0xc0, !PT ;  /* 0x000000ffa4837812 */ /* 0x000fca00078ec0ff */
[----:B------:R-:W-:Y:S01]  /*224a0*/  IMAD R130, R131, 0x100, R130 ;  /* 0x0000010083827824 */ /* 0x000fe200078e0282 */
[----:B------:R-:W-:-:S04]  /*224b0*/  LOP3.LUT R131, R163, 0xff, RZ, 0xc0, !PT ;  /* 0x000000ffa3837812 */ /* 0x000fc800078ec0ff */
[----:B------:R-:W-:Y:S01]  /*224c0*/  IADD3 R130, R130, R131, RZ ;  /* 0x0000008382827210 */ /* 0x000fe20007ffe0ff */
[----:B0-----:R-:W-:-:S05]  /*224d0*/  IMAD.WIDE.U32 R168, R168, 0x4, R170 ;  /* 0x00000004a8a87825 */ /* 0x001fca00078e00aa */
[----:B------:R3:W-:Y:S02]  /*224e0*/  STG.E desc[UR6][R168.64], R130 ;  /* 0x00000082a8007986 */ /* 0x0007e4000c101906 */
.L_x_60854:
[----:B------:R-:W-:Y:S05]  /*224f0*/  BSYNC B1 ;  /* 0x0000000000017941 */ /* 0x000fea0003800000 */
.L_x_60853:
[----:B--23--:R-:W-:Y:S01]  /*22500*/  FADD.FTZ R130, RZ, R48 ;  /* 0x00000030ff827221 */ /* 0x00cfe20000010000 */
[C---:B------:R-:W-:Y:S01]  /*22510*/  ISETP.GT.U32.AND P2, PT, R158.reuse, 0x3f, PT ;  /* 0x0000003f9e00780c */ /* 0x040fe20003f44070 */
[----:B------:R-:W2:Y:S01]  /*22520*/  S2R R173, SR_TID.X ;  /* 0x0000000000ad7919 */ /* 0x000ea20000002100 */
        /* <DEDUP_REMOVED lines=15> */
[----:B------:R-:W-:Y:S02]  /*22620*/  ISETP.GT.U32.AND P2, PT, R158, 0x5f, PT ;  /* 0x0000005f9e00780c */ /* 0x000fe40003f44070 */
[----:B--2---:R-:W-:Y:S01]  /*22630*/  LOP3.LUT P6, RZ, R173, 0x1f, RZ, 0xc0, !PT ;  /* 0x0000001fadff7812 */ /* 0x004fe200078cc0ff */
        /* <DEDUP_REMOVED lines=116> */
[----:B------:R-:W2:Y:S01]  /*22d80*/  SHFL.BFLY PT, R130, R168, 0x1, 0x1f ;  /* 0x0c201f00a8827f89 */ /* 0x000ea200000e0000 */
[----:B01----:R-:W0:Y:S01]  /*22d90*/  LDC R171, c[0x0][0x290] ;  /* 0x0000a400ffab7b82 */ /* 0x003e220000000800 */
        /* <DEDUP_REMOVED lines=9> */
[----:B--2---:R-:W-:Y:S01]  /*22e30*/  FADD.FTZ R168, R168, R130 ;  /* 0x00000082a8a87221 */ /* 0x004fe20000010000 */
[----:B------:R-:W-:-:S04]  /*22e40*/  LOP3.LUT P0, RZ, R157, 0x2000, RZ, 0xc0, !PT ;  /* 0x000020009dff7812 */ /* 0x000fc8000780c0ff */
        /* <DEDUP_REMOVED lines=193> */
.L_x_60944:
[----:B------:R-:W-:Y:S01]  /*23a60*/  LOP3.LUT P3, RZ, R173, 0x1f, RZ, 0xc0, !PT ;  /* 0x0000001fadff7812 */ /* 0x000fe2000786c0ff */
[----:B-1----:R-:W-:Y:S01]  /*23a70*/  FADD.FTZ R130, R170, R130 ;  /* 0x00000082aa827221 */ /* 0x002fe20000010000 */
[----:B------:R-:W-:Y:S03]  /*23a80*/  BSSY B1, `(.L_x_60892) ;  /* 0x00001f9000017945 */ /* 0x000fe60003800000 */
        /* <DEDUP_REMOVED lines=17> */
[----:B------:R-:W-:Y:S01]  /*23ba0*/  LOP3.LUT R159, R173, 0x1f, RZ, 0xc0, !PT ;  /* 0x0000001fad9f7812 */ /* 0x000fe200078ec0ff */
[----:B------:R-:W-:Y:S02]  /*23bb0*/  BSSY B2, `(.L_x_60894) ;  /* 0x000002d000027945 */ /* 0x000fe40003800000 */
[----:B--2---:R-:W-:-:S05]  /*23bc0*/  IMAD R128, R128, R172, RZ ;  /* 0x000000ac80807224 */ /* 0x004fca00078e02ff */
[----:B------:R-:W-:-:S04]  /*23bd0*/  SHF.R.S32.HI R129, RZ, 0x1f, R128 ;  /* 0x0000001fff817819 */ /* 0x000fc80000011480 */
[----:B------:R-:W-:-:S04]  /*23be0*/  LEA.HI R129, R129, R128, RZ, 0x2 ;  /* 0x0000008081817211 */ /* 0x000fc800078f10ff */
        /* <DEDUP_REMOVED lines=41> */
.L_x_60895:
[----:B------:R-:W-:Y:S05]  /*23e80*/  BSYNC B2 ;  /* 0x0000000000027941 */ /* 0x000fea0003800000 */
.L_x_60894:
[----:B------:R-:W-:Y:S01]  /*23e90*/  LOP3.LUT P2, RZ, R167, 0x4, RZ, 0xc0, !PT ;  /* 0x00000004a7ff7812 */ /* 0x000fe2000784c0ff */
[----:B------:R-:W-:-:S12]  /*23ea0*/  BSSY B2, `(.L_x_60896) ;  /* 0x0000029000027945 */ /* 0x000fd80003800000 */
[----:B------:R-:W-:Y:S05]  /*23eb0*/  @!P2 BRA `(.L_x_60897) ;  /* 0x00000000009ca947 */ /* 0x000fea0003800000 */
[----:B-----5:R2:W-:Y:S01]  /*23ec0*/  STL [R1+0x78], R7 ;  /* 0x0000780701007387 */ /* 0x0205e20000100800 */
[----:B0-----:R-:W0:Y:S03]  /*23ed0*/  LDC.64 R172, c[0x0][0x2b8] ;  /* 0x0000ae00ffac7b82 */ /* 0x001e260000000a00 */
        /* <DEDUP_REMOVED lines=8> */
[----:B----4-:R-:W4:Y:S04]  /*23f60*/  LDL R3, [R1+0x20] ;  /* 0x0000200001037983 */ /* 0x010f280000100800 */
[----:B------:R1:W-:Y:S04]  /*23f70*/  STL [R1+0x64], R2 ;  /* 0x0000640201007387 */ /* 0x0003e80000100800 */
[----:B-1----:R-:W4:Y:S04]  /*23f80*/  LDL R2, [R1+0x24] ;  /* 0x0000240001027983 */ /* 0x002f280000100800 */
[----:B------:R1:W-:Y:S04]  /*23f90*/  STL [R1+0x60], R0 ;  /* 0x0000600001007387 */ /* 0x0003e80000100800 */
[----:B------:R-:W4:Y:S04]  /*23fa0*/  LDL R171, [R1+0x2c] ;  /* 0x00002c0001ab7983 */ /* 0x000f280000100800 */
[----:B-1----:R-:W4:Y:S01]  /*23fb0*/  LDL R0, [R1+0x28] ;  /* 0x0000280001007983 */ /* 0x002f220000100800 */
[----:B------:R-:W-:-:S05]  /*23fc0*/  FSEL R131, R168, RZ, !P0 ;  /* 0x000000ffa8837208 */ /* 0x000fca0004000000 */
        /* <DEDUP_REMOVED lines=17> */
[----:B------:R-:W-:-:S03]  /*240e0*/  FFMA.FTZ R130, R171, R130, R0 ;  /* 0x00000082ab827223 */ /* 0x000fc60000010000 */
[----:B------:R2:W5:Y:S01]  /*240f0*/  LDL.LU R0, [R1+0x60] ;  /* 0x0000600001007983 */ /* 0x0005620000300800 */
[----:B0-----:R-:W-:-:S05]  /*24100*/  IMAD.WIDE.U32 R172, R170, 0x10, R172 ;  /* 0x00000010aaac7825 */ /* 0x001fca00078e00ac */
[----:B------:R2:W-:Y:S01]  /*24110*/  STG.E.128 desc[UR6][R172.64], R128 ;  /* 0x00000080ac007986 */ /* 0x0005e2000c101d06 */
[----:B------:R-:W-:-:S07]  /*24120*/  VIADD R170, R170, 0x20 ;  /* 0x00000020aaaa7836 */ /* 0x000fce0000000000 */
.L_x_60897:
[----:B------:R-:W-:Y:S05]  /*24130*/  BSYNC B2 ;  /* 0x0000000000027941 */ /* 0x000fea0003800000 */
.L_x_60896:
[----:B------:R-:W-:Y:S01]  /*24140*/  LOP3.LUT P2, RZ, R167, 0x2, RZ, 0xc0, !PT ;  /* 0x00000002a7ff7812 */ /* 0x000fe2000784c0ff */
[----:B------:R-:W-:-:S12]  /*24150*/  BSSY B2, `(.L_x_60898) ;  /* 0x0000029000027945 */ /* 0x000fd80003800000 */
[----:B------:R-:W-:Y:S05]  /*24160*/  @!P2 BRA `(.L_x_60899) ;  /* 0x00000000009ca947 */ /* 0x000fea0003800000 */
[----:B-----5:R3:W-:Y:S01]  /*24170*/  STL [R1+0x78], R7 ;  /* 0x0000780701007387 */ /* 0x0207e20000100800 */
[----:B0-2---:R-:W0:Y:S03]  /*24180*/  LDC.64 R172, c[0x0][0x2b8] ;  /* 0x0000ae00ffac7b82 */ /* 0x005e260000000a00 */
[----:B---3--:R-:W2:Y:S04]  /*24190*/  LDL R7, [R1+0x18] ;  /* 0x0000180001077983 */ /* 0x008ea80000100800 */
        /* <DEDUP_REMOVED lines=35> */
[----:B------:R-:W-:-:S07]  /*243d0*/  IADD3 R170, R170, 0x20, RZ ;  /* 0x00000020aaaa7810 */ /* 0x000fce0007ffe0ff */
.L_x_60899:
[----:B------:R-:W-:Y:S05]  /*243e0*/  BSYNC B2 ;  /* 0x0000000000027941 */ /* 0x000fea0003800000 */
.L_x_60898:
[----:B------:R-:W-:Y:S01]  /*243f0*/  LOP3.LUT P2, RZ, R167, 0x1, RZ, 0xc0, !PT ;  /* 0x00000001a7ff7812 */ /* 0x000fe2000784c0ff */
[----:B------:R-:W-:-:S12]  /*24400*/  BSSY B2, `(.L_x_60900) ;  /* 0x0000013000027945 */ /* 0x000fd80003800000 */
[----:B------:R-:W-:Y:S05]  /*24410*/  @!P2 BRA `(.L_x_60901) ;  /* 0x000000000044a947 */ /* 0x000fea0003800000 */
[----:B012---:R-:W0:Y:S01]  /*24420*/  LDC.64 R172, c[0x0][0x2b8] ;  /* 0x0000ae00ffac7b82 */ /* 0x007e220000000a00 */
        /* <DEDUP_REMOVED lines=16> */
.L_x_60901:
[----:B------:R-:W-:Y:S05]  /*24530*/  BSYNC B2 ;  /* 0x0000000000027941 */ /* 0x000fea0003800000 */
.L_x_60900:
[----:B------:R-:W-:Y:S01]  /*24540*/  LOP3.LUT P2, RZ, R157, 0x80000000, RZ, 0xc0, !PT ;  /* 0x800000009dff7812 */ /* 0x000fe2000784c0ff */
[----:B------:R-:W-:-:S12]  /*24550*/  BSSY B2, `(.L_x_60902) ;  /* 0x0000013000027945 */ /* 0x000fd80003800000 */
[----:B------:R-:W-:Y:S05]  /*24560*/  @!P2 BRA `(.L_x_60903) ;  /* 0x000000000044a947 */ /* 0x000fea0003800000 */
[----:B0123--:R-:W0:Y:S01]  /*24570*/  LDC.64 R172, c[0x0][0x2b8] ;  /* 0x0000ae00ffac7b82 */ /* 0x00fe220000000a00 */
        /* <DEDUP_REMOVED lines=16> */
.L_x_60903:
[----:B------:R-:W-:Y:S05]  /*24680*/  BSYNC B2 ;  /* 0x0000000000027941 */ /* 0x000fea0003800000 */
.L_x_60902:
        /* <DEDUP_REMOVED lines=20> */
.L_x_60905:
[----:B------:R-:W-:Y:S05]  /*247d0*/  BSYNC B2 ;  /* 0x0000000000027941 */ /* 0x000fea0003800000 */
.L_x_60904:
        /* <DEDUP_REMOVED lines=20> */
.L_x_60907:
[----:B------:R-:W-:Y:S05]  /*24920*/  BSYNC B2 ;  /* 0x0000000000027941 */ /* 0x000fea0003800000 */
.L_x_60906:
        /* <DEDUP_REMOVED lines=20> */
.L_x_60909:
[----:B------:R-:W-:Y:S05]  /*24a70*/  BSYNC B2 ;  /* 0x0000000000027941 */ /* 0x000fea0003800000 */
.L_x_60908:
        /* <DEDUP_REMOVED lines=20> */
.L_x_60911:
[----:B------:R-:W-:Y:S05]  /*24bc0*/  BSYNC B2 ;  /* 0x0000000000027941 */ /* 0x000fea0003800000 */
.L_x_60910:
        /* <DEDUP_REMOVED lines=20> */
.L_x_60913:
[----:B------:R-:W-:Y:S05]  /*24d10*/  BSYNC B2 ;  /* 0x0000000000027941 */ /* 0x000fea0003800000 */
.L_x_60912:
        /* <DEDUP_REMOVED lines=20> */
.L_x_60915:
[----:B------:R-:W-:Y:S05]  /*24e60*/  BSYNC B2 ;  /* 0x0000000000027941 */ /* 0x000fea0003800000 */
.L_x_60914:
        /* <DEDUP_REMOVED lines=20> */
.L_x_60917:
[----:B------:R-:W-:Y:S05]  /*24fb0*/  BSYNC B2 ;  /* 0x0000000000027941 */ /* 0x000fea0003800000 */
.L_x_60916:
        /* <DEDUP_REMOVED lines=20> */
.L_x_60919:
[----:B------:R-:W-:Y:S05]  /*25100*/  BSYNC B2 ;  /* 0x0000000000027941 */ /* 0x000fea0003800000 */
.L_x_60918:
        /* <DEDUP_REMOVED lines=20> */
.L_x_60921:
[----:B------:R-:W-:Y:S05]  /*25250*/  BSYNC B2 ;  /* 0x0000000000027941 */ /* 0x000fea0003800000 */
.L_x_60920:
        /* <DEDUP_REMOVED lines=20> */
.L_x_60923:
[----:B------:R-:W-:Y:S05]  /*253a0*/  BSYNC B2 ;  /* 0x0000000000027941 */ /* 0x000fea0003800000 */
.L_x_60922:
        /* <DEDUP_REMOVED lines=20> */
.L_x_60925:
[----:B------:R-:W-:Y:S05]  /*254f0*/  BSYNC B2 ;  /* 0x0000000000027941 */ /* 0x000fea0003800000 */
.L_x_60924:
        /* <DEDUP_REMOVED lines=16> */
[----:B-----5:R-:W-:Y:S01]  /*25600*/  FFMA.FTZ R131, R28, R131, R7 ;  /* 0x000000831c837223 */ /* 0x020fe20000010007 */
[C---:B0-----:R-:W-:Y:S01]  /*25610*/  IMAD.WIDE.U32 R172, R170.reuse, 0x10, R172 ;  /* 0x00000010aaac7825 */ /* 0x041fe200078e00ac */
[----:B------:R-:W-:-:S04]  /*25620*/  IADD3 R170, R170, 0x20, RZ ;  /* 0x00000020aaaa7810 */ /* 0x000fc80007ffe0ff */
[----:B------:R0:W-:Y:S03]  /*25630*/  STG.E.128 desc[UR6][R172.64], R128 ;  /* 0x00000080ac007986 */ /* 0x0001e6000c101d06 */
.L_x_60927:
[----:B------:R-:W-:Y:S05]  /*25640*/  BSYNC B2 ;  /* 0x0000000000027941 */ /* 0x000fea0003800000 */
.L_x_60926:
        /* <DEDUP_REMOVED lines=17> */
[----:B0-----:R-:W-:-:S04]  /*25760*/  IMAD.WIDE.U32 R172, R170, 0x10, R172 ;  /* 0x00000010aaac7825 */ /* 0x001fc800078e00ac */
[----:B------:R-:W-:Y:S01]  /*25770*/  VIADD R170, R170, 0x20 ;  /* 0x00000020aaaa7836 */ /* 0x000fe20000000000 */
[----:B------:R0:W-:Y:S06]  /*25780*/  STG.E.128 desc[UR6][R172.64], R128 ;  /* 0x00000080ac007986 */ /* 0x0001ec000c101d06 */
.L_x_60929:
[----:B------:R-:W-:Y:S05]  /*25790*/  BSYNC B2 ;  /* 0x0000000000027941 */ /* 0x000fea0003800000 */
.L_x_60928:
        /* <DEDUP_REMOVED lines=17> */
[C---:B0-----:R-:W-:Y:S01]  /*258b0*/  IMAD.WIDE.U32 R172, R170.reuse, 0x10, R172 ;  /* 0x00000010aaac7825 */ /* 0x041fe200078e00ac */
[----:B------:R-:W-:-:S04]  /*258c0*/  IADD3 R170, R170, 0x20, RZ ;  /* 0x00000020aaaa7810 */ /* 0x000fc80007ffe0ff */
[----:B------:R0:W-:Y:S03]  /*258d0*/  STG.E.128 desc[UR6][R172.64], R128 ;  /* 0x00000080ac007986 */ /* 0x0001e6000c101d06 */
.L_x_60931:
[----:B------:R-:W-:Y:S05]  /*258e0*/  BSYNC B2 ;  /* 0x0000000000027941 */ /* 0x000fea0003800000 */
.L_x_60930:
        /* <DEDUP_REMOVED lines=13> */
[----:B-----5:R-:W-:Y:S01]  /*259c0*/  FFMA.FTZ R129, R18, R129, R2 ;  /* 0x0000008112817223 */ /* 0x020fe20000010002 */
[----:B------:R-:W-:Y:S01]  /*259d0*/  FFMA.FTZ R131, R16, R131, R0 ;  /* 0x0000008310837223 */ /* 0x000fe20000010000 */
[----:B------:R-:W-:Y:S01]  /*259e0*/  FFMA.FTZ R130, R17, R130, R139 ;  /* 0x0000008211827223 */ /* 0x000fe2000001008b */
[----:B0-----:R-:W-:-:S05]  /*259f0*/  IMAD.WIDE.U32 R170, R170, 0x10, R168 ;  /* 0x00000010aaaa7825 */ /* 0x001fca00078e00a8 */
[----:B------:R0:W-:Y:S02]  /*25a00*/  STG.E.128 desc[UR6][R170.64], R128 ;  /* 0x00000080aa007986 */ /* 0x0001e4000c101d06 */
.L_x_60893:
[----:B------:R-:W-:Y:S05]  /*25a10*/  BSYNC B1 ;  /* 0x0000000000017941 */ /* 0x000fea0003800000 */
.L_x_60892:
[----:B01234-:R-:W0:Y:S02]  /*25a20*/  LDC.64 R128, c[0x0][0x210] ;  /* 0x00008400ff807b82 */ /* 0x01fe240000000a00 */
[----:B0-----:R-:W-:-:S05]  /*25a30*/  IMAD R156, R128, 0x4, R156 ;  /* 0x00000004809c7824 */ /* 0x001fca00078e029c */
[----:B------:R-:W-:-:S13]  /*25a40*/  ISETP.GE.AND P2, PT, R156, R129, PT ;  /* 0x000000819c00720c */ /* 0x000fda0003f46270 */
[----:B------:R-:W-:Y:S05]  /*25a50*/  @!P2 BRA `(.L_x_60932) ;  /* 0xfffffdd40018a947 */ /* 0x000fea000383ffff */
[----:B------:R-:W-:Y:S05]  /*25a60*/  BSYNC B0 ;  /* 0x0000000000007941 */ /* 0x000fea0003800000 */
.L_x_60092:
[----:B------:R-:W-:Y:S05]  /*25a70*/  EXIT ;  /* 0x000000000000794d */ /* 0x000fea0003800000 */
.L_x_60891:
[----:B------:R-:W-:Y:S01]  /*25a80*/  HFMA2.MMA R131, -RZ, RZ, 0, 1.847743988037109375e-06 ;  /* 0x0000001fff837435 */ /* 0x000fe200000001ff */
[----:B------:R-:W-:Y:S01]  /*25a90*/  BSSY B1, `(.L_x_60933) ;  /* 0x0000007000017945 */ /* 0x000fe20003800000 */
[----:B------:R-:W-:Y:S01]  /*25aa0*/  MOV R172, R168 ;  /* 0x000000a800ac7202 */ /* 0x000fe20000000f00 */
[----:B-1----:R-:W-:Y:S02]  /*25ab0*/  IMAD.MOV.U32 R169, RZ, RZ, 0x1 ;  /* 0x00000001ffa97424 */ /* 0x002fe400078e00ff */
[----:B------:R-:W-:-:S07]  /*25ac0*/  IMAD.MOV.U32 R130, RZ, RZ, -0x1 ;  /* 0xffffffffff827424 */ /* 0x000fce00078e00ff */
[----:B0----5:R-:W-:Y:S05]  /*25ad0*/  WARPSYNC.COLLECTIVE R130, `(.L_x_60934) ;  /* 0x0000000082087348 */ /* 0x021fea0003c00000 */
[----:B------:R1:W2:Y:S02]  /*25ae0*/  SHFL.BFLY P6, R130, R172, R169, R131 ;  /* 0x0c0000a9ac827389 */ /* 0x0002a400000c0083 */
[----:B012--5:R-:W-:Y:S01]  /*25af0*/  ENDCOLLECTIVE ;  /* 0x000000000000791b */ /* 0x027fe20003800000 */
.L_x_60934:
[----:B------:R-:W-:Y:S05]  /*25b00*/  BSYNC B1 ;  /* 0x0000000000017941 */ /* 0x000fea0003800000 */
.L_x_60933:
        /* <DEDUP_REMOVED lines=10> */
.L_x_60935:
[----:B------:R-:W-:Y:S02]  /*25bb0*/  @P4 LOP3.LUT R167, R167, 0x20, RZ, 0xfc, !PT ;  /* 0x00000020a7a74812 */ /* 0x000fe400078efcff */
[----:B------:R-:W-:Y:S02]  /*25bc0*/  LOP3.LUT P4, RZ, R157, 0x800, RZ, 0xc0, !PT ;  /* 0x000008009dff7812 */ /* 0x000fe4000788c0ff */
[----:B------:R-:W-:-:S04]  /*25bd0*/  LOP3.LUT R167, R167, 0xffffffef, RZ, 0xc0, !PT ;  /* 0xffffffefa7a77812 */ /* 0x000fc800078ec0ff */
[----:B------:R-:W-:Y:S02]  /*25be0*/  @P5 LOP3.LUT R167, R167, 0x10, RZ, 0xfc, !PT ;  /* 0x00000010a7a75812 */ /* 0x000fe400078efcff */
[----:B------:R-:W-:Y:S02]  /*25bf0*/  LOP3.LUT P5, RZ, R157, 0x4000, RZ, 0xc0, !PT ;  /* 0x000040009dff7812 */ /* 0x000fe400078ac0ff */
[----:B------:R-:W-:Y:S01]  /*25c00*/  LOP3.LUT R167, R167, 0xfffffff7, RZ, 0xc0, !PT ;  /* 0xfffffff7a7a77812 */ /* 0x000fe200078ec0ff */
[----:B------:R-:W-:-:S03]  /*25c10*/  IMAD.MOV.U32 R169, RZ, RZ, 0x4 ;  /* 0x00000004ffa97424 */ /* 0x000fc600078e00ff */
        /* <DEDUP_REMOVED lines=8> */
.L_x_60936:
[----:B------:R-:W-:Y:S01]  /*25ca0*/  HFMA2.MMA R169, -RZ, RZ, 0, 4.76837158203125e-07 ;  /* 0x00000008ffa97435 */ /* 0x000fe200000001ff */
[----:B------:R-:W-:Y:S01]  /*25cb0*/  FADD.FTZ R168, R168, R130 ;  /* 0x00000082a8a87221 */ /* 0x000fe20000010000 */
[----:B------:R-:W-:-:S03]  /*25cc0*/  IMAD.MOV.U32 R130, RZ, RZ, -0x1 ;  /* 0xffffffffff827424 */ /* 0x000fc600078e00ff */
[----:B------:R-:W-:-:S07]  /*25cd0*/  IMAD.MOV.U32 R172, RZ, RZ, R168 ;  /* 0x000000ffffac7224 */ /* 0x000fce00078e00a8 */
[----:B------:R-:W-:Y:S05]  /*25ce0*/  WARPSYNC.COLLECTIVE R130, `(.L_x_60937) ;  /* 0x0000000082087348 */ /* 0x000fea0003c00000 */
[----:B------:R0:W1:Y:S02]  /*25cf0*/  SHFL.BFLY P6, R130, R172, R169, R131 ;  /* 0x0c0000a9ac827389 */ /* 0x00006400000c0083 */
[----:B01----:R-:W-:Y:S01]  /*25d00*/  ENDCOLLECTIVE ;  /* 0x000000000000791b */ /* 0x003fe20003800000 */
.L_x_60937:
[----:B------:R-:W-:Y:S02]  /*25d10*/  IMAD.MOV.U32 R169, RZ, RZ, 0x10 ;  /* 0x00000010ffa97424 */ /* 0x000fe400078e00ff */
[----:B------:R-:W-:Y:S01]  /*25d20*/  FADD.FTZ R168, R168, R130 ;  /* 0x00000082a8a87221 */ /* 0x000fe20000010000 */
[----:B------:R-:W-:-:S04]  /*25d30*/  MOV R130, 0xffffffff ;  /* 0xffffffff00827802 */ /* 0x000fc80000000f00 */
[----:B------:R-:W-:-:S07]  /*25d40*/  MOV R172, R168 ;  /* 0x000000a800ac7202 */ /* 0x000fce0000000f00 */
[----:B------:R-:W-:Y:S05]  /*25d50*/  WARPSYNC.COLLECTIVE R130, `(.L_x_60938) ;  /* 0x0000000082087348 */ /* 0x000fea0003c00000 */
[----:B------:R0:W1:Y:S02]  /*25d60*/  SHFL.BFLY P6, R130, R172, R169, R131 ;  /* 0x0c0000a9ac827389 */ /* 0x00006400000c0083 */
[----:B01----:R-:W-:Y:S01]  /*25d70*/  ENDCOLLECTIVE ;  /* 0x000000000000791b */ /* 0x003fe20003800000 */
.L_x_60938:
        /* <DEDUP_REMOVED lines=185> */
.L_x_60939:
[----:B------:R-:W-:Y:S01]  /*26910*/  HFMA2.MMA R169, -RZ, RZ, 0, 1.1920928955078125e-07 ;  /* 0x00000002ffa97435 */ /* 0x000fe200000001ff */
[----:B------:R-:W-:Y:S01]  /*26920*/  FADD.FTZ R170, R170, R130 ;  /* 0x00000082aaaa7221 */ /* 0x000fe20000010000 */
[----:B------:R-:W-:-:S03]  /*26930*/  IMAD.MOV.U32 R130, RZ, RZ, -0x1 ;  /* 0xffffffffff827424 */ /* 0x000fc600078e00ff */
[----:B------:R-:W-:-:S07]  /*26940*/  IMAD.MOV.U32 R172, RZ, RZ, R170 ;  /* 0x000000ffffac7224 */ /* 0x000fce00078e00aa */
[----:B------:R-:W-:Y:S05]  /*26950*/  WARPSYNC.COLLECTIVE R130, `(.L_x_60940) ;  /* 0x0000000082087348 */ /* 0x000fea0003c00000 */
[----:B------:R0:W1:Y:S02]  /*26960*/  SHFL.BFLY P6, R130, R172, R169, R131 ;  /* 0x0c0000a9ac827389 */ /* 0x00006400000c0083 */
[----:B01----:R-:W-:Y:S01]  /*26970*/  ENDCOLLECTIVE ;  /* 0x000000000000791b */ /* 0x003fe20003800000 */
.L_x_60940:
[----:B------:R-:W-:Y:S02]  /*26980*/  IMAD.MOV.U32 R169, RZ, RZ, 0x4 ;  /* 0x00000004ffa97424 */ /* 0x000fe400078e00ff */
[----:B------:R-:W-:Y:S01]  /*26990*/  FADD.FTZ R170, R170, R130 ;  /* 0x00000082aaaa7221 */ /* 0x000fe20000010000 */
[----:B------:R-:W-:-:S04]  /*269a0*/  MOV R130, 0xffffffff ;  /* 0xffffffff00827802 */ /* 0x000fc80000000f00 */
[----:B------:R-:W-:-:S07]  /*269b0*/  MOV R172, R170 ;  /* 0x000000aa00ac7202 */ /* 0x000fce0000000f00 */
[----:B------:R-:W-:Y:S05]  /*269c0*/  WARPSYNC.COLLECTIVE R130, `(.L_x_60941) ;  /* 0x0000000082087348 */ /* 0x000fea0003c00000 */
[----:B------:R0:W1:Y:S02]  /*269d0*/  SHFL.BFLY P6, R130, R172, R169, R131 ;  /* 0x0c0000a9ac827389 */ /* 0x00006400000c0083 */
[----:B01----:R-:W-:Y:S01]  /*269e0*/  ENDCOLLECTIVE ;  /* 0x000000000000791b */ /* 0x003fe20003800000 */
.L_x_60941:
[----:B------:R-:W-:Y:S01]  /*269f0*/  HFMA2.MMA R169, -RZ, RZ, 0, 4.76837158203125e-07 ;  /* 0x00000008ffa97435 */ /* 0x000fe200000001ff */
[----:B------:R-:W-:Y:S01]  /*26a00*/  FADD.FTZ R170, R170, R130 ;  /* 0x00000082aaaa7221 */ /* 0x000fe20000010000 */
[----:B------:R-:W-:-:S03]  /*26a10*/  IMAD.MOV.U32 R130, RZ, RZ, -0x1 ;  /* 0xffffffffff827424 */ /* 0x000fc600078e00ff */
[----:B------:R-:W-:-:S07]  /*26a20*/  IMAD.MOV.U32 R172, RZ, RZ, R170 ;  /* 0x000000ffffac7224 */ /* 0x000fce00078e00aa */
[----:B------:R-:W-:Y:S05]  /*26a30*/  WARPSYNC.COLLECTIVE R130, `(.L_x_60942) ;  /* 0x0000000082087348 */ /* 0x000fea0003c00000 */
[----:B------:R0:W1:Y:S02]  /*26a40*/  SHFL.BFLY P6, R130, R172, R169, R131 ;  /* 0x0c0000a9ac827389 */ /* 0x00006400000c0083 */
[----:B01----:R-:W-:Y:S01]  /*26a50*/  ENDCOLLECTIVE ;  /* 0x000000000000791b */ /* 0x003fe20003800000 */
.L_x_60942:
[----:B------:R-:W-:Y:S02]  /*26a60*/  IMAD.MOV.U32 R169, RZ, RZ, 0x10 ;  /* 0x00000010ffa97424 */ /* 0x000fe400078e00ff */
[----:B------:R-:W-:Y:S01]  /*26a70*/  FADD.FTZ R170, R170, R130 ;  /* 0x00000082aaaa7221 */ /* 0x000fe20000010000 */
[----:B------:R-:W-:-:S04]  /*26a80*/  MOV R130, 0xffffffff ;  /* 0xffffffff00827802 */ /* 0x000fc80000000f00 */
[----:B------:R-:W-:-:S07]  /*26a90*/  MOV R172, R170 ;  /* 0x000000aa00ac7202 */ /* 0x000fce0000000f00 */
[----:B------:R-:W-:Y:S05]  /*26aa0*/  WARPSYNC.COLLECTIVE R130, `(.L_x_60943) ;  /* 0x0000000082087348 */ /* 0x000fea0003c00000 */
[----:B------:R0:W1:Y:S02]  /*26ab0*/  SHFL.BFLY P6, R130, R172, R169, R131 ;  /* 0x0c0000a9ac827389 */ /* 0x00006400000c0083 */
[----:B01----:R-:W-:Y:S01]  /*26ac0*/  ENDCOLLECTIVE ;  /* 0x000000000000791b */ /* 0x003fe20003800000 */
.L_x_60943:
[----:B------:R-:W-:Y:S05]  /*26ad0*/  BRA `(.L_x_60944) ;  /* 0xffffffcc00e07947 */ /* 0x000fea000383ffff */
.L_x_60945:
        /* <DEDUP_REMOVED lines=10> */
.L_x_72418:


//--------------------- .text._ZN10layer_norm13ln_fwd_kernelINS_13Kernel_traitsI6__halfffffjLj2560ELj1ELj4ELj1ELj16ENS_18Kernel_traits_baseILj2560ES2_ffffjLj128EEEEELb1ELb0ELb1ELb1EEEvNS_9FwdParamsE --------------------------
	.section	.text._ZN10layer_norm13ln_fwd_kernelINS_13Kernel_traitsI6__halfffffjLj2560ELj1ELj4ELj1ELj16ENS_18Kernel_traits_baseILj2560ES2_ffffjLj128EEEEELb1ELb0ELb1ELb1EEEvNS_9FwdParamsE,"ax",@progbits
	.align	128
        .global         _ZN10layer_norm13ln_fwd_kernelINS_13Kernel_traitsI6__halfffffjLj2560ELj1ELj4ELj1ELj16ENS_18Kernel_traits_baseILj2560ES2_ffffjLj128EEEEELb1ELb0ELb1ELb1EEEvNS_9FwdParamsE
        .type           _ZN10layer_norm13ln_fwd_kernelINS_13Kernel_traitsI6__halfffffjLj2560ELj1ELj4ELj1ELj16ENS_18Kernel_traits_baseILj2560ES2_ffffjLj128EEEEELb1ELb0ELb1ELb1EEEvNS_9FwdParamsE,@function
        .size           _ZN10layer_norm13ln_fwd_kernelINS_13Kernel_traitsI6__halfffffjLj2560ELj1ELj4ELj1ELj16ENS_18Kernel_traits_baseILj2560ES2_ffffjLj128EEEEELb1ELb0ELb1ELb1EEEvNS_9FwdParamsE,(.L_x_72419 - _ZN10layer_norm13ln_fwd_kernelINS_13Kernel_traitsI6__halfffffjLj2560ELj1ELj4ELj1ELj16ENS_18Kernel_traits_baseILj2560ES2_ffffjLj128EEEEELb1ELb0ELb1ELb1EEEvNS_9FwdParamsE)
        .other          _ZN10layer_norm13ln_fwd_kernelINS_13Kernel_traitsI6__halfffffjLj2560ELj1ELj4ELj1ELj16ENS_18Kernel_traits_baseILj2560ES2_ffffjLj128EEEEELb1ELb0ELb1ELb1EEEvNS_9FwdParamsE,@"STO_CUDA_ENTRY STV_DEFAULT"
_ZN10layer_norm13ln_fwd_kernelINS_13Kernel_traitsI6__halfffffjLj2560ELj1ELj4ELj1ELj16ENS_18Kernel_traits_baseILj2560ES2_ffffjLj128EEEEELb1ELb0ELb1ELb1EEEvNS_9FwdParamsE:
.text._ZN10layer_norm13ln_fwd_kernelINS_13Kernel_traitsI6__halfffffjLj2560ELj1ELj4ELj1ELj16ENS_18Kernel_traits_baseILj2560ES2_ffffjLj128EEEEELb1ELb0ELb1ELb1EEEvNS_9FwdParamsE:
        /* <DEDUP_REMOVED lines=25> */
[----:B------:R-:W-:Y:S02]  /*0190*/  LOP3.LUT R27, R14, 0x20, RZ, 0xfc, !PT ;  /* 0x000000200e1b7812 */ /* 0x000fe400078efcff */
[----:B------:R-:W-:-:S02]  /*01a0*/  LEA R169, R10, R169, 0x2 ;  /* 0x000000a90aa97211 */ /* 0x000fc400078e10ff */
        /* <DEDUP_REMOVED lines=34> */
[----:B------:R-:W-:Y:S01]  /*03d0*/  LOP3.LUT R6, R5, UR4, R41, 0x96, !PT ;  /* 0x0000000405067c12 */ /* 0x000fe2000f8e9629 */
[----:B------:R-:W-:Y:S01]  /*03e0*/  UIADD3 UR20, UR4, 0x1715609d, URZ ;  /* 0x1715609d04147890 */ /* 0x000fe2000fffe03f */
        /* <DEDUP_REMOVED lines=13> */
[----:B------:R-:W-:-:S03]  /*04c0*/  @P0 IADD3.X R11, RZ, UR9, RZ, P2, !PT ;  /* 0x00000009ff0b0c10 */ /* 0x000fc600097fe4ff */
[----:B------:R-:W-:Y:S01]  /*04d0*/  IMAD.WIDE.U32 R4, R4, -0x2daee0ad, RZ ;  /* 0xd2511f5304047825 */ /* 0x000fe200078e00ff */
[----:B------:R-:W-:Y:S01]  /*04e0*/  LOP3.LUT R3, R3, UR15, R6, 0x96, !PT ;  /* 0x0000000f03037c12 */ /* 0x000fe2000f8e9606 */
[----:B------:R-:W5:Y:S03]  /*04f0*/  @P0 LDG.E.64 R194, desc[UR6][R194.64] ;  /* 0x00000006c2c20981 */ /* 0x000f66000c1e1b00 */
[----:B------:R-:W-:Y:S01]  /*0500*/  LOP3.LUT R6, R5, UR17, R2, 0x96, !PT ;  /* 0x0000001105067c12 */ /* 0x000fe2000f8e9602 */
[----:B------:R-:W-:Y:S01]  /*0510*/  IMAD.WIDE.U32 R2, R3, -0x326172a9, RZ ;  /* 0xcd9e8d5703027825 */ /* 0x000fe200078e00ff */
[----:B------:R-:W-:Y:S01]  /*0520*/  @P0 LEA R162, P2, R21, UR8, 0x3 ;  /* 0x0000000815a20c11 */ /* 0x000fe2000f8418ff */
[----:B------:R-:W5:Y:S02]  /*0530*/  @P0 LDG.E.64 R10, desc[UR6][R10.64] ;  /* 0x000000060a0a0981 */ /* 0x000f64000c1e1b00 */
[----:B------:R-:W-:Y:S01]  /*0540*/  IMAD.WIDE.U32 R6, R6, -0x326172a9, RZ ;  /* 0xcd9e8d5706067825 */ /* 0x000fe200078e00ff */
[----:B------:R-:W-:-:S02]  /*0550*/  LOP3.LUT R3, R3, UR16, R8, 0x96, !PT ;  /* 0x0000001003037c12 */ /* 0x000fc4000f8e9608 */
[----:B------:R-:W-:Y:S02]  /*0560*/  @P0 LEA R8, P1, R19, UR8, 0x3 ;  /* 0x0000000813080c11 */ /* 0x000fe4000f8218ff */
[----:B------:R-:W-:Y:S02]  /*0570*/  @P0 IADD3.X R163, RZ, UR9, RZ, P2, !PT ;  /* 0x00000009ffa30c10 */ /* 0x000fe400097fe4ff */
[----:B------:R-:W-:Y:S01]  /*0580*/  LOP3.LUT R12, R7, UR18, R2, 0x96, !PT ;  /* 0x00000012070c7c12 */ /* 0x000fe2000f8e9602 */
[----:B------:R-:W-:Y:S01]  /*0590*/  @P0 IMAD.X R9, RZ, RZ, UR9, P1 ;  /* 0x00000009ff090e24 */ /* 0x000fe200088e06ff */
[----:B------:R-:W-:Y:S01]  /*05a0*/  @P0 LEA R164, P1, R17, UR8, 0x3 ;  /* 0x0000000811a40c11 */ /* 0x000fe2000f8218ff */
[----:B------:R-:W-:Y:S01]  /*05b0*/  IMAD.WIDE.U32 R2, R3, -0x2daee0ad, RZ ;  /* 0xd2511f5303027825 */ /* 0x000fe200078e00ff */
[----:B------:R-:W-:Y:S01]  /*05c0*/  @P0 LEA R158, P2, R247, UR8, 0x3 ;  /* 0x00000008f79e0c11 */ /* 0x000fe2000f8418ff */
[----:B------:R-:W5:Y:S02]  /*05d0*/  @P0 LDG.E.64 R162, desc[UR6][R162.64] ;  /* 0x00000006a2a20981 */ /* 0x000f64000c1e1b00 */
[----:B------:R-:W-:Y:S01]  /*05e0*/  @P0 IMAD.X R165, RZ, RZ, UR9, P1 ;  /* 0x00000009ffa50e24 */ /* 0x000fe200088e06ff */
[----:B------:R-:W-:Y:S01]  /*05f0*/  @P0 LEA R160, P1, R251, UR8, 0x3 ;  /* 0x00000008fba00c11 */ /* 0x000fe2000f8218ff */
[----:B------:R-:W-:Y:S01]  /*0600*/  IMAD.WIDE.U32 R12, R12, -0x2daee0ad, RZ ;  /* 0xd2511f530c0c7825 */ /* 0x000fe200078e00ff */
[----:B------:R-:W-:Y:S01]  /*0610*/  @P0 IADD3.X R159, RZ, UR9, RZ, P2, !PT ;  /* 0x00000009ff9f0c10 */ /* 0x000fe200097fe4ff */
[----:B------:R-:W5:Y:S01]  /*0620*/  @P0 LDG.E.64 R8, desc[UR6][R8.64] ;  /* 0x0000000608080981 */ /* 0x000f62000c1e1b00 */
[----:B------:R-:W-:Y:S01]  /*0630*/  @P0 LEA R154, P2, R239, UR8, 0x3 ;  /* 0x00000008ef9a0c11 */ /* 0x000fe2000f8418ff */
[----:B------:R-:W-:Y:S01]  /*0640*/  @P0 IMAD.X R161, RZ, RZ, UR9, P1 ;  /* 0x00000009ffa10e24 */ /* 0x000fe200088e06ff */
[----:B------:R-:W-:Y:S01]  /*0650*/  @P0 LEA R156, P1, R243, UR8, 0x3 ;  /* 0x00000008f39c0c11 */ /* 0x000fe2000f8218ff */
[----:B------:R-:W5:Y:S01]  /*0660*/  @P0 LDG.E.64 R164, desc[UR6][R164.64] ;  /* 0x00000006a4a40981 */ /* 0x000f62000c1e1b00 */
[----:B------:R-:W-:-:S02]  /*0670*/  @P0 IADD3.X R155, RZ, UR9, RZ, P2, !PT ;  /* 0x00000009ff9b0c10 */ /* 0x000fc400097fe4ff */
[----:B------:R-:W-:Y:S01]  /*0680*/  @P0 LEA R148, P2, R231, UR8, 0x3 ;  /* 0x00000008e7940c11 */ /* 0x000fe2000f8418ff */
[----:B------:R-:W-:Y:S01]  /*0690*/  @P0 IMAD.X R157, RZ, RZ, UR9, P1 ;  /* 0x00000009ff9d0e24 */ /* 0x000fe200088e06ff */
[----:B------:R-:W-:Y:S01]  /*06a0*/  @P0 LEA R152, P1, R235, UR8, 0x3 ;  /* 0x00000008eb980c11 */ /* 0x000fe2000f8218ff */
[----:B------:R-:W5:Y:S01]  /*06b0*/  @P0 LDG.E.64 R160, desc[UR6][R160.64] ;  /* 0x00000006a0a00981 */ /* 0x000f62000c1e1b00 */
[----:B------:R-:W-:Y:S02]  /*06c0*/  @P0 IADD3.X R149, RZ, UR9, RZ, P2, !PT ;  /* 0x00000009ff950c10 */ /* 0x000fe400097fe4ff */
[----:B------:R-:W-:Y:S01]  /*06d0*/  @P0 LEA R144, P2, R223, UR8, 0x3 ;  /* 0x00000008df900c11 */ /* 0x000fe2000f8418ff */
[----:B------:R-:W-:Y:S01]  /*06e0*/  @P0 IMAD.X R153, RZ, RZ, UR9, P1 ;  /* 0x00000009ff990e24 */ /* 0x000fe200088e06ff */
[----:B------:R-:W-:Y:S01]  /*06f0*/  @P0 LEA R146, P1, R227, UR8, 0x3 ;  /* 0x00000008e3920c11 */ /* 0x000fe2000f8218ff */
[----:B------:R-:W5:Y:S01]  /*0700*/  @P0 LDG.E.64 R158, desc[UR6][R158.64] ;  /* 0x000000069e9e0981 */ /* 0x000f62000c1e1b00 */
[----:B------:R-:W-:-:S02]  /*0710*/  @P0 IADD3.X R145, RZ, UR9, RZ, P2, !PT ;  /* 0x00000009ff910c10 */ /* 0x000fc400097fe4ff */
[----:B------:R-:W-:Y:S01]  /*0720*/  @P0 LEA R140, P2, R215, UR8, 0x3 ;  /* 0x00000008d78c0c11 */ /* 0x000fe2000f8418ff */
[----:B------:R-:W-:Y:S01]  /*0730*/  @P0 IMAD.X R147, RZ, RZ, UR9, P1 ;  /* 0x00000009ff930e24 */ /* 0x000fe200088e06ff */
[----:B------:R-:W-:Y:S01]  /*0740*/  LOP3.LUT R7, R13, UR21, R2, 0x96, !PT ;  /* 0x000000150d077c12 */ /* 0x000fe2000f8e9602 */
[----:B------:R-:W5:Y:S01]  /*0750*/  @P0 LDG.E.64 R156, desc[UR6][R156.64] ;  /* 0x000000069c9c0981 */ /* 0x000f62000c1e1b00 */
[----:B------:R-:W-:Y:S02]  /*0760*/  @P0 LEA R142, P1, R219, UR8, 0x3 ;  /* 0x00000008db8e0c11 */ /* 0x000fe4000f8218ff */
[----:B------:R-:W-:Y:S01]  /*0770*/  @P0 LEA R2, P3, R15, UR8, 0x3 ;  /* 0x000000080f020c11 */ /* 0x000fe2000f8618ff */
[----:B------:R-:W5:Y:S01]  /*0780*/  @P0 LDG.E.64 R154, desc[UR6][R154.64] ;  /* 0x000000069a9a0981 */ /* 0x000f62000c1e1b00 */
[----:B------:R-:W-:Y:S02]  /*0790*/  @P0 IADD3.X R141, RZ, UR9, RZ, P2, !PT ;  /* 0x00000009ff8d0c10 */ /* 0x000fe400097fe4ff */
[----:B------:R-:W-:Y:S01]  /*07a0*/  @P0 LEA R136, P2, R207, UR8, 0x3 ;  /* 0x00000008cf880c11 */ /* 0x000fe2000f8418ff */
[----:B------:R-:W-:Y:S01]  /*07b0*/  @P0 IMAD.X R143, RZ, RZ, UR9, P1 ;  /* 0x00000009ff8f0e24 */ /* 0x000fe200088e06ff */
[----:B------:R-:W-:Y:S01]  /*07c0*/  LOP3.LUT R4, R3, UR19, R4, 0x96, !PT ;  /* 0x0000001303047c12 */ /* 0x000fe2000f8e9604 */
[----:B------:R-:W5:Y:S01]  /*07d0*/  @P0 LDG.E.64 R152, desc[UR6][R152.64] ;  /* 0x0000000698980981 */ /* 0x000f62000c1e1b00 */
[----:B------:R-:W-:-:S02]  /*07e0*/  @P0 IADD3.X R3, RZ, UR9, RZ, P3, !PT ;  /* 0x00000009ff030c10 */ /* 0x000fc40009ffe4ff */
[----:B------:R-:W-:Y:S01]  /*07f0*/  @P0 LEA R138, P1, R211, UR8, 0x3 ;  /* 0x00000008d38a0c11 */ /* 0x000fe2000f8218ff */
[----:B------:R-:W5:Y:S01]  /*0800*/  @P0 LDG.E.64 R148, desc[UR6][R148.64] ;  /* 0x0000000694940981 */ /* 0x000f62000c1e1b00 */
[----:B------:R-:W-:Y:S01]  /*0810*/  @P0 LEA R134, P3, R203, UR8, 0x3 ;  /* 0x00000008cb860c11 */ /* 0x000fe2000f8618ff */
[----:B------:R-:W-:Y:S01]  /*0820*/  IMAD.WIDE.U32 R4, R4, -0x326172a9, RZ ;  /* 0xcd9e8d5704047825 */ /* 0x000fe200078e00ff */
[----:B------:R-:W-:Y:S01]  /*0830*/  @P0 IADD3.X R137, RZ, UR9, RZ, P2, !PT ;  /* 0x00000009ff890c10 */ /* 0x000fe200097fe4ff */
[----:B------:R-:W5:Y:S01]  /*0840*/  @P0 LDG.E.64 R2, desc[UR6][R2.64] ;  /* 0x0000000602020981 */ /* 0x000f62000c1e1b00 */
[----:B------:R-:W-:Y:S01]  /*0850*/  @P0 LEA R132, P2, R23, UR8, 0x3 ;  /* 0x0000000817840c11 */ /* 0x000fe2000f8418ff */
[----:B------:R-:W-:Y:S02]  /*0860*/  @P0 IMAD.X R139, RZ, RZ, UR9, P1 ;  /* 0x00000009ff8b0e24 */ /* 0x000fe400088e06ff */
[----:B------:R-:W-:Y:S01]  /*0870*/  @P0 IMAD.X R135, RZ, RZ, UR9, P3 ;  /* 0x00000009ff870e24 */ /* 0x000fe200098e06ff */
[----:B------:R-:W-:Y:S01]  /*0880*/  @P0 IADD3.X R133, RZ, UR9, RZ, P2, !PT ;  /* 0x00000009ff850c10 */ /* 0x000fe200097fe4ff */
[----:B------:R-:W5:Y:S04]  /*0890*/  @P0 LDG.E.64 R146, desc[UR6][R146.64] ;  /* 0x0000000692920981 */ /* 0x000f68000c1e1b00 */
[----:B------:R-:W5:Y:S04]  /*08a0*/  @P0 LDG.E.64 R144, desc[UR6][R144.64] ;  /* 0x0000000690900981 */ /* 0x000f68000c1e1b00 */
[----:B------:R-:W5:Y:S04]  /*08b0*/  @P0 LDG.E.64 R142, desc[UR6][R142.64] ;  /* 0x000000068e8e0981 */ /* 0x000f68000c1e1b00 */
[----:B------:R-:W5:Y:S04]  /*08c0*/  @P0 LDG.E.64 R140, desc[UR6][R140.64] ;  /* 0x000000068c8c0981 */ /* 0x000f68000c1e1b00 */
[----:B------:R-:W5:Y:S04]  /*08d0*/  @P0 LDG.E.64 R138, desc[UR6][R138.64] ;  /* 0x000000068a8a0981 */ /* 0x000f68000c1e1b00 */
[----:B------:R-:W5:Y:S04]  /*08e0*/  @P0 LDG.E.64 R136, desc[UR6][R136.64] ;  /* 0x0000000688880981 */ /* 0x000f68000c1e1b00 */
[----:B------:R-:W5:Y:S04]  /*08f0*/  @P0 LDG.E.64 R134, desc[UR6][R134.64] ;  /* 0x0000000686860981 */ /* 0x000f68000c1e1b00 */
[----:B------:R-:W5:Y:S01]  /*0900*/  @P0 LDG.E.64 R132, desc[UR6][R132.64] ;  /* 0x0000000684840981 */ /* 0x000f62000c1e1b00 */
[----:B------:R-:W-:Y:S01]  /*0910*/  LOP3.LUT R5, R5, UR20, R6, 0x96, !PT ;  /* 0x0000001405057c12 */ /* 0x000fe2000f8e9606 */
[----:B------:R-:W-:Y:S01]  /*0920*/  UIADD3 UR22, UR4, -0x4ab325aa, URZ ;  /* 0xb54cda5604167890 */ /* 0x000fe2000fffe03f */
[----:B------:R-:W-:Y:S01]  /*0930*/  IMAD.WIDE.U32 R6, R7, -0x326172a9, RZ ;  /* 0xcd9e8d5707067825 */ /* 0x000fe200078e00ff */
[----:B------:R-:W-:-:S04]  /*0940*/  UIADD3 UR23, UR5, 0x646e171e, URZ ;  /* 0x646e171e05177890 */ /* 0x000fc8000fffe03f */
[----:B------:R-:W-:Y:S01]  /*0950*/  LOP3.LUT R13, R7, UR22, R4, 0x96, !PT ;  /* 0x00000016070d7c12 */ /* 0x000fe2000f8e9604 */
[----:B------:R-:W-:Y:S01]  /*0960*/  IMAD.WIDE.U32 R4, R5, -0x2daee0ad, RZ ;  /* 0xd2511f5305047825 */ /* 0x000fe200078e00ff */
[----:B------:R-:W-:-:S04]  /*0970*/  UIADD3 UR25, UR5, 0x1fd5c5a3, URZ ;  /* 0x1fd5c5a305197890 */ /* 0x000fc8000fffe03f */
[----:B------:R-:W-:Y:S01]  /*0980*/  LOP3.LUT R5, R5, UR23, R12, 0x96, !PT ;  /* 0x0000001705057c12 */ /* 0x000fe2000f8e960c */
[----:B------:R-:W-:Y:S01]  /*0990*/  IMAD.WIDE.U32 R12, R13, -0x2daee0ad, RZ ;  /* 0xd2511f530d0c7825 */ /* 0x000fe200078e00ff */
[----:B------:R-:W-:Y:S01]  /*09a0*/  UIADD3 UR24, UR4, 0x5384540f, URZ ;  /* 0x5384540f04187890 */ /* 0x000fe2000fffe03f */
[----:B------:R-:W-:-:S03]  /*09b0*/  ISETP.GE.AND P1, PT, R169, UR10, PT ;  /* 0x0000000aa9007c0c */ /* 0x000fc6000bf26270 */
[----:B------:R-:W-:Y:S01]  /*09c0*/  LOP3.LUT R168, R13, UR25, R4, 0x96, !PT ;  /* 0x000000190da87c12 */ /* 0x000fe2000f8e9604 */
[----:B------:R-:W-:Y:S01]  /*09d0*/  IMAD.WIDE.U32 R4, R5, -0x326172a9, RZ ;  /* 0xcd9e8d5705047825 */ /* 0x000fe200078e00ff */
[----:B------:R-:W-:-:S04]  /*09e0*/  UIADD3 UR26, UR4, -0xe443238, URZ ;  /* 0xf1bbcdc8041a7890 */ /* 0x000fc8000fffe03f */
[----:B------:R-:W-:Y:S01]  /*09f0*/  LOP3.LUT R167, R5, UR24, R6, 0x96, !PT ;  /* 0x0000001805a77c12 */ /* 0x000fe2000f8e9606 */
[----:B------:R-:W-:Y:S01]  /*0a00*/  UIADD3 UR27, UR5, -0x24c28bd8, URZ ;  /* 0xdb3d7428051b7890 */ /* 0x000fe2000fffe03f */
[----:B------:R-:W-:-:S04]  /*0a10*/  IMAD.HI.U32 R7, R168, -0x326172a9, RZ ;  /* 0xcd9e8d57a8077827 */ /* 0x000fc800078e00ff */
[----:B------:R-:W-:Y:S01]  /*0a20*/  IMAD.HI.U32 R5, R167, -0x2daee0ad, RZ ;  /* 0xd2511f53a7057827 */ /* 0x000fe200078e00ff */
[----:B------:R-:W-:-:S04]  /*0a30*/  LOP3.LUT R40, R7, UR26, R4, 0x96, !PT ;  /* 0x0000001a07287c12 */ /* 0x000fc8000f8e9604 */
[----:B------:R-:W-:Y:S01]  /*0a40*/  LOP3.LUT R42, R5, UR27, R12, 0x96, !PT ;  /* 0x0000001b052a7c12 */ /* 0x000fe2000f8e960c */
[----:B-1----:R-:W-:Y:S06]  /*0a50*/  @P1 EXIT ;  /* 0x000000000000194d */ /* 0x002fec0003800000 */
        /* <DEDUP_REMOVED lines=35> */
[----:B------:R-:W4:Y:S01]  /*0c90*/  LDG.E.64 R210, desc[UR6][R210.64] ;  /* 0x00000006d2d27981 */ /* 0x000f22000c1e1b00 */
[----:B-----5:R-:W-:Y:S01]  /*0ca0*/  @!P0 CS2R R2, SRZ ;  /* 0x0000000000028805 */ /* 0x020fe2000001ff00 */
[----:B------:R-:W-:Y:S01]  /*0cb0*/  UIADD3 UR29, UR5, -0x695add53, URZ ;  /* 0x96a522ad051d7890 */ /* 0x000fe2000fffe03f */
[----:B------:R-:W-:Y:S01]  /*0cc0*/  IMAD.WIDE.U32 R198, R23, 0x8, R198 ;  /* 0x0000000817c67825 */ /* 0x000fe200078e00c6 */
[----:B------:R-:W4:Y:S03]  /*0cd0*/  LDG.E.64 R206, desc[UR6][R206.64] ;  /* 0x00000006cece7981 */ /* 0x000f26000c1e1b00 */
[----:B------:R-:W-:Y:S01]  /*0ce0*/  IMAD R167, R167, -0x2daee0ad, RZ ;  /* 0xd2511f53a7a77824 */ /* 0x000fe200078e02ff */
[----:B------:R-:W4:Y:S01]  /*0cf0*/  LDG.E.64 R202, desc[UR6][R202.64] ;  /* 0x00000006caca7981 */ /* 0x000f22000c1e1b00 */
[----:B------:R-:W-:Y:S01]  /*0d00*/  IMAD.HI.U32 R0, R40, -0x2daee0ad, RZ ;  /* 0xd2511f5328007827 */ /* 0x000fe200078e00ff */
[----:B------:R-:W-:-:S02]  /*0d10*/  @!P0 CS2R R134, SRZ ;  /* 0x0000000000868805 */ /* 0x000fc4000001ff00 */
[----:B------:R-:W-:Y:S01]  /*0d20*/  @!P0 CS2R R132, SRZ ;  /* 0x0000000000848805 */ /* 0x000fe2000001ff00 */
[----:B------:R-:W4:Y:S01]  /*0d30*/  LDG.E.64 R198, desc[UR6][R198.64] ;  /* 0x00000006c6c67981 */ /* 0x000f22000c1e1b00 */
[----:B------:R-:W-:Y:S01]  /*0d40*/  SHF.R.U64 R181, R2, 0x10, R3 ;  /* 0x0000001002b57819 */ /* 0x000fe20000001203 */
[----:B------:R-:W-:Y:S01]  /*0d50*/  HADD2.F32 R182, -RZ, R2.H0_H0 ;  /* 0x20000002ffb67230 */ /* 0x000fe20000004100 */
[----:B------:R-:W-:Y:S01]  /*0d60*/  LOP3.LUT R167, R0, UR29, R167, 0x96, !PT ;  /* 0x0000001d00a77c12 */ /* 0x000fe2000f8e96a7 */
[----:B------:R-:W-:Y:S01]  /*0d70*/  HADD2.F32 R180, -RZ, R3.H0_H0 ;  /* 0x20000003ffb47230 */ /* 0x000fe20000004100 */
[----:B------:R-:W-:Y:S02]  /*0d80*/  SHF.R.U32.HI R45, RZ, 0x10, R135 ;  /* 0x00000010ff2d7819 */ /* 0x000fe40000011687 */
[----:B------:R-:W-:Y:S02]  /*0d90*/  @!P0 CS2R R164, SRZ ;  /* 0x0000000000a48805 */ /* 0x000fe4000001ff00 */
[----:B------:R-:W-:-:S02]  /*0da0*/  SHF.R.U32.HI R37, RZ, 0x10, R3 ;  /* 0x00000010ff257819 */ /* 0x000fc40000011603 */
[----:B------:R-:W-:Y:S02]  /*0db0*/  @!P0 CS2R R162, SRZ ;  /* 0x0000000000a28805 */ /* 0x000fe4000001ff00 */
[--C-:B------:R-:W-:Y:S02]  /*0dc0*/  SHF.R.U32.HI R44, RZ, 0x10, R133.reuse ;  /* 0x00000010ff2c7819 */ /* 0x100fe40000011685 */
[----:B------:R-:W-:Y:S02]  /*0dd0*/  @!P0 CS2R R160, SRZ ;  /* 0x0000000000a08805 */ /* 0x000fe4000001ff00 */
[----:B------:R-:W-:Y:S02]  /*0de0*/  SHF.R.U64 R3, R132, 0x10, R133 ;  /* 0x0000001084037819 */ /* 0x000fe40000001285 */
[----:B------:R-:W-:Y:S02]  /*0df0*/  @!P0 CS2R R158, SRZ ;  /* 0x00000000009e8805 */ /* 0x000fe4000001ff00 */
[----:B------:R-:W-:-:S02]  /*0e00*/  @!P0 CS2R R156, SRZ ;  /* 0x00000000009c8805 */ /* 0x000fc4000001ff00 */
[----:B------:R-:W-:Y:S02]  /*0e10*/  @!P0 CS2R R154, SRZ ;  /* 0x00000000009a8805 */ /* 0x000fe4000001ff00 */
        /* <DEDUP_REMOVED lines=18> */
[----:B------:R-:W-:Y:S02]  /*0f40*/  @!P0 CS2R R10, SRZ ;  /* 0x00000000000a8805 */ /* 0x000fe4000001ff00 */
[----:B------:R-:W-:Y:S01]  /*0f50*/  SHF.R.U64 R24, R152, 0x10, R153 ;  /* 0x0000001098187819 */ /* 0x000fe20000001299 */
[----:B------:R-:W-:Y:S01]  /*0f60*/  HADD2.F32 R154, -RZ, R152.H0_H0 ;  /* 0x20000098ff9a7230 */ /* 0x000fe20000004100 */
[----:B------:R-:W-:Y:S02]  /*0f70*/  @!P0 CS2R R138, SRZ ;  /* 0x00000000008a8805 */ /* 0x000fe4000001ff00 */
[----:B------:R-:W-:Y:S02]  /*0f80*/  @!P0 CS2R R8, SRZ ;  /* 0x0000000000088805 */ /* 0x000fe4000001ff00 */
[----:B------:R-:W-:Y:S01]  /*0f90*/  SHF.R.U64 R22, R148, 0x10, R149 ;  /* 0x0000001094167819 */ /* 0x000fe20000001295 */
[----:B------:R-:W-:Y:S01]  /*0fa0*/  HADD2.F32 R152, -RZ, R148.H0_H0 ;  /* 0x20000094ff987230 */ /* 0x000fe20000004100 */
[----:B------:R-:W-:Y:S01]  /*0fb0*/  @!P0 CS2R R136, SRZ ;  /* 0x0000000000888805 */ /* 0x000fe2000001ff00 */
[----:B------:R-:W-:Y:S01]  /*0fc0*/  UIADD3 UR28, UR4, -0x700cb87f, URZ ;  /* 0x8ff34781041c7890 */ /* 0x000fe2000fffe03f */
[----:B------:R-:W-:-:S02]  /*0fd0*/  @!P0 CS2R R194, SRZ ;  /* 0x0000000000c28805 */ /* 0x000fc4000001ff00 */
[----:B------:R-:W-:Y:S01]  /*0fe0*/  SHF.R.U64 R20, R146, 0x10, R147 ;  /* 0x0000001092147819 */ /* 0x000fe20000001293 */
[----:B------:R-:W-:Y:S01]  /*0ff0*/  HADD2.F32 R148, -RZ, R146.H0_H0 ;  /* 0x20000092ff947230 */ /* 0x000fe20000004100 */
[----:B------:R-:W-:Y:S01]  /*1000*/  SHF.R.U64 R70, R144, 0x10, R145 ;  /* 0x0000001090467819 */ /* 0x000fe20000001291 */
[----:B------:R-:W-:Y:S01]  /*1010*/  IMAD R168, R168, -0x326172a9, RZ ;  /* 0xcd9e8d57a8a87824 */ /* 0x000fe200078e02ff */
[----:B------:R-:W-:Y:S01]  /*1020*/  SHF.R.U64 R16, R142, 0x10, R143 ;  /* 0x000000108e107819 */ /* 0x000fe2000000128f */
[----:B------:R-:W-:Y:S01]  /*1030*/  IMAD.HI.U32 R15, R42, -0x326172a9, RZ ;  /* 0xcd9e8d572a0f7827 */ /* 0x000fe200078e00ff */
[----:B------:R-:W-:Y:S01]  /*1040*/  SHF.R.U64 R14, R140, 0x10, R141 ;  /* 0x000000108c0e7819 */ /* 0x000fe2000000128d */
[----:B------:R-:W-:Y:S01]  /*1050*/  BSSY B0, `(.L_x_60946) ;  /* 0x0002217000007945 */ /* 0x000fe20003800000 */
[----:B------:R-:W-:Y:S01]  /*1060*/  SHF.R.U64 R189, R10, 0x10, R11 ;  /* 0x000000100abd7819 */ /* 0x000fe2000000120b */
[----:B------:R-:W-:Y:S01]  /*1070*/  HADD2.F32 R146, -RZ, R144.H0_H0 ;  /* 0x20000090ff927230 */ /* 0x000fe20000004100 */
[----:B------:R-:W-:Y:S01]  /*1080*/  SHF.R.U64 R68, R138, 0x10, R139 ;  /* 0x000000108a447819 */ /* 0x000fe2000000128b */
[----:B------:R-:W-:Y:S01]  /*1090*/  HADD2.F32 R144, -RZ, R142.H0_H0 ;  /* 0x2000008eff907230 */ /* 0x000fe20000004100 */
[----:B------:R-:W-:Y:S01]  /*10a0*/  SHF.R.U64 R185, R8, 0x10, R9 ;  /* 0x0000001008b97819 */ /* 0x000fe20000001209 */
[----:B------:R-:W-:Y:S01]  /*10b0*/  HADD2.F32 R142, -RZ, R140.H0_H0 ;  /* 0x2000008cff8e7230 */ /* 0x000fe20000004100 */
[----:B------:R-:W-:Y:S01]  /*10c0*/  LOP3.LUT R168, R15, UR28, R168, 0x96, !PT ;  /* 0x0000001c0fa87c12 */ /* 0x000fe2000f8e96a8 */
        /* <DEDUP_REMOVED lines=18> */
[----:B------:R-:W-:Y:S01]  /*11f0*/  IMAD.MOV.U32 R132, RZ, RZ, R39 ;  /* 0x000000ffff847224 */ /* 0x000fe200078e0027 */
        /* <DEDUP_REMOVED lines=23> */
[----:B------:R-:W-:Y:S01]  /*1370*/  HFMA2.MMA R38, -RZ, RZ, 0, 0 ;  /* 0x00000000ff267435 */ /* 0x000fe200000001ff */
        /* <DEDUP_REMOVED lines=11> */
[----:B------:R-:W-:Y:S02]  /*1430*/  IMAD R42, R42, -0x326172a9, RZ ;  /* 0xcd9e8d572a2a7824 */ /* 0x000fe400078e02ff */
[----:B------:R-:W-:Y:S02]  /*1440*/  IMAD R40, R40, -0x2daee0ad, RZ ;  /* 0xd2511f5328287824 */ /* 0x000fe400078e02ff */
        /* <DEDUP_REMOVED lines=37> */
[----:B------:R-:W-:Y:S01]  /*16a0*/  HADD2.F32 R0, -RZ, R0.H0_H0 ;  /* 0x20000000ff007230 */ /* 0x000fe20000004100 */
[--C-:B----4-:R-:W-:Y:S01]  /*16b0*/  SHF.R.U64 R48, R18, 0x10, R19.reuse ;  /* 0x0000001012307819 */ /* 0x110fe20000001213 */
[----:B------:R-:W-:Y:S01]  /*16c0*/  HADD2.F32 R18, -RZ, R18.H0_H0 ;  /* 0x20000012ff127230 */ /* 0x000fe20000004100 */
[----:B------:R-:W-:Y:S01]  /*16d0*/  STL [R1+0x4c], R35 ;  /* 0x00004c2301007387 */ /* 0x000fe20000100800 */
[----:B------:R-:W-:Y:S01]  /*16e0*/  SHF.R.U32.HI R49, RZ, 0x10, R19 ;  /* 0x00000010ff317819 */ /* 0x000fe20000011613 */
[----:B------:R-:W-:Y:S01]  /*16f0*/  HADD2.F32 R19, -RZ, R19.H0_H0 ;  /* 0x20000013ff137230 */ /* 0x000fe20000004100 */
[----:B------:R-:W-:Y:S01]  /*1700*/  SHF.R.U64 R50, R12, 0x10, R13 ;  /* 0x000000100c327819 */ /* 0x000fe2000000120d */
[----:B0-----:R-:W-:Y:S01]  /*1710*/  HADD2.F32 R34, -RZ, R26.H0_H0 ;  /* 0x2000001aff227230 */ /* 0x001fe20000004100 */
[--C-:B------:R-:W-:Y:S01]  /*1720*/  SHF.R.U64 R52, R6, 0x10, R7.reuse ;  /* 0x0000001006347819 */ /* 0x100fe20000001207 */
        /* <DEDUP_REMOVED lines=10> */
[--C-:B------:R-:W-:Y:S01]  /*17d0*/  SHF.R.U64 R249, R250, 0x10, R251.reuse ;  /* 0x00000010faf97819 */ /* 0x100fe200000012fb */
[----:B------:R0:W-:Y:S01]  /*17e0*/  STL [R1+0x34], R18 ;  /* 0x0000341201007387 */ /* 0x0001e20000100800 */
[----:B------:R-:W-:Y:S01]  /*17f0*/  SHF.R.U32.HI R55, RZ, 0x10, R251 ;  /* 0x00000010ff377819 */ /* 0x000fe200000116fb */
[----:B------:R-:W-:Y:S01]  /*1800*/  HADD2.F32 R244, -RZ, R247.H0_H0 ;  /* 0x200000f7fff47230 */ /* 0x000fe20000004100 */
[--C-:B------:R-:W-:Y:S01]  /*1810*/  SHF.R.U64 R245, R246, 0x10, R247.reuse ;  /* 0x00000010f6f57819 */ /* 0x100fe200000012f7 */
[----:B------:R-:W-:Y:S01]  /*1820*/  STL [R1+0x2c], R19 ;  /* 0x00002c1301007387 */ /* 0x000fe20000100800 */
        /* <DEDUP_REMOVED lines=9> */
[----:B------:R-:W-:Y:S01]  /*18c0*/  HADD2.F32 R232, -RZ, R235.H0_H0 ;  /* 0x200000ebffe87230 */ /* 0x000fe20000004100 */
[----:B------:R-:W-:Y:S01]  /*18d0*/  STL [R1+0x24], R18 ;  /* 0x0000241201007387 */ /* 0x000fe20000100800 */
[--C-:B------:R-:W-:Y:S01]  /*18e0*/  SHF.R.U64 R233, R234, 0x10, R235.reuse ;  /* 0x00000010eae97819 */ /* 0x100fe200000012eb */
[----:B------:R-:W-:Y:S01]  /*18f0*/  HADD2.F32 R228, -RZ, R231.H0_H0 ;  /* 0x200000e7ffe47230 */ /* 0x000fe20000004100 */
[----:B------:R-:W-:Y:S01]  /*1900*/  SHF.R.U32.HI R59, RZ, 0x10, R235 ;  /* 0x00000010ff3b7819 */ /* 0x000fe200000116eb */
[----:B------:R-:W-:Y:S01]  /*1910*/  STL [R1+0x1c], R12 ;  /* 0x00001c0c01007387 */ /* 0x000fe20000100800 */
[--C-:B------:R-:W-:Y:S01]  /*1920*/  SHF.R.U64 R229, R230, 0x10, R231.reuse ;  /* 0x00000010e6e57819 */ /* 0x100fe200000012e7 */
[----:B------:R-:W-:Y:S01]  /*1930*/  HADD2.F32 R224, -RZ, R227.H0_H0 ;  /* 0x200000e3ffe07230 */ /* 0x000fe20000004100 */
[----:B------:R-:W-:Y:S01]  /*1940*/  SHF.R.U32.HI R60, RZ, 0x10, R231 ;  /* 0x00000010ff3c7819 */ /* 0x000fe200000116e7 */
        /* <DEDUP_REMOVED lines=9> */
[----:B------:R-:W-:Y:S01]  /*19e0*/  SHF.R.U64 R217, R218, 0x10, R219 ;  /* 0x00000010dad97819 */ /* 0x000fe200000012db */
[----:B0-----:R-:W-:Y:S01]  /*19f0*/  HADD2.F32 R6, -RZ, R4.H0_H0 ;  /* 0x20000004ff067230 */ /* 0x001fe20000004100 */
[----:B------:R-:W-:Y:S01]  /*1a00*/  SHF.R.U32.HI R4, RZ, 0x10, R5 ;  /* 0x00000010ff047819 */ /* 0x000fe20000011605 */
[----:B------:R-:W-:Y:S01]  /*1a10*/  HADD2.F32 R5, -RZ, R44.H0_H0 ;  /* 0x2000002cff057230 */ /* 0x000fe20000004100 */
[----:B------:R-:W-:Y:S01]  /*1a20*/  SHF.R.U32.HI R63, RZ, 0x10, R219 ;  /* 0x00000010ff3f7819 */ /* 0x000fe200000116db */
[----:B-1----:R-:W-:Y:S01]  /*1a30*/  HADD2.F32 R7, -RZ, R45.H0_H0 ;  /* 0x2000002dff077230 */ /* 0x002fe20000004100 */
[----:B------:R0:W-:Y:S01]  /*1a40*/  STL [R1+0x4], R6 ;  /* 0x0000040601007387 */ /* 0x0001e20000100800 */
[----:B------:R-:W-:Y:S01]  /*1a50*/  HADD2.F32 R45, -RZ, R46.H0_H0 ;  /* 0x2000002eff2d7230 */ /* 0x000fe20000004100 */
[--C-:B------:R-:W-:Y:S01]  /*1a60*/  SHF.R.U64 R213, R214, 0x10, R215.reuse ;  /* 0x00000010d6d57819 */ /* 0x100fe200000012d7 */
[----:B------:R-:W-:Y:S01]  /*1a70*/  HADD2.F32 R44, -RZ, R47.H0_H0 ;  /* 0x2000002fff2c7230 */ /* 0x000fe20000004100 */
[----:B------:R-:W-:Y:S01]  /*1a80*/  SHF.R.U32.HI R64, RZ, 0x10, R215 ;  /* 0x00000010ff407819 */ /* 0x000fe200000116d7 */
[----:B------:R-:W-:Y:S01]  /*1a90*/  HADD2.F32 R208, -RZ, R211.H0_H0 ;  /* 0x200000d3ffd07230 */ /* 0x000fe20000004100 */
[----:B------:R1:W-:Y:S01]  /*1aa0*/  STL [R1+0x40], R45 ;  /* 0x0000402d01007387 */ /* 0x0003e20000100800 */
[--C-:B------:R-:W-:Y:S01]  /*1ab0*/  SHF.R.U64 R209, R210, 0x10, R211.reuse ;  /* 0x00000010d2d17819 */ /* 0x100fe200000012d3 */
[----:B------:R-:W-:Y:S01]  /*1ac0*/  HADD2.F32 R204, -RZ, R207.H0_H0 ;  /* 0x200000cfffcc7230 */ /* 0x000fe20000004100 */
[----:B------:R-:W-:Y:S01]  /*1ad0*/  SHF.R.U32.HI R65, RZ, 0x10, R211 ;  /* 0x00000010ff417819 */ /* 0x000fe200000116d3 */
[----:B0-----:R-:W-:Y:S01]  /*1ae0*/  HADD2.F32 R6, -RZ, R3.H0_H0 ;  /* 0x20000003ff067230 */ /* 0x001fe20000004100 */
[----:B------:R0:W-:Y:S01]  /*1af0*/  STL [R1+0x38], R44 ;  /* 0x0000382c01007387 */ /* 0x0001e20000100800 */
[----:B------:R-:W-:Y:S01]  /*1b00*/  HADD2.F32 R3, -RZ, R48.H0_H0 ;  /* 0x20000030ff037230 */ /* 0x000fe20000004100 */
        /* <DEDUP_REMOVED lines=14> */
[----:B-1----:R-:W-:-:S02]  /*1bf0*/  HADD2.F32 R3, -RZ, R51.H0_H0 ;  /* 0x20000033ff037230 */ /* 0x002fc40000004100 */
[----:B------:R-:W-:Y:S02]  /*1c00*/  HADD2.F32 R246, -RZ, R246.H0_H0 ;  /* 0x200000f6fff67230 */ /* 0x000fe40000004100 */
[----:B------:R-:W-:Y:S01]  /*1c10*/  HADD2.F32 R242, -RZ, R242.H0_H0 ;  /* 0x200000f2fff27230 */ /* 0x000fe20000004100 */
[----:B------:R1:W-:Y:S01]  /*1c20*/  STL [R1+0x18], R3 ;  /* 0x0000180301007387 */ /* 0x0003e20000100800 */
[----:B0-----:R-:W-:Y:S02]  /*1c30*/  HADD2.F32 R45, -RZ, R52.H0_H0 ;  /* 0x20000034ff2d7230 */ /* 0x001fe40000004100 */
[----:B------:R-:W-:Y:S02]  /*1c40*/  HADD2.F32 R238, -RZ, R238.H0_H0 ;  /* 0x200000eeffee7230 */ /* 0x000fe40000004100 */
[----:B--2---:R-:W-:Y:S01]  /*1c50*/  HADD2.F32 R44, -RZ, R53.H0_H0 ;  /* 0x20000035ff2c7230 */ /* 0x004fe20000004100 */
[----:B------:R0:W-:Y:S01]  /*1c60*/  STL [R1+0x10], R45 ;  /* 0x0000102d01007387 */ /* 0x0001e20000100800 */
[----:B------:R-:W-:-:S02]  /*1c70*/  HADD2.F32 R234, -RZ, R234.H0_H0 ;  /* 0x200000eaffea7230 */ /* 0x000fc40000004100 */
[----:B------:R-:W-:Y:S01]  /*1c80*/  HADD2.F32 R230, -RZ, R230.H0_H0 ;  /* 0x200000e6ffe67230 */ /* 0x000fe20000004100 */
[----:B------:R0:W-:Y:S01]  /*1c90*/  STL [R1+0x8], R44 ;  /* 0x0000082c01007387 */ /* 0x0001e20000100800 */
[----:B-1----:R-:W-:Y:S02]  /*1ca0*/  HADD2.F32 R3, -RZ, R54.H0_H0 ;  /* 0x20000036ff037230 */ /* 0x002fe40000004100 */
[----:B------:R-:W-:Y:S02]  /*1cb0*/  HADD2.F32 R226, -RZ, R226.H0_H0 ;  /* 0x200000e2ffe27230 */ /* 0x000fe40000004100 */
[----:B------:R-:W-:Y:S01]  /*1cc0*/  HADD2.F32 R222, -RZ, R222.H0_H0 ;  /* 0x200000deffde7230 */ /* 0x000fe20000004100 */
[----:B------:R0:W-:Y:S01]  /*1cd0*/  STL [R1], R3 ;  /* 0x0000000301007387 */ /* 0x0001e20000100800 */
[----:B------:R-:W-:Y:S02]  /*1ce0*/  HADD2.F32 R218, -RZ, R218.H0_H0 ;  /* 0x200000daffda7230 */ /* 0x000fe40000004100 */
[----:B------:R-:W-:Y:S01]  /*1cf0*/  HADD2.F32 R214, -RZ, R214.H0_H0 ;  /* 0x200000d6ffd67230 */ /* 0x000fe20000004100 */
[----:B------:R0:W-:Y:S01]  /*1d00*/  STL [R1+0x50], R2 ;  /* 0x0000500201007387 */ /* 0x0001e20000100800 */
[----:B------:R-:W-:-:S02]  /*1d10*/  HADD2.F32 R210, -RZ, R210.H0_H0 ;  /* 0x200000d2ffd27230 */ /* 0x000fc40000004100 */
[----:B------:R-:W-:Y:S01]  /*1d20*/  HADD2.F32 R206, -RZ, R206.H0_H0 ;  /* 0x200000ceffce7230 */ /* 0x000fe20000004100 */
[----:B------:R0:W-:Y:S01]  /*1d30*/  STL [R1+0x48], R0 ;  /* 0x0000480001007387 */ /* 0x0001e20000100800 */
        /* <DEDUP_REMOVED lines=38> */
[----:B0-----:R-:W-:-:S07]  /*1fa0*/  HADD2.F32 R195, -RZ, R195.H0_H0 ;  /* 0x200000c3ffc37230 */ /* 0x001fce0000004100 */
.L_x_61710:
[----:B------:R-:W0:Y:S08]  /*1fb0*/  LDC.64 R52, c[0x0][0x280] ;  /* 0x0000a000ff347b82 */ /* 0x000e300000000a00 */
[----:B------:R-:W1:Y:S08]  /*1fc0*/  LDC.64 R150, c[0x0][0x230] ;  /* 0x00008c00ff967b82 */ /* 0x000e700000000a00 */
[----:B------:R-:W2:Y:S01]  /*1fd0*/  LDC R59, c[0x0][0x218] ;  /* 0x00008600ff3b7b82 */ /* 0x000ea20000000800 */
[----:B0-----:R-:W-:-:S07]  /*1fe0*/  IMAD.WIDE R52, R169, 0x4, R52 ;  /* 0x00000004a9347825 */ /* 0x001fce00078e0234 */
[----:B------:R-:W0:Y:S01]  /*1ff0*/  LDC.64 R172, c[0x0][0x288] ;  /* 0x0000a200ffac7b82 */ /* 0x000e220000000a00 */
[----:B------:R-:W3:Y:S01]  /*2000*/  LDG.E R60, desc[UR6][R52.64] ;  /* 0x00000006343c7981 */ /* 0x000ee2000c1e1900 */
[----:B-1----:R-:W-:Y:S01]  /*2010*/  ISETP.NE.U32.AND P0, PT, R150, RZ, PT ;  /* 0x000000ff9600720c */ /* 0x002fe20003f05070 */
[----:B------:R-:W1:Y:S03]  /*2020*/  S2R R61, SR_TID.X ;  /* 0x00000000003d7919 */ /* 0x000e660000002100 */
[----:B------:R-:W-:Y:S01]  /*2030*/  ISETP.NE.AND.EX P0, PT, R151, RZ, PT, P0 ;  /* 0x000000ff9700720c */ /* 0x000fe20003f05300 */
[----:B--2---:R-:W-:-:S05]  /*2040*/  IMAD R56, R169, R59, RZ ;  /* 0x0000003ba9387224 */ /* 0x004fca00078e02ff */
[----:B------:R-:W-:-:S07]  /*2050*/  SHF.R.S32.HI R57, RZ, 0x1f, R56 ;  /* 0x0000001fff397819 */ /* 0x000fce0000011438 */
[----:B------:R-:W2:Y:S01]  /*2060*/  @P0 LDC.64 R54, c[0x0][0x230] ;  /* 0x00008c00ff360b82 */ /* 0x000ea20000000a00 */
[----:B------:R-:W-:Y:S02]  /*2070*/  LEA.HI R57, R57, R56, RZ, 0x2 ;  /* 0x0000003839397211 */ /* 0x000fe400078f10ff */
[----:B-1----:R-:W-:Y:S02]  /*2080*/  LOP3.LUT R61, R61, 0x1f, RZ, 0xc0, !PT ;  /* 0x0000001f3d3d7812 */ /* 0x002fe400078ec0ff */
[----:B---3--:R-:W-:-:S13]  /*2090*/  ISETP.GE.AND P3, PT, R60, 0x1, PT ;  /* 0x000000013c00780c */ /* 0x008fda0003f66270 */
[----:B------:R-:W1:Y:S01]  /*20a0*/  @P3 LDC.64 R52, c[0x0][0x220] ;  /* 0x00008800ff343b82 */ /* 0x000e620000000a00 */
[----:B------:R-:W-:-:S04]  /*20b0*/  @P3 VIADD R58, R60, 0xffffffff ;  /* 0xffffffff3c3a3836 */ /* 0x000fc80000000000 */
[----:B------:R-:W-:Y:S01]  /*20c0*/  @P3 IMAD R59, R58, R59, RZ ;  /* 0x0000003b3a3b3224 */ /* 0x000fe200078e02ff */
[----:B------:R-:W-:-:S04]  /*20d0*/  LEA.HI.SX32 R58, R57, R61, 0x1e ;  /* 0x0000003d393a7211 */ /* 0x000fc800078ff2ff */
[----:B------:R-:W-:Y:S01]  /*20e0*/  @P3 SHF.R.S32.HI R56, RZ, 0x1f, R59 ;  /* 0x0000001fff383819 */ /* 0x000fe2000001143b */
[----:B--2---:R-:W-:-:S03]  /*20f0*/  @P0 IMAD.WIDE.U32 R54, R58, 0x10, R54 ;  /* 0x000000103a360825 */ /* 0x004fc600078e0036 */
[----:B------:R-:W-:Y:S02]  /*2100*/  @P3 LEA.HI R56, R56, R59, RZ, 0x2 ;  /* 0x0000003b38383211 */ /* 0x000fe400078f10ff */
[----:B------:R-:W-:Y:S01]  /*2110*/  MOV R59, RZ ;  /* 0x000000ff003b7202 */ /* 0x000fe20000000f00 */
[----:B------:R-:W2:Y:S01]  /*2120*/  @P0 LDG.E.128 R44, desc[UR6][R54.64] ;  /* 0x00000006362c0981 */ /* 0x000ea2000c1e1d00 */
[----:B------:R-:W-:-:S05]  /*2130*/  @P3 LEA.HI.SX32 R59, R56, R61, 0x1e ;  /* 0x0000003d383b3211 */ /* 0x000fca00078ff2ff */
[----:B-1----:R-:W-:-:S05]  /*2140*/  @P3 IMAD.WIDE.U32 R52, R59, 0x10, R52 ;  /* 0x000000103b343825 */ /* 0x002fca00078e0034 */
[----:B-----5:R-:W5:Y:S01]  /*2150*/  @P3 LDG.E.128 R48, desc[UR6][R52.64] ;  /* 0x0000000634303981 */ /* 0x020f62000c1e1d00 */
[----:B------:R-:W-:Y:S01]  /*2160*/  ISETP.GT.AND P4, PT, R60, RZ, PT ;  /* 0x000000ff3c00720c */ /* 0x000fe20003f84270 */
[----:B0-----:R-:W-:Y:S01]  /*2170*/  IMAD.WIDE R172, R169, 0x4, R172 ;  /* 0x00000004a9ac7825 */ /* 0x001fe200078e02ac */
[----:B------:R-:W-:Y:S05]  /*2180*/  BSSY B1, `(.L_x_60947) ;  /* 0x000005d000017945 */ /* 0x000fea0003800000 */
[----:B------:R0:W5:Y:S06]  /*2190*/  LDG.E R172, desc[UR6][R172.64] ;  /* 0x00000006acac7981 */ /* 0x00016c000c1e1900 */
[----:B------:R-:W-:-:S04]  /*21a0*/  @!P4 ISETP.NE.U32.AND P1, PT, R150, RZ, PT ;  /* 0x000000ff9600c20c */ /* 0x000fc80003f25070 */
[----:B------:R-:W-:Y:S01]  /*21b0*/  @!P4 ISETP.NE.AND.EX P1, PT, R151, RZ, PT, P1 ;  /* 0x000000ff9700c20c */ /* 0x000fe20003f25310 */
[----:B------:R-:W-:Y:S01]  /*21c0*/  @!P4 IMAD.MOV.U32 R56, RZ, RZ, R39 ;  /* 0x000000ffff38c224 */ /* 0x000fe200078e0027 */
[----:B0-----:R-:W-:Y:S02]  /*21d0*/  SHF.R.S32.HI R173, RZ, 0x1f, R169 ;  /* 0x0000001fffad7819 */ /* 0x001fe400000114a9 */
        /* <DEDUP_REMOVED lines=14> */
.L_x_60950:
[----:B------:R-:W-:-:S07]  /*22c0*/  MOV R4, R42 ;  /* 0x0000002a00047202 */ /* 0x000fce0000000f00 */
.L_x_60951:
[----:B------:R-:W-:Y:S05]  /*22d0*/  BSYNC B2 ;  /* 0x0000000000027941 */ /* 0x000fea0003800000 */
.L_x_60949:
        /* <DEDUP_REMOVED lines=16> */
.L_x_60955:
[----:B------:R-:W-:Y:S05]  /*23e0*/  BSYNC B3 ;  /* 0x0000000000037941 */ /* 0x000fea0003800000 */
.L_x_60954:
        /* <DEDUP_REMOVED lines=44> */
.L_x_60953:
[----:B------:R-:W-:Y:S05]  /*26b0*/  BSYNC B2 ;  /* 0x0000000000027941 */ /* 0x000fea0003800000 */
.L_x_60952:
[----:B------:R-:W-:Y:S01]  /*26c0*/  I2FP.F32.U32 R4, R4 ;  /* 0x0000000400047245 */ /* 0x000fe20000201000 */
[----:B------:R-:W-:Y:S02]  /*26d0*/  IMAD.MOV.U32 R53, RZ, RZ, 0x2f800000 ;  /* 0x2f800000ff357424 */ /* 0x000fe400078e00ff */
[----:B-----5:R-:W-:Y:S02]  /*26e0*/  FMUL.FTZ R39, R48, UR11 ;  /* 0x0000000b30277c20 */ /* 0x020fe40008410000 */
[----:B------:R-:W-:Y:S02]  /*26f0*/  FFMA.FTZ R4, R4, R53, 1.1641532182693481445e-10 ;  /* 0x2f00000004047423 */ /* 0x000fe40000010035 */
[----:B------:R-:W-:-:S03]  /*2700*/  FMUL.FTZ R39, R39, UR10 ;  /* 0x0000000a27277c20 */ /* 0x000fc60008410000 */
[----:B------:R-:W-:-:S04]  /*2710*/  FSETP.GTU.FTZ.AND P1, PT, R4, UR9, PT ;  /* 0x0000000904007c0b */ /* 0x000fc8000bf3c000 */
[----:B------:R-:W-:Y:S02]  /*2720*/  FSEL R128, R39, RZ, !P1 ;  /* 0x000000ff27807208 */ /* 0x000fe40004800000 */
[----:B------:R-:W-:-:S03]  /*2730*/  SEL R4, RZ, 0x1, P1 ;  /* 0x00000001ff047807 */ /* 0x000fc60000800000 */
[----:B------:R-:W-:-:S07]  /*2740*/  @P0 FADD.FTZ R128, R44, R128 ;  /* 0x000000802c800221 */ /* 0x000fce0000010000 */
.L_x_60948:
[----:B------:R-:W-:Y:S05]  /*2750*/  BSYNC B1 ;  /* 0x0000000000017941 */ /* 0x000fea0003800000 */
.L_x_60947:
        /* <DEDUP_REMOVED lines=18> */
.L_x_60959:
[----:B------:R-:W-:-:S07]  /*2880*/  IMAD.MOV.U32 R3, RZ, RZ, R42 ;  /* 0x000000ffff037224 */ /* 0x000fce00078e002a */
.L_x_60960:
[----:B------:R-:W-:Y:S05]  /*2890*/  BSYNC B2 ;  /* 0x0000000000027941 */ /* 0x000fea0003800000 */
.L_x_60958:
        /* <DEDUP_REMOVED lines=16> */
.L_x_60964:
[----:B------:R-:W-:Y:S05]  /*29a0*/  BSYNC B3 ;  /* 0x0000000000037941 */ /* 0x000fea0003800000 */
.L_x_60963:
        /* <DEDUP_REMOVED lines=44> */
.L_x_60962:
[----:B------:R-:W-:Y:S05]  /*2c70*/  BSYNC B2 ;  /* 0x0000000000027941 */ /* 0x000fea0003800000 */
.L_x_60961:
[----:B------:R-:W-:Y:S01]  /*2c80*/  HFMA2.MMA R54, -RZ, RZ, 0.1171875, 0 ;  /* 0x2f800000ff367435 */ /* 0x000fe200000001ff */
[----:B------:R-:W-:Y:S01]  /*2c90*/  I2FP.F32.U32 R3, R3 ;  /* 0x0000000300037245 */ /* 0x000fe20000201000 */
[----:B-----5:R-:W-:-:S04]  /*2ca0*/  FMUL.FTZ R52, R49, UR11 ;  /* 0x0000000b31347c20 */ /* 0x020fc80008410000 */
[----:B------:R-:W-:-:S04]  /*2cb0*/  FMUL.FTZ R52, R52, UR10 ;  /* 0x0000000a34347c20 */ /* 0x000fc80008410000 */
[----:B------:R-:W-:-:S05]  /*2cc0*/  FFMA.FTZ R3, R3, R54, 1.1641532182693481445e-10 ;  /* 0x2f00000003037423 */ /* 0x000fca0000010036 */
[----:B------:R-:W-:-:S04]  /*2cd0*/  FSETP.GTU.FTZ.AND P1, PT, R3, UR9, PT ;  /* 0x0000000903007c0b */ /* 0x000fc8000bf3c000 */
[----:B------:R-:W-:Y:S02]  /*2ce0*/  FSEL R129, R52, RZ, !P1 ;  /* 0x000000ff34817208 */ /* 0x000fe40004800000 */
[----:B------:R-:W-:-:S03]  /*2cf0*/  SEL R3, RZ, 0x1, P1 ;  /* 0x00000001ff037807 */ /* 0x000fc60000800000 */
[----:B------:R-:W-:-:S07]  /*2d00*/  @P0 FADD.FTZ R129, R45, R129 ;  /* 0x000000812d810221 */ /* 0x000fce0000010000 */
.L_x_60957:
[----:B------:R-:W-:Y:S05]  /*2d10*/  BSYNC B1 ;  /* 0x0000000000017941 */ /* 0x000fea0003800000 */
.L_x_60956:
        /* <DEDUP_REMOVED lines=18> */
.L_x_60968:
[----:B------:R-:W-:-:S07]  /*2e40*/  MOV R2, R42 ;  /* 0x0000002a00027202 */ /* 0x000fce0000000f00 */
.L_x_60969:
[----:B------:R-:W-:Y:S05]  /*2e50*/  BSYNC B2 ;  /* 0x0000000000027941 */ /* 0x000fea0003800000 */
.L_x_60967:
        /* <DEDUP_REMOVED lines=16> */
.L_x_60973:
[----:B------:R-:W-:Y:S05]  /*2f60*/  BSYNC B3 ;  /* 0x0000000000037941 */ /* 0x000fea0003800000 */
.L_x_60972:
        /* <DEDUP_REMOVED lines=44> */
.L_x_60971:
[----:B------:R-:W-:Y:S05]  /*3230*/  BSYNC B2 ;  /* 0x0000000000027941 */ /* 0x000fea0003800000 */
.L_x_60970:
        /* <DEDUP_REMOVED lines=9> */
.L_x_60966:
[----:B------:R-:W-:Y:S05]  /*32d0*/  BSYNC B1 ;  /* 0x0000000000017941 */ /* 0x000fea0003800000 */
.L_x_60965:
        /* <DEDUP_REMOVED lines=18> */
.L_x_60977:
[----:B------:R-:W-:-:S07]  /*3400*/  IMAD.MOV.U32 R0, RZ, RZ, R42 ;  /* 0x000000ffff007224 */ /* 0x000fce00078e002a */
.L_x_60978:
[----:B------:R-:W-:Y:S05]  /*3410*/  BSYNC B2 ;  /* 0x0000000000027941 */ /* 0x000fea0003800000 */
.L_x_60976:
        /* <DEDUP_REMOVED lines=16> */
.L_x_60982:
[----:B------:R-:W-:Y:S05]  /*3520*/  BSYNC B3 ;  /* 0x0000000000037941 */ /* 0x000fea0003800000 */
.L_x_60981:
        /* <DEDUP_REMOVED lines=44> */
.L_x_60980:
[----:B------:R-:W-:Y:S05]  /*37f0*/  BSYNC B2 ;  /* 0x0000000000027941 */ /* 0x000fea0003800000 */
.L_x_60979:
        /* <DEDUP_REMOVED lines=9> */
.L_x_60975:
[----:B------:R-:W-:Y:S05]  /*3890*/  BSYNC B1 ;  /* 0x0000000000017941 */ /* 0x000fea0003800000 */
.L_x_60974:
        /* <DEDUP_REMOVED lines=8> */
[----:B-1----:R-:W-:Y:S01]  /*3920*/  @P0 IMAD.WIDE.U32 R56, R39, 0x10, R56 ;  /* 0x0000001027380825 */ /* 0x002fe200078e0038 */
[----:B------:R-:W-:Y:S06]  /*3930*/  @!P3 BRA `(.L_x_60984) ;  /* 0x00000000002cb947 */ /* 0x000fec0003800000 */
[----:B0-----:R-:W0:Y:S01]  /*3940*/  LDC.64 R54, c[0x0][0x240] ;  /* 0x00009000ff367b82 */ /* 0x001e220000000a00 */
[----:B------:R-:W-:Y:S01]  /*3950*/  IMAD.U32 R63, R2, 0x10000, RZ ;  /* 0x00010000023f7824 */ /* 0x000fe200078e00ff */
[----:B------:R-:W-:Y:S02]  /*3960*/  LOP3.LUT R62, R0, 0xffff, RZ, 0xc0, !PT ;  /* 0x0000ffff003e7812 */ /* 0x000fe400078ec0ff */
[----:B------:R-:W-:Y:S02]  /*3970*/  LOP3.LUT R65, R3, 0xff, RZ, 0xc0, !PT ;  /* 0x000000ff03417812 */ /* 0x000fe400078ec0ff */
[----:B------:R-:W-:-:S04]  /*3980*/  LOP3.LUT R63, R63, 0xff0000, RZ, 0xc0, !PT ;  /* 0x00ff00003f3f7812 */ /* 0x000fc800078ec0ff */
[----:B------:R-:W-:Y:S02]  /*3990*/  LEA R62, R62, R63, 0x18 ;  /* 0x0000003f3e3e7211 */ /* 0x000fe400078ec0ff */
[----:B------:R-:W-:-:S03]  /*39a0*/  LOP3.LUT R63, R4, 0xff, RZ, 0xc0, !PT ;  /* 0x000000ff043f7812 */ /* 0x000fc600078ec0ff */
[----:B------:R-:W-:-:S05]  /*39b0*/  IMAD R62, R65, 0x100, R62 ;  /* 0x00000100413e7824 */ /* 0x000fca00078e023e */
[----:B------:R-:W-:Y:S01]  /*39c0*/  IADD3 R63, R62, R63, RZ ;  /* 0x0000003f3e3f7210 */ /* 0x000fe20007ffe0ff */
[----:B0-----:R-:W-:-:S05]  /*39d0*/  IMAD.WIDE.U32 R54, R59, 0x4, R54 ;  /* 0x000000043b367825 */ /* 0x001fca00078e0036 */
[----:B------:R1:W-:Y:S02]  /*39e0*/  STG.E desc[UR6][R54.64], R63 ;  /* 0x0000003f36007986 */ /* 0x0003e4000c101906 */
.L_x_60984:
[----:B------:R-:W-:Y:S05]  /*39f0*/  BSYNC B1 ;  /* 0x0000000000017941 */ /* 0x000fea0003800000 */
.L_x_60983:
[----:B--2---:R-:W-:Y:S01]  /*3a00*/  @P3 IMAD.WIDE.U32 R52, R60, 0x10, R52 ;  /* 0x000000103c343825 */ /* 0x004fe200078e0034 */
[----:B------:R-:W2:Y:S04]  /*3a10*/  @P0 LDG.E.128 R44, desc[UR6][R56.64] ;  /* 0x00000006382c0981 */ /* 0x000ea8000c1e1d00 */
[----:B-----5:R3:W5:Y:S01]  /*3a20*/  @P3 LDG.E.128 R48, desc[UR6][R52.64] ;  /* 0x0000000634303981 */ /* 0x020762000c1e1d00 */
[----:B------:R-:W-:Y:S01]  /*3a30*/  @!P4 ISETP.NE.U32.AND P1, PT, R150, RZ, PT ;  /* 0x000000ff9600c20c */ /* 0x000fe20003f25070 */
[----:B------:R-:W-:Y:S01]  /*3a40*/  BSSY B1, `(.L_x_60985) ;  /* 0x000005a000017945 */ /* 0x000fe20003800000 */
[----:B01----:R-:W-:Y:S02]  /*3a50*/  @!P4 IMAD.MOV.U32 R54, RZ, RZ, R61 ;  /* 0x000000ffff36c224 */ /* 0x003fe400078e003d */
        /* <DEDUP_REMOVED lines=15> */
.L_x_60988:
[----:B------:R-:W-:-:S07]  /*3b50*/  MOV R4, R42 ;  /* 0x0000002a00047202 */ /* 0x000fce0000000f00 */
.L_x_60989:
[----:B------:R-:W-:Y:S05]  /*3b60*/  BSYNC B2 ;  /* 0x0000000000027941 */ /* 0x000fea0003800000 */
.L_x_60987:
        /* <DEDUP_REMOVED lines=16> */
.L_x_60993:
[----:B------:R-:W-:Y:S05]  /*3c70*/  BSYNC B3 ;  /* 0x0000000000037941 */ /* 0x000fea0003800000 */
.L_x_60992:
        /* <DEDUP_REMOVED lines=44> */
.L_x_60991:
[----:B------:R-:W-:Y:S05]  /*3f40*/  BSYNC B2 ;  /* 0x0000000000027941 */ /* 0x000fea0003800000 */
.L_x_60990:
        /* <DEDUP_REMOVED lines=9> */
.L_x_60986:
[----:B------:R-:W-:Y:S05]  /*3fe0*/  BSYNC B1 ;  /* 0x0000000000017941 */ /* 0x000fea0003800000 */
.L_x_60985:
        /* <DEDUP_REMOVED lines=18> */
.L_x_60997:
[----:B------:R-:W-:-:S07]  /*4110*/  IMAD.MOV.U32 R3, RZ, RZ, R42 ;  /* 0x000000ffff037224 */ /* 0x000fce00078e002a */
.L_x_60998:
[----:B------:R-:W-:Y:S05]  /*4120*/  BSYNC B2 ;  /* 0x0000000000027941 */ /* 0x000fea0003800000 */
.L_x_60996:
        /* <DEDUP_REMOVED lines=16> */
.L_x_61002:
[----:B------:R-:W-:Y:S05]  /*4230*/  BSYNC B3 ;  /* 0x0000000000037941 */ /* 0x000fea0003800000 */
.L_x_61001:
        /* <DEDUP_REMOVED lines=44> */
.L_x_61000:
[----:B------:R-:W-:Y:S05]  /*4500*/  BSYNC B2 ;  /* 0x0000000000027941 */ /* 0x000fea0003800000 */
.L_x_60999:
        /* <DEDUP_REMOVED lines=9> */
.L_x_60995:
[----:B------:R-:W-:Y:S05]  /*45a0*/  BSYNC B1 ;  /* 0x0000000000017941 */ /* 0x000fea0003800000 */
.L_x_60994:
        /* <DEDUP_REMOVED lines=18> */
.L_x_61006:
[----:B------:R-:W-:-:S07]  /*46d0*/  MOV R2, R42 ;  /* 0x0000002a00027202 */ /* 0x000fce0000000f00 */
.L_x_61007:
[----:B------:R-:W-:Y:S05]  /*46e0*/  BSYNC B2 ;  /* 0x0000000000027941 */ /* 0x000fea0003800000 */
.L_x_61005:
        /* <DEDUP_REMOVED lines=16> */
.L_x_61011:
[----:B------:R-:W-:Y:S05]  /*47f0*/  BSYNC B3 ;  /* 0x0000000000037941 */ /* 0x000fea0003800000 */
.L_x_61010:
        /* <DEDUP_REMOVED lines=44> */
.L_x_61009:
[----:B------:R-:W-:Y:S05]  /*4ac0*/  BSYNC B2 ;  /* 0x0000000000027941 */ /* 0x000fea0003800000 */
.L_x_61008:
        /* <DEDUP_REMOVED lines=9> */
.L_x_61004:
[----:B------:R-:W-:Y:S05]  /*4b60*/  BSYNC B1 ;  /* 0x0000000000017941 */ /* 0x000fea0003800000 */
.L_x_61003:
        /* <DEDUP_REMOVED lines=18> */
.L_x_61015:
[----:B------:R-:W-:-:S07]  /*4c90*/  IMAD.MOV.U32 R0, RZ, RZ, R42 ;  /* 0x000000ffff007224 */ /* 0x000fce00078e002a */
.L_x_61016:
[----:B------:R-:W-:Y:S05]  /*4ca0*/  BSYNC B2 ;  /* 0x0000000000027941 */ /* 0x000fea0003800000 */
.L_x_61014:
        /* <DEDUP_REMOVED lines=16> */
.L_x_61020:
[----:B------:R-:W-:Y:S05]  /*4db0*/  BSYNC B3 ;  /* 0x0000000000037941 */ /* 0x000fea0003800000 */
.L_x_61019:
        /* <DEDUP_REMOVED lines=44> */
.L_x_61018:
[----:B------:R-:W-:Y:S05]  /*5080*/  BSYNC B2 ;  /* 0x0000000000027941 */ /* 0x000fea0003800000 */
.L_x_61017:
        /* <DEDUP_REMOVED lines=9> */
.L_x_61013:
[----:B------:R-:W-:Y:S05]  /*5120*/  BSYNC B1 ;  /* 0x0000000000017941 */ /* 0x000fea0003800000 */
.L_x_61012:
[----:B------:R-:W-:Y:S01]  /*5130*/  IMAD.WIDE.U32 R54, R39, 0x10, R170 ;  /* 0x0000001027367825 */ /* 0x000fe200078e00aa */
[----:B------:R-:W0:Y:S01]  /*5140*/  @P0 LDC.64 R56, c[0x0][0x230] ;  /* 0x00008c00ff380b82 */ /* 0x000e220000000a00 */
[----:B------:R-:W-:Y:S01]  /*5150*/  BSSY B1, `(.L_x_61021) ;  /* 0x0000012000017945 */ /* 0x000fe20003800000 */
[----:B------:R-:W-:Y:S01]  /*5160*/  IADD3 R39, R59, 0x40, RZ ;  /* 0x000000403b277810 */ /* 0x000fe20007ffe0ff */
[----:B------:R-:W-:Y:S01]  /*5170*/  VIADD R62, R58, 0x40 ;  /* 0x000000403a3e7836 */ /* 0x000fe20000000000 */
[----:B------:R1:W-:Y:S04]  /*5180*/  STG.E.128 desc[UR6][R54.64], R124 ;  /* 0x0000007c36007986 */ /* 0x0003e8000c101d06 */
[----:B------:R-:W2:Y:S01]  /*5190*/  @P3 LDC.64 R52, c[0x0][0x220] ;  /* 0x00008800ff343b82 */ /* 0x000ea20000000a00 */
[----:B0-----:R-:W-:Y:S01]  /*51a0*/  @P0 IMAD.WIDE.U32 R56, R62, 0x10, R56 ;  /* 0x000000103e380825 */ /* 0x001fe200078e0038 */
[----:B-1----:R-:W-:Y:S06]  /*51b0*/  @!P3 BRA `(.L_x_61022) ;  /* 0x00000000002cb947 */ /* 0x002fec0003800000 */
[----:B------:R-:W0:Y:S01]  /*51c0*/  LDC.64 R54, c[0x0][0x240] ;  /* 0x00009000ff367b82 */ /* 0x000e220000000a00 */
        /* <DEDUP_REMOVED lines=10> */
.L_x_61022:
[----:B------:R-:W-:Y:S05]  /*5270*/  BSYNC B1 ;  /* 0x0000000000017941 */ /* 0x000fea0003800000 */
.L_x_61021:
[----:B--2---:R-:W-:Y:S01]  /*5280*/  @P3 IMAD.WIDE.U32 R52, R39, 0x10, R52 ;  /* 0x0000001027343825 */ /* 0x004fe200078e0034 */
[----:B------:R-:W2:Y:S04]  /*5290*/  @P0 LDG.E.128 R44, desc[UR6][R56.64] ;  /* 0x00000006382c0981 */ /* 0x000ea8000c1e1d00 */
[----:B-----5:R1:W5:Y:S01]  /*52a0*/  @P3 LDG.E.128 R48, desc[UR6][R52.64] ;  /* 0x0000000634303981 */ /* 0x020362000c1e1d00 */
[----:B------:R-:W-:Y:S01]  /*52b0*/  @!P4 ISETP.NE.U32.AND P1, PT, R150, RZ, PT ;  /* 0x000000ff9600c20c */ /* 0x000fe20003f25070 */
[----:B------:R-:W-:Y:S01]  /*52c0*/  BSSY B1, `(.L_x_61023) ;  /* 0x000005a000017945 */ /* 0x000fe20003800000 */
[----:B0-----:R-:W-:Y:S02]  /*52d0*/  @!P4 IMAD.MOV.U32 R54, RZ, RZ, R61 ;  /* 0x000000ffff36c224 */ /* 0x001fe400078e003d */
        /* <DEDUP_REMOVED lines=15> */
.L_x_61026:
[----:B------:R-:W-:-:S07]  /*53d0*/  MOV R4, R42 ;  /* 0x0000002a00047202 */ /* 0x000fce0000000f00 */
.L_x_61027:
[----:B------:R-:W-:Y:S05]  /*53e0*/  BSYNC B2 ;  /* 0x0000000000027941 */ /* 0x000fea0003800000 */
.L_x_61025:
        /* <DEDUP_REMOVED lines=16> */
.L_x_61031:
[----:B------:R-:W-:Y:S05]  /*54f0*/  BSYNC B3 ;  /* 0x0000000000037941 */ /* 0x000fea0003800000 */
.L_x_61030:
        /* <DEDUP_REMOVED lines=44> */
.L_x_61029:
[----:B------:R-:W-:Y:S05]  /*57c0*/  BSYNC B2 ;  /* 0x0000000000027941 */ /* 0x000fea0003800000 */
.L_x_61028:
        /* <DEDUP_REMOVED lines=9> */
.L_x_61024:
[----:B------:R-:W-:Y:S05]  /*5860*/  BSYNC B1 ;  /* 0x0000000000017941 */ /* 0x000fea0003800000 */
.L_x_61023:
        /* <DEDUP_REMOVED lines=18> */
.L_x_61035:
[----:B------:R-:W-:-:S07]  /*5990*/  IMAD.MOV.U32 R3, RZ, RZ, R42 ;  /* 0x000000ffff037224 */ /* 0x000fce00078e002a */
.L_x_61036:
[----:B------:R-:W-:Y:S05]  /*59a0*/  BSYNC B2 ;  /* 0x0000000000027941 */ /* 0x000fea0003800000 */
.L_x_61034:
        /* <DEDUP_REMOVED lines=16> */
.L_x_61040:
[----:B------:R-:W-:Y:S05]  /*5ab0*/  BSYNC B3 ;  /* 0x0000000000037941 */ /* 0x000fea0003800000 */
.L_x_61039:
        /* <DEDUP_REMOVED lines=44> */
.L_x_61038:
[----:B------:R-:W-:Y:S05]  /*5d80*/  BSYNC B2 ;  /* 0x0000000000027941 */ /* 0x000fea0003800000 */
.L_x_61037:
        /* <DEDUP_REMOVED lines=9> */
.L_x_61033:
[----:B------:R-:W-:Y:S05]  /*5e20*/  BSYNC B1 ;  /* 0x0000000000017941 */ /* 0x000fea0003800000 */
.L_x_61032:
        /* <DEDUP_REMOVED lines=18> */
.L_x_61044:
[----:B------:R-:W-:-:S07]  /*5f50*/  MOV R2, R42 ;  /* 0x0000002a00027202 */ /* 0x000fce0000000f00 */
.L_x_61045:
[----:B------:R-:W-:Y:S05]  /*5f60*/  BSYNC B2 ;  /* 0x0000000000027941 */ /* 0x000fea0003800000 */
.L_x_61043:
        /* <DEDUP_REMOVED lines=16> */
.L_x_61049:
[----:B------:R-:W-:Y:S05]  /*6070*/  BSYNC B3 ;  /* 0x0000000000037941 */ /* 0x000fea0003800000 */
.L_x_61048:
        /* <DEDUP_REMOVED lines=44> */
.L_x_61047:
[----:B------:R-:W-:Y:S05]  /*6340*/  BSYNC B2 ;  /* 0x0000000000027941 */ /* 0x000fea0003800000 */
.L_x_61046:
        /* <DEDUP_REMOVED lines=9> */
.L_x_61042:
[----:B------:R-:W-:Y:S05]  /*63e0*/  BSYNC B1 ;  /* 0x0000000000017941 */ /* 0x000fea0003800000 */
.L_x_61041:
        /* <DEDUP_REMOVED lines=18> */
.L_x_61053:
[----:B------:R-:W-:-:S07]  /*6510*/  IMAD.MOV.U32 R0, RZ, RZ, R42 ;  /* 0x000000ffff007224 */ /* 0x000fce00078e002a */
.L_x_61054:
[----:B------:R-:W-:Y:S05]  /*6520*/  BSYNC B2 ;  /* 0x0000000000027941 */ /* 0x000fea0003800000 */
.L_x_61052:
        /* <DEDUP_REMOVED lines=16> */
.L_x_61058:
[----:B------:R-:W-:Y:S05]  /*6630*/  BSYNC B3 ;  /* 0x0000000000037941 */ /* 0x000fea0003800000 */
.L_x_61057:
        /* <DEDUP_REMOVED lines=44> */
.L_x_61056:
[----:B------:R-:W-:Y:S05]  /*6900*/  BSYNC B2 ;  /* 0x0000000000027941 */ /* 0x000fea0003800000 */
.L_x_61055:
        /* <DEDUP_REMOVED lines=9> */
.L_x_61051:
[----:B------:R-:W-:Y:S05]  /*69a0*/  BSYNC B1 ;  /* 0x0000000000017941 */ /* 0x000fea0003800000 */
.L_x_61050:
        /* <DEDUP_REMOVED lines=20> */
.L_x_61060:
[----:B------:R-:W-:Y:S05]  /*6af0*/  BSYNC B1 ;  /* 0x0000000000017941 */ /* 0x000fea0003800000 */
.L_x_61059:
[----:B--2---:R-:W-:Y:S01]  /*6b00*/  @P3 IMAD.WIDE.U32 R52, R61, 0x10, R52 ;  /* 0x000000103d343825 */ /* 0x004fe200078e0034 */
[----:B------:R-:W2:Y:S04]  /*6b10*/  @P0 LDG.E.128 R44, desc[UR6][R56.64] ;  /* 0x00000006382c0981 */ /* 0x000ea8000c1e1d00 */
[----:B-----5:R1:W5:Y:S01]  /*6b20*/  @P3 LDG.E.128 R48, desc[UR6][R52.64] ;  /* 0x0000000634303981 */ /* 0x020362000c1e1d00 */
[----:B------:R-:W-:Y:S01]  /*6b30*/  @!P4 ISETP.NE.U32.AND P1, PT, R150, RZ, PT ;  /* 0x000000ff9600c20c */ /* 0x000fe20003f25070 */
[----:B------:R-:W-:Y:S01]  /*6b40*/  BSSY B1, `(.L_x_61061) ;  /* 0x000005a000017945 */ /* 0x000fe20003800000 */
[----:B------:R-:W-:Y:S02]  /*6b50*/  @!P4 IMAD.MOV.U32 R39, RZ, RZ, R63 ;  /* 0x000000ffff27c224 */ /* 0x000fe400078e003f */
        /* <DEDUP_REMOVED lines=15> */
.L_x_61064:
[----:B------:R-:W-:-:S07]  /*6c50*/  MOV R4, R42 ;  /* 0x0000002a00047202 */ /* 0x000fce0000000f00 */
.L_x_61065:
[----:B------:R-:W-:Y:S05]  /*6c60*/  BSYNC B2 ;  /* 0x0000000000027941 */ /* 0x000fea0003800000 */
.L_x_61063:
        /* <DEDUP_REMOVED lines=16> */
.L_x_61069:
[----:B------:R-:W-:Y:S05]  /*6d70*/  BSYNC B3 ;  /* 0x0000000000037941 */ /* 0x000fea0003800000 */
.L_x_61068:
        /* <DEDUP_REMOVED lines=44> */
.L_x_61067:
[----:B------:R-:W-:Y:S05]  /*7040*/  BSYNC B2 ;  /* 0x0000000000027941 */ /* 0x000fea0003800000 */
.L_x_61066:
        /* <DEDUP_REMOVED lines=9> */
.L_x_61062:
[----:B------:R-:W-:Y:S05]  /*70e0*/  BSYNC B1 ;  /* 0x0000000000017941 */ /* 0x000fea0003800000 */
.L_x_61061:
        /* <DEDUP_REMOVED lines=18> */
.L_x_61073:
[----:B------:R-:W-:-:S07]  /*7210*/  IMAD.MOV.U32 R3, RZ, RZ, R42 ;  /* 0x000000ffff037224 */ /* 0x000fce00078e002a */
.L_x_61074:
[----:B------:R-:W-:Y:S05]  /*7220*/  BSYNC B2 ;  /* 0x0000000000027941 */ /* 0x000fea0003800000 */
.L_x_61072:
        /* <DEDUP_REMOVED lines=16> */
.L_x_61078:
[----:B------:R-:W-:Y:S05]  /*7330*/  BSYNC B3 ;  /* 0x0000000000037941 */ /* 0x000fea0003800000 */
.L_x_61077:
        /* <DEDUP_REMOVED lines=44> */
.L_x_61076:
[----:B------:R-:W-:Y:S05]  /*7600*/  BSYNC B2 ;  /* 0x0000000000027941 */ /* 0x000fea0003800000 */
.L_x_61075:
[----:B0-----:R-:W-:Y:S01]  /*7610*/  HFMA2.MMA R54, -RZ, RZ, 0.1171875, 0 ;  /* 0x2f800000ff367435 */ /* 0x001fe200000001ff */
        /* <DEDUP_REMOVED lines=8> */
.L_x_61071:
[----:B------:R-:W-:Y:S05]  /*76a0*/  BSYNC B1 ;  /* 0x0000000000017941 */ /* 0x000fea0003800000 */
.L_x_61070:
        /* <DEDUP_REMOVED lines=18> */
.L_x_61082:
[----:B------:R-:W-:-:S07]  /*77d0*/  MOV R2, R42 ;  /* 0x0000002a00027202 */ /* 0x000fce0000000f00 */
.L_x_61083:
[----:B------:R-:W-:Y:S05]  /*77e0*/  BSYNC B2 ;  /* 0x0000000000027941 */ /* 0x000fea0003800000 */
.L_x_61081:
        /* <DEDUP_REMOVED lines=16> */
.L_x_61087:
[----:B------:R-:W-:Y:S05]  /*78f0*/  BSYNC B3 ;  /* 0x0000000000037941 */ /* 0x000fea0003800000 */
.L_x_61086:
        /* <DEDUP_REMOVED lines=44> */
.L_x_61085:
[----:B------:R-:W-:Y:S05]  /*7bc0*/  BSYNC B2 ;  /* 0x0000000000027941 */ /* 0x000fea0003800000 */
.L_x_61084:
        /* <DEDUP_REMOVED lines=9> */
.L_x_61080:
[----:B------:R-:W-:Y:S05]  /*7c60*/  BSYNC B1 ;  /* 0x0000000000017941 */ /* 0x000fea0003800000 */
.L_x_61079:
        /* <DEDUP_REMOVED lines=18> */
.L_x_61091:
[----:B------:R-:W-:-:S07]  /*7d90*/  IMAD.MOV.U32 R0, RZ, RZ, R42 ;  /* 0x000000ffff007224 */ /* 0x000fce00078e002a */
.L_x_61092:
[----:B------:R-:W-:Y:S05]  /*7da0*/  BSYNC B2 ;  /* 0x0000000000027941 */ /* 0x000fea0003800000 */
.L_x_61090:
        /* <DEDUP_REMOVED lines=16> */
.L_x_61096:
[----:B------:R-:W-:Y:S05]  /*7eb0*/  BSYNC B3 ;  /* 0x0000000000037941 */ /* 0x000fea0003800000 */
.L_x_61095:
        /* <DEDUP_REMOVED lines=44> */
.L_x_61094:
[----:B------:R-:W-:Y:S05]  /*8180*/  BSYNC B2 ;  /* 0x0000000000027941 */ /* 0x000fea0003800000 */
.L_x_61093:
        /* <DEDUP_REMOVED lines=9> */
.L_x_61089:
[----:B------:R-:W-:Y:S05]  /*8220*/  BSYNC B1 ;  /* 0x0000000000017941 */ /* 0x000fea0003800000 */
.L_x_61088:
[----:B0-----:R-:W-:Y:S01]  /*8230*/  IMAD.WIDE.U32 R54, R60, 0x10, R170 ;  /* 0x000000103c367825 */ /* 0x001fe200078e00aa */
        /* <DEDUP_REMOVED lines=19> */
.L_x_61098:
[----:B------:R-:W-:Y:S05]  /*8370*/  BSYNC B1 ;  /* 0x0000000000017941 */ /* 0x000fea0003800000 */
.L_x_61097:
        /* <DEDUP_REMOVED lines=21> */
.L_x_61102:
[----:B------:R-:W-:-:S07]  /*84d0*/  MOV R4, R42 ;  /* 0x0000002a00047202 */ /* 0x000fce0000000f00 */
.L_x_61103:
[----:B------:R-:W-:Y:S05]  /*84e0*/  BSYNC B2 ;  /* 0x0000000000027941 */ /* 0x000fea0003800000 */
.L_x_61101:
        /* <DEDUP_REMOVED lines=16> */
.L_x_61107:
[----:B------:R-:W-:Y:S05]  /*85f0*/  BSYNC B3 ;  /* 0x0000000000037941 */ /* 0x000fea0003800000 */
.L_x_61106:
        /* <DEDUP_REMOVED lines=44> */
.L_x_61105:
[----:B------:R-:W-:Y:S05]  /*88c0*/  BSYNC B2 ;  /* 0x0000000000027941 */ /* 0x000fea0003800000 */
.L_x_61104:
        /* <DEDUP_REMOVED lines=9> */
.L_x_61100:
[----:B------:R-:W-:Y:S05]  /*8960*/  BSYNC B1 ;  /* 0x0000000000017941 */ /* 0x000fea0003800000 */
.L_x_61099:
        /* <DEDUP_REMOVED lines=18> */
.L_x_61111:
[----:B------:R-:W-:-:S07]  /*8a90*/  IMAD.MOV.U32 R3, RZ, RZ, R42 ;  /* 0x000000ffff037224 */ /* 0x000fce00078e002a */
.L_x_61112:
[----:B------:R-:W-:Y:S05]  /*8aa0*/  BSYNC B2 ;  /* 0x0000000000027941 */ /* 0x000fea0003800000 */
.L_x_61110:
        /* <DEDUP_REMOVED lines=16> */
.L_x_61116:
[----:B------:R-:W-:Y:S05]  /*8bb0*/  BSYNC B3 ;  /* 0x0000000000037941 */ /* 0x000fea0003800000 */
.L_x_61115:
        /* <DEDUP_REMOVED lines=44> */
.L_x_61114:
[----:B------:R-:W-:Y:S05]  /*8e80*/  BSYNC B2 ;  /* 0x0000000000027941 */ /* 0x000fea0003800000 */
.L_x_61113:
        /* <DEDUP_REMOVED lines=9> */
.L_x_61109:
[----:B------:R-:W-:Y:S05]  /*8f20*/  BSYNC B1 ;  /* 0x0000000000017941 */ /* 0x000fea0003800000 */
.L_x_61108:
        /* <DEDUP_REMOVED lines=18> */
.L_x_61120:
[----:B------:R-:W-:-:S07]  /*9050*/  MOV R2, R42 ;  /* 0x0000002a00027202 */ /* 0x000fce0000000f00 */
.L_x_61121:
[----:B------:R-:W-:Y:S05]  /*9060*/  BSYNC B2 ;  /* 0x0000000000027941 */ /* 0x000fea0003800000 */
.L_x_61119:
        /* <DEDUP_REMOVED lines=16> */
.L_x_61125:
[----:B------:R-:W-:Y:S05]  /*9170*/  BSYNC B3 ;  /* 0x0000000000037941 */ /* 0x000fea0003800000 */
.L_x_61124:
        /* <DEDUP_REMOVED lines=44> */
.L_x_61123:
[----:B------:R-:W-:Y:S05]  /*9440*/  BSYNC B2 ;  /* 0x0000000000027941 */ /* 0x000fea0003800000 */
.L_x_61122:
        /* <DEDUP_REMOVED lines=9> */
.L_x_61118:
[----:B------:R-:W-:Y:S05]  /*94e0*/  BSYNC B1 ;  /* 0x0000000000017941 */ /* 0x000fea0003800000 */
.L_x_61117:
        /* <DEDUP_REMOVED lines=18> */
.L_x_61129:
[----:B------:R-:W-:-:S07]  /*9610*/  IMAD.MOV.U32 R0, RZ, RZ, R42 ;  /* 0x000000ffff007224 */ /* 0x000fce00078e002a */
.L_x_61130:
[----:B------:R-:W-:Y:S05]  /*9620*/  BSYNC B2 ;  /* 0x0000000000027941 */ /* 0x000fea0003800000 */
.L_x_61128:
        /* <DEDUP_REMOVED lines=16> */
.L_x_61134:
[----:B------:R-:W-:Y:S05]  /*9730*/  BSYNC B3 ;  /* 0x0000000000037941 */ /* 0x000fea0003800000 */
.L_x_61133:
        /* <DEDUP_REMOVED lines=44> */
.L_x_61132:
[----:B------:R-:W-:Y:S05]  /*9a00*/  BSYNC B2 ;  /* 0x0000000000027941 */ /* 0x000fea0003800000 */
.L_x_61131:
        /* <DEDUP_REMOVED lines=9> */
.L_x_61127:
[----:B------:R-:W-:Y:S05]  /*9aa0*/  BSYNC B1 ;  /* 0x0000000000017941 */ /* 0x000fea0003800000 */
.L_x_61126:
        /* <DEDUP_REMOVED lines=20> */
.L_x_61136:
[----:B------:R-:W-:Y:S05]  /*9bf0*/  BSYNC B1 ;  /* 0x0000000000017941 */ /* 0x000fea0003800000 */
.L_x_61135:
        /* <DEDUP_REMOVED lines=21> */
.L_x_61140:
[----:B------:R-:W-:-:S07]  /*9d50*/  MOV R4, R42 ;  /* 0x0000002a00047202 */ /* 0x000fce0000000f00 */
.L_x_61141:
[----:B------:R-:W-:Y:S05]  /*9d60*/  BSYNC B2 ;  /* 0x0000000000027941 */ /* 0x000fea0003800000 */
.L_x_61139:
        /* <DEDUP_REMOVED lines=16> */
.L_x_61145:
[----:B------:R-:W-:Y:S05]  /*9e70*/  BSYNC B3 ;  /* 0x0000000000037941 */ /* 0x000fea0003800000 */
.L_x_61144:
        /* <DEDUP_REMOVED lines=44> */
.L_x_61143:
[----:B------:R-:W-:Y:S05]  /*a140*/  BSYNC B2 ;  /* 0x0000000000027941 */ /* 0x000fea0003800000 */
.L_x_61142:
        /* <DEDUP_REMOVED lines=9> */
.L_x_61138:
[----:B------:R-:W-:Y:S05]  /*a1e0*/  BSYNC B1 ;  /* 0x0000000000017941 */ /* 0x000fea0003800000 */
.L_x_61137:
        /* <DEDUP_REMOVED lines=18> */
.L_x_61149:
[----:B------:R-:W-:-:S07]  /*a310*/  IMAD.MOV.U32 R3, RZ, RZ, R42 ;  /* 0x000000ffff037224 */ /* 0x000fce00078e002a */
.L_x_61150:
[----:B------:R-:W-:Y:S05]  /*a320*/  BSYNC B2 ;  /* 0x0000000000027941 */ /* 0x000fea0003800000 */
.L_x_61148:
        /* <DEDUP_REMOVED lines=16> */
.L_x_61154:
[----:B------:R-:W-:Y:S05]  /*a430*/  BSYNC B3 ;  /* 0x0000000000037941 */ /* 0x000fea0003800000 */
.L_x_61153:
        /* <DEDUP_REMOVED lines=44> */
.L_x_61152:
[----:B------:R-:W-:Y:S05]  /*a700*/  BSYNC B2 ;  /* 0x0000000000027941 */ /* 0x000fea0003800000 */
.L_x_61151:
        /* <DEDUP_REMOVED lines=9> */
.L_x_61147:
[----:B------:R-:W-:Y:S05]  /*a7a0*/  BSYNC B1 ;  /* 0x0000000000017941 */ /* 0x000fea0003800000 */
.L_x_61146:
        /* <DEDUP_REMOVED lines=18> */
.L_x_61158:
[----:B------:R-:W-:-:S07]  /*a8d0*/  MOV R2, R42 ;  /* 0x0000002a00027202 */ /* 0x000fce0000000f00 */
.L_x_61159:
[----:B------:R-:W-:Y:S05]  /*a8e0*/  BSYNC B2 ;  /* 0x0000000000027941 */ /* 0x000fea0003800000 */
.L_x_61157:
        /* <DEDUP_REMOVED lines=16> */
.L_x_61163:
[----:B------:R-:W-:Y:S05]  /*a9f0*/  BSYNC B3 ;  /* 0x0000000000037941 */ /* 0x000fea0003800000 */
.L_x_61162:
        /* <DEDUP_REMOVED lines=44> */
.L_x_61161:
[----:B------:R-:W-:Y:S05]  /*acc0*/  BSYNC B2 ;  /* 0x0000000000027941 */ /* 0x000fea0003800000 */
.L_x_61160:
        /* <DEDUP_REMOVED lines=9> */
.L_x_61156:
[----:B------:R-:W-:Y:S05]  /*ad60*/  BSYNC B1 ;  /* 0x0000000000017941 */ /* 0x000fea0003800000 */
.L_x_61155:
        /* <DEDUP_REMOVED lines=18> */
.L_x_61167:
[----:B------:R-:W-:-:S07]  /*ae90*/  IMAD.MOV.U32 R0, RZ, RZ, R42 ;  /* 0x000000ffff007224 */ /* 0x000fce00078e002a */
.L_x_61168:
[----:B------:R-:W-:Y:S05]  /*aea0*/  BSYNC B2 ;  /* 0x0000000000027941 */ /* 0x000fea0003800000 */
.L_x_61166:
        /* <DEDUP_REMOVED lines=16> */
.L_x_61172:
[----:B------:R-:W-:Y:S05]  /*afb0*/  BSYNC B3 ;  /* 0x0000000000037941 */ /* 0x000fea0003800000 */
.L_x_61171:
        /* <DEDUP_REMOVED lines=44> */
.L_x_61170:
[----:B------:R-:W-:Y:S05]  /*b280*/  BSYNC B2 ;  /* 0x0000000000027941 */ /* 0x000fea0003800000 */
.L_x_61169:
        /* <DEDUP_REMOVED lines=9> */
.L_x_61165:
[----:B------:R-:W-:Y:S05]  /*b320*/  BSYNC B1 ;  /* 0x0000000000017941 */ /* 0x000fea0003800000 */
.L_x_61164:
        /* <DEDUP_REMOVED lines=20> */
.L_x_61174:
[----:B------:R-:W-:Y:S05]  /*b470*/  BSYNC B1 ;  /* 0x0000000000017941 */ /* 0x000fea0003800000 */
.L_x_61173:
        /* <DEDUP_REMOVED lines=21> */
.L_x_61178:
[----:B------:R-:W-:-:S07]  /*b5d0*/  MOV R4, R42 ;  /* 0x0000002a00047202 */ /* 0x000fce0000000f00 */
.L_x_61179:
[----:B------:R-:W-:Y:S05]  /*b5e0*/  BSYNC B2 ;  /* 0x0000000000027941 */ /* 0x000fea0003800000 */
.L_x_61177:
        /* <DEDUP_REMOVED lines=16> */
.L_x_61183:
[----:B------:R-:W-:Y:S05]  /*b6f0*/  BSYNC B3 ;  /* 0x0000000000037941 */ /* 0x000fea0003800000 */
.L_x_61182:
        /* <DEDUP_REMOVED lines=44> */
.L_x_61181:
[----:B------:R-:W-:Y:S05]  /*b9c0*/  BSYNC B2 ;  /* 0x0000000000027941 */ /* 0x000fea0003800000 */
.L_x_61180:
        /* <DEDUP_REMOVED lines=9> */
.L_x_61176:
[----:B------:R-:W-:Y:S05]  /*ba60*/  BSYNC B1 ;  /* 0x0000000000017941 */ /* 0x000fea0003800000 */
.L_x_61175:
        /* <DEDUP_REMOVED lines=18> */
.L_x_61187:
[----:B------:R-:W-:-:S07]  /*bb90*/  IMAD.MOV.U32 R3, RZ, RZ, R42 ;  /* 0x000000ffff037224 */ /* 0x000fce00078e002a */
.L_x_61188:
[----:B------:R-:W-:Y:S05]  /*bba0*/  BSYNC B2 ;  /* 0x0000000000027941 */ /* 0x000fea0003800000 */
.L_x_61186:
        /* <DEDUP_REMOVED lines=16> */
.L_x_61192:
[----:B------:R-:W-:Y:S05]  /*bcb0*/  BSYNC B3 ;  /* 0x0000000000037941 */ /* 0x000fea0003800000 */
.L_x_61191:
        /* <DEDUP_REMOVED lines=44> */
.L_x_61190:
[----:B------:R-:W-:Y:S05]  /*bf80*/  BSYNC B2 ;  /* 0x0000000000027941 */ /* 0x000fea0003800000 */
.L_x_61189:
        /* <DEDUP_REMOVED lines=9> */
.L_x_61185:
[----:B------:R-:W-:Y:S05]  /*c020*/  BSYNC B1 ;  /* 0x0000000000017941 */ /* 0x000fea0003800000 */
.L_x_61184:
        /* <DEDUP_REMOVED lines=18> */
.L_x_61196:
[----:B------:R-:W-:-:S07]  /*c150*/  MOV R2, R42 ;  /* 0x0000002a00027202 */ /* 0x000fce0000000f00 */
.L_x_61197:
[----:B------:R-:W-:Y:S05]  /*c160*/  BSYNC B2 ;  /* 0x0000000000027941 */ /* 0x000fea0003800000 */
.L_x_61195:
        /* <DEDUP_REMOVED lines=16> */
.L_x_61201:
[----:B------:R-:W-:Y:S05]  /*c270*/  BSYNC B3 ;  /* 0x0000000000037941 */ /* 0x000fea0003800000 */
.L_x_61200:
        /* <DEDUP_REMOVED lines=44> */
.L_x_61199:
[----:B------:R-:W-:Y:S05]  /*c540*/  BSYNC B2 ;  /* 0x0000000000027941 */ /* 0x000fea0003800000 */
.L_x_61198:
        /* <DEDUP_REMOVED lines=9> */
.L_x_61194:
[----:B------:R-:W-:Y:S05]  /*c5e0*/  BSYNC B1 ;  /* 0x0000000000017941 */ /* 0x000fea0003800000 */
.L_x_61193:
        /* <DEDUP_REMOVED lines=18> */
.L_x_61205:
[----:B------:R-:W-:-:S07]  /*c710*/  IMAD.MOV.U32 R0, RZ, RZ, R42 ;  /* 0x000000ffff007224 */ /* 0x000fce00078e002a */
.L_x_61206:
[----:B------:R-:W-:Y:S05]  /*c720*/  BSYNC B2 ;  /* 0x0000000000027941 */ /* 0x000fea0003800000 */
.L_x_61204:
        /* <DEDUP_REMOVED lines=16> */
.L_x_61210:
[----:B------:R-:W-:Y:S05]  /*c830*/  BSYNC B3 ;  /* 0x0000000000037941 */ /* 0x000fea0003800000 */
.L_x_61209:
        /* <DEDUP_REMOVED lines=44> */
.L_x_61208:
[----:B------:R-:W-:Y:S05]  /*cb00*/  BSYNC B2 ;  /* 0x0000000000027941 */ /* 0x000fea0003800000 */
.L_x_61207:
        /* <DEDUP_REMOVED lines=9> */
.L_x_61203:
[----:B------:R-:W-:Y:S05]  /*cba0*/  BSYNC B1 ;  /* 0x0000000000017941 */ /* 0x000fea0003800000 */
.L_x_61202:
        /* <DEDUP_REMOVED lines=20> */
.L_x_61212:
[----:B------:R-:W-:Y:S05]  /*ccf0*/  BSYNC B1 ;  /* 0x0000000000017941 */ /* 0x000fea0003800000 */
.L_x_61211:
        /* <DEDUP_REMOVED lines=21> */
.L_x_61216:
[----:B------:R-:W-:-:S07]  /*ce50*/  MOV R4, R42 ;  /* 0x0000002a00047202 */ /* 0x000fce0000000f00 */
.L_x_61217:
[----:B------:R-:W-:Y:S05]  /*ce60*/  BSYNC B2 ;  /* 0x0000000000027941 */ /* 0x000fea0003800000 */
.L_x_61215:
        /* <DEDUP_REMOVED lines=16> */
.L_x_61221:
[----:B------:R-:W-:Y:S05]  /*cf70*/  BSYNC B3 ;  /* 0x0000000000037941 */ /* 0x000fea0003800000 */
.L_x_61220:
        /* <DEDUP_REMOVED lines=44> */
.L_x_61219:
[----:B------:R-:W-:Y:S05]  /*d240*/  BSYNC B2 ;  /* 0x0000000000027941 */ /* 0x000fea0003800000 */
.L_x_61218:
        /* <DEDUP_REMOVED lines=9> */
.L_x_61214:
[----:B------:R-:W-:Y:S05]  /*d2e0*/  BSYNC B1 ;  /* 0x0000000000017941 */ /* 0x000fea0003800000 */
.L_x_61213:
        /* <DEDUP_REMOVED lines=18> */
.L_x_61225:
[----:B------:R-:W-:-:S07]  /*d410*/  IMAD.MOV.U32 R3, RZ, RZ, R42 ;  /* 0x000000ffff037224 */ /* 0x000fce00078e002a */
.L_x_61226:
[----:B------:R-:W-:Y:S05]  /*d420*/  BSYNC B2 ;  /* 0x0000000000027941 */ /* 0x000fea0003800000 */
.L_x_61224:
        /* <DEDUP_REMOVED lines=16> */
.L_x_61230:
[----:B------:R-:W-:Y:S05]  /*d530*/  BSYNC B3 ;  /* 0x0000000000037941 */ /* 0x000fea0003800000 */
.L_x_61229:
        /* <DEDUP_REMOVED lines=44> */
.L_x_61228:
[----:B------:R-:W-:Y:S05]  /*d800*/  BSYNC B2 ;  /* 0x0000000000027941 */ /* 0x000fea0003800000 */
.L_x_61227:
        /* <DEDUP_REMOVED lines=9> */
.L_x_61223:
[----:B------:R-:W-:Y:S05]  /*d8a0*/  BSYNC B1 ;  /* 0x0000000000017941 */ /* 0x000fea0003800000 */
.L_x_61222:
        /* <DEDUP_REMOVED lines=18> */
.L_x_61234:
[----:B------:R-:W-:-:S07]  /*d9d0*/  MOV R2, R42 ;  /* 0x0000002a00027202 */ /* 0x000fce0000000f00 */
.L_x_61235:
[----:B------:R-:W-:Y:S05]  /*d9e0*/  BSYNC B2 ;  /* 0x0000000000027941 */ /* 0x000fea0003800000 */
.L_x_61233:
        /* <DEDUP_REMOVED lines=16> */
.L_x_61239:
[----:B------:R-:W-:Y:S05]  /*daf0*/  BSYNC B3 ;  /* 0x0000000000037941 */ /* 0x000fea0003800000 */
.L_x_61238:
        /* <DEDUP_REMOVED lines=44> */
.L_x_61237:
[----:B------:R-:W-:Y:S05]  /*ddc0*/  BSYNC B2 ;  /* 0x0000000000027941 */ /* 0x000fea0003800000 */
.L_x_61236:
        /* <DEDUP_REMOVED lines=9> */
.L_x_61232:
[----:B------:R-:W-:Y:S05]  /*de60*/  BSYNC B1 ;  /* 0x0000000000017941 */ /* 0x000fea0003800000 */
.L_x_61231:
        /* <DEDUP_REMOVED lines=18> */
.L_x_61243:
[----:B------:R-:W-:-:S07]  /*df90*/  IMAD.MOV.U32 R0, RZ, RZ, R42 ;  /* 0x000000ffff007224 */ /* 0x000fce00078e002a */
.L_x_61244:
[----:B------:R-:W-:Y:S05]  /*dfa0*/  BSYNC B2 ;  /* 0x0000000000027941 */ /* 0x000fea0003800000 */
.L_x_61242:
        /* <DEDUP_REMOVED lines=16> */
.L_x_61248:
[----:B------:R-:W-:Y:S05]  /*e0b0*/  BSYNC B3 ;  /* 0x0000000000037941 */ /* 0x000fea0003800000 */
.L_x_61247:
        /* <DEDUP_REMOVED lines=44> */
.L_x_61246:
[----:B------:R-:W-:Y:S05]  /*e380*/  BSYNC B2 ;  /* 0x0000000000027941 */ /* 0x000fea0003800000 */
.L_x_61245:
        /* <DEDUP_REMOVED lines=9> */
.L_x_61241:
[----:B------:R-:W-:Y:S05]  /*e420*/  BSYNC B1 ;  /* 0x0000000000017941 */ /* 0x000fea0003800000 */
.L_x_61240:
        /* <DEDUP_REMOVED lines=10> */
[----:B------:R-:W-:-:S05]  /*e4d0*/  IMAD.U32 R63, R2, 0x10000, RZ ;  /* 0x00010000023f7824 */ /* 0x000fca00078e00ff */
[----:B------:R-:W-:Y:S02]  /*e4e0*/  LOP3.LUT R64, R63, 0xff0000, RZ, 0xc0, !PT ;  /* 0x00ff00003f407812 */ /* 0x000fe400078ec0ff */
[----:B------:R-:W-:-:S04]  /*e4f0*/  LOP3.LUT R63, R0, 0xffff, RZ, 0xc0, !PT ;  /* 0x0000ffff003f7812 */ /* 0x000fc800078ec0ff */
[----:B------:R-:W-:Y:S02]  /*e500*/  LEA R63, R63, R64, 0x18 ;  /* 0x000000403f3f7211 */ /* 0x000fe400078ec0ff */
[----:B------:R-:W-:-:S05]  /*e510*/  LOP3.LUT R64, R3, 0xff, RZ, 0xc0, !PT ;  /* 0x000000ff03407812 */ /* 0x000fca00078ec0ff */
[----:B------:R-:W-:Y:S01]  /*e520*/  IMAD R63, R64, 0x100, R63 ;  /* 0x00000100403f7824 */ /* 0x000fe200078e023f */
[----:B------:R-:W-:Y:S01]  /*e530*/  LOP3.LUT R64, R4, 0xff, RZ, 0xc0, !PT ;  /* 0x000000ff04407812 */ /* 0x000fe200078ec0ff */
[----:B0-----:R-:W-:-:S03]  /*e540*/  IMAD.WIDE.U32 R54, R60, 0x4, R54 ;  /* 0x000000043c367825 */ /* 0x001fc600078e0036 */
[----:B------:R-:W-:-:S05]  /*e550*/  IADD3 R63, R63, R64, RZ ;  /* 0x000000403f3f7210 */ /* 0x000fca0007ffe0ff */
[----:B------:R0:W-:Y:S02]  /*e560*/  STG.E desc[UR6][R54.64], R63 ;  /* 0x0000003f36007986 */ /* 0x0001e4000c101906 */
.L_x_61250:
[----:B------:R-:W-:Y:S05]  /*e570*/  BSYNC B1 ;  /* 0x0000000000017941 */ /* 0x000fea0003800000 */
.L_x_61249:
        /* <DEDUP_REMOVED lines=21> */
.L_x_61254:
[----:B------:R-:W-:-:S07]  /*e6d0*/  MOV R4, R42 ;  /* 0x0000002a00047202 */ /* 0x000fce0000000f00 */
.L_x_61255:
[----:B------:R-:W-:Y:S05]  /*e6e0*/  BSYNC B2 ;  /* 0x0000000000027941 */ /* 0x000fea0003800000 */
.L_x_61253:
        /* <DEDUP_REMOVED lines=16> */
.L_x_61259:
[----:B------:R-:W-:Y:S05]  /*e7f0*/  BSYNC B3 ;  /* 0x0000000000037941 */ /* 0x000fea0003800000 */
.L_x_61258:
        /* <DEDUP_REMOVED lines=44> */
.L_x_61257:
[----:B------:R-:W-:Y:S05]  /*eac0*/  BSYNC B2 ;  /* 0x0000000000027941 */ /* 0x000fea0003800000 */
.L_x_61256:
        /* <DEDUP_REMOVED lines=9> */
.L_x_61252:
[----:B------:R-:W-:Y:S05]  /*eb60*/  BSYNC B1 ;  /* 0x0000000000017941 */ /* 0x000fea0003800000 */
.L_x_61251:
        /* <DEDUP_REMOVED lines=18> */
.L_x_61263:
[----:B------:R-:W-:-:S07]  /*ec90*/  IMAD.MOV.U32 R3, RZ, RZ, R42 ;  /* 0x000000ffff037224 */ /* 0x000fce00078e002a */
.L_x_61264:
[----:B------:R-:W-:Y:S05]  /*eca0*/  BSYNC B2 ;  /* 0x0000000000027941 */ /* 0x000fea0003800000 */
.L_x_61262:
        /* <DEDUP_REMOVED lines=16> */
.L_x_61268:
[----:B------:R-:W-:Y:S05]  /*edb0*/  BSYNC B3 ;  /* 0x0000000000037941 */ /* 0x000fea0003800000 */
.L_x_61267:
        /* <DEDUP_REMOVED lines=44> */
.L_x_61266:
[----:B------:R-:W-:Y:S05]  /*f080*/  BSYNC B2 ;  /* 0x0000000000027941 */ /* 0x000fea0003800000 */
.L_x_61265:
        /* <DEDUP_REMOVED lines=9> */
.L_x_61261:
[----:B------:R-:W-:Y:S05]  /*f120*/  BSYNC B1 ;  /* 0x0000000000017941 */ /* 0x000fea0003800000 */
.L_x_61260:
        /* <DEDUP_REMOVED lines=18> */
.L_x_61272:
[----:B------:R-:W-:-:S07]  /*f250*/  MOV R2, R42 ;  /* 0x0000002a00027202 */ /* 0x000fce0000000f00 */
.L_x_61273:
[----:B------:R-:W-:Y:S05]  /*f260*/  BSYNC B2 ;  /* 0x0000000000027941 */ /* 0x000fea0003800000 */
.L_x_61271:
        /* <DEDUP_REMOVED lines=16> */
.L_x_61277:
[----:B------:R-:W-:Y:S05]  /*f370*/  BSYNC B3 ;  /* 0x0000000000037941 */ /* 0x000fea0003800000 */
.L_x_61276:
        /* <DEDUP_REMOVED lines=44> */
.L_x_61275:
[----:B------:R-:W-:Y:S05]  /*f640*/  BSYNC B2 ;  /* 0x0000000000027941 */ /* 0x000fea0003800000 */
.L_x_61274:
        /* <DEDUP_REMOVED lines=9> */
.L_x_61270:
[----:B------:R-:W-:Y:S05]  /*f6e0*/  BSYNC B1 ;  /* 0x0000000000017941 */ /* 0x000fea0003800000 */
.L_x_61269:
        /* <DEDUP_REMOVED lines=18> */
.L_x_61281:
[----:B------:R-:W-:-:S07]  /*f810*/  IMAD.MOV.U32 R0, RZ, RZ, R42 ;  /* 0x000000ffff007224 */ /* 0x000fce00078e002a */
.L_x_61282:
[----:B------:R-:W-:Y:S05]  /*f820*/  BSYNC B2 ;  /* 0x0000000000027941 */ /* 0x000fea0003800000 */
.L_x_61280:
        /* <DEDUP_REMOVED lines=16> */
.L_x_61286:
[----:B------:R-:W-:Y:S05]  /*f930*/  BSYNC B3 ;  /* 0x0000000000037941 */ /* 0x000fea0003800000 */
.L_x_61285:
        /* <DEDUP_REMOVED lines=44> */
.L_x_61284:
[----:B------:R-:W-:Y:S05]  /*fc00*/  BSYNC B2 ;  /* 0x0000000000027941 */ /* 0x000fea0003800000 */
.L_x_61283:
        /* <DEDUP_REMOVED lines=9> */
.L_x_61279:
[----:B------:R-:W-:Y:S05]  /*fca0*/  BSYNC B1 ;  /* 0x0000000000017941 */ /* 0x000fea0003800000 */
.L_x_61278:
[----:B------:R-:W-:Y:S01]  /*fcb0*/  IMAD.WIDE.U32 R56, R62, 0x10, R170 ;  /* 0x000000103e387825 */ /* 0x000fe200078e00aa */
[----:B------:R-:W0:Y:S01]  /*fcc0*/  @P3 LDC.64 R52, c[0x0][0x220] ;  /* 0x00008800ff343b82 */ /* 0x000e220000000a00 */
[----:B------:R-:W-:Y:S02]  /*fcd0*/  BSSY B1, `(.L_x_61287) ;  /* 0x0000010000017945 */ /* 0x000fe40003800000 */
[----:B------:R-:W-:Y:S01]  /*fce0*/  VIADD R60, R58, 0x120 ;  /* 0x000001203a3c7836 */ /* 0x000fe20000000000 */
[----:B------:R1:W-:Y:S04]  /*fcf0*/  STG.E.128 desc[UR6][R56.64], R100 ;  /* 0x0000006438007986 */ /* 0x0003e8000c101d06 */
[----:B------:R-:W2:Y:S01]  /*fd00*/  @P0 LDC.64 R54, c[0x0][0x230] ;  /* 0x00008c00ff360b82 */ /* 0x000ea20000000a00 */
[----:B------:R-:W-:Y:S05]  /*fd10*/  @!P3 BRA `(.L_x_61288) ;  /* 0x00000000002cb947 */ /* 0x000fea0003800000 */
[----:B-1----:R-:W1:Y:S02]  /*fd20*/  LDC.64 R56, c[0x0][0x240] ;  /* 0x00009000ff387b82 */ /* 0x002e640000000a00 */
[----:B-1----:R-:W-:Y:S01]  /*fd30*/  IMAD.WIDE.U32 R56, R39, 0x4, R56 ;  /* 0x0000000427387825 */ /* 0x002fe200078e0038 */
[----:B------:R-:W-:-:S04]  /*fd40*/  SHF.L.U32 R39, R2, 0x10, RZ ;  /* 0x0000001002277819 */ /* 0x000fc800000006ff */
[----:B------:R-:W-:Y:S02]  /*fd50*/  LOP3.LUT R62, R39, 0xff0000, RZ, 0xc0, !PT ;  /* 0x00ff0000273e7812 */ /* 0x000fe400078ec0ff */
[----:B------:R-:W-:-:S05]  /*fd60*/  LOP3.LUT R39, R0, 0xffff, RZ, 0xc0, !PT ;  /* 0x0000ffff00277812 */ /* 0x000fca00078ec0ff */
[----:B------:R-:W-:Y:S01]  /*fd70*/  IMAD R39, R39, 0x1000000, R62 ;  /* 0x0100000027277824 */ /* 0x000fe200078e023e */
[----:B------:R-:W-:-:S04]  /*fd80*/  LOP3.LUT R62, R3, 0xff, RZ, 0xc0, !PT ;  /* 0x000000ff033e7812 */ /* 0x000fc800078ec0ff */
[----:B------:R-:W-:Y:S02]  /*fd90*/  LEA R39, R62, R39, 0x8 ;  /* 0x000000273e277211 */ /* 0x000fe400078e40ff */
[----:B------:R-:W-:-:S05]  /*fda0*/  LOP3.LUT R62, R4, 0xff, RZ, 0xc0, !PT ;  /* 0x000000ff043e7812 */ /* 0x000fca00078ec0ff */
[----:B------:R-:W-:-:S05]  /*fdb0*/  IMAD.IADD R39, R39, 0x1, R62 ;  /* 0x0000000127277824 */ /* 0x000fca00078e023e */
[----:B------:R3:W-:Y:S02]  /*fdc0*/  STG.E desc[UR6][R56.64], R39 ;  /* 0x0000002738007986 */ /* 0x0007e4000c101906 */
.L_x_61288:
[----:B------:R-:W-:Y:S05]  /*fdd0*/  BSYNC B1 ;  /* 0x0000000000017941 */ /* 0x000fea0003800000 */
.L_x_61287:
[----:B---3--:R-:W-:Y:S01]  /*fde0*/  IADD3 R39, R59, 0x120, RZ ;  /* 0x000001203b277810 */ /* 0x008fe20007ffe0ff */
[----:B--2---:R-:W-:-:S04]  /*fdf0*/  @P0 IMAD.WIDE.U32 R54, R60, 0x10, R54 ;  /* 0x000000103c360825 */ /* 0x004fc800078e0036 */
[----:B0-----:R-:W-:Y:S01]  /*fe00*/  @P3 IMAD.WIDE.U32 R52, R39, 0x10, R52 ;  /* 0x0000001027343825 */ /* 0x001fe200078e0034 */
[----:B------:R-:W2:Y:S04]  /*fe10*/  @P0 LDG.E.128 R44, desc[UR6][R54.64] ;  /* 0x00000006362c0981 */ /* 0x000ea8000c1e1d00 */
[----:B-----5:R0:W5:Y:S01]  /*fe20*/  @P3 LDG.E.128 R48, desc[UR6][R52.64] ;  /* 0x0000000634303981 */ /* 0x020162000c1e1d00 */
[----:B------:R-:W-:Y:S01]  /*fe30*/  @!P4 ISETP.NE.U32.AND P1, PT, R150, RZ, PT ;  /* 0x000000ff9600c20c */ /* 0x000fe20003f25070 */
[----:B------:R-:W-:Y:S01]  /*fe40*/  BSSY B1, `(.L_x_61289) ;  /* 0x000005a000017945 */ /* 0x000fe20003800000 */
[----:B-1----:R-:W-:Y:S02]  /*fe50*/  @!P4 IMAD.MOV.U32 R56, RZ, RZ, R61 ;  /* 0x000000ffff38c224 */ /* 0x002fe400078e003d */
        /* <DEDUP_REMOVED lines=15> */
.L_x_61292:
[----:B------:R-:W-:-:S07]  /*ff50*/  MOV R4, R42 ;  /* 0x0000002a00047202 */ /* 0x000fce0000000f00 */
.L_x_61293:
[----:B------:R-:W-:Y:S05]  /*ff60*/  BSYNC B2 ;  /* 0x0000000000027941 */ /* 0x000fea0003800000 */
.L_x_61291:
        /* <DEDUP_REMOVED lines=16> */
.L_x_61297:
[----:B------:R-:W-:Y:S05]  /*10070*/  BSYNC B3 ;  /* 0x0000000000037941 */ /* 0x000fea0003800000 */
.L_x_61296:
        /* <DEDUP_REMOVED lines=44> */
.L_x_61295:
[----:B------:R-:W-:Y:S05]  /*10340*/  BSYNC B2 ;  /* 0x0000000000027941 */ /* 0x000fea0003800000 */
.L_x_61294:
        /* <DEDUP_REMOVED lines=9> */
.L_x_61290:
[----:B------:R-:W-:Y:S05]  /*103e0*/  BSYNC B1 ;  /* 0x0000000000017941 */ /* 0x000fea0003800000 */
.L_x_61289:
        /* <DEDUP_REMOVED lines=18> */
.L_x_61301:
[----:B------:R-:W-:-:S07]  /*10510*/  IMAD.MOV.U32 R3, RZ, RZ, R42 ;  /* 0x000000ffff037224 */ /* 0x000fce00078e002a */
.L_x_61302:
[----:B------:R-:W-:Y:S05]  /*10520*/  BSYNC B2 ;  /* 0x0000000000027941 */ /* 0x000fea0003800000 */
.L_x_61300:
        /* <DEDUP_REMOVED lines=16> */
.L_x_61306:
[----:B------:R-:W-:Y:S05]  /*10630*/  BSYNC B3 ;  /* 0x0000000000037941 */ /* 0x000fea0003800000 */
.L_x_61305:
        /* <DEDUP_REMOVED lines=44> */
.L_x_61304:
[----:B------:R-:W-:Y:S05]  /*10900*/  BSYNC B2 ;  /* 0x0000000000027941 */ /* 0x000fea0003800000 */
.L_x_61303:
        /* <DEDUP_REMOVED lines=9> */
.L_x_61299:
[----:B------:R-:W-:Y:S05]  /*109a0*/  BSYNC B1 ;  /* 0x0000000000017941 */ /* 0x000fea0003800000 */
.L_x_61298:
        /* <DEDUP_REMOVED lines=18> */
.L_x_61310:
[----:B------:R-:W-:-:S07]  /*10ad0*/  MOV R2, R42 ;  /* 0x0000002a00027202 */ /* 0x000fce0000000f00 */
.L_x_61311:
[----:B------:R-:W-:Y:S05]  /*10ae0*/  BSYNC B2 ;  /* 0x0000000000027941 */ /* 0x000fea0003800000 */
.L_x_61309:
        /* <DEDUP_REMOVED lines=16> */
.L_x_61315:
[----:B------:R-:W-:Y:S05]  /*10bf0*/  BSYNC B3 ;  /* 0x0000000000037941 */ /* 0x000fea0003800000 */
.L_x_61314:
        /* <DEDUP_REMOVED lines=44> */
.L_x_61313:
[----:B------:R-:W-:Y:S05]  /*10ec0*/  BSYNC B2 ;  /* 0x0000000000027941 */ /* 0x000fea0003800000 */
.L_x_61312:
        /* <DEDUP_REMOVED lines=9> */
.L_x_61308:
[----:B------:R-:W-:Y:S05]  /*10f60*/  BSYNC B1 ;  /* 0x0000000000017941 */ /* 0x000fea0003800000 */
.L_x_61307:
        /* <DEDUP_REMOVED lines=18> */
.L_x_61319:
[----:B------:R-:W-:-:S07]  /*11090*/  IMAD.MOV.U32 R0, RZ, RZ, R42 ;  /* 0x000000ffff007224 */ /* 0x000fce00078e002a */
.L_x_61320:
[----:B------:R-:W-:Y:S05]  /*110a0*/  BSYNC B2 ;  /* 0x0000000000027941 */ /* 0x000fea0003800000 */
.L_x_61318:
        /* <DEDUP_REMOVED lines=16> */
.L_x_61324:
[----:B------:R-:W-:Y:S05]  /*111b0*/  BSYNC B3 ;  /* 0x0000000000037941 */ /* 0x000fea0003800000 */
.L_x_61323:
        /* <DEDUP_REMOVED lines=44> */
.L_x_61322:
[----:B------:R-:W-:Y:S05]  /*11480*/  BSYNC B2 ;  /* 0x0000000000027941 */ /* 0x000fea0003800000 */
.L_x_61321:
        /* <DEDUP_REMOVED lines=9> */
.L_x_61317:
[----:B------:R-:W-:Y:S05]  /*11520*/  BSYNC B1 ;  /* 0x0000000000017941 */ /* 0x000fea0003800000 */
.L_x_61316:
[----:B------:R-:W-:Y:S01]  /*11530*/  IMAD.WIDE.U32 R56, R60, 0x10, R170 ;  /* 0x000000103c387825 */ /* 0x000fe200078e00aa */
[----:B------:R-:W0:Y:S01]  /*11540*/  @P0 LDC.64 R54, c[0x0][0x230] ;  /* 0x00008c00ff360b82 */ /* 0x000e220000000a00 */
[----:B------:R-:W-:Y:S02]  /*11550*/  BSSY B1, `(.L_x_61325) ;  /* 0x0000011000017945 */ /* 0x000fe40003800000 */
[----:B------:R-:W-:Y:S01]  /*11560*/  VIADD R62, R58, 0x140 ;  /* 0x000001403a3e7836 */ /* 0x000fe20000000000 */
[----:B------:R1:W-:Y:S04]  /*11570*/  STG.E.128 desc[UR6][R56.64], R96 ;  /* 0x0000006038007986 */ /* 0x0003e8000c101d06 */
[----:B------:R-:W2:Y:S01]  /*11580*/  @P3 LDC.64 R52, c[0x0][0x220] ;  /* 0x00008800ff343b82 */ /* 0x000ea20000000a00 */
[----:B0-----:R-:W-:Y:S01]  /*11590*/  @P0 IMAD.WIDE.U32 R54, R62, 0x10, R54 ;  /* 0x000000103e360825 */ /* 0x001fe200078e0036 */
[----:B-1----:R-:W-:Y:S06]  /*115a0*/  @!P3 BRA `(.L_x_61326) ;  /* 0x00000000002cb947 */ /* 0x002fec0003800000 */
[----:B------:R-:W0:Y:S02]  /*115b0*/  LDC.64 R56, c[0x0][0x240] ;  /* 0x00009000ff387b82 */ /* 0x000e240000000a00 */
[----:B0-----:R-:W-:Y:S01]  /*115c0*/  IMAD.WIDE.U32 R56, R39, 0x4, R56 ;  /* 0x0000000427387825 */ /* 0x001fe200078e0038 */
        /* <DEDUP_REMOVED lines=9> */
.L_x_61326:
[----:B------:R-:W-:Y:S05]  /*11660*/  BSYNC B1 ;  /* 0x0000000000017941 */ /* 0x000fea0003800000 */
.L_x_61325:
[----:B------:R-:W3:Y:S01]  /*11670*/  @P0 LDG.E.128 R44, desc[UR6][R54.64] ;  /* 0x00000006362c0981 */ /* 0x000ee2000c1e1d00 */
[----:B------:R-:W-:Y:S02]  /*11680*/  IADD3 R66, R59, 0x140, RZ ;  /* 0x000001403b427810 */ /* 0x000fe40007ffe0ff */
[----:B------:R-:W-:-:S03]  /*11690*/  @!P4 ISETP.NE.U32.AND P1, PT, R150, RZ, PT ;  /* 0x000000ff9600c20c */ /* 0x000fc60003f25070 */
[----:B--2---:R-:W-:Y:S01]  /*116a0*/  @P3 IMAD.WIDE.U32 R52, R66, 0x10, R52 ;  /* 0x0000001042343825 */ /* 0x004fe200078e0034 */
[----:B------:R-:W-:Y:S01]  /*116b0*/  @!P4 ISETP.NE.AND.EX P1, PT, R151, RZ, PT, P1 ;  /* 0x000000ff9700c20c */ /* 0x000fe20003f25310 */
[----:B------:R-:W-:Y:S02]  /*116c0*/  BSSY B1, `(.L_x_61327) ;  /* 0x000005a000017945 */ /* 0x000fe40003800000 */
[----:B0-----:R-:W-:Y:S01]  /*116d0*/  @!P4 IMAD.MOV.U32 R39, RZ, RZ, R61 ;  /* 0x000000ffff27c224 */ /* 0x001fe200078e003d */
[----:B-----5:R3:W5:Y:S02]  /*116e0*/  @P3 LDG.E.128 R48, desc[UR6][R52.64] ;  /* 0x0000000634303981 */ /* 0x020764000c1e1d00 */
[----:B---3--:R-:W-:Y:S01]  /*116f0*/  @!P4 FSEL R52, R44, RZ, P1 ;  /* 0x000000ff2c34c208 */ /* 0x008fe20000800000 */
[----:B------:R-:W-:Y:S06]  /*11700*/  @!P4 BRA `(.L_x_61328) ;  /* 0x000000040054c947 */ /* 0x000fec0003800000 */
        /* <DEDUP_REMOVED lines=12> */
.L_x_61330:
[----:B------:R-:W-:-:S07]  /*117d0*/  MOV R4, R42 ;  /* 0x0000002a00047202 */ /* 0x000fce0000000f00 */
.L_x_61331:
[----:B------:R-:W-:Y:S05]  /*117e0*/  BSYNC B2 ;  /* 0x0000000000027941 */ /* 0x000fea0003800000 */
.L_x_61329:
        /* <DEDUP_REMOVED lines=16> */
.L_x_61335:
[----:B------:R-:W-:Y:S05]  /*118f0*/  BSYNC B3 ;  /* 0x0000000000037941 */ /* 0x000fea0003800000 */
.L_x_61334:
        /* <DEDUP_REMOVED lines=44> */
.L_x_61333:
[----:B------:R-:W-:Y:S05]  /*11bc0*/  BSYNC B2 ;  /* 0x0000000000027941 */ /* 0x000fea0003800000 */
.L_x_61332:
[----:B------:R-:W-:Y:S01]  /*11bd0*/  I2FP.F32.U32 R4, R4 ;  /* 0x0000000400047245 */ /* 0x000fe20000201000 */
[----:B------:R-:W-:-:S04]  /*11be0*/  IMAD.MOV.U32 R53, RZ, RZ, 0x2f800000 ;  /* 0x2f800000ff357424 */ /* 0x000fc800078e00ff */
[----:B------:R-:W-:-:S05]  /*11bf0*/  FFMA.FTZ R4, R4, R53, 1.1641532182693481445e-10 ;  /* 0x2f00000004047423 */ /* 0x000fca0000010035 */
[----:B------:R-:W-:Y:S01]  /*11c00*/  FSETP.GTU.FTZ.AND P1, PT, R4, UR9, PT ;  /* 0x0000000904007c0b */ /* 0x000fe2000bf3c000 */
[----:B-----5:R-:W-:-:S04]  /*11c10*/  FMUL.FTZ R4, R48, UR11 ;  /* 0x0000000b30047c20 */ /* 0x020fc80008410000 */
[----:B------:R-:W-:-:S05]  /*11c20*/  FMUL.FTZ R4, R4, UR10 ;  /* 0x0000000a04047c20 */ /* 0x000fca0008410000 */
[----:B------:R-:W-:Y:S02]  /*11c30*/  FSEL R52, R4, RZ, !P1 ;  /* 0x000000ff04347208 */ /* 0x000fe40004800000 */
[----:B------:R-:W-:-:S03]  /*11c40*/  SEL R4, RZ, 0x1, P1 ;  /* 0x00000001ff047807 */ /* 0x000fc60000800000 */
[----:B------:R-:W-:-:S07]  /*11c50*/  @P0 FADD.FTZ R52, R44, R52 ;  /* 0x000000342c340221 */ /* 0x000fce0000010000 */
.L_x_61328:
[----:B------:R-:W-:Y:S05]  /*11c60*/  BSYNC B1 ;  /* 0x0000000000017941 */ /* 0x000fea0003800000 */
.L_x_61327:
        /* <DEDUP_REMOVED lines=18> */
.L_x_61339:
[----:B------:R-:W-:-:S07]  /*11d90*/  IMAD.MOV.U32 R3, RZ, RZ, R42 ;  /* 0x000000ffff037224 */ /* 0x000fce00078e002a */
.L_x_61340:
[----:B------:R-:W-:Y:S05]  /*11da0*/  BSYNC B2 ;  /* 0x0000000000027941 */ /* 0x000fea0003800000 */
.L_x_61338:
        /* <DEDUP_REMOVED lines=16> */
.L_x_61344:
[----:B------:R-:W-:Y:S05]  /*11eb0*/  BSYNC B3 ;  /* 0x0000000000037941 */ /* 0x000fea0003800000 */
.L_x_61343:
        /* <DEDUP_REMOVED lines=44> */
.L_x_61342:
[----:B------:R-:W-:Y:S05]  /*12180*/  BSYNC B2 ;  /* 0x0000000000027941 */ /* 0x000fea0003800000 */
.L_x_61341:
[----:B------:R-:W-:Y:S01]  /*12190*/  HFMA2.MMA R54, -RZ, RZ, 0.1171875, 0 ;  /* 0x2f800000ff367435 */ /* 0x000fe200000001ff */
[----:B------:R-:W-:-:S09]  /*121a0*/  I2FP.F32.U32 R3, R3 ;  /* 0x0000000300037245 */ /* 0x000fd20000201000 */
[----:B------:R-:W-:-:S05]  /*121b0*/  FFMA.FTZ R3, R3, R54, 1.1641532182693481445e-10 ;  /* 0x2f00000003037423 */ /* 0x000fca0000010036 */
[----:B------:R-:W-:Y:S01]  /*121c0*/  FSETP.GTU.FTZ.AND P1, PT, R3, UR9, PT ;  /* 0x0000000903007c0b */ /* 0x000fe2000bf3c000 */
[----:B-----5:R-:W-:-:S04]  /*121d0*/  FMUL.FTZ R3, R49, UR11 ;  /* 0x0000000b31037c20 */ /* 0x020fc80008410000 */
[----:B------:R-:W-:-:S05]  /*121e0*/  FMUL.FTZ R3, R3, UR10 ;  /* 0x0000000a03037c20 */ /* 0x000fca0008410000 */
[----:B------:R-:W-:Y:S02]  /*121f0*/  FSEL R53, R3, RZ, !P1 ;  /* 0x000000ff03357208 */ /* 0x000fe40004800000 */
[----:B------:R-:W-:-:S03]  /*12200*/  SEL R3, RZ, 0x1, P1 ;  /* 0x00000001ff037807 */ /* 0x000fc60000800000 */
[----:B------:R-:W-:-:S07]  /*12210*/  @P0 FADD.FTZ R53, R45, R53 ;  /* 0x000000352d350221 */ /* 0x000fce0000010000 */
.L_x_61337:
[----:B------:R-:W-:Y:S05]  /*12220*/  BSYNC B1 ;  /* 0x0000000000017941 */ /* 0x000fea0003800000 */
.L_x_61336:
        /* <DEDUP_REMOVED lines=18> */
.L_x_61348:
[----:B------:R-:W-:-:S07]  /*12350*/  MOV R2, R42 ;  /* 0x0000002a00027202 */ /* 0x000fce0000000f00 */
.L_x_61349:
[----:B------:R-:W-:Y:S05]  /*12360*/  BSYNC B2 ;  /* 0x0000000000027941 */ /* 0x000fea0003800000 */
.L_x_61347:
        /* <DEDUP_REMOVED lines=16> */
.L_x_61353:
[----:B------:R-:W-:Y:S05]  /*12470*/  BSYNC B3 ;  /* 0x0000000000037941 */ /* 0x000fea0003800000 */
.L_x_61352:
        /* <DEDUP_REMOVED lines=44> */
.L_x_61351:
[----:B------:R-:W-:Y:S05]  /*12740*/  BSYNC B2 ;  /* 0x0000000000027941 */ /* 0x000fea0003800000 */
.L_x_61350:
        /* <DEDUP_REMOVED lines=9> */
.L_x_61346:
[----:B------:R-:W-:Y:S05]  /*127e0*/  BSYNC B1 ;  /* 0x0000000000017941 */ /* 0x000fea0003800000 */
.L_x_61345:
        /* <DEDUP_REMOVED lines=18> */
.L_x_61357:
[----:B------:R-:W-:-:S07]  /*12910*/  IMAD.MOV.U32 R0, RZ, RZ, R42 ;  /* 0x000000ffff007224 */ /* 0x000fce00078e002a */
.L_x_61358:
[----:B------:R-:W-:Y:S05]  /*12920*/  BSYNC B2 ;  /* 0x0000000000027941 */ /* 0x000fea0003800000 */
.L_x_61356:
        /* <DEDUP_REMOVED lines=16> */
.L_x_61362:
[----:B------:R-:W-:Y:S05]  /*12a30*/  BSYNC B3 ;  /* 0x0000000000037941 */ /* 0x000fea0003800000 */
.L_x_61361:
        /* <DEDUP_REMOVED lines=44> */
.L_x_61360:
[----:B------:R-:W-:Y:S05]  /*12d00*/  BSYNC B2 ;  /* 0x0000000000027941 */ /* 0x000fea0003800000 */
.L_x_61359:
        /* <DEDUP_REMOVED lines=9> */
.L_x_61355:
[----:B------:R-:W-:Y:S05]  /*12da0*/  BSYNC B1 ;  /* 0x0000000000017941 */ /* 0x000fea0003800000 */
.L_x_61354:
        /* <DEDUP_REMOVED lines=8> */
[----:B------:R-:W0:Y:S01]  /*12e30*/  LDC.64 R62, c[0x0][0x240] ;  /* 0x00009000ff3e7b82 */ /* 0x000e220000000a00 */
[----:B------:R-:W-:-:S04]  /*12e40*/  SHF.L.U32 R64, R2, 0x10, RZ ;  /* 0x0000001002407819 */ /* 0x000fc800000006ff */
[----:B------:R-:W-:Y:S02]  /*12e50*/  LOP3.LUT R67, R64, 0xff0000, RZ, 0xc0, !PT ;  /* 0x00ff000040437812 */ /* 0x000fe400078ec0ff */
[----:B------:R-:W-:-:S05]  /*12e60*/  LOP3.LUT R64, R0, 0xffff, RZ, 0xc0, !PT ;  /* 0x0000ffff00407812 */ /* 0x000fca00078ec0ff */
[----:B------:R-:W-:Y:S01]  /*12e70*/  IMAD R64, R64, 0x1000000, R67 ;  /* 0x0100000040407824 */ /* 0x000fe200078e0243 */
[----:B------:R-:W-:-:S04]  /*12e80*/  LOP3.LUT R67, R3, 0xff, RZ, 0xc0, !PT ;  /* 0x000000ff03437812 */ /* 0x000fc800078ec0ff */
[----:B------:R-:W-:Y:S02]  /*12e90*/  LEA R64, R67, R64, 0x8 ;  /* 0x0000004043407211 */ /* 0x000fe400078e40ff */
[----:B------:R-:W-:Y:S01]  /*12ea0*/  LOP3.LUT R67, R4, 0xff, RZ, 0xc0, !PT ;  /* 0x000000ff04437812 */ /* 0x000fe200078ec0ff */
[----:B0-----:R-:W-:-:S04]  /*12eb0*/  IMAD.WIDE.U32 R62, R66, 0x4, R62 ;  /* 0x00000004423e7825 */ /* 0x001fc800078e003e */
[----:B------:R-:W-:-:S05]  /*12ec0*/  IMAD.IADD R67, R64, 0x1, R67 ;  /* 0x0000000140437824 */ /* 0x000fca00078e0243 */
[----:B------:R0:W-:Y:S02]  /*12ed0*/  STG.E desc[UR6][R62.64], R67 ;  /* 0x000000433e007986 */ /* 0x0001e4000c101906 */
.L_x_61364:
[----:B------:R-:W-:Y:S05]  /*12ee0*/  BSYNC B1 ;  /* 0x0000000000017941 */ /* 0x000fea0003800000 */
.L_x_61363:
[----:B------:R-:W-:Y:S01]  /*12ef0*/  IADD3 R64, R59, 0x160, RZ ;  /* 0x000001603b407810 */ /* 0x000fe20007ffe0ff */
[----:B------:R-:W3:Y:S04]  /*12f00*/  @P0 LDG.E.128 R44, desc[UR6][R60.64] ;  /* 0x000000063c2c0981 */ /* 0x000ee8000c1e1d00 */
[----:B--2---:R-:W-:-:S05]  /*12f10*/  @P3 IMAD.WIDE.U32 R56, R64, 0x10, R56 ;  /* 0x0000001040383825 */ /* 0x004fca00078e0038 */
[----:B-----5:R1:W5:Y:S01]  /*12f20*/  @P3 LDG.E.128 R48, desc[UR6][R56.64] ;  /* 0x0000000638303981 */ /* 0x020362000c1e1d00 */
[----:B------:R-:W-:Y:S01]  /*12f30*/  @!P4 ISETP.NE.U32.AND P1, PT, R150, RZ, PT ;  /* 0x000000ff9600c20c */ /* 0x000fe20003f25070 */
[----:B------:R-:W-:Y:S01]  /*12f40*/  BSSY B1, `(.L_x_61365) ;  /* 0x000005a000017945 */ /* 0x000fe20003800000 */
[----:B0-----:R-:W-:Y:S02]  /*12f50*/  @!P4 IMAD.MOV.U32 R62, RZ, RZ, R65 ;  /* 0x000000ffff3ec224 */ /* 0x001fe400078e0041 */
[----:B------:R-:W-:-:S04]  /*12f60*/  @!P4 ISETP.NE.AND.EX P1, PT, R151, RZ, PT, P1 ;  /* 0x000000ff9700c20c */ /* 0x000fc80003f25310 */
[----:B---3--:R-:W-:Y:S01]  /*12f70*/  @!P4 FSEL R72, R44, RZ, P1 ;  /* 0x000000ff2c48c208 */ /* 0x008fe20000800000 */
        /* <DEDUP_REMOVED lines=13> */
.L_x_61368:
[----:B------:R-:W-:-:S07]  /*13050*/  MOV R4, R42 ;  /* 0x0000002a00047202 */ /* 0x000fce0000000f00 */
.L_x_61369:
[----:B------:R-:W-:Y:S05]  /*13060*/  BSYNC B2 ;  /* 0x0000000000027941 */ /* 0x000fea0003800000 */
.L_x_61367:
        /* <DEDUP_REMOVED lines=16> */
.L_x_61373:
[----:B------:R-:W-:Y:S05]  /*13170*/  BSYNC B3 ;  /* 0x0000000000037941 */ /* 0x000fea0003800000 */
.L_x_61372:
        /* <DEDUP_REMOVED lines=44> */
.L_x_61371:
[----:B------:R-:W-:Y:S05]  /*13440*/  BSYNC B2 ;  /* 0x0000000000027941 */ /* 0x000fea0003800000 */
.L_x_61370:
        /* <DEDUP_REMOVED lines=9> */
.L_x_61366:
[----:B------:R-:W-:Y:S05]  /*134e0*/  BSYNC B1 ;  /* 0x0000000000017941 */ /* 0x000fea0003800000 */
.L_x_61365:
        /* <DEDUP_REMOVED lines=18> */
.L_x_61377:
[----:B------:R-:W-:-:S07]  /*13610*/  IMAD.MOV.U32 R3, RZ, RZ, R42 ;  /* 0x000000ffff037224 */ /* 0x000fce00078e002a */
.L_x_61378:
[----:B------:R-:W-:Y:S05]  /*13620*/  BSYNC B2 ;  /* 0x0000000000027941 */ /* 0x000fea0003800000 */
.L_x_61376:
        /* <DEDUP_REMOVED lines=16> */
.L_x_61382:
[----:B------:R-:W-:Y:S05]  /*13730*/  BSYNC B3 ;  /* 0x0000000000037941 */ /* 0x000fea0003800000 */
.L_x_61381:
        /* <DEDUP_REMOVED lines=44> */
.L_x_61380:
[----:B------:R-:W-:Y:S05]  /*13a00*/  BSYNC B2 ;  /* 0x0000000000027941 */ /* 0x000fea0003800000 */
.L_x_61379:
        /* <DEDUP_REMOVED lines=9> */
.L_x_61375:
[----:B------:R-:W-:Y:S05]  /*13aa0*/  BSYNC B1 ;  /* 0x0000000000017941 */ /* 0x000fea0003800000 */
.L_x_61374:
        /* <DEDUP_REMOVED lines=18> */
.L_x_61386:
[----:B------:R-:W-:-:S07]  /*13bd0*/  MOV R2, R42 ;  /* 0x0000002a00027202 */ /* 0x000fce0000000f00 */
.L_x_61387:
[----:B------:R-:W-:Y:S05]  /*13be0*/  BSYNC B2 ;  /* 0x0000000000027941 */ /* 0x000fea0003800000 */
.L_x_61385:
        /* <DEDUP_REMOVED lines=16> */
.L_x_61391:
[----:B------:R-:W-:Y:S05]  /*13cf0*/  BSYNC B3 ;  /* 0x0000000000037941 */ /* 0x000fea0003800000 */
.L_x_61390:
        /* <DEDUP_REMOVED lines=44> */
.L_x_61389:
[----:B------:R-:W-:Y:S05]  /*13fc0*/  BSYNC B2 ;  /* 0x0000000000027941 */ /* 0x000fea0003800000 */
.L_x_61388:
        /* <DEDUP_REMOVED lines=9> */
.L_x_61384:
[----:B------:R-:W-:Y:S05]  /*14060*/  BSYNC B1 ;  /* 0x0000000000017941 */ /* 0x000fea0003800000 */
.L_x_61383:
        /* <DEDUP_REMOVED lines=18> */
.L_x_61395:
[----:B------:R-:W-:-:S07]  /*14190*/  IMAD.MOV.U32 R0, RZ, RZ, R42 ;  /* 0x000000ffff007224 */ /* 0x000fce00078e002a */
.L_x_61396:
[----:B------:R-:W-:Y:S05]  /*141a0*/  BSYNC B2 ;  /* 0x0000000000027941 */ /* 0x000fea0003800000 */
.L_x_61394:
        /* <DEDUP_REMOVED lines=16> */
.L_x_61400:
[----:B------:R-:W-:Y:S05]  /*142b0*/  BSYNC B3 ;  /* 0x0000000000037941 */ /* 0x000fea0003800000 */
.L_x_61399:
        /* <DEDUP_REMOVED lines=44> */
.L_x_61398:
[----:B------:R-:W-:Y:S05]  /*14580*/  BSYNC B2 ;  /* 0x0000000000027941 */ /* 0x000fea0003800000 */
.L_x_61397:
        /* <DEDUP_REMOVED lines=9> */
.L_x_61393:
[----:B------:R-:W-:Y:S05]  /*14620*/  BSYNC B1 ;  /* 0x0000000000017941 */ /* 0x000fea0003800000 */
.L_x_61392:
[----:B------:R-:W-:Y:S01]  /*14630*/  IMAD.WIDE.U32 R60, R39, 0x10, R170 ;  /* 0x00000010273c7825 */ /* 0x000fe200078e00aa */
[----:B------:R-:W0:Y:S01]  /*14640*/  @P0 LDC.64 R56, c[0x0][0x230] ;  /* 0x00008c00ff380b82 */ /* 0x000e220000000a00 */
[----:B------:R-:W-:Y:S03]  /*14650*/  BSSY B1, `(.L_x_61401) ;  /* 0x000000e000017945 */ /* 0x000fe60003800000 */
[----:B------:R1:W-:Y:S01]  /*14660*/  STG.E.128 desc[UR6][R60.64], R72 ;  /* 0x000000483c007986 */ /* 0x0003e2000c101d06 */
[----:B------:R-:W-:Y:S05]  /*14670*/  @!P3 BRA `(.L_x_61402) ;  /* 0x00000000002cb947 */ /* 0x000fea0003800000 */
[----:B-1----:R-:W1:Y:S01]  /*14680*/  LDC.64 R60, c[0x0][0x240] ;  /* 0x00009000ff3c7b82 */ /* 0x002e620000000a00 */
[----:B------:R-:W-:Y:S02]  /*14690*/  IMAD.U32 R39, R2, 0x10000, RZ ;  /* 0x0001000002277824 */ /* 0x000fe400078e00ff */
[----:B-1----:R-:W-:-:S03]  /*146a0*/  IMAD.WIDE.U32 R60, R64, 0x4, R60 ;  /* 0x00000004403c7825 */ /* 0x002fc600078e003c */
[----:B------:R-:W-:Y:S02]  /*146b0*/  LOP3.LUT R64, R39, 0xff0000, RZ, 0xc0, !PT ;  /* 0x00ff000027407812 */ /* 0x000fe400078ec0ff */
[----:B------:R-:W-:-:S04]  /*146c0*/  LOP3.LUT R39, R0, 0xffff, RZ, 0xc0, !PT ;  /* 0x0000ffff00277812 */ /* 0x000fc800078ec0ff */
[----:B------:R-:W-:Y:S02]  /*146d0*/  LEA R39, R39, R64, 0x18 ;  /* 0x0000004027277211 */ /* 0x000fe400078ec0ff */
[----:B------:R-:W-:-:S05]  /*146e0*/  LOP3.LUT R64, R3, 0xff, RZ, 0xc0, !PT ;  /* 0x000000ff03407812 */ /* 0x000fca00078ec0ff */
[----:B------:R-:W-:Y:S01]  /*146f0*/  IMAD R39, R64, 0x100, R39 ;  /* 0x0000010040277824 */ /* 0x000fe200078e0227 */
[----:B------:R-:W-:-:S04]  /*14700*/  LOP3.LUT R64, R4, 0xff, RZ, 0xc0, !PT ;  /* 0x000000ff04407812 */ /* 0x000fc800078ec0ff */
[----:B------:R-:W-:-:S05]  /*14710*/  IADD3 R39, R39, R64, RZ ;  /* 0x0000004027277210 */ /* 0x000fca0007ffe0ff */
[----:B------:R2:W-:Y:S02]  /*14720*/  STG.E desc[UR6][R60.64], R39 ;  /* 0x000000273c007986 */ /* 0x0005e4000c101906 */
.L_x_61402:
[----:B------:R-:W-:Y:S05]  /*14730*/  BSYNC B1 ;  /* 0x0000000000017941 */ /* 0x000fea0003800000 */
.L_x_61401:
[----:B-12---:R-:W1:Y:S01]  /*14740*/  @P3 LDC.64 R60, c[0x0][0x220] ;  /* 0x00008800ff3c3b82 */ /* 0x006e620000000a00 */
[----:B------:R-:W-:Y:S01]  /*14750*/  VIADD R39, R58, 0x180 ;  /* 0x000001803a277836 */ /* 0x000fe20000000000 */
[----:B------:R-:W-:-:S03]  /*14760*/  IADD3 R64, R59, 0x180, RZ ;  /* 0x000001803b407810 */ /* 0x000fc60007ffe0ff */
[----:B0-----:R-:W-:-:S05]  /*14770*/  @P0 IMAD.WIDE.U32 R56, R39, 0x10, R56 ;  /* 0x0000001027380825 */ /* 0x001fca00078e0038 */
[----:B------:R-:W2:Y:S01]  /*14780*/  @P0 LDG.E.128 R44, desc[UR6][R56.64] ;  /* 0x00000006382c0981 */ /* 0x000ea2000c1e1d00 */
[----:B-1----:R-:W-:-:S05]  /*14790*/  @P3 IMAD.WIDE.U32 R60, R64, 0x10, R60 ;  /* 0x00000010403c3825 */ /* 0x002fca00078e003c */
[----:B-----5:R0:W5:Y:S01]  /*147a0*/  @P3 LDG.E.128 R48, desc[UR6][R60.64] ;  /* 0x000000063c303981 */ /* 0x020162000c1e1d00 */
[----:B------:R-:W-:Y:S01]  /*147b0*/  @!P4 ISETP.NE.U32.AND P1, PT, R150, RZ, PT ;  /* 0x000000ff9600c20c */ /* 0x000fe20003f25070 */
[----:B------:R-:W-:Y:S01]  /*147c0*/  BSSY B1, `(.L_x_61403) ;  /* 0x000005a000017945 */ /* 0x000fe20003800000 */
[----:B------:R-:W-:Y:S02]  /*147d0*/  @!P4 IMAD.MOV.U32 R63, RZ, RZ, R62 ;  /* 0x000000ffff3fc224 */ /* 0x000fe400078e003e */
        /* <DEDUP_REMOVED lines=15> */
.L_x_61406:
[----:B------:R-:W-:-:S07]  /*148d0*/  MOV R4, R42 ;  /* 0x0000002a00047202 */ /* 0x000fce0000000f00 */
.L_x_61407:
[----:B------:R-:W-:Y:S05]  /*148e0*/  BSYNC B2 ;  /* 0x0000000000027941 */ /* 0x000fea0003800000 */
.L_x_61405:
        /* <DEDUP_REMOVED lines=16> */
.L_x_61411:
[----:B------:R-:W-:Y:S05]  /*149f0*/  BSYNC B3 ;  /* 0x0000000000037941 */ /* 0x000fea0003800000 */
.L_x_61410:
        /* <DEDUP_REMOVED lines=44> */
.L_x_61409:
[----:B------:R-:W-:Y:S05]  /*14cc0*/  BSYNC B2 ;  /* 0x0000000000027941 */ /* 0x000fea0003800000 */
.L_x_61408:
        /* <DEDUP_REMOVED lines=9> */
.L_x_61404:
[----:B------:R-:W-:Y:S05]  /*14d60*/  BSYNC B1 ;  /* 0x0000000000017941 */ /* 0x000fea0003800000 */
.L_x_61403:
        /* <DEDUP_REMOVED lines=18> */
.L_x_61415:
[----:B------:R-:W-:-:S07]  /*14e90*/  IMAD.MOV.U32 R3, RZ, RZ, R42 ;  /* 0x000000ffff037224 */ /* 0x000fce00078e002a */
.L_x_61416:
[----:B------:R-:W-:Y:S05]  /*14ea0*/  BSYNC B2 ;  /* 0x0000000000027941 */ /* 0x000fea0003800000 */
.L_x_61414:
        /* <DEDUP_REMOVED lines=16> */
.L_x_61420:
[----:B------:R-:W-:Y:S05]  /*14fb0*/  BSYNC B3 ;  /* 0x0000000000037941 */ /* 0x000fea0003800000 */
.L_x_61419:
        /* <DEDUP_REMOVED lines=44> */
.L_x_61418:
[----:B------:R-:W-:Y:S05]  /*15280*/  BSYNC B2 ;  /* 0x0000000000027941 */ /* 0x000fea0003800000 */
.L_x_61417:
        /* <DEDUP_REMOVED lines=9> */
.L_x_61413:
[----:B------:R-:W-:Y:S05]  /*15320*/  BSYNC B1 ;  /* 0x0000000000017941 */ /* 0x000fea0003800000 */
.L_x_61412:
        /* <DEDUP_REMOVED lines=18> */
.L_x_61424:
[----:B------:R-:W-:-:S07]  /*15450*/  MOV R2, R42 ;  /* 0x0000002a00027202 */ /* 0x000fce0000000f00 */
.L_x_61425:
[----:B------:R-:W-:Y:S05]  /*15460*/  BSYNC B2 ;  /* 0x0000000000027941 */ /* 0x000fea0003800000 */
.L_x_61423:
        /* <DEDUP_REMOVED lines=16> */
.L_x_61429:
[----:B------:R-:W-:Y:S05]  /*15570*/  BSYNC B3 ;  /* 0x0000000000037941 */ /* 0x000fea0003800000 */
.L_x_61428:
        /* <DEDUP_REMOVED lines=44> */
.L_x_61427:
[----:B------:R-:W-:Y:S05]  /*15840*/  BSYNC B2 ;  /* 0x0000000000027941 */ /* 0x000fea0003800000 */
.L_x_61426:
        /* <DEDUP_REMOVED lines=9> */
.L_x_61422:
[----:B------:R-:W-:Y:S05]  /*158e0*/  BSYNC B1 ;  /* 0x0000000000017941 */ /* 0x000fea0003800000 */
.L_x_61421:
        /* <DEDUP_REMOVED lines=18> */
.L_x_61433:
[----:B------:R-:W-:-:S07]  /*15a10*/  IMAD.MOV.U32 R0, RZ, RZ, R42 ;  /* 0x000000ffff007224 */ /* 0x000fce00078e002a */
.L_x_61434:
[----:B------:R-:W-:Y:S05]  /*15a20*/  BSYNC B2 ;  /* 0x0000000000027941 */ /* 0x000fea0003800000 */
.L_x_61432:
        /* <DEDUP_REMOVED lines=16> */
.L_x_61438:
[----:B------:R-:W-:Y:S05]  /*15b30*/  BSYNC B3 ;  /* 0x0000000000037941 */ /* 0x000fea0003800000 */
.L_x_61437:
        /* <DEDUP_REMOVED lines=44> */
.L_x_61436:
[----:B------:R-:W-:Y:S05]  /*15e00*/  BSYNC B2 ;  /* 0x0000000000027941 */ /* 0x000fea0003800000 */
.L_x_61435:
        /* <DEDUP_REMOVED lines=9> */
.L_x_61431:
[----:B------:R-:W-:Y:S05]  /*15ea0*/  BSYNC B1 ;  /* 0x0000000000017941 */ /* 0x000fea0003800000 */
.L_x_61430:
[----:B------:R-:W-:Y:S01]  /*15eb0*/  IMAD.WIDE.U32 R56, R39, 0x10, R170 ;  /* 0x0000001027387825 */ /* 0x000fe200078e00aa */
[----:B------:R-:W-:Y:S04]  /*15ec0*/  BSSY B1, `(.L_x_61439) ;  /* 0x000000e000017945 */ /* 0x000fe80003800000 */
[----:B------:R0:W-:Y:S01]  /*15ed0*/  STG.E.128 desc[UR6][R56.64], R88 ;  /* 0x0000005838007986 */ /* 0x0001e2000c101d06 */
[----:B------:R-:W-:Y:S05]  /*15ee0*/  @!P3 BRA `(.L_x_61440) ;  /* 0x00000000002cb947 */ /* 0x000fea0003800000 */
[----:B0-----:R-:W0:Y:S01]  /*15ef0*/  LDC.64 R56, c[0x0][0x240] ;  /* 0x00009000ff387b82 */ /* 0x001e220000000a00 */
        /* <DEDUP_REMOVED lines=10> */
.L_x_61440:
[----:B------:R-:W-:Y:S05]  /*15fa0*/  BSYNC B1 ;  /* 0x0000000000017941 */ /* 0x000fea0003800000 */
.L_x_61439:
[----:B01----:R-:W0:Y:S08]  /*15fb0*/  @P0 LDC.64 R56, c[0x0][0x230] ;  /* 0x00008c00ff380b82 */ /* 0x003e300000000a00 */
[----:B------:R-:W1:Y:S01]  /*15fc0*/  @P3 LDC.64 R60, c[0x0][0x220] ;  /* 0x00008800ff3c3b82 */ /* 0x000e620000000a00 */
[----:B------:R-:W-:Y:S01]  /*15fd0*/  IADD3 R64, R58, 0x1a0, RZ ;  /* 0x000001a03a407810 */ /* 0x000fe20007ffe0ff */
[----:B------:R-:W-:-:S04]  /*15fe0*/  VIADD R39, R59, 0x1a0 ;  /* 0x000001a03b277836 */ /* 0x000fc80000000000 */
[----:B0-----:R-:W-:-:S05]  /*15ff0*/  @P0 IMAD.WIDE.U32 R56, R64, 0x10, R56 ;  /* 0x0000001040380825 */ /* 0x001fca00078e0038 */
[----:B------:R-:W2:Y:S01]  /*16000*/  @P0 LDG.E.128 R44, desc[UR6][R56.64] ;  /* 0x00000006382c0981 */ /* 0x000ea2000c1e1d00 */
[----:B-1----:R-:W-:-:S05]  /*16010*/  @P3 IMAD.WIDE.U32 R60, R39, 0x10, R60 ;  /* 0x00000010273c3825 */ /* 0x002fca00078e003c */
[----:B-----5:R0:W5:Y:S01]  /*16020*/  @P3 LDG.E.128 R48, desc[UR6][R60.64] ;  /* 0x000000063c303981 */ /* 0x020162000c1e1d00 */
        /* <DEDUP_REMOVED lines=18> */
.L_x_61444:
[----:B------:R-:W-:-:S07]  /*16150*/  MOV R4, R42 ;  /* 0x0000002a00047202 */ /* 0x000fce0000000f00 */
.L_x_61445:
[----:B------:R-:W-:Y:S05]  /*16160*/  BSYNC B2 ;  /* 0x0000000000027941 */ /* 0x000fea0003800000 */
.L_x_61443:
        /* <DEDUP_REMOVED lines=16> */
.L_x_61449:
[----:B------:R-:W-:Y:S05]  /*16270*/  BSYNC B3 ;  /* 0x0000000000037941 */ /* 0x000fea0003800000 */
.L_x_61448:
        /* <DEDUP_REMOVED lines=44> */
.L_x_61447:
[----:B------:R-:W-:Y:S05]  /*16540*/  BSYNC B2 ;  /* 0x0000000000027941 */ /* 0x000fea0003800000 */
.L_x_61446:
        /* <DEDUP_REMOVED lines=9> */
.L_x_61442:
[----:B------:R-:W-:Y:S05]  /*165e0*/  BSYNC B1 ;  /* 0x0000000000017941 */ /* 0x000fea0003800000 */
.L_x_61441:
        /* <DEDUP_REMOVED lines=18> */
.L_x_61453:
[----:B------:R-:W-:-:S07]  /*16710*/  IMAD.MOV.U32 R3, RZ, RZ, R42 ;  /* 0x000000ffff037224 */ /* 0x000fce00078e002a */
.L_x_61454:
[----:B------:R-:W-:Y:S05]  /*16720*/  BSYNC B2 ;  /* 0x0000000000027941 */ /* 0x000fea0003800000 */
.L_x_61452:
        /* <DEDUP_REMOVED lines=16> */
.L_x_61458:
[----:B------:R-:W-:Y:S05]  /*16830*/  BSYNC B3 ;  /* 0x0000000000037941 */ /* 0x000fea0003800000 */
.L_x_61457:
        /* <DEDUP_REMOVED lines=44> */
.L_x_61456:
[----:B------:R-:W-:Y:S05]  /*16b00*/  BSYNC B2 ;  /* 0x0000000000027941 */ /* 0x000fea0003800000 */
.L_x_61455:
        /* <DEDUP_REMOVED lines=9> */
.L_x_61451:
[----:B------:R-:W-:Y:S05]  /*16ba0*/  BSYNC B1 ;  /* 0x0000000000017941 */ /* 0x000fea0003800000 */
.L_x_61450:
        /* <DEDUP_REMOVED lines=18> */
.L_x_61462:
[----:B------:R-:W-:-:S07]  /*16cd0*/  MOV R2, R42 ;  /* 0x0000002a00027202 */ /* 0x000fce0000000f00 */
.L_x_61463:
[----:B------:R-:W-:Y:S05]  /*16ce0*/  BSYNC B2 ;  /* 0x0000000000027941 */ /* 0x000fea0003800000 */
.L_x_61461:
        /* <DEDUP_REMOVED lines=16> */
.L_x_61467:
[----:B------:R-:W-:Y:S05]  /*16df0*/  BSYNC B3 ;  /* 0x0000000000037941 */ /* 0x000fea0003800000 */
.L_x_61466:
        /* <DEDUP_REMOVED lines=44> */
.L_x_61465:
[----:B------:R-:W-:Y:S05]  /*170c0*/  BSYNC B2 ;  /* 0x0000000000027941 */ /* 0x000fea0003800000 */
.L_x_61464:
        /* <DEDUP_REMOVED lines=9> */
.L_x_61460:
[----:B------:R-:W-:Y:S05]  /*17160*/  BSYNC B1 ;  /* 0x0000000000017941 */ /* 0x000fea0003800000 */
.L_x_61459:
        /* <DEDUP_REMOVED lines=18> */
.L_x_61471:
[----:B------:R-:W-:-:S07]  /*17290*/  IMAD.MOV.U32 R0, RZ, RZ, R42 ;  /* 0x000000ffff007224 */ /* 0x000fce00078e002a */
.L_x_61472:
[----:B------:R-:W-:Y:S05]  /*172a0*/  BSYNC B2 ;  /* 0x0000000000027941 */ /* 0x000fea0003800000 */
.L_x_61470:
        /* <DEDUP_REMOVED lines=16> */
.L_x_61476:
[----:B------:R-:W-:Y:S05]  /*173b0*/  BSYNC B3 ;  /* 0x0000000000037941 */ /* 0x000fea0003800000 */
.L_x_61475:
        /* <DEDUP_REMOVED lines=44> */
.L_x_61474:
[----:B------:R-:W-:Y:S05]  /*17680*/  BSYNC B2 ;  /* 0x0000000000027941 */ /* 0x000fea0003800000 */
.L_x_61473:
        /* <DEDUP_REMOVED lines=9> */
.L_x_61469:
[----:B------:R-:W-:Y:S05]  /*17720*/  BSYNC B1 ;  /* 0x0000000000017941 */ /* 0x000fea0003800000 */
.L_x_61468:
[----:B------:R-:W-:Y:S01]  /*17730*/  IMAD.WIDE.U32 R56, R64, 0x10, R170 ;  /* 0x0000001040387825 */ /* 0x000fe200078e00aa */
[----:B------:R-:W-:Y:S04]  /*17740*/  BSSY B1, `(.L_x_61477) ;  /* 0x000000e000017945 */ /* 0x000fe80003800000 */
[----:B------:R0:W-:Y:S01]  /*17750*/  STG.E.128 desc[UR6][R56.64], R84 ;  /* 0x0000005438007986 */ /* 0x0001e2000c101d06 */
[----:B------:R-:W-:Y:S05]  /*17760*/  @!P3 BRA `(.L_x_61478) ;  /* 0x00000000002cb947 */ /* 0x000fea0003800000 */
[----:B0-----:R-:W-:Y:S01]  /*17770*/  IMAD.U32 R56, R2, 0x10000, RZ ;  /* 0x0001000002387824 */ /* 0x001fe200078e00ff */
[----:B------:R-:W-:-:S04]  /*17780*/  LOP3.LUT R61, R4, 0xff, RZ, 0xc0, !PT ;  /* 0x000000ff043d7812 */ /* 0x000fc800078ec0ff */
[----:B------:R-:W-:Y:S02]  /*17790*/  LOP3.LUT R57, R56, 0xff0000, RZ, 0xc0, !PT ;  /* 0x00ff000038397812 */ /* 0x000fe400078ec0ff */
[----:B------:R-:W-:-:S04]  /*177a0*/  LOP3.LUT R56, R0, 0xffff, RZ, 0xc0, !PT ;  /* 0x0000ffff00387812 */ /* 0x000fc800078ec0ff */
[----:B------:R-:W-:Y:S02]  /*177b0*/  LEA R56, R56, R57, 0x18 ;  /* 0x0000003938387211 */ /* 0x000fe400078ec0ff */
[----:B------:R-:W-:-:S05]  /*177c0*/  LOP3.LUT R57, R3, 0xff, RZ, 0xc0, !PT ;  /* 0x000000ff03397812 */ /* 0x000fca00078ec0ff */
[----:B------:R-:W-:-:S05]  /*177d0*/  IMAD R56, R57, 0x100, R56 ;  /* 0x0000010039387824 */ /* 0x000fca00078e0238 */
[----:B------:R-:W-:Y:S02]  /*177e0*/  IADD3 R61, R56, R61, RZ ;  /* 0x0000003d383d7210 */ /* 0x000fe40007ffe0ff */
[----:B------:R-:W0:Y:S02]  /*177f0*/  LDC.64 R56, c[0x0][0x240] ;  /* 0x00009000ff387b82 */ /* 0x000e240000000a00 */
[----:B0-----:R-:W-:-:S05]  /*17800*/  IMAD.WIDE.U32 R56, R39, 0x4, R56 ;  /* 0x0000000427387825 */ /* 0x001fca00078e0038 */
[----:B------:R1:W-:Y:S02]  /*17810*/  STG.E desc[UR6][R56.64], R61 ;  /* 0x0000003d38007986 */ /* 0x0003e4000c101906 */
.L_x_61478:
[----:B------:R-:W-:Y:S05]  /*17820*/  BSYNC B1 ;  /* 0x0000000000017941 */ /* 0x000fea0003800000 */
.L_x_61477:
[----:B01----:R-:W0:Y:S01]  /*17830*/  @P3 LDC.64 R56, c[0x0][0x220] ;  /* 0x00008800ff383b82 */ /* 0x003e220000000a00 */
[----:B------:R-:W-:-:S04]  /*17840*/  VIADD R39, R59, 0x1c0 ;  /* 0x000001c03b277836 */ /* 0x000fc80000000000 */
[----:B0-----:R-:W-:-:S05]  /*17850*/  @P3 IMAD.WIDE.U32 R56, R39, 0x10, R56 ;  /* 0x0000001027383825 */ /* 0x001fca00078e0038 */
[----:B-----5:R0:W5:Y:S01]  /*17860*/  @P3 LDG.E.128 R48, desc[UR6][R56.64] ;  /* 0x0000000638303981 */ /* 0x020162000c1e1d00 */
[----:B------:R-:W-:Y:S01]  /*17870*/  IADD3 R64, R58, 0x1c0, RZ ;  /* 0x000001c03a407810 */ /* 0x000fe20007ffe0ff */
[----:B0-----:R-:W0:Y:S04]  /*17880*/  @P0 LDC.64 R56, c[0x0][0x230] ;  /* 0x00008c00ff380b82 */ /* 0x001e280000000a00 */
[----:B0-----:R-:W-:-:S05]  /*17890*/  @P0 IMAD.WIDE.U32 R56, R64, 0x10, R56 ;  /* 0x0000001040380825 */ /* 0x001fca00078e0038 */
[----:B------:R0:W2:Y:S01]  /*178a0*/  @P0 LDG.E.128 R44, desc[UR6][R56.64] ;  /* 0x00000006382c0981 */ /* 0x0000a2000c1e1d00 */
[----:B------:R-:W-:Y:S01]  /*178b0*/  @!P4 ISETP.NE.U32.AND P1, PT, R150, RZ, PT ;  /* 0x000000ff9600c20c */ /* 0x000fe20003f25070 */
[----:B------:R-:W-:Y:S03]  /*178c0*/  BSSY B1, `(.L_x_61479) ;  /* 0x000005a000017945 */ /* 0x000fe60003800000 */
        /* <DEDUP_REMOVED lines=16> */
.L_x_61482:
[----:B------:R-:W-:-:S07]  /*179d0*/  MOV R4, R42 ;  /* 0x0000002a00047202 */ /* 0x000fce0000000f00 */
.L_x_61483:
[----:B------:R-:W-:Y:S05]  /*179e0*/  BSYNC B2 ;  /* 0x0000000000027941 */ /* 0x000fea0003800000 */
.L_x_61481:
        /* <DEDUP_REMOVED lines=16> */
.L_x_61487:
[----:B------:R-:W-:Y:S05]  /*17af0*/  BSYNC B3 ;  /* 0x0000000000037941 */ /* 0x000fea0003800000 */
.L_x_61486:
        /* <DEDUP_REMOVED lines=44> */
.L_x_61485:
[----:B------:R-:W-:Y:S05]  /*17dc0*/  BSYNC B2 ;  /* 0x0000000000027941 */ /* 0x000fea0003800000 */
.L_x_61484:
        /* <DEDUP_REMOVED lines=9> */
.L_x_61480:
[----:B------:R-:W-:Y:S05]  /*17e60*/  BSYNC B1 ;  /* 0x0000000000017941 */ /* 0x000fea0003800000 */
.L_x_61479:
        /* <DEDUP_REMOVED lines=18> */
.L_x_61491:
[----:B------:R-:W-:-:S07]  /*17f90*/  IMAD.MOV.U32 R3, RZ, RZ, R42 ;  /* 0x000000ffff037224 */ /* 0x000fce00078e002a */
.L_x_61492:
[----:B------:R-:W-:Y:S05]  /*17fa0*/  BSYNC B2 ;  /* 0x0000000000027941 */ /* 0x000fea0003800000 */
.L_x_61490:
        /* <DEDUP_REMOVED lines=16> */
.L_x_61496:
[----:B------:R-:W-:Y:S05]  /*180b0*/  BSYNC B3 ;  /* 0x0000000000037941 */ /* 0x000fea0003800000 */
.L_x_61495:
        /* <DEDUP_REMOVED lines=44> */
.L_x_61494:
[----:B------:R-:W-:Y:S05]  /*18380*/  BSYNC B2 ;  /* 0x0000000000027941 */ /* 0x000fea0003800000 */
.L_x_61493:
        /* <DEDUP_REMOVED lines=9> */
.L_x_61489:
[----:B------:R-:W-:Y:S05]  /*18420*/  BSYNC B1 ;  /* 0x0000000000017941 */ /* 0x000fea0003800000 */
.L_x_61488:
        /* <DEDUP_REMOVED lines=18> */
.L_x_61500:
[----:B------:R-:W-:-:S07]  /*18550*/  MOV R2, R42 ;  /* 0x0000002a00027202 */ /* 0x000fce0000000f00 */
.L_x_61501:
[----:B------:R-:W-:Y:S05]  /*18560*/  BSYNC B2 ;  /* 0x0000000000027941 */ /* 0x000fea0003800000 */
.L_x_61499:
        /* <DEDUP_REMOVED lines=16> */
.L_x_61505:
[----:B------:R-:W-:Y:S05]  /*18670*/  BSYNC B3 ;  /* 0x0000000000037941 */ /* 0x000fea0003800000 */
.L_x_61504:
        /* <DEDUP_REMOVED lines=44> */
.L_x_61503:
[----:B------:R-:W-:Y:S05]  /*18940*/  BSYNC B2 ;  /* 0x0000000000027941 */ /* 0x000fea0003800000 */
.L_x_61502:
        /* <DEDUP_REMOVED lines=9> */
.L_x_61498:
[----:B------:R-:W-:Y:S05]  /*189e0*/  BSYNC B1 ;  /* 0x0000000000017941 */ /* 0x000fea0003800000 */
.L_x_61497:
        /* <DEDUP_REMOVED lines=18> */
.L_x_61509:
[----:B------:R-:W-:-:S07]  /*18b10*/  IMAD.MOV.U32 R0, RZ, RZ, R42 ;  /* 0x000000ffff007224 */ /* 0x000fce00078e002a */
.L_x_61510:
[----:B------:R-:W-:Y:S05]  /*18b20*/  BSYNC B2 ;  /* 0x0000000000027941 */ /* 0x000fea0003800000 */
.L_x_61508:
        /* <DEDUP_REMOVED lines=16> */
.L_x_61514:
[----:B------:R-:W-:Y:S05]  /*18c30*/  BSYNC B3 ;  /* 0x0000000000037941 */ /* 0x000fea0003800000 */
.L_x_61513:
        /* <DEDUP_REMOVED lines=44> */
.L_x_61512:
[----:B------:R-:W-:Y:S05]  /*18f00*/  BSYNC B2 ;  /* 0x0000000000027941 */ /* 0x000fea0003800000 */
.L_x_61511:
        /* <DEDUP_REMOVED lines=9> */
.L_x_61507:
[----:B------:R-:W-:Y:S05]  /*18fa0*/  BSYNC B1 ;  /* 0x0000000000017941 */ /* 0x000fea0003800000 */
.L_x_61506:
[----:B------:R-:W-:Y:S01]  /*18fb0*/  IMAD.WIDE.U32 R56, R64, 0x10, R170 ;  /* 0x0000001040387825 */ /* 0x000fe200078e00aa */
[----:B------:R-:W-:Y:S04]  /*18fc0*/  BSSY B1, `(.L_x_61515) ;  /* 0x000000e000017945 */ /* 0x000fe80003800000 */
[----:B------:R0:W-:Y:S01]  /*18fd0*/  STG.E.128 desc[UR6][R56.64], R80 ;  /* 0x0000005038007986 */ /* 0x0001e2000c101d06 */
[----:B------:R-:W-:Y:S05]  /*18fe0*/  @!P3 BRA `(.L_x_61516) ;  /* 0x00000000002cb947 */ /* 0x000fea0003800000 */
[----:B0-----:R-:W-:Y:S01]  /*18ff0*/  IMAD.U32 R56, R2, 0x10000, RZ ;  /* 0x0001000002387824 */ /* 0x001fe200078e00ff */
[----:B------:R-:W-:Y:S02]  /*19000*/  LOP3.LUT R57, R0, 0xffff, RZ, 0xc0, !PT ;  /* 0x0000ffff00397812 */ /* 0x000fe400078ec0ff */
        /* <DEDUP_REMOVED lines=9> */
.L_x_61516:
[----:B------:R-:W-:Y:S05]  /*190a0*/  BSYNC B1 ;  /* 0x0000000000017941 */ /* 0x000fea0003800000 */
.L_x_61515:
        /* <DEDUP_REMOVED lines=26> */
.L_x_61520:
[----:B------:R-:W-:-:S07]  /*19250*/  MOV R4, R42 ;  /* 0x0000002a00047202 */ /* 0x000fce0000000f00 */
.L_x_61521:
[----:B------:R-:W-:Y:S05]  /*19260*/  BSYNC B2 ;  /* 0x0000000000027941 */ /* 0x000fea0003800000 */
.L_x_61519:
        /* <DEDUP_REMOVED lines=16> */
.L_x_61525:
[----:B------:R-:W-:Y:S05]  /*19370*/  BSYNC B3 ;  /* 0x0000000000037941 */ /* 0x000fea0003800000 */
.L_x_61524:
        /* <DEDUP_REMOVED lines=44> */
.L_x_61523:
[----:B------:R-:W-:Y:S05]  /*19640*/  BSYNC B2 ;  /* 0x0000000000027941 */ /* 0x000fea0003800000 */
.L_x_61522:
        /* <DEDUP_REMOVED lines=9> */
.L_x_61518:
[----:B------:R-:W-:Y:S05]  /*196e0*/  BSYNC B1 ;  /* 0x0000000000017941 */ /* 0x000fea0003800000 */
.L_x_61517:
        /* <DEDUP_REMOVED lines=18> */
.L_x_61529:
[----:B------:R-:W-:-:S07]  /*19810*/  IMAD.MOV.U32 R3, RZ, RZ, R42 ;  /* 0x000000ffff037224 */ /* 0x000fce00078e002a */
.L_x_61530:
[----:B------:R-:W-:Y:S05]  /*19820*/  BSYNC B2 ;  /* 0x0000000000027941 */ /* 0x000fea0003800000 */
.L_x_61528:
        /* <DEDUP_REMOVED lines=16> */
.L_x_61534:
[----:B------:R-:W-:Y:S05]  /*19930*/  BSYNC B3 ;  /* 0x0000000000037941 */ /* 0x000fea0003800000 */
.L_x_61533:
        /* <DEDUP_REMOVED lines=44> */
.L_x_61532:
[----:B------:R-:W-:Y:S05]  /*19c00*/  BSYNC B2 ;  /* 0x0000000000027941 */ /* 0x000fea0003800000 */
.L_x_61531:
        /* <DEDUP_REMOVED lines=9> */
.L_x_61527:
[----:B------:R-:W-:Y:S05]  /*19ca0*/  BSYNC B1 ;  /* 0x0000000000017941 */ /* 0x000fea0003800000 */
.L_x_61526:
        /* <DEDUP_REMOVED lines=18> */
.L_x_61538:
[----:B------:R-:W-:-:S07]  /*19dd0*/  MOV R2, R42 ;  /* 0x0000002a00027202 */ /* 0x000fce0000000f00 */
.L_x_61539:
[----:B------:R-:W-:Y:S05]  /*19de0*/  BSYNC B2 ;  /* 0x0000000000027941 */ /* 0x000fea0003800000 */
.L_x_61537:
        /* <DEDUP_REMOVED lines=16> */
.L_x_61543:
[----:B------:R-:W-:Y:S05]  /*19ef0*/  BSYNC B3 ;  /* 0x0000000000037941 */ /* 0x000fea0003800000 */
.L_x_61542:
        /* <DEDUP_REMOVED lines=44> */
.L_x_61541:
[----:B------:R-:W-:Y:S05]  /*1a1c0*/  BSYNC B2 ;  /* 0x0000000000027941 */ /* 0x000fea0003800000 */
.L_x_61540:
        /* <DEDUP_REMOVED lines=9> */
.L_x_61536:
[----:B------:R-:W-:Y:S05]  /*1a260*/  BSYNC B1 ;  /* 0x0000000000017941 */ /* 0x000fea0003800000 */
.L_x_61535:
        /* <DEDUP_REMOVED lines=18> */
.L_x_61547:
[----:B------:R-:W-:-:S07]  /*1a390*/  IMAD.MOV.U32 R0, RZ, RZ, R42 ;  /* 0x000000ffff007224 */ /* 0x000fce00078e002a */
.L_x_61548:
[----:B------:R-:W-:Y:S05]  /*1a3a0*/  BSYNC B2 ;  /* 0x0000000000027941 */ /* 0x000fea0003800000 */
.L_x_61546:
        /* <DEDUP_REMOVED lines=16> */
.L_x_61552:
[----:B------:R-:W-:Y:S05]  /*1a4b0*/  BSYNC B3 ;  /* 0x0000000000037941 */ /* 0x000fea0003800000 */
.L_x_61551:
        /* <DEDUP_REMOVED lines=44> */
.L_x_61550:
[----:B------:R-:W-:Y:S05]  /*1a780*/  BSYNC B2 ;  /* 0x0000000000027941 */ /* 0x000fea0003800000 */
.L_x_61549:
        /* <DEDUP_REMOVED lines=9> */
.L_x_61545:
[----:B------:R-:W-:Y:S05]  /*1a820*/  BSYNC B1 ;  /* 0x0000000000017941 */ /* 0x000fea0003800000 */
.L_x_61544:
        /* <DEDUP_REMOVED lines=15> */
.L_x_61554:
[----:B------:R-:W-:Y:S05]  /*1a920*/  BSYNC B1 ;  /* 0x0000000000017941 */ /* 0x000fea0003800000 */
.L_x_61553:
        /* <DEDUP_REMOVED lines=26> */
.L_x_61558:
[----:B------:R-:W-:-:S07]  /*1aad0*/  MOV R4, R42 ;  /* 0x0000002a00047202 */ /* 0x000fce0000000f00 */
.L_x_61559:
[----:B------:R-:W-:Y:S05]  /*1aae0*/  BSYNC B2 ;  /* 0x0000000000027941 */ /* 0x000fea0003800000 */
.L_x_61557:
        /* <DEDUP_REMOVED lines=16> */
.L_x_61563:
[----:B------:R-:W-:Y:S05]  /*1abf0*/  BSYNC B3 ;  /* 0x0000000000037941 */ /* 0x000fea0003800000 */
.L_x_61562:
        /* <DEDUP_REMOVED lines=44> */
.L_x_61561:
[----:B------:R-:W-:Y:S05]  /*1aec0*/  BSYNC B2 ;  /* 0x0000000000027941 */ /* 0x000fea0003800000 */
.L_x_61560:
        /* <DEDUP_REMOVED lines=9> */
.L_x_61556:
[----:B------:R-:W-:Y:S05]  /*1af60*/  BSYNC B1 ;  /* 0x0000000000017941 */ /* 0x000fea0003800000 */
.L_x_61555:
        /* <DEDUP_REMOVED lines=18> */
.L_x_61567:
[----:B------:R-:W-:-:S07]  /*1b090*/  IMAD.MOV.U32 R3, RZ, RZ, R42 ;  /* 0x000000ffff037224 */ /* 0x000fce00078e002a */
.L_x_61568:
[----:B------:R-:W-:Y:S05]  /*1b0a0*/  BSYNC B2 ;  /* 0x0000000000027941 */ /* 0x000fea0003800000 */
.L_x_61566:
        /* <DEDUP_REMOVED lines=16> */
.L_x_61572:
[----:B------:R-:W-:Y:S05]  /*1b1b0*/  BSYNC B3 ;  /* 0x0000000000037941 */ /* 0x000fea0003800000 */
.L_x_61571:
        /* <DEDUP_REMOVED lines=44> */
.L_x_61570:
[----:B------:R-:W-:Y:S05]  /*1b480*/  BSYNC B2 ;  /* 0x0000000000027941 */ /* 0x000fea0003800000 */
.L_x_61569:
        /* <DEDUP_REMOVED lines=9> */
.L_x_61565:
[----:B------:R-:W-:Y:S05]  /*1b520*/  BSYNC B1 ;  /* 0x0000000000017941 */ /* 0x000fea0003800000 */
.L_x_61564:
        /* <DEDUP_REMOVED lines=18> */
.L_x_61576:
[----:B------:R-:W-:-:S07]  /*1b650*/  MOV R2, R42 ;  /* 0x0000002a00027202 */ /* 0x000fce0000000f00 */
.L_x_61577:
[----:B------:R-:W-:Y:S05]  /*1b660*/  BSYNC B2 ;  /* 0x0000000000027941 */ /* 0x000fea0003800000 */
.L_x_61575:
        /* <DEDUP_REMOVED lines=16> */
.L_x_61581:
[----:B------:R-:W-:Y:S05]  /*1b770*/  BSYNC B3 ;  /* 0x0000000000037941 */ /* 0x000fea0003800000 */
.L_x_61580:
        /* <DEDUP_REMOVED lines=44> */
.L_x_61579:
[----:B------:R-:W-:Y:S05]  /*1ba40*/  BSYNC B2 ;  /* 0x0000000000027941 */ /* 0x000fea0003800000 */
.L_x_61578:
        /* <DEDUP_REMOVED lines=9> */
.L_x_61574:
[----:B------:R-:W-:Y:S05]  /*1bae0*/  BSYNC B1 ;  /* 0x0000000000017941 */ /* 0x000fea0003800000 */
.L_x_61573:
        /* <DEDUP_REMOVED lines=18> */
.L_x_61585:
[----:B------:R-:W-:-:S07]  /*1bc10*/  IMAD.MOV.U32 R0, RZ, RZ, R42 ;  /* 0x000000ffff007224 */ /* 0x000fce00078e002a */
.L_x_61586:
[----:B------:R-:W-:Y:S05]  /*1bc20*/  BSYNC B2 ;  /* 0x0000000000027941 */ /* 0x000fea0003800000 */
.L_x_61584:
        /* <DEDUP_REMOVED lines=16> */
.L_x_61590:
[----:B------:R-:W-:Y:S05]  /*1bd30*/  BSYNC B3 ;  /* 0x0000000000037941 */ /* 0x000fea0003800000 */
.L_x_61589:
        /* <DEDUP_REMOVED lines=44> */
.L_x_61588:
[----:B------:R-:W-:Y:S05]  /*1c000*/  BSYNC B2 ;  /* 0x0000000000027941 */ /* 0x000fea0003800000 */
.L_x_61587:
        /* <DEDUP_REMOVED lines=9> */
.L_x_61583:
[----:B------:R-:W-:Y:S05]  /*1c0a0*/  BSYNC B1 ;  /* 0x0000000000017941 */ /* 0x000fea0003800000 */
.L_x_61582:
        /* <DEDUP_REMOVED lines=15> */
.L_x_61592:
[----:B------:R-:W-:Y:S05]  /*1c1a0*/  BSYNC B1 ;  /* 0x0000000000017941 */ /* 0x000fea0003800000 */
.L_x_61591:
        /* <DEDUP_REMOVED lines=26> */
.L_x_61596:
[----:B------:R-:W-:-:S07]  /*1c350*/  MOV R4, R42 ;  /* 0x0000002a00047202 */ /* 0x000fce0000000f00 */
.L_x_61597:
[----:B------:R-:W-:Y:S05]  /*1c360*/  BSYNC B2 ;  /* 0x0000000000027941 */ /* 0x000fea0003800000 */
.L_x_61595:
        /* <DEDUP_REMOVED lines=16> */
.L_x_61601:
[----:B------:R-:W-:Y:S05]  /*1c470*/  BSYNC B3 ;  /* 0x0000000000037941 */ /* 0x000fea0003800000 */
.L_x_61600:
        /* <DEDUP_REMOVED lines=44> */
.L_x_61599:
[----:B------:R-:W-:Y:S05]  /*1c740*/  BSYNC B2 ;  /* 0x0000000000027941 */ /* 0x000fea0003800000 */
.L_x_61598:
        /* <DEDUP_REMOVED lines=9> */
.L_x_61594:
[----:B------:R-:W-:Y:S05]  /*1c7e0*/  BSYNC B1 ;  /* 0x0000000000017941 */ /* 0x000fea0003800000 */
.L_x_61593:
        /* <DEDUP_REMOVED lines=18> */
.L_x_61605:
[----:B------:R-:W-:-:S07]  /*1c910*/  IMAD.MOV.U32 R3, RZ, RZ, R42 ;  /* 0x000000ffff037224 */ /* 0x000fce00078e002a */
.L_x_61606:
[----:B------:R-:W-:Y:S05]  /*1c920*/  BSYNC B2 ;  /* 0x0000000000027941 */ /* 0x000fea0003800000 */
.L_x_61604:
        /* <DEDUP_REMOVED lines=16> */
.L_x_61610:
[----:B------:R-:W-:Y:S05]  /*1ca30*/  BSYNC B3 ;  /* 0x0000000000037941 */ /* 0x000fea0003800000 */
.L_x_61609:
        /* <DEDUP_REMOVED lines=44> */
.L_x_61608:
[----:B------:R-:W-:Y:S05]  /*1cd00*/  BSYNC B2 ;  /* 0x0000000000027941 */ /* 0x000fea0003800000 */
.L_x_61607:
        /* <DEDUP_REMOVED lines=9> */
.L_x_61603:
[----:B------:R-:W-:Y:S05]  /*1cda0*/  BSYNC B1 ;  /* 0x0000000000017941 */ /* 0x000fea0003800000 */
.L_x_61602:
        /* <DEDUP_REMOVED lines=18> */
.L_x_61614:
[----:B------:R-:W-:-:S07]  /*1ced0*/  MOV R2, R42 ;  /* 0x0000002a00027202 */ /* 0x000fce0000000f00 */
.L_x_61615:
[----:B------:R-:W-:Y:S05]  /*1cee0*/  BSYNC B2 ;  /* 0x0000000000027941 */ /* 0x000fea0003800000 */
.L_x_61613:
        /* <DEDUP_REMOVED lines=16> */
.L_x_61619:
[----:B------:R-:W-:Y:S05]  /*1cff0*/  BSYNC B3 ;  /* 0x0000000000037941 */ /* 0x000fea0003800000 */
.L_x_61618:
        /* <DEDUP_REMOVED lines=44> */
.L_x_61617:
[----:B------:R-:W-:Y:S05]  /*1d2c0*/  BSYNC B2 ;  /* 0x0000000000027941 */ /* 0x000fea0003800000 */
.L_x_61616:
        /* <DEDUP_REMOVED lines=9> */
.L_x_61612:
[----:B------:R-:W-:Y:S05]  /*1d360*/  BSYNC B1 ;  /* 0x0000000000017941 */ /* 0x000fea0003800000 */
.L_x_61611:
        /* <DEDUP_REMOVED lines=18> */
.L_x_61623:
[----:B------:R-:W-:-:S07]  /*1d490*/  IMAD.MOV.U32 R0, RZ, RZ, R42 ;  /* 0x000000ffff007224 */ /* 0x000fce00078e002a */
.L_x_61624:
[----:B------:R-:W-:Y:S05]  /*1d4a0*/  BSYNC B2 ;  /* 0x0000000000027941 */ /* 0x000fea0003800000 */
.L_x_61622:
        /* <DEDUP_REMOVED lines=16> */
.L_x_61628:
[----:B------:R-:W-:Y:S05]  /*1d5b0*/  BSYNC B3 ;  /* 0x0000000000037941 */ /* 0x000fea0003800000 */
.L_x_61627:
        /* <DEDUP_REMOVED lines=44> */
.L_x_61626:
[----:B------:R-:W-:Y:S05]  /*1d880*/  BSYNC B2 ;  /* 0x0000000000027941 */ /* 0x000fea0003800000 */
.L_x_61625:
        /* <DEDUP_REMOVED lines=9> */
.L_x_61621:
[----:B------:R-:W-:Y:S05]  /*1d920*/  BSYNC B1 ;  /* 0x0000000000017941 */ /* 0x000fea0003800000 */
.L_x_61620:
        /* <DEDUP_REMOVED lines=15> */
.L_x_61630:
[----:B------:R-:W-:Y:S05]  /*1da20*/  BSYNC B1 ;  /* 0x0000000000017941 */ /* 0x000fea0003800000 */
.L_x_61629:
        /* <DEDUP_REMOVED lines=26> */
.L_x_61634:
[----:B------:R-:W-:-:S07]  /*1dbd0*/  MOV R4, R42 ;  /* 0x0000002a00047202 */ /* 0x000fce0000000f00 */
.L_x_61635:
[----:B------:R-:W-:Y:S05]  /*1dbe0*/  BSYNC B2 ;  /* 0x0000000000027941 */ /* 0x000fea0003800000 */
.L_x_61633:
        /* <DEDUP_REMOVED lines=16> */
.L_x_61639:
[----:B------:R-:W-:Y:S05]  /*1dcf0*/  BSYNC B3 ;  /* 0x0000000000037941 */ /* 0x000fea0003800000 */
.L_x_61638:
        /* <DEDUP_REMOVED lines=44> */
.L_x_61637:
[----:B------:R-:W-:Y:S05]  /*1dfc0*/  BSYNC B2 ;  /* 0x0000000000027941 */ /* 0x000fea0003800000 */
.L_x_61636:
        /* <DEDUP_REMOVED lines=9> */
.L_x_61632:
[----:B------:R-:W-:Y:S05]  /*1e060*/  BSYNC B1 ;  /* 0x0000000000017941 */ /* 0x000fea0003800000 */
.L_x_61631:
        /* <DEDUP_REMOVED lines=18> */
.L_x_61643:
[----:B------:R-:W-:-:S07]  /*1e190*/  IMAD.MOV.U32 R3, RZ, RZ, R42 ;  /* 0x000000ffff037224 */ /* 0x000fce00078e002a */
.L_x_61644:
[----:B------:R-:W-:Y:S05]  /*1e1a0*/  BSYNC B2 ;  /* 0x0000000000027941 */ /* 0x000fea0003800000 */
.L_x_61642:
        /* <DEDUP_REMOVED lines=16> */
.L_x_61648:
[----:B------:R-:W-:Y:S05]  /*1e2b0*/  BSYNC B3 ;  /* 0x0000000000037941 */ /* 0x000fea0003800000 */
.L_x_61647:
        /* <DEDUP_REMOVED lines=44> */
.L_x_61646:
[----:B------:R-:W-:Y:S05]  /*1e580*/  BSYNC B2 ;  /* 0x0000000000027941 */ /* 0x000fea0003800000 */
.L_x_61645:
        /* <DEDUP_REMOVED lines=9> */
.L_x_61641:
[----:B------:R-:W-:Y:S05]  /*1e620*/  BSYNC B1 ;  /* 0x0000000000017941 */ /* 0x000fea0003800000 */
.L_x_61640:
        /* <DEDUP_REMOVED lines=18> */
.L_x_61652:
[----:B------:R-:W-:-:S07]  /*1e750*/  MOV R2, R42 ;  /* 0x0000002a00027202 */ /* 0x000fce0000000f00 */
.L_x_61653:
[----:B------:R-:W-:Y:S05]  /*1e760*/  BSYNC B2 ;  /* 0x0000000000027941 */ /* 0x000fea0003800000 */
.L_x_61651:
        /* <DEDUP_REMOVED lines=16> */
.L_x_61657:
[----:B------:R-:W-:Y:S05]  /*1e870*/  BSYNC B3 ;  /* 0x0000000000037941 */ /* 0x000fea0003800000 */
.L_x_61656:
        /* <DEDUP_REMOVED lines=44> */
.L_x_61655:
[----:B------:R-:W-:Y:S05]  /*1eb40*/  BSYNC B2 ;  /* 0x0000000000027941 */ /* 0x000fea0003800000 */
.L_x_61654:
        /* <DEDUP_REMOVED lines=9> */
.L_x_61650:
[----:B------:R-:W-:Y:S05]  /*1ebe0*/  BSYNC B1 ;  /* 0x0000000000017941 */ /* 0x000fea0003800000 */
.L_x_61649:
        /* <DEDUP_REMOVED lines=18> */
.L_x_61661:
[----:B------:R-:W-:-:S07]  /*1ed10*/  IMAD.MOV.U32 R0, RZ, RZ, R42 ;  /* 0x000000ffff007224 */ /* 0x000fce00078e002a */
.L_x_61662:
[----:B------:R-:W-:Y:S05]  /*1ed20*/  BSYNC B2 ;  /* 0x0000000000027941 */ /* 0x000fea0003800000 */
.L_x_61660:
        /* <DEDUP_REMOVED lines=16> */
.L_x_61666:
[----:B------:R-:W-:Y:S05]  /*1ee30*/  BSYNC B3 ;  /* 0x0000000000037941 */ /* 0x000fea0003800000 */
.L_x_61665:
        /* <DEDUP_REMOVED lines=44> */
.L_x_61664:
[----:B------:R-:W-:Y:S05]  /*1f100*/  BSYNC B2 ;  /* 0x0000000000027941 */ /* 0x000fea0003800000 */
.L_x_61663:
[----:B------:R-:W-:Y:S02]  /*1f110*/  I2FP.F32.U32 R0, R0 ;  /* 0x0000000000007245 */ /* 0x000fe40000201000 */
[----:B------:R-:W-:-:S05]  /*1f120*/  MOV R56, 0x2f800000 ;  /* 0x2f80000000387802 */ /* 0x000fca0000000f00 */
[----:B------:R-:W-:-:S05]  /*1f130*/  FFMA.FTZ R0, R0, R56, 1.1641532182693481445e-10 ;  /* 0x2f00000000007423 */ /* 0x000fca0000010038 */
[----:B------:R-:W-:Y:S01]  /*1f140*/  FSETP.GTU.FTZ.AND P1, PT, R0, UR9, PT ;  /* 0x0000000900007c0b */ /* 0x000fe2000bf3c000 */
[----:B-----5:R-:W-:-:S04]  /*1f150*/  FMUL.FTZ R0, R51, UR11 ;  /* 0x0000000b33007c20 */ /* 0x020fc80008410000 */
[----:B------:R-:W-:-:S05]  /*1f160*/  FMUL.FTZ R0, R0, UR10 ;  /* 0x0000000a00007c20 */ /* 0x000fca0008410000 */
[----:B------:R-:W-:Y:S02]  /*1f170*/  FSEL R63, R0, RZ, !P1 ;  /* 0x000000ff003f7208 */ /* 0x000fe40004800000 */
[----:B------:R-:W-:-:S03]  /*1f180*/  SEL R0, RZ, 0x1, P1 ;  /* 0x00000001ff007807 */ /* 0x000fc60000800000 */
[----:B------:R-:W-:-:S07]  /*1f190*/  @P0 FADD.FTZ R63, R47, R63 ;  /* 0x0000003f2f3f0221 */ /* 0x000fce0000010000 */
.L_x_61659:
[----:B------:R-:W-:Y:S05]  /*1f1a0*/  BSYNC B1 ;  /* 0x0000000000017941 */ /* 0x000fea0003800000 */
.L_x_61658:
        /* <DEDUP_REMOVED lines=9> */
[----:B------:R-:W-:-:S04]  /*1f240*/  LOP3.LUT R57, R3, 0xff, RZ, 0xc0, !PT ;  /* 0x000000ff03397812 */ /* 0x000fc800078ec0ff */
[----:B------:R-:W-:-:S05]  /*1f250*/  LEA R56, R57, R56, 0x8 ;  /* 0x0000003839387211 */ /* 0x000fca00078e40ff */
[----:B------:R-:W-:Y:S02]  /*1f260*/  IMAD.IADD R174, R56, 0x1, R174 ;  /* 0x0000000138ae7824 */ /* 0x000fe400078e02ae */
[----:B------:R-:W0:Y:S02]  /*1f270*/  LDC.64 R56, c[0x0][0x240] ;  /* 0x00009000ff387b82 */ /* 0x000e240000000a00 */
[----:B0-----:R-:W-:-:S05]  /*1f280*/  IMAD.WIDE.U32 R56, R39, 0x4, R56 ;  /* 0x0000000427387825 */ /* 0x001fca00078e0038 */
[----:B------:R1:W-:Y:S02]  /*1f290*/  STG.E desc[UR6][R56.64], R174 ;  /* 0x000000ae38007986 */ /* 0x0003e4000c101906 */
.L_x_61668:
[----:B------:R-:W-:Y:S05]  /*1f2a0*/  BSYNC B1 ;  /* 0x0000000000017941 */ /* 0x000fea0003800000 */
.L_x_61667:
[----:B01----:R-:W0:Y:S01]  /*1f2b0*/  @P3 LDC.64 R56, c[0x0][0x220] ;  /* 0x00008800ff383b82 */ /* 0x003e220000000a00 */
[----:B------:R-:W-:-:S05]  /*1f2c0*/  IADD3 R174, R59, 0x260, RZ ;  /* 0x000002603bae7810 */ /* 0x000fca0007ffe0ff */
[----:B0-----:R-:W-:-:S05]  /*1f2d0*/  @P3 IMAD.WIDE.U32 R56, R174, 0x10, R56 ;  /* 0x00000010ae383825 */ /* 0x001fca00078e0038 */
[----:B-----5:R0:W5:Y:S01]  /*1f2e0*/  @P3 LDG.E.128 R48, desc[UR6][R56.64] ;  /* 0x0000000638303981 */ /* 0x020162000c1e1d00 */
[----:B------:R-:W-:Y:S01]  /*1f2f0*/  IADD3 R175, R58, 0x260, RZ ;  /* 0x000002603aaf7810 */ /* 0x000fe20007ffe0ff */
[----:B0-----:R-:W0:Y:S04]  /*1f300*/  @P0 LDC.64 R56, c[0x0][0x230] ;  /* 0x00008c00ff380b82 */ /* 0x001e280000000a00 */
[----:B0-----:R-:W-:-:S05]  /*1f310*/  @P0 IMAD.WIDE.U32 R56, R175, 0x10, R56 ;  /* 0x00000010af380825 */ /* 0x001fca00078e0038 */
[----:B------:R-:W2:Y:S01]  /*1f320*/  @P0 LDG.E.128 R44, desc[UR6][R56.64] ;  /* 0x00000006382c0981 */ /* 0x000ea2000c1e1d00 */
[----:B------:R-:W-:Y:S01]  /*1f330*/  @!P4 ISETP.NE.U32.AND P1, PT, R150, RZ, PT ;  /* 0x000000ff9600c20c */ /* 0x000fe20003f25070 */
[----:B------:R-:W-:Y:S01]  /*1f340*/  BSSY B1, `(.L_x_61669) ;  /* 0x000005a000017945 */ /* 0x000fe20003800000 */
[----:B------:R-:W-:Y:S02]  /*1f350*/  @!P4 IMAD.MOV.U32 R58, RZ, RZ, R176 ;  /* 0x000000ffff3ac224 */ /* 0x000fe400078e00b0 */
[----:B------:R-:W-:-:S04]  /*1f360*/  @!P4 ISETP.NE.AND.EX P1, PT, R151, RZ, PT, P1 ;  /* 0x000000ff9700c20c */ /* 0x000fc80003f25310 */
        /* <DEDUP_REMOVED lines=14> */
.L_x_61672:
[----:B------:R-:W-:-:S07]  /*1f450*/  MOV R4, R42 ;  /* 0x0000002a00047202 */ /* 0x000fce0000000f00 */
.L_x_61673:
[----:B------:R-:W-:Y:S05]  /*1f460*/  BSYNC B2 ;  /* 0x0000000000027941 */ /* 0x000fea0003800000 */
.L_x_61671:
        /* <DEDUP_REMOVED lines=16> */
.L_x_61677:
[----:B------:R-:W-:Y:S05]  /*1f570*/  BSYNC B3 ;  /* 0x0000000000037941 */ /* 0x000fea0003800000 */
.L_x_61676:
        /* <DEDUP_REMOVED lines=44> */
.L_x_61675:
[----:B------:R-:W-:Y:S05]  /*1f840*/  BSYNC B2 ;  /* 0x0000000000027941 */ /* 0x000fea0003800000 */
.L_x_61674:
        /* <DEDUP_REMOVED lines=9> */
.L_x_61670:
[----:B------:R-:W-:Y:S05]  /*1f8e0*/  BSYNC B1 ;  /* 0x0000000000017941 */ /* 0x000fea0003800000 */
.L_x_61669:
        /* <DEDUP_REMOVED lines=18> */
.L_x_61681:
[----:B------:R-:W-:-:S07]  /*1fa10*/  MOV R3, R42 ;  /* 0x0000002a00037202 */ /* 0x000fce0000000f00 */
.L_x_61682:
[----:B------:R-:W-:Y:S05]  /*1fa20*/  BSYNC B2 ;  /* 0x0000000000027941 */ /* 0x000fea0003800000 */
.L_x_61680:
        /* <DEDUP_REMOVED lines=16> */
.L_x_61686:
[----:B------:R-:W-:Y:S05]  /*1fb30*/  BSYNC B3 ;  /* 0x0000000000037941 */ /* 0x000fea0003800000 */
.L_x_61685:
        /* <DEDUP_REMOVED lines=44> */
.L_x_61684:
[----:B------:R-:W-:Y:S05]  /*1fe00*/  BSYNC B2 ;  /* 0x0000000000027941 */ /* 0x000fea0003800000 */
.L_x_61683:
        /* <DEDUP_REMOVED lines=9> */
.L_x_61679:
[----:B------:R-:W-:Y:S05]  /*1fea0*/  BSYNC B1 ;  /* 0x0000000000017941 */ /* 0x000fea0003800000 */
.L_x_61678:
        /* <DEDUP_REMOVED lines=18> */
.L_x_61690:
[----:B------:R-:W-:-:S07]  /*1ffd0*/  IMAD.MOV.U32 R2, RZ, RZ, R42 ;  /* 0x000000ffff027224 */ /* 0x000fce00078e002a */
.L_x_61691:
[----:B------:R-:W-:Y:S05]  /*1ffe0*/  BSYNC B2 ;  /* 0x0000000000027941 */ /* 0x000fea0003800000 */
.L_x_61689:
        /* <DEDUP_REMOVED lines=16> */
.L_x_61695:
[----:B------:R-:W-:Y:S05]  /*200f0*/  BSYNC B3 ;  /* 0x0000000000037941 */ /* 0x000fea0003800000 */
.L_x_61694:
        /* <DEDUP_REMOVED lines=44> */
.L_x_61693:
[----:B------:R-:W-:Y:S05]  /*203c0*/  BSYNC B2 ;  /* 0x0000000000027941 */ /* 0x000fea0003800000 */
.L_x_61692:
        /* <DEDUP_REMOVED lines=9> */
.L_x_61688:
[----:B------:R-:W-:Y:S05]  /*20460*/  BSYNC B1 ;  /* 0x0000000000017941 */ /* 0x000fea0003800000 */
.L_x_61687:
        /* <DEDUP_REMOVED lines=18> */
.L_x_61699:
[----:B------:R-:W-:-:S07]  /*20590*/  MOV R0, R42 ;  /* 0x0000002a00007202 */ /* 0x000fce0000000f00 */
.L_x_61700:
[----:B------:R-:W-:Y:S05]  /*205a0*/  BSYNC B2 ;  /* 0x0000000000027941 */ /* 0x000fea0003800000 */
.L_x_61698:
        /* <DEDUP_REMOVED lines=16> */
.L_x_61704:
[----:B------:R-:W-:Y:S05]  /*206b0*/  BSYNC B3 ;  /* 0x0000000000037941 */ /* 0x000fea0003800000 */
.L_x_61703:
        /* <DEDUP_REMOVED lines=44> */
.L_x_61702:
[----:B------:R-:W-:Y:S05]  /*20980*/  BSYNC B2 ;  /* 0x0000000000027941 */ /* 0x000fea0003800000 */
.L_x_61701:
        /* <DEDUP_REMOVED lines=9> */
.L_x_61697:
[----:B------:R-:W-:Y:S05]  /*20a20*/  BSYNC B1 ;  /* 0x0000000000017941 */ /* 0x000fea0003800000 */
.L_x_61696:
[----:B------:R-:W-:Y:S01]  /*20a30*/  IMAD.WIDE.U32 R170, R175, 0x10, R170 ;  /* 0x00000010afaa7825 */ /* 0x000fe200078e00aa */
[----:B------:R-:W-:Y:S04]  /*20a40*/  BSSY B1, `(.L_x_61705) ;  /* 0x000000e000017945 */ /* 0x000fe80003800000 */
[----:B------:R0:W-:Y:S01]  /*20a50*/  STG.E.128 desc[UR6][R170.64], R56 ;  /* 0x00000038aa007986 */ /* 0x0001e2000c101d06 */
[----:B------:R-:W-:Y:S05]  /*20a60*/  @!P3 BRA `(.L_x_61706) ;  /* 0x00000000002cb947 */ /* 0x000fea0003800000 */
[----:B------:R-:W-:Y:S02]  /*20a70*/  SHF.L.U32 R150, R2, 0x10, RZ ;  /* 0x0000001002967819 */ /* 0x000fe400000006ff */
[----:B------:R-:W-:Y:S02]  /*20a80*/  LOP3.LUT R151, R0, 0xffff, RZ, 0xc0, !PT ;  /* 0x0000ffff00977812 */ /* 0x000fe400078ec0ff */
[----:B------:R-:W-:Y:S02]  /*20a90*/  LOP3.LUT R150, R150, 0xff0000, RZ, 0xc0, !PT ;  /* 0x00ff000096967812 */ /* 0x000fe400078ec0ff */
[----:B0-----:R-:W-:-:S03]  /*20aa0*/  LOP3.LUT R170, R4, 0xff, RZ, 0xc0, !PT ;  /* 0x000000ff04aa7812 */ /* 0x001fc600078ec0ff */
[----:B------:R-:W-:Y:S01]  /*20ab0*/  IMAD R150, R151, 0x1000000, R150 ;  /* 0x0100000097967824 */ /* 0x000fe200078e0296 */
[----:B------:R-:W-:-:S04]  /*20ac0*/  LOP3.LUT R151, R3, 0xff, RZ, 0xc0, !PT ;  /* 0x000000ff03977812 */ /* 0x000fc800078ec0ff */
[----:B------:R-:W-:-:S04]  /*20ad0*/  LEA R150, R151, R150, 0x8 ;  /* 0x0000009697967211 */ /* 0x000fc800078e40ff */
[----:B------:R-:W-:Y:S02]  /*20ae0*/  IADD3 R170, R150, R170, RZ ;  /* 0x000000aa96aa7210 */ /* 0x000fe40007ffe0ff */
[----:B------:R-:W0:Y:S02]  /*20af0*/  LDC.64 R150, c[0x0][0x240] ;  /* 0x00009000ff967b82 */ /* 0x000e240000000a00 */
[----:B0-----:R-:W-:-:S05]  /*20b00*/  IMAD.WIDE.U32 R150, R174, 0x4, R150 ;  /* 0x00000004ae967825 */ /* 0x001fca00078e0096 */
[----:B------:R1:W-:Y:S02]  /*20b10*/  STG.E desc[UR6][R150.64], R170 ;  /* 0x000000aa96007986 */ /* 0x0003e4000c101906 */
.L_x_61706:
[----:B------:R-:W-:Y:S05]  /*20b20*/  BSYNC B1 ;  /* 0x0000000000017941 */ /* 0x000fea0003800000 */
.L_x_61705:
[----:B-1----:R-:W-:Y:S01]  /*20b30*/  FADD.FTZ R150, RZ, R128 ;  /* 0x00000080ff967221 */ /* 0x002fe20000010000 */
[----:B------:R-:W1:Y:S01]  /*20b40*/  S2R R179, SR_TID.X ;  /* 0x0000000000b37919 */ /* 0x000e620000002100 */
        /* <DEDUP_REMOVED lines=9> */
[----:B-1----:R-:W-:-:S03]  /*20be0*/  LOP3.LUT R179, R179, 0x1f, RZ, 0xc0, !PT ;  /* 0x0000001fb3b37812 */ /* 0x002fc600078ec0ff */
        /* <DEDUP_REMOVED lines=254> */
.L_x_61722:
        /* <DEDUP_REMOVED lines=18> */
[----:B------:R-:W-:Y:S01]  /*21cf0*/  VIADD R172, R172, 0xffffffff ;  /* 0xffffffffacac7836 */ /* 0x000fe20000000000 */
[----:B------:R-:W2:Y:S01]  /*21d00*/  LDL R177, [R1+0x48] ;  /* 0x0000480001b17983 */ /* 0x000ea20000100800 */
[----:B------:R-:W-:-:S03]  /*21d10*/  FSEL R173, R171, RZ, !P2 ;  /* 0x000000ffabad7208 */ /* 0x000fc60005000000 */
[----:B------:R-:W3:Y:S04]  /*21d20*/  LDL R170, [R1+0x54] ;  /* 0x0000540001aa7983 */ /* 0x000ee80000100800 */
[----:B------:R-:W4:Y:S04]  /*21d30*/  LDL R178, [R1+0x50] ;  /* 0x0000500001b27983 */ /* 0x000f280000100800 */
[----:B------:R-:W4:Y:S01]  /*21d40*/  LDL R176, [R1+0x3c] ;  /* 0x00003c0001b07983 */ /* 0x000f220000100800 */
[----:B0-----:R-:W-:-:S03]  /*21d50*/  IMAD R172, R172, R175, RZ ;  /* 0x000000afacac7224 */ /* 0x001fc600078e02ff */
[----:B------:R-:W3:Y:S01]  /*21d60*/  LDL R175, [R1+0x4c] ;  /* 0x00004c0001af7983 */ /* 0x000ee20000100800 */
[C---:B------:R-:W-:Y:S01]  /*21d70*/  FADD.FTZ R131, -R173.reuse, R131 ;  /* 0x00000083ad837221 */ /* 0x040fe20000010100 */
[----:B------:R-:W-:Y:S01]  /*21d80*/  FADD.FTZ R130, -R173, R130 ;  /* 0x00000082ad827221 */ /* 0x000fe20000010100 */
[----:B------:R-:W-:Y:S02]  /*21d90*/  SHF.R.S32.HI R150, RZ, 0x1f, R172 ;  /* 0x0000001fff967819 */ /* 0x000fe400000114ac */
[C---:B------:R-:W-:Y:S01]  /*21da0*/  FMUL.FTZ R131, R174.reuse, R131 ;  /* 0x00000083ae837220 */ /* 0x040fe20000410000 */
[----:B------:R-:W-:Y:S01]  /*21db0*/  FMUL.FTZ R130, R174, R130 ;  /* 0x00000082ae827220 */ /* 0x000fe20000410000 */
[----:B------:R-:W-:Y:S02]  /*21dc0*/  LEA.HI R172, R150, R172, RZ, 0x2 ;  /* 0x000000ac96ac7211 */ /* 0x000fe400078f10ff */
[----:B------:R-:W0:Y:S02]  /*21dd0*/  LDC.64 R150, c[0x0][0x2b8] ;  /* 0x0000ae00ff967b82 */ /* 0x000e240000000a00 */
[----:B------:R-:W-:-:S02]  /*21de0*/  LEA.HI.SX32 R172, R172, R179, 0x1e ;  /* 0x000000b3acac7211 */ /* 0x000fc400078ff2ff */
[----:B------:R-:W4:Y:S01]  /*21df0*/  LDL R179, [R1+0x44] ;  /* 0x0000440001b37983 */ /* 0x000f220000100800 */
[----:B--2---:R-:W-:-:S03]  /*21e00*/  FFMA.FTZ R131, R177, R131, R191 ;  /* 0x00000083b1837223 */ /* 0x004fc600000100bf */
[----:B------:R-:W2:Y:S01]  /*21e10*/  LDL R177, [R1+0x38] ;  /* 0x0000380001b17983 */ /* 0x000ea20000100800 */
[----:B---3--:R-:W-:-:S03]  /*21e20*/  FFMA.FTZ R130, R175, R130, R192 ;  /* 0x00000082af827223 */ /* 0x008fc600000100c0 */
[----:B------:R-:W3:Y:S01]  /*21e30*/  LDL R175, [R1+0x40] ;  /* 0x0000400001af7983 */ /* 0x000ee20000100800 */
[C---:B------:R-:W-:Y:S01]  /*21e40*/  FADD.FTZ R128, -R173.reuse, R128 ;  /* 0x00000080ad807221 */ /* 0x040fe20000010100 */
[----:B------:R-:W-:-:S03]  /*21e50*/  FADD.FTZ R129, -R173, R129 ;  /* 0x00000081ad817221 */ /* 0x000fc60000010100 */
[C---:B------:R-:W-:Y:S01]  /*21e60*/  FMUL.FTZ R128, R174.reuse, R128 ;  /* 0x00000080ae807220 */ /* 0x040fe20000410000 */
[----:B------:R-:W-:-:S03]  /*21e70*/  FMUL.FTZ R129, R174, R129 ;  /* 0x00000081ae817220 */ /* 0x000fc60000410000 */
[----:B------:R-:W-:Y:S01]  /*21e80*/  FFMA.FTZ R128, R170, R128, R194 ;  /* 0x00000080aa807223 */ /* 0x000fe200000100c2 */
[----:B----4-:R-:W-:Y:S01]  /*21e90*/  FFMA.FTZ R129, R178, R129, R193 ;  /* 0x00000081b2817223 */ /* 0x010fe200000100c1 */
[----:B0-----:R-:W-:-:S04]  /*21ea0*/  IMAD.WIDE.U32 R170, R172, 0x10, R150 ;  /* 0x00000010acaa7825 */ /* 0x001fc800078e0096 */
[C---:B------:R-:W-:Y:S01]  /*21eb0*/  FADD.FTZ R127, -R173.reuse, R127 ;  /* 0x0000007fad7f7221 */ /* 0x040fe20000010100 */
[C---:B------:R-:W-:Y:S01]  /*21ec0*/  FADD.FTZ R124, -R173.reuse, R124 ;  /* 0x0000007cad7c7221 */ /* 0x040fe20000010100 */
[C---:B------:R-:W-:Y:S01]  /*21ed0*/  FADD.FTZ R125, -R173.reuse, R125 ;  /* 0x0000007dad7d7221 */ /* 0x040fe20000010100 */
[----:B------:R-:W-:Y:S01]  /*21ee0*/  FADD.FTZ R126, -R173, R126 ;  /* 0x0000007ead7e7221 */ /* 0x000fe20000010100 */
[----:B------:R0:W-:Y:S01]  /*21ef0*/  STG.E.128 desc[UR6][R170.64], R128 ;  /* 0x00000080aa007986 */ /* 0x0001e2000c101d06 */
[C---:B------:R-:W-:Y:S01]  /*21f00*/  FMUL.FTZ R127, R174.reuse, R127 ;  /* 0x0000007fae7f7220 */ /* 0x040fe20000410000 */
[C---:B------:R-:W-:Y:S01]  /*21f10*/  FMUL.FTZ R124, R174.reuse, R124 ;  /* 0x0000007cae7c7220 */ /* 0x040fe20000410000 */
[C---:B------:R-:W-:Y:S01]  /*21f20*/  FMUL.FTZ R125, R174.reuse, R125 ;  /* 0x0000007dae7d7220 */ /* 0x040fe20000410000 */
[----:B------:R-:W-:Y:S01]  /*21f30*/  FMUL.FTZ R126, R174, R126 ;  /* 0x0000007eae7e7220 */ /* 0x000fe20000410000 */
[----:B------:R-:W4:Y:S01]  /*21f40*/  LDL R178, [R1+0x28] ;  /* 0x0000280001b27983 */ /* 0x000f220000100800 */
[----:B------:R-:W-:-:S02]  /*21f50*/  FFMA.FTZ R124, R179, R124, R190 ;  /* 0x0000007cb37c7223 */ /* 0x000fc400000100be */
[----:B------:R-:W-:Y:S02]  /*21f60*/  FFMA.FTZ R126, R176, R126, R188 ;  /* 0x0000007eb07e7223 */ /* 0x000fe400000100bc */
[----:B------:R-:W4:Y:S01]  /*21f70*/  LDL R176, [R1+0x30] ;  /* 0x0000300001b07983 */ /* 0x000f220000100800 */
[----:B0-----:R-:W-:-:S03]  /*21f80*/  IADD3 R128, R172, 0x20, RZ ;  /* 0x00000020ac807810 */ /* 0x001fc60007ffe0ff */
[----:B------:R-:W4:Y:S02]  /*21f90*/  LDL R171, [R1+0x18] ;  /* 0x0000180001ab7983 */ /* 0x000f240000100800 */
[----:B------:R-:W-:Y:S02]  /*21fa0*/  IMAD.WIDE.U32 R128, R128, 0x10, R150 ;  /* 0x0000001080807825 */ /* 0x000fe400078e0096 */
[----:B------:R-:W4:Y:S04]  /*21fb0*/  LDL R170, [R1+0x1c] ;  /* 0x00001c0001aa7983 */ /* 0x000f280000100800 */
[----:B------:R-:W4:Y:S04]  /*21fc0*/  LDL R131, [R1+0x20] ;  /* 0x0000200001837983 */ /* 0x000f280000100800 */
[----:B------:R-:W4:Y:S01]  /*21fd0*/  LDL R130, [R1+0x24] ;  /* 0x0000240001827983 */ /* 0x000f220000100800 */
[----:B--2---:R-:W-:-:S03]  /*21fe0*/  FFMA.FTZ R127, R177, R127, R187 ;  /* 0x0000007fb17f7223 */ /* 0x004fc600000100bb */
[----:B------:R-:W2:Y:S01]  /*21ff0*/  LDL R177, [R1+0x2c] ;  /* 0x00002c0001b17983 */ /* 0x000ea20000100800 */
[----:B---3--:R-:W-:-:S03]  /*22000*/  FFMA.FTZ R125, R175, R125, R189 ;  /* 0x0000007daf7d7223 */ /* 0x008fc600000100bd */
[----:B------:R-:W3:Y:S04]  /*22010*/  LDL R175, [R1+0x34] ;  /* 0x0000340001af7983 */ /* 0x000ee80000100800 */
[----:B------:R0:W-:Y:S04]  /*22020*/  STG.E.128 desc[UR6][R128.64], R124 ;  /* 0x0000007c80007986 */ /* 0x0001e8000c101d06 */
[----:B0-----:R-:W2:Y:S04]  /*22030*/  LDL R127, [R1+0x10] ;  /* 0x00001000017f7983 */ /* 0x001ea80000100800 */
[----:B------:R-:W3:Y:S04]  /*22040*/  LDL R128, [R1+0xc] ;  /* 0x00000c0001807983 */ /* 0x000ee80000100800 */
[----:B------:R-:W3:Y:S04]  /*22050*/  LDL R129, [R1+0x8] ;  /* 0x0000080001817983 */ /* 0x000ee80000100800 */
[----:B------:R-:W3:Y:S01]  /*22060*/  LDL R126, [R1+0x14] ;  /* 0x00001400017e7983 */ /* 0x000ee20000100800 */
[C---:B------:R-:W-:Y:S01]  /*22070*/  FADD.FTZ R113, -R173.reuse, R113 ;  /* 0x00000071ad717221 */ /* 0x040fe20000010100 */
[----:B------:R-:W-:-:S03]  /*22080*/  FADD.FTZ R114, -R173, R114 ;  /* 0x00000072ad727221 */ /* 0x000fc60000010100 */
[C---:B------:R-:W-:Y:S01]  /*22090*/  FMUL.FTZ R113, R174.reuse, R113 ;  /* 0x00000071ae717220 */ /* 0x040fe20000410000 */
[----:B------:R-:W-:Y:S01]  /*220a0*/  FMUL.FTZ R114, R174, R114 ;  /* 0x00000072ae727220 */ /* 0x000fe20000410000 */
[C---:B------:R-:W-:Y:S01]  /*220b0*/  FADD.FTZ R123, -R173.reuse, R123 ;  /* 0x0000007bad7b7221 */ /* 0x040fe20000010100 */
[C---:B------:R-:W-:Y:S01]  /*220c0*/  FADD.FTZ R120, -R173.reuse, R120 ;  /* 0x00000078ad787221 */ /* 0x040fe20000010100 */
[C---:B------:R-:W-:Y:S01]  /*220d0*/  FADD.FTZ R121, -R173.reuse, R121 ;  /* 0x00000079ad797221 */ /* 0x040fe20000010100 */
[----:B------:R-:W-:Y:S01]  /*220e0*/  FADD.FTZ R122, -R173, R122 ;  /* 0x0000007aad7a7221 */ /* 0x000fe20000010100 */
[----:B------:R-:W-:Y:S01]  /*220f0*/  IADD3 R124, R172, 0x40, RZ ;  /* 0x00000040ac7c7810 */ /* 0x000fe20007ffe0ff */
[C---:B------:R-:W-:Y:S01]  /*22100*/  FMUL.FTZ R123, R174.reuse, R123 ;  /* 0x0000007bae7b7220 */ /* 0x040fe20000410000 */
[C---:B------:R-:W-:Y:S01]  /*22110*/  FMUL.FTZ R120, R174.reuse, R120 ;  /* 0x00000078ae787220 */ /* 0x040fe20000410000 */
[C---:B------:R-:W-:Y:S01]  /*22120*/  FMUL.FTZ R121, R174.reuse, R121 ;  /* 0x00000079ae797220 */ /* 0x040fe20000410000 */
[----:B------:R-:W-:Y:S01]  /*22130*/  FMUL.FTZ R122, R174, R122 ;  /* 0x0000007aae7a7220 */ /* 0x000fe20000410000 */
[----:B----4-:R-:W-:Y:S01]  /*22140*/  FFMA.FTZ R123, R178, R123, R183 ;  /* 0x0000007bb27b7223 */ /* 0x010fe200000100b7 */
[----:B------:R-:W-:-:S04]  /*22150*/  IMAD.WIDE.U32 R124, R124, 0x10, R150 ;  /* 0x000000107c7c7825 */ /* 0x000fc800078e0096 */
[----:B------:R-:W-:Y:S01]  /*22160*/  FFMA.FTZ R121, R176, R121, R185 ;  /* 0x00000079b0797223 */ /* 0x000fe200000100b9 */
[C---:B------:R-:W-:Y:S01]  /*22170*/  FADD.FTZ R119, -R173.reuse, R119 ;  /* 0x00000077ad777221 */ /* 0x040fe20000010100 */
[----:B------:R-:W-:Y:S01]  /*22180*/  FADD.FTZ R116, -R173, R116 ;  /* 0x00000074ad747221 */ /* 0x000fe20000010100 */
[----:B--2---:R-:W-:Y:S02]  /*22190*/  FFMA.FTZ R113, R127, R113, R36 ;  /* 0x000000717f717223 */ /* 0x004fe40000010024 */
[----:B------:R-:W2:Y:S01]  /*221a0*/  LDL R127, [R1+0x4] ;  /* 0x00000400017f7983 */ /* 0x000ea20000100800 */
[----:B---3--:R-:W-:-:S03]  /*221b0*/  FFMA.FTZ R114, R128, R114, R165 ;  /* 0x0000007280727223 */ /* 0x008fc600000100a5 */
[----:B------:R-:W3:Y:S01]  /*221c0*/  LDL R128, [R1] ;  /* 0x0000000001807983 */ /* 0x000ee20000100800 */
[----:B------:R-:W-:Y:S01]  /*221d0*/  FFMA.FTZ R122, R177, R122, R184 ;  /* 0x0000007ab17a7223 */ /* 0x000fe200000100b8 */
[----:B------:R-:W-:Y:S01]  /*221e0*/  FFMA.FTZ R120, R175, R120, R186 ;  /* 0x00000078af787223 */ /* 0x000fe200000100ba */
[C---:B------:R-:W-:Y:S01]  /*221f0*/  FADD.FTZ R117, -R173.reuse, R117 ;  /* 0x00000075ad757221 */ /* 0x040fe20000010100 */
[----:B------:R-:W-:Y:S01]  /*22200*/  FADD.FTZ R118, -R173, R118 ;  /* 0x00000076ad767221 */ /* 0x000fe20000010100 */
[C---:B------:R-:W-:Y:S01]  /*22210*/  FMUL.FTZ R119, R174.reuse, R119 ;  /* 0x00000077ae777220 */ /* 0x040fe20000410000 */
[C---:B------:R-:W-:Y:S01]  /*22220*/  FMUL.FTZ R116, R174.reuse, R116 ;  /* 0x00000074ae747220 */ /* 0x040fe20000410000 */
[----:B------:R0:W-:Y:S01]  /*22230*/  STG.E.128 desc[UR6][R124.64], R120 ;  /* 0x000000787c007986 */ /* 0x0001e2000c101d06 */
[C---:B------:R-:W-:Y:S01]  /*22240*/  FMUL.FTZ R117, R174.reuse, R117 ;  /* 0x00000075ae757220 */ /* 0x040fe20000410000 */
[----:B------:R-:W-:Y:S01]  /*22250*/  FMUL.FTZ R118, R174, R118 ;  /* 0x00000076ae767220 */ /* 0x000fe20000410000 */
[----:B------:R-:W-:Y:S01]  /*22260*/  FFMA.FTZ R119, R171, R119, R37 ;  /* 0x00000077ab777223 */ /* 0x000fe20000010025 */
[----:B------:R-:W-:Y:S01]  /*22270*/  FFMA.FTZ R116, R130, R116, R182 ;  /* 0x0000007482747223 */ /* 0x000fe200000100b6 */
[----:B------:R-:W-:Y:S01]  /*22280*/  FFMA.FTZ R117, R131, R117, R181 ;  /* 0x0000007583757223 */ /* 0x000fe200000100b5 */
[----:B------:R-:W-:Y:S01]  /*22290*/  FFMA.FTZ R118, R170, R118, R180 ;  /* 0x00000076aa767223 */ /* 0x000fe200000100b4 */
[C---:B------:R-:W-:Y:S01]  /*222a0*/  FADD.FTZ R115, -R173.reuse, R115 ;  /* 0x00000073ad737221 */ /* 0x040fe20000010100 */
[----:B------:R-:W-:Y:S01]  /*222b0*/  FADD.FTZ R112, -R173, R112 ;  /* 0x00000070ad707221 */ /* 0x000fe20000010100 */
[----:B0-----:R-:W-:-:S04]  /*222c0*/  VIADD R120, R172, 0x60 ;  /* 0x00000060ac787836 */ /* 0x001fc80000000000 */
[----:B------:R-:W-:-:S04]  /*222d0*/  IMAD.WIDE.U32 R120, R120, 0x10, R150 ;  /* 0x0000001078787825 */ /* 0x000fc800078e0096 */
[C---:B------:R-:W-:Y:S01]  /*222e0*/  FMUL.FTZ R115, R174.reuse, R115 ;  /* 0x00000073ae737220 */ /* 0x040fe20000410000 */
[----:B------:R-:W-:Y:S01]  /*222f0*/  FMUL.FTZ R112, R174, R112 ;  /* 0x00000070ae707220 */ /* 0x000fe20000410000 */
[----:B------:R0:W-:Y:S02]  /*22300*/  STG.E.128 desc[UR6][R120.64], R116 ;  /* 0x0000007478007986 */ /* 0x0001e4000c101d06 */
[----:B------:R-:W-:Y:S01]  /*22310*/  FFMA.FTZ R115, R129, R115, R35 ;  /* 0x0000007381737223 */ /* 0x000fe20000010023 */
[----:B------:R-:W-:Y:S01]  /*22320*/  FFMA.FTZ R112, R126, R112, R166 ;  /* 0x000000707e707223 */ /* 0x000fe200000100a6 */
[C---:B------:R-:W-:Y:S01]  /*22330*/  FADD.FTZ R111, -R173.reuse, R111 ;  /* 0x0000006fad6f7221 */ /* 0x040fe20000010100 */
[C---:B------:R-:W-:Y:S01]  /*22340*/  FADD.FTZ R109, -R173.reuse, R109 ;  /* 0x0000006dad6d7221 */ /* 0x040fe20000010100 */
[----:B------:R-:W-:Y:S01]  /*22350*/  FADD.FTZ R110, -R173, R110 ;  /* 0x0000006ead6e7221 */ /* 0x000fe20000010100 */
[----:B0-----:R-:W-:-:S05]  /*22360*/  IADD3 R116, R172, 0x80, RZ ;  /* 0x00000080ac747810 */ /* 0x001fca0007ffe0ff */
[----:B------:R-:W-:-:S04]  /*22370*/  IMAD.WIDE.U32 R116, R116, 0x10, R150 ;  /* 0x0000001074747825 */ /* 0x000fc800078e0096 */
        /* <DEDUP_REMOVED lines=8> */
[C---:B------:R-:W-:Y:S01]  /*22400*/  FADD.FTZ R124, -R173.reuse, R53 ;  /* 0x00000035ad7c7221 */ /* 0x040fe20000010100 */
[C---:B------:R-:W-:Y:S01]  /*22410*/  FADD.FTZ R125, -R173.reuse, R54 ;  /* 0x00000036ad7d7221 */ /* 0x040fe20000010100 */
[----:B------:R-:W-:Y:S01]  /*22420*/  IADD3 R71, R172, 0xa0, RZ ;  /* 0x000000a0ac477810 */ /* 0x000fe20007ffe0ff */
[C---:B------:R-:W-:Y:S01]  /*22430*/  FMUL.FTZ R54, R174.reuse, R110 ;  /* 0x0000006eae367220 */ /* 0x040fe20000410000 */
[----:B------:R-:W-:Y:S01]  /*22440*/  FMUL.FTZ R53, R174, R109 ;  /* 0x0000006dae357220 */ /* 0x000fe20000410000 */
[C---:B------:R-:W-:Y:S01]  /*22450*/  FADD.FTZ R126, -R173.reuse, R55 ;  /* 0x00000037ad7e7221 */ /* 0x040fe20000010100 */
[C---:B------:R-:W-:Y:S01]  /*22460*/  FADD.FTZ R122, -R173.reuse, R75 ;  /* 0x0000004bad7a7221 */ /* 0x040fe20000010100 */
[C---:B0-----:R-:W-:Y:S01]  /*22470*/  FADD.FTZ R112, -R173.reuse, R108 ;  /* 0x0000006cad707221 */ /* 0x041fe20000010100 */
[----:B------:R-:W-:-:S03]  /*22480*/  FADD.FTZ R75, -R173, R68 ;  /* 0x00000044ad4b7221 */ /* 0x000fc60000010100 */
[----:B------:R-:W-:Y:S01]  /*22490*/  FMUL.FTZ R61, R174, R112 ;  /* 0x00000070ae3d7220 */ /* 0x000fe20000410000 */
[----:B------:R-:W-:Y:S01]  /*224a0*/  FFMA.FTZ R55, R251, R52, R33 ;  /* 0x00000034fb377223 */ /* 0x000fe20000010021 */
[C---:B------:R-:W-:Y:S01]  /*224b0*/  FADD.FTZ R68, -R173.reuse, R60 ;  /* 0x0000003cad447221 */ /* 0x040fe20000010100 */
        /* <DEDUP_REMOVED lines=46> */
[----:B------:R-:W-:Y:S01]  /*227a0*/  FADD.FTZ R173, -R173, R59 ;  /* 0x0000003badad7221 */ /* 0x000fe20000010100 */
[----:B------:R-:W-:-:S02]  /*227b0*/  VIADD R65, R172, 0xc0 ;  /* 0x000000c0ac417836 */ /* 0x000fc40000000000 */
        /* <DEDUP_REMOVED lines=14> */
[----:B------:R-:W-:Y:S01]  /*228a0*/  FMUL.FTZ R112, R174, R85 ;  /* 0x00000055ae707220 */ /* 0x000fe20000410000 */
[----:B------:R-:W-:Y:S02]  /*228b0*/  VIADD R81, R172, 0x120 ;  /* 0x00000120ac517836 */ /* 0x000fe40000000000 */
[----:B------:R-:W-:Y:S01]  /*228c0*/  FMUL.FTZ R86, R174, R96 ;  /* 0x00000060ae567220 */ /* 0x000fe20000410000 */
[----:B------:R-:W-:Y:S01]  /*228d0*/  IADD3 R85, R172, 0x160, RZ ;  /* 0x00000160ac557810 */ /* 0x000fe20007ffe0ff */
[C---:B------:R-:W-:Y:S01]  /*228e0*/  FMUL.FTZ R108, R174.reuse, R79 ;  /* 0x0000004fae6c7220 */ /* 0x040fe20000410000 */
        /* <DEDUP_REMOVED lines=25> */
[----:B------:R-:W-:Y:S01]  /*22a80*/  FMUL.FTZ R92, R174, R92 ;  /* 0x0000005cae5c7220 */ /* 0x000fe20000410000 */
[----:B--2---:R-:W-:Y:S01]  /*22a90*/  FFMA.FTZ R52, R127, R61, R164 ;  /* 0x0000003d7f347223 */ /* 0x004fe200000100a4 */
[----:B------:R-:W-:-:S04]  /*22aa0*/  IMAD.WIDE.U32 R60, R71, 0x10, R150 ;  /* 0x00000010473c7825 */ /* 0x000fc800078e0096 */
[----:B---3--:R-:W-:-:S05]  /*22ab0*/  FFMA.FTZ R53, R128, R53, R34 ;  /* 0x0000003580357223 */ /* 0x008fca0000010022 */
[----:B------:R0:W-:Y:S01]  /*22ac0*/  STG.E.128 desc[UR6][R60.64], R52 ;  /* 0x000000343c007986 */ /* 0x0001e2000c101d06 */
[C---:B------:R-:W-:Y:S01]  /*22ad0*/  FMUL.FTZ R127, R174.reuse, R102 ;  /* 0x00000066ae7f7220 */ /* 0x040fe20000410000 */
[C---:B------:R-:W-:Y:S01]  /*22ae0*/  FMUL.FTZ R102, R174.reuse, R69 ;  /* 0x00000045ae667220 */ /* 0x040fe20000410000 */
[----:B------:R-:W-:Y:S01]  /*22af0*/  FMUL.FTZ R71, R174, R83 ;  /* 0x00000053ae477220 */ /* 0x000fe20000410000 */
[----:B------:R-:W-:Y:S01]  /*22b00*/  IADD3 R69, R172, 0x100, RZ ;  /* 0x00000100ac457810 */ /* 0x000fe20007ffe0ff */
[----:B------:R-:W-:Y:S01]  /*22b10*/  FMUL.FTZ R128, R174, R103 ;  /* 0x00000067ae807220 */ /* 0x000fe20000410000 */
[----:B------:R-:W-:Y:S01]  /*22b20*/  IADD3 R83, R172, 0x140, RZ ;  /* 0x00000140ac537810 */ /* 0x000fe20007ffe0ff */
[C---:B0-----:R-:W-:Y:S01]  /*22b30*/  FMUL.FTZ R60, R174.reuse, R100 ;  /* 0x00000064ae3c7220 */ /* 0x041fe20000410000 */
[C---:B------:R-:W-:Y:S01]  /*22b40*/  FMUL.FTZ R100, R174.reuse, R67 ;  /* 0x00000043ae647220 */ /* 0x040fe20000410000 */
        /* <DEDUP_REMOVED lines=9> */
[----:B------:R-:W-:-:S04]  /*22be0*/  IMAD.WIDE.U32 R66, R67, 0x10, R150 ;  /* 0x0000001043427825 */ /* 0x000fc800078e0096 */
[C---:B------:R-:W-:Y:S01]  /*22bf0*/  FMUL.FTZ R61, R174.reuse, R101 ;  /* 0x00000065ae3d7220 */ /* 0x040fe20000410000 */
[----:B------:R0:W-:Y:S01]  /*22c00*/  STG.E.128 desc[UR6][R64.64], R52 ;  /* 0x0000003440007986 */ /* 0x0001e2000c101d06 */
[----:B------:R-:W-:-:S03]  /*22c10*/  FMUL.FTZ R106, R174, R77 ;  /* 0x0000004dae6a7220 */ /* 0x000fc60000410000 */
[----:B------:R1:W-:Y:S01]  /*22c20*/  STG.E.128 desc[UR6][R66.64], R56 ;  /* 0x0000003842007986 */ /* 0x0003e2000c101d06 */
        /* <DEDUP_REMOVED lines=8> */
[C---:B------:R-:W-:Y:S02]  /*22cb0*/  VIADD R73, R172.reuse, 0x1e0 ;  /* 0x000001e0ac497836 */ /* 0x040fe40000000000 */
[----:B0-----:R-:W-:Y:S01]  /*22cc0*/  FFMA.FTZ R65, R237, R87, R26 ;  /* 0x00000057ed417223 */ /* 0x001fe2000001001a */
[C---:B------:R-:W-:Y:S02]  /*22cd0*/  VIADD R87, R172.reuse, 0x180 ;  /* 0x00000180ac577836 */ /* 0x040fe40000000000 */
[----:B-1----:R-:W-:Y:S01]  /*22ce0*/  FFMA.FTZ R67, R235, R89, R25 ;  /* 0x00000059eb437223 */ /* 0x002fe20000010019 */
[C---:B------:R-:W-:Y:S01]  /*22cf0*/  IADD3 R89, R172.reuse, 0x1a0, RZ ;  /* 0x000001a0ac597810 */ /* 0x040fe20007ffe0ff */
[----:B------:R-:W-:Y:S01]  /*22d00*/  IMAD.WIDE.U32 R52, R81, 0x10, R150 ;  /* 0x0000001051347825 */ /* 0x000fe200078e0096 */
[----:B------:R-:W-:-:S03]  /*22d10*/  IADD3 R57, R172, 0x1c0, RZ ;  /* 0x000001c0ac397810 */ /* 0x000fc60007ffe0ff */
[----:B------:R-:W-:Y:S01]  /*22d20*/  FFMA.FTZ R66, R236, R88, R155 ;  /* 0x00000058ec427223 */ /* 0x000fe2000001009b */
[----:B------:R-:W-:Y:S01]  /*22d30*/  FFMA.FTZ R64, R238, R86, R156 ;  /* 0x00000056ee407223 */ /* 0x000fe2000001009c */
[C---:B------:R-:W-:Y:S01]  /*22d40*/  VIADD R75, R172.reuse, 0x240 ;  /* 0x00000240ac4b7836 */ /* 0x040fe20000000000 */
[----:B------:R-:W-:Y:S01]  /*22d50*/  IADD3 R55, R172, 0x260, RZ ;  /* 0x00000260ac377810 */ /* 0x000fe20007ffe0ff */
[----:B------:R-:W-:-:S04]  /*22d60*/  IMAD.WIDE.U32 R80, R83, 0x10, R150 ;  /* 0x0000001053507825 */ /* 0x000fc800078e0096 */
[C---:B------:R-:W-:Y:S01]  /*22d70*/  FMUL.FTZ R105, R174.reuse, R76 ;  /* 0x0000004cae697220 */ /* 0x040fe20000410000 */
[----:B------:R-:W-:Y:S01]  /*22d80*/  FMUL.FTZ R107, R174, R78 ;  /* 0x0000004eae6b7220 */ /* 0x000fe20000410000 */
[----:B------:R-:W-:-:S04]  /*22d90*/  IMAD.WIDE.U32 R82, R85, 0x10, R150 ;  /* 0x0000001055527825 */ /* 0x000fc800078e0096 */
[----:B------:R-:W-:Y:S01]  /*22da0*/  FMUL.FTZ R103, R174, R72 ;  /* 0x00000048ae677220 */ /* 0x000fe20000410000 */
[----:B------:R-:W-:Y:S01]  /*22db0*/  STG.E.128 desc[UR6][R68.64], R60 ;  /* 0x0000003c44007986 */ /* 0x000fe2000c101d06 */
[----:B------:R-:W-:-:S04]  /*22dc0*/  IMAD.WIDE.U32 R84, R87, 0x10, R150 ;  /* 0x0000001057547825 */ /* 0x000fc800078e0096 */
[----:B------:R-:W-:Y:S01]  /*22dd0*/  FFMA.FTZ R54, R232, R125, R153 ;  /* 0x0000007de8367223 */ /* 0x000fe20000010099 */
[----:B------:R0:W-:Y:S01]  /*22de0*/  STG.E.128 desc[UR6][R52.64], R64 ;  /* 0x0000004034007986 */ /* 0x0001e2000c101d06 */
        /* <DEDUP_REMOVED lines=26> */
[----:B------:R-:W-:-:S03]  /*22f90*/  FMUL.FTZ R174, R174, R173 ;  /* 0x000000adaeae7220 */ /* 0x000fc60000410000 */
        /* <DEDUP_REMOVED lines=15> */
[----:B------:R0:W-:Y:S01]  /*23090*/  STG.E.128 desc[UR6][R88.64], R68 ;  /* 0x0000004458007986 */ /* 0x0001e2000c101d06 */
[----:B---3--:R-:W-:Y:S01]  /*230a0*/  FFMA.FTZ R67, R199, R96, R7 ;  /* 0x00000060c7437223 */ /* 0x008fe20000010007 */
[----:B------:R-:W-:Y:S01]  /*230b0*/  FFMA.FTZ R66, R200, R95, R135 ;  /* 0x0000005fc8427223 */ /* 0x000fe20000010087 */
[----:B------:R-:W-:Y:S01]  /*230c0*/  FFMA.FTZ R65, R201, R94, R8 ;  /* 0x0000005ec9417223 */ /* 0x000fe20000010008 */
[----:B------:R-:W-:Y:S01]  /*230d0*/  FFMA.FTZ R64, R202, R93, R136 ;  /* 0x0000005dca407223 */ /* 0x000fe20000010088 */
        /* <DEDUP_REMOVED lines=9> */
.L_x_61709:
[----:B------:R-:W-:Y:S05]  /*23170*/  BSYNC B1 ;  /* 0x0000000000017941 */ /* 0x000fea0003800000 */
.L_x_61708:
[----:B-1----:R-:W0:Y:S02]  /*23180*/  LDC.64 R52, c[0x0][0x210] ;  /* 0x00008400ff347b82 */ /* 0x002e240000000a00 */
[----:B0-----:R-:W-:-:S04]  /*23190*/  LEA R169, R52, R169, 0x2 ;  /* 0x000000a934a97211 */ /* 0x001fc800078e10ff */
[----:B------:R-:W-:-:S13]  /*231a0*/  ISETP.GE.AND P0, PT, R169, R53, PT ;  /* 0x00000035a900720c */ /* 0x000fda0003f06270 */
[----:B------:R-:W-:Y:S05]  /*231b0*/  @!P0 BRA `(.L_x_61710) ;  /* 0xfffffdec007c8947 */ /* 0x000fea000383ffff */
[----:B------:R-:W-:Y:S05]  /*231c0*/  BSYNC B0 ;  /* 0x0000000000007941 */ /* 0x000fea0003800000 */
.L_x_60946:
[----:B------:R-:W-:Y:S05]  /*231d0*/  EXIT ;  /* 0x000000000000794d */ /* 0x000fea0003800000 */
.L_x_61707:
        /* <DEDUP_REMOVED lines=8> */
.L_x_61712:
[----:B------:R-:W-:Y:S05]  /*23260*/  BSYNC B1 ;  /* 0x0000000000017941 */ /* 0x000fea0003800000 */
.L_x_61711:
        /* <DEDUP_REMOVED lines=9> */
.L_x_61713:
[----:B------:R-:W-:Y:S02]  /*23300*/  IMAD.MOV.U32 R170, RZ, RZ, 0x4 ;  /* 0x00000004ffaa7424 */ /* 0x000fe400078e00ff */
[----:B------:R-:W-:Y:S01]  /*23310*/  FADD.FTZ R171, R171, R150 ;  /* 0x00000096abab7221 */ /* 0x000fe20000010000 */
[----:B------:R-:W-:-:S04]  /*23320*/  MOV R150, 0xffffffff ;  /* 0xffffffff00967802 */ /* 0x000fc80000000f00 */
[----:B------:R-:W-:-:S07]  /*23330*/  MOV R175, R171 ;  /* 0x000000ab00af7202 */ /* 0x000fce0000000f00 */
[----:B------:R-:W-:Y:S05]  /*23340*/  WARPSYNC.COLLECTIVE R150, `(.L_x_61714) ;  /* 0x0000000096087348 */ /* 0x000fea0003c00000 */
[----:B------:R0:W1:Y:S02]  /*23350*/  SHFL.BFLY P1, R150, R175, R170, R151 ;  /* 0x0c0000aaaf967389 */ /* 0x0000640000020097 */
[----:B01----:R-:W-:Y:S01]  /*23360*/  ENDCOLLECTIVE ;  /* 0x000000000000791b */ /* 0x003fe20003800000 */
.L_x_61714:
[----:B------:R-:W-:Y:S02]  /*23370*/  IMAD.MOV.U32 R170, RZ, RZ, 0x8 ;  /* 0x00000008ffaa7424 */ /* 0x000fe400078e00ff */
[----:B------:R-:W-:Y:S01]  /*23380*/  FADD.FTZ R171, R171, R150 ;  /* 0x00000096abab7221 */ /* 0x000fe20000010000 */
[----:B------:R-:W-:-:S04]  /*23390*/  MOV R150, 0xffffffff ;  /* 0xffffffff00967802 */ /* 0x000fc80000000f00 */
[----:B------:R-:W-:-:S07]  /*233a0*/  MOV R175, R171 ;  /* 0x000000ab00af7202 */ /* 0x000fce0000000f00 */
[----:B------:R-:W-:Y:S05]  /*233b0*/  WARPSYNC.COLLECTIVE R150, `(.L_x_61715) ;  /* 0x0000000096087348 */ /* 0x000fea0003c00000 */
[----:B------:R0:W1:Y:S02]  /*233c0*/  SHFL.BFLY P1, R150, R175, R170, R151 ;  /* 0x0c0000aaaf967389 */ /* 0x0000640000020097 */
[----:B01----:R-:W-:Y:S01]  /*233d0*/  ENDCOLLECTIVE ;  /* 0x000000000000791b */ /* 0x003fe20003800000 */
.L_x_61715:
[----:B------:R-:W-:Y:S02]  /*233e0*/  IMAD.MOV.U32 R170, RZ, RZ, 0x10 ;  /* 0x00000010ffaa7424 */ /* 0x000fe400078e00ff */
[----:B------:R-:W-:Y:S01]  /*233f0*/  FADD.FTZ R171, R171, R150 ;  /* 0x00000096abab7221 */ /* 0x000fe20000010000 */
[----:B------:R-:W-:-:S04]  /*23400*/  MOV R150, 0xffffffff ;  /* 0xffffffff00967802 */ /* 0x000fc80000000f00 */
[----:B------:R-:W-:-:S07]  /*23410*/  MOV R175, R171 ;  /* 0x000000ab00af7202 */ /* 0x000fce0000000f00 */
[----:B------:R-:W-:Y:S05]  /*23420*/  WARPSYNC.COLLECTIVE R150, `(.L_x_61716) ;  /* 0x0000000096087348 */ /* 0x000fea0003c00000 */
[----:B------:R0:W1:Y:S02]  /*23430*/  SHFL.BFLY P1, R150, R175, R170, R151 ;  /* 0x0c0000aaaf967389 */ /* 0x0000640000020097 */
[----:B01----:R-:W-:Y:S01]  /*23440*/  ENDCOLLECTIVE ;  /* 0x000000000000791b */ /* 0x003fe20003800000 */
.L_x_61716:
        /* <DEDUP_REMOVED lines=169> */
.L_x_61717:
[----:B------:R-:W-:Y:S01]  /*23ee0*/  HFMA2.MMA R170, -RZ, RZ, 0, 1.1920928955078125e-07 ;  /* 0x00000002ffaa7435 */ /* 0x000fe200000001ff */
[----:B------:R-:W-:Y:S01]  /*23ef0*/  FADD.FTZ R174, R174, R150 ;  /* 0x00000096aeae7221 */ /* 0x000fe20000010000 */
[----:B------:R-:W-:-:S03]  /*23f00*/  MOV R150, 0xffffffff ;  /* 0xffffffff00967802 */ /* 0x000fc60000000f00 */
[----:B------:R-:W-:-:S07]  /*23f10*/  IMAD.MOV.U32 R175, RZ, RZ, R174 ;  /* 0x000000ffffaf7224 */ /* 0x000fce00078e00ae */
[----:B------:R-:W-:Y:S05]  /*23f20*/  WARPSYNC.COLLECTIVE R150, `(.L_x_61718) ;  /* 0x0000000096087348 */ /* 0x000fea0003c00000 */
[----:B------:R0:W1:Y:S02]  /*23f30*/  SHFL.BFLY P1, R150, R175, R170, R151 ;  /* 0x0c0000aaaf967389 */ /* 0x0000640000020097 */
[----:B01----:R-:W-:Y:S01]  /*23f40*/  ENDCOLLECTIVE ;  /* 0x000000000000791b */ /* 0x003fe20003800000 */
.L_x_61718:
[----:B------:R-:W-:Y:S01]  /*23f50*/  HFMA2.MMA R170, -RZ, RZ, 0, 2.384185791015625e-07 ;  /* 0x00000004ffaa7435 */ /* 0x000fe200000001ff */
[----:B------:R-:W-:Y:S01]  /*23f60*/  FADD.FTZ R174, R174, R150 ;  /* 0x00000096aeae7221 */ /* 0x000fe20000010000 */
[----:B------:R-:W-:-:S03]  /*23f70*/  MOV R150, 0xffffffff ;  /* 0xffffffff00967802 */ /* 0x000fc60000000f00 */
[----:B------:R-:W-:-:S07]  /*23f80*/  IMAD.MOV.U32 R175, RZ, RZ, R174 ;  /* 0x000000ffffaf7224 */ /* 0x000fce00078e00ae */
[----:B------:R-:W-:Y:S05]  /*23f90*/  WARPSYNC.COLLECTIVE R150, `(.L_x_61719) ;  /* 0x0000000096087348 */ /* 0x000fea0003c00000 */
[----:B------:R0:W1:Y:S02]  /*23fa0*/  SHFL.BFLY P1, R150, R175, R170, R151 ;  /* 0x0c0000aaaf967389 */ /* 0x0000640000020097 */
[----:B01----:R-:W-:Y:S01]  /*23fb0*/  ENDCOLLECTIVE ;  /* 0x000000000000791b */ /* 0x003fe20003800000 */
.L_x_61719:
[----:B------:R-:W-:Y:S01]  /*23fc0*/  HFMA2.MMA R170, -RZ, RZ, 0, 4.76837158203125e-07 ;  /* 0x00000008ffaa7435 */ /* 0x000fe200000001ff */
[----:B------:R-:W-:Y:S01]  /*23fd0*/  FADD.FTZ R174, R174, R150 ;  /* 0x00000096aeae7221 */ /* 0x000fe20000010000 */
[----:B------:R-:W-:-:S03]  /*23fe0*/  MOV R150, 0xffffffff ;  /* 0xffffffff00967802 */ /* 0x000fc60000000f00 */
[----:B------:R-:W-:-:S07]  /*23ff0*/  IMAD.MOV.U32 R175, RZ, RZ, R174 ;  /* 0x000000ffffaf7224 */ /* 0x000fce00078e00ae */
[----:B------:R-:W-:Y:S05]  /*24000*/  WARPSYNC.COLLECTIVE R150, `(.L_x_61720) ;  /* 0x0000000096087348 */ /* 0x000fea0003c00000 */
[----:B------:R0:W1:Y:S02]  /*24010*/  SHFL.BFLY P1, R150, R175, R170, R151 ;  /* 0x0c0000aaaf967389 */ /* 0x0000640000020097 */
[----:B01----:R-:W-:Y:S01]  /*24020*/  ENDCOLLECTIVE ;  /* 0x000000000000791b */ /* 0x003fe20003800000 */
.L_x_61720:
[----:B------:R-:W-:Y:S01]  /*24030*/  HFMA2.MMA R170, -RZ, RZ, 0, 9.5367431640625e-07 ;  /* 0x00000010ffaa7435 */ /* 0x000fe200000001ff */
[----:B------:R-:W-:Y:S01]  /*24040*/  FADD.FTZ R174, R174, R150 ;  /* 0x00000096aeae7221 */ /* 0x000fe20000010000 */
[----:B------:R-:W-:-:S03]  /*24050*/  MOV R150, 0xffffffff ;  /* 0xffffffff00967802 */ /* 0x000fc60000000f00 */
[----:B------:R-:W-:-:S07]  /*24060*/  IMAD.MOV.U32 R175, RZ, RZ, R174 ;  /* 0x000000ffffaf7224 */ /* 0x000fce00078e00ae */
[----:B------:R-:W-:Y:S05]  /*24070*/  WARPSYNC.COLLECTIVE R150, `(.L_x_61721) ;  /* 0x0000000096087348 */ /* 0x000fea0003c00000 */
[----:B------:R0:W1:Y:S02]  /*24080*/  SHFL.BFLY P1, R150, R175, R170, R151 ;  /* 0x0c0000aaaf967389 */ /* 0x0000640000020097 */
[----:B01----:R-:W-:Y:S01]  /*24090*/  ENDCOLLECTIVE ;  /* 0x000000000000791b */ /* 0x003fe20003800000 */
.L_x_61721:
[----:B------:R-:W-:Y:S05]  /*240a0*/  BRA `(.L_x_61722) ;  /* 0xffffffd800c87947 */ /* 0x000fea000383ffff */
.L_x_61723:
        /* <DEDUP_REMOVED lines=13> */
.L_x_72419:


//--------------------- .text._ZN10layer_norm13ln_fwd_kernelINS_13Kernel_traitsI6__halfffffjLj2560ELj1ELj4ELj1ELj16ENS_18Kernel_traits_baseILj2560ES2_ffffjLj128EEEEELb1ELb1ELb0ELb0EEEvNS_9FwdParamsE --------------------------
	.section	.text._ZN10layer_norm13ln_fwd_kernelINS_13Kernel_traitsI6__halfffffjLj2560ELj1ELj4ELj1ELj16ENS_18Kernel_traits_baseILj2560ES2_ffffjLj128EEEEELb1ELb1ELb0ELb0EEEvNS_9FwdParamsE,"ax",@progbits
	.align	128
        .global         _ZN10layer_norm13ln_fwd_kernelINS_13Kernel_traitsI6__halfffffjLj2560ELj1ELj4ELj1ELj16ENS_18Kernel_traits_baseILj2560ES2_ffffjLj128EEEEELb1ELb1ELb0ELb0EEEvNS_9FwdParamsE
        .type           _ZN10layer_norm13ln_fwd_kernelINS_13Kernel_traitsI6__halfffffjLj2560ELj1ELj4ELj1ELj16ENS_18Kernel_traits_baseILj2560ES2_ffffjLj128EEEEELb1ELb1ELb0ELb0EEEvNS_9FwdParamsE,@function
        .size           _ZN10layer_norm13ln_fwd_kernelINS_13Kernel_traitsI6__halfffffjLj2560ELj1ELj4ELj1ELj16ENS_18Kernel_traits_baseILj2560ES2_ffffjLj128EEEEELb1ELb1ELb0ELb0EEEvNS_9FwdParamsE,(.L_x_72420 - _ZN10layer_norm13ln_fwd_kernelINS_13Kernel_traitsI6__halfffffjLj2560ELj1ELj4ELj1ELj16ENS_18Kernel_traits_baseILj2560ES2_ffffjLj128EEEEELb1ELb1ELb0ELb0EEEvNS_9FwdParamsE)
        .other          _ZN10layer_norm13ln_fwd_kernelINS_13Kernel_traitsI6__halfffffjLj2560ELj1ELj4ELj1ELj16ENS_18Kernel_traits_baseILj2560ES2_ffffjLj128EEEEELb1ELb1ELb0ELb0EEEvNS_9FwdParamsE,@"STO_CUDA_ENTRY STV_DEFAULT"
_ZN10layer_norm13ln_fwd_kernelINS_13Kernel_traitsI6__halfffffjLj2560ELj1ELj4ELj1ELj16ENS_18Kernel_traits_baseILj2560ES2_ffffjLj128EEEEELb1ELb1ELb0ELb0EEEvNS_9FwdParamsE:
.text._ZN10layer_norm13ln_fwd_kernelINS_13Kernel_traitsI6__halfffffjLj2560ELj1ELj4ELj1ELj16ENS_18Kernel_traits_baseILj2560ES2_ffffjLj128EEEEELb1ELb1ELb0ELb0EEEvNS_9FwdParamsE:
        /* <DEDUP_REMOVED lines=106> */
.L_x_61725:
[----:B------:R-:W-:Y:S05]  /*06a0*/  BSYNC B0 ;  /* 0x0000000000007941 */ /* 0x000fea0003800000 */
.L_x_61724:
        /* <DEDUP_REMOVED lines=15> */
[----:B------:R-:W-:Y:S01]  /*07a0*/  VIADD R14, R14, 0x20 ;  /* 0x000000200e0e7836 */ /* 0x000fe20000000000 */
[----:B0-----:R-:W-:-:S07]  /*07b0*/  @!P0 CS2R R122, SRZ ;  /* 0x00000000007a8805 */ /* 0x001fce000001ff00 */
.L_x_61727:
[----:B------:R-:W-:Y:S05]  /*07c0*/  BSYNC B0 ;  /* 0x0000000000007941 */ /* 0x000fea0003800000 */
.L_x_61726:
        /* <DEDUP_REMOVED lines=17> */
.L_x_61729:
[----:B------:R-:W-:Y:S05]  /*08e0*/  BSYNC B0 ;  /* 0x0000000000007941 */ /* 0x000fea0003800000 */
.L_x_61728:
        /* <DEDUP_REMOVED lines=17> */
.L_x_61731:
[----:B------:R-:W-:Y:S05]  /*0a00*/  BSYNC B0 ;  /* 0x0000000000007941 */ /* 0x000fea0003800000 */
.L_x_61730:
        /* <DEDUP_REMOVED lines=17> */
.L_x_61733:
[----:B------:R-:W-:Y:S05]  /*0b20*/  BSYNC B0 ;  /* 0x0000000000007941 */ /* 0x000fea0003800000 */
.L_x_61732:
        /* <DEDUP_REMOVED lines=24> */
[----:B------:R-:W-:Y:S01]  /*0cb0*/  VIADD R14, R14, 0x20 ;  /* 0x000000200e0e7836 */ /* 0x000fe20000000000 */
[----:B0-----:R-:W-:-:S07]  /*0cc0*/  @!P0 CS2R R114, SRZ ;  /* 0x0000000000728805 */ /* 0x001fce000001ff00 */
.L_x_61735:
[----:B------:R-:W-:Y:S05]  /*0cd0*/  BSYNC B0 ;  /* 0x0000000000007941 */ /* 0x000fea0003800000 */
.L_x_61734:
        /* <DEDUP_REMOVED lines=25> */
.L_x_61737:
[----:B------:R-:W-:Y:S05]  /*0e70*/  BSYNC B0 ;  /* 0x0000000000007941 */ /* 0x000fea0003800000 */
.L_x_61736:
        /* <DEDUP_REMOVED lines=20> */
.L_x_61739:
[----:B------:R-:W-:Y:S05]  /*0fc0*/  BSYNC B0 ;  /* 0x0000000000007941 */ /* 0x000fea0003800000 */
.L_x_61738:
        /* <DEDUP_REMOVED lines=21> */
.L_x_61741:
[----:B------:R-:W-:Y:S05]  /*1120*/  BSYNC B0 ;  /* 0x0000000000007941 */ /* 0x000fea0003800000 */
.L_x_61740:
        /* <DEDUP_REMOVED lines=20> */
.L_x_61743:
[----:B------:R-:W-:Y:S05]  /*1270*/  BSYNC B0 ;  /* 0x0000000000007941 */ /* 0x000fea0003800000 */
.L_x_61742:
        /* <DEDUP_REMOVED lines=20> */
.L_x_61745:
[----:B------:R-:W-:Y:S05]  /*13c0*/  BSYNC B0 ;  /* 0x0000000000007941 */ /* 0x000fea0003800000 */
.L_x_61744:
        /* <DEDUP_REMOVED lines=20> */
.L_x_61747:
[----:B------:R-:W-:Y:S05]  /*1510*/  BSYNC B0 ;  /* 0x0000000000007941 */ /* 0x000fea0003800000 */
.L_x_61746:
        /* <DEDUP_REMOVED lines=20> */
.L_x_61749:
[----:B------:R-:W-:Y:S05]  /*1660*/  BSYNC B0 ;  /* 0x0000000000007941 */ /* 0x000fea0003800000 */
.L_x_61748:
        /* <DEDUP_REMOVED lines=20> */
.L_x_61751:
[----:B------:R-:W-:Y:S05]  /*17b0*/  BSYNC B0 ;  /* 0x0000000000007941 */ /* 0x000fea0003800000 */
.L_x_61750:
        /* <DEDUP_REMOVED lines=20> */
.L_x_61753:
[----:B------:R-:W-:Y:S05]  /*1900*/  BSYNC B0 ;  /* 0x0000000000007941 */ /* 0x000fea0003800000 */
.L_x_61752:
        /* <DEDUP_REMOVED lines=20> */
.L_x_61755:
[----:B------:R-:W-:Y:S05]  /*1a50*/  BSYNC B0 ;  /* 0x0000000000007941 */ /* 0x000fea0003800000 */
.L_x_61754:
        /* <DEDUP_REMOVED lines=20> */
.L_x_61757:
[----:B------:R-:W-:Y:S05]  /*1ba0*/  BSYNC B0 ;  /* 0x0000000000007941 */ /* 0x000fea0003800000 */
.L_x_61756:
        /* <DEDUP_REMOVED lines=20> */
.L_x_61759:
[----:B------:R-:W-:Y:S05]  /*1cf0*/  BSYNC B0 ;  /* 0x0000000000007941 */ /* 0x000fea0003800000 */
.L_x_61758:
        /* <DEDUP_REMOVED lines=20> */
.L_x_61761:
[----:B------:R-:W-:Y:S05]  /*1e40*/  BSYNC B0 ;  /* 0x0000000000007941 */ /* 0x000fea0003800000 */
.L_x_61760:
        /* <DEDUP_REMOVED lines=19> */
.L_x_61763:
[----:B------:R-:W-:Y:S05]  /*1f80*/  BSYNC B0 ;  /* 0x0000000000007941 */ /* 0x000fea0003800000 */
.L_x_61762:
[----:B------:R-:W-:Y:S01]  /*1f90*/  ULDC UR26, c[0x0][0x214] ;  /* 0x00008500001a7ab9 */ /* 0x000fe20000000800 */
[----:B------:R-:W-:Y:S02]  /*1fa0*/  LOP3.LUT R164, R15, UR23, R164, 0x96, !PT ;  /* 0x000000170fa47c12 */ /* 0x000fe4000f8e96a4 */
[----:B------:R-:W-:-:S13]  /*1fb0*/  ISETP.GE.AND P0, PT, R36, UR26, PT ;  /* 0x0000001a24007c0c */ /* 0x000fda000bf06270 */
[----:B------:R-:W-:Y:S05]  /*1fc0*/  @P0 EXIT ;  /* 0x000000000000094d */ /* 0x000fea0003800000 */
[----:B-----5:R-:W-:Y:S01]  /*1fd0*/  IMAD.MOV.U32 R202, RZ, RZ, R32 ;  /* 0x000000ffffca7224 */ /* 0x020fe200078e0020 */
[--C-:B------:R-:W-:Y:S01]  /*1fe0*/  SHF.R.U64 R195, R32, 0x10, R33.reuse ;  /* 0x0000001020c37819 */ /* 0x100fe20000001221 */
[----:B------:R-:W-:Y:S01]  /*1ff0*/  IMAD.HI.U32 R32, R163, -0x2daee0ad, RZ ;  /* 0xd2511f53a3207827 */ /* 0x000fe200078e00ff */
[----:B------:R-:W-:Y:S01]  /*2000*/  MOV R193, R33 ;  /* 0x0000002100c17202 */ /* 0x000fe20000000f00 */
[----:B------:R-:W-:Y:S01]  /*2010*/  ULDC.64 UR26, c[0x0][0x270] ;  /* 0x00009c00001a7ab9 */ /* 0x000fe20000000a00 */
[----:B------:R-:W-:Y:S01]  /*2020*/  SHF.R.U32.HI R196, RZ, 0x10, R33 ;  /* 0x00000010ffc47819 */ /* 0x000fe20000011621 */
[----:B------:R-:W-:Y:S01]  /*2030*/  IMAD R33, R171, -0x2daee0ad, RZ ;  /* 0xd2511f53ab217824 */ /* 0x000fe200078e02ff */
[----:B------:R-:W-:Y:S01]  /*2040*/  MOV R206, R34 ;  /* 0x0000002200ce7202 */ /* 0x000fe20000000f00 */
[--C-:B------:R-:W-:Y:S01]  /*2050*/  IMAD.MOV.U32 R208, RZ, RZ, R35.reuse ;  /* 0x000000ffffd07224 */ /* 0x100fe200078e0023 */
[--C-:B------:R-:W-:Y:S01]  /*2060*/  SHF.R.U64 R207, R34, 0x10, R35.reuse ;  /* 0x0000001022cf7819 */ /* 0x100fe20000001223 */
[----:B------:R-:W-:Y:S01]  /*2070*/  IMAD.HI.U32 R34, R164, -0x326172a9, RZ ;  /* 0xcd9e8d57a4227827 */ /* 0x000fe200078e00ff */
[----:B------:R-:W-:Y:S01]  /*2080*/  SHF.R.U32.HI R213, RZ, 0x10, R35 ;  /* 0x00000010ffd57819 */ /* 0x000fe20000011623 */
[----:B------:R-:W-:Y:S01]  /*2090*/  UISETP.NE.U32.AND UP0, UPT, UR26, URZ, UPT ;  /* 0x0000003f1a00728c */ /* 0x000fe2000bf05070 */
[----:B------:R-:W-:Y:S01]  /*20a0*/  LOP3.LUT R33, R32, UR25, R33, 0x96, !PT ;  /* 0x0000001920217c12 */ /* 0x000fe2000f8e9621 */
[----:B------:R-:W-:Y:S01]  /*20b0*/  IMAD R35, R172, -0x326172a9, RZ ;  /* 0xcd9e8d57ac237824 */ /* 0x000fe200078e02ff */
[----:B------:R-:W-:Y:S01]  /*20c0*/  MOV R229, R3 ;  /* 0x0000000300e57202 */ /* 0x000fe20000000f00 */
[----:B------:R-:W-:Y:S01]  /*20d0*/  HADD2.F32 R32, -RZ, R124.H0_H0 ;  /* 0x2000007cff207230 */ /* 0x000fe20000004100 */
[----:B------:R-:W-:Y:S01]  /*20e0*/  SHF.R.U64 R199, R156, 0x10, R157 ;  /* 0x000000109cc77819 */ /* 0x000fe2000000129d */
[----:B------:R-:W-:Y:S01]  /*20f0*/  IMAD.MOV.U32 R234, RZ, RZ, R2 ;  /* 0x000000ffffea7224 */ /* 0x000fe200078e0002 */
[----:B------:R-:W-:Y:S01]  /*2100*/  LOP3.LUT R35, R34, UR24, R35, 0x96, !PT ;  /* 0x0000001822237c12 */ /* 0x000fe2000f8e9623 */
[----:B------:R-:W-:Y:S01]  /*2110*/  HADD2.F32 R34, -RZ, R125.H0_H0 ;  /* 0x2000007dff227230 */ /* 0x000fe20000004100 */
[----:B------:R0:W-:Y:S01]  /*2120*/  STL [R1+0x1d4], R32 ;  /* 0x0001d42001007387 */ /* 0x0001e20000100800 */
[----:B------:R-:W-:Y:S01]  /*2130*/  SHF.R.U64 R2, R2, 0x10, R3 ;  /* 0x0000001002027819 */ /* 0x000fe20000001203 */
[----:B------:R-:W-:Y:S01]  /*2140*/  IMAD.MOV.U32 R198, RZ, RZ, R156 ;  /* 0x000000ffffc67224 */ /* 0x000fe200078e009c */
[--C-:B------:R-:W-:Y:S01]  /*2150*/  SHF.R.U64 R188, R154, 0x10, R155.reuse ;  /* 0x000000109abc7819 */ /* 0x100fe2000000129b */
[----:B------:R1:W-:Y:S01]  /*2160*/  STL [R1+0x1d0], R34 ;  /* 0x0001d02201007387 */ /* 0x0003e20000100800 */
[--C-:B------:R-:W-:Y:S01]  /*2170*/  IMAD.MOV.U32 R186, RZ, RZ, R155.reuse ;  /* 0x000000ffffba7224 */ /* 0x100fe200078e009b */
[----:B------:R-:W-:Y:S01]  /*2180*/  SHF.R.U32.HI R189, RZ, 0x10, R155 ;  /* 0x00000010ffbd7819 */ /* 0x000fe2000001169b */
[----:B------:R-:W-:Y:S01]  /*2190*/  IMAD.MOV.U32 R233, RZ, RZ, R4 ;  /* 0x000000ffffe97224 */ /* 0x000fe200078e0004 */
[----:B------:R-:W-:Y:S01]  /*21a0*/  SHF.R.U64 R156, R112, 0x10, R113 ;  /* 0x00000010709c7819 */ /* 0x000fe20000001271 */
[----:B------:R-:W-:Y:S01]  /*21b0*/  IMAD.MOV.U32 R228, RZ, RZ, R5 ;  /* 0x000000ffffe47224 */ /* 0x000fe200078e0005 */
[----:B------:R-:W-:Y:S01]  /*21c0*/  SHF.R.U32.HI R155, RZ, 0x10, R113 ;  /* 0x00000010ff9b7819 */ /* 0x000fe20000011671 */
[----:B0-----:R-:W-:Y:S01]  /*21d0*/  HADD2.F32 R32, -RZ, R122.H0_H0 ;  /* 0x2000007aff207230 */ /* 0x001fe20000004100 */
[----:B------:R-:W-:Y:S01]  /*21e0*/  SHF.R.U32.HI R3, RZ, 0x10, R3 ;  /* 0x00000010ff037819 */ /* 0x000fe20000011603 */
[----:B------:R-:W-:Y:S01]  /*21f0*/  IMAD.MOV.U32 R226, RZ, RZ, R7 ;  /* 0x000000ffffe27224 */ /* 0x000fe200078e0007 */
[--C-:B------:R-:W-:Y:S01]  /*2200*/  SHF.R.U64 R4, R4, 0x10, R5.reuse ;  /* 0x0000001004047819 */ /* 0x100fe20000001205 */
[----:B-1----:R-:W-:Y:S01]  /*2210*/  HADD2.F32 R34, -RZ, R123.H0_H0 ;  /* 0x2000007bff227230 */ /* 0x002fe20000004100 */
[----:B------:R0:W-:Y:S01]  /*2220*/  STL [R1+0x1cc], R32 ;  /* 0x0001cc2001007387 */ /* 0x0001e20000100800 */
[----:B------:R-:W-:Y:S01]  /*2230*/  SHF.R.U32.HI R5, RZ, 0x10, R5 ;  /* 0x00000010ff057819 */ /* 0x000fe20000011605 */
[----:B------:R-:W-:Y:S01]  /*2240*/  IMAD.MOV.U32 R231, RZ, RZ, R8 ;  /* 0x000000ffffe77224 */ /* 0x000fe200078e0008 */
[----:B------:R-:W-:Y:S01]  /*2250*/  MOV R232, R6 ;  /* 0x0000000600e87202 */ /* 0x000fe20000000f00 */
[----:B------:R1:W-:Y:S01]  /*2260*/  STL [R1+0x1c8], R34 ;  /* 0x0001c82201007387 */ /* 0x0003e20000100800 */
[--C-:B------:R-:W-:Y:S01]  /*2270*/  SHF.R.U64 R6, R6, 0x10, R7.reuse ;  /* 0x0000001006067819 */ /* 0x100fe20000001207 */
[----:B------:R-:W-:Y:S01]  /*2280*/  IMAD.MOV.U32 R230, RZ, RZ, R10 ;  /* 0x000000ffffe67224 */ /* 0x000fe200078e000a */
[----:B------:R-:W-:Y:S01]  /*2290*/  SHF.R.U32.HI R7, RZ, 0x10, R7 ;  /* 0x00000010ff077819 */ /* 0x000fe20000011607 */
[----:B------:R-:W-:Y:S01]  /*22a0*/  IMAD.MOV.U32 R222, RZ, RZ, R11 ;  /* 0x000000ffffde7224 */ /* 0x000fe200078e000b */
[----:B------:R-:W-:Y:S01]  /*22b0*/  SHF.R.U64 R8, R8, 0x10, R9 ;  /* 0x0000001008087819 */ /* 0x000fe20000001209 */
[----:B0-----:R-:W-:Y:S01]  /*22c0*/  HADD2.F32 R32, -RZ, R120.H0_H0 ;  /* 0x20000078ff207230 */ /* 0x001fe20000004100 */
[----:B------:R-:W-:Y:S01]  /*22d0*/  MOV R224, R9 ;  /* 0x0000000900e07202 */ /* 0x000fe20000000f00 */
[----:B------:R-:W-:Y:S01]  /*22e0*/  IMAD.MOV.U32 R220, RZ, RZ, R13 ;  /* 0x000000ffffdc7224 */ /* 0x000fe200078e000d */
[----:B------:R-:W-:Y:S01]  /*22f0*/  SHF.R.U32.HI R9, RZ, 0x10, R9 ;  /* 0x00000010ff097819 */ /* 0x000fe20000011609 */
[----:B-1----:R-:W-:Y:S01]  /*2300*/  HADD2.F32 R34, -RZ, R121.H0_H0 ;  /* 0x20000079ff227230 */ /* 0x002fe20000004100 */
[----:B------:R0:W-:Y:S01]  /*2310*/  STL [R1+0x1c4], R32 ;  /* 0x0001c42001007387 */ /* 0x0001e20000100800 */
[--C-:B------:R-:W-:Y:S01]  /*2320*/  SHF.R.U64 R10, R10, 0x10, R11.reuse ;  /* 0x000000100a0a7819 */ /* 0x100fe2000000120b */
[----:B------:R-:W-:Y:S01]  /*2330*/  IMAD.MOV.U32 R225, RZ, RZ, R16 ;  /* 0x000000ffffe17224 */ /* 0x000fe200078e0010 */
[----:B------:R-:W-:Y:S01]  /*2340*/  SHF.R.U32.HI R11, RZ, 0x10, R11 ;  /* 0x00000010ff0b7819 */ /* 0x000fe2000001160b */
[----:B------:R1:W-:Y:S01]  /*2350*/  STL [R1+0x1c0], R34 ;  /* 0x0001c02201007387 */ /* 0x0003e20000100800 */
[----:B------:R-:W-:Y:S01]  /*2360*/  MOV R227, R12 ;  /* 0x0000000c00e37202 */ /* 0x000fe20000000f00 */
[----:B------:R-:W-:Y:S01]  /*2370*/  IMAD.MOV.U32 R223, RZ, RZ, R18 ;  /* 0x000000ffffdf7224 */ /* 0x000fe200078e0012 */
[----:B------:R-:W-:Y:S01]  /*2380*/  SHF.R.U64 R12, R12, 0x10, R13 ;  /* 0x000000100c0c7819 */ /* 0x000fe2000000120d */
[----:B------:R-:W-:Y:S01]  /*2390*/  IMAD.MOV.U32 R21, RZ, RZ, R23 ;  /* 0x000000ffff157224 */ /* 0x000fe200078e0017 */
[----:B------:R-:W-:Y:S01]  /*23a0*/  SHF.R.U32.HI R13, RZ, 0x10, R13 ;  /* 0x00000010ff0d7819 */ /* 0x000fe2000001160d */
[----:B0-----:R-:W-:Y:S01]  /*23b0*/  HADD2.F32 R32, -RZ, R118.H0_H0 ;  /* 0x20000076ff207230 */ /* 0x001fe20000004100 */
[--C-:B------:R-:W-:Y:S01]  /*23c0*/  SHF.R.U64 R14, R16, 0x10, R17.reuse ;  /* 0x00000010100e7819 */ /* 0x100fe20000001211 */
[----:B------:R-:W-:Y:S01]  /*23d0*/  IMAD.MOV.U32 R219, RZ, RZ, R24 ;  /* 0x000000ffffdb7224 */ /* 0x000fe200078e0018 */
[----:B------:R-:W-:Y:S01]  /*23e0*/  MOV R15, R17 ;  /* 0x00000011000f7202 */ /* 0x000fe20000000f00 */
[----:B-1----:R-:W-:Y:S01]  /*23f0*/  HADD2.F32 R34, -RZ, R119.H0_H0 ;  /* 0x20000077ff227230 */ /* 0x002fe20000004100 */
[----:B------:R0:W-:Y:S01]  /*2400*/  STL [R1+0x1bc], R32 ;  /* 0x0001bc2001007387 */ /* 0x0001e20000100800 */
[----:B------:R-:W-:Y:S01]  /*2410*/  SHF.R.U32.HI R16, RZ, 0x10, R17 ;  /* 0x00000010ff107819 */ /* 0x000fe20000011611 */
[----:B------:R-:W-:Y:S01]  /*2420*/  IMAD.MOV.U32 R26, RZ, RZ, R28 ;  /* 0x000000ffff1a7224 */ /* 0x000fe200078e001c */
[--C-:B------:R-:W-:Y:S01]  /*2430*/  SHF.R.U64 R17, R18, 0x10, R19.reuse ;  /* 0x0000001012117819 */ /* 0x100fe20000001213 */
[----:B------:R1:W-:Y:S01]  /*2440*/  STL [R1+0x1b8], R34 ;  /* 0x0001b82201007387 */ /* 0x0003e20000100800 */
[--C-:B------:R-:W-:Y:S01]  /*2450*/  IMAD.MOV.U32 R18, RZ, RZ, R19.reuse ;  /* 0x000000ffff127224 */ /* 0x100fe200078e0013 */
[----:B------:R-:W-:Y:S01]  /*2460*/  SHF.R.U32.HI R19, RZ, 0x10, R19 ;  /* 0x00000010ff137819 */ /* 0x000fe20000011613 */
[----:B------:R-:W-:Y:S01]  /*2470*/  IMAD.MOV.U32 R43, RZ, RZ, R45 ;  /* 0x000000ffff2b7224 */ /* 0x000fe200078e002d */
[----:B------:R-:W-:Y:S01]  /*2480*/  MOV R221, R22 ;  /* 0x0000001600dd7202 */ /* 0x000fe20000000f00 */
[----:B------:R-:W-:Y:S01]  /*2490*/  IMAD.MOV.U32 R51, RZ, RZ, R53 ;  /* 0x000000ffff337224 */ /* 0x000fe200078e0035 */
[--C-:B------:R-:W-:Y:S01]  /*24a0*/  SHF.R.U64 R20, R22, 0x10, R23.reuse ;  /* 0x0000001016147819 */ /* 0x100fe20000001217 */
[----:B0-----:R-:W-:Y:S01]  /*24b0*/  HADD2.F32 R32, -RZ, R116.H0_H0 ;  /* 0x20000074ff207230 */ /* 0x001fe20000004100 */
[----:B------:R-:W-:Y:S01]  /*24c0*/  SHF.R.U32.HI R22, RZ, 0x10, R23 ;  /* 0x00000010ff167819 */ /* 0x000fe20000011617 */
[----:B------:R-:W-:Y:S01]  /*24d0*/  IMAD.MOV.U32 R55, RZ, RZ, R57 ;  /* 0x000000ffff377224 */ /* 0x000fe200078e0039 */
[----:B------:R-:W-:Y:S01]  /*24e0*/  SHF.R.U64 R23, R24, 0x10, R25 ;  /* 0x0000001018177819 */ /* 0x000fe20000001219 */
[----:B-1----:R-:W-:Y:S01]  /*24f0*/  HADD2.F32 R34, -RZ, R117.H0_H0 ;  /* 0x20000075ff227230 */ /* 0x002fe20000004100 */
[----:B------:R0:W-:Y:S01]  /*2500*/  STL [R1+0x1b4], R32 ;  /* 0x0001b42001007387 */ /* 0x0001e20000100800 */
[----:B------:R-:W-:Y:S01]  /*2510*/  MOV R24, R25 ;  /* 0x0000001900187202 */ /* 0x000fe20000000f00 */
[----:B------:R-:W-:Y:S01]  /*2520*/  IMAD.MOV.U32 R63, RZ, RZ, R65 ;  /* 0x000000ffff3f7224 */ /* 0x000fe200078e0041 */
[----:B------:R-:W-:Y:S01]  /*2530*/  SHF.R.U32.HI R25, RZ, 0x10, R25 ;  /* 0x00000010ff197819 */ /* 0x000fe20000011619 */
[----:B------:R1:W-:Y:S01]  /*2540*/  STL [R1+0x1b0], R34 ;  /* 0x0001b02201007387 */ /* 0x0003e20000100800 */
[--C-:B------:R-:W-:Y:S01]  /*2550*/  SHF.R.U64 R27, R28, 0x10, R29.reuse ;  /* 0x000000101c1b7819 */ /* 0x100fe2000000121d */
[--C-:B------:R-:W-:Y:S01]  /*2560*/  IMAD.MOV.U32 R28, RZ, RZ, R29.reuse ;  /* 0x000000ffff1c7224 */ /* 0x100fe200078e001d */
[----:B------:R-:W-:Y:S01]  /*2570*/  SHF.R.U32.HI R29, RZ, 0x10, R29 ;  /* 0x00000010ff1d7819 */ /* 0x000fe2000001161d */
[----:B------:R-:W-:Y:S01]  /*2580*/  IMAD.MOV.U32 R67, RZ, RZ, R69 ;  /* 0x000000ffff437224 */ /* 0x000fe200078e0045 */
[----:B------:R-:W-:Y:S01]  /*2590*/  MOV R30, R44 ;  /* 0x0000002c001e7202 */ /* 0x000fe20000000f00 */
[----:B0-----:R-:W-:Y:S01]  /*25a0*/  HADD2.F32 R32, -RZ, R114.H0_H0 ;  /* 0x20000072ff207230 */ /* 0x001fe20000004100 */
[----:B------:R-:W-:Y:S01]  /*25b0*/  SHF.R.U64 R42, R44, 0x10, R45 ;  /* 0x000000102c2a7819 */ /* 0x000fe2000000122d */
[----:B------:R-:W-:Y:S01]  /*25c0*/  IMAD.MOV.U32 R75, RZ, RZ, R77 ;  /* 0x000000ffff4b7224 */ /* 0x000fe200078e004d */
[----:B------:R-:W-:Y:S01]  /*25d0*/  SHF.R.U32.HI R44, RZ, 0x10, R45 ;  /* 0x00000010ff2c7819 */ /* 0x000fe2000001162d */
[----:B-1----:R-:W-:Y:S01]  /*25e0*/  HADD2.F32 R34, -RZ, R115.H0_H0 ;  /* 0x20000073ff227230 */ /* 0x002fe20000004100 */
[----:B------:R0:W-:Y:S01]  /*25f0*/  STL [R1+0x1ac], R32 ;  /* 0x0001ac2001007387 */ /* 0x0001e20000100800 */
[----:B------:R-:W-:Y:S01]  /*2600*/  IMAD.MOV.U32 R45, RZ, RZ, R48 ;  /* 0x000000ffff2d7224 */ /* 0x000fe200078e0030 */
[----:B------:R-:W-:Y:S01]  /*2610*/  SHF.R.U64 R46, R48, 0x10, R49 ;  /* 0x00000010302e7819 */ /* 0x000fe20000001231 */
[----:B------:R-:W-:Y:S01]  /*2620*/  IMAD.MOV.U32 R79, RZ, RZ, R81 ;  /* 0x000000ffff4f7224 */ /* 0x000fe200078e0051 */
[----:B------:R1:W-:Y:S01]  /*2630*/  STL [R1+0x1a8], R34 ;  /* 0x0001a82201007387 */ /* 0x0003e20000100800 */
[----:B------:R-:W-:Y:S01]  /*2640*/  MOV R47, R49 ;  /* 0x00000031002f7202 */ /* 0x000fe20000000f00 */
[----:B------:R-:W-:Y:S01]  /*2650*/  IMAD.MOV.U32 R87, RZ, RZ, R89 ;  /* 0x000000ffff577224 */ /* 0x000fe200078e0059 */
[----:B------:R-:W-:Y:S01]  /*2660*/  SHF.R.U32.HI R48, RZ, 0x10, R49 ;  /* 0x00000010ff307819 */ /* 0x000fe20000011631 */
[----:B------:R-:W-:Y:S01]  /*2670*/  IMAD.MOV.U32 R49, RZ, RZ, R52 ;  /* 0x000000ffff317224 */ /* 0x000fe200078e0034 */
[--C-:B------:R-:W-:Y:S01]  /*2680*/  SHF.R.U64 R50, R52, 0x10, R53.reuse ;  /* 0x0000001034327819 */ /* 0x100fe20000001235 */
[----:B0-----:R-:W-:Y:S01]  /*2690*/  HADD2.F32 R32, -RZ, R112.H0_H0 ;  /* 0x20000070ff207230 */ /* 0x001fe20000004100 */
[----:B------:R-:W-:Y:S01]  /*26a0*/  SHF.R.U32.HI R52, RZ, 0x10, R53 ;  /* 0x00000010ff347819 */ /* 0x000fe20000011635 */
[----:B------:R-:W-:Y:S01]  /*26b0*/  HADD2.F32 R112, -RZ, R234.H0_H0 ;  /* 0x200000eaff707230 */ /* 0x000fe20000004100 */
[----:B------:R-:W-:Y:S01]  /*26c0*/  MOV R53, R56 ;  /* 0x0000003800357202 */ /* 0x000fe20000000f00 */
[----:B-1----:R-:W-:Y:S01]  /*26d0*/  HADD2.F32 R34, -RZ, R113.H0_H0 ;  /* 0x20000071ff227230 */ /* 0x002fe20000004100 */
[----:B------:R0:W-:Y:S01]  /*26e0*/  STL [R1+0x1a4], R32 ;  /* 0x0001a42001007387 */ /* 0x0001e20000100800 */
[----:B------:R-:W-:Y:S01]  /*26f0*/  HADD2.F32 R113, -RZ, R2.H0_H0 ;  /* 0x20000002ff717230 */ /* 0x000fe20000004100 */
[--C-:B------:R-:W-:Y:S01]  /*2700*/  SHF.R.U64 R54, R56, 0x10, R57.reuse ;  /* 0x0000001038367819 */ /* 0x100fe20000001239 */
[----:B------:R-:W-:Y:S01]  /*2710*/  HADD2.F32 R2, -RZ, R229.H0_H0 ;  /* 0x200000e5ff027230 */ /* 0x000fe20000004100 */
[----:B------:R1:W-:Y:S01]  /*2720*/  STL [R1+0x1a0], R34 ;  /* 0x0001a02201007387 */ /* 0x0003e20000100800 */
[----:B------:R-:W-:Y:S01]  /*2730*/  SHF.R.U32.HI R56, RZ, 0x10, R57 ;  /* 0x00000010ff387819 */ /* 0x000fe20000011639 */
[----:B------:R-:W-:Y:S01]  /*2740*/  IMAD.MOV.U32 R57, RZ, RZ, R60 ;  /* 0x000000ffff397224 */ /* 0x000fe200078e003c */
[--C-:B------:R-:W-:Y:S01]  /*2750*/  SHF.R.U64 R58, R60, 0x10, R61.reuse ;  /* 0x000000103c3a7819 */ /* 0x100fe2000000123d */
[----:B------:R-:W-:Y:S01]  /*2760*/  IMAD.MOV.U32 R190, RZ, RZ, R146 ;  /* 0x000000ffffbe7224 */ /* 0x000fe200078e0092 */
[----:B------:R-:W-:Y:S01]  /*2770*/  MOV R59, R61 ;  /* 0x0000003d003b7202 */ /* 0x000fe20000000f00 */
        /* <DEDUP_REMOVED lines=14> */
[--C-:B------:R-:W-:Y:S01]  /*2860*/  SHF.R.U64 R70, R72, 0x10, R73.reuse ;  /* 0x0000001048467819 */ /* 0x100fe20000001249 */
[----:B0-----:R-:W-:Y:S01]  /*2870*/  HADD2.F32 R32, -RZ, R108.H0_H0 ;  /* 0x2000006cff207230 */ /* 0x001fe20000004100 */
[----:B------:R-:W-:Y:S01]  /*2880*/  MOV R71, R73 ;  /* 0x0000004900477202 */ /* 0x000fe20000000f00 */
[----:B------:R-:W-:Y:S01]  /*2890*/  IMAD.MOV.U32 R169, RZ, RZ, R152 ;  /* 0x000000ffffa97224 */ /* 0x000fe200078e0098 */
[----:B------:R-:W-:Y:S01]  /*28a0*/  SHF.R.U32.HI R72, RZ, 0x10, R73 ;  /* 0x00000010ff487819 */ /* 0x000fe20000011649 */
[----:B-1----:R-:W-:Y:S01]  /*28b0*/  HADD2.F32 R34, -RZ, R109.H0_H0 ;  /* 0x2000006dff227230 */ /* 0x002fe20000004100 */
[----:B------:R0:W-:Y:S01]  /*28c0*/  STL [R1+0x194], R32 ;  /* 0x0001942001007387 */ /* 0x0001e20000100800 */
[----:B------:R-:W-:Y:S01]  /*28d0*/  IMAD.MOV.U32 R73, RZ, RZ, R76 ;  /* 0x000000ffff497224 */ /* 0x000fe200078e004c */
[--C-:B------:R-:W-:Y:S01]  /*28e0*/  SHF.R.U64 R74, R76, 0x10, R77.reuse ;  /* 0x000000104c4a7819 */ /* 0x100fe2000000124d */
[----:B------:R-:W-:Y:S01]  /*28f0*/  IMAD.MOV.U32 R194, RZ, RZ, R154 ;  /* 0x000000ffffc27224 */ /* 0x000fe200078e009a */
[----:B------:R1:W-:Y:S01]  /*2900*/  STL [R1+0x190], R34 ;  /* 0x0001902201007387 */ /* 0x0003e20000100800 */
        /* <DEDUP_REMOVED lines=15> */
[----:B------:R-:W-:Y:S01]  /*2a00*/  IMAD.MOV.U32 R85, RZ, RZ, R88 ;  /* 0x000000ffff557224 */ /* 0x000fe200078e0058 */
[----:B------:R-:W-:Y:S01]  /*2a10*/  SHF.R.U64 R86, R88, 0x10, R89 ;  /* 0x0000001058567819 */ /* 0x000fe20000001259 */
[----:B------:R-:W-:Y:S01]  /*2a20*/  IMAD.MOV.U32 R214, RZ, RZ, R148 ;  /* 0x000000ffffd67224 */ /* 0x000fe200078e0094 */
[----:B------:R-:W-:Y:S01]  /*2a30*/  SHF.R.U64 R172, R124, 0x10, R125 ;  /* 0x000000107cac7819 */ /* 0x000fe2000000127d */
[----:B------:R-:W-:Y:S01]  /*2a40*/  IMAD.MOV.U32 R201, RZ, RZ, R143 ;  /* 0x000000ffffc97224 */ /* 0x000fe200078e008f */
[----:B------:R-:W-:Y:S01]  /*2a50*/  SHF.R.U32.HI R88, RZ, 0x10, R89 ;  /* 0x00000010ff587819 */ /* 0x000fe20000011659 */
[----:B0-----:R-:W-:Y:S01]  /*2a60*/  HADD2.F32 R32, -RZ, R104.H0_H0 ;  /* 0x20000068ff207230 */ /* 0x001fe20000004100 */
[----:B------:R-:W-:Y:S01]  /*2a70*/  MOV R210, R142 ;  /* 0x0000008e00d27202 */ /* 0x000fe20000000f00 */
[----:B------:R-:W-:Y:S01]  /*2a80*/  IMAD.MOV.U32 R178, RZ, RZ, R151 ;  /* 0x000000ffffb27224 */ /* 0x000fe200078e0097 */
[----:B------:R-:W-:Y:S01]  /*2a90*/  SHF.R.U64 R203, R142, 0x10, R143 ;  /* 0x000000108ecb7819 */ /* 0x000fe2000000128f */
[----:B-1----:R-:W-:Y:S01]  /*2aa0*/  HADD2.F32 R34, -RZ, R105.H0_H0 ;  /* 0x20000069ff227230 */ /* 0x002fe20000004100 */
[----:B------:R0:W-:Y:S01]  /*2ab0*/  STL [R1+0x184], R32 ;  /* 0x0001842001007387 */ /* 0x0001e20000100800 */
[----:B------:R-:W-:Y:S01]  /*2ac0*/  SHF.R.U32.HI R124, RZ, 0x10, R125 ;  /* 0x00000010ff7c7819 */ /* 0x000fe2000001167d */
[----:B------:R-:W-:Y:S01]  /*2ad0*/  IMAD.MOV.U32 R175, RZ, RZ, R158 ;  /* 0x000000ffffaf7224 */ /* 0x000fe200078e009e */
[----:B------:R-:W-:Y:S01]  /*2ae0*/  MOV R89, R92 ;  /* 0x0000005c00597202 */ /* 0x000fe20000000f00 */
[----:B------:R1:W-:Y:S01]  /*2af0*/  STL [R1+0x180], R34 ;  /* 0x0001802201007387 */ /* 0x0003e20000100800 */
[----:B------:R-:W-:Y:S01]  /*2b00*/  SHF.R.U64 R90, R92, 0x10, R93 ;  /* 0x000000105c5a7819 */ /* 0x000fe2000000125d */
[----:B------:R-:W-:Y:S01]  /*2b10*/  IMAD.MOV.U32 R177, RZ, RZ, R159 ;  /* 0x000000ffffb17224 */ /* 0x000fe200078e009f */
[----:B------:R-:W-:Y:S01]  /*2b20*/  SHF.R.U64 R191, R146, 0x10, R147 ;  /* 0x0000001092bf7819 */ /* 0x000fe20000001293 */
[----:B------:R-:W-:Y:S01]  /*2b30*/  IMAD.MOV.U32 R200, RZ, RZ, R157 ;  /* 0x000000ffffc87224 */ /* 0x000fe200078e009d */
[----:B------:R-:W-:Y:S01]  /*2b40*/  SHF.R.U64 R125, R122, 0x10, R123 ;  /* 0x000000107a7d7819 */ /* 0x000fe2000000127b */
[----:B0-----:R-:W-:Y:S01]  /*2b50*/  HADD2.F32 R32, -RZ, R102.H0_H0 ;  /* 0x20000066ff207230 */ /* 0x001fe20000004100 */
[----:B------:R-:W-:Y:S01]  /*2b60*/  SHF.R.U64 R142, R98, 0x10, R99 ;  /* 0x00000010628e7819 */ /* 0x000fe20000001263 */
[----:B------:R-:W-:Y:S01]  /*2b70*/  IMAD.MOV.U32 R217, RZ, RZ, R160 ;  /* 0x000000ffffd97224 */ /* 0x000fe200078e00a0 */
[----:B------:R-:W-:Y:S01]  /*2b80*/  SHF.R.U32.HI R92, RZ, 0x10, R93 ;  /* 0x00000010ff5c7819 */ /* 0x000fe2000001165d */
[----:B-1----:R-:W-:Y:S01]  /*2b90*/  HADD2.F32 R34, -RZ, R103.H0_H0 ;  /* 0x20000067ff227230 */ /* 0x002fe20000004100 */
[----:B------:R0:W-:Y:S01]  /*2ba0*/  STL [R1+0x17c], R32 ;  /* 0x00017c2001007387 */ /* 0x0001e20000100800 */
        /* <DEDUP_REMOVED lines=8> */
[----:B------:R-:W-:Y:S01]  /*2c30*/  SHF.R.U64 R144, R144, 0x10, R145 ;  /* 0x0000001090907819 */ /* 0x000fe20000001291 */
[----:B0-----:R-:W-:Y:S01]  /*2c40*/  HADD2.F32 R32, -RZ, R100.H0_H0 ;  /* 0x20000064ff207230 */ /* 0x001fe20000004100 */
[--C-:B------:R-:W-:Y:S01]  /*2c50*/  SHF.R.U64 R152, R152, 0x10, R153.reuse ;  /* 0x0000001098987819 */ /* 0x100fe20000001299 */
[----:B------:R-:W-:Y:S01]  /*2c60*/  ULDC.U8 UR26, c[0x0][0x2a0] ;  /* 0x0000a800001a7ab9 */ /* 0x000fe20000000000 */
[----:B------:R-:W-:Y:S01]  /*2c70*/  MOV R170, R153 ;  /* 0x0000009900aa7202 */ /* 0x000fe20000000f00 */
[----:B-1----:R-:W-:Y:S01]  /*2c80*/  HADD2.F32 R34, -RZ, R101.H0_H0 ;  /* 0x20000065ff227230 */ /* 0x002fe20000004100 */
[----:B------:R0:W-:Y:S01]  /*2c90*/  STL [R1+0x174], R32 ;  /* 0x0001742001007387 */ /* 0x0001e20000100800 */
[----:B------:R-:W-:Y:S01]  /*2ca0*/  SHF.R.U32.HI R174, RZ, 0x10, R153 ;  /* 0x00000010ffae7819 */ /* 0x000fe20000011699 */
[----:B------:R-:W-:Y:S01]  /*2cb0*/  BSSY B0, `(.L_x_61764) ;  /* 0x000210b000007945 */ /* 0x000fe20003800000 */
[----:B------:R-:W-:Y:S01]  /*2cc0*/  MOV R183, R136 ;  /* 0x0000008800b77202 */ /* 0x000fe20000000f00 */
[----:B------:R1:W-:Y:S01]  /*2cd0*/  STL [R1+0x170], R34 ;  /* 0x0001702201007387 */ /* 0x0003e20000100800 */
[----:B------:R-:W-:Y:S01]  /*2ce0*/  SHF.R.U64 R184, R136, 0x10, R137 ;  /* 0x0000001088b87819 */ /* 0x000fe20000001289 */
[----:B------:R-:W-:Y:S01]  /*2cf0*/  HADD2.F32 R229, -RZ, R138.H0_H0 ;  /* 0x2000008affe57230 */ /* 0x000fe20000004100 */
[----:B------:R-:W-:Y:S01]  /*2d00*/  MOV R192, R147 ;  /* 0x0000009300c07202 */ /* 0x000fe20000000f00 */
[----:B------:R-:W-:Y:S01]  /*2d10*/  HADD2.F32 R252, -RZ, R75.H0_H0 ;  /* 0x2000004bfffc7230 */ /* 0x000fe20000004100 */
[----:B------:R-:W-:Y:S01]  /*2d20*/  SHF.R.U32.HI R197, RZ, 0x10, R147 ;  /* 0x00000010ffc57819 */ /* 0x000fe20000011693 */
[----:B0-----:R-:W-:Y:S01]  /*2d30*/  HADD2.F32 R32, -RZ, R98.H0_H0 ;  /* 0x20000062ff207230 */ /* 0x001fe20000004100 */
[----:B------:R-:W-:Y:S01]  /*2d40*/  SHF.R.U32.HI R98, RZ, 0x10, R99 ;  /* 0x00000010ff627819 */ /* 0x000fe20000011663 */
        /* <DEDUP_REMOVED lines=8> */
[----:B------:R-:W-:Y:S01]  /*2dd0*/  SHF.R.U32.HI R204, RZ, 0x10, R143 ;  /* 0x00000010ffcc7819 */ /* 0x000fe2000001168f */
[----:B------:R-:W-:Y:S01]  /*2de0*/  HADD2.F32 R249, -RZ, R78.H0_H0 ;  /* 0x2000004efff97230 */ /* 0x000fe20000004100 */
[----:B------:R-:W-:Y:S01]  /*2df0*/  MOV R187, R150 ;  /* 0x0000009600bb7202 */ /* 0x000fe20000000f00 */
[----:B------:R-:W-:Y:S01]  /*2e00*/  HADD2.F32 R248, -RZ, R79.H0_H0 ;  /* 0x2000004ffff87230 */ /* 0x000fe20000004100 */
[--C-:B------:R-:W-:Y:S01]  /*2e10*/  SHF.R.U64 R180, R150, 0x10, R151.reuse ;  /* 0x0000001096b47819 */ /* 0x100fe20000001297 */
[----:B0-----:R-:W-:Y:S01]  /*2e20*/  HADD2.F32 R32, -RZ, R96.H0_H0 ;  /* 0x20000060ff207230 */ /* 0x001fe20000004100 */
[----:B------:R-:W-:Y:S01]  /*2e30*/  SHF.R.U32.HI R181, RZ, 0x10, R151 ;  /* 0x00000010ffb57819 */ /* 0x000fe20000011697 */
[----:B------:R-:W-:Y:S01]  /*2e40*/  HADD2.F32 R247, -RZ, R80.H0_H0 ;  /* 0x20000050fff77230 */ /* 0x000fe20000004100 */
[----:B------:R-:W-:Y:S01]  /*2e50*/  SHF.R.U64 R123, R120, 0x10, R121 ;  /* 0x00000010787b7819 */ /* 0x000fe20000001279 */
[----:B-1----:R-:W-:Y:S01]  /*2e60*/  HADD2.F32 R34, -RZ, R97.H0_H0 ;  /* 0x20000061ff227230 */ /* 0x002fe20000004100 */
[----:B------:R0:W-:Y:S01]  /*2e70*/  STL [R1+0x164], R32 ;  /* 0x0001642001007387 */ /* 0x0001e20000100800 */
[----:B------:R-:W-:Y:S01]  /*2e80*/  SHF.R.U64 R154, R110, 0x10, R111 ;  /* 0x000000106e9a7819 */ /* 0x000fe2000000126f */
[----:B------:R-:W-:Y:S01]  /*2e90*/  HADD2.F32 R246, -RZ, R81.H0_H0 ;  /* 0x20000051fff67230 */ /* 0x000fe20000004100 */
[----:B------:R-:W-:Y:S01]  /*2ea0*/  SHF.R.U32.HI R102, RZ, 0x10, R103 ;  /* 0x00000010ff667819 */ /* 0x000fe20000011667 */
[----:B------:R1:W-:Y:S01]  /*2eb0*/  STL [R1+0x160], R34 ;  /* 0x0001602201007387 */ /* 0x0003e20000100800 */
[----:B------:R-:W-:Y:S01]  /*2ec0*/  SHF.R.U64 R99, R96, 0x10, R97 ;  /* 0x0000001060637819 */ /* 0x000fe20000001261 */
[----:B------:R-:W-:Y:S01]  /*2ed0*/  HADD2.F32 R245, -RZ, R82.H0_H0 ;  /* 0x20000052fff57230 */ /* 0x000fe20000004100 */
[----:B------:R-:W-:Y:S01]  /*2ee0*/  SHF.R.U64 R94, R94, 0x10, R95 ;  /* 0x000000105e5e7819 */ /* 0x000fe2000000125f */
[----:B------:R-:W-:Y:S01]  /*2ef0*/  HADD2.F32 R244, -RZ, R83.H0_H0 ;  /* 0x20000053fff47230 */ /* 0x000fe20000004100 */
[----:B------:R-:W-:Y:S01]  /*2f00*/  MOV R162, R95 ;  /* 0x0000005f00a27202 */ /* 0x000fe20000000f00 */
[----:B0-----:R-:W-:Y:S01]  /*2f10*/  HADD2.F32 R32, -RZ, R126.H0_H0 ;  /* 0x2000007eff207230 */ /* 0x001fe20000004100 */
[----:B------:R-:W-:Y:S01]  /*2f20*/  SHF.R.U32.HI R139, RZ, 0x10, R139 ;  /* 0x00000010ff8b7819 */ /* 0x000fe2000001168b */
        /* <DEDUP_REMOVED lines=8> */
[----:B------:R-:W-:Y:S01]  /*2fb0*/  SHF.R.U32.HI R137, RZ, 0x10, R137 ;  /* 0x00000010ff897819 */ /* 0x000fe20000011689 */
[----:B------:R-:W-:Y:S01]  /*2fc0*/  HADD2.F32 R241, -RZ, R86.H0_H0 ;  /* 0x20000056fff17230 */ /* 0x000fe20000004100 */
[----:B------:R-:W-:Y:S01]  /*2fd0*/  SHF.R.U32.HI R205, RZ, 0x10, R157 ;  /* 0x00000010ffcd7819 */ /* 0x000fe2000001169d */
[----:B------:R-:W-:Y:S01]  /*2fe0*/  HADD2.F32 R240, -RZ, R87.H0_H0 ;  /* 0x20000057fff07230 */ /* 0x000fe20000004100 */
[--C-:B------:R-:W-:Y:S01]  /*2ff0*/  SHF.R.U64 R211, R160, 0x10, R161.reuse ;  /* 0x00000010a0d37819 */ /* 0x100fe200000012a1 */
[----:B0-----:R-:W-:Y:S01]  /*3000*/  HADD2.F32 R32, -RZ, R128.H0_H0 ;  /* 0x20000080ff207230 */ /* 0x001fe20000004100 */
[----:B------:R-:W-:Y:S01]  /*3010*/  SHF.R.U32.HI R212, RZ, 0x10, R161 ;  /* 0x00000010ffd47819 */ /* 0x000fe200000116a1 */
[----:B------:R-:W-:Y:S01]  /*3020*/  HADD2.F32 R239, -RZ, R88.H0_H0 ;  /* 0x20000058ffef7230 */ /* 0x000fe20000004100 */
[----:B------:R-:W-:Y:S01]  /*3030*/  MOV R136, R141 ;  /* 0x0000008d00887202 */ /* 0x000fe20000000f00 */
[----:B-1----:R-:W-:Y:S01]  /*3040*/  HADD2.F32 R34, -RZ, R129.H0_H0 ;  /* 0x20000081ff227230 */ /* 0x002fe20000004100 */
[----:B------:R0:W-:Y:S01]  /*3050*/  STL [R1+0x154], R32 ;  /* 0x0001542001007387 */ /* 0x0001e20000100800 */
[----:B------:R-:W-:Y:S01]  /*3060*/  SHF.R.U32.HI R120, RZ, 0x10, R121 ;  /* 0x00000010ff787819 */ /* 0x000fe20000011679 */
        /* <DEDUP_REMOVED lines=20> */
[----:B------:R-:W-:Y:S01]  /*31b0*/  SHF.R.U32.HI R96, RZ, 0x10, R97 ;  /* 0x00000010ff607819 */ /* 0x000fe20000011661 */
        /* <DEDUP_REMOVED lines=36> */
[----:B-1----:R-:W-:Y:S01]  /*3400*/  IMAD R34, R164, -0x326172a9, RZ ;  /* 0xcd9e8d57a4227824 */ /* 0x002fe200078e02ff */
[----:B------:R0:W-:Y:S01]  /*3410*/  STL [R1+0x138], R32 ;  /* 0x0001382001007387 */ /* 0x0001e20000100800 */
[--C-:B------:R-:W-:Y:S01]  /*3420*/  SHF.R.U64 R109, R134, 0x10, R135.reuse ;  /* 0x00000010866d7819 */ /* 0x100fe20000001287 */
[----:B------:R-:W-:Y:S01]  /*3430*/  HADD2.F32 R200, -RZ, R200.H0_H0 ;  /* 0x200000c8ffc87230 */ /* 0x000fe20000004100 */
[----:B------:R-:W-:Y:S01]  /*3440*/  SHF.R.U32.HI R111, RZ, 0x10, R135 ;  /* 0x00000010ff6f7819 */ /* 0x000fe20000011687 */
[----:B------:R1:W-:Y:S01]  /*3450*/  STL [R1+0x134], R112 ;  /* 0x0001347001007387 */ /* 0x0003e20000100800 */
[----:B------:R-:W-:Y:S01]  /*3460*/  LOP3.LUT R31, R31, 0x3, RZ, 0xc0, !PT ;  /* 0x000000031f1f7812 */ /* 0x000fe200078ec0ff */
[----:B------:R-:W-:Y:S01]  /*3470*/  HADD2.F32 R205, -RZ, R205.H0_H0 ;  /* 0x200000cdffcd7230 */ /* 0x000fe20000004100 */
[----:B------:R-:W-:Y:S01]  /*3480*/  ISETP.NE.AND P0, PT, RZ, UR26, PT ;  /* 0x0000001aff007c0c */ /* 0x000fe2000bf05270 */
[----:B------:R-:W-:Y:S01]  /*3490*/  STL [R1+0x130], R113 ;  /* 0x0001307101007387 */ /* 0x000fe20000100800 */
[----:B------:R-:W-:Y:S01]  /*34a0*/  HADD2.F32 R206, -RZ, R206.H0_H0 ;  /* 0x200000ceffce7230 */ /* 0x000fe20000004100 */
[----:B------:R-:W-:Y:S01]  /*34b0*/  UISETP.NE.AND.EX UP0, UPT, UR27, URZ, UPT, UP0 ;  /* 0x0000003f1b00728c */ /* 0x000fe2000bf05300 */
[----:B0-----:R-:W-:Y:S01]  /*34c0*/  IMAD R32, R163, -0x2daee0ad, RZ ;  /* 0xd2511f53a3207824 */ /* 0x001fe200078e02ff */
[----:B------:R0:W-:Y:S01]  /*34d0*/  STL [R1+0x12c], R2 ;  /* 0x00012c0201007387 */ /* 0x0001e20000100800 */
[----:B------:R-:W-:Y:S01]  /*34e0*/  HADD2.F32 R207, -RZ, R207.H0_H0 ;  /* 0x200000cfffcf7230 */ /* 0x000fe20000004100 */
[----:B------:R-:W-:Y:S01]  /*34f0*/  ULDC UR33, c[0x0][0x218] ;  /* 0x0000860000217ab9 */ /* 0x000fe20000000800 */
[----:B-1----:R-:W-:Y:S01]  /*3500*/  HADD2.F32 R112, -RZ, R3.H0_H0 ;  /* 0x20000003ff707230 */ /* 0x002fe20000004100 */
[----:B------:R-:W-:Y:S01]  /*3510*/  ULDC UR32, c[0x0][0x2d8] ;  /* 0x0000b60000207ab9 */ /* 0x000fe20000000800 */
[----:B------:R-:W-:Y:S01]  /*3520*/  HADD2.F32 R3, -RZ, R233.H0_H0 ;  /* 0x200000e9ff037230 */ /* 0x000fe20000004100 */
[----:B------:R-:W-:Y:S01]  /*3530*/  ULDC.64 UR28, c[0x0][0x238] ;  /* 0x00008e00001c7ab9 */ /* 0x000fe20000000a00 */
[----:B------:R-:W-:Y:S01]  /*3540*/  HADD2.F32 R233, -RZ, R94.H0_H0 ;  /* 0x2000005effe97230 */ /* 0x000fe20000004100 */
[----:B------:R-:W-:Y:S01]  /*3550*/  STL [R1+0x128], R112 ;  /* 0x0001287001007387 */ /* 0x000fe20000100800 */
[----:B------:R-:W-:Y:S01]  /*3560*/  HADD2.F32 R208, -RZ, R208.H0_H0 ;  /* 0x200000d0ffd07230 */ /* 0x000fe20000004100 */
[----:B------:R-:W-:Y:S01]  /*3570*/  ULDC.64 UR30, c[0x0][0x240] ;  /* 0x00009000001e7ab9 */ /* 0x000fe20000000a00 */
[----:B0-----:R-:W-:Y:S01]  /*3580*/  HADD2.F32 R2, -RZ, R4.H0_H0 ;  /* 0x20000004ff027230 */ /* 0x001fe20000004100 */
[----:B------:R0:W-:Y:S01]  /*3590*/  STL [R1+0x124], R3 ;  /* 0x0001240301007387 */ /* 0x0001e20000100800 */
[----:B------:R-:W-:-:S02]  /*35a0*/  HADD2.F32 R4, -RZ, R228.H0_H0 ;  /* 0x200000e4ff047230 */ /* 0x000fc40000004100 */
[----:B------:R-:W-:Y:S01]  /*35b0*/  HADD2.F32 R228, -RZ, R166.H0_H0 ;  /* 0x200000a6ffe47230 */ /* 0x000fe20000004100 */
        /* <DEDUP_REMOVED lines=177> */
[----:B------:R-:W-:-:S03]  /*40d0*/  HADD2.F32 R5, -RZ, R109.H0_H0 ;  /* 0x2000006dff057230 */ /* 0x000fc60000004100 */
[----:B------:R2:W-:Y:S01]  /*40e0*/  STL [R1+0x5c], R4 ;  /* 0x00005c0401007387 */ /* 0x0005e20000100800 */
[----:B0-----:R-:W-:Y:S02]  /*40f0*/  HADD2.F32 R3, -RZ, R52.H0_H0 ;  /* 0x20000034ff037230 */ /* 0x001fe40000004100 */
[----:B-1----:R-:W-:-:S03]  /*4100*/  HADD2.F32 R2, -RZ, R53.H0_H0 ;  /* 0x20000035ff027230 */ /* 0x002fc60000004100 */
[----:B------:R0:W-:Y:S01]  /*4110*/  STL [R1+0x58], R3 ;  /* 0x0000580301007387 */ /* 0x0001e20000100800 */
[----:B--2---:R-:W-:-:S03]  /*4120*/  HADD2.F32 R4, -RZ, R54.H0_H0 ;  /* 0x20000036ff047230 */ /* 0x004fc60000004100 */
[----:B------:R1:W-:Y:S04]  /*4130*/  STL [R1+0x54], R2 ;  /* 0x0000540201007387 */ /* 0x0003e80000100800 */
        /* <DEDUP_REMOVED lines=41> */
[----:B------:R1:W-:Y:S01]  /*43d0*/  STL [R1], R2 ;  /* 0x0000000201007387 */ /* 0x0003e20000100800 */
[----:B0-----:R-:W-:-:S07]  /*43e0*/  IMAD.MOV.U32 R3, RZ, RZ, RZ ;  /* 0x000000ffff037224 */ /* 0x001fce00078e00ff */
.L_x_62406:
[----:B------:R-:W-:Y:S01]  /*43f0*/  PLOP3.LUT P1, PT, PT, PT, UP0, 0x80, 0x0 ;  /* 0x000000000000781c */ /* 0x000fe20003f2f008 */
[----:B------:R-:W-:Y:S01]  /*4400*/  IMAD.MOV.U32 R130, RZ, RZ, 0x4 ;  /* 0x00000004ff827424 */ /* 0x000fe200078e00ff */
[----:B------:R-:W-:Y:S01]  /*4410*/  @UP0 ULDC.64 UR26, c[0x0][0x270] ;  /* 0x00009c00001a0ab9 */ /* 0x000fe20000000a00 */
[----:B------:R-:W-:Y:S01]  /*4420*/  HFMA2.MMA R128, -RZ, RZ, 1.875, 0 ;  /* 0x3f800000ff807435 */ /* 0x000fe200000001ff */
[----:B------:R-:W-:-:S09]  /*4430*/  LOP3.LUT P2, RZ, R37, 0x8000, RZ, 0xc0, !PT ;  /* 0x0000800025ff7812 */ /* 0x000fd2000784c0ff */
[----:B------:R-:W-:Y:S01]  /*4440*/  @P1 IMAD.WIDE R130, R36, R130, UR26 ;  /* 0x0000001a24821e25 */ /* 0x000fe2000f8e0282 */
[----:B------:R-:W-:-:S13]  /*4450*/  PLOP3.LUT P1, PT, PT, PT, UP0, 0x80, 0x0 ;  /* 0x000000000000781c */ /* 0x000fda0003f2f008 */
[----:B------:R0:W5:Y:S01]  /*4460*/  @P1 LDG.E R128, desc[UR4][R130.64] ;  /* 0x0000000482801981 */ /* 0x000162000c1e1900 */
[----:B-1----:R-:W-:Y:S01]  /*4470*/  IMAD R2, R36, UR33, RZ ;  /* 0x0000002124027c24 */ /* 0x002fe2000f8e02ff */
[----:B------:R-:W-:Y:S04]  /*4480*/  BSSY B1, `(.L_x_61765) ;  /* 0x000016f000017945 */ /* 0x000fe80003800000 */
[----:B------:R-:W-:-:S04]  /*4490*/  SHF.R.S32.HI R129, RZ, 0x1f, R2 ;  /* 0x0000001fff817819 */ /* 0x000fc80000011402 */
[----:B------:R-:W-:Y:S02]  /*44a0*/  LEA.HI R2, R129, R2, RZ, 0x2 ;  /* 0x0000000281027211 */ /* 0x000fe400078f10ff */
[----:B------:R-:W1:Y:S02]  /*44b0*/  S2R R129, SR_TID.X ;  /* 0x0000000000817919 */ /* 0x000e640000002100 */
[----:B-1----:R-:W-:-:S04]  /*44c0*/  LOP3.LUT R173, R129, 0x1f, RZ, 0xc0, !PT ;  /* 0x0000001f81ad7812 */ /* 0x002fc800078ec0ff */
[----:B------:R-:W-:-:S05]  /*44d0*/  LEA.HI.SX32 R2, R2, R173, 0x1e ;  /* 0x000000ad02027211 */ /* 0x000fca00078ff2ff */
[----:B------:R-:W-:Y:S01]  /*44e0*/  IMAD.MOV.U32 R129, RZ, RZ, R2 ;  /* 0x000000ffff817224 */ /* 0x000fe200078e0002 */
        /* <DEDUP_REMOVED lines=22> */
.L_x_61768:
[----:B------:R-:W-:-:S07]  /*4650*/  MOV R167, R34 ;  /* 0x0000002200a77202 */ /* 0x000fce0000000f00 */
.L_x_61769:
[----:B------:R-:W-:Y:S05]  /*4660*/  BSYNC B2 ;  /* 0x0000000000027941 */ /* 0x000fea0003800000 */
.L_x_61767:
        /* <DEDUP_REMOVED lines=16> */
.L_x_61773:
[----:B------:R-:W-:Y:S05]  /*4770*/  BSYNC B3 ;  /* 0x0000000000037941 */ /* 0x000fea0003800000 */
.L_x_61772:
        /* <DEDUP_REMOVED lines=42> */
.L_x_61771:
[----:B------:R-:W-:Y:S05]  /*4a20*/  BSYNC B2 ;  /* 0x0000000000027941 */ /* 0x000fea0003800000 */
.L_x_61770:
[----:B------:R-:W2:Y:S01]  /*4a30*/  LDL R171, [R1+0x134] ;  /* 0x0001340001ab7983 */ /* 0x000ea20000100800 */
[----:B------:R-:W0:Y:S01]  /*4a40*/  LDC R168, c[0x0][0x298] ;  /* 0x0000a600ffa87b82 */ /* 0x000e220000000800 */
[----:B------:R-:W-:Y:S01]  /*4a50*/  I2FP.F32.U32 R31, R167 ;  /* 0x000000a7001f7245 */ /* 0x000fe20000201000 */
[----:B------:R-:W-:Y:S01]  /*4a60*/  HFMA2.MMA R167, -RZ, RZ, 0.1171875, 0 ;  /* 0x2f800000ffa77435 */ /* 0x000fe200000001ff */
[----:B-----5:R-:W-:Y:S01]  /*4a70*/  FMUL.FTZ R48, R48, R128 ;  /* 0x0000008030307220 */ /* 0x020fe20000410000 */
[----:B------:R-:W-:Y:S01]  /*4a80*/  ISETP.NE.U32.AND P1, PT, R130, RZ, PT ;  /* 0x000000ff8200720c */ /* 0x000fe20003f25070 */
[----:B------:R-:W-:Y:S01]  /*4a90*/  BSSY B2, `(.L_x_61774) ;  /* 0x0000015000027945 */ /* 0x000fe20003800000 */
[C---:B------:R-:W-:Y:S01]  /*4aa0*/  ISETP.NE.AND P3, PT, R170.reuse, 0x1, PT ;  /* 0x00000001aa00780c */ /* 0x040fe20003f65270 */
[----:B------:R-:W-:Y:S01]  /*4ab0*/  VIADD R130, R170, 0x1 ;  /* 0x00000001aa827836 */ /* 0x000fe20000000000 */
[----:B------:R-:W1:Y:S01]  /*4ac0*/  LDC R129, c[0x0][0x294] ;  /* 0x0000a500ff817b82 */ /* 0x000e620000000800 */
[----:B------:R-:W-:-:S03]  /*4ad0*/  ISETP.NE.AND.EX P1, PT, R131, RZ, PT, P1 ;  /* 0x000000ff8300720c */ /* 0x000fc60003f25310 */
[----:B------:R-:W-:Y:S01]  /*4ae0*/  FFMA.FTZ R31, R31, R167, 1.1641532182693481445e-10 ;  /* 0x2f0000001f1f7423 */ /* 0x000fe200000100a7 */
[----:B0-----:R-:W-:-:S04]  /*4af0*/  FMUL.FTZ R48, R48, R168 ;  /* 0x000000a830307220 */ /* 0x001fc80000410000 */
[----:B-1----:R-:W-:-:S04]  /*4b00*/  FSETP.GTU.FTZ.AND P2, PT, R31, R129, PT ;  /* 0x000000811f00720b */ /* 0x002fc80003f5c000 */
        /* <DEDUP_REMOVED lines=12> */
.L_x_61775:
[----:B------:R-:W-:-:S07]  /*4bd0*/  IMAD.MOV.U32 R31, RZ, RZ, R34 ;  /* 0x000000ffff1f7224 */ /* 0x000fce00078e0022 */
.L_x_61776:
[----:B------:R-:W-:Y:S05]  /*4be0*/  BSYNC B2 ;  /* 0x0000000000027941 */ /* 0x000fea0003800000 */
.L_x_61774:
        /* <DEDUP_REMOVED lines=16> */
.L_x_61780:
[----:B------:R-:W-:Y:S05]  /*4cf0*/  BSYNC B3 ;  /* 0x0000000000037941 */ /* 0x000fea0003800000 */
.L_x_61779:
        /* <DEDUP_REMOVED lines=42> */
.L_x_61778:
[----:B------:R-:W-:Y:S05]  /*4fa0*/  BSYNC B2 ;  /* 0x0000000000027941 */ /* 0x000fea0003800000 */
.L_x_61777:
[----:B------:R-:W2:Y:S01]  /*4fb0*/  LDL R131, [R1+0x130] ;  /* 0x0001300001837983 */ /* 0x000ea20000100800 */
[----:B------:R-:W-:Y:S01]  /*4fc0*/  I2FP.F32.U32 R31, R31 ;  /* 0x0000001f001f7245 */ /* 0x000fe20000201000 */
[----:B------:R-:W-:Y:S01]  /*4fd0*/  FMUL.FTZ R49, R49, R128 ;  /* 0x0000008031317220 */ /* 0x000fe20000410000 */
[----:B------:R-:W-:Y:S01]  /*4fe0*/  ISETP.NE.AND P4, PT, R130, 0x1, PT ;  /* 0x000000018200780c */ /* 0x000fe20003f85270 */
[----:B------:R-:W-:Y:S02]  /*4ff0*/  BSSY B2, `(.L_x_61781) ;  /* 0x0000012000027945 */ /* 0x000fe40003800000 */
[----:B------:R-:W-:Y:S01]  /*5000*/  FFMA.FTZ R31, R31, R167, 1.1641532182693481445e-10 ;  /* 0x2f0000001f1f7423 */ /* 0x000fe200000100a7 */
[----:B------:R-:W-:-:S04]  /*5010*/  FMUL.FTZ R49, R49, R168 ;  /* 0x000000a831317220 */ /* 0x000fc80000410000 */
        /* <DEDUP_REMOVED lines=14> */
.L_x_61782:
[----:B------:R-:W-:-:S07]  /*5100*/  MOV R31, R34 ;  /* 0x00000022001f7202 */ /* 0x000fce0000000f00 */
.L_x_61783:
[----:B------:R-:W-:Y:S05]  /*5110*/  BSYNC B2 ;  /* 0x0000000000027941 */ /* 0x000fea0003800000 */
.L_x_61781:
        /* <DEDUP_REMOVED lines=16> */
.L_x_61787:
[----:B------:R-:W-:Y:S05]  /*5220*/  BSYNC B3 ;  /* 0x0000000000037941 */ /* 0x000fea0003800000 */
.L_x_61786:
        /* <DEDUP_REMOVED lines=42> */
.L_x_61785:
[----:B------:R-:W-:Y:S05]  /*54d0*/  BSYNC B2 ;  /* 0x0000000000027941 */ /* 0x000fea0003800000 */
.L_x_61784:
[----:B------:R-:W2:Y:S01]  /*54e0*/  LDL R130, [R1+0x12c] ;  /* 0x00012c0001827983 */ /* 0x000ea20000100800 */
        /* <DEDUP_REMOVED lines=20> */
.L_x_61789:
[----:B------:R-:W-:-:S07]  /*5630*/  IMAD.MOV.U32 R170, RZ, RZ, R34 ;  /* 0x000000ffffaa7224 */ /* 0x000fce00078e0022 */
.L_x_61790:
[----:B------:R-:W-:Y:S05]  /*5640*/  BSYNC B2 ;  /* 0x0000000000027941 */ /* 0x000fea0003800000 */
.L_x_61788:
        /* <DEDUP_REMOVED lines=16> */
.L_x_61794:
[----:B------:R-:W-:Y:S05]  /*5750*/  BSYNC B3 ;  /* 0x0000000000037941 */ /* 0x000fea0003800000 */
.L_x_61793:
        /* <DEDUP_REMOVED lines=42> */
.L_x_61792:
[----:B------:R-:W-:Y:S05]  /*5a00*/  BSYNC B2 ;  /* 0x0000000000027941 */ /* 0x000fea0003800000 */
.L_x_61791:
[----:B------:R-:W2:Y:S01]  /*5a10*/  LDL R131, [R1+0x128] ;  /* 0x0001280001837983 */ /* 0x000ea20000100800 */
[----:B------:R-:W-:Y:S01]  /*5a20*/  I2FP.F32.U32 R130, R170 ;  /* 0x000000aa00827245 */ /* 0x000fe20000201000 */
[----:B------:R-:W-:-:S04]  /*5a30*/  FMUL.FTZ R51, R51, R128 ;  /* 0x0000008033337220 */ /* 0x000fc80000410000 */
[----:B------:R-:W-:Y:S01]  /*5a40*/  FFMA.FTZ R130, R130, R167, 1.1641532182693481445e-10 ;  /* 0x2f00000082827423 */ /* 0x000fe200000100a7 */
[----:B------:R-:W-:-:S04]  /*5a50*/  FMUL.FTZ R51, R51, R168 ;  /* 0x000000a833337220 */ /* 0x000fc80000410000 */
[----:B------:R-:W-:Y:S02]  /*5a60*/  FSETP.GTU.FTZ.AND P5, PT, R130, R129, PT ;  /* 0x000000818200720b */ /* 0x000fe40003fbc000 */
[----:B------:R-:W-:Y:S02]  /*5a70*/  SEL R129, RZ, 0x10000, P4 ;  /* 0x00010000ff817807 */ /* 0x000fe40002000000 */
[----:B------:R-:W-:-:S05]  /*5a80*/  FSEL R51, R51, RZ, !P5 ;  /* 0x000000ff33337208 */ /* 0x000fca0006800000 */
[----:B--2---:R-:W-:-:S04]  /*5a90*/  FMUL.FTZ R51, R131, R51 ;  /* 0x0000003383337220 */ /* 0x004fc80000410000 */
        /* <DEDUP_REMOVED lines=13> */
.L_x_61766:
[----:B------:R-:W-:Y:S05]  /*5b70*/  BSYNC B1 ;  /* 0x0000000000017941 */ /* 0x000fea0003800000 */
.L_x_61765:
        /* <DEDUP_REMOVED lines=24> */
.L_x_61798:
[----:B------:R-:W-:-:S07]  /*5d00*/  IMAD.MOV.U32 R167, RZ, RZ, R34 ;  /* 0x000000ffffa77224 */ /* 0x000fce00078e0022 */
.L_x_61799:
[----:B------:R-:W-:Y:S05]  /*5d10*/  BSYNC B2 ;  /* 0x0000000000027941 */ /* 0x000fea0003800000 */
.L_x_61797:
        /* <DEDUP_REMOVED lines=16> */
.L_x_61803:
[----:B------:R-:W-:Y:S05]  /*5e20*/  BSYNC B3 ;  /* 0x0000000000037941 */ /* 0x000fea0003800000 */
.L_x_61802:
        /* <DEDUP_REMOVED lines=42> */
.L_x_61801:
[----:B------:R-:W-:Y:S05]  /*60d0*/  BSYNC B2 ;  /* 0x0000000000027941 */ /* 0x000fea0003800000 */
.L_x_61800:
[----:B------:R-:W2:Y:S01]  /*60e0*/  LDL R170, [R1+0x124] ;  /* 0x0001240001aa7983 */ /* 0x000ea20000100800 */
        /* <DEDUP_REMOVED lines=11> */
[----:B-1----:R-:W-:-:S04]  /*61a0*/  FSETP.GTU.FTZ.AND P2, PT, R31, R130, PT ;  /* 0x000000821f00720b */ /* 0x002fc80003f5c000 */
        /* <DEDUP_REMOVED lines=13> */
.L_x_61805:
[----:B------:R-:W-:-:S07]  /*6280*/  MOV R31, R34 ;  /* 0x00000022001f7202 */ /* 0x000fce0000000f00 */
.L_x_61806:
[----:B------:R-:W-:Y:S05]  /*6290*/  BSYNC B2 ;  /* 0x0000000000027941 */ /* 0x000fea0003800000 */
.L_x_61804:
        /* <DEDUP_REMOVED lines=16> */
.L_x_61810:
[----:B------:R-:W-:Y:S05]  /*63a0*/  BSYNC B3 ;  /* 0x0000000000037941 */ /* 0x000fea0003800000 */
.L_x_61809:
        /* <DEDUP_REMOVED lines=42> */
.L_x_61808:
[----:B------:R-:W-:Y:S05]  /*6650*/  BSYNC B2 ;  /* 0x0000000000027941 */ /* 0x000fea0003800000 */
.L_x_61807:
[----:B------:R-:W2:Y:S01]  /*6660*/  LDL R168, [R1+0x120] ;  /* 0x0001200001a87983 */ /* 0x000ea20000100800 */
        /* <DEDUP_REMOVED lines=20> */
.L_x_61812:
[----:B------:R-:W-:-:S07]  /*67b0*/  IMAD.MOV.U32 R31, RZ, RZ, R34 ;  /* 0x000000ffff1f7224 */ /* 0x000fce00078e0022 */
.L_x_61813:
[----:B------:R-:W-:Y:S05]  /*67c0*/  BSYNC B2 ;  /* 0x0000000000027941 */ /* 0x000fea0003800000 */
.L_x_61811:
        /* <DEDUP_REMOVED lines=16> */
.L_x_61817:
[----:B------:R-:W-:Y:S05]  /*68d0*/  BSYNC B3 ;  /* 0x0000000000037941 */ /* 0x000fea0003800000 */
.L_x_61816:
        /* <DEDUP_REMOVED lines=42> */
.L_x_61815:
[----:B------:R-:W-:Y:S05]  /*6b80*/  BSYNC B2 ;  /* 0x0000000000027941 */ /* 0x000fea0003800000 */
.L_x_61814:
[----:B------:R-:W2:Y:S01]  /*6b90*/  LDL R168, [R1+0x11c] ;  /* 0x00011c0001a87983 */ /* 0x000ea20000100800 */
        /* <DEDUP_REMOVED lines=20> */
.L_x_61819:
[----:B------:R-:W-:-:S07]  /*6ce0*/  IMAD.MOV.U32 R168, RZ, RZ, R34 ;  /* 0x000000ffffa87224 */ /* 0x000fce00078e0022 */
.L_x_61820:
[----:B------:R-:W-:Y:S05]  /*6cf0*/  BSYNC B2 ;  /* 0x0000000000027941 */ /* 0x000fea0003800000 */
.L_x_61818:
        /* <DEDUP_REMOVED lines=16> */
.L_x_61824:
[----:B------:R-:W-:Y:S05]  /*6e00*/  BSYNC B3 ;  /* 0x0000000000037941 */ /* 0x000fea0003800000 */
.L_x_61823:
        /* <DEDUP_REMOVED lines=42> */
.L_x_61822:
[----:B------:R-:W-:Y:S05]  /*70b0*/  BSYNC B2 ;  /* 0x0000000000027941 */ /* 0x000fea0003800000 */
.L_x_61821:
[----:B------:R-:W2:Y:S01]  /*70c0*/  LDL R170, [R1+0x118] ;  /* 0x0001180001aa7983 */ /* 0x000ea20000100800 */
[----:B------:R-:W-:Y:S01]  /*70d0*/  I2FP.F32.U32 R168, R168 ;  /* 0x000000a800a87245 */ /* 0x000fe20000201000 */
[----:B------:R-:W-:-:S04]  /*70e0*/  FMUL.FTZ R55, R55, R128 ;  /* 0x0000008037377220 */ /* 0x000fc80000410000 */
[----:B------:R-:W-:Y:S01]  /*70f0*/  FFMA.FTZ R168, R168, R131, 1.1641532182693481445e-10 ;  /* 0x2f000000a8a87423 */ /* 0x000fe20000010083 */
[----:B------:R-:W-:-:S04]  /*7100*/  FMUL.FTZ R55, R55, R167 ;  /* 0x000000a737377220 */ /* 0x000fc80000410000 */
[----:B------:R-:W-:-:S04]  /*7110*/  FSETP.GTU.FTZ.AND P5, PT, R168, R130, PT ;  /* 0x00000082a800720b */ /* 0x000fc80003fbc000 */
[----:B------:R-:W-:Y:S02]  /*7120*/  FSEL R55, R55, RZ, !P5 ;  /* 0x000000ff37377208 */ /* 0x000fe40006800000 */
[----:B------:R-:W-:-:S03]  /*7130*/  SEL R167, RZ, 0x1000000, P5 ;  /* 0x01000000ffa77807 */ /* 0x000fc60002800000 */
        /* <DEDUP_REMOVED lines=14> */
.L_x_61796:
[----:B------:R-:W-:Y:S05]  /*7220*/  BSYNC B1 ;  /* 0x0000000000017941 */ /* 0x000fea0003800000 */
.L_x_61795:
        /* <DEDUP_REMOVED lines=24> */
.L_x_61828:
[----:B------:R-:W-:-:S07]  /*73b0*/  MOV R167, R34 ;  /* 0x0000002200a77202 */ /* 0x000fce0000000f00 */
.L_x_61829:
[----:B------:R-:W-:Y:S05]  /*73c0*/  BSYNC B2 ;  /* 0x0000000000027941 */ /* 0x000fea0003800000 */
.L_x_61827:
        /* <DEDUP_REMOVED lines=16> */
.L_x_61833:
[----:B------:R-:W-:Y:S05]  /*74d0*/  BSYNC B3 ;  /* 0x0000000000037941 */ /* 0x000fea0003800000 */
.L_x_61832:
        /* <DEDUP_REMOVED lines=42> */
.L_x_61831:
[----:B------:R-:W-:Y:S05]  /*7780*/  BSYNC B2 ;  /* 0x0000000000027941 */ /* 0x000fea0003800000 */
.L_x_61830:
        /* <DEDUP_REMOVED lines=26> */
.L_x_61835:
[----:B------:R-:W-:-:S07]  /*7930*/  MOV R31, R34 ;  /* 0x00000022001f7202 */ /* 0x000fce0000000f00 */
.L_x_61836:
[----:B------:R-:W-:Y:S05]  /*7940*/  BSYNC B2 ;  /* 0x0000000000027941 */ /* 0x000fea0003800000 */
.L_x_61834:
        /* <DEDUP_REMOVED lines=16> */
.L_x_61840:
[----:B------:R-:W-:Y:S05]  /*7a50*/  BSYNC B3 ;  /* 0x0000000000037941 */ /* 0x000fea0003800000 */
.L_x_61839:
        /* <DEDUP_REMOVED lines=42> */
.L_x_61838:
[----:B------:R-:W-:Y:S05]  /*7d00*/  BSYNC B2 ;  /* 0x0000000000027941 */ /* 0x000fea0003800000 */
.L_x_61837:
[----:B------:R-:W2:Y:S01]  /*7d10*/  LDL R168, [R1+0x110] ;  /* 0x0001100001a87983 */ /* 0x000ea20000100800 */
        /* <DEDUP_REMOVED lines=20> */
.L_x_61842:
[----:B------:R-:W-:-:S07]  /*7e60*/  IMAD.MOV.U32 R31, RZ, RZ, R34 ;  /* 0x000000ffff1f7224 */ /* 0x000fce00078e0022 */
.L_x_61843:
[----:B------:R-:W-:Y:S05]  /*7e70*/  BSYNC B2 ;  /* 0x0000000000027941 */ /* 0x000fea0003800000 */
.L_x_61841:
        /* <DEDUP_REMOVED lines=16> */
.L_x_61847:
[----:B------:R-:W-:Y:S05]  /*7f80*/  BSYNC B3 ;  /* 0x0000000000037941 */ /* 0x000fea0003800000 */
.L_x_61846:
        /* <DEDUP_REMOVED lines=42> */
.L_x_61845:
[----:B------:R-:W-:Y:S05]  /*8230*/  BSYNC B2 ;  /* 0x0000000000027941 */ /* 0x000fea0003800000 */
.L_x_61844:
        /* <DEDUP_REMOVED lines=21> */
.L_x_61849:
[----:B------:R-:W-:-:S07]  /*8390*/  MOV R168, R34 ;  /* 0x0000002200a87202 */ /* 0x000fce0000000f00 */
.L_x_61850:
[----:B------:R-:W-:Y:S05]  /*83a0*/  BSYNC B2 ;  /* 0x0000000000027941 */ /* 0x000fea0003800000 */
.L_x_61848:
        /* <DEDUP_REMOVED lines=16> */
.L_x_61854:
[----:B------:R-:W-:Y:S05]  /*84b0*/  BSYNC B3 ;  /* 0x0000000000037941 */ /* 0x000fea0003800000 */
.L_x_61853:
        /* <DEDUP_REMOVED lines=42> */
.L_x_61852:
[----:B------:R-:W-:Y:S05]  /*8760*/  BSYNC B2 ;  /* 0x0000000000027941 */ /* 0x000fea0003800000 */
.L_x_61851:
        /* <DEDUP_REMOVED lines=22> */
.L_x_61826:
[----:B------:R-:W-:Y:S05]  /*88d0*/  BSYNC B1 ;  /* 0x0000000000017941 */ /* 0x000fea0003800000 */
.L_x_61825:
        /* <DEDUP_REMOVED lines=24> */
.L_x_61858:
[----:B------:R-:W-:-:S07]  /*8a60*/  IMAD.MOV.U32 R167, RZ, RZ, R34 ;  /* 0x000000ffffa77224 */ /* 0x000fce00078e0022 */
.L_x_61859:
[----:B------:R-:W-:Y:S05]  /*8a70*/  BSYNC B2 ;  /* 0x0000000000027941 */ /* 0x000fea0003800000 */
.L_x_61857:
        /* <DEDUP_REMOVED lines=16> */
.L_x_61863:
[----:B------:R-:W-:Y:S05]  /*8b80*/  BSYNC B3 ;  /* 0x0000000000037941 */ /* 0x000fea0003800000 */
.L_x_61862:
        /* <DEDUP_REMOVED lines=42> */
.L_x_61861:
[----:B------:R-:W-:Y:S05]  /*8e30*/  BSYNC B2 ;  /* 0x0000000000027941 */ /* 0x000fea0003800000 */
.L_x_61860:
        /* <DEDUP_REMOVED lines=26> */
.L_x_61865:
[----:B------:R-:W-:-:S07]  /*8fe0*/  IMAD.MOV.U32 R31, RZ, RZ, R34 ;  /* 0x000000ffff1f7224 */ /* 0x000fce00078e0022 */
.L_x_61866:
[----:B------:R-:W-:Y:S05]  /*8ff0*/  BSYNC B2 ;  /* 0x0000000000027941 */ /* 0x000fea0003800000 */
.L_x_61864:
        /* <DEDUP_REMOVED lines=16> */
.L_x_61870:
[----:B------:R-:W-:Y:S05]  /*9100*/  BSYNC B3 ;  /* 0x0000000000037941 */ /* 0x000fea0003800000 */
.L_x_61869:
        /* <DEDUP_REMOVED lines=42> */
.L_x_61868:
[----:B------:R-:W-:Y:S05]  /*93b0*/  BSYNC B2 ;  /* 0x0000000000027941 */ /* 0x000fea0003800000 */
.L_x_61867:
        /* <DEDUP_REMOVED lines=21> */
.L_x_61872:
[----:B------:R-:W-:-:S07]  /*9510*/  MOV R31, R34 ;  /* 0x00000022001f7202 */ /* 0x000fce0000000f00 */
.L_x_61873:
[----:B------:R-:W-:Y:S05]  /*9520*/  BSYNC B2 ;  /* 0x0000000000027941 */ /* 0x000fea0003800000 */
.L_x_61871:
        /* <DEDUP_REMOVED lines=16> */
.L_x_61877:
[----:B------:R-:W-:Y:S05]  /*9630*/  BSYNC B3 ;  /* 0x0000000000037941 */ /* 0x000fea0003800000 */
.L_x_61876:
        /* <DEDUP_REMOVED lines=42> */
.L_x_61875:
[----:B------:R-:W-:Y:S05]  /*98e0*/  BSYNC B2 ;  /* 0x0000000000027941 */ /* 0x000fea0003800000 */
.L_x_61874:
        /* <DEDUP_REMOVED lines=21> */
.L_x_61879:
[----:B------:R-:W-:-:S07]  /*9a40*/  IMAD.MOV.U32 R168, RZ, RZ, R34 ;  /* 0x000000ffffa87224 */ /* 0x000fce00078e0022 */
.L_x_61880:
[----:B------:R-:W-:Y:S05]  /*9a50*/  BSYNC B2 ;  /* 0x0000000000027941 */ /* 0x000fea0003800000 */
.L_x_61878:
        /* <DEDUP_REMOVED lines=16> */
.L_x_61884:
[----:B------:R-:W-:Y:S05]  /*9b60*/  BSYNC B3 ;  /* 0x0000000000037941 */ /* 0x000fea0003800000 */
.L_x_61883:
        /* <DEDUP_REMOVED lines=42> */
.L_x_61882:
[----:B------:R-:W-:Y:S05]  /*9e10*/  BSYNC B2 ;  /* 0x0000000000027941 */ /* 0x000fea0003800000 */
.L_x_61881:
        /* <DEDUP_REMOVED lines=22> */
.L_x_61856:
[----:B------:R-:W-:Y:S05]  /*9f80*/  BSYNC B1 ;  /* 0x0000000000017941 */ /* 0x000fea0003800000 */
.L_x_61855:
        /* <DEDUP_REMOVED lines=24> */
.L_x_61888:
[----:B------:R-:W-:-:S07]  /*a110*/  MOV R167, R34 ;  /* 0x0000002200a77202 */ /* 0x000fce0000000f00 */
.L_x_61889:
[----:B------:R-:W-:Y:S05]  /*a120*/  BSYNC B2 ;  /* 0x0000000000027941 */ /* 0x000fea0003800000 */
.L_x_61887:
        /* <DEDUP_REMOVED lines=16> */
.L_x_61893:
[----:B------:R-:W-:Y:S05]  /*a230*/  BSYNC B3 ;  /* 0x0000000000037941 */ /* 0x000fea0003800000 */
.L_x_61892:
        /* <DEDUP_REMOVED lines=42> */
.L_x_61891:
[----:B------:R-:W-:Y:S05]  /*a4e0*/  BSYNC B2 ;  /* 0x0000000000027941 */ /* 0x000fea0003800000 */
.L_x_61890:
        /* <DEDUP_REMOVED lines=26> */
.L_x_61895:
[----:B------:R-:W-:-:S07]  /*a690*/  MOV R31, R34 ;  /* 0x00000022001f7202 */ /* 0x000fce0000000f00 */
.L_x_61896:
[----:B------:R-:W-:Y:S05]  /*a6a0*/  BSYNC B2 ;  /* 0x0000000000027941 */ /* 0x000fea0003800000 */
.L_x_61894:
        /* <DEDUP_REMOVED lines=16> */
.L_x_61900:
[----:B------:R-:W-:Y:S05]  /*a7b0*/  BSYNC B3 ;  /* 0x0000000000037941 */ /* 0x000fea0003800000 */
.L_x_61899:
        /* <DEDUP_REMOVED lines=42> */
.L_x_61898:
[----:B------:R-:W-:Y:S05]  /*aa60*/  BSYNC B2 ;  /* 0x0000000000027941 */ /* 0x000fea0003800000 */
.L_x_61897:
        /* <DEDUP_REMOVED lines=21> */
.L_x_61902:
[----:B------:R-:W-:-:S07]  /*abc0*/  IMAD.MOV.U32 R31, RZ, RZ, R34 ;  /* 0x000000ffff1f7224 */ /* 0x000fce00078e0022 */
.L_x_61903:
[----:B------:R-:W-:Y:S05]  /*abd0*/  BSYNC B2 ;  /* 0x0000000000027941 */ /* 0x000fea0003800000 */
.L_x_61901:
        /* <DEDUP_REMOVED lines=16> */
.L_x_61907:
[----:B------:R-:W-:Y:S05]  /*ace0*/  BSYNC B3 ;  /* 0x0000000000037941 */ /* 0x000fea0003800000 */
.L_x_61906:
        /* <DEDUP_REMOVED lines=42> */
.L_x_61905:
[----:B------:R-:W-:Y:S05]  /*af90*/  BSYNC B2 ;  /* 0x0000000000027941 */ /* 0x000fea0003800000 */
.L_x_61904:
        /* <DEDUP_REMOVED lines=21> */
.L_x_61909:
[----:B------:R-:W-:-:S07]  /*b0f0*/  MOV R168, R34 ;  /* 0x0000002200a87202 */ /* 0x000fce0000000f00 */
.L_x_61910:
[----:B------:R-:W-:Y:S05]  /*b100*/  BSYNC B2 ;  /* 0x0000000000027941 */ /* 0x000fea0003800000 */
.L_x_61908:
        /* <DEDUP_REMOVED lines=16> */
.L_x_61914:
[----:B------:R-:W-:Y:S05]  /*b210*/  BSYNC B3 ;  /* 0x0000000000037941 */ /* 0x000fea0003800000 */
.L_x_61913:
        /* <DEDUP_REMOVED lines=42> */
.L_x_61912:
[----:B------:R-:W-:Y:S05]  /*b4c0*/  BSYNC B2 ;  /* 0x0000000000027941 */ /* 0x000fea0003800000 */
.L_x_61911:
        /* <DEDUP_REMOVED lines=22> */
.L_x_61886:
[----:B------:R-:W-:Y:S05]  /*b630*/  BSYNC B1 ;  /* 0x0000000000017941 */ /* 0x000fea0003800000 */
.L_x_61885:
        /* <DEDUP_REMOVED lines=24> */
.L_x_61918:
[----:B------:R-:W-:-:S07]  /*b7c0*/  IMAD.MOV.U32 R167, RZ, RZ, R34 ;  /* 0x000000ffffa77224 */ /* 0x000fce00078e0022 */
.L_x_61919:
[----:B------:R-:W-:Y:S05]  /*b7d0*/  BSYNC B2 ;  /* 0x0000000000027941 */ /* 0x000fea0003800000 */
.L_x_61917:
        /* <DEDUP_REMOVED lines=16> */
.L_x_61923:
[----:B------:R-:W-:Y:S05]  /*b8e0*/  BSYNC B3 ;  /* 0x0000000000037941 */ /* 0x000fea0003800000 */
.L_x_61922:
        /* <DEDUP_REMOVED lines=42> */
.L_x_61921:
[----:B------:R-:W-:Y:S05]  /*bb90*/  BSYNC B2 ;  /* 0x0000000000027941 */ /* 0x000fea0003800000 */
.L_x_61920:
        /* <DEDUP_REMOVED lines=26> */
.L_x_61925:
[----:B------:R-:W-:-:S07]  /*bd40*/  IMAD.MOV.U32 R31, RZ, RZ, R34 ;  /* 0x000000ffff1f7224 */ /* 0x000fce00078e0022 */
.L_x_61926:
[----:B------:R-:W-:Y:S05]  /*bd50*/  BSYNC B2 ;  /* 0x0000000000027941 */ /* 0x000fea0003800000 */
.L_x_61924:
        /* <DEDUP_REMOVED lines=16> */
.L_x_61930:
[----:B------:R-:W-:Y:S05]  /*be60*/  BSYNC B3 ;  /* 0x0000000000037941 */ /* 0x000fea0003800000 */
.L_x_61929:
        /* <DEDUP_REMOVED lines=42> */
.L_x_61928:
[----:B------:R-:W-:Y:S05]  /*c110*/  BSYNC B2 ;  /* 0x0000000000027941 */ /* 0x000fea0003800000 */
.L_x_61927:
        /* <DEDUP_REMOVED lines=21> */
.L_x_61932:
[----:B------:R-:W-:-:S07]  /*c270*/  MOV R31, R34 ;  /* 0x00000022001f7202 */ /* 0x000fce0000000f00 */
.L_x_61933:
[----:B------:R-:W-:Y:S05]  /*c280*/  BSYNC B2 ;  /* 0x0000000000027941 */ /* 0x000fea0003800000 */
.L_x_61931:
        /* <DEDUP_REMOVED lines=16> */
.L_x_61937:
[----:B------:R-:W-:Y:S05]  /*c390*/  BSYNC B3 ;  /* 0x0000000000037941 */ /* 0x000fea0003800000 */
.L_x_61936:
        /* <DEDUP_REMOVED lines=42> */
.L_x_61935:
[----:B------:R-:W-:Y:S05]  /*c640*/  BSYNC B2 ;  /* 0x0000000000027941 */ /* 0x000fea0003800000 */
.L_x_61934:
        /* <DEDUP_REMOVED lines=21> */
.L_x_61939:
[----:B------:R-:W-:-:S07]  /*c7a0*/  IMAD.MOV.U32 R168, RZ, RZ, R34 ;  /* 0x000000ffffa87224 */ /* 0x000fce00078e0022 */
.L_x_61940:
[----:B------:R-:W-:Y:S05]  /*c7b0*/  BSYNC B2 ;  /* 0x0000000000027941 */ /* 0x000fea0003800000 */
.L_x_61938:
        /* <DEDUP_REMOVED lines=16> */
.L_x_61944:
[----:B------:R-:W-:Y:S05]  /*c8c0*/  BSYNC B3 ;  /* 0x0000000000037941 */ /* 0x000fea0003800000 */
.L_x_61943:
        /* <DEDUP_REMOVED lines=42> */
.L_x_61942:
[----:B------:R-:W-:Y:S05]  /*cb70*/  BSYNC B2 ;  /* 0x0000000000027941 */ /* 0x000fea0003800000 */
.L_x_61941:
        /* <DEDUP_REMOVED lines=22> */
.L_x_61916:
[----:B------:R-:W-:Y:S05]  /*cce0*/  BSYNC B1 ;  /* 0x0000000000017941 */ /* 0x000fea0003800000 */
.L_x_61915:
        /* <DEDUP_REMOVED lines=24> */
.L_x_61948:
[----:B------:R-:W-:-:S07]  /*ce70*/  MOV R167, R34 ;  /* 0x0000002200a77202 */ /* 0x000fce0000000f00 */
.L_x_61949:
[----:B------:R-:W-:Y:S05]  /*ce80*/  BSYNC B2 ;  /* 0x0000000000027941 */ /* 0x000fea0003800000 */
.L_x_61947:
        /* <DEDUP_REMOVED lines=16> */
.L_x_61953:
[----:B------:R-:W-:Y:S05]  /*cf90*/  BSYNC B3 ;  /* 0x0000000000037941 */ /* 0x000fea0003800000 */
.L_x_61952:
        /* <DEDUP_REMOVED lines=42> */
.L_x_61951:
[----:B------:R-:W-:Y:S05]  /*d240*/  BSYNC B2 ;  /* 0x0000000000027941 */ /* 0x000fea0003800000 */
.L_x_61950:
        /* <DEDUP_REMOVED lines=26> */
.L_x_61955:
[----:B------:R-:W-:-:S07]  /*d3f0*/  MOV R31, R34 ;  /* 0x00000022001f7202 */ /* 0x000fce0000000f00 */
.L_x_61956:
[----:B------:R-:W-:Y:S05]  /*d400*/  BSYNC B2 ;  /* 0x0000000000027941 */ /* 0x000fea0003800000 */
.L_x_61954:
        /* <DEDUP_REMOVED lines=16> */
.L_x_61960:
[----:B------:R-:W-:Y:S05]  /*d510*/  BSYNC B3 ;  /* 0x0000000000037941 */ /* 0x000fea0003800000 */
.L_x_61959:
        /* <DEDUP_REMOVED lines=42> */
.L_x_61958:
[----:B------:R-:W-:Y:S05]  /*d7c0*/  BSYNC B2 ;  /* 0x0000000000027941 */ /* 0x000fea0003800000 */
.L_x_61957:
        /* <DEDUP_REMOVED lines=21> */
.L_x_61962:
[----:B------:R-:W-:-:S07]  /*d920*/  IMAD.MOV.U32 R31, RZ, RZ, R34 ;  /* 0x000000ffff1f7224 */ /* 0x000fce00078e0022 */
.L_x_61963:
[----:B------:R-:W-:Y:S05]  /*d930*/  BSYNC B2 ;  /* 0x0000000000027941 */ /* 0x000fea0003800000 */
.L_x_61961:
        /* <DEDUP_REMOVED lines=16> */
.L_x_61967:
[----:B------:R-:W-:Y:S05]  /*da40*/  BSYNC B3 ;  /* 0x0000000000037941 */ /* 0x000fea0003800000 */
.L_x_61966:
        /* <DEDUP_REMOVED lines=42> */
.L_x_61965:
[----:B------:R-:W-:Y:S05]  /*dcf0*/  BSYNC B2 ;  /* 0x0000000000027941 */ /* 0x000fea0003800000 */
.L_x_61964:
        /* <DEDUP_REMOVED lines=21> */
.L_x_61969:
[----:B------:R-:W-:-:S07]  /*de50*/  MOV R168, R34 ;  /* 0x0000002200a87202 */ /* 0x000fce0000000f00 */
.L_x_61970:
[----:B------:R-:W-:Y:S05]  /*de60*/  BSYNC B2 ;  /* 0x0000000000027941 */ /* 0x000fea0003800000 */
.L_x_61968:
        /* <DEDUP_REMOVED lines=16> */
.L_x_61974:
[----:B------:R-:W-:Y:S05]  /*df70*/  BSYNC B3 ;  /* 0x0000000000037941 */ /* 0x000fea0003800000 */
.L_x_61973:
        /* <DEDUP_REMOVED lines=42> */
.L_x_61972:
[----:B------:R-:W-:Y:S05]  /*e220*/  BSYNC B2 ;  /* 0x0000000000027941 */ /* 0x000fea0003800000 */
.L_x_61971:
        /* <DEDUP_REMOVED lines=22> */
.L_x_61946:
[----:B------:R-:W-:Y:S05]  /*e390*/  BSYNC B1 ;  /* 0x0000000000017941 */ /* 0x000fea0003800000 */
.L_x_61945:
        /* <DEDUP_REMOVED lines=24> */
.L_x_61978:
[----:B------:R-:W-:-:S07]  /*e520*/  IMAD.MOV.U32 R167, RZ, RZ, R34 ;  /* 0x000000ffffa77224 */ /* 0x000fce00078e0022 */
.L_x_61979:
[----:B------:R-:W-:Y:S05]  /*e530*/  BSYNC B2 ;  /* 0x0000000000027941 */ /* 0x000fea0003800000 */
.L_x_61977:
        /* <DEDUP_REMOVED lines=16> */
.L_x_61983:
[----:B------:R-:W-:Y:S05]  /*e640*/  BSYNC B3 ;  /* 0x0000000000037941 */ /* 0x000fea0003800000 */
.L_x_61982:
        /* <DEDUP_REMOVED lines=42> */
.L_x_61981:
[----:B------:R-:W-:Y:S05]  /*e8f0*/  BSYNC B2 ;  /* 0x0000000000027941 */ /* 0x000fea0003800000 */
.L_x_61980:
        /* <DEDUP_REMOVED lines=26> */
.L_x_61985:
[----:B------:R-:W-:-:S07]  /*eaa0*/  IMAD.MOV.U32 R31, RZ, RZ, R34 ;  /* 0x000000ffff1f7224 */ /* 0x000fce00078e0022 */
.L_x_61986:
[----:B------:R-:W-:Y:S05]  /*eab0*/  BSYNC B2 ;  /* 0x0000000000027941 */ /* 0x000fea0003800000 */
.L_x_61984:
        /* <DEDUP_REMOVED lines=16> */
.L_x_61990:
[----:B------:R-:W-:Y:S05]  /*ebc0*/  BSYNC B3 ;  /* 0x0000000000037941 */ /* 0x000fea0003800000 */
.L_x_61989:
        /* <DEDUP_REMOVED lines=42> */
.L_x_61988:
[----:B------:R-:W-:Y:S05]  /*ee70*/  BSYNC B2 ;  /* 0x0000000000027941 */ /* 0x000fea0003800000 */
.L_x_61987:
        /* <DEDUP_REMOVED lines=21> */
.L_x_61992:
[----:B------:R-:W-:-:S07]  /*efd0*/  MOV R31, R34 ;  /* 0x00000022001f7202 */ /* 0x000fce0000000f00 */
.L_x_61993:
[----:B------:R-:W-:Y:S05]  /*efe0*/  BSYNC B2 ;  /* 0x0000000000027941 */ /* 0x000fea0003800000 */
.L_x_61991:
        /* <DEDUP_REMOVED lines=16> */
.L_x_61997:
[----:B------:R-:W-:Y:S05]  /*f0f0*/  BSYNC B3 ;  /* 0x0000000000037941 */ /* 0x000fea0003800000 */
.L_x_61996:
        /* <DEDUP_REMOVED lines=42> */
.L_x_61995:
[----:B------:R-:W-:Y:S05]  /*f3a0*/  BSYNC B2 ;  /* 0x0000000000027941 */ /* 0x000fea0003800000 */
.L_x_61994:
        /* <DEDUP_REMOVED lines=21> */
.L_x_61999:
[----:B------:R-:W-:-:S07]  /*f500*/  IMAD.MOV.U32 R168, RZ, RZ, R34 ;  /* 0x000000ffffa87224 */ /* 0x000fce00078e0022 */
.L_x_62000:
[----:B------:R-:W-:Y:S05]  /*f510*/  BSYNC B2 ;  /* 0x0000000000027941 */ /* 0x000fea0003800000 */
.L_x_61998:
        /* <DEDUP_REMOVED lines=16> */
.L_x_62004:
[----:B------:R-:W-:Y:S05]  /*f620*/  BSYNC B3 ;  /* 0x0000000000037941 */ /* 0x000fea0003800000 */
.L_x_62003:
        /* <DEDUP_REMOVED lines=42> */
.L_x_62002:
[----:B------:R-:W-:Y:S05]  /*f8d0*/  BSYNC B2 ;  /* 0x0000000000027941 */ /* 0x000fea0003800000 */
.L_x_62001:
        /* <DEDUP_REMOVED lines=22> */
.L_x_61976:
[----:B------:R-:W-:Y:S05]  /*fa40*/  BSYNC B1 ;  /* 0x0000000000017941 */ /* 0x000fea0003800000 */
.L_x_61975:
        /* <DEDUP_REMOVED lines=24> */
.L_x_62008:
[----:B------:R-:W-:-:S07]  /*fbd0*/  MOV R167, R34 ;  /* 0x0000002200a77202 */ /* 0x000fce0000000f00 */
.L_x_62009:
[----:B------:R-:W-:Y:S05]  /*fbe0*/  BSYNC B2 ;  /* 0x0000000000027941 */ /* 0x000fea0003800000 */
.L_x_62007:
        /* <DEDUP_REMOVED lines=16> */
.L_x_62013:
[----:B------:R-:W-:Y:S05]  /*fcf0*/  BSYNC B3 ;  /* 0x0000000000037941 */ /* 0x000fea0003800000 */
.L_x_62012:
        /* <DEDUP_REMOVED lines=42> */
.L_x_62011:
[----:B------:R-:W-:Y:S05]  /*ffa0*/  BSYNC B2 ;  /* 0x0000000000027941 */ /* 0x000fea0003800000 */
.L_x_62010:
        /* <DEDUP_REMOVED lines=26> */
.L_x_62015:
[----:B------:R-:W-:-:S07]  /*10150*/  MOV R31, R34 ;  /* 0x00000022001f7202 */ /* 0x000fce0000000f00 */
.L_x_62016:
[----:B------:R-:W-:Y:S05]  /*10160*/  BSYNC B2 ;  /* 0x0000000000027941 */ /* 0x000fea0003800000 */
.L_x_62014:
        /* <DEDUP_REMOVED lines=16> */
.L_x_62020:
[----:B------:R-:W-:Y:S05]  /*10270*/  BSYNC B3 ;  /* 0x0000000000037941 */ /* 0x000fea0003800000 */
.L_x_62019:
        /* <DEDUP_REMOVED lines=42> */
.L_x_62018:
[----:B------:R-:W-:Y:S05]  /*10520*/  BSYNC B2 ;  /* 0x0000000000027941 */ /* 0x000fea0003800000 */
.L_x_62017:
        /* <DEDUP_REMOVED lines=21> */
.L_x_62022:
[----:B------:R-:W-:-:S07]  /*10680*/  IMAD.MOV.U32 R31, RZ, RZ, R34 ;  /* 0x000000ffff1f7224 */ /* 0x000fce00078e0022 */
.L_x_62023:
[----:B------:R-:W-:Y:S05]  /*10690*/  BSYNC B2 ;  /* 0x0000000000027941 */ /* 0x000fea0003800000 */
.L_x_62021:
        /* <DEDUP_REMOVED lines=16> */
.L_x_62027:
[----:B------:R-:W-:Y:S05]  /*107a0*/  BSYNC B3 ;  /* 0x0000000000037941 */ /* 0x000fea0003800000 */
.L_x_62026:
        /* <DEDUP_REMOVED lines=42> */
.L_x_62025:
[----:B------:R-:W-:Y:S05]  /*10a50*/  BSYNC B2 ;  /* 0x0000000000027941 */ /* 0x000fea0003800000 */
.L_x_62024:
        /* <DEDUP_REMOVED lines=21> */
.L_x_62029:
[----:B------:R-:W-:-:S07]  /*10bb0*/  MOV R168, R34 ;  /* 0x0000002200a87202 */ /* 0x000fce0000000f00 */
.L_x_62030:
[----:B------:R-:W-:Y:S05]  /*10bc0*/  BSYNC B2 ;  /* 0x0000000000027941 */ /* 0x000fea0003800000 */
.L_x_62028:
        /* <DEDUP_REMOVED lines=16> */
.L_x_62034:
[----:B------:R-:W-:Y:S05]  /*10cd0*/  BSYNC B3 ;  /* 0x0000000000037941 */ /* 0x000fea0003800000 */
.L_x_62033:
        /* <DEDUP_REMOVED lines=42> */
.L_x_62032:
[----:B------:R-:W-:Y:S05]  /*10f80*/  BSYNC B2 ;  /* 0x0000000000027941 */ /* 0x000fea0003800000 */
.L_x_62031:
        /* <DEDUP_REMOVED lines=22> */
.L_x_62006:
[----:B------:R-:W-:Y:S05]  /*110f0*/  BSYNC B1 ;  /* 0x0000000000017941 */ /* 0x000fea0003800000 */
.L_x_62005:
        /* <DEDUP_REMOVED lines=24> */
.L_x_62038:
[----:B------:R-:W-:-:S07]  /*11280*/  IMAD.MOV.U32 R167, RZ, RZ, R34 ;  /* 0x000000ffffa77224 */ /* 0x000fce00078e0022 */
.L_x_62039:
[----:B------:R-:W-:Y:S05]  /*11290*/  BSYNC B2 ;  /* 0x0000000000027941 */ /* 0x000fea0003800000 */
.L_x_62037:
        /* <DEDUP_REMOVED lines=16> */
.L_x_62043:
[----:B------:R-:W-:Y:S05]  /*113a0*/  BSYNC B3 ;  /* 0x0000000000037941 */ /* 0x000fea0003800000 */
.L_x_62042:
        /* <DEDUP_REMOVED lines=42> */
.L_x_62041:
[----:B------:R-:W-:Y:S05]  /*11650*/  BSYNC B2 ;  /* 0x0000000000027941 */ /* 0x000fea0003800000 */
.L_x_62040:
        /* <DEDUP_REMOVED lines=26> */
.L_x_62045:
[----:B------:R-:W-:-:S07]  /*11800*/  IMAD.MOV.U32 R31, RZ, RZ, R34 ;  /* 0x000000ffff1f7224 */ /* 0x000fce00078e0022 */
.L_x_62046:
[----:B------:R-:W-:Y:S05]  /*11810*/  BSYNC B2 ;  /* 0x0000000000027941 */ /* 0x000fea0003800000 */
.L_x_62044:
        /* <DEDUP_REMOVED lines=16> */
.L_x_62050:
[----:B------:R-:W-:Y:S05]  /*11920*/  BSYNC B3 ;  /* 0x0000000000037941 */ /* 0x000fea0003800000 */
.L_x_62049:
        /* <DEDUP_REMOVED lines=42> */
.L_x_62048:
[----:B------:R-:W-:Y:S05]  /*11bd0*/  BSYNC B2 ;  /* 0x0000000000027941 */ /* 0x000fea0003800000 */
.L_x_62047:
        /* <DEDUP_REMOVED lines=21> */
.L_x_62052:
[----:B------:R-:W-:-:S07]  /*11d30*/  MOV R31, R34 ;  /* 0x00000022001f7202 */ /* 0x000fce0000000f00 */
.L_x_62053:
[----:B------:R-:W-:Y:S05]  /*11d40*/  BSYNC B2 ;  /* 0x0000000000027941 */ /* 0x000fea0003800000 */
.L_x_62051:
        /* <DEDUP_REMOVED lines=16> */
.L_x_62057:
[----:B------:R-:W-:Y:S05]  /*11e50*/  BSYNC B3 ;  /* 0x0000000000037941 */ /* 0x000fea0003800000 */
.L_x_62056:
        /* <DEDUP_REMOVED lines=42> */
.L_x_62055:
[----:B------:R-:W-:Y:S05]  /*12100*/  BSYNC B2 ;  /* 0x0000000000027941 */ /* 0x000fea0003800000 */
.L_x_62054:
        /* <DEDUP_REMOVED lines=21> */
.L_x_62059:
[----:B------:R-:W-:-:S07]  /*12260*/  IMAD.MOV.U32 R168, RZ, RZ, R34 ;  /* 0x000000ffffa87224 */ /* 0x000fce00078e0022 */
.L_x_62060:
[----:B------:R-:W-:Y:S05]  /*12270*/  BSYNC B2 ;  /* 0x0000000000027941 */ /* 0x000fea0003800000 */
.L_x_62058:
        /* <DEDUP_REMOVED lines=16> */
.L_x_62064:
[----:B------:R-:W-:Y:S05]  /*12380*/  BSYNC B3 ;  /* 0x0000000000037941 */ /* 0x000fea0003800000 */
.L_x_62063:
        /* <DEDUP_REMOVED lines=42> */
.L_x_62062:
[----:B------:R-:W-:Y:S05]  /*12630*/  BSYNC B2 ;  /* 0x0000000000027941 */ /* 0x000fea0003800000 */
.L_x_62061:
        /* <DEDUP_REMOVED lines=22> */
.L_x_62036:
[----:B------:R-:W-:Y:S05]  /*127a0*/  BSYNC B1 ;  /* 0x0000000000017941 */ /* 0x000fea0003800000 */
.L_x_62035:
        /* <DEDUP_REMOVED lines=24> */
.L_x_62068:
[----:B------:R-:W-:-:S07]  /*12930*/  MOV R167, R34 ;  /* 0x0000002200a77202 */ /* 0x000fce0000000f00 */
.L_x_62069:
[----:B------:R-:W-:Y:S05]  /*12940*/  BSYNC B2 ;  /* 0x0000000000027941 */ /* 0x000fea0003800000 */
.L_x_62067:
        /* <DEDUP_REMOVED lines=16> */
.L_x_62073:
[----:B------:R-:W-:Y:S05]  /*12a50*/  BSYNC B3 ;  /* 0x0000000000037941 */ /* 0x000fea0003800000 */
.L_x_62072:
        /* <DEDUP_REMOVED lines=42> */
.L_x_62071:
[----:B------:R-:W-:Y:S05]  /*12d00*/  BSYNC B2 ;  /* 0x0000000000027941 */ /* 0x000fea0003800000 */
.L_x_62070:
        /* <DEDUP_REMOVED lines=26> */
.L_x_62075:
[----:B------:R-:W-:-:S07]  /*12eb0*/  MOV R31, R34 ;  /* 0x00000022001f7202 */ /* 0x000fce0000000f00 */
.L_x_62076:
[----:B------:R-:W-:Y:S05]  /*12ec0*/  BSYNC B2 ;  /* 0x0000000000027941 */ /* 0x000fea0003800000 */
.L_x_62074:
        /* <DEDUP_REMOVED lines=16> */
.L_x_62080:
[----:B------:R-:W-:Y:S05]  /*12fd0*/  BSYNC B3 ;  /* 0x0000000000037941 */ /* 0x000fea0003800000 */
.L_x_62079:
        /* <DEDUP_REMOVED lines=42> */
.L_x_62078:
[----:B------:R-:W-:Y:S05]  /*13280*/  BSYNC B2 ;  /* 0x0000000000027941 */ /* 0x000fea0003800000 */
.L_x_62077:
        /* <DEDUP_REMOVED lines=21> */
.L_x_62082:
[----:B------:R-:W-:-:S07]  /*133e0*/  IMAD.MOV.U32 R31, RZ, RZ, R34 ;  /* 0x000000ffff1f7224 */ /* 0x000fce00078e0022 */
.L_x_62083:
[----:B------:R-:W-:Y:S05]  /*133f0*/  BSYNC B2 ;  /* 0x0000000000027941 */ /* 0x000fea0003800000 */
.L_x_62081:
        /* <DEDUP_REMOVED lines=16> */
.L_x_62087:
[----:B------:R-:W-:Y:S05]  /*13500*/  BSYNC B3 ;  /* 0x0000000000037941 */ /* 0x000fea0003800000 */
.L_x_62086:
        /* <DEDUP_REMOVED lines=42> */
.L_x_62085:
[----:B------:R-:W-:Y:S05]  /*137b0*/  BSYNC B2 ;  /* 0x0000000000027941 */ /* 0x000fea0003800000 */
.L_x_62084:
        /* <DEDUP_REMOVED lines=21> */
.L_x_62089:
[----:B------:R-:W-:-:S07]  /*13910*/  MOV R168, R34 ;  /* 0x0000002200a87202 */ /* 0x000fce0000000f00 */
.L_x_62090:
[----:B------:R-:W-:Y:S05]  /*13920*/  BSYNC B2 ;  /* 0x0000000000027941 */ /* 0x000fea0003800000 */
.L_x_62088:
        /* <DEDUP_REMOVED lines=16> */
.L_x_62094:
[----:B------:R-:W-:Y:S05]  /*13a30*/  BSYNC B3 ;  /* 0x0000000000037941 */ /* 0x000fea0003800000 */
.L_x_62093:
        /* <DEDUP_REMOVED lines=42> */
.L_x_62092:
[----:B------:R-:W-:Y:S05]  /*13ce0*/  BSYNC B2 ;  /* 0x0000000000027941 */ /* 0x000fea0003800000 */
.L_x_62091:
        /* <DEDUP_REMOVED lines=22> */
.L_x_62066:
[----:B------:R-:W-:Y:S05]  /*13e50*/  BSYNC B1 ;  /* 0x0000000000017941 */ /* 0x000fea0003800000 */
.L_x_62065:
        /* <DEDUP_REMOVED lines=24> */
.L_x_62098:
[----:B------:R-:W-:-:S07]  /*13fe0*/  IMAD.MOV.U32 R167, RZ, RZ, R34 ;  /* 0x000000ffffa77224 */ /* 0x000fce00078e0022 */
.L_x_62099:
[----:B------:R-:W-:Y:S05]  /*13ff0*/  BSYNC B2 ;  /* 0x0000000000027941 */ /* 0x000fea0003800000 */
.L_x_62097:
        /* <DEDUP_REMOVED lines=16> */
.L_x_62103:
[----:B------:R-:W-:Y:S05]  /*14100*/  BSYNC B3 ;  /* 0x0000000000037941 */ /* 0x000fea0003800000 */
.L_x_62102:
        /* <DEDUP_REMOVED lines=42> */
.L_x_62101:
[----:B------:R-:W-:Y:S05]  /*143b0*/  BSYNC B2 ;  /* 0x0000000000027941 */ /* 0x000fea0003800000 */
.L_x_62100:
        /* <DEDUP_REMOVED lines=26> */
.L_x_62105:
[----:B------:R-:W-:-:S07]  /*14560*/  IMAD.MOV.U32 R31, RZ, RZ, R34 ;  /* 0x000000ffff1f7224 */ /* 0x000fce00078e0022 */
.L_x_62106:
[----:B------:R-:W-:Y:S05]  /*14570*/  BSYNC B2 ;  /* 0x0000000000027941 */ /* 0x000fea0003800000 */
.L_x_62104:
        /* <DEDUP_REMOVED lines=16> */
.L_x_62110:
[----:B------:R-:W-:Y:S05]  /*14680*/  BSYNC B3 ;  /* 0x0000000000037941 */ /* 0x000fea0003800000 */
.L_x_62109:
        /* <DEDUP_REMOVED lines=42> */
.L_x_62108:
[----:B------:R-:W-:Y:S05]  /*14930*/  BSYNC B2 ;  /* 0x0000000000027941 */ /* 0x000fea0003800000 */
.L_x_62107:
        /* <DEDUP_REMOVED lines=21> */
.L_x_62112:
[----:B------:R-:W-:-:S07]  /*14a90*/  MOV R31, R34 ;  /* 0x00000022001f7202 */ /* 0x000fce0000000f00 */
.L_x_62113:
[----:B------:R-:W-:Y:S05]  /*14aa0*/  BSYNC B2 ;  /* 0x0000000000027941 */ /* 0x000fea0003800000 */
.L_x_62111:
        /* <DEDUP_REMOVED lines=16> */
.L_x_62117:
[----:B------:R-:W-:Y:S05]  /*14bb0*/  BSYNC B3 ;  /* 0x0000000000037941 */ /* 0x000fea0003800000 */
.L_x_62116:
        /* <DEDUP_REMOVED lines=42> */
.L_x_62115:
[----:B------:R-:W-:Y:S05]  /*14e60*/  BSYNC B2 ;  /* 0x0000000000027941 */ /* 0x000fea0003800000 */
.L_x_62114:
        /* <DEDUP_REMOVED lines=21> */
.L_x_62119:
[----:B------:R-:W-:-:S07]  /*14fc0*/  IMAD.MOV.U32 R168, RZ, RZ, R34 ;  /* 0x000000ffffa87224 */ /* 0x000fce00078e0022 */
.L_x_62120:
[----:B------:R-:W-:Y:S05]  /*14fd0*/  BSYNC B2 ;  /* 0x0000000000027941 */ /* 0x000fea0003800000 */
.L_x_62118:
        /* <DEDUP_REMOVED lines=16> */
.L_x_62124:
[----:B------:R-:W-:Y:S05]  /*150e0*/  BSYNC B3 ;  /* 0x0000000000037941 */ /* 0x000fea0003800000 */
.L_x_62123:
        /* <DEDUP_REMOVED lines=42> */
.L_x_62122:
[----:B------:R-:W-:Y:S05]  /*15390*/  BSYNC B2 ;  /* 0x0000000000027941 */ /* 0x000fea0003800000 */
.L_x_62121:
        /* <DEDUP_REMOVED lines=22> */
.L_x_62096:
[----:B------:R-:W-:Y:S05]  /*15500*/  BSYNC B1 ;  /* 0x0000000000017941 */ /* 0x000fea0003800000 */
.L_x_62095:
        /* <DEDUP_REMOVED lines=24> */
.L_x_62128:
[----:B------:R-:W-:-:S07]  /*15690*/  MOV R167, R34 ;  /* 0x0000002200a77202 */ /* 0x000fce0000000f00 */
.L_x_62129:
[----:B------:R-:W-:Y:S05]  /*156a0*/  BSYNC B2 ;  /* 0x0000000000027941 */ /* 0x000fea0003800000 */
.L_x_62127:
        /* <DEDUP_REMOVED lines=16> */
.L_x_62133:
[----:B------:R-:W-:Y:S05]  /*157b0*/  BSYNC B3 ;  /* 0x0000000000037941 */ /* 0x000fea0003800000 */
.L_x_62132:
        /* <DEDUP_REMOVED lines=42> */
.L_x_62131:
[----:B------:R-:W-:Y:S05]  /*15a60*/  BSYNC B2 ;  /* 0x0000000000027941 */ /* 0x000fea0003800000 */
.L_x_62130:
        /* <DEDUP_REMOVED lines=26> */
.L_x_62135:
[----:B------:R-:W-:-:S07]  /*15c10*/  MOV R31, R34 ;  /* 0x00000022001f7202 */ /* 0x000fce0000000f00 */
.L_x_62136:
[----:B------:R-:W-:Y:S05]  /*15c20*/  BSYNC B2 ;  /* 0x0000000000027941 */ /* 0x000fea0003800000 */
.L_x_62134:
        /* <DEDUP_REMOVED lines=16> */
.L_x_62140:
[----:B------:R-:W-:Y:S05]  /*15d30*/  BSYNC B3 ;  /* 0x0000000000037941 */ /* 0x000fea0003800000 */
.L_x_62139:
        /* <DEDUP_REMOVED lines=42> */
.L_x_62138:
[----:B------:R-:W-:Y:S05]  /*15fe0*/  BSYNC B2 ;  /* 0x0000000000027941 */ /* 0x000fea0003800000 */
.L_x_62137:
        /* <DEDUP_REMOVED lines=21> */
.L_x_62142:
[----:B------:R-:W-:-:S07]  /*16140*/  IMAD.MOV.U32 R31, RZ, RZ, R34 ;  /* 0x000000ffff1f7224 */ /* 0x000fce00078e0022 */
.L_x_62143:
[----:B------:R-:W-:Y:S05]  /*16150*/  BSYNC B2 ;  /* 0x0000000000027941 */ /* 0x000fea0003800000 */
.L_x_62141:
        /* <DEDUP_REMOVED lines=16> */
.L_x_62147:
[----:B------:R-:W-:Y:S05]  /*16260*/  BSYNC B3 ;  /* 0x0000000000037941 */ /* 0x000fea0003800000 */
.L_x_62146:
        /* <DEDUP_REMOVED lines=42> */
.L_x_62145:
[----:B------:R-:W-:Y:S05]  /*16510*/  BSYNC B2 ;  /* 0x0000000000027941 */ /* 0x000fea0003800000 */
.L_x_62144:
        /* <DEDUP_REMOVED lines=21> */
.L_x_62149:
[----:B------:R-:W-:-:S07]  /*16670*/  MOV R168, R34 ;  /* 0x0000002200a87202 */ /* 0x000fce0000000f00 */
.L_x_62150:
[----:B------:R-:W-:Y:S05]  /*16680*/  BSYNC B2 ;  /* 0x0000000000027941 */ /* 0x000fea0003800000 */
.L_x_62148:
        /* <DEDUP_REMOVED lines=16> */
.L_x_62154:
[----:B------:R-:W-:Y:S05]  /*16790*/  BSYNC B3 ;  /* 0x0000000000037941 */ /* 0x000fea0003800000 */
.L_x_62153:
        /* <DEDUP_REMOVED lines=42> */
.L_x_62152:
[----:B------:R-:W-:Y:S05]  /*16a40*/  BSYNC B2 ;  /* 0x0000000000027941 */ /* 0x000fea0003800000 */
.L_x_62151:
        /* <DEDUP_REMOVED lines=22> */
.L_x_62126:
[----:B------:R-:W-:Y:S05]  /*16bb0*/  BSYNC B1 ;  /* 0x0000000000017941 */ /* 0x000fea0003800000 */
.L_x_62125:
        /* <DEDUP_REMOVED lines=24> */
.L_x_62158:
[----:B------:R-:W-:-:S07]  /*16d40*/  IMAD.MOV.U32 R167, RZ, RZ, R34 ;  /* 0x000000ffffa77224 */ /* 0x000fce00078e0022 */
.L_x_62159:
[----:B------:R-:W-:Y:S05]  /*16d50*/  BSYNC B2 ;  /* 0x0000000000027941 */ /* 0x000fea0003800000 */
.L_x_62157:
        /* <DEDUP_REMOVED lines=16> */
.L_x_62163:
[----:B------:R-:W-:Y:S05]  /*16e60*/  BSYNC B3 ;  /* 0x0000000000037941 */ /* 0x000fea0003800000 */
.L_x_62162:
        /* <DEDUP_REMOVED lines=42> */
.L_x_62161:
[----:B------:R-:W-:Y:S05]  /*17110*/  BSYNC B2 ;  /* 0x0000000000027941 */ /* 0x000fea0003800000 */
.L_x_62160:
        /* <DEDUP_REMOVED lines=26> */
.L_x_62165:
[----:B------:R-:W-:-:S07]  /*172c0*/  IMAD.MOV.U32 R31, RZ, RZ, R34 ;  /* 0x000000ffff1f7224 */ /* 0x000fce00078e0022 */
.L_x_62166:
[----:B------:R-:W-:Y:S05]  /*172d0*/  BSYNC B2 ;  /* 0x0000000000027941 */ /* 0x000fea0003800000 */
.L_x_62164:
        /* <DEDUP_REMOVED lines=16> */
.L_x_62170:
[----:B------:R-:W-:Y:S05]  /*173e0*/  BSYNC B3 ;  /* 0x0000000000037941 */ /* 0x000fea0003800000 */
.L_x_62169:
        /* <DEDUP_REMOVED lines=42> */
.L_x_62168:
[----:B------:R-:W-:Y:S05]  /*17690*/  BSYNC B2 ;  /* 0x0000000000027941 */ /* 0x000fea0003800000 */
.L_x_62167:
        /* <DEDUP_REMOVED lines=21> */
.L_x_62172:
[----:B------:R-:W-:-:S07]  /*177f0*/  MOV R31, R34 ;  /* 0x00000022001f7202 */ /* 0x000fce0000000f00 */
.L_x_62173:
[----:B------:R-:W-:Y:S05]  /*17800*/  BSYNC B2 ;  /* 0x0000000000027941 */ /* 0x000fea0003800000 */
.L_x_62171:
        /* <DEDUP_REMOVED lines=16> */
.L_x_62177:
[----:B------:R-:W-:Y:S05]  /*17910*/  BSYNC B3 ;  /* 0x0000000000037941 */ /* 0x000fea0003800000 */
.L_x_62176:
        /* <DEDUP_REMOVED lines=42> */
.L_x_62175:
[----:B------:R-:W-:Y:S05]  /*17bc0*/  BSYNC B2 ;  /* 0x0000000000027941 */ /* 0x000fea0003800000 */
.L_x_62174:
        /* <DEDUP_REMOVED lines=21> */
.L_x_62179:
[----:B------:R-:W-:-:S07]  /*17d20*/  IMAD.MOV.U32 R168, RZ, RZ, R34 ;  /* 0x000000ffffa87224 */ /* 0x000fce00078e0022 */
.L_x_62180:
[----:B------:R-:W-:Y:S05]  /*17d30*/  BSYNC B2 ;  /* 0x0000000000027941 */ /* 0x000fea0003800000 */
.L_x_62178:
        /* <DEDUP_REMOVED lines=16> */
.L_x_62184:
[----:B------:R-:W-:Y:S05]  /*17e40*/  BSYNC B3 ;  /* 0x0000000000037941 */ /* 0x000fea0003800000 */
.L_x_62183:
        /* <DEDUP_REMOVED lines=42> */
.L_x_62182:
[----:B------:R-:W-:Y:S05]  /*180f0*/  BSYNC B2 ;  /* 0x0000000000027941 */ /* 0x000fea0003800000 */
.L_x_62181:
        /* <DEDUP_REMOVED lines=22> */
.L_x_62156:
[----:B------:R-:W-:Y:S05]  /*18260*/  BSYNC B1 ;  /* 0x0000000000017941 */ /* 0x000fea0003800000 */
.L_x_62155:
        /* <DEDUP_REMOVED lines=24> */
.L_x_62188:
[----:B------:R-:W-:-:S07]  /*183f0*/  MOV R167, R34 ;  /* 0x0000002200a77202 */ /* 0x000fce0000000f00 */
.L_x_62189:
[----:B------:R-:W-:Y:S05]  /*18400*/  BSYNC B2 ;  /* 0x0000000000027941 */ /* 0x000fea0003800000 */
.L_x_62187:
        /* <DEDUP_REMOVED lines=16> */
.L_x_62193:
[----:B------:R-:W-:Y:S05]  /*18510*/  BSYNC B3 ;  /* 0x0000000000037941 */ /* 0x000fea0003800000 */
.L_x_62192:
        /* <DEDUP_REMOVED lines=42> */
.L_x_62191:
[----:B------:R-:W-:Y:S05]  /*187c0*/  BSYNC B2 ;  /* 0x0000000000027941 */ /* 0x000fea0003800000 */
.L_x_62190:
        /* <DEDUP_REMOVED lines=26> */
.L_x_62195:
[----:B------:R-:W-:-:S07]  /*18970*/  MOV R31, R34 ;  /* 0x00000022001f7202 */ /* 0x000fce0000000f00 */
.L_x_62196:
[----:B------:R-:W-:Y:S05]  /*18980*/  BSYNC B2 ;  /* 0x0000000000027941 */ /* 0x000fea0003800000 */
.L_x_62194:
        /* <DEDUP_REMOVED lines=16> */
.L_x_62200:
[----:B------:R-:W-:Y:S05]  /*18a90*/  BSYNC B3 ;  /* 0x0000000000037941 */ /* 0x000fea0003800000 */
.L_x_62199:
        /* <DEDUP_REMOVED lines=42> */
.L_x_62198:
[----:B------:R-:W-:Y:S05]  /*18d40*/  BSYNC B2 ;  /* 0x0000000000027941 */ /* 0x000fea0003800000 */
.L_x_62197:
        /* <DEDUP_REMOVED lines=21> */
.L_x_62202:
[----:B------:R-:W-:-:S07]  /*18ea0*/  IMAD.MOV.U32 R31, RZ, RZ, R34 ;  /* 0x000000ffff1f7224 */ /* 0x000fce00078e0022 */
.L_x_62203:
[----:B------:R-:W-:Y:S05]  /*18eb0*/  BSYNC B2 ;  /* 0x0000000000027941 */ /* 0x000fea0003800000 */
.L_x_62201:
        /* <DEDUP_REMOVED lines=16> */
.L_x_62207:
[----:B------:R-:W-:Y:S05]  /*18fc0*/  BSYNC B3 ;  /* 0x0000000000037941 */ /* 0x000fea0003800000 */
.L_x_62206:
        /* <DEDUP_REMOVED lines=42> */
.L_x_62205:
[----:B------:R-:W-:Y:S05]  /*19270*/  BSYNC B2 ;  /* 0x0000000000027941 */ /* 0x000fea0003800000 */
.L_x_62204:
        /* <DEDUP_REMOVED lines=21> */
.L_x_62209:
[----:B------:R-:W-:-:S07]  /*193d0*/  MOV R168, R34 ;  /* 0x0000002200a87202 */ /* 0x000fce0000000f00 */
.L_x_62210:
[----:B------:R-:W-:Y:S05]  /*193e0*/  BSYNC B2 ;  /* 0x0000000000027941 */ /* 0x000fea0003800000 */
.L_x_62208:
        /* <DEDUP_REMOVED lines=16> */
.L_x_62214:
[----:B------:R-:W-:Y:S05]  /*194f0*/  BSYNC B3 ;  /* 0x0000000000037941 */ /* 0x000fea0003800000 */
.L_x_62213:
        /* <DEDUP_REMOVED lines=42> */
.L_x_62212:
[----:B------:R-:W-:Y:S05]  /*197a0*/  BSYNC B2 ;  /* 0x0000000000027941 */ /* 0x000fea0003800000 */
.L_x_62211:
        /* <DEDUP_REMOVED lines=22> */
.L_x_62186:
[----:B------:R-:W-:Y:S05]  /*19910*/  BSYNC B1 ;  /* 0x0000000000017941 */ /* 0x000fea0003800000 */
.L_x_62185:
        /* <DEDUP_REMOVED lines=24> */
.L_x_62218:
[----:B------:R-:W-:-:S07]  /*19aa0*/  IMAD.MOV.U32 R167, RZ, RZ, R34 ;  /* 0x000000ffffa77224 */ /* 0x000fce00078e0022 */
.L_x_62219:
[----:B------:R-:W-:Y:S05]  /*19ab0*/  BSYNC B2 ;  /* 0x0000000000027941 */ /* 0x000fea0003800000 */
.L_x_62217:
        /* <DEDUP_REMOVED lines=16> */
.L_x_62223:
[----:B------:R-:W-:Y:S05]  /*19bc0*/  BSYNC B3 ;  /* 0x0000000000037941 */ /* 0x000fea0003800000 */
.L_x_62222:
        /* <DEDUP_REMOVED lines=42> */
.L_x_62221:
[----:B------:R-:W-:Y:S05]  /*19e70*/  BSYNC B2 ;  /* 0x0000000000027941 */ /* 0x000fea0003800000 */
.L_x_62220:
        /* <DEDUP_REMOVED lines=26> */
.L_x_62225:
[----:B------:R-:W-:-:S07]  /*1a020*/  IMAD.MOV.U32 R31, RZ, RZ, R34 ;  /* 0x000000ffff1f7224 */ /* 0x000fce00078e0022 */
.L_x_62226:
[----:B------:R-:W-:Y:S05]  /*1a030*/  BSYNC B2 ;  /* 0x0000000000027941 */ /* 0x000fea0003800000 */
.L_x_62224:
        /* <DEDUP_REMOVED lines=16> */
.L_x_62230:
[----:B------:R-:W-:Y:S05]  /*1a140*/  BSYNC B3 ;  /* 0x0000000000037941 */ /* 0x000fea0003800000 */
.L_x_62229:
        /* <DEDUP_REMOVED lines=42> */
.L_x_62228:
[----:B------:R-:W-:Y:S05]  /*1a3f0*/  BSYNC B2 ;  /* 0x0000000000027941 */ /* 0x000fea0003800000 */
.L_x_62227:
        /* <DEDUP_REMOVED lines=21> */
.L_x_62232:
[----:B------:R-:W-:-:S07]  /*1a550*/  MOV R31, R34 ;  /* 0x00000022001f7202 */ /* 0x000fce0000000f00 */
.L_x_62233:
[----:B------:R-:W-:Y:S05]  /*1a560*/  BSYNC B2 ;  /* 0x0000000000027941 */ /* 0x000fea0003800000 */
.L_x_62231:
        /* <DEDUP_REMOVED lines=16> */
.L_x_62237:
[----:B------:R-:W-:Y:S05]  /*1a670*/  BSYNC B3 ;  /* 0x0000000000037941 */ /* 0x000fea0003800000 */
.L_x_62236:
        /* <DEDUP_REMOVED lines=42> */
.L_x_62235:
[----:B------:R-:W-:Y:S05]  /*1a920*/  BSYNC B2 ;  /* 0x0000000000027941 */ /* 0x000fea0003800000 */
.L_x_62234:
        /* <DEDUP_REMOVED lines=21> */
.L_x_62239:
[----:B------:R-:W-:-:S07]  /*1aa80*/  IMAD.MOV.U32 R168, RZ, RZ, R34 ;  /* 0x000000ffffa87224 */ /* 0x000fce00078e0022 */
.L_x_62240:
[----:B------:R-:W-:Y:S05]  /*1aa90*/  BSYNC B2 ;  /* 0x0000000000027941 */ /* 0x000fea0003800000 */
.L_x_62238:
        /* <DEDUP_REMOVED lines=16> */
.L_x_62244:
[----:B------:R-:W-:Y:S05]  /*1aba0*/  BSYNC B3 ;  /* 0x0000000000037941 */ /* 0x000fea0003800000 */
.L_x_62243:
        /* <DEDUP_REMOVED lines=42> */
.L_x_62242:
[----:B------:R-:W-:Y:S05]  /*1ae50*/  BSYNC B2 ;  /* 0x0000000000027941 */ /* 0x000fea0003800000 */
.L_x_62241:
        /* <DEDUP_REMOVED lines=22> */
.L_x_62216:
[----:B------:R-:W-:Y:S05]  /*1afc0*/  BSYNC B1 ;  /* 0x0000000000017941 */ /* 0x000fea0003800000 */
.L_x_62215:
        /* <DEDUP_REMOVED lines=24> */
.L_x_62248:
[----:B------:R-:W-:-:S07]  /*1b150*/  MOV R167, R34 ;  /* 0x0000002200a77202 */ /* 0x000fce0000000f00 */
.L_x_62249:
[----:B------:R-:W-:Y:S05]  /*1b160*/  BSYNC B2 ;  /* 0x0000000000027941 */ /* 0x000fea0003800000 */
.L_x_62247:
        /* <DEDUP_REMOVED lines=16> */
.L_x_62253:
[----:B------:R-:W-:Y:S05]  /*1b270*/  BSYNC B3 ;  /* 0x0000000000037941 */ /* 0x000fea0003800000 */
.L_x_62252:
        /* <DEDUP_REMOVED lines=42> */
.L_x_62251:
[----:B------:R-:W-:Y:S05]  /*1b520*/  BSYNC B2 ;  /* 0x0000000000027941 */ /* 0x000fea0003800000 */
.L_x_62250:
        /* <DEDUP_REMOVED lines=26> */
.L_x_62255:
[----:B------:R-:W-:-:S07]  /*1b6d0*/  MOV R31, R34 ;  /* 0x00000022001f7202 */ /* 0x000fce0000000f00 */
.L_x_62256:
[----:B------:R-:W-:Y:S05]  /*1b6e0*/  BSYNC B2 ;  /* 0x0000000000027941 */ /* 0x000fea0003800000 */
.L_x_62254:
        /* <DEDUP_REMOVED lines=16> */
.L_x_62260:
[----:B------:R-:W-:Y:S05]  /*1b7f0*/  BSYNC B3 ;  /* 0x0000000000037941 */ /* 0x000fea0003800000 */
.L_x_62259:
        /* <DEDUP_REMOVED lines=42> */
.L_x_62258:
[----:B------:R-:W-:Y:S05]  /*1baa0*/  BSYNC B2 ;  /* 0x0000000000027941 */ /* 0x000fea0003800000 */
.L_x_62257:
        /* <DEDUP_REMOVED lines=21> */
.L_x_62262:
[----:B------:R-:W-:-:S07]  /*1bc00*/  IMAD.MOV.U32 R31, RZ, RZ, R34 ;  /* 0x000000ffff1f7224 */ /* 0x000fce00078e0022 */
.L_x_62263:
[----:B------:R-:W-:Y:S05]  /*1bc10*/  BSYNC B2 ;  /* 0x0000000000027941 */ /* 0x000fea0003800000 */
.L_x_62261:
        /* <DEDUP_REMOVED lines=16> */
.L_x_62267:
[----:B------:R-:W-:Y:S05]  /*1bd20*/  BSYNC B3 ;  /* 0x0000000000037941 */ /* 0x000fea0003800000 */
.L_x_62266:
        /* <DEDUP_REMOVED lines=42> */
.L_x_62265:
[----:B------:R-:W-:Y:S05]  /*1bfd0*/  BSYNC B2 ;  /* 0x0000000000027941 */ /* 0x000fea0003800000 */
.L_x_62264:
        /* <DEDUP_REMOVED lines=21> */
.L_x_62269:
[----:B------:R-:W-:-:S07]  /*1c130*/  MOV R168, R34 ;  /* 0x0000002200a87202 */ /* 0x000fce0000000f00 */
.L_x_62270:
[----:B------:R-:W-:Y:S05]  /*1c140*/  BSYNC B2 ;  /* 0x0000000000027941 */ /* 0x000fea0003800000 */
.L_x_62268:
        /* <DEDUP_REMOVED lines=16> */
.L_x_62274:
[----:B------:R-:W-:Y:S05]  /*1c250*/  BSYNC B3 ;  /* 0x0000000000037941 */ /* 0x000fea0003800000 */
.L_x_62273:
        /* <DEDUP_REMOVED lines=42> */
.L_x_62272:
[----:B------:R-:W-:Y:S05]  /*1c500*/  BSYNC B2 ;  /* 0x0000000000027941 */ /* 0x000fea0003800000 */
.L_x_62271:
        /* <DEDUP_REMOVED lines=22> */
.L_x_62246:
[----:B------:R-:W-:Y:S05]  /*1c670*/  BSYNC B1 ;  /* 0x0000000000017941 */ /* 0x000fea0003800000 */
.L_x_62245:
        /* <DEDUP_REMOVED lines=24> */
.L_x_62278:
[----:B------:R-:W-:-:S07]  /*1c800*/  IMAD.MOV.U32 R167, RZ, RZ, R34 ;  /* 0x000000ffffa77224 */ /* 0x000fce00078e0022 */
.L_x_62279:
[----:B------:R-:W-:Y:S05]  /*1c810*/  BSYNC B2 ;  /* 0x0000000000027941 */ /* 0x000fea0003800000 */
.L_x_62277:
        /* <DEDUP_REMOVED lines=16> */
.L_x_62283:
[----:B------:R-:W-:Y:S05]  /*1c920*/  BSYNC B3 ;  /* 0x0000000000037941 */ /* 0x000fea0003800000 */
.L_x_62282:
        /* <DEDUP_REMOVED lines=42> */
.L_x_62281:
[----:B------:R-:W-:Y:S05]  /*1cbd0*/  BSYNC B2 ;  /* 0x0000000000027941 */ /* 0x000fea0003800000 */
.L_x_62280:
        /* <DEDUP_REMOVED lines=26> */
.L_x_62285:
[----:B------:R-:W-:-:S07]  /*1cd80*/  IMAD.MOV.U32 R31, RZ, RZ, R34 ;  /* 0x000000ffff1f7224 */ /* 0x000fce00078e0022 */
.L_x_62286:
[----:B------:R-:W-:Y:S05]  /*1cd90*/  BSYNC B2 ;  /* 0x0000000000027941 */ /* 0x000fea0003800000 */
.L_x_62284:
        /* <DEDUP_REMOVED lines=16> */
.L_x_62290:
[----:B------:R-:W-:Y:S05]  /*1cea0*/  BSYNC B3 ;  /* 0x0000000000037941 */ /* 0x000fea0003800000 */
.L_x_62289:
        /* <DEDUP_REMOVED lines=42> */
.L_x_62288:
[----:B------:R-:W-:Y:S05]  /*1d150*/  BSYNC B2 ;  /* 0x0000000000027941 */ /* 0x000fea0003800000 */
.L_x_62287:
[----:B------:R-:W2:Y:S01]  /*1d160*/  LDL R168, [R1] ;  /* 0x0000000001a87983 */ /* 0x000ea20000100800 */
        /* <DEDUP_REMOVED lines=20> */
.L_x_62292:
[----:B------:R-:W-:-:S07]  /*1d2b0*/  MOV R31, R34 ;  /* 0x00000022001f7202 */ /* 0x000fce0000000f00 */
.L_x_62293:
[----:B------:R-:W-:Y:S05]  /*1d2c0*/  BSYNC B2 ;  /* 0x0000000000027941 */ /* 0x000fea0003800000 */
.L_x_62291:
        /* <DEDUP_REMOVED lines=16> */
.L_x_62297:
[----:B------:R-:W-:Y:S05]  /*1d3d0*/  BSYNC B3 ;  /* 0x0000000000037941 */ /* 0x000fea0003800000 */
.L_x_62296:
        /* <DEDUP_REMOVED lines=42> */
.L_x_62295:
[----:B------:R-:W-:Y:S05]  /*1d680*/  BSYNC B2 ;  /* 0x0000000000027941 */ /* 0x000fea0003800000 */
.L_x_62294:
        /* <DEDUP_REMOVED lines=20> */
.L_x_62299:
[----:B------:R-:W-:-:S07]  /*1d7d0*/  IMAD.MOV.U32 R168, RZ, RZ, R34 ;  /* 0x000000ffffa87224 */ /* 0x000fce00078e0022 */
.L_x_62300:
[----:B------:R-:W-:Y:S05]  /*1d7e0*/  BSYNC B2 ;  /* 0x0000000000027941 */ /* 0x000fea0003800000 */
.L_x_62298:
        /* <DEDUP_REMOVED lines=16> */
.L_x_62304:
[----:B------:R-:W-:Y:S05]  /*1d8f0*/  BSYNC B3 ;  /* 0x0000000000037941 */ /* 0x000fea0003800000 */
.L_x_62303:
        /* <DEDUP_REMOVED lines=42> */
.L_x_62302:
[----:B------:R-:W-:Y:S05]  /*1dba0*/  BSYNC B2 ;  /* 0x0000000000027941 */ /* 0x000fea0003800000 */
.L_x_62301:
[----:B------:R-:W-:Y:S01]  /*1dbb0*/  I2FP.F32.U32 R168, R168 ;  /* 0x000000a800a87245 */ /* 0x000fe20000201000 */
[----:B------:R-:W-:-:S04]  /*1dbc0*/  FMUL.FTZ R119, R119, R128 ;  /* 0x0000008077777220 */ /* 0x000fc80000410000 */
[----:B------:R-:W-:Y:S01]  /*1dbd0*/  FFMA.FTZ R168, R168, R131, 1.1641532182693481445e-10 ;  /* 0x2f000000a8a87423 */ /* 0x000fe20000010083 */
[----:B------:R-:W-:-:S04]  /*1dbe0*/  FMUL.FTZ R119, R119, R167 ;  /* 0x000000a777777220 */ /* 0x000fc80000410000 */
[----:B------:R-:W-:-:S04]  /*1dbf0*/  FSETP.GTU.FTZ.AND P5, PT, R168, R130, PT ;  /* 0x00000082a800720b */ /* 0x000fc80003fbc000 */
[----:B------:R-:W-:Y:S02]  /*1dc00*/  FSEL R119, R119, RZ, !P5 ;  /* 0x000000ff77777208 */ /* 0x000fe40006800000 */
[----:B------:R-:W-:-:S03]  /*1dc10*/  SEL R167, RZ, 0x1000000, P5 ;  /* 0x01000000ffa77807 */ /* 0x000fc60002800000 */
[----:B------:R-:W-:-:S04]  /*1dc20*/  FMUL.FTZ R119, R251, R119 ;  /* 0x00000077fb777220 */ /* 0x000fc80000410000 */
        /* <DEDUP_REMOVED lines=13> */
.L_x_62276:
[----:B------:R-:W-:Y:S05]  /*1dd00*/  BSYNC B1 ;  /* 0x0000000000017941 */ /* 0x000fea0003800000 */
.L_x_62275:
        /* <DEDUP_REMOVED lines=24> */
.L_x_62308:
[----:B------:R-:W-:-:S07]  /*1de90*/  MOV R167, R34 ;  /* 0x0000002200a77202 */ /* 0x000fce0000000f00 */
.L_x_62309:
[----:B------:R-:W-:Y:S05]  /*1dea0*/  BSYNC B2 ;  /* 0x0000000000027941 */ /* 0x000fea0003800000 */
.L_x_62307:
        /* <DEDUP_REMOVED lines=16> */
.L_x_62313:
[----:B------:R-:W-:Y:S05]  /*1dfb0*/  BSYNC B3 ;  /* 0x0000000000037941 */ /* 0x000fea0003800000 */
.L_x_62312:
        /* <DEDUP_REMOVED lines=42> */
.L_x_62311:
[----:B------:R-:W-:Y:S05]  /*1e260*/  BSYNC B2 ;  /* 0x0000000000027941 */ /* 0x000fea0003800000 */
.L_x_62310:
[----:B------:R-:W-:Y:S01]  /*1e270*/  I2FP.F32.U32 R31, R167 ;  /* 0x000000a7001f7245 */ /* 0x000fe20000201000 */
[----:B-----5:R-:W-:Y:S01]  /*1e280*/  FMUL.FTZ R120, R120, R128 ;  /* 0x0000008078787220 */ /* 0x020fe20000410000 */
[----:B------:R-:W-:Y:S01]  /*1e290*/  ISETP.NE.U32.AND P1, PT, R130, RZ, PT ;  /* 0x000000ff8200720c */ /* 0x000fe20003f25070 */
[----:B------:R-:W0:Y:S01]  /*1e2a0*/  LDC R167, c[0x0][0x298] ;  /* 0x0000a600ffa77b82 */ /* 0x000e220000000800 */
[C---:B------:R-:W-:Y:S01]  /*1e2b0*/  ISETP.NE.AND P3, PT, R168.reuse, 0x1, PT ;  /* 0x00000001a800780c */ /* 0x040fe20003f65270 */
[----:B------:R-:W-:Y:S01]  /*1e2c0*/  BSSY B2, `(.L_x_62314) ;  /* 0x0000015000027945 */ /* 0x000fe20003800000 */
[----:B------:R-:W-:Y:S01]  /*1e2d0*/  ISETP.NE.AND.EX P1, PT, R131, RZ, PT, P1 ;  /* 0x000000ff8300720c */ /* 0x000fe20003f25310 */
[----:B------:R-:W-:Y:S01]  /*1e2e0*/  IMAD.MOV.U32 R131, RZ, RZ, 0x2f800000 ;  /* 0x2f800000ff837424 */ /* 0x000fe200078e00ff */
[----:B------:R-:W-:-:S03]  /*1e2f0*/  IADD3 R170, R168, 0x1, RZ ;  /* 0x00000001a8aa7810 */ /* 0x000fc60007ffe0ff */
[----:B------:R-:W1:Y:S01]  /*1e300*/  LDC R130, c[0x0][0x294] ;  /* 0x0000a500ff827b82 */ /* 0x000e620000000800 */
[----:B------:R-:W-:Y:S01]  /*1e310*/  FFMA.FTZ R31, R31, R131, 1.1641532182693481445e-10 ;  /* 0x2f0000001f1f7423 */ /* 0x000fe20000010083 */
[----:B0-----:R-:W-:-:S04]  /*1e320*/  FMUL.FTZ R120, R120, R167 ;  /* 0x000000a778787220 */ /* 0x001fc80000410000 */
[----:B-1----:R-:W-:-:S04]  /*1e330*/  FSETP.GTU.FTZ.AND P2, PT, R31, R130, PT ;  /* 0x000000821f00720b */ /* 0x002fc80003f5c000 */
        /* <DEDUP_REMOVED lines=12> */
.L_x_62315:
[----:B------:R-:W-:-:S07]  /*1e400*/  MOV R31, R34 ;  /* 0x00000022001f7202 */ /* 0x000fce0000000f00 */
.L_x_62316:
[----:B------:R-:W-:Y:S05]  /*1e410*/  BSYNC B2 ;  /* 0x0000000000027941 */ /* 0x000fea0003800000 */
.L_x_62314:
        /* <DEDUP_REMOVED lines=16> */
.L_x_62320:
[----:B------:R-:W-:Y:S05]  /*1e520*/  BSYNC B3 ;  /* 0x0000000000037941 */ /* 0x000fea0003800000 */
.L_x_62319:
        /* <DEDUP_REMOVED lines=42> */
.L_x_62318:
[----:B------:R-:W-:Y:S05]  /*1e7d0*/  BSYNC B2 ;  /* 0x0000000000027941 */ /* 0x000fea0003800000 */
.L_x_62317:
        /* <DEDUP_REMOVED lines=20> */
.L_x_62322:
[----:B------:R-:W-:-:S07]  /*1e920*/  IMAD.MOV.U32 R31, RZ, RZ, R34 ;  /* 0x000000ffff1f7224 */ /* 0x000fce00078e0022 */
.L_x_62323:
[----:B------:R-:W-:Y:S05]  /*1e930*/  BSYNC B2 ;  /* 0x0000000000027941 */ /* 0x000fea0003800000 */
.L_x_62321:
        /* <DEDUP_REMOVED lines=16> */
.L_x_62327:
[----:B------:R-:W-:Y:S05]  /*1ea40*/  BSYNC B3 ;  /* 0x0000000000037941 */ /* 0x000fea0003800000 */
.L_x_62326:
        /* <DEDUP_REMOVED lines=42> */
.L_x_62325:
[----:B------:R-:W-:Y:S05]  /*1ecf0*/  BSYNC B2 ;  /* 0x0000000000027941 */ /* 0x000fea0003800000 */
.L_x_62324:
        /* <DEDUP_REMOVED lines=20> */
.L_x_62329:
[----:B------:R-:W-:-:S07]  /*1ee40*/  MOV R168, R34 ;  /* 0x0000002200a87202 */ /* 0x000fce0000000f00 */
.L_x_62330:
[----:B------:R-:W-:Y:S05]  /*1ee50*/  BSYNC B2 ;  /* 0x0000000000027941 */ /* 0x000fea0003800000 */
.L_x_62328:
        /* <DEDUP_REMOVED lines=16> */
.L_x_62334:
[----:B------:R-:W-:Y:S05]  /*1ef60*/  BSYNC B3 ;  /* 0x0000000000037941 */ /* 0x000fea0003800000 */
.L_x_62333:
        /* <DEDUP_REMOVED lines=42> */
.L_x_62332:
[----:B------:R-:W-:Y:S05]  /*1f210*/  BSYNC B2 ;  /* 0x0000000000027941 */ /* 0x000fea0003800000 */
.L_x_62331:
        /* <DEDUP_REMOVED lines=21> */
.L_x_62306:
[----:B------:R-:W-:Y:S05]  /*1f370*/  BSYNC B1 ;  /* 0x0000000000017941 */ /* 0x000fea0003800000 */
.L_x_62305:
        /* <DEDUP_REMOVED lines=24> */
.L_x_62338:
[----:B------:R-:W-:-:S07]  /*1f500*/  IMAD.MOV.U32 R167, RZ, RZ, R34 ;  /* 0x000000ffffa77224 */ /* 0x000fce00078e0022 */
.L_x_62339:
[----:B------:R-:W-:Y:S05]  /*1f510*/  BSYNC B2 ;  /* 0x0000000000027941 */ /* 0x000fea0003800000 */
.L_x_62337:
        /* <DEDUP_REMOVED lines=16> */
.L_x_62343:
[----:B------:R-:W-:Y:S05]  /*1f620*/  BSYNC B3 ;  /* 0x0000000000037941 */ /* 0x000fea0003800000 */
.L_x_62342:
        /* <DEDUP_REMOVED lines=42> */
.L_x_62341:
[----:B------:R-:W-:Y:S05]  /*1f8d0*/  BSYNC B2 ;  /* 0x0000000000027941 */ /* 0x000fea0003800000 */
.L_x_62340:
[----:B------:R-:W-:Y:S01]  /*1f8e0*/  I2FP.F32.U32 R31, R167 ;  /* 0x000000a7001f7245 */ /* 0x000fe20000201000 */
[----:B-----5:R-:W-:Y:S01]  /*1f8f0*/  FMUL.FTZ R124, R124, R128 ;  /* 0x000000807c7c7220 */ /* 0x020fe20000410000 */
[----:B------:R-:W-:Y:S01]  /*1f900*/  ISETP.NE.U32.AND P1, PT, R130, RZ, PT ;  /* 0x000000ff8200720c */ /* 0x000fe20003f25070 */
[----:B------:R-:W0:Y:S01]  /*1f910*/  LDC R167, c[0x0][0x298] ;  /* 0x0000a600ffa77b82 */ /* 0x000e220000000800 */
[C---:B------:R-:W-:Y:S01]  /*1f920*/  ISETP.NE.AND P3, PT, R168.reuse, 0x1, PT ;  /* 0x00000001a800780c */ /* 0x040fe20003f65270 */
[----:B------:R-:W-:Y:S01]  /*1f930*/  BSSY B2, `(.L_x_62344) ;  /* 0x0000015000027945 */ /* 0x000fe20003800000 */
[----:B------:R-:W-:Y:S01]  /*1f940*/  ISETP.NE.AND.EX P1, PT, R131, RZ, PT, P1 ;  /* 0x000000ff8300720c */ /* 0x000fe20003f25310 */
[----:B------:R-:W-:Y:S01]  /*1f950*/  HFMA2.MMA R131, -RZ, RZ, 0.1171875, 0 ;  /* 0x2f800000ff837435 */ /* 0x000fe200000001ff */
[----:B------:R-:W-:-:S03]  /*1f960*/  VIADD R170, R168, 0x1 ;  /* 0x00000001a8aa7836 */ /* 0x000fc60000000000 */
[----:B------:R-:W1:Y:S06]  /*1f970*/  LDC R130, c[0x0][0x294] ;  /* 0x0000a500ff827b82 */ /* 0x000e6c0000000800 */
[----:B------:R-:W-:Y:S01]  /*1f980*/  FFMA.FTZ R31, R31, R131, 1.1641532182693481445e-10 ;  /* 0x2f0000001f1f7423 */ /* 0x000fe20000010083 */
[----:B0-----:R-:W-:-:S04]  /*1f990*/  FMUL.FTZ R124, R124, R167 ;  /* 0x000000a77c7c7220 */ /* 0x001fc80000410000 */
[----:B-1----:R-:W-:-:S04]  /*1f9a0*/  FSETP.GTU.FTZ.AND P2, PT, R31, R130, PT ;  /* 0x000000821f00720b */ /* 0x002fc80003f5c000 */
        /* <DEDUP_REMOVED lines=12> */
.L_x_62345:
[----:B------:R-:W-:-:S07]  /*1fa70*/  IMAD.MOV.U32 R31, RZ, RZ, R34 ;  /* 0x000000ffff1f7224 */ /* 0x000fce00078e0022 */
.L_x_62346:
[----:B------:R-:W-:Y:S05]  /*1fa80*/  BSYNC B2 ;  /* 0x0000000000027941 */ /* 0x000fea0003800000 */
.L_x_62344:
        /* <DEDUP_REMOVED lines=16> */
.L_x_62350:
[----:B------:R-:W-:Y:S05]  /*1fb90*/  BSYNC B3 ;  /* 0x0000000000037941 */ /* 0x000fea0003800000 */
.L_x_62349:
        /* <DEDUP_REMOVED lines=42> */
.L_x_62348:
[----:B------:R-:W-:Y:S05]  /*1fe40*/  BSYNC B2 ;  /* 0x0000000000027941 */ /* 0x000fea0003800000 */
.L_x_62347:
        /* <DEDUP_REMOVED lines=20> */
.L_x_62352:
[----:B------:R-:W-:-:S07]  /*1ff90*/  MOV R31, R34 ;  /* 0x00000022001f7202 */ /* 0x000fce0000000f00 */
.L_x_62353:
[----:B------:R-:W-:Y:S05]  /*1ffa0*/  BSYNC B2 ;  /* 0x0000000000027941 */ /* 0x000fea0003800000 */
.L_x_62351:
        /* <DEDUP_REMOVED lines=16> */
.L_x_62357:
[----:B------:R-:W-:Y:S05]  /*200b0*/  BSYNC B3 ;  /* 0x0000000000037941 */ /* 0x000fea0003800000 */
.L_x_62356:
        /* <DEDUP_REMOVED lines=42> */
.L_x_62355:
[----:B------:R-:W-:Y:S05]  /*20360*/  BSYNC B2 ;  /* 0x0000000000027941 */ /* 0x000fea0003800000 */
.L_x_62354:
        /* <DEDUP_REMOVED lines=20> */
.L_x_62359:
[----:B------:R-:W-:-:S07]  /*204b0*/  IMAD.MOV.U32 R168, RZ, RZ, R34 ;  /* 0x000000ffffa87224 */ /* 0x000fce00078e0022 */
.L_x_62360:
[----:B------:R-:W-:Y:S05]  /*204c0*/  BSYNC B2 ;  /* 0x0000000000027941 */ /* 0x000fea0003800000 */
.L_x_62358:
        /* <DEDUP_REMOVED lines=16> */
.L_x_62364:
[----:B------:R-:W-:Y:S05]  /*205d0*/  BSYNC B3 ;  /* 0x0000000000037941 */ /* 0x000fea0003800000 */
.L_x_62363:
        /* <DEDUP_REMOVED lines=42> */
.L_x_62362:
[----:B------:R-:W-:Y:S05]  /*20880*/  BSYNC B2 ;  /* 0x0000000000027941 */ /* 0x000fea0003800000 */
.L_x_62361:
[----:B------:R-:W-:Y:S01]  /*20890*/  I2FP.F32.U32 R168, R168 ;  /* 0x000000a800a87245 */ /* 0x000fe20000201000 */
[----:B------:R-:W-:Y:S01]  /*208a0*/  FMUL.FTZ R127, R127, R128 ;  /* 0x000000807f7f7220 */ /* 0x000fe20000410000 */
[----:B------:R-:W-:-:S03]  /*208b0*/  SEL R128, RZ, 0x10000, P4 ;  /* 0x00010000ff807807 */ /* 0x000fc60002000000 */
[----:B------:R-:W-:Y:S01]  /*208c0*/  FFMA.FTZ R168, R168, R131, 1.1641532182693481445e-10 ;  /* 0x2f000000a8a87423 */ /* 0x000fe20000010083 */
[----:B------:R-:W-:-:S04]  /*208d0*/  FMUL.FTZ R127, R127, R167 ;  /* 0x000000a77f7f7220 */ /* 0x000fc80000410000 */
[----:B------:R-:W-:-:S04]  /*208e0*/  FSETP.GTU.FTZ.AND P5, PT, R168, R130, PT ;  /* 0x00000082a800720b */ /* 0x000fc80003fbc000 */
[----:B------:R-:W-:-:S05]  /*208f0*/  FSEL R127, R127, RZ, !P5 ;  /* 0x000000ff7f7f7208 */ /* 0x000fca0006800000 */
        /* <DEDUP_REMOVED lines=8> */
[----:B------:R-:W-:Y:S02]  /*20980*/  SEL R131, RZ, 0x1, P2 ;  /* 0x00000001ff837807 */ /* 0x000fe40001000000 */
[C---:B------:R-:W-:Y:S02]  /*20990*/  LEA R128, P1, R129.reuse, UR30, 0x2 ;  /* 0x0000001e81807c11 */ /* 0x040fe4000f8210ff */
[----:B------:R-:W-:Y:S02]  /*209a0*/  IADD3 R130, R130, R131, RZ ;  /* 0x0000008382827210 */ /* 0x000fe40007ffe0ff */
[----:B------:R-:W-:-:S05]  /*209b0*/  LEA.HI.X R129, R129, UR31, RZ, 0x2, P1 ;  /* 0x0000001f81817c11 */ /* 0x000fca00088f14ff */
[----:B------:R0:W-:Y:S04]  /*209c0*/  STG.E desc[UR4][R128.64], R130 ;  /* 0x0000008280007986 */ /* 0x0001e8000c101904 */
.L_x_62336:
[----:B------:R-:W-:Y:S05]  /*209d0*/  BSYNC B1 ;  /* 0x0000000000017941 */ /* 0x000fea0003800000 */
.L_x_62335:
[----:B0----5:R-:W-:Y:S01]  /*209e0*/  FADD.FTZ R128, RZ, R48 ;  /* 0x00000030ff807221 */ /* 0x021fe20000010000 */
[C---:B------:R-:W-:Y:S01]  /*209f0*/  LOP3.LUT P1, RZ, R37.reuse, 0x8000, RZ, 0xc0, !PT ;  /* 0x0000800025ff7812 */ /* 0x040fe2000782c0ff */
        /* <DEDUP_REMOVED lines=148> */
[----:B-1234-:R-:W0:Y:S02]  /*21340*/  SHFL.BFLY PT, R167, R128, 0x8, 0x1f ;  /* 0x0d001f0080a77f89 */ /* 0x01ee2400000e0000 */
        /* <DEDUP_REMOVED lines=190> */
.L_x_62418:
        /* <DEDUP_REMOVED lines=15> */
[----:B------:R-:W2:Y:S01]  /*22020*/  LDL R186, [R1+0x1d4] ;  /* 0x0001d40001ba7983 */ /* 0x000ea20000100800 */
[----:B------:R-:W1:Y:S03]  /*22030*/  LDC.64 R170, c[0x0][0x2b8] ;  /* 0x0000ae00ffaa7b82 */ /* 0x000e660000000a00 */
[----:B------:R-:W2:Y:S04]  /*22040*/  LDL R181, [R1+0x34] ;  /* 0x0000340001b57983 */ /* 0x000ea80000100800 */
[----:B------:R-:W3:Y:S04]  /*22050*/  LDL R180, [R1+0x30] ;  /* 0x0000300001b47983 */ /* 0x000ee80000100800 */
[----:B------:R-:W4:Y:S04]  /*22060*/  LDL R179, [R1+0x28] ;  /* 0x0000280001b37983 */ /* 0x000f280000100800 */
[----:B------:R-:W5:Y:S04]  /*22070*/  LDL R178, [R1+0x1d0] ;  /* 0x0001d00001b27983 */ /* 0x000f680000100800 */
[----:B------:R-:W5:Y:S01]  /*22080*/  LDL R173, [R1+0x2c] ;  /* 0x00002c0001ad7983 */ /* 0x000f620000100800 */
[----:B------:R-:W-:Y:S01]  /*22090*/  FSEL R131, R168, RZ, !P0 ;  /* 0x000000ffa8837208 */ /* 0x000fe20004000000 */
[----:B-1----:R-:W-:-:S04]  /*220a0*/  IMAD.WIDE.U32 R170, R2, 0x10, R170 ;  /* 0x0000001002aa7825 */ /* 0x002fc800078e00aa */
        /* <DEDUP_REMOVED lines=8> */
[----:B------:R-:W-:Y:S02]  /*22130*/  VIADD R2, R2, 0x20 ;  /* 0x0000002002027836 */ /* 0x000fe40000000000 */
[----:B--2---:R-:W-:Y:S01]  /*22140*/  FFMA.FTZ R128, R181, R128, R186 ;  /* 0x00000080b5807223 */ /* 0x004fe200000100ba */
[----:B---3--:R-:W-:Y:S01]  /*22150*/  FFMA.FTZ R129, R180, R129, R172 ;  /* 0x00000081b4817223 */ /* 0x008fe200000100ac */
[----:B----4-:R-:W-:Y:S01]  /*22160*/  FFMA.FTZ R131, R179, R131, R169 ;  /* 0x00000083b3837223 */ /* 0x010fe200000100a9 */
[----:B-----5:R-:W-:-:S05]  /*22170*/  FFMA.FTZ R130, R173, R130, R178 ;  /* 0x00000082ad827223 */ /* 0x020fca00000100b2 */
[----:B------:R1:W-:Y:S02]  /*22180*/  STG.E.128 desc[UR4][R170.64], R128 ;  /* 0x00000080aa007986 */ /* 0x0003e4000c101d04 */
.L_x_62367:
[----:B------:R-:W-:Y:S05]  /*22190*/  BSYNC B1 ;  /* 0x0000000000017941 */ /* 0x000fea0003800000 */
.L_x_62366:
[----:B------:R-:W-:Y:S01]  /*221a0*/  LOP3.LUT P1, RZ, R0, 0x4, RZ, 0xc0, !PT ;  /* 0x0000000400ff7812 */ /* 0x000fe2000782c0ff */
[----:B------:R-:W-:-:S12]  /*221b0*/  BSSY B1, `(.L_x_62368) ;  /* 0x0000019000017945 */ /* 0x000fd80003800000 */
[----:B------:R-:W-:Y:S05]  /*221c0*/  @!P1 BRA `(.L_x_62369) ;  /* 0x00000000005c9947 */ /* 0x000fea0003800000 */
[----:B------:R-:W2:Y:S01]  /*221d0*/  LDL R186, [R1+0x1cc] ;  /* 0x0001cc0001ba7983 */ /* 0x000ea20000100800 */
[----:B-1----:R-:W1:Y:S03]  /*221e0*/  LDC.64 R170, c[0x0][0x2b8] ;  /* 0x0000ae00ffaa7b82 */ /* 0x002e660000000a00 */
        /* <DEDUP_REMOVED lines=15> */
[----:B------:R-:W-:Y:S01]  /*222e0*/  IADD3 R2, R2, 0x20, RZ ;  /* 0x0000002002027810 */ /* 0x000fe20007ffe0ff */
[----:B--2---:R-:W-:Y:S01]  /*222f0*/  FFMA.FTZ R128, R181, R128, R186 ;  /* 0x00000080b5807223 */ /* 0x004fe200000100ba */
[----:B---3--:R-:W-:Y:S01]  /*22300*/  FFMA.FTZ R129, R180, R129, R166 ;  /* 0x00000081b4817223 */ /* 0x008fe200000100a6 */
[----:B----4-:R-:W-:Y:S01]  /*22310*/  FFMA.FTZ R131, R179, R131, R165 ;  /* 0x00000083b3837223 */ /* 0x010fe200000100a5 */
[----:B-----5:R-:W-:-:S05]  /*22320*/  FFMA.FTZ R130, R173, R130, R178 ;  /* 0x00000082ad827223 */ /* 0x020fca00000100b2 */
[----:B------:R2:W-:Y:S02]  /*22330*/  STG.E.128 desc[UR4][R170.64], R128 ;  /* 0x00000080aa007986 */ /* 0x0005e4000c101d04 */
.L_x_62369:
[----:B------:R-:W-:Y:S05]  /*22340*/  BSYNC B1 ;  /* 0x0000000000017941 */ /* 0x000fea0003800000 */
.L_x_62368:
[----:B------:R-:W-:Y:S01]  /*22350*/  LOP3.LUT P1, RZ, R0, 0x2, RZ, 0xc0, !PT ;  /* 0x0000000200ff7812 */ /* 0x000fe2000782c0ff */
[----:B------:R-:W-:-:S12]  /*22360*/  BSSY B1, `(.L_x_62370) ;  /* 0x0000015000017945 */ /* 0x000fd80003800000 */
[----:B------:R-:W-:Y:S05]  /*22370*/  @!P1 BRA `(.L_x_62371) ;  /* 0x00000000004c9947 */ /* 0x000fea0003800000 */
[----:B------:R-:W3:Y:S01]  /*22380*/  LDL R178, [R1+0x1c4] ;  /* 0x0001c40001b27983 */ /* 0x000ee20000100800 */
[----:B-12---:R-:W1:Y:S03]  /*22390*/  LDC.64 R170, c[0x0][0x2b8] ;  /* 0x0000ae00ffaa7b82 */ /* 0x006e660000000a00 */
[----:B------:R-:W2:Y:S01]  /*223a0*/  LDL R173, [R1+0x1c0] ;  /* 0x0001c00001ad7983 */ /* 0x000ea20000100800 */
        /* <DEDUP_REMOVED lines=8> */
[----:B------:R-:W-:Y:S02]  /*22430*/  FMUL.FTZ R131, R167, R131 ;  /* 0x00000083a7837220 */ /* 0x000fe40000410000 */
[----:B------:R-:W-:Y:S02]  /*22440*/  FFMA.FTZ R129, R249, R129, R164 ;  /* 0x00000081f9817223 */ /* 0x000fe400000100a4 */
[----:B------:R-:W-:Y:S01]  /*22450*/  FFMA.FTZ R131, R247, R131, R163 ;  /* 0x00000083f7837223 */ /* 0x000fe200000100a3 */
[----:B-1----:R-:W-:-:S04]  /*22460*/  IMAD.WIDE.U32 R170, R2, 0x10, R170 ;  /* 0x0000001002aa7825 */ /* 0x002fc800078e00aa */
[----:B------:R-:W-:Y:S02]  /*22470*/  VIADD R2, R2, 0x20 ;  /* 0x0000002002027836 */ /* 0x000fe40000000000 */
[----:B---3--:R-:W-:Y:S01]  /*22480*/  FFMA.FTZ R128, R250, R128, R178 ;  /* 0x00000080fa807223 */ /* 0x008fe200000100b2 */
[----:B--2---:R-:W-:-:S05]  /*22490*/  FFMA.FTZ R130, R248, R130, R173 ;  /* 0x00000082f8827223 */ /* 0x004fca00000100ad */
[----:B------:R3:W-:Y:S02]  /*224a0*/  STG.E.128 desc[UR4][R170.64], R128 ;  /* 0x00000080aa007986 */ /* 0x0007e4000c101d04 */
.L_x_62371:
[----:B------:R-:W-:Y:S05]  /*224b0*/  BSYNC B1 ;  /* 0x0000000000017941 */ /* 0x000fea0003800000 */
.L_x_62370:
[----:B------:R-:W-:Y:S01]  /*224c0*/  LOP3.LUT P1, RZ, R0, 0x1, RZ, 0xc0, !PT ;  /* 0x0000000100ff7812 */ /* 0x000fe2000782c0ff */
[----:B------:R-:W-:-:S12]  /*224d0*/  BSSY B1, `(.L_x_62372) ;  /* 0x0000015000017945 */ /* 0x000fd80003800000 */
[----:B------:R-:W-:Y:S05]  /*224e0*/  @!P1 BRA `(.L_x_62373) ;  /* 0x00000000004c9947 */ /* 0x000fea0003800000 */
[----:B------:R-:W4:Y:S01]  /*224f0*/  LDL R178, [R1+0x1bc] ;  /* 0x0001bc0001b27983 */ /* 0x000f220000100800 */
[----:B-123--:R-:W1:Y:S03]  /*22500*/  LDC.64 R170, c[0x0][0x2b8] ;  /* 0x0000ae00ffaa7b82 */ /* 0x00ee660000000a00 */
        /* <DEDUP_REMOVED lines=12> */
[C---:B-1----:R-:W-:Y:S01]  /*225d0*/  IMAD.WIDE.U32 R170, R2.reuse, 0x10, R170 ;  /* 0x0000001002aa7825 */ /* 0x042fe200078e00aa */
[----:B------:R-:W-:-:S03]  /*225e0*/  IADD3 R2, R2, 0x20, RZ ;  /* 0x0000002002027810 */ /* 0x000fc60007ffe0ff */
[----:B----4-:R-:W-:Y:S01]  /*225f0*/  FFMA.FTZ R128, R242, R128, R178 ;  /* 0x00000080f2807223 */ /* 0x010fe200000100b2 */
[----:B--2---:R-:W-:-:S05]  /*22600*/  FFMA.FTZ R130, R240, R130, R173 ;  /* 0x00000082f0827223 */ /* 0x004fca00000100ad */
[----:B------:R4:W-:Y:S02]  /*22610*/  STG.E.128 desc[UR4][R170.64], R128 ;  /* 0x00000080aa007986 */ /* 0x0009e4000c101d04 */
.L_x_62373:
[----:B------:R-:W-:Y:S05]  /*22620*/  BSYNC B1 ;  /* 0x0000000000017941 */ /* 0x000fea0003800000 */
.L_x_62372:
[----:B------:R-:W-:Y:S01]  /*22630*/  LOP3.LUT P1, RZ, R37, 0x80000000, RZ, 0xc0, !PT ;  /* 0x8000000025ff7812 */ /* 0x000fe2000782c0ff */
[----:B------:R-:W-:-:S12]  /*22640*/  BSSY B1, `(.L_x_62374) ;  /* 0x0000015000017945 */ /* 0x000fd80003800000 */
[----:B------:R-:W-:Y:S05]  /*22650*/  @!P1 BRA `(.L_x_62375) ;  /* 0x00000000004c9947 */ /* 0x000fea0003800000 */
[----:B------:R-:W5:Y:S01]  /*22660*/  LDL R178, [R1+0x1b4] ;  /* 0x0001b40001b27983 */ /* 0x000f620000100800 */
[----:B-1234-:R-:W1:Y:S03]  /*22670*/  LDC.64 R170, c[0x0][0x2b8] ;  /* 0x0000ae00ffaa7b82 */ /* 0x01ee660000000a00 */
        /* <DEDUP_REMOVED lines=14> */
[----:B-----5:R-:W-:Y:S01]  /*22760*/  FFMA.FTZ R128, R234, R128, R178 ;  /* 0x00000080ea807223 */ /* 0x020fe200000100b2 */
[----:B--2---:R-:W-:-:S05]  /*22770*/  FFMA.FTZ R130, R232, R130, R173 ;  /* 0x00000082e8827223 */ /* 0x004fca00000100ad */
[----:B------:R0:W-:Y:S02]  /*22780*/  STG.E.128 desc[UR4][R170.64], R128 ;  /* 0x00000080aa007986 */ /* 0x0001e4000c101d04 */
.L_x_62375:
[----:B------:R-:W-:Y:S05]  /*22790*/  BSYNC B1 ;  /* 0x0000000000017941 */ /* 0x000fea0003800000 */
.L_x_62374:
[----:B------:R-:W-:Y:S01]  /*227a0*/  LOP3.LUT P1, RZ, R37, 0x40000000, RZ, 0xc0, !PT ;  /* 0x4000000025ff7812 */ /* 0x000fe2000782c0ff */
[----:B------:R-:W-:-:S12]  /*227b0*/  BSSY B1, `(.L_x_62376) ;  /* 0x0000015000017945 */ /* 0x000fd80003800000 */
[----:B------:R-:W-:Y:S05]  /*227c0*/  @!P1 BRA `(.L_x_62377) ;  /* 0x00000000004c9947 */ /* 0x000fea0003800000 */
[----:B------:R-:W5:Y:S01]  /*227d0*/  LDL R178, [R1+0x1ac] ;  /* 0x0001ac0001b27983 */ /* 0x000f620000100800 */
[----:B01234-:R-:W0:Y:S03]  /*227e0*/  LDC.64 R170, c[0x0][0x2b8] ;  /* 0x0000ae00ffaa7b82 */ /* 0x01fe260000000a00 */
[----:B------:R-:W2:Y:S01]  /*227f0*/  LDL R173, [R1+0x1a8] ;  /* 0x0001a80001ad7983 */ /* 0x000ea20000100800 */
        /* <DEDUP_REMOVED lines=11> */
[C---:B0-----:R-:W-:Y:S01]  /*228b0*/  IMAD.WIDE.U32 R170, R2.reuse, 0x10, R170 ;  /* 0x0000001002aa7825 */ /* 0x041fe200078e00aa */
[----:B------:R-:W-:-:S03]  /*228c0*/  IADD3 R2, R2, 0x20, RZ ;  /* 0x0000002002027810 */ /* 0x000fc60007ffe0ff */
[----:B-----5:R-:W-:Y:S01]  /*228d0*/  FFMA.FTZ R128, R230, R128, R178 ;  /* 0x00000080e6807223 */ /* 0x020fe200000100b2 */
[----:B--2---:R-:W-:-:S05]  /*228e0*/  FFMA.FTZ R130, R228, R130, R173 ;  /* 0x00000082e4827223 */ /* 0x004fca00000100ad */
[----:B------:R0:W-:Y:S02]  /*228f0*/  STG.E.128 desc[UR4][R170.64], R128 ;  /* 0x00000080aa007986 */ /* 0x0001e4000c101d04 */
.L_x_62377:
[----:B------:R-:W-:Y:S05]  /*22900*/  BSYNC B1 ;  /* 0x0000000000017941 */ /* 0x000fea0003800000 */
.L_x_62376:
        /* <DEDUP_REMOVED lines=17> */
[----:B0-----:R-:W-:-:S04]  /*22a20*/  IMAD.WIDE.U32 R170, R2, 0x10, R170 ;  /* 0x0000001002aa7825 */ /* 0x001fc800078e00aa */
[----:B------:R-:W-:Y:S02]  /*22a30*/  VIADD R2, R2, 0x20 ;  /* 0x0000002002027836 */ /* 0x000fe40000000000 */
[----:B-----5:R-:W-:Y:S01]  /*22a40*/  FFMA.FTZ R128, R226, R128, R178 ;  /* 0x00000080e2807223 */ /* 0x020fe200000100b2 */
[----:B--2---:R-:W-:-:S05]  /*22a50*/  FFMA.FTZ R130, R224, R130, R173 ;  /* 0x00000082e0827223 */ /* 0x004fca00000100ad */
[----:B------:R0:W-:Y:S02]  /*22a60*/  STG.E.128 desc[UR4][R170.64], R128 ;  /* 0x00000080aa007986 */ /* 0x0001e4000c101d04 */
.L_x_62379:
[----:B------:R-:W-:Y:S05]  /*22a70*/  BSYNC B1 ;  /* 0x0000000000017941 */ /* 0x000fea0003800000 */
.L_x_62378:
        /* <DEDUP_REMOVED lines=22> */
.L_x_62381:
[----:B------:R-:W-:Y:S05]  /*22be0*/  BSYNC B1 ;  /* 0x0000000000017941 */ /* 0x000fea0003800000 */
.L_x_62380:
        /* <DEDUP_REMOVED lines=22> */
.L_x_62383:
[----:B------:R-:W-:Y:S05]  /*22d50*/  BSYNC B1 ;  /* 0x0000000000017941 */ /* 0x000fea0003800000 */
.L_x_62382:
        /* <DEDUP_REMOVED lines=22> */
.L_x_62385:
[----:B------:R-:W-:Y:S05]  /*22ec0*/  BSYNC B1 ;  /* 0x0000000000017941 */ /* 0x000fea0003800000 */
.L_x_62384:
        /* <DEDUP_REMOVED lines=22> */
.L_x_62387:
[----:B------:R-:W-:Y:S05]  /*23030*/  BSYNC B1 ;  /* 0x0000000000017941 */ /* 0x000fea0003800000 */
.L_x_62386:
        /* <DEDUP_REMOVED lines=22> */
.L_x_62389:
[----:B------:R-:W-:Y:S05]  /*231a0*/  BSYNC B1 ;  /* 0x0000000000017941 */ /* 0x000fea0003800000 */
.L_x_62388:
        /* <DEDUP_REMOVED lines=22> */
.L_x_62391:
[----:B------:R-:W-:Y:S05]  /*23310*/  BSYNC B1 ;  /* 0x0000000000017941 */ /* 0x000fea0003800000 */
.L_x_62390:
        /* <DEDUP_REMOVED lines=22> */
.L_x_62393:
[----:B------:R-:W-:Y:S05]  /*23480*/  BSYNC B1 ;  /* 0x0000000000017941 */ /* 0x000fea0003800000 */
.L_x_62392:
        /* <DEDUP_REMOVED lines=22> */
.L_x_62395:
[----:B------:R-:W-:Y:S05]  /*235f0*/  BSYNC B1 ;  /* 0x0000000000017941 */ /* 0x000fea0003800000 */
.L_x_62394:
        /* <DEDUP_REMOVED lines=22> */
.L_x_62397:
[----:B------:R-:W-:Y:S05]  /*23760*/  BSYNC B1 ;  /* 0x0000000000017941 */ /* 0x000fea0003800000 */
.L_x_62396:
        /* <DEDUP_REMOVED lines=22> */
.L_x_62399:
[----:B------:R-:W-:Y:S05]  /*238d0*/  BSYNC B1 ;  /* 0x0000000000017941 */ /* 0x000fea0003800000 */
.L_x_62398:
        /* <DEDUP_REMOVED lines=22> */
.L_x_62401:
[----:B------:R-:W-:Y:S05]  /*23a40*/  BSYNC B1 ;  /* 0x0000000000017941 */ /* 0x000fea0003800000 */
.L_x_62400:
        /* <DEDUP_REMOVED lines=22> */
.L_x_62403:
[----:B------:R-:W-:Y:S05]  /*23bb0*/  BSYNC B1 ;  /* 0x0000000000017941 */ /* 0x000fea0003800000 */
.L_x_62402:
        /* <DEDUP_REMOVED lines=18> */
[----:B-----5:R-:W-:Y:S01]  /*23ce0*/  FFMA.FTZ R128, R16, R128, R178 ;  /* 0x0000008010807223 */ /* 0x020fe200000100b2 */
[----:B--2---:R-:W-:-:S05]  /*23cf0*/  FFMA.FTZ R130, R14, R130, R173 ;  /* 0x000000820e827223 */ /* 0x004fca00000100ad */
[----:B------:R0:W-:Y:S02]  /*23d00*/  STG.E.128 desc[UR4][R170.64], R128 ;  /* 0x00000080aa007986 */ /* 0x0001e4000c101d04 */
.L_x_62405:
[----:B------:R-:W-:Y:S05]  /*23d10*/  BSYNC B1 ;  /* 0x0000000000017941 */ /* 0x000fea0003800000 */
.L_x_62404:
[----:B01234-:R-:W0:Y:S02]  /*23d20*/  LDC.64 R128, c[0x0][0x210] ;  /* 0x00008400ff807b82 */ /* 0x01fe240000000a00 */
[----:B0-----:R-:W-:-:S04]  /*23d30*/  LEA R36, R128, R36, 0x2 ;  /* 0x0000002480247211 */ /* 0x001fc800078e10ff */
[----:B------:R-:W-:-:S13]  /*23d40*/  ISETP.GE.AND P1, PT, R36, R129, PT ;  /* 0x000000812400720c */ /* 0x000fda0003f26270 */
[----:B------:R-:W-:Y:S05]  /*23d50*/  @!P1 BRA `(.L_x_62406) ;  /* 0xfffffe0400a49947 */ /* 0x000fea000383ffff */
[----:B------:R-:W-:Y:S05]  /*23d60*/  BSYNC B0 ;  /* 0x0000000000007941 */ /* 0x000fea0003800000 */
.L_x_61764:
[----:B------:R-:W-:Y:S05]  /*23d70*/  EXIT ;  /* 0x000000000000794d */ /* 0x000fea0003800000 */
.L_x_62365:
[----:B-1234-:R-:W-:Y:S01]  /*23d80*/  HFMA2.MMA R131, -RZ, RZ, 0, 5.9604644775390625e-08 ;  /* 0x00000001ff837435 */ /* 0x01efe200000001ff */
[----:B------:R-:W-:Y:S01]  /*23d90*/  BSSY B1, `(.L_x_62407) ;  /* 0x0000007000017945 */ /* 0x000fe20003800000 */
[----:B------:R-:W-:Y:S01]  /*23da0*/  IMAD.MOV.U32 R170, RZ, RZ, R128 ;  /* 0x000000ffffaa7224 */ /* 0x000fe200078e0080 */
[----:B------:R-:W-:Y:S01]  /*23db0*/  MOV R129, 0xffffffff ;  /* 0xffffffff00817802 */ /* 0x000fe20000000f00 */
[----:B------:R-:W-:-:S07]  /*23dc0*/  IMAD.MOV.U32 R130, RZ, RZ, 0x1f ;  /* 0x0000001fff827424 */ /* 0x000fce00078e00ff */
[----:B------:R-:W-:Y:S05]  /*23dd0*/  WARPSYNC.COLLECTIVE R129, `(.L_x_62408) ;  /* 0x0000000081087348 */ /* 0x000fea0003c00000 */
[----:B------:R0:W1:Y:S02]  /*23de0*/  SHFL.BFLY P6, R129, R170, R131, R130 ;  /* 0x0c000083aa817389 */ /* 0x00006400000c0082 */
[----:B01----:R-:W-:Y:S01]  /*23df0*/  ENDCOLLECTIVE ;  /* 0x000000000000791b */ /* 0x003fe20003800000 */
.L_x_62408:
[----:B------:R-:W-:Y:S05]  /*23e00*/  BSYNC B1 ;  /* 0x0000000000017941 */ /* 0x000fea0003800000 */
.L_x_62407:
        /* <DEDUP_REMOVED lines=10> */
.L_x_62409:
        /* <DEDUP_REMOVED lines=9> */
[----:B------:R-:W-:-:S03]  /*23f40*/  IMAD.MOV.U32 R129, RZ, RZ, -0x1 ;  /* 0xffffffffff817424 */ /* 0x000fc600078e00ff */
[----:B------:R-:W-:-:S08]  /*23f50*/  IMAD.MOV.U32 R170, RZ, RZ, R128 ;  /* 0x000000ffffaa7224 */ /* 0x000fd000078e0080 */
[----:B------:R-:W-:Y:S05]  /*23f60*/  WARPSYNC.COLLECTIVE R129, `(.L_x_62410) ;  /* 0x0000000081087348 */ /* 0x000fea0003c00000 */
[----:B------:R0:W1:Y:S02]  /*23f70*/  SHFL.BFLY P6, R129, R170, R131, R130 ;  /* 0x0c000083aa817389 */ /* 0x00006400000c0082 */
[----:B01----:R-:W-:Y:S01]  /*23f80*/  ENDCOLLECTIVE ;  /* 0x000000000000791b */ /* 0x003fe20003800000 */
.L_x_62410:
[----:B------:R-:W-:Y:S02]  /*23f90*/  IMAD.MOV.U32 R131, RZ, RZ, 0x8 ;  /* 0x00000008ff837424 */ /* 0x000fe400078e00ff */
[----:B------:R-:W-:Y:S01]  /*23fa0*/  FADD.FTZ R128, R128, R129 ;  /* 0x0000008180807221 */ /* 0x000fe20000010000 */
[----:B------:R-:W-:-:S04]  /*23fb0*/  MOV R129, 0xffffffff ;  /* 0xffffffff00817802 */ /* 0x000fc80000000f00 */
[----:B------:R-:W-:-:S07]  /*23fc0*/  MOV R170, R128 ;  /* 0x0000008000aa7202 */ /* 0x000fce0000000f00 */
[----:B------:R-:W-:Y:S05]  /*23fd0*/  WARPSYNC.COLLECTIVE R129, `(.L_x_62411) ;  /* 0x0000000081087348 */ /* 0x000fea0003c00000 */
[----:B------:R0:W1:Y:S02]  /*23fe0*/  SHFL.BFLY P6, R129, R170, R131, R130 ;  /* 0x0c000083aa817389 */ /* 0x00006400000c0082 */
[----:B01----:R-:W-:Y:S01]  /*23ff0*/  ENDCOLLECTIVE ;  /* 0x000000000000791b */ /* 0x003fe20003800000 */
.L_x_62411:
        /* <DEDUP_REMOVED lines=9> */
.L_x_62412:
        /* <DEDUP_REMOVED lines=186> */
.L_x_62413:
[----:B------:R-:W-:Y:S01]  /*24c30*/  HFMA2.MMA R131, -RZ, RZ, 0, 1.1920928955078125e-07 ;  /* 0x00000002ff837435 */ /* 0x000fe200000001ff */
[----:B------:R-:W-:Y:S01]  /*24c40*/  FADD.FTZ R167, R167, R129 ;  /* 0x00000081a7a77221 */ /* 0x000fe20000010000 */
[----:B------:R-:W-:-:S03]  /*24c50*/  IMAD.MOV.U32 R129, RZ, RZ, -0x1 ;  /* 0xffffffffff817424 */ /* 0x000fc600078e00ff */
[----:B------:R-:W-:-:S07]  /*24c60*/  IMAD.MOV.U32 R170, RZ, RZ, R167 ;  /* 0x000000ffffaa7224 */ /* 0x000fce00078e00a7 */
[----:B------:R-:W-:Y:S05]  /*24c70*/  WARPSYNC.COLLECTIVE R129, `(.L_x_62414) ;  /* 0x0000000081087348 */ /* 0x000fea0003c00000 */
[----:B------:R0:W1:Y:S02]  /*24c80*/  SHFL.BFLY P6, R129, R170, R131, R130 ;  /* 0x0c000083aa817389 */ /* 0x00006400000c0082 */
[----:B01----:R-:W-:Y:S01]  /*24c90*/  ENDCOLLECTIVE ;  /* 0x000000000000791b */ /* 0x003fe20003800000 */
.L_x_62414:
[----:B------:R-:W-:Y:S02]  /*24ca0*/  IMAD.MOV.U32 R131, RZ, RZ, 0x4 ;  /* 0x00000004ff837424 */ /* 0x000fe400078e00ff */
[----:B------:R-:W-:Y:S01]  /*24cb0*/  FADD.FTZ R167, R167, R129 ;  /* 0x00000081a7a77221 */ /* 0x000fe20000010000 */
[----:B------:R-:W-:-:S04]  /*24cc0*/  MOV R129, 0xffffffff ;  /* 0xffffffff00817802 */ /* 0x000fc80000000f00 */
[----:B------:R-:W-:-:S07]  /*24cd0*/  MOV R170, R167 ;  /* 0x000000a700aa7202 */ /* 0x000fce0000000f00 */
[----:B------:R-:W-:Y:S05]  /*24ce0*/  WARPSYNC.COLLECTIVE R129, `(.L_x_62415) ;  /* 0x0000000081087348 */ /* 0x000fea0003c00000 */
[----:B------:R0:W1:Y:S02]  /*24cf0*/  SHFL.BFLY P6, R129, R170, R131, R130 ;  /* 0x0c000083aa817389 */ /* 0x00006400000c0082 */
[----:B01----:R-:W-:Y:S01]  /*24d00*/  ENDCOLLECTIVE ;  /* 0x000000000000791b */ /* 0x003fe20003800000 */
.L_x_62415:
[----:B------:R-:W-:Y:S01]  /*24d10*/  HFMA2.MMA R131, -RZ, RZ, 0, 4.76837158203125e-07 ;  /* 0x00000008ff837435 */ /* 0x000fe200000001ff */
[----:B------:R-:W-:Y:S01]  /*24d20*/  FADD.FTZ R167, R167, R129 ;  /* 0x00000081a7a77221 */ /* 0x000fe20000010000 */
[----:B------:R-:W-:-:S03]  /*24d30*/  IMAD.MOV.U32 R129, RZ, RZ, -0x1 ;  /* 0xffffffffff817424 */ /* 0x000fc600078e00ff */
[----:B------:R-:W-:-:S07]  /*24d40*/  IMAD.MOV.U32 R170, RZ, RZ, R167 ;  /* 0x000000ffffaa7224 */ /* 0x000fce00078e00a7 */
[----:B------:R-:W-:Y:S05]  /*24d50*/  WARPSYNC.COLLECTIVE R129, `(.L_x_62416) ;  /* 0x0000000081087348 */ /* 0x000fea0003c00000 */
[----:B------:R0:W1:Y:S02]  /*24d60*/  SHFL.BFLY P6, R129, R170, R131, R130 ;  /* 0x0c000083aa817389 */ /* 0x00006400000c0082 */
[----:B01----:R-:W-:Y:S01]  /*24d70*/  ENDCOLLECTIVE ;  /* 0x000000000000791b */ /* 0x003fe20003800000 */
.L_x_62416:
[----:B------:R-:W-:Y:S02]  /*24d80*/  IMAD.MOV.U32 R131, RZ, RZ, 0x10 ;  /* 0x00000010ff837424 */ /* 0x000fe400078e00ff */
[----:B------:R-:W-:Y:S01]  /*24d90*/  FADD.FTZ R167, R167, R129 ;  /* 0x00000081a7a77221 */ /* 0x000fe20000010000 */
[----:B------:R-:W-:-:S04]  /*24da0*/  MOV R129, 0xffffffff ;  /* 0xffffffff00817802 */ /* 0x000fc80000000f00 */
[----:B------:R-:W-:-:S07]  /*24db0*/  MOV R170, R167 ;  /* 0x000000a700aa7202 */ /* 0x000fce0000000f00 */
[----:B------:R-:W-:Y:S05]  /*24dc0*/  WARPSYNC.COLLECTIVE R129, `(.L_x_62417) ;  /* 0x0000000081087348 */ /* 0x000fea0003c00000 */
[----:B------:R0:W1:Y:S02]  /*24dd0*/  SHFL.BFLY P6, R129, R170, R131, R130 ;  /* 0x0c000083aa817389 */ /* 0x00006400000c0082 */
[----:B01----:R-:W-:Y:S01]  /*24de0*/  ENDCOLLECTIVE ;  /* 0x000000000000791b */ /* 0x003fe20003800000 */
.L_x_62417:
[----:B------:R-:W-:Y:S05]  /*24df0*/  BRA `(.L_x_62418) ;  /* 0xffffffd0004c7947 */ /* 0x000fea000383ffff */
.L_x_62419:
        /* <DEDUP_REMOVED lines=16> */
.L_x_72420:


//--------------------- .text._ZN10layer_norm13ln_fwd_kernelINS_13Kernel_traitsI6__halfffffjLj2560ELj1ELj4ELj1ELj16ENS_18Kernel_traits_baseILj2560ES2_ffffjLj128EEEEELb1ELb1ELb0ELb1EEEvNS_9FwdParamsE --------------------------
	.section	.text._ZN10layer_norm13ln_fwd_kernelINS_13Kernel_traitsI6__halfffffjLj2560ELj1ELj4ELj1ELj16ENS_18Kernel_traits_baseILj2560ES2_ffffjLj128EEEEELb1ELb1ELb0ELb1EEEvNS_9FwdParamsE,"ax",@progbits
	.align	128
        .global         _ZN10layer_norm13ln_fwd_kernelINS_13Kernel_traitsI6__halfffffjLj2560ELj1ELj4ELj1ELj16ENS_18Kernel_traits_baseILj2560ES2_ffffjLj128EEEEELb1ELb1ELb0ELb1EEEvNS_9FwdParamsE
        .type           _ZN10layer_norm13ln_fwd_kernelINS_13Kernel_traitsI6__halfffffjLj2560ELj1ELj4ELj1ELj16ENS_18Kernel_traits_baseILj2560ES2_ffffjLj128EEEEELb1ELb1ELb0ELb1EEEvNS_9FwdParamsE,@function
        .size           _ZN10layer_norm13ln_fwd_kernelINS_13Kernel_traitsI6__halfffffjLj2560ELj1ELj4ELj1ELj16ENS_18Kernel_traits_baseILj2560ES2_ffffjLj128EEEEELb1ELb1ELb0ELb1EEEvNS_9FwdParamsE,(.L_x_72421 - _ZN10layer_norm13ln_fwd_kernelINS_13Kernel_traitsI6__halfffffjLj2560ELj1ELj4ELj1ELj16ENS_18Kernel_traits_baseILj2560ES2_ffffjLj128EEEEELb1ELb1ELb0ELb1EEEvNS_9FwdParamsE)
        .other          _ZN10layer_norm13ln_fwd_kernelINS_13Kernel_traitsI6__halfffffjLj2560ELj1ELj4ELj1ELj16ENS_18Kernel_traits_baseILj2560ES2_ffffjLj128EEEEELb1ELb1ELb0ELb1EEEvNS_9FwdParamsE,@"STO_CUDA_ENTRY STV_DEFAULT"
_ZN10layer_norm13ln_fwd_kernelINS_13Kernel_traitsI6__halfffffjLj2560ELj1ELj4ELj1ELj16ENS_18Kernel_traits_baseILj2560ES2_ffffjLj128EEEEELb1ELb1ELb0ELb1EEEvNS_9FwdParamsE:
.text._ZN10layer_norm13ln_fwd_kernelINS_13Kernel_traitsI6__halfffffjLj2560ELj1ELj4ELj1ELj16ENS_18Kernel_traits_baseILj2560ES2_ffffjLj128EEEEELb1ELb1ELb0ELb1EEEvNS_9FwdParamsE:
        /* <DEDUP_REMOVED lines=9> */
[----:B------:R-:W0:Y:S01]  /*0090*/  LDC R0, c[0x0][0x2ec] ;  /* 0x0000bb00ff007b82 */ /* 0x000e220000000800 */
[----:B------:R-:W2:Y:S01]  /*00a0*/  S2R R10, SR_TID.X ;  /* 0x00000000000a7919 */ /* 0x000ea20000002100 */
[----:B------:R-:W2:Y:S01]  /*00b0*/  S2R R11, SR_CTAID.X ;  /* 0x00000000000b7919 */ /* 0x000ea20000002500 */
[----:B------:R-:W-:Y:S01]  /*00c0*/  ULDC UR8, c[0x0][0x0] ;  /* 0x0000000000087ab9 */ /* 0x000fe20000000800 */
[----:B------:R-:W-:-:S04]  /*00d0*/  ULDC UR10, c[0x0][0x214] ;  /* 0x00008500000a7ab9 */ /* 0x000fc80000000800 */
[----:B------:R-:W3:Y:S01]  /*00e0*/  @P0 LDC R7, c[0x0][0x2f0] ;  /* 0x0000bc00ff070b82 */ /* 0x000ee20000000800 */
[----:B------:R-:W4:Y:S01]  /*00f0*/  @P0 LDG.E.64 R2, desc[UR4][R2.64] ;  /* 0x0000000402020981 */ /* 0x000f22000c1e1b00 */
[----:B-1----:R-:W-:-:S06]  /*0100*/  @P0 MOV R4, R159 ;  /* 0x0000009f00040202 */ /* 0x002fcc0000000f00 */
[----:B------:R-:W1:Y:S01]  /*0110*/  LDC.64 R22, c[0x0][0x260] ;  /* 0x00009800ff167b82 */ /* 0x000e620000000a00 */
[----:B0-----:R-:W-:-:S06]  /*0120*/  @P0 MOV R5, R0 ;  /* 0x0000000000050202 */ /* 0x001fcc0000000f00 */
[----:B------:R-:W3:Y:S01]  /*0130*/  @P0 LDG.E.64 R4, desc[UR4][R4.64] ;  /* 0x0000000404040981 */ /* 0x000ee2000c1e1b00 */
[----:B--2---:R-:W-:Y:S01]  /*0140*/  IMAD R101, R11, UR8, R10 ;  /* 0x000000080b657c24 */ /* 0x004fe2000f8e020a */
[----:B------:R-:W-:Y:S01]  /*0150*/  ULDC.64 UR8, c[0x0][0x2c8] ;  /* 0x0000b20000087ab9 */ /* 0x000fe20000000a00 */
[----:B------:R-:W-:-:S04]  /*0160*/  LOP3.LUT R24, R10, 0x1f, RZ, 0xc0, !PT ;  /* 0x0000001f0a187812 */ /* 0x000fc800078ec0ff */
        /* <DEDUP_REMOVED lines=18> */
[----:B------:R-:W-:-:S04]  /*0290*/  SHF.R.U32.HI R144, RZ, 0x5, R10 ;  /* 0x00000005ff907819 */ /* 0x000fc8000001160a */
[----:B------:R-:W-:Y:S02]  /*02a0*/  LEA R144, R11, R144, 0x2 ;  /* 0x000000900b907211 */ /* 0x000fe400078e10ff */
[----:B----4-:R-:W-:Y:S02]  /*02b0*/  @P0 R2UR UR6, R2 ;  /* 0x00000000020602ca */ /* 0x010fe400000e0000 */
        /* <DEDUP_REMOVED lines=37> */
[----:B------:R-:W-:Y:S02]  /*0510*/  LOP3.LUT R5, R7, UR27, R2, 0x96, !PT ;  /* 0x0000001b07057c12 */ /* 0x000fe4000f8e9602 */
[----:B------:R-:W-:Y:S02]  /*0520*/  ISETP.NE.U32.AND P0, PT, RZ, UR8, PT ;  /* 0x00000008ff007c0c */ /* 0x000fe4000bf05070 */
[----:B------:R-:W-:Y:S01]  /*0530*/  LOP3.LUT R2, R9, UR26, R4, 0x96, !PT ;  /* 0x0000001a09027c12 */ /* 0x000fe2000f8e9604 */
[----:B------:R-:W-:Y:S01]  /*0540*/  UIADD3 UR28, UR6, -0x4ab325aa, URZ ;  /* 0xb54cda56061c7890 */ /* 0x000fe2000fffe03f */
[----:B------:R-:W-:Y:S01]  /*0550*/  IMAD.WIDE.U32 R4, R5, -0x326172a9, RZ ;  /* 0xcd9e8d5705047825 */ /* 0x000fe200078e00ff */
[----:B------:R-:W-:Y:S01]  /*0560*/  UIADD3 UR29, UR7, 0x646e171e, URZ ;  /* 0x646e171e071d7890 */ /* 0x000fe2000fffe03f */
[----:B------:R-:W-:Y:S02]  /*0570*/  ISETP.NE.AND.EX P0, PT, RZ, UR9, PT, P0 ;  /* 0x00000009ff007c0c */ /* 0x000fe4000bf05300 */
[----:B------:R-:W-:Y:S01]  /*0580*/  IMAD.WIDE.U32 R2, R2, -0x2daee0ad, RZ ;  /* 0xd2511f5302027825 */ /* 0x000fe200078e00ff */
[----:B------:R-:W-:Y:S01]  /*0590*/  LOP3.LUT R7, R5, UR28, R8, 0x96, !PT ;  /* 0x0000001c05077c12 */ /* 0x000fe2000f8e9608 */
[----:B------:R-:W-:-:S03]  /*05a0*/  UIADD3 UR31, UR7, 0x1fd5c5a3, URZ ;  /* 0x1fd5c5a3071f7890 */ /* 0x000fc6000fffe03f */
[----:B------:R-:W-:Y:S01]  /*05b0*/  LOP3.LUT R8, R3, UR29, R6, 0x96, !PT ;  /* 0x0000001d03087c12 */ /* 0x000fe2000f8e9606 */
[----:B------:R-:W-:Y:S01]  /*05c0*/  IMAD.WIDE.U32 R6, R7, -0x2daee0ad, RZ ;  /* 0xd2511f5307067825 */ /* 0x000fe200078e00ff */
[----:B------:R-:W-:-:S03]  /*05d0*/  UIADD3 UR30, UR6, 0x5384540f, URZ ;  /* 0x5384540f061e7890 */ /* 0x000fc6000fffe03f */
[----:B------:R-:W-:Y:S01]  /*05e0*/  IMAD.WIDE.U32 R8, R8, -0x326172a9, RZ ;  /* 0xcd9e8d5708087825 */ /* 0x000fe200078e00ff */
[----:B------:R-:W-:Y:S02]  /*05f0*/  @P0 LEA R108, P1, R83, UR8, 0x3 ;  /* 0x00000008536c0c11 */ /* 0x000fe4000f8218ff */
[----:B------:R-:W-:Y:S02]  /*0600*/  LOP3.LUT R0, R7, UR31, R2, 0x96, !PT ;  /* 0x0000001f07007c12 */ /* 0x000fe4000f8e9602 */
[----:B------:R-:W-:Y:S01]  /*0610*/  LOP3.LUT R2, R9, UR30, R4, 0x96, !PT ;  /* 0x0000001e09027c12 */ /* 0x000fe2000f8e9604 */
[----:B------:R-:W-:Y:S01]  /*0620*/  UIADD3 UR32, UR6, -0xe443238, URZ ;  /* 0xf1bbcdc806207890 */ /* 0x000fe2000fffe03f */
[----:B------:R-:W-:Y:S01]  /*0630*/  @P0 LEA R110, P5, R24, UR8, 0x3 ;  /* 0x00000008186e0c11 */ /* 0x000fe2000f8a18ff */
[----:B------:R-:W-:Y:S01]  /*0640*/  @P0 IMAD.X R109, RZ, RZ, UR9, P1 ;  /* 0x00000009ff6d0e24 */ /* 0x000fe200088e06ff */
[----:B------:R-:W-:Y:S01]  /*0650*/  @P0 LEA R90, P4, R75, UR8, 0x3 ;  /* 0x000000084b5a0c11 */ /* 0x000fe2000f8818ff */
[----:B------:R-:W-:Y:S01]  /*0660*/  IMAD.HI.U32 R97, R0, -0x326172a9, RZ ;  /* 0xcd9e8d5700617827 */ /* 0x000fe200078e00ff */
[----:B------:R-:W-:Y:S01]  /*0670*/  @P0 LEA R46, P1, R63, UR8, 0x3 ;  /* 0x000000083f2e0c11 */ /* 0x000fe2000f8218ff */
[----:B------:R-:W-:Y:S01]  /*0680*/  UIADD3 UR33, UR7, -0x24c28bd8, URZ ;  /* 0xdb3d742807217890 */ /* 0x000fe2000fffe03f */
[----:B------:R-:W-:Y:S01]  /*0690*/  @P0 IADD3.X R111, RZ, UR9, RZ, P5, !PT ;  /* 0x00000009ff6f0c10 */ /* 0x000fe2000affe4ff */
[----:B------:R-:W-:Y:S01]  /*06a0*/  IMAD.HI.U32 R3, R2, -0x2daee0ad, RZ ;  /* 0xd2511f5302037827 */ /* 0x000fe200078e00ff */
[----:B------:R-:W-:Y:S01]  /*06b0*/  @P0 LEA R94, P2, R81, UR8, 0x3 ;  /* 0x00000008515e0c11 */ /* 0x000fe2000f8418ff */
[----:B------:R-:W5:Y:S01]  /*06c0*/  @P0 LDG.E.64 R108, desc[UR4][R108.64] ;  /* 0x000000046c6c0981 */ /* 0x000f62000c1e1b00 */
[----:B------:R-:W-:-:S02]  /*06d0*/  @P0 LEA R92, P3, R79, UR8, 0x3 ;  /* 0x000000084f5c0c11 */ /* 0x000fc4000f8618ff */
[----:B------:R-:W-:Y:S02]  /*06e0*/  @P0 LEA R88, P5, R71, UR8, 0x3 ;  /* 0x0000000847580c11 */ /* 0x000fe4000f8a18ff */
[----:B------:R-:W-:Y:S01]  /*06f0*/  @P0 LEA R86, P6, R67, UR8, 0x3 ;  /* 0x0000000843560c11 */ /* 0x000fe2000f8c18ff */
[----:B------:R-:W-:Y:S01]  /*0700*/  @P0 IMAD.X R91, RZ, RZ, UR9, P4 ;  /* 0x00000009ff5b0e24 */ /* 0x000fe2000a0e06ff */
[----:B------:R-:W-:Y:S01]  /*0710*/  LOP3.LUT R97, R97, UR32, R8, 0x96, !PT ;  /* 0x0000002061617c12 */ /* 0x000fe2000f8e9608 */
[----:B------:R-:W-:Y:S01]  /*0720*/  @P0 IMAD.X R47, RZ, RZ, UR9, P1 ;  /* 0x00000009ff2f0e24 */ /* 0x000fe200088e06ff */
[----:B------:R-:W-:Y:S01]  /*0730*/  @P0 LEA R38, P4, R51, UR8, 0x3 ;  /* 0x0000000833260c11 */ /* 0x000fe2000f8818ff */
[----:B------:R-:W5:Y:S01]  /*0740*/  @P0 LDG.E.64 R110, desc[UR4][R110.64] ;  /* 0x000000046e6e0981 */ /* 0x000f62000c1e1b00 */
[----:B------:R-:W-:Y:S02]  /*0750*/  @P0 LEA R8, P1, R213, UR8, 0x3 ;  /* 0x00000008d5080c11 */ /* 0x000fe4000f8218ff */
[----:B------:R-:W-:Y:S01]  /*0760*/  LOP3.LUT R98, R3, UR33, R6, 0x96, !PT ;  /* 0x0000002103627c12 */ /* 0x000fe2000f8e9606 */
[----:B------:R-:W5:Y:S01]  /*0770*/  @P0 LDG.E.64 R90, desc[UR4][R90.64] ;  /* 0x000000045a5a0981 */ /* 0x000f62000c1e1b00 */
[----:B------:R-:W-:-:S02]  /*0780*/  @P0 IADD3.X R95, RZ, UR9, RZ, P2, !PT ;  /* 0x00000009ff5f0c10 */ /* 0x000fc400097fe4ff */
[----:B------:R-:W-:Y:S01]  /*0790*/  @P0 IADD3.X R93, RZ, UR9, RZ, P3, !PT ;  /* 0x00000009ff5d0c10 */ /* 0x000fe20009ffe4ff */
[----:B------:R-:W5:Y:S01]  /*07a0*/  @P0 LDG.E.64 R46, desc[UR4][R46.64] ;  /* 0x000000042e2e0981 */ /* 0x000f62000c1e1b00 */
[----:B------:R-:W-:Y:S02]  /*07b0*/  @P0 IADD3.X R89, RZ, UR9, RZ, P5, !PT ;  /* 0x00000009ff590c10 */ /* 0x000fe4000affe4ff */
[----:B------:R-:W-:Y:S01]  /*07c0*/  @P0 IADD3.X R87, RZ, UR9, RZ, P6, !PT ;  /* 0x00000009ff570c10 */ /* 0x000fe2000b7fe4ff */
[----:B------:R-:W-:Y:S01]  /*07d0*/  @P0 IMAD.X R39, RZ, RZ, UR9, P4 ;  /* 0x00000009ff270e24 */ /* 0x000fe2000a0e06ff */
[----:B------:R-:W-:Y:S01]  /*07e0*/  LOP3.LUT R3, R24, 0x260, RZ, 0xfc, !PT ;  /* 0x0000026018037812 */ /* 0x000fe200078efcff */
[----:B------:R-:W-:Y:S01]  /*07f0*/  @P0 IMAD.X R9, RZ, RZ, UR9, P1 ;  /* 0x00000009ff090e24 */ /* 0x000fe200088e06ff */
[----:B------:R-:W-:Y:S01]  /*0800*/  @P0 LEA R42, P2, R59, UR8, 0x3 ;  /* 0x000000083b2a0c11 */ /* 0x000fe2000f8418ff */
[----:B------:R-:W5:Y:S01]  /*0810*/  @P0 LDG.E.64 R94, desc[UR4][R94.64] ;  /* 0x000000045e5e0981 */ /* 0x000f62000c1e1b00 */
[----:B------:R-:W-:-:S02]  /*0820*/  @P0 LEA R40, P3, R55, UR8, 0x3 ;  /* 0x0000000837280c11 */ /* 0x000fc4000f8618ff */
[----:B------:R-:W-:Y:S01]  /*0830*/  @P0 LEA R4, P5, R221, UR8, 0x3 ;  /* 0x00000008dd040c11 */ /* 0x000fe2000f8a18ff */
[----:B------:R-:W5:Y:S01]  /*0840*/  @P0 LDG.E.64 R92, desc[UR4][R92.64] ;  /* 0x000000045c5c0981 */ /* 0x000f62000c1e1b00 */
[----:B------:R-:W-:Y:S02]  /*0850*/  @P0 LEA R6, P6, R217, UR8, 0x3 ;  /* 0x00000008d9060c11 */ /* 0x000fe4000f8c18ff */
[----:B------:R-:W-:Y:S01]  /*0860*/  @P0 IADD3.X R43, RZ, UR9, RZ, P2, !PT ;  /* 0x00000009ff2b0c10 */ /* 0x000fe200097fe4ff */
[----:B------:R-:W5:Y:S01]  /*0870*/  @P0 LDG.E.64 R88, desc[UR4][R88.64] ;  /* 0x0000000458580981 */ /* 0x000f62000c1e1b00 */
[----:B------:R-:W-:Y:S02]  /*0880*/  @P0 IADD3.X R41, RZ, UR9, RZ, P3, !PT ;  /* 0x00000009ff290c10 */ /* 0x000fe40009ffe4ff */
[----:B------:R-:W-:Y:S01]  /*0890*/  @P0 LEA R14, P4, R201, UR8, 0x3 ;  /* 0x00000008c90e0c11 */ /* 0x000fe2000f8818ff */
[----:B------:R-:W5:Y:S01]  /*08a0*/  @P0 LDG.E.64 R86, desc[UR4][R86.64] ;  /* 0x0000000456560981 */ /* 0x000f62000c1e1b00 */
[----:B------:R-:W-:-:S02]  /*08b0*/  @P0 IADD3.X R5, RZ, UR9, RZ, P5, !PT ;  /* 0x00000009ff050c10 */ /* 0x000fc4000affe4ff */
[----:B------:R-:W-:Y:S01]  /*08c0*/  @P0 IADD3.X R7, RZ, UR9, RZ, P6, !PT ;  /* 0x00000009ff070c10 */ /* 0x000fe2000b7fe4ff */
[----:B------:R-:W5:Y:S01]  /*08d0*/  @P0 LDG.E.64 R42, desc[UR4][R42.64] ;  /* 0x000000042a2a0981 */ /* 0x000f62000c1e1b00 */
[----:B------:R-:W-:Y:S02]  /*08e0*/  @P0 LEA R20, P1, R3, UR8, 0x3 ;  /* 0x0000000803140c11 */ /* 0x000fe4000f8218ff */
[----:B------:R-:W-:Y:S01]  /*08f0*/  @P0 LEA R10, P2, R209, UR8, 0x3 ;  /* 0x00000008d10a0c11 */ /* 0x000fe2000f8418ff */
[----:B------:R-:W5:Y:S01]  /*0900*/  @P0 LDG.E.64 R38, desc[UR4][R38.64] ;  /* 0x0000000426260981 */ /* 0x000f62000c1e1b00 */
[----:B------:R-:W-:Y:S02]  /*0910*/  @P0 LEA R12, P3, R205, UR8, 0x3 ;  /* 0x00000008cd0c0c11 */ /* 0x000fe4000f8618ff */
[----:B------:R-:W-:Y:S01]  /*0920*/  @P0 LEA R16, P5, R197, UR8, 0x3 ;  /* 0x00000008c5100c11 */ /* 0x000fe2000f8a18ff */
[----:B------:R-:W-:Y:S01]  /*0930*/  @P0 IMAD.X R15, RZ, RZ, UR9, P4 ;  /* 0x00000009ff0f0e24 */ /* 0x000fe2000a0e06ff */
[----:B------:R-:W-:Y:S01]  /*0940*/  @P0 LEA R18, P6, R25, UR8, 0x3 ;  /* 0x0000000819120c11 */ /* 0x000fe2000f8c18ff */
[----:B------:R-:W-:Y:S01]  /*0950*/  @P0 IMAD.X R21, RZ, RZ, UR9, P1 ;  /* 0x00000009ff150e24 */ /* 0x000fe200088e06ff */
[----:B------:R-:W-:Y:S01]  /*0960*/  @P0 IADD3.X R11, RZ, UR9, RZ, P2, !PT ;  /* 0x00000009ff0b0c10 */ /* 0x000fe200097fe4ff */
[----:B------:R-:W5:Y:S01]  /*0970*/  @P0 LDG.E.64 R40, desc[UR4][R40.64] ;  /* 0x0000000428280981 */ /* 0x000f62000c1e1b00 */
[----:B------:R-:W-:-:S02]  /*0980*/  @P0 IADD3.X R13, RZ, UR9, RZ, P3, !PT ;  /* 0x00000009ff0d0c10 */ /* 0x000fc40009ffe4ff */
[----:B------:R-:W-:Y:S01]  /*0990*/  @P0 IADD3.X R17, RZ, UR9, RZ, P5, !PT ;  /* 0x00000009ff110c10 */ /* 0x000fe2000affe4ff */
[----:B------:R-:W5:Y:S01]  /*09a0*/  @P0 LDG.E.64 R4, desc[UR4][R4.64] ;  /* 0x0000000404040981 */ /* 0x000f62000c1e1b00 */
[----:B------:R-:W-:Y:S01]  /*09b0*/  @P0 IADD3.X R19, RZ, UR9, RZ, P6, !PT ;  /* 0x00000009ff130c10 */ /* 0x000fe2000b7fe4ff */
[----:B------:R-:W-:Y:S02]  /*09c0*/  ULDC.64 UR8, c[0x0][0x278] ;  /* 0x00009e0000087ab9 */ /* 0x000fe40000000a00 */
        /* <DEDUP_REMOVED lines=8> */
[----:B------:R-:W-:-:S02]  /*0a50*/  LEA R106, P2, R24, UR8, 0x3 ;  /* 0x00000008186a7c11 */ /* 0x000fc4000f8418ff */
[----:B------:R-:W-:Y:S02]  /*0a60*/  LEA R102, P6, R81, UR8, 0x3 ;  /* 0x0000000851667c11 */ /* 0x000fe4000f8c18ff */
[----:B------:R-:W-:Y:S02]  /*0a70*/  IADD3.X R107, RZ, UR9, RZ, P2, !PT ;  /* 0x00000009ff6b7c10 */ /* 0x000fe400097fe4ff */
[----:B------:R-:W-:Y:S02]  /*0a80*/  LEA R104, P5, R83, UR8, 0x3 ;  /* 0x0000000853687c11 */ /* 0x000fe4000f8a18ff */
[----:B------:R-:W-:Y:S02]  /*0a90*/  LEA R76, P2, R79, UR8, 0x3 ;  /* 0x000000084f4c7c11 */ /* 0x000fe4000f8418ff */
[----:B------:R-:W-:Y:S01]  /*0aa0*/  LEA R72, P3, R75, UR8, 0x3 ;  /* 0x000000084b487c11 */ /* 0x000fe2000f8618ff */
[----:B------:R-:W-:Y:S01]  /*0ab0*/  IMAD.X R103, RZ, RZ, UR9, P6 ;  /* 0x00000009ff677e24 */ /* 0x000fe2000b0e06ff */
[----:B------:R-:W-:-:S02]  /*0ac0*/  IADD3.X R105, RZ, UR9, RZ, P5, !PT ;  /* 0x00000009ff697c10 */ /* 0x000fc4000affe4ff */
[----:B------:R-:W-:Y:S02]  /*0ad0*/  IADD3.X R77, RZ, UR9, RZ, P2, !PT ;  /* 0x00000009ff4d7c10 */ /* 0x000fe400097fe4ff */
[----:B------:R-:W-:Y:S02]  /*0ae0*/  IADD3.X R73, RZ, UR9, RZ, P3, !PT ;  /* 0x00000009ff497c10 */ /* 0x000fe40009ffe4ff */
[----:B------:R-:W-:Y:S02]  /*0af0*/  LEA R68, P4, R71, UR8, 0x3 ;  /* 0x0000000847447c11 */ /* 0x000fe4000f8818ff */
[----:B------:R-:W-:Y:S02]  /*0b00*/  LEA R64, P5, R67, UR8, 0x3 ;  /* 0x0000000843407c11 */ /* 0x000fe4000f8a18ff */
[----:B------:R-:W-:Y:S02]  /*0b10*/  LEA R60, P6, R63, UR8, 0x3 ;  /* 0x000000083f3c7c11 */ /* 0x000fe4000f8c18ff */
[----:B------:R-:W-:-:S02]  /*0b20*/  LEA R56, P2, R59, UR8, 0x3 ;  /* 0x000000083b387c11 */ /* 0x000fc4000f8418ff */
[----:B------:R-:W-:Y:S02]  /*0b30*/  LEA R52, P3, R55, UR8, 0x3 ;  /* 0x0000000837347c11 */ /* 0x000fe4000f8618ff */
[----:B------:R-:W-:Y:S01]  /*0b40*/  ISETP.GE.AND P1, PT, R144, UR10, PT ;  /* 0x0000000a90007c0c */ /* 0x000fe2000bf26270 */
[----:B------:R-:W-:Y:S01]  /*0b50*/  IMAD.X R69, RZ, RZ, UR9, P4 ;  /* 0x00000009ff457e24 */ /* 0x000fe2000a0e06ff */
[----:B------:R-:W-:Y:S01]  /*0b60*/  IADD3.X R65, RZ, UR9, RZ, P5, !PT ;  /* 0x00000009ff417c10 */ /* 0x000fe2000affe4ff */
[----:B------:R-:W-:Y:S01]  /*0b70*/  IMAD.X R57, RZ, RZ, UR9, P2 ;  /* 0x00000009ff397e24 */ /* 0x000fe200090e06ff */
[----:B------:R-:W-:Y:S02]  /*0b80*/  IADD3.X R61, RZ, UR9, RZ, P6, !PT ;  /* 0x00000009ff3d7c10 */ /* 0x000fe4000b7fe4ff */
[----:B------:R-:W-:Y:S02]  /*0b90*/  IADD3.X R53, RZ, UR9, RZ, P3, !PT ;  /* 0x00000009ff357c10 */ /* 0x000fe40009ffe4ff */
[----:B------:R-:W-:-:S02]  /*0ba0*/  LEA R44, P5, R221, UR8, 0x3 ;  /* 0x00000008dd2c7c11 */ /* 0x000fc4000f8a18ff */
[----:B------:R-:W-:Y:S02]  /*0bb0*/  LEA R36, P6, R217, UR8, 0x3 ;  /* 0x00000008d9247c11 */ /* 0x000fe4000f8c18ff */
[----:B------:R-:W-:Y:S02]  /*0bc0*/  LEA R32, P3, R209, UR8, 0x3 ;  /* 0x00000008d1207c11 */ /* 0x000fe4000f8618ff */
[----:B------:R-:W-:Y:S02]  /*0bd0*/  LEA R48, P4, R51, UR8, 0x3 ;  /* 0x0000000833307c11 */ /* 0x000fe4000f8818ff */
[----:B------:R-:W-:Y:S01]  /*0be0*/  LEA R34, P2, R213, UR8, 0x3 ;  /* 0x00000008d5227c11 */ /* 0x000fe2000f8418ff */
[----:B------:R-:W-:Y:S01]  /*0bf0*/  IMAD.X R45, RZ, RZ, UR9, P5 ;  /* 0x00000009ff2d7e24 */ /* 0x000fe2000a8e06ff */
[----:B------:R-:W-:Y:S01]  /*0c00*/  IADD3.X R37, RZ, UR9, RZ, P6, !PT ;  /* 0x00000009ff257c10 */ /* 0x000fe2000b7fe4ff */
[----:B------:R-:W-:Y:S01]  /*0c10*/  IMAD.X R33, RZ, RZ, UR9, P3 ;  /* 0x00000009ff217e24 */ /* 0x000fe200098e06ff */
[----:B------:R-:W-:-:S02]  /*0c20*/  IADD3.X R49, RZ, UR9, RZ, P4, !PT ;  /* 0x00000009ff317c10 */ /* 0x000fc4000a7fe4ff */
[----:B------:R-:W-:Y:S02]  /*0c30*/  LEA R26, P6, R197, UR8, 0x3 ;  /* 0x00000008c51a7c11 */ /* 0x000fe4000f8c18ff */
[----:B------:R-:W-:Y:S02]  /*0c40*/  IADD3.X R35, RZ, UR9, RZ, P2, !PT ;  /* 0x00000009ff237c10 */ /* 0x000fe400097fe4ff */
[----:B------:R-:W-:Y:S02]  /*0c50*/  LEA R30, P4, R205, UR8, 0x3 ;  /* 0x00000008cd1e7c11 */ /* 0x000fe4000f8818ff */
[----:B------:R-:W-:Y:S02]  /*0c60*/  LEA R28, P5, R201, UR8, 0x3 ;  /* 0x00000008c91c7c11 */ /* 0x000fe4000f8a18ff */
[----:B------:R-:W-:Y:S02]  /*0c70*/  LEA R114, P2, R25, UR8, 0x3 ;  /* 0x0000000819727c11 */ /* 0x000fe4000f8418ff */
[----:B------:R-:W-:Y:S01]  /*0c80*/  LEA R112, P3, R3, UR8, 0x3 ;  /* 0x0000000803707c11 */ /* 0x000fe2000f8618ff */
[----:B------:R-:W-:Y:S01]  /*0c90*/  IMAD.X R27, RZ, RZ, UR9, P6 ;  /* 0x00000009ff1b7e24 */ /* 0x000fe2000b0e06ff */
[----:B------:R-:W-:-:S02]  /*0ca0*/  IADD3.X R31, RZ, UR9, RZ, P4, !PT ;  /* 0x00000009ff1f7c10 */ /* 0x000fc4000a7fe4ff */
[----:B------:R-:W-:Y:S02]  /*0cb0*/  IADD3.X R29, RZ, UR9, RZ, P5, !PT ;  /* 0x00000009ff1d7c10 */ /* 0x000fe4000affe4ff */
[----:B------:R-:W-:Y:S02]  /*0cc0*/  IADD3.X R115, RZ, UR9, RZ, P2, !PT ;  /* 0x00000009ff737c10 */ /* 0x000fe400097fe4ff */
[----:B------:R-:W-:Y:S01]  /*0cd0*/  IADD3.X R113, RZ, UR9, RZ, P3, !PT ;  /* 0x00000009ff717c10 */ /* 0x000fe20009ffe4ff */
[----:B-1----:R-:W-:Y:S06]  /*0ce0*/  @P1 EXIT ;  /* 0x000000000000194d */ /* 0x002fec0003800000 */
[--C-:B------:R-:W-:Y:S01]  /*0cf0*/  IMAD.WIDE.U32 R84, R24, 0x8, R22.reuse ;  /* 0x0000000818547825 */ /* 0x100fe200078e0016 */
[----:B------:R-:W2:Y:S03]  /*0d00*/  LDG.E.64 R106, desc[UR4][R106.64] ;  /* 0x000000046a6a7981 */ /* 0x000ea6000c1e1b00 */
[--C-:B------:R-:W-:Y:S01]  /*0d10*/  IMAD.WIDE.U32 R82, R83, 0x8, R22.reuse ;  /* 0x0000000853527825 */ /* 0x100fe200078e0016 */
[----:B------:R-:W3:Y:S03]  /*0d20*/  LDG.E.64 R104, desc[UR4][R104.64] ;  /* 0x0000000468687981 */ /* 0x000ee6000c1e1b00 */
[--C-:B------:R-:W-:Y:S01]  /*0d30*/  IMAD.WIDE.U32 R80, R81, 0x8, R22.reuse ;  /* 0x0000000851507825 */ /* 0x100fe200078e0016 */
[----:B------:R-:W4:Y:S03]  /*0d40*/  LDG.E.64 R84, desc[UR4][R84.64] ;  /* 0x0000000454547981 */ /* 0x000f26000c1e1b00 */
[--C-:B------:R-:W-:Y:S01]  /*0d50*/  IMAD.WIDE.U32 R78, R79, 0x8, R22.reuse ;  /* 0x000000084f4e7825 */ /* 0x100fe200078e0016 */
[----:B------:R-:W3:Y:S04]  /*0d60*/  LDG.E.64 R82, desc[UR4][R82.64] ;  /* 0x0000000452527981 */ /* 0x000ee8000c1e1b00 */
[----:B------:R-:W3:Y:S01]  /*0d70*/  LDG.E.64 R102, desc[UR4][R102.64] ;  /* 0x0000000466667981 */ /* 0x000ee2000c1e1b00 */
[----:B------:R-:W-:-:S03]  /*0d80*/  IMAD.WIDE.U32 R74, R75, 0x8, R22 ;  /* 0x000000084b4a7825 */ /* 0x000fc600078e0016 */
        /* <DEDUP_REMOVED lines=12> */
[----:B------:R-:W3:Y:S04]  /*0e50*/  LDG.E.64 R52, desc[UR4][R52.64] ;  /* 0x0000000434347981 */ /* 0x000ee8000c1e1b00 */
[----:B------:R-:W3:Y:S04]  /*0e60*/  LDG.E.64 R48, desc[UR4][R48.64] ;  /* 0x0000000430307981 */ /* 0x000ee8000c1e1b00 */
[----:B------:R-:W3:Y:S04]  /*0e70*/  LDG.E.64 R44, desc[UR4][R44.64] ;  /* 0x000000042c2c7981 */ /* 0x000ee8000c1e1b00 */
[----:B------:R-:W3:Y:S04]  /*0e80*/  LDG.E.64 R36, desc[UR4][R36.64] ;  /* 0x0000000424247981 */ /* 0x000ee8000c1e1b00 */
[----:B------:R-:W3:Y:S04]  /*0e90*/  LDG.E.64 R34, desc[UR4][R34.64] ;  /* 0x0000000422227981 */ /* 0x000ee8000c1e1b00 */
[----:B------:R-:W3:Y:S04]  /*0ea0*/  LDG.E.64 R32, desc[UR4][R32.64] ;  /* 0x0000000420207981 */ /* 0x000ee8000c1e1b00 */
[----:B------:R-:W3:Y:S04]  /*0eb0*/  LDG.E.64 R30, desc[UR4][R30.64] ;  /* 0x000000041e1e7981 */ /* 0x000ee8000c1e1b00 */
[----:B------:R-:W3:Y:S04]  /*0ec0*/  LDG.E.64 R28, desc[UR4][R28.64] ;  /* 0x000000041c1c7981 */ /* 0x000ee8000c1e1b00 */
[----:B------:R-:W3:Y:S01]  /*0ed0*/  LDG.E.64 R26, desc[UR4][R26.64] ;  /* 0x000000041a1a7981 */ /* 0x000ee2000c1e1b00 */
[----:B------:R-:W-:-:S04]  /*0ee0*/  IMAD.WIDE.U32 R192, R25, 0x8, R22 ;  /* 0x0000000819c07825 */ /* 0x000fc800078e0016 */
[--C-:B------:R-:W-:Y:S01]  /*0ef0*/  IMAD.WIDE.U32 R220, R221, 0x8, R22.reuse ;  /* 0x00000008dddc7825 */ /* 0x100fe200078e0016 */
[----:B------:R-:W3:Y:S03]  /*0f00*/  LDG.E.64 R80, desc[UR4][R80.64] ;  /* 0x0000000450507981 */ /* 0x000ee6000c1e1b00 */
        /* <DEDUP_REMOVED lines=12> */
[----:B------:R-:W-:Y:S01]  /*0fd0*/  IMAD.WIDE.U32 R188, R3, 0x8, R22 ;  /* 0x0000000803bc7825 */ /* 0x000fe200078e0016 */
[----:B------:R-:W3:Y:S01]  /*0fe0*/  LDG.E.64 R54, desc[UR4][R54.64] ;  /* 0x0000000436367981 */ /* 0x000ee2000c1e1b00 */
[----:B------:R-:W-:Y:S01]  /*0ff0*/  UIADD3 UR35, UR7, -0x695add53, URZ ;  /* 0x96a522ad07237890 */ /* 0x000fe2000fffe03f */
[----:B-----5:R-:W-:Y:S01]  /*1000*/  @!P0 CS2R R110, SRZ ;  /* 0x00000000006e8805 */ /* 0x020fe2000001ff00 */
[----:B------:R-:W-:Y:S01]  /*1010*/  IMAD R2, R2, -0x2daee0ad, RZ ;  /* 0xd2511f5302027824 */ /* 0x000fe200078e02ff */
[----:B------:R-:W3:Y:S01]  /*1020*/  LDG.E.64 R50, desc[UR4][R50.64] ;  /* 0x0000000432327981 */ /* 0x000ee2000c1e1b00 */
[----:B------:R-:W-:-:S02]  /*1030*/  @!P0 CS2R R108, SRZ ;  /* 0x00000000006c8805 */ /* 0x000fc4000001ff00 */
[----:B------:R-:W-:Y:S02]  /*1040*/  @!P0 CS2R R94, SRZ ;  /* 0x00000000005e8805 */ /* 0x000fe4000001ff00 */
[----:B------:R-:W-:Y:S01]  /*1050*/  @!P0 CS2R R92, SRZ ;  /* 0x00000000005c8805 */ /* 0x000fe2000001ff00 */
[----:B------:R-:W3:Y:S01]  /*1060*/  LDG.E.64 R24, desc[UR4][R114.64] ;  /* 0x0000000472187981 */ /* 0x000ee2000c1e1b00 */
[----:B------:R-:W-:Y:S02]  /*1070*/  @!P0 CS2R R90, SRZ ;  /* 0x00000000005a8805 */ /* 0x000fe4000001ff00 */
[----:B------:R-:W-:Y:S02]  /*1080*/  @!P0 CS2R R88, SRZ ;  /* 0x0000000000588805 */ /* 0x000fe4000001ff00 */
[----:B------:R-:W-:Y:S01]  /*1090*/  @!P0 CS2R R86, SRZ ;  /* 0x0000000000568805 */ /* 0x000fe2000001ff00 */
        /* <DEDUP_REMOVED lines=17> */
[----:B------:R-:W-:Y:S01]  /*11b0*/  @!P0 CS2R R20, SRZ ;  /* 0x0000000000148805 */ /* 0x000fe2000001ff00 */
[----:B------:R-:W-:-:S02]  /*11c0*/  UIADD3 UR34, UR6, -0x700cb87f, URZ ;  /* 0x8ff3478106227890 */ /* 0x000fc4000fffe03f */
[----:B------:R-:W3:Y:S01]  /*11d0*/  LDG.E.64 R204, desc[UR4][R204.64] ;  /* 0x00000004cccc7981 */ /* 0x000ee2000c1e1b00 */
[----:B------:R-:W-:Y:S01]  /*11e0*/  IMAD R0, R0, -0x326172a9, RZ ;  /* 0xcd9e8d5700007824 */ /* 0x000fe200078e02ff */
[----:B------:R-:W-:Y:S01]  /*11f0*/  ULDC.64 UR8, c[0x0][0x270] ;  /* 0x00009c0000087ab9 */ /* 0x000fe20000000a00 */
[----:B------:R-:W-:Y:S01]  /*1200*/  IMAD.HI.U32 R117, R98, -0x326172a9, RZ ;  /* 0xcd9e8d5762757827 */ /* 0x000fe200078e00ff */
[----:B------:R-:W3:Y:S01]  /*1210*/  LDG.E.64 R200, desc[UR4][R200.64] ;  /* 0x00000004c8c87981 */ /* 0x000ee2000c1e1b00 */
[----:B------:R-:W-:Y:S01]  /*1220*/  LOP3.LUT R159, R159, 0x3, RZ, 0xc0, !PT ;  /* 0x000000039f9f7812 */ /* 0x000fe200078ec0ff */
[----:B------:R-:W-:Y:S01]  /*1230*/  ULDC UR10, c[0x0][0x218] ;  /* 0x00008600000a7ab9 */ /* 0x000fe20000000800 */
[----:B------:R-:W-:Y:S01]  /*1240*/  IMAD.MOV.U32 R143, RZ, RZ, RZ ;  /* 0x000000ffff8f7224 */ /* 0x000fe200078e00ff */
[----:B------:R-:W3:Y:S01]  /*1250*/  LDG.E.64 R196, desc[UR4][R196.64] ;  /* 0x00000004c4c47981 */ /* 0x000ee2000c1e1b00 */
[----:B------:R-:W-:Y:S01]  /*1260*/  ULDC UR11, c[0x0][0x2d8] ;  /* 0x0000b600000b7ab9 */ /* 0x000fe20000000800 */
[----:B------:R-:W-:Y:S01]  /*1270*/  ULDC.64 UR12, c[0x0][0x238] ;  /* 0x00008e00000c7ab9 */ /* 0x000fe20000000a00 */
[----:B------:R-:W-:Y:S01]  /*1280*/  ULDC.64 UR14, c[0x0][0x240] ;  /* 0x00009000000e7ab9 */ /* 0x000fe20000000a00 */
[----:B------:R-:W3:Y:S01]  /*1290*/  LDG.E.64 R192, desc[UR4][R192.64] ;  /* 0x00000004c0c07981 */ /* 0x000ee2000c1e1b00 */
[----:B------:R-:W-:-:S03]  /*12a0*/  ULDC.64 UR16, c[0x0][0x2b8] ;  /* 0x0000ae0000107ab9 */ /* 0x000fc60000000a00 */
[----:B------:R-:W3:Y:S01]  /*12b0*/  LDG.E.64 R188, desc[UR4][R188.64] ;  /* 0x00000004bcbc7981 */ /* 0x000ee2000c1e1b00 */
[----:B------:R-:W-:-:S04]  /*12c0*/  IMAD.HI.U32 R3, R97, -0x2daee0ad, RZ ;  /* 0xd2511f5361037827 */ /* 0x000fc800078e00ff */
[----:B------:R-:W-:Y:S01]  /*12d0*/  HADD2.F32 R96, -RZ, R110.H0_H0 ;  /* 0x2000006eff607230 */ /* 0x000fe20000004100 */
[----:B------:R-:W-:Y:S01]  /*12e0*/  LOP3.LUT R2, R3, UR35, R2, 0x96, !PT ;  /* 0x0000002303027c12 */ /* 0x000fe2000f8e9602 */
[----:B------:R-:W-:-:S03]  /*12f0*/  HADD2.F32 R3, -RZ, R111.H0_H0 ;  /* 0x2000006fff037230 */ /* 0x000fc60000004100 */
[----:B------:R0:W-:Y:S04]  /*1300*/  STL [R1+0x1d0], R96 ;  /* 0x0001d06001007387 */ /* 0x0001e80000100800 */
[----:B------:R1:W-:Y:S01]  /*1310*/  STL [R1+0x1cc], R3 ;  /* 0x0001cc0301007387 */ /* 0x0003e20000100800 */
[----:B------:R-:W-:Y:S01]  /*1320*/  SHF.R.U64 R183, R94, 0x10, R95 ;  /* 0x000000105eb77819 */ /* 0x000fe2000000125f */
[----:B0-----:R-:W-:Y:S02]  /*1330*/  HADD2.F32 R96, -RZ, R108.H0_H0 ;  /* 0x2000006cff607230 */ /* 0x001fe40000004100 */
[----:B-1----:R-:W-:-:S03]  /*1340*/  HADD2.F32 R3, -RZ, R109.H0_H0 ;  /* 0x2000006dff037230 */ /* 0x002fc60000004100 */
[----:B------:R-:W-:Y:S01]  /*1350*/  STL [R1+0x1c8], R96 ;  /* 0x0001c86001007387 */ /* 0x000fe20000100800 */
[----:B------:R-:W-:-:S03]  /*1360*/  HADD2.F32 R94, -RZ, R94.H0_H0 ;  /* 0x2000005eff5e7230 */ /* 0x000fc60000004100 */
[----:B------:R0:W-:Y:S01]  /*1370*/  STL [R1+0x1c4], R3 ;  /* 0x0001c40301007387 */ /* 0x0001e20000100800 */
[----:B------:R-:W-:Y:S01]  /*1380*/  SHF.R.U64 R181, R92, 0x10, R93 ;  /* 0x000000105cb57819 */ /* 0x000fe2000000125d */
[----:B------:R-:W-:Y:S02]  /*1390*/  HADD2.F32 R92, -RZ, R92.H0_H0 ;  /* 0x2000005cff5c7230 */ /* 0x000fe40000004100 */
[----:B------:R-:W-:Y:S01]  /*13a0*/  STL [R1+0x1c0], R94 ;  /* 0x0001c05e01007387 */ /* 0x000fe20000100800 */
[----:B0-----:R-:W-:-:S05]  /*13b0*/  HADD2.F32 R3, -RZ, R95.H0_H0 ;  /* 0x2000005fff037230 */ /* 0x001fca0000004100 */
        /* <DEDUP_REMOVED lines=29> */
[----:B0-----:R-:W-:Y:S01]  /*1590*/  HADD2.F32 R3, -RZ, R43.H0_H0 ;  /* 0x2000002bff037230 */ /* 0x001fe20000004100 */
[----:B------:R-:W-:Y:S02]  /*15a0*/  SHF.R.U32.HI R180, RZ, 0x10, R93 ;  /* 0x00000010ffb47819 */ /* 0x000fe4000001165d */
[----:B------:R-:W-:Y:S02]  /*15b0*/  SHF.R.U64 R88, R38, 0x10, R39 ;  /* 0x0000001026587819 */ /* 0x000fe40000001227 */
[----:B------:R0:W-:Y:S01]  /*15c0*/  STL [R1+0x134], R3 ;  /* 0x0001340301007387 */ /* 0x0001e20000100800 */
[----:B------:R-:W-:Y:S01]  /*15d0*/  SHF.R.U64 R185, R108, 0x10, R109 ;  /* 0x000000106cb97819 */ /* 0x000fe2000000126d */
[----:B------:R-:W-:Y:S01]  /*15e0*/  HADD2.F32 R38, -RZ, R38.H0_H0 ;  /* 0x20000026ff267230 */ /* 0x000fe20000004100 */
[----:B------:R-:W-:Y:S01]  /*15f0*/  SHF.R.U32.HI R93, RZ, 0x10, R47 ;  /* 0x00000010ff5d7819 */ /* 0x000fe2000001162f */
[----:B------:R-:W-:Y:S01]  /*1600*/  STL [R1+0x128], R40 ;  /* 0x0001282801007387 */ /* 0x000fe20000100800 */
[----:B0-----:R-:W-:Y:S01]  /*1610*/  HADD2.F32 R3, -RZ, R41.H0_H0 ;  /* 0x20000029ff037230 */ /* 0x001fe20000004100 */
[--C-:B----4-:R-:W-:Y:S01]  /*1620*/  SHF.R.U64 R47, R84, 0x10, R85.reuse ;  /* 0x00000010542f7819 */ /* 0x110fe20000001255 */
[----:B------:R-:W-:Y:S01]  /*1630*/  HADD2.F32 R108, -RZ, R84.H0_H0 ;  /* 0x20000054ff6c7230 */ /* 0x000fe20000004100 */
[----:B------:R-:W-:Y:S01]  /*1640*/  SHF.R.U32.HI R46, RZ, 0x10, R85 ;  /* 0x00000010ff2e7819 */ /* 0x000fe20000011655 */
[----:B------:R-:W-:Y:S01]  /*1650*/  HADD2.F32 R84, -RZ, R85.H0_H0 ;  /* 0x20000055ff547230 */ /* 0x000fe20000004100 */
[----:B--2---:R-:W-:Y:S01]  /*1660*/  SHF.R.U64 R85, R106, 0x10, R107 ;  /* 0x000000106a557819 */ /* 0x004fe2000000126b */
[----:B------:R-:W-:Y:S01]  /*1670*/  STL [R1+0x11c], R3 ;  /* 0x00011c0301007387 */ /* 0x000fe20000100800 */
[----:B------:R-:W-:-:S03]  /*1680*/  HADD2.F32 R106, -RZ, R106.H0_H0 ;  /* 0x2000006aff6a7230 */ /* 0x000fc60000004100 */
[----:B------:R-:W-:Y:S04]  /*1690*/  STL [R1+0x110], R38 ;  /* 0x0001102601007387 */ /* 0x000fe80000100800 */
[----:B------:R-:W-:Y:S01]  /*16a0*/  STL [R1+0x1b4], R108 ;  /* 0x0001b46c01007387 */ /* 0x000fe20000100800 */
[----:B---3--:R-:W-:-:S03]  /*16b0*/  SHF.R.U64 R252, R82, 0x10, R83 ;  /* 0x0000001052fc7819 */ /* 0x008fc60000001253 */
[----:B------:R0:W-:Y:S01]  /*16c0*/  STL [R1+0x1b0], R84 ;  /* 0x0001b05401007387 */ /* 0x0001e20000100800 */
[----:B------:R-:W-:-:S03]  /*16d0*/  SHF.R.U32.HI R251, RZ, 0x10, R83 ;  /* 0x00000010fffb7819 */ /* 0x000fc60000011653 */
[----:B------:R1:W-:Y:S01]  /*16e0*/  STL [R1+0x1a8], R106 ;  /* 0x0001a86a01007387 */ /* 0x0003e20000100800 */
[----:B0-----:R-:W-:Y:S01]  /*16f0*/  SHF.R.U32.HI R84, RZ, 0x10, R107 ;  /* 0x00000010ff547819 */ /* 0x001fe2000001166b */
[----:B------:R-:W-:Y:S02]  /*1700*/  HADD2.F32 R107, -RZ, R107.H0_H0 ;  /* 0x2000006bff6b7230 */ /* 0x000fe40000004100 */
[----:B-1----:R-:W-:Y:S02]  /*1710*/  HADD2.F32 R106, -RZ, R82.H0_H0 ;  /* 0x20000052ff6a7230 */ /* 0x002fe40000004100 */
[----:B------:R-:W-:Y:S01]  /*1720*/  HADD2.F32 R82, -RZ, R83.H0_H0 ;  /* 0x20000053ff527230 */ /* 0x000fe20000004100 */
[--C-:B------:R-:W-:Y:S01]  /*1730*/  SHF.R.U64 R83, R104, 0x10, R105.reuse ;  /* 0x0000001068537819 */ /* 0x100fe20000001269 */
[----:B------:R-:W-:Y:S01]  /*1740*/  HADD2.F32 R104, -RZ, R104.H0_H0 ;  /* 0x20000068ff687230 */ /* 0x000fe20000004100 */
[----:B------:R-:W-:Y:S04]  /*1750*/  STL [R1+0x1a4], R107 ;  /* 0x0001a46b01007387 */ /* 0x000fe80000100800 */
[----:B------:R-:W-:Y:S04]  /*1760*/  STL [R1+0x19c], R106 ;  /* 0x00019c6a01007387 */ /* 0x000fe80000100800 */
[----:B------:R0:W-:Y:S04]  /*1770*/  STL [R1+0x198], R82 ;  /* 0x0001985201007387 */ /* 0x0001e80000100800 */
[----:B------:R1:W-:Y:S01]  /*1780*/  STL [R1+0x190], R104 ;  /* 0x0001906801007387 */ /* 0x0003e20000100800 */
[----:B0-----:R-:W-:Y:S01]  /*1790*/  SHF.R.U32.HI R82, RZ, 0x10, R105 ;  /* 0x00000010ff527819 */ /* 0x001fe20000011669 */
[----:B------:R-:W-:-:S05]  /*17a0*/  HADD2.F32 R105, -RZ, R105.H0_H0 ;  /* 0x20000069ff697230 */ /* 0x000fca0000004100 */
[----:B------:R-:W-:Y:S01]  /*17b0*/  STL [R1+0x18c], R105 ;  /* 0x00018c6901007387 */ /* 0x000fe20000100800 */
[--C-:B------:R-:W-:Y:S01]  /*17c0*/  SHF.R.U64 R250, R80, 0x10, R81.reuse ;  /* 0x0000001050fa7819 */ /* 0x100fe20000001251 */
[----:B-1----:R-:W-:Y:S01]  /*17d0*/  HADD2.F32 R104, -RZ, R80.H0_H0 ;  /* 0x20000050ff687230 */ /* 0x002fe20000004100 */
[----:B------:R-:W-:Y:S01]  /*17e0*/  SHF.R.U32.HI R249, RZ, 0x10, R81 ;  /* 0x00000010fff97819 */ /* 0x000fe20000011651 */
[----:B------:R-:W-:Y:S01]  /*17f0*/  HADD2.F32 R80, -RZ, R81.H0_H0 ;  /* 0x20000051ff507230 */ /* 0x000fe20000004100 */
[--C-:B------:R-:W-:Y:S01]  /*1800*/  SHF.R.U64 R81, R102, 0x10, R103.reuse ;  /* 0x0000001066517819 */ /* 0x100fe20000001267 */
[----:B------:R-:W-:Y:S01]  /*1810*/  HADD2.F32 R102, -RZ, R102.H0_H0 ;  /* 0x20000066ff667230 */ /* 0x000fe20000004100 */
[----:B------:R-:W-:Y:S04]  /*1820*/  STL [R1+0x184], R104 ;  /* 0x0001846801007387 */ /* 0x000fe80000100800 */
[----:B------:R0:W-:Y:S04]  /*1830*/  STL [R1+0x180], R80 ;  /* 0x0001805001007387 */ /* 0x0001e80000100800 */
[----:B------:R1:W-:Y:S01]  /*1840*/  STL [R1+0x178], R102 ;  /* 0x0001786601007387 */ /* 0x0003e20000100800 */
[----:B0-----:R-:W-:Y:S01]  /*1850*/  SHF.R.U32.HI R80, RZ, 0x10, R103 ;  /* 0x00000010ff507819 */ /* 0x001fe20000011667 */
[----:B------:R-:W-:-:S02]  /*1860*/  HADD2.F32 R103, -RZ, R103.H0_H0 ;  /* 0x20000067ff677230 */ /* 0x000fc40000004100 */
[----:B-1----:R-:W-:Y:S01]  /*1870*/  HADD2.F32 R102, -RZ, R78.H0_H0 ;  /* 0x2000004eff667230 */ /* 0x002fe20000004100 */
[--C-:B------:R-:W-:Y:S02]  /*1880*/  SHF.R.U64 R248, R78, 0x10, R79.reuse ;  /* 0x000000104ef87819 */ /* 0x100fe4000000124f */
[----:B------:R-:W-:Y:S01]  /*1890*/  STL [R1+0x174], R103 ;  /* 0x0001746701007387 */ /* 0x000fe20000100800 */
[----:B------:R-:W-:Y:S01]  /*18a0*/  SHF.R.U32.HI R247, RZ, 0x10, R79 ;  /* 0x00000010fff77819 */ /* 0x000fe2000001164f */
[----:B------:R-:W-:Y:S01]  /*18b0*/  HADD2.F32 R78, -RZ, R79.H0_H0 ;  /* 0x2000004fff4e7230 */ /* 0x000fe20000004100 */
[----:B------:R-:W-:Y:S01]  /*18c0*/  SHF.R.U64 R79, R76, 0x10, R77 ;  /* 0x000000104c4f7819 */ /* 0x000fe2000000124d */
[----:B------:R0:W-:Y:S01]  /*18d0*/  STL [R1+0x16c], R102 ;  /* 0x00016c6601007387 */ /* 0x0001e20000100800 */
[----:B------:R-:W-:Y:S01]  /*18e0*/  SHF.R.U64 R246, R74, 0x10, R75 ;  /* 0x000000104af67819 */ /* 0x000fe2000000124b */
[----:B------:R-:W-:Y:S02]  /*18f0*/  HADD2.F32 R74, -RZ, R74.H0_H0 ;  /* 0x2000004aff4a7230 */ /* 0x000fe40000004100 */
[----:B------:R1:W-:Y:S01]  /*1900*/  STL [R1+0x168], R78 ;  /* 0x0001684e01007387 */ /* 0x0003e20000100800 */
[----:B0-----:R-:W-:-:S02]  /*1910*/  HADD2.F32 R102, -RZ, R76.H0_H0 ;  /* 0x2000004cff667230 */ /* 0x001fc40000004100 */
[----:B------:R-:W-:Y:S01]  /*1920*/  HADD2.F32 R76, -RZ, R77.H0_H0 ;  /* 0x2000004dff4c7230 */ /* 0x000fe20000004100 */
[----:B------:R-:W-:Y:S02]  /*1930*/  SHF.R.U32.HI R245, RZ, 0x10, R75 ;  /* 0x00000010fff57819 */ /* 0x000fe4000001164b */
[----:B------:R-:W-:Y:S01]  /*1940*/  STL [R1+0x160], R102 ;  /* 0x0001606601007387 */ /* 0x000fe20000100800 */
[----:B-1----:R-:W-:Y:S01]  /*1950*/  SHF.R.U32.HI R78, RZ, 0x10, R77 ;  /* 0x00000010ff4e7819 */ /* 0x002fe2000001164d */
[----:B------:R-:W-:Y:S02]  /*1960*/  HADD2.F32 R75, -RZ, R75.H0_H0 ;  /* 0x2000004bff4b7230 */ /* 0x000fe40000004100 */
[----:B------:R-:W-:Y:S01]  /*1970*/  STL [R1+0x15c], R76 ;  /* 0x00015c4c01007387 */ /* 0x000fe20000100800 */
[----:B------:R-:W-:-:S03]  /*1980*/  SHF.R.U64 R77, R72, 0x10, R73 ;  /* 0x00000010484d7819 */ /* 0x000fc60000001249 */
[----:B------:R0:W-:Y:S01]  /*1990*/  STL [R1+0x154], R74 ;  /* 0x0001544a01007387 */ /* 0x0001e20000100800 */
[--C-:B------:R-:W-:Y:S01]  /*19a0*/  SHF.R.U64 R244, R70, 0x10, R71.reuse ;  /* 0x0000001046f47819 */ /* 0x100fe20000001247 */
[----:B------:R-:W-:Y:S02]  /*19b0*/  HADD2.F32 R70, -RZ, R70.H0_H0 ;  /* 0x20000046ff467230 */ /* 0x000fe40000004100 */
[----:B------:R1:W-:Y:S01]  /*19c0*/  STL [R1+0x150], R75 ;  /* 0x0001504b01007387 */ /* 0x0003e20000100800 */
[----:B0-----:R-:W-:Y:S02]  /*19d0*/  HADD2.F32 R74, -RZ, R72.H0_H0 ;  /* 0x20000048ff4a7230 */ /* 0x001fe40000004100 */
[----:B------:R-:W-:Y:S01]  /*19e0*/  HADD2.F32 R72, -RZ, R73.H0_H0 ;  /* 0x20000049ff487230 */ /* 0x000fe20000004100 */
[----:B------:R-:W-:Y:S02]  /*19f0*/  SHF.R.U32.HI R243, RZ, 0x10, R71 ;  /* 0x00000010fff37819 */ /* 0x000fe40000011647 */
[----:B------:R-:W-:Y:S01]  /*1a00*/  STL [R1+0x148], R74 ;  /* 0x0001484a01007387 */ /* 0x000fe20000100800 */
[----:B------:R-:W-:Y:S01]  /*1a10*/  HADD2.F32 R71, -RZ, R71.H0_H0 ;  /* 0x20000047ff477230 */ /* 0x000fe20000004100 */
[----:B-1----:R-:W-:-:S02]  /*1a20*/  SHF.R.U64 R75, R68, 0x10, R69 ;  /* 0x00000010444b7819 */ /* 0x002fc40000001245 */
[----:B------:R-:W-:Y:S01]  /*1a30*/  STL [R1+0x144], R72 ;  /* 0x0001444801007387 */ /* 0x000fe20000100800 */
[----:B------:R-:W-:-:S03]  /*1a40*/  SHF.R.U64 R242, R66, 0x10, R67 ;  /* 0x0000001042f27819 */ /* 0x000fc60000001243 */
[----:B------:R0:W-:Y:S01]  /*1a50*/  STL [R1+0x13c], R70 ;  /* 0x00013c4601007387 */ /* 0x0001e20000100800 */
[----:B------:R-:W-:Y:S01]  /*1a60*/  HADD2.F32 R66, -RZ, R66.H0_H0 ;  /* 0x20000042ff427230 */ /* 0x000fe20000004100 */
[----:B------:R-:W-:Y:S02]  /*1a70*/  SHF.R.U32.HI R241, RZ, 0x10, R67 ;  /* 0x00000010fff17819 */ /* 0x000fe40000011643 */
[----:B------:R1:W-:Y:S01]  /*1a80*/  STL [R1+0x138], R71 ;  /* 0x0001384701007387 */ /* 0x0003e20000100800 */
[----:B0-----:R-:W-:Y:S02]  /*1a90*/  HADD2.F32 R70, -RZ, R68.H0_H0 ;  /* 0x20000044ff467230 */ /* 0x001fe40000004100 */
[----:B------:R-:W-:Y:S01]  /*1aa0*/  HADD2.F32 R68, -RZ, R69.H0_H0 ;  /* 0x20000045ff447230 */ /* 0x000fe20000004100 */
[----:B------:R-:W-:Y:S02]  /*1ab0*/  SHF.R.U32.HI R76, RZ, 0x10, R73 ;  /* 0x00000010ff4c7819 */ /* 0x000fe40000011649 */
[----:B------:R-:W-:Y:S01]  /*1ac0*/  STL [R1+0x130], R70 ;  /* 0x0001304601007387 */ /* 0x000fe20000100800 */
[----:B------:R-:W-:Y:S01]  /*1ad0*/  HADD2.F32 R67, -RZ, R67.H0_H0 ;  /* 0x20000043ff437230 */ /* 0x000fe20000004100 */
[----:B------:R-:W-:-:S02]  /*1ae0*/  SHF.R.U64 R73, R64, 0x10, R65 ;  /* 0x0000001040497819 */ /* 0x000fc40000001241 */
[----:B------:R-:W-:Y:S01]  /*1af0*/  STL [R1+0x12c], R68 ;  /* 0x00012c4401007387 */ /* 0x000fe20000100800 */
[----:B------:R-:W-:Y:S01]  /*1b00*/  SHF.R.U64 R239, R62, 0x10, R63 ;  /* 0x000000103eef7819 */ /* 0x000fe2000000123f */
[----:B------:R-:W-:Y:S02]  /*1b10*/  HADD2.F32 R240, -RZ, R62.H0_H0 ;  /* 0x2000003efff07230 */ /* 0x000fe40000004100 */
[----:B------:R0:W-:Y:S01]  /*1b20*/  STL [R1+0x124], R66 ;  /* 0x0001244201007387 */ /* 0x0001e20000100800 */
[----:B-1----:R-:W-:Y:S01]  /*1b30*/  SHF.R.U64 R71, R60, 0x10, R61 ;  /* 0x000000103c477819 */ /* 0x002fe2000000123d */
[----:B------:R-:W-:Y:S01]  /*1b40*/  HADD2.F32 R62, -RZ, R60.H0_H0 ;  /* 0x2000003cff3e7230 */ /* 0x000fe20000004100 */
[----:B------:R-:W-:Y:S01]  /*1b50*/  SHF.R.U32.HI R74, RZ, 0x10, R69 ;  /* 0x00000010ff4a7819 */ /* 0x000fe20000011645 */
[----:B------:R-:W-:Y:S01]  /*1b60*/  HADD2.F32 R60, -RZ, R61.H0_H0 ;  /* 0x2000003dff3c7230 */ /* 0x000fe20000004100 */
[----:B------:R-:W-:Y:S01]  /*1b70*/  SHF.R.U64 R235, R58, 0x10, R59 ;  /* 0x000000103aeb7819 */ /* 0x000fe2000000123b */
[----:B------:R-:W-:-:S02]  /*1b80*/  HADD2.F32 R236, -RZ, R58.H0_H0 ;  /* 0x2000003affec7230 */ /* 0x000fc40000004100 */
[----:B0-----:R-:W-:Y:S02]  /*1b90*/  HADD2.F32 R66, -RZ, R64.H0_H0 ;  /* 0x20000040ff427230 */ /* 0x001fe40000004100 */
[----:B------:R-:W-:Y:S01]  /*1ba0*/  HADD2.F32 R64, -RZ, R65.H0_H0 ;  /* 0x20000041ff407230 */ /* 0x000fe20000004100 */
[----:B------:R0:W-:Y:S01]  /*1bb0*/  STL [R1+0x120], R67 ;  /* 0x0001204301007387 */ /* 0x0001e20000100800 */
[----:B------:R-:W-:Y:S01]  /*1bc0*/  SHF.R.U64 R69, R56, 0x10, R57 ;  /* 0x0000001038457819 */ /* 0x000fe20000001239 */
[----:B------:R-:W-:Y:S01]  /*1bd0*/  HADD2.F32 R58, -RZ, R56.H0_H0 ;  /* 0x20000038ff3a7230 */ /* 0x000fe20000004100 */
[----:B------:R-:W-:Y:S01]  /*1be0*/  SHF.R.U64 R231, R54, 0x10, R55 ;  /* 0x0000001036e77819 */ /* 0x000fe20000001237 */
[----:B------:R-:W-:Y:S01]  /*1bf0*/  STL [R1+0x118], R66 ;  /* 0x0001184201007387 */ /* 0x000fe20000100800 */
[----:B------:R-:W-:Y:S02]  /*1c00*/  HADD2.F32 R56, -RZ, R57.H0_H0 ;  /* 0x20000039ff387230 */ /* 0x000fe40000004100 */
[----:B------:R-:W-:Y:S01]  /*1c10*/  HADD2.F32 R232, -RZ, R54.H0_H0 ;  /* 0x20000036ffe87230 */ /* 0x000fe20000004100 */
[----:B------:R-:W-:Y:S01]  /*1c20*/  STL [R1+0x114], R64 ;  /* 0x0001144001007387 */ /* 0x000fe20000100800 */
[----:B------:R-:W-:Y:S01]  /*1c30*/  HADD2.F32 R54, -RZ, R52.H0_H0 ;  /* 0x20000034ff367230 */ /* 0x000fe20000004100 */
[----:B0-----:R-:W-:Y:S01]  /*1c40*/  SHF.R.U64 R67, R52, 0x10, R53 ;  /* 0x0000001034437819 */ /* 0x001fe20000001235 */
[----:B------:R-:W-:Y:S01]  /*1c50*/  HADD2.F32 R52, -RZ, R53.H0_H0 ;  /* 0x20000035ff347230 */ /* 0x000fe20000004100 */
[----:B------:R-:W-:Y:S01]  /*1c60*/  SHF.R.U32.HI R72, RZ, 0x10, R65 ;  /* 0x00000010ff487819 */ /* 0x000fe20000011641 */
[----:B------:R-:W-:Y:S01]  /*1c70*/  STL [R1+0xd4], R62 ;  /* 0x0000d43e01007387 */ /* 0x000fe20000100800 */
[----:B------:R-:W-:Y:S01]  /*1c80*/  SHF.R.U64 R227, R50, 0x10, R51 ;  /* 0x0000001032e37819 */ /* 0x000fe20000001233 */
[----:B------:R-:W-:Y:S01]  /*1c90*/  HADD2.F32 R228, -RZ, R50.H0_H0 ;  /* 0x20000032ffe47230 */ /* 0x000fe20000004100 */
[----:B------:R-:W-:Y:S01]  /*1ca0*/  SHF.R.U64 R65, R48, 0x10, R49 ;  /* 0x0000001030417819 */ /* 0x000fe20000001231 */
[----:B------:R-:W-:Y:S01]  /*1cb0*/  STL [R1+0xcc], R60 ;  /* 0x0000cc3c01007387 */ /* 0x000fe20000100800 */
[----:B------:R-:W-:-:S02]  /*1cc0*/  HADD2.F32 R50, -RZ, R48.H0_H0 ;  /* 0x20000030ff327230 */ /* 0x000fc40000004100 */
[----:B------:R-:W-:Y:S01]  /*1cd0*/  HADD2.F32 R48, -RZ, R49.H0_H0 ;  /* 0x20000031ff307230 */ /* 0x000fe20000004100 */
[----:B------:R-:W-:Y:S04]  /*1ce0*/  STL [R1+0xc4], R58 ;  /* 0x0000c43a01007387 */ /* 0x000fe80000100800 */
[----:B------:R-:W-:Y:S01]  /*1cf0*/  STL [R1+0xbc], R56 ;  /* 0x0000bc3801007387 */ /* 0x000fe20000100800 */
[----:B------:R-:W-:-:S03]  /*1d00*/  SHF.R.U32.HI R237, RZ, 0x10, R63 ;  /* 0x00000010ffed7819 */ /* 0x000fc6000001163f */
[----:B------:R-:W-:Y:S01]  /*1d10*/  STL [R1+0xb4], R54 ;  /* 0x0000b43601007387 */ /* 0x000fe20000100800 */
[----:B------:R-:W-:-:S03]  /*1d20*/  HADD2.F32 R238, -RZ, R63.H0_H0 ;  /* 0x2000003fffee7230 */ /* 0x000fc60000004100 */
[----:B------:R-:W-:Y:S01]  /*1d30*/  STL [R1+0xac], R52 ;  /* 0x0000ac3401007387 */ /* 0x000fe20000100800 */
[----:B------:R-:W-:-:S03]  /*1d40*/  SHF.R.U64 R63, R44, 0x10, R45 ;  /* 0x000000102c3f7819 */ /* 0x000fc6000000122d */
[----:B------:R-:W-:Y:S04]  /*1d50*/  STL [R1+0xa4], R50 ;  /* 0x0000a43201007387 */ /* 0x000fe80000100800 */
[----:B------:R0:W-:Y:S01]  /*1d60*/  STL [R1+0x9c], R48 ;  /* 0x00009c3001007387 */ /* 0x0001e20000100800 */
[----:B------:R-:W-:Y:S02]  /*1d70*/  SHF.R.U32.HI R70, RZ, 0x10, R61 ;  /* 0x00000010ff467819 */ /* 0x000fe4000001163d */
        /* <DEDUP_REMOVED lines=45> */
[----:B------:R-:W-:Y:S01]  /*2050*/  SHF.R.U64 R45, R22, 0x10, R23 ;  /* 0x00000010162d7819 */ /* 0x000fe20000001217 */
[----:B------:R-:W-:Y:S02]  /*2060*/  HADD2.F32 R22, -RZ, R22.H0_H0 ;  /* 0x20000016ff167230 */ /* 0x000fe40000004100 */
[----:B0-----:R-:W-:-:S02]  /*2070*/  HADD2.F32 R26, -RZ, R24.H0_H0 ;  /* 0x20000018ff1a7230 */ /* 0x001fc40000004100 */
[----:B------:R-:W-:-:S03]  /*2080*/  HADD2.F32 R24, -RZ, R25.H0_H0 ;  /* 0x20000019ff187230 */ /* 0x000fc60000004100 */
[----:B------:R-:W-:Y:S01]  /*2090*/  STL [R1+0x24], R26 ;  /* 0x0000241a01007387 */ /* 0x000fe20000100800 */
[----:B------:R-:W-:-:S03]  /*20a0*/  HADD2.F32 R85, -RZ, R85.H0_H0 ;  /* 0x20000055ff557230 */ /* 0x000fc60000004100 */
[----:B------:R0:W-:Y:S01]  /*20b0*/  STL [R1+0x1c], R24 ;  /* 0x00001c1801007387 */ /* 0x0001e20000100800 */
[----:B------:R-:W-:Y:S02]  /*20c0*/  HADD2.F32 R84, -RZ, R84.H0_H0 ;  /* 0x20000054ff547230 */ /* 0x000fe40000004100 */
[----:B------:R-:W-:Y:S01]  /*20d0*/  HADD2.F32 R83, -RZ, R83.H0_H0 ;  /* 0x20000053ff537230 */ /* 0x000fe20000004100 */
[----:B------:R-:W-:Y:S01]  /*20e0*/  STL [R1+0x14], R22 ;  /* 0x0000141601007387 */ /* 0x000fe20000100800 */
[----:B------:R-:W-:Y:S02]  /*20f0*/  HADD2.F32 R82, -RZ, R82.H0_H0 ;  /* 0x20000052ff527230 */ /* 0x000fe40000004100 */
[----:B0-----:R-:W-:Y:S02]  /*2100*/  HADD2.F32 R24, -RZ, R23.H0_H0 ;  /* 0x20000017ff187230 */ /* 0x001fe40000004100 */
[----:B------:R-:W-:Y:S02]  /*2110*/  HADD2.F32 R81, -RZ, R81.H0_H0 ;  /* 0x20000051ff517230 */ /* 0x000fe40000004100 */
[----:B------:R-:W-:Y:S01]  /*2120*/  HADD2.F32 R80, -RZ, R80.H0_H0 ;  /* 0x20000050ff507230 */ /* 0x000fe20000004100 */
[----:B------:R0:W-:Y:S01]  /*2130*/  STL [R1+0xc], R24 ;  /* 0x00000c1801007387 */ /* 0x0001e20000100800 */
[----:B------:R-:W-:-:S03]  /*2140*/  HADD2.F32 R79, -RZ, R79.H0_H0 ;  /* 0x2000004fff4f7230 */ /* 0x000fc60000004100 */
        /* <DEDUP_REMOVED lines=25> */
[----:B------:R-:W-:Y:S01]  /*22e0*/  HADD2.F32 R66, -RZ, R66.H0_H0 ;  /* 0x20000042ff427230 */ /* 0x000fe20000004100 */
[----:B------:R-:W-:Y:S02]  /*22f0*/  SHF.R.U32.HI R60, RZ, 0x10, R37 ;  /* 0x00000010ff3c7819 */ /* 0x000fe40000011625 */
        /* <DEDUP_REMOVED lines=51> */
[----:B------:R1:W-:Y:S04]  /*2630*/  STL [R1+0x28], R50 ;  /* 0x0000283201007387 */ /* 0x0003e80000100800 */
[----:B------:R1:W-:Y:S04]  /*2640*/  STL [R1+0x20], R49 ;  /* 0x0000203101007387 */ /* 0x0003e80000100800 */
[----:B------:R1:W-:Y:S04]  /*2650*/  STL [R1+0x18], R48 ;  /* 0x0000183001007387 */ /* 0x0003e80000100800 */
[----:B------:R1:W-:Y:S04]  /*2660*/  STL [R1+0x4], R47 ;  /* 0x0000042f01007387 */ /* 0x0003e80000100800 */
[----:B------:R1:W-:Y:S04]  /*2670*/  STL [R1], R46 ;  /* 0x0000002e01007387 */ /* 0x0003e80000100800 */
[----:B------:R1:W-:Y:S04]  /*2680*/  STL [R1+0x10], R45 ;  /* 0x0000102d01007387 */ /* 0x0003e80000100800 */
[----:B------:R1:W-:Y:S01]  /*2690*/  STL [R1+0x8], R44 ;  /* 0x0000082c01007387 */ /* 0x0003e20000100800 */
        /* <DEDUP_REMOVED lines=21> */
[----:B------:R-:W-:Y:S02]  /*27f0*/  SHF.R.U64 R206, R204, 0x10, R205 ;  /* 0x00000010ccce7819 */ /* 0x000fe400000012cd */
[----:B------:R-:W-:Y:S02]  /*2800*/  SHF.R.U64 R202, R200, 0x10, R201 ;  /* 0x00000010c8ca7819 */ /* 0x000fe400000012c9 */
[----:B------:R-:W-:Y:S02]  /*2810*/  SHF.R.U64 R198, R196, 0x10, R197 ;  /* 0x00000010c4c67819 */ /* 0x000fe400000012c5 */
[----:B------:R-:W-:Y:S02]  /*2820*/  SHF.R.U64 R194, R192, 0x10, R193 ;  /* 0x00000010c0c27819 */ /* 0x000fe400000012c1 */
[----:B------:R-:W-:Y:S02]  /*2830*/  SHF.R.U64 R190, R188, 0x10, R189 ;  /* 0x00000010bcbe7819 */ /* 0x000fe400000012bd */
[----:B------:R-:W-:-:S02]  /*2840*/  SHF.R.U64 R187, R110, 0x10, R111 ;  /* 0x000000106ebb7819 */ /* 0x000fc4000000126f */
[----:B------:R-:W-:Y:S02]  /*2850*/  SHF.R.U32.HI R186, RZ, 0x10, R111 ;  /* 0x00000010ffba7819 */ /* 0x000fe4000001166f */
        /* <DEDUP_REMOVED lines=27> */
[----:B------:R-:W-:Y:S01]  /*2a10*/  SHF.R.U32.HI R188, RZ, 0x10, R189 ;  /* 0x00000010ffbc7819 */ /* 0x000fe200000116bd */
[----:B------:R-:W-:Y:S01]  /*2a20*/  BSSY B0, `(.L_x_62420) ;  /* 0x0001eb9000007945 */ /* 0x000fe20003800000 */
[----:B------:R-:W-:Y:S01]  /*2a30*/  UISETP.NE.U32.AND UP0, UPT, UR8, URZ, UPT ;  /* 0x0000003f0800728c */ /* 0x000fe2000bf05070 */
[----:B------:R-:W-:Y:S01]  /*2a40*/  LOP3.LUT R0, R117, UR34, R0, 0x96, !PT ;  /* 0x0000002275007c12 */ /* 0x000fe2000f8e9600 */
[----:B------:R-:W-:Y:S01]  /*2a50*/  HADD2.F32 R4, -RZ, R4.H0_H0 ;  /* 0x20000004ff047230 */ /* 0x000fe20000004100 */
[----:B------:R-:W-:Y:S01]  /*2a60*/  MOV R23, R100 ;  /* 0x0000006400177202 */ /* 0x000fe20000000f00 */
[----:B------:R-:W-:Y:S01]  /*2a70*/  HADD2.F32 R5, -RZ, R5.H0_H0 ;  /* 0x20000005ff057230 */ /* 0x000fe20000004100 */
[----:B0-----:R-:W-:Y:S01]  /*2a80*/  MOV R24, R99 ;  /* 0x0000006300187202 */ /* 0x001fe20000000f00 */
        /* <DEDUP_REMOVED lines=26> */
[----:B------:R-:W-:-:S02]  /*2c30*/  IMAD.MOV.U32 R22, RZ, RZ, R101 ;  /* 0x000000ffff167224 */ /* 0x000fc400078e0065 */
        /* <DEDUP_REMOVED lines=79> */
[----:B------:R-:W-:Y:S01]  /*3130*/  HADD2.F32 R188, -RZ, R188.H0_H0 ;  /* 0x200000bcffbc7230 */ /* 0x000fe20000004100 */
[----:B------:R-:W-:Y:S02]  /*3140*/  UISETP.NE.AND.EX UP0, UPT, UR9, URZ, UPT, UP0 ;  /* 0x0000003f0900728c */ /* 0x000fe4000bf05300 */
[----:B-1----:R-:W-:-:S11]  /*3150*/  UISETP.NE.AND UP1, UPT, UR8, URZ, UPT ;  /* 0x0000003f0800728c */ /* 0x002fd6000bf25270 */
.L_x_62982:
[----:B-1----:R-:W0:Y:S01]  /*3160*/  LDC.64 R48, c[0x0][0x230] ;  /* 0x00008c00ff307b82 */ /* 0x002e220000000a00 */
[----:B------:R-:W1:Y:S01]  /*3170*/  S2R R46, SR_TID.X ;  /* 0x00000000002e7919 */ /* 0x000e620000002100 */
[----:B------:R-:W-:Y:S01]  /*3180*/  PLOP3.LUT P0, PT, PT, PT, UP0, 0x80, 0x0 ;  /* 0x000000000000781c */ /* 0x000fe20003f0f008 */
[----:B------:R-:W-:Y:S01]  /*3190*/  HFMA2.MMA R44, -RZ, RZ, 0, 2.384185791015625e-07 ;  /* 0x00000004ff2c7435 */ /* 0x000fe200000001ff */
[----:B------:R-:W-:Y:S01]  /*31a0*/  PLOP3.LUT P1, PT, PT, PT, UP0, 0x80, 0x0 ;  /* 0x000000000000781c */ /* 0x000fe20003f2f008 */
[----:B------:R-:W-:Y:S01]  /*31b0*/  @UP0 ULDC.64 UR8, c[0x0][0x270] ;  /* 0x00009c0000080ab9 */ /* 0x000fe20000000a00 */
[----:B------:R-:W-:Y:S01]  /*31c0*/  MOV R152, 0x3f800000 ;  /* 0x3f80000000987802 */ /* 0x000fe20000000f00 */
[C---:B------:R-:W-:Y:S01]  /*31d0*/  IMAD R151, R144.reuse, UR10, RZ ;  /* 0x0000000a90977c24 */ /* 0x040fe2000f8e02ff */
[----:B------:R-:W2:Y:S07]  /*31e0*/  LDC.64 R124, c[0x0][0x220] ;  /* 0x00008800ff7c7b82 */ /* 0x000eae0000000a00 */
[----:B------:R-:W-:-:S05]  /*31f0*/  @P0 IMAD.WIDE R44, R144, R44, UR8 ;  /* 0x00000008902c0e25 */ /* 0x000fca000f8e022c */
[----:B------:R3:W5:Y:S01]  /*3200*/  @P1 LDG.E R152, desc[UR4][R44.64] ;  /* 0x000000042c981981 */ /* 0x000762000c1e1900 */
[----:B0-----:R-:W-:-:S04]  /*3210*/  ISETP.NE.U32.AND P0, PT, R48, RZ, PT ;  /* 0x000000ff3000720c */ /* 0x001fc80003f05070 */
[----:B------:R-:W-:Y:S02]  /*3220*/  ISETP.NE.AND.EX P0, PT, R49, RZ, PT, P0 ;  /* 0x000000ff3100720c */ /* 0x000fe40003f05300 */
[----:B---3--:R-:W-:Y:S02]  /*3230*/  SHF.R.S32.HI R44, RZ, 0x1f, R151 ;  /* 0x0000001fff2c7819 */ /* 0x008fe40000011497 */
[----:B-1----:R-:W-:Y:S02]  /*3240*/  LOP3.LUT R46, R46, 0x1f, RZ, 0xc0, !PT ;  /* 0x0000001f2e2e7812 */ /* 0x002fe400078ec0ff */
[----:B------:R-:W-:-:S04]  /*3250*/  LEA.HI R151, R44, R151, RZ, 0x2 ;  /* 0x000000972c977211 */ /* 0x000fc800078f10ff */
[----:B------:R-:W-:-:S04]  /*3260*/  LEA.HI.SX32 R151, R151, R46, 0x1e ;  /* 0x0000002e97977211 */ /* 0x000fc800078ff2ff */
[----:B------:R-:W-:-:S04]  /*3270*/  @P0 LEA R44, P1, R151, R48, 0x4 ;  /* 0x00000030972c0211 */ /* 0x000fc800078220ff */
[----:B------:R-:W-:-:S05]  /*3280*/  @P0 LEA.HI.X R45, R151, R49, RZ, 0x4, P1 ;  /* 0x00000031972d0211 */ /* 0x000fca00008f24ff */
[----:B------:R2:W5:Y:S02]  /*3290*/  @P0 LDG.E.128 R120, desc[UR4][R44.64] ;  /* 0x000000042c780981 */ /* 0x000564000c1e1d00 */
[----:B--2---:R-:W-:-:S06]  /*32a0*/  IMAD.WIDE.U32 R44, R151, 0x10, R124 ;  /* 0x00000010972c7825 */ /* 0x004fcc00078e007c */
        /* <DEDUP_REMOVED lines=13> */
.L_x_62422:
[----:B------:R-:W-:-:S07]  /*3380*/  MOV R56, R26 ;  /* 0x0000001a00387202 */ /* 0x000fce0000000f00 */
.L_x_62423:
[----:B------:R-:W-:Y:S05]  /*3390*/  BSYNC B1 ;  /* 0x0000000000017941 */ /* 0x000fea0003800000 */
.L_x_62421:
        /* <DEDUP_REMOVED lines=16> */
.L_x_62427:
[----:B------:R-:W-:Y:S05]  /*34a0*/  BSYNC B2 ;  /* 0x0000000000027941 */ /* 0x000fea0003800000 */
.L_x_62426:
        /* <DEDUP_REMOVED lines=44> */
.L_x_62425:
[----:B------:R-:W-:Y:S05]  /*3770*/  BSYNC B1 ;  /* 0x0000000000017941 */ /* 0x000fea0003800000 */
.L_x_62424:
[----:B------:R-:W2:Y:S01]  /*3780*/  LDL R51, [R1+0x1a8] ;  /* 0x0001a80001337983 */ /* 0x000ea20000100800 */
[----:B------:R-:W0:Y:S01]  /*3790*/  LDC R155, c[0x0][0x298] ;  /* 0x0000a600ff9b7b82 */ /* 0x000e220000000800 */
[----:B------:R-:W-:Y:S01]  /*37a0*/  ISETP.NE.U32.AND P1, PT, R48, RZ, PT ;  /* 0x000000ff3000720c */ /* 0x000fe20003f25070 */
[----:B------:R-:W-:Y:S01]  /*37b0*/  IMAD.MOV.U32 R154, RZ, RZ, 0x2f800000 ;  /* 0x2f800000ff9a7424 */ /* 0x000fe200078e00ff */
[----:B------:R-:W-:Y:S01]  /*37c0*/  I2FP.F32.U32 R48, R56 ;  /* 0x0000003800307245 */ /* 0x000fe20000201000 */
[----:B-----5:R-:W-:Y:S01]  /*37d0*/  FMUL.FTZ R44, R44, R152 ;  /* 0x000000982c2c7220 */ /* 0x020fe20000410000 */
[----:B------:R-:W-:Y:S01]  /*37e0*/  ISETP.NE.AND P3, PT, R50, 0x1, PT ;  /* 0x000000013200780c */ /* 0x000fe20003f65270 */
[----:B------:R-:W-:Y:S01]  /*37f0*/  BSSY B1, `(.L_x_62428) ;  /* 0x0000014000017945 */ /* 0x000fe20003800000 */
[----:B------:R-:W-:Y:S01]  /*3800*/  ISETP.NE.AND.EX P1, PT, R49, RZ, PT, P1 ;  /* 0x000000ff3100720c */ /* 0x000fe20003f25310 */
[----:B------:R-:W1:Y:S01]  /*3810*/  LDC R153, c[0x0][0x294] ;  /* 0x0000a500ff997b82 */ /* 0x000e620000000800 */
[----:B------:R-:W-:Y:S01]  /*3820*/  FFMA.FTZ R48, R48, R154, 1.1641532182693481445e-10 ;  /* 0x2f00000030307423 */ /* 0x000fe2000001009a */
[----:B0-----:R-:W-:-:S04]  /*3830*/  FMUL.FTZ R44, R44, R155 ;  /* 0x0000009b2c2c7220 */ /* 0x001fc80000410000 */
[----:B-1----:R-:W-:Y:S02]  /*3840*/  FSETP.GTU.FTZ.AND P2, PT, R48, R153, PT ;  /* 0x000000993000720b */ /* 0x002fe40003f5c000 */
[----:B------:R-:W-:Y:S02]  /*3850*/  IADD3 R48, R50, 0x1, RZ ;  /* 0x0000000132307810 */ /* 0x000fe40007ffe0ff */
        /* <DEDUP_REMOVED lines=12> */
.L_x_62429:
[----:B------:R-:W-:-:S07]  /*3920*/  MOV R44, R26 ;  /* 0x0000001a002c7202 */ /* 0x000fce0000000f00 */
.L_x_62430:
[----:B------:R-:W-:Y:S05]  /*3930*/  BSYNC B1 ;  /* 0x0000000000017941 */ /* 0x000fea0003800000 */
.L_x_62428:
        /* <DEDUP_REMOVED lines=16> */
.L_x_62434:
[----:B------:R-:W-:Y:S05]  /*3a40*/  BSYNC B2 ;  /* 0x0000000000027941 */ /* 0x000fea0003800000 */
.L_x_62433:
        /* <DEDUP_REMOVED lines=44> */
.L_x_62432:
[----:B------:R-:W-:Y:S05]  /*3d10*/  BSYNC B1 ;  /* 0x0000000000017941 */ /* 0x000fea0003800000 */
.L_x_62431:
        /* <DEDUP_REMOVED lines=21> */
.L_x_62436:
[----:B------:R-:W-:-:S07]  /*3e70*/  MOV R52, R26 ;  /* 0x0000001a00347202 */ /* 0x000fce0000000f00 */
.L_x_62437:
[----:B------:R-:W-:Y:S05]  /*3e80*/  BSYNC B1 ;  /* 0x0000000000017941 */ /* 0x000fea0003800000 */
.L_x_62435:
        /* <DEDUP_REMOVED lines=16> */
.L_x_62441:
[----:B------:R-:W-:Y:S05]  /*3f90*/  BSYNC B2 ;  /* 0x0000000000027941 */ /* 0x000fea0003800000 */
.L_x_62440:
        /* <DEDUP_REMOVED lines=44> */
.L_x_62439:
[----:B------:R-:W-:Y:S05]  /*4260*/  BSYNC B1 ;  /* 0x0000000000017941 */ /* 0x000fea0003800000 */
.L_x_62438:
        /* <DEDUP_REMOVED lines=21> */
.L_x_62443:
[----:B------:R-:W-:-:S07]  /*43c0*/  MOV R46, R26 ;  /* 0x0000001a002e7202 */ /* 0x000fce0000000f00 */
.L_x_62444:
[----:B------:R-:W-:Y:S05]  /*43d0*/  BSYNC B1 ;  /* 0x0000000000017941 */ /* 0x000fea0003800000 */
.L_x_62442:
        /* <DEDUP_REMOVED lines=16> */
.L_x_62448:
[----:B------:R-:W-:Y:S05]  /*44e0*/  BSYNC B2 ;  /* 0x0000000000027941 */ /* 0x000fea0003800000 */
.L_x_62447:
        /* <DEDUP_REMOVED lines=44> */
.L_x_62446:
[----:B------:R-:W-:Y:S05]  /*47b0*/  BSYNC B1 ;  /* 0x0000000000017941 */ /* 0x000fea0003800000 */
.L_x_62445:
[----:B------:R-:W2:Y:S01]  /*47c0*/  LDL R45, [R1+0x108] ;  /* 0x00010800012d7983 */ /* 0x000ea20000100800 */
        /* <DEDUP_REMOVED lines=8> */
[----:B------:R-:W-:Y:S02]  /*4850*/  LEA R44, P6, R151, UR12, 0x4 ;  /* 0x0000000c972c7c11 */ /* 0x000fe4000f8c20ff */
[----:B------:R-:W-:-:S05]  /*4860*/  FSEL R47, R47, RZ, !P5 ;  /* 0x000000ff2f2f7208 */ /* 0x000fca0006800000 */
[----:B--2---:R-:W-:Y:S01]  /*4870*/  FMUL.FTZ R119, R45, R47 ;  /* 0x0000002f2d777220 */ /* 0x004fe20000410000 */
[----:B------:R-:W-:-:S03]  /*4880*/  LEA.HI.X R45, R151, UR13, RZ, 0x4, P6 ;  /* 0x0000000d972d7c11 */ /* 0x000fc6000b0f24ff */
[----:B------:R-:W-:-:S05]  /*4890*/  @P1 FADD.FTZ R119, R123, R119 ;  /* 0x000000777b771221 */ /* 0x000fca0000010000 */
[----:B------:R0:W-:Y:S02]  /*48a0*/  STG.E.128 desc[UR4][R44.64], R116 ;  /* 0x000000742c007986 */ /* 0x0001e4000c101d04 */
[----:B0-----:R-:W-:Y:S02]  /*48b0*/  SEL R44, RZ, 0x100, P3 ;  /* 0x00000100ff2c7807 */ /* 0x001fe40001800000 */
[----:B------:R-:W-:-:S04]  /*48c0*/  SEL R45, RZ, 0x1000000, P5 ;  /* 0x01000000ff2d7807 */ /* 0x000fc80002800000 */
[----:B------:R-:W-:Y:S02]  /*48d0*/  IADD3 R49, R44, R45, R49 ;  /* 0x0000002d2c317210 */ /* 0x000fe40007ffe031 */
[----:B------:R-:W0:Y:S02]  /*48e0*/  @P0 LDC.64 R44, c[0x0][0x230] ;  /* 0x00008c00ff2c0b82 */ /* 0x000e240000000a00 */
[----:B------:R-:W-:Y:S02]  /*48f0*/  IADD3 R49, R49, R46, RZ ;  /* 0x0000002e31317210 */ /* 0x000fe40007ffe0ff */
[----:B------:R-:W-:-:S04]  /*4900*/  LEA R46, P2, R151, UR14, 0x2 ;  /* 0x0000000e972e7c11 */ /* 0x000fc8000f8410ff */
[----:B------:R-:W-:-:S05]  /*4910*/  LEA.HI.X R47, R151, UR15, RZ, 0x2, P2 ;  /* 0x0000000f972f7c11 */ /* 0x000fca00090f14ff */
[----:B------:R1:W-:Y:S01]  /*4920*/  STG.E desc[UR4][R46.64], R49 ;  /* 0x000000312e007986 */ /* 0x0003e2000c101904 */
        /* <DEDUP_REMOVED lines=16> */
.L_x_62450:
[----:B------:R-:W-:-:S07]  /*4a30*/  MOV R54, R26 ;  /* 0x0000001a00367202 */ /* 0x000fce0000000f00 */
.L_x_62451:
[----:B------:R-:W-:Y:S05]  /*4a40*/  BSYNC B1 ;  /* 0x0000000000017941 */ /* 0x000fea0003800000 */
.L_x_62449:
        /* <DEDUP_REMOVED lines=16> */
.L_x_62455:
[----:B------:R-:W-:Y:S05]  /*4b50*/  BSYNC B2 ;  /* 0x0000000000027941 */ /* 0x000fea0003800000 */
.L_x_62454:
        /* <DEDUP_REMOVED lines=44> */
.L_x_62453:
[----:B------:R-:W-:Y:S05]  /*4e20*/  BSYNC B1 ;  /* 0x0000000000017941 */ /* 0x000fea0003800000 */
.L_x_62452:
[----:B------:R-:W2:Y:S01]  /*4e30*/  LDL R50, [R1+0x190] ;  /* 0x0001900001327983 */ /* 0x000ea20000100800 */
        /* <DEDUP_REMOVED lines=20> */
.L_x_62457:
[----:B------:R-:W-:-:S07]  /*4f80*/  MOV R44, R26 ;  /* 0x0000001a002c7202 */ /* 0x000fce0000000f00 */
.L_x_62458:
[----:B------:R-:W-:Y:S05]  /*4f90*/  BSYNC B1 ;  /* 0x0000000000017941 */ /* 0x000fea0003800000 */
.L_x_62456:
        /* <DEDUP_REMOVED lines=16> */
.L_x_62462:
[----:B------:R-:W-:Y:S05]  /*50a0*/  BSYNC B2 ;  /* 0x0000000000027941 */ /* 0x000fea0003800000 */
.L_x_62461:
        /* <DEDUP_REMOVED lines=44> */
.L_x_62460:
[----:B------:R-:W-:Y:S05]  /*5370*/  BSYNC B1 ;  /* 0x0000000000017941 */ /* 0x000fea0003800000 */
.L_x_62459:
        /* <DEDUP_REMOVED lines=21> */
.L_x_62464:
[----:B------:R-:W-:-:S07]  /*54d0*/  MOV R52, R26 ;  /* 0x0000001a00347202 */ /* 0x000fce0000000f00 */
.L_x_62465:
[----:B------:R-:W-:Y:S05]  /*54e0*/  BSYNC B1 ;  /* 0x0000000000017941 */ /* 0x000fea0003800000 */
.L_x_62463:
        /* <DEDUP_REMOVED lines=16> */
.L_x_62469:
[----:B------:R-:W-:Y:S05]  /*55f0*/  BSYNC B2 ;  /* 0x0000000000027941 */ /* 0x000fea0003800000 */
.L_x_62468:
        /* <DEDUP_REMOVED lines=44> */
.L_x_62467:
[----:B------:R-:W-:Y:S05]  /*58c0*/  BSYNC B1 ;  /* 0x0000000000017941 */ /* 0x000fea0003800000 */
.L_x_62466:
        /* <DEDUP_REMOVED lines=21> */
.L_x_62471:
[----:B------:R-:W-:-:S07]  /*5a20*/  MOV R46, R26 ;  /* 0x0000001a002e7202 */ /* 0x000fce0000000f00 */
.L_x_62472:
[----:B------:R-:W-:Y:S05]  /*5a30*/  BSYNC B1 ;  /* 0x0000000000017941 */ /* 0x000fea0003800000 */
.L_x_62470:
        /* <DEDUP_REMOVED lines=16> */
.L_x_62476:
[----:B------:R-:W-:Y:S05]  /*5b40*/  BSYNC B2 ;  /* 0x0000000000027941 */ /* 0x000fea0003800000 */
.L_x_62475:
        /* <DEDUP_REMOVED lines=44> */
.L_x_62474:
[----:B------:R-:W-:Y:S05]  /*5e10*/  BSYNC B1 ;  /* 0x0000000000017941 */ /* 0x000fea0003800000 */
.L_x_62473:
[----:B------:R-:W2:Y:S01]  /*5e20*/  LDL R49, [R1+0x100] ;  /* 0x0001000001317983 */ /* 0x000ea20000100800 */
[----:B------:R-:W0:Y:S01]  /*5e30*/  LDC.64 R140, c[0x0][0x238] ;  /* 0x00008e00ff8c7b82 */ /* 0x000e220000000a00 */
[----:B------:R-:W-:Y:S01]  /*5e40*/  I2FP.F32.U32 R44, R46 ;  /* 0x0000002e002c7245 */ /* 0x000fe20000201000 */
[----:B------:R-:W-:Y:S01]  /*5e50*/  FMUL.FTZ R47, R47, R152 ;  /* 0x000000982f2f7220 */ /* 0x000fe20000410000 */
[----:B------:R-:W-:Y:S02]  /*5e60*/  SEL R46, RZ, 0x10000, P4 ;  /* 0x00010000ff2e7807 */ /* 0x000fe40002000000 */
[----:B------:R-:W-:Y:S01]  /*5e70*/  IADD3 R148, R151, 0x40, RZ ;  /* 0x0000004097947810 */ /* 0x000fe20007ffe0ff */
[----:B------:R-:W-:Y:S01]  /*5e80*/  FFMA.FTZ R44, R44, R154, 1.1641532182693481445e-10 ;  /* 0x2f0000002c2c7423 */ /* 0x000fe2000001009a */
[----:B------:R-:W-:Y:S01]  /*5e90*/  FMUL.FTZ R47, R47, R155 ;  /* 0x0000009b2f2f7220 */ /* 0x000fe20000410000 */
[----:B------:R-:W1:Y:S03]  /*5ea0*/  LDC.64 R138, c[0x0][0x240] ;  /* 0x00009000ff8a7b82 */ /* 0x000e660000000a00 */
[----:B------:R-:W-:-:S02]  /*5eb0*/  FSETP.GTU.FTZ.AND P5, PT, R44, R153, PT ;  /* 0x000000992c00720b */ /* 0x000fc40003fbc000 */
[----:B------:R-:W-:Y:S02]  /*5ec0*/  SEL R44, RZ, 0x100, P3 ;  /* 0x00000100ff2c7807 */ /* 0x000fe40001800000 */
[----:B------:R-:W-:Y:S02]  /*5ed0*/  FSEL R115, R47, RZ, !P5 ;  /* 0x000000ff2f737208 */ /* 0x000fe40006800000 */
[----:B------:R-:W-:-:S04]  /*5ee0*/  SEL R45, RZ, 0x1000000, P5 ;  /* 0x01000000ff2d7807 */ /* 0x000fc80002800000 */
[----:B------:R-:W-:Y:S01]  /*5ef0*/  IADD3 R46, R44, R45, R46 ;  /* 0x0000002d2c2e7210 */ /* 0x000fe20007ffe02e */
[----:B0-----:R-:W-:-:S04]  /*5f00*/  IMAD.WIDE.U32 R44, R149, 0x10, R140 ;  /* 0x00000010952c7825 */ /* 0x001fc800078e008c */
[----:B--2---:R-:W-:Y:S01]  /*5f10*/  FMUL.FTZ R115, R49, R115 ;  /* 0x0000007331737220 */ /* 0x004fe20000410000 */
[----:B------:R-:W-:-:S03]  /*5f20*/  SEL R49, RZ, 0x1, P2 ;  /* 0x00000001ff317807 */ /* 0x000fc60001000000 */
[----:B------:R-:W-:Y:S02]  /*5f30*/  @P1 FADD.FTZ R115, R123, R115 ;  /* 0x000000737b731221 */ /* 0x000fe40000010000 */
[----:B------:R-:W-:Y:S02]  /*5f40*/  IMAD.IADD R49, R46, 0x1, R49 ;  /* 0x000000012e317824 */ /* 0x000fe400078e0231 */
[----:B-1----:R-:W-:Y:S01]  /*5f50*/  IMAD.WIDE.U32 R46, R149, 0x4, R138 ;  /* 0x00000004952e7825 */ /* 0x002fe200078e008a */
        /* <DEDUP_REMOVED lines=19> */
.L_x_62478:
[----:B------:R-:W-:-:S07]  /*6090*/  IMAD.MOV.U32 R54, RZ, RZ, R26 ;  /* 0x000000ffff367224 */ /* 0x000fce00078e001a */
.L_x_62479:
[----:B------:R-:W-:Y:S05]  /*60a0*/  BSYNC B1 ;  /* 0x0000000000017941 */ /* 0x000fea0003800000 */
.L_x_62477:
        /* <DEDUP_REMOVED lines=16> */
.L_x_62483:
[----:B------:R-:W-:Y:S05]  /*61b0*/  BSYNC B2 ;  /* 0x0000000000027941 */ /* 0x000fea0003800000 */
.L_x_62482:
        /* <DEDUP_REMOVED lines=44> */
.L_x_62481:
[----:B------:R-:W-:Y:S05]  /*6480*/  BSYNC B1 ;  /* 0x0000000000017941 */ /* 0x000fea0003800000 */
.L_x_62480:
[----:B------:R-:W2:Y:S01]  /*6490*/  LDL R50, [R1+0x178] ;  /* 0x0001780001327983 */ /* 0x000ea20000100800 */
        /* <DEDUP_REMOVED lines=20> */
.L_x_62485:
[----:B------:R-:W-:-:S07]  /*65e0*/  IMAD.MOV.U32 R44, RZ, RZ, R26 ;  /* 0x000000ffff2c7224 */ /* 0x000fce00078e001a */
.L_x_62486:
[----:B------:R-:W-:Y:S05]  /*65f0*/  BSYNC B1 ;  /* 0x0000000000017941 */ /* 0x000fea0003800000 */
.L_x_62484:
        /* <DEDUP_REMOVED lines=16> */
.L_x_62490:
[----:B------:R-:W-:Y:S05]  /*6700*/  BSYNC B2 ;  /* 0x0000000000027941 */ /* 0x000fea0003800000 */
.L_x_62489:
        /* <DEDUP_REMOVED lines=44> */
.L_x_62488:
[----:B------:R-:W-:Y:S05]  /*69d0*/  BSYNC B1 ;  /* 0x0000000000017941 */ /* 0x000fea0003800000 */
.L_x_62487:
        /* <DEDUP_REMOVED lines=21> */
.L_x_62492:
[----:B------:R-:W-:-:S07]  /*6b30*/  IMAD.MOV.U32 R52, RZ, RZ, R26 ;  /* 0x000000ffff347224 */ /* 0x000fce00078e001a */
.L_x_62493:
[----:B------:R-:W-:Y:S05]  /*6b40*/  BSYNC B1 ;  /* 0x0000000000017941 */ /* 0x000fea0003800000 */
.L_x_62491:
        /* <DEDUP_REMOVED lines=16> */
.L_x_62497:
[----:B------:R-:W-:Y:S05]  /*6c50*/  BSYNC B2 ;  /* 0x0000000000027941 */ /* 0x000fea0003800000 */
.L_x_62496:
        /* <DEDUP_REMOVED lines=44> */
.L_x_62495:
[----:B------:R-:W-:Y:S05]  /*6f20*/  BSYNC B1 ;  /* 0x0000000000017941 */ /* 0x000fea0003800000 */
.L_x_62494:
        /* <DEDUP_REMOVED lines=21> */
.L_x_62499:
[----:B------:R-:W-:-:S07]  /*7080*/  IMAD.MOV.U32 R46, RZ, RZ, R26 ;  /* 0x000000ffff2e7224 */ /* 0x000fce00078e001a */
.L_x_62500:
[----:B------:R-:W-:Y:S05]  /*7090*/  BSYNC B1 ;  /* 0x0000000000017941 */ /* 0x000fea0003800000 */
.L_x_62498:
        /* <DEDUP_REMOVED lines=16> */
.L_x_62504:
[----:B------:R-:W-:Y:S05]  /*71a0*/  BSYNC B2 ;  /* 0x0000000000027941 */ /* 0x000fea0003800000 */
.L_x_62503:
        /* <DEDUP_REMOVED lines=44> */
.L_x_62502:
[----:B------:R-:W-:Y:S05]  /*7470*/  BSYNC B1 ;  /* 0x0000000000017941 */ /* 0x000fea0003800000 */
.L_x_62501:
[----:B------:R-:W2:Y:S01]  /*7480*/  LDL R49, [R1+0xf8] ;  /* 0x0000f80001317983 */ /* 0x000ea20000100800 */
[----:B------:R-:W-:Y:S01]  /*7490*/  I2FP.F32.U32 R44, R46 ;  /* 0x0000002e002c7245 */ /* 0x000fe20000201000 */
[----:B------:R-:W-:Y:S01]  /*74a0*/  FMUL.FTZ R47, R47, R152 ;  /* 0x000000982f2f7220 */ /* 0x000fe20000410000 */
[----:B------:R-:W-:Y:S01]  /*74b0*/  SEL R46, RZ, 0x10000, P4 ;  /* 0x00010000ff2e7807 */ /* 0x000fe20002000000 */
[----:B------:R-:W-:Y:S02]  /*74c0*/  VIADD R147, R151, 0x60 ;  /* 0x0000006097937836 */ /* 0x000fe40000000000 */
[----:B------:R-:W-:Y:S01]  /*74d0*/  FFMA.FTZ R44, R44, R154, 1.1641532182693481445e-10 ;  /* 0x2f0000002c2c7423 */ /* 0x000fe2000001009a */
[----:B------:R-:W-:-:S04]  /*74e0*/  FMUL.FTZ R47, R47, R155 ;  /* 0x0000009b2f2f7220 */ /* 0x000fc80000410000 */
[----:B------:R-:W-:Y:S02]  /*74f0*/  FSETP.GTU.FTZ.AND P5, PT, R44, R153, PT ;  /* 0x000000992c00720b */ /* 0x000fe40003fbc000 */
[----:B------:R-:W-:Y:S02]  /*7500*/  SEL R44, RZ, 0x100, P3 ;  /* 0x00000100ff2c7807 */ /* 0x000fe40001800000 */
[----:B------:R-:W-:Y:S02]  /*7510*/  FSEL R111, R47, RZ, !P5 ;  /* 0x000000ff2f6f7208 */ /* 0x000fe40006800000 */
[----:B------:R-:W-:-:S04]  /*7520*/  SEL R45, RZ, 0x1000000, P5 ;  /* 0x01000000ff2d7807 */ /* 0x000fc80002800000 */
[----:B------:R-:W-:Y:S01]  /*7530*/  IADD3 R46, R44, R45, R46 ;  /* 0x0000002d2c2e7210 */ /* 0x000fe20007ffe02e */
[----:B------:R-:W-:-:S04]  /*7540*/  IMAD.WIDE.U32 R44, R148, 0x10, R140 ;  /* 0x00000010942c7825 */ /* 0x000fc800078e008c */
[----:B--2---:R-:W-:Y:S01]  /*7550*/  FMUL.FTZ R111, R49, R111 ;  /* 0x0000006f316f7220 */ /* 0x004fe20000410000 */
[----:B------:R-:W-:-:S03]  /*7560*/  SEL R49, RZ, 0x1, P2 ;  /* 0x00000001ff317807 */ /* 0x000fc60001000000 */
[----:B------:R-:W-:Y:S01]  /*7570*/  @P1 FADD.FTZ R111, R123, R111 ;  /* 0x0000006f7b6f1221 */ /* 0x000fe20000010000 */
[----:B------:R-:W-:Y:S01]  /*7580*/  IADD3 R49, R46, R49, RZ ;  /* 0x000000312e317210 */ /* 0x000fe20007ffe0ff */
[----:B------:R-:W-:-:S03]  /*7590*/  IMAD.WIDE.U32 R46, R148, 0x4, R138 ;  /* 0x00000004942e7825 */ /* 0x000fc600078e008a */
        /* <DEDUP_REMOVED lines=19> */
.L_x_62506:
[----:B------:R-:W-:-:S07]  /*76d0*/  MOV R54, R26 ;  /* 0x0000001a00367202 */ /* 0x000fce0000000f00 */
.L_x_62507:
[----:B------:R-:W-:Y:S05]  /*76e0*/  BSYNC B1 ;  /* 0x0000000000017941 */ /* 0x000fea0003800000 */
.L_x_62505:
        /* <DEDUP_REMOVED lines=16> */
.L_x_62511:
[----:B------:R-:W-:Y:S05]  /*77f0*/  BSYNC B2 ;  /* 0x0000000000027941 */ /* 0x000fea0003800000 */
.L_x_62510:
        /* <DEDUP_REMOVED lines=44> */
.L_x_62509:
[----:B------:R-:W-:Y:S05]  /*7ac0*/  BSYNC B1 ;  /* 0x0000000000017941 */ /* 0x000fea0003800000 */
.L_x_62508:
        /* <DEDUP_REMOVED lines=21> */
.L_x_62513:
[----:B------:R-:W-:-:S07]  /*7c20*/  MOV R44, R26 ;  /* 0x0000001a002c7202 */ /* 0x000fce0000000f00 */
.L_x_62514:
[----:B------:R-:W-:Y:S05]  /*7c30*/  BSYNC B1 ;  /* 0x0000000000017941 */ /* 0x000fea0003800000 */
.L_x_62512:
        /* <DEDUP_REMOVED lines=16> */
.L_x_62518:
[----:B------:R-:W-:Y:S05]  /*7d40*/  BSYNC B2 ;  /* 0x0000000000027941 */ /* 0x000fea0003800000 */
.L_x_62517:
        /* <DEDUP_REMOVED lines=44> */
.L_x_62516:
[----:B------:R-:W-:Y:S05]  /*8010*/  BSYNC B1 ;  /* 0x0000000000017941 */ /* 0x000fea0003800000 */
.L_x_62515:
        /* <DEDUP_REMOVED lines=21> */
.L_x_62520:
[----:B------:R-:W-:-:S07]  /*8170*/  MOV R52, R26 ;  /* 0x0000001a00347202 */ /* 0x000fce0000000f00 */
.L_x_62521:
[----:B------:R-:W-:Y:S05]  /*8180*/  BSYNC B1 ;  /* 0x0000000000017941 */ /* 0x000fea0003800000 */
.L_x_62519:
        /* <DEDUP_REMOVED lines=16> */
.L_x_62525:
[----:B------:R-:W-:Y:S05]  /*8290*/  BSYNC B2 ;  /* 0x0000000000027941 */ /* 0x000fea0003800000 */
.L_x_62524:
        /* <DEDUP_REMOVED lines=44> */
.L_x_62523:
[----:B------:R-:W-:Y:S05]  /*8560*/  BSYNC B1 ;  /* 0x0000000000017941 */ /* 0x000fea0003800000 */
.L_x_62522:
        /* <DEDUP_REMOVED lines=21> */
.L_x_62527:
[----:B------:R-:W-:-:S07]  /*86c0*/  MOV R46, R26 ;  /* 0x0000001a002e7202 */ /* 0x000fce0000000f00 */
.L_x_62528:
[----:B------:R-:W-:Y:S05]  /*86d0*/  BSYNC B1 ;  /* 0x0000000000017941 */ /* 0x000fea0003800000 */
.L_x_62526:
        /* <DEDUP_REMOVED lines=16> */
.L_x_62532:
[----:B------:R-:W-:Y:S05]  /*87e0*/  BSYNC B2 ;  /* 0x0000000000027941 */ /* 0x000fea0003800000 */
.L_x_62531:
        /* <DEDUP_REMOVED lines=44> */
.L_x_62530:
[----:B------:R-:W-:Y:S05]  /*8ab0*/  BSYNC B1 ;  /* 0x0000000000017941 */ /* 0x000fea0003800000 */
.L_x_62529:
[----:B------:R-:W2:Y:S01]  /*8ac0*/  LDL R49, [R1+0xf0] ;  /* 0x0000f00001317983 */ /* 0x000ea20000100800 */
[----:B------:R-:W-:Y:S01]  /*8ad0*/  I2FP.F32.U32 R44, R46 ;  /* 0x0000002e002c7245 */ /* 0x000fe20000201000 */
[----:B------:R-:W-:Y:S01]  /*8ae0*/  FMUL.FTZ R47, R47, R152 ;  /* 0x000000982f2f7220 */ /* 0x000fe20000410000 */
[----:B------:R-:W-:Y:S02]  /*8af0*/  SEL R46, RZ, 0x10000, P4 ;  /* 0x00010000ff2e7807 */ /* 0x000fe40002000000 */
[----:B------:R-:W-:Y:S01]  /*8b00*/  IADD3 R146, R151, 0x80, RZ ;  /* 0x0000008097927810 */ /* 0x000fe20007ffe0ff */
        /* <DEDUP_REMOVED lines=32> */
.L_x_62534:
[----:B------:R-:W-:-:S07]  /*8d10*/  MOV R54, R26 ;  /* 0x0000001a00367202 */ /* 0x000fce0000000f00 */
.L_x_62535:
[----:B------:R-:W-:Y:S05]  /*8d20*/  BSYNC B1 ;  /* 0x0000000000017941 */ /* 0x000fea0003800000 */
.L_x_62533:
        /* <DEDUP_REMOVED lines=16> */
.L_x_62539:
[----:B------:R-:W-:Y:S05]  /*8e30*/  BSYNC B2 ;  /* 0x0000000000027941 */ /* 0x000fea0003800000 */
.L_x_62538:
        /* <DEDUP_REMOVED lines=44> */
.L_x_62537:
[----:B------:R-:W-:Y:S05]  /*9100*/  BSYNC B1 ;  /* 0x0000000000017941 */ /* 0x000fea0003800000 */
.L_x_62536:
        /* <DEDUP_REMOVED lines=21> */
.L_x_62541:
[----:B------:R-:W-:-:S07]  /*9260*/  MOV R44, R26 ;  /* 0x0000001a002c7202 */ /* 0x000fce0000000f00 */
.L_x_62542:
[----:B------:R-:W-:Y:S05]  /*9270*/  BSYNC B1 ;  /* 0x0000000000017941 */ /* 0x000fea0003800000 */
.L_x_62540:
        /* <DEDUP_REMOVED lines=16> */
.L_x_62546:
[----:B------:R-:W-:Y:S05]  /*9380*/  BSYNC B2 ;  /* 0x0000000000027941 */ /* 0x000fea0003800000 */
.L_x_62545:
        /* <DEDUP_REMOVED lines=44> */
.L_x_62544:
[----:B------:R-:W-:Y:S05]  /*9650*/  BSYNC B1 ;  /* 0x0000000000017941 */ /* 0x000fea0003800000 */
.L_x_62543:
        /* <DEDUP_REMOVED lines=21> */
.L_x_62548:
[----:B------:R-:W-:-:S07]  /*97b0*/  MOV R52, R26 ;  /* 0x0000001a00347202 */ /* 0x000fce0000000f00 */
.L_x_62549:
[----:B------:R-:W-:Y:S05]  /*97c0*/  BSYNC B1 ;  /* 0x0000000000017941 */ /* 0x000fea0003800000 */
.L_x_62547:
        /* <DEDUP_REMOVED lines=16> */
.L_x_62553:
[----:B------:R-:W-:Y:S05]  /*98d0*/  BSYNC B2 ;  /* 0x0000000000027941 */ /* 0x000fea0003800000 */
.L_x_62552:
        /* <DEDUP_REMOVED lines=44> */
.L_x_62551:
[----:B------:R-:W-:Y:S05]  /*9ba0*/  BSYNC B1 ;  /* 0x0000000000017941 */ /* 0x000fea0003800000 */
.L_x_62550:
        /* <DEDUP_REMOVED lines=21> */
.L_x_62555:
[----:B------:R-:W-:-:S07]  /*9d00*/  MOV R46, R26 ;  /* 0x0000001a002e7202 */ /* 0x000fce0000000f00 */
.L_x_62556:
[----:B------:R-:W-:Y:S05]  /*9d10*/  BSYNC B1 ;  /* 0x0000000000017941 */ /* 0x000fea0003800000 */
.L_x_62554:
        /* <DEDUP_REMOVED lines=16> */
.L_x_62560:
[----:B------:R-:W-:Y:S05]  /*9e20*/  BSYNC B2 ;  /* 0x0000000000027941 */ /* 0x000fea0003800000 */
.L_x_62559:
        /* <DEDUP_REMOVED lines=44> */
.L_x_62558:
[----:B------:R-:W-:Y:S05]  /*a0f0*/  BSYNC B1 ;  /* 0x0000000000017941 */ /* 0x000fea0003800000 */
.L_x_62557:
        /* <DEDUP_REMOVED lines=15> */
[----:B------:R-:W-:Y:S02]  /*a1f0*/  @P1 FADD.FTZ R103, R123, R103 ;  /* 0x000000677b671221 */ /* 0x000fe40000010000 */
[----:B------:R-:W-:Y:S02]  /*a200*/  IMAD.IADD R49, R46, 0x1, R49 ;  /* 0x000000012e317824 */ /* 0x000fe400078e0231 */
        /* <DEDUP_REMOVED lines=20> */
.L_x_62562:
[----:B------:R-:W-:-:S07]  /*a350*/  IMAD.MOV.U32 R54, RZ, RZ, R26 ;  /* 0x000000ffff367224 */ /* 0x000fce00078e001a */
.L_x_62563:
[----:B------:R-:W-:Y:S05]  /*a360*/  BSYNC B1 ;  /* 0x0000000000017941 */ /* 0x000fea0003800000 */
.L_x_62561:
        /* <DEDUP_REMOVED lines=16> */
.L_x_62567:
[----:B------:R-:W-:Y:S05]  /*a470*/  BSYNC B2 ;  /* 0x0000000000027941 */ /* 0x000fea0003800000 */
.L_x_62566:
        /* <DEDUP_REMOVED lines=44> */
.L_x_62565:
[----:B------:R-:W-:Y:S05]  /*a740*/  BSYNC B1 ;  /* 0x0000000000017941 */ /* 0x000fea0003800000 */
.L_x_62564:
        /* <DEDUP_REMOVED lines=21> */
.L_x_62569:
[----:B------:R-:W-:-:S07]  /*a8a0*/  IMAD.MOV.U32 R44, RZ, RZ, R26 ;  /* 0x000000ffff2c7224 */ /* 0x000fce00078e001a */
.L_x_62570:
[----:B------:R-:W-:Y:S05]  /*a8b0*/  BSYNC B1 ;  /* 0x0000000000017941 */ /* 0x000fea0003800000 */
.L_x_62568:
        /* <DEDUP_REMOVED lines=16> */
.L_x_62574:
[----:B------:R-:W-:Y:S05]  /*a9c0*/  BSYNC B2 ;  /* 0x0000000000027941 */ /* 0x000fea0003800000 */
.L_x_62573:
        /* <DEDUP_REMOVED lines=44> */
.L_x_62572:
[----:B------:R-:W-:Y:S05]  /*ac90*/  BSYNC B1 ;  /* 0x0000000000017941 */ /* 0x000fea0003800000 */
.L_x_62571:
        /* <DEDUP_REMOVED lines=21> */
.L_x_62576:
[----:B------:R-:W-:-:S07]  /*adf0*/  IMAD.MOV.U32 R52, RZ, RZ, R26 ;  /* 0x000000ffff347224 */ /* 0x000fce00078e001a */
.L_x_62577:
[----:B------:R-:W-:Y:S05]  /*ae00*/  BSYNC B1 ;  /* 0x0000000000017941 */ /* 0x000fea0003800000 */
.L_x_62575:
        /* <DEDUP_REMOVED lines=16> */
.L_x_62581:
[----:B------:R-:W-:Y:S05]  /*af10*/  BSYNC B2 ;  /* 0x0000000000027941 */ /* 0x000fea0003800000 */
.L_x_62580:
        /* <DEDUP_REMOVED lines=44> */
.L_x_62579:
[----:B------:R-:W-:Y:S05]  /*b1e0*/  BSYNC B1 ;  /* 0x0000000000017941 */ /* 0x000fea0003800000 */
.L_x_62578:
        /* <DEDUP_REMOVED lines=21> */
.L_x_62583:
[----:B------:R-:W-:-:S07]  /*b340*/  IMAD.MOV.U32 R46, RZ, RZ, R26 ;  /* 0x000000ffff2e7224 */ /* 0x000fce00078e001a */
.L_x_62584:
[----:B------:R-:W-:Y:S05]  /*b350*/  BSYNC B1 ;  /* 0x0000000000017941 */ /* 0x000fea0003800000 */
.L_x_62582:
        /* <DEDUP_REMOVED lines=16> */
.L_x_62588:
[----:B------:R-:W-:Y:S05]  /*b460*/  BSYNC B2 ;  /* 0x0000000000027941 */ /* 0x000fea0003800000 */
.L_x_62587:
        /* <DEDUP_REMOVED lines=44> */
.L_x_62586:
[----:B------:R-:W-:Y:S05]  /*b730*/  BSYNC B1 ;  /* 0x0000000000017941 */ /* 0x000fea0003800000 */
.L_x_62585:
        /* <DEDUP_REMOVED lines=37> */
.L_x_62590:
[----:B------:R-:W-:-:S07]  /*b990*/  MOV R54, R26 ;  /* 0x0000001a00367202 */ /* 0x000fce0000000f00 */
.L_x_62591:
[----:B------:R-:W-:Y:S05]  /*b9a0*/  BSYNC B1 ;  /* 0x0000000000017941 */ /* 0x000fea0003800000 */
.L_x_62589:
        /* <DEDUP_REMOVED lines=16> */
.L_x_62595:
[----:B------:R-:W-:Y:S05]  /*bab0*/  BSYNC B2 ;  /* 0x0000000000027941 */ /* 0x000fea0003800000 */
.L_x_62594:
        /* <DEDUP_REMOVED lines=44> */
.L_x_62593:
[----:B------:R-:W-:Y:S05]  /*bd80*/  BSYNC B1 ;  /* 0x0000000000017941 */ /* 0x000fea0003800000 */
.L_x_62592:
        /* <DEDUP_REMOVED lines=21> */
.L_x_62597:
[----:B------:R-:W-:-:S07]  /*bee0*/  MOV R44, R26 ;  /* 0x0000001a002c7202 */ /* 0x000fce0000000f00 */
.L_x_62598:
[----:B------:R-:W-:Y:S05]  /*bef0*/  BSYNC B1 ;  /* 0x0000000000017941 */ /* 0x000fea0003800000 */
.L_x_62596:
        /* <DEDUP_REMOVED lines=16> */
.L_x_62602:
[----:B------:R-:W-:Y:S05]  /*c000*/  BSYNC B2 ;  /* 0x0000000000027941 */ /* 0x000fea0003800000 */
.L_x_62601:
        /* <DEDUP_REMOVED lines=44> */
.L_x_62600:
[----:B------:R-:W-:Y:S05]  /*c2d0*/  BSYNC B1 ;  /* 0x0000000000017941 */ /* 0x000fea0003800000 */
.L_x_62599:
        /* <DEDUP_REMOVED lines=21> */
.L_x_62604:
[----:B------:R-:W-:-:S07]  /*c430*/  MOV R52, R26 ;  /* 0x0000001a00347202 */ /* 0x000fce0000000f00 */
.L_x_62605:
[----:B------:R-:W-:Y:S05]  /*c440*/  BSYNC B1 ;  /* 0x0000000000017941 */ /* 0x000fea0003800000 */
.L_x_62603:
        /* <DEDUP_REMOVED lines=16> */
.L_x_62609:
[----:B------:R-:W-:Y:S05]  /*c550*/  BSYNC B2 ;  /* 0x0000000000027941 */ /* 0x000fea0003800000 */
.L_x_62608:
        /* <DEDUP_REMOVED lines=44> */
.L_x_62607:
[----:B------:R-:W-:Y:S05]  /*c820*/  BSYNC B1 ;  /* 0x0000000000017941 */ /* 0x000fea0003800000 */
.L_x_62606:
        /* <DEDUP_REMOVED lines=21> */
.L_x_62611:
[----:B------:R-:W-:-:S07]  /*c980*/  MOV R46, R26 ;  /* 0x0000001a002e7202 */ /* 0x000fce0000000f00 */
.L_x_62612:
[----:B------:R-:W-:Y:S05]  /*c990*/  BSYNC B1 ;  /* 0x0000000000017941 */ /* 0x000fea0003800000 */
.L_x_62610:
        /* <DEDUP_REMOVED lines=16> */
.L_x_62616:
[----:B------:R-:W-:Y:S05]  /*caa0*/  BSYNC B2 ;  /* 0x0000000000027941 */ /* 0x000fea0003800000 */
.L_x_62615:
        /* <DEDUP_REMOVED lines=44> */
.L_x_62614:
[----:B------:R-:W-:Y:S05]  /*cd70*/  BSYNC B1 ;  /* 0x0000000000017941 */ /* 0x000fea0003800000 */
.L_x_62613:
        /* <DEDUP_REMOVED lines=37> */
.L_x_62618:
[----:B------:R-:W-:-:S07]  /*cfd0*/  MOV R54, R26 ;  /* 0x0000001a00367202 */ /* 0x000fce0000000f00 */
.L_x_62619:
[----:B------:R-:W-:Y:S05]  /*cfe0*/  BSYNC B1 ;  /* 0x0000000000017941 */ /* 0x000fea0003800000 */
.L_x_62617:
        /* <DEDUP_REMOVED lines=16> */
.L_x_62623:
[----:B------:R-:W-:Y:S05]  /*d0f0*/  BSYNC B2 ;  /* 0x0000000000027941 */ /* 0x000fea0003800000 */
.L_x_62622:
        /* <DEDUP_REMOVED lines=44> */
.L_x_62621:
[----:B------:R-:W-:Y:S05]  /*d3c0*/  BSYNC B1 ;  /* 0x0000000000017941 */ /* 0x000fea0003800000 */
.L_x_62620:
        /* <DEDUP_REMOVED lines=21> */
.L_x_62625:
[----:B------:R-:W-:-:S07]  /*d520*/  MOV R44, R26 ;  /* 0x0000001a002c7202 */ /* 0x000fce0000000f00 */
.L_x_62626:
[----:B------:R-:W-:Y:S05]  /*d530*/  BSYNC B1 ;  /* 0x0000000000017941 */ /* 0x000fea0003800000 */
.L_x_62624:
        /* <DEDUP_REMOVED lines=16> */
.L_x_62630:
[----:B------:R-:W-:Y:S05]  /*d640*/  BSYNC B2 ;  /* 0x0000000000027941 */ /* 0x000fea0003800000 */
.L_x_62629:
        /* <DEDUP_REMOVED lines=44> */
.L_x_62628:
[----:B------:R-:W-:Y:S05]  /*d910*/  BSYNC B1 ;  /* 0x0000000000017941 */ /* 0x000fea0003800000 */
.L_x_62627:
        /* <DEDUP_REMOVED lines=21> */
.L_x_62632:
[----:B------:R-:W-:-:S07]  /*da70*/  MOV R52, R26 ;  /* 0x0000001a00347202 */ /* 0x000fce0000000f00 */
.L_x_62633:
[----:B------:R-:W-:Y:S05]  /*da80*/  BSYNC B1 ;  /* 0x0000000000017941 */ /* 0x000fea0003800000 */
.L_x_62631:
        /* <DEDUP_REMOVED lines=16> */
.L_x_62637:
[----:B------:R-:W-:Y:S05]  /*db90*/  BSYNC B2 ;  /* 0x0000000000027941 */ /* 0x000fea0003800000 */
.L_x_62636:
        /* <DEDUP_REMOVED lines=44> */
.L_x_62635:
[----:B------:R-:W-:Y:S05]  /*de60*/  BSYNC B1 ;  /* 0x0000000000017941 */ /* 0x000fea0003800000 */
.L_x_62634:
        /* <DEDUP_REMOVED lines=21> */
.L_x_62639:
[----:B------:R-:W-:-:S07]  /*dfc0*/  MOV R46, R26 ;  /* 0x0000001a002e7202 */ /* 0x000fce0000000f00 */
.L_x_62640:
[----:B------:R-:W-:Y:S05]  /*dfd0*/  BSYNC B1 ;  /* 0x0000000000017941 */ /* 0x000fea0003800000 */
.L_x_62638:
        /* <DEDUP_REMOVED lines=16> */
.L_x_62644:
[----:B------:R-:W-:Y:S05]  /*e0e0*/  BSYNC B2 ;  /* 0x0000000000027941 */ /* 0x000fea0003800000 */
.L_x_62643:
        /* <DEDUP_REMOVED lines=44> */
.L_x_62642:
[----:B------:R-:W-:Y:S05]  /*e3b0*/  BSYNC B1 ;  /* 0x0000000000017941 */ /* 0x000fea0003800000 */
.L_x_62641:
        /* <DEDUP_REMOVED lines=37> */
.L_x_62646:
[----:B------:R-:W-:-:S07]  /*e610*/  IMAD.MOV.U32 R54, RZ, RZ, R26 ;  /* 0x000000ffff367224 */ /* 0x000fce00078e001a */
.L_x_62647:
[----:B------:R-:W-:Y:S05]  /*e620*/  BSYNC B1 ;  /* 0x0000000000017941 */ /* 0x000fea0003800000 */
.L_x_62645:
        /* <DEDUP_REMOVED lines=16> */
.L_x_62651:
[----:B------:R-:W-:Y:S05]  /*e730*/  BSYNC B2 ;  /* 0x0000000000027941 */ /* 0x000fea0003800000 */
.L_x_62650:
        /* <DEDUP_REMOVED lines=44> */
.L_x_62649:
[----:B------:R-:W-:Y:S05]  /*ea00*/  BSYNC B1 ;  /* 0x0000000000017941 */ /* 0x000fea0003800000 */
.L_x_62648:
        /* <DEDUP_REMOVED lines=21> */
.L_x_62653:
[----:B------:R-:W-:-:S07]  /*eb60*/  IMAD.MOV.U32 R44, RZ, RZ, R26 ;  /* 0x000000ffff2c7224 */ /* 0x000fce00078e001a */
.L_x_62654:
[----:B------:R-:W-:Y:S05]  /*eb70*/  BSYNC B1 ;  /* 0x0000000000017941 */ /* 0x000fea0003800000 */
.L_x_62652:
        /* <DEDUP_REMOVED lines=16> */
.L_x_62658:
[----:B------:R-:W-:Y:S05]  /*ec80*/  BSYNC B2 ;  /* 0x0000000000027941 */ /* 0x000fea0003800000 */
.L_x_62657:
        /* <DEDUP_REMOVED lines=44> */
.L_x_62656:
[----:B------:R-:W-:Y:S05]  /*ef50*/  BSYNC B1 ;  /* 0x0000000000017941 */ /* 0x000fea0003800000 */
.L_x_62655:
        /* <DEDUP_REMOVED lines=21> */
.L_x_62660:
[----:B------:R-:W-:-:S07]  /*f0b0*/  IMAD.MOV.U32 R52, RZ, RZ, R26 ;  /* 0x000000ffff347224 */ /* 0x000fce00078e001a */
.L_x_62661:
[----:B------:R-:W-:Y:S05]  /*f0c0*/  BSYNC B1 ;  /* 0x0000000000017941 */ /* 0x000fea0003800000 */
.L_x_62659:
        /* <DEDUP_REMOVED lines=16> */
.L_x_62665:
[----:B------:R-:W-:Y:S05]  /*f1d0*/  BSYNC B2 ;  /* 0x0000000000027941 */ /* 0x000fea0003800000 */
.L_x_62664:
        /* <DEDUP_REMOVED lines=44> */
.L_x_62663:
[----:B------:R-:W-:Y:S05]  /*f4a0*/  BSYNC B1 ;  /* 0x0000000000017941 */ /* 0x000fea0003800000 */
.L_x_62662:
        /* <DEDUP_REMOVED lines=21> */
.L_x_62667:
[----:B------:R-:W-:-:S07]  /*f600*/  IMAD.MOV.U32 R46, RZ, RZ, R26 ;  /* 0x000000ffff2e7224 */ /* 0x000fce00078e001a */
.L_x_62668:
[----:B------:R-:W-:Y:S05]  /*f610*/  BSYNC B1 ;  /* 0x0000000000017941 */ /* 0x000fea0003800000 */
.L_x_62666:
        /* <DEDUP_REMOVED lines=16> */
.L_x_62672:
[----:B------:R-:W-:Y:S05]  /*f720*/  BSYNC B2 ;  /* 0x0000000000027941 */ /* 0x000fea0003800000 */
.L_x_62671:
        /* <DEDUP_REMOVED lines=44> */
.L_x_62670:
[----:B------:R-:W-:Y:S05]  /*f9f0*/  BSYNC B1 ;  /* 0x0000000000017941 */ /* 0x000fea0003800000 */
.L_x_62669:
        /* <DEDUP_REMOVED lines=37> */
.L_x_62674:
[----:B------:R-:W-:-:S07]  /*fc50*/  MOV R54, R26 ;  /* 0x0000001a00367202 */ /* 0x000fce0000000f00 */
.L_x_62675:
[----:B------:R-:W-:Y:S05]  /*fc60*/  BSYNC B1 ;  /* 0x0000000000017941 */ /* 0x000fea0003800000 */
.L_x_62673:
        /* <DEDUP_REMOVED lines=16> */
.L_x_62679:
[----:B------:R-:W-:Y:S05]  /*fd70*/  BSYNC B2 ;  /* 0x0000000000027941 */ /* 0x000fea0003800000 */
.L_x_62678:
        /* <DEDUP_REMOVED lines=44> */
.L_x_62677:
[----:B------:R-:W-:Y:S05]  /*10040*/  BSYNC B1 ;  /* 0x0000000000017941 */ /* 0x000fea0003800000 */
.L_x_62676:
        /* <DEDUP_REMOVED lines=21> */
.L_x_62681:
[----:B------:R-:W-:-:S07]  /*101a0*/  MOV R44, R26 ;  /* 0x0000001a002c7202 */ /* 0x000fce0000000f00 */
.L_x_62682:
[----:B------:R-:W-:Y:S05]  /*101b0*/  BSYNC B1 ;  /* 0x0000000000017941 */ /* 0x000fea0003800000 */
.L_x_62680:
        /* <DEDUP_REMOVED lines=16> */
.L_x_62686:
[----:B------:R-:W-:Y:S05]  /*102c0*/  BSYNC B2 ;  /* 0x0000000000027941 */ /* 0x000fea0003800000 */
.L_x_62685:
        /* <DEDUP_REMOVED lines=44> */
.L_x_62684:
[----:B------:R-:W-:Y:S05]  /*10590*/  BSYNC B1 ;  /* 0x0000000000017941 */ /* 0x000fea0003800000 */
.L_x_62683:
        /* <DEDUP_REMOVED lines=21> */
.L_x_62688:
[----:B------:R-:W-:-:S07]  /*106f0*/  MOV R52, R26 ;  /* 0x0000001a00347202 */ /* 0x000fce0000000f00 */
.L_x_62689:
[----:B------:R-:W-:Y:S05]  /*10700*/  BSYNC B1 ;  /* 0x0000000000017941 */ /* 0x000fea0003800000 */
.L_x_62687:
        /* <DEDUP_REMOVED lines=16> */
.L_x_62693:
[----:B------:R-:W-:Y:S05]  /*10810*/  BSYNC B2 ;  /* 0x0000000000027941 */ /* 0x000fea0003800000 */
.L_x_62692:
        /* <DEDUP_REMOVED lines=44> */
.L_x_62691:
[----:B------:R-:W-:Y:S05]  /*10ae0*/  BSYNC B1 ;  /* 0x0000000000017941 */ /* 0x000fea0003800000 */
.L_x_62690:
        /* <DEDUP_REMOVED lines=21> */
.L_x_62695:
[----:B------:R-:W-:-:S07]  /*10c40*/  MOV R46, R26 ;  /* 0x0000001a002e7202 */ /* 0x000fce0000000f00 */
.L_x_62696:
[----:B------:R-:W-:Y:S05]  /*10c50*/  BSYNC B1 ;  /* 0x0000000000017941 */ /* 0x000fea0003800000 */
.L_x_62694:
        /* <DEDUP_REMOVED lines=16> */
.L_x_62700:
[----:B------:R-:W-:Y:S05]  /*10d60*/  BSYNC B2 ;  /* 0x0000000000027941 */ /* 0x000fea0003800000 */
.L_x_62699:
        /* <DEDUP_REMOVED lines=44> */
.L_x_62698:
[----:B------:R-:W-:Y:S05]  /*11030*/  BSYNC B1 ;  /* 0x0000000000017941 */ /* 0x000fea0003800000 */
.L_x_62697:
        /* <DEDUP_REMOVED lines=37> */
.L_x_62702:
[----:B------:R-:W-:-:S07]  /*11290*/  MOV R54, R26 ;  /* 0x0000001a00367202 */ /* 0x000fce0000000f00 */
.L_x_62703:
[----:B------:R-:W-:Y:S05]  /*112a0*/  BSYNC B1 ;  /* 0x0000000000017941 */ /* 0x000fea0003800000 */
.L_x_62701:
        /* <DEDUP_REMOVED lines=16> */
.L_x_62707:
[----:B------:R-:W-:Y:S05]  /*113b0*/  BSYNC B2 ;  /* 0x0000000000027941 */ /* 0x000fea0003800000 */
.L_x_62706:
        /* <DEDUP_REMOVED lines=44> */
.L_x_62705:
[----:B------:R-:W-:Y:S05]  /*11680*/  BSYNC B1 ;  /* 0x0000000000017941 */ /* 0x000fea0003800000 */
.L_x_62704:
        /* <DEDUP_REMOVED lines=21> */
.L_x_62709:
[----:B------:R-:W-:-:S07]  /*117e0*/  MOV R44, R26 ;  /* 0x0000001a002c7202 */ /* 0x000fce0000000f00 */
.L_x_62710:
[----:B------:R-:W-:Y:S05]  /*117f0*/  BSYNC B1 ;  /* 0x0000000000017941 */ /* 0x000fea0003800000 */
.L_x_62708:
        /* <DEDUP_REMOVED lines=16> */
.L_x_62714:
[----:B------:R-:W-:Y:S05]  /*11900*/  BSYNC B2 ;  /* 0x0000000000027941 */ /* 0x000fea0003800000 */
.L_x_62713:
        /* <DEDUP_REMOVED lines=44> */
.L_x_62712:
[----:B------:R-:W-:Y:S05]  /*11bd0*/  BSYNC B1 ;  /* 0x0000000000017941 */ /* 0x000fea0003800000 */
.L_x_62711:
        /* <DEDUP_REMOVED lines=21> */
.L_x_62716:
[----:B------:R-:W-:-:S07]  /*11d30*/  MOV R52, R26 ;  /* 0x0000001a00347202 */ /* 0x000fce0000000f00 */
.L_x_62717:
[----:B------:R-:W-:Y:S05]  /*11d40*/  BSYNC B1 ;  /* 0x0000000000017941 */ /* 0x000fea0003800000 */
.L_x_62715:
        /* <DEDUP_REMOVED lines=16> */
.L_x_62721:
[----:B------:R-:W-:Y:S05]  /*11e50*/  BSYNC B2 ;  /* 0x0000000000027941 */ /* 0x000fea0003800000 */
.L_x_62720:
        /* <DEDUP_REMOVED lines=44> */
.L_x_62719:
[----:B------:R-:W-:Y:S05]  /*12120*/  BSYNC B1 ;  /* 0x0000000000017941 */ /* 0x000fea0003800000 */
.L_x_62718:
        /* <DEDUP_REMOVED lines=21> */
.L_x_62723:
[----:B------:R-:W-:-:S07]  /*12280*/  MOV R46, R26 ;  /* 0x0000001a002e7202 */ /* 0x000fce0000000f00 */
.L_x_62724:
[----:B------:R-:W-:Y:S05]  /*12290*/  BSYNC B1 ;  /* 0x0000000000017941 */ /* 0x000fea0003800000 */
.L_x_62722:
        /* <DEDUP_REMOVED lines=16> */
.L_x_62728:
[----:B------:R-:W-:Y:S05]  /*123a0*/  BSYNC B2 ;  /* 0x0000000000027941 */ /* 0x000fea0003800000 */
.L_x_62727:
        /* <DEDUP_REMOVED lines=44> */
.L_x_62726:
[----:B------:R-:W-:Y:S05]  /*12670*/  BSYNC B1 ;  /* 0x0000000000017941 */ /* 0x000fea0003800000 */
.L_x_62725:
        /* <DEDUP_REMOVED lines=37> */
.L_x_62730:
[----:B------:R-:W-:-:S07]  /*128d0*/  IMAD.MOV.U32 R54, RZ, RZ, R26 ;  /* 0x000000ffff367224 */ /* 0x000fce00078e001a */
.L_x_62731:
[----:B------:R-:W-:Y:S05]  /*128e0*/  BSYNC B1 ;  /* 0x0000000000017941 */ /* 0x000fea0003800000 */
.L_x_62729:
        /* <DEDUP_REMOVED lines=16> */
.L_x_62735:
[----:B------:R-:W-:Y:S05]  /*129f0*/  BSYNC B2 ;  /* 0x0000000000027941 */ /* 0x000fea0003800000 */
.L_x_62734:
        /* <DEDUP_REMOVED lines=44> */
.L_x_62733:
[----:B------:R-:W-:Y:S05]  /*12cc0*/  BSYNC B1 ;  /* 0x0000000000017941 */ /* 0x000fea0003800000 */
.L_x_62732:
        /* <DEDUP_REMOVED lines=21> */
.L_x_62737:
[----:B------:R-:W-:-:S07]  /*12e20*/  IMAD.MOV.U32 R44, RZ, RZ, R26 ;  /* 0x000000ffff2c7224 */ /* 0x000fce00078e001a */
.L_x_62738:
[----:B------:R-:W-:Y:S05]  /*12e30*/  BSYNC B1 ;  /* 0x0000000000017941 */ /* 0x000fea0003800000 */
.L_x_62736:
        /* <DEDUP_REMOVED lines=16> */
.L_x_62742:
[----:B------:R-:W-:Y:S05]  /*12f40*/  BSYNC B2 ;  /* 0x0000000000027941 */ /* 0x000fea0003800000 */
.L_x_62741:
        /* <DEDUP_REMOVED lines=44> */
.L_x_62740:
[----:B------:R-:W-:Y:S05]  /*13210*/  BSYNC B1 ;  /* 0x0000000000017941 */ /* 0x000fea0003800000 */
.L_x_62739:
        /* <DEDUP_REMOVED lines=21> */
.L_x_62744:
[----:B------:R-:W-:-:S07]  /*13370*/  IMAD.MOV.U32 R52, RZ, RZ, R26 ;  /* 0x000000ffff347224 */ /* 0x000fce00078e001a */
.L_x_62745:
[----:B------:R-:W-:Y:S05]  /*13380*/  BSYNC B1 ;  /* 0x0000000000017941 */ /* 0x000fea0003800000 */
.L_x_62743:
        /* <DEDUP_REMOVED lines=16> */
.L_x_62749:
[----:B------:R-:W-:Y:S05]  /*13490*/  BSYNC B2 ;  /* 0x0000000000027941 */ /* 0x000fea0003800000 */
.L_x_62748:
        /* <DEDUP_REMOVED lines=44> */
.L_x_62747:
[----:B------:R-:W-:Y:S05]  /*13760*/  BSYNC B1 ;  /* 0x0000000000017941 */ /* 0x000fea0003800000 */
.L_x_62746:
        /* <DEDUP_REMOVED lines=21> */
.L_x_62751:
[----:B------:R-:W-:-:S07]  /*138c0*/  IMAD.MOV.U32 R46, RZ, RZ, R26 ;  /* 0x000000ffff2e7224 */ /* 0x000fce00078e001a */
.L_x_62752:
[----:B------:R-:W-:Y:S05]  /*138d0*/  BSYNC B1 ;  /* 0x0000000000017941 */ /* 0x000fea0003800000 */
.L_x_62750:
        /* <DEDUP_REMOVED lines=16> */
.L_x_62756:
[----:B------:R-:W-:Y:S05]  /*139e0*/  BSYNC B2 ;  /* 0x0000000000027941 */ /* 0x000fea0003800000 */
.L_x_62755:
        /* <DEDUP_REMOVED lines=44> */
.L_x_62754:
[----:B------:R-:W-:Y:S05]  /*13cb0*/  BSYNC B1 ;  /* 0x0000000000017941 */ /* 0x000fea0003800000 */
.L_x_62753:
        /* <DEDUP_REMOVED lines=37> */
.L_x_62758:
[----:B------:R-:W-:-:S07]  /*13f10*/  MOV R54, R26 ;  /* 0x0000001a00367202 */ /* 0x000fce0000000f00 */
.L_x_62759:
[----:B------:R-:W-:Y:S05]  /*13f20*/  BSYNC B1 ;  /* 0x0000000000017941 */ /* 0x000fea0003800000 */
.L_x_62757:
        /* <DEDUP_REMOVED lines=16> */
.L_x_62763:
[----:B------:R-:W-:Y:S05]  /*14030*/  BSYNC B2 ;  /* 0x0000000000027941 */ /* 0x000fea0003800000 */
.L_x_62762:
        /* <DEDUP_REMOVED lines=44> */
.L_x_62761:
[----:B------:R-:W-:Y:S05]  /*14300*/  BSYNC B1 ;  /* 0x0000000000017941 */ /* 0x000fea0003800000 */
.L_x_62760:
        /* <DEDUP_REMOVED lines=21> */
.L_x_62765:
[----:B------:R-:W-:-:S07]  /*14460*/  MOV R44, R26 ;  /* 0x0000001a002c7202 */ /* 0x000fce0000000f00 */
.L_x_62766:
[----:B------:R-:W-:Y:S05]  /*14470*/  BSYNC B1 ;  /* 0x0000000000017941 */ /* 0x000fea0003800000 */
.L_x_62764:
        /* <DEDUP_REMOVED lines=16> */
.L_x_62770:
[----:B------:R-:W-:Y:S05]  /*14580*/  BSYNC B2 ;  /* 0x0000000000027941 */ /* 0x000fea0003800000 */
.L_x_62769:
        /* <DEDUP_REMOVED lines=44> */
.L_x_62768:
[----:B------:R-:W-:Y:S05]  /*14850*/  BSYNC B1 ;  /* 0x0000000000017941 */ /* 0x000fea0003800000 */
.L_x_62767:
        /* <DEDUP_REMOVED lines=21> */
.L_x_62772:
[----:B------:R-:W-:-:S07]  /*149b0*/  MOV R52, R26 ;  /* 0x0000001a00347202 */ /* 0x000fce0000000f00 */
.L_x_62773:
[----:B------:R-:W-:Y:S05]  /*149c0*/  BSYNC B1 ;  /* 0x0000000000017941 */ /* 0x000fea0003800000 */
.L_x_62771:
        /* <DEDUP_REMOVED lines=16> */
.L_x_62777:
[----:B------:R-:W-:Y:S05]  /*14ad0*/  BSYNC B2 ;  /* 0x0000000000027941 */ /* 0x000fea0003800000 */
.L_x_62776:
        /* <DEDUP_REMOVED lines=44> */
.L_x_62775:
[----:B------:R-:W-:Y:S05]  /*14da0*/  BSYNC B1 ;  /* 0x0000000000017941 */ /* 0x000fea0003800000 */
.L_x_62774:
        /* <DEDUP_REMOVED lines=21> */
.L_x_62779:
[----:B------:R-:W-:-:S07]  /*14f00*/  MOV R46, R26 ;  /* 0x0000001a002e7202 */ /* 0x000fce0000000f00 */
.L_x_62780:
[----:B------:R-:W-:Y:S05]  /*14f10*/  BSYNC B1 ;  /* 0x0000000000017941 */ /* 0x000fea0003800000 */
.L_x_62778:
        /* <DEDUP_REMOVED lines=16> */
.L_x_62784:
[----:B------:R-:W-:Y:S05]  /*15020*/  BSYNC B2 ;  /* 0x0000000000027941 */ /* 0x000fea0003800000 */
.L_x_62783:
        /* <DEDUP_REMOVED lines=44> */
.L_x_62782:
[----:B------:R-:W-:Y:S05]  /*152f0*/  BSYNC B1 ;  /* 0x0000000000017941 */ /* 0x000fea0003800000 */
.L_x_62781:
        /* <DEDUP_REMOVED lines=37> */
.L_x_62786:
[----:B------:R-:W-:-:S07]  /*15550*/  MOV R54, R26 ;  /* 0x0000001a00367202 */ /* 0x000fce0000000f00 */
.L_x_62787:
[----:B------:R-:W-:Y:S05]  /*15560*/  BSYNC B1 ;  /* 0x0000000000017941 */ /* 0x000fea0003800000 */
.L_x_62785:
        /* <DEDUP_REMOVED lines=16> */
.L_x_62791:
[----:B------:R-:W-:Y:S05]  /*15670*/  BSYNC B2 ;  /* 0x0000000000027941 */ /* 0x000fea0003800000 */
.L_x_62790:
        /* <DEDUP_REMOVED lines=44> */
.L_x_62789:
[----:B------:R-:W-:Y:S05]  /*15940*/  BSYNC B1 ;  /* 0x0000000000017941 */ /* 0x000fea0003800000 */
.L_x_62788:
        /* <DEDUP_REMOVED lines=21> */
.L_x_62793:
[----:B------:R-:W-:-:S07]  /*15aa0*/  MOV R44, R26 ;  /* 0x0000001a002c7202 */ /* 0x000fce0000000f00 */
.L_x_62794:
[----:B------:R-:W-:Y:S05]  /*15ab0*/  BSYNC B1 ;  /* 0x0000000000017941 */ /* 0x000fea0003800000 */
.L_x_62792:
        /* <DEDUP_REMOVED lines=16> */
.L_x_62798:
[----:B------:R-:W-:Y:S05]  /*15bc0*/  BSYNC B2 ;  /* 0x0000000000027941 */ /* 0x000fea0003800000 */
.L_x_62797:
        /* <DEDUP_REMOVED lines=44> */
.L_x_62796:
[----:B------:R-:W-:Y:S05]  /*15e90*/  BSYNC B1 ;  /* 0x0000000000017941 */ /* 0x000fea0003800000 */
.L_x_62795:
        /* <DEDUP_REMOVED lines=21> */
.L_x_62800:
[----:B------:R-:W-:-:S07]  /*15ff0*/  MOV R52, R26 ;  /* 0x0000001a00347202 */ /* 0x000fce0000000f00 */
.L_x_62801:
[----:B------:R-:W-:Y:S05]  /*16000*/  BSYNC B1 ;  /* 0x0000000000017941 */ /* 0x000fea0003800000 */
.L_x_62799:
        /* <DEDUP_REMOVED lines=16> */
.L_x_62805:
[----:B------:R-:W-:Y:S05]  /*16110*/  BSYNC B2 ;  /* 0x0000000000027941 */ /* 0x000fea0003800000 */
.L_x_62804:
        /* <DEDUP_REMOVED lines=44> */
.L_x_62803:
[----:B------:R-:W-:Y:S05]  /*163e0*/  BSYNC B1 ;  /* 0x0000000000017941 */ /* 0x000fea0003800000 */
.L_x_62802:
        /* <DEDUP_REMOVED lines=21> */
.L_x_62807:
[----:B------:R-:W-:-:S07]  /*16540*/  MOV R46, R26 ;  /* 0x0000001a002e7202 */ /* 0x000fce0000000f00 */
.L_x_62808:
[----:B------:R-:W-:Y:S05]  /*16550*/  BSYNC B1 ;  /* 0x0000000000017941 */ /* 0x000fea0003800000 */
.L_x_62806:
        /* <DEDUP_REMOVED lines=16> */
.L_x_62812:
[----:B------:R-:W-:Y:S05]  /*16660*/  BSYNC B2 ;  /* 0x0000000000027941 */ /* 0x000fea0003800000 */
.L_x_62811:
        /* <DEDUP_REMOVED lines=44> */
.L_x_62810:
[----:B------:R-:W-:Y:S05]  /*16930*/  BSYNC B1 ;  /* 0x0000000000017941 */ /* 0x000fea0003800000 */
.L_x_62809:
        /* <DEDUP_REMOVED lines=37> */
.L_x_62814:
[----:B------:R-:W-:-:S07]  /*16b90*/  IMAD.MOV.U32 R54, RZ, RZ, R26 ;  /* 0x000000ffff367224 */ /* 0x000fce00078e001a */
.L_x_62815:
[----:B------:R-:W-:Y:S05]  /*16ba0*/  BSYNC B1 ;  /* 0x0000000000017941 */ /* 0x000fea0003800000 */
.L_x_62813:
        /* <DEDUP_REMOVED lines=16> */
.L_x_62819:
[----:B------:R-:W-:Y:S05]  /*16cb0*/  BSYNC B2 ;  /* 0x0000000000027941 */ /* 0x000fea0003800000 */
.L_x_62818:
        /* <DEDUP_REMOVED lines=44> */
.L_x_62817:
[----:B------:R-:W-:Y:S05]  /*16f80*/  BSYNC B1 ;  /* 0x0000000000017941 */ /* 0x000fea0003800000 */
.L_x_62816:
        /* <DEDUP_REMOVED lines=21> */
.L_x_62821:
[----:B------:R-:W-:-:S07]  /*170e0*/  IMAD.MOV.U32 R44, RZ, RZ, R26 ;  /* 0x000000ffff2c7224 */ /* 0x000fce00078e001a */
.L_x_62822:
[----:B------:R-:W-:Y:S05]  /*170f0*/  BSYNC B1 ;  /* 0x0000000000017941 */ /* 0x000fea0003800000 */
.L_x_62820:
        /* <DEDUP_REMOVED lines=16> */
.L_x_62826:
[----:B------:R-:W-:Y:S05]  /*17200*/  BSYNC B2 ;  /* 0x0000000000027941 */ /* 0x000fea0003800000 */
.L_x_62825:
        /* <DEDUP_REMOVED lines=44> */
.L_x_62824:
[----:B------:R-:W-:Y:S05]  /*174d0*/  BSYNC B1 ;  /* 0x0000000000017941 */ /* 0x000fea0003800000 */
.L_x_62823:
        /* <DEDUP_REMOVED lines=21> */
.L_x_62828:
[----:B------:R-:W-:-:S07]  /*17630*/  IMAD.MOV.U32 R52, RZ, RZ, R26 ;  /* 0x000000ffff347224 */ /* 0x000fce00078e001a */
.L_x_62829:
[----:B------:R-:W-:Y:S05]  /*17640*/  BSYNC B1 ;  /* 0x0000000000017941 */ /* 0x000fea0003800000 */
.L_x_62827:
        /* <DEDUP_REMOVED lines=16> */
.L_x_62833:
[----:B------:R-:W-:Y:S05]  /*17750*/  BSYNC B2 ;  /* 0x0000000000027941 */ /* 0x000fea0003800000 */
.L_x_62832:
        /* <DEDUP_REMOVED lines=44> */
.L_x_62831:
[----:B------:R-:W-:Y:S05]  /*17a20*/  BSYNC B1 ;  /* 0x0000000000017941 */ /* 0x000fea0003800000 */
.L_x_62830:
        /* <DEDUP_REMOVED lines=21> */
.L_x_62835:
[----:B------:R-:W-:-:S07]  /*17b80*/  IMAD.MOV.U32 R46, RZ, RZ, R26 ;  /* 0x000000ffff2e7224 */ /* 0x000fce00078e001a */
.L_x_62836:
[----:B------:R-:W-:Y:S05]  /*17b90*/  BSYNC B1 ;  /* 0x0000000000017941 */ /* 0x000fea0003800000 */
.L_x_62834:
        /* <DEDUP_REMOVED lines=16> */
.L_x_62840:
[----:B------:R-:W-:Y:S05]  /*17ca0*/  BSYNC B2 ;  /* 0x0000000000027941 */ /* 0x000fea0003800000 */
.L_x_62839:
        /* <DEDUP_REMOVED lines=44> */
.L_x_62838:
[----:B------:R-:W-:Y:S05]  /*17f70*/  BSYNC B1 ;  /* 0x0000000000017941 */ /* 0x000fea0003800000 */
.L_x_62837:
        /* <DEDUP_REMOVED lines=37> */
.L_x_62842:
[----:B------:R-:W-:-:S07]  /*181d0*/  MOV R54, R26 ;  /* 0x0000001a00367202 */ /* 0x000fce0000000f00 */
.L_x_62843:
[----:B------:R-:W-:Y:S05]  /*181e0*/  BSYNC B1 ;  /* 0x0000000000017941 */ /* 0x000fea0003800000 */
.L_x_62841:
        /* <DEDUP_REMOVED lines=16> */
.L_x_62847:
[----:B------:R-:W-:Y:S05]  /*182f0*/  BSYNC B2 ;  /* 0x0000000000027941 */ /* 0x000fea0003800000 */
.L_x_62846:
        /* <DEDUP_REMOVED lines=44> */
.L_x_62845:
[----:B------:R-:W-:Y:S05]  /*185c0*/  BSYNC B1 ;  /* 0x0000000000017941 */ /* 0x000fea0003800000 */
.L_x_62844:
        /* <DEDUP_REMOVED lines=21> */
.L_x_62849:
[----:B------:R-:W-:-:S07]  /*18720*/  MOV R44, R26 ;  /* 0x0000001a002c7202 */ /* 0x000fce0000000f00 */
.L_x_62850:
[----:B------:R-:W-:Y:S05]  /*18730*/  BSYNC B1 ;  /* 0x0000000000017941 */ /* 0x000fea0003800000 */
.L_x_62848:
        /* <DEDUP_REMOVED lines=16> */
.L_x_62854:
[----:B------:R-:W-:Y:S05]  /*18840*/  BSYNC B2 ;  /* 0x0000000000027941 */ /* 0x000fea0003800000 */
.L_x_62853:
        /* <DEDUP_REMOVED lines=44> */
.L_x_62852:
[----:B------:R-:W-:Y:S05]  /*18b10*/  BSYNC B1 ;  /* 0x0000000000017941 */ /* 0x000fea0003800000 */
.L_x_62851:
        /* <DEDUP_REMOVED lines=21> */
.L_x_62856:
[----:B------:R-:W-:-:S07]  /*18c70*/  MOV R52, R26 ;  /* 0x0000001a00347202 */ /* 0x000fce0000000f00 */
.L_x_62857:
[----:B------:R-:W-:Y:S05]  /*18c80*/  BSYNC B1 ;  /* 0x0000000000017941 */ /* 0x000fea0003800000 */
.L_x_62855:
        /* <DEDUP_REMOVED lines=16> */
.L_x_62861:
[----:B------:R-:W-:Y:S05]  /*18d90*/  BSYNC B2 ;  /* 0x0000000000027941 */ /* 0x000fea0003800000 */
.L_x_62860:
        /* <DEDUP_REMOVED lines=44> */
.L_x_62859:
[----:B------:R-:W-:Y:S05]  /*19060*/  BSYNC B1 ;  /* 0x0000000000017941 */ /* 0x000fea0003800000 */
.L_x_62858:
        /* <DEDUP_REMOVED lines=21> */
.L_x_62863:
[----:B------:R-:W-:-:S07]  /*191c0*/  MOV R46, R26 ;  /* 0x0000001a002e7202 */ /* 0x000fce0000000f00 */
.L_x_62864:
[----:B------:R-:W-:Y:S05]  /*191d0*/  BSYNC B1 ;  /* 0x0000000000017941 */ /* 0x000fea0003800000 */
.L_x_62862:
        /* <DEDUP_REMOVED lines=16> */
.L_x_62868:
[----:B------:R-:W-:Y:S05]  /*192e0*/  BSYNC B2 ;  /* 0x0000000000027941 */ /* 0x000fea0003800000 */
.L_x_62867:
        /* <DEDUP_REMOVED lines=44> */
.L_x_62866:
[----:B------:R-:W-:Y:S05]  /*195b0*/  BSYNC B1 ;  /* 0x0000000000017941 */ /* 0x000fea0003800000 */
.L_x_62865:
        /* <DEDUP_REMOVED lines=37> */
.L_x_62870:
[----:B------:R-:W-:-:S07]  /*19810*/  MOV R54, R26 ;  /* 0x0000001a00367202 */ /* 0x000fce0000000f00 */
.L_x_62871:
[----:B------:R-:W-:Y:S05]  /*19820*/  BSYNC B1 ;  /* 0x0000000000017941 */ /* 0x000fea0003800000 */
.L_x_62869:
        /* <DEDUP_REMOVED lines=16> */
.L_x_62875:
[----:B------:R-:W-:Y:S05]  /*19930*/  BSYNC B2 ;  /* 0x0000000000027941 */ /* 0x000fea0003800000 */
.L_x_62874:
        /* <DEDUP_REMOVED lines=44> */
.L_x_62873:
[----:B------:R-:W-:Y:S05]  /*19c00*/  BSYNC B1 ;  /* 0x0000000000017941 */ /* 0x000fea0003800000 */
.L_x_62872:
        /* <DEDUP_REMOVED lines=21> */
.L_x_62877:
[----:B------:R-:W-:-:S07]  /*19d60*/  MOV R44, R26 ;  /* 0x0000001a002c7202 */ /* 0x000fce0000000f00 */
.L_x_62878:
[----:B------:R-:W-:Y:S05]  /*19d70*/  BSYNC B1 ;  /* 0x0000000000017941 */ /* 0x000fea0003800000 */
.L_x_62876:
        /* <DEDUP_REMOVED lines=16> */
.L_x_62882:
[----:B------:R-:W-:Y:S05]  /*19e80*/  BSYNC B2 ;  /* 0x0000000000027941 */ /* 0x000fea0003800000 */
.L_x_62881:
        /* <DEDUP_REMOVED lines=44> */
.L_x_62880:
[----:B------:R-:W-:Y:S05]  /*1a150*/  BSYNC B1 ;  /* 0x0000000000017941 */ /* 0x000fea0003800000 */
.L_x_62879:
        /* <DEDUP_REMOVED lines=21> */
.L_x_62884:
[----:B------:R-:W-:-:S07]  /*1a2b0*/  MOV R54, R26 ;  /* 0x0000001a00367202 */ /* 0x000fce0000000f00 */
.L_x_62885:
[----:B------:R-:W-:Y:S05]  /*1a2c0*/  BSYNC B1 ;  /* 0x0000000000017941 */ /* 0x000fea0003800000 */
.L_x_62883:
        /* <DEDUP_REMOVED lines=16> */
.L_x_62889:
[----:B------:R-:W-:Y:S05]  /*1a3d0*/  BSYNC B2 ;  /* 0x0000000000027941 */ /* 0x000fea0003800000 */
.L_x_62888:
        /* <DEDUP_REMOVED lines=44> */
.L_x_62887:
[----:B------:R-:W-:Y:S05]  /*1a6a0*/  BSYNC B1 ;  /* 0x0000000000017941 */ /* 0x000fea0003800000 */
.L_x_62886:
        /* <DEDUP_REMOVED lines=21> */
.L_x_62891:
[----:B------:R-:W-:-:S07]  /*1a800*/  MOV R46, R26 ;  /* 0x0000001a002e7202 */ /* 0x000fce0000000f00 */
.L_x_62892:
[----:B------:R-:W-:Y:S05]  /*1a810*/  BSYNC B1 ;  /* 0x0000000000017941 */ /* 0x000fea0003800000 */
.L_x_62890:
        /* <DEDUP_REMOVED lines=16> */
.L_x_62896:
[----:B------:R-:W-:Y:S05]  /*1a920*/  BSYNC B2 ;  /* 0x0000000000027941 */ /* 0x000fea0003800000 */
.L_x_62895:
        /* <DEDUP_REMOVED lines=44> */
.L_x_62894:
[----:B------:R-:W-:Y:S05]  /*1abf0*/  BSYNC B1 ;  /* 0x0000000000017941 */ /* 0x000fea0003800000 */
.L_x_62893:
        /* <DEDUP_REMOVED lines=37> */
.L_x_62898:
[----:B------:R-:W-:-:S07]  /*1ae50*/  IMAD.MOV.U32 R159, RZ, RZ, R26 ;  /* 0x000000ffff9f7224 */ /* 0x000fce00078e001a */
.L_x_62899:
[----:B------:R-:W-:Y:S05]  /*1ae60*/  BSYNC B1 ;  /* 0x0000000000017941 */ /* 0x000fea0003800000 */
.L_x_62897:
        /* <DEDUP_REMOVED lines=16> */
.L_x_62903:
[----:B------:R-:W-:Y:S05]  /*1af70*/  BSYNC B2 ;  /* 0x0000000000027941 */ /* 0x000fea0003800000 */
.L_x_62902:
        /* <DEDUP_REMOVED lines=44> */
.L_x_62901:
[----:B------:R-:W-:Y:S05]  /*1b240*/  BSYNC B1 ;  /* 0x0000000000017941 */ /* 0x000fea0003800000 */
.L_x_62900:
[----:B------:R-:W2:Y:S01]  /*1b250*/  LDL R50, [R1+0x34] ;  /* 0x0000340001327983 */ /* 0x000ea20000100800 */
[----:B------:R-:W-:Y:S01]  /*1b260*/  I2FP.F32.U32 R48, R159 ;  /* 0x0000009f00307245 */ /* 0x000fe20000201000 */
[----:B-----5:R-:W-:Y:S01]  /*1b270*/  FMUL.FTZ R44, R44, R152 ;  /* 0x000000982c2c7220 */ /* 0x020fe20000410000 */
        /* <DEDUP_REMOVED lines=18> */
.L_x_62905:
[----:B------:R-:W-:-:S07]  /*1b3a0*/  IMAD.MOV.U32 R44, RZ, RZ, R26 ;  /* 0x000000ffff2c7224 */ /* 0x000fce00078e001a */
.L_x_62906:
[----:B------:R-:W-:Y:S05]  /*1b3b0*/  BSYNC B1 ;  /* 0x0000000000017941 */ /* 0x000fea0003800000 */
.L_x_62904:
        /* <DEDUP_REMOVED lines=16> */
.L_x_62910:
[----:B------:R-:W-:Y:S05]  /*1b4c0*/  BSYNC B2 ;  /* 0x0000000000027941 */ /* 0x000fea0003800000 */
.L_x_62909:
        /* <DEDUP_REMOVED lines=44> */
.L_x_62908:
[----:B------:R-:W-:Y:S05]  /*1b790*/  BSYNC B1 ;  /* 0x0000000000017941 */ /* 0x000fea0003800000 */
.L_x_62907:
        /* <DEDUP_REMOVED lines=21> */
.L_x_62912:
[----:B------:R-:W-:-:S07]  /*1b8f0*/  IMAD.MOV.U32 R159, RZ, RZ, R26 ;  /* 0x000000ffff9f7224 */ /* 0x000fce00078e001a */
.L_x_62913:
[----:B------:R-:W-:Y:S05]  /*1b900*/  BSYNC B1 ;  /* 0x0000000000017941 */ /* 0x000fea0003800000 */
.L_x_62911:
        /* <DEDUP_REMOVED lines=16> */
.L_x_62917:
[----:B------:R-:W-:Y:S05]  /*1ba10*/  BSYNC B2 ;  /* 0x0000000000027941 */ /* 0x000fea0003800000 */
.L_x_62916:
        /* <DEDUP_REMOVED lines=44> */
.L_x_62915:
[----:B------:R-:W-:Y:S05]  /*1bce0*/  BSYNC B1 ;  /* 0x0000000000017941 */ /* 0x000fea0003800000 */
.L_x_62914:
        /* <DEDUP_REMOVED lines=21> */
.L_x_62919:
[----:B------:R-:W-:-:S07]  /*1be40*/  IMAD.MOV.U32 R46, RZ, RZ, R26 ;  /* 0x000000ffff2e7224 */ /* 0x000fce00078e001a */
.L_x_62920:
[----:B------:R-:W-:Y:S05]  /*1be50*/  BSYNC B1 ;  /* 0x0000000000017941 */ /* 0x000fea0003800000 */
.L_x_62918:
        /* <DEDUP_REMOVED lines=16> */
.L_x_62924:
[----:B------:R-:W-:Y:S05]  /*1bf60*/  BSYNC B2 ;  /* 0x0000000000027941 */ /* 0x000fea0003800000 */
.L_x_62923:
        /* <DEDUP_REMOVED lines=44> */
.L_x_62922:
[----:B------:R-:W-:Y:S05]  /*1c230*/  BSYNC B1 ;  /* 0x0000000000017941 */ /* 0x000fea0003800000 */
.L_x_62921:
        /* <DEDUP_REMOVED lines=37> */
.L_x_62926:
[----:B------:R-:W-:-:S07]  /*1c490*/  MOV R159, R26 ;  /* 0x0000001a009f7202 */ /* 0x000fce0000000f00 */
.L_x_62927:
[----:B------:R-:W-:Y:S05]  /*1c4a0*/  BSYNC B1 ;  /* 0x0000000000017941 */ /* 0x000fea0003800000 */
.L_x_62925:
        /* <DEDUP_REMOVED lines=16> */
.L_x_62931:
[----:B------:R-:W-:Y:S05]  /*1c5b0*/  BSYNC B2 ;  /* 0x0000000000027941 */ /* 0x000fea0003800000 */
.L_x_62930:
        /* <DEDUP_REMOVED lines=44> */
.L_x_62929:
[----:B------:R-:W-:Y:S05]  /*1c880*/  BSYNC B1 ;  /* 0x0000000000017941 */ /* 0x000fea0003800000 */
.L_x_62928:
        /* <DEDUP_REMOVED lines=21> */
.L_x_62933:
[----:B------:R-:W-:-:S07]  /*1c9e0*/  MOV R159, R26 ;  /* 0x0000001a009f7202 */ /* 0x000fce0000000f00 */
.L_x_62934:
[----:B------:R-:W-:Y:S05]  /*1c9f0*/  BSYNC B1 ;  /* 0x0000000000017941 */ /* 0x000fea0003800000 */
.L_x_62932:
        /* <DEDUP_REMOVED lines=16> */
.L_x_62938:
[----:B------:R-:W-:Y:S05]  /*1cb00*/  BSYNC B2 ;  /* 0x0000000000027941 */ /* 0x000fea0003800000 */
.L_x_62937:
        /* <DEDUP_REMOVED lines=44> */
.L_x_62936:
[----:B------:R-:W-:Y:S05]  /*1cdd0*/  BSYNC B1 ;  /* 0x0000000000017941 */ /* 0x000fea0003800000 */
.L_x_62935:
        /* <DEDUP_REMOVED lines=21> */
.L_x_62940:
[----:B------:R-:W-:-:S07]  /*1cf30*/  MOV R159, R26 ;  /* 0x0000001a009f7202 */ /* 0x000fce0000000f00 */
.L_x_62941:
[----:B------:R-:W-:Y:S05]  /*1cf40*/  BSYNC B1 ;  /* 0x0000000000017941 */ /* 0x000fea0003800000 */
.L_x_62939:
        /* <DEDUP_REMOVED lines=16> */
.L_x_62945:
[----:B------:R-:W-:Y:S05]  /*1d050*/  BSYNC B2 ;  /* 0x0000000000027941 */ /* 0x000fea0003800000 */
.L_x_62944:
        /* <DEDUP_REMOVED lines=44> */
.L_x_62943:
[----:B------:R-:W-:Y:S05]  /*1d320*/  BSYNC B1 ;  /* 0x0000000000017941 */ /* 0x000fea0003800000 */
.L_x_62942:
        /* <DEDUP_REMOVED lines=21> */
.L_x_62947:
[----:B------:R-:W-:-:S07]  /*1d480*/  MOV R159, R26 ;  /* 0x0000001a009f7202 */ /* 0x000fce0000000f00 */
.L_x_62948:
[----:B------:R-:W-:Y:S05]  /*1d490*/  BSYNC B1 ;  /* 0x0000000000017941 */ /* 0x000fea0003800000 */
.L_x_62946:
        /* <DEDUP_REMOVED lines=16> */
.L_x_62952:
[----:B------:R-:W-:Y:S05]  /*1d5a0*/  BSYNC B2 ;  /* 0x0000000000027941 */ /* 0x000fea0003800000 */
.L_x_62951:
        /* <DEDUP_REMOVED lines=44> */
.L_x_62950:
[----:B------:R-:W-:Y:S05]  /*1d870*/  BSYNC B1 ;  /* 0x0000000000017941 */ /* 0x000fea0003800000 */
.L_x_62949:
[----:B------:R-:W2:Y:S01]  /*1d880*/  LDL R127, [R1+0x18] ;  /* 0x00001800017f7983 */ /* 0x000ea20000100800 */
[----:B------:R-:W-:Y:S01]  /*1d890*/  I2FP.F32.U32 R126, R159 ;  /* 0x0000009f007e7245 */ /* 0x000fe20000201000 */
[----:B------:R-:W-:Y:S01]  /*1d8a0*/  FMUL.FTZ R47, R47, R152 ;  /* 0x000000982f2f7220 */ /* 0x000fe20000410000 */
[----:B------:R-:W-:-:S03]  /*1d8b0*/  IADD3 R169, R151, 0x260, RZ ;  /* 0x0000026097a97810 */ /* 0x000fc60007ffe0ff */
[----:B------:R-:W-:Y:S01]  /*1d8c0*/  FFMA.FTZ R126, R126, R154, 1.1641532182693481445e-10 ;  /* 0x2f0000007e7e7423 */ /* 0x000fe2000001009a */
[----:B------:R-:W-:-:S04]  /*1d8d0*/  FMUL.FTZ R47, R47, R155 ;  /* 0x0000009b2f2f7220 */ /* 0x000fc80000410000 */
[----:B------:R-:W-:-:S04]  /*1d8e0*/  FSETP.GTU.FTZ.AND P5, PT, R126, R153, PT ;  /* 0x000000997e00720b */ /* 0x000fc80003fbc000 */
[----:B------:R-:W-:Y:S02]  /*1d8f0*/  FSEL R47, R47, RZ, !P5 ;  /* 0x000000ff2f2f7208 */ /* 0x000fe40006800000 */
[----:B------:R-:W-:Y:S01]  /*1d900*/  SEL R159, RZ, 0x1000000, P5 ;  /* 0x01000000ff9f7807 */ /* 0x000fe20002800000 */
[----:B------:R-:W-:-:S04]  /*1d910*/  IMAD.WIDE.U32 R124, R169, 0x10, R124 ;  /* 0x00000010a97c7825 */ /* 0x000fc800078e007c */
[----:B--2---:R-:W-:Y:S01]  /*1d920*/  FMUL.FTZ R47, R127, R47 ;  /* 0x0000002f7f2f7220 */ /* 0x004fe20000410000 */
[----:B------:R-:W-:-:S04]  /*1d930*/  IMAD.WIDE.U32 R126, R167, 0x10, R140 ;  /* 0x00000010a77e7825 */ /* 0x000fc800078e008c */
        /* <DEDUP_REMOVED lines=9> */
[----:B0-----:R-:W0:Y:S02]  /*1d9d0*/  @P0 LDC.64 R126, c[0x0][0x230] ;  /* 0x00008c00ff7e0b82 */ /* 0x001e240000000a00 */
[----:B0-----:R-:W-:-:S05]  /*1d9e0*/  @P0 IMAD.WIDE.U32 R126, R169, 0x10, R126 ;  /* 0x00000010a97e0825 */ /* 0x001fca00078e007e */
        /* <DEDUP_REMOVED lines=14> */
.L_x_62954:
[----:B------:R-:W-:-:S07]  /*1dad0*/  MOV R159, R26 ;  /* 0x0000001a009f7202 */ /* 0x000fce0000000f00 */
.L_x_62955:
[----:B------:R-:W-:Y:S05]  /*1dae0*/  BSYNC B1 ;  /* 0x0000000000017941 */ /* 0x000fea0003800000 */
.L_x_62953:
        /* <DEDUP_REMOVED lines=16> */
.L_x_62959:
[----:B------:R-:W-:Y:S05]  /*1dbf0*/  BSYNC B2 ;  /* 0x0000000000027941 */ /* 0x000fea0003800000 */
.L_x_62958:
        /* <DEDUP_REMOVED lines=44> */
.L_x_62957:
[----:B------:R-:W-:Y:S05]  /*1dec0*/  BSYNC B1 ;  /* 0x0000000000017941 */ /* 0x000fea0003800000 */
.L_x_62956:
        /* <DEDUP_REMOVED lines=21> */
.L_x_62961:
[----:B------:R-:W-:-:S07]  /*1e020*/  MOV R159, R26 ;  /* 0x0000001a009f7202 */ /* 0x000fce0000000f00 */
.L_x_62962:
[----:B------:R-:W-:Y:S05]  /*1e030*/  BSYNC B1 ;  /* 0x0000000000017941 */ /* 0x000fea0003800000 */
.L_x_62960:
        /* <DEDUP_REMOVED lines=16> */
.L_x_62966:
[----:B------:R-:W-:Y:S05]  /*1e140*/  BSYNC B2 ;  /* 0x0000000000027941 */ /* 0x000fea0003800000 */
.L_x_62965:
        /* <DEDUP_REMOVED lines=44> */
.L_x_62964:
[----:B------:R-:W-:Y:S05]  /*1e410*/  BSYNC B1 ;  /* 0x0000000000017941 */ /* 0x000fea0003800000 */
.L_x_62963:
        /* <DEDUP_REMOVED lines=21> */
.L_x_62968:
[----:B------:R-:W-:-:S07]  /*1e570*/  MOV R159, R26 ;  /* 0x0000001a009f7202 */ /* 0x000fce0000000f00 */
.L_x_62969:
[----:B------:R-:W-:Y:S05]  /*1e580*/  BSYNC B1 ;  /* 0x0000000000017941 */ /* 0x000fea0003800000 */
.L_x_62967:
        /* <DEDUP_REMOVED lines=16> */
.L_x_62973:
[----:B------:R-:W-:Y:S05]  /*1e690*/  BSYNC B2 ;  /* 0x0000000000027941 */ /* 0x000fea0003800000 */
.L_x_62972:
        /* <DEDUP_REMOVED lines=44> */
.L_x_62971:
[----:B------:R-:W-:Y:S05]  /*1e960*/  BSYNC B1 ;  /* 0x0000000000017941 */ /* 0x000fea0003800000 */
.L_x_62970:
        /* <DEDUP_REMOVED lines=21> */
.L_x_62975:
[----:B------:R-:W-:-:S07]  /*1eac0*/  MOV R222, R26 ;  /* 0x0000001a00de7202 */ /* 0x000fce0000000f00 */
.L_x_62976:
[----:B------:R-:W-:Y:S05]  /*1ead0*/  BSYNC B1 ;  /* 0x0000000000017941 */ /* 0x000fea0003800000 */
.L_x_62974:
        /* <DEDUP_REMOVED lines=16> */
.L_x_62980:
[----:B------:R-:W-:Y:S05]  /*1ebe0*/  BSYNC B2 ;  /* 0x0000000000027941 */ /* 0x000fea0003800000 */
.L_x_62979:
        /* <DEDUP_REMOVED lines=44> */
.L_x_62978:
[----:B------:R-:W-:Y:S05]  /*1eeb0*/  BSYNC B1 ;  /* 0x0000000000017941 */ /* 0x000fea0003800000 */
.L_x_62977:
[----:B------:R-:W2:Y:S01]  /*1eec0*/  LDL R171, [R1+0x8] ;  /* 0x0000080001ab7983 */ /* 0x000ea20000100800 */
[----:B------:R-:W-:Y:S01]  /*1eed0*/  I2FP.F32.U32 R170, R222 ;  /* 0x000000de00aa7245 */ /* 0x000fe20000201000 */
[----:B------:R-:W-:Y:S01]  /*1eee0*/  FMUL.FTZ R127, R127, R152 ;  /* 0x000000987f7f7220 */ /* 0x000fe20000410000 */
[----:B------:R-:W-:Y:S01]  /*1eef0*/  IMAD.WIDE.U32 R140, R169, 0x10, R140 ;  /* 0x00000010a98c7825 */ /* 0x000fe200078e008c */
[----:B------:R-:W-:-:S03]  /*1ef00*/  UMOV UR8, 0xffffffff ;  /* 0xffffffff00087882 */ /* 0x000fc60000000000 */
[----:B------:R-:W-:Y:S01]  /*1ef10*/  FFMA.FTZ R170, R170, R154, 1.1641532182693481445e-10 ;  /* 0x2f000000aaaa7423 */ /* 0x000fe2000001009a */
[----:B------:R-:W-:Y:S01]  /*1ef20*/  FMUL.FTZ R127, R127, R155 ;  /* 0x0000009b7f7f7220 */ /* 0x000fe20000410000 */
[----:B------:R-:W-:-:S03]  /*1ef30*/  IMAD.WIDE.U32 R138, R169, 0x4, R138 ;  /* 0x00000004a98a7825 */ /* 0x000fc600078e008a */
[----:B------:R-:W-:-:S04]  /*1ef40*/  FSETP.GTU.FTZ.AND P4, PT, R170, R153, PT ;  /* 0x00000099aa00720b */ /* 0x000fc80003f9c000 */
[----:B------:R-:W-:Y:S02]  /*1ef50*/  FSEL R127, R127, RZ, !P4 ;  /* 0x000000ff7f7f7208 */ /* 0x000fe40006000000 */
[----:B------:R-:W-:-:S03]  /*1ef60*/  SEL R152, RZ, 0x1000000, P4 ;  /* 0x01000000ff987807 */ /* 0x000fc60002000000 */
[----:B--2---:R-:W-:Y:S02]  /*1ef70*/  FMUL.FTZ R127, R171, R127 ;  /* 0x0000007fab7f7220 */ /* 0x004fe40000410000 */
[----:B------:R-:W0:Y:S02]  /*1ef80*/  S2R R171, SR_TID.X ;  /* 0x0000000000ab7919 */ /* 0x000e240000002100 */
[----:B------:R-:W-:-:S05]  /*1ef90*/  @P1 FADD.FTZ R127, R123, R127 ;  /* 0x0000007f7b7f1221 */ /* 0x000fca0000010000 */
[----:B------:R1:W-:Y:S02]  /*1efa0*/  STG.E.128 desc[UR4][R140.64], R124 ;  /* 0x0000007c8c007986 */ /* 0x0003e4000c101d04 */
[----:B-1----:R-:W-:Y:S02]  /*1efb0*/  SEL R140, RZ, 0x10000, P3 ;  /* 0x00010000ff8c7807 */ /* 0x002fe40001800000 */
[----:B------:R-:W-:-:S04]  /*1efc0*/  SEL R141, RZ, 0x100, P2 ;  /* 0x00000100ff8d7807 */ /* 0x000fc80001000000 */
[----:B------:R-:W-:Y:S02]  /*1efd0*/  IADD3 R140, R141, R152, R140 ;  /* 0x000000988d8c7210 */ /* 0x000fe40007ffe08c */
[----:B------:R-:W-:Y:S02]  /*1efe0*/  SEL R141, RZ, 0x1, P0 ;  /* 0x00000001ff8d7807 */ /* 0x000fe40000000000 */
[----:B0-----:R-:W-:Y:S02]  /*1eff0*/  LOP3.LUT R171, R171, 0x1f, RZ, 0xc0, !PT ;  /* 0x0000001fabab7812 */ /* 0x001fe400078ec0ff */
[----:B------:R-:W-:Y:S02]  /*1f000*/  IADD3 R140, R140, R141, RZ ;  /* 0x0000008d8c8c7210 */ /* 0x000fe40007ffe0ff */
[----:B------:R-:W-:-:S03]  /*1f010*/  ISETP.NE.AND P0, PT, R171, RZ, PT ;  /* 0x000000ffab00720c */ /* 0x000fc60003f05270 */
        /* <DEDUP_REMOVED lines=263> */
.L_x_62994:
[----:B-1----:R-:W-:Y:S01]  /*20090*/  FADD.FTZ R138, R141, R138 ;  /* 0x0000008a8d8a7221 */ /* 0x002fe20000010000 */
[----:B------:R-:W2:Y:S03]  /*200a0*/  LDL R172, [R1+0x4] ;  /* 0x0000040001ac7983 */ /* 0x000ea60000100800 */
[----:B------:R-:W-:Y:S01]  /*200b0*/  FFMA.FTZ R140, R138, R152, UR11 ;  /* 0x0000000b8a8c7e23 */ /* 0x000fe20008010098 */
[----:B------:R-:W3:Y:S01]  /*200c0*/  LDL R171, [R1+0x1d0] ;  /* 0x0001d00001ab7983 */ /* 0x000ee20000100800 */
[----:B------:R-:W1:Y:S01]  /*200d0*/  @!P0 LDC.64 R138, c[0x0][0x250] ;  /* 0x00009400ff8a8b82 */ /* 0x000e620000000a00 */
[----:B------:R-:W-:Y:S02]  /*200e0*/  PLOP3.LUT P1, PT, PT, PT, UP1, 0x40, 0x0 ;  /* 0x000000000000781c */ /* 0x000fe40003f2e818 */
[----:B------:R-:W3:Y:S04]  /*200f0*/  LDL R170, [R1+0x1b4] ;  /* 0x0001b40001aa7983 */ /* 0x000ee80000100800 */
[----:B------:R-:W4:Y:S04]  /*20100*/  LDL R155, [R1+0x1c4] ;  /* 0x0001c400019b7983 */ /* 0x000f280000100800 */
[----:B------:R-:W4:Y:S04]  /*20110*/  LDL R154, [R1+0x198] ;  /* 0x00019800019a7983 */ /* 0x000f280000100800 */
[----:B------:R-:W5:Y:S04]  /*20120*/  LDL R152, [R1+0x1c8] ;  /* 0x0001c80001987983 */ /* 0x000f680000100800 */
[----:B------:R-:W5:Y:S04]  /*20130*/  LDL R177, [R1] ;  /* 0x0000000001b17983 */ /* 0x000f680000100800 */
[----:B------:R-:W5:Y:S01]  /*20140*/  LDL R176, [R1+0x1cc] ;  /* 0x0001cc0001b07983 */ /* 0x000f620000100800 */
[----:B-1----:R-:W-:-:S03]  /*20150*/  @!P0 IMAD.WIDE R138, R144, 0x4, R138 ;  /* 0x00000004908a8825 */ /* 0x002fc600078e028a */
[----:B------:R-:W5:Y:S04]  /*20160*/  LDL R173, [R1+0x1b0] ;  /* 0x0001b00001ad7983 */ /* 0x000f680000100800 */
        /* <DEDUP_REMOVED lines=10> */
[----:B------:R-:W5:Y:S01]  /*20210*/  LDL R153, [R1+0x168] ;  /* 0x0001680001997983 */ /* 0x000f620000100800 */
[----:B0-----:R-:W-:-:S04]  /*20220*/  LEA R138, P0, R151, UR16, 0x4 ;  /* 0x00000010978a7c11 */ /* 0x001fc8000f8020ff */
[----:B------:R-:W-:Y:S02]  /*20230*/  LEA.HI.X R139, R151, UR17, RZ, 0x4, P0 ;  /* 0x00000011978b7c11 */ /* 0x000fe400080f24ff */
        /* <DEDUP_REMOVED lines=9> */
[----:B--2---:R-:W-:Y:S02]  /*202d0*/  FFMA.FTZ R117, R172, R117, R187 ;  /* 0x00000075ac757223 */ /* 0x004fe400000100bb */
[----:B------:R-:W2:Y:S01]  /*202e0*/  LDL R172, [R1+0x1bc] ;  /* 0x0001bc0001ac7983 */ /* 0x000ea20000100800 */
[----:B---3--:R-:W-:-:S03]  /*202f0*/  FFMA.FTZ R116, R170, R116, R171 ;  /* 0x00000074aa747223 */ /* 0x008fc600000100ab */
[----:B------:R-:W2:Y:S04]  /*20300*/  LDL R171, [R1+0x180] ;  /* 0x0001800001ab7983 */ /* 0x000ea80000100800 */
[----:B------:R-:W3:Y:S01]  /*20310*/  LDL R170, [R1+0x1c0] ;  /* 0x0001c00001aa7983 */ /* 0x000ee20000100800 */
[----:B----4-:R-:W-:-:S03]  /*20320*/  FFMA.FTZ R114, R154, R114, R155 ;  /* 0x000000729a727223 */ /* 0x010fc6000001009b */
[----:B------:R-:W3:Y:S04]  /*20330*/  LDL R155, [R1+0x184] ;  /* 0x00018400019b7983 */ /* 0x000ee80000100800 */
[----:B------:R-:W4:Y:S01]  /*20340*/  LDL R154, [R1+0x1ac] ;  /* 0x0001ac00019a7983 */ /* 0x000f220000100800 */
[----:B-----5:R-:W-:-:S03]  /*20350*/  FFMA.FTZ R112, R151, R112, R152 ;  /* 0x0000007097707223 */ /* 0x020fc60000010098 */
[----:B------:R-:W5:Y:S04]  /*20360*/  LDL R152, [R1+0x1b8] ;  /* 0x0001b80001987983 */ /* 0x000f680000100800 */
[----:B------:R-:W5:Y:S01]  /*20370*/  LDL R151, [R1+0x16c] ;  /* 0x00016c0001977983 */ /* 0x000f620000100800 */
[--C-:B------:R-:W-:Y:S01]  /*20380*/  FADD.FTZ R119, R119, -R141.reuse ;  /* 0x8000008d77777221 */ /* 0x100fe20000010000 */
[----:B------:R-:W-:-:S03]  /*20390*/  FADD.FTZ R118, R118, -R141 ;  /* 0x8000008d76767221 */ /* 0x000fc60000010000 */
[C---:B------:R-:W-:Y:S01]  /*203a0*/  FMUL.FTZ R119, R140.reuse, R119 ;  /* 0x000000778c777220 */ /* 0x040fe20000410000 */
[----:B------:R-:W-:-:S03]  /*203b0*/  FMUL.FTZ R118, R140, R118 ;  /* 0x000000768c767220 */ /* 0x000fc60000410000 */
[----:B------:R-:W-:Y:S01]  /*203c0*/  FFMA.FTZ R119, R177, R119, R186 ;  /* 0x00000077b1777223 */ /* 0x000fe200000100ba */
[----:B------:R-:W-:-:S05]  /*203d0*/  FFMA.FTZ R118, R173, R118, R176 ;  /* 0x00000076ad767223 */ /* 0x000fca00000100b0 */
[----:B------:R0:W-:Y:S01]  /*203e0*/  STG.E.128 desc[UR4][R138.64], R116 ;  /* 0x000000748a007986 */ /* 0x0001e2000c101d04 */
[--C-:B------:R-:W-:Y:S01]  /*203f0*/  FADD.FTZ R115, R115, -R141.reuse ;  /* 0x8000008d73737221 */ /* 0x100fe20000010000 */
[----:B------:R-:W-:Y:S01]  /*20400*/  FADD.FTZ R113, R113, -R141 ;  /* 0x8000008d71717221 */ /* 0x000fe20000010000 */
[----:B0-----:R-:W0:Y:S02]  /*20410*/  LDC.64 R116, c[0x0][0x2b8] ;  /* 0x0000ae00ff747b82 */ /* 0x001e240000000a00 */
[C---:B------:R-:W-:Y:S01]  /*20420*/  FMUL.FTZ R115, R140.reuse, R115 ;  /* 0x000000738c737220 */ /* 0x040fe20000410000 */
[----:B------:R-:W-:Y:S01]  /*20430*/  FMUL.FTZ R113, R140, R113 ;  /* 0x000000718c717220 */ /* 0x000fe20000410000 */
[----:B------:R-:W5:Y:S02]  /*20440*/  LDL R139, [R1+0x194] ;  /* 0x00019400018b7983 */ /* 0x000f640000100800 */
[----:B------:R-:W-:Y:S01]  /*20450*/  FFMA.FTZ R115, R251, R115, R184 ;  /* 0x00000073fb737223 */ /* 0x000fe200000100b8 */
[----:B------:R-:W-:Y:S01]  /*20460*/  FFMA.FTZ R113, R252, R113, R185 ;  /* 0x00000071fc717223 */ /* 0x000fe200000100b9 */
[----:B------:R-:W5:Y:S01]  /*20470*/  LDL R138, [R1+0x150] ;  /* 0x00015000018a7983 */ /* 0x000f620000100800 */
[--C-:B------:R-:W-:Y:S01]  /*20480*/  FADD.FTZ R111, R111, -R141.reuse ;  /* 0x8000008d6f6f7221 */ /* 0x100fe20000010000 */
[--C-:B------:R-:W-:Y:S01]  /*20490*/  FADD.FTZ R110, R110, -R141.reuse ;  /* 0x8000008d6e6e7221 */ /* 0x100fe20000010000 */
[--C-:B------:R-:W-:Y:S01]  /*204a0*/  FADD.FTZ R109, R109, -R141.reuse ;  /* 0x8000008d6d6d7221 */ /* 0x100fe20000010000 */
[--C-:B------:R-:W-:Y:S01]  /*204b0*/  FADD.FTZ R108, R108, -R141.reuse ;  /* 0x8000008d6c6c7221 */ /* 0x100fe20000010000 */
[----:B------:R-:W-:Y:S01]  /*204c0*/  FADD.FTZ R106, R106, -R141 ;  /* 0x8000008d6a6a7221 */ /* 0x000fe20000010000 */
[----:B0-----:R-:W-:-:S05]  /*204d0*/  IMAD.WIDE.U32 R118, R149, 0x10, R116 ;  /* 0x0000001095767825 */ /* 0x001fca00078e0074 */
[----:B------:R0:W-:Y:S01]  /*204e0*/  STG.E.128 desc[UR4][R118.64], R112 ;  /* 0x0000007076007986 */ /* 0x0001e2000c101d04 */
[C---:B------:R-:W-:Y:S01]  /*204f0*/  FMUL.FTZ R111, R140.reuse, R111 ;  /* 0x0000006f8c6f7220 */ /* 0x040fe20000410000 */
[C---:B------:R-:W-:Y:S01]  /*20500*/  FMUL.FTZ R110, R140.reuse, R110 ;  /* 0x0000006e8c6e7220 */ /* 0x040fe20000410000 */
[C---:B------:R-:W-:Y:S01]  /*20510*/  FMUL.FTZ R109, R140.reuse, R109 ;  /* 0x0000006d8c6d7220 */ /* 0x040fe20000410000 */
[----:B------:R-:W-:Y:S01]  /*20520*/  FMUL.FTZ R108, R140, R108 ;  /* 0x0000006c8c6c7220 */ /* 0x000fe20000410000 */
[----:B------:R-:W-:Y:S01]  /*20530*/  FADD.FTZ R104, R104, -R141 ;  /* 0x8000008d68687221 */ /* 0x000fe20000010000 */
[----:B------:R-:W-:Y:S01]  /*20540*/  FMUL.FTZ R106, R140, R106 ;  /* 0x0000006a8c6a7220 */ /* 0x000fe20000410000 */
[----:B------:R-:W-:Y:S01]  /*20550*/  FFMA.FTZ R111, R249, R111, R182 ;  /* 0x0000006ff96f7223 */ /* 0x000fe200000100b6 */
[----:B0-----:R-:W5:Y:S04]  /*20560*/  LDL R113, [R1+0x1a0] ;  /* 0x0001a00001717983 */ /* 0x001f680000100800 */
[----:B------:R-:W5:Y:S01]  /*20570*/  LDL R112, [R1+0x154] ;  /* 0x0001540001707983 */ /* 0x000f620000100800 */
[----:B------:R-:W-:Y:S01]  /*20580*/  FFMA.FTZ R109, R250, R109, R183 ;  /* 0x0000006dfa6d7223 */ /* 0x000fe200000100b7 */
[----:B------:R-:W-:-:S04]  /*20590*/  IMAD.WIDE.U32 R148, R148, 0x10, R116 ;  /* 0x0000001094947825 */ /* 0x000fc800078e0074 */
[----:B------:R-:W-:Y:S01]  /*205a0*/  FMUL.FTZ R104, R140, R104 ;  /* 0x000000688c687220 */ /* 0x000fe20000410000 */
[----:B--2---:R-:W-:Y:S01]  /*205b0*/  FFMA.FTZ R110, R171, R110, R172 ;  /* 0x0000006eab6e7223 */ /* 0x004fe200000100ac */
[--C-:B------:R-:W-:Y:S01]  /*205c0*/  FADD.FTZ R107, R107, -R141.reuse ;  /* 0x8000008d6b6b7221 */ /* 0x100fe20000010000 */
[--C-:B------:R-:W-:Y:S01]  /*205d0*/  FADD.FTZ R105, R105, -R141.reuse ;  /* 0x8000008d69697221 */ /* 0x100fe20000010000 */
[--C-:B------:R-:W-:Y:S01]  /*205e0*/  FADD.FTZ R103, R103, -R141.reuse ;  /* 0x8000008d67677221 */ /* 0x100fe20000010000 */
[--C-:B------:R-:W-:Y:S01]  /*205f0*/  FADD.FTZ R102, R102, -R141.reuse ;  /* 0x8000008d66667221 */ /* 0x100fe20000010000 */
[----:B---3--:R-:W-:Y:S01]  /*20600*/  FFMA.FTZ R108, R155, R108, R170 ;  /* 0x0000006c9b6c7223 */ /* 0x008fe200000100aa */
[----:B------:R-:W-:Y:S01]  /*20610*/  FADD.FTZ R101, R101, -R141 ;  /* 0x8000008d65657221 */ /* 0x000fe20000010000 */
[----:B------:R-:W2:Y:S01]  /*20620*/  LDL R155, [R1+0x188] ;  /* 0x00018800019b7983 */ /* 0x000ea20000100800 */
[----:B----4-:R-:W-:-:S03]  /*20630*/  FFMA.FTZ R106, R153, R106, R154 ;  /* 0x0000006a996a7223 */ /* 0x010fc6000001009a */
[----:B------:R-:W2:Y:S04]  /*20640*/  LDL R154, [R1+0x13c] ;  /* 0x00013c00019a7983 */ /* 0x000ea80000100800 */
[----:B------:R0:W-:Y:S04]  /*20650*/  STG.E.128 desc[UR4][R148.64], R108 ;  /* 0x0000006c94007986 */ /* 0x0001e8000c101d04 */
[----:B------:R-:W3:Y:S01]  /*20660*/  LDL R153, [R1+0x164] ;  /* 0x0001640001997983 */ /* 0x000ee20000100800 */
[----:B-----5:R-:W-:-:S03]  /*20670*/  FFMA.FTZ R104, R151, R104, R152 ;  /* 0x0000006897687223 */ /* 0x020fc60000010098 */
[----:B0-----:R-:W4:Y:S04]  /*20680*/  LDL R149, [R1+0x170] ;  /* 0x0001700001957983 */ /* 0x001f280000100800 */
[----:B------:R-:W3:Y:S04]  /*20690*/  LDL R152, [R1+0x120] ;  /* 0x0001200001987983 */ /* 0x000ee80000100800 */
[----:B------:R-:W4:Y:S01]  /*206a0*/  LDL R148, [R1+0x124] ;  /* 0x0001240001947983 */ /* 0x000f220000100800 */
        /* <DEDUP_REMOVED lines=10> */
[----:B------:R-:W-:Y:S01]  /*20750*/  FFMA.FTZ R103, R245, R103, R178 ;  /* 0x00000067f5677223 */ /* 0x000fe200000100b2 */
[----:B------:R-:W-:Y:S01]  /*20760*/  FFMA.FTZ R101, R246, R101, R179 ;  /* 0x00000065f6657223 */ /* 0x000fe200000100b3 */
[----:B------:R-:W-:Y:S01]  /*20770*/  FADD.FTZ R96, R96, -R141 ;  /* 0x8000008d60607221 */ /* 0x000fe20000010000 */
[----:B------:R-:W-:Y:S01]  /*20780*/  IMAD.WIDE.U32 R146, R146, 0x10, R116 ;  /* 0x0000001092927825 */ /* 0x000fe200078e0074 */
[----:B------:R0:W-:Y:S03]  /*20790*/  STG.E.128 desc[UR4][R108.64], R104 ;  /* 0x000000686c007986 */ /* 0x0001e6000c101d04 */
[--C-:B------:R-:W-:Y:S01]  /*207a0*/  FADD.FTZ R85, R85, -R141.reuse ;  /* 0x8000008d55557221 */ /* 0x100fe20000010000 */
[--C-:B------:R-:W-:Y:S01]  /*207b0*/  FADD.FTZ R44, R44, -R141.reuse ;  /* 0x8000008d2c2c7221 */ /* 0x100fe20000010000 */
[--C-:B------:R-:W-:Y:S01]  /*207c0*/  FADD.FTZ R94, R94, -R141.reuse ;  /* 0x8000008d5e5e7221 */ /* 0x100fe20000010000 */
[----:B------:R-:W5:Y:S01]  /*207d0*/  LDL R171, [R1+0x17c] ;  /* 0x00017c0001ab7983 */ /* 0x000f620000100800 */
[----:B------:R-:W-:-:S03]  /*207e0*/  FADD.FTZ R92, R92, -R141 ;  /* 0x8000008d5c5c7221 */ /* 0x000fc60000010000 */
[----:B------:R-:W5:Y:S01]  /*207f0*/  LDL R170, [R1+0x138] ;  /* 0x0001380001aa7983 */ /* 0x000f620000100800 */
[----:B------:R-:W-:Y:S01]  /*20800*/  FFMA.FTZ R102, R138, R102, R139 ;  /* 0x000000668a667223 */ /* 0x000fe2000001008b */
[--C-:B------:R-:W-:Y:S01]  /*20810*/  FADD.FTZ R139, R88, -R141.reuse ;  /* 0x8000008d588b7221 */ /* 0x100fe20000010000 */
[--C-:B------:R-:W-:Y:S01]  /*20820*/  FADD.FTZ R88, R84, -R141.reuse ;  /* 0x8000008d54587221 */ /* 0x100fe20000010000 */
[--C-:B------:R-:W-:Y:S01]  /*20830*/  FADD.FTZ R84, R126, -R141.reuse ;  /* 0x8000008d7e547221 */ /* 0x100fe20000010000 */
[----:B------:R-:W-:Y:S01]  /*20840*/  FMUL.FTZ R126, R140, R85 ;  /* 0x000000558c7e7220 */ /* 0x000fe20000410000 */
[--C-:B------:R-:W-:Y:S01]  /*20850*/  FADD.FTZ R89, R89, -R141.reuse ;  /* 0x8000008d59597221 */ /* 0x100fe20000010000 */
[--C-:B------:R-:W-:Y:S01]  /*20860*/  FADD.FTZ R111, R72, -R141.reuse ;  /* 0x8000008d486f7221 */ /* 0x100fe20000010000 */
[----:B------:R-:W-:Y:S01]  /*20870*/  FMUL.FTZ R85, R140, R44 ;  /* 0x0000002c8c557220 */ /* 0x000fe20000410000 */
[--C-:B------:R-:W-:Y:S01]  /*20880*/  FADD.FTZ R138, R87, -R141.reuse ;  /* 0x8000008d578a7221 */ /* 0x100fe20000010000 */
[--C-:B0-----:R-:W-:Y:S01]  /*20890*/  FADD.FTZ R105, R66, -R141.reuse ;  /* 0x8000008d42697221 */ /* 0x101fe20000010000 */
[--C-:B------:R-:W-:Y:S01]  /*208a0*/  FADD.FTZ R48, R48, -R141.reuse ;  /* 0x8000008d30307221 */ /* 0x100fe20000010000 */
[C---:B------:R-:W-:Y:S01]  /*208b0*/  FMUL.FTZ R72, R140.reuse, R94 ;  /* 0x0000005e8c487220 */ /* 0x040fe20000410000 */
[--C-:B------:R-:W-:Y:S01]  /*208c0*/  FADD.FTZ R87, R83, -R141.reuse ;  /* 0x8000008d53577221 */ /* 0x100fe20000010000 */
[--C-:B------:R-:W-:Y:S01]  /*208d0*/  FADD.FTZ R104, R65, -R141.reuse ;  /* 0x8000008d41687221 */ /* 0x100fe20000010000 */
        /* <DEDUP_REMOVED lines=17> */
[----:B------:R-:W-:-:S05]  /*209f0*/  FFMA.FTZ R100, R112, R100, R113 ;  /* 0x0000006470647223 */ /* 0x000fca0000010071 */
        /* <DEDUP_REMOVED lines=11> */
[--C-:B0-----:R-:W-:Y:S01]  /*20ab0*/  FADD.FTZ R147, R91, -R141.reuse ;  /* 0x8000008d5b937221 */ /* 0x101fe20000010000 */
[--C-:B------:R-:W-:Y:S01]  /*20ac0*/  FADD.FTZ R91, R50, -R141.reuse ;  /* 0x8000008d325b7221 */ /* 0x100fe20000010000 */
[----:B------:R-:W-:Y:S01]  /*20ad0*/  FMUL.FTZ R50, R140, R96 ;  /* 0x000000608c327220 */ /* 0x000fe20000410000 */
[--C-:B------:R-:W-:Y:S01]  /*20ae0*/  FADD.FTZ R102, R61, -R141.reuse ;  /* 0x8000008d3d667221 */ /* 0x100fe20000010000 */
[--C-:B------:R-:W-:Y:S01]  /*20af0*/  FADD.FTZ R100, R59, -R141.reuse ;  /* 0x8000008d3b647221 */ /* 0x100fe20000010000 */
[--C-:B------:R-:W-:Y:S01]  /*20b00*/  FADD.FTZ R59, R52, -R141.reuse ;  /* 0x8000008d343b7221 */ /* 0x100fe20000010000 */
[--C-:B------:R-:W-:Y:S01]  /*20b10*/  FADD.FTZ R61, R53, -R141.reuse ;  /* 0x8000008d353d7221 */ /* 0x100fe20000010000 */
[--C-:B------:R-:W-:Y:S01]  /*20b20*/  FADD.FTZ R146, R90, -R141.reuse ;  /* 0x8000008d5a927221 */ /* 0x100fe20000010000 */
[----:B------:R-:W-:Y:S01]  /*20b30*/  FADD.FTZ R101, R60, -R141 ;  /* 0x8000008d3c657221 */ /* 0x000fe20000010000 */
[----:B------:R-:W-:-:S04]  /*20b40*/  IMAD.WIDE.U32 R52, R156, 0x10, R116 ;  /* 0x000000109c347825 */ /* 0x000fc800078e0074 */
        /* <DEDUP_REMOVED lines=14> */
[----:B--2---:R-:W-:-:S02]  /*20c30*/  FFMA.FTZ R44, R154, R50, R155 ;  /* 0x000000329a2c7223 */ /* 0x004fc4000001009b */
[----:B------:R-:W2:Y:S04]  /*20c40*/  LDL R155, [R1+0x158] ;  /* 0x00015800019b7983 */ /* 0x000ea80000100800 */
[----:B------:R-:W2:Y:S01]  /*20c50*/  LDL R154, [R1+0x134] ;  /* 0x00013400019a7983 */ /* 0x000ea20000100800 */
[----:B---3--:R-:W-:-:S03]  /*20c60*/  FFMA.FTZ R50, R152, R72, R153 ;  /* 0x0000004898327223 */ /* 0x008fc60000010099 */
[----:B------:R-:W3:Y:S01]  /*20c70*/  LDL R153, [R1+0x140] ;  /* 0x0001400001997983 */ /* 0x000ee20000100800 */
[----:B----4-:R-:W-:-:S03]  /*20c80*/  FFMA.FTZ R48, R148, R66, R149 ;  /* 0x0000004294307223 */ /* 0x010fc60000010095 */
[----:B------:R-:W4:Y:S04]  /*20c90*/  LDL R152, [R1+0x11c] ;  /* 0x00011c0001987983 */ /* 0x000f280000100800 */
[----:B------:R-:W4:Y:S04]  /*20ca0*/  LDL R149, [R1+0x128] ;  /* 0x0001280001957983 */ /* 0x000f280000100800 */
        /* <DEDUP_REMOVED lines=12> */
[----:B------:R-:W-:Y:S01]  /*20d70*/  FMUL.FTZ R74, R140, R95 ;  /* 0x0000005f8c4a7220 */ /* 0x000fe20000410000 */
[----:B------:R-:W-:Y:S01]  /*20d80*/  FFMA.FTZ R47, R243, R73, R145 ;  /* 0x00000049f32f7223 */ /* 0x000fe20000010091 */
[----:B-----5:R-:W-:Y:S01]  /*20d90*/  FFMA.FTZ R46, R170, R69, R171 ;  /* 0x00000045aa2e7223 */ /* 0x020fe200000100ab */
        /* <DEDUP_REMOVED lines=44> */
[----:B------:R-:W-:Y:S01]  /*21060*/  FMUL.FTZ R140, R140, R56 ;  /* 0x000000388c8c7220 */ /* 0x000fe20000410000 */
[----:B------:R0:W-:Y:S01]  /*21070*/  STG.E.128 desc[UR4][R150.64], R44 ;  /* 0x0000002c96007986 */ /* 0x0001e2000c101d04 */
[----:B------:R-:W-:-:S04]  /*21080*/  IMAD.WIDE.U32 R56, R157, 0x10, R116 ;  /* 0x000000109d387825 */ /* 0x000fc800078e0074 */
[----:B------:R-:W-:Y:S01]  /*21090*/  FFMA.FTZ R55, R229, R55, R34 ;  /* 0x00000037e5377223 */ /* 0x000fe20000010022 */
[----:B------:R1:W-:Y:S01]  /*210a0*/  STG.E.128 desc[UR4][R52.64], R48 ;  /* 0x0000003034007986 */ /* 0x0003e2000c101d04 */
[----:B------:R-:W-:-:S04]  /*210b0*/  IMAD.WIDE.U32 R58, R158, 0x10, R116 ;  /* 0x000000109e3a7825 */ /* 0x000fc800078e0074 */
[----:B------:R-:W-:-:S04]  /*210c0*/  IMAD.WIDE.U32 R60, R160, 0x10, R116 ;  /* 0x00000010a03c7825 */ /* 0x000fc800078e0074 */
[----:B0-----:R-:W-:Y:S01]  /*210d0*/  FFMA.FTZ R47, R237, R147, R30 ;  /* 0x00000093ed2f7223 */ /* 0x001fe2000001001e */
[----:B------:R-:W-:Y:S01]  /*210e0*/  FFMA.FTZ R45, R239, R141, R29 ;  /* 0x0000008def2d7223 */ /* 0x000fe2000001001d */
[----:B------:R-:W-:-:S04]  /*210f0*/  IMAD.WIDE.U32 R72, R161, 0x10, R116 ;  /* 0x00000010a1487825 */ /* 0x000fc800078e0074 */
[----:B-1----:R-:W-:Y:S01]  /*21100*/  FFMA.FTZ R51, R233, R138, R32 ;  /* 0x0000008ae9337223 */ /* 0x002fe20000010020 */
[----:B------:R-:W-:Y:S01]  /*21110*/  FFMA.FTZ R49, R235, R126, R31 ;  /* 0x0000007eeb317223 */ /* 0x000fe2000001001f */
[----:B------:R-:W-:Y:S01]  /*21120*/  FFMA.FTZ R53, R231, R71, R33 ;  /* 0x00000047e7357223 */ /* 0x000fe20000010021 */
        /* <DEDUP_REMOVED lines=10> */
[----:B--2---:R-:W-:Y:S01]  /*211d0*/  FFMA.FTZ R44, R240, R139, R155 ;  /* 0x0000008bf02c7223 */ /* 0x004fe2000001009b */
[----:B------:R-:W-:-:S04]  /*211e0*/  FFMA.FTZ R50, R234, R127, R154 ;  /* 0x0000007fea327223 */ /* 0x000fc8000001009a */
[----:B------:R0:W-:Y:S02]  /*211f0*/  STG.E.128 desc[UR4][R56.64], R44 ;  /* 0x0000002c38007986 */ /* 0x0001e4000c101d04 */
[----:B0-----:R-:W-:Y:S01]  /*21200*/  FFMA.FTZ R47, R225, R124, R36 ;  /* 0x0000007ce12f7223 */ /* 0x001fe20000010024 */
[----:B------:R-:W-:Y:S01]  /*21210*/  FFMA.FTZ R46, R226, R119, R3 ;  /* 0x00000077e22e7223 */ /* 0x000fe20000010003 */
[----:B------:R-:W-:Y:S01]  /*21220*/  FFMA.FTZ R45, R227, R118, R35 ;  /* 0x00000076e32d7223 */ /* 0x000fe20000010023 */
[----:B------:R-:W-:Y:S01]  /*21230*/  FFMA.FTZ R57, R214, R104, R41 ;  /* 0x00000068d6397223 */ /* 0x000fe20000010029 */
[----:B------:R-:W-:Y:S01]  /*21240*/  FFMA.FTZ R56, R215, R103, R8 ;  /* 0x00000067d7387223 */ /* 0x000fe20000010008 */
[----:B---3--:R-:W-:Y:S01]  /*21250*/  FFMA.FTZ R48, R236, R125, R153 ;  /* 0x0000007dec307223 */ /* 0x008fe20000010099 */
[----:B----4-:R-:W-:Y:S01]  /*21260*/  FFMA.FTZ R54, R230, R54, R152 ;  /* 0x00000036e6367223 */ /* 0x010fe20000010098 */
[----:B------:R-:W-:-:S03]  /*21270*/  FFMA.FTZ R52, R232, R70, R149 ;  /* 0x00000046e8347223 */ /* 0x000fc60000010095 */
[----:B------:R-:W-:Y:S01]  /*21280*/  STG.E.128 desc[UR4][R58.64], R48 ;  /* 0x000000303a007986 */ /* 0x000fe2000c101d04 */
[----:B------:R-:W-:-:S03]  /*21290*/  FFMA.FTZ R44, R228, R115, R148 ;  /* 0x00000073e42c7223 */ /* 0x000fc60000010094 */
[----:B------:R-:W-:Y:S04]  /*212a0*/  STG.E.128 desc[UR4][R60.64], R52 ;  /* 0x000000343c007986 */ /* 0x000fe8000c101d04 */
[----:B------:R0:W-:Y:S01]  /*212b0*/  STG.E.128 desc[UR4][R72.64], R44 ;  /* 0x0000002c48007986 */ /* 0x0001e2000c101d04 */
[----:B------:R-:W-:Y:S01]  /*212c0*/  IMAD.WIDE.U32 R70, R167, 0x10, R116 ;  /* 0x00000010a7467825 */ /* 0x000fe200078e0074 */
[----:B0-----:R-:W0:Y:S03]  /*212d0*/  LDC.64 R72, c[0x0][0x210] ;  /* 0x00008400ff487b82 */ /* 0x001e260000000a00 */
        /* <DEDUP_REMOVED lines=46> */
.L_x_62420:
[----:B------:R-:W-:Y:S05]  /*215c0*/  EXIT ;  /* 0x000000000000794d */ /* 0x000fea0003800000 */
.L_x_62981:
        /* <DEDUP_REMOVED lines=8> */
.L_x_62984:
[----:B------:R-:W-:Y:S05]  /*21650*/  BSYNC B1 ;  /* 0x0000000000017941 */ /* 0x000fea0003800000 */
.L_x_62983:
        /* <DEDUP_REMOVED lines=9> */
.L_x_62985:
[----:B------:R-:W-:Y:S02]  /*216f0*/  IMAD.MOV.U32 R140, RZ, RZ, 0x4 ;  /* 0x00000004ff8c7424 */ /* 0x000fe400078e00ff */
[----:B------:R-:W-:Y:S01]  /*21700*/  FADD.FTZ R141, R141, R138 ;  /* 0x0000008a8d8d7221 */ /* 0x000fe20000010000 */
[----:B------:R-:W-:-:S04]  /*21710*/  MOV R138, 0xffffffff ;  /* 0xffffffff008a7802 */ /* 0x000fc80000000f00 */
[----:B------:R-:W-:-:S07]  /*21720*/  MOV R155, R141 ;  /* 0x0000008d009b7202 */ /* 0x000fce0000000f00 */
[----:B------:R-:W-:Y:S05]  /*21730*/  WARPSYNC.COLLECTIVE R138, `(.L_x_62986) ;  /* 0x000000008a087348 */ /* 0x000fea0003c00000 */
[----:B------:R0:W1:Y:S02]  /*21740*/  SHFL.BFLY P1, R138, R155, R140, R139 ;  /* 0x0c00008c9b8a7389 */ /* 0x000064000002008b */
[----:B01----:R-:W-:Y:S01]  /*21750*/  ENDCOLLECTIVE ;  /* 0x000000000000791b */ /* 0x003fe20003800000 */
.L_x_62986:
[----:B------:R-:W-:Y:S01]  /*21760*/  HFMA2.MMA R140, -RZ, RZ, 0, 4.76837158203125e-07 ;  /* 0x00000008ff8c7435 */ /* 0x000fe200000001ff */
[----:B------:R-:W-:Y:S01]  /*21770*/  FADD.FTZ R141, R141, R138 ;  /* 0x0000008a8d8d7221 */ /* 0x000fe20000010000 */
[----:B------:R-:W-:-:S04]  /*21780*/  IMAD.MOV.U32 R138, RZ, RZ, -0x1 ;  /* 0xffffffffff8a7424 */ /* 0x000fc800078e00ff */
[----:B------:R-:W-:-:S07]  /*21790*/  MOV R155, R141 ;  /* 0x0000008d009b7202 */ /* 0x000fce0000000f00 */
[----:B------:R-:W-:Y:S05]  /*217a0*/  WARPSYNC.COLLECTIVE R138, `(.L_x_62987) ;  /* 0x000000008a087348 */ /* 0x000fea0003c00000 */
[----:B------:R0:W1:Y:S02]  /*217b0*/  SHFL.BFLY P1, R138, R155, R140, R139 ;  /* 0x0c00008c9b8a7389 */ /* 0x000064000002008b */
[----:B01----:R-:W-:Y:S01]  /*217c0*/  ENDCOLLECTIVE ;  /* 0x000000000000791b */ /* 0x003fe20003800000 */
.L_x_62987:
[----:B------:R-:W-:Y:S01]  /*217d0*/  HFMA2.MMA R140, -RZ, RZ, 0, 9.5367431640625e-07 ;  /* 0x00000010ff8c7435 */ /* 0x000fe200000001ff */
[----:B------:R-:W-:Y:S01]  /*217e0*/  FADD.FTZ R141, R141, R138 ;  /* 0x0000008a8d8d7221 */ /* 0x000fe20000010000 */
[----:B------:R-:W-:-:S04]  /*217f0*/  MOV R138, 0xffffffff ;  /* 0xffffffff008a7802 */ /* 0x000fc80000000f00 */
[----:B------:R-:W-:-:S07]  /*21800*/  MOV R155, R141 ;  /* 0x0000008d009b7202 */ /* 0x000fce0000000f00 */
[----:B------:R-:W-:Y:S05]  /*21810*/  WARPSYNC.COLLECTIVE R138, `(.L_x_62988) ;  /* 0x000000008a087348 */ /* 0x000fea0003c00000 */
[----:B------:R0:W1:Y:S02]  /*21820*/  SHFL.BFLY P1, R138, R155, R140, R139 ;  /* 0x0c00008c9b8a7389 */ /* 0x000064000002008b */
[----:B01----:R-:W-:Y:S01]  /*21830*/  ENDCOLLECTIVE ;  /* 0x000000000000791b */ /* 0x003fe20003800000 */
.L_x_62988:
        /* <DEDUP_REMOVED lines=169> */
.L_x_62989:
[----:B------:R-:W-:Y:S01]  /*222d0*/  HFMA2.MMA R140, -RZ, RZ, 0, 1.1920928955078125e-07 ;  /* 0x00000002ff8c7435 */ /* 0x000fe200000001ff */
[----:B------:R-:W-:Y:S01]  /*222e0*/  FADD.FTZ R141, R141, R138 ;  /* 0x0000008a8d8d7221 */ /* 0x000fe20000010000 */
[----:B------:R-:W-:-:S03]  /*222f0*/  MOV R138, 0xffffffff ;  /* 0xffffffff008a7802 */ /* 0x000fc60000000f00 */
[----:B------:R-:W-:-:S07]  /*22300*/  IMAD.MOV.U32 R155, RZ, RZ, R141 ;  /* 0x000000ffff9b7224 */ /* 0x000fce00078e008d */
[----:B------:R-:W-:Y:S05]  /*22310*/  WARPSYNC.COLLECTIVE R138, `(.L_x_62990) ;  /* 0x000000008a087348 */ /* 0x000fea0003c00000 */
[----:B------:R0:W1:Y:S02]  /*22320*/  SHFL.BFLY P1, R138, R155, R140, R139 ;  /* 0x0c00008c9b8a7389 */ /* 0x000064000002008b */
[----:B01----:R-:W-:Y:S01]  /*22330*/  ENDCOLLECTIVE ;  /* 0x000000000000791b */ /* 0x003fe20003800000 */
.L_x_62990:
[----:B------:R-:W-:Y:S02]  /*22340*/  IMAD.MOV.U32 R140, RZ, RZ, 0x4 ;  /* 0x00000004ff8c7424 */ /* 0x000fe400078e00ff */
[----:B------:R-:W-:Y:S01]  /*22350*/  FADD.FTZ R141, R141, R138 ;  /* 0x0000008a8d8d7221 */ /* 0x000fe20000010000 */
[----:B------:R-:W-:-:S04]  /*22360*/  MOV R138, 0xffffffff ;  /* 0xffffffff008a7802 */ /* 0x000fc80000000f00 */
[----:B------:R-:W-:-:S07]  /*22370*/  MOV R155, R141 ;  /* 0x0000008d009b7202 */ /* 0x000fce0000000f00 */
[----:B------:R-:W-:Y:S05]  /*22380*/  WARPSYNC.COLLECTIVE R138, `(.L_x_62991) ;  /* 0x000000008a087348 */ /* 0x000fea0003c00000 */
[----:B------:R0:W1:Y:S02]  /*22390*/  SHFL.BFLY P1, R138, R155, R140, R139 ;  /* 0x0c00008c9b8a7389 */ /* 0x000064000002008b */
[----:B01----:R-:W-:Y:S01]  /*223a0*/  ENDCOLLECTIVE ;  /* 0x000000000000791b */ /* 0x003fe20003800000 */
.L_x_62991:
[----:B------:R-:W-:Y:S01]  /*223b0*/  HFMA2.MMA R140, -RZ, RZ, 0, 4.76837158203125e-07 ;  /* 0x00000008ff8c7435 */ /* 0x000fe200000001ff */
[----:B------:R-:W-:Y:S01]  /*223c0*/  FADD.FTZ R141, R141, R138 ;  /* 0x0000008a8d8d7221 */ /* 0x000fe20000010000 */
[----:B------:R-:W-:-:S04]  /*223d0*/  IMAD.MOV.U32 R138, RZ, RZ, -0x1 ;  /* 0xffffffffff8a7424 */ /* 0x000fc800078e00ff */
[----:B------:R-:W-:-:S07]  /*223e0*/  MOV R155, R141 ;  /* 0x0000008d009b7202 */ /* 0x000fce0000000f00 */
[----:B------:R-:W-:Y:S05]  /*223f0*/  WARPSYNC.COLLECTIVE R138, `(.L_x_62992) ;  /* 0x000000008a087348 */ /* 0x000fea0003c00000 */
[----:B------:R0:W1:Y:S02]  /*22400*/  SHFL.BFLY P1, R138, R155, R140, R139 ;  /* 0x0c00008c9b8a7389 */ /* 0x000064000002008b */
[----:B01----:R-:W-:Y:S01]  /*22410*/  ENDCOLLECTIVE ;  /* 0x000000000000791b */ /* 0x003fe20003800000 */
.L_x_62992:
[----:B------:R-:W-:Y:S01]  /*22420*/  HFMA2.MMA R140, -RZ, RZ, 0, 9.5367431640625e-07 ;  /* 0x00000010ff8c7435 */ /* 0x000fe200000001ff */
[----:B------:R-:W-:Y:S01]  /*22430*/  FADD.FTZ R141, R141, R138 ;  /* 0x0000008a8d8d7221 */ /* 0x000fe20000010000 */
[----:B------:R-:W-:-:S04]  /*22440*/  MOV R138, 0xffffffff ;  /* 0xffffffff008a7802 */ /* 0x000fc80000000f00 */
[----:B------:R-:W-:-:S07]  /*22450*/  MOV R155, R141 ;  /* 0x0000008d009b7202 */ /* 0x000fce0000000f00 */
[----:B------:R-:W-:Y:S05]  /*22460*/  WARPSYNC.COLLECTIVE R138, `(.L_x_62993) ;  /* 0x000000008a087348 */ /* 0x000fea0003c00000 */
[----:B------:R0:W1:Y:S02]  /*22470*/  SHFL.BFLY P1, R138, R155, R140, R139 ;  /* 0x0c00008c9b8a7389 */ /* 0x000064000002008b */
[----:B01----:R-:W-:Y:S01]  /*22480*/  ENDCOLLECTIVE ;  /* 0x000000000000791b */ /* 0x003fe20003800000 */
.L_x_62993:
[----:B------:R-:W-:Y:S05]  /*22490*/  BRA `(.L_x_62994) ;  /* 0xffffffd800fc7947 */ /* 0x000fea000383ffff */
.L_x_62995:
        /* <DEDUP_REMOVED lines=14> */
.L_x_72421:


//--------------------- .text._ZN10layer_norm13ln_fwd_kernelINS_13Kernel_traitsI6__halfffffjLj2560ELj1ELj4ELj1ELj16ENS_18Kernel_traits_baseILj2560ES2_ffffjLj128EEEEELb1ELb1ELb1ELb0EEEvNS_9FwdParamsE --------------------------
	.section	.text._ZN10layer_norm13ln_fwd_kernelINS_13Kernel_traitsI6__halfffffjLj2560ELj1ELj4ELj1ELj16ENS_18Kernel_traits_baseILj2560ES2_ffffjLj128EEEEELb1ELb1ELb1ELb0EEEvNS_9FwdParamsE,"ax",@progbits
	.align	128
        .global         _ZN10layer_norm13ln_fwd_kernelINS_13Kernel_traitsI6__halfffffjLj2560ELj1ELj4ELj1ELj16ENS_18Kernel_traits_baseILj2560ES2_ffffjLj128EEEEELb1ELb1ELb1ELb0EEEvNS_9FwdParamsE
        .type           _ZN10layer_norm13ln_fwd_kernelINS_13Kernel_traitsI6__halfffffjLj2560ELj1ELj4ELj1ELj16ENS_18Kernel_traits_baseILj2560ES2_ffffjLj128EEEEELb1ELb1ELb1ELb0EEEvNS_9FwdParamsE,@function
        .size           _ZN10layer_norm13ln_fwd_kernelINS_13Kernel_traitsI6__halfffffjLj2560ELj1ELj4ELj1ELj16ENS_18Kernel_traits_baseILj2560ES2_ffffjLj128EEEEELb1ELb1ELb1ELb0EEEvNS_9FwdParamsE,(.L_x_72422 - _ZN10layer_norm13ln_fwd_kernelINS_13Kernel_traitsI6__halfffffjLj2560ELj1ELj4ELj1ELj16ENS_18Kernel_traits_baseILj2560ES2_ffffjLj128EEEEELb1ELb1ELb1ELb0EEEvNS_9FwdParamsE)
        .other          _ZN10layer_norm13ln_fwd_kernelINS_13Kernel_traitsI6__halfffffjLj2560ELj1ELj4ELj1ELj16ENS_18Kernel_traits_baseILj2560ES2_ffffjLj128EEEEELb1ELb1ELb1ELb0EEEvNS_9FwdParamsE,@"STO_CUDA_ENTRY STV_DEFAULT"
_ZN10layer_norm13ln_fwd_kernelINS_13Kernel_traitsI6__halfffffjLj2560ELj1ELj4ELj1ELj16ENS_18Kernel_traits_baseILj2560ES2_ffffjLj128EEEEELb1ELb1ELb1ELb0EEEvNS_9FwdParamsE:
.text._ZN10layer_norm13ln_fwd_kernelINS_13Kernel_traitsI6__halfffffjLj2560ELj1ELj4ELj1ELj16ENS_18Kernel_traits_baseILj2560ES2_ffffjLj128EEEEELb1ELb1ELb1ELb0EEEvNS_9FwdParamsE:
        /* <DEDUP_REMOVED lines=105> */
.L_x_62997:
[----:B------:R-:W-:Y:S05]  /*0690*/  BSYNC B0 ;  /* 0x0000000000007941 */ /* 0x000fea0003800000 */
.L_x_62996:
        /* <DEDUP_REMOVED lines=17> */
.L_x_62999:
[----:B------:R-:W-:Y:S05]  /*07b0*/  BSYNC B0 ;  /* 0x0000000000007941 */ /* 0x000fea0003800000 */
.L_x_62998:
        /* <DEDUP_REMOVED lines=17> */
.L_x_63001:
[----:B------:R-:W-:Y:S05]  /*08d0*/  BSYNC B0 ;  /* 0x0000000000007941 */ /* 0x000fea0003800000 */
.L_x_63000:
        /* <DEDUP_REMOVED lines=17> */
.L_x_63003:
[----:B------:R-:W-:Y:S05]  /*09f0*/  BSYNC B0 ;  /* 0x0000000000007941 */ /* 0x000fea0003800000 */
.L_x_63002:
        /* <DEDUP_REMOVED lines=17> */
.L_x_63005:
[----:B------:R-:W-:Y:S05]  /*0b10*/  BSYNC B0 ;  /* 0x0000000000007941 */ /* 0x000fea0003800000 */
.L_x_63004:
        /* <DEDUP_REMOVED lines=26> */
.L_x_63007:
[----:B------:R-:W-:Y:S05]  /*0cc0*/  BSYNC B0 ;  /* 0x0000000000007941 */ /* 0x000fea0003800000 */
.L_x_63006:
        /* <DEDUP_REMOVED lines=25> */
.L_x_63009:
[----:B------:R-:W-:Y:S05]  /*0e60*/  BSYNC B0 ;  /* 0x0000000000007941 */ /* 0x000fea0003800000 */
.L_x_63008:
        /* <DEDUP_REMOVED lines=20> */
.L_x_63011:
[----:B------:R-:W-:Y:S05]  /*0fb0*/  BSYNC B0 ;  /* 0x0000000000007941 */ /* 0x000fea0003800000 */
.L_x_63010:
        /* <DEDUP_REMOVED lines=21> */
.L_x_63013:
[----:B------:R-:W-:Y:S05]  /*1110*/  BSYNC B0 ;  /* 0x0000000000007941 */ /* 0x000fea0003800000 */
.L_x_63012:
        /* <DEDUP_REMOVED lines=20> */
.L_x_63015:
[----:B------:R-:W-:Y:S05]  /*1260*/  BSYNC B0 ;  /* 0x0000000000007941 */ /* 0x000fea0003800000 */
.L_x_63014:
        /* <DEDUP_REMOVED lines=20> */
.L_x_63017:
[----:B------:R-:W-:Y:S05]  /*13b0*/  BSYNC B0 ;  /* 0x0000000000007941 */ /* 0x000fea0003800000 */
.L_x_63016:
        /* <DEDUP_REMOVED lines=20> */
.L_x_63019:
[----:B------:R-:W-:Y:S05]  /*1500*/  BSYNC B0 ;  /* 0x0000000000007941 */ /* 0x000fea0003800000 */
.L_x_63018:
        /* <DEDUP_REMOVED lines=20> */
.L_x_63021:
[----:B------:R-:W-:Y:S05]  /*1650*/  BSYNC B0 ;  /* 0x0000000000007941 */ /* 0x000fea0003800000 */
.L_x_63020:
        /* <DEDUP_REMOVED lines=20> */
.L_x_63023:
[----:B------:R-:W-:Y:S05]  /*17a0*/  BSYNC B0 ;  /* 0x0000000000007941 */ /* 0x000fea0003800000 */
.L_x_63022:
        /* <DEDUP_REMOVED lines=20> */
.L_x_63025:
[----:B------:R-:W-:Y:S05]  /*18f0*/  BSYNC B0 ;  /* 0x0000000000007941 */ /* 0x000fea0003800000 */
.L_x_63024:
        /* <DEDUP_REMOVED lines=20> */
.L_x_63027:
[----:B------:R-:W-:Y:S05]  /*1a40*/  BSYNC B0 ;  /* 0x0000000000007941 */ /* 0x000fea0003800000 */
.L_x_63026:
        /* <DEDUP_REMOVED lines=20> */
.L_x_63029:
[----:B------:R-:W-:Y:S05]  /*1b90*/  BSYNC B0 ;  /* 0x0000000000007941 */ /* 0x000fea0003800000 */
.L_x_63028:
        /* <DEDUP_REMOVED lines=20> */
.L_x_63031:
[----:B------:R-:W-:Y:S05]  /*1ce0*/  BSYNC B0 ;  /* 0x0000000000007941 */ /* 0x000fea0003800000 */
.L_x_63030:
        /* <DEDUP_REMOVED lines=20> */
.L_x_63033:
[----:B------:R-:W-:Y:S05]  /*1e30*/  BSYNC B0 ;  /* 0x0000000000007941 */ /* 0x000fea0003800000 */
.L_x_63032:
        /* <DEDUP_REMOVED lines=19> */
.L_x_63035:
[----:B------:R-:W-:Y:S05]  /*1f70*/  BSYNC B0 ;  /* 0x0000000000007941 */ /* 0x000fea0003800000 */
.L_x_63034:
[----:B------:R-:W-:Y:S01]  /*1f80*/  ULDC UR26, c[0x0][0x214] ;  /* 0x00008500001a7ab9 */ /* 0x000fe20000000800 */
[----:B------:R-:W-:Y:S02]  /*1f90*/  LOP3.LUT R154, R29, UR23, R16, 0x96, !PT ;  /* 0x000000171d9a7c12 */ /* 0x000fe4000f8e9610 */
[----:B------:R-:W-:-:S13]  /*1fa0*/  ISETP.GE.AND P0, PT, R156, UR26, PT ;  /* 0x0000001a9c007c0c */ /* 0x000fda000bf06270 */
[----:B------:R-:W-:Y:S05]  /*1fb0*/  @P0 EXIT ;  /* 0x000000000000094d */ /* 0x000fea0003800000 */
[--C-:B-----5:R-:W-:Y:S01]  /*1fc0*/  SHF.R.U64 R189, R130, 0x10, R131.reuse ;  /* 0x0000001082bd7819 */ /* 0x120fe20000001283 */
[--C-:B------:R-:W-:Y:S01]  /*1fd0*/  IMAD.MOV.U32 R190, RZ, RZ, R131.reuse ;  /* 0x000000ffffbe7224 */ /* 0x100fe200078e0083 */
[----:B------:R-:W-:Y:S01]  /*1fe0*/  SHF.R.U32.HI R194, RZ, 0x10, R131 ;  /* 0x00000010ffc27819 */ /* 0x000fe20000011683 */
[----:B------:R-:W-:Y:S01]  /*1ff0*/  IMAD.MOV.U32 R201, RZ, RZ, R124 ;  /* 0x000000ffffc97224 */ /* 0x000fe200078e007c */
[----:B------:R-:W-:Y:S01]  /*2000*/  MOV R199, R128 ;  /* 0x0000008000c77202 */ /* 0x000fe20000000f00 */
[--C-:B------:R-:W-:Y:S01]  /*2010*/  IMAD.MOV.U32 R192, RZ, RZ, R129.reuse ;  /* 0x000000ffffc07224 */ /* 0x100fe200078e0081 */
[----:B------:R-:W-:Y:S01]  /*2020*/  SHF.R.U64 R197, R128, 0x10, R129 ;  /* 0x0000001080c57819 */ /* 0x000fe20000001281 */
[----:B------:R-:W-:Y:S01]  /*2030*/  IMAD.MOV.U32 R218, RZ, RZ, R3 ;  /* 0x000000ffffda7224 */ /* 0x000fe200078e0003 */
[----:B------:R-:W-:Y:S01]  /*2040*/  MOV R131, R136 ;  /* 0x0000008800837202 */ /* 0x000fe20000000f00 */
[----:B------:R-:W-:Y:S01]  /*2050*/  IMAD.MOV.U32 R221, RZ, RZ, R4 ;  /* 0x000000ffffdd7224 */ /* 0x000fe200078e0004 */
[----:B------:R-:W-:Y:S01]  /*2060*/  SHF.R.U64 R128, R136, 0x10, R137 ;  /* 0x0000001088807819 */ /* 0x000fe20000001289 */
[----:B------:R-:W-:Y:S01]  /*2070*/  HADD2.F32 R136, -RZ, R104.H0_H0 ;  /* 0x20000068ff887230 */ /* 0x000fe20000004100 */
[----:B------:R-:W-:Y:S01]  /*2080*/  SHF.R.U64 R202, R124, 0x10, R125 ;  /* 0x000000107cca7819 */ /* 0x000fe2000000127d */
[----:B------:R-:W-:Y:S01]  /*2090*/  IMAD.MOV.U32 R124, RZ, RZ, R137 ;  /* 0x000000ffff7c7224 */ /* 0x000fe200078e0089 */
[----:B------:R-:W-:Y:S01]  /*20a0*/  SHF.R.U32.HI R198, RZ, 0x10, R129 ;  /* 0x00000010ffc67819 */ /* 0x000fe20000011681 */
[----:B------:R-:W-:Y:S01]  /*20b0*/  IMAD.MOV.U32 R219, RZ, RZ, R6 ;  /* 0x000000ffffdb7224 */ /* 0x000fe200078e0006 */
[----:B------:R-:W-:Y:S01]  /*20c0*/  SHF.R.U32.HI R129, RZ, 0x10, R137 ;  /* 0x00000010ff817819 */ /* 0x000fe20000011689 */
[----:B------:R-:W-:Y:S01]  /*20d0*/  HADD2.F32 R137, -RZ, R105.H0_H0 ;  /* 0x20000069ff897230 */ /* 0x000fe20000004100 */
[----:B------:R0:W-:Y:S01]  /*20e0*/  STL [R1+0x1d0], R136 ;  /* 0x0001d08801007387 */ /* 0x0001e20000100800 */
[----:B------:R-:W-:Y:S01]  /*20f0*/  MOV R203, R125 ;  /* 0x0000007d00cb7202 */ /* 0x000fe20000000f00 */
[----:B------:R-:W-:Y:S01]  /*2100*/  IMAD.MOV.U32 R215, RZ, RZ, R7 ;  /* 0x000000ffffd77224 */ /* 0x000fe200078e0007 */
[----:B------:R-:W-:Y:S01]  /*2110*/  SHF.R.U32.HI R207, RZ, 0x10, R125 ;  /* 0x00000010ffcf7819 */ /* 0x000fe2000001167d */
[----:B------:R1:W-:Y:S01]  /*2120*/  STL [R1+0x1cc], R137 ;  /* 0x0001cc8901007387 */ /* 0x0003e20000100800 */
[----:B------:R-:W-:Y:S01]  /*2130*/  SHF.R.U64 R125, R104, 0x10, R105 ;  /* 0x00000010687d7819 */ /* 0x000fe20000001269 */
[----:B------:R-:W-:Y:S01]  /*2140*/  IMAD.MOV.U32 R213, RZ, RZ, R9 ;  /* 0x000000ffffd57224 */ /* 0x000fe200078e0009 */
[----:B------:R-:W-:Y:S01]  /*2150*/  SHF.R.U32.HI R104, RZ, 0x10, R105 ;  /* 0x00000010ff687819 */ /* 0x000fe20000011669 */
[----:B------:R-:W-:Y:S01]  /*2160*/  IMAD.MOV.U32 R214, RZ, RZ, R10 ;  /* 0x000000ffffd67224 */ /* 0x000fe200078e000a */
[--C-:B------:R-:W-:Y:S01]  /*2170*/  SHF.R.U64 R105, R102, 0x10, R103.reuse ;  /* 0x0000001066697819 */ /* 0x100fe20000001267 */
[----:B0-----:R-:W-:Y:S01]  /*2180*/  HADD2.F32 R136, -RZ, R102.H0_H0 ;  /* 0x20000066ff887230 */ /* 0x001fe20000004100 */
[----:B------:R-:W-:Y:S01]  /*2190*/  SHF.R.U32.HI R102, RZ, 0x10, R103 ;  /* 0x00000010ff667819 */ /* 0x000fe20000011667 */
[----:B------:R-:W-:Y:S01]  /*21a0*/  IMAD.MOV.U32 R212, RZ, RZ, R12 ;  /* 0x000000ffffd47224 */ /* 0x000fe200078e000c */
[----:B------:R-:W-:Y:S01]  /*21b0*/  MOV R222, R2 ;  /* 0x0000000200de7202 */ /* 0x000fe20000000f00 */
[----:B-1----:R-:W-:Y:S01]  /*21c0*/  HADD2.F32 R137, -RZ, R103.H0_H0 ;  /* 0x20000067ff897230 */ /* 0x002fe20000004100 */
[----:B------:R0:W-:Y:S01]  /*21d0*/  STL [R1+0x1c8], R136 ;  /* 0x0001c88801007387 */ /* 0x0001e20000100800 */
[----:B------:R-:W-:Y:S01]  /*21e0*/  SHF.R.U64 R103, R100, 0x10, R101 ;  /* 0x0000001064677819 */ /* 0x000fe20000001265 */
[----:B------:R-:W-:Y:S01]  /*21f0*/  IMAD.MOV.U32 R209, RZ, RZ, R13 ;  /* 0x000000ffffd17224 */ /* 0x000fe200078e000d */
[--C-:B------:R-:W-:Y:S01]  /*2200*/  SHF.R.U64 R0, R2, 0x10, R3.reuse ;  /* 0x0000001002007819 */ /* 0x100fe20000001203 */
[----:B------:R1:W-:Y:S01]  /*2210*/  STL [R1+0x1c4], R137 ;  /* 0x0001c48901007387 */ /* 0x0003e20000100800 */
[----:B------:R-:W-:Y:S01]  /*2220*/  SHF.R.U32.HI R2, RZ, 0x10, R3 ;  /* 0x00000010ff027819 */ /* 0x000fe20000011603 */
[----:B------:R-:W-:Y:S01]  /*2230*/  IMAD.MOV.U32 R208, RZ, RZ, R18 ;  /* 0x000000ffffd07224 */ /* 0x000fe200078e0012 */
        /* <DEDUP_REMOVED lines=9> */
[----:B------:R-:W-:Y:S01]  /*22d0*/  SHF.R.U64 R101, R98, 0x10, R99 ;  /* 0x0000001062657819 */ /* 0x000fe20000001263 */
[----:B------:R-:W-:Y:S01]  /*22e0*/  HADD2.F32 R3, -RZ, R3.H0_H0 ;  /* 0x20000003ff037230 */ /* 0x000fe20000004100 */
[--C-:B------:R-:W-:Y:S01]  /*22f0*/  SHF.R.U64 R5, R6, 0x10, R7.reuse ;  /* 0x0000001006057819 */ /* 0x100fe20000001207 */
[----:B------:R1:W-:Y:S01]  /*2300*/  STL [R1+0x1bc], R137 ;  /* 0x0001bc8901007387 */ /* 0x0003e20000100800 */
[----:B------:R-:W-:Y:S01]  /*2310*/  SHF.R.U32.HI R6, RZ, 0x10, R7 ;  /* 0x00000010ff067819 */ /* 0x000fe20000011607 */
[----:B------:R-:W-:Y:S01]  /*2320*/  IMAD.MOV.U32 R21, RZ, RZ, R23 ;  /* 0x000000ffff157224 */ /* 0x000fe200078e0017 */
[----:B------:R-:W-:Y:S01]  /*2330*/  MOV R216, R8 ;  /* 0x0000000800d87202 */ /* 0x000fe20000000f00 */
[----:B------:R-:W-:Y:S01]  /*2340*/  IMAD.MOV.U32 R25, RZ, RZ, R27 ;  /* 0x000000ffff197224 */ /* 0x000fe200078e001b */
[----:B------:R-:W-:Y:S01]  /*2350*/  SHF.R.U64 R7, R8, 0x10, R9 ;  /* 0x0000001008077819 */ /* 0x000fe20000001209 */
[----:B0-----:R-:W-:Y:S01]  /*2360*/  HADD2.F32 R136, -RZ, R98.H0_H0 ;  /* 0x20000062ff887230 */ /* 0x001fe20000004100 */
[----:B------:R-:W-:Y:S01]  /*2370*/  SHF.R.U32.HI R98, RZ, 0x10, R99 ;  /* 0x00000010ff627819 */ /* 0x000fe20000011663 */
[----:B------:R-:W-:Y:S01]  /*2380*/  IMAD.MOV.U32 R33, RZ, RZ, R35 ;  /* 0x000000ffff217224 */ /* 0x000fe200078e0023 */
[----:B------:R-:W-:Y:S01]  /*2390*/  SHF.R.U32.HI R8, RZ, 0x10, R9 ;  /* 0x00000010ff087819 */ /* 0x000fe20000011609 */
[----:B-1----:R-:W-:Y:S01]  /*23a0*/  HADD2.F32 R137, -RZ, R99.H0_H0 ;  /* 0x20000063ff897230 */ /* 0x002fe20000004100 */
[----:B------:R0:W-:Y:S01]  /*23b0*/  STL [R1+0x1b8], R136 ;  /* 0x0001b88801007387 */ /* 0x0001e20000100800 */
[----:B------:R-:W-:Y:S01]  /*23c0*/  SHF.R.U64 R99, R96, 0x10, R97 ;  /* 0x0000001060637819 */ /* 0x000fe20000001261 */
[----:B------:R-:W-:Y:S01]  /*23d0*/  IMAD.MOV.U32 R37, RZ, RZ, R39 ;  /* 0x000000ffff257224 */ /* 0x000fe200078e0027 */
[----:B------:R-:W-:Y:S01]  /*23e0*/  SHF.R.U64 R9, R10, 0x10, R11 ;  /* 0x000000100a097819 */ /* 0x000fe2000000120b */
[----:B------:R1:W-:Y:S01]  /*23f0*/  STL [R1+0x1b4], R137 ;  /* 0x0001b48901007387 */ /* 0x0003e20000100800 */
[----:B------:R-:W-:Y:S01]  /*2400*/  MOV R211, R11 ;  /* 0x0000000b00d37202 */ /* 0x000fe20000000f00 */
[----:B------:R-:W-:Y:S01]  /*2410*/  IMAD.MOV.U32 R45, RZ, RZ, R47 ;  /* 0x000000ffff2d7224 */ /* 0x000fe200078e002f */
[----:B------:R-:W-:Y:S01]  /*2420*/  SHF.R.U32.HI R10, RZ, 0x10, R11 ;  /* 0x00000010ff0a7819 */ /* 0x000fe2000001160b */
        /* <DEDUP_REMOVED lines=10> */
[----:B------:R-:W-:Y:S01]  /*24d0*/  MOV R210, R14 ;  /* 0x0000000e00d27202 */ /* 0x000fe20000000f00 */
[----:B------:R1:W-:Y:S01]  /*24e0*/  STL [R1+0x1ac], R137 ;  /* 0x0001ac8901007387 */ /* 0x0003e20000100800 */
[--C-:B------:R-:W-:Y:S01]  /*24f0*/  SHF.R.U64 R13, R14, 0x10, R15.reuse ;  /* 0x000000100e0d7819 */ /* 0x100fe2000000120f */
[--C-:B------:R-:W-:Y:S01]  /*2500*/  IMAD.MOV.U32 R14, RZ, RZ, R15.reuse ;  /* 0x000000ffff0e7224 */ /* 0x100fe200078e000f */
[----:B------:R-:W-:Y:S01]  /*2510*/  SHF.R.U32.HI R15, RZ, 0x10, R15 ;  /* 0x00000010ff0f7819 */ /* 0x000fe2000001160f */
[----:B------:R-:W-:Y:S01]  /*2520*/  IMAD.MOV.U32 R69, RZ, RZ, R71 ;  /* 0x000000ffff457224 */ /* 0x000fe200078e0047 */
[----:B------:R-:W-:Y:S01]  /*2530*/  SHF.R.U64 R16, R18, 0x10, R19 ;  /* 0x0000001012107819 */ /* 0x000fe20000001213 */
        /* <DEDUP_REMOVED lines=8> */
[----:B------:R-:W-:Y:S01]  /*25c0*/  SHF.R.U32.HI R18, RZ, 0x10, R19 ;  /* 0x00000010ff127819 */ /* 0x000fe20000011613 */
[----:B------:R1:W-:Y:S01]  /*25d0*/  STL [R1+0x1a4], R137 ;  /* 0x0001a48901007387 */ /* 0x0003e20000100800 */
[----:B------:R-:W-:Y:S01]  /*25e0*/  IMAD.MOV.U32 R19, RZ, RZ, R22 ;  /* 0x000000ffff137224 */ /* 0x000fe200078e0016 */
[--C-:B------:R-:W-:Y:S01]  /*25f0*/  SHF.R.U64 R20, R22, 0x10, R23.reuse ;  /* 0x0000001016147819 */ /* 0x100fe20000001217 */
[----:B------:R-:W-:Y:S01]  /*2600*/  IMAD.MOV.U32 R171, RZ, RZ, R140 ;  /* 0x000000ffffab7224 */ /* 0x000fe200078e008c */
[----:B------:R-:W-:Y:S01]  /*2610*/  SHF.R.U32.HI R22, RZ, 0x10, R23 ;  /* 0x00000010ff167819 */ /* 0x000fe20000011617 */
[----:B------:R-:W-:Y:S01]  /*2620*/  IMAD.MOV.U32 R177, RZ, RZ, R132 ;  /* 0x000000ffffb17224 */ /* 0x000fe200078e0084 */
[----:B------:R-:W-:Y:S01]  /*2630*/  MOV R23, R26 ;  /* 0x0000001a00177202 */ /* 0x000fe20000000f00 */
[----:B0-----:R-:W-:Y:S01]  /*2640*/  HADD2.F32 R136, -RZ, R92.H0_H0 ;  /* 0x2000005cff887230 */ /* 0x001fe20000004100 */
[----:B------:R-:W-:Y:S01]  /*2650*/  SHF.R.U32.HI R92, RZ, 0x10, R93 ;  /* 0x00000010ff5c7819 */ /* 0x000fe2000001165d */
[----:B------:R-:W-:Y:S01]  /*2660*/  IMAD.MOV.U32 R206, RZ, RZ, R138 ;  /* 0x000000ffffce7224 */ /* 0x000fe200078e008a */
[----:B------:R-:W-:Y:S01]  /*2670*/  SHF.R.U64 R24, R26, 0x10, R27 ;  /* 0x000000101a187819 */ /* 0x000fe2000000121b */
[----:B-1----:R-:W-:Y:S01]  /*2680*/  HADD2.F32 R137, -RZ, R93.H0_H0 ;  /* 0x2000005dff897230 */ /* 0x002fe20000004100 */
[----:B------:R0:W-:Y:S01]  /*2690*/  STL [R1+0x1a0], R136 ;  /* 0x0001a08801007387 */ /* 0x0001e20000100800 */
[----:B------:R-:W-:Y:S01]  /*26a0*/  SHF.R.U64 R93, R90, 0x10, R91 ;  /* 0x000000105a5d7819 */ /* 0x000fe2000000125b */
[----:B------:R-:W-:Y:S01]  /*26b0*/  IMAD.MOV.U32 R172, RZ, RZ, R141 ;  /* 0x000000ffffac7224 */ /* 0x000fe200078e008d */
[----:B------:R-:W-:Y:S01]  /*26c0*/  SHF.R.U32.HI R26, RZ, 0x10, R27 ;  /* 0x00000010ff1a7819 */ /* 0x000fe2000001161b */
[----:B------:R1:W-:Y:S01]  /*26d0*/  STL [R1+0x19c], R137 ;  /* 0x00019c8901007387 */ /* 0x0003e20000100800 */
[----:B------:R-:W-:Y:S01]  /*26e0*/  IMAD.MOV.U32 R27, RZ, RZ, R30 ;  /* 0x000000ffff1b7224 */ /* 0x000fe200078e001e */
[----:B------:R-:W-:Y:S01]  /*26f0*/  SHF.R.U64 R28, R30, 0x10, R31 ;  /* 0x000000101e1c7819 */ /* 0x000fe2000000121f */
[----:B------:R-:W-:Y:S01]  /*2700*/  IMAD.MOV.U32 R174, RZ, RZ, R149 ;  /* 0x000000ffffae7224 */ /* 0x000fe200078e0095 */
[----:B------:R-:W-:Y:S01]  /*2710*/  MOV R29, R31 ;  /* 0x0000001f001d7202 */ /* 0x000fe20000000f00 */
[----:B------:R-:W-:Y:S01]  /*2720*/  IMAD.MOV.U32 R175, RZ, RZ, R122 ;  /* 0x000000ffffaf7224 */ /* 0x000fe200078e007a */
[----:B------:R-:W-:Y:S01]  /*2730*/  SHF.R.U32.HI R30, RZ, 0x10, R31 ;  /* 0x00000010ff1e7819 */ /* 0x000fe2000001161f */
        /* <DEDUP_REMOVED lines=23> */
[----:B------:R-:W-:Y:S01]  /*28b0*/  MOV R41, R43 ;  /* 0x0000002b00297202 */ /* 0x000fe20000000f00 */
[----:B------:R1:W-:Y:S01]  /*28c0*/  STL [R1+0x18c], R137 ;  /* 0x00018c8901007387 */ /* 0x0003e20000100800 */
[----:B------:R-:W-:Y:S01]  /*28d0*/  SHF.R.U32.HI R42, RZ, 0x10, R43 ;  /* 0x00000010ff2a7819 */ /* 0x000fe2000001162b */
[----:B------:R-:W-:Y:S01]  /*28e0*/  IMAD.MOV.U32 R43, RZ, RZ, R46 ;  /* 0x000000ffff2b7224 */ /* 0x000fe200078e002e */
[--C-:B------:R-:W-:Y:S01]  /*28f0*/  SHF.R.U64 R44, R46, 0x10, R47.reuse ;  /* 0x000000102e2c7819 */ /* 0x100fe2000000122f */
[----:B------:R-:W-:Y:S01]  /*2900*/  IMAD.MOV.U32 R186, RZ, RZ, R146 ;  /* 0x000000ffffba7224 */ /* 0x000fe200078e0092 */
[----:B------:R-:W-:Y:S01]  /*2910*/  SHF.R.U32.HI R46, RZ, 0x10, R47 ;  /* 0x00000010ff2e7819 */ /* 0x000fe2000001162f */
        /* <DEDUP_REMOVED lines=13> */
[----:B------:R-:W-:Y:S01]  /*29f0*/  IMAD.MOV.U32 R188, RZ, RZ, R130 ;  /* 0x000000ffffbc7224 */ /* 0x000fe200078e0082 */
[----:B------:R-:W-:Y:S01]  /*2a00*/  MOV R53, R55 ;  /* 0x0000003700357202 */ /* 0x000fe20000000f00 */
[----:B0-----:R-:W-:Y:S01]  /*2a10*/  HADD2.F32 R136, -RZ, R84.H0_H0 ;  /* 0x20000054ff887230 */ /* 0x001fe20000004100 */
[----:B------:R-:W-:Y:S01]  /*2a20*/  SHF.R.U32.HI R84, RZ, 0x10, R85 ;  /* 0x00000010ff547819 */ /* 0x000fe20000011655 */
[----:B------:R-:W-:Y:S01]  /*2a30*/  IMAD R155, R155, -0x326172a9, RZ ;  /* 0xcd9e8d579b9b7824 */ /* 0x000fe200078e02ff */
[----:B------:R-:W-:Y:S01]  /*2a40*/  SHF.R.U32.HI R54, RZ, 0x10, R55 ;  /* 0x00000010ff367819 */ /* 0x000fe20000011637 */
        /* <DEDUP_REMOVED lines=13> */
[----:B------:R-:W-:Y:S01]  /*2b20*/  ULDC.U8 UR26, c[0x0][0x2a0] ;  /* 0x0000a800001a7ab9 */ /* 0x000fe20000000000 */
[----:B------:R-:W-:Y:S01]  /*2b30*/  SHF.R.U32.HI R62, RZ, 0x10, R63 ;  /* 0x00000010ff3e7819 */ /* 0x000fe2000001163f */
[----:B-1----:R-:W-:Y:S01]  /*2b40*/  HADD2.F32 R137, -RZ, R83.H0_H0 ;  /* 0x20000053ff897230 */ /* 0x002fe20000004100 */
[----:B------:R0:W-:Y:S01]  /*2b50*/  STL [R1+0x178], R136 ;  /* 0x0001788801007387 */ /* 0x0001e20000100800 */
[----:B------:R-:W-:Y:S01]  /*2b60*/  SHF.R.U64 R83, R106, 0x10, R107 ;  /* 0x000000106a537819 */ /* 0x000fe2000000126b */
[----:B------:R-:W-:Y:S01]  /*2b70*/  IMAD.MOV.U32 R63, RZ, RZ, R66 ;  /* 0x000000ffff3f7224 */ /* 0x000fe200078e0042 */
[--C-:B------:R-:W-:Y:S01]  /*2b80*/  SHF.R.U64 R64, R66, 0x10, R67.reuse ;  /* 0x0000001042407819 */ /* 0x100fe20000001243 */
[----:B------:R1:W-:Y:S01]  /*2b90*/  STL [R1+0x174], R137 ;  /* 0x0001748901007387 */ /* 0x0003e20000100800 */
[----:B------:R-:W-:Y:S01]  /*2ba0*/  MOV R65, R67 ;  /* 0x0000004300417202 */ /* 0x000fe20000000f00 */
[----:B------:R-:W-:Y:S01]  /*2bb0*/  BSSY B0, `(.L_x_63036) ;  /* 0x0002419000007945 */ /* 0x000fe20003800000 */
[----:B------:R-:W-:Y:S01]  /*2bc0*/  SHF.R.U32.HI R66, RZ, 0x10, R67 ;  /* 0x00000010ff427819 */ /* 0x000fe20000011643 */
[----:B------:R-:W-:Y:S01]  /*2bd0*/  IMAD.MOV.U32 R67, RZ, RZ, R70 ;  /* 0x000000ffff437224 */ /* 0x000fe200078e0046 */
[----:B------:R-:W-:Y:S01]  /*2be0*/  SHF.R.U64 R68, R70, 0x10, R71 ;  /* 0x0000001046447819 */ /* 0x000fe20000001247 */
        /* <DEDUP_REMOVED lines=8> */
[----:B------:R-:W-:Y:S01]  /*2c70*/  MOV R71, R74 ;  /* 0x0000004a00477202 */ /* 0x000fe20000000f00 */
[----:B------:R1:W-:Y:S01]  /*2c80*/  STL [R1+0x16c], R137 ;  /* 0x00016c8901007387 */ /* 0x0003e20000100800 */
[--C-:B------:R-:W-:Y:S01]  /*2c90*/  SHF.R.U64 R72, R74, 0x10, R75.reuse ;  /* 0x000000104a487819 */ /* 0x100fe2000000124b */
[----:B------:R-:W-:Y:S01]  /*2ca0*/  HADD2.F32 R250, -RZ, R66.H0_H0 ;  /* 0x20000042fffa7230 */ /* 0x000fe20000004100 */
[----:B------:R-:W-:Y:S01]  /*2cb0*/  SHF.R.U32.HI R74, RZ, 0x10, R75 ;  /* 0x00000010ff4a7819 */ /* 0x000fe2000001164b */
[----:B------:R-:W-:Y:S01]  /*2cc0*/  IMAD.MOV.U32 R75, RZ, RZ, R78 ;  /* 0x000000ffff4b7224 */ /* 0x000fe200078e004e */
[----:B------:R-:W-:Y:S01]  /*2cd0*/  SHF.R.U64 R76, R78, 0x10, R79 ;  /* 0x000000104e4c7819 */ /* 0x000fe2000000124f */
[----:B0-----:R-:W-:Y:S01]  /*2ce0*/  HADD2.F32 R136, -RZ, R108.H0_H0 ;  /* 0x2000006cff887230 */ /* 0x001fe20000004100 */
[----:B------:R-:W-:Y:S01]  /*2cf0*/  SHF.R.U32.HI R108, RZ, 0x10, R109 ;  /* 0x00000010ff6c7819 */ /* 0x000fe2000001166d */
[----:B------:R-:W-:Y:S01]  /*2d00*/  HADD2.F32 R249, -RZ, R67.H0_H0 ;  /* 0x20000043fff97230 */ /* 0x000fe20000004100 */
[----:B------:R-:W-:Y:S01]  /*2d10*/  MOV R77, R79 ;  /* 0x0000004f004d7202 */ /* 0x000fe20000000f00 */
[----:B-1----:R-:W-:Y:S01]  /*2d20*/  HADD2.F32 R137, -RZ, R109.H0_H0 ;  /* 0x2000006dff897230 */ /* 0x002fe20000004100 */
[----:B------:R0:W-:Y:S01]  /*2d30*/  STL [R1+0x168], R136 ;  /* 0x0001688801007387 */ /* 0x0001e20000100800 */
[----:B------:R-:W-:Y:S01]  /*2d40*/  SHF.R.U64 R109, R110, 0x10, R111 ;  /* 0x000000106e6d7819 */ /* 0x000fe2000000126f */
[----:B------:R-:W-:Y:S01]  /*2d50*/  HADD2.F32 R248, -RZ, R68.H0_H0 ;  /* 0x20000044fff87230 */ /* 0x000fe20000004100 */
[----:B------:R-:W-:Y:S01]  /*2d60*/  SHF.R.U32.HI R78, RZ, 0x10, R79 ;  /* 0x00000010ff4e7819 */ /* 0x000fe2000001164f */
[----:B------:R1:W-:Y:S01]  /*2d70*/  STL [R1+0x164], R137 ;  /* 0x0001648901007387 */ /* 0x0003e20000100800 */
[----:B------:R-:W-:Y:S01]  /*2d80*/  MOV R173, R148 ;  /* 0x0000009400ad7202 */ /* 0x000fe20000000f00 */
[----:B------:R-:W-:Y:S01]  /*2d90*/  IMAD.MOV.U32 R79, RZ, RZ, R80 ;  /* 0x000000ffff4f7224 */ /* 0x000fe200078e0050 */
[----:B------:R-:W-:Y:S01]  /*2da0*/  MOV R179, R142 ;  /* 0x0000008e00b37202 */ /* 0x000fe20000000f00 */
[----:B------:R-:W-:Y:S01]  /*2db0*/  HADD2.F32 R247, -RZ, R69.H0_H0 ;  /* 0x20000045fff77230 */ /* 0x000fe20000004100 */
[----:B------:R-:W-:Y:S01]  /*2dc0*/  MOV R195, R144 ;  /* 0x0000009000c37202 */ /* 0x000fe20000000f00 */
        /* <DEDUP_REMOVED lines=23> */
[----:B------:R-:W-:Y:S01]  /*2f40*/  SHF.R.U64 R132, R132, 0x10, R133 ;  /* 0x0000001084847819 */ /* 0x000fe20000001285 */
[----:B------:R1:W-:Y:S01]  /*2f50*/  STL [R1+0x154], R137 ;  /* 0x0001548901007387 */ /* 0x0003e20000100800 */
[----:B------:R-:W-:Y:S01]  /*2f60*/  SHF.R.U64 R142, R142, 0x10, R143 ;  /* 0x000000108e8e7819 */ /* 0x000fe2000000128f */
[----:B------:R-:W-:Y:S01]  /*2f70*/  HADD2.F32 R242, -RZ, R74.H0_H0 ;  /* 0x2000004afff27230 */ /* 0x000fe20000004100 */
[----:B------:R-:W-:Y:S01]  /*2f80*/  SHF.R.U64 R182, R152, 0x10, R153 ;  /* 0x0000001098b67819 */ /* 0x000fe20000001299 */
[----:B------:R-:W-:Y:S01]  /*2f90*/  IMAD R152, R164, -0x2daee0ad, RZ ;  /* 0xd2511f53a4987824 */ /* 0x000fe200078e02ff */
        /* <DEDUP_REMOVED lines=8> */
[----:B------:R-:W-:Y:S01]  /*3020*/  IMAD R153, R220, -0x2daee0ad, RZ ;  /* 0xd2511f53dc997824 */ /* 0x000fe200078e02ff */
[--C-:B------:R-:W-:Y:S01]  /*3030*/  SHF.R.U64 R144, R144, 0x10, R145.reuse ;  /* 0x0000001090907819 */ /* 0x100fe20000001291 */
[----:B------:R1:W-:Y:S01]  /*3040*/  STL [R1+0x14c], R137 ;  /* 0x00014c8901007387 */ /* 0x0003e20000100800 */
[----:B------:R-:W-:Y:S01]  /*3050*/  SHF.R.U32.HI R200, RZ, 0x10, R145 ;  /* 0x00000010ffc87819 */ /* 0x000fe20000011691 */
[----:B------:R-:W-:Y:S01]  /*3060*/  IMAD.MOV.U32 R145, RZ, RZ, R139 ;  /* 0x000000ffff917224 */ /* 0x000fe200078e008b */
[----:B------:R-:W-:Y:S01]  /*3070*/  SHF.R.U64 R138, R150, 0x10, R151 ;  /* 0x00000010968a7819 */ /* 0x000fe20000001297 */
[----:B------:R-:W-:Y:S01]  /*3080*/  IMAD.HI.U32 R150, R154, -0x326172a9, RZ ;  /* 0xcd9e8d579a967827 */ /* 0x000fe200078e00ff */
[----:B------:R-:W-:Y:S01]  /*3090*/  SHF.R.U64 R184, R146, 0x10, R147 ;  /* 0x0000001092b87819 */ /* 0x000fe20000001293 */
[----:B------:R-:W-:Y:S01]  /*30a0*/  ULDC UR27, c[0x0][0x294] ;  /* 0x0000a500001b7ab9 */ /* 0x000fe20000000800 */
[----:B------:R-:W-:Y:S01]  /*30b0*/  SHF.R.U64 R80, R80, 0x10, R81 ;  /* 0x0000001050507819 */ /* 0x000fe20000001251 */
[----:B0-----:R-:W-:Y:S01]  /*30c0*/  HADD2.F32 R136, -RZ, R116.H0_H0 ;  /* 0x20000074ff887230 */ /* 0x001fe20000004100 */
[----:B------:R-:W-:Y:S01]  /*30d0*/  SHF.R.U32.HI R116, RZ, 0x10, R117 ;  /* 0x00000010ff747819 */ /* 0x000fe20000011675 */
[----:B-1----:R-:W-:Y:S01]  /*30e0*/  HADD2.F32 R137, -RZ, R117.H0_H0 ;  /* 0x20000075ff897230 */ /* 0x002fe20000004100 */
[----:B------:R-:W-:Y:S01]  /*30f0*/  SHF.R.U64 R117, R118, 0x10, R119 ;  /* 0x0000001076757819 */ /* 0x000fe20000001277 */
[----:B------:R-:W-:Y:S01]  /*3100*/  IMAD.HI.U32 R146, R164, -0x2daee0ad, RZ ;  /* 0xd2511f53a4927827 */ /* 0x000fe200078e00ff */
[----:B------:R0:W-:Y:S01]  /*3110*/  STL [R1+0x148], R136 ;  /* 0x0001488801007387 */ /* 0x0001e20000100800 */
[----:B------:R-:W-:Y:S01]  /*3120*/  SHF.R.U64 R126, R126, 0x10, R127 ;  /* 0x000000107e7e7819 */ /* 0x000fe2000000127f */
[----:B------:R-:W-:Y:S01]  /*3130*/  ULDC UR30, c[0x0][0x2d8] ;  /* 0x0000b600001e7ab9 */ /* 0x000fe20000000800 */
[----:B------:R-:W-:Y:S01]  /*3140*/  SHF.R.U32.HI R135, RZ, 0x10, R135 ;  /* 0x00000010ff877819 */ /* 0x000fe20000011687 */
[----:B------:R1:W-:Y:S01]  /*3150*/  STL [R1+0x144], R137 ;  /* 0x0001448901007387 */ /* 0x0003e20000100800 */
[----:B------:R-:W-:Y:S01]  /*3160*/  SHF.R.U32.HI R141, RZ, 0x10, R141 ;  /* 0x00000010ff8d7819 */ /* 0x000fe2000001168d */
[----:B------:R-:W-:Y:S01]  /*3170*/  HADD2.F32 R220, -RZ, R148.H0_H0 ;  /* 0x20000094ffdc7230 */ /* 0x000fe20000004100 */
[----:B------:R-:W-:Y:S01]  /*3180*/  SHF.R.U32.HI R149, RZ, 0x10, R149 ;  /* 0x00000010ff957819 */ /* 0x000fe20000011695 */
[----:B------:R-:W-:Y:S01]  /*3190*/  HADD2.F32 R226, -RZ, R135.H0_H0 ;  /* 0x20000087ffe27230 */ /* 0x000fe20000004100 */
        /* <DEDUP_REMOVED lines=8> */
[----:B------:R-:W-:Y:S01]  /*3220*/  IMAD R154, R154, -0x326172a9, RZ ;  /* 0xcd9e8d579a9a7824 */ /* 0x000fe200078e02ff */
[----:B------:R-:W-:Y:S01]  /*3230*/  SHF.R.U32.HI R133, RZ, 0x10, R133 ;  /* 0x00000010ff857819 */ /* 0x000fe20000011685 */
[----:B------:R-:W-:Y:S01]  /*3240*/  STL [R1+0x13c], R137 ;  /* 0x00013c8901007387 */ /* 0x000fe20000100800 */
[----:B------:R-:W-:Y:S01]  /*3250*/  SHF.R.U32.HI R143, RZ, 0x10, R143 ;  /* 0x00000010ff8f7819 */ /* 0x000fe2000001168f */
[----:B------:R-:W-:Y:S01]  /*3260*/  HADD2.F32 R240, -RZ, R76.H0_H0 ;  /* 0x2000004cfff07230 */ /* 0x000fe20000004100 */
[----:B------:R-:W-:Y:S01]  /*3270*/  SHF.R.U32.HI R205, RZ, 0x10, R139 ;  /* 0x00000010ffcd7819 */ /* 0x000fe2000001168b */
[----:B------:R-:W-:Y:S01]  /*3280*/  HADD2.F32 R239, -RZ, R77.H0_H0 ;  /* 0x2000004dffef7230 */ /* 0x000fe20000004100 */
[----:B------:R-:W-:Y:S01]  /*3290*/  SHF.R.U32.HI R81, RZ, 0x10, R81 ;  /* 0x00000010ff517819 */ /* 0x000fe20000011651 */
[----:B0-----:R-:W-:Y:S01]  /*32a0*/  HADD2.F32 R136, -RZ, R120.H0_H0 ;  /* 0x20000078ff887230 */ /* 0x001fe20000004100 */
[----:B------:R-:W-:Y:S01]  /*32b0*/  SHF.R.U32.HI R120, RZ, 0x10, R121 ;  /* 0x00000010ff787819 */ /* 0x000fe20000011679 */
[----:B------:R-:W-:Y:S01]  /*32c0*/  HADD2.F32 R121, -RZ, R121.H0_H0 ;  /* 0x20000079ff797230 */ /* 0x000fe20000004100 */
[----:B------:R-:W-:Y:S01]  /*32d0*/  SHF.R.U32.HI R127, RZ, 0x10, R127 ;  /* 0x00000010ff7f7819 */ /* 0x000fe2000001167f */
[----:B------:R-:W-:Y:S01]  /*32e0*/  HADD2.F32 R238, -RZ, R78.H0_H0 ;  /* 0x2000004effee7230 */ /* 0x000fe20000004100 */
[----:B------:R0:W-:Y:S01]  /*32f0*/  STL [R1+0x138], R136 ;  /* 0x0001388801007387 */ /* 0x0001e20000100800 */
[----:B------:R-:W-:Y:S01]  /*3300*/  SHF.R.U32.HI R123, RZ, 0x10, R123 ;  /* 0x00000010ff7b7819 */ /* 0x000fe2000001167b */
[----:B------:R-:W-:Y:S01]  /*3310*/  HADD2.F32 R237, -RZ, R79.H0_H0 ;  /* 0x2000004fffed7230 */ /* 0x000fe20000004100 */
[----:B------:R-:W-:Y:S01]  /*3320*/  MOV R139, R151 ;  /* 0x00000097008b7202 */ /* 0x000fe20000000f00 */
[----:B------:R1:W-:Y:S01]  /*3330*/  STL [R1+0x134], R121 ;  /* 0x0001347901007387 */ /* 0x0003e20000100800 */
[----:B------:R-:W-:Y:S01]  /*3340*/  SHF.R.U32.HI R191, RZ, 0x10, R151 ;  /* 0x00000010ffbf7819 */ /* 0x000fe20000011697 */
[----:B------:R-:W-:Y:S01]  /*3350*/  HADD2.F32 R236, -RZ, R80.H0_H0 ;  /* 0x20000050ffec7230 */ /* 0x000fe20000004100 */
[----:B------:R-:W-:Y:S01]  /*3360*/  SHF.R.U32.HI R185, RZ, 0x10, R147 ;  /* 0x00000010ffb97819 */ /* 0x000fe20000011693 */
[----:B------:R-:W-:Y:S01]  /*3370*/  HADD2.F32 R147, -RZ, R145.H0_H0 ;  /* 0x20000091ff937230 */ /* 0x000fe20000004100 */
[----:B------:R-:W-:Y:S01]  /*3380*/  LOP3.LUT R155, R150, UR24, R155, 0x96, !PT ;  /* 0x00000018969b7c12 */ /* 0x000fe2000f8e969b */
[----:B0-----:R-:W-:Y:S01]  /*3390*/  HADD2.F32 R136, -RZ, R222.H0_H0 ;  /* 0x200000deff887230 */ /* 0x001fe20000004100 */
[----:B------:R-:W-:Y:S01]  /*33a0*/  LOP3.LUT R153, R146, UR25, R153, 0x96, !PT ;  /* 0x0000001992997c12 */ /* 0x000fe2000f8e9699 */
[----:B------:R-:W-:Y:S01]  /*33b0*/  HADD2.F32 R222, -RZ, R141.H0_H0 ;  /* 0x2000008dffde7230 */ /* 0x000fe20000004100 */
[----:B------:R-:W-:Y:S01]  /*33c0*/  LOP3.LUT R151, R165, 0x3, RZ, 0xc0, !PT ;  /* 0x00000003a5977812 */ /* 0x000fe200078ec0ff */
[----:B-1----:R-:W-:Y:S01]  /*33d0*/  HADD2.F32 R121, -RZ, R218.H0_H0 ;  /* 0x200000daff797230 */ /* 0x002fe20000004100 */
[----:B------:R-:W-:Y:S01]  /*33e0*/  STL [R1+0x130], R136 ;  /* 0x0001308801007387 */ /* 0x000fe20000100800 */
[----:B------:R-:W-:Y:S01]  /*33f0*/  HADD2.F32 R218, -RZ, R149.H0_H0 ;  /* 0x20000095ffda7230 */ /* 0x000fe20000004100 */
[----:B------:R-:W-:Y:S01]  /*3400*/  ISETP.NE.AND P0, PT, RZ, UR26, PT ;  /* 0x0000001aff007c0c */ /* 0x000fe2000bf05270 */
[----:B------:R-:W-:Y:S01]  /*3410*/  HADD2.F32 R235, -RZ, R163.H0_H0 ;  /* 0x200000a3ffeb7230 */ /* 0x000fe20000004100 */
[----:B------:R0:W-:Y:S01]  /*3420*/  STL [R1+0x12c], R0 ;  /* 0x00012c0001007387 */ /* 0x0001e20000100800 */
[----:B------:R-:W-:Y:S01]  /*3430*/  HADD2.F32 R234, -RZ, R81.H0_H0 ;  /* 0x20000051ffea7230 */ /* 0x000fe20000004100 */
[----:B------:R-:W-:Y:S01]  /*3440*/  ULDC.64 UR28, c[0x0][0x298] ;  /* 0x0000a600001c7ab9 */ /* 0x000fe20000000a00 */
[----:B------:R-:W-:Y:S01]  /*3450*/  HADD2.F32 R233, -RZ, R166.H0_H0 ;  /* 0x200000a6ffe97230 */ /* 0x000fe20000004100 */
[----:B------:R-:W-:Y:S01]  /*3460*/  STL [R1+0x128], R121 ;  /* 0x0001287901007387 */ /* 0x000fe20000100800 */
[----:B------:R-:W-:-:S02]  /*3470*/  HADD2.F32 R232, -RZ, R126.H0_H0 ;  /* 0x2000007effe87230 */ /* 0x000fc40000004100 */
[----:B------:R-:W-:Y:S01]  /*3480*/  HADD2.F32 R231, -RZ, R168.H0_H0 ;  /* 0x200000a8ffe77230 */ /* 0x000fe20000004100 */
[----:B------:R1:W-:Y:S01]  /*3490*/  STL [R1+0x124], R2 ;  /* 0x0001240201007387 */ /* 0x0003e20000100800 */
[----:B------:R-:W-:Y:S02]  /*34a0*/  HADD2.F32 R230, -RZ, R127.H0_H0 ;  /* 0x2000007fffe67230 */ /* 0x000fe40000004100 */
[----:B0-----:R-:W-:Y:S02]  /*34b0*/  HADD2.F32 R0, -RZ, R221.H0_H0 ;  /* 0x200000ddff007230 */ /* 0x001fe40000004100 */
[----:B------:R-:W-:Y:S02]  /*34c0*/  HADD2.F32 R229, -RZ, R169.H0_H0 ;  /* 0x200000a9ffe57230 */ /* 0x000fe40000004100 */
[----:B------:R-:W-:Y:S01]  /*34d0*/  HADD2.F32 R227, -RZ, R170.H0_H0 ;  /* 0x200000aaffe37230 */ /* 0x000fe20000004100 */
[----:B------:R0:W-:Y:S01]  /*34e0*/  STL [R1+0x120], R0 ;  /* 0x0001200001007387 */ /* 0x0001e20000100800 */
[----:B------:R-:W-:-:S02]  /*34f0*/  HADD2.F32 R225, -RZ, R171.H0_H0 ;  /* 0x200000abffe17230 */ /* 0x000fc40000004100 */
[----:B-1----:R-:W-:Y:S01]  /*3500*/  HADD2.F32 R2, -RZ, R217.H0_H0 ;  /* 0x200000d9ff027230 */ /* 0x002fe20000004100 */
        /* <DEDUP_REMOVED lines=229> */
[----:B------:R0:W-:Y:S01]  /*4360*/  STL [R1], R0 ;  /* 0x0000000001007387 */ /* 0x0001e20000100800 */
[----:B--2---:R-:W-:Y:S02]  /*4370*/  HADD2.F32 R2, -RZ, R120.H0_H0 ;  /* 0x20000078ff027230 */ /* 0x004fe40000004100 */
[----:B0-----:R-:W-:-:S07]  /*4380*/  IMAD.MOV.U32 R0, RZ, RZ, RZ ;  /* 0x000000ffff007224 */ /* 0x001fce00078e00ff */
.L_x_63876:
        /* <DEDUP_REMOVED lines=51> */
.L_x_63042:
[----:B------:R-:W-:-:S07]  /*46c0*/  IMAD.MOV.U32 R163, RZ, RZ, R154 ;  /* 0x000000ffffa37224 */ /* 0x000fce00078e009a */
.L_x_63043:
[----:B------:R-:W-:Y:S05]  /*46d0*/  BSYNC B3 ;  /* 0x0000000000037941 */ /* 0x000fea0003800000 */
.L_x_63041:
        /* <DEDUP_REMOVED lines=16> */
.L_x_63047:
[----:B------:R-:W-:Y:S05]  /*47e0*/  BSYNC B4 ;  /* 0x0000000000047941 */ /* 0x000fea0003800000 */
.L_x_63046:
        /* <DEDUP_REMOVED lines=41> */
[----:B------:R-:W-:-:S11]  /*4a80*/  HFMA2.MMA R50, -RZ, RZ, 0, 0 ;  /* 0x00000000ff327435 */ /* 0x000fd600000001ff */
.L_x_63045:
[----:B------:R-:W-:Y:S05]  /*4a90*/  BSYNC B3 ;  /* 0x0000000000037941 */ /* 0x000fea0003800000 */
.L_x_63044:
[----:B------:R-:W2:Y:S01]  /*4aa0*/  LDL R51, [R1+0x130] ;  /* 0x0001300001337983 */ /* 0x000ea20000100800 */
        /* <DEDUP_REMOVED lines=8> */
[----:B--2---:R-:W-:-:S04]  /*4b30*/  FMUL.FTZ R48, R51, R48 ;  /* 0x0000003033307220 */ /* 0x004fc80000410000 */
[----:B------:R-:W-:-:S07]  /*4b40*/  @P3 FADD.FTZ R48, R44, R48 ;  /* 0x000000302c303221 */ /* 0x000fce0000010000 */
.L_x_63040:
[----:B------:R-:W-:Y:S05]  /*4b50*/  BSYNC B2 ;  /* 0x0000000000027941 */ /* 0x000fea0003800000 */
.L_x_63039:
        /* <DEDUP_REMOVED lines=18> */
.L_x_63051:
[----:B------:R-:W-:-:S07]  /*4c80*/  IMAD.MOV.U32 R49, RZ, RZ, R154 ;  /* 0x000000ffff317224 */ /* 0x000fce00078e009a */
.L_x_63052:
[----:B------:R-:W-:Y:S05]  /*4c90*/  BSYNC B3 ;  /* 0x0000000000037941 */ /* 0x000fea0003800000 */
.L_x_63050:
        /* <DEDUP_REMOVED lines=16> */
.L_x_63056:
[----:B------:R-:W-:Y:S05]  /*4da0*/  BSYNC B4 ;  /* 0x0000000000047941 */ /* 0x000fea0003800000 */
.L_x_63055:
        /* <DEDUP_REMOVED lines=42> */
.L_x_63054:
[----:B------:R-:W-:Y:S05]  /*5050*/  BSYNC B3 ;  /* 0x0000000000037941 */ /* 0x000fea0003800000 */
.L_x_63053:
        /* <DEDUP_REMOVED lines=11> */
.L_x_63049:
[----:B------:R-:W-:Y:S05]  /*5110*/  BSYNC B2 ;  /* 0x0000000000027941 */ /* 0x000fea0003800000 */
.L_x_63048:
        /* <DEDUP_REMOVED lines=18> */
.L_x_63060:
[----:B------:R-:W-:-:S07]  /*5240*/  IMAD.MOV.U32 R151, RZ, RZ, R154 ;  /* 0x000000ffff977224 */ /* 0x000fce00078e009a */
.L_x_63061:
[----:B------:R-:W-:Y:S05]  /*5250*/  BSYNC B3 ;  /* 0x0000000000037941 */ /* 0x000fea0003800000 */
.L_x_63059:
        /* <DEDUP_REMOVED lines=16> */
.L_x_63065:
[----:B------:R-:W-:Y:S05]  /*5360*/  BSYNC B4 ;  /* 0x0000000000047941 */ /* 0x000fea0003800000 */
.L_x_63064:
        /* <DEDUP_REMOVED lines=42> */
.L_x_63063:
[----:B------:R-:W-:Y:S05]  /*5610*/  BSYNC B3 ;  /* 0x0000000000037941 */ /* 0x000fea0003800000 */
.L_x_63062:
        /* <DEDUP_REMOVED lines=11> */
.L_x_63058:
[----:B------:R-:W-:Y:S05]  /*56d0*/  BSYNC B2 ;  /* 0x0000000000027941 */ /* 0x000fea0003800000 */
.L_x_63057:
        /* <DEDUP_REMOVED lines=18> */
.L_x_63069:
[----:B------:R-:W-:-:S07]  /*5800*/  IMAD.MOV.U32 R51, RZ, RZ, R154 ;  /* 0x000000ffff337224 */ /* 0x000fce00078e009a */
.L_x_63070:
[----:B------:R-:W-:Y:S05]  /*5810*/  BSYNC B3 ;  /* 0x0000000000037941 */ /* 0x000fea0003800000 */
.L_x_63068:
        /* <DEDUP_REMOVED lines=16> */
.L_x_63074:
[----:B------:R-:W-:Y:S05]  /*5920*/  BSYNC B4 ;  /* 0x0000000000047941 */ /* 0x000fea0003800000 */
.L_x_63073:
        /* <DEDUP_REMOVED lines=42> */
.L_x_63072:
[----:B------:R-:W-:Y:S05]  /*5bd0*/  BSYNC B3 ;  /* 0x0000000000037941 */ /* 0x000fea0003800000 */
.L_x_63071:
        /* <DEDUP_REMOVED lines=11> */
.L_x_63067:
[----:B------:R-:W-:Y:S05]  /*5c90*/  BSYNC B2 ;  /* 0x0000000000027941 */ /* 0x000fea0003800000 */
.L_x_63066:
        /* <DEDUP_REMOVED lines=16> */
.L_x_63076:
[----:B------:R-:W-:Y:S05]  /*5da0*/  BSYNC B2 ;  /* 0x0000000000027941 */ /* 0x000fea0003800000 */
.L_x_63075:
[----:B------:R-:W-:Y:S01]  /*5db0*/  IADD3 R131, R131, 0x20, RZ ;  /* 0x0000002083837810 */ /* 0x000fe20007ffe0ff */
[----:B------:R-:W-:-:S07]  /*5dc0*/  VIADD R168, R168, 0x20 ;  /* 0x00000020a8a87836 */ /* 0x000fce0000000000 */
.L_x_63038:
[----:B------:R-:W-:Y:S05]  /*5dd0*/  BSYNC B1 ;  /* 0x0000000000017941 */ /* 0x000fea0003800000 */
.L_x_63037:
        /* <DEDUP_REMOVED lines=31> */
.L_x_63082:
[----:B------:R-:W-:-:S07]  /*5fd0*/  IMAD.MOV.U32 R163, RZ, RZ, R154 ;  /* 0x000000ffffa37224 */ /* 0x000fce00078e009a */
.L_x_63083:
[----:B------:R-:W-:Y:S05]  /*5fe0*/  BSYNC B3 ;  /* 0x0000000000037941 */ /* 0x000fea0003800000 */
.L_x_63081:
        /* <DEDUP_REMOVED lines=16> */
.L_x_63087:
[----:B------:R-:W-:Y:S05]  /*60f0*/  BSYNC B4 ;  /* 0x0000000000047941 */ /* 0x000fea0003800000 */
.L_x_63086:
        /* <DEDUP_REMOVED lines=42> */
.L_x_63085:
[----:B------:R-:W-:Y:S05]  /*63a0*/  BSYNC B3 ;  /* 0x0000000000037941 */ /* 0x000fea0003800000 */
.L_x_63084:
        /* <DEDUP_REMOVED lines=11> */
.L_x_63080:
[----:B------:R-:W-:Y:S05]  /*6460*/  BSYNC B2 ;  /* 0x0000000000027941 */ /* 0x000fea0003800000 */
.L_x_63079:
        /* <DEDUP_REMOVED lines=18> */
.L_x_63091:
[----:B------:R-:W-:-:S07]  /*6590*/  IMAD.MOV.U32 R53, RZ, RZ, R154 ;  /* 0x000000ffff357224 */ /* 0x000fce00078e009a */
.L_x_63092:
[----:B------:R-:W-:Y:S05]  /*65a0*/  BSYNC B3 ;  /* 0x0000000000037941 */ /* 0x000fea0003800000 */
.L_x_63090:
        /* <DEDUP_REMOVED lines=16> */
.L_x_63096:
[----:B------:R-:W-:Y:S05]  /*66b0*/  BSYNC B4 ;  /* 0x0000000000047941 */ /* 0x000fea0003800000 */
.L_x_63095:
        /* <DEDUP_REMOVED lines=42> */
.L_x_63094:
[----:B------:R-:W-:Y:S05]  /*6960*/  BSYNC B3 ;  /* 0x0000000000037941 */ /* 0x000fea0003800000 */
.L_x_63093:
        /* <DEDUP_REMOVED lines=11> */
.L_x_63089:
[----:B------:R-:W-:Y:S05]  /*6a20*/  BSYNC B2 ;  /* 0x0000000000027941 */ /* 0x000fea0003800000 */
.L_x_63088:
        /* <DEDUP_REMOVED lines=18> */
.L_x_63100:
[----:B------:R-:W-:-:S07]  /*6b50*/  IMAD.MOV.U32 R151, RZ, RZ, R154 ;  /* 0x000000ffff977224 */ /* 0x000fce00078e009a */
.L_x_63101:
[----:B------:R-:W-:Y:S05]  /*6b60*/  BSYNC B3 ;  /* 0x0000000000037941 */ /* 0x000fea0003800000 */
.L_x_63099:
        /* <DEDUP_REMOVED lines=16> */
.L_x_63105:
[----:B------:R-:W-:Y:S05]  /*6c70*/  BSYNC B4 ;  /* 0x0000000000047941 */ /* 0x000fea0003800000 */
.L_x_63104:
        /* <DEDUP_REMOVED lines=42> */
.L_x_63103:
[----:B------:R-:W-:Y:S05]  /*6f20*/  BSYNC B3 ;  /* 0x0000000000037941 */ /* 0x000fea0003800000 */
.L_x_63102:
        /* <DEDUP_REMOVED lines=11> */
.L_x_63098:
[----:B------:R-:W-:Y:S05]  /*6fe0*/  BSYNC B2 ;  /* 0x0000000000027941 */ /* 0x000fea0003800000 */
.L_x_63097:
        /* <DEDUP_REMOVED lines=18> */
.L_x_63109:
[----:B------:R-:W-:-:S07]  /*7110*/  IMAD.MOV.U32 R55, RZ, RZ, R154 ;  /* 0x000000ffff377224 */ /* 0x000fce00078e009a */
.L_x_63110:
[----:B------:R-:W-:Y:S05]  /*7120*/  BSYNC B3 ;  /* 0x0000000000037941 */ /* 0x000fea0003800000 */
.L_x_63108:
        /* <DEDUP_REMOVED lines=16> */
.L_x_63114:
[----:B------:R-:W-:Y:S05]  /*7230*/  BSYNC B4 ;  /* 0x0000000000047941 */ /* 0x000fea0003800000 */
.L_x_63113:
        /* <DEDUP_REMOVED lines=42> */
.L_x_63112:
[----:B------:R-:W-:Y:S05]  /*74e0*/  BSYNC B3 ;  /* 0x0000000000037941 */ /* 0x000fea0003800000 */
.L_x_63111:
        /* <DEDUP_REMOVED lines=11> */
.L_x_63107:
[----:B------:R-:W-:Y:S05]  /*75a0*/  BSYNC B2 ;  /* 0x0000000000027941 */ /* 0x000fea0003800000 */
.L_x_63106:
        /* <DEDUP_REMOVED lines=16> */
.L_x_63116:
[----:B------:R-:W-:Y:S05]  /*76b0*/  BSYNC B2 ;  /* 0x0000000000027941 */ /* 0x000fea0003800000 */
.L_x_63115:
[----:B------:R-:W-:Y:S01]  /*76c0*/  IADD3 R131, R131, 0x20, RZ ;  /* 0x0000002083837810 */ /* 0x000fe20007ffe0ff */
[----:B------:R-:W-:-:S07]  /*76d0*/  VIADD R168, R168, 0x20 ;  /* 0x00000020a8a87836 */ /* 0x000fce0000000000 */
.L_x_63078:
[----:B------:R-:W-:Y:S05]  /*76e0*/  BSYNC B1 ;  /* 0x0000000000017941 */ /* 0x000fea0003800000 */
.L_x_63077:
        /* <DEDUP_REMOVED lines=31> */
.L_x_63122:
[----:B------:R-:W-:-:S07]  /*78e0*/  IMAD.MOV.U32 R163, RZ, RZ, R154 ;  /* 0x000000ffffa37224 */ /* 0x000fce00078e009a */
.L_x_63123:
[----:B------:R-:W-:Y:S05]  /*78f0*/  BSYNC B3 ;  /* 0x0000000000037941 */ /* 0x000fea0003800000 */
.L_x_63121:
        /* <DEDUP_REMOVED lines=16> */
.L_x_63127:
[----:B------:R-:W-:Y:S05]  /*7a00*/  BSYNC B4 ;  /* 0x0000000000047941 */ /* 0x000fea0003800000 */
.L_x_63126:
        /* <DEDUP_REMOVED lines=42> */
.L_x_63125:
[----:B------:R-:W-:Y:S05]  /*7cb0*/  BSYNC B3 ;  /* 0x0000000000037941 */ /* 0x000fea0003800000 */
.L_x_63124:
        /* <DEDUP_REMOVED lines=11> */
.L_x_63120:
[----:B------:R-:W-:Y:S05]  /*7d70*/  BSYNC B2 ;  /* 0x0000000000027941 */ /* 0x000fea0003800000 */
.L_x_63119:
        /* <DEDUP_REMOVED lines=18> */
.L_x_63131:
[----:B------:R-:W-:-:S07]  /*7ea0*/  IMAD.MOV.U32 R57, RZ, RZ, R154 ;  /* 0x000000ffff397224 */ /* 0x000fce00078e009a */
.L_x_63132:
[----:B------:R-:W-:Y:S05]  /*7eb0*/  BSYNC B3 ;  /* 0x0000000000037941 */ /* 0x000fea0003800000 */
.L_x_63130:
        /* <DEDUP_REMOVED lines=16> */
.L_x_63136:
[----:B------:R-:W-:Y:S05]  /*7fc0*/  BSYNC B4 ;  /* 0x0000000000047941 */ /* 0x000fea0003800000 */
.L_x_63135:
        /* <DEDUP_REMOVED lines=42> */
.L_x_63134:
[----:B------:R-:W-:Y:S05]  /*8270*/  BSYNC B3 ;  /* 0x0000000000037941 */ /* 0x000fea0003800000 */
.L_x_63133:
        /* <DEDUP_REMOVED lines=11> */
.L_x_63129:
[----:B------:R-:W-:Y:S05]  /*8330*/  BSYNC B2 ;  /* 0x0000000000027941 */ /* 0x000fea0003800000 */
.L_x_63128:
        /* <DEDUP_REMOVED lines=18> */
.L_x_63140:
[----:B------:R-:W-:-:S07]  /*8460*/  IMAD.MOV.U32 R151, RZ, RZ, R154 ;  /* 0x000000ffff977224 */ /* 0x000fce00078e009a */
.L_x_63141:
[----:B------:R-:W-:Y:S05]  /*8470*/  BSYNC B3 ;  /* 0x0000000000037941 */ /* 0x000fea0003800000 */
.L_x_63139:
        /* <DEDUP_REMOVED lines=16> */
.L_x_63145:
[----:B------:R-:W-:Y:S05]  /*8580*/  BSYNC B4 ;  /* 0x0000000000047941 */ /* 0x000fea0003800000 */
.L_x_63144:
        /* <DEDUP_REMOVED lines=42> */
.L_x_63143:
[----:B------:R-:W-:Y:S05]  /*8830*/  BSYNC B3 ;  /* 0x0000000000037941 */ /* 0x000fea0003800000 */
.L_x_63142:
        /* <DEDUP_REMOVED lines=11> */
.L_x_63138:
[----:B------:R-:W-:Y:S05]  /*88f0*/  BSYNC B2 ;  /* 0x0000000000027941 */ /* 0x000fea0003800000 */
.L_x_63137:
        /* <DEDUP_REMOVED lines=18> */
.L_x_63149:
[----:B------:R-:W-:-:S07]  /*8a20*/  IMAD.MOV.U32 R59, RZ, RZ, R154 ;  /* 0x000000ffff3b7224 */ /* 0x000fce00078e009a */
.L_x_63150:
[----:B------:R-:W-:Y:S05]  /*8a30*/  BSYNC B3 ;  /* 0x0000000000037941 */ /* 0x000fea0003800000 */
.L_x_63148:
        /* <DEDUP_REMOVED lines=16> */
.L_x_63154:
[----:B------:R-:W-:Y:S05]  /*8b40*/  BSYNC B4 ;  /* 0x0000000000047941 */ /* 0x000fea0003800000 */
.L_x_63153:
        /* <DEDUP_REMOVED lines=42> */
.L_x_63152:
[----:B------:R-:W-:Y:S05]  /*8df0*/  BSYNC B3 ;  /* 0x0000000000037941 */ /* 0x000fea0003800000 */
.L_x_63151:
        /* <DEDUP_REMOVED lines=11> */
.L_x_63147:
[----:B------:R-:W-:Y:S05]  /*8eb0*/  BSYNC B2 ;  /* 0x0000000000027941 */ /* 0x000fea0003800000 */
.L_x_63146:
        /* <DEDUP_REMOVED lines=16> */
.L_x_63156:
[----:B------:R-:W-:Y:S05]  /*8fc0*/  BSYNC B2 ;  /* 0x0000000000027941 */ /* 0x000fea0003800000 */
.L_x_63155:
[----:B------:R-:W-:Y:S01]  /*8fd0*/  IADD3 R131, R131, 0x20, RZ ;  /* 0x0000002083837810 */ /* 0x000fe20007ffe0ff */
[----:B------:R-:W-:-:S07]  /*8fe0*/  VIADD R168, R168, 0x20 ;  /* 0x00000020a8a87836 */ /* 0x000fce0000000000 */
.L_x_63118:
[----:B------:R-:W-:Y:S05]  /*8ff0*/  BSYNC B1 ;  /* 0x0000000000017941 */ /* 0x000fea0003800000 */
.L_x_63117:
        /* <DEDUP_REMOVED lines=31> */
.L_x_63162:
[----:B------:R-:W-:-:S07]  /*91f0*/  IMAD.MOV.U32 R163, RZ, RZ, R154 ;  /* 0x000000ffffa37224 */ /* 0x000fce00078e009a */
.L_x_63163:
[----:B------:R-:W-:Y:S05]  /*9200*/  BSYNC B3 ;  /* 0x0000000000037941 */ /* 0x000fea0003800000 */
.L_x_63161:
        /* <DEDUP_REMOVED lines=16> */
.L_x_63167:
[----:B------:R-:W-:Y:S05]  /*9310*/  BSYNC B4 ;  /* 0x0000000000047941 */ /* 0x000fea0003800000 */
.L_x_63166:
        /* <DEDUP_REMOVED lines=42> */
.L_x_63165:
[----:B------:R-:W-:Y:S05]  /*95c0*/  BSYNC B3 ;  /* 0x0000000000037941 */ /* 0x000fea0003800000 */
.L_x_63164:
        /* <DEDUP_REMOVED lines=11> */
.L_x_63160:
[----:B------:R-:W-:Y:S05]  /*9680*/  BSYNC B2 ;  /* 0x0000000000027941 */ /* 0x000fea0003800000 */
.L_x_63159:
        /* <DEDUP_REMOVED lines=18> */
.L_x_63171:
[----:B------:R-:W-:-:S07]  /*97b0*/  IMAD.MOV.U32 R61, RZ, RZ, R154 ;  /* 0x000000ffff3d7224 */ /* 0x000fce00078e009a */
.L_x_63172:
[----:B------:R-:W-:Y:S05]  /*97c0*/  BSYNC B3 ;  /* 0x0000000000037941 */ /* 0x000fea0003800000 */
.L_x_63170:
        /* <DEDUP_REMOVED lines=16> */
.L_x_63176:
[----:B------:R-:W-:Y:S05]  /*98d0*/  BSYNC B4 ;  /* 0x0000000000047941 */ /* 0x000fea0003800000 */
.L_x_63175:
        /* <DEDUP_REMOVED lines=42> */
.L_x_63174:
[----:B------:R-:W-:Y:S05]  /*9b80*/  BSYNC B3 ;  /* 0x0000000000037941 */ /* 0x000fea0003800000 */
.L_x_63173:
        /* <DEDUP_REMOVED lines=11> */
.L_x_63169:
[----:B------:R-:W-:Y:S05]  /*9c40*/  BSYNC B2 ;  /* 0x0000000000027941 */ /* 0x000fea0003800000 */
.L_x_63168:
        /* <DEDUP_REMOVED lines=18> */
.L_x_63180:
[----:B------:R-:W-:-:S07]  /*9d70*/  IMAD.MOV.U32 R151, RZ, RZ, R154 ;  /* 0x000000ffff977224 */ /* 0x000fce00078e009a */
.L_x_63181:
[----:B------:R-:W-:Y:S05]  /*9d80*/  BSYNC B3 ;  /* 0x0000000000037941 */ /* 0x000fea0003800000 */
.L_x_63179:
        /* <DEDUP_REMOVED lines=16> */
.L_x_63185:
[----:B------:R-:W-:Y:S05]  /*9e90*/  BSYNC B4 ;  /* 0x0000000000047941 */ /* 0x000fea0003800000 */
.L_x_63184:
        /* <DEDUP_REMOVED lines=42> */
.L_x_63183:
[----:B------:R-:W-:Y:S05]  /*a140*/  BSYNC B3 ;  /* 0x0000000000037941 */ /* 0x000fea0003800000 */
.L_x_63182:
        /* <DEDUP_REMOVED lines=11> */
.L_x_63178:
[----:B------:R-:W-:Y:S05]  /*a200*/  BSYNC B2 ;  /* 0x0000000000027941 */ /* 0x000fea0003800000 */
.L_x_63177:
        /* <DEDUP_REMOVED lines=18> */
.L_x_63189:
[----:B------:R-:W-:-:S07]  /*a330*/  IMAD.MOV.U32 R63, RZ, RZ, R154 ;  /* 0x000000ffff3f7224 */ /* 0x000fce00078e009a */
.L_x_63190:
[----:B------:R-:W-:Y:S05]  /*a340*/  BSYNC B3 ;  /* 0x0000000000037941 */ /* 0x000fea0003800000 */
.L_x_63188:
        /* <DEDUP_REMOVED lines=16> */
.L_x_63194:
[----:B------:R-:W-:Y:S05]  /*a450*/  BSYNC B4 ;  /* 0x0000000000047941 */ /* 0x000fea0003800000 */
.L_x_63193:
        /* <DEDUP_REMOVED lines=42> */
.L_x_63192:
[----:B------:R-:W-:Y:S05]  /*a700*/  BSYNC B3 ;  /* 0x0000000000037941 */ /* 0x000fea0003800000 */
.L_x_63191:
        /* <DEDUP_REMOVED lines=11> */
.L_x_63187:
[----:B------:R-:W-:Y:S05]  /*a7c0*/  BSYNC B2 ;  /* 0x0000000000027941 */ /* 0x000fea0003800000 */
.L_x_63186:
        /* <DEDUP_REMOVED lines=16> */
.L_x_63196:
[----:B------:R-:W-:Y:S05]  /*a8d0*/  BSYNC B2 ;  /* 0x0000000000027941 */ /* 0x000fea0003800000 */
.L_x_63195:
[----:B------:R-:W-:Y:S01]  /*a8e0*/  IADD3 R131, R131, 0x20, RZ ;  /* 0x0000002083837810 */ /* 0x000fe20007ffe0ff */
[----:B------:R-:W-:-:S07]  /*a8f0*/  VIADD R168, R168, 0x20 ;  /* 0x00000020a8a87836 */ /* 0x000fce0000000000 */
.L_x_63158:
[----:B------:R-:W-:Y:S05]  /*a900*/  BSYNC B1 ;  /* 0x0000000000017941 */ /* 0x000fea0003800000 */
.L_x_63157:
        /* <DEDUP_REMOVED lines=31> */
.L_x_63202:
[----:B------:R-:W-:-:S07]  /*ab00*/  IMAD.MOV.U32 R163, RZ, RZ, R154 ;  /* 0x000000ffffa37224 */ /* 0x000fce00078e009a */
.L_x_63203:
[----:B------:R-:W-:Y:S05]  /*ab10*/  BSYNC B3 ;  /* 0x0000000000037941 */ /* 0x000fea0003800000 */
.L_x_63201:
        /* <DEDUP_REMOVED lines=16> */
.L_x_63207:
[----:B------:R-:W-:Y:S05]  /*ac20*/  BSYNC B4 ;  /* 0x0000000000047941 */ /* 0x000fea0003800000 */
.L_x_63206:
        /* <DEDUP_REMOVED lines=42> */
.L_x_63205:
[----:B------:R-:W-:Y:S05]  /*aed0*/  BSYNC B3 ;  /* 0x0000000000037941 */ /* 0x000fea0003800000 */
.L_x_63204:
        /* <DEDUP_REMOVED lines=11> */
.L_x_63200:
[----:B------:R-:W-:Y:S05]  /*af90*/  BSYNC B2 ;  /* 0x0000000000027941 */ /* 0x000fea0003800000 */
.L_x_63199:
        /* <DEDUP_REMOVED lines=18> */
.L_x_63211:
[----:B------:R-:W-:-:S07]  /*b0c0*/  IMAD.MOV.U32 R65, RZ, RZ, R154 ;  /* 0x000000ffff417224 */ /* 0x000fce00078e009a */
.L_x_63212:
[----:B------:R-:W-:Y:S05]  /*b0d0*/  BSYNC B3 ;  /* 0x0000000000037941 */ /* 0x000fea0003800000 */
.L_x_63210:
        /* <DEDUP_REMOVED lines=16> */
.L_x_63216:
[----:B------:R-:W-:Y:S05]  /*b1e0*/  BSYNC B4 ;  /* 0x0000000000047941 */ /* 0x000fea0003800000 */
.L_x_63215:
        /* <DEDUP_REMOVED lines=42> */
.L_x_63214:
[----:B------:R-:W-:Y:S05]  /*b490*/  BSYNC B3 ;  /* 0x0000000000037941 */ /* 0x000fea0003800000 */
.L_x_63213:
        /* <DEDUP_REMOVED lines=11> */
.L_x_63209:
[----:B------:R-:W-:Y:S05]  /*b550*/  BSYNC B2 ;  /* 0x0000000000027941 */ /* 0x000fea0003800000 */
.L_x_63208:
        /* <DEDUP_REMOVED lines=18> */
.L_x_63220:
[----:B------:R-:W-:-:S07]  /*b680*/  IMAD.MOV.U32 R151, RZ, RZ, R154 ;  /* 0x000000ffff977224 */ /* 0x000fce00078e009a */
.L_x_63221:
[----:B------:R-:W-:Y:S05]  /*b690*/  BSYNC B3 ;  /* 0x0000000000037941 */ /* 0x000fea0003800000 */
.L_x_63219:
        /* <DEDUP_REMOVED lines=16> */
.L_x_63225:
[----:B------:R-:W-:Y:S05]  /*b7a0*/  BSYNC B4 ;  /* 0x0000000000047941 */ /* 0x000fea0003800000 */
.L_x_63224:
        /* <DEDUP_REMOVED lines=42> */
.L_x_63223:
[----:B------:R-:W-:Y:S05]  /*ba50*/  BSYNC B3 ;  /* 0x0000000000037941 */ /* 0x000fea0003800000 */
.L_x_63222:
        /* <DEDUP_REMOVED lines=11> */
.L_x_63218:
[----:B------:R-:W-:Y:S05]  /*bb10*/  BSYNC B2 ;  /* 0x0000000000027941 */ /* 0x000fea0003800000 */
.L_x_63217:
        /* <DEDUP_REMOVED lines=18> */
.L_x_63229:
[----:B------:R-:W-:-:S07]  /*bc40*/  IMAD.MOV.U32 R67, RZ, RZ, R154 ;  /* 0x000000ffff437224 */ /* 0x000fce00078e009a */
.L_x_63230:
[----:B------:R-:W-:Y:S05]  /*bc50*/  BSYNC B3 ;  /* 0x0000000000037941 */ /* 0x000fea0003800000 */
.L_x_63228:
        /* <DEDUP_REMOVED lines=16> */
.L_x_63234:
[----:B------:R-:W-:Y:S05]  /*bd60*/  BSYNC B4 ;  /* 0x0000000000047941 */ /* 0x000fea0003800000 */
.L_x_63233:
        /* <DEDUP_REMOVED lines=42> */
.L_x_63232:
[----:B------:R-:W-:Y:S05]  /*c010*/  BSYNC B3 ;  /* 0x0000000000037941 */ /* 0x000fea0003800000 */
.L_x_63231:
        /* <DEDUP_REMOVED lines=11> */
.L_x_63227:
[----:B------:R-:W-:Y:S05]  /*c0d0*/  BSYNC B2 ;  /* 0x0000000000027941 */ /* 0x000fea0003800000 */
.L_x_63226:
        /* <DEDUP_REMOVED lines=16> */
.L_x_63236:
[----:B------:R-:W-:Y:S05]  /*c1e0*/  BSYNC B2 ;  /* 0x0000000000027941 */ /* 0x000fea0003800000 */
.L_x_63235:
[----:B------:R-:W-:Y:S01]  /*c1f0*/  IADD3 R131, R131, 0x20, RZ ;  /* 0x0000002083837810 */ /* 0x000fe20007ffe0ff */
[----:B------:R-:W-:-:S07]  /*c200*/  VIADD R168, R168, 0x20 ;  /* 0x00000020a8a87836 */ /* 0x000fce0000000000 */
.L_x_63198:
[----:B------:R-:W-:Y:S05]  /*c210*/  BSYNC B1 ;  /* 0x0000000000017941 */ /* 0x000fea0003800000 */
.L_x_63197:
        /* <DEDUP_REMOVED lines=31> */
.L_x_63242:
[----:B------:R-:W-:-:S07]  /*c410*/  IMAD.MOV.U32 R163, RZ, RZ, R154 ;  /* 0x000000ffffa37224 */ /* 0x000fce00078e009a */
.L_x_63243:
[----:B------:R-:W-:Y:S05]  /*c420*/  BSYNC B3 ;  /* 0x0000000000037941 */ /* 0x000fea0003800000 */
.L_x_63241:
        /* <DEDUP_REMOVED lines=16> */
.L_x_63247:
[----:B------:R-:W-:Y:S05]  /*c530*/  BSYNC B4 ;  /* 0x0000000000047941 */ /* 0x000fea0003800000 */
.L_x_63246:
        /* <DEDUP_REMOVED lines=42> */
.L_x_63245:
[----:B------:R-:W-:Y:S05]  /*c7e0*/  BSYNC B3 ;  /* 0x0000000000037941 */ /* 0x000fea0003800000 */
.L_x_63244:
        /* <DEDUP_REMOVED lines=11> */
.L_x_63240:
[----:B------:R-:W-:Y:S05]  /*c8a0*/  BSYNC B2 ;  /* 0x0000000000027941 */ /* 0x000fea0003800000 */
.L_x_63239:
        /* <DEDUP_REMOVED lines=18> */
.L_x_63251:
[----:B------:R-:W-:-:S07]  /*c9d0*/  IMAD.MOV.U32 R69, RZ, RZ, R154 ;  /* 0x000000ffff457224 */ /* 0x000fce00078e009a */
.L_x_63252:
[----:B------:R-:W-:Y:S05]  /*c9e0*/  BSYNC B3 ;  /* 0x0000000000037941 */ /* 0x000fea0003800000 */
.L_x_63250:
        /* <DEDUP_REMOVED lines=16> */
.L_x_63256:
[----:B------:R-:W-:Y:S05]  /*caf0*/  BSYNC B4 ;  /* 0x0000000000047941 */ /* 0x000fea0003800000 */
.L_x_63255:
        /* <DEDUP_REMOVED lines=42> */
.L_x_63254:
[----:B------:R-:W-:Y:S05]  /*cda0*/  BSYNC B3 ;  /* 0x0000000000037941 */ /* 0x000fea0003800000 */
.L_x_63253:
        /* <DEDUP_REMOVED lines=11> */
.L_x_63249:
[----:B------:R-:W-:Y:S05]  /*ce60*/  BSYNC B2 ;  /* 0x0000000000027941 */ /* 0x000fea0003800000 */
.L_x_63248:
        /* <DEDUP_REMOVED lines=18> */
.L_x_63260:
[----:B------:R-:W-:-:S07]  /*cf90*/  IMAD.MOV.U32 R151, RZ, RZ, R154 ;  /* 0x000000ffff977224 */ /* 0x000fce00078e009a */
.L_x_63261:
[----:B------:R-:W-:Y:S05]  /*cfa0*/  BSYNC B3 ;  /* 0x0000000000037941 */ /* 0x000fea0003800000 */
.L_x_63259:
        /* <DEDUP_REMOVED lines=16> */
.L_x_63265:
[----:B------:R-:W-:Y:S05]  /*d0b0*/  BSYNC B4 ;  /* 0x0000000000047941 */ /* 0x000fea0003800000 */
.L_x_63264:
        /* <DEDUP_REMOVED lines=42> */
.L_x_63263:
[----:B------:R-:W-:Y:S05]  /*d360*/  BSYNC B3 ;  /* 0x0000000000037941 */ /* 0x000fea0003800000 */
.L_x_63262:
        /* <DEDUP_REMOVED lines=11> */
.L_x_63258:
[----:B------:R-:W-:Y:S05]  /*d420*/  BSYNC B2 ;  /* 0x0000000000027941 */ /* 0x000fea0003800000 */
.L_x_63257:
        /* <DEDUP_REMOVED lines=18> */
.L_x_63269:
[----:B------:R-:W-:-:S07]  /*d550*/  IMAD.MOV.U32 R71, RZ, RZ, R154 ;  /* 0x000000ffff477224 */ /* 0x000fce00078e009a */
.L_x_63270:
[----:B------:R-:W-:Y:S05]  /*d560*/  BSYNC B3 ;  /* 0x0000000000037941 */ /* 0x000fea0003800000 */
.L_x_63268:
        /* <DEDUP_REMOVED lines=16> */
.L_x_63274:
[----:B------:R-:W-:Y:S05]  /*d670*/  BSYNC B4 ;  /* 0x0000000000047941 */ /* 0x000fea0003800000 */
.L_x_63273:
        /* <DEDUP_REMOVED lines=42> */
.L_x_63272:
[----:B------:R-:W-:Y:S05]  /*d920*/  BSYNC B3 ;  /* 0x0000000000037941 */ /* 0x000fea0003800000 */
.L_x_63271:
        /* <DEDUP_REMOVED lines=11> */
.L_x_63267:
[----:B------:R-:W-:Y:S05]  /*d9e0*/  BSYNC B2 ;  /* 0x0000000000027941 */ /* 0x000fea0003800000 */
.L_x_63266:
        /* <DEDUP_REMOVED lines=16> */
.L_x_63276:
[----:B------:R-:W-:Y:S05]  /*daf0*/  BSYNC B2 ;  /* 0x0000000000027941 */ /* 0x000fea0003800000 */
.L_x_63275:
[----:B------:R-:W-:Y:S01]  /*db00*/  IADD3 R131, R131, 0x20, RZ ;  /* 0x0000002083837810 */ /* 0x000fe20007ffe0ff */
[----:B------:R-:W-:-:S07]  /*db10*/  VIADD R168, R168, 0x20 ;  /* 0x00000020a8a87836 */ /* 0x000fce0000000000 */
.L_x_63238:
[----:B------:R-:W-:Y:S05]  /*db20*/  BSYNC B1 ;  /* 0x0000000000017941 */ /* 0x000fea0003800000 */
.L_x_63237:
        /* <DEDUP_REMOVED lines=31> */
.L_x_63282:
[----:B------:R-:W-:-:S07]  /*dd20*/  IMAD.MOV.U32 R163, RZ, RZ, R154 ;  /* 0x000000ffffa37224 */ /* 0x000fce00078e009a */
.L_x_63283:
[----:B------:R-:W-:Y:S05]  /*dd30*/  BSYNC B3 ;  /* 0x0000000000037941 */ /* 0x000fea0003800000 */
.L_x_63281:
        /* <DEDUP_REMOVED lines=16> */
.L_x_63287:
[----:B------:R-:W-:Y:S05]  /*de40*/  BSYNC B4 ;  /* 0x0000000000047941 */ /* 0x000fea0003800000 */
.L_x_63286:
        /* <DEDUP_REMOVED lines=42> */
.L_x_63285:
[----:B------:R-:W-:Y:S05]  /*e0f0*/  BSYNC B3 ;  /* 0x0000000000037941 */ /* 0x000fea0003800000 */
.L_x_63284:
        /* <DEDUP_REMOVED lines=11> */
.L_x_63280:
[----:B------:R-:W-:Y:S05]  /*e1b0*/  BSYNC B2 ;  /* 0x0000000000027941 */ /* 0x000fea0003800000 */
.L_x_63279:
        /* <DEDUP_REMOVED lines=18> */
.L_x_63291:
[----:B------:R-:W-:-:S07]  /*e2e0*/  IMAD.MOV.U32 R73, RZ, RZ, R154 ;  /* 0x000000ffff497224 */ /* 0x000fce00078e009a */
.L_x_63292:
[----:B------:R-:W-:Y:S05]  /*e2f0*/  BSYNC B3 ;  /* 0x0000000000037941 */ /* 0x000fea0003800000 */
.L_x_63290:
        /* <DEDUP_REMOVED lines=16> */
.L_x_63296:
[----:B------:R-:W-:Y:S05]  /*e400*/  BSYNC B4 ;  /* 0x0000000000047941 */ /* 0x000fea0003800000 */
.L_x_63295:
        /* <DEDUP_REMOVED lines=42> */
.L_x_63294:
[----:B------:R-:W-:Y:S05]  /*e6b0*/  BSYNC B3 ;  /* 0x0000000000037941 */ /* 0x000fea0003800000 */
.L_x_63293:
        /* <DEDUP_REMOVED lines=11> */
.L_x_63289:
[----:B------:R-:W-:Y:S05]  /*e770*/  BSYNC B2 ;  /* 0x0000000000027941 */ /* 0x000fea0003800000 */
.L_x_63288:
        /* <DEDUP_REMOVED lines=18> */
.L_x_63300:
[----:B------:R-:W-:-:S07]  /*e8a0*/  MOV R151, R154 ;  /* 0x0000009a00977202 */ /* 0x000fce0000000f00 */
.L_x_63301:
[----:B------:R-:W-:Y:S05]  /*e8b0*/  BSYNC B3 ;  /* 0x0000000000037941 */ /* 0x000fea0003800000 */
.L_x_63299:
        /* <DEDUP_REMOVED lines=16> */
.L_x_63305:
[----:B------:R-:W-:Y:S05]  /*e9c0*/  BSYNC B4 ;  /* 0x0000000000047941 */ /* 0x000fea0003800000 */
.L_x_63304:
        /* <DEDUP_REMOVED lines=42> */
.L_x_63303:
[----:B------:R-:W-:Y:S05]  /*ec70*/  BSYNC B3 ;  /* 0x0000000000037941 */ /* 0x000fea0003800000 */
.L_x_63302:
        /* <DEDUP_REMOVED lines=11> */
.L_x_63298:
[----:B------:R-:W-:Y:S05]  /*ed30*/  BSYNC B2 ;  /* 0x0000000000027941 */ /* 0x000fea0003800000 */
.L_x_63297:
        /* <DEDUP_REMOVED lines=18> */
.L_x_63309:
[----:B------:R-:W-:-:S07]  /*ee60*/  IMAD.MOV.U32 R75, RZ, RZ, R154 ;  /* 0x000000ffff4b7224 */ /* 0x000fce00078e009a */
.L_x_63310:
[----:B------:R-:W-:Y:S05]  /*ee70*/  BSYNC B3 ;  /* 0x0000000000037941 */ /* 0x000fea0003800000 */
.L_x_63308:
        /* <DEDUP_REMOVED lines=16> */
.L_x_63314:
[----:B------:R-:W-:Y:S05]  /*ef80*/  BSYNC B4 ;  /* 0x0000000000047941 */ /* 0x000fea0003800000 */
.L_x_63313:
        /* <DEDUP_REMOVED lines=42> */
.L_x_63312:
[----:B------:R-:W-:Y:S05]  /*f230*/  BSYNC B3 ;  /* 0x0000000000037941 */ /* 0x000fea0003800000 */
.L_x_63311:
[----:B------:R-:W2:Y:S01]  /*f240*/  LDL R169, [R1+0xc4] ;  /* 0x0000c40001a97983 */ /* 0x000ea20000100800 */
        /* <DEDUP_REMOVED lines=10> */
.L_x_63307:
[----:B------:R-:W-:Y:S05]  /*f2f0*/  BSYNC B2 ;  /* 0x0000000000027941 */ /* 0x000fea0003800000 */
.L_x_63306:
        /* <DEDUP_REMOVED lines=16> */
.L_x_63316:
[----:B------:R-:W-:Y:S05]  /*f400*/  BSYNC B2 ;  /* 0x0000000000027941 */ /* 0x000fea0003800000 */
.L_x_63315:
[----:B------:R-:W-:Y:S01]  /*f410*/  VIADD R131, R131, 0x20 ;  /* 0x0000002083837836 */ /* 0x000fe20000000000 */
[----:B------:R-:W-:-:S07]  /*f420*/  IADD3 R168, R168, 0x20, RZ ;  /* 0x00000020a8a87810 */ /* 0x000fce0007ffe0ff */
.L_x_63278:
[----:B------:R-:W-:Y:S05]  /*f430*/  BSYNC B1 ;  /* 0x0000000000017941 */ /* 0x000fea0003800000 */
.L_x_63277:
        /* <DEDUP_REMOVED lines=31> */
.L_x_63322:
[----:B------:R-:W-:-:S07]  /*f630*/  MOV R163, R154 ;  /* 0x0000009a00a37202 */ /* 0x000fce0000000f00 */
.L_x_63323:
[----:B------:R-:W-:Y:S05]  /*f640*/  BSYNC B3 ;  /* 0x0000000000037941 */ /* 0x000fea0003800000 */
.L_x_63321:
        /* <DEDUP_REMOVED lines=16> */
.L_x_63327:
[----:B------:R-:W-:Y:S05]  /*f750*/  BSYNC B4 ;  /* 0x0000000000047941 */ /* 0x000fea0003800000 */
.L_x_63326:
        /* <DEDUP_REMOVED lines=42> */
.L_x_63325:
[----:B------:R-:W-:Y:S05]  /*fa00*/  BSYNC B3 ;  /* 0x0000000000037941 */ /* 0x000fea0003800000 */
.L_x_63324:
        /* <DEDUP_REMOVED lines=11> */
.L_x_63320:
[----:B------:R-:W-:Y:S05]  /*fac0*/  BSYNC B2 ;  /* 0x0000000000027941 */ /* 0x000fea0003800000 */
.L_x_63319:
        /* <DEDUP_REMOVED lines=18> */
.L_x_63331:
[----:B------:R-:W-:-:S07]  /*fbf0*/  IMAD.MOV.U32 R77, RZ, RZ, R154 ;  /* 0x000000ffff4d7224 */ /* 0x000fce00078e009a */
.L_x_63332:
[----:B------:R-:W-:Y:S05]  /*fc00*/  BSYNC B3 ;  /* 0x0000000000037941 */ /* 0x000fea0003800000 */
.L_x_63330:
        /* <DEDUP_REMOVED lines=16> */
.L_x_63336:
[----:B------:R-:W-:Y:S05]  /*fd10*/  BSYNC B4 ;  /* 0x0000000000047941 */ /* 0x000fea0003800000 */
.L_x_63335:
        /* <DEDUP_REMOVED lines=42> */
.L_x_63334:
[----:B------:R-:W-:Y:S05]  /*ffc0*/  BSYNC B3 ;  /* 0x0000000000037941 */ /* 0x000fea0003800000 */
.L_x_63333:
        /* <DEDUP_REMOVED lines=11> */
.L_x_63329:
[----:B------:R-:W-:Y:S05]  /*10080*/  BSYNC B2 ;  /* 0x0000000000027941 */ /* 0x000fea0003800000 */
.L_x_63328:
        /* <DEDUP_REMOVED lines=18> */
.L_x_63340:
[----:B------:R-:W-:-:S07]  /*101b0*/  MOV R151, R154 ;  /* 0x0000009a00977202 */ /* 0x000fce0000000f00 */
.L_x_63341:
[----:B------:R-:W-:Y:S05]  /*101c0*/  BSYNC B3 ;  /* 0x0000000000037941 */ /* 0x000fea0003800000 */
.L_x_63339:
        /* <DEDUP_REMOVED lines=16> */
.L_x_63345:
[----:B------:R-:W-:Y:S05]  /*102d0*/  BSYNC B4 ;  /* 0x0000000000047941 */ /* 0x000fea0003800000 */
.L_x_63344:
        /* <DEDUP_REMOVED lines=42> */
.L_x_63343:
[----:B------:R-:W-:Y:S05]  /*10580*/  BSYNC B3 ;  /* 0x0000000000037941 */ /* 0x000fea0003800000 */
.L_x_63342:
        /* <DEDUP_REMOVED lines=11> */
.L_x_63338:
[----:B------:R-:W-:Y:S05]  /*10640*/  BSYNC B2 ;  /* 0x0000000000027941 */ /* 0x000fea0003800000 */
.L_x_63337:
        /* <DEDUP_REMOVED lines=18> */
.L_x_63349:
[----:B------:R-:W-:-:S07]  /*10770*/  IMAD.MOV.U32 R79, RZ, RZ, R154 ;  /* 0x000000ffff4f7224 */ /* 0x000fce00078e009a */
.L_x_63350:
[----:B------:R-:W-:Y:S05]  /*10780*/  BSYNC B3 ;  /* 0x0000000000037941 */ /* 0x000fea0003800000 */
.L_x_63348:
        /* <DEDUP_REMOVED lines=16> */
.L_x_63354:
[----:B------:R-:W-:Y:S05]  /*10890*/  BSYNC B4 ;  /* 0x0000000000047941 */ /* 0x000fea0003800000 */
.L_x_63353:
        /* <DEDUP_REMOVED lines=42> */
.L_x_63352:
[----:B------:R-:W-:Y:S05]  /*10b40*/  BSYNC B3 ;  /* 0x0000000000037941 */ /* 0x000fea0003800000 */
.L_x_63351:
        /* <DEDUP_REMOVED lines=11> */
.L_x_63347:
[----:B------:R-:W-:Y:S05]  /*10c00*/  BSYNC B2 ;  /* 0x0000000000027941 */ /* 0x000fea0003800000 */
.L_x_63346:
        /* <DEDUP_REMOVED lines=16> */
.L_x_63356:
[----:B------:R-:W-:Y:S05]  /*10d10*/  BSYNC B2 ;  /* 0x0000000000027941 */ /* 0x000fea0003800000 */
.L_x_63355:
[----:B------:R-:W-:Y:S01]  /*10d20*/  VIADD R131, R131, 0x20 ;  /* 0x0000002083837836 */ /* 0x000fe20000000000 */
[----:B------:R-:W-:-:S07]  /*10d30*/  IADD3 R168, R168, 0x20, RZ ;  /* 0x00000020a8a87810 */ /* 0x000fce0007ffe0ff */
.L_x_63318:
[----:B------:R-:W-:Y:S05]  /*10d40*/  BSYNC B1 ;  /* 0x0000000000017941 */ /* 0x000fea0003800000 */
.L_x_63317:
        /* <DEDUP_REMOVED lines=31> */
.L_x_63362:
[----:B------:R-:W-:-:S07]  /*10f40*/  MOV R163, R154 ;  /* 0x0000009a00a37202 */ /* 0x000fce0000000f00 */
.L_x_63363:
[----:B------:R-:W-:Y:S05]  /*10f50*/  BSYNC B3 ;  /* 0x0000000000037941 */ /* 0x000fea0003800000 */
.L_x_63361:
        /* <DEDUP_REMOVED lines=16> */
.L_x_63367:
[----:B------:R-:W-:Y:S05]  /*11060*/  BSYNC B4 ;  /* 0x0000000000047941 */ /* 0x000fea0003800000 */
.L_x_63366:
        /* <DEDUP_REMOVED lines=42> */
.L_x_63365:
[----:B------:R-:W-:Y:S05]  /*11310*/  BSYNC B3 ;  /* 0x0000000000037941 */ /* 0x000fea0003800000 */
.L_x_63364:
        /* <DEDUP_REMOVED lines=11> */
.L_x_63360:
[----:B------:R-:W-:Y:S05]  /*113d0*/  BSYNC B2 ;  /* 0x0000000000027941 */ /* 0x000fea0003800000 */
.L_x_63359:
        /* <DEDUP_REMOVED lines=18> */
.L_x_63371:
[----:B------:R-:W-:-:S07]  /*11500*/  IMAD.MOV.U32 R81, RZ, RZ, R154 ;  /* 0x000000ffff517224 */ /* 0x000fce00078e009a */
.L_x_63372:
[----:B------:R-:W-:Y:S05]  /*11510*/  BSYNC B3 ;  /* 0x0000000000037941 */ /* 0x000fea0003800000 */
.L_x_63370:
        /* <DEDUP_REMOVED lines=16> */
.L_x_63376:
[----:B------:R-:W-:Y:S05]  /*11620*/  BSYNC B4 ;  /* 0x0000000000047941 */ /* 0x000fea0003800000 */
.L_x_63375:
        /* <DEDUP_REMOVED lines=42> */
.L_x_63374:
[----:B------:R-:W-:Y:S05]  /*118d0*/  BSYNC B3 ;  /* 0x0000000000037941 */ /* 0x000fea0003800000 */
.L_x_63373:
        /* <DEDUP_REMOVED lines=11> */
.L_x_63369:
[----:B------:R-:W-:Y:S05]  /*11990*/  BSYNC B2 ;  /* 0x0000000000027941 */ /* 0x000fea0003800000 */
.L_x_63368:
        /* <DEDUP_REMOVED lines=18> */
.L_x_63380:
[----:B------:R-:W-:-:S07]  /*11ac0*/  MOV R151, R154 ;  /* 0x0000009a00977202 */ /* 0x000fce0000000f00 */
.L_x_63381:
[----:B------:R-:W-:Y:S05]  /*11ad0*/  BSYNC B3 ;  /* 0x0000000000037941 */ /* 0x000fea0003800000 */
.L_x_63379:
        /* <DEDUP_REMOVED lines=16> */
.L_x_63385:
[----:B------:R-:W-:Y:S05]  /*11be0*/  BSYNC B4 ;  /* 0x0000000000047941 */ /* 0x000fea0003800000 */
.L_x_63384:
        /* <DEDUP_REMOVED lines=42> */
.L_x_63383:
[----:B------:R-:W-:Y:S05]  /*11e90*/  BSYNC B3 ;  /* 0x0000000000037941 */ /* 0x000fea0003800000 */
.L_x_63382:
        /* <DEDUP_REMOVED lines=11> */
.L_x_63378:
[----:B------:R-:W-:Y:S05]  /*11f50*/  BSYNC B2 ;  /* 0x0000000000027941 */ /* 0x000fea0003800000 */
.L_x_63377:
        /* <DEDUP_REMOVED lines=18> */
.L_x_63389:
[----:B------:R-:W-:-:S07]  /*12080*/  IMAD.MOV.U32 R83, RZ, RZ, R154 ;  /* 0x000000ffff537224 */ /* 0x000fce00078e009a */
.L_x_63390:
[----:B------:R-:W-:Y:S05]  /*12090*/  BSYNC B3 ;  /* 0x0000000000037941 */ /* 0x000fea0003800000 */
.L_x_63388:
        /* <DEDUP_REMOVED lines=16> */
.L_x_63394:
[----:B------:R-:W-:Y:S05]  /*121a0*/  BSYNC B4 ;  /* 0x0000000000047941 */ /* 0x000fea0003800000 */
.L_x_63393:
        /* <DEDUP_REMOVED lines=42> */
.L_x_63392:
[----:B------:R-:W-:Y:S05]  /*12450*/  BSYNC B3 ;  /* 0x0000000000037941 */ /* 0x000fea0003800000 */
.L_x_63391:
        /* <DEDUP_REMOVED lines=11> */
.L_x_63387:
[----:B------:R-:W-:Y:S05]  /*12510*/  BSYNC B2 ;  /* 0x0000000000027941 */ /* 0x000fea0003800000 */
.L_x_63386:
        /* <DEDUP_REMOVED lines=16> */
.L_x_63396:
[----:B------:R-:W-:Y:S05]  /*12620*/  BSYNC B2 ;  /* 0x0000000000027941 */ /* 0x000fea0003800000 */
.L_x_63395:
[----:B------:R-:W-:Y:S01]  /*12630*/  VIADD R131, R131, 0x20 ;  /* 0x0000002083837836 */ /* 0x000fe20000000000 */
[----:B------:R-:W-:-:S07]  /*12640*/  IADD3 R168, R168, 0x20, RZ ;  /* 0x00000020a8a87810 */ /* 0x000fce0007ffe0ff */
.L_x_63358:
[----:B------:R-:W-:Y:S05]  /*12650*/  BSYNC B1 ;  /* 0x0000000000017941 */ /* 0x000fea0003800000 */
.L_x_63357:
        /* <DEDUP_REMOVED lines=31> */
.L_x_63402:
[----:B------:R-:W-:-:S07]  /*12850*/  MOV R163, R154 ;  /* 0x0000009a00a37202 */ /* 0x000fce0000000f00 */
.L_x_63403:
[----:B------:R-:W-:Y:S05]  /*12860*/  BSYNC B3 ;  /* 0x0000000000037941 */ /* 0x000fea0003800000 */
.L_x_63401:
        /* <DEDUP_REMOVED lines=16> */
.L_x_63407:
[----:B------:R-:W-:Y:S05]  /*12970*/  BSYNC B4 ;  /* 0x0000000000047941 */ /* 0x000fea0003800000 */
.L_x_63406:
        /* <DEDUP_REMOVED lines=42> */
.L_x_63405:
[----:B------:R-:W-:Y:S05]  /*12c20*/  BSYNC B3 ;  /* 0x0000000000037941 */ /* 0x000fea0003800000 */
.L_x_63404:
        /* <DEDUP_REMOVED lines=11> */
.L_x_63400:
[----:B------:R-:W-:Y:S05]  /*12ce0*/  BSYNC B2 ;  /* 0x0000000000027941 */ /* 0x000fea0003800000 */
.L_x_63399:
        /* <DEDUP_REMOVED lines=18> */
.L_x_63411:
[----:B------:R-:W-:-:S07]  /*12e10*/  IMAD.MOV.U32 R85, RZ, RZ, R154 ;  /* 0x000000ffff557224 */ /* 0x000fce00078e009a */
.L_x_63412:
[----:B------:R-:W-:Y:S05]  /*12e20*/  BSYNC B3 ;  /* 0x0000000000037941 */ /* 0x000fea0003800000 */
.L_x_63410:
        /* <DEDUP_REMOVED lines=16> */
.L_x_63416:
[----:B------:R-:W-:Y:S05]  /*12f30*/  BSYNC B4 ;  /* 0x0000000000047941 */ /* 0x000fea0003800000 */
.L_x_63415:
        /* <DEDUP_REMOVED lines=42> */
.L_x_63414:
[----:B------:R-:W-:Y:S05]  /*131e0*/  BSYNC B3 ;  /* 0x0000000000037941 */ /* 0x000fea0003800000 */
.L_x_63413:
        /* <DEDUP_REMOVED lines=11> */
.L_x_63409:
[----:B------:R-:W-:Y:S05]  /*132a0*/  BSYNC B2 ;  /* 0x0000000000027941 */ /* 0x000fea0003800000 */
.L_x_63408:
        /* <DEDUP_REMOVED lines=18> */
.L_x_63420:
[----:B------:R-:W-:-:S07]  /*133d0*/  MOV R151, R154 ;  /* 0x0000009a00977202 */ /* 0x000fce0000000f00 */
.L_x_63421:
[----:B------:R-:W-:Y:S05]  /*133e0*/  BSYNC B3 ;  /* 0x0000000000037941 */ /* 0x000fea0003800000 */
.L_x_63419:
        /* <DEDUP_REMOVED lines=16> */
.L_x_63425:
[----:B------:R-:W-:Y:S05]  /*134f0*/  BSYNC B4 ;  /* 0x0000000000047941 */ /* 0x000fea0003800000 */
.L_x_63424:
        /* <DEDUP_REMOVED lines=42> */
.L_x_63423:
[----:B------:R-:W-:Y:S05]  /*137a0*/  BSYNC B3 ;  /* 0x0000000000037941 */ /* 0x000fea0003800000 */
.L_x_63422:
        /* <DEDUP_REMOVED lines=11> */
.L_x_63418:
[----:B------:R-:W-:Y:S05]  /*13860*/  BSYNC B2 ;  /* 0x0000000000027941 */ /* 0x000fea0003800000 */
.L_x_63417:
        /* <DEDUP_REMOVED lines=18> */
.L_x_63429:
[----:B------:R-:W-:-:S07]  /*13990*/  IMAD.MOV.U32 R87, RZ, RZ, R154 ;  /* 0x000000ffff577224 */ /* 0x000fce00078e009a */
.L_x_63430:
[----:B------:R-:W-:Y:S05]  /*139a0*/  BSYNC B3 ;  /* 0x0000000000037941 */ /* 0x000fea0003800000 */
.L_x_63428:
        /* <DEDUP_REMOVED lines=16> */
.L_x_63434:
[----:B------:R-:W-:Y:S05]  /*13ab0*/  BSYNC B4 ;  /* 0x0000000000047941 */ /* 0x000fea0003800000 */
.L_x_63433:
        /* <DEDUP_REMOVED lines=42> */
.L_x_63432:
[----:B------:R-:W-:Y:S05]  /*13d60*/  BSYNC B3 ;  /* 0x0000000000037941 */ /* 0x000fea0003800000 */
.L_x_63431:
        /* <DEDUP_REMOVED lines=11> */
.L_x_63427:
[----:B------:R-:W-:Y:S05]  /*13e20*/  BSYNC B2 ;  /* 0x0000000000027941 */ /* 0x000fea0003800000 */
.L_x_63426:
        /* <DEDUP_REMOVED lines=16> */
.L_x_63436:
[----:B------:R-:W-:Y:S05]  /*13f30*/  BSYNC B2 ;  /* 0x0000000000027941 */ /* 0x000fea0003800000 */
.L_x_63435:
[----:B------:R-:W-:Y:S01]  /*13f40*/  VIADD R131, R131, 0x20 ;  /* 0x0000002083837836 */ /* 0x000fe20000000000 */
[----:B------:R-:W-:-:S07]  /*13f50*/  IADD3 R168, R168, 0x20, RZ ;  /* 0x00000020a8a87810 */ /* 0x000fce0007ffe0ff */
.L_x_63398:
[----:B------:R-:W-:Y:S05]  /*13f60*/  BSYNC B1 ;  /* 0x0000000000017941 */ /* 0x000fea0003800000 */
.L_x_63397:
        /* <DEDUP_REMOVED lines=31> */
.L_x_63442:
[----:B------:R-:W-:-:S07]  /*14160*/  MOV R163, R154 ;  /* 0x0000009a00a37202 */ /* 0x000fce0000000f00 */
.L_x_63443:
[----:B------:R-:W-:Y:S05]  /*14170*/  BSYNC B3 ;  /* 0x0000000000037941 */ /* 0x000fea0003800000 */
.L_x_63441:
        /* <DEDUP_REMOVED lines=16> */
.L_x_63447:
[----:B------:R-:W-:Y:S05]  /*14280*/  BSYNC B4 ;  /* 0x0000000000047941 */ /* 0x000fea0003800000 */
.L_x_63446:
        /* <DEDUP_REMOVED lines=42> */
.L_x_63445:
[----:B------:R-:W-:Y:S05]  /*14530*/  BSYNC B3 ;  /* 0x0000000000037941 */ /* 0x000fea0003800000 */
.L_x_63444:
        /* <DEDUP_REMOVED lines=11> */
.L_x_63440:
[----:B------:R-:W-:Y:S05]  /*145f0*/  BSYNC B2 ;  /* 0x0000000000027941 */ /* 0x000fea0003800000 */
.L_x_63439:
        /* <DEDUP_REMOVED lines=18> */
.L_x_63451:
[----:B------:R-:W-:-:S07]  /*14720*/  IMAD.MOV.U32 R89, RZ, RZ, R154 ;  /* 0x000000ffff597224 */ /* 0x000fce00078e009a */
.L_x_63452:
[----:B------:R-:W-:Y:S05]  /*14730*/  BSYNC B3 ;  /* 0x0000000000037941 */ /* 0x000fea0003800000 */
.L_x_63450:
        /* <DEDUP_REMOVED lines=16> */
.L_x_63456:
[----:B------:R-:W-:Y:S05]  /*14840*/  BSYNC B4 ;  /* 0x0000000000047941 */ /* 0x000fea0003800000 */
.L_x_63455:
        /* <DEDUP_REMOVED lines=42> */
.L_x_63454:
[----:B------:R-:W-:Y:S05]  /*14af0*/  BSYNC B3 ;  /* 0x0000000000037941 */ /* 0x000fea0003800000 */
.L_x_63453:
        /* <DEDUP_REMOVED lines=11> */
.L_x_63449:
[----:B------:R-:W-:Y:S05]  /*14bb0*/  BSYNC B2 ;  /* 0x0000000000027941 */ /* 0x000fea0003800000 */
.L_x_63448:
        /* <DEDUP_REMOVED lines=18> */
.L_x_63460:
[----:B------:R-:W-:-:S07]  /*14ce0*/  MOV R151, R154 ;  /* 0x0000009a00977202 */ /* 0x000fce0000000f00 */
.L_x_63461:
[----:B------:R-:W-:Y:S05]  /*14cf0*/  BSYNC B3 ;  /* 0x0000000000037941 */ /* 0x000fea0003800000 */
.L_x_63459:
        /* <DEDUP_REMOVED lines=16> */
.L_x_63465:
[----:B------:R-:W-:Y:S05]  /*14e00*/  BSYNC B4 ;  /* 0x0000000000047941 */ /* 0x000fea0003800000 */
.L_x_63464:
        /* <DEDUP_REMOVED lines=42> */
.L_x_63463:
[----:B------:R-:W-:Y:S05]  /*150b0*/  BSYNC B3 ;  /* 0x0000000000037941 */ /* 0x000fea0003800000 */
.L_x_63462:
        /* <DEDUP_REMOVED lines=11> */
.L_x_63458:
[----:B------:R-:W-:Y:S05]  /*15170*/  BSYNC B2 ;  /* 0x0000000000027941 */ /* 0x000fea0003800000 */
.L_x_63457:
        /* <DEDUP_REMOVED lines=18> */
.L_x_63469:
[----:B------:R-:W-:-:S07]  /*152a0*/  IMAD.MOV.U32 R91, RZ, RZ, R154 ;  /* 0x000000ffff5b7224 */ /* 0x000fce00078e009a */
.L_x_63470:
[----:B------:R-:W-:Y:S05]  /*152b0*/  BSYNC B3 ;  /* 0x0000000000037941 */ /* 0x000fea0003800000 */
.L_x_63468:
        /* <DEDUP_REMOVED lines=16> */
.L_x_63474:
[----:B------:R-:W-:Y:S05]  /*153c0*/  BSYNC B4 ;  /* 0x0000000000047941 */ /* 0x000fea0003800000 */
.L_x_63473:
        /* <DEDUP_REMOVED lines=42> */
.L_x_63472:
[----:B------:R-:W-:Y:S05]  /*15670*/  BSYNC B3 ;  /* 0x0000000000037941 */ /* 0x000fea0003800000 */
.L_x_63471:
        /* <DEDUP_REMOVED lines=11> */
.L_x_63467:
[----:B------:R-:W-:Y:S05]  /*15730*/  BSYNC B2 ;  /* 0x0000000000027941 */ /* 0x000fea0003800000 */
.L_x_63466:
        /* <DEDUP_REMOVED lines=16> */
.L_x_63476:
[----:B------:R-:W-:Y:S05]  /*15840*/  BSYNC B2 ;  /* 0x0000000000027941 */ /* 0x000fea0003800000 */
.L_x_63475:
[----:B------:R-:W-:Y:S01]  /*15850*/  VIADD R131, R131, 0x20 ;  /* 0x0000002083837836 */ /* 0x000fe20000000000 */
[----:B------:R-:W-:-:S07]  /*15860*/  IADD3 R168, R168, 0x20, RZ ;  /* 0x00000020a8a87810 */ /* 0x000fce0007ffe0ff */
.L_x_63438:
[----:B------:R-:W-:Y:S05]  /*15870*/  BSYNC B1 ;  /* 0x0000000000017941 */ /* 0x000fea0003800000 */
.L_x_63437:
        /* <DEDUP_REMOVED lines=31> */
.L_x_63482:
[----:B------:R-:W-:-:S07]  /*15a70*/  MOV R163, R154 ;  /* 0x0000009a00a37202 */ /* 0x000fce0000000f00 */
.L_x_63483:
[----:B------:R-:W-:Y:S05]  /*15a80*/  BSYNC B3 ;  /* 0x0000000000037941 */ /* 0x000fea0003800000 */
.L_x_63481:
        /* <DEDUP_REMOVED lines=16> */
.L_x_63487:
[----:B------:R-:W-:Y:S05]  /*15b90*/  BSYNC B4 ;  /* 0x0000000000047941 */ /* 0x000fea0003800000 */
.L_x_63486:
        /* <DEDUP_REMOVED lines=42> */
.L_x_63485:
[----:B------:R-:W-:Y:S05]  /*15e40*/  BSYNC B3 ;  /* 0x0000000000037941 */ /* 0x000fea0003800000 */
.L_x_63484:
        /* <DEDUP_REMOVED lines=11> */
.L_x_63480:
[----:B------:R-:W-:Y:S05]  /*15f00*/  BSYNC B2 ;  /* 0x0000000000027941 */ /* 0x000fea0003800000 */
.L_x_63479:
        /* <DEDUP_REMOVED lines=18> */
.L_x_63491:
[----:B------:R-:W-:-:S07]  /*16030*/  IMAD.MOV.U32 R93, RZ, RZ, R154 ;  /* 0x000000ffff5d7224 */ /* 0x000fce00078e009a */
.L_x_63492:
[----:B------:R-:W-:Y:S05]  /*16040*/  BSYNC B3 ;  /* 0x0000000000037941 */ /* 0x000fea0003800000 */
.L_x_63490:
        /* <DEDUP_REMOVED lines=16> */
.L_x_63496:
[----:B------:R-:W-:Y:S05]  /*16150*/  BSYNC B4 ;  /* 0x0000000000047941 */ /* 0x000fea0003800000 */
.L_x_63495:
        /* <DEDUP_REMOVED lines=42> */
.L_x_63494:
[----:B------:R-:W-:Y:S05]  /*16400*/  BSYNC B3 ;  /* 0x0000000000037941 */ /* 0x000fea0003800000 */
.L_x_63493:
        /* <DEDUP_REMOVED lines=11> */
.L_x_63489:
[----:B------:R-:W-:Y:S05]  /*164c0*/  BSYNC B2 ;  /* 0x0000000000027941 */ /* 0x000fea0003800000 */
.L_x_63488:
        /* <DEDUP_REMOVED lines=18> */
.L_x_63500:
[----:B------:R-:W-:-:S07]  /*165f0*/  MOV R151, R154 ;  /* 0x0000009a00977202 */ /* 0x000fce0000000f00 */
.L_x_63501:
[----:B------:R-:W-:Y:S05]  /*16600*/  BSYNC B3 ;  /* 0x0000000000037941 */ /* 0x000fea0003800000 */
.L_x_63499:
        /* <DEDUP_REMOVED lines=16> */
.L_x_63505:
[----:B------:R-:W-:Y:S05]  /*16710*/  BSYNC B4 ;  /* 0x0000000000047941 */ /* 0x000fea0003800000 */
.L_x_63504:
        /* <DEDUP_REMOVED lines=42> */
.L_x_63503:
[----:B------:R-:W-:Y:S05]  /*169c0*/  BSYNC B3 ;  /* 0x0000000000037941 */ /* 0x000fea0003800000 */
.L_x_63502:
        /* <DEDUP_REMOVED lines=11> */
.L_x_63498:
[----:B------:R-:W-:Y:S05]  /*16a80*/  BSYNC B2 ;  /* 0x0000000000027941 */ /* 0x000fea0003800000 */
.L_x_63497:
        /* <DEDUP_REMOVED lines=18> */
.L_x_63509:
[----:B------:R-:W-:-:S07]  /*16bb0*/  IMAD.MOV.U32 R95, RZ, RZ, R154 ;  /* 0x000000ffff5f7224 */ /* 0x000fce00078e009a */
.L_x_63510:
[----:B------:R-:W-:Y:S05]  /*16bc0*/  BSYNC B3 ;  /* 0x0000000000037941 */ /* 0x000fea0003800000 */
.L_x_63508:
        /* <DEDUP_REMOVED lines=16> */
.L_x_63514:
[----:B------:R-:W-:Y:S05]  /*16cd0*/  BSYNC B4 ;  /* 0x0000000000047941 */ /* 0x000fea0003800000 */
.L_x_63513:
        /* <DEDUP_REMOVED lines=42> */
.L_x_63512:
[----:B------:R-:W-:Y:S05]  /*16f80*/  BSYNC B3 ;  /* 0x0000000000037941 */ /* 0x000fea0003800000 */
.L_x_63511:
        /* <DEDUP_REMOVED lines=11> */
.L_x_63507:
[----:B------:R-:W-:Y:S05]  /*17040*/  BSYNC B2 ;  /* 0x0000000000027941 */ /* 0x000fea0003800000 */
.L_x_63506:
        /* <DEDUP_REMOVED lines=16> */
.L_x_63516:
[----:B------:R-:W-:Y:S05]  /*17150*/  BSYNC B2 ;  /* 0x0000000000027941 */ /* 0x000fea0003800000 */
.L_x_63515:
[----:B------:R-:W-:Y:S01]  /*17160*/  VIADD R131, R131, 0x20 ;  /* 0x0000002083837836 */ /* 0x000fe20000000000 */
[----:B------:R-:W-:-:S07]  /*17170*/  IADD3 R168, R168, 0x20, RZ ;  /* 0x00000020a8a87810 */ /* 0x000fce0007ffe0ff */
.L_x_63478:
[----:B------:R-:W-:Y:S05]  /*17180*/  BSYNC B1 ;  /* 0x0000000000017941 */ /* 0x000fea0003800000 */
.L_x_63477:
        /* <DEDUP_REMOVED lines=31> */
.L_x_63522:
[----:B------:R-:W-:-:S07]  /*17380*/  MOV R163, R154 ;  /* 0x0000009a00a37202 */ /* 0x000fce0000000f00 */
.L_x_63523:
[----:B------:R-:W-:Y:S05]  /*17390*/  BSYNC B3 ;  /* 0x0000000000037941 */ /* 0x000fea0003800000 */
.L_x_63521:
        /* <DEDUP_REMOVED lines=16> */
.L_x_63527:
[----:B------:R-:W-:Y:S05]  /*174a0*/  BSYNC B4 ;  /* 0x0000000000047941 */ /* 0x000fea0003800000 */
.L_x_63526:
        /* <DEDUP_REMOVED lines=42> */
.L_x_63525:
[----:B------:R-:W-:Y:S05]  /*17750*/  BSYNC B3 ;  /* 0x0000000000037941 */ /* 0x000fea0003800000 */
.L_x_63524:
        /* <DEDUP_REMOVED lines=11> */
.L_x_63520:
[----:B------:R-:W-:Y:S05]  /*17810*/  BSYNC B2 ;  /* 0x0000000000027941 */ /* 0x000fea0003800000 */
.L_x_63519:
        /* <DEDUP_REMOVED lines=18> */
.L_x_63531:
[----:B------:R-:W-:-:S07]  /*17940*/  IMAD.MOV.U32 R97, RZ, RZ, R154 ;  /* 0x000000ffff617224 */ /* 0x000fce00078e009a */
.L_x_63532:
[----:B------:R-:W-:Y:S05]  /*17950*/  BSYNC B3 ;  /* 0x0000000000037941 */ /* 0x000fea0003800000 */
.L_x_63530:
        /* <DEDUP_REMOVED lines=16> */
.L_x_63536:
[----:B------:R-:W-:Y:S05]  /*17a60*/  BSYNC B4 ;  /* 0x0000000000047941 */ /* 0x000fea0003800000 */
.L_x_63535:
        /* <DEDUP_REMOVED lines=42> */
.L_x_63534:
[----:B------:R-:W-:Y:S05]  /*17d10*/  BSYNC B3 ;  /* 0x0000000000037941 */ /* 0x000fea0003800000 */
.L_x_63533:
        /* <DEDUP_REMOVED lines=11> */
.L_x_63529:
[----:B------:R-:W-:Y:S05]  /*17dd0*/  BSYNC B2 ;  /* 0x0000000000027941 */ /* 0x000fea0003800000 */
.L_x_63528:
        /* <DEDUP_REMOVED lines=18> */
.L_x_63540:
[----:B------:R-:W-:-:S07]  /*17f00*/  MOV R151, R154 ;  /* 0x0000009a00977202 */ /* 0x000fce0000000f00 */
.L_x_63541:
[----:B------:R-:W-:Y:S05]  /*17f10*/  BSYNC B3 ;  /* 0x0000000000037941 */ /* 0x000fea0003800000 */
.L_x_63539:
        /* <DEDUP_REMOVED lines=16> */
.L_x_63545:
[----:B------:R-:W-:Y:S05]  /*18020*/  BSYNC B4 ;  /* 0x0000000000047941 */ /* 0x000fea0003800000 */
.L_x_63544:
        /* <DEDUP_REMOVED lines=42> */
.L_x_63543:
[----:B------:R-:W-:Y:S05]  /*182d0*/  BSYNC B3 ;  /* 0x0000000000037941 */ /* 0x000fea0003800000 */
.L_x_63542:
        /* <DEDUP_REMOVED lines=11> */
.L_x_63538:
[----:B------:R-:W-:Y:S05]  /*18390*/  BSYNC B2 ;  /* 0x0000000000027941 */ /* 0x000fea0003800000 */
.L_x_63537:
        /* <DEDUP_REMOVED lines=18> */
.L_x_63549:
[----:B------:R-:W-:-:S07]  /*184c0*/  IMAD.MOV.U32 R99, RZ, RZ, R154 ;  /* 0x000000ffff637224 */ /* 0x000fce00078e009a */
.L_x_63550:
[----:B------:R-:W-:Y:S05]  /*184d0*/  BSYNC B3 ;  /* 0x0000000000037941 */ /* 0x000fea0003800000 */
.L_x_63548:
        /* <DEDUP_REMOVED lines=16> */
.L_x_63554:
[----:B------:R-:W-:Y:S05]  /*185e0*/  BSYNC B4 ;  /* 0x0000000000047941 */ /* 0x000fea0003800000 */
.L_x_63553:
        /* <DEDUP_REMOVED lines=42> */
.L_x_63552:
[----:B------:R-:W-:Y:S05]  /*18890*/  BSYNC B3 ;  /* 0x0000000000037941 */ /* 0x000fea0003800000 */
.L_x_63551:
        /* <DEDUP_REMOVED lines=11> */
.L_x_63547:
[----:B------:R-:W-:Y:S05]  /*18950*/  BSYNC B2 ;  /* 0x0000000000027941 */ /* 0x000fea0003800000 */
.L_x_63546:
        /* <DEDUP_REMOVED lines=16> */
.L_x_63556:
[----:B------:R-:W-:Y:S05]  /*18a60*/  BSYNC B2 ;  /* 0x0000000000027941 */ /* 0x000fea0003800000 */
.L_x_63555:
[----:B------:R-:W-:Y:S01]  /*18a70*/  VIADD R131, R131, 0x20 ;  /* 0x0000002083837836 */ /* 0x000fe20000000000 */
[----:B------:R-:W-:-:S07]  /*18a80*/  IADD3 R168, R168, 0x20, RZ ;  /* 0x00000020a8a87810 */ /* 0x000fce0007ffe0ff */
.L_x_63518:
[----:B------:R-:W-:Y:S05]  /*18a90*/  BSYNC B1 ;  /* 0x0000000000017941 */ /* 0x000fea0003800000 */
.L_x_63517:
        /* <DEDUP_REMOVED lines=31> */
.L_x_63562:
[----:B------:R-:W-:-:S07]  /*18c90*/  MOV R163, R154 ;  /* 0x0000009a00a37202 */ /* 0x000fce0000000f00 */
.L_x_63563:
[----:B------:R-:W-:Y:S05]  /*18ca0*/  BSYNC B3 ;  /* 0x0000000000037941 */ /* 0x000fea0003800000 */
.L_x_63561:
        /* <DEDUP_REMOVED lines=16> */
.L_x_63567:
[----:B------:R-:W-:Y:S05]  /*18db0*/  BSYNC B4 ;  /* 0x0000000000047941 */ /* 0x000fea0003800000 */
.L_x_63566:
        /* <DEDUP_REMOVED lines=42> */
.L_x_63565:
[----:B------:R-:W-:Y:S05]  /*19060*/  BSYNC B3 ;  /* 0x0000000000037941 */ /* 0x000fea0003800000 */
.L_x_63564:
        /* <DEDUP_REMOVED lines=11> */
.L_x_63560:
[----:B------:R-:W-:Y:S05]  /*19120*/  BSYNC B2 ;  /* 0x0000000000027941 */ /* 0x000fea0003800000 */
.L_x_63559:
        /* <DEDUP_REMOVED lines=18> */
.L_x_63571:
[----:B------:R-:W-:-:S07]  /*19250*/  IMAD.MOV.U32 R101, RZ, RZ, R154 ;  /* 0x000000ffff657224 */ /* 0x000fce00078e009a */
.L_x_63572:
[----:B------:R-:W-:Y:S05]  /*19260*/  BSYNC B3 ;  /* 0x0000000000037941 */ /* 0x000fea0003800000 */
.L_x_63570:
        /* <DEDUP_REMOVED lines=16> */
.L_x_63576:
[----:B------:R-:W-:Y:S05]  /*19370*/  BSYNC B4 ;  /* 0x0000000000047941 */ /* 0x000fea0003800000 */
.L_x_63575:
        /* <DEDUP_REMOVED lines=42> */
.L_x_63574:
[----:B------:R-:W-:Y:S05]  /*19620*/  BSYNC B3 ;  /* 0x0000000000037941 */ /* 0x000fea0003800000 */
.L_x_63573:
        /* <DEDUP_REMOVED lines=11> */
.L_x_63569:
[----:B------:R-:W-:Y:S05]  /*196e0*/  BSYNC B2 ;  /* 0x0000000000027941 */ /* 0x000fea0003800000 */
.L_x_63568:
        /* <DEDUP_REMOVED lines=18> */
.L_x_63580:
[----:B------:R-:W-:-:S07]  /*19810*/  MOV R151, R154 ;  /* 0x0000009a00977202 */ /* 0x000fce0000000f00 */
.L_x_63581:
[----:B------:R-:W-:Y:S05]  /*19820*/  BSYNC B3 ;  /* 0x0000000000037941 */ /* 0x000fea0003800000 */
.L_x_63579:
        /* <DEDUP_REMOVED lines=16> */
.L_x_63585:
[----:B------:R-:W-:Y:S05]  /*19930*/  BSYNC B4 ;  /* 0x0000000000047941 */ /* 0x000fea0003800000 */
.L_x_63584:
        /* <DEDUP_REMOVED lines=42> */
.L_x_63583:
[----:B------:R-:W-:Y:S05]  /*19be0*/  BSYNC B3 ;  /* 0x0000000000037941 */ /* 0x000fea0003800000 */
.L_x_63582:
        /* <DEDUP_REMOVED lines=11> */
.L_x_63578:
[----:B------:R-:W-:Y:S05]  /*19ca0*/  BSYNC B2 ;  /* 0x0000000000027941 */ /* 0x000fea0003800000 */
.L_x_63577:
        /* <DEDUP_REMOVED lines=18> */
.L_x_63589:
[----:B------:R-:W-:-:S07]  /*19dd0*/  IMAD.MOV.U32 R103, RZ, RZ, R154 ;  /* 0x000000ffff677224 */ /* 0x000fce00078e009a */
.L_x_63590:
[----:B------:R-:W-:Y:S05]  /*19de0*/  BSYNC B3 ;  /* 0x0000000000037941 */ /* 0x000fea0003800000 */
.L_x_63588:
        /* <DEDUP_REMOVED lines=16> */
.L_x_63594:
[----:B------:R-:W-:Y:S05]  /*19ef0*/  BSYNC B4 ;  /* 0x0000000000047941 */ /* 0x000fea0003800000 */
.L_x_63593:
        /* <DEDUP_REMOVED lines=42> */
.L_x_63592:
[----:B------:R-:W-:Y:S05]  /*1a1a0*/  BSYNC B3 ;  /* 0x0000000000037941 */ /* 0x000fea0003800000 */
.L_x_63591:
        /* <DEDUP_REMOVED lines=11> */
.L_x_63587:
[----:B------:R-:W-:Y:S05]  /*1a260*/  BSYNC B2 ;  /* 0x0000000000027941 */ /* 0x000fea0003800000 */
.L_x_63586:
        /* <DEDUP_REMOVED lines=16> */
.L_x_63596:
[----:B------:R-:W-:Y:S05]  /*1a370*/  BSYNC B2 ;  /* 0x0000000000027941 */ /* 0x000fea0003800000 */
.L_x_63595:
[----:B------:R-:W-:Y:S01]  /*1a380*/  VIADD R131, R131, 0x20 ;  /* 0x0000002083837836 */ /* 0x000fe20000000000 */
[----:B------:R-:W-:-:S07]  /*1a390*/  IADD3 R168, R168, 0x20, RZ ;  /* 0x00000020a8a87810 */ /* 0x000fce0007ffe0ff */
.L_x_63558:
[----:B------:R-:W-:Y:S05]  /*1a3a0*/  BSYNC B1 ;  /* 0x0000000000017941 */ /* 0x000fea0003800000 */
.L_x_63557:
        /* <DEDUP_REMOVED lines=31> */
.L_x_63602:
[----:B------:R-:W-:-:S07]  /*1a5a0*/  MOV R163, R154 ;  /* 0x0000009a00a37202 */ /* 0x000fce0000000f00 */
.L_x_63603:
[----:B------:R-:W-:Y:S05]  /*1a5b0*/  BSYNC B3 ;  /* 0x0000000000037941 */ /* 0x000fea0003800000 */
.L_x_63601:
        /* <DEDUP_REMOVED lines=16> */
.L_x_63607:
[----:B------:R-:W-:Y:S05]  /*1a6c0*/  BSYNC B4 ;  /* 0x0000000000047941 */ /* 0x000fea0003800000 */
.L_x_63606:
        /* <DEDUP_REMOVED lines=42> */
.L_x_63605:
[----:B------:R-:W-:Y:S05]  /*1a970*/  BSYNC B3 ;  /* 0x0000000000037941 */ /* 0x000fea0003800000 */
.L_x_63604:
        /* <DEDUP_REMOVED lines=11> */
.L_x_63600:
[----:B------:R-:W-:Y:S05]  /*1aa30*/  BSYNC B2 ;  /* 0x0000000000027941 */ /* 0x000fea0003800000 */
.L_x_63599:
        /* <DEDUP_REMOVED lines=18> */
.L_x_63611:
[----:B------:R-:W-:-:S07]  /*1ab60*/  IMAD.MOV.U32 R105, RZ, RZ, R154 ;  /* 0x000000ffff697224 */ /* 0x000fce00078e009a */
.L_x_63612:
[----:B------:R-:W-:Y:S05]  /*1ab70*/  BSYNC B3 ;  /* 0x0000000000037941 */ /* 0x000fea0003800000 */
.L_x_63610:
        /* <DEDUP_REMOVED lines=16> */
.L_x_63616:
[----:B------:R-:W-:Y:S05]  /*1ac80*/  BSYNC B4 ;  /* 0x0000000000047941 */ /* 0x000fea0003800000 */
.L_x_63615:
        /* <DEDUP_REMOVED lines=42> */
.L_x_63614:
[----:B------:R-:W-:Y:S05]  /*1af30*/  BSYNC B3 ;  /* 0x0000000000037941 */ /* 0x000fea0003800000 */
.L_x_63613:
        /* <DEDUP_REMOVED lines=11> */
.L_x_63609:
[----:B------:R-:W-:Y:S05]  /*1aff0*/  BSYNC B2 ;  /* 0x0000000000027941 */ /* 0x000fea0003800000 */
.L_x_63608:
        /* <DEDUP_REMOVED lines=18> */
.L_x_63620:
[----:B------:R-:W-:-:S07]  /*1b120*/  MOV R151, R154 ;  /* 0x0000009a00977202 */ /* 0x000fce0000000f00 */
.L_x_63621:
[----:B------:R-:W-:Y:S05]  /*1b130*/  BSYNC B3 ;  /* 0x0000000000037941 */ /* 0x000fea0003800000 */
.L_x_63619:
        /* <DEDUP_REMOVED lines=16> */
.L_x_63625:
[----:B------:R-:W-:Y:S05]  /*1b240*/  BSYNC B4 ;  /* 0x0000000000047941 */ /* 0x000fea0003800000 */
.L_x_63624:
        /* <DEDUP_REMOVED lines=42> */
.L_x_63623:
[----:B------:R-:W-:Y:S05]  /*1b4f0*/  BSYNC B3 ;  /* 0x0000000000037941 */ /* 0x000fea0003800000 */
.L_x_63622:
        /* <DEDUP_REMOVED lines=11> */
.L_x_63618:
[----:B------:R-:W-:Y:S05]  /*1b5b0*/  BSYNC B2 ;  /* 0x0000000000027941 */ /* 0x000fea0003800000 */
.L_x_63617:
        /* <DEDUP_REMOVED lines=18> */
.L_x_63629:
[----:B------:R-:W-:-:S07]  /*1b6e0*/  IMAD.MOV.U32 R107, RZ, RZ, R154 ;  /* 0x000000ffff6b7224 */ /* 0x000fce00078e009a */
.L_x_63630:
[----:B------:R-:W-:Y:S05]  /*1b6f0*/  BSYNC B3 ;  /* 0x0000000000037941 */ /* 0x000fea0003800000 */
.L_x_63628:
        /* <DEDUP_REMOVED lines=16> */
.L_x_63634:
[----:B------:R-:W-:Y:S05]  /*1b800*/  BSYNC B4 ;  /* 0x0000000000047941 */ /* 0x000fea0003800000 */
.L_x_63633:
        /* <DEDUP_REMOVED lines=42> */
.L_x_63632:
[----:B------:R-:W-:Y:S05]  /*1bab0*/  BSYNC B3 ;  /* 0x0000000000037941 */ /* 0x000fea0003800000 */
.L_x_63631:
        /* <DEDUP_REMOVED lines=11> */
.L_x_63627:
[----:B------:R-:W-:Y:S05]  /*1bb70*/  BSYNC B2 ;  /* 0x0000000000027941 */ /* 0x000fea0003800000 */
.L_x_63626:
        /* <DEDUP_REMOVED lines=16> */
.L_x_63636:
[----:B------:R-:W-:Y:S05]  /*1bc80*/  BSYNC B2 ;  /* 0x0000000000027941 */ /* 0x000fea0003800000 */
.L_x_63635:
[----:B------:R-:W-:Y:S01]  /*1bc90*/  VIADD R131, R131, 0x20 ;  /* 0x0000002083837836 */ /* 0x000fe20000000000 */
[----:B------:R-:W-:-:S07]  /*1bca0*/  IADD3 R168, R168, 0x20, RZ ;  /* 0x00000020a8a87810 */ /* 0x000fce0007ffe0ff */
.L_x_63598:
[----:B------:R-:W-:Y:S05]  /*1bcb0*/  BSYNC B1 ;  /* 0x0000000000017941 */ /* 0x000fea0003800000 */
.L_x_63597:
        /* <DEDUP_REMOVED lines=31> */
.L_x_63642:
[----:B------:R-:W-:-:S07]  /*1beb0*/  MOV R163, R154 ;  /* 0x0000009a00a37202 */ /* 0x000fce0000000f00 */
.L_x_63643:
[----:B------:R-:W-:Y:S05]  /*1bec0*/  BSYNC B3 ;  /* 0x0000000000037941 */ /* 0x000fea0003800000 */
.L_x_63641:
        /* <DEDUP_REMOVED lines=16> */
.L_x_63647:
[----:B------:R-:W-:Y:S05]  /*1bfd0*/  BSYNC B4 ;  /* 0x0000000000047941 */ /* 0x000fea0003800000 */
.L_x_63646:
        /* <DEDUP_REMOVED lines=42> */
.L_x_63645:
[----:B------:R-:W-:Y:S05]  /*1c280*/  BSYNC B3 ;  /* 0x0000000000037941 */ /* 0x000fea0003800000 */
.L_x_63644:
        /* <DEDUP_REMOVED lines=11> */
.L_x_63640:
[----:B------:R-:W-:Y:S05]  /*1c340*/  BSYNC B2 ;  /* 0x0000000000027941 */ /* 0x000fea0003800000 */
.L_x_63639:
        /* <DEDUP_REMOVED lines=18> */
.L_x_63651:
[----:B------:R-:W-:-:S07]  /*1c470*/  IMAD.MOV.U32 R109, RZ, RZ, R154 ;  /* 0x000000ffff6d7224 */ /* 0x000fce00078e009a */
.L_x_63652:
[----:B------:R-:W-:Y:S05]  /*1c480*/  BSYNC B3 ;  /* 0x0000000000037941 */ /* 0x000fea0003800000 */
.L_x_63650:
        /* <DEDUP_REMOVED lines=16> */
.L_x_63656:
[----:B------:R-:W-:Y:S05]  /*1c590*/  BSYNC B4 ;  /* 0x0000000000047941 */ /* 0x000fea0003800000 */
.L_x_63655:
        /* <DEDUP_REMOVED lines=42> */
.L_x_63654:
[----:B------:R-:W-:Y:S05]  /*1c840*/  BSYNC B3 ;  /* 0x0000000000037941 */ /* 0x000fea0003800000 */
.L_x_63653:
        /* <DEDUP_REMOVED lines=11> */
.L_x_63649:
[----:B------:R-:W-:Y:S05]  /*1c900*/  BSYNC B2 ;  /* 0x0000000000027941 */ /* 0x000fea0003800000 */
.L_x_63648:
        /* <DEDUP_REMOVED lines=18> */
.L_x_63660:
[----:B------:R-:W-:-:S07]  /*1ca30*/  MOV R151, R154 ;  /* 0x0000009a00977202 */ /* 0x000fce0000000f00 */
.L_x_63661:
[----:B------:R-:W-:Y:S05]  /*1ca40*/  BSYNC B3 ;  /* 0x0000000000037941 */ /* 0x000fea0003800000 */
.L_x_63659:
        /* <DEDUP_REMOVED lines=16> */
.L_x_63665:
[----:B------:R-:W-:Y:S05]  /*1cb50*/  BSYNC B4 ;  /* 0x0000000000047941 */ /* 0x000fea0003800000 */
.L_x_63664:
        /* <DEDUP_REMOVED lines=42> */
.L_x_63663:
[----:B------:R-:W-:Y:S05]  /*1ce00*/  BSYNC B3 ;  /* 0x0000000000037941 */ /* 0x000fea0003800000 */
.L_x_63662:
        /* <DEDUP_REMOVED lines=11> */
.L_x_63658:
[----:B------:R-:W-:Y:S05]  /*1cec0*/  BSYNC B2 ;  /* 0x0000000000027941 */ /* 0x000fea0003800000 */
.L_x_63657:
        /* <DEDUP_REMOVED lines=18> */
.L_x_63669:
[----:B------:R-:W-:-:S07]  /*1cff0*/  IMAD.MOV.U32 R111, RZ, RZ, R154 ;  /* 0x000000ffff6f7224 */ /* 0x000fce00078e009a */
.L_x_63670:
[----:B------:R-:W-:Y:S05]  /*1d000*/  BSYNC B3 ;  /* 0x0000000000037941 */ /* 0x000fea0003800000 */
.L_x_63668:
        /* <DEDUP_REMOVED lines=16> */
.L_x_63674:
[----:B------:R-:W-:Y:S05]  /*1d110*/  BSYNC B4 ;  /* 0x0000000000047941 */ /* 0x000fea0003800000 */
.L_x_63673:
        /* <DEDUP_REMOVED lines=42> */
.L_x_63672:
[----:B------:R-:W-:Y:S05]  /*1d3c0*/  BSYNC B3 ;  /* 0x0000000000037941 */ /* 0x000fea0003800000 */
.L_x_63671:
        /* <DEDUP_REMOVED lines=11> */
.L_x_63667:
[----:B------:R-:W-:Y:S05]  /*1d480*/  BSYNC B2 ;  /* 0x0000000000027941 */ /* 0x000fea0003800000 */
.L_x_63666:
        /* <DEDUP_REMOVED lines=16> */
.L_x_63676:
[----:B------:R-:W-:Y:S05]  /*1d590*/  BSYNC B2 ;  /* 0x0000000000027941 */ /* 0x000fea0003800000 */
.L_x_63675:
[----:B------:R-:W-:Y:S01]  /*1d5a0*/  VIADD R131, R131, 0x20 ;  /* 0x0000002083837836 */ /* 0x000fe20000000000 */
[----:B------:R-:W-:-:S07]  /*1d5b0*/  IADD3 R168, R168, 0x20, RZ ;  /* 0x00000020a8a87810 */ /* 0x000fce0007ffe0ff */
.L_x_63638:
[----:B------:R-:W-:Y:S05]  /*1d5c0*/  BSYNC B1 ;  /* 0x0000000000017941 */ /* 0x000fea0003800000 */
.L_x_63637:
        /* <DEDUP_REMOVED lines=31> */
.L_x_63682:
[----:B------:R-:W-:-:S07]  /*1d7c0*/  MOV R163, R154 ;  /* 0x0000009a00a37202 */ /* 0x000fce0000000f00 */
.L_x_63683:
[----:B------:R-:W-:Y:S05]  /*1d7d0*/  BSYNC B3 ;  /* 0x0000000000037941 */ /* 0x000fea0003800000 */
.L_x_63681:
        /* <DEDUP_REMOVED lines=16> */
.L_x_63687:
[----:B------:R-:W-:Y:S05]  /*1d8e0*/  BSYNC B4 ;  /* 0x0000000000047941 */ /* 0x000fea0003800000 */
.L_x_63686:
        /* <DEDUP_REMOVED lines=42> */
.L_x_63685:
[----:B------:R-:W-:Y:S05]  /*1db90*/  BSYNC B3 ;  /* 0x0000000000037941 */ /* 0x000fea0003800000 */
.L_x_63684:
        /* <DEDUP_REMOVED lines=11> */
.L_x_63680:
[----:B------:R-:W-:Y:S05]  /*1dc50*/  BSYNC B2 ;  /* 0x0000000000027941 */ /* 0x000fea0003800000 */
.L_x_63679:
        /* <DEDUP_REMOVED lines=18> */
.L_x_63691:
[----:B------:R-:W-:-:S07]  /*1dd80*/  IMAD.MOV.U32 R113, RZ, RZ, R154 ;  /* 0x000000ffff717224 */ /* 0x000fce00078e009a */
.L_x_63692:
[----:B------:R-:W-:Y:S05]  /*1dd90*/  BSYNC B3 ;  /* 0x0000000000037941 */ /* 0x000fea0003800000 */
.L_x_63690:
        /* <DEDUP_REMOVED lines=16> */
.L_x_63696:
[----:B------:R-:W-:Y:S05]  /*1dea0*/  BSYNC B4 ;  /* 0x0000000000047941 */ /* 0x000fea0003800000 */
.L_x_63695:
        /* <DEDUP_REMOVED lines=42> */
.L_x_63694:
[----:B------:R-:W-:Y:S05]  /*1e150*/  BSYNC B3 ;  /* 0x0000000000037941 */ /* 0x000fea0003800000 */
.L_x_63693:
        /* <DEDUP_REMOVED lines=11> */
.L_x_63689:
[----:B------:R-:W-:Y:S05]  /*1e210*/  BSYNC B2 ;  /* 0x0000000000027941 */ /* 0x000fea0003800000 */
.L_x_63688:
        /* <DEDUP_REMOVED lines=18> */
.L_x_63700:
[----:B------:R-:W-:-:S07]  /*1e340*/  MOV R151, R154 ;  /* 0x0000009a00977202 */ /* 0x000fce0000000f00 */
.L_x_63701:
[----:B------:R-:W-:Y:S05]  /*1e350*/  BSYNC B3 ;  /* 0x0000000000037941 */ /* 0x000fea0003800000 */
.L_x_63699:
        /* <DEDUP_REMOVED lines=16> */
.L_x_63705:
[----:B------:R-:W-:Y:S05]  /*1e460*/  BSYNC B4 ;  /* 0x0000000000047941 */ /* 0x000fea0003800000 */
.L_x_63704:
        /* <DEDUP_REMOVED lines=42> */
.L_x_63703:
[----:B------:R-:W-:Y:S05]  /*1e710*/  BSYNC B3 ;  /* 0x0000000000037941 */ /* 0x000fea0003800000 */
.L_x_63702:
        /* <DEDUP_REMOVED lines=11> */
.L_x_63698:
[----:B------:R-:W-:Y:S05]  /*1e7d0*/  BSYNC B2 ;  /* 0x0000000000027941 */ /* 0x000fea0003800000 */
.L_x_63697:
        /* <DEDUP_REMOVED lines=18> */
.L_x_63709:
[----:B------:R-:W-:-:S07]  /*1e900*/  IMAD.MOV.U32 R115, RZ, RZ, R154 ;  /* 0x000000ffff737224 */ /* 0x000fce00078e009a */
.L_x_63710:
[----:B------:R-:W-:Y:S05]  /*1e910*/  BSYNC B3 ;  /* 0x0000000000037941 */ /* 0x000fea0003800000 */
.L_x_63708:
        /* <DEDUP_REMOVED lines=16> */
.L_x_63714:
[----:B------:R-:W-:Y:S05]  /*1ea20*/  BSYNC B4 ;  /* 0x0000000000047941 */ /* 0x000fea0003800000 */
.L_x_63713:
        /* <DEDUP_REMOVED lines=42> */
.L_x_63712:
[----:B------:R-:W-:Y:S05]  /*1ecd0*/  BSYNC B3 ;  /* 0x0000000000037941 */ /* 0x000fea0003800000 */
.L_x_63711:
        /* <DEDUP_REMOVED lines=11> */
.L_x_63707:
[----:B------:R-:W-:Y:S05]  /*1ed90*/  BSYNC B2 ;  /* 0x0000000000027941 */ /* 0x000fea0003800000 */
.L_x_63706:
        /* <DEDUP_REMOVED lines=16> */
.L_x_63716:
[----:B------:R-:W-:Y:S05]  /*1eea0*/  BSYNC B2 ;  /* 0x0000000000027941 */ /* 0x000fea0003800000 */
.L_x_63715:
[----:B------:R-:W-:Y:S01]  /*1eeb0*/  VIADD R131, R131, 0x20 ;  /* 0x0000002083837836 */ /* 0x000fe20000000000 */
[----:B------:R-:W-:-:S07]  /*1eec0*/  IADD3 R168, R168, 0x20, RZ ;  /* 0x00000020a8a87810 */ /* 0x000fce0007ffe0ff */
.L_x_63678:
[----:B------:R-:W-:Y:S05]  /*1eed0*/  BSYNC B1 ;  /* 0x0000000000017941 */ /* 0x000fea0003800000 */
.L_x_63677:
        /* <DEDUP_REMOVED lines=31> */
.L_x_63722:
[----:B------:R-:W-:-:S07]  /*1f0d0*/  MOV R163, R154 ;  /* 0x0000009a00a37202 */ /* 0x000fce0000000f00 */
.L_x_63723:
[----:B------:R-:W-:Y:S05]  /*1f0e0*/  BSYNC B3 ;  /* 0x0000000000037941 */ /* 0x000fea0003800000 */
.L_x_63721:
        /* <DEDUP_REMOVED lines=16> */
.L_x_63727:
[----:B------:R-:W-:Y:S05]  /*1f1f0*/  BSYNC B4 ;  /* 0x0000000000047941 */ /* 0x000fea0003800000 */
.L_x_63726:
        /* <DEDUP_REMOVED lines=42> */
.L_x_63725:
[----:B------:R-:W-:Y:S05]  /*1f4a0*/  BSYNC B3 ;  /* 0x0000000000037941 */ /* 0x000fea0003800000 */
.L_x_63724:
        /* <DEDUP_REMOVED lines=11> */
.L_x_63720:
[----:B------:R-:W-:Y:S05]  /*1f560*/  BSYNC B2 ;  /* 0x0000000000027941 */ /* 0x000fea0003800000 */
.L_x_63719:
        /* <DEDUP_REMOVED lines=18> */
.L_x_63731:
[----:B------:R-:W-:-:S07]  /*1f690*/  IMAD.MOV.U32 R117, RZ, RZ, R154 ;  /* 0x000000ffff757224 */ /* 0x000fce00078e009a */
.L_x_63732:
[----:B------:R-:W-:Y:S05]  /*1f6a0*/  BSYNC B3 ;  /* 0x0000000000037941 */ /* 0x000fea0003800000 */
.L_x_63730:
        /* <DEDUP_REMOVED lines=16> */
.L_x_63736:
[----:B------:R-:W-:Y:S05]  /*1f7b0*/  BSYNC B4 ;  /* 0x0000000000047941 */ /* 0x000fea0003800000 */
.L_x_63735:
        /* <DEDUP_REMOVED lines=42> */
.L_x_63734:
[----:B------:R-:W-:Y:S05]  /*1fa60*/  BSYNC B3 ;  /* 0x0000000000037941 */ /* 0x000fea0003800000 */
.L_x_63733:
        /* <DEDUP_REMOVED lines=11> */
.L_x_63729:
[----:B------:R-:W-:Y:S05]  /*1fb20*/  BSYNC B2 ;  /* 0x0000000000027941 */ /* 0x000fea0003800000 */
.L_x_63728:
        /* <DEDUP_REMOVED lines=18> */
.L_x_63740:
[----:B------:R-:W-:-:S07]  /*1fc50*/  MOV R151, R154 ;  /* 0x0000009a00977202 */ /* 0x000fce0000000f00 */
.L_x_63741:
[----:B------:R-:W-:Y:S05]  /*1fc60*/  BSYNC B3 ;  /* 0x0000000000037941 */ /* 0x000fea0003800000 */
.L_x_63739:
        /* <DEDUP_REMOVED lines=16> */
.L_x_63745:
[----:B------:R-:W-:Y:S05]  /*1fd70*/  BSYNC B4 ;  /* 0x0000000000047941 */ /* 0x000fea0003800000 */
.L_x_63744:
        /* <DEDUP_REMOVED lines=42> */
.L_x_63743:
[----:B------:R-:W-:Y:S05]  /*20020*/  BSYNC B3 ;  /* 0x0000000000037941 */ /* 0x000fea0003800000 */
.L_x_63742:
        /* <DEDUP_REMOVED lines=11> */
.L_x_63738:
[----:B------:R-:W-:Y:S05]  /*200e0*/  BSYNC B2 ;  /* 0x0000000000027941 */ /* 0x000fea0003800000 */
.L_x_63737:
        /* <DEDUP_REMOVED lines=18> */
.L_x_63749:
[----:B------:R-:W-:-:S07]  /*20210*/  IMAD.MOV.U32 R119, RZ, RZ, R154 ;  /* 0x000000ffff777224 */ /* 0x000fce00078e009a */
.L_x_63750:
[----:B------:R-:W-:Y:S05]  /*20220*/  BSYNC B3 ;  /* 0x0000000000037941 */ /* 0x000fea0003800000 */
.L_x_63748:
        /* <DEDUP_REMOVED lines=16> */
.L_x_63754:
[----:B------:R-:W-:Y:S05]  /*20330*/  BSYNC B4 ;  /* 0x0000000000047941 */ /* 0x000fea0003800000 */
.L_x_63753:
        /* <DEDUP_REMOVED lines=42> */
.L_x_63752:
[----:B------:R-:W-:Y:S05]  /*205e0*/  BSYNC B3 ;  /* 0x0000000000037941 */ /* 0x000fea0003800000 */
.L_x_63751:
        /* <DEDUP_REMOVED lines=11> */
.L_x_63747:
[----:B------:R-:W-:Y:S05]  /*206a0*/  BSYNC B2 ;  /* 0x0000000000027941 */ /* 0x000fea0003800000 */
.L_x_63746:
        /* <DEDUP_REMOVED lines=16> */
.L_x_63756:
[----:B------:R-:W-:Y:S05]  /*207b0*/  BSYNC B2 ;  /* 0x0000000000027941 */ /* 0x000fea0003800000 */
.L_x_63755:
[----:B------:R-:W-:Y:S01]  /*207c0*/  VIADD R131, R131, 0x20 ;  /* 0x0000002083837836 */ /* 0x000fe20000000000 */
[----:B------:R-:W-:-:S07]  /*207d0*/  IADD3 R168, R168, 0x20, RZ ;  /* 0x00000020a8a87810 */ /* 0x000fce0007ffe0ff */
.L_x_63718:
[----:B------:R-:W-:Y:S05]  /*207e0*/  BSYNC B1 ;  /* 0x0000000000017941 */ /* 0x000fea0003800000 */
.L_x_63717:
        /* <DEDUP_REMOVED lines=31> */
.L_x_63762:
[----:B------:R-:W-:-:S07]  /*209e0*/  MOV R163, R154 ;  /* 0x0000009a00a37202 */ /* 0x000fce0000000f00 */
.L_x_63763:
[----:B------:R-:W-:Y:S05]  /*209f0*/  BSYNC B3 ;  /* 0x0000000000037941 */ /* 0x000fea0003800000 */
.L_x_63761:
        /* <DEDUP_REMOVED lines=16> */
.L_x_63767:
[----:B------:R-:W-:Y:S05]  /*20b00*/  BSYNC B4 ;  /* 0x0000000000047941 */ /* 0x000fea0003800000 */
.L_x_63766:
        /* <DEDUP_REMOVED lines=42> */
.L_x_63765:
[----:B------:R-:W-:Y:S05]  /*20db0*/  BSYNC B3 ;  /* 0x0000000000037941 */ /* 0x000fea0003800000 */
.L_x_63764:
        /* <DEDUP_REMOVED lines=8> */
[----:B------:R-:W-:-:S04]  /*20e40*/  FMUL.FTZ R120, R249, R120 ;  /* 0x00000078f9787220 */ /* 0x000fc80000410000 */
[----:B------:R-:W-:-:S07]  /*20e50*/  @P3 FADD.FTZ R120, R44, R120 ;  /* 0x000000782c783221 */ /* 0x000fce0000010000 */
.L_x_63760:
[----:B------:R-:W-:Y:S05]  /*20e60*/  BSYNC B2 ;  /* 0x0000000000027941 */ /* 0x000fea0003800000 */
.L_x_63759:
        /* <DEDUP_REMOVED lines=18> */
.L_x_63771:
[----:B------:R-:W-:-:S07]  /*20f90*/  IMAD.MOV.U32 R121, RZ, RZ, R154 ;  /* 0x000000ffff797224 */ /* 0x000fce00078e009a */
.L_x_63772:
[----:B------:R-:W-:Y:S05]  /*20fa0*/  BSYNC B3 ;  /* 0x0000000000037941 */ /* 0x000fea0003800000 */
.L_x_63770:
        /* <DEDUP_REMOVED lines=16> */
.L_x_63776:
[----:B------:R-:W-:Y:S05]  /*210b0*/  BSYNC B4 ;  /* 0x0000000000047941 */ /* 0x000fea0003800000 */
.L_x_63775:
        /* <DEDUP_REMOVED lines=42> */
.L_x_63774:
[----:B------:R-:W-:Y:S05]  /*21360*/  BSYNC B3 ;  /* 0x0000000000037941 */ /* 0x000fea0003800000 */
.L_x_63773:
        /* <DEDUP_REMOVED lines=10> */
.L_x_63769:
[----:B------:R-:W-:Y:S05]  /*21410*/  BSYNC B2 ;  /* 0x0000000000027941 */ /* 0x000fea0003800000 */
.L_x_63768:
        /* <DEDUP_REMOVED lines=18> */
.L_x_63780:
[----:B------:R-:W-:-:S07]  /*21540*/  MOV R151, R154 ;  /* 0x0000009a00977202 */ /* 0x000fce0000000f00 */
.L_x_63781:
[----:B------:R-:W-:Y:S05]  /*21550*/  BSYNC B3 ;  /* 0x0000000000037941 */ /* 0x000fea0003800000 */
.L_x_63779:
        /* <DEDUP_REMOVED lines=16> */
.L_x_63785:
[----:B------:R-:W-:Y:S05]  /*21660*/  BSYNC B4 ;  /* 0x0000000000047941 */ /* 0x000fea0003800000 */
.L_x_63784:
        /* <DEDUP_REMOVED lines=42> */
.L_x_63783:
[----:B------:R-:W-:Y:S05]  /*21910*/  BSYNC B3 ;  /* 0x0000000000037941 */ /* 0x000fea0003800000 */
.L_x_63782:
        /* <DEDUP_REMOVED lines=10> */
.L_x_63778:
[----:B------:R-:W-:Y:S05]  /*219c0*/  BSYNC B2 ;  /* 0x0000000000027941 */ /* 0x000fea0003800000 */
.L_x_63777:
        /* <DEDUP_REMOVED lines=18> */
.L_x_63789:
[----:B------:R-:W-:-:S07]  /*21af0*/  IMAD.MOV.U32 R123, RZ, RZ, R154 ;  /* 0x000000ffff7b7224 */ /* 0x000fce00078e009a */
.L_x_63790:
[----:B------:R-:W-:Y:S05]  /*21b00*/  BSYNC B3 ;  /* 0x0000000000037941 */ /* 0x000fea0003800000 */
.L_x_63788:
        /* <DEDUP_REMOVED lines=16> */
.L_x_63794:
[----:B------:R-:W-:Y:S05]  /*21c10*/  BSYNC B4 ;  /* 0x0000000000047941 */ /* 0x000fea0003800000 */
.L_x_63793:
        /* <DEDUP_REMOVED lines=42> */
.L_x_63792:
[----:B------:R-:W-:Y:S05]  /*21ec0*/  BSYNC B3 ;  /* 0x0000000000037941 */ /* 0x000fea0003800000 */
.L_x_63791:
        /* <DEDUP_REMOVED lines=10> */
.L_x_63787:
[----:B------:R-:W-:Y:S05]  /*21f70*/  BSYNC B2 ;  /* 0x0000000000027941 */ /* 0x000fea0003800000 */
.L_x_63786:
        /* <DEDUP_REMOVED lines=16> */
.L_x_63796:
[----:B------:R-:W-:Y:S05]  /*22080*/  BSYNC B2 ;  /* 0x0000000000027941 */ /* 0x000fea0003800000 */
.L_x_63795:
[----:B------:R-:W-:Y:S01]  /*22090*/  VIADD R131, R131, 0x20 ;  /* 0x0000002083837836 */ /* 0x000fe20000000000 */
[----:B------:R-:W-:-:S07]  /*220a0*/  IADD3 R168, R168, 0x20, RZ ;  /* 0x00000020a8a87810 */ /* 0x000fce0007ffe0ff */
.L_x_63758:
[----:B------:R-:W-:Y:S05]  /*220b0*/  BSYNC B1 ;  /* 0x0000000000017941 */ /* 0x000fea0003800000 */
.L_x_63757:
        /* <DEDUP_REMOVED lines=31> */
.L_x_63802:
[----:B------:R-:W-:-:S07]  /*222b0*/  MOV R130, R154 ;  /* 0x0000009a00827202 */ /* 0x000fce0000000f00 */
.L_x_63803:
[----:B------:R-:W-:Y:S05]  /*222c0*/  BSYNC B3 ;  /* 0x0000000000037941 */ /* 0x000fea0003800000 */
.L_x_63801:
        /* <DEDUP_REMOVED lines=16> */
.L_x_63807:
[----:B------:R-:W-:Y:S05]  /*223d0*/  BSYNC B4 ;  /* 0x0000000000047941 */ /* 0x000fea0003800000 */
.L_x_63806:
        /* <DEDUP_REMOVED lines=42> */
.L_x_63805:
[----:B------:R-:W-:Y:S05]  /*22680*/  BSYNC B3 ;  /* 0x0000000000037941 */ /* 0x000fea0003800000 */
.L_x_63804:
        /* <DEDUP_REMOVED lines=10> */
.L_x_63800:
[----:B------:R-:W-:Y:S05]  /*22730*/  BSYNC B2 ;  /* 0x0000000000027941 */ /* 0x000fea0003800000 */
.L_x_63799:
        /* <DEDUP_REMOVED lines=18> */
.L_x_63811:
[----:B------:R-:W-:-:S07]  /*22860*/  IMAD.MOV.U32 R125, RZ, RZ, R154 ;  /* 0x000000ffff7d7224 */ /* 0x000fce00078e009a */
.L_x_63812:
[----:B------:R-:W-:Y:S05]  /*22870*/  BSYNC B3 ;  /* 0x0000000000037941 */ /* 0x000fea0003800000 */
.L_x_63810:
        /* <DEDUP_REMOVED lines=16> */
.L_x_63816:
[----:B------:R-:W-:Y:S05]  /*22980*/  BSYNC B4 ;  /* 0x0000000000047941 */ /* 0x000fea0003800000 */
.L_x_63815:
        /* <DEDUP_REMOVED lines=42> */
.L_x_63814:
[----:B------:R-:W-:Y:S05]  /*22c30*/  BSYNC B3 ;  /* 0x0000000000037941 */ /* 0x000fea0003800000 */
.L_x_63813:
        /* <DEDUP_REMOVED lines=10> */
.L_x_63809:
[----:B------:R-:W-:Y:S05]  /*22ce0*/  BSYNC B2 ;  /* 0x0000000000027941 */ /* 0x000fea0003800000 */
.L_x_63808:
        /* <DEDUP_REMOVED lines=18> */
.L_x_63820:
[----:B------:R-:W-:-:S07]  /*22e10*/  MOV R130, R154 ;  /* 0x0000009a00827202 */ /* 0x000fce0000000f00 */
.L_x_63821:
[----:B------:R-:W-:Y:S05]  /*22e20*/  BSYNC B3 ;  /* 0x0000000000037941 */ /* 0x000fea0003800000 */
.L_x_63819:
        /* <DEDUP_REMOVED lines=16> */
.L_x_63825:
[----:B------:R-:W-:Y:S05]  /*22f30*/  BSYNC B4 ;  /* 0x0000000000047941 */ /* 0x000fea0003800000 */
.L_x_63824:
        /* <DEDUP_REMOVED lines=42> */
.L_x_63823:
[----:B------:R-:W-:Y:S05]  /*231e0*/  BSYNC B3 ;  /* 0x0000000000037941 */ /* 0x000fea0003800000 */
.L_x_63822:
        /* <DEDUP_REMOVED lines=10> */
.L_x_63818:
[----:B------:R-:W-:Y:S05]  /*23290*/  BSYNC B2 ;  /* 0x0000000000027941 */ /* 0x000fea0003800000 */
.L_x_63817:
        /* <DEDUP_REMOVED lines=18> */
.L_x_63829:
[----:B------:R-:W-:-:S07]  /*233c0*/  IMAD.MOV.U32 R127, RZ, RZ, R154 ;  /* 0x000000ffff7f7224 */ /* 0x000fce00078e009a */
.L_x_63830:
[----:B------:R-:W-:Y:S05]  /*233d0*/  BSYNC B3 ;  /* 0x0000000000037941 */ /* 0x000fea0003800000 */
.L_x_63828:
        /* <DEDUP_REMOVED lines=16> */
.L_x_63834:
[----:B------:R-:W-:Y:S05]  /*234e0*/  BSYNC B4 ;  /* 0x0000000000047941 */ /* 0x000fea0003800000 */
.L_x_63833:
        /* <DEDUP_REMOVED lines=42> */
.L_x_63832:
[----:B------:R-:W-:Y:S05]  /*23790*/  BSYNC B3 ;  /* 0x0000000000037941 */ /* 0x000fea0003800000 */
.L_x_63831:
        /* <DEDUP_REMOVED lines=10> */
.L_x_63827:
[----:B------:R-:W-:Y:S05]  /*23840*/  BSYNC B2 ;  /* 0x0000000000027941 */ /* 0x000fea0003800000 */
.L_x_63826:
        /* <DEDUP_REMOVED lines=15> */
.L_x_63798:
[----:B------:R-:W-:Y:S05]  /*23940*/  BSYNC B1 ;  /* 0x0000000000017941 */ /* 0x000fea0003800000 */
.L_x_63797:
[----:B--23--:R-:W-:Y:S01]  /*23950*/  FADD.FTZ R130, RZ, R48 ;  /* 0x00000030ff827221 */ /* 0x00cfe20000010000 */
        /* <DEDUP_REMOVED lines=340> */
.L_x_63888:
        /* <DEDUP_REMOVED lines=18> */
[----:B------:R-:W-:Y:S01]  /*24fc0*/  VIADD R128, R128, 0xffffffff ;  /* 0xffffffff80807836 */ /* 0x000fe20000000000 */
[----:B------:R-:W-:Y:S01]  /*24fd0*/  LOP3.LUT R159, R184, 0x1f, RZ, 0xc0, !PT ;  /* 0x0000001fb89f7812 */ /* 0x000fe200078ec0ff */
[----:B------:R-:W-:Y:S02]  /*24fe0*/  BSSY B2, `(.L_x_63838) ;  /* 0x000001d000027945 */ /* 0x000fe40003800000 */
[----:B------:R-:W-:-:S05]  /*24ff0*/  IMAD R128, R128, R173, RZ ;  /* 0x000000ad80807224 */ /* 0x000fca00078e02ff */
[----:B------:R-:W-:-:S04]  /*25000*/  SHF.R.S32.HI R129, RZ, 0x1f, R128 ;  /* 0x0000001fff817819 */ /* 0x000fc80000011480 */
[----:B------:R-:W-:-:S04]  /*25010*/  LEA.HI R129, R129, R128, RZ, 0x2 ;  /* 0x0000008081817211 */ /* 0x000fc800078f10ff */
[----:B0-----:R-:W-:Y:S01]  /*25020*/  LEA.HI.SX32 R170, R129, R159, 0x1e ;  /* 0x0000009f81aa7211 */ /* 0x001fe200078ff2ff */
[----:B------:R-:W-:Y:S06]  /*25030*/  @!P1 BRA `(.L_x_63839) ;  /* 0x00000000005c9947 */ /* 0x000fec0003800000 */
[----:B------:R-:W2:Y:S01]  /*25040*/  LDL R193, [R1+0x1d0] ;  /* 0x0001d00001c17983 */ /* 0x000ea20000100800 */
[----:B------:R-:W0:Y:S03]  /*25050*/  LDC.64 R172, c[0x0][0x2b8] ;  /* 0x0000ae00ffac7b82 */ /* 0x000e260000000a00 */
[----:B------:R-:W2:Y:S04]  /*25060*/  LDL R192, [R1+0x20] ;  /* 0x0000200001c07983 */ /* 0x000ea80000100800 */
[----:B------:R-:W3:Y:S04]  /*25070*/  LDL R191, [R1+0x1c] ;  /* 0x00001c0001bf7983 */ /* 0x000ee80000100800 */
[----:B------:R-:W4:Y:S04]  /*25080*/  LDL R186, [R1+0x14] ;  /* 0x0000140001ba7983 */ /* 0x000f280000100800 */
[----:B------:R-:W5:Y:S04]  /*25090*/  LDL R185, [R1+0x1cc] ;  /* 0x0001cc0001b97983 */ /* 0x000f680000100800 */
[----:B------:R-:W5:Y:S01]  /*250a0*/  LDL R184, [R1+0x18] ;  /* 0x0000180001b87983 */ /* 0x000f620000100800 */
[----:B-1----:R-:W-:Y:S01]  /*250b0*/  FSEL R131, R168, RZ, !P0 ;  /* 0x000000ffa8837208 */ /* 0x002fe20004000000 */
[----:B0-----:R-:W-:-:S04]  /*250c0*/  IMAD.WIDE.U32 R172, R170, 0x10, R172 ;  /* 0x00000010aaac7825 */ /* 0x001fc800078e00ac */
        /* <DEDUP_REMOVED lines=14> */
.L_x_63839:
[----:B------:R-:W-:Y:S05]  /*251b0*/  BSYNC B2 ;  /* 0x0000000000027941 */ /* 0x000fea0003800000 */
.L_x_63838:
[----:B------:R-:W-:Y:S01]  /*251c0*/  LOP3.LUT P2, RZ, R167, 0x4, RZ, 0xc0, !PT ;  /* 0x00000004a7ff7812 */ /* 0x000fe2000784c0ff */
[----:B------:R-:W-:-:S12]  /*251d0*/  BSSY B2, `(.L_x_63840) ;  /* 0x0000016000027945 */ /* 0x000fd80003800000 */
[----:B------:R-:W-:Y:S05]  /*251e0*/  @!P2 BRA `(.L_x_63841) ;  /* 0x000000000050a947 */ /* 0x000fea0003800000 */
[----:B------:R-:W2:Y:S01]  /*251f0*/  LDL R185, [R1+0x1c8] ;  /* 0x0001c80001b97983 */ /* 0x000ea20000100800 */
[----:B0-----:R-:W0:Y:S03]  /*25200*/  LDC.64 R172, c[0x0][0x2b8] ;  /* 0x0000ae00ffac7b82 */ /* 0x001e260000000a00 */
[----:B------:R-:W2:Y:S04]  /*25210*/  LDL R184, [R1] ;  /* 0x0000000001b87983 */ /* 0x000ea80000100800 */
[----:B------:R-:W3:Y:S01]  /*25220*/  LDL R171, [R1+0x1c4] ;  /* 0x0001c40001ab7983 */ /* 0x000ee20000100800 */
        /* <DEDUP_REMOVED lines=9> */
[----:B------:R-:W-:Y:S01]  /*252c0*/  FFMA.FTZ R129, R252, R129, R175 ;  /* 0x00000081fc817223 */ /* 0x000fe200000100af */
[----:B0-----:R-:W-:-:S04]  /*252d0*/  IMAD.WIDE.U32 R172, R170, 0x10, R172 ;  /* 0x00000010aaac7825 */ /* 0x001fc800078e00ac */
[----:B------:R-:W-:Y:S01]  /*252e0*/  FFMA.FTZ R131, R250, R131, R174 ;  /* 0x00000083fa837223 */ /* 0x000fe200000100ae */
[----:B------:R-:W-:Y:S02]  /*252f0*/  VIADD R170, R170, 0x20 ;  /* 0x00000020aaaa7836 */ /* 0x000fe40000000000 */
[----:B--2---:R-:W-:Y:S01]  /*25300*/  FFMA.FTZ R128, R184, R128, R185 ;  /* 0x00000080b8807223 */ /* 0x004fe200000100b9 */
[----:B---3--:R-:W-:-:S05]  /*25310*/  FFMA.FTZ R130, R251, R130, R171 ;  /* 0x00000082fb827223 */ /* 0x008fca00000100ab */
[----:B------:R2:W-:Y:S02]  /*25320*/  STG.E.128 desc[UR6][R172.64], R128 ;  /* 0x00000080ac007986 */ /* 0x0005e4000c101d06 */
.L_x_63841:
[----:B------:R-:W-:Y:S05]  /*25330*/  BSYNC B2 ;  /* 0x0000000000027941 */ /* 0x000fea0003800000 */
.L_x_63840:
[----:B------:R-:W-:Y:S01]  /*25340*/  LOP3.LUT P2, RZ, R167, 0x2, RZ, 0xc0, !PT ;  /* 0x00000002a7ff7812 */ /* 0x000fe2000784c0ff */
[----:B------:R-:W-:-:S12]  /*25350*/  BSSY B2, `(.L_x_63842) ;  /* 0x0000015000027945 */ /* 0x000fd80003800000 */
[----:B------:R-:W-:Y:S05]  /*25360*/  @!P2 BRA `(.L_x_63843) ;  /* 0x00000000004ca947 */ /* 0x000fea0003800000 */
[----:B------:R-:W3:Y:S01]  /*25370*/  LDL R184, [R1+0x1c0] ;  /* 0x0001c00001b87983 */ /* 0x000ee20000100800 */
[----:B0-2---:R-:W0:Y:S03]  /*25380*/  LDC.64 R172, c[0x0][0x2b8] ;  /* 0x0000ae00ffac7b82 */ /* 0x005e260000000a00 */
[----:B------:R-:W2:Y:S01]  /*25390*/  LDL R171, [R1+0x1bc] ;  /* 0x0001bc0001ab7983 */ /* 0x000ea20000100800 */
        /* <DEDUP_REMOVED lines=13> */
[----:B---3--:R-:W-:Y:S01]  /*25470*/  FFMA.FTZ R128, R245, R128, R184 ;  /* 0x00000080f5807223 */ /* 0x008fe200000100b8 */
[----:B--2---:R-:W-:-:S05]  /*25480*/  FFMA.FTZ R130, R243, R130, R171 ;  /* 0x00000082f3827223 */ /* 0x004fca00000100ab */
[----:B------:R3:W-:Y:S02]  /*25490*/  STG.E.128 desc[UR6][R172.64], R128 ;  /* 0x00000080ac007986 */ /* 0x0007e4000c101d06 */
.L_x_63843:
[----:B------:R-:W-:Y:S05]  /*254a0*/  BSYNC B2 ;  /* 0x0000000000027941 */ /* 0x000fea0003800000 */
.L_x_63842:
[----:B------:R-:W-:Y:S01]  /*254b0*/  LOP3.LUT P2, RZ, R167, 0x1, RZ, 0xc0, !PT ;  /* 0x00000001a7ff7812 */ /* 0x000fe2000784c0ff */
[----:B------:R-:W-:-:S12]  /*254c0*/  BSSY B2, `(.L_x_63844) ;  /* 0x0000015000027945 */ /* 0x000fd80003800000 */
[----:B------:R-:W-:Y:S05]  /*254d0*/  @!P2 BRA `(.L_x_63845) ;  /* 0x00000000004ca947 */ /* 0x000fea0003800000 */
[----:B------:R-:W4:Y:S01]  /*254e0*/  LDL R184, [R1+0x1b8] ;  /* 0x0001b80001b87983 */ /* 0x000f220000100800 */
[----:B0-23--:R-:W0:Y:S03]  /*254f0*/  LDC.64 R172, c[0x0][0x2b8] ;  /* 0x0000ae00ffac7b82 */ /* 0x00de260000000a00 */
        /* <DEDUP_REMOVED lines=14> */
[----:B----4-:R-:W-:Y:S01]  /*255e0*/  FFMA.FTZ R128, R237, R128, R184 ;  /* 0x00000080ed807223 */ /* 0x010fe200000100b8 */
[----:B--2---:R-:W-:-:S05]  /*255f0*/  FFMA.FTZ R130, R235, R130, R171 ;  /* 0x00000082eb827223 */ /* 0x004fca00000100ab */
[----:B------:R4:W-:Y:S02]  /*25600*/  STG.E.128 desc[UR6][R172.64], R128 ;  /* 0x00000080ac007986 */ /* 0x0009e4000c101d06 */
.L_x_63845:
[----:B------:R-:W-:Y:S05]  /*25610*/  BSYNC B2 ;  /* 0x0000000000027941 */ /* 0x000fea0003800000 */
.L_x_63844:
[----:B------:R-:W-:Y:S01]  /*25620*/  LOP3.LUT P2, RZ, R157, 0x80000000, RZ, 0xc0, !PT ;  /* 0x800000009dff7812 */ /* 0x000fe2000784c0ff */
[----:B------:R-:W-:-:S12]  /*25630*/  BSSY B2, `(.L_x_63846) ;  /* 0x0000015000027945 */ /* 0x000fd80003800000 */
[----:B------:R-:W-:Y:S05]  /*25640*/  @!P2 BRA `(.L_x_63847) ;  /* 0x00000000004ca947 */ /* 0x000fea0003800000 */
[----:B------:R-:W5:Y:S01]  /*25650*/  LDL R184, [R1+0x1b0] ;  /* 0x0001b00001b87983 */ /* 0x000f620000100800 */
[----:B0-234-:R-:W0:Y:S03]  /*25660*/  LDC.64 R172, c[0x0][0x2b8] ;  /* 0x0000ae00ffac7b82 */ /* 0x01de260000000a00 */
        /* <DEDUP_REMOVED lines=17> */
.L_x_63847:
[----:B------:R-:W-:Y:S05]  /*25780*/  BSYNC B2 ;  /* 0x0000000000027941 */ /* 0x000fea0003800000 */
.L_x_63846:
        /* <DEDUP_REMOVED lines=22> */
.L_x_63849:
[----:B------:R-:W-:Y:S05]  /*258f0*/  BSYNC B2 ;  /* 0x0000000000027941 */ /* 0x000fea0003800000 */
.L_x_63848:
        /* <DEDUP_REMOVED lines=22> */
.L_x_63851:
[----:B------:R-:W-:Y:S05]  /*25a60*/  BSYNC B2 ;  /* 0x0000000000027941 */ /* 0x000fea0003800000 */
.L_x_63850:
        /* <DEDUP_REMOVED lines=22> */
.L_x_63853:
[----:B------:R-:W-:Y:S05]  /*25bd0*/  BSYNC B2 ;  /* 0x0000000000027941 */ /* 0x000fea0003800000 */
.L_x_63852:
        /* <DEDUP_REMOVED lines=22> */
.L_x_63855:
[----:B------:R-:W-:Y:S05]  /*25d40*/  BSYNC B2 ;  /* 0x0000000000027941 */ /* 0x000fea0003800000 */
.L_x_63854:
        /* <DEDUP_REMOVED lines=22> */
.L_x_63857:
[----:B------:R-:W-:Y:S05]  /*25eb0*/  BSYNC B2 ;  /* 0x0000000000027941 */ /* 0x000fea0003800000 */
.L_x_63856:
        /* <DEDUP_REMOVED lines=22> */
.L_x_63859:
[----:B------:R-:W-:Y:S05]  /*26020*/  BSYNC B2 ;  /* 0x0000000000027941 */ /* 0x000fea0003800000 */
.L_x_63858:
        /* <DEDUP_REMOVED lines=22> */
.L_x_63861:
[----:B------:R-:W-:Y:S05]  /*26190*/  BSYNC B2 ;  /* 0x0000000000027941 */ /* 0x000fea0003800000 */
.L_x_63860:
        /* <DEDUP_REMOVED lines=22> */
.L_x_63863:
[----:B------:R-:W-:Y:S05]  /*26300*/  BSYNC B2 ;  /* 0x0000000000027941 */ /* 0x000fea0003800000 */
.L_x_63862:
        /* <DEDUP_REMOVED lines=22> */
.L_x_63865:
[----:B------:R-:W-:Y:S05]  /*26470*/  BSYNC B2 ;  /* 0x0000000000027941 */ /* 0x000fea0003800000 */
.L_x_63864:
        /* <DEDUP_REMOVED lines=22> */
.L_x_63867:
[----:B------:R-:W-:Y:S05]  /*265e0*/  BSYNC B2 ;  /* 0x0000000000027941 */ /* 0x000fea0003800000 */
.L_x_63866:
        /* <DEDUP_REMOVED lines=22> */
.L_x_63869:
[----:B------:R-:W-:Y:S05]  /*26750*/  BSYNC B2 ;  /* 0x0000000000027941 */ /* 0x000fea0003800000 */
.L_x_63868:
        /* <DEDUP_REMOVED lines=22> */
.L_x_63871:
[----:B------:R-:W-:Y:S05]  /*268c0*/  BSYNC B2 ;  /* 0x0000000000027941 */ /* 0x000fea0003800000 */
.L_x_63870:
        /* <DEDUP_REMOVED lines=22> */
.L_x_63873:
[----:B------:R-:W-:Y:S05]  /*26a30*/  BSYNC B2 ;  /* 0x0000000000027941 */ /* 0x000fea0003800000 */
.L_x_63872:
        /* <DEDUP_REMOVED lines=22> */
.L_x_63875:
[----:B------:R-:W-:Y:S05]  /*26ba0*/  BSYNC B2 ;  /* 0x0000000000027941 */ /* 0x000fea0003800000 */
.L_x_63874:
[----:B------:R-:W-:-:S13]  /*26bb0*/  LOP3.LUT P2, RZ, R157, 0x10000, RZ, 0xc0, !PT ;  /* 0x000100009dff7812 */ /* 0x000fda000784c0ff */
[----:B------:R-:W-:Y:S05]  /*26bc0*/  @!P2 BRA `(.L_x_63837) ;  /* 0x000000000048a947 */ /* 0x000fea0003800000 */
[----:B0-234-:R-:W2:Y:S04]  /*26bd0*/  LDL R173, [R1+0x138] ;  /* 0x0001380001ad7983 */ /* 0x01dea80000100800 */
        /* <DEDUP_REMOVED lines=10> */
[----:B------:R-:W0:Y:S01]  /*26c80*/  LDC.64 R168, c[0x0][0x2b8] ;  /* 0x0000ae00ffa87b82 */ /* 0x000e220000000a00 */
[----:B------:R-:W-:Y:S01]  /*26c90*/  FFMA.FTZ R129, R132, R129, R3 ;  /* 0x0000008184817223 */ /* 0x000fe20000010003 */
[----:B------:R-:W-:Y:S01]  /*26ca0*/  FFMA.FTZ R131, R38, R131, R2 ;  /* 0x0000008326837223 */ /* 0x000fe20000010002 */
[----:B0-----:R-:W-:-:S04]  /*26cb0*/  IMAD.WIDE.U32 R170, R170, 0x10, R168 ;  /* 0x00000010aaaa7825 */ /* 0x001fc800078e00a8 */
[----:B--2---:R-:W-:Y:S01]  /*26cc0*/  FFMA.FTZ R128, R133, R128, R173 ;  /* 0x0000008085807223 */ /* 0x004fe200000100ad */
[----:B---3--:R-:W-:-:S05]  /*26cd0*/  FFMA.FTZ R130, R39, R130, R172 ;  /* 0x0000008227827223 */ /* 0x008fca00000100ac */
[----:B------:R0:W-:Y:S02]  /*26ce0*/  STG.E.128 desc[UR6][R170.64], R128 ;  /* 0x00000080aa007986 */ /* 0x0001e4000c101d06 */
.L_x_63837:
[----:B------:R-:W-:Y:S05]  /*26cf0*/  BSYNC B1 ;  /* 0x0000000000017941 */ /* 0x000fea0003800000 */
.L_x_63836:
[----:B0-234-:R-:W0:Y:S02]  /*26d00*/  LDC.64 R128, c[0x0][0x210] ;  /* 0x00008400ff807b82 */ /* 0x01de240000000a00 */
[----:B0-----:R-:W-:-:S05]  /*26d10*/  IMAD R156, R128, 0x4, R156 ;  /* 0x00000004809c7824 */ /* 0x001fca00078e029c */
[----:B------:R-:W-:-:S13]  /*26d20*/  ISETP.GE.AND P2, PT, R156, R129, PT ;  /* 0x000000819c00720c */ /* 0x000fda0003f46270 */
[----:B------:R-:W-:Y:S05]  /*26d30*/  @!P2 BRA `(.L_x_63876) ;  /* 0xfffffdd40094a947 */ /* 0x000fea000383ffff */
[----:B------:R-:W-:Y:S05]  /*26d40*/  BSYNC B0 ;  /* 0x0000000000007941 */ /* 0x000fea0003800000 */
.L_x_63036:
[----:B------:R-:W-:Y:S05]  /*26d50*/  EXIT ;  /* 0x000000000000794d */ /* 0x000fea0003800000 */
.L_x_63835:
        /* <DEDUP_REMOVED lines=8> */
.L_x_63878:
[----:B------:R-:W-:Y:S05]  /*26de0*/  BSYNC B1 ;  /* 0x0000000000017941 */ /* 0x000fea0003800000 */
.L_x_63877:
        /* <DEDUP_REMOVED lines=10> */
.L_x_63879:
        /* <DEDUP_REMOVED lines=15> */
.L_x_63880:
[----:B------:R-:W-:Y:S01]  /*26f80*/  HFMA2.MMA R169, -RZ, RZ, 0, 4.76837158203125e-07 ;  /* 0x00000008ffa97435 */ /* 0x000fe200000001ff */
[----:B------:R-:W-:Y:S01]  /*26f90*/  FADD.FTZ R168, R168, R130 ;  /* 0x00000082a8a87221 */ /* 0x000fe20000010000 */
[----:B------:R-:W-:-:S03]  /*26fa0*/  IMAD.MOV.U32 R130, RZ, RZ, -0x1 ;  /* 0xffffffffff827424 */ /* 0x000fc600078e00ff */
[----:B------:R-:W-:-:S07]  /*26fb0*/  IMAD.MOV.U32 R172, RZ, RZ, R168 ;  /* 0x000000ffffac7224 */ /* 0x000fce00078e00a8 */
[----:B------:R-:W-:Y:S05]  /*26fc0*/  WARPSYNC.COLLECTIVE R130, `(.L_x_63881) ;  /* 0x0000000082087348 */ /* 0x000fea0003c00000 */
[----:B------:R0:W1:Y:S02]  /*26fd0*/  SHFL.BFLY P6, R130, R172, R169, R131 ;  /* 0x0c0000a9ac827389 */ /* 0x00006400000c0083 */
[----:B01----:R-:W-:Y:S01]  /*26fe0*/  ENDCOLLECTIVE ;  /* 0x000000000000791b */ /* 0x003fe20003800000 */
.L_x_63881:
[----:B------:R-:W-:Y:S02]  /*26ff0*/  IMAD.MOV.U32 R169, RZ, RZ, 0x10 ;  /* 0x00000010ffa97424 */ /* 0x000fe400078e00ff */
[----:B------:R-:W-:Y:S01]  /*27000*/  FADD.FTZ R168, R168, R130 ;  /* 0x00000082a8a87221 */ /* 0x000fe20000010000 */
[----:B------:R-:W-:-:S04]  /*27010*/  MOV R130, 0xffffffff ;  /* 0xffffffff00827802 */ /* 0x000fc80000000f00 */
[----:B------:R-:W-:-:S07]  /*27020*/  MOV R172, R168 ;  /* 0x000000a800ac7202 */ /* 0x000fce0000000f00 */
[----:B------:R-:W-:Y:S05]  /*27030*/  WARPSYNC.COLLECTIVE R130, `(.L_x_63882) ;  /* 0x0000000082087348 */ /* 0x000fea0003c00000 */
[----:B------:R0:W1:Y:S02]  /*27040*/  SHFL.BFLY P6, R130, R172, R169, R131 ;  /* 0x0c0000a9ac827389 */ /* 0x00006400000c0083 */
[----:B01----:R-:W-:Y:S01]  /*27050*/  ENDCOLLECTIVE ;  /* 0x000000000000791b */ /* 0x003fe20003800000 */
.L_x_63882:
        /* <DEDUP_REMOVED lines=185> */
.L_x_63883:
[----:B------:R-:W-:Y:S01]  /*27bf0*/  HFMA2.MMA R169, -RZ, RZ, 0, 1.1920928955078125e-07 ;  /* 0x00000002ffa97435 */ /* 0x000fe200000001ff */
[----:B------:R-:W-:Y:S01]  /*27c00*/  FADD.FTZ R170, R170, R130 ;  /* 0x00000082aaaa7221 */ /* 0x000fe20000010000 */
[----:B------:R-:W-:-:S03]  /*27c10*/  IMAD.MOV.U32 R130, RZ, RZ, -0x1 ;  /* 0xffffffffff827424 */ /* 0x000fc600078e00ff */
[----:B------:R-:W-:-:S07]  /*27c20*/  IMAD.MOV.U32 R172, RZ, RZ, R170 ;  /* 0x000000ffffac7224 */ /* 0x000fce00078e00aa */
[----:B------:R-:W-:Y:S05]  /*27c30*/  WARPSYNC.COLLECTIVE R130, `(.L_x_63884) ;  /* 0x0000000082087348 */ /* 0x000fea0003c00000 */
[----:B------:R0:W1:Y:S02]  /*27c40*/  SHFL.BFLY P6, R130, R172, R169, R131 ;  /* 0x0c0000a9ac827389 */ /* 0x00006400000c0083 */
[----:B01----:R-:W-:Y:S01]  /*27c50*/  ENDCOLLECTIVE ;  /* 0x000000000000791b */ /* 0x003fe20003800000 */
.L_x_63884:
[----:B------:R-:W-:Y:S02]  /*27c60*/  IMAD.MOV.U32 R169, RZ, RZ, 0x4 ;  /* 0x00000004ffa97424 */ /* 0x000fe400078e00ff */
[----:B------:R-:W-:Y:S01]  /*27c70*/  FADD.FTZ R170, R170, R130 ;  /* 0x00000082aaaa7221 */ /* 0x000fe20000010000 */
[----:B------:R-:W-:-:S04]  /*27c80*/  MOV R130, 0xffffffff ;  /* 0xffffffff00827802 */ /* 0x000fc80000000f00 */
[----:B------:R-:W-:-:S07]  /*27c90*/  MOV R172, R170 ;  /* 0x000000aa00ac7202 */ /* 0x000fce0000000f00 */
[----:B------:R-:W-:Y:S05]  /*27ca0*/  WARPSYNC.COLLECTIVE R130, `(.L_x_63885) ;  /* 0x0000000082087348 */ /* 0x000fea0003c00000 */
[----:B------:R0:W1:Y:S02]  /*27cb0*/  SHFL.BFLY P6, R130, R172, R169, R131 ;  /* 0x0c0000a9ac827389 */ /* 0x00006400000c0083 */
[----:B01----:R-:W-:Y:S01]  /*27cc0*/  ENDCOLLECTIVE ;  /* 0x000000000000791b */ /* 0x003fe20003800000 */
.L_x_63885:
[----:B------:R-:W-:Y:S01]  /*27cd0*/  HFMA2.MMA R169, -RZ, RZ, 0, 4.76837158203125e-07 ;  /* 0x00000008ffa97435 */ /* 0x000fe200000001ff */
[----:B------:R-:W-:Y:S01]  /*27ce0*/  FADD.FTZ R170, R170, R130 ;  /* 0x00000082aaaa7221 */ /* 0x000fe20000010000 */
[----:B------:R-:W-:-:S03]  /*27cf0*/  IMAD.MOV.U32 R130, RZ, RZ, -0x1 ;  /* 0xffffffffff827424 */ /* 0x000fc600078e00ff */
[----:B------:R-:W-:-:S07]  /*27d00*/  IMAD.MOV.U32 R172, RZ, RZ, R170 ;  /* 0x000000ffffac7224 */ /* 0x000fce00078e00aa */
[----:B------:R-:W-:Y:S05]  /*27d10*/  WARPSYNC.COLLECTIVE R130, `(.L_x_63886) ;  /* 0x0000000082087348 */ /* 0x000fea0003c00000 */
[----:B------:R0:W1:Y:S02]  /*27d20*/  SHFL.BFLY P6, R130, R172, R169, R131 ;  /* 0x0c0000a9ac827389 */ /* 0x00006400000c0083 */
[----:B01----:R-:W-:Y:S01]  /*27d30*/  ENDCOLLECTIVE ;  /* 0x000000000000791b */ /* 0x003fe20003800000 */
.L_x_63886:
[----:B------:R-:W-:Y:S02]  /*27d40*/  IMAD.MOV.U32 R169, RZ, RZ, 0x10 ;  /* 0x00000010ffa97424 */ /* 0x000fe400078e00ff */
[----:B------:R-:W-:Y:S01]  /*27d50*/  FADD.FTZ R170, R170, R130 ;  /* 0x00000082aaaa7221 */ /* 0x000fe20000010000 */
[----:B------:R-:W-:-:S04]  /*27d60*/  MOV R130, 0xffffffff ;  /* 0xffffffff00827802 */ /* 0x000fc80000000f00 */
[----:B------:R-:W-:-:S07]  /*27d70*/  MOV R172, R170 ;  /* 0x000000aa00ac7202 */ /* 0x000fce0000000f00 */
[----:B------:R-:W-:Y:S05]  /*27d80*/  WARPSYNC.COLLECTIVE R130, `(.L_x_63887) ;  /* 0x0000000082087348 */ /* 0x000fea0003c00000 */
[----:B------:R0:W1:Y:S02]  /*27d90*/  SHFL.BFLY P6, R130, R172, R169, R131 ;  /* 0x0c0000a9ac827389 */ /* 0x00006400000c0083 */
[----:B01----:R-:W-:Y:S01]  /*27da0*/  ENDCOLLECTIVE ;  /* 0x000000000000791b */ /* 0x003fe20003800000 */
.L_x_63887:
[----:B------:R-:W-:Y:S05]  /*27db0*/  BRA `(.L_x_63888) ;  /* 0xffffffd000387947 */ /* 0x000fea000383ffff */
.L_x_63889:
        /* <DEDUP_REMOVED lines=12> */
.L_x_72422:


//--------------------- .text._ZN10layer_norm13ln_fwd_kernelINS_13Kernel_traitsI6__halfffffjLj2560ELj1ELj4ELj1ELj16ENS_18Kernel_traits_baseILj2560ES2_ffffjLj128EEEEELb1ELb1ELb1ELb1EEEvNS_9FwdParamsE --------------------------
	.section	.text._ZN10layer_norm13ln_fwd_kernelINS_13Kernel_traitsI6__halfffffjLj2560ELj1ELj4ELj1ELj16ENS_18Kernel_traits_baseILj2560ES2_ffffjLj128EEEEELb1ELb1ELb1ELb1EEEvNS_9FwdParamsE,"ax",@progbits
	.align	128
        .global         _ZN10layer_norm13ln_fwd_kernelINS_13Kernel_traitsI6__halfffffjLj2560ELj1ELj4ELj1ELj16ENS_18Kernel_traits_baseILj2560ES2_ffffjLj128EEEEELb1ELb1ELb1ELb1EEEvNS_9FwdParamsE
        .type           _ZN10layer_norm13ln_fwd_kernelINS_13Kernel_traitsI6__halfffffjLj2560ELj1ELj4ELj1ELj16ENS_18Kernel_traits_baseILj2560ES2_ffffjLj128EEEEELb1ELb1ELb1ELb1EEEvNS_9FwdParamsE,@function
        .size           _ZN10layer_norm13ln_fwd_kernelINS_13Kernel_traitsI6__halfffffjLj2560ELj1ELj4ELj1ELj16ENS_18Kernel_traits_baseILj2560ES2_ffffjLj128EEEEELb1ELb1ELb1ELb1EEEvNS_9FwdParamsE,(.L_x_72423 - _ZN10layer_norm13ln_fwd_kernelINS_13Kernel_traitsI6__halfffffjLj2560ELj1ELj4ELj1ELj16ENS_18Kernel_traits_baseILj2560ES2_ffffjLj128EEEEELb1ELb1ELb1ELb1EEEvNS_9FwdParamsE)
        .other          _ZN10layer_norm13ln_fwd_kernelINS_13Kernel_traitsI6__halfffffjLj2560ELj1ELj4ELj1ELj16ENS_18Kernel_traits_baseILj2560ES2_ffffjLj128EEEEELb1ELb1ELb1ELb1EEEvNS_9FwdParamsE,@"STO_CUDA_ENTRY STV_DEFAULT"
_ZN10layer_norm13ln_fwd_kernelINS_13Kernel_traitsI6__halfffffjLj2560ELj1ELj4ELj1ELj16ENS_18Kernel_traits_baseILj2560ES2_ffffjLj128EEEEELb1ELb1ELb1ELb1EEEvNS_9FwdParamsE:
.text._ZN10layer_norm13ln_fwd_kernelINS_13Kernel_traitsI6__halfffffjLj2560ELj1ELj4ELj1ELj16ENS_18Kernel_traits_baseILj2560ES2_ffffjLj128EEEEELb1ELb1ELb1ELb1EEEvNS_9FwdParamsE:
        /* <DEDUP_REMOVED lines=16> */
[----:B-1----:R-:W-:-:S06]  /*0100*/  @P0 IMAD.MOV.U32 R4, RZ, RZ, R137 ;  /* 0x000000ffff040224 */ /* 0x002fcc00078e0089 */
        /* <DEDUP_REMOVED lines=24> */
[----:B------:R-:W-:Y:S02]  /*0290*/  LOP3.LUT R95, R50, 0x260, RZ, 0xfc, !PT ;  /* 0x00000260325f7812 */ /* 0x000fe400078efcff */
[----:B------:R-:W-:-:S04]  /*02a0*/  SHF.R.U32.HI R169, RZ, 0x5, R10 ;  /* 0x00000005ffa97819 */ /* 0x000fc8000001160a */
[----:B------:R-:W-:Y:S02]  /*02b0*/  LEA R169, R11, R169, 0x2 ;  /* 0x000000a90ba97211 */ /* 0x000fe400078e10ff */
[----:B----4-:R-:W-:Y:S02]  /*02c0*/  @P0 R2UR UR4, R2 ;  /* 0x00000000020402ca */ /* 0x010fe400000e0000 */
[----:B------:R-:W-:Y:S02]  /*02d0*/  @P0 R2UR UR5, R3 ;  /* 0x00000000030502ca */ /* 0x000fe400000e0000 */
[----:B---3--:R-:W-:-:S05]  /*02e0*/  @P0 IADD3 R137, P1, R4, R7, RZ ;  /* 0x0000000704890210 */ /* 0x008fca0007f3e0ff */
[----:B------:R-:W-:Y:S01]  /*02f0*/  @P0 IMAD.X R0, RZ, RZ, R5, P1 ;  /* 0x000000ffff000224 */ /* 0x000fe200008e0605 */
[----:B------:R-:W-:-:S04]  /*0300*/  ISETP.NE.U32.AND P0, PT, RZ, UR8, PT ;  /* 0x00000008ff007c0c */ /* 0x000fc8000bf05070 */
[----:B------:R-:W-:-:S13]  /*0310*/  ISETP.NE.AND.EX P0, PT, RZ, UR9, PT, P0 ;  /* 0x00000009ff007c0c */ /* 0x000fda000bf05300 */
[----:B------:R-:W-:Y:S02]  /*0320*/  @P0 LEA R90, P6, R50, UR8, 0x3 ;  /* 0x00000008325a0c11 */ /* 0x000fe4000f8c18ff */
[----:B------:R-:W-:Y:S02]  /*0330*/  @P0 LEA R42, P1, R69, UR8, 0x3 ;  /* 0x00000008452a0c11 */ /* 0x000fe4000f8218ff */
[----:B------:R-:W-:Y:S01]  /*0340*/  @P0 LEA R78, P2, R67, UR8, 0x3 ;  /* 0x00000008434e0c11 */ /* 0x000fe2000f8418ff */
[----:B------:R-:W-:Y:S01]  /*0350*/  @P0 IMAD.X R91, RZ, RZ, UR9, P6 ;  /* 0x00000009ff5b0e24 */ /* 0x000fe2000b0e06ff */
[----:B------:R-:W-:Y:S02]  /*0360*/  @P0 LEA R36, P4, R59, UR8, 0x3 ;  /* 0x000000083b240c11 */ /* 0x000fe4000f8818ff */
[----:B------:R-:W-:Y:S02]  /*0370*/  @P0 LEA R32, P6, R51, UR8, 0x3 ;  /* 0x0000000833200c11 */ /* 0x000fe4000f8c18ff */
[----:B------:R-:W-:-:S02]  /*0380*/  @P0 IADD3.X R43, RZ, UR9, RZ, P1, !PT ;  /* 0x00000009ff2b0c10 */ /* 0x000fc40008ffe4ff */
[----:B------:R-:W-:Y:S02]  /*0390*/  @P0 LEA R38, P3, R63, UR8, 0x3 ;  /* 0x000000083f260c11 */ /* 0x000fe4000f8618ff */
[----:B------:R-:W-:Y:S01]  /*03a0*/  @P0 LEA R76, P5, R55, UR8, 0x3 ;  /* 0x00000008374c0c11 */ /* 0x000fe2000f8a18ff */
[----:B------:R-:W-:Y:S01]  /*03b0*/  @P0 IMAD.X R79, RZ, RZ, UR9, P2 ;  /* 0x00000009ff4f0e24 */ /* 0x000fe200090e06ff */
[----:B------:R-:W-:Y:S01]  /*03c0*/  @P0 LEA R30, P1, R223, UR8, 0x3 ;  /* 0x00000008df1e0c11 */ /* 0x000fe2000f8218ff */
[----:B------:R-:W-:Y:S01]  /*03d0*/  @P0 IMAD.X R37, RZ, RZ, UR9, P4 ;  /* 0x00000009ff250e24 */ /* 0x000fe2000a0e06ff */
[----:B------:R-:W-:Y:S01]  /*03e0*/  @P0 LEA R74, P2, R219, UR8, 0x3 ;  /* 0x00000008db4a0c11 */ /* 0x000fe2000f8418ff */
[----:B------:R-:W-:Y:S01]  /*03f0*/  @P0 IMAD.X R33, RZ, RZ, UR9, P6 ;  /* 0x00000009ff210e24 */ /* 0x000fe2000b0e06ff */
[----:B------:R-:W-:Y:S01]  /*0400*/  @P0 LEA R24, P4, R211, UR8, 0x3 ;  /* 0x00000008d3180c11 */ /* 0x000fe2000f8818ff */
[----:B------:R-:W5:Y:S01]  /*0410*/  @P0 LDG.E.64 R90, desc[UR6][R90.64] ;  /* 0x000000065a5a0981 */ /* 0x000f62000c1e1b00 */
[----:B------:R-:W-:-:S02]  /*0420*/  @P0 LEA R20, P6, R203, UR8, 0x3 ;  /* 0x00000008cb140c11 */ /* 0x000fc4000f8c18ff */
[----:B------:R-:W-:Y:S01]  /*0430*/  @P0 IADD3.X R39, RZ, UR9, RZ, P3, !PT ;  /* 0x00000009ff270c10 */ /* 0x000fe20009ffe4ff */
[----:B------:R-:W5:Y:S01]  /*0440*/  @P0 LDG.E.64 R42, desc[UR6][R42.64] ;  /* 0x000000062a2a0981 */ /* 0x000f62000c1e1b00 */
[----:B------:R-:W-:Y:S02]  /*0450*/  @P0 IADD3.X R77, RZ, UR9, RZ, P5, !PT ;  /* 0x00000009ff4d0c10 */ /* 0x000fe4000affe4ff */
[----:B------:R-:W-:Y:S01]  /*0460*/  @P0 IADD3.X R31, RZ, UR9, RZ, P1, !PT ;  /* 0x00000009ff1f0c10 */ /* 0x000fe20008ffe4ff */
        /* <DEDUP_REMOVED lines=10> */
[----:B------:R-:W-:Y:S02]  /*0510*/  @P0 LEA R12, P4, R187, UR8, 0x3 ;  /* 0x00000008bb0c0c11 */ /* 0x000fe4000f8818ff */
[----:B------:R-:W-:Y:S01]  /*0520*/  @P0 IADD3.X R73, RZ, UR9, RZ, P5, !PT ;  /* 0x00000009ff490c10 */ /* 0x000fe2000affe4ff */
[----:B------:R-:W5:Y:S01]  /*0530*/  @P0 LDG.E.64 R36, desc[UR6][R36.64] ;  /* 0x0000000624240981 */ /* 0x000f62000c1e1b00 */
[----:B------:R-:W-:Y:S02]  /*0540*/  @P0 LEA R88, P6, R97, UR8, 0x3 ;  /* 0x0000000861580c11 */ /* 0x000fe4000f8c18ff */
[----:B------:R-:W-:Y:S01]  /*0550*/  @P0 IADD3.X R19, RZ, UR9, RZ, P1, !PT ;  /* 0x00000009ff130c10 */ /* 0x000fe20008ffe4ff */
[----:B------:R-:W-:Y:S01]  /*0560*/  @P0 IMAD.X R17, RZ, RZ, UR9, P2 ;  /* 0x00000009ff110e24 */ /* 0x000fe200090e06ff */
[----:B------:R-:W-:Y:S01]  /*0570*/  @P0 LEA R14, P3, R191, UR8, 0x3 ;  /* 0x00000008bf0e0c11 */ /* 0x000fe2000f8618ff */
[----:B------:R-:W-:Y:S01]  /*0580*/  @P0 IMAD.X R13, RZ, RZ, UR9, P4 ;  /* 0x00000009ff0d0e24 */ /* 0x000fe2000a0e06ff */
[----:B------:R-:W-:Y:S01]  /*0590*/  @P0 LEA R10, P5, R183, UR8, 0x3 ;  /* 0x00000008b70a0c11 */ /* 0x000fe2000f8a18ff */
[----:B------:R-:W5:Y:S01]  /*05a0*/  @P0 LDG.E.64 R76, desc[UR6][R76.64] ;  /* 0x000000064c4c0981 */ /* 0x000f62000c1e1b00 */
[----:B------:R-:W-:Y:S01]  /*05b0*/  @P0 LEA R86, P1, R95, UR8, 0x3 ;  /* 0x000000085f560c11 */ /* 0x000fe2000f8218ff */
[----:B------:R-:W-:Y:S01]  /*05c0*/  @P0 IMAD.X R89, RZ, RZ, UR9, P6 ;  /* 0x00000009ff590e24 */ /* 0x000fe2000b0e06ff */
[----:B------:R-:W-:Y:S01]  /*05d0*/  @P0 IADD3.X R15, RZ, UR9, RZ, P3, !PT ;  /* 0x00000009ff0f0c10 */ /* 0x000fe20009ffe4ff */
[----:B------:R-:W5:Y:S01]  /*05e0*/  @P0 LDG.E.64 R32, desc[UR6][R32.64] ;  /* 0x0000000620200981 */ /* 0x000f62000c1e1b00 */
[----:B------:R-:W-:Y:S01]  /*05f0*/  @P0 IADD3.X R11, RZ, UR9, RZ, P5, !PT ;  /* 0x00000009ff0b0c10 */ /* 0x000fe2000affe4ff */
[----:B------:R-:W-:Y:S01]  /*0600*/  IMAD.WIDE.U32 R4, R81, -0x326172a9, RZ ;  /* 0xcd9e8d5751047825 */ /* 0x000fe200078e00ff */
        /* <DEDUP_REMOVED lines=9> */
[----:B------:R-:W-:Y:S01]  /*06a0*/  SHF.R.U64 R141, R137, 0x2, R0 ;  /* 0x00000002898d7819 */ /* 0x000fe20000001200 */
[----:B------:R-:W-:-:S02]  /*06b0*/  UIADD3 UR14, UR5, -0x4498517b, URZ ;  /* 0xbb67ae85050e7890 */ /* 0x000fc4000fffe03f */
[----:B------:R-:W5:Y:S01]  /*06c0*/  @P0 LDG.E.64 R14, desc[UR6][R14.64] ;  /* 0x000000060e0e0981 */ /* 0x000f62000c1e1b00 */
[----:B------:R-:W-:Y:S01]  /*06d0*/  SHF.R.U32.HI R139, RZ, 0x2, R0 ;  /* 0x00000002ff8b7819 */ /* 0x000fe20000011600 */
[----:B------:R-:W-:Y:S02]  /*06e0*/  UIADD3 UR13, UR4, -0x61c88647, URZ ;  /* 0x9e3779b9040d7890 */ /* 0x000fe4000fffe03f */
[----:B------:R-:W5:Y:S01]  /*06f0*/  @P0 LDG.E.64 R12, desc[UR6][R12.64] ;  /* 0x000000060c0c0981 */ /* 0x000f62000c1e1b00 */
[----:B------:R-:W-:Y:S02]  /*0700*/  UIADD3 UR15, UR4, 0x3c6ef372, URZ ;  /* 0x3c6ef372040f7890 */ /* 0x000fe4000fffe03f */
[----:B------:R-:W-:Y:S01]  /*0710*/  UIADD3 UR16, UR5, 0x76cf5d0a, URZ ;  /* 0x76cf5d0a05107890 */ /* 0x000fe2000fffe03f */
[----:B------:R-:W5:Y:S01]  /*0720*/  @P0 LDG.E.64 R10, desc[UR6][R10.64] ;  /* 0x000000060a0a0981 */ /* 0x000f62000c1e1b00 */
[----:B------:R-:W-:Y:S02]  /*0730*/  UIADD3 UR18, UR5, 0x32370b8f, URZ ;  /* 0x32370b8f05127890 */ /* 0x000fe4000fffe03f */
[----:B------:R-:W-:Y:S01]  /*0740*/  UIADD3 UR17, UR4, -0x255992d5, URZ ;  /* 0xdaa66d2b04117890 */ /* 0x000fe2000fffe03f */
[----:B------:R-:W5:Y:S01]  /*0750*/  @P0 LDG.E.64 R88, desc[UR6][R88.64] ;  /* 0x0000000658580981 */ /* 0x000f62000c1e1b00 */
[----:B------:R-:W-:-:S02]  /*0760*/  UIADD3 UR19, UR4, 0x78dde6e4, URZ ;  /* 0x78dde6e404137890 */ /* 0x000fc4000fffe03f */
[----:B------:R-:W-:Y:S01]  /*0770*/  UIADD3 UR20, UR5, -0x126145ec, URZ ;  /* 0xed9eba1405147890 */ /* 0x000fe2000fffe03f */
[----:B------:R-:W5:Y:S01]  /*0780*/  @P0 LDG.E.64 R86, desc[UR6][R86.64] ;  /* 0x0000000656560981 */ /* 0x000f62000c1e1b00 */
[----:B------:R-:W-:Y:S01]  /*0790*/  IMAD.WIDE.U32 R2, R141, -0x2daee0ad, RZ ;  /* 0xd2511f538d027825 */ /* 0x000fe200078e00ff */
[----:B------:R-:W-:Y:S01]  /*07a0*/  LOP3.LUT R6, R5, UR4, R139, 0x96, !PT ;  /* 0x0000000405067c12 */ /* 0x000fe2000f8e968b */
[----:B------:R-:W-:Y:S02]  /*07b0*/  UIADD3 UR22, UR5, -0x56f99767, URZ ;  /* 0xa906689905167890 */ /* 0x000fe4000fffe03f */
[----:B------:R-:W-:Y:S01]  /*07c0*/  UIADD3 UR21, UR4, 0x1715609d, URZ ;  /* 0x1715609d04157890 */ /* 0x000fe2000fffe03f */
[----:B------:R-:W-:Y:S01]  /*07d0*/  LOP3.LUT R8, R3, UR5, RZ, 0x3c, !PT ;  /* 0x0000000503087c12 */ /* 0x000fe2000f8e3cff */
[----:B------:R-:W-:Y:S01]  /*07e0*/  IMAD.WIDE.U32 R6, R6, -0x2daee0ad, RZ ;  /* 0xd2511f5306067825 */ /* 0x000fe200078e00ff */
[----:B------:R-:W-:Y:S02]  /*07f0*/  UIADD3 UR23, UR4, -0x4ab325aa, URZ ;  /* 0xb54cda5604177890 */ /* 0x000fe4000fffe03f */
[----:B------:R-:W-:Y:S01]  /*0800*/  UIADD3 UR24, UR5, 0x646e171e, URZ ;  /* 0x646e171e05187890 */ /* 0x000fe2000fffe03f */
[----:B------:R-:W-:Y:S01]  /*0810*/  IMAD.WIDE.U32 R8, R8, -0x326172a9, RZ ;  /* 0xcd9e8d5708087825 */ /* 0x000fe200078e00ff */
[----:B------:R-:W-:Y:S01]  /*0820*/  LOP3.LUT R5, R7, UR14, R2, 0x96, !PT ;  /* 0x0000000e07057c12 */ /* 0x000fe2000f8e9602 */
[----:B------:R-:W-:Y:S01]  /*0830*/  UIADD3 UR26, UR5, 0x1fd5c5a3, URZ ;  /* 0x1fd5c5a3051a7890 */ /* 0x000fe2000fffe03f */
[----:B------:R-:W-:Y:S01]  /*0840*/  LEA R84, P2, R50, UR10, 0x3 ;  /* 0x0000000a32547c11 */ /* 0x000fe2000f8418ff */
[----:B------:R-:W-:Y:S01]  /*0850*/  UIADD3 UR25, UR4, 0x5384540f, URZ ;  /* 0x5384540f04197890 */ /* 0x000fe2000fffe03f */
[----:B------:R-:W-:Y:S01]  /*0860*/  LOP3.LUT R2, R9, UR13, R4, 0x96, !PT ;  /* 0x0000000d09027c12 */ /* 0x000fe2000f8e9604 */
[----:B------:R-:W-:Y:S01]  /*0870*/  IMAD.WIDE.U32 R4, R5, -0x326172a9, RZ ;  /* 0xcd9e8d5705047825 */ /* 0x000fe200078e00ff */
[----:B------:R-:W-:Y:S01]  /*0880*/  LEA R52, P4, R55, UR10, 0x3 ;  /* 0x0000000a37347c11 */ /* 0x000fe2000f8818ff */
[----:B------:R-:W-:-:S02]  /*0890*/  ULDC UR8, c[0x0][0x214] ;  /* 0x0000850000087ab9 */ /* 0x000fc40000000800 */
        /* <DEDUP_REMOVED lines=20> */
[----:B------:R-:W-:Y:S02]  /*09e0*/  LEA R82, P5, R69, UR10, 0x3 ;  /* 0x0000000a45527c11 */ /* 0x000fe4000f8a18ff */
[----:B------:R-:W-:Y:S01]  /*09f0*/  LEA R64, P6, R67, UR10, 0x3 ;  /* 0x0000000a43407c11 */ /* 0x000fe2000f8c18ff */
[----:B------:R-:W-:Y:S01]  /*0a00*/  IMAD.X R85, RZ, RZ, UR11, P2 ;  /* 0x0000000bff557e24 */ /* 0x000fe200090e06ff */
[----:B------:R-:W-:Y:S01]  /*0a10*/  LEA R60, P2, R63, UR10, 0x3 ;  /* 0x0000000a3f3c7c11 */ /* 0x000fe2000f8418ff */
[----:B------:R-:W-:Y:S01]  /*0a20*/  IMAD.WIDE.U32 R8, R8, -0x326172a9, RZ ;  /* 0xcd9e8d5708087825 */ /* 0x000fe200078e00ff */
[----:B------:R-:W-:Y:S02]  /*0a30*/  LEA R56, P3, R59, UR10, 0x3 ;  /* 0x0000000a3b387c11 */ /* 0x000fe4000f8618ff */
[----:B------:R-:W-:Y:S01]  /*0a40*/  LOP3.LUT R0, R7, UR26, R2, 0x96, !PT ;  /* 0x0000001a07007c12 */ /* 0x000fe2000f8e9602 */
[----:B------:R-:W-:Y:S01]  /*0a50*/  IMAD.X R65, RZ, RZ, UR11, P6 ;  /* 0x0000000bff417e24 */ /* 0x000fe2000b0e06ff */
[----:B------:R-:W-:Y:S01]  /*0a60*/  IADD3.X R83, RZ, UR11, RZ, P5, !PT ;  /* 0x0000000bff537c10 */ /* 0x000fe2000affe4ff */
[----:B------:R-:W-:Y:S01]  /*0a70*/  IMAD.X R57, RZ, RZ, UR11, P3 ;  /* 0x0000000bff397e24 */ /* 0x000fe200098e06ff */
[----:B------:R-:W-:-:S02]  /*0a80*/  IADD3.X R61, RZ, UR11, RZ, P2, !PT ;  /* 0x0000000bff3d7c10 */ /* 0x000fc400097fe4ff */
[----:B------:R-:W-:Y:S02]  /*0a90*/  LOP3.LUT R80, R9, UR25, R4, 0x96, !PT ;  /* 0x0000001909507c12 */ /* 0x000fe4000f8e9604 */
[----:B------:R-:W-:Y:S02]  /*0aa0*/  LEA R48, P5, R51, UR10, 0x3 ;  /* 0x0000000a33307c11 */ /* 0x000fe4000f8a18ff */
[----:B------:R-:W-:Y:S02]  /*0ab0*/  LEA R44, P2, R219, UR10, 0x3 ;  /* 0x0000000adb2c7c11 */ /* 0x000fe4000f8418ff */
[----:B------:R-:W-:Y:S02]  /*0ac0*/  LEA R46, P6, R223, UR10, 0x3 ;  /* 0x0000000adf2e7c11 */ /* 0x000fe4000f8c18ff */
[----:B------:R-:W-:Y:S01]  /*0ad0*/  LEA R40, P3, R215, UR10, 0x3 ;  /* 0x0000000ad7287c11 */ /* 0x000fe2000f8618ff */
[----:B------:R-:W-:Y:S01]  /*0ae0*/  UIADD3 UR27, UR4, -0xe443238, URZ ;  /* 0xf1bbcdc8041b7890 */ /* 0x000fe2000fffe03f */
[----:B------:R-:W-:Y:S01]  /*0af0*/  IMAD.HI.U32 R5, R0, -0x326172a9, RZ ;  /* 0xcd9e8d5700057827 */ /* 0x000fe200078e00ff */
[----:B------:R-:W-:Y:S01]  /*0b00*/  UIADD3 UR28, UR5, -0x24c28bd8, URZ ;  /* 0xdb3d7428051c7890 */ /* 0x000fe2000fffe03f */
[----:B------:R-:W-:-:S02]  /*0b10*/  ISETP.GE.AND P1, PT, R169, UR8, PT ;  /* 0x00000008a9007c0c */ /* 0x000fc4000bf26270 */
[----:B------:R-:W-:Y:S01]  /*0b20*/  IMAD.HI.U32 R3, R80, -0x2daee0ad, RZ ;  /* 0xd2511f5350037827 */ /* 0x000fe200078e00ff */
[----:B------:R-:W-:Y:S02]  /*0b30*/  IADD3.X R53, RZ, UR11, RZ, P4, !PT ;  /* 0x0000000bff357c10 */ /* 0x000fe4000a7fe4ff */
[----:B------:R-:W-:Y:S01]  /*0b40*/  IADD3.X R47, RZ, UR11, RZ, P6, !PT ;  /* 0x0000000bff2f7c10 */ /* 0x000fe2000b7fe4ff */
[----:B------:R-:W-:Y:S01]  /*0b50*/  IMAD.X R49, RZ, RZ, UR11, P5 ;  /* 0x0000000bff317e24 */ /* 0x000fe2000a8e06ff */
[----:B------:R-:W-:Y:S01]  /*0b60*/  IADD3.X R41, RZ, UR11, RZ, P3, !PT ;  /* 0x0000000bff297c10 */ /* 0x000fe20009ffe4ff */
[----:B------:R-:W-:Y:S01]  /*0b70*/  IMAD.X R45, RZ, RZ, UR11, P2 ;  /* 0x0000000bff2d7e24 */ /* 0x000fe200090e06ff */
[----:B------:R-:W-:Y:S02]  /*0b80*/  LEA R34, P4, R211, UR10, 0x3 ;  /* 0x0000000ad3227c11 */ /* 0x000fe4000f8818ff */
[----:B------:R-:W-:Y:S02]  /*0b90*/  LEA R28, P5, R207, UR10, 0x3 ;  /* 0x0000000acf1c7c11 */ /* 0x000fe4000f8a18ff */
[----:B------:R-:W-:-:S02]  /*0ba0*/  LEA R22, P6, R203, UR10, 0x3 ;  /* 0x0000000acb167c11 */ /* 0x000fc4000f8c18ff */
[----:B------:R-:W-:Y:S02]  /*0bb0*/  LEA R4, P2, R199, UR10, 0x3 ;  /* 0x0000000ac7047c11 */ /* 0x000fe4000f8418ff */
[----:B------:R-:W-:Y:S02]  /*0bc0*/  LEA R2, P3, R195, UR10, 0x3 ;  /* 0x0000000ac3027c11 */ /* 0x000fe4000f8618ff */
[----:B------:R-:W-:Y:S01]  /*0bd0*/  LOP3.LUT R138, R5, UR27, R8, 0x96, !PT ;  /* 0x0000001b058a7c12 */ /* 0x000fe2000f8e9608 */
[----:B------:R-:W-:Y:S01]  /*0be0*/  IMAD.X R35, RZ, RZ, UR11, P4 ;  /* 0x0000000bff237e24 */ /* 0x000fe2000a0e06ff */
[----:B------:R-:W-:Y:S01]  /*0bf0*/  LOP3.LUT R140, R3, UR28, R6, 0x96, !PT ;  /* 0x0000001c038c7c12 */ /* 0x000fe2000f8e9606 */
[----:B------:R-:W-:Y:S01]  /*0c00*/  IMAD.X R23, RZ, RZ, UR11, P6 ;  /* 0x0000000bff177e24 */ /* 0x000fe2000b0e06ff */
[----:B------:R-:W-:Y:S01]  /*0c10*/  IADD3.X R29, RZ, UR11, RZ, P5, !PT ;  /* 0x0000000bff1d7c10 */ /* 0x000fe2000affe4ff */
[----:B------:R-:W-:Y:S01]  /*0c20*/  IMAD.X R3, RZ, RZ, UR11, P3 ;  /* 0x0000000bff037e24 */ /* 0x000fe200098e06ff */
[----:B------:R-:W-:-:S02]  /*0c30*/  IADD3.X R5, RZ, UR11, RZ, P2, !PT ;  /* 0x0000000bff057c10 */ /* 0x000fc400097fe4ff */
[----:B------:R-:W-:Y:S02]  /*0c40*/  LEA R6, P5, R187, UR10, 0x3 ;  /* 0x0000000abb067c11 */ /* 0x000fe4000f8a18ff */
        /* <DEDUP_REMOVED lines=60> */
[----:B------:R-:W-:-:S02]  /*1010*/  UIADD3 UR30, UR5, -0x695add53, URZ ;  /* 0x96a522ad051e7890 */ /* 0x000fc4000fffe03f */
[----:B------:R-:W-:Y:S01]  /*1020*/  IMAD.WIDE.U32 R50, R51, 0x8, R92 ;  /* 0x0000000833327825 */ /* 0x000fe200078e005c */
[----:B------:R-:W3:Y:S01]  /*1030*/  LDG.E.64 R202, desc[UR6][R202.64] ;  /* 0x00000006caca7981 */ /* 0x000ee2000c1e1b00 */
[----:B------:R-:W-:Y:S01]  /*1040*/  UIADD3 UR29, UR4, -0x700cb87f, URZ ;  /* 0x8ff34781041d7890 */ /* 0x000fe2000fffe03f */
[----:B-----5:R-:W-:Y:S01]  /*1050*/  @!P0 CS2R R90, SRZ ;  /* 0x00000000005a8805 */ /* 0x020fe2000001ff00 */
[----:B------:R-:W-:Y:S01]  /*1060*/  IMAD R80, R80, -0x2daee0ad, RZ ;  /* 0xd2511f5350507824 */ /* 0x000fe200078e02ff */
[----:B------:R-:W3:Y:S01]  /*1070*/  LDG.E.64 R198, desc[UR6][R198.64] ;  /* 0x00000006c6c67981 */ /* 0x000ee2000c1e1b00 */
[----:B------:R-:W-:Y:S01]  /*1080*/  IMAD.HI.U32 R167, R138, -0x2daee0ad, RZ ;  /* 0xd2511f538aa77827 */ /* 0x000fe200078e00ff */
[----:B------:R-:W-:-:S03]  /*1090*/  @!P0 CS2R R42, SRZ ;  /* 0x00000000002a8805 */ /* 0x000fc6000001ff00 */
[----:B------:R-:W-:Y:S01]  /*10a0*/  IMAD R0, R0, -0x326172a9, RZ ;  /* 0xcd9e8d5700007824 */ /* 0x000fe200078e02ff */
[----:B------:R-:W3:Y:S01]  /*10b0*/  LDG.E.64 R50, desc[UR6][R50.64] ;  /* 0x0000000632327981 */ /* 0x000ee2000c1e1b00 */
[----:B------:R-:W-:Y:S02]  /*10c0*/  @!P0 CS2R R78, SRZ ;  /* 0x00000000004e8805 */ /* 0x000fe4000001ff00 */
[----:B------:R-:W-:Y:S02]  /*10d0*/  @!P0 CS2R R38, SRZ ;  /* 0x0000000000268805 */ /* 0x000fe4000001ff00 */
[----:B------:R-:W-:Y:S01]  /*10e0*/  @!P0 CS2R R36, SRZ ;  /* 0x0000000000248805 */ /* 0x000fe2000001ff00 */
[----:B------:R-:W3:Y:S01]  /*10f0*/  LDG.E.64 R194, desc[UR6][R194.64] ;  /* 0x00000006c2c27981 */ /* 0x000ee2000c1e1b00 */
[----:B------:R-:W-:Y:S02]  /*1100*/  @!P0 CS2R R76, SRZ ;  /* 0x00000000004c8805 */ /* 0x000fe4000001ff00 */
[----:B------:R-:W-:-:S02]  /*1110*/  @!P0 CS2R R32, SRZ ;  /* 0x0000000000208805 */ /* 0x000fc4000001ff00 */
[----:B------:R-:W-:Y:S01]  /*1120*/  @!P0 CS2R R30, SRZ ;  /* 0x00000000001e8805 */ /* 0x000fe2000001ff00 */
        /* <DEDUP_REMOVED lines=17> */
[----:B------:R-:W-:Y:S01]  /*1240*/  IMAD.HI.U32 R93, R140, -0x326172a9, RZ ;  /* 0xcd9e8d578c5d7827 */ /* 0x000fe200078e00ff */
[----:B------:R-:W-:Y:S01]  /*1250*/  LOP3.LUT R167, R167, UR30, R80, 0x96, !PT ;  /* 0x0000001ea7a77c12 */ /* 0x000fe2000f8e9650 */
[----:B------:R-:W-:Y:S01]  /*1260*/  ULDC.U8 UR8, c[0x0][0x2a0] ;  /* 0x0000a80000087ab9 */ /* 0x000fe20000000000 */
[----:B------:R-:W-:Y:S01]  /*1270*/  LOP3.LUT R137, R137, 0x3, RZ, 0xc0, !PT ;  /* 0x0000000389897812 */ /* 0x000fe200078ec0ff */
[----:B------:R-:W-:Y:S01]  /*1280*/  HADD2.F32 R80, -RZ, R90.H0_H0 ;  /* 0x2000005aff507230 */ /* 0x000fe20000004100 */
[----:B------:R-:W-:Y:S01]  /*1290*/  LOP3.LUT R168, R93, UR29, R0, 0x96, !PT ;  /* 0x0000001d5da87c12 */ /* 0x000fe2000f8e9600 */
[----:B------:R-:W-:Y:S01]  /*12a0*/  HADD2.F32 R0, -RZ, R91.H0_H0 ;  /* 0x2000005bff007230 */ /* 0x000fe20000004100 */
[----:B------:R-:W-:Y:S01]  /*12b0*/  SHF.R.U64 R134, R42, 0x10, R43 ;  /* 0x000000102a867819 */ /* 0x000fe2000000122b */
[----:B------:R-:W-:Y:S01]  /*12c0*/  HADD2.F32 R42, -RZ, R42.H0_H0 ;  /* 0x2000002aff2a7230 */ /* 0x000fe20000004100 */
[----:B------:R-:W-:Y:S01]  /*12d0*/  STL [R1+0x194], R80 ;  /* 0x0001945001007387 */ /* 0x000fe20000100800 */
[----:B------:R-:W-:Y:S01]  /*12e0*/  ULDC UR9, c[0x0][0x294] ;  /* 0x0000a50000097ab9 */ /* 0x000fe20000000800 */
[----:B------:R-:W-:Y:S01]  /*12f0*/  ULDC UR12, c[0x0][0x2d8] ;  /* 0x0000b600000c7ab9 */ /* 0x000fe20000000800 */
[----:B------:R-:W-:Y:S01]  /*1300*/  ULDC.64 UR10, c[0x0][0x298] ;  /* 0x0000a600000a7ab9 */ /* 0x000fe20000000a00 */
[----:B------:R0:W-:Y:S04]  /*1310*/  STL [R1+0x190], R0 ;  /* 0x0001900001007387 */ /* 0x0001e80000100800 */
[----:B------:R1:W-:Y:S01]  /*1320*/  STL [R1+0x18c], R42 ;  /* 0x00018c2a01007387 */ /* 0x0003e20000100800 */
[----:B0-----:R-:W-:-:S02]  /*1330*/  HADD2.F32 R0, -RZ, R43.H0_H0 ;  /* 0x2000002bff007230 */ /* 0x001fc40000004100 */
[----:B-1----:R-:W-:-:S03]  /*1340*/  HADD2.F32 R42, -RZ, R78.H0_H0 ;  /* 0x2000004eff2a7230 */ /* 0x002fc60000004100 */
[----:B------:R0:W-:Y:S04]  /*1350*/  STL [R1+0x188], R0 ;  /* 0x0001880001007387 */ /* 0x0001e80000100800 */
[----:B------:R1:W-:Y:S01]  /*1360*/  STL [R1+0x184], R42 ;  /* 0x0001842a01007387 */ /* 0x0003e20000100800 */
[----:B0-----:R-:W-:Y:S01]  /*1370*/  HADD2.F32 R0, -RZ, R79.H0_H0 ;  /* 0x2000004fff007230 */ /* 0x001fe20000004100 */
[----:B------:R-:W-:Y:S02]  /*1380*/  SHF.R.U32.HI R133, RZ, 0x10, R43 ;  /* 0x00000010ff857819 */ /* 0x000fe4000001162b */
[----:B-1----:R-:W-:Y:S02]  /*1390*/  SHF.R.U64 R42, R38, 0x10, R39 ;  /* 0x00000010262a7819 */ /* 0x002fe40000001227 */
[----:B------:R0:W-:Y:S01]  /*13a0*/  STL [R1+0x180], R0 ;  /* 0x0001800001007387 */ /* 0x0001e20000100800 */
[----:B------:R-:W-:Y:S01]  /*13b0*/  HADD2.F32 R38, -RZ, R38.H0_H0 ;  /* 0x20000026ff267230 */ /* 0x000fe20000004100 */
[----:B------:R-:W-:-:S02]  /*13c0*/  SHF.R.U64 R132, R78, 0x10, R79 ;  /* 0x000000104e847819 */ /* 0x000fc4000000124f */
[----:B------:R-:W-:Y:S02]  /*13d0*/  SHF.R.U32.HI R43, RZ, 0x10, R79 ;  /* 0x00000010ff2b7819 */ /* 0x000fe4000001164f */
[----:B------:R-:W-:Y:S01]  /*13e0*/  SHF.R.U64 R79, R36, 0x10, R37 ;  /* 0x00000010244f7819 */ /* 0x000fe20000001225 */
[----:B0-----:R-:W-:Y:S01]  /*13f0*/  HADD2.F32 R0, -RZ, R39.H0_H0 ;  /* 0x20000027ff007230 */ /* 0x001fe20000004100 */
[----:B------:R-:W-:Y:S01]  /*1400*/  STL [R1+0x17c], R38 ;  /* 0x00017c2601007387 */ /* 0x000fe20000100800 */
        /* <DEDUP_REMOVED lines=8> */
[----:B0-----:R-:W-:Y:S01]  /*1490*/  HADD2.F32 R0, -RZ, R77.H0_H0 ;  /* 0x2000004dff007230 */ /* 0x001fe20000004100 */
[----:B------:R-:W-:Y:S02]  /*14a0*/  SHF.R.U32.HI R39, RZ, 0x10, R37 ;  /* 0x00000010ff277819 */ /* 0x000fe40000011625 */
[----:B-1----:R-:W-:Y:S02]  /*14b0*/  SHF.R.U64 R36, R32, 0x10, R33 ;  /* 0x0000001020247819 */ /* 0x002fe40000001221 */
[----:B------:R0:W-:Y:S01]  /*14c0*/  STL [R1+0x140], R0 ;  /* 0x0001400001007387 */ /* 0x0001e20000100800 */
[----:B------:R-:W-:Y:S01]  /*14d0*/  HADD2.F32 R32, -RZ, R32.H0_H0 ;  /* 0x20000020ff207230 */ /* 0x000fe20000004100 */
[--C-:B------:R-:W-:Y:S02]  /*14e0*/  SHF.R.U64 R38, R76, 0x10, R77.reuse ;  /* 0x000000104c267819 */ /* 0x100fe4000000124d */
[----:B------:R-:W-:-:S02]  /*14f0*/  SHF.R.U32.HI R37, RZ, 0x10, R77 ;  /* 0x00000010ff257819 */ /* 0x000fc4000001164d */
        /* <DEDUP_REMOVED lines=8> */
[----:B------:R0:W-:Y:S04]  /*1580*/  STL [R1+0x110], R0 ;  /* 0x0001100001007387 */ /* 0x0001e80000100800 */
[----:B------:R1:W-:Y:S01]  /*1590*/  STL [R1+0x104], R30 ;  /* 0x0001041e01007387 */ /* 0x0003e20000100800 */
[----:B0-----:R-:W-:Y:S01]  /*15a0*/  HADD2.F32 R0, -RZ, R75.H0_H0 ;  /* 0x2000004bff007230 */ /* 0x001fe20000004100 */
[----:B-1----:R-:W-:-:S04]  /*15b0*/  SHF.R.U64 R30, R26, 0x10, R27 ;  /* 0x000000101a1e7819 */ /* 0x002fc8000000121b */
[----:B------:R0:W-:Y:S01]  /*15c0*/  STL [R1+0xf8], R0 ;  /* 0x0000f80001007387 */ /* 0x0001e20000100800 */
[----:B------:R-:W-:-:S05]  /*15d0*/  HADD2.F32 R26, -RZ, R26.H0_H0 ;  /* 0x2000001aff1a7230 */ /* 0x000fca0000004100 */
[----:B------:R-:W-:Y:S01]  /*15e0*/  STL [R1+0xec], R26 ;  /* 0x0000ec1a01007387 */ /* 0x000fe20000100800 */
[----:B0-----:R-:W-:-:S05]  /*15f0*/  HADD2.F32 R0, -RZ, R27.H0_H0 ;  /* 0x2000001bff007230 */ /* 0x001fca0000004100 */
[----:B------:R0:W-:Y:S01]  /*1600*/  STL [R1+0xe0], R0 ;  /* 0x0000e00001007387 */ /* 0x0001e20000100800 */
[--C-:B----4-:R-:W-:Y:S01]  /*1610*/  SHF.R.U64 R239, R70, 0x10, R71.reuse ;  /* 0x0000001046ef7819 */ /* 0x110fe20000001247 */
[----:B------:R-:W-:Y:S02]  /*1620*/  HADD2.F32 R70, -RZ, R70.H0_H0 ;  /* 0x20000046ff467230 */ /* 0x000fe40000004100 */
[----:B0-----:R-:W-:Y:S01]  /*1630*/  HADD2.F32 R0, -RZ, R24.H0_H0 ;  /* 0x20000018ff007230 */ /* 0x001fe20000004100 */
[----:B------:R-:W-:-:S04]  /*1640*/  SHF.R.U32.HI R238, RZ, 0x10, R71 ;  /* 0x00000010ffee7819 */ /* 0x000fc80000011647 */
[----:B------:R0:W-:Y:S04]  /*1650*/  STL [R1+0xd4], R0 ;  /* 0x0000d40001007387 */ /* 0x0001e80000100800 */
[----:B------:R-:W-:Y:S01]  /*1660*/  STL [R1+0x178], R70 ;  /* 0x0001784601007387 */ /* 0x000fe20000100800 */
[----:B0-----:R-:W-:Y:S01]  /*1670*/  HADD2.F32 R0, -RZ, R71.H0_H0 ;  /* 0x20000047ff007230 */ /* 0x001fe20000004100 */
[----:B--2---:R-:W-:Y:S01]  /*1680*/  SHF.R.U64 R71, R84, 0x10, R85 ;  /* 0x0000001054477819 */ /* 0x004fe20000001255 */
[----:B------:R-:W-:-:S03]  /*1690*/  HADD2.F32 R84, -RZ, R84.H0_H0 ;  /* 0x20000054ff547230 */ /* 0x000fc60000004100 */
[----:B------:R0:W-:Y:S01]  /*16a0*/  STL [R1+0x174], R0 ;  /* 0x0001740001007387 */ /* 0x0001e20000100800 */
[--C-:B---3--:R-:W-:Y:S01]  /*16b0*/  SHF.R.U64 R237, R68, 0x10, R69.reuse ;  /* 0x0000001044ed7819 */ /* 0x108fe20000001245 */
[----:B------:R-:W-:Y:S02]  /*16c0*/  HADD2.F32 R68, -RZ, R68.H0_H0 ;  /* 0x20000044ff447230 */ /* 0x000fe40000004100 */
[----:B------:R-:W-:Y:S01]  /*16d0*/  STL [R1+0x16c], R84 ;  /* 0x00016c5401007387 */ /* 0x000fe20000100800 */
[----:B0-----:R-:W-:Y:S01]  /*16e0*/  HADD2.F32 R0, -RZ, R85.H0_H0 ;  /* 0x20000055ff007230 */ /* 0x001fe20000004100 */
[----:B------:R-:W-:-:S04]  /*16f0*/  SHF.R.U32.HI R236, RZ, 0x10, R69 ;  /* 0x00000010ffec7819 */ /* 0x000fc80000011645 */
[----:B------:R0:W-:Y:S04]  /*1700*/  STL [R1+0x168], R0 ;  /* 0x0001680001007387 */ /* 0x0001e80000100800 */
[----:B------:R-:W-:Y:S01]  /*1710*/  STL [R1+0x160], R68 ;  /* 0x0001604401007387 */ /* 0x000fe20000100800 */
[----:B0-----:R-:W-:Y:S01]  /*1720*/  HADD2.F32 R0, -RZ, R69.H0_H0 ;  /* 0x20000045ff007230 */ /* 0x001fe20000004100 */
[----:B------:R-:W-:Y:S01]  /*1730*/  SHF.R.U64 R69, R82, 0x10, R83 ;  /* 0x0000001052457819 */ /* 0x000fe20000001253 */
[----:B------:R-:W-:-:S03]  /*1740*/  HADD2.F32 R82, -RZ, R82.H0_H0 ;  /* 0x20000052ff527230 */ /* 0x000fc60000004100 */
[----:B------:R0:W-:Y:S04]  /*1750*/  STL [R1+0x15c], R0 ;  /* 0x00015c0001007387 */ /* 0x0001e80000100800 */
[----:B------:R-:W-:Y:S01]  /*1760*/  STL [R1+0x154], R82 ;  /* 0x0001545201007387 */ /* 0x000fe20000100800 */
[----:B0-----:R-:W-:-:S05]  /*1770*/  HADD2.F32 R0, -RZ, R83.H0_H0 ;  /* 0x20000053ff007230 */ /* 0x001fca0000004100 */
[----:B------:R0:W-:Y:S01]  /*1780*/  STL [R1+0x150], R0 ;  /* 0x0001500001007387 */ /* 0x0001e20000100800 */
[--C-:B------:R-:W-:Y:S01]  /*1790*/  SHF.R.U64 R235, R66, 0x10, R67.reuse ;  /* 0x0000001042eb7819 */ /* 0x100fe20000001243 */
[----:B------:R-:W-:Y:S02]  /*17a0*/  HADD2.F32 R66, -RZ, R66.H0_H0 ;  /* 0x20000042ff427230 */ /* 0x000fe40000004100 */
[----:B0-----:R-:W-:Y:S01]  /*17b0*/  HADD2.F32 R0, -RZ, R67.H0_H0 ;  /* 0x20000043ff007230 */ /* 0x001fe20000004100 */
[----:B------:R-:W-:Y:S02]  /*17c0*/  SHF.R.U32.HI R234, RZ, 0x10, R67 ;  /* 0x00000010ffea7819 */ /* 0x000fe40000011643 */
[----:B------:R-:W-:Y:S01]  /*17d0*/  STL [R1+0x148], R66 ;  /* 0x0001484201007387 */ /* 0x000fe20000100800 */
[----:B------:R-:W-:Y:S01]  /*17e0*/  SHF.R.U64 R67, R64, 0x10, R65 ;  /* 0x0000001040437819 */ /* 0x000fe20000001241 */
[----:B------:R-:W-:Y:S02]  /*17f0*/  HADD2.F32 R64, -RZ, R64.H0_H0 ;  /* 0x20000040ff407230 */ /* 0x000fe40000004100 */
[----:B------:R0:W-:Y:S01]  /*1800*/  STL [R1+0x144], R0 ;  /* 0x0001440001007387 */ /* 0x0001e20000100800 */
[----:B------:R-:W-:Y:S01]  /*1810*/  SHF.R.U64 R233, R62, 0x10, R63 ;  /* 0x000000103ee97819 */ /* 0x000fe2000000123f */
[----:B------:R-:W-:-:S02]  /*1820*/  HADD2.F32 R62, -RZ, R62.H0_H0 ;  /* 0x2000003eff3e7230 */ /* 0x000fc40000004100 */
[----:B------:R-:W-:Y:S01]  /*1830*/  STL [R1+0x13c], R64 ;  /* 0x00013c4001007387 */ /* 0x000fe20000100800 */
[----:B0-----:R-:W-:Y:S01]  /*1840*/  HADD2.F32 R0, -RZ, R65.H0_H0 ;  /* 0x20000041ff007230 */ /* 0x001fe20000004100 */
[----:B------:R-:W-:-:S04]  /*1850*/  SHF.R.U32.HI R66, RZ, 0x10, R65 ;  /* 0x00000010ff427819 */ /* 0x000fc80000011641 */
        /* <DEDUP_REMOVED lines=76> */
[--C-:B------:R-:W-:Y:S01]  /*1d20*/  SHF.R.U64 R45, R4, 0x10, R5.reuse ;  /* 0x00000010042d7819 */ /* 0x100fe20000001205 */
[----:B------:R-:W-:Y:S02]  /*1d30*/  HADD2.F32 R4, -RZ, R4.H0_H0 ;  /* 0x20000004ff047230 */ /* 0x000fe40000004100 */
[----:B------:R-:W-:Y:S01]  /*1d40*/  STL [R1+0x48], R22 ;  /* 0x0000481601007387 */ /* 0x000fe20000100800 */
[----:B0-----:R-:W-:Y:S01]  /*1d50*/  HADD2.F32 R0, -RZ, R23.H0_H0 ;  /* 0x20000017ff007230 */ /* 0x001fe20000004100 */
[----:B------:R-:W-:-:S04]  /*1d60*/  SHF.R.U32.HI R44, RZ, 0x10, R5 ;  /* 0x00000010ff2c7819 */ /* 0x000fc80000011605 */
[----:B------:R0:W-:Y:S04]  /*1d70*/  STL [R1+0x40], R0 ;  /* 0x0000400001007387 */ /* 0x0001e80000100800 */
[----:B------:R1:W-:Y:S01]  /*1d80*/  STL [R1+0x38], R4 ;  /* 0x0000380401007387 */ /* 0x0003e20000100800 */
[----:B0-----:R-:W-:Y:S01]  /*1d90*/  HADD2.F32 R0, -RZ, R5.H0_H0 ;  /* 0x20000005ff007230 */ /* 0x001fe20000004100 */
[----:B------:R-:W-:Y:S01]  /*1da0*/  SHF.R.U64 R5, R2, 0x10, R3 ;  /* 0x0000001002057819 */ /* 0x000fe20000001203 */
[----:B------:R-:W-:-:S03]  /*1db0*/  HADD2.F32 R2, -RZ, R2.H0_H0 ;  /* 0x20000002ff027230 */ /* 0x000fc60000004100 */
[----:B------:R0:W-:Y:S01]  /*1dc0*/  STL [R1+0x30], R0 ;  /* 0x0000300001007387 */ /* 0x0001e20000100800 */
[----:B-1----:R-:W-:-:S03]  /*1dd0*/  SHF.R.U32.HI R4, RZ, 0x10, R3 ;  /* 0x00000010ff047819 */ /* 0x002fc60000011603 */
[----:B------:R-:W-:Y:S01]  /*1de0*/  STL [R1+0x28], R2 ;  /* 0x0000280201007387 */ /* 0x000fe20000100800 */
[----:B0-----:R-:W-:Y:S01]  /*1df0*/  HADD2.F32 R0, -RZ, R3.H0_H0 ;  /* 0x20000003ff007230 */ /* 0x001fe20000004100 */
[----:B------:R-:W-:Y:S01]  /*1e00*/  SHF.R.U64 R3, R8, 0x10, R9 ;  /* 0x0000001008037819 */ /* 0x000fe20000001209 */
[----:B------:R-:W-:-:S03]  /*1e10*/  HADD2.F32 R8, -RZ, R8.H0_H0 ;  /* 0x20000008ff087230 */ /* 0x000fc60000004100 */
[----:B------:R0:W-:Y:S01]  /*1e20*/  STL [R1+0x20], R0 ;  /* 0x0000200001007387 */ /* 0x0001e20000100800 */
[----:B------:R-:W-:-:S03]  /*1e30*/  SHF.R.U32.HI R70, RZ, 0x10, R85 ;  /* 0x00000010ff467819 */ /* 0x000fc60000011655 */
[----:B------:R1:W-:Y:S01]  /*1e40*/  STL [R1+0x18], R8 ;  /* 0x0000180801007387 */ /* 0x0003e20000100800 */
[----:B0-----:R-:W-:Y:S01]  /*1e50*/  HADD2.F32 R0, -RZ, R9.H0_H0 ;  /* 0x20000009ff007230 */ /* 0x001fe20000004100 */
[----:B------:R-:W-:Y:S01]  /*1e60*/  SHF.R.U32.HI R68, RZ, 0x10, R83 ;  /* 0x00000010ff447819 */ /* 0x000fe20000011653 */
[----:B------:R-:W-:Y:S02]  /*1e70*/  HADD2.F32 R71, -RZ, R71.H0_H0 ;  /* 0x20000047ff477230 */ /* 0x000fe40000004100 */
[----:B-1----:R-:W-:Y:S01]  /*1e80*/  HADD2.F32 R8, -RZ, R6.H0_H0 ;  /* 0x20000006ff087230 */ /* 0x002fe20000004100 */
[----:B------:R0:W-:Y:S01]  /*1e90*/  STL [R1+0x10], R0 ;  /* 0x0000100001007387 */ /* 0x0001e20000100800 */
[----:B------:R-:W-:Y:S02]  /*1ea0*/  HADD2.F32 R70, -RZ, R70.H0_H0 ;  /* 0x20000046ff467230 */ /* 0x000fe40000004100 */
[----:B------:R-:W-:Y:S01]  /*1eb0*/  HADD2.F32 R69, -RZ, R69.H0_H0 ;  /* 0x20000045ff457230 */ /* 0x000fe20000004100 */
[----:B------:R1:W-:Y:S01]  /*1ec0*/  STL [R1+0x8], R8 ;  /* 0x0000080801007387 */ /* 0x0003e20000100800 */
[----:B------:R-:W-:Y:S01]  /*1ed0*/  HADD2.F32 R68, -RZ, R68.H0_H0 ;  /* 0x20000044ff447230 */ /* 0x000fe20000004100 */
[----:B0-----:R-:W-:Y:S01]  /*1ee0*/  SHF.R.U64 R0, R6, 0x10, R7 ;  /* 0x0000001006007819 */ /* 0x001fe20000001207 */
[----:B------:R-:W-:-:S02]  /*1ef0*/  HADD2.F32 R6, -RZ, R7.H0_H0 ;  /* 0x20000007ff067230 */ /* 0x000fc40000004100 */
[----:B------:R-:W-:Y:S02]  /*1f00*/  HADD2.F32 R67, -RZ, R67.H0_H0 ;  /* 0x20000043ff437230 */ /* 0x000fe40000004100 */
[----:B------:R-:W-:Y:S01]  /*1f10*/  HADD2.F32 R66, -RZ, R66.H0_H0 ;  /* 0x20000042ff427230 */ /* 0x000fe20000004100 */
[----:B------:R0:W-:Y:S01]  /*1f20*/  STL [R1], R6 ;  /* 0x0000000601007387 */ /* 0x0001e20000100800 */
        /* <DEDUP_REMOVED lines=14> */
[----:B------:R-:W-:Y:S01]  /*2010*/  HADD2.F32 R58, -RZ, R58.H0_H0 ;  /* 0x2000003aff3a7230 */ /* 0x000fe20000004100 */
[----:B------:R-:W-:Y:S02]  /*2020*/  SHF.R.U32.HI R52, RZ, 0x10, R41 ;  /* 0x00000010ff347819 */ /* 0x000fe40000011629 */
        /* <DEDUP_REMOVED lines=42> */
[----:B------:R-:W-:Y:S04]  /*22d0*/  STL [R1+0x34], R45 ;  /* 0x0000342d01007387 */ /* 0x000fe80000100800 */
[----:B------:R-:W-:Y:S04]  /*22e0*/  STL [R1+0x2c], R44 ;  /* 0x00002c2c01007387 */ /* 0x000fe80000100800 */
[----:B------:R2:W-:Y:S04]  /*22f0*/  STL [R1+0x24], R5 ;  /* 0x0000240501007387 */ /* 0x0005e80000100800 */
[----:B------:R3:W-:Y:S04]  /*2300*/  STL [R1+0x1c], R4 ;  /* 0x00001c0401007387 */ /* 0x0007e80000100800 */
[----:B------:R3:W-:Y:S04]  /*2310*/  STL [R1+0x14], R3 ;  /* 0x0000140301007387 */ /* 0x0007e80000100800 */
[----:B------:R3:W-:Y:S04]  /*2320*/  STL [R1+0xc], R2 ;  /* 0x00000c0201007387 */ /* 0x0007e80000100800 */
[----:B------:R3:W-:Y:S01]  /*2330*/  STL [R1+0x4], R0 ;  /* 0x0000040001007387 */ /* 0x0007e20000100800 */
[----:B------:R-:W-:-:S02]  /*2340*/  SHF.R.U32.HI R78, RZ, 0x10, R33 ;  /* 0x00000010ff4e7819 */ /* 0x000fc40000011621 */
[----:B------:R-:W-:Y:S01]  /*2350*/  SHF.R.U32.HI R33, RZ, 0x10, R31 ;  /* 0x00000010ff217819 */ /* 0x000fe2000001161f */
[----:B------:R-:W-:Y:S01]  /*2360*/  HADD2.F32 R166, -RZ, R25.H0_H0 ;  /* 0x20000019ffa67230 */ /* 0x000fe20000004100 */
[--C-:B------:R-:W-:Y:S02]  /*2370*/  SHF.R.U64 R32, R74, 0x10, R75.reuse ;  /* 0x000000104a207819 */ /* 0x100fe4000000124b */
[----:B------:R-:W-:Y:S02]  /*2380*/  SHF.R.U32.HI R31, RZ, 0x10, R75 ;  /* 0x00000010ff1f7819 */ /* 0x000fe4000001164b */
        /* <DEDUP_REMOVED lines=9> */
[--C-:B------:R-:W-:Y:S02]  /*2420*/  SHF.R.U64 R24, R20, 0x10, R21.reuse ;  /* 0x0000001014187819 */ /* 0x100fe40000001215 */
        /* <DEDUP_REMOVED lines=48> */
[----:B------:R-:W-:-:S02]  /*2730*/  SHF.R.U64 R246, R244, 0x10, R245 ;  /* 0x00000010f4f67819 */ /* 0x000fc400000012f5 */
[----:B------:R-:W-:Y:S02]  /*2740*/  SHF.R.U64 R242, R240, 0x10, R241 ;  /* 0x00000010f0f27819 */ /* 0x000fe400000012f1 */
        /* <DEDUP_REMOVED lines=19> */
[----:B-1----:R-:W-:Y:S02]  /*2880*/  SHF.R.U32.HI R8, RZ, 0x10, R145 ;  /* 0x00000010ff087819 */ /* 0x002fe40000011691 */
[----:B------:R-:W-:Y:S02]  /*2890*/  SHF.R.U32.HI R244, RZ, 0x10, R245 ;  /* 0x00000010fff47819 */ /* 0x000fe400000116f5 */
[--C-:B------:R-:W-:Y:S02]  /*28a0*/  SHF.R.U64 R7, R142, 0x10, R143.reuse ;  /* 0x000000108e077819 */ /* 0x100fe4000000128f */
[----:B0-----:R-:W-:-:S02]  /*28b0*/  SHF.R.U32.HI R6, RZ, 0x10, R143 ;  /* 0x00000010ff067819 */ /* 0x001fc4000001168f */
[----:B------:R-:W-:Y:S01]  /*28c0*/  SHF.R.U32.HI R240, RZ, 0x10, R241 ;  /* 0x00000010fff07819 */ /* 0x000fe200000116f1 */
[----:B------:R-:W-:Y:S01]  /*28d0*/  HADD2.F32 R181, -RZ, R144.H0_H0 ;  /* 0x20000090ffb57230 */ /* 0x000fe20000004100 */
[----:B--2---:R-:W-:Y:S01]  /*28e0*/  HFMA2.MMA R5, -RZ, RZ, 0, 0 ;  /* 0x00000000ff057435 */ /* 0x004fe200000001ff */
[----:B------:R-:W-:Y:S01]  /*28f0*/  BSSY B0, `(.L_x_63890) ;  /* 0x0002232000007945 */ /* 0x000fe20003800000 */
[----:B------:R-:W-:Y:S01]  /*2900*/  HADD2.F32 R144, -RZ, R142.H0_H0 ;  /* 0x2000008eff907230 */ /* 0x000fe20000004100 */
[----:B------:R-:W-:Y:S01]  /*2910*/  ISETP.NE.AND P2, PT, RZ, UR8, PT ;  /* 0x00000008ff007c0c */ /* 0x000fe2000bf45270 */
        /* <DEDUP_REMOVED lines=109> */
[----:B---3--:R-:W-:-:S07]  /*2ff0*/  HADD2.F32 R240, -RZ, R240.H0_H0 ;  /* 0x200000f0fff07230 */ /* 0x008fce0000004100 */
.L_x_64654:
[----:B------:R-:W0:Y:S08]  /*3000*/  LDC.64 R52, c[0x0][0x280] ;  /* 0x0000a000ff347b82 */ /* 0x000e300000000a00 */
        /* <DEDUP_REMOVED lines=15> */
[----:B------:R-:W2:Y:S01]  /*3100*/  @P0 LDG.E.128 R44, desc[UR6][R52.64] ;  /* 0x00000006342c0981 */ /* 0x000ea2000c1e1d00 */
[----:B0-----:R-:W-:Y:S01]  /*3110*/  IMAD.WIDE R172, R169, 0x4, R172 ;  /* 0x00000004a9ac7825 */ /* 0x001fe200078e02ac */
[----:B------:R-:W-:Y:S05]  /*3120*/  BSSY B1, `(.L_x_63891) ;  /* 0x000006a000017945 */ /* 0x000fea0003800000 */
[----:B-----5:R0:W5:Y:S02]  /*3130*/  LDG.E R172, desc[UR6][R172.64] ;  /* 0x00000006acac7981 */ /* 0x020164000c1e1900 */
[----:B0-----:R-:W-:Y:S02]  /*3140*/  SHF.R.S32.HI R173, RZ, 0x1f, R169 ;  /* 0x0000001fffad7819 */ /* 0x001fe400000114a9 */
[----:B------:R-:W-:-:S13]  /*3150*/  ISETP.GE.AND P3, PT, R54, 0x1, PT ;  /* 0x000000013600780c */ /* 0x000fda0003f66270 */
[----:B------:R-:W-:-:S04]  /*3160*/  @P3 VIADD R52, R54, 0xffffffff ;  /* 0xffffffff36343836 */ /* 0x000fc80000000000 */
[----:B------:R-:W-:-:S05]  /*3170*/  @P3 IMAD R52, R52, R59, RZ ;  /* 0x0000003b34343224 */ /* 0x000fca00078e02ff */
[----:B------:R-:W-:-:S04]  /*3180*/  @P3 SHF.R.S32.HI R53, RZ, 0x1f, R52 ;  /* 0x0000001fff353819 */ /* 0x000fc80000011434 */
[----:B------:R-:W-:Y:S02]  /*3190*/  @P3 LEA.HI R53, R53, R52, RZ, 0x2 ;  /* 0x0000003435353211 */ /* 0x000fe400078f10ff */
[----:B------:R-:W-:Y:S02]  /*31a0*/  MOV R59, RZ ;  /* 0x000000ff003b7202 */ /* 0x000fe40000000f00 */
[----:B------:R-:W-:Y:S02]  /*31b0*/  @P3 LEA.HI.SX32 R59, R53, R57, 0x1e ;  /* 0x00000039353b3211 */ /* 0x000fe400078ff2ff */
[----:B------:R-:W0:Y:S01]  /*31c0*/  @P3 LDC.64 R52, c[0x0][0x220] ;  /* 0x00008800ff343b82 */ /* 0x000e220000000a00 */
[----:B------:R-:W-:-:S13]  /*31d0*/  ISETP.GT.AND P4, PT, R54, RZ, PT ;  /* 0x000000ff3600720c */ /* 0x000fda0003f84270 */
[----:B------:R-:W-:-:S04]  /*31e0*/  @!P4 ISETP.NE.U32.AND P1, PT, R150, RZ, PT ;  /* 0x000000ff9600c20c */ /* 0x000fc80003f25070 */
[----:B------:R-:W-:Y:S01]  /*31f0*/  @!P4 ISETP.NE.AND.EX P1, PT, R151, RZ, PT, P1 ;  /* 0x000000ff9700c20c */ /* 0x000fe20003f25310 */
[----:B0-----:R-:W-:-:S03]  /*3200*/  @P3 IMAD.WIDE.U32 R52, R59, 0x10, R52 ;  /* 0x000000103b343825 */ /* 0x001fc600078e0034 */
[----:B--2---:R-:W-:Y:S02]  /*3210*/  @!P4 FSEL R128, R44, RZ, P1 ;  /* 0x000000ff2c80c208 */ /* 0x004fe40000800000 */
[----:B------:R0:W5:Y:S02]  /*3220*/  @P3 LDG.E.128 R48, desc[UR6][R52.64] ;  /* 0x0000000634303981 */ /* 0x000164000c1e1d00 */
[----:B0-----:R-:W-:Y:S01]  /*3230*/  @!P4 IMAD.MOV.U32 R52, RZ, RZ, R137 ;  /* 0x000000ffff34c224 */ /* 0x001fe200078e0089 */
        /* <DEDUP_REMOVED lines=13> */
.L_x_63894:
[----:B------:R-:W-:-:S07]  /*3310*/  MOV R4, R140 ;  /* 0x0000008c00047202 */ /* 0x000fce0000000f00 */
.L_x_63895:
[----:B------:R-:W-:Y:S05]  /*3320*/  BSYNC B2 ;  /* 0x0000000000027941 */ /* 0x000fea0003800000 */
.L_x_63893:
        /* <DEDUP_REMOVED lines=16> */
.L_x_63899:
[----:B------:R-:W-:Y:S05]  /*3430*/  BSYNC B3 ;  /* 0x0000000000037941 */ /* 0x000fea0003800000 */
.L_x_63898:
        /* <DEDUP_REMOVED lines=44> */
.L_x_63897:
[----:B------:R-:W-:Y:S05]  /*3700*/  BSYNC B2 ;  /* 0x0000000000027941 */ /* 0x000fea0003800000 */
.L_x_63896:
[----:B------:R-:W2:Y:S01]  /*3710*/  LDL R54, [R1+0x16c] ;  /* 0x00016c0001367983 */ /* 0x000ea20000100800 */
[----:B------:R-:W-:Y:S01]  /*3720*/  I2FP.F32.U32 R4, R4 ;  /* 0x0000000400047245 */ /* 0x000fe20000201000 */
[----:B------:R-:W-:-:S04]  /*3730*/  IMAD.MOV.U32 R53, RZ, RZ, 0x2f800000 ;  /* 0x2f800000ff357424 */ /* 0x000fc800078e00ff */
[----:B------:R-:W-:-:S05]  /*3740*/  FFMA.FTZ R4, R4, R53, 1.1641532182693481445e-10 ;  /* 0x2f00000004047423 */ /* 0x000fca0000010035 */
[----:B------:R-:W-:Y:S01]  /*3750*/  FSETP.GTU.FTZ.AND P1, PT, R4, UR9, PT ;  /* 0x0000000904007c0b */ /* 0x000fe2000bf3c000 */
[----:B-----5:R-:W-:-:S04]  /*3760*/  FMUL.FTZ R4, R48, UR11 ;  /* 0x0000000b30047c20 */ /* 0x020fc80008410000 */
[----:B------:R-:W-:-:S05]  /*3770*/  FMUL.FTZ R4, R4, UR10 ;  /* 0x0000000a04047c20 */ /* 0x000fca0008410000 */
[----:B------:R-:W-:-:S05]  /*3780*/  FSEL R4, R4, RZ, !P1 ;  /* 0x000000ff04047208 */ /* 0x000fca0004800000 */
[----:B--2---:R-:W-:Y:S01]  /*3790*/  FMUL.FTZ R128, R54, R4 ;  /* 0x0000000436807220 */ /* 0x004fe20000410000 */
[----:B------:R-:W-:-:S03]  /*37a0*/  SEL R4, RZ, 0x1, P1 ;  /* 0x00000001ff047807 */ /* 0x000fc60000800000 */
[----:B------:R-:W-:-:S07]  /*37b0*/  @P0 FADD.FTZ R128, R44, R128 ;  /* 0x000000802c800221 */ /* 0x000fce0000010000 */
.L_x_63892:
[----:B------:R-:W-:Y:S05]  /*37c0*/  BSYNC B1 ;  /* 0x0000000000017941 */ /* 0x000fea0003800000 */
.L_x_63891:
        /* <DEDUP_REMOVED lines=18> */
.L_x_63903:
[----:B------:R-:W-:-:S07]  /*38f0*/  IMAD.MOV.U32 R3, RZ, RZ, R140 ;  /* 0x000000ffff037224 */ /* 0x000fce00078e008c */
.L_x_63904:
[----:B------:R-:W-:Y:S05]  /*3900*/  BSYNC B2 ;  /* 0x0000000000027941 */ /* 0x000fea0003800000 */
.L_x_63902:
        /* <DEDUP_REMOVED lines=16> */
.L_x_63908:
[----:B------:R-:W-:Y:S05]  /*3a10*/  BSYNC B3 ;  /* 0x0000000000037941 */ /* 0x000fea0003800000 */
.L_x_63907:
        /* <DEDUP_REMOVED lines=44> */
.L_x_63906:
[----:B------:R-:W-:Y:S05]  /*3ce0*/  BSYNC B2 ;  /* 0x0000000000027941 */ /* 0x000fea0003800000 */
.L_x_63905:
[----:B------:R-:W2:Y:S01]  /*3cf0*/  LDL R54, [R1+0xd0] ;  /* 0x0000d00001367983 */ /* 0x000ea20000100800 */
[----:B------:R-:W-:Y:S01]  /*3d00*/  HFMA2.MMA R52, -RZ, RZ, 0.1171875, 0 ;  /* 0x2f800000ff347435 */ /* 0x000fe200000001ff */
[----:B------:R-:W-:-:S09]  /*3d10*/  I2FP.F32.U32 R3, R3 ;  /* 0x0000000300037245 */ /* 0x000fd20000201000 */
        /* <DEDUP_REMOVED lines=8> */
.L_x_63901:
[----:B------:R-:W-:Y:S05]  /*3da0*/  BSYNC B1 ;  /* 0x0000000000017941 */ /* 0x000fea0003800000 */
.L_x_63900:
        /* <DEDUP_REMOVED lines=18> */
.L_x_63912:
[----:B------:R-:W-:-:S07]  /*3ed0*/  MOV R2, R140 ;  /* 0x0000008c00027202 */ /* 0x000fce0000000f00 */
.L_x_63913:
[----:B------:R-:W-:Y:S05]  /*3ee0*/  BSYNC B2 ;  /* 0x0000000000027941 */ /* 0x000fea0003800000 */
.L_x_63911:
        /* <DEDUP_REMOVED lines=16> */
.L_x_63917:
[----:B------:R-:W-:Y:S05]  /*3ff0*/  BSYNC B3 ;  /* 0x0000000000037941 */ /* 0x000fea0003800000 */
.L_x_63916:
        /* <DEDUP_REMOVED lines=44> */
.L_x_63915:
[----:B------:R-:W-:Y:S05]  /*42c0*/  BSYNC B2 ;  /* 0x0000000000027941 */ /* 0x000fea0003800000 */
.L_x_63914:
        /* <DEDUP_REMOVED lines=11> */
.L_x_63910:
[----:B------:R-:W-:Y:S05]  /*4380*/  BSYNC B1 ;  /* 0x0000000000017941 */ /* 0x000fea0003800000 */
.L_x_63909:
        /* <DEDUP_REMOVED lines=18> */
.L_x_63921:
[----:B------:R-:W-:-:S07]  /*44b0*/  IMAD.MOV.U32 R0, RZ, RZ, R140 ;  /* 0x000000ffff007224 */ /* 0x000fce00078e008c */
.L_x_63922:
[----:B------:R-:W-:Y:S05]  /*44c0*/  BSYNC B2 ;  /* 0x0000000000027941 */ /* 0x000fea0003800000 */
.L_x_63920:
        /* <DEDUP_REMOVED lines=16> */
.L_x_63926:
[----:B------:R-:W-:Y:S05]  /*45d0*/  BSYNC B3 ;  /* 0x0000000000037941 */ /* 0x000fea0003800000 */
.L_x_63925:
        /* <DEDUP_REMOVED lines=44> */
.L_x_63924:
[----:B------:R-:W-:Y:S05]  /*48a0*/  BSYNC B2 ;  /* 0x0000000000027941 */ /* 0x000fea0003800000 */
.L_x_63923:
        /* <DEDUP_REMOVED lines=11> */
.L_x_63919:
[----:B------:R-:W-:Y:S05]  /*4960*/  BSYNC B1 ;  /* 0x0000000000017941 */ /* 0x000fea0003800000 */
.L_x_63918:
[----:B------:R-:W0:Y:S01]  /*4970*/  LDC.64 R170, c[0x0][0x238] ;  /* 0x00008e00ffaa7b82 */ /* 0x000e220000000a00 */
[----:B------:R-:W-:Y:S01]  /*4980*/  BSSY B1, `(.L_x_63927) ;  /* 0x000000f000017945 */ /* 0x000fe20003800000 */
[----:B0-----:R-:W-:-:S05]  /*4990*/  IMAD.WIDE.U32 R52, R58, 0x10, R170 ;  /* 0x000000103a347825 */ /* 0x001fca00078e00aa */
        /* <DEDUP_REMOVED lines=13> */
.L_x_63928:
[----:B------:R-:W-:Y:S05]  /*4a70*/  BSYNC B1 ;  /* 0x0000000000017941 */ /* 0x000fea0003800000 */
.L_x_63927:
        /* <DEDUP_REMOVED lines=26> */
.L_x_63932:
[----:B------:R-:W-:-:S07]  /*4c20*/  MOV R4, R140 ;  /* 0x0000008c00047202 */ /* 0x000fce0000000f00 */
.L_x_63933:
[----:B------:R-:W-:Y:S05]  /*4c30*/  BSYNC B2 ;  /* 0x0000000000027941 */ /* 0x000fea0003800000 */
.L_x_63931:
        /* <DEDUP_REMOVED lines=16> */
.L_x_63937:
[----:B------:R-:W-:Y:S05]  /*4d40*/  BSYNC B3 ;  /* 0x0000000000037941 */ /* 0x000fea0003800000 */
.L_x_63936:
        /* <DEDUP_REMOVED lines=44> */
.L_x_63935:
[----:B------:R-:W-:Y:S05]  /*5010*/  BSYNC B2 ;  /* 0x0000000000027941 */ /* 0x000fea0003800000 */
.L_x_63934:
        /* <DEDUP_REMOVED lines=11> */
.L_x_63930:
[----:B------:R-:W-:Y:S05]  /*50d0*/  BSYNC B1 ;  /* 0x0000000000017941 */ /* 0x000fea0003800000 */
.L_x_63929:
        /* <DEDUP_REMOVED lines=18> */
.L_x_63941:
[----:B------:R-:W-:-:S07]  /*5200*/  IMAD.MOV.U32 R3, RZ, RZ, R140 ;  /* 0x000000ffff037224 */ /* 0x000fce00078e008c */
.L_x_63942:
[----:B------:R-:W-:Y:S05]  /*5210*/  BSYNC B2 ;  /* 0x0000000000027941 */ /* 0x000fea0003800000 */
.L_x_63940:
        /* <DEDUP_REMOVED lines=16> */
.L_x_63946:
[----:B------:R-:W-:Y:S05]  /*5320*/  BSYNC B3 ;  /* 0x0000000000037941 */ /* 0x000fea0003800000 */
.L_x_63945:
        /* <DEDUP_REMOVED lines=44> */
.L_x_63944:
[----:B------:R-:W-:Y:S05]  /*55f0*/  BSYNC B2 ;  /* 0x0000000000027941 */ /* 0x000fea0003800000 */
.L_x_63943:
        /* <DEDUP_REMOVED lines=11> */
.L_x_63939:
[----:B------:R-:W-:Y:S05]  /*56b0*/  BSYNC B1 ;  /* 0x0000000000017941 */ /* 0x000fea0003800000 */
.L_x_63938:
        /* <DEDUP_REMOVED lines=18> */
.L_x_63950:
[----:B------:R-:W-:-:S07]  /*57e0*/  MOV R2, R140 ;  /* 0x0000008c00027202 */ /* 0x000fce0000000f00 */
.L_x_63951:
[----:B------:R-:W-:Y:S05]  /*57f0*/  BSYNC B2 ;  /* 0x0000000000027941 */ /* 0x000fea0003800000 */
.L_x_63949:
        /* <DEDUP_REMOVED lines=16> */
.L_x_63955:
[----:B------:R-:W-:Y:S05]  /*5900*/  BSYNC B3 ;  /* 0x0000000000037941 */ /* 0x000fea0003800000 */
.L_x_63954:
        /* <DEDUP_REMOVED lines=44> */
.L_x_63953:
[----:B------:R-:W-:Y:S05]  /*5bd0*/  BSYNC B2 ;  /* 0x0000000000027941 */ /* 0x000fea0003800000 */
.L_x_63952:
        /* <DEDUP_REMOVED lines=11> */
.L_x_63948:
[----:B------:R-:W-:Y:S05]  /*5c90*/  BSYNC B1 ;  /* 0x0000000000017941 */ /* 0x000fea0003800000 */
.L_x_63947:
        /* <DEDUP_REMOVED lines=18> */
.L_x_63959:
[----:B------:R-:W-:-:S07]  /*5dc0*/  IMAD.MOV.U32 R0, RZ, RZ, R140 ;  /* 0x000000ffff007224 */ /* 0x000fce00078e008c */
.L_x_63960:
[----:B------:R-:W-:Y:S05]  /*5dd0*/  BSYNC B2 ;  /* 0x0000000000027941 */ /* 0x000fea0003800000 */
.L_x_63958:
        /* <DEDUP_REMOVED lines=16> */
.L_x_63964:
[----:B------:R-:W-:Y:S05]  /*5ee0*/  BSYNC B3 ;  /* 0x0000000000037941 */ /* 0x000fea0003800000 */
.L_x_63963:
        /* <DEDUP_REMOVED lines=44> */
.L_x_63962:
[----:B------:R-:W-:Y:S05]  /*61b0*/  BSYNC B2 ;  /* 0x0000000000027941 */ /* 0x000fea0003800000 */
.L_x_63961:
        /* <DEDUP_REMOVED lines=11> */
.L_x_63957:
[----:B------:R-:W-:Y:S05]  /*6270*/  BSYNC B1 ;  /* 0x0000000000017941 */ /* 0x000fea0003800000 */
.L_x_63956:
        /* <DEDUP_REMOVED lines=15> */
.L_x_63966:
[----:B------:R-:W-:Y:S05]  /*6370*/  BSYNC B1 ;  /* 0x0000000000017941 */ /* 0x000fea0003800000 */
.L_x_63965:
        /* <DEDUP_REMOVED lines=26> */
.L_x_63970:
[----:B------:R-:W-:-:S07]  /*6520*/  MOV R4, R140 ;  /* 0x0000008c00047202 */ /* 0x000fce0000000f00 */
.L_x_63971:
[----:B------:R-:W-:Y:S05]  /*6530*/  BSYNC B2 ;  /* 0x0000000000027941 */ /* 0x000fea0003800000 */
.L_x_63969:
        /* <DEDUP_REMOVED lines=16> */
.L_x_63975:
[----:B------:R-:W-:Y:S05]  /*6640*/  BSYNC B3 ;  /* 0x0000000000037941 */ /* 0x000fea0003800000 */
.L_x_63974:
        /* <DEDUP_REMOVED lines=44> */
.L_x_63973:
[----:B------:R-:W-:Y:S05]  /*6910*/  BSYNC B2 ;  /* 0x0000000000027941 */ /* 0x000fea0003800000 */
.L_x_63972:
        /* <DEDUP_REMOVED lines=11> */
.L_x_63968:
[----:B------:R-:W-:Y:S05]  /*69d0*/  BSYNC B1 ;  /* 0x0000000000017941 */ /* 0x000fea0003800000 */
.L_x_63967:
        /* <DEDUP_REMOVED lines=18> */
.L_x_63979:
[----:B------:R-:W-:-:S07]  /*6b00*/  IMAD.MOV.U32 R3, RZ, RZ, R140 ;  /* 0x000000ffff037224 */ /* 0x000fce00078e008c */
.L_x_63980:
[----:B------:R-:W-:Y:S05]  /*6b10*/  BSYNC B2 ;  /* 0x0000000000027941 */ /* 0x000fea0003800000 */
.L_x_63978:
        /* <DEDUP_REMOVED lines=16> */
.L_x_63984:
[----:B------:R-:W-:Y:S05]  /*6c20*/  BSYNC B3 ;  /* 0x0000000000037941 */ /* 0x000fea0003800000 */
.L_x_63983:
        /* <DEDUP_REMOVED lines=44> */
.L_x_63982:
[----:B------:R-:W-:Y:S05]  /*6ef0*/  BSYNC B2 ;  /* 0x0000000000027941 */ /* 0x000fea0003800000 */
.L_x_63981:
        /* <DEDUP_REMOVED lines=11> */
.L_x_63977:
[----:B------:R-:W-:Y:S05]  /*6fb0*/  BSYNC B1 ;  /* 0x0000000000017941 */ /* 0x000fea0003800000 */
.L_x_63976:
        /* <DEDUP_REMOVED lines=18> */
.L_x_63988:
[----:B------:R-:W-:-:S07]  /*70e0*/  MOV R2, R140 ;  /* 0x0000008c00027202 */ /* 0x000fce0000000f00 */
.L_x_63989:
[----:B------:R-:W-:Y:S05]  /*70f0*/  BSYNC B2 ;  /* 0x0000000000027941 */ /* 0x000fea0003800000 */
.L_x_63987:
        /* <DEDUP_REMOVED lines=16> */
.L_x_63993:
[----:B------:R-:W-:Y:S05]  /*7200*/  BSYNC B3 ;  /* 0x0000000000037941 */ /* 0x000fea0003800000 */
.L_x_63992:
        /* <DEDUP_REMOVED lines=44> */
.L_x_63991:
[----:B------:R-:W-:Y:S05]  /*74d0*/  BSYNC B2 ;  /* 0x0000000000027941 */ /* 0x000fea0003800000 */
.L_x_63990:
        /* <DEDUP_REMOVED lines=11> */
.L_x_63986:
[----:B------:R-:W-:Y:S05]  /*7590*/  BSYNC B1 ;  /* 0x0000000000017941 */ /* 0x000fea0003800000 */
.L_x_63985:
        /* <DEDUP_REMOVED lines=18> */
.L_x_63997:
[----:B------:R-:W-:-:S07]  /*76c0*/  IMAD.MOV.U32 R0, RZ, RZ, R140 ;  /* 0x000000ffff007224 */ /* 0x000fce00078e008c */
.L_x_63998:
[----:B------:R-:W-:Y:S05]  /*76d0*/  BSYNC B2 ;  /* 0x0000000000027941 */ /* 0x000fea0003800000 */
.L_x_63996:
        /* <DEDUP_REMOVED lines=16> */
.L_x_64002:
[----:B------:R-:W-:Y:S05]  /*77e0*/  BSYNC B3 ;  /* 0x0000000000037941 */ /* 0x000fea0003800000 */
.L_x_64001:
        /* <DEDUP_REMOVED lines=44> */
.L_x_64000:
[----:B------:R-:W-:Y:S05]  /*7ab0*/  BSYNC B2 ;  /* 0x0000000000027941 */ /* 0x000fea0003800000 */
.L_x_63999:
        /* <DEDUP_REMOVED lines=11> */
.L_x_63995:
[----:B------:R-:W-:Y:S05]  /*7b70*/  BSYNC B1 ;  /* 0x0000000000017941 */ /* 0x000fea0003800000 */
.L_x_63994:
        /* <DEDUP_REMOVED lines=15> */
.L_x_64004:
[----:B------:R-:W-:Y:S05]  /*7c70*/  BSYNC B1 ;  /* 0x0000000000017941 */ /* 0x000fea0003800000 */
.L_x_64003:
        /* <DEDUP_REMOVED lines=26> */
.L_x_64008:
[----:B------:R-:W-:-:S07]  /*7e20*/  MOV R4, R140 ;  /* 0x0000008c00047202 */ /* 0x000fce0000000f00 */
.L_x_64009:
[----:B------:R-:W-:Y:S05]  /*7e30*/  BSYNC B2 ;  /* 0x0000000000027941 */ /* 0x000fea0003800000 */
.L_x_64007:
        /* <DEDUP_REMOVED lines=16> */
.L_x_64013:
[----:B------:R-:W-:Y:S05]  /*7f40*/  BSYNC B3 ;  /* 0x0000000000037941 */ /* 0x000fea0003800000 */
.L_x_64012:
        /* <DEDUP_REMOVED lines=44> */
.L_x_64011:
[----:B------:R-:W-:Y:S05]  /*8210*/  BSYNC B2 ;  /* 0x0000000000027941 */ /* 0x000fea0003800000 */
.L_x_64010:
        /* <DEDUP_REMOVED lines=11> */
.L_x_64006:
[----:B------:R-:W-:Y:S05]  /*82d0*/  BSYNC B1 ;  /* 0x0000000000017941 */ /* 0x000fea0003800000 */
.L_x_64005:
        /* <DEDUP_REMOVED lines=18> */
.L_x_64017:
[----:B------:R-:W-:-:S07]  /*8400*/  IMAD.MOV.U32 R3, RZ, RZ, R140 ;  /* 0x000000ffff037224 */ /* 0x000fce00078e008c */
.L_x_64018:
[----:B------:R-:W-:Y:S05]  /*8410*/  BSYNC B2 ;  /* 0x0000000000027941 */ /* 0x000fea0003800000 */
.L_x_64016:
        /* <DEDUP_REMOVED lines=16> */
.L_x_64022:
[----:B------:R-:W-:Y:S05]  /*8520*/  BSYNC B3 ;  /* 0x0000000000037941 */ /* 0x000fea0003800000 */
.L_x_64021:
        /* <DEDUP_REMOVED lines=44> */
.L_x_64020:
[----:B------:R-:W-:Y:S05]  /*87f0*/  BSYNC B2 ;  /* 0x0000000000027941 */ /* 0x000fea0003800000 */
.L_x_64019:
        /* <DEDUP_REMOVED lines=11> */
.L_x_64015:
[----:B------:R-:W-:Y:S05]  /*88b0*/  BSYNC B1 ;  /* 0x0000000000017941 */ /* 0x000fea0003800000 */
.L_x_64014:
        /* <DEDUP_REMOVED lines=18> */
.L_x_64026:
[----:B------:R-:W-:-:S07]  /*89e0*/  MOV R2, R140 ;  /* 0x0000008c00027202 */ /* 0x000fce0000000f00 */
.L_x_64027:
[----:B------:R-:W-:Y:S05]  /*89f0*/  BSYNC B2 ;  /* 0x0000000000027941 */ /* 0x000fea0003800000 */
.L_x_64025:
        /* <DEDUP_REMOVED lines=16> */
.L_x_64031:
[----:B------:R-:W-:Y:S05]  /*8b00*/  BSYNC B3 ;  /* 0x0000000000037941 */ /* 0x000fea0003800000 */
.L_x_64030:
        /* <DEDUP_REMOVED lines=44> */
.L_x_64029:
[----:B------:R-:W-:Y:S05]  /*8dd0*/  BSYNC B2 ;  /* 0x0000000000027941 */ /* 0x000fea0003800000 */
.L_x_64028:
        /* <DEDUP_REMOVED lines=11> */
.L_x_64024:
[----:B------:R-:W-:Y:S05]  /*8e90*/  BSYNC B1 ;  /* 0x0000000000017941 */ /* 0x000fea0003800000 */
.L_x_64023:
        /* <DEDUP_REMOVED lines=18> */
.L_x_64035:
[----:B------:R-:W-:-:S07]  /*8fc0*/  IMAD.MOV.U32 R0, RZ, RZ, R140 ;  /* 0x000000ffff007224 */ /* 0x000fce00078e008c */
.L_x_64036:
[----:B------:R-:W-:Y:S05]  /*8fd0*/  BSYNC B2 ;  /* 0x0000000000027941 */ /* 0x000fea0003800000 */
.L_x_64034:
        /* <DEDUP_REMOVED lines=16> */
.L_x_64040:
[----:B------:R-:W-:Y:S05]  /*90e0*/  BSYNC B3 ;  /* 0x0000000000037941 */ /* 0x000fea0003800000 */
.L_x_64039:
        /* <DEDUP_REMOVED lines=44> */
.L_x_64038:
[----:B------:R-:W-:Y:S05]  /*93b0*/  BSYNC B2 ;  /* 0x0000000000027941 */ /* 0x000fea0003800000 */
.L_x_64037:
        /* <DEDUP_REMOVED lines=11> */
.L_x_64033:
[----:B------:R-:W-:Y:S05]  /*9470*/  BSYNC B1 ;  /* 0x0000000000017941 */ /* 0x000fea0003800000 */
.L_x_64032:
        /* <DEDUP_REMOVED lines=15> */
.L_x_64042:
[----:B------:R-:W-:Y:S05]  /*9570*/  BSYNC B1 ;  /* 0x0000000000017941 */ /* 0x000fea0003800000 */
.L_x_64041:
        /* <DEDUP_REMOVED lines=26> */
.L_x_64046:
[----:B------:R-:W-:-:S07]  /*9720*/  MOV R4, R140 ;  /* 0x0000008c00047202 */ /* 0x000fce0000000f00 */
.L_x_64047:
[----:B------:R-:W-:Y:S05]  /*9730*/  BSYNC B2 ;  /* 0x0000000000027941 */ /* 0x000fea0003800000 */
.L_x_64045:
        /* <DEDUP_REMOVED lines=16> */
.L_x_64051:
[----:B------:R-:W-:Y:S05]  /*9840*/  BSYNC B3 ;  /* 0x0000000000037941 */ /* 0x000fea0003800000 */
.L_x_64050:
        /* <DEDUP_REMOVED lines=44> */
.L_x_64049:
[----:B------:R-:W-:Y:S05]  /*9b10*/  BSYNC B2 ;  /* 0x0000000000027941 */ /* 0x000fea0003800000 */
.L_x_64048:
        /* <DEDUP_REMOVED lines=11> */
.L_x_64044:
[----:B------:R-:W-:Y:S05]  /*9bd0*/  BSYNC B1 ;  /* 0x0000000000017941 */ /* 0x000fea0003800000 */
.L_x_64043:
        /* <DEDUP_REMOVED lines=18> */
.L_x_64055:
[----:B------:R-:W-:-:S07]  /*9d00*/  IMAD.MOV.U32 R3, RZ, RZ, R140 ;  /* 0x000000ffff037224 */ /* 0x000fce00078e008c */
.L_x_64056:
[----:B------:R-:W-:Y:S05]  /*9d10*/  BSYNC B2 ;  /* 0x0000000000027941 */ /* 0x000fea0003800000 */
.L_x_64054:
        /* <DEDUP_REMOVED lines=16> */
.L_x_64060:
[----:B------:R-:W-:Y:S05]  /*9e20*/  BSYNC B3 ;  /* 0x0000000000037941 */ /* 0x000fea0003800000 */
.L_x_64059:
        /* <DEDUP_REMOVED lines=44> */
.L_x_64058:
[----:B------:R-:W-:Y:S05]  /*a0f0*/  BSYNC B2 ;  /* 0x0000000000027941 */ /* 0x000fea0003800000 */
.L_x_64057:
        /* <DEDUP_REMOVED lines=11> */
.L_x_64053:
[----:B------:R-:W-:Y:S05]  /*a1b0*/  BSYNC B1 ;  /* 0x0000000000017941 */ /* 0x000fea0003800000 */
.L_x_64052:
        /* <DEDUP_REMOVED lines=18> */
.L_x_64064:
[----:B------:R-:W-:-:S07]  /*a2e0*/  MOV R2, R140 ;  /* 0x0000008c00027202 */ /* 0x000fce0000000f00 */
.L_x_64065:
[----:B------:R-:W-:Y:S05]  /*a2f0*/  BSYNC B2 ;  /* 0x0000000000027941 */ /* 0x000fea0003800000 */
.L_x_64063:
        /* <DEDUP_REMOVED lines=16> */
.L_x_64069:
[----:B------:R-:W-:Y:S05]  /*a400*/  BSYNC B3 ;  /* 0x0000000000037941 */ /* 0x000fea0003800000 */
.L_x_64068:
        /* <DEDUP_REMOVED lines=44> */
.L_x_64067:
[----:B------:R-:W-:Y:S05]  /*a6d0*/  BSYNC B2 ;  /* 0x0000000000027941 */ /* 0x000fea0003800000 */
.L_x_64066:
        /* <DEDUP_REMOVED lines=11> */
.L_x_64062:
[----:B------:R-:W-:Y:S05]  /*a790*/  BSYNC B1 ;  /* 0x0000000000017941 */ /* 0x000fea0003800000 */
.L_x_64061:
        /* <DEDUP_REMOVED lines=18> */
.L_x_64073:
[----:B------:R-:W-:-:S07]  /*a8c0*/  IMAD.MOV.U32 R0, RZ, RZ, R140 ;  /* 0x000000ffff007224 */ /* 0x000fce00078e008c */
.L_x_64074:
[----:B------:R-:W-:Y:S05]  /*a8d0*/  BSYNC B2 ;  /* 0x0000000000027941 */ /* 0x000fea0003800000 */
.L_x_64072:
        /* <DEDUP_REMOVED lines=16> */
.L_x_64078:
[----:B------:R-:W-:Y:S05]  /*a9e0*/  BSYNC B3 ;  /* 0x0000000000037941 */ /* 0x000fea0003800000 */
.L_x_64077:
        /* <DEDUP_REMOVED lines=44> */
.L_x_64076:
[----:B------:R-:W-:Y:S05]  /*acb0*/  BSYNC B2 ;  /* 0x0000000000027941 */ /* 0x000fea0003800000 */
.L_x_64075:
        /* <DEDUP_REMOVED lines=11> */
.L_x_64071:
[----:B------:R-:W-:Y:S05]  /*ad70*/  BSYNC B1 ;  /* 0x0000000000017941 */ /* 0x000fea0003800000 */
.L_x_64070:
        /* <DEDUP_REMOVED lines=15> */
.L_x_64080:
[----:B------:R-:W-:Y:S05]  /*ae70*/  BSYNC B1 ;  /* 0x0000000000017941 */ /* 0x000fea0003800000 */
.L_x_64079:
        /* <DEDUP_REMOVED lines=26> */
.L_x_64084:
[----:B------:R-:W-:-:S07]  /*b020*/  MOV R4, R140 ;  /* 0x0000008c00047202 */ /* 0x000fce0000000f00 */
.L_x_64085:
[----:B------:R-:W-:Y:S05]  /*b030*/  BSYNC B2 ;  /* 0x0000000000027941 */ /* 0x000fea0003800000 */
.L_x_64083:
        /* <DEDUP_REMOVED lines=16> */
.L_x_64089:
[----:B------:R-:W-:Y:S05]  /*b140*/  BSYNC B3 ;  /* 0x0000000000037941 */ /* 0x000fea0003800000 */
.L_x_64088:
        /* <DEDUP_REMOVED lines=44> */
.L_x_64087:
[----:B------:R-:W-:Y:S05]  /*b410*/  BSYNC B2 ;  /* 0x0000000000027941 */ /* 0x000fea0003800000 */
.L_x_64086:
        /* <DEDUP_REMOVED lines=11> */
.L_x_64082:
[----:B------:R-:W-:Y:S05]  /*b4d0*/  BSYNC B1 ;  /* 0x0000000000017941 */ /* 0x000fea0003800000 */
.L_x_64081:
        /* <DEDUP_REMOVED lines=18> */
.L_x_64093:
[----:B------:R-:W-:-:S07]  /*b600*/  IMAD.MOV.U32 R3, RZ, RZ, R140 ;  /* 0x000000ffff037224 */ /* 0x000fce00078e008c */
.L_x_64094:
[----:B------:R-:W-:Y:S05]  /*b610*/  BSYNC B2 ;  /* 0x0000000000027941 */ /* 0x000fea0003800000 */
.L_x_64092:
        /* <DEDUP_REMOVED lines=16> */
.L_x_64098:
[----:B------:R-:W-:Y:S05]  /*b720*/  BSYNC B3 ;  /* 0x0000000000037941 */ /* 0x000fea0003800000 */
.L_x_64097:
        /* <DEDUP_REMOVED lines=44> */
.L_x_64096:
[----:B------:R-:W-:Y:S05]  /*b9f0*/  BSYNC B2 ;  /* 0x0000000000027941 */ /* 0x000fea0003800000 */
.L_x_64095:
        /* <DEDUP_REMOVED lines=11> */
.L_x_64091:
[----:B------:R-:W-:Y:S05]  /*bab0*/  BSYNC B1 ;  /* 0x0000000000017941 */ /* 0x000fea0003800000 */
.L_x_64090:
        /* <DEDUP_REMOVED lines=18> */
.L_x_64102:
[----:B------:R-:W-:-:S07]  /*bbe0*/  MOV R2, R140 ;  /* 0x0000008c00027202 */ /* 0x000fce0000000f00 */
.L_x_64103:
[----:B------:R-:W-:Y:S05]  /*bbf0*/  BSYNC B2 ;  /* 0x0000000000027941 */ /* 0x000fea0003800000 */
.L_x_64101:
        /* <DEDUP_REMOVED lines=16> */
.L_x_64107:
[----:B------:R-:W-:Y:S05]  /*bd00*/  BSYNC B3 ;  /* 0x0000000000037941 */ /* 0x000fea0003800000 */
.L_x_64106:
        /* <DEDUP_REMOVED lines=44> */
.L_x_64105:
[----:B------:R-:W-:Y:S05]  /*bfd0*/  BSYNC B2 ;  /* 0x0000000000027941 */ /* 0x000fea0003800000 */
.L_x_64104:
        /* <DEDUP_REMOVED lines=11> */
.L_x_64100:
[----:B------:R-:W-:Y:S05]  /*c090*/  BSYNC B1 ;  /* 0x0000000000017941 */ /* 0x000fea0003800000 */
.L_x_64099:
        /* <DEDUP_REMOVED lines=18> */
.L_x_64111:
[----:B------:R-:W-:-:S07]  /*c1c0*/  IMAD.MOV.U32 R0, RZ, RZ, R140 ;  /* 0x000000ffff007224 */ /* 0x000fce00078e008c */
.L_x_64112:
[----:B------:R-:W-:Y:S05]  /*c1d0*/  BSYNC B2 ;  /* 0x0000000000027941 */ /* 0x000fea0003800000 */
.L_x_64110:
        /* <DEDUP_REMOVED lines=16> */
.L_x_64116:
[----:B------:R-:W-:Y:S05]  /*c2e0*/  BSYNC B3 ;  /* 0x0000000000037941 */ /* 0x000fea0003800000 */
.L_x_64115:
        /* <DEDUP_REMOVED lines=44> */
.L_x_64114:
[----:B------:R-:W-:Y:S05]  /*c5b0*/  BSYNC B2 ;  /* 0x0000000000027941 */ /* 0x000fea0003800000 */
.L_x_64113:
        /* <DEDUP_REMOVED lines=11> */
.L_x_64109:
[----:B------:R-:W-:Y:S05]  /*c670*/  BSYNC B1 ;  /* 0x0000000000017941 */ /* 0x000fea0003800000 */
.L_x_64108:
        /* <DEDUP_REMOVED lines=15> */
.L_x_64118:
[----:B------:R-:W-:Y:S05]  /*c770*/  BSYNC B1 ;  /* 0x0000000000017941 */ /* 0x000fea0003800000 */
.L_x_64117:
        /* <DEDUP_REMOVED lines=26> */
.L_x_64122:
[----:B------:R-:W-:-:S07]  /*c920*/  MOV R4, R140 ;  /* 0x0000008c00047202 */ /* 0x000fce0000000f00 */
.L_x_64123:
[----:B------:R-:W-:Y:S05]  /*c930*/  BSYNC B2 ;  /* 0x0000000000027941 */ /* 0x000fea0003800000 */
.L_x_64121:
        /* <DEDUP_REMOVED lines=16> */
.L_x_64127:
[----:B------:R-:W-:Y:S05]  /*ca40*/  BSYNC B3 ;  /* 0x0000000000037941 */ /* 0x000fea0003800000 */
.L_x_64126:
        /* <DEDUP_REMOVED lines=44> */
.L_x_64125:
[----:B------:R-:W-:Y:S05]  /*cd10*/  BSYNC B2 ;  /* 0x0000000000027941 */ /* 0x000fea0003800000 */
.L_x_64124:
        /* <DEDUP_REMOVED lines=11> */
.L_x_64120:
[----:B------:R-:W-:Y:S05]  /*cdd0*/  BSYNC B1 ;  /* 0x0000000000017941 */ /* 0x000fea0003800000 */
.L_x_64119:
        /* <DEDUP_REMOVED lines=18> */
.L_x_64131:
[----:B------:R-:W-:-:S07]  /*cf00*/  IMAD.MOV.U32 R3, RZ, RZ, R140 ;  /* 0x000000ffff037224 */ /* 0x000fce00078e008c */
.L_x_64132:
[----:B------:R-:W-:Y:S05]  /*cf10*/  BSYNC B2 ;  /* 0x0000000000027941 */ /* 0x000fea0003800000 */
.L_x_64130:
        /* <DEDUP_REMOVED lines=16> */
.L_x_64136:
[----:B------:R-:W-:Y:S05]  /*d020*/  BSYNC B3 ;  /* 0x0000000000037941 */ /* 0x000fea0003800000 */
.L_x_64135:
        /* <DEDUP_REMOVED lines=44> */
.L_x_64134:
[----:B------:R-:W-:Y:S05]  /*d2f0*/  BSYNC B2 ;  /* 0x0000000000027941 */ /* 0x000fea0003800000 */
.L_x_64133:
        /* <DEDUP_REMOVED lines=11> */
.L_x_64129:
[----:B------:R-:W-:Y:S05]  /*d3b0*/  BSYNC B1 ;  /* 0x0000000000017941 */ /* 0x000fea0003800000 */
.L_x_64128:
        /* <DEDUP_REMOVED lines=18> */
.L_x_64140:
[----:B------:R-:W-:-:S07]  /*d4e0*/  MOV R2, R140 ;  /* 0x0000008c00027202 */ /* 0x000fce0000000f00 */
.L_x_64141:
[----:B------:R-:W-:Y:S05]  /*d4f0*/  BSYNC B2 ;  /* 0x0000000000027941 */ /* 0x000fea0003800000 */
.L_x_64139:
        /* <DEDUP_REMOVED lines=16> */
.L_x_64145:
[----:B------:R-:W-:Y:S05]  /*d600*/  BSYNC B3 ;  /* 0x0000000000037941 */ /* 0x000fea0003800000 */
.L_x_64144:
        /* <DEDUP_REMOVED lines=44> */
.L_x_64143:
[----:B------:R-:W-:Y:S05]  /*d8d0*/  BSYNC B2 ;  /* 0x0000000000027941 */ /* 0x000fea0003800000 */
.L_x_64142:
        /* <DEDUP_REMOVED lines=11> */
.L_x_64138:
[----:B------:R-:W-:Y:S05]  /*d990*/  BSYNC B1 ;  /* 0x0000000000017941 */ /* 0x000fea0003800000 */
.L_x_64137:
        /* <DEDUP_REMOVED lines=18> */
.L_x_64149:
[----:B------:R-:W-:-:S07]  /*dac0*/  IMAD.MOV.U32 R0, RZ, RZ, R140 ;  /* 0x000000ffff007224 */ /* 0x000fce00078e008c */
.L_x_64150:
[----:B------:R-:W-:Y:S05]  /*dad0*/  BSYNC B2 ;  /* 0x0000000000027941 */ /* 0x000fea0003800000 */
.L_x_64148:
        /* <DEDUP_REMOVED lines=16> */
.L_x_64154:
[----:B------:R-:W-:Y:S05]  /*dbe0*/  BSYNC B3 ;  /* 0x0000000000037941 */ /* 0x000fea0003800000 */
.L_x_64153:
        /* <DEDUP_REMOVED lines=44> */
.L_x_64152:
[----:B------:R-:W-:Y:S05]  /*deb0*/  BSYNC B2 ;  /* 0x0000000000027941 */ /* 0x000fea0003800000 */
.L_x_64151:
        /* <DEDUP_REMOVED lines=11> */
.L_x_64147:
[----:B------:R-:W-:Y:S05]  /*df70*/  BSYNC B1 ;  /* 0x0000000000017941 */ /* 0x000fea0003800000 */
.L_x_64146:
        /* <DEDUP_REMOVED lines=15> */
.L_x_64156:
[----:B------:R-:W-:Y:S05]  /*e070*/  BSYNC B1 ;  /* 0x0000000000017941 */ /* 0x000fea0003800000 */
.L_x_64155:
        /* <DEDUP_REMOVED lines=26> */
.L_x_64160:
[----:B------:R-:W-:-:S07]  /*e220*/  MOV R4, R140 ;  /* 0x0000008c00047202 */ /* 0x000fce0000000f00 */
.L_x_64161:
[----:B------:R-:W-:Y:S05]  /*e230*/  BSYNC B2 ;  /* 0x0000000000027941 */ /* 0x000fea0003800000 */
.L_x_64159:
        /* <DEDUP_REMOVED lines=16> */
.L_x_64165:
[----:B------:R-:W-:Y:S05]  /*e340*/  BSYNC B3 ;  /* 0x0000000000037941 */ /* 0x000fea0003800000 */
.L_x_64164:
        /* <DEDUP_REMOVED lines=44> */
.L_x_64163:
[----:B------:R-:W-:Y:S05]  /*e610*/  BSYNC B2 ;  /* 0x0000000000027941 */ /* 0x000fea0003800000 */
.L_x_64162:
        /* <DEDUP_REMOVED lines=11> */
.L_x_64158:
[----:B------:R-:W-:Y:S05]  /*e6d0*/  BSYNC B1 ;  /* 0x0000000000017941 */ /* 0x000fea0003800000 */
.L_x_64157:
        /* <DEDUP_REMOVED lines=18> */
.L_x_64169:
[----:B------:R-:W-:-:S07]  /*e800*/  IMAD.MOV.U32 R3, RZ, RZ, R140 ;  /* 0x000000ffff037224 */ /* 0x000fce00078e008c */
.L_x_64170:
[----:B------:R-:W-:Y:S05]  /*e810*/  BSYNC B2 ;  /* 0x0000000000027941 */ /* 0x000fea0003800000 */
.L_x_64168:
        /* <DEDUP_REMOVED lines=16> */
.L_x_64174:
[----:B------:R-:W-:Y:S05]  /*e920*/  BSYNC B3 ;  /* 0x0000000000037941 */ /* 0x000fea0003800000 */
.L_x_64173:
        /* <DEDUP_REMOVED lines=44> */
.L_x_64172:
[----:B------:R-:W-:Y:S05]  /*ebf0*/  BSYNC B2 ;  /* 0x0000000000027941 */ /* 0x000fea0003800000 */
.L_x_64171:
        /* <DEDUP_REMOVED lines=11> */
.L_x_64167:
[----:B------:R-:W-:Y:S05]  /*ecb0*/  BSYNC B1 ;  /* 0x0000000000017941 */ /* 0x000fea0003800000 */
.L_x_64166:
        /* <DEDUP_REMOVED lines=18> */
.L_x_64178:
[----:B------:R-:W-:-:S07]  /*ede0*/  MOV R2, R140 ;  /* 0x0000008c00027202 */ /* 0x000fce0000000f00 */
.L_x_64179:
[----:B------:R-:W-:Y:S05]  /*edf0*/  BSYNC B2 ;  /* 0x0000000000027941 */ /* 0x000fea0003800000 */
.L_x_64177:
        /* <DEDUP_REMOVED lines=16> */
.L_x_64183:
[----:B------:R-:W-:Y:S05]  /*ef00*/  BSYNC B3 ;  /* 0x0000000000037941 */ /* 0x000fea0003800000 */
.L_x_64182:
        /* <DEDUP_REMOVED lines=44> */
.L_x_64181:
[----:B------:R-:W-:Y:S05]  /*f1d0*/  BSYNC B2 ;  /* 0x0000000000027941 */ /* 0x000fea0003800000 */
.L_x_64180:
        /* <DEDUP_REMOVED lines=11> */
.L_x_64176:
[----:B------:R-:W-:Y:S05]  /*f290*/  BSYNC B1 ;  /* 0x0000000000017941 */ /* 0x000fea0003800000 */
.L_x_64175:
        /* <DEDUP_REMOVED lines=18> */
.L_x_64187:
[----:B------:R-:W-:-:S07]  /*f3c0*/  IMAD.MOV.U32 R0, RZ, RZ, R140 ;  /* 0x000000ffff007224 */ /* 0x000fce00078e008c */
.L_x_64188:
[----:B------:R-:W-:Y:S05]  /*f3d0*/  BSYNC B2 ;  /* 0x0000000000027941 */ /* 0x000fea0003800000 */
.L_x_64186:
        /* <DEDUP_REMOVED lines=16> */
.L_x_64192:
[----:B------:R-:W-:Y:S05]  /*f4e0*/  BSYNC B3 ;  /* 0x0000000000037941 */ /* 0x000fea0003800000 */
.L_x_64191:
        /* <DEDUP_REMOVED lines=44> */
.L_x_64190:
[----:B------:R-:W-:Y:S05]  /*f7b0*/  BSYNC B2 ;  /* 0x0000000000027941 */ /* 0x000fea0003800000 */
.L_x_64189:
        /* <DEDUP_REMOVED lines=11> */
.L_x_64185:
[----:B------:R-:W-:Y:S05]  /*f870*/  BSYNC B1 ;  /* 0x0000000000017941 */ /* 0x000fea0003800000 */
.L_x_64184:
        /* <DEDUP_REMOVED lines=15> */
.L_x_64194:
[----:B------:R-:W-:Y:S05]  /*f970*/  BSYNC B1 ;  /* 0x0000000000017941 */ /* 0x000fea0003800000 */
.L_x_64193:
        /* <DEDUP_REMOVED lines=26> */
.L_x_64198:
[----:B------:R-:W-:-:S07]  /*fb20*/  MOV R4, R140 ;  /* 0x0000008c00047202 */ /* 0x000fce0000000f00 */
.L_x_64199:
[----:B------:R-:W-:Y:S05]  /*fb30*/  BSYNC B2 ;  /* 0x0000000000027941 */ /* 0x000fea0003800000 */
.L_x_64197:
        /* <DEDUP_REMOVED lines=16> */
.L_x_64203:
[----:B------:R-:W-:Y:S05]  /*fc40*/  BSYNC B3 ;  /* 0x0000000000037941 */ /* 0x000fea0003800000 */
.L_x_64202:
        /* <DEDUP_REMOVED lines=44> */
.L_x_64201:
[----:B------:R-:W-:Y:S05]  /*ff10*/  BSYNC B2 ;  /* 0x0000000000027941 */ /* 0x000fea0003800000 */
.L_x_64200:
        /* <DEDUP_REMOVED lines=11> */
.L_x_64196:
[----:B------:R-:W-:Y:S05]  /*ffd0*/  BSYNC B1 ;  /* 0x0000000000017941 */ /* 0x000fea0003800000 */
.L_x_64195:
        /* <DEDUP_REMOVED lines=18> */
.L_x_64207:
[----:B------:R-:W-:-:S07]  /*10100*/  IMAD.MOV.U32 R3, RZ, RZ, R140 ;  /* 0x000000ffff037224 */ /* 0x000fce00078e008c */
.L_x_64208:
[----:B------:R-:W-:Y:S05]  /*10110*/  BSYNC B2 ;  /* 0x0000000000027941 */ /* 0x000fea0003800000 */
.L_x_64206:
        /* <DEDUP_REMOVED lines=16> */
.L_x_64212:
[----:B------:R-:W-:Y:S05]  /*10220*/  BSYNC B3 ;  /* 0x0000000000037941 */ /* 0x000fea0003800000 */
.L_x_64211:
        /* <DEDUP_REMOVED lines=44> */
.L_x_64210:
[----:B------:R-:W-:Y:S05]  /*104f0*/  BSYNC B2 ;  /* 0x0000000000027941 */ /* 0x000fea0003800000 */
.L_x_64209:
        /* <DEDUP_REMOVED lines=11> */
.L_x_64205:
[----:B------:R-:W-:Y:S05]  /*105b0*/  BSYNC B1 ;  /* 0x0000000000017941 */ /* 0x000fea0003800000 */
.L_x_64204:
        /* <DEDUP_REMOVED lines=18> */
.L_x_64216:
[----:B------:R-:W-:-:S07]  /*106e0*/  MOV R2, R140 ;  /* 0x0000008c00027202 */ /* 0x000fce0000000f00 */
.L_x_64217:
[----:B------:R-:W-:Y:S05]  /*106f0*/  BSYNC B2 ;  /* 0x0000000000027941 */ /* 0x000fea0003800000 */
.L_x_64215:
        /* <DEDUP_REMOVED lines=16> */
.L_x_64221:
[----:B------:R-:W-:Y:S05]  /*10800*/  BSYNC B3 ;  /* 0x0000000000037941 */ /* 0x000fea0003800000 */
.L_x_64220:
        /* <DEDUP_REMOVED lines=44> */
.L_x_64219:
[----:B------:R-:W-:Y:S05]  /*10ad0*/  BSYNC B2 ;  /* 0x0000000000027941 */ /* 0x000fea0003800000 */
.L_x_64218:
        /* <DEDUP_REMOVED lines=11> */
.L_x_64214:
[----:B------:R-:W-:Y:S05]  /*10b90*/  BSYNC B1 ;  /* 0x0000000000017941 */ /* 0x000fea0003800000 */
.L_x_64213:
        /* <DEDUP_REMOVED lines=18> */
.L_x_64225:
[----:B------:R-:W-:-:S07]  /*10cc0*/  IMAD.MOV.U32 R0, RZ, RZ, R140 ;  /* 0x000000ffff007224 */ /* 0x000fce00078e008c */
.L_x_64226:
[----:B------:R-:W-:Y:S05]  /*10cd0*/  BSYNC B2 ;  /* 0x0000000000027941 */ /* 0x000fea0003800000 */
.L_x_64224:
        /* <DEDUP_REMOVED lines=16> */
.L_x_64230:
[----:B------:R-:W-:Y:S05]  /*10de0*/  BSYNC B3 ;  /* 0x0000000000037941 */ /* 0x000fea0003800000 */
.L_x_64229:
        /* <DEDUP_REMOVED lines=44> */
.L_x_64228:
[----:B------:R-:W-:Y:S05]  /*110b0*/  BSYNC B2 ;  /* 0x0000000000027941 */ /* 0x000fea0003800000 */
.L_x_64227:
        /* <DEDUP_REMOVED lines=11> */
.L_x_64223:
[----:B------:R-:W-:Y:S05]  /*11170*/  BSYNC B1 ;  /* 0x0000000000017941 */ /* 0x000fea0003800000 */
.L_x_64222:
        /* <DEDUP_REMOVED lines=15> */
.L_x_64232:
[----:B------:R-:W-:Y:S05]  /*11270*/  BSYNC B1 ;  /* 0x0000000000017941 */ /* 0x000fea0003800000 */
.L_x_64231:
        /* <DEDUP_REMOVED lines=26> */
.L_x_64236:
[----:B------:R-:W-:-:S07]  /*11420*/  MOV R4, R140 ;  /* 0x0000008c00047202 */ /* 0x000fce0000000f00 */
.L_x_64237:
[----:B------:R-:W-:Y:S05]  /*11430*/  BSYNC B2 ;  /* 0x0000000000027941 */ /* 0x000fea0003800000 */
.L_x_64235:
        /* <DEDUP_REMOVED lines=16> */
.L_x_64241:
[----:B------:R-:W-:Y:S05]  /*11540*/  BSYNC B3 ;  /* 0x0000000000037941 */ /* 0x000fea0003800000 */
.L_x_64240:
        /* <DEDUP_REMOVED lines=44> */
.L_x_64239:
[----:B------:R-:W-:Y:S05]  /*11810*/  BSYNC B2 ;  /* 0x0000000000027941 */ /* 0x000fea0003800000 */
.L_x_64238:
        /* <DEDUP_REMOVED lines=11> */
.L_x_64234:
[----:B------:R-:W-:Y:S05]  /*118d0*/  BSYNC B1 ;  /* 0x0000000000017941 */ /* 0x000fea0003800000 */
.L_x_64233:
        /* <DEDUP_REMOVED lines=18> */
.L_x_64245:
[----:B------:R-:W-:-:S07]  /*11a00*/  IMAD.MOV.U32 R3, RZ, RZ, R140 ;  /* 0x000000ffff037224 */ /* 0x000fce00078e008c */
.L_x_64246:
[----:B------:R-:W-:Y:S05]  /*11a10*/  BSYNC B2 ;  /* 0x0000000000027941 */ /* 0x000fea0003800000 */
.L_x_64244:
        /* <DEDUP_REMOVED lines=16> */
.L_x_64250:
[----:B------:R-:W-:Y:S05]  /*11b20*/  BSYNC B3 ;  /* 0x0000000000037941 */ /* 0x000fea0003800000 */
.L_x_64249:
        /* <DEDUP_REMOVED lines=44> */
.L_x_64248:
[----:B------:R-:W-:Y:S05]  /*11df0*/  BSYNC B2 ;  /* 0x0000000000027941 */ /* 0x000fea0003800000 */
.L_x_64247:
        /* <DEDUP_REMOVED lines=11> */
.L_x_64243:
[----:B------:R-:W-:Y:S05]  /*11eb0*/  BSYNC B1 ;  /* 0x0000000000017941 */ /* 0x000fea0003800000 */
.L_x_64242:
        /* <DEDUP_REMOVED lines=18> */
.L_x_64254:
[----:B------:R-:W-:-:S07]  /*11fe0*/  MOV R2, R140 ;  /* 0x0000008c00027202 */ /* 0x000fce0000000f00 */
.L_x_64255:
[----:B------:R-:W-:Y:S05]  /*11ff0*/  BSYNC B2 ;  /* 0x0000000000027941 */ /* 0x000fea0003800000 */
.L_x_64253:
        /* <DEDUP_REMOVED lines=16> */
.L_x_64259:
[----:B------:R-:W-:Y:S05]  /*12100*/  BSYNC B3 ;  /* 0x0000000000037941 */ /* 0x000fea0003800000 */
.L_x_64258:
        /* <DEDUP_REMOVED lines=44> */
.L_x_64257:
[----:B------:R-:W-:Y:S05]  /*123d0*/  BSYNC B2 ;  /* 0x0000000000027941 */ /* 0x000fea0003800000 */
.L_x_64256:
        /* <DEDUP_REMOVED lines=11> */
.L_x_64252:
[----:B------:R-:W-:Y:S05]  /*12490*/  BSYNC B1 ;  /* 0x0000000000017941 */ /* 0x000fea0003800000 */
.L_x_64251:
        /* <DEDUP_REMOVED lines=18> */
.L_x_64263:
[----:B------:R-:W-:-:S07]  /*125c0*/  IMAD.MOV.U32 R0, RZ, RZ, R140 ;  /* 0x000000ffff007224 */ /* 0x000fce00078e008c */
.L_x_64264:
[----:B------:R-:W-:Y:S05]  /*125d0*/  BSYNC B2 ;  /* 0x0000000000027941 */ /* 0x000fea0003800000 */
.L_x_64262:
        /* <DEDUP_REMOVED lines=16> */
.L_x_64268:
[----:B------:R-:W-:Y:S05]  /*126e0*/  BSYNC B3 ;  /* 0x0000000000037941 */ /* 0x000fea0003800000 */
.L_x_64267:
        /* <DEDUP_REMOVED lines=44> */
.L_x_64266:
[----:B------:R-:W-:Y:S05]  /*129b0*/  BSYNC B2 ;  /* 0x0000000000027941 */ /* 0x000fea0003800000 */
.L_x_64265:
        /* <DEDUP_REMOVED lines=11> */
.L_x_64261:
[----:B------:R-:W-:Y:S05]  /*12a70*/  BSYNC B1 ;  /* 0x0000000000017941 */ /* 0x000fea0003800000 */
.L_x_64260:
        /* <DEDUP_REMOVED lines=15> */
.L_x_64270:
[----:B------:R-:W-:Y:S05]  /*12b70*/  BSYNC B1 ;  /* 0x0000000000017941 */ /* 0x000fea0003800000 */
.L_x_64269:
        /* <DEDUP_REMOVED lines=26> */
.L_x_64274:
[----:B------:R-:W-:-:S07]  /*12d20*/  MOV R4, R140 ;  /* 0x0000008c00047202 */ /* 0x000fce0000000f00 */
.L_x_64275:
[----:B------:R-:W-:Y:S05]  /*12d30*/  BSYNC B2 ;  /* 0x0000000000027941 */ /* 0x000fea0003800000 */
.L_x_64273:
        /* <DEDUP_REMOVED lines=16> */
.L_x_64279:
[----:B------:R-:W-:Y:S05]  /*12e40*/  BSYNC B3 ;  /* 0x0000000000037941 */ /* 0x000fea0003800000 */
.L_x_64278:
        /* <DEDUP_REMOVED lines=44> */
.L_x_64277:
[----:B------:R-:W-:Y:S05]  /*13110*/  BSYNC B2 ;  /* 0x0000000000027941 */ /* 0x000fea0003800000 */
.L_x_64276:
        /* <DEDUP_REMOVED lines=11> */
.L_x_64272:
[----:B------:R-:W-:Y:S05]  /*131d0*/  BSYNC B1 ;  /* 0x0000000000017941 */ /* 0x000fea0003800000 */
.L_x_64271:
        /* <DEDUP_REMOVED lines=18> */
.L_x_64283:
[----:B------:R-:W-:-:S07]  /*13300*/  IMAD.MOV.U32 R3, RZ, RZ, R140 ;  /* 0x000000ffff037224 */ /* 0x000fce00078e008c */
.L_x_64284:
[----:B------:R-:W-:Y:S05]  /*13310*/  BSYNC B2 ;  /* 0x0000000000027941 */ /* 0x000fea0003800000 */
.L_x_64282:
        /* <DEDUP_REMOVED lines=16> */
.L_x_64288:
[----:B------:R-:W-:Y:S05]  /*13420*/  BSYNC B3 ;  /* 0x0000000000037941 */ /* 0x000fea0003800000 */
.L_x_64287:
        /* <DEDUP_REMOVED lines=44> */
.L_x_64286:
[----:B------:R-:W-:Y:S05]  /*136f0*/  BSYNC B2 ;  /* 0x0000000000027941 */ /* 0x000fea0003800000 */
.L_x_64285:
        /* <DEDUP_REMOVED lines=11> */
.L_x_64281:
[----:B------:R-:W-:Y:S05]  /*137b0*/  BSYNC B1 ;  /* 0x0000000000017941 */ /* 0x000fea0003800000 */
.L_x_64280:
        /* <DEDUP_REMOVED lines=18> */
.L_x_64292:
[----:B------:R-:W-:-:S07]  /*138e0*/  MOV R2, R140 ;  /* 0x0000008c00027202 */ /* 0x000fce0000000f00 */
.L_x_64293:
[----:B------:R-:W-:Y:S05]  /*138f0*/  BSYNC B2 ;  /* 0x0000000000027941 */ /* 0x000fea0003800000 */
.L_x_64291:
        /* <DEDUP_REMOVED lines=16> */
.L_x_64297:
[----:B------:R-:W-:Y:S05]  /*13a00*/  BSYNC B3 ;  /* 0x0000000000037941 */ /* 0x000fea0003800000 */
.L_x_64296:
        /* <DEDUP_REMOVED lines=44> */
.L_x_64295:
[----:B------:R-:W-:Y:S05]  /*13cd0*/  BSYNC B2 ;  /* 0x0000000000027941 */ /* 0x000fea0003800000 */
.L_x_64294:
        /* <DEDUP_REMOVED lines=11> */
.L_x_64290:
[----:B------:R-:W-:Y:S05]  /*13d90*/  BSYNC B1 ;  /* 0x0000000000017941 */ /* 0x000fea0003800000 */
.L_x_64289:
        /* <DEDUP_REMOVED lines=18> */
.L_x_64301:
[----:B------:R-:W-:-:S07]  /*13ec0*/  IMAD.MOV.U32 R0, RZ, RZ, R140 ;  /* 0x000000ffff007224 */ /* 0x000fce00078e008c */
.L_x_64302:
[----:B------:R-:W-:Y:S05]  /*13ed0*/  BSYNC B2 ;  /* 0x0000000000027941 */ /* 0x000fea0003800000 */
.L_x_64300:
        /* <DEDUP_REMOVED lines=16> */
.L_x_64306:
[----:B------:R-:W-:Y:S05]  /*13fe0*/  BSYNC B3 ;  /* 0x0000000000037941 */ /* 0x000fea0003800000 */
.L_x_64305:
        /* <DEDUP_REMOVED lines=44> */
.L_x_64304:
[----:B------:R-:W-:Y:S05]  /*142b0*/  BSYNC B2 ;  /* 0x0000000000027941 */ /* 0x000fea0003800000 */
.L_x_64303:
        /* <DEDUP_REMOVED lines=11> */
.L_x_64299:
[----:B------:R-:W-:Y:S05]  /*14370*/  BSYNC B1 ;  /* 0x0000000000017941 */ /* 0x000fea0003800000 */
.L_x_64298:
        /* <DEDUP_REMOVED lines=15> */
.L_x_64308:
[----:B------:R-:W-:Y:S05]  /*14470*/  BSYNC B1 ;  /* 0x0000000000017941 */ /* 0x000fea0003800000 */
.L_x_64307:
[----:B01----:R-:W0:Y:S01]  /*14480*/  @P3 LDC.64 R52, c[0x0][0x220] ;  /* 0x00008800ff343b82 */ /* 0x003e220000000a00 */
[----:B------:R-:W-:-:S04]  /*14490*/  VIADD R62, R59, 0x160 ;  /* 0x000001603b3e7836 */ /* 0x000fc80000000000 */
        /* <DEDUP_REMOVED lines=24> */
.L_x_64312:
[----:B------:R-:W-:-:S07]  /*14620*/  MOV R4, R140 ;  /* 0x0000008c00047202 */ /* 0x000fce0000000f00 */
.L_x_64313:
[----:B------:R-:W-:Y:S05]  /*14630*/  BSYNC B2 ;  /* 0x0000000000027941 */ /* 0x000fea0003800000 */
.L_x_64311:
        /* <DEDUP_REMOVED lines=16> */
.L_x_64317:
[----:B------:R-:W-:Y:S05]  /*14740*/  BSYNC B3 ;  /* 0x0000000000037941 */ /* 0x000fea0003800000 */
.L_x_64316:
        /* <DEDUP_REMOVED lines=44> */
.L_x_64315:
[----:B------:R-:W-:Y:S05]  /*14a10*/  BSYNC B2 ;  /* 0x0000000000027941 */ /* 0x000fea0003800000 */
.L_x_64314:
        /* <DEDUP_REMOVED lines=11> */
.L_x_64310:
[----:B------:R-:W-:Y:S05]  /*14ad0*/  BSYNC B1 ;  /* 0x0000000000017941 */ /* 0x000fea0003800000 */
.L_x_64309:
        /* <DEDUP_REMOVED lines=18> */
.L_x_64321:
[----:B------:R-:W-:-:S07]  /*14c00*/  IMAD.MOV.U32 R3, RZ, RZ, R140 ;  /* 0x000000ffff037224 */ /* 0x000fce00078e008c */
.L_x_64322:
[----:B------:R-:W-:Y:S05]  /*14c10*/  BSYNC B2 ;  /* 0x0000000000027941 */ /* 0x000fea0003800000 */
.L_x_64320:
        /* <DEDUP_REMOVED lines=16> */
.L_x_64326:
[----:B------:R-:W-:Y:S05]  /*14d20*/  BSYNC B3 ;  /* 0x0000000000037941 */ /* 0x000fea0003800000 */
.L_x_64325:
        /* <DEDUP_REMOVED lines=44> */
.L_x_64324:
[----:B------:R-:W-:Y:S05]  /*14ff0*/  BSYNC B2 ;  /* 0x0000000000027941 */ /* 0x000fea0003800000 */
.L_x_64323:
        /* <DEDUP_REMOVED lines=11> */
.L_x_64319:
[----:B------:R-:W-:Y:S05]  /*150b0*/  BSYNC B1 ;  /* 0x0000000000017941 */ /* 0x000fea0003800000 */
.L_x_64318:
        /* <DEDUP_REMOVED lines=18> */
.L_x_64330:
[----:B------:R-:W-:-:S07]  /*151e0*/  MOV R2, R140 ;  /* 0x0000008c00027202 */ /* 0x000fce0000000f00 */
.L_x_64331:
[----:B------:R-:W-:Y:S05]  /*151f0*/  BSYNC B2 ;  /* 0x0000000000027941 */ /* 0x000fea0003800000 */
.L_x_64329:
        /* <DEDUP_REMOVED lines=16> */
.L_x_64335:
[----:B------:R-:W-:Y:S05]  /*15300*/  BSYNC B3 ;  /* 0x0000000000037941 */ /* 0x000fea0003800000 */
.L_x_64334:
        /* <DEDUP_REMOVED lines=44> */
.L_x_64333:
[----:B------:R-:W-:Y:S05]  /*155d0*/  BSYNC B2 ;  /* 0x0000000000027941 */ /* 0x000fea0003800000 */
.L_x_64332:
        /* <DEDUP_REMOVED lines=11> */
.L_x_64328:
[----:B------:R-:W-:Y:S05]  /*15690*/  BSYNC B1 ;  /* 0x0000000000017941 */ /* 0x000fea0003800000 */
.L_x_64327:
        /* <DEDUP_REMOVED lines=18> */
.L_x_64339:
[----:B------:R-:W-:-:S07]  /*157c0*/  IMAD.MOV.U32 R0, RZ, RZ, R140 ;  /* 0x000000ffff007224 */ /* 0x000fce00078e008c */
.L_x_64340:
[----:B------:R-:W-:Y:S05]  /*157d0*/  BSYNC B2 ;  /* 0x0000000000027941 */ /* 0x000fea0003800000 */
.L_x_64338:
        /* <DEDUP_REMOVED lines=16> */
.L_x_64344:
[----:B------:R-:W-:Y:S05]  /*158e0*/  BSYNC B3 ;  /* 0x0000000000037941 */ /* 0x000fea0003800000 */
.L_x_64343:
        /* <DEDUP_REMOVED lines=44> */
.L_x_64342:
[----:B------:R-:W-:Y:S05]  /*15bb0*/  BSYNC B2 ;  /* 0x0000000000027941 */ /* 0x000fea0003800000 */
.L_x_64341:
        /* <DEDUP_REMOVED lines=11> */
.L_x_64337:
[----:B------:R-:W-:Y:S05]  /*15c70*/  BSYNC B1 ;  /* 0x0000000000017941 */ /* 0x000fea0003800000 */
.L_x_64336:
        /* <DEDUP_REMOVED lines=15> */
.L_x_64346:
[----:B------:R-:W-:Y:S05]  /*15d70*/  BSYNC B1 ;  /* 0x0000000000017941 */ /* 0x000fea0003800000 */
.L_x_64345:
        /* <DEDUP_REMOVED lines=26> */
.L_x_64350:
[----:B------:R-:W-:-:S07]  /*15f20*/  MOV R4, R140 ;  /* 0x0000008c00047202 */ /* 0x000fce0000000f00 */
.L_x_64351:
[----:B------:R-:W-:Y:S05]  /*15f30*/  BSYNC B2 ;  /* 0x0000000000027941 */ /* 0x000fea0003800000 */
.L_x_64349:
        /* <DEDUP_REMOVED lines=16> */
.L_x_64355:
[----:B------:R-:W-:Y:S05]  /*16040*/  BSYNC B3 ;  /* 0x0000000000037941 */ /* 0x000fea0003800000 */
.L_x_64354:
        /* <DEDUP_REMOVED lines=44> */
.L_x_64353:
[----:B------:R-:W-:Y:S05]  /*16310*/  BSYNC B2 ;  /* 0x0000000000027941 */ /* 0x000fea0003800000 */
.L_x_64352:
        /* <DEDUP_REMOVED lines=11> */
.L_x_64348:
[----:B------:R-:W-:Y:S05]  /*163d0*/  BSYNC B1 ;  /* 0x0000000000017941 */ /* 0x000fea0003800000 */
.L_x_64347:
        /* <DEDUP_REMOVED lines=18> */
.L_x_64359:
[----:B------:R-:W-:-:S07]  /*16500*/  IMAD.MOV.U32 R3, RZ, RZ, R140 ;  /* 0x000000ffff037224 */ /* 0x000fce00078e008c */
.L_x_64360:
[----:B------:R-:W-:Y:S05]  /*16510*/  BSYNC B2 ;  /* 0x0000000000027941 */ /* 0x000fea0003800000 */
.L_x_64358:
        /* <DEDUP_REMOVED lines=16> */
.L_x_64364:
[----:B------:R-:W-:Y:S05]  /*16620*/  BSYNC B3 ;  /* 0x0000000000037941 */ /* 0x000fea0003800000 */
.L_x_64363:
        /* <DEDUP_REMOVED lines=44> */
.L_x_64362:
[----:B------:R-:W-:Y:S05]  /*168f0*/  BSYNC B2 ;  /* 0x0000000000027941 */ /* 0x000fea0003800000 */
.L_x_64361:
        /* <DEDUP_REMOVED lines=11> */
.L_x_64357:
[----:B------:R-:W-:Y:S05]  /*169b0*/  BSYNC B1 ;  /* 0x0000000000017941 */ /* 0x000fea0003800000 */
.L_x_64356:
        /* <DEDUP_REMOVED lines=18> */
.L_x_64368:
[----:B------:R-:W-:-:S07]  /*16ae0*/  MOV R2, R140 ;  /* 0x0000008c00027202 */ /* 0x000fce0000000f00 */
.L_x_64369:
[----:B------:R-:W-:Y:S05]  /*16af0*/  BSYNC B2 ;  /* 0x0000000000027941 */ /* 0x000fea0003800000 */
.L_x_64367:
        /* <DEDUP_REMOVED lines=16> */
.L_x_64373:
[----:B------:R-:W-:Y:S05]  /*16c00*/  BSYNC B3 ;  /* 0x0000000000037941 */ /* 0x000fea0003800000 */
.L_x_64372:
        /* <DEDUP_REMOVED lines=44> */
.L_x_64371:
[----:B------:R-:W-:Y:S05]  /*16ed0*/  BSYNC B2 ;  /* 0x0000000000027941 */ /* 0x000fea0003800000 */
.L_x_64370:
        /* <DEDUP_REMOVED lines=11> */
.L_x_64366:
[----:B------:R-:W-:Y:S05]  /*16f90*/  BSYNC B1 ;  /* 0x0000000000017941 */ /* 0x000fea0003800000 */
.L_x_64365:
        /* <DEDUP_REMOVED lines=18> */
.L_x_64377:
[----:B------:R-:W-:-:S07]  /*170c0*/  IMAD.MOV.U32 R0, RZ, RZ, R140 ;  /* 0x000000ffff007224 */ /* 0x000fce00078e008c */
.L_x_64378:
[----:B------:R-:W-:Y:S05]  /*170d0*/  BSYNC B2 ;  /* 0x0000000000027941 */ /* 0x000fea0003800000 */
.L_x_64376:
        /* <DEDUP_REMOVED lines=16> */
.L_x_64382:
[----:B------:R-:W-:Y:S05]  /*171e0*/  BSYNC B3 ;  /* 0x0000000000037941 */ /* 0x000fea0003800000 */
.L_x_64381:
        /* <DEDUP_REMOVED lines=44> */
.L_x_64380:
[----:B------:R-:W-:Y:S05]  /*174b0*/  BSYNC B2 ;  /* 0x0000000000027941 */ /* 0x000fea0003800000 */
.L_x_64379:
        /* <DEDUP_REMOVED lines=11> */
.L_x_64375:
[----:B------:R-:W-:Y:S05]  /*17570*/  BSYNC B1 ;  /* 0x0000000000017941 */ /* 0x000fea0003800000 */
.L_x_64374:
        /* <DEDUP_REMOVED lines=15> */
.L_x_64384:
[----:B------:R-:W-:Y:S05]  /*17670*/  BSYNC B1 ;  /* 0x0000000000017941 */ /* 0x000fea0003800000 */
.L_x_64383:
        /* <DEDUP_REMOVED lines=26> */
.L_x_64388:
[----:B------:R-:W-:-:S07]  /*17820*/  MOV R4, R140 ;  /* 0x0000008c00047202 */ /* 0x000fce0000000f00 */
.L_x_64389:
[----:B------:R-:W-:Y:S05]  /*17830*/  BSYNC B2 ;  /* 0x0000000000027941 */ /* 0x000fea0003800000 */
.L_x_64387:
        /* <DEDUP_REMOVED lines=16> */
.L_x_64393:
[----:B------:R-:W-:Y:S05]  /*17940*/  BSYNC B3 ;  /* 0x0000000000037941 */ /* 0x000fea0003800000 */
.L_x_64392:
        /* <DEDUP_REMOVED lines=44> */
.L_x_64391:
[----:B------:R-:W-:Y:S05]  /*17c10*/  BSYNC B2 ;  /* 0x0000000000027941 */ /* 0x000fea0003800000 */
.L_x_64390:
        /* <DEDUP_REMOVED lines=11> */
.L_x_64386:
[----:B------:R-:W-:Y:S05]  /*17cd0*/  BSYNC B1 ;  /* 0x0000000000017941 */ /* 0x000fea0003800000 */
.L_x_64385:
        /* <DEDUP_REMOVED lines=18> */
.L_x_64397:
[----:B------:R-:W-:-:S07]  /*17e00*/  IMAD.MOV.U32 R3, RZ, RZ, R140 ;  /* 0x000000ffff037224 */ /* 0x000fce00078e008c */
.L_x_64398:
[----:B------:R-:W-:Y:S05]  /*17e10*/  BSYNC B2 ;  /* 0x0000000000027941 */ /* 0x000fea0003800000 */
.L_x_64396:
        /* <DEDUP_REMOVED lines=16> */
.L_x_64402:
[----:B------:R-:W-:Y:S05]  /*17f20*/  BSYNC B3 ;  /* 0x0000000000037941 */ /* 0x000fea0003800000 */
.L_x_64401:
        /* <DEDUP_REMOVED lines=44> */
.L_x_64400:
[----:B------:R-:W-:Y:S05]  /*181f0*/  BSYNC B2 ;  /* 0x0000000000027941 */ /* 0x000fea0003800000 */
.L_x_64399:
        /* <DEDUP_REMOVED lines=11> */
.L_x_64395:
[----:B------:R-:W-:Y:S05]  /*182b0*/  BSYNC B1 ;  /* 0x0000000000017941 */ /* 0x000fea0003800000 */
.L_x_64394:
        /* <DEDUP_REMOVED lines=18> */
.L_x_64406:
[----:B------:R-:W-:-:S07]  /*183e0*/  MOV R2, R140 ;  /* 0x0000008c00027202 */ /* 0x000fce0000000f00 */
.L_x_64407:
[----:B------:R-:W-:Y:S05]  /*183f0*/  BSYNC B2 ;  /* 0x0000000000027941 */ /* 0x000fea0003800000 */
.L_x_64405:
        /* <DEDUP_REMOVED lines=16> */
.L_x_64411:
[----:B------:R-:W-:Y:S05]  /*18500*/  BSYNC B3 ;  /* 0x0000000000037941 */ /* 0x000fea0003800000 */
.L_x_64410:
        /* <DEDUP_REMOVED lines=44> */
.L_x_64409:
[----:B------:R-:W-:Y:S05]  /*187d0*/  BSYNC B2 ;  /* 0x0000000000027941 */ /* 0x000fea0003800000 */
.L_x_64408:
        /* <DEDUP_REMOVED lines=11> */
.L_x_64404:
[----:B------:R-:W-:Y:S05]  /*18890*/  BSYNC B1 ;  /* 0x0000000000017941 */ /* 0x000fea0003800000 */
.L_x_64403:
        /* <DEDUP_REMOVED lines=18> */
.L_x_64415:
[----:B------:R-:W-:-:S07]  /*189c0*/  IMAD.MOV.U32 R0, RZ, RZ, R140 ;  /* 0x000000ffff007224 */ /* 0x000fce00078e008c */
.L_x_64416:
[----:B------:R-:W-:Y:S05]  /*189d0*/  BSYNC B2 ;  /* 0x0000000000027941 */ /* 0x000fea0003800000 */
.L_x_64414:
        /* <DEDUP_REMOVED lines=16> */
.L_x_64420:
[----:B------:R-:W-:Y:S05]  /*18ae0*/  BSYNC B3 ;  /* 0x0000000000037941 */ /* 0x000fea0003800000 */
.L_x_64419:
        /* <DEDUP_REMOVED lines=44> */
.L_x_64418:
[----:B------:R-:W-:Y:S05]  /*18db0*/  BSYNC B2 ;  /* 0x0000000000027941 */ /* 0x000fea0003800000 */
.L_x_64417:
        /* <DEDUP_REMOVED lines=11> */
.L_x_64413:
[----:B------:R-:W-:Y:S05]  /*18e70*/  BSYNC B1 ;  /* 0x0000000000017941 */ /* 0x000fea0003800000 */
.L_x_64412:
        /* <DEDUP_REMOVED lines=15> */
.L_x_64422:
[----:B------:R-:W-:Y:S05]  /*18f70*/  BSYNC B1 ;  /* 0x0000000000017941 */ /* 0x000fea0003800000 */
.L_x_64421:
        /* <DEDUP_REMOVED lines=26> */
.L_x_64426:
[----:B------:R-:W-:-:S07]  /*19120*/  MOV R4, R140 ;  /* 0x0000008c00047202 */ /* 0x000fce0000000f00 */
.L_x_64427:
[----:B------:R-:W-:Y:S05]  /*19130*/  BSYNC B2 ;  /* 0x0000000000027941 */ /* 0x000fea0003800000 */
.L_x_64425:
        /* <DEDUP_REMOVED lines=16> */
.L_x_64431:
[----:B------:R-:W-:Y:S05]  /*19240*/  BSYNC B3 ;  /* 0x0000000000037941 */ /* 0x000fea0003800000 */
.L_x_64430:
        /* <DEDUP_REMOVED lines=44> */
.L_x_64429:
[----:B------:R-:W-:Y:S05]  /*19510*/  BSYNC B2 ;  /* 0x0000000000027941 */ /* 0x000fea0003800000 */
.L_x_64428:
        /* <DEDUP_REMOVED lines=11> */
.L_x_64424:
[----:B------:R-:W-:Y:S05]  /*195d0*/  BSYNC B1 ;  /* 0x0000000000017941 */ /* 0x000fea0003800000 */
.L_x_64423:
        /* <DEDUP_REMOVED lines=18> */
.L_x_64435:
[----:B------:R-:W-:-:S07]  /*19700*/  IMAD.MOV.U32 R3, RZ, RZ, R140 ;  /* 0x000000ffff037224 */ /* 0x000fce00078e008c */
.L_x_64436:
[----:B------:R-:W-:Y:S05]  /*19710*/  BSYNC B2 ;  /* 0x0000000000027941 */ /* 0x000fea0003800000 */
.L_x_64434:
        /* <DEDUP_REMOVED lines=16> */
.L_x_64440:
[----:B------:R-:W-:Y:S05]  /*19820*/  BSYNC B3 ;  /* 0x0000000000037941 */ /* 0x000fea0003800000 */
.L_x_64439:
        /* <DEDUP_REMOVED lines=44> */
.L_x_64438:
[----:B------:R-:W-:Y:S05]  /*19af0*/  BSYNC B2 ;  /* 0x0000000000027941 */ /* 0x000fea0003800000 */
.L_x_64437:
[----:B------:R-:W2:Y:S01]  /*19b00*/  LDL R60, [R1+0x24] ;  /* 0x00002400013c7983 */ /* 0x000ea20000100800 */
[----:B------:R-:W-:Y:S02]  /*19b10*/  I2FP.F32.U32 R3, R3 ;  /* 0x0000000300037245 */ /* 0x000fe40000201000 */
[----:B------:R-:W-:-:S05]  /*19b20*/  MOV R56, 0x2f800000 ;  /* 0x2f80000000387802 */ /* 0x000fca0000000f00 */
        /* <DEDUP_REMOVED lines=8> */
.L_x_64433:
[----:B------:R-:W-:Y:S05]  /*19bb0*/  BSYNC B1 ;  /* 0x0000000000017941 */ /* 0x000fea0003800000 */
.L_x_64432:
        /* <DEDUP_REMOVED lines=18> */
.L_x_64444:
[----:B------:R-:W-:-:S07]  /*19ce0*/  MOV R2, R140 ;  /* 0x0000008c00027202 */ /* 0x000fce0000000f00 */
.L_x_64445:
[----:B------:R-:W-:Y:S05]  /*19cf0*/  BSYNC B2 ;  /* 0x0000000000027941 */ /* 0x000fea0003800000 */
.L_x_64443:
        /* <DEDUP_REMOVED lines=16> */
.L_x_64449:
[----:B------:R-:W-:Y:S05]  /*19e00*/  BSYNC B3 ;  /* 0x0000000000037941 */ /* 0x000fea0003800000 */
.L_x_64448:
        /* <DEDUP_REMOVED lines=44> */
.L_x_64447:
[----:B------:R-:W-:Y:S05]  /*1a0d0*/  BSYNC B2 ;  /* 0x0000000000027941 */ /* 0x000fea0003800000 */
.L_x_64446:
        /* <DEDUP_REMOVED lines=11> */
.L_x_64442:
[----:B------:R-:W-:Y:S05]  /*1a190*/  BSYNC B1 ;  /* 0x0000000000017941 */ /* 0x000fea0003800000 */
.L_x_64441:
        /* <DEDUP_REMOVED lines=18> */
.L_x_64453:
[----:B------:R-:W-:-:S07]  /*1a2c0*/  MOV R0, R140 ;  /* 0x0000008c00007202 */ /* 0x000fce0000000f00 */
.L_x_64454:
[----:B------:R-:W-:Y:S05]  /*1a2d0*/  BSYNC B2 ;  /* 0x0000000000027941 */ /* 0x000fea0003800000 */
.L_x_64452:
        /* <DEDUP_REMOVED lines=16> */
.L_x_64458:
[----:B------:R-:W-:Y:S05]  /*1a3e0*/  BSYNC B3 ;  /* 0x0000000000037941 */ /* 0x000fea0003800000 */
.L_x_64457:
        /* <DEDUP_REMOVED lines=44> */
.L_x_64456:
[----:B------:R-:W-:Y:S05]  /*1a6b0*/  BSYNC B2 ;  /* 0x0000000000027941 */ /* 0x000fea0003800000 */
.L_x_64455:
        /* <DEDUP_REMOVED lines=11> */
.L_x_64451:
[----:B------:R-:W-:Y:S05]  /*1a770*/  BSYNC B1 ;  /* 0x0000000000017941 */ /* 0x000fea0003800000 */
.L_x_64450:
[----:B------:R-:W-:Y:S01]  /*1a780*/  IMAD.WIDE.U32 R56, R63, 0x10, R170 ;  /* 0x000000103f387825 */ /* 0x000fe200078e00aa */
[----:B------:R-:W-:Y:S04]  /*1a790*/  BSSY B1, `(.L_x_64459) ;  /* 0x000000e000017945 */ /* 0x000fe80003800000 */
[----:B------:R0:W-:Y:S01]  /*1a7a0*/  STG.E.128 desc[UR6][R56.64], R80 ;  /* 0x0000005038007986 */ /* 0x0001e2000c101d06 */
[----:B------:R-:W-:Y:S05]  /*1a7b0*/  @!P3 BRA `(.L_x_64460) ;  /* 0x00000000002cb947 */ /* 0x000fea0003800000 */
[----:B0-----:R-:W-:Y:S02]  /*1a7c0*/  SHF.L.U32 R56, R2, 0x10, RZ ;  /* 0x0000001002387819 */ /* 0x001fe400000006ff */
[----:B------:R-:W-:Y:S02]  /*1a7d0*/  LOP3.LUT R57, R0, 0xffff, RZ, 0xc0, !PT ;  /* 0x0000ffff00397812 */ /* 0x000fe400078ec0ff */
[----:B------:R-:W-:Y:S02]  /*1a7e0*/  LOP3.LUT R56, R56, 0xff0000, RZ, 0xc0, !PT ;  /* 0x00ff000038387812 */ /* 0x000fe400078ec0ff */
[----:B------:R-:W-:Y:S02]  /*1a7f0*/  LOP3.LUT R61, R4, 0xff, RZ, 0xc0, !PT ;  /* 0x000000ff043d7812 */ /* 0x000fe400078ec0ff */
[----:B------:R-:W-:Y:S02]  /*1a800*/  LEA R56, R57, R56, 0x18 ;  /* 0x0000003839387211 */ /* 0x000fe400078ec0ff */
[----:B------:R-:W-:-:S05]  /*1a810*/  LOP3.LUT R57, R3, 0xff, RZ, 0xc0, !PT ;  /* 0x000000ff03397812 */ /* 0x000fca00078ec0ff */
[----:B------:R-:W-:-:S05]  /*1a820*/  IMAD R56, R57, 0x100, R56 ;  /* 0x0000010039387824 */ /* 0x000fca00078e0238 */
[----:B------:R-:W-:Y:S02]  /*1a830*/  IADD3 R61, R56, R61, RZ ;  /* 0x0000003d383d7210 */ /* 0x000fe40007ffe0ff */
[----:B------:R-:W0:Y:S02]  /*1a840*/  LDC.64 R56, c[0x0][0x240] ;  /* 0x00009000ff387b82 */ /* 0x000e240000000a00 */
[----:B0-----:R-:W-:-:S05]  /*1a850*/  IMAD.WIDE.U32 R56, R62, 0x4, R56 ;  /* 0x000000043e387825 */ /* 0x001fca00078e0038 */
[----:B------:R1:W-:Y:S02]  /*1a860*/  STG.E desc[UR6][R56.64], R61 ;  /* 0x0000003d38007986 */ /* 0x0003e4000c101906 */
.L_x_64460:
[----:B------:R-:W-:Y:S05]  /*1a870*/  BSYNC B1 ;  /* 0x0000000000017941 */ /* 0x000fea0003800000 */
.L_x_64459:
[----:B01----:R-:W0:Y:S01]  /*1a880*/  @P3 LDC.64 R56, c[0x0][0x220] ;  /* 0x00008800ff383b82 */ /* 0x003e220000000a00 */
[----:B------:R-:W-:-:S05]  /*1a890*/  IADD3 R62, R59, 0x1e0, RZ ;  /* 0x000001e03b3e7810 */ /* 0x000fca0007ffe0ff */
[----:B0-----:R-:W-:-:S05]  /*1a8a0*/  @P3 IMAD.WIDE.U32 R56, R62, 0x10, R56 ;  /* 0x000000103e383825 */ /* 0x001fca00078e0038 */
[----:B-----5:R0:W5:Y:S01]  /*1a8b0*/  @P3 LDG.E.128 R48, desc[UR6][R56.64] ;  /* 0x0000000638303981 */ /* 0x020162000c1e1d00 */
[----:B------:R-:W-:Y:S01]  /*1a8c0*/  VIADD R63, R58, 0x1e0 ;  /* 0x000001e03a3f7836 */ /* 0x000fe20000000000 */
[----:B0-----:R-:W0:Y:S03]  /*1a8d0*/  @P0 LDC.64 R56, c[0x0][0x230] ;  /* 0x00008c00ff380b82 */ /* 0x001e260000000a00 */
[----:B0-----:R-:W-:-:S05]  /*1a8e0*/  @P0 IMAD.WIDE.U32 R56, R63, 0x10, R56 ;  /* 0x000000103f380825 */ /* 0x001fca00078e0038 */
[----:B------:R0:W2:Y:S01]  /*1a8f0*/  @P0 LDG.E.128 R44, desc[UR6][R56.64] ;  /* 0x00000006382c0981 */ /* 0x0000a2000c1e1d00 */
[----:B------:R-:W-:Y:S01]  /*1a900*/  @!P4 ISETP.NE.U32.AND P1, PT, R150, RZ, PT ;  /* 0x000000ff9600c20c */ /* 0x000fe20003f25070 */
[----:B------:R-:W-:Y:S03]  /*1a910*/  BSSY B1, `(.L_x_64461) ;  /* 0x000005c000017945 */ /* 0x000fe60003800000 */
        /* <DEDUP_REMOVED lines=16> */
.L_x_64464:
[----:B------:R-:W-:-:S07]  /*1aa20*/  IMAD.MOV.U32 R4, RZ, RZ, R140 ;  /* 0x000000ffff047224 */ /* 0x000fce00078e008c */
.L_x_64465:
[----:B------:R-:W-:Y:S05]  /*1aa30*/  BSYNC B2 ;  /* 0x0000000000027941 */ /* 0x000fea0003800000 */
.L_x_64463:
        /* <DEDUP_REMOVED lines=16> */
.L_x_64469:
[----:B------:R-:W-:Y:S05]  /*1ab40*/  BSYNC B3 ;  /* 0x0000000000037941 */ /* 0x000fea0003800000 */
.L_x_64468:
        /* <DEDUP_REMOVED lines=44> */
.L_x_64467:
[----:B------:R-:W-:Y:S05]  /*1ae10*/  BSYNC B2 ;  /* 0x0000000000027941 */ /* 0x000fea0003800000 */
.L_x_64466:
        /* <DEDUP_REMOVED lines=11> */
.L_x_64462:
[----:B------:R-:W-:Y:S05]  /*1aed0*/  BSYNC B1 ;  /* 0x0000000000017941 */ /* 0x000fea0003800000 */
.L_x_64461:
        /* <DEDUP_REMOVED lines=18> */
.L_x_64473:
[----:B------:R-:W-:-:S07]  /*1b000*/  MOV R3, R140 ;  /* 0x0000008c00037202 */ /* 0x000fce0000000f00 */
.L_x_64474:
[----:B------:R-:W-:Y:S05]  /*1b010*/  BSYNC B2 ;  /* 0x0000000000027941 */ /* 0x000fea0003800000 */
.L_x_64472:
        /* <DEDUP_REMOVED lines=16> */
.L_x_64478:
[----:B------:R-:W-:Y:S05]  /*1b120*/  BSYNC B3 ;  /* 0x0000000000037941 */ /* 0x000fea0003800000 */
.L_x_64477:
        /* <DEDUP_REMOVED lines=44> */
.L_x_64476:
[----:B------:R-:W-:Y:S05]  /*1b3f0*/  BSYNC B2 ;  /* 0x0000000000027941 */ /* 0x000fea0003800000 */
.L_x_64475:
        /* <DEDUP_REMOVED lines=11> */
.L_x_64471:
[----:B------:R-:W-:Y:S05]  /*1b4b0*/  BSYNC B1 ;  /* 0x0000000000017941 */ /* 0x000fea0003800000 */
.L_x_64470:
        /* <DEDUP_REMOVED lines=18> */
.L_x_64482:
[----:B------:R-:W-:-:S07]  /*1b5e0*/  MOV R2, R140 ;  /* 0x0000008c00027202 */ /* 0x000fce0000000f00 */
.L_x_64483:
[----:B------:R-:W-:Y:S05]  /*1b5f0*/  BSYNC B2 ;  /* 0x0000000000027941 */ /* 0x000fea0003800000 */
.L_x_64481:
        /* <DEDUP_REMOVED lines=16> */
.L_x_64487:
[----:B------:R-:W-:Y:S05]  /*1b700*/  BSYNC B3 ;  /* 0x0000000000037941 */ /* 0x000fea0003800000 */
.L_x_64486:
        /* <DEDUP_REMOVED lines=44> */
.L_x_64485:
[----:B------:R-:W-:Y:S05]  /*1b9d0*/  BSYNC B2 ;  /* 0x0000000000027941 */ /* 0x000fea0003800000 */
.L_x_64484:
        /* <DEDUP_REMOVED lines=11> */
.L_x_64480:
[----:B------:R-:W-:Y:S05]  /*1ba90*/  BSYNC B1 ;  /* 0x0000000000017941 */ /* 0x000fea0003800000 */
.L_x_64479:
        /* <DEDUP_REMOVED lines=18> */
.L_x_64491:
[----:B------:R-:W-:-:S07]  /*1bbc0*/  IMAD.MOV.U32 R0, RZ, RZ, R140 ;  /* 0x000000ffff007224 */ /* 0x000fce00078e008c */
.L_x_64492:
[----:B------:R-:W-:Y:S05]  /*1bbd0*/  BSYNC B2 ;  /* 0x0000000000027941 */ /* 0x000fea0003800000 */
.L_x_64490:
        /* <DEDUP_REMOVED lines=16> */
.L_x_64496:
[----:B------:R-:W-:Y:S05]  /*1bce0*/  BSYNC B3 ;  /* 0x0000000000037941 */ /* 0x000fea0003800000 */
.L_x_64495:
        /* <DEDUP_REMOVED lines=44> */
.L_x_64494:
[----:B------:R-:W-:Y:S05]  /*1bfb0*/  BSYNC B2 ;  /* 0x0000000000027941 */ /* 0x000fea0003800000 */
.L_x_64493:
        /* <DEDUP_REMOVED lines=11> */
.L_x_64489:
[----:B------:R-:W-:Y:S05]  /*1c070*/  BSYNC B1 ;  /* 0x0000000000017941 */ /* 0x000fea0003800000 */
.L_x_64488:
        /* <DEDUP_REMOVED lines=15> */
.L_x_64498:
[----:B------:R-:W-:Y:S05]  /*1c170*/  BSYNC B1 ;  /* 0x0000000000017941 */ /* 0x000fea0003800000 */
.L_x_64497:
[----:B01----:R-:W0:Y:S01]  /*1c180*/  @P3 LDC.64 R56, c[0x0][0x220] ;  /* 0x00008800ff383b82 */ /* 0x003e220000000a00 */
[----:B------:R-:W-:-:S05]  /*1c190*/  IADD3 R62, R59, 0x200, RZ ;  /* 0x000002003b3e7810 */ /* 0x000fca0007ffe0ff */
        /* <DEDUP_REMOVED lines=24> */
.L_x_64502:
[----:B------:R-:W-:-:S07]  /*1c320*/  MOV R4, R140 ;  /* 0x0000008c00047202 */ /* 0x000fce0000000f00 */
.L_x_64503:
[----:B------:R-:W-:Y:S05]  /*1c330*/  BSYNC B2 ;  /* 0x0000000000027941 */ /* 0x000fea0003800000 */
.L_x_64501:
        /* <DEDUP_REMOVED lines=16> */
.L_x_64507:
[----:B------:R-:W-:Y:S05]  /*1c440*/  BSYNC B3 ;  /* 0x0000000000037941 */ /* 0x000fea0003800000 */
.L_x_64506:
        /* <DEDUP_REMOVED lines=44> */
.L_x_64505:
[----:B------:R-:W-:Y:S05]  /*1c710*/  BSYNC B2 ;  /* 0x0000000000027941 */ /* 0x000fea0003800000 */
.L_x_64504:
        /* <DEDUP_REMOVED lines=11> */
.L_x_64500:
[----:B------:R-:W-:Y:S05]  /*1c7d0*/  BSYNC B1 ;  /* 0x0000000000017941 */ /* 0x000fea0003800000 */
.L_x_64499:
        /* <DEDUP_REMOVED lines=18> */
.L_x_64511:
[----:B------:R-:W-:-:S07]  /*1c900*/  MOV R3, R140 ;  /* 0x0000008c00037202 */ /* 0x000fce0000000f00 */
.L_x_64512:
[----:B------:R-:W-:Y:S05]  /*1c910*/  BSYNC B2 ;  /* 0x0000000000027941 */ /* 0x000fea0003800000 */
.L_x_64510:
        /* <DEDUP_REMOVED lines=16> */
.L_x_64516:
[----:B------:R-:W-:Y:S05]  /*1ca20*/  BSYNC B3 ;  /* 0x0000000000037941 */ /* 0x000fea0003800000 */
.L_x_64515:
        /* <DEDUP_REMOVED lines=44> */
.L_x_64514:
[----:B------:R-:W-:Y:S05]  /*1ccf0*/  BSYNC B2 ;  /* 0x0000000000027941 */ /* 0x000fea0003800000 */
.L_x_64513:
        /* <DEDUP_REMOVED lines=11> */
.L_x_64509:
[----:B------:R-:W-:Y:S05]  /*1cdb0*/  BSYNC B1 ;  /* 0x0000000000017941 */ /* 0x000fea0003800000 */
.L_x_64508:
        /* <DEDUP_REMOVED lines=18> */
.L_x_64520:
[----:B------:R-:W-:-:S07]  /*1cee0*/  IMAD.MOV.U32 R2, RZ, RZ, R140 ;  /* 0x000000ffff027224 */ /* 0x000fce00078e008c */
.L_x_64521:
[----:B------:R-:W-:Y:S05]  /*1cef0*/  BSYNC B2 ;  /* 0x0000000000027941 */ /* 0x000fea0003800000 */
.L_x_64519:
        /* <DEDUP_REMOVED lines=16> */
.L_x_64525:
[----:B------:R-:W-:Y:S05]  /*1d000*/  BSYNC B3 ;  /* 0x0000000000037941 */ /* 0x000fea0003800000 */
.L_x_64524:
        /* <DEDUP_REMOVED lines=44> */
.L_x_64523:
[----:B------:R-:W-:Y:S05]  /*1d2d0*/  BSYNC B2 ;  /* 0x0000000000027941 */ /* 0x000fea0003800000 */
.L_x_64522:
[----:B------:R-:W2:Y:S01]  /*1d2e0*/  LDL R60, [R1] ;  /* 0x00000000013c7983 */ /* 0x000ea20000100800 */
        /* <DEDUP_REMOVED lines=10> */
.L_x_64518:
[----:B------:R-:W-:Y:S05]  /*1d390*/  BSYNC B1 ;  /* 0x0000000000017941 */ /* 0x000fea0003800000 */
.L_x_64517:
        /* <DEDUP_REMOVED lines=18> */
.L_x_64529:
[----:B------:R-:W-:-:S07]  /*1d4c0*/  MOV R0, R140 ;  /* 0x0000008c00007202 */ /* 0x000fce0000000f00 */
.L_x_64530:
[----:B------:R-:W-:Y:S05]  /*1d4d0*/  BSYNC B2 ;  /* 0x0000000000027941 */ /* 0x000fea0003800000 */
.L_x_64528:
        /* <DEDUP_REMOVED lines=16> */
.L_x_64534:
[----:B------:R-:W-:Y:S05]  /*1d5e0*/  BSYNC B3 ;  /* 0x0000000000037941 */ /* 0x000fea0003800000 */
.L_x_64533:
        /* <DEDUP_REMOVED lines=44> */
.L_x_64532:
[----:B------:R-:W-:Y:S05]  /*1d8b0*/  BSYNC B2 ;  /* 0x0000000000027941 */ /* 0x000fea0003800000 */
.L_x_64531:
[----:B------:R-:W-:Y:S01]  /*1d8c0*/  HFMA2.MMA R56, -RZ, RZ, 0.1171875, 0 ;  /* 0x2f800000ff387435 */ /* 0x000fe200000001ff */
[----:B------:R-:W-:-:S09]  /*1d8d0*/  I2FP.F32.U32 R0, R0 ;  /* 0x0000000000007245 */ /* 0x000fd20000201000 */
[----:B------:R-:W-:-:S05]  /*1d8e0*/  FFMA.FTZ R0, R0, R56, 1.1641532182693481445e-10 ;  /* 0x2f00000000007423 */ /* 0x000fca0000010038 */
[----:B------:R-:W-:Y:S01]  /*1d8f0*/  FSETP.GTU.FTZ.AND P1, PT, R0, UR9, PT ;  /* 0x0000000900007c0b */ /* 0x000fe2000bf3c000 */
[----:B-----5:R-:W-:-:S04]  /*1d900*/  FMUL.FTZ R0, R51, UR11 ;  /* 0x0000000b33007c20 */ /* 0x020fc80008410000 */
[----:B------:R-:W-:-:S05]  /*1d910*/  FMUL.FTZ R0, R0, UR10 ;  /* 0x0000000a00007c20 */ /* 0x000fca0008410000 */
[----:B------:R-:W-:-:S05]  /*1d920*/  FSEL R0, R0, RZ, !P1 ;  /* 0x000000ff00007208 */ /* 0x000fca0004800000 */
[----:B------:R-:W-:Y:S01]  /*1d930*/  FMUL.FTZ R71, R252, R0 ;  /* 0x00000000fc477220 */ /* 0x000fe20000410000 */
[----:B------:R-:W-:-:S03]  /*1d940*/  SEL R0, RZ, 0x1, P1 ;  /* 0x00000001ff007807 */ /* 0x000fc60000800000 */
[----:B------:R-:W-:-:S07]  /*1d950*/  @P0 FADD.FTZ R71, R47, R71 ;  /* 0x000000472f470221 */ /* 0x000fce0000010000 */
.L_x_64527:
[----:B------:R-:W-:Y:S05]  /*1d960*/  BSYNC B1 ;  /* 0x0000000000017941 */ /* 0x000fea0003800000 */
.L_x_64526:
[----:B------:R-:W-:Y:S01]  /*1d970*/  IMAD.WIDE.U32 R56, R63, 0x10, R170 ;  /* 0x000000103f387825 */ /* 0x000fe200078e00aa */
[----:B------:R-:W-:Y:S04]  /*1d980*/  BSSY B1, `(.L_x_64535) ;  /* 0x000000e000017945 */ /* 0x000fe80003800000 */
[----:B------:R0:W-:Y:S01]  /*1d990*/  STG.E.128 desc[UR6][R56.64], R68 ;  /* 0x0000004438007986 */ /* 0x0001e2000c101d06 */
[----:B------:R-:W-:Y:S05]  /*1d9a0*/  @!P3 BRA `(.L_x_64536) ;  /* 0x00000000002cb947 */ /* 0x000fea0003800000 */
[----:B0-----:R-:W-:Y:S02]  /*1d9b0*/  SHF.L.U32 R56, R2, 0x10, RZ ;  /* 0x0000001002387819 */ /* 0x001fe400000006ff */
[----:B------:R-:W-:Y:S02]  /*1d9c0*/  LOP3.LUT R57, R0, 0xffff, RZ, 0xc0, !PT ;  /* 0x0000ffff00397812 */ /* 0x000fe400078ec0ff */
[----:B------:R-:W-:Y:S02]  /*1d9d0*/  LOP3.LUT R56, R56, 0xff0000, RZ, 0xc0, !PT ;  /* 0x00ff000038387812 */ /* 0x000fe400078ec0ff */
[----:B------:R-:W-:-:S03]  /*1d9e0*/  LOP3.LUT R61, R4, 0xff, RZ, 0xc0, !PT ;  /* 0x000000ff043d7812 */ /* 0x000fc600078ec0ff */
[----:B------:R-:W-:Y:S01]  /*1d9f0*/  IMAD R56, R57, 0x1000000, R56 ;  /* 0x0100000039387824 */ /* 0x000fe200078e0238 */
[----:B------:R-:W-:-:S04]  /*1da00*/  LOP3.LUT R57, R3, 0xff, RZ, 0xc0, !PT ;  /* 0x000000ff03397812 */ /* 0x000fc800078ec0ff */
[----:B------:R-:W-:-:S04]  /*1da10*/  LEA R56, R57, R56, 0x8 ;  /* 0x0000003839387211 */ /* 0x000fc800078e40ff */
[----:B------:R-:W-:Y:S02]  /*1da20*/  IADD3 R61, R56, R61, RZ ;  /* 0x0000003d383d7210 */ /* 0x000fe40007ffe0ff */
[----:B------:R-:W0:Y:S02]  /*1da30*/  LDC.64 R56, c[0x0][0x240] ;  /* 0x00009000ff387b82 */ /* 0x000e240000000a00 */
[----:B0-----:R-:W-:-:S05]  /*1da40*/  IMAD.WIDE.U32 R56, R62, 0x4, R56 ;  /* 0x000000043e387825 */ /* 0x001fca00078e0038 */
[----:B------:R1:W-:Y:S02]  /*1da50*/  STG.E desc[UR6][R56.64], R61 ;  /* 0x0000003d38007986 */ /* 0x0003e4000c101906 */
.L_x_64536:
[----:B------:R-:W-:Y:S05]  /*1da60*/  BSYNC B1 ;  /* 0x0000000000017941 */ /* 0x000fea0003800000 */
.L_x_64535:
        /* <DEDUP_REMOVED lines=26> */
.L_x_64540:
[----:B------:R-:W-:-:S07]  /*1dc10*/  MOV R4, R140 ;  /* 0x0000008c00047202 */ /* 0x000fce0000000f00 */
.L_x_64541:
[----:B------:R-:W-:Y:S05]  /*1dc20*/  BSYNC B2 ;  /* 0x0000000000027941 */ /* 0x000fea0003800000 */
.L_x_64539:
        /* <DEDUP_REMOVED lines=16> */
.L_x_64545:
[----:B------:R-:W-:Y:S05]  /*1dd30*/  BSYNC B3 ;  /* 0x0000000000037941 */ /* 0x000fea0003800000 */
.L_x_64544:
        /* <DEDUP_REMOVED lines=44> */
.L_x_64543:
[----:B------:R-:W-:Y:S05]  /*1e000*/  BSYNC B2 ;  /* 0x0000000000027941 */ /* 0x000fea0003800000 */
.L_x_64542:
[----:B------:R-:W-:Y:S01]  /*1e010*/  I2FP.F32.U32 R4, R4 ;  /* 0x0000000400047245 */ /* 0x000fe20000201000 */
[----:B------:R-:W-:-:S04]  /*1e020*/  IMAD.MOV.U32 R57, RZ, RZ, 0x2f800000 ;  /* 0x2f800000ff397424 */ /* 0x000fc800078e00ff */
        /* <DEDUP_REMOVED lines=8> */
.L_x_64538:
[----:B------:R-:W-:Y:S05]  /*1e0b0*/  BSYNC B1 ;  /* 0x0000000000017941 */ /* 0x000fea0003800000 */
.L_x_64537:
        /* <DEDUP_REMOVED lines=18> */
.L_x_64549:
[----:B------:R-:W-:-:S07]  /*1e1e0*/  IMAD.MOV.U32 R3, RZ, RZ, R140 ;  /* 0x000000ffff037224 */ /* 0x000fce00078e008c */
.L_x_64550:
[----:B------:R-:W-:Y:S05]  /*1e1f0*/  BSYNC B2 ;  /* 0x0000000000027941 */ /* 0x000fea0003800000 */
.L_x_64548:
        /* <DEDUP_REMOVED lines=16> */
.L_x_64554:
[----:B------:R-:W-:Y:S05]  /*1e300*/  BSYNC B3 ;  /* 0x0000000000037941 */ /* 0x000fea0003800000 */
.L_x_64553:
        /* <DEDUP_REMOVED lines=44> */
.L_x_64552:
[----:B------:R-:W-:Y:S05]  /*1e5d0*/  BSYNC B2 ;  /* 0x0000000000027941 */ /* 0x000fea0003800000 */
.L_x_64551:
[----:B------:R-:W-:Y:S02]  /*1e5e0*/  I2FP.F32.U32 R3, R3 ;  /* 0x0000000300037245 */ /* 0x000fe40000201000 */
[----:B------:R-:W-:-:S05]  /*1e5f0*/  MOV R56, 0x2f800000 ;  /* 0x2f80000000387802 */ /* 0x000fca0000000f00 */
        /* <DEDUP_REMOVED lines=8> */
.L_x_64547:
[----:B------:R-:W-:Y:S05]  /*1e680*/  BSYNC B1 ;  /* 0x0000000000017941 */ /* 0x000fea0003800000 */
.L_x_64546:
        /* <DEDUP_REMOVED lines=18> */
.L_x_64558:
[----:B------:R-:W-:-:S07]  /*1e7b0*/  MOV R2, R140 ;  /* 0x0000008c00027202 */ /* 0x000fce0000000f00 */
.L_x_64559:
[----:B------:R-:W-:Y:S05]  /*1e7c0*/  BSYNC B2 ;  /* 0x0000000000027941 */ /* 0x000fea0003800000 */
.L_x_64557:
        /* <DEDUP_REMOVED lines=16> */
.L_x_64563:
[----:B------:R-:W-:Y:S05]  /*1e8d0*/  BSYNC B3 ;  /* 0x0000000000037941 */ /* 0x000fea0003800000 */
.L_x_64562:
        /* <DEDUP_REMOVED lines=44> */
.L_x_64561:
[----:B------:R-:W-:Y:S05]  /*1eba0*/  BSYNC B2 ;  /* 0x0000000000027941 */ /* 0x000fea0003800000 */
.L_x_64560:
        /* <DEDUP_REMOVED lines=10> */
.L_x_64556:
[----:B------:R-:W-:Y:S05]  /*1ec50*/  BSYNC B1 ;  /* 0x0000000000017941 */ /* 0x000fea0003800000 */
.L_x_64555:
        /* <DEDUP_REMOVED lines=18> */
.L_x_64567:
[----:B------:R-:W-:-:S07]  /*1ed80*/  MOV R0, R140 ;  /* 0x0000008c00007202 */ /* 0x000fce0000000f00 */
.L_x_64568:
[----:B------:R-:W-:Y:S05]  /*1ed90*/  BSYNC B2 ;  /* 0x0000000000027941 */ /* 0x000fea0003800000 */
.L_x_64566:
        /* <DEDUP_REMOVED lines=16> */
.L_x_64572:
[----:B------:R-:W-:Y:S05]  /*1eea0*/  BSYNC B3 ;  /* 0x0000000000037941 */ /* 0x000fea0003800000 */
.L_x_64571:
        /* <DEDUP_REMOVED lines=44> */
.L_x_64570:
[----:B------:R-:W-:Y:S05]  /*1f170*/  BSYNC B2 ;  /* 0x0000000000027941 */ /* 0x000fea0003800000 */
.L_x_64569:
        /* <DEDUP_REMOVED lines=10> */
.L_x_64565:
[----:B------:R-:W-:Y:S05]  /*1f220*/  BSYNC B1 ;  /* 0x0000000000017941 */ /* 0x000fea0003800000 */
.L_x_64564:
        /* <DEDUP_REMOVED lines=15> */
.L_x_64574:
[----:B------:R-:W-:Y:S05]  /*1f320*/  BSYNC B1 ;  /* 0x0000000000017941 */ /* 0x000fea0003800000 */
.L_x_64573:
        /* <DEDUP_REMOVED lines=26> */
.L_x_64578:
[----:B------:R-:W-:-:S07]  /*1f4d0*/  IMAD.MOV.U32 R4, RZ, RZ, R140 ;  /* 0x000000ffff047224 */ /* 0x000fce00078e008c */
.L_x_64579:
[----:B------:R-:W-:Y:S05]  /*1f4e0*/  BSYNC B2 ;  /* 0x0000000000027941 */ /* 0x000fea0003800000 */
.L_x_64577:
        /* <DEDUP_REMOVED lines=16> */
.L_x_64583:
[----:B------:R-:W-:Y:S05]  /*1f5f0*/  BSYNC B3 ;  /* 0x0000000000037941 */ /* 0x000fea0003800000 */
.L_x_64582:
        /* <DEDUP_REMOVED lines=44> */
.L_x_64581:
[----:B------:R-:W-:Y:S05]  /*1f8c0*/  BSYNC B2 ;  /* 0x0000000000027941 */ /* 0x000fea0003800000 */
.L_x_64580:
        /* <DEDUP_REMOVED lines=10> */
.L_x_64576:
[----:B------:R-:W-:Y:S05]  /*1f970*/  BSYNC B1 ;  /* 0x0000000000017941 */ /* 0x000fea0003800000 */
.L_x_64575:
        /* <DEDUP_REMOVED lines=18> */
.L_x_64587:
[----:B------:R-:W-:-:S07]  /*1faa0*/  MOV R3, R140 ;  /* 0x0000008c00037202 */ /* 0x000fce0000000f00 */
.L_x_64588:
[----:B------:R-:W-:Y:S05]  /*1fab0*/  BSYNC B2 ;  /* 0x0000000000027941 */ /* 0x000fea0003800000 */
.L_x_64586:
        /* <DEDUP_REMOVED lines=16> */
.L_x_64592:
[----:B------:R-:W-:Y:S05]  /*1fbc0*/  BSYNC B3 ;  /* 0x0000000000037941 */ /* 0x000fea0003800000 */
.L_x_64591:
        /* <DEDUP_REMOVED lines=44> */
.L_x_64590:
[----:B------:R-:W-:Y:S05]  /*1fe90*/  BSYNC B2 ;  /* 0x0000000000027941 */ /* 0x000fea0003800000 */
.L_x_64589:
        /* <DEDUP_REMOVED lines=10> */
.L_x_64585:
[----:B------:R-:W-:Y:S05]  /*1ff40*/  BSYNC B1 ;  /* 0x0000000000017941 */ /* 0x000fea0003800000 */
.L_x_64584:
        /* <DEDUP_REMOVED lines=18> */
.L_x_64596:
[----:B------:R-:W-:-:S07]  /*20070*/  MOV R2, R140 ;  /* 0x0000008c00027202 */ /* 0x000fce0000000f00 */
.L_x_64597:
[----:B------:R-:W-:Y:S05]  /*20080*/  BSYNC B2 ;  /* 0x0000000000027941 */ /* 0x000fea0003800000 */
.L_x_64595:
        /* <DEDUP_REMOVED lines=16> */
.L_x_64601:
[----:B------:R-:W-:Y:S05]  /*20190*/  BSYNC B3 ;  /* 0x0000000000037941 */ /* 0x000fea0003800000 */
.L_x_64600:
        /* <DEDUP_REMOVED lines=44> */
.L_x_64599:
[----:B------:R-:W-:Y:S05]  /*20460*/  BSYNC B2 ;  /* 0x0000000000027941 */ /* 0x000fea0003800000 */
.L_x_64598:
        /* <DEDUP_REMOVED lines=10> */
.L_x_64594:
[----:B------:R-:W-:Y:S05]  /*20510*/  BSYNC B1 ;  /* 0x0000000000017941 */ /* 0x000fea0003800000 */
.L_x_64593:
        /* <DEDUP_REMOVED lines=18> */
.L_x_64605:
[----:B------:R-:W-:-:S07]  /*20640*/  IMAD.MOV.U32 R0, RZ, RZ, R140 ;  /* 0x000000ffff007224 */ /* 0x000fce00078e008c */
.L_x_64606:
[----:B------:R-:W-:Y:S05]  /*20650*/  BSYNC B2 ;  /* 0x0000000000027941 */ /* 0x000fea0003800000 */
.L_x_64604:
        /* <DEDUP_REMOVED lines=16> */
.L_x_64610:
[----:B------:R-:W-:Y:S05]  /*20760*/  BSYNC B3 ;  /* 0x0000000000037941 */ /* 0x000fea0003800000 */
.L_x_64609:
        /* <DEDUP_REMOVED lines=44> */
.L_x_64608:
[----:B------:R-:W-:Y:S05]  /*20a30*/  BSYNC B2 ;  /* 0x0000000000027941 */ /* 0x000fea0003800000 */
.L_x_64607:
        /* <DEDUP_REMOVED lines=10> */
.L_x_64603:
[----:B------:R-:W-:Y:S05]  /*20ae0*/  BSYNC B1 ;  /* 0x0000000000017941 */ /* 0x000fea0003800000 */
.L_x_64602:
        /* <DEDUP_REMOVED lines=15> */
.L_x_64612:
[----:B------:R-:W-:Y:S05]  /*20be0*/  BSYNC B1 ;  /* 0x0000000000017941 */ /* 0x000fea0003800000 */
.L_x_64611:
        /* <DEDUP_REMOVED lines=26> */
.L_x_64616:
[----:B------:R-:W-:-:S07]  /*20d90*/  MOV R4, R140 ;  /* 0x0000008c00047202 */ /* 0x000fce0000000f00 */
.L_x_64617:
[----:B------:R-:W-:Y:S05]  /*20da0*/  BSYNC B2 ;  /* 0x0000000000027941 */ /* 0x000fea0003800000 */
.L_x_64615:
        /* <DEDUP_REMOVED lines=16> */
.L_x_64621:
[----:B------:R-:W-:Y:S05]  /*20eb0*/  BSYNC B3 ;  /* 0x0000000000037941 */ /* 0x000fea0003800000 */
.L_x_64620:
        /* <DEDUP_REMOVED lines=44> */
.L_x_64619:
[----:B------:R-:W-:Y:S05]  /*21180*/  BSYNC B2 ;  /* 0x0000000000027941 */ /* 0x000fea0003800000 */
.L_x_64618:
        /* <DEDUP_REMOVED lines=10> */
.L_x_64614:
[----:B------:R-:W-:Y:S05]  /*21230*/  BSYNC B1 ;  /* 0x0000000000017941 */ /* 0x000fea0003800000 */
.L_x_64613:
        /* <DEDUP_REMOVED lines=18> */
.L_x_64625:
[----:B------:R-:W-:-:S07]  /*21360*/  MOV R3, R140 ;  /* 0x0000008c00037202 */ /* 0x000fce0000000f00 */
.L_x_64626:
[----:B------:R-:W-:Y:S05]  /*21370*/  BSYNC B2 ;  /* 0x0000000000027941 */ /* 0x000fea0003800000 */
.L_x_64624:
        /* <DEDUP_REMOVED lines=16> */
.L_x_64630:
[----:B------:R-:W-:Y:S05]  /*21480*/  BSYNC B3 ;  /* 0x0000000000037941 */ /* 0x000fea0003800000 */
.L_x_64629:
        /* <DEDUP_REMOVED lines=44> */
.L_x_64628:
[----:B------:R-:W-:Y:S05]  /*21750*/  BSYNC B2 ;  /* 0x0000000000027941 */ /* 0x000fea0003800000 */
.L_x_64627:
        /* <DEDUP_REMOVED lines=10> */
.L_x_64623:
[----:B------:R-:W-:Y:S05]  /*21800*/  BSYNC B1 ;  /* 0x0000000000017941 */ /* 0x000fea0003800000 */
.L_x_64622:
        /* <DEDUP_REMOVED lines=18> */
.L_x_64634:
[----:B------:R-:W-:-:S07]  /*21930*/  IMAD.MOV.U32 R2, RZ, RZ, R140 ;  /* 0x000000ffff027224 */ /* 0x000fce00078e008c */
.L_x_64635:
[----:B------:R-:W-:Y:S05]  /*21940*/  BSYNC B2 ;  /* 0x0000000000027941 */ /* 0x000fea0003800000 */
.L_x_64633:
        /* <DEDUP_REMOVED lines=16> */
.L_x_64639:
[----:B------:R-:W-:Y:S05]  /*21a50*/  BSYNC B3 ;  /* 0x0000000000037941 */ /* 0x000fea0003800000 */
.L_x_64638:
        /* <DEDUP_REMOVED lines=44> */
.L_x_64637:
[----:B------:R-:W-:Y:S05]  /*21d20*/  BSYNC B2 ;  /* 0x0000000000027941 */ /* 0x000fea0003800000 */
.L_x_64636:
        /* <DEDUP_REMOVED lines=10> */
.L_x_64632:
[----:B------:R-:W-:Y:S05]  /*21dd0*/  BSYNC B1 ;  /* 0x0000000000017941 */ /* 0x000fea0003800000 */
.L_x_64631:
        /* <DEDUP_REMOVED lines=18> */
.L_x_64643:
[----:B------:R-:W-:-:S07]  /*21f00*/  MOV R0, R140 ;  /* 0x0000008c00007202 */ /* 0x000fce0000000f00 */
.L_x_64644:
[----:B------:R-:W-:Y:S05]  /*21f10*/  BSYNC B2 ;  /* 0x0000000000027941 */ /* 0x000fea0003800000 */
.L_x_64642:
        /* <DEDUP_REMOVED lines=16> */
.L_x_64648:
[----:B------:R-:W-:Y:S05]  /*22020*/  BSYNC B3 ;  /* 0x0000000000037941 */ /* 0x000fea0003800000 */
.L_x_64647:
        /* <DEDUP_REMOVED lines=44> */
.L_x_64646:
[----:B------:R-:W-:Y:S05]  /*222f0*/  BSYNC B2 ;  /* 0x0000000000027941 */ /* 0x000fea0003800000 */
.L_x_64645:
        /* <DEDUP_REMOVED lines=10> */
.L_x_64641:
[----:B------:R-:W-:Y:S05]  /*223a0*/  BSYNC B1 ;  /* 0x0000000000017941 */ /* 0x000fea0003800000 */
.L_x_64640:
        /* <DEDUP_REMOVED lines=15> */
.L_x_64650:
[----:B------:R-:W-:Y:S05]  /*224a0*/  BSYNC B1 ;  /* 0x0000000000017941 */ /* 0x000fea0003800000 */
.L_x_64649:
        /* <DEDUP_REMOVED lines=266> */
.L_x_64666:
        /* <DEDUP_REMOVED lines=19> */
[----:B------:R-:W2:Y:S04]  /*23680*/  LDL R170, [R1+0x178] ;  /* 0x0001780001aa7983 */ /* 0x000ea80000100800 */
[----:B------:R-:W3:Y:S04]  /*23690*/  LDL R178, [R1+0x190] ;  /* 0x0001900001b27983 */ /* 0x000ee80000100800 */
[----:B------:R-:W3:Y:S01]  /*236a0*/  LDL R177, [R1+0x174] ;  /* 0x0001740001b17983 */ /* 0x000ee20000100800 */
[----:B------:R-:W-:-:S03]  /*236b0*/  FSEL R173, R171, RZ, !P2 ;  /* 0x000000ffabad7208 */ /* 0x000fc60005000000 */
[----:B------:R-:W4:Y:S01]  /*236c0*/  LDL R176, [R1+0x18c] ;  /* 0x00018c0001b07983 */ /* 0x000f220000100800 */
[----:B0-----:R-:W-:-:S03]  /*236d0*/  IMAD R172, R172, R175, RZ ;  /* 0x000000afacac7224 */ /* 0x001fc600078e02ff */
[----:B------:R-:W2:Y:S02]  /*236e0*/  LDL R175, [R1+0x194] ;  /* 0x0001940001af7983 */ /* 0x000ea40000100800 */
[----:B------:R-:W-:-:S04]  /*236f0*/  SHF.R.S32.HI R150, RZ, 0x1f, R172 ;  /* 0x0000001fff967819 */ /* 0x000fc800000114ac */
[----:B------:R-:W-:Y:S02]  /*23700*/  LEA.HI R172, R150, R172, RZ, 0x2 ;  /* 0x000000ac96ac7211 */ /* 0x000fe400078f10ff */
[----:B------:R-:W0:Y:S01]  /*23710*/  LDC.64 R150, c[0x0][0x2b8] ;  /* 0x0000ae00ff967b82 */ /* 0x000e220000000a00 */
[C---:B------:R-:W-:Y:S01]  /*23720*/  FADD.FTZ R128, -R173.reuse, R128 ;  /* 0x00000080ad807221 */ /* 0x040fe20000010100 */
[C---:B------:R-:W-:Y:S01]  /*23730*/  FADD.FTZ R131, -R173.reuse, R131 ;  /* 0x00000083ad837221 */ /* 0x040fe20000010100 */
[C---:B------:R-:W-:Y:S01]  /*23740*/  FADD.FTZ R130, -R173.reuse, R130 ;  /* 0x00000082ad827221 */ /* 0x040fe20000010100 */
[----:B------:R-:W-:Y:S01]  /*23750*/  FADD.FTZ R129, -R173, R129 ;  /* 0x00000081ad817221 */ /* 0x000fe20000010100 */
[----:B------:R-:W-:Y:S01]  /*23760*/  FMUL.FTZ R128, R174, R128 ;  /* 0x00000080ae807220 */ /* 0x000fe20000410000 */
[----:B------:R-:W-:Y:S01]  /*23770*/  LEA.HI.SX32 R172, R172, R179, 0x1e ;  /* 0x000000b3acac7211 */ /* 0x000fe200078ff2ff */
[C---:B------:R-:W-:Y:S01]  /*23780*/  FMUL.FTZ R131, R174.reuse, R131 ;  /* 0x00000083ae837220 */ /* 0x040fe20000410000 */
[C---:B------:R-:W-:Y:S01]  /*23790*/  FMUL.FTZ R130, R174.reuse, R130 ;  /* 0x00000082ae827220 */ /* 0x040fe20000410000 */
[----:B------:R-:W-:-:S02]  /*237a0*/  FMUL.FTZ R129, R174, R129 ;  /* 0x00000081ae817220 */ /* 0x000fc40000410000 */
[----:B------:R-:W-:Y:S02]  /*237b0*/  FFMA.FTZ R131, R238, R131, R135 ;  /* 0x00000083ee837223 */ /* 0x000fe40000010087 */
[----:B------:R-:W-:Y:S01]  /*237c0*/  FFMA.FTZ R129, R239, R129, R136 ;  /* 0x00000081ef817223 */ /* 0x000fe20000010088 */
[----:B---3--:R-:W-:Y:S02]  /*237d0*/  FFMA.FTZ R130, R177, R130, R178 ;  /* 0x00000082b1827223 */ /* 0x008fe400000100b2 */
[----:B------:R-:W3:Y:S04]  /*237e0*/  LDL R178, [R1+0x188] ;  /* 0x0001880001b27983 */ /* 0x000ee80000100800 */
[----:B------:R-:W3:Y:S01]  /*237f0*/  LDL R177, [R1+0x15c] ;  /* 0x00015c0001b17983 */ /* 0x000ee20000100800 */
[----:B--2---:R-:W-:Y:S01]  /*23800*/  FFMA.FTZ R128, R170, R128, R175 ;  /* 0x00000080aa807223 */ /* 0x004fe200000100af */
[----:B0-----:R-:W-:-:S02]  /*23810*/  IMAD.WIDE.U32 R170, R172, 0x10, R150 ;  /* 0x00000010acaa7825 */ /* 0x001fc400078e0096 */
[----:B------:R-:W4:Y:S04]  /*23820*/  LDL R175, [R1+0x160] ;  /* 0x0001600001af7983 */ /* 0x000f280000100800 */
[----:B------:R0:W-:Y:S04]  /*23830*/  STG.E.128 desc[UR6][R170.64], R128 ;  /* 0x00000080aa007986 */ /* 0x0001e8000c101d06 */
[----:B0-----:R-:W2:Y:S04]  /*23840*/  LDL R170, [R1+0x180] ;  /* 0x0001800001aa7983 */ /* 0x001ea80000100800 */
[----:B------:R-:W2:Y:S01]  /*23850*/  LDL R130, [R1+0x144] ;  /* 0x0001440001827983 */ /* 0x000ea20000100800 */
        /* <DEDUP_REMOVED lines=9> */
[----:B------:R-:W-:Y:S01]  /*238f0*/  FADD.FTZ R122, -R173, R122 ;  /* 0x0000007aad7a7221 */ /* 0x000fe20000010100 */
[----:B------:R-:W-:Y:S01]  /*23900*/  FFMA.FTZ R127, R236, R127, R133 ;  /* 0x0000007fec7f7223 */ /* 0x000fe20000010085 */
[----:B------:R-:W-:Y:S01]  /*23910*/  FFMA.FTZ R125, R237, R125, R134 ;  /* 0x0000007ded7d7223 */ /* 0x000fe20000010086 */
[----:B------:R-:W-:-:S04]  /*23920*/  IMAD.WIDE.U32 R128, R128, 0x10, R150 ;  /* 0x0000001080807825 */ /* 0x000fc800078e0096 */
[----:B------:R-:W-:Y:S01]  /*23930*/  FMUL.FTZ R122, R174, R122 ;  /* 0x0000007aae7a7220 */ /* 0x000fe20000410000 */
[----:B------:R-:W2:Y:S04]  /*23940*/  LDL R171, [R1+0x184] ;  /* 0x0001840001ab7983 */ /* 0x000ea80000100800 */
[----:B------:R-:W2:Y:S01]  /*23950*/  LDL R131, [R1+0x148] ;  /* 0x0001480001837983 */ /* 0x000ea20000100800 */
[----:B---3--:R-:W-:Y:S01]  /*23960*/  FFMA.FTZ R126, R177, R126, R178 ;  /* 0x0000007eb17e7223 */ /* 0x008fe200000100b2 */
[----:B----4-:R-:W-:-:S05]  /*23970*/  FFMA.FTZ R124, R175, R124, R176 ;  /* 0x0000007caf7c7223 */ /* 0x010fca00000100b0 */
[----:B------:R0:W-:Y:S04]  /*23980*/  STG.E.128 desc[UR6][R128.64], R124 ;  /* 0x0000007c80007986 */ /* 0x0001e8000c101d06 */
[----:B0-----:R-:W3:Y:S01]  /*23990*/  LDL R127, [R1+0x12c] ;  /* 0x00012c00017f7983 */ /* 0x001ee20000100800 */
[----:B--2---:R-:W-:Y:S01]  /*239a0*/  FFMA.FTZ R122, R130, R122, R170 ;  /* 0x0000007a827a7223 */ /* 0x004fe200000100aa */
[----:B------:R-:W-:Y:S02]  /*239b0*/  FADD.FTZ R118, -R173, R118 ;  /* 0x00000076ad767221 */ /* 0x000fe40000010100 */
[----:B------:R-:W3:Y:S02]  /*239c0*/  LDL R170, [R1+0x170] ;  /* 0x0001700001aa7983 */ /* 0x000ee40000100800 */
[----:B------:R-:W-:-:S02]  /*239d0*/  FMUL.FTZ R118, R174, R118 ;  /* 0x00000076ae767220 */ /* 0x000fc40000410000 */
[----:B------:R-:W2:Y:S04]  /*239e0*/  LDL R129, [R1+0x158] ;  /* 0x0001580001817983 */ /* 0x000ea80000100800 */
[----:B------:R-:W2:Y:S04]  /*239f0*/  LDL R128, [R1+0x114] ;  /* 0x0001140001807983 */ /* 0x000ea80000100800 */
[----:B------:R-:W4:Y:S01]  /*23a00*/  LDL R126, [R1+0x118] ;  /* 0x00011800017e7983 */ /* 0x000f220000100800 */
[----:B------:R-:W-:-:S03]  /*23a10*/  FADD.FTZ R120, -R173, R120 ;  /* 0x00000078ad787221 */ /* 0x000fc60000010100 */
[----:B------:R-:W4:Y:S01]  /*23a20*/  LDL R130, [R1+0x130] ;  /* 0x0001300001827983 */ /* 0x000f220000100800 */
[----:B------:R-:W-:-:S04]  /*23a30*/  FMUL.FTZ R120, R174, R120 ;  /* 0x00000078ae787220 */ /* 0x000fc80000410000 */
[----:B------:R-:W-:Y:S02]  /*23a40*/  FFMA.FTZ R120, R131, R120, R171 ;  /* 0x0000007883787223 */ /* 0x000fe400000100ab */
[----:B------:R-:W4:Y:S01]  /*23a50*/  LDL R131, [R1+0x17c] ;  /* 0x00017c0001837983 */ /* 0x000f220000100800 */
[----:B------:R-:W-:Y:S01]  /*23a60*/  FADD.FTZ R123, -R173, R123 ;  /* 0x0000007bad7b7221 */ /* 0x000fe20000010100 */
[----:B---3--:R-:W-:Y:S02]  /*23a70*/  FFMA.FTZ R118, R127, R118, R170 ;  /* 0x000000767f767223 */ /* 0x008fe400000100aa */
[----:B------:R-:W4:Y:S01]  /*23a80*/  LDL R127, [R1+0x164] ;  /* 0x00016400017f7983 */ /* 0x000f220000100800 */
[----:B------:R-:W-:Y:S01]  /*23a90*/  FADD.FTZ R121, -R173, R121 ;  /* 0x00000079ad797221 */ /* 0x000fe20000010100 */
[----:B------:R-:W-:Y:S01]  /*23aa0*/  IADD3 R124, R172, 0x40, RZ ;  /* 0x00000040ac7c7810 */ /* 0x000fe20007ffe0ff */
[C---:B------:R-:W-:Y:S02]  /*23ab0*/  FMUL.FTZ R123, R174.reuse, R123 ;  /* 0x0000007bae7b7220 */ /* 0x040fe40000410000 */
[----:B------:R-:W-:-:S02]  /*23ac0*/  FMUL.FTZ R121, R174, R121 ;  /* 0x00000079ae797220 */ /* 0x000fc40000410000 */
[----:B------:R-:W-:Y:S01]  /*23ad0*/  FFMA.FTZ R123, R234, R123, R43 ;  /* 0x0000007bea7b7223 */ /* 0x000fe2000001002b */
[----:B------:R-:W-:-:S04]  /*23ae0*/  IMAD.WIDE.U32 R124, R124, 0x10, R150 ;  /* 0x000000107c7c7825 */ /* 0x000fc800078e0096 */
[----:B------:R-:W-:Y:S01]  /*23af0*/  FFMA.FTZ R121, R235, R121, R132 ;  /* 0x00000079eb797223 */ /* 0x000fe20000010084 */
[----:B------:R-:W-:-:S04]  /*23b00*/  FADD.FTZ R112, -R173, R112 ;  /* 0x00000070ad707221 */ /* 0x000fc80000010100 */
[----:B------:R0:W-:Y:S01]  /*23b10*/  STG.E.128 desc[UR6][R124.64], R120 ;  /* 0x000000787c007986 */ /* 0x0001e2000c101d06 */
[----:B------:R-:W-:Y:S01]  /*23b20*/  FADD.FTZ R114, -R173, R114 ;  /* 0x00000072ad727221 */ /* 0x000fe20000010100 */
[----:B------:R-:W-:-:S03]  /*23b30*/  FMUL.FTZ R112, R174, R112 ;  /* 0x00000070ae707220 */ /* 0x000fc60000410000 */
[----:B------:R-:W-:Y:S01]  /*23b40*/  FMUL.FTZ R114, R174, R114 ;  /* 0x00000072ae727220 */ /* 0x000fe20000410000 */
[----:B0-----:R-:W3:Y:S04]  /*23b50*/  LDL R125, [R1+0x140] ;  /* 0x00014000017d7983 */ /* 0x001ee80000100800 */
[----:B------:R-:W3:Y:S04]  /*23b60*/  LDL R124, [R1+0xfc] ;  /* 0x0000fc00017c7983 */ /* 0x000ee80000100800 */
[----:B------:R-:W3:Y:S04]  /*23b70*/  LDL R122, [R1+0x100] ;  /* 0x00010000017a7983 */ /* 0x000ee80000100800 */
[----:B------:R-:W3:Y:S01]  /*23b80*/  LDL R123, [R1+0x14c] ;  /* 0x00014c00017b7983 */ /* 0x000ee20000100800 */
[----:B--2---:R-:W-:-:S03]  /*23b90*/  FFMA.FTZ R114, R128, R114, R129 ;  /* 0x0000007280727223 */ /* 0x004fc60000010081 */
[----:B------:R-:W2:Y:S01]  /*23ba0*/  LDL R128, [R1+0x134] ;  /* 0x0001340001807983 */ /* 0x000ea20000100800 */
[C---:B------:R-:W-:Y:S01]  /*23bb0*/  FADD.FTZ R119, -R173.reuse, R119 ;  /* 0x00000077ad777221 */ /* 0x040fe20000010100 */
[C---:B------:R-:W-:Y:S01]  /*23bc0*/  FADD.FTZ R116, -R173.reuse, R116 ;  /* 0x00000074ad747221 */ /* 0x040fe20000010100 */
[C---:B------:R-:W-:Y:S01]  /*23bd0*/  FADD.FTZ R117, -R173.reuse, R117 ;  /* 0x00000075ad757221 */ /* 0x040fe20000010100 */
[----:B------:R-:W-:Y:S02]  /*23be0*/  VIADD R120, R172, 0x60 ;  /* 0x00000060ac787836 */ /* 0x000fe40000000000 */
[----:B----4-:R-:W-:Y:S01]  /*23bf0*/  FFMA.FTZ R112, R126, R112, R127 ;  /* 0x000000707e707223 */ /* 0x010fe2000001007f */
[----:B------:R-:W-:Y:S01]  /*23c00*/  FADD.FTZ R115, -R173, R115 ;  /* 0x00000073ad737221 */ /* 0x000fe20000010100 */
[----:B------:R-:W2:Y:S01]  /*23c10*/  LDL R127, [R1+0xe8] ;  /* 0x0000e800017f7983 */ /* 0x000ea20000100800 */
[C---:B------:R-:W-:Y:S01]  /*23c20*/  FMUL.FTZ R119, R174.reuse, R119 ;  /* 0x00000077ae777220 */ /* 0x040fe20000410000 */
[C---:B------:R-:W-:Y:S01]  /*23c30*/  FMUL.FTZ R116, R174.reuse, R116 ;  /* 0x00000074ae747220 */ /* 0x040fe20000410000 */
[----:B------:R-:W-:Y:S01]  /*23c40*/  FMUL.FTZ R117, R174, R117 ;  /* 0x00000075ae757220 */ /* 0x000fe20000410000 */
[----:B------:R-:W-:-:S04]  /*23c50*/  IMAD.WIDE.U32 R120, R120, 0x10, R150 ;  /* 0x0000001078787825 */ /* 0x000fc800078e0096 */
[----:B------:R-:W-:Y:S01]  /*23c60*/  FFMA.FTZ R119, R232, R119, R41 ;  /* 0x00000077e8777223 */ /* 0x000fe20000010029 */
[----:B------:R-:W-:Y:S01]  /*23c70*/  FFMA.FTZ R116, R130, R116, R131 ;  /* 0x0000007482747223 */ /* 0x000fe20000010083 */
[----:B------:R-:W-:Y:S01]  /*23c80*/  FFMA.FTZ R117, R233, R117, R42 ;  /* 0x00000075e9757223 */ /* 0x000fe2000001002a */
[C---:B------:R-:W-:Y:S01]  /*23c90*/  FADD.FTZ R113, -R173.reuse, R113 ;  /* 0x00000071ad717221 */ /* 0x040fe20000010100 */
[C---:B------:R-:W-:Y:S01]  /*23ca0*/  FMUL.FTZ R115, R174.reuse, R115 ;  /* 0x00000073ae737220 */ /* 0x040fe20000410000 */
[C---:B------:R-:W-:Y:S01]  /*23cb0*/  FADD.FTZ R111, -R173.reuse, R111 ;  /* 0x0000006fad6f7221 */ /* 0x040fe20000010100 */
[C---:B------:R-:W-:Y:S01]  /*23cc0*/  FADD.FTZ R108, -R173.reuse, R108 ;  /* 0x0000006cad6c7221 */ /* 0x040fe20000010100 */
[----:B------:R0:W-:Y:S01]  /*23cd0*/  STG.E.128 desc[UR6][R120.64], R116 ;  /* 0x0000007478007986 */ /* 0x0001e2000c101d06 */
[----:B------:R-:W-:Y:S01]  /*23ce0*/  FMUL.FTZ R113, R174, R113 ;  /* 0x00000071ae717220 */ /* 0x000fe20000410000 */
[----:B------:R-:W-:Y:S01]  /*23cf0*/  FFMA.FTZ R115, R230, R115, R39 ;  /* 0x00000073e6737223 */ /* 0x000fe20000010027 */
[C---:B------:R-:W-:Y:S01]  /*23d00*/  FADD.FTZ R109, -R173.reuse, R109 ;  /* 0x0000006dad6d7221 */ /* 0x040fe20000010100 */
[----:B------:R-:W-:Y:S01]  /*23d10*/  FADD.FTZ R110, -R173, R110 ;  /* 0x0000006ead6e7221 */ /* 0x000fe20000010100 */
[----:B------:R-:W-:Y:S01]  /*23d20*/  FFMA.FTZ R113, R231, R113, R40 ;  /* 0x00000071e7717223 */ /* 0x000fe20000010028 */
[----:B------:R-:W4:Y:S04]  /*23d30*/  LDL R130, [R1+0x128] ;  /* 0x0001280001827983 */ /* 0x000f280000100800 */
[----:B------:R-:W4:Y:S01]  /*23d40*/  LDL R129, [R1+0xe4] ;  /* 0x0000e40001817983 */ /* 0x000f220000100800 */
        /* <DEDUP_REMOVED lines=9> */
[----:B---3--:R-:W-:Y:S01]  /*23de0*/  FFMA.FTZ R108, R122, R108, R123 ;  /* 0x0000006c7a6c7223 */ /* 0x008fe2000001007b */
[----:B------:R-:W-:Y:S01]  /*23df0*/  FFMA.FTZ R110, R124, R110, R125 ;  /* 0x0000006e7c6e7223 */ /* 0x000fe2000001007d */
[----:B------:R-:W-:Y:S01]  /*23e00*/  FADD.FTZ R104, -R173, R104 ;  /* 0x00000068ad687221 */ /* 0x000fe20000010100 */
[----:B0-----:R-:W-:-:S05]  /*23e10*/  IADD3 R112, R172, 0xa0, RZ ;  /* 0x000000a0ac707810 */ /* 0x001fca0007ffe0ff */
[----:B------:R-:W-:-:S04]  /*23e20*/  IMAD.WIDE.U32 R112, R112, 0x10, R150 ;  /* 0x0000001070707825 */ /* 0x000fc800078e0096 */
[C---:B------:R-:W-:Y:S01]  /*23e30*/  FADD.FTZ R119, -R173.reuse, R52 ;  /* 0x00000034ad777221 */ /* 0x040fe20000010100 */
[----:B------:R-:W-:Y:S01]  /*23e40*/  FADD.FTZ R118, -R173, R75 ;  /* 0x0000004bad767221 */ /* 0x000fe20000010100 */
[----:B------:R0:W-:Y:S01]  /*23e50*/  STG.E.128 desc[UR6][R112.64], R108 ;  /* 0x0000006c70007986 */ /* 0x0001e2000c101d06 */
[----:B------:R-:W-:-:S03]  /*23e60*/  FMUL.FTZ R52, R174, R104 ;  /* 0x00000068ae347220 */ /* 0x000fc60000410000 */
[----:B------:R-:W3:Y:S01]  /*23e70*/  LDL R75, [R1+0xec] ;  /* 0x0000ec00014b7983 */ /* 0x000ee20000100800 */
[C---:B0-----:R-:W-:Y:S01]  /*23e80*/  FADD.FTZ R111, -R173.reuse, R84 ;  /* 0x00000054ad6f7221 */ /* 0x041fe20000010100 */
[C---:B------:R-:W-:Y:S01]  /*23e90*/  FADD.FTZ R112, -R173.reuse, R85 ;  /* 0x00000055ad707221 */ /* 0x040fe20000010100 */
[C---:B------:R-:W-:Y:S01]  /*23ea0*/  FADD.FTZ R109, -R173.reuse, R80 ;  /* 0x00000050ad6d7221 */ /* 0x040fe20000010100 */
[C---:B------:R-:W-:Y:S01]  /*23eb0*/  FADD.FTZ R110, -R173.reuse, R81 ;  /* 0x00000051ad6e7221 */ /* 0x040fe20000010100 */
[----:B------:R-:W3:Y:S01]  /*23ec0*/  LDL R85, [R1+0x110] ;  /* 0x0001100001557983 */ /* 0x000ee20000100800 */
[----:B------:R-:W-:-:S03]  /*23ed0*/  FADD.FTZ R108, -R173, R79 ;  /* 0x0000004fad6c7221 */ /* 0x000fc60000010100 */
[----:B------:R-:W3:Y:S04]  /*23ee0*/  LDL R84, [R1+0x11c] ;  /* 0x00011c0001547983 */ /* 0x000ee80000100800 */
        /* <DEDUP_REMOVED lines=16> */
[----:B------:R-:W-:-:S02]  /*23ff0*/  VIADD R60, R172, 0xc0 ;  /* 0x000000c0ac3c7836 */ /* 0x000fc40000000000 */
[C---:B------:R-:W-:Y:S01]  /*24000*/  FADD.FTZ R125, -R173.reuse, R94 ;  /* 0x0000005ead7d7221 */ /* 0x040fe20000010100 */
[----:B------:R-:W-:Y:S01]  /*24010*/  FADD.FTZ R94, -R173, R61 ;  /* 0x0000003dad5e7221 */ /* 0x000fe20000010100 */
[----:B------:R-:W-:Y:S01]  /*24020*/  FFMA.FTZ R55, R226, R55, R35 ;  /* 0x00000037e2377223 */ /* 0x000fe20000010023 */
[----:B------:R-:W-:Y:S01]  /*24030*/  FFMA.FTZ R53, R227, R53, R36 ;  /* 0x00000035e3357223 */ /* 0x000fe20000010024 */
[----:B------:R-:W-:-:S04]  /*24040*/  IMAD.WIDE.U32 R60, R60, 0x10, R150 ;  /* 0x000000103c3c7825 */ /* 0x000fc800078e0096 */
[----:B------:R-:W-:Y:S01]  /*24050*/  FADD.FTZ R97, -R173, R97 ;  /* 0x00000061ad617221 */ /* 0x000fe20000010100 */
[----:B----4-:R-:W-:Y:S01]  /*24060*/  FFMA.FTZ R54, R129, R54, R130 ;  /* 0x0000003681367223 */ /* 0x010fe20000010082 */
        /* <DEDUP_REMOVED lines=25> */
[C---:B0-----:R-:W-:Y:S01]  /*24200*/  FMUL.FTZ R61, R174.reuse, R97 ;  /* 0x00000061ae3d7220 */ /* 0x041fe20000410000 */
        /* <DEDUP_REMOVED lines=29> */
[----:B------:R-:W-:-:S02]  /*243e0*/  VIADD R68, R172, 0x120 ;  /* 0x00000120ac447836 */ /* 0x000fc40000000000 */
        /* <DEDUP_REMOVED lines=8> */
[C---:B------:R-:W-:Y:S01]  /*24470*/  FMUL.FTZ R102, R174.reuse, R69 ;  /* 0x00000045ae667220 */ /* 0x040fe20000410000 */
[----:B------:R-:W-:Y:S01]  /*24480*/  FMUL.FTZ R96, R174, R63 ;  /* 0x0000003fae607220 */ /* 0x000fe20000410000 */
[----:B---3--:R-:W-:Y:S01]  /*24490*/  FFMA.FTZ R54, R223, R54, R85 ;  /* 0x00000036df367223 */ /* 0x008fe20000010055 */
[----:B------:R-:W-:Y:S01]  /*244a0*/  FFMA.FTZ R59, R218, R59, R31 ;  /* 0x0000003bda3b7223 */ /* 0x000fe2000001001f */
[----:B------:R-:W-:Y:S01]  /*244b0*/  FFMA.FTZ R57, R220, R89, R32 ;  /* 0x00000059dc397223 */ /* 0x000fe20000010020 */
[----:B------:R-:W-:-:S04]  /*244c0*/  IMAD.WIDE.U32 R66, R66, 0x10, R150 ;  /* 0x0000001042427825 */ /* 0x000fc800078e0096 */
[----:B------:R-:W-:Y:S01]  /*244d0*/  FFMA.FTZ R52, R225, R52, R84 ;  /* 0x00000034e1347223 */ /* 0x000fe20000010054 */
[C---:B------:R-:W-:Y:S01]  /*244e0*/  FMUL.FTZ R123, R174.reuse, R123 ;  /* 0x0000007bae7b7220 */ /* 0x040fe20000410000 */
[----:B------:R-:W-:Y:S01]  /*244f0*/  FMUL.FTZ R124, R174, R124 ;  /* 0x0000007cae7c7220 */ /* 0x000fe20000410000 */
[----:B------:R-:W-:Y:S01]  /*24500*/  FFMA.FTZ R56, R221, R88, R80 ;  /* 0x00000058dd387223 */ /* 0x000fe20000010050 */
[----:B------:R-:W-:Y:S01]  /*24510*/  IADD3 R80, R172, 0x140, RZ ;  /* 0x00000140ac507810 */ /* 0x000fe20007ffe0ff */
[C---:B------:R-:W-:Y:S01]  /*24520*/  FMUL.FTZ R125, R174.reuse, R125 ;  /* 0x0000007dae7d7220 */ /* 0x040fe20000410000 */
[----:B------:R-:W-:Y:S01]  /*24530*/  FMUL.FTZ R126, R174, R126 ;  /* 0x0000007eae7e7220 */ /* 0x000fe20000410000 */
[----:B------:R-:W-:Y:S01]  /*24540*/  FFMA.FTZ R58, R219, R58, R81 ;  /* 0x0000003adb3a7223 */ /* 0x000fe20000010051 */
        /* <DEDUP_REMOVED lines=14> */
[C---:B------:R-:W-:Y:S01]  /*24630*/  VIADD R84, R172.reuse, 0x180 ;  /* 0x00000180ac547836 */ /* 0x040fe20000000000 */
        /* <DEDUP_REMOVED lines=9> */
[----:B------:R-:W-:Y:S01]  /*246d0*/  FMUL.FTZ R71, R174, R83 ;  /* 0x00000053ae477220 */ /* 0x000fe20000410000 */
[----:B------:R1:W-:Y:S01]  /*246e0*/  STG.E.128 desc[UR6][R66.64], R56 ;  /* 0x0000003842007986 */ /* 0x0003e2000c101d06 */
[----:B------:R-:W-:-:S04]  /*246f0*/  IMAD.WIDE.U32 R80, R80, 0x10, R150 ;  /* 0x0000001050507825 */ /* 0x000fc800078e0096 */
[C---:B------:R-:W-:Y:S01]  /*24700*/  FMUL.FTZ R107, R174.reuse, R78 ;  /* 0x0000004eae6b7220 */ /* 0x040fe20000410000 */
[----:B------:R-:W-:Y:S01]  /*24710*/  FMUL.FTZ R103, R174, R72 ;  /* 0x00000048ae677220 */ /* 0x000fe20000410000 */
[----:B------:R3:W-:Y:S01]  /*24720*/  STG.E.128 desc[UR6][R68.64], R60 ;  /* 0x0000003c44007986 */ /* 0x0007e2000c101d06 */
[----:B------:R-:W-:-:S04]  /*24730*/  IMAD.WIDE.U32 R82, R82, 0x10, R150 ;  /* 0x0000001052527825 */ /* 0x000fc800078e0096 */
[C---:B------:R-:W-:Y:S01]  /*24740*/  FMUL.FTZ R105, R174.reuse, R76 ;  /* 0x0000004cae697220 */ /* 0x040fe20000410000 */
[C---:B------:R-:W-:Y:S01]  /*24750*/  FMUL.FTZ R106, R174.reuse, R77 ;  /* 0x0000004dae6a7220 */ /* 0x040fe20000410000 */
[----:B------:R-:W-:Y:S01]  /*24760*/  FMUL.FTZ R108, R174, R108 ;  /* 0x0000006cae6c7220 */ /* 0x000fe20000410000 */
[C---:B------:R-:W-:Y:S01]  /*24770*/  VIADD R72, R172.reuse, 0x1e0 ;  /* 0x000001e0ac487836 */ /* 0x040fe20000000000 */
[----:B------:R-:W-:Y:S01]  /*24780*/  IADD3 R78, R172, 0x200, RZ ;  /* 0x00000200ac4e7810 */ /* 0x000fe20007ffe0ff */
[----:B------:R-:W-:-:S04]  /*24790*/  IMAD.WIDE.U32 R84, R84, 0x10, R150 ;  /* 0x0000001054547825 */ /* 0x000fc800078e0096 */
[----:B0-----:R-:W-:Y:S01]  /*247a0*/  FFMA.FTZ R55, R210, R126, R27 ;  /* 0x0000007ed2377223 */ /* 0x001fe2000001001b */
[----:B------:R-:W-:Y:S01]  /*247b0*/  FFMA.FTZ R54, R211, R125, R166 ;  /* 0x0000007dd3367223 */ /* 0x000fe200000100a6 */
[----:B------:R-:W-:Y:S01]  /*247c0*/  FFMA.FTZ R53, R212, R124, R28 ;  /* 0x0000007cd4357223 */ /* 0x000fe2000001001c */
[----:B------:R-:W-:Y:S01]  /*247d0*/  FMUL.FTZ R104, R174, R73 ;  /* 0x00000049ae687220 */ /* 0x000fe20000410000 */
[----:B-1----:R-:W-:Y:S01]  /*247e0*/  FFMA.FTZ R59, R206, R122, R25 ;  /* 0x0000007ace3b7223 */ /* 0x002fe20000010019 */
        /* <DEDUP_REMOVED lines=13> */
[----:B------:R-:W-:Y:S02]  /*248c0*/  VIADD R74, R172, 0x240 ;  /* 0x00000240ac4a7836 */ /* 0x000fe40000000000 */
[----:B------:R-:W-:Y:S01]  /*248d0*/  FFMA.FTZ R71, R194, R71, R19 ;  /* 0x00000047c2477223 */ /* 0x000fe20000010013 */
[----:B------:R-:W-:-:S04]  /*248e0*/  IMAD.WIDE.U32 R88, R88, 0x10, R150 ;  /* 0x0000001058587825 */ /* 0x000fc800078e0096 */
        /* <DEDUP_REMOVED lines=8> */
[----:B------:R-:W-:Y:S01]  /*24970*/  FMUL.FTZ R174, R174, R173 ;  /* 0x000000adaeae7220 */ /* 0x000fe20000410000 */
[----:B------:R-:W-:-:S04]  /*24980*/  IMAD.WIDE.U32 R72, R72, 0x10, R150 ;  /* 0x0000001048487825 */ /* 0x000fc800078e0096 */
[----:B------:R-:W-:-:S04]  /*24990*/  IMAD.WIDE.U32 R78, R78, 0x10, R150 ;  /* 0x000000104e4e7825 */ /* 0x000fc800078e0096 */
[----:B------:R-:W-:-:S04]  /*249a0*/  IMAD.WIDE.U32 R76, R76, 0x10, R150 ;  /* 0x000000104c4c7825 */ /* 0x000fc800078e0096 */
[----:B------:R-:W-:-:S04]  /*249b0*/  IMAD.WIDE.U32 R74, R74, 0x10, R150 ;  /* 0x000000104a4a7825 */ /* 0x000fc800078e0096 */
[----:B------:R-:W-:-:S04]  /*249c0*/  IMAD.WIDE.U32 R150, R172, 0x10, R150 ;  /* 0x00000010ac967825 */ /* 0x000fc800078e0096 */
[----:B--2---:R-:W-:-:S05]  /*249d0*/  FFMA.FTZ R52, R213, R123, R127 ;  /* 0x0000007bd5347223 */ /* 0x004fca000001007f */
        /* <DEDUP_REMOVED lines=30> */
.L_x_64653:
[----:B------:R-:W-:Y:S05]  /*24bc0*/  BSYNC B1 ;  /* 0x0000000000017941 */ /* 0x000fea0003800000 */
.L_x_64652:
[----:B-1----:R-:W0:Y:S02]  /*24bd0*/  LDC.64 R52, c[0x0][0x210] ;  /* 0x00008400ff347b82 */ /* 0x002e240000000a00 */
[----:B0-----:R-:W-:-:S04]  /*24be0*/  LEA R169, R52, R169, 0x2 ;  /* 0x000000a934a97211 */ /* 0x001fc800078e10ff */
[----:B------:R-:W-:-:S13]  /*24bf0*/  ISETP.GE.AND P0, PT, R169, R53, PT ;  /* 0x00000035a900720c */ /* 0x000fda0003f06270 */
[----:B------:R-:W-:Y:S05]  /*24c00*/  @!P0 BRA `(.L_x_64654) ;  /* 0xfffffde000fc8947 */ /* 0x000fea000383ffff */
[----:B------:R-:W-:Y:S05]  /*24c10*/  BSYNC B0 ;  /* 0x0000000000007941 */ /* 0x000fea0003800000 */
.L_x_63890:
[----:B------:R-:W-:Y:S05]  /*24c20*/  EXIT ;  /* 0x000000000000794d */ /* 0x000fea0003800000 */
.L_x_64651:
        /* <DEDUP_REMOVED lines=8> */
.L_x_64656:
[----:B------:R-:W-:Y:S05]  /*24cb0*/  BSYNC B1 ;  /* 0x0000000000017941 */ /* 0x000fea0003800000 */
.L_x_64655:
        /* <DEDUP_REMOVED lines=9> */
.L_x_64657:
[----:B------:R-:W-:Y:S02]  /*24d50*/  IMAD.MOV.U32 R170, RZ, RZ, 0x4 ;  /* 0x00000004ffaa7424 */ /* 0x000fe400078e00ff */
[----:B------:R-:W-:Y:S01]  /*24d60*/  FADD.FTZ R171, R171, R150 ;  /* 0x00000096abab7221 */ /* 0x000fe20000010000 */
[----:B------:R-:W-:-:S04]  /*24d70*/  MOV R150, 0xffffffff ;  /* 0xffffffff00967802 */ /* 0x000fc80000000f00 */
[----:B------:R-:W-:-:S07]  /*24d80*/  MOV R175, R171 ;  /* 0x000000ab00af7202 */ /* 0x000fce0000000f00 */
[----:B------:R-:W-:Y:S05]  /*24d90*/  WARPSYNC.COLLECTIVE R150, `(.L_x_64658) ;  /* 0x0000000096087348 */ /* 0x000fea0003c00000 */
[----:B------:R0:W1:Y:S02]  /*24da0*/  SHFL.BFLY P1, R150, R175, R170, R151 ;  /* 0x0c0000aaaf967389 */ /* 0x0000640000020097 */
[----:B01----:R-:W-:Y:S01]  /*24db0*/  ENDCOLLECTIVE ;  /* 0x000000000000791b */ /* 0x003fe20003800000 */
.L_x_64658:
[----:B------:R-:W-:Y:S02]  /*24dc0*/  IMAD.MOV.U32 R170, RZ, RZ, 0x8 ;  /* 0x00000008ffaa7424 */ /* 0x000fe400078e00ff */
[----:B------:R-:W-:Y:S01]  /*24dd0*/  FADD.FTZ R171, R171, R150 ;  /* 0x00000096abab7221 */ /* 0x000fe20000010000 */
[----:B------:R-:W-:-:S04]  /*24de0*/  MOV R150, 0xffffffff ;  /* 0xffffffff00967802 */ /* 0x000fc80000000f00 */
[----:B------:R-:W-:-:S07]  /*24df0*/  MOV R175, R171 ;  /* 0x000000ab00af7202 */ /* 0x000fce0000000f00 */
[----:B------:R-:W-:Y:S05]  /*24e00*/  WARPSYNC.COLLECTIVE R150, `(.L_x_64659) ;  /* 0x0000000096087348 */ /* 0x000fea0003c00000 */
[----:B------:R0:W1:Y:S02]  /*24e10*/  SHFL.BFLY P1, R150, R175, R170, R151 ;  /* 0x0c0000aaaf967389 */ /* 0x0000640000020097 */
[----:B01----:R-:W-:Y:S01]  /*24e20*/  ENDCOLLECTIVE ;  /* 0x000000000000791b */ /* 0x003fe20003800000 */
.L_x_64659:
[----:B------:R-:W-:Y:S02]  /*24e30*/  IMAD.MOV.U32 R170, RZ, RZ, 0x10 ;  /* 0x00000010ffaa7424 */ /* 0x000fe400078e00ff */
[----:B------:R-:W-:Y:S01]  /*24e40*/  FADD.FTZ R171, R171, R150 ;  /* 0x00000096abab7221 */ /* 0x000fe20000010000 */
[----:B------:R-:W-:-:S04]  /*24e50*/  MOV R150, 0xffffffff ;  /* 0xffffffff00967802 */ /* 0x000fc80000000f00 */
[----:B------:R-:W-:-:S07]  /*24e60*/  MOV R175, R171 ;  /* 0x000000ab00af7202 */ /* 0x000fce0000000f00 */
[----:B------:R-:W-:Y:S05]  /*24e70*/  WARPSYNC.COLLECTIVE R150, `(.L_x_64660) ;  /* 0x0000000096087348 */ /* 0x000fea0003c00000 */
[----:B------:R0:W1:Y:S02]  /*24e80*/  SHFL.BFLY P1, R150, R175, R170, R151 ;  /* 0x0c0000aaaf967389 */ /* 0x0000640000020097 */
[----:B01----:R-:W-:Y:S01]  /*24e90*/  ENDCOLLECTIVE ;  /* 0x000000000000791b */ /* 0x003fe20003800000 */
.L_x_64660:
        /* <DEDUP_REMOVED lines=169> */
.L_x_64661:
[----:B------:R-:W-:Y:S01]  /*25930*/  HFMA2.MMA R170, -RZ, RZ, 0, 1.1920928955078125e-07 ;  /* 0x00000002ffaa7435 */ /* 0x000fe200000001ff */
[----:B------:R-:W-:Y:S01]  /*25940*/  FADD.FTZ R174, R174, R150 ;  /* 0x00000096aeae7221 */ /* 0x000fe20000010000 */
[----:B------:R-:W-:-:S03]  /*25950*/  MOV R150, 0xffffffff ;  /* 0xffffffff00967802 */ /* 0x000fc60000000f00 */
[----:B------:R-:W-:-:S07]  /*25960*/  IMAD.MOV.U32 R175, RZ, RZ, R174 ;  /* 0x000000ffffaf7224 */ /* 0x000fce00078e00ae */
[----:B------:R-:W-:Y:S05]  /*25970*/  WARPSYNC.COLLECTIVE R150, `(.L_x_64662) ;  /* 0x0000000096087348 */ /* 0x000fea0003c00000 */
[----:B------:R0:W1:Y:S02]  /*25980*/  SHFL.BFLY P1, R150, R175, R170, R151 ;  /* 0x0c0000aaaf967389 */ /* 0x0000640000020097 */
[----:B01----:R-:W-:Y:S01]  /*25990*/  ENDCOLLECTIVE ;  /* 0x000000000000791b */ /* 0x003fe20003800000 */
.L_x_64662:
[----:B------:R-:W-:Y:S01]  /*259a0*/  HFMA2.MMA R170, -RZ, RZ, 0, 2.384185791015625e-07 ;  /* 0x00000004ffaa7435 */ /* 0x000fe200000001ff */
[----:B------:R-:W-:Y:S01]  /*259b0*/  FADD.FTZ R174, R174, R150 ;  /* 0x00000096aeae7221 */ /* 0x000fe20000010000 */
[----:B------:R-:W-:-:S03]  /*259c0*/  MOV R150, 0xffffffff ;  /* 0xffffffff00967802 */ /* 0x000fc60000000f00 */
[----:B------:R-:W-:-:S07]  /*259d0*/  IMAD.MOV.U32 R175, RZ, RZ, R174 ;  /* 0x000000ffffaf7224 */ /* 0x000fce00078e00ae */
[----:B------:R-:W-:Y:S05]  /*259e0*/  WARPSYNC.COLLECTIVE R150, `(.L_x_64663) ;  /* 0x0000000096087348 */ /* 0x000fea0003c00000 */
[----:B------:R0:W1:Y:S02]  /*259f0*/  SHFL.BFLY P1, R150, R175, R170, R151 ;  /* 0x0c0000aaaf967389 */ /* 0x0000640000020097 */
[----:B01----:R-:W-:Y:S01]  /*25a00*/  ENDCOLLECTIVE ;  /* 0x000000000000791b */ /* 0x003fe20003800000 */
.L_x_64663:
[----:B------:R-:W-:Y:S01]  /*25a10*/  HFMA2.MMA R170, -RZ, RZ, 0, 4.76837158203125e-07 ;  /* 0x00000008ffaa7435 */ /* 0x000fe200000001ff */
[----:B------:R-:W-:Y:S01]  /*25a20*/  FADD.FTZ R174, R174, R150 ;  /* 0x00000096aeae7221 */ /* 0x000fe20000010000 */
[----:B------:R-:W-:-:S03]  /*25a30*/  MOV R150, 0xffffffff ;  /* 0xffffffff00967802 */ /* 0x000fc60000000f00 */
[----:B------:R-:W-:-:S07]  /*25a40*/  IMAD.MOV.U32 R175, RZ, RZ, R174 ;  /* 0x000000ffffaf7224 */ /* 0x000fce00078e00ae */
[----:B------:R-:W-:Y:S05]  /*25a50*/  WARPSYNC.COLLECTIVE R150, `(.L_x_64664) ;  /* 0x0000000096087348 */ /* 0x000fea0003c00000 */
[----:B------:R0:W1:Y:S02]  /*25a60*/  SHFL.BFLY P1, R150, R175, R170, R151 ;  /* 0x0c0000aaaf967389 */ /* 0x0000640000020097 */
[----:B01----:R-:W-:Y:S01]  /*25a70*/  ENDCOLLECTIVE ;  /* 0x000000000000791b */ /* 0x003fe20003800000 */
.L_x_64664:
[----:B------:R-:W-:Y:S01]  /*25a80*/  HFMA2.MMA R170, -RZ, RZ, 0, 9.5367431640625e-07 ;  /* 0x00000010ffaa7435 */ /* 0x000fe200000001ff */
[----:B------:R-:W-:Y:S01]  /*25a90*/  FADD.FTZ R174, R174, R150 ;  /* 0x00000096aeae7221 */ /* 0x000fe20000010000 */
[----:B------:R-:W-:-:S03]  /*25aa0*/  MOV R150, 0xffffffff ;  /* 0xffffffff00967802 */ /* 0x000fc60000000f00 */
[----:B------:R-:W-:-:S07]  /*25ab0*/  IMAD.MOV.U32 R175, RZ, RZ, R174 ;  /* 0x000000ffffaf7224 */ /* 0x000fce00078e00ae */
[----:B------:R-:W-:Y:S05]  /*25ac0*/  WARPSYNC.COLLECTIVE R150, `(.L_x_64665) ;  /* 0x0000000096087348 */ /* 0x000fea0003c00000 */
[----:B------:R0:W1:Y:S02]  /*25ad0*/  SHFL.BFLY P1, R150, R175, R170, R151 ;  /* 0x0c0000aaaf967389 */ /* 0x0000640000020097 */
[----:B01----:R-:W-:Y:S01]  /*25ae0*/  ENDCOLLECTIVE ;  /* 0x000000000000791b */ /* 0x003fe20003800000 */
.L_x_64665:
[----:B------:R-:W-:Y:S05]  /*25af0*/  BRA `(.L_x_64666) ;  /* 0xffffffd800947947 */ /* 0x000fea000383ffff */
.L_x_64667:
        /* <DEDUP_REMOVED lines=16> */
.L_x_72423:


//--------------------- .text._ZN10layer_norm13ln_fwd_kernelINS_13Kernel_traitsIfffffjLj2560ELj1ELj4ELj1ELj16ENS_18Kernel_traits_baseILj2560EfffffjLj128EEEEELb0ELb0ELb0ELb0EEEvNS_9FwdParamsE --------------------------
	.section	.text._ZN10layer_norm13ln_fwd_kernelINS_13Kernel_traitsIfffffjLj2560ELj1ELj4ELj1ELj16ENS_18Kernel_traits_baseILj2560EfffffjLj128EEEEELb0ELb0ELb0ELb0EEEvNS_9FwdParamsE,"ax",@progbits
	.align	128
        .global         _ZN10layer_norm13ln_fwd_kernelINS_13Kernel_traitsIfffffjLj2560ELj1ELj4ELj1ELj16ENS_18Kernel_traits_baseILj2560EfffffjLj128EEEEELb0ELb0ELb0ELb0EEEvNS_9FwdParamsE
        .type           _ZN10layer_norm13ln_fwd_kernelINS_13Kernel_traitsIfffffjLj2560ELj1ELj4ELj1ELj16ENS_18Kernel_traits_baseILj2560EfffffjLj128EEEEELb0ELb0ELb0ELb0EEEvNS_9FwdParamsE,@function
        .size           _ZN10layer_norm13ln_fwd_kernelINS_13Kernel_traitsIfffffjLj2560ELj1ELj4ELj1ELj16ENS_18Kernel_traits_baseILj2560EfffffjLj128EEEEELb0ELb0ELb0ELb0EEEvNS_9FwdParamsE,(.L_x_72424 - _ZN10layer_norm13ln_fwd_kernelINS_13Kernel_traitsIfffffjLj2560ELj1ELj4ELj1ELj16ENS_18Kernel_traits_baseILj2560EfffffjLj128EEEEELb0ELb0ELb0ELb0EEEvNS_9FwdParamsE)
        .other          _ZN10layer_norm13ln_fwd_kernelINS_13Kernel_traitsIfffffjLj2560ELj1ELj4ELj1ELj16ENS_18Kernel_traits_baseILj2560EfffffjLj128EEEEELb0ELb0ELb0ELb0EEEvNS_9FwdParamsE,@"STO_CUDA_ENTRY STV_DEFAULT"
_ZN10layer_norm13ln_fwd_kernelINS_13Kernel_traitsIfffffjLj2560ELj1ELj4ELj1ELj16ENS_18Kernel_traits_baseILj2560EfffffjLj128EEEEELb0ELb0ELb0ELb0EEEvNS_9FwdParamsE:
.text._ZN10layer_norm13ln_fwd_kernelINS_13Kernel_traitsIfffffjLj2560ELj1ELj4ELj1ELj16ENS_18Kernel_traits_baseILj2560EfffffjLj128EEEEELb0ELb0ELb0ELb0EEEvNS_9FwdParamsE:
        /* <DEDUP_REMOVED lines=32> */
[----:B------:R-:W-:-:S13]  /*0200*/  ISETP.NE.AND.EX P0, PT, RZ, UR7, PT, P0 ;  /* 0x00000007ff007c0c */ /* 0x000fda000bf05300 */
[C---:B------:R-:W-:Y:S01]  /*0210*/  @P0 LEA R6, P1, R0.reuse, UR6, 0x4 ;  /* 0x0000000600060c11 */ /* 0x040fe2000f8220ff */
[----:B0-----:R-:W-:-:S03]  /*0220*/  IMAD.WIDE.U32 R4, R0, 0x10, R4 ;  /* 0x0000001000047825 */ /* 0x001fc600078e0004 */
[C---:B------:R-:W-:Y:S02]  /*0230*/  @P0 LEA.HI.X R7, R0.reuse, UR7, RZ, 0x4, P1 ;  /* 0x0000000700070c11 */ /* 0x040fe400088f24ff */
[----:B------:R-:W2:Y:S04]  /*0240*/  LDG.E.128 R12, desc[UR4][R4.64] ;  /* 0x00000004040c7981 */ /* 0x000ea8000c1e1d00 */
[----:B------:R0:W5:Y:S01]  /*0250*/  @P0 LDG.E.128 R180, desc[UR4][R6.64] ;  /* 0x0000000406b40981 */ /* 0x000162000c1e1d00 */
[----:B------:R-:W-:-:S03]  /*0260*/  LOP3.LUT R0, R0, 0x20, RZ, 0xfc, !PT ;  /* 0x0000002000007812 */ /* 0x000fc600078efcff */
[----:B--2---:R0:W-:Y:S04]  /*0270*/  STL.64 [R1+0x20], R12 ;  /* 0x0000200c01007387 */ /* 0x0041e80000100a00 */
[----:B------:R0:W-:Y:S02]  /*0280*/  STL.64 [R1+0x28], R14 ;  /* 0x0000280e01007387 */ /* 0x0001e40000100a00 */
.L_x_64669:
[----:B------:R-:W-:Y:S05]  /*0290*/  BSYNC B0 ;  /* 0x0000000000007941 */ /* 0x000fea0003800000 */
.L_x_64668:
[----:B------:R-:W-:Y:S04]  /*02a0*/  BSSY B0, `(.L_x_64670) ;  /* 0x0000010000007945 */ /* 0x000fe80003800000 */
[----:B------:R-:W-:Y:S05]  /*02b0*/  @!P6 BRA `(.L_x_64671) ;  /* 0x000000000038e947 */ /* 0x000fea0003800000 */
[----:B0-----:R-:W0:Y:S01]  /*02c0*/  LDC.64 R6, c[0x0][0x260] ;  /* 0x00009800ff067b82 */ /* 0x001e220000000a00 */
        /* <DEDUP_REMOVED lines=10> */
[----:B------:R-:W-:-:S03]  /*0370*/  IADD3 R0, R0, 0x20, RZ ;  /* 0x0000002000007810 */ /* 0x000fc60007ffe0ff */
[----:B--2---:R1:W-:Y:S04]  /*0380*/  STL.64 [R1], R12 ;  /* 0x0000000c01007387 */ /* 0x0043e80000100a00 */
[----:B------:R1:W-:Y:S02]  /*0390*/  STL.64 [R1+0x8], R14 ;  /* 0x0000080e01007387 */ /* 0x0003e40000100a00 */
.L_x_64671:
[----:B------:R-:W-:Y:S05]  /*03a0*/  BSYNC B0 ;  /* 0x0000000000007941 */ /* 0x000fea0003800000 */
.L_x_64670:
        /* <DEDUP_REMOVED lines=8> */
[----:B-1----:R-:W-:-:S04]  /*0430*/  @P0 LEA R4, P1, R0, UR6, 0x4 ;  /* 0x0000000600040c11 */ /* 0x002fc8000f8220ff */
[C---:B------:R-:W-:Y:S01]  /*0440*/  @P0 LEA.HI.X R5, R0.reuse, UR7, RZ, 0x4, P1 ;  /* 0x0000000700050c11 */ /* 0x040fe200088f24ff */
[----:B0-----:R-:W-:-:S04]  /*0450*/  IMAD.WIDE.U32 R6, R0, 0x10, R6 ;  /* 0x0000001000067825 */ /* 0x001fc800078e0006 */
[----:B------:R2:W5:Y:S04]  /*0460*/  @P0 LDG.E.128 R172, desc[UR4][R4.64] ;  /* 0x0000000404ac0981 */ /* 0x000568000c1e1d00 */
[----:B------:R2:W5:Y:S01]  /*0470*/  LDG.E.128 R248, desc[UR4][R6.64] ;  /* 0x0000000406f87981 */ /* 0x000562000c1e1d00 */
[----:B------:R-:W-:-:S07]  /*0480*/  IADD3 R0, R0, 0x20, RZ ;  /* 0x0000002000007810 */ /* 0x000fce0007ffe0ff */
.L_x_64673:
[----:B------:R-:W-:Y:S05]  /*0490*/  BSYNC B0 ;  /* 0x0000000000007941 */ /* 0x000fea0003800000 */
.L_x_64672:
[----:B------:R-:W-:Y:S04]  /*04a0*/  BSSY B0, `(.L_x_64674) ;  /* 0x000000e000007945 */ /* 0x000fe80003800000 */
[----:B------:R-:W-:Y:S05]  /*04b0*/  @!P4 BRA `(.L_x_64675) ;  /* 0x000000000030c947 */ /* 0x000fea0003800000 */
[----:B0-2---:R-:W0:Y:S01]  /*04c0*/  LDC.64 R6, c[0x0][0x260] ;  /* 0x00009800ff067b82 */ /* 0x005e220000000a00 */
        /* <DEDUP_REMOVED lines=11> */
.L_x_64675:
[----:B------:R-:W-:Y:S05]  /*0580*/  BSYNC B0 ;  /* 0x0000000000007941 */ /* 0x000fea0003800000 */
.L_x_64674:
[----:B------:R-:W-:Y:S04]  /*0590*/  BSSY B0, `(.L_x_64676) ;  /* 0x000000e000007945 */ /* 0x000fe80003800000 */
[----:B------:R-:W-:Y:S05]  /*05a0*/  @!P3 BRA `(.L_x_64677) ;  /* 0x000000000030b947 */ /* 0x000fea0003800000 */
[----:B0-23--:R-:W0:Y:S01]  /*05b0*/  LDC.64 R6, c[0x0][0x260] ;  /* 0x00009800ff067b82 */ /* 0x00de220000000a00 */
        /* <DEDUP_REMOVED lines=11> */
.L_x_64677:
[----:B------:R-:W-:Y:S05]  /*0670*/  BSYNC B0 ;  /* 0x0000000000007941 */ /* 0x000fea0003800000 */
.L_x_64676:
[----:B------:R-:W-:Y:S01]  /*0680*/  ISETP.GE.U32.AND P0, PT, R3, 0xc0, PT ;  /* 0x000000c00300780c */ /* 0x000fe20003f06070 */
[----:B------:R-:W-:-:S12]  /*0690*/  BSSY B0, `(.L_x_64678) ;  /* 0x000000e000007945 */ /* 0x000fd80003800000 */
[----:B------:R-:W-:Y:S05]  /*06a0*/  @!P0 BRA `(.L_x_64679) ;  /* 0x0000000000308947 */ /* 0x000fea0003800000 */
[----:B0-234-:R-:W0:Y:S01]  /*06b0*/  LDC.64 R6, c[0x0][0x260] ;  /* 0x00009800ff067b82 */ /* 0x01de220000000a00 */
        /* <DEDUP_REMOVED lines=11> */
.L_x_64679:
[----:B------:R-:W-:Y:S05]  /*0770*/  BSYNC B0 ;  /* 0x0000000000007941 */ /* 0x000fea0003800000 */
.L_x_64678:
        /* <DEDUP_REMOVED lines=12> */
[----:B------:R-:W-:-:S13]  /*0840*/  ISETP.NE.AND.EX P0, PT, RZ, UR7, PT, P0 ;  /* 0x00000007ff007c0c */ /* 0x000fda000bf05300 */
[----:B------:R-:W-:-:S04]  /*0850*/  @P0 LEA R4, P1, R0, UR6, 0x4 ;  /* 0x0000000600040c11 */ /* 0x000fc8000f8220ff */
[C---:B------:R-:W-:Y:S01]  /*0860*/  @P0 LEA.HI.X R5, R0.reuse, UR7, RZ, 0x4, P1 ;  /* 0x0000000700050c11 */ /* 0x040fe200088f24ff */
[----:B0-----:R-:W-:-:S04]  /*0870*/  IMAD.WIDE.U32 R6, R0, 0x10, R6 ;  /* 0x0000001000067825 */ /* 0x001fc800078e0006 */
[----:B------:R0:W5:Y:S04]  /*0880*/  @P0 LDG.E.128 R152, desc[UR4][R4.64] ;  /* 0x0000000404980981 */ /* 0x000168000c1e1d00 */
[----:B------:R0:W5:Y:S01]  /*0890*/  LDG.E.128 R232, desc[UR4][R6.64] ;  /* 0x0000000406e87981 */ /* 0x000162000c1e1d00 */
[----:B------:R-:W-:-:S07]  /*08a0*/  IADD3 R0, R0, 0x20, RZ ;  /* 0x0000002000007810 */ /* 0x000fce0007ffe0ff */
.L_x_64681:
[----:B------:R-:W-:Y:S05]  /*08b0*/  BSYNC B0 ;  /* 0x0000000000007941 */ /* 0x000fea0003800000 */
.L_x_64680:
        /* <DEDUP_REMOVED lines=17> */
.L_x_64683:
[----:B------:R-:W-:Y:S05]  /*09d0*/  BSYNC B0 ;  /* 0x0000000000007941 */ /* 0x000fea0003800000 */
.L_x_64682:
        /* <DEDUP_REMOVED lines=17> */
.L_x_64685:
[----:B------:R-:W-:Y:S05]  /*0af0*/  BSYNC B0 ;  /* 0x0000000000007941 */ /* 0x000fea0003800000 */
.L_x_64684:
        /* <DEDUP_REMOVED lines=17> */
.L_x_64687:
[----:B------:R-:W-:Y:S05]  /*0c10*/  BSYNC B0 ;  /* 0x0000000000007941 */ /* 0x000fea0003800000 */
.L_x_64686:
[----:B------:R-:W-:Y:S01]  /*0c20*/  ISETP.GE.U32.AND P0, PT, R3, 0x160, PT ;  /* 0x000001600300780c */ /* 0x000fe20003f06070 */
[----:B------:R-:W-:Y:S01]  /*0c30*/  BSSY B0, `(.L_x_64688) ;  /* 0x0000010000007945 */ /* 0x000fe20003800000 */
[----:B------:R-:W-:-:S11]  /*0c40*/  LOP3.LUT R2, R2, 0xf7ffffff, RZ, 0xc0, !PT ;  /* 0xf7ffffff02027812 */ /* 0x000fd600078ec0ff */
[----:B------:R-:W-:Y:S01]  /*0c50*/  @P0 LOP3.LUT R2, R2, 0x8000000, RZ, 0xfc, !PT ;  /* 0x0800000002020812 */ /* 0x000fe200078efcff */
[----:B------:R-:W-:Y:S06]  /*0c60*/  @!P0 BRA `(.L_x_64689) ;  /* 0x0000000000308947 */ /* 0x000fec0003800000 */
[----:B0123--:R-:W0:Y:S01]  /*0c70*/  LDC.64 R6, c[0x0][0x260] ;  /* 0x00009800ff067b82 */ /* 0x00fe220000000a00 */
        /* <DEDUP_REMOVED lines=11> */
.L_x_64689:
[----:B------:R-:W-:Y:S05]  /*0d30*/  BSYNC B0 ;  /* 0x0000000000007941 */ /* 0x000fea0003800000 */
.L_x_64688:
        /* <DEDUP_REMOVED lines=17> */
.L_x_64691:
[----:B------:R-:W-:Y:S05]  /*0e50*/  BSYNC B0 ;  /* 0x0000000000007941 */ /* 0x000fea0003800000 */
.L_x_64690:
        /* <DEDUP_REMOVED lines=17> */
.L_x_64693:
[----:B------:R-:W-:Y:S05]  /*0f70*/  BSYNC B0 ;  /* 0x0000000000007941 */ /* 0x000fea0003800000 */
.L_x_64692:
        /* <DEDUP_REMOVED lines=17> */
.L_x_64695:
[----:B------:R-:W-:Y:S05]  /*1090*/  BSYNC B0 ;  /* 0x0000000000007941 */ /* 0x000fea0003800000 */
.L_x_64694:
        /* <DEDUP_REMOVED lines=17> */
.L_x_64697:
[----:B------:R-:W-:Y:S05]  /*11b0*/  BSYNC B0 ;  /* 0x0000000000007941 */ /* 0x000fea0003800000 */
.L_x_64696:
        /* <DEDUP_REMOVED lines=17> */
.L_x_64699:
[----:B------:R-:W-:Y:S05]  /*12d0*/  BSYNC B0 ;  /* 0x0000000000007941 */ /* 0x000fea0003800000 */
.L_x_64698:
        /* <DEDUP_REMOVED lines=17> */
.L_x_64701:
[----:B------:R-:W-:Y:S05]  /*13f0*/  BSYNC B0 ;  /* 0x0000000000007941 */ /* 0x000fea0003800000 */
.L_x_64700:
        /* <DEDUP_REMOVED lines=17> */
.L_x_64703:
[----:B------:R-:W-:Y:S05]  /*1510*/  BSYNC B0 ;  /* 0x0000000000007941 */ /* 0x000fea0003800000 */
.L_x_64702:
        /* <DEDUP_REMOVED lines=17> */
.L_x_64705:
[----:B------:R-:W-:Y:S05]  /*1630*/  BSYNC B0 ;  /* 0x0000000000007941 */ /* 0x000fea0003800000 */
.L_x_64704:
        /* <DEDUP_REMOVED lines=15> */
[----:B------:R-:W2:Y:S04]  /*1730*/  LDG.E.128 R4, desc[UR4][R4.64] ;  /* 0x0000000404047981 */ /* 0x000ea8000c1e1d00 */
[----:B--2---:R0:W-:Y:S04]  /*1740*/  STL.64 [R1+0x10], R4 ;  /* 0x0000100401007387 */ /* 0x0041e80000100a00 */
[----:B------:R0:W-:Y:S02]  /*1750*/  STL.64 [R1+0x18], R6 ;  /* 0x0000180601007387 */ /* 0x0001e40000100a00 */
.L_x_64707:
[----:B------:R-:W-:Y:S05]  /*1760*/  BSYNC B0 ;  /* 0x0000000000007941 */ /* 0x000fea0003800000 */
.L_x_64706:
        /* <DEDUP_REMOVED lines=8> */
[----:B------:R-:W-:Y:S01]  /*17f0*/  LOP3.LUT R2, R2, 0xfffdffff, RZ, 0xc0, !PT ;  /* 0xfffdffff02027812 */ /* 0x000fe200078ec0ff */
[----:B------:R-:W-:Y:S01]  /*1800*/  ULDC UR8, c[0x0][0x218] ;  /* 0x0000860000087ab9 */ /* 0x000fe20000000800 */
[----:B------:R-:W-:Y:S01]  /*1810*/  ISETP.NE.AND.EX P0, PT, R9, RZ, PT, P0 ;  /* 0x000000ff0900720c */ /* 0x000fe20003f05300 */
[----:B------:R-:W-:Y:S01]  /*1820*/  ULDC UR7, c[0x0][0x2d8] ;  /* 0x0000b60000077ab9 */ /* 0x000fe20000000800 */
[----:B------:R-:W-:Y:S01]  /*1830*/  MOV R0, R10 ;  /* 0x0000000a00007202 */ /* 0x000fe20000000f00 */
[----:B------:R-:W-:-:S10]  /*1840*/  ULDC.64 UR10, c[0x0][0x230] ;  /* 0x00008c00000a7ab9 */ /* 0x000fd40000000a00 */
[----:B------:R-:W-:Y:S02]  /*1850*/  @P0 LOP3.LUT R2, R2, 0x20000, RZ, 0xfc, !PT ;  /* 0x0002000002020812 */ /* 0x000fe400078efcff */
[----:B------:R-:W-:-:S13]  /*1860*/  ISETP.NE.AND P0, PT, RZ, UR6, PT ;  /* 0x00000006ff007c0c */ /* 0x000fda000bf05270 */
.L_x_65029:
[----:B------:R-:W-:Y:S01]  /*1870*/  LOP3.LUT P3, RZ, R2, 0x20000, RZ, 0xc0, !PT ;  /* 0x0002000002ff7812 */ /* 0x000fe2000786c0ff */
[----:B------:R-:W0:Y:S01]  /*1880*/  S2R R103, SR_TID.X ;  /* 0x0000000000677919 */ /* 0x000e220000002100 */
[----:B------:R-:W-:-:S11]  /*1890*/  HFMA2.MMA R101, -RZ, RZ, 1.875, 0 ;  /* 0x3f800000ff657435 */ /* 0x000fd600000001ff */
[----:B------:R-:W1:Y:S01]  /*18a0*/  @P3 LDC.64 R72, c[0x0][0x270] ;  /* 0x00009c00ff483b82 */ /* 0x000e620000000a00 */
[----:B------:R-:W-:Y:S01]  /*18b0*/  BSSY B0, `(.L_x_64708) ;  /* 0x0000031000007945 */ /* 0x000fe20003800000 */
[----:B-1----:R-:W-:-:S05]  /*18c0*/  @P3 IMAD.WIDE R72, R0, 0x4, R72 ;  /* 0x0000000400483825 */ /* 0x002fca00078e0248 */
[----:B-----5:R1:W5:Y:S01]  /*18d0*/  @P3 LDG.E R101, desc[UR4][R72.64] ;  /* 0x0000000448653981 */ /* 0x020362000c1e1900 */
        /* <DEDUP_REMOVED lines=21> */
.L_x_64710:
[----:B------:R-:W-:-:S07]  /*1a30*/  FADD.FTZ R21, R64, R21 ;  /* 0x0000001540157221 */ /* 0x000fce0000010000 */
.L_x_64711:
[----:B------:R-:W-:-:S07]  /*1a40*/  MOV R68, R21 ;  /* 0x0000001500447202 */ /* 0x000fce0000000f00 */
.L_x_64712:
[----:B------:R-:W-:Y:S01]  /*1a50*/  FMUL.FTZ R42, R73, R101 ;  /* 0x00000065492a7220 */ /* 0x000fe20000410000 */
[----:B------:R-:W-:Y:S06]  /*1a60*/  @P3 BRA `(.L_x_64713) ;  /* 0x0000000000083947 */ /* 0x000fec0003800000 */
[----:B------:R-:W-:Y:S05]  /*1a70*/  @P1 BRA `(.L_x_64714) ;  /* 0x0000000000081947 */ /* 0x000fea0003800000 */
[----:B------:R-:W-:Y:S05]  /*1a80*/  BRA `(.L_x_64715) ;  /* 0x0000000000087947 */ /* 0x000fea0003800000 */
.L_x_64713:
[----:B------:R-:W-:-:S07]  /*1a90*/  FADD.FTZ R42, R65, R42 ;  /* 0x0000002a412a7221 */ /* 0x000fce0000010000 */
.L_x_64714:
[----:B------:R-:W-:-:S07]  /*1aa0*/  MOV R69, R42 ;  /* 0x0000002a00457202 */ /* 0x000fce0000000f00 */
.L_x_64715:
[----:B------:R-:W-:Y:S01]  /*1ab0*/  FMUL.FTZ R79, R74, R101 ;  /* 0x000000654a4f7220 */ /* 0x000fe20000410000 */
[----:B------:R-:W-:Y:S06]  /*1ac0*/  @P3 BRA `(.L_x_64716) ;  /* 0x0000000000083947 */ /* 0x000fec0003800000 */
[----:B------:R-:W-:Y:S05]  /*1ad0*/  @P1 BRA `(.L_x_64717) ;  /* 0x0000000000081947 */ /* 0x000fea0003800000 */
[----:B------:R-:W-:Y:S05]  /*1ae0*/  BRA `(.L_x_64718) ;  /* 0x0000000000087947 */ /* 0x000fea0003800000 */
.L_x_64716:
[----:B------:R-:W-:-:S07]  /*1af0*/  FADD.FTZ R79, R66, R79 ;  /* 0x0000004f424f7221 */ /* 0x000fce0000010000 */
.L_x_64717:
[----:B------:R-:W-:-:S07]  /*1b00*/  MOV R70, R79 ;  /* 0x0000004f00467202 */ /* 0x000fce0000000f00 */
.L_x_64718:
[----:B------:R-:W-:Y:S01]  /*1b10*/  FMUL.FTZ R81, R75, R101 ;  /* 0x000000654b517220 */ /* 0x000fe20000410000 */
[----:B------:R-:W-:Y:S06]  /*1b20*/  @P3 BRA `(.L_x_64719) ;  /* 0x0000000000083947 */ /* 0x000fec0003800000 */
[----:B------:R-:W-:Y:S05]  /*1b30*/  @P1 BRA `(.L_x_64720) ;  /* 0x0000000000081947 */ /* 0x000fea0003800000 */
[----:B------:R-:W-:Y:S05]  /*1b40*/  BRA `(.L_x_64721) ;  /* 0x0000000000087947 */ /* 0x000fea0003800000 */
.L_x_64719:
[----:B------:R-:W-:-:S07]  /*1b50*/  FADD.FTZ R81, R67, R81 ;  /* 0x0000005143517221 */ /* 0x000fce0000010000 */
.L_x_64720:
[----:B------:R-:W-:-:S07]  /*1b60*/  MOV R71, R81 ;  /* 0x0000005100477202 */ /* 0x000fce0000000f00 */
.L_x_64721:
[----:B------:R-:W0:Y:S01]  /*1b70*/  @P1 LDC.64 R72, c[0x0][0x238] ;  /* 0x00008e00ff481b82 */ /* 0x000e220000000a00 */
[C---:B------:R-:W-:Y:S02]  /*1b80*/  IADD3 R102, R80.reuse, 0x20, RZ ;  /* 0x0000002050667810 */ /* 0x040fe40007ffe0ff */
[----:B0-----:R-:W-:-:S04]  /*1b90*/  @P1 LEA R72, P3, R80, R72, 0x4 ;  /* 0x0000004850481211 */ /* 0x001fc800078620ff */
[----:B------:R-:W-:-:S05]  /*1ba0*/  @P1 LEA.HI.X R73, R80, R73, RZ, 0x4, P3 ;  /* 0x0000004950491211 */ /* 0x000fca00018f24ff */
[----:B------:R0:W-:Y:S04]  /*1bb0*/  @P1 STG.E.128 desc[UR4][R72.64], R68 ;  /* 0x0000004448001986 */ /* 0x0001e8000c101d04 */
.L_x_64709:
[----:B------:R-:W-:Y:S05]  /*1bc0*/  BSYNC B0 ;  /* 0x0000000000007941 */ /* 0x000fea0003800000 */
.L_x_64708:
        /* <DEDUP_REMOVED lines=17> */
.L_x_64724:
[----:B------:R-:W-:-:S07]  /*1ce0*/  FADD.FTZ R20, R64, R20 ;  /* 0x0000001440147221 */ /* 0x000fce0000010000 */
.L_x_64725:
[----:B------:R-:W-:-:S07]  /*1cf0*/  MOV R68, R20 ;  /* 0x0000001400447202 */ /* 0x000fce0000000f00 */
.L_x_64726:
[----:B------:R-:W-:Y:S01]  /*1d00*/  FMUL.FTZ R41, R73, R101 ;  /* 0x0000006549297220 */ /* 0x000fe20000410000 */
[----:B------:R-:W-:Y:S06]  /*1d10*/  @P3 BRA `(.L_x_64727) ;  /* 0x0000000000083947 */ /* 0x000fec0003800000 */
[----:B------:R-:W-:Y:S05]  /*1d20*/  @P1 BRA `(.L_x_64728) ;  /* 0x0000000000081947 */ /* 0x000fea0003800000 */
[----:B------:R-:W-:Y:S05]  /*1d30*/  BRA `(.L_x_64729) ;  /* 0x0000000000087947 */ /* 0x000fea0003800000 */
.L_x_64727:
[----:B------:R-:W-:-:S07]  /*1d40*/  FADD.FTZ R41, R65, R41 ;  /* 0x0000002941297221 */ /* 0x000fce0000010000 */
.L_x_64728:
[----:B------:R-:W-:-:S07]  /*1d50*/  MOV R69, R41 ;  /* 0x0000002900457202 */ /* 0x000fce0000000f00 */
.L_x_64729:
[----:B------:R-:W-:Y:S01]  /*1d60*/  FMUL.FTZ R78, R74, R101 ;  /* 0x000000654a4e7220 */ /* 0x000fe20000410000 */
[----:B------:R-:W-:Y:S06]  /*1d70*/  @P3 BRA `(.L_x_64730) ;  /* 0x0000000000083947 */ /* 0x000fec0003800000 */
[----:B------:R-:W-:Y:S05]  /*1d80*/  @P1 BRA `(.L_x_64731) ;  /* 0x0000000000081947 */ /* 0x000fea0003800000 */
[----:B------:R-:W-:Y:S05]  /*1d90*/  BRA `(.L_x_64732) ;  /* 0x0000000000087947 */ /* 0x000fea0003800000 */
.L_x_64730:
[----:B------:R-:W-:-:S07]  /*1da0*/  FADD.FTZ R78, R66, R78 ;  /* 0x0000004e424e7221 */ /* 0x000fce0000010000 */
.L_x_64731:
[----:B------:R-:W-:-:S07]  /*1db0*/  MOV R70, R78 ;  /* 0x0000004e00467202 */ /* 0x000fce0000000f00 */
.L_x_64732:
[----:B------:R-:W-:Y:S01]  /*1dc0*/  FMUL.FTZ R82, R75, R101 ;  /* 0x000000654b527220 */ /* 0x000fe20000410000 */
[----:B------:R-:W-:Y:S06]  /*1dd0*/  @P3 BRA `(.L_x_64733) ;  /* 0x0000000000083947 */ /* 0x000fec0003800000 */
[----:B------:R-:W-:Y:S05]  /*1de0*/  @P1 BRA `(.L_x_64734) ;  /* 0x0000000000081947 */ /* 0x000fea0003800000 */
[----:B------:R-:W-:Y:S05]  /*1df0*/  BRA `(.L_x_64735) ;  /* 0x0000000000087947 */ /* 0x000fea0003800000 */
.L_x_64733:
[----:B------:R-:W-:-:S07]  /*1e00*/  FADD.FTZ R82, R67, R82 ;  /* 0x0000005243527221 */ /* 0x000fce0000010000 */
.L_x_64734:
[----:B------:R-:W-:-:S07]  /*1e10*/  MOV R71, R82 ;  /* 0x0000005200477202 */ /* 0x000fce0000000f00 */
.L_x_64735:
[----:B------:R-:W0:Y:S02]  /*1e20*/  @P1 LDC.64 R72, c[0x0][0x238] ;  /* 0x00008e00ff481b82 */ /* 0x000e240000000a00 */
[----:B0-----:R-:W-:-:S04]  /*1e30*/  @P1 LEA R72, P3, R102, R72, 0x4 ;  /* 0x0000004866481211 */ /* 0x001fc800078620ff */
[C---:B------:R-:W-:Y:S02]  /*1e40*/  @P1 LEA.HI.X R73, R102.reuse, R73, RZ, 0x4, P3 ;  /* 0x0000004966491211 */ /* 0x040fe400018f24ff */
[----:B------:R-:W-:-:S03]  /*1e50*/  IADD3 R102, R102, 0x20, RZ ;  /* 0x0000002066667810 */ /* 0x000fc60007ffe0ff */
[----:B------:R1:W-:Y:S04]  /*1e60*/  @P1 STG.E.128 desc[UR4][R72.64], R68 ;  /* 0x0000004448001986 */ /* 0x0003e8000c101d04 */
.L_x_64723:
[----:B------:R-:W-:Y:S05]  /*1e70*/  BSYNC B0 ;  /* 0x0000000000007941 */ /* 0x000fea0003800000 */
.L_x_64722:
        /* <DEDUP_REMOVED lines=17> */
.L_x_64738:
[----:B------:R-:W-:-:S07]  /*1f90*/  FADD.FTZ R19, R64, R19 ;  /* 0x0000001340137221 */ /* 0x000fce0000010000 */
.L_x_64739:
[----:B------:R-:W-:-:S07]  /*1fa0*/  MOV R68, R19 ;  /* 0x0000001300447202 */ /* 0x000fce0000000f00 */
.L_x_64740:
[----:B------:R-:W-:Y:S01]  /*1fb0*/  FMUL.FTZ R40, R73, R101 ;  /* 0x0000006549287220 */ /* 0x000fe20000410000 */
[----:B------:R-:W-:Y:S06]  /*1fc0*/  @P3 BRA `(.L_x_64741) ;  /* 0x0000000000083947 */ /* 0x000fec0003800000 */
[----:B------:R-:W-:Y:S05]  /*1fd0*/  @P1 BRA `(.L_x_64742) ;  /* 0x0000000000081947 */ /* 0x000fea0003800000 */
[----:B------:R-:W-:Y:S05]  /*1fe0*/  BRA `(.L_x_64743) ;  /* 0x0000000000087947 */ /* 0x000fea0003800000 */
.L_x_64741:
[----:B------:R-:W-:-:S07]  /*1ff0*/  FADD.FTZ R40, R65, R40 ;  /* 0x0000002841287221 */ /* 0x000fce0000010000 */
.L_x_64742:
[----:B------:R-:W-:-:S07]  /*2000*/  MOV R69, R40 ;  /* 0x0000002800457202 */ /* 0x000fce0000000f00 */
.L_x_64743:
[----:B------:R-:W-:Y:S01]  /*2010*/  FMUL.FTZ R77, R74, R101 ;  /* 0x000000654a4d7220 */ /* 0x000fe20000410000 */
[----:B------:R-:W-:Y:S06]  /*2020*/  @P3 BRA `(.L_x_64744) ;  /* 0x0000000000083947 */ /* 0x000fec0003800000 */
[----:B------:R-:W-:Y:S05]  /*2030*/  @P1 BRA `(.L_x_64745) ;  /* 0x0000000000081947 */ /* 0x000fea0003800000 */
[----:B------:R-:W-:Y:S05]  /*2040*/  BRA `(.L_x_64746) ;  /* 0x0000000000087947 */ /* 0x000fea0003800000 */
.L_x_64744:
[----:B------:R-:W-:-:S07]  /*2050*/  FADD.FTZ R77, R66, R77 ;  /* 0x0000004d424d7221 */ /* 0x000fce0000010000 */
.L_x_64745:
[----:B------:R-:W-:-:S07]  /*2060*/  MOV R70, R77 ;  /* 0x0000004d00467202 */ /* 0x000fce0000000f00 */
.L_x_64746:
[----:B------:R-:W-:Y:S01]  /*2070*/  FMUL.FTZ R83, R75, R101 ;  /* 0x000000654b537220 */ /* 0x000fe20000410000 */
[----:B------:R-:W-:Y:S06]  /*2080*/  @P3 BRA `(.L_x_64747) ;  /* 0x0000000000083947 */ /* 0x000fec0003800000 */
[----:B------:R-:W-:Y:S05]  /*2090*/  @P1 BRA `(.L_x_64748) ;  /* 0x0000000000081947 */ /* 0x000fea0003800000 */
[----:B------:R-:W-:Y:S05]  /*20a0*/  BRA `(.L_x_64749) ;  /* 0x0000000000087947 */ /* 0x000fea0003800000 */
.L_x_64747:
[----:B------:R-:W-:-:S07]  /*20b0*/  FADD.FTZ R83, R67, R83 ;  /* 0x0000005343537221 */ /* 0x000fce0000010000 */
.L_x_64748:
[----:B------:R-:W-:-:S07]  /*20c0*/  MOV R71, R83 ;  /* 0x0000005300477202 */ /* 0x000fce0000000f00 */
.L_x_64749:
[----:B------:R-:W0:Y:S02]  /*20d0*/  @P1 LDC.64 R72, c[0x0][0x238] ;  /* 0x00008e00ff481b82 */ /* 0x000e240000000a00 */
[----:B0-----:R-:W-:-:S04]  /*20e0*/  @P1 LEA R72, P3, R102, R72, 0x4 ;  /* 0x0000004866481211 */ /* 0x001fc800078620ff */
[C---:B------:R-:W-:Y:S02]  /*20f0*/  @P1 LEA.HI.X R73, R102.reuse, R73, RZ, 0x4, P3 ;  /* 0x0000004966491211 */ /* 0x040fe400018f24ff */
[----:B------:R-:W-:-:S03]  /*2100*/  IADD3 R102, R102, 0x20, RZ ;  /* 0x0000002066667810 */ /* 0x000fc60007ffe0ff */
[----:B------:R0:W-:Y:S04]  /*2110*/  @P1 STG.E.128 desc[UR4][R72.64], R68 ;  /* 0x0000004448001986 */ /* 0x0001e8000c101d04 */
.L_x_64737:
[----:B------:R-:W-:Y:S05]  /*2120*/  BSYNC B0 ;  /* 0x0000000000007941 */ /* 0x000fea0003800000 */
.L_x_64736:
        /* <DEDUP_REMOVED lines=17> */
.L_x_64752:
[----:B------:R-:W-:-:S07]  /*2240*/  FADD.FTZ R18, R64, R18 ;  /* 0x0000001240127221 */ /* 0x000fce0000010000 */
.L_x_64753:
[----:B------:R-:W-:-:S07]  /*2250*/  MOV R68, R18 ;  /* 0x0000001200447202 */ /* 0x000fce0000000f00 */
.L_x_64754:
[----:B------:R-:W-:Y:S01]  /*2260*/  FMUL.FTZ R39, R73, R101 ;  /* 0x0000006549277220 */ /* 0x000fe20000410000 */
[----:B------:R-:W-:Y:S06]  /*2270*/  @P3 BRA `(.L_x_64755) ;  /* 0x0000000000083947 */ /* 0x000fec0003800000 */
[----:B------:R-:W-:Y:S05]  /*2280*/  @P1 BRA `(.L_x_64756) ;  /* 0x0000000000081947 */ /* 0x000fea0003800000 */
[----:B------:R-:W-:Y:S05]  /*2290*/  BRA `(.L_x_64757) ;  /* 0x0000000000087947 */ /* 0x000fea0003800000 */
.L_x_64755:
[----:B------:R-:W-:-:S07]  /*22a0*/  FADD.FTZ R39, R65, R39 ;  /* 0x0000002741277221 */ /* 0x000fce0000010000 */
.L_x_64756:
[----:B------:R-:W-:-:S07]  /*22b0*/  MOV R69, R39 ;  /* 0x0000002700457202 */ /* 0x000fce0000000f00 */
.L_x_64757:
[----:B------:R-:W-:Y:S01]  /*22c0*/  FMUL.FTZ R76, R74, R101 ;  /* 0x000000654a4c7220 */ /* 0x000fe20000410000 */
[----:B------:R-:W-:Y:S06]  /*22d0*/  @P3 BRA `(.L_x_64758) ;  /* 0x0000000000083947 */ /* 0x000fec0003800000 */
[----:B------:R-:W-:Y:S05]  /*22e0*/  @P1 BRA `(.L_x_64759) ;  /* 0x0000000000081947 */ /* 0x000fea0003800000 */
[----:B------:R-:W-:Y:S05]  /*22f0*/  BRA `(.L_x_64760) ;  /* 0x0000000000087947 */ /* 0x000fea0003800000 */
.L_x_64758:
[----:B------:R-:W-:-:S07]  /*2300*/  FADD.FTZ R76, R66, R76 ;  /* 0x0000004c424c7221 */ /* 0x000fce0000010000 */
.L_x_64759:
[----:B------:R-:W-:-:S07]  /*2310*/  MOV R70, R76 ;  /* 0x0000004c00467202 */ /* 0x000fce0000000f00 */
.L_x_64760:
[----:B------:R-:W-:Y:S01]  /*2320*/  FMUL.FTZ R84, R75, R101 ;  /* 0x000000654b547220 */ /* 0x000fe20000410000 */
[----:B------:R-:W-:Y:S06]  /*2330*/  @P3 BRA `(.L_x_64761) ;  /* 0x0000000000083947 */ /* 0x000fec0003800000 */
[----:B------:R-:W-:Y:S05]  /*2340*/  @P1 BRA `(.L_x_64762) ;  /* 0x0000000000081947 */ /* 0x000fea0003800000 */
[----:B------:R-:W-:Y:S05]  /*2350*/  BRA `(.L_x_64763) ;  /* 0x0000000000087947 */ /* 0x000fea0003800000 */
.L_x_64761:
[----:B------:R-:W-:-:S07]  /*2360*/  FADD.FTZ R84, R67, R84 ;  /* 0x0000005443547221 */ /* 0x000fce0000010000 */
.L_x_64762:
[----:B------:R-:W-:-:S07]  /*2370*/  MOV R71, R84 ;  /* 0x0000005400477202 */ /* 0x000fce0000000f00 */
.L_x_64763:
[----:B------:R-:W0:Y:S02]  /*2380*/  @P1 LDC.64 R72, c[0x0][0x238] ;  /* 0x00008e00ff481b82 */ /* 0x000e240000000a00 */
[----:B0-----:R-:W-:-:S04]  /*2390*/  @P1 LEA R72, P3, R102, R72, 0x4 ;  /* 0x0000004866481211 */ /* 0x001fc800078620ff */
[C---:B------:R-:W-:Y:S02]  /*23a0*/  @P1 LEA.HI.X R73, R102.reuse, R73, RZ, 0x4, P3 ;  /* 0x0000004966491211 */ /* 0x040fe400018f24ff */
[----:B------:R-:W-:-:S03]  /*23b0*/  IADD3 R102, R102, 0x20, RZ ;  /* 0x0000002066667810 */ /* 0x000fc60007ffe0ff */
[----:B------:R0:W-:Y:S04]  /*23c0*/  @P1 STG.E.128 desc[UR4][R72.64], R68 ;  /* 0x0000004448001986 */ /* 0x0001e8000c101d04 */
.L_x_64751:
[----:B------:R-:W-:Y:S05]  /*23d0*/  BSYNC B0 ;  /* 0x0000000000007941 */ /* 0x000fea0003800000 */
.L_x_64750:
        /* <DEDUP_REMOVED lines=17> */
.L_x_64766:
[----:B------:R-:W-:-:S07]  /*24f0*/  FADD.FTZ R17, R64, R17 ;  /* 0x0000001140117221 */ /* 0x000fce0000010000 */
.L_x_64767:
[----:B------:R-:W-:-:S07]  /*2500*/  MOV R68, R17 ;  /* 0x0000001100447202 */ /* 0x000fce0000000f00 */
.L_x_64768:
[----:B------:R-:W-:Y:S01]  /*2510*/  FMUL.FTZ R38, R73, R101 ;  /* 0x0000006549267220 */ /* 0x000fe20000410000 */
[----:B------:R-:W-:Y:S06]  /*2520*/  @P3 BRA `(.L_x_64769) ;  /* 0x0000000000083947 */ /* 0x000fec0003800000 */
[----:B------:R-:W-:Y:S05]  /*2530*/  @P1 BRA `(.L_x_64770) ;  /* 0x0000000000081947 */ /* 0x000fea0003800000 */
[----:B------:R-:W-:Y:S05]  /*2540*/  BRA `(.L_x_64771) ;  /* 0x0000000000087947 */ /* 0x000fea0003800000 */
.L_x_64769:
[----:B------:R-:W-:-:S07]  /*2550*/  FADD.FTZ R38, R65, R38 ;  /* 0x0000002641267221 */ /* 0x000fce0000010000 */
.L_x_64770:
[----:B------:R-:W-:-:S07]  /*2560*/  MOV R69, R38 ;  /* 0x0000002600457202 */ /* 0x000fce0000000f00 */
.L_x_64771:
[----:B------:R-:W-:Y:S01]  /*2570*/  FMUL.FTZ R59, R74, R101 ;  /* 0x000000654a3b7220 */ /* 0x000fe20000410000 */
[----:B------:R-:W-:Y:S06]  /*2580*/  @P3 BRA `(.L_x_64772) ;  /* 0x0000000000083947 */ /* 0x000fec0003800000 */
[----:B------:R-:W-:Y:S05]  /*2590*/  @P1 BRA `(.L_x_64773) ;  /* 0x0000000000081947 */ /* 0x000fea0003800000 */
[----:B------:R-:W-:Y:S05]  /*25a0*/  BRA `(.L_x_64774) ;  /* 0x0000000000087947 */ /* 0x000fea0003800000 */
.L_x_64772:
[----:B------:R-:W-:-:S07]  /*25b0*/  FADD.FTZ R59, R66, R59 ;  /* 0x0000003b423b7221 */ /* 0x000fce0000010000 */
.L_x_64773:
[----:B------:R-:W-:-:S07]  /*25c0*/  MOV R70, R59 ;  /* 0x0000003b00467202 */ /* 0x000fce0000000f00 */
.L_x_64774:
[----:B------:R-:W-:Y:S01]  /*25d0*/  FMUL.FTZ R85, R75, R101 ;  /* 0x000000654b557220 */ /* 0x000fe20000410000 */
[----:B------:R-:W-:Y:S06]  /*25e0*/  @P3 BRA `(.L_x_64775) ;  /* 0x0000000000083947 */ /* 0x000fec0003800000 */
[----:B------:R-:W-:Y:S05]  /*25f0*/  @P1 BRA `(.L_x_64776) ;  /* 0x0000000000081947 */ /* 0x000fea0003800000 */
[----:B------:R-:W-:Y:S05]  /*2600*/  BRA `(.L_x_64777) ;  /* 0x0000000000087947 */ /* 0x000fea0003800000 */
.L_x_64775:
[----:B------:R-:W-:-:S07]  /*2610*/  FADD.FTZ R85, R67, R85 ;  /* 0x0000005543557221 */ /* 0x000fce0000010000 */
.L_x_64776:
[----:B------:R-:W-:-:S07]  /*2620*/  MOV R71, R85 ;  /* 0x0000005500477202 */ /* 0x000fce0000000f00 */
.L_x_64777:
[----:B------:R-:W0:Y:S02]  /*2630*/  @P1 LDC.64 R72, c[0x0][0x238] ;  /* 0x00008e00ff481b82 */ /* 0x000e240000000a00 */
[----:B0-----:R-:W-:-:S04]  /*2640*/  @P1 LEA R72, P3, R102, R72, 0x4 ;  /* 0x0000004866481211 */ /* 0x001fc800078620ff */
[C---:B------:R-:W-:Y:S02]  /*2650*/  @P1 LEA.HI.X R73, R102.reuse, R73, RZ, 0x4, P3 ;  /* 0x0000004966491211 */ /* 0x040fe400018f24ff */
[----:B------:R-:W-:-:S03]  /*2660*/  IADD3 R102, R102, 0x20, RZ ;  /* 0x0000002066667810 */ /* 0x000fc60007ffe0ff */
[----:B------:R0:W-:Y:S04]  /*2670*/  @P1 STG.E.128 desc[UR4][R72.64], R68 ;  /* 0x0000004448001986 */ /* 0x0001e8000c101d04 */
.L_x_64765:
[----:B------:R-:W-:Y:S05]  /*2680*/  BSYNC B0 ;  /* 0x0000000000007941 */ /* 0x000fea0003800000 */
.L_x_64764:
        /* <DEDUP_REMOVED lines=17> */
.L_x_64780:
[----:B------:R-:W-:-:S07]  /*27a0*/  FADD.FTZ R16, R64, R16 ;  /* 0x0000001040107221 */ /* 0x000fce0000010000 */
.L_x_64781:
[----:B------:R-:W-:-:S07]  /*27b0*/  MOV R68, R16 ;  /* 0x0000001000447202 */ /* 0x000fce0000000f00 */
.L_x_64782:
[----:B------:R-:W-:Y:S01]  /*27c0*/  FMUL.FTZ R37, R73, R101 ;  /* 0x0000006549257220 */ /* 0x000fe20000410000 */
[----:B------:R-:W-:Y:S06]  /*27d0*/  @P3 BRA `(.L_x_64783) ;  /* 0x0000000000083947 */ /* 0x000fec0003800000 */
[----:B------:R-:W-:Y:S05]  /*27e0*/  @P1 BRA `(.L_x_64784) ;  /* 0x0000000000081947 */ /* 0x000fea0003800000 */
[----:B------:R-:W-:Y:S05]  /*27f0*/  BRA `(.L_x_64785) ;  /* 0x0000000000087947 */ /* 0x000fea0003800000 */
.L_x_64783:
[----:B------:R-:W-:-:S07]  /*2800*/  FADD.FTZ R37, R65, R37 ;  /* 0x0000002541257221 */ /* 0x000fce0000010000 */
.L_x_64784:
[----:B------:R-:W-:-:S07]  /*2810*/  MOV R69, R37 ;  /* 0x0000002500457202 */ /* 0x000fce0000000f00 */
.L_x_64785:
[----:B------:R-:W-:Y:S01]  /*2820*/  FMUL.FTZ R58, R74, R101 ;  /* 0x000000654a3a7220 */ /* 0x000fe20000410000 */
[----:B------:R-:W-:Y:S06]  /*2830*/  @P3 BRA `(.L_x_64786) ;  /* 0x0000000000083947 */ /* 0x000fec0003800000 */
[----:B------:R-:W-:Y:S05]  /*2840*/  @P1 BRA `(.L_x_64787) ;  /* 0x0000000000081947 */ /* 0x000fea0003800000 */
[----:B------:R-:W-:Y:S05]  /*2850*/  BRA `(.L_x_64788) ;  /* 0x0000000000087947 */ /* 0x000fea0003800000 */
.L_x_64786:
[----:B------:R-:W-:-:S07]  /*2860*/  FADD.FTZ R58, R66, R58 ;  /* 0x0000003a423a7221 */ /* 0x000fce0000010000 */
.L_x_64787:
[----:B------:R-:W-:-:S07]  /*2870*/  MOV R70, R58 ;  /* 0x0000003a00467202 */ /* 0x000fce0000000f00 */
.L_x_64788:
[----:B------:R-:W-:Y:S01]  /*2880*/  FMUL.FTZ R86, R75, R101 ;  /* 0x000000654b567220 */ /* 0x000fe20000410000 */
[----:B------:R-:W-:Y:S06]  /*2890*/  @P3 BRA `(.L_x_64789) ;  /* 0x0000000000083947 */ /* 0x000fec0003800000 */
[----:B------:R-:W-:Y:S05]  /*28a0*/  @P1 BRA `(.L_x_64790) ;  /* 0x0000000000081947 */ /* 0x000fea0003800000 */
[----:B------:R-:W-:Y:S05]  /*28b0*/  BRA `(.L_x_64791) ;  /* 0x0000000000087947 */ /* 0x000fea0003800000 */
.L_x_64789:
[----:B------:R-:W-:-:S07]  /*28c0*/  FADD.FTZ R86, R67, R86 ;  /* 0x0000005643567221 */ /* 0x000fce0000010000 */
.L_x_64790:
[----:B------:R-:W-:-:S07]  /*28d0*/  MOV R71, R86 ;  /* 0x0000005600477202 */ /* 0x000fce0000000f00 */
.L_x_64791:
[----:B------:R-:W0:Y:S02]  /*28e0*/  @P1 LDC.64 R72, c[0x0][0x238] ;  /* 0x00008e00ff481b82 */ /* 0x000e240000000a00 */
[----:B0-----:R-:W-:-:S04]  /*28f0*/  @P1 LEA R72, P3, R102, R72, 0x4 ;  /* 0x0000004866481211 */ /* 0x001fc800078620ff */
[C---:B------:R-:W-:Y:S02]  /*2900*/  @P1 LEA.HI.X R73, R102.reuse, R73, RZ, 0x4, P3 ;  /* 0x0000004966491211 */ /* 0x040fe400018f24ff */
[----:B------:R-:W-:-:S03]  /*2910*/  IADD3 R102, R102, 0x20, RZ ;  /* 0x0000002066667810 */ /* 0x000fc60007ffe0ff */
[----:B------:R0:W-:Y:S04]  /*2920*/  @P1 STG.E.128 desc[UR4][R72.64], R68 ;  /* 0x0000004448001986 */ /* 0x0001e8000c101d04 */
.L_x_64779:
[----:B------:R-:W-:Y:S05]  /*2930*/  BSYNC B0 ;  /* 0x0000000000007941 */ /* 0x000fea0003800000 */
.L_x_64778:
        /* <DEDUP_REMOVED lines=17> */
.L_x_64794:
[----:B------:R-:W-:-:S07]  /*2a50*/  FADD.FTZ R15, R64, R15 ;  /* 0x0000000f400f7221 */ /* 0x000fce0000010000 */
.L_x_64795:
[----:B------:R-:W-:-:S07]  /*2a60*/  MOV R68, R15 ;  /* 0x0000000f00447202 */ /* 0x000fce0000000f00 */
.L_x_64796:
[----:B------:R-:W-:Y:S01]  /*2a70*/  FMUL.FTZ R36, R73, R101 ;  /* 0x0000006549247220 */ /* 0x000fe20000410000 */
[----:B------:R-:W-:Y:S06]  /*2a80*/  @P3 BRA `(.L_x_64797) ;  /* 0x0000000000083947 */ /* 0x000fec0003800000 */
[----:B------:R-:W-:Y:S05]  /*2a90*/  @P1 BRA `(.L_x_64798) ;  /* 0x0000000000081947 */ /* 0x000fea0003800000 */
[----:B------:R-:W-:Y:S05]  /*2aa0*/  BRA `(.L_x_64799) ;  /* 0x0000000000087947 */ /* 0x000fea0003800000 */
.L_x_64797:
[----:B------:R-:W-:-:S07]  /*2ab0*/  FADD.FTZ R36, R65, R36 ;  /* 0x0000002441247221 */ /* 0x000fce0000010000 */
.L_x_64798:
[----:B------:R-:W-:-:S07]  /*2ac0*/  MOV R69, R36 ;  /* 0x0000002400457202 */ /* 0x000fce0000000f00 */
.L_x_64799:
[----:B------:R-:W-:Y:S01]  /*2ad0*/  FMUL.FTZ R57, R74, R101 ;  /* 0x000000654a397220 */ /* 0x000fe20000410000 */
[----:B------:R-:W-:Y:S06]  /*2ae0*/  @P3 BRA `(.L_x_64800) ;  /* 0x0000000000083947 */ /* 0x000fec0003800000 */
[----:B------:R-:W-:Y:S05]  /*2af0*/  @P1 BRA `(.L_x_64801) ;  /* 0x0000000000081947 */ /* 0x000fea0003800000 */
[----:B------:R-:W-:Y:S05]  /*2b00*/  BRA `(.L_x_64802) ;  /* 0x0000000000087947 */ /* 0x000fea0003800000 */
.L_x_64800:
[----:B------:R-:W-:-:S07]  /*2b10*/  FADD.FTZ R57, R66, R57 ;  /* 0x0000003942397221 */ /* 0x000fce0000010000 */
.L_x_64801:
[----:B------:R-:W-:-:S07]  /*2b20*/  MOV R70, R57 ;  /* 0x0000003900467202 */ /* 0x000fce0000000f00 */
.L_x_64802:
[----:B------:R-:W-:Y:S01]  /*2b30*/  FMUL.FTZ R87, R75, R101 ;  /* 0x000000654b577220 */ /* 0x000fe20000410000 */
[----:B------:R-:W-:Y:S06]  /*2b40*/  @P3 BRA `(.L_x_64803) ;  /* 0x0000000000083947 */ /* 0x000fec0003800000 */
[----:B------:R-:W-:Y:S05]  /*2b50*/  @P1 BRA `(.L_x_64804) ;  /* 0x0000000000081947 */ /* 0x000fea0003800000 */
[----:B------:R-:W-:Y:S05]  /*2b60*/  BRA `(.L_x_64805) ;  /* 0x0000000000087947 */ /* 0x000fea0003800000 */
.L_x_64803:
[----:B------:R-:W-:-:S07]  /*2b70*/  FADD.FTZ R87, R67, R87 ;  /* 0x0000005743577221 */ /* 0x000fce0000010000 */
.L_x_64804:
[----:B------:R-:W-:-:S07]  /*2b80*/  MOV R71, R87 ;  /* 0x0000005700477202 */ /* 0x000fce0000000f00 */
.L_x_64805:
[----:B------:R-:W0:Y:S02]  /*2b90*/  @P1 LDC.64 R72, c[0x0][0x238] ;  /* 0x00008e00ff481b82 */ /* 0x000e240000000a00 */
[----:B0-----:R-:W-:-:S04]  /*2ba0*/  @P1 LEA R72, P3, R102, R72, 0x4 ;  /* 0x0000004866481211 */ /* 0x001fc800078620ff */
[C---:B------:R-:W-:Y:S02]  /*2bb0*/  @P1 LEA.HI.X R73, R102.reuse, R73, RZ, 0x4, P3 ;  /* 0x0000004966491211 */ /* 0x040fe400018f24ff */
[----:B------:R-:W-:-:S03]  /*2bc0*/  IADD3 R102, R102, 0x20, RZ ;  /* 0x0000002066667810 */ /* 0x000fc60007ffe0ff */
[----:B------:R0:W-:Y:S04]  /*2bd0*/  @P1 STG.E.128 desc[UR4][R72.64], R68 ;  /* 0x0000004448001986 */ /* 0x0001e8000c101d04 */
.L_x_64793:
[----:B------:R-:W-:Y:S05]  /*2be0*/  BSYNC B0 ;  /* 0x0000000000007941 */ /* 0x000fea0003800000 */
.L_x_64792:
        /* <DEDUP_REMOVED lines=17> */
.L_x_64808:
[----:B------:R-:W-:-:S07]  /*2d00*/  FADD.FTZ R14, R64, R14 ;  /* 0x0000000e400e7221 */ /* 0x000fce0000010000 */
.L_x_64809:
[----:B------:R-:W-:-:S07]  /*2d10*/  MOV R68, R14 ;  /* 0x0000000e00447202 */ /* 0x000fce0000000f00 */
.L_x_64810:
[----:B------:R-:W-:Y:S01]  /*2d20*/  FMUL.FTZ R35, R73, R101 ;  /* 0x0000006549237220 */ /* 0x000fe20000410000 */
[----:B------:R-:W-:Y:S06]  /*2d30*/  @P3 BRA `(.L_x_64811) ;  /* 0x0000000000083947 */ /* 0x000fec0003800000 */
[----:B------:R-:W-:Y:S05]  /*2d40*/  @P1 BRA `(.L_x_64812) ;  /* 0x0000000000081947 */ /* 0x000fea0003800000 */
[----:B------:R-:W-:Y:S05]  /*2d50*/  BRA `(.L_x_64813) ;  /* 0x0000000000087947 */ /* 0x000fea0003800000 */
.L_x_64811:
[----:B------:R-:W-:-:S07]  /*2d60*/  FADD.FTZ R35, R65, R35 ;  /* 0x0000002341237221 */ /* 0x000fce0000010000 */
.L_x_64812:
[----:B------:R-:W-:-:S07]  /*2d70*/  MOV R69, R35 ;  /* 0x0000002300457202 */ /* 0x000fce0000000f00 */
.L_x_64813:
[----:B------:R-:W-:Y:S01]  /*2d80*/  FMUL.FTZ R56, R74, R101 ;  /* 0x000000654a387220 */ /* 0x000fe20000410000 */
[----:B------:R-:W-:Y:S06]  /*2d90*/  @P3 BRA `(.L_x_64814) ;  /* 0x0000000000083947 */ /* 0x000fec0003800000 */
[----:B------:R-:W-:Y:S05]  /*2da0*/  @P1 BRA `(.L_x_64815) ;  /* 0x0000000000081947 */ /* 0x000fea0003800000 */
[----:B------:R-:W-:Y:S05]  /*2db0*/  BRA `(.L_x_64816) ;  /* 0x0000000000087947 */ /* 0x000fea0003800000 */
.L_x_64814:
[----:B------:R-:W-:-:S07]  /*2dc0*/  FADD.FTZ R56, R66, R56 ;  /* 0x0000003842387221 */ /* 0x000fce0000010000 */
.L_x_64815:
[----:B------:R-:W-:-:S07]  /*2dd0*/  MOV R70, R56 ;  /* 0x0000003800467202 */ /* 0x000fce0000000f00 */
.L_x_64816:
[----:B------:R-:W-:Y:S01]  /*2de0*/  FMUL.FTZ R88, R75, R101 ;  /* 0x000000654b587220 */ /* 0x000fe20000410000 */
[----:B------:R-:W-:Y:S06]  /*2df0*/  @P3 BRA `(.L_x_64817) ;  /* 0x0000000000083947 */ /* 0x000fec0003800000 */
[----:B------:R-:W-:Y:S05]  /*2e00*/  @P1 BRA `(.L_x_64818) ;  /* 0x0000000000081947 */ /* 0x000fea0003800000 */
[----:B------:R-:W-:Y:S05]  /*2e10*/  BRA `(.L_x_64819) ;  /* 0x0000000000087947 */ /* 0x000fea0003800000 */
.L_x_64817:
[----:B------:R-:W-:-:S07]  /*2e20*/  FADD.FTZ R88, R67, R88 ;  /* 0x0000005843587221 */ /* 0x000fce0000010000 */
.L_x_64818:
[----:B------:R-:W-:-:S07]  /*2e30*/  MOV R71, R88 ;  /* 0x0000005800477202 */ /* 0x000fce0000000f00 */
.L_x_64819:
[----:B------:R-:W0:Y:S02]  /*2e40*/  @P1 LDC.64 R72, c[0x0][0x238] ;  /* 0x00008e00ff481b82 */ /* 0x000e240000000a00 */
[----:B0-----:R-:W-:-:S04]  /*2e50*/  @P1 LEA R72, P3, R102, R72, 0x4 ;  /* 0x0000004866481211 */ /* 0x001fc800078620ff */
[C---:B------:R-:W-:Y:S02]  /*2e60*/  @P1 LEA.HI.X R73, R102.reuse, R73, RZ, 0x4, P3 ;  /* 0x0000004966491211 */ /* 0x040fe400018f24ff */
[----:B------:R-:W-:-:S03]  /*2e70*/  IADD3 R102, R102, 0x20, RZ ;  /* 0x0000002066667810 */ /* 0x000fc60007ffe0ff */
[----:B------:R0:W-:Y:S04]  /*2e80*/  @P1 STG.E.128 desc[UR4][R72.64], R68 ;  /* 0x0000004448001986 */ /* 0x0001e8000c101d04 */
.L_x_64807:
[----:B------:R-:W-:Y:S05]  /*2e90*/  BSYNC B0 ;  /* 0x0000000000007941 */ /* 0x000fea0003800000 */
.L_x_64806:
        /* <DEDUP_REMOVED lines=17> */
.L_x_64822:
[----:B------:R-:W-:-:S07]  /*2fb0*/  FADD.FTZ R13, R64, R13 ;  /* 0x0000000d400d7221 */ /* 0x000fce0000010000 */
.L_x_64823:
[----:B------:R-:W-:-:S07]  /*2fc0*/  MOV R68, R13 ;  /* 0x0000000d00447202 */ /* 0x000fce0000000f00 */
.L_x_64824:
[----:B------:R-:W-:Y:S01]  /*2fd0*/  FMUL.FTZ R34, R73, R101 ;  /* 0x0000006549227220 */ /* 0x000fe20000410000 */
[----:B------:R-:W-:Y:S06]  /*2fe0*/  @P3 BRA `(.L_x_64825) ;  /* 0x0000000000083947 */ /* 0x000fec0003800000 */
[----:B------:R-:W-:Y:S05]  /*2ff0*/  @P1 BRA `(.L_x_64826) ;  /* 0x0000000000081947 */ /* 0x000fea0003800000 */
[----:B------:R-:W-:Y:S05]  /*3000*/  BRA `(.L_x_64827) ;  /* 0x0000000000087947 */ /* 0x000fea0003800000 */
.L_x_64825:
[----:B------:R-:W-:-:S07]  /*3010*/  FADD.FTZ R34, R65, R34 ;  /* 0x0000002241227221 */ /* 0x000fce0000010000 */
.L_x_64826:
[----:B------:R-:W-:-:S07]  /*3020*/  MOV R69, R34 ;  /* 0x0000002200457202 */ /* 0x000fce0000000f00 */
.L_x_64827:
[----:B------:R-:W-:Y:S01]  /*3030*/  FMUL.FTZ R55, R74, R101 ;  /* 0x000000654a377220 */ /* 0x000fe20000410000 */
[----:B------:R-:W-:Y:S06]  /*3040*/  @P3 BRA `(.L_x_64828) ;  /* 0x0000000000083947 */ /* 0x000fec0003800000 */
[----:B------:R-:W-:Y:S05]  /*3050*/  @P1 BRA `(.L_x_64829) ;  /* 0x0000000000081947 */ /* 0x000fea0003800000 */
[----:B------:R-:W-:Y:S05]  /*3060*/  BRA `(.L_x_64830) ;  /* 0x0000000000087947 */ /* 0x000fea0003800000 */
.L_x_64828:
[----:B------:R-:W-:-:S07]  /*3070*/  FADD.FTZ R55, R66, R55 ;  /* 0x0000003742377221 */ /* 0x000fce0000010000 */
.L_x_64829:
[----:B------:R-:W-:-:S07]  /*3080*/  MOV R70, R55 ;  /* 0x0000003700467202 */ /* 0x000fce0000000f00 */
.L_x_64830:
[----:B------:R-:W-:Y:S01]  /*3090*/  FMUL.FTZ R89, R75, R101 ;  /* 0x000000654b597220 */ /* 0x000fe20000410000 */
[----:B------:R-:W-:Y:S06]  /*30a0*/  @P3 BRA `(.L_x_64831) ;  /* 0x0000000000083947 */ /* 0x000fec0003800000 */
[----:B------:R-:W-:Y:S05]  /*30b0*/  @P1 BRA `(.L_x_64832) ;  /* 0x0000000000081947 */ /* 0x000fea0003800000 */
[----:B------:R-:W-:Y:S05]  /*30c0*/  BRA `(.L_x_64833) ;  /* 0x0000000000087947 */ /* 0x000fea0003800000 */
.L_x_64831:
[----:B------:R-:W-:-:S07]  /*30d0*/  FADD.FTZ R89, R67, R89 ;  /* 0x0000005943597221 */ /* 0x000fce0000010000 */
.L_x_64832:
[----:B------:R-:W-:-:S07]  /*30e0*/  MOV R71, R89 ;  /* 0x0000005900477202 */ /* 0x000fce0000000f00 */
.L_x_64833:
[----:B------:R-:W0:Y:S02]  /*30f0*/  @P1 LDC.64 R72, c[0x0][0x238] ;  /* 0x00008e00ff481b82 */ /* 0x000e240000000a00 */
[----:B0-----:R-:W-:-:S04]  /*3100*/  @P1 LEA R72, P3, R102, R72, 0x4 ;  /* 0x0000004866481211 */ /* 0x001fc800078620ff */
[C---:B------:R-:W-:Y:S02]  /*3110*/  @P1 LEA.HI.X R73, R102.reuse, R73, RZ, 0x4, P3 ;  /* 0x0000004966491211 */ /* 0x040fe400018f24ff */
[----:B------:R-:W-:-:S03]  /*3120*/  IADD3 R102, R102, 0x20, RZ ;  /* 0x0000002066667810 */ /* 0x000fc60007ffe0ff */
[----:B------:R0:W-:Y:S04]  /*3130*/  @P1 STG.E.128 desc[UR4][R72.64], R68 ;  /* 0x0000004448001986 */ /* 0x0001e8000c101d04 */
.L_x_64821:
[----:B------:R-:W-:Y:S05]  /*3140*/  BSYNC B0 ;  /* 0x0000000000007941 */ /* 0x000fea0003800000 */
.L_x_64820:
        /* <DEDUP_REMOVED lines=17> */
.L_x_64836:
[----:B------:R-:W-:-:S07]  /*3260*/  FADD.FTZ R12, R64, R12 ;  /* 0x0000000c400c7221 */ /* 0x000fce0000010000 */
.L_x_64837:
[----:B------:R-:W-:-:S07]  /*3270*/  MOV R68, R12 ;  /* 0x0000000c00447202 */ /* 0x000fce0000000f00 */
.L_x_64838:
[----:B------:R-:W-:Y:S01]  /*3280*/  FMUL.FTZ R33, R73, R101 ;  /* 0x0000006549217220 */ /* 0x000fe20000410000 */
[----:B------:R-:W-:Y:S06]  /*3290*/  @P3 BRA `(.L_x_64839) ;  /* 0x0000000000083947 */ /* 0x000fec0003800000 */
[----:B------:R-:W-:Y:S05]  /*32a0*/  @P1 BRA `(.L_x_64840) ;  /* 0x0000000000081947 */ /* 0x000fea0003800000 */
[----:B------:R-:W-:Y:S05]  /*32b0*/  BRA `(.L_x_64841) ;  /* 0x0000000000087947 */ /* 0x000fea0003800000 */
.L_x_64839:
[----:B------:R-:W-:-:S07]  /*32c0*/  FADD.FTZ R33, R65, R33 ;  /* 0x0000002141217221 */ /* 0x000fce0000010000 */
.L_x_64840:
[----:B------:R-:W-:-:S07]  /*32d0*/  MOV R69, R33 ;  /* 0x0000002100457202 */ /* 0x000fce0000000f00 */
.L_x_64841:
[----:B------:R-:W-:Y:S01]  /*32e0*/  FMUL.FTZ R54, R74, R101 ;  /* 0x000000654a367220 */ /* 0x000fe20000410000 */
[----:B------:R-:W-:Y:S06]  /*32f0*/  @P3 BRA `(.L_x_64842) ;  /* 0x0000000000083947 */ /* 0x000fec0003800000 */
[----:B------:R-:W-:Y:S05]  /*3300*/  @P1 BRA `(.L_x_64843) ;  /* 0x0000000000081947 */ /* 0x000fea0003800000 */
[----:B------:R-:W-:Y:S05]  /*3310*/  BRA `(.L_x_64844) ;  /* 0x0000000000087947 */ /* 0x000fea0003800000 */
.L_x_64842:
[----:B------:R-:W-:-:S07]  /*3320*/  FADD.FTZ R54, R66, R54 ;  /* 0x0000003642367221 */ /* 0x000fce0000010000 */
.L_x_64843:
[----:B------:R-:W-:-:S07]  /*3330*/  MOV R70, R54 ;  /* 0x0000003600467202 */ /* 0x000fce0000000f00 */
.L_x_64844:
[----:B------:R-:W-:Y:S01]  /*3340*/  FMUL.FTZ R90, R75, R101 ;  /* 0x000000654b5a7220 */ /* 0x000fe20000410000 */
[----:B------:R-:W-:Y:S06]  /*3350*/  @P3 BRA `(.L_x_64845) ;  /* 0x0000000000083947 */ /* 0x000fec0003800000 */
[----:B------:R-:W-:Y:S05]  /*3360*/  @P1 BRA `(.L_x_64846) ;  /* 0x0000000000081947 */ /* 0x000fea0003800000 */
[----:B------:R-:W-:Y:S05]  /*3370*/  BRA `(.L_x_64847) ;  /* 0x0000000000087947 */ /* 0x000fea0003800000 */
.L_x_64845:
[----:B------:R-:W-:-:S07]  /*3380*/  FADD.FTZ R90, R67, R90 ;  /* 0x0000005a435a7221 */ /* 0x000fce0000010000 */
.L_x_64846:
[----:B------:R-:W-:-:S07]  /*3390*/  MOV R71, R90 ;  /* 0x0000005a00477202 */ /* 0x000fce0000000f00 */
.L_x_64847:
[----:B------:R-:W0:Y:S02]  /*33a0*/  @P1 LDC.64 R72, c[0x0][0x238] ;  /* 0x00008e00ff481b82 */ /* 0x000e240000000a00 */
[----:B0-----:R-:W-:-:S04]  /*33b0*/  @P1 LEA R72, P3, R102, R72, 0x4 ;  /* 0x0000004866481211 */ /* 0x001fc800078620ff */
[C---:B------:R-:W-:Y:S02]  /*33c0*/  @P1 LEA.HI.X R73, R102.reuse, R73, RZ, 0x4, P3 ;  /* 0x0000004966491211 */ /* 0x040fe400018f24ff */
[----:B------:R-:W-:-:S03]  /*33d0*/  IADD3 R102, R102, 0x20, RZ ;  /* 0x0000002066667810 */ /* 0x000fc60007ffe0ff */
[----:B------:R0:W-:Y:S04]  /*33e0*/  @P1 STG.E.128 desc[UR4][R72.64], R68 ;  /* 0x0000004448001986 */ /* 0x0001e8000c101d04 */
.L_x_64835:
[----:B------:R-:W-:Y:S05]  /*33f0*/  BSYNC B0 ;  /* 0x0000000000007941 */ /* 0x000fea0003800000 */
.L_x_64834:
        /* <DEDUP_REMOVED lines=17> */
.L_x_64850:
[----:B------:R-:W-:-:S07]  /*3510*/  FADD.FTZ R11, R64, R11 ;  /* 0x0000000b400b7221 */ /* 0x000fce0000010000 */
.L_x_64851:
[----:B------:R-:W-:-:S07]  /*3520*/  MOV R68, R11 ;  /* 0x0000000b00447202 */ /* 0x000fce0000000f00 */
.L_x_64852:
[----:B------:R-:W-:Y:S01]  /*3530*/  FMUL.FTZ R32, R73, R101 ;  /* 0x0000006549207220 */ /* 0x000fe20000410000 */
[----:B------:R-:W-:Y:S06]  /*3540*/  @P3 BRA `(.L_x_64853) ;  /* 0x0000000000083947 */ /* 0x000fec0003800000 */
[----:B------:R-:W-:Y:S05]  /*3550*/  @P1 BRA `(.L_x_64854) ;  /* 0x0000000000081947 */ /* 0x000fea0003800000 */
[----:B------:R-:W-:Y:S05]  /*3560*/  BRA `(.L_x_64855) ;  /* 0x0000000000087947 */ /* 0x000fea0003800000 */
.L_x_64853:
[----:B------:R-:W-:-:S07]  /*3570*/  FADD.FTZ R32, R65, R32 ;  /* 0x0000002041207221 */ /* 0x000fce0000010000 */
.L_x_64854:
[----:B------:R-:W-:-:S07]  /*3580*/  MOV R69, R32 ;  /* 0x0000002000457202 */ /* 0x000fce0000000f00 */
.L_x_64855:
[----:B------:R-:W-:Y:S01]  /*3590*/  FMUL.FTZ R53, R74, R101 ;  /* 0x000000654a357220 */ /* 0x000fe20000410000 */
[----:B------:R-:W-:Y:S06]  /*35a0*/  @P3 BRA `(.L_x_64856) ;  /* 0x0000000000083947 */ /* 0x000fec0003800000 */
[----:B------:R-:W-:Y:S05]  /*35b0*/  @P1 BRA `(.L_x_64857) ;  /* 0x0000000000081947 */ /* 0x000fea0003800000 */
[----:B------:R-:W-:Y:S05]  /*35c0*/  BRA `(.L_x_64858) ;  /* 0x0000000000087947 */ /* 0x000fea0003800000 */
.L_x_64856:
[----:B------:R-:W-:-:S07]  /*35d0*/  FADD.FTZ R53, R66, R53 ;  /* 0x0000003542357221 */ /* 0x000fce0000010000 */
.L_x_64857:
[----:B------:R-:W-:-:S07]  /*35e0*/  MOV R70, R53 ;  /* 0x0000003500467202 */ /* 0x000fce0000000f00 */
.L_x_64858:
[----:B------:R-:W-:Y:S01]  /*35f0*/  FMUL.FTZ R91, R75, R101 ;  /* 0x000000654b5b7220 */ /* 0x000fe20000410000 */
[----:B------:R-:W-:Y:S06]  /*3600*/  @P3 BRA `(.L_x_64859) ;  /* 0x0000000000083947 */ /* 0x000fec0003800000 */
[----:B------:R-:W-:Y:S05]  /*3610*/  @P1 BRA `(.L_x_64860) ;  /* 0x0000000000081947 */ /* 0x000fea0003800000 */
[----:B------:R-:W-:Y:S05]  /*3620*/  BRA `(.L_x_64861) ;  /* 0x0000000000087947 */ /* 0x000fea0003800000 */
.L_x_64859:
[----:B------:R-:W-:-:S07]  /*3630*/  FADD.FTZ R91, R67, R91 ;  /* 0x0000005b435b7221 */ /* 0x000fce0000010000 */
.L_x_64860:
[----:B------:R-:W-:-:S07]  /*3640*/  MOV R71, R91 ;  /* 0x0000005b00477202 */ /* 0x000fce0000000f00 */
.L_x_64861:
[----:B------:R-:W0:Y:S02]  /*3650*/  @P1 LDC.64 R72, c[0x0][0x238] ;  /* 0x00008e00ff481b82 */ /* 0x000e240000000a00 */
[----:B0-----:R-:W-:-:S04]  /*3660*/  @P1 LEA R72, P3, R102, R72, 0x4 ;  /* 0x0000004866481211 */ /* 0x001fc800078620ff */
[C---:B------:R-:W-:Y:S02]  /*3670*/  @P1 LEA.HI.X R73, R102.reuse, R73, RZ, 0x4, P3 ;  /* 0x0000004966491211 */ /* 0x040fe400018f24ff */
[----:B------:R-:W-:-:S03]  /*3680*/  IADD3 R102, R102, 0x20, RZ ;  /* 0x0000002066667810 */ /* 0x000fc60007ffe0ff */
[----:B------:R0:W-:Y:S04]  /*3690*/  @P1 STG.E.128 desc[UR4][R72.64], R68 ;  /* 0x0000004448001986 */ /* 0x0001e8000c101d04 */
.L_x_64849:
[----:B------:R-:W-:Y:S05]  /*36a0*/  BSYNC B0 ;  /* 0x0000000000007941 */ /* 0x000fea0003800000 */
.L_x_64848:
        /* <DEDUP_REMOVED lines=17> */
.L_x_64864:
[----:B------:R-:W-:-:S07]  /*37c0*/  FADD.FTZ R10, R64, R10 ;  /* 0x0000000a400a7221 */ /* 0x000fce0000010000 */
.L_x_64865:
[----:B------:R-:W-:-:S07]  /*37d0*/  MOV R68, R10 ;  /* 0x0000000a00447202 */ /* 0x000fce0000000f00 */
.L_x_64866:
[----:B------:R-:W-:Y:S01]  /*37e0*/  FMUL.FTZ R31, R73, R101 ;  /* 0x00000065491f7220 */ /* 0x000fe20000410000 */
[----:B------:R-:W-:Y:S06]  /*37f0*/  @P3 BRA `(.L_x_64867) ;  /* 0x0000000000083947 */ /* 0x000fec0003800000 */
[----:B------:R-:W-:Y:S05]  /*3800*/  @P1 BRA `(.L_x_64868) ;  /* 0x0000000000081947 */ /* 0x000fea0003800000 */
[----:B------:R-:W-:Y:S05]  /*3810*/  BRA `(.L_x_64869) ;  /* 0x0000000000087947 */ /* 0x000fea0003800000 */
.L_x_64867:
[----:B------:R-:W-:-:S07]  /*3820*/  FADD.FTZ R31, R65, R31 ;  /* 0x0000001f411f7221 */ /* 0x000fce0000010000 */
.L_x_64868:
[----:B------:R-:W-:-:S07]  /*3830*/  MOV R69, R31 ;  /* 0x0000001f00457202 */ /* 0x000fce0000000f00 */
.L_x_64869:
[----:B------:R-:W-:Y:S01]  /*3840*/  FMUL.FTZ R52, R74, R101 ;  /* 0x000000654a347220 */ /* 0x000fe20000410000 */
[----:B------:R-:W-:Y:S06]  /*3850*/  @P3 BRA `(.L_x_64870) ;  /* 0x0000000000083947 */ /* 0x000fec0003800000 */
[----:B------:R-:W-:Y:S05]  /*3860*/  @P1 BRA `(.L_x_64871) ;  /* 0x0000000000081947 */ /* 0x000fea0003800000 */
[----:B------:R-:W-:Y:S05]  /*3870*/  BRA `(.L_x_64872) ;  /* 0x0000000000087947 */ /* 0x000fea0003800000 */
.L_x_64870:
[----:B------:R-:W-:-:S07]  /*3880*/  FADD.FTZ R52, R66, R52 ;  /* 0x0000003442347221 */ /* 0x000fce0000010000 */
.L_x_64871:
[----:B------:R-:W-:-:S07]  /*3890*/  MOV R70, R52 ;  /* 0x0000003400467202 */ /* 0x000fce0000000f00 */
.L_x_64872:
[----:B------:R-:W-:Y:S01]  /*38a0*/  FMUL.FTZ R92, R75, R101 ;  /* 0x000000654b5c7220 */ /* 0x000fe20000410000 */
[----:B------:R-:W-:Y:S06]  /*38b0*/  @P3 BRA `(.L_x_64873) ;  /* 0x0000000000083947 */ /* 0x000fec0003800000 */
[----:B------:R-:W-:Y:S05]  /*38c0*/  @P1 BRA `(.L_x_64874) ;  /* 0x0000000000081947 */ /* 0x000fea0003800000 */
[----:B------:R-:W-:Y:S05]  /*38d0*/  BRA `(.L_x_64875) ;  /* 0x0000000000087947 */ /* 0x000fea0003800000 */
.L_x_64873:
[----:B------:R-:W-:-:S07]  /*38e0*/  FADD.FTZ R92, R67, R92 ;  /* 0x0000005c435c7221 */ /* 0x000fce0000010000 */
.L_x_64874:
[----:B------:R-:W-:-:S07]  /*38f0*/  MOV R71, R92 ;  /* 0x0000005c00477202 */ /* 0x000fce0000000f00 */
.L_x_64875:
[----:B------:R-:W0:Y:S02]  /*3900*/  @P1 LDC.64 R72, c[0x0][0x238] ;  /* 0x00008e00ff481b82 */ /* 0x000e240000000a00 */
[----:B0-----:R-:W-:-:S04]  /*3910*/  @P1 LEA R72, P3, R102, R72, 0x4 ;  /* 0x0000004866481211 */ /* 0x001fc800078620ff */
[C---:B------:R-:W-:Y:S02]  /*3920*/  @P1 LEA.HI.X R73, R102.reuse, R73, RZ, 0x4, P3 ;  /* 0x0000004966491211 */ /* 0x040fe400018f24ff */
[----:B------:R-:W-:-:S03]  /*3930*/  IADD3 R102, R102, 0x20, RZ ;  /* 0x0000002066667810 */ /* 0x000fc60007ffe0ff */
[----:B------:R0:W-:Y:S04]  /*3940*/  @P1 STG.E.128 desc[UR4][R72.64], R68 ;  /* 0x0000004448001986 */ /* 0x0001e8000c101d04 */
.L_x_64863:
[----:B------:R-:W-:Y:S05]  /*3950*/  BSYNC B0 ;  /* 0x0000000000007941 */ /* 0x000fea0003800000 */
.L_x_64862:
        /* <DEDUP_REMOVED lines=17> */
.L_x_64878:
[----:B------:R-:W-:-:S07]  /*3a70*/  FADD.FTZ R9, R64, R9 ;  /* 0x0000000940097221 */ /* 0x000fce0000010000 */
.L_x_64879:
[----:B------:R-:W-:-:S07]  /*3a80*/  MOV R68, R9 ;  /* 0x0000000900447202 */ /* 0x000fce0000000f00 */
.L_x_64880:
[----:B------:R-:W-:Y:S01]  /*3a90*/  FMUL.FTZ R30, R73, R101 ;  /* 0x00000065491e7220 */ /* 0x000fe20000410000 */
[----:B------:R-:W-:Y:S06]  /*3aa0*/  @P3 BRA `(.L_x_64881) ;  /* 0x0000000000083947 */ /* 0x000fec0003800000 */
[----:B------:R-:W-:Y:S05]  /*3ab0*/  @P1 BRA `(.L_x_64882) ;  /* 0x0000000000081947 */ /* 0x000fea0003800000 */
[----:B------:R-:W-:Y:S05]  /*3ac0*/  BRA `(.L_x_64883) ;  /* 0x0000000000087947 */ /* 0x000fea0003800000 */
.L_x_64881:
[----:B------:R-:W-:-:S07]  /*3ad0*/  FADD.FTZ R30, R65, R30 ;  /* 0x0000001e411e7221 */ /* 0x000fce0000010000 */
.L_x_64882:
[----:B------:R-:W-:-:S07]  /*3ae0*/  MOV R69, R30 ;  /* 0x0000001e00457202 */ /* 0x000fce0000000f00 */
.L_x_64883:
[----:B------:R-:W-:Y:S01]  /*3af0*/  FMUL.FTZ R51, R74, R101 ;  /* 0x000000654a337220 */ /* 0x000fe20000410000 */
[----:B------:R-:W-:Y:S06]  /*3b00*/  @P3 BRA `(.L_x_64884) ;  /* 0x0000000000083947 */ /* 0x000fec0003800000 */
[----:B------:R-:W-:Y:S05]  /*3b10*/  @P1 BRA `(.L_x_64885) ;  /* 0x0000000000081947 */ /* 0x000fea0003800000 */
[----:B------:R-:W-:Y:S05]  /*3b20*/  BRA `(.L_x_64886) ;  /* 0x0000000000087947 */ /* 0x000fea0003800000 */
.L_x_64884:
[----:B------:R-:W-:-:S07]  /*3b30*/  FADD.FTZ R51, R66, R51 ;  /* 0x0000003342337221 */ /* 0x000fce0000010000 */
.L_x_64885:
[----:B------:R-:W-:-:S07]  /*3b40*/  MOV R70, R51 ;  /* 0x0000003300467202 */ /* 0x000fce0000000f00 */
.L_x_64886:
[----:B------:R-:W-:Y:S01]  /*3b50*/  FMUL.FTZ R93, R75, R101 ;  /* 0x000000654b5d7220 */ /* 0x000fe20000410000 */
[----:B------:R-:W-:Y:S06]  /*3b60*/  @P3 BRA `(.L_x_64887) ;  /* 0x0000000000083947 */ /* 0x000fec0003800000 */
[----:B------:R-:W-:Y:S05]  /*3b70*/  @P1 BRA `(.L_x_64888) ;  /* 0x0000000000081947 */ /* 0x000fea0003800000 */
[----:B------:R-:W-:Y:S05]  /*3b80*/  BRA `(.L_x_64889) ;  /* 0x0000000000087947 */ /* 0x000fea0003800000 */
.L_x_64887:
[----:B------:R-:W-:-:S07]  /*3b90*/  FADD.FTZ R93, R67, R93 ;  /* 0x0000005d435d7221 */ /* 0x000fce0000010000 */
.L_x_64888:
[----:B------:R-:W-:-:S07]  /*3ba0*/  MOV R71, R93 ;  /* 0x0000005d00477202 */ /* 0x000fce0000000f00 */
.L_x_64889:
[----:B------:R-:W0:Y:S02]  /*3bb0*/  @P1 LDC.64 R72, c[0x0][0x238] ;  /* 0x00008e00ff481b82 */ /* 0x000e240000000a00 */
[----:B0-----:R-:W-:-:S04]  /*3bc0*/  @P1 LEA R72, P3, R102, R72, 0x4 ;  /* 0x0000004866481211 */ /* 0x001fc800078620ff */
[C---:B------:R-:W-:Y:S02]  /*3bd0*/  @P1 LEA.HI.X R73, R102.reuse, R73, RZ, 0x4, P3 ;  /* 0x0000004966491211 */ /* 0x040fe400018f24ff */
[----:B------:R-:W-:-:S03]  /*3be0*/  IADD3 R102, R102, 0x20, RZ ;  /* 0x0000002066667810 */ /* 0x000fc60007ffe0ff */
[----:B------:R0:W-:Y:S04]  /*3bf0*/  @P1 STG.E.128 desc[UR4][R72.64], R68 ;  /* 0x0000004448001986 */ /* 0x0001e8000c101d04 */
.L_x_64877:
[----:B------:R-:W-:Y:S05]  /*3c00*/  BSYNC B0 ;  /* 0x0000000000007941 */ /* 0x000fea0003800000 */
.L_x_64876:
        /* <DEDUP_REMOVED lines=17> */
.L_x_64892:
[----:B------:R-:W-:-:S07]  /*3d20*/  FADD.FTZ R8, R64, R8 ;  /* 0x0000000840087221 */ /* 0x000fce0000010000 */
.L_x_64893:
[----:B------:R-:W-:-:S07]  /*3d30*/  MOV R68, R8 ;  /* 0x0000000800447202 */ /* 0x000fce0000000f00 */
.L_x_64894:
[----:B------:R-:W-:Y:S01]  /*3d40*/  FMUL.FTZ R29, R73, R101 ;  /* 0x00000065491d7220 */ /* 0x000fe20000410000 */
[----:B------:R-:W-:Y:S06]  /*3d50*/  @P3 BRA `(.L_x_64895) ;  /* 0x0000000000083947 */ /* 0x000fec0003800000 */
[----:B------:R-:W-:Y:S05]  /*3d60*/  @P1 BRA `(.L_x_64896) ;  /* 0x0000000000081947 */ /* 0x000fea0003800000 */
[----:B------:R-:W-:Y:S05]  /*3d70*/  BRA `(.L_x_64897) ;  /* 0x0000000000087947 */ /* 0x000fea0003800000 */
.L_x_64895:
[----:B------:R-:W-:-:S07]  /*3d80*/  FADD.FTZ R29, R65, R29 ;  /* 0x0000001d411d7221 */ /* 0x000fce0000010000 */
.L_x_64896:
[----:B------:R-:W-:-:S07]  /*3d90*/  MOV R69, R29 ;  /* 0x0000001d00457202 */ /* 0x000fce0000000f00 */
.L_x_64897:
[----:B------:R-:W-:Y:S01]  /*3da0*/  FMUL.FTZ R50, R74, R101 ;  /* 0x000000654a327220 */ /* 0x000fe20000410000 */
[----:B------:R-:W-:Y:S06]  /*3db0*/  @P3 BRA `(.L_x_64898) ;  /* 0x0000000000083947 */ /* 0x000fec0003800000 */
[----:B------:R-:W-:Y:S05]  /*3dc0*/  @P1 BRA `(.L_x_64899) ;  /* 0x0000000000081947 */ /* 0x000fea0003800000 */
[----:B------:R-:W-:Y:S05]  /*3dd0*/  BRA `(.L_x_64900) ;  /* 0x0000000000087947 */ /* 0x000fea0003800000 */
.L_x_64898:
[----:B------:R-:W-:-:S07]  /*3de0*/  FADD.FTZ R50, R66, R50 ;  /* 0x0000003242327221 */ /* 0x000fce0000010000 */
.L_x_64899:
[----:B------:R-:W-:-:S07]  /*3df0*/  MOV R70, R50 ;  /* 0x0000003200467202 */ /* 0x000fce0000000f00 */
.L_x_64900:
[----:B------:R-:W-:Y:S01]  /*3e00*/  FMUL.FTZ R94, R75, R101 ;  /* 0x000000654b5e7220 */ /* 0x000fe20000410000 */
[----:B------:R-:W-:Y:S06]  /*3e10*/  @P3 BRA `(.L_x_64901) ;  /* 0x0000000000083947 */ /* 0x000fec0003800000 */
[----:B------:R-:W-:Y:S05]  /*3e20*/  @P1 BRA `(.L_x_64902) ;  /* 0x0000000000081947 */ /* 0x000fea0003800000 */
[----:B------:R-:W-:Y:S05]  /*3e30*/  BRA `(.L_x_64903) ;  /* 0x0000000000087947 */ /* 0x000fea0003800000 */
.L_x_64901:
[----:B------:R-:W-:-:S07]  /*3e40*/  FADD.FTZ R94, R67, R94 ;  /* 0x0000005e435e7221 */ /* 0x000fce0000010000 */
.L_x_64902:
[----:B------:R-:W-:-:S07]  /*3e50*/  MOV R71, R94 ;  /* 0x0000005e00477202 */ /* 0x000fce0000000f00 */
.L_x_64903:
[----:B------:R-:W0:Y:S02]  /*3e60*/  @P1 LDC.64 R72, c[0x0][0x238] ;  /* 0x00008e00ff481b82 */ /* 0x000e240000000a00 */
[----:B0-----:R-:W-:-:S04]  /*3e70*/  @P1 LEA R72, P3, R102, R72, 0x4 ;  /* 0x0000004866481211 */ /* 0x001fc800078620ff */
[C---:B------:R-:W-:Y:S02]  /*3e80*/  @P1 LEA.HI.X R73, R102.reuse, R73, RZ, 0x4, P3 ;  /* 0x0000004966491211 */ /* 0x040fe400018f24ff */
[----:B------:R-:W-:-:S03]  /*3e90*/  IADD3 R102, R102, 0x20, RZ ;  /* 0x0000002066667810 */ /* 0x000fc60007ffe0ff */
[----:B------:R0:W-:Y:S04]  /*3ea0*/  @P1 STG.E.128 desc[UR4][R72.64], R68 ;  /* 0x0000004448001986 */ /* 0x0001e8000c101d04 */
.L_x_64891:
[----:B------:R-:W-:Y:S05]  /*3eb0*/  BSYNC B0 ;  /* 0x0000000000007941 */ /* 0x000fea0003800000 */
.L_x_64890:
        /* <DEDUP_REMOVED lines=13> */
[----:B--2345:R-:W-:-:S12]  /*3f90*/  FMUL.FTZ R7, R72, R101 ;  /* 0x0000006548077220 */ /* 0x03cfd80000410000 */
[----:B------:R-:W-:Y:S05]  /*3fa0*/  @P3 BRA `(.L_x_64906) ;  /* 0x0000000000083947 */ /* 0x000fea0003800000 */
[----:B------:R-:W-:Y:S05]  /*3fb0*/  @P1 BRA `(.L_x_64907) ;  /* 0x0000000000081947 */ /* 0x000fea0003800000 */
[----:B------:R-:W-:Y:S05]  /*3fc0*/  BRA `(.L_x_64908) ;  /* 0x0000000000087947 */ /* 0x000fea0003800000 */
.L_x_64906:
[----:B------:R-:W-:-:S07]  /*3fd0*/  FADD.FTZ R7, R64, R7 ;  /* 0x0000000740077221 */ /* 0x000fce0000010000 */
.L_x_64907:
[----:B------:R-:W-:-:S07]  /*3fe0*/  MOV R68, R7 ;  /* 0x0000000700447202 */ /* 0x000fce0000000f00 */
.L_x_64908:
[----:B------:R-:W-:Y:S01]  /*3ff0*/  FMUL.FTZ R28, R73, R101 ;  /* 0x00000065491c7220 */ /* 0x000fe20000410000 */
[----:B------:R-:W-:Y:S06]  /*4000*/  @P3 BRA `(.L_x_64909) ;  /* 0x0000000000083947 */ /* 0x000fec0003800000 */
[----:B------:R-:W-:Y:S05]  /*4010*/  @P1 BRA `(.L_x_64910) ;  /* 0x0000000000081947 */ /* 0x000fea0003800000 */
[----:B------:R-:W-:Y:S05]  /*4020*/  BRA `(.L_x_64911) ;  /* 0x0000000000087947 */ /* 0x000fea0003800000 */
.L_x_64909:
[----:B------:R-:W-:-:S07]  /*4030*/  FADD.FTZ R28, R65, R28 ;  /* 0x0000001c411c7221 */ /* 0x000fce0000010000 */
.L_x_64910:
[----:B------:R-:W-:-:S07]  /*4040*/  MOV R69, R28 ;  /* 0x0000001c00457202 */ /* 0x000fce0000000f00 */
.L_x_64911:
[----:B------:R-:W-:Y:S01]  /*4050*/  FMUL.FTZ R49, R74, R101 ;  /* 0x000000654a317220 */ /* 0x000fe20000410000 */
[----:B------:R-:W-:Y:S06]  /*4060*/  @P3 BRA `(.L_x_64912) ;  /* 0x0000000000083947 */ /* 0x000fec0003800000 */
[----:B------:R-:W-:Y:S05]  /*4070*/  @P1 BRA `(.L_x_64913) ;  /* 0x0000000000081947 */ /* 0x000fea0003800000 */
[----:B------:R-:W-:Y:S05]  /*4080*/  BRA `(.L_x_64914) ;  /* 0x0000000000087947 */ /* 0x000fea0003800000 */
.L_x_64912:
[----:B------:R-:W-:-:S07]  /*4090*/  FADD.FTZ R49, R66, R49 ;  /* 0x0000003142317221 */ /* 0x000fce0000010000 */
.L_x_64913:
[----:B------:R-:W-:-:S07]  /*40a0*/  MOV R70, R49 ;  /* 0x0000003100467202 */ /* 0x000fce0000000f00 */
.L_x_64914:
[----:B------:R-:W-:Y:S01]  /*40b0*/  FMUL.FTZ R95, R75, R101 ;  /* 0x000000654b5f7220 */ /* 0x000fe20000410000 */
[----:B------:R-:W-:Y:S06]  /*40c0*/  @P3 BRA `(.L_x_64915) ;  /* 0x0000000000083947 */ /* 0x000fec0003800000 */
[----:B------:R-:W-:Y:S05]  /*40d0*/  @P1 BRA `(.L_x_64916) ;  /* 0x0000000000081947 */ /* 0x000fea0003800000 */
[----:B------:R-:W-:Y:S05]  /*40e0*/  BRA `(.L_x_64917) ;  /* 0x0000000000087947 */ /* 0x000fea0003800000 */
.L_x_64915:
[----:B------:R-:W-:-:S07]  /*40f0*/  FADD.FTZ R95, R67, R95 ;  /* 0x0000005f435f7221 */ /* 0x000fce0000010000 */
.L_x_64916:
[----:B------:R-:W-:-:S07]  /*4100*/  MOV R71, R95 ;  /* 0x0000005f00477202 */ /* 0x000fce0000000f00 */
.L_x_64917:
[----:B------:R-:W0:Y:S02]  /*4110*/  @P1 LDC.64 R72, c[0x0][0x238] ;  /* 0x00008e00ff481b82 */ /* 0x000e240000000a00 */
[----:B0-----:R-:W-:-:S04]  /*4120*/  @P1 LEA R72, P3, R102, R72, 0x4 ;  /* 0x0000004866481211 */ /* 0x001fc800078620ff */
[C---:B------:R-:W-:Y:S02]  /*4130*/  @P1 LEA.HI.X R73, R102.reuse, R73, RZ, 0x4, P3 ;  /* 0x0000004966491211 */ /* 0x040fe400018f24ff */
[----:B------:R-:W-:-:S03]  /*4140*/  IADD3 R102, R102, 0x20, RZ ;  /* 0x0000002066667810 */ /* 0x000fc60007ffe0ff */
[----:B------:R0:W-:Y:S04]  /*4150*/  @P1 STG.E.128 desc[UR4][R72.64], R68 ;  /* 0x0000004448001986 */ /* 0x0001e8000c101d04 */
.L_x_64905:
[----:B------:R-:W-:Y:S05]  /*4160*/  BSYNC B0 ;  /* 0x0000000000007941 */ /* 0x000fea0003800000 */
.L_x_64904:
        /* <DEDUP_REMOVED lines=17> */
.L_x_64920:
[----:B------:R-:W-:-:S07]  /*4280*/  FADD.FTZ R6, R64, R6 ;  /* 0x0000000640067221 */ /* 0x000fce0000010000 */
.L_x_64921:
[----:B------:R-:W-:-:S07]  /*4290*/  MOV R68, R6 ;  /* 0x0000000600447202 */ /* 0x000fce0000000f00 */
.L_x_64922:
[----:B------:R-:W-:Y:S01]  /*42a0*/  FMUL.FTZ R27, R73, R101 ;  /* 0x00000065491b7220 */ /* 0x000fe20000410000 */
[----:B------:R-:W-:Y:S06]  /*42b0*/  @P3 BRA `(.L_x_64923) ;  /* 0x0000000000083947 */ /* 0x000fec0003800000 */
[----:B------:R-:W-:Y:S05]  /*42c0*/  @P1 BRA `(.L_x_64924) ;  /* 0x0000000000081947 */ /* 0x000fea0003800000 */
[----:B------:R-:W-:Y:S05]  /*42d0*/  BRA `(.L_x_64925) ;  /* 0x0000000000087947 */ /* 0x000fea0003800000 */
.L_x_64923:
[----:B------:R-:W-:-:S07]  /*42e0*/  FADD.FTZ R27, R65, R27 ;  /* 0x0000001b411b7221 */ /* 0x000fce0000010000 */
.L_x_64924:
[----:B------:R-:W-:-:S07]  /*42f0*/  MOV R69, R27 ;  /* 0x0000001b00457202 */ /* 0x000fce0000000f00 */
.L_x_64925:
[----:B------:R-:W-:Y:S01]  /*4300*/  FMUL.FTZ R48, R74, R101 ;  /* 0x000000654a307220 */ /* 0x000fe20000410000 */
[----:B------:R-:W-:Y:S06]  /*4310*/  @P3 BRA `(.L_x_64926) ;  /* 0x0000000000083947 */ /* 0x000fec0003800000 */
[----:B------:R-:W-:Y:S05]  /*4320*/  @P1 BRA `(.L_x_64927) ;  /* 0x0000000000081947 */ /* 0x000fea0003800000 */
[----:B------:R-:W-:Y:S05]  /*4330*/  BRA `(.L_x_64928) ;  /* 0x0000000000087947 */ /* 0x000fea0003800000 */
.L_x_64926:
[----:B------:R-:W-:-:S07]  /*4340*/  FADD.FTZ R48, R66, R48 ;  /* 0x0000003042307221 */ /* 0x000fce0000010000 */
.L_x_64927:
[----:B------:R-:W-:-:S07]  /*4350*/  MOV R70, R48 ;  /* 0x0000003000467202 */ /* 0x000fce0000000f00 */
.L_x_64928:
[----:B------:R-:W-:Y:S01]  /*4360*/  FMUL.FTZ R96, R75, R101 ;  /* 0x000000654b607220 */ /* 0x000fe20000410000 */
[----:B------:R-:W-:Y:S06]  /*4370*/  @P3 BRA `(.L_x_64929) ;  /* 0x0000000000083947 */ /* 0x000fec0003800000 */
[----:B------:R-:W-:Y:S05]  /*4380*/  @P1 BRA `(.L_x_64930) ;  /* 0x0000000000081947 */ /* 0x000fea0003800000 */
[----:B------:R-:W-:Y:S05]  /*4390*/  BRA `(.L_x_64931) ;  /* 0x0000000000087947 */ /* 0x000fea0003800000 */
.L_x_64929:
[----:B------:R-:W-:-:S07]  /*43a0*/  FADD.FTZ R96, R67, R96 ;  /* 0x0000006043607221 */ /* 0x000fce0000010000 */
.L_x_64930:
[----:B------:R-:W-:-:S07]  /*43b0*/  MOV R71, R96 ;  /* 0x0000006000477202 */ /* 0x000fce0000000f00 */
.L_x_64931:
[----:B------:R-:W0:Y:S02]  /*43c0*/  @P1 LDC.64 R72, c[0x0][0x238] ;  /* 0x00008e00ff481b82 */ /* 0x000e240000000a00 */
[----:B0-----:R-:W-:-:S04]  /*43d0*/  @P1 LEA R72, P3, R102, R72, 0x4 ;  /* 0x0000004866481211 */ /* 0x001fc800078620ff */
[C---:B------:R-:W-:Y:S02]  /*43e0*/  @P1 LEA.HI.X R73, R102.reuse, R73, RZ, 0x4, P3 ;  /* 0x0000004966491211 */ /* 0x040fe400018f24ff */
[----:B------:R-:W-:-:S03]  /*43f0*/  IADD3 R102, R102, 0x20, RZ ;  /* 0x0000002066667810 */ /* 0x000fc60007ffe0ff */
[----:B------:R0:W-:Y:S04]  /*4400*/  @P1 STG.E.128 desc[UR4][R72.64], R68 ;  /* 0x0000004448001986 */ /* 0x0001e8000c101d04 */
.L_x_64919:
[----:B------:R-:W-:Y:S05]  /*4410*/  BSYNC B0 ;  /* 0x0000000000007941 */ /* 0x000fea0003800000 */
.L_x_64918:
        /* <DEDUP_REMOVED lines=17> */
.L_x_64934:
[----:B------:R-:W-:-:S07]  /*4530*/  FADD.FTZ R5, R64, R5 ;  /* 0x0000000540057221 */ /* 0x000fce0000010000 */
.L_x_64935:
[----:B------:R-:W-:-:S07]  /*4540*/  MOV R68, R5 ;  /* 0x0000000500447202 */ /* 0x000fce0000000f00 */
.L_x_64936:
[----:B------:R-:W-:Y:S01]  /*4550*/  FMUL.FTZ R26, R73, R101 ;  /* 0x00000065491a7220 */ /* 0x000fe20000410000 */
[----:B------:R-:W-:Y:S06]  /*4560*/  @P3 BRA `(.L_x_64937) ;  /* 0x0000000000083947 */ /* 0x000fec0003800000 */
[----:B------:R-:W-:Y:S05]  /*4570*/  @P1 BRA `(.L_x_64938) ;  /* 0x0000000000081947 */ /* 0x000fea0003800000 */
[----:B------:R-:W-:Y:S05]  /*4580*/  BRA `(.L_x_64939) ;  /* 0x0000000000087947 */ /* 0x000fea0003800000 */
.L_x_64937:
[----:B------:R-:W-:-:S07]  /*4590*/  FADD.FTZ R26, R65, R26 ;  /* 0x0000001a411a7221 */ /* 0x000fce0000010000 */
.L_x_64938:
[----:B------:R-:W-:-:S07]  /*45a0*/  MOV R69, R26 ;  /* 0x0000001a00457202 */ /* 0x000fce0000000f00 */
.L_x_64939:
[----:B------:R-:W-:Y:S01]  /*45b0*/  FMUL.FTZ R47, R74, R101 ;  /* 0x000000654a2f7220 */ /* 0x000fe20000410000 */
[----:B------:R-:W-:Y:S06]  /*45c0*/  @P3 BRA `(.L_x_64940) ;  /* 0x0000000000083947 */ /* 0x000fec0003800000 */
[----:B------:R-:W-:Y:S05]  /*45d0*/  @P1 BRA `(.L_x_64941) ;  /* 0x0000000000081947 */ /* 0x000fea0003800000 */
[----:B------:R-:W-:Y:S05]  /*45e0*/  BRA `(.L_x_64942) ;  /* 0x0000000000087947 */ /* 0x000fea0003800000 */
.L_x_64940:
[----:B------:R-:W-:-:S07]  /*45f0*/  FADD.FTZ R47, R66, R47 ;  /* 0x0000002f422f7221 */ /* 0x000fce0000010000 */
.L_x_64941:
[----:B------:R-:W-:-:S07]  /*4600*/  MOV R70, R47 ;  /* 0x0000002f00467202 */ /* 0x000fce0000000f00 */
.L_x_64942:
[----:B------:R-:W-:Y:S01]  /*4610*/  FMUL.FTZ R97, R75, R101 ;  /* 0x000000654b617220 */ /* 0x000fe20000410000 */
[----:B------:R-:W-:Y:S06]  /*4620*/  @P3 BRA `(.L_x_64943) ;  /* 0x0000000000083947 */ /* 0x000fec0003800000 */
[----:B------:R-:W-:Y:S05]  /*4630*/  @P1 BRA `(.L_x_64944) ;  /* 0x0000000000081947 */ /* 0x000fea0003800000 */
[----:B------:R-:W-:Y:S05]  /*4640*/  BRA `(.L_x_64945) ;  /* 0x0000000000087947 */ /* 0x000fea0003800000 */
.L_x_64943:
[----:B------:R-:W-:-:S07]  /*4650*/  FADD.FTZ R97, R67, R97 ;  /* 0x0000006143617221 */ /* 0x000fce0000010000 */
.L_x_64944:
[----:B------:R-:W-:-:S07]  /*4660*/  MOV R71, R97 ;  /* 0x0000006100477202 */ /* 0x000fce0000000f00 */
.L_x_64945:
[----:B------:R-:W0:Y:S02]  /*4670*/  @P1 LDC.64 R72, c[0x0][0x238] ;  /* 0x00008e00ff481b82 */ /* 0x000e240000000a00 */
[----:B0-----:R-:W-:-:S04]  /*4680*/  @P1 LEA R72, P3, R102, R72, 0x4 ;  /* 0x0000004866481211 */ /* 0x001fc800078620ff */
[C---:B------:R-:W-:Y:S02]  /*4690*/  @P1 LEA.HI.X R73, R102.reuse, R73, RZ, 0x4, P3 ;  /* 0x0000004966491211 */ /* 0x040fe400018f24ff */
[----:B------:R-:W-:-:S03]  /*46a0*/  IADD3 R102, R102, 0x20, RZ ;  /* 0x0000002066667810 */ /* 0x000fc60007ffe0ff */
[----:B------:R0:W-:Y:S04]  /*46b0*/  @P1 STG.E.128 desc[UR4][R72.64], R68 ;  /* 0x0000004448001986 */ /* 0x0001e8000c101d04 */
.L_x_64933:
[----:B------:R-:W-:Y:S05]  /*46c0*/  BSYNC B0 ;  /* 0x0000000000007941 */ /* 0x000fea0003800000 */
.L_x_64932:
        /* <DEDUP_REMOVED lines=17> */
.L_x_64948:
[----:B------:R-:W-:-:S07]  /*47e0*/  FADD.FTZ R4, R64, R4 ;  /* 0x0000000440047221 */ /* 0x000fce0000010000 */
.L_x_64949:
[----:B------:R-:W-:-:S07]  /*47f0*/  MOV R68, R4 ;  /* 0x0000000400447202 */ /* 0x000fce0000000f00 */
.L_x_64950:
[----:B------:R-:W-:Y:S01]  /*4800*/  FMUL.FTZ R25, R73, R101 ;  /* 0x0000006549197220 */ /* 0x000fe20000410000 */
[----:B------:R-:W-:Y:S06]  /*4810*/  @P3 BRA `(.L_x_64951) ;  /* 0x0000000000083947 */ /* 0x000fec0003800000 */
[----:B------:R-:W-:Y:S05]  /*4820*/  @P1 BRA `(.L_x_64952) ;  /* 0x0000000000081947 */ /* 0x000fea0003800000 */
[----:B------:R-:W-:Y:S05]  /*4830*/  BRA `(.L_x_64953) ;  /* 0x0000000000087947 */ /* 0x000fea0003800000 */
.L_x_64951:
[----:B------:R-:W-:-:S07]  /*4840*/  FADD.FTZ R25, R65, R25 ;  /* 0x0000001941197221 */ /* 0x000fce0000010000 */
.L_x_64952:
[----:B------:R-:W-:-:S07]  /*4850*/  MOV R69, R25 ;  /* 0x0000001900457202 */ /* 0x000fce0000000f00 */
.L_x_64953:
[----:B------:R-:W-:Y:S01]  /*4860*/  FMUL.FTZ R46, R74, R101 ;  /* 0x000000654a2e7220 */ /* 0x000fe20000410000 */
[----:B------:R-:W-:Y:S06]  /*4870*/  @P3 BRA `(.L_x_64954) ;  /* 0x0000000000083947 */ /* 0x000fec0003800000 */
[----:B------:R-:W-:Y:S05]  /*4880*/  @P1 BRA `(.L_x_64955) ;  /* 0x0000000000081947 */ /* 0x000fea0003800000 */
[----:B------:R-:W-:Y:S05]  /*4890*/  BRA `(.L_x_64956) ;  /* 0x0000000000087947 */ /* 0x000fea0003800000 */
.L_x_64954:
[----:B------:R-:W-:-:S07]  /*48a0*/  FADD.FTZ R46, R66, R46 ;  /* 0x0000002e422e7221 */ /* 0x000fce0000010000 */
.L_x_64955:
[----:B------:R-:W-:-:S07]  /*48b0*/  MOV R70, R46 ;  /* 0x0000002e00467202 */ /* 0x000fce0000000f00 */
.L_x_64956:
[----:B------:R-:W-:Y:S01]  /*48c0*/  FMUL.FTZ R98, R75, R101 ;  /* 0x000000654b627220 */ /* 0x000fe20000410000 */
[----:B------:R-:W-:Y:S06]  /*48d0*/  @P3 BRA `(.L_x_64957) ;  /* 0x0000000000083947 */ /* 0x000fec0003800000 */
[----:B------:R-:W-:Y:S05]  /*48e0*/  @P1 BRA `(.L_x_64958) ;  /* 0x0000000000081947 */ /* 0x000fea0003800000 */
[----:B------:R-:W-:Y:S05]  /*48f0*/  BRA `(.L_x_64959) ;  /* 0x0000000000087947 */ /* 0x000fea0003800000 */
.L_x_64957:
[----:B------:R-:W-:-:S07]  /*4900*/  FADD.FTZ R98, R67, R98 ;  /* 0x0000006243627221 */ /* 0x000fce0000010000 */
.L_x_64958:
[----:B------:R-:W-:-:S07]  /*4910*/  MOV R71, R98 ;  /* 0x0000006200477202 */ /* 0x000fce0000000f00 */
.L_x_64959:
[----:B------:R-:W0:Y:S02]  /*4920*/  @P1 LDC.64 R72, c[0x0][0x238] ;  /* 0x00008e00ff481b82 */ /* 0x000e240000000a00 */
[----:B0-----:R-:W-:-:S04]  /*4930*/  @P1 LEA R72, P3, R102, R72, 0x4 ;  /* 0x0000004866481211 */ /* 0x001fc800078620ff */
[C---:B------:R-:W-:Y:S02]  /*4940*/  @P1 LEA.HI.X R73, R102.reuse, R73, RZ, 0x4, P3 ;  /* 0x0000004966491211 */ /* 0x040fe400018f24ff */
[----:B------:R-:W-:-:S03]  /*4950*/  IADD3 R102, R102, 0x20, RZ ;  /* 0x0000002066667810 */ /* 0x000fc60007ffe0ff */
[----:B------:R0:W-:Y:S04]  /*4960*/  @P1 STG.E.128 desc[UR4][R72.64], R68 ;  /* 0x0000004448001986 */ /* 0x0001e8000c101d04 */
.L_x_64947:
[----:B------:R-:W-:Y:S05]  /*4970*/  BSYNC B0 ;  /* 0x0000000000007941 */ /* 0x000fea0003800000 */
.L_x_64946:
        /* <DEDUP_REMOVED lines=17> */
.L_x_64962:
[----:B------:R-:W-:-:S07]  /*4a90*/  FADD.FTZ R22, R64, R22 ;  /* 0x0000001640167221 */ /* 0x000fce0000010000 */
.L_x_64963:
[----:B------:R-:W-:-:S07]  /*4aa0*/  MOV R68, R22 ;  /* 0x0000001600447202 */ /* 0x000fce0000000f00 */
.L_x_64964:
[----:B------:R-:W-:Y:S01]  /*4ab0*/  FMUL.FTZ R24, R73, R101 ;  /* 0x0000006549187220 */ /* 0x000fe20000410000 */
[----:B------:R-:W-:Y:S06]  /*4ac0*/  @P3 BRA `(.L_x_64965) ;  /* 0x0000000000083947 */ /* 0x000fec0003800000 */
[----:B------:R-:W-:Y:S05]  /*4ad0*/  @P1 BRA `(.L_x_64966) ;  /* 0x0000000000081947 */ /* 0x000fea0003800000 */
[----:B------:R-:W-:Y:S05]  /*4ae0*/  BRA `(.L_x_64967) ;  /* 0x0000000000087947 */ /* 0x000fea0003800000 */
.L_x_64965:
[----:B------:R-:W-:-:S07]  /*4af0*/  FADD.FTZ R24, R65, R24 ;  /* 0x0000001841187221 */ /* 0x000fce0000010000 */
.L_x_64966:
[----:B------:R-:W-:-:S07]  /*4b00*/  MOV R69, R24 ;  /* 0x0000001800457202 */ /* 0x000fce0000000f00 */
.L_x_64967:
[----:B------:R-:W-:Y:S01]  /*4b10*/  FMUL.FTZ R45, R74, R101 ;  /* 0x000000654a2d7220 */ /* 0x000fe20000410000 */
[----:B------:R-:W-:Y:S06]  /*4b20*/  @P3 BRA `(.L_x_64968) ;  /* 0x0000000000083947 */ /* 0x000fec0003800000 */
[----:B------:R-:W-:Y:S05]  /*4b30*/  @P1 BRA `(.L_x_64969) ;  /* 0x0000000000081947 */ /* 0x000fea0003800000 */
[----:B------:R-:W-:Y:S05]  /*4b40*/  BRA `(.L_x_64970) ;  /* 0x0000000000087947 */ /* 0x000fea0003800000 */
.L_x_64968:
[----:B------:R-:W-:-:S07]  /*4b50*/  FADD.FTZ R45, R66, R45 ;  /* 0x0000002d422d7221 */ /* 0x000fce0000010000 */
.L_x_64969:
[----:B------:R-:W-:-:S07]  /*4b60*/  MOV R70, R45 ;  /* 0x0000002d00467202 */ /* 0x000fce0000000f00 */
.L_x_64970:
[----:B------:R-:W-:Y:S01]  /*4b70*/  FMUL.FTZ R99, R75, R101 ;  /* 0x000000654b637220 */ /* 0x000fe20000410000 */
[----:B------:R-:W-:Y:S06]  /*4b80*/  @P3 BRA `(.L_x_64971) ;  /* 0x0000000000083947 */ /* 0x000fec0003800000 */
[----:B------:R-:W-:Y:S05]  /*4b90*/  @P1 BRA `(.L_x_64972) ;  /* 0x0000000000081947 */ /* 0x000fea0003800000 */
[----:B------:R-:W-:Y:S05]  /*4ba0*/  BRA `(.L_x_64973) ;  /* 0x0000000000087947 */ /* 0x000fea0003800000 */
.L_x_64971:
[----:B------:R-:W-:-:S07]  /*4bb0*/  FADD.FTZ R99, R67, R99 ;  /* 0x0000006343637221 */ /* 0x000fce0000010000 */
.L_x_64972:
[----:B------:R-:W-:-:S07]  /*4bc0*/  MOV R71, R99 ;  /* 0x0000006300477202 */ /* 0x000fce0000000f00 */
.L_x_64973:
[----:B------:R-:W0:Y:S02]  /*4bd0*/  @P1 LDC.64 R72, c[0x0][0x238] ;  /* 0x00008e00ff481b82 */ /* 0x000e240000000a00 */
[----:B0-----:R-:W-:-:S04]  /*4be0*/  @P1 LEA R72, P3, R102, R72, 0x4 ;  /* 0x0000004866481211 */ /* 0x001fc800078620ff */
[C---:B------:R-:W-:Y:S02]  /*4bf0*/  @P1 LEA.HI.X R73, R102.reuse, R73, RZ, 0x4, P3 ;  /* 0x0000004966491211 */ /* 0x040fe400018f24ff */
[----:B------:R-:W-:-:S03]  /*4c00*/  IADD3 R102, R102, 0x20, RZ ;  /* 0x0000002066667810 */ /* 0x000fc60007ffe0ff */
[----:B------:R0:W-:Y:S04]  /*4c10*/  @P1 STG.E.128 desc[UR4][R72.64], R68 ;  /* 0x0000004448001986 */ /* 0x0001e8000c101d04 */
.L_x_64961:
[----:B------:R-:W-:Y:S05]  /*4c20*/  BSYNC B0 ;  /* 0x0000000000007941 */ /* 0x000fea0003800000 */
.L_x_64960:
        /* <DEDUP_REMOVED lines=17> */
.L_x_64976:
[----:B------:R-:W-:-:S07]  /*4d40*/  FADD.FTZ R23, R64, R23 ;  /* 0x0000001740177221 */ /* 0x000fce0000010000 */
.L_x_64977:
[----:B------:R-:W-:-:S07]  /*4d50*/  MOV R68, R23 ;  /* 0x0000001700447202 */ /* 0x000fce0000000f00 */
.L_x_64978:
[----:B------:R-:W-:Y:S01]  /*4d60*/  FMUL.FTZ R43, R73, R101 ;  /* 0x00000065492b7220 */ /* 0x000fe20000410000 */
[----:B------:R-:W-:Y:S06]  /*4d70*/  @P3 BRA `(.L_x_64979) ;  /* 0x0000000000083947 */ /* 0x000fec0003800000 */
[----:B------:R-:W-:Y:S05]  /*4d80*/  @P1 BRA `(.L_x_64980) ;  /* 0x0000000000081947 */ /* 0x000fea0003800000 */
[----:B------:R-:W-:Y:S05]  /*4d90*/  BRA `(.L_x_64981) ;  /* 0x0000000000087947 */ /* 0x000fea0003800000 */
.L_x_64979:
[----:B------:R-:W-:-:S07]  /*4da0*/  FADD.FTZ R43, R65, R43 ;  /* 0x0000002b412b7221 */ /* 0x000fce0000010000 */
.L_x_64980:
[----:B------:R-:W-:-:S07]  /*4db0*/  MOV R69, R43 ;  /* 0x0000002b00457202 */ /* 0x000fce0000000f00 */
.L_x_64981:
[----:B------:R-:W-:Y:S01]  /*4dc0*/  FMUL.FTZ R44, R74, R101 ;  /* 0x000000654a2c7220 */ /* 0x000fe20000410000 */
[----:B------:R-:W-:Y:S06]  /*4dd0*/  @P3 BRA `(.L_x_64982) ;  /* 0x0000000000083947 */ /* 0x000fec0003800000 */
[----:B------:R-:W-:Y:S05]  /*4de0*/  @P1 BRA `(.L_x_64983) ;  /* 0x0000000000081947 */ /* 0x000fea0003800000 */
[----:B------:R-:W-:Y:S05]  /*4df0*/  BRA `(.L_x_64984) ;  /* 0x0000000000087947 */ /* 0x000fea0003800000 */
.L_x_64982:
[----:B------:R-:W-:-:S07]  /*4e00*/  FADD.FTZ R44, R66, R44 ;  /* 0x0000002c422c7221 */ /* 0x000fce0000010000 */
.L_x_64983:
[----:B------:R-:W-:-:S07]  /*4e10*/  MOV R70, R44 ;  /* 0x0000002c00467202 */ /* 0x000fce0000000f00 */
.L_x_64984:
[----:B------:R-:W-:Y:S01]  /*4e20*/  FMUL.FTZ R100, R75, R101 ;  /* 0x000000654b647220 */ /* 0x000fe20000410000 */
[----:B------:R-:W-:Y:S06]  /*4e30*/  @P3 BRA `(.L_x_64985) ;  /* 0x0000000000083947 */ /* 0x000fec0003800000 */
[----:B------:R-:W-:Y:S05]  /*4e40*/  @P1 BRA `(.L_x_64986) ;  /* 0x0000000000081947 */ /* 0x000fea0003800000 */
[----:B------:R-:W-:Y:S05]  /*4e50*/  BRA `(.L_x_64987) ;  /* 0x0000000000087947 */ /* 0x000fea0003800000 */
.L_x_64985:
[----:B------:R-:W-:-:S07]  /*4e60*/  FADD.FTZ R100, R67, R100 ;  /* 0x0000006443647221 */ /* 0x000fce0000010000 */
.L_x_64986:
[----:B------:R-:W-:-:S07]  /*4e70*/  MOV R71, R100 ;  /* 0x0000006400477202 */ /* 0x000fce0000000f00 */
.L_x_64987:
[----:B------:R-:W0:Y:S02]  /*4e80*/  @P1 LDC.64 R72, c[0x0][0x238] ;  /* 0x00008e00ff481b82 */ /* 0x000e240000000a00 */
[----:B0-----:R-:W-:-:S04]  /*4e90*/  @P1 LEA R72, P3, R102, R72, 0x4 ;  /* 0x0000004866481211 */ /* 0x001fc800078620ff */
[----:B------:R-:W-:-:S05]  /*4ea0*/  @P1 LEA.HI.X R73, R102, R73, RZ, 0x4, P3 ;  /* 0x0000004966491211 */ /* 0x000fca00018f24ff */
[----:B------:R0:W-:Y:S04]  /*4eb0*/  @P1 STG.E.128 desc[UR4][R72.64], R68 ;  /* 0x0000004448001986 */ /* 0x0001e8000c101d04 */
.L_x_64975:
[----:B------:R-:W-:Y:S05]  /*4ec0*/  BSYNC B0 ;  /* 0x0000000000007941 */ /* 0x000fea0003800000 */
.L_x_64974:
[----:B01----:R-:W-:Y:S01]  /*4ed0*/  FADD.FTZ R72, RZ, R21 ;  /* 0x00000015ff487221 */ /* 0x003fe20000010000 */
        /* <DEDUP_REMOVED lines=335> */
.L_x_65041:
        /* <DEDUP_REMOVED lines=10> */
[----:B-----5:R-:W2:Y:S01]  /*6470*/  MUFU.RSQ R101, R74 ;  /* 0x0000004a00657308 */ /* 0x020ea20000001400 */
[----:B-1----:R-:W-:-:S05]  /*6480*/  @!P5 IMAD.WIDE R72, R0, 0x4, R72 ;  /* 0x000000040048d825 */ /* 0x002fca00078e0248 */
[----:B--2---:R1:W-:Y:S01]  /*6490*/  @!P5 STG.E desc[UR4][R72.64], R101 ;  /* 0x000000654800d986 */ /* 0x0043e2000c101904 */
[----:B------:R-:W-:Y:S05]  /*64a0*/  @!P2 BRA `(.L_x_64990) ;  /* 0x000000000054a947 */ /* 0x000fea0003800000 */
[----:B------:R-:W2:Y:S01]  /*64b0*/  LDL R103, [R1+0x20] ;  /* 0x0000200001677983 */ /* 0x000ea20000100800 */
[----:B------:R-:W5:Y:S03]  /*64c0*/  LDC.64 R164, c[0x0][0x2b8] ;  /* 0x0000ae00ffa47b82 */ /* 0x000f660000000a00 */
[----:B------:R-:W3:Y:S04]  /*64d0*/  LDL R252, [R1+0x24] ;  /* 0x0000240001fc7983 */ /* 0x000ee80000100800 */
[----:B------:R-:W4:Y:S04]  /*64e0*/  LDL R167, [R1+0x2c] ;  /* 0x00002c0001a77983 */ /* 0x000f280000100800 */
[----:B------:R-:W4:Y:S01]  /*64f0*/  LDL R166, [R1+0x28] ;  /* 0x0000280001a67983 */ /* 0x000f220000100800 */
        /* <DEDUP_REMOVED lines=9> */
[C---:B-----5:R-:W-:Y:S01]  /*6590*/  IMAD.WIDE.U32 R164, R80.reuse, 0x10, R164 ;  /* 0x0000001050a47825 */ /* 0x060fe200078e00a4 */
[----:B------:R-:W-:-:S03]  /*65a0*/  IADD3 R80, R80, 0x20, RZ ;  /* 0x0000002050507810 */ /* 0x000fc60007ffe0ff */
[----:B--2---:R-:W-:Y:S01]  /*65b0*/  FFMA.FTZ R72, R103, R72, R180 ;  /* 0x0000004867487223 */ /* 0x004fe200000100b4 */
[----:B---3--:R-:W-:Y:S01]  /*65c0*/  FFMA.FTZ R73, R252, R73, R181 ;  /* 0x00000049fc497223 */ /* 0x008fe200000100b5 */
[----:B----4-:R-:W-:Y:S01]  /*65d0*/  FFMA.FTZ R75, R167, R75, R183 ;  /* 0x0000004ba74b7223 */ /* 0x010fe200000100b7 */
[----:B------:R-:W-:-:S05]  /*65e0*/  FFMA.FTZ R74, R166, R74, R182 ;  /* 0x0000004aa64a7223 */ /* 0x000fca00000100b6 */
[----:B------:R2:W-:Y:S02]  /*65f0*/  STG.E.128 desc[UR4][R164.64], R72 ;  /* 0x00000048a4007986 */ /* 0x0005e4000c101d04 */
.L_x_64990:
[----:B------:R-:W-:Y:S05]  /*6600*/  BSYNC B0 ;  /* 0x0000000000007941 */ /* 0x000fea0003800000 */
.L_x_64989:
[----:B------:R-:W-:Y:S01]  /*6610*/  ISETP.GE.U32.AND P3, PT, R3, 0x40, PT ;  /* 0x000000400300780c */ /* 0x000fe20003f66070 */
[----:B------:R-:W-:-:S12]  /*6620*/  BSSY B0, `(.L_x_64991) ;  /* 0x0000017000007945 */ /* 0x000fd80003800000 */
[----:B------:R-:W-:Y:S05]  /*6630*/  @!P3 BRA `(.L_x_64992) ;  /* 0x000000000054b947 */ /* 0x000fea0003800000 */
[----:B------:R-:W5:Y:S01]  /*6640*/  LDL R252, [R1] ;  /* 0x0000000001fc7983 */ /* 0x000f620000100800 */
[----:B--2---:R-:W2:Y:S03]  /*6650*/  LDC.64 R164, c[0x0][0x2b8] ;  /* 0x0000ae00ffa47b82 */ /* 0x004ea60000000a00 */
        /* <DEDUP_REMOVED lines=12> */
[C---:B--2---:R-:W-:Y:S01]  /*6720*/  IMAD.WIDE.U32 R164, R80.reuse, 0x10, R164 ;  /* 0x0000001050a47825 */ /* 0x044fe200078e00a4 */
[----:B------:R-:W-:-:S03]  /*6730*/  IADD3 R80, R80, 0x20, RZ ;  /* 0x0000002050507810 */ /* 0x000fc60007ffe0ff */
[----:B-----5:R-:W-:Y:S01]  /*6740*/  FFMA.FTZ R72, R252, R72, R176 ;  /* 0x00000048fc487223 */ /* 0x020fe200000100b0 */
[----:B---3--:R-:W-:Y:S01]  /*6750*/  FFMA.FTZ R73, R167, R73, R177 ;  /* 0x00000049a7497223 */ /* 0x008fe200000100b1 */
[----:B----4-:R-:W-:Y:S01]  /*6760*/  FFMA.FTZ R75, R166, R75, R179 ;  /* 0x0000004ba64b7223 */ /* 0x010fe200000100b3 */
[----:B------:R-:W-:-:S05]  /*6770*/  FFMA.FTZ R74, R103, R74, R178 ;  /* 0x0000004a674a7223 */ /* 0x000fca00000100b2 */
[----:B------:R0:W-:Y:S02]  /*6780*/  STG.E.128 desc[UR4][R164.64], R72 ;  /* 0x00000048a4007986 */ /* 0x0001e4000c101d04 */
.L_x_64992:
[----:B------:R-:W-:Y:S05]  /*6790*/  BSYNC B0 ;  /* 0x0000000000007941 */ /* 0x000fea0003800000 */
.L_x_64991:
[----:B------:R-:W-:Y:S01]  /*67a0*/  ISETP.GE.U32.AND P3, PT, R3, 0x60, PT ;  /* 0x000000600300780c */ /* 0x000fe20003f66070 */
[----:B------:R-:W-:-:S12]  /*67b0*/  BSSY B0, `(.L_x_64993) ;  /* 0x0000013000007945 */ /* 0x000fd80003800000 */
[----:B------:R-:W-:Y:S05]  /*67c0*/  @!P3 BRA `(.L_x_64994) ;  /* 0x000000000044b947 */ /* 0x000fea0003800000 */
[----:B0-2---:R-:W0:Y:S01]  /*67d0*/  LDC.64 R164, c[0x0][0x2b8] ;  /* 0x0000ae00ffa47b82 */ /* 0x005e220000000a00 */
        /* <DEDUP_REMOVED lines=16> */
.L_x_64994:
[----:B------:R-:W-:Y:S05]  /*68e0*/  BSYNC B0 ;  /* 0x0000000000007941 */ /* 0x000fea0003800000 */
.L_x_64993:
        /* <DEDUP_REMOVED lines=20> */
.L_x_64996:
[----:B------:R-:W-:Y:S05]  /*6a30*/  BSYNC B0 ;  /* 0x0000000000007941 */ /* 0x000fea0003800000 */
.L_x_64995:
        /* <DEDUP_REMOVED lines=20> */
.L_x_64998:
[----:B------:R-:W-:Y:S05]  /*6b80*/  BSYNC B0 ;  /* 0x0000000000007941 */ /* 0x000fea0003800000 */
.L_x_64997:
        /* <DEDUP_REMOVED lines=20> */
.L_x_65000:
[----:B------:R-:W-:Y:S05]  /*6cd0*/  BSYNC B0 ;  /* 0x0000000000007941 */ /* 0x000fea0003800000 */
.L_x_64999:
        /* <DEDUP_REMOVED lines=20> */
.L_x_65002:
[----:B------:R-:W-:Y:S05]  /*6e20*/  BSYNC B0 ;  /* 0x0000000000007941 */ /* 0x000fea0003800000 */
.L_x_65001:
        /* <DEDUP_REMOVED lines=20> */
.L_x_65004:
[----:B------:R-:W-:Y:S05]  /*6f70*/  BSYNC B0 ;  /* 0x0000000000007941 */ /* 0x000fea0003800000 */
.L_x_65003:
        /* <DEDUP_REMOVED lines=20> */
.L_x_65006:
[----:B------:R-:W-:Y:S05]  /*70c0*/  BSYNC B0 ;  /* 0x0000000000007941 */ /* 0x000fea0003800000 */
.L_x_65005:
        /* <DEDUP_REMOVED lines=20> */
.L_x_65008:
[----:B------:R-:W-:Y:S05]  /*7210*/  BSYNC B0 ;  /* 0x0000000000007941 */ /* 0x000fea0003800000 */
.L_x_65007:
        /* <DEDUP_REMOVED lines=20> */
.L_x_65010:
[----:B------:R-:W-:Y:S05]  /*7360*/  BSYNC B0 ;  /* 0x0000000000007941 */ /* 0x000fea0003800000 */
.L_x_65009:
        /* <DEDUP_REMOVED lines=20> */
.L_x_65012:
[----:B------:R-:W-:Y:S05]  /*74b0*/  BSYNC B0 ;  /* 0x0000000000007941 */ /* 0x000fea0003800000 */
.L_x_65011:
        /* <DEDUP_REMOVED lines=20> */
.L_x_65014:
[----:B------:R-:W-:Y:S05]  /*7600*/  BSYNC B0 ;  /* 0x0000000000007941 */ /* 0x000fea0003800000 */
.L_x_65013:
        /* <DEDUP_REMOVED lines=20> */
.L_x_65016:
[----:B------:R-:W-:Y:S05]  /*7750*/  BSYNC B0 ;  /* 0x0000000000007941 */ /* 0x000fea0003800000 */
.L_x_65015:
        /* <DEDUP_REMOVED lines=20> */
.L_x_65018:
[----:B------:R-:W-:Y:S05]  /*78a0*/  BSYNC B0 ;  /* 0x0000000000007941 */ /* 0x000fea0003800000 */
.L_x_65017:
        /* <DEDUP_REMOVED lines=20> */
.L_x_65020:
[----:B------:R-:W-:Y:S05]  /*79f0*/  BSYNC B0 ;  /* 0x0000000000007941 */ /* 0x000fea0003800000 */
.L_x_65019:
        /* <DEDUP_REMOVED lines=20> */
.L_x_65022:
[----:B------:R-:W-:Y:S05]  /*7b40*/  BSYNC B0 ;  /* 0x0000000000007941 */ /* 0x000fea0003800000 */
.L_x_65021:
        /* <DEDUP_REMOVED lines=20> */
.L_x_65024:
[----:B------:R-:W-:Y:S05]  /*7c90*/  BSYNC B0 ;  /* 0x0000000000007941 */ /* 0x000fea0003800000 */
.L_x_65023:
        /* <DEDUP_REMOVED lines=20> */
.L_x_65026:
[----:B------:R-:W-:Y:S05]  /*7de0*/  BSYNC B0 ;  /* 0x0000000000007941 */ /* 0x000fea0003800000 */
.L_x_65025:
[----:B------:R-:W-:Y:S01]  /*7df0*/  ISETP.GE.U32.AND P3, PT, R3, 0x280, PT ;  /* 0x000002800300780c */ /* 0x000fe20003f66070 */
[----:B------:R-:W-:-:S12]  /*7e00*/  BSSY B0, `(.L_x_65027) ;  /* 0x0000016000007945 */ /* 0x000fd80003800000 */
[----:B------:R-:W-:Y:S05]  /*7e10*/  @!P3 BRA `(.L_x_65028) ;  /* 0x000000000050b947 */ /* 0x000fea0003800000 */
[----:B------:R-:W5:Y:S04]  /*7e20*/  LDL R167, [R1+0x10] ;  /* 0x0000100001a77983 */ /* 0x000f680000100800 */
[----:B------:R-:W3:Y:S04]  /*7e30*/  LDL R166, [R1+0x14] ;  /* 0x0000140001a67983 */ /* 0x000ee80000100800 */
[----:B0-2---:R-:W2:Y:S04]  /*7e40*/  LDL R165, [R1+0x1c] ;  /* 0x00001c0001a57983 */ /* 0x005ea80000100800 */
[----:B------:R-:W4:Y:S01]  /*7e50*/  LDL R164, [R1+0x18] ;  /* 0x0000180001a47983 */ /* 0x000f220000100800 */
[----:B------:R-:W-:-:S02]  /*7e60*/  FSEL R75, R102, RZ, !P0 ;  /* 0x000000ff664b7208 */ /* 0x000fc40004000000 */
[----:B------:R-:W0:Y:S03]  /*7e70*/  LDC.64 R102, c[0x0][0x2b8] ;  /* 0x0000ae00ff667b82 */ /* 0x000e260000000a00 */
        /* <DEDUP_REMOVED lines=8> */
[----:B0-----:R-:W-:-:S04]  /*7f00*/  IMAD.WIDE.U32 R102, R80, 0x10, R102 ;  /* 0x0000001050667825 */ /* 0x001fc800078e0066 */
[----:B-----5:R-:W-:Y:S01]  /*7f10*/  FFMA.FTZ R72, R167, R72, R60 ;  /* 0x00000048a7487223 */ /* 0x020fe2000001003c */
[----:B---3--:R-:W-:Y:S01]  /*7f20*/  FFMA.FTZ R73, R166, R73, R61 ;  /* 0x00000049a6497223 */ /* 0x008fe2000001003d */
[----:B--2---:R-:W-:Y:S01]  /*7f30*/  FFMA.FTZ R75, R165, R75, R63 ;  /* 0x0000004ba54b7223 */ /* 0x004fe2000001003f */
[----:B----4-:R-:W-:-:S05]  /*7f40*/  FFMA.FTZ R74, R164, R74, R62 ;  /* 0x0000004aa44a7223 */ /* 0x010fca000001003e */
[----:B------:R0:W-:Y:S02]  /*7f50*/  STG.E.128 desc[UR4][R102.64], R72 ;  /* 0x0000004866007986 */ /* 0x0001e4000c101d04 */
.L_x_65028:
[----:B------:R-:W-:Y:S05]  /*7f60*/  BSYNC B0 ;  /* 0x0000000000007941 */ /* 0x000fea0003800000 */
.L_x_65027:
[----:B012---:R-:W0:Y:S02]  /*7f70*/  LDC.64 R72, c[0x0][0x210] ;  /* 0x00008400ff487b82 */ /* 0x007e240000000a00 */
[----:B0-----:R-:W-:-:S04]  /*7f80*/  LEA R0, R72, R0, 0x2 ;  /* 0x0000000048007211 */ /* 0x001fc800078e10ff */
[----:B------:R-:W-:-:S13]  /*7f90*/  ISETP.GE.AND P3, PT, R0, R73, PT ;  /* 0x000000490000720c */ /* 0x000fda0003f66270 */
[----:B------:R-:W-:Y:S05]  /*7fa0*/  @!P3 BRA `(.L_x_65029) ;  /* 0xffffff980030b947 */ /* 0x000fea000383ffff */
[----:B------:R-:W-:Y:S05]  /*7fb0*/  EXIT ;  /* 0x000000000000794d */ /* 0x000fea0003800000 */
.L_x_64988:
[----:B------:R-:W-:Y:S01]  /*7fc0*/  HFMA2.MMA R74, -RZ, RZ, 0, 5.9604644775390625e-08 ;  /* 0x00000001ff4a7435 */ /* 0x000fe200000001ff */
[----:B------:R-:W-:Y:S01]  /*7fd0*/  BSSY B0, `(.L_x_65030) ;  /* 0x0000007000007945 */ /* 0x000fe20003800000 */
[----:B-----5:R-:W-:Y:S02]  /*7fe0*/  MOV R101, R75 ;  /* 0x0000004b00657202 */ /* 0x020fe40000000f00 */
[----:B------:R-:W-:Y:S02]  /*7ff0*/  MOV R73, 0x1f ;  /* 0x0000001f00497802 */ /* 0x000fe40000000f00 */
[----:B------:R-:W-:-:S07]  /*8000*/  MOV R72, 0xffffffff ;  /* 0xffffffff00487802 */ /* 0x000fce0000000f00 */
[----:B--234-:R-:W-:Y:S05]  /*8010*/  WARPSYNC.COLLECTIVE R72, `(.L_x_65031) ;  /* 0x0000000048087348 */ /* 0x01cfea0003c00000 */
[----:B------:R0:W1:Y:S02]  /*8020*/  SHFL.BFLY P6, R72, R101, R74, R73 ;  /* 0x0c00004a65487389 */ /* 0x00006400000c0049 */
[----:B01234-:R-:W-:Y:S01]  /*8030*/  ENDCOLLECTIVE ;  /* 0x000000000000791b */ /* 0x01ffe20003800000 */
.L_x_65031:
[----:B------:R-:W-:Y:S05]  /*8040*/  BSYNC B0 ;  /* 0x0000000000007941 */ /* 0x000fea0003800000 */
.L_x_65030:
        /* <DEDUP_REMOVED lines=9> */
.L_x_65032:
[----:B------:R-:W-:Y:S01]  /*80e0*/  HFMA2.MMA R74, -RZ, RZ, 0, 2.384185791015625e-07 ;  /* 0x00000004ff4a7435 */ /* 0x000fe200000001ff */
[----:B------:R-:W-:Y:S01]  /*80f0*/  FADD.FTZ R75, R75, R72 ;  /* 0x000000484b4b7221 */ /* 0x000fe20000010000 */
[----:B------:R-:W-:-:S04]  /*8100*/  MOV R72, 0xffffffff ;  /* 0xffffffff00487802 */ /* 0x000fc80000000f00 */
[----:B------:R-:W-:-:S07]  /*8110*/  MOV R101, R75 ;  /* 0x0000004b00657202 */ /* 0x000fce0000000f00 */
[----:B------:R-:W-:Y:S05]  /*8120*/  WARPSYNC.COLLECTIVE R72, `(.L_x_65033) ;  /* 0x0000000048087348 */ /* 0x000fea0003c00000 */
[----:B------:R0:W1:Y:S02]  /*8130*/  SHFL.BFLY P6, R72, R101, R74, R73 ;  /* 0x0c00004a65487389 */ /* 0x00006400000c0049 */
[----:B01----:R-:W-:Y:S01]  /*8140*/  ENDCOLLECTIVE ;  /* 0x000000000000791b */ /* 0x003fe20003800000 */
.L_x_65033:
[----:B------:R-:W-:Y:S01]  /*8150*/  HFMA2.MMA R74, -RZ, RZ, 0, 4.76837158203125e-07 ;  /* 0x00000008ff4a7435 */ /* 0x000fe200000001ff */
[----:B------:R-:W-:Y:S01]  /*8160*/  FADD.FTZ R75, R75, R72 ;  /* 0x000000484b4b7221 */ /* 0x000fe20000010000 */
[----:B------:R-:W-:-:S04]  /*8170*/  MOV R72, 0xffffffff ;  /* 0xffffffff00487802 */ /* 0x000fc80000000f00 */
[----:B------:R-:W-:-:S07]  /*8180*/  MOV R101, R75 ;  /* 0x0000004b00657202 */ /* 0x000fce0000000f00 */
[----:B------:R-:W-:Y:S05]  /*8190*/  WARPSYNC.COLLECTIVE R72, `(.L_x_65034) ;  /* 0x0000000048087348 */ /* 0x000fea0003c00000 */
[----:B------:R0:W1:Y:S02]  /*81a0*/  SHFL.BFLY P6, R72, R101, R74, R73 ;  /* 0x0c00004a65487389 */ /* 0x00006400000c0049 */
[----:B01----:R-:W-:Y:S01]  /*81b0*/  ENDCOLLECTIVE ;  /* 0x000000000000791b */ /* 0x003fe20003800000 */
.L_x_65034:
[----:B------:R-:W-:Y:S01]  /*81c0*/  HFMA2.MMA R74, -RZ, RZ, 0, 9.5367431640625e-07 ;  /* 0x00000010ff4a7435 */ /* 0x000fe200000001ff */
[----:B------:R-:W-:Y:S01]  /*81d0*/  FADD.FTZ R75, R75, R72 ;  /* 0x000000484b4b7221 */ /* 0x000fe20000010000 */
[----:B------:R-:W-:-:S04]  /*81e0*/  MOV R72, 0xffffffff ;  /* 0xffffffff00487802 */ /* 0x000fc80000000f00 */
[----:B------:R-:W-:-:S07]  /*81f0*/  MOV R101, R75 ;  /* 0x0000004b00657202 */ /* 0x000fce0000000f00 */
[----:B------:R-:W-:Y:S05]  /*8200*/  WARPSYNC.COLLECTIVE R72, `(.L_x_65035) ;  /* 0x0000000048087348 */ /* 0x000fea0003c00000 */
[----:B------:R0:W1:Y:S02]  /*8210*/  SHFL.BFLY P6, R72, R101, R74, R73 ;  /* 0x0c00004a65487389 */ /* 0x00006400000c0049 */
[----:B01----:R-:W-:Y:S01]  /*8220*/  ENDCOLLECTIVE ;  /* 0x000000000000791b */ /* 0x003fe20003800000 */
.L_x_65035:
        /* <DEDUP_REMOVED lines=187> */
.L_x_65036:
[----:B------:R-:W-:Y:S01]  /*8de0*/  HFMA2.MMA R74, -RZ, RZ, 0, 1.1920928955078125e-07 ;  /* 0x00000002ff4a7435 */ /* 0x000fe200000001ff */
[----:B------:R-:W-:Y:S01]  /*8df0*/  FADD.FTZ R75, R75, R72 ;  /* 0x000000484b4b7221 */ /* 0x000fe20000010000 */
[----:B------:R-:W-:-:S04]  /*8e00*/  MOV R72, 0xffffffff ;  /* 0xffffffff00487802 */ /* 0x000fc80000000f00 */
[----:B------:R-:W-:-:S07]  /*8e10*/  MOV R101, R75 ;  /* 0x0000004b00657202 */ /* 0x000fce0000000f00 */
[----:B------:R-:W-:Y:S05]  /*8e20*/  WARPSYNC.COLLECTIVE R72, `(.L_x_65037) ;  /* 0x0000000048087348 */ /* 0x000fea0003c00000 */
[----:B------:R0:W1:Y:S02]  /*8e30*/  SHFL.BFLY P6, R72, R101, R74, R73 ;  /* 0x0c00004a65487389 */ /* 0x00006400000c0049 */
[----:B01----:R-:W-:Y:S01]  /*8e40*/  ENDCOLLECTIVE ;  /* 0x000000000000791b */ /* 0x003fe20003800000 */
.L_x_65037:
[----:B------:R-:W-:Y:S01]  /*8e50*/  HFMA2.MMA R74, -RZ, RZ, 0, 2.384185791015625e-07 ;  /* 0x00000004ff4a7435 */ /* 0x000fe200000001ff */
[----:B------:R-:W-:Y:S01]  /*8e60*/  FADD.FTZ R75, R75, R72 ;  /* 0x000000484b4b7221 */ /* 0x000fe20000010000 */
[----:B------:R-:W-:-:S04]  /*8e70*/  MOV R72, 0xffffffff ;  /* 0xffffffff00487802 */ /* 0x000fc80000000f00 */
[----:B------:R-:W-:-:S07]  /*8e80*/  MOV R101, R75 ;  /* 0x0000004b00657202 */ /* 0x000fce0000000f00 */
[----:B------:R-:W-:Y:S05]  /*8e90*/  WARPSYNC.COLLECTIVE R72, `(.L_x_65038) ;  /* 0x0000000048087348 */ /* 0x000fea0003c00000 */
[----:B------:R0:W1:Y:S02]  /*8ea0*/  SHFL.BFLY P6, R72, R101, R74, R73 ;  /* 0x0c00004a65487389 */ /* 0x00006400000c0049 */
[----:B01----:R-:W-:Y:S01]  /*8eb0*/  ENDCOLLECTIVE ;  /* 0x000000000000791b */ /* 0x003fe20003800000 */
.L_x_65038:
[----:B------:R-:W-:Y:S01]  /*8ec0*/  HFMA2.MMA R74, -RZ, RZ, 0, 4.76837158203125e-07 ;  /* 0x00000008ff4a7435 */ /* 0x000fe200000001ff */
[----:B------:R-:W-:Y:S01]  /*8ed0*/  FADD.FTZ R75, R75, R72 ;  /* 0x000000484b4b7221 */ /* 0x000fe20000010000 */
[----:B------:R-:W-:-:S04]  /*8ee0*/  MOV R72, 0xffffffff ;  /* 0xffffffff00487802 */ /* 0x000fc80000000f00 */
[----:B------:R-:W-:-:S07]  /*8ef0*/  MOV R101, R75 ;  /* 0x0000004b00657202 */ /* 0x000fce0000000f00 */
[----:B------:R-:W-:Y:S05]  /*8f00*/  WARPSYNC.COLLECTIVE R72, `(.L_x_65039) ;  /* 0x0000000048087348 */ /* 0x000fea0003c00000 */
[----:B------:R0:W1:Y:S02]  /*8f10*/  SHFL.BFLY P6, R72, R101, R74, R73 ;  /* 0x0c00004a65487389 */ /* 0x00006400000c0049 */
[----:B01----:R-:W-:Y:S01]  /*8f20*/  ENDCOLLECTIVE ;  /* 0x000000000000791b */ /* 0x003fe20003800000 */
.L_x_65039:
[----:B------:R-:W-:Y:S01]  /*8f30*/  HFMA2.MMA R74, -RZ, RZ, 0, 9.5367431640625e-07 ;  /* 0x00000010ff4a7435 */ /* 0x000fe200000001ff */
[----:B------:R-:W-:Y:S01]  /*8f40*/  FADD.FTZ R75, R75, R72 ;  /* 0x000000484b4b7221 */ /* 0x000fe20000010000 */
[----:B------:R-:W-:-:S04]  /*8f50*/  MOV R72, 0xffffffff ;  /* 0xffffffff00487802 */ /* 0x000fc80000000f00 */
[----:B------:R-:W-:-:S07]  /*8f60*/  MOV R101, R75 ;  /* 0x0000004b00657202 */ /* 0x000fce0000000f00 */
[----:B------:R-:W-:Y:S05]  /*8f70*/  WARPSYNC.COLLECTIVE R72, `(.L_x_65040) ;  /* 0x0000000048087348 */ /* 0x000fea0003c00000 */
[----:B------:R0:W1:Y:S02]  /*8f80*/  SHFL.BFLY P6, R72, R101, R74, R73 ;  /* 0x0c00004a65487389 */ /* 0x00006400000c0049 */
[----:B01----:R-:W-:Y:S01]  /*8f90*/  ENDCOLLECTIVE ;  /* 0x000000000000791b */ /* 0x003fe20003800000 */
.L_x_65040:
[----:B------:R-:W-:Y:S05]  /*8fa0*/  BRA `(.L_x_65041) ;  /* 0xffffffd400087947 */ /* 0x000fea000383ffff */
.L_x_65042:
        /* <DEDUP_REMOVED lines=13> */
.L_x_72424:


//--------------------- .text._ZN10layer_norm13ln_fwd_kernelINS_13Kernel_traitsIfffffjLj2560ELj1ELj4ELj1ELj16ENS_18Kernel_traits_baseILj2560EfffffjLj128EEEEELb0ELb0ELb0ELb1EEEvNS_9FwdParamsE --------------------------
	.section	.text._ZN10layer_norm13ln_fwd_kernelINS_13Kernel_traitsIfffffjLj2560ELj1ELj4ELj1ELj16ENS_18Kernel_traits_baseILj2560EfffffjLj128EEEEELb0ELb0ELb0ELb1EEEvNS_9FwdParamsE,"ax",@progbits
	.align	128
        .global         _ZN10layer_norm13ln_fwd_kernelINS_13Kernel_traitsIfffffjLj2560ELj1ELj4ELj1ELj16ENS_18Kernel_traits_baseILj2560EfffffjLj128EEEEELb0ELb0ELb0ELb1EEEvNS_9FwdParamsE
        .type           _ZN10layer_norm13ln_fwd_kernelINS_13Kernel_traitsIfffffjLj2560ELj1ELj4ELj1ELj16ENS_18Kernel_traits_baseILj2560EfffffjLj128EEEEELb0ELb0ELb0ELb1EEEvNS_9FwdParamsE,@function
        .size           _ZN10layer_norm13ln_fwd_kernelINS_13Kernel_traitsIfffffjLj2560ELj1ELj4ELj1ELj16ENS_18Kernel_traits_baseILj2560EfffffjLj128EEEEELb0ELb0ELb0ELb1EEEvNS_9FwdParamsE,(.L_x_72425 - _ZN10layer_norm13ln_fwd_kernelINS_13Kernel_traitsIfffffjLj2560ELj1ELj4ELj1ELj16ENS_18Kernel_traits_baseILj2560EfffffjLj128EEEEELb0ELb0ELb0ELb1EEEvNS_9FwdParamsE)
        .other          _ZN10layer_norm13ln_fwd_kernelINS_13Kernel_traitsIfffffjLj2560ELj1ELj4ELj1ELj16ENS_18Kernel_traits_baseILj2560EfffffjLj128EEEEELb0ELb0ELb0ELb1EEEvNS_9FwdParamsE,@"STO_CUDA_ENTRY STV_DEFAULT"
_ZN10layer_norm13ln_fwd_kernelINS_13Kernel_traitsIfffffjLj2560ELj1ELj4ELj1ELj16ENS_18Kernel_traits_baseILj2560EfffffjLj128EEEEELb0ELb0ELb0ELb1EEEvNS_9FwdParamsE:
.text._ZN10layer_norm13ln_fwd_kernelINS_13Kernel_traitsIfffffjLj2560ELj1ELj4ELj1ELj16ENS_18Kernel_traits_baseILj2560EfffffjLj128EEEEELb0ELb0ELb0ELb1EEEvNS_9FwdParamsE:
[----:B------:R-:W0:Y:S01]  /*0000*/  LDC R1, c[0x0][0x28] ;  /* 0x00000a00ff017b82 */ /* 0x000e220000000800 */
[----:B------:R-:W1:Y:S01]  /*0010*/  S2R R233, SR_TID.X ;  /* 0x0000000000e97919 */ /* 0x000e620000002100 */
[----:B------:R-:W-:-:S06]  /*0020*/  ULDC.64 UR6, c[0x0][0x2c8] ;  /* 0x0000b20000067ab9 */ /* 0x000fcc0000000a00 */
[----:B------:R-:W2:Y:S01]  /*0030*/  LDC.64 R132, c[0x0][0x260] ;  /* 0x00009800ff847b82 */ /* 0x000ea20000000a00 */
[----:B------:R-:W-:Y:S01]  /*0040*/  ISETP.NE.U32.AND P1, PT, RZ, UR6, PT ;  /* 0x00000006ff007c0c */ /* 0x000fe2000bf25070 */
[----:B------:R-:W3:Y:S01]  /*0050*/  S2R R3, SR_CTAID.X ;  /* 0x0000000000037919 */ /* 0x000ee20000002500 */
[----:B------:R-:W-:Y:S01]  /*0060*/  ULDC.64 UR4, c[0x0][0x260] ;  /* 0x0000980000047ab9 */ /* 0x000fe20000000a00 */
[----:B------:R-:W-:Y:S02]  /*0070*/  CS2R R46, SRZ ;  /* 0x00000000002e7805 */ /* 0x000fe4000001ff00 */
[----:B------:R-:W-:Y:S02]  /*0080*/  ISETP.NE.AND.EX P1, PT, RZ, UR7, PT, P1 ;  /* 0x00000007ff007c0c */ /* 0x000fe4000bf25310 */
[----:B------:R-:W-:Y:S02]  /*0090*/  CS2R R48, SRZ ;  /* 0x0000000000307805 */ /* 0x000fe4000001ff00 */
[----:B------:R-:W-:Y:S01]  /*00a0*/  CS2R R50, SRZ ;  /* 0x0000000000327805 */ /* 0x000fe2000001ff00 */
[----:B------:R-:W4:Y:S01]  /*00b0*/  LDC.64 R136, c[0x0][0x270] ;  /* 0x00009c00ff887b82 */ /* 0x000f220000000a00 */
[----:B------:R-:W-:Y:S01]  /*00c0*/  ULDC.64 UR8, c[0x0][0x230] ;  /* 0x00008c0000087ab9 */ /* 0x000fe20000000a00 */
[----:B0-----:R-:W-:-:S02]  /*00d0*/  IADD3 R1, R1, -0xa0, RZ ;  /* 0xffffff6001017810 */ /* 0x001fc40007ffe0ff */
[----:B-1----:R-:W-:Y:S02]  /*00e0*/  SHF.R.U32.HI R0, RZ, 0x5, R233 ;  /* 0x00000005ff007819 */ /* 0x002fe400000116e9 */
[C---:B------:R-:W-:Y:S02]  /*00f0*/  SHF.L.U32 R2, R233.reuse, 0x4, RZ ;  /* 0x00000004e9027819 */ /* 0x040fe400000006ff */
[----:B------:R-:W-:Y:S02]  /*0100*/  LOP3.LUT R233, R233, 0x1f, RZ, 0xc0, !PT ;  /* 0x0000001fe9e97812 */ /* 0x000fe400078ec0ff */
[----:B---3--:R-:W-:Y:S02]  /*0110*/  LEA R0, R3, R0, 0x2 ;  /* 0x0000000003007211 */ /* 0x008fe400078e10ff */
[C---:B------:R-:W-:Y:S02]  /*0120*/  LOP3.LUT R9, R233.reuse, 0x80, RZ, 0xfc, !PT ;  /* 0x00000080e9097812 */ /* 0x040fe400078efcff */
[----:B------:R-:W-:-:S02]  /*0130*/  LOP3.LUT R3, R233, 0x20, RZ, 0xfc, !PT ;  /* 0x00000020e9037812 */ /* 0x000fc400078efcff */
[C---:B------:R-:W-:Y:S02]  /*0140*/  LOP3.LUT R5, R233.reuse, 0x40, RZ, 0xfc, !PT ;  /* 0x00000040e9057812 */ /* 0x040fe400078efcff */
[----:B------:R-:W-:Y:S02]  /*0150*/  LOP3.LUT R7, R233, 0x60, RZ, 0xfc, !PT ;  /* 0x00000060e9077812 */ /* 0x000fe400078efcff */
[----:B------:R-:W-:Y:S02]  /*0160*/  @P1 LEA R30, P6, R9, UR6, 0x4 ;  /* 0x00000006091e1c11 */ /* 0x000fe4000f8c20ff */
[----:B------:R-:W-:Y:S02]  /*0170*/  LOP3.LUT R17, R233, 0x100, RZ, 0xfc, !PT ;  /* 0x00000100e9117812 */ /* 0x000fe400078efcff */
[----:B------:R-:W-:Y:S02]  /*0180*/  @P1 LEA R24, P3, R3, UR6, 0x4 ;  /* 0x0000000603181c11 */ /* 0x000fe4000f8620ff */
[----:B------:R-:W-:-:S02]  /*0190*/  @P1 LEA R26, P4, R5, UR6, 0x4 ;  /* 0x00000006051a1c11 */ /* 0x000fc4000f8820ff */
[----:B------:R-:W-:Y:S02]  /*01a0*/  @P1 LEA R28, P5, R7, UR6, 0x4 ;  /* 0x00000006071c1c11 */ /* 0x000fe4000f8a20ff */
[C---:B------:R-:W-:Y:S02]  /*01b0*/  LOP3.LUT R11, R233.reuse, 0xa0, RZ, 0xfc, !PT ;  /* 0x000000a0e90b7812 */ /* 0x040fe400078efcff */
[C---:B------:R-:W-:Y:S02]  /*01c0*/  LOP3.LUT R13, R233.reuse, 0xc0, RZ, 0xfc, !PT ;  /* 0x000000c0e90d7812 */ /* 0x040fe400078efcff */
[----:B------:R-:W-:Y:S02]  /*01d0*/  LOP3.LUT R15, R233, 0xe0, RZ, 0xfc, !PT ;  /* 0x000000e0e90f7812 */ /* 0x000fe400078efcff */
[C---:B------:R-:W-:Y:S01]  /*01e0*/  @P1 LEA.HI.X R31, R9.reuse, UR7, RZ, 0x4, P6 ;  /* 0x00000007091f1c11 */ /* 0x040fe2000b0f24ff */
[----:B--2---:R-:W-:Y:S01]  /*01f0*/  IMAD.WIDE.U32 R8, R9, 0x10, R132 ;  /* 0x0000001009087825 */ /* 0x004fe200078e0084 */
[----:B------:R-:W-:-:S02]  /*0200*/  @P1 LEA R38, P6, R17, UR6, 0x4 ;  /* 0x0000000611261c11 */ /* 0x000fc4000f8c20ff */
[----:B------:R-:W-:Y:S02]  /*0210*/  LOP3.LUT R241, R233, 0x180, RZ, 0xfc, !PT ;  /* 0x00000180e9f17812 */ /* 0x000fe400078efcff */
[----:B------:R-:W-:Y:S02]  /*0220*/  @P1 LEA.HI.X R25, R3, UR7, RZ, 0x4, P3 ;  /* 0x0000000703191c11 */ /* 0x000fe400098f24ff */
[C---:B------:R-:W-:Y:S01]  /*0230*/  @P1 LEA.HI.X R27, R5.reuse, UR7, RZ, 0x4, P4 ;  /* 0x00000007051b1c11 */ /* 0x040fe2000a0f24ff */
[--C-:B------:R-:W-:Y:S01]  /*0240*/  IMAD.WIDE.U32 R4, R5, 0x10, R132.reuse ;  /* 0x0000001005047825 */ /* 0x100fe200078e0084 */
[----:B------:R-:W-:Y:S02]  /*0250*/  @P1 LEA.HI.X R29, R7, UR7, RZ, 0x4, P5 ;  /* 0x00000007071d1c11 */ /* 0x000fe4000a8f24ff */
[----:B------:R-:W-:Y:S01]  /*0260*/  @P1 LEA R32, P3, R11, UR6, 0x4 ;  /* 0x000000060b201c11 */ /* 0x000fe2000f8620ff */
[----:B------:R-:W-:Y:S01]  /*0270*/  IMAD.WIDE.U32 R6, R7, 0x10, R132 ;  /* 0x0000001007067825 */ /* 0x000fe200078e0084 */
[----:B------:R-:W-:-:S02]  /*0280*/  @P1 LEA R34, P4, R13, UR6, 0x4 ;  /* 0x000000060d221c11 */ /* 0x000fc4000f8820ff */
[----:B------:R-:W-:Y:S02]  /*0290*/  @P1 LEA R36, P5, R15, UR6, 0x4 ;  /* 0x000000060f241c11 */ /* 0x000fe4000f8a20ff */
[C---:B------:R-:W-:Y:S02]  /*02a0*/  LOP3.LUT R19, R233.reuse, 0x120, RZ, 0xfc, !PT ;  /* 0x00000120e9137812 */ /* 0x040fe400078efcff */
[C---:B------:R-:W-:Y:S02]  /*02b0*/  LOP3.LUT R249, R233.reuse, 0x140, RZ, 0xfc, !PT ;  /* 0x00000140e9f97812 */ /* 0x040fe400078efcff */
[----:B------:R-:W-:Y:S02]  /*02c0*/  LOP3.LUT R245, R233, 0x160, RZ, 0xfc, !PT ;  /* 0x00000160e9f57812 */ /* 0x000fe400078efcff */
[C---:B------:R-:W-:Y:S01]  /*02d0*/  @P1 LEA.HI.X R39, R17.reuse, UR7, RZ, 0x4, P6 ;  /* 0x0000000711271c11 */ /* 0x040fe2000b0f24ff */
[----:B------:R-:W-:Y:S01]  /*02e0*/  IMAD.WIDE.U32 R16, R17, 0x10, R132 ;  /* 0x0000001011107825 */ /* 0x000fe200078e0084 */
[----:B------:R-:W-:-:S02]  /*02f0*/  @P1 LEA R112, P6, R241, UR6, 0x4 ;  /* 0x00000006f1701c11 */ /* 0x000fc4000f8c20ff */
[----:B------:R-:W-:Y:S02]  /*0300*/  LOP3.LUT R185, R233, 0x200, RZ, 0xfc, !PT ;  /* 0x00000200e9b97812 */ /* 0x000fe400078efcff */
[C---:B------:R-:W-:Y:S01]  /*0310*/  @P1 LEA.HI.X R33, R11.reuse, UR7, RZ, 0x4, P3 ;  /* 0x000000070b211c11 */ /* 0x040fe200098f24ff */
[--C-:B------:R-:W-:Y:S01]  /*0320*/  IMAD.WIDE.U32 R10, R11, 0x10, R132.reuse ;  /* 0x000000100b0a7825 */ /* 0x100fe200078e0084 */
[----:B------:R-:W-:Y:S02]  /*0330*/  @P1 LEA.HI.X R35, R13, UR7, RZ, 0x4, P4 ;  /* 0x000000070d231c11 */ /* 0x000fe4000a0f24ff */
[----:B------:R-:W-:Y:S01]  /*0340*/  @P1 LEA.HI.X R37, R15, UR7, RZ, 0x4, P5 ;  /* 0x000000070f251c11 */ /* 0x000fe2000a8f24ff */
[--C-:B------:R-:W-:Y:S01]  /*0350*/  IMAD.WIDE.U32 R12, R13, 0x10, R132.reuse ;  /* 0x000000100d0c7825 */ /* 0x100fe200078e0084 */
[----:B------:R-:W-:Y:S02]  /*0360*/  @P1 LEA R40, P3, R19, UR6, 0x4 ;  /* 0x0000000613281c11 */ /* 0x000fe4000f8620ff */
[----:B------:R-:W-:Y:S01]  /*0370*/  @P1 LEA R42, P4, R249, UR6, 0x4 ;  /* 0x00000006f92a1c11 */ /* 0x000fe2000f8820ff */
[----:B------:R-:W-:Y:S01]  /*0380*/  IMAD.WIDE.U32 R14, R15, 0x10, R132 ;  /* 0x000000100f0e7825 */ /* 0x000fe200078e0084 */
[----:B------:R-:W-:-:S02]  /*0390*/  @P1 LEA R110, P5, R245, UR6, 0x4 ;  /* 0x00000006f56e1c11 */ /* 0x000fc4000f8a20ff */
[C---:B------:R-:W-:Y:S02]  /*03a0*/  LOP3.LUT R237, R233.reuse, 0x1a0, RZ, 0xfc, !PT ;  /* 0x000001a0e9ed7812 */ /* 0x040fe400078efcff */
[C---:B------:R-:W-:Y:S02]  /*03b0*/  LOP3.LUT R209, R233.reuse, 0x1c0, RZ, 0xfc, !PT ;  /* 0x000001c0e9d17812 */ /* 0x040fe400078efcff */
[----:B------:R-:W-:Y:S02]  /*03c0*/  LOP3.LUT R197, R233, 0x1e0, RZ, 0xfc, !PT ;  /* 0x000001e0e9c57812 */ /* 0x000fe400078efcff */
[C---:B------:R-:W-:Y:S01]  /*03d0*/  @P1 LEA.HI.X R113, R241.reuse, UR7, RZ, 0x4, P6 ;  /* 0x00000007f1711c11 */ /* 0x040fe2000b0f24ff */
[----:B------:R-:W-:Y:S01]  /*03e0*/  IMAD.WIDE.U32 R240, R241, 0x10, R132 ;  /* 0x00000010f1f07825 */ /* 0x000fe200078e0084 */
[----:B------:R-:W-:Y:S02]  /*03f0*/  @P1 LEA R130, P6, R185, UR6, 0x4 ;  /* 0x00000006b9821c11 */ /* 0x000fe4000f8c20ff */
[----:B------:R-:W-:-:S02]  /*0400*/  LOP3.LUT R45, R233, 0x260, RZ, 0xfc, !PT ;  /* 0x00000260e92d7812 */ /* 0x000fc400078efcff */
[C---:B------:R-:W-:Y:S01]  /*0410*/  @P1 LEA.HI.X R41, R19.reuse, UR7, RZ, 0x4, P3 ;  /* 0x0000000713291c11 */ /* 0x040fe200098f24ff */
[--C-:B------:R-:W-:Y:S01]  /*0420*/  IMAD.WIDE.U32 R18, R19, 0x10, R132.reuse ;  /* 0x0000001013127825 */ /* 0x100fe200078e0084 */
[----:B------:R-:W-:Y:S02]  /*0430*/  @P1 LEA.HI.X R43, R249, UR7, RZ, 0x4, P4 ;  /* 0x00000007f92b1c11 */ /* 0x000fe4000a0f24ff */
[----:B------:R-:W-:Y:S01]  /*0440*/  @P1 LEA.HI.X R111, R245, UR7, RZ, 0x4, P5 ;  /* 0x00000007f56f1c11 */ /* 0x000fe2000a8f24ff */
[--C-:B------:R-:W-:Y:S01]  /*0450*/  IMAD.WIDE.U32 R248, R249, 0x10, R132.reuse ;  /* 0x00000010f9f87825 */ /* 0x100fe200078e0084 */
[----:B------:R-:W-:Y:S02]  /*0460*/  LOP3.LUT R2, R2, 0x1f0, RZ, 0xc0, !PT ;  /* 0x000001f002027812 */ /* 0x000fe400078ec0ff */
[----:B------:R-:W-:Y:S01]  /*0470*/  LOP3.LUT R21, R233, 0x220, RZ, 0xfc, !PT ;  /* 0x00000220e9157812 */ /* 0x000fe200078efcff */
[----:B------:R-:W-:Y:S01]  /*0480*/  IMAD.WIDE.U32 R244, R245, 0x10, R132 ;  /* 0x00000010f5f47825 */ /* 0x000fe200078e0084 */
[----:B------:R-:W-:-:S02]  /*0490*/  LOP3.LUT R23, R233, 0x240, RZ, 0xfc, !PT ;  /* 0x00000240e9177812 */ /* 0x000fc400078efcff */
[----:B------:R-:W-:Y:S01]  /*04a0*/  @P1 LEA R120, P3, R237, UR6, 0x4 ;  /* 0x00000006ed781c11 */ /* 0x000fe2000f8620ff */
[--C-:B------:R-:W-:Y:S01]  /*04b0*/  IMAD.WIDE.U32 R124, R21, 0x10, R132.reuse ;  /* 0x00000010157c7825 */ /* 0x100fe200078e0084 */
[----:B------:R-:W-:Y:S02]  /*04c0*/  @P1 LEA R122, P4, R209, UR6, 0x4 ;  /* 0x00000006d17a1c11 */ /* 0x000fe4000f8820ff */
[----:B------:R-:W-:Y:S01]  /*04d0*/  @P1 LEA R126, P5, R197, UR6, 0x4 ;  /* 0x00000006c57e1c11 */ /* 0x000fe2000f8a20ff */
[--C-:B------:R-:W-:Y:S01]  /*04e0*/  IMAD.WIDE.U32 R128, R23, 0x10, R132.reuse ;  /* 0x0000001017807825 */ /* 0x100fe200078e0084 */
[----:B------:R-:W-:Y:S02]  /*04f0*/  @P1 LEA.HI.X R131, R185, UR7, RZ, 0x4, P6 ;  /* 0x00000007b9831c11 */ /* 0x000fe4000b0f24ff */
[----:B------:R-:W-:Y:S01]  /*0500*/  @P1 LEA R62, P6, R45, UR6, 0x4 ;  /* 0x000000062d3e1c11 */ /* 0x000fe2000f8c20ff */
[----:B------:R-:W-:Y:S01]  /*0510*/  IMAD.WIDE.U32 R184, R185, 0x10, R132 ;  /* 0x00000010b9b87825 */ /* 0x000fe200078e0084 */
[----:B------:R-:W-:-:S02]  /*0520*/  IADD3 R20, P2, R2, UR4, RZ ;  /* 0x0000000402147c10 */ /* 0x000fc4000ff5e0ff */
[----:B------:R-:W-:Y:S01]  /*0530*/  @P1 LEA.HI.X R121, R237, UR7, RZ, 0x4, P3 ;  /* 0x00000007ed791c11 */ /* 0x000fe200098f24ff */
[--C-:B------:R-:W-:Y:S01]  /*0540*/  IMAD.WIDE.U32 R2, R3, 0x10, R132.reuse ;  /* 0x0000001003027825 */ /* 0x100fe200078e0084 */
[----:B------:R-:W-:Y:S02]  /*0550*/  @P1 LEA.HI.X R123, R209, UR7, RZ, 0x4, P4 ;  /* 0x00000007d17b1c11 */ /* 0x000fe4000a0f24ff */
[----:B------:R-:W-:Y:S01]  /*0560*/  @P1 LEA.HI.X R127, R197, UR7, RZ, 0x4, P5 ;  /* 0x00000007c57f1c11 */ /* 0x000fe2000a8f24ff */
[--C-:B------:R-:W-:Y:S01]  /*0570*/  IMAD.WIDE.U32 R236, R237, 0x10, R132.reuse ;  /* 0x00000010edec7825 */ /* 0x100fe200078e0084 */
[----:B------:R-:W-:Y:S02]  /*0580*/  @P1 LEA R134, P3, R21, UR6, 0x4 ;  /* 0x0000000615861c11 */ /* 0x000fe4000f8620ff */
[----:B------:R-:W-:Y:S02]  /*0590*/  CS2R R92, SRZ ;  /* 0x00000000005c7805 */ /* 0x000fe4000001ff00 */
[----:B------:R-:W-:Y:S01]  /*05a0*/  @P1 LEA.HI.X R63, R45, UR7, RZ, 0x4, P6 ;  /* 0x000000072d3f1c11 */ /* 0x000fe2000b0f24ff */
[----:B------:R-:W-:Y:S01]  /*05b0*/  IMAD.WIDE.U32 R208, R209, 0x10, R132 ;  /* 0x00000010d1d07825 */ /* 0x000fe200078e0084 */
[----:B------:R-:W-:-:S02]  /*05c0*/  CS2R R94, SRZ ;  /* 0x00000000005e7805 */ /* 0x000fc4000001ff00 */
[----:B------:R-:W-:Y:S02]  /*05d0*/  CS2R R96, SRZ ;  /* 0x0000000000607805 */ /* 0x000fe4000001ff00 */
[----:B------:R-:W-:Y:S01]  /*05e0*/  CS2R R98, SRZ ;  /* 0x0000000000627805 */ /* 0x000fe2000001ff00 */
[--C-:B------:R-:W-:Y:S01]  /*05f0*/  IMAD.WIDE.U32 R196, R197, 0x10, R132.reuse ;  /* 0x00000010c5c47825 */ /* 0x100fe200078e0084 */
[----:B------:R-:W-:Y:S02]  /*0600*/  CS2R R100, SRZ ;  /* 0x0000000000647805 */ /* 0x000fe4000001ff00 */
[----:B------:R-:W-:Y:S02]  /*0610*/  CS2R R102, SRZ ;  /* 0x0000000000667805 */ /* 0x000fe4000001ff00 */
[----:B------:R-:W-:Y:S01]  /*0620*/  CS2R R104, SRZ ;  /* 0x0000000000687805 */ /* 0x000fe2000001ff00 */
[----:B------:R-:W-:Y:S01]  /*0630*/  IMAD.WIDE.U32 R132, R45, 0x10, R132 ;  /* 0x000000102d847825 */ /* 0x000fe200078e0084 */
[----:B------:R-:W-:-:S02]  /*0640*/  CS2R R44, SRZ ;  /* 0x00000000002c7805 */ /* 0x000fc4000001ff00 */
[----:B------:R-:W-:Y:S02]  /*0650*/  CS2R R106, SRZ ;  /* 0x00000000006a7805 */ /* 0x000fe4000001ff00 */
[----:B------:R-:W-:Y:S02]  /*0660*/  @P1 LEA.HI.X R135, R21, UR7, RZ, 0x4, P3 ;  /* 0x0000000715871c11 */ /* 0x000fe400098f24ff */
[----:B------:R-:W-:Y:S02]  /*0670*/  @P1 LEA R138, P4, R23, UR6, 0x4 ;  /* 0x00000006178a1c11 */ /* 0x000fe4000f8820ff */
[----:B------:R-:W-:Y:S01]  /*0680*/  IADD3.X R21, RZ, UR5, RZ, P2, !PT ;  /* 0x00000005ff157c10 */ /* 0x000fe200097fe4ff */
[----:B------:R-:W-:Y:S01]  /*0690*/  ULDC.64 UR4, c[0x0][0x208] ;  /* 0x0000820000047ab9 */ /* 0x000fe20000000a00 */
[----:B------:R-:W-:Y:S01]  /*06a0*/  @P1 LEA R22, P5, R233, UR6, 0x4 ;  /* 0x00000006e9161c11 */ /* 0x000fe2000f8a20ff */
[----:B------:R0:W5:Y:S01]  /*06b0*/  @P1 LDG.E.128 R44, desc[UR4][R62.64] ;  /* 0x000000043e2c1981 */ /* 0x000162000c1e1d00 */
[----:B------:R-:W-:-:S02]  /*06c0*/  @P1 LEA.HI.X R139, R23, UR7, RZ, 0x4, P4 ;  /* 0x00000007178b1c11 */ /* 0x000fc4000a0f24ff */
[----:B------:R-:W-:Y:S02]  /*06d0*/  CS2R R52, SRZ ;  /* 0x0000000000347805 */ /* 0x000fe4000001ff00 */
[----:B------:R-:W-:Y:S01]  /*06e0*/  CS2R R54, SRZ ;  /* 0x0000000000367805 */ /* 0x000fe2000001ff00 */
[----:B------:R1:W5:Y:S01]  /*06f0*/  @P1 LDG.E.128 R92, desc[UR4][R110.64] ;  /* 0x000000046e5c1981 */ /* 0x000362000c1e1d00 */
[----:B------:R-:W-:Y:S02]  /*0700*/  CS2R R56, SRZ ;  /* 0x0000000000387805 */ /* 0x000fe4000001ff00 */
[----:B------:R-:W-:Y:S02]  /*0710*/  CS2R R58, SRZ ;  /* 0x00000000003a7805 */ /* 0x000fe4000001ff00 */
[----:B------:R-:W-:Y:S01]  /*0720*/  CS2R R60, SRZ ;  /* 0x00000000003c7805 */ /* 0x000fe2000001ff00 */
[----:B------:R2:W5:Y:S01]  /*0730*/  @P1 LDG.E.128 R96, desc[UR4][R112.64] ;  /* 0x0000000470601981 */ /* 0x000562000c1e1d00 */
[----:B------:R-:W-:-:S02]  /*0740*/  CS2R R64, SRZ ;  /* 0x0000000000407805 */ /* 0x000fc4000001ff00 */
[----:B0-----:R-:W-:Y:S02]  /*0750*/  CS2R R62, SRZ ;  /* 0x00000000003e7805 */ /* 0x001fe4000001ff00 */
[----:B------:R-:W-:Y:S01]  /*0760*/  CS2R R66, SRZ ;  /* 0x0000000000427805 */ /* 0x000fe2000001ff00 */
[----:B------:R0:W5:Y:S01]  /*0770*/  @P1 LDG.E.128 R100, desc[UR4][R120.64] ;  /* 0x0000000478641981 */ /* 0x000162000c1e1d00 */
[----:B------:R-:W-:Y:S02]  /*0780*/  CS2R R68, SRZ ;  /* 0x0000000000447805 */ /* 0x000fe4000001ff00 */
[----:B------:R-:W-:Y:S02]  /*0790*/  CS2R R70, SRZ ;  /* 0x0000000000467805 */ /* 0x000fe4000001ff00 */
[----:B------:R-:W-:Y:S01]  /*07a0*/  CS2R R72, SRZ ;  /* 0x0000000000487805 */ /* 0x000fe2000001ff00 */
[----:B------:R3:W5:Y:S01]  /*07b0*/  @P1 LDG.E.128 R104, desc[UR4][R122.64] ;  /* 0x000000047a681981 */ /* 0x000762000c1e1d00 */
        /* <DEDUP_REMOVED lines=10> */
[----:B-1----:R-:W-:Y:S02]  /*0860*/  CS2R R110, SRZ ;  /* 0x00000000006e7805 */ /* 0x002fe4000001ff00 */
[----:B--2---:R-:W-:Y:S02]  /*0870*/  CS2R R112, SRZ ;  /* 0x0000000000707805 */ /* 0x004fe4000001ff00 */
[----:B------:R-:W-:-:S02]  /*0880*/  CS2R R114, SRZ ;  /* 0x0000000000727805 */ /* 0x000fc4000001ff00 */
[----:B------:R-:W-:Y:S02]  /*0890*/  CS2R R116, SRZ ;  /* 0x0000000000747805 */ /* 0x000fe4000001ff00 */
[----:B------:R-:W-:Y:S02]  /*08a0*/  CS2R R118, SRZ ;  /* 0x0000000000767805 */ /* 0x000fe4000001ff00 */
[----:B0-----:R-:W-:Y:S02]  /*08b0*/  CS2R R120, SRZ ;  /* 0x0000000000787805 */ /* 0x001fe4000001ff00 */
[----:B---3--:R-:W-:Y:S02]  /*08c0*/  CS2R R122, SRZ ;  /* 0x00000000007a7805 */ /* 0x008fe4000001ff00 */
[----:B------:R-:W-:Y:S01]  /*08d0*/  @P1 IADD3.X R23, RZ, UR7, RZ, P5, !PT ;  /* 0x00000007ff171c10 */ /* 0x000fe2000affe4ff */
[----:B------:R0:W5:Y:S01]  /*08e0*/  @P1 LDG.E.128 R52, desc[UR4][R24.64] ;  /* 0x0000000418341981 */ /* 0x000162000c1e1d00 */
[----:B------:R-:W-:Y:S01]  /*08f0*/  ULDC UR6, c[0x0][0x214] ;  /* 0x0000850000067ab9 */ /* 0x000fe20000000800 */
[----:B----4-:R-:W-:-:S02]  /*0900*/  LOP3.LUT P0, RZ, R136, UR8, RZ, 0xfc, !PT ;  /* 0x0000000888ff7c12 */ /* 0x010fc4000f80fcff */
        /* <DEDUP_REMOVED lines=14> */
[----:B------:R-:W-:-:S02]  /*09f0*/  ISETP.GE.AND P2, PT, R0, UR6, PT ;  /* 0x0000000600007c0c */ /* 0x000fc4000bf46270 */
[----:B------:R-:W-:-:S11]  /*0a00*/  LOP3.LUT P0, RZ, R137, UR9, RZ, 0xfc, P0 ;  /* 0x0000000989ff7c12 */ /* 0x000fd6000800fcff */
[----:B0-----:R-:W-:Y:S05]  /*0a10*/  @P2 EXIT ;  /* 0x000000000000294d */ /* 0x001fea0003800000 */
[----:B------:R-:W2:Y:S04]  /*0a20*/  LDG.E.128 R36, desc[UR4][R4.64] ;  /* 0x0000000404247981 */ /* 0x000ea8000c1e1d00 */
[----:B------:R-:W3:Y:S04]  /*0a30*/  LDG.E.128 R32, desc[UR4][R6.64] ;  /* 0x0000000406207981 */ /* 0x000ee8000c1e1d00 */
[----:B------:R-:W4:Y:S04]  /*0a40*/  LDG.E.128 R140, desc[UR4][R20.64] ;  /* 0x00000004148c7981 */ /* 0x000f28000c1e1d00 */
[----:B------:R-:W3:Y:S04]  /*0a50*/  LDG.E.128 R28, desc[UR4][R8.64] ;  /* 0x00000004081c7981 */ /* 0x000ee8000c1e1d00 */
[----:B------:R-:W3:Y:S04]  /*0a60*/  LDG.E.128 R24, desc[UR4][R10.64] ;  /* 0x000000040a187981 */ /* 0x000ee8000c1e1d00 */
        /* <DEDUP_REMOVED lines=10> */
[----:B------:R-:W5:Y:S01]  /*0b10*/  LDG.E.128 R132, desc[UR4][R132.64] ;  /* 0x0000000484847981 */ /* 0x000f62000c1e1d00 */
[----:B------:R-:W-:Y:S01]  /*0b20*/  ISETP.NE.U32.AND P1, PT, R136, RZ, PT ;  /* 0x000000ff8800720c */ /* 0x000fe20003f25070 */
[----:B------:R-:W-:Y:S01]  /*0b30*/  ULDC.U8 UR6, c[0x0][0x2a0] ;  /* 0x0000a80000067ab9 */ /* 0x000fe20000000000 */
[----:B------:R-:W-:Y:S01]  /*0b40*/  ULDC UR7, c[0x0][0x2d8] ;  /* 0x0000b60000077ab9 */ /* 0x000fe20000000800 */
[----:B------:R-:W4:Y:S01]  /*0b50*/  LDG.E.128 R4, desc[UR4][R18.64] ;  /* 0x0000000412047981 */ /* 0x000f22000c1e1d00 */
[----:B------:R-:W-:Y:S01]  /*0b60*/  ULDC.64 UR10, c[0x0][0x230] ;  /* 0x00008c00000a7ab9 */ /* 0x000fe20000000a00 */
[----:B------:R-:W-:-:S02]  /*0b70*/  ULDC.64 UR8, c[0x0][0x2b8] ;  /* 0x0000ae0000087ab9 */ /* 0x000fc40000000a00 */
[----:B------:R-:W3:Y:S04]  /*0b80*/  LDG.E.128 R8, desc[UR4][R16.64] ;  /* 0x0000000410087981 */ /* 0x000ee8000c1e1d00 */
[----:B------:R-:W2:Y:S04]  /*0b90*/  LDG.E.128 R20, desc[UR4][R12.64] ;  /* 0x000000040c147981 */ /* 0x000ea8000c1e1d00 */
[----:B------:R-:W2:Y:S01]  /*0ba0*/  LDG.E.128 R12, desc[UR4][R14.64] ;  /* 0x000000040e0c7981 */ /* 0x000ea2000c1e1d00 */
[----:B------:R-:W-:Y:S02]  /*0bb0*/  ISETP.NE.AND.EX P1, PT, R137, RZ, PT, P1 ;  /* 0x000000ff8900720c */ /* 0x000fe40003f25310 */
[----:B------:R-:W-:Y:S01]  /*0bc0*/  ISETP.NE.AND P4, PT, RZ, UR6, PT ;  /* 0x00000006ff007c0c */ /* 0x000fe2000bf85270 */
[----:B------:R-:W-:Y:S01]  /*0bd0*/  ULDC UR6, c[0x0][0x218] ;  /* 0x0000860000067ab9 */ /* 0x000fe20000000800 */
[----:B----4-:R0:W-:Y:S04]  /*0be0*/  STL.64 [R1], R4 ;  /* 0x0000000401007387 */ /* 0x0101e80000100a00 */
[----:B------:R0:W-:Y:S04]  /*0bf0*/  STL.64 [R1+0x8], R6 ;  /* 0x0000080601007387 */ /* 0x0001e80000100a00 */
[----:B------:R0:W-:Y:S04]  /*0c00*/  STL.64 [R1+0x90], R140 ;  /* 0x0000908c01007387 */ /* 0x0001e80000100a00 */
[----:B------:R0:W-:Y:S04]  /*0c10*/  STL.64 [R1+0x98], R142 ;  /* 0x0000988e01007387 */ /* 0x0001e80000100a00 */
[----:B---3--:R0:W-:Y:S04]  /*0c20*/  STL.64 [R1+0x10], R8 ;  /* 0x0000100801007387 */ /* 0x0081e80000100a00 */
[----:B--2---:R0:W-:Y:S04]  /*0c30*/  STL.64 [R1+0x80], R40 ;  /* 0x0000802801007387 */ /* 0x0041e80000100a00 */
        /* <DEDUP_REMOVED lines=14> */
.L_x_65284:
[----:B-1----:R-:W1:Y:S01]  /*0d20*/  @P1 LDC.64 R2, c[0x0][0x270] ;  /* 0x00009c00ff021b82 */ /* 0x002e620000000a00 */
[----:B0-----:R-:W-:Y:S01]  /*0d30*/  IMAD R4, R0, UR6, RZ ;  /* 0x0000000600047c24 */ /* 0x001fe2000f8e02ff */
[----:B------:R-:W-:Y:S01]  /*0d40*/  ISETP.NE.U32.AND P2, PT, RZ, UR10, PT ;  /* 0x0000000aff007c0c */ /* 0x000fe2000bf45070 */
[----:B------:R-:W-:-:S03]  /*0d50*/  HFMA2.MMA R153, -RZ, RZ, 1.875, 0 ;  /* 0x3f800000ff997435 */ /* 0x000fc600000001ff */
[----:B------:R-:W-:Y:S02]  /*0d60*/  SHF.R.S32.HI R5, RZ, 0x1f, R4 ;  /* 0x0000001fff057819 */ /* 0x000fe40000011404 */
[----:B------:R-:W0:Y:S01]  /*0d70*/  LDC.64 R216, c[0x0][0x220] ;  /* 0x00008800ffd87b82 */ /* 0x000e220000000a00 */
[----:B------:R-:W-:Y:S02]  /*0d80*/  ISETP.NE.AND.EX P2, PT, RZ, UR11, PT, P2 ;  /* 0x0000000bff007c0c */ /* 0x000fe4000bf45320 */
[----:B------:R-:W-:-:S04]  /*0d90*/  LEA.HI R152, R5, R4, RZ, 0x2 ;  /* 0x0000000405987211 */ /* 0x000fc800078f10ff */
[----:B------:R-:W-:-:S07]  /*0da0*/  LEA.HI.SX32 R152, R152, R233, 0x1e ;  /* 0x000000e998987211 */ /* 0x000fce00078ff2ff */
[----:B------:R-:W-:Y:S01]  /*0db0*/  @P2 LEA R6, P3, R152, UR10, 0x4 ;  /* 0x0000000a98062c11 */ /* 0x000fe2000f8620ff */
[----:B-1----:R-:W-:-:S03]  /*0dc0*/  @P1 IMAD.WIDE R2, R0, 0x4, R2 ;  /* 0x0000000400021825 */ /* 0x002fc600078e0202 */
[C---:B------:R-:W-:Y:S02]  /*0dd0*/  @P2 LEA.HI.X R7, R152.reuse, UR11, RZ, 0x4, P3 ;  /* 0x0000000b98072c11 */ /* 0x040fe400098f24ff */
[----:B------:R-:W2:Y:S01]  /*0de0*/  @P1 LDG.E R153, desc[UR4][R2.64] ;  /* 0x0000000402991981 */ /* 0x000ea2000c1e1900 */
[----:B0-----:R-:W-:-:S03]  /*0df0*/  IMAD.WIDE.U32 R4, R152, 0x10, R216 ;  /* 0x0000001098047825 */ /* 0x001fc600078e00d8 */
[----:B-----5:R0:W5:Y:S04]  /*0e00*/  @P2 LDG.E.128 R40, desc[UR4][R6.64] ;  /* 0x0000000406282981 */ /* 0x020168000c1e1d00 */
[----:B------:R-:W2:Y:S01]  /*0e10*/  LDG.E.128 R8, desc[UR4][R4.64] ;  /* 0x0000000404087981 */ /* 0x000ea2000c1e1d00 */
[----:B------:R-:W-:-:S04]  /*0e20*/  ISETP.NE.U32.AND P3, PT, RZ, UR10, PT ;  /* 0x0000000aff007c0c */ /* 0x000fc8000bf65070 */
[----:B------:R-:W-:Y:S01]  /*0e30*/  ISETP.NE.AND.EX P3, PT, RZ, UR11, PT, P3 ;  /* 0x0000000bff007c0c */ /* 0x000fe2000bf65330 */
[----:B--2---:R-:W-:-:S12]  /*0e40*/  FMUL.FTZ R154, R8, R153 ;  /* 0x00000099089a7220 */ /* 0x004fd80000410000 */
[----:B0-----:R-:W-:Y:S05]  /*0e50*/  @P3 BRA `(.L_x_65043) ;  /* 0x0000000000083947 */ /* 0x001fea0003800000 */
[----:B------:R-:W-:Y:S05]  /*0e60*/  @P0 BRA `(.L_x_65044) ;  /* 0x0000000000080947 */ /* 0x000fea0003800000 */
[----:B------:R-:W-:Y:S05]  /*0e70*/  BRA `(.L_x_65045) ;  /* 0x0000000000087947 */ /* 0x000fea0003800000 */
.L_x_65043:
[----:B-----5:R-:W-:-:S07]  /*0e80*/  FADD.FTZ R154, R40, R154 ;  /* 0x0000009a289a7221 */ /* 0x020fce0000010000 */
.L_x_65044:
[----:B------:R-:W-:-:S07]  /*0e90*/  MOV R136, R154 ;  /* 0x0000009a00887202 */ /* 0x000fce0000000f00 */
.L_x_65045:
[----:B------:R-:W-:Y:S01]  /*0ea0*/  FMUL.FTZ R155, R9, R153 ;  /* 0x00000099099b7220 */ /* 0x000fe20000410000 */
[----:B------:R-:W-:Y:S06]  /*0eb0*/  @P3 BRA `(.L_x_65046) ;  /* 0x0000000000083947 */ /* 0x000fec0003800000 */
[----:B------:R-:W-:Y:S05]  /*0ec0*/  @P0 BRA `(.L_x_65047) ;  /* 0x0000000000080947 */ /* 0x000fea0003800000 */
[----:B------:R-:W-:Y:S05]  /*0ed0*/  BRA `(.L_x_65048) ;  /* 0x0000000000087947 */ /* 0x000fea0003800000 */
.L_x_65046:
[----:B-----5:R-:W-:-:S07]  /*0ee0*/  FADD.FTZ R155, R41, R155 ;  /* 0x0000009b299b7221 */ /* 0x020fce0000010000 */
.L_x_65047:
[----:B------:R-:W-:-:S07]  /*0ef0*/  MOV R137, R155 ;  /* 0x0000009b00897202 */ /* 0x000fce0000000f00 */
.L_x_65048:
[----:B------:R-:W-:Y:S01]  /*0f00*/  FMUL.FTZ R156, R10, R153 ;  /* 0x000000990a9c7220 */ /* 0x000fe20000410000 */
[----:B------:R-:W-:Y:S06]  /*0f10*/  @P3 BRA `(.L_x_65049) ;  /* 0x0000000000083947 */ /* 0x000fec0003800000 */
[----:B------:R-:W-:Y:S05]  /*0f20*/  @P0 BRA `(.L_x_65050) ;  /* 0x0000000000080947 */ /* 0x000fea0003800000 */
[----:B------:R-:W-:Y:S05]  /*0f30*/  BRA `(.L_x_65051) ;  /* 0x0000000000087947 */ /* 0x000fea0003800000 */
.L_x_65049:
[----:B-----5:R-:W-:-:S07]  /*0f40*/  FADD.FTZ R156, R42, R156 ;  /* 0x0000009c2a9c7221 */ /* 0x020fce0000010000 */
.L_x_65050:
[----:B------:R-:W-:-:S07]  /*0f50*/  MOV R138, R156 ;  /* 0x0000009c008a7202 */ /* 0x000fce0000000f00 */
.L_x_65051:
[----:B------:R-:W-:Y:S01]  /*0f60*/  FMUL.FTZ R157, R11, R153 ;  /* 0x000000990b9d7220 */ /* 0x000fe20000410000 */
[----:B------:R-:W-:Y:S06]  /*0f70*/  @P3 BRA `(.L_x_65052) ;  /* 0x0000000000083947 */ /* 0x000fec0003800000 */
[----:B------:R-:W-:Y:S05]  /*0f80*/  @P0 BRA `(.L_x_65053) ;  /* 0x0000000000080947 */ /* 0x000fea0003800000 */
[----:B------:R-:W-:Y:S05]  /*0f90*/  BRA `(.L_x_65054) ;  /* 0x0000000000087947 */ /* 0x000fea0003800000 */
.L_x_65052:
[----:B-----5:R-:W-:-:S07]  /*0fa0*/  FADD.FTZ R157, R43, R157 ;  /* 0x0000009d2b9d7221 */ /* 0x020fce0000010000 */
.L_x_65053:
[----:B------:R-:W-:-:S07]  /*0fb0*/  MOV R139, R157 ;  /* 0x0000009d008b7202 */ /* 0x000fce0000000f00 */
.L_x_65054:
        /* <DEDUP_REMOVED lines=8> */
[----:B------:R-:W2:Y:S04]  /*1040*/  LDG.E.128 R8, desc[UR4][R2.64] ;  /* 0x0000000402087981 */ /* 0x000ea8000c1e1d00 */
[----:B-----5:R0:W5:Y:S01]  /*1050*/  @P2 LDG.E.128 R40, desc[UR4][R4.64] ;  /* 0x0000000404282981 */ /* 0x020162000c1e1d00 */
[----:B--2---:R-:W-:Y:S01]  /*1060*/  FMUL.FTZ R39, R8, R153 ;  /* 0x0000009908277220 */ /* 0x004fe20000410000 */
[----:B0-----:R-:W-:Y:S06]  /*1070*/  @P3 BRA `(.L_x_65055) ;  /* 0x0000000000083947 */ /* 0x001fec0003800000 */
[----:B------:R-:W-:Y:S05]  /*1080*/  @P0 BRA `(.L_x_65056) ;  /* 0x0000000000080947 */ /* 0x000fea0003800000 */
[----:B------:R-:W-:Y:S05]  /*1090*/  BRA `(.L_x_65057) ;  /* 0x0000000000087947 */ /* 0x000fea0003800000 */
.L_x_65055:
[----:B-----5:R-:W-:-:S07]  /*10a0*/  FADD.FTZ R39, R40, R39 ;  /* 0x0000002728277221 */ /* 0x020fce0000010000 */
.L_x_65056:
[----:B------:R-:W-:-:S07]  /*10b0*/  MOV R136, R39 ;  /* 0x0000002700887202 */ /* 0x000fce0000000f00 */
.L_x_65057:
[----:B------:R-:W-:Y:S01]  /*10c0*/  FMUL.FTZ R144, R9, R153 ;  /* 0x0000009909907220 */ /* 0x000fe20000410000 */
[----:B------:R-:W-:Y:S06]  /*10d0*/  @P3 BRA `(.L_x_65058) ;  /* 0x0000000000083947 */ /* 0x000fec0003800000 */
[----:B------:R-:W-:Y:S05]  /*10e0*/  @P0 BRA `(.L_x_65059) ;  /* 0x0000000000080947 */ /* 0x000fea0003800000 */
[----:B------:R-:W-:Y:S05]  /*10f0*/  BRA `(.L_x_65060) ;  /* 0x0000000000087947 */ /* 0x000fea0003800000 */
.L_x_65058:
[----:B-----5:R-:W-:-:S07]  /*1100*/  FADD.FTZ R144, R41, R144 ;  /* 0x0000009029907221 */ /* 0x020fce0000010000 */
.L_x_65059:
[----:B------:R-:W-:-:S07]  /*1110*/  MOV R137, R144 ;  /* 0x0000009000897202 */ /* 0x000fce0000000f00 */
.L_x_65060:
[----:B------:R-:W-:Y:S01]  /*1120*/  FMUL.FTZ R145, R10, R153 ;  /* 0x000000990a917220 */ /* 0x000fe20000410000 */
[----:B------:R-:W-:Y:S06]  /*1130*/  @P3 BRA `(.L_x_65061) ;  /* 0x0000000000083947 */ /* 0x000fec0003800000 */
[----:B------:R-:W-:Y:S05]  /*1140*/  @P0 BRA `(.L_x_65062) ;  /* 0x0000000000080947 */ /* 0x000fea0003800000 */
[----:B------:R-:W-:Y:S05]  /*1150*/  BRA `(.L_x_65063) ;  /* 0x0000000000087947 */ /* 0x000fea0003800000 */
.L_x_65061:
[----:B-----5:R-:W-:-:S07]  /*1160*/  FADD.FTZ R145, R42, R145 ;  /* 0x000000912a917221 */ /* 0x020fce0000010000 */
.L_x_65062:
[----:B------:R-:W-:-:S07]  /*1170*/  MOV R138, R145 ;  /* 0x00000091008a7202 */ /* 0x000fce0000000f00 */
.L_x_65063:
[----:B------:R-:W-:Y:S01]  /*1180*/  FMUL.FTZ R146, R11, R153 ;  /* 0x000000990b927220 */ /* 0x000fe20000410000 */
[----:B------:R-:W-:Y:S06]  /*1190*/  @P3 BRA `(.L_x_65064) ;  /* 0x0000000000083947 */ /* 0x000fec0003800000 */
[----:B------:R-:W-:Y:S05]  /*11a0*/  @P0 BRA `(.L_x_65065) ;  /* 0x0000000000080947 */ /* 0x000fea0003800000 */
[----:B------:R-:W-:Y:S05]  /*11b0*/  BRA `(.L_x_65066) ;  /* 0x0000000000087947 */ /* 0x000fea0003800000 */
.L_x_65064:
[----:B-----5:R-:W-:-:S07]  /*11c0*/  FADD.FTZ R146, R43, R146 ;  /* 0x000000922b927221 */ /* 0x020fce0000010000 */
.L_x_65065:
[----:B------:R-:W-:-:S07]  /*11d0*/  MOV R139, R146 ;  /* 0x00000092008b7202 */ /* 0x000fce0000000f00 */
.L_x_65066:
[----:B------:R-:W0:Y:S01]  /*11e0*/  @P0 LDC.64 R2, c[0x0][0x238] ;  /* 0x00008e00ff020b82 */ /* 0x000e220000000a00 */
[----:B------:R-:W-:-:S05]  /*11f0*/  IADD3 R22, R152, 0x40, RZ ;  /* 0x0000004098167810 */ /* 0x000fca0007ffe0ff */
[----:B------:R-:W-:Y:S02]  /*1200*/  IMAD.WIDE.U32 R4, R22, 0x10, R216 ;  /* 0x0000001016047825 */ /* 0x000fe400078e00d8 */
[----:B------:R-:W1:Y:S02]  /*1210*/  @P2 LDC.64 R8, c[0x0][0x230] ;  /* 0x00008c00ff082b82 */ /* 0x000e640000000a00 */
[----:B0-----:R-:W-:-:S05]  /*1220*/  @P0 IMAD.WIDE.U32 R2, R32, 0x10, R2 ;  /* 0x0000001020020825 */ /* 0x001fca00078e0002 */
[----:B------:R0:W-:Y:S01]  /*1230*/  @P0 STG.E.128 desc[UR4][R2.64], R136 ;  /* 0x0000008802000986 */ /* 0x0001e2000c101d04 */
[----:B-1----:R-:W-:-:S03]  /*1240*/  @P2 IMAD.WIDE.U32 R8, R22, 0x10, R8 ;  /* 0x0000001016082825 */ /* 0x002fc600078e0008 */
[----:B------:R-:W2:Y:S04]  /*1250*/  LDG.E.128 R4, desc[UR4][R4.64] ;  /* 0x0000000404047981 */ /* 0x000ea8000c1e1d00 */
[----:B-----5:R0:W5:Y:S01]  /*1260*/  @P2 LDG.E.128 R40, desc[UR4][R8.64] ;  /* 0x0000000408282981 */ /* 0x020162000c1e1d00 */
[----:B--2---:R-:W-:Y:S01]  /*1270*/  FMUL.FTZ R33, R4, R153 ;  /* 0x0000009904217220 */ /* 0x004fe20000410000 */
[----:B0-----:R-:W-:Y:S06]  /*1280*/  @P3 BRA `(.L_x_65067) ;  /* 0x0000000000083947 */ /* 0x001fec0003800000 */
[----:B------:R-:W-:Y:S05]  /*1290*/  @P0 BRA `(.L_x_65068) ;  /* 0x0000000000080947 */ /* 0x000fea0003800000 */
[----:B------:R-:W-:Y:S05]  /*12a0*/  BRA `(.L_x_65069) ;  /* 0x0000000000087947 */ /* 0x000fea0003800000 */
.L_x_65067:
[----:B-----5:R-:W-:-:S07]  /*12b0*/  FADD.FTZ R33, R40, R33 ;  /* 0x0000002128217221 */ /* 0x020fce0000010000 */
.L_x_65068:
[----:B------:R-:W-:-:S07]  /*12c0*/  MOV R136, R33 ;  /* 0x0000002100887202 */ /* 0x000fce0000000f00 */
.L_x_65069:
[----:B------:R-:W-:Y:S01]  /*12d0*/  FMUL.FTZ R34, R5, R153 ;  /* 0x0000009905227220 */ /* 0x000fe20000410000 */
[----:B------:R-:W-:Y:S06]  /*12e0*/  @P3 BRA `(.L_x_65070) ;  /* 0x0000000000083947 */ /* 0x000fec0003800000 */
[----:B------:R-:W-:Y:S05]  /*12f0*/  @P0 BRA `(.L_x_65071) ;  /* 0x0000000000080947 */ /* 0x000fea0003800000 */
[----:B------:R-:W-:Y:S05]  /*1300*/  BRA `(.L_x_65072) ;  /* 0x0000000000087947 */ /* 0x000fea0003800000 */
.L_x_65070:
[----:B-----5:R-:W-:-:S07]  /*1310*/  FADD.FTZ R34, R41, R34 ;  /* 0x0000002229227221 */ /* 0x020fce0000010000 */
.L_x_65071:
[----:B------:R-:W-:-:S07]  /*1320*/  MOV R137, R34 ;  /* 0x0000002200897202 */ /* 0x000fce0000000f00 */
.L_x_65072:
[----:B------:R-:W-:Y:S01]  /*1330*/  FMUL.FTZ R35, R6, R153 ;  /* 0x0000009906237220 */ /* 0x000fe20000410000 */
[----:B------:R-:W-:Y:S06]  /*1340*/  @P3 BRA `(.L_x_65073) ;  /* 0x0000000000083947 */ /* 0x000fec0003800000 */
[----:B------:R-:W-:Y:S05]  /*1350*/  @P0 BRA `(.L_x_65074) ;  /* 0x0000000000080947 */ /* 0x000fea0003800000 */
[----:B------:R-:W-:Y:S05]  /*1360*/  BRA `(.L_x_65075) ;  /* 0x0000000000087947 */ /* 0x000fea0003800000 */
.L_x_65073:
[----:B-----5:R-:W-:-:S07]  /*1370*/  FADD.FTZ R35, R42, R35 ;  /* 0x000000232a237221 */ /* 0x020fce0000010000 */
.L_x_65074:
[----:B------:R-:W-:-:S07]  /*1380*/  MOV R138, R35 ;  /* 0x00000023008a7202 */ /* 0x000fce0000000f00 */
.L_x_65075:
[----:B------:R-:W-:Y:S01]  /*1390*/  FMUL.FTZ R36, R7, R153 ;  /* 0x0000009907247220 */ /* 0x000fe20000410000 */
[----:B------:R-:W-:Y:S06]  /*13a0*/  @P3 BRA `(.L_x_65076) ;  /* 0x0000000000083947 */ /* 0x000fec0003800000 */
[----:B------:R-:W-:Y:S05]  /*13b0*/  @P0 BRA `(.L_x_65077) ;  /* 0x0000000000080947 */ /* 0x000fea0003800000 */
[----:B------:R-:W-:Y:S05]  /*13c0*/  BRA `(.L_x_65078) ;  /* 0x0000000000087947 */ /* 0x000fea0003800000 */
.L_x_65076:
[----:B-----5:R-:W-:-:S07]  /*13d0*/  FADD.FTZ R36, R43, R36 ;  /* 0x000000242b247221 */ /* 0x020fce0000010000 */
.L_x_65077:
[----:B------:R-:W-:-:S07]  /*13e0*/  MOV R139, R36 ;  /* 0x00000024008b7202 */ /* 0x000fce0000000f00 */
.L_x_65078:
        /* <DEDUP_REMOVED lines=13> */
.L_x_65079:
[----:B-----5:R-:W-:-:S07]  /*14c0*/  FADD.FTZ R23, R40, R23 ;  /* 0x0000001728177221 */ /* 0x020fce0000010000 */
.L_x_65080:
[----:B------:R-:W-:-:S07]  /*14d0*/  MOV R136, R23 ;  /* 0x0000001700887202 */ /* 0x000fce0000000f00 */
.L_x_65081:
[----:B------:R-:W-:Y:S01]  /*14e0*/  FMUL.FTZ R24, R5, R153 ;  /* 0x0000009905187220 */ /* 0x000fe20000410000 */
[----:B------:R-:W-:Y:S06]  /*14f0*/  @P3 BRA `(.L_x_65082) ;  /* 0x0000000000083947 */ /* 0x000fec0003800000 */
[----:B------:R-:W-:Y:S05]  /*1500*/  @P0 BRA `(.L_x_65083) ;  /* 0x0000000000080947 */ /* 0x000fea0003800000 */
[----:B------:R-:W-:Y:S05]  /*1510*/  BRA `(.L_x_65084) ;  /* 0x0000000000087947 */ /* 0x000fea0003800000 */
.L_x_65082:
[----:B-----5:R-:W-:-:S07]  /*1520*/  FADD.FTZ R24, R41, R24 ;  /* 0x0000001829187221 */ /* 0x020fce0000010000 */
.L_x_65083:
[----:B------:R-:W-:-:S07]  /*1530*/  MOV R137, R24 ;  /* 0x0000001800897202 */ /* 0x000fce0000000f00 */
.L_x_65084:
[----:B------:R-:W-:Y:S01]  /*1540*/  FMUL.FTZ R25, R6, R153 ;  /* 0x0000009906197220 */ /* 0x000fe20000410000 */
[----:B------:R-:W-:Y:S06]  /*1550*/  @P3 BRA `(.L_x_65085) ;  /* 0x0000000000083947 */ /* 0x000fec0003800000 */
[----:B------:R-:W-:Y:S05]  /*1560*/  @P0 BRA `(.L_x_65086) ;  /* 0x0000000000080947 */ /* 0x000fea0003800000 */
[----:B------:R-:W-:Y:S05]  /*1570*/  BRA `(.L_x_65087) ;  /* 0x0000000000087947 */ /* 0x000fea0003800000 */
.L_x_65085:
[----:B-----5:R-:W-:-:S07]  /*1580*/  FADD.FTZ R25, R42, R25 ;  /* 0x000000192a197221 */ /* 0x020fce0000010000 */
.L_x_65086:
[----:B------:R-:W-:-:S07]  /*1590*/  MOV R138, R25 ;  /* 0x00000019008a7202 */ /* 0x000fce0000000f00 */
.L_x_65087:
[----:B------:R-:W-:Y:S01]  /*15a0*/  FMUL.FTZ R26, R7, R153 ;  /* 0x00000099071a7220 */ /* 0x000fe20000410000 */
[----:B------:R-:W-:Y:S06]  /*15b0*/  @P3 BRA `(.L_x_65088) ;  /* 0x0000000000083947 */ /* 0x000fec0003800000 */
[----:B------:R-:W-:Y:S05]  /*15c0*/  @P0 BRA `(.L_x_65089) ;  /* 0x0000000000080947 */ /* 0x000fea0003800000 */
[----:B------:R-:W-:Y:S05]  /*15d0*/  BRA `(.L_x_65090) ;  /* 0x0000000000087947 */ /* 0x000fea0003800000 */
.L_x_65088:
[----:B-----5:R-:W-:-:S07]  /*15e0*/  FADD.FTZ R26, R43, R26 ;  /* 0x0000001a2b1a7221 */ /* 0x020fce0000010000 */
.L_x_65089:
[----:B------:R-:W-:-:S07]  /*15f0*/  MOV R139, R26 ;  /* 0x0000001a008b7202 */ /* 0x000fce0000000f00 */
.L_x_65090:
        /* <DEDUP_REMOVED lines=13> */
.L_x_65091:
[----:B-----5:R-:W-:-:S07]  /*16d0*/  FADD.FTZ R4, R40, R4 ;  /* 0x0000000428047221 */ /* 0x020fce0000010000 */
.L_x_65092:
[----:B------:R-:W-:-:S07]  /*16e0*/  MOV R136, R4 ;  /* 0x0000000400887202 */ /* 0x000fce0000000f00 */
.L_x_65093:
[----:B------:R-:W-:Y:S01]  /*16f0*/  FMUL.FTZ R5, R5, R153 ;  /* 0x0000009905057220 */ /* 0x000fe20000410000 */
[----:B------:R-:W-:Y:S06]  /*1700*/  @P3 BRA `(.L_x_65094) ;  /* 0x0000000000083947 */ /* 0x000fec0003800000 */
[----:B------:R-:W-:Y:S05]  /*1710*/  @P0 BRA `(.L_x_65095) ;  /* 0x0000000000080947 */ /* 0x000fea0003800000 */
[----:B------:R-:W-:Y:S05]  /*1720*/  BRA `(.L_x_65096) ;  /* 0x0000000000087947 */ /* 0x000fea0003800000 */
.L_x_65094:
[----:B-----5:R-:W-:-:S07]  /*1730*/  FADD.FTZ R5, R41, R5 ;  /* 0x0000000529057221 */ /* 0x020fce0000010000 */
.L_x_65095:
[----:B------:R-:W-:-:S07]  /*1740*/  MOV R137, R5 ;  /* 0x0000000500897202 */ /* 0x000fce0000000f00 */
.L_x_65096:
[----:B------:R-:W-:Y:S01]  /*1750*/  FMUL.FTZ R6, R6, R153 ;  /* 0x0000009906067220 */ /* 0x000fe20000410000 */
[----:B------:R-:W-:Y:S06]  /*1760*/  @P3 BRA `(.L_x_65097) ;  /* 0x0000000000083947 */ /* 0x000fec0003800000 */
[----:B------:R-:W-:Y:S05]  /*1770*/  @P0 BRA `(.L_x_65098) ;  /* 0x0000000000080947 */ /* 0x000fea0003800000 */
[----:B------:R-:W-:Y:S05]  /*1780*/  BRA `(.L_x_65099) ;  /* 0x0000000000087947 */ /* 0x000fea0003800000 */
.L_x_65097:
[----:B-----5:R-:W-:-:S07]  /*1790*/  FADD.FTZ R6, R42, R6 ;  /* 0x000000062a067221 */ /* 0x020fce0000010000 */
.L_x_65098:
[----:B------:R-:W-:-:S07]  /*17a0*/  MOV R138, R6 ;  /* 0x00000006008a7202 */ /* 0x000fce0000000f00 */
.L_x_65099:
[----:B------:R-:W-:Y:S01]  /*17b0*/  FMUL.FTZ R7, R7, R153 ;  /* 0x0000009907077220 */ /* 0x000fe20000410000 */
[----:B------:R-:W-:Y:S06]  /*17c0*/  @P3 BRA `(.L_x_65100) ;  /* 0x0000000000083947 */ /* 0x000fec0003800000 */
[----:B------:R-:W-:Y:S05]  /*17d0*/  @P0 BRA `(.L_x_65101) ;  /* 0x0000000000080947 */ /* 0x000fea0003800000 */
[----:B------:R-:W-:Y:S05]  /*17e0*/  BRA `(.L_x_65102) ;  /* 0x0000000000087947 */ /* 0x000fea0003800000 */
.L_x_65100:
[----:B-----5:R-:W-:-:S07]  /*17f0*/  FADD.FTZ R7, R43, R7 ;  /* 0x000000072b077221 */ /* 0x020fce0000010000 */
.L_x_65101:
[----:B------:R-:W-:-:S07]  /*1800*/  MOV R139, R7 ;  /* 0x00000007008b7202 */ /* 0x000fce0000000f00 */
.L_x_65102:
        /* <DEDUP_REMOVED lines=13> */
.L_x_65103:
[----:B-----5:R-:W-:-:S07]  /*18e0*/  FADD.FTZ R9, R40, R9 ;  /* 0x0000000928097221 */ /* 0x020fce0000010000 */
.L_x_65104:
[----:B------:R-:W-:-:S07]  /*18f0*/  MOV R136, R9 ;  /* 0x0000000900887202 */ /* 0x000fce0000000f00 */
.L_x_65105:
[----:B------:R-:W-:Y:S01]  /*1900*/  FMUL.FTZ R10, R13, R153 ;  /* 0x000000990d0a7220 */ /* 0x000fe20000410000 */
[----:B------:R-:W-:Y:S06]  /*1910*/  @P3 BRA `(.L_x_65106) ;  /* 0x0000000000083947 */ /* 0x000fec0003800000 */
[----:B------:R-:W-:Y:S05]  /*1920*/  @P0 BRA `(.L_x_65107) ;  /* 0x0000000000080947 */ /* 0x000fea0003800000 */
[----:B------:R-:W-:Y:S05]  /*1930*/  BRA `(.L_x_65108) ;  /* 0x0000000000087947 */ /* 0x000fea0003800000 */
.L_x_65106:
[----:B-----5:R-:W-:-:S07]  /*1940*/  FADD.FTZ R10, R41, R10 ;  /* 0x0000000a290a7221 */ /* 0x020fce0000010000 */
.L_x_65107:
[----:B------:R-:W-:-:S07]  /*1950*/  MOV R137, R10 ;  /* 0x0000000a00897202 */ /* 0x000fce0000000f00 */
.L_x_65108:
[----:B------:R-:W-:Y:S01]  /*1960*/  FMUL.FTZ R11, R14, R153 ;  /* 0x000000990e0b7220 */ /* 0x000fe20000410000 */
[----:B------:R-:W-:Y:S06]  /*1970*/  @P3 BRA `(.L_x_65109) ;  /* 0x0000000000083947 */ /* 0x000fec0003800000 */
[----:B------:R-:W-:Y:S05]  /*1980*/  @P0 BRA `(.L_x_65110) ;  /* 0x0000000000080947 */ /* 0x000fea0003800000 */
[----:B------:R-:W-:Y:S05]  /*1990*/  BRA `(.L_x_65111) ;  /* 0x0000000000087947 */ /* 0x000fea0003800000 */
.L_x_65109:
[----:B-----5:R-:W-:-:S07]  /*19a0*/  FADD.FTZ R11, R42, R11 ;  /* 0x0000000b2a0b7221 */ /* 0x020fce0000010000 */
.L_x_65110:
[----:B------:R-:W-:-:S07]  /*19b0*/  MOV R138, R11 ;  /* 0x0000000b008a7202 */ /* 0x000fce0000000f00 */
.L_x_65111:
[----:B------:R-:W-:Y:S01]  /*19c0*/  FMUL.FTZ R12, R15, R153 ;  /* 0x000000990f0c7220 */ /* 0x000fe20000410000 */
[----:B------:R-:W-:Y:S06]  /*19d0*/  @P3 BRA `(.L_x_65112) ;  /* 0x0000000000083947 */ /* 0x000fec0003800000 */
[----:B------:R-:W-:Y:S05]  /*19e0*/  @P0 BRA `(.L_x_65113) ;  /* 0x0000000000080947 */ /* 0x000fea0003800000 */
[----:B------:R-:W-:Y:S05]  /*19f0*/  BRA `(.L_x_65114) ;  /* 0x0000000000087947 */ /* 0x000fea0003800000 */
.L_x_65112:
[----:B-----5:R-:W-:-:S07]  /*1a00*/  FADD.FTZ R12, R43, R12 ;  /* 0x0000000c2b0c7221 */ /* 0x020fce0000010000 */
.L_x_65113:
[----:B------:R-:W-:-:S07]  /*1a10*/  MOV R139, R12 ;  /* 0x0000000c008b7202 */ /* 0x000fce0000000f00 */
.L_x_65114:
        /* <DEDUP_REMOVED lines=13> */
.L_x_65115:
[----:B-----5:R-:W-:-:S07]  /*1af0*/  FADD.FTZ R14, R40, R14 ;  /* 0x0000000e280e7221 */ /* 0x020fce0000010000 */
.L_x_65116:
[----:B------:R-:W-:-:S07]  /*1b00*/  MOV R136, R14 ;  /* 0x0000000e00887202 */ /* 0x000fce0000000f00 */
.L_x_65117:
[----:B------:R-:W-:Y:S01]  /*1b10*/  FMUL.FTZ R15, R17, R153 ;  /* 0x00000099110f7220 */ /* 0x000fe20000410000 */
[----:B------:R-:W-:Y:S06]  /*1b20*/  @P3 BRA `(.L_x_65118) ;  /* 0x0000000000083947 */ /* 0x000fec0003800000 */
[----:B------:R-:W-:Y:S05]  /*1b30*/  @P0 BRA `(.L_x_65119) ;  /* 0x0000000000080947 */ /* 0x000fea0003800000 */
[----:B------:R-:W-:Y:S05]  /*1b40*/  BRA `(.L_x_65120) ;  /* 0x0000000000087947 */ /* 0x000fea0003800000 */
.L_x_65118:
[----:B-----5:R-:W-:-:S07]  /*1b50*/  FADD.FTZ R15, R41, R15 ;  /* 0x0000000f290f7221 */ /* 0x020fce0000010000 */
.L_x_65119:
[----:B------:R-:W-:-:S07]  /*1b60*/  MOV R137, R15 ;  /* 0x0000000f00897202 */ /* 0x000fce0000000f00 */
.L_x_65120:
[----:B------:R-:W-:Y:S01]  /*1b70*/  FMUL.FTZ R16, R18, R153 ;  /* 0x0000009912107220 */ /* 0x000fe20000410000 */
[----:B------:R-:W-:Y:S06]  /*1b80*/  @P3 BRA `(.L_x_65121) ;  /* 0x0000000000083947 */ /* 0x000fec0003800000 */
[----:B------:R-:W-:Y:S05]  /*1b90*/  @P0 BRA `(.L_x_65122) ;  /* 0x0000000000080947 */ /* 0x000fea0003800000 */
[----:B------:R-:W-:Y:S05]  /*1ba0*/  BRA `(.L_x_65123) ;  /* 0x0000000000087947 */ /* 0x000fea0003800000 */
.L_x_65121:
[----:B-----5:R-:W-:-:S07]  /*1bb0*/  FADD.FTZ R16, R42, R16 ;  /* 0x000000102a107221 */ /* 0x020fce0000010000 */
.L_x_65122:
[----:B------:R-:W-:-:S07]  /*1bc0*/  MOV R138, R16 ;  /* 0x00000010008a7202 */ /* 0x000fce0000000f00 */
.L_x_65123:
[----:B------:R-:W-:Y:S01]  /*1bd0*/  FMUL.FTZ R17, R19, R153 ;  /* 0x0000009913117220 */ /* 0x000fe20000410000 */
[----:B------:R-:W-:Y:S06]  /*1be0*/  @P3 BRA `(.L_x_65124) ;  /* 0x0000000000083947 */ /* 0x000fec0003800000 */
[----:B------:R-:W-:Y:S05]  /*1bf0*/  @P0 BRA `(.L_x_65125) ;  /* 0x0000000000080947 */ /* 0x000fea0003800000 */
[----:B------:R-:W-:Y:S05]  /*1c00*/  BRA `(.L_x_65126) ;  /* 0x0000000000087947 */ /* 0x000fea0003800000 */
.L_x_65124:
[----:B-----5:R-:W-:-:S07]  /*1c10*/  FADD.FTZ R17, R43, R17 ;  /* 0x000000112b117221 */ /* 0x020fce0000010000 */
.L_x_65125:
[----:B------:R-:W-:-:S07]  /*1c20*/  MOV R139, R17 ;  /* 0x00000011008b7202 */ /* 0x000fce0000000f00 */
.L_x_65126:
        /* <DEDUP_REMOVED lines=13> */
.L_x_65127:
[----:B-----5:R-:W-:-:S07]  /*1d00*/  FADD.FTZ R19, R40, R19 ;  /* 0x0000001328137221 */ /* 0x020fce0000010000 */
.L_x_65128:
[----:B------:R-:W-:-:S07]  /*1d10*/  MOV R136, R19 ;  /* 0x0000001300887202 */ /* 0x000fce0000000f00 */
.L_x_65129:
[----:B------:R-:W-:Y:S01]  /*1d20*/  FMUL.FTZ R20, R29, R153 ;  /* 0x000000991d147220 */ /* 0x000fe20000410000 */
[----:B------:R-:W-:Y:S06]  /*1d30*/  @P3 BRA `(.L_x_65130) ;  /* 0x0000000000083947 */ /* 0x000fec0003800000 */
[----:B------:R-:W-:Y:S05]  /*1d40*/  @P0 BRA `(.L_x_65131) ;  /* 0x0000000000080947 */ /* 0x000fea0003800000 */
[----:B------:R-:W-:Y:S05]  /*1d50*/  BRA `(.L_x_65132) ;  /* 0x0000000000087947 */ /* 0x000fea0003800000 */
.L_x_65130:
[----:B-----5:R-:W-:-:S07]  /*1d60*/  FADD.FTZ R20, R41, R20 ;  /* 0x0000001429147221 */ /* 0x020fce0000010000 */
.L_x_65131:
[----:B------:R-:W-:-:S07]  /*1d70*/  MOV R137, R20 ;  /* 0x0000001400897202 */ /* 0x000fce0000000f00 */
.L_x_65132:
[----:B------:R-:W-:Y:S01]  /*1d80*/  FMUL.FTZ R21, R30, R153 ;  /* 0x000000991e157220 */ /* 0x000fe20000410000 */
[----:B------:R-:W-:Y:S06]  /*1d90*/  @P3 BRA `(.L_x_65133) ;  /* 0x0000000000083947 */ /* 0x000fec0003800000 */
[----:B------:R-:W-:Y:S05]  /*1da0*/  @P0 BRA `(.L_x_65134) ;  /* 0x0000000000080947 */ /* 0x000fea0003800000 */
[----:B------:R-:W-:Y:S05]  /*1db0*/  BRA `(.L_x_65135) ;  /* 0x0000000000087947 */ /* 0x000fea0003800000 */
.L_x_65133:
[----:B-----5:R-:W-:-:S07]  /*1dc0*/  FADD.FTZ R21, R42, R21 ;  /* 0x000000152a157221 */ /* 0x020fce0000010000 */
.L_x_65134:
[----:B------:R-:W-:-:S07]  /*1dd0*/  MOV R138, R21 ;  /* 0x00000015008a7202 */ /* 0x000fce0000000f00 */
.L_x_65135:
[----:B------:R-:W-:Y:S01]  /*1de0*/  FMUL.FTZ R27, R31, R153 ;  /* 0x000000991f1b7220 */ /* 0x000fe20000410000 */
[----:B------:R-:W-:Y:S06]  /*1df0*/  @P3 BRA `(.L_x_65136) ;  /* 0x0000000000083947 */ /* 0x000fec0003800000 */
[----:B------:R-:W-:Y:S05]  /*1e00*/  @P0 BRA `(.L_x_65137) ;  /* 0x0000000000080947 */ /* 0x000fea0003800000 */
[----:B------:R-:W-:Y:S05]  /*1e10*/  BRA `(.L_x_65138) ;  /* 0x0000000000087947 */ /* 0x000fea0003800000 */
.L_x_65136:
[----:B-----5:R-:W-:-:S07]  /*1e20*/  FADD.FTZ R27, R43, R27 ;  /* 0x0000001b2b1b7221 */ /* 0x020fce0000010000 */
.L_x_65137:
[----:B------:R-:W-:-:S07]  /*1e30*/  MOV R139, R27 ;  /* 0x0000001b008b7202 */ /* 0x000fce0000000f00 */
.L_x_65138:
        /* <DEDUP_REMOVED lines=13> */
.L_x_65139:
[----:B-----5:R-:W-:-:S07]  /*1f10*/  FADD.FTZ R29, R40, R29 ;  /* 0x0000001d281d7221 */ /* 0x020fce0000010000 */
.L_x_65140:
[----:B------:R-:W-:-:S07]  /*1f20*/  MOV R136, R29 ;  /* 0x0000001d00887202 */ /* 0x000fce0000000f00 */
.L_x_65141:
[----:B------:R-:W-:Y:S01]  /*1f30*/  FMUL.FTZ R30, R141, R153 ;  /* 0x000000998d1e7220 */ /* 0x000fe20000410000 */
[----:B------:R-:W-:Y:S06]  /*1f40*/  @P3 BRA `(.L_x_65142) ;  /* 0x0000000000083947 */ /* 0x000fec0003800000 */
[----:B------:R-:W-:Y:S05]  /*1f50*/  @P0 BRA `(.L_x_65143) ;  /* 0x0000000000080947 */ /* 0x000fea0003800000 */
[----:B------:R-:W-:Y:S05]  /*1f60*/  BRA `(.L_x_65144) ;  /* 0x0000000000087947 */ /* 0x000fea0003800000 */
.L_x_65142:
[----:B-----5:R-:W-:-:S07]  /*1f70*/  FADD.FTZ R30, R41, R30 ;  /* 0x0000001e291e7221 */ /* 0x020fce0000010000 */
.L_x_65143:
[----:B------:R-:W-:-:S07]  /*1f80*/  MOV R137, R30 ;  /* 0x0000001e00897202 */ /* 0x000fce0000000f00 */
.L_x_65144:
[----:B------:R-:W-:Y:S01]  /*1f90*/  FMUL.FTZ R31, R142, R153 ;  /* 0x000000998e1f7220 */ /* 0x000fe20000410000 */
[----:B------:R-:W-:Y:S06]  /*1fa0*/  @P3 BRA `(.L_x_65145) ;  /* 0x0000000000083947 */ /* 0x000fec0003800000 */
[----:B------:R-:W-:Y:S05]  /*1fb0*/  @P0 BRA `(.L_x_65146) ;  /* 0x0000000000080947 */ /* 0x000fea0003800000 */
[----:B------:R-:W-:Y:S05]  /*1fc0*/  BRA `(.L_x_65147) ;  /* 0x0000000000087947 */ /* 0x000fea0003800000 */
.L_x_65145:
[----:B-----5:R-:W-:-:S07]  /*1fd0*/  FADD.FTZ R31, R42, R31 ;  /* 0x0000001f2a1f7221 */ /* 0x020fce0000010000 */
.L_x_65146:
[----:B------:R-:W-:-:S07]  /*1fe0*/  MOV R138, R31 ;  /* 0x0000001f008a7202 */ /* 0x000fce0000000f00 */
.L_x_65147:
[----:B------:R-:W-:Y:S01]  /*1ff0*/  FMUL.FTZ R37, R143, R153 ;  /* 0x000000998f257220 */ /* 0x000fe20000410000 */
[----:B------:R-:W-:Y:S06]  /*2000*/  @P3 BRA `(.L_x_65148) ;  /* 0x0000000000083947 */ /* 0x000fec0003800000 */
[----:B------:R-:W-:Y:S05]  /*2010*/  @P0 BRA `(.L_x_65149) ;  /* 0x0000000000080947 */ /* 0x000fea0003800000 */
[----:B------:R-:W-:Y:S05]  /*2020*/  BRA `(.L_x_65150) ;  /* 0x0000000000087947 */ /* 0x000fea0003800000 */
.L_x_65148:
[----:B-----5:R-:W-:-:S07]  /*2030*/  FADD.FTZ R37, R43, R37 ;  /* 0x000000252b257221 */ /* 0x020fce0000010000 */
.L_x_65149:
[----:B------:R-:W-:-:S07]  /*2040*/  MOV R139, R37 ;  /* 0x00000025008b7202 */ /* 0x000fce0000000f00 */
.L_x_65150:
        /* <DEDUP_REMOVED lines=13> */
.L_x_65151:
[----:B-----5:R-:W-:-:S07]  /*2120*/  FADD.FTZ R147, R40, R147 ;  /* 0x0000009328937221 */ /* 0x020fce0000010000 */
.L_x_65152:
[----:B------:R-:W-:-:S07]  /*2130*/  MOV R136, R147 ;  /* 0x0000009300887202 */ /* 0x000fce0000000f00 */
.L_x_65153:
[----:B------:R-:W-:Y:S01]  /*2140*/  FMUL.FTZ R148, R141, R153 ;  /* 0x000000998d947220 */ /* 0x000fe20000410000 */
[----:B------:R-:W-:Y:S06]  /*2150*/  @P3 BRA `(.L_x_65154) ;  /* 0x0000000000083947 */ /* 0x000fec0003800000 */
[----:B------:R-:W-:Y:S05]  /*2160*/  @P0 BRA `(.L_x_65155) ;  /* 0x0000000000080947 */ /* 0x000fea0003800000 */
[----:B------:R-:W-:Y:S05]  /*2170*/  BRA `(.L_x_65156) ;  /* 0x0000000000087947 */ /* 0x000fea0003800000 */
.L_x_65154:
[----:B-----5:R-:W-:-:S07]  /*2180*/  FADD.FTZ R148, R41, R148 ;  /* 0x0000009429947221 */ /* 0x020fce0000010000 */
.L_x_65155:
[----:B------:R-:W-:-:S07]  /*2190*/  MOV R137, R148 ;  /* 0x0000009400897202 */ /* 0x000fce0000000f00 */
.L_x_65156:
[----:B------:R-:W-:Y:S01]  /*21a0*/  FMUL.FTZ R149, R142, R153 ;  /* 0x000000998e957220 */ /* 0x000fe20000410000 */
[----:B------:R-:W-:Y:S06]  /*21b0*/  @P3 BRA `(.L_x_65157) ;  /* 0x0000000000083947 */ /* 0x000fec0003800000 */
[----:B------:R-:W-:Y:S05]  /*21c0*/  @P0 BRA `(.L_x_65158) ;  /* 0x0000000000080947 */ /* 0x000fea0003800000 */
[----:B------:R-:W-:Y:S05]  /*21d0*/  BRA `(.L_x_65159) ;  /* 0x0000000000087947 */ /* 0x000fea0003800000 */
.L_x_65157:
[----:B-----5:R-:W-:-:S07]  /*21e0*/  FADD.FTZ R149, R42, R149 ;  /* 0x000000952a957221 */ /* 0x020fce0000010000 */
.L_x_65158:
[----:B------:R-:W-:-:S07]  /*21f0*/  MOV R138, R149 ;  /* 0x00000095008a7202 */ /* 0x000fce0000000f00 */
.L_x_65159:
[----:B------:R-:W-:Y:S01]  /*2200*/  FMUL.FTZ R150, R143, R153 ;  /* 0x000000998f967220 */ /* 0x000fe20000410000 */
[----:B------:R-:W-:Y:S06]  /*2210*/  @P3 BRA `(.L_x_65160) ;  /* 0x0000000000083947 */ /* 0x000fec0003800000 */
[----:B------:R-:W-:Y:S05]  /*2220*/  @P0 BRA `(.L_x_65161) ;  /* 0x0000000000080947 */ /* 0x000fea0003800000 */
[----:B------:R-:W-:Y:S05]  /*2230*/  BRA `(.L_x_65162) ;  /* 0x0000000000087947 */ /* 0x000fea0003800000 */
.L_x_65160:
[----:B-----5:R-:W-:-:S07]  /*2240*/  FADD.FTZ R150, R43, R150 ;  /* 0x000000962b967221 */ /* 0x020fce0000010000 */
.L_x_65161:
[----:B------:R-:W-:-:S07]  /*2250*/  MOV R139, R150 ;  /* 0x00000096008b7202 */ /* 0x000fce0000000f00 */
.L_x_65162:
        /* <DEDUP_REMOVED lines=13> */
.L_x_65163:
[----:B-----5:R-:W-:-:S07]  /*2330*/  FADD.FTZ R158, R40, R158 ;  /* 0x0000009e289e7221 */ /* 0x020fce0000010000 */
.L_x_65164:
[----:B------:R-:W-:-:S07]  /*2340*/  MOV R136, R158 ;  /* 0x0000009e00887202 */ /* 0x000fce0000000f00 */
.L_x_65165:
[----:B------:R-:W-:Y:S01]  /*2350*/  FMUL.FTZ R159, R141, R153 ;  /* 0x000000998d9f7220 */ /* 0x000fe20000410000 */
[----:B------:R-:W-:Y:S06]  /*2360*/  @P3 BRA `(.L_x_65166) ;  /* 0x0000000000083947 */ /* 0x000fec0003800000 */
[----:B------:R-:W-:Y:S05]  /*2370*/  @P0 BRA `(.L_x_65167) ;  /* 0x0000000000080947 */ /* 0x000fea0003800000 */
[----:B------:R-:W-:Y:S05]  /*2380*/  BRA `(.L_x_65168) ;  /* 0x0000000000087947 */ /* 0x000fea0003800000 */
.L_x_65166:
[----:B-----5:R-:W-:-:S07]  /*2390*/  FADD.FTZ R159, R41, R159 ;  /* 0x0000009f299f7221 */ /* 0x020fce0000010000 */
.L_x_65167:
[----:B------:R-:W-:-:S07]  /*23a0*/  MOV R137, R159 ;  /* 0x0000009f00897202 */ /* 0x000fce0000000f00 */
.L_x_65168:
[----:B------:R-:W-:Y:S01]  /*23b0*/  FMUL.FTZ R160, R142, R153 ;  /* 0x000000998ea07220 */ /* 0x000fe20000410000 */
[----:B------:R-:W-:Y:S06]  /*23c0*/  @P3 BRA `(.L_x_65169) ;  /* 0x0000000000083947 */ /* 0x000fec0003800000 */
[----:B------:R-:W-:Y:S05]  /*23d0*/  @P0 BRA `(.L_x_65170) ;  /* 0x0000000000080947 */ /* 0x000fea0003800000 */
[----:B------:R-:W-:Y:S05]  /*23e0*/  BRA `(.L_x_65171) ;  /* 0x0000000000087947 */ /* 0x000fea0003800000 */
.L_x_65169:
[----:B-----5:R-:W-:-:S07]  /*23f0*/  FADD.FTZ R160, R42, R160 ;  /* 0x000000a02aa07221 */ /* 0x020fce0000010000 */
.L_x_65170:
[----:B------:R-:W-:-:S07]  /*2400*/  MOV R138, R160 ;  /* 0x000000a0008a7202 */ /* 0x000fce0000000f00 */
.L_x_65171:
[----:B------:R-:W-:Y:S01]  /*2410*/  FMUL.FTZ R161, R143, R153 ;  /* 0x000000998fa17220 */ /* 0x000fe20000410000 */
[----:B------:R-:W-:Y:S06]  /*2420*/  @P3 BRA `(.L_x_65172) ;  /* 0x0000000000083947 */ /* 0x000fec0003800000 */
[----:B------:R-:W-:Y:S05]  /*2430*/  @P0 BRA `(.L_x_65173) ;  /* 0x0000000000080947 */ /* 0x000fea0003800000 */
[----:B------:R-:W-:Y:S05]  /*2440*/  BRA `(.L_x_65174) ;  /* 0x0000000000087947 */ /* 0x000fea0003800000 */
.L_x_65172:
[----:B-----5:R-:W-:-:S07]  /*2450*/  FADD.FTZ R161, R43, R161 ;  /* 0x000000a12ba17221 */ /* 0x020fce0000010000 */
.L_x_65173:
[----:B------:R-:W-:-:S07]  /*2460*/  MOV R139, R161 ;  /* 0x000000a1008b7202 */ /* 0x000fce0000000f00 */
.L_x_65174:
        /* <DEDUP_REMOVED lines=8> */
[----:B------:R-:W2:Y:S02]  /*24f0*/  LDG.E.128 R140, desc[UR4][R140.64] ;  /* 0x000000048c8c7981 */ /* 0x000ea4000c1e1d00 */
[----:B--2---:R-:W-:Y:S01]  /*2500*/  FMUL.FTZ R163, R140, R153 ;  /* 0x000000998ca37220 */ /* 0x004fe20000410000 */
[----:B-1----:R-:W-:Y:S06]  /*2510*/  @P3 BRA `(.L_x_65175) ;  /* 0x0000000000083947 */ /* 0x002fec0003800000 */
[----:B------:R-:W-:Y:S05]  /*2520*/  @P0 BRA `(.L_x_65176) ;  /* 0x0000000000080947 */ /* 0x000fea0003800000 */
[----:B------:R-:W-:Y:S05]  /*2530*/  BRA `(.L_x_65177) ;  /* 0x0000000000087947 */ /* 0x000fea0003800000 */
.L_x_65175:
[----:B-----5:R-:W-:-:S07]  /*2540*/  FADD.FTZ R163, R40, R163 ;  /* 0x000000a328a37221 */ /* 0x020fce0000010000 */
.L_x_65176:
[----:B------:R-:W-:-:S07]  /*2550*/  MOV R136, R163 ;  /* 0x000000a300887202 */ /* 0x000fce0000000f00 */
.L_x_65177:
[----:B------:R-:W-:Y:S01]  /*2560*/  FMUL.FTZ R164, R141, R153 ;  /* 0x000000998da47220 */ /* 0x000fe20000410000 */
[----:B------:R-:W-:Y:S06]  /*2570*/  @P3 BRA `(.L_x_65178) ;  /* 0x0000000000083947 */ /* 0x000fec0003800000 */
[----:B------:R-:W-:Y:S05]  /*2580*/  @P0 BRA `(.L_x_65179) ;  /* 0x0000000000080947 */ /* 0x000fea0003800000 */
[----:B------:R-:W-:Y:S05]  /*2590*/  BRA `(.L_x_65180) ;  /* 0x0000000000087947 */ /* 0x000fea0003800000 */
.L_x_65178:
[----:B-----5:R-:W-:-:S07]  /*25a0*/  FADD.FTZ R164, R41, R164 ;  /* 0x000000a429a47221 */ /* 0x020fce0000010000 */
.L_x_65179:
[----:B------:R-:W-:-:S07]  /*25b0*/  MOV R137, R164 ;  /* 0x000000a400897202 */ /* 0x000fce0000000f00 */
.L_x_65180:
[----:B------:R-:W-:Y:S01]  /*25c0*/  FMUL.FTZ R165, R142, R153 ;  /* 0x000000998ea57220 */ /* 0x000fe20000410000 */
[----:B------:R-:W-:Y:S06]  /*25d0*/  @P3 BRA `(.L_x_65181) ;  /* 0x0000000000083947 */ /* 0x000fec0003800000 */
[----:B------:R-:W-:Y:S05]  /*25e0*/  @P0 BRA `(.L_x_65182) ;  /* 0x0000000000080947 */ /* 0x000fea0003800000 */
[----:B------:R-:W-:Y:S05]  /*25f0*/  BRA `(.L_x_65183) ;  /* 0x0000000000087947 */ /* 0x000fea0003800000 */
.L_x_65181:
[----:B-----5:R-:W-:-:S07]  /*2600*/  FADD.FTZ R165, R42, R165 ;  /* 0x000000a52aa57221 */ /* 0x020fce0000010000 */
.L_x_65182:
[----:B------:R-:W-:-:S07]  /*2610*/  MOV R138, R165 ;  /* 0x000000a5008a7202 */ /* 0x000fce0000000f00 */
.L_x_65183:
[----:B------:R-:W-:Y:S01]  /*2620*/  FMUL.FTZ R167, R143, R153 ;  /* 0x000000998fa77220 */ /* 0x000fe20000410000 */
[----:B------:R-:W-:Y:S06]  /*2630*/  @P3 BRA `(.L_x_65184) ;  /* 0x0000000000083947 */ /* 0x000fec0003800000 */
[----:B------:R-:W-:Y:S05]  /*2640*/  @P0 BRA `(.L_x_65185) ;  /* 0x0000000000080947 */ /* 0x000fea0003800000 */
[----:B------:R-:W-:Y:S05]  /*2650*/  BRA `(.L_x_65186) ;  /* 0x0000000000087947 */ /* 0x000fea0003800000 */
.L_x_65184:
[----:B-----5:R-:W-:-:S07]  /*2660*/  FADD.FTZ R167, R43, R167 ;  /* 0x000000a72ba77221 */ /* 0x020fce0000010000 */
.L_x_65185:
[----:B------:R-:W-:-:S07]  /*2670*/  MOV R139, R167 ;  /* 0x000000a7008b7202 */ /* 0x000fce0000000f00 */
.L_x_65186:
        /* <DEDUP_REMOVED lines=13> */
.L_x_65187:
[----:B-----5:R-:W-:-:S07]  /*2750*/  FADD.FTZ R168, R40, R168 ;  /* 0x000000a828a87221 */ /* 0x020fce0000010000 */
.L_x_65188:
[----:B------:R-:W-:-:S07]  /*2760*/  MOV R136, R168 ;  /* 0x000000a800887202 */ /* 0x000fce0000000f00 */
.L_x_65189:
[----:B------:R-:W-:Y:S01]  /*2770*/  FMUL.FTZ R169, R141, R153 ;  /* 0x000000998da97220 */ /* 0x000fe20000410000 */
[----:B------:R-:W-:Y:S06]  /*2780*/  @P3 BRA `(.L_x_65190) ;  /* 0x0000000000083947 */ /* 0x000fec0003800000 */
[----:B------:R-:W-:Y:S05]  /*2790*/  @P0 BRA `(.L_x_65191) ;  /* 0x0000000000080947 */ /* 0x000fea0003800000 */
[----:B------:R-:W-:Y:S05]  /*27a0*/  BRA `(.L_x_65192) ;  /* 0x0000000000087947 */ /* 0x000fea0003800000 */
.L_x_65190:
[----:B-----5:R-:W-:-:S07]  /*27b0*/  FADD.FTZ R169, R41, R169 ;  /* 0x000000a929a97221 */ /* 0x020fce0000010000 */
.L_x_65191:
[----:B------:R-:W-:-:S07]  /*27c0*/  MOV R137, R169 ;  /* 0x000000a900897202 */ /* 0x000fce0000000f00 */
.L_x_65192:
[----:B------:R-:W-:Y:S01]  /*27d0*/  FMUL.FTZ R170, R142, R153 ;  /* 0x000000998eaa7220 */ /* 0x000fe20000410000 */
[----:B------:R-:W-:Y:S06]  /*27e0*/  @P3 BRA `(.L_x_65193) ;  /* 0x0000000000083947 */ /* 0x000fec0003800000 */
[----:B------:R-:W-:Y:S05]  /*27f0*/  @P0 BRA `(.L_x_65194) ;  /* 0x0000000000080947 */ /* 0x000fea0003800000 */
[----:B------:R-:W-:Y:S05]  /*2800*/  BRA `(.L_x_65195) ;  /* 0x0000000000087947 */ /* 0x000fea0003800000 */
.L_x_65193:
[----:B-----5:R-:W-:-:S07]  /*2810*/  FADD.FTZ R170, R42, R170 ;  /* 0x000000aa2aaa7221 */ /* 0x020fce0000010000 */
.L_x_65194:
[----:B------:R-:W-:-:S07]  /*2820*/  MOV R138, R170 ;  /* 0x000000aa008a7202 */ /* 0x000fce0000000f00 */
.L_x_65195:
[----:B------:R-:W-:Y:S01]  /*2830*/  FMUL.FTZ R171, R143, R153 ;  /* 0x000000998fab7220 */ /* 0x000fe20000410000 */
[----:B------:R-:W-:Y:S06]  /*2840*/  @P3 BRA `(.L_x_65196) ;  /* 0x0000000000083947 */ /* 0x000fec0003800000 */
[----:B------:R-:W-:Y:S05]  /*2850*/  @P0 BRA `(.L_x_65197) ;  /* 0x0000000000080947 */ /* 0x000fea0003800000 */
[----:B------:R-:W-:Y:S05]  /*2860*/  BRA `(.L_x_65198) ;  /* 0x0000000000087947 */ /* 0x000fea0003800000 */
.L_x_65196:
[----:B-----5:R-:W-:-:S07]  /*2870*/  FADD.FTZ R171, R43, R171 ;  /* 0x000000ab2bab7221 */ /* 0x020fce0000010000 */
.L_x_65197:
[----:B------:R-:W-:-:S07]  /*2880*/  MOV R139, R171 ;  /* 0x000000ab008b7202 */ /* 0x000fce0000000f00 */
.L_x_65198:
        /* <DEDUP_REMOVED lines=13> */
.L_x_65199:
[----:B-----5:R-:W-:-:S07]  /*2960*/  FADD.FTZ R173, R40, R173 ;  /* 0x000000ad28ad7221 */ /* 0x020fce0000010000 */
.L_x_65200:
[----:B------:R-:W-:-:S07]  /*2970*/  MOV R136, R173 ;  /* 0x000000ad00887202 */ /* 0x000fce0000000f00 */
.L_x_65201:
[----:B------:R-:W-:Y:S01]  /*2980*/  FMUL.FTZ R174, R141, R153 ;  /* 0x000000998dae7220 */ /* 0x000fe20000410000 */
[----:B------:R-:W-:Y:S06]  /*2990*/  @P3 BRA `(.L_x_65202) ;  /* 0x0000000000083947 */ /* 0x000fec0003800000 */
[----:B------:R-:W-:Y:S05]  /*29a0*/  @P0 BRA `(.L_x_65203) ;  /* 0x0000000000080947 */ /* 0x000fea0003800000 */
[----:B------:R-:W-:Y:S05]  /*29b0*/  BRA `(.L_x_65204) ;  /* 0x0000000000087947 */ /* 0x000fea0003800000 */
.L_x_65202:
[----:B-----5:R-:W-:-:S07]  /*29c0*/  FADD.FTZ R174, R41, R174 ;  /* 0x000000ae29ae7221 */ /* 0x020fce0000010000 */
.L_x_65203:
[----:B------:R-:W-:-:S07]  /*29d0*/  MOV R137, R174 ;  /* 0x000000ae00897202 */ /* 0x000fce0000000f00 */
.L_x_65204:
[----:B------:R-:W-:Y:S01]  /*29e0*/  FMUL.FTZ R175, R142, R153 ;  /* 0x000000998eaf7220 */ /* 0x000fe20000410000 */
[----:B------:R-:W-:Y:S06]  /*29f0*/  @P3 BRA `(.L_x_65205) ;  /* 0x0000000000083947 */ /* 0x000fec0003800000 */
[----:B------:R-:W-:Y:S05]  /*2a00*/  @P0 BRA `(.L_x_65206) ;  /* 0x0000000000080947 */ /* 0x000fea0003800000 */
[----:B------:R-:W-:Y:S05]  /*2a10*/  BRA `(.L_x_65207) ;  /* 0x0000000000087947 */ /* 0x000fea0003800000 */
.L_x_65205:
[----:B-----5:R-:W-:-:S07]  /*2a20*/  FADD.FTZ R175, R42, R175 ;  /* 0x000000af2aaf7221 */ /* 0x020fce0000010000 */
.L_x_65206:
[----:B------:R-:W-:-:S07]  /*2a30*/  MOV R138, R175 ;  /* 0x000000af008a7202 */ /* 0x000fce0000000f00 */
.L_x_65207:
[----:B------:R-:W-:Y:S01]  /*2a40*/  FMUL.FTZ R176, R143, R153 ;  /* 0x000000998fb07220 */ /* 0x000fe20000410000 */
[----:B------:R-:W-:Y:S06]  /*2a50*/  @P3 BRA `(.L_x_65208) ;  /* 0x0000000000083947 */ /* 0x000fec0003800000 */
[----:B------:R-:W-:Y:S05]  /*2a60*/  @P0 BRA `(.L_x_65209) ;  /* 0x0000000000080947 */ /* 0x000fea0003800000 */
[----:B------:R-:W-:Y:S05]  /*2a70*/  BRA `(.L_x_65210) ;  /* 0x0000000000087947 */ /* 0x000fea0003800000 */
.L_x_65208:
[----:B-----5:R-:W-:-:S07]  /*2a80*/  FADD.FTZ R176, R43, R176 ;  /* 0x000000b02bb07221 */ /* 0x020fce0000010000 */
.L_x_65209:
[----:B------:R-:W-:-:S07]  /*2a90*/  MOV R139, R176 ;  /* 0x000000b0008b7202 */ /* 0x000fce0000000f00 */
.L_x_65210:
        /* <DEDUP_REMOVED lines=9> */
[----:B--2---:R-:W-:Y:S01]  /*2b30*/  FMUL.FTZ R178, R140, R153 ;  /* 0x000000998cb27220 */ /* 0x004fe20000410000 */
[----:B------:R-:W-:Y:S06]  /*2b40*/  @P3 BRA `(.L_x_65211) ;  /* 0x0000000000083947 */ /* 0x000fec0003800000 */
[----:B------:R-:W-:Y:S05]  /*2b50*/  @P0 BRA `(.L_x_65212) ;  /* 0x0000000000080947 */ /* 0x000fea0003800000 */
[----:B------:R-:W-:Y:S05]  /*2b60*/  BRA `(.L_x_65213) ;  /* 0x0000000000087947 */ /* 0x000fea0003800000 */
.L_x_65211:
[----:B-----5:R-:W-:-:S07]  /*2b70*/  FADD.FTZ R178, R40, R178 ;  /* 0x000000b228b27221 */ /* 0x020fce0000010000 */
.L_x_65212:
[----:B------:R-:W-:-:S07]  /*2b80*/  MOV R136, R178 ;  /* 0x000000b200887202 */ /* 0x000fce0000000f00 */
.L_x_65213:
[----:B------:R-:W-:Y:S01]  /*2b90*/  FMUL.FTZ R179, R141, R153 ;  /* 0x000000998db37220 */ /* 0x000fe20000410000 */
[----:B------:R-:W-:Y:S06]  /*2ba0*/  @P3 BRA `(.L_x_65214) ;  /* 0x0000000000083947 */ /* 0x000fec0003800000 */
[----:B------:R-:W-:Y:S05]  /*2bb0*/  @P0 BRA `(.L_x_65215) ;  /* 0x0000000000080947 */ /* 0x000fea0003800000 */
[----:B------:R-:W-:Y:S05]  /*2bc0*/  BRA `(.L_x_65216) ;  /* 0x0000000000087947 */ /* 0x000fea0003800000 */
.L_x_65214:
[----:B-----5:R-:W-:-:S07]  /*2bd0*/  FADD.FTZ R179, R41, R179 ;  /* 0x000000b329b37221 */ /* 0x020fce0000010000 */
.L_x_65215:
[----:B------:R-:W-:-:S07]  /*2be0*/  MOV R137, R179 ;  /* 0x000000b300897202 */ /* 0x000fce0000000f00 */
.L_x_65216:
[----:B------:R-:W-:Y:S01]  /*2bf0*/  FMUL.FTZ R180, R142, R153 ;  /* 0x000000998eb47220 */ /* 0x000fe20000410000 */
[----:B------:R-:W-:Y:S06]  /*2c00*/  @P3 BRA `(.L_x_65217) ;  /* 0x0000000000083947 */ /* 0x000fec0003800000 */
[----:B------:R-:W-:Y:S05]  /*2c10*/  @P0 BRA `(.L_x_65218) ;  /* 0x0000000000080947 */ /* 0x000fea0003800000 */
[----:B------:R-:W-:Y:S05]  /*2c20*/  BRA `(.L_x_65219) ;  /* 0x0000000000087947 */ /* 0x000fea0003800000 */
.L_x_65217:
[----:B-----5:R-:W-:-:S07]  /*2c30*/  FADD.FTZ R180, R42, R180 ;  /* 0x000000b42ab47221 */ /* 0x020fce0000010000 */
.L_x_65218:
[----:B------:R-:W-:-:S07]  /*2c40*/  MOV R138, R180 ;  /* 0x000000b4008a7202 */ /* 0x000fce0000000f00 */
.L_x_65219:
[----:B------:R-:W-:Y:S01]  /*2c50*/  FMUL.FTZ R181, R143, R153 ;  /* 0x000000998fb57220 */ /* 0x000fe20000410000 */
[----:B------:R-:W-:Y:S06]  /*2c60*/  @P3 BRA `(.L_x_65220) ;  /* 0x0000000000083947 */ /* 0x000fec0003800000 */
[----:B------:R-:W-:Y:S05]  /*2c70*/  @P0 BRA `(.L_x_65221) ;  /* 0x0000000000080947 */ /* 0x000fea0003800000 */
[----:B------:R-:W-:Y:S05]  /*2c80*/  BRA `(.L_x_65222) ;  /* 0x0000000000087947 */ /* 0x000fea0003800000 */
.L_x_65220:
[----:B-----5:R-:W-:-:S07]  /*2c90*/  FADD.FTZ R181, R43, R181 ;  /* 0x000000b52bb57221 */ /* 0x020fce0000010000 */
.L_x_65221:
[----:B------:R-:W-:-:S07]  /*2ca0*/  MOV R139, R181 ;  /* 0x000000b5008b7202 */ /* 0x000fce0000000f00 */
.L_x_65222:
        /* <DEDUP_REMOVED lines=13> */
.L_x_65223:
[----:B-----5:R-:W-:-:S07]  /*2d80*/  FADD.FTZ R183, R40, R183 ;  /* 0x000000b728b77221 */ /* 0x020fce0000010000 */
.L_x_65224:
[----:B------:R-:W-:-:S07]  /*2d90*/  MOV R136, R183 ;  /* 0x000000b700887202 */ /* 0x000fce0000000f00 */
.L_x_65225:
[----:B------:R-:W-:Y:S01]  /*2da0*/  FMUL.FTZ R188, R141, R153 ;  /* 0x000000998dbc7220 */ /* 0x000fe20000410000 */
[----:B------:R-:W-:Y:S06]  /*2db0*/  @P3 BRA `(.L_x_65226) ;  /* 0x0000000000083947 */ /* 0x000fec0003800000 */
[----:B------:R-:W-:Y:S05]  /*2dc0*/  @P0 BRA `(.L_x_65227) ;  /* 0x0000000000080947 */ /* 0x000fea0003800000 */
[----:B------:R-:W-:Y:S05]  /*2dd0*/  BRA `(.L_x_65228) ;  /* 0x0000000000087947 */ /* 0x000fea0003800000 */
.L_x_65226:
[----:B-----5:R-:W-:-:S07]  /*2de0*/  FADD.FTZ R188, R41, R188 ;  /* 0x000000bc29bc7221 */ /* 0x020fce0000010000 */
.L_x_65227:
[----:B------:R-:W-:-:S07]  /*2df0*/  MOV R137, R188 ;  /* 0x000000bc00897202 */ /* 0x000fce0000000f00 */
.L_x_65228:
[----:B------:R-:W-:Y:S01]  /*2e00*/  FMUL.FTZ R189, R142, R153 ;  /* 0x000000998ebd7220 */ /* 0x000fe20000410000 */
[----:B------:R-:W-:Y:S06]  /*2e10*/  @P3 BRA `(.L_x_65229) ;  /* 0x0000000000083947 */ /* 0x000fec0003800000 */
[----:B------:R-:W-:Y:S05]  /*2e20*/  @P0 BRA `(.L_x_65230) ;  /* 0x0000000000080947 */ /* 0x000fea0003800000 */
[----:B------:R-:W-:Y:S05]  /*2e30*/  BRA `(.L_x_65231) ;  /* 0x0000000000087947 */ /* 0x000fea0003800000 */
.L_x_65229:
[----:B-----5:R-:W-:-:S07]  /*2e40*/  FADD.FTZ R189, R42, R189 ;  /* 0x000000bd2abd7221 */ /* 0x020fce0000010000 */
.L_x_65230:
[----:B------:R-:W-:-:S07]  /*2e50*/  MOV R138, R189 ;  /* 0x000000bd008a7202 */ /* 0x000fce0000000f00 */
.L_x_65231:
[----:B------:R-:W-:Y:S01]  /*2e60*/  FMUL.FTZ R190, R143, R153 ;  /* 0x000000998fbe7220 */ /* 0x000fe20000410000 */
[----:B------:R-:W-:Y:S06]  /*2e70*/  @P3 BRA `(.L_x_65232) ;  /* 0x0000000000083947 */ /* 0x000fec0003800000 */
[----:B------:R-:W-:Y:S05]  /*2e80*/  @P0 BRA `(.L_x_65233) ;  /* 0x0000000000080947 */ /* 0x000fea0003800000 */
[----:B------:R-:W-:Y:S05]  /*2e90*/  BRA `(.L_x_65234) ;  /* 0x0000000000087947 */ /* 0x000fea0003800000 */
.L_x_65232:
[----:B-----5:R-:W-:-:S07]  /*2ea0*/  FADD.FTZ R190, R43, R190 ;  /* 0x000000be2bbe7221 */ /* 0x020fce0000010000 */
.L_x_65233:
[----:B------:R-:W-:-:S07]  /*2eb0*/  MOV R139, R190 ;  /* 0x000000be008b7202 */ /* 0x000fce0000000f00 */
.L_x_65234:
        /* <DEDUP_REMOVED lines=13> */
.L_x_65235:
[----:B-----5:R-:W-:-:S07]  /*2f90*/  FADD.FTZ R192, R40, R192 ;  /* 0x000000c028c07221 */ /* 0x020fce0000010000 */
.L_x_65236:
[----:B------:R-:W-:-:S07]  /*2fa0*/  MOV R136, R192 ;  /* 0x000000c000887202 */ /* 0x000fce0000000f00 */
.L_x_65237:
[----:B------:R-:W-:Y:S01]  /*2fb0*/  FMUL.FTZ R193, R141, R153 ;  /* 0x000000998dc17220 */ /* 0x000fe20000410000 */
[----:B------:R-:W-:Y:S06]  /*2fc0*/  @P3 BRA `(.L_x_65238) ;  /* 0x0000000000083947 */ /* 0x000fec0003800000 */
[----:B------:R-:W-:Y:S05]  /*2fd0*/  @P0 BRA `(.L_x_65239) ;  /* 0x0000000000080947 */ /* 0x000fea0003800000 */
[----:B------:R-:W-:Y:S05]  /*2fe0*/  BRA `(.L_x_65240) ;  /* 0x0000000000087947 */ /* 0x000fea0003800000 */
.L_x_65238:
[----:B-----5:R-:W-:-:S07]  /*2ff0*/  FADD.FTZ R193, R41, R193 ;  /* 0x000000c129c17221 */ /* 0x020fce0000010000 */
.L_x_65239:
[----:B------:R-:W-:-:S07]  /*3000*/  MOV R137, R193 ;  /* 0x000000c100897202 */ /* 0x000fce0000000f00 */
.L_x_65240:
[----:B------:R-:W-:Y:S01]  /*3010*/  FMUL.FTZ R194, R142, R153 ;  /* 0x000000998ec27220 */ /* 0x000fe20000410000 */
[----:B------:R-:W-:Y:S06]  /*3020*/  @P3 BRA `(.L_x_65241) ;  /* 0x0000000000083947 */ /* 0x000fec0003800000 */
[----:B------:R-:W-:Y:S05]  /*3030*/  @P0 BRA `(.L_x_65242) ;  /* 0x0000000000080947 */ /* 0x000fea0003800000 */
[----:B------:R-:W-:Y:S05]  /*3040*/  BRA `(.L_x_65243) ;  /* 0x0000000000087947 */ /* 0x000fea0003800000 */
.L_x_65241:
[----:B-----5:R-:W-:-:S07]  /*3050*/  FADD.FTZ R194, R42, R194 ;  /* 0x000000c22ac27221 */ /* 0x020fce0000010000 */
.L_x_65242:
[----:B------:R-:W-:-:S07]  /*3060*/  MOV R138, R194 ;  /* 0x000000c2008a7202 */ /* 0x000fce0000000f00 */
.L_x_65243:
[----:B------:R-:W-:Y:S01]  /*3070*/  FMUL.FTZ R195, R143, R153 ;  /* 0x000000998fc37220 */ /* 0x000fe20000410000 */
[----:B------:R-:W-:Y:S06]  /*3080*/  @P3 BRA `(.L_x_65244) ;  /* 0x0000000000083947 */ /* 0x000fec0003800000 */
[----:B------:R-:W-:Y:S05]  /*3090*/  @P0 BRA `(.L_x_65245) ;  /* 0x0000000000080947 */ /* 0x000fea0003800000 */
[----:B------:R-:W-:Y:S05]  /*30a0*/  BRA `(.L_x_65246) ;  /* 0x0000000000087947 */ /* 0x000fea0003800000 */
.L_x_65244:
[----:B-----5:R-:W-:-:S07]  /*30b0*/  FADD.FTZ R195, R43, R195 ;  /* 0x000000c32bc37221 */ /* 0x020fce0000010000 */
.L_x_65245:
[----:B------:R-:W-:-:S07]  /*30c0*/  MOV R139, R195 ;  /* 0x000000c3008b7202 */ /* 0x000fce0000000f00 */
.L_x_65246:
        /* <DEDUP_REMOVED lines=13> */
.L_x_65247:
[----:B-----5:R-:W-:-:S07]  /*31a0*/  FADD.FTZ R201, R40, R201 ;  /* 0x000000c928c97221 */ /* 0x020fce0000010000 */
.L_x_65248:
[----:B------:R-:W-:-:S07]  /*31b0*/  MOV R136, R201 ;  /* 0x000000c900887202 */ /* 0x000fce0000000f00 */
.L_x_65249:
[----:B------:R-:W-:Y:S01]  /*31c0*/  FMUL.FTZ R202, R141, R153 ;  /* 0x000000998dca7220 */ /* 0x000fe20000410000 */
[----:B------:R-:W-:Y:S06]  /*31d0*/  @P3 BRA `(.L_x_65250) ;  /* 0x0000000000083947 */ /* 0x000fec0003800000 */
[----:B------:R-:W-:Y:S05]  /*31e0*/  @P0 BRA `(.L_x_65251) ;  /* 0x0000000000080947 */ /* 0x000fea0003800000 */
[----:B------:R-:W-:Y:S05]  /*31f0*/  BRA `(.L_x_65252) ;  /* 0x0000000000087947 */ /* 0x000fea0003800000 */
.L_x_65250:
[----:B-----5:R-:W-:-:S07]  /*3200*/  FADD.FTZ R202, R41, R202 ;  /* 0x000000ca29ca7221 */ /* 0x020fce0000010000 */
.L_x_65251:
[----:B------:R-:W-:-:S07]  /*3210*/  MOV R137, R202 ;  /* 0x000000ca00897202 */ /* 0x000fce0000000f00 */
.L_x_65252:
[----:B------:R-:W-:Y:S01]  /*3220*/  FMUL.FTZ R203, R142, R153 ;  /* 0x000000998ecb7220 */ /* 0x000fe20000410000 */
[----:B------:R-:W-:Y:S06]  /*3230*/  @P3 BRA `(.L_x_65253) ;  /* 0x0000000000083947 */ /* 0x000fec0003800000 */
[----:B------:R-:W-:Y:S05]  /*3240*/  @P0 BRA `(.L_x_65254) ;  /* 0x0000000000080947 */ /* 0x000fea0003800000 */
[----:B------:R-:W-:Y:S05]  /*3250*/  BRA `(.L_x_65255) ;  /* 0x0000000000087947 */ /* 0x000fea0003800000 */
.L_x_65253:
[----:B-----5:R-:W-:-:S07]  /*3260*/  FADD.FTZ R203, R42, R203 ;  /* 0x000000cb2acb7221 */ /* 0x020fce0000010000 */
.L_x_65254:
[----:B------:R-:W-:-:S07]  /*3270*/  MOV R138, R203 ;  /* 0x000000cb008a7202 */ /* 0x000fce0000000f00 */
.L_x_65255:
[----:B------:R-:W-:Y:S01]  /*3280*/  FMUL.FTZ R204, R143, R153 ;  /* 0x000000998fcc7220 */ /* 0x000fe20000410000 */
[----:B------:R-:W-:Y:S06]  /*3290*/  @P3 BRA `(.L_x_65256) ;  /* 0x0000000000083947 */ /* 0x000fec0003800000 */
[----:B------:R-:W-:Y:S05]  /*32a0*/  @P0 BRA `(.L_x_65257) ;  /* 0x0000000000080947 */ /* 0x000fea0003800000 */
[----:B------:R-:W-:Y:S05]  /*32b0*/  BRA `(.L_x_65258) ;  /* 0x0000000000087947 */ /* 0x000fea0003800000 */
.L_x_65256:
[----:B-----5:R-:W-:-:S07]  /*32c0*/  FADD.FTZ R204, R43, R204 ;  /* 0x000000cc2bcc7221 */ /* 0x020fce0000010000 */
.L_x_65257:
[----:B------:R-:W-:-:S07]  /*32d0*/  MOV R139, R204 ;  /* 0x000000cc008b7202 */ /* 0x000fce0000000f00 */
.L_x_65258:
        /* <DEDUP_REMOVED lines=13> */
.L_x_65259:
[----:B-----5:R-:W-:-:S07]  /*33b0*/  FADD.FTZ R206, R40, R206 ;  /* 0x000000ce28ce7221 */ /* 0x020fce0000010000 */
.L_x_65260:
[----:B------:R-:W-:-:S07]  /*33c0*/  MOV R136, R206 ;  /* 0x000000ce00887202 */ /* 0x000fce0000000f00 */
.L_x_65261:
[----:B------:R-:W-:Y:S01]  /*33d0*/  FMUL.FTZ R207, R141, R153 ;  /* 0x000000998dcf7220 */ /* 0x000fe20000410000 */
[----:B------:R-:W-:Y:S06]  /*33e0*/  @P3 BRA `(.L_x_65262) ;  /* 0x0000000000083947 */ /* 0x000fec0003800000 */
[----:B------:R-:W-:Y:S05]  /*33f0*/  @P0 BRA `(.L_x_65263) ;  /* 0x0000000000080947 */ /* 0x000fea0003800000 */
[----:B------:R-:W-:Y:S05]  /*3400*/  BRA `(.L_x_65264) ;  /* 0x0000000000087947 */ /* 0x000fea0003800000 */
.L_x_65262:
[----:B-----5:R-:W-:-:S07]  /*3410*/  FADD.FTZ R207, R41, R207 ;  /* 0x000000cf29cf7221 */ /* 0x020fce0000010000 */
.L_x_65263:
[----:B------:R-:W-:-:S07]  /*3420*/  MOV R137, R207 ;  /* 0x000000cf00897202 */ /* 0x000fce0000000f00 */
.L_x_65264:
[----:B------:R-:W-:Y:S01]  /*3430*/  FMUL.FTZ R212, R142, R153 ;  /* 0x000000998ed47220 */ /* 0x000fe20000410000 */
[----:B------:R-:W-:Y:S06]  /*3440*/  @P3 BRA `(.L_x_65265) ;  /* 0x0000000000083947 */ /* 0x000fec0003800000 */
[----:B------:R-:W-:Y:S05]  /*3450*/  @P0 BRA `(.L_x_65266) ;  /* 0x0000000000080947 */ /* 0x000fea0003800000 */
[----:B------:R-:W-:Y:S05]  /*3460*/  BRA `(.L_x_65267) ;  /* 0x0000000000087947 */ /* 0x000fea0003800000 */
.L_x_65265:
[----:B-----5:R-:W-:-:S07]  /*3470*/  FADD.FTZ R212, R42, R212 ;  /* 0x000000d42ad47221 */ /* 0x020fce0000010000 */
.L_x_65266:
[----:B------:R-:W-:-:S07]  /*3480*/  MOV R138, R212 ;  /* 0x000000d4008a7202 */ /* 0x000fce0000000f00 */
.L_x_65267:
[----:B------:R-:W-:Y:S01]  /*3490*/  FMUL.FTZ R213, R143, R153 ;  /* 0x000000998fd57220 */ /* 0x000fe20000410000 */
[----:B------:R-:W-:Y:S06]  /*34a0*/  @P3 BRA `(.L_x_65268) ;  /* 0x0000000000083947 */ /* 0x000fec0003800000 */
[----:B------:R-:W-:Y:S05]  /*34b0*/  @P0 BRA `(.L_x_65269) ;  /* 0x0000000000080947 */ /* 0x000fea0003800000 */
[----:B------:R-:W-:Y:S05]  /*34c0*/  BRA `(.L_x_65270) ;  /* 0x0000000000087947 */ /* 0x000fea0003800000 */
.L_x_65268:
[----:B-----5:R-:W-:-:S07]  /*34d0*/  FADD.FTZ R213, R43, R213 ;  /* 0x000000d52bd57221 */ /* 0x020fce0000010000 */
.L_x_65269:
[----:B------:R-:W-:-:S07]  /*34e0*/  MOV R139, R213 ;  /* 0x000000d5008b7202 */ /* 0x000fce0000000f00 */
.L_x_65270:
        /* <DEDUP_REMOVED lines=13> */
.L_x_65271:
[----:B-----5:R-:W-:-:S07]  /*35c0*/  FADD.FTZ R215, R40, R215 ;  /* 0x000000d728d77221 */ /* 0x020fce0000010000 */
.L_x_65272:
[----:B------:R-:W-:-:S07]  /*35d0*/  MOV R136, R215 ;  /* 0x000000d700887202 */ /* 0x000fce0000000f00 */
.L_x_65273:
[----:B------:R-:W-:Y:S01]  /*35e0*/  FMUL.FTZ R216, R141, R153 ;  /* 0x000000998dd87220 */ /* 0x000fe20000410000 */
[----:B------:R-:W-:Y:S06]  /*35f0*/  @P3 BRA `(.L_x_65274) ;  /* 0x0000000000083947 */ /* 0x000fec0003800000 */
[----:B------:R-:W-:Y:S05]  /*3600*/  @P0 BRA `(.L_x_65275) ;  /* 0x0000000000080947 */ /* 0x000fea0003800000 */
[----:B------:R-:W-:Y:S05]  /*3610*/  BRA `(.L_x_65276) ;  /* 0x0000000000087947 */ /* 0x000fea0003800000 */
.L_x_65274:
[----:B-----5:R-:W-:-:S07]  /*3620*/  FADD.FTZ R216, R41, R216 ;  /* 0x000000d829d87221 */ /* 0x020fce0000010000 */
.L_x_65275:
[----:B------:R-:W-:-:S07]  /*3630*/  MOV R137, R216 ;  /* 0x000000d800897202 */ /* 0x000fce0000000f00 */
.L_x_65276:
[----:B------:R-:W-:Y:S01]  /*3640*/  FMUL.FTZ R217, R142, R153 ;  /* 0x000000998ed97220 */ /* 0x000fe20000410000 */
[----:B------:R-:W-:Y:S06]  /*3650*/  @P3 BRA `(.L_x_65277) ;  /* 0x0000000000083947 */ /* 0x000fec0003800000 */
[----:B------:R-:W-:Y:S05]  /*3660*/  @P0 BRA `(.L_x_65278) ;  /* 0x0000000000080947 */ /* 0x000fea0003800000 */
[----:B------:R-:W-:Y:S05]  /*3670*/  BRA `(.L_x_65279) ;  /* 0x0000000000087947 */ /* 0x000fea0003800000 */
.L_x_65277:
[----:B-----5:R-:W-:-:S07]  /*3680*/  FADD.FTZ R217, R42, R217 ;  /* 0x000000d92ad97221 */ /* 0x020fce0000010000 */
.L_x_65278:
[----:B------:R-:W-:-:S07]  /*3690*/  MOV R138, R217 ;  /* 0x000000d9008a7202 */ /* 0x000fce0000000f00 */
.L_x_65279:
[----:B------:R-:W-:Y:S01]  /*36a0*/  FMUL.FTZ R153, R143, R153 ;  /* 0x000000998f997220 */ /* 0x000fe20000410000 */
[----:B------:R-:W-:Y:S06]  /*36b0*/  @P3 BRA `(.L_x_65280) ;  /* 0x0000000000083947 */ /* 0x000fec0003800000 */
[----:B------:R-:W-:Y:S05]  /*36c0*/  @P0 BRA `(.L_x_65281) ;  /* 0x0000000000080947 */ /* 0x000fea0003800000 */
[----:B------:R-:W-:Y:S05]  /*36d0*/  BRA `(.L_x_65282) ;  /* 0x0000000000087947 */ /* 0x000fea0003800000 */
.L_x_65280:
[----:B-----5:R-:W-:-:S07]  /*36e0*/  FADD.FTZ R153, R43, R153 ;  /* 0x000000992b997221 */ /* 0x020fce0000010000 */
.L_x_65281:
[----:B------:R-:W-:-:S07]  /*36f0*/  MOV R139, R153 ;  /* 0x00000099008b7202 */ /* 0x000fce0000000f00 */
.L_x_65282:
        /* <DEDUP_REMOVED lines=267> */
.L_x_65296:
[----:B------:R-:W2:Y:S04]  /*47b0*/  LDL R223, [R1+0x9c] ;  /* 0x00009c0001df7983 */ /* 0x000ea80000100800 */
[----:B------:R-:W3:Y:S04]  /*47c0*/  LDL R221, [R1+0x94] ;  /* 0x0000940001dd7983 */ /* 0x000ee80000100800 */
[----:B------:R-:W4:Y:S04]  /*47d0*/  LDL R222, [R1+0x98] ;  /* 0x0000980001de7983 */ /* 0x000f280000100800 */
[----:B------:R-:W4:Y:S01]  /*47e0*/  LDL R220, [R1+0x90] ;  /* 0x0000900001dc7983 */ /* 0x000f220000100800 */
[----:B-1----:R-:W-:Y:S01]  /*47f0*/  FADD.FTZ R140, R218, R140 ;  /* 0x0000008cda8c7221 */ /* 0x002fe20000010000 */
[----:B------:R-:W1:Y:S02]  /*4800*/  LDC.64 R234, c[0x0][0x2b8] ;  /* 0x0000ae00ffea7b82 */ /* 0x000e640000000a00 */
[----:B------:R-:W4:Y:S01]  /*4810*/  LDL R227, [R1+0x88] ;  /* 0x0000880001e37983 */ /* 0x000f220000100800 */
[----:B------:R-:W-:-:S03]  /*4820*/  FFMA.FTZ R143, R140, R219, UR7 ;  /* 0x000000078c8f7e23 */ /* 0x000fc600080100db */
[----:B------:R-:W4:Y:S02]  /*4830*/  LDL R228, [R1+0x8c] ;  /* 0x00008c0001e47983 */ /* 0x000f240000100800 */
[----:B------:R-:W0:Y:S02]  /*4840*/  @!P2 LDC.64 R140, c[0x0][0x250] ;  /* 0x00009400ff8cab82 */ /* 0x000e240000000a00 */
[----:B------:R-:W4:Y:S04]  /*4850*/  LDL R226, [R1+0x84] ;  /* 0x0000840001e27983 */ /* 0x000f280000100800 */
[----:B------:R-:W4:Y:S04]  /*4860*/  LDL R225, [R1+0x80] ;  /* 0x0000800001e17983 */ /* 0x000f280000100800 */
[----:B------:R-:W4:Y:S04]  /*4870*/  LDL R224, [R1+0x7c] ;  /* 0x00007c0001e07983 */ /* 0x000f280000100800 */
[----:B------:R-:W4:Y:S01]  /*4880*/  LDL R252, [R1+0x40] ;  /* 0x0000400001fc7983 */ /* 0x000f220000100800 */
[----:B0-----:R-:W-:-:S05]  /*4890*/  @!P2 IMAD.WIDE R140, R0, 0x4, R140 ;  /* 0x00000004008ca825 */ /* 0x001fca00078e028c */
[----:B------:R0:W-:Y:S02]  /*48a0*/  @!P2 STG.E desc[UR4][R140.64], R142 ;  /* 0x0000008e8c00a986 */ /* 0x0001e4000c101904 */
[----:B0-----:R-:W-:-:S05]  /*48b0*/  FMUL.FTZ R140, R142, R142 ;  /* 0x0000008e8e8c7220 */ /* 0x001fca0000410000 */
[----:B------:R-:W-:-:S05]  /*48c0*/  FSEL R140, R140, RZ, P4 ;  /* 0x000000ff8c8c7208 */ /* 0x000fca0002000000 */
[----:B------:R-:W-:Y:S02]  /*48d0*/  FADD.FTZ R143, R143, R140 ;  /* 0x0000008c8f8f7221 */ /* 0x000fe40000010000 */
[----:B------:R-:W0:Y:S02]  /*48e0*/  @!P2 LDC.64 R140, c[0x0][0x258] ;  /* 0x00009600ff8cab82 */ /* 0x000e240000000a00 */
[----:B------:R1:W0:Y:S01]  /*48f0*/  MUFU.RSQ R218, R143 ;  /* 0x0000008f00da7308 */ /* 0x0002220000001400 */
[----:B------:R-:W-:-:S05]  /*4900*/  FSEL R219, R142, RZ, !P4 ;  /* 0x000000ff8edb7208 */ /* 0x000fca0006000000 */
[C---:B-1----:R-:W-:Y:S01]  /*4910*/  FADD.FTZ R143, -R219.reuse, R155 ;  /* 0x0000009bdb8f7221 */ /* 0x042fe20000010100 */
[----:B------:R-:W-:Y:S02]  /*4920*/  FADD.FTZ R142, -R219, R156 ;  /* 0x0000009cdb8e7221 */ /* 0x000fe40000010100 */
[----:B------:R-:W4:Y:S01]  /*4930*/  LDL R156, [R1+0x64] ;  /* 0x00006400019c7983 */ /* 0x000f220000100800 */
[----:B0-----:R-:W-:-:S05]  /*4940*/  @!P2 IMAD.WIDE R140, R0, 0x4, R140 ;  /* 0x00000004008ca825 */ /* 0x001fca00078e028c */
[----:B------:R0:W-:Y:S01]  /*4950*/  @!P2 STG.E desc[UR4][R140.64], R218 ;  /* 0x000000da8c00a986 */ /* 0x0001e2000c101904 */
[----:B------:R-:W-:Y:S01]  /*4960*/  FMUL.FTZ R142, R218, R142 ;  /* 0x0000008eda8e7220 */ /* 0x000fe20000410000 */
[C---:B0-----:R-:W-:Y:S01]  /*4970*/  FADD.FTZ R140, -R219.reuse, R154 ;  /* 0x0000009adb8c7221 */ /* 0x041fe20000010100 */
[----:B------:R-:W-:Y:S01]  /*4980*/  FADD.FTZ R141, -R219, R157 ;  /* 0x0000009ddb8d7221 */ /* 0x000fe20000010100 */
[----:B------:R-:W-:Y:S01]  /*4990*/  LEA R154, P2, R152, UR8, 0x4 ;  /* 0x00000008989a7c11 */ /* 0x000fe2000f8420ff */
[----:B------:R-:W4:Y:S02]  /*49a0*/  LDL R157, [R1+0x68] ;  /* 0x00006800019d7983 */ /* 0x000f240000100800 */
[----:B------:R-:W-:Y:S01]  /*49b0*/  FMUL.FTZ R141, R218, R141 ;  /* 0x0000008dda8d7220 */ /* 0x000fe20000410000 */
        /* <DEDUP_REMOVED lines=9> */
[----:B------:R-:W-:-:S03]  /*4a50*/  FFMA.FTZ R140, R220, R140, R48 ;  /* 0x0000008cdc8c7223 */ /* 0x000fc60000010030 */
[----:B------:R-:W4:Y:S04]  /*4a60*/  LDL R220, [R1+0x6c] ;  /* 0x00006c0001dc7983 */ /* 0x000f280000100800 */
[----:B------:R-:W4:Y:S01]  /*4a70*/  LDL R152, [R1+0x60] ;  /* 0x0000600001987983 */ /* 0x000f220000100800 */
[----:B------:R-:W-:-:S03]  /*4a80*/  FADD.FTZ R39, -R219, R39 ;  /* 0x00000027db277221 */ /* 0x000fc60000010100 */
[----:B------:R0:W-:Y:S01]  /*4a90*/  STG.E.128 desc[UR4][R154.64], R140 ;  /* 0x0000008c9a007986 */ /* 0x0001e2000c101d04 */
[C---:B------:R-:W-:Y:S01]  /*4aa0*/  FMUL.FTZ R39, R218.reuse, R39 ;  /* 0x00000027da277220 */ /* 0x040fe20000410000 */
[C---:B------:R-:W-:Y:S01]  /*4ab0*/  FADD.FTZ R33, -R219.reuse, R33 ;  /* 0x00000021db217221 */ /* 0x040fe20000010100 */
[C---:B------:R-:W-:Y:S01]  /*4ac0*/  FADD.FTZ R35, -R219.reuse, R35 ;  /* 0x00000023db237221 */ /* 0x040fe20000010100 */
[C---:B0-----:R-:W-:Y:S01]  /*4ad0*/  FADD.FTZ R141, -R219.reuse, R145 ;  /* 0x00000091db8d7221 */ /* 0x041fe20000010100 */
[C---:B------:R-:W-:Y:S01]  /*4ae0*/  FADD.FTZ R140, -R219.reuse, R146 ;  /* 0x00000092db8c7221 */ /* 0x040fe20000010100 */
[----:B------:R-:W-:Y:S02]  /*4af0*/  FADD.FTZ R142, -R219, R144 ;  /* 0x00000090db8e7221 */ /* 0x000fe40000010100 */
[C---:B------:R-:W-:Y:S01]  /*4b00*/  FMUL.FTZ R141, R218.reuse, R141 ;  /* 0x0000008dda8d7220 */ /* 0x040fe20000410000 */
[C---:B------:R-:W-:Y:S01]  /*4b10*/  FMUL.FTZ R140, R218.reuse, R140 ;  /* 0x0000008cda8c7220 */ /* 0x040fe20000410000 */
[----:B------:R-:W-:-:S02]  /*4b20*/  FMUL.FTZ R144, R218, R142 ;  /* 0x0000008eda907220 */ /* 0x000fc40000410000 */
[----:B------:R-:W-:Y:S01]  /*4b30*/  FFMA.FTZ R142, R227, R141, R54 ;  /* 0x0000008de38e7223 */ /* 0x000fe20000010036 */
[----:B------:R-:W-:Y:S01]  /*4b40*/  FFMA.FTZ R143, R228, R140, R55 ;  /* 0x0000008ce48f7223 */ /* 0x000fe20000010037 */
[----:B------:R-:W-:Y:S01]  /*4b50*/  FFMA.FTZ R141, R226, R144, R53 ;  /* 0x00000090e28d7223 */ /* 0x000fe20000010035 */
[----:B------:R-:W-:Y:S01]  /*4b60*/  FFMA.FTZ R140, R225, R39, R52 ;  /* 0x00000027e18c7223 */ /* 0x000fe20000010034 */
[----:B------:R-:W-:-:S04]  /*4b70*/  IMAD.WIDE.U32 R144, R32, 0x10, R234 ;  /* 0x0000001020907825 */ /* 0x000fc800078e00ea */
[C---:B------:R-:W-:Y:S01]  /*4b80*/  FADD.FTZ R32, -R219.reuse, R36 ;  /* 0x00000024db207221 */ /* 0x040fe20000010100 */
[C---:B------:R-:W-:Y:S01]  /*4b90*/  FADD.FTZ R34, -R219.reuse, R34 ;  /* 0x00000022db227221 */ /* 0x040fe20000010100 */
[----:B------:R0:W-:Y:S02]  /*4ba0*/  STG.E.128 desc[UR4][R144.64], R140 ;  /* 0x0000008c90007986 */ /* 0x0001e4000c101d04 */
[C---:B------:R-:W-:Y:S01]  /*4bb0*/  FMUL.FTZ R32, R218.reuse, R32 ;  /* 0x00000020da207220 */ /* 0x040fe20000410000 */
[C---:B------:R-:W-:Y:S01]  /*4bc0*/  FMUL.FTZ R36, R218.reuse, R35 ;  /* 0x00000023da247220 */ /* 0x040fe20000410000 */
[----:B------:R-:W-:Y:S02]  /*4bd0*/  FMUL.FTZ R39, R218, R34 ;  /* 0x00000022da277220 */ /* 0x000fe40000410000 */
[----:B------:R-:W-:Y:S01]  /*4be0*/  FFMA.FTZ R35, R224, R32, R59 ;  /* 0x00000020e0237223 */ /* 0x000fe2000001003b */
[C---:B------:R-:W-:Y:S01]  /*4bf0*/  FADD.FTZ R23, -R219.reuse, R23 ;  /* 0x00000017db177221 */ /* 0x040fe20000010100 */
[C---:B------:R-:W-:Y:S01]  /*4c00*/  FADD.FTZ R25, -R219.reuse, R25 ;  /* 0x00000019db197221 */ /* 0x040fe20000010100 */
[C---:B------:R-:W-:Y:S01]  /*4c10*/  FADD.FTZ R24, -R219.reuse, R24 ;  /* 0x00000018db187221 */ /* 0x040fe20000010100 */
[C---:B0-----:R-:W-:Y:S01]  /*4c20*/  FMUL.FTZ R140, R218.reuse, R33 ;  /* 0x00000021da8c7220 */ /* 0x041fe20000410000 */
        /* <DEDUP_REMOVED lines=9> */
[----:B------:R-:W4:Y:S04]  /*4cc0*/  LDL R207, [R1+0x50] ;  /* 0x0000500001cf7983 */ /* 0x000f280000100800 */
[----:B------:R-:W4:Y:S04]  /*4cd0*/  LDL R213, [R1+0x58] ;  /* 0x0000580001d57983 */ /* 0x000f280000100800 */
[----:B------:R-:W4:Y:S01]  /*4ce0*/  LDL R215, [R1+0x5c] ;  /* 0x00005c0001d77983 */ /* 0x000f220000100800 */
[----:B--2---:R-:W-:Y:S01]  /*4cf0*/  FFMA.FTZ R34, R223, R36, R58 ;  /* 0x00000024df227223 */ /* 0x004fe2000001003a */
[----:B---3--:R-:W-:Y:S01]  /*4d00*/  FFMA.FTZ R32, R221, R140, R56 ;  /* 0x0000008cdd207223 */ /* 0x008fe20000010038 */
[----:B------:R-:W-:-:S04]  /*4d10*/  IMAD.WIDE.U32 R140, R22, 0x10, R234 ;  /* 0x00000010168c7825 */ /* 0x000fc800078e00ea */
[----:B------:R-:W-:Y:S01]  /*4d20*/  FADD.FTZ R22, -R219, R26 ;  /* 0x0000001adb167221 */ /* 0x000fe20000010100 */
[----:B----4-:R-:W-:-:S03]  /*4d30*/  FFMA.FTZ R33, R222, R39, R57 ;  /* 0x00000027de217223 */ /* 0x010fc60000010039 */
[----:B------:R-:W-:Y:S02]  /*4d40*/  FMUL.FTZ R22, R218, R22 ;  /* 0x00000016da167220 */ /* 0x000fe40000410000 */
[----:B------:R0:W-:Y:S02]  /*4d50*/  STG.E.128 desc[UR4][R140.64], R32 ;  /* 0x000000208c007986 */ /* 0x0001e4000c101d04 */
[----:B0-----:R-:W-:Y:S01]  /*4d60*/  FFMA.FTZ R35, R220, R22, R63 ;  /* 0x00000016dc237223 */ /* 0x001fe2000001003f */
[----:B------:R-:W-:Y:S01]  /*4d70*/  FFMA.FTZ R32, R152, R23, R60 ;  /* 0x0000001798207223 */ /* 0x000fe2000001003c */
[----:B------:R-:W-:Y:S01]  /*4d80*/  FFMA.FTZ R34, R157, R25, R62 ;  /* 0x000000199d227223 */ /* 0x000fe2000001003e */
[----:B------:R-:W-:Y:S01]  /*4d90*/  FFMA.FTZ R33, R156, R24, R61 ;  /* 0x000000189c217223 */ /* 0x000fe2000001003d */
[----:B------:R-:W-:-:S05]  /*4da0*/  IMAD.WIDE.U32 R22, R2, 0x10, R234 ;  /* 0x0000001002167825 */ /* 0x000fca00078e00ea */
[----:B------:R0:W-:Y:S02]  /*4db0*/  STG.E.128 desc[UR4][R22.64], R32 ;  /* 0x0000002016007986 */ /* 0x0001e4000c101d04 */
[C---:B0-----:R-:W-:Y:S01]  /*4dc0*/  FADD.FTZ R23, -R219.reuse, R19 ;  /* 0x00000013db177221 */ /* 0x041fe20000010100 */
[C---:B------:R-:W-:Y:S02]  /*4dd0*/  FADD.FTZ R19, -R219.reuse, R212 ;  /* 0x000000d4db137221 */ /* 0x040fe40000010100 */
        /* <DEDUP_REMOVED lines=24> */
[C---:B------:R-:W-:Y:S01]  /*4f60*/  FADD.FTZ R146, -R219.reuse, R31 ;  /* 0x0000001fdb927221 */ /* 0x040fe20000010100 */
[C---:B------:R-:W-:Y:S01]  /*4f70*/  FADD.FTZ R220, -R219.reuse, R148 ;  /* 0x00000094dbdc7221 */ /* 0x040fe20000010100 */
        /* <DEDUP_REMOVED lines=20> */
[----:B------:R-:W-:Y:S01]  /*50c0*/  FMUL.FTZ R183, R218, R144 ;  /* 0x00000090dab77220 */ /* 0x000fe20000410000 */
[----:B------:R-:W-:Y:S01]  /*50d0*/  FADD.FTZ R164, -R219, R178 ;  /* 0x000000b2dba47221 */ /* 0x000fe20000010100 */
[----:B------:R-:W-:-:S04]  /*50e0*/  IMAD.WIDE.U32 R158, R3, 0x10, R234 ;  /* 0x00000010039e7825 */ /* 0x000fc800078e00ea */
        /* <DEDUP_REMOVED lines=39> */
[----:B------:R-:W4:Y:S01]  /*5360*/  LDL R224, [R1+0x2c] ;  /* 0x00002c0001e07983 */ /* 0x000f220000100800 */
[----:B------:R-:W-:Y:S01]  /*5370*/  FFMA.FTZ R23, R215, R176, R67 ;  /* 0x000000b0d7177223 */ /* 0x000fe20000010043 */
[----:B------:R-:W-:Y:S01]  /*5380*/  FFMA.FTZ R22, R213, R174, R66 ;  /* 0x000000aed5167223 */ /* 0x000fe20000010042 */
[----:B------:R-:W-:Y:S01]  /*5390*/  FFMA.FTZ R20, R207, R169, R64 ;  /* 0x000000a9cf147223 */ /* 0x000fe20000010040 */
        /* <DEDUP_REMOVED lines=9> */
[----:B------:R-:W4:Y:S01]  /*5430*/  LDL R207, [R1] ;  /* 0x0000000001cf7983 */ /* 0x000f220000100800 */
[----:B--2---:R-:W-:-:S03]  /*5440*/  FFMA.FTZ R21, R212, R171, R65 ;  /* 0x000000abd4157223 */ /* 0x004fc60000010041 */
        /* <DEDUP_REMOVED lines=13> */
[----:B------:R-:W-:-:S04]  /*5520*/  IMAD.WIDE.U32 R160, R8, 0x10, R234 ;  /* 0x0000001008a07825 */ /* 0x000fc800078e00ea */
[C---:B------:R-:W-:Y:S01]  /*5530*/  FMUL.FTZ R202, R218.reuse, R232 ;  /* 0x000000e8daca7220 */ /* 0x040fe20000410000 */
[C---:B------:R-:W-:Y:S01]  /*5540*/  FMUL.FTZ R203, R218.reuse, R229 ;  /* 0x000000e5dacb7220 */ /* 0x040fe20000410000 */
[C---:B------:R-:W-:Y:S01]  /*5550*/  FMUL.FTZ R204, R218.reuse, R230 ;  /* 0x000000e6dacc7220 */ /* 0x040fe20000410000 */
[C---:B------:R-:W-:Y:S01]  /*5560*/  FMUL.FTZ R206, R218.reuse, R231 ;  /* 0x000000e7dace7220 */ /* 0x040fe20000410000 */
[----:B---3--:R-:W-:Y:S01]  /*5570*/  FFMA.FTZ R25, R181, R173, R69 ;  /* 0x000000adb5197223 */ /* 0x008fe20000010045 */
[----:B------:R-:W-:Y:S01]  /*5580*/  FMUL.FTZ R145, R218, R145 ;  /* 0x00000091da917220 */ /* 0x000fe20000410000 */
[----:B----4-:R-:W-:Y:S01]  /*5590*/  FFMA.FTZ R26, R188, R175, R70 ;  /* 0x000000afbc1a7223 */ /* 0x010fe20000010046 */
[----:B------:R-:W-:Y:S01]  /*55a0*/  FMUL.FTZ R146, R218, R146 ;  /* 0x00000092da927220 */ /* 0x000fe20000410000 */
[----:B------:R-:W-:Y:S01]  /*55b0*/  FFMA.FTZ R27, R189, R180, R71 ;  /* 0x000000b4bd1b7223 */ /* 0x000fe20000010047 */
[----:B------:R0:W-:Y:S01]  /*55c0*/  STG.E.128 desc[UR4][R158.64], R20 ;  /* 0x000000149e007986 */ /* 0x0001e2000c101d04 */
[----:B------:R-:W-:-:S03]  /*55d0*/  IMAD.WIDE.U32 R170, R13, 0x10, R234 ;  /* 0x000000100daa7825 */ /* 0x000fc600078e00ea */
[----:B------:R1:W-:Y:S01]  /*55e0*/  STG.E.128 desc[UR4][R160.64], R24 ;  /* 0x00000018a0007986 */ /* 0x0003e2000c101d04 */
[----:B------:R-:W-:-:S04]  /*55f0*/  IMAD.WIDE.U32 R174, R18, 0x10, R234 ;  /* 0x0000001012ae7825 */ /* 0x000fc800078e00ea */
[----:B------:R-:W-:-:S04]  /*5600*/  IMAD.WIDE.U32 R180, R28, 0x10, R234 ;  /* 0x000000101cb47825 */ /* 0x000fc800078e00ea */
[----:B------:R-:W-:-:S04]  /*5610*/  IMAD.WIDE.U32 R188, R38, 0x10, R234 ;  /* 0x0000001026bc7825 */ /* 0x000fc800078e00ea */
[----:B0-----:R-:W-:-:S04]  /*5620*/  IMAD.WIDE.U32 R158, R151, 0x10, R234 ;  /* 0x00000010979e7825 */ /* 0x001fc800078e00ea */
        /* <DEDUP_REMOVED lines=9> */
[----:B------:R-:W-:-:S05]  /*56c0*/  FFMA.FTZ R20, R225, R202, R72 ;  /* 0x000000cae1147223 */ /* 0x000fca0000010048 */
[----:B------:R0:W-:Y:S01]  /*56d0*/  STG.E.128 desc[UR4][R170.64], R20 ;  /* 0x00000014aa007986 */ /* 0x0001e2000c101d04 */
[----:B-1----:R-:W-:Y:S01]  /*56e0*/  FFMA.FTZ R27, R224, R201, R79 ;  /* 0x000000c9e01b7223 */ /* 0x002fe2000001004f */
        /* <DEDUP_REMOVED lines=28> */
[----:B0-----:R-:W-:Y:S01]  /*58b0*/  FFMA.FTZ R23, R251, R194, R91 ;  /* 0x000000c2fb177223 */ /* 0x001fe2000001005b */
[----:B------:R-:W-:Y:S01]  /*58c0*/  FFMA.FTZ R22, R250, R193, R90 ;  /* 0x000000c1fa167223 */ /* 0x000fe2000001005a */
[----:B------:R-:W-:Y:S01]  /*58d0*/  FFMA.FTZ R21, R249, R192, R89 ;  /* 0x000000c0f9157223 */ /* 0x000fe20000010059 */
[----:B------:R-:W-:Y:S01]  /*58e0*/  FFMA.FTZ R20, R248, R190, R88 ;  /* 0x000000bef8147223 */ /* 0x000fe20000010058 */
[----:B------:R-:W-:Y:S01]  /*58f0*/  FFMA.FTZ R37, R237, R36, R101 ;  /* 0x00000024ed257223 */ /* 0x000fe20000010065 */
[----:B------:R-:W-:Y:S01]  /*5900*/  FMUL.FTZ R31, R218, R164 ;  /* 0x000000a4da1f7220 */ /* 0x000fe20000410000 */
[----:B------:R-:W-:-:S04]  /*5910*/  IMAD.WIDE.U32 R162, R162, 0x10, R234 ;  /* 0x00000010a2a27825 */ /* 0x000fc800078e00ea */
[----:B-1----:R-:W-:Y:S01]  /*5920*/  FFMA.FTZ R27, R247, R157, R95 ;  /* 0x0000009df71b7223 */ /* 0x002fe2000001005f */
[----:B------:R-:W-:Y:S01]  /*5930*/  FFMA.FTZ R26, R246, R156, R94 ;  /* 0x0000009cf61a7223 */ /* 0x000fe2000001005e */
[----:B------:R-:W-:Y:S01]  /*5940*/  FFMA.FTZ R25, R245, R155, R93 ;  /* 0x0000009bf5197223 */ /* 0x000fe2000001005d */
[----:B------:R-:W-:Y:S01]  /*5950*/  FFMA.FTZ R24, R244, R154, R92 ;  /* 0x0000009af4187223 */ /* 0x000fe2000001005c */
[----:B------:R-:W-:Y:S01]  /*5960*/  FFMA.FTZ R36, R236, R35, R100 ;  /* 0x00000023ec247223 */ /* 0x000fe20000010064 */
[----:B------:R-:W-:Y:S01]  /*5970*/  FFMA.FTZ R35, R211, R34, R107 ;  /* 0x00000022d3237223 */ /* 0x000fe2000001006b */
[----:B------:R-:W-:-:S04]  /*5980*/  IMAD.WIDE.U32 R160, R166, 0x10, R234 ;  /* 0x00000010a6a07825 */ /* 0x000fc800078e00ea */
[----:B---3--:R-:W-:Y:S01]  /*5990*/  FFMA.FTZ R147, R243, R153, R99 ;  /* 0x00000099f3937223 */ /* 0x008fe20000010063 */
[----:B------:R-:W-:Y:S01]  /*59a0*/  FFMA.FTZ R146, R242, R152, R98 ;  /* 0x00000098f2927223 */ /* 0x000fe20000010062 */
[----:B------:R-:W-:Y:S01]  /*59b0*/  FFMA.FTZ R145, R241, R141, R97 ;  /* 0x0000008df1917223 */ /* 0x000fe20000010061 */
[----:B------:R-:W-:Y:S01]  /*59c0*/  FFMA.FTZ R144, R240, R140, R96 ;  /* 0x0000008cf0907223 */ /* 0x000fe20000010060 */
[----:B------:R-:W-:Y:S01]  /*59d0*/  FFMA.FTZ R34, R210, R33, R106 ;  /* 0x00000021d2227223 */ /* 0x000fe2000001006a */
[----:B------:R-:W-:-:S04]  /*59e0*/  IMAD.WIDE.U32 R164, R172, 0x10, R234 ;  /* 0x00000010aca47825 */ /* 0x000fc800078e00ea */
[----:B------:R-:W-:Y:S01]  /*59f0*/  FFMA.FTZ R39, R239, R39, R103 ;  /* 0x00000027ef277223 */ /* 0x000fe20000010067 */
[----:B------:R-:W-:Y:S01]  /*5a00*/  FFMA.FTZ R33, R209, R32, R105 ;  /* 0x00000020d1217223 */ /* 0x000fe20000010069 */
[C---:B------:R-:W-:Y:S01]  /*5a10*/  FMUL.FTZ R17, R218.reuse, R17 ;  /* 0x00000011da117220 */ /* 0x040fe20000410000 */
[----:B------:R-:W-:Y:S01]  /*5a20*/  FMUL.FTZ R19, R218, R19 ;  /* 0x00000013da137220 */ /* 0x000fe20000410000 */
[----:B------:R-:W-:-:S04]  /*5a30*/  IMAD.WIDE.U32 R166, R177, 0x10, R234 ;  /* 0x00000010b1a67825 */ /* 0x000fc800078e00ea */
[----:B------:R-:W-:Y:S01]  /*5a40*/  FFMA.FTZ R32, R208, R31, R104 ;  /* 0x0000001fd0207223 */ /* 0x000fe20000010068 */
[----:B------:R-:W-:Y:S01]  /*5a50*/  FFMA.FTZ R13, R125, R12, R117 ;  /* 0x0000000c7d0d7223 */ /* 0x000fe20000010075 */
[----:B------:R-:W-:-:S04]  /*5a60*/  IMAD.WIDE.U32 R168, R182, 0x10, R234 ;  /* 0x00000010b6a87825 */ /* 0x000fc800078e00ea */
[----:B------:R-:W-:Y:S01]  /*5a70*/  FFMA.FTZ R15, R127, R15, R119 ;  /* 0x0000000f7f0f7223 */ /* 0x000fe20000010077 */
[----:B------:R-:W-:Y:S01]  /*5a80*/  FFMA.FTZ R14, R126, R14, R118 ;  /* 0x0000000e7e0e7223 */ /* 0x000fe20000010076 */
[----:B------:R-:W-:Y:S01]  /*5a90*/  FFMA.FTZ R12, R124, R11, R116 ;  /* 0x0000000b7c0c7223 */ /* 0x000fe20000010074 */
[----:B------:R-:W-:-:S04]  /*5aa0*/  IMAD.WIDE.U32 R172, R191, 0x10, R234 ;  /* 0x00000010bfac7825 */ /* 0x000fc800078e00ea */
[----:B------:R-:W-:Y:S01]  /*5ab0*/  FFMA.FTZ R143, R135, R143, R47 ;  /* 0x0000008f878f7223 */ /* 0x000fe2000001002f */
[----:B------:R-:W-:Y:S01]  /*5ac0*/  FFMA.FTZ R142, R134, R142, R46 ;  /* 0x0000008e868e7223 */ /* 0x000fe2000001002e */
[----:B------:R-:W-:-:S04]  /*5ad0*/  IMAD.WIDE.U32 R176, R200, 0x10, R234 ;  /* 0x00000010c8b07825 */ /* 0x000fc800078e00ea */
[----:B------:R-:W-:Y:S01]  /*5ae0*/  FFMA.FTZ R141, R133, R8, R45 ;  /* 0x00000008858d7223 */ /* 0x000fe2000001002d */
[----:B------:R-:W-:Y:S01]  /*5af0*/  FFMA.FTZ R140, R132, R30, R44 ;  /* 0x0000001e848c7223 */ /* 0x000fe2000001002c */
[----:B------:R-:W-:-:S04]  /*5b00*/  IMAD.WIDE.U32 R178, R205, 0x10, R234 ;  /* 0x00000010cdb27825 */ /* 0x000fc800078e00ea */
[----:B------:R-:W-:-:S04]  /*5b10*/  IMAD.WIDE.U32 R182, R214, 0x10, R234 ;  /* 0x00000010d6b67825 */ /* 0x000fc800078e00ea */
[----:B--2---:R-:W-:-:S05]  /*5b20*/  FFMA.FTZ R149, R212, R149, R85 ;  /* 0x00000095d4957223 */ /* 0x004fca0000010055 */
[----:B------:R0:W-:Y:S04]  /*5b30*/  STG.E.128 desc[UR4][R188.64], R148 ;  /* 0x00000094bc007986 */ /* 0x0001e8000c101d04 */
[----:B------:R1:W-:Y:S01]  /*5b40*/  STG.E.128 desc[UR4][R158.64], R20 ;  /* 0x000000149e007986 */ /* 0x0003e2000c101d04 */
[----:B0-----:R-:W0:Y:S03]  /*5b50*/  LDC.64 R148, c[0x0][0x210] ;  /* 0x00008400ff947b82 */ /* 0x001e260000000a00 */
[----:B------:R2:W-:Y:S01]  /*5b60*/  STG.E.128 desc[UR4][R162.64], R24 ;  /* 0x00000018a2007986 */ /* 0x0005e2000c101d04 */
[----:B-1----:R-:W-:Y:S01]  /*5b70*/  FFMA.FTZ R23, R199, R5, R111 ;  /* 0x00000005c7177223 */ /* 0x002fe2000001006f */
[----:B------:R-:W-:Y:S01]  /*5b80*/  FFMA.FTZ R22, R198, R4, R110 ;  /* 0x00000004c6167223 */ /* 0x000fe2000001006e */
[----:B------:R-:W-:Y:S01]  /*5b90*/  FFMA.FTZ R21, R197, R3, R109 ;  /* 0x00000003c5157223 */ /* 0x000fe2000001006d */
[----:B------:R-:W-:Y:S01]  /*5ba0*/  FFMA.FTZ R20, R196, R2, R108 ;  /* 0x00000002c4147223 */ /* 0x000fe2000001006c */
[----:B------:R1:W-:Y:S01]  /*5bb0*/  STG.E.128 desc[UR4][R160.64], R144 ;  /* 0x00000090a0007986 */ /* 0x0003e2000c101d04 */
[----:B------:R-:W-:Y:S01]  /*5bc0*/  FFMA.FTZ R5, R129, R17, R121 ;  /* 0x0000001181057223 */ /* 0x000fe20000010079 */
[----:B------:R-:W-:-:S02]  /*5bd0*/  FFMA.FTZ R4, R128, R16, R120 ;  /* 0x0000001080047223 */ /* 0x000fc40000010078 */
[----:B------:R1:W-:Y:S04]  /*5be0*/  STG.E.128 desc[UR4][R164.64], R36 ;  /* 0x00000024a4007986 */ /* 0x0003e8000c101d04 */
[----:B------:R1:W-:Y:S01]  /*5bf0*/  STG.E.128 desc[UR4][R166.64], R32 ;  /* 0x00000020a6007986 */ /* 0x0003e2000c101d04 */
[----:B--2---:R-:W-:Y:S01]  /*5c00*/  FFMA.FTZ R27, R187, R10, R115 ;  /* 0x0000000abb1b7223 */ /* 0x004fe20000010073 */
[----:B------:R-:W-:Y:S01]  /*5c10*/  FFMA.FTZ R26, R186, R9, R114 ;  /* 0x00000009ba1a7223 */ /* 0x000fe20000010072 */
[----:B------:R-:W-:Y:S01]  /*5c20*/  FFMA.FTZ R25, R185, R7, R113 ;  /* 0x00000007b9197223 */ /* 0x000fe20000010071 */
        /* <DEDUP_REMOVED lines=12> */
.L_x_65283:
        /* <DEDUP_REMOVED lines=8> */
.L_x_65286:
[----:B------:R-:W-:Y:S05]  /*5d70*/  BSYNC B0 ;  /* 0x0000000000007941 */ /* 0x000fea0003800000 */
.L_x_65285:
        /* <DEDUP_REMOVED lines=9> */
.L_x_65287:
[----:B------:R-:W-:Y:S01]  /*5e10*/  HFMA2.MMA R143, -RZ, RZ, 0, 2.384185791015625e-07 ;  /* 0x00000004ff8f7435 */ /* 0x000fe200000001ff */
[----:B------:R-:W-:Y:S01]  /*5e20*/  FADD.FTZ R142, R142, R140 ;  /* 0x0000008c8e8e7221 */ /* 0x000fe20000010000 */
[----:B------:R-:W-:-:S04]  /*5e30*/  MOV R140, 0xffffffff ;  /* 0xffffffff008c7802 */ /* 0x000fc80000000f00 */
[----:B------:R-:W-:-:S07]  /*5e40*/  MOV R220, R142 ;  /* 0x0000008e00dc7202 */ /* 0x000fce0000000f00 */
[----:B------:R-:W-:Y:S05]  /*5e50*/  WARPSYNC.COLLECTIVE R140, `(.L_x_65288) ;  /* 0x000000008c087348 */ /* 0x000fea0003c00000 */
[----:B------:R0:W1:Y:S02]  /*5e60*/  SHFL.BFLY P3, R140, R220, R143, R141 ;  /* 0x0c00008fdc8c7389 */ /* 0x000064000006008d */
[----:B01----:R-:W-:Y:S01]  /*5e70*/  ENDCOLLECTIVE ;  /* 0x000000000000791b */ /* 0x003fe20003800000 */
.L_x_65288:
[----:B------:R-:W-:Y:S01]  /*5e80*/  HFMA2.MMA R143, -RZ, RZ, 0, 4.76837158203125e-07 ;  /* 0x00000008ff8f7435 */ /* 0x000fe200000001ff */
[----:B------:R-:W-:Y:S01]  /*5e90*/  FADD.FTZ R142, R142, R140 ;  /* 0x0000008c8e8e7221 */ /* 0x000fe20000010000 */
[----:B------:R-:W-:-:S04]  /*5ea0*/  MOV R140, 0xffffffff ;  /* 0xffffffff008c7802 */ /* 0x000fc80000000f00 */
[----:B------:R-:W-:-:S07]  /*5eb0*/  MOV R220, R142 ;  /* 0x0000008e00dc7202 */ /* 0x000fce0000000f00 */
[----:B------:R-:W-:Y:S05]  /*5ec0*/  WARPSYNC.COLLECTIVE R140, `(.L_x_65289) ;  /* 0x000000008c087348 */ /* 0x000fea0003c00000 */
[----:B------:R0:W1:Y:S02]  /*5ed0*/  SHFL.BFLY P3, R140, R220, R143, R141 ;  /* 0x0c00008fdc8c7389 */ /* 0x000064000006008d */
[----:B01----:R-:W-:Y:S01]  /*5ee0*/  ENDCOLLECTIVE ;  /* 0x000000000000791b */ /* 0x003fe20003800000 */
.L_x_65289:
[----:B------:R-:W-:Y:S01]  /*5ef0*/  HFMA2.MMA R143, -RZ, RZ, 0, 9.5367431640625e-07 ;  /* 0x00000010ff8f7435 */ /* 0x000fe200000001ff */
[----:B------:R-:W-:Y:S01]  /*5f00*/  FADD.FTZ R142, R142, R140 ;  /* 0x0000008c8e8e7221 */ /* 0x000fe20000010000 */
[----:B------:R-:W-:-:S04]  /*5f10*/  MOV R140, 0xffffffff ;  /* 0xffffffff008c7802 */ /* 0x000fc80000000f00 */
[----:B------:R-:W-:-:S07]  /*5f20*/  MOV R220, R142 ;  /* 0x0000008e00dc7202 */ /* 0x000fce0000000f00 */
[----:B------:R-:W-:Y:S05]  /*5f30*/  WARPSYNC.COLLECTIVE R140, `(.L_x_65290) ;  /* 0x000000008c087348 */ /* 0x000fea0003c00000 */
[----:B------:R0:W1:Y:S02]  /*5f40*/  SHFL.BFLY P3, R140, R220, R143, R141 ;  /* 0x0c00008fdc8c7389 */ /* 0x000064000006008d */
[----:B01----:R-:W-:Y:S01]  /*5f50*/  ENDCOLLECTIVE ;  /* 0x000000000000791b */ /* 0x003fe20003800000 */
.L_x_65290:
        /* <DEDUP_REMOVED lines=163> */
[----:B------:R-:W-:Y:S02]  /*6990*/  MOV R140, 0xffffffff ;  /* 0xffffffff008c7802 */ /* 0x000fe40000000f00 */
[----:B------:R-:W-:Y:S02]  /*69a0*/  MOV R141, 0x1f ;  /* 0x0000001f008d7802 */ /* 0x000fe40000000f00 */
[----:B------:R-:W-:-:S07]  /*69b0*/  MOV R220, R218 ;  /* 0x000000da00dc7202 */ /* 0x000fce0000000f00 */
[----:B------:R-:W-:Y:S05]  /*69c0*/  WARPSYNC.COLLECTIVE R140, `(.L_x_65291) ;  /* 0x000000008c087348 */ /* 0x000fea0003c00000 */
[----:B------:R0:W1:Y:S02]  /*69d0*/  SHFL.BFLY P3, R140, R220, R143, R141 ;  /* 0x0c00008fdc8c7389 */ /* 0x000064000006008d */
[----:B01----:R-:W-:Y:S01]  /*69e0*/  ENDCOLLECTIVE ;  /* 0x000000000000791b */ /* 0x003fe20003800000 */
.L_x_65291:
[----:B------:R-:W-:Y:S01]  /*69f0*/  HFMA2.MMA R143, -RZ, RZ, 0, 1.1920928955078125e-07 ;  /* 0x00000002ff8f7435 */ /* 0x000fe200000001ff */
[----:B------:R-:W-:Y:S01]  /*6a00*/  FADD.FTZ R218, R218, R140 ;  /* 0x0000008cdada7221 */ /* 0x000fe20000010000 */
[----:B------:R-:W-:-:S04]  /*6a10*/  MOV R140, 0xffffffff ;  /* 0xffffffff008c7802 */ /* 0x000fc80000000f00 */
[----:B------:R-:W-:-:S07]  /*6a20*/  MOV R220, R218 ;  /* 0x000000da00dc7202 */ /* 0x000fce0000000f00 */
[----:B------:R-:W-:Y:S05]  /*6a30*/  WARPSYNC.COLLECTIVE R140, `(.L_x_65292) ;  /* 0x000000008c087348 */ /* 0x000fea0003c00000 */
[----:B------:R0:W1:Y:S02]  /*6a40*/  SHFL.BFLY P3, R140, R220, R143, R141 ;  /* 0x0c00008fdc8c7389 */ /* 0x000064000006008d */
[----:B01----:R-:W-:Y:S01]  /*6a50*/  ENDCOLLECTIVE ;  /* 0x000000000000791b */ /* 0x003fe20003800000 */
.L_x_65292:
[----:B------:R-:W-:Y:S01]  /*6a60*/  HFMA2.MMA R143, -RZ, RZ, 0, 2.384185791015625e-07 ;  /* 0x00000004ff8f7435 */ /* 0x000fe200000001ff */
[----:B------:R-:W-:Y:S01]  /*6a70*/  FADD.FTZ R218, R218, R140 ;  /* 0x0000008cdada7221 */ /* 0x000fe20000010000 */
[----:B------:R-:W-:-:S04]  /*6a80*/  MOV R140, 0xffffffff ;  /* 0xffffffff008c7802 */ /* 0x000fc80000000f00 */
[----:B------:R-:W-:-:S07]  /*6a90*/  MOV R220, R218 ;  /* 0x000000da00dc7202 */ /* 0x000fce0000000f00 */
[----:B------:R-:W-:Y:S05]  /*6aa0*/  WARPSYNC.COLLECTIVE R140, `(.L_x_65293) ;  /* 0x000000008c087348 */ /* 0x000fea0003c00000 */
[----:B------:R0:W1:Y:S02]  /*6ab0*/  SHFL.BFLY P3, R140, R220, R143, R141 ;  /* 0x0c00008fdc8c7389 */ /* 0x000064000006008d */
[----:B01----:R-:W-:Y:S01]  /*6ac0*/  ENDCOLLECTIVE ;  /* 0x000000000000791b */ /* 0x003fe20003800000 */
.L_x_65293:
[----:B------:R-:W-:Y:S01]  /*6ad0*/  HFMA2.MMA R143, -RZ, RZ, 0, 4.76837158203125e-07 ;  /* 0x00000008ff8f7435 */ /* 0x000fe200000001ff */
[----:B------:R-:W-:Y:S01]  /*6ae0*/  FADD.FTZ R218, R218, R140 ;  /* 0x0000008cdada7221 */ /* 0x000fe20000010000 */
[----:B------:R-:W-:-:S04]  /*6af0*/  MOV R140, 0xffffffff ;  /* 0xffffffff008c7802 */ /* 0x000fc80000000f00 */
[----:B------:R-:W-:-:S07]  /*6b00*/  MOV R220, R218 ;  /* 0x000000da00dc7202 */ /* 0x000fce0000000f00 */
[----:B------:R-:W-:Y:S05]  /*6b10*/  WARPSYNC.COLLECTIVE R140, `(.L_x_65294) ;  /* 0x000000008c087348 */ /* 0x000fea0003c00000 */
[----:B------:R0:W1:Y:S02]  /*6b20*/  SHFL.BFLY P3, R140, R220, R143, R141 ;  /* 0x0c00008fdc8c7389 */ /* 0x000064000006008d */
[----:B01----:R-:W-:Y:S01]  /*6b30*/  ENDCOLLECTIVE ;  /* 0x000000000000791b */ /* 0x003fe20003800000 */
.L_x_65294:
[----:B------:R-:W-:Y:S01]  /*6b40*/  HFMA2.MMA R143, -RZ, RZ, 0, 9.5367431640625e-07 ;  /* 0x00000010ff8f7435 */ /* 0x000fe200000001ff */
[----:B------:R-:W-:Y:S01]  /*6b50*/  FADD.FTZ R218, R218, R140 ;  /* 0x0000008cdada7221 */ /* 0x000fe20000010000 */
[----:B------:R-:W-:-:S04]  /*6b60*/  MOV R140, 0xffffffff ;  /* 0xffffffff008c7802 */ /* 0x000fc80000000f00 */
[----:B------:R-:W-:-:S07]  /*6b70*/  MOV R220, R218 ;  /* 0x000000da00dc7202 */ /* 0x000fce0000000f00 */
[----:B------:R-:W-:Y:S05]  /*6b80*/  WARPSYNC.COLLECTIVE R140, `(.L_x_65295) ;  /* 0x000000008c087348 */ /* 0x000fea0003c00000 */
[----:B------:R0:W1:Y:S02]  /*6b90*/  SHFL.BFLY P3, R140, R220, R143, R141 ;  /* 0x0c00008fdc8c7389 */ /* 0x000064000006008d */
[----:B01----:R-:W-:Y:S01]  /*6ba0*/  ENDCOLLECTIVE ;  /* 0x000000000000791b */ /* 0x003fe20003800000 */
.L_x_65295:
[----:B------:R-:W-:Y:S05]  /*6bb0*/  BRA `(.L_x_65296) ;  /* 0xffffffd800fc7947 */ /* 0x000fea000383ffff */
.L_x_65297:
        /* <DEDUP_REMOVED lines=12> */
.L_x_72425:


//--------------------- .text._ZN10layer_norm13ln_fwd_kernelINS_13Kernel_traitsIfffffjLj2560ELj1ELj4ELj1ELj16ENS_18Kernel_traits_baseILj2560EfffffjLj128EEEEELb0ELb0ELb1ELb0EEEvNS_9FwdParamsE --------------------------
	.section	.text._ZN10layer_norm13ln_fwd_kernelINS_13Kernel_traitsIfffffjLj2560ELj1ELj4ELj1ELj16ENS_18Kernel_traits_baseILj2560EfffffjLj128EEEEELb0ELb0ELb1ELb0EEEvNS_9FwdParamsE,"ax",@progbits
	.align	128
        .global         _ZN10layer_norm13ln_fwd_kernelINS_13Kernel_traitsIfffffjLj2560ELj1ELj4ELj1ELj16ENS_18Kernel_traits_baseILj2560EfffffjLj128EEEEELb0ELb0ELb1ELb0EEEvNS_9FwdParamsE
        .type           _ZN10layer_norm13ln_fwd_kernelINS_13Kernel_traitsIfffffjLj2560ELj1ELj4ELj1ELj16ENS_18Kernel_traits_baseILj2560EfffffjLj128EEEEELb0ELb0ELb1ELb0EEEvNS_9FwdParamsE,@function
        .size           _ZN10layer_norm13ln_fwd_kernelINS_13Kernel_traitsIfffffjLj2560ELj1ELj4ELj1ELj16ENS_18Kernel_traits_baseILj2560EfffffjLj128EEEEELb0ELb0ELb1ELb0EEEvNS_9FwdParamsE,(.L_x_72426 - _ZN10layer_norm13ln_fwd_kernelINS_13Kernel_traitsIfffffjLj2560ELj1ELj4ELj1ELj16ENS_18Kernel_traits_baseILj2560EfffffjLj128EEEEELb0ELb0ELb1ELb0EEEvNS_9FwdParamsE)
        .other          _ZN10layer_norm13ln_fwd_kernelINS_13Kernel_traitsIfffffjLj2560ELj1ELj4ELj1ELj16ENS_18Kernel_traits_baseILj2560EfffffjLj128EEEEELb0ELb0ELb1ELb0EEEvNS_9FwdParamsE,@"STO_CUDA_ENTRY STV_DEFAULT"
_ZN10layer_norm13ln_fwd_kernelINS_13Kernel_traitsIfffffjLj2560ELj1ELj4ELj1ELj16ENS_18Kernel_traits_baseILj2560EfffffjLj128EEEEELb0ELb0ELb1ELb0EEEvNS_9FwdParamsE:
.text._ZN10layer_norm13ln_fwd_kernelINS_13Kernel_traitsIfffffjLj2560ELj1ELj4ELj1ELj16ENS_18Kernel_traits_baseILj2560EfffffjLj128EEEEELb0ELb0ELb1ELb0EEEvNS_9FwdParamsE:
        /* <DEDUP_REMOVED lines=17> */
[C---:B------:R-:W-:Y:S02]  /*0110*/  LOP3.LUT P1, RZ, R0.reuse, 0xffffffe0, RZ, 0xc0, !PT ;  /* 0xffffffe000ff7812 */ /* 0x040fe4000782c0ff */
[----:B------:R-:W-:-:S02]  /*0120*/  ISETP.GE.U32.AND P4, PT, R0, 0x80, PT ;  /* 0x000000800000780c */ /* 0x000fc40003f86070 */
        /* <DEDUP_REMOVED lines=22> */
.L_x_65299:
[----:B------:R-:W-:Y:S05]  /*0290*/  BSYNC B0 ;  /* 0x0000000000007941 */ /* 0x000fea0003800000 */
.L_x_65298:
[----:B------:R-:W-:Y:S04]  /*02a0*/  BSSY B0, `(.L_x_65300) ;  /* 0x0000010000007945 */ /* 0x000fe80003800000 */
[----:B------:R-:W-:Y:S05]  /*02b0*/  @!P6 BRA `(.L_x_65301) ;  /* 0x000000000038e947 */ /* 0x000fea0003800000 */
[----:B0-----:R-:W0:Y:S01]  /*02c0*/  LDC.64 R12, c[0x0][0x260] ;  /* 0x00009800ff0c7b82 */ /* 0x001e220000000a00 */
[----:B------:R-:W-:Y:S01]  /*02d0*/  ULDC.64 UR6, c[0x0][0x2c8] ;  /* 0x0000b20000067ab9 */ /* 0x000fe20000000a00 */
[----:B------:R-:W-:Y:S02]  /*02e0*/  CS2R R14, SRZ ;  /* 0x00000000000e7805 */ /* 0x000fe4000001ff00 */
[----:B------:R-:W-:-:S04]  /*02f0*/  ISETP.NE.U32.AND P0, PT, RZ, UR6, PT ;  /* 0x00000006ff007c0c */ /* 0x000fc8000bf05070 */
[----:B------:R-:W-:-:S13]  /*0300*/  ISETP.NE.AND.EX P0, PT, RZ, UR7, PT, P0 ;  /* 0x00000007ff007c0c */ /* 0x000fda000bf05300 */
[C---:B------:R-:W-:Y:S01]  /*0310*/  @P0 LEA R6, P2, R3.reuse, UR6, 0x4 ;  /* 0x0000000603060c11 */ /* 0x040fe2000f8420ff */
[C---:B0-----:R-:W-:Y:S01]  /*0320*/  IMAD.WIDE.U32 R16, R3.reuse, 0x10, R12 ;  /* 0x0000001003107825 */ /* 0x041fe200078e000c */
[----:B------:R-:W-:Y:S02]  /*0330*/  CS2R R12, SRZ ;  /* 0x00000000000c7805 */ /* 0x000fe4000001ff00 */
[----:B------:R-:W-:-:S03]  /*0340*/  @P0 LEA.HI.X R7, R3, UR7, RZ, 0x4, P2 ;  /* 0x0000000703070c11 */ /* 0x000fc600090f24ff */
[----:B------:R-:W2:Y:S04]  /*0350*/  LDG.E.128 R16, desc[UR4][R16.64] ;  /* 0x0000000410107981 */ /* 0x000ea8000c1e1d00 */
[----:B------:R1:W5:Y:S01]  /*0360*/  @P0 LDG.E.128 R12, desc[UR4][R6.64] ;  /* 0x00000004060c0981 */ /* 0x000362000c1e1d00 */
[----:B------:R-:W-:-:S03]  /*0370*/  IADD3 R3, R3, 0x20, RZ ;  /* 0x0000002003037810 */ /* 0x000fc60007ffe0ff */
[----:B--2---:R1:W-:Y:S04]  /*0380*/  STL.64 [R1], R16 ;  /* 0x0000001001007387 */ /* 0x0043e80000100a00 */
[----:B------:R1:W-:Y:S02]  /*0390*/  STL.64 [R1+0x8], R18 ;  /* 0x0000081201007387 */ /* 0x0003e40000100a00 */
.L_x_65301:
[----:B------:R-:W-:Y:S05]  /*03a0*/  BSYNC B0 ;  /* 0x0000000000007941 */ /* 0x000fea0003800000 */
.L_x_65300:
[----:B------:R-:W-:Y:S04]  /*03b0*/  BSSY B0, `(.L_x_65302) ;  /* 0x000000e000007945 */ /* 0x000fe80003800000 */
[----:B------:R-:W-:Y:S05]  /*03c0*/  @!P5 BRA `(.L_x_65303) ;  /* 0x000000000030d947 */ /* 0x000fea0003800000 */
[----:B01----:R-:W0:Y:S01]  /*03d0*/  LDC.64 R16, c[0x0][0x260] ;  /* 0x00009800ff107b82 */ /* 0x003e220000000a00 */
        /* <DEDUP_REMOVED lines=8> */
[----:B------:R-:W5:Y:S04]  /*0460*/  LDG.E.128 R248, desc[UR4][R248.64] ;  /* 0x00000004f8f87981 */ /* 0x000f68000c1e1d00 */
[----:B------:R2:W5:Y:S01]  /*0470*/  @P0 LDG.E.128 R16, desc[UR4][R6.64] ;  /* 0x0000000406100981 */ /* 0x000562000c1e1d00 */
[----:B------:R-:W-:-:S07]  /*0480*/  IADD3 R3, R3, 0x20, RZ ;  /* 0x0000002003037810 */ /* 0x000fce0007ffe0ff */
.L_x_65303:
[----:B------:R-:W-:Y:S05]  /*0490*/  BSYNC B0 ;  /* 0x0000000000007941 */ /* 0x000fea0003800000 */
.L_x_65302:
[----:B------:R-:W-:Y:S04]  /*04a0*/  BSSY B0, `(.L_x_65304) ;  /* 0x000000e000007945 */ /* 0x000fe80003800000 */
[----:B------:R-:W-:Y:S05]  /*04b0*/  @!P4 BRA `(.L_x_65305) ;  /* 0x000000000030c947 */ /* 0x000fea0003800000 */
[----:B------:R-:W3:Y:S01]  /*04c0*/  LDC.64 R20, c[0x0][0x260] ;  /* 0x00009800ff147b82 */ /* 0x000ee20000000a00 */
[----:B------:R-:W-:Y:S01]  /*04d0*/  ULDC.64 UR6, c[0x0][0x2c8] ;  /* 0x0000b20000067ab9 */ /* 0x000fe20000000a00 */
[----:B------:R-:W-:Y:S02]  /*04e0*/  CS2R R22, SRZ ;  /* 0x0000000000167805 */ /* 0x000fe4000001ff00 */
[----:B------:R-:W-:-:S04]  /*04f0*/  ISETP.NE.U32.AND P0, PT, RZ, UR6, PT ;  /* 0x00000006ff007c0c */ /* 0x000fc8000bf05070 */
[----:B------:R-:W-:-:S13]  /*0500*/  ISETP.NE.AND.EX P0, PT, RZ, UR7, PT, P0 ;  /* 0x00000007ff007c0c */ /* 0x000fda000bf05300 */
[C---:B-12---:R-:W-:Y:S01]  /*0510*/  @P0 LEA R6, P2, R3.reuse, UR6, 0x4 ;  /* 0x0000000603060c11 */ /* 0x046fe2000f8420ff */
[C---:B---3--:R-:W-:Y:S01]  /*0520*/  IMAD.WIDE.U32 R240, R3.reuse, 0x10, R20 ;  /* 0x0000001003f07825 */ /* 0x048fe200078e0014 */
[----:B------:R-:W-:Y:S02]  /*0530*/  CS2R R20, SRZ ;  /* 0x0000000000147805 */ /* 0x000fe4000001ff00 */
[----:B------:R-:W-:-:S03]  /*0540*/  @P0 LEA.HI.X R7, R3, UR7, RZ, 0x4, P2 ;  /* 0x0000000703070c11 */ /* 0x000fc600090f24ff */
[----:B------:R-:W5:Y:S04]  /*0550*/  LDG.E.128 R240, desc[UR4][R240.64] ;  /* 0x00000004f0f07981 */ /* 0x000f68000c1e1d00 */
[----:B------:R3:W5:Y:S01]  /*0560*/  @P0 LDG.E.128 R20, desc[UR4][R6.64] ;  /* 0x0000000406140981 */ /* 0x000762000c1e1d00 */
[----:B------:R-:W-:-:S07]  /*0570*/  IADD3 R3, R3, 0x20, RZ ;  /* 0x0000002003037810 */ /* 0x000fce0007ffe0ff */
.L_x_65305:
[----:B------:R-:W-:Y:S05]  /*0580*/  BSYNC B0 ;  /* 0x0000000000007941 */ /* 0x000fea0003800000 */
.L_x_65304:
[----:B------:R-:W-:Y:S04]  /*0590*/  BSSY B0, `(.L_x_65306) ;  /* 0x000000e000007945 */ /* 0x000fe80003800000 */
[----:B------:R-:W-:Y:S05]  /*05a0*/  @!P3 BRA `(.L_x_65307) ;  /* 0x000000000030b947 */ /* 0x000fea0003800000 */
[----:B------:R-:W4:Y:S01]  /*05b0*/  LDC.64 R24, c[0x0][0x260] ;  /* 0x00009800ff187b82 */ /* 0x000f220000000a00 */
[----:B------:R-:W-:Y:S01]  /*05c0*/  ULDC.64 UR6, c[0x0][0x2c8] ;  /* 0x0000b20000067ab9 */ /* 0x000fe20000000a00 */
[----:B------:R-:W-:Y:S02]  /*05d0*/  CS2R R26, SRZ ;  /* 0x00000000001a7805 */ /* 0x000fe4000001ff00 */
[----:B------:R-:W-:-:S04]  /*05e0*/  ISETP.NE.U32.AND P0, PT, RZ, UR6, PT ;  /* 0x00000006ff007c0c */ /* 0x000fc8000bf05070 */
[----:B------:R-:W-:-:S13]  /*05f0*/  ISETP.NE.AND.EX P0, PT, RZ, UR7, PT, P0 ;  /* 0x00000007ff007c0c */ /* 0x000fda000bf05300 */
[C---:B-123--:R-:W-:Y:S01]  /*0600*/  @P0 LEA R6, P2, R3.reuse, UR6, 0x4 ;  /* 0x0000000603060c11 */ /* 0x04efe2000f8420ff */
[C---:B----4-:R-:W-:Y:S01]  /*0610*/  IMAD.WIDE.U32 R236, R3.reuse, 0x10, R24 ;  /* 0x0000001003ec7825 */ /* 0x050fe200078e0018 */
[----:B------:R-:W-:Y:S02]  /*0620*/  CS2R R24, SRZ ;  /* 0x0000000000187805 */ /* 0x000fe4000001ff00 */
[----:B------:R-:W-:-:S03]  /*0630*/  @P0 LEA.HI.X R7, R3, UR7, RZ, 0x4, P2 ;  /* 0x0000000703070c11 */ /* 0x000fc600090f24ff */
[----:B------:R-:W5:Y:S04]  /*0640*/  LDG.E.128 R236, desc[UR4][R236.64] ;  /* 0x00000004ecec7981 */ /* 0x000f68000c1e1d00 */
[----:B------:R4:W5:Y:S01]  /*0650*/  @P0 LDG.E.128 R24, desc[UR4][R6.64] ;  /* 0x0000000406180981 */ /* 0x000962000c1e1d00 */
[----:B------:R-:W-:-:S07]  /*0660*/  IADD3 R3, R3, 0x20, RZ ;  /* 0x0000002003037810 */ /* 0x000fce0007ffe0ff */
.L_x_65307:
[----:B------:R-:W-:Y:S05]  /*0670*/  BSYNC B0 ;  /* 0x0000000000007941 */ /* 0x000fea0003800000 */
.L_x_65306:
[----:B------:R-:W-:Y:S01]  /*0680*/  ISETP.GE.U32.AND P0, PT, R0, 0xc0, PT ;  /* 0x000000c00000780c */ /* 0x000fe20003f06070 */
[----:B------:R-:W-:Y:S01]  /*0690*/  BSSY B0, `(.L_x_65308) ;  /* 0x0000010000007945 */ /* 0x000fe20003800000 */
[----:B------:R-:W-:-:S11]  /*06a0*/  LOP3.LUT R2, R2, 0xbfffffff, RZ, 0xc0, !PT ;  /* 0xbfffffff02027812 */ /* 0x000fd600078ec0ff */
[----:B------:R-:W-:Y:S01]  /*06b0*/  @P0 LOP3.LUT R2, R2, 0x40000000, RZ, 0xfc, !PT ;  /* 0x4000000002020812 */ /* 0x000fe200078efcff */
[----:B------:R-:W-:Y:S06]  /*06c0*/  @!P0 BRA `(.L_x_65309) ;  /* 0x0000000000308947 */ /* 0x000fec0003800000 */
[----:B------:R-:W0:Y:S01]  /*06d0*/  LDC.64 R28, c[0x0][0x260] ;  /* 0x00009800ff1c7b82 */ /* 0x000e220000000a00 */
[----:B------:R-:W-:Y:S01]  /*06e0*/  ULDC.64 UR6, c[0x0][0x2c8] ;  /* 0x0000b20000067ab9 */ /* 0x000fe20000000a00 */
[----:B------:R-:W-:Y:S02]  /*06f0*/  CS2R R30, SRZ ;  /* 0x00000000001e7805 */ /* 0x000fe4000001ff00 */
[----:B------:R-:W-:-:S04]  /*0700*/  ISETP.NE.U32.AND P0, PT, RZ, UR6, PT ;  /* 0x00000006ff007c0c */ /* 0x000fc8000bf05070 */
[----:B------:R-:W-:-:S13]  /*0710*/  ISETP.NE.AND.EX P0, PT, RZ, UR7, PT, P0 ;  /* 0x00000007ff007c0c */ /* 0x000fda000bf05300 */
[C---:B-1234-:R-:W-:Y:S01]  /*0720*/  @P0 LEA R6, P2, R3.reuse, UR6, 0x4 ;  /* 0x0000000603060c11 */ /* 0x05efe2000f8420ff */
[C---:B0-----:R-:W-:Y:S01]  /*0730*/  IMAD.WIDE.U32 R232, R3.reuse, 0x10, R28 ;  /* 0x0000001003e87825 */ /* 0x041fe200078e001c */
[----:B------:R-:W-:Y:S02]  /*0740*/  CS2R R28, SRZ ;  /* 0x00000000001c7805 */ /* 0x000fe4000001ff00 */
[----:B------:R-:W-:-:S03]  /*0750*/  @P0 LEA.HI.X R7, R3, UR7, RZ, 0x4, P2 ;  /* 0x0000000703070c11 */ /* 0x000fc600090f24ff */
[----:B------:R-:W5:Y:S04]  /*0760*/  LDG.E.128 R232, desc[UR4][R232.64] ;  /* 0x00000004e8e87981 */ /* 0x000f68000c1e1d00 */
[----:B------:R0:W5:Y:S01]  /*0770*/  @P0 LDG.E.128 R28, desc[UR4][R6.64] ;  /* 0x00000004061c0981 */ /* 0x000162000c1e1d00 */
[----:B------:R-:W-:-:S07]  /*0780*/  IADD3 R3, R3, 0x20, RZ ;  /* 0x0000002003037810 */ /* 0x000fce0007ffe0ff */
.L_x_65309:
[----:B------:R-:W-:Y:S05]  /*0790*/  BSYNC B0 ;  /* 0x0000000000007941 */ /* 0x000fea0003800000 */
.L_x_65308:
        /* <DEDUP_REMOVED lines=13> */
[----:B01234-:R-:W-:-:S04]  /*0870*/  @P0 LEA R6, P2, R3, UR6, 0x4 ;  /* 0x0000000603060c11 */ /* 0x01ffc8000f8420ff */
[C---:B------:R-:W-:Y:S01]  /*0880*/  @P0 LEA.HI.X R7, R3.reuse, UR7, RZ, 0x4, P2 ;  /* 0x0000000703070c11 */ /* 0x040fe200090f24ff */
[----:B------:R-:W-:-:S04]  /*0890*/  IMAD.WIDE.U32 R36, R3, 0x10, R36 ;  /* 0x0000001003247825 */ /* 0x000fc800078e0024 */
[----:B------:R0:W5:Y:S04]  /*08a0*/  @P0 LDG.E.128 R32, desc[UR4][R6.64] ;  /* 0x0000000406200981 */ /* 0x000168000c1e1d00 */
[----:B------:R0:W5:Y:S01]  /*08b0*/  LDG.E.128 R228, desc[UR4][R36.64] ;  /* 0x0000000424e47981 */ /* 0x000162000c1e1d00 */
[----:B------:R-:W-:-:S07]  /*08c0*/  IADD3 R3, R3, 0x20, RZ ;  /* 0x0000002003037810 */ /* 0x000fce0007ffe0ff */
.L_x_65311:
[----:B------:R-:W-:Y:S05]  /*08d0*/  BSYNC B0 ;  /* 0x0000000000007941 */ /* 0x000fea0003800000 */
.L_x_65310:
        /* <DEDUP_REMOVED lines=10> */
[----:B------:R-:W-:-:S13]  /*0980*/  ISETP.NE.AND.EX P0, PT, RZ, UR7, PT, P0 ;  /* 0x00000007ff007c0c */ /* 0x000fda000bf05300 */
[C---:B-1234-:R-:W-:Y:S01]  /*0990*/  @P0 LEA R6, P2, R3.reuse, UR6, 0x4 ;  /* 0x0000000603060c11 */ /* 0x05efe2000f8420ff */
[----:B------:R-:W-:-:S03]  /*09a0*/  IMAD.WIDE.U32 R40, R3, 0x10, R40 ;  /* 0x0000001003287825 */ /* 0x000fc600078e0028 */
[----:B------:R-:W-:-:S05]  /*09b0*/  @P0 LEA.HI.X R7, R3, UR7, RZ, 0x4, P2 ;  /* 0x0000000703070c11 */ /* 0x000fca00090f24ff */
[----:B------:R0:W5:Y:S04]  /*09c0*/  @P0 LDG.E.128 R36, desc[UR4][R6.64] ;  /* 0x0000000406240981 */ /* 0x000168000c1e1d00 */
[----:B------:R-:W5:Y:S01]  /*09d0*/  LDG.E.128 R40, desc[UR4][R40.64] ;  /* 0x0000000428287981 */ /* 0x000f62000c1e1d00 */
[----:B------:R-:W-:-:S07]  /*09e0*/  IADD3 R3, R3, 0x20, RZ ;  /* 0x0000002003037810 */ /* 0x000fce0007ffe0ff */
.L_x_65313:
[----:B------:R-:W-:Y:S05]  /*09f0*/  BSYNC B0 ;  /* 0x0000000000007941 */ /* 0x000fea0003800000 */
.L_x_65312:
        /* <DEDUP_REMOVED lines=11> */
[C---:B01234-:R-:W-:Y:S01]  /*0ab0*/  @P0 LEA R6, P2, R3.reuse, UR6, 0x4 ;  /* 0x0000000603060c11 */ /* 0x05ffe2000f8420ff */
[----:B------:R-:W-:-:S03]  /*0ac0*/  IMAD.WIDE.U32 R48, R3, 0x10, R48 ;  /* 0x0000001003307825 */ /* 0x000fc600078e0030 */
[----:B------:R-:W-:-:S05]  /*0ad0*/  @P0 LEA.HI.X R7, R3, UR7, RZ, 0x4, P2 ;  /* 0x0000000703070c11 */ /* 0x000fca00090f24ff */
[----:B------:R0:W5:Y:S04]  /*0ae0*/  @P0 LDG.E.128 R44, desc[UR4][R6.64] ;  /* 0x00000004062c0981 */ /* 0x000168000c1e1d00 */
[----:B------:R-:W5:Y:S01]  /*0af0*/  LDG.E.128 R48, desc[UR4][R48.64] ;  /* 0x0000000430307981 */ /* 0x000f62000c1e1d00 */
[----:B------:R-:W-:-:S07]  /*0b00*/  IADD3 R3, R3, 0x20, RZ ;  /* 0x0000002003037810 */ /* 0x000fce0007ffe0ff */
.L_x_65315:
[----:B------:R-:W-:Y:S05]  /*0b10*/  BSYNC B0 ;  /* 0x0000000000007941 */ /* 0x000fea0003800000 */
.L_x_65314:
        /* <DEDUP_REMOVED lines=17> */
.L_x_65317:
[----:B------:R-:W-:Y:S05]  /*0c30*/  BSYNC B0 ;  /* 0x0000000000007941 */ /* 0x000fea0003800000 */
.L_x_65316:
        /* <DEDUP_REMOVED lines=17> */
.L_x_65319:
[----:B------:R-:W-:Y:S05]  /*0d50*/  BSYNC B0 ;  /* 0x0000000000007941 */ /* 0x000fea0003800000 */
.L_x_65318:
        /* <DEDUP_REMOVED lines=17> */
.L_x_65321:
[----:B------:R-:W-:Y:S05]  /*0e70*/  BSYNC B0 ;  /* 0x0000000000007941 */ /* 0x000fea0003800000 */
.L_x_65320:
        /* <DEDUP_REMOVED lines=17> */
.L_x_65323:
[----:B------:R-:W-:Y:S05]  /*0f90*/  BSYNC B0 ;  /* 0x0000000000007941 */ /* 0x000fea0003800000 */
.L_x_65322:
        /* <DEDUP_REMOVED lines=17> */
.L_x_65325:
[----:B------:R-:W-:Y:S05]  /*10b0*/  BSYNC B0 ;  /* 0x0000000000007941 */ /* 0x000fea0003800000 */
.L_x_65324:
        /* <DEDUP_REMOVED lines=17> */
.L_x_65327:
[----:B------:R-:W-:Y:S05]  /*11d0*/  BSYNC B0 ;  /* 0x0000000000007941 */ /* 0x000fea0003800000 */
.L_x_65326:
        /* <DEDUP_REMOVED lines=17> */
.L_x_65329:
[----:B------:R-:W-:Y:S05]  /*12f0*/  BSYNC B0 ;  /* 0x0000000000007941 */ /* 0x000fea0003800000 */
.L_x_65328:
        /* <DEDUP_REMOVED lines=17> */
.L_x_65331:
[----:B------:R-:W-:Y:S05]  /*1410*/  BSYNC B0 ;  /* 0x0000000000007941 */ /* 0x000fea0003800000 */
.L_x_65330:
        /* <DEDUP_REMOVED lines=17> */
.L_x_65333:
[----:B------:R-:W-:Y:S05]  /*1530*/  BSYNC B0 ;  /* 0x0000000000007941 */ /* 0x000fea0003800000 */
.L_x_65332:
        /* <DEDUP_REMOVED lines=17> */
.L_x_65335:
[----:B------:R-:W-:Y:S05]  /*1650*/  BSYNC B0 ;  /* 0x0000000000007941 */ /* 0x000fea0003800000 */
.L_x_65334:
        /* <DEDUP_REMOVED lines=18> */
.L_x_65337:
[----:B------:R-:W-:Y:S05]  /*1780*/  BSYNC B0 ;  /* 0x0000000000007941 */ /* 0x000fea0003800000 */
.L_x_65336:
[----:B------:R-:W-:Y:S02]  /*1790*/  ULDC UR6, c[0x0][0x214] ;  /* 0x0000850000067ab9 */ /* 0x000fe40000000800 */
[----:B------:R-:W-:-:S13]  /*17a0*/  ISETP.GE.AND P0, PT, R5, UR6, PT ;  /* 0x0000000605007c0c */ /* 0x000fda000bf06270 */
[----:B------:R-:W-:Y:S05]  /*17b0*/  @P0 EXIT ;  /* 0x000000000000094d */ /* 0x000fea0003800000 */
[----:B------:R-:W-:Y:S01]  /*17c0*/  ULDC.U8 UR6, c[0x0][0x2a0] ;  /* 0x0000a80000067ab9 */ /* 0x000fe20000000000 */
[----:B------:R-:W-:Y:S01]  /*17d0*/  MOV R3, R5 ;  /* 0x0000000500037202 */ /* 0x000fe20000000f00 */
[----:B------:R-:W-:Y:S01]  /*17e0*/  ULDC UR7, c[0x0][0x29c] ;  /* 0x0000a70000077ab9 */ /* 0x000fe20000000800 */
[----:B------:R-:W-:Y:S01]  /*17f0*/  ISETP.NE.AND P0, PT, RZ, UR6, PT ;  /* 0x00000006ff007c0c */ /* 0x000fe2000bf05270 */
[----:B------:R-:W-:-:S12]  /*1800*/  ULDC UR8, c[0x0][0x2d8] ;  /* 0x0000b60000087ab9 */ /* 0x000fd80000000800 */
.L_x_65579:
[----:B01234-:R-:W0:Y:S08]  /*1810*/  LDC.64 R6, c[0x0][0x280] ;  /* 0x0000a000ff067b82 */ /* 0x01fe300000000a00 */
[----:B------:R-:W1:Y:S01]  /*1820*/  LDC R247, c[0x0][0x218] ;  /* 0x00008600fff77b82 */ /* 0x000e620000000800 */
[----:B0-----:R-:W-:-:S05]  /*1830*/  IMAD.WIDE R6, R3, 0x4, R6 ;  /* 0x0000000403067825 */ /* 0x001fca00078e0206 */
[----:B------:R0:W2:Y:S02]  /*1840*/  LDG.E R5, desc[UR4][R6.64] ;  /* 0x0000000406057981 */ /* 0x0000a4000c1e1900 */
[----:B0-----:R-:W0:Y:S02]  /*1850*/  LDC.64 R6, c[0x0][0x288] ;  /* 0x0000a200ff067b82 */ /* 0x001e240000000a00 */
[----:B0-----:R-:W-:-:S05]  /*1860*/  IMAD.WIDE R6, R3, 0x4, R6 ;  /* 0x0000000403067825 */ /* 0x001fca00078e0206 */
[----:B-----5:R1:W5:Y:S01]  /*1870*/  LDG.E R226, desc[UR4][R6.64] ;  /* 0x0000000406e27981 */ /* 0x020362000c1e1900 */
        /* <DEDUP_REMOVED lines=41> */
.L_x_65341:
[----:B------:R-:W-:Y:S05]  /*1b10*/  BSYNC B1 ;  /* 0x0000000000017941 */ /* 0x000fea0003800000 */
.L_x_65340:
[----:B------:R-:W-:Y:S04]  /*1b20*/  BSSY B1, `(.L_x_65342) ;  /* 0x0000004000017945 */ /* 0x000fe80003800000 */
[----:B------:R-:W-:Y:S05]  /*1b30*/  @!P4 BRA `(.L_x_65343) ;  /* 0x000000000008c947 */ /* 0x000fea0003800000 */
[----:B-----5:R-:W-:-:S04]  /*1b40*/  FMUL.FTZ R145, R141, UR7 ;  /* 0x000000078d917c20 */ /* 0x020fc80008410000 */
[----:B------:R-:W-:-:S07]  /*1b50*/  @P3 FADD.FTZ R145, R137, R145 ;  /* 0x0000009189913221 */ /* 0x000fce0000010000 */
.L_x_65343:
[----:B------:R-:W-:Y:S05]  /*1b60*/  BSYNC B1 ;  /* 0x0000000000017941 */ /* 0x000fea0003800000 */
.L_x_65342:
[----:B------:R-:W-:Y:S04]  /*1b70*/  BSSY B1, `(.L_x_65344) ;  /* 0x0000004000017945 */ /* 0x000fe80003800000 */
[----:B------:R-:W-:Y:S05]  /*1b80*/  @!P4 BRA `(.L_x_65345) ;  /* 0x000000000008c947 */ /* 0x000fea0003800000 */
[----:B-----5:R-:W-:-:S04]  /*1b90*/  FMUL.FTZ R146, R142, UR7 ;  /* 0x000000078e927c20 */ /* 0x020fc80008410000 */
[----:B------:R-:W-:-:S07]  /*1ba0*/  @P3 FADD.FTZ R146, R138, R146 ;  /* 0x000000928a923221 */ /* 0x000fce0000010000 */
.L_x_65345:
[----:B------:R-:W-:Y:S05]  /*1bb0*/  BSYNC B1 ;  /* 0x0000000000017941 */ /* 0x000fea0003800000 */
.L_x_65344:
[----:B------:R-:W-:Y:S04]  /*1bc0*/  BSSY B1, `(.L_x_65346) ;  /* 0x0000004000017945 */ /* 0x000fe80003800000 */
[----:B------:R-:W-:Y:S05]  /*1bd0*/  @!P4 BRA `(.L_x_65347) ;  /* 0x000000000008c947 */ /* 0x000fea0003800000 */
[----:B-----5:R-:W-:-:S04]  /*1be0*/  FMUL.FTZ R147, R143, UR7 ;  /* 0x000000078f937c20 */ /* 0x020fc80008410000 */
[----:B------:R-:W-:-:S07]  /*1bf0*/  @P3 FADD.FTZ R147, R139, R147 ;  /* 0x000000938b933221 */ /* 0x000fce0000010000 */
.L_x_65347:
[----:B------:R-:W-:Y:S05]  /*1c00*/  BSYNC B1 ;  /* 0x0000000000017941 */ /* 0x000fea0003800000 */
.L_x_65346:
[----:B------:R-:W0:Y:S01]  /*1c10*/  LDC.64 R224, c[0x0][0x238] ;  /* 0x00008e00ffe07b82 */ /* 0x000e220000000a00 */
[----:B------:R-:W-:Y:S01]  /*1c20*/  IADD3 R7, R7, 0x20, RZ ;  /* 0x0000002007077810 */ /* 0x000fe20007ffe0ff */
[C---:B0-----:R-:W-:Y:S01]  /*1c30*/  IMAD.WIDE.U32 R224, R6.reuse, 0x10, R224 ;  /* 0x0000001006e07825 */ /* 0x041fe200078e00e0 */
[----:B------:R-:W-:-:S04]  /*1c40*/  IADD3 R6, R6, 0x20, RZ ;  /* 0x0000002006067810 */ /* 0x000fc80007ffe0ff */
[----:B------:R0:W-:Y:S03]  /*1c50*/  STG.E.128 desc[UR4][R224.64], R144 ;  /* 0x00000090e0007986 */ /* 0x0001e6000c101d04 */
.L_x_65339:
[----:B------:R-:W-:Y:S05]  /*1c60*/  BSYNC B0 ;  /* 0x0000000000007941 */ /* 0x000fea0003800000 */
.L_x_65338:
        /* <DEDUP_REMOVED lines=29> */
.L_x_65351:
[----:B------:R-:W-:Y:S05]  /*1e40*/  BSYNC B1 ;  /* 0x0000000000017941 */ /* 0x000fea0003800000 */
.L_x_65350:
[----:B------:R-:W-:Y:S04]  /*1e50*/  BSSY B1, `(.L_x_65352) ;  /* 0x0000004000017945 */ /* 0x000fe80003800000 */
[----:B------:R-:W-:Y:S05]  /*1e60*/  @!P4 BRA `(.L_x_65353) ;  /* 0x000000000008c947 */ /* 0x000fea0003800000 */
[----:B-----5:R-:W-:-:S04]  /*1e70*/  FMUL.FTZ R149, R141, UR7 ;  /* 0x000000078d957c20 */ /* 0x020fc80008410000 */
[----:B------:R-:W-:-:S07]  /*1e80*/  @P3 FADD.FTZ R149, R137, R149 ;  /* 0x0000009589953221 */ /* 0x000fce0000010000 */
.L_x_65353:
[----:B------:R-:W-:Y:S05]  /*1e90*/  BSYNC B1 ;  /* 0x0000000000017941 */ /* 0x000fea0003800000 */
.L_x_65352:
[----:B------:R-:W-:Y:S04]  /*1ea0*/  BSSY B1, `(.L_x_65354) ;  /* 0x0000004000017945 */ /* 0x000fe80003800000 */
[----:B------:R-:W-:Y:S05]  /*1eb0*/  @!P4 BRA `(.L_x_65355) ;  /* 0x000000000008c947 */ /* 0x000fea0003800000 */
[----:B-----5:R-:W-:-:S04]  /*1ec0*/  FMUL.FTZ R150, R142, UR7 ;  /* 0x000000078e967c20 */ /* 0x020fc80008410000 */
[----:B------:R-:W-:-:S07]  /*1ed0*/  @P3 FADD.FTZ R150, R138, R150 ;  /* 0x000000968a963221 */ /* 0x000fce0000010000 */
.L_x_65355:
[----:B------:R-:W-:Y:S05]  /*1ee0*/  BSYNC B1 ;  /* 0x0000000000017941 */ /* 0x000fea0003800000 */
.L_x_65354:
[----:B------:R-:W-:Y:S04]  /*1ef0*/  BSSY B1, `(.L_x_65356) ;  /* 0x0000004000017945 */ /* 0x000fe80003800000 */
[----:B------:R-:W-:Y:S05]  /*1f00*/  @!P4 BRA `(.L_x_65357) ;  /* 0x000000000008c947 */ /* 0x000fea0003800000 */
[----:B-----5:R-:W-:-:S04]  /*1f10*/  FMUL.FTZ R151, R143, UR7 ;  /* 0x000000078f977c20 */ /* 0x020fc80008410000 */
[----:B------:R-:W-:-:S07]  /*1f20*/  @P3 FADD.FTZ R151, R139, R151 ;  /* 0x000000978b973221 */ /* 0x000fce0000010000 */
.L_x_65357:
[----:B------:R-:W-:Y:S05]  /*1f30*/  BSYNC B1 ;  /* 0x0000000000017941 */ /* 0x000fea0003800000 */
.L_x_65356:
[----:B------:R-:W0:Y:S01]  /*1f40*/  LDC.64 R224, c[0x0][0x238] ;  /* 0x00008e00ffe07b82 */ /* 0x000e220000000a00 */
[----:B------:R-:W-:Y:S01]  /*1f50*/  IADD3 R7, R7, 0x20, RZ ;  /* 0x0000002007077810 */ /* 0x000fe20007ffe0ff */
[C---:B0-----:R-:W-:Y:S01]  /*1f60*/  IMAD.WIDE.U32 R224, R6.reuse, 0x10, R224 ;  /* 0x0000001006e07825 */ /* 0x041fe200078e00e0 */
[----:B------:R-:W-:-:S04]  /*1f70*/  IADD3 R6, R6, 0x20, RZ ;  /* 0x0000002006067810 */ /* 0x000fc80007ffe0ff */
[----:B------:R1:W-:Y:S03]  /*1f80*/  STG.E.128 desc[UR4][R224.64], R148 ;  /* 0x00000094e0007986 */ /* 0x0003e6000c101d04 */
.L_x_65349:
[----:B------:R-:W-:Y:S05]  /*1f90*/  BSYNC B0 ;  /* 0x0000000000007941 */ /* 0x000fea0003800000 */
.L_x_65348:
        /* <DEDUP_REMOVED lines=29> */
.L_x_65361:
[----:B------:R-:W-:Y:S05]  /*2170*/  BSYNC B1 ;  /* 0x0000000000017941 */ /* 0x000fea0003800000 */
.L_x_65360:
[----:B------:R-:W-:Y:S04]  /*2180*/  BSSY B1, `(.L_x_65362) ;  /* 0x0000004000017945 */ /* 0x000fe80003800000 */
[----:B------:R-:W-:Y:S05]  /*2190*/  @!P4 BRA `(.L_x_65363) ;  /* 0x000000000008c947 */ /* 0x000fea0003800000 */
[----:B-----5:R-:W-:-:S04]  /*21a0*/  FMUL.FTZ R153, R141, UR7 ;  /* 0x000000078d997c20 */ /* 0x020fc80008410000 */
[----:B------:R-:W-:-:S07]  /*21b0*/  @P3 FADD.FTZ R153, R137, R153 ;  /* 0x0000009989993221 */ /* 0x000fce0000010000 */
.L_x_65363:
[----:B------:R-:W-:Y:S05]  /*21c0*/  BSYNC B1 ;  /* 0x0000000000017941 */ /* 0x000fea0003800000 */
.L_x_65362:
[----:B------:R-:W-:Y:S04]  /*21d0*/  BSSY B1, `(.L_x_65364) ;  /* 0x0000004000017945 */ /* 0x000fe80003800000 */
[----:B------:R-:W-:Y:S05]  /*21e0*/  @!P4 BRA `(.L_x_65365) ;  /* 0x000000000008c947 */ /* 0x000fea0003800000 */
[----:B-----5:R-:W-:-:S04]  /*21f0*/  FMUL.FTZ R154, R142, UR7 ;  /* 0x000000078e9a7c20 */ /* 0x020fc80008410000 */
[----:B------:R-:W-:-:S07]  /*2200*/  @P3 FADD.FTZ R154, R138, R154 ;  /* 0x0000009a8a9a3221 */ /* 0x000fce0000010000 */
.L_x_65365:
[----:B------:R-:W-:Y:S05]  /*2210*/  BSYNC B1 ;  /* 0x0000000000017941 */ /* 0x000fea0003800000 */
.L_x_65364:
[----:B------:R-:W-:Y:S04]  /*2220*/  BSSY B1, `(.L_x_65366) ;  /* 0x0000004000017945 */ /* 0x000fe80003800000 */
[----:B------:R-:W-:Y:S05]  /*2230*/  @!P4 BRA `(.L_x_65367) ;  /* 0x000000000008c947 */ /* 0x000fea0003800000 */
[----:B-----5:R-:W-:-:S04]  /*2240*/  FMUL.FTZ R155, R143, UR7 ;  /* 0x000000078f9b7c20 */ /* 0x020fc80008410000 */
[----:B------:R-:W-:-:S07]  /*2250*/  @P3 FADD.FTZ R155, R139, R155 ;  /* 0x0000009b8b9b3221 */ /* 0x000fce0000010000 */
.L_x_65367:
[----:B------:R-:W-:Y:S05]  /*2260*/  BSYNC B1 ;  /* 0x0000000000017941 */ /* 0x000fea0003800000 */
.L_x_65366:
[----:B------:R-:W0:Y:S01]  /*2270*/  LDC.64 R224, c[0x0][0x238] ;  /* 0x00008e00ffe07b82 */ /* 0x000e220000000a00 */
[----:B------:R-:W-:Y:S01]  /*2280*/  IADD3 R7, R7, 0x20, RZ ;  /* 0x0000002007077810 */ /* 0x000fe20007ffe0ff */
[C---:B0-----:R-:W-:Y:S01]  /*2290*/  IMAD.WIDE.U32 R224, R6.reuse, 0x10, R224 ;  /* 0x0000001006e07825 */ /* 0x041fe200078e00e0 */
[----:B------:R-:W-:-:S04]  /*22a0*/  IADD3 R6, R6, 0x20, RZ ;  /* 0x0000002006067810 */ /* 0x000fc80007ffe0ff */
[----:B------:R2:W-:Y:S03]  /*22b0*/  STG.E.128 desc[UR4][R224.64], R152 ;  /* 0x00000098e0007986 */ /* 0x0005e6000c101d04 */
.L_x_65359:
[----:B------:R-:W-:Y:S05]  /*22c0*/  BSYNC B0 ;  /* 0x0000000000007941 */ /* 0x000fea0003800000 */
.L_x_65358:
        /* <DEDUP_REMOVED lines=29> */
.L_x_65371:
[----:B------:R-:W-:Y:S05]  /*24a0*/  BSYNC B1 ;  /* 0x0000000000017941 */ /* 0x000fea0003800000 */
.L_x_65370:
[----:B------:R-:W-:Y:S04]  /*24b0*/  BSSY B1, `(.L_x_65372) ;  /* 0x0000004000017945 */ /* 0x000fe80003800000 */
[----:B------:R-:W-:Y:S05]  /*24c0*/  @!P4 BRA `(.L_x_65373) ;  /* 0x000000000008c947 */ /* 0x000fea0003800000 */
[----:B-----5:R-:W-:-:S04]  /*24d0*/  FMUL.FTZ R157, R141, UR7 ;  /* 0x000000078d9d7c20 */ /* 0x020fc80008410000 */
[----:B------:R-:W-:-:S07]  /*24e0*/  @P3 FADD.FTZ R157, R137, R157 ;  /* 0x0000009d899d3221 */ /* 0x000fce0000010000 */
.L_x_65373:
[----:B------:R-:W-:Y:S05]  /*24f0*/  BSYNC B1 ;  /* 0x0000000000017941 */ /* 0x000fea0003800000 */
.L_x_65372:
[----:B------:R-:W-:Y:S04]  /*2500*/  BSSY B1, `(.L_x_65374) ;  /* 0x0000004000017945 */ /* 0x000fe80003800000 */
[----:B------:R-:W-:Y:S05]  /*2510*/  @!P4 BRA `(.L_x_65375) ;  /* 0x000000000008c947 */ /* 0x000fea0003800000 */
[----:B-----5:R-:W-:-:S04]  /*2520*/  FMUL.FTZ R158, R142, UR7 ;  /* 0x000000078e9e7c20 */ /* 0x020fc80008410000 */
[----:B------:R-:W-:-:S07]  /*2530*/  @P3 FADD.FTZ R158, R138, R158 ;  /* 0x0000009e8a9e3221 */ /* 0x000fce0000010000 */
.L_x_65375:
[----:B------:R-:W-:Y:S05]  /*2540*/  BSYNC B1 ;  /* 0x0000000000017941 */ /* 0x000fea0003800000 */
.L_x_65374:
[----:B------:R-:W-:Y:S04]  /*2550*/  BSSY B1, `(.L_x_65376) ;  /* 0x0000004000017945 */ /* 0x000fe80003800000 */
[----:B------:R-:W-:Y:S05]  /*2560*/  @!P4 BRA `(.L_x_65377) ;  /* 0x000000000008c947 */ /* 0x000fea0003800000 */
[----:B-----5:R-:W-:-:S04]  /*2570*/  FMUL.FTZ R159, R143, UR7 ;  /* 0x000000078f9f7c20 */ /* 0x020fc80008410000 */
[----:B------:R-:W-:-:S07]  /*2580*/  @P3 FADD.FTZ R159, R139, R159 ;  /* 0x0000009f8b9f3221 */ /* 0x000fce0000010000 */
.L_x_65377:
[----:B------:R-:W-:Y:S05]  /*2590*/  BSYNC B1 ;  /* 0x0000000000017941 */ /* 0x000fea0003800000 */
.L_x_65376:
[----:B------:R-:W0:Y:S01]  /*25a0*/  LDC.64 R224, c[0x0][0x238] ;  /* 0x00008e00ffe07b82 */ /* 0x000e220000000a00 */
[----:B------:R-:W-:Y:S01]  /*25b0*/  IADD3 R7, R7, 0x20, RZ ;  /* 0x0000002007077810 */ /* 0x000fe20007ffe0ff */
[C---:B0-----:R-:W-:Y:S01]  /*25c0*/  IMAD.WIDE.U32 R224, R6.reuse, 0x10, R224 ;  /* 0x0000001006e07825 */ /* 0x041fe200078e00e0 */
[----:B------:R-:W-:-:S04]  /*25d0*/  IADD3 R6, R6, 0x20, RZ ;  /* 0x0000002006067810 */ /* 0x000fc80007ffe0ff */
[----:B------:R3:W-:Y:S03]  /*25e0*/  STG.E.128 desc[UR4][R224.64], R156 ;  /* 0x0000009ce0007986 */ /* 0x0007e6000c101d04 */
.L_x_65369:
[----:B------:R-:W-:Y:S05]  /*25f0*/  BSYNC B0 ;  /* 0x0000000000007941 */ /* 0x000fea0003800000 */
.L_x_65368:
        /* <DEDUP_REMOVED lines=29> */
.L_x_65381:
[----:B------:R-:W-:Y:S05]  /*27d0*/  BSYNC B1 ;  /* 0x0000000000017941 */ /* 0x000fea0003800000 */
.L_x_65380:
[----:B------:R-:W-:Y:S04]  /*27e0*/  BSSY B1, `(.L_x_65382) ;  /* 0x0000004000017945 */ /* 0x000fe80003800000 */
[----:B------:R-:W-:Y:S05]  /*27f0*/  @!P4 BRA `(.L_x_65383) ;  /* 0x000000000008c947 */ /* 0x000fea0003800000 */
[----:B-----5:R-:W-:-:S04]  /*2800*/  FMUL.FTZ R161, R141, UR7 ;  /* 0x000000078da17c20 */ /* 0x020fc80008410000 */
[----:B------:R-:W-:-:S07]  /*2810*/  @P3 FADD.FTZ R161, R137, R161 ;  /* 0x000000a189a13221 */ /* 0x000fce0000010000 */
.L_x_65383:
[----:B------:R-:W-:Y:S05]  /*2820*/  BSYNC B1 ;  /* 0x0000000000017941 */ /* 0x000fea0003800000 */
.L_x_65382:
[----:B------:R-:W-:Y:S04]  /*2830*/  BSSY B1, `(.L_x_65384) ;  /* 0x0000004000017945 */ /* 0x000fe80003800000 */
[----:B------:R-:W-:Y:S05]  /*2840*/  @!P4 BRA `(.L_x_65385) ;  /* 0x000000000008c947 */ /* 0x000fea0003800000 */
[----:B-----5:R-:W-:-:S04]  /*2850*/  FMUL.FTZ R162, R142, UR7 ;  /* 0x000000078ea27c20 */ /* 0x020fc80008410000 */
[----:B------:R-:W-:-:S07]  /*2860*/  @P3 FADD.FTZ R162, R138, R162 ;  /* 0x000000a28aa23221 */ /* 0x000fce0000010000 */
.L_x_65385:
[----:B------:R-:W-:Y:S05]  /*2870*/  BSYNC B1 ;  /* 0x0000000000017941 */ /* 0x000fea0003800000 */
.L_x_65384:
[----:B------:R-:W-:Y:S04]  /*2880*/  BSSY B1, `(.L_x_65386) ;  /* 0x0000004000017945 */ /* 0x000fe80003800000 */
[----:B------:R-:W-:Y:S05]  /*2890*/  @!P4 BRA `(.L_x_65387) ;  /* 0x000000000008c947 */ /* 0x000fea0003800000 */
[----:B-----5:R-:W-:-:S04]  /*28a0*/  FMUL.FTZ R163, R143, UR7 ;  /* 0x000000078fa37c20 */ /* 0x020fc80008410000 */
[----:B------:R-:W-:-:S07]  /*28b0*/  @P3 FADD.FTZ R163, R139, R163 ;  /* 0x000000a38ba33221 */ /* 0x000fce0000010000 */
.L_x_65387:
[----:B------:R-:W-:Y:S05]  /*28c0*/  BSYNC B1 ;  /* 0x0000000000017941 */ /* 0x000fea0003800000 */
.L_x_65386:
[----:B------:R-:W0:Y:S01]  /*28d0*/  LDC.64 R224, c[0x0][0x238] ;  /* 0x00008e00ffe07b82 */ /* 0x000e220000000a00 */
[----:B------:R-:W-:Y:S01]  /*28e0*/  IADD3 R7, R7, 0x20, RZ ;  /* 0x0000002007077810 */ /* 0x000fe20007ffe0ff */
[C---:B0-----:R-:W-:Y:S01]  /*28f0*/  IMAD.WIDE.U32 R224, R6.reuse, 0x10, R224 ;  /* 0x0000001006e07825 */ /* 0x041fe200078e00e0 */
[----:B------:R-:W-:-:S04]  /*2900*/  IADD3 R6, R6, 0x20, RZ ;  /* 0x0000002006067810 */ /* 0x000fc80007ffe0ff */
[----:B------:R4:W-:Y:S03]  /*2910*/  STG.E.128 desc[UR4][R224.64], R160 ;  /* 0x000000a0e0007986 */ /* 0x0009e6000c101d04 */
.L_x_65379:
[----:B------:R-:W-:Y:S05]  /*2920*/  BSYNC B0 ;  /* 0x0000000000007941 */ /* 0x000fea0003800000 */
.L_x_65378:
        /* <DEDUP_REMOVED lines=29> */
.L_x_65391:
[----:B------:R-:W-:Y:S05]  /*2b00*/  BSYNC B1 ;  /* 0x0000000000017941 */ /* 0x000fea0003800000 */
.L_x_65390:
[----:B------:R-:W-:Y:S04]  /*2b10*/  BSSY B1, `(.L_x_65392) ;  /* 0x0000004000017945 */ /* 0x000fe80003800000 */
[----:B------:R-:W-:Y:S05]  /*2b20*/  @!P4 BRA `(.L_x_65393) ;  /* 0x000000000008c947 */ /* 0x000fea0003800000 */
[----:B-----5:R-:W-:-:S04]  /*2b30*/  FMUL.FTZ R165, R141, UR7 ;  /* 0x000000078da57c20 */ /* 0x020fc80008410000 */
[----:B------:R-:W-:-:S07]  /*2b40*/  @P3 FADD.FTZ R165, R137, R165 ;  /* 0x000000a589a53221 */ /* 0x000fce0000010000 */
.L_x_65393:
[----:B------:R-:W-:Y:S05]  /*2b50*/  BSYNC B1 ;  /* 0x0000000000017941 */ /* 0x000fea0003800000 */
.L_x_65392:
[----:B------:R-:W-:Y:S04]  /*2b60*/  BSSY B1, `(.L_x_65394) ;  /* 0x0000004000017945 */ /* 0x000fe80003800000 */
[----:B------:R-:W-:Y:S05]  /*2b70*/  @!P4 BRA `(.L_x_65395) ;  /* 0x000000000008c947 */ /* 0x000fea0003800000 */
[----:B-----5:R-:W-:-:S04]  /*2b80*/  FMUL.FTZ R166, R142, UR7 ;  /* 0x000000078ea67c20 */ /* 0x020fc80008410000 */
[----:B------:R-:W-:-:S07]  /*2b90*/  @P3 FADD.FTZ R166, R138, R166 ;  /* 0x000000a68aa63221 */ /* 0x000fce0000010000 */
.L_x_65395:
[----:B------:R-:W-:Y:S05]  /*2ba0*/  BSYNC B1 ;  /* 0x0000000000017941 */ /* 0x000fea0003800000 */
.L_x_65394:
[----:B------:R-:W-:Y:S04]  /*2bb0*/  BSSY B1, `(.L_x_65396) ;  /* 0x0000004000017945 */ /* 0x000fe80003800000 */
[----:B------:R-:W-:Y:S05]  /*2bc0*/  @!P4 BRA `(.L_x_65397) ;  /* 0x000000000008c947 */ /* 0x000fea0003800000 */
[----:B-----5:R-:W-:-:S04]  /*2bd0*/  FMUL.FTZ R167, R143, UR7 ;  /* 0x000000078fa77c20 */ /* 0x020fc80008410000 */
[----:B------:R-:W-:-:S07]  /*2be0*/  @P3 FADD.FTZ R167, R139, R167 ;  /* 0x000000a78ba73221 */ /* 0x000fce0000010000 */
.L_x_65397:
[----:B------:R-:W-:Y:S05]  /*2bf0*/  BSYNC B1 ;  /* 0x0000000000017941 */ /* 0x000fea0003800000 */
.L_x_65396:
[----:B------:R-:W0:Y:S01]  /*2c00*/  LDC.64 R224, c[0x0][0x238] ;  /* 0x00008e00ffe07b82 */ /* 0x000e220000000a00 */
[----:B------:R-:W-:Y:S01]  /*2c10*/  IADD3 R7, R7, 0x20, RZ ;  /* 0x0000002007077810 */ /* 0x000fe20007ffe0ff */
[C---:B0-----:R-:W-:Y:S01]  /*2c20*/  IMAD.WIDE.U32 R224, R6.reuse, 0x10, R224 ;  /* 0x0000001006e07825 */ /* 0x041fe200078e00e0 */
[----:B------:R-:W-:-:S04]  /*2c30*/  IADD3 R6, R6, 0x20, RZ ;  /* 0x0000002006067810 */ /* 0x000fc80007ffe0ff */
[----:B------:R0:W-:Y:S03]  /*2c40*/  STG.E.128 desc[UR4][R224.64], R164 ;  /* 0x000000a4e0007986 */ /* 0x0001e6000c101d04 */
.L_x_65389:
[----:B------:R-:W-:Y:S05]  /*2c50*/  BSYNC B0 ;  /* 0x0000000000007941 */ /* 0x000fea0003800000 */
.L_x_65388:
        /* <DEDUP_REMOVED lines=29> */
.L_x_65401:
[----:B------:R-:W-:Y:S05]  /*2e30*/  BSYNC B1 ;  /* 0x0000000000017941 */ /* 0x000fea0003800000 */
.L_x_65400:
[----:B------:R-:W-:Y:S04]  /*2e40*/  BSSY B1, `(.L_x_65402) ;  /* 0x0000004000017945 */ /* 0x000fe80003800000 */
[----:B------:R-:W-:Y:S05]  /*2e50*/  @!P4 BRA `(.L_x_65403) ;  /* 0x000000000008c947 */ /* 0x000fea0003800000 */
[----:B-----5:R-:W-:-:S04]  /*2e60*/  FMUL.FTZ R169, R141, UR7 ;  /* 0x000000078da97c20 */ /* 0x020fc80008410000 */
[----:B------:R-:W-:-:S07]  /*2e70*/  @P3 FADD.FTZ R169, R137, R169 ;  /* 0x000000a989a93221 */ /* 0x000fce0000010000 */
.L_x_65403:
[----:B------:R-:W-:Y:S05]  /*2e80*/  BSYNC B1 ;  /* 0x0000000000017941 */ /* 0x000fea0003800000 */
.L_x_65402:
[----:B------:R-:W-:Y:S04]  /*2e90*/  BSSY B1, `(.L_x_65404) ;  /* 0x0000004000017945 */ /* 0x000fe80003800000 */
[----:B------:R-:W-:Y:S05]  /*2ea0*/  @!P4 BRA `(.L_x_65405) ;  /* 0x000000000008c947 */ /* 0x000fea0003800000 */
[----:B-----5:R-:W-:-:S04]  /*2eb0*/  FMUL.FTZ R170, R142, UR7 ;  /* 0x000000078eaa7c20 */ /* 0x020fc80008410000 */
[----:B------:R-:W-:-:S07]  /*2ec0*/  @P3 FADD.FTZ R170, R138, R170 ;  /* 0x000000aa8aaa3221 */ /* 0x000fce0000010000 */
.L_x_65405:
[----:B------:R-:W-:Y:S05]  /*2ed0*/  BSYNC B1 ;  /* 0x0000000000017941 */ /* 0x000fea0003800000 */
.L_x_65404:
[----:B------:R-:W-:Y:S04]  /*2ee0*/  BSSY B1, `(.L_x_65406) ;  /* 0x0000004000017945 */ /* 0x000fe80003800000 */
[----:B------:R-:W-:Y:S05]  /*2ef0*/  @!P4 BRA `(.L_x_65407) ;  /* 0x000000000008c947 */ /* 0x000fea0003800000 */
[----:B-----5:R-:W-:-:S04]  /*2f00*/  FMUL.FTZ R171, R143, UR7 ;  /* 0x000000078fab7c20 */ /* 0x020fc80008410000 */
[----:B------:R-:W-:-:S07]  /*2f10*/  @P3 FADD.FTZ R171, R139, R171 ;  /* 0x000000ab8bab3221 */ /* 0x000fce0000010000 */
.L_x_65407:
[----:B------:R-:W-:Y:S05]  /*2f20*/  BSYNC B1 ;  /* 0x0000000000017941 */ /* 0x000fea0003800000 */
.L_x_65406:
[----:B------:R-:W0:Y:S01]  /*2f30*/  LDC.64 R224, c[0x0][0x238] ;  /* 0x00008e00ffe07b82 */ /* 0x000e220000000a00 */
[----:B------:R-:W-:Y:S01]  /*2f40*/  IADD3 R7, R7, 0x20, RZ ;  /* 0x0000002007077810 */ /* 0x000fe20007ffe0ff */
[C---:B0-----:R-:W-:Y:S01]  /*2f50*/  IMAD.WIDE.U32 R224, R6.reuse, 0x10, R224 ;  /* 0x0000001006e07825 */ /* 0x041fe200078e00e0 */
[----:B------:R-:W-:-:S04]  /*2f60*/  IADD3 R6, R6, 0x20, RZ ;  /* 0x0000002006067810 */ /* 0x000fc80007ffe0ff */
[----:B------:R0:W-:Y:S03]  /*2f70*/  STG.E.128 desc[UR4][R224.64], R168 ;  /* 0x000000a8e0007986 */ /* 0x0001e6000c101d04 */
.L_x_65399:
[----:B------:R-:W-:Y:S05]  /*2f80*/  BSYNC B0 ;  /* 0x0000000000007941 */ /* 0x000fea0003800000 */
.L_x_65398:
        /* <DEDUP_REMOVED lines=29> */
.L_x_65411:
[----:B------:R-:W-:Y:S05]  /*3160*/  BSYNC B1 ;  /* 0x0000000000017941 */ /* 0x000fea0003800000 */
.L_x_65410:
[----:B------:R-:W-:Y:S04]  /*3170*/  BSSY B1, `(.L_x_65412) ;  /* 0x0000004000017945 */ /* 0x000fe80003800000 */
[----:B------:R-:W-:Y:S05]  /*3180*/  @!P4 BRA `(.L_x_65413) ;  /* 0x000000000008c947 */ /* 0x000fea0003800000 */
[----:B-----5:R-:W-:-:S04]  /*3190*/  FMUL.FTZ R173, R141, UR7 ;  /* 0x000000078dad7c20 */ /* 0x020fc80008410000 */
[----:B------:R-:W-:-:S07]  /*31a0*/  @P3 FADD.FTZ R173, R137, R173 ;  /* 0x000000ad89ad3221 */ /* 0x000fce0000010000 */
.L_x_65413:
[----:B------:R-:W-:Y:S05]  /*31b0*/  BSYNC B1 ;  /* 0x0000000000017941 */ /* 0x000fea0003800000 */
.L_x_65412:
[----:B------:R-:W-:Y:S04]  /*31c0*/  BSSY B1, `(.L_x_65414) ;  /* 0x0000004000017945 */ /* 0x000fe80003800000 */
[----:B------:R-:W-:Y:S05]  /*31d0*/  @!P4 BRA `(.L_x_65415) ;  /* 0x000000000008c947 */ /* 0x000fea0003800000 */
[----:B-----5:R-:W-:-:S04]  /*31e0*/  FMUL.FTZ R174, R142, UR7 ;  /* 0x000000078eae7c20 */ /* 0x020fc80008410000 */
[----:B------:R-:W-:-:S07]  /*31f0*/  @P3 FADD.FTZ R174, R138, R174 ;  /* 0x000000ae8aae3221 */ /* 0x000fce0000010000 */
.L_x_65415:
[----:B------:R-:W-:Y:S05]  /*3200*/  BSYNC B1 ;  /* 0x0000000000017941 */ /* 0x000fea0003800000 */
.L_x_65414:
[----:B------:R-:W-:Y:S04]  /*3210*/  BSSY B1, `(.L_x_65416) ;  /* 0x0000004000017945 */ /* 0x000fe80003800000 */
[----:B------:R-:W-:Y:S05]  /*3220*/  @!P4 BRA `(.L_x_65417) ;  /* 0x000000000008c947 */ /* 0x000fea0003800000 */
[----:B-----5:R-:W-:-:S04]  /*3230*/  FMUL.FTZ R175, R143, UR7 ;  /* 0x000000078faf7c20 */ /* 0x020fc80008410000 */
[----:B------:R-:W-:-:S07]  /*3240*/  @P3 FADD.FTZ R175, R139, R175 ;  /* 0x000000af8baf3221 */ /* 0x000fce0000010000 */
.L_x_65417:
[----:B------:R-:W-:Y:S05]  /*3250*/  BSYNC B1 ;  /* 0x0000000000017941 */ /* 0x000fea0003800000 */
.L_x_65416:
[----:B------:R-:W0:Y:S01]  /*3260*/  LDC.64 R224, c[0x0][0x238] ;  /* 0x00008e00ffe07b82 */ /* 0x000e220000000a00 */
[----:B------:R-:W-:Y:S01]  /*3270*/  IADD3 R7, R7, 0x20, RZ ;  /* 0x0000002007077810 */ /* 0x000fe20007ffe0ff */
[C---:B0-----:R-:W-:Y:S01]  /*3280*/  IMAD.WIDE.U32 R224, R6.reuse, 0x10, R224 ;  /* 0x0000001006e07825 */ /* 0x041fe200078e00e0 */
[----:B------:R-:W-:-:S04]  /*3290*/  IADD3 R6, R6, 0x20, RZ ;  /* 0x0000002006067810 */ /* 0x000fc80007ffe0ff */
[----:B------:R0:W-:Y:S03]  /*32a0*/  STG.E.128 desc[UR4][R224.64], R172 ;  /* 0x000000ace0007986 */ /* 0x0001e6000c101d04 */
.L_x_65409:
[----:B------:R-:W-:Y:S05]  /*32b0*/  BSYNC B0 ;  /* 0x0000000000007941 */ /* 0x000fea0003800000 */
.L_x_65408:
        /* <DEDUP_REMOVED lines=29> */
.L_x_65421:
[----:B------:R-:W-:Y:S05]  /*3490*/  BSYNC B1 ;  /* 0x0000000000017941 */ /* 0x000fea0003800000 */
.L_x_65420:
[----:B------:R-:W-:Y:S04]  /*34a0*/  BSSY B1, `(.L_x_65422) ;  /* 0x0000004000017945 */ /* 0x000fe80003800000 */
[----:B------:R-:W-:Y:S05]  /*34b0*/  @!P4 BRA `(.L_x_65423) ;  /* 0x000000000008c947 */ /* 0x000fea0003800000 */
[----:B-----5:R-:W-:-:S04]  /*34c0*/  FMUL.FTZ R177, R141, UR7 ;  /* 0x000000078db17c20 */ /* 0x020fc80008410000 */
[----:B------:R-:W-:-:S07]  /*34d0*/  @P3 FADD.FTZ R177, R137, R177 ;  /* 0x000000b189b13221 */ /* 0x000fce0000010000 */
.L_x_65423:
[----:B------:R-:W-:Y:S05]  /*34e0*/  BSYNC B1 ;  /* 0x0000000000017941 */ /* 0x000fea0003800000 */
.L_x_65422:
[----:B------:R-:W-:Y:S04]  /*34f0*/  BSSY B1, `(.L_x_65424) ;  /* 0x0000004000017945 */ /* 0x000fe80003800000 */
[----:B------:R-:W-:Y:S05]  /*3500*/  @!P4 BRA `(.L_x_65425) ;  /* 0x000000000008c947 */ /* 0x000fea0003800000 */
[----:B-----5:R-:W-:-:S04]  /*3510*/  FMUL.FTZ R178, R142, UR7 ;  /* 0x000000078eb27c20 */ /* 0x020fc80008410000 */
[----:B------:R-:W-:-:S07]  /*3520*/  @P3 FADD.FTZ R178, R138, R178 ;  /* 0x000000b28ab23221 */ /* 0x000fce0000010000 */
.L_x_65425:
[----:B------:R-:W-:Y:S05]  /*3530*/  BSYNC B1 ;  /* 0x0000000000017941 */ /* 0x000fea0003800000 */
.L_x_65424:
[----:B------:R-:W-:Y:S04]  /*3540*/  BSSY B1, `(.L_x_65426) ;  /* 0x0000004000017945 */ /* 0x000fe80003800000 */
[----:B------:R-:W-:Y:S05]  /*3550*/  @!P4 BRA `(.L_x_65427) ;  /* 0x000000000008c947 */ /* 0x000fea0003800000 */
[----:B-----5:R-:W-:-:S04]  /*3560*/  FMUL.FTZ R179, R143, UR7 ;  /* 0x000000078fb37c20 */ /* 0x020fc80008410000 */
[----:B------:R-:W-:-:S07]  /*3570*/  @P3 FADD.FTZ R179, R139, R179 ;  /* 0x000000b38bb33221 */ /* 0x000fce0000010000 */
.L_x_65427:
[----:B------:R-:W-:Y:S05]  /*3580*/  BSYNC B1 ;  /* 0x0000000000017941 */ /* 0x000fea0003800000 */
.L_x_65426:
[----:B------:R-:W0:Y:S01]  /*3590*/  LDC.64 R224, c[0x0][0x238] ;  /* 0x00008e00ffe07b82 */ /* 0x000e220000000a00 */
[----:B------:R-:W-:Y:S01]  /*35a0*/  IADD3 R7, R7, 0x20, RZ ;  /* 0x0000002007077810 */ /* 0x000fe20007ffe0ff */
[C---:B0-----:R-:W-:Y:S01]  /*35b0*/  IMAD.WIDE.U32 R224, R6.reuse, 0x10, R224 ;  /* 0x0000001006e07825 */ /* 0x041fe200078e00e0 */
[----:B------:R-:W-:-:S04]  /*35c0*/  IADD3 R6, R6, 0x20, RZ ;  /* 0x0000002006067810 */ /* 0x000fc80007ffe0ff */
[----:B------:R0:W-:Y:S03]  /*35d0*/  STG.E.128 desc[UR4][R224.64], R176 ;  /* 0x000000b0e0007986 */ /* 0x0001e6000c101d04 */
.L_x_65419:
[----:B------:R-:W-:Y:S05]  /*35e0*/  BSYNC B0 ;  /* 0x0000000000007941 */ /* 0x000fea0003800000 */
.L_x_65418:
        /* <DEDUP_REMOVED lines=29> */
.L_x_65431:
[----:B------:R-:W-:Y:S05]  /*37c0*/  BSYNC B1 ;  /* 0x0000000000017941 */ /* 0x000fea0003800000 */
.L_x_65430:
[----:B------:R-:W-:Y:S04]  /*37d0*/  BSSY B1, `(.L_x_65432) ;  /* 0x0000004000017945 */ /* 0x000fe80003800000 */
[----:B------:R-:W-:Y:S05]  /*37e0*/  @!P4 BRA `(.L_x_65433) ;  /* 0x000000000008c947 */ /* 0x000fea0003800000 */
[----:B-----5:R-:W-:-:S04]  /*37f0*/  FMUL.FTZ R181, R141, UR7 ;  /* 0x000000078db57c20 */ /* 0x020fc80008410000 */
[----:B------:R-:W-:-:S07]  /*3800*/  @P3 FADD.FTZ R181, R137, R181 ;  /* 0x000000b589b53221 */ /* 0x000fce0000010000 */
.L_x_65433:
[----:B------:R-:W-:Y:S05]  /*3810*/  BSYNC B1 ;  /* 0x0000000000017941 */ /* 0x000fea0003800000 */
.L_x_65432:
[----:B------:R-:W-:Y:S04]  /*3820*/  BSSY B1, `(.L_x_65434) ;  /* 0x0000004000017945 */ /* 0x000fe80003800000 */
[----:B------:R-:W-:Y:S05]  /*3830*/  @!P4 BRA `(.L_x_65435) ;  /* 0x000000000008c947 */ /* 0x000fea0003800000 */
[----:B-----5:R-:W-:-:S04]  /*3840*/  FMUL.FTZ R182, R142, UR7 ;  /* 0x000000078eb67c20 */ /* 0x020fc80008410000 */
[----:B------:R-:W-:-:S07]  /*3850*/  @P3 FADD.FTZ R182, R138, R182 ;  /* 0x000000b68ab63221 */ /* 0x000fce0000010000 */
.L_x_65435:
[----:B------:R-:W-:Y:S05]  /*3860*/  BSYNC B1 ;  /* 0x0000000000017941 */ /* 0x000fea0003800000 */
.L_x_65434:
[----:B------:R-:W-:Y:S04]  /*3870*/  BSSY B1, `(.L_x_65436) ;  /* 0x0000004000017945 */ /* 0x000fe80003800000 */
[----:B------:R-:W-:Y:S05]  /*3880*/  @!P4 BRA `(.L_x_65437) ;  /* 0x000000000008c947 */ /* 0x000fea0003800000 */
[----:B-----5:R-:W-:-:S04]  /*3890*/  FMUL.FTZ R183, R143, UR7 ;  /* 0x000000078fb77c20 */ /* 0x020fc80008410000 */
[----:B------:R-:W-:-:S07]  /*38a0*/  @P3 FADD.FTZ R183, R139, R183 ;  /* 0x000000b78bb73221 */ /* 0x000fce0000010000 */
.L_x_65437:
[----:B------:R-:W-:Y:S05]  /*38b0*/  BSYNC B1 ;  /* 0x0000000000017941 */ /* 0x000fea0003800000 */
.L_x_65436:
[----:B------:R-:W0:Y:S01]  /*38c0*/  LDC.64 R224, c[0x0][0x238] ;  /* 0x00008e00ffe07b82 */ /* 0x000e220000000a00 */
[----:B------:R-:W-:Y:S01]  /*38d0*/  IADD3 R7, R7, 0x20, RZ ;  /* 0x0000002007077810 */ /* 0x000fe20007ffe0ff */
[C---:B0-----:R-:W-:Y:S01]  /*38e0*/  IMAD.WIDE.U32 R224, R6.reuse, 0x10, R224 ;  /* 0x0000001006e07825 */ /* 0x041fe200078e00e0 */
[----:B------:R-:W-:-:S04]  /*38f0*/  IADD3 R6, R6, 0x20, RZ ;  /* 0x0000002006067810 */ /* 0x000fc80007ffe0ff */
[----:B------:R0:W-:Y:S03]  /*3900*/  STG.E.128 desc[UR4][R224.64], R180 ;  /* 0x000000b4e0007986 */ /* 0x0001e6000c101d04 */
.L_x_65429:
[----:B------:R-:W-:Y:S05]  /*3910*/  BSYNC B0 ;  /* 0x0000000000007941 */ /* 0x000fea0003800000 */
.L_x_65428:
        /* <DEDUP_REMOVED lines=29> */
.L_x_65441:
[----:B------:R-:W-:Y:S05]  /*3af0*/  BSYNC B1 ;  /* 0x0000000000017941 */ /* 0x000fea0003800000 */
.L_x_65440:
[----:B------:R-:W-:Y:S04]  /*3b00*/  BSSY B1, `(.L_x_65442) ;  /* 0x0000004000017945 */ /* 0x000fe80003800000 */
[----:B------:R-:W-:Y:S05]  /*3b10*/  @!P4 BRA `(.L_x_65443) ;  /* 0x000000000008c947 */ /* 0x000fea0003800000 */
[----:B-----5:R-:W-:-:S04]  /*3b20*/  FMUL.FTZ R185, R141, UR7 ;  /* 0x000000078db97c20 */ /* 0x020fc80008410000 */
[----:B------:R-:W-:-:S07]  /*3b30*/  @P3 FADD.FTZ R185, R137, R185 ;  /* 0x000000b989b93221 */ /* 0x000fce0000010000 */
.L_x_65443:
[----:B------:R-:W-:Y:S05]  /*3b40*/  BSYNC B1 ;  /* 0x0000000000017941 */ /* 0x000fea0003800000 */
.L_x_65442:
[----:B------:R-:W-:Y:S04]  /*3b50*/  BSSY B1, `(.L_x_65444) ;  /* 0x0000004000017945 */ /* 0x000fe80003800000 */
[----:B------:R-:W-:Y:S05]  /*3b60*/  @!P4 BRA `(.L_x_65445) ;  /* 0x000000000008c947 */ /* 0x000fea0003800000 */
[----:B-----5:R-:W-:-:S04]  /*3b70*/  FMUL.FTZ R186, R142, UR7 ;  /* 0x000000078eba7c20 */ /* 0x020fc80008410000 */
[----:B------:R-:W-:-:S07]  /*3b80*/  @P3 FADD.FTZ R186, R138, R186 ;  /* 0x000000ba8aba3221 */ /* 0x000fce0000010000 */
.L_x_65445:
[----:B------:R-:W-:Y:S05]  /*3b90*/  BSYNC B1 ;  /* 0x0000000000017941 */ /* 0x000fea0003800000 */
.L_x_65444:
[----:B------:R-:W-:Y:S04]  /*3ba0*/  BSSY B1, `(.L_x_65446) ;  /* 0x0000004000017945 */ /* 0x000fe80003800000 */
[----:B------:R-:W-:Y:S05]  /*3bb0*/  @!P4 BRA `(.L_x_65447) ;  /* 0x000000000008c947 */ /* 0x000fea0003800000 */
[----:B-----5:R-:W-:-:S04]  /*3bc0*/  FMUL.FTZ R187, R143, UR7 ;  /* 0x000000078fbb7c20 */ /* 0x020fc80008410000 */
[----:B------:R-:W-:-:S07]  /*3bd0*/  @P3 FADD.FTZ R187, R139, R187 ;  /* 0x000000bb8bbb3221 */ /* 0x000fce0000010000 */
.L_x_65447:
[----:B------:R-:W-:Y:S05]  /*3be0*/  BSYNC B1 ;  /* 0x0000000000017941 */ /* 0x000fea0003800000 */
.L_x_65446:
[----:B------:R-:W0:Y:S01]  /*3bf0*/  LDC.64 R224, c[0x0][0x238] ;  /* 0x00008e00ffe07b82 */ /* 0x000e220000000a00 */
[----:B------:R-:W-:Y:S01]  /*3c00*/  IADD3 R7, R7, 0x20, RZ ;  /* 0x0000002007077810 */ /* 0x000fe20007ffe0ff */
[C---:B0-----:R-:W-:Y:S01]  /*3c10*/  IMAD.WIDE.U32 R224, R6.reuse, 0x10, R224 ;  /* 0x0000001006e07825 */ /* 0x041fe200078e00e0 */
[----:B------:R-:W-:-:S04]  /*3c20*/  IADD3 R6, R6, 0x20, RZ ;  /* 0x0000002006067810 */ /* 0x000fc80007ffe0ff */
[----:B------:R0:W-:Y:S03]  /*3c30*/  STG.E.128 desc[UR4][R224.64], R184 ;  /* 0x000000b8e0007986 */ /* 0x0001e6000c101d04 */
.L_x_65439:
[----:B------:R-:W-:Y:S05]  /*3c40*/  BSYNC B0 ;  /* 0x0000000000007941 */ /* 0x000fea0003800000 */
.L_x_65438:
        /* <DEDUP_REMOVED lines=29> */
.L_x_65451:
[----:B------:R-:W-:Y:S05]  /*3e20*/  BSYNC B1 ;  /* 0x0000000000017941 */ /* 0x000fea0003800000 */
.L_x_65450:
[----:B------:R-:W-:Y:S04]  /*3e30*/  BSSY B1, `(.L_x_65452) ;  /* 0x0000004000017945 */ /* 0x000fe80003800000 */
[----:B------:R-:W-:Y:S05]  /*3e40*/  @!P4 BRA `(.L_x_65453) ;  /* 0x000000000008c947 */ /* 0x000fea0003800000 */
[----:B-----5:R-:W-:-:S04]  /*3e50*/  FMUL.FTZ R189, R141, UR7 ;  /* 0x000000078dbd7c20 */ /* 0x020fc80008410000 */
[----:B------:R-:W-:-:S07]  /*3e60*/  @P3 FADD.FTZ R189, R137, R189 ;  /* 0x000000bd89bd3221 */ /* 0x000fce0000010000 */
.L_x_65453:
[----:B------:R-:W-:Y:S05]  /*3e70*/  BSYNC B1 ;  /* 0x0000000000017941 */ /* 0x000fea0003800000 */
.L_x_65452:
[----:B------:R-:W-:Y:S04]  /*3e80*/  BSSY B1, `(.L_x_65454) ;  /* 0x0000004000017945 */ /* 0x000fe80003800000 */
[----:B------:R-:W-:Y:S05]  /*3e90*/  @!P4 BRA `(.L_x_65455) ;  /* 0x000000000008c947 */ /* 0x000fea0003800000 */
[----:B-----5:R-:W-:-:S04]  /*3ea0*/  FMUL.FTZ R190, R142, UR7 ;  /* 0x000000078ebe7c20 */ /* 0x020fc80008410000 */
[----:B------:R-:W-:-:S07]  /*3eb0*/  @P3 FADD.FTZ R190, R138, R190 ;  /* 0x000000be8abe3221 */ /* 0x000fce0000010000 */
.L_x_65455:
[----:B------:R-:W-:Y:S05]  /*3ec0*/  BSYNC B1 ;  /* 0x0000000000017941 */ /* 0x000fea0003800000 */
.L_x_65454:
[----:B------:R-:W-:Y:S04]  /*3ed0*/  BSSY B1, `(.L_x_65456) ;  /* 0x0000004000017945 */ /* 0x000fe80003800000 */
[----:B------:R-:W-:Y:S05]  /*3ee0*/  @!P4 BRA `(.L_x_65457) ;  /* 0x000000000008c947 */ /* 0x000fea0003800000 */
[----:B-----5:R-:W-:-:S04]  /*3ef0*/  FMUL.FTZ R191, R143, UR7 ;  /* 0x000000078fbf7c20 */ /* 0x020fc80008410000 */
[----:B------:R-:W-:-:S07]  /*3f00*/  @P3 FADD.FTZ R191, R139, R191 ;  /* 0x000000bf8bbf3221 */ /* 0x000fce0000010000 */
.L_x_65457:
[----:B------:R-:W-:Y:S05]  /*3f10*/  BSYNC B1 ;  /* 0x0000000000017941 */ /* 0x000fea0003800000 */
.L_x_65456:
[----:B------:R-:W0:Y:S01]  /*3f20*/  LDC.64 R224, c[0x0][0x238] ;  /* 0x00008e00ffe07b82 */ /* 0x000e220000000a00 */
[----:B------:R-:W-:Y:S01]  /*3f30*/  IADD3 R7, R7, 0x20, RZ ;  /* 0x0000002007077810 */ /* 0x000fe20007ffe0ff */
[C---:B0-----:R-:W-:Y:S01]  /*3f40*/  IMAD.WIDE.U32 R224, R6.reuse, 0x10, R224 ;  /* 0x0000001006e07825 */ /* 0x041fe200078e00e0 */
[----:B------:R-:W-:-:S04]  /*3f50*/  IADD3 R6, R6, 0x20, RZ ;  /* 0x0000002006067810 */ /* 0x000fc80007ffe0ff */
[----:B------:R0:W-:Y:S03]  /*3f60*/  STG.E.128 desc[UR4][R224.64], R188 ;  /* 0x000000bce0007986 */ /* 0x0001e6000c101d04 */
.L_x_65449:
[----:B------:R-:W-:Y:S05]  /*3f70*/  BSYNC B0 ;  /* 0x0000000000007941 */ /* 0x000fea0003800000 */
.L_x_65448:
        /* <DEDUP_REMOVED lines=29> */
.L_x_65461:
[----:B------:R-:W-:Y:S05]  /*4150*/  BSYNC B1 ;  /* 0x0000000000017941 */ /* 0x000fea0003800000 */
.L_x_65460:
[----:B------:R-:W-:Y:S04]  /*4160*/  BSSY B1, `(.L_x_65462) ;  /* 0x0000004000017945 */ /* 0x000fe80003800000 */
[----:B------:R-:W-:Y:S05]  /*4170*/  @!P4 BRA `(.L_x_65463) ;  /* 0x000000000008c947 */ /* 0x000fea0003800000 */
[----:B-----5:R-:W-:-:S04]  /*4180*/  FMUL.FTZ R193, R141, UR7 ;  /* 0x000000078dc17c20 */ /* 0x020fc80008410000 */
[----:B------:R-:W-:-:S07]  /*4190*/  @P3 FADD.FTZ R193, R137, R193 ;  /* 0x000000c189c13221 */ /* 0x000fce0000010000 */
.L_x_65463:
[----:B------:R-:W-:Y:S05]  /*41a0*/  BSYNC B1 ;  /* 0x0000000000017941 */ /* 0x000fea0003800000 */
.L_x_65462:
[----:B------:R-:W-:Y:S04]  /*41b0*/  BSSY B1, `(.L_x_65464) ;  /* 0x0000004000017945 */ /* 0x000fe80003800000 */
[----:B------:R-:W-:Y:S05]  /*41c0*/  @!P4 BRA `(.L_x_65465) ;  /* 0x000000000008c947 */ /* 0x000fea0003800000 */
[----:B-----5:R-:W-:-:S04]  /*41d0*/  FMUL.FTZ R194, R142, UR7 ;  /* 0x000000078ec27c20 */ /* 0x020fc80008410000 */
[----:B------:R-:W-:-:S07]  /*41e0*/  @P3 FADD.FTZ R194, R138, R194 ;  /* 0x000000c28ac23221 */ /* 0x000fce0000010000 */
.L_x_65465:
[----:B------:R-:W-:Y:S05]  /*41f0*/  BSYNC B1 ;  /* 0x0000000000017941 */ /* 0x000fea0003800000 */
.L_x_65464:
[----:B------:R-:W-:Y:S04]  /*4200*/  BSSY B1, `(.L_x_65466) ;  /* 0x0000004000017945 */ /* 0x000fe80003800000 */
[----:B------:R-:W-:Y:S05]  /*4210*/  @!P4 BRA `(.L_x_65467) ;  /* 0x000000000008c947 */ /* 0x000fea0003800000 */
[----:B-----5:R-:W-:-:S04]  /*4220*/  FMUL.FTZ R195, R143, UR7 ;  /* 0x000000078fc37c20 */ /* 0x020fc80008410000 */
[----:B------:R-:W-:-:S07]  /*4230*/  @P3 FADD.FTZ R195, R139, R195 ;  /* 0x000000c38bc33221 */ /* 0x000fce0000010000 */
.L_x_65467:
[----:B------:R-:W-:Y:S05]  /*4240*/  BSYNC B1 ;  /* 0x0000000000017941 */ /* 0x000fea0003800000 */
.L_x_65466:
[----:B------:R-:W0:Y:S01]  /*4250*/  LDC.64 R224, c[0x0][0x238] ;  /* 0x00008e00ffe07b82 */ /* 0x000e220000000a00 */
[----:B------:R-:W-:Y:S01]  /*4260*/  IADD3 R7, R7, 0x20, RZ ;  /* 0x0000002007077810 */ /* 0x000fe20007ffe0ff */
[C---:B0-----:R-:W-:Y:S01]  /*4270*/  IMAD.WIDE.U32 R224, R6.reuse, 0x10, R224 ;  /* 0x0000001006e07825 */ /* 0x041fe200078e00e0 */
[----:B------:R-:W-:-:S04]  /*4280*/  IADD3 R6, R6, 0x20, RZ ;  /* 0x0000002006067810 */ /* 0x000fc80007ffe0ff */
[----:B------:R0:W-:Y:S03]  /*4290*/  STG.E.128 desc[UR4][R224.64], R192 ;  /* 0x000000c0e0007986 */ /* 0x0001e6000c101d04 */
.L_x_65459:
[----:B------:R-:W-:Y:S05]  /*42a0*/  BSYNC B0 ;  /* 0x0000000000007941 */ /* 0x000fea0003800000 */
.L_x_65458:
        /* <DEDUP_REMOVED lines=29> */
.L_x_65471:
[----:B------:R-:W-:Y:S05]  /*4480*/  BSYNC B1 ;  /* 0x0000000000017941 */ /* 0x000fea0003800000 */
.L_x_65470:
[----:B------:R-:W-:Y:S04]  /*4490*/  BSSY B1, `(.L_x_65472) ;  /* 0x0000004000017945 */ /* 0x000fe80003800000 */
[----:B------:R-:W-:Y:S05]  /*44a0*/  @!P4 BRA `(.L_x_65473) ;  /* 0x000000000008c947 */ /* 0x000fea0003800000 */
[----:B-----5:R-:W-:-:S04]  /*44b0*/  FMUL.FTZ R197, R141, UR7 ;  /* 0x000000078dc57c20 */ /* 0x020fc80008410000 */
[----:B------:R-:W-:-:S07]  /*44c0*/  @P3 FADD.FTZ R197, R137, R197 ;  /* 0x000000c589c53221 */ /* 0x000fce0000010000 */
.L_x_65473:
[----:B------:R-:W-:Y:S05]  /*44d0*/  BSYNC B1 ;  /* 0x0000000000017941 */ /* 0x000fea0003800000 */
.L_x_65472:
[----:B------:R-:W-:Y:S04]  /*44e0*/  BSSY B1, `(.L_x_65474) ;  /* 0x0000004000017945 */ /* 0x000fe80003800000 */
[----:B------:R-:W-:Y:S05]  /*44f0*/  @!P4 BRA `(.L_x_65475) ;  /* 0x000000000008c947 */ /* 0x000fea0003800000 */
[----:B-----5:R-:W-:-:S04]  /*4500*/  FMUL.FTZ R198, R142, UR7 ;  /* 0x000000078ec67c20 */ /* 0x020fc80008410000 */
[----:B------:R-:W-:-:S07]  /*4510*/  @P3 FADD.FTZ R198, R138, R198 ;  /* 0x000000c68ac63221 */ /* 0x000fce0000010000 */
.L_x_65475:
[----:B------:R-:W-:Y:S05]  /*4520*/  BSYNC B1 ;  /* 0x0000000000017941 */ /* 0x000fea0003800000 */
.L_x_65474:
[----:B------:R-:W-:Y:S04]  /*4530*/  BSSY B1, `(.L_x_65476) ;  /* 0x0000004000017945 */ /* 0x000fe80003800000 */
[----:B------:R-:W-:Y:S05]  /*4540*/  @!P4 BRA `(.L_x_65477) ;  /* 0x000000000008c947 */ /* 0x000fea0003800000 */
[----:B-----5:R-:W-:-:S04]  /*4550*/  FMUL.FTZ R199, R143, UR7 ;  /* 0x000000078fc77c20 */ /* 0x020fc80008410000 */
[----:B------:R-:W-:-:S07]  /*4560*/  @P3 FADD.FTZ R199, R139, R199 ;  /* 0x000000c78bc73221 */ /* 0x000fce0000010000 */
.L_x_65477:
[----:B------:R-:W-:Y:S05]  /*4570*/  BSYNC B1 ;  /* 0x0000000000017941 */ /* 0x000fea0003800000 */
.L_x_65476:
[----:B------:R-:W0:Y:S01]  /*4580*/  LDC.64 R224, c[0x0][0x238] ;  /* 0x00008e00ffe07b82 */ /* 0x000e220000000a00 */
[----:B------:R-:W-:Y:S01]  /*4590*/  IADD3 R7, R7, 0x20, RZ ;  /* 0x0000002007077810 */ /* 0x000fe20007ffe0ff */
[C---:B0-----:R-:W-:Y:S01]  /*45a0*/  IMAD.WIDE.U32 R224, R6.reuse, 0x10, R224 ;  /* 0x0000001006e07825 */ /* 0x041fe200078e00e0 */
[----:B------:R-:W-:-:S04]  /*45b0*/  IADD3 R6, R6, 0x20, RZ ;  /* 0x0000002006067810 */ /* 0x000fc80007ffe0ff */
[----:B------:R0:W-:Y:S03]  /*45c0*/  STG.E.128 desc[UR4][R224.64], R196 ;  /* 0x000000c4e0007986 */ /* 0x0001e6000c101d04 */
.L_x_65469:
[----:B------:R-:W-:Y:S05]  /*45d0*/  BSYNC B0 ;  /* 0x0000000000007941 */ /* 0x000fea0003800000 */
.L_x_65468:
        /* <DEDUP_REMOVED lines=29> */
.L_x_65481:
[----:B------:R-:W-:Y:S05]  /*47b0*/  BSYNC B1 ;  /* 0x0000000000017941 */ /* 0x000fea0003800000 */
.L_x_65480:
[----:B------:R-:W-:Y:S04]  /*47c0*/  BSSY B1, `(.L_x_65482) ;  /* 0x0000004000017945 */ /* 0x000fe80003800000 */
[----:B------:R-:W-:Y:S05]  /*47d0*/  @!P4 BRA `(.L_x_65483) ;  /* 0x000000000008c947 */ /* 0x000fea0003800000 */
[----:B-----5:R-:W-:-:S04]  /*47e0*/  FMUL.FTZ R201, R141, UR7 ;  /* 0x000000078dc97c20 */ /* 0x020fc80008410000 */
[----:B------:R-:W-:-:S07]  /*47f0*/  @P3 FADD.FTZ R201, R137, R201 ;  /* 0x000000c989c93221 */ /* 0x000fce0000010000 */
.L_x_65483:
[----:B------:R-:W-:Y:S05]  /*4800*/  BSYNC B1 ;  /* 0x0000000000017941 */ /* 0x000fea0003800000 */
.L_x_65482:
[----:B------:R-:W-:Y:S04]  /*4810*/  BSSY B1, `(.L_x_65484) ;  /* 0x0000004000017945 */ /* 0x000fe80003800000 */
[----:B------:R-:W-:Y:S05]  /*4820*/  @!P4 BRA `(.L_x_65485) ;  /* 0x000000000008c947 */ /* 0x000fea0003800000 */
[----:B-----5:R-:W-:-:S04]  /*4830*/  FMUL.FTZ R202, R142, UR7 ;  /* 0x000000078eca7c20 */ /* 0x020fc80008410000 */
[----:B------:R-:W-:-:S07]  /*4840*/  @P3 FADD.FTZ R202, R138, R202 ;  /* 0x000000ca8aca3221 */ /* 0x000fce0000010000 */
.L_x_65485:
[----:B------:R-:W-:Y:S05]  /*4850*/  BSYNC B1 ;  /* 0x0000000000017941 */ /* 0x000fea0003800000 */
.L_x_65484:
[----:B------:R-:W-:Y:S04]  /*4860*/  BSSY B1, `(.L_x_65486) ;  /* 0x0000004000017945 */ /* 0x000fe80003800000 */
[----:B------:R-:W-:Y:S05]  /*4870*/  @!P4 BRA `(.L_x_65487) ;  /* 0x000000000008c947 */ /* 0x000fea0003800000 */
[----:B-----5:R-:W-:-:S04]  /*4880*/  FMUL.FTZ R203, R143, UR7 ;  /* 0x000000078fcb7c20 */ /* 0x020fc80008410000 */
[----:B------:R-:W-:-:S07]  /*4890*/  @P3 FADD.FTZ R203, R139, R203 ;  /* 0x000000cb8bcb3221 */ /* 0x000fce0000010000 */
.L_x_65487:
[----:B------:R-:W-:Y:S05]  /*48a0*/  BSYNC B1 ;  /* 0x0000000000017941 */ /* 0x000fea0003800000 */
.L_x_65486:
[----:B------:R-:W0:Y:S01]  /*48b0*/  LDC.64 R224, c[0x0][0x238] ;  /* 0x00008e00ffe07b82 */ /* 0x000e220000000a00 */
[----:B------:R-:W-:Y:S01]  /*48c0*/  IADD3 R7, R7, 0x20, RZ ;  /* 0x0000002007077810 */ /* 0x000fe20007ffe0ff */
[C---:B0-----:R-:W-:Y:S01]  /*48d0*/  IMAD.WIDE.U32 R224, R6.reuse, 0x10, R224 ;  /* 0x0000001006e07825 */ /* 0x041fe200078e00e0 */
[----:B------:R-:W-:-:S04]  /*48e0*/  IADD3 R6, R6, 0x20, RZ ;  /* 0x0000002006067810 */ /* 0x000fc80007ffe0ff */
[----:B------:R0:W-:Y:S03]  /*48f0*/  STG.E.128 desc[UR4][R224.64], R200 ;  /* 0x000000c8e0007986 */ /* 0x0001e6000c101d04 */
.L_x_65479:
[----:B------:R-:W-:Y:S05]  /*4900*/  BSYNC B0 ;  /* 0x0000000000007941 */ /* 0x000fea0003800000 */
.L_x_65478:
        /* <DEDUP_REMOVED lines=29> */
.L_x_65491:
[----:B------:R-:W-:Y:S05]  /*4ae0*/  BSYNC B1 ;  /* 0x0000000000017941 */ /* 0x000fea0003800000 */
.L_x_65490:
[----:B------:R-:W-:Y:S04]  /*4af0*/  BSSY B1, `(.L_x_65492) ;  /* 0x0000004000017945 */ /* 0x000fe80003800000 */
[----:B------:R-:W-:Y:S05]  /*4b00*/  @!P4 BRA `(.L_x_65493) ;  /* 0x000000000008c947 */ /* 0x000fea0003800000 */
[----:B-----5:R-:W-:-:S04]  /*4b10*/  FMUL.FTZ R205, R141, UR7 ;  /* 0x000000078dcd7c20 */ /* 0x020fc80008410000 */
[----:B------:R-:W-:-:S07]  /*4b20*/  @P3 FADD.FTZ R205, R137, R205 ;  /* 0x000000cd89cd3221 */ /* 0x000fce0000010000 */
.L_x_65493:
[----:B------:R-:W-:Y:S05]  /*4b30*/  BSYNC B1 ;  /* 0x0000000000017941 */ /* 0x000fea0003800000 */
.L_x_65492:
[----:B------:R-:W-:Y:S04]  /*4b40*/  BSSY B1, `(.L_x_65494) ;  /* 0x0000004000017945 */ /* 0x000fe80003800000 */
[----:B------:R-:W-:Y:S05]  /*4b50*/  @!P4 BRA `(.L_x_65495) ;  /* 0x000000000008c947 */ /* 0x000fea0003800000 */
[----:B-----5:R-:W-:-:S04]  /*4b60*/  FMUL.FTZ R206, R142, UR7 ;  /* 0x000000078ece7c20 */ /* 0x020fc80008410000 */
[----:B------:R-:W-:-:S07]  /*4b70*/  @P3 FADD.FTZ R206, R138, R206 ;  /* 0x000000ce8ace3221 */ /* 0x000fce0000010000 */
.L_x_65495:
[----:B------:R-:W-:Y:S05]  /*4b80*/  BSYNC B1 ;  /* 0x0000000000017941 */ /* 0x000fea0003800000 */
.L_x_65494:
[----:B------:R-:W-:Y:S04]  /*4b90*/  BSSY B1, `(.L_x_65496) ;  /* 0x0000004000017945 */ /* 0x000fe80003800000 */
[----:B------:R-:W-:Y:S05]  /*4ba0*/  @!P4 BRA `(.L_x_65497) ;  /* 0x000000000008c947 */ /* 0x000fea0003800000 */
[----:B-----5:R-:W-:-:S04]  /*4bb0*/  FMUL.FTZ R207, R143, UR7 ;  /* 0x000000078fcf7c20 */ /* 0x020fc80008410000 */
[----:B------:R-:W-:-:S07]  /*4bc0*/  @P3 FADD.FTZ R207, R139, R207 ;  /* 0x000000cf8bcf3221 */ /* 0x000fce0000010000 */
.L_x_65497:
[----:B------:R-:W-:Y:S05]  /*4bd0*/  BSYNC B1 ;  /* 0x0000000000017941 */ /* 0x000fea0003800000 */
.L_x_65496:
[----:B------:R-:W0:Y:S01]  /*4be0*/  LDC.64 R224, c[0x0][0x238] ;  /* 0x00008e00ffe07b82 */ /* 0x000e220000000a00 */
[----:B------:R-:W-:Y:S01]  /*4bf0*/  IADD3 R7, R7, 0x20, RZ ;  /* 0x0000002007077810 */ /* 0x000fe20007ffe0ff */
[C---:B0-----:R-:W-:Y:S01]  /*4c00*/  IMAD.WIDE.U32 R224, R6.reuse, 0x10, R224 ;  /* 0x0000001006e07825 */ /* 0x041fe200078e00e0 */
[----:B------:R-:W-:-:S04]  /*4c10*/  IADD3 R6, R6, 0x20, RZ ;  /* 0x0000002006067810 */ /* 0x000fc80007ffe0ff */
[----:B------:R0:W-:Y:S03]  /*4c20*/  STG.E.128 desc[UR4][R224.64], R204 ;  /* 0x000000cce0007986 */ /* 0x0001e6000c101d04 */
.L_x_65489:
[----:B------:R-:W-:Y:S05]  /*4c30*/  BSYNC B0 ;  /* 0x0000000000007941 */ /* 0x000fea0003800000 */
.L_x_65488:
        /* <DEDUP_REMOVED lines=29> */
.L_x_65501:
[----:B------:R-:W-:Y:S05]  /*4e10*/  BSYNC B1 ;  /* 0x0000000000017941 */ /* 0x000fea0003800000 */
.L_x_65500:
[----:B------:R-:W-:Y:S04]  /*4e20*/  BSSY B1, `(.L_x_65502) ;  /* 0x0000004000017945 */ /* 0x000fe80003800000 */
[----:B------:R-:W-:Y:S05]  /*4e30*/  @!P4 BRA `(.L_x_65503) ;  /* 0x000000000008c947 */ /* 0x000fea0003800000 */
[----:B-----5:R-:W-:-:S04]  /*4e40*/  FMUL.FTZ R209, R141, UR7 ;  /* 0x000000078dd17c20 */ /* 0x020fc80008410000 */
[----:B------:R-:W-:-:S07]  /*4e50*/  @P3 FADD.FTZ R209, R137, R209 ;  /* 0x000000d189d13221 */ /* 0x000fce0000010000 */
.L_x_65503:
[----:B------:R-:W-:Y:S05]  /*4e60*/  BSYNC B1 ;  /* 0x0000000000017941 */ /* 0x000fea0003800000 */
.L_x_65502:
[----:B------:R-:W-:Y:S04]  /*4e70*/  BSSY B1, `(.L_x_65504) ;  /* 0x0000004000017945 */ /* 0x000fe80003800000 */
[----:B------:R-:W-:Y:S05]  /*4e80*/  @!P4 BRA `(.L_x_65505) ;  /* 0x000000000008c947 */ /* 0x000fea0003800000 */
[----:B-----5:R-:W-:-:S04]  /*4e90*/  FMUL.FTZ R210, R142, UR7 ;  /* 0x000000078ed27c20 */ /* 0x020fc80008410000 */
[----:B------:R-:W-:-:S07]  /*4ea0*/  @P3 FADD.FTZ R210, R138, R210 ;  /* 0x000000d28ad23221 */ /* 0x000fce0000010000 */
.L_x_65505:
[----:B------:R-:W-:Y:S05]  /*4eb0*/  BSYNC B1 ;  /* 0x0000000000017941 */ /* 0x000fea0003800000 */
.L_x_65504:
[----:B------:R-:W-:Y:S04]  /*4ec0*/  BSSY B1, `(.L_x_65506) ;  /* 0x0000004000017945 */ /* 0x000fe80003800000 */
[----:B------:R-:W-:Y:S05]  /*4ed0*/  @!P4 BRA `(.L_x_65507) ;  /* 0x000000000008c947 */ /* 0x000fea0003800000 */
[----:B-----5:R-:W-:-:S04]  /*4ee0*/  FMUL.FTZ R211, R143, UR7 ;  /* 0x000000078fd37c20 */ /* 0x020fc80008410000 */
[----:B------:R-:W-:-:S07]  /*4ef0*/  @P3 FADD.FTZ R211, R139, R211 ;  /* 0x000000d38bd33221 */ /* 0x000fce0000010000 */
.L_x_65507:
[----:B------:R-:W-:Y:S05]  /*4f00*/  BSYNC B1 ;  /* 0x0000000000017941 */ /* 0x000fea0003800000 */
.L_x_65506:
[----:B------:R-:W0:Y:S01]  /*4f10*/  LDC.64 R224, c[0x0][0x238] ;  /* 0x00008e00ffe07b82 */ /* 0x000e220000000a00 */
[----:B------:R-:W-:Y:S01]  /*4f20*/  IADD3 R7, R7, 0x20, RZ ;  /* 0x0000002007077810 */ /* 0x000fe20007ffe0ff */
[C---:B0-----:R-:W-:Y:S01]  /*4f30*/  IMAD.WIDE.U32 R224, R6.reuse, 0x10, R224 ;  /* 0x0000001006e07825 */ /* 0x041fe200078e00e0 */
[----:B------:R-:W-:-:S04]  /*4f40*/  IADD3 R6, R6, 0x20, RZ ;  /* 0x0000002006067810 */ /* 0x000fc80007ffe0ff */
[----:B------:R0:W-:Y:S03]  /*4f50*/  STG.E.128 desc[UR4][R224.64], R208 ;  /* 0x000000d0e0007986 */ /* 0x0001e6000c101d04 */
.L_x_65499:
[----:B------:R-:W-:Y:S05]  /*4f60*/  BSYNC B0 ;  /* 0x0000000000007941 */ /* 0x000fea0003800000 */
.L_x_65498:
        /* <DEDUP_REMOVED lines=29> */
.L_x_65511:
[----:B------:R-:W-:Y:S05]  /*5140*/  BSYNC B1 ;  /* 0x0000000000017941 */ /* 0x000fea0003800000 */
.L_x_65510:
[----:B------:R-:W-:Y:S04]  /*5150*/  BSSY B1, `(.L_x_65512) ;  /* 0x0000004000017945 */ /* 0x000fe80003800000 */
[----:B------:R-:W-:Y:S05]  /*5160*/  @!P4 BRA `(.L_x_65513) ;  /* 0x000000000008c947 */ /* 0x000fea0003800000 */
[----:B-----5:R-:W-:-:S04]  /*5170*/  FMUL.FTZ R213, R141, UR7 ;  /* 0x000000078dd57c20 */ /* 0x020fc80008410000 */
[----:B------:R-:W-:-:S07]  /*5180*/  @P3 FADD.FTZ R213, R137, R213 ;  /* 0x000000d589d53221 */ /* 0x000fce0000010000 */
.L_x_65513:
[----:B------:R-:W-:Y:S05]  /*5190*/  BSYNC B1 ;  /* 0x0000000000017941 */ /* 0x000fea0003800000 */
.L_x_65512:
[----:B------:R-:W-:Y:S04]  /*51a0*/  BSSY B1, `(.L_x_65514) ;  /* 0x0000004000017945 */ /* 0x000fe80003800000 */
[----:B------:R-:W-:Y:S05]  /*51b0*/  @!P4 BRA `(.L_x_65515) ;  /* 0x000000000008c947 */ /* 0x000fea0003800000 */
[----:B-----5:R-:W-:-:S04]  /*51c0*/  FMUL.FTZ R214, R142, UR7 ;  /* 0x000000078ed67c20 */ /* 0x020fc80008410000 */
[----:B------:R-:W-:-:S07]  /*51d0*/  @P3 FADD.FTZ R214, R138, R214 ;  /* 0x000000d68ad63221 */ /* 0x000fce0000010000 */
.L_x_65515:
[----:B------:R-:W-:Y:S05]  /*51e0*/  BSYNC B1 ;  /* 0x0000000000017941 */ /* 0x000fea0003800000 */
.L_x_65514:
[----:B------:R-:W-:Y:S04]  /*51f0*/  BSSY B1, `(.L_x_65516) ;  /* 0x0000004000017945 */ /* 0x000fe80003800000 */
[----:B------:R-:W-:Y:S05]  /*5200*/  @!P4 BRA `(.L_x_65517) ;  /* 0x000000000008c947 */ /* 0x000fea0003800000 */
[----:B-----5:R-:W-:-:S04]  /*5210*/  FMUL.FTZ R215, R143, UR7 ;  /* 0x000000078fd77c20 */ /* 0x020fc80008410000 */
[----:B------:R-:W-:-:S07]  /*5220*/  @P3 FADD.FTZ R215, R139, R215 ;  /* 0x000000d78bd73221 */ /* 0x000fce0000010000 */
.L_x_65517:
[----:B------:R-:W-:Y:S05]  /*5230*/  BSYNC B1 ;  /* 0x0000000000017941 */ /* 0x000fea0003800000 */
.L_x_65516:
[----:B------:R-:W0:Y:S01]  /*5240*/  LDC.64 R224, c[0x0][0x238] ;  /* 0x00008e00ffe07b82 */ /* 0x000e220000000a00 */
[----:B------:R-:W-:Y:S01]  /*5250*/  IADD3 R7, R7, 0x20, RZ ;  /* 0x0000002007077810 */ /* 0x000fe20007ffe0ff */
[C---:B0-----:R-:W-:Y:S01]  /*5260*/  IMAD.WIDE.U32 R224, R6.reuse, 0x10, R224 ;  /* 0x0000001006e07825 */ /* 0x041fe200078e00e0 */
[----:B------:R-:W-:-:S04]  /*5270*/  IADD3 R6, R6, 0x20, RZ ;  /* 0x0000002006067810 */ /* 0x000fc80007ffe0ff */
[----:B------:R0:W-:Y:S03]  /*5280*/  STG.E.128 desc[UR4][R224.64], R212 ;  /* 0x000000d4e0007986 */ /* 0x0001e6000c101d04 */
.L_x_65509:
[----:B------:R-:W-:Y:S05]  /*5290*/  BSYNC B0 ;  /* 0x0000000000007941 */ /* 0x000fea0003800000 */
.L_x_65508:
        /* <DEDUP_REMOVED lines=29> */
.L_x_65521:
[----:B------:R-:W-:Y:S05]  /*5470*/  BSYNC B1 ;  /* 0x0000000000017941 */ /* 0x000fea0003800000 */
.L_x_65520:
[----:B------:R-:W-:Y:S04]  /*5480*/  BSSY B1, `(.L_x_65522) ;  /* 0x0000004000017945 */ /* 0x000fe80003800000 */
[----:B------:R-:W-:Y:S05]  /*5490*/  @!P4 BRA `(.L_x_65523) ;  /* 0x000000000008c947 */ /* 0x000fea0003800000 */
[----:B-----5:R-:W-:-:S04]  /*54a0*/  FMUL.FTZ R217, R141, UR7 ;  /* 0x000000078dd97c20 */ /* 0x020fc80008410000 */
[----:B------:R-:W-:-:S07]  /*54b0*/  @P3 FADD.FTZ R217, R137, R217 ;  /* 0x000000d989d93221 */ /* 0x000fce0000010000 */
.L_x_65523:
[----:B------:R-:W-:Y:S05]  /*54c0*/  BSYNC B1 ;  /* 0x0000000000017941 */ /* 0x000fea0003800000 */
.L_x_65522:
[----:B------:R-:W-:Y:S04]  /*54d0*/  BSSY B1, `(.L_x_65524) ;  /* 0x0000004000017945 */ /* 0x000fe80003800000 */
[----:B------:R-:W-:Y:S05]  /*54e0*/  @!P4 BRA `(.L_x_65525) ;  /* 0x000000000008c947 */ /* 0x000fea0003800000 */
[----:B-----5:R-:W-:-:S04]  /*54f0*/  FMUL.FTZ R218, R142, UR7 ;  /* 0x000000078eda7c20 */ /* 0x020fc80008410000 */
[----:B------:R-:W-:-:S07]  /*5500*/  @P3 FADD.FTZ R218, R138, R218 ;  /* 0x000000da8ada3221 */ /* 0x000fce0000010000 */
.L_x_65525:
[----:B------:R-:W-:Y:S05]  /*5510*/  BSYNC B1 ;  /* 0x0000000000017941 */ /* 0x000fea0003800000 */
.L_x_65524:
[----:B------:R-:W-:Y:S04]  /*5520*/  BSSY B1, `(.L_x_65526) ;  /* 0x0000004000017945 */ /* 0x000fe80003800000 */
[----:B------:R-:W-:Y:S05]  /*5530*/  @!P4 BRA `(.L_x_65527) ;  /* 0x000000000008c947 */ /* 0x000fea0003800000 */
[----:B-----5:R-:W-:-:S04]  /*5540*/  FMUL.FTZ R219, R143, UR7 ;  /* 0x000000078fdb7c20 */ /* 0x020fc80008410000 */
[----:B------:R-:W-:-:S07]  /*5550*/  @P3 FADD.FTZ R219, R139, R219 ;  /* 0x000000db8bdb3221 */ /* 0x000fce0000010000 */
.L_x_65527:
[----:B------:R-:W-:Y:S05]  /*5560*/  BSYNC B1 ;  /* 0x0000000000017941 */ /* 0x000fea0003800000 */
.L_x_65526:
[----:B------:R-:W0:Y:S01]  /*5570*/  LDC.64 R224, c[0x0][0x238] ;  /* 0x00008e00ffe07b82 */ /* 0x000e220000000a00 */
[----:B------:R-:W-:Y:S01]  /*5580*/  IADD3 R7, R7, 0x20, RZ ;  /* 0x0000002007077810 */ /* 0x000fe20007ffe0ff */
[C---:B0-----:R-:W-:Y:S01]  /*5590*/  IMAD.WIDE.U32 R224, R6.reuse, 0x10, R224 ;  /* 0x0000001006e07825 */ /* 0x041fe200078e00e0 */
[----:B------:R-:W-:-:S04]  /*55a0*/  IADD3 R6, R6, 0x20, RZ ;  /* 0x0000002006067810 */ /* 0x000fc80007ffe0ff */
[----:B------:R0:W-:Y:S03]  /*55b0*/  STG.E.128 desc[UR4][R224.64], R216 ;  /* 0x000000d8e0007986 */ /* 0x0001e6000c101d04 */
.L_x_65519:
[----:B------:R-:W-:Y:S05]  /*55c0*/  BSYNC B0 ;  /* 0x0000000000007941 */ /* 0x000fea0003800000 */
.L_x_65518:
        /* <DEDUP_REMOVED lines=29> */
.L_x_65531:
[----:B------:R-:W-:Y:S05]  /*57a0*/  BSYNC B1 ;  /* 0x0000000000017941 */ /* 0x000fea0003800000 */
.L_x_65530:
[----:B------:R-:W-:Y:S04]  /*57b0*/  BSSY B1, `(.L_x_65532) ;  /* 0x0000004000017945 */ /* 0x000fe80003800000 */
[----:B------:R-:W-:Y:S05]  /*57c0*/  @!P3 BRA `(.L_x_65533) ;  /* 0x000000000008b947 */ /* 0x000fea0003800000 */
[----:B-----5:R-:W-:-:S04]  /*57d0*/  FMUL.FTZ R221, R141, UR7 ;  /* 0x000000078ddd7c20 */ /* 0x020fc80008410000 */
[----:B------:R-:W-:-:S07]  /*57e0*/  @P2 FADD.FTZ R221, R137, R221 ;  /* 0x000000dd89dd2221 */ /* 0x000fce0000010000 */
.L_x_65533:
[----:B------:R-:W-:Y:S05]  /*57f0*/  BSYNC B1 ;  /* 0x0000000000017941 */ /* 0x000fea0003800000 */
.L_x_65532:
[----:B------:R-:W-:Y:S04]  /*5800*/  BSSY B1, `(.L_x_65534) ;  /* 0x0000004000017945 */ /* 0x000fe80003800000 */
[----:B------:R-:W-:Y:S05]  /*5810*/  @!P3 BRA `(.L_x_65535) ;  /* 0x000000000008b947 */ /* 0x000fea0003800000 */
[----:B-----5:R-:W-:-:S04]  /*5820*/  FMUL.FTZ R222, R142, UR7 ;  /* 0x000000078ede7c20 */ /* 0x020fc80008410000 */
[----:B------:R-:W-:-:S07]  /*5830*/  @P2 FADD.FTZ R222, R138, R222 ;  /* 0x000000de8ade2221 */ /* 0x000fce0000010000 */
.L_x_65535:
[----:B------:R-:W-:Y:S05]  /*5840*/  BSYNC B1 ;  /* 0x0000000000017941 */ /* 0x000fea0003800000 */
.L_x_65534:
[----:B------:R-:W-:Y:S04]  /*5850*/  BSSY B1, `(.L_x_65536) ;  /* 0x0000004000017945 */ /* 0x000fe80003800000 */
[----:B------:R-:W-:Y:S05]  /*5860*/  @!P3 BRA `(.L_x_65537) ;  /* 0x000000000008b947 */ /* 0x000fea0003800000 */
[----:B-----5:R-:W-:-:S04]  /*5870*/  FMUL.FTZ R223, R143, UR7 ;  /* 0x000000078fdf7c20 */ /* 0x020fc80008410000 */
[----:B------:R-:W-:-:S07]  /*5880*/  @P2 FADD.FTZ R223, R139, R223 ;  /* 0x000000df8bdf2221 */ /* 0x000fce0000010000 */
.L_x_65537:
[----:B------:R-:W-:Y:S05]  /*5890*/  BSYNC B1 ;  /* 0x0000000000017941 */ /* 0x000fea0003800000 */
.L_x_65536:
[----:B------:R-:W0:Y:S02]  /*58a0*/  LDC.64 R224, c[0x0][0x238] ;  /* 0x00008e00ffe07b82 */ /* 0x000e240000000a00 */
[----:B0-----:R-:W-:-:S05]  /*58b0*/  IMAD.WIDE.U32 R6, R6, 0x10, R224 ;  /* 0x0000001006067825 */ /* 0x001fca00078e00e0 */
[----:B------:R0:W-:Y:S02]  /*58c0*/  STG.E.128 desc[UR4][R6.64], R220 ;  /* 0x000000dc06007986 */ /* 0x0001e4000c101d04 */
.L_x_65529:
[----:B------:R-:W-:Y:S05]  /*58d0*/  BSYNC B0 ;  /* 0x0000000000007941 */ /* 0x000fea0003800000 */
.L_x_65528:
        /* <DEDUP_REMOVED lines=14> */
[----:B0-----:R-:W-:-:S04]  /*59c0*/  FADD.FTZ R6, R148, R5 ;  /* 0x0000000594067221 */ /* 0x001fc80000010000 */
        /* <DEDUP_REMOVED lines=326> */
.L_x_65591:
        /* <DEDUP_REMOVED lines=12> */
[C---:B-1----:R-:W-:Y:S02]  /*6ef0*/  @!P3 LEA R224, P2, R3.reuse, R6, 0x2 ;  /* 0x0000000603e0b211 */ /* 0x042fe400078410ff */
[----:B------:R-:W1:Y:S02]  /*6f00*/  MUFU.RSQ R6, R244 ;  /* 0x000000f400067308 */ /* 0x000e640000001400 */
[----:B0-----:R-:W-:Y:S02]  /*6f10*/  @!P3 LEA.HI.X R225, R3, R7, R227, 0x2, P2 ;  /* 0x0000000703e1b211 */ /* 0x001fe400010f14e3 */
[----:B-----5:R-:W-:-:S03]  /*6f20*/  ISETP.GE.AND P2, PT, R226, 0x1, PT ;  /* 0x00000001e200780c */ /* 0x020fc60003f46270 */
[----:B-1----:R0:W-:Y:S10]  /*6f30*/  @!P3 STG.E desc[UR4][R224.64], R6 ;  /* 0x00000006e000b986 */ /* 0x0021f4000c101904 */
[----:B------:R-:W-:Y:S05]  /*6f40*/  @!P2 BRA `(.L_x_65540) ;  /* 0x0000001800f0a947 */ /* 0x000fea0003800000 */
[----:B------:R-:W-:Y:S01]  /*6f50*/  IADD3 R7, R226, -0x1, RZ ;  /* 0xffffffffe2077810 */ /* 0x000fe20007ffe0ff */
[----:B------:R-:W-:Y:S01]  /*6f60*/  BSSY B1, `(.L_x_65541) ;  /* 0x0000021000017945 */ /* 0x000fe20003800000 */
[----:B------:R-:W-:-:S03]  /*6f70*/  LOP3.LUT R246, R252, 0x1f, RZ, 0xc0, !PT ;  /* 0x0000001ffcf67812 */ /* 0x000fc600078ec0ff */
[----:B------:R-:W-:-:S05]  /*6f80*/  IMAD R7, R7, R247, RZ ;  /* 0x000000f707077224 */ /* 0x000fca00078e02ff */
[----:B0-----:R-:W-:-:S04]  /*6f90*/  SHF.R.S32.HI R224, RZ, 0x1f, R7 ;  /* 0x0000001fffe07819 */ /* 0x001fc80000011407 */
[----:B------:R-:W-:-:S04]  /*6fa0*/  LEA.HI R7, R224, R7, RZ, 0x2 ;  /* 0x00000007e0077211 */ /* 0x000fc800078f10ff */
[----:B------:R-:W-:Y:S01]  /*6fb0*/  LEA.HI.SX32 R7, R7, R246, 0x1e ;  /* 0x000000f607077211 */ /* 0x000fe200078ff2ff */
[----:B------:R-:W-:Y:S06]  /*6fc0*/  @!P1 BRA `(.L_x_65542) ;  /* 0x0000000000689947 */ /* 0x000fec0003800000 */
[----:B------:R0:W-:Y:S01]  /*6fd0*/  STL [R1+0x34], R2 ;  /* 0x0000340201007387 */ /* 0x0001e20000100800 */
[----:B------:R-:W1:Y:S03]  /*6fe0*/  LDC.64 R244, c[0x0][0x2b8] ;  /* 0x0000ae00fff47b82 */ /* 0x000e660000000a00 */
[----:B0-----:R-:W2:Y:S04]  /*6ff0*/  LDL R2, [R1+0x20] ;  /* 0x0000200001027983 */ /* 0x001ea80000100800 */
[----:B------:R0:W-:Y:S04]  /*7000*/  STL [R1+0x30], R0 ;  /* 0x0000300001007387 */ /* 0x0001e80000100800 */
[----:B------:R-:W3:Y:S04]  /*7010*/  LDL R252, [R1+0x2c] ;  /* 0x00002c0001fc7983 */ /* 0x000ee80000100800 */
[----:B------:R-:W4:Y:S04]  /*7020*/  LDL R247, [R1+0x28] ;  /* 0x0000280001f77983 */ /* 0x000f280000100800 */
[----:B0-----:R-:W3:Y:S01]  /*7030*/  LDL R0, [R1+0x24] ;  /* 0x0000240001007983 */ /* 0x001ee20000100800 */
[----:B------:R-:W-:-:S05]  /*7040*/  FSEL R227, R5, RZ, !P0 ;  /* 0x000000ff05e37208 */ /* 0x000fca0004000000 */
[--C-:B------:R-:W-:Y:S01]  /*7050*/  FADD.FTZ R224, R144, -R227.reuse ;  /* 0x800000e390e07221 */ /* 0x100fe20000010000 */
[----:B------:R-:W-:-:S03]  /*7060*/  FADD.FTZ R225, R145, -R227 ;  /* 0x800000e391e17221 */ /* 0x000fc60000010000 */
[C---:B------:R-:W-:Y:S01]  /*7070*/  FMUL.FTZ R224, R6.reuse, R224 ;  /* 0x000000e006e07220 */ /* 0x040fe20000410000 */
[----:B------:R-:W-:Y:S01]  /*7080*/  FMUL.FTZ R225, R6, R225 ;  /* 0x000000e106e17220 */ /* 0x000fe20000410000 */
[--C-:B------:R-:W-:Y:S01]  /*7090*/  FADD.FTZ R226, R146, -R227.reuse ;  /* 0x800000e392e27221 */ /* 0x100fe20000010000 */
[----:B------:R-:W-:Y:S01]  /*70a0*/  FADD.FTZ R227, R147, -R227 ;  /* 0x800000e393e37221 */ /* 0x000fe20000010000 */
[----:B--2---:R-:W-:Y:S02]  /*70b0*/  FFMA.FTZ R224, R2, R224, R8 ;  /* 0x000000e002e07223 */ /* 0x004fe40000010008 */
[----:B------:R0:W5:Y:S01]  /*70c0*/  LDL.LU R2, [R1+0x34] ;  /* 0x0000340001027983 */ /* 0x0001620000300800 */
[----:B---3--:R-:W-:-:S03]  /*70d0*/  FFMA.FTZ R225, R0, R225, R9 ;  /* 0x000000e100e17223 */ /* 0x008fc60000010009 */
[----:B------:R0:W5:Y:S01]  /*70e0*/  LDL.LU R0, [R1+0x30] ;  /* 0x0000300001007983 */ /* 0x0001620000300800 */
[C---:B------:R-:W-:Y:S01]  /*70f0*/  FMUL.FTZ R227, R6.reuse, R227 ;  /* 0x000000e306e37220 */ /* 0x040fe20000410000 */
[----:B------:R-:W-:Y:S01]  /*7100*/  FMUL.FTZ R226, R6, R226 ;  /* 0x000000e206e27220 */ /* 0x000fe20000410000 */
[----:B-1----:R-:W-:-:S04]  /*7110*/  IMAD.WIDE.U32 R244, R7, 0x10, R244 ;  /* 0x0000001007f47825 */ /* 0x002fc800078e00f4 */
[----:B------:R-:W-:Y:S01]  /*7120*/  FFMA.FTZ R227, R252, R227, R11 ;  /* 0x000000e3fce37223 */ /* 0x000fe2000001000b */
[----:B----4-:R-:W-:Y:S01]  /*7130*/  FFMA.FTZ R226, R247, R226, R10 ;  /* 0x000000e2f7e27223 */ /* 0x010fe2000001000a */
[----:B------:R-:W1:Y:S04]  /*7140*/  S2R R252, SR_TID.X ;  /* 0x0000000000fc7919 */ /* 0x000e680000002100 */
[----:B------:R0:W-:Y:S01]  /*7150*/  STG.E.128 desc[UR4][R244.64], R224 ;  /* 0x000000e0f4007986 */ /* 0x0001e2000c101d04 */
[----:B------:R-:W-:-:S07]  /*7160*/  IADD3 R7, R7, 0x20, RZ ;  /* 0x0000002007077810 */ /* 0x000fce0007ffe0ff */
.L_x_65542:
[----:B------:R-:W-:Y:S05]  /*7170*/  BSYNC B1 ;  /* 0x0000000000017941 */ /* 0x000fea0003800000 */
.L_x_65541:
[----:B------:R-:W-:Y:S01]  /*7180*/  LOP3.LUT P2, RZ, R4, 0x4, RZ, 0xc0, !PT ;  /* 0x0000000404ff7812 */ /* 0x000fe2000784c0ff */
[----:B------:R-:W-:-:S12]  /*7190*/  BSSY B1, `(.L_x_65543) ;  /* 0x000001c000017945 */ /* 0x000fd80003800000 */
[----:B------:R-:W-:Y:S05]  /*71a0*/  @!P2 BRA `(.L_x_65544) ;  /* 0x000000000068a947 */ /* 0x000fea0003800000 */
[----:B-----5:R2:W-:Y:S01]  /*71b0*/  STL [R1+0x34], R2 ;  /* 0x0000340201007387 */ /* 0x0205e20000100800 */
[----:B0-----:R-:W0:Y:S03]  /*71c0*/  LDC.64 R244, c[0x0][0x2b8] ;  /* 0x0000ae00fff47b82 */ /* 0x001e260000000a00 */
[----:B--2---:R-:W2:Y:S04]  /*71d0*/  LDL R2, [R1] ;  /* 0x0000000001027983 */ /* 0x004ea80000100800 */
[----:B------:R3:W-:Y:S04]  /*71e0*/  STL [R1+0x30], R0 ;  /* 0x0000300001007387 */ /* 0x0007e80000100800 */
[----:B-1----:R-:W4:Y:S04]  /*71f0*/  LDL R252, [R1+0xc] ;  /* 0x00000c0001fc7983 */ /* 0x002f280000100800 */
[----:B------:R-:W4:Y:S04]  /*7200*/  LDL R247, [R1+0x8] ;  /* 0x0000080001f77983 */ /* 0x000f280000100800 */
[----:B---3--:R-:W3:Y:S01]  /*7210*/  LDL R0, [R1+0x4] ;  /* 0x0000040001007983 */ /* 0x008ee20000100800 */
        /* <DEDUP_REMOVED lines=13> */
[----:B0-----:R-:W-:-:S04]  /*72f0*/  IMAD.WIDE.U32 R244, R7, 0x10, R244 ;  /* 0x0000001007f47825 */ /* 0x001fc800078e00f4 */
[----:B----4-:R-:W-:Y:S01]  /*7300*/  FFMA.FTZ R227, R252, R227, R15 ;  /* 0x000000e3fce37223 */ /* 0x010fe2000001000f */
[----:B------:R-:W-:Y:S01]  /*7310*/  FFMA.FTZ R226, R247, R226, R14 ;  /* 0x000000e2f7e27223 */ /* 0x000fe2000001000e */
[----:B------:R-:W3:Y:S04]  /*7320*/  S2R R252, SR_TID.X ;  /* 0x0000000000fc7919 */ /* 0x000ee80000002100 */
[----:B------:R2:W-:Y:S01]  /*7330*/  STG.E.128 desc[UR4][R244.64], R224 ;  /* 0x000000e0f4007986 */ /* 0x0005e2000c101d04 */
[----:B------:R-:W-:-:S07]  /*7340*/  IADD3 R7, R7, 0x20, RZ ;  /* 0x0000002007077810 */ /* 0x000fce0007ffe0ff */
.L_x_65544:
[----:B------:R-:W-:Y:S05]  /*7350*/  BSYNC B1 ;  /* 0x0000000000017941 */ /* 0x000fea0003800000 */
.L_x_65543:
[----:B------:R-:W-:Y:S01]  /*7360*/  LOP3.LUT P2, RZ, R4, 0x2, RZ, 0xc0, !PT ;  /* 0x0000000204ff7812 */ /* 0x000fe2000784c0ff */
[----:B------:R-:W-:-:S12]  /*7370*/  BSSY B1, `(.L_x_65545) ;  /* 0x0000013000017945 */ /* 0x000fd80003800000 */
[----:B------:R-:W-:Y:S05]  /*7380*/  @!P2 BRA `(.L_x_65546) ;  /* 0x000000000044a947 */ /* 0x000fea0003800000 */
[----:B0-2---:R-:W0:Y:S01]  /*7390*/  LDC.64 R244, c[0x0][0x2b8] ;  /* 0x0000ae00fff47b82 */ /* 0x005e220000000a00 */
        /* <DEDUP_REMOVED lines=16> */
.L_x_65546:
[----:B------:R-:W-:Y:S05]  /*74a0*/  BSYNC B1 ;  /* 0x0000000000017941 */ /* 0x000fea0003800000 */
.L_x_65545:
[----:B------:R-:W-:Y:S01]  /*74b0*/  LOP3.LUT P2, RZ, R4, 0x1, RZ, 0xc0, !PT ;  /* 0x0000000104ff7812 */ /* 0x000fe2000784c0ff */
[----:B------:R-:W-:-:S12]  /*74c0*/  BSSY B1, `(.L_x_65547) ;  /* 0x0000013000017945 */ /* 0x000fd80003800000 */
[----:B------:R-:W-:Y:S05]  /*74d0*/  @!P2 BRA `(.L_x_65548) ;  /* 0x000000000044a947 */ /* 0x000fea0003800000 */
[----:B0-2-4-:R-:W0:Y:S01]  /*74e0*/  LDC.64 R244, c[0x0][0x2b8] ;  /* 0x0000ae00fff47b82 */ /* 0x015e220000000a00 */
        /* <DEDUP_REMOVED lines=16> */
.L_x_65548:
[----:B------:R-:W-:Y:S05]  /*75f0*/  BSYNC B1 ;  /* 0x0000000000017941 */ /* 0x000fea0003800000 */
.L_x_65547:
[----:B-----5:R-:W-:Y:S01]  /*7600*/  LOP3.LUT P2, RZ, R2, 0x80000000, RZ, 0xc0, !PT ;  /* 0x8000000002ff7812 */ /* 0x020fe2000784c0ff */
        /* <DEDUP_REMOVED lines=19> */
.L_x_65550:
[----:B------:R-:W-:Y:S05]  /*7740*/  BSYNC B1 ;  /* 0x0000000000017941 */ /* 0x000fea0003800000 */
.L_x_65549:
        /* <DEDUP_REMOVED lines=20> */
.L_x_65552:
[----:B------:R-:W-:Y:S05]  /*7890*/  BSYNC B1 ;  /* 0x0000000000017941 */ /* 0x000fea0003800000 */
.L_x_65551:
        /* <DEDUP_REMOVED lines=20> */
.L_x_65554:
[----:B------:R-:W-:Y:S05]  /*79e0*/  BSYNC B1 ;  /* 0x0000000000017941 */ /* 0x000fea0003800000 */
.L_x_65553:
        /* <DEDUP_REMOVED lines=20> */
.L_x_65556:
[----:B------:R-:W-:Y:S05]  /*7b30*/  BSYNC B1 ;  /* 0x0000000000017941 */ /* 0x000fea0003800000 */
.L_x_65555:
        /* <DEDUP_REMOVED lines=20> */
.L_x_65558:
[----:B------:R-:W-:Y:S05]  /*7c80*/  BSYNC B1 ;  /* 0x0000000000017941 */ /* 0x000fea0003800000 */
.L_x_65557:
        /* <DEDUP_REMOVED lines=20> */
.L_x_65560:
[----:B------:R-:W-:Y:S05]  /*7dd0*/  BSYNC B1 ;  /* 0x0000000000017941 */ /* 0x000fea0003800000 */
.L_x_65559:
        /* <DEDUP_REMOVED lines=20> */
.L_x_65562:
[----:B------:R-:W-:Y:S05]  /*7f20*/  BSYNC B1 ;  /* 0x0000000000017941 */ /* 0x000fea0003800000 */
.L_x_65561:
        /* <DEDUP_REMOVED lines=20> */
.L_x_65564:
[----:B------:R-:W-:Y:S05]  /*8070*/  BSYNC B1 ;  /* 0x0000000000017941 */ /* 0x000fea0003800000 */
.L_x_65563:
        /* <DEDUP_REMOVED lines=20> */
.L_x_65566:
[----:B------:R-:W-:Y:S05]  /*81c0*/  BSYNC B1 ;  /* 0x0000000000017941 */ /* 0x000fea0003800000 */
.L_x_65565:
        /* <DEDUP_REMOVED lines=20> */
.L_x_65568:
[----:B------:R-:W-:Y:S05]  /*8310*/  BSYNC B1 ;  /* 0x0000000000017941 */ /* 0x000fea0003800000 */
.L_x_65567:
        /* <DEDUP_REMOVED lines=20> */
.L_x_65570:
[----:B------:R-:W-:Y:S05]  /*8460*/  BSYNC B1 ;  /* 0x0000000000017941 */ /* 0x000fea0003800000 */
.L_x_65569:
        /* <DEDUP_REMOVED lines=20> */
.L_x_65572:
[----:B------:R-:W-:Y:S05]  /*85b0*/  BSYNC B1 ;  /* 0x0000000000017941 */ /* 0x000fea0003800000 */
.L_x_65571:
        /* <DEDUP_REMOVED lines=20> */
.L_x_65574:
[----:B------:R-:W-:Y:S05]  /*8700*/  BSYNC B1 ;  /* 0x0000000000017941 */ /* 0x000fea0003800000 */
.L_x_65573:
        /* <DEDUP_REMOVED lines=20> */
.L_x_65576:
[----:B------:R-:W-:Y:S05]  /*8850*/  BSYNC B1 ;  /* 0x0000000000017941 */ /* 0x000fea0003800000 */
.L_x_65575:
        /* <DEDUP_REMOVED lines=20> */
.L_x_65578:
[----:B------:R-:W-:Y:S05]  /*89a0*/  BSYNC B1 ;  /* 0x0000000000017941 */ /* 0x000fea0003800000 */
.L_x_65577:
[----:B------:R-:W-:-:S13]  /*89b0*/  LOP3.LUT P2, RZ, R2, 0x10000, RZ, 0xc0, !PT ;  /* 0x0001000002ff7812 */ /* 0x000fda000784c0ff */
[----:B------:R-:W-:Y:S05]  /*89c0*/  @!P2 BRA `(.L_x_65540) ;  /* 0x000000000050a947 */ /* 0x000fea0003800000 */
[----:B0-2-4-:R-:W0:Y:S01]  /*89d0*/  LDC.64 R244, c[0x0][0x2b8] ;  /* 0x0000ae00fff47b82 */ /* 0x015e220000000a00 */
[----:B------:R-:W-:Y:S01]  /*89e0*/  FSEL R227, R5, RZ, !P0 ;  /* 0x000000ff05e37208 */ /* 0x000fe20004000000 */
[----:B------:R-:W2:Y:S04]  /*89f0*/  LDL R247, [R1+0x1c] ;  /* 0x00001c0001f77983 */ /* 0x000ea80000100800 */
        /* <DEDUP_REMOVED lines=8> */
[----:B------:R-:W4:Y:S01]  /*8a80*/  LDL R226, [R1+0x18] ;  /* 0x0000180001e27983 */ /* 0x000f220000100800 */
[----:B0-----:R-:W-:-:S03]  /*8a90*/  IMAD.WIDE.U32 R6, R7, 0x10, R244 ;  /* 0x0000001007067825 */ /* 0x001fc600078e00f4 */
[----:B------:R-:W5:Y:S04]  /*8aa0*/  LDL R244, [R1+0x10] ;  /* 0x0000100001f47983 */ /* 0x000f680000100800 */
[----:B------:R-:W3:Y:S01]  /*8ab0*/  LDL R245, [R1+0x14] ;  /* 0x0000140001f57983 */ /* 0x000ee20000100800 */
[----:B--2---:R-:W-:Y:S01]  /*8ac0*/  FFMA.FTZ R227, R247, R227, R135 ;  /* 0x000000e3f7e37223 */ /* 0x004fe20000010087 */
[----:B----4-:R-:W-:Y:S01]  /*8ad0*/  FFMA.FTZ R226, R226, R5, R134 ;  /* 0x00000005e2e27223 */ /* 0x010fe20000010086 */
[----:B-----5:R-:W-:Y:S01]  /*8ae0*/  FFMA.FTZ R224, R244, R224, R132 ;  /* 0x000000e0f4e07223 */ /* 0x020fe20000010084 */
[----:B---3--:R-:W-:-:S05]  /*8af0*/  FFMA.FTZ R225, R245, R225, R133 ;  /* 0x000000e1f5e17223 */ /* 0x008fca0000010085 */
[----:B------:R0:W-:Y:S02]  /*8b00*/  STG.E.128 desc[UR4][R6.64], R224 ;  /* 0x000000e006007986 */ /* 0x0001e4000c101d04 */
.L_x_65540:
[----:B------:R-:W-:Y:S05]  /*8b10*/  BSYNC B0 ;  /* 0x0000000000007941 */ /* 0x000fea0003800000 */
.L_x_65539:
[----:B0-----:R-:W0:Y:S02]  /*8b20*/  LDC.64 R6, c[0x0][0x210] ;  /* 0x00008400ff067b82 */ /* 0x001e240000000a00 */
[----:B0-----:R-:W-:-:S04]  /*8b30*/  LEA R3, R6, R3, 0x2 ;  /* 0x0000000306037211 */ /* 0x001fc800078e10ff */
[----:B------:R-:W-:-:S13]  /*8b40*/  ISETP.GE.AND P2, PT, R3, R7, PT ;  /* 0x000000070300720c */ /* 0x000fda0003f46270 */
[----:B------:R-:W-:Y:S05]  /*8b50*/  @!P2 BRA `(.L_x_65579) ;  /* 0xffffff8c002ca947 */ /* 0x000fea000383ffff */
[----:B------:R-:W-:Y:S05]  /*8b60*/  EXIT ;  /* 0x000000000000794d */ /* 0x000fea0003800000 */
.L_x_65538:
[----:B------:R-:W-:Y:S01]  /*8b70*/  HFMA2.MMA R6, -RZ, RZ, 0, 5.9604644775390625e-08 ;  /* 0x00000001ff067435 */ /* 0x000fe200000001ff */
[----:B------:R-:W-:Y:S01]  /*8b80*/  BSSY B0, `(.L_x_65580) ;  /* 0x0000007000007945 */ /* 0x000fe20003800000 */
[----:B------:R-:W-:Y:S02]  /*8b90*/  MOV R245, R5 ;  /* 0x0000000500f57202 */ /* 0x000fe40000000f00 */
[----:B------:R-:W-:Y:S02]  /*8ba0*/  MOV R7, 0x1f ;  /* 0x0000001f00077802 */ /* 0x000fe40000000f00 */
[----:B-1234-:R-:W-:-:S07]  /*8bb0*/  MOV R224, 0xffffffff ;  /* 0xffffffff00e07802 */ /* 0x01efce0000000f00 */
[----:B-----5:R-:W-:Y:S05]  /*8bc0*/  WARPSYNC.COLLECTIVE R224, `(.L_x_65581) ;  /* 0x00000000e0087348 */ /* 0x020fea0003c00000 */
[----:B------:R0:W1:Y:S02]  /*8bd0*/  SHFL.BFLY P6, R6, R245, R6, R7 ;  /* 0x0c000006f5067389 */ /* 0x00006400000c0007 */
[----:B01---5:R-:W-:Y:S01]  /*8be0*/  ENDCOLLECTIVE ;  /* 0x000000000000791b */ /* 0x023fe20003800000 */
.L_x_65581:
[----:B------:R-:W-:Y:S05]  /*8bf0*/  BSYNC B0 ;  /* 0x0000000000007941 */ /* 0x000fea0003800000 */
.L_x_65580:
        /* <DEDUP_REMOVED lines=10> */
.L_x_65582:
        /* <DEDUP_REMOVED lines=8> */
[----:B------:R-:W-:Y:S01]  /*8d20*/  FADD.FTZ R5, R5, R6 ;  /* 0x0000000605057221 */ /* 0x000fe20000010000 */
[----:B------:R-:W-:-:S04]  /*8d30*/  HFMA2.MMA R6, -RZ, RZ, 0, 2.384185791015625e-07 ;  /* 0x00000004ff067435 */ /* 0x000fc800000001ff */
[----:B------:R-:W-:-:S07]  /*8d40*/  MOV R245, R5 ;  /* 0x0000000500f57202 */ /* 0x000fce0000000f00 */
[----:B------:R-:W-:Y:S05]  /*8d50*/  WARPSYNC.COLLECTIVE R224, `(.L_x_65583) ;  /* 0x00000000e0087348 */ /* 0x000fea0003c00000 */
[----:B------:R0:W1:Y:S02]  /*8d60*/  SHFL.BFLY P6, R6, R245, R6, R7 ;  /* 0x0c000006f5067389 */ /* 0x00006400000c0007 */
[----:B01----:R-:W-:Y:S01]  /*8d70*/  ENDCOLLECTIVE ;  /* 0x000000000000791b */ /* 0x003fe20003800000 */
.L_x_65583:
[----:B------:R-:W-:Y:S01]  /*8d80*/  FADD.FTZ R5, R5, R6 ;  /* 0x0000000605057221 */ /* 0x000fe20000010000 */
[----:B------:R-:W-:-:S04]  /*8d90*/  HFMA2.MMA R6, -RZ, RZ, 0, 4.76837158203125e-07 ;  /* 0x00000008ff067435 */ /* 0x000fc800000001ff */
[----:B------:R-:W-:-:S07]  /*8da0*/  MOV R245, R5 ;  /* 0x0000000500f57202 */ /* 0x000fce0000000f00 */
[----:B------:R-:W-:Y:S05]  /*8db0*/  WARPSYNC.COLLECTIVE R224, `(.L_x_65584) ;  /* 0x00000000e0087348 */ /* 0x000fea0003c00000 */
[----:B------:R0:W1:Y:S02]  /*8dc0*/  SHFL.BFLY P6, R6, R245, R6, R7 ;  /* 0x0c000006f5067389 */ /* 0x00006400000c0007 */
[----:B01----:R-:W-:Y:S01]  /*8dd0*/  ENDCOLLECTIVE ;  /* 0x000000000000791b */ /* 0x003fe20003800000 */
.L_x_65584:
[----:B------:R-:W-:Y:S01]  /*8de0*/  FADD.FTZ R5, R5, R6 ;  /* 0x0000000605057221 */ /* 0x000fe20000010000 */
[----:B------:R-:W-:-:S04]  /*8df0*/  HFMA2.MMA R6, -RZ, RZ, 0, 9.5367431640625e-07 ;  /* 0x00000010ff067435 */ /* 0x000fc800000001ff */
[----:B------:R-:W-:-:S07]  /*8e00*/  MOV R245, R5 ;  /* 0x0000000500f57202 */ /* 0x000fce0000000f00 */
[----:B------:R-:W-:Y:S05]  /*8e10*/  WARPSYNC.COLLECTIVE R224, `(.L_x_65585) ;  /* 0x00000000e0087348 */ /* 0x000fea0003c00000 */
[----:B------:R0:W1:Y:S02]  /*8e20*/  SHFL.BFLY P6, R6, R245, R6, R7 ;  /* 0x0c000006f5067389 */ /* 0x00006400000c0007 */
[----:B01----:R-:W-:Y:S01]  /*8e30*/  ENDCOLLECTIVE ;  /* 0x000000000000791b */ /* 0x003fe20003800000 */
.L_x_65585:
        /* <DEDUP_REMOVED lines=178> */
[----:B------:R-:W-:Y:S01]  /*9960*/  HFMA2.MMA R6, -RZ, RZ, 0, 5.9604644775390625e-08 ;  /* 0x00000001ff067435 */ /* 0x000fe200000001ff */
[----:B------:R-:W-:-:S03]  /*9970*/  MOV R7, 0x1f ;  /* 0x0000001f00077802 */ /* 0x000fc60000000f00 */
[----:B------:R-:W-:-:S07]  /*9980*/  MOV R245, R225 ;  /* 0x000000e100f57202 */ /* 0x000fce0000000f00 */
[----:B------:R-:W-:Y:S05]  /*9990*/  WARPSYNC.COLLECTIVE R224, `(.L_x_65586) ;  /* 0x00000000e0087348 */ /* 0x000fea0003c00000 */
[----:B------:R0:W1:Y:S02]  /*99a0*/  SHFL.BFLY P6, R6, R245, R6, R7 ;  /* 0x0c000006f5067389 */ /* 0x00006400000c0007 */
[----:B01----:R-:W-:Y:S01]  /*99b0*/  ENDCOLLECTIVE ;  /* 0x000000000000791b */ /* 0x003fe20003800000 */
.L_x_65586:
[----:B------:R-:W-:Y:S01]  /*99c0*/  FADD.FTZ R225, R225, R6 ;  /* 0x00000006e1e17221 */ /* 0x000fe20000010000 */
[----:B------:R-:W-:-:S04]  /*99d0*/  HFMA2.MMA R6, -RZ, RZ, 0, 1.1920928955078125e-07 ;  /* 0x00000002ff067435 */ /* 0x000fc800000001ff */
[----:B------:R-:W-:-:S07]  /*99e0*/  MOV R245, R225 ;  /* 0x000000e100f57202 */ /* 0x000fce0000000f00 */
[----:B------:R-:W-:Y:S05]  /*99f0*/  WARPSYNC.COLLECTIVE R224, `(.L_x_65587) ;  /* 0x00000000e0087348 */ /* 0x000fea0003c00000 */
[----:B------:R0:W1:Y:S02]  /*9a00*/  SHFL.BFLY P6, R6, R245, R6, R7 ;  /* 0x0c000006f5067389 */ /* 0x00006400000c0007 */
[----:B01----:R-:W-:Y:S01]  /*9a10*/  ENDCOLLECTIVE ;  /* 0x000000000000791b */ /* 0x003fe20003800000 */
.L_x_65587:
[----:B------:R-:W-:Y:S01]  /*9a20*/  FADD.FTZ R225, R225, R6 ;  /* 0x00000006e1e17221 */ /* 0x000fe20000010000 */
[----:B------:R-:W-:-:S04]  /*9a30*/  HFMA2.MMA R6, -RZ, RZ, 0, 2.384185791015625e-07 ;  /* 0x00000004ff067435 */ /* 0x000fc800000001ff */
[----:B------:R-:W-:-:S07]  /*9a40*/  MOV R245, R225 ;  /* 0x000000e100f57202 */ /* 0x000fce0000000f00 */
[----:B------:R-:W-:Y:S05]  /*9a50*/  WARPSYNC.COLLECTIVE R224, `(.L_x_65588) ;  /* 0x00000000e0087348 */ /* 0x000fea0003c00000 */
[----:B------:R0:W1:Y:S02]  /*9a60*/  SHFL.BFLY P6, R6, R245, R6, R7 ;  /* 0x0c000006f5067389 */ /* 0x00006400000c0007 */
[----:B01----:R-:W-:Y:S01]  /*9a70*/  ENDCOLLECTIVE ;  /* 0x000000000000791b */ /* 0x003fe20003800000 */
.L_x_65588:
[----:B------:R-:W-:Y:S01]  /*9a80*/  FADD.FTZ R225, R225, R6 ;  /* 0x00000006e1e17221 */ /* 0x000fe20000010000 */
[----:B------:R-:W-:-:S04]  /*9a90*/  HFMA2.MMA R6, -RZ, RZ, 0, 4.76837158203125e-07 ;  /* 0x00000008ff067435 */ /* 0x000fc800000001ff */
[----:B------:R-:W-:-:S07]  /*9aa0*/  MOV R245, R225 ;  /* 0x000000e100f57202 */ /* 0x000fce0000000f00 */
[----:B------:R-:W-:Y:S05]  /*9ab0*/  WARPSYNC.COLLECTIVE R224, `(.L_x_65589) ;  /* 0x00000000e0087348 */ /* 0x000fea0003c00000 */
[----:B------:R0:W1:Y:S02]  /*9ac0*/  SHFL.BFLY P6, R6, R245, R6, R7 ;  /* 0x0c000006f5067389 */ /* 0x00006400000c0007 */
[----:B01----:R-:W-:Y:S01]  /*9ad0*/  ENDCOLLECTIVE ;  /* 0x000000000000791b */ /* 0x003fe20003800000 */
.L_x_65589:
[----:B------:R-:W-:Y:S01]  /*9ae0*/  FADD.FTZ R225, R225, R6 ;  /* 0x00000006e1e17221 */ /* 0x000fe20000010000 */
[----:B------:R-:W-:-:S04]  /*9af0*/  HFMA2.MMA R6, -RZ, RZ, 0, 9.5367431640625e-07 ;  /* 0x00000010ff067435 */ /* 0x000fc800000001ff */
[----:B------:R-:W-:-:S07]  /*9b00*/  MOV R245, R225 ;  /* 0x000000e100f57202 */ /* 0x000fce0000000f00 */
[----:B------:R-:W-:Y:S05]  /*9b10*/  WARPSYNC.COLLECTIVE R224, `(.L_x_65590) ;  /* 0x00000000e0087348 */ /* 0x000fea0003c00000 */
[----:B------:R0:W1:Y:S02]  /*9b20*/  SHFL.BFLY P6, R6, R245, R6, R7 ;  /* 0x0c000006f5067389 */ /* 0x00006400000c0007 */
[----:B01----:R-:W-:Y:S01]  /*9b30*/  ENDCOLLECTIVE ;  /* 0x000000000000791b */ /* 0x003fe20003800000 */
.L_x_65590:
[----:B------:R-:W-:Y:S05]  /*9b40*/  BRA `(.L_x_65591) ;  /* 0xffffffd000b87947 */ /* 0x000fea000383ffff */
.L_x_65592:
        /* <DEDUP_REMOVED lines=11> */
.L_x_72426:


//--------------------- .text._ZN10layer_norm13ln_fwd_kernelINS_13Kernel_traitsIfffffjLj2560ELj1ELj4ELj1ELj16ENS_18Kernel_traits_baseILj2560EfffffjLj128EEEEELb0ELb0ELb1ELb1EEEvNS_9FwdParamsE --------------------------
	.section	.text._ZN10layer_norm13ln_fwd_kernelINS_13Kernel_traitsIfffffjLj2560ELj1ELj4ELj1ELj16ENS_18Kernel_traits_baseILj2560EfffffjLj128EEEEELb0ELb0ELb1ELb1EEEvNS_9FwdParamsE,"ax",@progbits
	.align	128
        .global         _ZN10layer_norm13ln_fwd_kernelINS_13Kernel_traitsIfffffjLj2560ELj1ELj4ELj1ELj16ENS_18Kernel_traits_baseILj2560EfffffjLj128EEEEELb0ELb0ELb1ELb1EEEvNS_9FwdParamsE
        .type           _ZN10layer_norm13ln_fwd_kernelINS_13Kernel_traitsIfffffjLj2560ELj1ELj4ELj1ELj16ENS_18Kernel_traits_baseILj2560EfffffjLj128EEEEELb0ELb0ELb1ELb1EEEvNS_9FwdParamsE,@function
        .size           _ZN10layer_norm13ln_fwd_kernelINS_13Kernel_traitsIfffffjLj2560ELj1ELj4ELj1ELj16ENS_18Kernel_traits_baseILj2560EfffffjLj128EEEEELb0ELb0ELb1ELb1EEEvNS_9FwdParamsE,(.L_x_72427 - _ZN10layer_norm13ln_fwd_kernelINS_13Kernel_traitsIfffffjLj2560ELj1ELj4ELj1ELj16ENS_18Kernel_traits_baseILj2560EfffffjLj128EEEEELb0ELb0ELb1ELb1EEEvNS_9FwdParamsE)
        .other          _ZN10layer_norm13ln_fwd_kernelINS_13Kernel_traitsIfffffjLj2560ELj1ELj4ELj1ELj16ENS_18Kernel_traits_baseILj2560EfffffjLj128EEEEELb0ELb0ELb1ELb1EEEvNS_9FwdParamsE,@"STO_CUDA_ENTRY STV_DEFAULT"
_ZN10layer_norm13ln_fwd_kernelINS_13Kernel_traitsIfffffjLj2560ELj1ELj4ELj1ELj16ENS_18Kernel_traits_baseILj2560EfffffjLj128EEEEELb0ELb0ELb1ELb1EEEvNS_9FwdParamsE:
.text._ZN10layer_norm13ln_fwd_kernelINS_13Kernel_traitsIfffffjLj2560ELj1ELj4ELj1ELj16ENS_18Kernel_traits_baseILj2560EfffffjLj128EEEEELb0ELb0ELb1ELb1EEEvNS_9FwdParamsE:
        /* <DEDUP_REMOVED lines=9> */
[----:B0-----:R-:W-:Y:S02]  /*0090*/  IADD3 R1, R1, -0x20, RZ ;  /* 0xffffffe001017810 */ /* 0x001fe40007ffe0ff */
[----:B-1----:R-:W-:-:S02]  /*00a0*/  LOP3.LUT R4, R3, 0x1f, RZ, 0xc0, !PT ;  /* 0x0000001f03047812 */ /* 0x002fc400078ec0ff */
[----:B------:R-:W-:Y:S02]  /*00b0*/  SHF.R.U32.HI R0, RZ, 0x5, R3 ;  /* 0x00000005ff007819 */ /* 0x000fe40000011603 */
[C---:B------:R-:W-:Y:S02]  /*00c0*/  LOP3.LUT R85, R4.reuse, 0x40, RZ, 0xfc, !PT ;  /* 0x0000004004557812 */ /* 0x040fe400078efcff */
[C---:B------:R-:W-:Y:S02]  /*00d0*/  LOP3.LUT R89, R4.reuse, 0x60, RZ, 0xfc, !PT ;  /* 0x0000006004597812 */ /* 0x040fe400078efcff */
[C---:B------:R-:W-:Y:S02]  /*00e0*/  LOP3.LUT R97, R4.reuse, 0xa0, RZ, 0xfc, !PT ;  /* 0x000000a004617812 */ /* 0x040fe400078efcff */
[C---:B------:R-:W-:Y:S02]  /*00f0*/  LOP3.LUT R93, R4.reuse, 0x80, RZ, 0xfc, !PT ;  /* 0x00000080045d7812 */ /* 0x040fe400078efcff */
[----:B------:R-:W-:-:S02]  /*0100*/  LOP3.LUT R249, R4, 0x20, RZ, 0xfc, !PT ;  /* 0x0000002004f97812 */ /* 0x000fc400078efcff */
[----:B------:R-:W-:Y:S02]  /*0110*/  @P0 LEA R34, P3, R85, UR6, 0x4 ;  /* 0x0000000655220c11 */ /* 0x000fe4000f8620ff */
[----:B------:R-:W-:Y:S02]  /*0120*/  @P0 LEA R36, P6, R89, UR6, 0x4 ;  /* 0x0000000659240c11 */ /* 0x000fe4000f8c20ff */
[----:B------:R-:W-:Y:S02]  /*0130*/  @P0 LEA R46, P4, R97, UR6, 0x4 ;  /* 0x00000006612e0c11 */ /* 0x000fe4000f8820ff */
[C---:B------:R-:W-:Y:S02]  /*0140*/  LOP3.LUT R105, R4.reuse, 0xe0, RZ, 0xfc, !PT ;  /* 0x000000e004697812 */ /* 0x040fe400078efcff */
[C---:B------:R-:W-:Y:S02]  /*0150*/  LOP3.LUT R109, R4.reuse, 0x100, RZ, 0xfc, !PT ;  /* 0x00000100046d7812 */ /* 0x040fe400078efcff */
[----:B------:R-:W-:-:S02]  /*0160*/  LOP3.LUT R117, R4, 0x140, RZ, 0xfc, !PT ;  /* 0x0000014004757812 */ /* 0x000fc400078efcff */
[----:B------:R-:W-:Y:S02]  /*0170*/  @P0 LEA R44, P5, R93, UR6, 0x4 ;  /* 0x000000065d2c0c11 */ /* 0x000fe4000f8a20ff */
[C---:B------:R-:W-:Y:S02]  /*0180*/  LOP3.LUT R113, R4.reuse, 0x120, RZ, 0xfc, !PT ;  /* 0x0000012004717812 */ /* 0x040fe400078efcff */
[----:B------:R-:W-:Y:S02]  /*0190*/  @P0 LEA R32, P2, R249, UR6, 0x4 ;  /* 0x00000006f9200c11 */ /* 0x000fe4000f8420ff */
[----:B------:R-:W-:Y:S02]  /*01a0*/  LOP3.LUT R101, R4, 0xc0, RZ, 0xfc, !PT ;  /* 0x000000c004657812 */ /* 0x000fe400078efcff */
[C---:B------:R-:W-:Y:S01]  /*01b0*/  @P0 LEA.HI.X R35, R85.reuse, UR7, RZ, 0x4, P3 ;  /* 0x0000000755230c11 */ /* 0x040fe200098f24ff */
[----:B--2---:R-:W-:Y:S01]  /*01c0*/  IMAD.WIDE.U32 R84, R85, 0x10, R152 ;  /* 0x0000001055547825 */ /* 0x004fe200078e0098 */
[----:B------:R-:W-:-:S02]  /*01d0*/  @P0 LEA.HI.X R37, R89, UR7, RZ, 0x4, P6 ;  /* 0x0000000759250c11 */ /* 0x000fc4000b0f24ff */
[----:B------:R-:W-:Y:S01]  /*01e0*/  @P0 LEA.HI.X R47, R97, UR7, RZ, 0x4, P4 ;  /* 0x00000007612f0c11 */ /* 0x000fe2000a0f24ff */
[--C-:B------:R-:W-:Y:S01]  /*01f0*/  IMAD.WIDE.U32 R88, R89, 0x10, R152.reuse ;  /* 0x0000001059587825 */ /* 0x100fe200078e0098 */
[----:B------:R-:W-:Y:S02]  /*0200*/  @P0 LEA R56, P3, R105, UR6, 0x4 ;  /* 0x0000000669380c11 */ /* 0x000fe4000f8620ff */
[----:B------:R-:W-:Y:S01]  /*0210*/  @P0 LEA R58, P6, R109, UR6, 0x4 ;  /* 0x000000066d3a0c11 */ /* 0x000fe2000f8c20ff */
[----:B------:R-:W-:Y:S01]  /*0220*/  IMAD.WIDE.U32 R96, R97, 0x10, R152 ;  /* 0x0000001061607825 */ /* 0x000fe200078e0098 */
[----:B------:R-:W-:Y:S02]  /*0230*/  @P0 LEA R68, P4, R117, UR6, 0x4 ;  /* 0x0000000675440c11 */ /* 0x000fe4000f8820ff */
[C---:B------:R-:W-:Y:S02]  /*0240*/  LOP3.LUT R125, R4.reuse, 0x180, RZ, 0xfc, !PT ;  /* 0x00000180047d7812 */ /* 0x040fe400078efcff */
[----:B------:R-:W-:-:S02]  /*0250*/  LOP3.LUT R129, R4, 0x1a0, RZ, 0xfc, !PT ;  /* 0x000001a004817812 */ /* 0x000fc400078efcff */
[C---:B------:R-:W-:Y:S02]  /*0260*/  LOP3.LUT R137, R4.reuse, 0x1e0, RZ, 0xfc, !PT ;  /* 0x000001e004897812 */ /* 0x040fe400078efcff */
[C---:B------:R-:W-:Y:S01]  /*0270*/  @P0 LEA.HI.X R45, R93.reuse, UR7, RZ, 0x4, P5 ;  /* 0x000000075d2d0c11 */ /* 0x040fe2000a8f24ff */
[--C-:B------:R-:W-:Y:S01]  /*0280*/  IMAD.WIDE.U32 R92, R93, 0x10, R152.reuse ;  /* 0x000000105d5c7825 */ /* 0x100fe200078e0098 */
[----:B------:R-:W-:Y:S02]  /*0290*/  @P0 LEA.HI.X R33, R249, UR7, RZ, 0x4, P2 ;  /* 0x00000007f9210c11 */ /* 0x000fe400090f24ff */
[----:B------:R-:W-:Y:S01]  /*02a0*/  @P0 LEA R60, P5, R113, UR6, 0x4 ;  /* 0x00000006713c0c11 */ /* 0x000fe2000f8a20ff */
[----:B------:R-:W-:Y:S01]  /*02b0*/  IMAD.WIDE.U32 R248, R249, 0x10, R152 ;  /* 0x00000010f9f87825 */ /* 0x000fe200078e0098 */
[----:B------:R-:W-:Y:S02]  /*02c0*/  LOP3.LUT R133, R4, 0x1c0, RZ, 0xfc, !PT ;  /* 0x000001c004857812 */ /* 0x000fe400078efcff */
[----:B------:R-:W-:-:S02]  /*02d0*/  @P0 LEA R48, P2, R101, UR6, 0x4 ;  /* 0x0000000665300c11 */ /* 0x000fc4000f8420ff */
[----:B------:R-:W-:Y:S02]  /*02e0*/  LOP3.LUT R121, R4, 0x160, RZ, 0xfc, !PT ;  /* 0x0000016004797812 */ /* 0x000fe400078efcff */
[C---:B------:R-:W-:Y:S01]  /*02f0*/  @P0 LEA.HI.X R57, R105.reuse, UR7, RZ, 0x4, P3 ;  /* 0x0000000769390c11 */ /* 0x040fe200098f24ff */
[--C-:B------:R-:W-:Y:S01]  /*0300*/  IMAD.WIDE.U32 R104, R105, 0x10, R152.reuse ;  /* 0x0000001069687825 */ /* 0x100fe200078e0098 */
[----:B------:R-:W-:Y:S02]  /*0310*/  @P0 LEA.HI.X R59, R109, UR7, RZ, 0x4, P6 ;  /* 0x000000076d3b0c11 */ /* 0x000fe4000b0f24ff */
[----:B------:R-:W-:Y:S01]  /*0320*/  @P0 LEA.HI.X R69, R117, UR7, RZ, 0x4, P4 ;  /* 0x0000000775450c11 */ /* 0x000fe2000a0f24ff */
[--C-:B------:R-:W-:Y:S01]  /*0330*/  IMAD.WIDE.U32 R108, R109, 0x10, R152.reuse ;  /* 0x000000106d6c7825 */ /* 0x100fe200078e0098 */
[----:B---3--:R-:W-:Y:S02]  /*0340*/  LEA R0, R5, R0, 0x2 ;  /* 0x0000000005007211 */ /* 0x008fe400078e10ff */
[----:B------:R-:W-:Y:S01]  /*0350*/  @P0 LEA R72, P3, R125, UR6, 0x4 ;  /* 0x000000067d480c11 */ /* 0x000fe2000f8620ff */
[----:B------:R-:W-:Y:S01]  /*0360*/  IMAD.WIDE.U32 R116, R117, 0x10, R152 ;  /* 0x0000001075747825 */ /* 0x000fe200078e0098 */
[----:B------:R-:W-:-:S02]  /*0370*/  @P0 LEA R80, P6, R129, UR6, 0x4 ;  /* 0x0000000681500c11 */ /* 0x000fc4000f8c20ff */
[----:B------:R-:W-:Y:S02]  /*0380*/  @P0 LEA R86, P4, R137, UR6, 0x4 ;  /* 0x0000000689560c11 */ /* 0x000fe4000f8820ff */
[----:B------:R-:W-:Y:S02]  /*0390*/  SHF.L.U32 R2, R3, 0x4, RZ ;  /* 0x0000000403027819 */ /* 0x000fe400000006ff */
[C---:B------:R-:W-:Y:S02]  /*03a0*/  LOP3.LUT R5, R4.reuse, 0x220, RZ, 0xfc, !PT ;  /* 0x0000022004057812 */ /* 0x040fe400078efcff */
[C---:B------:R-:W-:Y:S02]  /*03b0*/  LOP3.LUT R7, R4.reuse, 0x240, RZ, 0xfc, !PT ;  /* 0x0000024004077812 */ /* 0x040fe400078efcff */
[----:B------:R-:W-:Y:S01]  /*03c0*/  LOP3.LUT R9, R4, 0x260, RZ, 0xfc, !PT ;  /* 0x0000026004097812 */ /* 0x000fe200078efcff */
[----:B------:R-:W-:Y:S01]  /*03d0*/  IMAD.WIDE.U32 R144, R5, 0x10, R152 ;  /* 0x0000001005907825 */ /* 0x000fe200078e0098 */
[----:B------:R-:W-:-:S02]  /*03e0*/  @P0 LEA.HI.X R61, R113, UR7, RZ, 0x4, P5 ;  /* 0x00000007713d0c11 */ /* 0x000fc4000a8f24ff */
[C---:B------:R-:W-:Y:S01]  /*03f0*/  @P0 LEA.HI.X R49, R101.reuse, UR7, RZ, 0x4, P2 ;  /* 0x0000000765310c11 */ /* 0x040fe200090f24ff */
[--C-:B------:R-:W-:Y:S01]  /*0400*/  IMAD.WIDE.U32 R100, R101, 0x10, R152.reuse ;  /* 0x0000001065647825 */ /* 0x100fe200078e0098 */
[----:B------:R-:W-:Y:S02]  /*0410*/  @P0 LEA R82, P5, R133, UR6, 0x4 ;  /* 0x0000000685520c11 */ /* 0x000fe4000f8a20ff */
[----:B------:R-:W-:Y:S01]  /*0420*/  LOP3.LUT R3, R4, 0x200, RZ, 0xfc, !PT ;  /* 0x0000020004037812 */ /* 0x000fe200078efcff */
[--C-:B------:R-:W-:Y:S01]  /*0430*/  IMAD.WIDE.U32 R112, R113, 0x10, R152.reuse ;  /* 0x0000001071707825 */ /* 0x100fe200078e0098 */
[----:B------:R-:W-:Y:S02]  /*0440*/  @P0 LEA R70, P2, R121, UR6, 0x4 ;  /* 0x0000000679460c11 */ /* 0x000fe4000f8420ff */
[C---:B------:R-:W-:Y:S01]  /*0450*/  @P0 LEA.HI.X R73, R125.reuse, UR7, RZ, 0x4, P3 ;  /* 0x000000077d490c11 */ /* 0x040fe200098f24ff */
[----:B------:R-:W-:Y:S01]  /*0460*/  IMAD.WIDE.U32 R124, R125, 0x10, R152 ;  /* 0x000000107d7c7825 */ /* 0x000fe200078e0098 */
[----:B------:R-:W-:-:S02]  /*0470*/  @P0 LEA.HI.X R81, R129, UR7, RZ, 0x4, P6 ;  /* 0x0000000781510c11 */ /* 0x000fc4000b0f24ff */
[----:B------:R-:W-:Y:S01]  /*0480*/  @P0 LEA.HI.X R87, R137, UR7, RZ, 0x4, P4 ;  /* 0x0000000789570c11 */ /* 0x000fe2000a0f24ff */
[--C-:B------:R-:W-:Y:S01]  /*0490*/  IMAD.WIDE.U32 R128, R129, 0x10, R152.reuse ;  /* 0x0000001081807825 */ /* 0x100fe200078e0098 */
[----:B------:R-:W-:Y:S02]  /*04a0*/  LOP3.LUT R2, R2, 0x1f0, RZ, 0xc0, !PT ;  /* 0x000001f002027812 */ /* 0x000fe400078ec0ff */
[----:B------:R-:W-:Y:S01]  /*04b0*/  @P0 LEA R94, P3, R5, UR6, 0x4 ;  /* 0x00000006055e0c11 */ /* 0x000fe2000f8620ff */
[--C-:B------:R-:W-:Y:S01]  /*04c0*/  IMAD.WIDE.U32 R136, R137, 0x10, R152.reuse ;  /* 0x0000001089887825 */ /* 0x100fe200078e0098 */
[----:B------:R-:W-:Y:S02]  /*04d0*/  @P0 LEA R98, P6, R7, UR6, 0x4 ;  /* 0x0000000607620c11 */ /* 0x000fe4000f8c20ff */
[----:B------:R-:W-:Y:S01]  /*04e0*/  @P0 LEA R24, P4, R9, UR6, 0x4 ;  /* 0x0000000609180c11 */ /* 0x000fe2000f8820ff */
[----:B------:R-:W-:Y:S01]  /*04f0*/  IMAD.WIDE.U32 R140, R3, 0x10, R152 ;  /* 0x00000010038c7825 */ /* 0x000fe200078e0098 */
[----:B------:R-:W-:-:S02]  /*0500*/  @P0 LEA.HI.X R83, R133, UR7, RZ, 0x4, P5 ;  /* 0x0000000785530c11 */ /* 0x000fc4000a8f24ff */
[C---:B------:R-:W-:Y:S01]  /*0510*/  @P0 LEA.HI.X R71, R121.reuse, UR7, RZ, 0x4, P2 ;  /* 0x0000000779470c11 */ /* 0x040fe200090f24ff */
[--C-:B------:R-:W-:Y:S01]  /*0520*/  IMAD.WIDE.U32 R120, R121, 0x10, R152.reuse ;  /* 0x0000001079787825 */ /* 0x100fe200078e0098 */
[----:B------:R-:W-:Y:S02]  /*0530*/  @P0 LEA R22, P5, R4, UR6, 0x4 ;  /* 0x0000000604160c11 */ /* 0x000fe4000f8a20ff */
[----:B------:R-:W-:Y:S01]  /*0540*/  @P0 LEA R90, P2, R3, UR6, 0x4 ;  /* 0x00000006035a0c11 */ /* 0x000fe2000f8420ff */
[--C-:B------:R-:W-:Y:S01]  /*0550*/  IMAD.WIDE.U32 R132, R133, 0x10, R152.reuse ;  /* 0x0000001085847825 */ /* 0x100fe200078e0098 */
[----:B------:R-:W-:Y:S02]  /*0560*/  IADD3 R2, P1, R2, UR4, RZ ;  /* 0x0000000402027c10 */ /* 0x000fe4000ff3e0ff */
[----:B------:R-:W-:Y:S02]  /*0570*/  CS2R R12, SRZ ;  /* 0x00000000000c7805 */ /* 0x000fe4000001ff00 */
[----:B------:R-:W-:Y:S01]  /*0580*/  @P0 LEA.HI.X R95, R5, UR7, RZ, 0x4, P3 ;  /* 0x00000007055f0c11 */ /* 0x000fe200098f24ff */
[C---:B------:R-:W-:Y:S01]  /*0590*/  IMAD.WIDE.U32 R148, R7.reuse, 0x10, R152 ;  /* 0x0000001007947825 */ /* 0x040fe200078e0098 */
[----:B------:R-:W-:-:S02]  /*05a0*/  @P0 LEA.HI.X R99, R7, UR7, RZ, 0x4, P6 ;  /* 0x0000000707630c11 */ /* 0x000fc4000b0f24ff */
[----:B------:R-:W-:Y:S02]  /*05b0*/  CS2R R4, SRZ ;  /* 0x0000000000047805 */ /* 0x000fe4000001ff00 */
[C---:B------:R-:W-:Y:S01]  /*05c0*/  @P0 LEA.HI.X R25, R9.reuse, UR7, RZ, 0x4, P4 ;  /* 0x0000000709190c11 */ /* 0x040fe2000a0f24ff */
[----:B------:R-:W-:Y:S01]  /*05d0*/  IMAD.WIDE.U32 R152, R9, 0x10, R152 ;  /* 0x0000001009987825 */ /* 0x000fe200078e0098 */
[----:B------:R-:W-:Y:S02]  /*05e0*/  CS2R R6, SRZ ;  /* 0x0000000000067805 */ /* 0x000fe4000001ff00 */
[----:B------:R-:W-:Y:S02]  /*05f0*/  CS2R R8, SRZ ;  /* 0x0000000000087805 */ /* 0x000fe4000001ff00 */
[----:B------:R-:W-:Y:S02]  /*0600*/  @P0 IADD3.X R23, RZ, UR7, RZ, P5, !PT ;  /* 0x00000007ff170c10 */ /* 0x000fe4000affe4ff */
[----:B------:R-:W-:-:S02]  /*0610*/  CS2R R14, SRZ ;  /* 0x00000000000e7805 */ /* 0x000fc4000001ff00 */
[----:B------:R-:W-:Y:S02]  /*0620*/  @P0 LEA.HI.X R91, R3, UR7, RZ, 0x4, P2 ;  /* 0x00000007035b0c11 */ /* 0x000fe400090f24ff */
[----:B------:R-:W-:Y:S02]  /*0630*/  CS2R R16, SRZ ;  /* 0x0000000000107805 */ /* 0x000fe4000001ff00 */
[----:B------:R-:W-:Y:S01]  /*0640*/  IADD3.X R3, RZ, UR5, RZ, P1, !PT ;  /* 0x00000005ff037c10 */ /* 0x000fe20008ffe4ff */
[----:B------:R-:W-:Y:S01]  /*0650*/  ULDC.64 UR4, c[0x0][0x208] ;  /* 0x0000820000047ab9 */ /* 0x000fe20000000a00 */
[----:B------:R-:W-:Y:S01]  /*0660*/  CS2R R18, SRZ ;  /* 0x0000000000127805 */ /* 0x000fe2000001ff00 */
[----:B------:R0:W5:Y:S01]  /*0670*/  @P0 LDG.E.128 R4, desc[UR4][R24.64] ;  /* 0x0000000418040981 */ /* 0x000162000c1e1d00 */
[----:B------:R-:W-:Y:S02]  /*0680*/  CS2R R20, SRZ ;  /* 0x0000000000147805 */ /* 0x000fe4000001ff00 */
[----:B------:R-:W-:-:S02]  /*0690*/  CS2R R26, SRZ ;  /* 0x00000000001a7805 */ /* 0x000fc4000001ff00 */
[----:B------:R-:W-:Y:S01]  /*06a0*/  CS2R R28, SRZ ;  /* 0x00000000001c7805 */ /* 0x000fe2000001ff00 */
[----:B------:R1:W5:Y:S01]  /*06b0*/  @P0 LDG.E.128 R8, desc[UR4][R22.64] ;  /* 0x0000000416080981 */ /* 0x000362000c1e1d00 */
[----:B------:R-:W-:Y:S02]  /*06c0*/  CS2R R30, SRZ ;  /* 0x00000000001e7805 */ /* 0x000fe4000001ff00 */
[----:B------:R-:W-:Y:S02]  /*06d0*/  CS2R R38, SRZ ;  /* 0x0000000000267805 */ /* 0x000fe4000001ff00 */
[----:B------:R-:W-:Y:S01]  /*06e0*/  CS2R R40, SRZ ;  /* 0x0000000000287805 */ /* 0x000fe2000001ff00 */
[----:B------:R2:W5:Y:S01]  /*06f0*/  @P0 LDG.E.128 R12, desc[UR4][R32.64] ;  /* 0x00000004200c0981 */ /* 0x000562000c1e1d00 */
[----:B------:R-:W-:Y:S02]  /*0700*/  CS2R R42, SRZ ;  /* 0x00000000002a7805 */ /* 0x000fe4000001ff00 */
[----:B0-----:R-:W-:-:S02]  /*0710*/  CS2R R24, SRZ ;  /* 0x0000000000187805 */ /* 0x001fc4000001ff00 */
[----:B------:R-:W-:Y:S01]  /*0720*/  CS2R R50, SRZ ;  /* 0x0000000000327805 */ /* 0x000fe2000001ff00 */
[----:B------:R0:W5:Y:S01]  /*0730*/  @P0 LDG.E.128 R16, desc[UR4][R34.64] ;  /* 0x0000000422100981 */ /* 0x000162000c1e1d00 */
[----:B------:R-:W-:Y:S02]  /*0740*/  CS2R R52, SRZ ;  /* 0x0000000000347805 */ /* 0x000fe4000001ff00 */
[----:B-1----:R-:W-:Y:S02]  /*0750*/  CS2R R22, SRZ ;  /* 0x0000000000167805 */ /* 0x002fe4000001ff00 */
[----:B------:R-:W-:Y:S01]  /*0760*/  CS2R R54, SRZ ;  /* 0x0000000000367805 */ /* 0x000fe2000001ff00 */
[----:B------:R1:W5:Y:S01]  /*0770*/  @P0 LDG.E.128 R24, desc[UR4][R44.64] ;  /* 0x000000042c180981 */ /* 0x000362000c1e1d00 */
[----:B------:R-:W-:Y:S02]  /*0780*/  CS2R R62, SRZ ;  /* 0x00000000003e7805 */ /* 0x000fe4000001ff00 */
[----:B--2---:R-:W-:-:S02]  /*0790*/  CS2R R32, SRZ ;  /* 0x0000000000207805 */ /* 0x004fc4000001ff00 */
[----:B------:R-:W-:Y:S01]  /*07a0*/  CS2R R64, SRZ ;  /* 0x0000000000407805 */ /* 0x000fe2000001ff00 */
[----:B------:R2:W5:Y:S01]  /*07b0*/  @P0 LDG.E.128 R20, desc[UR4][R36.64] ;  /* 0x0000000424140981 */ /* 0x000562000c1e1d00 */
[----:B------:R-:W-:Y:S02]  /*07c0*/  CS2R R66, SRZ ;  /* 0x0000000000427805 */ /* 0x000fe4000001ff00 */
[----:B0-----:R-:W-:Y:S02]  /*07d0*/  CS2R R34, SRZ ;  /* 0x0000000000227805 */ /* 0x001fe4000001ff00 */
[----:B------:R-:W-:Y:S01]  /*07e0*/  CS2R R74, SRZ ;  /* 0x00000000004a7805 */ /* 0x000fe2000001ff00 */
[----:B------:R0:W5:Y:S01]  /*07f0*/  @P0 LDG.E.128 R28, desc[UR4][R46.64] ;  /* 0x000000042e1c0981 */ /* 0x000162000c1e1d00 */
[----:B------:R-:W-:Y:S02]  /*0800*/  CS2R R76, SRZ ;  /* 0x00000000004c7805 */ /* 0x000fe4000001ff00 */
[----:B-1----:R-:W-:-:S02]  /*0810*/  CS2R R44, SRZ ;  /* 0x00000000002c7805 */ /* 0x002fc4000001ff00 */
[----:B------:R-:W-:Y:S01]  /*0820*/  CS2R R78, SRZ ;  /* 0x00000000004e7805 */ /* 0x000fe2000001ff00 */
[----:B------:R1:W5:Y:S01]  /*0830*/  @P0 LDG.E.128 R32, desc[UR4][R48.64] ;  /* 0x0000000430200981 */ /* 0x000362000c1e1d00 */
[----:B------:R-:W-:Y:S01]  /*0840*/  ULDC UR6, c[0x0][0x214] ;  /* 0x0000850000067ab9 */ /* 0x000fe20000000800 */
[----:B--2---:R-:W-:Y:S02]  /*0850*/  CS2R R36, SRZ ;  /* 0x0000000000247805 */ /* 0x004fe4000001ff00 */
[----:B------:R2:W5:Y:S01]  /*0860*/  @P0 LDG.E.128 R40, desc[UR4][R58.64] ;  /* 0x000000043a280981 */ /* 0x000562000c1e1d00 */
[----:B0-----:R-:W-:-:S03]  /*0870*/  CS2R R46, SRZ ;  /* 0x00000000002e7805 */ /* 0x001fc6000001ff00 */
[----:B------:R0:W5:Y:S01]  /*0880*/  @P0 LDG.E.128 R36, desc[UR4][R56.64] ;  /* 0x0000000438240981 */ /* 0x000162000c1e1d00 */
[----:B-1----:R-:W-:-:S03]  /*0890*/  CS2R R48, SRZ ;  /* 0x0000000000307805 */ /* 0x002fc6000001ff00 */
[----:B------:R1:W5:Y:S01]  /*08a0*/  @P0 LDG.E.128 R44, desc[UR4][R60.64] ;  /* 0x000000043c2c0981 */ /* 0x000362000c1e1d00 */
[----:B--2---:R-:W-:-:S03]  /*08b0*/  CS2R R58, SRZ ;  /* 0x00000000003a7805 */ /* 0x004fc6000001ff00 */
        /* <DEDUP_REMOVED lines=14> */
[----:B------:R1:W5:Y:S04]  /*09a0*/  @P0 LDG.E.128 R76, desc[UR4][R94.64] ;  /* 0x000000045e4c0981 */ /* 0x000368000c1e1d00 */
[----:B------:R1:W5:Y:S01]  /*09b0*/  @P0 LDG.E.128 R80, desc[UR4][R98.64] ;  /* 0x0000000462500981 */ /* 0x000362000c1e1d00 */
[----:B------:R-:W-:-:S13]  /*09c0*/  ISETP.GE.AND P1, PT, R0, UR6, PT ;  /* 0x0000000600007c0c */ /* 0x000fda000bf26270 */
[----:B-1----:R-:W-:Y:S05]  /*09d0*/  @P1 EXIT ;  /* 0x000000000000194d */ /* 0x002fea0003800000 */
[----:B------:R-:W2:Y:S01]  /*09e0*/  LDG.E.128 R156, desc[UR4][R2.64] ;  /* 0x00000004029c7981 */ /* 0x000ea2000c1e1d00 */
[----:B------:R-:W-:Y:S01]  /*09f0*/  ULDC.U8 UR6, c[0x0][0x2a0] ;  /* 0x0000a80000067ab9 */ /* 0x000fe20000000000 */
[----:B------:R-:W-:Y:S02]  /*0a00*/  ULDC UR7, c[0x0][0x2d8] ;  /* 0x0000b60000077ab9 */ /* 0x000fe40000000800 */
        /* <DEDUP_REMOVED lines=19> */
[----:B------:R-:W-:Y:S01]  /*0b40*/  ISETP.NE.AND P4, PT, RZ, UR6, PT ;  /* 0x00000006ff007c0c */ /* 0x000fe2000bf85270 */
[----:B------:R-:W-:-:S02]  /*0b50*/  ULDC UR6, c[0x0][0x29c] ;  /* 0x0000a70000067ab9 */ /* 0x000fc40000000800 */
[----:B--2---:R0:W-:Y:S04]  /*0b60*/  STL.64 [R1], R156 ;  /* 0x0000009c01007387 */ /* 0x0041e80000100a00 */
[----:B------:R0:W-:Y:S06]  /*0b70*/  STL.64 [R1+0x8], R158 ;  /* 0x0000089e01007387 */ /* 0x0001ec0000100a00 */
.L_x_65756:
[----:B0-----:R-:W1:Y:S08]  /*0b80*/  LDC.64 R164, c[0x0][0x280] ;  /* 0x0000a000ffa47b82 */ /* 0x001e700000000a00 */
[----:B------:R-:W2:Y:S01]  /*0b90*/  LDC.64 R168, c[0x0][0x230] ;  /* 0x00008c00ffa87b82 */ /* 0x000ea20000000a00 */
[----:B------:R-:W3:Y:S07]  /*0ba0*/  S2R R252, SR_TID.X ;  /* 0x0000000000fc7919 */ /* 0x000eee0000002100 */
[----:B------:R-:W4:Y:S01]  /*0bb0*/  LDC R171, c[0x0][0x218] ;  /* 0x00008600ffab7b82 */ /* 0x000f220000000800 */
[----:B-1----:R-:W-:-:S07]  /*0bc0*/  IMAD.WIDE R164, R0, 0x4, R164 ;  /* 0x0000000400a47825 */ /* 0x002fce00078e02a4 */
[----:B------:R-:W1:Y:S01]  /*0bd0*/  LDC.64 R246, c[0x0][0x288] ;  /* 0x0000a200fff67b82 */ /* 0x000e620000000a00 */
[----:B------:R-:W3:Y:S01]  /*0be0*/  LDG.E R170, desc[UR4][R164.64] ;  /* 0x00000004a4aa7981 */ /* 0x000ee2000c1e1900 */
[----:B--2---:R-:W-:-:S06]  /*0bf0*/  ISETP.NE.U32.AND P0, PT, R168, RZ, PT ;  /* 0x000000ffa800720c */ /* 0x004fcc0003f05070 */
[----:B------:R-:W2:Y:S01]  /*0c00*/  LDC.64 R244, c[0x0][0x238] ;  /* 0x00008e00fff47b82 */ /* 0x000ea20000000a00 */
[----:B------:R-:W-:Y:S01]  /*0c10*/  ISETP.NE.AND.EX P0, PT, R169, RZ, PT, P0 ;  /* 0x000000ffa900720c */ /* 0x000fe20003f05300 */
[----:B----4-:R-:W-:Y:S01]  /*0c20*/  IMAD R2, R0, R171, RZ ;  /* 0x000000ab00027224 */ /* 0x010fe200078e02ff */
[----:B---3--:R-:W-:-:S04]  /*0c30*/  LOP3.LUT R252, R252, 0x1f, RZ, 0xc0, !PT ;  /* 0x0000001ffcfc7812 */ /* 0x008fc800078ec0ff */
[----:B------:R-:W-:-:S07]  /*0c40*/  SHF.R.S32.HI R3, RZ, 0x1f, R2 ;  /* 0x0000001fff037819 */ /* 0x000fce0000011402 */
[----:B------:R-:W3:Y:S01]  /*0c50*/  @P0 LDC.64 R166, c[0x0][0x230] ;  /* 0x00008c00ffa60b82 */ /* 0x000ee20000000a00 */
[----:B------:R-:W-:-:S04]  /*0c60*/  LEA.HI R3, R3, R2, RZ, 0x2 ;  /* 0x0000000203037211 */ /* 0x000fc800078f10ff */
[----:B------:R-:W-:Y:S01]  /*0c70*/  LEA.HI.SX32 R3, R3, R252, 0x1e ;  /* 0x000000fc03037211 */ /* 0x000fe200078ff2ff */
[----:B-1----:R-:W-:-:S06]  /*0c80*/  IMAD.WIDE R246, R0, 0x4, R246 ;  /* 0x0000000400f67825 */ /* 0x002fcc00078e02f6 */
[----:B-----5:R1:W5:Y:S01]  /*0c90*/  LDG.E R246, desc[UR4][R246.64] ;  /* 0x00000004f6f67981 */ /* 0x020362000c1e1900 */
[----:B---3--:R-:W-:-:S05]  /*0ca0*/  @P0 IMAD.WIDE.U32 R166, R3, 0x10, R166 ;  /* 0x0000001003a60825 */ /* 0x008fca00078e00a6 */
[----:B0-----:R-:W3:Y:S01]  /*0cb0*/  @P0 LDG.E.128 R156, desc[UR4][R166.64] ;  /* 0x00000004a69c0981 */ /* 0x001ee2000c1e1d00 */
[----:B------:R-:W-:-:S13]  /*0cc0*/  ISETP.GE.AND P5, PT, R170, 0x1, PT ;  /* 0x00000001aa00780c */ /* 0x000fda0003fa6270 */
[----:B------:R-:W-:Y:S01]  /*0cd0*/  @P5 IADD3 R2, R170, -0x1, RZ ;  /* 0xffffffffaa025810 */ /* 0x000fe20007ffe0ff */
[----:B------:R-:W0:Y:S04]  /*0ce0*/  @P5 LDC.64 R164, c[0x0][0x220] ;  /* 0x00008800ffa45b82 */ /* 0x000e280000000a00 */
[----:B------:R-:W-:-:S05]  /*0cf0*/  @P5 IMAD R2, R2, R171, RZ ;  /* 0x000000ab02025224 */ /* 0x000fca00078e02ff */
[----:B------:R-:W-:-:S04]  /*0d00*/  @P5 SHF.R.S32.HI R171, RZ, 0x1f, R2 ;  /* 0x0000001fffab5819 */ /* 0x000fc80000011402 */
[----:B------:R-:W-:Y:S01]  /*0d10*/  @P5 LEA.HI R172, R171, R2, RZ, 0x2 ;  /* 0x00000002abac5211 */ /* 0x000fe200078f10ff */
[----:B------:R-:W-:-:S06]  /*0d20*/  HFMA2.MMA R2, -RZ, RZ, 0, 0 ;  /* 0x00000000ff027435 */ /* 0x000fcc00000001ff */
[----:B------:R-:W-:-:S05]  /*0d30*/  @P5 LEA.HI.SX32 R2, R172, R252, 0x1e ;  /* 0x000000fcac025211 */ /* 0x000fca00078ff2ff */
[----:B0-----:R-:W-:-:S05]  /*0d40*/  @P5 IMAD.WIDE.U32 R164, R2, 0x10, R164 ;  /* 0x0000001002a45825 */ /* 0x001fca00078e00a4 */
[----:B------:R1:W5:Y:S01]  /*0d50*/  @P5 LDG.E.128 R160, desc[UR4][R164.64] ;  /* 0x00000004a4a05981 */ /* 0x000362000c1e1d00 */
[----:B------:R-:W-:Y:S02]  /*0d60*/  ISETP.GT.AND P6, PT, R170, RZ, PT ;  /* 0x000000ffaa00720c */ /* 0x000fe40003fc4270 */
[----:B------:R-:W0:Y:S11]  /*0d70*/  @P0 LDC.64 R170, c[0x0][0x230] ;  /* 0x00008c00ffaa0b82 */ /* 0x000e360000000a00 */
[----:B------:R-:W-:-:S04]  /*0d80*/  @!P6 ISETP.NE.U32.AND P1, PT, R168, RZ, PT ;  /* 0x000000ffa800e20c */ /* 0x000fc80003f25070 */
[----:B------:R-:W-:Y:S02]  /*0d90*/  @!P6 ISETP.NE.AND.EX P2, PT, R169, RZ, PT, P1 ;  /* 0x000000ffa900e20c */ /* 0x000fe40003f45310 */
[C---:B------:R-:W-:Y:S02]  /*0da0*/  @!P6 ISETP.NE.U32.AND P3, PT, R168.reuse, RZ, PT ;  /* 0x000000ffa800e20c */ /* 0x040fe40003f65070 */
[----:B---3--:R-:W-:Y:S02]  /*0db0*/  @!P6 FSEL R241, R157, RZ, P2 ;  /* 0x000000ff9df1e208 */ /* 0x008fe40001000000 */
[C---:B------:R-:W-:Y:S02]  /*0dc0*/  @!P6 ISETP.NE.U32.AND P1, PT, R168.reuse, RZ, PT ;  /* 0x000000ffa800e20c */ /* 0x040fe40003f25070 */
[----:B------:R-:W-:Y:S02]  /*0dd0*/  @!P6 ISETP.NE.U32.AND P2, PT, R168, RZ, PT ;  /* 0x000000ffa800e20c */ /* 0x000fe40003f45070 */
[----:B------:R-:W-:Y:S01]  /*0de0*/  IADD3 R177, R3, 0x20, RZ ;  /* 0x0000002003b17810 */ /* 0x000fe20007ffe0ff */
[----:B------:R-:W-:Y:S01]  /*0df0*/  BSSY B0, `(.L_x_65593) ;  /* 0x000000c000007945 */ /* 0x000fe20003800000 */
[----:B------:R-:W-:-:S02]  /*0e00*/  @!P6 ISETP.NE.AND.EX P3, PT, R169, RZ, PT, P3 ;  /* 0x000000ffa900e20c */ /* 0x000fc40003f65330 */
[C---:B------:R-:W-:Y:S02]  /*0e10*/  @!P6 ISETP.NE.AND.EX P1, PT, R169.reuse, RZ, PT, P1 ;  /* 0x000000ffa900e20c */ /* 0x040fe40003f25310 */
[----:B------:R-:W-:Y:S01]  /*0e20*/  @!P6 ISETP.NE.AND.EX P2, PT, R169, RZ, PT, P2 ;  /* 0x000000ffa900e20c */ /* 0x000fe20003f45320 */
[----:B--2---:R-:W-:Y:S01]  /*0e30*/  IMAD.WIDE.U32 R166, R3, 0x10, R244 ;  /* 0x0000001003a67825 */ /* 0x004fe200078e00f4 */
[----:B------:R-:W-:Y:S02]  /*0e40*/  @!P6 FSEL R242, R158, RZ, P1 ;  /* 0x000000ff9ef2e208 */ /* 0x000fe40000800000 */
[----:B------:R-:W-:Y:S01]  /*0e50*/  @!P6 FSEL R243, R159, RZ, P2 ;  /* 0x000000ff9ff3e208 */ /* 0x000fe20001000000 */
[----:B0-----:R-:W-:Y:S01]  /*0e60*/  @P0 IMAD.WIDE.U32 R170, R177, 0x10, R170 ;  /* 0x00000010b1aa0825 */ /* 0x001fe200078e00aa */
[----:B------:R-:W-:Y:S01]  /*0e70*/  @!P6 FSEL R240, R156, RZ, P3 ;  /* 0x000000ff9cf0e208 */ /* 0x000fe20001800000 */
[----:B-1----:R-:W-:Y:S06]  /*0e80*/  @!P6 BRA `(.L_x_65594) ;  /* 0x000000000008e947 */ /* 0x002fec0003800000 */
[----:B-----5:R-:W-:-:S04]  /*0e90*/  FMUL.FTZ R240, R160, UR6 ;  /* 0x00000006a0f07c20 */ /* 0x020fc80008410000 */
[----:B------:R-:W-:-:S07]  /*0ea0*/  @P0 FADD.FTZ R240, R156, R240 ;  /* 0x000000f09cf00221 */ /* 0x000fce0000010000 */
.L_x_65594:
[----:B------:R-:W-:Y:S05]  /*0eb0*/  BSYNC B0 ;  /* 0x0000000000007941 */ /* 0x000fea0003800000 */
.L_x_65593:
[----:B------:R-:W-:Y:S04]  /*0ec0*/  BSSY B0, `(.L_x_65595) ;  /* 0x0000004000007945 */ /* 0x000fe80003800000 */
[----:B------:R-:W-:Y:S05]  /*0ed0*/  @!P6 BRA `(.L_x_65596) ;  /* 0x000000000008e947 */ /* 0x000fea0003800000 */
[----:B-----5:R-:W-:-:S04]  /*0ee0*/  FMUL.FTZ R241, R161, UR6 ;  /* 0x00000006a1f17c20 */ /* 0x020fc80008410000 */
[----:B------:R-:W-:-:S07]  /*0ef0*/  @P0 FADD.FTZ R241, R157, R241 ;  /* 0x000000f19df10221 */ /* 0x000fce0000010000 */
.L_x_65596:
[----:B------:R-:W-:Y:S05]  /*0f00*/  BSYNC B0 ;  /* 0x0000000000007941 */ /* 0x000fea0003800000 */
.L_x_65595:
[----:B------:R-:W-:Y:S04]  /*0f10*/  BSSY B0, `(.L_x_65597) ;  /* 0x0000004000007945 */ /* 0x000fe80003800000 */
[----:B------:R-:W-:Y:S05]  /*0f20*/  @!P6 BRA `(.L_x_65598) ;  /* 0x000000000008e947 */ /* 0x000fea0003800000 */
[----:B-----5:R-:W-:-:S04]  /*0f30*/  FMUL.FTZ R242, R162, UR6 ;  /* 0x00000006a2f27c20 */ /* 0x020fc80008410000 */
[----:B------:R-:W-:-:S07]  /*0f40*/  @P0 FADD.FTZ R242, R158, R242 ;  /* 0x000000f29ef20221 */ /* 0x000fce0000010000 */
.L_x_65598:
[----:B------:R-:W-:Y:S05]  /*0f50*/  BSYNC B0 ;  /* 0x0000000000007941 */ /* 0x000fea0003800000 */
.L_x_65597:
[----:B------:R-:W-:Y:S04]  /*0f60*/  BSSY B0, `(.L_x_65599) ;  /* 0x0000004000007945 */ /* 0x000fe80003800000 */
[----:B------:R-:W-:Y:S05]  /*0f70*/  @!P6 BRA `(.L_x_65600) ;  /* 0x000000000008e947 */ /* 0x000fea0003800000 */
[----:B-----5:R-:W-:-:S04]  /*0f80*/  FMUL.FTZ R243, R163, UR6 ;  /* 0x00000006a3f37c20 */ /* 0x020fc80008410000 */
[----:B------:R-:W-:-:S07]  /*0f90*/  @P0 FADD.FTZ R243, R159, R243 ;  /* 0x000000f39ff30221 */ /* 0x000fce0000010000 */
.L_x_65600:
[----:B------:R-:W-:Y:S05]  /*0fa0*/  BSYNC B0 ;  /* 0x0000000000007941 */ /* 0x000fea0003800000 */
.L_x_65599:
[----:B------:R-:W0:Y:S01]  /*0fb0*/  @P5 LDC.64 R164, c[0x0][0x220] ;  /* 0x00008800ffa45b82 */ /* 0x000e220000000a00 */
[----:B------:R1:W-:Y:S01]  /*0fc0*/  STG.E.128 desc[UR4][R166.64], R240 ;  /* 0x000000f0a6007986 */ /* 0x0003e2000c101d04 */
[----:B------:R-:W-:-:S03]  /*0fd0*/  @P5 IADD3 R175, R2, 0x20, RZ ;  /* 0x0000002002af5810 */ /* 0x000fc60007ffe0ff */
[----:B------:R2:W3:Y:S01]  /*0fe0*/  @P0 LDG.E.128 R156, desc[UR4][R170.64] ;  /* 0x00000004aa9c0981 */ /* 0x0004e2000c1e1d00 */
[----:B------:R-:W-:Y:S02]  /*0ff0*/  @!P6 ISETP.NE.U32.AND P1, PT, R168, RZ, PT ;  /* 0x000000ffa800e20c */ /* 0x000fe40003f25070 */
[----:B------:R-:W2:Y:S02]  /*1000*/  @P0 LDC.64 R172, c[0x0][0x230] ;  /* 0x00008c00ffac0b82 */ /* 0x000ea40000000a00 */
[----:B------:R-:W-:Y:S01]  /*1010*/  @!P6 ISETP.NE.AND.EX P2, PT, R169, RZ, PT, P1 ;  /* 0x000000ffa900e20c */ /* 0x000fe20003f45310 */
[----:B0-----:R-:W-:-:S05]  /*1020*/  @P5 IMAD.WIDE.U32 R164, R175, 0x10, R164 ;  /* 0x00000010afa45825 */ /* 0x001fca00078e00a4 */
[----:B-----5:R0:W5:Y:S01]  /*1030*/  @P5 LDG.E.128 R160, desc[UR4][R164.64] ;  /* 0x00000004a4a05981 */ /* 0x020162000c1e1d00 */
[C---:B------:R-:W-:Y:S01]  /*1040*/  @!P6 ISETP.NE.U32.AND P3, PT, R168.reuse, RZ, PT ;  /* 0x000000ffa800e20c */ /* 0x040fe20003f65070 */
[----:B------:R-:W-:Y:S01]  /*1050*/  BSSY B0, `(.L_x_65601) ;  /* 0x0000010000007945 */ /* 0x000fe20003800000 */
[----:B------:R-:W-:Y:S01]  /*1060*/  @!P6 ISETP.NE.U32.AND P1, PT, R168, RZ, PT ;  /* 0x000000ffa800e20c */ /* 0x000fe20003f25070 */
[----:B-1----:R-:W-:Y:S01]  /*1070*/  IMAD.WIDE.U32 R166, R177, 0x10, R244 ;  /* 0x00000010b1a67825 */ /* 0x002fe200078e00f4 */
[----:B------:R-:W-:Y:S02]  /*1080*/  IADD3 R179, R3, 0x40, RZ ;  /* 0x0000004003b37810 */ /* 0x000fe40007ffe0ff */
[C---:B------:R-:W-:Y:S02]  /*1090*/  @!P6 ISETP.NE.AND.EX P3, PT, R169.reuse, RZ, PT, P3 ;  /* 0x000000ffa900e20c */ /* 0x040fe40003f65330 */
[----:B------:R-:W-:Y:S01]  /*10a0*/  @!P6 ISETP.NE.AND.EX P1, PT, R169, RZ, PT, P1 ;  /* 0x000000ffa900e20c */ /* 0x000fe20003f25310 */
[----:B--2---:R-:W-:Y:S01]  /*10b0*/  @P0 IMAD.WIDE.U32 R170, R179, 0x10, R172 ;  /* 0x00000010b3aa0825 */ /* 0x004fe200078e00ac */
[----:B---3--:R-:W-:-:S02]  /*10c0*/  @!P6 FSEL R237, R157, RZ, P2 ;  /* 0x000000ff9dede208 */ /* 0x008fc40001000000 */
[----:B------:R-:W-:Y:S02]  /*10d0*/  @!P6 ISETP.NE.U32.AND P2, PT, R168, RZ, PT ;  /* 0x000000ffa800e20c */ /* 0x000fe40003f45070 */
[----:B------:R-:W-:Y:S02]  /*10e0*/  @!P6 FSEL R238, R158, RZ, P1 ;  /* 0x000000ff9eeee208 */ /* 0x000fe40000800000 */
[----:B------:R-:W-:Y:S02]  /*10f0*/  @!P6 ISETP.NE.AND.EX P2, PT, R169, RZ, PT, P2 ;  /* 0x000000ffa900e20c */ /* 0x000fe40003f45320 */
[----:B------:R-:W-:Y:S02]  /*1100*/  @!P6 FSEL R236, R156, RZ, P3 ;  /* 0x000000ff9cece208 */ /* 0x000fe40001800000 */
[----:B------:R-:W-:Y:S01]  /*1110*/  @!P6 FSEL R239, R159, RZ, P2 ;  /* 0x000000ff9fefe208 */ /* 0x000fe20001000000 */
[----:B0-----:R-:W-:Y:S08]  /*1120*/  @!P6 BRA `(.L_x_65602) ;  /* 0x000000000008e947 */ /* 0x001ff00003800000 */
[----:B-----5:R-:W-:-:S04]  /*1130*/  FMUL.FTZ R236, R160, UR6 ;  /* 0x00000006a0ec7c20 */ /* 0x020fc80008410000 */
[----:B------:R-:W-:-:S07]  /*1140*/  @P0 FADD.FTZ R236, R156, R236 ;  /* 0x000000ec9cec0221 */ /* 0x000fce0000010000 */
.L_x_65602:
[----:B------:R-:W-:Y:S05]  /*1150*/  BSYNC B0 ;  /* 0x0000000000007941 */ /* 0x000fea0003800000 */
.L_x_65601:
[----:B------:R-:W-:Y:S04]  /*1160*/  BSSY B0, `(.L_x_65603) ;  /* 0x0000004000007945 */ /* 0x000fe80003800000 */
[----:B------:R-:W-:Y:S05]  /*1170*/  @!P6 BRA `(.L_x_65604) ;  /* 0x000000000008e947 */ /* 0x000fea0003800000 */
[----:B-----5:R-:W-:-:S04]  /*1180*/  FMUL.FTZ R237, R161, UR6 ;  /* 0x00000006a1ed7c20 */ /* 0x020fc80008410000 */
[----:B------:R-:W-:-:S07]  /*1190*/  @P0 FADD.FTZ R237, R157, R237 ;  /* 0x000000ed9ded0221 */ /* 0x000fce0000010000 */
.L_x_65604:
[----:B------:R-:W-:Y:S05]  /*11a0*/  BSYNC B0 ;  /* 0x0000000000007941 */ /* 0x000fea0003800000 */
.L_x_65603:
[----:B------:R-:W-:Y:S04]  /*11b0*/  BSSY B0, `(.L_x_65605) ;  /* 0x0000004000007945 */ /* 0x000fe80003800000 */
[----:B------:R-:W-:Y:S05]  /*11c0*/  @!P6 BRA `(.L_x_65606) ;  /* 0x000000000008e947 */ /* 0x000fea0003800000 */
[----:B-----5:R-:W-:-:S04]  /*11d0*/  FMUL.FTZ R238, R162, UR6 ;  /* 0x00000006a2ee7c20 */ /* 0x020fc80008410000 */
[----:B------:R-:W-:-:S07]  /*11e0*/  @P0 FADD.FTZ R238, R158, R238 ;  /* 0x000000ee9eee0221 */ /* 0x000fce0000010000 */
.L_x_65606:
[----:B------:R-:W-:Y:S05]  /*11f0*/  BSYNC B0 ;  /* 0x0000000000007941 */ /* 0x000fea0003800000 */
.L_x_65605:
[----:B------:R-:W-:Y:S04]  /*1200*/  BSSY B0, `(.L_x_65607) ;  /* 0x0000004000007945 */ /* 0x000fe80003800000 */
[----:B------:R-:W-:Y:S05]  /*1210*/  @!P6 BRA `(.L_x_65608) ;  /* 0x000000000008e947 */ /* 0x000fea0003800000 */
[----:B-----5:R-:W-:-:S04]  /*1220*/  FMUL.FTZ R239, R163, UR6 ;  /* 0x00000006a3ef7c20 */ /* 0x020fc80008410000 */
[----:B------:R-:W-:-:S07]  /*1230*/  @P0 FADD.FTZ R239, R159, R239 ;  /* 0x000000ef9fef0221 */ /* 0x000fce0000010000 */
.L_x_65608:
[----:B------:R-:W-:Y:S05]  /*1240*/  BSYNC B0 ;  /* 0x0000000000007941 */ /* 0x000fea0003800000 */
.L_x_65607:
        /* <DEDUP_REMOVED lines=26> */
.L_x_65610:
[----:B------:R-:W-:Y:S05]  /*13f0*/  BSYNC B0 ;  /* 0x0000000000007941 */ /* 0x000fea0003800000 */
.L_x_65609:
[----:B------:R-:W-:Y:S04]  /*1400*/  BSSY B0, `(.L_x_65611) ;  /* 0x0000004000007945 */ /* 0x000fe80003800000 */
[----:B------:R-:W-:Y:S05]  /*1410*/  @!P6 BRA `(.L_x_65612) ;  /* 0x000000000008e947 */ /* 0x000fea0003800000 */
[----:B-----5:R-:W-:-:S04]  /*1420*/  FMUL.FTZ R233, R161, UR6 ;  /* 0x00000006a1e97c20 */ /* 0x020fc80008410000 */
[----:B------:R-:W-:-:S07]  /*1430*/  @P0 FADD.FTZ R233, R157, R233 ;  /* 0x000000e99de90221 */ /* 0x000fce0000010000 */
.L_x_65612:
[----:B------:R-:W-:Y:S05]  /*1440*/  BSYNC B0 ;  /* 0x0000000000007941 */ /* 0x000fea0003800000 */
.L_x_65611:
[----:B------:R-:W-:Y:S04]  /*1450*/  BSSY B0, `(.L_x_65613) ;  /* 0x0000004000007945 */ /* 0x000fe80003800000 */
[----:B------:R-:W-:Y:S05]  /*1460*/  @!P6 BRA `(.L_x_65614) ;  /* 0x000000000008e947 */ /* 0x000fea0003800000 */
[----:B-----5:R-:W-:-:S04]  /*1470*/  FMUL.FTZ R234, R162, UR6 ;  /* 0x00000006a2ea7c20 */ /* 0x020fc80008410000 */
[----:B------:R-:W-:-:S07]  /*1480*/  @P0 FADD.FTZ R234, R158, R234 ;  /* 0x000000ea9eea0221 */ /* 0x000fce0000010000 */
.L_x_65614:
[----:B------:R-:W-:Y:S05]  /*1490*/  BSYNC B0 ;  /* 0x0000000000007941 */ /* 0x000fea0003800000 */
.L_x_65613:
[----:B------:R-:W-:Y:S04]  /*14a0*/  BSSY B0, `(.L_x_65615) ;  /* 0x0000004000007945 */ /* 0x000fe80003800000 */
[----:B------:R-:W-:Y:S05]  /*14b0*/  @!P6 BRA `(.L_x_65616) ;  /* 0x000000000008e947 */ /* 0x000fea0003800000 */
[----:B-----5:R-:W-:-:S04]  /*14c0*/  FMUL.FTZ R235, R163, UR6 ;  /* 0x00000006a3eb7c20 */ /* 0x020fc80008410000 */
[----:B------:R-:W-:-:S07]  /*14d0*/  @P0 FADD.FTZ R235, R159, R235 ;  /* 0x000000eb9feb0221 */ /* 0x000fce0000010000 */
.L_x_65616:
[----:B------:R-:W-:Y:S05]  /*14e0*/  BSYNC B0 ;  /* 0x0000000000007941 */ /* 0x000fea0003800000 */
.L_x_65615:
        /* <DEDUP_REMOVED lines=26> */
.L_x_65618:
[----:B------:R-:W-:Y:S05]  /*1690*/  BSYNC B0 ;  /* 0x0000000000007941 */ /* 0x000fea0003800000 */
.L_x_65617:
[----:B------:R-:W-:Y:S04]  /*16a0*/  BSSY B0, `(.L_x_65619) ;  /* 0x0000004000007945 */ /* 0x000fe80003800000 */
[----:B------:R-:W-:Y:S05]  /*16b0*/  @!P6 BRA `(.L_x_65620) ;  /* 0x000000000008e947 */ /* 0x000fea0003800000 */
[----:B-----5:R-:W-:-:S04]  /*16c0*/  FMUL.FTZ R229, R161, UR6 ;  /* 0x00000006a1e57c20 */ /* 0x020fc80008410000 */
[----:B------:R-:W-:-:S07]  /*16d0*/  @P0 FADD.FTZ R229, R157, R229 ;  /* 0x000000e59de50221 */ /* 0x000fce0000010000 */
.L_x_65620:
[----:B------:R-:W-:Y:S05]  /*16e0*/  BSYNC B0 ;  /* 0x0000000000007941 */ /* 0x000fea0003800000 */
.L_x_65619:
[----:B------:R-:W-:Y:S04]  /*16f0*/  BSSY B0, `(.L_x_65621) ;  /* 0x0000004000007945 */ /* 0x000fe80003800000 */
[----:B------:R-:W-:Y:S05]  /*1700*/  @!P6 BRA `(.L_x_65622) ;  /* 0x000000000008e947 */ /* 0x000fea0003800000 */
[----:B-----5:R-:W-:-:S04]  /*1710*/  FMUL.FTZ R230, R162, UR6 ;  /* 0x00000006a2e67c20 */ /* 0x020fc80008410000 */
[----:B------:R-:W-:-:S07]  /*1720*/  @P0 FADD.FTZ R230, R158, R230 ;  /* 0x000000e69ee60221 */ /* 0x000fce0000010000 */
.L_x_65622:
[----:B------:R-:W-:Y:S05]  /*1730*/  BSYNC B0 ;  /* 0x0000000000007941 */ /* 0x000fea0003800000 */
.L_x_65621:
[----:B------:R-:W-:Y:S04]  /*1740*/  BSSY B0, `(.L_x_65623) ;  /* 0x0000004000007945 */ /* 0x000fe80003800000 */
[----:B------:R-:W-:Y:S05]  /*1750*/  @!P6 BRA `(.L_x_65624) ;  /* 0x000000000008e947 */ /* 0x000fea0003800000 */
[----:B-----5:R-:W-:-:S04]  /*1760*/  FMUL.FTZ R231, R163, UR6 ;  /* 0x00000006a3e77c20 */ /* 0x020fc80008410000 */
[----:B------:R-:W-:-:S07]  /*1770*/  @P0 FADD.FTZ R231, R159, R231 ;  /* 0x000000e79fe70221 */ /* 0x000fce0000010000 */
.L_x_65624:
[----:B------:R-:W-:Y:S05]  /*1780*/  BSYNC B0 ;  /* 0x0000000000007941 */ /* 0x000fea0003800000 */
.L_x_65623:
        /* <DEDUP_REMOVED lines=26> */
.L_x_65626:
[----:B------:R-:W-:Y:S05]  /*1930*/  BSYNC B0 ;  /* 0x0000000000007941 */ /* 0x000fea0003800000 */
.L_x_65625:
[----:B------:R-:W-:Y:S04]  /*1940*/  BSSY B0, `(.L_x_65627) ;  /* 0x0000004000007945 */ /* 0x000fe80003800000 */
[----:B------:R-:W-:Y:S05]  /*1950*/  @!P6 BRA `(.L_x_65628) ;  /* 0x000000000008e947 */ /* 0x000fea0003800000 */
[----:B-----5:R-:W-:-:S04]  /*1960*/  FMUL.FTZ R225, R161, UR6 ;  /* 0x00000006a1e17c20 */ /* 0x020fc80008410000 */
[----:B------:R-:W-:-:S07]  /*1970*/  @P0 FADD.FTZ R225, R157, R225 ;  /* 0x000000e19de10221 */ /* 0x000fce0000010000 */
.L_x_65628:
[----:B------:R-:W-:Y:S05]  /*1980*/  BSYNC B0 ;  /* 0x0000000000007941 */ /* 0x000fea0003800000 */
.L_x_65627:
[----:B------:R-:W-:Y:S04]  /*1990*/  BSSY B0, `(.L_x_65629) ;  /* 0x0000004000007945 */ /* 0x000fe80003800000 */
[----:B------:R-:W-:Y:S05]  /*19a0*/  @!P6 BRA `(.L_x_65630) ;  /* 0x000000000008e947 */ /* 0x000fea0003800000 */
[----:B-----5:R-:W-:-:S04]  /*19b0*/  FMUL.FTZ R226, R162, UR6 ;  /* 0x00000006a2e27c20 */ /* 0x020fc80008410000 */
[----:B------:R-:W-:-:S07]  /*19c0*/  @P0 FADD.FTZ R226, R158, R226 ;  /* 0x000000e29ee20221 */ /* 0x000fce0000010000 */
.L_x_65630:
[----:B------:R-:W-:Y:S05]  /*19d0*/  BSYNC B0 ;  /* 0x0000000000007941 */ /* 0x000fea0003800000 */
.L_x_65629:
[----:B------:R-:W-:Y:S04]  /*19e0*/  BSSY B0, `(.L_x_65631) ;  /* 0x0000004000007945 */ /* 0x000fe80003800000 */
[----:B------:R-:W-:Y:S05]  /*19f0*/  @!P6 BRA `(.L_x_65632) ;  /* 0x000000000008e947 */ /* 0x000fea0003800000 */
[----:B-----5:R-:W-:-:S04]  /*1a00*/  FMUL.FTZ R227, R163, UR6 ;  /* 0x00000006a3e37c20 */ /* 0x020fc80008410000 */
[----:B------:R-:W-:-:S07]  /*1a10*/  @P0 FADD.FTZ R227, R159, R227 ;  /* 0x000000e39fe30221 */ /* 0x000fce0000010000 */
.L_x_65632:
[----:B------:R-:W-:Y:S05]  /*1a20*/  BSYNC B0 ;  /* 0x0000000000007941 */ /* 0x000fea0003800000 */
.L_x_65631:
        /* <DEDUP_REMOVED lines=26> */
.L_x_65634:
[----:B------:R-:W-:Y:S05]  /*1bd0*/  BSYNC B0 ;  /* 0x0000000000007941 */ /* 0x000fea0003800000 */
.L_x_65633:
[----:B------:R-:W-:Y:S04]  /*1be0*/  BSSY B0, `(.L_x_65635) ;  /* 0x0000004000007945 */ /* 0x000fe80003800000 */
[----:B------:R-:W-:Y:S05]  /*1bf0*/  @!P6 BRA `(.L_x_65636) ;  /* 0x000000000008e947 */ /* 0x000fea0003800000 */
[----:B-----5:R-:W-:-:S04]  /*1c00*/  FMUL.FTZ R221, R161, UR6 ;  /* 0x00000006a1dd7c20 */ /* 0x020fc80008410000 */
[----:B------:R-:W-:-:S07]  /*1c10*/  @P0 FADD.FTZ R221, R157, R221 ;  /* 0x000000dd9ddd0221 */ /* 0x000fce0000010000 */
.L_x_65636:
[----:B------:R-:W-:Y:S05]  /*1c20*/  BSYNC B0 ;  /* 0x0000000000007941 */ /* 0x000fea0003800000 */
.L_x_65635:
[----:B------:R-:W-:Y:S04]  /*1c30*/  BSSY B0, `(.L_x_65637) ;  /* 0x0000004000007945 */ /* 0x000fe80003800000 */
[----:B------:R-:W-:Y:S05]  /*1c40*/  @!P6 BRA `(.L_x_65638) ;  /* 0x000000000008e947 */ /* 0x000fea0003800000 */
[----:B-----5:R-:W-:-:S04]  /*1c50*/  FMUL.FTZ R222, R162, UR6 ;  /* 0x00000006a2de7c20 */ /* 0x020fc80008410000 */
[----:B------:R-:W-:-:S07]  /*1c60*/  @P0 FADD.FTZ R222, R158, R222 ;  /* 0x000000de9ede0221 */ /* 0x000fce0000010000 */
.L_x_65638:
[----:B------:R-:W-:Y:S05]  /*1c70*/  BSYNC B0 ;  /* 0x0000000000007941 */ /* 0x000fea0003800000 */
.L_x_65637:
[----:B------:R-:W-:Y:S04]  /*1c80*/  BSSY B0, `(.L_x_65639) ;  /* 0x0000004000007945 */ /* 0x000fe80003800000 */
[----:B------:R-:W-:Y:S05]  /*1c90*/  @!P6 BRA `(.L_x_65640) ;  /* 0x000000000008e947 */ /* 0x000fea0003800000 */
[----:B-----5:R-:W-:-:S04]  /*1ca0*/  FMUL.FTZ R223, R163, UR6 ;  /* 0x00000006a3df7c20 */ /* 0x020fc80008410000 */
[----:B------:R-:W-:-:S07]  /*1cb0*/  @P0 FADD.FTZ R223, R159, R223 ;  /* 0x000000df9fdf0221 */ /* 0x000fce0000010000 */
.L_x_65640:
[----:B------:R-:W-:Y:S05]  /*1cc0*/  BSYNC B0 ;  /* 0x0000000000007941 */ /* 0x000fea0003800000 */
.L_x_65639:
        /* <DEDUP_REMOVED lines=26> */
.L_x_65642:
[----:B------:R-:W-:Y:S05]  /*1e70*/  BSYNC B0 ;  /* 0x0000000000007941 */ /* 0x000fea0003800000 */
.L_x_65641:
[----:B------:R-:W-:Y:S04]  /*1e80*/  BSSY B0, `(.L_x_65643) ;  /* 0x0000004000007945 */ /* 0x000fe80003800000 */
[----:B------:R-:W-:Y:S05]  /*1e90*/  @!P6 BRA `(.L_x_65644) ;  /* 0x000000000008e947 */ /* 0x000fea0003800000 */
[----:B-----5:R-:W-:-:S04]  /*1ea0*/  FMUL.FTZ R217, R161, UR6 ;  /* 0x00000006a1d97c20 */ /* 0x020fc80008410000 */
[----:B------:R-:W-:-:S07]  /*1eb0*/  @P0 FADD.FTZ R217, R157, R217 ;  /* 0x000000d99dd90221 */ /* 0x000fce0000010000 */
.L_x_65644:
[----:B------:R-:W-:Y:S05]  /*1ec0*/  BSYNC B0 ;  /* 0x0000000000007941 */ /* 0x000fea0003800000 */
.L_x_65643:
[----:B------:R-:W-:Y:S04]  /*1ed0*/  BSSY B0, `(.L_x_65645) ;  /* 0x0000004000007945 */ /* 0x000fe80003800000 */
[----:B------:R-:W-:Y:S05]  /*1ee0*/  @!P6 BRA `(.L_x_65646) ;  /* 0x000000000008e947 */ /* 0x000fea0003800000 */
[----:B-----5:R-:W-:-:S04]  /*1ef0*/  FMUL.FTZ R218, R162, UR6 ;  /* 0x00000006a2da7c20 */ /* 0x020fc80008410000 */
[----:B------:R-:W-:-:S07]  /*1f00*/  @P0 FADD.FTZ R218, R158, R218 ;  /* 0x000000da9eda0221 */ /* 0x000fce0000010000 */
.L_x_65646:
[----:B------:R-:W-:Y:S05]  /*1f10*/  BSYNC B0 ;  /* 0x0000000000007941 */ /* 0x000fea0003800000 */
.L_x_65645:
[----:B------:R-:W-:Y:S04]  /*1f20*/  BSSY B0, `(.L_x_65647) ;  /* 0x0000004000007945 */ /* 0x000fe80003800000 */
[----:B------:R-:W-:Y:S05]  /*1f30*/  @!P6 BRA `(.L_x_65648) ;  /* 0x000000000008e947 */ /* 0x000fea0003800000 */
[----:B-----5:R-:W-:-:S04]  /*1f40*/  FMUL.FTZ R219, R163, UR6 ;  /* 0x00000006a3db7c20 */ /* 0x020fc80008410000 */
[----:B------:R-:W-:-:S07]  /*1f50*/  @P0 FADD.FTZ R219, R159, R219 ;  /* 0x000000db9fdb0221 */ /* 0x000fce0000010000 */
.L_x_65648:
[----:B------:R-:W-:Y:S05]  /*1f60*/  BSYNC B0 ;  /* 0x0000000000007941 */ /* 0x000fea0003800000 */
.L_x_65647:
        /* <DEDUP_REMOVED lines=26> */
.L_x_65650:
[----:B------:R-:W-:Y:S05]  /*2110*/  BSYNC B0 ;  /* 0x0000000000007941 */ /* 0x000fea0003800000 */
.L_x_65649:
[----:B------:R-:W-:Y:S04]  /*2120*/  BSSY B0, `(.L_x_65651) ;  /* 0x0000004000007945 */ /* 0x000fe80003800000 */
[----:B------:R-:W-:Y:S05]  /*2130*/  @!P6 BRA `(.L_x_65652) ;  /* 0x000000000008e947 */ /* 0x000fea0003800000 */
[----:B-----5:R-:W-:-:S04]  /*2140*/  FMUL.FTZ R205, R161, UR6 ;  /* 0x00000006a1cd7c20 */ /* 0x020fc80008410000 */
[----:B------:R-:W-:-:S07]  /*2150*/  @P0 FADD.FTZ R205, R157, R205 ;  /* 0x000000cd9dcd0221 */ /* 0x000fce0000010000 */
.L_x_65652:
[----:B------:R-:W-:Y:S05]  /*2160*/  BSYNC B0 ;  /* 0x0000000000007941 */ /* 0x000fea0003800000 */
.L_x_65651:
[----:B------:R-:W-:Y:S04]  /*2170*/  BSSY B0, `(.L_x_65653) ;  /* 0x0000004000007945 */ /* 0x000fe80003800000 */
[----:B------:R-:W-:Y:S05]  /*2180*/  @!P6 BRA `(.L_x_65654) ;  /* 0x000000000008e947 */ /* 0x000fea0003800000 */
[----:B-----5:R-:W-:-:S04]  /*2190*/  FMUL.FTZ R206, R162, UR6 ;  /* 0x00000006a2ce7c20 */ /* 0x020fc80008410000 */
[----:B------:R-:W-:-:S07]  /*21a0*/  @P0 FADD.FTZ R206, R158, R206 ;  /* 0x000000ce9ece0221 */ /* 0x000fce0000010000 */
.L_x_65654:
[----:B------:R-:W-:Y:S05]  /*21b0*/  BSYNC B0 ;  /* 0x0000000000007941 */ /* 0x000fea0003800000 */
.L_x_65653:
[----:B------:R-:W-:Y:S04]  /*21c0*/  BSSY B0, `(.L_x_65655) ;  /* 0x0000004000007945 */ /* 0x000fe80003800000 */
[----:B------:R-:W-:Y:S05]  /*21d0*/  @!P6 BRA `(.L_x_65656) ;  /* 0x000000000008e947 */ /* 0x000fea0003800000 */
[----:B-----5:R-:W-:-:S04]  /*21e0*/  FMUL.FTZ R207, R163, UR6 ;  /* 0x00000006a3cf7c20 */ /* 0x020fc80008410000 */
[----:B------:R-:W-:-:S07]  /*21f0*/  @P0 FADD.FTZ R207, R159, R207 ;  /* 0x000000cf9fcf0221 */ /* 0x000fce0000010000 */
.L_x_65656:
[----:B------:R-:W-:Y:S05]  /*2200*/  BSYNC B0 ;  /* 0x0000000000007941 */ /* 0x000fea0003800000 */
.L_x_65655:
        /* <DEDUP_REMOVED lines=26> */
.L_x_65658:
[----:B------:R-:W-:Y:S05]  /*23b0*/  BSYNC B0 ;  /* 0x0000000000007941 */ /* 0x000fea0003800000 */
.L_x_65657:
[----:B------:R-:W-:Y:S04]  /*23c0*/  BSSY B0, `(.L_x_65659) ;  /* 0x0000004000007945 */ /* 0x000fe80003800000 */
[----:B------:R-:W-:Y:S05]  /*23d0*/  @!P6 BRA `(.L_x_65660) ;  /* 0x000000000008e947 */ /* 0x000fea0003800000 */
[----:B-----5:R-:W-:-:S04]  /*23e0*/  FMUL.FTZ R213, R161, UR6 ;  /* 0x00000006a1d57c20 */ /* 0x020fc80008410000 */
[----:B------:R-:W-:-:S07]  /*23f0*/  @P0 FADD.FTZ R213, R157, R213 ;  /* 0x000000d59dd50221 */ /* 0x000fce0000010000 */
.L_x_65660:
[----:B------:R-:W-:Y:S05]  /*2400*/  BSYNC B0 ;  /* 0x0000000000007941 */ /* 0x000fea0003800000 */
.L_x_65659:
[----:B------:R-:W-:Y:S04]  /*2410*/  BSSY B0, `(.L_x_65661) ;  /* 0x0000004000007945 */ /* 0x000fe80003800000 */
[----:B------:R-:W-:Y:S05]  /*2420*/  @!P6 BRA `(.L_x_65662) ;  /* 0x000000000008e947 */ /* 0x000fea0003800000 */
[----:B-----5:R-:W-:-:S04]  /*2430*/  FMUL.FTZ R214, R162, UR6 ;  /* 0x00000006a2d67c20 */ /* 0x020fc80008410000 */
[----:B------:R-:W-:-:S07]  /*2440*/  @P0 FADD.FTZ R214, R158, R214 ;  /* 0x000000d69ed60221 */ /* 0x000fce0000010000 */
.L_x_65662:
[----:B------:R-:W-:Y:S05]  /*2450*/  BSYNC B0 ;  /* 0x0000000000007941 */ /* 0x000fea0003800000 */
.L_x_65661:
[----:B------:R-:W-:Y:S04]  /*2460*/  BSSY B0, `(.L_x_65663) ;  /* 0x0000004000007945 */ /* 0x000fe80003800000 */
[----:B------:R-:W-:Y:S05]  /*2470*/  @!P6 BRA `(.L_x_65664) ;  /* 0x000000000008e947 */ /* 0x000fea0003800000 */
[----:B-----5:R-:W-:-:S04]  /*2480*/  FMUL.FTZ R215, R163, UR6 ;  /* 0x00000006a3d77c20 */ /* 0x020fc80008410000 */
[----:B------:R-:W-:-:S07]  /*2490*/  @P0 FADD.FTZ R215, R159, R215 ;  /* 0x000000d79fd70221 */ /* 0x000fce0000010000 */
.L_x_65664:
[----:B------:R-:W-:Y:S05]  /*24a0*/  BSYNC B0 ;  /* 0x0000000000007941 */ /* 0x000fea0003800000 */
.L_x_65663:
[----:B------:R-:W0:Y:S01]  /*24b0*/  @P5 LDC.64 R164, c[0x0][0x220] ;  /* 0x00008800ffa45b82 */ /* 0x000e220000000a00 */
[----:B------:R1:W-:Y:S01]  /*24c0*/  STG.E.128 desc[UR4][R166.64], R212 ;  /* 0x000000d4a6007986 */ /* 0x0003e2000c101d04 */
[----:B------:R-:W-:-:S03]  /*24d0*/  @P5 IADD3 R175, R2, 0x120, RZ ;  /* 0x0000012002af5810 */ /* 0x000fc60007ffe0ff */
[----:B------:R-:W2:Y:S01]  /*24e0*/  @P0 LDG.E.128 R156, desc[UR4][R170.64] ;  /* 0x00000004aa9c0981 */ /* 0x000ea2000c1e1d00 */
[----:B------:R-:W-:Y:S02]  /*24f0*/  @!P6 ISETP.NE.U32.AND P1, PT, R168, RZ, PT ;  /* 0x000000ffa800e20c */ /* 0x000fe40003f25070 */
[----:B------:R-:W3:Y:S02]  /*2500*/  @P0 LDC.64 R172, c[0x0][0x230] ;  /* 0x00008c00ffac0b82 */ /* 0x000ee40000000a00 */
        /* <DEDUP_REMOVED lines=10> */
[----:B---3--:R-:W-:Y:S01]  /*25b0*/  @P0 IMAD.WIDE.U32 R172, R179, 0x10, R172 ;  /* 0x00000010b3ac0825 */ /* 0x008fe200078e00ac */
[----:B--2---:R-:W-:-:S02]  /*25c0*/  @!P6 FSEL R209, R157, RZ, P2 ;  /* 0x000000ff9dd1e208 */ /* 0x004fc40001000000 */
        /* <DEDUP_REMOVED lines=8> */
.L_x_65666:
[----:B------:R-:W-:Y:S05]  /*2650*/  BSYNC B0 ;  /* 0x0000000000007941 */ /* 0x000fea0003800000 */
.L_x_65665:
[----:B------:R-:W-:Y:S04]  /*2660*/  BSSY B0, `(.L_x_65667) ;  /* 0x0000004000007945 */ /* 0x000fe80003800000 */
[----:B------:R-:W-:Y:S05]  /*2670*/  @!P6 BRA `(.L_x_65668) ;  /* 0x000000000008e947 */ /* 0x000fea0003800000 */
[----:B-----5:R-:W-:-:S04]  /*2680*/  FMUL.FTZ R209, R161, UR6 ;  /* 0x00000006a1d17c20 */ /* 0x020fc80008410000 */
[----:B------:R-:W-:-:S07]  /*2690*/  @P0 FADD.FTZ R209, R157, R209 ;  /* 0x000000d19dd10221 */ /* 0x000fce0000010000 */
.L_x_65668:
[----:B------:R-:W-:Y:S05]  /*26a0*/  BSYNC B0 ;  /* 0x0000000000007941 */ /* 0x000fea0003800000 */
.L_x_65667:
[----:B------:R-:W-:Y:S04]  /*26b0*/  BSSY B0, `(.L_x_65669) ;  /* 0x0000004000007945 */ /* 0x000fe80003800000 */
[----:B------:R-:W-:Y:S05]  /*26c0*/  @!P6 BRA `(.L_x_65670) ;  /* 0x000000000008e947 */ /* 0x000fea0003800000 */
[----:B-----5:R-:W-:-:S04]  /*26d0*/  FMUL.FTZ R210, R162, UR6 ;  /* 0x00000006a2d27c20 */ /* 0x020fc80008410000 */
[----:B------:R-:W-:-:S07]  /*26e0*/  @P0 FADD.FTZ R210, R158, R210 ;  /* 0x000000d29ed20221 */ /* 0x000fce0000010000 */
.L_x_65670:
[----:B------:R-:W-:Y:S05]  /*26f0*/  BSYNC B0 ;  /* 0x0000000000007941 */ /* 0x000fea0003800000 */
.L_x_65669:
[----:B------:R-:W-:Y:S04]  /*2700*/  BSSY B0, `(.L_x_65671) ;  /* 0x0000004000007945 */ /* 0x000fe80003800000 */
[----:B------:R-:W-:Y:S05]  /*2710*/  @!P6 BRA `(.L_x_65672) ;  /* 0x000000000008e947 */ /* 0x000fea0003800000 */
[----:B-----5:R-:W-:-:S04]  /*2720*/  FMUL.FTZ R211, R163, UR6 ;  /* 0x00000006a3d37c20 */ /* 0x020fc80008410000 */
[----:B------:R-:W-:-:S07]  /*2730*/  @P0 FADD.FTZ R211, R159, R211 ;  /* 0x000000d39fd30221 */ /* 0x000fce0000010000 */
.L_x_65672:
[----:B------:R-:W-:Y:S05]  /*2740*/  BSYNC B0 ;  /* 0x0000000000007941 */ /* 0x000fea0003800000 */
.L_x_65671:
[----:B------:R-:W0:Y:S01]  /*2750*/  @P5 LDC.64 R170, c[0x0][0x220] ;  /* 0x00008800ffaa5b82 */ /* 0x000e220000000a00 */
[----:B------:R1:W-:Y:S01]  /*2760*/  STG.E.128 desc[UR4][R166.64], R208 ;  /* 0x000000d0a6007986 */ /* 0x0003e2000c101d04 */
[----:B------:R-:W-:-:S03]  /*2770*/  @P5 IADD3 R165, R2, 0x140, RZ ;  /* 0x0000014002a55810 */ /* 0x000fc60007ffe0ff */
[----:B------:R2:W3:Y:S01]  /*2780*/  @P0 LDG.E.128 R156, desc[UR4][R172.64] ;  /* 0x00000004ac9c0981 */ /* 0x0004e2000c1e1d00 */
[----:B------:R-:W-:Y:S02]  /*2790*/  @!P6 ISETP.NE.U32.AND P1, PT, R168, RZ, PT ;  /* 0x000000ffa800e20c */ /* 0x000fe40003f25070 */
[----:B------:R-:W4:Y:S02]  /*27a0*/  @P0 LDC.64 R174, c[0x0][0x230] ;  /* 0x00008c00ffae0b82 */ /* 0x000f240000000a00 */
[----:B------:R-:W-:Y:S01]  /*27b0*/  @!P6 ISETP.NE.AND.EX P2, PT, R169, RZ, PT, P1 ;  /* 0x000000ffa900e20c */ /* 0x000fe20003f45310 */
[----:B0-----:R-:W-:-:S05]  /*27c0*/  @P5 IMAD.WIDE.U32 R170, R165, 0x10, R170 ;  /* 0x00000010a5aa5825 */ /* 0x001fca00078e00aa */
[----:B-----5:R0:W5:Y:S01]  /*27d0*/  @P5 LDG.E.128 R160, desc[UR4][R170.64] ;  /* 0x00000004aaa05981 */ /* 0x020162000c1e1d00 */
[C---:B------:R-:W-:Y:S01]  /*27e0*/  @!P6 ISETP.NE.U32.AND P3, PT, R168.reuse, RZ, PT ;  /* 0x000000ffa800e20c */ /* 0x040fe20003f65070 */
[----:B------:R-:W-:Y:S01]  /*27f0*/  BSSY B0, `(.L_x_65673) ;  /* 0x0000010000007945 */ /* 0x000fe20003800000 */
[----:B------:R-:W-:Y:S01]  /*2800*/  @!P6 ISETP.NE.U32.AND P1, PT, R168, RZ, PT ;  /* 0x000000ffa800e20c */ /* 0x000fe20003f25070 */
[----:B--2---:R-:W-:Y:S01]  /*2810*/  IMAD.WIDE.U32 R172, R179, 0x10, R244 ;  /* 0x00000010b3ac7825 */ /* 0x004fe200078e00f4 */
[----:B------:R-:W-:Y:S02]  /*2820*/  IADD3 R181, R3, 0x160, RZ ;  /* 0x0000016003b57810 */ /* 0x000fe40007ffe0ff */
[C---:B------:R-:W-:Y:S02]  /*2830*/  @!P6 ISETP.NE.AND.EX P3, PT, R169.reuse, RZ, PT, P3 ;  /* 0x000000ffa900e20c */ /* 0x040fe40003f65330 */
[----:B------:R-:W-:Y:S01]  /*2840*/  @!P6 ISETP.NE.AND.EX P1, PT, R169, RZ, PT, P1 ;  /* 0x000000ffa900e20c */ /* 0x000fe20003f25310 */
[----:B----4-:R-:W-:Y:S01]  /*2850*/  @P0 IMAD.WIDE.U32 R174, R181, 0x10, R174 ;  /* 0x00000010b5ae0825 */ /* 0x010fe200078e00ae */
[----:B---3--:R-:W-:-:S02]  /*2860*/  @!P6 FSEL R165, R157, RZ, P2 ;  /* 0x000000ff9da5e208 */ /* 0x008fc40001000000 */
[----:B------:R-:W-:Y:S02]  /*2870*/  @!P6 ISETP.NE.U32.AND P2, PT, R168, RZ, PT ;  /* 0x000000ffa800e20c */ /* 0x000fe40003f45070 */
[----:B-1----:R-:W-:Y:S02]  /*2880*/  @!P6 FSEL R166, R158, RZ, P1 ;  /* 0x000000ff9ea6e208 */ /* 0x002fe40000800000 */
[----:B------:R-:W-:Y:S02]  /*2890*/  @!P6 ISETP.NE.AND.EX P2, PT, R169, RZ, PT, P2 ;  /* 0x000000ffa900e20c */ /* 0x000fe40003f45320 */
[----:B------:R-:W-:Y:S02]  /*28a0*/  @!P6 FSEL R164, R156, RZ, P3 ;  /* 0x000000ff9ca4e208 */ /* 0x000fe40001800000 */
[----:B------:R-:W-:Y:S01]  /*28b0*/  @!P6 FSEL R167, R159, RZ, P2 ;  /* 0x000000ff9fa7e208 */ /* 0x000fe20001000000 */
[----:B0-----:R-:W-:Y:S08]  /*28c0*/  @!P6 BRA `(.L_x_65674) ;  /* 0x000000000008e947 */ /* 0x001ff00003800000 */
[----:B-----5:R-:W-:-:S04]  /*28d0*/  FMUL.FTZ R164, R160, UR6 ;  /* 0x00000006a0a47c20 */ /* 0x020fc80008410000 */
[----:B------:R-:W-:-:S07]  /*28e0*/  @P0 FADD.FTZ R164, R156, R164 ;  /* 0x000000a49ca40221 */ /* 0x000fce0000010000 */
.L_x_65674:
[----:B------:R-:W-:Y:S05]  /*28f0*/  BSYNC B0 ;  /* 0x0000000000007941 */ /* 0x000fea0003800000 */
.L_x_65673:
[----:B------:R-:W-:Y:S04]  /*2900*/  BSSY B0, `(.L_x_65675) ;  /* 0x0000004000007945 */ /* 0x000fe80003800000 */
[----:B------:R-:W-:Y:S05]  /*2910*/  @!P6 BRA `(.L_x_65676) ;  /* 0x000000000008e947 */ /* 0x000fea0003800000 */
[----:B-----5:R-:W-:-:S04]  /*2920*/  FMUL.FTZ R165, R161, UR6 ;  /* 0x00000006a1a57c20 */ /* 0x020fc80008410000 */
[----:B------:R-:W-:-:S07]  /*2930*/  @P0 FADD.FTZ R165, R157, R165 ;  /* 0x000000a59da50221 */ /* 0x000fce0000010000 */
.L_x_65676:
[----:B------:R-:W-:Y:S05]  /*2940*/  BSYNC B0 ;  /* 0x0000000000007941 */ /* 0x000fea0003800000 */
.L_x_65675:
[----:B------:R-:W-:Y:S04]  /*2950*/  BSSY B0, `(.L_x_65677) ;  /* 0x0000004000007945 */ /* 0x000fe80003800000 */
[----:B------:R-:W-:Y:S05]  /*2960*/  @!P6 BRA `(.L_x_65678) ;  /* 0x000000000008e947 */ /* 0x000fea0003800000 */
[----:B-----5:R-:W-:-:S04]  /*2970*/  FMUL.FTZ R166, R162, UR6 ;  /* 0x00000006a2a67c20 */ /* 0x020fc80008410000 */
[----:B------:R-:W-:-:S07]  /*2980*/  @P0 FADD.FTZ R166, R158, R166 ;  /* 0x000000a69ea60221 */ /* 0x000fce0000010000 */
.L_x_65678:
[----:B------:R-:W-:Y:S05]  /*2990*/  BSYNC B0 ;  /* 0x0000000000007941 */ /* 0x000fea0003800000 */
.L_x_65677:
[----:B------:R-:W-:Y:S04]  /*29a0*/  BSSY B0, `(.L_x_65679) ;  /* 0x0000004000007945 */ /* 0x000fe80003800000 */
[----:B------:R-:W-:Y:S05]  /*29b0*/  @!P6 BRA `(.L_x_65680) ;  /* 0x000000000008e947 */ /* 0x000fea0003800000 */
[----:B-----5:R-:W-:-:S04]  /*29c0*/  FMUL.FTZ R167, R163, UR6 ;  /* 0x00000006a3a77c20 */ /* 0x020fc80008410000 */
[----:B------:R-:W-:-:S07]  /*29d0*/  @P0 FADD.FTZ R167, R159, R167 ;  /* 0x000000a79fa70221 */ /* 0x000fce0000010000 */
.L_x_65680:
[----:B------:R-:W-:Y:S05]  /*29e0*/  BSYNC B0 ;  /* 0x0000000000007941 */ /* 0x000fea0003800000 */
.L_x_65679:
        /* <DEDUP_REMOVED lines=26> */
.L_x_65682:
[----:B------:R-:W-:Y:S05]  /*2b90*/  BSYNC B0 ;  /* 0x0000000000007941 */ /* 0x000fea0003800000 */
.L_x_65681:
[----:B------:R-:W-:Y:S04]  /*2ba0*/  BSSY B0, `(.L_x_65683) ;  /* 0x0000004000007945 */ /* 0x000fe80003800000 */
[----:B------:R-:W-:Y:S05]  /*2bb0*/  @!P6 BRA `(.L_x_65684) ;  /* 0x000000000008e947 */ /* 0x000fea0003800000 */
[----:B-----5:R-:W-:-:S04]  /*2bc0*/  FMUL.FTZ R185, R161, UR6 ;  /* 0x00000006a1b97c20 */ /* 0x020fc80008410000 */
[----:B------:R-:W-:-:S07]  /*2bd0*/  @P0 FADD.FTZ R185, R157, R185 ;  /* 0x000000b99db90221 */ /* 0x000fce0000010000 */
.L_x_65684:
[----:B------:R-:W-:Y:S05]  /*2be0*/  BSYNC B0 ;  /* 0x0000000000007941 */ /* 0x000fea0003800000 */
.L_x_65683:
[----:B------:R-:W-:Y:S04]  /*2bf0*/  BSSY B0, `(.L_x_65685) ;  /* 0x0000004000007945 */ /* 0x000fe80003800000 */
[----:B------:R-:W-:Y:S05]  /*2c00*/  @!P6 BRA `(.L_x_65686) ;  /* 0x000000000008e947 */ /* 0x000fea0003800000 */
[----:B-----5:R-:W-:-:S04]  /*2c10*/  FMUL.FTZ R186, R162, UR6 ;  /* 0x00000006a2ba7c20 */ /* 0x020fc80008410000 */
[----:B------:R-:W-:-:S07]  /*2c20*/  @P0 FADD.FTZ R186, R158, R186 ;  /* 0x000000ba9eba0221 */ /* 0x000fce0000010000 */
.L_x_65686:
[----:B------:R-:W-:Y:S05]  /*2c30*/  BSYNC B0 ;  /* 0x0000000000007941 */ /* 0x000fea0003800000 */
.L_x_65685:
[----:B------:R-:W-:Y:S04]  /*2c40*/  BSSY B0, `(.L_x_65687) ;  /* 0x0000004000007945 */ /* 0x000fe80003800000 */
[----:B------:R-:W-:Y:S05]  /*2c50*/  @!P6 BRA `(.L_x_65688) ;  /* 0x000000000008e947 */ /* 0x000fea0003800000 */
[----:B-----5:R-:W-:-:S04]  /*2c60*/  FMUL.FTZ R187, R163, UR6 ;  /* 0x00000006a3bb7c20 */ /* 0x020fc80008410000 */
[----:B------:R-:W-:-:S07]  /*2c70*/  @P0 FADD.FTZ R187, R159, R187 ;  /* 0x000000bb9fbb0221 */ /* 0x000fce0000010000 */
.L_x_65688:
[----:B------:R-:W-:Y:S05]  /*2c80*/  BSYNC B0 ;  /* 0x0000000000007941 */ /* 0x000fea0003800000 */
.L_x_65687:
        /* <DEDUP_REMOVED lines=26> */
.L_x_65690:
[----:B------:R-:W-:Y:S05]  /*2e30*/  BSYNC B0 ;  /* 0x0000000000007941 */ /* 0x000fea0003800000 */
.L_x_65689:
[----:B------:R-:W-:Y:S04]  /*2e40*/  BSSY B0, `(.L_x_65691) ;  /* 0x0000004000007945 */ /* 0x000fe80003800000 */
[----:B------:R-:W-:Y:S05]  /*2e50*/  @!P6 BRA `(.L_x_65692) ;  /* 0x000000000008e947 */ /* 0x000fea0003800000 */
[----:B-----5:R-:W-:-:S04]  /*2e60*/  FMUL.FTZ R201, R161, UR6 ;  /* 0x00000006a1c97c20 */ /* 0x020fc80008410000 */
[----:B------:R-:W-:-:S07]  /*2e70*/  @P0 FADD.FTZ R201, R157, R201 ;  /* 0x000000c99dc90221 */ /* 0x000fce0000010000 */
.L_x_65692:
[----:B------:R-:W-:Y:S05]  /*2e80*/  BSYNC B0 ;  /* 0x0000000000007941 */ /* 0x000fea0003800000 */
.L_x_65691:
[----:B------:R-:W-:Y:S04]  /*2e90*/  BSSY B0, `(.L_x_65693) ;  /* 0x0000004000007945 */ /* 0x000fe80003800000 */
[----:B------:R-:W-:Y:S05]  /*2ea0*/  @!P6 BRA `(.L_x_65694) ;  /* 0x000000000008e947 */ /* 0x000fea0003800000 */
[----:B-----5:R-:W-:-:S04]  /*2eb0*/  FMUL.FTZ R202, R162, UR6 ;  /* 0x00000006a2ca7c20 */ /* 0x020fc80008410000 */
[----:B------:R-:W-:-:S07]  /*2ec0*/  @P0 FADD.FTZ R202, R158, R202 ;  /* 0x000000ca9eca0221 */ /* 0x000fce0000010000 */
.L_x_65694:
[----:B------:R-:W-:Y:S05]  /*2ed0*/  BSYNC B0 ;  /* 0x0000000000007941 */ /* 0x000fea0003800000 */
.L_x_65693:
[----:B------:R-:W-:Y:S04]  /*2ee0*/  BSSY B0, `(.L_x_65695) ;  /* 0x0000004000007945 */ /* 0x000fe80003800000 */
[----:B------:R-:W-:Y:S05]  /*2ef0*/  @!P6 BRA `(.L_x_65696) ;  /* 0x000000000008e947 */ /* 0x000fea0003800000 */
[----:B-----5:R-:W-:-:S04]  /*2f00*/  FMUL.FTZ R203, R163, UR6 ;  /* 0x00000006a3cb7c20 */ /* 0x020fc80008410000 */
[----:B------:R-:W-:-:S07]  /*2f10*/  @P0 FADD.FTZ R203, R159, R203 ;  /* 0x000000cb9fcb0221 */ /* 0x000fce0000010000 */
.L_x_65696:
[----:B------:R-:W-:Y:S05]  /*2f20*/  BSYNC B0 ;  /* 0x0000000000007941 */ /* 0x000fea0003800000 */
.L_x_65695:
        /* <DEDUP_REMOVED lines=26> */
.L_x_65698:
[----:B------:R-:W-:Y:S05]  /*30d0*/  BSYNC B0 ;  /* 0x0000000000007941 */ /* 0x000fea0003800000 */
.L_x_65697:
[----:B------:R-:W-:Y:S04]  /*30e0*/  BSSY B0, `(.L_x_65699) ;  /* 0x0000004000007945 */ /* 0x000fe80003800000 */
[----:B------:R-:W-:Y:S05]  /*30f0*/  @!P6 BRA `(.L_x_65700) ;  /* 0x000000000008e947 */ /* 0x000fea0003800000 */
[----:B-----5:R-:W-:-:S04]  /*3100*/  FMUL.FTZ R197, R161, UR6 ;  /* 0x00000006a1c57c20 */ /* 0x020fc80008410000 */
[----:B------:R-:W-:-:S07]  /*3110*/  @P0 FADD.FTZ R197, R157, R197 ;  /* 0x000000c59dc50221 */ /* 0x000fce0000010000 */
.L_x_65700:
[----:B------:R-:W-:Y:S05]  /*3120*/  BSYNC B0 ;  /* 0x0000000000007941 */ /* 0x000fea0003800000 */
.L_x_65699:
[----:B------:R-:W-:Y:S04]  /*3130*/  BSSY B0, `(.L_x_65701) ;  /* 0x0000004000007945 */ /* 0x000fe80003800000 */
[----:B------:R-:W-:Y:S05]  /*3140*/  @!P6 BRA `(.L_x_65702) ;  /* 0x000000000008e947 */ /* 0x000fea0003800000 */
[----:B-----5:R-:W-:-:S04]  /*3150*/  FMUL.FTZ R198, R162, UR6 ;  /* 0x00000006a2c67c20 */ /* 0x020fc80008410000 */
[----:B------:R-:W-:-:S07]  /*3160*/  @P0 FADD.FTZ R198, R158, R198 ;  /* 0x000000c69ec60221 */ /* 0x000fce0000010000 */
.L_x_65702:
[----:B------:R-:W-:Y:S05]  /*3170*/  BSYNC B0 ;  /* 0x0000000000007941 */ /* 0x000fea0003800000 */
.L_x_65701:
[----:B------:R-:W-:Y:S04]  /*3180*/  BSSY B0, `(.L_x_65703) ;  /* 0x0000004000007945 */ /* 0x000fe80003800000 */
[----:B------:R-:W-:Y:S05]  /*3190*/  @!P6 BRA `(.L_x_65704) ;  /* 0x000000000008e947 */ /* 0x000fea0003800000 */
[----:B-----5:R-:W-:-:S04]  /*31a0*/  FMUL.FTZ R199, R163, UR6 ;  /* 0x00000006a3c77c20 */ /* 0x020fc80008410000 */
[----:B------:R-:W-:-:S07]  /*31b0*/  @P0 FADD.FTZ R199, R159, R199 ;  /* 0x000000c79fc70221 */ /* 0x000fce0000010000 */
.L_x_65704:
[----:B------:R-:W-:Y:S05]  /*31c0*/  BSYNC B0 ;  /* 0x0000000000007941 */ /* 0x000fea0003800000 */
.L_x_65703:
        /* <DEDUP_REMOVED lines=12> */
[----:B------:R-:W-:Y:S01]  /*3290*/  IMAD.WIDE.U32 R174, R183, 0x10, R244 ;  /* 0x00000010b7ae7825 */ /* 0x000fe200078e00f4 */
[----:B--2---:R-:W-:Y:S02]  /*32a0*/  IADD3 R176, R3, 0x1e0, RZ ;  /* 0x000001e003b07810 */ /* 0x004fe40007ffe0ff */
[C---:B------:R-:W-:Y:S02]  /*32b0*/  @!P6 ISETP.NE.AND.EX P3, PT, R169.reuse, RZ, PT, P3 ;  /* 0x000000ffa900e20c */ /* 0x040fe40003f65330 */
[----:B------:R-:W-:Y:S01]  /*32c0*/  @!P6 ISETP.NE.AND.EX P1, PT, R169, RZ, PT, P1 ;  /* 0x000000ffa900e20c */ /* 0x000fe20003f25310 */
[----:B----4-:R-:W-:Y:S01]  /*32d0*/  @P0 IMAD.WIDE.U32 R180, R176, 0x10, R170 ;  /* 0x00000010b0b40825 */ /* 0x010fe200078e00aa */
[----:B---3--:R-:W-:-:S02]  /*32e0*/  @!P6 FSEL R193, R157, RZ, P2 ;  /* 0x000000ff9dc1e208 */ /* 0x008fc40001000000 */
[----:B------:R-:W-:Y:S02]  /*32f0*/  @!P6 ISETP.NE.U32.AND P2, PT, R168, RZ, PT ;  /* 0x000000ffa800e20c */ /* 0x000fe40003f45070 */
[----:B------:R-:W-:Y:S02]  /*3300*/  @!P6 FSEL R194, R158, RZ, P1 ;  /* 0x000000ff9ec2e208 */ /* 0x000fe40000800000 */
[----:B------:R-:W-:Y:S02]  /*3310*/  @!P6 ISETP.NE.AND.EX P2, PT, R169, RZ, PT, P2 ;  /* 0x000000ffa900e20c */ /* 0x000fe40003f45320 */
[----:B------:R-:W-:Y:S02]  /*3320*/  @!P6 FSEL R192, R156, RZ, P3 ;  /* 0x000000ff9cc0e208 */ /* 0x000fe40001800000 */
[----:B------:R-:W-:Y:S01]  /*3330*/  @!P6 FSEL R195, R159, RZ, P2 ;  /* 0x000000ff9fc3e208 */ /* 0x000fe20001000000 */
[----:B-1----:R-:W-:Y:S08]  /*3340*/  @!P6 BRA `(.L_x_65706) ;  /* 0x000000000008e947 */ /* 0x002ff00003800000 */
[----:B-----5:R-:W-:-:S04]  /*3350*/  FMUL.FTZ R192, R160, UR6 ;  /* 0x00000006a0c07c20 */ /* 0x020fc80008410000 */
[----:B------:R-:W-:-:S07]  /*3360*/  @P0 FADD.FTZ R192, R156, R192 ;  /* 0x000000c09cc00221 */ /* 0x000fce0000010000 */
.L_x_65706:
[----:B------:R-:W-:Y:S05]  /*3370*/  BSYNC B0 ;  /* 0x0000000000007941 */ /* 0x000fea0003800000 */
.L_x_65705:
[----:B------:R-:W-:Y:S04]  /*3380*/  BSSY B0, `(.L_x_65707) ;  /* 0x0000004000007945 */ /* 0x000fe80003800000 */
[----:B------:R-:W-:Y:S05]  /*3390*/  @!P6 BRA `(.L_x_65708) ;  /* 0x000000000008e947 */ /* 0x000fea0003800000 */
[----:B-----5:R-:W-:-:S04]  /*33a0*/  FMUL.FTZ R193, R161, UR6 ;  /* 0x00000006a1c17c20 */ /* 0x020fc80008410000 */
[----:B------:R-:W-:-:S07]  /*33b0*/  @P0 FADD.FTZ R193, R157, R193 ;  /* 0x000000c19dc10221 */ /* 0x000fce0000010000 */
.L_x_65708:
[----:B------:R-:W-:Y:S05]  /*33c0*/  BSYNC B0 ;  /* 0x0000000000007941 */ /* 0x000fea0003800000 */
.L_x_65707:
[----:B------:R-:W-:Y:S04]  /*33d0*/  BSSY B0, `(.L_x_65709) ;  /* 0x0000004000007945 */ /* 0x000fe80003800000 */
[----:B------:R-:W-:Y:S05]  /*33e0*/  @!P6 BRA `(.L_x_65710) ;  /* 0x000000000008e947 */ /* 0x000fea0003800000 */
[----:B-----5:R-:W-:-:S04]  /*33f0*/  FMUL.FTZ R194, R162, UR6 ;  /* 0x00000006a2c27c20 */ /* 0x020fc80008410000 */
[----:B------:R-:W-:-:S07]  /*3400*/  @P0 FADD.FTZ R194, R158, R194 ;  /* 0x000000c29ec20221 */ /* 0x000fce0000010000 */
.L_x_65710:
[----:B------:R-:W-:Y:S05]  /*3410*/  BSYNC B0 ;  /* 0x0000000000007941 */ /* 0x000fea0003800000 */
.L_x_65709:
[----:B------:R-:W-:Y:S04]  /*3420*/  BSSY B0, `(.L_x_65711) ;  /* 0x0000004000007945 */ /* 0x000fe80003800000 */
[----:B------:R-:W-:Y:S05]  /*3430*/  @!P6 BRA `(.L_x_65712) ;  /* 0x000000000008e947 */ /* 0x000fea0003800000 */
[----:B-----5:R-:W-:-:S04]  /*3440*/  FMUL.FTZ R195, R163, UR6 ;  /* 0x00000006a3c37c20 */ /* 0x020fc80008410000 */
[----:B------:R-:W-:-:S07]  /*3450*/  @P0 FADD.FTZ R195, R159, R195 ;  /* 0x000000c39fc30221 */ /* 0x000fce0000010000 */
.L_x_65712:
[----:B------:R-:W-:Y:S05]  /*3460*/  BSYNC B0 ;  /* 0x0000000000007941 */ /* 0x000fea0003800000 */
.L_x_65711:
[----:B------:R0:W-:Y:S01]  /*3470*/  STG.E.128 desc[UR4][R174.64], R192 ;  /* 0x000000c0ae007986 */ /* 0x0001e2000c101d04 */
[----:B------:R-:W1:Y:S03]  /*3480*/  @P5 LDC.64 R170, c[0x0][0x220] ;  /* 0x00008800ffaa5b82 */ /* 0x000e660000000a00 */
[----:B------:R-:W2:Y:S01]  /*3490*/  @P0 LDG.E.128 R156, desc[UR4][R180.64] ;  /* 0x00000004b49c0981 */ /* 0x000ea2000c1e1d00 */
[----:B------:R-:W-:Y:S02]  /*34a0*/  @!P6 ISETP.NE.U32.AND P1, PT, R168, RZ, PT ;  /* 0x000000ffa800e20c */ /* 0x000fe40003f25070 */
[----:B------:R-:W-:Y:S02]  /*34b0*/  @P5 IADD3 R177, R2, 0x1e0, RZ ;  /* 0x000001e002b15810 */ /* 0x000fe40007ffe0ff */
[----:B------:R-:W3:Y:S01]  /*34c0*/  @P0 LDC.64 R172, c[0x0][0x230] ;  /* 0x00008c00ffac0b82 */ /* 0x000ee20000000a00 */
[----:B------:R-:W-:-:S02]  /*34d0*/  @!P6 ISETP.NE.AND.EX P3, PT, R169, RZ, PT, P1 ;  /* 0x000000ffa900e20c */ /* 0x000fc40003f65310 */
[C---:B------:R-:W-:Y:S01]  /*34e0*/  @!P6 ISETP.NE.U32.AND P2, PT, R168.reuse, RZ, PT ;  /* 0x000000ffa800e20c */ /* 0x040fe20003f45070 */
[----:B------:R-:W-:Y:S01]  /*34f0*/  BSSY B0, `(.L_x_65713) ;  /* 0x0000011000007945 */ /* 0x000fe20003800000 */
[----:B------:R-:W-:Y:S02]  /*3500*/  @!P6 ISETP.NE.U32.AND P1, PT, R168, RZ, PT ;  /* 0x000000ffa800e20c */ /* 0x000fe40003f25070 */
[----:B------:R-:W-:Y:S02]  /*3510*/  @!P6 ISETP.NE.AND.EX P2, PT, R169, RZ, PT, P2 ;  /* 0x000000ffa900e20c */ /* 0x000fe40003f45320 */
[----:B0-----:R-:W-:Y:S02]  /*3520*/  IADD3 R174, R3, 0x200, RZ ;  /* 0x0000020003ae7810 */ /* 0x001fe40007ffe0ff */
[----:B------:R-:W-:Y:S01]  /*3530*/  @!P6 ISETP.NE.AND.EX P1, PT, R169, RZ, PT, P1 ;  /* 0x000000ffa900e20c */ /* 0x000fe20003f25310 */
[----:B-1----:R-:W-:-:S05]  /*3540*/  @P5 IMAD.WIDE.U32 R170, R177, 0x10, R170 ;  /* 0x00000010b1aa5825 */ /* 0x002fca00078e00aa */
[----:B-----5:R0:W5:Y:S01]  /*3550*/  @P5 LDG.E.128 R160, desc[UR4][R170.64] ;  /* 0x00000004aaa05981 */ /* 0x020162000c1e1d00 */
[----:B---3--:R-:W-:-:S04]  /*3560*/  @P0 IMAD.WIDE.U32 R172, R174, 0x10, R172 ;  /* 0x00000010aeac0825 */ /* 0x008fc800078e00ac */
        /* <DEDUP_REMOVED lines=9> */
.L_x_65714:
[----:B------:R-:W-:Y:S05]  /*3600*/  BSYNC B0 ;  /* 0x0000000000007941 */ /* 0x000fea0003800000 */
.L_x_65713:
[----:B------:R-:W-:Y:S04]  /*3610*/  BSSY B0, `(.L_x_65715) ;  /* 0x0000004000007945 */ /* 0x000fe80003800000 */
[----:B------:R-:W-:Y:S05]  /*3620*/  @!P6 BRA `(.L_x_65716) ;  /* 0x000000000008e947 */ /* 0x000fea0003800000 */
[----:B-----5:R-:W-:-:S04]  /*3630*/  FMUL.FTZ R189, R161, UR6 ;  /* 0x00000006a1bd7c20 */ /* 0x020fc80008410000 */
[----:B------:R-:W-:-:S07]  /*3640*/  @P0 FADD.FTZ R189, R157, R189 ;  /* 0x000000bd9dbd0221 */ /* 0x000fce0000010000 */
.L_x_65716:
[----:B------:R-:W-:Y:S05]  /*3650*/  BSYNC B0 ;  /* 0x0000000000007941 */ /* 0x000fea0003800000 */
.L_x_65715:
[----:B------:R-:W-:Y:S04]  /*3660*/  BSSY B0, `(.L_x_65717) ;  /* 0x0000004000007945 */ /* 0x000fe80003800000 */
[----:B------:R-:W-:Y:S05]  /*3670*/  @!P6 BRA `(.L_x_65718) ;  /* 0x000000000008e947 */ /* 0x000fea0003800000 */
[----:B-----5:R-:W-:-:S04]  /*3680*/  FMUL.FTZ R190, R162, UR6 ;  /* 0x00000006a2be7c20 */ /* 0x020fc80008410000 */
[----:B------:R-:W-:-:S07]  /*3690*/  @P0 FADD.FTZ R190, R158, R190 ;  /* 0x000000be9ebe0221 */ /* 0x000fce0000010000 */
.L_x_65718:
[----:B------:R-:W-:Y:S05]  /*36a0*/  BSYNC B0 ;  /* 0x0000000000007941 */ /* 0x000fea0003800000 */
.L_x_65717:
[----:B------:R-:W-:Y:S01]  /*36b0*/  BSSY B0, `(.L_x_65719) ;  /* 0x0000005000007945 */ /* 0x000fe20003800000 */
[----:B------:R-:W-:-:S03]  /*36c0*/  @!P6 FSEL R191, R159, RZ, P1 ;  /* 0x000000ff9fbfe208 */ /* 0x000fc60000800000 */
[----:B------:R-:W-:Y:S05]  /*36d0*/  @!P6 BRA `(.L_x_65720) ;  /* 0x000000000008e947 */ /* 0x000fea0003800000 */
[----:B-----5:R-:W-:-:S04]  /*36e0*/  FMUL.FTZ R191, R163, UR6 ;  /* 0x00000006a3bf7c20 */ /* 0x020fc80008410000 */
[----:B------:R-:W-:-:S07]  /*36f0*/  @P0 FADD.FTZ R191, R159, R191 ;  /* 0x000000bf9fbf0221 */ /* 0x000fce0000010000 */
.L_x_65720:
[----:B------:R-:W-:Y:S05]  /*3700*/  BSYNC B0 ;  /* 0x0000000000007941 */ /* 0x000fea0003800000 */
.L_x_65719:
        /* <DEDUP_REMOVED lines=20> */
.L_x_65722:
[----:B------:R-:W-:Y:S05]  /*3850*/  BSYNC B0 ;  /* 0x0000000000007941 */ /* 0x000fea0003800000 */
.L_x_65721:
[----:B------:R-:W-:Y:S01]  /*3860*/  BSSY B0, `(.L_x_65723) ;  /* 0x0000005000007945 */ /* 0x000fe20003800000 */
[----:B------:R-:W-:-:S03]  /*3870*/  @!P6 FSEL R181, R157, RZ, P3 ;  /* 0x000000ff9db5e208 */ /* 0x000fc60001800000 */
[----:B------:R-:W-:Y:S05]  /*3880*/  @!P6 BRA `(.L_x_65724) ;  /* 0x000000000008e947 */ /* 0x000fea0003800000 */
[----:B-----5:R-:W-:-:S04]  /*3890*/  FMUL.FTZ R181, R161, UR6 ;  /* 0x00000006a1b57c20 */ /* 0x020fc80008410000 */
[----:B------:R-:W-:-:S07]  /*38a0*/  @P0 FADD.FTZ R181, R157, R181 ;  /* 0x000000b59db50221 */ /* 0x000fce0000010000 */
.L_x_65724:
[----:B------:R-:W-:Y:S05]  /*38b0*/  BSYNC B0 ;  /* 0x0000000000007941 */ /* 0x000fea0003800000 */
.L_x_65723:
[----:B------:R-:W-:Y:S01]  /*38c0*/  BSSY B0, `(.L_x_65725) ;  /* 0x0000005000007945 */ /* 0x000fe20003800000 */
[----:B------:R-:W-:-:S03]  /*38d0*/  @!P6 FSEL R182, R158, RZ, P1 ;  /* 0x000000ff9eb6e208 */ /* 0x000fc60000800000 */
[----:B------:R-:W-:Y:S05]  /*38e0*/  @!P6 BRA `(.L_x_65726) ;  /* 0x000000000008e947 */ /* 0x000fea0003800000 */
[----:B-----5:R-:W-:-:S04]  /*38f0*/  FMUL.FTZ R182, R162, UR6 ;  /* 0x00000006a2b67c20 */ /* 0x020fc80008410000 */
[----:B------:R-:W-:-:S07]  /*3900*/  @P0 FADD.FTZ R182, R158, R182 ;  /* 0x000000b69eb60221 */ /* 0x000fce0000010000 */
.L_x_65726:
[----:B------:R-:W-:Y:S05]  /*3910*/  BSYNC B0 ;  /* 0x0000000000007941 */ /* 0x000fea0003800000 */
.L_x_65725:
[----:B------:R-:W-:Y:S01]  /*3920*/  BSSY B0, `(.L_x_65727) ;  /* 0x0000006000007945 */ /* 0x000fe20003800000 */
[----:B------:R-:W-:Y:S01]  /*3930*/  IMAD.WIDE.U32 R172, R174, 0x10, R244 ;  /* 0x00000010aeac7825 */ /* 0x000fe200078e00f4 */
[----:B------:R-:W-:Y:S02]  /*3940*/  @!P6 FSEL R183, R159, RZ, P2 ;  /* 0x000000ff9fb7e208 */ /* 0x000fe40001000000 */
[----:B------:R-:W-:Y:S05]  /*3950*/  @!P6 BRA `(.L_x_65728) ;  /* 0x000000000008e947 */ /* 0x000fea0003800000 */
[----:B-----5:R-:W-:-:S04]  /*3960*/  FMUL.FTZ R183, R163, UR6 ;  /* 0x00000006a3b77c20 */ /* 0x020fc80008410000 */
[----:B------:R-:W-:-:S07]  /*3970*/  @P0 FADD.FTZ R183, R159, R183 ;  /* 0x000000b79fb70221 */ /* 0x000fce0000010000 */
.L_x_65728:
[----:B------:R-:W-:Y:S05]  /*3980*/  BSYNC B0 ;  /* 0x0000000000007941 */ /* 0x000fea0003800000 */
.L_x_65727:
        /* <DEDUP_REMOVED lines=22> */
.L_x_65730:
[----:B------:R-:W-:Y:S05]  /*3af0*/  BSYNC B0 ;  /* 0x0000000000007941 */ /* 0x000fea0003800000 */
.L_x_65729:
[----:B------:R-:W-:Y:S01]  /*3b00*/  BSSY B0, `(.L_x_65731) ;  /* 0x0000005000007945 */ /* 0x000fe20003800000 */
[----:B------:R-:W-:-:S03]  /*3b10*/  @!P6 FSEL R177, R157, RZ, P3 ;  /* 0x000000ff9db1e208 */ /* 0x000fc60001800000 */
[----:B------:R-:W-:Y:S05]  /*3b20*/  @!P6 BRA `(.L_x_65732) ;  /* 0x000000000008e947 */ /* 0x000fea0003800000 */
[----:B-----5:R-:W-:-:S04]  /*3b30*/  FMUL.FTZ R177, R161, UR6 ;  /* 0x00000006a1b17c20 */ /* 0x020fc80008410000 */
[----:B------:R-:W-:-:S07]  /*3b40*/  @P0 FADD.FTZ R177, R157, R177 ;  /* 0x000000b19db10221 */ /* 0x000fce0000010000 */
.L_x_65732:
[----:B------:R-:W-:Y:S05]  /*3b50*/  BSYNC B0 ;  /* 0x0000000000007941 */ /* 0x000fea0003800000 */
.L_x_65731:
[----:B------:R-:W-:Y:S01]  /*3b60*/  BSSY B0, `(.L_x_65733) ;  /* 0x0000005000007945 */ /* 0x000fe20003800000 */
[----:B------:R-:W-:-:S03]  /*3b70*/  @!P6 FSEL R178, R158, RZ, P1 ;  /* 0x000000ff9eb2e208 */ /* 0x000fc60000800000 */
[----:B------:R-:W-:Y:S05]  /*3b80*/  @!P6 BRA `(.L_x_65734) ;  /* 0x000000000008e947 */ /* 0x000fea0003800000 */
[----:B-----5:R-:W-:-:S04]  /*3b90*/  FMUL.FTZ R178, R162, UR6 ;  /* 0x00000006a2b27c20 */ /* 0x020fc80008410000 */
[----:B------:R-:W-:-:S07]  /*3ba0*/  @P0 FADD.FTZ R178, R158, R178 ;  /* 0x000000b29eb20221 */ /* 0x000fce0000010000 */
.L_x_65734:
[----:B------:R-:W-:Y:S05]  /*3bb0*/  BSYNC B0 ;  /* 0x0000000000007941 */ /* 0x000fea0003800000 */
.L_x_65733:
[----:B------:R-:W-:Y:S01]  /*3bc0*/  BSSY B0, `(.L_x_65735) ;  /* 0x0000006000007945 */ /* 0x000fe20003800000 */
[----:B------:R-:W-:Y:S01]  /*3bd0*/  IMAD.WIDE.U32 R172, R174, 0x10, R244 ;  /* 0x00000010aeac7825 */ /* 0x000fe200078e00f4 */
[----:B------:R-:W-:Y:S02]  /*3be0*/  @!P6 FSEL R179, R159, RZ, P2 ;  /* 0x000000ff9fb3e208 */ /* 0x000fe40001000000 */
[----:B------:R-:W-:Y:S05]  /*3bf0*/  @!P6 BRA `(.L_x_65736) ;  /* 0x000000000008e947 */ /* 0x000fea0003800000 */
[----:B-----5:R-:W-:-:S04]  /*3c00*/  FMUL.FTZ R179, R163, UR6 ;  /* 0x00000006a3b37c20 */ /* 0x020fc80008410000 */
[----:B------:R-:W-:-:S07]  /*3c10*/  @P0 FADD.FTZ R179, R159, R179 ;  /* 0x000000b39fb30221 */ /* 0x000fce0000010000 */
.L_x_65736:
[----:B------:R-:W-:Y:S05]  /*3c20*/  BSYNC B0 ;  /* 0x0000000000007941 */ /* 0x000fea0003800000 */
.L_x_65735:
[----:B------:R-:W-:Y:S01]  /*3c30*/  IADD3 R175, R3, 0x240, RZ ;  /* 0x0000024003af7810 */ /* 0x000fe20007ffe0ff */
[----:B------:R0:W-:Y:S01]  /*3c40*/  STG.E.128 desc[UR4][R172.64], R176 ;  /* 0x000000b0ac007986 */ /* 0x0001e2000c101d04 */
[----:B------:R-:W1:Y:S03]  /*3c50*/  @P0 LDC.64 R244, c[0x0][0x230] ;  /* 0x00008c00fff40b82 */ /* 0x000e660000000a00 */
[----:B------:R-:W-:-:S05]  /*3c60*/  @P0 IMAD.WIDE.U32 R170, R175, 0x10, R170 ;  /* 0x00000010afaa0825 */ /* 0x000fca00078e00aa */
[----:B------:R2:W3:Y:S01]  /*3c70*/  @P0 LDG.E.128 R156, desc[UR4][R170.64] ;  /* 0x00000004aa9c0981 */ /* 0x0004e2000c1e1d00 */
[C---:B------:R-:W-:Y:S02]  /*3c80*/  @!P6 ISETP.NE.U32.AND P1, PT, R168.reuse, RZ, PT ;  /* 0x000000ffa800e20c */ /* 0x040fe40003f25070 */
[C---:B------:R-:W-:Y:S02]  /*3c90*/  @!P6 ISETP.NE.U32.AND P3, PT, R168.reuse, RZ, PT ;  /* 0x000000ffa800e20c */ /* 0x040fe40003f65070 */
[C---:B------:R-:W-:Y:S01]  /*3ca0*/  @!P6 ISETP.NE.AND.EX P2, PT, R169.reuse, RZ, PT, P1 ;  /* 0x000000ffa900e20c */ /* 0x040fe20003f45310 */
[----:B------:R-:W-:Y:S01]  /*3cb0*/  BSSY B0, `(.L_x_65737) ;  /* 0x000000e000007945 */ /* 0x000fe20003800000 */
[----:B------:R-:W-:Y:S02]  /*3cc0*/  @!P6 ISETP.NE.U32.AND P1, PT, R168, RZ, PT ;  /* 0x000000ffa800e20c */ /* 0x000fe40003f25070 */
[----:B0-----:R-:W-:Y:S01]  /*3cd0*/  @P5 IADD3 R173, R2, 0x240, RZ ;  /* 0x0000024002ad5810 */ /* 0x001fe20007ffe0ff */
[----:B--2---:R-:W0:Y:S01]  /*3ce0*/  @P5 LDC.64 R170, c[0x0][0x220] ;  /* 0x00008800ffaa5b82 */ /* 0x004e220000000a00 */
        /* <DEDUP_REMOVED lines=10> */
.L_x_65738:
[----:B------:R-:W-:Y:S05]  /*3d90*/  BSYNC B0 ;  /* 0x0000000000007941 */ /* 0x000fea0003800000 */
.L_x_65737:
[----:B------:R-:W-:Y:S01]  /*3da0*/  BSSY B0, `(.L_x_65739) ;  /* 0x0000005000007945 */ /* 0x000fe20003800000 */
[----:B------:R-:W-:-:S03]  /*3db0*/  @!P6 FSEL R173, R157, RZ, P3 ;  /* 0x000000ff9dade208 */ /* 0x000fc60001800000 */
[----:B------:R-:W-:Y:S05]  /*3dc0*/  @!P6 BRA `(.L_x_65740) ;  /* 0x000000000008e947 */ /* 0x000fea0003800000 */
[----:B-----5:R-:W-:-:S04]  /*3dd0*/  FMUL.FTZ R173, R161, UR6 ;  /* 0x00000006a1ad7c20 */ /* 0x020fc80008410000 */
[----:B------:R-:W-:-:S07]  /*3de0*/  @P0 FADD.FTZ R173, R157, R173 ;  /* 0x000000ad9dad0221 */ /* 0x000fce0000010000 */
.L_x_65740:
[----:B------:R-:W-:Y:S05]  /*3df0*/  BSYNC B0 ;  /* 0x0000000000007941 */ /* 0x000fea0003800000 */
.L_x_65739:
[----:B------:R-:W-:Y:S01]  /*3e00*/  BSSY B0, `(.L_x_65741) ;  /* 0x0000005000007945 */ /* 0x000fe20003800000 */
[----:B------:R-:W-:-:S03]  /*3e10*/  @!P6 FSEL R174, R158, RZ, P1 ;  /* 0x000000ff9eaee208 */ /* 0x000fc60000800000 */
[----:B------:R-:W-:Y:S05]  /*3e20*/  @!P6 BRA `(.L_x_65742) ;  /* 0x000000000008e947 */ /* 0x000fea0003800000 */
[----:B-----5:R-:W-:-:S04]  /*3e30*/  FMUL.FTZ R174, R162, UR6 ;  /* 0x00000006a2ae7c20 */ /* 0x020fc80008410000 */
[----:B------:R-:W-:-:S07]  /*3e40*/  @P0 FADD.FTZ R174, R158, R174 ;  /* 0x000000ae9eae0221 */ /* 0x000fce0000010000 */
.L_x_65742:
[----:B------:R-:W-:Y:S05]  /*3e50*/  BSYNC B0 ;  /* 0x0000000000007941 */ /* 0x000fea0003800000 */
.L_x_65741:
[----:B------:R-:W0:Y:S01]  /*3e60*/  LDC.64 R170, c[0x0][0x238] ;  /* 0x00008e00ffaa7b82 */ /* 0x000e220000000a00 */
[----:B------:R-:W-:Y:S01]  /*3e70*/  BSSY B0, `(.L_x_65743) ;  /* 0x0000006000007945 */ /* 0x000fe20003800000 */
[----:B0-----:R-:W-:Y:S01]  /*3e80*/  IMAD.WIDE.U32 R170, R175, 0x10, R170 ;  /* 0x00000010afaa7825 */ /* 0x001fe200078e00aa */
[----:B------:R-:W-:Y:S02]  /*3e90*/  @!P6 FSEL R175, R159, RZ, P2 ;  /* 0x000000ff9fafe208 */ /* 0x000fe40001000000 */
[----:B------:R-:W-:Y:S05]  /*3ea0*/  @!P6 BRA `(.L_x_65744) ;  /* 0x000000000008e947 */ /* 0x000fea0003800000 */
[----:B-----5:R-:W-:-:S04]  /*3eb0*/  FMUL.FTZ R175, R163, UR6 ;  /* 0x00000006a3af7c20 */ /* 0x020fc80008410000 */
[----:B------:R-:W-:-:S07]  /*3ec0*/  @P0 FADD.FTZ R175, R159, R175 ;  /* 0x000000af9faf0221 */ /* 0x000fce0000010000 */
.L_x_65744:
[----:B------:R-:W-:Y:S05]  /*3ed0*/  BSYNC B0 ;  /* 0x0000000000007941 */ /* 0x000fea0003800000 */
.L_x_65743:
[----:B------:R-:W-:Y:S01]  /*3ee0*/  IADD3 R3, R3, 0x260, RZ ;  /* 0x0000026003037810 */ /* 0x000fe20007ffe0ff */
[----:B------:R0:W-:Y:S04]  /*3ef0*/  STG.E.128 desc[UR4][R170.64], R172 ;  /* 0x000000acaa007986 */ /* 0x0001e8000c101d04 */
[----:B0-----:R-:W-:Y:S02]  /*3f00*/  @P0 IMAD.WIDE.U32 R170, R3, 0x10, R244 ;  /* 0x0000001003aa0825 */ /* 0x001fe400078e00f4 */
[----:B------:R-:W0:Y:S03]  /*3f10*/  LDC.64 R244, c[0x0][0x238] ;  /* 0x00008e00fff47b82 */ /* 0x000e260000000a00 */
[----:B------:R1:W2:Y:S01]  /*3f20*/  @P0 LDG.E.128 R156, desc[UR4][R170.64] ;  /* 0x00000004aa9c0981 */ /* 0x0002a2000c1e1d00 */
[----:B------:R-:W-:-:S04]  /*3f30*/  @P5 IADD3 R2, R2, 0x260, RZ ;  /* 0x0000026002025810 */ /* 0x000fc80007ffe0ff */
[----:B-1----:R-:W1:Y:S01]  /*3f40*/  @P5 LDC.64 R170, c[0x0][0x220] ;  /* 0x00008800ffaa5b82 */ /* 0x002e620000000a00 */
[C---:B------:R-:W-:Y:S01]  /*3f50*/  @!P6 ISETP.NE.U32.AND P3, PT, R168.reuse, RZ, PT ;  /* 0x000000ffa800e20c */ /* 0x040fe20003f65070 */
[----:B------:R-:W-:Y:S01]  /*3f60*/  BSSY B0, `(.L_x_65745) ;  /* 0x000000f000007945 */ /* 0x000fe20003800000 */
        /* <DEDUP_REMOVED lines=8> */
[----:B0-----:R-:W-:-:S03]  /*3ff0*/  IMAD.WIDE.U32 R2, R3, 0x10, R244 ;  /* 0x0000001003027825 */ /* 0x001fc600078e00f4 */
[----:B------:R-:W-:Y:S02]  /*4000*/  @!P6 ISETP.NE.AND.EX P5, PT, R169, RZ, PT, P5 ;  /* 0x000000ffa900e20c */ /* 0x000fe40003fa5350 */
[----:B--2---:R-:W-:Y:S01]  /*4010*/  @!P6 FSEL R168, R156, RZ, P3 ;  /* 0x000000ff9ca8e208 */ /* 0x004fe20001800000 */
[----:B-1----:R-:W-:Y:S10]  /*4020*/  @!P6 BRA `(.L_x_65746) ;  /* 0x000000000008e947 */ /* 0x002ff40003800000 */
[----:B-----5:R-:W-:-:S04]  /*4030*/  FMUL.FTZ R168, R160, UR6 ;  /* 0x00000006a0a87c20 */ /* 0x020fc80008410000 */
[----:B------:R-:W-:-:S07]  /*4040*/  @P0 FADD.FTZ R168, R156, R168 ;  /* 0x000000a89ca80221 */ /* 0x000fce0000010000 */
.L_x_65746:
[----:B------:R-:W-:Y:S05]  /*4050*/  BSYNC B0 ;  /* 0x0000000000007941 */ /* 0x000fea0003800000 */
.L_x_65745:
[----:B------:R-:W-:Y:S01]  /*4060*/  BSSY B0, `(.L_x_65747) ;  /* 0x0000005000007945 */ /* 0x000fe20003800000 */
[----:B------:R-:W-:-:S03]  /*4070*/  @!P6 FSEL R169, R157, RZ, P2 ;  /* 0x000000ff9da9e208 */ /* 0x000fc60001000000 */
[----:B------:R-:W-:Y:S05]  /*4080*/  @!P6 BRA `(.L_x_65748) ;  /* 0x000000000008e947 */ /* 0x000fea0003800000 */
[----:B-----5:R-:W-:-:S04]  /*4090*/  FMUL.FTZ R169, R161, UR6 ;  /* 0x00000006a1a97c20 */ /* 0x020fc80008410000 */
[----:B------:R-:W-:-:S07]  /*40a0*/  @P0 FADD.FTZ R169, R157, R169 ;  /* 0x000000a99da90221 */ /* 0x000fce0000010000 */
.L_x_65748:
[----:B------:R-:W-:Y:S05]  /*40b0*/  BSYNC B0 ;  /* 0x0000000000007941 */ /* 0x000fea0003800000 */
.L_x_65747:
[----:B------:R-:W-:Y:S01]  /*40c0*/  BSSY B0, `(.L_x_65749) ;  /* 0x0000005000007945 */ /* 0x000fe20003800000 */
[----:B------:R-:W-:-:S03]  /*40d0*/  @!P6 FSEL R170, R158, RZ, P1 ;  /* 0x000000ff9eaae208 */ /* 0x000fc60000800000 */
[----:B------:R-:W-:Y:S05]  /*40e0*/  @!P6 BRA `(.L_x_65750) ;  /* 0x000000000008e947 */ /* 0x000fea0003800000 */
[----:B-----5:R-:W-:-:S04]  /*40f0*/  FMUL.FTZ R170, R162, UR6 ;  /* 0x00000006a2aa7c20 */ /* 0x020fc80008410000 */
[----:B------:R-:W-:-:S07]  /*4100*/  @P0 FADD.FTZ R170, R158, R170 ;  /* 0x000000aa9eaa0221 */ /* 0x000fce0000010000 */
.L_x_65750:
[----:B------:R-:W-:Y:S05]  /*4110*/  BSYNC B0 ;  /* 0x0000000000007941 */ /* 0x000fea0003800000 */
.L_x_65749:
[----:B------:R-:W-:Y:S01]  /*4120*/  BSSY B0, `(.L_x_65751) ;  /* 0x0000005000007945 */ /* 0x000fe20003800000 */
[----:B------:R-:W-:-:S03]  /*4130*/  @!P6 FSEL R171, R159, RZ, P5 ;  /* 0x000000ff9fabe208 */ /* 0x000fc60002800000 */
[----:B------:R-:W-:Y:S05]  /*4140*/  @!P6 BRA `(.L_x_65752) ;  /* 0x000000000008e947 */ /* 0x000fea0003800000 */
[----:B-----5:R-:W-:-:S04]  /*4150*/  FMUL.FTZ R171, R163, UR6 ;  /* 0x00000006a3ab7c20 */ /* 0x020fc80008410000 */
[----:B------:R-:W-:-:S07]  /*4160*/  @P0 FADD.FTZ R171, R159, R171 ;  /* 0x000000ab9fab0221 */ /* 0x000fce0000010000 */
.L_x_65752:
[----:B------:R-:W-:Y:S05]  /*4170*/  BSYNC B0 ;  /* 0x0000000000007941 */ /* 0x000fea0003800000 */
.L_x_65751:
[----:B------:R0:W-:Y:S01]  /*4180*/  STG.E.128 desc[UR4][R2.64], R168 ;  /* 0x000000a802007986 */ /* 0x0001e2000c101d04 */
[----:B------:R-:W-:Y:S01]  /*4190*/  UMOV UR8, 0xffffffff ;  /* 0xffffffff00087882 */ /* 0x000fe20000000000 */
[----:B------:R-:W-:Y:S02]  /*41a0*/  ISETP.NE.AND P0, PT, R252, RZ, PT ;  /* 0x000000fffc00720c */ /* 0x000fe40003f05270 */
        /* <DEDUP_REMOVED lines=263> */
.L_x_65768:
        /* <DEDUP_REMOVED lines=18> */
[----:B------:R-:W-:Y:S01]  /*5340*/  STL [R1+0x18], R157 ;  /* 0x0000189d01007387 */ /* 0x000fe20000100800 */
[----:B0-----:R-:W0:Y:S01]  /*5350*/  LDC R247, c[0x0][0x218] ;  /* 0x00008600fff77b82 */ /* 0x001e220000000800 */
[----:B------:R-:W-:Y:S02]  /*5360*/  IADD3 R244, R246, -0x1, RZ ;  /* 0xfffffffff6f47810 */ /* 0x000fe40007ffe0ff */
[----:B------:R1:W-:Y:S04]  /*5370*/  STL [R1+0x14], R156 ;  /* 0x0000149c01007387 */ /* 0x0003e80000100800 */
[----:B------:R2:W-:Y:S04]  /*5380*/  STL [R1+0x10], R0 ;  /* 0x0000100001007387 */ /* 0x0005e80000100800 */
[----:B------:R-:W3:Y:S04]  /*5390*/  LDL R252, [R1] ;  /* 0x0000000001fc7983 */ /* 0x000ee80000100800 */
[----:B-1----:R-:W4:Y:S04]  /*53a0*/  LDL R156, [R1+0xc] ;  /* 0x00000c00019c7983 */ /* 0x002f280000100800 */
[----:B--2---:R-:W2:Y:S01]  /*53b0*/  LDL R0, [R1+0x8] ;  /* 0x0000080001007983 */ /* 0x004ea20000100800 */
[----:B0-----:R-:W-:Y:S01]  /*53c0*/  IMAD R244, R244, R247, RZ ;  /* 0x000000f7f4f47224 */ /* 0x001fe200078e02ff */
[----:B------:R-:W0:Y:S01]  /*53d0*/  S2R R157, SR_TID.X ;  /* 0x00000000009d7919 */ /* 0x000e220000002100 */
[----:B------:R-:W-:Y:S01]  /*53e0*/  FSEL R3, R3, RZ, !P4 ;  /* 0x000000ff03037208 */ /* 0x000fe20006000000 */
[----:B------:R-:W1:Y:S02]  /*53f0*/  LDC.64 R246, c[0x0][0x2b8] ;  /* 0x0000ae00fff67b82 */ /* 0x000e640000000a00 */
[----:B------:R-:W-:-:S04]  /*5400*/  SHF.R.S32.HI R245, RZ, 0x1f, R244 ;  /* 0x0000001ffff57819 */ /* 0x000fc800000114f4 */
[----:B------:R-:W-:Y:S02]  /*5410*/  LEA.HI R244, R245, R244, RZ, 0x2 ;  /* 0x000000f4f5f47211 */ /* 0x000fe400078f10ff */
[----:B------:R-:W3:Y:S01]  /*5420*/  LDL R245, [R1+0x4] ;  /* 0x0000040001f57983 */ /* 0x000ee20000100800 */
[C---:B------:R-:W-:Y:S01]  /*5430*/  FADD.FTZ R243, -R3.reuse, R243 ;  /* 0x000000f303f37221 */ /* 0x040fe20000010100 */
[----:B------:R-:W-:-:S03]  /*5440*/  FADD.FTZ R242, -R3, R242 ;  /* 0x000000f203f27221 */ /* 0x000fc60000010100 */
[C---:B------:R-:W-:Y:S01]  /*5450*/  FMUL.FTZ R243, R2.reuse, R243 ;  /* 0x000000f302f37220 */ /* 0x040fe20000410000 */
[----:B------:R-:W-:Y:S01]  /*5460*/  FMUL.FTZ R242, R2, R242 ;  /* 0x000000f202f27220 */ /* 0x000fe20000410000 */
[----:B0-----:R-:W-:-:S04]  /*5470*/  LOP3.LUT R157, R157, 0x1f, RZ, 0xc0, !PT ;  /* 0x0000001f9d9d7812 */ /* 0x001fc800078ec0ff */
[----:B------:R-:W-:Y:S02]  /*5480*/  LEA.HI.SX32 R244, R244, R157, 0x1e ;  /* 0x0000009df4f47211 */ /* 0x000fe400078ff2ff */
[----:B------:R0:W5:Y:S01]  /*5490*/  LDL.LU R157, [R1+0x18] ;  /* 0x00001800019d7983 */ /* 0x0001620000300800 */
[C---:B------:R-:W-:Y:S01]  /*54a0*/  FADD.FTZ R240, -R3.reuse, R240 ;  /* 0x000000f003f07221 */ /* 0x040fe20000010100 */
[----:B------:R-:W-:-:S03]  /*54b0*/  FADD.FTZ R241, -R3, R241 ;  /* 0x000000f103f17221 */ /* 0x000fc60000010100 */
[C---:B------:R-:W-:Y:S01]  /*54c0*/  FMUL.FTZ R240, R2.reuse, R240 ;  /* 0x000000f002f07220 */ /* 0x040fe20000410000 */
[----:B------:R-:W-:Y:S01]  /*54d0*/  FMUL.FTZ R241, R2, R241 ;  /* 0x000000f102f17220 */ /* 0x000fe20000410000 */
[----:B-1----:R-:W-:-:S04]  /*54e0*/  IMAD.WIDE.U32 R246, R244, 0x10, R246 ;  /* 0x00000010f4f67825 */ /* 0x002fc800078e00f6 */
        /* <DEDUP_REMOVED lines=21> */
[----:B----4-:R-:W-:-:S02]  /*5640*/  FFMA.FTZ R243, R156, R243, R11 ;  /* 0x000000f39cf37223 */ /* 0x010fc4000001000b */
[----:B------:R0:W5:Y:S01]  /*5650*/  LDL.LU R156, [R1+0x14] ;  /* 0x00001400019c7983 */ /* 0x0001620000300800 */
[----:B--2---:R-:W-:-:S03]  /*5660*/  FFMA.FTZ R242, R0, R242, R10 ;  /* 0x000000f200f27223 */ /* 0x004fc6000001000a */
[----:B------:R0:W5:Y:S01]  /*5670*/  LDL.LU R0, [R1+0x10] ;  /* 0x0000100001007983 */ /* 0x0001620000300800 */
[----:B---3--:R-:W-:Y:S01]  /*5680*/  FFMA.FTZ R240, R252, R240, R8 ;  /* 0x000000f0fcf07223 */ /* 0x008fe20000010008 */
[----:B------:R-:W-:-:S05]  /*5690*/  FFMA.FTZ R241, R245, R241, R9 ;  /* 0x000000f1f5f17223 */ /* 0x000fca0000010009 */
[----:B------:R1:W-:Y:S02]  /*56a0*/  STG.E.128 desc[UR4][R246.64], R240 ;  /* 0x000000f0f6007986 */ /* 0x0003e4000c101d04 */
[----:B-1----:R-:W1:Y:S01]  /*56b0*/  LDC.64 R246, c[0x0][0x2b8] ;  /* 0x0000ae00fff67b82 */ /* 0x002e620000000a00 */
[----:B------:R-:W-:Y:S01]  /*56c0*/  IADD3 R240, R244, 0x20, RZ ;  /* 0x00000020f4f07810 */ /* 0x000fe20007ffe0ff */
[C---:B------:R-:W-:Y:S01]  /*56d0*/  FADD.FTZ R245, -R3.reuse, R235 ;  /* 0x000000eb03f57221 */ /* 0x040fe20000010100 */
[C---:B------:R-:W-:Y:S01]  /*56e0*/  FADD.FTZ R235, -R3.reuse, R234 ;  /* 0x000000ea03eb7221 */ /* 0x040fe20000010100 */
[----:B------:R-:W-:Y:S01]  /*56f0*/  FADD.FTZ R243, -R3, R232 ;  /* 0x000000e803f37221 */ /* 0x000fe20000010100 */
        /* <DEDUP_REMOVED lines=8> */
[----:B------:R-:W-:Y:S01]  /*5780*/  FFMA.FTZ R232, R84, R243, R16 ;  /* 0x000000f354e87223 */ /* 0x000fe20000010010 */
[----:B-1----:R-:W-:-:S05]  /*5790*/  IMAD.WIDE.U32 R240, R240, 0x10, R246 ;  /* 0x00000010f0f07825 */ /* 0x002fca00078e00f6 */
[----:B------:R1:W-:Y:S02]  /*57a0*/  STG.E.128 desc[UR4][R240.64], R236 ;  /* 0x000000ecf0007986 */ /* 0x0003e4000c101d04 */
[----:B-1----:R-:W-:-:S04]  /*57b0*/  IMAD.WIDE.U32 R236, R242, 0x10, R246 ;  /* 0x00000010f2ec7825 */ /* 0x002fc800078e00f6 */
[C---:B------:R-:W-:Y:S01]  /*57c0*/  FADD.FTZ R239, -R3.reuse, R231 ;  /* 0x000000e703ef7221 */ /* 0x040fe20000010100 */
[----:B------:R-:W-:Y:S01]  /*57d0*/  IADD3 R238, R244, 0x60, RZ ;  /* 0x00000060f4ee7810 */ /* 0x000fe20007ffe0ff */
[C---:B------:R-:W-:Y:S01]  /*57e0*/  FADD.FTZ R231, -R3.reuse, R228 ;  /* 0x000000e403e77221 */ /* 0x040fe20000010100 */
[----:B------:R-:W-:Y:S01]  /*57f0*/  FADD.FTZ R241, -R3, R230 ;  /* 0x000000e603f17221 */ /* 0x000fe20000010100 */
[----:B------:R1:W-:Y:S01]  /*5800*/  STG.E.128 desc[UR4][R236.64], R232 ;  /* 0x000000e8ec007986 */ /* 0x0003e2000c101d04 */
        /* <DEDUP_REMOVED lines=15> */
[C---:B------:R-:W-:Y:S01]  /*5900*/  FMUL.FTZ R235, R2.reuse, R227 ;  /* 0x000000e302eb7220 */ /* 0x040fe20000410000 */
[----:B------:R-:W-:Y:S01]  /*5910*/  FMUL.FTZ R237, R2, R237 ;  /* 0x000000ed02ed7220 */ /* 0x000fe20000410000 */
[----:B------:R-:W-:Y:S01]  /*5920*/  FFMA.FTZ R227, R95, R226, R27 ;  /* 0x000000e25fe37223 */ /* 0x000fe2000001001b */
[----:B------:R-:W-:Y:S01]  /*5930*/  FFMA.FTZ R225, R93, R224, R25 ;  /* 0x000000e05de17223 */ /* 0x000fe20000010019 */
[----:B------:R-:W-:Y:S01]  /*5940*/  FFMA.FTZ R224, R92, R235, R24 ;  /* 0x000000eb5ce07223 */ /* 0x000fe20000010018 */
[----:B------:R-:W-:Y:S01]  /*5950*/  FFMA.FTZ R226, R94, R237, R26 ;  /* 0x000000ed5ee27223 */ /* 0x000fe2000001001a */
[----:B------:R-:W-:Y:S01]  /*5960*/  IMAD.WIDE.U32 R238, R238, 0x10, R246 ;  /* 0x00000010eeee7825 */ /* 0x000fe200078e00f6 */
[----:B------:R1:W-:Y:S03]  /*5970*/  STG.E.128 desc[UR4][R232.64], R228 ;  /* 0x000000e4e8007986 */ /* 0x0003e6000c101d04 */
[C---:B------:R-:W-:Y:S01]  /*5980*/  FADD.FTZ R234, -R3.reuse, R216 ;  /* 0x000000d803ea7221 */ /* 0x040fe20000010100 */
[C---:B------:R-:W-:Y:S01]  /*5990*/  FADD.FTZ R235, -R3.reuse, R217 ;  /* 0x000000d903eb7221 */ /* 0x040fe20000010100 */
[----:B------:R2:W-:Y:S02]  /*59a0*/  STG.E.128 desc[UR4][R238.64], R224 ;  /* 0x000000e0ee007986 */ /* 0x0005e4000c101d04 */
[C---:B------:R-:W-:Y:S01]  /*59b0*/  FMUL.FTZ R234, R2.reuse, R234 ;  /* 0x000000ea02ea7220 */ /* 0x040fe20000410000 */
[C---:B------:R-:W-:Y:S01]  /*59c0*/  FMUL.FTZ R235, R2.reuse, R235 ;  /* 0x000000eb02eb7220 */ /* 0x040fe20000410000 */
[C---:B------:R-:W-:Y:S01]  /*59d0*/  FMUL.FTZ R241, R2.reuse, R189 ;  /* 0x000000bd02f17220 */ /* 0x040fe20000410000 */
[C---:B-1----:R-:W-:Y:S01]  /*59e0*/  FADD.FTZ R228, -R3.reuse, R204 ;  /* 0x000000cc03e47221 */ /* 0x042fe20000010100 */
[C---:B------:R-:W-:Y:S01]  /*59f0*/  FADD.FTZ R204, -R3.reuse, R213 ;  /* 0x000000d503cc7221 */ /* 0x040fe20000010100 */
[C---:B--2---:R-:W-:Y:S01]  /*5a00*/  FADD.FTZ R224, -R3.reuse, R183 ;  /* 0x000000b703e07221 */ /* 0x044fe20000010100 */
[----:B------:R-:W-:Y:S01]  /*5a10*/  FADD.FTZ R183, -R3, R174 ;  /* 0x000000ae03b77221 */ /* 0x000fe20000010100 */
[C---:B------:R-:W-:Y:S01]  /*5a20*/  FMUL.FTZ R174, R2.reuse, R223 ;  /* 0x000000df02ae7220 */ /* 0x040fe20000410000 */
[C---:B------:R-:W-:Y:S01]  /*5a30*/  FMUL.FTZ R223, R2.reuse, R204 ;  /* 0x000000cc02df7220 */ /* 0x040fe20000410000 */
[C---:B------:R-:W-:Y:S01]  /*5a40*/  FMUL.FTZ R204, R2.reuse, R209 ;  /* 0x000000d102cc7220 */ /* 0x040fe20000410000 */
[C---:B------:R-:W-:Y:S01]  /*5a50*/  FMUL.FTZ R209, R2.reuse, R164 ;  /* 0x000000a402d17220 */ /* 0x040fe20000410000 */
[----:B------:R-:W-:Y:S01]  /*5a60*/  FMUL.FTZ R164, R2, R224 ;  /* 0x000000e002a47220 */ /* 0x000fe20000410000 */
[----:B------:R-:W-:Y:S01]  /*5a70*/  MOV R224, R188 ;  /* 0x000000bc00e07202 */ /* 0x000fe20000000f00 */
[----:B------:R-:W-:Y:S01]  /*5a80*/  FFMA.FTZ R189, R101, R235, R33 ;  /* 0x000000eb65bd7223 */ /* 0x000fe20000010021 */
[----:B------:R-:W-:Y:S01]  /*5a90*/  FFMA.FTZ R188, R100, R234, R32 ;  /* 0x000000ea64bc7223 */ /* 0x000fe20000010020 */
[C---:B------:R-:W-:Y:S01]  /*5aa0*/  FADD.FTZ R222, -R3.reuse, R222 ;  /* 0x000000de03de7221 */ /* 0x040fe20000010100 */
[----:B------:R-:W1:Y:S01]  /*5ab0*/  LDC.64 R234, c[0x0][0x2b8] ;  /* 0x0000ae00ffea7b82 */ /* 0x000e620000000a00 */
        /* <DEDUP_REMOVED lines=14> */
[----:B------:R-:W-:Y:S01]  /*5ba0*/  FMUL.FTZ R172, R2, R221 ;  /* 0x000000dd02ac7220 */ /* 0x000fe20000410000 */
[----:B------:R-:W-:Y:S01]  /*5bb0*/  IADD3 R178, R244, 0xa0, RZ ;  /* 0x000000a0f4b27810 */ /* 0x000fe20007ffe0ff */
[----:B------:R-:W-:Y:S01]  /*5bc0*/  FADD.FTZ R214, -R3, R175 ;  /* 0x000000af03d67221 */ /* 0x000fe20000010100 */
[----:B------:R-:W-:Y:S01]  /*5bd0*/  FMUL.FTZ R177, R2, R220 ;  /* 0x000000dc02b17220 */ /* 0x000fe20000410000 */
[----:B------:R-:W-:Y:S01]  /*5be0*/  FFMA.FTZ R175, R99, R174, R31 ;  /* 0x000000ae63af7223 */ /* 0x000fe2000001001f */
[----:B------:R-:W-:Y:S01]  /*5bf0*/  FFMA.FTZ R174, R98, R173, R30 ;  /* 0x000000ad62ae7223 */ /* 0x000fe2000001001e */
[----:B------:R-:W-:Y:S01]  /*5c00*/  FADD.FTZ R217, -R3, R179 ;  /* 0x000000b303d97221 */ /* 0x000fe20000010100 */
[----:B------:R-:W-:Y:S01]  /*5c10*/  FFMA.FTZ R173, R97, R172, R29 ;  /* 0x000000ac61ad7223 */ /* 0x000fe2000001001d */
[----:B------:R-:W-:Y:S01]  /*5c20*/  FADD.FTZ R233, -R3, R207 ;  /* 0x000000cf03e97221 */ /* 0x000fe20000010100 */
        /* <DEDUP_REMOVED lines=21> */
[C---:B------:R-:W-:Y:S01]  /*5d80*/  FADD.FTZ R186, -R3.reuse, R186 ;  /* 0x000000ba03ba7221 */ /* 0x040fe20000010100 */
[C---:B------:R-:W-:Y:S01]  /*5d90*/  FADD.FTZ R201, -R3.reuse, R201 ;  /* 0x000000c903c97221 */ /* 0x040fe20000010100 */
[C---:B------:R-:W-:Y:S01]  /*5da0*/  FMUL.FTZ R236, R2.reuse, R236 ;  /* 0x000000ec02ec7220 */ /* 0x040fe20000410000 */
[C---:B------:R-:W-:Y:S01]  /*5db0*/  FMUL.FTZ R198, R2.reuse, R202 ;  /* 0x000000ca02c67220 */ /* 0x040fe20000410000 */
[C---:B--2---:R-:W-:Y:S01]  /*5dc0*/  FMUL.FTZ R174, R2.reuse, R196 ;  /* 0x000000c402ae7220 */ /* 0x044fe20000410000 */
[C---:B------:R-:W-:Y:S01]  /*5dd0*/  FMUL.FTZ R178, R2.reuse, R194 ;  /* 0x000000c202b27220 */ /* 0x040fe20000410000 */
[----:B------:R-:W-:Y:S01]  /*5de0*/  FMUL.FTZ R196, R2, R200 ;  /* 0x000000c802c47220 */ /* 0x000fe20000410000 */
[C---:B------:R-:W-:Y:S01]  /*5df0*/  IADD3 R194, R244.reuse, 0xc0, RZ ;  /* 0x000000c0f4c27810 */ /* 0x040fe20007ffe0ff */
[C---:B------:R-:W-:Y:S01]  /*5e00*/  FADD.FTZ R203, -R3.reuse, R203 ;  /* 0x000000cb03cb7221 */ /* 0x040fe20000010100 */
[----:B------:R-:W-:Y:S01]  /*5e10*/  IADD3 R200, R244, 0xe0, RZ ;  /* 0x000000e0f4c87810 */ /* 0x000fe20007ffe0ff */
        /* <DEDUP_REMOVED lines=13> */
[----:B------:R-:W-:Y:S01]  /*5ef0*/  MOV R227, R174 ;  /* 0x000000ae00e37202 */ /* 0x000fe20000000f00 */
[C---:B------:R-:W-:Y:S01]  /*5f00*/  FADD.FTZ R213, -R3.reuse, R192 ;  /* 0x000000c003d57221 */ /* 0x040fe20000010100 */
[----:B------:R-:W-:Y:S01]  /*5f10*/  FADD.FTZ R225, -R3, R176 ;  /* 0x000000b003e17221 */ /* 0x000fe20000010100 */
[C---:B------:R-:W-:Y:S01]  /*5f20*/  FMUL.FTZ R179, R2.reuse, R195 ;  /* 0x000000c302b37220 */ /* 0x040fe20000410000 */
[C---:B------:R-:W-:Y:S01]  /*5f30*/  FMUL.FTZ R175, R2.reuse, R190 ;  /* 0x000000be02af7220 */ /* 0x040fe20000410000 */
[C---:B------:R-:W-:Y:S01]  /*5f40*/  FMUL.FTZ R174, R2.reuse, R226 ;  /* 0x000000e202ae7220 */ /* 0x040fe20000410000 */
[----:B------:R-:W-:Y:S01]  /*5f50*/  FFMA.FTZ R191, R103, R237, R35 ;  /* 0x000000ed67bf7223 */ /* 0x000fe20000010023 */
        /* <DEDUP_REMOVED lines=8> */
[----:B------:R-:W-:Y:S01]  /*5fe0*/  MOV R226, R187 ;  /* 0x000000bb00e27202 */ /* 0x000fe20000000f00 */
[----:B------:R-:W-:Y:S01]  /*5ff0*/  FFMA.FTZ R190, R102, R236, R34 ;  /* 0x000000ec66be7223 */ /* 0x000fe20000010022 */
[----:B------:R-:W-:Y:S01]  /*6000*/  MOV R237, R184 ;  /* 0x000000b800ed7202 */ /* 0x000fe20000000f00 */
[----:B-1----:R-:W-:-:S04]  /*6010*/  IMAD.WIDE.U32 R194, R194, 0x10, R234 ;  /* 0x00000010c2c27825 */ /* 0x002fc800078e00ea */
        /* <DEDUP_REMOVED lines=41> */
[----:B------:R-:W-:Y:S01]  /*62b0*/  STG.E.128 desc[UR4][R200.64], R184 ;  /* 0x000000b8c8007986 */ /* 0x000fe2000c101d04 */
[----:B------:R-:W-:Y:S01]  /*62c0*/  FMUL.FTZ R2, R2, R192 ;  /* 0x000000c002027220 */ /* 0x000fe20000410000 */
[----:B------:R-:W-:-:S02]  /*62d0*/  FFMA.FTZ R192, R112, R207, R44 ;  /* 0x000000cf70c07223 */ /* 0x000fc4000001002c */
[----:B------:R2:W-:Y:S01]  /*62e0*/  STG.E.128 desc[UR4][R202.64], R180 ;  /* 0x000000b4ca007986 */ /* 0x0005e2000c101d04 */
[----:B------:R-:W-:Y:S01]  /*62f0*/  MOV R236, R209 ;  /* 0x000000d100ec7202 */ /* 0x000fe20000000f00 */
[----:B-1----:R-:W-:Y:S01]  /*6300*/  FFMA.FTZ R195, R115, R206, R47 ;  /* 0x000000ce73c37223 */ /* 0x002fe2000001002f */
[----:B------:R-:W-:Y:S01]  /*6310*/  FFMA.FTZ R194, R114, R205, R46 ;  /* 0x000000cd72c27223 */ /* 0x000fe2000001002e */
[C---:B------:R-:W-:Y:S02]  /*6320*/  IADD3 R210, R244.reuse, 0x140, RZ ;  /* 0x00000140f4d27810 */ /* 0x040fe40007ffe0ff */
[C---:B------:R-:W-:Y:S02]  /*6330*/  IADD3 R212, R244.reuse, 0x160, RZ ;  /* 0x00000160f4d47810 */ /* 0x040fe40007ffe0ff */
[----:B------:R-:W-:Y:S01]  /*6340*/  IADD3 R214, R244, 0x180, RZ ;  /* 0x00000180f4d67810 */ /* 0x000fe20007ffe0ff */
[----:B------:R-:W-:Y:S01]  /*6350*/  IMAD.WIDE.U32 R210, R210, 0x10, R234 ;  /* 0x00000010d2d27825 */ /* 0x000fe200078e00ea */
[----:B------:R-:W-:-:S02]  /*6360*/  IADD3 R216, R244, 0x1a0, RZ ;  /* 0x000001a0f4d87810 */ /* 0x000fc40007ffe0ff */
[----:B------:R-:W-:Y:S01]  /*6370*/  MOV R225, R213 ;  /* 0x000000d500e17202 */ /* 0x000fe20000000f00 */
[----:B--2---:R-:W-:Y:S01]  /*6380*/  IMAD.WIDE.U32 R180, R204, 0x10, R234 ;  /* 0x00000010ccb47825 */ /* 0x004fe200078e00ea */
[----:B------:R-:W-:-:S03]  /*6390*/  IADD3 R218, R244, 0x1c0, RZ ;  /* 0x000001c0f4da7810 */ /* 0x000fc60007ffe0ff */
[----:B------:R-:W-:Y:S01]  /*63a0*/  FFMA.FTZ R183, R119, R221, R51 ;  /* 0x000000dd77b77223 */ /* 0x000fe20000010033 */
[----:B------:R-:W-:Y:S01]  /*63b0*/  FFMA.FTZ R182, R118, R239, R50 ;  /* 0x000000ef76b67223 */ /* 0x000fe20000010032 */
[----:B------:R1:W-:Y:S01]  /*63c0*/  STG.E.128 desc[UR4][R180.64], R192 ;  /* 0x000000c0b4007986 */ /* 0x0003e2000c101d04 */
        /* <DEDUP_REMOVED lines=14> */
[----:B-1----:R-:W-:Y:S01]  /*64b0*/  FFMA.FTZ R181, R117, R247, R49 ;  /* 0x000000f775b57223 */ /* 0x002fe20000010031 */
[----:B------:R-:W-:Y:S01]  /*64c0*/  FFMA.FTZ R180, R116, R236, R48 ;  /* 0x000000ec74b47223 */ /* 0x000fe20000010030 */
[----:B------:R-:W-:Y:S01]  /*64d0*/  IADD3 R206, R244, 0x240, RZ ;  /* 0x00000240f4ce7810 */ /* 0x000fe20007ffe0ff */
        /* <DEDUP_REMOVED lines=10> */
[----:B------:R1:W-:Y:S01]  /*6580*/  STG.E.128 desc[UR4][R210.64], R180 ;  /* 0x000000b4d2007986 */ /* 0x0003e2000c101d04 */
[----:B------:R-:W-:-:S03]  /*6590*/  IMAD.WIDE.U32 R200, R200, 0x10, R234 ;  /* 0x00000010c8c87825 */ /* 0x000fc600078e00ea */
[----:B------:R2:W-:Y:S01]  /*65a0*/  STG.E.128 desc[UR4][R212.64], R184 ;  /* 0x000000b8d4007986 */ /* 0x0005e2000c101d04 */
[----:B------:R-:W-:-:S03]  /*65b0*/  IMAD.WIDE.U32 R202, R202, 0x10, R234 ;  /* 0x00000010caca7825 */ /* 0x000fc600078e00ea */
[----:B------:R3:W-:Y:S01]  /*65c0*/  STG.E.128 desc[UR4][R214.64], R188 ;  /* 0x000000bcd6007986 */ /* 0x0007e2000c101d04 */
[----:B------:R-:W-:-:S03]  /*65d0*/  IMAD.WIDE.U32 R204, R205, 0x10, R234 ;  /* 0x00000010cdcc7825 */ /* 0x000fc600078e00ea */
        /* <DEDUP_REMOVED lines=24> */
[----:B------:R0:W-:Y:S04]  /*6760*/  STG.E.128 desc[UR4][R200.64], R180 ;  /* 0x000000b4c8007986 */ /* 0x0001e8000c101d04 */
[----:B------:R0:W-:Y:S04]  /*6770*/  STG.E.128 desc[UR4][R202.64], R184 ;  /* 0x000000b8ca007986 */ /* 0x0001e8000c101d04 */
[----:B------:R0:W-:Y:S04]  /*6780*/  STG.E.128 desc[UR4][R204.64], R188 ;  /* 0x000000bccc007986 */ /* 0x0001e8000c101d04 */
[----:B------:R0:W-:Y:S04]  /*6790*/  STG.E.128 desc[UR4][R206.64], R164 ;  /* 0x000000a4ce007986 */ /* 0x0001e8000c101d04 */
[----:B------:R0:W-:Y:S02]  /*67a0*/  STG.E.128 desc[UR4][R208.64], R168 ;  /* 0x000000a8d0007986 */ /* 0x0001e4000c101d04 */
.L_x_65755:
[----:B------:R-:W-:Y:S05]  /*67b0*/  BSYNC B0 ;  /* 0x0000000000007941 */ /* 0x000fea0003800000 */
.L_x_65754:
[----:B------:R-:W1:Y:S02]  /*67c0*/  LDC.64 R2, c[0x0][0x210] ;  /* 0x00008400ff027b82 */ /* 0x000e640000000a00 */
[----:B-1---5:R-:W-:-:S04]  /*67d0*/  LEA R0, R2, R0, 0x2 ;  /* 0x0000000002007211 */ /* 0x022fc800078e10ff */
[----:B------:R-:W-:-:S13]  /*67e0*/  ISETP.GE.AND P0, PT, R0, R3, PT ;  /* 0x000000030000720c */ /* 0x000fda0003f06270 */
[----:B------:R-:W-:Y:S05]  /*67f0*/  @!P0 BRA `(.L_x_65756) ;  /* 0xffffffa000e08947 */ /* 0x000fea000383ffff */
[----:B------:R-:W-:Y:S05]  /*6800*/  EXIT ;  /* 0x000000000000794d */ /* 0x000fea0003800000 */
.L_x_65753:
        /* <DEDUP_REMOVED lines=8> */
.L_x_65758:
[----:B------:R-:W-:Y:S05]  /*6890*/  BSYNC B0 ;  /* 0x0000000000007941 */ /* 0x000fea0003800000 */
.L_x_65757:
        /* <DEDUP_REMOVED lines=8> */
.L_x_65759:
[----:B------:R-:W-:Y:S01]  /*6920*/  HFMA2.MMA R245, -RZ, RZ, 0, 2.384185791015625e-07 ;  /* 0x00000004fff57435 */ /* 0x000fe200000001ff */
[----:B------:R-:W-:Y:S01]  /*6930*/  FADD.FTZ R3, R3, R2 ;  /* 0x0000000203037221 */ /* 0x000fe20000010000 */
[----:B------:R-:W-:-:S04]  /*6940*/  MOV R2, 0xffffffff ;  /* 0xffffffff00027802 */ /* 0x000fc80000000f00 */
[----:B------:R-:W-:-:S07]  /*6950*/  MOV R247, R3 ;  /* 0x0000000300f77202 */ /* 0x000fce0000000f00 */
[----:B------:R-:W-:Y:S05]  /*6960*/  WARPSYNC.COLLECTIVE R2, `(.L_x_65760) ;  /* 0x0000000002087348 */ /* 0x000fea0003c00000 */
[----:B------:R0:W1:Y:S02]  /*6970*/  SHFL.BFLY P1, R2, R247, R245, R244 ;  /* 0x0c0000f5f7027389 */ /* 0x00006400000200f4 */
[----:B01----:R-:W-:Y:S01]  /*6980*/  ENDCOLLECTIVE ;  /* 0x000000000000791b */ /* 0x003fe20003800000 */
.L_x_65760:
[----:B------:R-:W-:Y:S01]  /*6990*/  HFMA2.MMA R245, -RZ, RZ, 0, 4.76837158203125e-07 ;  /* 0x00000008fff57435 */ /* 0x000fe200000001ff */
[----:B------:R-:W-:Y:S01]  /*69a0*/  FADD.FTZ R3, R3, R2 ;  /* 0x0000000203037221 */ /* 0x000fe20000010000 */
[----:B------:R-:W-:-:S04]  /*69b0*/  MOV R2, 0xffffffff ;  /* 0xffffffff00027802 */ /* 0x000fc80000000f00 */
[----:B------:R-:W-:-:S07]  /*69c0*/  MOV R247, R3 ;  /* 0x0000000300f77202 */ /* 0x000fce0000000f00 */
[----:B------:R-:W-:Y:S05]  /*69d0*/  WARPSYNC.COLLECTIVE R2, `(.L_x_65761) ;  /* 0x0000000002087348 */ /* 0x000fea0003c00000 */
[----:B------:R0:W1:Y:S02]  /*69e0*/  SHFL.BFLY P1, R2, R247, R245, R244 ;  /* 0x0c0000f5f7027389 */ /* 0x00006400000200f4 */
[----:B01----:R-:W-:Y:S01]  /*69f0*/  ENDCOLLECTIVE ;  /* 0x000000000000791b */ /* 0x003fe20003800000 */
.L_x_65761:
[----:B------:R-:W-:Y:S01]  /*6a00*/  HFMA2.MMA R245, -RZ, RZ, 0, 9.5367431640625e-07 ;  /* 0x00000010fff57435 */ /* 0x000fe200000001ff */
[----:B------:R-:W-:Y:S01]  /*6a10*/  FADD.FTZ R3, R3, R2 ;  /* 0x0000000203037221 */ /* 0x000fe20000010000 */
[----:B------:R-:W-:-:S04]  /*6a20*/  MOV R2, 0xffffffff ;  /* 0xffffffff00027802 */ /* 0x000fc80000000f00 */
[----:B------:R-:W-:-:S07]  /*6a30*/  MOV R247, R3 ;  /* 0x0000000300f77202 */ /* 0x000fce0000000f00 */
[----:B------:R-:W-:Y:S05]  /*6a40*/  WARPSYNC.COLLECTIVE R2, `(.L_x_65762) ;  /* 0x0000000002087348 */ /* 0x000fea0003c00000 */
[----:B------:R0:W1:Y:S02]  /*6a50*/  SHFL.BFLY P1, R2, R247, R245, R244 ;  /* 0x0c0000f5f7027389 */ /* 0x00006400000200f4 */
[----:B01----:R-:W-:Y:S01]  /*6a60*/  ENDCOLLECTIVE ;  /* 0x000000000000791b */ /* 0x003fe20003800000 */
.L_x_65762:
        /* <DEDUP_REMOVED lines=169> */
.L_x_65763:
[----:B------:R-:W-:Y:S01]  /*7500*/  HFMA2.MMA R245, -RZ, RZ, 0, 1.1920928955078125e-07 ;  /* 0x00000002fff57435 */ /* 0x000fe200000001ff */
[----:B------:R-:W-:Y:S01]  /*7510*/  FADD.FTZ R247, R247, R2 ;  /* 0x00000002f7f77221 */ /* 0x000fe20000010000 */
[----:B------:R-:W-:-:S09]  /*7520*/  MOV R2, 0xffffffff ;  /* 0xffffffff00027802 */ /* 0x000fd20000000f00 */
[----:B------:R-:W-:Y:S05]  /*7530*/  WARPSYNC.COLLECTIVE R2, `(.L_x_65764) ;  /* 0x0000000002087348 */ /* 0x000fea0003c00000 */
[----:B------:R0:W1:Y:S02]  /*7540*/  SHFL.BFLY P1, R2, R247, R245, R244 ;  /* 0x0c0000f5f7027389 */ /* 0x00006400000200f4 */
[----:B01----:R-:W-:Y:S01]  /*7550*/  ENDCOLLECTIVE ;  /* 0x000000000000791b */ /* 0x003fe20003800000 */
.L_x_65764:
[----:B------:R-:W-:Y:S01]  /*7560*/  HFMA2.MMA R245, -RZ, RZ, 0, 2.384185791015625e-07 ;  /* 0x00000004fff57435 */ /* 0x000fe200000001ff */
[----:B------:R-:W-:Y:S01]  /*7570*/  FADD.FTZ R247, R247, R2 ;  /* 0x00000002f7f77221 */ /* 0x000fe20000010000 */
[----:B------:R-:W-:-:S09]  /*7580*/  MOV R2, 0xffffffff ;  /* 0xffffffff00027802 */ /* 0x000fd20000000f00 */
[----:B------:R-:W-:Y:S05]  /*7590*/  WARPSYNC.COLLECTIVE R2, `(.L_x_65765) ;  /* 0x0000000002087348 */ /* 0x000fea0003c00000 */
[----:B------:R0:W1:Y:S02]  /*75a0*/  SHFL.BFLY P1, R2, R247, R245, R244 ;  /* 0x0c0000f5f7027389 */ /* 0x00006400000200f4 */
[----:B01----:R-:W-:Y:S01]  /*75b0*/  ENDCOLLECTIVE ;  /* 0x000000000000791b */ /* 0x003fe20003800000 */
.L_x_65765:
[----:B------:R-:W-:Y:S01]  /*75c0*/  HFMA2.MMA R245, -RZ, RZ, 0, 4.76837158203125e-07 ;  /* 0x00000008fff57435 */ /* 0x000fe200000001ff */
[----:B------:R-:W-:Y:S01]  /*75d0*/  FADD.FTZ R247, R247, R2 ;  /* 0x00000002f7f77221 */ /* 0x000fe20000010000 */
[----:B------:R-:W-:-:S09]  /*75e0*/  MOV R2, 0xffffffff ;  /* 0xffffffff00027802 */ /* 0x000fd20000000f00 */
[----:B------:R-:W-:Y:S05]  /*75f0*/  WARPSYNC.COLLECTIVE R2, `(.L_x_65766) ;  /* 0x0000000002087348 */ /* 0x000fea0003c00000 */
[----:B------:R0:W1:Y:S02]  /*7600*/  SHFL.BFLY P1, R2, R247, R245, R244 ;  /* 0x0c0000f5f7027389 */ /* 0x00006400000200f4 */
[----:B01----:R-:W-:Y:S01]  /*7610*/  ENDCOLLECTIVE ;  /* 0x000000000000791b */ /* 0x003fe20003800000 */
.L_x_65766:
[----:B------:R-:W-:Y:S01]  /*7620*/  HFMA2.MMA R245, -RZ, RZ, 0, 9.5367431640625e-07 ;  /* 0x00000010fff57435 */ /* 0x000fe200000001ff */
[----:B------:R-:W-:Y:S01]  /*7630*/  FADD.FTZ R247, R247, R2 ;  /* 0x00000002f7f77221 */ /* 0x000fe20000010000 */
[----:B------:R-:W-:-:S09]  /*7640*/  MOV R2, 0xffffffff ;  /* 0xffffffff00027802 */ /* 0x000fd20000000f00 */
[----:B------:R-:W-:Y:S05]  /*7650*/  WARPSYNC.COLLECTIVE R2, `(.L_x_65767) ;  /* 0x0000000002087348 */ /* 0x000fea0003c00000 */
[----:B------:R0:W1:Y:S02]  /*7660*/  SHFL.BFLY P1, R2, R247, R245, R244 ;  /* 0x0c0000f5f7027389 */ /* 0x00006400000200f4 */
[----:B01----:R-:W-:Y:S01]  /*7670*/  ENDCOLLECTIVE ;  /* 0x000000000000791b */ /* 0x003fe20003800000 */
.L_x_65767:
[----:B------:R-:W-:Y:S05]  /*7680*/  BRA `(.L_x_65768) ;  /* 0xffffffd800e47947 */ /* 0x000fea000383ffff */
.L_x_65769:
        /* <DEDUP_REMOVED lines=15> */
.L_x_72427:


//--------------------- .text._ZN10layer_norm13ln_fwd_kernelINS_13Kernel_traitsIfffffjLj2560ELj1ELj4ELj1ELj16ENS_18Kernel_traits_baseILj2560EfffffjLj128EEEEELb0ELb1ELb0ELb0EEEvNS_9FwdParamsE --------------------------
	.section	.text._ZN10layer_norm13ln_fwd_kernelINS_13Kernel_traitsIfffffjLj2560ELj1ELj4ELj1ELj16ENS_18Kernel_traits_baseILj2560EfffffjLj128EEEEELb0ELb1ELb0ELb0EEEvNS_9FwdParamsE,"ax",@progbits
	.align	128
        .global         _ZN10layer_norm13ln_fwd_kernelINS_13Kernel_traitsIfffffjLj2560ELj1ELj4ELj1ELj16ENS_18Kernel_traits_baseILj2560EfffffjLj128EEEEELb0ELb1ELb0ELb0EEEvNS_9FwdParamsE
        .type           _ZN10layer_norm13ln_fwd_kernelINS_13Kernel_traitsIfffffjLj2560ELj1ELj4ELj1ELj16ENS_18Kernel_traits_baseILj2560EfffffjLj128EEEEELb0ELb1ELb0ELb0EEEvNS_9FwdParamsE,@function
        .size           _ZN10layer_norm13ln_fwd_kernelINS_13Kernel_traitsIfffffjLj2560ELj1ELj4ELj1ELj16ENS_18Kernel_traits_baseILj2560EfffffjLj128EEEEELb0ELb1ELb0ELb0EEEvNS_9FwdParamsE,(.L_x_72428 - _ZN10layer_norm13ln_fwd_kernelINS_13Kernel_traitsIfffffjLj2560ELj1ELj4ELj1ELj16ENS_18Kernel_traits_baseILj2560EfffffjLj128EEEEELb0ELb1ELb0ELb0EEEvNS_9FwdParamsE)
        .other          _ZN10layer_norm13ln_fwd_kernelINS_13Kernel_traitsIfffffjLj2560ELj1ELj4ELj1ELj16ENS_18Kernel_traits_baseILj2560EfffffjLj128EEEEELb0ELb1ELb0ELb0EEEvNS_9FwdParamsE,@"STO_CUDA_ENTRY STV_DEFAULT"
_ZN10layer_norm13ln_fwd_kernelINS_13Kernel_traitsIfffffjLj2560ELj1ELj4ELj1ELj16ENS_18Kernel_traits_baseILj2560EfffffjLj128EEEEELb0ELb1ELb0ELb0EEEvNS_9FwdParamsE:
.text._ZN10layer_norm13ln_fwd_kernelINS_13Kernel_traitsIfffffjLj2560ELj1ELj4ELj1ELj16ENS_18Kernel_traits_baseILj2560EfffffjLj128EEEEELb0ELb1ELb0ELb0EEEvNS_9FwdParamsE:
        /* <DEDUP_REMOVED lines=15> */
[----:B------:R-:W-:Y:S02]  /*00f0*/  ISETP.NE.U32.AND P0, PT, RZ, UR6, PT ;  /* 0x00000006ff007c0c */ /* 0x000fe4000bf05070 */
[----:B------:R-:W-:Y:S02]  /*0100*/  CS2R R10, SRZ ;  /* 0x00000000000a7805 */ /* 0x000fe4000001ff00 */
[----:B------:R-:W-:Y:S02]  /*0110*/  CS2R R8, SRZ ;  /* 0x0000000000087805 */ /* 0x000fe4000001ff00 */
[----:B------:R-:W-:-:S13]  /*0120*/  ISETP.NE.AND.EX P0, PT, RZ, UR7, PT, P0 ;  /* 0x00000007ff007c0c */ /* 0x000fda000bf05300 */
[----:B------:R-:W-:-:S04]  /*0130*/  @P0 LEA R12, P2, R3, UR6, 0x4 ;  /* 0x00000006030c0c11 */ /* 0x000fc8000f8420ff */
[----:B------:R-:W-:Y:S01]  /*0140*/  @P0 LEA.HI.X R13, R3, UR7, RZ, 0x4, P2 ;  /* 0x00000007030d0c11 */ /* 0x000fe200090f24ff */
[----:B------:R-:W-:-:S04]  /*0150*/  ULDC.64 UR6, c[0x0][0x278] ;  /* 0x00009e0000067ab9 */ /* 0x000fc80000000a00 */
[----:B------:R1:W5:Y:S01]  /*0160*/  @P0 LDG.E.128 R8, desc[UR4][R12.64] ;  /* 0x000000040c080981 */ /* 0x000362000c1e1d00 */
[C---:B------:R-:W-:Y:S01]  /*0170*/  LEA R14, P0, R3.reuse, UR6, 0x4 ;  /* 0x00000006030e7c11 */ /* 0x040fe2000f8020ff */
[----:B0-----:R-:W-:-:S03]  /*0180*/  IMAD.WIDE.U32 R6, R3, 0x10, R6 ;  /* 0x0000001003067825 */ /* 0x001fc600078e0006 */
[C---:B------:R-:W-:Y:S02]  /*0190*/  LEA.HI.X R15, R3.reuse, UR7, RZ, 0x4, P0 ;  /* 0x00000007030f7c11 */ /* 0x040fe400080f24ff */
[----:B------:R-:W2:Y:S04]  /*01a0*/  LDG.E.128 R16, desc[UR4][R6.64] ;  /* 0x0000000406107981 */ /* 0x000ea8000c1e1d00 */
[----:B------:R-:W3:Y:S01]  /*01b0*/  LDG.E.128 R12, desc[UR4][R14.64] ;  /* 0x000000040e0c7981 */ /* 0x000ee2000c1e1d00 */
[----:B------:R-:W-:-:S03]  /*01c0*/  LOP3.LUT R3, R3, 0x20, RZ, 0xfc, !PT ;  /* 0x0000002003037812 */ /* 0x000fc600078efcff */
[----:B---3--:R1:W-:Y:S04]  /*01d0*/  STL.64 [R1+0x140], R12 ;  /* 0x0001400c01007387 */ /* 0x0083e80000100a00 */
[----:B------:R1:W-:Y:S04]  /*01e0*/  STL.64 [R1+0x148], R14 ;  /* 0x0001480e01007387 */ /* 0x0003e80000100a00 */
[----:B--2---:R1:W-:Y:S04]  /*01f0*/  STL.64 [R1+0x150], R16 ;  /* 0x0001501001007387 */ /* 0x0043e80000100a00 */
[----:B------:R1:W-:Y:S02]  /*0200*/  STL.64 [R1+0x158], R18 ;  /* 0x0001581201007387 */ /* 0x0003e40000100a00 */
.L_x_65771:
[----:B------:R-:W-:Y:S05]  /*0210*/  BSYNC B0 ;  /* 0x0000000000007941 */ /* 0x000fea0003800000 */
.L_x_65770:
        /* <DEDUP_REMOVED lines=18> */
[----:B------:R2:W5:Y:S04]  /*0340*/  LDG.E.128 R244, desc[UR4][R18.64] ;  /* 0x0000000412f47981 */ /* 0x000568000c1e1d00 */
[----:B------:R-:W3:Y:S01]  /*0350*/  LDG.E.128 R16, desc[UR4][R16.64] ;  /* 0x0000000410107981 */ /* 0x000ee2000c1e1d00 */
[----:B------:R-:W-:-:S03]  /*0360*/  IADD3 R3, R3, 0x20, RZ ;  /* 0x0000002003037810 */ /* 0x000fc60007ffe0ff */
[----:B---3--:R2:W-:Y:S04]  /*0370*/  STL.64 [R1+0x130], R16 ;  /* 0x0001301001007387 */ /* 0x0085e80000100a00 */
[----:B------:R2:W-:Y:S02]  /*0380*/  STL.64 [R1+0x138], R18 ;  /* 0x0001381201007387 */ /* 0x0005e40000100a00 */
.L_x_65773:
[----:B------:R-:W-:Y:S05]  /*0390*/  BSYNC B0 ;  /* 0x0000000000007941 */ /* 0x000fea0003800000 */
.L_x_65772:
        /* <DEDUP_REMOVED lines=8> */
[----:B-12---:R-:W-:Y:S02]  /*0420*/  CS2R R18, SRZ ;  /* 0x0000000000127805 */ /* 0x006fe4000001ff00 */
        /* <DEDUP_REMOVED lines=10> */
[----:B------:R-:W2:Y:S01]  /*04d0*/  LDG.E.128 R20, desc[UR4][R20.64] ;  /* 0x0000000414147981 */ /* 0x000ea2000c1e1d00 */
[----:B------:R-:W-:-:S03]  /*04e0*/  IADD3 R3, R3, 0x20, RZ ;  /* 0x0000002003037810 */ /* 0x000fc60007ffe0ff */
[----:B--2---:R3:W-:Y:S04]  /*04f0*/  STL.64 [R1+0x120], R20 ;  /* 0x0001201401007387 */ /* 0x0047e80000100a00 */
[----:B------:R3:W-:Y:S02]  /*0500*/  STL.64 [R1+0x128], R22 ;  /* 0x0001281601007387 */ /* 0x0007e40000100a00 */
.L_x_65775:
[----:B------:R-:W-:Y:S05]  /*0510*/  BSYNC B0 ;  /* 0x0000000000007941 */ /* 0x000fea0003800000 */
.L_x_65774:
[----:B------:R-:W-:Y:S01]  /*0520*/  ISETP.GE.U32.AND P0, PT, R0, 0x80, PT ;  /* 0x000000800000780c */ /* 0x000fe20003f06070 */
[----:B------:R-:W-:-:S12]  /*0530*/  BSSY B0, `(.L_x_65776) ;  /* 0x0000014000007945 */ /* 0x000fd80003800000 */
[----:B------:R-:W-:Y:S05]  /*0540*/  @!P0 BRA `(.L_x_65777) ;  /* 0x0000000000488947 */ /* 0x000fea0003800000 */
[----:B------:R-:W-:Y:S01]  /*0550*/  ULDC.64 UR6, c[0x0][0x2c8] ;  /* 0x0000b20000067ab9 */ /* 0x000fe20000000a00 */
[----:B------:R-:W0:Y:S01]  /*0560*/  LDC.64 R26, c[0x0][0x260] ;  /* 0x00009800ff1a7b82 */ /* 0x000e220000000a00 */
[----:B------:R-:W-:Y:S02]  /*0570*/  ISETP.NE.U32.AND P0, PT, RZ, UR6, PT ;  /* 0x00000006ff007c0c */ /* 0x000fe4000bf05070 */
[----:B---3--:R-:W-:Y:S02]  /*0580*/  CS2R R22, SRZ ;  /* 0x0000000000167805 */ /* 0x008fe4000001ff00 */
[----:B------:R-:W-:Y:S02]  /*0590*/  CS2R R20, SRZ ;  /* 0x0000000000147805 */ /* 0x000fe4000001ff00 */
[----:B------:R-:W-:-:S13]  /*05a0*/  ISETP.NE.AND.EX P0, PT, RZ, UR7, PT, P0 ;  /* 0x00000007ff007c0c */ /* 0x000fda000bf05300 */
[----:B--2---:R-:W-:-:S04]  /*05b0*/  @P0 LEA R6, P2, R3, UR6, 0x4 ;  /* 0x0000000603060c11 */ /* 0x004fc8000f8420ff */
        /* <DEDUP_REMOVED lines=11> */
.L_x_65777:
[----:B------:R-:W-:Y:S05]  /*0670*/  BSYNC B0 ;  /* 0x0000000000007941 */ /* 0x000fea0003800000 */
.L_x_65776:
[----:B------:R-:W-:Y:S01]  /*0680*/  ISETP.GE.U32.AND P0, PT, R0, 0xa0, PT ;  /* 0x000000a00000780c */ /* 0x000fe20003f06070 */
[----:B------:R-:W-:Y:S01]  /*0690*/  BSSY B0, `(.L_x_65778) ;  /* 0x0000016000007945 */ /* 0x000fe20003800000 */
[----:B------:R-:W-:-:S11]  /*06a0*/  LOP3.LUT R2, R2, 0x7fffffff, RZ, 0xc0, !PT ;  /* 0x7fffffff02027812 */ /* 0x000fd600078ec0ff */
[----:B------:R-:W-:Y:S01]  /*06b0*/  @P0 LOP3.LUT R2, R2, 0x80000000, RZ, 0xfc, !PT ;  /* 0x8000000002020812 */ /* 0x000fe200078efcff */
[----:B------:R-:W-:Y:S06]  /*06c0*/  @!P0 BRA `(.L_x_65779) ;  /* 0x0000000000488947 */ /* 0x000fec0003800000 */
[----:B------:R-:W-:Y:S01]  /*06d0*/  ULDC.64 UR6, c[0x0][0x2c8] ;  /* 0x0000b20000067ab9 */ /* 0x000fe20000000a00 */
[----:B----4-:R-:W-:Y:S02]  /*06e0*/  CS2R R26, SRZ ;  /* 0x00000000001a7805 */ /* 0x010fe4000001ff00 */
[----:B------:R-:W-:Y:S02]  /*06f0*/  ISETP.NE.U32.AND P0, PT, RZ, UR6, PT ;  /* 0x00000006ff007c0c */ /* 0x000fe4000bf05070 */
[----:B------:R-:W-:Y:S01]  /*0700*/  CS2R R24, SRZ ;  /* 0x0000000000187805 */ /* 0x000fe2000001ff00 */
[----:B------:R-:W0:Y:S01]  /*0710*/  LDC.64 R28, c[0x0][0x260] ;  /* 0x00009800ff1c7b82 */ /* 0x000e220000000a00 */
[----:B------:R-:W-:-:S13]  /*0720*/  ISETP.NE.AND.EX P0, PT, RZ, UR7, PT, P0 ;  /* 0x00000007ff007c0c */ /* 0x000fda000bf05300 */
[----:B--23--:R-:W-:-:S04]  /*0730*/  @P0 LEA R6, P2, R3, UR6, 0x4 ;  /* 0x0000000603060c11 */ /* 0x00cfc8000f8420ff */
[----:B------:R-:W-:Y:S01]  /*0740*/  @P0 LEA.HI.X R7, R3, UR7, RZ, 0x4, P2 ;  /* 0x0000000703070c11 */ /* 0x000fe200090f24ff */
[----:B------:R-:W-:-:S04]  /*0750*/  ULDC.64 UR6, c[0x0][0x278] ;  /* 0x00009e0000067ab9 */ /* 0x000fc80000000a00 */
[----:B------:R2:W5:Y:S01]  /*0760*/  @P0 LDG.E.128 R24, desc[UR4][R6.64] ;  /* 0x0000000406180981 */ /* 0x000562000c1e1d00 */
[C---:B------:R-:W-:Y:S01]  /*0770*/  LEA R32, P0, R3.reuse, UR6, 0x4 ;  /* 0x0000000603207c11 */ /* 0x040fe2000f8020ff */
[----:B0-----:R-:W-:-:S03]  /*0780*/  IMAD.WIDE.U32 R28, R3, 0x10, R28 ;  /* 0x00000010031c7825 */ /* 0x001fc600078e001c */
[----:B------:R-:W-:-:S03]  /*0790*/  LEA.HI.X R33, R3, UR7, RZ, 0x4, P0 ;  /* 0x0000000703217c11 */ /* 0x000fc600080f24ff */
[----:B------:R-:W5:Y:S04]  /*07a0*/  LDG.E.128 R28, desc[UR4][R28.64] ;  /* 0x000000041c1c7981 */ /* 0x000f68000c1e1d00 */
[----:B------:R-:W3:Y:S01]  /*07b0*/  LDG.E.128 R32, desc[UR4][R32.64] ;  /* 0x0000000420207981 */ /* 0x000ee2000c1e1d00 */
[----:B------:R-:W-:-:S03]  /*07c0*/  IADD3 R3, R3, 0x20, RZ ;  /* 0x0000002003037810 */ /* 0x000fc60007ffe0ff */
[----:B---3--:R2:W-:Y:S04]  /*07d0*/  STL.64 [R1+0x100], R32 ;  /* 0x0001002001007387 */ /* 0x0085e80000100a00 */
[----:B------:R2:W-:Y:S02]  /*07e0*/  STL.64 [R1+0x108], R34 ;  /* 0x0001082201007387 */ /* 0x0005e40000100a00 */
.L_x_65779:
[----:B------:R-:W-:Y:S05]  /*07f0*/  BSYNC B0 ;  /* 0x0000000000007941 */ /* 0x000fea0003800000 */
.L_x_65778:
[----:B------:R-:W-:Y:S01]  /*0800*/  ISETP.GE.U32.AND P0, PT, R0, 0xc0, PT ;  /* 0x000000c00000780c */ /* 0x000fe20003f06070 */
[----:B------:R-:W-:Y:S01]  /*0810*/  BSSY B0, `(.L_x_65780) ;  /* 0x0000016000007945 */ /* 0x000fe20003800000 */
[----:B------:R-:W-:-:S11]  /*0820*/  LOP3.LUT R2, R2, 0xbfffffff, RZ, 0xc0, !PT ;  /* 0xbfffffff02027812 */ /* 0x000fd600078ec0ff */
[----:B------:R-:W-:Y:S01]  /*0830*/  @P0 LOP3.LUT R2, R2, 0x40000000, RZ, 0xfc, !PT ;  /* 0x4000000002020812 */ /* 0x000fe200078efcff */
[----:B------:R-:W-:Y:S06]  /*0840*/  @!P0 BRA `(.L_x_65781) ;  /* 0x0000000000488947 */ /* 0x000fec0003800000 */
[----:B------:R-:W-:Y:S01]  /*0850*/  ULDC.64 UR6, c[0x0][0x2c8] ;  /* 0x0000b20000067ab9 */ /* 0x000fe20000000a00 */
[----:B--2---:R-:W-:Y:S02]  /*0860*/  CS2R R34, SRZ ;  /* 0x0000000000227805 */ /* 0x004fe4000001ff00 */
[----:B------:R-:W-:Y:S02]  /*0870*/  ISETP.NE.U32.AND P0, PT, RZ, UR6, PT ;  /* 0x00000006ff007c0c */ /* 0x000fe4000bf05070 */
[----:B------:R-:W-:Y:S01]  /*0880*/  CS2R R32, SRZ ;  /* 0x0000000000207805 */ /* 0x000fe2000001ff00 */
[----:B------:R-:W0:Y:S01]  /*0890*/  LDC.64 R36, c[0x0][0x260] ;  /* 0x00009800ff247b82 */ /* 0x000e220000000a00 */
[----:B------:R-:W-:-:S13]  /*08a0*/  ISETP.NE.AND.EX P0, PT, RZ, UR7, PT, P0 ;  /* 0x00000007ff007c0c */ /* 0x000fda000bf05300 */
[----:B---34-:R-:W-:-:S04]  /*08b0*/  @P0 LEA R6, P2, R3, UR6, 0x4 ;  /* 0x0000000603060c11 */ /* 0x018fc8000f8420ff */
        /* <DEDUP_REMOVED lines=11> */
.L_x_65781:
[----:B------:R-:W-:Y:S05]  /*0970*/  BSYNC B0 ;  /* 0x0000000000007941 */ /* 0x000fea0003800000 */
.L_x_65780:
        /* <DEDUP_REMOVED lines=23> */
.L_x_65783:
[----:B------:R-:W-:Y:S05]  /*0af0*/  BSYNC B0 ;  /* 0x0000000000007941 */ /* 0x000fea0003800000 */
.L_x_65782:
        /* <DEDUP_REMOVED lines=23> */
.L_x_65785:
[----:B------:R-:W-:Y:S05]  /*0c70*/  BSYNC B0 ;  /* 0x0000000000007941 */ /* 0x000fea0003800000 */
.L_x_65784:
        /* <DEDUP_REMOVED lines=23> */
.L_x_65787:
[----:B------:R-:W-:Y:S05]  /*0df0*/  BSYNC B0 ;  /* 0x0000000000007941 */ /* 0x000fea0003800000 */
.L_x_65786:
        /* <DEDUP_REMOVED lines=23> */
.L_x_65789:
[----:B------:R-:W-:Y:S05]  /*0f70*/  BSYNC B0 ;  /* 0x0000000000007941 */ /* 0x000fea0003800000 */
.L_x_65788:
        /* <DEDUP_REMOVED lines=23> */
.L_x_65791:
[----:B------:R-:W-:Y:S05]  /*10f0*/  BSYNC B0 ;  /* 0x0000000000007941 */ /* 0x000fea0003800000 */
.L_x_65790:
        /* <DEDUP_REMOVED lines=23> */
.L_x_65793:
[----:B------:R-:W-:Y:S05]  /*1270*/  BSYNC B0 ;  /* 0x0000000000007941 */ /* 0x000fea0003800000 */
.L_x_65792:
        /* <DEDUP_REMOVED lines=23> */
.L_x_65795:
[----:B------:R-:W-:Y:S05]  /*13f0*/  BSYNC B0 ;  /* 0x0000000000007941 */ /* 0x000fea0003800000 */
.L_x_65794:
        /* <DEDUP_REMOVED lines=23> */
.L_x_65797:
[----:B------:R-:W-:Y:S05]  /*1570*/  BSYNC B0 ;  /* 0x0000000000007941 */ /* 0x000fea0003800000 */
.L_x_65796:
        /* <DEDUP_REMOVED lines=23> */
.L_x_65799:
[----:B------:R-:W-:Y:S05]  /*16f0*/  BSYNC B0 ;  /* 0x0000000000007941 */ /* 0x000fea0003800000 */
.L_x_65798:
        /* <DEDUP_REMOVED lines=23> */
.L_x_65801:
[----:B------:R-:W-:Y:S05]  /*1870*/  BSYNC B0 ;  /* 0x0000000000007941 */ /* 0x000fea0003800000 */
.L_x_65800:
        /* <DEDUP_REMOVED lines=23> */
.L_x_65803:
[----:B------:R-:W-:Y:S05]  /*19f0*/  BSYNC B0 ;  /* 0x0000000000007941 */ /* 0x000fea0003800000 */
.L_x_65802:
        /* <DEDUP_REMOVED lines=23> */
.L_x_65805:
[----:B------:R-:W-:Y:S05]  /*1b70*/  BSYNC B0 ;  /* 0x0000000000007941 */ /* 0x000fea0003800000 */
.L_x_65804:
        /* <DEDUP_REMOVED lines=23> */
.L_x_65807:
[----:B------:R-:W-:Y:S05]  /*1cf0*/  BSYNC B0 ;  /* 0x0000000000007941 */ /* 0x000fea0003800000 */
.L_x_65806:
[----:B------:R-:W0:Y:S01]  /*1d00*/  S2R R5, SR_CTAID.X ;  /* 0x0000000000057919 */ /* 0x000e220000002500 */
[----:B------:R-:W-:Y:S01]  /*1d10*/  ISETP.GE.U32.AND P0, PT, R0, 0x280, PT ;  /* 0x000002800000780c */ /* 0x000fe20003f06070 */
[----:B------:R-:W-:Y:S01]  /*1d20*/  BSSY B0, `(.L_x_65808) ;  /* 0x0000019000007945 */ /* 0x000fe20003800000 */
[----:B------:R-:W-:Y:S02]  /*1d30*/  SHF.R.U32.HI R4, RZ, 0x5, R4 ;  /* 0x00000005ff047819 */ /* 0x000fe40000011604 */
[----:B------:R-:W-:-:S09]  /*1d40*/  LOP3.LUT R2, R2, 0xfffeffff, RZ, 0xc0, !PT ;  /* 0xfffeffff02027812 */ /* 0x000fd200078ec0ff */
[----:B------:R-:W-:Y:S02]  /*1d50*/  @P0 LOP3.LUT R2, R2, 0x10000, RZ, 0xfc, !PT ;  /* 0x0001000002020812 */ /* 0x000fe400078efcff */
[----:B0-----:R-:W-:Y:S01]  /*1d60*/  LEA R248, R5, R4, 0x2 ;  /* 0x0000000405f87211 */ /* 0x001fe200078e10ff */
[----:B------:R-:W-:Y:S06]  /*1d70*/  @!P0 BRA `(.L_x_65809) ;  /* 0x00000000004c8947 */ /* 0x000fec0003800000 */
[----:B------:R-:W-:Y:S01]  /*1d80*/  ULDC.64 UR6, c[0x0][0x2c8] ;  /* 0x0000b20000067ab9 */ /* 0x000fe20000000a00 */
[----:B------:R-:W0:Y:S01]  /*1d90*/  LDC.64 R4, c[0x0][0x260] ;  /* 0x00009800ff047b82 */ /* 0x000e220000000a00 */
[----:B------:R-:W-:Y:S02]  /*1da0*/  ISETP.NE.U32.AND P0, PT, RZ, UR6, PT ;  /* 0x00000006ff007c0c */ /* 0x000fe4000bf05070 */
[----:B--2---:R-:W-:Y:S02]  /*1db0*/  CS2R R146, SRZ ;  /* 0x0000000000927805 */ /* 0x004fe4000001ff00 */
[----:B------:R-:W-:Y:S02]  /*1dc0*/  CS2R R144, SRZ ;  /* 0x0000000000907805 */ /* 0x000fe4000001ff00 */
[----:B------:R-:W-:-:S13]  /*1dd0*/  ISETP.NE.AND.EX P0, PT, RZ, UR7, PT, P0 ;  /* 0x00000007ff007c0c */ /* 0x000fda000bf05300 */
[----:B---34-:R-:W-:-:S04]  /*1de0*/  @P0 LEA R6, P2, R3, UR6, 0x4 ;  /* 0x0000000603060c11 */ /* 0x018fc8000f8420ff */
[----:B------:R-:W-:Y:S01]  /*1df0*/  @P0 LEA.HI.X R7, R3, UR7, RZ, 0x4, P2 ;  /* 0x0000000703070c11 */ /* 0x000fe200090f24ff */
[----:B------:R-:W-:-:S04]  /*1e00*/  ULDC.64 UR6, c[0x0][0x278] ;  /* 0x00009e0000067ab9 */ /* 0x000fc80000000a00 */
[----:B------:R2:W5:Y:S01]  /*1e10*/  @P0 LDG.E.128 R144, desc[UR4][R6.64] ;  /* 0x0000000406900981 */ /* 0x000562000c1e1d00 */
[C---:B------:R-:W-:Y:S01]  /*1e20*/  LEA R148, P0, R3.reuse, UR6, 0x4 ;  /* 0x0000000603947c11 */ /* 0x040fe2000f8020ff */
[----:B0-----:R-:W-:-:S03]  /*1e30*/  IMAD.WIDE.U32 R4, R3, 0x10, R4 ;  /* 0x0000001003047825 */ /* 0x001fc600078e0004 */
[----:B------:R-:W-:Y:S02]  /*1e40*/  LEA.HI.X R149, R3, UR7, RZ, 0x4, P0 ;  /* 0x0000000703957c11 */ /* 0x000fe400080f24ff */
[----:B------:R-:W3:Y:S04]  /*1e50*/  LDG.E.128 R152, desc[UR4][R4.64] ;  /* 0x0000000404987981 */ /* 0x000ee8000c1e1d00 */
[----:B------:R-:W4:Y:S04]  /*1e60*/  LDG.E.128 R4, desc[UR4][R148.64] ;  /* 0x0000000494047981 */ /* 0x000f28000c1e1d00 */
[----:B----4-:R2:W-:Y:S04]  /*1e70*/  STL.64 [R1], R4 ;  /* 0x0000000401007387 */ /* 0x0105e80000100a00 */
[----:B------:R2:W-:Y:S04]  /*1e80*/  STL.64 [R1+0x8], R6 ;  /* 0x0000080601007387 */ /* 0x0005e80000100a00 */
[----:B---3--:R2:W-:Y:S04]  /*1e90*/  STL.64 [R1+0x10], R152 ;  /* 0x0000109801007387 */ /* 0x0085e80000100a00 */
[----:B------:R2:W-:Y:S02]  /*1ea0*/  STL.64 [R1+0x18], R154 ;  /* 0x0000189a01007387 */ /* 0x0005e40000100a00 */
.L_x_65809:
[----:B------:R-:W-:Y:S05]  /*1eb0*/  BSYNC B0 ;  /* 0x0000000000007941 */ /* 0x000fea0003800000 */
.L_x_65808:
        /* <DEDUP_REMOVED lines=8> */
[----:B------:R-:W-:Y:S01]  /*1f40*/  UISETP.NE.AND.EX UP0, UPT, UR7, URZ, UPT, UP0 ;  /* 0x0000003f0700728c */ /* 0x000fe2000bf05300 */
[----:B------:R-:W-:Y:S01]  /*1f50*/  ISETP.NE.AND P0, PT, RZ, UR6, PT ;  /* 0x00000006ff007c0c */ /* 0x000fe2000bf05270 */
[----:B------:R-:W-:Y:S01]  /*1f60*/  ULDC.64 UR8, c[0x0][0x230] ;  /* 0x00008c0000087ab9 */ /* 0x000fe20000000a00 */
[----:B------:R-:W-:-:S11]  /*1f70*/  ULDC.64 UR10, c[0x0][0x238] ;  /* 0x00008e00000a7ab9 */ /* 0x000fd60000000a00 */
.L_x_65891:
[----:B------:R-:W-:Y:S01]  /*1f80*/  PLOP3.LUT P2, PT, PT, PT, UP0, 0x80, 0x0 ;  /* 0x000000000000781c */ /* 0x000fe20003f4f008 */
[----:B--2---:R-:W-:Y:S01]  /*1f90*/  HFMA2.MMA R4, -RZ, RZ, 0, 2.384185791015625e-07 ;  /* 0x00000004ff047435 */ /* 0x004fe200000001ff */
[----:B---34-:R-:W0:Y:S01]  /*1fa0*/  S2R R232, SR_TID.X ;  /* 0x0000000000e87919 */ /* 0x018e220000002100 */
[----:B------:R-:W-:Y:S01]  /*1fb0*/  @UP0 ULDC.64 UR6, c[0x0][0x270] ;  /* 0x00009c0000060ab9 */ /* 0x000fe20000000a00 */
[----:B------:R-:W-:-:S09]  /*1fc0*/  MOV R3, 0x3f800000 ;  /* 0x3f80000000037802 */ /* 0x000fd20000000f00 */
[----:B------:R-:W-:Y:S01]  /*1fd0*/  @P2 IMAD.WIDE R4, R248, R4, UR6 ;  /* 0x00000006f8042e25 */ /* 0x000fe2000f8e0204 */
[----:B------:R-:W-:-:S13]  /*1fe0*/  PLOP3.LUT P2, PT, PT, PT, UP0, 0x80, 0x0 ;  /* 0x000000000000781c */ /* 0x000fda0003f4f008 */
[----:B-----5:R2:W5:Y:S01]  /*1ff0*/  @P2 LDG.E R3, desc[UR4][R4.64] ;  /* 0x0000000404032981 */ /* 0x020562000c1e1900 */
[----:B------:R-:W-:Y:S01]  /*2000*/  BSSY B0, `(.L_x_65810) ;  /* 0x0000026000007945 */ /* 0x000fe20003800000 */
[----:B0-----:R-:W-:Y:S01]  /*2010*/  LOP3.LUT R232, R232, 0x1f, RZ, 0xc0, !PT ;  /* 0x0000001fe8e87812 */ /* 0x001fe200078ec0ff */
[----:B--2---:R-:W-:-:S05]  /*2020*/  IMAD R4, R248, UR13, RZ ;  /* 0x0000000df8047c24 */ /* 0x004fca000f8e02ff */
[----:B------:R-:W-:-:S04]  /*2030*/  SHF.R.S32.HI R5, RZ, 0x1f, R4 ;  /* 0x0000001fff057819 */ /* 0x000fc80000011404 */
[----:B------:R-:W-:-:S04]  /*2040*/  LEA.HI R5, R5, R4, RZ, 0x2 ;  /* 0x0000000405057211 */ /* 0x000fc800078f10ff */
[----:B------:R-:W-:-:S04]  /*2050*/  LEA.HI.SX32 R5, R5, R232, 0x1e ;  /* 0x000000e805057211 */ /* 0x000fc800078ff2ff */
[----:B------:R-:W-:Y:S01]  /*2060*/  MOV R4, R5 ;  /* 0x0000000500047202 */ /* 0x000fe20000000f00 */
[----:B------:R-:W-:Y:S06]  /*2070*/  @!P1 BRA `(.L_x_65811) ;  /* 0x0000000000789947 */ /* 0x000fec0003800000 */
[----:B------:R-:W-:Y:S01]  /*2080*/  ISETP.NE.U32.AND P2, PT, RZ, UR8, PT ;  /* 0x00000008ff007c0c */ /* 0x000fe2000bf45070 */
[----:B------:R-:W2:Y:S03]  /*2090*/  LDL R249, [R1+0x140] ;  /* 0x0001400001f97983 */ /* 0x000ea60000100800 */
[----:B------:R-:W-:Y:S01]  /*20a0*/  ISETP.NE.AND.EX P2, PT, RZ, UR9, PT, P2 ;  /* 0x00000009ff007c0c */ /* 0x000fe2000bf45320 */
[----:B------:R-:W2:Y:S04]  /*20b0*/  LDL R235, [R1+0x144] ;  /* 0x0001440001eb7983 */ /* 0x000ea80000100800 */
[----:B------:R-:W2:Y:S04]  /*20c0*/  LDL R234, [R1+0x148] ;  /* 0x0001480001ea7983 */ /* 0x000ea80000100800 */
[----:B------:R-:W2:Y:S04]  /*20d0*/  LDL R233, [R1+0x14c] ;  /* 0x00014c0001e97983 */ /* 0x000ea80000100800 */
[----:B---34-:R-:W-:-:S04]  /*20e0*/  @P2 LEA R6, P3, R5, UR8, 0x4 ;  /* 0x0000000805062c11 */ /* 0x018fc8000f8620ff */
[----:B------:R-:W-:-:S05]  /*20f0*/  @P2 LEA.HI.X R7, R5, UR9, RZ, 0x4, P3 ;  /* 0x0000000905072c11 */ /* 0x000fca00098f24ff */
[----:B------:R0:W3:Y:S02]  /*2100*/  @P2 LDG.E.128 R148, desc[UR4][R6.64] ;  /* 0x0000000406942981 */ /* 0x0000e4000c1e1d00 */
[----:B0-----:R-:W0:Y:S02]  /*2110*/  LDC.64 R6, c[0x0][0x220] ;  /* 0x00008800ff067b82 */ /* 0x001e240000000a00 */
[----:B0-----:R-:W-:-:S05]  /*2120*/  IMAD.WIDE.U32 R6, R5, 0x10, R6 ;  /* 0x0000001005067825 */ /* 0x001fca00078e0006 */
[----:B------:R-:W4:Y:S01]  /*2130*/  LDG.E.128 R152, desc[UR4][R6.64] ;  /* 0x0000000406987981 */ /* 0x000f22000c1e1d00 */
[----:B------:R-:W-:-:S04]  /*2140*/  ISETP.NE.U32.AND P2, PT, RZ, UR8, PT ;  /* 0x00000008ff007c0c */ /* 0x000fc8000bf45070 */
[----:B------:R-:W-:Y:S01]  /*2150*/  ISETP.NE.AND.EX P2, PT, RZ, UR9, PT, P2 ;  /* 0x00000009ff007c0c */ /* 0x000fe2000bf45320 */
[-C--:B----45:R-:W-:Y:S01]  /*2160*/  FMUL.FTZ R4, R152, R3.reuse ;  /* 0x0000000398047220 */ /* 0x0b0fe20000410000 */
[-C--:B------:R-:W-:Y:S01]  /*2170*/  FMUL.FTZ R6, R153, R3.reuse ;  /* 0x0000000399067220 */ /* 0x080fe20000410000 */
[-C--:B------:R-:W-:Y:S01]  /*2180*/  FMUL.FTZ R7, R154, R3.reuse ;  /* 0x000000039a077220 */ /* 0x080fe20000410000 */
[----:B------:R-:W-:Y:S01]  /*2190*/  FMUL.FTZ R155, R155, R3 ;  /* 0x000000039b9b7220 */ /* 0x000fe20000410000 */
[----:B--2---:R-:W-:Y:S01]  /*21a0*/  FMUL.FTZ R152, R249, R4 ;  /* 0x00000004f9987220 */ /* 0x004fe20000410000 */
[----:B------:R-:W-:Y:S01]  /*21b0*/  FMUL.FTZ R153, R235, R6 ;  /* 0x00000006eb997220 */ /* 0x000fe20000410000 */
[----:B------:R-:W-:Y:S01]  /*21c0*/  FMUL.FTZ R154, R234, R7 ;  /* 0x00000007ea9a7220 */ /* 0x000fe20000410000 */
[----:B------:R-:W-:-:S05]  /*21d0*/  FMUL.FTZ R155, R233, R155 ;  /* 0x0000009be99b7220 */ /* 0x000fca0000410000 */
[----:B---3--:R-:W-:Y:S01]  /*21e0*/  @P2 FADD.FTZ R152, R148, R152 ;  /* 0x0000009894982221 */ /* 0x008fe20000010000 */
[----:B------:R-:W-:Y:S01]  /*21f0*/  @P2 FADD.FTZ R153, R149, R153 ;  /* 0x0000009995992221 */ /* 0x000fe20000010000 */
[----:B------:R-:W-:Y:S01]  /*2200*/  @P2 FADD.FTZ R154, R150, R154 ;  /* 0x0000009a969a2221 */ /* 0x000fe20000010000 */
[----:B------:R-:W-:Y:S01]  /*2210*/  @P2 FADD.FTZ R155, R151, R155 ;  /* 0x0000009b979b2221 */ /* 0x000fe20000010000 */
[C---:B------:R-:W-:Y:S02]  /*2220*/  LEA R6, P2, R5.reuse, UR10, 0x4 ;  /* 0x0000000a05067c11 */ /* 0x040fe4000f8420ff */
[C---:B------:R-:W-:Y:S02]  /*2230*/  IADD3 R4, R5.reuse, 0x20, RZ ;  /* 0x0000002005047810 */ /* 0x040fe40007ffe0ff */
[----:B------:R-:W-:-:S05]  /*2240*/  LEA.HI.X R7, R5, UR11, RZ, 0x4, P2 ;  /* 0x0000000b05077c11 */ /* 0x000fca00090f24ff */
[----:B------:R0:W-:Y:S04]  /*2250*/  STG.E.128 desc[UR4][R6.64], R152 ;  /* 0x0000009806007986 */ /* 0x0001e8000c101d04 */
.L_x_65811:
[----:B------:R-:W-:Y:S05]  /*2260*/  BSYNC B0 ;  /* 0x0000000000007941 */ /* 0x000fea0003800000 */
.L_x_65810:
[----:B------:R-:W-:Y:S01]  /*2270*/  ISETP.GE.U32.AND P2, PT, R0, 0x40, PT ;  /* 0x000000400000780c */ /* 0x000fe20003f46070 */
[----:B------:R-:W-:-:S12]  /*2280*/  BSSY B0, `(.L_x_65812) ;  /* 0x0000020000007945 */ /* 0x000fd80003800000 */
[----:B------:R-:W-:Y:S05]  /*2290*/  @!P2 BRA `(.L_x_65813) ;  /* 0x000000000078a947 */ /* 0x000fea0003800000 */
[----:B------:R-:W-:Y:S01]  /*22a0*/  ISETP.NE.U32.AND P2, PT, RZ, UR8, PT ;  /* 0x00000008ff007c0c */ /* 0x000fe2000bf45070 */
[----:B------:R-:W2:Y:S03]  /*22b0*/  LDL R249, [R1+0x130] ;  /* 0x0001300001f97983 */ /* 0x000ea60000100800 */
[----:B------:R-:W-:Y:S01]  /*22c0*/  ISETP.NE.AND.EX P2, PT, RZ, UR9, PT, P2 ;  /* 0x00000009ff007c0c */ /* 0x000fe2000bf45320 */
[----:B------:R-:W2:Y:S04]  /*22d0*/  LDL R235, [R1+0x134] ;  /* 0x0001340001eb7983 */ /* 0x000ea80000100800 */
[----:B------:R-:W2:Y:S04]  /*22e0*/  LDL R234, [R1+0x138] ;  /* 0x0001380001ea7983 */ /* 0x000ea80000100800 */
[----:B------:R-:W2:Y:S04]  /*22f0*/  LDL R233, [R1+0x13c] ;  /* 0x00013c0001e97983 */ /* 0x000ea80000100800 */
[----:B0--34-:R-:W-:-:S04]  /*2300*/  @P2 LEA R6, P3, R4, UR8, 0x4 ;  /* 0x0000000804062c11 */ /* 0x019fc8000f8620ff */
        /* <DEDUP_REMOVED lines=19> */
[----:B------:R-:W-:-:S04]  /*2440*/  LEA R6, P2, R4, UR10, 0x4 ;  /* 0x0000000a04067c11 */ /* 0x000fc8000f8420ff */
[C---:B------:R-:W-:Y:S02]  /*2450*/  LEA.HI.X R7, R4.reuse, UR11, RZ, 0x4, P2 ;  /* 0x0000000b04077c11 */ /* 0x040fe400090f24ff */
[----:B------:R-:W-:-:S03]  /*2460*/  IADD3 R4, R4, 0x20, RZ ;  /* 0x0000002004047810 */ /* 0x000fc60007ffe0ff */
[----:B------:R2:W-:Y:S04]  /*2470*/  STG.E.128 desc[UR4][R6.64], R156 ;  /* 0x0000009c06007986 */ /* 0x0005e8000c101d04 */
.L_x_65813:
[----:B------:R-:W-:Y:S05]  /*2480*/  BSYNC B0 ;  /* 0x0000000000007941 */ /* 0x000fea0003800000 */
.L_x_65812:
        /* <DEDUP_REMOVED lines=9> */
[----:B0-234-:R-:W-:-:S04]  /*2520*/  @P2 LEA R6, P3, R4, UR8, 0x4 ;  /* 0x0000000804062c11 */ /* 0x01dfc8000f8620ff */
[----:B------:R-:W-:-:S05]  /*2530*/  @P2 LEA.HI.X R7, R4, UR9, RZ, 0x4, P3 ;  /* 0x0000000904072c11 */ /* 0x000fca00098f24ff */
[----:B------:R0:W2:Y:S02]  /*2540*/  @P2 LDG.E.128 R148, desc[UR4][R6.64] ;  /* 0x0000000406942981 */ /* 0x0000a4000c1e1d00 */
[----:B0-----:R-:W0:Y:S02]  /*2550*/  LDC.64 R6, c[0x0][0x220] ;  /* 0x00008800ff067b82 */ /* 0x001e240000000a00 */
[----:B0-----:R-:W-:-:S05]  /*2560*/  IMAD.WIDE.U32 R6, R4, 0x10, R6 ;  /* 0x0000001004067825 */ /* 0x001fca00078e0006 */
        /* <DEDUP_REMOVED lines=8> */
[----:B------:R-:W-:Y:S01]  /*25f0*/  FMUL.FTZ R161, R235, R7 ;  /* 0x00000007eba17220 */ /* 0x000fe20000410000 */
[----:B------:R-:W-:Y:S01]  /*2600*/  FMUL.FTZ R162, R234, R162 ;  /* 0x000000a2eaa27220 */ /* 0x000fe20000410000 */
[----:B------:R-:W-:-:S05]  /*2610*/  FMUL.FTZ R163, R233, R163 ;  /* 0x000000a3e9a37220 */ /* 0x000fca0000410000 */
[----:B--2---:R-:W-:Y:S01]  /*2620*/  @P2 FADD.FTZ R160, R148, R160 ;  /* 0x000000a094a02221 */ /* 0x004fe20000010000 */
[----:B------:R-:W-:Y:S01]  /*2630*/  @P2 FADD.FTZ R161, R149, R161 ;  /* 0x000000a195a12221 */ /* 0x000fe20000010000 */
[----:B------:R-:W-:Y:S01]  /*2640*/  @P2 FADD.FTZ R162, R150, R162 ;  /* 0x000000a296a22221 */ /* 0x000fe20000010000 */
[----:B------:R-:W-:Y:S01]  /*2650*/  @P2 FADD.FTZ R163, R151, R163 ;  /* 0x000000a397a32221 */ /* 0x000fe20000010000 */
[----:B------:R-:W-:-:S04]  /*2660*/  LEA R6, P2, R4, UR10, 0x4 ;  /* 0x0000000a04067c11 */ /* 0x000fc8000f8420ff */
[C---:B------:R-:W-:Y:S02]  /*2670*/  LEA.HI.X R7, R4.reuse, UR11, RZ, 0x4, P2 ;  /* 0x0000000b04077c11 */ /* 0x040fe400090f24ff */
[----:B------:R-:W-:-:S03]  /*2680*/  IADD3 R4, R4, 0x20, RZ ;  /* 0x0000002004047810 */ /* 0x000fc60007ffe0ff */
[----:B------:R0:W-:Y:S04]  /*2690*/  STG.E.128 desc[UR4][R6.64], R160 ;  /* 0x000000a006007986 */ /* 0x0001e8000c101d04 */
.L_x_65815:
[----:B------:R-:W-:Y:S05]  /*26a0*/  BSYNC B0 ;  /* 0x0000000000007941 */ /* 0x000fea0003800000 */
.L_x_65814:
        /* <DEDUP_REMOVED lines=33> */
.L_x_65817:
[----:B------:R-:W-:Y:S05]  /*28c0*/  BSYNC B0 ;  /* 0x0000000000007941 */ /* 0x000fea0003800000 */
.L_x_65816:
        /* <DEDUP_REMOVED lines=33> */
.L_x_65819:
[----:B------:R-:W-:Y:S05]  /*2ae0*/  BSYNC B0 ;  /* 0x0000000000007941 */ /* 0x000fea0003800000 */
.L_x_65818:
        /* <DEDUP_REMOVED lines=33> */
.L_x_65821:
[----:B------:R-:W-:Y:S05]  /*2d00*/  BSYNC B0 ;  /* 0x0000000000007941 */ /* 0x000fea0003800000 */
.L_x_65820:
        /* <DEDUP_REMOVED lines=33> */
.L_x_65823:
[----:B------:R-:W-:Y:S05]  /*2f20*/  BSYNC B0 ;  /* 0x0000000000007941 */ /* 0x000fea0003800000 */
.L_x_65822:
        /* <DEDUP_REMOVED lines=33> */
.L_x_65825:
[----:B------:R-:W-:Y:S05]  /*3140*/  BSYNC B0 ;  /* 0x0000000000007941 */ /* 0x000fea0003800000 */
.L_x_65824:
        /* <DEDUP_REMOVED lines=33> */
.L_x_65827:
[----:B------:R-:W-:Y:S05]  /*3360*/  BSYNC B0 ;  /* 0x0000000000007941 */ /* 0x000fea0003800000 */
.L_x_65826:
        /* <DEDUP_REMOVED lines=33> */
.L_x_65829:
[----:B------:R-:W-:Y:S05]  /*3580*/  BSYNC B0 ;  /* 0x0000000000007941 */ /* 0x000fea0003800000 */
.L_x_65828:
        /* <DEDUP_REMOVED lines=33> */
.L_x_65831:
[----:B------:R-:W-:Y:S05]  /*37a0*/  BSYNC B0 ;  /* 0x0000000000007941 */ /* 0x000fea0003800000 */
.L_x_65830:
        /* <DEDUP_REMOVED lines=33> */
.L_x_65833:
[----:B------:R-:W-:Y:S05]  /*39c0*/  BSYNC B0 ;  /* 0x0000000000007941 */ /* 0x000fea0003800000 */
.L_x_65832:
        /* <DEDUP_REMOVED lines=33> */
.L_x_65835:
[----:B------:R-:W-:Y:S05]  /*3be0*/  BSYNC B0 ;  /* 0x0000000000007941 */ /* 0x000fea0003800000 */
.L_x_65834:
        /* <DEDUP_REMOVED lines=33> */
.L_x_65837:
[----:B------:R-:W-:Y:S05]  /*3e00*/  BSYNC B0 ;  /* 0x0000000000007941 */ /* 0x000fea0003800000 */
.L_x_65836:
        /* <DEDUP_REMOVED lines=33> */
.L_x_65839:
[----:B------:R-:W-:Y:S05]  /*4020*/  BSYNC B0 ;  /* 0x0000000000007941 */ /* 0x000fea0003800000 */
.L_x_65838:
        /* <DEDUP_REMOVED lines=33> */
.L_x_65841:
[----:B------:R-:W-:Y:S05]  /*4240*/  BSYNC B0 ;  /* 0x0000000000007941 */ /* 0x000fea0003800000 */
.L_x_65840:
        /* <DEDUP_REMOVED lines=33> */
.L_x_65843:
[----:B------:R-:W-:Y:S05]  /*4460*/  BSYNC B0 ;  /* 0x0000000000007941 */ /* 0x000fea0003800000 */
.L_x_65842:
        /* <DEDUP_REMOVED lines=33> */
.L_x_65845:
[----:B------:R-:W-:Y:S05]  /*4680*/  BSYNC B0 ;  /* 0x0000000000007941 */ /* 0x000fea0003800000 */
.L_x_65844:
        /* <DEDUP_REMOVED lines=33> */
.L_x_65847:
[----:B------:R-:W-:Y:S05]  /*48a0*/  BSYNC B0 ;  /* 0x0000000000007941 */ /* 0x000fea0003800000 */
.L_x_65846:
[----:B------:R-:W-:Y:S01]  /*48b0*/  ISETP.GE.U32.AND P2, PT, R0, 0x280, PT ;  /* 0x000002800000780c */ /* 0x000fe20003f46070 */
[----:B------:R-:W-:-:S12]  /*48c0*/  BSSY B0, `(.L_x_65848) ;  /* 0x000001f000007945 */ /* 0x000fd80003800000 */
[----:B------:R-:W-:Y:S05]  /*48d0*/  @!P2 BRA `(.L_x_65849) ;  /* 0x000000000074a947 */ /* 0x000fea0003800000 */
[----:B------:R-:W1:Y:S01]  /*48e0*/  LDC.64 R228, c[0x0][0x220] ;  /* 0x00008800ffe47b82 */ /* 0x000e620000000a00 */
[----:B------:R-:W-:Y:S01]  /*48f0*/  ISETP.NE.U32.AND P2, PT, RZ, UR8, PT ;  /* 0x00000008ff007c0c */ /* 0x000fe2000bf45070 */
[----:B------:R-:W2:Y:S03]  /*4900*/  LDL R249, [R1] ;  /* 0x0000000001f97983 */ /* 0x000ea60000100800 */
[----:B------:R-:W-:Y:S01]  /*4910*/  ISETP.NE.AND.EX P2, PT, RZ, UR9, PT, P2 ;  /* 0x00000009ff007c0c */ /* 0x000fe2000bf45320 */
[----:B------:R-:W2:Y:S04]  /*4920*/  LDL R235, [R1+0x4] ;  /* 0x0000040001eb7983 */ /* 0x000ea80000100800 */
[----:B------:R-:W2:Y:S04]  /*4930*/  LDL R234, [R1+0x8] ;  /* 0x0000080001ea7983 */ /* 0x000ea80000100800 */
[----:B------:R-:W2:Y:S04]  /*4940*/  LDL R233, [R1+0xc] ;  /* 0x00000c0001e97983 */ /* 0x000ea80000100800 */
[----:B0-234-:R-:W-:-:S04]  /*4950*/  @P2 LEA R6, P3, R4, UR8, 0x4 ;  /* 0x0000000804062c11 */ /* 0x01dfc8000f8620ff */
[C---:B------:R-:W-:Y:S01]  /*4960*/  @P2 LEA.HI.X R7, R4.reuse, UR9, RZ, 0x4, P3 ;  /* 0x0000000904072c11 */ /* 0x040fe200098f24ff */
[----:B-1----:R-:W-:-:S04]  /*4970*/  IMAD.WIDE.U32 R228, R4, 0x10, R228 ;  /* 0x0000001004e47825 */ /* 0x002fc800078e00e4 */
[----:B------:R0:W2:Y:S04]  /*4980*/  @P2 LDG.E.128 R148, desc[UR4][R6.64] ;  /* 0x0000000406942981 */ /* 0x0000a8000c1e1d00 */
[----:B------:R-:W3:Y:S01]  /*4990*/  LDG.E.128 R228, desc[UR4][R228.64] ;  /* 0x00000004e4e47981 */ /* 0x000ee2000c1e1d00 */
[----:B0-----:R-:W-:-:S04]  /*49a0*/  LEA R6, P2, R4, UR10, 0x4 ;  /* 0x0000000a04067c11 */ /* 0x001fc8000f8420ff */
[----:B------:R-:W-:Y:S02]  /*49b0*/  LEA.HI.X R7, R4, UR11, RZ, 0x4, P2 ;  /* 0x0000000b04077c11 */ /* 0x000fe400090f24ff */
        /* <DEDUP_REMOVED lines=13> */
[----:B------:R-:W-:-:S05]  /*4a90*/  @P2 FADD.FTZ R231, R151, R231 ;  /* 0x000000e797e72221 */ /* 0x000fca0000010000 */
[----:B------:R0:W-:Y:S02]  /*4aa0*/  STG.E.128 desc[UR4][R6.64], R228 ;  /* 0x000000e406007986 */ /* 0x0001e4000c101d04 */
.L_x_65849:
[----:B------:R-:W-:Y:S05]  /*4ab0*/  BSYNC B0 ;  /* 0x0000000000007941 */ /* 0x000fea0003800000 */
.L_x_65848:
[----:B-----5:R-:W-:Y:S01]  /*4ac0*/  FADD.FTZ R3, RZ, R152 ;  /* 0x00000098ff037221 */ /* 0x020fe20000010000 */
        /* <DEDUP_REMOVED lines=134> */
[----:B------:R-:W5:Y:S01]  /*5330*/  SHFL.BFLY PT, R3, R4, 0x1, 0x1f ;  /* 0x0c201f0004037f89 */ /* 0x000f6200000e0000 */
[----:B------:R-:W0:Y:S01]  /*5340*/  LDC R233, c[0x0][0x290] ;  /* 0x0000a400ffe97b82 */ /* 0x000e220000000800 */
[----:B------:R-:W-:Y:S01]  /*5350*/  ISETP.GT.U32.AND P6, PT, R0, 0x3f, PT ;  /* 0x0000003f0000780c */ /* 0x000fe20003fc4070 */
[----:B-----5:R-:W-:-:S05]  /*5360*/  FADD.FTZ R4, R4, R3 ;  /* 0x0000000304047221 */ /* 0x020fca0000010000 */
[----:B------:R-:W5:Y:S02]  /*5370*/  SHFL.BFLY PT, R3, R4, 0x2, 0x1f ;  /* 0x0c401f0004037f89 */ /* 0x000f6400000e0000 */
[----:B-----5:R-:W-:-:S05]  /*5380*/  FADD.FTZ R4, R4, R3 ;  /* 0x0000000304047221 */ /* 0x020fca0000010000 */
[----:B------:R-:W5:Y:S02]  /*5390*/  SHFL.BFLY PT, R3, R4, 0x4, 0x1f ;  /* 0x0c801f0004037f89 */ /* 0x000f6400000e0000 */
[----:B-----5:R-:W-:-:S05]  /*53a0*/  FADD.FTZ R4, R4, R3 ;  /* 0x0000000304047221 */ /* 0x020fca0000010000 */
[----:B------:R-:W5:Y:S02]  /*53b0*/  SHFL.BFLY PT, R3, R4, 0x8, 0x1f ;  /* 0x0d001f0004037f89 */ /* 0x000f6400000e0000 */
[----:B-----5:R-:W-:-:S05]  /*53c0*/  FADD.FTZ R4, R4, R3 ;  /* 0x0000000304047221 */ /* 0x020fca0000010000 */
[----:B------:R-:W5:Y:S02]  /*53d0*/  SHFL.BFLY PT, R3, R4, 0x10, 0x1f ;  /* 0x0e001f0004037f89 */ /* 0x000f6400000e0000 */
[----:B-----5:R-:W-:-:S04]  /*53e0*/  FADD.FTZ R3, R4, R3 ;  /* 0x0000000304037221 */ /* 0x020fc80000010000 */
[----:B0-----:R-:W-:-:S04]  /*53f0*/  FMUL.FTZ R4, R3, R233 ;  /* 0x000000e903047220 */ /* 0x001fc80000410000 */
[--C-:B------:R-:W-:Y:S01]  /*5400*/  FADD.FTZ R3, R152, -R4.reuse ;  /* 0x8000000498037221 */ /* 0x100fe20000010000 */
[----:B--234-:R-:W-:-:S03]  /*5410*/  FADD.FTZ R6, R153, -R4 ;  /* 0x8000000499067221 */ /* 0x01cfc60000010000 */
        /* <DEDUP_REMOVED lines=183> */
.L_x_65903:
[----:B------:R-:W3:Y:S01]  /*5f90*/  @!P5 LDC.64 R6, c[0x0][0x250] ;  /* 0x00009400ff06db82 */ /* 0x000ee20000000a00 */
[----:B--2---:R-:W-:Y:S01]  /*5fa0*/  FADD.FTZ R3, R232, R3 ;  /* 0x00000003e8037221 */ /* 0x004fe20000010000 */
[----:B------:R-:W-:Y:S03]  /*5fb0*/  BSSY B0, `(.L_x_65851) ;  /* 0x0000021000007945 */ /* 0x000fe60003800000 */
[----:B------:R-:W-:Y:S01]  /*5fc0*/  FFMA.FTZ R3, R3, R233, UR12 ;  /* 0x0000000c03037e23 */ /* 0x000fe200080100e9 */
[----:B---3--:R-:W-:-:S05]  /*5fd0*/  @!P5 IMAD.WIDE R6, R248, 0x4, R6 ;  /* 0x00000004f806d825 */ /* 0x008fca00078e0206 */
[----:B------:R2:W-:Y:S02]  /*5fe0*/  @!P5 STG.E desc[UR4][R6.64], R4 ;  /* 0x000000040600d986 */ /* 0x0005e4000c101904 */
[----:B--2---:R-:W-:-:S05]  /*5ff0*/  FMUL.FTZ R6, R4, R4 ;  /* 0x0000000404067220 */ /* 0x004fca0000410000 */
[----:B------:R-:W-:-:S05]  /*6000*/  FSEL R6, R6, RZ, P0 ;  /* 0x000000ff06067208 */ /* 0x000fca0000000000 */
[----:B------:R-:W-:Y:S02]  /*6010*/  FADD.FTZ R3, R3, R6 ;  /* 0x0000000603037221 */ /* 0x000fe40000010000 */
[----:B------:R-:W2:Y:S04]  /*6020*/  @!P5 LDC.64 R6, c[0x0][0x258] ;  /* 0x00009600ff06db82 */ /* 0x000ea80000000a00 */
[----:B------:R-:W3:Y:S01]  /*6030*/  MUFU.RSQ R3, R3 ;  /* 0x0000000300037308 */ /* 0x000ee20000001400 */
[----:B--2---:R-:W-:-:S05]  /*6040*/  @!P5 IMAD.WIDE R6, R248, 0x4, R6 ;  /* 0x00000004f806d825 */ /* 0x004fca00078e0206 */
[----:B---3--:R2:W-:Y:S01]  /*6050*/  @!P5 STG.E desc[UR4][R6.64], R3 ;  /* 0x000000030600d986 */ /* 0x0085e2000c101904 */
[----:B------:R-:W-:Y:S05]  /*6060*/  @!P1 BRA `(.L_x_65852) ;  /* 0x0000000000549947 */ /* 0x000fea0003800000 */
[----:B------:R-:W3:Y:S01]  /*6070*/  LDC.64 R250, c[0x0][0x2b8] ;  /* 0x0000ae00fffa7b82 */ /* 0x000ee20000000a00 */
[----:B--2---:R-:W-:Y:S01]  /*6080*/  FSEL R6, R4, RZ, !P0 ;  /* 0x000000ff04067208 */ /* 0x004fe20004000000 */
[----:B------:R-:W2:Y:S04]  /*6090*/  LDL R252, [R1+0x15c] ;  /* 0x00015c0001fc7983 */ /* 0x000ea80000100800 */
[--C-:B0-----:R-:W-:Y:S01]  /*60a0*/  FADD.FTZ R232, R152, -R6.reuse ;  /* 0x8000000698e87221 */ /* 0x101fe20000010000 */
[--C-:B------:R-:W-:Y:S01]  /*60b0*/  FADD.FTZ R233, R153, -R6.reuse ;  /* 0x8000000699e97221 */ /* 0x100fe20000010000 */
[--C-:B------:R-:W-:Y:S01]  /*60c0*/  FADD.FTZ R234, R154, -R6.reuse ;  /* 0x800000069aea7221 */ /* 0x100fe20000010000 */
[----:B------:R-:W-:Y:S01]  /*60d0*/  FADD.FTZ R235, R155, -R6 ;  /* 0x800000069beb7221 */ /* 0x000fe20000010000 */
[----:B------:R-:W4:Y:S01]  /*60e0*/  LDL R249, [R1+0x158] ;  /* 0x0001580001f97983 */ /* 0x000f220000100800 */
[----:B---3--:R-:W-:-:S03]  /*60f0*/  IMAD.WIDE.U32 R6, R5, 0x10, R250 ;  /* 0x0000001005067825 */ /* 0x008fc600078e00fa */
[----:B------:R-:W3:Y:S04]  /*6100*/  LDL R250, [R1+0x150] ;  /* 0x0001500001fa7983 */ /* 0x000ee80000100800 */
[----:B------:R-:W5:Y:S01]  /*6110*/  LDL R251, [R1+0x154] ;  /* 0x0001540001fb7983 */ /* 0x000f620000100800 */
[C---:B------:R-:W-:Y:S01]  /*6120*/  FMUL.FTZ R232, R3.reuse, R232 ;  /* 0x000000e803e87220 */ /* 0x040fe20000410000 */
[C---:B------:R-:W-:Y:S01]  /*6130*/  FMUL.FTZ R233, R3.reuse, R233 ;  /* 0x000000e903e97220 */ /* 0x040fe20000410000 */
[C---:B------:R-:W-:Y:S01]  /*6140*/  FMUL.FTZ R235, R3.reuse, R235 ;  /* 0x000000eb03eb7220 */ /* 0x040fe20000410000 */
[----:B------:R-:W-:Y:S01]  /*6150*/  FMUL.FTZ R234, R3, R234 ;  /* 0x000000ea03ea7220 */ /* 0x000fe20000410000 */
[----:B------:R-:W-:Y:S02]  /*6160*/  IADD3 R5, R5, 0x20, RZ ;  /* 0x0000002005057810 */ /* 0x000fe40007ffe0ff */
[----:B--2---:R-:W-:Y:S01]  /*6170*/  FFMA.FTZ R235, R252, R235, R11 ;  /* 0x000000ebfceb7223 */ /* 0x004fe2000001000b */
[----:B----4-:R-:W-:Y:S01]  /*6180*/  FFMA.FTZ R234, R249, R234, R10 ;  /* 0x000000eaf9ea7223 */ /* 0x010fe2000001000a */
[----:B---3--:R-:W-:Y:S01]  /*6190*/  FFMA.FTZ R232, R250, R232, R8 ;  /* 0x000000e8fae87223 */ /* 0x008fe20000010008 */
[----:B-----5:R-:W-:-:S05]  /*61a0*/  FFMA.FTZ R233, R251, R233, R9 ;  /* 0x000000e9fbe97223 */ /* 0x020fca0000010009 */
[----:B------:R3:W-:Y:S02]  /*61b0*/  STG.E.128 desc[UR4][R6.64], R232 ;  /* 0x000000e806007986 */ /* 0x0007e4000c101d04 */
.L_x_65852:
[----:B------:R-:W-:Y:S05]  /*61c0*/  BSYNC B0 ;  /* 0x0000000000007941 */ /* 0x000fea0003800000 */
.L_x_65851:
[----:B------:R-:W-:Y:S01]  /*61d0*/  ISETP.GE.U32.AND P2, PT, R0, 0x40, PT ;  /* 0x000000400000780c */ /* 0x000fe20003f46070 */
[----:B------:R-:W-:-:S12]  /*61e0*/  BSSY B0, `(.L_x_65853) ;  /* 0x0000013000007945 */ /* 0x000fd80003800000 */
[----:B------:R-:W-:Y:S05]  /*61f0*/  @!P2 BRA `(.L_x_65854) ;  /* 0x000000000044a947 */ /* 0x000fea0003800000 */
[----:B------:R-:W4:Y:S01]  /*6200*/  LDC.64 R250, c[0x0][0x2b8] ;  /* 0x0000ae00fffa7b82 */ /* 0x000f220000000a00 */
[----:B--23--:R-:W-:-:S05]  /*6210*/  FSEL R6, R4, RZ, !P0 ;  /* 0x000000ff04067208 */ /* 0x00cfca0004000000 */
        /* <DEDUP_REMOVED lines=12> */
[C---:B----4-:R-:W-:Y:S01]  /*62e0*/  IMAD.WIDE.U32 R6, R5.reuse, 0x10, R250 ;  /* 0x0000001005067825 */ /* 0x050fe200078e00fa */
[----:B------:R-:W-:-:S04]  /*62f0*/  IADD3 R5, R5, 0x20, RZ ;  /* 0x0000002005057810 */ /* 0x000fc80007ffe0ff */
[----:B------:R4:W-:Y:S03]  /*6300*/  STG.E.128 desc[UR4][R6.64], R232 ;  /* 0x000000e806007986 */ /* 0x0009e6000c101d04 */
.L_x_65854:
[----:B------:R-:W-:Y:S05]  /*6310*/  BSYNC B0 ;  /* 0x0000000000007941 */ /* 0x000fea0003800000 */
.L_x_65853:
[----:B------:R-:W-:Y:S01]  /*6320*/  ISETP.GE.U32.AND P2, PT, R0, 0x60, PT ;  /* 0x000000600000780c */ /* 0x000fe20003f46070 */
[----:B------:R-:W-:-:S12]  /*6330*/  BSSY B0, `(.L_x_65855) ;  /* 0x0000013000007945 */ /* 0x000fd80003800000 */
[----:B------:R-:W-:Y:S05]  /*6340*/  @!P2 BRA `(.L_x_65856) ;  /* 0x000000000044a947 */ /* 0x000fea0003800000 */
[----:B------:R-:W5:Y:S01]  /*6350*/  LDC.64 R250, c[0x0][0x2b8] ;  /* 0x0000ae00fffa7b82 */ /* 0x000f620000000a00 */
[----:B--234-:R-:W-:-:S05]  /*6360*/  FSEL R6, R4, RZ, !P0 ;  /* 0x000000ff04067208 */ /* 0x01cfca0004000000 */
        /* <DEDUP_REMOVED lines=12> */
[C---:B-----5:R-:W-:Y:S01]  /*6430*/  IMAD.WIDE.U32 R6, R5.reuse, 0x10, R250 ;  /* 0x0000001005067825 */ /* 0x060fe200078e00fa */
[----:B------:R-:W-:-:S04]  /*6440*/  IADD3 R5, R5, 0x20, RZ ;  /* 0x0000002005057810 */ /* 0x000fc80007ffe0ff */
[----:B------:R0:W-:Y:S03]  /*6450*/  STG.E.128 desc[UR4][R6.64], R232 ;  /* 0x000000e806007986 */ /* 0x0001e6000c101d04 */
.L_x_65856:
[----:B------:R-:W-:Y:S05]  /*6460*/  BSYNC B0 ;  /* 0x0000000000007941 */ /* 0x000fea0003800000 */
.L_x_65855:
[----:B------:R-:W-:Y:S01]  /*6470*/  ISETP.GE.U32.AND P2, PT, R0, 0x80, PT ;  /* 0x000000800000780c */ /* 0x000fe20003f46070 */
[----:B------:R-:W-:-:S12]  /*6480*/  BSSY B0, `(.L_x_65857) ;  /* 0x0000013000007945 */ /* 0x000fd80003800000 */
[----:B------:R-:W-:Y:S05]  /*6490*/  @!P2 BRA `(.L_x_65858) ;  /* 0x000000000044a947 */ /* 0x000fea0003800000 */
[----:B------:R-:W5:Y:S01]  /*64a0*/  LDC.64 R250, c[0x0][0x2b8] ;  /* 0x0000ae00fffa7b82 */ /* 0x000f620000000a00 */
        /* <DEDUP_REMOVED lines=16> */
.L_x_65858:
[----:B------:R-:W-:Y:S05]  /*65b0*/  BSYNC B0 ;  /* 0x0000000000007941 */ /* 0x000fea0003800000 */
.L_x_65857:
        /* <DEDUP_REMOVED lines=20> */
.L_x_65860:
[----:B------:R-:W-:Y:S05]  /*6700*/  BSYNC B0 ;  /* 0x0000000000007941 */ /* 0x000fea0003800000 */
.L_x_65859:
        /* <DEDUP_REMOVED lines=20> */
.L_x_65862:
[----:B------:R-:W-:Y:S05]  /*6850*/  BSYNC B0 ;  /* 0x0000000000007941 */ /* 0x000fea0003800000 */
.L_x_65861:
        /* <DEDUP_REMOVED lines=20> */
.L_x_65864:
[----:B------:R-:W-:Y:S05]  /*69a0*/  BSYNC B0 ;  /* 0x0000000000007941 */ /* 0x000fea0003800000 */
.L_x_65863:
        /* <DEDUP_REMOVED lines=20> */
.L_x_65866:
[----:B------:R-:W-:Y:S05]  /*6af0*/  BSYNC B0 ;  /* 0x0000000000007941 */ /* 0x000fea0003800000 */
.L_x_65865:
        /* <DEDUP_REMOVED lines=20> */
.L_x_65868:
[----:B------:R-:W-:Y:S05]  /*6c40*/  BSYNC B0 ;  /* 0x0000000000007941 */ /* 0x000fea0003800000 */
.L_x_65867:
        /* <DEDUP_REMOVED lines=20> */
.L_x_65870:
[----:B------:R-:W-:Y:S05]  /*6d90*/  BSYNC B0 ;  /* 0x0000000000007941 */ /* 0x000fea0003800000 */
.L_x_65869:
        /* <DEDUP_REMOVED lines=20> */
.L_x_65872:
[----:B------:R-:W-:Y:S05]  /*6ee0*/  BSYNC B0 ;  /* 0x0000000000007941 */ /* 0x000fea0003800000 */
.L_x_65871:
        /* <DEDUP_REMOVED lines=20> */
.L_x_65874:
[----:B------:R-:W-:Y:S05]  /*7030*/  BSYNC B0 ;  /* 0x0000000000007941 */ /* 0x000fea0003800000 */
.L_x_65873:
        /* <DEDUP_REMOVED lines=20> */
.L_x_65876:
[----:B------:R-:W-:Y:S05]  /*7180*/  BSYNC B0 ;  /* 0x0000000000007941 */ /* 0x000fea0003800000 */
.L_x_65875:
        /* <DEDUP_REMOVED lines=20> */
.L_x_65878:
[----:B------:R-:W-:Y:S05]  /*72d0*/  BSYNC B0 ;  /* 0x0000000000007941 */ /* 0x000fea0003800000 */
.L_x_65877:
        /* <DEDUP_REMOVED lines=20> */
.L_x_65880:
[----:B------:R-:W-:Y:S05]  /*7420*/  BSYNC B0 ;  /* 0x0000000000007941 */ /* 0x000fea0003800000 */
.L_x_65879:
        /* <DEDUP_REMOVED lines=20> */
.L_x_65882:
[----:B------:R-:W-:Y:S05]  /*7570*/  BSYNC B0 ;  /* 0x0000000000007941 */ /* 0x000fea0003800000 */
.L_x_65881:
        /* <DEDUP_REMOVED lines=20> */
.L_x_65884:
[----:B------:R-:W-:Y:S05]  /*76c0*/  BSYNC B0 ;  /* 0x0000000000007941 */ /* 0x000fea0003800000 */
.L_x_65883:
        /* <DEDUP_REMOVED lines=20> */
.L_x_65886:
[----:B------:R-:W-:Y:S05]  /*7810*/  BSYNC B0 ;  /* 0x0000000000007941 */ /* 0x000fea0003800000 */
.L_x_65885:
        /* <DEDUP_REMOVED lines=20> */
.L_x_65888:
[----:B------:R-:W-:Y:S05]  /*7960*/  BSYNC B0 ;  /* 0x0000000000007941 */ /* 0x000fea0003800000 */
.L_x_65887:
[----:B------:R-:W-:Y:S01]  /*7970*/  ISETP.GE.U32.AND P2, PT, R0, 0x280, PT ;  /* 0x000002800000780c */ /* 0x000fe20003f46070 */
[----:B------:R-:W-:-:S12]  /*7980*/  BSSY B0, `(.L_x_65889) ;  /* 0x0000016000007945 */ /* 0x000fd80003800000 */
[----:B------:R-:W-:Y:S05]  /*7990*/  @!P2 BRA `(.L_x_65890) ;  /* 0x000000000050a947 */ /* 0x000fea0003800000 */
[----:B------:R-:W5:Y:S04]  /*79a0*/  LDL R249, [R1+0x14] ;  /* 0x0000140001f97983 */ /* 0x000f680000100800 */
[----:B------:R-:W5:Y:S04]  /*79b0*/  LDL R250, [R1+0x10] ;  /* 0x0000100001fa7983 */ /* 0x000f680000100800 */
[----:B0--34-:R-:W3:Y:S04]  /*79c0*/  LDL R235, [R1+0x1c] ;  /* 0x00001c0001eb7983 */ /* 0x019ee80000100800 */
[----:B------:R-:W4:Y:S01]  /*79d0*/  LDL R234, [R1+0x18] ;  /* 0x0000180001ea7983 */ /* 0x000f220000100800 */
[----:B------:R-:W-:-:S05]  /*79e0*/  FSEL R232, R4, RZ, !P0 ;  /* 0x000000ff04e87208 */ /* 0x000fca0004000000 */
[--C-:B------:R-:W-:Y:S01]  /*79f0*/  FADD.FTZ R4, R228, -R232.reuse ;  /* 0x800000e8e4047221 */ /* 0x100fe20000010000 */
[--C-:B--2---:R-:W-:Y:S01]  /*7a00*/  FADD.FTZ R7, R229, -R232.reuse ;  /* 0x800000e8e5077221 */ /* 0x104fe20000010000 */
[--C-:B------:R-:W-:Y:S01]  /*7a10*/  FADD.FTZ R6, R230, -R232.reuse ;  /* 0x800000e8e6067221 */ /* 0x100fe20000010000 */
[----:B------:R-:W-:Y:S01]  /*7a20*/  FADD.FTZ R232, R231, -R232 ;  /* 0x800000e8e7e87221 */ /* 0x000fe20000010000 */
[C---:B------:R-:W-:Y:S01]  /*7a30*/  FMUL.FTZ R4, R3.reuse, R4 ;  /* 0x0000000403047220 */ /* 0x040fe20000410000 */
[C---:B------:R-:W-:Y:S01]  /*7a40*/  FMUL.FTZ R7, R3.reuse, R7 ;  /* 0x0000000703077220 */ /* 0x040fe20000410000 */
[C---:B------:R-:W-:Y:S01]  /*7a50*/  FMUL.FTZ R6, R3.reuse, R6 ;  /* 0x0000000603067220 */ /* 0x040fe20000410000 */
[----:B------:R-:W-:Y:S02]  /*7a60*/  FMUL.FTZ R3, R3, R232 ;  /* 0x000000e803037220 */ /* 0x000fe40000410000 */
[----:B------:R-:W0:Y:S02]  /*7a70*/  LDC.64 R232, c[0x0][0x2b8] ;  /* 0x0000ae00ffe87b82 */ /* 0x000e240000000a00 */
[----:B0-----:R-:W-:-:S04]  /*7a80*/  IMAD.WIDE.U32 R232, R5, 0x10, R232 ;  /* 0x0000001005e87825 */ /* 0x001fc800078e00e8 */
[----:B-----5:R-:W-:Y:S01]  /*7a90*/  FFMA.FTZ R5, R249, R7, R145 ;  /* 0x00000007f9057223 */ /* 0x020fe20000010091 */
[----:B------:R-:W-:Y:S01]  /*7aa0*/  FFMA.FTZ R4, R250, R4, R144 ;  /* 0x00000004fa047223 */ /* 0x000fe20000010090 */
[----:B---3--:R-:W-:Y:S01]  /*7ab0*/  FFMA.FTZ R7, R235, R3, R147 ;  /* 0x00000003eb077223 */ /* 0x008fe20000010093 */
[----:B----4-:R-:W-:-:S05]  /*7ac0*/  FFMA.FTZ R6, R234, R6, R146 ;  /* 0x00000006ea067223 */ /* 0x010fca0000010092 */
[----:B------:R0:W-:Y:S02]  /*7ad0*/  STG.E.128 desc[UR4][R232.64], R4 ;  /* 0x00000004e8007986 */ /* 0x0001e4000c101d04 */
.L_x_65890:
[----:B------:R-:W-:Y:S05]  /*7ae0*/  BSYNC B0 ;  /* 0x0000000000007941 */ /* 0x000fea0003800000 */
.L_x_65889:
[----:B0-----:R-:W0:Y:S02]  /*7af0*/  LDC.64 R4, c[0x0][0x210] ;  /* 0x00008400ff047b82 */ /* 0x001e240000000a00 */
[----:B0-----:R-:W-:-:S04]  /*7b00*/  LEA R248, R4, R248, 0x2 ;  /* 0x000000f804f87211 */ /* 0x001fc800078e10ff */
[----:B------:R-:W-:-:S13]  /*7b10*/  ISETP.GE.AND P2, PT, R248, R5, PT ;  /* 0x00000005f800720c */ /* 0x000fda0003f46270 */
[----:B------:R-:W-:Y:S05]  /*7b20*/  @!P2 BRA `(.L_x_65891) ;  /* 0xffffffa40014a947 */ /* 0x000fea000383ffff */
[----:B------:R-:W-:Y:S05]  /*7b30*/  EXIT ;  /* 0x000000000000794d */ /* 0x000fea0003800000 */
.L_x_65850:
[----:B0-234-:R-:W-:Y:S01]  /*7b40*/  HFMA2.MMA R7, -RZ, RZ, 0, 5.9604644775390625e-08 ;  /* 0x00000001ff077435 */ /* 0x01dfe200000001ff */
[----:B------:R-:W-:Y:S01]  /*7b50*/  BSSY B0, `(.L_x_65892) ;  /* 0x0000007000007945 */ /* 0x000fe20003800000 */
[----:B------:R-:W-:Y:S02]  /*7b60*/  MOV R234, R4 ;  /* 0x0000000400ea7202 */ /* 0x000fe40000000f00 */
[----:B------:R-:W-:Y:S02]  /*7b70*/  MOV R6, 0x1f ;  /* 0x0000001f00067802 */ /* 0x000fe40000000f00 */
[----:B------:R-:W-:-:S07]  /*7b80*/  MOV R3, 0xffffffff ;  /* 0xffffffff00037802 */ /* 0x000fce0000000f00 */
[----:B-1----:R-:W-:Y:S05]  /*7b90*/  WARPSYNC.COLLECTIVE R3, `(.L_x_65893) ;  /* 0x0000000003087348 */ /* 0x002fea0003c00000 */
[----:B------:R0:W2:Y:S02]  /*7ba0*/  SHFL.BFLY P6, R3, R234, R7, R6 ;  /* 0x0c000007ea037389 */ /* 0x0000a400000c0006 */
[----:B012---:R-:W-:Y:S01]  /*7bb0*/  ENDCOLLECTIVE ;  /* 0x000000000000791b */ /* 0x007fe20003800000 */
.L_x_65893:
[----:B------:R-:W-:Y:S05]  /*7bc0*/  BSYNC B0 ;  /* 0x0000000000007941 */ /* 0x000fea0003800000 */
.L_x_65892:
        /* <DEDUP_REMOVED lines=9> */
.L_x_65894:
[----:B------:R-:W-:Y:S01]  /*7c60*/  HFMA2.MMA R7, -RZ, RZ, 0, 2.384185791015625e-07 ;  /* 0x00000004ff077435 */ /* 0x000fe200000001ff */
[----:B------:R-:W-:Y:S01]  /*7c70*/  FADD.FTZ R4, R4, R3 ;  /* 0x0000000304047221 */ /* 0x000fe20000010000 */
[----:B------:R-:W-:-:S04]  /*7c80*/  MOV R3, 0xffffffff ;  /* 0xffffffff00037802 */ /* 0x000fc80000000f00 */
[----:B------:R-:W-:-:S07]  /*7c90*/  MOV R234, R4 ;  /* 0x0000000400ea7202 */ /* 0x000fce0000000f00 */
[----:B------:R-:W-:Y:S05]  /*7ca0*/  WARPSYNC.COLLECTIVE R3, `(.L_x_65895) ;  /* 0x0000000003087348 */ /* 0x000fea0003c00000 */
[----:B------:R0:W1:Y:S02]  /*7cb0*/  SHFL.BFLY P6, R3, R234, R7, R6 ;  /* 0x0c000007ea037389 */ /* 0x00006400000c0006 */
[----:B01----:R-:W-:Y:S01]  /*7cc0*/  ENDCOLLECTIVE ;  /* 0x000000000000791b */ /* 0x003fe20003800000 */
.L_x_65895:
[----:B------:R-:W-:Y:S01]  /*7cd0*/  HFMA2.MMA R7, -RZ, RZ, 0, 4.76837158203125e-07 ;  /* 0x00000008ff077435 */ /* 0x000fe200000001ff */
[----:B------:R-:W-:Y:S01]  /*7ce0*/  FADD.FTZ R4, R4, R3 ;  /* 0x0000000304047221 */ /* 0x000fe20000010000 */
[----:B------:R-:W-:-:S04]  /*7cf0*/  MOV R3, 0xffffffff ;  /* 0xffffffff00037802 */ /* 0x000fc80000000f00 */
[----:B------:R-:W-:-:S07]  /*7d00*/  MOV R234, R4 ;  /* 0x0000000400ea7202 */ /* 0x000fce0000000f00 */
[----:B------:R-:W-:Y:S05]  /*7d10*/  WARPSYNC.COLLECTIVE R3, `(.L_x_65896) ;  /* 0x0000000003087348 */ /* 0x000fea0003c00000 */
[----:B------:R0:W1:Y:S02]  /*7d20*/  SHFL.BFLY P6, R3, R234, R7, R6 ;  /* 0x0c000007ea037389 */ /* 0x00006400000c0006 */
[----:B01----:R-:W-:Y:S01]  /*7d30*/  ENDCOLLECTIVE ;  /* 0x000000000000791b */ /* 0x003fe20003800000 */
.L_x_65896:
[----:B------:R-:W-:Y:S01]  /*7d40*/  HFMA2.MMA R7, -RZ, RZ, 0, 9.5367431640625e-07 ;  /* 0x00000010ff077435 */ /* 0x000fe200000001ff */
[----:B------:R-:W-:Y:S01]  /*7d50*/  FADD.FTZ R4, R4, R3 ;  /* 0x0000000304047221 */ /* 0x000fe20000010000 */
[----:B------:R-:W-:-:S04]  /*7d60*/  MOV R3, 0xffffffff ;  /* 0xffffffff00037802 */ /* 0x000fc80000000f00 */
[----:B------:R-:W-:-:S07]  /*7d70*/  MOV R234, R4 ;  /* 0x0000000400ea7202 */ /* 0x000fce0000000f00 */
[----:B------:R-:W-:Y:S05]  /*7d80*/  WARPSYNC.COLLECTIVE R3, `(.L_x_65897) ;  /* 0x0000000003087348 */ /* 0x000fea0003c00000 */
[----:B------:R0:W1:Y:S02]  /*7d90*/  SHFL.BFLY P6, R3, R234, R7, R6 ;  /* 0x0c000007ea037389 */ /* 0x00006400000c0006 */
[----:B01----:R-:W-:Y:S01]  /*7da0*/  ENDCOLLECTIVE ;  /* 0x000000000000791b */ /* 0x003fe20003800000 */
.L_x_65897:
        /* <DEDUP_REMOVED lines=186> */
.L_x_65898:
[----:B------:R-:W-:Y:S01]  /*8950*/  HFMA2.MMA R7, -RZ, RZ, 0, 1.1920928955078125e-07 ;  /* 0x00000002ff077435 */ /* 0x000fe200000001ff */
[----:B------:R-:W-:Y:S01]  /*8960*/  FADD.FTZ R232, R232, R3 ;  /* 0x00000003e8e87221 */ /* 0x000fe20000010000 */
[----:B------:R-:W-:-:S04]  /*8970*/  MOV R3, 0xffffffff ;  /* 0xffffffff00037802 */ /* 0x000fc80000000f00 */
[----:B------:R-:W-:-:S07]  /*8980*/  MOV R234, R232 ;  /* 0x000000e800ea7202 */ /* 0x000fce0000000f00 */
[----:B------:R-:W-:Y:S05]  /*8990*/  WARPSYNC.COLLECTIVE R3, `(.L_x_65899) ;  /* 0x0000000003087348 */ /* 0x000fea0003c00000 */
[----:B------:R0:W1:Y:S02]  /*89a0*/  SHFL.BFLY P6, R3, R234, R7, R6 ;  /* 0x0c000007ea037389 */ /* 0x00006400000c0006 */
[----:B01----:R-:W-:Y:S01]  /*89b0*/  ENDCOLLECTIVE ;  /* 0x000000000000791b */ /* 0x003fe20003800000 */
.L_x_65899:
[----:B------:R-:W-:Y:S01]  /*89c0*/  HFMA2.MMA R7, -RZ, RZ, 0, 2.384185791015625e-07 ;  /* 0x00000004ff077435 */ /* 0x000fe200000001ff */
[----:B------:R-:W-:Y:S01]  /*89d0*/  FADD.FTZ R232, R232, R3 ;  /* 0x00000003e8e87221 */ /* 0x000fe20000010000 */
[----:B------:R-:W-:-:S04]  /*89e0*/  MOV R3, 0xffffffff ;  /* 0xffffffff00037802 */ /* 0x000fc80000000f00 */
[----:B------:R-:W-:-:S07]  /*89f0*/  MOV R234, R232 ;  /* 0x000000e800ea7202 */ /* 0x000fce0000000f00 */
[----:B------:R-:W-:Y:S05]  /*8a00*/  WARPSYNC.COLLECTIVE R3, `(.L_x_65900) ;  /* 0x0000000003087348 */ /* 0x000fea0003c00000 */
[----:B------:R0:W1:Y:S02]  /*8a10*/  SHFL.BFLY P6, R3, R234, R7, R6 ;  /* 0x0c000007ea037389 */ /* 0x00006400000c0006 */
[----:B01----:R-:W-:Y:S01]  /*8a20*/  ENDCOLLECTIVE ;  /* 0x000000000000791b */ /* 0x003fe20003800000 */
.L_x_65900:
[----:B------:R-:W-:Y:S01]  /*8a30*/  HFMA2.MMA R7, -RZ, RZ, 0, 4.76837158203125e-07 ;  /* 0x00000008ff077435 */ /* 0x000fe200000001ff */
[----:B------:R-:W-:Y:S01]  /*8a40*/  FADD.FTZ R232, R232, R3 ;  /* 0x00000003e8e87221 */ /* 0x000fe20000010000 */
[----:B------:R-:W-:-:S04]  /*8a50*/  MOV R3, 0xffffffff ;  /* 0xffffffff00037802 */ /* 0x000fc80000000f00 */
[----:B------:R-:W-:-:S07]  /*8a60*/  MOV R234, R232 ;  /* 0x000000e800ea7202 */ /* 0x000fce0000000f00 */
[----:B------:R-:W-:Y:S05]  /*8a70*/  WARPSYNC.COLLECTIVE R3, `(.L_x_65901) ;  /* 0x0000000003087348 */ /* 0x000fea0003c00000 */
[----:B------:R0:W1:Y:S02]  /*8a80*/  SHFL.BFLY P6, R3, R234, R7, R6 ;  /* 0x0c000007ea037389 */ /* 0x00006400000c0006 */
[----:B01----:R-:W-:Y:S01]  /*8a90*/  ENDCOLLECTIVE ;  /* 0x000000000000791b */ /* 0x003fe20003800000 */
.L_x_65901:
[----:B------:R-:W-:Y:S01]  /*8aa0*/  HFMA2.MMA R7, -RZ, RZ, 0, 9.5367431640625e-07 ;  /* 0x00000010ff077435 */ /* 0x000fe200000001ff */
[----:B------:R-:W-:Y:S01]  /*8ab0*/  FADD.FTZ R232, R232, R3 ;  /* 0x00000003e8e87221 */ /* 0x000fe20000010000 */
[----:B------:R-:W-:-:S04]  /*8ac0*/  MOV R3, 0xffffffff ;  /* 0xffffffff00037802 */ /* 0x000fc80000000f00 */
[----:B------:R-:W-:-:S07]  /*8ad0*/  MOV R234, R232 ;  /* 0x000000e800ea7202 */ /* 0x000fce0000000f00 */
[----:B------:R-:W-:Y:S05]  /*8ae0*/  WARPSYNC.COLLECTIVE R3, `(.L_x_65902) ;  /* 0x0000000003087348 */ /* 0x000fea0003c00000 */
[----:B------:R0:W1:Y:S02]  /*8af0*/  SHFL.BFLY P6, R3, R234, R7, R6 ;  /* 0x0c000007ea037389 */ /* 0x00006400000c0006 */
[----:B01----:R-:W-:Y:S01]  /*8b00*/  ENDCOLLECTIVE ;  /* 0x000000000000791b */ /* 0x003fe20003800000 */
.L_x_65902:
[----:B------:R-:W-:Y:S05]  /*8b10*/  BRA `(.L_x_65903) ;  /* 0xffffffd4001c7947 */ /* 0x000fea000383ffff */
.L_x_65904:
        /* <DEDUP_REMOVED lines=14> */
.L_x_72428:


//--------------------- .text._ZN10layer_norm13ln_fwd_kernelINS_13Kernel_traitsIfffffjLj2560ELj1ELj4ELj1ELj16ENS_18Kernel_traits_baseILj2560EfffffjLj128EEEEELb0ELb1ELb0ELb1EEEvNS_9FwdParamsE --------------------------
	.section	.text._ZN10layer_norm13ln_fwd_kernelINS_13Kernel_traitsIfffffjLj2560ELj1ELj4ELj1ELj16ENS_18Kernel_traits_baseILj2560EfffffjLj128EEEEELb0ELb1ELb0ELb1EEEvNS_9FwdParamsE,"ax",@progbits
	.align	128
        .global         _ZN10layer_norm13ln_fwd_kernelINS_13Kernel_traitsIfffffjLj2560ELj1ELj4ELj1ELj16ENS_18Kernel_traits_baseILj2560EfffffjLj128EEEEELb0ELb1ELb0ELb1EEEvNS_9FwdParamsE
        .type           _ZN10layer_norm13ln_fwd_kernelINS_13Kernel_traitsIfffffjLj2560ELj1ELj4ELj1ELj16ENS_18Kernel_traits_baseILj2560EfffffjLj128EEEEELb0ELb1ELb0ELb1EEEvNS_9FwdParamsE,@function
        .size           _ZN10layer_norm13ln_fwd_kernelINS_13Kernel_traitsIfffffjLj2560ELj1ELj4ELj1ELj16ENS_18Kernel_traits_baseILj2560EfffffjLj128EEEEELb0ELb1ELb0ELb1EEEvNS_9FwdParamsE,(.L_x_72429 - _ZN10layer_norm13ln_fwd_kernelINS_13Kernel_traitsIfffffjLj2560ELj1ELj4ELj1ELj16ENS_18Kernel_traits_baseILj2560EfffffjLj128EEEEELb0ELb1ELb0ELb1EEEvNS_9FwdParamsE)
        .other          _ZN10layer_norm13ln_fwd_kernelINS_13Kernel_traitsIfffffjLj2560ELj1ELj4ELj1ELj16ENS_18Kernel_traits_baseILj2560EfffffjLj128EEEEELb0ELb1ELb0ELb1EEEvNS_9FwdParamsE,@"STO_CUDA_ENTRY STV_DEFAULT"
_ZN10layer_norm13ln_fwd_kernelINS_13Kernel_traitsIfffffjLj2560ELj1ELj4ELj1ELj16ENS_18Kernel_traits_baseILj2560EfffffjLj128EEEEELb0ELb1ELb0ELb1EEEvNS_9FwdParamsE:
.text._ZN10layer_norm13ln_fwd_kernelINS_13Kernel_traitsIfffffjLj2560ELj1ELj4ELj1ELj16ENS_18Kernel_traits_baseILj2560EfffffjLj128EEEEELb0ELb1ELb0ELb1EEEvNS_9FwdParamsE:
[----:B------:R-:W0:Y:S01]  /*0000*/  LDC R1, c[0x0][0x28] ;  /* 0x00000a00ff017b82 */ /* 0x000e220000000800 */
[----:B------:R-:W1:Y:S01]  /*0010*/  S2R R2, SR_TID.X ;  /* 0x0000000000027919 */ /* 0x000e620000002100 */
[----:B------:R-:W-:Y:S01]  /*0020*/  ULDC.64 UR6, c[0x0][0x2c8] ;  /* 0x0000b20000067ab9 */ /* 0x000fe20000000a00 */
[----:B------:R-:W-:Y:S01]  /*0030*/  ULDC.64 UR4, c[0x0][0x278] ;  /* 0x00009e0000047ab9 */ /* 0x000fe20000000a00 */
[----:B------:R-:W-:Y:S01]  /*0040*/  ISETP.NE.U32.AND P0, PT, RZ, UR6, PT ;  /* 0x00000006ff007c0c */ /* 0x000fe2000bf05070 */
[----:B------:R-:W2:Y:S03]  /*0050*/  S2R R3, SR_CTAID.X ;  /* 0x0000000000037919 */ /* 0x000ea60000002500 */
[----:B------:R-:W3:Y:S01]  /*0060*/  LDC.64 R140, c[0x0][0x260] ;  /* 0x00009800ff8c7b82 */ /* 0x000ee20000000a00 */
[----:B------:R-:W-:Y:S02]  /*0070*/  CS2R R14, SRZ ;  /* 0x00000000000e7805 */ /* 0x000fe4000001ff00 */
[----:B------:R-:W-:-:S02]  /*0080*/  ISETP.NE.AND.EX P0, PT, RZ, UR7, PT, P0 ;  /* 0x00000007ff007c0c */ /* 0x000fc4000bf05300 */
[----:B------:R-:W-:Y:S02]  /*0090*/  CS2R R16, SRZ ;  /* 0x0000000000107805 */ /* 0x000fe4000001ff00 */
[----:B------:R-:W-:Y:S02]  /*00a0*/  CS2R R18, SRZ ;  /* 0x0000000000127805 */ /* 0x000fe4000001ff00 */
[----:B0-----:R-:W-:Y:S02]  /*00b0*/  IADD3 R1, R1, -0x1a0, RZ ;  /* 0xfffffe6001017810 */ /* 0x001fe40007ffe0ff */
[----:B-1----:R-:W-:Y:S02]  /*00c0*/  LOP3.LUT R30, R2, 0x1f, RZ, 0xc0, !PT ;  /* 0x0000001f021e7812 */ /* 0x002fe400078ec0ff */
[----:B------:R-:W-:Y:S02]  /*00d0*/  SHF.R.U32.HI R0, RZ, 0x5, R2 ;  /* 0x00000005ff007819 */ /* 0x000fe40000011602 */
[----:B------:R-:W-:-:S02]  /*00e0*/  LOP3.LUT R127, R30, 0x80, RZ, 0xfc, !PT ;  /* 0x000000801e7f7812 */ /* 0x000fc400078efcff */
[C---:B------:R-:W-:Y:S02]  /*00f0*/  LOP3.LUT R131, R30.reuse, 0xa0, RZ, 0xfc, !PT ;  /* 0x000000a01e837812 */ /* 0x040fe400078efcff */
[----:B------:R-:W-:Y:S02]  /*0100*/  LEA R102, P4, R127, UR4, 0x4 ;  /* 0x000000047f667c11 */ /* 0x000fe4000f8820ff */
[----:B------:R-:W-:Y:S02]  /*0110*/  LEA R106, P3, R131, UR4, 0x4 ;  /* 0x00000004836a7c11 */ /* 0x000fe4000f8620ff */
[C---:B------:R-:W-:Y:S02]  /*0120*/  LOP3.LUT R119, R30.reuse, 0x40, RZ, 0xfc, !PT ;  /* 0x000000401e777812 */ /* 0x040fe400078efcff */
[C---:B------:R-:W-:Y:S02]  /*0130*/  LOP3.LUT R7, R30.reuse, 0x140, RZ, 0xfc, !PT ;  /* 0x000001401e077812 */ /* 0x040fe400078efcff */
[----:B------:R-:W-:-:S02]  /*0140*/  LOP3.LUT R5, R30, 0x160, RZ, 0xfc, !PT ;  /* 0x000001601e057812 */ /* 0x000fc400078efcff */
[----:B------:R-:W-:Y:S02]  /*0150*/  LEA.HI.X R103, R127, UR5, RZ, 0x4, P4 ;  /* 0x000000057f677c11 */ /* 0x000fe4000a0f24ff */
[----:B------:R-:W-:Y:S02]  /*0160*/  LEA.HI.X R107, R131, UR5, RZ, 0x4, P3 ;  /* 0x00000005836b7c11 */ /* 0x000fe400098f24ff */
[----:B------:R-:W-:Y:S02]  /*0170*/  LEA R94, P5, R119, UR4, 0x4 ;  /* 0x00000004775e7c11 */ /* 0x000fe4000f8a20ff */
[----:B------:R-:W-:Y:S02]  /*0180*/  LEA R152, P4, R7, UR4, 0x4 ;  /* 0x0000000407987c11 */ /* 0x000fe4000f8820ff */
[----:B------:R-:W-:Y:S02]  /*0190*/  LEA R150, P3, R5, UR4, 0x4 ;  /* 0x0000000405967c11 */ /* 0x000fe4000f8620ff */
[----:B------:R-:W-:-:S02]  /*01a0*/  LOP3.LUT R143, R30, 0x100, RZ, 0xfc, !PT ;  /* 0x000001001e8f7812 */ /* 0x000fc400078efcff */
[C---:B------:R-:W-:Y:S02]  /*01b0*/  LOP3.LUT R129, R30.reuse, 0x200, RZ, 0xfc, !PT ;  /* 0x000002001e817812 */ /* 0x040fe400078efcff */
[C---:B------:R-:W-:Y:S02]  /*01c0*/  LOP3.LUT R9, R30.reuse, 0x220, RZ, 0xfc, !PT ;  /* 0x000002201e097812 */ /* 0x040fe400078efcff */
[----:B------:R-:W-:Y:S02]  /*01d0*/  LOP3.LUT R149, R30, 0x20, RZ, 0xfc, !PT ;  /* 0x000000201e957812 */ /* 0x000fe400078efcff */
[----:B------:R-:W-:Y:S01]  /*01e0*/  LEA.HI.X R95, R119, UR5, RZ, 0x4, P5 ;  /* 0x00000005775f7c11 */ /* 0x000fe2000a8f24ff */
[----:B---3--:R-:W-:Y:S01]  /*01f0*/  IMAD.WIDE.U32 R132, R9, 0x10, R140 ;  /* 0x0000001009847825 */ /* 0x008fe200078e008c */
[----:B------:R-:W-:Y:S02]  /*0200*/  LEA.HI.X R153, R7, UR5, RZ, 0x4, P4 ;  /* 0x0000000507997c11 */ /* 0x000fe4000a0f24ff */
[----:B------:R-:W-:-:S02]  /*0210*/  LEA.HI.X R151, R5, UR5, RZ, 0x4, P3 ;  /* 0x0000000505977c11 */ /* 0x000fc400098f24ff */
[----:B------:R-:W-:Y:S02]  /*0220*/  LEA R156, P5, R143, UR4, 0x4 ;  /* 0x000000048f9c7c11 */ /* 0x000fe4000f8a20ff */
[----:B------:R-:W-:Y:S02]  /*0230*/  LEA R104, P4, R129, UR4, 0x4 ;  /* 0x0000000481687c11 */ /* 0x000fe4000f8820ff */
[----:B------:R-:W-:Y:S02]  /*0240*/  LEA R108, P3, R9, UR4, 0x4 ;  /* 0x00000004096c7c11 */ /* 0x000fe4000f8620ff */
[C---:B------:R-:W-:Y:S02]  /*0250*/  LOP3.LUT R123, R30.reuse, 0x60, RZ, 0xfc, !PT ;  /* 0x000000601e7b7812 */ /* 0x040fe400078efcff */
[----:B------:R-:W-:Y:S02]  /*0260*/  LOP3.LUT R121, R30, 0x1c0, RZ, 0xfc, !PT ;  /* 0x000001c01e797812 */ /* 0x000fe400078efcff */
[----:B------:R-:W-:-:S02]  /*0270*/  LEA R90, P6, R149, UR4, 0x4 ;  /* 0x00000004955a7c11 */ /* 0x000fc4000f8c20ff */
[----:B------:R-:W-:Y:S02]  /*0280*/  LOP3.LUT R139, R30, 0xe0, RZ, 0xfc, !PT ;  /* 0x000000e01e8b7812 */ /* 0x000fe400078efcff */
[----:B------:R-:W-:Y:S02]  /*0290*/  LEA.HI.X R157, R143, UR5, RZ, 0x4, P5 ;  /* 0x000000058f9d7c11 */ /* 0x000fe4000a8f24ff */
[----:B------:R-:W-:Y:S02]  /*02a0*/  LEA.HI.X R105, R129, UR5, RZ, 0x4, P4 ;  /* 0x0000000581697c11 */ /* 0x000fe4000a0f24ff */
[----:B------:R-:W-:Y:S02]  /*02b0*/  LEA.HI.X R109, R9, UR5, RZ, 0x4, P3 ;  /* 0x00000005096d7c11 */ /* 0x000fe400098f24ff */
[----:B------:R-:W-:Y:S02]  /*02c0*/  LEA R96, P5, R121, UR4, 0x4 ;  /* 0x0000000479607c11 */ /* 0x000fe4000f8a20ff */
[----:B------:R-:W-:-:S02]  /*02d0*/  @P0 LEA R32, P3, R149, UR6, 0x4 ;  /* 0x0000000695200c11 */ /* 0x000fc4000f8620ff */
[----:B------:R-:W-:Y:S02]  /*02e0*/  @P0 LEA R42, P4, R123, UR6, 0x4 ;  /* 0x000000067b2a0c11 */ /* 0x000fe4000f8820ff */
[----:B------:R-:W-:Y:S02]  /*02f0*/  LEA.HI.X R91, R149, UR5, RZ, 0x4, P6 ;  /* 0x00000005955b7c11 */ /* 0x000fe4000b0f24ff */
[----:B------:R-:W-:Y:S02]  /*0300*/  LEA R114, P6, R139, UR4, 0x4 ;  /* 0x000000048b727c11 */ /* 0x000fe4000f8c20ff */
[----:B------:R-:W-:Y:S02]  /*0310*/  LOP3.LUT R117, R30, 0x1a0, RZ, 0xfc, !PT ;  /* 0x000001a01e757812 */ /* 0x000fe400078efcff */
[----:B------:R-:W-:Y:S02]  /*0320*/  LEA.HI.X R97, R121, UR5, RZ, 0x4, P5 ;  /* 0x0000000579617c11 */ /* 0x000fe4000a8f24ff */
[C---:B------:R-:W-:Y:S01]  /*0330*/  @P0 LEA.HI.X R33, R149.reuse, UR7, RZ, 0x4, P3 ;  /* 0x0000000795210c11 */ /* 0x040fe200098f24ff */
[----:B------:R-:W-:Y:S01]  /*0340*/  IMAD.WIDE.U32 R148, R149, 0x10, R140 ;  /* 0x0000001095947825 */ /* 0x000fe200078e008c */
[----:B------:R-:W-:-:S02]  /*0350*/  @P0 LEA.HI.X R43, R123, UR7, RZ, 0x4, P4 ;  /* 0x000000077b2b0c11 */ /* 0x000fc4000a0f24ff */
[C---:B------:R-:W-:Y:S02]  /*0360*/  LEA R158, P1, R30.reuse, UR4, 0x4 ;  /* 0x000000041e9e7c11 */ /* 0x040fe4000f8220ff */
[----:B------:R-:W-:Y:S02]  /*0370*/  @P0 LEA R44, P5, R127, UR6, 0x4 ;  /* 0x000000067f2c0c11 */ /* 0x000fe4000f8a20ff */
[----:B------:R-:W-:Y:S02]  /*0380*/  @P0 LEA R52, P3, R131, UR6, 0x4 ;  /* 0x0000000683340c11 */ /* 0x000fe4000f8620ff */
[----:B------:R-:W-:Y:S02]  /*0390*/  @P0 LEA R56, P4, R139, UR6, 0x4 ;  /* 0x000000068b380c11 */ /* 0x000fe4000f8820ff */
[C---:B------:R-:W-:Y:S02]  /*03a0*/  LOP3.LUT R135, R30.reuse, 0xc0, RZ, 0xfc, !PT ;  /* 0x000000c01e877812 */ /* 0x040fe400078efcff */
[----:B------:R-:W-:-:S02]  /*03b0*/  LOP3.LUT R147, R30, 0x120, RZ, 0xfc, !PT ;  /* 0x000001201e937812 */ /* 0x000fc400078efcff */
[----:B------:R-:W-:Y:S02]  /*03c0*/  LEA.HI.X R115, R139, UR5, RZ, 0x4, P6 ;  /* 0x000000058b737c11 */ /* 0x000fe4000b0f24ff */
[----:B------:R-:W-:Y:S02]  /*03d0*/  LEA R92, P6, R117, UR4, 0x4 ;  /* 0x00000004755c7c11 */ /* 0x000fe4000f8c20ff */
[----:B------:R-:W-:Y:S02]  /*03e0*/  LOP3.LUT R13, R30, 0x260, RZ, 0xfc, !PT ;  /* 0x000002601e0d7812 */ /* 0x000fe400078efcff */
[----:B------:R-:W-:Y:S02]  /*03f0*/  IADD3.X R159, RZ, UR5, RZ, P1, !PT ;  /* 0x00000005ff9f7c10 */ /* 0x000fe40008ffe4ff */
[C---:B------:R-:W-:Y:S01]  /*0400*/  @P0 LEA.HI.X R45, R127.reuse, UR7, RZ, 0x4, P5 ;  /* 0x000000077f2d0c11 */ /* 0x040fe2000a8f24ff */
[----:B------:R-:W-:Y:S01]  /*0410*/  IMAD.WIDE.U32 R126, R127, 0x10, R140 ;  /* 0x000000107f7e7825 */ /* 0x000fe200078e008c */
[----:B------:R-:W-:-:S02]  /*0420*/  @P0 LEA.HI.X R53, R131, UR7, RZ, 0x4, P3 ;  /* 0x0000000783350c11 */ /* 0x000fc400098f24ff */
[----:B------:R-:W-:Y:S01]  /*0430*/  @P0 LEA.HI.X R57, R139, UR7, RZ, 0x4, P4 ;  /* 0x000000078b390c11 */ /* 0x000fe2000a0f24ff */
[--C-:B------:R-:W-:Y:S01]  /*0440*/  IMAD.WIDE.U32 R130, R131, 0x10, R140.reuse ;  /* 0x0000001083827825 */ /* 0x100fe200078e008c */
[----:B--2---:R-:W-:Y:S02]  /*0450*/  LEA R0, R3, R0, 0x2 ;  /* 0x0000000003007211 */ /* 0x004fe400078e10ff */
[----:B------:R-:W-:Y:S01]  /*0460*/  LEA R98, P1, R123, UR4, 0x4 ;  /* 0x000000047b627c11 */ /* 0x000fe2000f8220ff */
[----:B------:R-:W-:Y:S01]  /*0470*/  IMAD.WIDE.U32 R138, R139, 0x10, R140 ;  /* 0x000000108b8a7825 */ /* 0x000fe200078e008c */
[----:B------:R-:W-:Y:S02]  /*0480*/  LEA R110, P2, R135, UR4, 0x4 ;  /* 0x00000004876e7c11 */ /* 0x000fe4000f8420ff */
[----:B------:R-:W-:Y:S02]  /*0490*/  @P0 LEA R64, P5, R143, UR6, 0x4 ;  /* 0x000000068f400c11 */ /* 0x000fe4000f8a20ff */
[----:B------:R-:W-:-:S02]  /*04a0*/  @P0 LEA R66, P3, R147, UR6, 0x4 ;  /* 0x0000000693420c11 */ /* 0x000fc4000f8620ff */
[----:B------:R-:W-:Y:S02]  /*04b0*/  @P0 LEA R68, P4, R7, UR6, 0x4 ;  /* 0x0000000607440c11 */ /* 0x000fe4000f8820ff */
[----:B------:R-:W-:Y:S02]  /*04c0*/  LOP3.LUT R3, R30, 0x180, RZ, 0xfc, !PT ;  /* 0x000001801e037812 */ /* 0x000fe400078efcff */
[----:B------:R-:W-:Y:S02]  /*04d0*/  LEA.HI.X R93, R117, UR5, RZ, 0x4, P6 ;  /* 0x00000005755d7c11 */ /* 0x000fe4000b0f24ff */
[----:B------:R-:W-:Y:S02]  /*04e0*/  LEA R144, P6, R13, UR4, 0x4 ;  /* 0x000000040d907c11 */ /* 0x000fe4000f8c20ff */
[C---:B------:R-:W-:Y:S01]  /*04f0*/  LEA.HI.X R99, R123.reuse, UR5, RZ, 0x4, P1 ;  /* 0x000000057b637c11 */ /* 0x040fe200088f24ff */
[----:B------:R-:W-:Y:S01]  /*0500*/  IMAD.WIDE.U32 R122, R123, 0x10, R140 ;  /* 0x000000107b7a7825 */ /* 0x000fe200078e008c */
[----:B------:R-:W-:-:S02]  /*0510*/  LEA.HI.X R111, R135, UR5, RZ, 0x4, P2 ;  /* 0x00000005876f7c11 */ /* 0x000fc400090f24ff */
[C---:B------:R-:W-:Y:S01]  /*0520*/  @P0 LEA.HI.X R65, R143.reuse, UR7, RZ, 0x4, P5 ;  /* 0x000000078f410c11 */ /* 0x040fe2000a8f24ff */
[--C-:B------:R-:W-:Y:S01]  /*0530*/  IMAD.WIDE.U32 R142, R143, 0x10, R140.reuse ;  /* 0x000000108f8e7825 */ /* 0x100fe200078e008c */
[----:B------:R-:W-:Y:S02]  /*0540*/  @P0 LEA.HI.X R67, R147, UR7, RZ, 0x4, P3 ;  /* 0x0000000793430c11 */ /* 0x000fe400098f24ff */
[C---:B------:R-:W-:Y:S01]  /*0550*/  @P0 LEA.HI.X R69, R7.reuse, UR7, RZ, 0x4, P4 ;  /* 0x0000000707450c11 */ /* 0x040fe2000a0f24ff */
[----:B------:R-:W-:Y:S01]  /*0560*/  IMAD.WIDE.U32 R6, R7, 0x10, R140 ;  /* 0x0000001007067825 */ /* 0x000fe200078e008c */
[----:B------:R-:W-:Y:S02]  /*0570*/  LEA R154, P1, R147, UR4, 0x4 ;  /* 0x00000004939a7c11 */ /* 0x000fe4000f8220ff */
[----:B------:R-:W-:Y:S02]  /*0580*/  LEA R88, P2, R3, UR4, 0x4 ;  /* 0x0000000403587c11 */ /* 0x000fe4000f8420ff */
[----:B------:R-:W-:-:S02]  /*0590*/  @P0 LEA R76, P5, R5, UR6, 0x4 ;  /* 0x00000006054c0c11 */ /* 0x000fc4000f8a20ff */
[----:B------:R-:W-:Y:S02]  /*05a0*/  @P0 LEA R78, P3, R3, UR6, 0x4 ;  /* 0x00000006034e0c11 */ /* 0x000fe4000f8620ff */
[----:B------:R-:W-:Y:S02]  /*05b0*/  @P0 LEA R80, P4, R117, UR6, 0x4 ;  /* 0x0000000675500c11 */ /* 0x000fe4000f8820ff */
[C---:B------:R-:W-:Y:S02]  /*05c0*/  LOP3.LUT R125, R30.reuse, 0x1e0, RZ, 0xfc, !PT ;  /* 0x000001e01e7d7812 */ /* 0x040fe400078efcff */
[----:B------:R-:W-:Y:S02]  /*05d0*/  LOP3.LUT R11, R30, 0x240, RZ, 0xfc, !PT ;  /* 0x000002401e0b7812 */ /* 0x000fe400078efcff */
[----:B------:R-:W-:Y:S02]  /*05e0*/  LEA.HI.X R145, R13, UR5, RZ, 0x4, P6 ;  /* 0x000000050d917c11 */ /* 0x000fe4000b0f24ff */
[----:B------:R-:W-:Y:S01]  /*05f0*/  @P0 LEA R40, P6, R119, UR6, 0x4 ;  /* 0x0000000677280c11 */ /* 0x000fe2000f8c20ff */
[----:B------:R-:W-:Y:S01]  /*0600*/  IMAD.WIDE.U32 R136, R11, 0x10, R140 ;  /* 0x000000100b887825 */ /* 0x000fe200078e008c */
[----:B------:R-:W-:-:S02]  /*0610*/  SHF.L.U32 R2, R2, 0x4, RZ ;  /* 0x0000000402027819 */ /* 0x000fc400000006ff */
[C---:B------:R-:W-:Y:S01]  /*0620*/  LEA.HI.X R155, R147.reuse, UR5, RZ, 0x4, P1 ;  /* 0x00000005939b7c11 */ /* 0x040fe200088f24ff */
[--C-:B------:R-:W-:Y:S01]  /*0630*/  IMAD.WIDE.U32 R146, R147, 0x10, R140.reuse ;  /* 0x0000001093927825 */ /* 0x100fe200078e008c */
[----:B------:R-:W-:Y:S02]  /*0640*/  LEA.HI.X R89, R3, UR5, RZ, 0x4, P2 ;  /* 0x0000000503597c11 */ /* 0x000fe400090f24ff */
[C---:B------:R-:W-:Y:S01]  /*0650*/  @P0 LEA.HI.X R77, R5.reuse, UR7, RZ, 0x4, P5 ;  /* 0x00000007054d0c11 */ /* 0x040fe2000a8f24ff */
[--C-:B------:R-:W-:Y:S01]  /*0660*/  IMAD.WIDE.U32 R4, R5, 0x10, R140.reuse ;  /* 0x0000001005047825 */ /* 0x100fe200078e008c */
[----:B------:R-:W-:Y:S02]  /*0670*/  @P0 LEA.HI.X R79, R3, UR7, RZ, 0x4, P3 ;  /* 0x00000007034f0c11 */ /* 0x000fe400098f24ff */
[C---:B------:R-:W-:Y:S01]  /*0680*/  @P0 LEA.HI.X R81, R117.reuse, UR7, RZ, 0x4, P4 ;  /* 0x0000000775510c11 */ /* 0x040fe2000a0f24ff */
[----:B------:R-:W-:Y:S01]  /*0690*/  IMAD.WIDE.U32 R116, R117, 0x10, R140 ;  /* 0x0000001075747825 */ /* 0x000fe200078e008c */
[----:B------:R-:W-:-:S02]  /*06a0*/  LEA R100, P1, R125, UR4, 0x4 ;  /* 0x000000047d647c11 */ /* 0x000fc4000f8220ff */
[----:B------:R-:W-:Y:S02]  /*06b0*/  LEA R112, P2, R11, UR4, 0x4 ;  /* 0x000000040b707c11 */ /* 0x000fe4000f8420ff */
[----:B------:R-:W-:Y:S02]  /*06c0*/  @P0 LEA R162, P5, R121, UR6, 0x4 ;  /* 0x0000000679a20c11 */ /* 0x000fe4000f8a20ff */
[----:B------:R-:W-:Y:S02]  /*06d0*/  @P0 LEA R164, P3, R125, UR6, 0x4 ;  /* 0x000000067da40c11 */ /* 0x000fe4000f8620ff */
[----:B------:R-:W-:Y:S02]  /*06e0*/  @P0 LEA R166, P4, R129, UR6, 0x4 ;  /* 0x0000000681a60c11 */ /* 0x000fe4000f8820ff */
[C---:B------:R-:W-:Y:S01]  /*06f0*/  @P0 LEA.HI.X R41, R119.reuse, UR7, RZ, 0x4, P6 ;  /* 0x0000000777290c11 */ /* 0x040fe2000b0f24ff */
[----:B------:R-:W-:Y:S01]  /*0700*/  IMAD.WIDE.U32 R118, R119, 0x10, R140 ;  /* 0x0000001077767825 */ /* 0x000fe200078e008c */
[----:B------:R-:W-:-:S02]  /*0710*/  LOP3.LUT R2, R2, 0x1f0, RZ, 0xc0, !PT ;  /* 0x000001f002027812 */ /* 0x000fc400078ec0ff */
[----:B------:R-:W-:Y:S02]  /*0720*/  @P0 LEA R54, P6, R135, UR6, 0x4 ;  /* 0x0000000687360c11 */ /* 0x000fe4000f8c20ff */
[----:B------:R-:W-:Y:S02]  /*0730*/  LEA.HI.X R101, R125, UR5, RZ, 0x4, P1 ;  /* 0x000000057d657c11 */ /* 0x000fe400088f24ff */
[----:B------:R-:W-:Y:S01]  /*0740*/  LEA.HI.X R113, R11, UR5, RZ, 0x4, P2 ;  /* 0x000000050b717c11 */ /* 0x000fe200090f24ff */
[----:B------:R-:W-:Y:S01]  /*0750*/  ULDC.64 UR4, c[0x0][0x260] ;  /* 0x0000980000047ab9 */ /* 0x000fe20000000a00 */
[C---:B------:R-:W-:Y:S01]  /*0760*/  @P0 LEA.HI.X R163, R121.reuse, UR7, RZ, 0x4, P5 ;  /* 0x0000000779a30c11 */ /* 0x040fe2000a8f24ff */
[--C-:B------:R-:W-:Y:S01]  /*0770*/  IMAD.WIDE.U32 R120, R121, 0x10, R140.reuse ;  /* 0x0000001079787825 */ /* 0x100fe200078e008c */
[----:B------:R-:W-:Y:S02]  /*0780*/  @P0 LEA.HI.X R165, R125, UR7, RZ, 0x4, P3 ;  /* 0x000000077da50c11 */ /* 0x000fe400098f24ff */
[----:B------:R-:W-:Y:S01]  /*0790*/  @P0 LEA.HI.X R167, R129, UR7, RZ, 0x4, P4 ;  /* 0x0000000781a70c11 */ /* 0x000fe2000a0f24ff */
[----:B------:R-:W-:Y:S01]  /*07a0*/  IMAD.WIDE.U32 R124, R125, 0x10, R140 ;  /* 0x000000107d7c7825 */ /* 0x000fe200078e008c */
[----:B------:R-:W-:-:S02]  /*07b0*/  @P0 LEA R168, P5, R9, UR6, 0x4 ;  /* 0x0000000609a80c11 */ /* 0x000fc4000f8a20ff */
[----:B------:R-:W-:Y:S01]  /*07c0*/  @P0 LEA R170, P3, R11, UR6, 0x4 ;  /* 0x000000060baa0c11 */ /* 0x000fe2000f8620ff */
[--C-:B------:R-:W-:Y:S01]  /*07d0*/  IMAD.WIDE.U32 R128, R129, 0x10, R140.reuse ;  /* 0x0000001081807825 */ /* 0x100fe200078e008c */
[----:B------:R-:W-:Y:S02]  /*07e0*/  @P0 LEA R28, P4, R13, UR6, 0x4 ;  /* 0x000000060d1c0c11 */ /* 0x000fe4000f8820ff */
[----:B------:R-:W-:Y:S02]  /*07f0*/  @P0 LEA R30, P2, R30, UR6, 0x4 ;  /* 0x000000061e1e0c11 */ /* 0x000fe4000f8420ff */
[----:B------:R-:W-:Y:S02]  /*0800*/  CS2R R20, SRZ ;  /* 0x0000000000147805 */ /* 0x000fe4000001ff00 */
[----:B------:R-:W-:Y:S01]  /*0810*/  IADD3 R160, P1, R2, UR4, RZ ;  /* 0x0000000402a07c10 */ /* 0x000fe2000ff3e0ff */
[----:B------:R-:W-:Y:S01]  /*0820*/  IMAD.WIDE.U32 R2, R3, 0x10, R140 ;  /* 0x0000001003027825 */ /* 0x000fe200078e008c */
[----:B------:R-:W-:-:S02]  /*0830*/  @P0 LEA.HI.X R55, R135, UR7, RZ, 0x4, P6 ;  /* 0x0000000787370c11 */ /* 0x000fc4000b0f24ff */
[----:B------:R-:W-:Y:S02]  /*0840*/  CS2R R22, SRZ ;  /* 0x0000000000167805 */ /* 0x000fe4000001ff00 */
[----:B------:R-:W-:Y:S01]  /*0850*/  @P0 LEA.HI.X R169, R9, UR7, RZ, 0x4, P5 ;  /* 0x0000000709a90c11 */ /* 0x000fe2000a8f24ff */
[--C-:B------:R-:W-:Y:S01]  /*0860*/  IMAD.WIDE.U32 R134, R135, 0x10, R140.reuse ;  /* 0x0000001087867825 */ /* 0x100fe200078e008c */
[----:B------:R-:W-:Y:S02]  /*0870*/  @P0 LEA.HI.X R171, R11, UR7, RZ, 0x4, P3 ;  /* 0x000000070bab0c11 */ /* 0x000fe400098f24ff */
[----:B------:R-:W-:Y:S02]  /*0880*/  CS2R R8, SRZ ;  /* 0x0000000000087805 */ /* 0x000fe4000001ff00 */
[C---:B------:R-:W-:Y:S01]  /*0890*/  @P0 LEA.HI.X R29, R13.reuse, UR7, RZ, 0x4, P4 ;  /* 0x000000070d1d0c11 */ /* 0x040fe2000a0f24ff */
[----:B------:R-:W-:Y:S01]  /*08a0*/  IMAD.WIDE.U32 R140, R13, 0x10, R140 ;  /* 0x000000100d8c7825 */ /* 0x000fe200078e008c */
[----:B------:R-:W-:-:S02]  /*08b0*/  CS2R R10, SRZ ;  /* 0x00000000000a7805 */ /* 0x000fc4000001ff00 */
[----:B------:R-:W-:Y:S02]  /*08c0*/  CS2R R12, SRZ ;  /* 0x00000000000c7805 */ /* 0x000fe4000001ff00 */
[----:B------:R-:W-:Y:S02]  /*08d0*/  @P0 IADD3.X R31, RZ, UR7, RZ, P2, !PT ;  /* 0x00000007ff1f0c10 */ /* 0x000fe400097fe4ff */
[----:B------:R-:W-:Y:S02]  /*08e0*/  CS2R R24, SRZ ;  /* 0x0000000000187805 */ /* 0x000fe4000001ff00 */
[----:B------:R-:W-:Y:S01]  /*08f0*/  IADD3.X R161, RZ, UR5, RZ, P1, !PT ;  /* 0x00000005ffa17c10 */ /* 0x000fe20008ffe4ff */
[----:B------:R-:W-:Y:S01]  /*0900*/  ULDC.64 UR4, c[0x0][0x208] ;  /* 0x0000820000047ab9 */ /* 0x000fe20000000a00 */
[----:B------:R-:W-:Y:S01]  /*0910*/  CS2R R26, SRZ ;  /* 0x00000000001a7805 */ /* 0x000fe2000001ff00 */
[----:B------:R0:W5:Y:S01]  /*0920*/  @P0 LDG.E.128 R8, desc[UR4][R28.64] ;  /* 0x000000041c080981 */ /* 0x000162000c1e1d00 */
[----:B------:R-:W-:-:S02]  /*0930*/  CS2R R34, SRZ ;  /* 0x0000000000227805 */ /* 0x000fc4000001ff00 */
        /* <DEDUP_REMOVED lines=12> */
[----:B-1----:R-:W-:Y:S02]  /*0a00*/  CS2R R30, SRZ ;  /* 0x00000000001e7805 */ /* 0x002fe4000001ff00 */
[----:B------:R-:W-:Y:S01]  /*0a10*/  CS2R R70, SRZ ;  /* 0x0000000000467805 */ /* 0x000fe2000001ff00 */
[----:B------:R1:W5:Y:S01]  /*0a20*/  @P0 LDG.E.128 R24, desc[UR4][R42.64] ;  /* 0x000000042a180981 */ /* 0x000362000c1e1d00 */
[----:B------:R-:W-:-:S02]  /*0a30*/  CS2R R72, SRZ ;  /* 0x0000000000487805 */ /* 0x000fc4000001ff00 */
[----:B--2---:R-:W-:Y:S02]  /*0a40*/  CS2R R32, SRZ ;  /* 0x0000000000207805 */ /* 0x004fe4000001ff00 */
[----:B------:R-:W-:Y:S01]  /*0a50*/  CS2R R74, SRZ ;  /* 0x00000000004a7805 */ /* 0x000fe2000001ff00 */
[----:B------:R2:W5:Y:S01]  /*0a60*/  @P0 LDG.E.128 R28, desc[UR4][R44.64] ;  /* 0x000000042c1c0981 */ /* 0x000562000c1e1d00 */
[----:B------:R-:W-:Y:S02]  /*0a70*/  CS2R R82, SRZ ;  /* 0x0000000000527805 */ /* 0x000fe4000001ff00 */
[----:B0-----:R-:W-:Y:S02]  /*0a80*/  CS2R R40, SRZ ;  /* 0x0000000000287805 */ /* 0x001fe4000001ff00 */
[----:B------:R-:W-:Y:S01]  /*0a90*/  CS2R R84, SRZ ;  /* 0x0000000000547805 */ /* 0x000fe2000001ff00 */
[----:B------:R0:W5:Y:S01]  /*0aa0*/  @P0 LDG.E.128 R32, desc[UR4][R52.64] ;  /* 0x0000000434200981 */ /* 0x000162000c1e1d00 */
[----:B------:R-:W-:-:S02]  /*0ab0*/  CS2R R86, SRZ ;  /* 0x0000000000567805 */ /* 0x000fc4000001ff00 */
[----:B-1----:R-:W-:Y:S01]  /*0ac0*/  CS2R R42, SRZ ;  /* 0x00000000002a7805 */ /* 0x002fe2000001ff00 */
[----:B------:R-:W-:Y:S01]  /*0ad0*/  ULDC UR6, c[0x0][0x214] ;  /* 0x0000850000067ab9 */ /* 0x000fe20000000800 */
        /* <DEDUP_REMOVED lines=20> */
[----:B------:R0:W5:Y:S04]  /*0c20*/  @P0 LDG.E.128 R76, desc[UR4][R166.64] ;  /* 0x00000004a64c0981 */ /* 0x000168000c1e1d00 */
[----:B------:R0:W5:Y:S04]  /*0c30*/  @P0 LDG.E.128 R80, desc[UR4][R168.64] ;  /* 0x00000004a8500981 */ /* 0x000168000c1e1d00 */
[----:B------:R0:W5:Y:S01]  /*0c40*/  @P0 LDG.E.128 R84, desc[UR4][R170.64] ;  /* 0x00000004aa540981 */ /* 0x000162000c1e1d00 */
[----:B------:R-:W-:-:S13]  /*0c50*/  ISETP.GE.AND P0, PT, R0, UR6, PT ;  /* 0x0000000600007c0c */ /* 0x000fda000bf06270 */
[----:B0-----:R-:W-:Y:S05]  /*0c60*/  @P0 EXIT ;  /* 0x000000000000094d */ /* 0x001fea0003800000 */
[----:B------:R-:W2:Y:S01]  /*0c70*/  LDG.E.128 R240, desc[UR4][R160.64] ;  /* 0x00000004a0f07981 */ /* 0x000ea2000c1e1d00 */
[----:B------:R-:W-:Y:S01]  /*0c80*/  ULDC.64 UR6, c[0x0][0x270] ;  /* 0x00009c0000067ab9 */ /* 0x000fe20000000a00 */
[----:B------:R-:W-:Y:S01]  /*0c90*/  ULDC.64 UR8, c[0x0][0x230] ;  /* 0x00008c0000087ab9 */ /* 0x000fe20000000a00 */
[----:B------:R-:W-:Y:S01]  /*0ca0*/  ULDC.64 UR10, c[0x0][0x238] ;  /* 0x00008e00000a7ab9 */ /* 0x000fe20000000a00 */
[----:B------:R-:W3:Y:S01]  /*0cb0*/  LDG.E.128 R236, desc[UR4][R158.64] ;  /* 0x000000049eec7981 */ /* 0x000ee2000c1e1d00 */
[----:B------:R-:W-:-:S03]  /*0cc0*/  ULDC.64 UR12, c[0x0][0x2b8] ;  /* 0x0000ae00000c7ab9 */ /* 0x000fc60000000a00 */
        /* <DEDUP_REMOVED lines=38> */
[----:B------:R-:W-:Y:S01]  /*0f30*/  ISETP.NE.U32.AND P0, PT, RZ, UR6, PT ;  /* 0x00000006ff007c0c */ /* 0x000fe2000bf05070 */
[----:B------:R-:W-:-:S02]  /*0f40*/  ULDC.U8 UR6, c[0x0][0x2a0] ;  /* 0x0000a80000067ab9 */ /* 0x000fc40000000000 */
[----:B------:R-:W-:Y:S01]  /*0f50*/  ISETP.NE.AND P3, PT, RZ, UR6, PT ;  /* 0x00000006ff007c0c */ /* 0x000fe2000bf65270 */
[----:B------:R-:W-:Y:S01]  /*0f60*/  ULDC UR6, c[0x0][0x218] ;  /* 0x0000860000067ab9 */ /* 0x000fe20000000800 */
[----:B------:R-:W-:Y:S01]  /*0f70*/  ISETP.NE.AND.EX P0, PT, RZ, UR7, PT, P0 ;  /* 0x00000007ff007c0c */ /* 0x000fe2000bf05300 */
[----:B------:R-:W-:Y:S01]  /*0f80*/  ULDC UR7, c[0x0][0x2d8] ;  /* 0x0000b60000077ab9 */ /* 0x000fe20000000800 */
        /* <DEDUP_REMOVED lines=50> */
.L_x_65906:
[----:B-1----:R-:W1:Y:S01]  /*12b0*/  S2R R252, SR_TID.X ;  /* 0x0000000000fc7919 */ /* 0x002e620000002100 */
[----:B------:R-:W2:Y:S01]  /*12c0*/  @P0 LDC.64 R2, c[0x0][0x270] ;  /* 0x00009c00ff020b82 */ /* 0x000ea20000000a00 */
[----:B0-----:R-:W-:Y:S01]  /*12d0*/  IMAD R4, R0, UR6, RZ ;  /* 0x0000000600047c24 */ /* 0x001fe2000f8e02ff */
[----:B------:R-:W3:Y:S04]  /*12e0*/  LDL R152, [R1+0x170] ;  /* 0x0001700001987983 */ /* 0x000ee80000100800 */
[----:B------:R-:W4:Y:S02]  /*12f0*/  LDL R153, [R1+0x174] ;  /* 0x0001740001997983 */ /* 0x000f240000100800 */
[----:B------:R-:W0:Y:S01]  /*1300*/  LDC.64 R234, c[0x0][0x220] ;  /* 0x00008800ffea7b82 */ /* 0x000e220000000a00 */
[----:B------:R-:W-:-:S02]  /*1310*/  SHF.R.S32.HI R5, RZ, 0x1f, R4 ;  /* 0x0000001fff057819 */ /* 0x000fc40000011404 */
[----:B------:R-:W-:Y:S01]  /*1320*/  ISETP.NE.U32.AND P2, PT, RZ, UR8, PT ;  /* 0x00000008ff007c0c */ /* 0x000fe2000bf45070 */
[----:B------:R-:W-:Y:S01]  /*1330*/  HFMA2.MMA R240, -RZ, RZ, 1.875, 0 ;  /* 0x3f800000fff07435 */ /* 0x000fe200000001ff */
[----:B------:R-:W-:Y:S01]  /*1340*/  LEA.HI R5, R5, R4, RZ, 0x2 ;  /* 0x0000000405057211 */ /* 0x000fe200078f10ff */
[----:B------:R-:W4:Y:S01]  /*1350*/  LDL R154, [R1+0x178] ;  /* 0x00017800019a7983 */ /* 0x000f220000100800 */
[----:B------:R-:W-:Y:S01]  /*1360*/  ISETP.NE.AND.EX P2, PT, RZ, UR9, PT, P2 ;  /* 0x00000009ff007c0c */ /* 0x000fe2000bf45320 */
[----:B------:R-:W4:Y:S02]  /*1370*/  LDC.64 R220, c[0x0][0x238] ;  /* 0x00008e00ffdc7b82 */ /* 0x000f240000000a00 */
[----:B------:R-:W4:Y:S04]  /*1380*/  LDL R155, [R1+0x17c] ;  /* 0x00017c00019b7983 */ /* 0x000f280000100800 */
[----:B------:R-:W4:Y:S04]  /*1390*/  LDL R165, [R1+0x150] ;  /* 0x0001500001a57983 */ /* 0x000f280000100800 */
[----:B------:R-:W4:Y:S04]  /*13a0*/  LDL R164, [R1+0x154] ;  /* 0x0001540001a47983 */ /* 0x000f280000100800 */
[----:B------:R-:W4:Y:S01]  /*13b0*/  LDL R158, [R1+0x158] ;  /* 0x00015800019e7983 */ /* 0x000f220000100800 */
[----:B-1----:R-:W-:Y:S01]  /*13c0*/  LOP3.LUT R252, R252, 0x1f, RZ, 0xc0, !PT ;  /* 0x0000001ffcfc7812 */ /* 0x002fe200078ec0ff */
[----:B--2---:R-:W-:Y:S01]  /*13d0*/  @P0 IMAD.WIDE R2, R0, 0x4, R2 ;  /* 0x0000000400020825 */ /* 0x004fe200078e0202 */
[----:B------:R-:W1:Y:S01]  /*13e0*/  @P2 LDC.64 R160, c[0x0][0x230] ;  /* 0x00008c00ffa02b82 */ /* 0x000e620000000a00 */
[----:B------:R-:W2:Y:S01]  /*13f0*/  LDL R159, [R1+0x15c] ;  /* 0x00015c00019f7983 */ /* 0x000ea20000100800 */
[----:B------:R-:W-:-:S03]  /*1400*/  LEA.HI.SX32 R232, R5, R252, 0x1e ;  /* 0x000000fc05e87211 */ /* 0x000fc600078ff2ff */
[----:B------:R0:W3:Y:S02]  /*1410*/  @P0 LDG.E R240, desc[UR4][R2.64] ;  /* 0x0000000402f00981 */ /* 0x0000e4000c1e1900 */
[C---:B0-----:R-:W-:Y:S01]  /*1420*/  IMAD.WIDE.U32 R4, R232.reuse, 0x10, R234 ;  /* 0x00000010e8047825 */ /* 0x041fe200078e00ea */
[----:B------:R-:W0:Y:S01]  /*1430*/  @P2 LDC.64 R204, c[0x0][0x230] ;  /* 0x00008c00ffcc2b82 */ /* 0x000e220000000a00 */
[----:B------:R-:W2:Y:S04]  /*1440*/  LDL R169, [R1+0x130] ;  /* 0x0001300001a97983 */ /* 0x000ea80000100800 */
[----:B------:R-:W3:Y:S01]  /*1450*/  LDG.E.128 R4, desc[UR4][R4.64] ;  /* 0x0000000404047981 */ /* 0x000ee2000c1e1d00 */
[C---:B------:R-:W-:Y:S02]  /*1460*/  @P2 LEA R2, P1, R232.reuse, UR8, 0x4 ;  /* 0x00000008e8022c11 */ /* 0x040fe4000f8220ff */
[----:B------:R-:W0:Y:S01]  /*1470*/  @P2 LDC.64 R212, c[0x0][0x230] ;  /* 0x00008c00ffd42b82 */ /* 0x000e220000000a00 */
[----:B------:R-:W2:Y:S01]  /*1480*/  LDL R168, [R1+0x134] ;  /* 0x0001340001a87983 */ /* 0x000ea20000100800 */
[----:B------:R-:W-:-:S03]  /*1490*/  @P2 LEA.HI.X R3, R232, UR9, RZ, 0x4, P1 ;  /* 0x00000009e8032c11 */ /* 0x000fc600088f24ff */
[----:B------:R-:W2:Y:S03]  /*14a0*/  LDL R162, [R1+0x138] ;  /* 0x0001380001a27983 */ /* 0x000ea60000100800 */
[----:B------:R-:W0:Y:S01]  /*14b0*/  @P2 LDC.64 R216, c[0x0][0x230] ;  /* 0x00008c00ffd82b82 */ /* 0x000e220000000a00 */
[----:B------:R1:W2:Y:S01]  /*14c0*/  @P2 LDG.E.128 R148, desc[UR4][R2.64] ;  /* 0x0000000402942981 */ /* 0x0002a2000c1e1d00 */
[----:B------:R-:W-:-:S03]  /*14d0*/  ISETP.NE.U32.AND P1, PT, RZ, UR8, PT ;  /* 0x00000008ff007c0c */ /* 0x000fc6000bf25070 */
[----:B------:R-:W2:Y:S01]  /*14e0*/  LDL R163, [R1+0x13c] ;  /* 0x00013c0001a37983 */ /* 0x000ea20000100800 */
[----:B------:R-:W-:Y:S02]  /*14f0*/  ISETP.NE.AND.EX P1, PT, RZ, UR9, PT, P1 ;  /* 0x00000009ff007c0c */ /* 0x000fe4000bf25310 */
[----:B------:R-:W0:Y:S01]  /*1500*/  @P2 LDC.64 R224, c[0x0][0x230] ;  /* 0x00008c00ffe02b82 */ /* 0x000e220000000a00 */
[C---:B------:R-:W-:Y:S01]  /*1510*/  SHF.L.U32 R250, R232.reuse, 0x4, RZ ;  /* 0x00000004e8fa7819 */ /* 0x040fe200000006ff */
[----:B------:R-:W2:Y:S04]  /*1520*/  LDL R173, [R1+0x110] ;  /* 0x0001100001ad7983 */ /* 0x000ea80000100800 */
[----:B------:R-:W2:Y:S02]  /*1530*/  LDL R172, [R1+0x114] ;  /* 0x0001140001ac7983 */ /* 0x000ea40000100800 */
[----:B-1----:R-:W1:Y:S01]  /*1540*/  @P2 LDC.64 R2, c[0x0][0x230] ;  /* 0x00008c00ff022b82 */ /* 0x002e620000000a00 */
[----:B------:R-:W-:Y:S01]  /*1550*/  IADD3 R237, R232, 0x20, RZ ;  /* 0x00000020e8ed7810 */ /* 0x000fe20007ffe0ff */
[----:B------:R-:W2:Y:S01]  /*1560*/  LDL R166, [R1+0x118] ;  /* 0x0001180001a67983 */ /* 0x000ea20000100800 */
[----:B------:R-:W-:-:S02]  /*1570*/  SHF.R.U32.HI R251, RZ, 0x1c, R232 ;  /* 0x0000001cfffb7819 */ /* 0x000fc400000116e8 */
[----:B------:R-:W-:Y:S01]  /*1580*/  IADD3 R156, P4, R250, UR10, RZ ;  /* 0x0000000afa9c7c10 */ /* 0x000fe2000ff9e0ff */
[----:B------:R-:W2:Y:S02]  /*1590*/  LDL R167, [R1+0x11c] ;  /* 0x00011c0001a77983 */ /* 0x000ea40000100800 */
[----:B------:R-:W0:Y:S01]  /*15a0*/  @P2 LDC.64 R226, c[0x0][0x230] ;  /* 0x00008c00ffe22b82 */ /* 0x000e220000000a00 */
[----:B------:R-:W-:Y:S01]  /*15b0*/  IADD3.X R157, R251, UR11, RZ, P4, !PT ;  /* 0x0000000bfb9d7c10 */ /* 0x000fe2000a7fe4ff */
[----:B------:R-:W2:Y:S04]  /*15c0*/  LDL R177, [R1+0xf0] ;  /* 0x0000f00001b17983 */ /* 0x000ea80000100800 */
[----:B------:R-:W2:Y:S04]  /*15d0*/  LDL R176, [R1+0xf4] ;  /* 0x0000f40001b07983 */ /* 0x000ea80000100800 */
[----:B------:R-:W2:Y:S04]  /*15e0*/  LDL R170, [R1+0xf8] ;  /* 0x0000f80001aa7983 */ /* 0x000ea80000100800 */
[----:B------:R-:W2:Y:S01]  /*15f0*/  LDL R171, [R1+0xfc] ;  /* 0x0000fc0001ab7983 */ /* 0x000ea20000100800 */
[----:B-1----:R-:W-:-:S03]  /*1600*/  @P2 IMAD.WIDE.U32 R2, R237, 0x10, R2 ;  /* 0x00000010ed022825 */ /* 0x002fc600078e0002 */
[----:B------:R-:W2:Y:S04]  /*1610*/  LDL R181, [R1+0xd0] ;  /* 0x0000d00001b57983 */ /* 0x000ea80000100800 */
        /* <DEDUP_REMOVED lines=27> */
[-C--:B---3--:R-:W-:Y:S01]  /*17d0*/  FMUL.FTZ R4, R4, R240.reuse ;  /* 0x000000f004047220 */ /* 0x088fe20000410000 */
[-C--:B------:R-:W-:Y:S01]  /*17e0*/  FMUL.FTZ R5, R5, R240.reuse ;  /* 0x000000f005057220 */ /* 0x080fe20000410000 */
[-C--:B------:R-:W-:Y:S01]  /*17f0*/  FMUL.FTZ R6, R6, R240.reuse ;  /* 0x000000f006067220 */ /* 0x080fe20000410000 */
[----:B------:R-:W-:Y:S01]  /*1800*/  FMUL.FTZ R7, R7, R240 ;  /* 0x000000f007077220 */ /* 0x000fe20000410000 */
[----:B------:R-:W-:Y:S01]  /*1810*/  FMUL.FTZ R152, R152, R4 ;  /* 0x0000000498987220 */ /* 0x000fe20000410000 */
[----:B----4-:R-:W-:Y:S01]  /*1820*/  FMUL.FTZ R153, R153, R5 ;  /* 0x0000000599997220 */ /* 0x010fe20000410000 */
[----:B------:R-:W-:Y:S01]  /*1830*/  FMUL.FTZ R154, R154, R6 ;  /* 0x000000069a9a7220 */ /* 0x000fe20000410000 */
[----:B------:R-:W-:Y:S01]  /*1840*/  FMUL.FTZ R155, R155, R7 ;  /* 0x000000079b9b7220 */ /* 0x000fe20000410000 */
[----:B------:R-:W-:-:S04]  /*1850*/  IMAD.WIDE.U32 R4, R237, 0x10, R234 ;  /* 0x00000010ed047825 */ /* 0x000fc800078e00ea */
[----:B--2---:R-:W-:Y:S01]  /*1860*/  @P1 FADD.FTZ R152, R148, R152 ;  /* 0x0000009894981221 */ /* 0x004fe20000010000 */
[----:B------:R-:W-:Y:S01]  /*1870*/  @P1 FADD.FTZ R153, R149, R153 ;  /* 0x0000009995991221 */ /* 0x000fe20000010000 */
[----:B------:R-:W-:Y:S01]  /*1880*/  @P1 FADD.FTZ R154, R150, R154 ;  /* 0x0000009a969a1221 */ /* 0x000fe20000010000 */
[----:B------:R-:W-:Y:S01]  /*1890*/  @P1 FADD.FTZ R155, R151, R155 ;  /* 0x0000009b979b1221 */ /* 0x000fe20000010000 */
[----:B------:R-:W-:-:S04]  /*18a0*/  MOV R228, R148 ;  /* 0x0000009400e47202 */ /* 0x000fc80000000f00 */
[----:B------:R1:W-:Y:S01]  /*18b0*/  STG.E.128 desc[UR4][R156.64], R152 ;  /* 0x000000989c007986 */ /* 0x0003e2000c101d04 */
[----:B------:R-:W-:-:S03]  /*18c0*/  MOV R229, R149 ;  /* 0x0000009500e57202 */ /* 0x000fc60000000f00 */
[----:B------:R-:W2:Y:S01]  /*18d0*/  LDG.E.128 R4, desc[UR4][R4.64] ;  /* 0x0000000404047981 */ /* 0x000ea2000c1e1d00 */
[----:B------:R-:W-:Y:S02]  /*18e0*/  MOV R230, R150 ;  /* 0x0000009600e67202 */ /* 0x000fe40000000f00 */
[----:B------:R-:W-:-:S06]  /*18f0*/  MOV R231, R151 ;  /* 0x0000009700e77202 */ /* 0x000fcc0000000f00 */
[----:B------:R3:W4:Y:S02]  /*1900*/  @P2 LDG.E.128 R228, desc[UR4][R2.64] ;  /* 0x0000000402e42981 */ /* 0x000724000c1e1d00 */
[----:B---3--:R-:W-:-:S05]  /*1910*/  IADD3 R2, R232, 0x40, RZ ;  /* 0x00000040e8027810 */ /* 0x008fca0007ffe0ff */
[----:B------:R-:W-:-:S04]  /*1920*/  @P2 IMAD.WIDE.U32 R160, R2, 0x10, R160 ;  /* 0x0000001002a02825 */ /* 0x000fc800078e00a0 */
[-C--:B--2---:R-:W-:Y:S01]  /*1930*/  FMUL.FTZ R3, R4, R240.reuse ;  /* 0x000000f004037220 */ /* 0x084fe20000410000 */
[-C--:B-1----:R-:W-:Y:S01]  /*1940*/  FMUL.FTZ R157, R5, R240.reuse ;  /* 0x000000f0059d7220 */ /* 0x082fe20000410000 */
[-C--:B------:R-:W-:Y:S01]  /*1950*/  FMUL.FTZ R6, R6, R240.reuse ;  /* 0x000000f006067220 */ /* 0x080fe20000410000 */
        /* <DEDUP_REMOVED lines=8> */
[----:B------:R-:W-:Y:S01]  /*19e0*/  @P1 FADD.FTZ R158, R230, R158 ;  /* 0x0000009ee69e1221 */ /* 0x000fe20000010000 */
[----:B------:R-:W-:Y:S01]  /*19f0*/  @P1 FADD.FTZ R159, R231, R159 ;  /* 0x0000009fe79f1221 */ /* 0x000fe20000010000 */
[----:B------:R-:W-:Y:S01]  /*1a00*/  IMAD.WIDE.U32 R6, R2, 0x10, R234 ;  /* 0x0000001002067825 */ /* 0x000fe200078e00ea */
[----:B------:R-:W-:Y:S01]  /*1a10*/  @P2 MOV R148, R228 ;  /* 0x000000e400942202 */ /* 0x000fe20000000f00 */
[----:B------:R-:W1:Y:S02]  /*1a20*/  @P2 LDC.64 R164, c[0x0][0x230] ;  /* 0x00008c00ffa42b82 */ /* 0x000e640000000a00 */
[----:B------:R2:W-:Y:S01]  /*1a30*/  STG.E.128 desc[UR4][R4.64], R156 ;  /* 0x0000009c04007986 */ /* 0x0005e2000c101d04 */
[----:B------:R-:W-:Y:S02]  /*1a40*/  @P2 MOV R149, R229 ;  /* 0x000000e500952202 */ /* 0x000fe40000000f00 */
[----:B------:R-:W-:-:S02]  /*1a50*/  @P2 MOV R150, R230 ;  /* 0x000000e600962202 */ /* 0x000fc40000000f00 */
[----:B------:R-:W-:Y:S02]  /*1a60*/  @P2 MOV R151, R231 ;  /* 0x000000e700972202 */ /* 0x000fe40000000f00 */
[----:B------:R3:W4:Y:S04]  /*1a70*/  @P2 LDG.E.128 R228, desc[UR4][R160.64] ;  /* 0x00000004a0e42981 */ /* 0x000728000c1e1d00 */
[----:B--2---:R-:W2:Y:S01]  /*1a80*/  LDG.E.128 R4, desc[UR4][R6.64] ;  /* 0x0000000406047981 */ /* 0x004ea2000c1e1d00 */
[----:B------:R-:W-:-:S05]  /*1a90*/  IADD3 R238, R232, 0x60, RZ ;  /* 0x00000060e8ee7810 */ /* 0x000fca0007ffe0ff */
[----:B-1----:R-:W-:-:S04]  /*1aa0*/  @P2 IMAD.WIDE.U32 R164, R238, 0x10, R164 ;  /* 0x00000010eea42825 */ /* 0x002fc800078e00a4 */
[-C--:B--2---:R-:W-:Y:S01]  /*1ab0*/  FMUL.FTZ R3, R4, R240.reuse ;  /* 0x000000f004037220 */ /* 0x084fe20000410000 */
[-C--:B---3--:R-:W-:Y:S01]  /*1ac0*/  FMUL.FTZ R161, R5, R240.reuse ;  /* 0x000000f005a17220 */ /* 0x088fe20000410000 */
        /* <DEDUP_REMOVED lines=227> */
[----:B------:R-:W-:-:S04]  /*2900*/  IMAD.WIDE.U32 R6, R241, 0x10, R234 ;  /* 0x00000010f1067825 */ /* 0x000fc800078e00ea */
[----:B------:R1:W-:Y:S01]  /*2910*/  STG.E.128 desc[UR4][R4.64], R196 ;  /* 0x000000c404007986 */ /* 0x0003e2000c101d04 */
[----:B------:R-:W-:Y:S02]  /*2920*/  @P2 MOV R148, R228 ;  /* 0x000000e400942202 */ /* 0x000fe40000000f00 */
[----:B------:R-:W-:Y:S02]  /*2930*/  @P2 MOV R149, R229 ;  /* 0x000000e500952202 */ /* 0x000fe40000000f00 */
[----:B------:R-:W-:Y:S02]  /*2940*/  @P2 MOV R150, R230 ;  /* 0x000000e600962202 */ /* 0x000fe40000000f00 */
[----:B------:R-:W-:Y:S02]  /*2950*/  @P2 MOV R151, R231 ;  /* 0x000000e700972202 */ /* 0x000fe40000000f00 */
[----:B------:R2:W3:Y:S04]  /*2960*/  @P2 LDG.E.128 R228, desc[UR4][R200.64] ;  /* 0x00000004c8e42981 */ /* 0x0004e8000c1e1d00 */
[----:B-1----:R-:W2:Y:S01]  /*2970*/  LDG.E.128 R4, desc[UR4][R6.64] ;  /* 0x0000000406047981 */ /* 0x002ea2000c1e1d00 */
[----:B------:R-:W-:-:S05]  /*2980*/  IADD3 R3, R232, 0x1a0, RZ ;  /* 0x000001a0e8037810 */ /* 0x000fca0007ffe0ff */
[----:B0-----:R-:W-:-:S04]  /*2990*/  @P2 IMAD.WIDE.U32 R204, R3, 0x10, R204 ;  /* 0x0000001003cc2825 */ /* 0x001fc800078e00cc */
[-C--:B--2---:R-:W-:Y:S01]  /*29a0*/  FMUL.FTZ R200, R4, R240.reuse ;  /* 0x000000f004c87220 */ /* 0x084fe20000410000 */
[-C--:B------:R-:W-:Y:S01]  /*29b0*/  FMUL.FTZ R201, R5, R240.reuse ;  /* 0x000000f005c97220 */ /* 0x080fe20000410000 */
[-C--:B------:R-:W-:Y:S01]  /*29c0*/  FMUL.FTZ R6, R6, R240.reuse ;  /* 0x000000f006067220 */ /* 0x080fe20000410000 */
[----:B------:R-:W-:Y:S01]  /*29d0*/  FMUL.FTZ R7, R7, R240 ;  /* 0x000000f007077220 */ /* 0x000fe20000410000 */
[----:B-----5:R-:W-:Y:S01]  /*29e0*/  FMUL.FTZ R200, R88, R200 ;  /* 0x000000c858c87220 */ /* 0x020fe20000410000 */
        /* <DEDUP_REMOVED lines=14> */
[----:B------:R1:W2:Y:S04]  /*2ad0*/  @P2 LDG.E.128 R228, desc[UR4][R204.64] ;  /* 0x00000004cce42981 */ /* 0x0002a8000c1e1d00 */
[----:B0-----:R-:W1:Y:S02]  /*2ae0*/  LDG.E.128 R4, desc[UR4][R6.64] ;  /* 0x0000000406047981 */ /* 0x001e64000c1e1d00 */
[-C--:B-1----:R-:W-:Y:S01]  /*2af0*/  FMUL.FTZ R204, R4, R240.reuse ;  /* 0x000000f004cc7220 */ /* 0x082fe20000410000 */
[-C--:B------:R-:W-:Y:S01]  /*2b00*/  FMUL.FTZ R5, R5, R240.reuse ;  /* 0x000000f005057220 */ /* 0x080fe20000410000 */
[-C--:B------:R-:W-:Y:S01]  /*2b10*/  FMUL.FTZ R206, R6, R240.reuse ;  /* 0x000000f006ce7220 */ /* 0x080fe20000410000 */
[----:B------:R-:W-:Y:S01]  /*2b20*/  FMUL.FTZ R207, R7, R240 ;  /* 0x000000f007cf7220 */ /* 0x000fe20000410000 */
[----:B------:R-:W-:Y:S01]  /*2b30*/  IADD3 R4, R232, 0x1c0, RZ ;  /* 0x000001c0e8047810 */ /* 0x000fe20007ffe0ff */
[----:B------:R-:W-:Y:S01]  /*2b40*/  FMUL.FTZ R204, R92, R204 ;  /* 0x000000cc5ccc7220 */ /* 0x000fe20000410000 */
[----:B------:R-:W-:Y:S01]  /*2b50*/  FMUL.FTZ R205, R93, R5 ;  /* 0x000000055dcd7220 */ /* 0x000fe20000410000 */
[----:B------:R-:W-:Y:S01]  /*2b60*/  FMUL.FTZ R206, R94, R206 ;  /* 0x000000ce5ece7220 */ /* 0x000fe20000410000 */
[----:B------:R-:W-:Y:S01]  /*2b70*/  FMUL.FTZ R207, R95, R207 ;  /* 0x000000cf5fcf7220 */ /* 0x000fe20000410000 */
[----:B------:R-:W-:-:S04]  /*2b80*/  IMAD.WIDE.U32 R6, R3, 0x10, R220 ;  /* 0x0000001003067825 */ /* 0x000fc800078e00dc */
[----:B--2---:R-:W-:Y:S01]  /*2b90*/  @P1 FADD.FTZ R204, R228, R204 ;  /* 0x000000cce4cc1221 */ /* 0x004fe20000010000 */
[----:B------:R-:W-:Y:S01]  /*2ba0*/  @P1 FADD.FTZ R205, R229, R205 ;  /* 0x000000cde5cd1221 */ /* 0x000fe20000010000 */
[----:B------:R-:W-:Y:S01]  /*2bb0*/  @P1 FADD.FTZ R206, R230, R206 ;  /* 0x000000cee6ce1221 */ /* 0x000fe20000010000 */
[----:B------:R-:W-:Y:S01]  /*2bc0*/  @P1 FADD.FTZ R207, R231, R207 ;  /* 0x000000cfe7cf1221 */ /* 0x000fe20000010000 */
[----:B------:R-:W-:-:S04]  /*2bd0*/  IMAD.WIDE.U32 R208, R4, 0x10, R234 ;  /* 0x0000001004d07825 */ /* 0x000fc800078e00ea */
[----:B------:R0:W-:Y:S04]  /*2be0*/  STG.E.128 desc[UR4][R6.64], R204 ;  /* 0x000000cc06007986 */ /* 0x0001e8000c101d04 */
[----:B------:R-:W2:Y:S01]  /*2bf0*/  LDG.E.128 R208, desc[UR4][R208.64] ;  /* 0x00000004d0d07981 */ /* 0x000ea2000c1e1d00 */
[----:B------:R-:W-:Y:S02]  /*2c00*/  @P2 MOV R148, R228 ;  /* 0x000000e400942202 */ /* 0x000fe40000000f00 */
[----:B------:R-:W-:Y:S02]  /*2c10*/  @P2 MOV R149, R229 ;  /* 0x000000e500952202 */ /* 0x000fe40000000f00 */
[----:B------:R-:W-:Y:S02]  /*2c20*/  @P2 MOV R150, R230 ;  /* 0x000000e600962202 */ /* 0x000fe40000000f00 */
[----:B------:R-:W-:Y:S01]  /*2c30*/  @P2 MOV R151, R231 ;  /* 0x000000e700972202 */ /* 0x000fe20000000f00 */
[----:B0-----:R-:W-:-:S05]  /*2c40*/  @P2 IMAD.WIDE.U32 R6, R4, 0x10, R212 ;  /* 0x0000001004062825 */ /* 0x001fca00078e00d4 */
[----:B------:R0:W3:Y:S01]  /*2c50*/  @P2 LDG.E.128 R228, desc[UR4][R6.64] ;  /* 0x0000000406e42981 */ /* 0x0000e2000c1e1d00 */
[----:B------:R-:W-:-:S05]  /*2c60*/  IADD3 R5, R232, 0x1e0, RZ ;  /* 0x000001e0e8057810 */ /* 0x000fca0007ffe0ff */
[----:B------:R-:W-:-:S04]  /*2c70*/  IMAD.WIDE.U32 R212, R5, 0x10, R234 ;  /* 0x0000001005d47825 */ /* 0x000fc800078e00ea */
[----:B0-----:R-:W-:-:S04]  /*2c80*/  IMAD.WIDE.U32 R6, R4, 0x10, R220 ;  /* 0x0000001004067825 */ /* 0x001fc800078e00dc */
        /* <DEDUP_REMOVED lines=11> */
[----:B------:R-:W-:-:S05]  /*2d40*/  @P1 FADD.FTZ R211, R231, R211 ;  /* 0x000000d3e7d31221 */ /* 0x000fca0000010000 */
[----:B------:R0:W-:Y:S04]  /*2d50*/  STG.E.128 desc[UR4][R6.64], R208 ;  /* 0x000000d006007986 */ /* 0x0001e8000c101d04 */
[----:B------:R-:W2:Y:S01]  /*2d60*/  LDG.E.128 R212, desc[UR4][R212.64] ;  /* 0x00000004d4d47981 */ /* 0x000ea2000c1e1d00 */
[----:B------:R-:W-:Y:S02]  /*2d70*/  @P2 MOV R148, R228 ;  /* 0x000000e400942202 */ /* 0x000fe40000000f00 */
[----:B------:R-:W-:Y:S02]  /*2d80*/  @P2 MOV R149, R229 ;  /* 0x000000e500952202 */ /* 0x000fe40000000f00 */
[----:B------:R-:W-:Y:S02]  /*2d90*/  @P2 MOV R150, R230 ;  /* 0x000000e600962202 */ /* 0x000fe40000000f00 */
[----:B------:R-:W-:Y:S01]  /*2da0*/  @P2 MOV R151, R231 ;  /* 0x000000e700972202 */ /* 0x000fe20000000f00 */
[----:B0-----:R-:W-:-:S02]  /*2db0*/  @P2 IMAD.WIDE.U32 R6, R5, 0x10, R216 ;  /* 0x0000001005062825 */ /* 0x001fc400078e00d8 */
[----:B------:R-:W0:Y:S03]  /*2dc0*/  @P2 LDC.64 R216, c[0x0][0x230] ;  /* 0x00008c00ffd82b82 */ /* 0x000e260000000a00 */
[----:B------:R2:W3:Y:S02]  /*2dd0*/  @P2 LDG.E.128 R228, desc[UR4][R6.64] ;  /* 0x0000000406e42981 */ /* 0x0004e4000c1e1d00 */
        /* <DEDUP_REMOVED lines=12> */
[----:B------:R-:W-:-:S05]  /*2ea0*/  @P1 FADD.FTZ R215, R231, R215 ;  /* 0x000000d7e7d71221 */ /* 0x000fca0000010000 */
[----:B------:R1:W-:Y:S01]  /*2eb0*/  STG.E.128 desc[UR4][R6.64], R212 ;  /* 0x000000d406007986 */ /* 0x0003e2000c101d04 */
[----:B------:R-:W-:Y:S02]  /*2ec0*/  @P2 MOV R148, R228 ;  /* 0x000000e400942202 */ /* 0x000fe40000000f00 */
[----:B------:R-:W-:Y:S02]  /*2ed0*/  @P2 MOV R149, R229 ;  /* 0x000000e500952202 */ /* 0x000fe40000000f00 */
[----:B------:R-:W-:Y:S02]  /*2ee0*/  @P2 MOV R150, R230 ;  /* 0x000000e600962202 */ /* 0x000fe40000000f00 */
[----:B------:R-:W-:Y:S02]  /*2ef0*/  @P2 MOV R151, R231 ;  /* 0x000000e700972202 */ /* 0x000fe40000000f00 */
[----:B-1----:R-:W-:-:S05]  /*2f00*/  IADD3 R6, R232, 0x200, RZ ;  /* 0x00000200e8067810 */ /* 0x002fca0007ffe0ff */
[----:B0-----:R-:W-:-:S05]  /*2f10*/  @P2 IMAD.WIDE.U32 R216, R6, 0x10, R216 ;  /* 0x0000001006d82825 */ /* 0x001fca00078e00d8 */
[----:B------:R0:W2:Y:S02]  /*2f20*/  @P2 LDG.E.128 R228, desc[UR4][R216.64] ;  /* 0x00000004d8e42981 */ /* 0x0000a4000c1e1d00 */
[----:B0-----:R-:W-:-:S06]  /*2f30*/  IMAD.WIDE.U32 R216, R6, 0x10, R234 ;  /* 0x0000001006d87825 */ /* 0x001fcc00078e00ea */
[----:B------:R-:W3:Y:S01]  /*2f40*/  LDG.E.128 R216, desc[UR4][R216.64] ;  /* 0x00000004d8d87981 */ /* 0x000ee2000c1e1d00 */
[----:B------:R-:W-:-:S04]  /*2f50*/  IMAD.WIDE.U32 R220, R6, 0x10, R220 ;  /* 0x0000001006dc7825 */ /* 0x000fc800078e00dc */
        /* <DEDUP_REMOVED lines=12> */
[----:B------:R-:W-:-:S04]  /*3020*/  IADD3 R7, R232, 0x220, RZ ;  /* 0x00000220e8077810 */ /* 0x000fc80007ffe0ff */
[----:B------:R0:W-:Y:S01]  /*3030*/  STG.E.128 desc[UR4][R220.64], R216 ;  /* 0x000000d8dc007986 */ /* 0x0001e2000c101d04 */
[C---:B------:R-:W-:Y:S01]  /*3040*/  @P2 IMAD.WIDE.U32 R224, R7.reuse, 0x10, R224 ;  /* 0x0000001007e02825 */ /* 0x040fe200078e00e0 */
[----:B------:R-:W-:Y:S02]  /*3050*/  @P2 MOV R148, R228 ;  /* 0x000000e400942202 */ /* 0x000fe40000000f00 */
[----:B------:R-:W-:Y:S01]  /*3060*/  @P2 MOV R149, R229 ;  /* 0x000000e500952202 */ /* 0x000fe20000000f00 */
[----:B0-----:R-:W-:-:S06]  /*3070*/  IMAD.WIDE.U32 R220, R7, 0x10, R234 ;  /* 0x0000001007dc7825 */ /* 0x001fcc00078e00ea */
[----:B------:R-:W2:Y:S01]  /*3080*/  LDG.E.128 R220, desc[UR4][R220.64] ;  /* 0x00000004dcdc7981 */ /* 0x000ea2000c1e1d00 */
[----:B------:R-:W-:Y:S02]  /*3090*/  @P2 MOV R150, R230 ;  /* 0x000000e600962202 */ /* 0x000fe40000000f00 */
[----:B------:R-:W-:Y:S02]  /*30a0*/  @P2 MOV R151, R231 ;  /* 0x000000e700972202 */ /* 0x000fe40000000f00 */
[----:B------:R0:W3:Y:S02]  /*30b0*/  @P2 LDG.E.128 R228, desc[UR4][R224.64] ;  /* 0x00000004e0e42981 */ /* 0x0000e4000c1e1d00 */
[----:B0-----:R-:W0:Y:S01]  /*30c0*/  LDC.64 R224, c[0x0][0x238] ;  /* 0x00008e00ffe07b82 */ /* 0x001e220000000a00 */
[----:B------:R-:W-:Y:S01]  /*30d0*/  IADD3 R236, R232, 0x240, RZ ;  /* 0x00000240e8ec7810 */ /* 0x000fe20007ffe0ff */
        /* <DEDUP_REMOVED lines=17> */
[----:B------:R-:W-:Y:S01]  /*31f0*/  @P2 MOV R151, R231 ;  /* 0x000000e700972202 */ /* 0x000fe20000000f00 */
[----:B0-----:R-:W-:-:S05]  /*3200*/  @P2 IMAD.WIDE.U32 R224, R236, 0x10, R226 ;  /* 0x00000010ece02825 */ /* 0x001fca00078e00e2 */
[----:B------:R0:W2:Y:S02]  /*3210*/  @P2 LDG.E.128 R228, desc[UR4][R224.64] ;  /* 0x00000004e0e42981 */ /* 0x0000a4000c1e1d00 */
[----:B0-----:R-:W-:Y:S02]  /*3220*/  IMAD.WIDE.U32 R224, R236, 0x10, R234 ;  /* 0x00000010ece07825 */ /* 0x001fe400078e00ea */
[----:B------:R-:W0:Y:S04]  /*3230*/  @P2 LDC.64 R234, c[0x0][0x230] ;  /* 0x00008c00ffea2b82 */ /* 0x000e280000000a00 */
[----:B------:R-:W3:Y:S01]  /*3240*/  LDG.E.128 R224, desc[UR4][R224.64] ;  /* 0x00000004e0e07981 */ /* 0x000ee2000c1e1d00 */
[----:B------:R-:W-:-:S05]  /*3250*/  IADD3 R239, R232, 0x260, RZ ;  /* 0x00000260e8ef7810 */ /* 0x000fca0007ffe0ff */
[----:B0-----:R-:W-:Y:S02]  /*3260*/  @P2 IMAD.WIDE.U32 R232, R239, 0x10, R234 ;  /* 0x00000010efe82825 */ /* 0x001fe400078e00ea */
[----:B------:R-:W0:Y:S02]  /*3270*/  LDC.64 R234, c[0x0][0x238] ;  /* 0x00008e00ffea7b82 */ /* 0x000e240000000a00 */
[----:B0-----:R-:W-:-:S04]  /*3280*/  IMAD.WIDE.U32 R234, R236, 0x10, R234 ;  /* 0x00000010ecea7825 */ /* 0x001fc800078e00ea */
        /* <DEDUP_REMOVED lines=11> */
[----:B------:R-:W-:-:S05]  /*3340*/  @P1 FADD.FTZ R227, R231, R227 ;  /* 0x000000e3e7e31221 */ /* 0x000fca0000010000 */
[----:B------:R0:W-:Y:S01]  /*3350*/  STG.E.128 desc[UR4][R234.64], R224 ;  /* 0x000000e0ea007986 */ /* 0x0001e2000c101d04 */
[----:B------:R-:W-:Y:S01]  /*3360*/  @P2 MOV R148, R228 ;  /* 0x000000e400942202 */ /* 0x000fe20000000f00 */
[----:B0-----:R-:W0:Y:S01]  /*3370*/  LDC.64 R234, c[0x0][0x220] ;  /* 0x00008800ffea7b82 */ /* 0x001e220000000a00 */
[----:B------:R-:W-:Y:S02]  /*3380*/  @P2 MOV R149, R229 ;  /* 0x000000e500952202 */ /* 0x000fe40000000f00 */
[----:B------:R-:W-:Y:S02]  /*3390*/  @P2 MOV R150, R230 ;  /* 0x000000e600962202 */ /* 0x000fe40000000f00 */
[----:B------:R-:W-:-:S06]  /*33a0*/  @P2 MOV R151, R231 ;  /* 0x000000e700972202 */ /* 0x000fcc0000000f00 */
[----:B------:R0:W2:Y:S02]  /*33b0*/  @P2 LDG.E.128 R148, desc[UR4][R232.64] ;  /* 0x00000004e8942981 */ /* 0x0000a4000c1e1d00 */
[----:B0-----:R-:W-:-:S06]  /*33c0*/  IMAD.WIDE.U32 R232, R239, 0x10, R234 ;  /* 0x00000010efe87825 */ /* 0x001fcc00078e00ea */
[----:B------:R-:W3:Y:S01]  /*33d0*/  LDG.E.128 R232, desc[UR4][R232.64] ;  /* 0x00000004e8e87981 */ /* 0x000ee2000c1e1d00 */
[----:B--2---:R-:W-:Y:S02]  /*33e0*/  @P2 MOV R228, R148 ;  /* 0x0000009400e42202 */ /* 0x004fe40000000f00 */
[----:B------:R-:W-:Y:S01]  /*33f0*/  @P2 MOV R229, R149 ;  /* 0x0000009500e52202 */ /* 0x000fe20000000f00 */
[-C--:B---3--:R-:W-:Y:S01]  /*3400*/  FMUL.FTZ R232, R232, R240.reuse ;  /* 0x000000f0e8e87220 */ /* 0x088fe20000410000 */
[----:B------:R-:W-:-:S03]  /*3410*/  FMUL.FTZ R233, R233, R240 ;  /* 0x000000f0e9e97220 */ /* 0x000fc60000410000 */
[----:B------:R-:W-:Y:S01]  /*3420*/  FMUL.FTZ R232, R144, R232 ;  /* 0x000000e890e87220 */ /* 0x000fe20000410000 */
[----:B------:R-:W-:-:S03]  /*3430*/  FMUL.FTZ R233, R145, R233 ;  /* 0x000000e991e97220 */ /* 0x000fc60000410000 */
[----:B------:R-:W-:Y:S01]  /*3440*/  @P1 FADD.FTZ R232, R232, R228 ;  /* 0x000000e4e8e81221 */ /* 0x000fe20000010000 */
[----:B------:R-:W-:Y:S02]  /*3450*/  @P1 FADD.FTZ R233, R233, R229 ;  /* 0x000000e5e9e91221 */ /* 0x000fe40000010000 */
[----:B------:R-:W0:Y:S01]  /*3460*/  LDC.64 R228, c[0x0][0x238] ;  /* 0x00008e00ffe47b82 */ /* 0x000e220000000a00 */
[-C--:B------:R-:W-:Y:S01]  /*3470*/  FMUL.FTZ R234, R234, R240.reuse ;  /* 0x000000f0eaea7220 */ /* 0x080fe20000410000 */
[----:B------:R-:W-:Y:S01]  /*3480*/  FMUL.FTZ R235, R235, R240 ;  /* 0x000000f0ebeb7220 */ /* 0x000fe20000410000 */
[----:B------:R-:W-:Y:S02]  /*3490*/  @P2 MOV R230, R150 ;  /* 0x0000009600e62202 */ /* 0x000fe40000000f00 */
[----:B------:R-:W-:Y:S01]  /*34a0*/  @P2 MOV R231, R151 ;  /* 0x0000009700e72202 */ /* 0x000fe20000000f00 */
[----:B------:R-:W-:Y:S01]  /*34b0*/  FMUL.FTZ R234, R146, R234 ;  /* 0x000000ea92ea7220 */ /* 0x000fe20000410000 */
[----:B------:R-:W-:-:S03]  /*34c0*/  FMUL.FTZ R235, R147, R235 ;  /* 0x000000eb93eb7220 */ /* 0x000fc60000410000 */
[----:B------:R-:W-:Y:S01]  /*34d0*/  @P1 FADD.FTZ R234, R234, R230 ;  /* 0x000000e6eaea1221 */ /* 0x000fe20000010000 */
[----:B------:R-:W-:Y:S01]  /*34e0*/  @P1 FADD.FTZ R235, R235, R231 ;  /* 0x000000e7ebeb1221 */ /* 0x000fe20000010000 */
[----:B0-----:R-:W-:-:S05]  /*34f0*/  IMAD.WIDE.U32 R228, R239, 0x10, R228 ;  /* 0x00000010efe47825 */ /* 0x001fca00078e00e4 */
        /* <DEDUP_REMOVED lines=265> */
.L_x_65918:
[----:B------:R-:W2:Y:S01]  /*4590*/  LDC R229, c[0x0][0x290] ;  /* 0x0000a400ffe57b82 */ /* 0x000ea20000000800 */
[----:B-1----:R-:W-:Y:S01]  /*45a0*/  FADD.FTZ R228, R231, R228 ;  /* 0x000000e4e7e47221 */ /* 0x002fe20000010000 */
[----:B------:R1:W-:Y:S04]  /*45b0*/  STL [R1+0x19c], R91 ;  /* 0x00019c5b01007387 */ /* 0x0003e80000100800 */
[----:B------:R-:W-:Y:S04]  /*45c0*/  STL [R1+0x198], R90 ;  /* 0x0001985a01007387 */ /* 0x000fe80000100800 */
[----:B------:R3:W-:Y:S04]  /*45d0*/  STL [R1+0x194], R89 ;  /* 0x0001945901007387 */ /* 0x0007e80000100800 */
[----:B------:R4:W-:Y:S04]  /*45e0*/  STL [R1+0x190], R88 ;  /* 0x0001905801007387 */ /* 0x0009e80000100800 */
[----:B-1----:R-:W4:Y:S04]  /*45f0*/  LDL R91, [R1+0x18c] ;  /* 0x00018c00015b7983 */ /* 0x002f280000100800 */
[----:B---3--:R-:W3:Y:S01]  /*4600*/  LDL R89, [R1+0x184] ;  /* 0x0001840001597983 */ /* 0x008ee20000100800 */
[----:B--2---:R-:W-:-:S02]  /*4610*/  FFMA.FTZ R230, R228, R229, UR7 ;  /* 0x00000007e4e67e23 */ /* 0x004fc400080100e5 */
[----:B------:R-:W1:Y:S01]  /*4620*/  @!P1 LDC.64 R228, c[0x0][0x250] ;  /* 0x00009400ffe49b82 */ /* 0x000e620000000a00 */
[----:B----4-:R-:W2:Y:S04]  /*4630*/  LDL R88, [R1+0x180] ;  /* 0x0001800001587983 */ /* 0x010ea80000100800 */
[----:B------:R-:W4:Y:S04]  /*4640*/  LDL R252, [R1+0x164] ;  /* 0x0001640001fc7983 */ /* 0x000f280000100800 */
[----:B------:R-:W4:Y:S01]  /*4650*/  LDL R90, [R1+0x160] ;  /* 0x00016000015a7983 */ /* 0x000f220000100800 */
[----:B-1----:R-:W-:-:S05]  /*4660*/  @!P1 IMAD.WIDE R228, R0, 0x4, R228 ;  /* 0x0000000400e49825 */ /* 0x002fca00078e02e4 */
[----:B------:R1:W-:Y:S02]  /*4670*/  @!P1 STG.E desc[UR4][R228.64], R240 ;  /* 0x000000f0e4009986 */ /* 0x0003e4000c101904 */
[----:B-1----:R-:W-:-:S05]  /*4680*/  FMUL.FTZ R228, R240, R240 ;  /* 0x000000f0f0e47220 */ /* 0x002fca0000410000 */
[----:B------:R-:W-:-:S05]  /*4690*/  FSEL R228, R228, RZ, P3 ;  /* 0x000000ffe4e47208 */ /* 0x000fca0001800000 */
[----:B------:R-:W-:Y:S02]  /*46a0*/  FADD.FTZ R229, R230, R228 ;  /* 0x000000e4e6e57221 */ /* 0x000fe40000010000 */
[----:B0-----:R-:W0:Y:S04]  /*46b0*/  @!P1 LDC.64 R230, c[0x0][0x258] ;  /* 0x00009600ffe69b82 */ /* 0x001e280000000a00 */
[----:B------:R-:W1:Y:S01]  /*46c0*/  MUFU.RSQ R229, R229 ;  /* 0x000000e500e57308 */ /* 0x000e620000001400 */
[----:B0-----:R-:W-:-:S05]  /*46d0*/  @!P1 IMAD.WIDE R230, R0, 0x4, R230 ;  /* 0x0000000400e69825 */ /* 0x001fca00078e02e6 */
[----:B-1----:R0:W-:Y:S02]  /*46e0*/  @!P1 STG.E desc[UR4][R230.64], R229 ;  /* 0x000000e5e6009986 */ /* 0x0021e4000c101904 */
[----:B0-----:R-:W-:Y:S02]  /*46f0*/  IADD3 R230, P1, R250, UR12, RZ ;  /* 0x0000000cfae67c10 */ /* 0x001fe4000ff3e0ff */
[----:B------:R-:W-:Y:S01]  /*4700*/  FSEL R228, R240, RZ, !P3 ;  /* 0x000000fff0e47208 */ /* 0x000fe20005800000 */
[----:B------:R-:W4:Y:S01]  /*4710*/  LDL R250, [R1+0x16c] ;  /* 0x00016c0001fa7983 */ /* 0x000f220000100800 */
[----:B------:R-:W-:-:S03]  /*4720*/  IADD3.X R231, R251, UR13, RZ, P1, !PT ;  /* 0x0000000dfbe77c10 */ /* 0x000fc60008ffe4ff */
[----:B------:R-:W4:Y:S04]  /*4730*/  LDL R251, [R1+0x188] ;  /* 0x0001880001fb7983 */ /* 0x000f280000100800 */
[----:B------:R-:W4:Y:S01]  /*4740*/  LDL R240, [R1+0x168] ;  /* 0x0001680001f07983 */ /* 0x000f220000100800 */
[--C-:B------:R-:W-:Y:S01]  /*4750*/  FADD.FTZ R152, R152, -R228.reuse ;  /* 0x800000e498987221 */ /* 0x100fe20000010000 */
[----:B------:R-:W-:-:S03]  /*4760*/  FADD.FTZ R153, R153, -R228 ;  /* 0x800000e499997221 */ /* 0x000fc60000010000 */
[C---:B------:R-:W-:Y:S01]  /*4770*/  FMUL.FTZ R152, R229.reuse, R152 ;  /* 0x00000098e5987220 */ /* 0x040fe20000410000 */
[----:B------:R-:W-:Y:S01]  /*4780*/  FMUL.FTZ R153, R229, R153 ;  /* 0x00000099e5997220 */ /* 0x000fe20000410000 */
[--C-:B------:R-:W-:Y:S01]  /*4790*/  FADD.FTZ R155, R155, -R228.reuse ;  /* 0x800000e49b9b7221 */ /* 0x100fe20000010000 */
[----:B------:R-:W-:-:S03]  /*47a0*/  FADD.FTZ R154, R154, -R228 ;  /* 0x800000e49a9a7221 */ /* 0x000fc60000010000 */
[C---:B------:R-:W-:Y:S01]  /*47b0*/  FMUL.FTZ R155, R229.reuse, R155 ;  /* 0x0000009be59b7220 */ /* 0x040fe20000410000 */
[----:B------:R-:W-:Y:S01]  /*47c0*/  FMUL.FTZ R154, R229, R154 ;  /* 0x0000009ae59a7220 */ /* 0x000fe20000410000 */
[----:B---3--:R-:W-:Y:S01]  /*47d0*/  FFMA.FTZ R153, R89, R153, R13 ;  /* 0x0000009959997223 */ /* 0x008fe2000001000d */
[----:B--2---:R-:W-:Y:S02]  /*47e0*/  FFMA.FTZ R152, R88, R152, R12 ;  /* 0x0000009858987223 */ /* 0x004fe4000001000c */
[----:B------:R-:W0:Y:S01]  /*47f0*/  LDC.64 R88, c[0x0][0x2b8] ;  /* 0x0000ae00ff587b82 */ /* 0x000e220000000a00 */
[----:B------:R-:W-:Y:S02]  /*4800*/  FFMA.FTZ R155, R91, R155, R15 ;  /* 0x0000009b5b9b7223 */ /* 0x000fe4000001000f */
[----:B------:R1:W5:Y:S01]  /*4810*/  LDL.LU R91, [R1+0x19c] ;  /* 0x00019c00015b7983 */ /* 0x0003620000300800 */
[----:B----4-:R-:W-:-:S03]  /*4820*/  FFMA.FTZ R154, R251, R154, R14 ;  /* 0x0000009afb9a7223 */ /* 0x010fc6000001000e */
[----:B------:R-:W2:Y:S04]  /*4830*/  LDL R251, [R1+0x12c] ;  /* 0x00012c0001fb7983 */ /* 0x000ea80000100800 */
[----:B------:R3:W-:Y:S02]  /*4840*/  STG.E.128 desc[UR4][R230.64], R152 ;  /* 0x00000098e6007986 */ /* 0x0007e4000c101d04 */
[--C-:B---3--:R-:W-:Y:S01]  /*4850*/  FADD.FTZ R152, R159, -R228.reuse ;  /* 0x800000e49f987221 */ /* 0x108fe20000010000 */
        /* <DEDUP_REMOVED lines=11> */
[----:B0-----:R-:W-:Y:S01]  /*4910*/  IMAD.WIDE.U32 R156, R237, 0x10, R88 ;  /* 0x00000010ed9c7825 */ /* 0x001fe200078e0058 */
[----:B------:R-:W3:Y:S04]  /*4920*/  LDL R252, [R1+0x140] ;  /* 0x0001400001fc7983 */ /* 0x000ee80000100800 */
[----:B------:R0:W-:Y:S04]  /*4930*/  STG.E.128 desc[UR4][R156.64], R152 ;  /* 0x000000989c007986 */ /* 0x0001e8000c101d04 */
[----:B------:R-:W4:Y:S04]  /*4940*/  LDL R237, [R1+0x144] ;  /* 0x0001440001ed7983 */ /* 0x000f280000100800 */
[----:B------:R-:W2:Y:S04]  /*4950*/  LDL R250, [R1+0x128] ;  /* 0x0001280001fa7983 */ /* 0x000ea80000100800 */
[----:B------:R-:W2:Y:S04]  /*4960*/  LDL R231, [R1+0x120] ;  /* 0x0001200001e77983 */ /* 0x000ea80000100800 */
[----:B------:R-:W2:Y:S01]  /*4970*/  LDL R240, [R1+0x124] ;  /* 0x0001240001f07983 */ /* 0x000ea20000100800 */
[--C-:B0-----:R-:W-:Y:S01]  /*4980*/  FADD.FTZ R152, R163, -R228.reuse ;  /* 0x800000e4a3987221 */ /* 0x101fe20000010000 */
[----:B------:R-:W-:-:S02]  /*4990*/  FADD.FTZ R153, R162, -R228 ;  /* 0x800000e4a2997221 */ /* 0x000fc40000010000 */
[----:B------:R-:W3:Y:S04]  /*49a0*/  LDL R163, [R1+0x148] ;  /* 0x0001480001a37983 */ /* 0x000ee80000100800 */
[----:B------:R-:W2:Y:S04]  /*49b0*/  LDL R162, [R1+0x14c] ;  /* 0x00014c0001a27983 */ /* 0x000ea80000100800 */
[----:B------:R-:W2:Y:S04]  /*49c0*/  LDL R159, [R1+0x108] ;  /* 0x00010800019f7983 */ /* 0x000ea80000100800 */
[----:B------:R-:W2:Y:S04]  /*49d0*/  LDL R90, [R1+0x100] ;  /* 0x00010000015a7983 */ /* 0x000ea80000100800 */
[----:B------:R-:W2:Y:S04]  /*49e0*/  LDL R230, [R1+0x10c] ;  /* 0x00010c0001e67983 */ /* 0x000ea80000100800 */
[----:B------:R-:W2:Y:S01]  /*49f0*/  LDL R158, [R1+0x104] ;  /* 0x00010400019e7983 */ /* 0x000ea20000100800 */
        /* <DEDUP_REMOVED lines=8> */
[----:B------:R-:W-:-:S04]  /*4a80*/  IMAD.WIDE.U32 R186, R247, 0x10, R88 ;  /* 0x00000010f7ba7825 */ /* 0x000fc800078e0058 */
[----:B---3--:R-:W-:Y:S01]  /*4a90*/  FFMA.FTZ R154, R163, R153, R22 ;  /* 0x00000099a39a7223 */ /* 0x008fe20000010016 */
[----:B----4-:R-:W-:Y:S01]  /*4aa0*/  FFMA.FTZ R153, R237, R156, R21 ;  /* 0x0000009ced997223 */ /* 0x010fe20000010015 */
[----:B--2---:R-:W-:Y:S01]  /*4ab0*/  FFMA.FTZ R155, R162, R152, R23 ;  /* 0x00000098a29b7223 */ /* 0x004fe20000010017 */
[----:B------:R-:W-:Y:S01]  /*4ac0*/  FFMA.FTZ R152, R252, R157, R20 ;  /* 0x0000009dfc987223 */ /* 0x000fe20000010014 */
[----:B------:R-:W-:-:S04]  /*4ad0*/  IMAD.WIDE.U32 R156, R2, 0x10, R88 ;  /* 0x00000010029c7825 */ /* 0x000fc800078e0058 */
[--C-:B------:R-:W-:Y:S01]  /*4ae0*/  FADD.FTZ R2, R167, -R228.reuse ;  /* 0x800000e4a7027221 */ /* 0x100fe20000010000 */
[----:B------:R0:W-:Y:S03]  /*4af0*/  STG.E.128 desc[UR4][R156.64], R152 ;  /* 0x000000989c007986 */ /* 0x0001e6000c101d04 */
[----:B------:R-:W-:Y:S01]  /*4b00*/  FMUL.FTZ R2, R229, R2 ;  /* 0x00000002e5027220 */ /* 0x000fe20000410000 */
[--C-:B0-----:R-:W-:Y:S01]  /*4b10*/  FADD.FTZ R152, R166, -R228.reuse ;  /* 0x800000e4a6987221 */ /* 0x101fe20000010000 */
[--C-:B------:R-:W-:Y:S01]  /*4b20*/  FADD.FTZ R154, R164, -R228.reuse ;  /* 0x800000e4a49a7221 */ /* 0x100fe20000010000 */
[----:B------:R-:W-:Y:S02]  /*4b30*/  FADD.FTZ R153, R165, -R228 ;  /* 0x800000e4a5997221 */ /* 0x000fe40000010000 */
        /* <DEDUP_REMOVED lines=8> */
[--C-:B------:R-:W-:Y:S01]  /*4bc0*/  FADD.FTZ R2, R171, -R228.reuse ;  /* 0x800000e4ab027221 */ /* 0x100fe20000010000 */
[----:B------:R0:W-:Y:S03]  /*4bd0*/  STG.E.128 desc[UR4][R156.64], R152 ;  /* 0x000000989c007986 */ /* 0x0001e6000c101d04 */
[----:B------:R-:W-:Y:S01]  /*4be0*/  FMUL.FTZ R2, R229, R2 ;  /* 0x00000002e5027220 */ /* 0x000fe20000410000 */
[--C-:B------:R-:W-:Y:S01]  /*4bf0*/  FADD.FTZ R240, R173, -R228.reuse ;  /* 0x800000e4adf07221 */ /* 0x100fe20000010000 */
[--C-:B------:R-:W-:Y:S01]  /*4c00*/  FADD.FTZ R237, R175, -R228.reuse ;  /* 0x800000e4afed7221 */ /* 0x100fe20000010000 */
[--C-:B------:R-:W-:Y:S01]  /*4c10*/  FADD.FTZ R162, R188, -R228.reuse ;  /* 0x800000e4bca27221 */ /* 0x100fe20000010000 */
[--C-:B------:R-:W-:Y:S01]  /*4c20*/  FADD.FTZ R163, R189, -R228.reuse ;  /* 0x800000e4bda37221 */ /* 0x100fe20000010000 */
[--C-:B------:R-:W-:Y:S01]  /*4c30*/  FADD.FTZ R164, R190, -R228.reuse ;  /* 0x800000e4bea47221 */ /* 0x100fe20000010000 */
[--C-:B0-----:R-:W-:Y:S01]  /*4c40*/  FADD.FTZ R152, R170, -R228.reuse ;  /* 0x800000e4aa987221 */ /* 0x101fe20000010000 */
[--C-:B------:R-:W-:Y:S01]  /*4c50*/  FADD.FTZ R154, R168, -R228.reuse ;  /* 0x800000e4a89a7221 */ /* 0x100fe20000010000 */
[----:B------:R-:W-:-:S02]  /*4c60*/  FADD.FTZ R153, R169, -R228 ;  /* 0x800000e4a9997221 */ /* 0x000fc40000010000 */
[C---:B------:R-:W-:Y:S01]  /*4c70*/  FMUL.FTZ R152, R229.reuse, R152 ;  /* 0x00000098e5987220 */ /* 0x040fe20000410000 */
[C---:B------:R-:W-:Y:S01]  /*4c80*/  FMUL.FTZ R156, R229.reuse, R154 ;  /* 0x0000009ae59c7220 */ /* 0x040fe20000410000 */
[----:B------:R-:W-:Y:S02]  /*4c90*/  FMUL.FTZ R153, R229, R153 ;  /* 0x00000099e5997220 */ /* 0x000fe40000410000 */
        /* <DEDUP_REMOVED lines=18> */
[----:B------:R-:W-:Y:S01]  /*4dc0*/  FADD.FTZ R202, R225, -R228 ;  /* 0x800000e4e1ca7221 */ /* 0x000fe20000010000 */
        /* <DEDUP_REMOVED lines=8> */
[----:B------:R-:W2:Y:S01]  /*4e50*/  LDL R163, [R1+0xec] ;  /* 0x0000ec0001a37983 */ /* 0x000ea20000100800 */
[--C-:B0-----:R-:W-:Y:S01]  /*4e60*/  FADD.FTZ R156, R182, -R228.reuse ;  /* 0x800000e4b69c7221 */ /* 0x101fe20000010000 */
[--C-:B------:R-:W-:Y:S01]  /*4e70*/  FADD.FTZ R157, R183, -R228.reuse ;  /* 0x800000e4b79d7221 */ /* 0x100fe20000010000 */
[C---:B------:R-:W-:Y:S01]  /*4e80*/  FMUL.FTZ R182, R229.reuse, R164 ;  /* 0x000000a4e5b67220 */ /* 0x040fe20000410000 */
[----:B------:R-:W-:Y:S01]  /*4e90*/  FMUL.FTZ R183, R229, R165 ;  /* 0x000000a5e5b77220 */ /* 0x000fe20000410000 */
[----:B------:R-:W3:Y:S04]  /*4ea0*/  LDL R162, [R1+0xe8] ;  /* 0x0000e80001a27983 */ /* 0x000ee80000100800 */
[----:B------:R-:W4:Y:S04]  /*4eb0*/  LDL R161, [R1+0xe4] ;  /* 0x0000e40001a17983 */ /* 0x000f280000100800 */
        /* <DEDUP_REMOVED lines=8> */
[--C-:B------:R-:W-:Y:S01]  /*4f40*/  FADD.FTZ R154, R180, -R228.reuse ;  /* 0x800000e4b49a7221 */ /* 0x100fe20000010000 */
[--C-:B------:R-:W-:Y:S01]  /*4f50*/  FADD.FTZ R175, R201, -R228.reuse ;  /* 0x800000e4c9af7221 */ /* 0x100fe20000010000 */
[C---:B------:R-:W-:Y:S01]  /*4f60*/  FMUL.FTZ R88, R229.reuse, R170 ;  /* 0x000000aae5587220 */ /* 0x040fe20000410000 */
[--C-:B------:R-:W-:Y:S01]  /*4f70*/  FADD.FTZ R180, R204, -R228.reuse ;  /* 0x800000e4ccb47221 */ /* 0x100fe20000010000 */
[----:B------:R-:W-:Y:S01]  /*4f80*/  FADD.FTZ R193, R208, -R228 ;  /* 0x800000e4d0c17221 */ /* 0x000fe20000010000 */
[C---:B------:R-:W-:Y:S01]  /*4f90*/  FMUL.FTZ R90, R229.reuse, R174 ;  /* 0x000000aee55a7220 */ /* 0x040fe20000410000 */
[----:B------:R-:W-:Y:S01]  /*4fa0*/  MOV R174, R89 ;  /* 0x0000005900ae7202 */ /* 0x000fe20000000f00 */
[C---:B------:R-:W-:Y:S01]  /*4fb0*/  FMUL.FTZ R250, R229.reuse, R175 ;  /* 0x000000afe5fa7220 */ /* 0x040fe20000410000 */
[----:B------:R-:W-:Y:S01]  /*4fc0*/  MOV R175, R88 ;  /* 0x0000005800af7202 */ /* 0x000fe20000000f00 */
[C---:B------:R-:W-:Y:S01]  /*4fd0*/  FMUL.FTZ R89, R229.reuse, R180 ;  /* 0x000000b4e5597220 */ /* 0x040fe20000410000 */
[C---:B------:R-:W-:Y:S01]  /*4fe0*/  FMUL.FTZ R180, R229.reuse, R192 ;  /* 0x000000c0e5b47220 */ /* 0x040fe20000410000 */
[----:B------:R-:W-:-:S02]  /*4ff0*/  FMUL.FTZ R88, R229, R193 ;  /* 0x000000c1e5587220 */ /* 0x000fc40000410000 */
[----:B------:R-:W0:Y:S01]  /*5000*/  LDC.64 R192, c[0x0][0x2b8] ;  /* 0x0000ae00ffc07b82 */ /* 0x000e220000000a00 */
        /* <DEDUP_REMOVED lines=41> */
[----:B------:R-:W-:Y:S01]  /*52a0*/  MOV R230, R175 ;  /* 0x000000af00e67202 */ /* 0x000fe20000000f00 */
        /* <DEDUP_REMOVED lines=36> */
[----:B0-----:R-:W-:Y:S01]  /*54f0*/  IMAD.WIDE.U32 R188, R246, 0x10, R192 ;  /* 0x00000010f6bc7825 */ /* 0x001fe200078e00c0 */
[----:B------:R-:W4:Y:S04]  /*5500*/  LDL R229, [R1+0xa8] ;  /* 0x0000a80001e57983 */ /* 0x000f280000100800 */
[----:B------:R-:W4:Y:S04]  /*5510*/  LDL R246, [R1+0xac] ;  /* 0x0000ac0001f67983 */ /* 0x000f280000100800 */
[----:B------:R-:W4:Y:S04]  /*5520*/  LDL R213, [R1+0xc] ;  /* 0x00000c0001d57983 */ /* 0x000f280000100800 */
[----:B------:R-:W4:Y:S04]  /*5530*/  LDL R210, [R1] ;  /* 0x0000000001d27983 */ /* 0x000f280000100800 */
[----:B------:R-:W4:Y:S04]  /*5540*/  LDL R216, [R1+0x28] ;  /* 0x0000280001d87983 */ /* 0x000f280000100800 */
[----:B------:R-:W4:Y:S04]  /*5550*/  LDL R215, [R1+0x24] ;  /* 0x0000240001d77983 */ /* 0x000f280000100800 */
[----:B------:R-:W4:Y:S04]  /*5560*/  LDL R214, [R1+0x20] ;  /* 0x0000200001d67983 */ /* 0x000f280000100800 */
[----:B------:R-:W4:Y:S04]  /*5570*/  LDL R212, [R1+0x8] ;  /* 0x0000080001d47983 */ /* 0x000f280000100800 */
        /* <DEDUP_REMOVED lines=8> */
[----:B------:R-:W4:Y:S01]  /*5600*/  LDL R218, [R1+0x40] ;  /* 0x0000400001da7983 */ /* 0x000f220000100800 */
[----:B------:R-:W-:Y:S01]  /*5610*/  FFMA.FTZ R167, R167, R223, R39 ;  /* 0x000000dfa7a77223 */ /* 0x000fe20000010027 */
[----:B------:R-:W-:Y:S01]  /*5620*/  FFMA.FTZ R166, R166, R220, R38 ;  /* 0x000000dca6a67223 */ /* 0x000fe20000010026 */
[----:B------:R-:W-:Y:S01]  /*5630*/  FFMA.FTZ R165, R165, R217, R37 ;  /* 0x000000d9a5a57223 */ /* 0x000fe20000010025 */
[----:B------:R-:W-:Y:S01]  /*5640*/  FFMA.FTZ R164, R164, R198, R36 ;  /* 0x000000c6a4a47223 */ /* 0x000fe20000010024 */
[----:B------:R0:W-:Y:S04]  /*5650*/  STG.E.128 desc[UR4][R184.64], R160 ;  /* 0x000000a0b8007986 */ /* 0x0001e8000c101d04 */
[----:B------:R-:W3:Y:S04]  /*5660*/  LDL R223, [R1+0xa0] ;  /* 0x0000a00001df7983 */ /* 0x000ee80000100800 */
[----:B------:R1:W-:Y:S04]  /*5670*/  STG.E.128 desc[UR4][R186.64], R164 ;  /* 0x000000a4ba007986 */ /* 0x0003e8000c101d04 */
[----:B------:R-:W4:Y:S04]  /*5680*/  LDL R220, [R1+0x44] ;  /* 0x0000440001dc7983 */ /* 0x000f280000100800 */
[----:B------:R-:W4:Y:S04]  /*5690*/  LDL R217, [R1+0x2c] ;  /* 0x00002c0001d97983 */ /* 0x000f280000100800 */
[----:B0-----:R-:W4:Y:S04]  /*56a0*/  LDL R163, [R1+0x8c] ;  /* 0x00008c0001a37983 */ /* 0x001f280000100800 */
[----:B------:R-:W4:Y:S04]  /*56b0*/  LDL R162, [R1+0x88] ;  /* 0x0000880001a27983 */ /* 0x000f280000100800 */
[----:B------:R-:W4:Y:S04]  /*56c0*/  LDL R161, [R1+0x84] ;  /* 0x0000840001a17983 */ /* 0x000f280000100800 */
[----:B------:R-:W4:Y:S04]  /*56d0*/  LDL R160, [R1+0x80] ;  /* 0x0000800001a07983 */ /* 0x000f280000100800 */
[----:B-1----:R-:W4:Y:S04]  /*56e0*/  LDL R167, [R1+0x6c] ;  /* 0x00006c0001a77983 */ /* 0x002f280000100800 */
[----:B------:R-:W4:Y:S04]  /*56f0*/  LDL R166, [R1+0x68] ;  /* 0x0000680001a67983 */ /* 0x000f280000100800 */
[----:B------:R-:W4:Y:S04]  /*5700*/  LDL R165, [R1+0x64] ;  /* 0x0000640001a57983 */ /* 0x000f280000100800 */
[----:B------:R-:W4:Y:S01]  /*5710*/  LDL R164, [R1+0x60] ;  /* 0x0000600001a47983 */ /* 0x000f220000100800 */
[----:B------:R-:W-:-:S04]  /*5720*/  IMAD.WIDE.U32 R190, R245, 0x10, R192 ;  /* 0x00000010f5be7825 */ /* 0x000fc800078e00c0 */
[----:B------:R-:W-:Y:S02]  /*5730*/  IMAD.WIDE.U32 R204, R244, 0x10, R192 ;  /* 0x00000010f4cc7825 */ /* 0x000fe400078e00c0 */
[----:B------:R-:W0:Y:S02]  /*5740*/  LDC.64 R244, c[0x0][0x2b8] ;  /* 0x0000ae00fff47b82 */ /* 0x000e240000000a00 */
[----:B0-----:R-:W-:-:S04]  /*5750*/  IMAD.WIDE.U32 R196, R4, 0x10, R244 ;  /* 0x0000001004c47825 */ /* 0x001fc800078e00f4 */
[----:B------:R-:W-:-:S04]  /*5760*/  IMAD.WIDE.U32 R198, R5, 0x10, R244 ;  /* 0x0000001005c67825 */ /* 0x000fc800078e00f4 */
[----:B------:R-:W-:-:S04]  /*5770*/  IMAD.WIDE.U32 R200, R6, 0x10, R244 ;  /* 0x0000001006c87825 */ /* 0x000fc800078e00f4 */
[----:B------:R-:W-:-:S04]  /*5780*/  IMAD.WIDE.U32 R202, R7, 0x10, R244 ;  /* 0x0000001007ca7825 */ /* 0x000fc800078e00f4 */
[----:B------:R-:W-:Y:S01]  /*5790*/  FFMA.FTZ R6, R229, R208, R42 ;  /* 0x000000d0e5067223 */ /* 0x000fe2000001002a */
[----:B------:R-:W-:Y:S01]  /*57a0*/  FFMA.FTZ R7, R246, R209, R43 ;  /* 0x000000d1f6077223 */ /* 0x000fe2000001002b */
[----:B--2---:R-:W-:Y:S01]  /*57b0*/  FFMA.FTZ R5, R224, R227, R41 ;  /* 0x000000e3e0057223 */ /* 0x004fe20000010029 */
[----:B---3--:R-:W-:-:S05]  /*57c0*/  FFMA.FTZ R4, R223, R240, R40 ;  /* 0x000000f0df047223 */ /* 0x008fca0000010028 */
[----:B------:R0:W-:Y:S01]  /*57d0*/  STG.E.128 desc[UR4][R188.64], R4 ;  /* 0x00000004bc007986 */ /* 0x0001e2000c101d04 */
[----:B----4-:R-:W-:Y:S01]  /*57e0*/  FFMA.FTZ R163, R163, R207, R47 ;  /* 0x000000cfa3a37223 */ /* 0x010fe2000001002f */
        /* <DEDUP_REMOVED lines=8> */
[----:B0-----:R-:W-:-:S03]  /*5870*/  FFMA.FTZ R188, R116, R89, R64 ;  /* 0x0000005974bc7223 */ /* 0x001fc60000010040 */
[----:B------:R0:W-:Y:S02]  /*5880*/  STG.E.128 desc[UR4][R204.64], R164 ;  /* 0x000000a4cc007986 */ /* 0x0001e4000c101d04 */
[----:B0-----:R-:W-:Y:S01]  /*5890*/  FFMA.FTZ R167, R213, R179, R63 ;  /* 0x000000b3d5a77223 */ /* 0x001fe2000001003f */
[----:B------:R-:W-:Y:S01]  /*58a0*/  FFMA.FTZ R164, R210, R90, R60 ;  /* 0x0000005ad2a47223 */ /* 0x000fe2000001003c */
[----:B------:R-:W-:Y:S01]  /*58b0*/  FFMA.FTZ R179, R123, R176, R71 ;  /* 0x000000b07bb37223 */ /* 0x000fe20000010047 */
[----:B------:R1:W5:Y:S01]  /*58c0*/  LDL.LU R90, [R1+0x198] ;  /* 0x00019800015a7983 */ /* 0x0003620000300800 */
[----:B------:R-:W-:-:S03]  /*58d0*/  FFMA.FTZ R176, R120, R88, R68 ;  /* 0x0000005878b07223 */ /* 0x000fc60000010044 */
[----:B------:R1:W5:Y:S04]  /*58e0*/  LDL.LU R89, [R1+0x194] ;  /* 0x0001940001597983 */ /* 0x0003680000300800 */
[----:B------:R1:W5:Y:S01]  /*58f0*/  LDL.LU R88, [R1+0x190] ;  /* 0x0001900001587983 */ /* 0x0003620000300800 */
        /* <DEDUP_REMOVED lines=13> */
[----:B------:R-:W-:Y:S04]  /*59d0*/  STG.E.128 desc[UR4][R184.64], R4 ;  /* 0x00000004b8007986 */ /* 0x000fe8000c101d04 */
[----:B------:R-:W-:Y:S04]  /*59e0*/  STG.E.128 desc[UR4][R186.64], R160 ;  /* 0x000000a0ba007986 */ /* 0x000fe8000c101d04 */
[----:B------:R0:W-:Y:S01]  /*59f0*/  STG.E.128 desc[UR4][R192.64], R164 ;  /* 0x000000a4c0007986 */ /* 0x0001e2000c101d04 */
[----:B------:R-:W-:-:S04]  /*5a00*/  IMAD.WIDE.U32 R194, R3, 0x10, R244 ;  /* 0x0000001003c27825 */ /* 0x000fc800078e00f4 */
[----:B------:R-:W-:Y:S01]  /*5a10*/  FFMA.FTZ R191, R119, R180, R67 ;  /* 0x000000b477bf7223 */ /* 0x000fe20000010043 */
        /* <DEDUP_REMOVED lines=38> */
.L_x_65905:
        /* <DEDUP_REMOVED lines=8> */
.L_x_65908:
[----:B------:R-:W-:Y:S05]  /*5d00*/  BSYNC B0 ;  /* 0x0000000000007941 */ /* 0x000fea0003800000 */
.L_x_65907:
        /* <DEDUP_REMOVED lines=9> */
.L_x_65909:
[----:B------:R-:W-:Y:S01]  /*5da0*/  HFMA2.MMA R230, -RZ, RZ, 0, 2.384185791015625e-07 ;  /* 0x00000004ffe67435 */ /* 0x000fe200000001ff */
[----:B------:R-:W-:Y:S01]  /*5db0*/  FADD.FTZ R231, R231, R228 ;  /* 0x000000e4e7e77221 */ /* 0x000fe20000010000 */
[----:B------:R-:W-:-:S04]  /*5dc0*/  MOV R228, 0xffffffff ;  /* 0xffffffff00e47802 */ /* 0x000fc80000000f00 */
[----:B------:R-:W-:-:S07]  /*5dd0*/  MOV R252, R231 ;  /* 0x000000e700fc7202 */ /* 0x000fce0000000f00 */
[----:B------:R-:W-:Y:S05]  /*5de0*/  WARPSYNC.COLLECTIVE R228, `(.L_x_65910) ;  /* 0x00000000e4087348 */ /* 0x000fea0003c00000 */
[----:B------:R0:W1:Y:S02]  /*5df0*/  SHFL.BFLY P2, R228, R252, R230, R229 ;  /* 0x0c0000e6fce47389 */ /* 0x00006400000400e5 */
[----:B01----:R-:W-:Y:S01]  /*5e00*/  ENDCOLLECTIVE ;  /* 0x000000000000791b */ /* 0x003fe20003800000 */
.L_x_65910:
[----:B------:R-:W-:Y:S01]  /*5e10*/  HFMA2.MMA R230, -RZ, RZ, 0, 4.76837158203125e-07 ;  /* 0x00000008ffe67435 */ /* 0x000fe200000001ff */
[----:B------:R-:W-:Y:S01]  /*5e20*/  FADD.FTZ R231, R231, R228 ;  /* 0x000000e4e7e77221 */ /* 0x000fe20000010000 */
[----:B------:R-:W-:-:S04]  /*5e30*/  MOV R228, 0xffffffff ;  /* 0xffffffff00e47802 */ /* 0x000fc80000000f00 */
[----:B------:R-:W-:-:S07]  /*5e40*/  MOV R252, R231 ;  /* 0x000000e700fc7202 */ /* 0x000fce0000000f00 */
[----:B------:R-:W-:Y:S05]  /*5e50*/  WARPSYNC.COLLECTIVE R228, `(.L_x_65911) ;  /* 0x00000000e4087348 */ /* 0x000fea0003c00000 */
[----:B------:R0:W1:Y:S02]  /*5e60*/  SHFL.BFLY P2, R228, R252, R230, R229 ;  /* 0x0c0000e6fce47389 */ /* 0x00006400000400e5 */
[----:B01----:R-:W-:Y:S01]  /*5e70*/  ENDCOLLECTIVE ;  /* 0x000000000000791b */ /* 0x003fe20003800000 */
.L_x_65911:
[----:B------:R-:W-:Y:S01]  /*5e80*/  HFMA2.MMA R230, -RZ, RZ, 0, 9.5367431640625e-07 ;  /* 0x00000010ffe67435 */ /* 0x000fe200000001ff */
[----:B------:R-:W-:Y:S01]  /*5e90*/  FADD.FTZ R231, R231, R228 ;  /* 0x000000e4e7e77221 */ /* 0x000fe20000010000 */
[----:B------:R-:W-:-:S04]  /*5ea0*/  MOV R228, 0xffffffff ;  /* 0xffffffff00e47802 */ /* 0x000fc80000000f00 */
[----:B------:R-:W-:-:S07]  /*5eb0*/  MOV R252, R231 ;  /* 0x000000e700fc7202 */ /* 0x000fce0000000f00 */
[----:B------:R-:W-:Y:S05]  /*5ec0*/  WARPSYNC.COLLECTIVE R228, `(.L_x_65912) ;  /* 0x00000000e4087348 */ /* 0x000fea0003c00000 */
[----:B------:R0:W1:Y:S02]  /*5ed0*/  SHFL.BFLY P2, R228, R252, R230, R229 ;  /* 0x0c0000e6fce47389 */ /* 0x00006400000400e5 */
[----:B01----:R-:W-:Y:S01]  /*5ee0*/  ENDCOLLECTIVE ;  /* 0x000000000000791b */ /* 0x003fe20003800000 */
.L_x_65912:
        /* <DEDUP_REMOVED lines=169> */
.L_x_65913:
[----:B------:R-:W-:Y:S01]  /*6980*/  HFMA2.MMA R230, -RZ, RZ, 0, 1.1920928955078125e-07 ;  /* 0x00000002ffe67435 */ /* 0x000fe200000001ff */
[----:B------:R-:W-:Y:S01]  /*6990*/  FADD.FTZ R231, R231, R228 ;  /* 0x000000e4e7e77221 */ /* 0x000fe20000010000 */
[----:B------:R-:W-:-:S04]  /*69a0*/  MOV R228, 0xffffffff ;  /* 0xffffffff00e47802 */ /* 0x000fc80000000f00 */
[----:B------:R-:W-:-:S07]  /*69b0*/  MOV R252, R231 ;  /* 0x000000e700fc7202 */ /* 0x000fce0000000f00 */
[----:B------:R-:W-:Y:S05]  /*69c0*/  WARPSYNC.COLLECTIVE R228, `(.L_x_65914) ;  /* 0x00000000e4087348 */ /* 0x000fea0003c00000 */
[----:B------:R0:W1:Y:S02]  /*69d0*/  SHFL.BFLY P2, R228, R252, R230, R229 ;  /* 0x0c0000e6fce47389 */ /* 0x00006400000400e5 */
[----:B01----:R-:W-:Y:S01]  /*69e0*/  ENDCOLLECTIVE ;  /* 0x000000000000791b */ /* 0x003fe20003800000 */
.L_x_65914:
[----:B------:R-:W-:Y:S01]  /*69f0*/  HFMA2.MMA R230, -RZ, RZ, 0, 2.384185791015625e-07 ;  /* 0x00000004ffe67435 */ /* 0x000fe200000001ff */
[----:B------:R-:W-:Y:S01]  /*6a00*/  FADD.FTZ R231, R231, R228 ;  /* 0x000000e4e7e77221 */ /* 0x000fe20000010000 */
[----:B------:R-:W-:-:S04]  /*6a10*/  MOV R228, 0xffffffff ;  /* 0xffffffff00e47802 */ /* 0x000fc80000000f00 */
[----:B------:R-:W-:-:S07]  /*6a20*/  MOV R252, R231 ;  /* 0x000000e700fc7202 */ /* 0x000fce0000000f00 */
[----:B------:R-:W-:Y:S05]  /*6a30*/  WARPSYNC.COLLECTIVE R228, `(.L_x_65915) ;  /* 0x00000000e4087348 */ /* 0x000fea0003c00000 */
[----:B------:R0:W1:Y:S02]  /*6a40*/  SHFL.BFLY P2, R228, R252, R230, R229 ;  /* 0x0c0000e6fce47389 */ /* 0x00006400000400e5 */
[----:B01----:R-:W-:Y:S01]  /*6a50*/  ENDCOLLECTIVE ;  /* 0x000000000000791b */ /* 0x003fe20003800000 */
.L_x_65915:
[----:B------:R-:W-:Y:S01]  /*6a60*/  HFMA2.MMA R230, -RZ, RZ, 0, 4.76837158203125e-07 ;  /* 0x00000008ffe67435 */ /* 0x000fe200000001ff */
[----:B------:R-:W-:Y:S01]  /*6a70*/  FADD.FTZ R231, R231, R228 ;  /* 0x000000e4e7e77221 */ /* 0x000fe20000010000 */
[----:B------:R-:W-:-:S04]  /*6a80*/  MOV R228, 0xffffffff ;  /* 0xffffffff00e47802 */ /* 0x000fc80000000f00 */
[----:B------:R-:W-:-:S07]  /*6a90*/  MOV R252, R231 ;  /* 0x000000e700fc7202 */ /* 0x000fce0000000f00 */
[----:B------:R-:W-:Y:S05]  /*6aa0*/  WARPSYNC.COLLECTIVE R228, `(.L_x_65916) ;  /* 0x00000000e4087348 */ /* 0x000fea0003c00000 */
[----:B------:R0:W1:Y:S02]  /*6ab0*/  SHFL.BFLY P2, R228, R252, R230, R229 ;  /* 0x0c0000e6fce47389 */ /* 0x00006400000400e5 */
[----:B01----:R-:W-:Y:S01]  /*6ac0*/  ENDCOLLECTIVE ;  /* 0x000000000000791b */ /* 0x003fe20003800000 */
.L_x_65916:
[----:B------:R-:W-:Y:S01]  /*6ad0*/  HFMA2.MMA R230, -RZ, RZ, 0, 9.5367431640625e-07 ;  /* 0x00000010ffe67435 */ /* 0x000fe200000001ff */
[----:B------:R-:W-:Y:S01]  /*6ae0*/  FADD.FTZ R231, R231, R228 ;  /* 0x000000e4e7e77221 */ /* 0x000fe20000010000 */
[----:B------:R-:W-:-:S04]  /*6af0*/  MOV R228, 0xffffffff ;  /* 0xffffffff00e47802 */ /* 0x000fc80000000f00 */
[----:B------:R-:W-:-:S07]  /*6b00*/  MOV R252, R231 ;  /* 0x000000e700fc7202 */ /* 0x000fce0000000f00 */
[----:B------:R-:W-:Y:S05]  /*6b10*/  WARPSYNC.COLLECTIVE R228, `(.L_x_65917) ;  /* 0x00000000e4087348 */ /* 0x000fea0003c00000 */
[----:B------:R0:W1:Y:S02]  /*6b20*/  SHFL.BFLY P2, R228, R252, R230, R229 ;  /* 0x0c0000e6fce47389 */ /* 0x00006400000400e5 */
[----:B01----:R-:W-:Y:S01]  /*6b30*/  ENDCOLLECTIVE ;  /* 0x000000000000791b */ /* 0x003fe20003800000 */
.L_x_65917:
[----:B------:R-:W-:Y:S05]  /*6b40*/  BRA `(.L_x_65918) ;  /* 0xffffffd800907947 */ /* 0x000fea000383ffff */
.L_x_65919:
        /* <DEDUP_REMOVED lines=11> */
.L_x_72429:


//--------------------- .text._ZN10layer_norm13ln_fwd_kernelINS_13Kernel_traitsIfffffjLj2560ELj1ELj4ELj1ELj16ENS_18Kernel_traits_baseILj2560EfffffjLj128EEEEELb0ELb1ELb1ELb0EEEvNS_9FwdParamsE --------------------------
	.section	.text._ZN10layer_norm13ln_fwd_kernelINS_13Kernel_traitsIfffffjLj2560ELj1ELj4ELj1ELj16ENS_18Kernel_traits_baseILj2560EfffffjLj128EEEEELb0ELb1ELb1ELb0EEEvNS_9FwdParamsE,"ax",@progbits
	.align	128
        .global         _ZN10layer_norm13ln_fwd_kernelINS_13Kernel_traitsIfffffjLj2560ELj1ELj4ELj1ELj16ENS_18Kernel_traits_baseILj2560EfffffjLj128EEEEELb0ELb1ELb1ELb0EEEvNS_9FwdParamsE
        .type           _ZN10layer_norm13ln_fwd_kernelINS_13Kernel_traitsIfffffjLj2560ELj1ELj4ELj1ELj16ENS_18Kernel_traits_baseILj2560EfffffjLj128EEEEELb0ELb1ELb1ELb0EEEvNS_9FwdParamsE,@function
        .size           _ZN10layer_norm13ln_fwd_kernelINS_13Kernel_traitsIfffffjLj2560ELj1ELj4ELj1ELj16ENS_18Kernel_traits_baseILj2560EfffffjLj128EEEEELb0ELb1ELb1ELb0EEEvNS_9FwdParamsE,(.L_x_72430 - _ZN10layer_norm13ln_fwd_kernelINS_13Kernel_traitsIfffffjLj2560ELj1ELj4ELj1ELj16ENS_18Kernel_traits_baseILj2560EfffffjLj128EEEEELb0ELb1ELb1ELb0EEEvNS_9FwdParamsE)
        .other          _ZN10layer_norm13ln_fwd_kernelINS_13Kernel_traitsIfffffjLj2560ELj1ELj4ELj1ELj16ENS_18Kernel_traits_baseILj2560EfffffjLj128EEEEELb0ELb1ELb1ELb0EEEvNS_9FwdParamsE,@"STO_CUDA_ENTRY STV_DEFAULT"
_ZN10layer_norm13ln_fwd_kernelINS_13Kernel_traitsIfffffjLj2560ELj1ELj4ELj1ELj16ENS_18Kernel_traits_baseILj2560EfffffjLj128EEEEELb0ELb1ELb1ELb0EEEvNS_9FwdParamsE:
.text._ZN10layer_norm13ln_fwd_kernelINS_13Kernel_traitsIfffffjLj2560ELj1ELj4ELj1ELj16ENS_18Kernel_traits_baseILj2560EfffffjLj128EEEEELb0ELb1ELb1ELb0EEEvNS_9FwdParamsE:
        /* <DEDUP_REMOVED lines=14> */
[----:B------:R-:W0:Y:S01]  /*00e0*/  LDC.64 R2, c[0x0][0x260] ;  /* 0x00009800ff027b82 */ /* 0x000e220000000a00 */
[----:B------:R-:W-:Y:S01]  /*00f0*/  ULDC.64 UR8, c[0x0][0x278] ;  /* 0x00009e0000087ab9 */ /* 0x000fe20000000a00 */
[----:B------:R-:W-:Y:S01]  /*0100*/  ULDC.64 UR6, c[0x0][0x2c8] ;  /* 0x0000b20000067ab9 */ /* 0x000fe20000000a00 */
[C---:B------:R-:W-:Y:S02]  /*0110*/  LEA R12, P3, R6.reuse, UR8, 0x4 ;  /* 0x00000008060c7c11 */ /* 0x040fe4000f8620ff */
[----:B------:R-:W-:Y:S02]  /*0120*/  CS2R R10, SRZ ;  /* 0x00000000000a7805 */ /* 0x000fe4000001ff00 */
[----:B------:R-:W-:Y:S02]  /*0130*/  ISETP.NE.U32.AND P0, PT, RZ, UR6, PT ;  /* 0x00000006ff007c0c */ /* 0x000fe4000bf05070 */
[----:B------:R-:W-:Y:S02]  /*0140*/  CS2R R8, SRZ ;  /* 0x0000000000087805 */ /* 0x000fe4000001ff00 */
[----:B------:R-:W-:-:S02]  /*0150*/  LEA.HI.X R13, R6, UR9, RZ, 0x4, P3 ;  /* 0x00000009060d7c11 */ /* 0x000fc400098f24ff */
[----:B------:R-:W-:-:S04]  /*0160*/  ISETP.NE.AND.EX P0, PT, RZ, UR7, PT, P0 ;  /* 0x00000007ff007c0c */ /* 0x000fc8000bf05300 */
[----:B------:R-:W2:Y:S09]  /*0170*/  LDG.E.128 R12, desc[UR4][R12.64] ;  /* 0x000000040c0c7981 */ /* 0x000eb2000c1e1d00 */
[C---:B------:R-:W-:Y:S01]  /*0180*/  @P0 LEA R4, P2, R6.reuse, UR6, 0x4 ;  /* 0x0000000606040c11 */ /* 0x040fe2000f8420ff */
[----:B0-----:R-:W-:-:S03]  /*0190*/  IMAD.WIDE.U32 R2, R6, 0x10, R2 ;  /* 0x0000001006027825 */ /* 0x001fc600078e0002 */
[C---:B------:R-:W-:Y:S02]  /*01a0*/  @P0 LEA.HI.X R5, R6.reuse, UR7, RZ, 0x4, P2 ;  /* 0x0000000706050c11 */ /* 0x040fe400090f24ff */
[----:B------:R-:W3:Y:S04]  /*01b0*/  LDG.E.128 R16, desc[UR4][R2.64] ;  /* 0x0000000402107981 */ /* 0x000ee8000c1e1d00 */
[----:B------:R0:W5:Y:S01]  /*01c0*/  @P0 LDG.E.128 R8, desc[UR4][R4.64] ;  /* 0x0000000404080981 */ /* 0x000162000c1e1d00 */
[----:B------:R-:W-:-:S03]  /*01d0*/  LOP3.LUT R6, R6, 0x20, RZ, 0xfc, !PT ;  /* 0x0000002006067812 */ /* 0x000fc600078efcff */
[----:B--2---:R0:W-:Y:S04]  /*01e0*/  STL.64 [R1+0x150], R12 ;  /* 0x0001500c01007387 */ /* 0x0041e80000100a00 */
[----:B------:R0:W-:Y:S04]  /*01f0*/  STL.64 [R1+0x158], R14 ;  /* 0x0001580e01007387 */ /* 0x0001e80000100a00 */
[----:B---3--:R0:W-:Y:S04]  /*0200*/  STL.64 [R1+0x160], R16 ;  /* 0x0001601001007387 */ /* 0x0081e80000100a00 */
[----:B------:R0:W-:Y:S02]  /*0210*/  STL.64 [R1+0x168], R18 ;  /* 0x0001681201007387 */ /* 0x0001e40000100a00 */
.L_x_65921:
[----:B------:R-:W-:Y:S05]  /*0220*/  BSYNC B0 ;  /* 0x0000000000007941 */ /* 0x000fea0003800000 */
.L_x_65920:
[----:B------:R-:W-:Y:S01]  /*0230*/  ISETP.GE.U32.AND P0, PT, R0, 0x40, PT ;  /* 0x000000400000780c */ /* 0x000fe20003f06070 */
[----:B------:R-:W-:Y:S01]  /*0240*/  BSSY B0, `(.L_x_65922) ;  /* 0x0000018000007945 */ /* 0x000fe20003800000 */
[----:B------:R-:W-:-:S11]  /*0250*/  LOP3.LUT R2, R2, 0xfffffffb, RZ, 0xc0, !PT ;  /* 0xfffffffb02027812 */ /* 0x000fd600078ec0ff */
[----:B------:R-:W-:Y:S01]  /*0260*/  @P0 LOP3.LUT R2, R2, 0x4, RZ, 0xfc, !PT ;  /* 0x0000000402020812 */ /* 0x000fe200078efcff */
[----:B------:R-:W-:Y:S06]  /*0270*/  @!P0 BRA `(.L_x_65923) ;  /* 0x0000000000508947 */ /* 0x000fec0003800000 */
[----:B0-----:R-:W0:Y:S01]  /*0280*/  LDC.64 R12, c[0x0][0x260] ;  /* 0x00009800ff0c7b82 */ /* 0x001e220000000a00 */
[----:B------:R-:W-:Y:S01]  /*0290*/  ULDC.64 UR8, c[0x0][0x278] ;  /* 0x00009e0000087ab9 */ /* 0x000fe20000000a00 */
[----:B------:R-:W-:Y:S01]  /*02a0*/  ULDC.64 UR6, c[0x0][0x2c8] ;  /* 0x0000b20000067ab9 */ /* 0x000fe20000000a00 */
[C---:B------:R-:W-:Y:S02]  /*02b0*/  LEA R16, P3, R6.reuse, UR8, 0x4 ;  /* 0x0000000806107c11 */ /* 0x040fe4000f8620ff */
[----:B------:R-:W-:Y:S02]  /*02c0*/  CS2R R14, SRZ ;  /* 0x00000000000e7805 */ /* 0x000fe4000001ff00 */
[----:B------:R-:W-:Y:S02]  /*02d0*/  ISETP.NE.U32.AND P0, PT, RZ, UR6, PT ;  /* 0x00000006ff007c0c */ /* 0x000fe4000bf05070 */
[----:B------:R-:W-:Y:S02]  /*02e0*/  LEA.HI.X R17, R6, UR9, RZ, 0x4, P3 ;  /* 0x0000000906117c11 */ /* 0x000fe400098f24ff */
[----:B------:R-:W-:-:S13]  /*02f0*/  ISETP.NE.AND.EX P0, PT, RZ, UR7, PT, P0 ;  /* 0x00000007ff007c0c */ /* 0x000fda000bf05300 */
[C---:B------:R-:W-:Y:S01]  /*0300*/  @P0 LEA R4, P2, R6.reuse, UR6, 0x4 ;  /* 0x0000000606040c11 */ /* 0x040fe2000f8420ff */
[C---:B0-----:R-:W-:Y:S01]  /*0310*/  IMAD.WIDE.U32 R18, R6.reuse, 0x10, R12 ;  /* 0x0000001006127825 */ /* 0x041fe200078e000c */
[----:B------:R-:W-:Y:S02]  /*0320*/  CS2R R12, SRZ ;  /* 0x00000000000c7805 */ /* 0x000fe4000001ff00 */
[C---:B------:R-:W-:Y:S02]  /*0330*/  @P0 LEA.HI.X R5, R6.reuse, UR7, RZ, 0x4, P2 ;  /* 0x0000000706050c11 */ /* 0x040fe400090f24ff */
[----:B------:R-:W2:Y:S04]  /*0340*/  LDG.E.128 R20, desc[UR4][R18.64] ;  /* 0x0000000412147981 */ /* 0x000ea8000c1e1d00 */
[----:B------:R1:W5:Y:S04]  /*0350*/  @P0 LDG.E.128 R12, desc[UR4][R4.64] ;  /* 0x00000004040c0981 */ /* 0x000368000c1e1d00 */
[----:B------:R-:W3:Y:S01]  /*0360*/  LDG.E.128 R16, desc[UR4][R16.64] ;  /* 0x0000000410107981 */ /* 0x000ee2000c1e1d00 */
[----:B------:R-:W-:-:S03]  /*0370*/  IADD3 R6, R6, 0x20, RZ ;  /* 0x0000002006067810 */ /* 0x000fc60007ffe0ff */
[----:B---3--:R1:W-:Y:S04]  /*0380*/  STL.64 [R1+0x140], R16 ;  /* 0x0001401001007387 */ /* 0x0083e80000100a00 */
[----:B------:R1:W-:Y:S04]  /*0390*/  STL.64 [R1+0x148], R18 ;  /* 0x0001481201007387 */ /* 0x0003e80000100a00 */
[----:B--2---:R1:W-:Y:S04]  /*03a0*/  STL.64 [R1], R20 ;  /* 0x0000001401007387 */ /* 0x0043e80000100a00 */
[----:B------:R1:W-:Y:S02]  /*03b0*/  STL.64 [R1+0x8], R22 ;  /* 0x0000081601007387 */ /* 0x0003e40000100a00 */
.L_x_65923:
[----:B------:R-:W-:Y:S05]  /*03c0*/  BSYNC B0 ;  /* 0x0000000000007941 */ /* 0x000fea0003800000 */
.L_x_65922:
[----:B------:R-:W-:Y:S01]  /*03d0*/  ISETP.GE.U32.AND P0, PT, R0, 0x60, PT ;  /* 0x000000600000780c */ /* 0x000fe20003f06070 */
[----:B------:R-:W-:Y:S01]  /*03e0*/  BSSY B0, `(.L_x_65924) ;  /* 0x0000016000007945 */ /* 0x000fe20003800000 */
[----:B------:R-:W-:-:S11]  /*03f0*/  LOP3.LUT R2, R2, 0xfffffffd, RZ, 0xc0, !PT ;  /* 0xfffffffd02027812 */ /* 0x000fd600078ec0ff */
[----:B------:R-:W-:Y:S01]  /*0400*/  @P0 LOP3.LUT R2, R2, 0x2, RZ, 0xfc, !PT ;  /* 0x0000000202020812 */ /* 0x000fe200078efcff */
[----:B------:R-:W-:Y:S06]  /*0410*/  @!P0 BRA `(.L_x_65925) ;  /* 0x0000000000488947 */ /* 0x000fec0003800000 */
[----:B------:R-:W-:Y:S01]  /*0420*/  ULDC.64 UR8, c[0x0][0x278] ;  /* 0x00009e0000087ab9 */ /* 0x000fe20000000a00 */
[----:B01----:R-:W0:Y:S01]  /*0430*/  LDC.64 R16, c[0x0][0x260] ;  /* 0x00009800ff107b82 */ /* 0x003e220000000a00 */
[C---:B------:R-:W-:Y:S01]  /*0440*/  LEA R20, P3, R6.reuse, UR8, 0x4 ;  /* 0x0000000806147c11 */ /* 0x040fe2000f8620ff */
[----:B------:R-:W-:Y:S01]  /*0450*/  ULDC.64 UR6, c[0x0][0x2c8] ;  /* 0x0000b20000067ab9 */ /* 0x000fe20000000a00 */
[----:B------:R-:W-:Y:S02]  /*0460*/  CS2R R18, SRZ ;  /* 0x0000000000127805 */ /* 0x000fe4000001ff00 */
[----:B------:R-:W-:Y:S02]  /*0470*/  ISETP.NE.U32.AND P0, PT, RZ, UR6, PT ;  /* 0x00000006ff007c0c */ /* 0x000fe4000bf05070 */
[----:B------:R-:W-:Y:S02]  /*0480*/  LEA.HI.X R21, R6, UR9, RZ, 0x4, P3 ;  /* 0x0000000906157c11 */ /* 0x000fe400098f24ff */
[----:B------:R-:W-:-:S04]  /*0490*/  ISETP.NE.AND.EX P0, PT, RZ, UR7, PT, P0 ;  /* 0x00000007ff007c0c */ /* 0x000fc8000bf05300 */
[----:B------:R-:W2:Y:S09]  /*04a0*/  LDG.E.128 R20, desc[UR4][R20.64] ;  /* 0x0000000414147981 */ /* 0x000eb2000c1e1d00 */
[C---:B------:R-:W-:Y:S01]  /*04b0*/  @P0 LEA R4, P2, R6.reuse, UR6, 0x4 ;  /* 0x0000000606040c11 */ /* 0x040fe2000f8420ff */
[----:B0-----:R-:W-:Y:S01]  /*04c0*/  IMAD.WIDE.U32 R248, R6, 0x10, R16 ;  /* 0x0000001006f87825 */ /* 0x001fe200078e0010 */
[----:B------:R-:W-:-:S02]  /*04d0*/  CS2R R16, SRZ ;  /* 0x0000000000107805 */ /* 0x000fc4000001ff00 */
[----:B------:R-:W-:-:S03]  /*04e0*/  @P0 LEA.HI.X R5, R6, UR7, RZ, 0x4, P2 ;  /* 0x0000000706050c11 */ /* 0x000fc600090f24ff */
[----:B------:R-:W5:Y:S04]  /*04f0*/  LDG.E.128 R248, desc[UR4][R248.64] ;  /* 0x00000004f8f87981 */ /* 0x000f68000c1e1d00 */
[----:B------:R3:W5:Y:S01]  /*0500*/  @P0 LDG.E.128 R16, desc[UR4][R4.64] ;  /* 0x0000000404100981 */ /* 0x000762000c1e1d00 */
[----:B------:R-:W-:-:S03]  /*0510*/  IADD3 R6, R6, 0x20, RZ ;  /* 0x0000002006067810 */ /* 0x000fc60007ffe0ff */
[----:B--2---:R3:W-:Y:S04]  /*0520*/  STL.64 [R1+0x130], R20 ;  /* 0x0001301401007387 */ /* 0x0047e80000100a00 */
[----:B------:R3:W-:Y:S02]  /*0530*/  STL.64 [R1+0x138], R22 ;  /* 0x0001381601007387 */ /* 0x0007e40000100a00 */
.L_x_65925:
[----:B------:R-:W-:Y:S05]  /*0540*/  BSYNC B0 ;  /* 0x0000000000007941 */ /* 0x000fea0003800000 */
.L_x_65924:
[----:B------:R-:W-:Y:S01]  /*0550*/  ISETP.GE.U32.AND P0, PT, R0, 0x80, PT ;  /* 0x000000800000780c */ /* 0x000fe20003f06070 */
[----:B------:R-:W-:Y:S01]  /*0560*/  BSSY B0, `(.L_x_65926) ;  /* 0x0000016000007945 */ /* 0x000fe20003800000 */
[----:B------:R-:W-:-:S11]  /*0570*/  LOP3.LUT R2, R2, 0xfffffffe, RZ, 0xc0, !PT ;  /* 0xfffffffe02027812 */ /* 0x000fd600078ec0ff */
[----:B------:R-:W-:Y:S01]  /*0580*/  @P0 LOP3.LUT R2, R2, 0x1, RZ, 0xfc, !PT ;  /* 0x0000000102020812 */ /* 0x000fe200078efcff */
[----:B------:R-:W-:Y:S06]  /*0590*/  @!P0 BRA `(.L_x_65927) ;  /* 0x0000000000488947 */ /* 0x000fec0003800000 */
[----:B------:R-:W-:Y:S01]  /*05a0*/  ULDC.64 UR8, c[0x0][0x278] ;  /* 0x00009e0000087ab9 */ /* 0x000fe20000000a00 */
[----:B-1-3--:R-:W1:Y:S01]  /*05b0*/  LDC.64 R20, c[0x0][0x260] ;  /* 0x00009800ff147b82 */ /* 0x00ae620000000a00 */
[C---:B------:R-:W-:Y:S01]  /*05c0*/  LEA R24, P3, R6.reuse, UR8, 0x4 ;  /* 0x0000000806187c11 */ /* 0x040fe2000f8620ff */
[----:B------:R-:W-:Y:S01]  /*05d0*/  ULDC.64 UR6, c[0x0][0x2c8] ;  /* 0x0000b20000067ab9 */ /* 0x000fe20000000a00 */
[----:B------:R-:W-:Y:S02]  /*05e0*/  CS2R R22, SRZ ;  /* 0x0000000000167805 */ /* 0x000fe4000001ff00 */
[----:B------:R-:W-:Y:S02]  /*05f0*/  ISETP.NE.U32.AND P0, PT, RZ, UR6, PT ;  /* 0x00000006ff007c0c */ /* 0x000fe4000bf05070 */
[----:B------:R-:W-:Y:S02]  /*0600*/  LEA.HI.X R25, R6, UR9, RZ, 0x4, P3 ;  /* 0x0000000906197c11 */ /* 0x000fe400098f24ff */
[----:B------:R-:W-:-:S04]  /*0610*/  ISETP.NE.AND.EX P0, PT, RZ, UR7, PT, P0 ;  /* 0x00000007ff007c0c */ /* 0x000fc8000bf05300 */
[----:B------:R-:W2:Y:S09]  /*0620*/  LDG.E.128 R24, desc[UR4][R24.64] ;  /* 0x0000000418187981 */ /* 0x000eb2000c1e1d00 */
[C---:B0-----:R-:W-:Y:S01]  /*0630*/  @P0 LEA R4, P2, R6.reuse, UR6, 0x4 ;  /* 0x0000000606040c11 */ /* 0x041fe2000f8420ff */
[----:B-1----:R-:W-:Y:S01]  /*0640*/  IMAD.WIDE.U32 R240, R6, 0x10, R20 ;  /* 0x0000001006f07825 */ /* 0x002fe200078e0014 */
[----:B------:R-:W-:-:S02]  /*0650*/  CS2R R20, SRZ ;  /* 0x0000000000147805 */ /* 0x000fc4000001ff00 */
[----:B------:R-:W-:-:S03]  /*0660*/  @P0 LEA.HI.X R5, R6, UR7, RZ, 0x4, P2 ;  /* 0x0000000706050c11 */ /* 0x000fc600090f24ff */
[----:B------:R-:W5:Y:S04]  /*0670*/  LDG.E.128 R240, desc[UR4][R240.64] ;  /* 0x00000004f0f07981 */ /* 0x000f68000c1e1d00 */
[----:B------:R4:W5:Y:S01]  /*0680*/  @P0 LDG.E.128 R20, desc[UR4][R4.64] ;  /* 0x0000000404140981 */ /* 0x000962000c1e1d00 */
[----:B------:R-:W-:-:S03]  /*0690*/  IADD3 R6, R6, 0x20, RZ ;  /* 0x0000002006067810 */ /* 0x000fc60007ffe0ff */
[----:B--2---:R4:W-:Y:S04]  /*06a0*/  STL.64 [R1+0x120], R24 ;  /* 0x0001201801007387 */ /* 0x0049e80000100a00 */
[----:B------:R4:W-:Y:S02]  /*06b0*/  STL.64 [R1+0x128], R26 ;  /* 0x0001281a01007387 */ /* 0x0009e40000100a00 */
.L_x_65927:
[----:B------:R-:W-:Y:S05]  /*06c0*/  BSYNC B0 ;  /* 0x0000000000007941 */ /* 0x000fea0003800000 */
.L_x_65926:
[----:B------:R-:W-:Y:S01]  /*06d0*/  ISETP.GE.U32.AND P0, PT, R0, 0xa0, PT ;  /* 0x000000a00000780c */ /* 0x000fe20003f06070 */
[----:B------:R-:W-:Y:S01]  /*06e0*/  BSSY B0, `(.L_x_65928) ;  /* 0x0000016000007945 */ /* 0x000fe20003800000 */
[----:B------:R-:W-:-:S11]  /*06f0*/  LOP3.LUT R3, R3, 0x7fffffff, RZ, 0xc0, !PT ;  /* 0x7fffffff03037812 */ /* 0x000fd600078ec0ff */
[----:B------:R-:W-:Y:S01]  /*0700*/  @P0 LOP3.LUT R3, R3, 0x80000000, RZ, 0xfc, !PT ;  /* 0x8000000003030812 */ /* 0x000fe200078efcff */
[----:B------:R-:W-:Y:S06]  /*0710*/  @!P0 BRA `(.L_x_65929) ;  /* 0x0000000000488947 */ /* 0x000fec0003800000 */
[----:B------:R-:W-:Y:S01]  /*0720*/  ULDC.64 UR6, c[0x0][0x2c8] ;  /* 0x0000b20000067ab9 */ /* 0x000fe20000000a00 */
[----:B------:R-:W-:Y:S01]  /*0730*/  ULDC.64 UR8, c[0x0][0x278] ;  /* 0x00009e0000087ab9 */ /* 0x000fe20000000a00 */
[----:B------:R-:W-:Y:S01]  /*0740*/  ISETP.NE.U32.AND P0, PT, RZ, UR6, PT ;  /* 0x00000006ff007c0c */ /* 0x000fe2000bf05070 */
[----:B----4-:R-:W2:Y:S01]  /*0750*/  LDC.64 R24, c[0x0][0x260] ;  /* 0x00009800ff187b82 */ /* 0x010ea20000000a00 */
[----:B------:R-:W-:Y:S02]  /*0760*/  CS2R R26, SRZ ;  /* 0x00000000001a7805 */ /* 0x000fe4000001ff00 */
[----:B------:R-:W-:-:S13]  /*0770*/  ISETP.NE.AND.EX P0, PT, RZ, UR7, PT, P0 ;  /* 0x00000007ff007c0c */ /* 0x000fda000bf05300 */
[----:B01-3--:R-:W-:-:S04]  /*0780*/  @P0 LEA R4, P2, R6, UR6, 0x4 ;  /* 0x0000000606040c11 */ /* 0x00bfc8000f8420ff */
[C---:B------:R-:W-:Y:S02]  /*0790*/  @P0 LEA.HI.X R5, R6.reuse, UR7, RZ, 0x4, P2 ;  /* 0x0000000706050c11 */ /* 0x040fe400090f24ff */
[C---:B------:R-:W-:Y:S01]  /*07a0*/  LEA R28, P2, R6.reuse, UR8, 0x4 ;  /* 0x00000008061c7c11 */ /* 0x040fe2000f8420ff */
[C---:B--2---:R-:W-:Y:S01]  /*07b0*/  IMAD.WIDE.U32 R236, R6.reuse, 0x10, R24 ;  /* 0x0000001006ec7825 */ /* 0x044fe200078e0018 */
[----:B------:R-:W-:Y:S02]  /*07c0*/  CS2R R24, SRZ ;  /* 0x0000000000187805 */ /* 0x000fe4000001ff00 */
[----:B------:R-:W-:-:S03]  /*07d0*/  LEA.HI.X R29, R6, UR9, RZ, 0x4, P2 ;  /* 0x00000009061d7c11 */ /* 0x000fc600090f24ff */
[----:B------:R-:W5:Y:S04]  /*07e0*/  LDG.E.128 R236, desc[UR4][R236.64] ;  /* 0x00000004ecec7981 */ /* 0x000f68000c1e1d00 */
[----:B------:R-:W2:Y:S04]  /*07f0*/  LDG.E.128 R28, desc[UR4][R28.64] ;  /* 0x000000041c1c7981 */ /* 0x000ea8000c1e1d00 */
[----:B------:R0:W5:Y:S01]  /*0800*/  @P0 LDG.E.128 R24, desc[UR4][R4.64] ;  /* 0x0000000404180981 */ /* 0x000162000c1e1d00 */
[----:B------:R-:W-:-:S03]  /*0810*/  IADD3 R6, R6, 0x20, RZ ;  /* 0x0000002006067810 */ /* 0x000fc60007ffe0ff */
[----:B--2---:R0:W-:Y:S04]  /*0820*/  STL.64 [R1+0x110], R28 ;  /* 0x0001101c01007387 */ /* 0x0041e80000100a00 */
[----:B------:R0:W-:Y:S02]  /*0830*/  STL.64 [R1+0x118], R30 ;  /* 0x0001181e01007387 */ /* 0x0001e40000100a00 */
.L_x_65929:
[----:B------:R-:W-:Y:S05]  /*0840*/  BSYNC B0 ;  /* 0x0000000000007941 */ /* 0x000fea0003800000 */
.L_x_65928:
[----:B------:R-:W-:Y:S01]  /*0850*/  ISETP.GE.U32.AND P0, PT, R0, 0xc0, PT ;  /* 0x000000c00000780c */ /* 0x000fe20003f06070 */
[----:B------:R-:W-:Y:S01]  /*0860*/  BSSY B0, `(.L_x_65930) ;  /* 0x0000016000007945 */ /* 0x000fe20003800000 */
[----:B------:R-:W-:-:S11]  /*0870*/  LOP3.LUT R3, R3, 0xbfffffff, RZ, 0xc0, !PT ;  /* 0xbfffffff03037812 */ /* 0x000fd600078ec0ff */
[----:B------:R-:W-:Y:S01]  /*0880*/  @P0 LOP3.LUT R3, R3, 0x40000000, RZ, 0xfc, !PT ;  /* 0x4000000003030812 */ /* 0x000fe200078efcff */
[----:B------:R-:W-:Y:S06]  /*0890*/  @!P0 BRA `(.L_x_65931) ;  /* 0x0000000000488947 */ /* 0x000fec0003800000 */
[----:B------:R-:W-:Y:S01]  /*08a0*/  ULDC.64 UR8, c[0x0][0x278] ;  /* 0x00009e0000087ab9 */ /* 0x000fe20000000a00 */
[----:B0-----:R-:W0:Y:S01]  /*08b0*/  LDC.64 R28, c[0x0][0x260] ;  /* 0x00009800ff1c7b82 */ /* 0x001e220000000a00 */
[C---:B------:R-:W-:Y:S01]  /*08c0*/  LEA R32, P0, R6.reuse, UR8, 0x4 ;  /* 0x0000000806207c11 */ /* 0x040fe2000f8020ff */
[----:B------:R-:W-:Y:S01]  /*08d0*/  ULDC.64 UR6, c[0x0][0x2c8] ;  /* 0x0000b20000067ab9 */ /* 0x000fe20000000a00 */
[----:B------:R-:W-:Y:S02]  /*08e0*/  CS2R R30, SRZ ;  /* 0x00000000001e7805 */ /* 0x000fe4000001ff00 */
[----:B------:R-:W-:Y:S02]  /*08f0*/  LEA.HI.X R33, R6, UR9, RZ, 0x4, P0 ;  /* 0x0000000906217c11 */ /* 0x000fe400080f24ff */
[----:B------:R-:W-:-:S04]  /*0900*/  ISETP.NE.U32.AND P0, PT, RZ, UR6, PT ;  /* 0x00000006ff007c0c */ /* 0x000fc8000bf05070 */
[----:B------:R-:W2:Y:S01]  /*0910*/  LDG.E.128 R32, desc[UR4][R32.64] ;  /* 0x0000000420207981 */ /* 0x000ea2000c1e1d00 */
[----:B------:R-:W-:Y:S01]  /*0920*/  ISETP.NE.AND.EX P0, PT, RZ, UR7, PT, P0 ;  /* 0x00000007ff007c0c */ /* 0x000fe2000bf05300 */
[----:B0-----:R-:W-:-:S12]  /*0930*/  IMAD.WIDE.U32 R232, R6, 0x10, R28 ;  /* 0x0000001006e87825 */ /* 0x001fd800078e001c */
[C---:B-1-34-:R-:W-:Y:S02]  /*0940*/  @P0 LEA R4, P2, R6.reuse, UR6, 0x4 ;  /* 0x0000000606040c11 */ /* 0x05afe4000f8420ff */
[----:B------:R-:W-:Y:S02]  /*0950*/  CS2R R28, SRZ ;  /* 0x00000000001c7805 */ /* 0x000fe4000001ff00 */
[C---:B------:R-:W-:Y:S01]  /*0960*/  @P0 LEA.HI.X R5, R6.reuse, UR7, RZ, 0x4, P2 ;  /* 0x0000000706050c11 */ /* 0x040fe200090f24ff */
[----:B------:R-:W5:Y:S04]  /*0970*/  LDG.E.128 R232, desc[UR4][R232.64] ;  /* 0x00000004e8e87981 */ /* 0x000f68000c1e1d00 */
[----:B------:R0:W5:Y:S01]  /*0980*/  @P0 LDG.E.128 R28, desc[UR4][R4.64] ;  /* 0x00000004041c0981 */ /* 0x000162000c1e1d00 */
[----:B------:R-:W-:-:S03]  /*0990*/  IADD3 R6, R6, 0x20, RZ ;  /* 0x0000002006067810 */ /* 0x000fc60007ffe0ff */
[----:B--2---:R0:W-:Y:S04]  /*09a0*/  STL.64 [R1+0x100], R32 ;  /* 0x0001002001007387 */ /* 0x0041e80000100a00 */
[----:B------:R0:W-:Y:S02]  /*09b0*/  STL.64 [R1+0x108], R34 ;  /* 0x0001082201007387 */ /* 0x0001e40000100a00 */
.L_x_65931:
[----:B------:R-:W-:Y:S05]  /*09c0*/  BSYNC B0 ;  /* 0x0000000000007941 */ /* 0x000fea0003800000 */
.L_x_65930:
[----:B------:R-:W-:Y:S01]  /*09d0*/  ISETP.GE.U32.AND P0, PT, R0, 0xe0, PT ;  /* 0x000000e00000780c */ /* 0x000fe20003f06070 */
[----:B------:R-:W-:Y:S01]  /*09e0*/  BSSY B0, `(.L_x_65932) ;  /* 0x0000016000007945 */ /* 0x000fe20003800000 */
[----:B------:R-:W-:-:S11]  /*09f0*/  LOP3.LUT R3, R3, 0xdfffffff, RZ, 0xc0, !PT ;  /* 0xdfffffff03037812 */ /* 0x000fd600078ec0ff */
[----:B------:R-:W-:Y:S01]  /*0a00*/  @P0 LOP3.LUT R3, R3, 0x20000000, RZ, 0xfc, !PT ;  /* 0x2000000003030812 */ /* 0x000fe200078efcff */
[----:B------:R-:W-:Y:S06]  /*0a10*/  @!P0 BRA `(.L_x_65933) ;  /* 0x0000000000488947 */ /* 0x000fec0003800000 */
[----:B------:R-:W2:Y:S01]  /*0a20*/  LDC.64 R38, c[0x0][0x260] ;  /* 0x00009800ff267b82 */ /* 0x000ea20000000a00 */
[----:B------:R-:W-:Y:S01]  /*0a30*/  ULDC.64 UR6, c[0x0][0x278] ;  /* 0x00009e0000067ab9 */ /* 0x000fe20000000a00 */
[----:B0-----:R-:W-:Y:S02]  /*0a40*/  CS2R R34, SRZ ;  /* 0x0000000000227805 */ /* 0x001fe4000001ff00 */
[C---:B------:R-:W-:Y:S02]  /*0a50*/  LEA R36, P0, R6.reuse, UR6, 0x4 ;  /* 0x0000000606247c11 */ /* 0x040fe4000f8020ff */
[----:B------:R-:W-:Y:S02]  /*0a60*/  CS2R R32, SRZ ;  /* 0x0000000000207805 */ /* 0x000fe4000001ff00 */
[----:B------:R-:W-:Y:S01]  /*0a70*/  LEA.HI.X R37, R6, UR7, RZ, 0x4, P0 ;  /* 0x0000000706257c11 */ /* 0x000fe200080f24ff */
[----:B------:R-:W-:Y:S02]  /*0a80*/  ULDC.64 UR6, c[0x0][0x2c8] ;  /* 0x0000b20000067ab9 */ /* 0x000fe40000000a00 */
[----:B------:R-:W-:-:S04]  /*0a90*/  ISETP.NE.U32.AND P0, PT, RZ, UR6, PT ;  /* 0x00000006ff007c0c */ /* 0x000fc8000bf05070 */
[----:B------:R-:W-:Y:S01]  /*0aa0*/  ISETP.NE.AND.EX P0, PT, RZ, UR7, PT, P0 ;  /* 0x00000007ff007c0c */ /* 0x000fe2000bf05300 */
[----:B--2---:R-:W-:-:S12]  /*0ab0*/  IMAD.WIDE.U32 R38, R6, 0x10, R38 ;  /* 0x0000001006267825 */ /* 0x004fd800078e0026 */
[C---:B-1-34-:R-:W-:Y:S01]  /*0ac0*/  @P0 LEA R4, P2, R6.reuse, UR6, 0x4 ;  /* 0x0000000606040c11 */ /* 0x05afe2000f8420ff */
[----:B------:R2:W5:Y:S03]  /*0ad0*/  LDG.E.128 R228, desc[UR4][R38.64] ;  /* 0x0000000426e47981 */ /* 0x000566000c1e1d00 */
[----:B------:R-:W-:-:S05]  /*0ae0*/  @P0 LEA.HI.X R5, R6, UR7, RZ, 0x4, P2 ;  /* 0x0000000706050c11 */ /* 0x000fca00090f24ff */
[----:B------:R2:W5:Y:S04]  /*0af0*/  @P0 LDG.E.128 R32, desc[UR4][R4.64] ;  /* 0x0000000404200981 */ /* 0x000568000c1e1d00 */
[----:B------:R-:W3:Y:S01]  /*0b00*/  LDG.E.128 R36, desc[UR4][R36.64] ;  /* 0x0000000424247981 */ /* 0x000ee2000c1e1d00 */
[----:B------:R-:W-:-:S03]  /*0b10*/  IADD3 R6, R6, 0x20, RZ ;  /* 0x0000002006067810 */ /* 0x000fc60007ffe0ff */
[----:B---3--:R2:W-:Y:S04]  /*0b20*/  STL.64 [R1+0xf0], R36 ;  /* 0x0000f02401007387 */ /* 0x0085e80000100a00 */
[----:B------:R2:W-:Y:S02]  /*0b30*/  STL.64 [R1+0xf8], R38 ;  /* 0x0000f82601007387 */ /* 0x0005e40000100a00 */
.L_x_65933:
[----:B------:R-:W-:Y:S05]  /*0b40*/  BSYNC B0 ;  /* 0x0000000000007941 */ /* 0x000fea0003800000 */
.L_x_65932:
[----:B------:R-:W-:Y:S01]  /*0b50*/  ISETP.GE.U32.AND P0, PT, R0, 0x100, PT ;  /* 0x000001000000780c */ /* 0x000fe20003f06070 */
[----:B------:R-:W-:Y:S01]  /*0b60*/  BSSY B0, `(.L_x_65934) ;  /* 0x0000016000007945 */ /* 0x000fe20003800000 */
[----:B------:R-:W-:-:S11]  /*0b70*/  LOP3.LUT R3, R3, 0xefffffff, RZ, 0xc0, !PT ;  /* 0xefffffff03037812 */ /* 0x000fd600078ec0ff */
[----:B------:R-:W-:Y:S01]  /*0b80*/  @P0 LOP3.LUT R3, R3, 0x10000000, RZ, 0xfc, !PT ;  /* 0x1000000003030812 */ /* 0x000fe200078efcff */
[----:B------:R-:W-:Y:S06]  /*0b90*/  @!P0 BRA `(.L_x_65935) ;  /* 0x0000000000488947 */ /* 0x000fec0003800000 */
[----:B------:R-:W-:Y:S01]  /*0ba0*/  ULDC.64 UR6, c[0x0][0x278] ;  /* 0x00009e0000067ab9 */ /* 0x000fe20000000a00 */
[----:B------:R-:W0:Y:S01]  /*0bb0*/  LDC.64 R40, c[0x0][0x260] ;  /* 0x00009800ff287b82 */ /* 0x000e220000000a00 */
[C---:B------:R-:W-:Y:S02]  /*0bc0*/  LEA R44, P0, R6.reuse, UR6, 0x4 ;  /* 0x00000006062c7c11 */ /* 0x040fe4000f8020ff */
[----:B--2---:R-:W-:Y:S02]  /*0bd0*/  CS2R R38, SRZ ;  /* 0x0000000000267805 */ /* 0x004fe4000001ff00 */
[----:B------:R-:W-:Y:S02]  /*0be0*/  CS2R R36, SRZ ;  /* 0x0000000000247805 */ /* 0x000fe4000001ff00 */
[----:B------:R-:W-:Y:S01]  /*0bf0*/  LEA.HI.X R45, R6, UR7, RZ, 0x4, P0 ;  /* 0x00000007062d7c11 */ /* 0x000fe200080f24ff */
[----:B------:R-:W-:Y:S02]  /*0c00*/  ULDC.64 UR6, c[0x0][0x2c8] ;  /* 0x0000b20000067ab9 */ /* 0x000fe40000000a00 */
[----:B------:R-:W-:-:S03]  /*0c10*/  ISETP.NE.U32.AND P0, PT, RZ, UR6, PT ;  /* 0x00000006ff007c0c */ /* 0x000fc6000bf05070 */
[----:B------:R-:W2:Y:S01]  /*0c20*/  LDG.E.128 R44, desc[UR4][R44.64] ;  /* 0x000000042c2c7981 */ /* 0x000ea2000c1e1d00 */
[----:B------:R-:W-:-:S13]  /*0c30*/  ISETP.NE.AND.EX P0, PT, RZ, UR7, PT, P0 ;  /* 0x00000007ff007c0c */ /* 0x000fda000bf05300 */
[C---:B01-34-:R-:W-:Y:S01]  /*0c40*/  @P0 LEA R4, P2, R6.reuse, UR6, 0x4 ;  /* 0x0000000606040c11 */ /* 0x05bfe2000f8420ff */
[----:B------:R-:W-:-:S03]  /*0c50*/  IMAD.WIDE.U32 R40, R6, 0x10, R40 ;  /* 0x0000001006287825 */ /* 0x000fc600078e0028 */
[----:B------:R-:W-:-:S03]  /*0c60*/  @P0 LEA.HI.X R5, R6, UR7, RZ, 0x4, P2 ;  /* 0x0000000706050c11 */ /* 0x000fc600090f24ff */
[----:B------:R-:W5:Y:S04]  /*0c70*/  LDG.E.128 R40, desc[UR4][R40.64] ;  /* 0x0000000428287981 */ /* 0x000f68000c1e1d00 */
[----:B------:R0:W5:Y:S01]  /*0c80*/  @P0 LDG.E.128 R36, desc[UR4][R4.64] ;  /* 0x0000000404240981 */ /* 0x000162000c1e1d00 */
[----:B------:R-:W-:-:S03]  /*0c90*/  IADD3 R6, R6, 0x20, RZ ;  /* 0x0000002006067810 */ /* 0x000fc60007ffe0ff */
[----:B--2---:R0:W-:Y:S04]  /*0ca0*/  STL.64 [R1+0xe0], R44 ;  /* 0x0000e02c01007387 */ /* 0x0041e80000100a00 */
[----:B------:R0:W-:Y:S02]  /*0cb0*/  STL.64 [R1+0xe8], R46 ;  /* 0x0000e82e01007387 */ /* 0x0001e40000100a00 */
.L_x_65935:
[----:B------:R-:W-:Y:S05]  /*0cc0*/  BSYNC B0 ;  /* 0x0000000000007941 */ /* 0x000fea0003800000 */
.L_x_65934:
[----:B------:R-:W-:Y:S01]  /*0cd0*/  ISETP.GE.U32.AND P0, PT, R0, 0x120, PT ;  /* 0x000001200000780c */ /* 0x000fe20003f06070 */
[----:B------:R-:W-:Y:S01]  /*0ce0*/  BSSY B0, `(.L_x_65936) ;  /* 0x0000016000007945 */ /* 0x000fe20003800000 */
[----:B------:R-:W-:-:S11]  /*0cf0*/  LOP3.LUT R3, R3, 0xf7ffffff, RZ, 0xc0, !PT ;  /* 0xf7ffffff03037812 */ /* 0x000fd600078ec0ff */
[----:B------:R-:W-:Y:S01]  /*0d00*/  @P0 LOP3.LUT R3, R3, 0x8000000, RZ, 0xfc, !PT ;  /* 0x0800000003030812 */ /* 0x000fe200078efcff */
[----:B------:R-:W-:Y:S06]  /*0d10*/  @!P0 BRA `(.L_x_65937) ;  /* 0x0000000000488947 */ /* 0x000fec0003800000 */
[----:B------:R-:W-:Y:S01]  /*0d20*/  ULDC.64 UR6, c[0x0][0x278] ;  /* 0x00009e0000067ab9 */ /* 0x000fe20000000a00 */
[----:B------:R-:W1:Y:S01]  /*0d30*/  LDC.64 R48, c[0x0][0x260] ;  /* 0x00009800ff307b82 */ /* 0x000e620000000a00 */
[C---:B------:R-:W-:Y:S02]  /*0d40*/  LEA R52, P0, R6.reuse, UR6, 0x4 ;  /* 0x0000000606347c11 */ /* 0x040fe4000f8020ff */
[----:B0-----:R-:W-:Y:S02]  /*0d50*/  CS2R R46, SRZ ;  /* 0x00000000002e7805 */ /* 0x001fe4000001ff00 */
[----:B------:R-:W-:Y:S02]  /*0d60*/  CS2R R44, SRZ ;  /* 0x00000000002c7805 */ /* 0x000fe4000001ff00 */
[----:B------:R-:W-:Y:S01]  /*0d70*/  LEA.HI.X R53, R6, UR7, RZ, 0x4, P0 ;  /* 0x0000000706357c11 */ /* 0x000fe200080f24ff */
[----:B------:R-:W-:Y:S02]  /*0d80*/  ULDC.64 UR6, c[0x0][0x2c8] ;  /* 0x0000b20000067ab9 */ /* 0x000fe40000000a00 */
[----:B------:R-:W-:-:S03]  /*0d90*/  ISETP.NE.U32.AND P0, PT, RZ, UR6, PT ;  /* 0x00000006ff007c0c */ /* 0x000fc6000bf05070 */
[----:B------:R-:W2:Y:S01]  /*0da0*/  LDG.E.128 R52, desc[UR4][R52.64] ;  /* 0x0000000434347981 */ /* 0x000ea2000c1e1d00 */
[----:B------:R-:W-:-:S13]  /*0db0*/  ISETP.NE.AND.EX P0, PT, RZ, UR7, PT, P0 ;  /* 0x00000007ff007c0c */ /* 0x000fda000bf05300 */
[C---:B-1234-:R-:W-:Y:S01]  /*0dc0*/  @P0 LEA R4, P2, R6.reuse, UR6, 0x4 ;  /* 0x0000000606040c11 */ /* 0x05efe2000f8420ff */
[----:B------:R-:W-:-:S03]  /*0dd0*/  IMAD.WIDE.U32 R48, R6, 0x10, R48 ;  /* 0x0000001006307825 */ /* 0x000fc600078e0030 */
[----:B------:R-:W-:-:S03]  /*0de0*/  @P0 LEA.HI.X R5, R6, UR7, RZ, 0x4, P2 ;  /* 0x0000000706050c11 */ /* 0x000fc600090f24ff */
[----:B------:R-:W5:Y:S04]  /*0df0*/  LDG.E.128 R48, desc[UR4][R48.64] ;  /* 0x0000000430307981 */ /* 0x000f68000c1e1d00 */
[----:B------:R0:W5:Y:S01]  /*0e00*/  @P0 LDG.E.128 R44, desc[UR4][R4.64] ;  /* 0x00000004042c0981 */ /* 0x000162000c1e1d00 */
[----:B------:R-:W-:-:S03]  /*0e10*/  IADD3 R6, R6, 0x20, RZ ;  /* 0x0000002006067810 */ /* 0x000fc60007ffe0ff */
[----:B------:R0:W-:Y:S04]  /*0e20*/  STL.64 [R1+0xd0], R52 ;  /* 0x0000d03401007387 */ /* 0x0001e80000100a00 */
[----:B------:R0:W-:Y:S02]  /*0e30*/  STL.64 [R1+0xd8], R54 ;  /* 0x0000d83601007387 */ /* 0x0001e40000100a00 */
.L_x_65937:
[----:B------:R-:W-:Y:S05]  /*0e40*/  BSYNC B0 ;  /* 0x0000000000007941 */ /* 0x000fea0003800000 */
.L_x_65936:
        /* <DEDUP_REMOVED lines=23> */
.L_x_65939:
[----:B------:R-:W-:Y:S05]  /*0fc0*/  BSYNC B0 ;  /* 0x0000000000007941 */ /* 0x000fea0003800000 */
.L_x_65938:
        /* <DEDUP_REMOVED lines=23> */
.L_x_65941:
[----:B------:R-:W-:Y:S05]  /*1140*/  BSYNC B0 ;  /* 0x0000000000007941 */ /* 0x000fea0003800000 */
.L_x_65940:
        /* <DEDUP_REMOVED lines=23> */
.L_x_65943:
[----:B------:R-:W-:Y:S05]  /*12c0*/  BSYNC B0 ;  /* 0x0000000000007941 */ /* 0x000fea0003800000 */
.L_x_65942:
        /* <DEDUP_REMOVED lines=23> */
.L_x_65945:
[----:B------:R-:W-:Y:S05]  /*1440*/  BSYNC B0 ;  /* 0x0000000000007941 */ /* 0x000fea0003800000 */
.L_x_65944:
        /* <DEDUP_REMOVED lines=23> */
.L_x_65947:
[----:B------:R-:W-:Y:S05]  /*15c0*/  BSYNC B0 ;  /* 0x0000000000007941 */ /* 0x000fea0003800000 */
.L_x_65946:
        /* <DEDUP_REMOVED lines=23> */
.L_x_65949:
[----:B------:R-:W-:Y:S05]  /*1740*/  BSYNC B0 ;  /* 0x0000000000007941 */ /* 0x000fea0003800000 */
.L_x_65948:
        /* <DEDUP_REMOVED lines=23> */
.L_x_65951:
[----:B------:R-:W-:Y:S05]  /*18c0*/  BSYNC B0 ;  /* 0x0000000000007941 */ /* 0x000fea0003800000 */
.L_x_65950:
        /* <DEDUP_REMOVED lines=23> */
.L_x_65953:
[----:B------:R-:W-:Y:S05]  /*1a40*/  BSYNC B0 ;  /* 0x0000000000007941 */ /* 0x000fea0003800000 */
.L_x_65952:
        /* <DEDUP_REMOVED lines=23> */
.L_x_65955:
[----:B------:R-:W-:Y:S05]  /*1bc0*/  BSYNC B0 ;  /* 0x0000000000007941 */ /* 0x000fea0003800000 */
.L_x_65954:
        /* <DEDUP_REMOVED lines=23> */
.L_x_65957:
[----:B------:R-:W-:Y:S05]  /*1d40*/  BSYNC B0 ;  /* 0x0000000000007941 */ /* 0x000fea0003800000 */
.L_x_65956:
[----:B------:R-:W-:Y:S01]  /*1d50*/  ISETP.GE.U32.AND P0, PT, R0, 0x280, PT ;  /* 0x000002800000780c */ /* 0x000fe20003f06070 */
[----:B------:R-:W-:Y:S01]  /*1d60*/  BSSY B0, `(.L_x_65958) ;  /* 0x0000017000007945 */ /* 0x000fe20003800000 */
[----:B------:R-:W-:-:S11]  /*1d70*/  LOP3.LUT R3, R3, 0xfffeffff, RZ, 0xc0, !PT ;  /* 0xfffeffff03037812 */ /* 0x000fd600078ec0ff */
[----:B------:R-:W-:Y:S01]  /*1d80*/  @P0 LOP3.LUT R3, R3, 0x10000, RZ, 0xfc, !PT ;  /* 0x0001000003030812 */ /* 0x000fe200078efcff */
[----:B------:R-:W-:Y:S06]  /*1d90*/  @!P0 BRA `(.L_x_65959) ;  /* 0x00000000004c8947 */ /* 0x000fec0003800000 */
[----:B------:R-:W-:Y:S01]  /*1da0*/  ULDC.64 UR6, c[0x0][0x2c8] ;  /* 0x0000b20000067ab9 */ /* 0x000fe20000000a00 */
[----:B------:R-:W1:Y:S01]  /*1db0*/  LDC.64 R138, c[0x0][0x260] ;  /* 0x00009800ff8a7b82 */ /* 0x000e620000000a00 */
[----:B------:R-:W-:Y:S02]  /*1dc0*/  ISETP.NE.U32.AND P0, PT, RZ, UR6, PT ;  /* 0x00000006ff007c0c */ /* 0x000fe4000bf05070 */
[----:B0-----:R-:W-:Y:S02]  /*1dd0*/  CS2R R134, SRZ ;  /* 0x0000000000867805 */ /* 0x001fe4000001ff00 */
[----:B------:R-:W-:Y:S02]  /*1de0*/  CS2R R132, SRZ ;  /* 0x0000000000847805 */ /* 0x000fe4000001ff00 */
[----:B------:R-:W-:-:S13]  /*1df0*/  ISETP.NE.AND.EX P0, PT, RZ, UR7, PT, P0 ;  /* 0x00000007ff007c0c */ /* 0x000fda000bf05300 */
[----:B------:R-:W-:-:S04]  /*1e00*/  @P0 LEA R136, P2, R6, UR6, 0x4 ;  /* 0x0000000606880c11 */ /* 0x000fc8000f8420ff */
[----:B------:R-:W-:Y:S01]  /*1e10*/  @P0 LEA.HI.X R137, R6, UR7, RZ, 0x4, P2 ;  /* 0x0000000706890c11 */ /* 0x000fe200090f24ff */
[----:B------:R-:W-:-:S04]  /*1e20*/  ULDC.64 UR6, c[0x0][0x278] ;  /* 0x00009e0000067ab9 */ /* 0x000fc80000000a00 */
[----:B------:R0:W5:Y:S01]  /*1e30*/  @P0 LDG.E.128 R132, desc[UR4][R136.64] ;  /* 0x0000000488840981 */ /* 0x000162000c1e1d00 */
[----:B-1234-:R-:W-:-:S04]  /*1e40*/  LEA R4, P0, R6, UR6, 0x4 ;  /* 0x0000000606047c11 */ /* 0x01efc8000f8020ff */
[C---:B------:R-:W-:Y:S01]  /*1e50*/  LEA.HI.X R5, R6.reuse, UR7, RZ, 0x4, P0 ;  /* 0x0000000706057c11 */ /* 0x040fe200080f24ff */
[----:B------:R-:W-:-:S05]  /*1e60*/  IMAD.WIDE.U32 R6, R6, 0x10, R138 ;  /* 0x0000001006067825 */ /* 0x000fca00078e008a */
[----:B------:R-:W2:Y:S04]  /*1e70*/  LDG.E.128 R136, desc[UR4][R6.64] ;  /* 0x0000000406887981 */ /* 0x000ea8000c1e1d00 */
[----:B------:R-:W3:Y:S04]  /*1e80*/  LDG.E.128 R4, desc[UR4][R4.64] ;  /* 0x0000000404047981 */ /* 0x000ee8000c1e1d00 */
[----:B---3--:R0:W-:Y:S04]  /*1e90*/  STL.64 [R1+0x10], R4 ;  /* 0x0000100401007387 */ /* 0x0081e80000100a00 */
[----:B------:R0:W-:Y:S04]  /*1ea0*/  STL.64 [R1+0x18], R6 ;  /* 0x0000180601007387 */ /* 0x0001e80000100a00 */
[----:B--2---:R0:W-:Y:S04]  /*1eb0*/  STL.64 [R1+0x20], R136 ;  /* 0x0000208801007387 */ /* 0x0041e80000100a00 */
[----:B------:R0:W-:Y:S02]  /*1ec0*/  STL.64 [R1+0x28], R138 ;  /* 0x0000288a01007387 */ /* 0x0001e40000100a00 */
.L_x_65959:
[----:B------:R-:W-:Y:S05]  /*1ed0*/  BSYNC B0 ;  /* 0x0000000000007941 */ /* 0x000fea0003800000 */
.L_x_65958:
        /* <DEDUP_REMOVED lines=8> */
[----:B------:R-:W-:Y:S01]  /*1f60*/  ISETP.NE.AND P0, PT, RZ, UR6, PT ;  /* 0x00000006ff007c0c */ /* 0x000fe2000bf05270 */
[----:B------:R-:W-:-:S12]  /*1f70*/  ULDC UR8, c[0x0][0x2d8] ;  /* 0x0000b60000087ab9 */ /* 0x000fd80000000800 */
.L_x_66201:
[----:B------:R-:W0:Y:S08]  /*1f80*/  LDC.64 R6, c[0x0][0x280] ;  /* 0x0000a000ff067b82 */ /* 0x000e300000000a00 */
[----:B-1----:R-:W1:Y:S01]  /*1f90*/  LDC R252, c[0x0][0x218] ;  /* 0x00008600fffc7b82 */ /* 0x002e620000000800 */
[----:B0-----:R-:W-:-:S05]  /*1fa0*/  IMAD.WIDE R6, R4, 0x4, R6 ;  /* 0x0000000404067825 */ /* 0x001fca00078e0206 */
[----:B--2---:R0:W2:Y:S02]  /*1fb0*/  LDG.E R5, desc[UR4][R6.64] ;  /* 0x0000000406057981 */ /* 0x0040a4000c1e1900 */
[----:B0-----:R-:W0:Y:S02]  /*1fc0*/  LDC.64 R6, c[0x0][0x288] ;  /* 0x0000a200ff067b82 */ /* 0x001e240000000a00 */
[----:B0-----:R-:W-:-:S05]  /*1fd0*/  IMAD.WIDE R6, R4, 0x4, R6 ;  /* 0x0000000404067825 */ /* 0x001fca00078e0206 */
[----:B----45:R1:W5:Y:S01]  /*1fe0*/  LDG.E R226, desc[UR4][R6.64] ;  /* 0x0000000406e27981 */ /* 0x030362000c1e1900 */
        /* <DEDUP_REMOVED lines=43> */
.L_x_65963:
[----:B------:R-:W-:Y:S05]  /*22a0*/  BSYNC B1 ;  /* 0x0000000000017941 */ /* 0x000fea0003800000 */
.L_x_65962:
[----:B------:R-:W-:Y:S04]  /*22b0*/  BSSY B1, `(.L_x_65964) ;  /* 0x0000006000017945 */ /* 0x000fe80003800000 */
[----:B------:R-:W-:Y:S05]  /*22c0*/  @!P4 BRA `(.L_x_65965) ;  /* 0x000000000010c947 */ /* 0x000fea0003800000 */
[----:B------:R-:W2:Y:S01]  /*22d0*/  LDL R224, [R1+0x154] ;  /* 0x0001540001e07983 */ /* 0x000ea20000100800 */
[----:B-----5:R-:W-:-:S04]  /*22e0*/  FMUL.FTZ R145, R141, UR7 ;  /* 0x000000078d917c20 */ /* 0x020fc80008410000 */
[----:B--2---:R-:W-:-:S04]  /*22f0*/  FMUL.FTZ R145, R224, R145 ;  /* 0x00000091e0917220 */ /* 0x004fc80000410000 */
[----:B------:R-:W-:-:S07]  /*2300*/  @P3 FADD.FTZ R145, R137, R145 ;  /* 0x0000009189913221 */ /* 0x000fce0000010000 */
.L_x_65965:
[----:B------:R-:W-:Y:S05]  /*2310*/  BSYNC B1 ;  /* 0x0000000000017941 */ /* 0x000fea0003800000 */
.L_x_65964:
[----:B------:R-:W-:Y:S04]  /*2320*/  BSSY B1, `(.L_x_65966) ;  /* 0x0000006000017945 */ /* 0x000fe80003800000 */
[----:B------:R-:W-:Y:S05]  /*2330*/  @!P4 BRA `(.L_x_65967) ;  /* 0x000000000010c947 */ /* 0x000fea0003800000 */
[----:B------:R-:W2:Y:S01]  /*2340*/  LDL R224, [R1+0x158] ;  /* 0x0001580001e07983 */ /* 0x000ea20000100800 */
[----:B-----5:R-:W-:-:S04]  /*2350*/  FMUL.FTZ R146, R142, UR7 ;  /* 0x000000078e927c20 */ /* 0x020fc80008410000 */
[----:B--2---:R-:W-:-:S04]  /*2360*/  FMUL.FTZ R146, R224, R146 ;  /* 0x00000092e0927220 */ /* 0x004fc80000410000 */
[----:B------:R-:W-:-:S07]  /*2370*/  @P3 FADD.FTZ R146, R138, R146 ;  /* 0x000000928a923221 */ /* 0x000fce0000010000 */
.L_x_65967:
[----:B------:R-:W-:Y:S05]  /*2380*/  BSYNC B1 ;  /* 0x0000000000017941 */ /* 0x000fea0003800000 */
.L_x_65966:
[----:B------:R-:W-:Y:S04]  /*2390*/  BSSY B1, `(.L_x_65968) ;  /* 0x0000006000017945 */ /* 0x000fe80003800000 */
[----:B------:R-:W-:Y:S05]  /*23a0*/  @!P4 BRA `(.L_x_65969) ;  /* 0x000000000010c947 */ /* 0x000fea0003800000 */
[----:B------:R-:W2:Y:S01]  /*23b0*/  LDL R224, [R1+0x15c] ;  /* 0x00015c0001e07983 */ /* 0x000ea20000100800 */
[----:B-----5:R-:W-:-:S04]  /*23c0*/  FMUL.FTZ R147, R143, UR7 ;  /* 0x000000078f937c20 */ /* 0x020fc80008410000 */
[----:B--2---:R-:W-:-:S04]  /*23d0*/  FMUL.FTZ R147, R224, R147 ;  /* 0x00000093e0937220 */ /* 0x004fc80000410000 */
[----:B------:R-:W-:-:S07]  /*23e0*/  @P3 FADD.FTZ R147, R139, R147 ;  /* 0x000000938b933221 */ /* 0x000fce0000010000 */
.L_x_65969:
[----:B------:R-:W-:Y:S05]  /*23f0*/  BSYNC B1 ;  /* 0x0000000000017941 */ /* 0x000fea0003800000 */
.L_x_65968:
[----:B------:R-:W0:Y:S01]  /*2400*/  LDC.64 R224, c[0x0][0x238] ;  /* 0x00008e00ffe07b82 */ /* 0x000e220000000a00 */
[----:B------:R-:W-:Y:S01]  /*2410*/  IADD3 R7, R7, 0x20, RZ ;  /* 0x0000002007077810 */ /* 0x000fe20007ffe0ff */
[C---:B0-----:R-:W-:Y:S01]  /*2420*/  IMAD.WIDE.U32 R224, R6.reuse, 0x10, R224 ;  /* 0x0000001006e07825 */ /* 0x041fe200078e00e0 */
[----:B------:R-:W-:-:S04]  /*2430*/  IADD3 R6, R6, 0x20, RZ ;  /* 0x0000002006067810 */ /* 0x000fc80007ffe0ff */
[----:B------:R0:W-:Y:S03]  /*2440*/  STG.E.128 desc[UR4][R224.64], R144 ;  /* 0x00000090e0007986 */ /* 0x0001e6000c101d04 */
.L_x_65961:
[----:B------:R-:W-:Y:S05]  /*2450*/  BSYNC B0 ;  /* 0x0000000000007941 */ /* 0x000fea0003800000 */
.L_x_65960:
        /* <DEDUP_REMOVED lines=31> */
.L_x_65973:
[----:B------:R-:W-:Y:S05]  /*2650*/  BSYNC B1 ;  /* 0x0000000000017941 */ /* 0x000fea0003800000 */
.L_x_65972:
[----:B------:R-:W-:Y:S04]  /*2660*/  BSSY B1, `(.L_x_65974) ;  /* 0x0000006000017945 */ /* 0x000fe80003800000 */
[----:B------:R-:W-:Y:S05]  /*2670*/  @!P4 BRA `(.L_x_65975) ;  /* 0x000000000010c947 */ /* 0x000fea0003800000 */
[----:B------:R-:W2:Y:S01]  /*2680*/  LDL R224, [R1+0x144] ;  /* 0x0001440001e07983 */ /* 0x000ea20000100800 */
[----:B-----5:R-:W-:-:S04]  /*2690*/  FMUL.FTZ R149, R141, UR7 ;  /* 0x000000078d957c20 */ /* 0x020fc80008410000 */
[----:B--2---:R-:W-:-:S04]  /*26a0*/  FMUL.FTZ R149, R224, R149 ;  /* 0x00000095e0957220 */ /* 0x004fc80000410000 */
[----:B------:R-:W-:-:S07]  /*26b0*/  @P3 FADD.FTZ R149, R137, R149 ;  /* 0x0000009589953221 */ /* 0x000fce0000010000 */
.L_x_65975:
[----:B------:R-:W-:Y:S05]  /*26c0*/  BSYNC B1 ;  /* 0x0000000000017941 */ /* 0x000fea0003800000 */
.L_x_65974:
[----:B------:R-:W-:Y:S04]  /*26d0*/  BSSY B1, `(.L_x_65976) ;  /* 0x0000006000017945 */ /* 0x000fe80003800000 */
[----:B------:R-:W-:Y:S05]  /*26e0*/  @!P4 BRA `(.L_x_65977) ;  /* 0x000000000010c947 */ /* 0x000fea0003800000 */
[----:B------:R-:W2:Y:S01]  /*26f0*/  LDL R224, [R1+0x148] ;  /* 0x0001480001e07983 */ /* 0x000ea20000100800 */
[----:B-----5:R-:W-:-:S04]  /*2700*/  FMUL.FTZ R150, R142, UR7 ;  /* 0x000000078e967c20 */ /* 0x020fc80008410000 */
[----:B--2---:R-:W-:-:S04]  /*2710*/  FMUL.FTZ R150, R224, R150 ;  /* 0x00000096e0967220 */ /* 0x004fc80000410000 */
[----:B------:R-:W-:-:S07]  /*2720*/  @P3 FADD.FTZ R150, R138, R150 ;  /* 0x000000968a963221 */ /* 0x000fce0000010000 */
.L_x_65977:
[----:B------:R-:W-:Y:S05]  /*2730*/  BSYNC B1 ;  /* 0x0000000000017941 */ /* 0x000fea0003800000 */
.L_x_65976:
[----:B------:R-:W-:Y:S04]  /*2740*/  BSSY B1, `(.L_x_65978) ;  /* 0x0000006000017945 */ /* 0x000fe80003800000 */
[----:B------:R-:W-:Y:S05]  /*2750*/  @!P4 BRA `(.L_x_65979) ;  /* 0x000000000010c947 */ /* 0x000fea0003800000 */
[----:B------:R-:W2:Y:S01]  /*2760*/  LDL R224, [R1+0x14c] ;  /* 0x00014c0001e07983 */ /* 0x000ea20000100800 */
[----:B-----5:R-:W-:-:S04]  /*2770*/  FMUL.FTZ R151, R143, UR7 ;  /* 0x000000078f977c20 */ /* 0x020fc80008410000 */
[----:B--2---:R-:W-:-:S04]  /*2780*/  FMUL.FTZ R151, R224, R151 ;  /* 0x00000097e0977220 */ /* 0x004fc80000410000 */
[----:B------:R-:W-:-:S07]  /*2790*/  @P3 FADD.FTZ R151, R139, R151 ;  /* 0x000000978b973221 */ /* 0x000fce0000010000 */
.L_x_65979:
[----:B------:R-:W-:Y:S05]  /*27a0*/  BSYNC B1 ;  /* 0x0000000000017941 */ /* 0x000fea0003800000 */
.L_x_65978:
[----:B------:R-:W0:Y:S01]  /*27b0*/  LDC.64 R224, c[0x0][0x238] ;  /* 0x00008e00ffe07b82 */ /* 0x000e220000000a00 */
[----:B------:R-:W-:Y:S01]  /*27c0*/  IADD3 R7, R7, 0x20, RZ ;  /* 0x0000002007077810 */ /* 0x000fe20007ffe0ff */
[C---:B0-----:R-:W-:Y:S01]  /*27d0*/  IMAD.WIDE.U32 R224, R6.reuse, 0x10, R224 ;  /* 0x0000001006e07825 */ /* 0x041fe200078e00e0 */
[----:B------:R-:W-:-:S04]  /*27e0*/  IADD3 R6, R6, 0x20, RZ ;  /* 0x0000002006067810 */ /* 0x000fc80007ffe0ff */
[----:B------:R1:W-:Y:S03]  /*27f0*/  STG.E.128 desc[UR4][R224.64], R148 ;  /* 0x00000094e0007986 */ /* 0x0003e6000c101d04 */
.L_x_65971:
[----:B------:R-:W-:Y:S05]  /*2800*/  BSYNC B0 ;  /* 0x0000000000007941 */ /* 0x000fea0003800000 */
.L_x_65970:
        /* <DEDUP_REMOVED lines=31> */
.L_x_65983:
[----:B------:R-:W-:Y:S05]  /*2a00*/  BSYNC B1 ;  /* 0x0000000000017941 */ /* 0x000fea0003800000 */
.L_x_65982:
[----:B------:R-:W-:Y:S04]  /*2a10*/  BSSY B1, `(.L_x_65984) ;  /* 0x0000006000017945 */ /* 0x000fe80003800000 */
[----:B------:R-:W-:Y:S05]  /*2a20*/  @!P4 BRA `(.L_x_65985) ;  /* 0x000000000010c947 */ /* 0x000fea0003800000 */
[----:B------:R-:W2:Y:S01]  /*2a30*/  LDL R224, [R1+0x134] ;  /* 0x0001340001e07983 */ /* 0x000ea20000100800 */
[----:B-----5:R-:W-:-:S04]  /*2a40*/  FMUL.FTZ R153, R141, UR7 ;  /* 0x000000078d997c20 */ /* 0x020fc80008410000 */
[----:B--2---:R-:W-:-:S04]  /*2a50*/  FMUL.FTZ R153, R224, R153 ;  /* 0x00000099e0997220 */ /* 0x004fc80000410000 */
[----:B------:R-:W-:-:S07]  /*2a60*/  @P3 FADD.FTZ R153, R137, R153 ;  /* 0x0000009989993221 */ /* 0x000fce0000010000 */
.L_x_65985:
[----:B------:R-:W-:Y:S05]  /*2a70*/  BSYNC B1 ;  /* 0x0000000000017941 */ /* 0x000fea0003800000 */
.L_x_65984:
[----:B------:R-:W-:Y:S04]  /*2a80*/  BSSY B1, `(.L_x_65986) ;  /* 0x0000006000017945 */ /* 0x000fe80003800000 */
[----:B------:R-:W-:Y:S05]  /*2a90*/  @!P4 BRA `(.L_x_65987) ;  /* 0x000000000010c947 */ /* 0x000fea0003800000 */
[----:B------:R-:W2:Y:S01]  /*2aa0*/  LDL R224, [R1+0x138] ;  /* 0x0001380001e07983 */ /* 0x000ea20000100800 */
[----:B-----5:R-:W-:-:S04]  /*2ab0*/  FMUL.FTZ R154, R142, UR7 ;  /* 0x000000078e9a7c20 */ /* 0x020fc80008410000 */
[----:B--2---:R-:W-:-:S04]  /*2ac0*/  FMUL.FTZ R154, R224, R154 ;  /* 0x0000009ae09a7220 */ /* 0x004fc80000410000 */
[----:B------:R-:W-:-:S07]  /*2ad0*/  @P3 FADD.FTZ R154, R138, R154 ;  /* 0x0000009a8a9a3221 */ /* 0x000fce0000010000 */
.L_x_65987:
[----:B------:R-:W-:Y:S05]  /*2ae0*/  BSYNC B1 ;  /* 0x0000000000017941 */ /* 0x000fea0003800000 */
.L_x_65986:
[----:B------:R-:W-:Y:S04]  /*2af0*/  BSSY B1, `(.L_x_65988) ;  /* 0x0000006000017945 */ /* 0x000fe80003800000 */
[----:B------:R-:W-:Y:S05]  /*2b00*/  @!P4 BRA `(.L_x_65989) ;  /* 0x000000000010c947 */ /* 0x000fea0003800000 */
[----:B------:R-:W2:Y:S01]  /*2b10*/  LDL R224, [R1+0x13c] ;  /* 0x00013c0001e07983 */ /* 0x000ea20000100800 */
[----:B-----5:R-:W-:-:S04]  /*2b20*/  FMUL.FTZ R155, R143, UR7 ;  /* 0x000000078f9b7c20 */ /* 0x020fc80008410000 */
[----:B--2---:R-:W-:-:S04]  /*2b30*/  FMUL.FTZ R155, R224, R155 ;  /* 0x0000009be09b7220 */ /* 0x004fc80000410000 */
[----:B------:R-:W-:-:S07]  /*2b40*/  @P3 FADD.FTZ R155, R139, R155 ;  /* 0x0000009b8b9b3221 */ /* 0x000fce0000010000 */
.L_x_65989:
[----:B------:R-:W-:Y:S05]  /*2b50*/  BSYNC B1 ;  /* 0x0000000000017941 */ /* 0x000fea0003800000 */
.L_x_65988:
[----:B------:R-:W0:Y:S01]  /*2b60*/  LDC.64 R224, c[0x0][0x238] ;  /* 0x00008e00ffe07b82 */ /* 0x000e220000000a00 */
[----:B------:R-:W-:Y:S01]  /*2b70*/  IADD3 R7, R7, 0x20, RZ ;  /* 0x0000002007077810 */ /* 0x000fe20007ffe0ff */
[C---:B0-----:R-:W-:Y:S01]  /*2b80*/  IMAD.WIDE.U32 R224, R6.reuse, 0x10, R224 ;  /* 0x0000001006e07825 */ /* 0x041fe200078e00e0 */
[----:B------:R-:W-:-:S04]  /*2b90*/  IADD3 R6, R6, 0x20, RZ ;  /* 0x0000002006067810 */ /* 0x000fc80007ffe0ff */
[----:B------:R2:W-:Y:S03]  /*2ba0*/  STG.E.128 desc[UR4][R224.64], R152 ;  /* 0x00000098e0007986 */ /* 0x0005e6000c101d04 */
.L_x_65981:
[----:B------:R-:W-:Y:S05]  /*2bb0*/  BSYNC B0 ;  /* 0x0000000000007941 */ /* 0x000fea0003800000 */
.L_x_65980:
        /* <DEDUP_REMOVED lines=31> */
.L_x_65993:
[----:B------:R-:W-:Y:S05]  /*2db0*/  BSYNC B1 ;  /* 0x0000000000017941 */ /* 0x000fea0003800000 */
.L_x_65992:
[----:B------:R-:W-:Y:S04]  /*2dc0*/  BSSY B1, `(.L_x_65994) ;  /* 0x0000006000017945 */ /* 0x000fe80003800000 */
[----:B------:R-:W-:Y:S05]  /*2dd0*/  @!P4 BRA `(.L_x_65995) ;  /* 0x000000000010c947 */ /* 0x000fea0003800000 */
[----:B------:R-:W2:Y:S01]  /*2de0*/  LDL R224, [R1+0x124] ;  /* 0x0001240001e07983 */ /* 0x000ea20000100800 */
[----:B-----5:R-:W-:-:S04]  /*2df0*/  FMUL.FTZ R157, R141, UR7 ;  /* 0x000000078d9d7c20 */ /* 0x020fc80008410000 */
[----:B--2---:R-:W-:-:S04]  /*2e00*/  FMUL.FTZ R157, R224, R157 ;  /* 0x0000009de09d7220 */ /* 0x004fc80000410000 */
[----:B------:R-:W-:-:S07]  /*2e10*/  @P3 FADD.FTZ R157, R137, R157 ;  /* 0x0000009d899d3221 */ /* 0x000fce0000010000 */
.L_x_65995:
[----:B------:R-:W-:Y:S05]  /*2e20*/  BSYNC B1 ;  /* 0x0000000000017941 */ /* 0x000fea0003800000 */
.L_x_65994:
[----:B------:R-:W-:Y:S04]  /*2e30*/  BSSY B1, `(.L_x_65996) ;  /* 0x0000006000017945 */ /* 0x000fe80003800000 */
[----:B------:R-:W-:Y:S05]  /*2e40*/  @!P4 BRA `(.L_x_65997) ;  /* 0x000000000010c947 */ /* 0x000fea0003800000 */
[----:B------:R-:W2:Y:S01]  /*2e50*/  LDL R224, [R1+0x128] ;  /* 0x0001280001e07983 */ /* 0x000ea20000100800 */
[----:B-----5:R-:W-:-:S04]  /*2e60*/  FMUL.FTZ R158, R142, UR7 ;  /* 0x000000078e9e7c20 */ /* 0x020fc80008410000 */
[----:B--2---:R-:W-:-:S04]  /*2e70*/  FMUL.FTZ R158, R224, R158 ;  /* 0x0000009ee09e7220 */ /* 0x004fc80000410000 */
[----:B------:R-:W-:-:S07]  /*2e80*/  @P3 FADD.FTZ R158, R138, R158 ;  /* 0x0000009e8a9e3221 */ /* 0x000fce0000010000 */
.L_x_65997:
[----:B------:R-:W-:Y:S05]  /*2e90*/  BSYNC B1 ;  /* 0x0000000000017941 */ /* 0x000fea0003800000 */
.L_x_65996:
[----:B------:R-:W-:Y:S04]  /*2ea0*/  BSSY B1, `(.L_x_65998) ;  /* 0x0000006000017945 */ /* 0x000fe80003800000 */
[----:B------:R-:W-:Y:S05]  /*2eb0*/  @!P4 BRA `(.L_x_65999) ;  /* 0x000000000010c947 */ /* 0x000fea0003800000 */
[----:B------:R-:W2:Y:S01]  /*2ec0*/  LDL R224, [R1+0x12c] ;  /* 0x00012c0001e07983 */ /* 0x000ea20000100800 */
[----:B-----5:R-:W-:-:S04]  /*2ed0*/  FMUL.FTZ R159, R143, UR7 ;  /* 0x000000078f9f7c20 */ /* 0x020fc80008410000 */
[----:B--2---:R-:W-:-:S04]  /*2ee0*/  FMUL.FTZ R159, R224, R159 ;  /* 0x0000009fe09f7220 */ /* 0x004fc80000410000 */
[----:B------:R-:W-:-:S07]  /*2ef0*/  @P3 FADD.FTZ R159, R139, R159 ;  /* 0x0000009f8b9f3221 */ /* 0x000fce0000010000 */
.L_x_65999:
[----:B------:R-:W-:Y:S05]  /*2f00*/  BSYNC B1 ;  /* 0x0000000000017941 */ /* 0x000fea0003800000 */
.L_x_65998:
[----:B------:R-:W0:Y:S01]  /*2f10*/  LDC.64 R224, c[0x0][0x238] ;  /* 0x00008e00ffe07b82 */ /* 0x000e220000000a00 */
[----:B------:R-:W-:Y:S01]  /*2f20*/  IADD3 R7, R7, 0x20, RZ ;  /* 0x0000002007077810 */ /* 0x000fe20007ffe0ff */
[C---:B0-----:R-:W-:Y:S01]  /*2f30*/  IMAD.WIDE.U32 R224, R6.reuse, 0x10, R224 ;  /* 0x0000001006e07825 */ /* 0x041fe200078e00e0 */
[----:B------:R-:W-:-:S04]  /*2f40*/  IADD3 R6, R6, 0x20, RZ ;  /* 0x0000002006067810 */ /* 0x000fc80007ffe0ff */
[----:B------:R3:W-:Y:S03]  /*2f50*/  STG.E.128 desc[UR4][R224.64], R156 ;  /* 0x0000009ce0007986 */ /* 0x0007e6000c101d04 */
.L_x_65991:
[----:B------:R-:W-:Y:S05]  /*2f60*/  BSYNC B0 ;  /* 0x0000000000007941 */ /* 0x000fea0003800000 */
.L_x_65990:
        /* <DEDUP_REMOVED lines=31> */
.L_x_66003:
[----:B------:R-:W-:Y:S05]  /*3160*/  BSYNC B1 ;  /* 0x0000000000017941 */ /* 0x000fea0003800000 */
.L_x_66002:
[----:B------:R-:W-:Y:S04]  /*3170*/  BSSY B1, `(.L_x_66004) ;  /* 0x0000006000017945 */ /* 0x000fe80003800000 */
[----:B------:R-:W-:Y:S05]  /*3180*/  @!P4 BRA `(.L_x_66005) ;  /* 0x000000000010c947 */ /* 0x000fea0003800000 */
[----:B------:R-:W2:Y:S01]  /*3190*/  LDL R224, [R1+0x114] ;  /* 0x0001140001e07983 */ /* 0x000ea20000100800 */
[----:B-----5:R-:W-:-:S04]  /*31a0*/  FMUL.FTZ R161, R141, UR7 ;  /* 0x000000078da17c20 */ /* 0x020fc80008410000 */
[----:B--2---:R-:W-:-:S04]  /*31b0*/  FMUL.FTZ R161, R224, R161 ;  /* 0x000000a1e0a17220 */ /* 0x004fc80000410000 */
[----:B------:R-:W-:-:S07]  /*31c0*/  @P3 FADD.FTZ R161, R137, R161 ;  /* 0x000000a189a13221 */ /* 0x000fce0000010000 */
.L_x_66005:
[----:B------:R-:W-:Y:S05]  /*31d0*/  BSYNC B1 ;  /* 0x0000000000017941 */ /* 0x000fea0003800000 */
.L_x_66004:
[----:B------:R-:W-:Y:S04]  /*31e0*/  BSSY B1, `(.L_x_66006) ;  /* 0x0000006000017945 */ /* 0x000fe80003800000 */
[----:B------:R-:W-:Y:S05]  /*31f0*/  @!P4 BRA `(.L_x_66007) ;  /* 0x000000000010c947 */ /* 0x000fea0003800000 */
[----:B------:R-:W2:Y:S01]  /*3200*/  LDL R224, [R1+0x118] ;  /* 0x0001180001e07983 */ /* 0x000ea20000100800 */
[----:B-----5:R-:W-:-:S04]  /*3210*/  FMUL.FTZ R162, R142, UR7 ;  /* 0x000000078ea27c20 */ /* 0x020fc80008410000 */
[----:B--2---:R-:W-:-:S04]  /*3220*/  FMUL.FTZ R162, R224, R162 ;  /* 0x000000a2e0a27220 */ /* 0x004fc80000410000 */
[----:B------:R-:W-:-:S07]  /*3230*/  @P3 FADD.FTZ R162, R138, R162 ;  /* 0x000000a28aa23221 */ /* 0x000fce0000010000 */
.L_x_66007:
[----:B------:R-:W-:Y:S05]  /*3240*/  BSYNC B1 ;  /* 0x0000000000017941 */ /* 0x000fea0003800000 */
.L_x_66006:
[----:B------:R-:W-:Y:S04]  /*3250*/  BSSY B1, `(.L_x_66008) ;  /* 0x0000006000017945 */ /* 0x000fe80003800000 */
[----:B------:R-:W-:Y:S05]  /*3260*/  @!P4 BRA `(.L_x_66009) ;  /* 0x000000000010c947 */ /* 0x000fea0003800000 */
[----:B------:R-:W2:Y:S01]  /*3270*/  LDL R224, [R1+0x11c] ;  /* 0x00011c0001e07983 */ /* 0x000ea20000100800 */
[----:B-----5:R-:W-:-:S04]  /*3280*/  FMUL.FTZ R163, R143, UR7 ;  /* 0x000000078fa37c20 */ /* 0x020fc80008410000 */
[----:B--2---:R-:W-:-:S04]  /*3290*/  FMUL.FTZ R163, R224, R163 ;  /* 0x000000a3e0a37220 */ /* 0x004fc80000410000 */
[----:B------:R-:W-:-:S07]  /*32a0*/  @P3 FADD.FTZ R163, R139, R163 ;  /* 0x000000a38ba33221 */ /* 0x000fce0000010000 */
.L_x_66009:
[----:B------:R-:W-:Y:S05]  /*32b0*/  BSYNC B1 ;  /* 0x0000000000017941 */ /* 0x000fea0003800000 */
.L_x_66008:
[----:B------:R-:W0:Y:S01]  /*32c0*/  LDC.64 R224, c[0x0][0x238] ;  /* 0x00008e00ffe07b82 */ /* 0x000e220000000a00 */
[----:B------:R-:W-:Y:S01]  /*32d0*/  IADD3 R7, R7, 0x20, RZ ;  /* 0x0000002007077810 */ /* 0x000fe20007ffe0ff */
[C---:B0-----:R-:W-:Y:S01]  /*32e0*/  IMAD.WIDE.U32 R224, R6.reuse, 0x10, R224 ;  /* 0x0000001006e07825 */ /* 0x041fe200078e00e0 */
[----:B------:R-:W-:-:S04]  /*32f0*/  IADD3 R6, R6, 0x20, RZ ;  /* 0x0000002006067810 */ /* 0x000fc80007ffe0ff */
[----:B------:R4:W-:Y:S03]  /*3300*/  STG.E.128 desc[UR4][R224.64], R160 ;  /* 0x000000a0e0007986 */ /* 0x0009e6000c101d04 */
.L_x_66001:
[----:B------:R-:W-:Y:S05]  /*3310*/  BSYNC B0 ;  /* 0x0000000000007941 */ /* 0x000fea0003800000 */
.L_x_66000:
        /* <DEDUP_REMOVED lines=31> */
.L_x_66013:
[----:B------:R-:W-:Y:S05]  /*3510*/  BSYNC B1 ;  /* 0x0000000000017941 */ /* 0x000fea0003800000 */
.L_x_66012:
[----:B------:R-:W-:Y:S04]  /*3520*/  BSSY B1, `(.L_x_66014) ;  /* 0x0000006000017945 */ /* 0x000fe80003800000 */
[----:B------:R-:W-:Y:S05]  /*3530*/  @!P4 BRA `(.L_x_66015) ;  /* 0x000000000010c947 */ /* 0x000fea0003800000 */
[----:B------:R-:W2:Y:S01]  /*3540*/  LDL R224, [R1+0x104] ;  /* 0x0001040001e07983 */ /* 0x000ea20000100800 */
[----:B-----5:R-:W-:-:S04]  /*3550*/  FMUL.FTZ R165, R141, UR7 ;  /* 0x000000078da57c20 */ /* 0x020fc80008410000 */
[----:B--2---:R-:W-:-:S04]  /*3560*/  FMUL.FTZ R165, R224, R165 ;  /* 0x000000a5e0a57220 */ /* 0x004fc80000410000 */
[----:B------:R-:W-:-:S07]  /*3570*/  @P3 FADD.FTZ R165, R137, R165 ;  /* 0x000000a589a53221 */ /* 0x000fce0000010000 */
.L_x_66015:
[----:B------:R-:W-:Y:S05]  /*3580*/  BSYNC B1 ;  /* 0x0000000000017941 */ /* 0x000fea0003800000 */
.L_x_66014:
[----:B------:R-:W-:Y:S04]  /*3590*/  BSSY B1, `(.L_x_66016) ;  /* 0x0000006000017945 */ /* 0x000fe80003800000 */
[----:B------:R-:W-:Y:S05]  /*35a0*/  @!P4 BRA `(.L_x_66017) ;  /* 0x000000000010c947 */ /* 0x000fea0003800000 */
[----:B------:R-:W2:Y:S01]  /*35b0*/  LDL R224, [R1+0x108] ;  /* 0x0001080001e07983 */ /* 0x000ea20000100800 */
[----:B-----5:R-:W-:-:S04]  /*35c0*/  FMUL.FTZ R166, R142, UR7 ;  /* 0x000000078ea67c20 */ /* 0x020fc80008410000 */
[----:B--2---:R-:W-:-:S04]  /*35d0*/  FMUL.FTZ R166, R224, R166 ;  /* 0x000000a6e0a67220 */ /* 0x004fc80000410000 */
[----:B------:R-:W-:-:S07]  /*35e0*/  @P3 FADD.FTZ R166, R138, R166 ;  /* 0x000000a68aa63221 */ /* 0x000fce0000010000 */
.L_x_66017:
[----:B------:R-:W-:Y:S05]  /*35f0*/  BSYNC B1 ;  /* 0x0000000000017941 */ /* 0x000fea0003800000 */
.L_x_66016:
[----:B------:R-:W-:Y:S04]  /*3600*/  BSSY B1, `(.L_x_66018) ;  /* 0x0000006000017945 */ /* 0x000fe80003800000 */
[----:B------:R-:W-:Y:S05]  /*3610*/  @!P4 BRA `(.L_x_66019) ;  /* 0x000000000010c947 */ /* 0x000fea0003800000 */
[----:B------:R-:W2:Y:S01]  /*3620*/  LDL R224, [R1+0x10c] ;  /* 0x00010c0001e07983 */ /* 0x000ea20000100800 */
[----:B-----5:R-:W-:-:S04]  /*3630*/  FMUL.FTZ R167, R143, UR7 ;  /* 0x000000078fa77c20 */ /* 0x020fc80008410000 */
[----:B--2---:R-:W-:-:S04]  /*3640*/  FMUL.FTZ R167, R224, R167 ;  /* 0x000000a7e0a77220 */ /* 0x004fc80000410000 */
[----:B------:R-:W-:-:S07]  /*3650*/  @P3 FADD.FTZ R167, R139, R167 ;  /* 0x000000a78ba73221 */ /* 0x000fce0000010000 */
.L_x_66019:
[----:B------:R-:W-:Y:S05]  /*3660*/  BSYNC B1 ;  /* 0x0000000000017941 */ /* 0x000fea0003800000 */
.L_x_66018:
[----:B------:R-:W0:Y:S01]  /*3670*/  LDC.64 R224, c[0x0][0x238] ;  /* 0x00008e00ffe07b82 */ /* 0x000e220000000a00 */
[----:B------:R-:W-:Y:S01]  /*3680*/  IADD3 R7, R7, 0x20, RZ ;  /* 0x0000002007077810 */ /* 0x000fe20007ffe0ff */
[C---:B0-----:R-:W-:Y:S01]  /*3690*/  IMAD.WIDE.U32 R224, R6.reuse, 0x10, R224 ;  /* 0x0000001006e07825 */ /* 0x041fe200078e00e0 */
[----:B------:R-:W-:-:S04]  /*36a0*/  IADD3 R6, R6, 0x20, RZ ;  /* 0x0000002006067810 */ /* 0x000fc80007ffe0ff */
[----:B------:R0:W-:Y:S03]  /*36b0*/  STG.E.128 desc[UR4][R224.64], R164 ;  /* 0x000000a4e0007986 */ /* 0x0001e6000c101d04 */
.L_x_66011:
[----:B------:R-:W-:Y:S05]  /*36c0*/  BSYNC B0 ;  /* 0x0000000000007941 */ /* 0x000fea0003800000 */
.L_x_66010:
        /* <DEDUP_REMOVED lines=31> */
.L_x_66023:
[----:B------:R-:W-:Y:S05]  /*38c0*/  BSYNC B1 ;  /* 0x0000000000017941 */ /* 0x000fea0003800000 */
.L_x_66022:
[----:B------:R-:W-:Y:S04]  /*38d0*/  BSSY B1, `(.L_x_66024) ;  /* 0x0000006000017945 */ /* 0x000fe80003800000 */
[----:B------:R-:W-:Y:S05]  /*38e0*/  @!P4 BRA `(.L_x_66025) ;  /* 0x000000000010c947 */ /* 0x000fea0003800000 */
[----:B------:R-:W2:Y:S01]  /*38f0*/  LDL R224, [R1+0xf4] ;  /* 0x0000f40001e07983 */ /* 0x000ea20000100800 */
[----:B-----5:R-:W-:-:S04]  /*3900*/  FMUL.FTZ R169, R141, UR7 ;  /* 0x000000078da97c20 */ /* 0x020fc80008410000 */
[----:B--2---:R-:W-:-:S04]  /*3910*/  FMUL.FTZ R169, R224, R169 ;  /* 0x000000a9e0a97220 */ /* 0x004fc80000410000 */
[----:B------:R-:W-:-:S07]  /*3920*/  @P3 FADD.FTZ R169, R137, R169 ;  /* 0x000000a989a93221 */ /* 0x000fce0000010000 */
.L_x_66025:
[----:B------:R-:W-:Y:S05]  /*3930*/  BSYNC B1 ;  /* 0x0000000000017941 */ /* 0x000fea0003800000 */
.L_x_66024:
[----:B------:R-:W-:Y:S04]  /*3940*/  BSSY B1, `(.L_x_66026) ;  /* 0x0000006000017945 */ /* 0x000fe80003800000 */
[----:B------:R-:W-:Y:S05]  /*3950*/  @!P4 BRA `(.L_x_66027) ;  /* 0x000000000010c947 */ /* 0x000fea0003800000 */
[----:B------:R-:W2:Y:S01]  /*3960*/  LDL R224, [R1+0xf8] ;  /* 0x0000f80001e07983 */ /* 0x000ea20000100800 */
[----:B-----5:R-:W-:-:S04]  /*3970*/  FMUL.FTZ R170, R142, UR7 ;  /* 0x000000078eaa7c20 */ /* 0x020fc80008410000 */
[----:B--2---:R-:W-:-:S04]  /*3980*/  FMUL.FTZ R170, R224, R170 ;  /* 0x000000aae0aa7220 */ /* 0x004fc80000410000 */
[----:B------:R-:W-:-:S07]  /*3990*/  @P3 FADD.FTZ R170, R138, R170 ;  /* 0x000000aa8aaa3221 */ /* 0x000fce0000010000 */
.L_x_66027:
[----:B------:R-:W-:Y:S05]  /*39a0*/  BSYNC B1 ;  /* 0x0000000000017941 */ /* 0x000fea0003800000 */
.L_x_66026:
[----:B------:R-:W-:Y:S04]  /*39b0*/  BSSY B1, `(.L_x_66028) ;  /* 0x0000006000017945 */ /* 0x000fe80003800000 */
[----:B------:R-:W-:Y:S05]  /*39c0*/  @!P4 BRA `(.L_x_66029) ;  /* 0x000000000010c947 */ /* 0x000fea0003800000 */
[----:B------:R-:W2:Y:S01]  /*39d0*/  LDL R224, [R1+0xfc] ;  /* 0x0000fc0001e07983 */ /* 0x000ea20000100800 */
[----:B-----5:R-:W-:-:S04]  /*39e0*/  FMUL.FTZ R171, R143, UR7 ;  /* 0x000000078fab7c20 */ /* 0x020fc80008410000 */
[----:B--2---:R-:W-:-:S04]  /*39f0*/  FMUL.FTZ R171, R224, R171 ;  /* 0x000000abe0ab7220 */ /* 0x004fc80000410000 */
[----:B------:R-:W-:-:S07]  /*3a00*/  @P3 FADD.FTZ R171, R139, R171 ;  /* 0x000000ab8bab3221 */ /* 0x000fce0000010000 */
.L_x_66029:
[----:B------:R-:W-:Y:S05]  /*3a10*/  BSYNC B1 ;  /* 0x0000000000017941 */ /* 0x000fea0003800000 */
.L_x_66028:
[----:B------:R-:W0:Y:S01]  /*3a20*/  LDC.64 R224, c[0x0][0x238] ;  /* 0x00008e00ffe07b82 */ /* 0x000e220000000a00 */
[----:B------:R-:W-:Y:S01]  /*3a30*/  IADD3 R7, R7, 0x20, RZ ;  /* 0x0000002007077810 */ /* 0x000fe20007ffe0ff */
[C---:B0-----:R-:W-:Y:S01]  /*3a40*/  IMAD.WIDE.U32 R224, R6.reuse, 0x10, R224 ;  /* 0x0000001006e07825 */ /* 0x041fe200078e00e0 */
[----:B------:R-:W-:-:S04]  /*3a50*/  IADD3 R6, R6, 0x20, RZ ;  /* 0x0000002006067810 */ /* 0x000fc80007ffe0ff */
[----:B------:R0:W-:Y:S03]  /*3a60*/  STG.E.128 desc[UR4][R224.64], R168 ;  /* 0x000000a8e0007986 */ /* 0x0001e6000c101d04 */
.L_x_66021:
[----:B------:R-:W-:Y:S05]  /*3a70*/  BSYNC B0 ;  /* 0x0000000000007941 */ /* 0x000fea0003800000 */
.L_x_66020:
        /* <DEDUP_REMOVED lines=31> */
.L_x_66033:
[----:B------:R-:W-:Y:S05]  /*3c70*/  BSYNC B1 ;  /* 0x0000000000017941 */ /* 0x000fea0003800000 */
.L_x_66032:
[----:B------:R-:W-:Y:S04]  /*3c80*/  BSSY B1, `(.L_x_66034) ;  /* 0x0000006000017945 */ /* 0x000fe80003800000 */
[----:B------:R-:W-:Y:S05]  /*3c90*/  @!P4 BRA `(.L_x_66035) ;  /* 0x000000000010c947 */ /* 0x000fea0003800000 */
[----:B------:R-:W2:Y:S01]  /*3ca0*/  LDL R224, [R1+0xe4] ;  /* 0x0000e40001e07983 */ /* 0x000ea20000100800 */
[----:B-----5:R-:W-:-:S04]  /*3cb0*/  FMUL.FTZ R173, R141, UR7 ;  /* 0x000000078dad7c20 */ /* 0x020fc80008410000 */
[----:B--2---:R-:W-:-:S04]  /*3cc0*/  FMUL.FTZ R173, R224, R173 ;  /* 0x000000ade0ad7220 */ /* 0x004fc80000410000 */
[----:B------:R-:W-:-:S07]  /*3cd0*/  @P3 FADD.FTZ R173, R137, R173 ;  /* 0x000000ad89ad3221 */ /* 0x000fce0000010000 */
.L_x_66035:
[----:B------:R-:W-:Y:S05]  /*3ce0*/  BSYNC B1 ;  /* 0x0000000000017941 */ /* 0x000fea0003800000 */
.L_x_66034:
[----:B------:R-:W-:Y:S04]  /*3cf0*/  BSSY B1, `(.L_x_66036) ;  /* 0x0000006000017945 */ /* 0x000fe80003800000 */
[----:B------:R-:W-:Y:S05]  /*3d00*/  @!P4 BRA `(.L_x_66037) ;  /* 0x000000000010c947 */ /* 0x000fea0003800000 */
[----:B------:R-:W2:Y:S01]  /*3d10*/  LDL R224, [R1+0xe8] ;  /* 0x0000e80001e07983 */ /* 0x000ea20000100800 */
[----:B-----5:R-:W-:-:S04]  /*3d20*/  FMUL.FTZ R174, R142, UR7 ;  /* 0x000000078eae7c20 */ /* 0x020fc80008410000 */
[----:B--2---:R-:W-:-:S04]  /*3d30*/  FMUL.FTZ R174, R224, R174 ;  /* 0x000000aee0ae7220 */ /* 0x004fc80000410000 */
[----:B------:R-:W-:-:S07]  /*3d40*/  @P3 FADD.FTZ R174, R138, R174 ;  /* 0x000000ae8aae3221 */ /* 0x000fce0000010000 */
.L_x_66037:
[----:B------:R-:W-:Y:S05]  /*3d50*/  BSYNC B1 ;  /* 0x0000000000017941 */ /* 0x000fea0003800000 */
.L_x_66036:
[----:B------:R-:W-:Y:S04]  /*3d60*/  BSSY B1, `(.L_x_66038) ;  /* 0x0000006000017945 */ /* 0x000fe80003800000 */
[----:B------:R-:W-:Y:S05]  /*3d70*/  @!P4 BRA `(.L_x_66039) ;  /* 0x000000000010c947 */ /* 0x000fea0003800000 */
[----:B------:R-:W2:Y:S01]  /*3d80*/  LDL R224, [R1+0xec] ;  /* 0x0000ec0001e07983 */ /* 0x000ea20000100800 */
[----:B-----5:R-:W-:-:S04]  /*3d90*/  FMUL.FTZ R175, R143, UR7 ;  /* 0x000000078faf7c20 */ /* 0x020fc80008410000 */
[----:B--2---:R-:W-:-:S04]  /*3da0*/  FMUL.FTZ R175, R224, R175 ;  /* 0x000000afe0af7220 */ /* 0x004fc80000410000 */
[----:B------:R-:W-:-:S07]  /*3db0*/  @P3 FADD.FTZ R175, R139, R175 ;  /* 0x000000af8baf3221 */ /* 0x000fce0000010000 */
.L_x_66039:
[----:B------:R-:W-:Y:S05]  /*3dc0*/  BSYNC B1 ;  /* 0x0000000000017941 */ /* 0x000fea0003800000 */
.L_x_66038:
[----:B------:R-:W0:Y:S01]  /*3dd0*/  LDC.64 R224, c[0x0][0x238] ;  /* 0x00008e00ffe07b82 */ /* 0x000e220000000a00 */
[----:B------:R-:W-:Y:S01]  /*3de0*/  IADD3 R7, R7, 0x20, RZ ;  /* 0x0000002007077810 */ /* 0x000fe20007ffe0ff */
[C---:B0-----:R-:W-:Y:S01]  /*3df0*/  IMAD.WIDE.U32 R224, R6.reuse, 0x10, R224 ;  /* 0x0000001006e07825 */ /* 0x041fe200078e00e0 */
[----:B------:R-:W-:-:S04]  /*3e00*/  IADD3 R6, R6, 0x20, RZ ;  /* 0x0000002006067810 */ /* 0x000fc80007ffe0ff */
[----:B------:R0:W-:Y:S03]  /*3e10*/  STG.E.128 desc[UR4][R224.64], R172 ;  /* 0x000000ace0007986 */ /* 0x0001e6000c101d04 */
.L_x_66031:
[----:B------:R-:W-:Y:S05]  /*3e20*/  BSYNC B0 ;  /* 0x0000000000007941 */ /* 0x000fea0003800000 */
.L_x_66030:
        /* <DEDUP_REMOVED lines=31> */
.L_x_66043:
[----:B------:R-:W-:Y:S05]  /*4020*/  BSYNC B1 ;  /* 0x0000000000017941 */ /* 0x000fea0003800000 */
.L_x_66042:
[----:B------:R-:W-:Y:S04]  /*4030*/  BSSY B1, `(.L_x_66044) ;  /* 0x0000006000017945 */ /* 0x000fe80003800000 */
[----:B------:R-:W-:Y:S05]  /*4040*/  @!P4 BRA `(.L_x_66045) ;  /* 0x000000000010c947 */ /* 0x000fea0003800000 */
[----:B------:R-:W2:Y:S01]  /*4050*/  LDL R224, [R1+0xd4] ;  /* 0x0000d40001e07983 */ /* 0x000ea20000100800 */
[----:B-----5:R-:W-:-:S04]  /*4060*/  FMUL.FTZ R177, R141, UR7 ;  /* 0x000000078db17c20 */ /* 0x020fc80008410000 */
[----:B--2---:R-:W-:-:S04]  /*4070*/  FMUL.FTZ R177, R224, R177 ;  /* 0x000000b1e0b17220 */ /* 0x004fc80000410000 */
[----:B------:R-:W-:-:S07]  /*4080*/  @P3 FADD.FTZ R177, R137, R177 ;  /* 0x000000b189b13221 */ /* 0x000fce0000010000 */
.L_x_66045:
[----:B------:R-:W-:Y:S05]  /*4090*/  BSYNC B1 ;  /* 0x0000000000017941 */ /* 0x000fea0003800000 */
.L_x_66044:
[----:B------:R-:W-:Y:S04]  /*40a0*/  BSSY B1, `(.L_x_66046) ;  /* 0x0000006000017945 */ /* 0x000fe80003800000 */
[----:B------:R-:W-:Y:S05]  /*40b0*/  @!P4 BRA `(.L_x_66047) ;  /* 0x000000000010c947 */ /* 0x000fea0003800000 */
[----:B------:R-:W2:Y:S01]  /*40c0*/  LDL R224, [R1+0xd8] ;  /* 0x0000d80001e07983 */ /* 0x000ea20000100800 */
[----:B-----5:R-:W-:-:S04]  /*40d0*/  FMUL.FTZ R178, R142, UR7 ;  /* 0x000000078eb27c20 */ /* 0x020fc80008410000 */
[----:B--2---:R-:W-:-:S04]  /*40e0*/  FMUL.FTZ R178, R224, R178 ;  /* 0x000000b2e0b27220 */ /* 0x004fc80000410000 */
[----:B------:R-:W-:-:S07]  /*40f0*/  @P3 FADD.FTZ R178, R138, R178 ;  /* 0x000000b28ab23221 */ /* 0x000fce0000010000 */
.L_x_66047:
[----:B------:R-:W-:Y:S05]  /*4100*/  BSYNC B1 ;  /* 0x0000000000017941 */ /* 0x000fea0003800000 */
.L_x_66046:
[----:B------:R-:W-:Y:S04]  /*4110*/  BSSY B1, `(.L_x_66048) ;  /* 0x0000006000017945 */ /* 0x000fe80003800000 */
[----:B------:R-:W-:Y:S05]  /*4120*/  @!P4 BRA `(.L_x_66049) ;  /* 0x000000000010c947 */ /* 0x000fea0003800000 */
[----:B------:R-:W2:Y:S01]  /*4130*/  LDL R224, [R1+0xdc] ;  /* 0x0000dc0001e07983 */ /* 0x000ea20000100800 */
[----:B-----5:R-:W-:-:S04]  /*4140*/  FMUL.FTZ R179, R143, UR7 ;  /* 0x000000078fb37c20 */ /* 0x020fc80008410000 */
[----:B--2---:R-:W-:-:S04]  /*4150*/  FMUL.FTZ R179, R224, R179 ;  /* 0x000000b3e0b37220 */ /* 0x004fc80000410000 */
[----:B------:R-:W-:-:S07]  /*4160*/  @P3 FADD.FTZ R179, R139, R179 ;  /* 0x000000b38bb33221 */ /* 0x000fce0000010000 */
.L_x_66049:
[----:B------:R-:W-:Y:S05]  /*4170*/  BSYNC B1 ;  /* 0x0000000000017941 */ /* 0x000fea0003800000 */
.L_x_66048:
[----:B------:R-:W0:Y:S01]  /*4180*/  LDC.64 R224, c[0x0][0x238] ;  /* 0x00008e00ffe07b82 */ /* 0x000e220000000a00 */
[----:B------:R-:W-:Y:S01]  /*4190*/  IADD3 R7, R7, 0x20, RZ ;  /* 0x0000002007077810 */ /* 0x000fe20007ffe0ff */
[C---:B0-----:R-:W-:Y:S01]  /*41a0*/  IMAD.WIDE.U32 R224, R6.reuse, 0x10, R224 ;  /* 0x0000001006e07825 */ /* 0x041fe200078e00e0 */
[----:B------:R-:W-:-:S04]  /*41b0*/  IADD3 R6, R6, 0x20, RZ ;  /* 0x0000002006067810 */ /* 0x000fc80007ffe0ff */
[----:B------:R0:W-:Y:S03]  /*41c0*/  STG.E.128 desc[UR4][R224.64], R176 ;  /* 0x000000b0e0007986 */ /* 0x0001e6000c101d04 */
.L_x_66041:
[----:B------:R-:W-:Y:S05]  /*41d0*/  BSYNC B0 ;  /* 0x0000000000007941 */ /* 0x000fea0003800000 */
.L_x_66040:
        /* <DEDUP_REMOVED lines=31> */
.L_x_66053:
[----:B------:R-:W-:Y:S05]  /*43d0*/  BSYNC B1 ;  /* 0x0000000000017941 */ /* 0x000fea0003800000 */
.L_x_66052:
[----:B------:R-:W-:Y:S04]  /*43e0*/  BSSY B1, `(.L_x_66054) ;  /* 0x0000006000017945 */ /* 0x000fe80003800000 */
[----:B------:R-:W-:Y:S05]  /*43f0*/  @!P4 BRA `(.L_x_66055) ;  /* 0x000000000010c947 */ /* 0x000fea0003800000 */
[----:B------:R-:W2:Y:S01]  /*4400*/  LDL R224, [R1+0xc4] ;  /* 0x0000c40001e07983 */ /* 0x000ea20000100800 */
[----:B-----5:R-:W-:-:S04]  /*4410*/  FMUL.FTZ R181, R141, UR7 ;  /* 0x000000078db57c20 */ /* 0x020fc80008410000 */
[----:B--2---:R-:W-:-:S04]  /*4420*/  FMUL.FTZ R181, R224, R181 ;  /* 0x000000b5e0b57220 */ /* 0x004fc80000410000 */
[----:B------:R-:W-:-:S07]  /*4430*/  @P3 FADD.FTZ R181, R137, R181 ;  /* 0x000000b589b53221 */ /* 0x000fce0000010000 */
.L_x_66055:
[----:B------:R-:W-:Y:S05]  /*4440*/  BSYNC B1 ;  /* 0x0000000000017941 */ /* 0x000fea0003800000 */
.L_x_66054:
[----:B------:R-:W-:Y:S04]  /*4450*/  BSSY B1, `(.L_x_66056) ;  /* 0x0000006000017945 */ /* 0x000fe80003800000 */
[----:B------:R-:W-:Y:S05]  /*4460*/  @!P4 BRA `(.L_x_66057) ;  /* 0x000000000010c947 */ /* 0x000fea0003800000 */
[----:B------:R-:W2:Y:S01]  /*4470*/  LDL R224, [R1+0xc8] ;  /* 0x0000c80001e07983 */ /* 0x000ea20000100800 */
[----:B-----5:R-:W-:-:S04]  /*4480*/  FMUL.FTZ R182, R142, UR7 ;  /* 0x000000078eb67c20 */ /* 0x020fc80008410000 */
[----:B--2---:R-:W-:-:S04]  /*4490*/  FMUL.FTZ R182, R224, R182 ;  /* 0x000000b6e0b67220 */ /* 0x004fc80000410000 */
[----:B------:R-:W-:-:S07]  /*44a0*/  @P3 FADD.FTZ R182, R138, R182 ;  /* 0x000000b68ab63221 */ /* 0x000fce0000010000 */
.L_x_66057:
[----:B------:R-:W-:Y:S05]  /*44b0*/  BSYNC B1 ;  /* 0x0000000000017941 */ /* 0x000fea0003800000 */
.L_x_66056:
[----:B------:R-:W-:Y:S04]  /*44c0*/  BSSY B1, `(.L_x_66058) ;  /* 0x0000006000017945 */ /* 0x000fe80003800000 */
[----:B------:R-:W-:Y:S05]  /*44d0*/  @!P4 BRA `(.L_x_66059) ;  /* 0x000000000010c947 */ /* 0x000fea0003800000 */
[----:B------:R-:W2:Y:S01]  /*44e0*/  LDL R224, [R1+0xcc] ;  /* 0x0000cc0001e07983 */ /* 0x000ea20000100800 */
[----:B-----5:R-:W-:-:S04]  /*44f0*/  FMUL.FTZ R183, R143, UR7 ;  /* 0x000000078fb77c20 */ /* 0x020fc80008410000 */
[----:B--2---:R-:W-:-:S04]  /*4500*/  FMUL.FTZ R183, R224, R183 ;  /* 0x000000b7e0b77220 */ /* 0x004fc80000410000 */
[----:B------:R-:W-:-:S07]  /*4510*/  @P3 FADD.FTZ R183, R139, R183 ;  /* 0x000000b78bb73221 */ /* 0x000fce0000010000 */
.L_x_66059:
[----:B------:R-:W-:Y:S05]  /*4520*/  BSYNC B1 ;  /* 0x0000000000017941 */ /* 0x000fea0003800000 */
.L_x_66058:
[----:B------:R-:W0:Y:S01]  /*4530*/  LDC.64 R224, c[0x0][0x238] ;  /* 0x00008e00ffe07b82 */ /* 0x000e220000000a00 */
[----:B------:R-:W-:Y:S01]  /*4540*/  IADD3 R7, R7, 0x20, RZ ;  /* 0x0000002007077810 */ /* 0x000fe20007ffe0ff */
[C---:B0-----:R-:W-:Y:S01]  /*4550*/  IMAD.WIDE.U32 R224, R6.reuse, 0x10, R224 ;  /* 0x0000001006e07825 */ /* 0x041fe200078e00e0 */
[----:B------:R-:W-:-:S04]  /*4560*/  IADD3 R6, R6, 0x20, RZ ;  /* 0x0000002006067810 */ /* 0x000fc80007ffe0ff */
[----:B------:R0:W-:Y:S03]  /*4570*/  STG.E.128 desc[UR4][R224.64], R180 ;  /* 0x000000b4e0007986 */ /* 0x0001e6000c101d04 */
.L_x_66051:
[----:B------:R-:W-:Y:S05]  /*4580*/  BSYNC B0 ;  /* 0x0000000000007941 */ /* 0x000fea0003800000 */
.L_x_66050:
        /* <DEDUP_REMOVED lines=31> */
.L_x_66063:
[----:B------:R-:W-:Y:S05]  /*4780*/  BSYNC B1 ;  /* 0x0000000000017941 */ /* 0x000fea0003800000 */
.L_x_66062:
[----:B------:R-:W-:Y:S04]  /*4790*/  BSSY B1, `(.L_x_66064) ;  /* 0x0000006000017945 */ /* 0x000fe80003800000 */
[----:B------:R-:W-:Y:S05]  /*47a0*/  @!P4 BRA `(.L_x_66065) ;  /* 0x000000000010c947 */ /* 0x000fea0003800000 */
[----:B------:R-:W2:Y:S01]  /*47b0*/  LDL R224, [R1+0xb4] ;  /* 0x0000b40001e07983 */ /* 0x000ea20000100800 */
[----:B-----5:R-:W-:-:S04]  /*47c0*/  FMUL.FTZ R185, R141, UR7 ;  /* 0x000000078db97c20 */ /* 0x020fc80008410000 */
[----:B--2---:R-:W-:-:S04]  /*47d0*/  FMUL.FTZ R185, R224, R185 ;  /* 0x000000b9e0b97220 */ /* 0x004fc80000410000 */
[----:B------:R-:W-:-:S07]  /*47e0*/  @P3 FADD.FTZ R185, R137, R185 ;  /* 0x000000b989b93221 */ /* 0x000fce0000010000 */
.L_x_66065:
[----:B------:R-:W-:Y:S05]  /*47f0*/  BSYNC B1 ;  /* 0x0000000000017941 */ /* 0x000fea0003800000 */
.L_x_66064:
[----:B------:R-:W-:Y:S04]  /*4800*/  BSSY B1, `(.L_x_66066) ;  /* 0x0000006000017945 */ /* 0x000fe80003800000 */
[----:B------:R-:W-:Y:S05]  /*4810*/  @!P4 BRA `(.L_x_66067) ;  /* 0x000000000010c947 */ /* 0x000fea0003800000 */
[----:B------:R-:W2:Y:S01]  /*4820*/  LDL R224, [R1+0xb8] ;  /* 0x0000b80001e07983 */ /* 0x000ea20000100800 */
[----:B-----5:R-:W-:-:S04]  /*4830*/  FMUL.FTZ R186, R142, UR7 ;  /* 0x000000078eba7c20 */ /* 0x020fc80008410000 */
[----:B--2---:R-:W-:-:S04]  /*4840*/  FMUL.FTZ R186, R224, R186 ;  /* 0x000000bae0ba7220 */ /* 0x004fc80000410000 */
[----:B------:R-:W-:-:S07]  /*4850*/  @P3 FADD.FTZ R186, R138, R186 ;  /* 0x000000ba8aba3221 */ /* 0x000fce0000010000 */
.L_x_66067:
[----:B------:R-:W-:Y:S05]  /*4860*/  BSYNC B1 ;  /* 0x0000000000017941 */ /* 0x000fea0003800000 */
.L_x_66066:
[----:B------:R-:W-:Y:S04]  /*4870*/  BSSY B1, `(.L_x_66068) ;  /* 0x0000006000017945 */ /* 0x000fe80003800000 */
[----:B------:R-:W-:Y:S05]  /*4880*/  @!P4 BRA `(.L_x_66069) ;  /* 0x000000000010c947 */ /* 0x000fea0003800000 */
[----:B------:R-:W2:Y:S01]  /*4890*/  LDL R224, [R1+0xbc] ;  /* 0x0000bc0001e07983 */ /* 0x000ea20000100800 */
[----:B-----5:R-:W-:-:S04]  /*48a0*/  FMUL.FTZ R187, R143, UR7 ;  /* 0x000000078fbb7c20 */ /* 0x020fc80008410000 */
[----:B--2---:R-:W-:-:S04]  /*48b0*/  FMUL.FTZ R187, R224, R187 ;  /* 0x000000bbe0bb7220 */ /* 0x004fc80000410000 */
[----:B------:R-:W-:-:S07]  /*48c0*/  @P3 FADD.FTZ R187, R139, R187 ;  /* 0x000000bb8bbb3221 */ /* 0x000fce0000010000 */
.L_x_66069:
[----:B------:R-:W-:Y:S05]  /*48d0*/  BSYNC B1 ;  /* 0x0000000000017941 */ /* 0x000fea0003800000 */
.L_x_66068:
[----:B------:R-:W0:Y:S01]  /*48e0*/  LDC.64 R224, c[0x0][0x238] ;  /* 0x00008e00ffe07b82 */ /* 0x000e220000000a00 */
[----:B------:R-:W-:Y:S01]  /*48f0*/  IADD3 R7, R7, 0x20, RZ ;  /* 0x0000002007077810 */ /* 0x000fe20007ffe0ff */
[C---:B0-----:R-:W-:Y:S01]  /*4900*/  IMAD.WIDE.U32 R224, R6.reuse, 0x10, R224 ;  /* 0x0000001006e07825 */ /* 0x041fe200078e00e0 */
[----:B------:R-:W-:-:S04]  /*4910*/  IADD3 R6, R6, 0x20, RZ ;  /* 0x0000002006067810 */ /* 0x000fc80007ffe0ff */
[----:B------:R0:W-:Y:S03]  /*4920*/  STG.E.128 desc[UR4][R224.64], R184 ;  /* 0x000000b8e0007986 */ /* 0x0001e6000c101d04 */
.L_x_66061:
[----:B------:R-:W-:Y:S05]  /*4930*/  BSYNC B0 ;  /* 0x0000000000007941 */ /* 0x000fea0003800000 */
.L_x_66060:
        /* <DEDUP_REMOVED lines=31> */
.L_x_66073:
[----:B------:R-:W-:Y:S05]  /*4b30*/  BSYNC B1 ;  /* 0x0000000000017941 */ /* 0x000fea0003800000 */
.L_x_66072:
[----:B------:R-:W-:Y:S04]  /*4b40*/  BSSY B1, `(.L_x_66074) ;  /* 0x0000006000017945 */ /* 0x000fe80003800000 */
[----:B------:R-:W-:Y:S05]  /*4b50*/  @!P4 BRA `(.L_x_66075) ;  /* 0x000000000010c947 */ /* 0x000fea0003800000 */
[----:B------:R-:W2:Y:S01]  /*4b60*/  LDL R224, [R1+0xa4] ;  /* 0x0000a40001e07983 */ /* 0x000ea20000100800 */
[----:B-----5:R-:W-:-:S04]  /*4b70*/  FMUL.FTZ R189, R141, UR7 ;  /* 0x000000078dbd7c20 */ /* 0x020fc80008410000 */
[----:B--2---:R-:W-:-:S04]  /*4b80*/  FMUL.FTZ R189, R224, R189 ;  /* 0x000000bde0bd7220 */ /* 0x004fc80000410000 */
[----:B------:R-:W-:-:S07]  /*4b90*/  @P3 FADD.FTZ R189, R137, R189 ;  /* 0x000000bd89bd3221 */ /* 0x000fce0000010000 */
.L_x_66075:
[----:B------:R-:W-:Y:S05]  /*4ba0*/  BSYNC B1 ;  /* 0x0000000000017941 */ /* 0x000fea0003800000 */
.L_x_66074:
[----:B------:R-:W-:Y:S04]  /*4bb0*/  BSSY B1, `(.L_x_66076) ;  /* 0x0000006000017945 */ /* 0x000fe80003800000 */
[----:B------:R-:W-:Y:S05]  /*4bc0*/  @!P4 BRA `(.L_x_66077) ;  /* 0x000000000010c947 */ /* 0x000fea0003800000 */
[----:B------:R-:W2:Y:S01]  /*4bd0*/  LDL R224, [R1+0xa8] ;  /* 0x0000a80001e07983 */ /* 0x000ea20000100800 */
[----:B-----5:R-:W-:-:S04]  /*4be0*/  FMUL.FTZ R190, R142, UR7 ;  /* 0x000000078ebe7c20 */ /* 0x020fc80008410000 */
[----:B--2---:R-:W-:-:S04]  /*4bf0*/  FMUL.FTZ R190, R224, R190 ;  /* 0x000000bee0be7220 */ /* 0x004fc80000410000 */
[----:B------:R-:W-:-:S07]  /*4c00*/  @P3 FADD.FTZ R190, R138, R190 ;  /* 0x000000be8abe3221 */ /* 0x000fce0000010000 */
.L_x_66077:
[----:B------:R-:W-:Y:S05]  /*4c10*/  BSYNC B1 ;  /* 0x0000000000017941 */ /* 0x000fea0003800000 */
.L_x_66076:
[----:B------:R-:W-:Y:S04]  /*4c20*/  BSSY B1, `(.L_x_66078) ;  /* 0x0000006000017945 */ /* 0x000fe80003800000 */
[----:B------:R-:W-:Y:S05]  /*4c30*/  @!P4 BRA `(.L_x_66079) ;  /* 0x000000000010c947 */ /* 0x000fea0003800000 */
[----:B------:R-:W2:Y:S01]  /*4c40*/  LDL R224, [R1+0xac] ;  /* 0x0000ac0001e07983 */ /* 0x000ea20000100800 */
[----:B-----5:R-:W-:-:S04]  /*4c50*/  FMUL.FTZ R191, R143, UR7 ;  /* 0x000000078fbf7c20 */ /* 0x020fc80008410000 */
[----:B--2---:R-:W-:-:S04]  /*4c60*/  FMUL.FTZ R191, R224, R191 ;  /* 0x000000bfe0bf7220 */ /* 0x004fc80000410000 */
[----:B------:R-:W-:-:S07]  /*4c70*/  @P3 FADD.FTZ R191, R139, R191 ;  /* 0x000000bf8bbf3221 */ /* 0x000fce0000010000 */
.L_x_66079:
[----:B------:R-:W-:Y:S05]  /*4c80*/  BSYNC B1 ;  /* 0x0000000000017941 */ /* 0x000fea0003800000 */
.L_x_66078:
[----:B------:R-:W0:Y:S01]  /*4c90*/  LDC.64 R224, c[0x0][0x238] ;  /* 0x00008e00ffe07b82 */ /* 0x000e220000000a00 */
[----:B------:R-:W-:Y:S01]  /*4ca0*/  IADD3 R7, R7, 0x20, RZ ;  /* 0x0000002007077810 */ /* 0x000fe20007ffe0ff */
[C---:B0-----:R-:W-:Y:S01]  /*4cb0*/  IMAD.WIDE.U32 R224, R6.reuse, 0x10, R224 ;  /* 0x0000001006e07825 */ /* 0x041fe200078e00e0 */
[----:B------:R-:W-:-:S04]  /*4cc0*/  IADD3 R6, R6, 0x20, RZ ;  /* 0x0000002006067810 */ /* 0x000fc80007ffe0ff */
[----:B------:R0:W-:Y:S03]  /*4cd0*/  STG.E.128 desc[UR4][R224.64], R188 ;  /* 0x000000bce0007986 */ /* 0x0001e6000c101d04 */
.L_x_66071:
[----:B------:R-:W-:Y:S05]  /*4ce0*/  BSYNC B0 ;  /* 0x0000000000007941 */ /* 0x000fea0003800000 */
.L_x_66070:
        /* <DEDUP_REMOVED lines=31> */
.L_x_66083:
[----:B------:R-:W-:Y:S05]  /*4ee0*/  BSYNC B1 ;  /* 0x0000000000017941 */ /* 0x000fea0003800000 */
.L_x_66082:
[----:B------:R-:W-:Y:S04]  /*4ef0*/  BSSY B1, `(.L_x_66084) ;  /* 0x0000006000017945 */ /* 0x000fe80003800000 */
[----:B------:R-:W-:Y:S05]  /*4f00*/  @!P4 BRA `(.L_x_66085) ;  /* 0x000000000010c947 */ /* 0x000fea0003800000 */
[----:B------:R-:W2:Y:S01]  /*4f10*/  LDL R224, [R1+0x94] ;  /* 0x0000940001e07983 */ /* 0x000ea20000100800 */
[----:B-----5:R-:W-:-:S04]  /*4f20*/  FMUL.FTZ R193, R141, UR7 ;  /* 0x000000078dc17c20 */ /* 0x020fc80008410000 */
[----:B--2---:R-:W-:-:S04]  /*4f30*/  FMUL.FTZ R193, R224, R193 ;  /* 0x000000c1e0c17220 */ /* 0x004fc80000410000 */
[----:B------:R-:W-:-:S07]  /*4f40*/  @P3 FADD.FTZ R193, R137, R193 ;  /* 0x000000c189c13221 */ /* 0x000fce0000010000 */
.L_x_66085:
[----:B------:R-:W-:Y:S05]  /*4f50*/  BSYNC B1 ;  /* 0x0000000000017941 */ /* 0x000fea0003800000 */
.L_x_66084:
[----:B------:R-:W-:Y:S04]  /*4f60*/  BSSY B1, `(.L_x_66086) ;  /* 0x0000006000017945 */ /* 0x000fe80003800000 */
[----:B------:R-:W-:Y:S05]  /*4f70*/  @!P4 BRA `(.L_x_66087) ;  /* 0x000000000010c947 */ /* 0x000fea0003800000 */
[----:B------:R-:W2:Y:S01]  /*4f80*/  LDL R224, [R1+0x98] ;  /* 0x0000980001e07983 */ /* 0x000ea20000100800 */
[----:B-----5:R-:W-:-:S04]  /*4f90*/  FMUL.FTZ R194, R142, UR7 ;  /* 0x000000078ec27c20 */ /* 0x020fc80008410000 */
[----:B--2---:R-:W-:-:S04]  /*4fa0*/  FMUL.FTZ R194, R224, R194 ;  /* 0x000000c2e0c27220 */ /* 0x004fc80000410000 */
[----:B------:R-:W-:-:S07]  /*4fb0*/  @P3 FADD.FTZ R194, R138, R194 ;  /* 0x000000c28ac23221 */ /* 0x000fce0000010000 */
.L_x_66087:
[----:B------:R-:W-:Y:S05]  /*4fc0*/  BSYNC B1 ;  /* 0x0000000000017941 */ /* 0x000fea0003800000 */
.L_x_66086:
[----:B------:R-:W-:Y:S04]  /*4fd0*/  BSSY B1, `(.L_x_66088) ;  /* 0x0000006000017945 */ /* 0x000fe80003800000 */
[----:B------:R-:W-:Y:S05]  /*4fe0*/  @!P4 BRA `(.L_x_66089) ;  /* 0x000000000010c947 */ /* 0x000fea0003800000 */
[----:B------:R-:W2:Y:S01]  /*4ff0*/  LDL R224, [R1+0x9c] ;  /* 0x00009c0001e07983 */ /* 0x000ea20000100800 */
[----:B-----5:R-:W-:-:S04]  /*5000*/  FMUL.FTZ R195, R143, UR7 ;  /* 0x000000078fc37c20 */ /* 0x020fc80008410000 */
[----:B--2---:R-:W-:-:S04]  /*5010*/  FMUL.FTZ R195, R224, R195 ;  /* 0x000000c3e0c37220 */ /* 0x004fc80000410000 */
[----:B------:R-:W-:-:S07]  /*5020*/  @P3 FADD.FTZ R195, R139, R195 ;  /* 0x000000c38bc33221 */ /* 0x000fce0000010000 */
.L_x_66089:
[----:B------:R-:W-:Y:S05]  /*5030*/  BSYNC B1 ;  /* 0x0000000000017941 */ /* 0x000fea0003800000 */
.L_x_66088:
[----:B------:R-:W0:Y:S01]  /*5040*/  LDC.64 R224, c[0x0][0x238] ;  /* 0x00008e00ffe07b82 */ /* 0x000e220000000a00 */
[----:B------:R-:W-:Y:S01]  /*5050*/  IADD3 R7, R7, 0x20, RZ ;  /* 0x0000002007077810 */ /* 0x000fe20007ffe0ff */
[C---:B0-----:R-:W-:Y:S01]  /*5060*/  IMAD.WIDE.U32 R224, R6.reuse, 0x10, R224 ;  /* 0x0000001006e07825 */ /* 0x041fe200078e00e0 */
[----:B------:R-:W-:-:S04]  /*5070*/  IADD3 R6, R6, 0x20, RZ ;  /* 0x0000002006067810 */ /* 0x000fc80007ffe0ff */
[----:B------:R0:W-:Y:S03]  /*5080*/  STG.E.128 desc[UR4][R224.64], R192 ;  /* 0x000000c0e0007986 */ /* 0x0001e6000c101d04 */
.L_x_66081:
[----:B------:R-:W-:Y:S05]  /*5090*/  BSYNC B0 ;  /* 0x0000000000007941 */ /* 0x000fea0003800000 */
.L_x_66080:
        /* <DEDUP_REMOVED lines=31> */
.L_x_66093:
[----:B------:R-:W-:Y:S05]  /*5290*/  BSYNC B1 ;  /* 0x0000000000017941 */ /* 0x000fea0003800000 */
.L_x_66092:
[----:B------:R-:W-:Y:S04]  /*52a0*/  BSSY B1, `(.L_x_66094) ;  /* 0x0000006000017945 */ /* 0x000fe80003800000 */
[----:B------:R-:W-:Y:S05]  /*52b0*/  @!P4 BRA `(.L_x_66095) ;  /* 0x000000000010c947 */ /* 0x000fea0003800000 */
[----:B------:R-:W2:Y:S01]  /*52c0*/  LDL R224, [R1+0x84] ;  /* 0x0000840001e07983 */ /* 0x000ea20000100800 */
[----:B-----5:R-:W-:-:S04]  /*52d0*/  FMUL.FTZ R197, R141, UR7 ;  /* 0x000000078dc57c20 */ /* 0x020fc80008410000 */
[----:B--2---:R-:W-:-:S04]  /*52e0*/  FMUL.FTZ R197, R224, R197 ;  /* 0x000000c5e0c57220 */ /* 0x004fc80000410000 */
[----:B------:R-:W-:-:S07]  /*52f0*/  @P3 FADD.FTZ R197, R137, R197 ;  /* 0x000000c589c53221 */ /* 0x000fce0000010000 */
.L_x_66095:
[----:B------:R-:W-:Y:S05]  /*5300*/  BSYNC B1 ;  /* 0x0000000000017941 */ /* 0x000fea0003800000 */
.L_x_66094:
[----:B------:R-:W-:Y:S04]  /*5310*/  BSSY B1, `(.L_x_66096) ;  /* 0x0000006000017945 */ /* 0x000fe80003800000 */
[----:B------:R-:W-:Y:S05]  /*5320*/  @!P4 BRA `(.L_x_66097) ;  /* 0x000000000010c947 */ /* 0x000fea0003800000 */
[----:B------:R-:W2:Y:S01]  /*5330*/  LDL R224, [R1+0x88] ;  /* 0x0000880001e07983 */ /* 0x000ea20000100800 */
[----:B-----5:R-:W-:-:S04]  /*5340*/  FMUL.FTZ R198, R142, UR7 ;  /* 0x000000078ec67c20 */ /* 0x020fc80008410000 */
[----:B--2---:R-:W-:-:S04]  /*5350*/  FMUL.FTZ R198, R224, R198 ;  /* 0x000000c6e0c67220 */ /* 0x004fc80000410000 */
[----:B------:R-:W-:-:S07]  /*5360*/  @P3 FADD.FTZ R198, R138, R198 ;  /* 0x000000c68ac63221 */ /* 0x000fce0000010000 */
.L_x_66097:
[----:B------:R-:W-:Y:S05]  /*5370*/  BSYNC B1 ;  /* 0x0000000000017941 */ /* 0x000fea0003800000 */
.L_x_66096:
[----:B------:R-:W-:Y:S04]  /*5380*/  BSSY B1, `(.L_x_66098) ;  /* 0x0000006000017945 */ /* 0x000fe80003800000 */
[----:B------:R-:W-:Y:S05]  /*5390*/  @!P4 BRA `(.L_x_66099) ;  /* 0x000000000010c947 */ /* 0x000fea0003800000 */
[----:B------:R-:W2:Y:S01]  /*53a0*/  LDL R224, [R1+0x8c] ;  /* 0x00008c0001e07983 */ /* 0x000ea20000100800 */
[----:B-----5:R-:W-:-:S04]  /*53b0*/  FMUL.FTZ R199, R143, UR7 ;  /* 0x000000078fc77c20 */ /* 0x020fc80008410000 */
[----:B--2---:R-:W-:-:S04]  /*53c0*/  FMUL.FTZ R199, R224, R199 ;  /* 0x000000c7e0c77220 */ /* 0x004fc80000410000 */
[----:B------:R-:W-:-:S07]  /*53d0*/  @P3 FADD.FTZ R199, R139, R199 ;  /* 0x000000c78bc73221 */ /* 0x000fce0000010000 */
.L_x_66099:
[----:B------:R-:W-:Y:S05]  /*53e0*/  BSYNC B1 ;  /* 0x0000000000017941 */ /* 0x000fea0003800000 */
.L_x_66098:
[----:B------:R-:W0:Y:S01]  /*53f0*/  LDC.64 R224, c[0x0][0x238] ;  /* 0x00008e00ffe07b82 */ /* 0x000e220000000a00 */
[----:B------:R-:W-:Y:S01]  /*5400*/  IADD3 R7, R7, 0x20, RZ ;  /* 0x0000002007077810 */ /* 0x000fe20007ffe0ff */
[C---:B0-----:R-:W-:Y:S01]  /*5410*/  IMAD.WIDE.U32 R224, R6.reuse, 0x10, R224 ;  /* 0x0000001006e07825 */ /* 0x041fe200078e00e0 */
[----:B------:R-:W-:-:S04]  /*5420*/  IADD3 R6, R6, 0x20, RZ ;  /* 0x0000002006067810 */ /* 0x000fc80007ffe0ff */
[----:B------:R0:W-:Y:S03]  /*5430*/  STG.E.128 desc[UR4][R224.64], R196 ;  /* 0x000000c4e0007986 */ /* 0x0001e6000c101d04 */
.L_x_66091:
[----:B------:R-:W-:Y:S05]  /*5440*/  BSYNC B0 ;  /* 0x0000000000007941 */ /* 0x000fea0003800000 */
.L_x_66090:
        /* <DEDUP_REMOVED lines=31> */
.L_x_66103:
[----:B------:R-:W-:Y:S05]  /*5640*/  BSYNC B1 ;  /* 0x0000000000017941 */ /* 0x000fea0003800000 */
.L_x_66102:
[----:B------:R-:W-:Y:S04]  /*5650*/  BSSY B1, `(.L_x_66104) ;  /* 0x0000006000017945 */ /* 0x000fe80003800000 */
[----:B------:R-:W-:Y:S05]  /*5660*/  @!P4 BRA `(.L_x_66105) ;  /* 0x000000000010c947 */ /* 0x000fea0003800000 */
[----:B------:R-:W2:Y:S01]  /*5670*/  LDL R224, [R1+0x74] ;  /* 0x0000740001e07983 */ /* 0x000ea20000100800 */
[----:B-----5:R-:W-:-:S04]  /*5680*/  FMUL.FTZ R201, R141, UR7 ;  /* 0x000000078dc97c20 */ /* 0x020fc80008410000 */
[----:B--2---:R-:W-:-:S04]  /*5690*/  FMUL.FTZ R201, R224, R201 ;  /* 0x000000c9e0c97220 */ /* 0x004fc80000410000 */
[----:B------:R-:W-:-:S07]  /*56a0*/  @P3 FADD.FTZ R201, R137, R201 ;  /* 0x000000c989c93221 */ /* 0x000fce0000010000 */
.L_x_66105:
[----:B------:R-:W-:Y:S05]  /*56b0*/  BSYNC B1 ;  /* 0x0000000000017941 */ /* 0x000fea0003800000 */
.L_x_66104:
[----:B------:R-:W-:Y:S04]  /*56c0*/  BSSY B1, `(.L_x_66106) ;  /* 0x0000006000017945 */ /* 0x000fe80003800000 */
[----:B------:R-:W-:Y:S05]  /*56d0*/  @!P4 BRA `(.L_x_66107) ;  /* 0x000000000010c947 */ /* 0x000fea0003800000 */
[----:B------:R-:W2:Y:S01]  /*56e0*/  LDL R224, [R1+0x78] ;  /* 0x0000780001e07983 */ /* 0x000ea20000100800 */
[----:B-----5:R-:W-:-:S04]  /*56f0*/  FMUL.FTZ R202, R142, UR7 ;  /* 0x000000078eca7c20 */ /* 0x020fc80008410000 */
[----:B--2---:R-:W-:-:S04]  /*5700*/  FMUL.FTZ R202, R224, R202 ;  /* 0x000000cae0ca7220 */ /* 0x004fc80000410000 */
[----:B------:R-:W-:-:S07]  /*5710*/  @P3 FADD.FTZ R202, R138, R202 ;  /* 0x000000ca8aca3221 */ /* 0x000fce0000010000 */
.L_x_66107:
[----:B------:R-:W-:Y:S05]  /*5720*/  BSYNC B1 ;  /* 0x0000000000017941 */ /* 0x000fea0003800000 */
.L_x_66106:
[----:B------:R-:W-:Y:S04]  /*5730*/  BSSY B1, `(.L_x_66108) ;  /* 0x0000006000017945 */ /* 0x000fe80003800000 */
[----:B------:R-:W-:Y:S05]  /*5740*/  @!P4 BRA `(.L_x_66109) ;  /* 0x000000000010c947 */ /* 0x000fea0003800000 */
[----:B------:R-:W2:Y:S01]  /*5750*/  LDL R224, [R1+0x7c] ;  /* 0x00007c0001e07983 */ /* 0x000ea20000100800 */
[----:B-----5:R-:W-:-:S04]  /*5760*/  FMUL.FTZ R203, R143, UR7 ;  /* 0x000000078fcb7c20 */ /* 0x020fc80008410000 */
[----:B--2---:R-:W-:-:S04]  /*5770*/  FMUL.FTZ R203, R224, R203 ;  /* 0x000000cbe0cb7220 */ /* 0x004fc80000410000 */
[----:B------:R-:W-:-:S07]  /*5780*/  @P3 FADD.FTZ R203, R139, R203 ;  /* 0x000000cb8bcb3221 */ /* 0x000fce0000010000 */
.L_x_66109:
[----:B------:R-:W-:Y:S05]  /*5790*/  BSYNC B1 ;  /* 0x0000000000017941 */ /* 0x000fea0003800000 */
.L_x_66108:
[----:B------:R-:W0:Y:S01]  /*57a0*/  LDC.64 R224, c[0x0][0x238] ;  /* 0x00008e00ffe07b82 */ /* 0x000e220000000a00 */
[----:B------:R-:W-:Y:S01]  /*57b0*/  IADD3 R7, R7, 0x20, RZ ;  /* 0x0000002007077810 */ /* 0x000fe20007ffe0ff */
[C---:B0-----:R-:W-:Y:S01]  /*57c0*/  IMAD.WIDE.U32 R224, R6.reuse, 0x10, R224 ;  /* 0x0000001006e07825 */ /* 0x041fe200078e00e0 */
[----:B------:R-:W-:-:S04]  /*57d0*/  IADD3 R6, R6, 0x20, RZ ;  /* 0x0000002006067810 */ /* 0x000fc80007ffe0ff */
[----:B------:R0:W-:Y:S03]  /*57e0*/  STG.E.128 desc[UR4][R224.64], R200 ;  /* 0x000000c8e0007986 */ /* 0x0001e6000c101d04 */
.L_x_66101:
[----:B------:R-:W-:Y:S05]  /*57f0*/  BSYNC B0 ;  /* 0x0000000000007941 */ /* 0x000fea0003800000 */
.L_x_66100:
        /* <DEDUP_REMOVED lines=31> */
.L_x_66113:
[----:B------:R-:W-:Y:S05]  /*59f0*/  BSYNC B1 ;  /* 0x0000000000017941 */ /* 0x000fea0003800000 */
.L_x_66112:
[----:B------:R-:W-:Y:S04]  /*5a00*/  BSSY B1, `(.L_x_66114) ;  /* 0x0000006000017945 */ /* 0x000fe80003800000 */
[----:B------:R-:W-:Y:S05]  /*5a10*/  @!P4 BRA `(.L_x_66115) ;  /* 0x000000000010c947 */ /* 0x000fea0003800000 */
[----:B------:R-:W2:Y:S01]  /*5a20*/  LDL R224, [R1+0x64] ;  /* 0x0000640001e07983 */ /* 0x000ea20000100800 */
[----:B-----5:R-:W-:-:S04]  /*5a30*/  FMUL.FTZ R205, R141, UR7 ;  /* 0x000000078dcd7c20 */ /* 0x020fc80008410000 */
[----:B--2---:R-:W-:-:S04]  /*5a40*/  FMUL.FTZ R205, R224, R205 ;  /* 0x000000cde0cd7220 */ /* 0x004fc80000410000 */
[----:B------:R-:W-:-:S07]  /*5a50*/  @P3 FADD.FTZ R205, R137, R205 ;  /* 0x000000cd89cd3221 */ /* 0x000fce0000010000 */
.L_x_66115:
[----:B------:R-:W-:Y:S05]  /*5a60*/  BSYNC B1 ;  /* 0x0000000000017941 */ /* 0x000fea0003800000 */
.L_x_66114:
[----:B------:R-:W-:Y:S04]  /*5a70*/  BSSY B1, `(.L_x_66116) ;  /* 0x0000006000017945 */ /* 0x000fe80003800000 */
[----:B------:R-:W-:Y:S05]  /*5a80*/  @!P4 BRA `(.L_x_66117) ;  /* 0x000000000010c947 */ /* 0x000fea0003800000 */
[----:B------:R-:W2:Y:S01]  /*5a90*/  LDL R224, [R1+0x68] ;  /* 0x0000680001e07983 */ /* 0x000ea20000100800 */
[----:B-----5:R-:W-:-:S04]  /*5aa0*/  FMUL.FTZ R206, R142, UR7 ;  /* 0x000000078ece7c20 */ /* 0x020fc80008410000 */
[----:B--2---:R-:W-:-:S04]  /*5ab0*/  FMUL.FTZ R206, R224, R206 ;  /* 0x000000cee0ce7220 */ /* 0x004fc80000410000 */
[----:B------:R-:W-:-:S07]  /*5ac0*/  @P3 FADD.FTZ R206, R138, R206 ;  /* 0x000000ce8ace3221 */ /* 0x000fce0000010000 */
.L_x_66117:
[----:B------:R-:W-:Y:S05]  /*5ad0*/  BSYNC B1 ;  /* 0x0000000000017941 */ /* 0x000fea0003800000 */
.L_x_66116:
[----:B------:R-:W-:Y:S04]  /*5ae0*/  BSSY B1, `(.L_x_66118) ;  /* 0x0000006000017945 */ /* 0x000fe80003800000 */
[----:B------:R-:W-:Y:S05]  /*5af0*/  @!P4 BRA `(.L_x_66119) ;  /* 0x000000000010c947 */ /* 0x000fea0003800000 */
[----:B------:R-:W2:Y:S01]  /*5b00*/  LDL R224, [R1+0x6c] ;  /* 0x00006c0001e07983 */ /* 0x000ea20000100800 */
[----:B-----5:R-:W-:-:S04]  /*5b10*/  FMUL.FTZ R207, R143, UR7 ;  /* 0x000000078fcf7c20 */ /* 0x020fc80008410000 */
[----:B--2---:R-:W-:-:S04]  /*5b20*/  FMUL.FTZ R207, R224, R207 ;  /* 0x000000cfe0cf7220 */ /* 0x004fc80000410000 */
[----:B------:R-:W-:-:S07]  /*5b30*/  @P3 FADD.FTZ R207, R139, R207 ;  /* 0x000000cf8bcf3221 */ /* 0x000fce0000010000 */
.L_x_66119:
[----:B------:R-:W-:Y:S05]  /*5b40*/  BSYNC B1 ;  /* 0x0000000000017941 */ /* 0x000fea0003800000 */
.L_x_66118:
[----:B------:R-:W0:Y:S01]  /*5b50*/  LDC.64 R224, c[0x0][0x238] ;  /* 0x00008e00ffe07b82 */ /* 0x000e220000000a00 */
[----:B------:R-:W-:Y:S01]  /*5b60*/  IADD3 R7, R7, 0x20, RZ ;  /* 0x0000002007077810 */ /* 0x000fe20007ffe0ff */
[C---:B0-----:R-:W-:Y:S01]  /*5b70*/  IMAD.WIDE.U32 R224, R6.reuse, 0x10, R224 ;  /* 0x0000001006e07825 */ /* 0x041fe200078e00e0 */
[----:B------:R-:W-:-:S04]  /*5b80*/  IADD3 R6, R6, 0x20, RZ ;  /* 0x0000002006067810 */ /* 0x000fc80007ffe0ff */
[----:B------:R0:W-:Y:S03]  /*5b90*/  STG.E.128 desc[UR4][R224.64], R204 ;  /* 0x000000cce0007986 */ /* 0x0001e6000c101d04 */
.L_x_66111:
[----:B------:R-:W-:Y:S05]  /*5ba0*/  BSYNC B0 ;  /* 0x0000000000007941 */ /* 0x000fea0003800000 */
.L_x_66110:
        /* <DEDUP_REMOVED lines=31> */
.L_x_66123:
[----:B------:R-:W-:Y:S05]  /*5da0*/  BSYNC B1 ;  /* 0x0000000000017941 */ /* 0x000fea0003800000 */
.L_x_66122:
[----:B------:R-:W-:Y:S04]  /*5db0*/  BSSY B1, `(.L_x_66124) ;  /* 0x0000006000017945 */ /* 0x000fe80003800000 */
[----:B------:R-:W-:Y:S05]  /*5dc0*/  @!P4 BRA `(.L_x_66125) ;  /* 0x000000000010c947 */ /* 0x000fea0003800000 */
[----:B------:R-:W2:Y:S01]  /*5dd0*/  LDL R224, [R1+0x54] ;  /* 0x0000540001e07983 */ /* 0x000ea20000100800 */
[----:B-----5:R-:W-:-:S04]  /*5de0*/  FMUL.FTZ R209, R141, UR7 ;  /* 0x000000078dd17c20 */ /* 0x020fc80008410000 */
[----:B--2---:R-:W-:-:S04]  /*5df0*/  FMUL.FTZ R209, R224, R209 ;  /* 0x000000d1e0d17220 */ /* 0x004fc80000410000 */
[----:B------:R-:W-:-:S07]  /*5e00*/  @P3 FADD.FTZ R209, R137, R209 ;  /* 0x000000d189d13221 */ /* 0x000fce0000010000 */
.L_x_66125:
[----:B------:R-:W-:Y:S05]  /*5e10*/  BSYNC B1 ;  /* 0x0000000000017941 */ /* 0x000fea0003800000 */
.L_x_66124:
[----:B------:R-:W-:Y:S04]  /*5e20*/  BSSY B1, `(.L_x_66126) ;  /* 0x0000006000017945 */ /* 0x000fe80003800000 */
[----:B------:R-:W-:Y:S05]  /*5e30*/  @!P4 BRA `(.L_x_66127) ;  /* 0x000000000010c947 */ /* 0x000fea0003800000 */
[----:B------:R-:W2:Y:S01]  /*5e40*/  LDL R224, [R1+0x58] ;  /* 0x0000580001e07983 */ /* 0x000ea20000100800 */
[----:B-----5:R-:W-:-:S04]  /*5e50*/  FMUL.FTZ R210, R142, UR7 ;  /* 0x000000078ed27c20 */ /* 0x020fc80008410000 */
[----:B--2---:R-:W-:-:S04]  /*5e60*/  FMUL.FTZ R210, R224, R210 ;  /* 0x000000d2e0d27220 */ /* 0x004fc80000410000 */
[----:B------:R-:W-:-:S07]  /*5e70*/  @P3 FADD.FTZ R210, R138, R210 ;  /* 0x000000d28ad23221 */ /* 0x000fce0000010000 */
.L_x_66127:
[----:B------:R-:W-:Y:S05]  /*5e80*/  BSYNC B1 ;  /* 0x0000000000017941 */ /* 0x000fea0003800000 */
.L_x_66126:
[----:B------:R-:W-:Y:S04]  /*5e90*/  BSSY B1, `(.L_x_66128) ;  /* 0x0000006000017945 */ /* 0x000fe80003800000 */
[----:B------:R-:W-:Y:S05]  /*5ea0*/  @!P4 BRA `(.L_x_66129) ;  /* 0x000000000010c947 */ /* 0x000fea0003800000 */
[----:B------:R-:W2:Y:S01]  /*5eb0*/  LDL R224, [R1+0x5c] ;  /* 0x00005c0001e07983 */ /* 0x000ea20000100800 */
[----:B-----5:R-:W-:-:S04]  /*5ec0*/  FMUL.FTZ R211, R143, UR7 ;  /* 0x000000078fd37c20 */ /* 0x020fc80008410000 */
[----:B--2---:R-:W-:-:S04]  /*5ed0*/  FMUL.FTZ R211, R224, R211 ;  /* 0x000000d3e0d37220 */ /* 0x004fc80000410000 */
[----:B------:R-:W-:-:S07]  /*5ee0*/  @P3 FADD.FTZ R211, R139, R211 ;  /* 0x000000d38bd33221 */ /* 0x000fce0000010000 */
.L_x_66129:
[----:B------:R-:W-:Y:S05]  /*5ef0*/  BSYNC B1 ;  /* 0x0000000000017941 */ /* 0x000fea0003800000 */
.L_x_66128:
[----:B------:R-:W0:Y:S01]  /*5f00*/  LDC.64 R224, c[0x0][0x238] ;  /* 0x00008e00ffe07b82 */ /* 0x000e220000000a00 */
[----:B------:R-:W-:Y:S01]  /*5f10*/  IADD3 R7, R7, 0x20, RZ ;  /* 0x0000002007077810 */ /* 0x000fe20007ffe0ff */
[C---:B0-----:R-:W-:Y:S01]  /*5f20*/  IMAD.WIDE.U32 R224, R6.reuse, 0x10, R224 ;  /* 0x0000001006e07825 */ /* 0x041fe200078e00e0 */
[----:B------:R-:W-:-:S04]  /*5f30*/  IADD3 R6, R6, 0x20, RZ ;  /* 0x0000002006067810 */ /* 0x000fc80007ffe0ff */
[----:B------:R0:W-:Y:S03]  /*5f40*/  STG.E.128 desc[UR4][R224.64], R208 ;  /* 0x000000d0e0007986 */ /* 0x0001e6000c101d04 */
.L_x_66121:
[----:B------:R-:W-:Y:S05]  /*5f50*/  BSYNC B0 ;  /* 0x0000000000007941 */ /* 0x000fea0003800000 */
.L_x_66120:
        /* <DEDUP_REMOVED lines=31> */
.L_x_66133:
[----:B------:R-:W-:Y:S05]  /*6150*/  BSYNC B1 ;  /* 0x0000000000017941 */ /* 0x000fea0003800000 */
.L_x_66132:
[----:B------:R-:W-:Y:S04]  /*6160*/  BSSY B1, `(.L_x_66134) ;  /* 0x0000006000017945 */ /* 0x000fe80003800000 */
[----:B------:R-:W-:Y:S05]  /*6170*/  @!P4 BRA `(.L_x_66135) ;  /* 0x000000000010c947 */ /* 0x000fea0003800000 */
[----:B------:R-:W2:Y:S01]  /*6180*/  LDL R224, [R1+0x44] ;  /* 0x0000440001e07983 */ /* 0x000ea20000100800 */
[----:B-----5:R-:W-:-:S04]  /*6190*/  FMUL.FTZ R213, R141, UR7 ;  /* 0x000000078dd57c20 */ /* 0x020fc80008410000 */
[----:B--2---:R-:W-:-:S04]  /*61a0*/  FMUL.FTZ R213, R224, R213 ;  /* 0x000000d5e0d57220 */ /* 0x004fc80000410000 */
[----:B------:R-:W-:-:S07]  /*61b0*/  @P3 FADD.FTZ R213, R137, R213 ;  /* 0x000000d589d53221 */ /* 0x000fce0000010000 */
.L_x_66135:
[----:B------:R-:W-:Y:S05]  /*61c0*/  BSYNC B1 ;  /* 0x0000000000017941 */ /* 0x000fea0003800000 */
.L_x_66134:
[----:B------:R-:W-:Y:S04]  /*61d0*/  BSSY B1, `(.L_x_66136) ;  /* 0x0000006000017945 */ /* 0x000fe80003800000 */
[----:B------:R-:W-:Y:S05]  /*61e0*/  @!P4 BRA `(.L_x_66137) ;  /* 0x000000000010c947 */ /* 0x000fea0003800000 */
[----:B------:R-:W2:Y:S01]  /*61f0*/  LDL R224, [R1+0x48] ;  /* 0x0000480001e07983 */ /* 0x000ea20000100800 */
[----:B-----5:R-:W-:-:S04]  /*6200*/  FMUL.FTZ R214, R142, UR7 ;  /* 0x000000078ed67c20 */ /* 0x020fc80008410000 */
[----:B--2---:R-:W-:-:S04]  /*6210*/  FMUL.FTZ R214, R224, R214 ;  /* 0x000000d6e0d67220 */ /* 0x004fc80000410000 */
[----:B------:R-:W-:-:S07]  /*6220*/  @P3 FADD.FTZ R214, R138, R214 ;  /* 0x000000d68ad63221 */ /* 0x000fce0000010000 */
.L_x_66137:
[----:B------:R-:W-:Y:S05]  /*6230*/  BSYNC B1 ;  /* 0x0000000000017941 */ /* 0x000fea0003800000 */
.L_x_66136:
[----:B------:R-:W-:Y:S04]  /*6240*/  BSSY B1, `(.L_x_66138) ;  /* 0x0000006000017945 */ /* 0x000fe80003800000 */
[----:B------:R-:W-:Y:S05]  /*6250*/  @!P4 BRA `(.L_x_66139) ;  /* 0x000000000010c947 */ /* 0x000fea0003800000 */
[----:B------:R-:W2:Y:S01]  /*6260*/  LDL R224, [R1+0x4c] ;  /* 0x00004c0001e07983 */ /* 0x000ea20000100800 */
[----:B-----5:R-:W-:-:S04]  /*6270*/  FMUL.FTZ R215, R143, UR7 ;  /* 0x000000078fd77c20 */ /* 0x020fc80008410000 */
[----:B--2---:R-:W-:-:S04]  /*6280*/  FMUL.FTZ R215, R224, R215 ;  /* 0x000000d7e0d77220 */ /* 0x004fc80000410000 */
[----:B------:R-:W-:-:S07]  /*6290*/  @P3 FADD.FTZ R215, R139, R215 ;  /* 0x000000d78bd73221 */ /* 0x000fce0000010000 */
.L_x_66139:
[----:B------:R-:W-:Y:S05]  /*62a0*/  BSYNC B1 ;  /* 0x0000000000017941 */ /* 0x000fea0003800000 */
.L_x_66138:
[----:B------:R-:W0:Y:S01]  /*62b0*/  LDC.64 R224, c[0x0][0x238] ;  /* 0x00008e00ffe07b82 */ /* 0x000e220000000a00 */
[----:B------:R-:W-:Y:S01]  /*62c0*/  IADD3 R7, R7, 0x20, RZ ;  /* 0x0000002007077810 */ /* 0x000fe20007ffe0ff */
[C---:B0-----:R-:W-:Y:S01]  /*62d0*/  IMAD.WIDE.U32 R224, R6.reuse, 0x10, R224 ;  /* 0x0000001006e07825 */ /* 0x041fe200078e00e0 */
[----:B------:R-:W-:-:S04]  /*62e0*/  IADD3 R6, R6, 0x20, RZ ;  /* 0x0000002006067810 */ /* 0x000fc80007ffe0ff */
[----:B------:R0:W-:Y:S03]  /*62f0*/  STG.E.128 desc[UR4][R224.64], R212 ;  /* 0x000000d4e0007986 */ /* 0x0001e6000c101d04 */
.L_x_66131:
[----:B------:R-:W-:Y:S05]  /*6300*/  BSYNC B0 ;  /* 0x0000000000007941 */ /* 0x000fea0003800000 */
.L_x_66130:
        /* <DEDUP_REMOVED lines=31> */
.L_x_66143:
[----:B------:R-:W-:Y:S05]  /*6500*/  BSYNC B1 ;  /* 0x0000000000017941 */ /* 0x000fea0003800000 */
.L_x_66142:
[----:B------:R-:W-:Y:S04]  /*6510*/  BSSY B1, `(.L_x_66144) ;  /* 0x0000006000017945 */ /* 0x000fe80003800000 */
[----:B------:R-:W-:Y:S05]  /*6520*/  @!P4 BRA `(.L_x_66145) ;  /* 0x000000000010c947 */ /* 0x000fea0003800000 */
[----:B------:R-:W2:Y:S01]  /*6530*/  LDL R224, [R1+0x34] ;  /* 0x0000340001e07983 */ /* 0x000ea20000100800 */
[----:B-----5:R-:W-:-:S04]  /*6540*/  FMUL.FTZ R217, R141, UR7 ;  /* 0x000000078dd97c20 */ /* 0x020fc80008410000 */
[----:B--2---:R-:W-:-:S04]  /*6550*/  FMUL.FTZ R217, R224, R217 ;  /* 0x000000d9e0d97220 */ /* 0x004fc80000410000 */
[----:B------:R-:W-:-:S07]  /*6560*/  @P3 FADD.FTZ R217, R137, R217 ;  /* 0x000000d989d93221 */ /* 0x000fce0000010000 */
.L_x_66145:
[----:B------:R-:W-:Y:S05]  /*6570*/  BSYNC B1 ;  /* 0x0000000000017941 */ /* 0x000fea0003800000 */
.L_x_66144:
[----:B------:R-:W-:Y:S04]  /*6580*/  BSSY B1, `(.L_x_66146) ;  /* 0x0000006000017945 */ /* 0x000fe80003800000 */
[----:B------:R-:W-:Y:S05]  /*6590*/  @!P4 BRA `(.L_x_66147) ;  /* 0x000000000010c947 */ /* 0x000fea0003800000 */
[----:B------:R-:W2:Y:S01]  /*65a0*/  LDL R224, [R1+0x38] ;  /* 0x0000380001e07983 */ /* 0x000ea20000100800 */
[----:B-----5:R-:W-:-:S04]  /*65b0*/  FMUL.FTZ R218, R142, UR7 ;  /* 0x000000078eda7c20 */ /* 0x020fc80008410000 */
[----:B--2---:R-:W-:-:S04]  /*65c0*/  FMUL.FTZ R218, R224, R218 ;  /* 0x000000dae0da7220 */ /* 0x004fc80000410000 */
[----:B------:R-:W-:-:S07]  /*65d0*/  @P3 FADD.FTZ R218, R138, R218 ;  /* 0x000000da8ada3221 */ /* 0x000fce0000010000 */
.L_x_66147:
[----:B------:R-:W-:Y:S05]  /*65e0*/  BSYNC B1 ;  /* 0x0000000000017941 */ /* 0x000fea0003800000 */
.L_x_66146:
[----:B------:R-:W-:Y:S04]  /*65f0*/  BSSY B1, `(.L_x_66148) ;  /* 0x0000006000017945 */ /* 0x000fe80003800000 */
[----:B------:R-:W-:Y:S05]  /*6600*/  @!P4 BRA `(.L_x_66149) ;  /* 0x000000000010c947 */ /* 0x000fea0003800000 */
[----:B------:R-:W2:Y:S01]  /*6610*/  LDL R224, [R1+0x3c] ;  /* 0x00003c0001e07983 */ /* 0x000ea20000100800 */
[----:B-----5:R-:W-:-:S04]  /*6620*/  FMUL.FTZ R219, R143, UR7 ;  /* 0x000000078fdb7c20 */ /* 0x020fc80008410000 */
[----:B--2---:R-:W-:-:S04]  /*6630*/  FMUL.FTZ R219, R224, R219 ;  /* 0x000000dbe0db7220 */ /* 0x004fc80000410000 */
[----:B------:R-:W-:-:S07]  /*6640*/  @P3 FADD.FTZ R219, R139, R219 ;  /* 0x000000db8bdb3221 */ /* 0x000fce0000010000 */
.L_x_66149:
[----:B------:R-:W-:Y:S05]  /*6650*/  BSYNC B1 ;  /* 0x0000000000017941 */ /* 0x000fea0003800000 */
.L_x_66148:
[----:B------:R-:W0:Y:S01]  /*6660*/  LDC.64 R224, c[0x0][0x238] ;  /* 0x00008e00ffe07b82 */ /* 0x000e220000000a00 */
[----:B------:R-:W-:Y:S01]  /*6670*/  IADD3 R7, R7, 0x20, RZ ;  /* 0x0000002007077810 */ /* 0x000fe20007ffe0ff */
[C---:B0-----:R-:W-:Y:S01]  /*6680*/  IMAD.WIDE.U32 R224, R6.reuse, 0x10, R224 ;  /* 0x0000001006e07825 */ /* 0x041fe200078e00e0 */
[----:B------:R-:W-:-:S04]  /*6690*/  IADD3 R6, R6, 0x20, RZ ;  /* 0x0000002006067810 */ /* 0x000fc80007ffe0ff */
[----:B------:R0:W-:Y:S03]  /*66a0*/  STG.E.128 desc[UR4][R224.64], R216 ;  /* 0x000000d8e0007986 */ /* 0x0001e6000c101d04 */
.L_x_66141:
[----:B------:R-:W-:Y:S05]  /*66b0*/  BSYNC B0 ;  /* 0x0000000000007941 */ /* 0x000fea0003800000 */
.L_x_66140:
        /* <DEDUP_REMOVED lines=31> */
.L_x_66153:
[----:B------:R-:W-:Y:S05]  /*68b0*/  BSYNC B1 ;  /* 0x0000000000017941 */ /* 0x000fea0003800000 */
.L_x_66152:
[----:B------:R-:W-:Y:S04]  /*68c0*/  BSSY B1, `(.L_x_66154) ;  /* 0x0000006000017945 */ /* 0x000fe80003800000 */
[----:B------:R-:W-:Y:S05]  /*68d0*/  @!P3 BRA `(.L_x_66155) ;  /* 0x000000000010b947 */ /* 0x000fea0003800000 */
[----:B------:R-:W2:Y:S01]  /*68e0*/  LDL R7, [R1+0x14] ;  /* 0x0000140001077983 */ /* 0x000ea20000100800 */
[----:B-----5:R-:W-:-:S04]  /*68f0*/  FMUL.FTZ R5, R141, UR7 ;  /* 0x000000078d057c20 */ /* 0x020fc80008410000 */
[----:B--2---:R-:W-:-:S04]  /*6900*/  FMUL.FTZ R221, R7, R5 ;  /* 0x0000000507dd7220 */ /* 0x004fc80000410000 */
[----:B------:R-:W-:-:S07]  /*6910*/  @P2 FADD.FTZ R221, R137, R221 ;  /* 0x000000dd89dd2221 */ /* 0x000fce0000010000 */
.L_x_66155:
[----:B------:R-:W-:Y:S05]  /*6920*/  BSYNC B1 ;  /* 0x0000000000017941 */ /* 0x000fea0003800000 */
.L_x_66154:
[----:B------:R-:W-:Y:S04]  /*6930*/  BSSY B1, `(.L_x_66156) ;  /* 0x0000006000017945 */ /* 0x000fe80003800000 */
[----:B------:R-:W-:Y:S05]  /*6940*/  @!P3 BRA `(.L_x_66157) ;  /* 0x000000000010b947 */ /* 0x000fea0003800000 */
[----:B------:R-:W2:Y:S01]  /*6950*/  LDL R7, [R1+0x18] ;  /* 0x0000180001077983 */ /* 0x000ea20000100800 */
[----:B-----5:R-:W-:-:S04]  /*6960*/  FMUL.FTZ R5, R142, UR7 ;  /* 0x000000078e057c20 */ /* 0x020fc80008410000 */
[----:B--2---:R-:W-:-:S04]  /*6970*/  FMUL.FTZ R222, R7, R5 ;  /* 0x0000000507de7220 */ /* 0x004fc80000410000 */
[----:B------:R-:W-:-:S07]  /*6980*/  @P2 FADD.FTZ R222, R138, R222 ;  /* 0x000000de8ade2221 */ /* 0x000fce0000010000 */
.L_x_66157:
[----:B------:R-:W-:Y:S05]  /*6990*/  BSYNC B1 ;  /* 0x0000000000017941 */ /* 0x000fea0003800000 */
.L_x_66156:
[----:B------:R-:W-:Y:S04]  /*69a0*/  BSSY B1, `(.L_x_66158) ;  /* 0x0000006000017945 */ /* 0x000fe80003800000 */
[----:B------:R-:W-:Y:S05]  /*69b0*/  @!P3 BRA `(.L_x_66159) ;  /* 0x000000000010b947 */ /* 0x000fea0003800000 */
[----:B------:R-:W2:Y:S01]  /*69c0*/  LDL R7, [R1+0x1c] ;  /* 0x00001c0001077983 */ /* 0x000ea20000100800 */
[----:B-----5:R-:W-:-:S04]  /*69d0*/  FMUL.FTZ R5, R143, UR7 ;  /* 0x000000078f057c20 */ /* 0x020fc80008410000 */
[----:B--2---:R-:W-:-:S04]  /*69e0*/  FMUL.FTZ R223, R7, R5 ;  /* 0x0000000507df7220 */ /* 0x004fc80000410000 */
[----:B------:R-:W-:-:S07]  /*69f0*/  @P2 FADD.FTZ R223, R139, R223 ;  /* 0x000000df8bdf2221 */ /* 0x000fce0000010000 */
.L_x_66159:
[----:B------:R-:W-:Y:S05]  /*6a00*/  BSYNC B1 ;  /* 0x0000000000017941 */ /* 0x000fea0003800000 */
.L_x_66158:
[----:B------:R-:W0:Y:S02]  /*6a10*/  LDC.64 R224, c[0x0][0x238] ;  /* 0x00008e00ffe07b82 */ /* 0x000e240000000a00 */
[----:B0-----:R-:W-:-:S05]  /*6a20*/  IMAD.WIDE.U32 R6, R6, 0x10, R224 ;  /* 0x0000001006067825 */ /* 0x001fca00078e00e0 */
[----:B------:R0:W-:Y:S02]  /*6a30*/  STG.E.128 desc[UR4][R6.64], R220 ;  /* 0x000000dc06007986 */ /* 0x0001e4000c101d04 */
.L_x_66151:
[----:B------:R-:W-:Y:S05]  /*6a40*/  BSYNC B0 ;  /* 0x0000000000007941 */ /* 0x000fea0003800000 */
.L_x_66150:
        /* <DEDUP_REMOVED lines=341> */
.L_x_66213:
        /* <DEDUP_REMOVED lines=52> */
.L_x_66164:
[----:B------:R-:W-:Y:S05]  /*82e0*/  BSYNC B1 ;  /* 0x0000000000017941 */ /* 0x000fea0003800000 */
.L_x_66163:
[----:B-----5:R-:W-:Y:S01]  /*82f0*/  LOP3.LUT P2, RZ, R2, 0x4, RZ, 0xc0, !PT ;  /* 0x0000000402ff7812 */ /* 0x020fe2000784c0ff */
[----:B------:R-:W-:-:S12]  /*8300*/  BSSY B1, `(.L_x_66165) ;  /* 0x000001c000017945 */ /* 0x000fd80003800000 */
[----:B------:R-:W-:Y:S05]  /*8310*/  @!P2 BRA `(.L_x_66166) ;  /* 0x000000000068a947 */ /* 0x000fea0003800000 */
[----:B------:R2:W-:Y:S01]  /*8320*/  STL [R1+0x174], R2 ;  /* 0x0001740201007387 */ /* 0x0005e20000100800 */
        /* <DEDUP_REMOVED lines=25> */
.L_x_66166:
[----:B------:R-:W-:Y:S05]  /*84c0*/  BSYNC B1 ;  /* 0x0000000000017941 */ /* 0x000fea0003800000 */
.L_x_66165:
[----:B-----5:R-:W-:Y:S01]  /*84d0*/  LOP3.LUT P2, RZ, R2, 0x2, RZ, 0xc0, !PT ;  /* 0x0000000202ff7812 */ /* 0x020fe2000784c0ff */
        /* <DEDUP_REMOVED lines=19> */
.L_x_66168:
[----:B------:R-:W-:Y:S05]  /*8610*/  BSYNC B1 ;  /* 0x0000000000017941 */ /* 0x000fea0003800000 */
.L_x_66167:
        /* <DEDUP_REMOVED lines=20> */
.L_x_66170:
[----:B------:R-:W-:Y:S05]  /*8760*/  BSYNC B1 ;  /* 0x0000000000017941 */ /* 0x000fea0003800000 */
.L_x_66169:
        /* <DEDUP_REMOVED lines=20> */
.L_x_66172:
[----:B------:R-:W-:Y:S05]  /*88b0*/  BSYNC B1 ;  /* 0x0000000000017941 */ /* 0x000fea0003800000 */
.L_x_66171:
        /* <DEDUP_REMOVED lines=20> */
.L_x_66174:
[----:B------:R-:W-:Y:S05]  /*8a00*/  BSYNC B1 ;  /* 0x0000000000017941 */ /* 0x000fea0003800000 */
.L_x_66173:
        /* <DEDUP_REMOVED lines=20> */
.L_x_66176:
[----:B------:R-:W-:Y:S05]  /*8b50*/  BSYNC B1 ;  /* 0x0000000000017941 */ /* 0x000fea0003800000 */
.L_x_66175:
        /* <DEDUP_REMOVED lines=20> */
.L_x_66178:
[----:B------:R-:W-:Y:S05]  /*8ca0*/  BSYNC B1 ;  /* 0x0000000000017941 */ /* 0x000fea0003800000 */
.L_x_66177:
        /* <DEDUP_REMOVED lines=20> */
.L_x_66180:
[----:B------:R-:W-:Y:S05]  /*8df0*/  BSYNC B1 ;  /* 0x0000000000017941 */ /* 0x000fea0003800000 */
.L_x_66179:
        /* <DEDUP_REMOVED lines=20> */
.L_x_66182:
[----:B------:R-:W-:Y:S05]  /*8f40*/  BSYNC B1 ;  /* 0x0000000000017941 */ /* 0x000fea0003800000 */
.L_x_66181:
        /* <DEDUP_REMOVED lines=20> */
.L_x_66184:
[----:B------:R-:W-:Y:S05]  /*9090*/  BSYNC B1 ;  /* 0x0000000000017941 */ /* 0x000fea0003800000 */
.L_x_66183:
        /* <DEDUP_REMOVED lines=20> */
.L_x_66186:
[----:B------:R-:W-:Y:S05]  /*91e0*/  BSYNC B1 ;  /* 0x0000000000017941 */ /* 0x000fea0003800000 */
.L_x_66185:
        /* <DEDUP_REMOVED lines=20> */
.L_x_66188:
[----:B------:R-:W-:Y:S05]  /*9330*/  BSYNC B1 ;  /* 0x0000000000017941 */ /* 0x000fea0003800000 */
.L_x_66187:
        /* <DEDUP_REMOVED lines=20> */
.L_x_66190:
[----:B------:R-:W-:Y:S05]  /*9480*/  BSYNC B1 ;  /* 0x0000000000017941 */ /* 0x000fea0003800000 */
.L_x_66189:
        /* <DEDUP_REMOVED lines=20> */
.L_x_66192:
[----:B------:R-:W-:Y:S05]  /*95d0*/  BSYNC B1 ;  /* 0x0000000000017941 */ /* 0x000fea0003800000 */
.L_x_66191:
        /* <DEDUP_REMOVED lines=20> */
.L_x_66194:
[----:B------:R-:W-:Y:S05]  /*9720*/  BSYNC B1 ;  /* 0x0000000000017941 */ /* 0x000fea0003800000 */
.L_x_66193:
        /* <DEDUP_REMOVED lines=20> */
.L_x_66196:
[----:B------:R-:W-:Y:S05]  /*9870*/  BSYNC B1 ;  /* 0x0000000000017941 */ /* 0x000fea0003800000 */
.L_x_66195:
        /* <DEDUP_REMOVED lines=20> */
.L_x_66198:
[----:B------:R-:W-:Y:S05]  /*99c0*/  BSYNC B1 ;  /* 0x0000000000017941 */ /* 0x000fea0003800000 */
.L_x_66197:
        /* <DEDUP_REMOVED lines=20> */
.L_x_66200:
[----:B------:R-:W-:Y:S05]  /*9b10*/  BSYNC B1 ;  /* 0x0000000000017941 */ /* 0x000fea0003800000 */
.L_x_66199:
        /* <DEDUP_REMOVED lines=22> */
.L_x_66162:
[----:B------:R-:W-:Y:S05]  /*9c80*/  BSYNC B0 ;  /* 0x0000000000007941 */ /* 0x000fea0003800000 */
.L_x_66161:
[----:B0-----:R-:W0:Y:S02]  /*9c90*/  LDC.64 R6, c[0x0][0x210] ;  /* 0x00008400ff067b82 */ /* 0x001e240000000a00 */
[----:B0-----:R-:W-:-:S04]  /*9ca0*/  LEA R4, R6, R4, 0x2 ;  /* 0x0000000406047211 */ /* 0x001fc800078e10ff */
[----:B------:R-:W-:-:S13]  /*9cb0*/  ISETP.GE.AND P2, PT, R4, R7, PT ;  /* 0x000000070400720c */ /* 0x000fda0003f46270 */
[----:B------:R-:W-:Y:S05]  /*9cc0*/  @!P2 BRA `(.L_x_66201) ;  /* 0xffffff8000aca947 */ /* 0x000fea000383ffff */
[----:B------:R-:W-:Y:S05]  /*9cd0*/  EXIT ;  /* 0x000000000000794d */ /* 0x000fea0003800000 */
.L_x_66160:
        /* <DEDUP_REMOVED lines=8> */
.L_x_66203:
[----:B------:R-:W-:Y:S05]  /*9d60*/  BSYNC B0 ;  /* 0x0000000000007941 */ /* 0x000fea0003800000 */
.L_x_66202:
        /* <DEDUP_REMOVED lines=10> */
.L_x_66204:
        /* <DEDUP_REMOVED lines=14> */
.L_x_66205:
[----:B------:R-:W-:Y:S01]  /*9ef0*/  FADD.FTZ R5, R5, R6 ;  /* 0x0000000605057221 */ /* 0x000fe20000010000 */
[----:B------:R-:W-:-:S04]  /*9f00*/  HFMA2.MMA R6, -RZ, RZ, 0, 4.76837158203125e-07 ;  /* 0x00000008ff067435 */ /* 0x000fc800000001ff */
[----:B------:R-:W-:-:S07]  /*9f10*/  MOV R245, R5 ;  /* 0x0000000500f57202 */ /* 0x000fce0000000f00 */
[----:B------:R-:W-:Y:S05]  /*9f20*/  WARPSYNC.COLLECTIVE R224, `(.L_x_66206) ;  /* 0x00000000e0087348 */ /* 0x000fea0003c00000 */
[----:B------:R0:W1:Y:S02]  /*9f30*/  SHFL.BFLY P6, R6, R245, R6, R7 ;  /* 0x0c000006f5067389 */ /* 0x00006400000c0007 */
[----:B01----:R-:W-:Y:S01]  /*9f40*/  ENDCOLLECTIVE ;  /* 0x000000000000791b */ /* 0x003fe20003800000 */
.L_x_66206:
[----:B------:R-:W-:Y:S01]  /*9f50*/  FADD.FTZ R5, R5, R6 ;  /* 0x0000000605057221 */ /* 0x000fe20000010000 */
[----:B------:R-:W-:-:S04]  /*9f60*/  HFMA2.MMA R6, -RZ, RZ, 0, 9.5367431640625e-07 ;  /* 0x00000010ff067435 */ /* 0x000fc800000001ff */
[----:B------:R-:W-:-:S07]  /*9f70*/  MOV R245, R5 ;  /* 0x0000000500f57202 */ /* 0x000fce0000000f00 */
[----:B------:R-:W-:Y:S05]  /*9f80*/  WARPSYNC.COLLECTIVE R224, `(.L_x_66207) ;  /* 0x00000000e0087348 */ /* 0x000fea0003c00000 */
[----:B------:R0:W1:Y:S02]  /*9f90*/  SHFL.BFLY P6, R6, R245, R6, R7 ;  /* 0x0c000006f5067389 */ /* 0x00006400000c0007 */
[----:B01----:R-:W-:Y:S01]  /*9fa0*/  ENDCOLLECTIVE ;  /* 0x000000000000791b */ /* 0x003fe20003800000 */
.L_x_66207:
        /* <DEDUP_REMOVED lines=184> */
.L_x_66208:
[----:B------:R-:W-:Y:S01]  /*ab30*/  FADD.FTZ R225, R225, R6 ;  /* 0x00000006e1e17221 */ /* 0x000fe20000010000 */
[----:B------:R-:W-:-:S04]  /*ab40*/  HFMA2.MMA R6, -RZ, RZ, 0, 1.1920928955078125e-07 ;  /* 0x00000002ff067435 */ /* 0x000fc800000001ff */
[----:B------:R-:W-:-:S07]  /*ab50*/  MOV R245, R225 ;  /* 0x000000e100f57202 */ /* 0x000fce0000000f00 */
[----:B------:R-:W-:Y:S05]  /*ab60*/  WARPSYNC.COLLECTIVE R224, `(.L_x_66209) ;  /* 0x00000000e0087348 */ /* 0x000fea0003c00000 */
[----:B------:R0:W1:Y:S02]  /*ab70*/  SHFL.BFLY P6, R6, R245, R6, R7 ;  /* 0x0c000006f5067389 */ /* 0x00006400000c0007 */
[----:B01----:R-:W-:Y:S01]  /*ab80*/  ENDCOLLECTIVE ;  /* 0x000000000000791b */ /* 0x003fe20003800000 */
.L_x_66209:
[----:B------:R-:W-:Y:S01]  /*ab90*/  FADD.FTZ R225, R225, R6 ;  /* 0x00000006e1e17221 */ /* 0x000fe20000010000 */
[----:B------:R-:W-:-:S04]  /*aba0*/  HFMA2.MMA R6, -RZ, RZ, 0, 2.384185791015625e-07 ;  /* 0x00000004ff067435 */ /* 0x000fc800000001ff */
[----:B------:R-:W-:-:S07]  /*abb0*/  MOV R245, R225 ;  /* 0x000000e100f57202 */ /* 0x000fce0000000f00 */
[----:B------:R-:W-:Y:S05]  /*abc0*/  WARPSYNC.COLLECTIVE R224, `(.L_x_66210) ;  /* 0x00000000e0087348 */ /* 0x000fea0003c00000 */
[----:B------:R0:W1:Y:S02]  /*abd0*/  SHFL.BFLY P6, R6, R245, R6, R7 ;  /* 0x0c000006f5067389 */ /* 0x00006400000c0007 */
[----:B01----:R-:W-:Y:S01]  /*abe0*/  ENDCOLLECTIVE ;  /* 0x000000000000791b */ /* 0x003fe20003800000 */
.L_x_66210:
[----:B------:R-:W-:Y:S01]  /*abf0*/  FADD.FTZ R225, R225, R6 ;  /* 0x00000006e1e17221 */ /* 0x000fe20000010000 */
[----:B------:R-:W-:-:S04]  /*ac00*/  HFMA2.MMA R6, -RZ, RZ, 0, 4.76837158203125e-07 ;  /* 0x00000008ff067435 */ /* 0x000fc800000001ff */
[----:B------:R-:W-:-:S07]  /*ac10*/  MOV R245, R225 ;  /* 0x000000e100f57202 */ /* 0x000fce0000000f00 */
[----:B------:R-:W-:Y:S05]  /*ac20*/  WARPSYNC.COLLECTIVE R224, `(.L_x_66211) ;  /* 0x00000000e0087348 */ /* 0x000fea0003c00000 */
[----:B------:R0:W1:Y:S02]  /*ac30*/  SHFL.BFLY P6, R6, R245, R6, R7 ;  /* 0x0c000006f5067389 */ /* 0x00006400000c0007 */
[----:B01----:R-:W-:Y:S01]  /*ac40*/  ENDCOLLECTIVE ;  /* 0x000000000000791b */ /* 0x003fe20003800000 */
.L_x_66211:
[----:B------:R-:W-:Y:S01]  /*ac50*/  FADD.FTZ R225, R225, R6 ;  /* 0x00000006e1e17221 */ /* 0x000fe20000010000 */
[----:B------:R-:W-:-:S04]  /*ac60*/  HFMA2.MMA R6, -RZ, RZ, 0, 9.5367431640625e-07 ;  /* 0x00000010ff067435 */ /* 0x000fc800000001ff */
[----:B------:R-:W-:-:S07]  /*ac70*/  MOV R245, R225 ;  /* 0x000000e100f57202 */ /* 0x000fce0000000f00 */
[----:B------:R-:W-:Y:S05]  /*ac80*/  WARPSYNC.COLLECTIVE R224, `(.L_x_66212) ;  /* 0x00000000e0087348 */ /* 0x000fea0003c00000 */
[----:B------:R0:W1:Y:S02]  /*ac90*/  SHFL.BFLY P6, R6, R245, R6, R7 ;  /* 0x0c000006f5067389 */ /* 0x00006400000c0007 */
[----:B01----:R-:W-:Y:S01]  /*aca0*/  ENDCOLLECTIVE ;  /* 0x000000000000791b */ /* 0x003fe20003800000 */
.L_x_66212:
[----:B------:R-:W-:Y:S05]  /*acb0*/  BRA `(.L_x_66213) ;  /* 0xffffffd000b87947 */ /* 0x000fea000383ffff */
.L_x_66214:
        /* <DEDUP_REMOVED lines=12> */
.L_x_72430:


//--------------------- .text._ZN10layer_norm13ln_fwd_kernelINS_13Kernel_traitsIfffffjLj2560ELj1ELj4ELj1ELj16ENS_18Kernel_traits_baseILj2560EfffffjLj128EEEEELb0ELb1ELb1ELb1EEEvNS_9FwdParamsE --------------------------
	.section	.text._ZN10layer_norm13ln_fwd_kernelINS_13Kernel_traitsIfffffjLj2560ELj1ELj4ELj1ELj16ENS_18Kernel_traits_baseILj2560EfffffjLj128EEEEELb0ELb1ELb1ELb1EEEvNS_9FwdParamsE,"ax",@progbits
	.align	128
        .global         _ZN10layer_norm13ln_fwd_kernelINS_13Kernel_traitsIfffffjLj2560ELj1ELj4ELj1ELj16ENS_18Kernel_traits_baseILj2560EfffffjLj128EEEEELb0ELb1ELb1ELb1EEEvNS_9FwdParamsE
        .type           _ZN10layer_norm13ln_fwd_kernelINS_13Kernel_traitsIfffffjLj2560ELj1ELj4ELj1ELj16ENS_18Kernel_traits_baseILj2560EfffffjLj128EEEEELb0ELb1ELb1ELb1EEEvNS_9FwdParamsE,@function
        .size           _ZN10layer_norm13ln_fwd_kernelINS_13Kernel_traitsIfffffjLj2560ELj1ELj4ELj1ELj16ENS_18Kernel_traits_baseILj2560EfffffjLj128EEEEELb0ELb1ELb1ELb1EEEvNS_9FwdParamsE,(.L_x_72431 - _ZN10layer_norm13ln_fwd_kernelINS_13Kernel_traitsIfffffjLj2560ELj1ELj4ELj1ELj16ENS_18Kernel_traits_baseILj2560EfffffjLj128EEEEELb0ELb1ELb1ELb1EEEvNS_9FwdParamsE)
        .other          _ZN10layer_norm13ln_fwd_kernelINS_13Kernel_traitsIfffffjLj2560ELj1ELj4ELj1ELj16ENS_18Kernel_traits_baseILj2560EfffffjLj128EEEEELb0ELb1ELb1ELb1EEEvNS_9FwdParamsE,@"STO_CUDA_ENTRY STV_DEFAULT"
_ZN10layer_norm13ln_fwd_kernelINS_13Kernel_traitsIfffffjLj2560ELj1ELj4ELj1ELj16ENS_18Kernel_traits_baseILj2560EfffffjLj128EEEEELb0ELb1ELb1ELb1EEEvNS_9FwdParamsE:
.text._ZN10layer_norm13ln_fwd_kernelINS_13Kernel_traitsIfffffjLj2560ELj1ELj4ELj1ELj16ENS_18Kernel_traits_baseILj2560EfffffjLj128EEEEELb0ELb1ELb1ELb1EEEvNS_9FwdParamsE:
        /* <DEDUP_REMOVED lines=16> */
[----:B------:R-:W-:Y:S02]  /*0100*/  LOP3.LUT R139, R4, 0xa0, RZ, 0xfc, !PT ;  /* 0x000000a0048b7812 */ /* 0x000fe400078efcff */
[----:B------:R-:W-:Y:S02]  /*0110*/  SHF.L.U32 R2, R3, 0x4, RZ ;  /* 0x0000000403027819 */ /* 0x000fe400000006ff */
[----:B------:R-:W-:Y:S02]  /*0120*/  LEA R90, P5, R123, UR4, 0x4 ;  /* 0x000000047b5a7c11 */ /* 0x000fe4000f8a20ff */
[----:B------:R-:W-:Y:S02]  /*0130*/  LEA R102, P3, R135, UR4, 0x4 ;  /* 0x0000000487667c11 */ /* 0x000fe4000f8620ff */
[----:B------:R-:W-:-:S02]  /*0140*/  LEA R106, P4, R139, UR4, 0x4 ;  /* 0x000000048b6a7c11 */ /* 0x000fc4000f8820ff */
[C---:B------:R-:W-:Y:S02]  /*0150*/  LOP3.LUT R143, R4.reuse, 0xc0, RZ, 0xfc, !PT ;  /* 0x000000c0048f7812 */ /* 0x040fe400078efcff */
[C---:B------:R-:W-:Y:S02]  /*0160*/  LOP3.LUT R155, R4.reuse, 0x120, RZ, 0xfc, !PT ;  /* 0x00000120049b7812 */ /* 0x040fe400078efcff */
[----:B------:R-:W-:Y:S02]  /*0170*/  LOP3.LUT R3, R4, 0x140, RZ, 0xfc, !PT ;  /* 0x0000014004037812 */ /* 0x000fe400078efcff */
[----:B------:R-:W-:Y:S02]  /*0180*/  LEA.HI.X R91, R123, UR5, RZ, 0x4, P5 ;  /* 0x000000057b5b7c11 */ /* 0x000fe4000a8f24ff */
[----:B------:R-:W-:Y:S02]  /*0190*/  LEA.HI.X R103, R135, UR5, RZ, 0x4, P3 ;  /* 0x0000000587677c11 */ /* 0x000fe400098f24ff */
[----:B------:R-:W-:-:S02]  /*01a0*/  LEA.HI.X R107, R139, UR5, RZ, 0x4, P4 ;  /* 0x000000058b6b7c11 */ /* 0x000fc4000a0f24ff */
[----:B------:R-:W-:Y:S02]  /*01b0*/  LEA R110, P5, R143, UR4, 0x4 ;  /* 0x000000048f6e7c11 */ /* 0x000fe4000f8a20ff */
[----:B------:R-:W-:Y:S02]  /*01c0*/  LEA R118, P3, R155, UR4, 0x4 ;  /* 0x000000049b767c11 */ /* 0x000fe4000f8620ff */
[----:B------:R-:W-:Y:S02]  /*01d0*/  LEA R248, P4, R3, UR4, 0x4 ;  /* 0x0000000403f87c11 */ /* 0x000fe4000f8820ff */
[C---:B------:R-:W-:Y:S02]  /*01e0*/  LOP3.LUT R117, R4.reuse, 0x160, RZ, 0xfc, !PT ;  /* 0x0000016004757812 */ /* 0x040fe400078efcff */
[C---:B------:R-:W-:Y:S02]  /*01f0*/  LOP3.LUT R129, R4.reuse, 0x1c0, RZ, 0xfc, !PT ;  /* 0x000001c004817812 */ /* 0x040fe400078efcff */
[----:B------:R-:W-:-:S02]  /*0200*/  LOP3.LUT R133, R4, 0x1e0, RZ, 0xfc, !PT ;  /* 0x000001e004857812 */ /* 0x000fc400078efcff */
[----:B------:R-:W-:Y:S02]  /*0210*/  LOP3.LUT R127, R4, 0x40, RZ, 0xfc, !PT ;  /* 0x00000040047f7812 */ /* 0x000fe400078efcff */
[----:B------:R-:W-:Y:S02]  /*0220*/  LEA.HI.X R111, R143, UR5, RZ, 0x4, P5 ;  /* 0x000000058f6f7c11 */ /* 0x000fe4000a8f24ff */
[----:B------:R-:W-:Y:S02]  /*0230*/  LEA.HI.X R119, R155, UR5, RZ, 0x4, P3 ;  /* 0x000000059b777c11 */ /* 0x000fe400098f24ff */
[----:B------:R-:W-:Y:S02]  /*0240*/  LEA.HI.X R249, R3, UR5, RZ, 0x4, P4 ;  /* 0x0000000503f97c11 */ /* 0x000fe4000a0f24ff */
[----:B------:R-:W-:Y:S02]  /*0250*/  LEA R84, P5, R117, UR4, 0x4 ;  /* 0x0000000475547c11 */ /* 0x000fe4000f8a20ff */
[----:B------:R-:W-:-:S02]  /*0260*/  LEA R96, P3, R129, UR4, 0x4 ;  /* 0x0000000481607c11 */ /* 0x000fc4000f8620ff */
[----:B------:R-:W-:Y:S02]  /*0270*/  LEA R100, P4, R133, UR4, 0x4 ;  /* 0x0000000485647c11 */ /* 0x000fe4000f8820ff */
[C---:B------:R-:W-:Y:S02]  /*0280*/  LOP3.LUT R131, R4.reuse, 0x60, RZ, 0xfc, !PT ;  /* 0x0000006004837812 */ /* 0x040fe400078efcff */
[C---:B------:R-:W-:Y:S02]  /*0290*/  LOP3.LUT R137, R4.reuse, 0x200, RZ, 0xfc, !PT ;  /* 0x0000020004897812 */ /* 0x040fe400078efcff */
[----:B------:R-:W-:Y:S02]  /*02a0*/  LEA R94, P6, R127, UR4, 0x4 ;  /* 0x000000047f5e7c11 */ /* 0x000fe4000f8c20ff */
[----:B------:R-:W-:Y:S02]  /*02b0*/  LOP3.LUT R147, R4, 0xe0, RZ, 0xfc, !PT ;  /* 0x000000e004937812 */ /* 0x000fe400078efcff */
[----:B------:R-:W-:-:S02]  /*02c0*/  LEA.HI.X R85, R117, UR5, RZ, 0x4, P5 ;  /* 0x0000000575557c11 */ /* 0x000fc4000a8f24ff */
[----:B------:R-:W-:Y:S02]  /*02d0*/  LEA.HI.X R97, R129, UR5, RZ, 0x4, P3 ;  /* 0x0000000581617c11 */ /* 0x000fe400098f24ff */
[----:B------:R-:W-:Y:S02]  /*02e0*/  LEA.HI.X R101, R133, UR5, RZ, 0x4, P4 ;  /* 0x0000000585657c11 */ /* 0x000fe4000a0f24ff */
[----:B------:R-:W-:Y:S02]  /*02f0*/  LEA R104, P5, R137, UR4, 0x4 ;  /* 0x0000000489687c11 */ /* 0x000fe4000f8a20ff */
[----:B------:R-:W-:Y:S02]  /*0300*/  @P0 LEA R28, P3, R123, UR6, 0x4 ;  /* 0x000000067b1c0c11 */ /* 0x000fe4000f8620ff */
[----:B------:R-:W-:Y:S02]  /*0310*/  @P0 LEA R38, P4, R131, UR6, 0x4 ;  /* 0x0000000683260c11 */ /* 0x000fe4000f8820ff */
[----:B------:R-:W-:-:S02]  /*0320*/  LEA.HI.X R95, R127, UR5, RZ, 0x4, P6 ;  /* 0x000000057f5f7c11 */ /* 0x000fc4000b0f24ff */
[----:B------:R-:W-:Y:S02]  /*0330*/  LEA R114, P6, R147, UR4, 0x4 ;  /* 0x0000000493727c11 */ /* 0x000fe4000f8c20ff */
[----:B------:R-:W-:Y:S02]  /*0340*/  LOP3.LUT R121, R4, 0x180, RZ, 0xfc, !PT ;  /* 0x0000018004797812 */ /* 0x000fe400078efcff */
[----:B------:R-:W-:Y:S02]  /*0350*/  LEA.HI.X R105, R137, UR5, RZ, 0x4, P5 ;  /* 0x0000000589697c11 */ /* 0x000fe4000a8f24ff */
[C---:B------:R-:W-:Y:S01]  /*0360*/  @P0 LEA.HI.X R29, R123.reuse, UR7, RZ, 0x4, P3 ;  /* 0x000000077b1d0c11 */ /* 0x040fe200098f24ff */
[----:B---3--:R-:W-:Y:S01]  /*0370*/  IMAD.WIDE.U32 R122, R123, 0x10, R148 ;  /* 0x000000107b7a7825 */ /* 0x008fe200078e0094 */
[C---:B------:R-:W-:Y:S02]  /*0380*/  @P0 LEA.HI.X R39, R131.reuse, UR7, RZ, 0x4, P4 ;  /* 0x0000000783270c11 */ /* 0x040fe4000a0f24ff */
[----:B------:R-:W-:-:S02]  /*0390*/  LEA R98, P2, R131, UR4, 0x4 ;  /* 0x0000000483627c11 */ /* 0x000fc4000f8420ff */
[----:B------:R-:W-:Y:S02]  /*03a0*/  @P0 LEA R40, P5, R135, UR6, 0x4 ;  /* 0x0000000687280c11 */ /* 0x000fe4000f8a20ff */
[----:B------:R-:W-:Y:S02]  /*03b0*/  @P0 LEA R48, P3, R139, UR6, 0x4 ;  /* 0x000000068b300c11 */ /* 0x000fe4000f8620ff */
[C---:B------:R-:W-:Y:S02]  /*03c0*/  @P0 LEA R52, P4, R147.reuse, UR6, 0x4 ;  /* 0x0000000693340c11 */ /* 0x040fe4000f8820ff */
[----:B------:R-:W-:Y:S02]  /*03d0*/  LOP3.LUT R151, R4, 0x100, RZ, 0xfc, !PT ;  /* 0x0000010004977812 */ /* 0x000fe400078efcff */
[----:B------:R-:W-:Y:S02]  /*03e0*/  LEA.HI.X R115, R147, UR5, RZ, 0x4, P6 ;  /* 0x0000000593737c11 */ /* 0x000fe4000b0f24ff */
[----:B--2---:R-:W-:-:S02]  /*03f0*/  LEA R0, R5, R0, 0x2 ;  /* 0x0000000005007211 */ /* 0x004fc400078e10ff */
[----:B------:R-:W-:Y:S02]  /*0400*/  LEA R88, P6, R121, UR4, 0x4 ;  /* 0x0000000479587c11 */ /* 0x000fe4000f8c20ff */
[----:B------:R-:W-:Y:S02]  /*0410*/  LOP3.LUT R5, R4, 0x220, RZ, 0xfc, !PT ;  /* 0x0000022004057812 */ /* 0x000fe400078efcff */
[C---:B------:R-:W-:Y:S01]  /*0420*/  LEA.HI.X R99, R131.reuse, UR5, RZ, 0x4, P2 ;  /* 0x0000000583637c11 */ /* 0x040fe200090f24ff */
[--C-:B------:R-:W-:Y:S01]  /*0430*/  IMAD.WIDE.U32 R130, R131, 0x10, R148.reuse ;  /* 0x0000001083827825 */ /* 0x100fe200078e0094 */
[----:B------:R-:W-:Y:S02]  /*0440*/  @P0 LEA.HI.X R41, R135, UR7, RZ, 0x4, P5 ;  /* 0x0000000787290c11 */ /* 0x000fe4000a8f24ff */
[----:B------:R-:W-:Y:S01]  /*0450*/  @P0 LEA.HI.X R49, R139, UR7, RZ, 0x4, P3 ;  /* 0x000000078b310c11 */ /* 0x000fe200098f24ff */
[----:B------:R-:W-:Y:S01]  /*0460*/  IMAD.WIDE.U32 R134, R135, 0x10, R148 ;  /* 0x0000001087867825 */ /* 0x000fe200078e0094 */
[----:B------:R-:W-:-:S02]  /*0470*/  @P0 LEA.HI.X R53, R147, UR7, RZ, 0x4, P4 ;  /* 0x0000000793350c11 */ /* 0x000fc4000a0f24ff */
[----:B------:R-:W-:Y:S01]  /*0480*/  LEA R156, P2, R151, UR4, 0x4 ;  /* 0x00000004979c7c11 */ /* 0x000fe2000f8420ff */
[--C-:B------:R-:W-:Y:S01]  /*0490*/  IMAD.WIDE.U32 R138, R139, 0x10, R148.reuse ;  /* 0x000000108b8a7825 */ /* 0x100fe200078e0094 */
[----:B------:R-:W-:Y:S02]  /*04a0*/  @P0 LEA R60, P5, R151, UR6, 0x4 ;  /* 0x00000006973c0c11 */ /* 0x000fe4000f8a20ff */
[----:B------:R-:W-:Y:S01]  /*04b0*/  @P0 LEA R62, P3, R155, UR6, 0x4 ;  /* 0x000000069b3e0c11 */ /* 0x000fe2000f8620ff */
[--C-:B------:R-:W-:Y:S01]  /*04c0*/  IMAD.WIDE.U32 R146, R147, 0x10, R148.reuse ;  /* 0x0000001093927825 */ /* 0x100fe200078e0094 */
[----:B------:R-:W-:Y:S02]  /*04d0*/  @P0 LEA R64, P4, R3, UR6, 0x4 ;  /* 0x0000000603400c11 */ /* 0x000fe4000f8820ff */
[----:B------:R-:W-:Y:S01]  /*04e0*/  LOP3.LUT R125, R4, 0x1a0, RZ, 0xfc, !PT ;  /* 0x000001a0047d7812 */ /* 0x000fe200078efcff */
[----:B------:R-:W-:Y:S01]  /*04f0*/  IMAD.WIDE.U32 R140, R5, 0x10, R148 ;  /* 0x00000010058c7825 */ /* 0x000fe200078e0094 */
[----:B------:R-:W-:-:S02]  /*0500*/  LEA.HI.X R89, R121, UR5, RZ, 0x4, P6 ;  /* 0x0000000579597c11 */ /* 0x000fc4000b0f24ff */
[----:B------:R-:W-:Y:S02]  /*0510*/  LEA R108, P6, R5, UR4, 0x4 ;  /* 0x00000004056c7c11 */ /* 0x000fe4000f8c20ff */
[C---:B------:R-:W-:Y:S02]  /*0520*/  LEA.HI.X R157, R151.reuse, UR5, RZ, 0x4, P2 ;  /* 0x00000005979d7c11 */ /* 0x040fe400090f24ff */
[C---:B------:R-:W-:Y:S01]  /*0530*/  @P0 LEA.HI.X R61, R151.reuse, UR7, RZ, 0x4, P5 ;  /* 0x00000007973d0c11 */ /* 0x040fe2000a8f24ff */
[--C-:B------:R-:W-:Y:S01]  /*0540*/  IMAD.WIDE.U32 R150, R151, 0x10, R148.reuse ;  /* 0x0000001097967825 */ /* 0x100fe200078e0094 */
[----:B------:R-:W-:Y:S02]  /*0550*/  @P0 LEA.HI.X R63, R155, UR7, RZ, 0x4, P3 ;  /* 0x000000079b3f0c11 */ /* 0x000fe400098f24ff */
[----:B------:R-:W-:Y:S01]  /*0560*/  @P0 LEA.HI.X R65, R3, UR7, RZ, 0x4, P4 ;  /* 0x0000000703410c11 */ /* 0x000fe2000a0f24ff */
[----:B------:R-:W-:Y:S01]  /*0570*/  IMAD.WIDE.U32 R154, R155, 0x10, R148 ;  /* 0x000000109b9a7825 */ /* 0x000fe200078e0094 */
[----:B------:R-:W-:-:S02]  /*0580*/  LEA R158, P1, R4, UR4, 0x4 ;  /* 0x00000004049e7c11 */ /* 0x000fc4000f8220ff */
[----:B------:R-:W-:Y:S02]  /*0590*/  LEA R92, P2, R125, UR4, 0x4 ;  /* 0x000000047d5c7c11 */ /* 0x000fe4000f8420ff */
[----:B------:R-:W-:Y:S02]  /*05a0*/  @P0 LEA R72, P5, R117, UR6, 0x4 ;  /* 0x0000000675480c11 */ /* 0x000fe4000f8a20ff */
[----:B------:R-:W-:Y:S02]  /*05b0*/  @P0 LEA R74, P3, R121, UR6, 0x4 ;  /* 0x00000006794a0c11 */ /* 0x000fe4000f8620ff */
[----:B------:R-:W-:Y:S02]  /*05c0*/  @P0 LEA R76, P4, R125, UR6, 0x4 ;  /* 0x000000067d4c0c11 */ /* 0x000fe4000f8820ff */
[C---:B------:R-:W-:Y:S02]  /*05d0*/  LOP3.LUT R7, R4.reuse, 0x240, RZ, 0xfc, !PT ;  /* 0x0000024004077812 */ /* 0x040fe400078efcff */
[----:B------:R-:W-:-:S02]  /*05e0*/  LOP3.LUT R9, R4, 0x260, RZ, 0xfc, !PT ;  /* 0x0000026004097812 */ /* 0x000fc400078efcff */
[----:B------:R-:W-:Y:S01]  /*05f0*/  LEA.HI.X R109, R5, UR5, RZ, 0x4, P6 ;  /* 0x00000005056d7c11 */ /* 0x000fe2000b0f24ff */
[--C-:B------:R-:W-:Y:S01]  /*0600*/  IMAD.WIDE.U32 R144, R7, 0x10, R148.reuse ;  /* 0x0000001007907825 */ /* 0x100fe200078e0094 */
[----:B------:R-:W-:Y:S02]  /*0610*/  @P0 LEA R36, P6, R127, UR6, 0x4 ;  /* 0x000000067f240c11 */ /* 0x000fe4000f8c20ff */
[----:B------:R-:W-:Y:S02]  /*0620*/  LEA.HI.X R93, R125, UR5, RZ, 0x4, P2 ;  /* 0x000000057d5d7c11 */ /* 0x000fe400090f24ff */
[----:B------:R-:W-:Y:S02]  /*0630*/  IADD3.X R159, RZ, UR5, RZ, P1, !PT ;  /* 0x00000005ff9f7c10 */ /* 0x000fe40008ffe4ff */
[C---:B------:R-:W-:Y:S01]  /*0640*/  @P0 LEA.HI.X R73, R117.reuse, UR7, RZ, 0x4, P5 ;  /* 0x0000000775490c11 */ /* 0x040fe2000a8f24ff */
[----:B------:R-:W-:Y:S01]  /*0650*/  IMAD.WIDE.U32 R116, R117, 0x10, R148 ;  /* 0x0000001075747825 */ /* 0x000fe200078e0094 */
[----:B------:R-:W-:-:S02]  /*0660*/  @P0 LEA.HI.X R75, R121, UR7, RZ, 0x4, P3 ;  /* 0x00000007794b0c11 */ /* 0x000fc400098f24ff */
[----:B------:R-:W-:Y:S01]  /*0670*/  @P0 LEA.HI.X R77, R125, UR7, RZ, 0x4, P4 ;  /* 0x000000077d4d0c11 */ /* 0x000fe2000a0f24ff */
[--C-:B------:R-:W-:Y:S01]  /*0680*/  IMAD.WIDE.U32 R120, R121, 0x10, R148.reuse ;  /* 0x0000001079787825 */ /* 0x100fe200078e0094 */
[----:B------:R-:W-:Y:S02]  /*0690*/  LEA R112, P2, R7, UR4, 0x4 ;  /* 0x0000000407707c11 */ /* 0x000fe4000f8420ff */
[----:B------:R-:W-:Y:S01]  /*06a0*/  LEA R152, P1, R9, UR4, 0x4 ;  /* 0x0000000409987c11 */ /* 0x000fe2000f8220ff */
[----:B------:R-:W-:Y:S01]  /*06b0*/  IMAD.WIDE.U32 R124, R125, 0x10, R148 ;  /* 0x000000107d7c7825 */ /* 0x000fe200078e0094 */
[----:B------:R-:W-:Y:S02]  /*06c0*/  @P0 LEA R160, P5, R129, UR6, 0x4 ;  /* 0x0000000681a00c11 */ /* 0x000fe4000f8a20ff */
[----:B------:R-:W-:Y:S02]  /*06d0*/  @P0 LEA R162, P3, R133, UR6, 0x4 ;  /* 0x0000000685a20c11 */ /* 0x000fe4000f8620ff */
[----:B------:R-:W-:-:S02]  /*06e0*/  @P0 LEA R164, P4, R137, UR6, 0x4 ;  /* 0x0000000689a40c11 */ /* 0x000fc4000f8820ff */
[C---:B------:R-:W-:Y:S01]  /*06f0*/  @P0 LEA.HI.X R37, R127.reuse, UR7, RZ, 0x4, P6 ;  /* 0x000000077f250c11 */ /* 0x040fe2000b0f24ff */
[--C-:B------:R-:W-:Y:S01]  /*0700*/  IMAD.WIDE.U32 R126, R127, 0x10, R148.reuse ;  /* 0x000000107f7e7825 */ /* 0x100fe200078e0094 */
[----:B------:R-:W-:Y:S02]  /*0710*/  LOP3.LUT R2, R2, 0x1f0, RZ, 0xc0, !PT ;  /* 0x000001f002027812 */ /* 0x000fe400078ec0ff */
[----:B------:R-:W-:Y:S02]  /*0720*/  @P0 LEA R50, P6, R143, UR6, 0x4 ;  /* 0x000000068f320c11 */ /* 0x000fe4000f8c20ff */
[----:B------:R-:W-:Y:S02]  /*0730*/  LEA.HI.X R113, R7, UR5, RZ, 0x4, P2 ;  /* 0x0000000507717c11 */ /* 0x000fe400090f24ff */
[----:B------:R-:W-:Y:S01]  /*0740*/  LEA.HI.X R153, R9, UR5, RZ, 0x4, P1 ;  /* 0x0000000509997c11 */ /* 0x000fe200088f24ff */
[----:B------:R-:W-:Y:S01]  /*0750*/  ULDC.64 UR4, c[0x0][0x260] ;  /* 0x0000980000047ab9 */ /* 0x000fe20000000a00 */
[C---:B------:R-:W-:Y:S01]  /*0760*/  @P0 LEA.HI.X R161, R129.reuse, UR7, RZ, 0x4, P5 ;  /* 0x0000000781a10c11 */ /* 0x040fe2000a8f24ff */
[----:B------:R-:W-:Y:S01]  /*0770*/  IMAD.WIDE.U32 R128, R129, 0x10, R148 ;  /* 0x0000001081807825 */ /* 0x000fe200078e0094 */
[----:B------:R-:W-:-:S02]  /*0780*/  @P0 LEA.HI.X R163, R133, UR7, RZ, 0x4, P3 ;  /* 0x0000000785a30c11 */ /* 0x000fc400098f24ff */
[----:B------:R-:W-:Y:S01]  /*0790*/  @P0 LEA.HI.X R165, R137, UR7, RZ, 0x4, P4 ;  /* 0x0000000789a50c11 */ /* 0x000fe2000a0f24ff */
[--C-:B------:R-:W-:Y:S01]  /*07a0*/  IMAD.WIDE.U32 R132, R133, 0x10, R148.reuse ;  /* 0x0000001085847825 */ /* 0x100fe200078e0094 */
[----:B------:R-:W-:Y:S02]  /*07b0*/  @P0 LEA R166, P5, R5, UR6, 0x4 ;  /* 0x0000000605a60c11 */ /* 0x000fe4000f8a20ff */
[----:B------:R-:W-:Y:S01]  /*07c0*/  @P0 LEA R168, P3, R7, UR6, 0x4 ;  /* 0x0000000607a80c11 */ /* 0x000fe2000f8620ff */
[--C-:B------:R-:W-:Y:S01]  /*07d0*/  IMAD.WIDE.U32 R136, R137, 0x10, R148.reuse ;  /* 0x0000001089887825 */ /* 0x100fe200078e0094 */
[----:B------:R-:W-:Y:S02]  /*07e0*/  @P0 LEA R24, P4, R9, UR6, 0x4 ;  /* 0x0000000609180c11 */ /* 0x000fe4000f8820ff */
[----:B------:R-:W-:Y:S01]  /*07f0*/  IADD3 R86, P1, R2, UR4, RZ ;  /* 0x0000000402567c10 */ /* 0x000fe2000ff3e0ff */
[----:B------:R-:W-:Y:S01]  /*0800*/  IMAD.WIDE.U32 R2, R3, 0x10, R148 ;  /* 0x0000001003027825 */ /* 0x000fe200078e0094 */
[----:B------:R-:W-:-:S02]  /*0810*/  @P0 LEA R26, P2, R4, UR6, 0x4 ;  /* 0x00000006041a0c11 */ /* 0x000fc4000f8420ff */
[----:B------:R-:W-:Y:S02]  /*0820*/  CS2R R16, SRZ ;  /* 0x0000000000107805 */ /* 0x000fe4000001ff00 */
[C---:B------:R-:W-:Y:S01]  /*0830*/  @P0 LEA.HI.X R51, R143.reuse, UR7, RZ, 0x4, P6 ;  /* 0x000000078f330c11 */ /* 0x040fe2000b0f24ff */
[--C-:B------:R-:W-:Y:S01]  /*0840*/  IMAD.WIDE.U32 R142, R143, 0x10, R148.reuse ;  /* 0x000000108f8e7825 */ /* 0x100fe200078e0094 */
[----:B------:R-:W-:Y:S02]  /*0850*/  @P0 LEA.HI.X R167, R5, UR7, RZ, 0x4, P5 ;  /* 0x0000000705a70c11 */ /* 0x000fe4000a8f24ff */
[----:B------:R-:W-:Y:S02]  /*0860*/  CS2R R4, SRZ ;  /* 0x0000000000047805 */ /* 0x000fe4000001ff00 */
[----:B------:R-:W-:Y:S01]  /*0870*/  @P0 LEA.HI.X R169, R7, UR7, RZ, 0x4, P3 ;  /* 0x0000000707a90c11 */ /* 0x000fe200098f24ff */
[C---:B------:R-:W-:Y:S01]  /*0880*/  IMAD.WIDE.U32 R148, R9.reuse, 0x10, R148 ;  /* 0x0000001009947825 */ /* 0x040fe200078e0094 */
[----:B------:R-:W-:-:S02]  /*0890*/  @P0 LEA.HI.X R25, R9, UR7, RZ, 0x4, P4 ;  /* 0x0000000709190c11 */ /* 0x000fc4000a0f24ff */
[----:B------:R-:W-:Y:S02]  /*08a0*/  CS2R R6, SRZ ;  /* 0x0000000000067805 */ /* 0x000fe4000001ff00 */
        /* <DEDUP_REMOVED lines=32> */
[----:B-1----:R-:W-:Y:S02]  /*0ab0*/  CS2R R38, SRZ ;  /* 0x0000000000267805 */ /* 0x002fe4000001ff00 */
        /* <DEDUP_REMOVED lines=28> */
[----:B------:R-:W-:Y:S01]  /*0c80*/  ULDC.U8 UR6, c[0x0][0x2a0] ;  /* 0x0000a80000067ab9 */ /* 0x000fe20000000000 */
[----:B------:R-:W-:Y:S02]  /*0c90*/  ULDC UR7, c[0x0][0x2d8] ;  /* 0x0000b60000077ab9 */ /* 0x000fe40000000800 */
        /* <DEDUP_REMOVED lines=83> */
.L_x_66378:
[----:B0-----:R-:W0:Y:S08]  /*11d0*/  LDC.64 R168, c[0x0][0x230] ;  /* 0x00008c00ffa87b82 */ /* 0x001e300000000a00 */
[----:B------:R-:W1:Y:S01]  /*11e0*/  LDC.64 R2, c[0x0][0x280] ;  /* 0x0000a000ff027b82 */ /* 0x000e620000000a00 */
[----:B------:R-:W2:Y:S07]  /*11f0*/  S2R R247, SR_TID.X ;  /* 0x0000000000f77919 */ /* 0x000eae0000002100 */
[----:B------:R-:W3:Y:S01]  /*1200*/  LDC R170, c[0x0][0x218] ;  /* 0x00008600ffaa7b82 */ /* 0x000ee20000000800 */
[----:B0-----:R-:W-:-:S07]  /*1210*/  ISETP.NE.U32.AND P0, PT, R168, RZ, PT ;  /* 0x000000ffa800720c */ /* 0x001fce0003f05070 */
[----:B------:R-:W0:Y:S01]  /*1220*/  LDC.64 R244, c[0x0][0x238] ;  /* 0x00008e00fff47b82 */ /* 0x000e220000000a00 */
[----:B------:R-:W-:Y:S01]  /*1230*/  ISETP.NE.AND.EX P0, PT, R169, RZ, PT, P0 ;  /* 0x000000ffa900720c */ /* 0x000fe20003f05300 */
[----:B-1----:R-:W-:-:S06]  /*1240*/  IMAD.WIDE R2, R0, 0x4, R2 ;  /* 0x0000000400027825 */ /* 0x002fcc00078e0202 */
[----:B------:R3:W4:Y:S06]  /*1250*/  LDG.E R2, desc[UR4][R2.64] ;  /* 0x0000000402027981 */ /* 0x00072c000c1e1900 */
[----:B------:R-:W1:Y:S01]  /*1260*/  @P0 LDC.64 R164, c[0x0][0x230] ;  /* 0x00008c00ffa40b82 */ /* 0x000e620000000a00 */
[----:B--2---:R-:W-:Y:S01]  /*1270*/  LOP3.LUT R247, R247, 0x1f, RZ, 0xc0, !PT ;  /* 0x0000001ff7f77812 */ /* 0x004fe200078ec0ff */
[----:B---3--:R-:W-:-:S05]  /*1280*/  IMAD R3, R0, R170, RZ ;  /* 0x000000aa00037224 */ /* 0x008fca00078e02ff */
[----:B------:R-:W-:-:S04]  /*1290*/  SHF.R.S32.HI R166, RZ, 0x1f, R3 ;  /* 0x0000001fffa67819 */ /* 0x000fc80000011403 */
[----:B------:R-:W-:Y:S02]  /*12a0*/  LEA.HI R3, R166, R3, RZ, 0x2 ;  /* 0x00000003a6037211 */ /* 0x000fe400078f10ff */
[----:B------:R-:W2:Y:S02]  /*12b0*/  LDC.64 R166, c[0x0][0x288] ;  /* 0x0000a200ffa67b82 */ /* 0x000ea40000000a00 */
[----:B------:R-:W-:-:S05]  /*12c0*/  LEA.HI.SX32 R3, R3, R247, 0x1e ;  /* 0x000000f703037211 */ /* 0x000fca00078ff2ff */
[----:B-1----:R-:W-:-:S05]  /*12d0*/  @P0 IMAD.WIDE.U32 R164, R3, 0x10, R164 ;  /* 0x0000001003a40825 */ /* 0x002fca00078e00a4 */
[----:B------:R2:W3:Y:S02]  /*12e0*/  @P0 LDG.E.128 R156, desc[UR4][R164.64] ;  /* 0x00000004a49c0981 */ /* 0x0004e4000c1e1d00 */
[----:B--2---:R-:W-:-:S05]  /*12f0*/  IMAD.WIDE R164, R0, 0x4, R166 ;  /* 0x0000000400a47825 */ /* 0x004fca00078e02a6 */
[----:B-----5:R1:W5:Y:S01]  /*1300*/  LDG.E R246, desc[UR4][R164.64] ;  /* 0x00000004a4f67981 */ /* 0x020362000c1e1900 */
[----:B------:R-:W-:Y:S01]  /*1310*/  BSSY B0, `(.L_x_66215) ;  /* 0x0000021000007945 */ /* 0x000fe20003800000 */
[C---:B----4-:R-:W-:Y:S02]  /*1320*/  ISETP.GE.AND P5, PT, R2.reuse, 0x1, PT ;  /* 0x000000010200780c */ /* 0x050fe40003fa6270 */
[----:B------:R-:W-:-:S11]  /*1330*/  ISETP.GT.AND P6, PT, R2, RZ, PT ;  /* 0x000000ff0200720c */ /* 0x000fd60003fc4270 */
[----:B-1----:R-:W1:Y:S01]  /*1340*/  @P5 LDC.64 R164, c[0x0][0x220] ;  /* 0x00008800ffa45b82 */ /* 0x002e620000000a00 */
[----:B------:R-:W-:Y:S01]  /*1350*/  @P5 IADD3 R166, R2, -0x1, RZ ;  /* 0xffffffff02a65810 */ /* 0x000fe20007ffe0ff */
[----:B------:R-:W-:Y:S01]  /*1360*/  HFMA2.MMA R2, -RZ, RZ, 0, 0 ;  /* 0x00000000ff027435 */ /* 0x000fe200000001ff */
[----:B------:R-:W-:-:S03]  /*1370*/  @!P6 ISETP.NE.U32.AND P1, PT, R168, RZ, PT ;  /* 0x000000ffa800e20c */ /* 0x000fc60003f25070 */
[----:B------:R-:W-:Y:S01]  /*1380*/  @P5 IMAD R166, R166, R170, RZ ;  /* 0x000000aaa6a65224 */ /* 0x000fe200078e02ff */
[----:B------:R-:W-:Y:S01]  /*1390*/  @!P6 ISETP.NE.AND.EX P2, PT, R169, RZ, PT, P1 ;  /* 0x000000ffa900e20c */ /* 0x000fe20003f45310 */
[----:B------:R-:W2:Y:S03]  /*13a0*/  @P0 LDC.64 R170, c[0x0][0x230] ;  /* 0x00008c00ffaa0b82 */ /* 0x000ea60000000a00 */
[----:B------:R-:W-:-:S04]  /*13b0*/  @P5 SHF.R.S32.HI R167, RZ, 0x1f, R166 ;  /* 0x0000001fffa75819 */ /* 0x000fc800000114a6 */
[----:B------:R-:W-:-:S04]  /*13c0*/  @P5 LEA.HI R166, R167, R166, RZ, 0x2 ;  /* 0x000000a6a7a65211 */ /* 0x000fc800078f10ff */
[----:B------:R-:W-:Y:S02]  /*13d0*/  @P5 LEA.HI.SX32 R2, R166, R247, 0x1e ;  /* 0x000000f7a6025211 */ /* 0x000fe400078ff2ff */
[----:B---3--:R-:W-:-:S03]  /*13e0*/  @!P6 FSEL R241, R157, RZ, P2 ;  /* 0x000000ff9df1e208 */ /* 0x008fc60001000000 */
[----:B-1----:R-:W-:Y:S01]  /*13f0*/  @P5 IMAD.WIDE.U32 R164, R2, 0x10, R164 ;  /* 0x0000001002a45825 */ /* 0x002fe200078e00a4 */
[C---:B------:R-:W-:Y:S02]  /*1400*/  @!P6 ISETP.NE.U32.AND P3, PT, R168.reuse, RZ, PT ;  /* 0x000000ffa800e20c */ /* 0x040fe40003f65070 */
[C---:B------:R-:W-:Y:S02]  /*1410*/  @!P6 ISETP.NE.U32.AND P1, PT, R168.reuse, RZ, PT ;  /* 0x000000ffa800e20c */ /* 0x040fe40003f25070 */
[----:B------:R-:W-:Y:S01]  /*1420*/  @!P6 ISETP.NE.U32.AND P2, PT, R168, RZ, PT ;  /* 0x000000ffa800e20c */ /* 0x000fe20003f45070 */
[----:B------:R1:W5:Y:S01]  /*1430*/  @P5 LDG.E.128 R160, desc[UR4][R164.64] ;  /* 0x00000004a4a05981 */ /* 0x000362000c1e1d00 */
[----:B------:R-:W-:Y:S01]  /*1440*/  @!P6 ISETP.NE.AND.EX P3, PT, R169, RZ, PT, P3 ;  /* 0x000000ffa900e20c */ /* 0x000fe20003f65330 */
[----:B0-----:R-:W-:Y:S01]  /*1450*/  IMAD.WIDE.U32 R166, R3, 0x10, R244 ;  /* 0x0000001003a67825 */ /* 0x001fe200078e00f4 */
[C---:B------:R-:W-:Y:S02]  /*1460*/  @!P6 ISETP.NE.AND.EX P1, PT, R169.reuse, RZ, PT, P1 ;  /* 0x000000ffa900e20c */ /* 0x040fe40003f25310 */
[----:B------:R-:W-:-:S02]  /*1470*/  @!P6 ISETP.NE.AND.EX P2, PT, R169, RZ, PT, P2 ;  /* 0x000000ffa900e20c */ /* 0x000fc40003f45320 */
[----:B------:R-:W-:Y:S02]  /*1480*/  @!P6 FSEL R242, R158, RZ, P1 ;  /* 0x000000ff9ef2e208 */ /* 0x000fe40000800000 */
[----:B------:R-:W-:Y:S02]  /*1490*/  @!P6 FSEL R243, R159, RZ, P2 ;  /* 0x000000ff9ff3e208 */ /* 0x000fe40001000000 */
[----:B-1----:R-:W-:Y:S02]  /*14a0*/  IADD3 R164, R3, 0x20, RZ ;  /* 0x0000002003a47810 */ /* 0x002fe40007ffe0ff */
[----:B------:R-:W-:-:S03]  /*14b0*/  @!P6 FSEL R240, R156, RZ, P3 ;  /* 0x000000ff9cf0e208 */ /* 0x000fc60001800000 */
[----:B--2---:R-:W-:Y:S01]  /*14c0*/  @P0 IMAD.WIDE.U32 R170, R164, 0x10, R170 ;  /* 0x00000010a4aa0825 */ /* 0x004fe200078e00aa */
[----:B------:R-:W-:Y:S06]  /*14d0*/  @!P6 BRA `(.L_x_66216) ;  /* 0x000000000010e947 */ /* 0x000fec0003800000 */
[----:B------:R-:W2:Y:S01]  /*14e0*/  LDL R172, [R1+0x130] ;  /* 0x0001300001ac7983 */ /* 0x000ea20000100800 */
[----:B-----5:R-:W-:-:S04]  /*14f0*/  FMUL.FTZ R165, R160, UR6 ;  /* 0x00000006a0a57c20 */ /* 0x020fc80008410000 */
[----:B--2---:R-:W-:-:S04]  /*1500*/  FMUL.FTZ R240, R172, R165 ;  /* 0x000000a5acf07220 */ /* 0x004fc80000410000 */
[----:B------:R-:W-:-:S07]  /*1510*/  @P0 FADD.FTZ R240, R156, R240 ;  /* 0x000000f09cf00221 */ /* 0x000fce0000010000 */
.L_x_66216:
[----:B------:R-:W-:Y:S05]  /*1520*/  BSYNC B0 ;  /* 0x0000000000007941 */ /* 0x000fea0003800000 */
.L_x_66215:
[----:B------:R-:W-:Y:S04]  /*1530*/  BSSY B0, `(.L_x_66217) ;  /* 0x0000006000007945 */ /* 0x000fe80003800000 */
[----:B------:R-:W-:Y:S05]  /*1540*/  @!P6 BRA `(.L_x_66218) ;  /* 0x000000000010e947 */ /* 0x000fea0003800000 */
[----:B------:R-:W2:Y:S01]  /*1550*/  LDL R172, [R1+0x134] ;  /* 0x0001340001ac7983 */ /* 0x000ea20000100800 */
[----:B-----5:R-:W-:-:S04]  /*1560*/  FMUL.FTZ R165, R161, UR6 ;  /* 0x00000006a1a57c20 */ /* 0x020fc80008410000 */
[----:B--2---:R-:W-:-:S04]  /*1570*/  FMUL.FTZ R241, R172, R165 ;  /* 0x000000a5acf17220 */ /* 0x004fc80000410000 */
[----:B------:R-:W-:-:S07]  /*1580*/  @P0 FADD.FTZ R241, R157, R241 ;  /* 0x000000f19df10221 */ /* 0x000fce0000010000 */
.L_x_66218:
[----:B------:R-:W-:Y:S05]  /*1590*/  BSYNC B0 ;  /* 0x0000000000007941 */ /* 0x000fea0003800000 */
.L_x_66217:
[----:B------:R-:W-:Y:S04]  /*15a0*/  BSSY B0, `(.L_x_66219) ;  /* 0x0000006000007945 */ /* 0x000fe80003800000 */
[----:B------:R-:W-:Y:S05]  /*15b0*/  @!P6 BRA `(.L_x_66220) ;  /* 0x000000000010e947 */ /* 0x000fea0003800000 */
[----:B------:R-:W2:Y:S01]  /*15c0*/  LDL R172, [R1+0x138] ;  /* 0x0001380001ac7983 */ /* 0x000ea20000100800 */
[----:B-----5:R-:W-:-:S04]  /*15d0*/  FMUL.FTZ R165, R162, UR6 ;  /* 0x00000006a2a57c20 */ /* 0x020fc80008410000 */
[----:B--2---:R-:W-:-:S04]  /*15e0*/  FMUL.FTZ R242, R172, R165 ;  /* 0x000000a5acf27220 */ /* 0x004fc80000410000 */
[----:B------:R-:W-:-:S07]  /*15f0*/  @P0 FADD.FTZ R242, R158, R242 ;  /* 0x000000f29ef20221 */ /* 0x000fce0000010000 */
.L_x_66220:
[----:B------:R-:W-:Y:S05]  /*1600*/  BSYNC B0 ;  /* 0x0000000000007941 */ /* 0x000fea0003800000 */
.L_x_66219:
[----:B------:R-:W-:Y:S04]  /*1610*/  BSSY B0, `(.L_x_66221) ;  /* 0x0000006000007945 */ /* 0x000fe80003800000 */
[----:B------:R-:W-:Y:S05]  /*1620*/  @!P6 BRA `(.L_x_66222) ;  /* 0x000000000010e947 */ /* 0x000fea0003800000 */
[----:B------:R-:W2:Y:S01]  /*1630*/  LDL R172, [R1+0x13c] ;  /* 0x00013c0001ac7983 */ /* 0x000ea20000100800 */
[----:B-----5:R-:W-:-:S04]  /*1640*/  FMUL.FTZ R165, R163, UR6 ;  /* 0x00000006a3a57c20 */ /* 0x020fc80008410000 */
[----:B--2---:R-:W-:-:S04]  /*1650*/  FMUL.FTZ R243, R172, R165 ;  /* 0x000000a5acf37220 */ /* 0x004fc80000410000 */
[----:B------:R-:W-:-:S07]  /*1660*/  @P0 FADD.FTZ R243, R159, R243 ;  /* 0x000000f39ff30221 */ /* 0x000fce0000010000 */
.L_x_66222:
[----:B------:R-:W-:Y:S05]  /*1670*/  BSYNC B0 ;  /* 0x0000000000007941 */ /* 0x000fea0003800000 */
.L_x_66221:
        /* <DEDUP_REMOVED lines=12> */
[----:B0-----:R-:W-:-:S05]  /*1740*/  @P5 IMAD.WIDE.U32 R166, R165, 0x10, R166 ;  /* 0x00000010a5a65825 */ /* 0x001fca00078e00a6 */
[----:B-----5:R0:W5:Y:S01]  /*1750*/  @P5 LDG.E.128 R160, desc[UR4][R166.64] ;  /* 0x00000004a6a05981 */ /* 0x020162000c1e1d00 */
[----:B------:R-:W-:Y:S01]  /*1760*/  IMAD.WIDE.U32 R164, R164, 0x10, R244 ;  /* 0x00000010a4a47825 */ /* 0x000fe200078e00f4 */
[----:B0-----:R-:W-:-:S05]  /*1770*/  IADD3 R166, R3, 0x40, RZ ;  /* 0x0000004003a67810 */ /* 0x001fca0007ffe0ff */
        /* <DEDUP_REMOVED lines=12> */
.L_x_66224:
[----:B------:R-:W-:Y:S05]  /*1840*/  BSYNC B0 ;  /* 0x0000000000007941 */ /* 0x000fea0003800000 */
.L_x_66223:
[----:B------:R-:W-:Y:S04]  /*1850*/  BSSY B0, `(.L_x_66225) ;  /* 0x0000006000007945 */ /* 0x000fe80003800000 */
[----:B------:R-:W-:Y:S05]  /*1860*/  @!P6 BRA `(.L_x_66226) ;  /* 0x000000000010e947 */ /* 0x000fea0003800000 */
[----:B------:R-:W2:Y:S01]  /*1870*/  LDL R172, [R1+0x114] ;  /* 0x0001140001ac7983 */ /* 0x000ea20000100800 */
[----:B-----5:R-:W-:-:S04]  /*1880*/  FMUL.FTZ R167, R161, UR6 ;  /* 0x00000006a1a77c20 */ /* 0x020fc80008410000 */
[----:B--2---:R-:W-:-:S04]  /*1890*/  FMUL.FTZ R237, R172, R167 ;  /* 0x000000a7aced7220 */ /* 0x004fc80000410000 */
[----:B------:R-:W-:-:S07]  /*18a0*/  @P0 FADD.FTZ R237, R157, R237 ;  /* 0x000000ed9ded0221 */ /* 0x000fce0000010000 */
.L_x_66226:
[----:B------:R-:W-:Y:S05]  /*18b0*/  BSYNC B0 ;  /* 0x0000000000007941 */ /* 0x000fea0003800000 */
.L_x_66225:
[----:B------:R-:W-:Y:S04]  /*18c0*/  BSSY B0, `(.L_x_66227) ;  /* 0x0000006000007945 */ /* 0x000fe80003800000 */
[----:B------:R-:W-:Y:S05]  /*18d0*/  @!P6 BRA `(.L_x_66228) ;  /* 0x000000000010e947 */ /* 0x000fea0003800000 */
[----:B------:R-:W2:Y:S01]  /*18e0*/  LDL R172, [R1+0x118] ;  /* 0x0001180001ac7983 */ /* 0x000ea20000100800 */
[----:B-----5:R-:W-:-:S04]  /*18f0*/  FMUL.FTZ R167, R162, UR6 ;  /* 0x00000006a2a77c20 */ /* 0x020fc80008410000 */
[----:B--2---:R-:W-:-:S04]  /*1900*/  FMUL.FTZ R238, R172, R167 ;  /* 0x000000a7acee7220 */ /* 0x004fc80000410000 */
[----:B------:R-:W-:-:S07]  /*1910*/  @P0 FADD.FTZ R238, R158, R238 ;  /* 0x000000ee9eee0221 */ /* 0x000fce0000010000 */
.L_x_66228:
[----:B------:R-:W-:Y:S05]  /*1920*/  BSYNC B0 ;  /* 0x0000000000007941 */ /* 0x000fea0003800000 */
.L_x_66227:
[----:B------:R-:W-:Y:S04]  /*1930*/  BSSY B0, `(.L_x_66229) ;  /* 0x0000006000007945 */ /* 0x000fe80003800000 */
[----:B------:R-:W-:Y:S05]  /*1940*/  @!P6 BRA `(.L_x_66230) ;  /* 0x000000000010e947 */ /* 0x000fea0003800000 */
[----:B------:R-:W2:Y:S01]  /*1950*/  LDL R172, [R1+0x11c] ;  /* 0x00011c0001ac7983 */ /* 0x000ea20000100800 */
[----:B-----5:R-:W-:-:S04]  /*1960*/  FMUL.FTZ R167, R163, UR6 ;  /* 0x00000006a3a77c20 */ /* 0x020fc80008410000 */
[----:B--2---:R-:W-:-:S04]  /*1970*/  FMUL.FTZ R239, R172, R167 ;  /* 0x000000a7acef7220 */ /* 0x004fc80000410000 */
[----:B------:R-:W-:-:S07]  /*1980*/  @P0 FADD.FTZ R239, R159, R239 ;  /* 0x000000ef9fef0221 */ /* 0x000fce0000010000 */
.L_x_66230:
[----:B------:R-:W-:Y:S05]  /*1990*/  BSYNC B0 ;  /* 0x0000000000007941 */ /* 0x000fea0003800000 */
.L_x_66229:
        /* <DEDUP_REMOVED lines=28> */
.L_x_66232:
[----:B------:R-:W-:Y:S05]  /*1b60*/  BSYNC B0 ;  /* 0x0000000000007941 */ /* 0x000fea0003800000 */
.L_x_66231:
[----:B------:R-:W-:Y:S04]  /*1b70*/  BSSY B0, `(.L_x_66233) ;  /* 0x0000006000007945 */ /* 0x000fe80003800000 */
[----:B------:R-:W-:Y:S05]  /*1b80*/  @!P6 BRA `(.L_x_66234) ;  /* 0x000000000010e947 */ /* 0x000fea0003800000 */
[----:B------:R-:W2:Y:S01]  /*1b90*/  LDL R172, [R1+0xf4] ;  /* 0x0000f40001ac7983 */ /* 0x000ea20000100800 */
[----:B-----5:R-:W-:-:S04]  /*1ba0*/  FMUL.FTZ R165, R161, UR6 ;  /* 0x00000006a1a57c20 */ /* 0x020fc80008410000 */
[----:B--2---:R-:W-:-:S04]  /*1bb0*/  FMUL.FTZ R233, R172, R165 ;  /* 0x000000a5ace97220 */ /* 0x004fc80000410000 */
[----:B------:R-:W-:-:S07]  /*1bc0*/  @P0 FADD.FTZ R233, R157, R233 ;  /* 0x000000e99de90221 */ /* 0x000fce0000010000 */
.L_x_66234:
[----:B------:R-:W-:Y:S05]  /*1bd0*/  BSYNC B0 ;  /* 0x0000000000007941 */ /* 0x000fea0003800000 */
.L_x_66233:
[----:B------:R-:W-:Y:S04]  /*1be0*/  BSSY B0, `(.L_x_66235) ;  /* 0x0000006000007945 */ /* 0x000fe80003800000 */
[----:B------:R-:W-:Y:S05]  /*1bf0*/  @!P6 BRA `(.L_x_66236) ;  /* 0x000000000010e947 */ /* 0x000fea0003800000 */
[----:B------:R-:W2:Y:S01]  /*1c00*/  LDL R172, [R1+0xf8] ;  /* 0x0000f80001ac7983 */ /* 0x000ea20000100800 */
[----:B-----5:R-:W-:-:S04]  /*1c10*/  FMUL.FTZ R165, R162, UR6 ;  /* 0x00000006a2a57c20 */ /* 0x020fc80008410000 */
[----:B--2---:R-:W-:-:S04]  /*1c20*/  FMUL.FTZ R234, R172, R165 ;  /* 0x000000a5acea7220 */ /* 0x004fc80000410000 */
[----:B------:R-:W-:-:S07]  /*1c30*/  @P0 FADD.FTZ R234, R158, R234 ;  /* 0x000000ea9eea0221 */ /* 0x000fce0000010000 */
.L_x_66236:
[----:B------:R-:W-:Y:S05]  /*1c40*/  BSYNC B0 ;  /* 0x0000000000007941 */ /* 0x000fea0003800000 */
.L_x_66235:
[----:B------:R-:W-:Y:S04]  /*1c50*/  BSSY B0, `(.L_x_66237) ;  /* 0x0000006000007945 */ /* 0x000fe80003800000 */
[----:B------:R-:W-:Y:S05]  /*1c60*/  @!P6 BRA `(.L_x_66238) ;  /* 0x000000000010e947 */ /* 0x000fea0003800000 */
[----:B------:R-:W2:Y:S01]  /*1c70*/  LDL R172, [R1+0xfc] ;  /* 0x0000fc0001ac7983 */ /* 0x000ea20000100800 */
[----:B-----5:R-:W-:-:S04]  /*1c80*/  FMUL.FTZ R165, R163, UR6 ;  /* 0x00000006a3a57c20 */ /* 0x020fc80008410000 */
[----:B--2---:R-:W-:-:S04]  /*1c90*/  FMUL.FTZ R235, R172, R165 ;  /* 0x000000a5aceb7220 */ /* 0x004fc80000410000 */
[----:B------:R-:W-:-:S07]  /*1ca0*/  @P0 FADD.FTZ R235, R159, R235 ;  /* 0x000000eb9feb0221 */ /* 0x000fce0000010000 */
.L_x_66238:
[----:B------:R-:W-:Y:S05]  /*1cb0*/  BSYNC B0 ;  /* 0x0000000000007941 */ /* 0x000fea0003800000 */
.L_x_66237:
        /* <DEDUP_REMOVED lines=28> */
.L_x_66240:
[----:B------:R-:W-:Y:S05]  /*1e80*/  BSYNC B0 ;  /* 0x0000000000007941 */ /* 0x000fea0003800000 */
.L_x_66239:
[----:B------:R-:W-:Y:S04]  /*1e90*/  BSSY B0, `(.L_x_66241) ;  /* 0x0000006000007945 */ /* 0x000fe80003800000 */
[----:B------:R-:W-:Y:S05]  /*1ea0*/  @!P6 BRA `(.L_x_66242) ;  /* 0x000000000010e947 */ /* 0x000fea0003800000 */
[----:B------:R-:W2:Y:S01]  /*1eb0*/  LDL R172, [R1+0xd4] ;  /* 0x0000d40001ac7983 */ /* 0x000ea20000100800 */
[----:B-----5:R-:W-:-:S04]  /*1ec0*/  FMUL.FTZ R167, R161, UR6 ;  /* 0x00000006a1a77c20 */ /* 0x020fc80008410000 */
[----:B--2---:R-:W-:-:S04]  /*1ed0*/  FMUL.FTZ R229, R172, R167 ;  /* 0x000000a7ace57220 */ /* 0x004fc80000410000 */
[----:B------:R-:W-:-:S07]  /*1ee0*/  @P0 FADD.FTZ R229, R157, R229 ;  /* 0x000000e59de50221 */ /* 0x000fce0000010000 */
.L_x_66242:
[----:B------:R-:W-:Y:S05]  /*1ef0*/  BSYNC B0 ;  /* 0x0000000000007941 */ /* 0x000fea0003800000 */
.L_x_66241:
[----:B------:R-:W-:Y:S04]  /*1f00*/  BSSY B0, `(.L_x_66243) ;  /* 0x0000006000007945 */ /* 0x000fe80003800000 */
[----:B------:R-:W-:Y:S05]  /*1f10*/  @!P6 BRA `(.L_x_66244) ;  /* 0x000000000010e947 */ /* 0x000fea0003800000 */
[----:B------:R-:W2:Y:S01]  /*1f20*/  LDL R172, [R1+0xd8] ;  /* 0x0000d80001ac7983 */ /* 0x000ea20000100800 */
[----:B-----5:R-:W-:-:S04]  /*1f30*/  FMUL.FTZ R167, R162, UR6 ;  /* 0x00000006a2a77c20 */ /* 0x020fc80008410000 */
[----:B--2---:R-:W-:-:S04]  /*1f40*/  FMUL.FTZ R230, R172, R167 ;  /* 0x000000a7ace67220 */ /* 0x004fc80000410000 */
[----:B------:R-:W-:-:S07]  /*1f50*/  @P0 FADD.FTZ R230, R158, R230 ;  /* 0x000000e69ee60221 */ /* 0x000fce0000010000 */
.L_x_66244:
[----:B------:R-:W-:Y:S05]  /*1f60*/  BSYNC B0 ;  /* 0x0000000000007941 */ /* 0x000fea0003800000 */
.L_x_66243:
[----:B------:R-:W-:Y:S04]  /*1f70*/  BSSY B0, `(.L_x_66245) ;  /* 0x0000006000007945 */ /* 0x000fe80003800000 */
[----:B------:R-:W-:Y:S05]  /*1f80*/  @!P6 BRA `(.L_x_66246) ;  /* 0x000000000010e947 */ /* 0x000fea0003800000 */
[----:B------:R-:W2:Y:S01]  /*1f90*/  LDL R172, [R1+0xdc] ;  /* 0x0000dc0001ac7983 */ /* 0x000ea20000100800 */
[----:B-----5:R-:W-:-:S04]  /*1fa0*/  FMUL.FTZ R167, R163, UR6 ;  /* 0x00000006a3a77c20 */ /* 0x020fc80008410000 */
[----:B--2---:R-:W-:-:S04]  /*1fb0*/  FMUL.FTZ R231, R172, R167 ;  /* 0x000000a7ace77220 */ /* 0x004fc80000410000 */
[----:B------:R-:W-:-:S07]  /*1fc0*/  @P0 FADD.FTZ R231, R159, R231 ;  /* 0x000000e79fe70221 */ /* 0x000fce0000010000 */
.L_x_66246:
[----:B------:R-:W-:Y:S05]  /*1fd0*/  BSYNC B0 ;  /* 0x0000000000007941 */ /* 0x000fea0003800000 */
.L_x_66245:
        /* <DEDUP_REMOVED lines=28> */
.L_x_66248:
[----:B------:R-:W-:Y:S05]  /*21a0*/  BSYNC B0 ;  /* 0x0000000000007941 */ /* 0x000fea0003800000 */
.L_x_66247:
[----:B------:R-:W-:Y:S04]  /*21b0*/  BSSY B0, `(.L_x_66249) ;  /* 0x0000006000007945 */ /* 0x000fe80003800000 */
[----:B------:R-:W-:Y:S05]  /*21c0*/  @!P6 BRA `(.L_x_66250) ;  /* 0x000000000010e947 */ /* 0x000fea0003800000 */
[----:B------:R-:W2:Y:S01]  /*21d0*/  LDL R172, [R1+0xb4] ;  /* 0x0000b40001ac7983 */ /* 0x000ea20000100800 */
[----:B-----5:R-:W-:-:S04]  /*21e0*/  FMUL.FTZ R165, R161, UR6 ;  /* 0x00000006a1a57c20 */ /* 0x020fc80008410000 */
[----:B--2---:R-:W-:-:S04]  /*21f0*/  FMUL.FTZ R225, R172, R165 ;  /* 0x000000a5ace17220 */ /* 0x004fc80000410000 */
[----:B------:R-:W-:-:S07]  /*2200*/  @P0 FADD.FTZ R225, R157, R225 ;  /* 0x000000e19de10221 */ /* 0x000fce0000010000 */
.L_x_66250:
[----:B------:R-:W-:Y:S05]  /*2210*/  BSYNC B0 ;  /* 0x0000000000007941 */ /* 0x000fea0003800000 */
.L_x_66249:
[----:B------:R-:W-:Y:S04]  /*2220*/  BSSY B0, `(.L_x_66251) ;  /* 0x0000006000007945 */ /* 0x000fe80003800000 */
[----:B------:R-:W-:Y:S05]  /*2230*/  @!P6 BRA `(.L_x_66252) ;  /* 0x000000000010e947 */ /* 0x000fea0003800000 */
[----:B------:R-:W2:Y:S01]  /*2240*/  LDL R172, [R1+0xb8] ;  /* 0x0000b80001ac7983 */ /* 0x000ea20000100800 */
[----:B-----5:R-:W-:-:S04]  /*2250*/  FMUL.FTZ R165, R162, UR6 ;  /* 0x00000006a2a57c20 */ /* 0x020fc80008410000 */
[----:B--2---:R-:W-:-:S04]  /*2260*/  FMUL.FTZ R226, R172, R165 ;  /* 0x000000a5ace27220 */ /* 0x004fc80000410000 */
[----:B------:R-:W-:-:S07]  /*2270*/  @P0 FADD.FTZ R226, R158, R226 ;  /* 0x000000e29ee20221 */ /* 0x000fce0000010000 */
.L_x_66252:
[----:B------:R-:W-:Y:S05]  /*2280*/  BSYNC B0 ;  /* 0x0000000000007941 */ /* 0x000fea0003800000 */
.L_x_66251:
[----:B------:R-:W-:Y:S04]  /*2290*/  BSSY B0, `(.L_x_66253) ;  /* 0x0000006000007945 */ /* 0x000fe80003800000 */
[----:B------:R-:W-:Y:S05]  /*22a0*/  @!P6 BRA `(.L_x_66254) ;  /* 0x000000000010e947 */ /* 0x000fea0003800000 */
[----:B------:R-:W2:Y:S01]  /*22b0*/  LDL R172, [R1+0xbc] ;  /* 0x0000bc0001ac7983 */ /* 0x000ea20000100800 */
[----:B-----5:R-:W-:-:S04]  /*22c0*/  FMUL.FTZ R165, R163, UR6 ;  /* 0x00000006a3a57c20 */ /* 0x020fc80008410000 */
[----:B--2---:R-:W-:-:S04]  /*22d0*/  FMUL.FTZ R227, R172, R165 ;  /* 0x000000a5ace37220 */ /* 0x004fc80000410000 */
[----:B------:R-:W-:-:S07]  /*22e0*/  @P0 FADD.FTZ R227, R159, R227 ;  /* 0x000000e39fe30221 */ /* 0x000fce0000010000 */
.L_x_66254:
[----:B------:R-:W-:Y:S05]  /*22f0*/  BSYNC B0 ;  /* 0x0000000000007941 */ /* 0x000fea0003800000 */
.L_x_66253:
        /* <DEDUP_REMOVED lines=28> */
.L_x_66256:
[----:B------:R-:W-:Y:S05]  /*24c0*/  BSYNC B0 ;  /* 0x0000000000007941 */ /* 0x000fea0003800000 */
.L_x_66255:
[----:B------:R-:W-:Y:S04]  /*24d0*/  BSSY B0, `(.L_x_66257) ;  /* 0x0000006000007945 */ /* 0x000fe80003800000 */
[----:B------:R-:W-:Y:S05]  /*24e0*/  @!P6 BRA `(.L_x_66258) ;  /* 0x000000000010e947 */ /* 0x000fea0003800000 */
[----:B------:R-:W2:Y:S01]  /*24f0*/  LDL R172, [R1+0x94] ;  /* 0x0000940001ac7983 */ /* 0x000ea20000100800 */
[----:B-----5:R-:W-:-:S04]  /*2500*/  FMUL.FTZ R167, R161, UR6 ;  /* 0x00000006a1a77c20 */ /* 0x020fc80008410000 */
[----:B--2---:R-:W-:-:S04]  /*2510*/  FMUL.FTZ R221, R172, R167 ;  /* 0x000000a7acdd7220 */ /* 0x004fc80000410000 */
[----:B------:R-:W-:-:S07]  /*2520*/  @P0 FADD.FTZ R221, R157, R221 ;  /* 0x000000dd9ddd0221 */ /* 0x000fce0000010000 */
.L_x_66258:
[----:B------:R-:W-:Y:S05]  /*2530*/  BSYNC B0 ;  /* 0x0000000000007941 */ /* 0x000fea0003800000 */
.L_x_66257:
[----:B------:R-:W-:Y:S04]  /*2540*/  BSSY B0, `(.L_x_66259) ;  /* 0x0000006000007945 */ /* 0x000fe80003800000 */
[----:B------:R-:W-:Y:S05]  /*2550*/  @!P6 BRA `(.L_x_66260) ;  /* 0x000000000010e947 */ /* 0x000fea0003800000 */
[----:B------:R-:W2:Y:S01]  /*2560*/  LDL R172, [R1+0x98] ;  /* 0x0000980001ac7983 */ /* 0x000ea20000100800 */
[----:B-----5:R-:W-:-:S04]  /*2570*/  FMUL.FTZ R167, R162, UR6 ;  /* 0x00000006a2a77c20 */ /* 0x020fc80008410000 */
[----:B--2---:R-:W-:-:S04]  /*2580*/  FMUL.FTZ R222, R172, R167 ;  /* 0x000000a7acde7220 */ /* 0x004fc80000410000 */
[----:B------:R-:W-:-:S07]  /*2590*/  @P0 FADD.FTZ R222, R158, R222 ;  /* 0x000000de9ede0221 */ /* 0x000fce0000010000 */
.L_x_66260:
[----:B------:R-:W-:Y:S05]  /*25a0*/  BSYNC B0 ;  /* 0x0000000000007941 */ /* 0x000fea0003800000 */
.L_x_66259:
[----:B------:R-:W-:Y:S04]  /*25b0*/  BSSY B0, `(.L_x_66261) ;  /* 0x0000006000007945 */ /* 0x000fe80003800000 */
[----:B------:R-:W-:Y:S05]  /*25c0*/  @!P6 BRA `(.L_x_66262) ;  /* 0x000000000010e947 */ /* 0x000fea0003800000 */
[----:B------:R-:W2:Y:S01]  /*25d0*/  LDL R172, [R1+0x9c] ;  /* 0x00009c0001ac7983 */ /* 0x000ea20000100800 */
[----:B-----5:R-:W-:-:S04]  /*25e0*/  FMUL.FTZ R167, R163, UR6 ;  /* 0x00000006a3a77c20 */ /* 0x020fc80008410000 */
[----:B--2---:R-:W-:-:S04]  /*25f0*/  FMUL.FTZ R223, R172, R167 ;  /* 0x000000a7acdf7220 */ /* 0x004fc80000410000 */
[----:B------:R-:W-:-:S07]  /*2600*/  @P0 FADD.FTZ R223, R159, R223 ;  /* 0x000000df9fdf0221 */ /* 0x000fce0000010000 */
.L_x_66262:
[----:B------:R-:W-:Y:S05]  /*2610*/  BSYNC B0 ;  /* 0x0000000000007941 */ /* 0x000fea0003800000 */
.L_x_66261:
        /* <DEDUP_REMOVED lines=28> */
.L_x_66264:
[----:B------:R-:W-:Y:S05]  /*27e0*/  BSYNC B0 ;  /* 0x0000000000007941 */ /* 0x000fea0003800000 */
.L_x_66263:
[----:B------:R-:W-:Y:S04]  /*27f0*/  BSSY B0, `(.L_x_66265) ;  /* 0x0000006000007945 */ /* 0x000fe80003800000 */
[----:B------:R-:W-:Y:S05]  /*2800*/  @!P6 BRA `(.L_x_66266) ;  /* 0x000000000010e947 */ /* 0x000fea0003800000 */
[----:B------:R-:W2:Y:S01]  /*2810*/  LDL R172, [R1+0x74] ;  /* 0x0000740001ac7983 */ /* 0x000ea20000100800 */
[----:B-----5:R-:W-:-:S04]  /*2820*/  FMUL.FTZ R165, R161, UR6 ;  /* 0x00000006a1a57c20 */ /* 0x020fc80008410000 */
[----:B--2---:R-:W-:-:S04]  /*2830*/  FMUL.FTZ R217, R172, R165 ;  /* 0x000000a5acd97220 */ /* 0x004fc80000410000 */
[----:B------:R-:W-:-:S07]  /*2840*/  @P0 FADD.FTZ R217, R157, R217 ;  /* 0x000000d99dd90221 */ /* 0x000fce0000010000 */
.L_x_66266:
[----:B------:R-:W-:Y:S05]  /*2850*/  BSYNC B0 ;  /* 0x0000000000007941 */ /* 0x000fea0003800000 */
.L_x_66265:
[----:B------:R-:W-:Y:S04]  /*2860*/  BSSY B0, `(.L_x_66267) ;  /* 0x0000006000007945 */ /* 0x000fe80003800000 */
[----:B------:R-:W-:Y:S05]  /*2870*/  @!P6 BRA `(.L_x_66268) ;  /* 0x000000000010e947 */ /* 0x000fea0003800000 */
[----:B------:R-:W2:Y:S01]  /*2880*/  LDL R172, [R1+0x78] ;  /* 0x0000780001ac7983 */ /* 0x000ea20000100800 */
[----:B-----5:R-:W-:-:S04]  /*2890*/  FMUL.FTZ R165, R162, UR6 ;  /* 0x00000006a2a57c20 */ /* 0x020fc80008410000 */
[----:B--2---:R-:W-:-:S04]  /*28a0*/  FMUL.FTZ R218, R172, R165 ;  /* 0x000000a5acda7220 */ /* 0x004fc80000410000 */
[----:B------:R-:W-:-:S07]  /*28b0*/  @P0 FADD.FTZ R218, R158, R218 ;  /* 0x000000da9eda0221 */ /* 0x000fce0000010000 */
.L_x_66268:
[----:B------:R-:W-:Y:S05]  /*28c0*/  BSYNC B0 ;  /* 0x0000000000007941 */ /* 0x000fea0003800000 */
.L_x_66267:
[----:B------:R-:W-:Y:S04]  /*28d0*/  BSSY B0, `(.L_x_66269) ;  /* 0x0000006000007945 */ /* 0x000fe80003800000 */
[----:B------:R-:W-:Y:S05]  /*28e0*/  @!P6 BRA `(.L_x_66270) ;  /* 0x000000000010e947 */ /* 0x000fea0003800000 */
[----:B------:R-:W2:Y:S01]  /*28f0*/  LDL R172, [R1+0x7c] ;  /* 0x00007c0001ac7983 */ /* 0x000ea20000100800 */
[----:B-----5:R-:W-:-:S04]  /*2900*/  FMUL.FTZ R165, R163, UR6 ;  /* 0x00000006a3a57c20 */ /* 0x020fc80008410000 */
[----:B--2---:R-:W-:-:S04]  /*2910*/  FMUL.FTZ R219, R172, R165 ;  /* 0x000000a5acdb7220 */ /* 0x004fc80000410000 */
[----:B------:R-:W-:-:S07]  /*2920*/  @P0 FADD.FTZ R219, R159, R219 ;  /* 0x000000db9fdb0221 */ /* 0x000fce0000010000 */
.L_x_66270:
[----:B------:R-:W-:Y:S05]  /*2930*/  BSYNC B0 ;  /* 0x0000000000007941 */ /* 0x000fea0003800000 */
.L_x_66269:
        /* <DEDUP_REMOVED lines=28> */
.L_x_66272:
[----:B------:R-:W-:Y:S05]  /*2b00*/  BSYNC B0 ;  /* 0x0000000000007941 */ /* 0x000fea0003800000 */
.L_x_66271:
[----:B------:R-:W-:Y:S04]  /*2b10*/  BSSY B0, `(.L_x_66273) ;  /* 0x0000006000007945 */ /* 0x000fe80003800000 */
[----:B------:R-:W-:Y:S05]  /*2b20*/  @!P6 BRA `(.L_x_66274) ;  /* 0x000000000010e947 */ /* 0x000fea0003800000 */
[----:B------:R-:W2:Y:S01]  /*2b30*/  LDL R172, [R1+0x54] ;  /* 0x0000540001ac7983 */ /* 0x000ea20000100800 */
[----:B-----5:R-:W-:-:S04]  /*2b40*/  FMUL.FTZ R167, R161, UR6 ;  /* 0x00000006a1a77c20 */ /* 0x020fc80008410000 */
[----:B--2---:R-:W-:-:S04]  /*2b50*/  FMUL.FTZ R213, R172, R167 ;  /* 0x000000a7acd57220 */ /* 0x004fc80000410000 */
[----:B------:R-:W-:-:S07]  /*2b60*/  @P0 FADD.FTZ R213, R157, R213 ;  /* 0x000000d59dd50221 */ /* 0x000fce0000010000 */
.L_x_66274:
[----:B------:R-:W-:Y:S05]  /*2b70*/  BSYNC B0 ;  /* 0x0000000000007941 */ /* 0x000fea0003800000 */
.L_x_66273:
[----:B------:R-:W-:Y:S04]  /*2b80*/  BSSY B0, `(.L_x_66275) ;  /* 0x0000006000007945 */ /* 0x000fe80003800000 */
[----:B------:R-:W-:Y:S05]  /*2b90*/  @!P6 BRA `(.L_x_66276) ;  /* 0x000000000010e947 */ /* 0x000fea0003800000 */
[----:B------:R-:W2:Y:S01]  /*2ba0*/  LDL R172, [R1+0x58] ;  /* 0x0000580001ac7983 */ /* 0x000ea20000100800 */
[----:B-----5:R-:W-:-:S04]  /*2bb0*/  FMUL.FTZ R167, R162, UR6 ;  /* 0x00000006a2a77c20 */ /* 0x020fc80008410000 */
[----:B--2---:R-:W-:-:S04]  /*2bc0*/  FMUL.FTZ R214, R172, R167 ;  /* 0x000000a7acd67220 */ /* 0x004fc80000410000 */
[----:B------:R-:W-:-:S07]  /*2bd0*/  @P0 FADD.FTZ R214, R158, R214 ;  /* 0x000000d69ed60221 */ /* 0x000fce0000010000 */
.L_x_66276:
[----:B------:R-:W-:Y:S05]  /*2be0*/  BSYNC B0 ;  /* 0x0000000000007941 */ /* 0x000fea0003800000 */
.L_x_66275:
[----:B------:R-:W-:Y:S04]  /*2bf0*/  BSSY B0, `(.L_x_66277) ;  /* 0x0000006000007945 */ /* 0x000fe80003800000 */
[----:B------:R-:W-:Y:S05]  /*2c00*/  @!P6 BRA `(.L_x_66278) ;  /* 0x000000000010e947 */ /* 0x000fea0003800000 */
[----:B------:R-:W2:Y:S01]  /*2c10*/  LDL R172, [R1+0x5c] ;  /* 0x00005c0001ac7983 */ /* 0x000ea20000100800 */
[----:B-----5:R-:W-:-:S04]  /*2c20*/  FMUL.FTZ R167, R163, UR6 ;  /* 0x00000006a3a77c20 */ /* 0x020fc80008410000 */
[----:B--2---:R-:W-:-:S04]  /*2c30*/  FMUL.FTZ R215, R172, R167 ;  /* 0x000000a7acd77220 */ /* 0x004fc80000410000 */
[----:B------:R-:W-:-:S07]  /*2c40*/  @P0 FADD.FTZ R215, R159, R215 ;  /* 0x000000d79fd70221 */ /* 0x000fce0000010000 */
.L_x_66278:
[----:B------:R-:W-:Y:S05]  /*2c50*/  BSYNC B0 ;  /* 0x0000000000007941 */ /* 0x000fea0003800000 */
.L_x_66277:
        /* <DEDUP_REMOVED lines=28> */
.L_x_66280:
[----:B------:R-:W-:Y:S05]  /*2e20*/  BSYNC B0 ;  /* 0x0000000000007941 */ /* 0x000fea0003800000 */
.L_x_66279:
[----:B------:R-:W-:Y:S04]  /*2e30*/  BSSY B0, `(.L_x_66281) ;  /* 0x0000006000007945 */ /* 0x000fe80003800000 */
[----:B------:R-:W-:Y:S05]  /*2e40*/  @!P6 BRA `(.L_x_66282) ;  /* 0x000000000010e947 */ /* 0x000fea0003800000 */
[----:B------:R-:W2:Y:S01]  /*2e50*/  LDL R172, [R1+0x34] ;  /* 0x0000340001ac7983 */ /* 0x000ea20000100800 */
[----:B-----5:R-:W-:-:S04]  /*2e60*/  FMUL.FTZ R165, R161, UR6 ;  /* 0x00000006a1a57c20 */ /* 0x020fc80008410000 */
[----:B--2---:R-:W-:-:S04]  /*2e70*/  FMUL.FTZ R201, R172, R165 ;  /* 0x000000a5acc97220 */ /* 0x004fc80000410000 */
[----:B------:R-:W-:-:S07]  /*2e80*/  @P0 FADD.FTZ R201, R157, R201 ;  /* 0x000000c99dc90221 */ /* 0x000fce0000010000 */
.L_x_66282:
[----:B------:R-:W-:Y:S05]  /*2e90*/  BSYNC B0 ;  /* 0x0000000000007941 */ /* 0x000fea0003800000 */
.L_x_66281:
[----:B------:R-:W-:Y:S04]  /*2ea0*/  BSSY B0, `(.L_x_66283) ;  /* 0x0000006000007945 */ /* 0x000fe80003800000 */
[----:B------:R-:W-:Y:S05]  /*2eb0*/  @!P6 BRA `(.L_x_66284) ;  /* 0x000000000010e947 */ /* 0x000fea0003800000 */
[----:B------:R-:W2:Y:S01]  /*2ec0*/  LDL R172, [R1+0x38] ;  /* 0x0000380001ac7983 */ /* 0x000ea20000100800 */
[----:B-----5:R-:W-:-:S04]  /*2ed0*/  FMUL.FTZ R165, R162, UR6 ;  /* 0x00000006a2a57c20 */ /* 0x020fc80008410000 */
[----:B--2---:R-:W-:-:S04]  /*2ee0*/  FMUL.FTZ R202, R172, R165 ;  /* 0x000000a5acca7220 */ /* 0x004fc80000410000 */
[----:B------:R-:W-:-:S07]  /*2ef0*/  @P0 FADD.FTZ R202, R158, R202 ;  /* 0x000000ca9eca0221 */ /* 0x000fce0000010000 */
.L_x_66284:
[----:B------:R-:W-:Y:S05]  /*2f00*/  BSYNC B0 ;  /* 0x0000000000007941 */ /* 0x000fea0003800000 */
.L_x_66283:
[----:B------:R-:W-:Y:S04]  /*2f10*/  BSSY B0, `(.L_x_66285) ;  /* 0x0000006000007945 */ /* 0x000fe80003800000 */
[----:B------:R-:W-:Y:S05]  /*2f20*/  @!P6 BRA `(.L_x_66286) ;  /* 0x000000000010e947 */ /* 0x000fea0003800000 */
[----:B------:R-:W2:Y:S01]  /*2f30*/  LDL R172, [R1+0x3c] ;  /* 0x00003c0001ac7983 */ /* 0x000ea20000100800 */
[----:B-----5:R-:W-:-:S04]  /*2f40*/  FMUL.FTZ R165, R163, UR6 ;  /* 0x00000006a3a57c20 */ /* 0x020fc80008410000 */
[----:B--2---:R-:W-:-:S04]  /*2f50*/  FMUL.FTZ R203, R172, R165 ;  /* 0x000000a5accb7220 */ /* 0x004fc80000410000 */
[----:B------:R-:W-:-:S07]  /*2f60*/  @P0 FADD.FTZ R203, R159, R203 ;  /* 0x000000cb9fcb0221 */ /* 0x000fce0000010000 */
.L_x_66286:
[----:B------:R-:W-:Y:S05]  /*2f70*/  BSYNC B0 ;  /* 0x0000000000007941 */ /* 0x000fea0003800000 */
.L_x_66285:
        /* <DEDUP_REMOVED lines=28> */
.L_x_66288:
[----:B------:R-:W-:Y:S05]  /*3140*/  BSYNC B0 ;  /* 0x0000000000007941 */ /* 0x000fea0003800000 */
.L_x_66287:
[----:B------:R-:W-:Y:S04]  /*3150*/  BSSY B0, `(.L_x_66289) ;  /* 0x0000006000007945 */ /* 0x000fe80003800000 */
[----:B------:R-:W-:Y:S05]  /*3160*/  @!P6 BRA `(.L_x_66290) ;  /* 0x000000000010e947 */ /* 0x000fea0003800000 */
[----:B------:R-:W2:Y:S01]  /*3170*/  LDL R172, [R1+0x14] ;  /* 0x0000140001ac7983 */ /* 0x000ea20000100800 */
[----:B-----5:R-:W-:-:S04]  /*3180*/  FMUL.FTZ R167, R161, UR6 ;  /* 0x00000006a1a77c20 */ /* 0x020fc80008410000 */
[----:B--2---:R-:W-:-:S04]  /*3190*/  FMUL.FTZ R209, R172, R167 ;  /* 0x000000a7acd17220 */ /* 0x004fc80000410000 */
[----:B------:R-:W-:-:S07]  /*31a0*/  @P0 FADD.FTZ R209, R157, R209 ;  /* 0x000000d19dd10221 */ /* 0x000fce0000010000 */
.L_x_66290:
[----:B------:R-:W-:Y:S05]  /*31b0*/  BSYNC B0 ;  /* 0x0000000000007941 */ /* 0x000fea0003800000 */
.L_x_66289:
[----:B------:R-:W-:Y:S04]  /*31c0*/  BSSY B0, `(.L_x_66291) ;  /* 0x0000006000007945 */ /* 0x000fe80003800000 */
[----:B------:R-:W-:Y:S05]  /*31d0*/  @!P6 BRA `(.L_x_66292) ;  /* 0x000000000010e947 */ /* 0x000fea0003800000 */
[----:B------:R-:W2:Y:S01]  /*31e0*/  LDL R172, [R1+0x18] ;  /* 0x0000180001ac7983 */ /* 0x000ea20000100800 */
[----:B-----5:R-:W-:-:S04]  /*31f0*/  FMUL.FTZ R167, R162, UR6 ;  /* 0x00000006a2a77c20 */ /* 0x020fc80008410000 */
[----:B--2---:R-:W-:-:S04]  /*3200*/  FMUL.FTZ R210, R172, R167 ;  /* 0x000000a7acd27220 */ /* 0x004fc80000410000 */
[----:B------:R-:W-:-:S07]  /*3210*/  @P0 FADD.FTZ R210, R158, R210 ;  /* 0x000000d29ed20221 */ /* 0x000fce0000010000 */
.L_x_66292:
[----:B------:R-:W-:Y:S05]  /*3220*/  BSYNC B0 ;  /* 0x0000000000007941 */ /* 0x000fea0003800000 */
.L_x_66291:
[----:B------:R-:W-:Y:S04]  /*3230*/  BSSY B0, `(.L_x_66293) ;  /* 0x0000006000007945 */ /* 0x000fe80003800000 */
[----:B------:R-:W-:Y:S05]  /*3240*/  @!P6 BRA `(.L_x_66294) ;  /* 0x000000000010e947 */ /* 0x000fea0003800000 */
[----:B------:R-:W2:Y:S01]  /*3250*/  LDL R172, [R1+0x1c] ;  /* 0x00001c0001ac7983 */ /* 0x000ea20000100800 */
[----:B-----5:R-:W-:-:S04]  /*3260*/  FMUL.FTZ R167, R163, UR6 ;  /* 0x00000006a3a77c20 */ /* 0x020fc80008410000 */
[----:B--2---:R-:W-:-:S04]  /*3270*/  FMUL.FTZ R211, R172, R167 ;  /* 0x000000a7acd37220 */ /* 0x004fc80000410000 */
[----:B------:R-:W-:-:S07]  /*3280*/  @P0 FADD.FTZ R211, R159, R211 ;  /* 0x000000d39fd30221 */ /* 0x000fce0000010000 */
.L_x_66294:
[----:B------:R-:W-:Y:S05]  /*3290*/  BSYNC B0 ;  /* 0x0000000000007941 */ /* 0x000fea0003800000 */
.L_x_66293:
        /* <DEDUP_REMOVED lines=25> */
[----:B------:R-:W-:-:S04]  /*3430*/  FMUL.FTZ R204, R248, R165 ;  /* 0x000000a5f8cc7220 */ /* 0x000fc80000410000 */
[----:B------:R-:W-:-:S07]  /*3440*/  @P0 FADD.FTZ R204, R156, R204 ;  /* 0x000000cc9ccc0221 */ /* 0x000fce0000010000 */
.L_x_66296:
[----:B------:R-:W-:Y:S05]  /*3450*/  BSYNC B0 ;  /* 0x0000000000007941 */ /* 0x000fea0003800000 */
.L_x_66295:
[----:B------:R-:W-:Y:S04]  /*3460*/  BSSY B0, `(.L_x_66297) ;  /* 0x0000005000007945 */ /* 0x000fe80003800000 */
[----:B------:R-:W-:Y:S05]  /*3470*/  @!P6 BRA `(.L_x_66298) ;  /* 0x00000000000ce947 */ /* 0x000fea0003800000 */
[----:B-----5:R-:W-:-:S04]  /*3480*/  FMUL.FTZ R165, R161, UR6 ;  /* 0x00000006a1a57c20 */ /* 0x020fc80008410000 */
[----:B------:R-:W-:-:S04]  /*3490*/  FMUL.FTZ R205, R249, R165 ;  /* 0x000000a5f9cd7220 */ /* 0x000fc80000410000 */
[----:B------:R-:W-:-:S07]  /*34a0*/  @P0 FADD.FTZ R205, R157, R205 ;  /* 0x000000cd9dcd0221 */ /* 0x000fce0000010000 */
.L_x_66298:
[----:B------:R-:W-:Y:S05]  /*34b0*/  BSYNC B0 ;  /* 0x0000000000007941 */ /* 0x000fea0003800000 */
.L_x_66297:
[----:B------:R-:W-:Y:S04]  /*34c0*/  BSSY B0, `(.L_x_66299) ;  /* 0x0000005000007945 */ /* 0x000fe80003800000 */
[----:B------:R-:W-:Y:S05]  /*34d0*/  @!P6 BRA `(.L_x_66300) ;  /* 0x00000000000ce947 */ /* 0x000fea0003800000 */
[----:B-----5:R-:W-:-:S04]  /*34e0*/  FMUL.FTZ R165, R162, UR6 ;  /* 0x00000006a2a57c20 */ /* 0x020fc80008410000 */
[----:B------:R-:W-:-:S04]  /*34f0*/  FMUL.FTZ R206, R250, R165 ;  /* 0x000000a5face7220 */ /* 0x000fc80000410000 */
[----:B------:R-:W-:-:S07]  /*3500*/  @P0 FADD.FTZ R206, R158, R206 ;  /* 0x000000ce9ece0221 */ /* 0x000fce0000010000 */
.L_x_66300:
[----:B------:R-:W-:Y:S05]  /*3510*/  BSYNC B0 ;  /* 0x0000000000007941 */ /* 0x000fea0003800000 */
.L_x_66299:
[----:B------:R-:W-:Y:S04]  /*3520*/  BSSY B0, `(.L_x_66301) ;  /* 0x0000005000007945 */ /* 0x000fe80003800000 */
[----:B------:R-:W-:Y:S05]  /*3530*/  @!P6 BRA `(.L_x_66302) ;  /* 0x00000000000ce947 */ /* 0x000fea0003800000 */
[----:B-----5:R-:W-:-:S04]  /*3540*/  FMUL.FTZ R165, R163, UR6 ;  /* 0x00000006a3a57c20 */ /* 0x020fc80008410000 */
[----:B------:R-:W-:-:S04]  /*3550*/  FMUL.FTZ R207, R251, R165 ;  /* 0x000000a5fbcf7220 */ /* 0x000fc80000410000 */
[----:B------:R-:W-:-:S07]  /*3560*/  @P0 FADD.FTZ R207, R159, R207 ;  /* 0x000000cf9fcf0221 */ /* 0x000fce0000010000 */
.L_x_66302:
[----:B------:R-:W-:Y:S05]  /*3570*/  BSYNC B0 ;  /* 0x0000000000007941 */ /* 0x000fea0003800000 */
.L_x_66301:
[----:B------:R0:W-:Y:S04]  /*3580*/  STG.E.128 desc[UR4][R166.64], R204 ;  /* 0x000000cca6007986 */ /* 0x0001e8000c101d04 */
[----:B------:R1:W2:Y:S01]  /*3590*/  @P0 LDG.E.128 R156, desc[UR4][R170.64] ;  /* 0x00000004aa9c0981 */ /* 0x0002a2000c1e1d00 */
[----:B------:R-:W-:Y:S02]  /*35a0*/  @P5 IADD3 R165, R2, 0x160, RZ ;  /* 0x0000016002a55810 */ /* 0x000fe40007ffe0ff */
[----:B------:R-:W-:-:S04]  /*35b0*/  @!P6 ISETP.NE.U32.AND P1, PT, R168, RZ, PT ;  /* 0x000000ffa800e20c */ /* 0x000fc80003f25070 */
        /* <DEDUP_REMOVED lines=8> */
[----:B-1----:R-:W-:-:S05]  /*3640*/  @P5 IMAD.WIDE.U32 R170, R165, 0x10, R170 ;  /* 0x00000010a5aa5825 */ /* 0x002fca00078e00aa */
[----:B-----5:R1:W5:Y:S01]  /*3650*/  @P5 LDG.E.128 R160, desc[UR4][R170.64] ;  /* 0x00000004aaa05981 */ /* 0x020362000c1e1d00 */
[----:B------:R-:W-:Y:S01]  /*3660*/  IMAD.WIDE.U32 R172, R164, 0x10, R244 ;  /* 0x00000010a4ac7825 */ /* 0x000fe200078e00f4 */
[----:B-1----:R-:W-:-:S05]  /*3670*/  IADD3 R171, R3, 0x180, RZ ;  /* 0x0000018003ab7810 */ /* 0x002fca0007ffe0ff */
[----:B0-----:R-:W-:Y:S01]  /*3680*/  @P0 IMAD.WIDE.U32 R174, R171, 0x10, R166 ;  /* 0x00000010abae0825 */ /* 0x001fe200078e00a6 */
        /* <DEDUP_REMOVED lines=10> */
.L_x_66304:
[----:B------:R-:W-:Y:S05]  /*3730*/  BSYNC B0 ;  /* 0x0000000000007941 */ /* 0x000fea0003800000 */
.L_x_66303:
[----:B------:R-:W-:Y:S04]  /*3740*/  BSSY B0, `(.L_x_66305) ;  /* 0x0000005000007945 */ /* 0x000fe80003800000 */
[----:B------:R-:W-:Y:S05]  /*3750*/  @!P6 BRA `(.L_x_66306) ;  /* 0x00000000000ce947 */ /* 0x000fea0003800000 */
[----:B-----5:R-:W-:-:S04]  /*3760*/  FMUL.FTZ R165, R161, UR6 ;  /* 0x00000006a1a57c20 */ /* 0x020fc80008410000 */
[----:B------:R-:W-:-:S04]  /*3770*/  FMUL.FTZ R165, R85, R165 ;  /* 0x000000a555a57220 */ /* 0x000fc80000410000 */
[----:B------:R-:W-:-:S07]  /*3780*/  @P0 FADD.FTZ R165, R157, R165 ;  /* 0x000000a59da50221 */ /* 0x000fce0000010000 */
.L_x_66306:
[----:B------:R-:W-:Y:S05]  /*3790*/  BSYNC B0 ;  /* 0x0000000000007941 */ /* 0x000fea0003800000 */
.L_x_66305:
[----:B------:R-:W-:Y:S04]  /*37a0*/  BSSY B0, `(.L_x_66307) ;  /* 0x0000005000007945 */ /* 0x000fe80003800000 */
[----:B------:R-:W-:Y:S05]  /*37b0*/  @!P6 BRA `(.L_x_66308) ;  /* 0x00000000000ce947 */ /* 0x000fea0003800000 */
[----:B-----5:R-:W-:-:S04]  /*37c0*/  FMUL.FTZ R166, R162, UR6 ;  /* 0x00000006a2a67c20 */ /* 0x020fc80008410000 */
[----:B------:R-:W-:-:S04]  /*37d0*/  FMUL.FTZ R166, R86, R166 ;  /* 0x000000a656a67220 */ /* 0x000fc80000410000 */
[----:B------:R-:W-:-:S07]  /*37e0*/  @P0 FADD.FTZ R166, R158, R166 ;  /* 0x000000a69ea60221 */ /* 0x000fce0000010000 */
.L_x_66308:
[----:B------:R-:W-:Y:S05]  /*37f0*/  BSYNC B0 ;  /* 0x0000000000007941 */ /* 0x000fea0003800000 */
.L_x_66307:
[----:B------:R-:W-:Y:S04]  /*3800*/  BSSY B0, `(.L_x_66309) ;  /* 0x0000005000007945 */ /* 0x000fe80003800000 */
[----:B------:R-:W-:Y:S05]  /*3810*/  @!P6 BRA `(.L_x_66310) ;  /* 0x00000000000ce947 */ /* 0x000fea0003800000 */
[----:B-----5:R-:W-:-:S04]  /*3820*/  FMUL.FTZ R167, R163, UR6 ;  /* 0x00000006a3a77c20 */ /* 0x020fc80008410000 */
[----:B------:R-:W-:-:S04]  /*3830*/  FMUL.FTZ R167, R87, R167 ;  /* 0x000000a757a77220 */ /* 0x000fc80000410000 */
[----:B------:R-:W-:-:S07]  /*3840*/  @P0 FADD.FTZ R167, R159, R167 ;  /* 0x000000a79fa70221 */ /* 0x000fce0000010000 */
.L_x_66310:
[----:B------:R-:W-:Y:S05]  /*3850*/  BSYNC B0 ;  /* 0x0000000000007941 */ /* 0x000fea0003800000 */
.L_x_66309:
        /* <DEDUP_REMOVED lines=27> */
.L_x_66312:
[----:B------:R-:W-:Y:S05]  /*3a10*/  BSYNC B0 ;  /* 0x0000000000007941 */ /* 0x000fea0003800000 */
.L_x_66311:
[----:B------:R-:W-:Y:S04]  /*3a20*/  BSSY B0, `(.L_x_66313) ;  /* 0x0000005000007945 */ /* 0x000fe80003800000 */
[----:B------:R-:W-:Y:S05]  /*3a30*/  @!P6 BRA `(.L_x_66314) ;  /* 0x00000000000ce947 */ /* 0x000fea0003800000 */
[----:B-----5:R-:W-:-:S04]  /*3a40*/  FMUL.FTZ R171, R161, UR6 ;  /* 0x00000006a1ab7c20 */ /* 0x020fc80008410000 */
[----:B------:R-:W-:-:S04]  /*3a50*/  FMUL.FTZ R185, R89, R171 ;  /* 0x000000ab59b97220 */ /* 0x000fc80000410000 */
[----:B------:R-:W-:-:S07]  /*3a60*/  @P0 FADD.FTZ R185, R157, R185 ;  /* 0x000000b99db90221 */ /* 0x000fce0000010000 */
.L_x_66314:
[----:B------:R-:W-:Y:S05]  /*3a70*/  BSYNC B0 ;  /* 0x0000000000007941 */ /* 0x000fea0003800000 */
.L_x_66313:
[----:B------:R-:W-:Y:S04]  /*3a80*/  BSSY B0, `(.L_x_66315) ;  /* 0x0000005000007945 */ /* 0x000fe80003800000 */
[----:B------:R-:W-:Y:S05]  /*3a90*/  @!P6 BRA `(.L_x_66316) ;  /* 0x00000000000ce947 */ /* 0x000fea0003800000 */
[----:B-----5:R-:W-:-:S04]  /*3aa0*/  FMUL.FTZ R171, R162, UR6 ;  /* 0x00000006a2ab7c20 */ /* 0x020fc80008410000 */
[----:B------:R-:W-:-:S04]  /*3ab0*/  FMUL.FTZ R186, R90, R171 ;  /* 0x000000ab5aba7220 */ /* 0x000fc80000410000 */
[----:B------:R-:W-:-:S07]  /*3ac0*/  @P0 FADD.FTZ R186, R158, R186 ;  /* 0x000000ba9eba0221 */ /* 0x000fce0000010000 */
.L_x_66316:
[----:B------:R-:W-:Y:S05]  /*3ad0*/  BSYNC B0 ;  /* 0x0000000000007941 */ /* 0x000fea0003800000 */
.L_x_66315:
[----:B------:R-:W-:Y:S04]  /*3ae0*/  BSSY B0, `(.L_x_66317) ;  /* 0x0000005000007945 */ /* 0x000fe80003800000 */
[----:B------:R-:W-:Y:S05]  /*3af0*/  @!P6 BRA `(.L_x_66318) ;  /* 0x00000000000ce947 */ /* 0x000fea0003800000 */
[----:B-----5:R-:W-:-:S04]  /*3b00*/  FMUL.FTZ R171, R163, UR6 ;  /* 0x00000006a3ab7c20 */ /* 0x020fc80008410000 */
[----:B------:R-:W-:-:S04]  /*3b10*/  FMUL.FTZ R187, R91, R171 ;  /* 0x000000ab5bbb7220 */ /* 0x000fc80000410000 */
[----:B------:R-:W-:-:S07]  /*3b20*/  @P0 FADD.FTZ R187, R159, R187 ;  /* 0x000000bb9fbb0221 */ /* 0x000fce0000010000 */
.L_x_66318:
[----:B------:R-:W-:Y:S05]  /*3b30*/  BSYNC B0 ;  /* 0x0000000000007941 */ /* 0x000fea0003800000 */
.L_x_66317:
        /* <DEDUP_REMOVED lines=27> */
.L_x_66320:
[----:B------:R-:W-:Y:S05]  /*3cf0*/  BSYNC B0 ;  /* 0x0000000000007941 */ /* 0x000fea0003800000 */
.L_x_66319:
[----:B------:R-:W-:Y:S04]  /*3d00*/  BSSY B0, `(.L_x_66321) ;  /* 0x0000005000007945 */ /* 0x000fe80003800000 */
[----:B------:R-:W-:Y:S05]  /*3d10*/  @!P6 BRA `(.L_x_66322) ;  /* 0x00000000000ce947 */ /* 0x000fea0003800000 */
[----:B-----5:R-:W-:-:S04]  /*3d20*/  FMUL.FTZ R172, R161, UR6 ;  /* 0x00000006a1ac7c20 */ /* 0x020fc80008410000 */
[----:B------:R-:W-:-:S04]  /*3d30*/  FMUL.FTZ R197, R93, R172 ;  /* 0x000000ac5dc57220 */ /* 0x000fc80000410000 */
[----:B------:R-:W-:-:S07]  /*3d40*/  @P0 FADD.FTZ R197, R157, R197 ;  /* 0x000000c59dc50221 */ /* 0x000fce0000010000 */
.L_x_66322:
[----:B------:R-:W-:Y:S05]  /*3d50*/  BSYNC B0 ;  /* 0x0000000000007941 */ /* 0x000fea0003800000 */
.L_x_66321:
[----:B------:R-:W-:Y:S04]  /*3d60*/  BSSY B0, `(.L_x_66323) ;  /* 0x0000005000007945 */ /* 0x000fe80003800000 */
[----:B------:R-:W-:Y:S05]  /*3d70*/  @!P6 BRA `(.L_x_66324) ;  /* 0x00000000000ce947 */ /* 0x000fea0003800000 */
[----:B-----5:R-:W-:-:S04]  /*3d80*/  FMUL.FTZ R172, R162, UR6 ;  /* 0x00000006a2ac7c20 */ /* 0x020fc80008410000 */
[----:B------:R-:W-:-:S04]  /*3d90*/  FMUL.FTZ R198, R94, R172 ;  /* 0x000000ac5ec67220 */ /* 0x000fc80000410000 */
[----:B------:R-:W-:-:S07]  /*3da0*/  @P0 FADD.FTZ R198, R158, R198 ;  /* 0x000000c69ec60221 */ /* 0x000fce0000010000 */
.L_x_66324:
[----:B------:R-:W-:Y:S05]  /*3db0*/  BSYNC B0 ;  /* 0x0000000000007941 */ /* 0x000fea0003800000 */
.L_x_66323:
[----:B------:R-:W-:Y:S04]  /*3dc0*/  BSSY B0, `(.L_x_66325) ;  /* 0x0000005000007945 */ /* 0x000fe80003800000 */
[----:B------:R-:W-:Y:S05]  /*3dd0*/  @!P6 BRA `(.L_x_66326) ;  /* 0x00000000000ce947 */ /* 0x000fea0003800000 */
[----:B-----5:R-:W-:-:S04]  /*3de0*/  FMUL.FTZ R172, R163, UR6 ;  /* 0x00000006a3ac7c20 */ /* 0x020fc80008410000 */
[----:B------:R-:W-:-:S04]  /*3df0*/  FMUL.FTZ R199, R95, R172 ;  /* 0x000000ac5fc77220 */ /* 0x000fc80000410000 */
[----:B------:R-:W-:-:S07]  /*3e00*/  @P0 FADD.FTZ R199, R159, R199 ;  /* 0x000000c79fc70221 */ /* 0x000fce0000010000 */
.L_x_66326:
[----:B------:R-:W-:Y:S05]  /*3e10*/  BSYNC B0 ;  /* 0x0000000000007941 */ /* 0x000fea0003800000 */
.L_x_66325:
        /* <DEDUP_REMOVED lines=24> */
[----:B------:R-:W-:-:S04]  /*3fa0*/  FMUL.FTZ R192, R96, R173 ;  /* 0x000000ad60c07220 */ /* 0x000fc80000410000 */
[----:B------:R-:W-:-:S07]  /*3fb0*/  @P0 FADD.FTZ R192, R156, R192 ;  /* 0x000000c09cc00221 */ /* 0x000fce0000010000 */
.L_x_66328:
[----:B------:R-:W-:Y:S05]  /*3fc0*/  BSYNC B0 ;  /* 0x0000000000007941 */ /* 0x000fea0003800000 */
.L_x_66327:
[----:B------:R-:W-:Y:S04]  /*3fd0*/  BSSY B0, `(.L_x_66329) ;  /* 0x0000005000007945 */ /* 0x000fe80003800000 */
[----:B------:R-:W-:Y:S05]  /*3fe0*/  @!P6 BRA `(.L_x_66330) ;  /* 0x00000000000ce947 */ /* 0x000fea0003800000 */
[----:B-----5:R-:W-:-:S04]  /*3ff0*/  FMUL.FTZ R173, R161, UR6 ;  /* 0x00000006a1ad7c20 */ /* 0x020fc80008410000 */
[----:B------:R-:W-:-:S04]  /*4000*/  FMUL.FTZ R193, R97, R173 ;  /* 0x000000ad61c17220 */ /* 0x000fc80000410000 */
[----:B------:R-:W-:-:S07]  /*4010*/  @P0 FADD.FTZ R193, R157, R193 ;  /* 0x000000c19dc10221 */ /* 0x000fce0000010000 */
.L_x_66330:
[----:B------:R-:W-:Y:S05]  /*4020*/  BSYNC B0 ;  /* 0x0000000000007941 */ /* 0x000fea0003800000 */
.L_x_66329:
[----:B------:R-:W-:Y:S04]  /*4030*/  BSSY B0, `(.L_x_66331) ;  /* 0x0000005000007945 */ /* 0x000fe80003800000 */
[----:B------:R-:W-:Y:S05]  /*4040*/  @!P6 BRA `(.L_x_66332) ;  /* 0x00000000000ce947 */ /* 0x000fea0003800000 */
[----:B-----5:R-:W-:-:S04]  /*4050*/  FMUL.FTZ R173, R162, UR6 ;  /* 0x00000006a2ad7c20 */ /* 0x020fc80008410000 */
[----:B------:R-:W-:-:S04]  /*4060*/  FMUL.FTZ R194, R98, R173 ;  /* 0x000000ad62c27220 */ /* 0x000fc80000410000 */
[----:B------:R-:W-:-:S07]  /*4070*/  @P0 FADD.FTZ R194, R158, R194 ;  /* 0x000000c29ec20221 */ /* 0x000fce0000010000 */
.L_x_66332:
[----:B------:R-:W-:Y:S05]  /*4080*/  BSYNC B0 ;  /* 0x0000000000007941 */ /* 0x000fea0003800000 */
.L_x_66331:
[----:B------:R-:W-:Y:S01]  /*4090*/  BSSY B0, `(.L_x_66333) ;  /* 0x0000006000007945 */ /* 0x000fe20003800000 */
[----:B------:R-:W-:-:S03]  /*40a0*/  @!P6 FSEL R195, R159, RZ, P1 ;  /* 0x000000ff9fc3e208 */ /* 0x000fc60000800000 */
[----:B------:R-:W-:Y:S05]  /*40b0*/  @!P6 BRA `(.L_x_66334) ;  /* 0x00000000000ce947 */ /* 0x000fea0003800000 */
[----:B-----5:R-:W-:-:S04]  /*40c0*/  FMUL.FTZ R173, R163, UR6 ;  /* 0x00000006a3ad7c20 */ /* 0x020fc80008410000 */
[----:B------:R-:W-:-:S04]  /*40d0*/  FMUL.FTZ R195, R99, R173 ;  /* 0x000000ad63c37220 */ /* 0x000fc80000410000 */
[----:B------:R-:W-:-:S07]  /*40e0*/  @P0 FADD.FTZ R195, R159, R195 ;  /* 0x000000c39fc30221 */ /* 0x000fce0000010000 */
.L_x_66334:
[----:B------:R-:W-:Y:S05]  /*40f0*/  BSYNC B0 ;  /* 0x0000000000007941 */ /* 0x000fea0003800000 */
.L_x_66333:
        /* <DEDUP_REMOVED lines=19> */
[----:B------:R-:W-:-:S04]  /*4230*/  FMUL.FTZ R188, R100, R173 ;  /* 0x000000ad64bc7220 */ /* 0x000fc80000410000 */
[----:B------:R-:W-:-:S07]  /*4240*/  @P0 FADD.FTZ R188, R156, R188 ;  /* 0x000000bc9cbc0221 */ /* 0x000fce0000010000 */
.L_x_66336:
[----:B------:R-:W-:Y:S05]  /*4250*/  BSYNC B0 ;  /* 0x0000000000007941 */ /* 0x000fea0003800000 */
.L_x_66335:
[----:B------:R-:W-:Y:S01]  /*4260*/  BSSY B0, `(.L_x_66337) ;  /* 0x0000006000007945 */ /* 0x000fe20003800000 */
[----:B------:R-:W-:-:S03]  /*4270*/  @!P6 FSEL R189, R157, RZ, P3 ;  /* 0x000000ff9dbde208 */ /* 0x000fc60001800000 */
[----:B------:R-:W-:Y:S05]  /*4280*/  @!P6 BRA `(.L_x_66338) ;  /* 0x00000000000ce947 */ /* 0x000fea0003800000 */
[----:B-----5:R-:W-:-:S04]  /*4290*/  FMUL.FTZ R173, R161, UR6 ;  /* 0x00000006a1ad7c20 */ /* 0x020fc80008410000 */
[----:B------:R-:W-:-:S04]  /*42a0*/  FMUL.FTZ R189, R101, R173 ;  /* 0x000000ad65bd7220 */ /* 0x000fc80000410000 */
[----:B------:R-:W-:-:S07]  /*42b0*/  @P0 FADD.FTZ R189, R157, R189 ;  /* 0x000000bd9dbd0221 */ /* 0x000fce0000010000 */
.L_x_66338:
[----:B------:R-:W-:Y:S05]  /*42c0*/  BSYNC B0 ;  /* 0x0000000000007941 */ /* 0x000fea0003800000 */
.L_x_66337:
[----:B------:R-:W-:Y:S01]  /*42d0*/  BSSY B0, `(.L_x_66339) ;  /* 0x0000006000007945 */ /* 0x000fe20003800000 */
[----:B------:R-:W-:-:S03]  /*42e0*/  @!P6 FSEL R190, R158, RZ, P1 ;  /* 0x000000ff9ebee208 */ /* 0x000fc60000800000 */
[----:B------:R-:W-:Y:S05]  /*42f0*/  @!P6 BRA `(.L_x_66340) ;  /* 0x00000000000ce947 */ /* 0x000fea0003800000 */
[----:B-----5:R-:W-:-:S04]  /*4300*/  FMUL.FTZ R173, R162, UR6 ;  /* 0x00000006a2ad7c20 */ /* 0x020fc80008410000 */
[----:B------:R-:W-:-:S04]  /*4310*/  FMUL.FTZ R190, R102, R173 ;  /* 0x000000ad66be7220 */ /* 0x000fc80000410000 */
[----:B------:R-:W-:-:S07]  /*4320*/  @P0 FADD.FTZ R190, R158, R190 ;  /* 0x000000be9ebe0221 */ /* 0x000fce0000010000 */
.L_x_66340:
[----:B------:R-:W-:Y:S05]  /*4330*/  BSYNC B0 ;  /* 0x0000000000007941 */ /* 0x000fea0003800000 */
.L_x_66339:
[----:B------:R-:W-:Y:S01]  /*4340*/  BSSY B0, `(.L_x_66341) ;  /* 0x0000007000007945 */ /* 0x000fe20003800000 */
[----:B------:R-:W-:Y:S01]  /*4350*/  IMAD.WIDE.U32 R172, R172, 0x10, R244 ;  /* 0x00000010acac7825 */ /* 0x000fe200078e00f4 */
[----:B------:R-:W-:Y:S02]  /*4360*/  @!P6 FSEL R191, R159, RZ, P2 ;  /* 0x000000ff9fbfe208 */ /* 0x000fe40001000000 */
[----:B------:R-:W-:Y:S05]  /*4370*/  @!P6 BRA `(.L_x_66342) ;  /* 0x00000000000ce947 */ /* 0x000fea0003800000 */
[----:B-----5:R-:W-:-:S04]  /*4380*/  FMUL.FTZ R174, R163, UR6 ;  /* 0x00000006a3ae7c20 */ /* 0x020fc80008410000 */
[----:B------:R-:W-:-:S04]  /*4390*/  FMUL.FTZ R191, R103, R174 ;  /* 0x000000ae67bf7220 */ /* 0x000fc80000410000 */
[----:B------:R-:W-:-:S07]  /*43a0*/  @P0 FADD.FTZ R191, R159, R191 ;  /* 0x000000bf9fbf0221 */ /* 0x000fce0000010000 */
.L_x_66342:
[----:B------:R-:W-:Y:S05]  /*43b0*/  BSYNC B0 ;  /* 0x0000000000007941 */ /* 0x000fea0003800000 */
.L_x_66341:
        /* <DEDUP_REMOVED lines=23> */
.L_x_66344:
[----:B------:R-:W-:Y:S05]  /*4530*/  BSYNC B0 ;  /* 0x0000000000007941 */ /* 0x000fea0003800000 */
.L_x_66343:
[----:B------:R-:W-:Y:S01]  /*4540*/  BSSY B0, `(.L_x_66345) ;  /* 0x0000006000007945 */ /* 0x000fe20003800000 */
[----:B------:R-:W-:-:S03]  /*4550*/  @!P6 FSEL R181, R157, RZ, P3 ;  /* 0x000000ff9db5e208 */ /* 0x000fc60001800000 */
[----:B------:R-:W-:Y:S05]  /*4560*/  @!P6 BRA `(.L_x_66346) ;  /* 0x00000000000ce947 */ /* 0x000fea0003800000 */
[----:B-----5:R-:W-:-:S04]  /*4570*/  FMUL.FTZ R172, R161, UR6 ;  /* 0x00000006a1ac7c20 */ /* 0x020fc80008410000 */
[----:B------:R-:W-:-:S04]  /*4580*/  FMUL.FTZ R181, R105, R172 ;  /* 0x000000ac69b57220 */ /* 0x000fc80000410000 */
[----:B------:R-:W-:-:S07]  /*4590*/  @P0 FADD.FTZ R181, R157, R181 ;  /* 0x000000b59db50221 */ /* 0x000fce0000010000 */
.L_x_66346:
[----:B------:R-:W-:Y:S05]  /*45a0*/  BSYNC B0 ;  /* 0x0000000000007941 */ /* 0x000fea0003800000 */
.L_x_66345:
[----:B------:R-:W-:Y:S01]  /*45b0*/  BSSY B0, `(.L_x_66347) ;  /* 0x0000006000007945 */ /* 0x000fe20003800000 */
[----:B------:R-:W-:-:S03]  /*45c0*/  @!P6 FSEL R182, R158, RZ, P1 ;  /* 0x000000ff9eb6e208 */ /* 0x000fc60000800000 */
[----:B------:R-:W-:Y:S05]  /*45d0*/  @!P6 BRA `(.L_x_66348) ;  /* 0x00000000000ce947 */ /* 0x000fea0003800000 */
[----:B-----5:R-:W-:-:S04]  /*45e0*/  FMUL.FTZ R172, R162, UR6 ;  /* 0x00000006a2ac7c20 */ /* 0x020fc80008410000 */
[----:B------:R-:W-:-:S04]  /*45f0*/  FMUL.FTZ R182, R106, R172 ;  /* 0x000000ac6ab67220 */ /* 0x000fc80000410000 */
[----:B------:R-:W-:-:S07]  /*4600*/  @P0 FADD.FTZ R182, R158, R182 ;  /* 0x000000b69eb60221 */ /* 0x000fce0000010000 */
.L_x_66348:
[----:B------:R-:W-:Y:S05]  /*4610*/  BSYNC B0 ;  /* 0x0000000000007941 */ /* 0x000fea0003800000 */
.L_x_66347:
[----:B------:R-:W-:Y:S01]  /*4620*/  BSSY B0, `(.L_x_66349) ;  /* 0x0000007000007945 */ /* 0x000fe20003800000 */
[----:B------:R-:W-:Y:S01]  /*4630*/  IMAD.WIDE.U32 R172, R174, 0x10, R244 ;  /* 0x00000010aeac7825 */ /* 0x000fe200078e00f4 */
[----:B------:R-:W-:Y:S02]  /*4640*/  @!P6 FSEL R183, R159, RZ, P2 ;  /* 0x000000ff9fb7e208 */ /* 0x000fe40001000000 */
[----:B------:R-:W-:Y:S05]  /*4650*/  @!P6 BRA `(.L_x_66350) ;  /* 0x00000000000ce947 */ /* 0x000fea0003800000 */
[----:B-----5:R-:W-:-:S04]  /*4660*/  FMUL.FTZ R174, R163, UR6 ;  /* 0x00000006a3ae7c20 */ /* 0x020fc80008410000 */
[----:B------:R-:W-:-:S04]  /*4670*/  FMUL.FTZ R183, R107, R174 ;  /* 0x000000ae6bb77220 */ /* 0x000fc80000410000 */
[----:B------:R-:W-:-:S07]  /*4680*/  @P0 FADD.FTZ R183, R159, R183 ;  /* 0x000000b79fb70221 */ /* 0x000fce0000010000 */
.L_x_66350:
[----:B------:R-:W-:Y:S05]  /*4690*/  BSYNC B0 ;  /* 0x0000000000007941 */ /* 0x000fea0003800000 */
.L_x_66349:
        /* <DEDUP_REMOVED lines=23> */
.L_x_66352:
[----:B------:R-:W-:Y:S05]  /*4810*/  BSYNC B0 ;  /* 0x0000000000007941 */ /* 0x000fea0003800000 */
.L_x_66351:
[----:B------:R-:W-:Y:S01]  /*4820*/  BSSY B0, `(.L_x_66353) ;  /* 0x0000006000007945 */ /* 0x000fe20003800000 */
[----:B------:R-:W-:-:S03]  /*4830*/  @!P6 FSEL R177, R157, RZ, P3 ;  /* 0x000000ff9db1e208 */ /* 0x000fc60001800000 */
[----:B------:R-:W-:Y:S05]  /*4840*/  @!P6 BRA `(.L_x_66354) ;  /* 0x00000000000ce947 */ /* 0x000fea0003800000 */
[----:B-----5:R-:W-:-:S04]  /*4850*/  FMUL.FTZ R172, R161, UR6 ;  /* 0x00000006a1ac7c20 */ /* 0x020fc80008410000 */
[----:B------:R-:W-:-:S04]  /*4860*/  FMUL.FTZ R177, R109, R172 ;  /* 0x000000ac6db17220 */ /* 0x000fc80000410000 */
[----:B------:R-:W-:-:S07]  /*4870*/  @P0 FADD.FTZ R177, R157, R177 ;  /* 0x000000b19db10221 */ /* 0x000fce0000010000 */
.L_x_66354:
[----:B------:R-:W-:Y:S05]  /*4880*/  BSYNC B0 ;  /* 0x0000000000007941 */ /* 0x000fea0003800000 */
.L_x_66353:
[----:B------:R-:W-:Y:S01]  /*4890*/  BSSY B0, `(.L_x_66355) ;  /* 0x0000006000007945 */ /* 0x000fe20003800000 */
[----:B------:R-:W-:-:S03]  /*48a0*/  @!P6 FSEL R178, R158, RZ, P1 ;  /* 0x000000ff9eb2e208 */ /* 0x000fc60000800000 */
[----:B------:R-:W-:Y:S05]  /*48b0*/  @!P6 BRA `(.L_x_66356) ;  /* 0x00000000000ce947 */ /* 0x000fea0003800000 */
[----:B-----5:R-:W-:-:S04]  /*48c0*/  FMUL.FTZ R172, R162, UR6 ;  /* 0x00000006a2ac7c20 */ /* 0x020fc80008410000 */
[----:B------:R-:W-:-:S04]  /*48d0*/  FMUL.FTZ R178, R110, R172 ;  /* 0x000000ac6eb27220 */ /* 0x000fc80000410000 */
[----:B------:R-:W-:-:S07]  /*48e0*/  @P0 FADD.FTZ R178, R158, R178 ;  /* 0x000000b29eb20221 */ /* 0x000fce0000010000 */
.L_x_66356:
[----:B------:R-:W-:Y:S05]  /*48f0*/  BSYNC B0 ;  /* 0x0000000000007941 */ /* 0x000fea0003800000 */
.L_x_66355:
[----:B------:R-:W-:Y:S01]  /*4900*/  BSSY B0, `(.L_x_66357) ;  /* 0x0000007000007945 */ /* 0x000fe20003800000 */
[----:B------:R-:W-:Y:S01]  /*4910*/  IMAD.WIDE.U32 R172, R174, 0x10, R244 ;  /* 0x00000010aeac7825 */ /* 0x000fe200078e00f4 */
[----:B------:R-:W-:Y:S02]  /*4920*/  @!P6 FSEL R179, R159, RZ, P2 ;  /* 0x000000ff9fb3e208 */ /* 0x000fe40001000000 */
[----:B------:R-:W-:Y:S05]  /*4930*/  @!P6 BRA `(.L_x_66358) ;  /* 0x00000000000ce947 */ /* 0x000fea0003800000 */
[----:B-----5:R-:W-:-:S04]  /*4940*/  FMUL.FTZ R174, R163, UR6 ;  /* 0x00000006a3ae7c20 */ /* 0x020fc80008410000 */
[----:B------:R-:W-:-:S04]  /*4950*/  FMUL.FTZ R179, R111, R174 ;  /* 0x000000ae6fb37220 */ /* 0x000fc80000410000 */
[----:B------:R-:W-:-:S07]  /*4960*/  @P0 FADD.FTZ R179, R159, R179 ;  /* 0x000000b39fb30221 */ /* 0x000fce0000010000 */
.L_x_66358:
[----:B------:R-:W-:Y:S05]  /*4970*/  BSYNC B0 ;  /* 0x0000000000007941 */ /* 0x000fea0003800000 */
.L_x_66357:
        /* <DEDUP_REMOVED lines=21> */
[----:B------:R-:W-:-:S04]  /*4ad0*/  FMUL.FTZ R172, R112, R170 ;  /* 0x000000aa70ac7220 */ /* 0x000fc80000410000 */
[----:B------:R-:W-:-:S07]  /*4ae0*/  @P0 FADD.FTZ R172, R156, R172 ;  /* 0x000000ac9cac0221 */ /* 0x000fce0000010000 */
.L_x_66360:
[----:B------:R-:W-:Y:S05]  /*4af0*/  BSYNC B0 ;  /* 0x0000000000007941 */ /* 0x000fea0003800000 */
.L_x_66359:
[----:B------:R-:W-:Y:S01]  /*4b00*/  BSSY B0, `(.L_x_66361) ;  /* 0x0000006000007945 */ /* 0x000fe20003800000 */
[----:B------:R-:W-:-:S03]  /*4b10*/  @!P6 FSEL R173, R157, RZ, P3 ;  /* 0x000000ff9dade208 */ /* 0x000fc60001800000 */
[----:B------:R-:W-:Y:S05]  /*4b20*/  @!P6 BRA `(.L_x_66362) ;  /* 0x00000000000ce947 */ /* 0x000fea0003800000 */
[----:B-----5:R-:W-:-:S04]  /*4b30*/  FMUL.FTZ R170, R161, UR6 ;  /* 0x00000006a1aa7c20 */ /* 0x020fc80008410000 */
[----:B------:R-:W-:-:S04]  /*4b40*/  FMUL.FTZ R173, R113, R170 ;  /* 0x000000aa71ad7220 */ /* 0x000fc80000410000 */
[----:B------:R-:W-:-:S07]  /*4b50*/  @P0 FADD.FTZ R173, R157, R173 ;  /* 0x000000ad9dad0221 */ /* 0x000fce0000010000 */
.L_x_66362:
[----:B------:R-:W-:Y:S05]  /*4b60*/  BSYNC B0 ;  /* 0x0000000000007941 */ /* 0x000fea0003800000 */
.L_x_66361:
[----:B------:R-:W-:Y:S01]  /*4b70*/  BSSY B0, `(.L_x_66363) ;  /* 0x0000006000007945 */ /* 0x000fe20003800000 */
[----:B------:R-:W-:-:S03]  /*4b80*/  @!P6 FSEL R174, R158, RZ, P1 ;  /* 0x000000ff9eaee208 */ /* 0x000fc60000800000 */
[----:B------:R-:W-:Y:S05]  /*4b90*/  @!P6 BRA `(.L_x_66364) ;  /* 0x00000000000ce947 */ /* 0x000fea0003800000 */
[----:B-----5:R-:W-:-:S04]  /*4ba0*/  FMUL.FTZ R170, R162, UR6 ;  /* 0x00000006a2aa7c20 */ /* 0x020fc80008410000 */
[----:B------:R-:W-:-:S04]  /*4bb0*/  FMUL.FTZ R174, R114, R170 ;  /* 0x000000aa72ae7220 */ /* 0x000fc80000410000 */
[----:B------:R-:W-:-:S07]  /*4bc0*/  @P0 FADD.FTZ R174, R158, R174 ;  /* 0x000000ae9eae0221 */ /* 0x000fce0000010000 */
.L_x_66364:
[----:B------:R-:W-:Y:S05]  /*4bd0*/  BSYNC B0 ;  /* 0x0000000000007941 */ /* 0x000fea0003800000 */
.L_x_66363:
[----:B------:R-:W0:Y:S01]  /*4be0*/  LDC.64 R170, c[0x0][0x238] ;  /* 0x00008e00ffaa7b82 */ /* 0x000e220000000a00 */
[----:B------:R-:W-:Y:S01]  /*4bf0*/  BSSY B0, `(.L_x_66365) ;  /* 0x0000007000007945 */ /* 0x000fe20003800000 */
[----:B0-----:R-:W-:Y:S01]  /*4c00*/  IMAD.WIDE.U32 R170, R175, 0x10, R170 ;  /* 0x00000010afaa7825 */ /* 0x001fe200078e00aa */
[----:B------:R-:W-:Y:S02]  /*4c10*/  @!P6 FSEL R175, R159, RZ, P2 ;  /* 0x000000ff9fafe208 */ /* 0x000fe40001000000 */
[----:B------:R-:W-:Y:S05]  /*4c20*/  @!P6 BRA `(.L_x_66366) ;  /* 0x00000000000ce947 */ /* 0x000fea0003800000 */
[----:B-----5:R-:W-:-:S04]  /*4c30*/  FMUL.FTZ R175, R163, UR6 ;  /* 0x00000006a3af7c20 */ /* 0x020fc80008410000 */
[----:B------:R-:W-:-:S04]  /*4c40*/  FMUL.FTZ R175, R115, R175 ;  /* 0x000000af73af7220 */ /* 0x000fc80000410000 */
[----:B------:R-:W-:-:S07]  /*4c50*/  @P0 FADD.FTZ R175, R159, R175 ;  /* 0x000000af9faf0221 */ /* 0x000fce0000010000 */
.L_x_66366:
[----:B------:R-:W-:Y:S05]  /*4c60*/  BSYNC B0 ;  /* 0x0000000000007941 */ /* 0x000fea0003800000 */
.L_x_66365:
        /* <DEDUP_REMOVED lines=22> */
[----:B------:R-:W-:-:S04]  /*4dd0*/  FMUL.FTZ R168, R152, R168 ;  /* 0x000000a898a87220 */ /* 0x000fc80000410000 */
[----:B------:R-:W-:-:S07]  /*4de0*/  @P0 FADD.FTZ R168, R156, R168 ;  /* 0x000000a89ca80221 */ /* 0x000fce0000010000 */
.L_x_66368:
[----:B------:R-:W-:Y:S05]  /*4df0*/  BSYNC B0 ;  /* 0x0000000000007941 */ /* 0x000fea0003800000 */
.L_x_66367:
[----:B------:R-:W-:Y:S01]  /*4e00*/  BSSY B0, `(.L_x_66369) ;  /* 0x0000006000007945 */ /* 0x000fe20003800000 */
[----:B------:R-:W-:-:S03]  /*4e10*/  @!P6 FSEL R169, R157, RZ, P2 ;  /* 0x000000ff9da9e208 */ /* 0x000fc60001000000 */
[----:B------:R-:W-:Y:S05]  /*4e20*/  @!P6 BRA `(.L_x_66370) ;  /* 0x00000000000ce947 */ /* 0x000fea0003800000 */
[----:B-----5:R-:W-:-:S04]  /*4e30*/  FMUL.FTZ R169, R161, UR6 ;  /* 0x00000006a1a97c20 */ /* 0x020fc80008410000 */
[----:B------:R-:W-:-:S04]  /*4e40*/  FMUL.FTZ R169, R153, R169 ;  /* 0x000000a999a97220 */ /* 0x000fc80000410000 */
[----:B------:R-:W-:-:S07]  /*4e50*/  @P0 FADD.FTZ R169, R157, R169 ;  /* 0x000000a99da90221 */ /* 0x000fce0000010000 */
.L_x_66370:
[----:B------:R-:W-:Y:S05]  /*4e60*/  BSYNC B0 ;  /* 0x0000000000007941 */ /* 0x000fea0003800000 */
.L_x_66369:
[----:B------:R-:W-:Y:S01]  /*4e70*/  BSSY B0, `(.L_x_66371) ;  /* 0x0000006000007945 */ /* 0x000fe20003800000 */
[----:B------:R-:W-:-:S03]  /*4e80*/  @!P6 FSEL R170, R158, RZ, P1 ;  /* 0x000000ff9eaae208 */ /* 0x000fc60000800000 */
[----:B------:R-:W-:Y:S05]  /*4e90*/  @!P6 BRA `(.L_x_66372) ;  /* 0x00000000000ce947 */ /* 0x000fea0003800000 */
[----:B-----5:R-:W-:-:S04]  /*4ea0*/  FMUL.FTZ R170, R162, UR6 ;  /* 0x00000006a2aa7c20 */ /* 0x020fc80008410000 */
[----:B------:R-:W-:-:S04]  /*4eb0*/  FMUL.FTZ R170, R154, R170 ;  /* 0x000000aa9aaa7220 */ /* 0x000fc80000410000 */
[----:B------:R-:W-:-:S07]  /*4ec0*/  @P0 FADD.FTZ R170, R158, R170 ;  /* 0x000000aa9eaa0221 */ /* 0x000fce0000010000 */
.L_x_66372:
[----:B------:R-:W-:Y:S05]  /*4ed0*/  BSYNC B0 ;  /* 0x0000000000007941 */ /* 0x000fea0003800000 */
.L_x_66371:
[----:B------:R-:W-:Y:S01]  /*4ee0*/  BSSY B0, `(.L_x_66373) ;  /* 0x0000006000007945 */ /* 0x000fe20003800000 */
[----:B------:R-:W-:-:S03]  /*4ef0*/  @!P6 FSEL R171, R159, RZ, P5 ;  /* 0x000000ff9fabe208 */ /* 0x000fc60002800000 */
[----:B------:R-:W-:Y:S05]  /*4f00*/  @!P6 BRA `(.L_x_66374) ;  /* 0x00000000000ce947 */ /* 0x000fea0003800000 */
[----:B-----5:R-:W-:-:S04]  /*4f10*/  FMUL.FTZ R171, R163, UR6 ;  /* 0x00000006a3ab7c20 */ /* 0x020fc80008410000 */
[----:B------:R-:W-:-:S04]  /*4f20*/  FMUL.FTZ R171, R155, R171 ;  /* 0x000000ab9bab7220 */ /* 0x000fc80000410000 */
[----:B------:R-:W-:-:S07]  /*4f30*/  @P0 FADD.FTZ R171, R159, R171 ;  /* 0x000000ab9fab0221 */ /* 0x000fce0000010000 */
.L_x_66374:
[----:B------:R-:W-:Y:S05]  /*4f40*/  BSYNC B0 ;  /* 0x0000000000007941 */ /* 0x000fea0003800000 */
.L_x_66373:
        /* <DEDUP_REMOVED lines=266> */
.L_x_66390:
        /* <DEDUP_REMOVED lines=26> */
[----:B0-----:R-:W-:Y:S01]  /*6190*/  IMAD R244, R244, R247, RZ ;  /* 0x000000f7f4f47224 */ /* 0x001fe200078e02ff */
[----:B------:R-:W0:Y:S01]  /*61a0*/  S2R R85, SR_TID.X ;  /* 0x0000000000557919 */ /* 0x000e220000002100 */
[----:B------:R-:W1:Y:S03]  /*61b0*/  LDC.64 R246, c[0x0][0x2b8] ;  /* 0x0000ae00fff67b82 */ /* 0x000e660000000a00 */
[----:B------:R-:W-:-:S04]  /*61c0*/  SHF.R.S32.HI R245, RZ, 0x1f, R244 ;  /* 0x0000001ffff57819 */ /* 0x000fc800000114f4 */
[----:B------:R-:W-:Y:S02]  /*61d0*/  LEA.HI R244, R245, R244, RZ, 0x2 ;  /* 0x000000f4f5f47211 */ /* 0x000fe400078f10ff */
[----:B------:R-:W2:Y:S01]  /*61e0*/  LDL R245, [R1+0x14c] ;  /* 0x00014c0001f57983 */ /* 0x000ea20000100800 */
[----:B------:R-:W-:-:S05]  /*61f0*/  FSEL R3, R3, RZ, !P4 ;  /* 0x000000ff03037208 */ /* 0x000fca0006000000 */
        /* <DEDUP_REMOVED lines=8> */
[----:B0-----:R-:W-:-:S04]  /*6280*/  LOP3.LUT R85, R85, 0x1f, RZ, 0xc0, !PT ;  /* 0x0000001f55557812 */ /* 0x001fc800078ec0ff */
[----:B------:R-:W-:Y:S02]  /*6290*/  LEA.HI.SX32 R244, R244, R85, 0x1e ;  /* 0x00000055f4f47211 */ /* 0x000fe400078ff2ff */
[----:B------:R0:W5:Y:S03]  /*62a0*/  LDL.LU R85, [R1+0x158] ;  /* 0x0001580001557983 */ /* 0x0001660000300800 */
[----:B-1----:R-:W-:-:S04]  /*62b0*/  IMAD.WIDE.U32 R246, R244, 0x10, R246 ;  /* 0x00000010f4f67825 */ /* 0x002fc800078e00f6 */
[----:B---3--:R-:W-:Y:S02]  /*62c0*/  FFMA.FTZ R242, R252, R242, R10 ;  /* 0x000000f2fcf27223 */ /* 0x008fe4000001000a */
[----:B------:R-:W3:Y:S01]  /*62d0*/  LDL R252, [R1+0x104] ;  /* 0x0001040001fc7983 */ /* 0x000ee20000100800 */
[----:B----4-:R-:W-:-:S03]  /*62e0*/  FFMA.FTZ R241, R84, R241, R9 ;  /* 0x000000f154f17223 */ /* 0x010fc60000010009 */
[----:B------:R-:W4:Y:S01]  /*62f0*/  LDL R84, [R1+0x128] ;  /* 0x0001280001547983 */ /* 0x000f220000100800 */
[----:B--2---:R-:W-:-:S03]  /*6300*/  FFMA.FTZ R240, R0, R240, R8 ;  /* 0x000000f000f07223 */ /* 0x004fc60000010008 */
[----:B------:R-:W2:Y:S01]  /*6310*/  LDL R0, [R1+0x124] ;  /* 0x0001240001007983 */ /* 0x000ea20000100800 */
[----:B------:R-:W-:-:S03]  /*6320*/  FFMA.FTZ R243, R245, R243, R11 ;  /* 0x000000f3f5f37223 */ /* 0x000fc6000001000b */
[----:B------:R-:W3:Y:S04]  /*6330*/  LDL R245, [R1+0x100] ;  /* 0x0001000001f57983 */ /* 0x000ee80000100800 */
[----:B------:R1:W-:Y:S04]  /*6340*/  STG.E.128 desc[UR4][R246.64], R240 ;  /* 0x000000f0f6007986 */ /* 0x0003e8000c101d04 */
[----:B-1----:R-:W3:Y:S04]  /*6350*/  LDL R247, [R1+0x12c] ;  /* 0x00012c0001f77983 */ /* 0x002ee80000100800 */
[----:B------:R-:W3:Y:S04]  /*6360*/  LDL R241, [R1+0x120] ;  /* 0x0001200001f17983 */ /* 0x000ee80000100800 */
[----:B------:R-:W3:Y:S04]  /*6370*/  LDL R242, [R1+0x10c] ;  /* 0x00010c0001f27983 */ /* 0x000ee80000100800 */
[----:B------:R-:W3:Y:S01]  /*6380*/  LDL R243, [R1+0x108] ;  /* 0x0001080001f37983 */ /* 0x000ee20000100800 */
[----:B------:R-:W-:-:S04]  /*6390*/  FADD.FTZ R239, -R3, R239 ;  /* 0x000000ef03ef7221 */ /* 0x000fc80000010100 */
[----:B------:R-:W-:Y:S01]  /*63a0*/  FMUL.FTZ R239, R2, R239 ;  /* 0x000000ef02ef7220 */ /* 0x000fe20000410000 */
[C---:B------:R-:W-:Y:S01]  /*63b0*/  FADD.FTZ R236, -R3.reuse, R236 ;  /* 0x000000ec03ec7221 */ /* 0x040fe20000010100 */
[C---:B------:R-:W-:Y:S01]  /*63c0*/  FADD.FTZ R237, -R3.reuse, R237 ;  /* 0x000000ed03ed7221 */ /* 0x040fe20000010100 */
[C---:B------:R-:W-:Y:S01]  /*63d0*/  FADD.FTZ R238, -R3.reuse, R238 ;  /* 0x000000ee03ee7221 */ /* 0x040fe20000010100 */
[----:B------:R-:W-:Y:S01]  /*63e0*/  IADD3 R240, R244, 0x20, RZ ;  /* 0x00000020f4f07810 */ /* 0x000fe20007ffe0ff */
[C---:B------:R-:W-:Y:S01]  /*63f0*/  FMUL.FTZ R236, R2.reuse, R236 ;  /* 0x000000ec02ec7220 */ /* 0x040fe20000410000 */
        /* <DEDUP_REMOVED lines=10> */
[----:B----4-:R-:W-:Y:S01]  /*64a0*/  FFMA.FTZ R238, R84, R238, R14 ;  /* 0x000000ee54ee7223 */ /* 0x010fe2000001000e */
[----:B--2---:R-:W-:Y:S01]  /*64b0*/  FFMA.FTZ R237, R0, R237, R13 ;  /* 0x000000ed00ed7223 */ /* 0x004fe2000001000d */
[----:B---3--:R-:W-:Y:S01]  /*64c0*/  FFMA.FTZ R239, R247, R239, R15 ;  /* 0x000000eff7ef7223 */ /* 0x008fe2000001000f */
[----:B------:R-:W-:Y:S01]  /*64d0*/  FFMA.FTZ R236, R241, R236, R12 ;  /* 0x000000ecf1ec7223 */ /* 0x000fe2000001000c */
[----:B------:R-:W1:Y:S01]  /*64e0*/  LDC.64 R246, c[0x0][0x2b8] ;  /* 0x0000ae00fff67b82 */ /* 0x000e620000000a00 */
[----:B------:R-:W-:Y:S01]  /*64f0*/  FFMA.FTZ R233, R252, R233, R17 ;  /* 0x000000e9fce97223 */ /* 0x000fe20000010011 */
[----:B------:R-:W-:Y:S01]  /*6500*/  FFMA.FTZ R232, R245, R232, R16 ;  /* 0x000000e8f5e87223 */ /* 0x000fe20000010010 */
[----:B------:R-:W-:Y:S01]  /*6510*/  FFMA.FTZ R235, R242, R235, R19 ;  /* 0x000000ebf2eb7223 */ /* 0x000fe20000010013 */
[----:B------:R0:W5:Y:S01]  /*6520*/  LDL.LU R84, [R1+0x154] ;  /* 0x0001540001547983 */ /* 0x0001620000300800 */
[----:B------:R-:W-:-:S03]  /*6530*/  FFMA.FTZ R234, R243, R234, R18 ;  /* 0x000000eaf3ea7223 */ /* 0x000fc60000010012 */
[----:B------:R0:W5:Y:S01]  /*6540*/  LDL.LU R0, [R1+0x150] ;  /* 0x0001500001007983 */ /* 0x0001620000300800 */
[----:B------:R-:W-:-:S03]  /*6550*/  FADD.FTZ R228, -R3, R228 ;  /* 0x000000e403e47221 */ /* 0x000fc60000010100 */
[----:B------:R-:W2:Y:S01]  /*6560*/  LDL R252, [R1+0xcc] ;  /* 0x0000cc0001fc7983 */ /* 0x000ea20000100800 */
[----:B------:R-:W-:-:S03]  /*6570*/  FADD.FTZ R220, -R3, R220 ;  /* 0x000000dc03dc7221 */ /* 0x000fc60000010100 */
[----:B------:R-:W3:Y:S01]  /*6580*/  LDL R245, [R1+0xc8] ;  /* 0x0000c80001f57983 */ /* 0x000ee20000100800 */
[----:B------:R-:W-:-:S03]  /*6590*/  FADD.FTZ R221, -R3, R221 ;  /* 0x000000dd03dd7221 */ /* 0x000fc60000010100 */
[----:B------:R-:W4:Y:S01]  /*65a0*/  LDL R243, [R1+0xc4] ;  /* 0x0000c40001f37983 */ /* 0x000f220000100800 */
[----:B-1----:R-:W-:-:S03]  /*65b0*/  IMAD.WIDE.U32 R240, R240, 0x10, R246 ;  /* 0x00000010f0f07825 */ /* 0x002fc600078e00f6 */
[----:B------:R-:W3:Y:S04]  /*65c0*/  LDL R242, [R1+0xc0] ;  /* 0x0000c00001f27983 */ /* 0x000ee80000100800 */
[----:B------:R1:W-:Y:S02]  /*65d0*/  STG.E.128 desc[UR4][R240.64], R236 ;  /* 0x000000ecf0007986 */ /* 0x0003e4000c101d04 */
[----:B-1----:R-:W-:Y:S02]  /*65e0*/  IADD3 R236, R244, 0x40, RZ ;  /* 0x00000040f4ec7810 */ /* 0x002fe40007ffe0ff */
[----:B------:R-:W2:Y:S03]  /*65f0*/  LDL R240, [R1+0xa8] ;  /* 0x0000a80001f07983 */ /* 0x000ea60000100800 */
[----:B------:R-:W-:Y:S01]  /*6600*/  IMAD.WIDE.U32 R236, R236, 0x10, R246 ;  /* 0x00000010ecec7825 */ /* 0x000fe200078e00f6 */
[----:B------:R-:W4:Y:S04]  /*6610*/  LDL R239, [R1+0xa4] ;  /* 0x0000a40001ef7983 */ /* 0x000f280000100800 */
[----:B------:R1:W-:Y:S04]  /*6620*/  STG.E.128 desc[UR4][R236.64], R232 ;  /* 0x000000e8ec007986 */ /* 0x0003e8000c101d04 */
[----:B------:R-:W3:Y:S01]  /*6630*/  LDL R238, [R1+0xa0] ;  /* 0x0000a00001ee7983 */ /* 0x000ee20000100800 */
[----:B------:R-:W-:Y:S01]  /*6640*/  FADD.FTZ R222, -R3, R222 ;  /* 0x000000de03de7221 */ /* 0x000fe20000010100 */
[C---:B------:R-:W-:Y:S01]  /*6650*/  FMUL.FTZ R228, R2.reuse, R228 ;  /* 0x000000e402e47220 */ /* 0x040fe20000410000 */
[C---:B------:R-:W-:Y:S01]  /*6660*/  FMUL.FTZ R220, R2.reuse, R220 ;  /* 0x000000dc02dc7220 */ /* 0x040fe20000410000 */
[C---:B------:R-:W-:Y:S01]  /*6670*/  FMUL.FTZ R221, R2.reuse, R221 ;  /* 0x000000dd02dd7220 */ /* 0x040fe20000410000 */
[----:B------:R-:W3:Y:S04]  /*6680*/  LDL R241, [R1+0xac] ;  /* 0x0000ac0001f17983 */ /* 0x000ee80000100800 */
[----:B-1----:R-:W3:Y:S04]  /*6690*/  LDL R237, [R1+0xe0] ;  /* 0x0000e00001ed7983 */ /* 0x002ee80000100800 */
[----:B------:R-:W3:Y:S04]  /*66a0*/  LDL R234, [R1+0xec] ;  /* 0x0000ec0001ea7983 */ /* 0x000ee80000100800 */
[----:B------:R-:W3:Y:S04]  /*66b0*/  LDL R235, [R1+0xe8] ;  /* 0x0000e80001eb7983 */ /* 0x000ee80000100800 */
[----:B------:R-:W3:Y:S01]  /*66c0*/  LDL R236, [R1+0xe4] ;  /* 0x0000e40001ec7983 */ /* 0x000ee20000100800 */
[----:B------:R-:W-:-:S04]  /*66d0*/  FMUL.FTZ R222, R2, R222 ;  /* 0x000000de02de7220 */ /* 0x000fc80000410000 */
[----:B--2---:R-:W-:Y:S02]  /*66e0*/  FFMA.FTZ R222, R240, R222, R30 ;  /* 0x000000def0de7223 */ /* 0x004fe4000001001e */
[----:B------:R-:W2:Y:S01]  /*66f0*/  LDL R240, [R1+0x8c] ;  /* 0x00008c0001f07983 */ /* 0x000ea20000100800 */
[----:B----4-:R-:W-:-:S03]  /*6700*/  FFMA.FTZ R221, R239, R221, R29 ;  /* 0x000000ddefdd7223 */ /* 0x010fc6000001001d */
[----:B------:R-:W4:Y:S01]  /*6710*/  LDL R239, [R1+0x88] ;  /* 0x0000880001ef7983 */ /* 0x000f220000100800 */
[----:B---3--:R-:W-:-:S03]  /*6720*/  FFMA.FTZ R220, R238, R220, R28 ;  /* 0x000000dceedc7223 */ /* 0x008fc6000001001c */
[----:B------:R-:W3:Y:S01]  /*6730*/  LDL R238, [R1+0x84] ;  /* 0x0000840001ee7983 */ /* 0x000ee20000100800 */
[----:B------:R-:W-:-:S03]  /*6740*/  FFMA.FTZ R228, R237, R228, R20 ;  /* 0x000000e4ede47223 */ /* 0x000fc60000010014 */
[----:B------:R-:W3:Y:S01]  /*6750*/  LDL R237, [R1+0x80] ;  /* 0x0000800001ed7983 */ /* 0x000ee20000100800 */
[C---:B------:R-:W-:Y:S01]  /*6760*/  FADD.FTZ R231, -R3.reuse, R231 ;  /* 0x000000e703e77221 */ /* 0x040fe20000010100 */
[C---:B------:R-:W-:Y:S01]  /*6770*/  FADD.FTZ R229, -R3.reuse, R229 ;  /* 0x000000e503e57221 */ /* 0x040fe20000010100 */
[----:B------:R-:W-:Y:S01]  /*6780*/  FADD.FTZ R230, -R3, R230 ;  /* 0x000000e603e67221 */ /* 0x000fe20000010100 */
[----:B------:R-:W-:Y:S01]  /*6790*/  IADD3 R232, R244, 0x60, RZ ;  /* 0x00000060f4e87810 */ /* 0x000fe20007ffe0ff */
[C---:B------:R-:W-:Y:S01]  /*67a0*/  FMUL.FTZ R231, R2.reuse, R231 ;  /* 0x000000e702e77220 */ /* 0x040fe20000410000 */
[C---:B------:R-:W-:Y:S01]  /*67b0*/  FMUL.FTZ R229, R2.reuse, R229 ;  /* 0x000000e502e57220 */ /* 0x040fe20000410000 */
[----:B------:R-:W-:Y:S02]  /*67c0*/  FMUL.FTZ R230, R2, R230 ;  /* 0x000000e602e67220 */ /* 0x000fe40000410000 */
[----:B------:R-:W-:Y:S01]  /*67d0*/  FFMA.FTZ R231, R234, R231, R23 ;  /* 0x000000e7eae77223 */ /* 0x000fe20000010017 */
[----:B------:R-:W-:Y:S01]  /*67e0*/  FFMA.FTZ R229, R236, R229, R21 ;  /* 0x000000e5ece57223 */ /* 0x000fe20000010015 */
[----:B------:R-:W-:Y:S01]  /*67f0*/  FFMA.FTZ R230, R235, R230, R22 ;  /* 0x000000e6ebe67223 */ /* 0x000fe20000010016 */
[----:B------:R-:W-:-:S04]  /*6800*/  IMAD.WIDE.U32 R232, R232, 0x10, R246 ;  /* 0x00000010e8e87825 */ /* 0x000fc800078e00f6 */
        /* <DEDUP_REMOVED lines=17> */
[----:B-1----:R-:W-:Y:S01]  /*6920*/  IADD3 R228, R244, 0x80, RZ ;  /* 0x00000080f4e47810 */ /* 0x002fe20007ffe0ff */
[C---:B------:R-:W-:Y:S01]  /*6930*/  FADD.FTZ R219, -R3.reuse, R219 ;  /* 0x000000db03db7221 */ /* 0x040fe20000010100 */
[C---:B------:R-:W-:Y:S01]  /*6940*/  FADD.FTZ R231, -R3.reuse, R181 ;  /* 0x000000b503e77221 */ /* 0x040fe20000010100 */
[C---:B------:R-:W-:Y:S01]  /*6950*/  FADD.FTZ R232, -R3.reuse, R182 ;  /* 0x000000b603e87221 */ /* 0x040fe20000010100 */
[----:B------:R-:W-:Y:S01]  /*6960*/  FADD.FTZ R233, -R3, R183 ;  /* 0x000000b703e97221 */ /* 0x000fe20000010100 */
[----:B------:R-:W-:-:S04]  /*6970*/  IMAD.WIDE.U32 R228, R228, 0x10, R246 ;  /* 0x00000010e4e47825 */ /* 0x000fc800078e00f6 */
[C---:B------:R-:W-:Y:S01]  /*6980*/  FADD.FTZ R234, -R3.reuse, R176 ;  /* 0x000000b003ea7221 */ /* 0x040fe20000010100 */
[----:B------:R-:W-:Y:S01]  /*6990*/  FMUL.FTZ R223, R2, R223 ;  /* 0x000000df02df7220 */ /* 0x000fe20000410000 */
[C---:B------:R-:W-:Y:S01]  /*69a0*/  FADD.FTZ R230, -R3.reuse, R172 ;  /* 0x000000ac03e67221 */ /* 0x040fe20000010100 */
[C---:B------:R-:W-:Y:S01]  /*69b0*/  FADD.FTZ R236, -R3.reuse, R212 ;  /* 0x000000d403ec7221 */ /* 0x040fe20000010100 */
[----:B------:R1:W-:Y:S01]  /*69c0*/  STG.E.128 desc[UR4][R228.64], R224 ;  /* 0x000000e0e4007986 */ /* 0x0003e2000c101d04 */
        /* <DEDUP_REMOVED lines=17> */
[----:B-1----:R-:W-:Y:S01]  /*6ae0*/  IADD3 R224, R244, 0xa0, RZ ;  /* 0x000000a0f4e07810 */ /* 0x002fe20007ffe0ff */
[----:B------:R-:W-:Y:S01]  /*6af0*/  FADD.FTZ R227, -R3, R177 ;  /* 0x000000b103e37221 */ /* 0x000fe20000010100 */
[----:B------:R-:W-:-:S04]  /*6b00*/  IMAD.WIDE.U32 R176, R176, 0x10, R246 ;  /* 0x00000010b0b07825 */ /* 0x000fc800078e00f6 */
[C---:B------:R-:W-:Y:S01]  /*6b10*/  FADD.FTZ R204, -R3.reuse, R204 ;  /* 0x000000cc03cc7221 */ /* 0x040fe20000010100 */
[C---:B------:R-:W-:Y:S01]  /*6b20*/  FADD.FTZ R235, -R3.reuse, R213 ;  /* 0x000000d503eb7221 */ /* 0x040fe20000010100 */
[----:B------:R-:W-:Y:S01]  /*6b30*/  FADD.FTZ R186, -R3, R186 ;  /* 0x000000ba03ba7221 */ /* 0x000fe20000010100 */
[----:B------:R-:W-:-:S04]  /*6b40*/  IMAD.WIDE.U32 R224, R224, 0x10, R246 ;  /* 0x00000010e0e07825 */ /* 0x000fc800078e00f6 */
[C---:B------:R-:W-:Y:S01]  /*6b50*/  FMUL.FTZ R218, R2.reuse, R236 ;  /* 0x000000ec02da7220 */ /* 0x040fe20000410000 */
[C---:B------:R-:W-:Y:S01]  /*6b60*/  FMUL.FTZ R236, R2.reuse, R215 ;  /* 0x000000d702ec7220 */ /* 0x040fe20000410000 */
[C---:B------:R-:W-:Y:S01]  /*6b70*/  FMUL.FTZ R215, R2.reuse, R202 ;  /* 0x000000ca02d77220 */ /* 0x040fe20000410000 */
[----:B------:R-:W-:Y:S01]  /*6b80*/  FADD.FTZ R187, -R3, R187 ;  /* 0x000000bb03bb7221 */ /* 0x000fe20000010100 */
[----:B------:R1:W-:Y:S01]  /*6b90*/  STG.E.128 desc[UR4][R224.64], R220 ;  /* 0x000000dce0007986 */ /* 0x0003e2000c101d04 */
[----:B------:R-:W-:-:S03]  /*6ba0*/  FMUL.FTZ R202, R2, R209 ;  /* 0x000000d102ca7220 */ /* 0x000fc60000410000 */
[----:B------:R-:W3:Y:S01]  /*6bb0*/  LDL R209, [R1+0x28] ;  /* 0x0000280001d17983 */ /* 0x000ee20000100800 */
[C---:B------:R-:W-:Y:S01]  /*6bc0*/  FMUL.FTZ R241, R2.reuse, R205 ;  /* 0x000000cd02f17220 */ /* 0x040fe20000410000 */
[C---:B------:R-:W-:Y:S01]  /*6bd0*/  FMUL.FTZ R245, R2.reuse, R184 ;  /* 0x000000b802f57220 */ /* 0x040fe20000410000 */
[C---:B------:R-:W-:Y:S01]  /*6be0*/  FADD.FTZ R206, -R3.reuse, R206 ;  /* 0x000000ce03ce7221 */ /* 0x040fe20000010100 */
[----:B------:R-:W3:Y:S01]  /*6bf0*/  LDL R205, [R1+0x44] ;  /* 0x0000440001cd7983 */ /* 0x000ee20000100800 */
[C---:B------:R-:W-:Y:S01]  /*6c00*/  FADD.FTZ R207, -R3.reuse, R207 ;  /* 0x000000cf03cf7221 */ /* 0x040fe20000010100 */
[C---:B------:R-:W-:Y:S01]  /*6c10*/  FMUL.FTZ R247, R2.reuse, R204 ;  /* 0x000000cc02f77220 */ /* 0x040fe20000410000 */
[C---:B------:R-:W-:Y:S01]  /*6c20*/  FADD.FTZ R203, -R3.reuse, R203 ;  /* 0x000000cb03cb7221 */ /* 0x040fe20000010100 */
[----:B------:R-:W3:Y:S01]  /*6c30*/  LDL R184, [R1+0x60] ;  /* 0x0000600001b87983 */ /* 0x000ee20000100800 */
[----:B------:R-:W-:Y:S01]  /*6c40*/  FADD.FTZ R210, -R3, R210 ;  /* 0x000000d203d27221 */ /* 0x000fe20000010100 */
[----:B------:R-:W-:-:S02]  /*6c50*/  FMUL.FTZ R219, R2, R235 ;  /* 0x000000eb02db7220 */ /* 0x000fc40000410000 */
[----:B------:R-:W3:Y:S01]  /*6c60*/  LDL R204, [R1+0x40] ;  /* 0x0000400001cc7983 */ /* 0x000ee20000100800 */
[C---:B-1----:R-:W-:Y:S01]  /*6c70*/  FADD.FTZ R220, -R3.reuse, R214 ;  /* 0x000000d603dc7221 */ /* 0x042fe20000010100 */
[C---:B------:R-:W-:Y:S01]  /*6c80*/  FADD.FTZ R223, -R3.reuse, R192 ;  /* 0x000000c003df7221 */ /* 0x040fe20000010100 */
[C---:B------:R-:W-:Y:S01]  /*6c90*/  FADD.FTZ R224, -R3.reuse, R193 ;  /* 0x000000c103e07221 */ /* 0x040fe20000010100 */
[C---:B------:R-:W-:Y:S01]  /*6ca0*/  FADD.FTZ R222, -R3.reuse, R198 ;  /* 0x000000c603de7221 */ /* 0x040fe20000010100 */
[----:B------:R-:W3:Y:S01]  /*6cb0*/  LDL R252, [R1+0x20] ;  /* 0x0000200001fc7983 */ /* 0x000ee20000100800 */
[C---:B------:R-:W-:Y:S01]  /*6cc0*/  FMUL.FTZ R235, R2.reuse, R220 ;  /* 0x000000dc02eb7220 */ /* 0x040fe20000410000 */
[C---:B------:R-:W-:Y:S01]  /*6cd0*/  FMUL.FTZ R192, R2.reuse, R186 ;  /* 0x000000ba02c07220 */ /* 0x040fe20000410000 */
[C---:B------:R-:W-:Y:S01]  /*6ce0*/  FMUL.FTZ R193, R2.reuse, R187 ;  /* 0x000000bb02c17220 */ /* 0x040fe20000410000 */
[C---:B------:R-:W-:Y:S01]  /*6cf0*/  FMUL.FTZ R198, R2.reuse, R206 ;  /* 0x000000ce02c67220 */ /* 0x040fe20000410000 */
[C---:B------:R-:W-:Y:S01]  /*6d00*/  FMUL.FTZ R220, R2.reuse, R207 ;  /* 0x000000cf02dc7220 */ /* 0x040fe20000410000 */
[----:B------:R-:W3:Y:S04]  /*6d10*/  LDL R186, [R1+0x68] ;  /* 0x0000680001ba7983 */ /* 0x000ee80000100800 */
[----:B------:R-:W3:Y:S04]  /*6d20*/  LDL R187, [R1+0x6c] ;  /* 0x00006c0001bb7983 */ /* 0x000ee80000100800 */
        /* <DEDUP_REMOVED lines=14> */
[----:B------:R-:W3:Y:S04]  /*6e10*/  LDL R226, [R1+0x4] ;  /* 0x0000040001e27983 */ /* 0x000ee80000100800 */
[----:B------:R-:W3:Y:S04]  /*6e20*/  LDL R227, [R1+0x8] ;  /* 0x0000080001e37983 */ /* 0x000ee80000100800 */
[----:B------:R-:W3:Y:S01]  /*6e30*/  LDL R225, [R1] ;  /* 0x0000000001e17983 */ /* 0x000ee20000100800 */
[----:B--2---:R-:W-:Y:S01]  /*6e40*/  FFMA.FTZ R175, R240, R175, R35 ;  /* 0x000000aff0af7223 */ /* 0x004fe20000010023 */
[----:B----4-:R-:W-:Y:S01]  /*6e50*/  FFMA.FTZ R174, R239, R174, R34 ;  /* 0x000000aeefae7223 */ /* 0x010fe20000010022 */
[----:B---3--:R-:W-:Y:S01]  /*6e60*/  FFMA.FTZ R173, R238, R173, R33 ;  /* 0x000000adeead7223 */ /* 0x008fe20000010021 */
[----:B------:R-:W-:-:S05]  /*6e70*/  FFMA.FTZ R172, R237, R172, R32 ;  /* 0x000000acedac7223 */ /* 0x000fca0000010020 */
[----:B------:R1:W-:Y:S02]  /*6e80*/  STG.E.128 desc[UR4][R176.64], R172 ;  /* 0x000000acb0007986 */ /* 0x0003e4000c101d04 */
[C---:B-1----:R-:W-:Y:S01]  /*6e90*/  FMUL.FTZ R173, R2.reuse, R200 ;  /* 0x000000c802ad7220 */ /* 0x042fe20000410000 */
[C---:B------:R-:W-:Y:S02]  /*6ea0*/  FMUL.FTZ R200, R2.reuse, R208 ;  /* 0x000000d002c87220 */ /* 0x040fe40000410000 */
[----:B------:R-:W2:Y:S01]  /*6eb0*/  LDL R208, [R1+0x24] ;  /* 0x0000240001d07983 */ /* 0x000ea20000100800 */
[----:B------:R-:W-:-:S03]  /*6ec0*/  FMUL.FTZ R239, R2, R185 ;  /* 0x000000b902ef7220 */ /* 0x000fc60000410000 */
[----:B------:R-:W3:Y:S01]  /*6ed0*/  LDL R185, [R1+0x64] ;  /* 0x0000640001b97983 */ /* 0x000ee20000100800 */
[C---:B------:R-:W-:Y:S01]  /*6ee0*/  FMUL.FTZ R237, R2.reuse, R203 ;  /* 0x000000cb02ed7220 */ /* 0x040fe20000410000 */
[C---:B------:R-:W-:Y:S02]  /*6ef0*/  FMUL.FTZ R203, R2.reuse, R210 ;  /* 0x000000d202cb7220 */ /* 0x040fe40000410000 */
[----:B------:R-:W4:Y:S01]  /*6f00*/  LDL R210, [R1+0x2c] ;  /* 0x00002c0001d27983 */ /* 0x000f220000100800 */
[C---:B------:R-:W-:Y:S01]  /*6f10*/  FMUL.FTZ R240, R2.reuse, R165 ;  /* 0x000000a502f07220 */ /* 0x040fe20000410000 */
[----:B------:R-:W-:Y:S02]  /*6f20*/  FMUL.FTZ R165, R2, R228 ;  /* 0x000000e402a57220 */ /* 0x000fe40000410000 */
[----:B------:R-:W4:Y:S01]  /*6f30*/  LDL R228, [R1+0xc] ;  /* 0x00000c0001e47983 */ /* 0x000f220000100800 */
        /* <DEDUP_REMOVED lines=11> */
[C---:B------:R-:W-:Y:S01]  /*6ff0*/  FMUL.FTZ R242, R2.reuse, R223 ;  /* 0x000000df02f27220 */ /* 0x040fe20000410000 */
[C---:B------:R-:W-:Y:S01]  /*7000*/  FADD.FTZ R211, -R3.reuse, R211 ;  /* 0x000000d303d37221 */ /* 0x040fe20000010100 */
[----:B------:R-:W-:Y:S01]  /*7010*/  FADD.FTZ R188, -R3, R188 ;  /* 0x000000bc03bc7221 */ /* 0x000fe20000010100 */
[C---:B------:R-:W-:Y:S01]  /*7020*/  FMUL.FTZ R223, R2.reuse, R180 ;  /* 0x000000b402df7220 */ /* 0x040fe20000410000 */
[----:B------:R-:W-:Y:S01]  /*7030*/  FMUL.FTZ R194, R2, R222 ;  /* 0x000000de02c27220 */ /* 0x000fe20000410000 */
[----:B------:R-:W-:Y:S01]  /*7040*/  FFMA.FTZ R190, R209, R203, R46 ;  /* 0x000000cbd1be7223 */ /* 0x000fe2000001002e */
[----:B------:R-:W-:Y:S01]  /*7050*/  IADD3 R203, R244, 0x100, RZ ;  /* 0x00000100f4cb7810 */ /* 0x000fe20007ffe0ff */
[C---:B------:R-:W-:Y:S01]  /*7060*/  FADD.FTZ R191, -R3.reuse, R191 ;  /* 0x000000bf03bf7221 */ /* 0x040fe20000010100 */
[----:B------:R-:W-:Y:S01]  /*7070*/  FMUL.FTZ R222, R2, R224 ;  /* 0x000000e002de7220 */ /* 0x000fe20000410000 */
[C---:B------:R-:W-:Y:S01]  /*7080*/  FADD.FTZ R216, -R3.reuse, R169 ;  /* 0x000000a903d87221 */ /* 0x040fe20000010100 */
[----:B------:R-:W-:Y:S01]  /*7090*/  FADD.FTZ R212, -R3, R170 ;  /* 0x000000aa03d47221 */ /* 0x000fe20000010100 */
[----:B------:R-:W-:Y:S01]  /*70a0*/  FFMA.FTZ R180, R184, R218, R36 ;  /* 0x000000dab8b47223 */ /* 0x000fe20000010024 */
[C---:B------:R-:W-:Y:S01]  /*70b0*/  FMUL.FTZ R211, R2.reuse, R211 ;  /* 0x000000d302d37220 */ /* 0x040fe20000410000 */
[----:B------:R-:W-:Y:S01]  /*70c0*/  FMUL.FTZ R224, R2, R188 ;  /* 0x000000bc02e07220 */ /* 0x000fe20000410000 */
[----:B------:R-:W-:Y:S01]  /*70d0*/  FFMA.FTZ R184, R204, R173, R40 ;  /* 0x000000adccb87223 */ /* 0x000fe20000010028 */
[----:B------:R-:W-:Y:S01]  /*70e0*/  IADD3 R173, R244, 0x120, RZ ;  /* 0x00000120f4ad7810 */ /* 0x000fe20007ffe0ff */
        /* <DEDUP_REMOVED lines=26> */
[----:B--2---:R-:W-:-:S02]  /*7290*/  FFMA.FTZ R189, R208, R202, R45 ;  /* 0x000000cad0bd7223 */ /* 0x004fc4000001002d */
[----:B------:R-:W1:Y:S01]  /*72a0*/  LDC.64 R208, c[0x0][0x2b8] ;  /* 0x0000ae00ffd07b82 */ /* 0x000e620000000a00 */
[----:B---3--:R-:W-:Y:S01]  /*72b0*/  FFMA.FTZ R181, R185, R219, R37 ;  /* 0x000000dbb9b57223 */ /* 0x008fe20000010025 */
[----:B------:R-:W-:Y:S01]  /*72c0*/  FFMA.FTZ R185, R205, R201, R41 ;  /* 0x000000c9cdb97223 */ /* 0x000fe20000010029 */
[----:B------:R-:W-:Y:S01]  /*72d0*/  IADD3 R201, R244, 0xe0, RZ ;  /* 0x000000e0f4c97810 */ /* 0x000fe20007ffe0ff */
[----:B----4-:R-:W-:-:S04]  /*72e0*/  FFMA.FTZ R191, R210, R211, R47 ;  /* 0x000000d3d2bf7223 */ /* 0x010fc8000001002f */
[----:B-1----:R-:W-:-:S04]  /*72f0*/  IMAD.WIDE.U32 R200, R201, 0x10, R208 ;  /* 0x00000010c9c87825 */ /* 0x002fc800078e00d0 */
[--C-:B------:R-:W-:Y:S01]  /*7300*/  IMAD.WIDE.U32 R202, R203, 0x10, R208.reuse ;  /* 0x00000010cbca7825 */ /* 0x100fe200078e00d0 */
[----:B------:R1:W-:Y:S03]  /*7310*/  STG.E.128 desc[UR4][R200.64], R180 ;  /* 0x000000b4c8007986 */ /* 0x0003e6000c101d04 */
[----:B------:R-:W-:Y:S01]  /*7320*/  IMAD.WIDE.U32 R204, R173, 0x10, R208 ;  /* 0x00000010adcc7825 */ /* 0x000fe200078e00d0 */
[----:B------:R2:W-:Y:S04]  /*7330*/  STG.E.128 desc[UR4][R202.64], R184 ;  /* 0x000000b8ca007986 */ /* 0x0005e8000c101d04 */
[----:B------:R3:W-:Y:S01]  /*7340*/  STG.E.128 desc[UR4][R204.64], R188 ;  /* 0x000000bccc007986 */ /* 0x0007e2000c101d04 */
[C---:B------:R-:W-:Y:S01]  /*7350*/  FMUL.FTZ R173, R2.reuse, R212 ;  /* 0x000000d402ad7220 */ /* 0x040fe20000410000 */
[----:B------:R-:W-:Y:S01]  /*7360*/  FMUL.FTZ R2, R2, R214 ;  /* 0x000000d602027220 */ /* 0x000fe20000410000 */
[----:B-1----:R-:W-:-:S02]  /*7370*/  IADD3 R183, R244, 0x200, RZ ;  /* 0x00000200f4b77810 */ /* 0x002fc40007ffe0ff */
[C---:B------:R-:W-:Y:S02]  /*7380*/  IADD3 R182, R244.reuse, 0x220, RZ ;  /* 0x00000220f4b67810 */ /* 0x040fe40007ffe0ff */
[C---:B--2---:R-:W-:Y:S02]  /*7390*/  IADD3 R187, R244.reuse, 0x180, RZ ;  /* 0x00000180f4bb7810 */ /* 0x044fe40007ffe0ff */
[C---:B------:R-:W-:Y:S02]  /*73a0*/  IADD3 R186, R244.reuse, 0x1a0, RZ ;  /* 0x000001a0f4ba7810 */ /* 0x040fe40007ffe0ff */
[C---:B---3--:R-:W-:Y:S02]  /*73b0*/  IADD3 R189, R244.reuse, 0x140, RZ ;  /* 0x00000140f4bd7810 */ /* 0x048fe40007ffe0ff */
[C---:B------:R-:W-:Y:S02]  /*73c0*/  IADD3 R188, R244.reuse, 0x160, RZ ;  /* 0x00000160f4bc7810 */ /* 0x040fe40007ffe0ff */
[----:B------:R-:W-:-:S02]  /*73d0*/  IADD3 R185, R244, 0x1c0, RZ ;  /* 0x000001c0f4b97810 */ /* 0x000fc40007ffe0ff */
[C---:B------:R-:W-:Y:S02]  /*73e0*/  IADD3 R184, R244.reuse, 0x1e0, RZ ;  /* 0x000001e0f4b87810 */ /* 0x040fe40007ffe0ff */
[C---:B------:R-:W-:Y:S02]  /*73f0*/  IADD3 R181, R244.reuse, 0x240, RZ ;  /* 0x00000240f4b57810 */ /* 0x040fe40007ffe0ff */
[----:B------:R-:W-:Y:S01]  /*7400*/  IADD3 R180, R244, 0x260, RZ ;  /* 0x00000260f4b47810 */ /* 0x000fe20007ffe0ff */
[----:B------:R-:W-:-:S04]  /*7410*/  IMAD.WIDE.U32 R210, R189, 0x10, R208 ;  /* 0x00000010bdd27825 */ /* 0x000fc800078e00d0 */
[----:B------:R-:W-:-:S04]  /*7420*/  IMAD.WIDE.U32 R212, R188, 0x10, R208 ;  /* 0x00000010bcd47825 */ /* 0x000fc800078e00d0 */
[----:B------:R-:W-:-:S04]  /*7430*/  IMAD.WIDE.U32 R214, R187, 0x10, R208 ;  /* 0x00000010bbd67825 */ /* 0x000fc800078e00d0 */
[----:B------:R-:W-:-:S04]  /*7440*/  IMAD.WIDE.U32 R216, R186, 0x10, R208 ;  /* 0x00000010bad87825 */ /* 0x000fc800078e00d0 */
[----:B------:R-:W-:-:S04]  /*7450*/  IMAD.WIDE.U32 R218, R185, 0x10, R208 ;  /* 0x00000010b9da7825 */ /* 0x000fc800078e00d0 */
[----:B------:R-:W-:-:S04]  /*7460*/  IMAD.WIDE.U32 R200, R184, 0x10, R208 ;  /* 0x00000010b8c87825 */ /* 0x000fc800078e00d0 */
        /* <DEDUP_REMOVED lines=23> */
[----:B------:R-:W-:-:S02]  /*75e0*/  FFMA.FTZ R176, R136, R223, R72 ;  /* 0x000000df88b07223 */ /* 0x000fc40000010048 */
[----:B------:R2:W-:Y:S04]  /*75f0*/  STG.E.128 desc[UR4][R212.64], R184 ;  /* 0x000000b8d4007986 */ /* 0x0005e8000c101d04 */
[----:B------:R3:W-:Y:S04]  /*7600*/  STG.E.128 desc[UR4][R214.64], R188 ;  /* 0x000000bcd6007986 */ /* 0x0007e8000c101d04 */
[----:B------:R0:W-:Y:S01]  /*7610*/  STG.E.128 desc[UR4][R216.64], R192 ;  /* 0x000000c0d8007986 */ /* 0x0001e2000c101d04 */
[----:B-1----:R-:W-:Y:S01]  /*7620*/  FFMA.FTZ R183, R135, R178, R71 ;  /* 0x000000b287b77223 */ /* 0x002fe20000010047 */
        /* <DEDUP_REMOVED lines=23> */
.L_x_66377:
[----:B------:R-:W-:Y:S05]  /*77a0*/  BSYNC B0 ;  /* 0x0000000000007941 */ /* 0x000fea0003800000 */
.L_x_66376:
[----:B------:R-:W1:Y:S02]  /*77b0*/  LDC.64 R2, c[0x0][0x210] ;  /* 0x00008400ff027b82 */ /* 0x000e640000000a00 */
[----:B-1---5:R-:W-:-:S04]  /*77c0*/  LEA R0, R2, R0, 0x2 ;  /* 0x0000000002007211 */ /* 0x022fc800078e10ff */
[----:B------:R-:W-:-:S13]  /*77d0*/  ISETP.GE.AND P0, PT, R0, R3, PT ;  /* 0x000000030000720c */ /* 0x000fda0003f06270 */
[----:B------:R-:W-:Y:S05]  /*77e0*/  @!P0 BRA `(.L_x_66378) ;  /* 0xffffff9800788947 */ /* 0x000fea000383ffff */
[----:B------:R-:W-:Y:S05]  /*77f0*/  EXIT ;  /* 0x000000000000794d */ /* 0x000fea0003800000 */
.L_x_66375:
        /* <DEDUP_REMOVED lines=8> */
.L_x_66380:
[----:B------:R-:W-:Y:S05]  /*7880*/  BSYNC B0 ;  /* 0x0000000000007941 */ /* 0x000fea0003800000 */
.L_x_66379:
        /* <DEDUP_REMOVED lines=8> */
.L_x_66381:
[----:B------:R-:W-:Y:S01]  /*7910*/  HFMA2.MMA R245, -RZ, RZ, 0, 2.384185791015625e-07 ;  /* 0x00000004fff57435 */ /* 0x000fe200000001ff */
[----:B------:R-:W-:Y:S01]  /*7920*/  FADD.FTZ R3, R3, R2 ;  /* 0x0000000203037221 */ /* 0x000fe20000010000 */
[----:B------:R-:W-:-:S04]  /*7930*/  MOV R2, 0xffffffff ;  /* 0xffffffff00027802 */ /* 0x000fc80000000f00 */
[----:B------:R-:W-:-:S07]  /*7940*/  MOV R247, R3 ;  /* 0x0000000300f77202 */ /* 0x000fce0000000f00 */
[----:B------:R-:W-:Y:S05]  /*7950*/  WARPSYNC.COLLECTIVE R2, `(.L_x_66382) ;  /* 0x0000000002087348 */ /* 0x000fea0003c00000 */
[----:B------:R0:W1:Y:S02]  /*7960*/  SHFL.BFLY P1, R2, R247, R245, R244 ;  /* 0x0c0000f5f7027389 */ /* 0x00006400000200f4 */
[----:B01----:R-:W-:Y:S01]  /*7970*/  ENDCOLLECTIVE ;  /* 0x000000000000791b */ /* 0x003fe20003800000 */
.L_x_66382:
[----:B------:R-:W-:Y:S01]  /*7980*/  HFMA2.MMA R245, -RZ, RZ, 0, 4.76837158203125e-07 ;  /* 0x00000008fff57435 */ /* 0x000fe200000001ff */
[----:B------:R-:W-:Y:S01]  /*7990*/  FADD.FTZ R3, R3, R2 ;  /* 0x0000000203037221 */ /* 0x000fe20000010000 */
[----:B------:R-:W-:-:S04]  /*79a0*/  MOV R2, 0xffffffff ;  /* 0xffffffff00027802 */ /* 0x000fc80000000f00 */
[----:B------:R-:W-:-:S07]  /*79b0*/  MOV R247, R3 ;  /* 0x0000000300f77202 */ /* 0x000fce0000000f00 */
[----:B------:R-:W-:Y:S05]  /*79c0*/  WARPSYNC.COLLECTIVE R2, `(.L_x_66383) ;  /* 0x0000000002087348 */ /* 0x000fea0003c00000 */
[----:B------:R0:W1:Y:S02]  /*79d0*/  SHFL.BFLY P1, R2, R247, R245, R244 ;  /* 0x0c0000f5f7027389 */ /* 0x00006400000200f4 */
[----:B01----:R-:W-:Y:S01]  /*79e0*/  ENDCOLLECTIVE ;  /* 0x000000000000791b */ /* 0x003fe20003800000 */
.L_x_66383:
[----:B------:R-:W-:Y:S01]  /*79f0*/  HFMA2.MMA R245, -RZ, RZ, 0, 9.5367431640625e-07 ;  /* 0x00000010fff57435 */ /* 0x000fe200000001ff */
[----:B------:R-:W-:Y:S01]  /*7a00*/  FADD.FTZ R3, R3, R2 ;  /* 0x0000000203037221 */ /* 0x000fe20000010000 */
[----:B------:R-:W-:-:S04]  /*7a10*/  MOV R2, 0xffffffff ;  /* 0xffffffff00027802 */ /* 0x000fc80000000f00 */
[----:B------:R-:W-:-:S07]  /*7a20*/  MOV R247, R3 ;  /* 0x0000000300f77202 */ /* 0x000fce0000000f00 */
[----:B------:R-:W-:Y:S05]  /*7a30*/  WARPSYNC.COLLECTIVE R2, `(.L_x_66384) ;  /* 0x0000000002087348 */ /* 0x000fea0003c00000 */
[----:B------:R0:W1:Y:S02]  /*7a40*/  SHFL.BFLY P1, R2, R247, R245, R244 ;  /* 0x0c0000f5f7027389 */ /* 0x00006400000200f4 */
[----:B01----:R-:W-:Y:S01]  /*7a50*/  ENDCOLLECTIVE ;  /* 0x000000000000791b */ /* 0x003fe20003800000 */
.L_x_66384:
        /* <DEDUP_REMOVED lines=169> */
.L_x_66385:
[----:B------:R-:W-:Y:S01]  /*84f0*/  HFMA2.MMA R245, -RZ, RZ, 0, 1.1920928955078125e-07 ;  /* 0x00000002fff57435 */ /* 0x000fe200000001ff */
[----:B------:R-:W-:Y:S01]  /*8500*/  FADD.FTZ R247, R247, R2 ;  /* 0x00000002f7f77221 */ /* 0x000fe20000010000 */
[----:B------:R-:W-:-:S09]  /*8510*/  MOV R2, 0xffffffff ;  /* 0xffffffff00027802 */ /* 0x000fd20000000f00 */
[----:B------:R-:W-:Y:S05]  /*8520*/  WARPSYNC.COLLECTIVE R2, `(.L_x_66386) ;  /* 0x0000000002087348 */ /* 0x000fea0003c00000 */
[----:B------:R0:W1:Y:S02]  /*8530*/  SHFL.BFLY P1, R2, R247, R245, R244 ;  /* 0x0c0000f5f7027389 */ /* 0x00006400000200f4 */
[----:B01----:R-:W-:Y:S01]  /*8540*/  ENDCOLLECTIVE ;  /* 0x000000000000791b */ /* 0x003fe20003800000 */
.L_x_66386:
[----:B------:R-:W-:Y:S01]  /*8550*/  HFMA2.MMA R245, -RZ, RZ, 0, 2.384185791015625e-07 ;  /* 0x00000004fff57435 */ /* 0x000fe200000001ff */
[----:B------:R-:W-:Y:S01]  /*8560*/  FADD.FTZ R247, R247, R2 ;  /* 0x00000002f7f77221 */ /* 0x000fe20000010000 */
[----:B------:R-:W-:-:S09]  /*8570*/  MOV R2, 0xffffffff ;  /* 0xffffffff00027802 */ /* 0x000fd20000000f00 */
[----:B------:R-:W-:Y:S05]  /*8580*/  WARPSYNC.COLLECTIVE R2, `(.L_x_66387) ;  /* 0x0000000002087348 */ /* 0x000fea0003c00000 */
[----:B------:R0:W1:Y:S02]  /*8590*/  SHFL.BFLY P1, R2, R247, R245, R244 ;  /* 0x0c0000f5f7027389 */ /* 0x00006400000200f4 */
[----:B01----:R-:W-:Y:S01]  /*85a0*/  ENDCOLLECTIVE ;  /* 0x000000000000791b */ /* 0x003fe20003800000 */
.L_x_66387:
[----:B------:R-:W-:Y:S01]  /*85b0*/  HFMA2.MMA R245, -RZ, RZ, 0, 4.76837158203125e-07 ;  /* 0x00000008fff57435 */ /* 0x000fe200000001ff */
[----:B------:R-:W-:Y:S01]  /*85c0*/  FADD.FTZ R247, R247, R2 ;  /* 0x00000002f7f77221 */ /* 0x000fe20000010000 */
[----:B------:R-:W-:-:S09]  /*85d0*/  MOV R2, 0xffffffff ;  /* 0xffffffff00027802 */ /* 0x000fd20000000f00 */
[----:B------:R-:W-:Y:S05]  /*85e0*/  WARPSYNC.COLLECTIVE R2, `(.L_x_66388) ;  /* 0x0000000002087348 */ /* 0x000fea0003c00000 */
[----:B------:R0:W1:Y:S02]  /*85f0*/  SHFL.BFLY P1, R2, R247, R245, R244 ;  /* 0x0c0000f5f7027389 */ /* 0x00006400000200f4 */
[----:B01----:R-:W-:Y:S01]  /*8600*/  ENDCOLLECTIVE ;  /* 0x000000000000791b */ /* 0x003fe20003800000 */
.L_x_66388:
[----:B------:R-:W-:Y:S01]  /*8610*/  HFMA2.MMA R245, -RZ, RZ, 0, 9.5367431640625e-07 ;  /* 0x00000010fff57435 */ /* 0x000fe200000001ff */
[----:B------:R-:W-:Y:S01]  /*8620*/  FADD.FTZ R247, R247, R2 ;  /* 0x00000002f7f77221 */ /* 0x000fe20000010000 */
[----:B------:R-:W-:-:S09]  /*8630*/  MOV R2, 0xffffffff ;  /* 0xffffffff00027802 */ /* 0x000fd20000000f00 */
[----:B------:R-:W-:Y:S05]  /*8640*/  WARPSYNC.COLLECTIVE R2, `(.L_x_66389) ;  /* 0x0000000002087348 */ /* 0x000fea0003c00000 */
[----:B------:R0:W1:Y:S02]  /*8650*/  SHFL.BFLY P1, R2, R247, R245, R244 ;  /* 0x0c0000f5f7027389 */ /* 0x00006400000200f4 */
[----:B01----:R-:W-:Y:S01]  /*8660*/  ENDCOLLECTIVE ;  /* 0x000000000000791b */ /* 0x003fe20003800000 */
.L_x_66389:
[----:B------:R-:W-:Y:S05]  /*8670*/  BRA `(.L_x_66390) ;  /* 0xffffffd8005c7947 */ /* 0x000fea000383ffff */
.L_x_66391:
        /* <DEDUP_REMOVED lines=16> */
.L_x_72431:


//--------------------- .text._ZN10layer_norm13ln_fwd_kernelINS_13Kernel_traitsIfffffjLj2560ELj1ELj4ELj1ELj16ENS_18Kernel_traits_baseILj2560EfffffjLj128EEEEELb1ELb0ELb0ELb0EEEvNS_9FwdParamsE --------------------------
	.section	.text._ZN10layer_norm13ln_fwd_kernelINS_13Kernel_traitsIfffffjLj2560ELj1ELj4ELj1ELj16ENS_18Kernel_traits_baseILj2560EfffffjLj128EEEEELb1ELb0ELb0ELb0EEEvNS_9FwdParamsE,"ax",@progbits
	.align	128
        .global         _ZN10layer_norm13ln_fwd_kernelINS_13Kernel_traitsIfffffjLj2560ELj1ELj4ELj1ELj16ENS_18Kernel_traits_baseILj2560EfffffjLj128EEEEELb1ELb0ELb0ELb0EEEvNS_9FwdParamsE
        .type           _ZN10layer_norm13ln_fwd_kernelINS_13Kernel_traitsIfffffjLj2560ELj1ELj4ELj1ELj16ENS_18Kernel_traits_baseILj2560EfffffjLj128EEEEELb1ELb0ELb0ELb0EEEvNS_9FwdParamsE,@function
        .size           _ZN10layer_norm13ln_fwd_kernelINS_13Kernel_traitsIfffffjLj2560ELj1ELj4ELj1ELj16ENS_18Kernel_traits_baseILj2560EfffffjLj128EEEEELb1ELb0ELb0ELb0EEEvNS_9FwdParamsE,(.L_x_72432 - _ZN10layer_norm13ln_fwd_kernelINS_13Kernel_traitsIfffffjLj2560ELj1ELj4ELj1ELj16ENS_18Kernel_traits_baseILj2560EfffffjLj128EEEEELb1ELb0ELb0ELb0EEEvNS_9FwdParamsE)
        .other          _ZN10layer_norm13ln_fwd_kernelINS_13Kernel_traitsIfffffjLj2560ELj1ELj4ELj1ELj16ENS_18Kernel_traits_baseILj2560EfffffjLj128EEEEELb1ELb0ELb0ELb0EEEvNS_9FwdParamsE,@"STO_CUDA_ENTRY STV_DEFAULT"
_ZN10layer_norm13ln_fwd_kernelINS_13Kernel_traitsIfffffjLj2560ELj1ELj4ELj1ELj16ENS_18Kernel_traits_baseILj2560EfffffjLj128EEEEELb1ELb0ELb0ELb0EEEvNS_9FwdParamsE:
.text._ZN10layer_norm13ln_fwd_kernelINS_13Kernel_traitsIfffffjLj2560ELj1ELj4ELj1ELj16ENS_18Kernel_traits_baseILj2560EfffffjLj128EEEEELb1ELb0ELb0ELb0EEEvNS_9FwdParamsE:
        /* <DEDUP_REMOVED lines=19> */
[----:B------:R-:W-:Y:S01]  /*0130*/  LOP3.LUT R5, R5, 0xffff7fff, RZ, 0xc0, !PT ;  /* 0xffff7fff05057812 */ /* 0x000fe200078ec0ff */
[----:B------:R-:W0:Y:S02]  /*0140*/  S2R R43, SR_CTAID.X ;  /* 0x00000000002b7919 */ /* 0x000e240000002500 */
[----:B0-----:R-:W-:Y:S01]  /*0150*/  IMAD R0, R43, UR8, R236 ;  /* 0x000000082b007c24 */ /* 0x001fe2000f8e02ec */
        /* <DEDUP_REMOVED lines=9> */
[----:B------:R-:W-:-:S02]  /*01f0*/  UIADD3 UR14, UR4, 0x78dde6e4, URZ ;  /* 0x78dde6e4040e7890 */ /* 0x000fc4000fffe03f */
[----:B------:R-:W-:Y:S01]  /*0200*/  @P0 IADD3.X R9, RZ, R7, RZ, P1, !PT ;  /* 0x00000007ff090210 */ /* 0x000fe20000ffe4ff */
[----:B------:R-:W-:Y:S02]  /*0210*/  UIADD3 UR13, UR4, -0x255992d5, URZ ;  /* 0xdaa66d2b040d7890 */ /* 0x000fe4000fffe03f */
[----:B------:R-:W-:Y:S01]  /*0220*/  UIADD3 UR15, UR5, -0x126145ec, URZ ;  /* 0xed9eba14050f7890 */ /* 0x000fe2000fffe03f */
[--C-:B------:R-:W-:Y:S01]  /*0230*/  SHF.R.U32.HI R2, RZ, 0x2, R9.reuse ;  /* 0x00000002ff027819 */ /* 0x100fe20000011609 */
[----:B------:R-:W-:Y:S01]  /*0240*/  UIADD3 UR17, UR5, -0x56f99767, URZ ;  /* 0xa906689905117890 */ /* 0x000fe2000fffe03f */
[----:B------:R-:W-:Y:S01]  /*0250*/  SHF.R.U64 R3, R8, 0x2, R9 ;  /* 0x0000000208037819 */ /* 0x000fe20000001209 */
[----:B------:R-:W-:Y:S02]  /*0260*/  UIADD3 UR16, UR4, 0x1715609d, URZ ;  /* 0x1715609d04107890 */ /* 0x000fe4000fffe03f */
[----:B------:R-:W-:Y:S01]  /*0270*/  LOP3.LUT R14, R11, UR4, R2, 0x96, !PT ;  /* 0x000000040b0e7c12 */ /* 0x000fe2000f8e9602 */
[----:B------:R-:W0:Y:S01]  /*0280*/  LDC R9, c[0x0][0x218] ;  /* 0x00008600ff097b82 */ /* 0x000e220000000800 */
        /* <DEDUP_REMOVED lines=15> */
[----:B------:R-:W-:Y:S01]  /*0380*/  IMAD.WIDE.U32 R6, R7, -0x2daee0ad, RZ ;  /* 0xd2511f5307067825 */ /* 0x000fe200078e00ff */
[----:B0-----:R-:W-:-:S03]  /*0390*/  SHF.R.S32.HI R4, RZ, 0x1f, R9 ;  /* 0x0000001fff047819 */ /* 0x001fc60000011409 */
[----:B------:R-:W-:Y:S01]  /*03a0*/  IMAD.WIDE.U32 R10, R10, -0x2daee0ad, RZ ;  /* 0xd2511f530a0a7825 */ /* 0x000fe200078e00ff */
[----:B------:R-:W-:Y:S02]  /*03b0*/  LOP3.LUT R7, R7, UR11, R14, 0x96, !PT ;  /* 0x0000000b07077c12 */ /* 0x000fe4000f8e960e */
[----:B------:R-:W-:Y:S02]  /*03c0*/  LEA.HI R4, R4, R9, RZ, 0x2 ;  /* 0x0000000904047211 */ /* 0x000fe400078f10ff */
        /* <DEDUP_REMOVED lines=8> */
[----:B------:R-:W-:Y:S02]  /*0450*/  LOP3.LUT R7, R6, 0x1f, RZ, 0x3c, !PT ;  /* 0x0000001f06077812 */ /* 0x000fe400078e3cff */
        /* <DEDUP_REMOVED lines=12> */
[----:B------:R-:W-:Y:S02]  /*0520*/  @P5 LOP3.LUT R13, R13, 0x4, RZ, 0xfc, !PT ;  /* 0x000000040d0d5812 */ /* 0x000fe400078efcff */
[----:B------:R-:W-:-:S02]  /*0530*/  @P6 LOP3.LUT R5, R5, 0x8000, RZ, 0xfc, !PT ;  /* 0x0000800005056812 */ /* 0x000fc400078efcff */
[----:B------:R-:W-:Y:S02]  /*0540*/  LOP3.LUT R13, R13, 0xfffffffd, RZ, 0xc0, !PT ;  /* 0xfffffffd0d0d7812 */ /* 0x000fe400078ec0ff */
[----:B------:R-:W-:Y:S02]  /*0550*/  LOP3.LUT R5, R5, 0x7fffffff, RZ, 0xc0, !PT ;  /* 0x7fffffff05057812 */ /* 0x000fe400078ec0ff */
[----:B------:R-:W-:Y:S02]  /*0560*/  @P4 LOP3.LUT R13, R13, 0x2, RZ, 0xfc, !PT ;  /* 0x000000020d0d4812 */ /* 0x000fe400078efcff */
[----:B------:R-:W-:Y:S02]  /*0570*/  @P2 LOP3.LUT R5, R5, 0x80000000, RZ, 0xfc, !PT ;  /* 0x8000000005052812 */ /* 0x000fe400078efcff */
        /* <DEDUP_REMOVED lines=17> */
.L_x_66393:
[----:B------:R-:W-:Y:S05]  /*0690*/  BSYNC B0 ;  /* 0x0000000000007941 */ /* 0x000fea0003800000 */
.L_x_66392:
        /* <DEDUP_REMOVED lines=13> */
[----:B------:R-:W-:-:S03]  /*0770*/  VIADD R6, R6, 0x20 ;  /* 0x0000002006067836 */ /* 0x000fc60000000000 */
[----:B--2---:R1:W-:Y:S04]  /*0780*/  STL.64 [R1+0x20], R24 ;  /* 0x0000201801007387 */ /* 0x0043e80000100a00 */
[----:B------:R1:W-:Y:S02]  /*0790*/  STL.64 [R1+0x28], R26 ;  /* 0x0000281a01007387 */ /* 0x0003e40000100a00 */
.L_x_66395:
[----:B------:R-:W-:Y:S05]  /*07a0*/  BSYNC B0 ;  /* 0x0000000000007941 */ /* 0x000fea0003800000 */
.L_x_66394:
[----:B------:R-:W-:Y:S04]  /*07b0*/  BSSY B0, `(.L_x_66396) ;  /* 0x0000010000007945 */ /* 0x000fe80003800000 */
[----:B------:R-:W-:Y:S05]  /*07c0*/  @!P4 BRA `(.L_x_66397) ;  /* 0x000000000038c947 */ /* 0x000fea0003800000 */
[----:B0-----:R-:W0:Y:S01]  /*07d0*/  LDC.64 R14, c[0x0][0x260] ;  /* 0x00009800ff0e7b82 */ /* 0x001e220000000a00 */
[----:B------:R-:W-:Y:S01]  /*07e0*/  ULDC.64 UR26, c[0x0][0x2c8] ;  /* 0x0000b200001a7ab9 */ /* 0x000fe20000000a00 */
[----:B-1----:R-:W-:Y:S02]  /*07f0*/  CS2R R26, SRZ ;  /* 0x00000000001a7805 */ /* 0x002fe4000001ff00 */
        /* <DEDUP_REMOVED lines=11> */
.L_x_66397:
[----:B------:R-:W-:Y:S05]  /*08b0*/  BSYNC B0 ;  /* 0x0000000000007941 */ /* 0x000fea0003800000 */
.L_x_66396:
[----:B------:R-:W-:Y:S04]  /*08c0*/  BSSY B0, `(.L_x_66398) ;  /* 0x0000010000007945 */ /* 0x000fe80003800000 */
[----:B------:R-:W-:Y:S05]  /*08d0*/  @!P3 BRA `(.L_x_66399) ;  /* 0x000000000038b947 */ /* 0x000fea0003800000 */
[----:B0-----:R-:W0:Y:S01]  /*08e0*/  LDC.64 R14, c[0x0][0x260] ;  /* 0x00009800ff0e7b82 */ /* 0x001e220000000a00 */
[----:B------:R-:W-:Y:S01]  /*08f0*/  ULDC.64 UR26, c[0x0][0x2c8] ;  /* 0x0000b200001a7ab9 */ /* 0x000fe20000000a00 */
[----:B---3--:R-:W-:Y:S02]  /*0900*/  CS2R R30, SRZ ;  /* 0x00000000001e7805 */ /* 0x008fe4000001ff00 */
[----:B------:R-:W-:Y:S02]  /*0910*/  ISETP.NE.U32.AND P0, PT, RZ, UR26, PT ;  /* 0x0000001aff007c0c */ /* 0x000fe4000bf05070 */
[----:B------:R-:W-:Y:S02]  /*0920*/  CS2R R28, SRZ ;  /* 0x00000000001c7805 */ /* 0x000fe4000001ff00 */
[----:B------:R-:W-:-:S13]  /*0930*/  ISETP.NE.AND.EX P0, PT, RZ, UR27, PT, P0 ;  /* 0x0000001bff007c0c */ /* 0x000fda000bf05300 */
[C---:B-1----:R-:W-:Y:S01]  /*0940*/  @P0 LEA R10, P1, R6.reuse, UR26, 0x4 ;  /* 0x0000001a060a0c11 */ /* 0x042fe2000f8220ff */
[----:B0-----:R-:W-:-:S03]  /*0950*/  IMAD.WIDE.U32 R14, R6, 0x10, R14 ;  /* 0x00000010060e7825 */ /* 0x001fc600078e000e */
[C---:B------:R-:W-:Y:S02]  /*0960*/  @P0 LEA.HI.X R11, R6.reuse, UR27, RZ, 0x4, P1 ;  /* 0x0000001b060b0c11 */ /* 0x040fe400088f24ff */
[----:B------:R-:W2:Y:S04]  /*0970*/  LDG.E.128 R32, desc[UR6][R14.64] ;  /* 0x000000060e207981 */ /* 0x000ea8000c1e1d00 */
[----:B------:R4:W5:Y:S01]  /*0980*/  @P0 LDG.E.128 R28, desc[UR6][R10.64] ;  /* 0x000000060a1c0981 */ /* 0x000962000c1e1d00 */
[----:B------:R-:W-:-:S03]  /*0990*/  IADD3 R6, R6, 0x20, RZ ;  /* 0x0000002006067810 */ /* 0x000fc60007ffe0ff */
[----:B--2---:R4:W-:Y:S04]  /*09a0*/  STL.64 [R1], R32 ;  /* 0x0000002001007387 */ /* 0x0049e80000100a00 */
[----:B------:R4:W-:Y:S02]  /*09b0*/  STL.64 [R1+0x8], R34 ;  /* 0x0000082201007387 */ /* 0x0009e40000100a00 */
.L_x_66399:
[----:B------:R-:W-:Y:S05]  /*09c0*/  BSYNC B0 ;  /* 0x0000000000007941 */ /* 0x000fea0003800000 */
.L_x_66398:
[----:B------:R-:W-:Y:S04]  /*09d0*/  BSSY B0, `(.L_x_66400) ;  /* 0x000000e000007945 */ /* 0x000fe80003800000 */
[----:B------:R-:W-:Y:S05]  /*09e0*/  @!P2 BRA `(.L_x_66401) ;  /* 0x000000000030a947 */ /* 0x000fea0003800000 */
[----:B0-----:R-:W0:Y:S01]  /*09f0*/  LDC.64 R14, c[0x0][0x260] ;  /* 0x00009800ff0e7b82 */ /* 0x001e220000000a00 */
[----:B------:R-:W-:Y:S01]  /*0a00*/  ULDC.64 UR26, c[0x0][0x2c8] ;  /* 0x0000b200001a7ab9 */ /* 0x000fe20000000a00 */
[----:B----4-:R-:W-:Y:S02]  /*0a10*/  CS2R R34, SRZ ;  /* 0x0000000000227805 */ /* 0x010fe4000001ff00 */
[----:B------:R-:W-:Y:S02]  /*0a20*/  ISETP.NE.U32.AND P0, PT, RZ, UR26, PT ;  /* 0x0000001aff007c0c */ /* 0x000fe4000bf05070 */
[----:B------:R-:W-:Y:S02]  /*0a30*/  CS2R R32, SRZ ;  /* 0x0000000000207805 */ /* 0x000fe4000001ff00 */
[----:B------:R-:W-:-:S13]  /*0a40*/  ISETP.NE.AND.EX P0, PT, RZ, UR27, PT, P0 ;  /* 0x0000001bff007c0c */ /* 0x000fda000bf05300 */
[----:B-1-3--:R-:W-:-:S04]  /*0a50*/  @P0 LEA R10, P1, R6, UR26, 0x4 ;  /* 0x0000001a060a0c11 */ /* 0x00afc8000f8220ff */
[C---:B------:R-:W-:Y:S01]  /*0a60*/  @P0 LEA.HI.X R11, R6.reuse, UR27, RZ, 0x4, P1 ;  /* 0x0000001b060b0c11 */ /* 0x040fe200088f24ff */
[----:B0-----:R-:W-:-:S04]  /*0a70*/  IMAD.WIDE.U32 R14, R6, 0x10, R14 ;  /* 0x00000010060e7825 */ /* 0x001fc800078e000e */
[----:B------:R2:W5:Y:S04]  /*0a80*/  @P0 LDG.E.128 R32, desc[UR6][R10.64] ;  /* 0x000000060a200981 */ /* 0x000568000c1e1d00 */
[----:B------:R2:W5:Y:S01]  /*0a90*/  LDG.E.128 R248, desc[UR6][R14.64] ;  /* 0x000000060ef87981 */ /* 0x000562000c1e1d00 */
[----:B------:R-:W-:-:S07]  /*0aa0*/  VIADD R6, R6, 0x20 ;  /* 0x0000002006067836 */ /* 0x000fce0000000000 */
.L_x_66401:
[----:B------:R-:W-:Y:S05]  /*0ab0*/  BSYNC B0 ;  /* 0x0000000000007941 */ /* 0x000fea0003800000 */
.L_x_66400:
[----:B------:R-:W-:Y:S01]  /*0ac0*/  ISETP.GE.U32.AND P0, PT, R4, 0xc0, PT ;  /* 0x000000c00400780c */ /* 0x000fe20003f06070 */
[----:B0-2---:R-:W-:Y:S01]  /*0ad0*/  IMAD.WIDE.U32 R14, R7, -0x2daee0ad, RZ ;  /* 0xd2511f53070e7825 */ /* 0x005fe200078e00ff */
[----:B------:R-:W-:Y:S01]  /*0ae0*/  LOP3.LUT R5, R5, 0xbfffffff, RZ, 0xc0, !PT ;  /* 0xbfffffff05057812 */ /* 0x000fe200078ec0ff */
[----:B------:R-:W-:Y:S01]  /*0af0*/  UIADD3 UR25, UR5, -0x695add53, URZ ;  /* 0x96a522ad05197890 */ /* 0x000fe2000fffe03f */
[----:B------:R-:W-:Y:S01]  /*0b00*/  BSSY B0, `(.L_x_66402) ;  /* 0x0000013000007945 */ /* 0x000fe20003800000 */
[----:B-1-34-:R-:W-:Y:S01]  /*0b10*/  IMAD.WIDE.U32 R10, R9, -0x2daee0ad, RZ ;  /* 0xd2511f53090a7825 */ /* 0x01afe200078e00ff */
        /* <DEDUP_REMOVED lines=16> */
[----:B------:R-:W-:-:S07]  /*0c20*/  VIADD R6, R6, 0x20 ;  /* 0x0000002006067836 */ /* 0x000fce0000000000 */
.L_x_66403:
[----:B------:R-:W-:Y:S05]  /*0c30*/  BSYNC B0 ;  /* 0x0000000000007941 */ /* 0x000fea0003800000 */
.L_x_66402:
        /* <DEDUP_REMOVED lines=21> */
[----:B------:R-:W-:-:S07]  /*0d90*/  VIADD R6, R6, 0x20 ;  /* 0x0000002006067836 */ /* 0x000fce0000000000 */
.L_x_66405:
[----:B------:R-:W-:Y:S05]  /*0da0*/  BSYNC B0 ;  /* 0x0000000000007941 */ /* 0x000fea0003800000 */
.L_x_66404:
        /* <DEDUP_REMOVED lines=11> */
[----:B------:R-:W-:-:S04]  /*0e60*/  @P0 LEA R14, P1, R6, UR26, 0x4 ;  /* 0x0000001a060e0c11 */ /* 0x000fc8000f8220ff */
[C---:B------:R-:W-:Y:S01]  /*0e70*/  @P0 LEA.HI.X R15, R6.reuse, UR27, RZ, 0x4, P1 ;  /* 0x0000001b060f0c11 */ /* 0x040fe200088f24ff */
[----:B-1----:R-:W-:-:S04]  /*0e80*/  IMAD.WIDE.U32 R48, R6, 0x10, R48 ;  /* 0x0000001006307825 */ /* 0x002fc800078e0030 */
[----:B------:R1:W5:Y:S04]  /*0e90*/  @P0 LDG.E.128 R44, desc[UR6][R14.64] ;  /* 0x000000060e2c0981 */ /* 0x000368000c1e1d00 */
[----:B------:R1:W5:Y:S01]  /*0ea0*/  LDG.E.128 R228, desc[UR6][R48.64] ;  /* 0x0000000630e47981 */ /* 0x000362000c1e1d00 */
[----:B------:R-:W-:-:S07]  /*0eb0*/  VIADD R6, R6, 0x20 ;  /* 0x0000002006067836 */ /* 0x000fce0000000000 */
.L_x_66407:
[----:B------:R-:W-:Y:S05]  /*0ec0*/  BSYNC B0 ;  /* 0x0000000000007941 */ /* 0x000fea0003800000 */
.L_x_66406:
        /* <DEDUP_REMOVED lines=11> */
[----:B------:R-:W-:-:S13]  /*0f80*/  ISETP.NE.AND.EX P0, PT, RZ, UR27, PT, P0 ;  /* 0x0000001bff007c0c */ /* 0x000fda000bf05300 */
[----:B0-----:R-:W-:-:S04]  /*0f90*/  @P0 LEA R14, P1, R6, UR26, 0x4 ;  /* 0x0000001a060e0c11 */ /* 0x001fc8000f8220ff */
[C---:B------:R-:W-:Y:S01]  /*0fa0*/  @P0 LEA.HI.X R15, R6.reuse, UR27, RZ, 0x4, P1 ;  /* 0x0000001b060f0c11 */ /* 0x040fe200088f24ff */
[----:B--2---:R-:W-:-:S04]  /*0fb0*/  IMAD.WIDE.U32 R52, R6, 0x10, R52 ;  /* 0x0000001006347825 */ /* 0x004fc800078e0034 */
[----:B------:R2:W5:Y:S04]  /*0fc0*/  @P0 LDG.E.128 R48, desc[UR6][R14.64] ;  /* 0x000000060e300981 */ /* 0x000568000c1e1d00 */
[----:B------:R2:W5:Y:S01]  /*0fd0*/  LDG.E.128 R224, desc[UR6][R52.64] ;  /* 0x0000000634e07981 */ /* 0x000562000c1e1d00 */
[----:B------:R-:W-:-:S07]  /*0fe0*/  IADD3 R6, R6, 0x20, RZ ;  /* 0x0000002006067810 */ /* 0x000fce0007ffe0ff */
.L_x_66409:
[----:B------:R-:W-:Y:S05]  /*0ff0*/  BSYNC B0 ;  /* 0x0000000000007941 */ /* 0x000fea0003800000 */
.L_x_66408:
[----:B------:R-:W-:Y:S01]  /*1000*/  ISETP.GE.U32.AND P0, PT, R4, 0x140, PT ;  /* 0x000001400400780c */ /* 0x000fe20003f06070 */
[----:B------:R-:W-:Y:S01]  /*1010*/  BSSY B0, `(.L_x_66410) ;  /* 0x0000010000007945 */ /* 0x000fe20003800000 */
[----:B------:R-:W-:-:S11]  /*1020*/  LOP3.LUT R5, R5, 0xfbffffff, RZ, 0xc0, !PT ;  /* 0xfbffffff05057812 */ /* 0x000fd600078ec0ff */
[----:B------:R-:W-:Y:S01]  /*1030*/  @P0 LOP3.LUT R5, R5, 0x4000000, RZ, 0xfc, !PT ;  /* 0x0400000005050812 */ /* 0x000fe200078efcff */
[----:B------:R-:W-:Y:S06]  /*1040*/  @!P0 BRA `(.L_x_66411) ;  /* 0x0000000000308947 */ /* 0x000fec0003800000 */
[----:B------:R-:W3:Y:S01]  /*1050*/  LDC.64 R56, c[0x0][0x260] ;  /* 0x00009800ff387b82 */ /* 0x000ee20000000a00 */
[----:B------:R-:W-:Y:S01]  /*1060*/  ULDC.64 UR26, c[0x0][0x2c8] ;  /* 0x0000b200001a7ab9 */ /* 0x000fe20000000a00 */
[----:B------:R-:W-:Y:S02]  /*1070*/  CS2R R54, SRZ ;  /* 0x0000000000367805 */ /* 0x000fe4000001ff00 */
[----:B------:R-:W-:Y:S02]  /*1080*/  ISETP.NE.U32.AND P0, PT, RZ, UR26, PT ;  /* 0x0000001aff007c0c */ /* 0x000fe4000bf05070 */
[----:B--2---:R-:W-:Y:S02]  /*1090*/  CS2R R52, SRZ ;  /* 0x0000000000347805 */ /* 0x004fe4000001ff00 */
[----:B------:R-:W-:-:S13]  /*10a0*/  ISETP.NE.AND.EX P0, PT, RZ, UR27, PT, P0 ;  /* 0x0000001bff007c0c */ /* 0x000fda000bf05300 */
[----:B01----:R-:W-:-:S04]  /*10b0*/  @P0 LEA R14, P1, R6, UR26, 0x4 ;  /* 0x0000001a060e0c11 */ /* 0x003fc8000f8220ff */
[C---:B------:R-:W-:Y:S01]  /*10c0*/  @P0 LEA.HI.X R15, R6.reuse, UR27, RZ, 0x4, P1 ;  /* 0x0000001b060f0c11 */ /* 0x040fe200088f24ff */
[----:B---3--:R-:W-:-:S04]  /*10d0*/  IMAD.WIDE.U32 R56, R6, 0x10, R56 ;  /* 0x0000001006387825 */ /* 0x008fc800078e0038 */
[----:B------:R3:W5:Y:S04]  /*10e0*/  @P0 LDG.E.128 R52, desc[UR6][R14.64] ;  /* 0x000000060e340981 */ /* 0x000768000c1e1d00 */
[----:B------:R3:W5:Y:S01]  /*10f0*/  LDG.E.128 R220, desc[UR6][R56.64] ;  /* 0x0000000638dc7981 */ /* 0x000762000c1e1d00 */
[----:B------:R-:W-:-:S07]  /*1100*/  VIADD R6, R6, 0x20 ;  /* 0x0000002006067836 */ /* 0x000fce0000000000 */
.L_x_66411:
[----:B------:R-:W-:Y:S05]  /*1110*/  BSYNC B0 ;  /* 0x0000000000007941 */ /* 0x000fea0003800000 */
.L_x_66410:
[----:B------:R-:W-:Y:S01]  /*1120*/  ISETP.GE.U32.AND P0, PT, R4, 0x160, PT ;  /* 0x000001600400780c */ /* 0x000fe20003f06070 */
[----:B------:R-:W-:Y:S01]  /*1130*/  BSSY B0, `(.L_x_66412) ;  /* 0x0000010000007945 */ /* 0x000fe20003800000 */
[----:B------:R-:W-:-:S11]  /*1140*/  LOP3.LUT R5, R5, 0xfdffffff, RZ, 0xc0, !PT ;  /* 0xfdffffff05057812 */ /* 0x000fd600078ec0ff */
[----:B------:R-:W-:Y:S01]  /*1150*/  @P0 LOP3.LUT R5, R5, 0x2000000, RZ, 0xfc, !PT ;  /* 0x0200000005050812 */ /* 0x000fe200078efcff */
[----:B------:R-:W-:Y:S06]  /*1160*/  @!P0 BRA `(.L_x_66413) ;  /* 0x0000000000308947 */ /* 0x000fec0003800000 */
[----:B------:R-:W4:Y:S01]  /*1170*/  LDC.64 R60, c[0x0][0x260] ;  /* 0x00009800ff3c7b82 */ /* 0x000f220000000a00 */
[----:B------:R-:W-:Y:S01]  /*1180*/  ULDC.64 UR26, c[0x0][0x2c8] ;  /* 0x0000b200001a7ab9 */ /* 0x000fe20000000a00 */
[----:B------:R-:W-:Y:S02]  /*1190*/  CS2R R58, SRZ ;  /* 0x00000000003a7805 */ /* 0x000fe4000001ff00 */
[----:B------:R-:W-:Y:S02]  /*11a0*/  ISETP.NE.U32.AND P0, PT, RZ, UR26, PT ;  /* 0x0000001aff007c0c */ /* 0x000fe4000bf05070 */
[----:B---3--:R-:W-:Y:S02]  /*11b0*/  CS2R R56, SRZ ;  /* 0x0000000000387805 */ /* 0x008fe4000001ff00 */
[----:B------:R-:W-:-:S13]  /*11c0*/  ISETP.NE.AND.EX P0, PT, RZ, UR27, PT, P0 ;  /* 0x0000001bff007c0c */ /* 0x000fda000bf05300 */
[----:B012---:R-:W-:-:S04]  /*11d0*/  @P0 LEA R14, P1, R6, UR26, 0x4 ;  /* 0x0000001a060e0c11 */ /* 0x007fc8000f8220ff */
[C---:B------:R-:W-:Y:S01]  /*11e0*/  @P0 LEA.HI.X R15, R6.reuse, UR27, RZ, 0x4, P1 ;  /* 0x0000001b060f0c11 */ /* 0x040fe200088f24ff */
[----:B----4-:R-:W-:-:S04]  /*11f0*/  IMAD.WIDE.U32 R60, R6, 0x10, R60 ;  /* 0x00000010063c7825 */ /* 0x010fc800078e003c */
[----:B------:R4:W5:Y:S04]  /*1200*/  @P0 LDG.E.128 R56, desc[UR6][R14.64] ;  /* 0x000000060e380981 */ /* 0x000968000c1e1d00 */
[----:B------:R4:W5:Y:S01]  /*1210*/  LDG.E.128 R216, desc[UR6][R60.64] ;  /* 0x000000063cd87981 */ /* 0x000962000c1e1d00 */
[----:B------:R-:W-:-:S07]  /*1220*/  VIADD R6, R6, 0x20 ;  /* 0x0000002006067836 */ /* 0x000fce0000000000 */
.L_x_66413:
[----:B------:R-:W-:Y:S05]  /*1230*/  BSYNC B0 ;  /* 0x0000000000007941 */ /* 0x000fea0003800000 */
.L_x_66412:
        /* <DEDUP_REMOVED lines=9> */
[----:B----4-:R-:W-:Y:S02]  /*12d0*/  CS2R R60, SRZ ;  /* 0x00000000003c7805 */ /* 0x010fe4000001ff00 */
[----:B------:R-:W-:-:S13]  /*12e0*/  ISETP.NE.AND.EX P0, PT, RZ, UR27, PT, P0 ;  /* 0x0000001bff007c0c */ /* 0x000fda000bf05300 */
[----:B0123--:R-:W-:-:S04]  /*12f0*/  @P0 LEA R14, P1, R6, UR26, 0x4 ;  /* 0x0000001a060e0c11 */ /* 0x00ffc8000f8220ff */
[C---:B------:R-:W-:Y:S01]  /*1300*/  @P0 LEA.HI.X R15, R6.reuse, UR27, RZ, 0x4, P1 ;  /* 0x0000001b060f0c11 */ /* 0x040fe200088f24ff */
[----:B------:R-:W-:-:S04]  /*1310*/  IMAD.WIDE.U32 R64, R6, 0x10, R64 ;  /* 0x0000001006407825 */ /* 0x000fc800078e0040 */
[----:B------:R0:W5:Y:S04]  /*1320*/  @P0 LDG.E.128 R60, desc[UR6][R14.64] ;  /* 0x000000060e3c0981 */ /* 0x000168000c1e1d00 */
[----:B------:R0:W5:Y:S01]  /*1330*/  LDG.E.128 R212, desc[UR6][R64.64] ;  /* 0x0000000640d47981 */ /* 0x000162000c1e1d00 */
[----:B------:R-:W-:-:S07]  /*1340*/  IADD3 R6, R6, 0x20, RZ ;  /* 0x0000002006067810 */ /* 0x000fce0007ffe0ff */
.L_x_66415:
[----:B------:R-:W-:Y:S05]  /*1350*/  BSYNC B0 ;  /* 0x0000000000007941 */ /* 0x000fea0003800000 */
.L_x_66414:
        /* <DEDUP_REMOVED lines=11> */
[----:B-1234-:R-:W-:-:S04]  /*1410*/  @P0 LEA R14, P1, R6, UR26, 0x4 ;  /* 0x0000001a060e0c11 */ /* 0x01efc8000f8220ff */
[C---:B------:R-:W-:Y:S01]  /*1420*/  @P0 LEA.HI.X R15, R6.reuse, UR27, RZ, 0x4, P1 ;  /* 0x0000001b060f0c11 */ /* 0x040fe200088f24ff */
[----:B------:R-:W-:-:S04]  /*1430*/  IMAD.WIDE.U32 R68, R6, 0x10, R68 ;  /* 0x0000001006447825 */ /* 0x000fc800078e0044 */
[----:B------:R0:W5:Y:S04]  /*1440*/  @P0 LDG.E.128 R64, desc[UR6][R14.64] ;  /* 0x000000060e400981 */ /* 0x000168000c1e1d00 */
[----:B------:R0:W5:Y:S01]  /*1450*/  LDG.E.128 R208, desc[UR6][R68.64] ;  /* 0x0000000644d07981 */ /* 0x000162000c1e1d00 */
[----:B------:R-:W-:-:S07]  /*1460*/  VIADD R6, R6, 0x20 ;  /* 0x0000002006067836 */ /* 0x000fce0000000000 */
.L_x_66417:
[----:B------:R-:W-:Y:S05]  /*1470*/  BSYNC B0 ;  /* 0x0000000000007941 */ /* 0x000fea0003800000 */
.L_x_66416:
        /* <DEDUP_REMOVED lines=17> */
.L_x_66419:
[----:B------:R-:W-:Y:S05]  /*1590*/  BSYNC B0 ;  /* 0x0000000000007941 */ /* 0x000fea0003800000 */
.L_x_66418:
        /* <DEDUP_REMOVED lines=17> */
.L_x_66421:
[----:B------:R-:W-:Y:S05]  /*16b0*/  BSYNC B0 ;  /* 0x0000000000007941 */ /* 0x000fea0003800000 */
.L_x_66420:
        /* <DEDUP_REMOVED lines=16> */
[----:B------:R-:W-:-:S07]  /*17c0*/  VIADD R6, R6, 0x20 ;  /* 0x0000002006067836 */ /* 0x000fce0000000000 */
.L_x_66423:
[----:B------:R-:W-:Y:S05]  /*17d0*/  BSYNC B0 ;  /* 0x0000000000007941 */ /* 0x000fea0003800000 */
.L_x_66422:
        /* <DEDUP_REMOVED lines=17> */
.L_x_66425:
[----:B------:R-:W-:Y:S05]  /*18f0*/  BSYNC B0 ;  /* 0x0000000000007941 */ /* 0x000fea0003800000 */
.L_x_66424:
        /* <DEDUP_REMOVED lines=17> */
.L_x_66427:
[----:B------:R-:W-:Y:S05]  /*1a10*/  BSYNC B0 ;  /* 0x0000000000007941 */ /* 0x000fea0003800000 */
.L_x_66426:
        /* <DEDUP_REMOVED lines=17> */
.L_x_66429:
[----:B------:R-:W-:Y:S05]  /*1b30*/  BSYNC B0 ;  /* 0x0000000000007941 */ /* 0x000fea0003800000 */
.L_x_66428:
        /* <DEDUP_REMOVED lines=11> */
[C---:B------:R-:W-:Y:S01]  /*1bf0*/  @P0 LEA R116, P1, R6.reuse, UR26, 0x4 ;  /* 0x0000001a06740c11 */ /* 0x040fe2000f8220ff */
[----:B0-----:R-:W-:-:S03]  /*1c00*/  IMAD.WIDE.U32 R14, R6, 0x10, R14 ;  /* 0x00000010060e7825 */ /* 0x001fc600078e000e */
[----:B------:R-:W-:Y:S02]  /*1c10*/  @P0 LEA.HI.X R117, R6, UR27, RZ, 0x4, P1 ;  /* 0x0000001b06750c11 */ /* 0x000fe400088f24ff */
[----:B------:R-:W2:Y:S04]  /*1c20*/  LDG.E.128 R120, desc[UR6][R14.64] ;  /* 0x000000060e787981 */ /* 0x000ea8000c1e1d00 */
[----:B------:R0:W5:Y:S04]  /*1c30*/  @P0 LDG.E.128 R112, desc[UR6][R116.64] ;  /* 0x0000000674700981 */ /* 0x000168000c1e1d00 */
[----:B--2---:R0:W-:Y:S04]  /*1c40*/  STL.64 [R1+0x30], R120 ;  /* 0x0000307801007387 */ /* 0x0041e80000100a00 */
[----:B------:R0:W-:Y:S02]  /*1c50*/  STL.64 [R1+0x38], R122 ;  /* 0x0000387a01007387 */ /* 0x0001e40000100a00 */
.L_x_66431:
[----:B------:R-:W-:Y:S05]  /*1c60*/  BSYNC B0 ;  /* 0x0000000000007941 */ /* 0x000fea0003800000 */
.L_x_66430:
[----:B------:R-:W-:Y:S01]  /*1c70*/  ULDC UR26, c[0x0][0x214] ;  /* 0x00008500001a7ab9 */ /* 0x000fe20000000800 */
[----:B------:R-:W-:Y:S02]  /*1c80*/  LOP3.LUT R119, R119, UR23, R10, 0x96, !PT ;  /* 0x0000001777777c12 */ /* 0x000fe4000f8e960a */
[----:B------:R-:W-:-:S13]  /*1c90*/  ISETP.GE.AND P0, PT, R236, UR26, PT ;  /* 0x0000001aec007c0c */ /* 0x000fda000bf06270 */
[----:B------:R-:W-:Y:S05]  /*1ca0*/  @P0 EXIT ;  /* 0x000000000000094d */ /* 0x000fea0003800000 */
[----:B------:R-:W-:Y:S01]  /*1cb0*/  IMAD R6, R7, -0x326172a9, RZ ;  /* 0xcd9e8d5707067824 */ /* 0x000fe200078e02ff */
[----:B------:R-:W-:Y:S01]  /*1cc0*/  ULDC.64 UR26, c[0x0][0x270] ;  /* 0x00009c00001a7ab9 */ /* 0x000fe20000000a00 */
[----:B------:R-:W-:Y:S01]  /*1cd0*/  IMAD.HI.U32 R7, R119, -0x326172a9, RZ ;  /* 0xcd9e8d5777077827 */ /* 0x000fe200078e00ff */
[----:B------:R-:W-:Y:S01]  /*1ce0*/  UISETP.NE.U32.AND UP0, UPT, UR26, URZ, UPT ;  /* 0x0000003f1a00728c */ /* 0x000fe2000bf05070 */
[----:B------:R-:W-:Y:S01]  /*1cf0*/  BSSY B0, `(.L_x_66432) ;  /* 0x0001f91000007945 */ /* 0x000fe20003800000 */
[----:B------:R-:W-:Y:S01]  /*1d00*/  LOP3.LUT R8, R8, 0x3, RZ, 0xc0, !PT ;  /* 0x0000000308087812 */ /* 0x000fe200078ec0ff */
[----:B------:R-:W-:Y:S01]  /*1d10*/  IMAD R9, R9, -0x2daee0ad, RZ ;  /* 0xd2511f5309097824 */ /* 0x000fe200078e02ff */
[----:B------:R-:W-:Y:S01]  /*1d20*/  LOP3.LUT R6, R7, UR24, R6, 0x96, !PT ;  /* 0x0000001807067c12 */ /* 0x000fe2000f8e9606 */
[C---:B------:R-:W-:Y:S01]  /*1d30*/  IMAD.HI.U32 R10, R12.reuse, -0x2daee0ad, RZ ;  /* 0xd2511f530c0a7827 */ /* 0x040fe200078e00ff */
[----:B------:R-:W-:Y:S01]  /*1d40*/  ULDC.U8 UR26, c[0x0][0x2a0] ;  /* 0x0000a800001a7ab9 */ /* 0x000fe20000000000 */
[----:B------:R-:W-:Y:S01]  /*1d50*/  UISETP.NE.AND.EX UP0, UPT, UR27, URZ, UPT, UP0 ;  /* 0x0000003f1b00728c */ /* 0x000fe2000bf05300 */
[----:B------:R-:W-:Y:S01]  /*1d60*/  ISETP.NE.AND P0, PT, RZ, UR26, PT ;  /* 0x0000001aff007c0c */ /* 0x000fe2000bf05270 */
[----:B------:R-:W-:Y:S01]  /*1d70*/  IMAD R12, R12, -0x2daee0ad, RZ ;  /* 0xd2511f530c0c7824 */ /* 0x000fe200078e02ff */
[----:B------:R-:W-:Y:S01]  /*1d80*/  LOP3.LUT R7, R10, UR25, R9, 0x96, !PT ;  /* 0x000000190a077c12 */ /* 0x000fe2000f8e9609 */
[----:B------:R-:W-:Y:S01]  /*1d90*/  IMAD R10, R119, -0x326172a9, RZ ;  /* 0xcd9e8d57770a7824 */ /* 0x000fe200078e02ff */
[----:B------:R-:W-:Y:S01]  /*1da0*/  ULDC UR33, c[0x0][0x218] ;  /* 0x0000860000217ab9 */ /* 0x000fe20000000800 */
[----:B------:R-:W-:Y:S01]  /*1db0*/  IMAD.MOV.U32 R9, RZ, RZ, RZ ;  /* 0x000000ffff097224 */ /* 0x000fe200078e00ff */
[----:B------:R-:W-:Y:S01]  /*1dc0*/  ULDC UR32, c[0x0][0x2d8] ;  /* 0x0000b60000207ab9 */ /* 0x000fe20000000800 */
[----:B------:R-:W-:Y:S01]  /*1dd0*/  ULDC.64 UR28, c[0x0][0x238] ;  /* 0x00008e00001c7ab9 */ /* 0x000fe20000000a00 */
[----:B------:R-:W-:-:S05]  /*1de0*/  ULDC.64 UR30, c[0x0][0x240] ;  /* 0x00009000001e7ab9 */ /* 0x000fca0000000a00 */
.L_x_67074:
[----:B------:R-:W-:Y:S01]  /*1df0*/  PLOP3.LUT P1, PT, PT, PT, UP0, 0x80, 0x0 ;  /* 0x000000000000781c */ /* 0x000fe20003f2f008 */
[----:B-1234-:R-:W-:Y:S01]  /*1e00*/  HFMA2.MMA R200, -RZ, RZ, 0, 2.384185791015625e-07 ;  /* 0x00000004ffc87435 */ /* 0x01efe200000001ff */
[----:B------:R-:W-:Y:S01]  /*1e10*/  @UP0 ULDC.64 UR26, c[0x0][0x270] ;  /* 0x00009c00001a0ab9 */ /* 0x000fe20000000a00 */
[----:B01234-:R-:W-:Y:S01]  /*1e20*/  IMAD.MOV.U32 R14, RZ, RZ, 0x3f800000 ;  /* 0x3f800000ff0e7424 */ /* 0x01ffe200078e00ff */
[----:B------:R-:W-:-:S09]  /*1e30*/  LOP3.LUT P2, RZ, R5, 0x8000, RZ, 0xc0, !PT ;  /* 0x0000800005ff7812 */ /* 0x000fd2000784c0ff */
[----:B------:R-:W-:Y:S01]  /*1e40*/  @P1 IMAD.WIDE R200, R236, R200, UR26 ;  /* 0x0000001aecc81e25 */ /* 0x000fe2000f8e02c8 */
[----:B------:R-:W-:-:S13]  /*1e50*/  PLOP3.LUT P1, PT, PT, PT, UP0, 0x80, 0x0 ;  /* 0x000000000000781c */ /* 0x000fda0003f2f008 */
[----:B-----5:R0:W5:Y:S01]  /*1e60*/  @P1 LDG.E R14, desc[UR6][R200.64] ;  /* 0x00000006c80e1981 */ /* 0x020162000c1e1900 */
[----:B------:R-:W-:Y:S01]  /*1e70*/  IMAD R11, R236, UR33, RZ ;  /* 0x00000021ec0b7c24 */ /* 0x000fe2000f8e02ff */
        /* <DEDUP_REMOVED lines=29> */
.L_x_66436:
[----:B------:R-:W-:-:S07]  /*2050*/  IMAD.MOV.U32 R202, RZ, RZ, R10 ;  /* 0x000000ffffca7224 */ /* 0x000fce00078e000a */
.L_x_66437:
[----:B------:R-:W-:Y:S05]  /*2060*/  BSYNC B2 ;  /* 0x0000000000027941 */ /* 0x000fea0003800000 */
.L_x_66435:
        /* <DEDUP_REMOVED lines=16> */
.L_x_66441:
[----:B------:R-:W-:Y:S05]  /*2170*/  BSYNC B3 ;  /* 0x0000000000037941 */ /* 0x000fea0003800000 */
.L_x_66440:
        /* <DEDUP_REMOVED lines=42> */
[----:B------:R-:W-:-:S07]  /*2420*/  IMAD.MOV.U32 R11, RZ, RZ, RZ ;  /* 0x000000ffff0b7224 */ /* 0x000fce00078e00ff */
.L_x_66439:
[----:B------:R-:W-:Y:S05]  /*2430*/  BSYNC B2 ;  /* 0x0000000000027941 */ /* 0x000fea0003800000 */
.L_x_66438:
[----:B------:R-:W0:Y:S01]  /*2440*/  LDC R239, c[0x0][0x294] ;  /* 0x0000a500ffef7b82 */ /* 0x000e220000000800 */
[----:B------:R-:W-:Y:S01]  /*2450*/  I2FP.F32.U32 R8, R202 ;  /* 0x000000ca00087245 */ /* 0x000fe20000201000 */
[----:B------:R-:W-:Y:S01]  /*2460*/  IMAD.MOV.U32 R238, RZ, RZ, 0x2f800000 ;  /* 0x2f800000ffee7424 */ /* 0x000fe200078e00ff */
[----:B------:R-:W-:Y:S01]  /*2470*/  ISETP.NE.U32.AND P1, PT, R200, RZ, PT ;  /* 0x000000ffc800720c */ /* 0x000fe20003f25070 */
[----:B------:R-:W-:Y:S01]  /*2480*/  BSSY B2, `(.L_x_66442) ;  /* 0x0000015000027945 */ /* 0x000fe20003800000 */
[----:B------:R-:W-:Y:S01]  /*2490*/  ISETP.NE.AND P3, PT, R11, 0x1, PT ;  /* 0x000000010b00780c */ /* 0x000fe20003f65270 */
[----:B------:R-:W-:Y:S01]  /*24a0*/  FFMA.FTZ R8, R8, R238, 1.1641532182693481445e-10 ;  /* 0x2f00000008087423 */ /* 0x000fe200000100ee */
[----:B------:R-:W-:Y:S01]  /*24b0*/  ISETP.NE.AND.EX P1, PT, R201, RZ, PT, P1 ;  /* 0x000000ffc900720c */ /* 0x000fe20003f25310 */
[----:B------:R-:W1:Y:S01]  /*24c0*/  LDC R237, c[0x0][0x298] ;  /* 0x0000a600ffed7b82 */ /* 0x000e620000000800 */
[----:B------:R-:W-:Y:S02]  /*24d0*/  IADD3 R200, R11, 0x1, RZ ;  /* 0x000000010bc87810 */ /* 0x000fe40007ffe0ff */
[----:B0-----:R-:W-:Y:S01]  /*24e0*/  FSETP.GTU.FTZ.AND P2, PT, R8, R239, PT ;  /* 0x000000ef0800720b */ /* 0x001fe20003f5c000 */
[----:B-----5:R-:W-:-:S04]  /*24f0*/  FMUL.FTZ R8, R120, R14 ;  /* 0x0000000e78087220 */ /* 0x020fc80000410000 */
[----:B-1----:R-:W-:-:S05]  /*2500*/  FMUL.FTZ R8, R8, R237 ;  /* 0x000000ed08087220 */ /* 0x002fca0000410000 */
        /* <DEDUP_REMOVED lines=11> */
.L_x_66443:
[----:B------:R-:W-:-:S07]  /*25c0*/  IMAD.MOV.U32 R8, RZ, RZ, R10 ;  /* 0x000000ffff087224 */ /* 0x000fce00078e000a */
.L_x_66444:
[----:B------:R-:W-:Y:S05]  /*25d0*/  BSYNC B2 ;  /* 0x0000000000027941 */ /* 0x000fea0003800000 */
.L_x_66442:
        /* <DEDUP_REMOVED lines=16> */
.L_x_66448:
[----:B------:R-:W-:Y:S05]  /*26e0*/  BSYNC B3 ;  /* 0x0000000000037941 */ /* 0x000fea0003800000 */
.L_x_66447:
        /* <DEDUP_REMOVED lines=42> */
[----:B------:R-:W-:-:S07]  /*2990*/  LOP3.LUT R6, R11, UR24, R6, 0x96, !PT ;  /* 0x000000180b067c12 */ /* 0x000fce000f8e9606 */
.L_x_66446:
[----:B------:R-:W-:Y:S05]  /*29a0*/  BSYNC B2 ;  /* 0x0000000000027941 */ /* 0x000fea0003800000 */
.L_x_66445:
[----:B------:R-:W-:Y:S01]  /*29b0*/  I2FP.F32.U32 R8, R8 ;  /* 0x0000000800087245 */ /* 0x000fe20000201000 */
[----:B------:R-:W-:Y:S01]  /*29c0*/  BSSY B2, `(.L_x_66449) ;  /* 0x0000013000027945 */ /* 0x000fe20003800000 */
[C---:B------:R-:W-:Y:S01]  /*29d0*/  ISETP.NE.AND P4, PT, R200.reuse, 0x1, PT ;  /* 0x00000001c800780c */ /* 0x040fe20003f85270 */
[----:B------:R-:W-:Y:S02]  /*29e0*/  VIADD R11, R200, 0x1 ;  /* 0x00000001c80b7836 */ /* 0x000fe40000000000 */
[----:B------:R-:W-:-:S05]  /*29f0*/  FFMA.FTZ R8, R8, R238, 1.1641532182693481445e-10 ;  /* 0x2f00000008087423 */ /* 0x000fca00000100ee */
[----:B------:R-:W-:Y:S01]  /*2a00*/  FSETP.GTU.FTZ.AND P3, PT, R8, R239, PT ;  /* 0x000000ef0800720b */ /* 0x000fe20003f7c000 */
        /* <DEDUP_REMOVED lines=13> */
.L_x_66450:
[----:B------:R-:W-:-:S07]  /*2ae0*/  MOV R8, R10 ;  /* 0x0000000a00087202 */ /* 0x000fce0000000f00 */
.L_x_66451:
[----:B------:R-:W-:Y:S05]  /*2af0*/  BSYNC B2 ;  /* 0x0000000000027941 */ /* 0x000fea0003800000 */
.L_x_66449:
        /* <DEDUP_REMOVED lines=16> */
.L_x_66455:
[----:B------:R-:W-:Y:S05]  /*2c00*/  BSYNC B3 ;  /* 0x0000000000037941 */ /* 0x000fea0003800000 */
.L_x_66454:
        /* <DEDUP_REMOVED lines=42> */
[----:B------:R-:W-:-:S11]  /*2eb0*/  HFMA2.MMA R11, -RZ, RZ, 0, 0 ;  /* 0x00000000ff0b7435 */ /* 0x000fd600000001ff */
.L_x_66453:
[----:B------:R-:W-:Y:S05]  /*2ec0*/  BSYNC B2 ;  /* 0x0000000000027941 */ /* 0x000fea0003800000 */
.L_x_66452:
[----:B------:R-:W-:Y:S01]  /*2ed0*/  I2FP.F32.U32 R8, R8 ;  /* 0x0000000800087245 */ /* 0x000fe20000201000 */
[----:B------:R-:W-:Y:S01]  /*2ee0*/  BSSY B2, `(.L_x_66456) ;  /* 0x0000013000027945 */ /* 0x000fe20003800000 */
[----:B------:R-:W-:-:S03]  /*2ef0*/  ISETP.NE.AND P5, PT, R11, 0x1, PT ;  /* 0x000000010b00780c */ /* 0x000fc60003fa5270 */
[----:B------:R-:W-:-:S05]  /*2f00*/  FFMA.FTZ R8, R8, R238, 1.1641532182693481445e-10 ;  /* 0x2f00000008087423 */ /* 0x000fca00000100ee */
[----:B------:R-:W-:Y:S01]  /*2f10*/  FSETP.GTU.FTZ.AND P4, PT, R8, R239, PT ;  /* 0x000000ef0800720b */ /* 0x000fe20003f9c000 */
[----:B------:R-:W-:-:S04]  /*2f20*/  FMUL.FTZ R8, R122, R14 ;  /* 0x0000000e7a087220 */ /* 0x000fc80000410000 */
[----:B------:R-:W-:-:S05]  /*2f30*/  FMUL.FTZ R8, R8, R237 ;  /* 0x000000ed08087220 */ /* 0x000fca0000410000 */
        /* <DEDUP_REMOVED lines=12> */
.L_x_66457:
[----:B------:R-:W-:-:S07]  /*3000*/  IMAD.MOV.U32 R200, RZ, RZ, R10 ;  /* 0x000000ffffc87224 */ /* 0x000fce00078e000a */
.L_x_66458:
[----:B------:R-:W-:Y:S05]  /*3010*/  BSYNC B2 ;  /* 0x0000000000027941 */ /* 0x000fea0003800000 */
.L_x_66456:
        /* <DEDUP_REMOVED lines=16> */
.L_x_66462:
[----:B------:R-:W-:Y:S05]  /*3120*/  BSYNC B3 ;  /* 0x0000000000037941 */ /* 0x000fea0003800000 */
.L_x_66461:
        /* <DEDUP_REMOVED lines=42> */
[----:B------:R-:W-:-:S07]  /*33d0*/  LOP3.LUT R6, R11, UR24, R6, 0x96, !PT ;  /* 0x000000180b067c12 */ /* 0x000fce000f8e9606 */
.L_x_66460:
[----:B------:R-:W-:Y:S05]  /*33e0*/  BSYNC B2 ;  /* 0x0000000000027941 */ /* 0x000fea0003800000 */
.L_x_66459:
[----:B------:R-:W-:-:S05]  /*33f0*/  I2FP.F32.U32 R11, R200 ;  /* 0x000000c8000b7245 */ /* 0x000fca0000201000 */
[----:B------:R-:W-:-:S05]  /*3400*/  FFMA.FTZ R11, R11, R238, 1.1641532182693481445e-10 ;  /* 0x2f0000000b0b7423 */ /* 0x000fca00000100ee */
[----:B------:R-:W-:Y:S01]  /*3410*/  FSETP.GTU.FTZ.AND P5, PT, R11, R239, PT ;  /* 0x000000ef0b00720b */ /* 0x000fe20003fbc000 */
[----:B------:R-:W-:-:S04]  /*3420*/  FMUL.FTZ R11, R123, R14 ;  /* 0x0000000e7b0b7220 */ /* 0x000fc80000410000 */
[----:B------:R-:W-:-:S05]  /*3430*/  FMUL.FTZ R11, R11, R237 ;  /* 0x000000ed0b0b7220 */ /* 0x000fca0000410000 */
        /* <DEDUP_REMOVED lines=12> */
[----:B------:R-:W-:-:S05]  /*3500*/  LEA.HI.X R201, R15, UR31, RZ, 0x2, P1 ;  /* 0x0000001f0fc97c11 */ /* 0x000fca00088f14ff */
[----:B------:R0:W-:Y:S02]  /*3510*/  STG.E desc[UR6][R200.64], R11 ;  /* 0x0000000bc8007986 */ /* 0x0001e4000c101906 */
[----:B0-----:R-:W-:-:S07]  /*3520*/  VIADD R11, R15, 0x20 ;  /* 0x000000200f0b7836 */ /* 0x001fce0000000000 */
.L_x_66434:
[----:B------:R-:W-:Y:S05]  /*3530*/  BSYNC B1 ;  /* 0x0000000000017941 */ /* 0x000fea0003800000 */
.L_x_66433:
        /* <DEDUP_REMOVED lines=24> */
.L_x_66466:
[----:B------:R-:W-:-:S07]  /*36c0*/  MOV R202, R10 ;  /* 0x0000000a00ca7202 */ /* 0x000fce0000000f00 */
.L_x_66467:
[----:B------:R-:W-:Y:S05]  /*36d0*/  BSYNC B2 ;  /* 0x0000000000027941 */ /* 0x000fea0003800000 */
.L_x_66465:
        /* <DEDUP_REMOVED lines=16> */
.L_x_66471:
[----:B------:R-:W-:Y:S05]  /*37e0*/  BSYNC B3 ;  /* 0x0000000000037941 */ /* 0x000fea0003800000 */
.L_x_66470:
        /* <DEDUP_REMOVED lines=44> */
.L_x_66469:
[----:B------:R-:W-:Y:S05]  /*3ab0*/  BSYNC B2 ;  /* 0x0000000000027941 */ /* 0x000fea0003800000 */
.L_x_66468:
        /* <DEDUP_REMOVED lines=24> */
.L_x_66473:
[----:B------:R-:W-:-:S07]  /*3c40*/  IMAD.MOV.U32 R8, RZ, RZ, R10 ;  /* 0x000000ffff087224 */ /* 0x000fce00078e000a */
.L_x_66474:
[----:B------:R-:W-:Y:S05]  /*3c50*/  BSYNC B2 ;  /* 0x0000000000027941 */ /* 0x000fea0003800000 */
.L_x_66472:
        /* <DEDUP_REMOVED lines=16> */
.L_x_66478:
[----:B------:R-:W-:Y:S05]  /*3d60*/  BSYNC B3 ;  /* 0x0000000000037941 */ /* 0x000fea0003800000 */
.L_x_66477:
        /* <DEDUP_REMOVED lines=44> */
.L_x_66476:
[----:B------:R-:W-:Y:S05]  /*4030*/  BSYNC B2 ;  /* 0x0000000000027941 */ /* 0x000fea0003800000 */
.L_x_66475:
[----:B------:R-:W-:Y:S01]  /*4040*/  I2FP.F32.U32 R8, R8 ;  /* 0x0000000800087245 */ /* 0x000fe20000201000 */
[----:B------:R-:W-:Y:S01]  /*4050*/  BSSY B2, `(.L_x_66479) ;  /* 0x0000013000027945 */ /* 0x000fe20003800000 */
[C---:B------:R-:W-:Y:S02]  /*4060*/  ISETP.NE.AND P4, PT, R200.reuse, 0x1, PT ;  /* 0x00000001c800780c */ /* 0x040fe40003f85270 */
[----:B------:R-:W-:Y:S01]  /*4070*/  IADD3 R201, R200, 0x1, RZ ;  /* 0x00000001c8c97810 */ /* 0x000fe20007ffe0ff */
[----:B------:R-:W-:-:S05]  /*4080*/  FFMA.FTZ R8, R8, R240, 1.1641532182693481445e-10 ;  /* 0x2f00000008087423 */ /* 0x000fca00000100f0 */
[----:B------:R-:W-:Y:S01]  /*4090*/  FSETP.GTU.FTZ.AND P3, PT, R8, R241, PT ;  /* 0x000000f10800720b */ /* 0x000fe20003f7c000 */
        /* <DEDUP_REMOVED lines=13> */
.L_x_66480:
[----:B------:R-:W-:-:S07]  /*4170*/  IMAD.MOV.U32 R8, RZ, RZ, R10 ;  /* 0x000000ffff087224 */ /* 0x000fce00078e000a */
.L_x_66481:
[----:B------:R-:W-:Y:S05]  /*4180*/  BSYNC B2 ;  /* 0x0000000000027941 */ /* 0x000fea0003800000 */
.L_x_66479:
        /* <DEDUP_REMOVED lines=16> */
.L_x_66485:
[----:B------:R-:W-:Y:S05]  /*4290*/  BSYNC B3 ;  /* 0x0000000000037941 */ /* 0x000fea0003800000 */
.L_x_66484:
        /* <DEDUP_REMOVED lines=44> */
.L_x_66483:
[----:B------:R-:W-:Y:S05]  /*4560*/  BSYNC B2 ;  /* 0x0000000000027941 */ /* 0x000fea0003800000 */
.L_x_66482:
[----:B------:R-:W-:Y:S01]  /*4570*/  I2FP.F32.U32 R8, R8 ;  /* 0x0000000800087245 */ /* 0x000fe20000201000 */
[----:B------:R-:W-:Y:S01]  /*4580*/  BSSY B2, `(.L_x_66486) ;  /* 0x0000013000027945 */ /* 0x000fe20003800000 */
[----:B------:R-:W-:-:S03]  /*4590*/  ISETP.NE.AND P5, PT, R201, 0x1, PT ;  /* 0x00000001c900780c */ /* 0x000fc60003fa5270 */
[----:B------:R-:W-:-:S05]  /*45a0*/  FFMA.FTZ R8, R8, R240, 1.1641532182693481445e-10 ;  /* 0x2f00000008087423 */ /* 0x000fca00000100f0 */
[----:B------:R-:W-:Y:S01]  /*45b0*/  FSETP.GTU.FTZ.AND P4, PT, R8, R241, PT ;  /* 0x000000f10800720b */ /* 0x000fe20003f9c000 */
        /* <DEDUP_REMOVED lines=14> */
.L_x_66487:
[----:B------:R-:W-:-:S07]  /*46a0*/  IMAD.MOV.U32 R200, RZ, RZ, R10 ;  /* 0x000000ffffc87224 */ /* 0x000fce00078e000a */
.L_x_66488:
[----:B------:R-:W-:Y:S05]  /*46b0*/  BSYNC B2 ;  /* 0x0000000000027941 */ /* 0x000fea0003800000 */
.L_x_66486:
        /* <DEDUP_REMOVED lines=16> */
.L_x_66492:
[----:B------:R-:W-:Y:S05]  /*47c0*/  BSYNC B3 ;  /* 0x0000000000037941 */ /* 0x000fea0003800000 */
.L_x_66491:
        /* <DEDUP_REMOVED lines=44> */
.L_x_66490:
[----:B------:R-:W-:Y:S05]  /*4a90*/  BSYNC B2 ;  /* 0x0000000000027941 */ /* 0x000fea0003800000 */
.L_x_66489:
        /* <DEDUP_REMOVED lines=20> */
.L_x_66464:
[----:B------:R-:W-:Y:S05]  /*4be0*/  BSYNC B1 ;  /* 0x0000000000017941 */ /* 0x000fea0003800000 */
.L_x_66463:
        /* <DEDUP_REMOVED lines=24> */
.L_x_66496:
[----:B------:R-:W-:-:S07]  /*4d70*/  MOV R202, R10 ;  /* 0x0000000a00ca7202 */ /* 0x000fce0000000f00 */
.L_x_66497:
[----:B------:R-:W-:Y:S05]  /*4d80*/  BSYNC B2 ;  /* 0x0000000000027941 */ /* 0x000fea0003800000 */
.L_x_66495:
        /* <DEDUP_REMOVED lines=16> */
.L_x_66501:
[----:B------:R-:W-:Y:S05]  /*4e90*/  BSYNC B3 ;  /* 0x0000000000037941 */ /* 0x000fea0003800000 */
.L_x_66500:
        /* <DEDUP_REMOVED lines=44> */
.L_x_66499:
[----:B------:R-:W-:Y:S05]  /*5160*/  BSYNC B2 ;  /* 0x0000000000027941 */ /* 0x000fea0003800000 */
.L_x_66498:
        /* <DEDUP_REMOVED lines=24> */
.L_x_66503:
[----:B------:R-:W-:-:S07]  /*52f0*/  IMAD.MOV.U32 R8, RZ, RZ, R10 ;  /* 0x000000ffff087224 */ /* 0x000fce00078e000a */
.L_x_66504:
[----:B------:R-:W-:Y:S05]  /*5300*/  BSYNC B2 ;  /* 0x0000000000027941 */ /* 0x000fea0003800000 */
.L_x_66502:
        /* <DEDUP_REMOVED lines=16> */
.L_x_66508:
[----:B------:R-:W-:Y:S05]  /*5410*/  BSYNC B3 ;  /* 0x0000000000037941 */ /* 0x000fea0003800000 */
.L_x_66507:
        /* <DEDUP_REMOVED lines=44> */
.L_x_66506:
[----:B------:R-:W-:Y:S05]  /*56e0*/  BSYNC B2 ;  /* 0x0000000000027941 */ /* 0x000fea0003800000 */
.L_x_66505:
        /* <DEDUP_REMOVED lines=19> */
.L_x_66510:
[----:B------:R-:W-:-:S07]  /*5820*/  IMAD.MOV.U32 R8, RZ, RZ, R10 ;  /* 0x000000ffff087224 */ /* 0x000fce00078e000a */
.L_x_66511:
[----:B------:R-:W-:Y:S05]  /*5830*/  BSYNC B2 ;  /* 0x0000000000027941 */ /* 0x000fea0003800000 */
.L_x_66509:
        /* <DEDUP_REMOVED lines=16> */
.L_x_66515:
[----:B------:R-:W-:Y:S05]  /*5940*/  BSYNC B3 ;  /* 0x0000000000037941 */ /* 0x000fea0003800000 */
.L_x_66514:
        /* <DEDUP_REMOVED lines=44> */
.L_x_66513:
[----:B------:R-:W-:Y:S05]  /*5c10*/  BSYNC B2 ;  /* 0x0000000000027941 */ /* 0x000fea0003800000 */
.L_x_66512:
        /* <DEDUP_REMOVED lines=19> */
.L_x_66517:
[----:B------:R-:W-:-:S07]  /*5d50*/  IMAD.MOV.U32 R200, RZ, RZ, R10 ;  /* 0x000000ffffc87224 */ /* 0x000fce00078e000a */
.L_x_66518:
[----:B------:R-:W-:Y:S05]  /*5d60*/  BSYNC B2 ;  /* 0x0000000000027941 */ /* 0x000fea0003800000 */
.L_x_66516:
        /* <DEDUP_REMOVED lines=16> */
.L_x_66522:
[----:B------:R-:W-:Y:S05]  /*5e70*/  BSYNC B3 ;  /* 0x0000000000037941 */ /* 0x000fea0003800000 */
.L_x_66521:
        /* <DEDUP_REMOVED lines=44> */
.L_x_66520:
[----:B------:R-:W-:Y:S05]  /*6140*/  BSYNC B2 ;  /* 0x0000000000027941 */ /* 0x000fea0003800000 */
.L_x_66519:
        /* <DEDUP_REMOVED lines=20> */
.L_x_66494:
[----:B------:R-:W-:Y:S05]  /*6290*/  BSYNC B1 ;  /* 0x0000000000017941 */ /* 0x000fea0003800000 */
.L_x_66493:
        /* <DEDUP_REMOVED lines=24> */
.L_x_66526:
[----:B------:R-:W-:-:S07]  /*6420*/  MOV R202, R10 ;  /* 0x0000000a00ca7202 */ /* 0x000fce0000000f00 */
.L_x_66527:
[----:B------:R-:W-:Y:S05]  /*6430*/  BSYNC B2 ;  /* 0x0000000000027941 */ /* 0x000fea0003800000 */
.L_x_66525:
        /* <DEDUP_REMOVED lines=16> */
.L_x_66531:
[----:B------:R-:W-:Y:S05]  /*6540*/  BSYNC B3 ;  /* 0x0000000000037941 */ /* 0x000fea0003800000 */
.L_x_66530:
        /* <DEDUP_REMOVED lines=44> */
.L_x_66529:
[----:B------:R-:W-:Y:S05]  /*6810*/  BSYNC B2 ;  /* 0x0000000000027941 */ /* 0x000fea0003800000 */
.L_x_66528:
        /* <DEDUP_REMOVED lines=24> */
.L_x_66533:
[----:B------:R-:W-:-:S07]  /*69a0*/  IMAD.MOV.U32 R8, RZ, RZ, R10 ;  /* 0x000000ffff087224 */ /* 0x000fce00078e000a */
.L_x_66534:
[----:B------:R-:W-:Y:S05]  /*69b0*/  BSYNC B2 ;  /* 0x0000000000027941 */ /* 0x000fea0003800000 */
.L_x_66532:
        /* <DEDUP_REMOVED lines=16> */
.L_x_66538:
[----:B------:R-:W-:Y:S05]  /*6ac0*/  BSYNC B3 ;  /* 0x0000000000037941 */ /* 0x000fea0003800000 */
.L_x_66537:
        /* <DEDUP_REMOVED lines=44> */
.L_x_66536:
[----:B------:R-:W-:Y:S05]  /*6d90*/  BSYNC B2 ;  /* 0x0000000000027941 */ /* 0x000fea0003800000 */
.L_x_66535:
        /* <DEDUP_REMOVED lines=19> */
.L_x_66540:
[----:B------:R-:W-:-:S07]  /*6ed0*/  IMAD.MOV.U32 R8, RZ, RZ, R10 ;  /* 0x000000ffff087224 */ /* 0x000fce00078e000a */
.L_x_66541:
[----:B------:R-:W-:Y:S05]  /*6ee0*/  BSYNC B2 ;  /* 0x0000000000027941 */ /* 0x000fea0003800000 */
.L_x_66539:
        /* <DEDUP_REMOVED lines=16> */
.L_x_66545:
[----:B------:R-:W-:Y:S05]  /*6ff0*/  BSYNC B3 ;  /* 0x0000000000037941 */ /* 0x000fea0003800000 */
.L_x_66544:
        /* <DEDUP_REMOVED lines=44> */
.L_x_66543:
[----:B------:R-:W-:Y:S05]  /*72c0*/  BSYNC B2 ;  /* 0x0000000000027941 */ /* 0x000fea0003800000 */
.L_x_66542:
        /* <DEDUP_REMOVED lines=19> */
.L_x_66547:
[----:B------:R-:W-:-:S07]  /*7400*/  IMAD.MOV.U32 R200, RZ, RZ, R10 ;  /* 0x000000ffffc87224 */ /* 0x000fce00078e000a */
.L_x_66548:
[----:B------:R-:W-:Y:S05]  /*7410*/  BSYNC B2 ;  /* 0x0000000000027941 */ /* 0x000fea0003800000 */
.L_x_66546:
        /* <DEDUP_REMOVED lines=16> */
.L_x_66552:
[----:B------:R-:W-:Y:S05]  /*7520*/  BSYNC B3 ;  /* 0x0000000000037941 */ /* 0x000fea0003800000 */
.L_x_66551:
        /* <DEDUP_REMOVED lines=44> */
.L_x_66550:
[----:B------:R-:W-:Y:S05]  /*77f0*/  BSYNC B2 ;  /* 0x0000000000027941 */ /* 0x000fea0003800000 */
.L_x_66549:
        /* <DEDUP_REMOVED lines=20> */
.L_x_66524:
[----:B------:R-:W-:Y:S05]  /*7940*/  BSYNC B1 ;  /* 0x0000000000017941 */ /* 0x000fea0003800000 */
.L_x_66523:
        /* <DEDUP_REMOVED lines=24> */
.L_x_66556:
[----:B------:R-:W-:-:S07]  /*7ad0*/  MOV R202, R10 ;  /* 0x0000000a00ca7202 */ /* 0x000fce0000000f00 */
.L_x_66557:
[----:B------:R-:W-:Y:S05]  /*7ae0*/  BSYNC B2 ;  /* 0x0000000000027941 */ /* 0x000fea0003800000 */
.L_x_66555:
        /* <DEDUP_REMOVED lines=16> */
.L_x_66561:
[----:B------:R-:W-:Y:S05]  /*7bf0*/  BSYNC B3 ;  /* 0x0000000000037941 */ /* 0x000fea0003800000 */
.L_x_66560:
        /* <DEDUP_REMOVED lines=44> */
.L_x_66559:
[----:B------:R-:W-:Y:S05]  /*7ec0*/  BSYNC B2 ;  /* 0x0000000000027941 */ /* 0x000fea0003800000 */
.L_x_66558:
        /* <DEDUP_REMOVED lines=24> */
.L_x_66563:
[----:B------:R-:W-:-:S07]  /*8050*/  IMAD.MOV.U32 R8, RZ, RZ, R10 ;  /* 0x000000ffff087224 */ /* 0x000fce00078e000a */
.L_x_66564:
[----:B------:R-:W-:Y:S05]  /*8060*/  BSYNC B2 ;  /* 0x0000000000027941 */ /* 0x000fea0003800000 */
.L_x_66562:
        /* <DEDUP_REMOVED lines=16> */
.L_x_66568:
[----:B------:R-:W-:Y:S05]  /*8170*/  BSYNC B3 ;  /* 0x0000000000037941 */ /* 0x000fea0003800000 */
.L_x_66567:
        /* <DEDUP_REMOVED lines=44> */
.L_x_66566:
[----:B------:R-:W-:Y:S05]  /*8440*/  BSYNC B2 ;  /* 0x0000000000027941 */ /* 0x000fea0003800000 */
.L_x_66565:
        /* <DEDUP_REMOVED lines=19> */
.L_x_66570:
[----:B------:R-:W-:-:S07]  /*8580*/  IMAD.MOV.U32 R8, RZ, RZ, R10 ;  /* 0x000000ffff087224 */ /* 0x000fce00078e000a */
.L_x_66571:
[----:B------:R-:W-:Y:S05]  /*8590*/  BSYNC B2 ;  /* 0x0000000000027941 */ /* 0x000fea0003800000 */
.L_x_66569:
        /* <DEDUP_REMOVED lines=16> */
.L_x_66575:
[----:B------:R-:W-:Y:S05]  /*86a0*/  BSYNC B3 ;  /* 0x0000000000037941 */ /* 0x000fea0003800000 */
.L_x_66574:
        /* <DEDUP_REMOVED lines=44> */
.L_x_66573:
[----:B------:R-:W-:Y:S05]  /*8970*/  BSYNC B2 ;  /* 0x0000000000027941 */ /* 0x000fea0003800000 */
.L_x_66572:
        /* <DEDUP_REMOVED lines=19> */
.L_x_66577:
[----:B------:R-:W-:-:S07]  /*8ab0*/  IMAD.MOV.U32 R200, RZ, RZ, R10 ;  /* 0x000000ffffc87224 */ /* 0x000fce00078e000a */
.L_x_66578:
[----:B------:R-:W-:Y:S05]  /*8ac0*/  BSYNC B2 ;  /* 0x0000000000027941 */ /* 0x000fea0003800000 */
.L_x_66576:
        /* <DEDUP_REMOVED lines=16> */
.L_x_66582:
[----:B------:R-:W-:Y:S05]  /*8bd0*/  BSYNC B3 ;  /* 0x0000000000037941 */ /* 0x000fea0003800000 */
.L_x_66581:
        /* <DEDUP_REMOVED lines=44> */
.L_x_66580:
[----:B------:R-:W-:Y:S05]  /*8ea0*/  BSYNC B2 ;  /* 0x0000000000027941 */ /* 0x000fea0003800000 */
.L_x_66579:
        /* <DEDUP_REMOVED lines=20> */
.L_x_66554:
[----:B------:R-:W-:Y:S05]  /*8ff0*/  BSYNC B1 ;  /* 0x0000000000017941 */ /* 0x000fea0003800000 */
.L_x_66553:
        /* <DEDUP_REMOVED lines=24> */
.L_x_66586:
[----:B------:R-:W-:-:S07]  /*9180*/  MOV R202, R10 ;  /* 0x0000000a00ca7202 */ /* 0x000fce0000000f00 */
.L_x_66587:
[----:B------:R-:W-:Y:S05]  /*9190*/  BSYNC B2 ;  /* 0x0000000000027941 */ /* 0x000fea0003800000 */
.L_x_66585:
        /* <DEDUP_REMOVED lines=16> */
.L_x_66591:
[----:B------:R-:W-:Y:S05]  /*92a0*/  BSYNC B3 ;  /* 0x0000000000037941 */ /* 0x000fea0003800000 */
.L_x_66590:
        /* <DEDUP_REMOVED lines=44> */
.L_x_66589:
[----:B------:R-:W-:Y:S05]  /*9570*/  BSYNC B2 ;  /* 0x0000000000027941 */ /* 0x000fea0003800000 */
.L_x_66588:
        /* <DEDUP_REMOVED lines=24> */
.L_x_66593:
[----:B------:R-:W-:-:S07]  /*9700*/  IMAD.MOV.U32 R8, RZ, RZ, R10 ;  /* 0x000000ffff087224 */ /* 0x000fce00078e000a */
.L_x_66594:
[----:B------:R-:W-:Y:S05]  /*9710*/  BSYNC B2 ;  /* 0x0000000000027941 */ /* 0x000fea0003800000 */
.L_x_66592:
        /* <DEDUP_REMOVED lines=16> */
.L_x_66598:
[----:B------:R-:W-:Y:S05]  /*9820*/  BSYNC B3 ;  /* 0x0000000000037941 */ /* 0x000fea0003800000 */
.L_x_66597:
        /* <DEDUP_REMOVED lines=44> */
.L_x_66596:
[----:B------:R-:W-:Y:S05]  /*9af0*/  BSYNC B2 ;  /* 0x0000000000027941 */ /* 0x000fea0003800000 */
.L_x_66595:
        /* <DEDUP_REMOVED lines=19> */
.L_x_66600:
[----:B------:R-:W-:-:S07]  /*9c30*/  IMAD.MOV.U32 R8, RZ, RZ, R10 ;  /* 0x000000ffff087224 */ /* 0x000fce00078e000a */
.L_x_66601:
[----:B------:R-:W-:Y:S05]  /*9c40*/  BSYNC B2 ;  /* 0x0000000000027941 */ /* 0x000fea0003800000 */
.L_x_66599:
        /* <DEDUP_REMOVED lines=16> */
.L_x_66605:
[----:B------:R-:W-:Y:S05]  /*9d50*/  BSYNC B3 ;  /* 0x0000000000037941 */ /* 0x000fea0003800000 */
.L_x_66604:
        /* <DEDUP_REMOVED lines=44> */
.L_x_66603:
[----:B------:R-:W-:Y:S05]  /*a020*/  BSYNC B2 ;  /* 0x0000000000027941 */ /* 0x000fea0003800000 */
.L_x_66602:
        /* <DEDUP_REMOVED lines=19> */
.L_x_66607:
[----:B------:R-:W-:-:S07]  /*a160*/  IMAD.MOV.U32 R200, RZ, RZ, R10 ;  /* 0x000000ffffc87224 */ /* 0x000fce00078e000a */
.L_x_66608:
[----:B------:R-:W-:Y:S05]  /*a170*/  BSYNC B2 ;  /* 0x0000000000027941 */ /* 0x000fea0003800000 */
.L_x_66606:
        /* <DEDUP_REMOVED lines=16> */
.L_x_66612:
[----:B------:R-:W-:Y:S05]  /*a280*/  BSYNC B3 ;  /* 0x0000000000037941 */ /* 0x000fea0003800000 */
.L_x_66611:
        /* <DEDUP_REMOVED lines=44> */
.L_x_66610:
[----:B------:R-:W-:Y:S05]  /*a550*/  BSYNC B2 ;  /* 0x0000000000027941 */ /* 0x000fea0003800000 */
.L_x_66609:
        /* <DEDUP_REMOVED lines=20> */
.L_x_66584:
[----:B------:R-:W-:Y:S05]  /*a6a0*/  BSYNC B1 ;  /* 0x0000000000017941 */ /* 0x000fea0003800000 */
.L_x_66583:
        /* <DEDUP_REMOVED lines=24> */
.L_x_66616:
[----:B------:R-:W-:-:S07]  /*a830*/  MOV R202, R10 ;  /* 0x0000000a00ca7202 */ /* 0x000fce0000000f00 */
.L_x_66617:
[----:B------:R-:W-:Y:S05]  /*a840*/  BSYNC B2 ;  /* 0x0000000000027941 */ /* 0x000fea0003800000 */
.L_x_66615:
        /* <DEDUP_REMOVED lines=16> */
.L_x_66621:
[----:B------:R-:W-:Y:S05]  /*a950*/  BSYNC B3 ;  /* 0x0000000000037941 */ /* 0x000fea0003800000 */
.L_x_66620:
        /* <DEDUP_REMOVED lines=44> */
.L_x_66619:
[----:B------:R-:W-:Y:S05]  /*ac20*/  BSYNC B2 ;  /* 0x0000000000027941 */ /* 0x000fea0003800000 */
.L_x_66618:
        /* <DEDUP_REMOVED lines=24> */
.L_x_66623:
[----:B------:R-:W-:-:S07]  /*adb0*/  IMAD.MOV.U32 R8, RZ, RZ, R10 ;  /* 0x000000ffff087224 */ /* 0x000fce00078e000a */
.L_x_66624:
[----:B------:R-:W-:Y:S05]  /*adc0*/  BSYNC B2 ;  /* 0x0000000000027941 */ /* 0x000fea0003800000 */
.L_x_66622:
        /* <DEDUP_REMOVED lines=16> */
.L_x_66628:
[----:B------:R-:W-:Y:S05]  /*aed0*/  BSYNC B3 ;  /* 0x0000000000037941 */ /* 0x000fea0003800000 */
.L_x_66627:
        /* <DEDUP_REMOVED lines=44> */
.L_x_66626:
[----:B------:R-:W-:Y:S05]  /*b1a0*/  BSYNC B2 ;  /* 0x0000000000027941 */ /* 0x000fea0003800000 */
.L_x_66625:
        /* <DEDUP_REMOVED lines=19> */
.L_x_66630:
[----:B------:R-:W-:-:S07]  /*b2e0*/  IMAD.MOV.U32 R8, RZ, RZ, R10 ;  /* 0x000000ffff087224 */ /* 0x000fce00078e000a */
.L_x_66631:
[----:B------:R-:W-:Y:S05]  /*b2f0*/  BSYNC B2 ;  /* 0x0000000000027941 */ /* 0x000fea0003800000 */
.L_x_66629:
        /* <DEDUP_REMOVED lines=16> */
.L_x_66635:
[----:B------:R-:W-:Y:S05]  /*b400*/  BSYNC B3 ;  /* 0x0000000000037941 */ /* 0x000fea0003800000 */
.L_x_66634:
        /* <DEDUP_REMOVED lines=44> */
.L_x_66633:
[----:B------:R-:W-:Y:S05]  /*b6d0*/  BSYNC B2 ;  /* 0x0000000000027941 */ /* 0x000fea0003800000 */
.L_x_66632:
        /* <DEDUP_REMOVED lines=19> */
.L_x_66637:
[----:B------:R-:W-:-:S07]  /*b810*/  IMAD.MOV.U32 R200, RZ, RZ, R10 ;  /* 0x000000ffffc87224 */ /* 0x000fce00078e000a */
.L_x_66638:
[----:B------:R-:W-:Y:S05]  /*b820*/  BSYNC B2 ;  /* 0x0000000000027941 */ /* 0x000fea0003800000 */
.L_x_66636:
        /* <DEDUP_REMOVED lines=16> */
.L_x_66642:
[----:B------:R-:W-:Y:S05]  /*b930*/  BSYNC B3 ;  /* 0x0000000000037941 */ /* 0x000fea0003800000 */
.L_x_66641:
        /* <DEDUP_REMOVED lines=44> */
.L_x_66640:
[----:B------:R-:W-:Y:S05]  /*bc00*/  BSYNC B2 ;  /* 0x0000000000027941 */ /* 0x000fea0003800000 */
.L_x_66639:
        /* <DEDUP_REMOVED lines=20> */
.L_x_66614:
[----:B------:R-:W-:Y:S05]  /*bd50*/  BSYNC B1 ;  /* 0x0000000000017941 */ /* 0x000fea0003800000 */
.L_x_66613:
        /* <DEDUP_REMOVED lines=24> */
.L_x_66646:
[----:B------:R-:W-:-:S07]  /*bee0*/  MOV R202, R10 ;  /* 0x0000000a00ca7202 */ /* 0x000fce0000000f00 */
.L_x_66647:
[----:B------:R-:W-:Y:S05]  /*bef0*/  BSYNC B2 ;  /* 0x0000000000027941 */ /* 0x000fea0003800000 */
.L_x_66645:
        /* <DEDUP_REMOVED lines=16> */
.L_x_66651:
[----:B------:R-:W-:Y:S05]  /*c000*/  BSYNC B3 ;  /* 0x0000000000037941 */ /* 0x000fea0003800000 */
.L_x_66650:
        /* <DEDUP_REMOVED lines=44> */
.L_x_66649:
[----:B------:R-:W-:Y:S05]  /*c2d0*/  BSYNC B2 ;  /* 0x0000000000027941 */ /* 0x000fea0003800000 */
.L_x_66648:
        /* <DEDUP_REMOVED lines=24> */
.L_x_66653:
[----:B------:R-:W-:-:S07]  /*c460*/  IMAD.MOV.U32 R8, RZ, RZ, R10 ;  /* 0x000000ffff087224 */ /* 0x000fce00078e000a */
.L_x_66654:
[----:B------:R-:W-:Y:S05]  /*c470*/  BSYNC B2 ;  /* 0x0000000000027941 */ /* 0x000fea0003800000 */
.L_x_66652:
        /* <DEDUP_REMOVED lines=16> */
.L_x_66658:
[----:B------:R-:W-:Y:S05]  /*c580*/  BSYNC B3 ;  /* 0x0000000000037941 */ /* 0x000fea0003800000 */
.L_x_66657:
        /* <DEDUP_REMOVED lines=44> */
.L_x_66656:
[----:B------:R-:W-:Y:S05]  /*c850*/  BSYNC B2 ;  /* 0x0000000000027941 */ /* 0x000fea0003800000 */
.L_x_66655:
        /* <DEDUP_REMOVED lines=19> */
.L_x_66660:
[----:B------:R-:W-:-:S07]  /*c990*/  IMAD.MOV.U32 R8, RZ, RZ, R10 ;  /* 0x000000ffff087224 */ /* 0x000fce00078e000a */
.L_x_66661:
[----:B------:R-:W-:Y:S05]  /*c9a0*/  BSYNC B2 ;  /* 0x0000000000027941 */ /* 0x000fea0003800000 */
.L_x_66659:
        /* <DEDUP_REMOVED lines=16> */
.L_x_66665:
[----:B------:R-:W-:Y:S05]  /*cab0*/  BSYNC B3 ;  /* 0x0000000000037941 */ /* 0x000fea0003800000 */
.L_x_66664:
        /* <DEDUP_REMOVED lines=44> */
.L_x_66663:
[----:B------:R-:W-:Y:S05]  /*cd80*/  BSYNC B2 ;  /* 0x0000000000027941 */ /* 0x000fea0003800000 */
.L_x_66662:
        /* <DEDUP_REMOVED lines=19> */
.L_x_66667:
[----:B------:R-:W-:-:S07]  /*cec0*/  IMAD.MOV.U32 R200, RZ, RZ, R10 ;  /* 0x000000ffffc87224 */ /* 0x000fce00078e000a */
.L_x_66668:
[----:B------:R-:W-:Y:S05]  /*ced0*/  BSYNC B2 ;  /* 0x0000000000027941 */ /* 0x000fea0003800000 */
.L_x_66666:
        /* <DEDUP_REMOVED lines=16> */
.L_x_66672:
[----:B------:R-:W-:Y:S05]  /*cfe0*/  BSYNC B3 ;  /* 0x0000000000037941 */ /* 0x000fea0003800000 */
.L_x_66671:
        /* <DEDUP_REMOVED lines=44> */
.L_x_66670:
[----:B------:R-:W-:Y:S05]  /*d2b0*/  BSYNC B2 ;  /* 0x0000000000027941 */ /* 0x000fea0003800000 */
.L_x_66669:
        /* <DEDUP_REMOVED lines=20> */
.L_x_66644:
[----:B------:R-:W-:Y:S05]  /*d400*/  BSYNC B1 ;  /* 0x0000000000017941 */ /* 0x000fea0003800000 */
.L_x_66643:
        /* <DEDUP_REMOVED lines=24> */
.L_x_66676:
[----:B------:R-:W-:-:S07]  /*d590*/  MOV R202, R10 ;  /* 0x0000000a00ca7202 */ /* 0x000fce0000000f00 */
.L_x_66677:
[----:B------:R-:W-:Y:S05]  /*d5a0*/  BSYNC B2 ;  /* 0x0000000000027941 */ /* 0x000fea0003800000 */
.L_x_66675:
        /* <DEDUP_REMOVED lines=16> */
.L_x_66681:
[----:B------:R-:W-:Y:S05]  /*d6b0*/  BSYNC B3 ;  /* 0x0000000000037941 */ /* 0x000fea0003800000 */
.L_x_66680:
        /* <DEDUP_REMOVED lines=44> */
.L_x_66679:
[----:B------:R-:W-:Y:S05]  /*d980*/  BSYNC B2 ;  /* 0x0000000000027941 */ /* 0x000fea0003800000 */
.L_x_66678:
        /* <DEDUP_REMOVED lines=24> */
.L_x_66683:
[----:B------:R-:W-:-:S07]  /*db10*/  IMAD.MOV.U32 R8, RZ, RZ, R10 ;  /* 0x000000ffff087224 */ /* 0x000fce00078e000a */
.L_x_66684:
[----:B------:R-:W-:Y:S05]  /*db20*/  BSYNC B2 ;  /* 0x0000000000027941 */ /* 0x000fea0003800000 */
.L_x_66682:
        /* <DEDUP_REMOVED lines=16> */
.L_x_66688:
[----:B------:R-:W-:Y:S05]  /*dc30*/  BSYNC B3 ;  /* 0x0000000000037941 */ /* 0x000fea0003800000 */
.L_x_66687:
        /* <DEDUP_REMOVED lines=44> */
.L_x_66686:
[----:B------:R-:W-:Y:S05]  /*df00*/  BSYNC B2 ;  /* 0x0000000000027941 */ /* 0x000fea0003800000 */
.L_x_66685:
        /* <DEDUP_REMOVED lines=19> */
.L_x_66690:
[----:B------:R-:W-:-:S07]  /*e040*/  IMAD.MOV.U32 R8, RZ, RZ, R10 ;  /* 0x000000ffff087224 */ /* 0x000fce00078e000a */
.L_x_66691:
[----:B------:R-:W-:Y:S05]  /*e050*/  BSYNC B2 ;  /* 0x0000000000027941 */ /* 0x000fea0003800000 */
.L_x_66689:
        /* <DEDUP_REMOVED lines=16> */
.L_x_66695:
[----:B------:R-:W-:Y:S05]  /*e160*/  BSYNC B3 ;  /* 0x0000000000037941 */ /* 0x000fea0003800000 */
.L_x_66694:
        /* <DEDUP_REMOVED lines=44> */
.L_x_66693:
[----:B------:R-:W-:Y:S05]  /*e430*/  BSYNC B2 ;  /* 0x0000000000027941 */ /* 0x000fea0003800000 */
.L_x_66692:
        /* <DEDUP_REMOVED lines=19> */
.L_x_66697:
[----:B------:R-:W-:-:S07]  /*e570*/  IMAD.MOV.U32 R200, RZ, RZ, R10 ;  /* 0x000000ffffc87224 */ /* 0x000fce00078e000a */
.L_x_66698:
[----:B------:R-:W-:Y:S05]  /*e580*/  BSYNC B2 ;  /* 0x0000000000027941 */ /* 0x000fea0003800000 */
.L_x_66696:
        /* <DEDUP_REMOVED lines=16> */
.L_x_66702:
[----:B------:R-:W-:Y:S05]  /*e690*/  BSYNC B3 ;  /* 0x0000000000037941 */ /* 0x000fea0003800000 */
.L_x_66701:
        /* <DEDUP_REMOVED lines=44> */
.L_x_66700:
[----:B------:R-:W-:Y:S05]  /*e960*/  BSYNC B2 ;  /* 0x0000000000027941 */ /* 0x000fea0003800000 */
.L_x_66699:
        /* <DEDUP_REMOVED lines=20> */
.L_x_66674:
[----:B------:R-:W-:Y:S05]  /*eab0*/  BSYNC B1 ;  /* 0x0000000000017941 */ /* 0x000fea0003800000 */
.L_x_66673:
        /* <DEDUP_REMOVED lines=24> */
.L_x_66706:
[----:B------:R-:W-:-:S07]  /*ec40*/  MOV R202, R10 ;  /* 0x0000000a00ca7202 */ /* 0x000fce0000000f00 */
.L_x_66707:
[----:B------:R-:W-:Y:S05]  /*ec50*/  BSYNC B2 ;  /* 0x0000000000027941 */ /* 0x000fea0003800000 */
.L_x_66705:
        /* <DEDUP_REMOVED lines=16> */
.L_x_66711:
[----:B------:R-:W-:Y:S05]  /*ed60*/  BSYNC B3 ;  /* 0x0000000000037941 */ /* 0x000fea0003800000 */
.L_x_66710:
        /* <DEDUP_REMOVED lines=44> */
.L_x_66709:
[----:B------:R-:W-:Y:S05]  /*f030*/  BSYNC B2 ;  /* 0x0000000000027941 */ /* 0x000fea0003800000 */
.L_x_66708:
        /* <DEDUP_REMOVED lines=24> */
.L_x_66713:
[----:B------:R-:W-:-:S07]  /*f1c0*/  IMAD.MOV.U32 R8, RZ, RZ, R10 ;  /* 0x000000ffff087224 */ /* 0x000fce00078e000a */
.L_x_66714:
[----:B------:R-:W-:Y:S05]  /*f1d0*/  BSYNC B2 ;  /* 0x0000000000027941 */ /* 0x000fea0003800000 */
.L_x_66712:
        /* <DEDUP_REMOVED lines=16> */
.L_x_66718:
[----:B------:R-:W-:Y:S05]  /*f2e0*/  BSYNC B3 ;  /* 0x0000000000037941 */ /* 0x000fea0003800000 */
.L_x_66717:
        /* <DEDUP_REMOVED lines=44> */
.L_x_66716:
[----:B------:R-:W-:Y:S05]  /*f5b0*/  BSYNC B2 ;  /* 0x0000000000027941 */ /* 0x000fea0003800000 */
.L_x_66715:
        /* <DEDUP_REMOVED lines=19> */
.L_x_66720:
[----:B------:R-:W-:-:S07]  /*f6f0*/  IMAD.MOV.U32 R8, RZ, RZ, R10 ;  /* 0x000000ffff087224 */ /* 0x000fce00078e000a */
.L_x_66721:
[----:B------:R-:W-:Y:S05]  /*f700*/  BSYNC B2 ;  /* 0x0000000000027941 */ /* 0x000fea0003800000 */
.L_x_66719:
        /* <DEDUP_REMOVED lines=16> */
.L_x_66725:
[----:B------:R-:W-:Y:S05]  /*f810*/  BSYNC B3 ;  /* 0x0000000000037941 */ /* 0x000fea0003800000 */
.L_x_66724:
        /* <DEDUP_REMOVED lines=44> */
.L_x_66723:
[----:B------:R-:W-:Y:S05]  /*fae0*/  BSYNC B2 ;  /* 0x0000000000027941 */ /* 0x000fea0003800000 */
.L_x_66722:
        /* <DEDUP_REMOVED lines=19> */
.L_x_66727:
[----:B------:R-:W-:-:S07]  /*fc20*/  IMAD.MOV.U32 R200, RZ, RZ, R10 ;  /* 0x000000ffffc87224 */ /* 0x000fce00078e000a */
.L_x_66728:
[----:B------:R-:W-:Y:S05]  /*fc30*/  BSYNC B2 ;  /* 0x0000000000027941 */ /* 0x000fea0003800000 */
.L_x_66726:
        /* <DEDUP_REMOVED lines=16> */
.L_x_66732:
[----:B------:R-:W-:Y:S05]  /*fd40*/  BSYNC B3 ;  /* 0x0000000000037941 */ /* 0x000fea0003800000 */
.L_x_66731:
        /* <DEDUP_REMOVED lines=44> */
.L_x_66730:
[----:B------:R-:W-:Y:S05]  /*10010*/  BSYNC B2 ;  /* 0x0000000000027941 */ /* 0x000fea0003800000 */
.L_x_66729:
        /* <DEDUP_REMOVED lines=20> */
.L_x_66704:
[----:B------:R-:W-:Y:S05]  /*10160*/  BSYNC B1 ;  /* 0x0000000000017941 */ /* 0x000fea0003800000 */
.L_x_66703:
        /* <DEDUP_REMOVED lines=24> */
.L_x_66736:
[----:B------:R-:W-:-:S07]  /*102f0*/  MOV R202, R10 ;  /* 0x0000000a00ca7202 */ /* 0x000fce0000000f00 */
.L_x_66737:
[----:B------:R-:W-:Y:S05]  /*10300*/  BSYNC B2 ;  /* 0x0000000000027941 */ /* 0x000fea0003800000 */
.L_x_66735:
        /* <DEDUP_REMOVED lines=16> */
.L_x_66741:
[----:B------:R-:W-:Y:S05]  /*10410*/  BSYNC B3 ;  /* 0x0000000000037941 */ /* 0x000fea0003800000 */
.L_x_66740:
        /* <DEDUP_REMOVED lines=44> */
.L_x_66739:
[----:B------:R-:W-:Y:S05]  /*106e0*/  BSYNC B2 ;  /* 0x0000000000027941 */ /* 0x000fea0003800000 */
.L_x_66738:
        /* <DEDUP_REMOVED lines=24> */
.L_x_66743:
[----:B------:R-:W-:-:S07]  /*10870*/  IMAD.MOV.U32 R8, RZ, RZ, R10 ;  /* 0x000000ffff087224 */ /* 0x000fce00078e000a */
.L_x_66744:
[----:B------:R-:W-:Y:S05]  /*10880*/  BSYNC B2 ;  /* 0x0000000000027941 */ /* 0x000fea0003800000 */
.L_x_66742:
        /* <DEDUP_REMOVED lines=16> */
.L_x_66748:
[----:B------:R-:W-:Y:S05]  /*10990*/  BSYNC B3 ;  /* 0x0000000000037941 */ /* 0x000fea0003800000 */
.L_x_66747:
        /* <DEDUP_REMOVED lines=44> */
.L_x_66746:
[----:B------:R-:W-:Y:S05]  /*10c60*/  BSYNC B2 ;  /* 0x0000000000027941 */ /* 0x000fea0003800000 */
.L_x_66745:
        /* <DEDUP_REMOVED lines=19> */
.L_x_66750:
[----:B------:R-:W-:-:S07]  /*10da0*/  IMAD.MOV.U32 R8, RZ, RZ, R10 ;  /* 0x000000ffff087224 */ /* 0x000fce00078e000a */
.L_x_66751:
[----:B------:R-:W-:Y:S05]  /*10db0*/  BSYNC B2 ;  /* 0x0000000000027941 */ /* 0x000fea0003800000 */
.L_x_66749:
        /* <DEDUP_REMOVED lines=16> */
.L_x_66755:
[----:B------:R-:W-:Y:S05]  /*10ec0*/  BSYNC B3 ;  /* 0x0000000000037941 */ /* 0x000fea0003800000 */
.L_x_66754:
        /* <DEDUP_REMOVED lines=44> */
.L_x_66753:
[----:B------:R-:W-:Y:S05]  /*11190*/  BSYNC B2 ;  /* 0x0000000000027941 */ /* 0x000fea0003800000 */
.L_x_66752:
        /* <DEDUP_REMOVED lines=19> */
.L_x_66757:
[----:B------:R-:W-:-:S07]  /*112d0*/  IMAD.MOV.U32 R200, RZ, RZ, R10 ;  /* 0x000000ffffc87224 */ /* 0x000fce00078e000a */
.L_x_66758:
[----:B------:R-:W-:Y:S05]  /*112e0*/  BSYNC B2 ;  /* 0x0000000000027941 */ /* 0x000fea0003800000 */
.L_x_66756:
        /* <DEDUP_REMOVED lines=16> */
.L_x_66762:
[----:B------:R-:W-:Y:S05]  /*113f0*/  BSYNC B3 ;  /* 0x0000000000037941 */ /* 0x000fea0003800000 */
.L_x_66761:
        /* <DEDUP_REMOVED lines=44> */
.L_x_66760:
[----:B------:R-:W-:Y:S05]  /*116c0*/  BSYNC B2 ;  /* 0x0000000000027941 */ /* 0x000fea0003800000 */
.L_x_66759:
        /* <DEDUP_REMOVED lines=20> */
.L_x_66734:
[----:B------:R-:W-:Y:S05]  /*11810*/  BSYNC B1 ;  /* 0x0000000000017941 */ /* 0x000fea0003800000 */
.L_x_66733:
        /* <DEDUP_REMOVED lines=24> */
.L_x_66766:
[----:B------:R-:W-:-:S07]  /*119a0*/  MOV R202, R10 ;  /* 0x0000000a00ca7202 */ /* 0x000fce0000000f00 */
.L_x_66767:
[----:B------:R-:W-:Y:S05]  /*119b0*/  BSYNC B2 ;  /* 0x0000000000027941 */ /* 0x000fea0003800000 */
.L_x_66765:
        /* <DEDUP_REMOVED lines=16> */
.L_x_66771:
[----:B------:R-:W-:Y:S05]  /*11ac0*/  BSYNC B3 ;  /* 0x0000000000037941 */ /* 0x000fea0003800000 */
.L_x_66770:
        /* <DEDUP_REMOVED lines=44> */
.L_x_66769:
[----:B------:R-:W-:Y:S05]  /*11d90*/  BSYNC B2 ;  /* 0x0000000000027941 */ /* 0x000fea0003800000 */
.L_x_66768:
        /* <DEDUP_REMOVED lines=24> */
.L_x_66773:
[----:B------:R-:W-:-:S07]  /*11f20*/  IMAD.MOV.U32 R8, RZ, RZ, R10 ;  /* 0x000000ffff087224 */ /* 0x000fce00078e000a */
.L_x_66774:
[----:B------:R-:W-:Y:S05]  /*11f30*/  BSYNC B2 ;  /* 0x0000000000027941 */ /* 0x000fea0003800000 */
.L_x_66772:
        /* <DEDUP_REMOVED lines=16> */
.L_x_66778:
[----:B------:R-:W-:Y:S05]  /*12040*/  BSYNC B3 ;  /* 0x0000000000037941 */ /* 0x000fea0003800000 */
.L_x_66777:
        /* <DEDUP_REMOVED lines=44> */
.L_x_66776:
[----:B------:R-:W-:Y:S05]  /*12310*/  BSYNC B2 ;  /* 0x0000000000027941 */ /* 0x000fea0003800000 */
.L_x_66775:
        /* <DEDUP_REMOVED lines=19> */
.L_x_66780:
[----:B------:R-:W-:-:S07]  /*12450*/  IMAD.MOV.U32 R8, RZ, RZ, R10 ;  /* 0x000000ffff087224 */ /* 0x000fce00078e000a */
.L_x_66781:
[----:B------:R-:W-:Y:S05]  /*12460*/  BSYNC B2 ;  /* 0x0000000000027941 */ /* 0x000fea0003800000 */
.L_x_66779:
        /* <DEDUP_REMOVED lines=16> */
.L_x_66785:
[----:B------:R-:W-:Y:S05]  /*12570*/  BSYNC B3 ;  /* 0x0000000000037941 */ /* 0x000fea0003800000 */
.L_x_66784:
        /* <DEDUP_REMOVED lines=44> */
.L_x_66783:
[----:B------:R-:W-:Y:S05]  /*12840*/  BSYNC B2 ;  /* 0x0000000000027941 */ /* 0x000fea0003800000 */
.L_x_66782:
        /* <DEDUP_REMOVED lines=19> */
.L_x_66787:
[----:B------:R-:W-:-:S07]  /*12980*/  MOV R200, R10 ;  /* 0x0000000a00c87202 */ /* 0x000fce0000000f00 */
.L_x_66788:
[----:B------:R-:W-:Y:S05]  /*12990*/  BSYNC B2 ;  /* 0x0000000000027941 */ /* 0x000fea0003800000 */
.L_x_66786:
        /* <DEDUP_REMOVED lines=16> */
.L_x_66792:
[----:B------:R-:W-:Y:S05]  /*12aa0*/  BSYNC B3 ;  /* 0x0000000000037941 */ /* 0x000fea0003800000 */
.L_x_66791:
        /* <DEDUP_REMOVED lines=44> */
.L_x_66790:
[----:B------:R-:W-:Y:S05]  /*12d70*/  BSYNC B2 ;  /* 0x0000000000027941 */ /* 0x000fea0003800000 */
.L_x_66789:
        /* <DEDUP_REMOVED lines=20> */
.L_x_66764:
[----:B------:R-:W-:Y:S05]  /*12ec0*/  BSYNC B1 ;  /* 0x0000000000017941 */ /* 0x000fea0003800000 */
.L_x_66763:
        /* <DEDUP_REMOVED lines=24> */
.L_x_66796:
[----:B------:R-:W-:-:S07]  /*13050*/  IMAD.MOV.U32 R202, RZ, RZ, R10 ;  /* 0x000000ffffca7224 */ /* 0x000fce00078e000a */
.L_x_66797:
[----:B------:R-:W-:Y:S05]  /*13060*/  BSYNC B2 ;  /* 0x0000000000027941 */ /* 0x000fea0003800000 */
.L_x_66795:
        /* <DEDUP_REMOVED lines=16> */
.L_x_66801:
[----:B------:R-:W-:Y:S05]  /*13170*/  BSYNC B3 ;  /* 0x0000000000037941 */ /* 0x000fea0003800000 */
.L_x_66800:
        /* <DEDUP_REMOVED lines=44> */
.L_x_66799:
[----:B------:R-:W-:Y:S05]  /*13440*/  BSYNC B2 ;  /* 0x0000000000027941 */ /* 0x000fea0003800000 */
.L_x_66798:
[----:B------:R-:W0:Y:S01]  /*13450*/  LDC R241, c[0x0][0x294] ;  /* 0x0000a500fff17b82 */ /* 0x000e220000000800 */
[----:B------:R-:W-:Y:S01]  /*13460*/  HFMA2.MMA R240, -RZ, RZ, 0.1171875, 0 ;  /* 0x2f800000fff07435 */ /* 0x000fe200000001ff */
[----:B------:R-:W-:Y:S01]  /*13470*/  I2FP.F32.U32 R8, R202 ;  /* 0x000000ca00087245 */ /* 0x000fe20000201000 */
[----:B------:R-:W-:Y:S01]  /*13480*/  BSSY B2, `(.L_x_66802) ;  /* 0x0000016000027945 */ /* 0x000fe20003800000 */
[----:B------:R-:W-:Y:S01]  /*13490*/  ISETP.NE.U32.AND P1, PT, R200, RZ, PT ;  /* 0x000000ffc800720c */ /* 0x000fe20003f25070 */
[C---:B------:R-:W-:Y:S01]  /*134a0*/  VIADD R200, R203.reuse, 0x1 ;  /* 0x00000001cbc87836 */ /* 0x040fe20000000000 */
[----:B------:R-:W-:Y:S02]  /*134b0*/  ISETP.NE.AND P3, PT, R203, 0x1, PT ;  /* 0x00000001cb00780c */ /* 0x000fe40003f65270 */
[----:B------:R-:W1:Y:S01]  /*134c0*/  LDC R237, c[0x0][0x298] ;  /* 0x0000a600ffed7b82 */ /* 0x000e620000000800 */
[----:B------:R-:W-:Y:S02]  /*134d0*/  ISETP.NE.AND.EX P1, PT, R201, RZ, PT, P1 ;  /* 0x000000ffc900720c */ /* 0x000fe40003f25310 */
[----:B------:R-:W-:-:S05]  /*134e0*/  FFMA.FTZ R8, R8, R240, 1.1641532182693481445e-10 ;  /* 0x2f00000008087423 */ /* 0x000fca00000100f0 */
[----:B0-----:R-:W-:Y:S01]  /*134f0*/  FSETP.GTU.FTZ.AND P2, PT, R8, R241, PT ;  /* 0x000000f10800720b */ /* 0x001fe20003f5c000 */
[----:B-----5:R-:W-:-:S04]  /*13500*/  FMUL.FTZ R8, R168, R14 ;  /* 0x0000000ea8087220 */ /* 0x020fc80000410000 */
[----:B-1----:R-:W-:-:S05]  /*13510*/  FMUL.FTZ R8, R8, R237 ;  /* 0x000000ed08087220 */ /* 0x002fca0000410000 */
        /* <DEDUP_REMOVED lines=11> */
.L_x_66803:
[----:B------:R-:W-:-:S07]  /*135d0*/  IMAD.MOV.U32 R8, RZ, RZ, R10 ;  /* 0x000000ffff087224 */ /* 0x000fce00078e000a */
.L_x_66804:
[----:B------:R-:W-:Y:S05]  /*135e0*/  BSYNC B2 ;  /* 0x0000000000027941 */ /* 0x000fea0003800000 */
.L_x_66802:
        /* <DEDUP_REMOVED lines=16> */
.L_x_66808:
[----:B------:R-:W-:Y:S05]  /*136f0*/  BSYNC B3 ;  /* 0x0000000000037941 */ /* 0x000fea0003800000 */
.L_x_66807:
        /* <DEDUP_REMOVED lines=44> */
.L_x_66806:
[----:B------:R-:W-:Y:S05]  /*139c0*/  BSYNC B2 ;  /* 0x0000000000027941 */ /* 0x000fea0003800000 */
.L_x_66805:
        /* <DEDUP_REMOVED lines=19> */
.L_x_66810:
[----:B------:R-:W-:-:S07]  /*13b00*/  MOV R8, R10 ;  /* 0x0000000a00087202 */ /* 0x000fce0000000f00 */
.L_x_66811:
[----:B------:R-:W-:Y:S05]  /*13b10*/  BSYNC B2 ;  /* 0x0000000000027941 */ /* 0x000fea0003800000 */
.L_x_66809:
        /* <DEDUP_REMOVED lines=16> */
.L_x_66815:
[----:B------:R-:W-:Y:S05]  /*13c20*/  BSYNC B3 ;  /* 0x0000000000037941 */ /* 0x000fea0003800000 */
.L_x_66814:
        /* <DEDUP_REMOVED lines=44> */
.L_x_66813:
[----:B------:R-:W-:Y:S05]  /*13ef0*/  BSYNC B2 ;  /* 0x0000000000027941 */ /* 0x000fea0003800000 */
.L_x_66812:
        /* <DEDUP_REMOVED lines=19> */
.L_x_66817:
[----:B------:R-:W-:-:S07]  /*14030*/  IMAD.MOV.U32 R200, RZ, RZ, R10 ;  /* 0x000000ffffc87224 */ /* 0x000fce00078e000a */
.L_x_66818:
[----:B------:R-:W-:Y:S05]  /*14040*/  BSYNC B2 ;  /* 0x0000000000027941 */ /* 0x000fea0003800000 */
.L_x_66816:
        /* <DEDUP_REMOVED lines=16> */
.L_x_66822:
[----:B------:R-:W-:Y:S05]  /*14150*/  BSYNC B3 ;  /* 0x0000000000037941 */ /* 0x000fea0003800000 */
.L_x_66821:
        /* <DEDUP_REMOVED lines=44> */
.L_x_66820:
[----:B------:R-:W-:Y:S05]  /*14420*/  BSYNC B2 ;  /* 0x0000000000027941 */ /* 0x000fea0003800000 */
.L_x_66819:
        /* <DEDUP_REMOVED lines=20> */
.L_x_66794:
[----:B------:R-:W-:Y:S05]  /*14570*/  BSYNC B1 ;  /* 0x0000000000017941 */ /* 0x000fea0003800000 */
.L_x_66793:
        /* <DEDUP_REMOVED lines=24> */
.L_x_66826:
[----:B------:R-:W-:-:S07]  /*14700*/  MOV R202, R10 ;  /* 0x0000000a00ca7202 */ /* 0x000fce0000000f00 */
.L_x_66827:
[----:B------:R-:W-:Y:S05]  /*14710*/  BSYNC B2 ;  /* 0x0000000000027941 */ /* 0x000fea0003800000 */
.L_x_66825:
        /* <DEDUP_REMOVED lines=16> */
.L_x_66831:
[----:B------:R-:W-:Y:S05]  /*14820*/  BSYNC B3 ;  /* 0x0000000000037941 */ /* 0x000fea0003800000 */
.L_x_66830:
        /* <DEDUP_REMOVED lines=44> */
.L_x_66829:
[----:B------:R-:W-:Y:S05]  /*14af0*/  BSYNC B2 ;  /* 0x0000000000027941 */ /* 0x000fea0003800000 */
.L_x_66828:
        /* <DEDUP_REMOVED lines=24> */
.L_x_66833:
[----:B------:R-:W-:-:S07]  /*14c80*/  MOV R8, R10 ;  /* 0x0000000a00087202 */ /* 0x000fce0000000f00 */
.L_x_66834:
[----:B------:R-:W-:Y:S05]  /*14c90*/  BSYNC B2 ;  /* 0x0000000000027941 */ /* 0x000fea0003800000 */
.L_x_66832:
        /* <DEDUP_REMOVED lines=16> */
.L_x_66838:
[----:B------:R-:W-:Y:S05]  /*14da0*/  BSYNC B3 ;  /* 0x0000000000037941 */ /* 0x000fea0003800000 */
.L_x_66837:
        /* <DEDUP_REMOVED lines=44> */
.L_x_66836:
[----:B------:R-:W-:Y:S05]  /*15070*/  BSYNC B2 ;  /* 0x0000000000027941 */ /* 0x000fea0003800000 */
.L_x_66835:
        /* <DEDUP_REMOVED lines=19> */
.L_x_66840:
[----:B------:R-:W-:-:S07]  /*151b0*/  IMAD.MOV.U32 R8, RZ, RZ, R10 ;  /* 0x000000ffff087224 */ /* 0x000fce00078e000a */
.L_x_66841:
[----:B------:R-:W-:Y:S05]  /*151c0*/  BSYNC B2 ;  /* 0x0000000000027941 */ /* 0x000fea0003800000 */
.L_x_66839:
        /* <DEDUP_REMOVED lines=16> */
.L_x_66845:
[----:B------:R-:W-:Y:S05]  /*152d0*/  BSYNC B3 ;  /* 0x0000000000037941 */ /* 0x000fea0003800000 */
.L_x_66844:
        /* <DEDUP_REMOVED lines=44> */
.L_x_66843:
[----:B------:R-:W-:Y:S05]  /*155a0*/  BSYNC B2 ;  /* 0x0000000000027941 */ /* 0x000fea0003800000 */
.L_x_66842:
        /* <DEDUP_REMOVED lines=19> */
.L_x_66847:
[----:B------:R-:W-:-:S07]  /*156e0*/  MOV R200, R10 ;  /* 0x0000000a00c87202 */ /* 0x000fce0000000f00 */
.L_x_66848:
[----:B------:R-:W-:Y:S05]  /*156f0*/  BSYNC B2 ;  /* 0x0000000000027941 */ /* 0x000fea0003800000 */
.L_x_66846:
        /* <DEDUP_REMOVED lines=16> */
.L_x_66852:
[----:B------:R-:W-:Y:S05]  /*15800*/  BSYNC B3 ;  /* 0x0000000000037941 */ /* 0x000fea0003800000 */
.L_x_66851:
        /* <DEDUP_REMOVED lines=44> */
.L_x_66850:
[----:B------:R-:W-:Y:S05]  /*15ad0*/  BSYNC B2 ;  /* 0x0000000000027941 */ /* 0x000fea0003800000 */
.L_x_66849:
        /* <DEDUP_REMOVED lines=20> */
.L_x_66824:
[----:B------:R-:W-:Y:S05]  /*15c20*/  BSYNC B1 ;  /* 0x0000000000017941 */ /* 0x000fea0003800000 */
.L_x_66823:
        /* <DEDUP_REMOVED lines=24> */
.L_x_66856:
[----:B------:R-:W-:-:S07]  /*15db0*/  IMAD.MOV.U32 R202, RZ, RZ, R10 ;  /* 0x000000ffffca7224 */ /* 0x000fce00078e000a */
.L_x_66857:
[----:B------:R-:W-:Y:S05]  /*15dc0*/  BSYNC B2 ;  /* 0x0000000000027941 */ /* 0x000fea0003800000 */
.L_x_66855:
        /* <DEDUP_REMOVED lines=16> */
.L_x_66861:
[----:B------:R-:W-:Y:S05]  /*15ed0*/  BSYNC B3 ;  /* 0x0000000000037941 */ /* 0x000fea0003800000 */
.L_x_66860:
        /* <DEDUP_REMOVED lines=44> */
.L_x_66859:
[----:B------:R-:W-:Y:S05]  /*161a0*/  BSYNC B2 ;  /* 0x0000000000027941 */ /* 0x000fea0003800000 */
.L_x_66858:
        /* <DEDUP_REMOVED lines=24> */
.L_x_66863:
[----:B------:R-:W-:-:S07]  /*16330*/  IMAD.MOV.U32 R8, RZ, RZ, R10 ;  /* 0x000000ffff087224 */ /* 0x000fce00078e000a */
.L_x_66864:
[----:B------:R-:W-:Y:S05]  /*16340*/  BSYNC B2 ;  /* 0x0000000000027941 */ /* 0x000fea0003800000 */
.L_x_66862:
        /* <DEDUP_REMOVED lines=16> */
.L_x_66868:
[----:B------:R-:W-:Y:S05]  /*16450*/  BSYNC B3 ;  /* 0x0000000000037941 */ /* 0x000fea0003800000 */
.L_x_66867:
        /* <DEDUP_REMOVED lines=44> */
.L_x_66866:
[----:B------:R-:W-:Y:S05]  /*16720*/  BSYNC B2 ;  /* 0x0000000000027941 */ /* 0x000fea0003800000 */
.L_x_66865:
        /* <DEDUP_REMOVED lines=19> */
.L_x_66870:
[----:B------:R-:W-:-:S07]  /*16860*/  MOV R8, R10 ;  /* 0x0000000a00087202 */ /* 0x000fce0000000f00 */
.L_x_66871:
[----:B------:R-:W-:Y:S05]  /*16870*/  BSYNC B2 ;  /* 0x0000000000027941 */ /* 0x000fea0003800000 */
.L_x_66869:
        /* <DEDUP_REMOVED lines=16> */
.L_x_66875:
[----:B------:R-:W-:Y:S05]  /*16980*/  BSYNC B3 ;  /* 0x0000000000037941 */ /* 0x000fea0003800000 */
.L_x_66874:
        /* <DEDUP_REMOVED lines=44> */
.L_x_66873:
[----:B------:R-:W-:Y:S05]  /*16c50*/  BSYNC B2 ;  /* 0x0000000000027941 */ /* 0x000fea0003800000 */
.L_x_66872:
        /* <DEDUP_REMOVED lines=19> */
.L_x_66877:
[----:B------:R-:W-:-:S07]  /*16d90*/  IMAD.MOV.U32 R200, RZ, RZ, R10 ;  /* 0x000000ffffc87224 */ /* 0x000fce00078e000a */
.L_x_66878:
[----:B------:R-:W-:Y:S05]  /*16da0*/  BSYNC B2 ;  /* 0x0000000000027941 */ /* 0x000fea0003800000 */
.L_x_66876:
        /* <DEDUP_REMOVED lines=16> */
.L_x_66882:
[----:B------:R-:W-:Y:S05]  /*16eb0*/  BSYNC B3 ;  /* 0x0000000000037941 */ /* 0x000fea0003800000 */
.L_x_66881:
        /* <DEDUP_REMOVED lines=44> */
.L_x_66880:
[----:B------:R-:W-:Y:S05]  /*17180*/  BSYNC B2 ;  /* 0x0000000000027941 */ /* 0x000fea0003800000 */
.L_x_66879:
        /* <DEDUP_REMOVED lines=20> */
.L_x_66854:
[----:B------:R-:W-:Y:S05]  /*172d0*/  BSYNC B1 ;  /* 0x0000000000017941 */ /* 0x000fea0003800000 */
.L_x_66853:
        /* <DEDUP_REMOVED lines=24> */
.L_x_66886:
[----:B------:R-:W-:-:S07]  /*17460*/  MOV R202, R10 ;  /* 0x0000000a00ca7202 */ /* 0x000fce0000000f00 */
.L_x_66887:
[----:B------:R-:W-:Y:S05]  /*17470*/  BSYNC B2 ;  /* 0x0000000000027941 */ /* 0x000fea0003800000 */
.L_x_66885:
        /* <DEDUP_REMOVED lines=16> */
.L_x_66891:
[----:B------:R-:W-:Y:S05]  /*17580*/  BSYNC B3 ;  /* 0x0000000000037941 */ /* 0x000fea0003800000 */
.L_x_66890:
        /* <DEDUP_REMOVED lines=44> */
.L_x_66889:
[----:B------:R-:W-:Y:S05]  /*17850*/  BSYNC B2 ;  /* 0x0000000000027941 */ /* 0x000fea0003800000 */
.L_x_66888:
        /* <DEDUP_REMOVED lines=24> */
.L_x_66893:
[----:B------:R-:W-:-:S07]  /*179e0*/  MOV R8, R10 ;  /* 0x0000000a00087202 */ /* 0x000fce0000000f00 */
.L_x_66894:
[----:B------:R-:W-:Y:S05]  /*179f0*/  BSYNC B2 ;  /* 0x0000000000027941 */ /* 0x000fea0003800000 */
.L_x_66892:
        /* <DEDUP_REMOVED lines=16> */
.L_x_66898:
[----:B------:R-:W-:Y:S05]  /*17b00*/  BSYNC B3 ;  /* 0x0000000000037941 */ /* 0x000fea0003800000 */
.L_x_66897:
        /* <DEDUP_REMOVED lines=44> */
.L_x_66896:
[----:B------:R-:W-:Y:S05]  /*17dd0*/  BSYNC B2 ;  /* 0x0000000000027941 */ /* 0x000fea0003800000 */
.L_x_66895:
        /* <DEDUP_REMOVED lines=19> */
.L_x_66900:
[----:B------:R-:W-:-:S07]  /*17f10*/  IMAD.MOV.U32 R8, RZ, RZ, R10 ;  /* 0x000000ffff087224 */ /* 0x000fce00078e000a */
.L_x_66901:
[----:B------:R-:W-:Y:S05]  /*17f20*/  BSYNC B2 ;  /* 0x0000000000027941 */ /* 0x000fea0003800000 */
.L_x_66899:
        /* <DEDUP_REMOVED lines=16> */
.L_x_66905:
[----:B------:R-:W-:Y:S05]  /*18030*/  BSYNC B3 ;  /* 0x0000000000037941 */ /* 0x000fea0003800000 */
.L_x_66904:
        /* <DEDUP_REMOVED lines=44> */
.L_x_66903:
[----:B------:R-:W-:Y:S05]  /*18300*/  BSYNC B2 ;  /* 0x0000000000027941 */ /* 0x000fea0003800000 */
.L_x_66902:
        /* <DEDUP_REMOVED lines=19> */
.L_x_66907:
[----:B------:R-:W-:-:S07]  /*18440*/  MOV R200, R10 ;  /* 0x0000000a00c87202 */ /* 0x000fce0000000f00 */
.L_x_66908:
[----:B------:R-:W-:Y:S05]  /*18450*/  BSYNC B2 ;  /* 0x0000000000027941 */ /* 0x000fea0003800000 */
.L_x_66906:
        /* <DEDUP_REMOVED lines=16> */
.L_x_66912:
[----:B------:R-:W-:Y:S05]  /*18560*/  BSYNC B3 ;  /* 0x0000000000037941 */ /* 0x000fea0003800000 */
.L_x_66911:
        /* <DEDUP_REMOVED lines=44> */
.L_x_66910:
[----:B------:R-:W-:Y:S05]  /*18830*/  BSYNC B2 ;  /* 0x0000000000027941 */ /* 0x000fea0003800000 */
.L_x_66909:
        /* <DEDUP_REMOVED lines=20> */
.L_x_66884:
[----:B------:R-:W-:Y:S05]  /*18980*/  BSYNC B1 ;  /* 0x0000000000017941 */ /* 0x000fea0003800000 */
.L_x_66883:
        /* <DEDUP_REMOVED lines=24> */
.L_x_66916:
[----:B------:R-:W-:-:S07]  /*18b10*/  IMAD.MOV.U32 R202, RZ, RZ, R10 ;  /* 0x000000ffffca7224 */ /* 0x000fce00078e000a */
.L_x_66917:
[----:B------:R-:W-:Y:S05]  /*18b20*/  BSYNC B2 ;  /* 0x0000000000027941 */ /* 0x000fea0003800000 */
.L_x_66915:
        /* <DEDUP_REMOVED lines=16> */
.L_x_66921:
[----:B------:R-:W-:Y:S05]  /*18c30*/  BSYNC B3 ;  /* 0x0000000000037941 */ /* 0x000fea0003800000 */
.L_x_66920:
        /* <DEDUP_REMOVED lines=44> */
.L_x_66919:
[----:B------:R-:W-:Y:S05]  /*18f00*/  BSYNC B2 ;  /* 0x0000000000027941 */ /* 0x000fea0003800000 */
.L_x_66918:
        /* <DEDUP_REMOVED lines=24> */
.L_x_66923:
[----:B------:R-:W-:-:S07]  /*19090*/  IMAD.MOV.U32 R8, RZ, RZ, R10 ;  /* 0x000000ffff087224 */ /* 0x000fce00078e000a */
.L_x_66924:
[----:B------:R-:W-:Y:S05]  /*190a0*/  BSYNC B2 ;  /* 0x0000000000027941 */ /* 0x000fea0003800000 */
.L_x_66922:
        /* <DEDUP_REMOVED lines=16> */
.L_x_66928:
[----:B------:R-:W-:Y:S05]  /*191b0*/  BSYNC B3 ;  /* 0x0000000000037941 */ /* 0x000fea0003800000 */
.L_x_66927:
        /* <DEDUP_REMOVED lines=44> */
.L_x_66926:
[----:B------:R-:W-:Y:S05]  /*19480*/  BSYNC B2 ;  /* 0x0000000000027941 */ /* 0x000fea0003800000 */
.L_x_66925:
        /* <DEDUP_REMOVED lines=19> */
.L_x_66930:
[----:B------:R-:W-:-:S07]  /*195c0*/  MOV R8, R10 ;  /* 0x0000000a00087202 */ /* 0x000fce0000000f00 */
.L_x_66931:
[----:B------:R-:W-:Y:S05]  /*195d0*/  BSYNC B2 ;  /* 0x0000000000027941 */ /* 0x000fea0003800000 */
.L_x_66929:
        /* <DEDUP_REMOVED lines=16> */
.L_x_66935:
[----:B------:R-:W-:Y:S05]  /*196e0*/  BSYNC B3 ;  /* 0x0000000000037941 */ /* 0x000fea0003800000 */
.L_x_66934:
        /* <DEDUP_REMOVED lines=44> */
.L_x_66933:
[----:B------:R-:W-:Y:S05]  /*199b0*/  BSYNC B2 ;  /* 0x0000000000027941 */ /* 0x000fea0003800000 */
.L_x_66932:
        /* <DEDUP_REMOVED lines=19> */
.L_x_66937:
[----:B------:R-:W-:-:S07]  /*19af0*/  IMAD.MOV.U32 R200, RZ, RZ, R10 ;  /* 0x000000ffffc87224 */ /* 0x000fce00078e000a */
.L_x_66938:
[----:B------:R-:W-:Y:S05]  /*19b00*/  BSYNC B2 ;  /* 0x0000000000027941 */ /* 0x000fea0003800000 */
.L_x_66936:
        /* <DEDUP_REMOVED lines=16> */
.L_x_66942:
[----:B------:R-:W-:Y:S05]  /*19c10*/  BSYNC B3 ;  /* 0x0000000000037941 */ /* 0x000fea0003800000 */
.L_x_66941:
        /* <DEDUP_REMOVED lines=44> */
.L_x_66940:
[----:B------:R-:W-:Y:S05]  /*19ee0*/  BSYNC B2 ;  /* 0x0000000000027941 */ /* 0x000fea0003800000 */
.L_x_66939:
        /* <DEDUP_REMOVED lines=20> */
.L_x_66914:
[----:B------:R-:W-:Y:S05]  /*1a030*/  BSYNC B1 ;  /* 0x0000000000017941 */ /* 0x000fea0003800000 */
.L_x_66913:
        /* <DEDUP_REMOVED lines=24> */
.L_x_66946:
[----:B------:R-:W-:-:S07]  /*1a1c0*/  MOV R202, R10 ;  /* 0x0000000a00ca7202 */ /* 0x000fce0000000f00 */
.L_x_66947:
[----:B------:R-:W-:Y:S05]  /*1a1d0*/  BSYNC B2 ;  /* 0x0000000000027941 */ /* 0x000fea0003800000 */
.L_x_66945:
        /* <DEDUP_REMOVED lines=16> */
.L_x_66951:
[----:B------:R-:W-:Y:S05]  /*1a2e0*/  BSYNC B3 ;  /* 0x0000000000037941 */ /* 0x000fea0003800000 */
.L_x_66950:
        /* <DEDUP_REMOVED lines=44> */
.L_x_66949:
[----:B------:R-:W-:Y:S05]  /*1a5b0*/  BSYNC B2 ;  /* 0x0000000000027941 */ /* 0x000fea0003800000 */
.L_x_66948:
        /* <DEDUP_REMOVED lines=24> */
.L_x_66953:
[----:B------:R-:W-:-:S07]  /*1a740*/  MOV R8, R10 ;  /* 0x0000000a00087202 */ /* 0x000fce0000000f00 */
.L_x_66954:
[----:B------:R-:W-:Y:S05]  /*1a750*/  BSYNC B2 ;  /* 0x0000000000027941 */ /* 0x000fea0003800000 */
.L_x_66952:
        /* <DEDUP_REMOVED lines=16> */
.L_x_66958:
[----:B------:R-:W-:Y:S05]  /*1a860*/  BSYNC B3 ;  /* 0x0000000000037941 */ /* 0x000fea0003800000 */
.L_x_66957:
        /* <DEDUP_REMOVED lines=44> */
.L_x_66956:
[----:B------:R-:W-:Y:S05]  /*1ab30*/  BSYNC B2 ;  /* 0x0000000000027941 */ /* 0x000fea0003800000 */
.L_x_66955:
        /* <DEDUP_REMOVED lines=19> */
.L_x_66960:
[----:B------:R-:W-:-:S07]  /*1ac70*/  IMAD.MOV.U32 R8, RZ, RZ, R10 ;  /* 0x000000ffff087224 */ /* 0x000fce00078e000a */
.L_x_66961:
[----:B------:R-:W-:Y:S05]  /*1ac80*/  BSYNC B2 ;  /* 0x0000000000027941 */ /* 0x000fea0003800000 */
.L_x_66959:
        /* <DEDUP_REMOVED lines=16> */
.L_x_66965:
[----:B------:R-:W-:Y:S05]  /*1ad90*/  BSYNC B3 ;  /* 0x0000000000037941 */ /* 0x000fea0003800000 */
.L_x_66964:
        /* <DEDUP_REMOVED lines=44> */
.L_x_66963:
[----:B------:R-:W-:Y:S05]  /*1b060*/  BSYNC B2 ;  /* 0x0000000000027941 */ /* 0x000fea0003800000 */
.L_x_66962:
        /* <DEDUP_REMOVED lines=19> */
.L_x_66967:
[----:B------:R-:W-:-:S07]  /*1b1a0*/  MOV R200, R10 ;  /* 0x0000000a00c87202 */ /* 0x000fce0000000f00 */
.L_x_66968:
[----:B------:R-:W-:Y:S05]  /*1b1b0*/  BSYNC B2 ;  /* 0x0000000000027941 */ /* 0x000fea0003800000 */
.L_x_66966:
        /* <DEDUP_REMOVED lines=16> */
.L_x_66972:
[----:B------:R-:W-:Y:S05]  /*1b2c0*/  BSYNC B3 ;  /* 0x0000000000037941 */ /* 0x000fea0003800000 */
.L_x_66971:
        /* <DEDUP_REMOVED lines=44> */
.L_x_66970:
[----:B------:R-:W-:Y:S05]  /*1b590*/  BSYNC B2 ;  /* 0x0000000000027941 */ /* 0x000fea0003800000 */
.L_x_66969:
        /* <DEDUP_REMOVED lines=20> */
.L_x_66944:
[----:B------:R-:W-:Y:S05]  /*1b6e0*/  BSYNC B1 ;  /* 0x0000000000017941 */ /* 0x000fea0003800000 */
.L_x_66943:
        /* <DEDUP_REMOVED lines=24> */
.L_x_66976:
[----:B------:R-:W-:-:S07]  /*1b870*/  IMAD.MOV.U32 R202, RZ, RZ, R10 ;  /* 0x000000ffffca7224 */ /* 0x000fce00078e000a */
.L_x_66977:
[----:B------:R-:W-:Y:S05]  /*1b880*/  BSYNC B2 ;  /* 0x0000000000027941 */ /* 0x000fea0003800000 */
.L_x_66975:
        /* <DEDUP_REMOVED lines=16> */
.L_x_66981:
[----:B------:R-:W-:Y:S05]  /*1b990*/  BSYNC B3 ;  /* 0x0000000000037941 */ /* 0x000fea0003800000 */
.L_x_66980:
        /* <DEDUP_REMOVED lines=44> */
.L_x_66979:
[----:B------:R-:W-:Y:S05]  /*1bc60*/  BSYNC B2 ;  /* 0x0000000000027941 */ /* 0x000fea0003800000 */
.L_x_66978:
        /* <DEDUP_REMOVED lines=24> */
.L_x_66983:
[----:B------:R-:W-:-:S07]  /*1bdf0*/  IMAD.MOV.U32 R8, RZ, RZ, R10 ;  /* 0x000000ffff087224 */ /* 0x000fce00078e000a */
.L_x_66984:
[----:B------:R-:W-:Y:S05]  /*1be00*/  BSYNC B2 ;  /* 0x0000000000027941 */ /* 0x000fea0003800000 */
.L_x_66982:
        /* <DEDUP_REMOVED lines=16> */
.L_x_66988:
[----:B------:R-:W-:Y:S05]  /*1bf10*/  BSYNC B3 ;  /* 0x0000000000037941 */ /* 0x000fea0003800000 */
.L_x_66987:
        /* <DEDUP_REMOVED lines=44> */
.L_x_66986:
[----:B------:R-:W-:Y:S05]  /*1c1e0*/  BSYNC B2 ;  /* 0x0000000000027941 */ /* 0x000fea0003800000 */
.L_x_66985:
        /* <DEDUP_REMOVED lines=19> */
.L_x_66990:
[----:B------:R-:W-:-:S07]  /*1c320*/  MOV R8, R10 ;  /* 0x0000000a00087202 */ /* 0x000fce0000000f00 */
.L_x_66991:
[----:B------:R-:W-:Y:S05]  /*1c330*/  BSYNC B2 ;  /* 0x0000000000027941 */ /* 0x000fea0003800000 */
.L_x_66989:
        /* <DEDUP_REMOVED lines=16> */
.L_x_66995:
[----:B------:R-:W-:Y:S05]  /*1c440*/  BSYNC B3 ;  /* 0x0000000000037941 */ /* 0x000fea0003800000 */
.L_x_66994:
        /* <DEDUP_REMOVED lines=44> */
.L_x_66993:
[----:B------:R-:W-:Y:S05]  /*1c710*/  BSYNC B2 ;  /* 0x0000000000027941 */ /* 0x000fea0003800000 */
.L_x_66992:
        /* <DEDUP_REMOVED lines=19> */
.L_x_66997:
[----:B------:R-:W-:-:S07]  /*1c850*/  IMAD.MOV.U32 R200, RZ, RZ, R10 ;  /* 0x000000ffffc87224 */ /* 0x000fce00078e000a */
.L_x_66998:
[----:B------:R-:W-:Y:S05]  /*1c860*/  BSYNC B2 ;  /* 0x0000000000027941 */ /* 0x000fea0003800000 */
.L_x_66996:
        /* <DEDUP_REMOVED lines=16> */
.L_x_67002:
[----:B------:R-:W-:Y:S05]  /*1c970*/  BSYNC B3 ;  /* 0x0000000000037941 */ /* 0x000fea0003800000 */
.L_x_67001:
        /* <DEDUP_REMOVED lines=44> */
.L_x_67000:
[----:B------:R-:W-:Y:S05]  /*1cc40*/  BSYNC B2 ;  /* 0x0000000000027941 */ /* 0x000fea0003800000 */
.L_x_66999:
        /* <DEDUP_REMOVED lines=20> */
.L_x_66974:
[----:B------:R-:W-:Y:S05]  /*1cd90*/  BSYNC B1 ;  /* 0x0000000000017941 */ /* 0x000fea0003800000 */
.L_x_66973:
        /* <DEDUP_REMOVED lines=24> */
.L_x_67006:
[----:B------:R-:W-:-:S07]  /*1cf20*/  MOV R202, R10 ;  /* 0x0000000a00ca7202 */ /* 0x000fce0000000f00 */
.L_x_67007:
[----:B------:R-:W-:Y:S05]  /*1cf30*/  BSYNC B2 ;  /* 0x0000000000027941 */ /* 0x000fea0003800000 */
.L_x_67005:
        /* <DEDUP_REMOVED lines=16> */
.L_x_67011:
[----:B------:R-:W-:Y:S05]  /*1d040*/  BSYNC B3 ;  /* 0x0000000000037941 */ /* 0x000fea0003800000 */
.L_x_67010:
        /* <DEDUP_REMOVED lines=44> */
.L_x_67009:
[----:B------:R-:W-:Y:S05]  /*1d310*/  BSYNC B2 ;  /* 0x0000000000027941 */ /* 0x000fea0003800000 */
.L_x_67008:
        /* <DEDUP_REMOVED lines=24> */
.L_x_67013:
[----:B------:R-:W-:-:S07]  /*1d4a0*/  MOV R8, R10 ;  /* 0x0000000a00087202 */ /* 0x000fce0000000f00 */
.L_x_67014:
[----:B------:R-:W-:Y:S05]  /*1d4b0*/  BSYNC B2 ;  /* 0x0000000000027941 */ /* 0x000fea0003800000 */
.L_x_67012:
        /* <DEDUP_REMOVED lines=16> */
.L_x_67018:
[----:B------:R-:W-:Y:S05]  /*1d5c0*/  BSYNC B3 ;  /* 0x0000000000037941 */ /* 0x000fea0003800000 */
.L_x_67017:
        /* <DEDUP_REMOVED lines=44> */
.L_x_67016:
[----:B------:R-:W-:Y:S05]  /*1d890*/  BSYNC B2 ;  /* 0x0000000000027941 */ /* 0x000fea0003800000 */
.L_x_67015:
        /* <DEDUP_REMOVED lines=19> */
.L_x_67020:
[----:B------:R-:W-:-:S07]  /*1d9d0*/  IMAD.MOV.U32 R8, RZ, RZ, R10 ;  /* 0x000000ffff087224 */ /* 0x000fce00078e000a */
.L_x_67021:
[----:B------:R-:W-:Y:S05]  /*1d9e0*/  BSYNC B2 ;  /* 0x0000000000027941 */ /* 0x000fea0003800000 */
.L_x_67019:
        /* <DEDUP_REMOVED lines=16> */
.L_x_67025:
[----:B------:R-:W-:Y:S05]  /*1daf0*/  BSYNC B3 ;  /* 0x0000000000037941 */ /* 0x000fea0003800000 */
.L_x_67024:
        /* <DEDUP_REMOVED lines=44> */
.L_x_67023:
[----:B------:R-:W-:Y:S05]  /*1ddc0*/  BSYNC B2 ;  /* 0x0000000000027941 */ /* 0x000fea0003800000 */
.L_x_67022:
        /* <DEDUP_REMOVED lines=19> */
.L_x_67027:
[----:B------:R-:W-:-:S07]  /*1df00*/  MOV R200, R10 ;  /* 0x0000000a00c87202 */ /* 0x000fce0000000f00 */
.L_x_67028:
[----:B------:R-:W-:Y:S05]  /*1df10*/  BSYNC B2 ;  /* 0x0000000000027941 */ /* 0x000fea0003800000 */
.L_x_67026:
        /* <DEDUP_REMOVED lines=16> */
.L_x_67032:
[----:B------:R-:W-:Y:S05]  /*1e020*/  BSYNC B3 ;  /* 0x0000000000037941 */ /* 0x000fea0003800000 */
.L_x_67031:
        /* <DEDUP_REMOVED lines=44> */
.L_x_67030:
[----:B------:R-:W-:Y:S05]  /*1e2f0*/  BSYNC B2 ;  /* 0x0000000000027941 */ /* 0x000fea0003800000 */
.L_x_67029:
        /* <DEDUP_REMOVED lines=19> */
.L_x_67004:
[----:B------:R-:W-:Y:S05]  /*1e430*/  BSYNC B1 ;  /* 0x0000000000017941 */ /* 0x000fea0003800000 */
.L_x_67003:
[----:B------:R-:W-:Y:S01]  /*1e440*/  FADD.FTZ R11, RZ, R120 ;  /* 0x00000078ff0b7221 */ /* 0x000fe20000010000 */
        /* <DEDUP_REMOVED lines=10> */
[----:B0----5:R-:W-:Y:S02]  /*1e4f0*/  FSEL R14, R11, RZ, P1 ;  /* 0x000000ff0b0e7208 */ /* 0x021fe40000800000 */
        /* <DEDUP_REMOVED lines=123> */
[----:B------:R-:W5:Y:S01]  /*1ecb0*/  LDC R203, c[0x0][0x290] ;  /* 0x0000a400ffcb7b82 */ /* 0x000f620000000800 */
        /* <DEDUP_REMOVED lines=19> */
[----:B-----5:R-:W-:-:S04]  /*1edf0*/  FMUL.FTZ R14, R11, R203 ;  /* 0x000000cb0b0e7220 */ /* 0x020fc80000410000 */
[--C-:B------:R-:W-:Y:S01]  /*1ee00*/  FADD.FTZ R11, R120, -R14.reuse ;  /* 0x8000000e780b7221 */ /* 0x100fe20000010000 */
[----:B-1234-:R-:W-:-:S03]  /*1ee10*/  FADD.FTZ R200, R121, -R14 ;  /* 0x8000000e79c87221 */ /* 0x01efc60000010000 */
        /* <DEDUP_REMOVED lines=183> */
.L_x_67086:
[----:B------:R-:W2:Y:S01]  /*1f990*/  @!P5 LDC.64 R200, c[0x0][0x250] ;  /* 0x00009400ffc8db82 */ /* 0x000ea20000000a00 */
[----:B-1----:R-:W-:Y:S01]  /*1f9a0*/  FADD.FTZ R11, R202, R11 ;  /* 0x0000000bca0b7221 */ /* 0x002fe20000010000 */
[----:B------:R-:W-:Y:S01]  /*1f9b0*/  LOP3.LUT P1, RZ, R5, 0x8000, RZ, 0xc0, !PT ;  /* 0x0000800005ff7812 */ /* 0x000fe2000782c0ff */
[----:B------:R-:W-:Y:S02]  /*1f9c0*/  BSSY B1, `(.L_x_67034) ;  /* 0x0000021000017945 */ /* 0x000fe40003800000 */
[----:B------:R-:W-:Y:S01]  /*1f9d0*/  FFMA.FTZ R11, R11, R203, UR32 ;  /* 0x000000200b0b7e23 */ /* 0x000fe200080100cb */
[----:B--2---:R-:W-:-:S05]  /*1f9e0*/  @!P5 IMAD.WIDE R200, R236, 0x4, R200 ;  /* 0x00000004ecc8d825 */ /* 0x004fca00078e02c8 */
[----:B------:R1:W-:Y:S02]  /*1f9f0*/  @!P5 STG.E desc[UR6][R200.64], R14 ;  /* 0x0000000ec800d986 */ /* 0x0003e4000c101906 */
[----:B-1----:R-:W-:-:S05]  /*1fa00*/  FMUL.FTZ R200, R14, R14 ;  /* 0x0000000e0ec87220 */ /* 0x002fca0000410000 */
[----:B------:R-:W-:-:S05]  /*1fa10*/  FSEL R200, R200, RZ, P0 ;  /* 0x000000ffc8c87208 */ /* 0x000fca0000000000 */
[----:B------:R-:W-:Y:S02]  /*1fa20*/  FADD.FTZ R11, R11, R200 ;  /* 0x000000c80b0b7221 */ /* 0x000fe40000010000 */
[----:B------:R-:W1:Y:S04]  /*1fa30*/  @!P5 LDC.64 R200, c[0x0][0x258] ;  /* 0x00009600ffc8db82 */ /* 0x000e680000000a00 */
[----:B------:R-:W2:Y:S01]  /*1fa40*/  MUFU.RSQ R11, R11 ;  /* 0x0000000b000b7308 */ /* 0x000ea20000001400 */
[----:B-1----:R-:W-:-:S05]  /*1fa50*/  @!P5 IMAD.WIDE R200, R236, 0x4, R200 ;  /* 0x00000004ecc8d825 */ /* 0x002fca00078e02c8 */
[----:B--2---:R1:W-:Y:S01]  /*1fa60*/  @!P5 STG.E desc[UR6][R200.64], R11 ;  /* 0x0000000bc800d986 */ /* 0x0043e2000c101906 */
[----:B------:R-:W-:Y:S05]  /*1fa70*/  @!P1 BRA `(.L_x_67035) ;  /* 0x0000000000549947 */ /* 0x000fea0003800000 */
[----:B------:R-:W2:Y:S01]  /*1fa80*/  LDL R242, [R1+0x40] ;  /* 0x0000400001f27983 */ /* 0x000ea20000100800 */
[----:B------:R-:W3:Y:S03]  /*1fa90*/  LDC.64 R238, c[0x0][0x2b8] ;  /* 0x0000ae00ffee7b82 */ /* 0x000ee60000000a00 */
[----:B------:R-:W4:Y:S04]  /*1faa0*/  LDL R241, [R1+0x44] ;  /* 0x0000440001f17983 */ /* 0x000f280000100800 */
[----:B------:R-:W5:Y:S04]  /*1fab0*/  LDL R240, [R1+0x4c] ;  /* 0x00004c0001f07983 */ /* 0x000f680000100800 */
[----:B------:R-:W5:Y:S01]  /*1fac0*/  LDL R237, [R1+0x48] ;  /* 0x0000480001ed7983 */ /* 0x000f620000100800 */
[----:B------:R-:W-:-:S05]  /*1fad0*/  FSEL R203, R14, RZ, !P0 ;  /* 0x000000ff0ecb7208 */ /* 0x000fca0004000000 */
[--C-:B-1----:R-:W-:Y:S01]  /*1fae0*/  FADD.FTZ R200, R120, -R203.reuse ;  /* 0x800000cb78c87221 */ /* 0x102fe20000010000 */
[--C-:B------:R-:W-:Y:S01]  /*1faf0*/  FADD.FTZ R201, R121, -R203.reuse ;  /* 0x800000cb79c97221 */ /* 0x100fe20000010000 */
[--C-:B0-----:R-:W-:Y:S01]  /*1fb00*/  FADD.FTZ R202, R122, -R203.reuse ;  /* 0x800000cb7aca7221 */ /* 0x101fe20000010000 */
[----:B------:R-:W-:Y:S01]  /*1fb10*/  FADD.FTZ R203, R123, -R203 ;  /* 0x800000cb7bcb7221 */ /* 0x000fe20000010000 */
[C---:B------:R-:W-:Y:S01]  /*1fb20*/  FMUL.FTZ R200, R11.reuse, R200 ;  /* 0x000000c80bc87220 */ /* 0x040fe20000410000 */
[C---:B------:R-:W-:Y:S01]  /*1fb30*/  FMUL.FTZ R201, R11.reuse, R201 ;  /* 0x000000c90bc97220 */ /* 0x040fe20000410000 */
[C---:B------:R-:W-:Y:S01]  /*1fb40*/  FMUL.FTZ R202, R11.reuse, R202 ;  /* 0x000000ca0bca7220 */ /* 0x040fe20000410000 */
[----:B------:R-:W-:Y:S01]  /*1fb50*/  FMUL.FTZ R203, R11, R203 ;  /* 0x000000cb0bcb7220 */ /* 0x000fe20000410000 */
[C---:B---3--:R-:W-:Y:S01]  /*1fb60*/  IMAD.WIDE.U32 R238, R15.reuse, 0x10, R238 ;  /* 0x000000100fee7825 */ /* 0x048fe200078e00ee */
[----:B------:R-:W-:-:S03]  /*1fb70*/  IADD3 R15, R15, 0x20, RZ ;  /* 0x000000200f0f7810 */ /* 0x000fc60007ffe0ff */
[----:B--2---:R-:W-:Y:S01]  /*1fb80*/  FFMA.FTZ R200, R242, R200, R16 ;  /* 0x000000c8f2c87223 */ /* 0x004fe20000010010 */
[----:B----4-:R-:W-:Y:S01]  /*1fb90*/  FFMA.FTZ R201, R241, R201, R17 ;  /* 0x000000c9f1c97223 */ /* 0x010fe20000010011 */
[----:B-----5:R-:W-:Y:S01]  /*1fba0*/  FFMA.FTZ R203, R240, R203, R19 ;  /* 0x000000cbf0cb7223 */ /* 0x020fe20000010013 */
[----:B------:R-:W-:-:S05]  /*1fbb0*/  FFMA.FTZ R202, R237, R202, R18 ;  /* 0x000000caedca7223 */ /* 0x000fca0000010012 */
[----:B------:R2:W-:Y:S02]  /*1fbc0*/  STG.E.128 desc[UR6][R238.64], R200 ;  /* 0x000000c8ee007986 */ /* 0x0005e4000c101d06 */
.L_x_67035:
[----:B------:R-:W-:Y:S05]  /*1fbd0*/  BSYNC B1 ;  /* 0x0000000000017941 */ /* 0x000fea0003800000 */
.L_x_67034:
[----:B------:R-:W-:Y:S01]  /*1fbe0*/  LOP3.LUT P1, RZ, R13, 0x4, RZ, 0xc0, !PT ;  /* 0x000000040dff7812 */ /* 0x000fe2000782c0ff */
[----:B------:R-:W-:-:S12]  /*1fbf0*/  BSSY B1, `(.L_x_67036) ;  /* 0x0000017000017945 */ /* 0x000fd80003800000 */
[----:B------:R-:W-:Y:S05]  /*1fc00*/  @!P1 BRA `(.L_x_67037) ;  /* 0x0000000000549947 */ /* 0x000fea0003800000 */
[----:B------:R-:W3:Y:S01]  /*1fc10*/  LDL R242, [R1+0x20] ;  /* 0x0000200001f27983 */ /* 0x000ee20000100800 */
[----:B--2---:R-:W2:Y:S03]  /*1fc20*/  LDC.64 R238, c[0x0][0x2b8] ;  /* 0x0000ae00ffee7b82 */ /* 0x004ea60000000a00 */
        /* <DEDUP_REMOVED lines=12> */
[----:B--2---:R-:W-:-:S04]  /*1fcf0*/  IMAD.WIDE.U32 R238, R15, 0x10, R238 ;  /* 0x000000100fee7825 */ /* 0x004fc800078e00ee */
[----:B------:R-:W-:Y:S02]  /*1fd00*/  VIADD R15, R15, 0x20 ;  /* 0x000000200f0f7836 */ /* 0x000fe40000000000 */
[----:B---3--:R-:W-:Y:S01]  /*1fd10*/  FFMA.FTZ R200, R242, R200, R20 ;  /* 0x000000c8f2c87223 */ /* 0x008fe20000010014 */
[----:B----4-:R-:W-:Y:S01]  /*1fd20*/  FFMA.FTZ R201, R241, R201, R21 ;  /* 0x000000c9f1c97223 */ /* 0x010fe20000010015 */
[----:B-----5:R-:W-:Y:S01]  /*1fd30*/  FFMA.FTZ R203, R240, R203, R23 ;  /* 0x000000cbf0cb7223 */ /* 0x020fe20000010017 */
[----:B------:R-:W-:-:S05]  /*1fd40*/  FFMA.FTZ R202, R237, R202, R22 ;  /* 0x000000caedca7223 */ /* 0x000fca0000010016 */
[----:B------:R3:W-:Y:S02]  /*1fd50*/  STG.E.128 desc[UR6][R238.64], R200 ;  /* 0x000000c8ee007986 */ /* 0x0007e4000c101d06 */
.L_x_67037:
[----:B------:R-:W-:Y:S05]  /*1fd60*/  BSYNC B1 ;  /* 0x0000000000017941 */ /* 0x000fea0003800000 */
.L_x_67036:
[----:B------:R-:W-:Y:S01]  /*1fd70*/  LOP3.LUT P1, RZ, R13, 0x2, RZ, 0xc0, !PT ;  /* 0x000000020dff7812 */ /* 0x000fe2000782c0ff */
[----:B------:R-:W-:-:S12]  /*1fd80*/  BSSY B1, `(.L_x_67038) ;  /* 0x0000017000017945 */ /* 0x000fd80003800000 */
[----:B------:R-:W-:Y:S05]  /*1fd90*/  @!P1 BRA `(.L_x_67039) ;  /* 0x0000000000549947 */ /* 0x000fea0003800000 */
[----:B------:R-:W4:Y:S01]  /*1fda0*/  LDL R242, [R1+0x10] ;  /* 0x0000100001f27983 */ /* 0x000f220000100800 */
[----:B--23--:R-:W2:Y:S03]  /*1fdb0*/  LDC.64 R238, c[0x0][0x2b8] ;  /* 0x0000ae00ffee7b82 */ /* 0x00cea60000000a00 */
[----:B------:R-:W3:Y:S04]  /*1fdc0*/  LDL R241, [R1+0x14] ;  /* 0x0000140001f17983 */ /* 0x000ee80000100800 */
        /* <DEDUP_REMOVED lines=11> */
[C---:B--2---:R-:W-:Y:S01]  /*1fe80*/  IMAD.WIDE.U32 R238, R15.reuse, 0x10, R238 ;  /* 0x000000100fee7825 */ /* 0x044fe200078e00ee */
[----:B------:R-:W-:-:S03]  /*1fe90*/  IADD3 R15, R15, 0x20, RZ ;  /* 0x000000200f0f7810 */ /* 0x000fc60007ffe0ff */
[----:B----4-:R-:W-:Y:S01]  /*1fea0*/  FFMA.FTZ R200, R242, R200, R24 ;  /* 0x000000c8f2c87223 */ /* 0x010fe20000010018 */
[----:B---3--:R-:W-:Y:S01]  /*1feb0*/  FFMA.FTZ R201, R241, R201, R25 ;  /* 0x000000c9f1c97223 */ /* 0x008fe20000010019 */
[----:B-----5:R-:W-:Y:S01]  /*1fec0*/  FFMA.FTZ R203, R240, R203, R27 ;  /* 0x000000cbf0cb7223 */ /* 0x020fe2000001001b */
[----:B------:R-:W-:-:S05]  /*1fed0*/  FFMA.FTZ R202, R237, R202, R26 ;  /* 0x000000caedca7223 */ /* 0x000fca000001001a */
[----:B------:R4:W-:Y:S02]  /*1fee0*/  STG.E.128 desc[UR6][R238.64], R200 ;  /* 0x000000c8ee007986 */ /* 0x0009e4000c101d06 */
.L_x_67039:
[----:B------:R-:W-:Y:S05]  /*1fef0*/  BSYNC B1 ;  /* 0x0000000000017941 */ /* 0x000fea0003800000 */
.L_x_67038:
[----:B------:R-:W-:Y:S01]  /*1ff00*/  LOP3.LUT P1, RZ, R13, 0x1, RZ, 0xc0, !PT ;  /* 0x000000010dff7812 */ /* 0x000fe2000782c0ff */
[----:B------:R-:W-:-:S12]  /*1ff10*/  BSSY B1, `(.L_x_67040) ;  /* 0x0000017000017945 */ /* 0x000fd80003800000 */
[----:B------:R-:W-:Y:S05]  /*1ff20*/  @!P1 BRA `(.L_x_67041) ;  /* 0x0000000000549947 */ /* 0x000fea0003800000 */
[----:B------:R-:W5:Y:S01]  /*1ff30*/  LDL R242, [R1] ;  /* 0x0000000001f27983 */ /* 0x000f620000100800 */
[----:B--234-:R-:W2:Y:S03]  /*1ff40*/  LDC.64 R238, c[0x0][0x2b8] ;  /* 0x0000ae00ffee7b82 */ /* 0x01cea60000000a00 */
[----:B------:R-:W3:Y:S04]  /*1ff50*/  LDL R241, [R1+0x4] ;  /* 0x0000040001f17983 */ /* 0x000ee80000100800 */
[----:B------:R-:W4:Y:S04]  /*1ff60*/  LDL R240, [R1+0xc] ;  /* 0x00000c0001f07983 */ /* 0x000f280000100800 */
[----:B------:R-:W4:Y:S01]  /*1ff70*/  LDL R237, [R1+0x8] ;  /* 0x0000080001ed7983 */ /* 0x000f220000100800 */
        /* <DEDUP_REMOVED lines=11> */
[----:B-----5:R-:W-:Y:S01]  /*20030*/  FFMA.FTZ R200, R242, R200, R28 ;  /* 0x000000c8f2c87223 */ /* 0x020fe2000001001c */
[----:B---3--:R-:W-:Y:S01]  /*20040*/  FFMA.FTZ R201, R241, R201, R29 ;  /* 0x000000c9f1c97223 */ /* 0x008fe2000001001d */
[----:B----4-:R-:W-:Y:S01]  /*20050*/  FFMA.FTZ R203, R240, R203, R31 ;  /* 0x000000cbf0cb7223 */ /* 0x010fe2000001001f */
[----:B------:R-:W-:-:S05]  /*20060*/  FFMA.FTZ R202, R237, R202, R30 ;  /* 0x000000caedca7223 */ /* 0x000fca000001001e */
[----:B------:R0:W-:Y:S02]  /*20070*/  STG.E.128 desc[UR6][R238.64], R200 ;  /* 0x000000c8ee007986 */ /* 0x0001e4000c101d06 */
.L_x_67041:
[----:B------:R-:W-:Y:S05]  /*20080*/  BSYNC B1 ;  /* 0x0000000000017941 */ /* 0x000fea0003800000 */
.L_x_67040:
[----:B------:R-:W-:Y:S01]  /*20090*/  LOP3.LUT P1, RZ, R5, 0x80000000, RZ, 0xc0, !PT ;  /* 0x8000000005ff7812 */ /* 0x000fe2000782c0ff */
        /* <DEDUP_REMOVED lines=19> */
.L_x_67043:
[----:B------:R-:W-:Y:S05]  /*201d0*/  BSYNC B1 ;  /* 0x0000000000017941 */ /* 0x000fea0003800000 */
.L_x_67042:
        /* <DEDUP_REMOVED lines=20> */
.L_x_67045:
[----:B------:R-:W-:Y:S05]  /*20320*/  BSYNC B1 ;  /* 0x0000000000017941 */ /* 0x000fea0003800000 */
.L_x_67044:
        /* <DEDUP_REMOVED lines=20> */
.L_x_67047:
[----:B------:R-:W-:Y:S05]  /*20470*/  BSYNC B1 ;  /* 0x0000000000017941 */ /* 0x000fea0003800000 */
.L_x_67046:
        /* <DEDUP_REMOVED lines=20> */
.L_x_67049:
[----:B------:R-:W-:Y:S05]  /*205c0*/  BSYNC B1 ;  /* 0x0000000000017941 */ /* 0x000fea0003800000 */
.L_x_67048:
        /* <DEDUP_REMOVED lines=20> */
.L_x_67051:
[----:B------:R-:W-:Y:S05]  /*20710*/  BSYNC B1 ;  /* 0x0000000000017941 */ /* 0x000fea0003800000 */
.L_x_67050:
        /* <DEDUP_REMOVED lines=20> */
.L_x_67053:
[----:B------:R-:W-:Y:S05]  /*20860*/  BSYNC B1 ;  /* 0x0000000000017941 */ /* 0x000fea0003800000 */
.L_x_67052:
        /* <DEDUP_REMOVED lines=20> */
.L_x_67055:
[----:B------:R-:W-:Y:S05]  /*209b0*/  BSYNC B1 ;  /* 0x0000000000017941 */ /* 0x000fea0003800000 */
.L_x_67054:
        /* <DEDUP_REMOVED lines=20> */
.L_x_67057:
[----:B------:R-:W-:Y:S05]  /*20b00*/  BSYNC B1 ;  /* 0x0000000000017941 */ /* 0x000fea0003800000 */
.L_x_67056:
        /* <DEDUP_REMOVED lines=20> */
.L_x_67059:
[----:B------:R-:W-:Y:S05]  /*20c50*/  BSYNC B1 ;  /* 0x0000000000017941 */ /* 0x000fea0003800000 */
.L_x_67058:
        /* <DEDUP_REMOVED lines=20> */
.L_x_67061:
[----:B------:R-:W-:Y:S05]  /*20da0*/  BSYNC B1 ;  /* 0x0000000000017941 */ /* 0x000fea0003800000 */
.L_x_67060:
        /* <DEDUP_REMOVED lines=20> */
.L_x_67063:
[----:B------:R-:W-:Y:S05]  /*20ef0*/  BSYNC B1 ;  /* 0x0000000000017941 */ /* 0x000fea0003800000 */
.L_x_67062:
        /* <DEDUP_REMOVED lines=20> */
.L_x_67065:
[----:B------:R-:W-:Y:S05]  /*21040*/  BSYNC B1 ;  /* 0x0000000000017941 */ /* 0x000fea0003800000 */
.L_x_67064:
        /* <DEDUP_REMOVED lines=20> */
.L_x_67067:
[----:B------:R-:W-:Y:S05]  /*21190*/  BSYNC B1 ;  /* 0x0000000000017941 */ /* 0x000fea0003800000 */
.L_x_67066:
        /* <DEDUP_REMOVED lines=20> */
.L_x_67069:
[----:B------:R-:W-:Y:S05]  /*212e0*/  BSYNC B1 ;  /* 0x0000000000017941 */ /* 0x000fea0003800000 */
.L_x_67068:
        /* <DEDUP_REMOVED lines=20> */
.L_x_67071:
[----:B------:R-:W-:Y:S05]  /*21430*/  BSYNC B1 ;  /* 0x0000000000017941 */ /* 0x000fea0003800000 */
.L_x_67070:
[----:B------:R-:W-:Y:S01]  /*21440*/  LOP3.LUT P1, RZ, R5, 0x10000, RZ, 0xc0, !PT ;  /* 0x0001000005ff7812 */ /* 0x000fe2000782c0ff */
[----:B------:R-:W-:-:S12]  /*21450*/  BSSY B1, `(.L_x_67072) ;  /* 0x0000016000017945 */ /* 0x000fd80003800000 */
[----:B------:R-:W-:Y:S05]  /*21460*/  @!P1 BRA `(.L_x_67073) ;  /* 0x0000000000509947 */ /* 0x000fea0003800000 */
[----:B------:R-:W5:Y:S01]  /*21470*/  LDL R241, [R1+0x30] ;  /* 0x0000300001f17983 */ /* 0x000f620000100800 */
[----:B0-234-:R-:W0:Y:S03]  /*21480*/  LDC.64 R238, c[0x0][0x2b8] ;  /* 0x0000ae00ffee7b82 */ /* 0x01de260000000a00 */
[----:B------:R-:W2:Y:S04]  /*21490*/  LDL R240, [R1+0x34] ;  /* 0x0000340001f07983 */ /* 0x000ea80000100800 */
[----:B------:R-:W3:Y:S04]  /*214a0*/  LDL R203, [R1+0x3c] ;  /* 0x00003c0001cb7983 */ /* 0x000ee80000100800 */
[----:B------:R-:W4:Y:S01]  /*214b0*/  LDL R237, [R1+0x38] ;  /* 0x0000380001ed7983 */ /* 0x000f220000100800 */
        /* <DEDUP_REMOVED lines=11> */
[----:B--2---:R-:W-:Y:S01]  /*21570*/  FFMA.FTZ R201, R240, R201, R113 ;  /* 0x000000c9f0c97223 */ /* 0x004fe20000010071 */
[----:B---3--:R-:W-:Y:S01]  /*21580*/  FFMA.FTZ R203, R203, R11, R115 ;  /* 0x0000000bcbcb7223 */ /* 0x008fe20000010073 */
[----:B----4-:R-:W-:-:S05]  /*21590*/  FFMA.FTZ R202, R237, R202, R114 ;  /* 0x000000caedca7223 */ /* 0x010fca0000010072 */
[----:B------:R0:W-:Y:S02]  /*215a0*/  STG.E.128 desc[UR6][R14.64], R200 ;  /* 0x000000c80e007986 */ /* 0x0001e4000c101d06 */
.L_x_67073:
[----:B------:R-:W-:Y:S05]  /*215b0*/  BSYNC B1 ;  /* 0x0000000000017941 */ /* 0x000fea0003800000 */
.L_x_67072:
[----:B0-----:R-:W0:Y:S02]  /*215c0*/  LDC.64 R14, c[0x0][0x210] ;  /* 0x00008400ff0e7b82 */ /* 0x001e240000000a00 */
[----:B0-----:R-:W-:-:S05]  /*215d0*/  IMAD R236, R14, 0x4, R236 ;  /* 0x000000040eec7824 */ /* 0x001fca00078e02ec */
[----:B------:R-:W-:-:S13]  /*215e0*/  ISETP.GE.AND P1, PT, R236, R15, PT ;  /* 0x0000000fec00720c */ /* 0x000fda0003f26270 */
[----:B------:R-:W-:Y:S05]  /*215f0*/  @!P1 BRA `(.L_x_67074) ;  /* 0xfffffe0400fc9947 */ /* 0x000fea000383ffff */
[----:B------:R-:W-:Y:S05]  /*21600*/  BSYNC B0 ;  /* 0x0000000000007941 */ /* 0x000fea0003800000 */
.L_x_66432:
[----:B------:R-:W-:Y:S05]  /*21610*/  EXIT ;  /* 0x000000000000794d */ /* 0x000fea0003800000 */
.L_x_67033:
[----:B-1234-:R-:W-:Y:S01]  /*21620*/  HFMA2.MMA R200, -RZ, RZ, 0, 1.847743988037109375e-06 ;  /* 0x0000001fffc87435 */ /* 0x01efe200000001ff */
[----:B------:R-:W-:Y:S01]  /*21630*/  BSSY B1, `(.L_x_67075) ;  /* 0x0000007000017945 */ /* 0x000fe20003800000 */
[----:B------:R-:W-:Y:S01]  /*21640*/  MOV R238, R14 ;  /* 0x0000000e00ee7202 */ /* 0x000fe20000000f00 */
[----:B------:R-:W-:Y:S02]  /*21650*/  IMAD.MOV.U32 R201, RZ, RZ, 0x1 ;  /* 0x00000001ffc97424 */ /* 0x000fe400078e00ff */
[----:B------:R-:W-:-:S07]  /*21660*/  IMAD.MOV.U32 R11, RZ, RZ, -0x1 ;  /* 0xffffffffff0b7424 */ /* 0x000fce00078e00ff */
[----:B------:R-:W-:Y:S05]  /*21670*/  WARPSYNC.COLLECTIVE R11, `(.L_x_67076) ;  /* 0x000000000b087348 */ /* 0x000fea0003c00000 */
[----:B------:R0:W1:Y:S02]  /*21680*/  SHFL.BFLY P6, R11, R238, R201, R200 ;  /* 0x0c0000c9ee0b7389 */ /* 0x00006400000c00c8 */
[----:B01----:R-:W-:Y:S01]  /*21690*/  ENDCOLLECTIVE ;  /* 0x000000000000791b */ /* 0x003fe20003800000 */
.L_x_67076:
[----:B------:R-:W-:Y:S05]  /*216a0*/  BSYNC B1 ;  /* 0x0000000000017941 */ /* 0x000fea0003800000 */
.L_x_67075:
        /* <DEDUP_REMOVED lines=10> */
.L_x_67077:
        /* <DEDUP_REMOVED lines=15> */
.L_x_67078:
[----:B------:R-:W-:Y:S01]  /*21840*/  HFMA2.MMA R201, -RZ, RZ, 0, 4.76837158203125e-07 ;  /* 0x00000008ffc97435 */ /* 0x000fe200000001ff */
[----:B------:R-:W-:Y:S01]  /*21850*/  FADD.FTZ R14, R14, R11 ;  /* 0x0000000b0e0e7221 */ /* 0x000fe20000010000 */
[----:B------:R-:W-:-:S03]  /*21860*/  IMAD.MOV.U32 R11, RZ, RZ, -0x1 ;  /* 0xffffffffff0b7424 */ /* 0x000fc600078e00ff */
[----:B------:R-:W-:-:S07]  /*21870*/  IMAD.MOV.U32 R238, RZ, RZ, R14 ;  /* 0x000000ffffee7224 */ /* 0x000fce00078e000e */
[----:B------:R-:W-:Y:S05]  /*21880*/  WARPSYNC.COLLECTIVE R11, `(.L_x_67079) ;  /* 0x000000000b087348 */ /* 0x000fea0003c00000 */
[----:B------:R0:W1:Y:S02]  /*21890*/  SHFL.BFLY P6, R11, R238, R201, R200 ;  /* 0x0c0000c9ee0b7389 */ /* 0x00006400000c00c8 */
[----:B01----:R-:W-:Y:S01]  /*218a0*/  ENDCOLLECTIVE ;  /* 0x000000000000791b */ /* 0x003fe20003800000 */
.L_x_67079:
[----:B------:R-:W-:Y:S02]  /*218b0*/  IMAD.MOV.U32 R201, RZ, RZ, 0x10 ;  /* 0x00000010ffc97424 */ /* 0x000fe400078e00ff */
[----:B------:R-:W-:Y:S01]  /*218c0*/  FADD.FTZ R14, R14, R11 ;  /* 0x0000000b0e0e7221 */ /* 0x000fe20000010000 */
[----:B------:R-:W-:-:S04]  /*218d0*/  MOV R11, 0xffffffff ;  /* 0xffffffff000b7802 */ /* 0x000fc80000000f00 */
[----:B------:R-:W-:-:S07]  /*218e0*/  MOV R238, R14 ;  /* 0x0000000e00ee7202 */ /* 0x000fce0000000f00 */
[----:B------:R-:W-:Y:S05]  /*218f0*/  WARPSYNC.COLLECTIVE R11, `(.L_x_67080) ;  /* 0x000000000b087348 */ /* 0x000fea0003c00000 */
[----:B------:R0:W1:Y:S02]  /*21900*/  SHFL.BFLY P6, R11, R238, R201, R200 ;  /* 0x0c0000c9ee0b7389 */ /* 0x00006400000c00c8 */
[----:B01----:R-:W-:Y:S01]  /*21910*/  ENDCOLLECTIVE ;  /* 0x000000000000791b */ /* 0x003fe20003800000 */
.L_x_67080:
        /* <DEDUP_REMOVED lines=186> */
.L_x_67081:
[----:B------:R-:W-:Y:S01]  /*224c0*/  HFMA2.MMA R201, -RZ, RZ, 0, 1.1920928955078125e-07 ;  /* 0x00000002ffc97435 */ /* 0x000fe200000001ff */
[----:B------:R-:W-:Y:S01]  /*224d0*/  FADD.FTZ R202, R202, R11 ;  /* 0x0000000bcaca7221 */ /* 0x000fe20000010000 */
[----:B------:R-:W-:-:S03]  /*224e0*/  IMAD.MOV.U32 R11, RZ, RZ, -0x1 ;  /* 0xffffffffff0b7424 */ /* 0x000fc600078e00ff */
[----:B------:R-:W-:-:S07]  /*224f0*/  IMAD.MOV.U32 R238, RZ, RZ, R202 ;  /* 0x000000ffffee7224 */ /* 0x000fce00078e00ca */
[----:B------:R-:W-:Y:S05]  /*22500*/  WARPSYNC.COLLECTIVE R11, `(.L_x_67082) ;  /* 0x000000000b087348 */ /* 0x000fea0003c00000 */
[----:B------:R0:W1:Y:S02]  /*22510*/  SHFL.BFLY P6, R11, R238, R201, R200 ;  /* 0x0c0000c9ee0b7389 */ /* 0x00006400000c00c8 */
[----:B01----:R-:W-:Y:S01]  /*22520*/  ENDCOLLECTIVE ;  /* 0x000000000000791b */ /* 0x003fe20003800000 */
.L_x_67082:
[----:B------:R-:W-:Y:S02]  /*22530*/  IMAD.MOV.U32 R201, RZ, RZ, 0x4 ;  /* 0x00000004ffc97424 */ /* 0x000fe400078e00ff */
[----:B------:R-:W-:Y:S01]  /*22540*/  FADD.FTZ R202, R202, R11 ;  /* 0x0000000bcaca7221 */ /* 0x000fe20000010000 */
[----:B------:R-:W-:-:S04]  /*22550*/  MOV R11, 0xffffffff ;  /* 0xffffffff000b7802 */ /* 0x000fc80000000f00 */
[----:B------:R-:W-:-:S07]  /*22560*/  MOV R238, R202 ;  /* 0x000000ca00ee7202 */ /* 0x000fce0000000f00 */
[----:B------:R-:W-:Y:S05]  /*22570*/  WARPSYNC.COLLECTIVE R11, `(.L_x_67083) ;  /* 0x000000000b087348 */ /* 0x000fea0003c00000 */
[----:B------:R0:W1:Y:S02]  /*22580*/  SHFL.BFLY P6, R11, R238, R201, R200 ;  /* 0x0c0000c9ee0b7389 */ /* 0x00006400000c00c8 */
[----:B01----:R-:W-:Y:S01]  /*22590*/  ENDCOLLECTIVE ;  /* 0x000000000000791b */ /* 0x003fe20003800000 */
.L_x_67083:
[----:B------:R-:W-:Y:S01]  /*225a0*/  HFMA2.MMA R201, -RZ, RZ, 0, 4.76837158203125e-07 ;  /* 0x00000008ffc97435 */ /* 0x000fe200000001ff */
[----:B------:R-:W-:Y:S01]  /*225b0*/  FADD.FTZ R202, R202, R11 ;  /* 0x0000000bcaca7221 */ /* 0x000fe20000010000 */
[----:B------:R-:W-:-:S03]  /*225c0*/  IMAD.MOV.U32 R11, RZ, RZ, -0x1 ;  /* 0xffffffffff0b7424 */ /* 0x000fc600078e00ff */
[----:B------:R-:W-:-:S07]  /*225d0*/  IMAD.MOV.U32 R238, RZ, RZ, R202 ;  /* 0x000000ffffee7224 */ /* 0x000fce00078e00ca */
[----:B------:R-:W-:Y:S05]  /*225e0*/  WARPSYNC.COLLECTIVE R11, `(.L_x_67084) ;  /* 0x000000000b087348 */ /* 0x000fea0003c00000 */
[----:B------:R0:W1:Y:S02]  /*225f0*/  SHFL.BFLY P6, R11, R238, R201, R200 ;  /* 0x0c0000c9ee0b7389 */ /* 0x00006400000c00c8 */
[----:B01----:R-:W-:Y:S01]  /*22600*/  ENDCOLLECTIVE ;  /* 0x000000000000791b */ /* 0x003fe20003800000 */
.L_x_67084:
[----:B------:R-:W-:Y:S02]  /*22610*/  IMAD.MOV.U32 R201, RZ, RZ, 0x10 ;  /* 0x00000010ffc97424 */ /* 0x000fe400078e00ff */
[----:B------:R-:W-:Y:S01]  /*22620*/  FADD.FTZ R202, R202, R11 ;  /* 0x0000000bcaca7221 */ /* 0x000fe20000010000 */
[----:B------:R-:W-:-:S04]  /*22630*/  MOV R11, 0xffffffff ;  /* 0xffffffff000b7802 */ /* 0x000fc80000000f00 */
[----:B------:R-:W-:-:S07]  /*22640*/  MOV R238, R202 ;  /* 0x000000ca00ee7202 */ /* 0x000fce0000000f00 */
[----:B------:R-:W-:Y:S05]  /*22650*/  WARPSYNC.COLLECTIVE R11, `(.L_x_67085) ;  /* 0x000000000b087348 */ /* 0x000fea0003c00000 */
[----:B------:R0:W1:Y:S02]  /*22660*/  SHFL.BFLY P6, R11, R238, R201, R200 ;  /* 0x0c0000c9ee0b7389 */ /* 0x00006400000c00c8 */
[----:B01----:R-:W-:Y:S01]  /*22670*/  ENDCOLLECTIVE ;  /* 0x000000000000791b */ /* 0x003fe20003800000 */
.L_x_67085:
[----:B------:R-:W-:Y:S05]  /*22680*/  BRA `(.L_x_67086) ;  /* 0xffffffd000c07947 */ /* 0x000fea000383ffff */
.L_x_67087:
        /* <DEDUP_REMOVED lines=15> */
.L_x_72432:


//--------------------- .text._ZN10layer_norm13ln_fwd_kernelINS_13Kernel_traitsIfffffjLj2560ELj1ELj4ELj1ELj16ENS_18Kernel_traits_baseILj2560EfffffjLj128EEEEELb1ELb0ELb0ELb1EEEvNS_9FwdParamsE --------------------------
	.section	.text._ZN10layer_norm13ln_fwd_kernelINS_13Kernel_traitsIfffffjLj2560ELj1ELj4ELj1ELj16ENS_18Kernel_traits_baseILj2560EfffffjLj128EEEEELb1ELb0ELb0ELb1EEEvNS_9FwdParamsE,"ax",@progbits
	.align	128
        .global         _ZN10layer_norm13ln_fwd_kernelINS_13Kernel_traitsIfffffjLj2560ELj1ELj4ELj1ELj16ENS_18Kernel_traits_baseILj2560EfffffjLj128EEEEELb1ELb0ELb0ELb1EEEvNS_9FwdParamsE
        .type           _ZN10layer_norm13ln_fwd_kernelINS_13Kernel_traitsIfffffjLj2560ELj1ELj4ELj1ELj16ENS_18Kernel_traits_baseILj2560EfffffjLj128EEEEELb1ELb0ELb0ELb1EEEvNS_9FwdParamsE,@function
        .size           _ZN10layer_norm13ln_fwd_kernelINS_13Kernel_traitsIfffffjLj2560ELj1ELj4ELj1ELj16ENS_18Kernel_traits_baseILj2560EfffffjLj128EEEEELb1ELb0ELb0ELb1EEEvNS_9FwdParamsE,(.L_x_72433 - _ZN10layer_norm13ln_fwd_kernelINS_13Kernel_traitsIfffffjLj2560ELj1ELj4ELj1ELj16ENS_18Kernel_traits_baseILj2560EfffffjLj128EEEEELb1ELb0ELb0ELb1EEEvNS_9FwdParamsE)
        .other          _ZN10layer_norm13ln_fwd_kernelINS_13Kernel_traitsIfffffjLj2560ELj1ELj4ELj1ELj16ENS_18Kernel_traits_baseILj2560EfffffjLj128EEEEELb1ELb0ELb0ELb1EEEvNS_9FwdParamsE,@"STO_CUDA_ENTRY STV_DEFAULT"
_ZN10layer_norm13ln_fwd_kernelINS_13Kernel_traitsIfffffjLj2560ELj1ELj4ELj1ELj16ENS_18Kernel_traits_baseILj2560EfffffjLj128EEEEELb1ELb0ELb0ELb1EEEvNS_9FwdParamsE:
.text._ZN10layer_norm13ln_fwd_kernelINS_13Kernel_traitsIfffffjLj2560ELj1ELj4ELj1ELj16ENS_18Kernel_traits_baseILj2560EfffffjLj128EEEEELb1ELb0ELb0ELb1EEEvNS_9FwdParamsE:
        /* <DEDUP_REMOVED lines=15> */
[----:B------:R-:W1:Y:S01]  /*00f0*/  S2R R233, SR_TID.X ;  /* 0x0000000000e97919 */ /* 0x000e620000002100 */
[----:B------:R-:W1:Y:S01]  /*0100*/  S2R R10, SR_CTAID.X ;  /* 0x00000000000a7919 */ /* 0x000e620000002500 */
[----:B------:R-:W-:Y:S02]  /*0110*/  ULDC UR8, c[0x0][0x0] ;  /* 0x0000000000087ab9 */ /* 0x000fe40000000800 */
[--C-:B-1----:R-:W-:Y:S01]  /*0120*/  IMAD R17, R10, UR8, R233.reuse ;  /* 0x000000080a117c24 */ /* 0x102fe2000f8e02e9 */
[----:B------:R-:W-:Y:S01]  /*0130*/  ULDC.64 UR8, c[0x0][0x2c8] ;  /* 0x0000b20000087ab9 */ /* 0x000fe20000000a00 */
[----:B------:R-:W-:Y:S02]  /*0140*/  SHF.R.U32.HI R208, RZ, 0x5, R233 ;  /* 0x00000005ffd07819 */ /* 0x000fe400000116e9 */
[----:B------:R-:W-:-:S04]  /*0150*/  LOP3.LUT R233, R233, 0x1f, RZ, 0xc0, !PT ;  /* 0x0000001fe9e97812 */ /* 0x000fc800078ec0ff */
[C---:B------:R-:W-:Y:S02]  /*0160*/  LOP3.LUT R51, R233.reuse, 0x40, RZ, 0xfc, !PT ;  /* 0x00000040e9337812 */ /* 0x040fe400078efcff */
[C---:B------:R-:W-:Y:S02]  /*0170*/  LOP3.LUT R55, R233.reuse, 0x80, RZ, 0xfc, !PT ;  /* 0x00000080e9377812 */ /* 0x040fe400078efcff */
[C---:B------:R-:W-:Y:S02]  /*0180*/  LOP3.LUT R59, R233.reuse, 0xc0, RZ, 0xfc, !PT ;  /* 0x000000c0e93b7812 */ /* 0x040fe400078efcff */
[C---:B------:R-:W-:Y:S02]  /*0190*/  LOP3.LUT R53, R233.reuse, 0x60, RZ, 0xfc, !PT ;  /* 0x00000060e9357812 */ /* 0x040fe400078efcff */
[C---:B------:R-:W-:Y:S02]  /*01a0*/  LOP3.LUT R57, R233.reuse, 0xa0, RZ, 0xfc, !PT ;  /* 0x000000a0e9397812 */ /* 0x040fe400078efcff */
[----:B------:R-:W-:-:S02]  /*01b0*/  LOP3.LUT R61, R233, 0xe0, RZ, 0xfc, !PT ;  /* 0x000000e0e93d7812 */ /* 0x000fc400078efcff */
[----:B------:R-:W-:Y:S02]  /*01c0*/  LEA R208, R10, R208, 0x2 ;  /* 0x000000d00ad07211 */ /* 0x000fe400078e10ff */
[C---:B------:R-:W-:Y:S02]  /*01d0*/  LOP3.LUT R63, R233.reuse, 0x100, RZ, 0xfc, !PT ;  /* 0x00000100e93f7812 */ /* 0x040fe400078efcff */
[C---:B------:R-:W-:Y:S02]  /*01e0*/  LOP3.LUT R249, R233.reuse, 0x140, RZ, 0xfc, !PT ;  /* 0x00000140e9f97812 */ /* 0x040fe400078efcff */
[C---:B------:R-:W-:Y:S02]  /*01f0*/  LOP3.LUT R241, R233.reuse, 0x180, RZ, 0xfc, !PT ;  /* 0x00000180e9f17812 */ /* 0x040fe400078efcff */
[C---:B------:R-:W-:Y:S02]  /*0200*/  LOP3.LUT R65, R233.reuse, 0x120, RZ, 0xfc, !PT ;  /* 0x00000120e9417812 */ /* 0x040fe400078efcff */
[----:B------:R-:W-:-:S02]  /*0210*/  LOP3.LUT R245, R233, 0x160, RZ, 0xfc, !PT ;  /* 0x00000160e9f57812 */ /* 0x000fc400078efcff */
[C---:B------:R-:W-:Y:S02]  /*0220*/  LOP3.LUT R237, R233.reuse, 0x1a0, RZ, 0xfc, !PT ;  /* 0x000001a0e9ed7812 */ /* 0x040fe400078efcff */
[----:B------:R-:W-:Y:S02]  /*0230*/  CS2R R196, SRZ ;  /* 0x0000000000c47805 */ /* 0x000fe4000001ff00 */
[----:B------:R-:W-:Y:S02]  /*0240*/  CS2R R198, SRZ ;  /* 0x0000000000c67805 */ /* 0x000fe4000001ff00 */
[C---:B------:R-:W-:Y:S02]  /*0250*/  LOP3.LUT R121, R233.reuse, 0x1c0, RZ, 0xfc, !PT ;  /* 0x000001c0e9797812 */ /* 0x040fe400078efcff */
[C---:B------:R-:W-:Y:S02]  /*0260*/  LOP3.LUT R113, R233.reuse, 0x200, RZ, 0xfc, !PT ;  /* 0x00000200e9717812 */ /* 0x040fe400078efcff */
[----:B------:R-:W-:-:S02]  /*0270*/  LOP3.LUT R105, R233, 0x240, RZ, 0xfc, !PT ;  /* 0x00000240e9697812 */ /* 0x000fc400078efcff */
[C---:B------:R-:W-:Y:S02]  /*0280*/  LOP3.LUT R117, R233.reuse, 0x1e0, RZ, 0xfc, !PT ;  /* 0x000001e0e9757812 */ /* 0x040fe400078efcff */
[C---:B------:R-:W-:Y:S02]  /*0290*/  LOP3.LUT R109, R233.reuse, 0x220, RZ, 0xfc, !PT ;  /* 0x00000220e96d7812 */ /* 0x040fe400078efcff */
[----:B------:R-:W-:Y:S02]  /*02a0*/  LOP3.LUT R101, R233, 0x260, RZ, 0xfc, !PT ;  /* 0x00000260e9657812 */ /* 0x000fe400078efcff */
        /* <DEDUP_REMOVED lines=38> */
[----:B---3--:R-:W-:-:S02]  /*0510*/  @P0 R2UR UR6, R2 ;  /* 0x00000000020602ca */ /* 0x008fc400000e0000 */
        /* <DEDUP_REMOVED lines=47> */
[----:B------:R-:W-:Y:S01]  /*0810*/  UIADD3 UR30, UR6, 0x5384540f, URZ ;  /* 0x5384540f061e7890 */ /* 0x000fe2000fffe03f */
[----:B------:R-:W-:Y:S02]  /*0820*/  ISETP.NE.U32.AND P0, PT, RZ, UR8, PT ;  /* 0x00000008ff007c0c */ /* 0x000fe4000bf05070 */
[----:B------:R-:W-:Y:S01]  /*0830*/  IMAD.WIDE.U32 R8, R8, -0x326172a9, RZ ;  /* 0xcd9e8d5708087825 */ /* 0x000fe200078e00ff */
[----:B------:R-:W-:Y:S02]  /*0840*/  LOP3.LUT R0, R7, UR31, R2, 0x96, !PT ;  /* 0x0000001f07007c12 */ /* 0x000fe4000f8e9602 */
[----:B------:R-:W-:Y:S02]  /*0850*/  ISETP.NE.AND.EX P0, PT, RZ, UR9, PT, P0 ;  /* 0x00000009ff007c0c */ /* 0x000fe4000bf05300 */
[----:B------:R-:W-:Y:S01]  /*0860*/  LOP3.LUT R2, R9, UR30, R4, 0x96, !PT ;  /* 0x0000001e09027c12 */ /* 0x000fe2000f8e9604 */
[----:B------:R-:W-:-:S04]  /*0870*/  UIADD3 UR33, UR7, -0x24c28bd8, URZ ;  /* 0xdb3d742807217890 */ /* 0x000fc8000fffe03f */
[----:B------:R-:W-:Y:S01]  /*0880*/  IMAD.HI.U32 R3, R2, -0x2daee0ad, RZ ;  /* 0xd2511f5302037827 */ /* 0x000fe200078e00ff */
[----:B------:R-:W-:-:S03]  /*0890*/  UIADD3 UR32, UR6, -0xe443238, URZ ;  /* 0xf1bbcdc806207890 */ /* 0x000fc6000fffe03f */
[----:B------:R-:W-:Y:S01]  /*08a0*/  IMAD.HI.U32 R5, R0, -0x326172a9, RZ ;  /* 0xcd9e8d5700057827 */ /* 0x000fe200078e00ff */
[----:B------:R-:W-:Y:S02]  /*08b0*/  LOP3.LUT R16, R3, UR33, R6, 0x96, !PT ;  /* 0x0000002103107c12 */ /* 0x000fe4000f8e9606 */
[C---:B------:R-:W-:Y:S02]  /*08c0*/  LOP3.LUT R3, R233.reuse, 0x20, RZ, 0xfc, !PT ;  /* 0x00000020e9037812 */ /* 0x040fe400078efcff */
[----:B------:R-:W-:Y:S02]  /*08d0*/  @P0 LEA R4, P6, R233, UR8, 0x4 ;  /* 0x00000008e9040c11 */ /* 0x000fe4000f8c20ff */
[----:B------:R-:W-:Y:S02]  /*08e0*/  LOP3.LUT R14, R5, UR32, R8, 0x96, !PT ;  /* 0x00000020050e7c12 */ /* 0x000fe4000f8e9608 */
[----:B------:R-:W-:Y:S01]  /*08f0*/  @P0 LEA R6, P1, R3, UR8, 0x4 ;  /* 0x0000000803060c11 */ /* 0x000fe2000f8220ff */
[----:B------:R-:W-:Y:S01]  /*0900*/  @P0 IMAD.X R5, RZ, RZ, UR9, P6 ;  /* 0x00000009ff050e24 */ /* 0x000fe2000b0e06ff */
[----:B------:R-:W-:-:S02]  /*0910*/  @P0 LEA R8, P2, R51, UR8, 0x4 ;  /* 0x0000000833080c11 */ /* 0x000fc4000f8420ff */
[----:B------:R-:W-:Y:S02]  /*0920*/  @P0 LEA R18, P4, R55, UR8, 0x4 ;  /* 0x0000000837120c11 */ /* 0x000fe4000f8820ff */
[----:B------:R-:W-:Y:S02]  /*0930*/  @P0 LEA R22, P6, R59, UR8, 0x4 ;  /* 0x000000083b160c11 */ /* 0x000fe4000f8c20ff */
[----:B------:R-:W-:Y:S01]  /*0940*/  @P0 IADD3.X R7, RZ, UR9, RZ, P1, !PT ;  /* 0x00000009ff070c10 */ /* 0x000fe20008ffe4ff */
[----:B------:R0:W5:Y:S01]  /*0950*/  @P0 LDG.E.128 R196, desc[UR4][R4.64] ;  /* 0x0000000404c40981 */ /* 0x000162000c1e1d00 */
        /* <DEDUP_REMOVED lines=8> */
[----:B0-----:R-:W0:Y:S01]  /*09e0*/  LDC.64 R4, c[0x0][0x260] ;  /* 0x00009800ff047b82 */ /* 0x001e220000000a00 */
[----:B------:R-:W-:Y:S01]  /*09f0*/  @P0 LEA R34, P6, R241, UR8, 0x4 ;  /* 0x00000008f1220c11 */ /* 0x000fe2000f8c20ff */
[----:B------:R0:W5:Y:S01]  /*0a00*/  @P0 LDG.E.128 R192, desc[UR4][R6.64] ;  /* 0x0000000406c00981 */ /* 0x000162000c1e1d00 */
[----:B------:R-:W-:-:S02]  /*0a10*/  @P0 IADD3.X R11, RZ, UR9, RZ, P3, !PT ;  /* 0x00000009ff0b0c10 */ /* 0x000fc40009ffe4ff */
[----:B------:R-:W-:Y:S01]  /*0a20*/  @P0 IADD3.X R21, RZ, UR9, RZ, P5, !PT ;  /* 0x00000009ff150c10 */ /* 0x000fe2000affe4ff */
[----:B------:R1:W5:Y:S01]  /*0a30*/  @P0 LDG.E.128 R188, desc[UR4][R8.64] ;  /* 0x0000000408bc0981 */ /* 0x000362000c1e1d00 */
[----:B------:R-:W-:Y:S02]  /*0a40*/  @P0 IADD3.X R25, RZ, UR9, RZ, P1, !PT ;  /* 0x00000009ff190c10 */ /* 0x000fe40008ffe4ff */
[----:B------:R-:W-:Y:S01]  /*0a50*/  @P0 LEA R28, P3, R65, UR8, 0x4 ;  /* 0x00000008411c0c11 */ /* 0x000fe2000f8620ff */
[----:B------:R-:W-:Y:S01]  /*0a60*/  @P0 IMAD.X R27, RZ, RZ, UR9, P2 ;  /* 0x00000009ff1b0e24 */ /* 0x000fe200090e06ff */
[----:B------:R-:W-:Y:S01]  /*0a70*/  @P0 LEA R32, P5, R245, UR8, 0x4 ;  /* 0x00000008f5200c11 */ /* 0x000fe2000f8a20ff */
[----:B------:R-:W-:Y:S01]  /*0a80*/  @P0 IMAD.X R31, RZ, RZ, UR9, P4 ;  /* 0x00000009ff1f0e24 */ /* 0x000fe2000a0e06ff */
[----:B------:R-:W-:Y:S01]  /*0a90*/  @P0 LEA R36, P1, R237, UR8, 0x4 ;  /* 0x00000008ed240c11 */ /* 0x000fe2000f8220ff */
[----:B------:R-:W-:Y:S01]  /*0aa0*/  @P0 IMAD.X R35, RZ, RZ, UR9, P6 ;  /* 0x00000009ff230e24 */ /* 0x000fe2000b0e06ff */
[----:B------:R-:W-:Y:S01]  /*0ab0*/  @P0 LEA R38, P2, R121, UR8, 0x4 ;  /* 0x0000000879260c11 */ /* 0x000fe2000f8420ff */
[----:B------:R2:W5:Y:S01]  /*0ac0*/  @P0 LDG.E.128 R184, desc[UR4][R10.64] ;  /* 0x000000040ab80981 */ /* 0x000562000c1e1d00 */
[----:B------:R-:W-:-:S02]  /*0ad0*/  @P0 IADD3.X R29, RZ, UR9, RZ, P3, !PT ;  /* 0x00000009ff1d0c10 */ /* 0x000fc40009ffe4ff */
[----:B------:R-:W-:Y:S01]  /*0ae0*/  @P0 LEA R42, P4, R113, UR8, 0x4 ;  /* 0x00000008712a0c11 */ /* 0x000fe2000f8820ff */
[----:B------:R3:W5:Y:S01]  /*0af0*/  @P0 LDG.E.128 R180, desc[UR4][R18.64] ;  /* 0x0000000412b40981 */ /* 0x000762000c1e1d00 */
[----:B------:R-:W-:Y:S02]  /*0b00*/  @P0 IADD3.X R33, RZ, UR9, RZ, P5, !PT ;  /* 0x00000009ff210c10 */ /* 0x000fe4000affe4ff */
[----:B------:R-:W-:Y:S01]  /*0b10*/  @P0 LEA R46, P6, R105, UR8, 0x4 ;  /* 0x00000008692e0c11 */ /* 0x000fe2000f8c20ff */
        /* <DEDUP_REMOVED lines=8> */
[----:B------:R-:W-:Y:S01]  /*0ba0*/  @P0 IADD3.X R41, RZ, UR9, RZ, P3, !PT ;  /* 0x00000009ff290c10 */ /* 0x000fe20009ffe4ff */
[----:B------:R-:W-:Y:S01]  /*0bb0*/  ULDC UR8, c[0x0][0x214] ;  /* 0x0000850000087ab9 */ /* 0x000fe20000000800 */
[----:B------:R-:W-:Y:S01]  /*0bc0*/  @P0 IADD3.X R45, RZ, UR9, RZ, P5, !PT ;  /* 0x00000009ff2d0c10 */ /* 0x000fe2000affe4ff */
[----:B------:R4:W5:Y:S01]  /*0bd0*/  @P0 LDG.E.128 R172, desc[UR4][R22.64] ;  /* 0x0000000416ac0981 */ /* 0x000962000c1e1d00 */
[----:B------:R-:W-:-:S03]  /*0be0*/  @P0 IADD3.X R49, RZ, UR9, RZ, P1, !PT ;  /* 0x00000009ff310c10 */ /* 0x000fc60008ffe4ff */
[----:B------:R4:W5:Y:S04]  /*0bf0*/  @P0 LDG.E.128 R168, desc[UR4][R24.64] ;  /* 0x0000000418a80981 */ /* 0x000968000c1e1d00 */
[----:B------:R-:W5:Y:S04]  /*0c00*/  @P0 LDG.E.128 R200, desc[UR4][R48.64] ;  /* 0x0000000430c80981 */ /* 0x000f68000c1e1d00 */
        /* <DEDUP_REMOVED lines=11> */
[----:B------:R-:W-:Y:S01]  /*0cc0*/  ISETP.GE.AND P0, PT, R208, UR8, PT ;  /* 0x00000008d0007c0c */ /* 0x000fe2000bf06270 */
[----:B0-----:R-:W-:-:S04]  /*0cd0*/  IMAD.WIDE.U32 R6, R3, 0x10, R4 ;  /* 0x0000001003067825 */ /* 0x001fc800078e0004 */
[----:B-1----:R-:W-:-:S04]  /*0ce0*/  IMAD.WIDE.U32 R8, R51, 0x10, R4 ;  /* 0x0000001033087825 */ /* 0x002fc800078e0004 */
[----:B--2---:R-:W-:-:S04]  /*0cf0*/  IMAD.WIDE.U32 R10, R53, 0x10, R4 ;  /* 0x00000010350a7825 */ /* 0x004fc800078e0004 */
[----:B---3--:R-:W-:-:S04]  /*0d00*/  IMAD.WIDE.U32 R18, R55, 0x10, R4 ;  /* 0x0000001037127825 */ /* 0x008fc800078e0004 */
[----:B----4-:R-:W-:-:S04]  /*0d10*/  IMAD.WIDE.U32 R20, R57, 0x10, R4 ;  /* 0x0000001039147825 */ /* 0x010fc800078e0004 */
        /* <DEDUP_REMOVED lines=14> */
[----:B------:R-:W-:Y:S06]  /*0e00*/  @P0 EXIT ;  /* 0x000000000000094d */ /* 0x000fec0003800000 */
[----:B------:R-:W2:Y:S01]  /*0e10*/  LDG.E.128 R56, desc[UR4][R6.64] ;  /* 0x0000000406387981 */ /* 0x000ea2000c1e1d00 */
[----:B------:R-:W-:-:S03]  /*0e20*/  IMAD.WIDE.U32 R4, R233, 0x10, R4 ;  /* 0x00000010e9047825 */ /* 0x000fc600078e0004 */
[----:B------:R-:W3:Y:S04]  /*0e30*/  LDG.E.128 R52, desc[UR4][R8.64] ;  /* 0x0000000408347981 */ /* 0x000ee8000c1e1d00 */
[----:B------:R-:W4:Y:S04]  /*0e40*/  LDG.E.128 R48, desc[UR4][R10.64] ;  /* 0x000000040a307981 */ /* 0x000f28000c1e1d00 */
[----:B------:R0:W4:Y:S04]  /*0e50*/  LDG.E.128 R44, desc[UR4][R18.64] ;  /* 0x00000004122c7981 */ /* 0x000128000c1e1d00 */
        /* <DEDUP_REMOVED lines=13> */
[----:B------:R-:W-:Y:S01]  /*0f30*/  UIADD3 UR34, UR6, -0x700cb87f, URZ ;  /* 0x8ff3478106227890 */ /* 0x000fe2000fffe03f */
[----:B------:R-:W-:Y:S01]  /*0f40*/  IMAD R2, R2, -0x2daee0ad, RZ ;  /* 0xd2511f5302027824 */ /* 0x000fe200078e02ff */
[----:B------:R-:W-:Y:S01]  /*0f50*/  UIADD3 UR35, UR7, -0x695add53, URZ ;  /* 0x96a522ad07237890 */ /* 0x000fe2000fffe03f */
[----:B------:R-:W4:Y:S01]  /*0f60*/  LDG.E.128 R20, desc[UR4][R26.64] ;  /* 0x000000041a147981 */ /* 0x000f22000c1e1d00 */
[----:B------:R-:W-:Y:S01]  /*0f70*/  IMAD R0, R0, -0x326172a9, RZ ;  /* 0xcd9e8d5700007824 */ /* 0x000fe200078e02ff */
[----:B------:R-:W-:Y:S01]  /*0f80*/  ULDC.64 UR8, c[0x0][0x270] ;  /* 0x00009c0000087ab9 */ /* 0x000fe20000000a00 */
[----:B------:R-:W-:Y:S01]  /*0f90*/  IMAD.HI.U32 R3, R14, -0x2daee0ad, RZ ;  /* 0xd2511f530e037827 */ /* 0x000fe200078e00ff */
[----:B------:R-:W4:Y:S01]  /*0fa0*/  LDG.E.128 R8, desc[UR4][R28.64] ;  /* 0x000000041c087981 */ /* 0x000f22000c1e1d00 */
[----:B------:R-:W-:Y:S01]  /*0fb0*/  LOP3.LUT R220, R220, 0x3, RZ, 0xc0, !PT ;  /* 0x00000003dcdc7812 */ /* 0x000fe200078ec0ff */
[----:B------:R-:W-:Y:S01]  /*0fc0*/  ULDC UR10, c[0x0][0x218] ;  /* 0x00008600000a7ab9 */ /* 0x000fe20000000800 */
[----:B------:R-:W-:Y:S01]  /*0fd0*/  IMAD.MOV.U32 R12, RZ, RZ, RZ ;  /* 0x000000ffff0c7224 */ /* 0x000fe200078e00ff */
[----:B------:R-:W4:Y:S01]  /*0fe0*/  LDG.E.128 R4, desc[UR4][R4.64] ;  /* 0x0000000404047981 */ /* 0x000f22000c1e1d00 */
[C---:B0-----:R-:W-:Y:S01]  /*0ff0*/  IMAD.HI.U32 R19, R16.reuse, -0x326172a9, RZ ;  /* 0xcd9e8d5710137827 */ /* 0x041fe200078e00ff */
[----:B------:R-:W-:Y:S01]  /*1000*/  BSSY B0, `(.L_x_67088) ;  /* 0x0001dc6000007945 */ /* 0x000fe20003800000 */
[----:B------:R-:W-:Y:S01]  /*1010*/  UISETP.NE.U32.AND UP0, UPT, UR8, URZ, UPT ;  /* 0x0000003f0800728c */ /* 0x000fe2000bf05070 */
[----:B------:R-:W-:Y:S01]  /*1020*/  LOP3.LUT R18, R3, UR35, R2, 0x96, !PT ;  /* 0x0000002303127c12 */ /* 0x000fe2000f8e9602 */
[----:B------:R-:W-:Y:S01]  /*1030*/  IMAD R16, R16, -0x326172a9, RZ ;  /* 0xcd9e8d5710107824 */ /* 0x000fe200078e02ff */
[----:B------:R-:W-:Y:S01]  /*1040*/  LOP3.LUT R19, R19, UR34, R0, 0x96, !PT ;  /* 0x0000002213137c12 */ /* 0x000fe2000f8e9600 */
[----:B------:R-:W-:Y:S01]  /*1050*/  IMAD R14, R14, -0x2daee0ad, RZ ;  /* 0xd2511f530e0e7824 */ /* 0x000fe200078e02ff */
[----:B------:R-:W-:Y:S01]  /*1060*/  ULDC.U8 UR8, c[0x0][0x2a0] ;  /* 0x0000a80000087ab9 */ /* 0x000fe20000000000 */
[----:B------:R-:W-:Y:S01]  /*1070*/  UISETP.NE.AND.EX UP0, UPT, UR9, URZ, UPT, UP0 ;  /* 0x0000003f0900728c */ /* 0x000fe2000bf05300 */
[----:B------:R-:W-:Y:S01]  /*1080*/  ULDC UR11, c[0x0][0x2d8] ;  /* 0x0000b600000b7ab9 */ /* 0x000fe20000000800 */
[----:B------:R-:W-:Y:S01]  /*1090*/  UISETP.NE.AND UP1, UPT, UR8, URZ, UPT ;  /* 0x0000003f0800728c */ /* 0x000fe2000bf25270 */
[----:B------:R-:W-:Y:S01]  /*10a0*/  ULDC.64 UR12, c[0x0][0x238] ;  /* 0x00008e00000c7ab9 */ /* 0x000fe20000000a00 */
[----:B------:R-:W-:Y:S01]  /*10b0*/  ULDC.64 UR14, c[0x0][0x240] ;  /* 0x00009000000e7ab9 */ /* 0x000fe20000000a00 */
        /* <DEDUP_REMOVED lines=20> */
[----:B------:R0:W-:Y:S02]  /*1200*/  STL.64 [R1+0x98], R6 ;  /* 0x0000980601007387 */ /* 0x0001e40000100a00 */
.L_x_67650:
[----:B-1----:R-:W1:Y:S01]  /*1210*/  LDC.64 R2, c[0x0][0x230] ;  /* 0x00008c00ff027b82 */ /* 0x002e620000000a00 */
[----:B------:R-:W-:Y:S01]  /*1220*/  IMAD R0, R208, UR10, RZ ;  /* 0x0000000ad0007c24 */ /* 0x000fe2000f8e02ff */
[----:B------:R-:W-:Y:S01]  /*1230*/  PLOP3.LUT P2, PT, PT, PT, UP0, 0x80, 0x0 ;  /* 0x000000000000781c */ /* 0x000fe20003f4f008 */
[----:B------:R-:W-:Y:S01]  /*1240*/  @UP0 ULDC.64 UR8, c[0x0][0x270] ;  /* 0x00009c0000080ab9 */ /* 0x000fe20000000a00 */
[----:B------:R-:W-:Y:S01]  /*1250*/  PLOP3.LUT P3, PT, PT, PT, UP0, 0x80, 0x0 ;  /* 0x000000000000781c */ /* 0x000fe20003f6f008 */
[----:B------:R-:W-:Y:S01]  /*1260*/  HFMA2.MMA R218, -RZ, RZ, 1.875, 0 ;  /* 0x3f800000ffda7435 */ /* 0x000fe200000001ff */
[----:B0-----:R-:W-:Y:S01]  /*1270*/  SHF.R.S32.HI R5, RZ, 0x1f, R0 ;  /* 0x0000001fff057819 */ /* 0x001fe20000011400 */
[----:B------:R-:W-:Y:S01]  /*1280*/  IMAD.U32 R9, RZ, RZ, UR9 ;  /* 0x00000009ff097e24 */ /* 0x000fe2000f8e00ff */
[----:B------:R-:W0:Y:S01]  /*1290*/  LDC.64 R222, c[0x0][0x220] ;  /* 0x00008800ffde7b82 */ /* 0x000e220000000a00 */
[----:B------:R-:W-:Y:S02]  /*12a0*/  MOV R8, UR8 ;  /* 0x0000000800087c02 */ /* 0x000fe40008000f00 */
[----:B------:R-:W-:-:S04]  /*12b0*/  LEA.HI R0, R5, R0, RZ, 0x2 ;  /* 0x0000000005007211 */ /* 0x000fc800078f10ff */
[----:B------:R-:W-:Y:S01]  /*12c0*/  LEA.HI.SX32 R215, R0, R233, 0x1e ;  /* 0x000000e900d77211 */ /* 0x000fe200078ff2ff */
[----:B------:R-:W-:-:S05]  /*12d0*/  @P2 IMAD.WIDE R8, R208, 0x4, R8 ;  /* 0x00000004d0082825 */ /* 0x000fca00078e0208 */
[----:B-----5:R2:W5:Y:S01]  /*12e0*/  @P3 LDG.E R218, desc[UR4][R8.64] ;  /* 0x0000000408da3981 */ /* 0x020562000c1e1900 */
[----:B-1----:R-:W-:-:S04]  /*12f0*/  ISETP.NE.U32.AND P0, PT, R2, RZ, PT ;  /* 0x000000ff0200720c */ /* 0x002fc80003f05070 */
[----:B------:R-:W-:Y:S01]  /*1300*/  ISETP.NE.AND.EX P0, PT, R3, RZ, PT, P0 ;  /* 0x000000ff0300720c */ /* 0x000fe20003f05300 */
[----:B0-----:R-:W-:-:S06]  /*1310*/  IMAD.WIDE.U32 R4, R215, 0x10, R222 ;  /* 0x00000010d7047825 */ /* 0x001fcc00078e00de */
[----:B------:R-:W5:Y:S06]  /*1320*/  LDG.E.128 R4, desc[UR4][R4.64] ;  /* 0x0000000404047981 */ /* 0x000f6c000c1e1d00 */
[----:B------:R-:W-:-:S04]  /*1330*/  @P0 LEA R10, P1, R215, R2, 0x4 ;  /* 0x00000002d70a0211 */ /* 0x000fc800078220ff */
[----:B------:R-:W-:-:S05]  /*1340*/  @P0 LEA.HI.X R11, R215, R3, RZ, 0x4, P1 ;  /* 0x00000003d70b0211 */ /* 0x000fca00008f24ff */
[----:B------:R2:W5:Y:S01]  /*1350*/  @P0 LDG.E.128 R96, desc[UR4][R10.64] ;  /* 0x000000040a600981 */ /* 0x000562000c1e1d00 */
        /* <DEDUP_REMOVED lines=12> */
.L_x_67090:
[----:B------:R-:W-:-:S07]  /*1420*/  IMAD.MOV.U32 R22, RZ, RZ, R16 ;  /* 0x000000ffff167224 */ /* 0x000fce00078e0010 */
.L_x_67091:
[----:B------:R-:W-:Y:S05]  /*1430*/  BSYNC B1 ;  /* 0x0000000000017941 */ /* 0x000fea0003800000 */
.L_x_67089:
        /* <DEDUP_REMOVED lines=16> */
.L_x_67095:
[----:B------:R-:W-:Y:S05]  /*1540*/  BSYNC B2 ;  /* 0x0000000000027941 */ /* 0x000fea0003800000 */
.L_x_67094:
        /* <DEDUP_REMOVED lines=44> */
.L_x_67093:
[----:B------:R-:W-:Y:S05]  /*1810*/  BSYNC B1 ;  /* 0x0000000000017941 */ /* 0x000fea0003800000 */
.L_x_67092:
[----:B------:R-:W0:Y:S01]  /*1820*/  LDC R224, c[0x0][0x298] ;  /* 0x0000a600ffe07b82 */ /* 0x000e220000000800 */
[----:B------:R-:W-:Y:S01]  /*1830*/  HFMA2.MMA R226, -RZ, RZ, 0.1171875, 0 ;  /* 0x2f800000ffe27435 */ /* 0x000fe200000001ff */
[----:B------:R-:W-:Y:S01]  /*1840*/  I2FP.F32.U32 R9, R22 ;  /* 0x0000001600097245 */ /* 0x000fe20000201000 */
[----:B-----5:R-:W-:Y:S01]  /*1850*/  FMUL.FTZ R11, R4, R218 ;  /* 0x000000da040b7220 */ /* 0x020fe20000410000 */
[----:B------:R-:W-:Y:S01]  /*1860*/  ISETP.NE.U32.AND P1, PT, R2, RZ, PT ;  /* 0x000000ff0200720c */ /* 0x000fe20003f25070 */
[----:B------:R-:W-:Y:S01]  /*1870*/  BSSY B1, `(.L_x_67096) ;  /* 0x0000014000017945 */ /* 0x000fe20003800000 */
[----:B------:R-:W-:Y:S02]  /*1880*/  ISETP.NE.AND P3, PT, R0, 0x1, PT ;  /* 0x000000010000780c */ /* 0x000fe40003f65270 */
[----:B------:R-:W1:Y:S01]  /*1890*/  LDC R225, c[0x0][0x294] ;  /* 0x0000a500ffe17b82 */ /* 0x000e620000000800 */
[----:B------:R-:W-:Y:S02]  /*18a0*/  ISETP.NE.AND.EX P1, PT, R3, RZ, PT, P1 ;  /* 0x000000ff0300720c */ /* 0x000fe40003f25310 */
        /* <DEDUP_REMOVED lines=15> */
.L_x_67097:
[----:B------:R-:W-:-:S07]  /*19a0*/  IMAD.MOV.U32 R4, RZ, RZ, R16 ;  /* 0x000000ffff047224 */ /* 0x000fce00078e0010 */
.L_x_67098:
[----:B------:R-:W-:Y:S05]  /*19b0*/  BSYNC B1 ;  /* 0x0000000000017941 */ /* 0x000fea0003800000 */
.L_x_67096:
        /* <DEDUP_REMOVED lines=16> */
.L_x_67102:
[----:B------:R-:W-:Y:S05]  /*1ac0*/  BSYNC B2 ;  /* 0x0000000000027941 */ /* 0x000fea0003800000 */
.L_x_67101:
        /* <DEDUP_REMOVED lines=44> */
.L_x_67100:
[----:B------:R-:W-:Y:S05]  /*1d90*/  BSYNC B1 ;  /* 0x0000000000017941 */ /* 0x000fea0003800000 */
.L_x_67099:
        /* <DEDUP_REMOVED lines=19> */
.L_x_67104:
[----:B------:R-:W-:-:S07]  /*1ed0*/  MOV R0, R16 ;  /* 0x0000001000007202 */ /* 0x000fce0000000f00 */
.L_x_67105:
[----:B------:R-:W-:Y:S05]  /*1ee0*/  BSYNC B1 ;  /* 0x0000000000017941 */ /* 0x000fea0003800000 */
.L_x_67103:
        /* <DEDUP_REMOVED lines=16> */
.L_x_67109:
[----:B------:R-:W-:Y:S05]  /*1ff0*/  BSYNC B2 ;  /* 0x0000000000027941 */ /* 0x000fea0003800000 */
.L_x_67108:
        /* <DEDUP_REMOVED lines=44> */
.L_x_67107:
[----:B------:R-:W-:Y:S05]  /*22c0*/  BSYNC B1 ;  /* 0x0000000000017941 */ /* 0x000fea0003800000 */
.L_x_67106:
        /* <DEDUP_REMOVED lines=19> */
.L_x_67111:
[----:B------:R-:W-:-:S07]  /*2400*/  IMAD.MOV.U32 R0, RZ, RZ, R16 ;  /* 0x000000ffff007224 */ /* 0x000fce00078e0010 */
.L_x_67112:
[----:B------:R-:W-:Y:S05]  /*2410*/  BSYNC B1 ;  /* 0x0000000000017941 */ /* 0x000fea0003800000 */
.L_x_67110:
        /* <DEDUP_REMOVED lines=16> */
.L_x_67116:
[----:B------:R-:W-:Y:S05]  /*2520*/  BSYNC B2 ;  /* 0x0000000000027941 */ /* 0x000fea0003800000 */
.L_x_67115:
        /* <DEDUP_REMOVED lines=44> */
.L_x_67114:
[----:B------:R-:W-:Y:S05]  /*27f0*/  BSYNC B1 ;  /* 0x0000000000017941 */ /* 0x000fea0003800000 */
.L_x_67113:
[----:B------:R-:W-:Y:S01]  /*2800*/  I2FP.F32.U32 R5, R0 ;  /* 0x0000000000057245 */ /* 0x000fe20000201000 */
[----:B------:R-:W0:Y:S01]  /*2810*/  @P0 LDC.64 R2, c[0x0][0x230] ;  /* 0x00008c00ff020b82 */ /* 0x000e220000000a00 */
[----:B------:R-:W-:Y:S01]  /*2820*/  FMUL.FTZ R7, R7, R218 ;  /* 0x000000da07077220 */ /* 0x000fe20000410000 */
[----:B------:R-:W-:Y:S02]  /*2830*/  SEL R4, RZ, 0x100, P3 ;  /* 0x00000100ff047807 */ /* 0x000fe40001800000 */
[----:B------:R-:W-:Y:S01]  /*2840*/  FFMA.FTZ R0, R5, R226, 1.1641532182693481445e-10 ;  /* 0x2f00000005007423 */ /* 0x000fe200000100e2 */
[----:B------:R-:W-:Y:S01]  /*2850*/  SEL R5, RZ, 0x10000, P4 ;  /* 0x00010000ff057807 */ /* 0x000fe20002000000 */
[----:B------:R-:W-:Y:S01]  /*2860*/  FMUL.FTZ R7, R7, R224 ;  /* 0x000000e007077220 */ /* 0x000fe20000410000 */
[----:B------:R-:W-:Y:S02]  /*2870*/  LEA R8, P3, R215, UR12, 0x4 ;  /* 0x0000000cd7087c11 */ /* 0x000fe4000f8620ff */
[----:B------:R-:W-:-:S02]  /*2880*/  FSETP.GTU.FTZ.AND P5, PT, R0, R225, PT ;  /* 0x000000e10000720b */ /* 0x000fc40003fbc000 */
[----:B------:R-:W-:Y:S02]  /*2890*/  IADD3 R212, R215, 0x20, RZ ;  /* 0x00000020d7d47810 */ /* 0x000fe40007ffe0ff */
[----:B------:R-:W-:Y:S02]  /*28a0*/  SEL R0, RZ, 0x1000000, P5 ;  /* 0x01000000ff007807 */ /* 0x000fe40002800000 */
[----:B------:R-:W-:Y:S02]  /*28b0*/  FSEL R95, R7, RZ, !P5 ;  /* 0x000000ff075f7208 */ /* 0x000fe40006800000 */
[----:B------:R-:W-:Y:S02]  /*28c0*/  IADD3 R0, R4, R0, R5 ;  /* 0x0000000004007210 */ /* 0x000fe40007ffe005 */
[----:B------:R-:W-:Y:S01]  /*28d0*/  SEL R5, RZ, 0x1, P2 ;  /* 0x00000001ff057807 */ /* 0x000fe20001000000 */
[----:B------:R-:W-:Y:S01]  /*28e0*/  @P1 FADD.FTZ R95, R99, R95 ;  /* 0x0000005f635f1221 */ /* 0x000fe20000010000 */
[----:B------:R-:W-:-:S02]  /*28f0*/  LEA R10, P2, R215, UR14, 0x2 ;  /* 0x0000000ed70a7c11 */ /* 0x000fc4000f8410ff */
[C---:B------:R-:W-:Y:S01]  /*2900*/  LEA.HI.X R9, R215.reuse, UR13, RZ, 0x4, P3 ;  /* 0x0000000dd7097c11 */ /* 0x040fe200098f24ff */
[----:B------:R-:W-:Y:S01]  /*2910*/  IMAD.IADD R21, R0, 0x1, R5 ;  /* 0x0000000100157824 */ /* 0x000fe200078e0205 */
[----:B------:R-:W-:Y:S01]  /*2920*/  LEA.HI.X R11, R215, UR15, RZ, 0x2, P2 ;  /* 0x0000000fd70b7c11 */ /* 0x000fe200090f14ff */
[C---:B------:R-:W-:Y:S02]  /*2930*/  IMAD.WIDE.U32 R4, R212.reuse, 0x10, R222 ;  /* 0x00000010d4047825 */ /* 0x040fe400078e00de */
[----:B------:R1:W-:Y:S02]  /*2940*/  STG.E.128 desc[UR4][R8.64], R92 ;  /* 0x0000005c08007986 */ /* 0x0003e4000c101d04 */
[----:B0-----:R-:W-:Y:S02]  /*2950*/  @P0 IMAD.WIDE.U32 R2, R212, 0x10, R2 ;  /* 0x00000010d4020825 */ /* 0x001fe400078e0002 */
[----:B------:R1:W-:Y:S04]  /*2960*/  STG.E desc[UR4][R10.64], R21 ;  /* 0x000000150a007986 */ /* 0x0003e8000c101904 */
        /* <DEDUP_REMOVED lines=14> */
.L_x_67118:
[----:B------:R-:W-:-:S07]  /*2a50*/  MOV R20, R16 ;  /* 0x0000001000147202 */ /* 0x000fce0000000f00 */
.L_x_67119:
[----:B------:R-:W-:Y:S05]  /*2a60*/  BSYNC B1 ;  /* 0x0000000000017941 */ /* 0x000fea0003800000 */
.L_x_67117:
        /* <DEDUP_REMOVED lines=16> */
.L_x_67123:
[----:B------:R-:W-:Y:S05]  /*2b70*/  BSYNC B2 ;  /* 0x0000000000027941 */ /* 0x000fea0003800000 */
.L_x_67122:
        /* <DEDUP_REMOVED lines=44> */
.L_x_67121:
[----:B------:R-:W-:Y:S05]  /*2e40*/  BSYNC B1 ;  /* 0x0000000000017941 */ /* 0x000fea0003800000 */
.L_x_67120:
        /* <DEDUP_REMOVED lines=19> */
.L_x_67125:
[----:B------:R-:W-:-:S07]  /*2f80*/  IMAD.MOV.U32 R4, RZ, RZ, R16 ;  /* 0x000000ffff047224 */ /* 0x000fce00078e0010 */
.L_x_67126:
[----:B------:R-:W-:Y:S05]  /*2f90*/  BSYNC B1 ;  /* 0x0000000000017941 */ /* 0x000fea0003800000 */
.L_x_67124:
        /* <DEDUP_REMOVED lines=16> */
.L_x_67130:
[----:B------:R-:W-:Y:S05]  /*30a0*/  BSYNC B2 ;  /* 0x0000000000027941 */ /* 0x000fea0003800000 */
.L_x_67129:
        /* <DEDUP_REMOVED lines=44> */
.L_x_67128:
[----:B------:R-:W-:Y:S05]  /*3370*/  BSYNC B1 ;  /* 0x0000000000017941 */ /* 0x000fea0003800000 */
.L_x_67127:
        /* <DEDUP_REMOVED lines=19> */
.L_x_67132:
[----:B------:R-:W-:-:S07]  /*34b0*/  MOV R0, R16 ;  /* 0x0000001000007202 */ /* 0x000fce0000000f00 */
.L_x_67133:
[----:B------:R-:W-:Y:S05]  /*34c0*/  BSYNC B1 ;  /* 0x0000000000017941 */ /* 0x000fea0003800000 */
.L_x_67131:
        /* <DEDUP_REMOVED lines=16> */
.L_x_67137:
[----:B------:R-:W-:Y:S05]  /*35d0*/  BSYNC B2 ;  /* 0x0000000000027941 */ /* 0x000fea0003800000 */
.L_x_67136:
        /* <DEDUP_REMOVED lines=44> */
.L_x_67135:
[----:B------:R-:W-:Y:S05]  /*38a0*/  BSYNC B1 ;  /* 0x0000000000017941 */ /* 0x000fea0003800000 */
.L_x_67134:
        /* <DEDUP_REMOVED lines=19> */
.L_x_67139:
[----:B------:R-:W-:-:S07]  /*39e0*/  IMAD.MOV.U32 R0, RZ, RZ, R16 ;  /* 0x000000ffff007224 */ /* 0x000fce00078e0010 */
.L_x_67140:
[----:B------:R-:W-:Y:S05]  /*39f0*/  BSYNC B1 ;  /* 0x0000000000017941 */ /* 0x000fea0003800000 */
.L_x_67138:
        /* <DEDUP_REMOVED lines=16> */
.L_x_67144:
[----:B------:R-:W-:Y:S05]  /*3b00*/  BSYNC B2 ;  /* 0x0000000000027941 */ /* 0x000fea0003800000 */
.L_x_67143:
        /* <DEDUP_REMOVED lines=44> */
.L_x_67142:
[----:B------:R-:W-:Y:S05]  /*3dd0*/  BSYNC B1 ;  /* 0x0000000000017941 */ /* 0x000fea0003800000 */
.L_x_67141:
[----:B------:R-:W-:Y:S01]  /*3de0*/  I2FP.F32.U32 R3, R0 ;  /* 0x0000000000037245 */ /* 0x000fe20000201000 */
[----:B------:R-:W0:Y:S01]  /*3df0*/  LDC.64 R228, c[0x0][0x238] ;  /* 0x00008e00ffe47b82 */ /* 0x000e220000000a00 */
[----:B------:R-:W-:Y:S01]  /*3e00*/  FMUL.FTZ R7, R7, R218 ;  /* 0x000000da07077220 */ /* 0x000fe20000410000 */
[----:B------:R-:W-:Y:S02]  /*3e10*/  SEL R2, RZ, 0x100, P3 ;  /* 0x00000100ff027807 */ /* 0x000fe40001800000 */
[----:B------:R-:W-:Y:S01]  /*3e20*/  FFMA.FTZ R0, R3, R226, 1.1641532182693481445e-10 ;  /* 0x2f00000003007423 */ /* 0x000fe200000100e2 */
[----:B------:R-:W-:Y:S01]  /*3e30*/  SEL R3, RZ, 0x10000, P4 ;  /* 0x00010000ff037807 */ /* 0x000fe20002000000 */
[----:B------:R-:W-:Y:S01]  /*3e40*/  FMUL.FTZ R7, R7, R224 ;  /* 0x000000e007077220 */ /* 0x000fe20000410000 */
[----:B------:R-:W-:Y:S01]  /*3e50*/  IADD3 R210, R215, 0x40, RZ ;  /* 0x00000040d7d27810 */ /* 0x000fe20007ffe0ff */
[----:B------:R-:W1:Y:S01]  /*3e60*/  LDC.64 R230, c[0x0][0x240] ;  /* 0x00009000ffe67b82 */ /* 0x000e620000000a00 */
[----:B------:R-:W-:-:S03]  /*3e70*/  FSETP.GTU.FTZ.AND P5, PT, R0, R225, PT ;  /* 0x000000e10000720b */ /* 0x000fc60003fbc000 */
[----:B------:R-:W-:Y:S01]  /*3e80*/  IMAD.WIDE.U32 R4, R210, 0x10, R222 ;  /* 0x00000010d2047825 */ /* 0x000fe200078e00de */
[----:B------:R-:W-:Y:S02]  /*3e90*/  SEL R0, RZ, 0x1000000, P5 ;  /* 0x01000000ff007807 */ /* 0x000fe40002800000 */
[----:B------:R-:W-:Y:S01]  /*3ea0*/  FSEL R91, R7, RZ, !P5 ;  /* 0x000000ff075b7208 */ /* 0x000fe20006800000 */
[----:B------:R-:W2:Y:S01]  /*3eb0*/  @P0 LDC.64 R10, c[0x0][0x230] ;  /* 0x00008c00ff0a0b82 */ /* 0x000ea20000000a00 */
[----:B------:R-:W-:Y:S02]  /*3ec0*/  IADD3 R0, R2, R0, R3 ;  /* 0x0000000002007210 */ /* 0x000fe40007ffe003 */
[----:B------:R-:W-:Y:S01]  /*3ed0*/  SEL R3, RZ, 0x1, P2 ;  /* 0x00000001ff037807 */ /* 0x000fe20001000000 */
[----:B------:R-:W-:-:S04]  /*3ee0*/  @P1 FADD.FTZ R91, R99, R91 ;  /* 0x0000005b635b1221 */ /* 0x000fc80000010000 */
[----:B------:R-:W-:Y:S02]  /*3ef0*/  IMAD.IADD R21, R0, 0x1, R3 ;  /* 0x0000000100157824 */ /* 0x000fe400078e0203 */
[----:B0-----:R-:W-:-:S05]  /*3f00*/  IMAD.WIDE.U32 R2, R212, 0x10, R228 ;  /* 0x00000010d4027825 */ /* 0x001fca00078e00e4 */
[----:B------:R0:W-:Y:S01]  /*3f10*/  STG.E.128 desc[UR4][R2.64], R88 ;  /* 0x0000005802007986 */ /* 0x0001e2000c101d04 */
[----:B-1----:R-:W-:-:S05]  /*3f20*/  IMAD.WIDE.U32 R8, R212, 0x4, R230 ;  /* 0x00000004d4087825 */ /* 0x002fca00078e00e6 */
[----:B------:R0:W-:Y:S01]  /*3f30*/  STG.E desc[UR4][R8.64], R21 ;  /* 0x0000001508007986 */ /* 0x0001e2000c101904 */
[----:B--2---:R-:W-:-:S03]  /*3f40*/  @P0 IMAD.WIDE.U32 R10, R210, 0x10, R10 ;  /* 0x00000010d20a0825 */ /* 0x004fc600078e000a */
[----:B------:R-:W5:Y:S04]  /*3f50*/  LDG.E.128 R4, desc[UR4][R4.64] ;  /* 0x0000000404047981 */ /* 0x000f68000c1e1d00 */
[----:B------:R0:W5:Y:S01]  /*3f60*/  @P0 LDG.E.128 R96, desc[UR4][R10.64] ;  /* 0x000000040a600981 */ /* 0x000162000c1e1d00 */
        /* <DEDUP_REMOVED lines=12> */
.L_x_67146:
[----:B------:R-:W-:-:S07]  /*4030*/  MOV R0, R16 ;  /* 0x0000001000007202 */ /* 0x000fce0000000f00 */
.L_x_67147:
[----:B------:R-:W-:Y:S05]  /*4040*/  BSYNC B1 ;  /* 0x0000000000017941 */ /* 0x000fea0003800000 */
.L_x_67145:
        /* <DEDUP_REMOVED lines=16> */
.L_x_67151:
[----:B------:R-:W-:Y:S05]  /*4150*/  BSYNC B2 ;  /* 0x0000000000027941 */ /* 0x000fea0003800000 */
.L_x_67150:
        /* <DEDUP_REMOVED lines=44> */
.L_x_67149:
[----:B------:R-:W-:Y:S05]  /*4420*/  BSYNC B1 ;  /* 0x0000000000017941 */ /* 0x000fea0003800000 */
.L_x_67148:
        /* <DEDUP_REMOVED lines=19> */
.L_x_67153:
[----:B------:R-:W-:-:S07]  /*4560*/  IMAD.MOV.U32 R0, RZ, RZ, R16 ;  /* 0x000000ffff007224 */ /* 0x000fce00078e0010 */
.L_x_67154:
[----:B------:R-:W-:Y:S05]  /*4570*/  BSYNC B1 ;  /* 0x0000000000017941 */ /* 0x000fea0003800000 */
.L_x_67152:
        /* <DEDUP_REMOVED lines=16> */
.L_x_67158:
[----:B------:R-:W-:Y:S05]  /*4680*/  BSYNC B2 ;  /* 0x0000000000027941 */ /* 0x000fea0003800000 */
.L_x_67157:
        /* <DEDUP_REMOVED lines=44> */
.L_x_67156:
[----:B------:R-:W-:Y:S05]  /*4950*/  BSYNC B1 ;  /* 0x0000000000017941 */ /* 0x000fea0003800000 */
.L_x_67155:
        /* <DEDUP_REMOVED lines=19> */
.L_x_67160:
[----:B------:R-:W-:-:S07]  /*4a90*/  MOV R0, R16 ;  /* 0x0000001000007202 */ /* 0x000fce0000000f00 */
.L_x_67161:
[----:B------:R-:W-:Y:S05]  /*4aa0*/  BSYNC B1 ;  /* 0x0000000000017941 */ /* 0x000fea0003800000 */
.L_x_67159:
        /* <DEDUP_REMOVED lines=16> */
.L_x_67165:
[----:B------:R-:W-:Y:S05]  /*4bb0*/  BSYNC B2 ;  /* 0x0000000000027941 */ /* 0x000fea0003800000 */
.L_x_67164:
        /* <DEDUP_REMOVED lines=44> */
.L_x_67163:
[----:B------:R-:W-:Y:S05]  /*4e80*/  BSYNC B1 ;  /* 0x0000000000017941 */ /* 0x000fea0003800000 */
.L_x_67162:
        /* <DEDUP_REMOVED lines=19> */
.L_x_67167:
[----:B------:R-:W-:-:S07]  /*4fc0*/  IMAD.MOV.U32 R0, RZ, RZ, R16 ;  /* 0x000000ffff007224 */ /* 0x000fce00078e0010 */
.L_x_67168:
[----:B------:R-:W-:Y:S05]  /*4fd0*/  BSYNC B1 ;  /* 0x0000000000017941 */ /* 0x000fea0003800000 */
.L_x_67166:
        /* <DEDUP_REMOVED lines=16> */
.L_x_67172:
[----:B------:R-:W-:Y:S05]  /*50e0*/  BSYNC B2 ;  /* 0x0000000000027941 */ /* 0x000fea0003800000 */
.L_x_67171:
        /* <DEDUP_REMOVED lines=44> */
.L_x_67170:
[----:B------:R-:W-:Y:S05]  /*53b0*/  BSYNC B1 ;  /* 0x0000000000017941 */ /* 0x000fea0003800000 */
.L_x_67169:
[----:B------:R-:W-:Y:S01]  /*53c0*/  I2FP.F32.U32 R3, R0 ;  /* 0x0000000000037245 */ /* 0x000fe20000201000 */
[----:B------:R-:W0:Y:S01]  /*53d0*/  @P0 LDC.64 R20, c[0x0][0x230] ;  /* 0x00008c00ff140b82 */ /* 0x000e220000000a00 */
[----:B------:R-:W-:Y:S01]  /*53e0*/  FMUL.FTZ R7, R7, R218 ;  /* 0x000000da07077220 */ /* 0x000fe20000410000 */
[----:B------:R-:W-:Y:S01]  /*53f0*/  SEL R2, RZ, 0x100, P3 ;  /* 0x00000100ff027807 */ /* 0x000fe20001800000 */
[----:B------:R-:W-:-:S04]  /*5400*/  IMAD.WIDE.U32 R8, R210, 0x4, R230 ;  /* 0x00000004d2087825 */ /* 0x000fc800078e00e6 */
[----:B------:R-:W-:Y:S01]  /*5410*/  FFMA.FTZ R0, R3, R226, 1.1641532182693481445e-10 ;  /* 0x2f00000003007423 */ /* 0x000fe200000100e2 */
[----:B------:R-:W-:Y:S01]  /*5420*/  SEL R3, RZ, 0x10000, P4 ;  /* 0x00010000ff037807 */ /* 0x000fe20002000000 */
[----:B------:R-:W-:Y:S01]  /*5430*/  FMUL.FTZ R7, R7, R224 ;  /* 0x000000e007077220 */ /* 0x000fe20000410000 */
[----:B------:R-:W-:Y:S02]  /*5440*/  IADD3 R11, R215, 0x60, RZ ;  /* 0x00000060d70b7810 */ /* 0x000fe40007ffe0ff */
[----:B------:R-:W-:-:S03]  /*5450*/  FSETP.GTU.FTZ.AND P5, PT, R0, R225, PT ;  /* 0x000000e10000720b */ /* 0x000fc60003fbc000 */
[----:B------:R-:W-:Y:S01]  /*5460*/  IMAD.WIDE.U32 R4, R11, 0x10, R222 ;  /* 0x000000100b047825 */ /* 0x000fe200078e00de */
[----:B------:R-:W-:Y:S02]  /*5470*/  SEL R0, RZ, 0x1000000, P5 ;  /* 0x01000000ff007807 */ /* 0x000fe40002800000 */
[----:B------:R-:W-:Y:S02]  /*5480*/  FSEL R87, R7, RZ, !P5 ;  /* 0x000000ff07577208 */ /* 0x000fe40006800000 */
[----:B------:R-:W-:Y:S02]  /*5490*/  IADD3 R0, R2, R0, R3 ;  /* 0x0000000002007210 */ /* 0x000fe40007ffe003 */
[----:B------:R-:W-:Y:S01]  /*54a0*/  SEL R3, RZ, 0x1, P2 ;  /* 0x00000001ff037807 */ /* 0x000fe20001000000 */
[----:B------:R-:W-:-:S04]  /*54b0*/  @P1 FADD.FTZ R87, R99, R87 ;  /* 0x0000005763571221 */ /* 0x000fc80000010000 */
[----:B------:R-:W-:Y:S02]  /*54c0*/  IMAD.IADD R23, R0, 0x1, R3 ;  /* 0x0000000100177824 */ /* 0x000fe400078e0203 */
[----:B------:R-:W-:-:S04]  /*54d0*/  IMAD.WIDE.U32 R2, R210, 0x10, R228 ;  /* 0x00000010d2027825 */ /* 0x000fc800078e00e4 */
[----:B0-----:R-:W-:Y:S01]  /*54e0*/  @P0 IMAD.WIDE.U32 R20, R11, 0x10, R20 ;  /* 0x000000100b140825 */ /* 0x001fe200078e0014 */
[----:B------:R0:W-:Y:S04]  /*54f0*/  STG.E.128 desc[UR4][R2.64], R84 ;  /* 0x0000005402007986 */ /* 0x0001e8000c101d04 */
[----:B------:R0:W-:Y:S04]  /*5500*/  STG.E desc[UR4][R8.64], R23 ;  /* 0x0000001708007986 */ /* 0x0001e8000c101904 */
        /* <DEDUP_REMOVED lines=14> */
.L_x_67174:
[----:B------:R-:W-:-:S07]  /*55f0*/  MOV R0, R16 ;  /* 0x0000001000007202 */ /* 0x000fce0000000f00 */
.L_x_67175:
[----:B------:R-:W-:Y:S05]  /*5600*/  BSYNC B1 ;  /* 0x0000000000017941 */ /* 0x000fea0003800000 */
.L_x_67173:
        /* <DEDUP_REMOVED lines=16> */
.L_x_67179:
[----:B------:R-:W-:Y:S05]  /*5710*/  BSYNC B2 ;  /* 0x0000000000027941 */ /* 0x000fea0003800000 */
.L_x_67178:
        /* <DEDUP_REMOVED lines=44> */
.L_x_67177:
[----:B------:R-:W-:Y:S05]  /*59e0*/  BSYNC B1 ;  /* 0x0000000000017941 */ /* 0x000fea0003800000 */
.L_x_67176:
        /* <DEDUP_REMOVED lines=19> */
.L_x_67181:
[----:B------:R-:W-:-:S07]  /*5b20*/  IMAD.MOV.U32 R0, RZ, RZ, R16 ;  /* 0x000000ffff007224 */ /* 0x000fce00078e0010 */
.L_x_67182:
[----:B------:R-:W-:Y:S05]  /*5b30*/  BSYNC B1 ;  /* 0x0000000000017941 */ /* 0x000fea0003800000 */
.L_x_67180:
        /* <DEDUP_REMOVED lines=16> */
.L_x_67186:
[----:B------:R-:W-:Y:S05]  /*5c40*/  BSYNC B2 ;  /* 0x0000000000027941 */ /* 0x000fea0003800000 */
.L_x_67185:
        /* <DEDUP_REMOVED lines=44> */
.L_x_67184:
[----:B------:R-:W-:Y:S05]  /*5f10*/  BSYNC B1 ;  /* 0x0000000000017941 */ /* 0x000fea0003800000 */
.L_x_67183:
        /* <DEDUP_REMOVED lines=19> */
.L_x_67188:
[----:B------:R-:W-:-:S07]  /*6050*/  MOV R0, R16 ;  /* 0x0000001000007202 */ /* 0x000fce0000000f00 */
.L_x_67189:
[----:B------:R-:W-:Y:S05]  /*6060*/  BSYNC B1 ;  /* 0x0000000000017941 */ /* 0x000fea0003800000 */
.L_x_67187:
        /* <DEDUP_REMOVED lines=16> */
.L_x_67193:
[----:B------:R-:W-:Y:S05]  /*6170*/  BSYNC B2 ;  /* 0x0000000000027941 */ /* 0x000fea0003800000 */
.L_x_67192:
        /* <DEDUP_REMOVED lines=44> */
.L_x_67191:
[----:B------:R-:W-:Y:S05]  /*6440*/  BSYNC B1 ;  /* 0x0000000000017941 */ /* 0x000fea0003800000 */
.L_x_67190:
        /* <DEDUP_REMOVED lines=19> */
.L_x_67195:
[----:B------:R-:W-:-:S07]  /*6580*/  IMAD.MOV.U32 R0, RZ, RZ, R16 ;  /* 0x000000ffff007224 */ /* 0x000fce00078e0010 */
.L_x_67196:
[----:B------:R-:W-:Y:S05]  /*6590*/  BSYNC B1 ;  /* 0x0000000000017941 */ /* 0x000fea0003800000 */
.L_x_67194:
        /* <DEDUP_REMOVED lines=16> */
.L_x_67200:
[----:B------:R-:W-:Y:S05]  /*66a0*/  BSYNC B2 ;  /* 0x0000000000027941 */ /* 0x000fea0003800000 */
.L_x_67199:
        /* <DEDUP_REMOVED lines=44> */
.L_x_67198:
[----:B------:R-:W-:Y:S05]  /*6970*/  BSYNC B1 ;  /* 0x0000000000017941 */ /* 0x000fea0003800000 */
.L_x_67197:
        /* <DEDUP_REMOVED lines=8> */
[----:B------:R-:W-:Y:S01]  /*6a00*/  IADD3 R10, R215, 0x80, RZ ;  /* 0x00000080d70a7810 */ /* 0x000fe20007ffe0ff */
[----:B------:R-:W-:Y:S01]  /*6a10*/  IMAD.WIDE.U32 R20, R11, 0x4, R230 ;  /* 0x000000040b147825 */ /* 0x000fe200078e00e6 */
[----:B------:R-:W-:-:S04]  /*6a20*/  FSETP.GTU.FTZ.AND P5, PT, R0, R225, PT ;  /* 0x000000e10000720b */ /* 0x000fc80003fbc000 */
[----:B------:R-:W-:Y:S02]  /*6a30*/  SEL R0, RZ, 0x1000000, P5 ;  /* 0x01000000ff007807 */ /* 0x000fe40002800000 */
[----:B------:R-:W-:Y:S02]  /*6a40*/  FSEL R83, R7, RZ, !P5 ;  /* 0x000000ff07537208 */ /* 0x000fe40006800000 */
[----:B------:R-:W-:Y:S02]  /*6a50*/  IADD3 R0, R4, R0, R5 ;  /* 0x0000000004007210 */ /* 0x000fe40007ffe005 */
[----:B------:R-:W-:Y:S01]  /*6a60*/  SEL R5, RZ, 0x1, P2 ;  /* 0x00000001ff057807 */ /* 0x000fe20001000000 */
[----:B------:R-:W-:-:S04]  /*6a70*/  @P1 FADD.FTZ R83, R99, R83 ;  /* 0x0000005363531221 */ /* 0x000fc80000010000 */
[----:B------:R-:W-:Y:S01]  /*6a80*/  IMAD.IADD R23, R0, 0x1, R5 ;  /* 0x0000000100177824 */ /* 0x000fe200078e0205 */
[----:B------:R1:W-:Y:S01]  /*6a90*/  STG.E.128 desc[UR4][R8.64], R80 ;  /* 0x0000005008007986 */ /* 0x0003e2000c101d04 */
[----:B------:R-:W-:-:S03]  /*6aa0*/  IMAD.WIDE.U32 R4, R10, 0x10, R222 ;  /* 0x000000100a047825 */ /* 0x000fc600078e00de */
[----:B------:R1:W-:Y:S01]  /*6ab0*/  STG.E desc[UR4][R20.64], R23 ;  /* 0x0000001714007986 */ /* 0x0003e2000c101904 */
[----:B0-----:R-:W-:-:S03]  /*6ac0*/  @P0 IMAD.WIDE.U32 R2, R10, 0x10, R2 ;  /* 0x000000100a020825 */ /* 0x001fc600078e0002 */
[----:B------:R-:W5:Y:S04]  /*6ad0*/  LDG.E.128 R4, desc[UR4][R4.64] ;  /* 0x0000000404047981 */ /* 0x000f68000c1e1d00 */
[----:B------:R1:W5:Y:S01]  /*6ae0*/  @P0 LDG.E.128 R96, desc[UR4][R2.64] ;  /* 0x0000000402600981 */ /* 0x000362000c1e1d00 */
        /* <DEDUP_REMOVED lines=12> */
.L_x_67202:
[----:B------:R-:W-:-:S07]  /*6bb0*/  MOV R0, R16 ;  /* 0x0000001000007202 */ /* 0x000fce0000000f00 */
.L_x_67203:
[----:B------:R-:W-:Y:S05]  /*6bc0*/  BSYNC B1 ;  /* 0x0000000000017941 */ /* 0x000fea0003800000 */
.L_x_67201:
        /* <DEDUP_REMOVED lines=16> */
.L_x_67207:
[----:B------:R-:W-:Y:S05]  /*6cd0*/  BSYNC B2 ;  /* 0x0000000000027941 */ /* 0x000fea0003800000 */
.L_x_67206:
        /* <DEDUP_REMOVED lines=44> */
.L_x_67205:
[----:B------:R-:W-:Y:S05]  /*6fa0*/  BSYNC B1 ;  /* 0x0000000000017941 */ /* 0x000fea0003800000 */
.L_x_67204:
        /* <DEDUP_REMOVED lines=19> */
.L_x_67209:
[----:B------:R-:W-:-:S07]  /*70e0*/  IMAD.MOV.U32 R0, RZ, RZ, R16 ;  /* 0x000000ffff007224 */ /* 0x000fce00078e0010 */
.L_x_67210:
[----:B------:R-:W-:Y:S05]  /*70f0*/  BSYNC B1 ;  /* 0x0000000000017941 */ /* 0x000fea0003800000 */
.L_x_67208:
        /* <DEDUP_REMOVED lines=16> */
.L_x_67214:
[----:B------:R-:W-:Y:S05]  /*7200*/  BSYNC B2 ;  /* 0x0000000000027941 */ /* 0x000fea0003800000 */
.L_x_67213:
        /* <DEDUP_REMOVED lines=44> */
.L_x_67212:
[----:B------:R-:W-:Y:S05]  /*74d0*/  BSYNC B1 ;  /* 0x0000000000017941 */ /* 0x000fea0003800000 */
.L_x_67211:
        /* <DEDUP_REMOVED lines=19> */
.L_x_67216:
[----:B------:R-:W-:-:S07]  /*7610*/  MOV R0, R16 ;  /* 0x0000001000007202 */ /* 0x000fce0000000f00 */
.L_x_67217:
[----:B------:R-:W-:Y:S05]  /*7620*/  BSYNC B1 ;  /* 0x0000000000017941 */ /* 0x000fea0003800000 */
.L_x_67215:
        /* <DEDUP_REMOVED lines=16> */
.L_x_67221:
[----:B------:R-:W-:Y:S05]  /*7730*/  BSYNC B2 ;  /* 0x0000000000027941 */ /* 0x000fea0003800000 */
.L_x_67220:
        /* <DEDUP_REMOVED lines=44> */
.L_x_67219:
[----:B------:R-:W-:Y:S05]  /*7a00*/  BSYNC B1 ;  /* 0x0000000000017941 */ /* 0x000fea0003800000 */
.L_x_67218:
        /* <DEDUP_REMOVED lines=19> */
.L_x_67223:
[----:B------:R-:W-:-:S07]  /*7b40*/  IMAD.MOV.U32 R0, RZ, RZ, R16 ;  /* 0x000000ffff007224 */ /* 0x000fce00078e0010 */
.L_x_67224:
[----:B------:R-:W-:Y:S05]  /*7b50*/  BSYNC B1 ;  /* 0x0000000000017941 */ /* 0x000fea0003800000 */
.L_x_67222:
        /* <DEDUP_REMOVED lines=16> */
.L_x_67228:
[----:B------:R-:W-:Y:S05]  /*7c60*/  BSYNC B2 ;  /* 0x0000000000027941 */ /* 0x000fea0003800000 */
.L_x_67227:
        /* <DEDUP_REMOVED lines=44> */
.L_x_67226:
[----:B------:R-:W-:Y:S05]  /*7f30*/  BSYNC B1 ;  /* 0x0000000000017941 */ /* 0x000fea0003800000 */
.L_x_67225:
        /* <DEDUP_REMOVED lines=35> */
.L_x_67230:
[----:B------:R-:W-:-:S07]  /*8170*/  MOV R0, R16 ;  /* 0x0000001000007202 */ /* 0x000fce0000000f00 */
.L_x_67231:
[----:B------:R-:W-:Y:S05]  /*8180*/  BSYNC B1 ;  /* 0x0000000000017941 */ /* 0x000fea0003800000 */
.L_x_67229:
        /* <DEDUP_REMOVED lines=16> */
.L_x_67235:
[----:B------:R-:W-:Y:S05]  /*8290*/  BSYNC B2 ;  /* 0x0000000000027941 */ /* 0x000fea0003800000 */
.L_x_67234:
        /* <DEDUP_REMOVED lines=43> */
[----:B------:R-:W-:-:S07]  /*8550*/  LOP3.LUT R18, R3, UR35, R20, 0x96, !PT ;  /* 0x0000002303127c12 */ /* 0x000fce000f8e9614 */
.L_x_67233:
[----:B------:R-:W-:Y:S05]  /*8560*/  BSYNC B1 ;  /* 0x0000000000017941 */ /* 0x000fea0003800000 */
.L_x_67232:
        /* <DEDUP_REMOVED lines=19> */
.L_x_67237:
[----:B------:R-:W-:-:S07]  /*86a0*/  IMAD.MOV.U32 R0, RZ, RZ, R16 ;  /* 0x000000ffff007224 */ /* 0x000fce00078e0010 */
.L_x_67238:
[----:B------:R-:W-:Y:S05]  /*86b0*/  BSYNC B1 ;  /* 0x0000000000017941 */ /* 0x000fea0003800000 */
.L_x_67236:
        /* <DEDUP_REMOVED lines=16> */
.L_x_67242:
[----:B------:R-:W-:Y:S05]  /*87c0*/  BSYNC B2 ;  /* 0x0000000000027941 */ /* 0x000fea0003800000 */
.L_x_67241:
        /* <DEDUP_REMOVED lines=44> */
.L_x_67240:
[----:B------:R-:W-:Y:S05]  /*8a90*/  BSYNC B1 ;  /* 0x0000000000017941 */ /* 0x000fea0003800000 */
.L_x_67239:
        /* <DEDUP_REMOVED lines=19> */
.L_x_67244:
[----:B------:R-:W-:-:S07]  /*8bd0*/  MOV R0, R16 ;  /* 0x0000001000007202 */ /* 0x000fce0000000f00 */
.L_x_67245:
[----:B------:R-:W-:Y:S05]  /*8be0*/  BSYNC B1 ;  /* 0x0000000000017941 */ /* 0x000fea0003800000 */
.L_x_67243:
        /* <DEDUP_REMOVED lines=16> */
.L_x_67249:
[----:B------:R-:W-:Y:S05]  /*8cf0*/  BSYNC B2 ;  /* 0x0000000000027941 */ /* 0x000fea0003800000 */
.L_x_67248:
        /* <DEDUP_REMOVED lines=44> */
.L_x_67247:
[----:B------:R-:W-:Y:S05]  /*8fc0*/  BSYNC B1 ;  /* 0x0000000000017941 */ /* 0x000fea0003800000 */
.L_x_67246:
        /* <DEDUP_REMOVED lines=19> */
.L_x_67251:
[----:B------:R-:W-:-:S07]  /*9100*/  IMAD.MOV.U32 R0, RZ, RZ, R16 ;  /* 0x000000ffff007224 */ /* 0x000fce00078e0010 */
.L_x_67252:
[----:B------:R-:W-:Y:S05]  /*9110*/  BSYNC B1 ;  /* 0x0000000000017941 */ /* 0x000fea0003800000 */
.L_x_67250:
        /* <DEDUP_REMOVED lines=16> */
.L_x_67256:
[----:B------:R-:W-:Y:S05]  /*9220*/  BSYNC B2 ;  /* 0x0000000000027941 */ /* 0x000fea0003800000 */
.L_x_67255:
        /* <DEDUP_REMOVED lines=44> */
.L_x_67254:
[----:B------:R-:W-:Y:S05]  /*94f0*/  BSYNC B1 ;  /* 0x0000000000017941 */ /* 0x000fea0003800000 */
.L_x_67253:
        /* <DEDUP_REMOVED lines=35> */
.L_x_67258:
[----:B------:R-:W-:-:S07]  /*9730*/  MOV R0, R16 ;  /* 0x0000001000007202 */ /* 0x000fce0000000f00 */
.L_x_67259:
[----:B------:R-:W-:Y:S05]  /*9740*/  BSYNC B1 ;  /* 0x0000000000017941 */ /* 0x000fea0003800000 */
.L_x_67257:
        /* <DEDUP_REMOVED lines=16> */
.L_x_67263:
[----:B------:R-:W-:Y:S05]  /*9850*/  BSYNC B2 ;  /* 0x0000000000027941 */ /* 0x000fea0003800000 */
.L_x_67262:
        /* <DEDUP_REMOVED lines=44> */
.L_x_67261:
[----:B------:R-:W-:Y:S05]  /*9b20*/  BSYNC B1 ;  /* 0x0000000000017941 */ /* 0x000fea0003800000 */
.L_x_67260:
        /* <DEDUP_REMOVED lines=19> */
.L_x_67265:
[----:B------:R-:W-:-:S07]  /*9c60*/  IMAD.MOV.U32 R0, RZ, RZ, R16 ;  /* 0x000000ffff007224 */ /* 0x000fce00078e0010 */
.L_x_67266:
[----:B------:R-:W-:Y:S05]  /*9c70*/  BSYNC B1 ;  /* 0x0000000000017941 */ /* 0x000fea0003800000 */
.L_x_67264:
        /* <DEDUP_REMOVED lines=16> */
.L_x_67270:
[----:B------:R-:W-:Y:S05]  /*9d80*/  BSYNC B2 ;  /* 0x0000000000027941 */ /* 0x000fea0003800000 */
.L_x_67269:
        /* <DEDUP_REMOVED lines=44> */
.L_x_67268:
[----:B------:R-:W-:Y:S05]  /*a050*/  BSYNC B1 ;  /* 0x0000000000017941 */ /* 0x000fea0003800000 */
.L_x_67267:
        /* <DEDUP_REMOVED lines=19> */
.L_x_67272:
[----:B------:R-:W-:-:S07]  /*a190*/  MOV R0, R16 ;  /* 0x0000001000007202 */ /* 0x000fce0000000f00 */
.L_x_67273:
[----:B------:R-:W-:Y:S05]  /*a1a0*/  BSYNC B1 ;  /* 0x0000000000017941 */ /* 0x000fea0003800000 */
.L_x_67271:
        /* <DEDUP_REMOVED lines=16> */
.L_x_67277:
[----:B------:R-:W-:Y:S05]  /*a2b0*/  BSYNC B2 ;  /* 0x0000000000027941 */ /* 0x000fea0003800000 */
.L_x_67276:
        /* <DEDUP_REMOVED lines=44> */
.L_x_67275:
[----:B------:R-:W-:Y:S05]  /*a580*/  BSYNC B1 ;  /* 0x0000000000017941 */ /* 0x000fea0003800000 */
.L_x_67274:
        /* <DEDUP_REMOVED lines=19> */
.L_x_67279:
[----:B------:R-:W-:-:S07]  /*a6c0*/  IMAD.MOV.U32 R0, RZ, RZ, R16 ;  /* 0x000000ffff007224 */ /* 0x000fce00078e0010 */
.L_x_67280:
[----:B------:R-:W-:Y:S05]  /*a6d0*/  BSYNC B1 ;  /* 0x0000000000017941 */ /* 0x000fea0003800000 */
.L_x_67278:
        /* <DEDUP_REMOVED lines=16> */
.L_x_67284:
[----:B------:R-:W-:Y:S05]  /*a7e0*/  BSYNC B2 ;  /* 0x0000000000027941 */ /* 0x000fea0003800000 */
.L_x_67283:
        /* <DEDUP_REMOVED lines=44> */
.L_x_67282:
[----:B------:R-:W-:Y:S05]  /*aab0*/  BSYNC B1 ;  /* 0x0000000000017941 */ /* 0x000fea0003800000 */
.L_x_67281:
[----:B------:R-:W-:Y:S01]  /*aac0*/  I2FP.F32.U32 R3, R0 ;  /* 0x0000000000037245 */ /* 0x000fe20000201000 */
[----:B------:R-:W0:Y:S01]  /*aad0*/  @P0 LDC.64 R20, c[0x0][0x230] ;  /* 0x00008c00ff140b82 */ /* 0x000e220000000a00 */
[----:B------:R-:W-:Y:S01]  /*aae0*/  FMUL.FTZ R7, R7, R218 ;  /* 0x000000da07077220 */ /* 0x000fe20000410000 */
[----:B------:R-:W-:Y:S01]  /*aaf0*/  SEL R2, RZ, 0x100, P3 ;  /* 0x00000100ff027807 */ /* 0x000fe20001800000 */
[----:B------:R-:W-:-:S04]  /*ab00*/  IMAD.WIDE.U32 R4, R8, 0x10, R228 ;  /* 0x0000001008047825 */ /* 0x000fc800078e00e4 */
[----:B------:R-:W-:Y:S01]  /*ab10*/  FFMA.FTZ R0, R3, R226, 1.1641532182693481445e-10 ;  /* 0x2f00000003007423 */ /* 0x000fe200000100e2 */
[----:B------:R-:W-:Y:S01]  /*ab20*/  FMUL.FTZ R7, R7, R224 ;  /* 0x000000e007077220 */ /* 0x000fe20000410000 */
[----:B------:R-:W-:-:S03]  /*ab30*/  SEL R3, RZ, 0x10000, P4 ;  /* 0x00010000ff037807 */ /* 0x000fc60002000000 */
[----:B------:R-:W-:-:S04]  /*ab40*/  FSETP.GTU.FTZ.AND P5, PT, R0, R225, PT ;  /* 0x000000e10000720b */ /* 0x000fc80003fbc000 */
[----:B------:R-:W-:Y:S02]  /*ab50*/  SEL R0, RZ, 0x1000000, P5 ;  /* 0x01000000ff007807 */ /* 0x000fe40002800000 */
[----:B------:R-:W-:Y:S02]  /*ab60*/  FSEL R71, R7, RZ, !P5 ;  /* 0x000000ff07477208 */ /* 0x000fe40006800000 */
[----:B------:R-:W-:Y:S02]  /*ab70*/  IADD3 R0, R2, R0, R3 ;  /* 0x0000000002007210 */ /* 0x000fe40007ffe003 */
[----:B------:R-:W-:Y:S01]  /*ab80*/  SEL R3, RZ, 0x1, P2 ;  /* 0x00000001ff037807 */ /* 0x000fe20001000000 */
[----:B------:R-:W-:Y:S01]  /*ab90*/  @P1 FADD.FTZ R71, R99, R71 ;  /* 0x0000004763471221 */ /* 0x000fe20000010000 */
[----:B------:R-:W-:-:S03]  /*aba0*/  IADD3 R7, R215, 0xe0, RZ ;  /* 0x000000e0d7077810 */ /* 0x000fc60007ffe0ff */
[----:B------:R-:W-:Y:S01]  /*abb0*/  IMAD.IADD R27, R0, 0x1, R3 ;  /* 0x00000001001b7824 */ /* 0x000fe200078e0203 */
[----:B------:R1:W-:Y:S01]  /*abc0*/  STG.E.128 desc[UR4][R4.64], R68 ;  /* 0x0000004404007986 */ /* 0x0003e2000c101d04 */
[----:B0-----:R-:W-:-:S04]  /*abd0*/  @P0 IMAD.WIDE.U32 R24, R7, 0x10, R20 ;  /* 0x0000001007180825 */ /* 0x001fc800078e0014 */
[----:B------:R-:W-:-:S04]  /*abe0*/  IMAD.WIDE.U32 R2, R8, 0x4, R230 ;  /* 0x0000000408027825 */ /* 0x000fc800078e00e6 */
[----:B------:R-:W-:Y:S01]  /*abf0*/  IMAD.WIDE.U32 R20, R7, 0x10, R222 ;  /* 0x0000001007147825 */ /* 0x000fe200078e00de */
        /* <DEDUP_REMOVED lines=15> */
.L_x_67286:
[----:B------:R-:W-:-:S07]  /*acf0*/  MOV R0, R16 ;  /* 0x0000001000007202 */ /* 0x000fce0000000f00 */
.L_x_67287:
[----:B------:R-:W-:Y:S05]  /*ad00*/  BSYNC B1 ;  /* 0x0000000000017941 */ /* 0x000fea0003800000 */
.L_x_67285:
        /* <DEDUP_REMOVED lines=16> */
.L_x_67291:
[----:B------:R-:W-:Y:S05]  /*ae10*/  BSYNC B2 ;  /* 0x0000000000027941 */ /* 0x000fea0003800000 */
.L_x_67290:
        /* <DEDUP_REMOVED lines=44> */
.L_x_67289:
[----:B------:R-:W-:Y:S05]  /*b0e0*/  BSYNC B1 ;  /* 0x0000000000017941 */ /* 0x000fea0003800000 */
.L_x_67288:
        /* <DEDUP_REMOVED lines=19> */
.L_x_67293:
[----:B------:R-:W-:-:S07]  /*b220*/  IMAD.MOV.U32 R0, RZ, RZ, R16 ;  /* 0x000000ffff007224 */ /* 0x000fce00078e0010 */
.L_x_67294:
[----:B------:R-:W-:Y:S05]  /*b230*/  BSYNC B1 ;  /* 0x0000000000017941 */ /* 0x000fea0003800000 */
.L_x_67292:
        /* <DEDUP_REMOVED lines=16> */
.L_x_67298:
[----:B------:R-:W-:Y:S05]  /*b340*/  BSYNC B2 ;  /* 0x0000000000027941 */ /* 0x000fea0003800000 */
.L_x_67297:
        /* <DEDUP_REMOVED lines=44> */
.L_x_67296:
[----:B------:R-:W-:Y:S05]  /*b610*/  BSYNC B1 ;  /* 0x0000000000017941 */ /* 0x000fea0003800000 */
.L_x_67295:
        /* <DEDUP_REMOVED lines=19> */
.L_x_67300:
[----:B------:R-:W-:-:S07]  /*b750*/  MOV R0, R16 ;  /* 0x0000001000007202 */ /* 0x000fce0000000f00 */
.L_x_67301:
[----:B------:R-:W-:Y:S05]  /*b760*/  BSYNC B1 ;  /* 0x0000000000017941 */ /* 0x000fea0003800000 */
.L_x_67299:
        /* <DEDUP_REMOVED lines=16> */
.L_x_67305:
[----:B------:R-:W-:Y:S05]  /*b870*/  BSYNC B2 ;  /* 0x0000000000027941 */ /* 0x000fea0003800000 */
.L_x_67304:
        /* <DEDUP_REMOVED lines=44> */
.L_x_67303:
[----:B------:R-:W-:Y:S05]  /*bb40*/  BSYNC B1 ;  /* 0x0000000000017941 */ /* 0x000fea0003800000 */
.L_x_67302:
        /* <DEDUP_REMOVED lines=19> */
.L_x_67307:
[----:B------:R-:W-:-:S07]  /*bc80*/  IMAD.MOV.U32 R0, RZ, RZ, R16 ;  /* 0x000000ffff007224 */ /* 0x000fce00078e0010 */
.L_x_67308:
[----:B------:R-:W-:Y:S05]  /*bc90*/  BSYNC B1 ;  /* 0x0000000000017941 */ /* 0x000fea0003800000 */
.L_x_67306:
        /* <DEDUP_REMOVED lines=16> */
.L_x_67312:
[----:B------:R-:W-:Y:S05]  /*bda0*/  BSYNC B2 ;  /* 0x0000000000027941 */ /* 0x000fea0003800000 */
.L_x_67311:
        /* <DEDUP_REMOVED lines=44> */
.L_x_67310:
[----:B------:R-:W-:Y:S05]  /*c070*/  BSYNC B1 ;  /* 0x0000000000017941 */ /* 0x000fea0003800000 */
.L_x_67309:
[----:B------:R-:W-:Y:S01]  /*c080*/  I2FP.F32.U32 R5, R0 ;  /* 0x0000000000057245 */ /* 0x000fe20000201000 */
[----:B------:R-:W0:Y:S01]  /*c090*/  @P0 LDC.64 R2, c[0x0][0x230] ;  /* 0x00008c00ff020b82 */ /* 0x000e220000000a00 */
[----:B------:R-:W-:Y:S01]  /*c0a0*/  FMUL.FTZ R23, R23, R218 ;  /* 0x000000da17177220 */ /* 0x000fe20000410000 */
[----:B------:R-:W-:Y:S02]  /*c0b0*/  SEL R21, RZ, 0x10000, P4 ;  /* 0x00010000ff157807 */ /* 0x000fe40002000000 */
[----:B------:R-:W-:Y:S01]  /*c0c0*/  FFMA.FTZ R0, R5, R226, 1.1641532182693481445e-10 ;  /* 0x2f00000005007423 */ /* 0x000fe200000100e2 */
[----:B------:R-:W-:Y:S01]  /*c0d0*/  FMUL.FTZ R23, R23, R224 ;  /* 0x000000e017177220 */ /* 0x000fe20000410000 */
[----:B------:R-:W-:Y:S01]  /*c0e0*/  SEL R6, RZ, 0x100, P3 ;  /* 0x00000100ff067807 */ /* 0x000fe20001800000 */
[----:B------:R-:W-:Y:S02]  /*c0f0*/  IMAD.WIDE.U32 R4, R7, 0x10, R228 ;  /* 0x0000001007047825 */ /* 0x000fe400078e00e4 */
[----:B------:R-:W-:-:S04]  /*c100*/  FSETP.GTU.FTZ.AND P5, PT, R0, R225, PT ;  /* 0x000000e10000720b */ /* 0x000fc80003fbc000 */
[----:B------:R-:W-:Y:S02]  /*c110*/  FSEL R67, R23, RZ, !P5 ;  /* 0x000000ff17437208 */ /* 0x000fe40006800000 */
[----:B------:R-:W-:-:S03]  /*c120*/  SEL R0, RZ, 0x1000000, P5 ;  /* 0x01000000ff007807 */ /* 0x000fc60002800000 */
[----:B------:R-:W-:Y:S01]  /*c130*/  @P1 FADD.FTZ R67, R99, R67 ;  /* 0x0000004363431221 */ /* 0x000fe20000010000 */
[----:B------:R-:W-:Y:S02]  /*c140*/  IADD3 R0, R6, R0, R21 ;  /* 0x0000000006007210 */ /* 0x000fe40007ffe015 */
[----:B------:R-:W-:Y:S02]  /*c150*/  SEL R21, RZ, 0x1, P2 ;  /* 0x00000001ff157807 */ /* 0x000fe40001000000 */
[----:B------:R-:W-:Y:S01]  /*c160*/  IADD3 R6, R215, 0x100, RZ ;  /* 0x00000100d7067810 */ /* 0x000fe20007ffe0ff */
[----:B------:R1:W-:Y:S02]  /*c170*/  STG.E.128 desc[UR4][R4.64], R64 ;  /* 0x0000004004007986 */ /* 0x0003e4000c101d04 */
[----:B------:R-:W-:Y:S02]  /*c180*/  IMAD.IADD R25, R0, 0x1, R21 ;  /* 0x0000000100197824 */ /* 0x000fe400078e0215 */
[----:B------:R-:W-:-:S04]  /*c190*/  IMAD.WIDE.U32 R20, R6, 0x10, R222 ;  /* 0x0000001006147825 */ /* 0x000fc800078e00de */
[----:B0-----:R-:W-:-:S04]  /*c1a0*/  @P0 IMAD.WIDE.U32 R2, R6, 0x10, R2 ;  /* 0x0000001006020825 */ /* 0x001fc800078e0002 */
[----:B-1----:R-:W-:-:S05]  /*c1b0*/  IMAD.WIDE.U32 R4, R7, 0x4, R230 ;  /* 0x0000000407047825 */ /* 0x002fca00078e00e6 */
        /* <DEDUP_REMOVED lines=15> */
.L_x_67314:
[----:B------:R-:W-:-:S07]  /*c2b0*/  MOV R0, R16 ;  /* 0x0000001000007202 */ /* 0x000fce0000000f00 */
.L_x_67315:
[----:B------:R-:W-:Y:S05]  /*c2c0*/  BSYNC B1 ;  /* 0x0000000000017941 */ /* 0x000fea0003800000 */
.L_x_67313:
        /* <DEDUP_REMOVED lines=16> */
.L_x_67319:
[----:B------:R-:W-:Y:S05]  /*c3d0*/  BSYNC B2 ;  /* 0x0000000000027941 */ /* 0x000fea0003800000 */
.L_x_67318:
        /* <DEDUP_REMOVED lines=44> */
.L_x_67317:
[----:B------:R-:W-:Y:S05]  /*c6a0*/  BSYNC B1 ;  /* 0x0000000000017941 */ /* 0x000fea0003800000 */
.L_x_67316:
        /* <DEDUP_REMOVED lines=19> */
.L_x_67321:
[----:B------:R-:W-:-:S07]  /*c7e0*/  MOV R0, R16 ;  /* 0x0000001000007202 */ /* 0x000fce0000000f00 */
.L_x_67322:
[----:B------:R-:W-:Y:S05]  /*c7f0*/  BSYNC B1 ;  /* 0x0000000000017941 */ /* 0x000fea0003800000 */
.L_x_67320:
        /* <DEDUP_REMOVED lines=16> */
.L_x_67326:
[----:B------:R-:W-:Y:S05]  /*c900*/  BSYNC B2 ;  /* 0x0000000000027941 */ /* 0x000fea0003800000 */
.L_x_67325:
        /* <DEDUP_REMOVED lines=44> */
.L_x_67324:
[----:B------:R-:W-:Y:S05]  /*cbd0*/  BSYNC B1 ;  /* 0x0000000000017941 */ /* 0x000fea0003800000 */
.L_x_67323:
        /* <DEDUP_REMOVED lines=19> */
.L_x_67328:
[----:B------:R-:W-:-:S07]  /*cd10*/  MOV R0, R16 ;  /* 0x0000001000007202 */ /* 0x000fce0000000f00 */
.L_x_67329:
[----:B------:R-:W-:Y:S05]  /*cd20*/  BSYNC B1 ;  /* 0x0000000000017941 */ /* 0x000fea0003800000 */
.L_x_67327:
        /* <DEDUP_REMOVED lines=16> */
.L_x_67333:
[----:B------:R-:W-:Y:S05]  /*ce30*/  BSYNC B2 ;  /* 0x0000000000027941 */ /* 0x000fea0003800000 */
.L_x_67332:
        /* <DEDUP_REMOVED lines=44> */
.L_x_67331:
[----:B------:R-:W-:Y:S05]  /*d100*/  BSYNC B1 ;  /* 0x0000000000017941 */ /* 0x000fea0003800000 */
.L_x_67330:
        /* <DEDUP_REMOVED lines=19> */
.L_x_67335:
[----:B------:R-:W-:-:S07]  /*d240*/  MOV R0, R16 ;  /* 0x0000001000007202 */ /* 0x000fce0000000f00 */
.L_x_67336:
[----:B------:R-:W-:Y:S05]  /*d250*/  BSYNC B1 ;  /* 0x0000000000017941 */ /* 0x000fea0003800000 */
.L_x_67334:
        /* <DEDUP_REMOVED lines=16> */
.L_x_67340:
[----:B------:R-:W-:Y:S05]  /*d360*/  BSYNC B2 ;  /* 0x0000000000027941 */ /* 0x000fea0003800000 */
.L_x_67339:
        /* <DEDUP_REMOVED lines=44> */
.L_x_67338:
[----:B------:R-:W-:Y:S05]  /*d630*/  BSYNC B1 ;  /* 0x0000000000017941 */ /* 0x000fea0003800000 */
.L_x_67337:
[----:B------:R-:W-:Y:S01]  /*d640*/  I2FP.F32.U32 R3, R0 ;  /* 0x0000000000037245 */ /* 0x000fe20000201000 */
[----:B------:R-:W-:Y:S01]  /*d650*/  FMUL.FTZ R23, R23, R218 ;  /* 0x000000da17177220 */ /* 0x000fe20000410000 */
[----:B------:R-:W-:Y:S01]  /*d660*/  SEL R2, RZ, 0x100, P3 ;  /* 0x00000100ff027807 */ /* 0x000fe20001800000 */
[----:B------:R-:W-:Y:S01]  /*d670*/  IMAD.WIDE.U32 R4, R6, 0x10, R228 ;  /* 0x0000001006047825 */ /* 0x000fe200078e00e4 */
[----:B------:R-:W-:-:S03]  /*d680*/  SEL R21, RZ, 0x1, P2 ;  /* 0x00000001ff157807 */ /* 0x000fc60001000000 */
[----:B------:R-:W-:Y:S01]  /*d690*/  FFMA.FTZ R0, R3, R226, 1.1641532182693481445e-10 ;  /* 0x2f00000003007423 */ /* 0x000fe200000100e2 */
[----:B------:R-:W-:Y:S01]  /*d6a0*/  SEL R3, RZ, 0x10000, P4 ;  /* 0x00010000ff037807 */ /* 0x000fe20002000000 */
[----:B------:R-:W-:-:S03]  /*d6b0*/  FMUL.FTZ R23, R23, R224 ;  /* 0x000000e017177220 */ /* 0x000fc60000410000 */
[----:B------:R-:W-:-:S04]  /*d6c0*/  FSETP.GTU.FTZ.AND P5, PT, R0, R225, PT ;  /* 0x000000e10000720b */ /* 0x000fc80003fbc000 */
[----:B------:R-:W-:Y:S02]  /*d6d0*/  SEL R0, RZ, 0x1000000, P5 ;  /* 0x01000000ff007807 */ /* 0x000fe40002800000 */
[----:B------:R-:W-:Y:S02]  /*d6e0*/  FSEL R63, R23, RZ, !P5 ;  /* 0x000000ff173f7208 */ /* 0x000fe40006800000 */
[----:B------:R-:W-:Y:S02]  /*d6f0*/  IADD3 R0, R2, R0, R3 ;  /* 0x0000000002007210 */ /* 0x000fe40007ffe003 */
[----:B------:R-:W0:Y:S01]  /*d700*/  @P0 LDC.64 R2, c[0x0][0x230] ;  /* 0x00008c00ff020b82 */ /* 0x000e220000000a00 */
[----:B------:R-:W-:Y:S02]  /*d710*/  @P1 FADD.FTZ R63, R99, R63 ;  /* 0x0000003f633f1221 */ /* 0x000fe40000010000 */
[----:B------:R-:W-:-:S03]  /*d720*/  IMAD.IADD R25, R0, 0x1, R21 ;  /* 0x0000000100197824 */ /* 0x000fc600078e0215 */
[----:B------:R1:W-:Y:S02]  /*d730*/  STG.E.128 desc[UR4][R4.64], R60 ;  /* 0x0000003c04007986 */ /* 0x0003e4000c101d04 */
[----:B-1----:R-:W-:-:S05]  /*d740*/  IMAD.WIDE.U32 R4, R6, 0x4, R230 ;  /* 0x0000000406047825 */ /* 0x002fca00078e00e6 */
[----:B------:R1:W-:Y:S02]  /*d750*/  STG.E desc[UR4][R4.64], R25 ;  /* 0x0000001904007986 */ /* 0x0003e4000c101904 */
[----:B-1----:R-:W-:-:S05]  /*d760*/  IADD3 R5, R215, 0x120, RZ ;  /* 0x00000120d7057810 */ /* 0x002fca0007ffe0ff */
[----:B------:R-:W-:-:S04]  /*d770*/  IMAD.WIDE.U32 R20, R5, 0x10, R222 ;  /* 0x0000001005147825 */ /* 0x000fc800078e00de */
[----:B0-----:R-:W-:Y:S02]  /*d780*/  @P0 IMAD.WIDE.U32 R2, R5, 0x10, R2 ;  /* 0x0000001005020825 */ /* 0x001fe400078e0002 */
        /* <DEDUP_REMOVED lines=14> */
.L_x_67342:
[----:B------:R-:W-:-:S07]  /*d870*/  IMAD.MOV.U32 R0, RZ, RZ, R16 ;  /* 0x000000ffff007224 */ /* 0x000fce00078e0010 */
.L_x_67343:
[----:B------:R-:W-:Y:S05]  /*d880*/  BSYNC B1 ;  /* 0x0000000000017941 */ /* 0x000fea0003800000 */
.L_x_67341:
        /* <DEDUP_REMOVED lines=16> */
.L_x_67347:
[----:B------:R-:W-:Y:S05]  /*d990*/  BSYNC B2 ;  /* 0x0000000000027941 */ /* 0x000fea0003800000 */
.L_x_67346:
        /* <DEDUP_REMOVED lines=44> */
.L_x_67345:
[----:B------:R-:W-:Y:S05]  /*dc60*/  BSYNC B1 ;  /* 0x0000000000017941 */ /* 0x000fea0003800000 */
.L_x_67344:
[----:B------:R-:W-:Y:S01]  /*dc70*/  I2FP.F32.U32 R3, R0 ;  /* 0x0000000000037245 */ /* 0x000fe20000201000 */
[----:B------:R-:W-:Y:S01]  /*dc80*/  BSSY B1, `(.L_x_67348) ;  /* 0x0000013000017945 */ /* 0x000fe20003800000 */
[C---:B------:R-:W-:Y:S02]  /*dc90*/  ISETP.NE.AND P3, PT, R26.reuse, 0x1, PT ;  /* 0x000000011a00780c */ /* 0x040fe40003f65270 */
[----:B------:R-:W-:Y:S01]  /*dca0*/  IADD3 R2, R26, 0x1, RZ ;  /* 0x000000011a027810 */ /* 0x000fe20007ffe0ff */
[----:B------:R-:W-:Y:S01]  /*dcb0*/  FFMA.FTZ R0, R3, R226, 1.1641532182693481445e-10 ;  /* 0x2f00000003007423 */ /* 0x000fe200000100e2 */
[----:B-----5:R-:W-:-:S04]  /*dcc0*/  FMUL.FTZ R3, R20, R218 ;  /* 0x000000da14037220 */ /* 0x020fc80000410000 */
        /* <DEDUP_REMOVED lines=13> */
.L_x_67349:
[----:B------:R-:W-:-:S07]  /*dda0*/  IMAD.MOV.U32 R0, RZ, RZ, R16 ;  /* 0x000000ffff007224 */ /* 0x000fce00078e0010 */
.L_x_67350:
[----:B------:R-:W-:Y:S05]  /*ddb0*/  BSYNC B1 ;  /* 0x0000000000017941 */ /* 0x000fea0003800000 */
.L_x_67348:
        /* <DEDUP_REMOVED lines=16> */
.L_x_67354:
[----:B------:R-:W-:Y:S05]  /*dec0*/  BSYNC B2 ;  /* 0x0000000000027941 */ /* 0x000fea0003800000 */
.L_x_67353:
        /* <DEDUP_REMOVED lines=44> */
.L_x_67352:
[----:B------:R-:W-:Y:S05]  /*e190*/  BSYNC B1 ;  /* 0x0000000000017941 */ /* 0x000fea0003800000 */
.L_x_67351:
        /* <DEDUP_REMOVED lines=19> */
.L_x_67356:
[----:B------:R-:W-:-:S07]  /*e2d0*/  IMAD.MOV.U32 R0, RZ, RZ, R16 ;  /* 0x000000ffff007224 */ /* 0x000fce00078e0010 */
.L_x_67357:
[----:B------:R-:W-:Y:S05]  /*e2e0*/  BSYNC B1 ;  /* 0x0000000000017941 */ /* 0x000fea0003800000 */
.L_x_67355:
        /* <DEDUP_REMOVED lines=16> */
.L_x_67361:
[----:B------:R-:W-:Y:S05]  /*e3f0*/  BSYNC B2 ;  /* 0x0000000000027941 */ /* 0x000fea0003800000 */
.L_x_67360:
        /* <DEDUP_REMOVED lines=44> */
.L_x_67359:
[----:B------:R-:W-:Y:S05]  /*e6c0*/  BSYNC B1 ;  /* 0x0000000000017941 */ /* 0x000fea0003800000 */
.L_x_67358:
[----:B------:R-:W-:Y:S01]  /*e6d0*/  I2FP.F32.U32 R3, R0 ;  /* 0x0000000000037245 */ /* 0x000fe20000201000 */
[----:B------:R-:W-:Y:S01]  /*e6e0*/  BSSY B1, `(.L_x_67362) ;  /* 0x0000013000017945 */ /* 0x000fe20003800000 */
[C---:B------:R-:W-:Y:S02]  /*e6f0*/  ISETP.NE.AND P5, PT, R4.reuse, 0x1, PT ;  /* 0x000000010400780c */ /* 0x040fe40003fa5270 */
        /* <DEDUP_REMOVED lines=16> */
.L_x_67363:
[----:B------:R-:W-:-:S07]  /*e800*/  IMAD.MOV.U32 R0, RZ, RZ, R16 ;  /* 0x000000ffff007224 */ /* 0x000fce00078e0010 */
.L_x_67364:
[----:B------:R-:W-:Y:S05]  /*e810*/  BSYNC B1 ;  /* 0x0000000000017941 */ /* 0x000fea0003800000 */
.L_x_67362:
        /* <DEDUP_REMOVED lines=16> */
.L_x_67368:
[----:B------:R-:W-:Y:S05]  /*e920*/  BSYNC B2 ;  /* 0x0000000000027941 */ /* 0x000fea0003800000 */
.L_x_67367:
        /* <DEDUP_REMOVED lines=44> */
.L_x_67366:
[----:B------:R-:W-:Y:S05]  /*ebf0*/  BSYNC B1 ;  /* 0x0000000000017941 */ /* 0x000fea0003800000 */
.L_x_67365:
[----:B------:R-:W-:Y:S01]  /*ec00*/  I2FP.F32.U32 R3, R0 ;  /* 0x0000000000037245 */ /* 0x000fe20000201000 */
[----:B------:R-:W-:Y:S01]  /*ec10*/  FMUL.FTZ R23, R23, R218 ;  /* 0x000000da17177220 */ /* 0x000fe20000410000 */
[----:B------:R-:W-:Y:S01]  /*ec20*/  SEL R2, RZ, 0x100, P3 ;  /* 0x00000100ff027807 */ /* 0x000fe20001800000 */
[----:B------:R-:W-:Y:S01]  /*ec30*/  VIADD R4, R215, 0x140 ;  /* 0x00000140d7047836 */ /* 0x000fe20000000000 */
[----:B------:R-:W-:Y:S01]  /*ec40*/  SEL R21, RZ, 0x1, P2 ;  /* 0x00000001ff157807 */ /* 0x000fe20001000000 */
[----:B------:R-:W-:Y:S01]  /*ec50*/  FFMA.FTZ R0, R3, R226, 1.1641532182693481445e-10 ;  /* 0x2f00000003007423 */ /* 0x000fe200000100e2 */
[----:B------:R-:W-:Y:S01]  /*ec60*/  FMUL.FTZ R23, R23, R224 ;  /* 0x000000e017177220 */ /* 0x000fe20000410000 */
[----:B------:R-:W-:-:S03]  /*ec70*/  SEL R3, RZ, 0x10000, P4 ;  /* 0x00010000ff037807 */ /* 0x000fc60002000000 */
[----:B------:R-:W-:-:S04]  /*ec80*/  FSETP.GTU.FTZ.AND P5, PT, R0, R225, PT ;  /* 0x000000e10000720b */ /* 0x000fc80003fbc000 */
        /* <DEDUP_REMOVED lines=12> */
[----:B0-----:R-:W-:-:S05]  /*ed50*/  IMAD.WIDE.U32 R2, R4, 0x10, R222 ;  /* 0x0000001004027825 */ /* 0x001fca00078e00de */
        /* <DEDUP_REMOVED lines=13> */
.L_x_67370:
[----:B------:R-:W-:-:S07]  /*ee30*/  MOV R0, R16 ;  /* 0x0000001000007202 */ /* 0x000fce0000000f00 */
.L_x_67371:
[----:B------:R-:W-:Y:S05]  /*ee40*/  BSYNC B1 ;  /* 0x0000000000017941 */ /* 0x000fea0003800000 */
.L_x_67369:
        /* <DEDUP_REMOVED lines=16> */
.L_x_67375:
[----:B------:R-:W-:Y:S05]  /*ef50*/  BSYNC B2 ;  /* 0x0000000000027941 */ /* 0x000fea0003800000 */
.L_x_67374:
        /* <DEDUP_REMOVED lines=44> */
.L_x_67373:
[----:B------:R-:W-:Y:S05]  /*f220*/  BSYNC B1 ;  /* 0x0000000000017941 */ /* 0x000fea0003800000 */
.L_x_67372:
        /* <DEDUP_REMOVED lines=19> */
.L_x_67377:
[----:B------:R-:W-:-:S07]  /*f360*/  MOV R0, R16 ;  /* 0x0000001000007202 */ /* 0x000fce0000000f00 */
.L_x_67378:
[----:B------:R-:W-:Y:S05]  /*f370*/  BSYNC B1 ;  /* 0x0000000000017941 */ /* 0x000fea0003800000 */
.L_x_67376:
        /* <DEDUP_REMOVED lines=16> */
.L_x_67382:
[----:B------:R-:W-:Y:S05]  /*f480*/  BSYNC B2 ;  /* 0x0000000000027941 */ /* 0x000fea0003800000 */
.L_x_67381:
        /* <DEDUP_REMOVED lines=44> */
.L_x_67380:
[----:B------:R-:W-:Y:S05]  /*f750*/  BSYNC B1 ;  /* 0x0000000000017941 */ /* 0x000fea0003800000 */
.L_x_67379:
        /* <DEDUP_REMOVED lines=19> */
.L_x_67384:
[----:B------:R-:W-:-:S07]  /*f890*/  MOV R0, R16 ;  /* 0x0000001000007202 */ /* 0x000fce0000000f00 */
.L_x_67385:
[----:B------:R-:W-:Y:S05]  /*f8a0*/  BSYNC B1 ;  /* 0x0000000000017941 */ /* 0x000fea0003800000 */
.L_x_67383:
        /* <DEDUP_REMOVED lines=16> */
.L_x_67389:
[----:B------:R-:W-:Y:S05]  /*f9b0*/  BSYNC B2 ;  /* 0x0000000000027941 */ /* 0x000fea0003800000 */
.L_x_67388:
        /* <DEDUP_REMOVED lines=44> */
.L_x_67387:
[----:B------:R-:W-:Y:S05]  /*fc80*/  BSYNC B1 ;  /* 0x0000000000017941 */ /* 0x000fea0003800000 */
.L_x_67386:
        /* <DEDUP_REMOVED lines=19> */
.L_x_67391:
[----:B------:R-:W-:-:S07]  /*fdc0*/  MOV R0, R16 ;  /* 0x0000001000007202 */ /* 0x000fce0000000f00 */
.L_x_67392:
[----:B------:R-:W-:Y:S05]  /*fdd0*/  BSYNC B1 ;  /* 0x0000000000017941 */ /* 0x000fea0003800000 */
.L_x_67390:
        /* <DEDUP_REMOVED lines=16> */
.L_x_67396:
[----:B------:R-:W-:Y:S05]  /*fee0*/  BSYNC B2 ;  /* 0x0000000000027941 */ /* 0x000fea0003800000 */
.L_x_67395:
        /* <DEDUP_REMOVED lines=44> */
.L_x_67394:
[----:B------:R-:W-:Y:S05]  /*101b0*/  BSYNC B1 ;  /* 0x0000000000017941 */ /* 0x000fea0003800000 */
.L_x_67393:
[----:B------:R-:W-:Y:S01]  /*101c0*/  I2FP.F32.U32 R3, R0 ;  /* 0x0000000000037245 */ /* 0x000fe20000201000 */
[----:B------:R-:W-:Y:S01]  /*101d0*/  FMUL.FTZ R23, R23, R218 ;  /* 0x000000da17177220 */ /* 0x000fe20000410000 */
[----:B------:R-:W0:Y:S01]  /*101e0*/  @P0 LDC.64 R20, c[0x0][0x230] ;  /* 0x00008c00ff140b82 */ /* 0x000e220000000a00 */
[----:B------:R-:W-:Y:S02]  /*101f0*/  SEL R2, RZ, 0x100, P3 ;  /* 0x00000100ff027807 */ /* 0x000fe40001800000 */
[----:B------:R-:W-:Y:S01]  /*10200*/  FFMA.FTZ R0, R3, R226, 1.1641532182693481445e-10 ;  /* 0x2f00000003007423 */ /* 0x000fe200000100e2 */
[----:B------:R-:W-:Y:S01]  /*10210*/  FMUL.FTZ R23, R23, R224 ;  /* 0x000000e017177220 */ /* 0x000fe20000410000 */
[----:B------:R-:W-:-:S03]  /*10220*/  SEL R3, RZ, 0x10000, P4 ;  /* 0x00010000ff037807 */ /* 0x000fc60002000000 */
[----:B------:R-:W-:-:S04]  /*10230*/  FSETP.GTU.FTZ.AND P5, PT, R0, R225, PT ;  /* 0x000000e10000720b */ /* 0x000fc80003fbc000 */
[----:B------:R-:W-:Y:S02]  /*10240*/  FSEL R55, R23, RZ, !P5 ;  /* 0x000000ff17377208 */ /* 0x000fe40006800000 */
[----:B------:R-:W-:Y:S02]  /*10250*/  SEL R0, RZ, 0x1000000, P5 ;  /* 0x01000000ff007807 */ /* 0x000fe40002800000 */
[----:B------:R-:W-:Y:S01]  /*10260*/  SEL R23, RZ, 0x1, P2 ;  /* 0x00000001ff177807 */ /* 0x000fe20001000000 */
[----:B------:R-:W-:Y:S01]  /*10270*/  @P1 FADD.FTZ R55, R99, R55 ;  /* 0x0000003763371221 */ /* 0x000fe20000010000 */
[----:B------:R-:W-:Y:S01]  /*10280*/  IADD3 R0, R2, R0, R3 ;  /* 0x0000000002007210 */ /* 0x000fe20007ffe003 */
[----:B------:R-:W-:-:S03]  /*10290*/  IMAD.WIDE.U32 R2, R4, 0x10, R228 ;  /* 0x0000001004027825 */ /* 0x000fc600078e00e4 */
[----:B------:R-:W-:Y:S02]  /*102a0*/  IADD3 R27, R0, R23, RZ ;  /* 0x00000017001b7210 */ /* 0x000fe40007ffe0ff */
[----:B------:R1:W-:Y:S02]  /*102b0*/  STG.E.128 desc[UR4][R2.64], R52 ;  /* 0x0000003402007986 */ /* 0x0003e4000c101d04 */
[----:B-1----:R-:W-:-:S05]  /*102c0*/  IMAD.WIDE.U32 R2, R4, 0x4, R230 ;  /* 0x0000000404027825 */ /* 0x002fca00078e00e6 */
[----:B------:R1:W-:Y:S02]  /*102d0*/  STG.E desc[UR4][R2.64], R27 ;  /* 0x0000001b02007986 */ /* 0x0003e4000c101904 */
        /* <DEDUP_REMOVED lines=17> */
.L_x_67398:
[----:B------:R-:W-:-:S07]  /*103f0*/  MOV R0, R16 ;  /* 0x0000001000007202 */ /* 0x000fce0000000f00 */
.L_x_67399:
[----:B------:R-:W-:Y:S05]  /*10400*/  BSYNC B1 ;  /* 0x0000000000017941 */ /* 0x000fea0003800000 */
.L_x_67397:
        /* <DEDUP_REMOVED lines=16> */
.L_x_67403:
[----:B------:R-:W-:Y:S05]  /*10510*/  BSYNC B2 ;  /* 0x0000000000027941 */ /* 0x000fea0003800000 */
.L_x_67402:
        /* <DEDUP_REMOVED lines=44> */
.L_x_67401:
[----:B------:R-:W-:Y:S05]  /*107e0*/  BSYNC B1 ;  /* 0x0000000000017941 */ /* 0x000fea0003800000 */
.L_x_67400:
[----:B------:R-:W-:Y:S01]  /*107f0*/  I2FP.F32.U32 R27, R0 ;  /* 0x00000000001b7245 */ /* 0x000fe20000201000 */
[----:B------:R-:W-:Y:S01]  /*10800*/  BSSY B1, `(.L_x_67404) ;  /* 0x0000013000017945 */ /* 0x000fe20003800000 */
[C---:B------:R-:W-:Y:S01]  /*10810*/  ISETP.NE.AND P3, PT, R25.reuse, 0x1, PT ;  /* 0x000000011900780c */ /* 0x040fe20003f65270 */
[----:B------:R-:W-:Y:S02]  /*10820*/  VIADD R2, R25, 0x1 ;  /* 0x0000000119027836 */ /* 0x000fe40000000000 */
        /* <DEDUP_REMOVED lines=15> */
.L_x_67405:
[----:B------:R-:W-:-:S07]  /*10920*/  MOV R0, R16 ;  /* 0x0000001000007202 */ /* 0x000fce0000000f00 */
.L_x_67406:
[----:B------:R-:W-:Y:S05]  /*10930*/  BSYNC B1 ;  /* 0x0000000000017941 */ /* 0x000fea0003800000 */
.L_x_67404:
        /* <DEDUP_REMOVED lines=16> */
.L_x_67410:
[----:B------:R-:W-:Y:S05]  /*10a40*/  BSYNC B2 ;  /* 0x0000000000027941 */ /* 0x000fea0003800000 */
.L_x_67409:
        /* <DEDUP_REMOVED lines=44> */
.L_x_67408:
[----:B------:R-:W-:Y:S05]  /*10d10*/  BSYNC B1 ;  /* 0x0000000000017941 */ /* 0x000fea0003800000 */
.L_x_67407:
        /* <DEDUP_REMOVED lines=19> */
.L_x_67412:
[----:B------:R-:W-:-:S07]  /*10e50*/  MOV R0, R16 ;  /* 0x0000001000007202 */ /* 0x000fce0000000f00 */
.L_x_67413:
[----:B------:R-:W-:Y:S05]  /*10e60*/  BSYNC B1 ;  /* 0x0000000000017941 */ /* 0x000fea0003800000 */
.L_x_67411:
        /* <DEDUP_REMOVED lines=16> */
.L_x_67417:
[----:B------:R-:W-:Y:S05]  /*10f70*/  BSYNC B2 ;  /* 0x0000000000027941 */ /* 0x000fea0003800000 */
.L_x_67416:
        /* <DEDUP_REMOVED lines=44> */
.L_x_67415:
[----:B------:R-:W-:Y:S05]  /*11240*/  BSYNC B1 ;  /* 0x0000000000017941 */ /* 0x000fea0003800000 */
.L_x_67414:
[----:B------:R-:W-:Y:S01]  /*11250*/  I2FP.F32.U32 R21, R0 ;  /* 0x0000000000157245 */ /* 0x000fe20000201000 */
[----:B------:R-:W-:Y:S01]  /*11260*/  BSSY B1, `(.L_x_67418) ;  /* 0x0000013000017945 */ /* 0x000fe20003800000 */
[C---:B------:R-:W-:Y:S01]  /*11270*/  ISETP.NE.AND P5, PT, R20.reuse, 0x1, PT ;  /* 0x000000011400780c */ /* 0x040fe20003fa5270 */
        /* <DEDUP_REMOVED lines=16> */
.L_x_67419:
[----:B------:R-:W-:-:S07]  /*11380*/  MOV R0, R16 ;  /* 0x0000001000007202 */ /* 0x000fce0000000f00 */
.L_x_67420:
[----:B------:R-:W-:Y:S05]  /*11390*/  BSYNC B1 ;  /* 0x0000000000017941 */ /* 0x000fea0003800000 */
.L_x_67418:
        /* <DEDUP_REMOVED lines=16> */
.L_x_67424:
[----:B------:R-:W-:Y:S05]  /*114a0*/  BSYNC B2 ;  /* 0x0000000000027941 */ /* 0x000fea0003800000 */
.L_x_67423:
        /* <DEDUP_REMOVED lines=44> */
.L_x_67422:
[----:B------:R-:W-:Y:S05]  /*11770*/  BSYNC B1 ;  /* 0x0000000000017941 */ /* 0x000fea0003800000 */
.L_x_67421:
[----:B------:R-:W-:Y:S01]  /*11780*/  I2FP.F32.U32 R21, R0 ;  /* 0x0000000000157245 */ /* 0x000fe20000201000 */
[----:B------:R-:W-:Y:S01]  /*11790*/  FMUL.FTZ R23, R23, R218 ;  /* 0x000000da17177220 */ /* 0x000fe20000410000 */
[----:B------:R-:W-:-:S03]  /*117a0*/  SEL R2, RZ, 0x100, P3 ;  /* 0x00000100ff027807 */ /* 0x000fc60001800000 */
        /* <DEDUP_REMOVED lines=9> */
[----:B------:R-:W-:Y:S01]  /*11840*/  IMAD.WIDE.U32 R20, R3, 0x10, R228 ;  /* 0x0000001003147825 */ /* 0x000fe200078e00e4 */
[----:B------:R-:W-:-:S03]  /*11850*/  IADD3 R2, R215, 0x180, RZ ;  /* 0x00000180d7027810 */ /* 0x000fc60007ffe0ff */
        /* <DEDUP_REMOVED lines=21> */
.L_x_67426:
[----:B------:R-:W-:-:S07]  /*119b0*/  IMAD.MOV.U32 R0, RZ, RZ, R16 ;  /* 0x000000ffff007224 */ /* 0x000fce00078e0010 */
.L_x_67427:
[----:B------:R-:W-:Y:S05]  /*119c0*/  BSYNC B1 ;  /* 0x0000000000017941 */ /* 0x000fea0003800000 */
.L_x_67425:
        /* <DEDUP_REMOVED lines=16> */
.L_x_67431:
[----:B------:R-:W-:Y:S05]  /*11ad0*/  BSYNC B2 ;  /* 0x0000000000027941 */ /* 0x000fea0003800000 */
.L_x_67430:
        /* <DEDUP_REMOVED lines=44> */
.L_x_67429:
[----:B------:R-:W-:Y:S05]  /*11da0*/  BSYNC B1 ;  /* 0x0000000000017941 */ /* 0x000fea0003800000 */
.L_x_67428:
[----:B------:R-:W-:Y:S01]  /*11db0*/  I2FP.F32.U32 R27, R0 ;  /* 0x00000000001b7245 */ /* 0x000fe20000201000 */
[----:B------:R-:W-:Y:S01]  /*11dc0*/  BSSY B1, `(.L_x_67432) ;  /* 0x0000013000017945 */ /* 0x000fe20003800000 */
[----:B------:R-:W-:-:S03]  /*11dd0*/  ISETP.NE.AND P3, PT, R25, 0x1, PT ;  /* 0x000000011900780c */ /* 0x000fc60003f65270 */
[----:B------:R-:W-:Y:S01]  /*11de0*/  FFMA.FTZ R0, R27, R226, 1.1641532182693481445e-10 ;  /* 0x2f0000001b007423 */ /* 0x000fe200000100e2 */
[----:B-----5:R-:W-:Y:S01]  /*11df0*/  FMUL.FTZ R27, R20, R218 ;  /* 0x000000da141b7220 */ /* 0x020fe20000410000 */
        /* <DEDUP_REMOVED lines=14> */
.L_x_67433:
[----:B------:R-:W-:-:S07]  /*11ee0*/  IMAD.MOV.U32 R0, RZ, RZ, R16 ;  /* 0x000000ffff007224 */ /* 0x000fce00078e0010 */
.L_x_67434:
[----:B------:R-:W-:Y:S05]  /*11ef0*/  BSYNC B1 ;  /* 0x0000000000017941 */ /* 0x000fea0003800000 */
.L_x_67432:
        /* <DEDUP_REMOVED lines=16> */
.L_x_67438:
[----:B------:R-:W-:Y:S05]  /*12000*/  BSYNC B2 ;  /* 0x0000000000027941 */ /* 0x000fea0003800000 */
.L_x_67437:
        /* <DEDUP_REMOVED lines=44> */
.L_x_67436:
[----:B------:R-:W-:Y:S05]  /*122d0*/  BSYNC B1 ;  /* 0x0000000000017941 */ /* 0x000fea0003800000 */
.L_x_67435:
        /* <DEDUP_REMOVED lines=19> */
.L_x_67440:
[----:B------:R-:W-:-:S07]  /*12410*/  IMAD.MOV.U32 R0, RZ, RZ, R16 ;  /* 0x000000ffff007224 */ /* 0x000fce00078e0010 */
.L_x_67441:
[----:B------:R-:W-:Y:S05]  /*12420*/  BSYNC B1 ;  /* 0x0000000000017941 */ /* 0x000fea0003800000 */
.L_x_67439:
        /* <DEDUP_REMOVED lines=16> */
.L_x_67445:
[----:B------:R-:W-:Y:S05]  /*12530*/  BSYNC B2 ;  /* 0x0000000000027941 */ /* 0x000fea0003800000 */
.L_x_67444:
        /* <DEDUP_REMOVED lines=44> */
.L_x_67443:
[----:B------:R-:W-:Y:S05]  /*12800*/  BSYNC B1 ;  /* 0x0000000000017941 */ /* 0x000fea0003800000 */
.L_x_67442:
        /* <DEDUP_REMOVED lines=19> */
.L_x_67447:
[----:B------:R-:W-:-:S07]  /*12940*/  IMAD.MOV.U32 R0, RZ, RZ, R16 ;  /* 0x000000ffff007224 */ /* 0x000fce00078e0010 */
.L_x_67448:
[----:B------:R-:W-:Y:S05]  /*12950*/  BSYNC B1 ;  /* 0x0000000000017941 */ /* 0x000fea0003800000 */
.L_x_67446:
        /* <DEDUP_REMOVED lines=16> */
.L_x_67452:
[----:B------:R-:W-:Y:S05]  /*12a60*/  BSYNC B2 ;  /* 0x0000000000027941 */ /* 0x000fea0003800000 */
.L_x_67451:
        /* <DEDUP_REMOVED lines=44> */
.L_x_67450:
[----:B------:R-:W-:Y:S05]  /*12d30*/  BSYNC B1 ;  /* 0x0000000000017941 */ /* 0x000fea0003800000 */
.L_x_67449:
[----:B------:R-:W-:Y:S01]  /*12d40*/  I2FP.F32.U32 R21, R0 ;  /* 0x0000000000157245 */ /* 0x000fe20000201000 */
[----:B------:R-:W-:Y:S01]  /*12d50*/  FMUL.FTZ R23, R23, R218 ;  /* 0x000000da17177220 */ /* 0x000fe20000410000 */
[----:B------:R-:W-:Y:S02]  /*12d60*/  SEL R20, RZ, 0x100, P3 ;  /* 0x00000100ff147807 */ /* 0x000fe40001800000 */
        /* <DEDUP_REMOVED lines=12> */
[----:B------:R-:W-:Y:S04]  /*12e30*/  STG.E.128 desc[UR4][R20.64], R44 ;  /* 0x0000002c14007986 */ /* 0x000fe8000c101d04 */
[----:B------:R0:W-:Y:S02]  /*12e40*/  STG.E desc[UR4][R22.64], R0 ;  /* 0x0000000016007986 */ /* 0x0001e4000c101904 */
[----:B0-----:R-:W-:Y:S01]  /*12e50*/  VIADD R0, R215, 0x1a0 ;  /* 0x000001a0d7007836 */ /* 0x001fe20000000000 */
[----:B------:R-:W0:Y:S03]  /*12e60*/  @P0 LDC.64 R20, c[0x0][0x230] ;  /* 0x00008c00ff140b82 */ /* 0x000e260000000a00 */
        /* <DEDUP_REMOVED lines=16> */
.L_x_67454:
[----:B------:R-:W-:-:S07]  /*12f70*/  MOV R28, R16 ;  /* 0x00000010001c7202 */ /* 0x000fce0000000f00 */
.L_x_67455:
[----:B------:R-:W-:Y:S05]  /*12f80*/  BSYNC B1 ;  /* 0x0000000000017941 */ /* 0x000fea0003800000 */
.L_x_67453:
        /* <DEDUP_REMOVED lines=16> */
.L_x_67459:
[----:B------:R-:W-:Y:S05]  /*13090*/  BSYNC B2 ;  /* 0x0000000000027941 */ /* 0x000fea0003800000 */
.L_x_67458:
        /* <DEDUP_REMOVED lines=44> */
.L_x_67457:
[----:B------:R-:W-:Y:S05]  /*13360*/  BSYNC B1 ;  /* 0x0000000000017941 */ /* 0x000fea0003800000 */
.L_x_67456:
        /* <DEDUP_REMOVED lines=19> */
.L_x_67461:
[----:B------:R-:W-:-:S07]  /*134a0*/  MOV R20, R16 ;  /* 0x0000001000147202 */ /* 0x000fce0000000f00 */
.L_x_67462:
[----:B------:R-:W-:Y:S05]  /*134b0*/  BSYNC B1 ;  /* 0x0000000000017941 */ /* 0x000fea0003800000 */
.L_x_67460:
        /* <DEDUP_REMOVED lines=16> */
.L_x_67466:
[----:B------:R-:W-:Y:S05]  /*135c0*/  BSYNC B2 ;  /* 0x0000000000027941 */ /* 0x000fea0003800000 */
.L_x_67465:
        /* <DEDUP_REMOVED lines=44> */
.L_x_67464:
[----:B------:R-:W-:Y:S05]  /*13890*/  BSYNC B1 ;  /* 0x0000000000017941 */ /* 0x000fea0003800000 */
.L_x_67463:
        /* <DEDUP_REMOVED lines=19> */
.L_x_67468:
[----:B------:R-:W-:-:S07]  /*139d0*/  MOV R26, R16 ;  /* 0x00000010001a7202 */ /* 0x000fce0000000f00 */
.L_x_67469:
[----:B------:R-:W-:Y:S05]  /*139e0*/  BSYNC B1 ;  /* 0x0000000000017941 */ /* 0x000fea0003800000 */
.L_x_67467:
        /* <DEDUP_REMOVED lines=16> */
.L_x_67473:
[----:B------:R-:W-:Y:S05]  /*13af0*/  BSYNC B2 ;  /* 0x0000000000027941 */ /* 0x000fea0003800000 */
.L_x_67472:
        /* <DEDUP_REMOVED lines=44> */
.L_x_67471:
[----:B------:R-:W-:Y:S05]  /*13dc0*/  BSYNC B1 ;  /* 0x0000000000017941 */ /* 0x000fea0003800000 */
.L_x_67470:
        /* <DEDUP_REMOVED lines=19> */
.L_x_67475:
[----:B------:R-:W-:-:S07]  /*13f00*/  MOV R20, R16 ;  /* 0x0000001000147202 */ /* 0x000fce0000000f00 */
.L_x_67476:
[----:B------:R-:W-:Y:S05]  /*13f10*/  BSYNC B1 ;  /* 0x0000000000017941 */ /* 0x000fea0003800000 */
.L_x_67474:
        /* <DEDUP_REMOVED lines=16> */
.L_x_67480:
[----:B------:R-:W-:Y:S05]  /*14020*/  BSYNC B2 ;  /* 0x0000000000027941 */ /* 0x000fea0003800000 */
.L_x_67479:
        /* <DEDUP_REMOVED lines=44> */
.L_x_67478:
[----:B------:R-:W-:Y:S05]  /*142f0*/  BSYNC B1 ;  /* 0x0000000000017941 */ /* 0x000fea0003800000 */
.L_x_67477:
        /* <DEDUP_REMOVED lines=35> */
.L_x_67482:
[----:B------:R-:W-:-:S07]  /*14530*/  MOV R28, R16 ;  /* 0x00000010001c7202 */ /* 0x000fce0000000f00 */
.L_x_67483:
[----:B------:R-:W-:Y:S05]  /*14540*/  BSYNC B1 ;  /* 0x0000000000017941 */ /* 0x000fea0003800000 */
.L_x_67481:
        /* <DEDUP_REMOVED lines=16> */
.L_x_67487:
[----:B------:R-:W-:Y:S05]  /*14650*/  BSYNC B2 ;  /* 0x0000000000027941 */ /* 0x000fea0003800000 */
.L_x_67486:
        /* <DEDUP_REMOVED lines=44> */
.L_x_67485:
[----:B------:R-:W-:Y:S05]  /*14920*/  BSYNC B1 ;  /* 0x0000000000017941 */ /* 0x000fea0003800000 */
.L_x_67484:
        /* <DEDUP_REMOVED lines=19> */
.L_x_67489:
[----:B------:R-:W-:-:S07]  /*14a60*/  MOV R20, R16 ;  /* 0x0000001000147202 */ /* 0x000fce0000000f00 */
.L_x_67490:
[----:B------:R-:W-:Y:S05]  /*14a70*/  BSYNC B1 ;  /* 0x0000000000017941 */ /* 0x000fea0003800000 */
.L_x_67488:
        /* <DEDUP_REMOVED lines=16> */
.L_x_67494:
[----:B------:R-:W-:Y:S05]  /*14b80*/  BSYNC B2 ;  /* 0x0000000000027941 */ /* 0x000fea0003800000 */
.L_x_67493:
        /* <DEDUP_REMOVED lines=44> */
.L_x_67492:
[----:B------:R-:W-:Y:S05]  /*14e50*/  BSYNC B1 ;  /* 0x0000000000017941 */ /* 0x000fea0003800000 */
.L_x_67491:
        /* <DEDUP_REMOVED lines=19> */
.L_x_67496:
[----:B------:R-:W-:-:S07]  /*14f90*/  MOV R26, R16 ;  /* 0x00000010001a7202 */ /* 0x000fce0000000f00 */
.L_x_67497:
[----:B------:R-:W-:Y:S05]  /*14fa0*/  BSYNC B1 ;  /* 0x0000000000017941 */ /* 0x000fea0003800000 */
.L_x_67495:
        /* <DEDUP_REMOVED lines=16> */
.L_x_67501:
[----:B------:R-:W-:Y:S05]  /*150b0*/  BSYNC B2 ;  /* 0x0000000000027941 */ /* 0x000fea0003800000 */
.L_x_67500:
        /* <DEDUP_REMOVED lines=44> */
.L_x_67499:
[----:B------:R-:W-:Y:S05]  /*15380*/  BSYNC B1 ;  /* 0x0000000000017941 */ /* 0x000fea0003800000 */
.L_x_67498:
        /* <DEDUP_REMOVED lines=19> */
.L_x_67503:
[----:B------:R-:W-:-:S07]  /*154c0*/  MOV R22, R16 ;  /* 0x0000001000167202 */ /* 0x000fce0000000f00 */
.L_x_67504:
[----:B------:R-:W-:Y:S05]  /*154d0*/  BSYNC B1 ;  /* 0x0000000000017941 */ /* 0x000fea0003800000 */
.L_x_67502:
        /* <DEDUP_REMOVED lines=16> */
.L_x_67508:
[----:B------:R-:W-:Y:S05]  /*155e0*/  BSYNC B2 ;  /* 0x0000000000027941 */ /* 0x000fea0003800000 */
.L_x_67507:
        /* <DEDUP_REMOVED lines=44> */
.L_x_67506:
[----:B------:R-:W-:Y:S05]  /*158b0*/  BSYNC B1 ;  /* 0x0000000000017941 */ /* 0x000fea0003800000 */
.L_x_67505:
        /* <DEDUP_REMOVED lines=9> */
[----:B------:R-:W-:Y:S02]  /*15950*/  SEL R21, RZ, 0x1000000, P5 ;  /* 0x01000000ff157807 */ /* 0x000fe40002800000 */
[----:B------:R-:W-:Y:S01]  /*15960*/  SEL R23, RZ, 0x1, P2 ;  /* 0x00000001ff177807 */ /* 0x000fe20001000000 */
        /* <DEDUP_REMOVED lines=24> */
.L_x_67510:
[----:B------:R-:W-:-:S07]  /*15af0*/  IMAD.MOV.U32 R24, RZ, RZ, R16 ;  /* 0x000000ffff187224 */ /* 0x000fce00078e0010 */
.L_x_67511:
[----:B------:R-:W-:Y:S05]  /*15b00*/  BSYNC B1 ;  /* 0x0000000000017941 */ /* 0x000fea0003800000 */
.L_x_67509:
        /* <DEDUP_REMOVED lines=16> */
.L_x_67515:
[----:B------:R-:W-:Y:S05]  /*15c10*/  BSYNC B2 ;  /* 0x0000000000027941 */ /* 0x000fea0003800000 */
.L_x_67514:
        /* <DEDUP_REMOVED lines=44> */
.L_x_67513:
[----:B------:R-:W-:Y:S05]  /*15ee0*/  BSYNC B1 ;  /* 0x0000000000017941 */ /* 0x000fea0003800000 */
.L_x_67512:
        /* <DEDUP_REMOVED lines=19> */
.L_x_67517:
[----:B------:R-:W-:-:S07]  /*16020*/  IMAD.MOV.U32 R20, RZ, RZ, R16 ;  /* 0x000000ffff147224 */ /* 0x000fce00078e0010 */
.L_x_67518:
[----:B------:R-:W-:Y:S05]  /*16030*/  BSYNC B1 ;  /* 0x0000000000017941 */ /* 0x000fea0003800000 */
.L_x_67516:
        /* <DEDUP_REMOVED lines=16> */
.L_x_67522:
[----:B------:R-:W-:Y:S05]  /*16140*/  BSYNC B2 ;  /* 0x0000000000027941 */ /* 0x000fea0003800000 */
.L_x_67521:
        /* <DEDUP_REMOVED lines=44> */
.L_x_67520:
[----:B------:R-:W-:Y:S05]  /*16410*/  BSYNC B1 ;  /* 0x0000000000017941 */ /* 0x000fea0003800000 */
.L_x_67519:
        /* <DEDUP_REMOVED lines=19> */
.L_x_67524:
[----:B------:R-:W-:-:S07]  /*16550*/  IMAD.MOV.U32 R20, RZ, RZ, R16 ;  /* 0x000000ffff147224 */ /* 0x000fce00078e0010 */
.L_x_67525:
[----:B------:R-:W-:Y:S05]  /*16560*/  BSYNC B1 ;  /* 0x0000000000017941 */ /* 0x000fea0003800000 */
.L_x_67523:
        /* <DEDUP_REMOVED lines=16> */
.L_x_67529:
[----:B------:R-:W-:Y:S05]  /*16670*/  BSYNC B2 ;  /* 0x0000000000027941 */ /* 0x000fea0003800000 */
.L_x_67528:
        /* <DEDUP_REMOVED lines=44> */
.L_x_67527:
[----:B------:R-:W-:Y:S05]  /*16940*/  BSYNC B1 ;  /* 0x0000000000017941 */ /* 0x000fea0003800000 */
.L_x_67526:
        /* <DEDUP_REMOVED lines=19> */
.L_x_67531:
[----:B------:R-:W-:-:S07]  /*16a80*/  IMAD.MOV.U32 R22, RZ, RZ, R16 ;  /* 0x000000ffff167224 */ /* 0x000fce00078e0010 */
.L_x_67532:
[----:B------:R-:W-:Y:S05]  /*16a90*/  BSYNC B1 ;  /* 0x0000000000017941 */ /* 0x000fea0003800000 */
.L_x_67530:
        /* <DEDUP_REMOVED lines=16> */
.L_x_67536:
[----:B------:R-:W-:Y:S05]  /*16ba0*/  BSYNC B2 ;  /* 0x0000000000027941 */ /* 0x000fea0003800000 */
.L_x_67535:
        /* <DEDUP_REMOVED lines=44> */
.L_x_67534:
[----:B------:R-:W-:Y:S05]  /*16e70*/  BSYNC B1 ;  /* 0x0000000000017941 */ /* 0x000fea0003800000 */
.L_x_67533:
        /* <DEDUP_REMOVED lines=35> */
.L_x_67538:
[----:B------:R-:W-:-:S07]  /*170b0*/  MOV R28, R16 ;  /* 0x00000010001c7202 */ /* 0x000fce0000000f00 */
.L_x_67539:
[----:B------:R-:W-:Y:S05]  /*170c0*/  BSYNC B1 ;  /* 0x0000000000017941 */ /* 0x000fea0003800000 */
.L_x_67537:
        /* <DEDUP_REMOVED lines=16> */
.L_x_67543:
[----:B------:R-:W-:Y:S05]  /*171d0*/  BSYNC B2 ;  /* 0x0000000000027941 */ /* 0x000fea0003800000 */
.L_x_67542:
        /* <DEDUP_REMOVED lines=44> */
.L_x_67541:
[----:B------:R-:W-:Y:S05]  /*174a0*/  BSYNC B1 ;  /* 0x0000000000017941 */ /* 0x000fea0003800000 */
.L_x_67540:
        /* <DEDUP_REMOVED lines=19> */
.L_x_67545:
[----:B------:R-:W-:-:S07]  /*175e0*/  MOV R20, R16 ;  /* 0x0000001000147202 */ /* 0x000fce0000000f00 */
.L_x_67546:
[----:B------:R-:W-:Y:S05]  /*175f0*/  BSYNC B1 ;  /* 0x0000000000017941 */ /* 0x000fea0003800000 */
.L_x_67544:
        /* <DEDUP_REMOVED lines=16> */
.L_x_67550:
[----:B------:R-:W-:Y:S05]  /*17700*/  BSYNC B2 ;  /* 0x0000000000027941 */ /* 0x000fea0003800000 */
.L_x_67549:
        /* <DEDUP_REMOVED lines=44> */
.L_x_67548:
[----:B------:R-:W-:Y:S05]  /*179d0*/  BSYNC B1 ;  /* 0x0000000000017941 */ /* 0x000fea0003800000 */
.L_x_67547:
        /* <DEDUP_REMOVED lines=19> */
.L_x_67552:
[----:B------:R-:W-:-:S07]  /*17b10*/  MOV R26, R16 ;  /* 0x00000010001a7202 */ /* 0x000fce0000000f00 */
.L_x_67553:
[----:B------:R-:W-:Y:S05]  /*17b20*/  BSYNC B1 ;  /* 0x0000000000017941 */ /* 0x000fea0003800000 */
.L_x_67551:
        /* <DEDUP_REMOVED lines=16> */
.L_x_67557:
[----:B------:R-:W-:Y:S05]  /*17c30*/  BSYNC B2 ;  /* 0x0000000000027941 */ /* 0x000fea0003800000 */
.L_x_67556:
        /* <DEDUP_REMOVED lines=44> */
.L_x_67555:
[----:B------:R-:W-:Y:S05]  /*17f00*/  BSYNC B1 ;  /* 0x0000000000017941 */ /* 0x000fea0003800000 */
.L_x_67554:
        /* <DEDUP_REMOVED lines=19> */
.L_x_67559:
[----:B------:R-:W-:-:S07]  /*18040*/  MOV R20, R16 ;  /* 0x0000001000147202 */ /* 0x000fce0000000f00 */
.L_x_67560:
[----:B------:R-:W-:Y:S05]  /*18050*/  BSYNC B1 ;  /* 0x0000000000017941 */ /* 0x000fea0003800000 */
.L_x_67558:
        /* <DEDUP_REMOVED lines=16> */
.L_x_67564:
[----:B------:R-:W-:Y:S05]  /*18160*/  BSYNC B2 ;  /* 0x0000000000027941 */ /* 0x000fea0003800000 */
.L_x_67563:
        /* <DEDUP_REMOVED lines=44> */
.L_x_67562:
[----:B------:R-:W-:Y:S05]  /*18430*/  BSYNC B1 ;  /* 0x0000000000017941 */ /* 0x000fea0003800000 */
.L_x_67561:
        /* <DEDUP_REMOVED lines=35> */
.L_x_67566:
[----:B------:R-:W-:-:S07]  /*18670*/  MOV R24, R16 ;  /* 0x0000001000187202 */ /* 0x000fce0000000f00 */
.L_x_67567:
[----:B------:R-:W-:Y:S05]  /*18680*/  BSYNC B1 ;  /* 0x0000000000017941 */ /* 0x000fea0003800000 */
.L_x_67565:
        /* <DEDUP_REMOVED lines=16> */
.L_x_67571:
[----:B------:R-:W-:Y:S05]  /*18790*/  BSYNC B2 ;  /* 0x0000000000027941 */ /* 0x000fea0003800000 */
.L_x_67570:
        /* <DEDUP_REMOVED lines=44> */
.L_x_67569:
[----:B------:R-:W-:Y:S05]  /*18a60*/  BSYNC B1 ;  /* 0x0000000000017941 */ /* 0x000fea0003800000 */
.L_x_67568:
        /* <DEDUP_REMOVED lines=19> */
.L_x_67573:
[----:B------:R-:W-:-:S07]  /*18ba0*/  MOV R20, R16 ;  /* 0x0000001000147202 */ /* 0x000fce0000000f00 */
.L_x_67574:
[----:B------:R-:W-:Y:S05]  /*18bb0*/  BSYNC B1 ;  /* 0x0000000000017941 */ /* 0x000fea0003800000 */
.L_x_67572:
        /* <DEDUP_REMOVED lines=16> */
.L_x_67578:
[----:B------:R-:W-:Y:S05]  /*18cc0*/  BSYNC B2 ;  /* 0x0000000000027941 */ /* 0x000fea0003800000 */
.L_x_67577:
        /* <DEDUP_REMOVED lines=44> */
.L_x_67576:
[----:B------:R-:W-:Y:S05]  /*18f90*/  BSYNC B1 ;  /* 0x0000000000017941 */ /* 0x000fea0003800000 */
.L_x_67575:
        /* <DEDUP_REMOVED lines=19> */
.L_x_67580:
[----:B------:R-:W-:-:S07]  /*190d0*/  MOV R20, R16 ;  /* 0x0000001000147202 */ /* 0x000fce0000000f00 */
.L_x_67581:
[----:B------:R-:W-:Y:S05]  /*190e0*/  BSYNC B1 ;  /* 0x0000000000017941 */ /* 0x000fea0003800000 */
.L_x_67579:
        /* <DEDUP_REMOVED lines=16> */
.L_x_67585:
[----:B------:R-:W-:Y:S05]  /*191f0*/  BSYNC B2 ;  /* 0x0000000000027941 */ /* 0x000fea0003800000 */
.L_x_67584:
        /* <DEDUP_REMOVED lines=44> */
.L_x_67583:
[----:B------:R-:W-:Y:S05]  /*194c0*/  BSYNC B1 ;  /* 0x0000000000017941 */ /* 0x000fea0003800000 */
.L_x_67582:
        /* <DEDUP_REMOVED lines=19> */
.L_x_67587:
[----:B------:R-:W-:-:S07]  /*19600*/  MOV R22, R16 ;  /* 0x0000001000167202 */ /* 0x000fce0000000f00 */
.L_x_67588:
[----:B------:R-:W-:Y:S05]  /*19610*/  BSYNC B1 ;  /* 0x0000000000017941 */ /* 0x000fea0003800000 */
.L_x_67586:
        /* <DEDUP_REMOVED lines=16> */
.L_x_67592:
[----:B------:R-:W-:Y:S05]  /*19720*/  BSYNC B2 ;  /* 0x0000000000027941 */ /* 0x000fea0003800000 */
.L_x_67591:
        /* <DEDUP_REMOVED lines=44> */
.L_x_67590:
[----:B------:R-:W-:Y:S05]  /*199f0*/  BSYNC B1 ;  /* 0x0000000000017941 */ /* 0x000fea0003800000 */
.L_x_67589:
        /* <DEDUP_REMOVED lines=35> */
.L_x_67594:
[----:B------:R-:W-:-:S07]  /*19c30*/  IMAD.MOV.U32 R217, RZ, RZ, R16 ;  /* 0x000000ffffd97224 */ /* 0x000fce00078e0010 */
.L_x_67595:
[----:B------:R-:W-:Y:S05]  /*19c40*/  BSYNC B1 ;  /* 0x0000000000017941 */ /* 0x000fea0003800000 */
.L_x_67593:
        /* <DEDUP_REMOVED lines=16> */
.L_x_67599:
[----:B------:R-:W-:Y:S05]  /*19d50*/  BSYNC B2 ;  /* 0x0000000000027941 */ /* 0x000fea0003800000 */
.L_x_67598:
        /* <DEDUP_REMOVED lines=44> */
.L_x_67597:
[----:B------:R-:W-:Y:S05]  /*1a020*/  BSYNC B1 ;  /* 0x0000000000017941 */ /* 0x000fea0003800000 */
.L_x_67596:
        /* <DEDUP_REMOVED lines=19> */
.L_x_67601:
[----:B------:R-:W-:-:S07]  /*1a160*/  IMAD.MOV.U32 R204, RZ, RZ, R16 ;  /* 0x000000ffffcc7224 */ /* 0x000fce00078e0010 */
.L_x_67602:
[----:B------:R-:W-:Y:S05]  /*1a170*/  BSYNC B1 ;  /* 0x0000000000017941 */ /* 0x000fea0003800000 */
.L_x_67600:
        /* <DEDUP_REMOVED lines=16> */
.L_x_67606:
[----:B------:R-:W-:Y:S05]  /*1a280*/  BSYNC B2 ;  /* 0x0000000000027941 */ /* 0x000fea0003800000 */
.L_x_67605:
        /* <DEDUP_REMOVED lines=44> */
.L_x_67604:
[----:B------:R-:W-:Y:S05]  /*1a550*/  BSYNC B1 ;  /* 0x0000000000017941 */ /* 0x000fea0003800000 */
.L_x_67603:
        /* <DEDUP_REMOVED lines=19> */
.L_x_67608:
[----:B------:R-:W-:-:S07]  /*1a690*/  IMAD.MOV.U32 R217, RZ, RZ, R16 ;  /* 0x000000ffffd97224 */ /* 0x000fce00078e0010 */
.L_x_67609:
[----:B------:R-:W-:Y:S05]  /*1a6a0*/  BSYNC B1 ;  /* 0x0000000000017941 */ /* 0x000fea0003800000 */
.L_x_67607:
        /* <DEDUP_REMOVED lines=16> */
.L_x_67613:
[----:B------:R-:W-:Y:S05]  /*1a7b0*/  BSYNC B2 ;  /* 0x0000000000027941 */ /* 0x000fea0003800000 */
.L_x_67612:
        /* <DEDUP_REMOVED lines=44> */
.L_x_67611:
[----:B------:R-:W-:Y:S05]  /*1aa80*/  BSYNC B1 ;  /* 0x0000000000017941 */ /* 0x000fea0003800000 */
.L_x_67610:
        /* <DEDUP_REMOVED lines=19> */
.L_x_67615:
[----:B------:R-:W-:-:S07]  /*1abc0*/  IMAD.MOV.U32 R204, RZ, RZ, R16 ;  /* 0x000000ffffcc7224 */ /* 0x000fce00078e0010 */
.L_x_67616:
[----:B------:R-:W-:Y:S05]  /*1abd0*/  BSYNC B1 ;  /* 0x0000000000017941 */ /* 0x000fea0003800000 */
.L_x_67614:
        /* <DEDUP_REMOVED lines=16> */
.L_x_67620:
[----:B------:R-:W-:Y:S05]  /*1ace0*/  BSYNC B2 ;  /* 0x0000000000027941 */ /* 0x000fea0003800000 */
.L_x_67619:
        /* <DEDUP_REMOVED lines=44> */
.L_x_67618:
[----:B------:R-:W-:Y:S05]  /*1afb0*/  BSYNC B1 ;  /* 0x0000000000017941 */ /* 0x000fea0003800000 */
.L_x_67617:
        /* <DEDUP_REMOVED lines=35> */
.L_x_67622:
[----:B------:R-:W-:-:S07]  /*1b1f0*/  MOV R219, R16 ;  /* 0x0000001000db7202 */ /* 0x000fce0000000f00 */
.L_x_67623:
[----:B------:R-:W-:Y:S05]  /*1b200*/  BSYNC B1 ;  /* 0x0000000000017941 */ /* 0x000fea0003800000 */
.L_x_67621:
        /* <DEDUP_REMOVED lines=16> */
.L_x_67627:
[----:B------:R-:W-:Y:S05]  /*1b310*/  BSYNC B2 ;  /* 0x0000000000027941 */ /* 0x000fea0003800000 */
.L_x_67626:
        /* <DEDUP_REMOVED lines=44> */
.L_x_67625:
[----:B------:R-:W-:Y:S05]  /*1b5e0*/  BSYNC B1 ;  /* 0x0000000000017941 */ /* 0x000fea0003800000 */
.L_x_67624:
        /* <DEDUP_REMOVED lines=19> */
.L_x_67629:
[----:B------:R-:W-:-:S07]  /*1b720*/  MOV R219, R16 ;  /* 0x0000001000db7202 */ /* 0x000fce0000000f00 */
.L_x_67630:
[----:B------:R-:W-:Y:S05]  /*1b730*/  BSYNC B1 ;  /* 0x0000000000017941 */ /* 0x000fea0003800000 */
.L_x_67628:
        /* <DEDUP_REMOVED lines=16> */
.L_x_67634:
[----:B------:R-:W-:Y:S05]  /*1b840*/  BSYNC B2 ;  /* 0x0000000000027941 */ /* 0x000fea0003800000 */
.L_x_67633:
        /* <DEDUP_REMOVED lines=44> */
.L_x_67632:
[----:B------:R-:W-:Y:S05]  /*1bb10*/  BSYNC B1 ;  /* 0x0000000000017941 */ /* 0x000fea0003800000 */
.L_x_67631:
        /* <DEDUP_REMOVED lines=19> */
.L_x_67636:
[----:B------:R-:W-:-:S07]  /*1bc50*/  MOV R219, R16 ;  /* 0x0000001000db7202 */ /* 0x000fce0000000f00 */
.L_x_67637:
[----:B------:R-:W-:Y:S05]  /*1bc60*/  BSYNC B1 ;  /* 0x0000000000017941 */ /* 0x000fea0003800000 */
.L_x_67635:
        /* <DEDUP_REMOVED lines=16> */
.L_x_67641:
[----:B------:R-:W-:Y:S05]  /*1bd70*/  BSYNC B2 ;  /* 0x0000000000027941 */ /* 0x000fea0003800000 */
.L_x_67640:
        /* <DEDUP_REMOVED lines=44> */
.L_x_67639:
[----:B------:R-:W-:Y:S05]  /*1c040*/  BSYNC B1 ;  /* 0x0000000000017941 */ /* 0x000fea0003800000 */
.L_x_67638:
        /* <DEDUP_REMOVED lines=19> */
.L_x_67643:
[----:B------:R-:W-:-:S07]  /*1c180*/  MOV R219, R16 ;  /* 0x0000001000db7202 */ /* 0x000fce0000000f00 */
.L_x_67644:
[----:B------:R-:W-:Y:S05]  /*1c190*/  BSYNC B1 ;  /* 0x0000000000017941 */ /* 0x000fea0003800000 */
.L_x_67642:
        /* <DEDUP_REMOVED lines=16> */
.L_x_67648:
[----:B------:R-:W-:Y:S05]  /*1c2a0*/  BSYNC B2 ;  /* 0x0000000000027941 */ /* 0x000fea0003800000 */
.L_x_67647:
        /* <DEDUP_REMOVED lines=44> */
.L_x_67646:
[----:B------:R-:W-:Y:S05]  /*1c570*/  BSYNC B1 ;  /* 0x0000000000017941 */ /* 0x000fea0003800000 */
.L_x_67645:
[----:B------:R-:W-:Y:S01]  /*1c580*/  I2FP.F32.U32 R219, R219 ;  /* 0x000000db00db7245 */ /* 0x000fe20000201000 */
[----:B------:R-:W-:Y:S01]  /*1c590*/  FMUL.FTZ R207, R207, R218 ;  /* 0x000000dacfcf7220 */ /* 0x000fe20000410000 */
[----:B------:R-:W-:-:S03]  /*1c5a0*/  UMOV UR8, 0xffffffff ;  /* 0xffffffff00087882 */ /* 0x000fc60000000000 */
        /* <DEDUP_REMOVED lines=11> */
[----:B------:R-:W-:Y:S02]  /*1c660*/  SEL R219, RZ, 0x1, P0 ;  /* 0x00000001ffdb7807 */ /* 0x000fe40000000000 */
[----:B------:R-:W-:Y:S02]  /*1c670*/  ISETP.NE.AND P0, PT, R233, RZ, PT ;  /* 0x000000ffe900720c */ /* 0x000fe40003f05270 */
[----:B------:R-:W-:Y:S01]  /*1c680*/  IADD3 R221, R218, R219, RZ ;  /* 0x000000dbdadd7210 */ /* 0x000fe20007ffe0ff */
[----:B------:R-:W-:-:S05]  /*1c690*/  IMAD.WIDE.U32 R218, R217, 0x4, R230 ;  /* 0x00000004d9da7825 */ /* 0x000fca00078e00e6 */
        /* <DEDUP_REMOVED lines=263> */
.L_x_67662:
[----:B------:R-:W2:Y:S04]  /*1d710*/  LDL R228, [R1+0x9c] ;  /* 0x00009c0001e47983 */ /* 0x000ea80000100800 */
[----:B------:R-:W3:Y:S04]  /*1d720*/  LDL R227, [R1+0x98] ;  /* 0x0000980001e37983 */ /* 0x000ee80000100800 */
[----:B------:R-:W4:Y:S04]  /*1d730*/  LDL R226, [R1+0x94] ;  /* 0x0000940001e27983 */ /* 0x000f280000100800 */
[----:B------:R-:W5:Y:S01]  /*1d740*/  LDL R224, [R1+0x90] ;  /* 0x0000900001e07983 */ /* 0x000f620000100800 */
[----:B-1----:R-:W-:Y:S01]  /*1d750*/  FADD.FTZ R218, R222, R218 ;  /* 0x000000dadeda7221 */ /* 0x002fe20000010000 */
[----:B------:R-:W-:Y:S01]  /*1d760*/  PLOP3.LUT P1, PT, PT, PT, UP1, 0x40, 0x0 ;  /* 0x000000000000781c */ /* 0x000fe20003f2e818 */
[----:B------:R-:W1:Y:S01]  /*1d770*/  LDC.64 R234, c[0x0][0x2b8] ;  /* 0x0000ae00ffea7b82 */ /* 0x000e620000000a00 */
[----:B------:R-:W5:Y:S01]  /*1d780*/  LDL R231, [R1+0x84] ;  /* 0x0000840001e77983 */ /* 0x000f620000100800 */
[----:B------:R-:W-:-:S03]  /*1d790*/  FFMA.FTZ R221, R218, R225, UR11 ;  /* 0x0000000bdadd7e23 */ /* 0x000fc600080100e1 */
[----:B------:R-:W5:Y:S03]  /*1d7a0*/  LDL R230, [R1+0x80] ;  /* 0x0000800001e67983 */ /* 0x000f660000100800 */
[----:B------:R-:W0:Y:S01]  /*1d7b0*/  @!P0 LDC.64 R218, c[0x0][0x250] ;  /* 0x00009400ffda8b82 */ /* 0x000e220000000a00 */
[----:B------:R-:W5:Y:S04]  /*1d7c0*/  LDL R252, [R1+0x8c] ;  /* 0x00008c0001fc7983 */ /* 0x000f680000100800 */
[----:B------:R-:W5:Y:S04]  /*1d7d0*/  LDL R232, [R1+0x88] ;  /* 0x0000880001e87983 */ /* 0x000f680000100800 */
[----:B------:R-:W5:Y:S04]  /*1d7e0*/  LDL R229, [R1+0x7c] ;  /* 0x00007c0001e57983 */ /* 0x000f680000100800 */
[----:B------:R-:W5:Y:S01]  /*1d7f0*/  LDL R225, [R1+0x6c] ;  /* 0x00006c0001e17983 */ /* 0x000f620000100800 */
[----:B0-----:R-:W-:-:S05]  /*1d800*/  @!P0 IMAD.WIDE R218, R208, 0x4, R218 ;  /* 0x00000004d0da8825 */ /* 0x001fca00078e02da */
[----:B------:R0:W-:Y:S02]  /*1d810*/  @!P0 STG.E desc[UR4][R218.64], R223 ;  /* 0x000000dfda008986 */ /* 0x0001e4000c101904 */
[----:B0-----:R-:W-:-:S05]  /*1d820*/  FMUL.FTZ R218, R223, R223 ;  /* 0x000000dfdfda7220 */ /* 0x001fca0000410000 */
[----:B------:R-:W-:-:S05]  /*1d830*/  FSEL R218, R218, RZ, !P1 ;  /* 0x000000ffdada7208 */ /* 0x000fca0004800000 */
[----:B------:R-:W-:Y:S02]  /*1d840*/  FADD.FTZ R221, R221, R218 ;  /* 0x000000dadddd7221 */ /* 0x000fe40000010000 */
[----:B------:R-:W0:Y:S04]  /*1d850*/  @!P0 LDC.64 R218, c[0x0][0x258] ;  /* 0x00009600ffda8b82 */ /* 0x000e280000000a00 */
[----:B------:R-:W1:Y:S01]  /*1d860*/  MUFU.RSQ R221, R221 ;  /* 0x000000dd00dd7308 */ /* 0x000e620000001400 */
[----:B0-----:R-:W-:-:S05]  /*1d870*/  @!P0 IMAD.WIDE R218, R208, 0x4, R218 ;  /* 0x00000004d0da8825 */ /* 0x001fca00078e02da */
[----:B-1----:R0:W-:Y:S01]  /*1d880*/  @!P0 STG.E desc[UR4][R218.64], R221 ;  /* 0x000000ddda008986 */ /* 0x0021e2000c101904 */
        /* <DEDUP_REMOVED lines=9> */
[----:B------:R-:W-:Y:S01]  /*1d920*/  FMUL.FTZ R93, R221, R93 ;  /* 0x0000005ddd5d7220 */ /* 0x000fe20000410000 */
[----:B0-----:R-:W-:Y:S01]  /*1d930*/  LEA R218, P0, R215, UR16, 0x4 ;  /* 0x00000010d7da7c11 */ /* 0x001fe2000f8020ff */
[----:B------:R-:W-:-:S03]  /*1d940*/  FMUL.FTZ R92, R221, R92 ;  /* 0x0000005cdd5c7220 */ /* 0x000fc60000410000 */
[----:B------:R-:W-:Y:S02]  /*1d950*/  LEA.HI.X R219, R215, UR17, RZ, 0x4, P0 ;  /* 0x00000011d7db7c11 */ /* 0x000fe400080f24ff */
[----:B------:R-:W5:Y:S01]  /*1d960*/  LDL R215, [R1+0x60] ;  /* 0x0000600001d77983 */ /* 0x000f620000100800 */
[----:B--2---:R-:W-:-:S03]  /*1d970*/  FFMA.FTZ R95, R228, R95, R199 ;  /* 0x0000005fe45f7223 */ /* 0x004fc600000100c7 */
[----:B------:R-:W2:Y:S01]  /*1d980*/  LDL R228, [R1+0x78] ;  /* 0x0000780001e47983 */ /* 0x000ea20000100800 */
[----:B---3--:R-:W-:-:S03]  /*1d990*/  FFMA.FTZ R94, R227, R94, R198 ;  /* 0x0000005ee35e7223 */ /* 0x008fc600000100c6 */
[----:B------:R-:W3:Y:S01]  /*1d9a0*/  LDL R227, [R1+0x74] ;  /* 0x0000740001e37983 */ /* 0x000ee20000100800 */
[----:B----4-:R-:W-:-:S03]  /*1d9b0*/  FFMA.FTZ R93, R226, R93, R197 ;  /* 0x0000005de25d7223 */ /* 0x010fc600000100c5 */
[----:B------:R-:W4:Y:S01]  /*1d9c0*/  LDL R226, [R1+0x70] ;  /* 0x0000700001e27983 */ /* 0x000f220000100800 */
[----:B-----5:R-:W-:-:S03]  /*1d9d0*/  FFMA.FTZ R92, R224, R92, R196 ;  /* 0x0000005ce05c7223 */ /* 0x020fc600000100c4 */
[----:B------:R-:W5:Y:S01]  /*1d9e0*/  LDL R224, [R1+0x68] ;  /* 0x0000680001e07983 */ /* 0x000f620000100800 */
        /* <DEDUP_REMOVED lines=12> */
[----:B------:R0:W-:Y:S01]  /*1dab0*/  STG.E.128 desc[UR4][R218.64], R92 ;  /* 0x0000005cda007986 */ /* 0x0001e2000c101d04 */
        /* <DEDUP_REMOVED lines=12> */
[----:B0-----:R-:W-:-:S04]  /*1db80*/  IMAD.WIDE.U32 R92, R212, 0x10, R234 ;  /* 0x00000010d45c7825 */ /* 0x001fc800078e00ea */
[----:B------:R-:W-:Y:S01]  /*1db90*/  FFMA.FTZ R87, R229, R87, R191 ;  /* 0x00000057e5577223 */ /* 0x000fe200000100bf */
[----:B------:R-:W-:Y:S01]  /*1dba0*/  FMUL.FTZ R83, R221, R83 ;  /* 0x00000053dd537220 */ /* 0x000fe20000410000 */
[--C-:B------:R-:W-:Y:S01]  /*1dbb0*/  FADD.FTZ R64, R64, -R222.reuse ;  /* 0x800000de40407221 */ /* 0x100fe20000010000 */
[----:B------:R-:W-:Y:S01]  /*1dbc0*/  FADD.FTZ R67, R67, -R222 ;  /* 0x800000de43437221 */ /* 0x000fe20000010000 */
[----:B------:R0:W-:Y:S01]  /*1dbd0*/  STG.E.128 desc[UR4][R92.64], R88 ;  /* 0x000000585c007986 */ /* 0x0001e2000c101d04 */
[C---:B------:R-:W-:Y:S01]  /*1dbe0*/  FMUL.FTZ R82, R221.reuse, R82 ;  /* 0x00000052dd527220 */ /* 0x040fe20000410000 */
[C---:B------:R-:W-:Y:S01]  /*1dbf0*/  FMUL.FTZ R81, R221.reuse, R81 ;  /* 0x00000051dd517220 */ /* 0x040fe20000410000 */
[----:B------:R-:W-:Y:S01]  /*1dc00*/  FMUL.FTZ R80, R221, R80 ;  /* 0x00000050dd507220 */ /* 0x000fe20000410000 */
[----:B------:R-:W-:Y:S01]  /*1dc10*/  FFMA.FTZ R83, R225, R83, R187 ;  /* 0x00000053e1537223 */ /* 0x000fe200000100bb */
[----:B------:R-:W5:Y:S01]  /*1dc20*/  LDL R252, [R1+0x40] ;  /* 0x0000400001fc7983 */ /* 0x000f620000100800 */
[----:B0-----:R-:W-:-:S04]  /*1dc30*/  IMAD.WIDE.U32 R88, R210, 0x10, R234 ;  /* 0x00000010d2587825 */ /* 0x001fc800078e00ea */
[C---:B------:R-:W-:Y:S01]  /*1dc40*/  FMUL.FTZ R90, R221.reuse, R64 ;  /* 0x00000040dd5a7220 */ /* 0x040fe20000410000 */
[----:B------:R-:W-:Y:S01]  /*1dc50*/  FMUL.FTZ R93, R221, R67 ;  /* 0x00000043dd5d7220 */ /* 0x000fe20000410000 */
[----:B------:R-:W5:Y:S04]  /*1dc60*/  LDL R64, [R1+0x50] ;  /* 0x0000500001407983 */ /* 0x000f680000100800 */
[----:B------:R-:W5:Y:S01]  /*1dc70*/  LDL R67, [R1+0x5c] ;  /* 0x00005c0001437983 */ /* 0x000f620000100800 */
[----:B------:R-:W-:Y:S01]  /*1dc80*/  FFMA.FTZ R81, R223, R81, R185 ;  /* 0x00000051df517223 */ /* 0x000fe200000100b9 */
[----:B------:R-:W-:Y:S01]  /*1dc90*/  FFMA.FTZ R80, R215, R80, R184 ;  /* 0x00000050d7507223 */ /* 0x000fe200000100b8 */
[----:B--2---:R-:W-:Y:S01]  /*1dca0*/  FFMA.FTZ R86, R228, R86, R190 ;  /* 0x00000056e4567223 */ /* 0x004fe200000100be */
[----:B---3--:R-:W-:Y:S01]  /*1dcb0*/  FFMA.FTZ R85, R227, R85, R189 ;  /* 0x00000055e3557223 */ /* 0x008fe200000100bd */
[----:B----4-:R-:W-:Y:S01]  /*1dcc0*/  FFMA.FTZ R84, R226, R84, R188 ;  /* 0x00000054e2547223 */ /* 0x010fe200000100bc */
[----:B-----5:R-:W-:-:S04]  /*1dcd0*/  FFMA.FTZ R82, R224, R82, R186 ;  /* 0x00000052e0527223 */ /* 0x020fc800000100ba */
[----:B------:R0:W-:Y:S02]  /*1dce0*/  STG.E.128 desc[UR4][R88.64], R84 ;  /* 0x0000005458007986 */ /* 0x0001e4000c101d04 */
[----:B0-----:R-:W-:-:S04]  /*1dcf0*/  IMAD.WIDE.U32 R84, R11, 0x10, R234 ;  /* 0x000000100b547825 */ /* 0x001fc800078e00ea */
[--C-:B------:R-:W-:Y:S01]  /*1dd00*/  FADD.FTZ R11, R76, -R222.reuse ;  /* 0x800000de4c0b7221 */ /* 0x100fe20000010000 */
[--C-:B------:R-:W-:Y:S01]  /*1dd10*/  FADD.FTZ R76, R69, -R222.reuse ;  /* 0x800000de454c7221 */ /* 0x100fe20000010000 */
[--C-:B------:R-:W-:Y:S01]  /*1dd20*/  FADD.FTZ R69, R66, -R222.reuse ;  /* 0x800000de42457221 */ /* 0x100fe20000010000 */
[----:B------:R0:W-:Y:S03]  /*1dd30*/  STG.E.128 desc[UR4][R84.64], R80 ;  /* 0x0000005054007986 */ /* 0x0001e6000c101d04 */
[----:B------:R-:W-:Y:S02]  /*1dd40*/  FMUL.FTZ R92, R221, R69 ;  /* 0x00000045dd5c7220 */ /* 0x000fe40000410000 */
[----:B------:R-:W2:Y:S01]  /*1dd50*/  LDL R69, [R1+0x58] ;  /* 0x0000580001457983 */ /* 0x000ea20000100800 */
[--C-:B0-----:R-:W-:Y:S01]  /*1dd60*/  FADD.FTZ R81, R68, -R222.reuse ;  /* 0x800000de44517221 */ /* 0x101fe20000010000 */
[----:B------:R-:W-:-:S04]  /*1dd70*/  FADD.FTZ R68, R65, -R222 ;  /* 0x800000de41447221 */ /* 0x000fc80000010000 */
[----:B------:R-:W-:Y:S02]  /*1dd80*/  FMUL.FTZ R91, R221, R68 ;  /* 0x00000044dd5b7220 */ /* 0x000fe40000410000 */
        /* <DEDUP_REMOVED lines=81> */
[----:B------:R-:W4:Y:S01]  /*1e2a0*/  LDL R81, [R1+0x44] ;  /* 0x0000440001517983 */ /* 0x000f220000100800 */
[C---:B------:R-:W-:Y:S01]  /*1e2b0*/  FMUL.FTZ R87, R221.reuse, R53 ;  /* 0x00000035dd577220 */ /* 0x040fe20000410000 */
[----:B------:R-:W-:Y:S01]  /*1e2c0*/  FMUL.FTZ R231, R221, R84 ;  /* 0x00000054dde77220 */ /* 0x000fe20000410000 */
[----:B------:R-:W-:Y:S01]  /*1e2d0*/  IMAD.WIDE.U32 R60, R9, 0x10, R234 ;  /* 0x00000010093c7825 */ /* 0x000fe200078e00ea */
[----:B------:R-:W5:Y:S03]  /*1e2e0*/  LDL R80, [R1+0x48] ;  /* 0x0000480001507983 */ /* 0x000f660000100800 */
        /* <DEDUP_REMOVED lines=53> */
[----:B------:R-:W5:Y:S01]  /*1e640*/  LDL R206, [R1] ;  /* 0x0000000001ce7983 */ /* 0x000f620000100800 */
[----:B--2---:R-:W-:Y:S01]  /*1e650*/  FFMA.FTZ R30, R69, R78, R182 ;  /* 0x0000004e451e7223 */ /* 0x004fe200000100b6 */
[----:B---3--:R-:W-:-:S02]  /*1e660*/  FFMA.FTZ R29, R68, R207, R181 ;  /* 0x000000cf441d7223 */ /* 0x008fc400000100b5 */
[----:B------:R-:W2:Y:S04]  /*1e670*/  LDL R207, [R1+0x4] ;  /* 0x0000040001cf7983 */ /* 0x000ea80000100800 */
[----:B------:R0:W-:Y:S04]  /*1e680*/  STG.E.128 desc[UR4][R58.64], R28 ;  /* 0x0000001c3a007986 */ /* 0x0001e8000c101d04 */
[----:B0-----:R-:W3:Y:S01]  /*1e690*/  LDL R31, [R1+0x3c] ;  /* 0x00003c00011f7983 */ /* 0x001ee20000100800 */
[----:B------:R-:W-:-:S04]  /*1e6a0*/  IMAD.WIDE.U32 R78, R6, 0x10, R234 ;  /* 0x00000010064e7825 */ /* 0x000fc800078e00ea */
[----:B------:R-:W-:-:S04]  /*1e6b0*/  IMAD.WIDE.U32 R58, R4, 0x10, R234 ;  /* 0x00000010043a7825 */ /* 0x000fc800078e00ea */
[----:B------:R-:W-:-:S04]  /*1e6c0*/  IMAD.WIDE.U32 R68, R8, 0x10, R234 ;  /* 0x0000001008447825 */ /* 0x000fc800078e00ea */
[----:B------:R-:W-:-:S04]  /*1e6d0*/  IMAD.WIDE.U32 R62, R0, 0x10, R234 ;  /* 0x00000010003e7825 */ /* 0x000fc800078e00ea */
[----:B------:R-:W-:-:S04]  /*1e6e0*/  IMAD.WIDE.U32 R64, R209, 0x10, R234 ;  /* 0x00000010d1407825 */ /* 0x000fc800078e00ea */
[----:B------:R-:W-:-:S04]  /*1e6f0*/  IMAD.WIDE.U32 R66, R211, 0x10, R234 ;  /* 0x00000010d3427825 */ /* 0x000fc800078e00ea */
[----:B----4-:R-:W-:Y:S01]  /*1e700*/  FFMA.FTZ R33, R81, R73, R177 ;  /* 0x0000004951217223 */ /* 0x010fe200000100b1 */
[----:B------:R-:W-:-:S04]  /*1e710*/  IMAD.WIDE.U32 R72, R7, 0x10, R234 ;  /* 0x0000001007487825 */ /* 0x000fc800078e00ea */
[----:B-----5:R-:W-:Y:S01]  /*1e720*/  FFMA.FTZ R34, R80, R74, R178 ;  /* 0x0000004a50227223 */ /* 0x020fe200000100b2 */
[----:B------:R-:W-:-:S04]  /*1e730*/  IMAD.WIDE.U32 R80, R5, 0x10, R234 ;  /* 0x0000001005507825 */ /* 0x000fc800078e00ea */
[----:B------:R-:W-:-:S05]  /*1e740*/  FFMA.FTZ R35, R71, R75, R179 ;  /* 0x0000004b47237223 */ /* 0x000fca00000100b3 */
[----:B------:R0:W-:Y:S02]  /*1e750*/  STG.E.128 desc[UR4][R60.64], R32 ;  /* 0x000000203c007986 */ /* 0x0001e4000c101d04 */
[----:B0-----:R-:W-:-:S04]  /*1e760*/  IMAD.WIDE.U32 R60, R3, 0x10, R234 ;  /* 0x00000010033c7825 */ /* 0x001fc800078e00ea */
        /* <DEDUP_REMOVED lines=20> */
[----:B--2---:R-:W-:Y:S01]  /*1e8b0*/  FFMA.FTZ R45, R207, R45, R161 ;  /* 0x0000002dcf2d7223 */ /* 0x004fe200000100a1 */
[----:B---3--:R-:W-:Y:S01]  /*1e8c0*/  FFMA.FTZ R7, R31, R205, R175 ;  /* 0x000000cd1f077223 */ /* 0x008fe200000100af */
[----:B------:R-:W-:-:S04]  /*1e8d0*/  FFMA.FTZ R31, R229, R93, R171 ;  /* 0x0000005de51f7223 */ /* 0x000fc800000100ab */
        /* <DEDUP_REMOVED lines=16> */
[----:B------:R-:W-:Y:S04]  /*1e9e0*/  STG.E.128 desc[UR4][R58.64], R4 ;  /* 0x000000043a007986 */ /* 0x000fe8000c101d04 */
[----:B------:R-:W-:Y:S04]  /*1e9f0*/  STG.E.128 desc[UR4][R60.64], R28 ;  /* 0x0000001c3c007986 */ /* 0x000fe8000c101d04 */
[----:B------:R0:W-:Y:S01]  /*1ea00*/  STG.E.128 desc[UR4][R2.64], R32 ;  /* 0x0000002002007986 */ /* 0x0001e2000c101d04 */
[----:B---3--:R-:W-:Y:S01]  /*1ea10*/  FFMA.FTZ R47, R239, R54, R147 ;  /* 0x00000036ef2f7223 */ /* 0x008fe20000010093 */
        /* <DEDUP_REMOVED lines=37> */
.L_x_67088:
[----:B------:R-:W-:Y:S05]  /*1ec70*/  EXIT ;  /* 0x000000000000794d */ /* 0x000fea0003800000 */
.L_x_67649:
        /* <DEDUP_REMOVED lines=8> */
.L_x_67652:
[----:B------:R-:W-:Y:S05]  /*1ed00*/  BSYNC B1 ;  /* 0x0000000000017941 */ /* 0x000fea0003800000 */
.L_x_67651:
        /* <DEDUP_REMOVED lines=9> */
.L_x_67653:
[----:B------:R-:W-:Y:S02]  /*1eda0*/  IMAD.MOV.U32 R221, RZ, RZ, 0x4 ;  /* 0x00000004ffdd7424 */ /* 0x000fe400078e00ff */
[----:B------:R-:W-:Y:S01]  /*1edb0*/  FADD.FTZ R222, R222, R218 ;  /* 0x000000dadede7221 */ /* 0x000fe20000010000 */
[----:B------:R-:W-:-:S04]  /*1edc0*/  MOV R218, 0xffffffff ;  /* 0xffffffff00da7802 */ /* 0x000fc80000000f00 */
[----:B------:R-:W-:-:S07]  /*1edd0*/  MOV R224, R222 ;  /* 0x000000de00e07202 */ /* 0x000fce0000000f00 */
[----:B------:R-:W-:Y:S05]  /*1ede0*/  WARPSYNC.COLLECTIVE R218, `(.L_x_67654) ;  /* 0x00000000da087348 */ /* 0x000fea0003c00000 */
[----:B------:R0:W1:Y:S02]  /*1edf0*/  SHFL.BFLY P1, R218, R224, R221, R219 ;  /* 0x0c0000dde0da7389 */ /* 0x00006400000200db */
[----:B01----:R-:W-:Y:S01]  /*1ee00*/  ENDCOLLECTIVE ;  /* 0x000000000000791b */ /* 0x003fe20003800000 */
.L_x_67654:
[----:B------:R-:W-:Y:S02]  /*1ee10*/  IMAD.MOV.U32 R221, RZ, RZ, 0x8 ;  /* 0x00000008ffdd7424 */ /* 0x000fe400078e00ff */
[----:B------:R-:W-:Y:S01]  /*1ee20*/  FADD.FTZ R222, R222, R218 ;  /* 0x000000dadede7221 */ /* 0x000fe20000010000 */
[----:B------:R-:W-:-:S04]  /*1ee30*/  MOV R218, 0xffffffff ;  /* 0xffffffff00da7802 */ /* 0x000fc80000000f00 */
[----:B------:R-:W-:-:S07]  /*1ee40*/  MOV R224, R222 ;  /* 0x000000de00e07202 */ /* 0x000fce0000000f00 */
[----:B------:R-:W-:Y:S05]  /*1ee50*/  WARPSYNC.COLLECTIVE R218, `(.L_x_67655) ;  /* 0x00000000da087348 */ /* 0x000fea0003c00000 */
[----:B------:R0:W1:Y:S02]  /*1ee60*/  SHFL.BFLY P1, R218, R224, R221, R219 ;  /* 0x0c0000dde0da7389 */ /* 0x00006400000200db */
[----:B01----:R-:W-:Y:S01]  /*1ee70*/  ENDCOLLECTIVE ;  /* 0x000000000000791b */ /* 0x003fe20003800000 */
.L_x_67655:
[----:B------:R-:W-:Y:S02]  /*1ee80*/  IMAD.MOV.U32 R221, RZ, RZ, 0x10 ;  /* 0x00000010ffdd7424 */ /* 0x000fe400078e00ff */
[----:B------:R-:W-:Y:S01]  /*1ee90*/  FADD.FTZ R222, R222, R218 ;  /* 0x000000dadede7221 */ /* 0x000fe20000010000 */
[----:B------:R-:W-:-:S04]  /*1eea0*/  MOV R218, 0xffffffff ;  /* 0xffffffff00da7802 */ /* 0x000fc80000000f00 */
[----:B------:R-:W-:-:S07]  /*1eeb0*/  MOV R224, R222 ;  /* 0x000000de00e07202 */ /* 0x000fce0000000f00 */
[----:B------:R-:W-:Y:S05]  /*1eec0*/  WARPSYNC.COLLECTIVE R218, `(.L_x_67656) ;  /* 0x00000000da087348 */ /* 0x000fea0003c00000 */
[----:B------:R0:W1:Y:S02]  /*1eed0*/  SHFL.BFLY P1, R218, R224, R221, R219 ;  /* 0x0c0000dde0da7389 */ /* 0x00006400000200db */
[----:B01----:R-:W-:Y:S01]  /*1eee0*/  ENDCOLLECTIVE ;  /* 0x000000000000791b */ /* 0x003fe20003800000 */
.L_x_67656:
        /* <DEDUP_REMOVED lines=169> */
.L_x_67657:
[----:B------:R-:W-:Y:S01]  /*1f980*/  HFMA2.MMA R221, -RZ, RZ, 0, 1.1920928955078125e-07 ;  /* 0x00000002ffdd7435 */ /* 0x000fe200000001ff */
[----:B------:R-:W-:Y:S01]  /*1f990*/  FADD.FTZ R222, R222, R218 ;  /* 0x000000dadede7221 */ /* 0x000fe20000010000 */
[----:B------:R-:W-:-:S03]  /*1f9a0*/  MOV R218, 0xffffffff ;  /* 0xffffffff00da7802 */ /* 0x000fc60000000f00 */
[----:B------:R-:W-:-:S07]  /*1f9b0*/  IMAD.MOV.U32 R224, RZ, RZ, R222 ;  /* 0x000000ffffe07224 */ /* 0x000fce00078e00de */
[----:B------:R-:W-:Y:S05]  /*1f9c0*/  WARPSYNC.COLLECTIVE R218, `(.L_x_67658) ;  /* 0x00000000da087348 */ /* 0x000fea0003c00000 */
[----:B------:R0:W1:Y:S02]  /*1f9d0*/  SHFL.BFLY P1, R218, R224, R221, R219 ;  /* 0x0c0000dde0da7389 */ /* 0x00006400000200db */
[----:B01----:R-:W-:Y:S01]  /*1f9e0*/  ENDCOLLECTIVE ;  /* 0x000000000000791b */ /* 0x003fe20003800000 */
.L_x_67658:
[----:B------:R-:W-:Y:S01]  /*1f9f0*/  HFMA2.MMA R221, -RZ, RZ, 0, 2.384185791015625e-07 ;  /* 0x00000004ffdd7435 */ /* 0x000fe200000001ff */
[----:B------:R-:W-:Y:S01]  /*1fa00*/  FADD.FTZ R222, R222, R218 ;  /* 0x000000dadede7221 */ /* 0x000fe20000010000 */
[----:B------:R-:W-:-:S03]  /*1fa10*/  MOV R218, 0xffffffff ;  /* 0xffffffff00da7802 */ /* 0x000fc60000000f00 */
[----:B------:R-:W-:-:S07]  /*1fa20*/  IMAD.MOV.U32 R224, RZ, RZ, R222 ;  /* 0x000000ffffe07224 */ /* 0x000fce00078e00de */
[----:B------:R-:W-:Y:S05]  /*1fa30*/  WARPSYNC.COLLECTIVE R218, `(.L_x_67659) ;  /* 0x00000000da087348 */ /* 0x000fea0003c00000 */
[----:B------:R0:W1:Y:S02]  /*1fa40*/  SHFL.BFLY P1, R218, R224, R221, R219 ;  /* 0x0c0000dde0da7389 */ /* 0x00006400000200db */
[----:B01----:R-:W-:Y:S01]  /*1fa50*/  ENDCOLLECTIVE ;  /* 0x000000000000791b */ /* 0x003fe20003800000 */
.L_x_67659:
[----:B------:R-:W-:Y:S01]  /*1fa60*/  HFMA2.MMA R221, -RZ, RZ, 0, 4.76837158203125e-07 ;  /* 0x00000008ffdd7435 */ /* 0x000fe200000001ff */
[----:B------:R-:W-:Y:S01]  /*1fa70*/  FADD.FTZ R222, R222, R218 ;  /* 0x000000dadede7221 */ /* 0x000fe20000010000 */
[----:B------:R-:W-:-:S03]  /*1fa80*/  MOV R218, 0xffffffff ;  /* 0xffffffff00da7802 */ /* 0x000fc60000000f00 */
[----:B------:R-:W-:-:S07]  /*1fa90*/  IMAD.MOV.U32 R224, RZ, RZ, R222 ;  /* 0x000000ffffe07224 */ /* 0x000fce00078e00de */
[----:B------:R-:W-:Y:S05]  /*1faa0*/  WARPSYNC.COLLECTIVE R218, `(.L_x_67660) ;  /* 0x00000000da087348 */ /* 0x000fea0003c00000 */
[----:B------:R0:W1:Y:S02]  /*1fab0*/  SHFL.BFLY P1, R218, R224, R221, R219 ;  /* 0x0c0000dde0da7389 */ /* 0x00006400000200db */
[----:B01----:R-:W-:Y:S01]  /*1fac0*/  ENDCOLLECTIVE ;  /* 0x000000000000791b */ /* 0x003fe20003800000 */
.L_x_67660:
[----:B------:R-:W-:Y:S01]  /*1fad0*/  HFMA2.MMA R221, -RZ, RZ, 0, 9.5367431640625e-07 ;  /* 0x00000010ffdd7435 */ /* 0x000fe200000001ff */
[----:B------:R-:W-:Y:S01]  /*1fae0*/  FADD.FTZ R222, R222, R218 ;  /* 0x000000dadede7221 */ /* 0x000fe20000010000 */
[----:B------:R-:W-:-:S03]  /*1faf0*/  MOV R218, 0xffffffff ;  /* 0xffffffff00da7802 */ /* 0x000fc60000000f00 */
[----:B------:R-:W-:-:S07]  /*1fb00*/  IMAD.MOV.U32 R224, RZ, RZ, R222 ;  /* 0x000000ffffe07224 */ /* 0x000fce00078e00de */
[----:B------:R-:W-:Y:S05]  /*1fb10*/  WARPSYNC.COLLECTIVE R218, `(.L_x_67661) ;  /* 0x00000000da087348 */ /* 0x000fea0003c00000 */
[----:B------:R0:W1:Y:S02]  /*1fb20*/  SHFL.BFLY P1, R218, R224, R221, R219 ;  /* 0x0c0000dde0da7389 */ /* 0x00006400000200db */
[----:B01----:R-:W-:Y:S01]  /*1fb30*/  ENDCOLLECTIVE ;  /* 0x000000000000791b */ /* 0x003fe20003800000 */
.L_x_67661:
[----:B------:R-:W-:Y:S05]  /*1fb40*/  BRA `(.L_x_67662) ;  /* 0xffffffd800f07947 */ /* 0x000fea000383ffff */
.L_x_67663:
        /* <DEDUP_REMOVED lines=11> */
.L_x_72433:


//--------------------- .text._ZN10layer_norm13ln_fwd_kernelINS_13Kernel_traitsIfffffjLj2560ELj1ELj4ELj1ELj16ENS_18Kernel_traits_baseILj2560EfffffjLj128EEEEELb1ELb0ELb1ELb0EEEvNS_9FwdParamsE --------------------------
	.section	.text._ZN10layer_norm13ln_fwd_kernelINS_13Kernel_traitsIfffffjLj2560ELj1ELj4ELj1ELj16ENS_18Kernel_traits_baseILj2560EfffffjLj128EEEEELb1ELb0ELb1ELb0EEEvNS_9FwdParamsE,"ax",@progbits
	.align	128
        .global         _ZN10layer_norm13ln_fwd_kernelINS_13Kernel_traitsIfffffjLj2560ELj1ELj4ELj1ELj16ENS_18Kernel_traits_baseILj2560EfffffjLj128EEEEELb1ELb0ELb1ELb0EEEvNS_9FwdParamsE
        .type           _ZN10layer_norm13ln_fwd_kernelINS_13Kernel_traitsIfffffjLj2560ELj1ELj4ELj1ELj16ENS_18Kernel_traits_baseILj2560EfffffjLj128EEEEELb1ELb0ELb1ELb0EEEvNS_9FwdParamsE,@function
        .size           _ZN10layer_norm13ln_fwd_kernelINS_13Kernel_traitsIfffffjLj2560ELj1ELj4ELj1ELj16ENS_18Kernel_traits_baseILj2560EfffffjLj128EEEEELb1ELb0ELb1ELb0EEEvNS_9FwdParamsE,(.L_x_72434 - _ZN10layer_norm13ln_fwd_kernelINS_13Kernel_traitsIfffffjLj2560ELj1ELj4ELj1ELj16ENS_18Kernel_traits_baseILj2560EfffffjLj128EEEEELb1ELb0ELb1ELb0EEEvNS_9FwdParamsE)
        .other          _ZN10layer_norm13ln_fwd_kernelINS_13Kernel_traitsIfffffjLj2560ELj1ELj4ELj1ELj16ENS_18Kernel_traits_baseILj2560EfffffjLj128EEEEELb1ELb0ELb1ELb0EEEvNS_9FwdParamsE,@"STO_CUDA_ENTRY STV_DEFAULT"
_ZN10layer_norm13ln_fwd_kernelINS_13Kernel_traitsIfffffjLj2560ELj1ELj4ELj1ELj16ENS_18Kernel_traits_baseILj2560EfffffjLj128EEEEELb1ELb0ELb1ELb0EEEvNS_9FwdParamsE:
.text._ZN10layer_norm13ln_fwd_kernelINS_13Kernel_traitsIfffffjLj2560ELj1ELj4ELj1ELj16ENS_18Kernel_traits_baseILj2560EfffffjLj128EEEEELb1ELb0ELb1ELb0EEEvNS_9FwdParamsE:
        /* <DEDUP_REMOVED lines=73> */
[----:B------:R-:W-:Y:S01]  /*0490*/  LOP3.LUT R20, R15, UR17, R12, 0x96, !PT ;  /* 0x000000110f147c12 */ /* 0x000fe2000f8e960c */
[----:B------:R-:W-:Y:S01]  /*04a0*/  IMAD.WIDE.U32 R10, R10, -0x326172a9, RZ ;  /* 0xcd9e8d570a0a7825 */ /* 0x000fe200078e00ff */
[C---:B------:R-:W-:Y:S02]  /*04b0*/  ISETP.GE.U32.AND P6, PT, R4.reuse, 0x40, PT ;  /* 0x000000400400780c */ /* 0x040fe40003fc6070 */
[----:B------:R-:W-:Y:S01]  /*04c0*/  ISETP.GE.U32.AND P5, PT, R4, 0x60, PT ;  /* 0x000000600400780c */ /* 0x000fe20003fa6070 */
[----:B------:R-:W-:Y:S01]  /*04d0*/  IMAD.WIDE.U32 R20, R20, -0x326172a9, RZ ;  /* 0xcd9e8d5714147825 */ /* 0x000fe200078e00ff */
[----:B------:R-:W-:-:S02]  /*04e0*/  LOP3.LUT P1, RZ, R4, 0xffffffe0, RZ, 0xc0, !PT ;  /* 0xffffffe004ff7812 */ /* 0x000fc4000782c0ff */
[C---:B------:R-:W-:Y:S02]  /*04f0*/  ISETP.GE.U32.AND P4, PT, R4.reuse, 0x80, PT ;  /* 0x000000800400780c */ /* 0x040fe40003f86070 */
[----:B------:R-:W-:Y:S02]  /*0500*/  ISETP.GE.U32.AND P3, PT, R4, 0xa0, PT ;  /* 0x000000a00400780c */ /* 0x000fe40003f66070 */
[----:B------:R-:W-:Y:S02]  /*0510*/  LOP3.LUT R18, R11, UR16, R18, 0x96, !PT ;  /* 0x000000100b127c12 */ /* 0x000fe4000f8e9612 */
[----:B------:R-:W-:Y:S02]  /*0520*/  LOP3.LUT R6, R21, UR18, R10, 0x96, !PT ;  /* 0x0000001215067c12 */ /* 0x000fe4000f8e960a */
[----:B------:R-:W-:-:S04]  /*0530*/  @P6 LOP3.LUT R17, R17, 0x4, RZ, 0xfc, !PT ;  /* 0x0000000411116812 */ /* 0x000fc800078efcff */
[----:B------:R-:W-:-:S03]  /*0540*/  LOP3.LUT R17, R17, 0xfffffffd, RZ, 0xc0, !PT ;  /* 0xfffffffd11117812 */ /* 0x000fc600078ec0ff */
[----:B------:R-:W-:Y:S02]  /*0550*/  @P3 LOP3.LUT R5, R5, 0x80000000, RZ, 0xfc, !PT ;  /* 0x8000000005053812 */ /* 0x000fe400078efcff */
        /* <DEDUP_REMOVED lines=18> */
.L_x_67665:
[----:B------:R-:W-:Y:S05]  /*0680*/  BSYNC B0 ;  /* 0x0000000000007941 */ /* 0x000fea0003800000 */
.L_x_67664:
        /* <DEDUP_REMOVED lines=16> */
.L_x_67667:
[----:B------:R-:W-:Y:S05]  /*0790*/  BSYNC B0 ;  /* 0x0000000000007941 */ /* 0x000fea0003800000 */
.L_x_67666:
        /* <DEDUP_REMOVED lines=14> */
[----:B--2---:R3:W-:Y:S04]  /*0880*/  STL.64 [R1+0x30], R32 ;  /* 0x0000302001007387 */ /* 0x0047e80000100a00 */
[----:B------:R3:W-:Y:S02]  /*0890*/  STL.64 [R1+0x38], R34 ;  /* 0x0000382201007387 */ /* 0x0007e40000100a00 */
.L_x_67669:
[----:B------:R-:W-:Y:S05]  /*08a0*/  BSYNC B0 ;  /* 0x0000000000007941 */ /* 0x000fea0003800000 */
.L_x_67668:
        /* <DEDUP_REMOVED lines=13> */
[----:B------:R-:W-:-:S03]  /*0980*/  VIADD R7, R7, 0x20 ;  /* 0x0000002007077836 */ /* 0x000fc60000000000 */
[----:B--2---:R4:W-:Y:S04]  /*0990*/  STL.64 [R1+0x20], R36 ;  /* 0x0000202401007387 */ /* 0x0049e80000100a00 */
[----:B------:R4:W-:Y:S02]  /*09a0*/  STL.64 [R1+0x28], R38 ;  /* 0x0000282601007387 */ /* 0x0009e40000100a00 */
.L_x_67671:
[----:B------:R-:W-:Y:S05]  /*09b0*/  BSYNC B0 ;  /* 0x0000000000007941 */ /* 0x000fea0003800000 */
.L_x_67670:
        /* <DEDUP_REMOVED lines=8> */
[C---:B-1-3--:R-:W-:Y:S01]  /*0a40*/  @P0 LEA R10, P2, R7.reuse, UR26, 0x4 ;  /* 0x0000001a070a0c11 */ /* 0x04afe2000f8420ff */
[----:B0-----:R-:W-:-:S03]  /*0a50*/  IMAD.WIDE.U32 R12, R7, 0x10, R12 ;  /* 0x00000010070c7825 */ /* 0x001fc600078e000c */
[C---:B------:R-:W-:Y:S02]  /*0a60*/  @P0 LEA.HI.X R11, R7.reuse, UR27, RZ, 0x4, P2 ;  /* 0x0000001b070b0c11 */ /* 0x040fe400090f24ff */
[----:B------:R-:W2:Y:S04]  /*0a70*/  LDG.E.128 R40, desc[UR6][R12.64] ;  /* 0x000000060c287981 */ /* 0x000ea8000c1e1d00 */
[----:B------:R0:W5:Y:S01]  /*0a80*/  @P0 LDG.E.128 R36, desc[UR6][R10.64] ;  /* 0x000000060a240981 */ /* 0x000162000c1e1d00 */
[----:B------:R-:W-:-:S03]  /*0a90*/  VIADD R7, R7, 0x20 ;  /* 0x0000002007077836 */ /* 0x000fc60000000000 */
[----:B--2---:R0:W-:Y:S04]  /*0aa0*/  STL.64 [R1+0x10], R40 ;  /* 0x0000102801007387 */ /* 0x0041e80000100a00 */
[----:B------:R0:W-:Y:S02]  /*0ab0*/  STL.64 [R1+0x18], R42 ;  /* 0x0000182a01007387 */ /* 0x0001e40000100a00 */
.L_x_67673:
[----:B------:R-:W-:Y:S05]  /*0ac0*/  BSYNC B0 ;  /* 0x0000000000007941 */ /* 0x000fea0003800000 */
.L_x_67672:
[----:B------:R-:W-:Y:S01]  /*0ad0*/  ISETP.GE.U32.AND P0, PT, R4, 0xc0, PT ;  /* 0x000000c00400780c */ /* 0x000fe20003f06070 */
[----:B0-----:R-:W-:Y:S01]  /*0ae0*/  IMAD.WIDE.U32 R12, R18, -0x2daee0ad, RZ ;  /* 0xd2511f53120c7825 */ /* 0x001fe200078e00ff */
        /* <DEDUP_REMOVED lines=23> */
.L_x_67675:
[----:B------:R-:W-:Y:S05]  /*0c60*/  BSYNC B0 ;  /* 0x0000000000007941 */ /* 0x000fea0003800000 */
.L_x_67674:
        /* <DEDUP_REMOVED lines=22> */
.L_x_67677:
[----:B------:R-:W-:Y:S05]  /*0dd0*/  BSYNC B0 ;  /* 0x0000000000007941 */ /* 0x000fea0003800000 */
.L_x_67676:
        /* <DEDUP_REMOVED lines=17> */
.L_x_67679:
[----:B------:R-:W-:Y:S05]  /*0ef0*/  BSYNC B0 ;  /* 0x0000000000007941 */ /* 0x000fea0003800000 */
.L_x_67678:
        /* <DEDUP_REMOVED lines=18> */
.L_x_67681:
[----:B------:R-:W-:Y:S05]  /*1020*/  BSYNC B0 ;  /* 0x0000000000007941 */ /* 0x000fea0003800000 */
.L_x_67680:
        /* <DEDUP_REMOVED lines=17> */
.L_x_67683:
[----:B------:R-:W-:Y:S05]  /*1140*/  BSYNC B0 ;  /* 0x0000000000007941 */ /* 0x000fea0003800000 */
.L_x_67682:
        /* <DEDUP_REMOVED lines=17> */
.L_x_67685:
[----:B------:R-:W-:Y:S05]  /*1260*/  BSYNC B0 ;  /* 0x0000000000007941 */ /* 0x000fea0003800000 */
.L_x_67684:
        /* <DEDUP_REMOVED lines=17> */
.L_x_67687:
[----:B------:R-:W-:Y:S05]  /*1380*/  BSYNC B0 ;  /* 0x0000000000007941 */ /* 0x000fea0003800000 */
.L_x_67686:
        /* <DEDUP_REMOVED lines=17> */
.L_x_67689:
[----:B------:R-:W-:Y:S05]  /*14a0*/  BSYNC B0 ;  /* 0x0000000000007941 */ /* 0x000fea0003800000 */
.L_x_67688:
        /* <DEDUP_REMOVED lines=17> */
.L_x_67691:
[----:B------:R-:W-:Y:S05]  /*15c0*/  BSYNC B0 ;  /* 0x0000000000007941 */ /* 0x000fea0003800000 */
.L_x_67690:
        /* <DEDUP_REMOVED lines=17> */
.L_x_67693:
[----:B------:R-:W-:Y:S05]  /*16e0*/  BSYNC B0 ;  /* 0x0000000000007941 */ /* 0x000fea0003800000 */
.L_x_67692:
        /* <DEDUP_REMOVED lines=17> */
.L_x_67695:
[----:B------:R-:W-:Y:S05]  /*1800*/  BSYNC B0 ;  /* 0x0000000000007941 */ /* 0x000fea0003800000 */
.L_x_67694:
        /* <DEDUP_REMOVED lines=17> */
.L_x_67697:
[----:B------:R-:W-:Y:S05]  /*1920*/  BSYNC B0 ;  /* 0x0000000000007941 */ /* 0x000fea0003800000 */
.L_x_67696:
        /* <DEDUP_REMOVED lines=17> */
.L_x_67699:
[----:B------:R-:W-:Y:S05]  /*1a40*/  BSYNC B0 ;  /* 0x0000000000007941 */ /* 0x000fea0003800000 */
.L_x_67698:
        /* <DEDUP_REMOVED lines=17> */
.L_x_67701:
[----:B------:R-:W-:Y:S05]  /*1b60*/  BSYNC B0 ;  /* 0x0000000000007941 */ /* 0x000fea0003800000 */
.L_x_67700:
        /* <DEDUP_REMOVED lines=18> */
.L_x_67703:
[----:B------:R-:W-:Y:S05]  /*1c90*/  BSYNC B0 ;  /* 0x0000000000007941 */ /* 0x000fea0003800000 */
.L_x_67702:
[----:B------:R-:W-:Y:S01]  /*1ca0*/  ULDC UR26, c[0x0][0x214] ;  /* 0x00008500001a7ab9 */ /* 0x000fe20000000800 */
[----:B------:R-:W-:Y:S02]  /*1cb0*/  LOP3.LUT R21, R21, UR23, R10, 0x96, !PT ;  /* 0x0000001715157c12 */ /* 0x000fe4000f8e960a */
[----:B------:R-:W-:-:S13]  /*1cc0*/  ISETP.GE.AND P0, PT, R6, UR26, PT ;  /* 0x0000001a06007c0c */ /* 0x000fda000bf06270 */
[----:B------:R-:W-:Y:S05]  /*1cd0*/  @P0 EXIT ;  /* 0x000000000000094d */ /* 0x000fea0003800000 */
[----:B------:R-:W-:Y:S01]  /*1ce0*/  IMAD R7, R9, -0x326172a9, RZ ;  /* 0xcd9e8d5709077824 */ /* 0x000fe200078e02ff */
[----:B------:R-:W-:Y:S01]  /*1cf0*/  ULDC.U8 UR26, c[0x0][0x2a0] ;  /* 0x0000a800001a7ab9 */ /* 0x000fe20000000000 */
[----:B------:R-:W-:Y:S01]  /*1d00*/  IMAD R9, R13, -0x2daee0ad, RZ ;  /* 0xd2511f530d097824 */ /* 0x000fe200078e02ff */
[----:B------:R-:W-:Y:S01]  /*1d10*/  HFMA2.MMA R11, -RZ, RZ, 0, 0 ;  /* 0x00000000ff0b7435 */ /* 0x000fe200000001ff */
[----:B------:R-:W-:Y:S01]  /*1d20*/  IMAD.HI.U32 R10, R12, -0x2daee0ad, RZ ;  /* 0xd2511f530c0a7827 */ /* 0x000fe200078e00ff */
[----:B------:R-:W-:Y:S01]  /*1d30*/  BSSY B0, `(.L_x_67704) ;  /* 0x00022c5000007945 */ /* 0x000fe20003800000 */
[----:B------:R-:W-:Y:S01]  /*1d40*/  LOP3.LUT R8, R8, 0x3, RZ, 0xc0, !PT ;  /* 0x0000000308087812 */ /* 0x000fe200078ec0ff */
[----:B------:R-:W-:Y:S01]  /*1d50*/  ULDC UR27, c[0x0][0x294] ;  /* 0x0000a500001b7ab9 */ /* 0x000fe20000000800 */
[C---:B01234-:R-:W-:Y:S01]  /*1d60*/  IMAD.HI.U32 R14, R21.reuse, -0x326172a9, RZ ;  /* 0xcd9e8d57150e7827 */ /* 0x05ffe200078e00ff */
[----:B------:R-:W-:Y:S01]  /*1d70*/  LOP3.LUT R9, R10, UR25, R9, 0x96, !PT ;  /* 0x000000190a097c12 */ /* 0x000fe2000f8e9609 */
[----:B------:R-:W-:Y:S01]  /*1d80*/  ULDC UR30, c[0x0][0x2d8] ;  /* 0x0000b600001e7ab9 */ /* 0x000fe20000000800 */
[----:B------:R-:W-:Y:S01]  /*1d90*/  ISETP.NE.AND P0, PT, RZ, UR26, PT ;  /* 0x0000001aff007c0c */ /* 0x000fe2000bf05270 */
[----:B------:R-:W-:Y:S01]  /*1da0*/  IMAD R10, R21, -0x326172a9, RZ ;  /* 0xcd9e8d57150a7824 */ /* 0x000fe200078e02ff */
[----:B------:R-:W-:Y:S01]  /*1db0*/  LOP3.LUT R7, R14, UR24, R7, 0x96, !PT ;  /* 0x000000180e077c12 */ /* 0x000fe2000f8e9607 */
[----:B------:R-:W-:Y:S01]  /*1dc0*/  IMAD R12, R12, -0x2daee0ad, RZ ;  /* 0xd2511f530c0c7824 */ /* 0x000fe200078e02ff */
[----:B------:R-:W-:-:S09]  /*1dd0*/  ULDC.64 UR28, c[0x0][0x298] ;  /* 0x0000a600001c7ab9 */ /* 0x000fd20000000a00 */
.L_x_68544:
[----:B------:R-:W0:Y:S08]  /*1de0*/  LDC.64 R18, c[0x0][0x280] ;  /* 0x0000a000ff127b82 */ /* 0x000e300000000a00 */
[----:B------:R-:W1:Y:S01]  /*1df0*/  LDC R243, c[0x0][0x218] ;  /* 0x00008600fff37b82 */ /* 0x000e620000000800 */
[----:B0-----:R-:W-:-:S05]  /*1e00*/  IMAD.WIDE R18, R6, 0x4, R18 ;  /* 0x0000000406127825 */ /* 0x001fca00078e0212 */
[----:B--2---:R0:W2:Y:S02]  /*1e10*/  LDG.E R20, desc[UR6][R18.64] ;  /* 0x0000000612147981 */ /* 0x0040a4000c1e1900 */
[----:B0-----:R-:W0:Y:S02]  /*1e20*/  LDC.64 R18, c[0x0][0x288] ;  /* 0x0000a200ff127b82 */ /* 0x001e240000000a00 */
[----:B0-----:R-:W-:-:S05]  /*1e30*/  IMAD.WIDE R18, R6, 0x4, R18 ;  /* 0x0000000406127825 */ /* 0x001fca00078e0212 */
[----:B---345:R1:W5:Y:S01]  /*1e40*/  LDG.E R190, desc[UR6][R18.64] ;  /* 0x0000000612be7981 */ /* 0x038362000c1e1900 */
[----:B------:R-:W-:Y:S01]  /*1e50*/  BSSY B1, `(.L_x_67705) ;  /* 0x000019e000017945 */ /* 0x000fe20003800000 */
[----:B------:R-:W-:Y:S01]  /*1e60*/  SHF.R.S32.HI R191, RZ, 0x1f, R6 ;  /* 0x0000001fffbf7819 */ /* 0x000fe20000011406 */
[----:B-1----:R-:W-:-:S05]  /*1e70*/  IMAD R19, R6, R243, RZ ;  /* 0x000000f306137224 */ /* 0x002fca00078e02ff */
[----:B------:R-:W-:-:S04]  /*1e80*/  SHF.R.S32.HI R18, RZ, 0x1f, R19 ;  /* 0x0000001fff127819 */ /* 0x000fc80000011413 */
[----:B------:R-:W-:-:S04]  /*1e90*/  LEA.HI R19, R18, R19, RZ, 0x2 ;  /* 0x0000001312137211 */ /* 0x000fc800078f10ff */
[----:B------:R-:W-:Y:S02]  /*1ea0*/  LEA.HI.SX32 R19, R19, R240, 0x1e ;  /* 0x000000f013137211 */ /* 0x000fe400078ff2ff */
[----:B--2---:R-:W-:-:S13]  /*1eb0*/  ISETP.GE.AND P2, PT, R20, 0x1, PT ;  /* 0x000000011400780c */ /* 0x004fda0003f46270 */
[----:B------:R-:W-:Y:S01]  /*1ec0*/  @P2 VIADD R18, R20, 0xffffffff ;  /* 0xffffffff14122836 */ /* 0x000fe20000000000 */
[----:B------:R-:W-:-:S03]  /*1ed0*/  @P2 LOP3.LUT R240, R241, 0x1f, RZ, 0xc0, !PT ;  /* 0x0000001ff1f02812 */ /* 0x000fc600078ec0ff */
[----:B------:R-:W-:-:S05]  /*1ee0*/  @P2 IMAD R18, R18, R243, RZ ;  /* 0x000000f312122224 */ /* 0x000fca00078e02ff */
[----:B------:R-:W-:-:S04]  /*1ef0*/  @P2 SHF.R.S32.HI R21, RZ, 0x1f, R18 ;  /* 0x0000001fff152819 */ /* 0x000fc80000011412 */
[----:B------:R-:W-:Y:S01]  /*1f00*/  @P2 LEA.HI R21, R21, R18, RZ, 0x2 ;  /* 0x0000001215152211 */ /* 0x000fe200078f10ff */
[----:B------:R-:W-:-:S03]  /*1f10*/  IMAD.MOV.U32 R18, RZ, RZ, RZ ;  /* 0x000000ffff127224 */ /* 0x000fc600078e00ff */
[----:B------:R-:W-:Y:S01]  /*1f20*/  @P2 LEA.HI.SX32 R18, R21, R240, 0x1e ;  /* 0x000000f015122211 */ /* 0x000fe200078ff2ff */
[----:B------:R-:W-:Y:S06]  /*1f30*/  @!P1 BRA `(.L_x_67706) ;  /* 0x00000018003c9947 */ /* 0x000fec0003800000 */
[----:B------:R-:W0:Y:S02]  /*1f40*/  @P2 LDC.64 R22, c[0x0][0x220] ;  /* 0x00008800ff162b82 */ /* 0x000e240000000a00 */
[----:B0-----:R-:W-:-:S05]  /*1f50*/  @P2 IMAD.WIDE.U32 R22, R18, 0x10, R22 ;  /* 0x0000001012162825 */ /* 0x001fca00078e0016 */
[----:B------:R0:W5:Y:S02]  /*1f60*/  @P2 LDG.E.128 R100, desc[UR6][R22.64] ;  /* 0x0000000616642981 */ /* 0x000164000c1e1d00 */
[----:B0-----:R-:W0:Y:S02]  /*1f70*/  LDC.64 R22, c[0x0][0x230] ;  /* 0x00008c00ff167b82 */ /* 0x001e240000000a00 */
[----:B0-----:R-:W-:-:S04]  /*1f80*/  ISETP.NE.U32.AND P3, PT, R22, RZ, PT ;  /* 0x000000ff1600720c */ /* 0x001fc80003f65070 */
[----:B------:R-:W-:-:S13]  /*1f90*/  ISETP.NE.AND.EX P3, PT, R23, RZ, PT, P3 ;  /* 0x000000ff1700720c */ /* 0x000fda0003f65330 */
[----:B------:R-:W0:Y:S02]  /*1fa0*/  @P3 LDC.64 R108, c[0x0][0x230] ;  /* 0x00008c00ff6c3b82 */ /* 0x000e240000000a00 */
        /* <DEDUP_REMOVED lines=21> */
.L_x_67710:
[----:B------:R-:W-:-:S07]  /*2100*/  IMAD.MOV.U32 R13, RZ, RZ, R10 ;  /* 0x000000ffff0d7224 */ /* 0x000fce00078e000a */
.L_x_67711:
[----:B------:R-:W-:Y:S05]  /*2110*/  BSYNC B3 ;  /* 0x0000000000037941 */ /* 0x000fea0003800000 */
.L_x_67709:
        /* <DEDUP_REMOVED lines=16> */
.L_x_67715:
[----:B------:R-:W-:Y:S05]  /*2220*/  BSYNC B4 ;  /* 0x0000000000047941 */ /* 0x000fea0003800000 */
.L_x_67714:
        /* <DEDUP_REMOVED lines=44> */
.L_x_67713:
[----:B------:R-:W-:Y:S05]  /*24f0*/  BSYNC B3 ;  /* 0x0000000000037941 */ /* 0x000fea0003800000 */
.L_x_67712:
        /* <DEDUP_REMOVED lines=8> */
[----:B------:R-:W-:Y:S01]  /*2580*/  @P3 FADD.FTZ R108, R104, R108 ;  /* 0x0000006c686c3221 */ /* 0x000fe20000010000 */
[----:B------:R-:W-:-:S07]  /*2590*/  PRMT R13, R8, 0x7610, R13 ;  /* 0x00007610080d7816 */ /* 0x000fce000000000d */
.L_x_67708:
[----:B------:R-:W-:Y:S05]  /*25a0*/  BSYNC B2 ;  /* 0x0000000000027941 */ /* 0x000fea0003800000 */
.L_x_67707:
        /* <DEDUP_REMOVED lines=18> */
.L_x_67719:
[----:B------:R-:W-:-:S07]  /*26d0*/  IMAD.MOV.U32 R14, RZ, RZ, R10 ;  /* 0x000000ffff0e7224 */ /* 0x000fce00078e000a */
.L_x_67720:
[----:B------:R-:W-:Y:S05]  /*26e0*/  BSYNC B3 ;  /* 0x0000000000037941 */ /* 0x000fea0003800000 */
.L_x_67718:
        /* <DEDUP_REMOVED lines=16> */
.L_x_67724:
[----:B------:R-:W-:Y:S05]  /*27f0*/  BSYNC B4 ;  /* 0x0000000000047941 */ /* 0x000fea0003800000 */
.L_x_67723:
        /* <DEDUP_REMOVED lines=44> */
.L_x_67722:
[----:B------:R-:W-:Y:S05]  /*2ac0*/  BSYNC B3 ;  /* 0x0000000000037941 */ /* 0x000fea0003800000 */
.L_x_67721:
        /* <DEDUP_REMOVED lines=9> */
.L_x_67717:
[----:B------:R-:W-:Y:S05]  /*2b60*/  BSYNC B2 ;  /* 0x0000000000027941 */ /* 0x000fea0003800000 */
.L_x_67716:
        /* <DEDUP_REMOVED lines=18> */
.L_x_67728:
[----:B------:R-:W-:-:S07]  /*2c90*/  MOV R15, R10 ;  /* 0x0000000a000f7202 */ /* 0x000fce0000000f00 */
.L_x_67729:
[----:B------:R-:W-:Y:S05]  /*2ca0*/  BSYNC B3 ;  /* 0x0000000000037941 */ /* 0x000fea0003800000 */
.L_x_67727:
        /* <DEDUP_REMOVED lines=16> */
.L_x_67733:
[----:B------:R-:W-:Y:S05]  /*2db0*/  BSYNC B4 ;  /* 0x0000000000047941 */ /* 0x000fea0003800000 */
.L_x_67732:
        /* <DEDUP_REMOVED lines=44> */
.L_x_67731:
[----:B------:R-:W-:Y:S05]  /*3080*/  BSYNC B3 ;  /* 0x0000000000037941 */ /* 0x000fea0003800000 */
.L_x_67730:
        /* <DEDUP_REMOVED lines=10> */
.L_x_67726:
[----:B------:R-:W-:Y:S05]  /*3130*/  BSYNC B2 ;  /* 0x0000000000027941 */ /* 0x000fea0003800000 */
.L_x_67725:
        /* <DEDUP_REMOVED lines=18> */
.L_x_67737:
[----:B------:R-:W-:-:S07]  /*3260*/  IMAD.MOV.U32 R16, RZ, RZ, R10 ;  /* 0x000000ffff107224 */ /* 0x000fce00078e000a */
.L_x_67738:
[----:B------:R-:W-:Y:S05]  /*3270*/  BSYNC B3 ;  /* 0x0000000000037941 */ /* 0x000fea0003800000 */
.L_x_67736:
        /* <DEDUP_REMOVED lines=16> */
.L_x_67742:
[----:B------:R-:W-:Y:S05]  /*3380*/  BSYNC B4 ;  /* 0x0000000000047941 */ /* 0x000fea0003800000 */
.L_x_67741:
        /* <DEDUP_REMOVED lines=44> */
.L_x_67740:
[----:B------:R-:W-:Y:S05]  /*3650*/  BSYNC B3 ;  /* 0x0000000000037941 */ /* 0x000fea0003800000 */
.L_x_67739:
        /* <DEDUP_REMOVED lines=9> */
.L_x_67735:
[----:B------:R-:W-:Y:S05]  /*36f0*/  BSYNC B2 ;  /* 0x0000000000027941 */ /* 0x000fea0003800000 */
.L_x_67734:
        /* <DEDUP_REMOVED lines=16> */
.L_x_67744:
[----:B------:R-:W-:Y:S05]  /*3800*/  BSYNC B2 ;  /* 0x0000000000027941 */ /* 0x000fea0003800000 */
.L_x_67743:
[----:B------:R-:W-:Y:S01]  /*3810*/  IADD3 R19, R19, 0x20, RZ ;  /* 0x0000002013137810 */ /* 0x000fe20007ffe0ff */
[----:B------:R-:W-:-:S07]  /*3820*/  VIADD R18, R18, 0x20 ;  /* 0x0000002012127836 */ /* 0x000fce0000000000 */
.L_x_67706:
[----:B------:R-:W-:Y:S05]  /*3830*/  BSYNC B1 ;  /* 0x0000000000017941 */ /* 0x000fea0003800000 */
.L_x_67705:
[----:B------:R-:W-:Y:S01]  /*3840*/  LOP3.LUT P3, RZ, R17, 0x4, RZ, 0xc0, !PT ;  /* 0x0000000411ff7812 */ /* 0x000fe2000786c0ff */
[----:B------:R-:W-:-:S12]  /*3850*/  BSSY B1, `(.L_x_67745) ;  /* 0x0000191000017945 */ /* 0x000fd80003800000 */
[----:B------:R-:W-:Y:S05]  /*3860*/  @!P3 BRA `(.L_x_67746) ;  /* 0x00000018003cb947 */ /* 0x000fea0003800000 */
[----:B01----:R-:W0:Y:S02]  /*3870*/  @P2 LDC.64 R22, c[0x0][0x220] ;  /* 0x00008800ff162b82 */ /* 0x003e240000000a00 */
        /* <DEDUP_REMOVED lines=27> */
.L_x_67750:
[----:B------:R-:W-:-:S07]  /*3a30*/  IMAD.MOV.U32 R13, RZ, RZ, R10 ;  /* 0x000000ffff0d7224 */ /* 0x000fce00078e000a */
.L_x_67751:
[----:B------:R-:W-:Y:S05]  /*3a40*/  BSYNC B3 ;  /* 0x0000000000037941 */ /* 0x000fea0003800000 */
.L_x_67749:
        /* <DEDUP_REMOVED lines=16> */
.L_x_67755:
[----:B------:R-:W-:Y:S05]  /*3b50*/  BSYNC B4 ;  /* 0x0000000000047941 */ /* 0x000fea0003800000 */
.L_x_67754:
        /* <DEDUP_REMOVED lines=44> */
.L_x_67753:
[----:B------:R-:W-:Y:S05]  /*3e20*/  BSYNC B3 ;  /* 0x0000000000037941 */ /* 0x000fea0003800000 */
.L_x_67752:
[----:B------:R-:W-:Y:S01]  /*3e30*/  I2FP.F32.U32 R8, R13 ;  /* 0x0000000d00087245 */ /* 0x000fe20000201000 */
[----:B------:R-:W-:-:S10]  /*3e40*/  HFMA2.MMA R13, -RZ, RZ, 0.1171875, 0 ;  /* 0x2f800000ff0d7435 */ /* 0x000fd400000001ff */
        /* <DEDUP_REMOVED lines=8> */
.L_x_67748:
[----:B------:R-:W-:Y:S05]  /*3ed0*/  BSYNC B2 ;  /* 0x0000000000027941 */ /* 0x000fea0003800000 */
.L_x_67747:
        /* <DEDUP_REMOVED lines=18> */
.L_x_67759:
[----:B------:R-:W-:-:S07]  /*4000*/  MOV R14, R10 ;  /* 0x0000000a000e7202 */ /* 0x000fce0000000f00 */
.L_x_67760:
[----:B------:R-:W-:Y:S05]  /*4010*/  BSYNC B3 ;  /* 0x0000000000037941 */ /* 0x000fea0003800000 */
.L_x_67758:
        /* <DEDUP_REMOVED lines=16> */
.L_x_67764:
[----:B------:R-:W-:Y:S05]  /*4120*/  BSYNC B4 ;  /* 0x0000000000047941 */ /* 0x000fea0003800000 */
.L_x_67763:
        /* <DEDUP_REMOVED lines=44> */
.L_x_67762:
[----:B------:R-:W-:Y:S05]  /*43f0*/  BSYNC B3 ;  /* 0x0000000000037941 */ /* 0x000fea0003800000 */
.L_x_67761:
        /* <DEDUP_REMOVED lines=9> */
.L_x_67757:
[----:B------:R-:W-:Y:S05]  /*4490*/  BSYNC B2 ;  /* 0x0000000000027941 */ /* 0x000fea0003800000 */
.L_x_67756:
        /* <DEDUP_REMOVED lines=18> */
.L_x_67768:
[----:B------:R-:W-:-:S07]  /*45c0*/  IMAD.MOV.U32 R15, RZ, RZ, R10 ;  /* 0x000000ffff0f7224 */ /* 0x000fce00078e000a */
.L_x_67769:
[----:B------:R-:W-:Y:S05]  /*45d0*/  BSYNC B3 ;  /* 0x0000000000037941 */ /* 0x000fea0003800000 */
.L_x_67767:
        /* <DEDUP_REMOVED lines=16> */
.L_x_67773:
[----:B------:R-:W-:Y:S05]  /*46e0*/  BSYNC B4 ;  /* 0x0000000000047941 */ /* 0x000fea0003800000 */
.L_x_67772:
        /* <DEDUP_REMOVED lines=44> */
.L_x_67771:
[----:B------:R-:W-:Y:S05]  /*49b0*/  BSYNC B3 ;  /* 0x0000000000037941 */ /* 0x000fea0003800000 */
.L_x_67770:
        /* <DEDUP_REMOVED lines=10> */
.L_x_67766:
[----:B------:R-:W-:Y:S05]  /*4a60*/  BSYNC B2 ;  /* 0x0000000000027941 */ /* 0x000fea0003800000 */
.L_x_67765:
        /* <DEDUP_REMOVED lines=18> */
.L_x_67777:
[----:B------:R-:W-:-:S07]  /*4b90*/  IMAD.MOV.U32 R16, RZ, RZ, R10 ;  /* 0x000000ffff107224 */ /* 0x000fce00078e000a */
.L_x_67778:
[----:B------:R-:W-:Y:S05]  /*4ba0*/  BSYNC B3 ;  /* 0x0000000000037941 */ /* 0x000fea0003800000 */
.L_x_67776:
        /* <DEDUP_REMOVED lines=16> */
.L_x_67782:
[----:B------:R-:W-:Y:S05]  /*4cb0*/  BSYNC B4 ;  /* 0x0000000000047941 */ /* 0x000fea0003800000 */
.L_x_67781:
        /* <DEDUP_REMOVED lines=44> */
.L_x_67780:
[----:B------:R-:W-:Y:S05]  /*4f80*/  BSYNC B3 ;  /* 0x0000000000037941 */ /* 0x000fea0003800000 */
.L_x_67779:
        /* <DEDUP_REMOVED lines=9> */
.L_x_67775:
[----:B------:R-:W-:Y:S05]  /*5020*/  BSYNC B2 ;  /* 0x0000000000027941 */ /* 0x000fea0003800000 */
.L_x_67774:
        /* <DEDUP_REMOVED lines=16> */
.L_x_67784:
[----:B------:R-:W-:Y:S05]  /*5130*/  BSYNC B2 ;  /* 0x0000000000027941 */ /* 0x000fea0003800000 */
.L_x_67783:
[----:B------:R-:W-:Y:S01]  /*5140*/  VIADD R19, R19, 0x20 ;  /* 0x0000002013137836 */ /* 0x000fe20000000000 */
[----:B------:R-:W-:-:S07]  /*5150*/  IADD3 R18, R18, 0x20, RZ ;  /* 0x0000002012127810 */ /* 0x000fce0007ffe0ff */
.L_x_67746:
[----:B------:R-:W-:Y:S05]  /*5160*/  BSYNC B1 ;  /* 0x0000000000017941 */ /* 0x000fea0003800000 */
.L_x_67745:
        /* <DEDUP_REMOVED lines=31> */
.L_x_67790:
[----:B------:R-:W-:-:S07]  /*5360*/  MOV R13, R10 ;  /* 0x0000000a000d7202 */ /* 0x000fce0000000f00 */
.L_x_67791:
[----:B------:R-:W-:Y:S05]  /*5370*/  BSYNC B3 ;  /* 0x0000000000037941 */ /* 0x000fea0003800000 */
.L_x_67789:
        /* <DEDUP_REMOVED lines=16> */
.L_x_67795:
[----:B------:R-:W-:Y:S05]  /*5480*/  BSYNC B4 ;  /* 0x0000000000047941 */ /* 0x000fea0003800000 */
.L_x_67794:
        /* <DEDUP_REMOVED lines=44> */
.L_x_67793:
[----:B------:R-:W-:Y:S05]  /*5750*/  BSYNC B3 ;  /* 0x0000000000037941 */ /* 0x000fea0003800000 */
.L_x_67792:
        /* <DEDUP_REMOVED lines=10> */
.L_x_67788:
[----:B------:R-:W-:Y:S05]  /*5800*/  BSYNC B2 ;  /* 0x0000000000027941 */ /* 0x000fea0003800000 */
.L_x_67787:
        /* <DEDUP_REMOVED lines=18> */
.L_x_67799:
[----:B------:R-:W-:-:S07]  /*5930*/  IMAD.MOV.U32 R14, RZ, RZ, R10 ;  /* 0x000000ffff0e7224 */ /* 0x000fce00078e000a */
.L_x_67800:
[----:B------:R-:W-:Y:S05]  /*5940*/  BSYNC B3 ;  /* 0x0000000000037941 */ /* 0x000fea0003800000 */
.L_x_67798:
        /* <DEDUP_REMOVED lines=16> */
.L_x_67804:
[----:B------:R-:W-:Y:S05]  /*5a50*/  BSYNC B4 ;  /* 0x0000000000047941 */ /* 0x000fea0003800000 */
.L_x_67803:
        /* <DEDUP_REMOVED lines=44> */
.L_x_67802:
[----:B------:R-:W-:Y:S05]  /*5d20*/  BSYNC B3 ;  /* 0x0000000000037941 */ /* 0x000fea0003800000 */
.L_x_67801:
        /* <DEDUP_REMOVED lines=9> */
.L_x_67797:
[----:B------:R-:W-:Y:S05]  /*5dc0*/  BSYNC B2 ;  /* 0x0000000000027941 */ /* 0x000fea0003800000 */
.L_x_67796:
        /* <DEDUP_REMOVED lines=18> */
.L_x_67808:
[----:B------:R-:W-:-:S07]  /*5ef0*/  IMAD.MOV.U32 R15, RZ, RZ, R10 ;  /* 0x000000ffff0f7224 */ /* 0x000fce00078e000a */
.L_x_67809:
[----:B------:R-:W-:Y:S05]  /*5f00*/  BSYNC B3 ;  /* 0x0000000000037941 */ /* 0x000fea0003800000 */
.L_x_67807:
        /* <DEDUP_REMOVED lines=16> */
.L_x_67813:
[----:B------:R-:W-:Y:S05]  /*6010*/  BSYNC B4 ;  /* 0x0000000000047941 */ /* 0x000fea0003800000 */
.L_x_67812:
        /* <DEDUP_REMOVED lines=44> */
.L_x_67811:
[----:B------:R-:W-:Y:S05]  /*62e0*/  BSYNC B3 ;  /* 0x0000000000037941 */ /* 0x000fea0003800000 */
.L_x_67810:
        /* <DEDUP_REMOVED lines=10> */
.L_x_67806:
[----:B------:R-:W-:Y:S05]  /*6390*/  BSYNC B2 ;  /* 0x0000000000027941 */ /* 0x000fea0003800000 */
.L_x_67805:
        /* <DEDUP_REMOVED lines=18> */
.L_x_67817:
[----:B------:R-:W-:-:S07]  /*64c0*/  MOV R16, R10 ;  /* 0x0000000a00107202 */ /* 0x000fce0000000f00 */
.L_x_67818:
[----:B------:R-:W-:Y:S05]  /*64d0*/  BSYNC B3 ;  /* 0x0000000000037941 */ /* 0x000fea0003800000 */
.L_x_67816:
        /* <DEDUP_REMOVED lines=16> */
.L_x_67822:
[----:B------:R-:W-:Y:S05]  /*65e0*/  BSYNC B4 ;  /* 0x0000000000047941 */ /* 0x000fea0003800000 */
.L_x_67821:
        /* <DEDUP_REMOVED lines=44> */
.L_x_67820:
[----:B------:R-:W-:Y:S05]  /*68b0*/  BSYNC B3 ;  /* 0x0000000000037941 */ /* 0x000fea0003800000 */
.L_x_67819:
        /* <DEDUP_REMOVED lines=9> */
.L_x_67815:
[----:B------:R-:W-:Y:S05]  /*6950*/  BSYNC B2 ;  /* 0x0000000000027941 */ /* 0x000fea0003800000 */
.L_x_67814:
        /* <DEDUP_REMOVED lines=16> */
.L_x_67824:
[----:B------:R-:W-:Y:S05]  /*6a60*/  BSYNC B2 ;  /* 0x0000000000027941 */ /* 0x000fea0003800000 */
.L_x_67823:
[----:B------:R-:W-:Y:S02]  /*6a70*/  VIADD R19, R19, 0x20 ;  /* 0x0000002013137836 */ /* 0x000fe40000000000 */
[----:B------:R-:W-:-:S07]  /*6a80*/  VIADD R18, R18, 0x20 ;  /* 0x0000002012127836 */ /* 0x000fce0000000000 */
.L_x_67786:
[----:B------:R-:W-:Y:S05]  /*6a90*/  BSYNC B1 ;  /* 0x0000000000017941 */ /* 0x000fea0003800000 */
.L_x_67785:
        /* <DEDUP_REMOVED lines=31> */
.L_x_67830:
[----:B------:R-:W-:-:S07]  /*6c90*/  IMAD.MOV.U32 R13, RZ, RZ, R10 ;  /* 0x000000ffff0d7224 */ /* 0x000fce00078e000a */
.L_x_67831:
[----:B------:R-:W-:Y:S05]  /*6ca0*/  BSYNC B3 ;  /* 0x0000000000037941 */ /* 0x000fea0003800000 */
.L_x_67829:
        /* <DEDUP_REMOVED lines=16> */
.L_x_67835:
[----:B------:R-:W-:Y:S05]  /*6db0*/  BSYNC B4 ;  /* 0x0000000000047941 */ /* 0x000fea0003800000 */
.L_x_67834:
        /* <DEDUP_REMOVED lines=44> */
.L_x_67833:
[----:B------:R-:W-:Y:S05]  /*7080*/  BSYNC B3 ;  /* 0x0000000000037941 */ /* 0x000fea0003800000 */
.L_x_67832:
        /* <DEDUP_REMOVED lines=10> */
.L_x_67828:
[----:B------:R-:W-:Y:S05]  /*7130*/  BSYNC B2 ;  /* 0x0000000000027941 */ /* 0x000fea0003800000 */
.L_x_67827:
        /* <DEDUP_REMOVED lines=18> */
.L_x_67839:
[----:B------:R-:W-:-:S07]  /*7260*/  IMAD.MOV.U32 R14, RZ, RZ, R10 ;  /* 0x000000ffff0e7224 */ /* 0x000fce00078e000a */
.L_x_67840:
[----:B------:R-:W-:Y:S05]  /*7270*/  BSYNC B3 ;  /* 0x0000000000037941 */ /* 0x000fea0003800000 */
.L_x_67838:
        /* <DEDUP_REMOVED lines=16> */
.L_x_67844:
[----:B------:R-:W-:Y:S05]  /*7380*/  BSYNC B4 ;  /* 0x0000000000047941 */ /* 0x000fea0003800000 */
.L_x_67843:
        /* <DEDUP_REMOVED lines=44> */
.L_x_67842:
[----:B------:R-:W-:Y:S05]  /*7650*/  BSYNC B3 ;  /* 0x0000000000037941 */ /* 0x000fea0003800000 */
.L_x_67841:
        /* <DEDUP_REMOVED lines=9> */
.L_x_67837:
[----:B------:R-:W-:Y:S05]  /*76f0*/  BSYNC B2 ;  /* 0x0000000000027941 */ /* 0x000fea0003800000 */
.L_x_67836:
        /* <DEDUP_REMOVED lines=18> */
.L_x_67848:
[----:B------:R-:W-:-:S07]  /*7820*/  MOV R15, R10 ;  /* 0x0000000a000f7202 */ /* 0x000fce0000000f00 */
.L_x_67849:
[----:B------:R-:W-:Y:S05]  /*7830*/  BSYNC B3 ;  /* 0x0000000000037941 */ /* 0x000fea0003800000 */
.L_x_67847:
        /* <DEDUP_REMOVED lines=16> */
.L_x_67853:
[----:B------:R-:W-:Y:S05]  /*7940*/  BSYNC B4 ;  /* 0x0000000000047941 */ /* 0x000fea0003800000 */
.L_x_67852:
        /* <DEDUP_REMOVED lines=44> */
.L_x_67851:
[----:B------:R-:W-:Y:S05]  /*7c10*/  BSYNC B3 ;  /* 0x0000000000037941 */ /* 0x000fea0003800000 */
.L_x_67850:
        /* <DEDUP_REMOVED lines=10> */
.L_x_67846:
[----:B------:R-:W-:Y:S05]  /*7cc0*/  BSYNC B2 ;  /* 0x0000000000027941 */ /* 0x000fea0003800000 */
.L_x_67845:
        /* <DEDUP_REMOVED lines=18> */
.L_x_67857:
[----:B------:R-:W-:-:S07]  /*7df0*/  IMAD.MOV.U32 R16, RZ, RZ, R10 ;  /* 0x000000ffff107224 */ /* 0x000fce00078e000a */
.L_x_67858:
[----:B------:R-:W-:Y:S05]  /*7e00*/  BSYNC B3 ;  /* 0x0000000000037941 */ /* 0x000fea0003800000 */
.L_x_67856:
        /* <DEDUP_REMOVED lines=16> */
.L_x_67862:
[----:B------:R-:W-:Y:S05]  /*7f10*/  BSYNC B4 ;  /* 0x0000000000047941 */ /* 0x000fea0003800000 */
.L_x_67861:
        /* <DEDUP_REMOVED lines=44> */
.L_x_67860:
[----:B------:R-:W-:Y:S05]  /*81e0*/  BSYNC B3 ;  /* 0x0000000000037941 */ /* 0x000fea0003800000 */
.L_x_67859:
        /* <DEDUP_REMOVED lines=9> */
.L_x_67855:
[----:B------:R-:W-:Y:S05]  /*8280*/  BSYNC B2 ;  /* 0x0000000000027941 */ /* 0x000fea0003800000 */
.L_x_67854:
        /* <DEDUP_REMOVED lines=16> */
.L_x_67864:
[----:B------:R-:W-:Y:S05]  /*8390*/  BSYNC B2 ;  /* 0x0000000000027941 */ /* 0x000fea0003800000 */
.L_x_67863:
[----:B------:R-:W-:Y:S01]  /*83a0*/  IADD3 R19, R19, 0x20, RZ ;  /* 0x0000002013137810 */ /* 0x000fe20007ffe0ff */
[----:B------:R-:W-:-:S07]  /*83b0*/  VIADD R18, R18, 0x20 ;  /* 0x0000002012127836 */ /* 0x000fce0000000000 */
.L_x_67826:
[----:B------:R-:W-:Y:S05]  /*83c0*/  BSYNC B1 ;  /* 0x0000000000017941 */ /* 0x000fea0003800000 */
.L_x_67825:
        /* <DEDUP_REMOVED lines=31> */
.L_x_67870:
[----:B------:R-:W-:-:S07]  /*85c0*/  IMAD.MOV.U32 R13, RZ, RZ, R10 ;  /* 0x000000ffff0d7224 */ /* 0x000fce00078e000a */
.L_x_67871:
[----:B------:R-:W-:Y:S05]  /*85d0*/  BSYNC B3 ;  /* 0x0000000000037941 */ /* 0x000fea0003800000 */
.L_x_67869:
        /* <DEDUP_REMOVED lines=16> */
.L_x_67875:
[----:B------:R-:W-:Y:S05]  /*86e0*/  BSYNC B4 ;  /* 0x0000000000047941 */ /* 0x000fea0003800000 */
.L_x_67874:
        /* <DEDUP_REMOVED lines=44> */
.L_x_67873:
[----:B------:R-:W-:Y:S05]  /*89b0*/  BSYNC B3 ;  /* 0x0000000000037941 */ /* 0x000fea0003800000 */
.L_x_67872:
        /* <DEDUP_REMOVED lines=10> */
.L_x_67868:
[----:B------:R-:W-:Y:S05]  /*8a60*/  BSYNC B2 ;  /* 0x0000000000027941 */ /* 0x000fea0003800000 */
.L_x_67867:
        /* <DEDUP_REMOVED lines=18> */
.L_x_67879:
[----:B------:R-:W-:-:S07]  /*8b90*/  MOV R14, R10 ;  /* 0x0000000a000e7202 */ /* 0x000fce0000000f00 */
.L_x_67880:
[----:B------:R-:W-:Y:S05]  /*8ba0*/  BSYNC B3 ;  /* 0x0000000000037941 */ /* 0x000fea0003800000 */
.L_x_67878:
        /* <DEDUP_REMOVED lines=16> */
.L_x_67884:
[----:B------:R-:W-:Y:S05]  /*8cb0*/  BSYNC B4 ;  /* 0x0000000000047941 */ /* 0x000fea0003800000 */
.L_x_67883:
        /* <DEDUP_REMOVED lines=44> */
.L_x_67882:
[----:B------:R-:W-:Y:S05]  /*8f80*/  BSYNC B3 ;  /* 0x0000000000037941 */ /* 0x000fea0003800000 */
.L_x_67881:
        /* <DEDUP_REMOVED lines=9> */
.L_x_67877:
[----:B------:R-:W-:Y:S05]  /*9020*/  BSYNC B2 ;  /* 0x0000000000027941 */ /* 0x000fea0003800000 */
.L_x_67876:
        /* <DEDUP_REMOVED lines=18> */
.L_x_67888:
[----:B------:R-:W-:-:S07]  /*9150*/  IMAD.MOV.U32 R15, RZ, RZ, R10 ;  /* 0x000000ffff0f7224 */ /* 0x000fce00078e000a */
.L_x_67889:
[----:B------:R-:W-:Y:S05]  /*9160*/  BSYNC B3 ;  /* 0x0000000000037941 */ /* 0x000fea0003800000 */
.L_x_67887:
        /* <DEDUP_REMOVED lines=16> */
.L_x_67893:
[----:B------:R-:W-:Y:S05]  /*9270*/  BSYNC B4 ;  /* 0x0000000000047941 */ /* 0x000fea0003800000 */
.L_x_67892:
        /* <DEDUP_REMOVED lines=44> */
.L_x_67891:
[----:B------:R-:W-:Y:S05]  /*9540*/  BSYNC B3 ;  /* 0x0000000000037941 */ /* 0x000fea0003800000 */
.L_x_67890:
        /* <DEDUP_REMOVED lines=10> */
.L_x_67886:
[----:B------:R-:W-:Y:S05]  /*95f0*/  BSYNC B2 ;  /* 0x0000000000027941 */ /* 0x000fea0003800000 */
.L_x_67885:
        /* <DEDUP_REMOVED lines=18> */
.L_x_67897:
[----:B------:R-:W-:-:S07]  /*9720*/  IMAD.MOV.U32 R16, RZ, RZ, R10 ;  /* 0x000000ffff107224 */ /* 0x000fce00078e000a */
.L_x_67898:
[----:B------:R-:W-:Y:S05]  /*9730*/  BSYNC B3 ;  /* 0x0000000000037941 */ /* 0x000fea0003800000 */
.L_x_67896:
        /* <DEDUP_REMOVED lines=16> */
.L_x_67902:
[----:B------:R-:W-:Y:S05]  /*9840*/  BSYNC B4 ;  /* 0x0000000000047941 */ /* 0x000fea0003800000 */
.L_x_67901:
        /* <DEDUP_REMOVED lines=44> */
.L_x_67900:
[----:B------:R-:W-:Y:S05]  /*9b10*/  BSYNC B3 ;  /* 0x0000000000037941 */ /* 0x000fea0003800000 */
.L_x_67899:
        /* <DEDUP_REMOVED lines=9> */
.L_x_67895:
[----:B------:R-:W-:Y:S05]  /*9bb0*/  BSYNC B2 ;  /* 0x0000000000027941 */ /* 0x000fea0003800000 */
.L_x_67894:
        /* <DEDUP_REMOVED lines=16> */
.L_x_67904:
[----:B------:R-:W-:Y:S05]  /*9cc0*/  BSYNC B2 ;  /* 0x0000000000027941 */ /* 0x000fea0003800000 */
.L_x_67903:
[----:B------:R-:W-:Y:S01]  /*9cd0*/  VIADD R19, R19, 0x20 ;  /* 0x0000002013137836 */ /* 0x000fe20000000000 */
[----:B------:R-:W-:-:S07]  /*9ce0*/  IADD3 R18, R18, 0x20, RZ ;  /* 0x0000002012127810 */ /* 0x000fce0007ffe0ff */
.L_x_67866:
[----:B------:R-:W-:Y:S05]  /*9cf0*/  BSYNC B1 ;  /* 0x0000000000017941 */ /* 0x000fea0003800000 */
.L_x_67865:
        /* <DEDUP_REMOVED lines=31> */
.L_x_67910:
[----:B------:R-:W-:-:S07]  /*9ef0*/  MOV R13, R10 ;  /* 0x0000000a000d7202 */ /* 0x000fce0000000f00 */
.L_x_67911:
[----:B------:R-:W-:Y:S05]  /*9f00*/  BSYNC B3 ;  /* 0x0000000000037941 */ /* 0x000fea0003800000 */
.L_x_67909:
        /* <DEDUP_REMOVED lines=16> */
.L_x_67915:
[----:B------:R-:W-:Y:S05]  /*a010*/  BSYNC B4 ;  /* 0x0000000000047941 */ /* 0x000fea0003800000 */
.L_x_67914:
        /* <DEDUP_REMOVED lines=44> */
.L_x_67913:
[----:B------:R-:W-:Y:S05]  /*a2e0*/  BSYNC B3 ;  /* 0x0000000000037941 */ /* 0x000fea0003800000 */
.L_x_67912:
        /* <DEDUP_REMOVED lines=10> */
.L_x_67908:
[----:B------:R-:W-:Y:S05]  /*a390*/  BSYNC B2 ;  /* 0x0000000000027941 */ /* 0x000fea0003800000 */
.L_x_67907:
        /* <DEDUP_REMOVED lines=18> */
.L_x_67919:
[----:B------:R-:W-:-:S07]  /*a4c0*/  IMAD.MOV.U32 R14, RZ, RZ, R10 ;  /* 0x000000ffff0e7224 */ /* 0x000fce00078e000a */
.L_x_67920:
[----:B------:R-:W-:Y:S05]  /*a4d0*/  BSYNC B3 ;  /* 0x0000000000037941 */ /* 0x000fea0003800000 */
.L_x_67918:
        /* <DEDUP_REMOVED lines=16> */
.L_x_67924:
[----:B------:R-:W-:Y:S05]  /*a5e0*/  BSYNC B4 ;  /* 0x0000000000047941 */ /* 0x000fea0003800000 */
.L_x_67923:
        /* <DEDUP_REMOVED lines=44> */
.L_x_67922:
[----:B------:R-:W-:Y:S05]  /*a8b0*/  BSYNC B3 ;  /* 0x0000000000037941 */ /* 0x000fea0003800000 */
.L_x_67921:
        /* <DEDUP_REMOVED lines=9> */
.L_x_67917:
[----:B------:R-:W-:Y:S05]  /*a950*/  BSYNC B2 ;  /* 0x0000000000027941 */ /* 0x000fea0003800000 */
.L_x_67916:
        /* <DEDUP_REMOVED lines=18> */
.L_x_67928:
[----:B------:R-:W-:-:S07]  /*aa80*/  IMAD.MOV.U32 R15, RZ, RZ, R10 ;  /* 0x000000ffff0f7224 */ /* 0x000fce00078e000a */
.L_x_67929:
[----:B------:R-:W-:Y:S05]  /*aa90*/  BSYNC B3 ;  /* 0x0000000000037941 */ /* 0x000fea0003800000 */
.L_x_67927:
        /* <DEDUP_REMOVED lines=16> */
.L_x_67933:
[----:B------:R-:W-:Y:S05]  /*aba0*/  BSYNC B4 ;  /* 0x0000000000047941 */ /* 0x000fea0003800000 */
.L_x_67932:
        /* <DEDUP_REMOVED lines=44> */
.L_x_67931:
[----:B------:R-:W-:Y:S05]  /*ae70*/  BSYNC B3 ;  /* 0x0000000000037941 */ /* 0x000fea0003800000 */
.L_x_67930:
        /* <DEDUP_REMOVED lines=10> */
.L_x_67926:
[----:B------:R-:W-:Y:S05]  /*af20*/  BSYNC B2 ;  /* 0x0000000000027941 */ /* 0x000fea0003800000 */
.L_x_67925:
        /* <DEDUP_REMOVED lines=18> */
.L_x_67937:
[----:B------:R-:W-:-:S07]  /*b050*/  MOV R16, R10 ;  /* 0x0000000a00107202 */ /* 0x000fce0000000f00 */
.L_x_67938:
[----:B------:R-:W-:Y:S05]  /*b060*/  BSYNC B3 ;  /* 0x0000000000037941 */ /* 0x000fea0003800000 */
.L_x_67936:
        /* <DEDUP_REMOVED lines=16> */
.L_x_67942:
[----:B------:R-:W-:Y:S05]  /*b170*/  BSYNC B4 ;  /* 0x0000000000047941 */ /* 0x000fea0003800000 */
.L_x_67941:
        /* <DEDUP_REMOVED lines=44> */
.L_x_67940:
[----:B------:R-:W-:Y:S05]  /*b440*/  BSYNC B3 ;  /* 0x0000000000037941 */ /* 0x000fea0003800000 */
.L_x_67939:
        /* <DEDUP_REMOVED lines=9> */
.L_x_67935:
[----:B------:R-:W-:Y:S05]  /*b4e0*/  BSYNC B2 ;  /* 0x0000000000027941 */ /* 0x000fea0003800000 */
.L_x_67934:
        /* <DEDUP_REMOVED lines=16> */
.L_x_67944:
[----:B------:R-:W-:Y:S05]  /*b5f0*/  BSYNC B2 ;  /* 0x0000000000027941 */ /* 0x000fea0003800000 */
.L_x_67943:
[----:B------:R-:W-:Y:S02]  /*b600*/  VIADD R19, R19, 0x20 ;  /* 0x0000002013137836 */ /* 0x000fe40000000000 */
[----:B------:R-:W-:-:S07]  /*b610*/  VIADD R18, R18, 0x20 ;  /* 0x0000002012127836 */ /* 0x000fce0000000000 */
.L_x_67906:
[----:B------:R-:W-:Y:S05]  /*b620*/  BSYNC B1 ;  /* 0x0000000000017941 */ /* 0x000fea0003800000 */
.L_x_67905:
        /* <DEDUP_REMOVED lines=31> */
.L_x_67950:
[----:B------:R-:W-:-:S07]  /*b820*/  IMAD.MOV.U32 R13, RZ, RZ, R10 ;  /* 0x000000ffff0d7224 */ /* 0x000fce00078e000a */
.L_x_67951:
[----:B------:R-:W-:Y:S05]  /*b830*/  BSYNC B3 ;  /* 0x0000000000037941 */ /* 0x000fea0003800000 */
.L_x_67949:
        /* <DEDUP_REMOVED lines=16> */
.L_x_67955:
[----:B------:R-:W-:Y:S05]  /*b940*/  BSYNC B4 ;  /* 0x0000000000047941 */ /* 0x000fea0003800000 */
.L_x_67954:
        /* <DEDUP_REMOVED lines=44> */
.L_x_67953:
[----:B------:R-:W-:Y:S05]  /*bc10*/  BSYNC B3 ;  /* 0x0000000000037941 */ /* 0x000fea0003800000 */
.L_x_67952:
        /* <DEDUP_REMOVED lines=10> */
.L_x_67948:
[----:B------:R-:W-:Y:S05]  /*bcc0*/  BSYNC B2 ;  /* 0x0000000000027941 */ /* 0x000fea0003800000 */
.L_x_67947:
        /* <DEDUP_REMOVED lines=18> */
.L_x_67959:
[----:B------:R-:W-:-:S07]  /*bdf0*/  IMAD.MOV.U32 R14, RZ, RZ, R10 ;  /* 0x000000ffff0e7224 */ /* 0x000fce00078e000a */
.L_x_67960:
[----:B------:R-:W-:Y:S05]  /*be00*/  BSYNC B3 ;  /* 0x0000000000037941 */ /* 0x000fea0003800000 */
.L_x_67958:
        /* <DEDUP_REMOVED lines=16> */
.L_x_67964:
[----:B------:R-:W-:Y:S05]  /*bf10*/  BSYNC B4 ;  /* 0x0000000000047941 */ /* 0x000fea0003800000 */
.L_x_67963:
        /* <DEDUP_REMOVED lines=44> */
.L_x_67962:
[----:B------:R-:W-:Y:S05]  /*c1e0*/  BSYNC B3 ;  /* 0x0000000000037941 */ /* 0x000fea0003800000 */
.L_x_67961:
        /* <DEDUP_REMOVED lines=9> */
.L_x_67957:
[----:B------:R-:W-:Y:S05]  /*c280*/  BSYNC B2 ;  /* 0x0000000000027941 */ /* 0x000fea0003800000 */
.L_x_67956:
        /* <DEDUP_REMOVED lines=18> */
.L_x_67968:
[----:B------:R-:W-:-:S07]  /*c3b0*/  MOV R15, R10 ;  /* 0x0000000a000f7202 */ /* 0x000fce0000000f00 */
.L_x_67969:
[----:B------:R-:W-:Y:S05]  /*c3c0*/  BSYNC B3 ;  /* 0x0000000000037941 */ /* 0x000fea0003800000 */
.L_x_67967:
        /* <DEDUP_REMOVED lines=16> */
.L_x_67973:
[----:B------:R-:W-:Y:S05]  /*c4d0*/  BSYNC B4 ;  /* 0x0000000000047941 */ /* 0x000fea0003800000 */
.L_x_67972:
        /* <DEDUP_REMOVED lines=44> */
.L_x_67971:
[----:B------:R-:W-:Y:S05]  /*c7a0*/  BSYNC B3 ;  /* 0x0000000000037941 */ /* 0x000fea0003800000 */
.L_x_67970:
        /* <DEDUP_REMOVED lines=10> */
.L_x_67966:
[----:B------:R-:W-:Y:S05]  /*c850*/  BSYNC B2 ;  /* 0x0000000000027941 */ /* 0x000fea0003800000 */
.L_x_67965:
        /* <DEDUP_REMOVED lines=18> */
.L_x_67977:
[----:B------:R-:W-:-:S07]  /*c980*/  IMAD.MOV.U32 R16, RZ, RZ, R10 ;  /* 0x000000ffff107224 */ /* 0x000fce00078e000a */
.L_x_67978:
[----:B------:R-:W-:Y:S05]  /*c990*/  BSYNC B3 ;  /* 0x0000000000037941 */ /* 0x000fea0003800000 */
.L_x_67976:
        /* <DEDUP_REMOVED lines=16> */
.L_x_67982:
[----:B------:R-:W-:Y:S05]  /*caa0*/  BSYNC B4 ;  /* 0x0000000000047941 */ /* 0x000fea0003800000 */
.L_x_67981:
        /* <DEDUP_REMOVED lines=44> */
.L_x_67980:
[----:B------:R-:W-:Y:S05]  /*cd70*/  BSYNC B3 ;  /* 0x0000000000037941 */ /* 0x000fea0003800000 */
.L_x_67979:
        /* <DEDUP_REMOVED lines=9> */
.L_x_67975:
[----:B------:R-:W-:Y:S05]  /*ce10*/  BSYNC B2 ;  /* 0x0000000000027941 */ /* 0x000fea0003800000 */
.L_x_67974:
        /* <DEDUP_REMOVED lines=16> */
.L_x_67984:
[----:B------:R-:W-:Y:S05]  /*cf20*/  BSYNC B2 ;  /* 0x0000000000027941 */ /* 0x000fea0003800000 */
.L_x_67983:
[----:B------:R-:W-:Y:S01]  /*cf30*/  IADD3 R19, R19, 0x20, RZ ;  /* 0x0000002013137810 */ /* 0x000fe20007ffe0ff */
[----:B------:R-:W-:-:S07]  /*cf40*/  VIADD R18, R18, 0x20 ;  /* 0x0000002012127836 */ /* 0x000fce0000000000 */
.L_x_67946:
[----:B------:R-:W-:Y:S05]  /*cf50*/  BSYNC B1 ;  /* 0x0000000000017941 */ /* 0x000fea0003800000 */
.L_x_67945:
        /* <DEDUP_REMOVED lines=31> */
.L_x_67990:
[----:B------:R-:W-:-:S07]  /*d150*/  IMAD.MOV.U32 R13, RZ, RZ, R10 ;  /* 0x000000ffff0d7224 */ /* 0x000fce00078e000a */
.L_x_67991:
[----:B------:R-:W-:Y:S05]  /*d160*/  BSYNC B3 ;  /* 0x0000000000037941 */ /* 0x000fea0003800000 */
.L_x_67989:
        /* <DEDUP_REMOVED lines=16> */
.L_x_67995:
[----:B------:R-:W-:Y:S05]  /*d270*/  BSYNC B4 ;  /* 0x0000000000047941 */ /* 0x000fea0003800000 */
.L_x_67994:
        /* <DEDUP_REMOVED lines=44> */
.L_x_67993:
[----:B------:R-:W-:Y:S05]  /*d540*/  BSYNC B3 ;  /* 0x0000000000037941 */ /* 0x000fea0003800000 */
.L_x_67992:
        /* <DEDUP_REMOVED lines=10> */
.L_x_67988:
[----:B------:R-:W-:Y:S05]  /*d5f0*/  BSYNC B2 ;  /* 0x0000000000027941 */ /* 0x000fea0003800000 */
.L_x_67987:
        /* <DEDUP_REMOVED lines=18> */
.L_x_67999:
[----:B------:R-:W-:-:S07]  /*d720*/  MOV R14, R10 ;  /* 0x0000000a000e7202 */ /* 0x000fce0000000f00 */
.L_x_68000:
[----:B------:R-:W-:Y:S05]  /*d730*/  BSYNC B3 ;  /* 0x0000000000037941 */ /* 0x000fea0003800000 */
.L_x_67998:
        /* <DEDUP_REMOVED lines=16> */
.L_x_68004:
[----:B------:R-:W-:Y:S05]  /*d840*/  BSYNC B4 ;  /* 0x0000000000047941 */ /* 0x000fea0003800000 */
.L_x_68003:
        /* <DEDUP_REMOVED lines=44> */
.L_x_68002:
[----:B------:R-:W-:Y:S05]  /*db10*/  BSYNC B3 ;  /* 0x0000000000037941 */ /* 0x000fea0003800000 */
.L_x_68001:
        /* <DEDUP_REMOVED lines=9> */
.L_x_67997:
[----:B------:R-:W-:Y:S05]  /*dbb0*/  BSYNC B2 ;  /* 0x0000000000027941 */ /* 0x000fea0003800000 */
.L_x_67996:
        /* <DEDUP_REMOVED lines=18> */
.L_x_68008:
[----:B------:R-:W-:-:S07]  /*dce0*/  IMAD.MOV.U32 R15, RZ, RZ, R10 ;  /* 0x000000ffff0f7224 */ /* 0x000fce00078e000a */
.L_x_68009:
[----:B------:R-:W-:Y:S05]  /*dcf0*/  BSYNC B3 ;  /* 0x0000000000037941 */ /* 0x000fea0003800000 */
.L_x_68007:
        /* <DEDUP_REMOVED lines=16> */
.L_x_68013:
[----:B------:R-:W-:Y:S05]  /*de00*/  BSYNC B4 ;  /* 0x0000000000047941 */ /* 0x000fea0003800000 */
.L_x_68012:
        /* <DEDUP_REMOVED lines=44> */
.L_x_68011:
[----:B------:R-:W-:Y:S05]  /*e0d0*/  BSYNC B3 ;  /* 0x0000000000037941 */ /* 0x000fea0003800000 */
.L_x_68010:
        /* <DEDUP_REMOVED lines=10> */
.L_x_68006:
[----:B------:R-:W-:Y:S05]  /*e180*/  BSYNC B2 ;  /* 0x0000000000027941 */ /* 0x000fea0003800000 */
.L_x_68005:
        /* <DEDUP_REMOVED lines=18> */
.L_x_68017:
[----:B------:R-:W-:-:S07]  /*e2b0*/  IMAD.MOV.U32 R16, RZ, RZ, R10 ;  /* 0x000000ffff107224 */ /* 0x000fce00078e000a */
.L_x_68018:
[----:B------:R-:W-:Y:S05]  /*e2c0*/  BSYNC B3 ;  /* 0x0000000000037941 */ /* 0x000fea0003800000 */
.L_x_68016:
        /* <DEDUP_REMOVED lines=16> */
.L_x_68022:
[----:B------:R-:W-:Y:S05]  /*e3d0*/  BSYNC B4 ;  /* 0x0000000000047941 */ /* 0x000fea0003800000 */
.L_x_68021:
        /* <DEDUP_REMOVED lines=44> */
.L_x_68020:
[----:B------:R-:W-:Y:S05]  /*e6a0*/  BSYNC B3 ;  /* 0x0000000000037941 */ /* 0x000fea0003800000 */
.L_x_68019:
        /* <DEDUP_REMOVED lines=9> */
.L_x_68015:
[----:B------:R-:W-:Y:S05]  /*e740*/  BSYNC B2 ;  /* 0x0000000000027941 */ /* 0x000fea0003800000 */
.L_x_68014:
        /* <DEDUP_REMOVED lines=16> */
.L_x_68024:
[----:B------:R-:W-:Y:S05]  /*e850*/  BSYNC B2 ;  /* 0x0000000000027941 */ /* 0x000fea0003800000 */
.L_x_68023:
[----:B------:R-:W-:Y:S01]  /*e860*/  VIADD R19, R19, 0x20 ;  /* 0x0000002013137836 */ /* 0x000fe20000000000 */
[----:B------:R-:W-:-:S07]  /*e870*/  IADD3 R18, R18, 0x20, RZ ;  /* 0x0000002012127810 */ /* 0x000fce0007ffe0ff */
.L_x_67986:
[----:B------:R-:W-:Y:S05]  /*e880*/  BSYNC B1 ;  /* 0x0000000000017941 */ /* 0x000fea0003800000 */
.L_x_67985:
        /* <DEDUP_REMOVED lines=31> */
.L_x_68030:
[----:B------:R-:W-:-:S07]  /*ea80*/  MOV R13, R10 ;  /* 0x0000000a000d7202 */ /* 0x000fce0000000f00 */
.L_x_68031:
[----:B------:R-:W-:Y:S05]  /*ea90*/  BSYNC B3 ;  /* 0x0000000000037941 */ /* 0x000fea0003800000 */
.L_x_68029:
        /* <DEDUP_REMOVED lines=16> */
.L_x_68035:
[----:B------:R-:W-:Y:S05]  /*eba0*/  BSYNC B4 ;  /* 0x0000000000047941 */ /* 0x000fea0003800000 */
.L_x_68034:
        /* <DEDUP_REMOVED lines=44> */
.L_x_68033:
[----:B------:R-:W-:Y:S05]  /*ee70*/  BSYNC B3 ;  /* 0x0000000000037941 */ /* 0x000fea0003800000 */
.L_x_68032:
        /* <DEDUP_REMOVED lines=10> */
.L_x_68028:
[----:B------:R-:W-:Y:S05]  /*ef20*/  BSYNC B2 ;  /* 0x0000000000027941 */ /* 0x000fea0003800000 */
.L_x_68027:
        /* <DEDUP_REMOVED lines=18> */
.L_x_68039:
[----:B------:R-:W-:-:S07]  /*f050*/  IMAD.MOV.U32 R14, RZ, RZ, R10 ;  /* 0x000000ffff0e7224 */ /* 0x000fce00078e000a */
.L_x_68040:
[----:B------:R-:W-:Y:S05]  /*f060*/  BSYNC B3 ;  /* 0x0000000000037941 */ /* 0x000fea0003800000 */
.L_x_68038:
        /* <DEDUP_REMOVED lines=16> */
.L_x_68044:
[----:B------:R-:W-:Y:S05]  /*f170*/  BSYNC B4 ;  /* 0x0000000000047941 */ /* 0x000fea0003800000 */
.L_x_68043:
        /* <DEDUP_REMOVED lines=44> */
.L_x_68042:
[----:B------:R-:W-:Y:S05]  /*f440*/  BSYNC B3 ;  /* 0x0000000000037941 */ /* 0x000fea0003800000 */
.L_x_68041:
        /* <DEDUP_REMOVED lines=9> */
.L_x_68037:
[----:B------:R-:W-:Y:S05]  /*f4e0*/  BSYNC B2 ;  /* 0x0000000000027941 */ /* 0x000fea0003800000 */
.L_x_68036:
        /* <DEDUP_REMOVED lines=18> */
.L_x_68048:
[----:B------:R-:W-:-:S07]  /*f610*/  IMAD.MOV.U32 R15, RZ, RZ, R10 ;  /* 0x000000ffff0f7224 */ /* 0x000fce00078e000a */
.L_x_68049:
[----:B------:R-:W-:Y:S05]  /*f620*/  BSYNC B3 ;  /* 0x0000000000037941 */ /* 0x000fea0003800000 */
.L_x_68047:
        /* <DEDUP_REMOVED lines=16> */
.L_x_68053:
[----:B------:R-:W-:Y:S05]  /*f730*/  BSYNC B4 ;  /* 0x0000000000047941 */ /* 0x000fea0003800000 */
.L_x_68052:
        /* <DEDUP_REMOVED lines=44> */
.L_x_68051:
[----:B------:R-:W-:Y:S05]  /*fa00*/  BSYNC B3 ;  /* 0x0000000000037941 */ /* 0x000fea0003800000 */
.L_x_68050:
        /* <DEDUP_REMOVED lines=10> */
.L_x_68046:
[----:B------:R-:W-:Y:S05]  /*fab0*/  BSYNC B2 ;  /* 0x0000000000027941 */ /* 0x000fea0003800000 */
.L_x_68045:
        /* <DEDUP_REMOVED lines=18> */
.L_x_68057:
[----:B------:R-:W-:-:S07]  /*fbe0*/  MOV R16, R10 ;  /* 0x0000000a00107202 */ /* 0x000fce0000000f00 */
.L_x_68058:
[----:B------:R-:W-:Y:S05]  /*fbf0*/  BSYNC B3 ;  /* 0x0000000000037941 */ /* 0x000fea0003800000 */
.L_x_68056:
        /* <DEDUP_REMOVED lines=16> */
.L_x_68062:
[----:B------:R-:W-:Y:S05]  /*fd00*/  BSYNC B4 ;  /* 0x0000000000047941 */ /* 0x000fea0003800000 */
.L_x_68061:
        /* <DEDUP_REMOVED lines=44> */
.L_x_68060:
[----:B------:R-:W-:Y:S05]  /*ffd0*/  BSYNC B3 ;  /* 0x0000000000037941 */ /* 0x000fea0003800000 */
.L_x_68059:
        /* <DEDUP_REMOVED lines=9> */
.L_x_68055:
[----:B------:R-:W-:Y:S05]  /*10070*/  BSYNC B2 ;  /* 0x0000000000027941 */ /* 0x000fea0003800000 */
.L_x_68054:
        /* <DEDUP_REMOVED lines=16> */
.L_x_68064:
[----:B------:R-:W-:Y:S05]  /*10180*/  BSYNC B2 ;  /* 0x0000000000027941 */ /* 0x000fea0003800000 */
.L_x_68063:
[----:B------:R-:W-:Y:S02]  /*10190*/  VIADD R19, R19, 0x20 ;  /* 0x0000002013137836 */ /* 0x000fe40000000000 */
[----:B------:R-:W-:-:S07]  /*101a0*/  VIADD R18, R18, 0x20 ;  /* 0x0000002012127836 */ /* 0x000fce0000000000 */
.L_x_68026:
[----:B------:R-:W-:Y:S05]  /*101b0*/  BSYNC B1 ;  /* 0x0000000000017941 */ /* 0x000fea0003800000 */
.L_x_68025:
        /* <DEDUP_REMOVED lines=31> */
.L_x_68070:
[----:B------:R-:W-:-:S07]  /*103b0*/  IMAD.MOV.U32 R13, RZ, RZ, R10 ;  /* 0x000000ffff0d7224 */ /* 0x000fce00078e000a */
.L_x_68071:
[----:B------:R-:W-:Y:S05]  /*103c0*/  BSYNC B3 ;  /* 0x0000000000037941 */ /* 0x000fea0003800000 */
.L_x_68069:
        /* <DEDUP_REMOVED lines=16> */
.L_x_68075:
[----:B------:R-:W-:Y:S05]  /*104d0*/  BSYNC B4 ;  /* 0x0000000000047941 */ /* 0x000fea0003800000 */
.L_x_68074:
        /* <DEDUP_REMOVED lines=44> */
.L_x_68073:
[----:B------:R-:W-:Y:S05]  /*107a0*/  BSYNC B3 ;  /* 0x0000000000037941 */ /* 0x000fea0003800000 */
.L_x_68072:
        /* <DEDUP_REMOVED lines=10> */
.L_x_68068:
[----:B------:R-:W-:Y:S05]  /*10850*/  BSYNC B2 ;  /* 0x0000000000027941 */ /* 0x000fea0003800000 */
.L_x_68067:
        /* <DEDUP_REMOVED lines=18> */
.L_x_68079:
[----:B------:R-:W-:-:S07]  /*10980*/  IMAD.MOV.U32 R14, RZ, RZ, R10 ;  /* 0x000000ffff0e7224 */ /* 0x000fce00078e000a */
.L_x_68080:
[----:B------:R-:W-:Y:S05]  /*10990*/  BSYNC B3 ;  /* 0x0000000000037941 */ /* 0x000fea0003800000 */
.L_x_68078:
        /* <DEDUP_REMOVED lines=16> */
.L_x_68084:
[----:B------:R-:W-:Y:S05]  /*10aa0*/  BSYNC B4 ;  /* 0x0000000000047941 */ /* 0x000fea0003800000 */
.L_x_68083:
        /* <DEDUP_REMOVED lines=44> */
.L_x_68082:
[----:B------:R-:W-:Y:S05]  /*10d70*/  BSYNC B3 ;  /* 0x0000000000037941 */ /* 0x000fea0003800000 */
.L_x_68081:
        /* <DEDUP_REMOVED lines=9> */
.L_x_68077:
[----:B------:R-:W-:Y:S05]  /*10e10*/  BSYNC B2 ;  /* 0x0000000000027941 */ /* 0x000fea0003800000 */
.L_x_68076:
        /* <DEDUP_REMOVED lines=18> */
.L_x_68088:
[----:B------:R-:W-:-:S07]  /*10f40*/  MOV R15, R10 ;  /* 0x0000000a000f7202 */ /* 0x000fce0000000f00 */
.L_x_68089:
[----:B------:R-:W-:Y:S05]  /*10f50*/  BSYNC B3 ;  /* 0x0000000000037941 */ /* 0x000fea0003800000 */
.L_x_68087:
        /* <DEDUP_REMOVED lines=16> */
.L_x_68093:
[----:B------:R-:W-:Y:S05]  /*11060*/  BSYNC B4 ;  /* 0x0000000000047941 */ /* 0x000fea0003800000 */
.L_x_68092:
        /* <DEDUP_REMOVED lines=44> */
.L_x_68091:
[----:B------:R-:W-:Y:S05]  /*11330*/  BSYNC B3 ;  /* 0x0000000000037941 */ /* 0x000fea0003800000 */
.L_x_68090:
        /* <DEDUP_REMOVED lines=10> */
.L_x_68086:
[----:B------:R-:W-:Y:S05]  /*113e0*/  BSYNC B2 ;  /* 0x0000000000027941 */ /* 0x000fea0003800000 */
.L_x_68085:
        /* <DEDUP_REMOVED lines=18> */
.L_x_68097:
[----:B------:R-:W-:-:S07]  /*11510*/  IMAD.MOV.U32 R16, RZ, RZ, R10 ;  /* 0x000000ffff107224 */ /* 0x000fce00078e000a */
.L_x_68098:
[----:B------:R-:W-:Y:S05]  /*11520*/  BSYNC B3 ;  /* 0x0000000000037941 */ /* 0x000fea0003800000 */
.L_x_68096:
        /* <DEDUP_REMOVED lines=16> */
.L_x_68102:
[----:B------:R-:W-:Y:S05]  /*11630*/  BSYNC B4 ;  /* 0x0000000000047941 */ /* 0x000fea0003800000 */
.L_x_68101:
        /* <DEDUP_REMOVED lines=44> */
.L_x_68100:
[----:B------:R-:W-:Y:S05]  /*11900*/  BSYNC B3 ;  /* 0x0000000000037941 */ /* 0x000fea0003800000 */
.L_x_68099:
        /* <DEDUP_REMOVED lines=9> */
.L_x_68095:
[----:B------:R-:W-:Y:S05]  /*119a0*/  BSYNC B2 ;  /* 0x0000000000027941 */ /* 0x000fea0003800000 */
.L_x_68094:
        /* <DEDUP_REMOVED lines=16> */
.L_x_68104:
[----:B------:R-:W-:Y:S05]  /*11ab0*/  BSYNC B2 ;  /* 0x0000000000027941 */ /* 0x000fea0003800000 */
.L_x_68103:
[----:B------:R-:W-:Y:S01]  /*11ac0*/  IADD3 R19, R19, 0x20, RZ ;  /* 0x0000002013137810 */ /* 0x000fe20007ffe0ff */
[----:B------:R-:W-:-:S07]  /*11ad0*/  VIADD R18, R18, 0x20 ;  /* 0x0000002012127836 */ /* 0x000fce0000000000 */
.L_x_68066:
[----:B------:R-:W-:Y:S05]  /*11ae0*/  BSYNC B1 ;  /* 0x0000000000017941 */ /* 0x000fea0003800000 */
.L_x_68065:
        /* <DEDUP_REMOVED lines=31> */
.L_x_68110:
[----:B------:R-:W-:-:S07]  /*11ce0*/  IMAD.MOV.U32 R13, RZ, RZ, R10 ;  /* 0x000000ffff0d7224 */ /* 0x000fce00078e000a */
.L_x_68111:
[----:B------:R-:W-:Y:S05]  /*11cf0*/  BSYNC B3 ;  /* 0x0000000000037941 */ /* 0x000fea0003800000 */
.L_x_68109:
        /* <DEDUP_REMOVED lines=16> */
.L_x_68115:
[----:B------:R-:W-:Y:S05]  /*11e00*/  BSYNC B4 ;  /* 0x0000000000047941 */ /* 0x000fea0003800000 */
.L_x_68114:
        /* <DEDUP_REMOVED lines=44> */
.L_x_68113:
[----:B------:R-:W-:Y:S05]  /*120d0*/  BSYNC B3 ;  /* 0x0000000000037941 */ /* 0x000fea0003800000 */
.L_x_68112:
        /* <DEDUP_REMOVED lines=10> */
.L_x_68108:
[----:B------:R-:W-:Y:S05]  /*12180*/  BSYNC B2 ;  /* 0x0000000000027941 */ /* 0x000fea0003800000 */
.L_x_68107:
        /* <DEDUP_REMOVED lines=18> */
.L_x_68119:
[----:B------:R-:W-:-:S07]  /*122b0*/  MOV R14, R10 ;  /* 0x0000000a000e7202 */ /* 0x000fce0000000f00 */
.L_x_68120:
[----:B------:R-:W-:Y:S05]  /*122c0*/  BSYNC B3 ;  /* 0x0000000000037941 */ /* 0x000fea0003800000 */
.L_x_68118:
        /* <DEDUP_REMOVED lines=16> */
.L_x_68124:
[----:B------:R-:W-:Y:S05]  /*123d0*/  BSYNC B4 ;  /* 0x0000000000047941 */ /* 0x000fea0003800000 */
.L_x_68123:
        /* <DEDUP_REMOVED lines=44> */
.L_x_68122:
[----:B------:R-:W-:Y:S05]  /*126a0*/  BSYNC B3 ;  /* 0x0000000000037941 */ /* 0x000fea0003800000 */
.L_x_68121:
        /* <DEDUP_REMOVED lines=9> */
.L_x_68117:
[----:B------:R-:W-:Y:S05]  /*12740*/  BSYNC B2 ;  /* 0x0000000000027941 */ /* 0x000fea0003800000 */
.L_x_68116:
        /* <DEDUP_REMOVED lines=18> */
.L_x_68128:
[----:B------:R-:W-:-:S07]  /*12870*/  IMAD.MOV.U32 R15, RZ, RZ, R10 ;  /* 0x000000ffff0f7224 */ /* 0x000fce00078e000a */
.L_x_68129:
[----:B------:R-:W-:Y:S05]  /*12880*/  BSYNC B3 ;  /* 0x0000000000037941 */ /* 0x000fea0003800000 */
.L_x_68127:
        /* <DEDUP_REMOVED lines=16> */
.L_x_68133:
[----:B------:R-:W-:Y:S05]  /*12990*/  BSYNC B4 ;  /* 0x0000000000047941 */ /* 0x000fea0003800000 */
.L_x_68132:
        /* <DEDUP_REMOVED lines=44> */
.L_x_68131:
[----:B------:R-:W-:Y:S05]  /*12c60*/  BSYNC B3 ;  /* 0x0000000000037941 */ /* 0x000fea0003800000 */
.L_x_68130:
        /* <DEDUP_REMOVED lines=10> */
.L_x_68126:
[----:B------:R-:W-:Y:S05]  /*12d10*/  BSYNC B2 ;  /* 0x0000000000027941 */ /* 0x000fea0003800000 */
.L_x_68125:
        /* <DEDUP_REMOVED lines=18> */
.L_x_68137:
[----:B------:R-:W-:-:S07]  /*12e40*/  IMAD.MOV.U32 R16, RZ, RZ, R10 ;  /* 0x000000ffff107224 */ /* 0x000fce00078e000a */
.L_x_68138:
[----:B------:R-:W-:Y:S05]  /*12e50*/  BSYNC B3 ;  /* 0x0000000000037941 */ /* 0x000fea0003800000 */
.L_x_68136:
        /* <DEDUP_REMOVED lines=16> */
.L_x_68142:
[----:B------:R-:W-:Y:S05]  /*12f60*/  BSYNC B4 ;  /* 0x0000000000047941 */ /* 0x000fea0003800000 */
.L_x_68141:
        /* <DEDUP_REMOVED lines=44> */
.L_x_68140:
[----:B------:R-:W-:Y:S05]  /*13230*/  BSYNC B3 ;  /* 0x0000000000037941 */ /* 0x000fea0003800000 */
.L_x_68139:
        /* <DEDUP_REMOVED lines=9> */
.L_x_68135:
[----:B------:R-:W-:Y:S05]  /*132d0*/  BSYNC B2 ;  /* 0x0000000000027941 */ /* 0x000fea0003800000 */
.L_x_68134:
        /* <DEDUP_REMOVED lines=16> */
.L_x_68144:
[----:B------:R-:W-:Y:S05]  /*133e0*/  BSYNC B2 ;  /* 0x0000000000027941 */ /* 0x000fea0003800000 */
.L_x_68143:
[----:B------:R-:W-:Y:S01]  /*133f0*/  VIADD R19, R19, 0x20 ;  /* 0x0000002013137836 */ /* 0x000fe20000000000 */
[----:B------:R-:W-:-:S07]  /*13400*/  IADD3 R18, R18, 0x20, RZ ;  /* 0x0000002012127810 */ /* 0x000fce0007ffe0ff */
.L_x_68106:
[----:B------:R-:W-:Y:S05]  /*13410*/  BSYNC B1 ;  /* 0x0000000000017941 */ /* 0x000fea0003800000 */
.L_x_68105:
        /* <DEDUP_REMOVED lines=31> */
.L_x_68150:
[----:B------:R-:W-:-:S07]  /*13610*/  MOV R13, R10 ;  /* 0x0000000a000d7202 */ /* 0x000fce0000000f00 */
.L_x_68151:
[----:B------:R-:W-:Y:S05]  /*13620*/  BSYNC B3 ;  /* 0x0000000000037941 */ /* 0x000fea0003800000 */
.L_x_68149:
        /* <DEDUP_REMOVED lines=16> */
.L_x_68155:
[----:B------:R-:W-:Y:S05]  /*13730*/  BSYNC B4 ;  /* 0x0000000000047941 */ /* 0x000fea0003800000 */
.L_x_68154:
        /* <DEDUP_REMOVED lines=44> */
.L_x_68153:
[----:B------:R-:W-:Y:S05]  /*13a00*/  BSYNC B3 ;  /* 0x0000000000037941 */ /* 0x000fea0003800000 */
.L_x_68152:
        /* <DEDUP_REMOVED lines=10> */
.L_x_68148:
[----:B------:R-:W-:Y:S05]  /*13ab0*/  BSYNC B2 ;  /* 0x0000000000027941 */ /* 0x000fea0003800000 */
.L_x_68147:
        /* <DEDUP_REMOVED lines=18> */
.L_x_68159:
[----:B------:R-:W-:-:S07]  /*13be0*/  IMAD.MOV.U32 R14, RZ, RZ, R10 ;  /* 0x000000ffff0e7224 */ /* 0x000fce00078e000a */
.L_x_68160:
[----:B------:R-:W-:Y:S05]  /*13bf0*/  BSYNC B3 ;  /* 0x0000000000037941 */ /* 0x000fea0003800000 */
.L_x_68158:
        /* <DEDUP_REMOVED lines=16> */
.L_x_68164:
[----:B------:R-:W-:Y:S05]  /*13d00*/  BSYNC B4 ;  /* 0x0000000000047941 */ /* 0x000fea0003800000 */
.L_x_68163:
        /* <DEDUP_REMOVED lines=44> */
.L_x_68162:
[----:B------:R-:W-:Y:S05]  /*13fd0*/  BSYNC B3 ;  /* 0x0000000000037941 */ /* 0x000fea0003800000 */
.L_x_68161:
        /* <DEDUP_REMOVED lines=9> */
.L_x_68157:
[----:B------:R-:W-:Y:S05]  /*14070*/  BSYNC B2 ;  /* 0x0000000000027941 */ /* 0x000fea0003800000 */
.L_x_68156:
        /* <DEDUP_REMOVED lines=18> */
.L_x_68168:
[----:B------:R-:W-:-:S07]  /*141a0*/  IMAD.MOV.U32 R15, RZ, RZ, R10 ;  /* 0x000000ffff0f7224 */ /* 0x000fce00078e000a */
.L_x_68169:
[----:B------:R-:W-:Y:S05]  /*141b0*/  BSYNC B3 ;  /* 0x0000000000037941 */ /* 0x000fea0003800000 */
.L_x_68167:
        /* <DEDUP_REMOVED lines=16> */
.L_x_68173:
[----:B------:R-:W-:Y:S05]  /*142c0*/  BSYNC B4 ;  /* 0x0000000000047941 */ /* 0x000fea0003800000 */
.L_x_68172:
        /* <DEDUP_REMOVED lines=44> */
.L_x_68171:
[----:B------:R-:W-:Y:S05]  /*14590*/  BSYNC B3 ;  /* 0x0000000000037941 */ /* 0x000fea0003800000 */
.L_x_68170:
        /* <DEDUP_REMOVED lines=10> */
.L_x_68166:
[----:B------:R-:W-:Y:S05]  /*14640*/  BSYNC B2 ;  /* 0x0000000000027941 */ /* 0x000fea0003800000 */
.L_x_68165:
        /* <DEDUP_REMOVED lines=18> */
.L_x_68177:
[----:B------:R-:W-:-:S07]  /*14770*/  MOV R16, R10 ;  /* 0x0000000a00107202 */ /* 0x000fce0000000f00 */
.L_x_68178:
[----:B------:R-:W-:Y:S05]  /*14780*/  BSYNC B3 ;  /* 0x0000000000037941 */ /* 0x000fea0003800000 */
.L_x_68176:
        /* <DEDUP_REMOVED lines=16> */
.L_x_68182:
[----:B------:R-:W-:Y:S05]  /*14890*/  BSYNC B4 ;  /* 0x0000000000047941 */ /* 0x000fea0003800000 */
.L_x_68181:
        /* <DEDUP_REMOVED lines=44> */
.L_x_68180:
[----:B------:R-:W-:Y:S05]  /*14b60*/  BSYNC B3 ;  /* 0x0000000000037941 */ /* 0x000fea0003800000 */
.L_x_68179:
        /* <DEDUP_REMOVED lines=9> */
.L_x_68175:
[----:B------:R-:W-:Y:S05]  /*14c00*/  BSYNC B2 ;  /* 0x0000000000027941 */ /* 0x000fea0003800000 */
.L_x_68174:
        /* <DEDUP_REMOVED lines=16> */
.L_x_68184:
[----:B------:R-:W-:Y:S05]  /*14d10*/  BSYNC B2 ;  /* 0x0000000000027941 */ /* 0x000fea0003800000 */
.L_x_68183:
[----:B------:R-:W-:Y:S02]  /*14d20*/  VIADD R19, R19, 0x20 ;  /* 0x0000002013137836 */ /* 0x000fe40000000000 */
[----:B------:R-:W-:-:S07]  /*14d30*/  VIADD R18, R18, 0x20 ;  /* 0x0000002012127836 */ /* 0x000fce0000000000 */
.L_x_68146:
[----:B------:R-:W-:Y:S05]  /*14d40*/  BSYNC B1 ;  /* 0x0000000000017941 */ /* 0x000fea0003800000 */
.L_x_68145:
        /* <DEDUP_REMOVED lines=31> */
.L_x_68190:
[----:B------:R-:W-:-:S07]  /*14f40*/  IMAD.MOV.U32 R13, RZ, RZ, R10 ;  /* 0x000000ffff0d7224 */ /* 0x000fce00078e000a */
.L_x_68191:
[----:B------:R-:W-:Y:S05]  /*14f50*/  BSYNC B3 ;  /* 0x0000000000037941 */ /* 0x000fea0003800000 */
.L_x_68189:
        /* <DEDUP_REMOVED lines=16> */
.L_x_68195:
[----:B------:R-:W-:Y:S05]  /*15060*/  BSYNC B4 ;  /* 0x0000000000047941 */ /* 0x000fea0003800000 */
.L_x_68194:
        /* <DEDUP_REMOVED lines=44> */
.L_x_68193:
[----:B------:R-:W-:Y:S05]  /*15330*/  BSYNC B3 ;  /* 0x0000000000037941 */ /* 0x000fea0003800000 */
.L_x_68192:
        /* <DEDUP_REMOVED lines=10> */
.L_x_68188:
[----:B------:R-:W-:Y:S05]  /*153e0*/  BSYNC B2 ;  /* 0x0000000000027941 */ /* 0x000fea0003800000 */
.L_x_68187:
        /* <DEDUP_REMOVED lines=18> */
.L_x_68199:
[----:B------:R-:W-:-:S07]  /*15510*/  IMAD.MOV.U32 R14, RZ, RZ, R10 ;  /* 0x000000ffff0e7224 */ /* 0x000fce00078e000a */
.L_x_68200:
[----:B------:R-:W-:Y:S05]  /*15520*/  BSYNC B3 ;  /* 0x0000000000037941 */ /* 0x000fea0003800000 */
.L_x_68198:
        /* <DEDUP_REMOVED lines=16> */
.L_x_68204:
[----:B------:R-:W-:Y:S05]  /*15630*/  BSYNC B4 ;  /* 0x0000000000047941 */ /* 0x000fea0003800000 */
.L_x_68203:
        /* <DEDUP_REMOVED lines=44> */
.L_x_68202:
[----:B------:R-:W-:Y:S05]  /*15900*/  BSYNC B3 ;  /* 0x0000000000037941 */ /* 0x000fea0003800000 */
.L_x_68201:
        /* <DEDUP_REMOVED lines=9> */
.L_x_68197:
[----:B------:R-:W-:Y:S05]  /*159a0*/  BSYNC B2 ;  /* 0x0000000000027941 */ /* 0x000fea0003800000 */
.L_x_68196:
        /* <DEDUP_REMOVED lines=18> */
.L_x_68208:
[----:B------:R-:W-:-:S07]  /*15ad0*/  MOV R15, R10 ;  /* 0x0000000a000f7202 */ /* 0x000fce0000000f00 */
.L_x_68209:
[----:B------:R-:W-:Y:S05]  /*15ae0*/  BSYNC B3 ;  /* 0x0000000000037941 */ /* 0x000fea0003800000 */
.L_x_68207:
        /* <DEDUP_REMOVED lines=16> */
.L_x_68213:
[----:B------:R-:W-:Y:S05]  /*15bf0*/  BSYNC B4 ;  /* 0x0000000000047941 */ /* 0x000fea0003800000 */
.L_x_68212:
        /* <DEDUP_REMOVED lines=44> */
.L_x_68211:
[----:B------:R-:W-:Y:S05]  /*15ec0*/  BSYNC B3 ;  /* 0x0000000000037941 */ /* 0x000fea0003800000 */
.L_x_68210:
        /* <DEDUP_REMOVED lines=10> */
.L_x_68206:
[----:B------:R-:W-:Y:S05]  /*15f70*/  BSYNC B2 ;  /* 0x0000000000027941 */ /* 0x000fea0003800000 */
.L_x_68205:
        /* <DEDUP_REMOVED lines=18> */
.L_x_68217:
[----:B------:R-:W-:-:S07]  /*160a0*/  IMAD.MOV.U32 R16, RZ, RZ, R10 ;  /* 0x000000ffff107224 */ /* 0x000fce00078e000a */
.L_x_68218:
[----:B------:R-:W-:Y:S05]  /*160b0*/  BSYNC B3 ;  /* 0x0000000000037941 */ /* 0x000fea0003800000 */
.L_x_68216:
        /* <DEDUP_REMOVED lines=16> */
.L_x_68222:
[----:B------:R-:W-:Y:S05]  /*161c0*/  BSYNC B4 ;  /* 0x0000000000047941 */ /* 0x000fea0003800000 */
.L_x_68221:
        /* <DEDUP_REMOVED lines=44> */
.L_x_68220:
[----:B------:R-:W-:Y:S05]  /*16490*/  BSYNC B3 ;  /* 0x0000000000037941 */ /* 0x000fea0003800000 */
.L_x_68219:
        /* <DEDUP_REMOVED lines=9> */
.L_x_68215:
[----:B------:R-:W-:Y:S05]  /*16530*/  BSYNC B2 ;  /* 0x0000000000027941 */ /* 0x000fea0003800000 */
.L_x_68214:
        /* <DEDUP_REMOVED lines=16> */
.L_x_68224:
[----:B------:R-:W-:Y:S05]  /*16640*/  BSYNC B2 ;  /* 0x0000000000027941 */ /* 0x000fea0003800000 */
.L_x_68223:
[----:B------:R-:W-:Y:S01]  /*16650*/  IADD3 R19, R19, 0x20, RZ ;  /* 0x0000002013137810 */ /* 0x000fe20007ffe0ff */
[----:B------:R-:W-:-:S07]  /*16660*/  VIADD R18, R18, 0x20 ;  /* 0x0000002012127836 */ /* 0x000fce0000000000 */
.L_x_68186:
[----:B------:R-:W-:Y:S05]  /*16670*/  BSYNC B1 ;  /* 0x0000000000017941 */ /* 0x000fea0003800000 */
.L_x_68185:
        /* <DEDUP_REMOVED lines=31> */
.L_x_68230:
[----:B------:R-:W-:-:S07]  /*16870*/  IMAD.MOV.U32 R13, RZ, RZ, R10 ;  /* 0x000000ffff0d7224 */ /* 0x000fce00078e000a */
.L_x_68231:
[----:B------:R-:W-:Y:S05]  /*16880*/  BSYNC B3 ;  /* 0x0000000000037941 */ /* 0x000fea0003800000 */
.L_x_68229:
        /* <DEDUP_REMOVED lines=16> */
.L_x_68235:
[----:B------:R-:W-:Y:S05]  /*16990*/  BSYNC B4 ;  /* 0x0000000000047941 */ /* 0x000fea0003800000 */
.L_x_68234:
        /* <DEDUP_REMOVED lines=44> */
.L_x_68233:
[----:B------:R-:W-:Y:S05]  /*16c60*/  BSYNC B3 ;  /* 0x0000000000037941 */ /* 0x000fea0003800000 */
.L_x_68232:
        /* <DEDUP_REMOVED lines=10> */
.L_x_68228:
[----:B------:R-:W-:Y:S05]  /*16d10*/  BSYNC B2 ;  /* 0x0000000000027941 */ /* 0x000fea0003800000 */
.L_x_68227:
        /* <DEDUP_REMOVED lines=18> */
.L_x_68239:
[----:B------:R-:W-:-:S07]  /*16e40*/  MOV R14, R10 ;  /* 0x0000000a000e7202 */ /* 0x000fce0000000f00 */
.L_x_68240:
[----:B------:R-:W-:Y:S05]  /*16e50*/  BSYNC B3 ;  /* 0x0000000000037941 */ /* 0x000fea0003800000 */
.L_x_68238:
        /* <DEDUP_REMOVED lines=16> */
.L_x_68244:
[----:B------:R-:W-:Y:S05]  /*16f60*/  BSYNC B4 ;  /* 0x0000000000047941 */ /* 0x000fea0003800000 */
.L_x_68243:
        /* <DEDUP_REMOVED lines=44> */
.L_x_68242:
[----:B------:R-:W-:Y:S05]  /*17230*/  BSYNC B3 ;  /* 0x0000000000037941 */ /* 0x000fea0003800000 */
.L_x_68241:
        /* <DEDUP_REMOVED lines=9> */
.L_x_68237:
[----:B------:R-:W-:Y:S05]  /*172d0*/  BSYNC B2 ;  /* 0x0000000000027941 */ /* 0x000fea0003800000 */
.L_x_68236:
        /* <DEDUP_REMOVED lines=18> */
.L_x_68248:
[----:B------:R-:W-:-:S07]  /*17400*/  IMAD.MOV.U32 R15, RZ, RZ, R10 ;  /* 0x000000ffff0f7224 */ /* 0x000fce00078e000a */
.L_x_68249:
[----:B------:R-:W-:Y:S05]  /*17410*/  BSYNC B3 ;  /* 0x0000000000037941 */ /* 0x000fea0003800000 */
.L_x_68247:
        /* <DEDUP_REMOVED lines=16> */
.L_x_68253:
[----:B------:R-:W-:Y:S05]  /*17520*/  BSYNC B4 ;  /* 0x0000000000047941 */ /* 0x000fea0003800000 */
.L_x_68252:
        /* <DEDUP_REMOVED lines=44> */
.L_x_68251:
[----:B------:R-:W-:Y:S05]  /*177f0*/  BSYNC B3 ;  /* 0x0000000000037941 */ /* 0x000fea0003800000 */
.L_x_68250:
        /* <DEDUP_REMOVED lines=10> */
.L_x_68246:
[----:B------:R-:W-:Y:S05]  /*178a0*/  BSYNC B2 ;  /* 0x0000000000027941 */ /* 0x000fea0003800000 */
.L_x_68245:
        /* <DEDUP_REMOVED lines=18> */
.L_x_68257:
[----:B------:R-:W-:-:S07]  /*179d0*/  IMAD.MOV.U32 R16, RZ, RZ, R10 ;  /* 0x000000ffff107224 */ /* 0x000fce00078e000a */
.L_x_68258:
[----:B------:R-:W-:Y:S05]  /*179e0*/  BSYNC B3 ;  /* 0x0000000000037941 */ /* 0x000fea0003800000 */
.L_x_68256:
        /* <DEDUP_REMOVED lines=16> */
.L_x_68262:
[----:B------:R-:W-:Y:S05]  /*17af0*/  BSYNC B4 ;  /* 0x0000000000047941 */ /* 0x000fea0003800000 */
.L_x_68261:
        /* <DEDUP_REMOVED lines=44> */
.L_x_68260:
[----:B------:R-:W-:Y:S05]  /*17dc0*/  BSYNC B3 ;  /* 0x0000000000037941 */ /* 0x000fea0003800000 */
.L_x_68259:
        /* <DEDUP_REMOVED lines=9> */
.L_x_68255:
[----:B------:R-:W-:Y:S05]  /*17e60*/  BSYNC B2 ;  /* 0x0000000000027941 */ /* 0x000fea0003800000 */
.L_x_68254:
        /* <DEDUP_REMOVED lines=16> */
.L_x_68264:
[----:B------:R-:W-:Y:S05]  /*17f70*/  BSYNC B2 ;  /* 0x0000000000027941 */ /* 0x000fea0003800000 */
.L_x_68263:
[----:B------:R-:W-:Y:S01]  /*17f80*/  VIADD R19, R19, 0x20 ;  /* 0x0000002013137836 */ /* 0x000fe20000000000 */
[----:B------:R-:W-:-:S07]  /*17f90*/  IADD3 R18, R18, 0x20, RZ ;  /* 0x0000002012127810 */ /* 0x000fce0007ffe0ff */
.L_x_68226:
[----:B------:R-:W-:Y:S05]  /*17fa0*/  BSYNC B1 ;  /* 0x0000000000017941 */ /* 0x000fea0003800000 */
.L_x_68225:
        /* <DEDUP_REMOVED lines=31> */
.L_x_68270:
[----:B------:R-:W-:-:S07]  /*181a0*/  MOV R13, R10 ;  /* 0x0000000a000d7202 */ /* 0x000fce0000000f00 */
.L_x_68271:
[----:B------:R-:W-:Y:S05]  /*181b0*/  BSYNC B3 ;  /* 0x0000000000037941 */ /* 0x000fea0003800000 */
.L_x_68269:
        /* <DEDUP_REMOVED lines=16> */
.L_x_68275:
[----:B------:R-:W-:Y:S05]  /*182c0*/  BSYNC B4 ;  /* 0x0000000000047941 */ /* 0x000fea0003800000 */
.L_x_68274:
        /* <DEDUP_REMOVED lines=44> */
.L_x_68273:
[----:B------:R-:W-:Y:S05]  /*18590*/  BSYNC B3 ;  /* 0x0000000000037941 */ /* 0x000fea0003800000 */
.L_x_68272:
        /* <DEDUP_REMOVED lines=10> */
.L_x_68268:
[----:B------:R-:W-:Y:S05]  /*18640*/  BSYNC B2 ;  /* 0x0000000000027941 */ /* 0x000fea0003800000 */
.L_x_68267:
        /* <DEDUP_REMOVED lines=18> */
.L_x_68279:
[----:B------:R-:W-:-:S07]  /*18770*/  IMAD.MOV.U32 R14, RZ, RZ, R10 ;  /* 0x000000ffff0e7224 */ /* 0x000fce00078e000a */
.L_x_68280:
[----:B------:R-:W-:Y:S05]  /*18780*/  BSYNC B3 ;  /* 0x0000000000037941 */ /* 0x000fea0003800000 */
.L_x_68278:
        /* <DEDUP_REMOVED lines=16> */
.L_x_68284:
[----:B------:R-:W-:Y:S05]  /*18890*/  BSYNC B4 ;  /* 0x0000000000047941 */ /* 0x000fea0003800000 */
.L_x_68283:
        /* <DEDUP_REMOVED lines=44> */
.L_x_68282:
[----:B------:R-:W-:Y:S05]  /*18b60*/  BSYNC B3 ;  /* 0x0000000000037941 */ /* 0x000fea0003800000 */
.L_x_68281:
        /* <DEDUP_REMOVED lines=9> */
.L_x_68277:
[----:B------:R-:W-:Y:S05]  /*18c00*/  BSYNC B2 ;  /* 0x0000000000027941 */ /* 0x000fea0003800000 */
.L_x_68276:
        /* <DEDUP_REMOVED lines=18> */
.L_x_68288:
[----:B------:R-:W-:-:S07]  /*18d30*/  IMAD.MOV.U32 R15, RZ, RZ, R10 ;  /* 0x000000ffff0f7224 */ /* 0x000fce00078e000a */
.L_x_68289:
[----:B------:R-:W-:Y:S05]  /*18d40*/  BSYNC B3 ;  /* 0x0000000000037941 */ /* 0x000fea0003800000 */
.L_x_68287:
        /* <DEDUP_REMOVED lines=16> */
.L_x_68293:
[----:B------:R-:W-:Y:S05]  /*18e50*/  BSYNC B4 ;  /* 0x0000000000047941 */ /* 0x000fea0003800000 */
.L_x_68292:
        /* <DEDUP_REMOVED lines=44> */
.L_x_68291:
[----:B------:R-:W-:Y:S05]  /*19120*/  BSYNC B3 ;  /* 0x0000000000037941 */ /* 0x000fea0003800000 */
.L_x_68290:
        /* <DEDUP_REMOVED lines=10> */
.L_x_68286:
[----:B------:R-:W-:Y:S05]  /*191d0*/  BSYNC B2 ;  /* 0x0000000000027941 */ /* 0x000fea0003800000 */
.L_x_68285:
        /* <DEDUP_REMOVED lines=18> */
.L_x_68297:
[----:B------:R-:W-:-:S07]  /*19300*/  MOV R16, R10 ;  /* 0x0000000a00107202 */ /* 0x000fce0000000f00 */
.L_x_68298:
[----:B------:R-:W-:Y:S05]  /*19310*/  BSYNC B3 ;  /* 0x0000000000037941 */ /* 0x000fea0003800000 */
.L_x_68296:
        /* <DEDUP_REMOVED lines=16> */
.L_x_68302:
[----:B------:R-:W-:Y:S05]  /*19420*/  BSYNC B4 ;  /* 0x0000000000047941 */ /* 0x000fea0003800000 */
.L_x_68301:
        /* <DEDUP_REMOVED lines=44> */
.L_x_68300:
[----:B------:R-:W-:Y:S05]  /*196f0*/  BSYNC B3 ;  /* 0x0000000000037941 */ /* 0x000fea0003800000 */
.L_x_68299:
        /* <DEDUP_REMOVED lines=9> */
.L_x_68295:
[----:B------:R-:W-:Y:S05]  /*19790*/  BSYNC B2 ;  /* 0x0000000000027941 */ /* 0x000fea0003800000 */
.L_x_68294:
        /* <DEDUP_REMOVED lines=16> */
.L_x_68304:
[----:B------:R-:W-:Y:S05]  /*198a0*/  BSYNC B2 ;  /* 0x0000000000027941 */ /* 0x000fea0003800000 */
.L_x_68303:
[----:B------:R-:W-:Y:S02]  /*198b0*/  VIADD R19, R19, 0x20 ;  /* 0x0000002013137836 */ /* 0x000fe40000000000 */
[----:B------:R-:W-:-:S07]  /*198c0*/  VIADD R18, R18, 0x20 ;  /* 0x0000002012127836 */ /* 0x000fce0000000000 */
.L_x_68266:
[----:B------:R-:W-:Y:S05]  /*198d0*/  BSYNC B1 ;  /* 0x0000000000017941 */ /* 0x000fea0003800000 */
.L_x_68265:
        /* <DEDUP_REMOVED lines=31> */
.L_x_68310:
[----:B------:R-:W-:-:S07]  /*19ad0*/  IMAD.MOV.U32 R13, RZ, RZ, R10 ;  /* 0x000000ffff0d7224 */ /* 0x000fce00078e000a */
.L_x_68311:
[----:B------:R-:W-:Y:S05]  /*19ae0*/  BSYNC B3 ;  /* 0x0000000000037941 */ /* 0x000fea0003800000 */
.L_x_68309:
        /* <DEDUP_REMOVED lines=16> */
.L_x_68315:
[----:B------:R-:W-:Y:S05]  /*19bf0*/  BSYNC B4 ;  /* 0x0000000000047941 */ /* 0x000fea0003800000 */
.L_x_68314:
        /* <DEDUP_REMOVED lines=44> */
.L_x_68313:
[----:B------:R-:W-:Y:S05]  /*19ec0*/  BSYNC B3 ;  /* 0x0000000000037941 */ /* 0x000fea0003800000 */
.L_x_68312:
        /* <DEDUP_REMOVED lines=10> */
.L_x_68308:
[----:B------:R-:W-:Y:S05]  /*19f70*/  BSYNC B2 ;  /* 0x0000000000027941 */ /* 0x000fea0003800000 */
.L_x_68307:
        /* <DEDUP_REMOVED lines=18> */
.L_x_68319:
[----:B------:R-:W-:-:S07]  /*1a0a0*/  IMAD.MOV.U32 R14, RZ, RZ, R10 ;  /* 0x000000ffff0e7224 */ /* 0x000fce00078e000a */
.L_x_68320:
[----:B------:R-:W-:Y:S05]  /*1a0b0*/  BSYNC B3 ;  /* 0x0000000000037941 */ /* 0x000fea0003800000 */
.L_x_68318:
        /* <DEDUP_REMOVED lines=16> */
.L_x_68324:
[----:B------:R-:W-:Y:S05]  /*1a1c0*/  BSYNC B4 ;  /* 0x0000000000047941 */ /* 0x000fea0003800000 */
.L_x_68323:
        /* <DEDUP_REMOVED lines=44> */
.L_x_68322:
[----:B------:R-:W-:Y:S05]  /*1a490*/  BSYNC B3 ;  /* 0x0000000000037941 */ /* 0x000fea0003800000 */
.L_x_68321:
        /* <DEDUP_REMOVED lines=9> */
.L_x_68317:
[----:B------:R-:W-:Y:S05]  /*1a530*/  BSYNC B2 ;  /* 0x0000000000027941 */ /* 0x000fea0003800000 */
.L_x_68316:
        /* <DEDUP_REMOVED lines=18> */
.L_x_68328:
[----:B------:R-:W-:-:S07]  /*1a660*/  MOV R15, R10 ;  /* 0x0000000a000f7202 */ /* 0x000fce0000000f00 */
.L_x_68329:
[----:B------:R-:W-:Y:S05]  /*1a670*/  BSYNC B3 ;  /* 0x0000000000037941 */ /* 0x000fea0003800000 */
.L_x_68327:
        /* <DEDUP_REMOVED lines=16> */
.L_x_68333:
[----:B------:R-:W-:Y:S05]  /*1a780*/  BSYNC B4 ;  /* 0x0000000000047941 */ /* 0x000fea0003800000 */
.L_x_68332:
        /* <DEDUP_REMOVED lines=44> */
.L_x_68331:
[----:B------:R-:W-:Y:S05]  /*1aa50*/  BSYNC B3 ;  /* 0x0000000000037941 */ /* 0x000fea0003800000 */
.L_x_68330:
        /* <DEDUP_REMOVED lines=10> */
.L_x_68326:
[----:B------:R-:W-:Y:S05]  /*1ab00*/  BSYNC B2 ;  /* 0x0000000000027941 */ /* 0x000fea0003800000 */
.L_x_68325:
        /* <DEDUP_REMOVED lines=18> */
.L_x_68337:
[----:B------:R-:W-:-:S07]  /*1ac30*/  IMAD.MOV.U32 R16, RZ, RZ, R10 ;  /* 0x000000ffff107224 */ /* 0x000fce00078e000a */
.L_x_68338:
[----:B------:R-:W-:Y:S05]  /*1ac40*/  BSYNC B3 ;  /* 0x0000000000037941 */ /* 0x000fea0003800000 */
.L_x_68336:
        /* <DEDUP_REMOVED lines=16> */
.L_x_68342:
[----:B------:R-:W-:Y:S05]  /*1ad50*/  BSYNC B4 ;  /* 0x0000000000047941 */ /* 0x000fea0003800000 */
.L_x_68341:
        /* <DEDUP_REMOVED lines=44> */
.L_x_68340:
[----:B------:R-:W-:Y:S05]  /*1b020*/  BSYNC B3 ;  /* 0x0000000000037941 */ /* 0x000fea0003800000 */
.L_x_68339:
        /* <DEDUP_REMOVED lines=9> */
.L_x_68335:
[----:B------:R-:W-:Y:S05]  /*1b0c0*/  BSYNC B2 ;  /* 0x0000000000027941 */ /* 0x000fea0003800000 */
.L_x_68334:
        /* <DEDUP_REMOVED lines=16> */
.L_x_68344:
[----:B------:R-:W-:Y:S05]  /*1b1d0*/  BSYNC B2 ;  /* 0x0000000000027941 */ /* 0x000fea0003800000 */
.L_x_68343:
[----:B------:R-:W-:Y:S01]  /*1b1e0*/  VIADD R19, R19, 0x20 ;  /* 0x0000002013137836 */ /* 0x000fe20000000000 */
[----:B------:R-:W-:-:S07]  /*1b1f0*/  IADD3 R18, R18, 0x20, RZ ;  /* 0x0000002012127810 */ /* 0x000fce0007ffe0ff */
.L_x_68306:
[----:B------:R-:W-:Y:S05]  /*1b200*/  BSYNC B1 ;  /* 0x0000000000017941 */ /* 0x000fea0003800000 */
.L_x_68305:
        /* <DEDUP_REMOVED lines=31> */
.L_x_68350:
[----:B------:R-:W-:-:S07]  /*1b400*/  MOV R13, R10 ;  /* 0x0000000a000d7202 */ /* 0x000fce0000000f00 */
.L_x_68351:
[----:B------:R-:W-:Y:S05]  /*1b410*/  BSYNC B3 ;  /* 0x0000000000037941 */ /* 0x000fea0003800000 */
.L_x_68349:
        /* <DEDUP_REMOVED lines=16> */
.L_x_68355:
[----:B------:R-:W-:Y:S05]  /*1b520*/  BSYNC B4 ;  /* 0x0000000000047941 */ /* 0x000fea0003800000 */
.L_x_68354:
        /* <DEDUP_REMOVED lines=44> */
.L_x_68353:
[----:B------:R-:W-:Y:S05]  /*1b7f0*/  BSYNC B3 ;  /* 0x0000000000037941 */ /* 0x000fea0003800000 */
.L_x_68352:
        /* <DEDUP_REMOVED lines=10> */
.L_x_68348:
[----:B------:R-:W-:Y:S05]  /*1b8a0*/  BSYNC B2 ;  /* 0x0000000000027941 */ /* 0x000fea0003800000 */
.L_x_68347:
        /* <DEDUP_REMOVED lines=18> */
.L_x_68359:
[----:B------:R-:W-:-:S07]  /*1b9d0*/  IMAD.MOV.U32 R14, RZ, RZ, R10 ;  /* 0x000000ffff0e7224 */ /* 0x000fce00078e000a */
.L_x_68360:
[----:B------:R-:W-:Y:S05]  /*1b9e0*/  BSYNC B3 ;  /* 0x0000000000037941 */ /* 0x000fea0003800000 */
.L_x_68358:
        /* <DEDUP_REMOVED lines=16> */
.L_x_68364:
[----:B------:R-:W-:Y:S05]  /*1baf0*/  BSYNC B4 ;  /* 0x0000000000047941 */ /* 0x000fea0003800000 */
.L_x_68363:
        /* <DEDUP_REMOVED lines=44> */
.L_x_68362:
[----:B------:R-:W-:Y:S05]  /*1bdc0*/  BSYNC B3 ;  /* 0x0000000000037941 */ /* 0x000fea0003800000 */
.L_x_68361:
        /* <DEDUP_REMOVED lines=9> */
.L_x_68357:
[----:B------:R-:W-:Y:S05]  /*1be60*/  BSYNC B2 ;  /* 0x0000000000027941 */ /* 0x000fea0003800000 */
.L_x_68356:
        /* <DEDUP_REMOVED lines=18> */
.L_x_68368:
[----:B------:R-:W-:-:S07]  /*1bf90*/  MOV R15, R10 ;  /* 0x0000000a000f7202 */ /* 0x000fce0000000f00 */
.L_x_68369:
[----:B------:R-:W-:Y:S05]  /*1bfa0*/  BSYNC B3 ;  /* 0x0000000000037941 */ /* 0x000fea0003800000 */
.L_x_68367:
        /* <DEDUP_REMOVED lines=16> */
.L_x_68373:
[----:B------:R-:W-:Y:S05]  /*1c0b0*/  BSYNC B4 ;  /* 0x0000000000047941 */ /* 0x000fea0003800000 */
.L_x_68372:
        /* <DEDUP_REMOVED lines=44> */
.L_x_68371:
[----:B------:R-:W-:Y:S05]  /*1c380*/  BSYNC B3 ;  /* 0x0000000000037941 */ /* 0x000fea0003800000 */
.L_x_68370:
        /* <DEDUP_REMOVED lines=10> */
.L_x_68366:
[----:B------:R-:W-:Y:S05]  /*1c430*/  BSYNC B2 ;  /* 0x0000000000027941 */ /* 0x000fea0003800000 */
.L_x_68365:
        /* <DEDUP_REMOVED lines=18> */
.L_x_68377:
[----:B------:R-:W-:-:S07]  /*1c560*/  IMAD.MOV.U32 R16, RZ, RZ, R10 ;  /* 0x000000ffff107224 */ /* 0x000fce00078e000a */
.L_x_68378:
[----:B------:R-:W-:Y:S05]  /*1c570*/  BSYNC B3 ;  /* 0x0000000000037941 */ /* 0x000fea0003800000 */
.L_x_68376:
        /* <DEDUP_REMOVED lines=16> */
.L_x_68382:
[----:B------:R-:W-:Y:S05]  /*1c680*/  BSYNC B4 ;  /* 0x0000000000047941 */ /* 0x000fea0003800000 */
.L_x_68381:
        /* <DEDUP_REMOVED lines=44> */
.L_x_68380:
[----:B------:R-:W-:Y:S05]  /*1c950*/  BSYNC B3 ;  /* 0x0000000000037941 */ /* 0x000fea0003800000 */
.L_x_68379:
        /* <DEDUP_REMOVED lines=9> */
.L_x_68375:
[----:B------:R-:W-:Y:S05]  /*1c9f0*/  BSYNC B2 ;  /* 0x0000000000027941 */ /* 0x000fea0003800000 */
.L_x_68374:
        /* <DEDUP_REMOVED lines=16> */
.L_x_68384:
[----:B------:R-:W-:Y:S05]  /*1cb00*/  BSYNC B2 ;  /* 0x0000000000027941 */ /* 0x000fea0003800000 */
.L_x_68383:
[----:B------:R-:W-:Y:S01]  /*1cb10*/  VIADD R19, R19, 0x20 ;  /* 0x0000002013137836 */ /* 0x000fe20000000000 */
[----:B------:R-:W-:-:S07]  /*1cb20*/  IADD3 R18, R18, 0x20, RZ ;  /* 0x0000002012127810 */ /* 0x000fce0007ffe0ff */
.L_x_68346:
[----:B------:R-:W-:Y:S05]  /*1cb30*/  BSYNC B1 ;  /* 0x0000000000017941 */ /* 0x000fea0003800000 */
.L_x_68345:
        /* <DEDUP_REMOVED lines=31> */
.L_x_68390:
[----:B------:R-:W-:-:S07]  /*1cd30*/  MOV R13, R10 ;  /* 0x0000000a000d7202 */ /* 0x000fce0000000f00 */
.L_x_68391:
[----:B------:R-:W-:Y:S05]  /*1cd40*/  BSYNC B3 ;  /* 0x0000000000037941 */ /* 0x000fea0003800000 */
.L_x_68389:
        /* <DEDUP_REMOVED lines=16> */
.L_x_68395:
[----:B------:R-:W-:Y:S05]  /*1ce50*/  BSYNC B4 ;  /* 0x0000000000047941 */ /* 0x000fea0003800000 */
.L_x_68394:
        /* <DEDUP_REMOVED lines=44> */
.L_x_68393:
[----:B------:R-:W-:Y:S05]  /*1d120*/  BSYNC B3 ;  /* 0x0000000000037941 */ /* 0x000fea0003800000 */
.L_x_68392:
        /* <DEDUP_REMOVED lines=10> */
.L_x_68388:
[----:B------:R-:W-:Y:S05]  /*1d1d0*/  BSYNC B2 ;  /* 0x0000000000027941 */ /* 0x000fea0003800000 */
.L_x_68387:
        /* <DEDUP_REMOVED lines=18> */
.L_x_68399:
[----:B------:R-:W-:-:S07]  /*1d300*/  IMAD.MOV.U32 R14, RZ, RZ, R10 ;  /* 0x000000ffff0e7224 */ /* 0x000fce00078e000a */
.L_x_68400:
[----:B------:R-:W-:Y:S05]  /*1d310*/  BSYNC B3 ;  /* 0x0000000000037941 */ /* 0x000fea0003800000 */
.L_x_68398:
        /* <DEDUP_REMOVED lines=16> */
.L_x_68404:
[----:B------:R-:W-:Y:S05]  /*1d420*/  BSYNC B4 ;  /* 0x0000000000047941 */ /* 0x000fea0003800000 */
.L_x_68403:
        /* <DEDUP_REMOVED lines=44> */
.L_x_68402:
[----:B------:R-:W-:Y:S05]  /*1d6f0*/  BSYNC B3 ;  /* 0x0000000000037941 */ /* 0x000fea0003800000 */
.L_x_68401:
        /* <DEDUP_REMOVED lines=9> */
.L_x_68397:
[----:B------:R-:W-:Y:S05]  /*1d790*/  BSYNC B2 ;  /* 0x0000000000027941 */ /* 0x000fea0003800000 */
.L_x_68396:
        /* <DEDUP_REMOVED lines=18> */
.L_x_68408:
[----:B------:R-:W-:-:S07]  /*1d8c0*/  MOV R15, R10 ;  /* 0x0000000a000f7202 */ /* 0x000fce0000000f00 */
.L_x_68409:
[----:B------:R-:W-:Y:S05]  /*1d8d0*/  BSYNC B3 ;  /* 0x0000000000037941 */ /* 0x000fea0003800000 */
.L_x_68407:
        /* <DEDUP_REMOVED lines=16> */
.L_x_68413:
[----:B------:R-:W-:Y:S05]  /*1d9e0*/  BSYNC B4 ;  /* 0x0000000000047941 */ /* 0x000fea0003800000 */
.L_x_68412:
        /* <DEDUP_REMOVED lines=44> */
.L_x_68411:
[----:B------:R-:W-:Y:S05]  /*1dcb0*/  BSYNC B3 ;  /* 0x0000000000037941 */ /* 0x000fea0003800000 */
.L_x_68410:
        /* <DEDUP_REMOVED lines=10> */
.L_x_68406:
[----:B------:R-:W-:Y:S05]  /*1dd60*/  BSYNC B2 ;  /* 0x0000000000027941 */ /* 0x000fea0003800000 */
.L_x_68405:
        /* <DEDUP_REMOVED lines=18> */
.L_x_68417:
[----:B------:R-:W-:-:S07]  /*1de90*/  IMAD.MOV.U32 R16, RZ, RZ, R10 ;  /* 0x000000ffff107224 */ /* 0x000fce00078e000a */
.L_x_68418:
[----:B------:R-:W-:Y:S05]  /*1dea0*/  BSYNC B3 ;  /* 0x0000000000037941 */ /* 0x000fea0003800000 */
.L_x_68416:
        /* <DEDUP_REMOVED lines=16> */
.L_x_68422:
[----:B------:R-:W-:Y:S05]  /*1dfb0*/  BSYNC B4 ;  /* 0x0000000000047941 */ /* 0x000fea0003800000 */
.L_x_68421:
        /* <DEDUP_REMOVED lines=44> */
.L_x_68420:
[----:B------:R-:W-:Y:S05]  /*1e280*/  BSYNC B3 ;  /* 0x0000000000037941 */ /* 0x000fea0003800000 */
.L_x_68419:
        /* <DEDUP_REMOVED lines=9> */
.L_x_68415:
[----:B------:R-:W-:Y:S05]  /*1e320*/  BSYNC B2 ;  /* 0x0000000000027941 */ /* 0x000fea0003800000 */
.L_x_68414:
        /* <DEDUP_REMOVED lines=16> */
.L_x_68424:
[----:B------:R-:W-:Y:S05]  /*1e430*/  BSYNC B2 ;  /* 0x0000000000027941 */ /* 0x000fea0003800000 */
.L_x_68423:
[----:B------:R-:W-:Y:S01]  /*1e440*/  VIADD R19, R19, 0x20 ;  /* 0x0000002013137836 */ /* 0x000fe20000000000 */
[----:B------:R-:W-:-:S07]  /*1e450*/  IADD3 R18, R18, 0x20, RZ ;  /* 0x0000002012127810 */ /* 0x000fce0007ffe0ff */
.L_x_68386:
[----:B------:R-:W-:Y:S05]  /*1e460*/  BSYNC B1 ;  /* 0x0000000000017941 */ /* 0x000fea0003800000 */
.L_x_68385:
        /* <DEDUP_REMOVED lines=31> */
.L_x_68430:
[----:B------:R-:W-:-:S07]  /*1e660*/  MOV R13, R10 ;  /* 0x0000000a000d7202 */ /* 0x000fce0000000f00 */
.L_x_68431:
[----:B------:R-:W-:Y:S05]  /*1e670*/  BSYNC B3 ;  /* 0x0000000000037941 */ /* 0x000fea0003800000 */
.L_x_68429:
        /* <DEDUP_REMOVED lines=16> */
.L_x_68435:
[----:B------:R-:W-:Y:S05]  /*1e780*/  BSYNC B4 ;  /* 0x0000000000047941 */ /* 0x000fea0003800000 */
.L_x_68434:
        /* <DEDUP_REMOVED lines=44> */
.L_x_68433:
[----:B------:R-:W-:Y:S05]  /*1ea50*/  BSYNC B3 ;  /* 0x0000000000037941 */ /* 0x000fea0003800000 */
.L_x_68432:
        /* <DEDUP_REMOVED lines=10> */
.L_x_68428:
[----:B------:R-:W-:Y:S05]  /*1eb00*/  BSYNC B2 ;  /* 0x0000000000027941 */ /* 0x000fea0003800000 */
.L_x_68427:
        /* <DEDUP_REMOVED lines=18> */
.L_x_68439:
[----:B------:R-:W-:-:S07]  /*1ec30*/  IMAD.MOV.U32 R14, RZ, RZ, R10 ;  /* 0x000000ffff0e7224 */ /* 0x000fce00078e000a */
.L_x_68440:
[----:B------:R-:W-:Y:S05]  /*1ec40*/  BSYNC B3 ;  /* 0x0000000000037941 */ /* 0x000fea0003800000 */
.L_x_68438:
        /* <DEDUP_REMOVED lines=16> */
.L_x_68444:
[----:B------:R-:W-:Y:S05]  /*1ed50*/  BSYNC B4 ;  /* 0x0000000000047941 */ /* 0x000fea0003800000 */
.L_x_68443:
        /* <DEDUP_REMOVED lines=44> */
.L_x_68442:
[----:B------:R-:W-:Y:S05]  /*1f020*/  BSYNC B3 ;  /* 0x0000000000037941 */ /* 0x000fea0003800000 */
.L_x_68441:
        /* <DEDUP_REMOVED lines=9> */
.L_x_68437:
[----:B------:R-:W-:Y:S05]  /*1f0c0*/  BSYNC B2 ;  /* 0x0000000000027941 */ /* 0x000fea0003800000 */
.L_x_68436:
        /* <DEDUP_REMOVED lines=18> */
.L_x_68448:
[----:B------:R-:W-:-:S07]  /*1f1f0*/  MOV R15, R10 ;  /* 0x0000000a000f7202 */ /* 0x000fce0000000f00 */
.L_x_68449:
[----:B------:R-:W-:Y:S05]  /*1f200*/  BSYNC B3 ;  /* 0x0000000000037941 */ /* 0x000fea0003800000 */
.L_x_68447:
        /* <DEDUP_REMOVED lines=16> */
.L_x_68453:
[----:B------:R-:W-:Y:S05]  /*1f310*/  BSYNC B4 ;  /* 0x0000000000047941 */ /* 0x000fea0003800000 */
.L_x_68452:
        /* <DEDUP_REMOVED lines=44> */
.L_x_68451:
[----:B------:R-:W-:Y:S05]  /*1f5e0*/  BSYNC B3 ;  /* 0x0000000000037941 */ /* 0x000fea0003800000 */
.L_x_68450:
        /* <DEDUP_REMOVED lines=10> */
.L_x_68446:
[----:B------:R-:W-:Y:S05]  /*1f690*/  BSYNC B2 ;  /* 0x0000000000027941 */ /* 0x000fea0003800000 */
.L_x_68445:
        /* <DEDUP_REMOVED lines=18> */
.L_x_68457:
[----:B------:R-:W-:-:S07]  /*1f7c0*/  IMAD.MOV.U32 R16, RZ, RZ, R10 ;  /* 0x000000ffff107224 */ /* 0x000fce00078e000a */
.L_x_68458:
[----:B------:R-:W-:Y:S05]  /*1f7d0*/  BSYNC B3 ;  /* 0x0000000000037941 */ /* 0x000fea0003800000 */
.L_x_68456:
        /* <DEDUP_REMOVED lines=16> */
.L_x_68462:
[----:B------:R-:W-:Y:S05]  /*1f8e0*/  BSYNC B4 ;  /* 0x0000000000047941 */ /* 0x000fea0003800000 */
.L_x_68461:
        /* <DEDUP_REMOVED lines=44> */
.L_x_68460:
[----:B------:R-:W-:Y:S05]  /*1fbb0*/  BSYNC B3 ;  /* 0x0000000000037941 */ /* 0x000fea0003800000 */
.L_x_68459:
        /* <DEDUP_REMOVED lines=9> */
.L_x_68455:
[----:B------:R-:W-:Y:S05]  /*1fc50*/  BSYNC B2 ;  /* 0x0000000000027941 */ /* 0x000fea0003800000 */
.L_x_68454:
        /* <DEDUP_REMOVED lines=16> */
.L_x_68464:
[----:B------:R-:W-:Y:S05]  /*1fd60*/  BSYNC B2 ;  /* 0x0000000000027941 */ /* 0x000fea0003800000 */
.L_x_68463:
[----:B------:R-:W-:Y:S01]  /*1fd70*/  VIADD R19, R19, 0x20 ;  /* 0x0000002013137836 */ /* 0x000fe20000000000 */
[----:B------:R-:W-:-:S07]  /*1fd80*/  IADD3 R18, R18, 0x20, RZ ;  /* 0x0000002012127810 */ /* 0x000fce0007ffe0ff */
.L_x_68426:
[----:B------:R-:W-:Y:S05]  /*1fd90*/  BSYNC B1 ;  /* 0x0000000000017941 */ /* 0x000fea0003800000 */
.L_x_68425:
        /* <DEDUP_REMOVED lines=31> */
.L_x_68470:
[----:B------:R-:W-:-:S07]  /*1ff90*/  MOV R13, R10 ;  /* 0x0000000a000d7202 */ /* 0x000fce0000000f00 */
.L_x_68471:
[----:B------:R-:W-:Y:S05]  /*1ffa0*/  BSYNC B3 ;  /* 0x0000000000037941 */ /* 0x000fea0003800000 */
.L_x_68469:
        /* <DEDUP_REMOVED lines=16> */
.L_x_68475:
[----:B------:R-:W-:Y:S05]  /*200b0*/  BSYNC B4 ;  /* 0x0000000000047941 */ /* 0x000fea0003800000 */
.L_x_68474:
        /* <DEDUP_REMOVED lines=44> */
.L_x_68473:
[----:B------:R-:W-:Y:S05]  /*20380*/  BSYNC B3 ;  /* 0x0000000000037941 */ /* 0x000fea0003800000 */
.L_x_68472:
        /* <DEDUP_REMOVED lines=10> */
.L_x_68468:
[----:B------:R-:W-:Y:S05]  /*20430*/  BSYNC B2 ;  /* 0x0000000000027941 */ /* 0x000fea0003800000 */
.L_x_68467:
        /* <DEDUP_REMOVED lines=18> */
.L_x_68479:
[----:B------:R-:W-:-:S07]  /*20560*/  IMAD.MOV.U32 R8, RZ, RZ, R10 ;  /* 0x000000ffff087224 */ /* 0x000fce00078e000a */
.L_x_68480:
[----:B------:R-:W-:Y:S05]  /*20570*/  BSYNC B3 ;  /* 0x0000000000037941 */ /* 0x000fea0003800000 */
.L_x_68478:
        /* <DEDUP_REMOVED lines=16> */
.L_x_68484:
[----:B------:R-:W-:Y:S05]  /*20680*/  BSYNC B4 ;  /* 0x0000000000047941 */ /* 0x000fea0003800000 */
.L_x_68483:
        /* <DEDUP_REMOVED lines=44> */
.L_x_68482:
[----:B------:R-:W-:Y:S05]  /*20950*/  BSYNC B3 ;  /* 0x0000000000037941 */ /* 0x000fea0003800000 */
.L_x_68481:
        /* <DEDUP_REMOVED lines=10> */
.L_x_68477:
[----:B------:R-:W-:Y:S05]  /*20a00*/  BSYNC B2 ;  /* 0x0000000000027941 */ /* 0x000fea0003800000 */
.L_x_68476:
        /* <DEDUP_REMOVED lines=18> */
.L_x_68488:
[----:B------:R-:W-:-:S07]  /*20b30*/  MOV R8, R10 ;  /* 0x0000000a00087202 */ /* 0x000fce0000000f00 */
.L_x_68489:
[----:B------:R-:W-:Y:S05]  /*20b40*/  BSYNC B3 ;  /* 0x0000000000037941 */ /* 0x000fea0003800000 */
.L_x_68487:
        /* <DEDUP_REMOVED lines=16> */
.L_x_68493:
[----:B------:R-:W-:Y:S05]  /*20c50*/  BSYNC B4 ;  /* 0x0000000000047941 */ /* 0x000fea0003800000 */
.L_x_68492:
        /* <DEDUP_REMOVED lines=44> */
.L_x_68491:
[----:B------:R-:W-:Y:S05]  /*20f20*/  BSYNC B3 ;  /* 0x0000000000037941 */ /* 0x000fea0003800000 */
.L_x_68490:
        /* <DEDUP_REMOVED lines=10> */
.L_x_68486:
[----:B------:R-:W-:Y:S05]  /*20fd0*/  BSYNC B2 ;  /* 0x0000000000027941 */ /* 0x000fea0003800000 */
.L_x_68485:
        /* <DEDUP_REMOVED lines=18> */
.L_x_68497:
[----:B------:R-:W-:-:S07]  /*21100*/  IMAD.MOV.U32 R16, RZ, RZ, R10 ;  /* 0x000000ffff107224 */ /* 0x000fce00078e000a */
.L_x_68498:
[----:B------:R-:W-:Y:S05]  /*21110*/  BSYNC B3 ;  /* 0x0000000000037941 */ /* 0x000fea0003800000 */
.L_x_68496:
        /* <DEDUP_REMOVED lines=16> */
.L_x_68502:
[----:B------:R-:W-:Y:S05]  /*21220*/  BSYNC B4 ;  /* 0x0000000000047941 */ /* 0x000fea0003800000 */
.L_x_68501:
        /* <DEDUP_REMOVED lines=44> */
.L_x_68500:
[----:B------:R-:W-:Y:S05]  /*214f0*/  BSYNC B3 ;  /* 0x0000000000037941 */ /* 0x000fea0003800000 */
.L_x_68499:
        /* <DEDUP_REMOVED lines=9> */
.L_x_68495:
[----:B------:R-:W-:Y:S05]  /*21590*/  BSYNC B2 ;  /* 0x0000000000027941 */ /* 0x000fea0003800000 */
.L_x_68494:
[----:B------:R-:W0:Y:S02]  /*215a0*/  LDC.64 R20, c[0x0][0x238] ;  /* 0x00008e00ff147b82 */ /* 0x000e240000000a00 */
[----:B0-----:R-:W-:-:S05]  /*215b0*/  IMAD.WIDE.U32 R20, R19, 0x10, R20 ;  /* 0x0000001013147825 */ /* 0x001fca00078e0014 */
[----:B------:R2:W-:Y:S01]  /*215c0*/  STG.E.128 desc[UR6][R20.64], R184 ;  /* 0x000000b814007986 */ /* 0x0005e2000c101d06 */
[----:B------:R-:W-:Y:S05]  /*215d0*/  @!P2 BRA `(.L_x_68466) ;  /* 0x00000000002ca947 */ /* 0x000fea0003800000 */
[----:B------:R-:W0:Y:S01]  /*215e0*/  LDC.64 R22, c[0x0][0x240] ;  /* 0x00009000ff167b82 */ /* 0x000e220000000a00 */
[----:B------:R-:W-:Y:S01]  /*215f0*/  IMAD.U32 R19, R15, 0x10000, RZ ;  /* 0x000100000f137824 */ /* 0x000fe200078e00ff */
[----:B--2---:R-:W-:-:S04]  /*21600*/  LOP3.LUT R20, R16, 0xffff, RZ, 0xc0, !PT ;  /* 0x0000ffff10147812 */ /* 0x004fc800078ec0ff */
        /* <DEDUP_REMOVED lines=8> */
.L_x_68466:
[----:B------:R-:W-:Y:S05]  /*21690*/  BSYNC B1 ;  /* 0x0000000000017941 */ /* 0x000fea0003800000 */
.L_x_68465:
[----:B---3--:R-:W-:Y:S01]  /*216a0*/  FADD.FTZ R18, RZ, R108 ;  /* 0x0000006cff127221 */ /* 0x008fe20000010000 */
        /* <DEDUP_REMOVED lines=134> */
[----:B------:R-:W3:Y:S01]  /*21f10*/  SHFL.BFLY PT, R19, R18, 0x1, 0x1f ;  /* 0x0c201f0012137f89 */ /* 0x000ee200000e0000 */
        /* <DEDUP_REMOVED lines=10> */
[----:B---3--:R-:W-:Y:S01]  /*21fc0*/  FADD.FTZ R18, R18, R19 ;  /* 0x0000001312127221 */ /* 0x008fe20000010000 */
        /* <DEDUP_REMOVED lines=11> */
[----:B--2---:R-:W-:-:S03]  /*22080*/  FADD.FTZ R20, R109, -R18 ;  /* 0x800000126d147221 */ /* 0x004fc60000010000 */
        /* <DEDUP_REMOVED lines=182> */
.L_x_68556:
        /* <DEDUP_REMOVED lines=18> */
[----:B-1----:R-:W-:Y:S01]  /*22d10*/  VIADD R20, R190, 0xffffffff ;  /* 0xffffffffbe147836 */ /* 0x002fe20000000000 */
[----:B------:R-:W-:Y:S01]  /*22d20*/  LOP3.LUT R240, R241, 0x1f, RZ, 0xc0, !PT ;  /* 0x0000001ff1f07812 */ /* 0x000fe200078ec0ff */
[----:B------:R-:W-:Y:S02]  /*22d30*/  BSSY B2, `(.L_x_68506) ;  /* 0x000001b000027945 */ /* 0x000fe40003800000 */
[----:B------:R-:W-:-:S05]  /*22d40*/  IMAD R20, R20, R243, RZ ;  /* 0x000000f314147224 */ /* 0x000fca00078e02ff */
[----:B------:R-:W-:-:S04]  /*22d50*/  SHF.R.S32.HI R21, RZ, 0x1f, R20 ;  /* 0x0000001fff157819 */ /* 0x000fc80000011414 */
[----:B------:R-:W-:-:S04]  /*22d60*/  LEA.HI R20, R21, R20, RZ, 0x2 ;  /* 0x0000001415147211 */ /* 0x000fc800078f10ff */
[----:B------:R-:W-:Y:S01]  /*22d70*/  LEA.HI.SX32 R20, R20, R240, 0x1e ;  /* 0x000000f014147211 */ /* 0x000fe200078ff2ff */
[----:B------:R-:W-:Y:S06]  /*22d80*/  @!P1 BRA `(.L_x_68507) ;  /* 0x0000000000549947 */ /* 0x000fec0003800000 */
[----:B------:R-:W1:Y:S01]  /*22d90*/  LDC.64 R242, c[0x0][0x2b8] ;  /* 0x0000ae00fff27b82 */ /* 0x000e620000000a00 */
[----:B0-----:R-:W-:Y:S01]  /*22da0*/  FSEL R22, R18, RZ, !P0 ;  /* 0x000000ff12167208 */ /* 0x001fe20004000000 */
[----:B------:R-:W2:Y:S04]  /*22db0*/  LDL R190, [R1+0x6c] ;  /* 0x00006c0001be7983 */ /* 0x000ea80000100800 */
[--C-:B------:R-:W-:Y:S01]  /*22dc0*/  FADD.FTZ R188, R108, -R22.reuse ;  /* 0x800000166cbc7221 */ /* 0x100fe20000010000 */
[--C-:B------:R-:W-:Y:S01]  /*22dd0*/  FADD.FTZ R189, R109, -R22.reuse ;  /* 0x800000166dbd7221 */ /* 0x100fe20000010000 */
[--C-:B------:R-:W-:Y:S01]  /*22de0*/  FADD.FTZ R21, R110, -R22.reuse ;  /* 0x800000166e157221 */ /* 0x100fe20000010000 */
[----:B------:R-:W-:Y:S01]  /*22df0*/  FADD.FTZ R191, R111, -R22 ;  /* 0x800000166fbf7221 */ /* 0x000fe20000010000 */
[----:B------:R-:W3:Y:S01]  /*22e00*/  LDL R252, [R1+0x68] ;  /* 0x0000680001fc7983 */ /* 0x000ee20000100800 */
[----:B-1----:R-:W-:-:S03]  /*22e10*/  IMAD.WIDE.U32 R22, R20, 0x10, R242 ;  /* 0x0000001014167825 */ /* 0x002fc600078e00f2 */
[----:B------:R-:W4:Y:S04]  /*22e20*/  LDL R242, [R1+0x60] ;  /* 0x0000600001f27983 */ /* 0x000f280000100800 */
[----:B------:R-:W5:Y:S01]  /*22e30*/  LDL R243, [R1+0x64] ;  /* 0x0000640001f37983 */ /* 0x000f620000100800 */
[C---:B------:R-:W-:Y:S01]  /*22e40*/  FMUL.FTZ R191, R19.reuse, R191 ;  /* 0x000000bf13bf7220 */ /* 0x040fe20000410000 */
[C---:B------:R-:W-:Y:S01]  /*22e50*/  FMUL.FTZ R188, R19.reuse, R188 ;  /* 0x000000bc13bc7220 */ /* 0x040fe20000410000 */
[C---:B------:R-:W-:Y:S01]  /*22e60*/  FMUL.FTZ R189, R19.reuse, R189 ;  /* 0x000000bd13bd7220 */ /* 0x040fe20000410000 */
[----:B------:R-:W-:Y:S01]  /*22e70*/  FMUL.FTZ R21, R19, R21 ;  /* 0x0000001513157220 */ /* 0x000fe20000410000 */
[----:B------:R-:W-:Y:S01]  /*22e80*/  IADD3 R20, R20, 0x20, RZ ;  /* 0x0000002014147810 */ /* 0x000fe20007ffe0ff */
[----:B--2---:R-:W-:-:S02]  /*22e90*/  FFMA.FTZ R191, R190, R191, R195 ;  /* 0x000000bfbebf7223 */ /* 0x004fc400000100c3 */
[----:B---3--:R-:W-:Y:S01]  /*22ea0*/  FFMA.FTZ R190, R252, R21, R194 ;  /* 0x00000015fcbe7223 */ /* 0x008fe200000100c2 */
[----:B----4-:R-:W-:Y:S01]  /*22eb0*/  FFMA.FTZ R188, R242, R188, R192 ;  /* 0x000000bcf2bc7223 */ /* 0x010fe200000100c0 */
[----:B-----5:R-:W-:-:S05]  /*22ec0*/  FFMA.FTZ R189, R243, R189, R193 ;  /* 0x000000bdf3bd7223 */ /* 0x020fca00000100c1 */
[----:B------:R1:W-:Y:S02]  /*22ed0*/  STG.E.128 desc[UR6][R22.64], R188 ;  /* 0x000000bc16007986 */ /* 0x0003e4000c101d06 */
.L_x_68507:
[----:B------:R-:W-:Y:S05]  /*22ee0*/  BSYNC B2 ;  /* 0x0000000000027941 */ /* 0x000fea0003800000 */
.L_x_68506:
[----:B------:R-:W-:Y:S01]  /*22ef0*/  LOP3.LUT P2, RZ, R17, 0x4, RZ, 0xc0, !PT ;  /* 0x0000000411ff7812 */ /* 0x000fe2000784c0ff */
[----:B------:R-:W-:-:S12]  /*22f00*/  BSSY B2, `(.L_x_68508) ;  /* 0x0000017000027945 */ /* 0x000fd80003800000 */
[----:B------:R-:W-:Y:S05]  /*22f10*/  @!P2 BRA `(.L_x_68509) ;  /* 0x000000000054a947 */ /* 0x000fea0003800000 */
[----:B------:R-:W2:Y:S01]  /*22f20*/  LDC.64 R242, c[0x0][0x2b8] ;  /* 0x0000ae00fff27b82 */ /* 0x000ea20000000a00 */
[----:B01----:R-:W-:Y:S01]  /*22f30*/  FSEL R22, R18, RZ, !P0 ;  /* 0x000000ff12167208 */ /* 0x003fe20004000000 */
[----:B------:R-:W3:Y:S04]  /*22f40*/  LDL R252, [R1+0x4c] ;  /* 0x00004c0001fc7983 */ /* 0x000ee80000100800 */
[--C-:B------:R-:W-:Y:S01]  /*22f50*/  FADD.FTZ R188, R112, -R22.reuse ;  /* 0x8000001670bc7221 */ /* 0x100fe20000010000 */
[--C-:B------:R-:W-:Y:S01]  /*22f60*/  FADD.FTZ R189, R113, -R22.reuse ;  /* 0x8000001671bd7221 */ /* 0x100fe20000010000 */
[--C-:B------:R-:W-:Y:S01]  /*22f70*/  FADD.FTZ R21, R114, -R22.reuse ;  /* 0x8000001672157221 */ /* 0x100fe20000010000 */
[----:B------:R-:W-:Y:S01]  /*22f80*/  FADD.FTZ R191, R115, -R22 ;  /* 0x8000001673bf7221 */ /* 0x000fe20000010000 */
[----:B------:R-:W4:Y:S01]  /*22f90*/  LDL R190, [R1+0x48] ;  /* 0x0000480001be7983 */ /* 0x000f220000100800 */
[----:B--2---:R-:W-:-:S03]  /*22fa0*/  IMAD.WIDE.U32 R22, R20, 0x10, R242 ;  /* 0x0000001014167825 */ /* 0x004fc600078e00f2 */
[----:B------:R-:W2:Y:S04]  /*22fb0*/  LDL R242, [R1+0x40] ;  /* 0x0000400001f27983 */ /* 0x000ea80000100800 */
[----:B------:R-:W5:Y:S01]  /*22fc0*/  LDL R243, [R1+0x44] ;  /* 0x0000440001f37983 */ /* 0x000f620000100800 */
[C---:B------:R-:W-:Y:S01]  /*22fd0*/  FMUL.FTZ R188, R19.reuse, R188 ;  /* 0x000000bc13bc7220 */ /* 0x040fe20000410000 */
[C---:B------:R-:W-:Y:S01]  /*22fe0*/  FMUL.FTZ R189, R19.reuse, R189 ;  /* 0x000000bd13bd7220 */ /* 0x040fe20000410000 */
[C---:B------:R-:W-:Y:S01]  /*22ff0*/  FMUL.FTZ R191, R19.reuse, R191 ;  /* 0x000000bf13bf7220 */ /* 0x040fe20000410000 */
[----:B------:R-:W-:Y:S01]  /*23000*/  FMUL.FTZ R21, R19, R21 ;  /* 0x0000001513157220 */ /* 0x000fe20000410000 */
[----:B------:R-:W-:Y:S02]  /*23010*/  VIADD R20, R20, 0x20 ;  /* 0x0000002014147836 */ /* 0x000fe40000000000 */
[----:B---3--:R-:W-:Y:S01]  /*23020*/  FFMA.FTZ R191, R252, R191, R27 ;  /* 0x000000bffcbf7223 */ /* 0x008fe2000001001b */
[----:B----4-:R-:W-:Y:S01]  /*23030*/  FFMA.FTZ R190, R190, R21, R26 ;  /* 0x00000015bebe7223 */ /* 0x010fe2000001001a */
[----:B--2---:R-:W-:Y:S01]  /*23040*/  FFMA.FTZ R188, R242, R188, R24 ;  /* 0x000000bcf2bc7223 */ /* 0x004fe20000010018 */
[----:B-----5:R-:W-:-:S05]  /*23050*/  FFMA.FTZ R189, R243, R189, R25 ;  /* 0x000000bdf3bd7223 */ /* 0x020fca0000010019 */
[----:B------:R2:W-:Y:S02]  /*23060*/  STG.E.128 desc[UR6][R22.64], R188 ;  /* 0x000000bc16007986 */ /* 0x0005e4000c101d06 */
.L_x_68509:
[----:B------:R-:W-:Y:S05]  /*23070*/  BSYNC B2 ;  /* 0x0000000000027941 */ /* 0x000fea0003800000 */
.L_x_68508:
[----:B------:R-:W-:Y:S01]  /*23080*/  LOP3.LUT P2, RZ, R17, 0x2, RZ, 0xc0, !PT ;  /* 0x0000000211ff7812 */ /* 0x000fe2000784c0ff */
[----:B------:R-:W-:-:S12]  /*23090*/  BSSY B2, `(.L_x_68510) ;  /* 0x0000017000027945 */ /* 0x000fd80003800000 */
[----:B------:R-:W-:Y:S05]  /*230a0*/  @!P2 BRA `(.L_x_68511) ;  /* 0x000000000054a947 */ /* 0x000fea0003800000 */
[----:B------:R-:W3:Y:S01]  /*230b0*/  LDC.64 R242, c[0x0][0x2b8] ;  /* 0x0000ae00fff27b82 */ /* 0x000ee20000000a00 */
[----:B012---:R-:W-:Y:S01]  /*230c0*/  FSEL R22, R18, RZ, !P0 ;  /* 0x000000ff12167208 */ /* 0x007fe20004000000 */
[----:B------:R-:W2:Y:S04]  /*230d0*/  LDL R252, [R1+0x3c] ;  /* 0x00003c0001fc7983 */ /* 0x000ea80000100800 */
[--C-:B------:R-:W-:Y:S01]  /*230e0*/  FADD.FTZ R188, R116, -R22.reuse ;  /* 0x8000001674bc7221 */ /* 0x100fe20000010000 */
        /* <DEDUP_REMOVED lines=17> */
.L_x_68511:
[----:B------:R-:W-:Y:S05]  /*23200*/  BSYNC B2 ;  /* 0x0000000000027941 */ /* 0x000fea0003800000 */
.L_x_68510:
[----:B------:R-:W-:Y:S01]  /*23210*/  LOP3.LUT P2, RZ, R17, 0x1, RZ, 0xc0, !PT ;  /* 0x0000000111ff7812 */ /* 0x000fe2000784c0ff */
[----:B------:R-:W-:-:S12]  /*23220*/  BSSY B2, `(.L_x_68512) ;  /* 0x0000017000027945 */ /* 0x000fd80003800000 */
[----:B------:R-:W-:Y:S05]  /*23230*/  @!P2 BRA `(.L_x_68513) ;  /* 0x000000000054a947 */ /* 0x000fea0003800000 */
[----:B------:R-:W4:Y:S01]  /*23240*/  LDC.64 R242, c[0x0][0x2b8] ;  /* 0x0000ae00fff27b82 */ /* 0x000f220000000a00 */
[----:B0123--:R-:W-:Y:S01]  /*23250*/  FSEL R22, R18, RZ, !P0 ;  /* 0x000000ff12167208 */ /* 0x00ffe20004000000 */
[----:B------:R-:W2:Y:S04]  /*23260*/  LDL R252, [R1+0x2c] ;  /* 0x00002c0001fc7983 */ /* 0x000ea80000100800 */
[--C-:B------:R-:W-:Y:S01]  /*23270*/  FADD.FTZ R188, R120, -R22.reuse ;  /* 0x8000001678bc7221 */ /* 0x100fe20000010000 */
[--C-:B------:R-:W-:Y:S01]  /*23280*/  FADD.FTZ R189, R121, -R22.reuse ;  /* 0x8000001679bd7221 */ /* 0x100fe20000010000 */
[--C-:B------:R-:W-:Y:S01]  /*23290*/  FADD.FTZ R21, R122, -R22.reuse ;  /* 0x800000167a157221 */ /* 0x100fe20000010000 */
[----:B------:R-:W-:Y:S01]  /*232a0*/  FADD.FTZ R191, R123, -R22 ;  /* 0x800000167bbf7221 */ /* 0x000fe20000010000 */
[----:B------:R-:W3:Y:S01]  /*232b0*/  LDL R190, [R1+0x28] ;  /* 0x0000280001be7983 */ /* 0x000ee20000100800 */
[----:B----4-:R-:W-:-:S03]  /*232c0*/  IMAD.WIDE.U32 R22, R20, 0x10, R242 ;  /* 0x0000001014167825 */ /* 0x010fc600078e00f2 */
[----:B------:R-:W4:Y:S04]  /*232d0*/  LDL R242, [R1+0x20] ;  /* 0x0000200001f27983 */ /* 0x000f280000100800 */
[----:B------:R-:W5:Y:S01]  /*232e0*/  LDL R243, [R1+0x24] ;  /* 0x0000240001f37983 */ /* 0x000f620000100800 */
        /* <DEDUP_REMOVED lines=10> */
.L_x_68513:
[----:B------:R-:W-:Y:S05]  /*23390*/  BSYNC B2 ;  /* 0x0000000000027941 */ /* 0x000fea0003800000 */
.L_x_68512:
[----:B------:R-:W-:Y:S01]  /*233a0*/  LOP3.LUT P2, RZ, R5, 0x80000000, RZ, 0xc0, !PT ;  /* 0x8000000005ff7812 */ /* 0x000fe2000784c0ff */
[----:B------:R-:W-:-:S12]  /*233b0*/  BSSY B2, `(.L_x_68514) ;  /* 0x0000017000027945 */ /* 0x000fd80003800000 */
[----:B------:R-:W-:Y:S05]  /*233c0*/  @!P2 BRA `(.L_x_68515) ;  /* 0x000000000054a947 */ /* 0x000fea0003800000 */
[----:B------:R-:W5:Y:S01]  /*233d0*/  LDC.64 R242, c[0x0][0x2b8] ;  /* 0x0000ae00fff27b82 */ /* 0x000f620000000a00 */
[----:B01234-:R-:W-:Y:S01]  /*233e0*/  FSEL R22, R18, RZ, !P0 ;  /* 0x000000ff12167208 */ /* 0x01ffe20004000000 */
[----:B------:R-:W2:Y:S04]  /*233f0*/  LDL R252, [R1+0x1c] ;  /* 0x00001c0001fc7983 */ /* 0x000ea80000100800 */
[--C-:B------:R-:W-:Y:S01]  /*23400*/  FADD.FTZ R188, R124, -R22.reuse ;  /* 0x800000167cbc7221 */ /* 0x100fe20000010000 */
[--C-:B------:R-:W-:Y:S01]  /*23410*/  FADD.FTZ R189, R125, -R22.reuse ;  /* 0x800000167dbd7221 */ /* 0x100fe20000010000 */
[--C-:B------:R-:W-:Y:S01]  /*23420*/  FADD.FTZ R21, R126, -R22.reuse ;  /* 0x800000167e157221 */ /* 0x100fe20000010000 */
[----:B------:R-:W-:Y:S01]  /*23430*/  FADD.FTZ R191, R127, -R22 ;  /* 0x800000167fbf7221 */ /* 0x000fe20000010000 */
[----:B------:R-:W3:Y:S01]  /*23440*/  LDL R190, [R1+0x18] ;  /* 0x0000180001be7983 */ /* 0x000ee20000100800 */
[----:B-----5:R-:W-:-:S03]  /*23450*/  IMAD.WIDE.U32 R22, R20, 0x10, R242 ;  /* 0x0000001014167825 */ /* 0x020fc600078e00f2 */
[----:B------:R-:W4:Y:S04]  /*23460*/  LDL R242, [R1+0x10] ;  /* 0x0000100001f27983 */ /* 0x000f280000100800 */
[----:B------:R-:W5:Y:S01]  /*23470*/  LDL R243, [R1+0x14] ;  /* 0x0000140001f37983 */ /* 0x000f620000100800 */
[C---:B------:R-:W-:Y:S01]  /*23480*/  FMUL.FTZ R188, R19.reuse, R188 ;  /* 0x000000bc13bc7220 */ /* 0x040fe20000410000 */
[C---:B------:R-:W-:Y:S01]  /*23490*/  FMUL.FTZ R189, R19.reuse, R189 ;  /* 0x000000bd13bd7220 */ /* 0x040fe20000410000 */
[C---:B------:R-:W-:Y:S01]  /*234a0*/  FMUL.FTZ R191, R19.reuse, R191 ;  /* 0x000000bf13bf7220 */ /* 0x040fe20000410000 */
[----:B------:R-:W-:Y:S01]  /*234b0*/  FMUL.FTZ R21, R19, R21 ;  /* 0x0000001513157220 */ /* 0x000fe20000410000 */
[----:B------:R-:W-:Y:S02]  /*234c0*/  IADD3 R20, R20, 0x20, RZ ;  /* 0x0000002014147810 */ /* 0x000fe40007ffe0ff */
[----:B--2---:R-:W-:Y:S01]  /*234d0*/  FFMA.FTZ R191, R252, R191, R39 ;  /* 0x000000bffcbf7223 */ /* 0x004fe20000010027 */
[----:B---3--:R-:W-:Y:S01]  /*234e0*/  FFMA.FTZ R190, R190, R21, R38 ;  /* 0x00000015bebe7223 */ /* 0x008fe20000010026 */
[----:B----4-:R-:W-:Y:S01]  /*234f0*/  FFMA.FTZ R188, R242, R188, R36 ;  /* 0x000000bcf2bc7223 */ /* 0x010fe20000010024 */
[----:B-----5:R-:W-:-:S05]  /*23500*/  FFMA.FTZ R189, R243, R189, R37 ;  /* 0x000000bdf3bd7223 */ /* 0x020fca0000010025 */
[----:B------:R0:W-:Y:S02]  /*23510*/  STG.E.128 desc[UR6][R22.64], R188 ;  /* 0x000000bc16007986 */ /* 0x0001e4000c101d06 */
.L_x_68515:
[----:B------:R-:W-:Y:S05]  /*23520*/  BSYNC B2 ;  /* 0x0000000000027941 */ /* 0x000fea0003800000 */
.L_x_68514:
        /* <DEDUP_REMOVED lines=12> */
[----:B------:R-:W4:Y:S04]  /*235f0*/  LDL R242, [R1] ;  /* 0x0000000001f27983 */ /* 0x000f280000100800 */
        /* <DEDUP_REMOVED lines=11> */
.L_x_68517:
[----:B------:R-:W-:Y:S05]  /*236b0*/  BSYNC B2 ;  /* 0x0000000000027941 */ /* 0x000fea0003800000 */
.L_x_68516:
[----:B------:R-:W-:Y:S01]  /*236c0*/  LOP3.LUT P2, RZ, R5, 0x20000000, RZ, 0xc0, !PT ;  /* 0x2000000005ff7812 */ /* 0x000fe2000784c0ff */
[----:B------:R-:W-:-:S12]  /*236d0*/  BSSY B2, `(.L_x_68518) ;  /* 0x0000013000027945 */ /* 0x000fd80003800000 */
[----:B------:R-:W-:Y:S05]  /*236e0*/  @!P2 BRA `(.L_x_68519) ;  /* 0x000000000044a947 */ /* 0x000fea0003800000 */
[----:B------:R-:W5:Y:S01]  /*236f0*/  LDC.64 R242, c[0x0][0x2b8] ;  /* 0x0000ae00fff27b82 */ /* 0x000f620000000a00 */
        /* <DEDUP_REMOVED lines=16> */
.L_x_68519:
[----:B------:R-:W-:Y:S05]  /*23800*/  BSYNC B2 ;  /* 0x0000000000027941 */ /* 0x000fea0003800000 */
.L_x_68518:
        /* <DEDUP_REMOVED lines=17> */
[----:B-----5:R-:W-:-:S04]  /*23920*/  IMAD.WIDE.U32 R22, R20, 0x10, R242 ;  /* 0x0000001014167825 */ /* 0x020fc800078e00f2 */
[----:B------:R-:W-:Y:S01]  /*23930*/  VIADD R20, R20, 0x20 ;  /* 0x0000002014147836 */ /* 0x000fe20000000000 */
[----:B------:R0:W-:Y:S06]  /*23940*/  STG.E.128 desc[UR6][R22.64], R188 ;  /* 0x000000bc16007986 */ /* 0x0001ec000c101d06 */
.L_x_68521:
[----:B------:R-:W-:Y:S05]  /*23950*/  BSYNC B2 ;  /* 0x0000000000027941 */ /* 0x000fea0003800000 */
.L_x_68520:
        /* <DEDUP_REMOVED lines=20> */
.L_x_68523:
[----:B------:R-:W-:Y:S05]  /*23aa0*/  BSYNC B2 ;  /* 0x0000000000027941 */ /* 0x000fea0003800000 */
.L_x_68522:
        /* <DEDUP_REMOVED lines=20> */
.L_x_68525:
[----:B------:R-:W-:Y:S05]  /*23bf0*/  BSYNC B2 ;  /* 0x0000000000027941 */ /* 0x000fea0003800000 */
.L_x_68524:
        /* <DEDUP_REMOVED lines=20> */
.L_x_68527:
[----:B------:R-:W-:Y:S05]  /*23d40*/  BSYNC B2 ;  /* 0x0000000000027941 */ /* 0x000fea0003800000 */
.L_x_68526:
        /* <DEDUP_REMOVED lines=20> */
.L_x_68529:
[----:B------:R-:W-:Y:S05]  /*23e90*/  BSYNC B2 ;  /* 0x0000000000027941 */ /* 0x000fea0003800000 */
.L_x_68528:
        /* <DEDUP_REMOVED lines=20> */
.L_x_68531:
[----:B------:R-:W-:Y:S05]  /*23fe0*/  BSYNC B2 ;  /* 0x0000000000027941 */ /* 0x000fea0003800000 */
.L_x_68530:
        /* <DEDUP_REMOVED lines=20> */
.L_x_68533:
[----:B------:R-:W-:Y:S05]  /*24130*/  BSYNC B2 ;  /* 0x0000000000027941 */ /* 0x000fea0003800000 */
.L_x_68532:
        /* <DEDUP_REMOVED lines=20> */
.L_x_68535:
[----:B------:R-:W-:Y:S05]  /*24280*/  BSYNC B2 ;  /* 0x0000000000027941 */ /* 0x000fea0003800000 */
.L_x_68534:
        /* <DEDUP_REMOVED lines=20> */
.L_x_68537:
[----:B------:R-:W-:Y:S05]  /*243d0*/  BSYNC B2 ;  /* 0x0000000000027941 */ /* 0x000fea0003800000 */
.L_x_68536:
        /* <DEDUP_REMOVED lines=20> */
.L_x_68539:
[----:B------:R-:W-:Y:S05]  /*24520*/  BSYNC B2 ;  /* 0x0000000000027941 */ /* 0x000fea0003800000 */
.L_x_68538:
        /* <DEDUP_REMOVED lines=20> */
.L_x_68541:
[----:B------:R-:W-:Y:S05]  /*24670*/  BSYNC B2 ;  /* 0x0000000000027941 */ /* 0x000fea0003800000 */
.L_x_68540:
        /* <DEDUP_REMOVED lines=20> */
.L_x_68543:
[----:B------:R-:W-:Y:S05]  /*247c0*/  BSYNC B2 ;  /* 0x0000000000027941 */ /* 0x000fea0003800000 */
.L_x_68542:
[----:B------:R-:W-:-:S13]  /*247d0*/  LOP3.LUT P2, RZ, R5, 0x10000, RZ, 0xc0, !PT ;  /* 0x0001000005ff7812 */ /* 0x000fda000784c0ff */
[----:B------:R-:W-:Y:S05]  /*247e0*/  @!P2 BRA `(.L_x_68505) ;  /* 0x000000000050a947 */ /* 0x000fea0003800000 */
[----:B------:R-:W5:Y:S04]  /*247f0*/  LDL R242, [R1+0x50] ;  /* 0x0000500001f27983 */ /* 0x000f680000100800 */
[----:B01234-:R-:W2:Y:S04]  /*24800*/  LDL R191, [R1+0x54] ;  /* 0x0000540001bf7983 */ /* 0x01fea80000100800 */
[----:B------:R-:W3:Y:S04]  /*24810*/  LDL R190, [R1+0x5c] ;  /* 0x00005c0001be7983 */ /* 0x000ee80000100800 */
[----:B------:R-:W4:Y:S01]  /*24820*/  LDL R189, [R1+0x58] ;  /* 0x0000580001bd7983 */ /* 0x000f220000100800 */
        /* <DEDUP_REMOVED lines=12> */
[----:B--2---:R-:W-:Y:S01]  /*248f0*/  FFMA.FTZ R21, R191, R21, R97 ;  /* 0x00000015bf157223 */ /* 0x004fe20000010061 */
[----:B---3--:R-:W-:Y:S01]  /*24900*/  FFMA.FTZ R23, R190, R23, R99 ;  /* 0x00000017be177223 */ /* 0x008fe20000010063 */
[----:B----4-:R-:W-:-:S05]  /*24910*/  FFMA.FTZ R22, R189, R22, R98 ;  /* 0x00000016bd167223 */ /* 0x010fca0000010062 */
[----:B------:R0:W-:Y:S02]  /*24920*/  STG.E.128 desc[UR6][R18.64], R20 ;  /* 0x0000001412007986 */ /* 0x0001e4000c101d06 */
.L_x_68505:
[----:B------:R-:W-:Y:S05]  /*24930*/  BSYNC B1 ;  /* 0x0000000000017941 */ /* 0x000fea0003800000 */
.L_x_68504:
[----:B01----:R-:W0:Y:S02]  /*24940*/  LDC.64 R18, c[0x0][0x210] ;  /* 0x00008400ff127b82 */ /* 0x003e240000000a00 */
[----:B0-----:R-:W-:-:S05]  /*24950*/  IMAD R6, R18, 0x4, R6 ;  /* 0x0000000412067824 */ /* 0x001fca00078e0206 */
[----:B------:R-:W-:-:S13]  /*24960*/  ISETP.GE.AND P2, PT, R6, R19, PT ;  /* 0x000000130600720c */ /* 0x000fda0003f46270 */
[----:B------:R-:W-:Y:S05]  /*24970*/  @!P2 BRA `(.L_x_68544) ;  /* 0xfffffdd40018a947 */ /* 0x000fea000383ffff */
[----:B------:R-:W-:Y:S05]  /*24980*/  BSYNC B0 ;  /* 0x0000000000007941 */ /* 0x000fea0003800000 */
.L_x_67704:
[----:B------:R-:W-:Y:S05]  /*24990*/  EXIT ;  /* 0x000000000000794d */ /* 0x000fea0003800000 */
.L_x_68503:
[----:B--2---:R-:W-:Y:S01]  /*249a0*/  HFMA2.MMA R20, -RZ, RZ, 0, 1.847743988037109375e-06 ;  /* 0x0000001fff147435 */ /* 0x004fe200000001ff */
[----:B------:R-:W-:Y:S01]  /*249b0*/  BSSY B1, `(.L_x_68545) ;  /* 0x0000007000017945 */ /* 0x000fe20003800000 */
[----:B------:R-:W-:Y:S01]  /*249c0*/  MOV R188, R18 ;  /* 0x0000001200bc7202 */ /* 0x000fe20000000f00 */
[----:B-1----:R-:W-:Y:S02]  /*249d0*/  IMAD.MOV.U32 R21, RZ, RZ, 0x1 ;  /* 0x00000001ff157424 */ /* 0x002fe400078e00ff */
[----:B------:R-:W-:-:S07]  /*249e0*/  IMAD.MOV.U32 R19, RZ, RZ, -0x1 ;  /* 0xffffffffff137424 */ /* 0x000fce00078e00ff */
[----:B0----5:R-:W-:Y:S05]  /*249f0*/  WARPSYNC.COLLECTIVE R19, `(.L_x_68546) ;  /* 0x0000000013087348 */ /* 0x021fea0003c00000 */
[----:B------:R1:W2:Y:S02]  /*24a00*/  SHFL.BFLY P6, R19, R188, R21, R20 ;  /* 0x0c000015bc137389 */ /* 0x0002a400000c0014 */
[----:B012--5:R-:W-:Y:S01]  /*24a10*/  ENDCOLLECTIVE ;  /* 0x000000000000791b */ /* 0x027fe20003800000 */
.L_x_68546:
[----:B------:R-:W-:Y:S05]  /*24a20*/  BSYNC B1 ;  /* 0x0000000000017941 */ /* 0x000fea0003800000 */
.L_x_68545:
        /* <DEDUP_REMOVED lines=10> */
.L_x_68547:
        /* <DEDUP_REMOVED lines=15> */
.L_x_68548:
[----:B------:R-:W-:Y:S01]  /*24bc0*/  HFMA2.MMA R21, -RZ, RZ, 0, 4.76837158203125e-07 ;  /* 0x00000008ff157435 */ /* 0x000fe200000001ff */
[----:B------:R-:W-:Y:S01]  /*24bd0*/  FADD.FTZ R18, R18, R19 ;  /* 0x0000001312127221 */ /* 0x000fe20000010000 */
[----:B------:R-:W-:-:S03]  /*24be0*/  IMAD.MOV.U32 R19, RZ, RZ, -0x1 ;  /* 0xffffffffff137424 */ /* 0x000fc600078e00ff */
[----:B------:R-:W-:-:S07]  /*24bf0*/  IMAD.MOV.U32 R188, RZ, RZ, R18 ;  /* 0x000000ffffbc7224 */ /* 0x000fce00078e0012 */
[----:B------:R-:W-:Y:S05]  /*24c00*/  WARPSYNC.COLLECTIVE R19, `(.L_x_68549) ;  /* 0x0000000013087348 */ /* 0x000fea0003c00000 */
[----:B------:R0:W1:Y:S02]  /*24c10*/  SHFL.BFLY P6, R19, R188, R21, R20 ;  /* 0x0c000015bc137389 */ /* 0x00006400000c0014 */
[----:B01----:R-:W-:Y:S01]  /*24c20*/  ENDCOLLECTIVE ;  /* 0x000000000000791b */ /* 0x003fe20003800000 */
.L_x_68549:
[----:B------:R-:W-:Y:S02]  /*24c30*/  IMAD.MOV.U32 R21, RZ, RZ, 0x10 ;  /* 0x00000010ff157424 */ /* 0x000fe400078e00ff */
[----:B------:R-:W-:Y:S01]  /*24c40*/  FADD.FTZ R18, R18, R19 ;  /* 0x0000001312127221 */ /* 0x000fe20000010000 */
[----:B------:R-:W-:-:S04]  /*24c50*/  MOV R19, 0xffffffff ;  /* 0xffffffff00137802 */ /* 0x000fc80000000f00 */
[----:B------:R-:W-:-:S07]  /*24c60*/  MOV R188, R18 ;  /* 0x0000001200bc7202 */ /* 0x000fce0000000f00 */
[----:B------:R-:W-:Y:S05]  /*24c70*/  WARPSYNC.COLLECTIVE R19, `(.L_x_68550) ;  /* 0x0000000013087348 */ /* 0x000fea0003c00000 */
[----:B------:R0:W1:Y:S02]  /*24c80*/  SHFL.BFLY P6, R19, R188, R21, R20 ;  /* 0x0c000015bc137389 */ /* 0x00006400000c0014 */
[----:B01----:R-:W-:Y:S01]  /*24c90*/  ENDCOLLECTIVE ;  /* 0x000000000000791b */ /* 0x003fe20003800000 */
.L_x_68550:
        /* <DEDUP_REMOVED lines=185> */
.L_x_68551:
[----:B------:R-:W-:Y:S01]  /*25830*/  HFMA2.MMA R21, -RZ, RZ, 0, 1.1920928955078125e-07 ;  /* 0x00000002ff157435 */ /* 0x000fe200000001ff */
[----:B------:R-:W-:Y:S01]  /*25840*/  FADD.FTZ R22, R22, R19 ;  /* 0x0000001316167221 */ /* 0x000fe20000010000 */
[----:B------:R-:W-:-:S03]  /*25850*/  IMAD.MOV.U32 R19, RZ, RZ, -0x1 ;  /* 0xffffffffff137424 */ /* 0x000fc600078e00ff */
[----:B------:R-:W-:-:S07]  /*25860*/  IMAD.MOV.U32 R188, RZ, RZ, R22 ;  /* 0x000000ffffbc7224 */ /* 0x000fce00078e0016 */
[----:B------:R-:W-:Y:S05]  /*25870*/  WARPSYNC.COLLECTIVE R19, `(.L_x_68552) ;  /* 0x0000000013087348 */ /* 0x000fea0003c00000 */
[----:B------:R0:W1:Y:S02]  /*25880*/  SHFL.BFLY P6, R19, R188, R21, R20 ;  /* 0x0c000015bc137389 */ /* 0x00006400000c0014 */
[----:B01----:R-:W-:Y:S01]  /*25890*/  ENDCOLLECTIVE ;  /* 0x000000000000791b */ /* 0x003fe20003800000 */
.L_x_68552:
[----:B------:R-:W-:Y:S02]  /*258a0*/  IMAD.MOV.U32 R21, RZ, RZ, 0x4 ;  /* 0x00000004ff157424 */ /* 0x000fe400078e00ff */
[----:B------:R-:W-:Y:S01]  /*258b0*/  FADD.FTZ R22, R22, R19 ;  /* 0x0000001316167221 */ /* 0x000fe20000010000 */
[----:B------:R-:W-:-:S04]  /*258c0*/  MOV R19, 0xffffffff ;  /* 0xffffffff00137802 */ /* 0x000fc80000000f00 */
[----:B------:R-:W-:-:S07]  /*258d0*/  MOV R188, R22 ;  /* 0x0000001600bc7202 */ /* 0x000fce0000000f00 */
[----:B------:R-:W-:Y:S05]  /*258e0*/  WARPSYNC.COLLECTIVE R19, `(.L_x_68553) ;  /* 0x0000000013087348 */ /* 0x000fea0003c00000 */
[----:B------:R0:W1:Y:S02]  /*258f0*/  SHFL.BFLY P6, R19, R188, R21, R20 ;  /* 0x0c000015bc137389 */ /* 0x00006400000c0014 */
[----:B01----:R-:W-:Y:S01]  /*25900*/  ENDCOLLECTIVE ;  /* 0x000000000000791b */ /* 0x003fe20003800000 */
.L_x_68553:
[----:B------:R-:W-:Y:S01]  /*25910*/  HFMA2.MMA R21, -RZ, RZ, 0, 4.76837158203125e-07 ;  /* 0x00000008ff157435 */ /* 0x000fe200000001ff */
[----:B------:R-:W-:Y:S01]  /*25920*/  FADD.FTZ R22, R22, R19 ;  /* 0x0000001316167221 */ /* 0x000fe20000010000 */
[----:B------:R-:W-:-:S03]  /*25930*/  IMAD.MOV.U32 R19, RZ, RZ, -0x1 ;  /* 0xffffffffff137424 */ /* 0x000fc600078e00ff */
[----:B------:R-:W-:-:S07]  /*25940*/  IMAD.MOV.U32 R188, RZ, RZ, R22 ;  /* 0x000000ffffbc7224 */ /* 0x000fce00078e0016 */
[----:B------:R-:W-:Y:S05]  /*25950*/  WARPSYNC.COLLECTIVE R19, `(.L_x_68554) ;  /* 0x0000000013087348 */ /* 0x000fea0003c00000 */
[----:B------:R0:W1:Y:S02]  /*25960*/  SHFL.BFLY P6, R19, R188, R21, R20 ;  /* 0x0c000015bc137389 */ /* 0x00006400000c0014 */
[----:B01----:R-:W-:Y:S01]  /*25970*/  ENDCOLLECTIVE ;  /* 0x000000000000791b */ /* 0x003fe20003800000 */
.L_x_68554:
[----:B------:R-:W-:Y:S02]  /*25980*/  IMAD.MOV.U32 R21, RZ, RZ, 0x10 ;  /* 0x00000010ff157424 */ /* 0x000fe400078e00ff */
[----:B------:R-:W-:Y:S01]  /*25990*/  FADD.FTZ R22, R22, R19 ;  /* 0x0000001316167221 */ /* 0x000fe20000010000 */
[----:B------:R-:W-:-:S04]  /*259a0*/  MOV R19, 0xffffffff ;  /* 0xffffffff00137802 */ /* 0x000fc80000000f00 */
[----:B------:R-:W-:-:S07]  /*259b0*/  MOV R188, R22 ;  /* 0x0000001600bc7202 */ /* 0x000fce0000000f00 */
[----:B------:R-:W-:Y:S05]  /*259c0*/  WARPSYNC.COLLECTIVE R19, `(.L_x_68555) ;  /* 0x0000000013087348 */ /* 0x000fea0003c00000 */
[----:B------:R0:W1:Y:S02]  /*259d0*/  SHFL.BFLY P6, R19, R188, R21, R20 ;  /* 0x0c000015bc137389 */ /* 0x00006400000c0014 */
[----:B01----:R-:W-:Y:S01]  /*259e0*/  ENDCOLLECTIVE ;  /* 0x000000000000791b */ /* 0x003fe20003800000 */
.L_x_68555:
[----:B------:R-:W-:Y:S05]  /*259f0*/  BRA `(.L_x_68556) ;  /* 0xffffffd0007c7947 */ /* 0x000fea000383ffff */
.L_x_68557:
        /* <DEDUP_REMOVED lines=16> */
.L_x_72434:


//--------------------- .text._ZN10layer_norm13ln_fwd_kernelINS_13Kernel_traitsIfffffjLj2560ELj1ELj4ELj1ELj16ENS_18Kernel_traits_baseILj2560EfffffjLj128EEEEELb1ELb0ELb1ELb1EEEvNS_9FwdParamsE --------------------------
	.section	.text._ZN10layer_norm13ln_fwd_kernelINS_13Kernel_traitsIfffffjLj2560ELj1ELj4ELj1ELj16ENS_18Kernel_traits_baseILj2560EfffffjLj128EEEEELb1ELb0ELb1ELb1EEEvNS_9FwdParamsE,"ax",@progbits
	.align	128
        .global         _ZN10layer_norm13ln_fwd_kernelINS_13Kernel_traitsIfffffjLj2560ELj1ELj4ELj1ELj16ENS_18Kernel_traits_baseILj2560EfffffjLj128EEEEELb1ELb0ELb1ELb1EEEvNS_9FwdParamsE
        .type           _ZN10layer_norm13ln_fwd_kernelINS_13Kernel_traitsIfffffjLj2560ELj1ELj4ELj1ELj16ENS_18Kernel_traits_baseILj2560EfffffjLj128EEEEELb1ELb0ELb1ELb1EEEvNS_9FwdParamsE,@function
        .size           _ZN10layer_norm13ln_fwd_kernelINS_13Kernel_traitsIfffffjLj2560ELj1ELj4ELj1ELj16ENS_18Kernel_traits_baseILj2560EfffffjLj128EEEEELb1ELb0ELb1ELb1EEEvNS_9FwdParamsE,(.L_x_72435 - _ZN10layer_norm13ln_fwd_kernelINS_13Kernel_traitsIfffffjLj2560ELj1ELj4ELj1ELj16ENS_18Kernel_traits_baseILj2560EfffffjLj128EEEEELb1ELb0ELb1ELb1EEEvNS_9FwdParamsE)
        .other          _ZN10layer_norm13ln_fwd_kernelINS_13Kernel_traitsIfffffjLj2560ELj1ELj4ELj1ELj16ENS_18Kernel_traits_baseILj2560EfffffjLj128EEEEELb1ELb0ELb1ELb1EEEvNS_9FwdParamsE,@"STO_CUDA_ENTRY STV_DEFAULT"
_ZN10layer_norm13ln_fwd_kernelINS_13Kernel_traitsIfffffjLj2560ELj1ELj4ELj1ELj16ENS_18Kernel_traits_baseILj2560EfffffjLj128EEEEELb1ELb0ELb1ELb1EEEvNS_9FwdParamsE:
.text._ZN10layer_norm13ln_fwd_kernelINS_13Kernel_traitsIfffffjLj2560ELj1ELj4ELj1ELj16ENS_18Kernel_traits_baseILj2560EfffffjLj128EEEEELb1ELb0ELb1ELb1EEEvNS_9FwdParamsE:
        /* <DEDUP_REMOVED lines=15> */
[----:B------:R-:W-:Y:S01]  /*00f0*/  ULDC UR8, c[0x0][0x0] ;  /* 0x0000000000087ab9 */ /* 0x000fe20000000800 */
[----:B------:R-:W-:Y:S01]  /*0100*/  CS2R R18, SRZ ;  /* 0x0000000000127805 */ /* 0x000fe2000001ff00 */
[----:B0-----:R-:W-:Y:S01]  /*0110*/  @P0 IMAD.MOV.U32 R7, RZ, RZ, R9 ;  /* 0x000000ffff070224 */ /* 0x001fe200078e0009 */
[----:B------:R-:W-:-:S02]  /*0120*/  CS2R R20, SRZ ;  /* 0x0000000000147805 */ /* 0x000fc4000001ff00 */
[----:B------:R-:W-:Y:S02]  /*0130*/  CS2R R22, SRZ ;  /* 0x0000000000167805 */ /* 0x000fe4000001ff00 */
[----:B------:R-:W-:Y:S02]  /*0140*/  CS2R R24, SRZ ;  /* 0x0000000000187805 */ /* 0x000fe4000001ff00 */
[----:B------:R-:W-:Y:S01]  /*0150*/  CS2R R26, SRZ ;  /* 0x00000000001a7805 */ /* 0x000fe2000001ff00 */
[----:B------:R-:W3:Y:S01]  /*0160*/  @P0 LDG.E.64 R4, desc[UR6][R6.64] ;  /* 0x0000000606040981 */ /* 0x000ee2000c1e1b00 */
        /* <DEDUP_REMOVED lines=10> */
[----:B------:R-:W-:Y:S01]  /*0210*/  CS2R R66, SRZ ;  /* 0x0000000000427805 */ /* 0x000fe2000001ff00 */
[----:B------:R-:W0:Y:S01]  /*0220*/  LDC.64 R140, c[0x0][0x260] ;  /* 0x00009800ff8c7b82 */ /* 0x000e220000000a00 */
[----:B-1----:R-:W-:-:S05]  /*0230*/  SHF.R.U32.HI R0, RZ, 0x5, R252 ;  /* 0x00000005ff007819 */ /* 0x002fca00000116fc */
[----:B----4-:R-:W-:Y:S01]  /*0240*/  IMAD R0, R17, 0x4, R0 ;  /* 0x0000000411007824 */ /* 0x010fe200078e0200 */
[----:B------:R-:W-:Y:S02]  /*0250*/  CS2R R74, SRZ ;  /* 0x00000000004a7805 */ /* 0x000fe4000001ff00 */
[----:B------:R-:W-:Y:S02]  /*0260*/  CS2R R76, SRZ ;  /* 0x00000000004c7805 */ /* 0x000fe4000001ff00 */
[----:B------:R-:W-:Y:S02]  /*0270*/  CS2R R78, SRZ ;  /* 0x00000000004e7805 */ /* 0x000fe4000001ff00 */
[----:B------:R-:W-:Y:S02]  /*0280*/  CS2R R86, SRZ ;  /* 0x0000000000567805 */ /* 0x000fe4000001ff00 */
[----:B------:R-:W-:Y:S02]  /*0290*/  CS2R R88, SRZ ;  /* 0x0000000000587805 */ /* 0x000fe4000001ff00 */
[----:B------:R-:W-:-:S02]  /*02a0*/  CS2R R90, SRZ ;  /* 0x00000000005a7805 */ /* 0x000fc4000001ff00 */
[----:B--2---:R-:W-:Y:S02]  /*02b0*/  @P0 R2UR UR4, R2 ;  /* 0x00000000020402ca */ /* 0x004fe400000e0000 */
[----:B------:R-:W-:Y:S02]  /*02c0*/  @P0 R2UR UR5, R3 ;  /* 0x00000000030502ca */ /* 0x000fe400000e0000 */
[----:B---3--:R-:W-:-:S04]  /*02d0*/  @P0 IADD3 R8, P1, R4, R11, RZ ;  /* 0x0000000b04080210 */ /* 0x008fc80007f3e0ff */
[----:B------:R-:W-:Y:S01]  /*02e0*/  @P0 IADD3.X R9, RZ, R5, RZ, P1, !PT ;  /* 0x00000005ff090210 */ /* 0x000fe20000ffe4ff */
[----:B------:R-:W-:-:S06]  /*02f0*/  IMAD R4, R17, UR8, R252 ;  /* 0x0000000811047c24 */ /* 0x000fcc000f8e02fc */
[----:B------:R-:W-:Y:S01]  /*0300*/  UIADD3 UR13, UR5, -0x4498517b, URZ ;  /* 0xbb67ae85050d7890 */ /* 0x000fe2000fffe03f */
[--C-:B------:R-:W-:Y:S01]  /*0310*/  SHF.R.U64 R5, R8, 0x2, R9.reuse ;  /* 0x0000000208057819 */ /* 0x100fe20000001209 */
[----:B------:R-:W-:Y:S01]  /*0320*/  IMAD.WIDE.U32 R10, R4, -0x326172a9, RZ ;  /* 0xcd9e8d57040a7825 */ /* 0x000fe200078e00ff */
[----:B------:R-:W-:Y:S01]  /*0330*/  SHF.R.U32.HI R6, RZ, 0x2, R9 ;  /* 0x00000002ff067819 */ /* 0x000fe20000011609 */
[----:B------:R-:W-:Y:S02]  /*0340*/  UIADD3 UR12, UR4, -0x61c88647, URZ ;  /* 0x9e3779b9040c7890 */ /* 0x000fe4000fffe03f */
[----:B------:R-:W-:Y:S01]  /*0350*/  IMAD.WIDE.U32 R2, R5, -0x2daee0ad, RZ ;  /* 0xd2511f5305027825 */ /* 0x000fe200078e00ff */
[----:B------:R-:W-:Y:S01]  /*0360*/  LOP3.LUT R12, R11, UR4, R6, 0x96, !PT ;  /* 0x000000040b0c7c12 */ /* 0x000fe2000f8e9606 */
[----:B------:R-:W-:Y:S02]  /*0370*/  UIADD3 UR14, UR4, 0x3c6ef372, URZ ;  /* 0x3c6ef372040e7890 */ /* 0x000fe4000fffe03f */
[----:B------:R-:W-:-:S02]  /*0380*/  UIADD3 UR15, UR5, 0x76cf5d0a, URZ ;  /* 0x76cf5d0a050f7890 */ /* 0x000fc4000fffe03f */
[----:B------:R-:W-:Y:S01]  /*0390*/  LOP3.LUT R14, R3, UR5, RZ, 0x3c, !PT ;  /* 0x00000005030e7c12 */ /* 0x000fe2000f8e3cff */
[----:B------:R-:W-:Y:S01]  /*03a0*/  IMAD.WIDE.U32 R12, R12, -0x2daee0ad, RZ ;  /* 0xd2511f530c0c7825 */ /* 0x000fe200078e00ff */
[----:B------:R-:W-:Y:S02]  /*03b0*/  UIADD3 UR17, UR5, 0x32370b8f, URZ ;  /* 0x32370b8f05117890 */ /* 0x000fe4000fffe03f */
[----:B------:R-:W-:Y:S01]  /*03c0*/  UIADD3 UR16, UR4, -0x255992d5, URZ ;  /* 0xdaa66d2b04107890 */ /* 0x000fe2000fffe03f */
[----:B------:R-:W-:Y:S01]  /*03d0*/  IMAD.WIDE.U32 R14, R14, -0x326172a9, RZ ;  /* 0xcd9e8d570e0e7825 */ /* 0x000fe200078e00ff */
[----:B------:R-:W-:Y:S01]  /*03e0*/  LOP3.LUT R11, R13, UR13, R2, 0x96, !PT ;  /* 0x0000000d0d0b7c12 */ /* 0x000fe2000f8e9602 */
[----:B------:R-:W-:Y:S02]  /*03f0*/  UIADD3 UR18, UR4, 0x78dde6e4, URZ ;  /* 0x78dde6e404127890 */ /* 0x000fe4000fffe03f */
[----:B------:R-:W-:Y:S01]  /*0400*/  UIADD3 UR19, UR5, -0x126145ec, URZ ;  /* 0xed9eba1405137890 */ /* 0x000fe2000fffe03f */
[----:B------:R-:W-:Y:S01]  /*0410*/  LOP3.LUT R2, R15, UR12, R10, 0x96, !PT ;  /* 0x0000000c0f027c12 */ /* 0x000fe2000f8e960a */
[----:B------:R-:W-:Y:S01]  /*0420*/  IMAD.WIDE.U32 R10, R11, -0x326172a9, RZ ;  /* 0xcd9e8d570b0a7825 */ /* 0x000fe200078e00ff */
[----:B------:R-:W-:-:S02]  /*0430*/  UIADD3 UR21, UR5, -0x56f99767, URZ ;  /* 0xa906689905157890 */ /* 0x000fc4000fffe03f */
        /* <DEDUP_REMOVED lines=14> */
[----:B------:R-:W-:-:S03]  /*0520*/  ISETP.NE.U32.AND P0, PT, RZ, UR8, PT ;  /* 0x00000008ff007c0c */ /* 0x000fc6000bf05070 */
[----:B------:R-:W-:Y:S01]  /*0530*/  IMAD.WIDE.U32 R14, R14, -0x326172a9, RZ ;  /* 0xcd9e8d570e0e7825 */ /* 0x000fe200078e00ff */
[----:B------:R-:W-:Y:S02]  /*0540*/  LOP3.LUT R11, R13, UR21, R2, 0x96, !PT ;  /* 0x000000150d0b7c12 */ /* 0x000fe4000f8e9602 */
[----:B------:R-:W-:Y:S02]  /*0550*/  ISETP.NE.AND.EX P0, PT, RZ, UR9, PT, P0 ;  /* 0x00000009ff007c0c */ /* 0x000fe4000bf05300 */
[----:B------:R-:W-:Y:S01]  /*0560*/  LOP3.LUT R2, R15, UR20, R10, 0x96, !PT ;  /* 0x000000140f027c12 */ /* 0x000fe2000f8e960a */
[----:B------:R-:W-:Y:S01]  /*0570*/  UIADD3 UR22, UR4, -0x4ab325aa, URZ ;  /* 0xb54cda5604167890 */ /* 0x000fe2000fffe03f */
[----:B------:R-:W-:Y:S01]  /*0580*/  IMAD.WIDE.U32 R10, R11, -0x326172a9, RZ ;  /* 0xcd9e8d570b0a7825 */ /* 0x000fe200078e00ff */
[----:B------:R-:W-:Y:S01]  /*0590*/  UIADD3 UR23, UR5, 0x646e171e, URZ ;  /* 0x646e171e05177890 */ /* 0x000fe2000fffe03f */
[----:B------:R-:W-:Y:S02]  /*05a0*/  LOP3.LUT R252, R252, 0x1f, RZ, 0xc0, !PT ;  /* 0x0000001ffcfc7812 */ /* 0x000fe400078ec0ff */
[----:B------:R-:W-:Y:S01]  /*05b0*/  IMAD.WIDE.U32 R2, R2, -0x2daee0ad, RZ ;  /* 0xd2511f5302027825 */ /* 0x000fe200078e00ff */
[----:B------:R-:W-:-:S02]  /*05c0*/  LOP3.LUT R13, R11, UR22, R14, 0x96, !PT ;  /* 0x000000160b0d7c12 */ /* 0x000fc4000f8e960e */
[C---:B------:R-:W-:Y:S02]  /*05d0*/  LOP3.LUT R109, R252.reuse, 0x20, RZ, 0xfc, !PT ;  /* 0x00000020fc6d7812 */ /* 0x040fe400078efcff */
[----:B------:R-:W-:Y:S01]  /*05e0*/  LOP3.LUT R14, R3, UR23, R12, 0x96, !PT ;  /* 0x00000017030e7c12 */ /* 0x000fe2000f8e960c */
[----:B------:R-:W-:Y:S01]  /*05f0*/  UIADD3 UR25, UR5, 0x1fd5c5a3, URZ ;  /* 0x1fd5c5a305197890 */ /* 0x000fe2000fffe03f */
[----:B------:R-:W-:Y:S01]  /*0600*/  @P0 LEA R36, P1, R109, UR8, 0x4 ;  /* 0x000000086d240c11 */ /* 0x000fe2000f8220ff */
[----:B------:R-:W-:Y:S01]  /*0610*/  UIADD3 UR24, UR4, 0x5384540f, URZ ;  /* 0x5384540f04187890 */ /* 0x000fe2000fffe03f */
[----:B------:R-:W-:Y:S01]  /*0620*/  LOP3.LUT R237, R252, 0xe0, RZ, 0xfc, !PT ;  /* 0x000000e0fced7812 */ /* 0x000fe200078efcff */
[----:B------:R-:W-:Y:S01]  /*0630*/  IMAD.WIDE.U32 R12, R13, -0x2daee0ad, RZ ;  /* 0xd2511f530d0c7825 */ /* 0x000fe200078e00ff */
[----:B------:R-:W-:-:S03]  /*0640*/  @P0 IADD3.X R37, RZ, UR9, RZ, P1, !PT ;  /* 0x00000009ff250c10 */ /* 0x000fc60008ffe4ff */
[----:B------:R-:W-:Y:S01]  /*0650*/  IMAD.WIDE.U32 R14, R14, -0x326172a9, RZ ;  /* 0xcd9e8d570e0e7825 */ /* 0x000fe200078e00ff */
[----:B------:R-:W-:Y:S01]  /*0660*/  @P0 LEA R60, P1, R237, UR8, 0x4 ;  /* 0x00000008ed3c0c11 */ /* 0x000fe2000f8220ff */
[----:B------:R-:W-:Y:S01]  /*0670*/  UIADD3 UR26, UR4, -0xe443238, URZ ;  /* 0xf1bbcdc8041a7890 */ /* 0x000fe2000fffe03f */
[----:B------:R-:W-:Y:S01]  /*0680*/  LOP3.LUT R115, R252, 0x1a0, RZ, 0xfc, !PT ;  /* 0x000001a0fc737812 */ /* 0x000fe200078efcff */
[----:B------:R-:W-:Y:S01]  /*0690*/  UIADD3 UR27, UR5, -0x24c28bd8, URZ ;  /* 0xdb3d7428051b7890 */ /* 0x000fe2000fffe03f */
[----:B------:R-:W-:Y:S02]  /*06a0*/  LOP3.LUT R2, R13, UR25, R2, 0x96, !PT ;  /* 0x000000190d027c12 */ /* 0x000fe4000f8e9602 */
[----:B------:R-:W-:Y:S02]  /*06b0*/  CS2R R16, SRZ ;  /* 0x0000000000107805 */ /* 0x000fe4000001ff00 */
[----:B------:R-:W-:Y:S01]  /*06c0*/  LOP3.LUT R3, R15, UR24, R10, 0x96, !PT ;  /* 0x000000180f037c12 */ /* 0x000fe2000f8e960a */
[----:B------:R-:W5:Y:S01]  /*06d0*/  @P0 LDG.E.128 R20, desc[UR6][R36.64] ;  /* 0x0000000624140981 */ /* 0x000f62000c1e1d00 */
[----:B------:R-:W-:-:S02]  /*06e0*/  @P0 IADD3.X R61, RZ, UR9, RZ, P1, !PT ;  /* 0x00000009ff3d0c10 */ /* 0x000fc40008ffe4ff */
[----:B------:R-:W-:Y:S01]  /*06f0*/  @P0 LEA R84, P1, R115, UR8, 0x4 ;  /* 0x0000000873540c11 */ /* 0x000fe2000f8220ff */
[----:B------:R-:W-:Y:S01]  /*0700*/  IMAD.HI.U32 R7, R2, -0x326172a9, RZ ;  /* 0xcd9e8d5702077827 */ /* 0x000fe200078e00ff */
[----:B------:R-:W-:-:S03]  /*0710*/  LOP3.LUT R137, R252, 0x260, RZ, 0xfc, !PT ;  /* 0x00000260fc897812 */ /* 0x000fc600078efcff */
[----:B------:R-:W-:Y:S01]  /*0720*/  IMAD.HI.U32 R9, R3, -0x2daee0ad, RZ ;  /* 0xd2511f5303097827 */ /* 0x000fe200078e00ff */
[----:B------:R-:W-:Y:S02]  /*0730*/  @P0 LEA R34, P6, R252, UR8, 0x4 ;  /* 0x00000008fc220c11 */ /* 0x000fe4000f8c20ff */
[----:B------:R-:W-:Y:S02]  /*0740*/  @P0 IADD3.X R85, RZ, UR9, RZ, P1, !PT ;  /* 0x00000009ff550c10 */ /* 0x000fe40008ffe4ff */
[----:B------:R-:W-:Y:S02]  /*0750*/  @P0 LEA R32, P1, R137, UR8, 0x4 ;  /* 0x0000000889200c11 */ /* 0x000fe4000f8220ff */
[----:B------:R-:W-:Y:S02]  /*0760*/  LOP3.LUT R10, R7, UR26, R14, 0x96, !PT ;  /* 0x0000001a070a7c12 */ /* 0x000fe4000f8e960e */
[----:B------:R-:W-:Y:S02]  /*0770*/  CS2R R14, SRZ ;  /* 0x00000000000e7805 */ /* 0x000fe4000001ff00 */
[----:B------:R-:W-:-:S02]  /*0780*/  LOP3.LUT R9, R9, UR27, R12, 0x96, !PT ;  /* 0x0000001b09097c12 */ /* 0x000fc4000f8e960c */
[----:B------:R-:W-:Y:S02]  /*0790*/  CS2R R12, SRZ ;  /* 0x00000000000c7805 */ /* 0x000fe4000001ff00 */
[C---:B------:R-:W-:Y:S02]  /*07a0*/  LOP3.LUT R113, R252.reuse, 0x40, RZ, 0xfc, !PT ;  /* 0x00000040fc717812 */ /* 0x040fe400078efcff */
[C---:B------:R-:W-:Y:S01]  /*07b0*/  LOP3.LUT R117, R252.reuse, 0x60, RZ, 0xfc, !PT ;  /* 0x00000060fc757812 */ /* 0x040fe200078efcff */
[----:B------:R-:W-:Y:S01]  /*07c0*/  @P0 IMAD.X R35, RZ, RZ, UR9, P6 ;  /* 0x00000009ff230e24 */ /* 0x000fe2000b0e06ff */
[----:B------:R-:W-:Y:S02]  /*07d0*/  LOP3.LUT R121, R252, 0x80, RZ, 0xfc, !PT ;  /* 0x00000080fc797812 */ /* 0x000fe400078efcff */
[----:B------:R-:W-:Y:S02]  /*07e0*/  @P0 IADD3.X R33, RZ, UR9, RZ, P1, !PT ;  /* 0x00000009ff210c10 */ /* 0x000fe40008ffe4ff */
[----:B------:R-:W-:Y:S01]  /*07f0*/  @P0 LEA R44, P2, R113, UR8, 0x4 ;  /* 0x00000008712c0c11 */ /* 0x000fe2000f8420ff */
[----:B------:R1:W5:Y:S01]  /*0800*/  @P0 LDG.E.128 R16, desc[UR6][R34.64] ;  /* 0x0000000622100981 */ /* 0x000362000c1e1d00 */
[----:B------:R-:W-:-:S02]  /*0810*/  @P0 LEA R46, P3, R117, UR8, 0x4 ;  /* 0x00000008752e0c11 */ /* 0x000fc4000f8620ff */
[----:B------:R-:W-:Y:S01]  /*0820*/  @P0 LEA R48, P4, R121, UR8, 0x4 ;  /* 0x0000000879300c11 */ /* 0x000fe2000f8820ff */
[----:B------:R2:W5:Y:S01]  /*0830*/  @P0 LDG.E.128 R12, desc[UR6][R32.64] ;  /* 0x00000006200c0981 */ /* 0x000562000c1e1d00 */
[C---:B------:R-:W-:Y:S02]  /*0840*/  LOP3.LUT R249, R252.reuse, 0xa0, RZ, 0xfc, !PT ;  /* 0x000000a0fcf97812 */ /* 0x040fe400078efcff */
[C---:B------:R-:W-:Y:S02]  /*0850*/  LOP3.LUT R245, R252.reuse, 0xc0, RZ, 0xfc, !PT ;  /* 0x000000c0fcf57812 */ /* 0x040fe400078efcff */
[C---:B------:R-:W-:Y:S02]  /*0860*/  LOP3.LUT R7, R252.reuse, 0x100, RZ, 0xfc, !PT ;  /* 0x00000100fc077812 */ /* 0x040fe400078efcff */
[----:B-1----:R-:W-:Y:S02]  /*0870*/  CS2R R34, SRZ ;  /* 0x0000000000227805 */ /* 0x002fe4000001ff00 */
[----:B------:R-:W-:Y:S01]  /*0880*/  LOP3.LUT R11, R252, 0x120, RZ, 0xfc, !PT ;  /* 0x00000120fc0b7812 */ /* 0x000fe200078efcff */
[----:B------:R-:W-:Y:S01]  /*0890*/  @P0 IMAD.X R45, RZ, RZ, UR9, P2 ;  /* 0x00000009ff2d0e24 */ /* 0x000fe200090e06ff */
[----:B------:R-:W-:-:S02]  /*08a0*/  @P0 IADD3.X R49, RZ, UR9, RZ, P4, !PT ;  /* 0x00000009ff310c10 */ /* 0x000fc4000a7fe4ff */
[----:B--2---:R-:W-:Y:S01]  /*08b0*/  CS2R R32, SRZ ;  /* 0x0000000000207805 */ /* 0x004fe2000001ff00 */
[----:B------:R-:W-:Y:S01]  /*08c0*/  @P0 IMAD.X R47, RZ, RZ, UR9, P3 ;  /* 0x00000009ff2f0e24 */ /* 0x000fe200098e06ff */
[----:B------:R-:W-:Y:S01]  /*08d0*/  @P0 LEA R56, P5, R249, UR8, 0x4 ;  /* 0x00000008f9380c11 */ /* 0x000fe2000f8a20ff */
[----:B------:R1:W5:Y:S01]  /*08e0*/  @P0 LDG.E.128 R24, desc[UR6][R44.64] ;  /* 0x000000062c180981 */ /* 0x000362000c1e1d00 */
[----:B------:R-:W-:Y:S02]  /*08f0*/  @P0 LEA R58, P6, R245, UR8, 0x4 ;  /* 0x00000008f53a0c11 */ /* 0x000fe4000f8c20ff */
[----:B------:R-:W-:Y:S01]  /*0900*/  @P0 LEA R68, P2, R7, UR8, 0x4 ;  /* 0x0000000807440c11 */ /* 0x000fe2000f8420ff */
[----:B------:R2:W5:Y:S01]  /*0910*/  @P0 LDG.E.128 R28, desc[UR6][R46.64] ;  /* 0x000000062e1c0981 */ /* 0x000562000c1e1d00 */
[----:B------:R-:W-:Y:S02]  /*0920*/  @P0 LEA R70, P3, R11, UR8, 0x4 ;  /* 0x000000080b460c11 */ /* 0x000fe4000f8620ff */
[----:B------:R-:W-:-:S02]  /*0930*/  CS2R R36, SRZ ;  /* 0x0000000000247805 */ /* 0x000fc4000001ff00 */
[C---:B------:R-:W-:Y:S01]  /*0940*/  LOP3.LUT R105, R252.reuse, 0x160, RZ, 0xfc, !PT ;  /* 0x00000160fc697812 */ /* 0x040fe200078efcff */
[----:B------:R3:W5:Y:S01]  /*0950*/  @P0 LDG.E.128 R32, desc[UR6][R48.64] ;  /* 0x0000000630200981 */ /* 0x000762000c1e1d00 */
[C---:B------:R-:W-:Y:S02]  /*0960*/  LOP3.LUT R111, R252.reuse, 0x180, RZ, 0xfc, !PT ;  /* 0x00000180fc6f7812 */ /* 0x040fe400078efcff */
[----:B-1----:R-:W-:Y:S02]  /*0970*/  CS2R R44, SRZ ;  /* 0x00000000002c7805 */ /* 0x002fe4000001ff00 */
[----:B------:R-:W-:Y:S01]  /*0980*/  LOP3.LUT R103, R252, 0x140, RZ, 0xfc, !PT ;  /* 0x00000140fc677812 */ /* 0x000fe200078efcff */
[----:B------:R-:W-:Y:S01]  /*0990*/  @P0 IMAD.X R57, RZ, RZ, UR9, P5 ;  /* 0x00000009ff390e24 */ /* 0x000fe2000a8e06ff */
[----:B--2---:R-:W-:Y:S01]  /*09a0*/  CS2R R46, SRZ ;  /* 0x00000000002e7805 */ /* 0x004fe2000001ff00 */
[----:B------:R-:W-:Y:S02]  /*09b0*/  @P0 IMAD.X R59, RZ, RZ, UR9, P6 ;  /* 0x00000009ff3b0e24 */ /* 0x000fe4000b0e06ff */
[----:B------:R-:W-:Y:S01]  /*09c0*/  @P0 IMAD.X R69, RZ, RZ, UR9, P2 ;  /* 0x00000009ff450e24 */ /* 0x000fe200090e06ff */
[----:B---3--:R-:W-:Y:S01]  /*09d0*/  CS2R R48, SRZ ;  /* 0x0000000000307805 */ /* 0x008fe2000001ff00 */
[----:B------:R-:W-:Y:S01]  /*09e0*/  @P0 IMAD.X R71, RZ, RZ, UR9, P3 ;  /* 0x00000009ff470e24 */ /* 0x000fe200098e06ff */
[----:B------:R-:W-:Y:S01]  /*09f0*/  @P0 LEA R80, P5, R105, UR8, 0x4 ;  /* 0x0000000869500c11 */ /* 0x000fe2000f8a20ff */
[----:B------:R1:W5:Y:S01]  /*0a00*/  @P0 LDG.E.128 R36, desc[UR6][R56.64] ;  /* 0x0000000638240981 */ /* 0x000362000c1e1d00 */
[----:B------:R-:W-:-:S02]  /*0a10*/  @P0 LEA R82, P6, R111, UR8, 0x4 ;  /* 0x000000086f520c11 */ /* 0x000fc4000f8c20ff */
[----:B------:R-:W-:Y:S01]  /*0a20*/  @P0 LEA R72, P4, R103, UR8, 0x4 ;  /* 0x0000000867480c11 */ /* 0x000fe2000f8820ff */
[----:B------:R2:W5:Y:S01]  /*0a30*/  @P0 LDG.E.128 R40, desc[UR6][R58.64] ;  /* 0x000000063a280981 */ /* 0x000562000c1e1d00 */
[C---:B------:R-:W-:Y:S02]  /*0a40*/  LOP3.LUT R119, R252.reuse, 0x1c0, RZ, 0xfc, !PT ;  /* 0x000001c0fc777812 */ /* 0x040fe400078efcff */
[C---:B------:R-:W-:Y:S01]  /*0a50*/  LOP3.LUT R123, R252.reuse, 0x1e0, RZ, 0xfc, !PT ;  /* 0x000001e0fc7b7812 */ /* 0x040fe200078efcff */
[----:B------:R3:W5:Y:S01]  /*0a60*/  @P0 LDG.E.128 R44, desc[UR6][R60.64] ;  /* 0x000000063c2c0981 */ /* 0x000762000c1e1d00 */
[C---:B------:R-:W-:Y:S02]  /*0a70*/  LOP3.LUT R129, R252.reuse, 0x220, RZ, 0xfc, !PT ;  /* 0x00000220fc817812 */ /* 0x040fe400078efcff */
[----:B-1----:R-:W-:Y:S02]  /*0a80*/  CS2R R56, SRZ ;  /* 0x0000000000387805 */ /* 0x002fe4000001ff00 */
[C---:B------:R-:W-:Y:S01]  /*0a90*/  LOP3.LUT R133, R252.reuse, 0x240, RZ, 0xfc, !PT ;  /* 0x00000240fc857812 */ /* 0x040fe200078efcff */
[----:B------:R1:W5:Y:S01]  /*0aa0*/  @P0 LDG.E.128 R48, desc[UR6][R68.64] ;  /* 0x0000000644300981 */ /* 0x000362000c1e1d00 */
[----:B------:R-:W-:-:S02]  /*0ab0*/  LOP3.LUT R125, R252, 0x200, RZ, 0xfc, !PT ;  /* 0x00000200fc7d7812 */ /* 0x000fc400078efcff */
[----:B--2---:R-:W-:Y:S01]  /*0ac0*/  CS2R R58, SRZ ;  /* 0x00000000003a7805 */ /* 0x004fe2000001ff00 */
[----:B------:R2:W5:Y:S01]  /*0ad0*/  @P0 LDG.E.128 R52, desc[UR6][R70.64] ;  /* 0x0000000646340981 */ /* 0x000562000c1e1d00 */
[----:B------:R-:W-:Y:S02]  /*0ae0*/  @P0 IADD3.X R73, RZ, UR9, RZ, P4, !PT ;  /* 0x00000009ff490c10 */ /* 0x000fe4000a7fe4ff */
[----:B---3--:R-:W-:Y:S01]  /*0af0*/  CS2R R60, SRZ ;  /* 0x00000000003c7805 */ /* 0x008fe2000001ff00 */
[----:B------:R-:W-:Y:S02]  /*0b00*/  @P0 IMAD.X R81, RZ, RZ, UR9, P5 ;  /* 0x00000009ff510e24 */ /* 0x000fe4000a8e06ff */
[----:B------:R-:W-:Y:S01]  /*0b10*/  @P0 IMAD.X R83, RZ, RZ, UR9, P6 ;  /* 0x00000009ff530e24 */ /* 0x000fe2000b0e06ff */
[----:B-1----:R-:W-:Y:S02]  /*0b20*/  CS2R R68, SRZ ;  /* 0x0000000000447805 */ /* 0x002fe4000001ff00 */
[----:B------:R-:W-:Y:S01]  /*0b30*/  @P0 LEA R92, P2, R119, UR8, 0x4 ;  /* 0x00000008775c0c11 */ /* 0x000fe2000f8420ff */
[----:B------:R1:W5:Y:S01]  /*0b40*/  @P0 LDG.E.128 R56, desc[UR6][R72.64] ;  /* 0x0000000648380981 */ /* 0x000362000c1e1d00 */
[----:B--2---:R-:W-:-:S02]  /*0b50*/  CS2R R70, SRZ ;  /* 0x0000000000467805 */ /* 0x004fc4000001ff00 */
[----:B------:R-:W-:Y:S01]  /*0b60*/  @P0 LEA R94, P3, R123, UR8, 0x4 ;  /* 0x000000087b5e0c11 */ /* 0x000fe2000f8620ff */
[----:B------:R2:W5:Y:S01]  /*0b70*/  @P0 LDG.E.128 R60, desc[UR6][R80.64] ;  /* 0x00000006503c0981 */ /* 0x000562000c1e1d00 */
[----:B------:R-:W-:Y:S02]  /*0b80*/  @P0 LEA R98, P5, R129, UR8, 0x4 ;  /* 0x0000000881620c11 */ /* 0x000fe4000f8a20ff */
[----:B------:R-:W-:Y:S01]  /*0b90*/  @P0 LEA R100, P6, R133, UR8, 0x4 ;  /* 0x0000000885640c11 */ /* 0x000fe2000f8c20ff */
[----:B------:R3:W5:Y:S01]  /*0ba0*/  @P0 LDG.E.128 R64, desc[UR6][R82.64] ;  /* 0x0000000652400981 */ /* 0x000762000c1e1d00 */
[----:B------:R-:W-:Y:S02]  /*0bb0*/  @P0 LEA R96, P4, R125, UR8, 0x4 ;  /* 0x000000087d600c11 */ /* 0x000fe4000f8820ff */
[----:B-1----:R-:W-:Y:S01]  /*0bc0*/  CS2R R72, SRZ ;  /* 0x0000000000487805 */ /* 0x002fe2000001ff00 */
[----:B------:R1:W5:Y:S01]  /*0bd0*/  @P0 LDG.E.128 R68, desc[UR6][R84.64] ;  /* 0x0000000654440981 */ /* 0x000362000c1e1d00 */
[----:B------:R-:W-:Y:S01]  /*0be0*/  @P0 IMAD.X R93, RZ, RZ, UR9, P2 ;  /* 0x00000009ff5d0e24 */ /* 0x000fe200090e06ff */
[----:B--2---:R-:W-:Y:S01]  /*0bf0*/  CS2R R80, SRZ ;  /* 0x0000000000507805 */ /* 0x004fe2000001ff00 */
[----:B------:R-:W-:Y:S01]  /*0c00*/  @P0 IMAD.X R95, RZ, RZ, UR9, P3 ;  /* 0x00000009ff5f0e24 */ /* 0x000fe200098e06ff */
[----:B------:R-:W-:Y:S01]  /*0c10*/  @P0 IADD3.X R97, RZ, UR9, RZ, P4, !PT ;  /* 0x00000009ff610c10 */ /* 0x000fe2000a7fe4ff */
[----:B------:R-:W-:Y:S01]  /*0c20*/  @P0 IMAD.X R99, RZ, RZ, UR9, P5 ;  /* 0x00000009ff630e24 */ /* 0x000fe2000a8e06ff */
[----:B---3--:R-:W-:Y:S01]  /*0c30*/  CS2R R82, SRZ ;  /* 0x0000000000527805 */ /* 0x008fe2000001ff00 */
[----:B------:R-:W-:Y:S01]  /*0c40*/  @P0 IMAD.X R101, RZ, RZ, UR9, P6 ;  /* 0x00000009ff650e24 */ /* 0x000fe2000b0e06ff */
[----:B------:R-:W-:Y:S01]  /*0c50*/  ULDC UR8, c[0x0][0x214] ;  /* 0x0000850000087ab9 */ /* 0x000fe20000000800 */
[----:B------:R2:W5:Y:S01]  /*0c60*/  @P0 LDG.E.128 R72, desc[UR6][R92.64] ;  /* 0x000000065c480981 */ /* 0x000562000c1e1d00 */
[----:B-1----:R-:W-:-:S03]  /*0c70*/  CS2R R84, SRZ ;  /* 0x0000000000547805 */ /* 0x002fc6000001ff00 */
[----:B------:R-:W5:Y:S04]  /*0c80*/  @P0 LDG.E.128 R76, desc[UR6][R94.64] ;  /* 0x000000065e4c0981 */ /* 0x000f68000c1e1d00 */
[----:B------:R1:W5:Y:S04]  /*0c90*/  @P0 LDG.E.128 R80, desc[UR6][R96.64] ;  /* 0x0000000660500981 */ /* 0x000368000c1e1d00 */
[----:B------:R-:W5:Y:S04]  /*0ca0*/  @P0 LDG.E.128 R84, desc[UR6][R98.64] ;  /* 0x0000000662540981 */ /* 0x000f68000c1e1d00 */
[----:B------:R3:W5:Y:S01]  /*0cb0*/  @P0 LDG.E.128 R88, desc[UR6][R100.64] ;  /* 0x0000000664580981 */ /* 0x000762000c1e1d00 */
[----:B------:R-:W-:Y:S01]  /*0cc0*/  ISETP.GE.AND P0, PT, R0, UR8, PT ;  /* 0x0000000800007c0c */ /* 0x000fe2000bf06270 */
[----:B0-----:R-:W-:-:S04]  /*0cd0*/  IMAD.WIDE.U32 R108, R109, 0x10, R140 ;  /* 0x000000106d6c7825 */ /* 0x001fc800078e008c */
[----:B------:R-:W-:-:S04]  /*0ce0*/  IMAD.WIDE.U32 R112, R113, 0x10, R140 ;  /* 0x0000001071707825 */ /* 0x000fc800078e008c */
[----:B------:R-:W-:-:S04]  /*0cf0*/  IMAD.WIDE.U32 R116, R117, 0x10, R140 ;  /* 0x0000001075747825 */ /* 0x000fc800078e008c */
[----:B------:R-:W-:-:S04]  /*0d00*/  IMAD.WIDE.U32 R120, R121, 0x10, R140 ;  /* 0x0000001079787825 */ /* 0x000fc800078e008c */
[----:B------:R-:W-:-:S04]  /*0d10*/  IMAD.WIDE.U32 R248, R249, 0x10, R140 ;  /* 0x00000010f9f87825 */ /* 0x000fc800078e008c */
[----:B------:R-:W-:-:S04]  /*0d20*/  IMAD.WIDE.U32 R244, R245, 0x10, R140 ;  /* 0x00000010f5f47825 */ /* 0x000fc800078e008c */
[----:B------:R-:W-:-:S04]  /*0d30*/  IMAD.WIDE.U32 R236, R237, 0x10, R140 ;  /* 0x00000010edec7825 */ /* 0x000fc800078e008c */
[----:B--2---:R-:W-:-:S04]  /*0d40*/  IMAD.WIDE.U32 R92, R7, 0x10, R140 ;  /* 0x00000010075c7825 */ /* 0x004fc800078e008c */
[----:B-1----:R-:W-:-:S04]  /*0d50*/  IMAD.WIDE.U32 R96, R11, 0x10, R140 ;  /* 0x000000100b607825 */ /* 0x002fc800078e008c */
[----:B---3--:R-:W-:-:S04]  /*0d60*/  IMAD.WIDE.U32 R100, R103, 0x10, R140 ;  /* 0x0000001067647825 */ /* 0x008fc800078e008c */
        /* <DEDUP_REMOVED lines=30> */
[----:B------:R-:W-:Y:S01]  /*0f50*/  IMAD.HI.U32 R7, R9, -0x326172a9, RZ ;  /* 0xcd9e8d5709077827 */ /* 0x000fe200078e00ff */
[----:B------:R-:W-:Y:S01]  /*0f60*/  ULDC.U8 UR8, c[0x0][0x2a0] ;  /* 0x0000a80000087ab9 */ /* 0x000fe20000000000 */
[----:B------:R-:W-:Y:S01]  /*0f70*/  ULDC UR9, c[0x0][0x2d8] ;  /* 0x0000b60000097ab9 */ /* 0x000fe20000000800 */
[----:B------:R-:W5:Y:S01]  /*0f80*/  LDG.E.128 R108, desc[UR6][R110.64] ;  /* 0x000000066e6c7981 */ /* 0x000f62000c1e1d00 */
[----:B------:R-:W-:Y:S01]  /*0f90*/  IMAD R3, R3, -0x2daee0ad, RZ ;  /* 0xd2511f5303037824 */ /* 0x000fe200078e02ff */
[----:B------:R-:W-:-:S02]  /*0fa0*/  ULDC.64 UR10, c[0x0][0x298] ;  /* 0x0000a600000a7ab9 */ /* 0x000fc40000000a00 */
[----:B------:R-:W5:Y:S04]  /*0fb0*/  LDG.E.128 R112, desc[UR6][R114.64] ;  /* 0x0000000672707981 */ /* 0x000f68000c1e1d00 */
[----:B------:R-:W5:Y:S04]  /*0fc0*/  LDG.E.128 R116, desc[UR6][R118.64] ;  /* 0x0000000676747981 */ /* 0x000f68000c1e1d00 */
[----:B------:R-:W5:Y:S01]  /*0fd0*/  LDG.E.128 R120, desc[UR6][R122.64] ;  /* 0x000000067a787981 */ /* 0x000f62000c1e1d00 */
[----:B------:R-:W-:Y:S01]  /*0fe0*/  IMAD.HI.U32 R142, R10, -0x2daee0ad, RZ ;  /* 0xd2511f530a8e7827 */ /* 0x000fe200078e00ff */
[----:B------:R-:W-:Y:S01]  /*0ff0*/  LOP3.LUT R2, R7, UR28, R2, 0x96, !PT ;  /* 0x0000001c07027c12 */ /* 0x000fe2000f8e9602 */
[----:B------:R-:W-:Y:S01]  /*1000*/  BSSY B0, `(.L_x_68558) ;  /* 0x000213d000007945 */ /* 0x000fe20003800000 */
[----:B------:R-:W-:Y:S01]  /*1010*/  LOP3.LUT R7, R8, 0x3, RZ, 0xc0, !PT ;  /* 0x0000000308077812 */ /* 0x000fe200078ec0ff */
[----:B------:R-:W-:Y:S01]  /*1020*/  IMAD R8, R9, -0x326172a9, RZ ;  /* 0xcd9e8d5709087824 */ /* 0x000fe200078e02ff */
[----:B------:R-:W-:Y:S01]  /*1030*/  LOP3.LUT R3, R142, UR29, R3, 0x96, !PT ;  /* 0x0000001d8e037c12 */ /* 0x000fe2000f8e9603 */
[----:B------:R-:W-:-:S02]  /*1040*/  IMAD R10, R10, -0x2daee0ad, RZ ;  /* 0xd2511f530a0a7824 */ /* 0x000fc400078e02ff */
[----:B------:R-:W-:Y:S01]  /*1050*/  IMAD.MOV.U32 R9, RZ, RZ, RZ ;  /* 0x000000ffff097224 */ /* 0x000fe200078e00ff */
[----:B------:R-:W-:Y:S01]  /*1060*/  ISETP.NE.AND P2, PT, RZ, UR8, PT ;  /* 0x00000008ff007c0c */ /* 0x000fe2000bf45270 */
[----:B------:R-:W-:Y:S01]  /*1070*/  ULDC UR8, c[0x0][0x294] ;  /* 0x0000a50000087ab9 */ /* 0x000fe20000000800 */
[----:B--2---:R0:W-:Y:S04]  /*1080*/  STL.64 [R1+0x30], R160 ;  /* 0x000030a001007387 */ /* 0x0041e80000100a00 */
[----:B------:R0:W-:Y:S04]  /*1090*/  STL.64 [R1+0x38], R162 ;  /* 0x000038a201007387 */ /* 0x0001e80000100a00 */
[----:B---3--:R0:W-:Y:S04]  /*10a0*/  STL.64 [R1+0x20], R156 ;  /* 0x0000209c01007387 */ /* 0x0081e80000100a00 */
[----:B------:R0:W-:Y:S04]  /*10b0*/  STL.64 [R1+0x28], R158 ;  /* 0x0000289e01007387 */ /* 0x0001e80000100a00 */
[----:B----4-:R0:W-:Y:S04]  /*10c0*/  STL.64 [R1+0x10], R152 ;  /* 0x0000109801007387 */ /* 0x0101e80000100a00 */
[----:B------:R0:W-:Y:S04]  /*10d0*/  STL.64 [R1+0x18], R154 ;  /* 0x0000189a01007387 */ /* 0x0001e80000100a00 */
[----:B------:R0:W-:Y:S04]  /*10e0*/  STL.64 [R1], R148 ;  /* 0x0000009401007387 */ /* 0x0001e80000100a00 */
[----:B------:R0:W-:Y:S04]  /*10f0*/  STL.64 [R1+0x8], R150 ;  /* 0x0000089601007387 */ /* 0x0001e80000100a00 */
[----:B------:R0:W-:Y:S04]  /*1100*/  STL.64 [R1+0x40], R144 ;  /* 0x0000409001007387 */ /* 0x0001e80000100a00 */
[----:B------:R0:W-:Y:S02]  /*1110*/  STL.64 [R1+0x48], R146 ;  /* 0x0000489201007387 */ /* 0x0001e40000100a00 */
.L_x_69322:
[----:B0-----:R-:W0:Y:S08]  /*1120*/  LDC.64 R148, c[0x0][0x280] ;  /* 0x0000a000ff947b82 */ /* 0x001e300000000a00 */
[----:B------:R-:W1:Y:S08]  /*1130*/  LDC.64 R232, c[0x0][0x230] ;  /* 0x00008c00ffe87b82 */ /* 0x000e700000000a00 */
[----:B------:R-:W2:Y:S01]  /*1140*/  LDC R159, c[0x0][0x218] ;  /* 0x00008600ff9f7b82 */ /* 0x000ea20000000800 */
[----:B0-----:R-:W-:-:S07]  /*1150*/  IMAD.WIDE R148, R0, 0x4, R148 ;  /* 0x0000000400947825 */ /* 0x001fce00078e0294 */
[----:B------:R-:W0:Y:S01]  /*1160*/  LDC.64 R150, c[0x0][0x288] ;  /* 0x0000a200ff967b82 */ /* 0x000e220000000a00 */
[----:B------:R3:W4:Y:S01]  /*1170*/  LDG.E R158, desc[UR6][R148.64] ;  /* 0x00000006949e7981 */ /* 0x000722000c1e1900 */
[----:B-1----:R-:W-:-:S04]  /*1180*/  ISETP.NE.U32.AND P0, PT, R232, RZ, PT ;  /* 0x000000ffe800720c */ /* 0x002fc80003f05070 */
[----:B------:R-:W-:Y:S01]  /*1190*/  ISETP.NE.AND.EX P0, PT, R233, RZ, PT, P0 ;  /* 0x000000ffe900720c */ /* 0x000fe20003f05300 */
[----:B--2---:R-:W-:-:S05]  /*11a0*/  IMAD R154, R0, R159, RZ ;  /* 0x0000009f009a7224 */ /* 0x004fca00078e02ff */
[----:B---3--:R-:W-:-:S07]  /*11b0*/  SHF.R.S32.HI R149, RZ, 0x1f, R154 ;  /* 0x0000001fff957819 */ /* 0x008fce000001149a */
[----:B------:R-:W1:Y:S01]  /*11c0*/  @P0 LDC.64 R152, c[0x0][0x230] ;  /* 0x00008c00ff980b82 */ /* 0x000e620000000a00 */
[----:B------:R-:W-:-:S04]  /*11d0*/  LEA.HI R149, R149, R154, RZ, 0x2 ;  /* 0x0000009a95957211 */ /* 0x000fc800078f10ff */
[----:B------:R-:W-:-:S05]  /*11e0*/  LEA.HI.SX32 R154, R149, R252, 0x1e ;  /* 0x000000fc959a7211 */ /* 0x000fca00078ff2ff */
[----:B-1----:R-:W-:-:S05]  /*11f0*/  @P0 IMAD.WIDE.U32 R152, R154, 0x10, R152 ;  /* 0x000000109a980825 */ /* 0x002fca00078e0098 */
[----:B------:R-:W2:Y:S01]  /*1200*/  @P0 LDG.E.128 R140, desc[UR6][R152.64] ;  /* 0x00000006988c0981 */ /* 0x000ea2000c1e1d00 */
[----:B----4-:R-:W-:-:S13]  /*1210*/  ISETP.GE.AND P3, PT, R158, 0x1, PT ;  /* 0x000000019e00780c */ /* 0x010fda0003f66270 */
[----:B------:R-:W-:Y:S01]  /*1220*/  @P3 VIADD R155, R158, 0xffffffff ;  /* 0xffffffff9e9b3836 */ /* 0x000fe20000000000 */
[----:B------:R-:W1:Y:S03]  /*1230*/  @P3 LDC.64 R156, c[0x0][0x220] ;  /* 0x00008800ff9c3b82 */ /* 0x000e660000000a00 */
[----:B------:R-:W-:-:S05]  /*1240*/  @P3 IMAD R155, R155, R159, RZ ;  /* 0x0000009f9b9b3224 */ /* 0x000fca00078e02ff */
[----:B------:R-:W-:-:S04]  /*1250*/  @P3 SHF.R.S32.HI R148, RZ, 0x1f, R155 ;  /* 0x0000001fff943819 */ /* 0x000fc8000001149b */
[----:B------:R-:W-:Y:S01]  /*1260*/  @P3 LEA.HI R149, R148, R155, RZ, 0x2 ;  /* 0x0000009b94953211 */ /* 0x000fe200078f10ff */
[----:B------:R-:W-:-:S06]  /*1270*/  HFMA2.MMA R155, -RZ, RZ, 0, 0 ;  /* 0x00000000ff9b7435 */ /* 0x000fcc00000001ff */
[----:B------:R-:W-:Y:S01]  /*1280*/  @P3 LEA.HI.SX32 R155, R149, R252, 0x1e ;  /* 0x000000fc959b3211 */ /* 0x000fe200078ff2ff */
[----:B0-----:R-:W-:-:S04]  /*1290*/  IMAD.WIDE R148, R0, 0x4, R150 ;  /* 0x0000000400947825 */ /* 0x001fc800078e0296 */
[----:B-1----:R-:W-:Y:S01]  /*12a0*/  @P3 IMAD.WIDE.U32 R150, R155, 0x10, R156 ;  /* 0x000000109b963825 */ /* 0x002fe200078e009c */
[----:B-----5:R0:W5:Y:S04]  /*12b0*/  LDG.E R242, desc[UR6][R148.64] ;  /* 0x0000000694f27981 */ /* 0x020168000c1e1900 */
[----:B------:R0:W5:Y:S01]  /*12c0*/  @P3 LDG.E.128 R144, desc[UR6][R150.64] ;  /* 0x0000000696903981 */ /* 0x000162000c1e1d00 */
[----:B------:R-:W-:Y:S01]  /*12d0*/  ISETP.GT.AND P4, PT, R158, RZ, PT ;  /* 0x000000ff9e00720c */ /* 0x000fe20003f84270 */
[----:B------:R-:W-:Y:S01]  /*12e0*/  BSSY B1, `(.L_x_68559) ;  /* 0x000005b000017945 */ /* 0x000fe20003800000 */
[----:B------:R-:W-:-:S11]  /*12f0*/  SHF.R.S32.HI R243, RZ, 0x1f, R0 ;  /* 0x0000001ffff37819 */ /* 0x000fd60000011400 */
[----:B------:R-:W-:-:S04]  /*1300*/  @!P4 ISETP.NE.U32.AND P1, PT, R232, RZ, PT ;  /* 0x000000ffe800c20c */ /* 0x000fc80003f25070 */
[----:B------:R-:W-:Y:S01]  /*1310*/  @!P4 ISETP.NE.AND.EX P1, PT, R233, RZ, PT, P1 ;  /* 0x000000ffe900c20c */ /* 0x000fe20003f25310 */
[----:B------:R-:W-:-:S03]  /*1320*/  @!P4 IMAD.MOV.U32 R156, RZ, RZ, R7 ;  /* 0x000000ffff9cc224 */ /* 0x000fc600078e0007 */
        /* <DEDUP_REMOVED lines=14> */
.L_x_68562:
[----:B------:R-:W-:-:S07]  /*1410*/  MOV R157, R8 ;  /* 0x00000008009d7202 */ /* 0x000fce0000000f00 */
.L_x_68563:
[----:B------:R-:W-:Y:S05]  /*1420*/  BSYNC B2 ;  /* 0x0000000000027941 */ /* 0x000fea0003800000 */
.L_x_68561:
        /* <DEDUP_REMOVED lines=16> */
.L_x_68567:
[----:B------:R-:W-:Y:S05]  /*1530*/  BSYNC B3 ;  /* 0x0000000000037941 */ /* 0x000fea0003800000 */
.L_x_68566:
        /* <DEDUP_REMOVED lines=43> */
.L_x_68565:
[----:B------:R-:W-:Y:S05]  /*17f0*/  BSYNC B2 ;  /* 0x0000000000027941 */ /* 0x000fea0003800000 */
.L_x_68564:
        /* <DEDUP_REMOVED lines=9> */
.L_x_68560:
[----:B------:R-:W-:Y:S05]  /*1890*/  BSYNC B1 ;  /* 0x0000000000017941 */ /* 0x000fea0003800000 */
.L_x_68559:
        /* <DEDUP_REMOVED lines=18> */
.L_x_68571:
[----:B------:R-:W-:-:S07]  /*19c0*/  IMAD.MOV.U32 R158, RZ, RZ, R8 ;  /* 0x000000ffff9e7224 */ /* 0x000fce00078e0008 */
.L_x_68572:
[----:B------:R-:W-:Y:S05]  /*19d0*/  BSYNC B2 ;  /* 0x0000000000027941 */ /* 0x000fea0003800000 */
.L_x_68570:
        /* <DEDUP_REMOVED lines=16> */
.L_x_68576:
[----:B------:R-:W-:Y:S05]  /*1ae0*/  BSYNC B3 ;  /* 0x0000000000037941 */ /* 0x000fea0003800000 */
.L_x_68575:
        /* <DEDUP_REMOVED lines=44> */
.L_x_68574:
[----:B------:R-:W-:Y:S05]  /*1db0*/  BSYNC B2 ;  /* 0x0000000000027941 */ /* 0x000fea0003800000 */
.L_x_68573:
        /* <DEDUP_REMOVED lines=9> */
.L_x_68569:
[----:B------:R-:W-:Y:S05]  /*1e50*/  BSYNC B1 ;  /* 0x0000000000017941 */ /* 0x000fea0003800000 */
.L_x_68568:
        /* <DEDUP_REMOVED lines=18> */
.L_x_68580:
[----:B------:R-:W-:-:S07]  /*1f80*/  MOV R158, R8 ;  /* 0x00000008009e7202 */ /* 0x000fce0000000f00 */
.L_x_68581:
[----:B------:R-:W-:Y:S05]  /*1f90*/  BSYNC B2 ;  /* 0x0000000000027941 */ /* 0x000fea0003800000 */
.L_x_68579:
        /* <DEDUP_REMOVED lines=16> */
.L_x_68585:
[----:B------:R-:W-:Y:S05]  /*20a0*/  BSYNC B3 ;  /* 0x0000000000037941 */ /* 0x000fea0003800000 */
.L_x_68584:
        /* <DEDUP_REMOVED lines=44> */
.L_x_68583:
[----:B------:R-:W-:Y:S05]  /*2370*/  BSYNC B2 ;  /* 0x0000000000027941 */ /* 0x000fea0003800000 */
.L_x_68582:
        /* <DEDUP_REMOVED lines=9> */
.L_x_68578:
[----:B------:R-:W-:Y:S05]  /*2410*/  BSYNC B1 ;  /* 0x0000000000017941 */ /* 0x000fea0003800000 */
.L_x_68577:
        /* <DEDUP_REMOVED lines=18> */
.L_x_68589:
[----:B------:R-:W-:-:S07]  /*2540*/  IMAD.MOV.U32 R7, RZ, RZ, R8 ;  /* 0x000000ffff077224 */ /* 0x000fce00078e0008 */
.L_x_68590:
[----:B------:R-:W-:Y:S05]  /*2550*/  BSYNC B2 ;  /* 0x0000000000027941 */ /* 0x000fea0003800000 */
.L_x_68588:
        /* <DEDUP_REMOVED lines=16> */
.L_x_68594:
[----:B------:R-:W-:Y:S05]  /*2660*/  BSYNC B3 ;  /* 0x0000000000037941 */ /* 0x000fea0003800000 */
.L_x_68593:
        /* <DEDUP_REMOVED lines=44> */
.L_x_68592:
[----:B------:R-:W-:Y:S05]  /*2930*/  BSYNC B2 ;  /* 0x0000000000027941 */ /* 0x000fea0003800000 */
.L_x_68591:
        /* <DEDUP_REMOVED lines=9> */
.L_x_68587:
[----:B------:R-:W-:Y:S05]  /*29d0*/  BSYNC B1 ;  /* 0x0000000000017941 */ /* 0x000fea0003800000 */
.L_x_68586:
        /* <DEDUP_REMOVED lines=14> */
[----:B------:R-:W-:-:S05]  /*2ac0*/  LOP3.LUT R159, R159, 0xff0000, RZ, 0xc0, !PT ;  /* 0x00ff00009f9f7812 */ /* 0x000fca00078ec0ff */
[----:B------:R-:W-:Y:S01]  /*2ad0*/  IMAD R158, R158, 0x1000000, R159 ;  /* 0x010000009e9e7824 */ /* 0x000fe200078e029f */
[----:B------:R-:W-:-:S04]  /*2ae0*/  LOP3.LUT R159, R11, 0xff, RZ, 0xc0, !PT ;  /* 0x000000ff0b9f7812 */ /* 0x000fc800078ec0ff */
[----:B------:R-:W-:-:S05]  /*2af0*/  LEA R158, R161, R158, 0x8 ;  /* 0x0000009ea19e7211 */ /* 0x000fca00078e40ff */
[----:B------:R-:W-:Y:S02]  /*2b00*/  IMAD.IADD R159, R158, 0x1, R159 ;  /* 0x000000019e9f7824 */ /* 0x000fe400078e029f */
[----:B0-----:R-:W-:-:S05]  /*2b10*/  IMAD.WIDE.U32 R150, R155, 0x4, R150 ;  /* 0x000000049b967825 */ /* 0x001fca00078e0096 */
[----:B------:R1:W-:Y:S02]  /*2b20*/  STG.E desc[UR6][R150.64], R159 ;  /* 0x0000009f96007986 */ /* 0x0003e4000c101906 */
.L_x_68596:
[----:B------:R-:W-:Y:S05]  /*2b30*/  BSYNC B1 ;  /* 0x0000000000017941 */ /* 0x000fea0003800000 */
.L_x_68595:
[----:B012---:R-:W-:Y:S01]  /*2b40*/  @P3 IMAD.WIDE.U32 R150, R7, 0x10, R156 ;  /* 0x0000001007963825 */ /* 0x007fe200078e009c */
[----:B------:R-:W2:Y:S04]  /*2b50*/  @P0 LDG.E.128 R140, desc[UR6][R152.64] ;  /* 0x00000006988c0981 */ /* 0x000ea8000c1e1d00 */
        /* <DEDUP_REMOVED lines=19> */
.L_x_68600:
[----:B------:R-:W-:-:S07]  /*2c90*/  IMAD.MOV.U32 R11, RZ, RZ, R8 ;  /* 0x000000ffff0b7224 */ /* 0x000fce00078e0008 */
.L_x_68601:
[----:B------:R-:W-:Y:S05]  /*2ca0*/  BSYNC B2 ;  /* 0x0000000000027941 */ /* 0x000fea0003800000 */
.L_x_68599:
        /* <DEDUP_REMOVED lines=16> */
.L_x_68605:
[----:B------:R-:W-:Y:S05]  /*2db0*/  BSYNC B3 ;  /* 0x0000000000037941 */ /* 0x000fea0003800000 */
.L_x_68604:
        /* <DEDUP_REMOVED lines=44> */
.L_x_68603:
[----:B------:R-:W-:Y:S05]  /*3080*/  BSYNC B2 ;  /* 0x0000000000027941 */ /* 0x000fea0003800000 */
.L_x_68602:
        /* <DEDUP_REMOVED lines=9> */
.L_x_68598:
[----:B------:R-:W-:Y:S05]  /*3120*/  BSYNC B1 ;  /* 0x0000000000017941 */ /* 0x000fea0003800000 */
.L_x_68597:
        /* <DEDUP_REMOVED lines=18> */
.L_x_68609:
[----:B------:R-:W-:-:S07]  /*3250*/  MOV R149, R8 ;  /* 0x0000000800957202 */ /* 0x000fce0000000f00 */
.L_x_68610:
[----:B------:R-:W-:Y:S05]  /*3260*/  BSYNC B2 ;  /* 0x0000000000027941 */ /* 0x000fea0003800000 */
.L_x_68608:
        /* <DEDUP_REMOVED lines=16> */
.L_x_68614:
[----:B------:R-:W-:Y:S05]  /*3370*/  BSYNC B3 ;  /* 0x0000000000037941 */ /* 0x000fea0003800000 */
.L_x_68613:
        /* <DEDUP_REMOVED lines=44> */
.L_x_68612:
[----:B------:R-:W-:Y:S05]  /*3640*/  BSYNC B2 ;  /* 0x0000000000027941 */ /* 0x000fea0003800000 */
.L_x_68611:
        /* <DEDUP_REMOVED lines=9> */
.L_x_68607:
[----:B------:R-:W-:Y:S05]  /*36e0*/  BSYNC B1 ;  /* 0x0000000000017941 */ /* 0x000fea0003800000 */
.L_x_68606:
        /* <DEDUP_REMOVED lines=18> */
.L_x_68618:
[----:B------:R-:W-:-:S07]  /*3810*/  IMAD.MOV.U32 R149, RZ, RZ, R8 ;  /* 0x000000ffff957224 */ /* 0x000fce00078e0008 */
.L_x_68619:
[----:B------:R-:W-:Y:S05]  /*3820*/  BSYNC B2 ;  /* 0x0000000000027941 */ /* 0x000fea0003800000 */
.L_x_68617:
        /* <DEDUP_REMOVED lines=16> */
.L_x_68623:
[----:B------:R-:W-:Y:S05]  /*3930*/  BSYNC B3 ;  /* 0x0000000000037941 */ /* 0x000fea0003800000 */
.L_x_68622:
        /* <DEDUP_REMOVED lines=44> */
.L_x_68621:
[----:B------:R-:W-:Y:S05]  /*3c00*/  BSYNC B2 ;  /* 0x0000000000027941 */ /* 0x000fea0003800000 */
.L_x_68620:
        /* <DEDUP_REMOVED lines=9> */
.L_x_68616:
[----:B------:R-:W-:Y:S05]  /*3ca0*/  BSYNC B1 ;  /* 0x0000000000017941 */ /* 0x000fea0003800000 */
.L_x_68615:
        /* <DEDUP_REMOVED lines=18> */
.L_x_68627:
[----:B------:R-:W-:-:S07]  /*3dd0*/  IMAD.MOV.U32 R149, RZ, RZ, R8 ;  /* 0x000000ffff957224 */ /* 0x000fce00078e0008 */
.L_x_68628:
[----:B------:R-:W-:Y:S05]  /*3de0*/  BSYNC B2 ;  /* 0x0000000000027941 */ /* 0x000fea0003800000 */
.L_x_68626:
        /* <DEDUP_REMOVED lines=16> */
.L_x_68632:
[----:B------:R-:W-:Y:S05]  /*3ef0*/  BSYNC B3 ;  /* 0x0000000000037941 */ /* 0x000fea0003800000 */
.L_x_68631:
        /* <DEDUP_REMOVED lines=44> */
.L_x_68630:
[----:B------:R-:W-:Y:S05]  /*41c0*/  BSYNC B2 ;  /* 0x0000000000027941 */ /* 0x000fea0003800000 */
.L_x_68629:
        /* <DEDUP_REMOVED lines=9> */
.L_x_68625:
[----:B------:R-:W-:Y:S05]  /*4260*/  BSYNC B1 ;  /* 0x0000000000017941 */ /* 0x000fea0003800000 */
.L_x_68624:
        /* <DEDUP_REMOVED lines=20> */
.L_x_68634:
[----:B------:R-:W-:Y:S05]  /*43b0*/  BSYNC B1 ;  /* 0x0000000000017941 */ /* 0x000fea0003800000 */
.L_x_68633:
        /* <DEDUP_REMOVED lines=21> */
.L_x_68638:
[----:B------:R-:W-:-:S07]  /*4510*/  MOV R7, R8 ;  /* 0x0000000800077202 */ /* 0x000fce0000000f00 */
.L_x_68639:
[----:B------:R-:W-:Y:S05]  /*4520*/  BSYNC B2 ;  /* 0x0000000000027941 */ /* 0x000fea0003800000 */
.L_x_68637:
        /* <DEDUP_REMOVED lines=16> */
.L_x_68643:
[----:B------:R-:W-:Y:S05]  /*4630*/  BSYNC B3 ;  /* 0x0000000000037941 */ /* 0x000fea0003800000 */
.L_x_68642:
        /* <DEDUP_REMOVED lines=42> */
[----:B------:R-:W-:-:S07]  /*48e0*/  LOP3.LUT R3, R11, UR29, R150, 0x96, !PT ;  /* 0x0000001d0b037c12 */ /* 0x000fce000f8e9696 */
.L_x_68641:
[----:B------:R-:W-:Y:S05]  /*48f0*/  BSYNC B2 ;  /* 0x0000000000027941 */ /* 0x000fea0003800000 */
.L_x_68640:
        /* <DEDUP_REMOVED lines=9> */
.L_x_68636:
[----:B------:R-:W-:Y:S05]  /*4990*/  BSYNC B1 ;  /* 0x0000000000017941 */ /* 0x000fea0003800000 */
.L_x_68635:
        /* <DEDUP_REMOVED lines=18> */
.L_x_68647:
[----:B------:R-:W-:-:S07]  /*4ac0*/  MOV R7, R8 ;  /* 0x0000000800077202 */ /* 0x000fce0000000f00 */
.L_x_68648:
[----:B------:R-:W-:Y:S05]  /*4ad0*/  BSYNC B2 ;  /* 0x0000000000027941 */ /* 0x000fea0003800000 */
.L_x_68646:
        /* <DEDUP_REMOVED lines=16> */
.L_x_68652:
[----:B------:R-:W-:Y:S05]  /*4be0*/  BSYNC B3 ;  /* 0x0000000000037941 */ /* 0x000fea0003800000 */
.L_x_68651:
        /* <DEDUP_REMOVED lines=44> */
.L_x_68650:
[----:B------:R-:W-:Y:S05]  /*4eb0*/  BSYNC B2 ;  /* 0x0000000000027941 */ /* 0x000fea0003800000 */
.L_x_68649:
        /* <DEDUP_REMOVED lines=9> */
.L_x_68645:
[----:B------:R-:W-:Y:S05]  /*4f50*/  BSYNC B1 ;  /* 0x0000000000017941 */ /* 0x000fea0003800000 */
.L_x_68644:
        /* <DEDUP_REMOVED lines=18> */
.L_x_68656:
[----:B------:R-:W-:-:S07]  /*5080*/  IMAD.MOV.U32 R7, RZ, RZ, R8 ;  /* 0x000000ffff077224 */ /* 0x000fce00078e0008 */
.L_x_68657:
[----:B------:R-:W-:Y:S05]  /*5090*/  BSYNC B2 ;  /* 0x0000000000027941 */ /* 0x000fea0003800000 */
.L_x_68655:
        /* <DEDUP_REMOVED lines=16> */
.L_x_68661:
[----:B------:R-:W-:Y:S05]  /*51a0*/  BSYNC B3 ;  /* 0x0000000000037941 */ /* 0x000fea0003800000 */
.L_x_68660:
        /* <DEDUP_REMOVED lines=44> */
.L_x_68659:
[----:B------:R-:W-:Y:S05]  /*5470*/  BSYNC B2 ;  /* 0x0000000000027941 */ /* 0x000fea0003800000 */
.L_x_68658:
        /* <DEDUP_REMOVED lines=9> */
.L_x_68654:
[----:B------:R-:W-:Y:S05]  /*5510*/  BSYNC B1 ;  /* 0x0000000000017941 */ /* 0x000fea0003800000 */
.L_x_68653:
        /* <DEDUP_REMOVED lines=18> */
.L_x_68665:
[----:B------:R-:W-:-:S07]  /*5640*/  MOV R7, R8 ;  /* 0x0000000800077202 */ /* 0x000fce0000000f00 */
.L_x_68666:
[----:B------:R-:W-:Y:S05]  /*5650*/  BSYNC B2 ;  /* 0x0000000000027941 */ /* 0x000fea0003800000 */
.L_x_68664:
        /* <DEDUP_REMOVED lines=16> */
.L_x_68670:
[----:B------:R-:W-:Y:S05]  /*5760*/  BSYNC B3 ;  /* 0x0000000000037941 */ /* 0x000fea0003800000 */
.L_x_68669:
        /* <DEDUP_REMOVED lines=44> */
.L_x_68668:
[----:B------:R-:W-:Y:S05]  /*5a30*/  BSYNC B2 ;  /* 0x0000000000027941 */ /* 0x000fea0003800000 */
.L_x_68667:
        /* <DEDUP_REMOVED lines=9> */
.L_x_68663:
[----:B------:R-:W-:Y:S05]  /*5ad0*/  BSYNC B1 ;  /* 0x0000000000017941 */ /* 0x000fea0003800000 */
.L_x_68662:
[----:B------:R-:W-:Y:S01]  /*5ae0*/  IMAD.WIDE.U32 R158, R149, 0x10, R234 ;  /* 0x00000010959e7825 */ /* 0x000fe200078e00ea */
[----:B------:R-:W0:Y:S01]  /*5af0*/  @P0 LDC.64 R156, c[0x0][0x230] ;  /* 0x00008c00ff9c0b82 */ /* 0x000e220000000a00 */
[----:B------:R-:W-:Y:S01]  /*5b00*/  IADD3 R150, R154, 0x60, RZ ;  /* 0x000000609a967810 */ /* 0x000fe20007ffe0ff */
[----:B------:R-:W-:Y:S01]  /*5b10*/  BSSY B1, `(.L_x_68671) ;  /* 0x0000011000017945 */ /* 0x000fe20003800000 */
[----:B------:R-:W-:Y:S01]  /*5b20*/  VIADD R7, R155, 0x60 ;  /* 0x000000609b077836 */ /* 0x000fe20000000000 */
[----:B------:R1:W-:Y:S04]  /*5b30*/  STG.E.128 desc[UR6][R158.64], R216 ;  /* 0x000000d89e007986 */ /* 0x0003e8000c101d06 */
[----:B------:R-:W2:Y:S01]  /*5b40*/  @P3 LDC.64 R152, c[0x0][0x220] ;  /* 0x00008800ff983b82 */ /* 0x000ea20000000a00 */
[----:B0-----:R-:W-:Y:S01]  /*5b50*/  @P0 IMAD.WIDE.U32 R156, R150, 0x10, R156 ;  /* 0x00000010969c0825 */ /* 0x001fe200078e009c */
[----:B-1----:R-:W-:Y:S06]  /*5b60*/  @!P3 BRA `(.L_x_68672) ;  /* 0x00000000002cb947 */ /* 0x002fec0003800000 */
[----:B------:R-:W0:Y:S01]  /*5b70*/  LDC.64 R158, c[0x0][0x240] ;  /* 0x00009000ff9e7b82 */ /* 0x000e220000000a00 */
[----:B------:R-:W-:Y:S02]  /*5b80*/  SHF.L.U32 R151, R229, 0x10, RZ ;  /* 0x00000010e5977819 */ /* 0x000fe400000006ff */
[----:B------:R-:W-:Y:S02]  /*5b90*/  LOP3.LUT R149, R230, 0xffff, RZ, 0xc0, !PT ;  /* 0x0000ffffe6957812 */ /* 0x000fe400078ec0ff */
[----:B------:R-:W-:Y:S02]  /*5ba0*/  LOP3.LUT R162, R151, 0xff0000, RZ, 0xc0, !PT ;  /* 0x00ff000097a27812 */ /* 0x000fe400078ec0ff */
[----:B------:R-:W-:Y:S02]  /*5bb0*/  LOP3.LUT R164, R228, 0xff, RZ, 0xc0, !PT ;  /* 0x000000ffe4a47812 */ /* 0x000fe400078ec0ff */
[----:B------:R-:W-:Y:S01]  /*5bc0*/  LOP3.LUT R151, R11, 0xff, RZ, 0xc0, !PT ;  /* 0x000000ff0b977812 */ /* 0x000fe200078ec0ff */
[----:B------:R-:W-:-:S05]  /*5bd0*/  IMAD R149, R149, 0x1000000, R162 ;  /* 0x0100000095957824 */ /* 0x000fca00078e02a2 */
[----:B------:R-:W-:-:S05]  /*5be0*/  LEA R164, R164, R149, 0x8 ;  /* 0x00000095a4a47211 */ /* 0x000fca00078e40ff */
[----:B------:R-:W-:Y:S02]  /*5bf0*/  IMAD.IADD R151, R164, 0x1, R151 ;  /* 0x00000001a4977824 */ /* 0x000fe400078e0297 */
[----:B0-----:R-:W-:-:S05]  /*5c00*/  IMAD.WIDE.U32 R148, R148, 0x4, R158 ;  /* 0x0000000494947825 */ /* 0x001fca00078e009e */
[----:B------:R0:W-:Y:S02]  /*5c10*/  STG.E desc[UR6][R148.64], R151 ;  /* 0x0000009794007986 */ /* 0x0001e4000c101906 */
.L_x_68672:
[----:B------:R-:W-:Y:S05]  /*5c20*/  BSYNC B1 ;  /* 0x0000000000017941 */ /* 0x000fea0003800000 */
.L_x_68671:
[----:B--2---:R-:W-:Y:S01]  /*5c30*/  @P3 IMAD.WIDE.U32 R152, R7, 0x10, R152 ;  /* 0x0000001007983825 */ /* 0x004fe200078e0098 */
[----:B------:R-:W2:Y:S04]  /*5c40*/  @P0 LDG.E.128 R140, desc[UR6][R156.64] ;  /* 0x000000069c8c0981 */ /* 0x000ea8000c1e1d00 */
[----:B-----5:R1:W5:Y:S01]  /*5c50*/  @P3 LDG.E.128 R144, desc[UR6][R152.64] ;  /* 0x0000000698903981 */ /* 0x020362000c1e1d00 */
[----:B------:R-:W-:Y:S01]  /*5c60*/  @!P4 ISETP.NE.U32.AND P1, PT, R232, RZ, PT ;  /* 0x000000ffe800c20c */ /* 0x000fe20003f25070 */
[----:B------:R-:W-:Y:S01]  /*5c70*/  BSSY B1, `(.L_x_68673) ;  /* 0x000005a000017945 */ /* 0x000fe20003800000 */
[----:B0-----:R-:W-:Y:S02]  /*5c80*/  @!P4 MOV R149, R160 ;  /* 0x000000a00095c202 */ /* 0x001fe40000000f00 */
        /* <DEDUP_REMOVED lines=15> */
.L_x_68676:
[----:B------:R-:W-:-:S07]  /*5d80*/  IMAD.MOV.U32 R11, RZ, RZ, R8 ;  /* 0x000000ffff0b7224 */ /* 0x000fce00078e0008 */
.L_x_68677:
[----:B------:R-:W-:Y:S05]  /*5d90*/  BSYNC B2 ;  /* 0x0000000000027941 */ /* 0x000fea0003800000 */
.L_x_68675:
        /* <DEDUP_REMOVED lines=16> */
.L_x_68681:
[----:B------:R-:W-:Y:S05]  /*5ea0*/  BSYNC B3 ;  /* 0x0000000000037941 */ /* 0x000fea0003800000 */
.L_x_68680:
        /* <DEDUP_REMOVED lines=44> */
.L_x_68679:
[----:B------:R-:W-:Y:S05]  /*6170*/  BSYNC B2 ;  /* 0x0000000000027941 */ /* 0x000fea0003800000 */
.L_x_68678:
        /* <DEDUP_REMOVED lines=9> */
.L_x_68674:
[----:B------:R-:W-:Y:S05]  /*6210*/  BSYNC B1 ;  /* 0x0000000000017941 */ /* 0x000fea0003800000 */
.L_x_68673:
        /* <DEDUP_REMOVED lines=18> */
.L_x_68685:
[----:B------:R-:W-:-:S07]  /*6340*/  MOV R148, R8 ;  /* 0x0000000800947202 */ /* 0x000fce0000000f00 */
.L_x_68686:
[----:B------:R-:W-:Y:S05]  /*6350*/  BSYNC B2 ;  /* 0x0000000000027941 */ /* 0x000fea0003800000 */
.L_x_68684:
        /* <DEDUP_REMOVED lines=16> */
.L_x_68690:
[----:B------:R-:W-:Y:S05]  /*6460*/  BSYNC B3 ;  /* 0x0000000000037941 */ /* 0x000fea0003800000 */
.L_x_68689:
        /* <DEDUP_REMOVED lines=44> */
.L_x_68688:
[----:B------:R-:W-:Y:S05]  /*6730*/  BSYNC B2 ;  /* 0x0000000000027941 */ /* 0x000fea0003800000 */
.L_x_68687:
        /* <DEDUP_REMOVED lines=9> */
.L_x_68683:
[----:B------:R-:W-:Y:S05]  /*67d0*/  BSYNC B1 ;  /* 0x0000000000017941 */ /* 0x000fea0003800000 */
.L_x_68682:
        /* <DEDUP_REMOVED lines=18> */
.L_x_68694:
[----:B------:R-:W-:-:S07]  /*6900*/  IMAD.MOV.U32 R148, RZ, RZ, R8 ;  /* 0x000000ffff947224 */ /* 0x000fce00078e0008 */
.L_x_68695:
[----:B------:R-:W-:Y:S05]  /*6910*/  BSYNC B2 ;  /* 0x0000000000027941 */ /* 0x000fea0003800000 */
.L_x_68693:
        /* <DEDUP_REMOVED lines=16> */
.L_x_68699:
[----:B------:R-:W-:Y:S05]  /*6a20*/  BSYNC B3 ;  /* 0x0000000000037941 */ /* 0x000fea0003800000 */
.L_x_68698:
        /* <DEDUP_REMOVED lines=44> */
.L_x_68697:
[----:B------:R-:W-:Y:S05]  /*6cf0*/  BSYNC B2 ;  /* 0x0000000000027941 */ /* 0x000fea0003800000 */
.L_x_68696:
        /* <DEDUP_REMOVED lines=9> */
.L_x_68692:
[----:B------:R-:W-:Y:S05]  /*6d90*/  BSYNC B1 ;  /* 0x0000000000017941 */ /* 0x000fea0003800000 */
.L_x_68691:
        /* <DEDUP_REMOVED lines=18> */
.L_x_68703:
[----:B------:R-:W-:-:S07]  /*6ec0*/  MOV R148, R8 ;  /* 0x0000000800947202 */ /* 0x000fce0000000f00 */
.L_x_68704:
[----:B------:R-:W-:Y:S05]  /*6ed0*/  BSYNC B2 ;  /* 0x0000000000027941 */ /* 0x000fea0003800000 */
.L_x_68702:
        /* <DEDUP_REMOVED lines=16> */
.L_x_68708:
[----:B------:R-:W-:Y:S05]  /*6fe0*/  BSYNC B3 ;  /* 0x0000000000037941 */ /* 0x000fea0003800000 */
.L_x_68707:
        /* <DEDUP_REMOVED lines=44> */
.L_x_68706:
[----:B------:R-:W-:Y:S05]  /*72b0*/  BSYNC B2 ;  /* 0x0000000000027941 */ /* 0x000fea0003800000 */
.L_x_68705:
        /* <DEDUP_REMOVED lines=9> */
.L_x_68701:
[----:B------:R-:W-:Y:S05]  /*7350*/  BSYNC B1 ;  /* 0x0000000000017941 */ /* 0x000fea0003800000 */
.L_x_68700:
        /* <DEDUP_REMOVED lines=13> */
[----:B------:R-:W-:-:S03]  /*7430*/  LOP3.LUT R161, R228, 0xff, RZ, 0xc0, !PT ;  /* 0x000000ffe4a17812 */ /* 0x000fc600078ec0ff */
[----:B------:R-:W-:Y:S01]  /*7440*/  IMAD R158, R158, 0x1000000, R159 ;  /* 0x010000009e9e7824 */ /* 0x000fe200078e029f */
[----:B------:R-:W-:-:S04]  /*7450*/  LOP3.LUT R159, R11, 0xff, RZ, 0xc0, !PT ;  /* 0x000000ff0b9f7812 */ /* 0x000fc800078ec0ff */
[----:B------:R-:W-:-:S05]  /*7460*/  LEA R158, R161, R158, 0x8 ;  /* 0x0000009ea19e7211 */ /* 0x000fca00078e40ff */
[----:B------:R-:W-:Y:S02]  /*7470*/  IMAD.IADD R159, R158, 0x1, R159 ;  /* 0x000000019e9f7824 */ /* 0x000fe400078e029f */
[----:B0-----:R-:W-:-:S05]  /*7480*/  IMAD.WIDE.U32 R156, R7, 0x4, R156 ;  /* 0x00000004079c7825 */ /* 0x001fca00078e009c */
[----:B------:R0:W-:Y:S02]  /*7490*/  STG.E desc[UR6][R156.64], R159 ;  /* 0x0000009f9c007986 */ /* 0x0001e4000c101906 */
.L_x_68710:
[----:B------:R-:W-:Y:S05]  /*74a0*/  BSYNC B1 ;  /* 0x0000000000017941 */ /* 0x000fea0003800000 */
.L_x_68709:
        /* <DEDUP_REMOVED lines=21> */
.L_x_68714:
[----:B------:R-:W-:-:S07]  /*7600*/  IMAD.MOV.U32 R7, RZ, RZ, R8 ;  /* 0x000000ffff077224 */ /* 0x000fce00078e0008 */
.L_x_68715:
[----:B------:R-:W-:Y:S05]  /*7610*/  BSYNC B2 ;  /* 0x0000000000027941 */ /* 0x000fea0003800000 */
.L_x_68713:
        /* <DEDUP_REMOVED lines=16> */
.L_x_68719:
[----:B------:R-:W-:Y:S05]  /*7720*/  BSYNC B3 ;  /* 0x0000000000037941 */ /* 0x000fea0003800000 */
.L_x_68718:
        /* <DEDUP_REMOVED lines=43> */
.L_x_68717:
[----:B------:R-:W-:Y:S05]  /*79e0*/  BSYNC B2 ;  /* 0x0000000000027941 */ /* 0x000fea0003800000 */
.L_x_68716:
        /* <DEDUP_REMOVED lines=9> */
.L_x_68712:
[----:B------:R-:W-:Y:S05]  /*7a80*/  BSYNC B1 ;  /* 0x0000000000017941 */ /* 0x000fea0003800000 */
.L_x_68711:
        /* <DEDUP_REMOVED lines=18> */
.L_x_68723:
[----:B------:R-:W-:-:S07]  /*7bb0*/  IMAD.MOV.U32 R7, RZ, RZ, R8 ;  /* 0x000000ffff077224 */ /* 0x000fce00078e0008 */
.L_x_68724:
[----:B------:R-:W-:Y:S05]  /*7bc0*/  BSYNC B2 ;  /* 0x0000000000027941 */ /* 0x000fea0003800000 */
.L_x_68722:
        /* <DEDUP_REMOVED lines=16> */
.L_x_68728:
[----:B------:R-:W-:Y:S05]  /*7cd0*/  BSYNC B3 ;  /* 0x0000000000037941 */ /* 0x000fea0003800000 */
.L_x_68727:
        /* <DEDUP_REMOVED lines=44> */
.L_x_68726:
[----:B------:R-:W-:Y:S05]  /*7fa0*/  BSYNC B2 ;  /* 0x0000000000027941 */ /* 0x000fea0003800000 */
.L_x_68725:
        /* <DEDUP_REMOVED lines=9> */
.L_x_68721:
[----:B------:R-:W-:Y:S05]  /*8040*/  BSYNC B1 ;  /* 0x0000000000017941 */ /* 0x000fea0003800000 */
.L_x_68720:
        /* <DEDUP_REMOVED lines=18> */
.L_x_68732:
[----:B------:R-:W-:-:S07]  /*8170*/  MOV R7, R8 ;  /* 0x0000000800077202 */ /* 0x000fce0000000f00 */
.L_x_68733:
[----:B------:R-:W-:Y:S05]  /*8180*/  BSYNC B2 ;  /* 0x0000000000027941 */ /* 0x000fea0003800000 */
.L_x_68731:
        /* <DEDUP_REMOVED lines=16> */
.L_x_68737:
[----:B------:R-:W-:Y:S05]  /*8290*/  BSYNC B3 ;  /* 0x0000000000037941 */ /* 0x000fea0003800000 */
.L_x_68736:
        /* <DEDUP_REMOVED lines=44> */
.L_x_68735:
[----:B------:R-:W-:Y:S05]  /*8560*/  BSYNC B2 ;  /* 0x0000000000027941 */ /* 0x000fea0003800000 */
.L_x_68734:
        /* <DEDUP_REMOVED lines=9> */
.L_x_68730:
[----:B------:R-:W-:Y:S05]  /*8600*/  BSYNC B1 ;  /* 0x0000000000017941 */ /* 0x000fea0003800000 */
.L_x_68729:
        /* <DEDUP_REMOVED lines=18> */
.L_x_68741:
[----:B------:R-:W-:-:S07]  /*8730*/  IMAD.MOV.U32 R7, RZ, RZ, R8 ;  /* 0x000000ffff077224 */ /* 0x000fce00078e0008 */
.L_x_68742:
[----:B------:R-:W-:Y:S05]  /*8740*/  BSYNC B2 ;  /* 0x0000000000027941 */ /* 0x000fea0003800000 */
.L_x_68740:
        /* <DEDUP_REMOVED lines=16> */
.L_x_68746:
[----:B------:R-:W-:Y:S05]  /*8850*/  BSYNC B3 ;  /* 0x0000000000037941 */ /* 0x000fea0003800000 */
.L_x_68745:
        /* <DEDUP_REMOVED lines=44> */
.L_x_68744:
[----:B------:R-:W-:Y:S05]  /*8b20*/  BSYNC B2 ;  /* 0x0000000000027941 */ /* 0x000fea0003800000 */
.L_x_68743:
        /* <DEDUP_REMOVED lines=9> */
.L_x_68739:
[----:B------:R-:W-:Y:S05]  /*8bc0*/  BSYNC B1 ;  /* 0x0000000000017941 */ /* 0x000fea0003800000 */
.L_x_68738:
        /* <DEDUP_REMOVED lines=20> */
.L_x_68748:
[----:B------:R-:W-:Y:S05]  /*8d10*/  BSYNC B1 ;  /* 0x0000000000017941 */ /* 0x000fea0003800000 */
.L_x_68747:
        /* <DEDUP_REMOVED lines=21> */
.L_x_68752:
[----:B------:R-:W-:-:S07]  /*8e70*/  MOV R11, R8 ;  /* 0x00000008000b7202 */ /* 0x000fce0000000f00 */
.L_x_68753:
[----:B------:R-:W-:Y:S05]  /*8e80*/  BSYNC B2 ;  /* 0x0000000000027941 */ /* 0x000fea0003800000 */
.L_x_68751:
        /* <DEDUP_REMOVED lines=16> */
.L_x_68757:
[----:B------:R-:W-:Y:S05]  /*8f90*/  BSYNC B3 ;  /* 0x0000000000037941 */ /* 0x000fea0003800000 */
.L_x_68756:
        /* <DEDUP_REMOVED lines=44> */
.L_x_68755:
[----:B------:R-:W-:Y:S05]  /*9260*/  BSYNC B2 ;  /* 0x0000000000027941 */ /* 0x000fea0003800000 */
.L_x_68754:
        /* <DEDUP_REMOVED lines=9> */
.L_x_68750:
[----:B------:R-:W-:Y:S05]  /*9300*/  BSYNC B1 ;  /* 0x0000000000017941 */ /* 0x000fea0003800000 */
.L_x_68749:
        /* <DEDUP_REMOVED lines=18> */
.L_x_68761:
[----:B------:R-:W-:-:S07]  /*9430*/  IMAD.MOV.U32 R148, RZ, RZ, R8 ;  /* 0x000000ffff947224 */ /* 0x000fce00078e0008 */
.L_x_68762:
[----:B------:R-:W-:Y:S05]  /*9440*/  BSYNC B2 ;  /* 0x0000000000027941 */ /* 0x000fea0003800000 */
.L_x_68760:
        /* <DEDUP_REMOVED lines=16> */
.L_x_68766:
[----:B------:R-:W-:Y:S05]  /*9550*/  BSYNC B3 ;  /* 0x0000000000037941 */ /* 0x000fea0003800000 */
.L_x_68765:
        /* <DEDUP_REMOVED lines=44> */
.L_x_68764:
[----:B------:R-:W-:Y:S05]  /*9820*/  BSYNC B2 ;  /* 0x0000000000027941 */ /* 0x000fea0003800000 */
.L_x_68763:
        /* <DEDUP_REMOVED lines=9> */
.L_x_68759:
[----:B------:R-:W-:Y:S05]  /*98c0*/  BSYNC B1 ;  /* 0x0000000000017941 */ /* 0x000fea0003800000 */
.L_x_68758:
        /* <DEDUP_REMOVED lines=18> */
.L_x_68770:
[----:B------:R-:W-:-:S07]  /*99f0*/  MOV R148, R8 ;  /* 0x0000000800947202 */ /* 0x000fce0000000f00 */
.L_x_68771:
[----:B------:R-:W-:Y:S05]  /*9a00*/  BSYNC B2 ;  /* 0x0000000000027941 */ /* 0x000fea0003800000 */
.L_x_68769:
        /* <DEDUP_REMOVED lines=16> */
.L_x_68775:
[----:B------:R-:W-:Y:S05]  /*9b10*/  BSYNC B3 ;  /* 0x0000000000037941 */ /* 0x000fea0003800000 */
.L_x_68774:
        /* <DEDUP_REMOVED lines=44> */
.L_x_68773:
[----:B------:R-:W-:Y:S05]  /*9de0*/  BSYNC B2 ;  /* 0x0000000000027941 */ /* 0x000fea0003800000 */
.L_x_68772:
        /* <DEDUP_REMOVED lines=9> */
.L_x_68768:
[----:B------:R-:W-:Y:S05]  /*9e80*/  BSYNC B1 ;  /* 0x0000000000017941 */ /* 0x000fea0003800000 */
.L_x_68767:
        /* <DEDUP_REMOVED lines=18> */
.L_x_68779:
[----:B------:R-:W-:-:S07]  /*9fb0*/  IMAD.MOV.U32 R148, RZ, RZ, R8 ;  /* 0x000000ffff947224 */ /* 0x000fce00078e0008 */
.L_x_68780:
[----:B------:R-:W-:Y:S05]  /*9fc0*/  BSYNC B2 ;  /* 0x0000000000027941 */ /* 0x000fea0003800000 */
.L_x_68778:
        /* <DEDUP_REMOVED lines=16> */
.L_x_68784:
[----:B------:R-:W-:Y:S05]  /*a0d0*/  BSYNC B3 ;  /* 0x0000000000037941 */ /* 0x000fea0003800000 */
.L_x_68783:
        /* <DEDUP_REMOVED lines=44> */
.L_x_68782:
[----:B------:R-:W-:Y:S05]  /*a3a0*/  BSYNC B2 ;  /* 0x0000000000027941 */ /* 0x000fea0003800000 */
.L_x_68781:
        /* <DEDUP_REMOVED lines=9> */
.L_x_68777:
[----:B------:R-:W-:Y:S05]  /*a440*/  BSYNC B1 ;  /* 0x0000000000017941 */ /* 0x000fea0003800000 */
.L_x_68776:
        /* <DEDUP_REMOVED lines=20> */
.L_x_68786:
[----:B------:R-:W-:Y:S05]  /*a590*/  BSYNC B1 ;  /* 0x0000000000017941 */ /* 0x000fea0003800000 */
.L_x_68785:
        /* <DEDUP_REMOVED lines=21> */
.L_x_68790:
[----:B------:R-:W-:-:S07]  /*a6f0*/  MOV R7, R8 ;  /* 0x0000000800077202 */ /* 0x000fce0000000f00 */
.L_x_68791:
[----:B------:R-:W-:Y:S05]  /*a700*/  BSYNC B2 ;  /* 0x0000000000027941 */ /* 0x000fea0003800000 */
.L_x_68789:
        /* <DEDUP_REMOVED lines=16> */
.L_x_68795:
[----:B------:R-:W-:Y:S05]  /*a810*/  BSYNC B3 ;  /* 0x0000000000037941 */ /* 0x000fea0003800000 */
.L_x_68794:
        /* <DEDUP_REMOVED lines=43> */
[----:B------:R-:W-:-:S07]  /*aad0*/  IMAD.MOV.U32 R10, RZ, RZ, R152 ;  /* 0x000000ffff0a7224 */ /* 0x000fce00078e0098 */
.L_x_68793:
[----:B------:R-:W-:Y:S05]  /*aae0*/  BSYNC B2 ;  /* 0x0000000000027941 */ /* 0x000fea0003800000 */
.L_x_68792:
        /* <DEDUP_REMOVED lines=9> */
.L_x_68788:
[----:B------:R-:W-:Y:S05]  /*ab80*/  BSYNC B1 ;  /* 0x0000000000017941 */ /* 0x000fea0003800000 */
.L_x_68787:
        /* <DEDUP_REMOVED lines=18> */
.L_x_68799:
[----:B------:R-:W-:-:S07]  /*acb0*/  IMAD.MOV.U32 R7, RZ, RZ, R8 ;  /* 0x000000ffff077224 */ /* 0x000fce00078e0008 */
.L_x_68800:
[----:B------:R-:W-:Y:S05]  /*acc0*/  BSYNC B2 ;  /* 0x0000000000027941 */ /* 0x000fea0003800000 */
.L_x_68798:
        /* <DEDUP_REMOVED lines=16> */
.L_x_68804:
[----:B------:R-:W-:Y:S05]  /*add0*/  BSYNC B3 ;  /* 0x0000000000037941 */ /* 0x000fea0003800000 */
.L_x_68803:
        /* <DEDUP_REMOVED lines=44> */
.L_x_68802:
[----:B------:R-:W-:Y:S05]  /*b0a0*/  BSYNC B2 ;  /* 0x0000000000027941 */ /* 0x000fea0003800000 */
.L_x_68801:
        /* <DEDUP_REMOVED lines=9> */
.L_x_68797:
[----:B------:R-:W-:Y:S05]  /*b140*/  BSYNC B1 ;  /* 0x0000000000017941 */ /* 0x000fea0003800000 */
.L_x_68796:
        /* <DEDUP_REMOVED lines=18> */
.L_x_68808:
[----:B------:R-:W-:-:S07]  /*b270*/  MOV R7, R8 ;  /* 0x0000000800077202 */ /* 0x000fce0000000f00 */
.L_x_68809:
[----:B------:R-:W-:Y:S05]  /*b280*/  BSYNC B2 ;  /* 0x0000000000027941 */ /* 0x000fea0003800000 */
.L_x_68807:
        /* <DEDUP_REMOVED lines=16> */
.L_x_68813:
[----:B------:R-:W-:Y:S05]  /*b390*/  BSYNC B3 ;  /* 0x0000000000037941 */ /* 0x000fea0003800000 */
.L_x_68812:
        /* <DEDUP_REMOVED lines=44> */
.L_x_68811:
[----:B------:R-:W-:Y:S05]  /*b660*/  BSYNC B2 ;  /* 0x0000000000027941 */ /* 0x000fea0003800000 */
.L_x_68810:
        /* <DEDUP_REMOVED lines=9> */
.L_x_68806:
[----:B------:R-:W-:Y:S05]  /*b700*/  BSYNC B1 ;  /* 0x0000000000017941 */ /* 0x000fea0003800000 */
.L_x_68805:
        /* <DEDUP_REMOVED lines=18> */
.L_x_68817:
[----:B------:R-:W-:-:S07]  /*b830*/  IMAD.MOV.U32 R7, RZ, RZ, R8 ;  /* 0x000000ffff077224 */ /* 0x000fce00078e0008 */
.L_x_68818:
[----:B------:R-:W-:Y:S05]  /*b840*/  BSYNC B2 ;  /* 0x0000000000027941 */ /* 0x000fea0003800000 */
.L_x_68816:
        /* <DEDUP_REMOVED lines=16> */
.L_x_68822:
[----:B------:R-:W-:Y:S05]  /*b950*/  BSYNC B3 ;  /* 0x0000000000037941 */ /* 0x000fea0003800000 */
.L_x_68821:
        /* <DEDUP_REMOVED lines=44> */
.L_x_68820:
[----:B------:R-:W-:Y:S05]  /*bc20*/  BSYNC B2 ;  /* 0x0000000000027941 */ /* 0x000fea0003800000 */
.L_x_68819:
        /* <DEDUP_REMOVED lines=9> */
.L_x_68815:
[----:B------:R-:W-:Y:S05]  /*bcc0*/  BSYNC B1 ;  /* 0x0000000000017941 */ /* 0x000fea0003800000 */
.L_x_68814:
        /* <DEDUP_REMOVED lines=20> */
.L_x_68824:
[----:B------:R-:W-:Y:S05]  /*be10*/  BSYNC B1 ;  /* 0x0000000000017941 */ /* 0x000fea0003800000 */
.L_x_68823:
        /* <DEDUP_REMOVED lines=21> */
.L_x_68828:
[----:B------:R-:W-:-:S07]  /*bf70*/  MOV R11, R8 ;  /* 0x00000008000b7202 */ /* 0x000fce0000000f00 */
.L_x_68829:
[----:B------:R-:W-:Y:S05]  /*bf80*/  BSYNC B2 ;  /* 0x0000000000027941 */ /* 0x000fea0003800000 */
.L_x_68827:
        /* <DEDUP_REMOVED lines=16> */
.L_x_68833:
[----:B------:R-:W-:Y:S05]  /*c090*/  BSYNC B3 ;  /* 0x0000000000037941 */ /* 0x000fea0003800000 */
.L_x_68832:
        /* <DEDUP_REMOVED lines=44> */
.L_x_68831:
[----:B------:R-:W-:Y:S05]  /*c360*/  BSYNC B2 ;  /* 0x0000000000027941 */ /* 0x000fea0003800000 */
.L_x_68830:
        /* <DEDUP_REMOVED lines=9> */
.L_x_68826:
[----:B------:R-:W-:Y:S05]  /*c400*/  BSYNC B1 ;  /* 0x0000000000017941 */ /* 0x000fea0003800000 */
.L_x_68825:
        /* <DEDUP_REMOVED lines=18> */
.L_x_68837:
[----:B------:R-:W-:-:S07]  /*c530*/  IMAD.MOV.U32 R148, RZ, RZ, R8 ;  /* 0x000000ffff947224 */ /* 0x000fce00078e0008 */
.L_x_68838:
[----:B------:R-:W-:Y:S05]  /*c540*/  BSYNC B2 ;  /* 0x0000000000027941 */ /* 0x000fea0003800000 */
.L_x_68836:
        /* <DEDUP_REMOVED lines=16> */
.L_x_68842:
[----:B------:R-:W-:Y:S05]  /*c650*/  BSYNC B3 ;  /* 0x0000000000037941 */ /* 0x000fea0003800000 */
.L_x_68841:
        /* <DEDUP_REMOVED lines=44> */
.L_x_68840:
[----:B------:R-:W-:Y:S05]  /*c920*/  BSYNC B2 ;  /* 0x0000000000027941 */ /* 0x000fea0003800000 */
.L_x_68839:
        /* <DEDUP_REMOVED lines=9> */
.L_x_68835:
[----:B------:R-:W-:Y:S05]  /*c9c0*/  BSYNC B1 ;  /* 0x0000000000017941 */ /* 0x000fea0003800000 */
.L_x_68834:
        /* <DEDUP_REMOVED lines=18> */
.L_x_68846:
[----:B------:R-:W-:-:S07]  /*caf0*/  MOV R148, R8 ;  /* 0x0000000800947202 */ /* 0x000fce0000000f00 */
.L_x_68847:
[----:B------:R-:W-:Y:S05]  /*cb00*/  BSYNC B2 ;  /* 0x0000000000027941 */ /* 0x000fea0003800000 */
.L_x_68845:
        /* <DEDUP_REMOVED lines=16> */
.L_x_68851:
[----:B------:R-:W-:Y:S05]  /*cc10*/  BSYNC B3 ;  /* 0x0000000000037941 */ /* 0x000fea0003800000 */
.L_x_68850:
        /* <DEDUP_REMOVED lines=44> */
.L_x_68849:
[----:B------:R-:W-:Y:S05]  /*cee0*/  BSYNC B2 ;  /* 0x0000000000027941 */ /* 0x000fea0003800000 */
.L_x_68848:
        /* <DEDUP_REMOVED lines=9> */
.L_x_68844:
[----:B------:R-:W-:Y:S05]  /*cf80*/  BSYNC B1 ;  /* 0x0000000000017941 */ /* 0x000fea0003800000 */
.L_x_68843:
        /* <DEDUP_REMOVED lines=18> */
.L_x_68855:
[----:B------:R-:W-:-:S07]  /*d0b0*/  IMAD.MOV.U32 R148, RZ, RZ, R8 ;  /* 0x000000ffff947224 */ /* 0x000fce00078e0008 */
.L_x_68856:
[----:B------:R-:W-:Y:S05]  /*d0c0*/  BSYNC B2 ;  /* 0x0000000000027941 */ /* 0x000fea0003800000 */
.L_x_68854:
        /* <DEDUP_REMOVED lines=16> */
.L_x_68860:
[----:B------:R-:W-:Y:S05]  /*d1d0*/  BSYNC B3 ;  /* 0x0000000000037941 */ /* 0x000fea0003800000 */
.L_x_68859:
        /* <DEDUP_REMOVED lines=44> */
.L_x_68858:
[----:B------:R-:W-:Y:S05]  /*d4a0*/  BSYNC B2 ;  /* 0x0000000000027941 */ /* 0x000fea0003800000 */
.L_x_68857:
        /* <DEDUP_REMOVED lines=9> */
.L_x_68853:
[----:B------:R-:W-:Y:S05]  /*d540*/  BSYNC B1 ;  /* 0x0000000000017941 */ /* 0x000fea0003800000 */
.L_x_68852:
        /* <DEDUP_REMOVED lines=20> */
.L_x_68862:
[----:B------:R-:W-:Y:S05]  /*d690*/  BSYNC B1 ;  /* 0x0000000000017941 */ /* 0x000fea0003800000 */
.L_x_68861:
        /* <DEDUP_REMOVED lines=21> */
.L_x_68866:
[----:B------:R-:W-:-:S07]  /*d7f0*/  MOV R11, R8 ;  /* 0x00000008000b7202 */ /* 0x000fce0000000f00 */
.L_x_68867:
[----:B------:R-:W-:Y:S05]  /*d800*/  BSYNC B2 ;  /* 0x0000000000027941 */ /* 0x000fea0003800000 */
.L_x_68865:
        /* <DEDUP_REMOVED lines=16> */
.L_x_68871:
[----:B------:R-:W-:Y:S05]  /*d910*/  BSYNC B3 ;  /* 0x0000000000037941 */ /* 0x000fea0003800000 */
.L_x_68870:
        /* <DEDUP_REMOVED lines=44> */
.L_x_68869:
[----:B------:R-:W-:Y:S05]  /*dbe0*/  BSYNC B2 ;  /* 0x0000000000027941 */ /* 0x000fea0003800000 */
.L_x_68868:
        /* <DEDUP_REMOVED lines=9> */
.L_x_68864:
[----:B------:R-:W-:Y:S05]  /*dc80*/  BSYNC B1 ;  /* 0x0000000000017941 */ /* 0x000fea0003800000 */
.L_x_68863:
        /* <DEDUP_REMOVED lines=18> */
.L_x_68875:
[----:B------:R-:W-:-:S07]  /*ddb0*/  IMAD.MOV.U32 R156, RZ, RZ, R8 ;  /* 0x000000ffff9c7224 */ /* 0x000fce00078e0008 */
.L_x_68876:
[----:B------:R-:W-:Y:S05]  /*ddc0*/  BSYNC B2 ;  /* 0x0000000000027941 */ /* 0x000fea0003800000 */
.L_x_68874:
        /* <DEDUP_REMOVED lines=16> */
.L_x_68880:
[----:B------:R-:W-:Y:S05]  /*ded0*/  BSYNC B3 ;  /* 0x0000000000037941 */ /* 0x000fea0003800000 */
.L_x_68879:
        /* <DEDUP_REMOVED lines=44> */
.L_x_68878:
[----:B------:R-:W-:Y:S05]  /*e1a0*/  BSYNC B2 ;  /* 0x0000000000027941 */ /* 0x000fea0003800000 */
.L_x_68877:
        /* <DEDUP_REMOVED lines=9> */
.L_x_68873:
[----:B------:R-:W-:Y:S05]  /*e240*/  BSYNC B1 ;  /* 0x0000000000017941 */ /* 0x000fea0003800000 */
.L_x_68872:
        /* <DEDUP_REMOVED lines=18> */
.L_x_68884:
[----:B------:R-:W-:-:S07]  /*e370*/  MOV R156, R8 ;  /* 0x00000008009c7202 */ /* 0x000fce0000000f00 */
.L_x_68885:
[----:B------:R-:W-:Y:S05]  /*e380*/  BSYNC B2 ;  /* 0x0000000000027941 */ /* 0x000fea0003800000 */
.L_x_68883:
        /* <DEDUP_REMOVED lines=16> */
.L_x_68889:
[----:B------:R-:W-:Y:S05]  /*e490*/  BSYNC B3 ;  /* 0x0000000000037941 */ /* 0x000fea0003800000 */
.L_x_68888:
        /* <DEDUP_REMOVED lines=44> */
.L_x_68887:
[----:B------:R-:W-:Y:S05]  /*e760*/  BSYNC B2 ;  /* 0x0000000000027941 */ /* 0x000fea0003800000 */
.L_x_68886:
        /* <DEDUP_REMOVED lines=9> */
.L_x_68882:
[----:B------:R-:W-:Y:S05]  /*e800*/  BSYNC B1 ;  /* 0x0000000000017941 */ /* 0x000fea0003800000 */
.L_x_68881:
        /* <DEDUP_REMOVED lines=18> */
.L_x_68893:
[----:B------:R-:W-:-:S07]  /*e930*/  IMAD.MOV.U32 R156, RZ, RZ, R8 ;  /* 0x000000ffff9c7224 */ /* 0x000fce00078e0008 */
.L_x_68894:
[----:B------:R-:W-:Y:S05]  /*e940*/  BSYNC B2 ;  /* 0x0000000000027941 */ /* 0x000fea0003800000 */
.L_x_68892:
        /* <DEDUP_REMOVED lines=16> */
.L_x_68898:
[----:B------:R-:W-:Y:S05]  /*ea50*/  BSYNC B3 ;  /* 0x0000000000037941 */ /* 0x000fea0003800000 */
.L_x_68897:
        /* <DEDUP_REMOVED lines=44> */
.L_x_68896:
[----:B------:R-:W-:Y:S05]  /*ed20*/  BSYNC B2 ;  /* 0x0000000000027941 */ /* 0x000fea0003800000 */
.L_x_68895:
        /* <DEDUP_REMOVED lines=9> */
.L_x_68891:
[----:B------:R-:W-:Y:S05]  /*edc0*/  BSYNC B1 ;  /* 0x0000000000017941 */ /* 0x000fea0003800000 */
.L_x_68890:
        /* <DEDUP_REMOVED lines=18> */
.L_x_68900:
[----:B------:R-:W-:Y:S05]  /*eef0*/  BSYNC B1 ;  /* 0x0000000000017941 */ /* 0x000fea0003800000 */
.L_x_68899:
[----:B------:R-:W-:Y:S01]  /*ef00*/  IADD3 R157, R155, 0x120, RZ ;  /* 0x000001209b9d7810 */ /* 0x000fe20007ffe0ff */
[----:B--2---:R-:W-:-:S04]  /*ef10*/  @P0 IMAD.WIDE.U32 R152, R156, 0x10, R152 ;  /* 0x000000109c980825 */ /* 0x004fc800078e0098 */
[----:B01-3--:R-:W-:Y:S01]  /*ef20*/  @P3 IMAD.WIDE.U32 R148, R157, 0x10, R150 ;  /* 0x000000109d943825 */ /* 0x00bfe200078e0096 */
        /* <DEDUP_REMOVED lines=20> */
.L_x_68904:
[----:B------:R-:W-:-:S07]  /*f070*/  MOV R7, R8 ;  /* 0x0000000800077202 */ /* 0x000fce0000000f00 */
.L_x_68905:
[----:B------:R-:W-:Y:S05]  /*f080*/  BSYNC B2 ;  /* 0x0000000000027941 */ /* 0x000fea0003800000 */
.L_x_68903:
        /* <DEDUP_REMOVED lines=16> */
.L_x_68909:
[----:B------:R-:W-:Y:S05]  /*f190*/  BSYNC B3 ;  /* 0x0000000000037941 */ /* 0x000fea0003800000 */
.L_x_68908:
        /* <DEDUP_REMOVED lines=41> */
[----:B------:R-:W-:Y:S02]  /*f430*/  MOV R8, R152 ;  /* 0x0000009800087202 */ /* 0x000fe40000000f00 */
[----:B------:R-:W-:Y:S01]  /*f440*/  LOP3.LUT R3, R149, UR29, R10, 0x96, !PT ;  /* 0x0000001d95037c12 */ /* 0x000fe2000f8e960a */
[----:B------:R-:W-:-:S07]  /*f450*/  IMAD.MOV.U32 R10, RZ, RZ, R148 ;  /* 0x000000ffff0a7224 */ /* 0x000fce00078e0094 */
.L_x_68907:
[----:B------:R-:W-:Y:S05]  /*f460*/  BSYNC B2 ;  /* 0x0000000000027941 */ /* 0x000fea0003800000 */
.L_x_68906:
        /* <DEDUP_REMOVED lines=9> */
.L_x_68902:
[----:B------:R-:W-:Y:S05]  /*f500*/  BSYNC B1 ;  /* 0x0000000000017941 */ /* 0x000fea0003800000 */
.L_x_68901:
        /* <DEDUP_REMOVED lines=18> */
.L_x_68913:
[----:B------:R-:W-:-:S07]  /*f630*/  IMAD.MOV.U32 R7, RZ, RZ, R8 ;  /* 0x000000ffff077224 */ /* 0x000fce00078e0008 */
.L_x_68914:
[----:B------:R-:W-:Y:S05]  /*f640*/  BSYNC B2 ;  /* 0x0000000000027941 */ /* 0x000fea0003800000 */
.L_x_68912:
        /* <DEDUP_REMOVED lines=16> */
.L_x_68918:
[----:B------:R-:W-:Y:S05]  /*f750*/  BSYNC B3 ;  /* 0x0000000000037941 */ /* 0x000fea0003800000 */
.L_x_68917:
        /* <DEDUP_REMOVED lines=44> */
.L_x_68916:
[----:B------:R-:W-:Y:S05]  /*fa20*/  BSYNC B2 ;  /* 0x0000000000027941 */ /* 0x000fea0003800000 */
.L_x_68915:
        /* <DEDUP_REMOVED lines=9> */
.L_x_68911:
[----:B------:R-:W-:Y:S05]  /*fac0*/  BSYNC B1 ;  /* 0x0000000000017941 */ /* 0x000fea0003800000 */
.L_x_68910:
        /* <DEDUP_REMOVED lines=18> */
.L_x_68922:
[----:B------:R-:W-:-:S07]  /*fbf0*/  MOV R7, R8 ;  /* 0x0000000800077202 */ /* 0x000fce0000000f00 */
.L_x_68923:
[----:B------:R-:W-:Y:S05]  /*fc00*/  BSYNC B2 ;  /* 0x0000000000027941 */ /* 0x000fea0003800000 */
.L_x_68921:
        /* <DEDUP_REMOVED lines=16> */
.L_x_68927:
[----:B------:R-:W-:Y:S05]  /*fd10*/  BSYNC B3 ;  /* 0x0000000000037941 */ /* 0x000fea0003800000 */
.L_x_68926:
        /* <DEDUP_REMOVED lines=44> */
.L_x_68925:
[----:B------:R-:W-:Y:S05]  /*ffe0*/  BSYNC B2 ;  /* 0x0000000000027941 */ /* 0x000fea0003800000 */
.L_x_68924:
[----:B------:R-:W-:Y:S01]  /*fff0*/  I2FP.F32.U32 R7, R7 ;  /* 0x0000000700077245 */ /* 0x000fe20000201000 */
[----:B------:R-:W-:-:S04]  /*10000*/  IMAD.MOV.U32 R148, RZ, RZ, 0x2f800000 ;  /* 0x2f800000ff947424 */ /* 0x000fc800078e00ff */
[----:B------:R-:W-:Y:S01]  /*10010*/  FFMA.FTZ R7, R7, R148, 1.1641532182693481445e-10 ;  /* 0x2f00000007077423 */ /* 0x000fe20000010094 */
[----:B-----5:R-:W-:-:S04]  /*10020*/  FMUL.FTZ R148, R146, UR11 ;  /* 0x0000000b92947c20 */ /* 0x020fc80008410000 */
[----:B------:R-:W-:Y:S01]  /*10030*/  FMUL.FTZ R148, R148, UR10 ;  /* 0x0000000a94947c20 */ /* 0x000fe20008410000 */
[----:B------:R-:W-:-:S04]  /*10040*/  FSETP.GTU.FTZ.AND P1, PT, R7, UR8, PT ;  /* 0x0000000807007c0b */ /* 0x000fc8000bf3c000 */
[----:B------:R-:W-:Y:S02]  /*10050*/  FSEL R194, R148, RZ, !P1 ;  /* 0x000000ff94c27208 */ /* 0x000fe40004800000 */
[----:B------:R-:W-:-:S03]  /*10060*/  SEL R229, RZ, 0x1, P1 ;  /* 0x00000001ffe57807 */ /* 0x000fc60000800000 */
[----:B------:R-:W-:-:S07]  /*10070*/  @P0 FADD.FTZ R194, R142, R194 ;  /* 0x000000c28ec20221 */ /* 0x000fce0000010000 */
.L_x_68920:
[----:B------:R-:W-:Y:S05]  /*10080*/  BSYNC B1 ;  /* 0x0000000000017941 */ /* 0x000fea0003800000 */
.L_x_68919:
        /* <DEDUP_REMOVED lines=18> */
.L_x_68931:
[----:B------:R-:W-:-:S07]  /*101b0*/  IMAD.MOV.U32 R158, RZ, RZ, R8 ;  /* 0x000000ffff9e7224 */ /* 0x000fce00078e0008 */
.L_x_68932:
[----:B------:R-:W-:Y:S05]  /*101c0*/  BSYNC B2 ;  /* 0x0000000000027941 */ /* 0x000fea0003800000 */
.L_x_68930:
        /* <DEDUP_REMOVED lines=16> */
.L_x_68936:
[----:B------:R-:W-:Y:S05]  /*102d0*/  BSYNC B3 ;  /* 0x0000000000037941 */ /* 0x000fea0003800000 */
.L_x_68935:
        /* <DEDUP_REMOVED lines=42> */
[----:B------:R-:W-:Y:S02]  /*10580*/  LOP3.LUT R3, R149, UR29, R150, 0x96, !PT ;  /* 0x0000001d95037c12 */ /* 0x000fe4000f8e9696 */
[----:B------:R-:W-:-:S07]  /*10590*/  MOV R10, R148 ;  /* 0x00000094000a7202 */ /* 0x000fce0000000f00 */
.L_x_68934:
[----:B------:R-:W-:Y:S05]  /*105a0*/  BSYNC B2 ;  /* 0x0000000000027941 */ /* 0x000fea0003800000 */
.L_x_68933:
[----:B------:R-:W-:Y:S01]  /*105b0*/  HFMA2.MMA R149, -RZ, RZ, 0.1171875, 0 ;  /* 0x2f800000ff957435 */ /* 0x000fe200000001ff */
[----:B------:R-:W-:-:S09]  /*105c0*/  I2FP.F32.U32 R148, R158 ;  /* 0x0000009e00947245 */ /* 0x000fd20000201000 */
[----:B------:R-:W-:Y:S01]  /*105d0*/  FFMA.FTZ R148, R148, R149, 1.1641532182693481445e-10 ;  /* 0x2f00000094947423 */ /* 0x000fe20000010095 */
[----:B-----5:R-:W-:-:S04]  /*105e0*/  FMUL.FTZ R149, R147, UR11 ;  /* 0x0000000b93957c20 */ /* 0x020fc80008410000 */
[----:B------:R-:W-:Y:S01]  /*105f0*/  FMUL.FTZ R149, R149, UR10 ;  /* 0x0000000a95957c20 */ /* 0x000fe20008410000 */
[----:B------:R-:W-:-:S04]  /*10600*/  FSETP.GTU.FTZ.AND P1, PT, R148, UR8, PT ;  /* 0x0000000894007c0b */ /* 0x000fc8000bf3c000 */
[----:B------:R-:W-:Y:S02]  /*10610*/  FSEL R195, R149, RZ, !P1 ;  /* 0x000000ff95c37208 */ /* 0x000fe40004800000 */
[----:B------:R-:W-:-:S03]  /*10620*/  SEL R230, RZ, 0x1, P1 ;  /* 0x00000001ffe67807 */ /* 0x000fc60000800000 */
[----:B------:R-:W-:-:S07]  /*10630*/  @P0 FADD.FTZ R195, R143, R195 ;  /* 0x000000c38fc30221 */ /* 0x000fce0000010000 */
.L_x_68929:
[----:B------:R-:W-:Y:S05]  /*10640*/  BSYNC B1 ;  /* 0x0000000000017941 */ /* 0x000fea0003800000 */
.L_x_68928:
        /* <DEDUP_REMOVED lines=9> */
[----:B------:R-:W-:Y:S01]  /*106e0*/  SHF.L.U32 R156, R229, 0x10, RZ ;  /* 0x00000010e59c7819 */ /* 0x000fe200000006ff */
[----:B0-----:R-:W-:-:S03]  /*106f0*/  IMAD.WIDE.U32 R152, R157, 0x4, R152 ;  /* 0x000000049d987825 */ /* 0x001fc600078e0098 */
        /* <DEDUP_REMOVED lines=8> */
.L_x_68938:
[----:B------:R-:W-:Y:S05]  /*10780*/  BSYNC B1 ;  /* 0x0000000000017941 */ /* 0x000fea0003800000 */
.L_x_68937:
        /* <DEDUP_REMOVED lines=22> */
.L_x_68942:
[----:B------:R-:W-:-:S07]  /*108f0*/  MOV R152, R8 ;  /* 0x0000000800987202 */ /* 0x000fce0000000f00 */
.L_x_68943:
[----:B------:R-:W-:Y:S05]  /*10900*/  BSYNC B2 ;  /* 0x0000000000027941 */ /* 0x000fea0003800000 */
.L_x_68941:
        /* <DEDUP_REMOVED lines=16> */
.L_x_68947:
[----:B------:R-:W-:Y:S05]  /*10a10*/  BSYNC B3 ;  /* 0x0000000000037941 */ /* 0x000fea0003800000 */
.L_x_68946:
        /* <DEDUP_REMOVED lines=40> */
[----:B------:R-:W-:Y:S01]  /*10ca0*/  IMAD.WIDE.U32 R10, R11, -0x2daee0ad, RZ ;  /* 0xd2511f530b0a7825 */ /* 0x000fe200078e00ff */
[----:B------:R-:W-:-:S04]  /*10cb0*/  MOV R8, R150 ;  /* 0x0000009600087202 */ /* 0x000fc80000000f00 */
[----:B------:R-:W-:-:S07]  /*10cc0*/  LOP3.LUT R3, R11, UR29, R148, 0x96, !PT ;  /* 0x0000001d0b037c12 */ /* 0x000fce000f8e9694 */
.L_x_68945:
[----:B------:R-:W-:Y:S05]  /*10cd0*/  BSYNC B2 ;  /* 0x0000000000027941 */ /* 0x000fea0003800000 */
.L_x_68944:
        /* <DEDUP_REMOVED lines=9> */
.L_x_68940:
[----:B------:R-:W-:Y:S05]  /*10d70*/  BSYNC B1 ;  /* 0x0000000000017941 */ /* 0x000fea0003800000 */
.L_x_68939:
        /* <DEDUP_REMOVED lines=18> */
.L_x_68951:
[----:B------:R-:W-:-:S07]  /*10ea0*/  MOV R7, R8 ;  /* 0x0000000800077202 */ /* 0x000fce0000000f00 */
.L_x_68952:
[----:B------:R-:W-:Y:S05]  /*10eb0*/  BSYNC B2 ;  /* 0x0000000000027941 */ /* 0x000fea0003800000 */
.L_x_68950:
        /* <DEDUP_REMOVED lines=16> */
.L_x_68956:
[----:B------:R-:W-:Y:S05]  /*10fc0*/  BSYNC B3 ;  /* 0x0000000000037941 */ /* 0x000fea0003800000 */
.L_x_68955:
        /* <DEDUP_REMOVED lines=44> */
.L_x_68954:
[----:B------:R-:W-:Y:S05]  /*11290*/  BSYNC B2 ;  /* 0x0000000000027941 */ /* 0x000fea0003800000 */
.L_x_68953:
        /* <DEDUP_REMOVED lines=9> */
.L_x_68949:
[----:B------:R-:W-:Y:S05]  /*11330*/  BSYNC B1 ;  /* 0x0000000000017941 */ /* 0x000fea0003800000 */
.L_x_68948:
        /* <DEDUP_REMOVED lines=18> */
.L_x_68960:
[----:B------:R-:W-:-:S07]  /*11460*/  IMAD.MOV.U32 R7, RZ, RZ, R8 ;  /* 0x000000ffff077224 */ /* 0x000fce00078e0008 */
.L_x_68961:
[----:B------:R-:W-:Y:S05]  /*11470*/  BSYNC B2 ;  /* 0x0000000000027941 */ /* 0x000fea0003800000 */
.L_x_68959:
        /* <DEDUP_REMOVED lines=16> */
.L_x_68965:
[----:B------:R-:W-:Y:S05]  /*11580*/  BSYNC B3 ;  /* 0x0000000000037941 */ /* 0x000fea0003800000 */
.L_x_68964:
        /* <DEDUP_REMOVED lines=44> */
.L_x_68963:
[----:B------:R-:W-:Y:S05]  /*11850*/  BSYNC B2 ;  /* 0x0000000000027941 */ /* 0x000fea0003800000 */
.L_x_68962:
        /* <DEDUP_REMOVED lines=9> */
.L_x_68958:
[----:B------:R-:W-:Y:S05]  /*118f0*/  BSYNC B1 ;  /* 0x0000000000017941 */ /* 0x000fea0003800000 */
.L_x_68957:
        /* <DEDUP_REMOVED lines=18> */
.L_x_68969:
[----:B------:R-:W-:-:S07]  /*11a20*/  MOV R151, R8 ;  /* 0x0000000800977202 */ /* 0x000fce0000000f00 */
.L_x_68970:
[----:B------:R-:W-:Y:S05]  /*11a30*/  BSYNC B2 ;  /* 0x0000000000027941 */ /* 0x000fea0003800000 */
.L_x_68968:
        /* <DEDUP_REMOVED lines=16> */
.L_x_68974:
[----:B------:R-:W-:Y:S05]  /*11b40*/  BSYNC B3 ;  /* 0x0000000000037941 */ /* 0x000fea0003800000 */
.L_x_68973:
        /* <DEDUP_REMOVED lines=44> */
.L_x_68972:
[----:B------:R-:W-:Y:S05]  /*11e10*/  BSYNC B2 ;  /* 0x0000000000027941 */ /* 0x000fea0003800000 */
.L_x_68971:
        /* <DEDUP_REMOVED lines=9> */
.L_x_68967:
[----:B------:R-:W-:Y:S05]  /*11eb0*/  BSYNC B1 ;  /* 0x0000000000017941 */ /* 0x000fea0003800000 */
.L_x_68966:
[----:B------:R-:W-:Y:S01]  /*11ec0*/  IMAD.WIDE.U32 R158, R158, 0x10, R234 ;  /* 0x000000109e9e7825 */ /* 0x000fe200078e00ea */
[----:B------:R-:W0:Y:S01]  /*11ed0*/  @P0 LDC.64 R156, c[0x0][0x230] ;  /* 0x00008c00ff9c0b82 */ /* 0x000e220000000a00 */
[----:B------:R-:W-:Y:S01]  /*11ee0*/  IADD3 R160, R154, 0x160, RZ ;  /* 0x000001609aa07810 */ /* 0x000fe20007ffe0ff */
[----:B------:R-:W-:Y:S02]  /*11ef0*/  BSSY B1, `(.L_x_68975) ;  /* 0x0000010000017945 */ /* 0x000fe40003800000 */
[----:B------:R1:W-:Y:S04]  /*11f00*/  STG.E.128 desc[UR6][R158.64], R148 ;  /* 0x000000949e007986 */ /* 0x0003e8000c101d06 */
[----:B------:R-:W2:Y:S01]  /*11f10*/  @P3 LDC.64 R152, c[0x0][0x220] ;  /* 0x00008800ff983b82 */ /* 0x000ea20000000a00 */
[----:B0-----:R-:W-:Y:S01]  /*11f20*/  @P0 IMAD.WIDE.U32 R156, R160, 0x10, R156 ;  /* 0x00000010a09c0825 */ /* 0x001fe200078e009c */
[----:B-1----:R-:W-:Y:S06]  /*11f30*/  @!P3 BRA `(.L_x_68976) ;  /* 0x00000000002cb947 */ /* 0x002fec0003800000 */
[----:B------:R-:W0:Y:S02]  /*11f40*/  LDC.64 R158, c[0x0][0x240] ;  /* 0x00009000ff9e7b82 */ /* 0x000e240000000a00 */
[----:B0-----:R-:W-:-:S04]  /*11f50*/  IMAD.WIDE.U32 R158, R161, 0x4, R158 ;  /* 0x00000004a19e7825 */ /* 0x001fc800078e009e */
[----:B------:R-:W-:-:S05]  /*11f60*/  IMAD.U32 R161, R229, 0x10000, RZ ;  /* 0x00010000e5a17824 */ /* 0x000fca00078e00ff */
        /* <DEDUP_REMOVED lines=8> */
.L_x_68976:
[----:B------:R-:W-:Y:S05]  /*11ff0*/  BSYNC B1 ;  /* 0x0000000000017941 */ /* 0x000fea0003800000 */
.L_x_68975:
[----:B0-----:R-:W-:Y:S01]  /*12000*/  VIADD R158, R155, 0x160 ;  /* 0x000001609b9e7836 */ /* 0x001fe20000000000 */
[----:B------:R-:W3:Y:S03]  /*12010*/  @P0 LDG.E.128 R140, desc[UR6][R156.64] ;  /* 0x000000069c8c0981 */ /* 0x000ee6000c1e1d00 */
[----:B--2---:R-:W-:-:S05]  /*12020*/  @P3 IMAD.WIDE.U32 R152, R158, 0x10, R152 ;  /* 0x000000109e983825 */ /* 0x004fca00078e0098 */
[----:B-----5:R0:W5:Y:S01]  /*12030*/  @P3 LDG.E.128 R144, desc[UR6][R152.64] ;  /* 0x0000000698903981 */ /* 0x020162000c1e1d00 */
[----:B------:R-:W-:Y:S01]  /*12040*/  @!P4 ISETP.NE.U32.AND P1, PT, R232, RZ, PT ;  /* 0x000000ffe800c20c */ /* 0x000fe20003f25070 */
[----:B------:R-:W-:Y:S01]  /*12050*/  BSSY B1, `(.L_x_68977) ;  /* 0x0000059000017945 */ /* 0x000fe20003800000 */
[----:B------:R-:W-:Y:S02]  /*12060*/  @!P4 MOV R159, R7 ;  /* 0x00000007009fc202 */ /* 0x000fe40000000f00 */
[----:B------:R-:W-:-:S04]  /*12070*/  @!P4 ISETP.NE.AND.EX P1, PT, R233, RZ, PT, P1 ;  /* 0x000000ffe900c20c */ /* 0x000fc80003f25310 */
[----:B---3--:R-:W-:Y:S01]  /*12080*/  @!P4 FSEL R168, R140, RZ, P1 ;  /* 0x000000ff8ca8c208 */ /* 0x008fe20000800000 */
        /* <DEDUP_REMOVED lines=13> */
.L_x_68980:
[----:B------:R-:W-:-:S07]  /*12160*/  IMAD.MOV.U32 R156, RZ, RZ, R8 ;  /* 0x000000ffff9c7224 */ /* 0x000fce00078e0008 */
.L_x_68981:
[----:B------:R-:W-:Y:S05]  /*12170*/  BSYNC B2 ;  /* 0x0000000000027941 */ /* 0x000fea0003800000 */
.L_x_68979:
        /* <DEDUP_REMOVED lines=16> */
.L_x_68985:
[----:B------:R-:W-:Y:S05]  /*12280*/  BSYNC B3 ;  /* 0x0000000000037941 */ /* 0x000fea0003800000 */
.L_x_68984:
        /* <DEDUP_REMOVED lines=42> */
[----:B------:R-:W-:-:S07]  /*12530*/  LOP3.LUT R3, R11, UR29, R152, 0x96, !PT ;  /* 0x0000001d0b037c12 */ /* 0x000fce000f8e9698 */
.L_x_68983:
[----:B------:R-:W-:Y:S05]  /*12540*/  BSYNC B2 ;  /* 0x0000000000027941 */ /* 0x000fea0003800000 */
.L_x_68982:
        /* <DEDUP_REMOVED lines=9> */
.L_x_68978:
[----:B------:R-:W-:Y:S05]  /*125e0*/  BSYNC B1 ;  /* 0x0000000000017941 */ /* 0x000fea0003800000 */
.L_x_68977:
        /* <DEDUP_REMOVED lines=18> */
.L_x_68989:
[----:B------:R-:W-:-:S07]  /*12710*/  IMAD.MOV.U32 R7, RZ, RZ, R8 ;  /* 0x000000ffff077224 */ /* 0x000fce00078e0008 */
.L_x_68990:
[----:B------:R-:W-:Y:S05]  /*12720*/  BSYNC B2 ;  /* 0x0000000000027941 */ /* 0x000fea0003800000 */
.L_x_68988:
        /* <DEDUP_REMOVED lines=16> */
.L_x_68994:
[----:B------:R-:W-:Y:S05]  /*12830*/  BSYNC B3 ;  /* 0x0000000000037941 */ /* 0x000fea0003800000 */
.L_x_68993:
        /* <DEDUP_REMOVED lines=44> */
.L_x_68992:
[----:B------:R-:W-:Y:S05]  /*12b00*/  BSYNC B2 ;  /* 0x0000000000027941 */ /* 0x000fea0003800000 */
.L_x_68991:
        /* <DEDUP_REMOVED lines=9> */
.L_x_68987:
[----:B------:R-:W-:Y:S05]  /*12ba0*/  BSYNC B1 ;  /* 0x0000000000017941 */ /* 0x000fea0003800000 */
.L_x_68986:
        /* <DEDUP_REMOVED lines=18> */
.L_x_68998:
[----:B------:R-:W-:-:S07]  /*12cd0*/  MOV R7, R8 ;  /* 0x0000000800077202 */ /* 0x000fce0000000f00 */
.L_x_68999:
[----:B------:R-:W-:Y:S05]  /*12ce0*/  BSYNC B2 ;  /* 0x0000000000027941 */ /* 0x000fea0003800000 */
.L_x_68997:
        /* <DEDUP_REMOVED lines=16> */
.L_x_69003:
[----:B------:R-:W-:Y:S05]  /*12df0*/  BSYNC B3 ;  /* 0x0000000000037941 */ /* 0x000fea0003800000 */
.L_x_69002:
        /* <DEDUP_REMOVED lines=44> */
.L_x_69001:
[----:B------:R-:W-:Y:S05]  /*130c0*/  BSYNC B2 ;  /* 0x0000000000027941 */ /* 0x000fea0003800000 */
.L_x_69000:
        /* <DEDUP_REMOVED lines=9> */
.L_x_68996:
[----:B------:R-:W-:Y:S05]  /*13160*/  BSYNC B1 ;  /* 0x0000000000017941 */ /* 0x000fea0003800000 */
.L_x_68995:
        /* <DEDUP_REMOVED lines=18> */
.L_x_69007:
[----:B------:R-:W-:-:S07]  /*13290*/  IMAD.MOV.U32 R159, RZ, RZ, R8 ;  /* 0x000000ffff9f7224 */ /* 0x000fce00078e0008 */
.L_x_69008:
[----:B------:R-:W-:Y:S05]  /*132a0*/  BSYNC B2 ;  /* 0x0000000000027941 */ /* 0x000fea0003800000 */
.L_x_69006:
        /* <DEDUP_REMOVED lines=16> */
.L_x_69012:
[----:B------:R-:W-:Y:S05]  /*133b0*/  BSYNC B3 ;  /* 0x0000000000037941 */ /* 0x000fea0003800000 */
.L_x_69011:
        /* <DEDUP_REMOVED lines=44> */
.L_x_69010:
[----:B------:R-:W-:Y:S05]  /*13680*/  BSYNC B2 ;  /* 0x0000000000027941 */ /* 0x000fea0003800000 */
.L_x_69009:
        /* <DEDUP_REMOVED lines=9> */
.L_x_69005:
[----:B------:R-:W-:Y:S05]  /*13720*/  BSYNC B1 ;  /* 0x0000000000017941 */ /* 0x000fea0003800000 */
.L_x_69004:
[----:B------:R-:W-:Y:S01]  /*13730*/  IMAD.WIDE.U32 R152, R160, 0x10, R234 ;  /* 0x00000010a0987825 */ /* 0x000fe200078e00ea */
[----:B------:R-:W0:Y:S01]  /*13740*/  @P0 LDC.64 R156, c[0x0][0x230] ;  /* 0x00008c00ff9c0b82 */ /* 0x000e220000000a00 */
[----:B------:R-:W-:Y:S03]  /*13750*/  BSSY B1, `(.L_x_69013) ;  /* 0x000000e000017945 */ /* 0x000fe60003800000 */
[----:B------:R1:W-:Y:S01]  /*13760*/  STG.E.128 desc[UR6][R152.64], R168 ;  /* 0x000000a898007986 */ /* 0x0003e2000c101d06 */
[----:B------:R-:W-:Y:S05]  /*13770*/  @!P3 BRA `(.L_x_69014) ;  /* 0x00000000002cb947 */ /* 0x000fea0003800000 */
[----:B-1----:R-:W1:Y:S02]  /*13780*/  LDC.64 R152, c[0x0][0x240] ;  /* 0x00009000ff987b82 */ /* 0x002e640000000a00 */
[----:B-1----:R-:W-:-:S04]  /*13790*/  IMAD.WIDE.U32 R152, R158, 0x4, R152 ;  /* 0x000000049e987825 */ /* 0x002fc800078e0098 */
        /* <DEDUP_REMOVED lines=9> */
.L_x_69014:
[----:B------:R-:W-:Y:S05]  /*13830*/  BSYNC B1 ;  /* 0x0000000000017941 */ /* 0x000fea0003800000 */
.L_x_69013:
[----:B--2---:R-:W2:Y:S01]  /*13840*/  @P3 LDC.64 R158, c[0x0][0x220] ;  /* 0x00008800ff9e3b82 */ /* 0x004ea20000000a00 */
[----:B-1----:R-:W-:-:S04]  /*13850*/  VIADD R152, R154, 0x180 ;  /* 0x000001809a987836 */ /* 0x002fc80000000000 */
[----:B0-----:R-:W-:-:S05]  /*13860*/  @P0 IMAD.WIDE.U32 R156, R152, 0x10, R156 ;  /* 0x00000010989c0825 */ /* 0x001fca00078e009c */
[----:B------:R0:W3:Y:S02]  /*13870*/  @P0 LDG.E.128 R140, desc[UR6][R156.64] ;  /* 0x000000069c8c0981 */ /* 0x0000e4000c1e1d00 */
[----:B0-----:R-:W-:-:S05]  /*13880*/  IADD3 R156, R155, 0x180, RZ ;  /* 0x000001809b9c7810 */ /* 0x001fca0007ffe0ff */
[----:B--2---:R-:W-:-:S05]  /*13890*/  @P3 IMAD.WIDE.U32 R158, R156, 0x10, R158 ;  /* 0x000000109c9e3825 */ /* 0x004fca00078e009e */
[----:B-----5:R0:W5:Y:S01]  /*138a0*/  @P3 LDG.E.128 R144, desc[UR6][R158.64] ;  /* 0x000000069e903981 */ /* 0x020162000c1e1d00 */
[----:B------:R-:W-:Y:S01]  /*138b0*/  @!P4 ISETP.NE.U32.AND P1, PT, R232, RZ, PT ;  /* 0x000000ffe800c20c */ /* 0x000fe20003f25070 */
[----:B------:R-:W-:Y:S01]  /*138c0*/  BSSY B1, `(.L_x_69015) ;  /* 0x0000059000017945 */ /* 0x000fe20003800000 */
[----:B------:R-:W-:Y:S02]  /*138d0*/  @!P4 IMAD.MOV.U32 R160, RZ, RZ, R7 ;  /* 0x000000ffffa0c224 */ /* 0x000fe400078e0007 */
[----:B------:R-:W-:-:S04]  /*138e0*/  @!P4 ISETP.NE.AND.EX P1, PT, R233, RZ, PT, P1 ;  /* 0x000000ffe900c20c */ /* 0x000fc80003f25310 */
[----:B---3--:R-:W-:Y:S01]  /*138f0*/  @!P4 FSEL R184, R140, RZ, P1 ;  /* 0x000000ff8cb8c208 */ /* 0x008fe20000800000 */
        /* <DEDUP_REMOVED lines=13> */
.L_x_69018:
[----:B------:R-:W-:-:S07]  /*139d0*/  MOV R153, R8 ;  /* 0x0000000800997202 */ /* 0x000fce0000000f00 */
.L_x_69019:
[----:B------:R-:W-:Y:S05]  /*139e0*/  BSYNC B2 ;  /* 0x0000000000027941 */ /* 0x000fea0003800000 */
.L_x_69017:
        /* <DEDUP_REMOVED lines=16> */
.L_x_69023:
[----:B------:R-:W-:Y:S05]  /*13af0*/  BSYNC B3 ;  /* 0x0000000000037941 */ /* 0x000fea0003800000 */
.L_x_69022:
        /* <DEDUP_REMOVED lines=42> */
[----:B------:R-:W-:-:S07]  /*13da0*/  LOP3.LUT R3, R11, UR29, R158, 0x96, !PT ;  /* 0x0000001d0b037c12 */ /* 0x000fce000f8e969e */
.L_x_69021:
[----:B------:R-:W-:Y:S05]  /*13db0*/  BSYNC B2 ;  /* 0x0000000000027941 */ /* 0x000fea0003800000 */
.L_x_69020:
        /* <DEDUP_REMOVED lines=9> */
.L_x_69016:
[----:B------:R-:W-:Y:S05]  /*13e50*/  BSYNC B1 ;  /* 0x0000000000017941 */ /* 0x000fea0003800000 */
.L_x_69015:
        /* <DEDUP_REMOVED lines=18> */
.L_x_69027:
[----:B------:R-:W-:-:S07]  /*13f80*/  MOV R7, R8 ;  /* 0x0000000800077202 */ /* 0x000fce0000000f00 */
.L_x_69028:
[----:B------:R-:W-:Y:S05]  /*13f90*/  BSYNC B2 ;  /* 0x0000000000027941 */ /* 0x000fea0003800000 */
.L_x_69026:
        /* <DEDUP_REMOVED lines=16> */
.L_x_69032:
[----:B------:R-:W-:Y:S05]  /*140a0*/  BSYNC B3 ;  /* 0x0000000000037941 */ /* 0x000fea0003800000 */
.L_x_69031:
        /* <DEDUP_REMOVED lines=44> */
.L_x_69030:
[----:B------:R-:W-:Y:S05]  /*14370*/  BSYNC B2 ;  /* 0x0000000000027941 */ /* 0x000fea0003800000 */
.L_x_69029:
        /* <DEDUP_REMOVED lines=9> */
.L_x_69025:
[----:B------:R-:W-:Y:S05]  /*14410*/  BSYNC B1 ;  /* 0x0000000000017941 */ /* 0x000fea0003800000 */
.L_x_69024:
        /* <DEDUP_REMOVED lines=18> */
.L_x_69036:
[----:B------:R-:W-:-:S07]  /*14540*/  IMAD.MOV.U32 R7, RZ, RZ, R8 ;  /* 0x000000ffff077224 */ /* 0x000fce00078e0008 */
.L_x_69037:
[----:B------:R-:W-:Y:S05]  /*14550*/  BSYNC B2 ;  /* 0x0000000000027941 */ /* 0x000fea0003800000 */
.L_x_69035:
        /* <DEDUP_REMOVED lines=16> */
.L_x_69041:
[----:B------:R-:W-:Y:S05]  /*14660*/  BSYNC B3 ;  /* 0x0000000000037941 */ /* 0x000fea0003800000 */
.L_x_69040:
        /* <DEDUP_REMOVED lines=44> */
.L_x_69039:
[----:B------:R-:W-:Y:S05]  /*14930*/  BSYNC B2 ;  /* 0x0000000000027941 */ /* 0x000fea0003800000 */
.L_x_69038:
        /* <DEDUP_REMOVED lines=9> */
.L_x_69034:
[----:B------:R-:W-:Y:S05]  /*149d0*/  BSYNC B1 ;  /* 0x0000000000017941 */ /* 0x000fea0003800000 */
.L_x_69033:
        /* <DEDUP_REMOVED lines=18> */
.L_x_69045:
[----:B------:R-:W-:-:S07]  /*14b00*/  MOV R153, R8 ;  /* 0x0000000800997202 */ /* 0x000fce0000000f00 */
.L_x_69046:
[----:B------:R-:W-:Y:S05]  /*14b10*/  BSYNC B2 ;  /* 0x0000000000027941 */ /* 0x000fea0003800000 */
.L_x_69044:
        /* <DEDUP_REMOVED lines=16> */
.L_x_69050:
[----:B------:R-:W-:Y:S05]  /*14c20*/  BSYNC B3 ;  /* 0x0000000000037941 */ /* 0x000fea0003800000 */
.L_x_69049:
        /* <DEDUP_REMOVED lines=44> */
.L_x_69048:
[----:B------:R-:W-:Y:S05]  /*14ef0*/  BSYNC B2 ;  /* 0x0000000000027941 */ /* 0x000fea0003800000 */
.L_x_69047:
        /* <DEDUP_REMOVED lines=9> */
.L_x_69043:
[----:B------:R-:W-:Y:S05]  /*14f90*/  BSYNC B1 ;  /* 0x0000000000017941 */ /* 0x000fea0003800000 */
.L_x_69042:
[----:B------:R-:W-:Y:S01]  /*14fa0*/  IMAD.WIDE.U32 R152, R152, 0x10, R234 ;  /* 0x0000001098987825 */ /* 0x000fe200078e00ea */
[----:B------:R-:W-:Y:S04]  /*14fb0*/  BSSY B1, `(.L_x_69051) ;  /* 0x000000e000017945 */ /* 0x000fe80003800000 */
[----:B------:R0:W-:Y:S01]  /*14fc0*/  STG.E.128 desc[UR6][R152.64], R184 ;  /* 0x000000b898007986 */ /* 0x0001e2000c101d06 */
[----:B------:R-:W-:Y:S05]  /*14fd0*/  @!P3 BRA `(.L_x_69052) ;  /* 0x00000000002cb947 */ /* 0x000fea0003800000 */
[----:B0-----:R-:W0:Y:S02]  /*14fe0*/  LDC.64 R152, c[0x0][0x240] ;  /* 0x00009000ff987b82 */ /* 0x001e240000000a00 */
        /* <DEDUP_REMOVED lines=10> */
.L_x_69052:
[----:B------:R-:W-:Y:S05]  /*15090*/  BSYNC B1 ;  /* 0x0000000000017941 */ /* 0x000fea0003800000 */
.L_x_69051:
[----:B01----:R-:W0:Y:S01]  /*150a0*/  @P3 LDC.64 R152, c[0x0][0x220] ;  /* 0x00008800ff983b82 */ /* 0x003e220000000a00 */
[----:B------:R-:W-:-:S07]  /*150b0*/  IADD3 R156, R155, 0x1a0, RZ ;  /* 0x000001a09b9c7810 */ /* 0x000fce0007ffe0ff */
[----:B------:R-:W1:Y:S01]  /*150c0*/  @P0 LDC.64 R158, c[0x0][0x230] ;  /* 0x00008c00ff9e0b82 */ /* 0x000e620000000a00 */
[----:B0-----:R-:W-:-:S05]  /*150d0*/  @P3 IMAD.WIDE.U32 R152, R156, 0x10, R152 ;  /* 0x000000109c983825 */ /* 0x001fca00078e0098 */
[----:B-----5:R0:W5:Y:S02]  /*150e0*/  @P3 LDG.E.128 R144, desc[UR6][R152.64] ;  /* 0x0000000698903981 */ /* 0x020164000c1e1d00 */
[----:B0-----:R-:W-:-:S04]  /*150f0*/  VIADD R152, R154, 0x1a0 ;  /* 0x000001a09a987836 */ /* 0x001fc80000000000 */
[----:B-1----:R-:W-:-:S05]  /*15100*/  @P0 IMAD.WIDE.U32 R158, R152, 0x10, R158 ;  /* 0x00000010989e0825 */ /* 0x002fca00078e009e */
[----:B------:R-:W2:Y:S01]  /*15110*/  @P0 LDG.E.128 R140, desc[UR6][R158.64] ;  /* 0x000000069e8c0981 */ /* 0x000ea2000c1e1d00 */
[----:B------:R-:W-:Y:S01]  /*15120*/  @!P4 ISETP.NE.U32.AND P1, PT, R232, RZ, PT ;  /* 0x000000ffe800c20c */ /* 0x000fe20003f25070 */
[----:B------:R-:W-:Y:S01]  /*15130*/  BSSY B1, `(.L_x_69053) ;  /* 0x0000059000017945 */ /* 0x000fe20003800000 */
        /* <DEDUP_REMOVED lines=16> */
.L_x_69056:
[----:B------:R-:W-:-:S07]  /*15240*/  IMAD.MOV.U32 R153, RZ, RZ, R8 ;  /* 0x000000ffff997224 */ /* 0x000fce00078e0008 */
.L_x_69057:
[----:B------:R-:W-:Y:S05]  /*15250*/  BSYNC B2 ;  /* 0x0000000000027941 */ /* 0x000fea0003800000 */
.L_x_69055:
        /* <DEDUP_REMOVED lines=16> */
.L_x_69061:
[----:B------:R-:W-:Y:S05]  /*15360*/  BSYNC B3 ;  /* 0x0000000000037941 */ /* 0x000fea0003800000 */
.L_x_69060:
        /* <DEDUP_REMOVED lines=43> */
.L_x_69059:
[----:B------:R-:W-:Y:S05]  /*15620*/  BSYNC B2 ;  /* 0x0000000000027941 */ /* 0x000fea0003800000 */
.L_x_69058:
        /* <DEDUP_REMOVED lines=9> */
.L_x_69054:
[----:B------:R-:W-:Y:S05]  /*156c0*/  BSYNC B1 ;  /* 0x0000000000017941 */ /* 0x000fea0003800000 */
.L_x_69053:
        /* <DEDUP_REMOVED lines=18> */
.L_x_69065:
[----:B------:R-:W-:-:S07]  /*157f0*/  IMAD.MOV.U32 R7, RZ, RZ, R8 ;  /* 0x000000ffff077224 */ /* 0x000fce00078e0008 */
.L_x_69066:
[----:B------:R-:W-:Y:S05]  /*15800*/  BSYNC B2 ;  /* 0x0000000000027941 */ /* 0x000fea0003800000 */
.L_x_69064:
        /* <DEDUP_REMOVED lines=16> */
.L_x_69070:
[----:B------:R-:W-:Y:S05]  /*15910*/  BSYNC B3 ;  /* 0x0000000000037941 */ /* 0x000fea0003800000 */
.L_x_69069:
        /* <DEDUP_REMOVED lines=44> */
.L_x_69068:
[----:B------:R-:W-:Y:S05]  /*15be0*/  BSYNC B2 ;  /* 0x0000000000027941 */ /* 0x000fea0003800000 */
.L_x_69067:
        /* <DEDUP_REMOVED lines=9> */
.L_x_69063:
[----:B------:R-:W-:Y:S05]  /*15c80*/  BSYNC B1 ;  /* 0x0000000000017941 */ /* 0x000fea0003800000 */
.L_x_69062:
        /* <DEDUP_REMOVED lines=18> */
.L_x_69074:
[----:B------:R-:W-:-:S07]  /*15db0*/  MOV R7, R8 ;  /* 0x0000000800077202 */ /* 0x000fce0000000f00 */
.L_x_69075:
[----:B------:R-:W-:Y:S05]  /*15dc0*/  BSYNC B2 ;  /* 0x0000000000027941 */ /* 0x000fea0003800000 */
.L_x_69073:
        /* <DEDUP_REMOVED lines=16> */
.L_x_69079:
[----:B------:R-:W-:Y:S05]  /*15ed0*/  BSYNC B3 ;  /* 0x0000000000037941 */ /* 0x000fea0003800000 */
.L_x_69078:
        /* <DEDUP_REMOVED lines=44> */
.L_x_69077:
[----:B------:R-:W-:Y:S05]  /*161a0*/  BSYNC B2 ;  /* 0x0000000000027941 */ /* 0x000fea0003800000 */
.L_x_69076:
        /* <DEDUP_REMOVED lines=9> */
.L_x_69072:
[----:B------:R-:W-:Y:S05]  /*16240*/  BSYNC B1 ;  /* 0x0000000000017941 */ /* 0x000fea0003800000 */
.L_x_69071:
        /* <DEDUP_REMOVED lines=18> */
.L_x_69083:
[----:B------:R-:W-:-:S07]  /*16370*/  IMAD.MOV.U32 R153, RZ, RZ, R8 ;  /* 0x000000ffff997224 */ /* 0x000fce00078e0008 */
.L_x_69084:
[----:B------:R-:W-:Y:S05]  /*16380*/  BSYNC B2 ;  /* 0x0000000000027941 */ /* 0x000fea0003800000 */
.L_x_69082:
        /* <DEDUP_REMOVED lines=16> */
.L_x_69088:
[----:B------:R-:W-:Y:S05]  /*16490*/  BSYNC B3 ;  /* 0x0000000000037941 */ /* 0x000fea0003800000 */
.L_x_69087:
        /* <DEDUP_REMOVED lines=44> */
.L_x_69086:
[----:B------:R-:W-:Y:S05]  /*16760*/  BSYNC B2 ;  /* 0x0000000000027941 */ /* 0x000fea0003800000 */
.L_x_69085:
        /* <DEDUP_REMOVED lines=9> */
.L_x_69081:
[----:B------:R-:W-:Y:S05]  /*16800*/  BSYNC B1 ;  /* 0x0000000000017941 */ /* 0x000fea0003800000 */
.L_x_69080:
        /* <DEDUP_REMOVED lines=15> */
.L_x_69090:
[----:B------:R-:W-:Y:S05]  /*16900*/  BSYNC B1 ;  /* 0x0000000000017941 */ /* 0x000fea0003800000 */
.L_x_69089:
[----:B01----:R-:W0:Y:S01]  /*16910*/  @P3 LDC.64 R152, c[0x0][0x220] ;  /* 0x00008800ff983b82 */ /* 0x003e220000000a00 */
[----:B------:R-:W-:-:S07]  /*16920*/  VIADD R156, R155, 0x1c0 ;  /* 0x000001c09b9c7836 */ /* 0x000fce0000000000 */
[----:B------:R-:W1:Y:S01]  /*16930*/  @P0 LDC.64 R158, c[0x0][0x230] ;  /* 0x00008c00ff9e0b82 */ /* 0x000e620000000a00 */
[----:B0-----:R-:W-:-:S05]  /*16940*/  @P3 IMAD.WIDE.U32 R152, R156, 0x10, R152 ;  /* 0x000000109c983825 */ /* 0x001fca00078e0098 */
[----:B-----5:R0:W5:Y:S02]  /*16950*/  @P3 LDG.E.128 R144, desc[UR6][R152.64] ;  /* 0x0000000698903981 */ /* 0x020164000c1e1d00 */
[----:B0-----:R-:W-:-:S05]  /*16960*/  IADD3 R152, R154, 0x1c0, RZ ;  /* 0x000001c09a987810 */ /* 0x001fca0007ffe0ff */
[----:B-1----:R-:W-:-:S05]  /*16970*/  @P0 IMAD.WIDE.U32 R158, R152, 0x10, R158 ;  /* 0x00000010989e0825 */ /* 0x002fca00078e009e */
        /* <DEDUP_REMOVED lines=19> */
.L_x_69094:
[----:B------:R-:W-:-:S07]  /*16ab0*/  MOV R11, R8 ;  /* 0x00000008000b7202 */ /* 0x000fce0000000f00 */
.L_x_69095:
[----:B------:R-:W-:Y:S05]  /*16ac0*/  BSYNC B2 ;  /* 0x0000000000027941 */ /* 0x000fea0003800000 */
.L_x_69093:
        /* <DEDUP_REMOVED lines=16> */
.L_x_69099:
[----:B------:R-:W-:Y:S05]  /*16bd0*/  BSYNC B3 ;  /* 0x0000000000037941 */ /* 0x000fea0003800000 */
.L_x_69098:
        /* <DEDUP_REMOVED lines=44> */
.L_x_69097:
[----:B------:R-:W-:Y:S05]  /*16ea0*/  BSYNC B2 ;  /* 0x0000000000027941 */ /* 0x000fea0003800000 */
.L_x_69096:
        /* <DEDUP_REMOVED lines=9> */
.L_x_69092:
[----:B------:R-:W-:Y:S05]  /*16f40*/  BSYNC B1 ;  /* 0x0000000000017941 */ /* 0x000fea0003800000 */
.L_x_69091:
        /* <DEDUP_REMOVED lines=18> */
.L_x_69103:
[----:B------:R-:W-:-:S07]  /*17070*/  IMAD.MOV.U32 R7, RZ, RZ, R8 ;  /* 0x000000ffff077224 */ /* 0x000fce00078e0008 */
.L_x_69104:
[----:B------:R-:W-:Y:S05]  /*17080*/  BSYNC B2 ;  /* 0x0000000000027941 */ /* 0x000fea0003800000 */
.L_x_69102:
        /* <DEDUP_REMOVED lines=16> */
.L_x_69108:
[----:B------:R-:W-:Y:S05]  /*17190*/  BSYNC B3 ;  /* 0x0000000000037941 */ /* 0x000fea0003800000 */
.L_x_69107:
        /* <DEDUP_REMOVED lines=44> */
.L_x_69106:
[----:B------:R-:W-:Y:S05]  /*17460*/  BSYNC B2 ;  /* 0x0000000000027941 */ /* 0x000fea0003800000 */
.L_x_69105:
        /* <DEDUP_REMOVED lines=9> */
.L_x_69101:
[----:B------:R-:W-:Y:S05]  /*17500*/  BSYNC B1 ;  /* 0x0000000000017941 */ /* 0x000fea0003800000 */
.L_x_69100:
        /* <DEDUP_REMOVED lines=18> */
.L_x_69112:
[----:B------:R-:W-:-:S07]  /*17630*/  MOV R7, R8 ;  /* 0x0000000800077202 */ /* 0x000fce0000000f00 */
.L_x_69113:
[----:B------:R-:W-:Y:S05]  /*17640*/  BSYNC B2 ;  /* 0x0000000000027941 */ /* 0x000fea0003800000 */
.L_x_69111:
        /* <DEDUP_REMOVED lines=16> */
.L_x_69117:
[----:B------:R-:W-:Y:S05]  /*17750*/  BSYNC B3 ;  /* 0x0000000000037941 */ /* 0x000fea0003800000 */
.L_x_69116:
        /* <DEDUP_REMOVED lines=44> */
.L_x_69115:
[----:B------:R-:W-:Y:S05]  /*17a20*/  BSYNC B2 ;  /* 0x0000000000027941 */ /* 0x000fea0003800000 */
.L_x_69114:
        /* <DEDUP_REMOVED lines=9> */
.L_x_69110:
[----:B------:R-:W-:Y:S05]  /*17ac0*/  BSYNC B1 ;  /* 0x0000000000017941 */ /* 0x000fea0003800000 */
.L_x_69109:
        /* <DEDUP_REMOVED lines=18> */
.L_x_69121:
[----:B------:R-:W-:-:S07]  /*17bf0*/  IMAD.MOV.U32 R153, RZ, RZ, R8 ;  /* 0x000000ffff997224 */ /* 0x000fce00078e0008 */
.L_x_69122:
[----:B------:R-:W-:Y:S05]  /*17c00*/  BSYNC B2 ;  /* 0x0000000000027941 */ /* 0x000fea0003800000 */
.L_x_69120:
        /* <DEDUP_REMOVED lines=16> */
.L_x_69126:
[----:B------:R-:W-:Y:S05]  /*17d10*/  BSYNC B3 ;  /* 0x0000000000037941 */ /* 0x000fea0003800000 */
.L_x_69125:
        /* <DEDUP_REMOVED lines=44> */
.L_x_69124:
[----:B------:R-:W-:Y:S05]  /*17fe0*/  BSYNC B2 ;  /* 0x0000000000027941 */ /* 0x000fea0003800000 */
.L_x_69123:
        /* <DEDUP_REMOVED lines=9> */
.L_x_69119:
[----:B------:R-:W-:Y:S05]  /*18080*/  BSYNC B1 ;  /* 0x0000000000017941 */ /* 0x000fea0003800000 */
.L_x_69118:
        /* <DEDUP_REMOVED lines=15> */
.L_x_69128:
[----:B------:R-:W-:Y:S05]  /*18180*/  BSYNC B1 ;  /* 0x0000000000017941 */ /* 0x000fea0003800000 */
.L_x_69127:
        /* <DEDUP_REMOVED lines=26> */
.L_x_69132:
[----:B------:R-:W-:-:S07]  /*18330*/  MOV R11, R8 ;  /* 0x00000008000b7202 */ /* 0x000fce0000000f00 */
.L_x_69133:
[----:B------:R-:W-:Y:S05]  /*18340*/  BSYNC B2 ;  /* 0x0000000000027941 */ /* 0x000fea0003800000 */
.L_x_69131:
        /* <DEDUP_REMOVED lines=16> */
.L_x_69137:
[----:B------:R-:W-:Y:S05]  /*18450*/  BSYNC B3 ;  /* 0x0000000000037941 */ /* 0x000fea0003800000 */
.L_x_69136:
        /* <DEDUP_REMOVED lines=44> */
.L_x_69135:
[----:B------:R-:W-:Y:S05]  /*18720*/  BSYNC B2 ;  /* 0x0000000000027941 */ /* 0x000fea0003800000 */
.L_x_69134:
        /* <DEDUP_REMOVED lines=9> */
.L_x_69130:
[----:B------:R-:W-:Y:S05]  /*187c0*/  BSYNC B1 ;  /* 0x0000000000017941 */ /* 0x000fea0003800000 */
.L_x_69129:
        /* <DEDUP_REMOVED lines=18> */
.L_x_69141:
[----:B------:R-:W-:-:S07]  /*188f0*/  IMAD.MOV.U32 R7, RZ, RZ, R8 ;  /* 0x000000ffff077224 */ /* 0x000fce00078e0008 */
.L_x_69142:
[----:B------:R-:W-:Y:S05]  /*18900*/  BSYNC B2 ;  /* 0x0000000000027941 */ /* 0x000fea0003800000 */
.L_x_69140:
        /* <DEDUP_REMOVED lines=16> */
.L_x_69146:
[----:B------:R-:W-:Y:S05]  /*18a10*/  BSYNC B3 ;  /* 0x0000000000037941 */ /* 0x000fea0003800000 */
.L_x_69145:
        /* <DEDUP_REMOVED lines=44> */
.L_x_69144:
[----:B------:R-:W-:Y:S05]  /*18ce0*/  BSYNC B2 ;  /* 0x0000000000027941 */ /* 0x000fea0003800000 */
.L_x_69143:
        /* <DEDUP_REMOVED lines=9> */
.L_x_69139:
[----:B------:R-:W-:Y:S05]  /*18d80*/  BSYNC B1 ;  /* 0x0000000000017941 */ /* 0x000fea0003800000 */
.L_x_69138:
        /* <DEDUP_REMOVED lines=18> */
.L_x_69150:
[----:B------:R-:W-:-:S07]  /*18eb0*/  MOV R7, R8 ;  /* 0x0000000800077202 */ /* 0x000fce0000000f00 */
.L_x_69151:
[----:B------:R-:W-:Y:S05]  /*18ec0*/  BSYNC B2 ;  /* 0x0000000000027941 */ /* 0x000fea0003800000 */
.L_x_69149:
        /* <DEDUP_REMOVED lines=16> */
.L_x_69155:
[----:B------:R-:W-:Y:S05]  /*18fd0*/  BSYNC B3 ;  /* 0x0000000000037941 */ /* 0x000fea0003800000 */
.L_x_69154:
        /* <DEDUP_REMOVED lines=44> */
.L_x_69153:
[----:B------:R-:W-:Y:S05]  /*192a0*/  BSYNC B2 ;  /* 0x0000000000027941 */ /* 0x000fea0003800000 */
.L_x_69152:
        /* <DEDUP_REMOVED lines=10> */
.L_x_69148:
[----:B------:R-:W-:Y:S05]  /*19350*/  BSYNC B1 ;  /* 0x0000000000017941 */ /* 0x000fea0003800000 */
.L_x_69147:
        /* <DEDUP_REMOVED lines=18> */
.L_x_69159:
[----:B------:R-:W-:-:S07]  /*19480*/  IMAD.MOV.U32 R153, RZ, RZ, R8 ;  /* 0x000000ffff997224 */ /* 0x000fce00078e0008 */
.L_x_69160:
[----:B------:R-:W-:Y:S05]  /*19490*/  BSYNC B2 ;  /* 0x0000000000027941 */ /* 0x000fea0003800000 */
.L_x_69158:
        /* <DEDUP_REMOVED lines=16> */
.L_x_69164:
[----:B------:R-:W-:Y:S05]  /*195a0*/  BSYNC B3 ;  /* 0x0000000000037941 */ /* 0x000fea0003800000 */
.L_x_69163:
        /* <DEDUP_REMOVED lines=44> */
.L_x_69162:
[----:B------:R-:W-:Y:S05]  /*19870*/  BSYNC B2 ;  /* 0x0000000000027941 */ /* 0x000fea0003800000 */
.L_x_69161:
        /* <DEDUP_REMOVED lines=10> */
.L_x_69157:
[----:B------:R-:W-:Y:S05]  /*19920*/  BSYNC B1 ;  /* 0x0000000000017941 */ /* 0x000fea0003800000 */
.L_x_69156:
[----:B------:R-:W-:Y:S01]  /*19930*/  IMAD.WIDE.U32 R152, R152, 0x10, R234 ;  /* 0x0000001098987825 */ /* 0x000fe200078e00ea */
[----:B------:R-:W-:Y:S04]  /*19940*/  BSSY B1, `(.L_x_69165) ;  /* 0x000000e000017945 */ /* 0x000fe80003800000 */
[----:B------:R0:W-:Y:S01]  /*19950*/  STG.E.128 desc[UR6][R152.64], R172 ;  /* 0x000000ac98007986 */ /* 0x0001e2000c101d06 */
[----:B------:R-:W-:Y:S05]  /*19960*/  @!P3 BRA `(.L_x_69166) ;  /* 0x00000000002cb947 */ /* 0x000fea0003800000 */
[----:B0-----:R-:W-:Y:S01]  /*19970*/  IMAD.U32 R152, R229, 0x10000, RZ ;  /* 0x00010000e5987824 */ /* 0x001fe200078e00ff */
[----:B------:R-:W-:-:S04]  /*19980*/  LOP3.LUT R153, R230, 0xffff, RZ, 0xc0, !PT ;  /* 0x0000ffffe6997812 */ /* 0x000fc800078ec0ff */
        /* <DEDUP_REMOVED lines=9> */
.L_x_69166:
[----:B------:R-:W-:Y:S05]  /*19a20*/  BSYNC B1 ;  /* 0x0000000000017941 */ /* 0x000fea0003800000 */
.L_x_69165:
        /* <DEDUP_REMOVED lines=26> */
.L_x_69170:
[----:B------:R-:W-:-:S07]  /*19bd0*/  MOV R11, R8 ;  /* 0x00000008000b7202 */ /* 0x000fce0000000f00 */
.L_x_69171:
[----:B------:R-:W-:Y:S05]  /*19be0*/  BSYNC B2 ;  /* 0x0000000000027941 */ /* 0x000fea0003800000 */
.L_x_69169:
        /* <DEDUP_REMOVED lines=16> */
.L_x_69175:
[----:B------:R-:W-:Y:S05]  /*19cf0*/  BSYNC B3 ;  /* 0x0000000000037941 */ /* 0x000fea0003800000 */
.L_x_69174:
        /* <DEDUP_REMOVED lines=44> */
.L_x_69173:
[----:B------:R-:W-:Y:S05]  /*19fc0*/  BSYNC B2 ;  /* 0x0000000000027941 */ /* 0x000fea0003800000 */
.L_x_69172:
        /* <DEDUP_REMOVED lines=10> */
.L_x_69168:
[----:B------:R-:W-:Y:S05]  /*1a070*/  BSYNC B1 ;  /* 0x0000000000017941 */ /* 0x000fea0003800000 */
.L_x_69167:
        /* <DEDUP_REMOVED lines=18> */
.L_x_69179:
[----:B------:R-:W-:-:S07]  /*1a1a0*/  IMAD.MOV.U32 R7, RZ, RZ, R8 ;  /* 0x000000ffff077224 */ /* 0x000fce00078e0008 */
.L_x_69180:
[----:B------:R-:W-:Y:S05]  /*1a1b0*/  BSYNC B2 ;  /* 0x0000000000027941 */ /* 0x000fea0003800000 */
.L_x_69178:
        /* <DEDUP_REMOVED lines=16> */
.L_x_69184:
[----:B------:R-:W-:Y:S05]  /*1a2c0*/  BSYNC B3 ;  /* 0x0000000000037941 */ /* 0x000fea0003800000 */
.L_x_69183:
        /* <DEDUP_REMOVED lines=44> */
.L_x_69182:
[----:B------:R-:W-:Y:S05]  /*1a590*/  BSYNC B2 ;  /* 0x0000000000027941 */ /* 0x000fea0003800000 */
.L_x_69181:
        /* <DEDUP_REMOVED lines=10> */
.L_x_69177:
[----:B------:R-:W-:Y:S05]  /*1a640*/  BSYNC B1 ;  /* 0x0000000000017941 */ /* 0x000fea0003800000 */
.L_x_69176:
        /* <DEDUP_REMOVED lines=18> */
.L_x_69188:
[----:B------:R-:W-:-:S07]  /*1a770*/  MOV R7, R8 ;  /* 0x0000000800077202 */ /* 0x000fce0000000f00 */
.L_x_69189:
[----:B------:R-:W-:Y:S05]  /*1a780*/  BSYNC B2 ;  /* 0x0000000000027941 */ /* 0x000fea0003800000 */
.L_x_69187:
        /* <DEDUP_REMOVED lines=16> */
.L_x_69193:
[----:B------:R-:W-:Y:S05]  /*1a890*/  BSYNC B3 ;  /* 0x0000000000037941 */ /* 0x000fea0003800000 */
.L_x_69192:
        /* <DEDUP_REMOVED lines=44> */
.L_x_69191:
[----:B------:R-:W-:Y:S05]  /*1ab60*/  BSYNC B2 ;  /* 0x0000000000027941 */ /* 0x000fea0003800000 */
.L_x_69190:
        /* <DEDUP_REMOVED lines=10> */
.L_x_69186:
[----:B------:R-:W-:Y:S05]  /*1ac10*/  BSYNC B1 ;  /* 0x0000000000017941 */ /* 0x000fea0003800000 */
.L_x_69185:
        /* <DEDUP_REMOVED lines=18> */
.L_x_69197:
[----:B------:R-:W-:-:S07]  /*1ad40*/  IMAD.MOV.U32 R153, RZ, RZ, R8 ;  /* 0x000000ffff997224 */ /* 0x000fce00078e0008 */
.L_x_69198:
[----:B------:R-:W-:Y:S05]  /*1ad50*/  BSYNC B2 ;  /* 0x0000000000027941 */ /* 0x000fea0003800000 */
.L_x_69196:
        /* <DEDUP_REMOVED lines=16> */
.L_x_69202:
[----:B------:R-:W-:Y:S05]  /*1ae60*/  BSYNC B3 ;  /* 0x0000000000037941 */ /* 0x000fea0003800000 */
.L_x_69201:
        /* <DEDUP_REMOVED lines=44> */
.L_x_69200:
[----:B------:R-:W-:Y:S05]  /*1b130*/  BSYNC B2 ;  /* 0x0000000000027941 */ /* 0x000fea0003800000 */
.L_x_69199:
        /* <DEDUP_REMOVED lines=10> */
.L_x_69195:
[----:B------:R-:W-:Y:S05]  /*1b1e0*/  BSYNC B1 ;  /* 0x0000000000017941 */ /* 0x000fea0003800000 */
.L_x_69194:
        /* <DEDUP_REMOVED lines=15> */
.L_x_69204:
[----:B------:R-:W-:Y:S05]  /*1b2e0*/  BSYNC B1 ;  /* 0x0000000000017941 */ /* 0x000fea0003800000 */
.L_x_69203:
        /* <DEDUP_REMOVED lines=26> */
.L_x_69208:
[----:B------:R-:W-:-:S07]  /*1b490*/  MOV R11, R8 ;  /* 0x00000008000b7202 */ /* 0x000fce0000000f00 */
.L_x_69209:
[----:B------:R-:W-:Y:S05]  /*1b4a0*/  BSYNC B2 ;  /* 0x0000000000027941 */ /* 0x000fea0003800000 */
.L_x_69207:
        /* <DEDUP_REMOVED lines=16> */
.L_x_69213:
[----:B------:R-:W-:Y:S05]  /*1b5b0*/  BSYNC B3 ;  /* 0x0000000000037941 */ /* 0x000fea0003800000 */
.L_x_69212:
        /* <DEDUP_REMOVED lines=44> */
.L_x_69211:
[----:B------:R-:W-:Y:S05]  /*1b880*/  BSYNC B2 ;  /* 0x0000000000027941 */ /* 0x000fea0003800000 */
.L_x_69210:
        /* <DEDUP_REMOVED lines=10> */
.L_x_69206:
[----:B------:R-:W-:Y:S05]  /*1b930*/  BSYNC B1 ;  /* 0x0000000000017941 */ /* 0x000fea0003800000 */
.L_x_69205:
        /* <DEDUP_REMOVED lines=18> */
.L_x_69217:
[----:B------:R-:W-:-:S07]  /*1ba60*/  IMAD.MOV.U32 R7, RZ, RZ, R8 ;  /* 0x000000ffff077224 */ /* 0x000fce00078e0008 */
.L_x_69218:
[----:B------:R-:W-:Y:S05]  /*1ba70*/  BSYNC B2 ;  /* 0x0000000000027941 */ /* 0x000fea0003800000 */
.L_x_69216:
        /* <DEDUP_REMOVED lines=16> */
.L_x_69222:
[----:B------:R-:W-:Y:S05]  /*1bb80*/  BSYNC B3 ;  /* 0x0000000000037941 */ /* 0x000fea0003800000 */
.L_x_69221:
        /* <DEDUP_REMOVED lines=44> */
.L_x_69220:
[----:B------:R-:W-:Y:S05]  /*1be50*/  BSYNC B2 ;  /* 0x0000000000027941 */ /* 0x000fea0003800000 */
.L_x_69219:
        /* <DEDUP_REMOVED lines=10> */
.L_x_69215:
[----:B------:R-:W-:Y:S05]  /*1bf00*/  BSYNC B1 ;  /* 0x0000000000017941 */ /* 0x000fea0003800000 */
.L_x_69214:
        /* <DEDUP_REMOVED lines=18> */
.L_x_69226:
[----:B------:R-:W-:-:S07]  /*1c030*/  MOV R7, R8 ;  /* 0x0000000800077202 */ /* 0x000fce0000000f00 */
.L_x_69227:
[----:B------:R-:W-:Y:S05]  /*1c040*/  BSYNC B2 ;  /* 0x0000000000027941 */ /* 0x000fea0003800000 */
.L_x_69225:
        /* <DEDUP_REMOVED lines=16> */
.L_x_69231:
[----:B------:R-:W-:Y:S05]  /*1c150*/  BSYNC B3 ;  /* 0x0000000000037941 */ /* 0x000fea0003800000 */
.L_x_69230:
        /* <DEDUP_REMOVED lines=44> */
.L_x_69229:
[----:B------:R-:W-:Y:S05]  /*1c420*/  BSYNC B2 ;  /* 0x0000000000027941 */ /* 0x000fea0003800000 */
.L_x_69228:
        /* <DEDUP_REMOVED lines=10> */
.L_x_69224:
[----:B------:R-:W-:Y:S05]  /*1c4d0*/  BSYNC B1 ;  /* 0x0000000000017941 */ /* 0x000fea0003800000 */
.L_x_69223:
        /* <DEDUP_REMOVED lines=18> */
.L_x_69235:
[----:B------:R-:W-:-:S07]  /*1c600*/  IMAD.MOV.U32 R153, RZ, RZ, R8 ;  /* 0x000000ffff997224 */ /* 0x000fce00078e0008 */
.L_x_69236:
[----:B------:R-:W-:Y:S05]  /*1c610*/  BSYNC B2 ;  /* 0x0000000000027941 */ /* 0x000fea0003800000 */
.L_x_69234:
        /* <DEDUP_REMOVED lines=16> */
.L_x_69240:
[----:B------:R-:W-:Y:S05]  /*1c720*/  BSYNC B3 ;  /* 0x0000000000037941 */ /* 0x000fea0003800000 */
.L_x_69239:
        /* <DEDUP_REMOVED lines=44> */
.L_x_69238:
[----:B------:R-:W-:Y:S05]  /*1c9f0*/  BSYNC B2 ;  /* 0x0000000000027941 */ /* 0x000fea0003800000 */
.L_x_69237:
        /* <DEDUP_REMOVED lines=10> */
.L_x_69233:
[----:B------:R-:W-:Y:S05]  /*1caa0*/  BSYNC B1 ;  /* 0x0000000000017941 */ /* 0x000fea0003800000 */
.L_x_69232:
        /* <DEDUP_REMOVED lines=15> */
.L_x_69242:
[----:B------:R-:W-:Y:S05]  /*1cba0*/  BSYNC B1 ;  /* 0x0000000000017941 */ /* 0x000fea0003800000 */
.L_x_69241:
        /* <DEDUP_REMOVED lines=26> */
.L_x_69246:
[----:B------:R-:W-:-:S07]  /*1cd50*/  MOV R11, R8 ;  /* 0x00000008000b7202 */ /* 0x000fce0000000f00 */
.L_x_69247:
[----:B------:R-:W-:Y:S05]  /*1cd60*/  BSYNC B2 ;  /* 0x0000000000027941 */ /* 0x000fea0003800000 */
.L_x_69245:
        /* <DEDUP_REMOVED lines=16> */
.L_x_69251:
[----:B------:R-:W-:Y:S05]  /*1ce70*/  BSYNC B3 ;  /* 0x0000000000037941 */ /* 0x000fea0003800000 */
.L_x_69250:
        /* <DEDUP_REMOVED lines=44> */
.L_x_69249:
[----:B------:R-:W-:Y:S05]  /*1d140*/  BSYNC B2 ;  /* 0x0000000000027941 */ /* 0x000fea0003800000 */
.L_x_69248:
        /* <DEDUP_REMOVED lines=10> */
.L_x_69244:
[----:B------:R-:W-:Y:S05]  /*1d1f0*/  BSYNC B1 ;  /* 0x0000000000017941 */ /* 0x000fea0003800000 */
.L_x_69243:
        /* <DEDUP_REMOVED lines=18> */
.L_x_69255:
[----:B------:R-:W-:-:S07]  /*1d320*/  IMAD.MOV.U32 R7, RZ, RZ, R8 ;  /* 0x000000ffff077224 */ /* 0x000fce00078e0008 */
.L_x_69256:
[----:B------:R-:W-:Y:S05]  /*1d330*/  BSYNC B2 ;  /* 0x0000000000027941 */ /* 0x000fea0003800000 */
.L_x_69254:
        /* <DEDUP_REMOVED lines=16> */
.L_x_69260:
[----:B------:R-:W-:Y:S05]  /*1d440*/  BSYNC B3 ;  /* 0x0000000000037941 */ /* 0x000fea0003800000 */
.L_x_69259:
        /* <DEDUP_REMOVED lines=44> */
.L_x_69258:
[----:B------:R-:W-:Y:S05]  /*1d710*/  BSYNC B2 ;  /* 0x0000000000027941 */ /* 0x000fea0003800000 */
.L_x_69257:
        /* <DEDUP_REMOVED lines=10> */
.L_x_69253:
[----:B------:R-:W-:Y:S05]  /*1d7c0*/  BSYNC B1 ;  /* 0x0000000000017941 */ /* 0x000fea0003800000 */
.L_x_69252:
        /* <DEDUP_REMOVED lines=18> */
.L_x_69264:
[----:B------:R-:W-:-:S07]  /*1d8f0*/  MOV R7, R8 ;  /* 0x0000000800077202 */ /* 0x000fce0000000f00 */
.L_x_69265:
[----:B------:R-:W-:Y:S05]  /*1d900*/  BSYNC B2 ;  /* 0x0000000000027941 */ /* 0x000fea0003800000 */
.L_x_69263:
        /* <DEDUP_REMOVED lines=16> */
.L_x_69269:
[----:B------:R-:W-:Y:S05]  /*1da10*/  BSYNC B3 ;  /* 0x0000000000037941 */ /* 0x000fea0003800000 */
.L_x_69268:
        /* <DEDUP_REMOVED lines=44> */
.L_x_69267:
[----:B------:R-:W-:Y:S05]  /*1dce0*/  BSYNC B2 ;  /* 0x0000000000027941 */ /* 0x000fea0003800000 */
.L_x_69266:
        /* <DEDUP_REMOVED lines=10> */
.L_x_69262:
[----:B------:R-:W-:Y:S05]  /*1dd90*/  BSYNC B1 ;  /* 0x0000000000017941 */ /* 0x000fea0003800000 */
.L_x_69261:
        /* <DEDUP_REMOVED lines=18> */
.L_x_69273:
[----:B------:R-:W-:-:S07]  /*1dec0*/  IMAD.MOV.U32 R153, RZ, RZ, R8 ;  /* 0x000000ffff997224 */ /* 0x000fce00078e0008 */
.L_x_69274:
[----:B------:R-:W-:Y:S05]  /*1ded0*/  BSYNC B2 ;  /* 0x0000000000027941 */ /* 0x000fea0003800000 */
.L_x_69272:
        /* <DEDUP_REMOVED lines=16> */
.L_x_69278:
[----:B------:R-:W-:Y:S05]  /*1dfe0*/  BSYNC B3 ;  /* 0x0000000000037941 */ /* 0x000fea0003800000 */
.L_x_69277:
        /* <DEDUP_REMOVED lines=44> */
.L_x_69276:
[----:B------:R-:W-:Y:S05]  /*1e2b0*/  BSYNC B2 ;  /* 0x0000000000027941 */ /* 0x000fea0003800000 */
.L_x_69275:
        /* <DEDUP_REMOVED lines=10> */
.L_x_69271:
[----:B------:R-:W-:Y:S05]  /*1e360*/  BSYNC B1 ;  /* 0x0000000000017941 */ /* 0x000fea0003800000 */
.L_x_69270:
[----:B------:R-:W0:Y:S01]  /*1e370*/  LDC.64 R234, c[0x0][0x238] ;  /* 0x00008e00ffea7b82 */ /* 0x000e220000000a00 */
[----:B------:R-:W-:Y:S01]  /*1e380*/  BSSY B1, `(.L_x_69279) ;  /* 0x000000f000017945 */ /* 0x000fe20003800000 */
[----:B0-----:R-:W-:-:S05]  /*1e390*/  IMAD.WIDE.U32 R152, R152, 0x10, R234 ;  /* 0x0000001098987825 */ /* 0x001fca00078e00ea */
        /* <DEDUP_REMOVED lines=13> */
.L_x_69280:
[----:B------:R-:W-:Y:S05]  /*1e470*/  BSYNC B1 ;  /* 0x0000000000017941 */ /* 0x000fea0003800000 */
.L_x_69279:
        /* <DEDUP_REMOVED lines=26> */
.L_x_69284:
[----:B------:R-:W-:-:S07]  /*1e620*/  MOV R11, R8 ;  /* 0x00000008000b7202 */ /* 0x000fce0000000f00 */
.L_x_69285:
[----:B------:R-:W-:Y:S05]  /*1e630*/  BSYNC B2 ;  /* 0x0000000000027941 */ /* 0x000fea0003800000 */
.L_x_69283:
        /* <DEDUP_REMOVED lines=16> */
.L_x_69289:
[----:B------:R-:W-:Y:S05]  /*1e740*/  BSYNC B3 ;  /* 0x0000000000037941 */ /* 0x000fea0003800000 */
.L_x_69288:
        /* <DEDUP_REMOVED lines=44> */
.L_x_69287:
[----:B------:R-:W-:Y:S05]  /*1ea10*/  BSYNC B2 ;  /* 0x0000000000027941 */ /* 0x000fea0003800000 */
.L_x_69286:
        /* <DEDUP_REMOVED lines=10> */
.L_x_69282:
[----:B------:R-:W-:Y:S05]  /*1eac0*/  BSYNC B1 ;  /* 0x0000000000017941 */ /* 0x000fea0003800000 */
.L_x_69281:
        /* <DEDUP_REMOVED lines=18> */
.L_x_69293:
[----:B------:R-:W-:-:S07]  /*1ebf0*/  IMAD.MOV.U32 R7, RZ, RZ, R8 ;  /* 0x000000ffff077224 */ /* 0x000fce00078e0008 */
.L_x_69294:
[----:B------:R-:W-:Y:S05]  /*1ec00*/  BSYNC B2 ;  /* 0x0000000000027941 */ /* 0x000fea0003800000 */
.L_x_69292:
        /* <DEDUP_REMOVED lines=16> */
.L_x_69298:
[----:B------:R-:W-:Y:S05]  /*1ed10*/  BSYNC B3 ;  /* 0x0000000000037941 */ /* 0x000fea0003800000 */
.L_x_69297:
        /* <DEDUP_REMOVED lines=44> */
.L_x_69296:
[----:B------:R-:W-:Y:S05]  /*1efe0*/  BSYNC B2 ;  /* 0x0000000000027941 */ /* 0x000fea0003800000 */
.L_x_69295:
        /* <DEDUP_REMOVED lines=10> */
.L_x_69291:
[----:B------:R-:W-:Y:S05]  /*1f090*/  BSYNC B1 ;  /* 0x0000000000017941 */ /* 0x000fea0003800000 */
.L_x_69290:
        /* <DEDUP_REMOVED lines=18> */
.L_x_69302:
[----:B------:R-:W-:-:S07]  /*1f1c0*/  MOV R7, R8 ;  /* 0x0000000800077202 */ /* 0x000fce0000000f00 */
.L_x_69303:
[----:B------:R-:W-:Y:S05]  /*1f1d0*/  BSYNC B2 ;  /* 0x0000000000027941 */ /* 0x000fea0003800000 */
.L_x_69301:
        /* <DEDUP_REMOVED lines=16> */
.L_x_69307:
[----:B------:R-:W-:Y:S05]  /*1f2e0*/  BSYNC B3 ;  /* 0x0000000000037941 */ /* 0x000fea0003800000 */
.L_x_69306:
        /* <DEDUP_REMOVED lines=44> */
.L_x_69305:
[----:B------:R-:W-:Y:S05]  /*1f5b0*/  BSYNC B2 ;  /* 0x0000000000027941 */ /* 0x000fea0003800000 */
.L_x_69304:
        /* <DEDUP_REMOVED lines=10> */
.L_x_69300:
[----:B------:R-:W-:Y:S05]  /*1f660*/  BSYNC B1 ;  /* 0x0000000000017941 */ /* 0x000fea0003800000 */
.L_x_69299:
        /* <DEDUP_REMOVED lines=18> */
.L_x_69311:
[----:B------:R-:W-:-:S07]  /*1f790*/  IMAD.MOV.U32 R155, RZ, RZ, R8 ;  /* 0x000000ffff9b7224 */ /* 0x000fce00078e0008 */
.L_x_69312:
[----:B------:R-:W-:Y:S05]  /*1f7a0*/  BSYNC B2 ;  /* 0x0000000000027941 */ /* 0x000fea0003800000 */
.L_x_69310:
        /* <DEDUP_REMOVED lines=16> */
.L_x_69316:
[----:B------:R-:W-:Y:S05]  /*1f8b0*/  BSYNC B3 ;  /* 0x0000000000037941 */ /* 0x000fea0003800000 */
.L_x_69315:
        /* <DEDUP_REMOVED lines=44> */
.L_x_69314:
[----:B------:R-:W-:Y:S05]  /*1fb80*/  BSYNC B2 ;  /* 0x0000000000027941 */ /* 0x000fea0003800000 */
.L_x_69313:
        /* <DEDUP_REMOVED lines=9> */
.L_x_69309:
[----:B------:R-:W-:Y:S05]  /*1fc20*/  BSYNC B1 ;  /* 0x0000000000017941 */ /* 0x000fea0003800000 */
.L_x_69308:
        /* <DEDUP_REMOVED lines=16> */
.L_x_69318:
[----:B------:R-:W-:Y:S05]  /*1fd30*/  BSYNC B1 ;  /* 0x0000000000017941 */ /* 0x000fea0003800000 */
.L_x_69317:
        /* <DEDUP_REMOVED lines=81> */
[----:B-1----:R-:W-:Y:S01]  /*20250*/  FADD.FTZ R234, R231, R155 ;  /* 0x0000009be7ea7221 */ /* 0x002fe20000010000 */
        /* <DEDUP_REMOVED lines=14> */
[C---:B0-----:R-:W-:Y:S01]  /*20340*/  FADD.FTZ R232, -R235.reuse, R225 ;  /* 0x000000e1ebe87221 */ /* 0x041fe20000010100 */
        /* <DEDUP_REMOVED lines=167> */
.L_x_69334:
[----:B------:R-:W2:Y:S01]  /*20dc0*/  @!P0 LDC.64 R232, c[0x0][0x250] ;  /* 0x00009400ffe88b82 */ /* 0x000ea20000000a00 */
[----:B-1----:R-:W-:Y:S01]  /*20dd0*/  FADD.FTZ R231, R234, R231 ;  /* 0x000000e7eae77221 */ /* 0x002fe20000010000 */
[----:B------:R-:W-:Y:S03]  /*20de0*/  BSSY B1, `(.L_x_69320) ;  /* 0x000015a000017945 */ /* 0x000fe60003800000 */
[----:B------:R-:W-:Y:S01]  /*20df0*/  FFMA.FTZ R231, R231, R241, UR9 ;  /* 0x00000009e7e77e23 */ /* 0x000fe200080100f1 */
[----:B--2---:R-:W-:-:S04]  /*20e00*/  @!P0 LEA R232, P1, R0, R232, 0x2 ;  /* 0x000000e800e88211 */ /* 0x004fc800078210ff */
        /* <DEDUP_REMOVED lines=13> */
[----:B------:R-:W-:Y:S01]  /*20ee0*/  VIADD R233, R242, 0xffffffff ;  /* 0xfffffffff2e97836 */ /* 0x000fe20000000000 */
[----:B------:R2:W-:Y:S04]  /*20ef0*/  STL [R1+0x50], R0 ;  /* 0x0000500001007387 */ /* 0x0005e80000100800 */
[----:B0-----:R-:W3:Y:S02]  /*20f00*/  LDL R234, [R1+0x40] ;  /* 0x0000400001ea7983 */ /* 0x001ee40000100800 */
[----:B------:R-:W0:Y:S02]  /*20f10*/  LDC.64 R242, c[0x0][0x2b8] ;  /* 0x0000ae00fff27b82 */ /* 0x000e240000000a00 */
[----:B------:R-:W4:Y:S04]  /*20f20*/  LDL R241, [R1+0x34] ;  /* 0x0000340001f17983 */ /* 0x000f280000100800 */
[----:B--2---:R-:W2:Y:S01]  /*20f30*/  LDL R0, [R1+0x4c] ;  /* 0x00004c0001007983 */ /* 0x004ea20000100800 */
[----:B-1----:R-:W-:-:S03]  /*20f40*/  IMAD R233, R233, R240, RZ ;  /* 0x000000f0e9e97224 */ /* 0x002fc600078e02ff */
[----:B------:R-:W4:Y:S02]  /*20f50*/  LDL R240, [R1+0x30] ;  /* 0x0000300001f07983 */ /* 0x000f240000100800 */
[----:B------:R-:W-:-:S04]  /*20f60*/  SHF.R.S32.HI R232, RZ, 0x1f, R233 ;  /* 0x0000001fffe87819 */ /* 0x000fc800000114e9 */
[----:B------:R-:W-:Y:S02]  /*20f70*/  LEA.HI R233, R232, R233, RZ, 0x2 ;  /* 0x000000e9e8e97211 */ /* 0x000fe400078f10ff */
[----:B------:R-:W-:Y:S02]  /*20f80*/  FSEL R232, R235, RZ, !P2 ;  /* 0x000000ffebe87208 */ /* 0x000fe40005000000 */
[----:B------:R-:W4:Y:S01]  /*20f90*/  LDL R235, [R1+0x44] ;  /* 0x0000440001eb7983 */ /* 0x000f220000100800 */
[----:B------:R-:W-:-:S03]  /*20fa0*/  LEA.HI.SX32 R233, R233, R252, 0x1e ;  /* 0x000000fce9e97211 */ /* 0x000fc600078ff2ff */
[----:B------:R-:W4:Y:S01]  /*20fb0*/  LDL R252, [R1+0x48] ;  /* 0x0000480001fc7983 */ /* 0x000f220000100800 */
        /* <DEDUP_REMOVED lines=8> */
[----:B---3--:R-:W-:Y:S02]  /*21040*/  FFMA.FTZ R224, R234, R224, R16 ;  /* 0x000000e0eae07223 */ /* 0x008fe40000010010 */
[----:B--2---:R-:W-:-:S02]  /*21050*/  FFMA.FTZ R227, R0, R227, R19 ;  /* 0x000000e300e37223 */ /* 0x004fc40000010013 */
[----:B------:R1:W5:Y:S01]  /*21060*/  LDL.LU R0, [R1+0x50] ;  /* 0x0000500001007983 */ /* 0x0003620000300800 */
[----:B----4-:R-:W-:Y:S01]  /*21070*/  FFMA.FTZ R225, R235, R225, R17 ;  /* 0x000000e1ebe17223 */ /* 0x010fe20000010011 */
[----:B0-----:R-:W-:-:S04]  /*21080*/  IMAD.WIDE.U32 R234, R233, 0x10, R242 ;  /* 0x00000010e9ea7825 */ /* 0x001fc800078e00f2 */
[----:B------:R-:W-:-:S05]  /*21090*/  FFMA.FTZ R226, R252, R226, R18 ;  /* 0x000000e2fce27223 */ /* 0x000fca0000010012 */
[----:B------:R0:W-:Y:S04]  /*210a0*/  STG.E.128 desc[UR6][R234.64], R224 ;  /* 0x000000e0ea007986 */ /* 0x0001e8000c101d06 */
[----:B0-----:R-:W2:Y:S04]  /*210b0*/  LDL R234, [R1+0x3c] ;  /* 0x00003c0001ea7983 */ /* 0x001ea80000100800 */
[----:B------:R-:W3:Y:S01]  /*210c0*/  LDL R235, [R1+0x38] ;  /* 0x0000380001eb7983 */ /* 0x000ee20000100800 */
        /* <DEDUP_REMOVED lines=9> */
[----:B------:R-:W-:-:S04]  /*21160*/  IMAD.WIDE.U32 R224, R224, 0x10, R242 ;  /* 0x00000010e0e07825 */ /* 0x000fc800078e00f2 */
[----:B------:R-:W-:Y:S01]  /*21170*/  FFMA.FTZ R220, R240, R220, R20 ;  /* 0x000000dcf0dc7223 */ /* 0x000fe20000010014 */
[----:B------:R-:W-:Y:S01]  /*21180*/  FFMA.FTZ R221, R241, R221, R21 ;  /* 0x000000ddf1dd7223 */ /* 0x000fe20000010015 */
[----:B------:R-:W4:Y:S04]  /*21190*/  LDL R240, [R1+0x10] ;  /* 0x0000100001f07983 */ /* 0x000f280000100800 */
[----:B------:R-:W4:Y:S04]  /*211a0*/  LDL R241, [R1+0x14] ;  /* 0x0000140001f17983 */ /* 0x000f280000100800 */
[----:B------:R-:W4:Y:S04]  /*211b0*/  LDL R227, [R1+0x4] ;  /* 0x0000040001e37983 */ /* 0x000f280000100800 */
[----:B------:R-:W4:Y:S01]  /*211c0*/  LDL R226, [R1] ;  /* 0x0000000001e27983 */ /* 0x000f220000100800 */
[----:B--2---:R-:W-:-:S03]  /*211d0*/  FFMA.FTZ R223, R234, R223, R23 ;  /* 0x000000dfeadf7223 */ /* 0x004fc60000010017 */
[----:B------:R-:W2:Y:S01]  /*211e0*/  LDL R234, [R1+0x8] ;  /* 0x0000080001ea7983 */ /* 0x000ea20000100800 */
[----:B---3--:R-:W-:-:S03]  /*211f0*/  FFMA.FTZ R222, R235, R222, R22 ;  /* 0x000000deebde7223 */ /* 0x008fc60000010016 */
[----:B------:R-:W3:Y:S04]  /*21200*/  LDL R235, [R1+0xc] ;  /* 0x00000c0001eb7983 */ /* 0x000ee80000100800 */
[----:B------:R0:W-:Y:S04]  /*21210*/  STG.E.128 desc[UR6][R224.64], R220 ;  /* 0x000000dce0007986 */ /* 0x0001e8000c101d06 */
[----:B0-----:R-:W3:Y:S04]  /*21220*/  LDL R220, [R1+0x2c] ;  /* 0x00002c0001dc7983 */ /* 0x001ee80000100800 */
[----:B------:R-:W3:Y:S04]  /*21230*/  LDL R221, [R1+0x28] ;  /* 0x0000280001dd7983 */ /* 0x000ee80000100800 */
        /* <DEDUP_REMOVED lines=19> */
[----:B------:R-:W-:-:S02]  /*21370*/  FMUL.FTZ R214, R231, R214 ;  /* 0x000000d6e7d67220 */ /* 0x000fc40000410000 */
[----:B----4-:R-:W-:Y:S01]  /*21380*/  FFMA.FTZ R212, R240, R212, R28 ;  /* 0x000000d4f0d47223 */ /* 0x010fe2000001001c */
        /* <DEDUP_REMOVED lines=8> */
[----:B------:R-:W-:Y:S02]  /*21410*/  FMUL.FTZ R210, R231, R210 ;  /* 0x000000d2e7d27220 */ /* 0x000fe40000410000 */
        /* <DEDUP_REMOVED lines=51> */
[----:B------:R-:W0:Y:S02]  /*21750*/  S2R R252, SR_TID.X ;  /* 0x0000000000fc7919 */ /* 0x000e240000002100 */
[----:B0-----:R-:W-:Y:S01]  /*21760*/  LOP3.LUT R252, R252, 0x1f, RZ, 0xc0, !PT ;  /* 0x0000001ffcfc7812 */ /* 0x001fe200078ec0ff */
[----:B--2---:R-:W-:Y:S01]  /*21770*/  FFMA.FTZ R210, R234, R210, R34 ;  /* 0x000000d2ead27223 */ /* 0x004fe20000010022 */
[----:B---3--:R-:W-:Y:S01]  /*21780*/  FFMA.FTZ R219, R220, R219, R27 ;  /* 0x000000dbdcdb7223 */ /* 0x008fe2000001001b */
[----:B------:R-:W-:-:S02]  /*21790*/  VIADD R220, R233, 0x40 ;  /* 0x00000040e9dc7836 */ /* 0x000fc40000000000 */
[----:B------:R-:W-:Y:S02]  /*217a0*/  FFMA.FTZ R218, R221, R218, R26 ;  /* 0x000000daddda7223 */ /* 0x000fe4000001001a */
[----:B------:R-:W-:-:S04]  /*217b0*/  IMAD.WIDE.U32 R220, R220, 0x10, R242 ;  /* 0x00000010dcdc7825 */ /* 0x000fc800078e00f2 */
[----:B------:R-:W-:Y:S01]  /*217c0*/  FFMA.FTZ R217, R222, R217, R25 ;  /* 0x000000d9ded97223 */ /* 0x000fe20000010019 */
[----:B------:R-:W-:-:S05]  /*217d0*/  FFMA.FTZ R216, R223, R216, R24 ;  /* 0x000000d8dfd87223 */ /* 0x000fca0000010018 */
[----:B------:R0:W-:Y:S01]  /*217e0*/  STG.E.128 desc[UR6][R220.64], R216 ;  /* 0x000000d8dc007986 */ /* 0x0001e2000c101d06 */
[----:B------:R-:W-:Y:S01]  /*217f0*/  FFMA.FTZ R215, R224, R215, R31 ;  /* 0x000000d7e0d77223 */ /* 0x000fe2000001001f */
[----:B------:R-:W-:Y:S01]  /*21800*/  FFMA.FTZ R214, R225, R214, R30 ;  /* 0x000000d6e1d67223 */ /* 0x000fe2000001001e */
[----:B0-----:R-:W-:-:S05]  /*21810*/  IADD3 R216, R233, 0x60, RZ ;  /* 0x00000060e9d87810 */ /* 0x001fca0007ffe0ff */
[----:B------:R-:W-:-:S05]  /*21820*/  IMAD.WIDE.U32 R216, R216, 0x10, R242 ;  /* 0x00000010d8d87825 */ /* 0x000fca00078e00f2 */
[----:B------:R0:W-:Y:S01]  /*21830*/  STG.E.128 desc[UR6][R216.64], R212 ;  /* 0x000000d4d8007986 */ /* 0x0001e2000c101d06 */
[----:B------:R-:W-:Y:S01]  /*21840*/  FFMA.FTZ R211, R235, R211, R35 ;  /* 0x000000d3ebd37223 */ /* 0x000fe20000010023 */
[----:B------:R-:W-:Y:S01]  /*21850*/  FADD.FTZ R221, -R232, R157 ;  /* 0x0000009de8dd7221 */ /* 0x000fe20000010100 */
[----:B------:R-:W-:Y:S01]  /*21860*/  FMUL.FTZ R157, R231, R204 ;  /* 0x000000cce79d7220 */ /* 0x000fe20000410000 */
[----:B0-----:R-:W-:-:S04]  /*21870*/  VIADD R212, R233, 0x80 ;  /* 0x00000080e9d47836 */ /* 0x001fc80000000000 */
[----:B------:R-:W-:-:S04]  /*21880*/  IMAD.WIDE.U32 R212, R212, 0x10, R242 ;  /* 0x00000010d4d47825 */ /* 0x000fc800078e00f2 */
[C---:B------:R-:W-:Y:S01]  /*21890*/  FADD.FTZ R217, -R232.reuse, R173 ;  /* 0x000000ade8d97221 */ /* 0x040fe20000010100 */
[----:B------:R0:W-:Y:S01]  /*218a0*/  STG.E.128 desc[UR6][R212.64], R208 ;  /* 0x000000d0d4007986 */ /* 0x0001e2000c101d06 */
[----:B------:R-:W-:Y:S01]  /*218b0*/  IADD3 R173, R233, 0xa0, RZ ;  /* 0x000000a0e9ad7810 */ /* 0x000fe20007ffe0ff */
[C---:B------:R-:W-:Y:S01]  /*218c0*/  FADD.FTZ R220, -R232.reuse, R156 ;  /* 0x0000009ce8dc7221 */ /* 0x040fe20000010100 */
[C---:B------:R-:W-:Y:S01]  /*218d0*/  FADD.FTZ R214, -R232.reuse, R169 ;  /* 0x000000a9e8d67221 */ /* 0x040fe20000010100 */
[C---:B------:R-:W-:Y:S01]  /*218e0*/  FADD.FTZ R169, -R232.reuse, R184 ;  /* 0x000000b8e8a97221 */ /* 0x040fe20000010100 */
[C---:B0-----:R-:W-:Y:S01]  /*218f0*/  FADD.FTZ R210, -R232.reuse, R150 ;  /* 0x00000096e8d27221 */ /* 0x041fe20000010100 */
[C---:B------:R-:W-:Y:S01]  /*21900*/  FADD.FTZ R209, -R232.reuse, R149 ;  /* 0x00000095e8d17221 */ /* 0x040fe20000010100 */
[C---:B------:R-:W-:Y:S01]  /*21910*/  FMUL.FTZ R150, R231.reuse, R207 ;  /* 0x000000cfe7967220 */ /* 0x040fe20000410000 */
[C---:B------:R-:W-:Y:S01]  /*21920*/  FADD.FTZ R208, -R232.reuse, R148 ;  /* 0x00000094e8d07221 */ /* 0x040fe20000010100 */
[C---:B------:R-:W-:Y:S01]  /*21930*/  FMUL.FTZ R149, R231.reuse, R206 ;  /* 0x000000cee7957220 */ /* 0x040fe20000410000 */
[----:B------:R-:W-:Y:S01]  /*21940*/  FMUL.FTZ R148, R231, R205 ;  /* 0x000000cde7947220 */ /* 0x000fe20000410000 */
[----:B------:R-:W-:Y:S01]  /*21950*/  FADD.FTZ R211, -R232, R151 ;  /* 0x00000097e8d37221 */ /* 0x000fe20000010100 */
[----:B------:R-:W-:Y:S01]  /*21960*/  FFMA.FTZ R151, R251, R150, R39 ;  /* 0x00000096fb977223 */ /* 0x000fe20000010027 */
[----:B------:R-:W-:Y:S01]  /*21970*/  FFMA.FTZ R150, R250, R149, R38 ;  /* 0x00000095fa967223 */ /* 0x000fe20000010026 */
[----:B------:R-:W-:Y:S01]  /*21980*/  FFMA.FTZ R149, R249, R148, R37 ;  /* 0x00000094f9957223 */ /* 0x000fe20000010025 */
[----:B------:R-:W-:Y:S01]  /*21990*/  FFMA.FTZ R148, R248, R157, R36 ;  /* 0x0000009df8947223 */ /* 0x000fe20000010024 */
[----:B------:R-:W-:-:S04]  /*219a0*/  IMAD.WIDE.U32 R156, R173, 0x10, R242 ;  /* 0x00000010ad9c7825 */ /* 0x000fc800078e00f2 */
[C---:B------:R-:W-:Y:S01]  /*219b0*/  FMUL.FTZ R213, R231.reuse, R211 ;  /* 0x000000d3e7d57220 */ /* 0x040fe20000410000 */
[C---:B------:R-:W-:Y:S01]  /*219c0*/  FADD.FTZ R215, -R232.reuse, R178 ;  /* 0x000000b2e8d77221 */ /* 0x040fe20000010100 */
[C---:B------:R-:W-:Y:S01]  /*219d0*/  FMUL.FTZ R211, R231.reuse, R171 ;  /* 0x000000abe7d37220 */ /* 0x040fe20000410000 */
[----:B------:R-:W-:Y:S01]  /*219e0*/  FMUL.FTZ R234, R231, R169 ;  /* 0x000000a9e7ea7220 */ /* 0x000fe20000410000 */
[----:B------:R0:W-:Y:S01]  /*219f0*/  STG.E.128 desc[UR6][R156.64], R148 ;  /* 0x000000949c007986 */ /* 0x0001e2000c101d06 */
[C---:B------:R-:W-:Y:S01]  /*21a00*/  VIADD R169, R233.reuse, 0xc0 ;  /* 0x000000c0e9a97836 */ /* 0x040fe20000000000 */
[----:B------:R-:W-:Y:S01]  /*21a10*/  IADD3 R171, R233, 0xe0, RZ ;  /* 0x000000e0e9ab7810 */ /* 0x000fe20007ffe0ff */
[C---:B------:R-:W-:Y:S01]  /*21a20*/  FADD.FTZ R223, -R232.reuse, R152 ;  /* 0x00000098e8df7221 */ /* 0x040fe20000010100 */
[C---:B------:R-:W-:Y:S01]  /*21a30*/  FMUL.FTZ R224, R231.reuse, R191 ;  /* 0x000000bfe7e07220 */ /* 0x040fe20000410000 */
        /* <DEDUP_REMOVED lines=16> */
[----:B------:R-:W-:Y:S01]  /*21b40*/  FFMA.FTZ R158, R246, R156, R42 ;  /* 0x0000009cf69e7223 */ /* 0x000fe2000001002a */
        /* <DEDUP_REMOVED lines=8> */
[----:B------:R-:W-:-:S04]  /*21bd0*/  IMAD.WIDE.U32 R168, R169, 0x10, R242 ;  /* 0x00000010a9a87825 */ /* 0x000fc800078e00f2 */
[----:B------:R-:W-:Y:S01]  /*21be0*/  FADD.FTZ R219, -R232, R175 ;  /* 0x000000afe8db7221 */ /* 0x000fe20000010100 */
        /* <DEDUP_REMOVED lines=8> */
[----:B------:R-:W-:Y:S01]  /*21c70*/  FMUL.FTZ R173, R231, R177 ;  /* 0x000000b1e7ad7220 */ /* 0x000fe20000410000 */
[C---:B------:R-:W-:Y:S01]  /*21c80*/  IADD3 R195, R233.reuse, 0x120, RZ ;  /* 0x00000120e9c37810 */ /* 0x040fe20007ffe0ff */
[----:B------:R-:W-:Y:S02]  /*21c90*/  VIADD R185, R233, 0x100 ;  /* 0x00000100e9b97836 */ /* 0x000fe40000000000 */
        /* <DEDUP_REMOVED lines=13> */
[C---:B------:R-:W-:Y:S01]  /*21d70*/  VIADD R197, R233.reuse, 0x140 ;  /* 0x00000140e9c57836 */ /* 0x040fe20000000000 */
[----:B------:R-:W-:Y:S01]  /*21d80*/  IADD3 R199, R233, 0x160, RZ ;  /* 0x00000160e9c77810 */ /* 0x000fe20007ffe0ff */
[----:B------:R-:W-:Y:S01]  /*21d90*/  FFMA.FTZ R166, R94, R198, R50 ;  /* 0x000000c65ea67223 */ /* 0x000fe20000010032 */
[----:B------:R-:W-:Y:S01]  /*21da0*/  FFMA.FTZ R164, R92, R196, R48 ;  /* 0x000000c45ca47223 */ /* 0x000fe20000010030 */
[----:B------:R-:W-:Y:S01]  /*21db0*/  IMAD.WIDE.U32 R184, R185, 0x10, R242 ;  /* 0x00000010b9b87825 */ /* 0x000fe200078e00f2 */
[----:B------:R2:W-:Y:S03]  /*21dc0*/  STG.E.128 desc[UR6][R170.64], R160 ;  /* 0x000000a0aa007986 */ /* 0x0005e6000c101d06 */
[----:B------:R-:W-:Y:S01]  /*21dd0*/  FMUL.FTZ R240, R231, R208 ;  /* 0x000000d0e7f07220 */ /* 0x000fe20000410000 */
[----:B------:R-:W-:-:S02]  /*21de0*/  VIADD R201, R233, 0x180 ;  /* 0x00000180e9c97836 */ /* 0x000fc40000000000 */
[C---:B------:R-:W-:Y:S01]  /*21df0*/  FMUL.FTZ R225, R231.reuse, R209 ;  /* 0x000000d1e7e17220 */ /* 0x040fe20000410000 */
[C---:B------:R-:W-:Y:S01]  /*21e00*/  FMUL.FTZ R209, R231.reuse, R214 ;  /* 0x000000d6e7d17220 */ /* 0x040fe20000410000 */
[----:B------:R-:W-:Y:S01]  /*21e10*/  FMUL.FTZ R208, R231, R187 ;  /* 0x000000bbe7d07220 */ /* 0x000fe20000410000 */
[----:B------:R3:W-:Y:S01]  /*21e20*/  STG.E.128 desc[UR6][R184.64], R164 ;  /* 0x000000a4b8007986 */ /* 0x0007e2000c101d06 */
[----:B0-----:R-:W-:Y:S01]  /*21e30*/  FFMA.FTZ R169, R97, R189, R53 ;  /* 0x000000bd61a97223 */ /* 0x001fe20000010035 */
[----:B------:R-:W-:Y:S01]  /*21e40*/  FFMA.FTZ R168, R96, R188, R52 ;  /* 0x000000bc60a87223 */ /* 0x000fe20000010034 */
[----:B------:R-:W-:Y:S01]  /*21e50*/  IADD3 R159, R233, 0x1a0, RZ ;  /* 0x000001a0e99f7810 */ /* 0x000fe20007ffe0ff */
[----:B------:R-:W-:-:S04]  /*21e60*/  IMAD.WIDE.U32 R156, R195, 0x10, R242 ;  /* 0x00000010c39c7825 */ /* 0x000fc800078e00f2 */
[----:B--2---:R-:W-:Y:S01]  /*21e70*/  FFMA.FTZ R171, R99, R191, R55 ;  /* 0x000000bf63ab7223 */ /* 0x004fe20000010037 */
[----:B------:R-:W-:Y:S01]  /*21e80*/  FFMA.FTZ R170, R98, R190, R54 ;  /* 0x000000be62aa7223 */ /* 0x000fe20000010036 */
[----:B------:R-:W-:-:S04]  /*21e90*/  IMAD.WIDE.U32 R194, R197, 0x10, R242 ;  /* 0x00000010c5c27825 */ /* 0x000fc800078e00f2 */
[----:B------:R-:W-:Y:S01]  /*21ea0*/  FFMA.FTZ R158, R102, R212, R58 ;  /* 0x000000d4669e7223 */ /* 0x000fe2000001003a */
[--C-:B------:R-:W-:Y:S01]  /*21eb0*/  IMAD.WIDE.U32 R196, R199, 0x10, R242.reuse ;  /* 0x00000010c7c47825 */ /* 0x100fe200078e00f2 */
[----:B------:R0:W-:Y:S03]  /*21ec0*/  STG.E.128 desc[UR6][R156.64], R168 ;  /* 0x000000a89c007986 */ /* 0x0001e6000c101d06 */
[----:B------:R-:W-:-:S04]  /*21ed0*/  IMAD.WIDE.U32 R198, R201, 0x10, R242 ;  /* 0x00000010c9c67825 */ /* 0x000fc800078e00f2 */
[C---:B------:R-:W-:Y:S01]  /*21ee0*/  FMUL.FTZ R172, R231.reuse, R181 ;  /* 0x000000b5e7ac7220 */ /* 0x040fe20000410000 */
[----:B------:R-:W-:Y:S01]  /*21ef0*/  FMUL.FTZ R204, R231, R182 ;  /* 0x000000b6e7cc7220 */ /* 0x000fe20000410000 */
[----:B------:R-:W-:-:S04]  /*21f00*/  IMAD.WIDE.U32 R200, R159, 0x10, R242 ;  /* 0x000000109fc87825 */ /* 0x000fc800078e00f2 */
[----:B------:R-:W-:Y:S01]  /*21f10*/  FFMA.FTZ R159, R103, R213, R59 ;  /* 0x000000d5679f7223 */ /* 0x000fe2000001003b */
[----:B------:R-:W-:Y:S01]  /*21f20*/  FMUL.FTZ R205, R231, R183 ;  /* 0x000000b7e7cd7220 */ /* 0x000fe20000410000 */
[----:B------:R-:W-:Y:S01]  /*21f30*/  FFMA.FTZ R163, R107, R211, R63 ;  /* 0x000000d36ba37223 */ /* 0x000fe2000001003f */
[----:B------:R-:W-:Y:S01]  /*21f40*/  FFMA.FTZ R162, R106, R210, R62 ;  /* 0x000000d26aa27223 */ /* 0x000fe2000001003e */
[----:B------:R-:W-:Y:S01]  /*21f50*/  FFMA.FTZ R161, R105, R209, R61 ;  /* 0x000000d169a17223 */ /* 0x000fe2000001003d */
[----:B------:R-:W-:Y:S01]  /*21f60*/  FFMA.FTZ R160, R104, R235, R60 ;  /* 0x000000eb68a07223 */ /* 0x000fe2000001003c */
[C---:B------:R-:W-:Y:S01]  /*21f70*/  VIADD R203, R233.reuse, 0x1c0 ;  /* 0x000001c0e9cb7836 */ /* 0x040fe20000000000 */
[----:B---3--:R-:W-:Y:S01]  /*21f80*/  IADD3 R185, R233, 0x1e0, RZ ;  /* 0x000001e0e9b97810 */ /* 0x008fe20007ffe0ff */
[----:B------:R-:W-:Y:S01]  /*21f90*/  FFMA.FTZ R167, R111, R208, R67 ;  /* 0x000000d06fa77223 */ /* 0x000fe20000010043 */
[----:B0-----:R-:W-:Y:S01]  /*21fa0*/  FFMA.FTZ R157, R101, R225, R57 ;  /* 0x000000e1659d7223 */ /* 0x001fe20000010039 */
[----:B------:R-:W-:Y:S01]  /*21fb0*/  FFMA.FTZ R156, R100, R240, R56 ;  /* 0x000000f0649c7223 */ /* 0x000fe20000010038 */
[----:B------:R-:W-:Y:S01]  /*21fc0*/  FFMA.FTZ R166, R110, R207, R66 ;  /* 0x000000cf6ea67223 */ /* 0x000fe20000010042 */
[----:B------:R-:W-:Y:S01]  /*21fd0*/  FFMA.FTZ R165, R109, R206, R65 ;  /* 0x000000ce6da57223 */ /* 0x000fe20000010041 */
[----:B------:R-:W-:Y:S01]  /*21fe0*/  FFMA.FTZ R164, R108, R234, R64 ;  /* 0x000000ea6ca47223 */ /* 0x000fe20000010040 */
[C---:B------:R-:W-:Y:S01]  /*21ff0*/  FMUL.FTZ R181, R231.reuse, R217 ;  /* 0x000000d9e7b57220 */ /* 0x040fe20000410000 */
[C---:B------:R-:W-:Y:S01]  /*22000*/  FMUL.FTZ R182, R231.reuse, R218 ;  /* 0x000000dae7b67220 */ /* 0x040fe20000410000 */
[----:B------:R-:W-:Y:S01]  /*22010*/  FMUL.FTZ R183, R231, R219 ;  /* 0x000000dbe7b77220 */ /* 0x000fe20000410000 */
[C---:B------:R-:W-:Y:S01]  /*22020*/  VIADD R187, R233.reuse, 0x200 ;  /* 0x00000200e9bb7836 */ /* 0x040fe20000000000 */
[----:B------:R-:W-:Y:S01]  /*22030*/  IADD3 R189, R233, 0x220, RZ ;  /* 0x00000220e9bd7810 */ /* 0x000fe20007ffe0ff */
[----:B------:R-:W-:Y:S01]  /*22040*/  FFMA.FTZ R171, R115, R205, R71 ;  /* 0x000000cd73ab7223 */ /* 0x000fe20000010047 */
[----:B------:R-:W-:Y:S01]  /*22050*/  FFMA.FTZ R170, R114, R204, R70 ;  /* 0x000000cc72aa7223 */ /* 0x000fe20000010046 */
[----:B------:R-:W-:Y:S01]  /*22060*/  FFMA.FTZ R169, R113, R172, R69 ;  /* 0x000000ac71a97223 */ /* 0x000fe20000010045 */
[----:B------:R-:W-:Y:S01]  /*22070*/  FFMA.FTZ R168, R112, R232, R68 ;  /* 0x000000e870a87223 */ /* 0x000fe20000010044 */
[----:B------:R0:W-:Y:S01]  /*22080*/  STG.E.128 desc[UR6][R194.64], R156 ;  /* 0x0000009cc2007986 */ /* 0x0001e2000c101d06 */
[C---:B------:R-:W-:Y:S01]  /*22090*/  FMUL.FTZ R214, R231.reuse, R220 ;  /* 0x000000dce7d67220 */ /* 0x040fe20000410000 */
[C---:B------:R-:W-:Y:S01]  /*220a0*/  FMUL.FTZ R151, R231.reuse, R221 ;  /* 0x000000dde7977220 */ /* 0x040fe20000410000 */
[----:B------:R-:W-:Y:S01]  /*220b0*/  FMUL.FTZ R150, R231, R178 ;  /* 0x000000b2e7967220 */ /* 0x000fe20000410000 */
[C---:B------:R-:W-:Y:S01]  /*220c0*/  VIADD R191, R233.reuse, 0x240 ;  /* 0x00000240e9bf7836 */ /* 0x040fe20000000000 */
[----:B------:R-:W-:Y:S01]  /*220d0*/  IADD3 R193, R233, 0x260, RZ ;  /* 0x00000260e9c17810 */ /* 0x000fe20007ffe0ff */
[----:B------:R-:W-:-:S04]  /*220e0*/  IMAD.WIDE.U32 R202, R203, 0x10, R242 ;  /* 0x00000010cbca7825 */ /* 0x000fc800078e00f2 */
        /* <DEDUP_REMOVED lines=8> */
[----:B------:R-:W-:Y:S01]  /*22170*/  IMAD.WIDE.U32 R184, R185, 0x10, R242 ;  /* 0x00000010b9b87825 */ /* 0x000fe200078e00f2 */
[----:B------:R3:W-:Y:S03]  /*22180*/  STG.E.128 desc[UR6][R198.64], R164 ;  /* 0x000000a4c6007986 */ /* 0x0007e6000c101d06 */
[----:B0-----:R-:W-:Y:S01]  /*22190*/  FFMA.FTZ R159, R123, R183, R79 ;  /* 0x000000b77b9f7223 */ /* 0x001fe2000001004f */
[----:B------:R-:W-:Y:S01]  /*221a0*/  FFMA.FTZ R158, R122, R182, R78 ;  /* 0x000000b67a9e7223 */ /* 0x000fe2000001004e */
[----:B------:R-:W-:Y:S01]  /*221b0*/  FFMA.FTZ R157, R121, R181, R77 ;  /* 0x000000b5799d7223 */ /* 0x000fe2000001004d */
[----:B------:R-:W-:Y:S01]  /*221c0*/  FFMA.FTZ R156, R120, R226, R76 ;  /* 0x000000e2789c7223 */ /* 0x000fe2000001004c */
[----:B------:R-:W-:Y:S01]  /*221d0*/  IMAD.WIDE.U32 R186, R187, 0x10, R242 ;  /* 0x00000010bbba7825 */ /* 0x000fe200078e00f2 */
[----:B------:R1:W-:Y:S03]  /*221e0*/  STG.E.128 desc[UR6][R200.64], R168 ;  /* 0x000000a8c8007986 */ /* 0x0003e6000c101d06 */
        /* <DEDUP_REMOVED lines=15> */
[----:B------:R1:W-:Y:S01]  /*222e0*/  STG.E.128 desc[UR6][R202.64], R172 ;  /* 0x000000acca007986 */ /* 0x0003e2000c101d06 */
[----:B------:R-:W-:-:S04]  /*222f0*/  IMAD.WIDE.U32 R192, R193, 0x10, R242 ;  /* 0x00000010c1c07825 */ /* 0x000fc800078e00f2 */
        /* <DEDUP_REMOVED lines=8> */
.L_x_69321:
[----:B------:R-:W-:Y:S05]  /*22380*/  BSYNC B1 ;  /* 0x0000000000017941 */ /* 0x000fea0003800000 */
.L_x_69320:
[----:B-1----:R-:W1:Y:S02]  /*22390*/  LDC.64 R148, c[0x0][0x210] ;  /* 0x00008400ff947b82 */ /* 0x002e640000000a00 */
[----:B-1---5:R-:W-:-:S05]  /*223a0*/  IMAD R0, R148, 0x4, R0 ;  /* 0x0000000494007824 */ /* 0x022fca00078e0200 */
[----:B------:R-:W-:-:S13]  /*223b0*/  ISETP.GE.AND P0, PT, R0, R149, PT ;  /* 0x000000950000720c */ /* 0x000fda0003f06270 */
[----:B------:R-:W-:Y:S05]  /*223c0*/  @!P0 BRA `(.L_x_69322) ;  /* 0xfffffdec00548947 */ /* 0x000fea000383ffff */
[----:B------:R-:W-:Y:S05]  /*223d0*/  BSYNC B0 ;  /* 0x0000000000007941 */ /* 0x000fea0003800000 */
.L_x_68558:
[----:B------:R-:W-:Y:S05]  /*223e0*/  EXIT ;  /* 0x000000000000794d */ /* 0x000fea0003800000 */
.L_x_69319:
[----:B0-----:R-:W-:Y:S01]  /*223f0*/  HFMA2.MMA R232, -RZ, RZ, 0, 1.847743988037109375e-06 ;  /* 0x0000001fffe87435 */ /* 0x001fe200000001ff */
[----:B------:R-:W-:Y:S01]  /*22400*/  BSSY B1, `(.L_x_69323) ;  /* 0x0000007000017945 */ /* 0x000fe20003800000 */
[----:B------:R-:W-:Y:S01]  /*22410*/  MOV R240, R234 ;  /* 0x000000ea00f07202 */ /* 0x000fe20000000f00 */
[----:B------:R-:W-:Y:S02]  /*22420*/  IMAD.MOV.U32 R233, RZ, RZ, 0x1 ;  /* 0x00000001ffe97424 */ /* 0x000fe400078e00ff */
[----:B------:R-:W-:-:S07]  /*22430*/  IMAD.MOV.U32 R231, RZ, RZ, -0x1 ;  /* 0xffffffffffe77424 */ /* 0x000fce00078e00ff */
[----:B-----5:R-:W-:Y:S05]  /*22440*/  WARPSYNC.COLLECTIVE R231, `(.L_x_69324) ;  /* 0x00000000e7087348 */ /* 0x020fea0003c00000 */
[----:B------:R0:W1:Y:S02]  /*22450*/  SHFL.BFLY P1, R231, R240, R233, R232 ;  /* 0x0c0000e9f0e77389 */ /* 0x00006400000200e8 */
[----:B01---5:R-:W-:Y:S01]  /*22460*/  ENDCOLLECTIVE ;  /* 0x000000000000791b */ /* 0x023fe20003800000 */
.L_x_69324:
[----:B------:R-:W-:Y:S05]  /*22470*/  BSYNC B1 ;  /* 0x0000000000017941 */ /* 0x000fea0003800000 */
.L_x_69323:
        /* <DEDUP_REMOVED lines=9> */
.L_x_69325:
[----:B------:R-:W-:Y:S02]  /*22510*/  IMAD.MOV.U32 R233, RZ, RZ, 0x4 ;  /* 0x00000004ffe97424 */ /* 0x000fe400078e00ff */
[----:B------:R-:W-:Y:S01]  /*22520*/  FADD.FTZ R234, R234, R231 ;  /* 0x000000e7eaea7221 */ /* 0x000fe20000010000 */
[----:B------:R-:W-:-:S04]  /*22530*/  MOV R231, 0xffffffff ;  /* 0xffffffff00e77802 */ /* 0x000fc80000000f00 */
[----:B------:R-:W-:-:S07]  /*22540*/  MOV R240, R234 ;  /* 0x000000ea00f07202 */ /* 0x000fce0000000f00 */
[----:B------:R-:W-:Y:S05]  /*22550*/  WARPSYNC.COLLECTIVE R231, `(.L_x_69326) ;  /* 0x00000000e7087348 */ /* 0x000fea0003c00000 */
[----:B------:R0:W1:Y:S02]  /*22560*/  SHFL.BFLY P1, R231, R240, R233, R232 ;  /* 0x0c0000e9f0e77389 */ /* 0x00006400000200e8 */
[----:B01----:R-:W-:Y:S01]  /*22570*/  ENDCOLLECTIVE ;  /* 0x000000000000791b */ /* 0x003fe20003800000 */
.L_x_69326:
[----:B------:R-:W-:Y:S01]  /*22580*/  HFMA2.MMA R233, -RZ, RZ, 0, 4.76837158203125e-07 ;  /* 0x00000008ffe97435 */ /* 0x000fe200000001ff */
[----:B------:R-:W-:Y:S01]  /*22590*/  FADD.FTZ R234, R234, R231 ;  /* 0x000000e7eaea7221 */ /* 0x000fe20000010000 */
[----:B------:R-:W-:-:S03]  /*225a0*/  IMAD.MOV.U32 R231, RZ, RZ, -0x1 ;  /* 0xffffffffffe77424 */ /* 0x000fc600078e00ff */
[----:B------:R-:W-:-:S07]  /*225b0*/  IMAD.MOV.U32 R240, RZ, RZ, R234 ;  /* 0x000000fffff07224 */ /* 0x000fce00078e00ea */
[----:B------:R-:W-:Y:S05]  /*225c0*/  WARPSYNC.COLLECTIVE R231, `(.L_x_69327) ;  /* 0x00000000e7087348 */ /* 0x000fea0003c00000 */
[----:B------:R0:W1:Y:S02]  /*225d0*/  SHFL.BFLY P1, R231, R240, R233, R232 ;  /* 0x0c0000e9f0e77389 */ /* 0x00006400000200e8 */
[----:B01----:R-:W-:Y:S01]  /*225e0*/  ENDCOLLECTIVE ;  /* 0x000000000000791b */ /* 0x003fe20003800000 */
.L_x_69327:
[----:B------:R-:W-:Y:S02]  /*225f0*/  IMAD.MOV.U32 R233, RZ, RZ, 0x10 ;  /* 0x00000010ffe97424 */ /* 0x000fe400078e00ff */
[----:B------:R-:W-:Y:S01]  /*22600*/  FADD.FTZ R234, R234, R231 ;  /* 0x000000e7eaea7221 */ /* 0x000fe20000010000 */
[----:B------:R-:W-:-:S04]  /*22610*/  MOV R231, 0xffffffff ;  /* 0xffffffff00e77802 */ /* 0x000fc80000000f00 */
[----:B------:R-:W-:-:S07]  /*22620*/  MOV R240, R234 ;  /* 0x000000ea00f07202 */ /* 0x000fce0000000f00 */
[----:B------:R-:W-:Y:S05]  /*22630*/  WARPSYNC.COLLECTIVE R231, `(.L_x_69328) ;  /* 0x00000000e7087348 */ /* 0x000fea0003c00000 */
[----:B------:R0:W1:Y:S02]  /*22640*/  SHFL.BFLY P1, R231, R240, R233, R232 ;  /* 0x0c0000e9f0e77389 */ /* 0x00006400000200e8 */
[----:B01----:R-:W-:Y:S01]  /*22650*/  ENDCOLLECTIVE ;  /* 0x000000000000791b */ /* 0x003fe20003800000 */
.L_x_69328:
        /* <DEDUP_REMOVED lines=169> */
.L_x_69329:
[----:B------:R-:W-:Y:S01]  /*230f0*/  HFMA2.MMA R233, -RZ, RZ, 0, 1.1920928955078125e-07 ;  /* 0x00000002ffe97435 */ /* 0x000fe200000001ff */
[----:B------:R-:W-:Y:S01]  /*23100*/  FADD.FTZ R234, R234, R231 ;  /* 0x000000e7eaea7221 */ /* 0x000fe20000010000 */
[----:B------:R-:W-:-:S03]  /*23110*/  IMAD.MOV.U32 R231, RZ, RZ, -0x1 ;  /* 0xffffffffffe77424 */ /* 0x000fc600078e00ff */
[----:B------:R-:W-:-:S07]  /*23120*/  IMAD.MOV.U32 R240, RZ, RZ, R234 ;  /* 0x000000fffff07224 */ /* 0x000fce00078e00ea */
[----:B------:R-:W-:Y:S05]  /*23130*/  WARPSYNC.COLLECTIVE R231, `(.L_x_69330) ;  /* 0x00000000e7087348 */ /* 0x000fea0003c00000 */
[----:B------:R0:W1:Y:S02]  /*23140*/  SHFL.BFLY P1, R231, R240, R233, R232 ;  /* 0x0c0000e9f0e77389 */ /* 0x00006400000200e8 */
[----:B01----:R-:W-:Y:S01]  /*23150*/  ENDCOLLECTIVE ;  /* 0x000000000000791b */ /* 0x003fe20003800000 */
.L_x_69330:
[----:B------:R-:W-:Y:S02]  /*23160*/  IMAD.MOV.U32 R233, RZ, RZ, 0x4 ;  /* 0x00000004ffe97424 */ /* 0x000fe400078e00ff */
[----:B------:R-:W-:Y:S01]  /*23170*/  FADD.FTZ R234, R234, R231 ;  /* 0x000000e7eaea7221 */ /* 0x000fe20000010000 */
[----:B------:R-:W-:-:S04]  /*23180*/  MOV R231, 0xffffffff ;  /* 0xffffffff00e77802 */ /* 0x000fc80000000f00 */
[----:B------:R-:W-:-:S07]  /*23190*/  MOV R240, R234 ;  /* 0x000000ea00f07202 */ /* 0x000fce0000000f00 */
[----:B------:R-:W-:Y:S05]  /*231a0*/  WARPSYNC.COLLECTIVE R231, `(.L_x_69331) ;  /* 0x00000000e7087348 */ /* 0x000fea0003c00000 */
[----:B------:R0:W1:Y:S02]  /*231b0*/  SHFL.BFLY P1, R231, R240, R233, R232 ;  /* 0x0c0000e9f0e77389 */ /* 0x00006400000200e8 */
[----:B01----:R-:W-:Y:S01]  /*231c0*/  ENDCOLLECTIVE ;  /* 0x000000000000791b */ /* 0x003fe20003800000 */
.L_x_69331:
[----:B------:R-:W-:Y:S01]  /*231d0*/  HFMA2.MMA R233, -RZ, RZ, 0, 4.76837158203125e-07 ;  /* 0x00000008ffe97435 */ /* 0x000fe200000001ff */
[----:B------:R-:W-:Y:S01]  /*231e0*/  FADD.FTZ R234, R234, R231 ;  /* 0x000000e7eaea7221 */ /* 0x000fe20000010000 */
[----:B------:R-:W-:-:S03]  /*231f0*/  IMAD.MOV.U32 R231, RZ, RZ, -0x1 ;  /* 0xffffffffffe77424 */ /* 0x000fc600078e00ff */
[----:B------:R-:W-:-:S07]  /*23200*/  IMAD.MOV.U32 R240, RZ, RZ, R234 ;  /* 0x000000fffff07224 */ /* 0x000fce00078e00ea */
[----:B------:R-:W-:Y:S05]  /*23210*/  WARPSYNC.COLLECTIVE R231, `(.L_x_69332) ;  /* 0x00000000e7087348 */ /* 0x000fea0003c00000 */
[----:B------:R0:W1:Y:S02]  /*23220*/  SHFL.BFLY P1, R231, R240, R233, R232 ;  /* 0x0c0000e9f0e77389 */ /* 0x00006400000200e8 */
[----:B01----:R-:W-:Y:S01]  /*23230*/  ENDCOLLECTIVE ;  /* 0x000000000000791b */ /* 0x003fe20003800000 */
.L_x_69332:
[----:B------:R-:W-:Y:S02]  /*23240*/  IMAD.MOV.U32 R233, RZ, RZ, 0x10 ;  /* 0x00000010ffe97424 */ /* 0x000fe400078e00ff */
[----:B------:R-:W-:Y:S01]  /*23250*/  FADD.FTZ R234, R234, R231 ;  /* 0x000000e7eaea7221 */ /* 0x000fe20000010000 */
[----:B------:R-:W-:-:S04]  /*23260*/  MOV R231, 0xffffffff ;  /* 0xffffffff00e77802 */ /* 0x000fc80000000f00 */
[----:B------:R-:W-:-:S07]  /*23270*/  MOV R240, R234 ;  /* 0x000000ea00f07202 */ /* 0x000fce0000000f00 */
[----:B------:R-:W-:Y:S05]  /*23280*/  WARPSYNC.COLLECTIVE R231, `(.L_x_69333) ;  /* 0x00000000e7087348 */ /* 0x000fea0003c00000 */
[----:B------:R0:W1:Y:S02]  /*23290*/  SHFL.BFLY P1, R231, R240, R233, R232 ;  /* 0x0c0000e9f0e77389 */ /* 0x00006400000200e8 */
[----:B01----:R-:W-:Y:S01]  /*232a0*/  ENDCOLLECTIVE ;  /* 0x000000000000791b */ /* 0x003fe20003800000 */
.L_x_69333:
[----:B------:R-:W-:Y:S05]  /*232b0*/  BRA `(.L_x_69334) ;  /* 0xffffffd800c07947 */ /* 0x000fea000383ffff */
.L_x_69335:
        /* <DEDUP_REMOVED lines=12> */
.L_x_72435:


//--------------------- .text._ZN10layer_norm13ln_fwd_kernelINS_13Kernel_traitsIfffffjLj2560ELj1ELj4ELj1ELj16ENS_18Kernel_traits_baseILj2560EfffffjLj128EEEEELb1ELb1ELb0ELb0EEEvNS_9FwdParamsE --------------------------
	.section	.text._ZN10layer_norm13ln_fwd_kernelINS_13Kernel_traitsIfffffjLj2560ELj1ELj4ELj1ELj16ENS_18Kernel_traits_baseILj2560EfffffjLj128EEEEELb1ELb1ELb0ELb0EEEvNS_9FwdParamsE,"ax",@progbits
	.align	128
        .global         _ZN10layer_norm13ln_fwd_kernelINS_13Kernel_traitsIfffffjLj2560ELj1ELj4ELj1ELj16ENS_18Kernel_traits_baseILj2560EfffffjLj128EEEEELb1ELb1ELb0ELb0EEEvNS_9FwdParamsE
        .type           _ZN10layer_norm13ln_fwd_kernelINS_13Kernel_traitsIfffffjLj2560ELj1ELj4ELj1ELj16ENS_18Kernel_traits_baseILj2560EfffffjLj128EEEEELb1ELb1ELb0ELb0EEEvNS_9FwdParamsE,@function
        .size           _ZN10layer_norm13ln_fwd_kernelINS_13Kernel_traitsIfffffjLj2560ELj1ELj4ELj1ELj16ENS_18Kernel_traits_baseILj2560EfffffjLj128EEEEELb1ELb1ELb0ELb0EEEvNS_9FwdParamsE,(.L_x_72436 - _ZN10layer_norm13ln_fwd_kernelINS_13Kernel_traitsIfffffjLj2560ELj1ELj4ELj1ELj16ENS_18Kernel_traits_baseILj2560EfffffjLj128EEEEELb1ELb1ELb0ELb0EEEvNS_9FwdParamsE)
        .other          _ZN10layer_norm13ln_fwd_kernelINS_13Kernel_traitsIfffffjLj2560ELj1ELj4ELj1ELj16ENS_18Kernel_traits_baseILj2560EfffffjLj128EEEEELb1ELb1ELb0ELb0EEEvNS_9FwdParamsE,@"STO_CUDA_ENTRY STV_DEFAULT"
_ZN10layer_norm13ln_fwd_kernelINS_13Kernel_traitsIfffffjLj2560ELj1ELj4ELj1ELj16ENS_18Kernel_traits_baseILj2560EfffffjLj128EEEEELb1ELb1ELb0ELb0EEEvNS_9FwdParamsE:
.text._ZN10layer_norm13ln_fwd_kernelINS_13Kernel_traitsIfffffjLj2560ELj1ELj4ELj1ELj16ENS_18Kernel_traits_baseILj2560EfffffjLj128EEEEELb1ELb1ELb0ELb0EEEvNS_9FwdParamsE:
        /* <DEDUP_REMOVED lines=21> */
[----:B-1----:R-:W-:Y:S01]  /*0150*/  IMAD R236, R7, 0x4, R236 ;  /* 0x0000000407ec7824 */ /* 0x002fe200078e02ec */
[----:B--2---:R-:W-:Y:S02]  /*0160*/  @P0 R2UR UR7, R3 ;  /* 0x00000000030702ca */ /* 0x004fe400000e0000 */
[----:B------:R-:W-:Y:S01]  /*0170*/  @P0 R2UR UR6, R2 ;  /* 0x00000000020602ca */ /* 0x000fe200000e0000 */
[----:B------:R-:W-:Y:S01]  /*0180*/  IMAD R2, R7, UR8, R14 ;  /* 0x0000000807027c24 */ /* 0x000fe2000f8e020e */
[----:B------:R-:W-:-:S09]  /*0190*/  LOP3.LUT R14, R14, 0x1f, RZ, 0xc0, !PT ;  /* 0x0000001f0e0e7812 */ /* 0x000fd200078ec0ff */
        /* <DEDUP_REMOVED lines=84> */
.L_x_69337:
[----:B------:R-:W-:Y:S05]  /*06e0*/  BSYNC B0 ;  /* 0x0000000000007941 */ /* 0x000fea0003800000 */
.L_x_69336:
        /* <DEDUP_REMOVED lines=18> */
[----:B------:R-:W3:Y:S04]  /*0810*/  LDG.E.128 R28, desc[UR4][R26.64] ;  /* 0x000000041a1c7981 */ /* 0x000ee8000c1e1d00 */
[----:B------:R-:W4:Y:S01]  /*0820*/  LDG.E.128 R24, desc[UR4][R24.64] ;  /* 0x0000000418187981 */ /* 0x000f22000c1e1d00 */
[----:B------:R-:W-:-:S03]  /*0830*/  VIADD R14, R14, 0x20 ;  /* 0x000000200e0e7836 */ /* 0x000fc60000000000 */
[----:B----4-:R2:W-:Y:S04]  /*0840*/  STL.64 [R1+0x160], R24 ;  /* 0x0001601801007387 */ /* 0x0105e80000100a00 */
[----:B------:R2:W-:Y:S04]  /*0850*/  STL.64 [R1+0x168], R26 ;  /* 0x0001681a01007387 */ /* 0x0005e80000100a00 */
[----:B---3--:R2:W-:Y:S04]  /*0860*/  STL.64 [R1+0x20], R28 ;  /* 0x0000201c01007387 */ /* 0x0085e80000100a00 */
[----:B------:R2:W-:Y:S02]  /*0870*/  STL.64 [R1+0x28], R30 ;  /* 0x0000281e01007387 */ /* 0x0005e40000100a00 */
.L_x_69339:
[----:B------:R-:W-:Y:S05]  /*0880*/  BSYNC B0 ;  /* 0x0000000000007941 */ /* 0x000fea0003800000 */
.L_x_69338:
[----:B------:R-:W-:Y:S01]  /*0890*/  ISETP.GE.U32.AND P0, PT, R4, 0x60, PT ;  /* 0x000000600400780c */ /* 0x000fe20003f06070 */
[----:B------:R-:W-:Y:S01]  /*08a0*/  BSSY B0, `(.L_x_69340) ;  /* 0x0000018000007945 */ /* 0x000fe20003800000 */
[----:B------:R-:W-:-:S11]  /*08b0*/  LOP3.LUT R5, R5, 0xfffffffd, RZ, 0xc0, !PT ;  /* 0xfffffffd05057812 */ /* 0x000fd600078ec0ff */
[----:B------:R-:W-:Y:S01]  /*08c0*/  @P0 LOP3.LUT R5, R5, 0x2, RZ, 0xfc, !PT ;  /* 0x0000000205050812 */ /* 0x000fe200078efcff */
[----:B------:R-:W-:Y:S06]  /*08d0*/  @!P0 BRA `(.L_x_69341) ;  /* 0x0000000000508947 */ /* 0x000fec0003800000 */
[----:B------:R-:W-:Y:S01]  /*08e0*/  ULDC.64 UR24, c[0x0][0x2c8] ;  /* 0x0000b20000187ab9 */ /* 0x000fe20000000a00 */
[----:B--2---:R-:W0:Y:S01]  /*08f0*/  LDC.64 R30, c[0x0][0x260] ;  /* 0x00009800ff1e7b82 */ /* 0x004e220000000a00 */
[----:B------:R-:W-:Y:S02]  /*0900*/  ISETP.NE.U32.AND P0, PT, RZ, UR24, PT ;  /* 0x00000018ff007c0c */ /* 0x000fe4000bf05070 */
[----:B-1----:R-:W-:Y:S02]  /*0910*/  CS2R R26, SRZ ;  /* 0x00000000001a7805 */ /* 0x002fe4000001ff00 */
        /* <DEDUP_REMOVED lines=10> */
[----:B------:R-:W4:Y:S01]  /*09c0*/  LDG.E.128 R28, desc[UR4][R28.64] ;  /* 0x000000041c1c7981 */ /* 0x000f22000c1e1d00 */
[----:B------:R-:W-:-:S03]  /*09d0*/  IADD3 R14, R14, 0x20, RZ ;  /* 0x000000200e0e7810 */ /* 0x000fc60007ffe0ff */
[----:B----4-:R3:W-:Y:S04]  /*09e0*/  STL.64 [R1+0x150], R28 ;  /* 0x0001501c01007387 */ /* 0x0107e80000100a00 */
[----:B------:R3:W-:Y:S04]  /*09f0*/  STL.64 [R1+0x158], R30 ;  /* 0x0001581e01007387 */ /* 0x0007e80000100a00 */
[----:B--2---:R3:W-:Y:S04]  /*0a00*/  STL.64 [R1+0x10], R32 ;  /* 0x0000102001007387 */ /* 0x0047e80000100a00 */
[----:B------:R3:W-:Y:S02]  /*0a10*/  STL.64 [R1+0x18], R34 ;  /* 0x0000182201007387 */ /* 0x0007e40000100a00 */
.L_x_69341:
[----:B------:R-:W-:Y:S05]  /*0a20*/  BSYNC B0 ;  /* 0x0000000000007941 */ /* 0x000fea0003800000 */
.L_x_69340:
[----:B------:R-:W-:Y:S01]  /*0a30*/  ISETP.GE.U32.AND P0, PT, R4, 0x80, PT ;  /* 0x000000800400780c */ /* 0x000fe20003f06070 */
[----:B------:R-:W-:Y:S01]  /*0a40*/  BSSY B0, `(.L_x_69342) ;  /* 0x0000018000007945 */ /* 0x000fe20003800000 */
[----:B------:R-:W-:-:S11]  /*0a50*/  LOP3.LUT R5, R5, 0xfffffffe, RZ, 0xc0, !PT ;  /* 0xfffffffe05057812 */ /* 0x000fd600078ec0ff */
[----:B------:R-:W-:Y:S01]  /*0a60*/  @P0 LOP3.LUT R5, R5, 0x1, RZ, 0xfc, !PT ;  /* 0x0000000105050812 */ /* 0x000fe200078efcff */
[----:B------:R-:W-:Y:S06]  /*0a70*/  @!P0 BRA `(.L_x_69343) ;  /* 0x0000000000508947 */ /* 0x000fec0003800000 */
[----:B------:R-:W-:Y:S01]  /*0a80*/  ULDC.64 UR24, c[0x0][0x2c8] ;  /* 0x0000b20000187ab9 */ /* 0x000fe20000000a00 */
[----:B---3--:R-:W0:Y:S01]  /*0a90*/  LDC.64 R34, c[0x0][0x260] ;  /* 0x00009800ff227b82 */ /* 0x008e220000000a00 */
[----:B------:R-:W-:Y:S02]  /*0aa0*/  ISETP.NE.U32.AND P0, PT, RZ, UR24, PT ;  /* 0x00000018ff007c0c */ /* 0x000fe4000bf05070 */
[----:B--2---:R-:W-:Y:S02]  /*0ab0*/  CS2R R30, SRZ ;  /* 0x00000000001e7805 */ /* 0x004fe4000001ff00 */
        /* <DEDUP_REMOVED lines=11> */
[----:B------:R-:W-:-:S03]  /*0b70*/  VIADD R14, R14, 0x20 ;  /* 0x000000200e0e7836 */ /* 0x000fc60000000000 */
[----:B---3--:R4:W-:Y:S04]  /*0b80*/  STL.64 [R1+0x140], R32 ;  /* 0x0001402001007387 */ /* 0x0089e80000100a00 */
[----:B------:R4:W-:Y:S04]  /*0b90*/  STL.64 [R1+0x148], R34 ;  /* 0x0001482201007387 */ /* 0x0009e80000100a00 */
[----:B--2---:R4:W-:Y:S04]  /*0ba0*/  STL.64 [R1], R36 ;  /* 0x0000002401007387 */ /* 0x0049e80000100a00 */
[----:B------:R4:W-:Y:S02]  /*0bb0*/  STL.64 [R1+0x8], R38 ;  /* 0x0000082601007387 */ /* 0x0009e40000100a00 */
.L_x_69343:
[----:B------:R-:W-:Y:S05]  /*0bc0*/  BSYNC B0 ;  /* 0x0000000000007941 */ /* 0x000fea0003800000 */
.L_x_69342:
[----:B------:R-:W-:Y:S01]  /*0bd0*/  ISETP.GE.U32.AND P0, PT, R4, 0xa0, PT ;  /* 0x000000a00400780c */ /* 0x000fe20003f06070 */
[----:B------:R-:W-:Y:S01]  /*0be0*/  BSSY B0, `(.L_x_69344) ;  /* 0x0000016000007945 */ /* 0x000fe20003800000 */
[----:B------:R-:W-:-:S11]  /*0bf0*/  LOP3.LUT R6, R6, 0x7fffffff, RZ, 0xc0, !PT ;  /* 0x7fffffff06067812 */ /* 0x000fd600078ec0ff */
[----:B------:R-:W-:Y:S01]  /*0c00*/  @P0 LOP3.LUT R6, R6, 0x80000000, RZ, 0xfc, !PT ;  /* 0x8000000006060812 */ /* 0x000fe200078efcff */
[----:B------:R-:W-:Y:S06]  /*0c10*/  @!P0 BRA `(.L_x_69345) ;  /* 0x0000000000488947 */ /* 0x000fec0003800000 */
[----:B------:R-:W-:Y:S01]  /*0c20*/  ULDC.64 UR24, c[0x0][0x2c8] ;  /* 0x0000b20000187ab9 */ /* 0x000fe20000000a00 */
[----:B----4-:R-:W0:Y:S01]  /*0c30*/  LDC.64 R38, c[0x0][0x260] ;  /* 0x00009800ff267b82 */ /* 0x010e220000000a00 */
        /* <DEDUP_REMOVED lines=13> */
[----:B------:R-:W-:-:S03]  /*0d10*/  VIADD R14, R14, 0x20 ;  /* 0x000000200e0e7836 */ /* 0x000fc60000000000 */
[----:B---3--:R2:W-:Y:S04]  /*0d20*/  STL.64 [R1+0x130], R36 ;  /* 0x0001302401007387 */ /* 0x0085e80000100a00 */
[----:B------:R2:W-:Y:S02]  /*0d30*/  STL.64 [R1+0x138], R38 ;  /* 0x0001382601007387 */ /* 0x0005e40000100a00 */
.L_x_69345:
[----:B------:R-:W-:Y:S05]  /*0d40*/  BSYNC B0 ;  /* 0x0000000000007941 */ /* 0x000fea0003800000 */
.L_x_69344:
        /* <DEDUP_REMOVED lines=8> */
[----:B--2-4-:R-:W-:Y:S02]  /*0dd0*/  CS2R R38, SRZ ;  /* 0x0000000000267805 */ /* 0x014fe4000001ff00 */
[----:B------:R-:W-:Y:S02]  /*0de0*/  CS2R R36, SRZ ;  /* 0x0000000000247805 */ /* 0x000fe4000001ff00 */
[----:B------:R-:W-:-:S13]  /*0df0*/  ISETP.NE.AND.EX P0, PT, RZ, UR25, PT, P0 ;  /* 0x00000019ff007c0c */ /* 0x000fda000bf05300 */
[----:B---3--:R-:W-:-:S04]  /*0e00*/  @P0 LEA R12, P1, R14, UR24, 0x4 ;  /* 0x000000180e0c0c11 */ /* 0x008fc8000f8220ff */
        /* <DEDUP_REMOVED lines=11> */
.L_x_69347:
[----:B------:R-:W-:Y:S05]  /*0ec0*/  BSYNC B0 ;  /* 0x0000000000007941 */ /* 0x000fea0003800000 */
.L_x_69346:
        /* <DEDUP_REMOVED lines=23> */
.L_x_69349:
[----:B------:R-:W-:Y:S05]  /*1040*/  BSYNC B0 ;  /* 0x0000000000007941 */ /* 0x000fea0003800000 */
.L_x_69348:
        /* <DEDUP_REMOVED lines=23> */
.L_x_69351:
[----:B------:R-:W-:Y:S05]  /*11c0*/  BSYNC B0 ;  /* 0x0000000000007941 */ /* 0x000fea0003800000 */
.L_x_69350:
        /* <DEDUP_REMOVED lines=23> */
.L_x_69353:
[----:B------:R-:W-:Y:S05]  /*1340*/  BSYNC B0 ;  /* 0x0000000000007941 */ /* 0x000fea0003800000 */
.L_x_69352:
        /* <DEDUP_REMOVED lines=23> */
.L_x_69355:
[----:B------:R-:W-:Y:S05]  /*14c0*/  BSYNC B0 ;  /* 0x0000000000007941 */ /* 0x000fea0003800000 */
.L_x_69354:
        /* <DEDUP_REMOVED lines=23> */
.L_x_69357:
[----:B------:R-:W-:Y:S05]  /*1640*/  BSYNC B0 ;  /* 0x0000000000007941 */ /* 0x000fea0003800000 */
.L_x_69356:
        /* <DEDUP_REMOVED lines=23> */
.L_x_69359:
[----:B------:R-:W-:Y:S05]  /*17c0*/  BSYNC B0 ;  /* 0x0000000000007941 */ /* 0x000fea0003800000 */
.L_x_69358:
        /* <DEDUP_REMOVED lines=23> */
.L_x_69361:
[----:B------:R-:W-:Y:S05]  /*1940*/  BSYNC B0 ;  /* 0x0000000000007941 */ /* 0x000fea0003800000 */
.L_x_69360:
        /* <DEDUP_REMOVED lines=23> */
.L_x_69363:
[----:B------:R-:W-:Y:S05]  /*1ac0*/  BSYNC B0 ;  /* 0x0000000000007941 */ /* 0x000fea0003800000 */
.L_x_69362:
        /* <DEDUP_REMOVED lines=23> */
.L_x_69365:
[----:B------:R-:W-:Y:S05]  /*1c40*/  BSYNC B0 ;  /* 0x0000000000007941 */ /* 0x000fea0003800000 */
.L_x_69364:
        /* <DEDUP_REMOVED lines=20> */
[----:B------:R-:W-:-:S03]  /*1d90*/  VIADD R14, R14, 0x20 ;  /* 0x000000200e0e7836 */ /* 0x000fc60000000000 */
[----:B---3--:R2:W-:Y:S04]  /*1da0*/  STL.64 [R1+0x80], R88 ;  /* 0x0000805801007387 */ /* 0x0085e80000100a00 */
[----:B------:R2:W-:Y:S02]  /*1db0*/  STL.64 [R1+0x88], R90 ;  /* 0x0000885a01007387 */ /* 0x0005e40000100a00 */
.L_x_69367:
[----:B------:R-:W-:Y:S05]  /*1dc0*/  BSYNC B0 ;  /* 0x0000000000007941 */ /* 0x000fea0003800000 */
.L_x_69366:
        /* <DEDUP_REMOVED lines=23> */
.L_x_69369:
[----:B------:R-:W-:Y:S05]  /*1f40*/  BSYNC B0 ;  /* 0x0000000000007941 */ /* 0x000fea0003800000 */
.L_x_69368:
        /* <DEDUP_REMOVED lines=23> */
.L_x_69371:
[----:B------:R-:W-:Y:S05]  /*20c0*/  BSYNC B0 ;  /* 0x0000000000007941 */ /* 0x000fea0003800000 */
.L_x_69370:
        /* <DEDUP_REMOVED lines=11> */
[----:B------:R-:W-:-:S04]  /*2180*/  @P0 LEA R112, P1, R14, UR24, 0x4 ;  /* 0x000000180e700c11 */ /* 0x000fc8000f8220ff */
[----:B------:R-:W-:Y:S01]  /*2190*/  @P0 LEA.HI.X R113, R14, UR25, RZ, 0x4, P1 ;  /* 0x000000190e710c11 */ /* 0x000fe200088f24ff */
[----:B------:R-:W-:-:S04]  /*21a0*/  ULDC.64 UR24, c[0x0][0x278] ;  /* 0x00009e0000187ab9 */ /* 0x000fc80000000a00 */
[----:B------:R2:W5:Y:S01]  /*21b0*/  @P0 LDG.E.128 R104, desc[UR4][R112.64] ;  /* 0x0000000470680981 */ /* 0x000562000c1e1d00 */
[C---:B---34-:R-:W-:Y:S01]  /*21c0*/  LEA R12, P0, R14.reuse, UR24, 0x4 ;  /* 0x000000180e0c7c11 */ /* 0x058fe2000f8020ff */
[----:B0-----:R-:W-:-:S03]  /*21d0*/  IMAD.WIDE.U32 R108, R14, 0x10, R108 ;  /* 0x000000100e6c7825 */ /* 0x001fc600078e006c */
[----:B------:R-:W-:-:S03]  /*21e0*/  LEA.HI.X R13, R14, UR25, RZ, 0x4, P0 ;  /* 0x000000190e0d7c11 */ /* 0x000fc600080f24ff */
[----:B------:R-:W5:Y:S04]  /*21f0*/  LDG.E.128 R108, desc[UR4][R108.64] ;  /* 0x000000046c6c7981 */ /* 0x000f68000c1e1d00 */
[----:B------:R-:W3:Y:S01]  /*2200*/  LDG.E.128 R112, desc[UR4][R12.64] ;  /* 0x000000040c707981 */ /* 0x000ee2000c1e1d00 */
[----:B------:R-:W-:-:S03]  /*2210*/  VIADD R14, R14, 0x20 ;  /* 0x000000200e0e7836 */ /* 0x000fc60000000000 */
[----:B---3--:R2:W-:Y:S04]  /*2220*/  STL.64 [R1+0x50], R112 ;  /* 0x0000507001007387 */ /* 0x0085e80000100a00 */
[----:B------:R2:W-:Y:S02]  /*2230*/  STL.64 [R1+0x58], R114 ;  /* 0x0000587201007387 */ /* 0x0005e40000100a00 */
.L_x_69373:
[----:B------:R-:W-:Y:S05]  /*2240*/  BSYNC B0 ;  /* 0x0000000000007941 */ /* 0x000fea0003800000 */
.L_x_69372:
        /* <DEDUP_REMOVED lines=14> */
[----:B------:R2:W5:Y:S02]  /*2330*/  @P0 LDG.E.128 R112, desc[UR4][R12.64] ;  /* 0x000000040c700981 */ /* 0x000564000c1e1d00 */
[----:B--2---:R-:W-:-:S04]  /*2340*/  LEA R12, P0, R14, UR24, 0x4 ;  /* 0x000000180e0c7c11 */ /* 0x004fc8000f8020ff */
[C---:B------:R-:W-:Y:S01]  /*2350*/  LEA.HI.X R13, R14.reuse, UR25, RZ, 0x4, P0 ;  /* 0x000000190e0d7c11 */ /* 0x040fe200080f24ff */
[----:B0-----:R-:W-:-:S05]  /*2360*/  IMAD.WIDE.U32 R14, R14, 0x10, R116 ;  /* 0x000000100e0e7825 */ /* 0x001fca00078e0074 */
[----:B------:R-:W2:Y:S04]  /*2370*/  LDG.E.128 R116, desc[UR4][R14.64] ;  /* 0x000000040e747981 */ /* 0x000ea8000c1e1d00 */
[----:B------:R-:W3:Y:S04]  /*2380*/  LDG.E.128 R12, desc[UR4][R12.64] ;  /* 0x000000040c0c7981 */ /* 0x000ee8000c1e1d00 */
[----:B---3--:R0:W-:Y:S04]  /*2390*/  STL.64 [R1+0x30], R12 ;  /* 0x0000300c01007387 */ /* 0x0081e80000100a00 */
[----:B------:R0:W-:Y:S04]  /*23a0*/  STL.64 [R1+0x38], R14 ;  /* 0x0000380e01007387 */ /* 0x0001e80000100a00 */
[----:B--2---:R0:W-:Y:S04]  /*23b0*/  STL.64 [R1+0x40], R116 ;  /* 0x0000407401007387 */ /* 0x0041e80000100a00 */
[----:B------:R0:W-:Y:S02]  /*23c0*/  STL.64 [R1+0x48], R118 ;  /* 0x0000487601007387 */ /* 0x0001e40000100a00 */
.L_x_69375:
[----:B------:R-:W-:Y:S05]  /*23d0*/  BSYNC B0 ;  /* 0x0000000000007941 */ /* 0x000fea0003800000 */
.L_x_69374:
[----:B------:R-:W-:Y:S01]  /*23e0*/  ULDC UR24, c[0x0][0x214] ;  /* 0x0000850000187ab9 */ /* 0x000fe20000000800 */
[----:B------:R-:W-:Y:S01]  /*23f0*/  UIADD3 UR32, UR7, -0x695add53, URZ ;  /* 0x96a522ad07207890 */ /* 0x000fe2000fffe03f */
[----:B------:R-:W-:Y:S01]  /*2400*/  ISETP.GE.AND P0, PT, R236, UR24, PT ;  /* 0x00000018ec007c0c */ /* 0x000fe2000bf06270 */
[----:B------:R-:W-:-:S12]  /*2410*/  UIADD3 UR31, UR6, -0x700cb87f, URZ ;  /* 0x8ff34781061f7890 */ /* 0x000fd8000fffe03f */
[----:B------:R-:W-:Y:S05]  /*2420*/  @P0 EXIT ;  /* 0x000000000000094d */ /* 0x000fea0003800000 */
[----:B------:R-:W-:Y:S01]  /*2430*/  IMAD R7, R7, -0x326172a9, RZ ;  /* 0xcd9e8d5707077824 */ /* 0x000fe200078e02ff */
[----:B------:R-:W-:Y:S01]  /*2440*/  ULDC.64 UR24, c[0x0][0x270] ;  /* 0x00009c0000187ab9 */ /* 0x000fe20000000a00 */
[----:B0-234-:R-:W-:Y:S01]  /*2450*/  IMAD.HI.U32 R12, R10, -0x326172a9, RZ ;  /* 0xcd9e8d570a0c7827 */ /* 0x01dfe200078e00ff */
        /* <DEDUP_REMOVED lines=17> */
.L_x_70018:
[----:B------:R-:W-:Y:S01]  /*2570*/  PLOP3.LUT P1, PT, PT, PT, UP0, 0x80, 0x0 ;  /* 0x000000000000781c */ /* 0x000fe20003f2f008 */
[----:B--234-:R-:W-:Y:S01]  /*2580*/  HFMA2.MMA R200, -RZ, RZ, 0, 2.384185791015625e-07 ;  /* 0x00000004ffc87435 */ /* 0x01cfe200000001ff */
[----:B------:R-:W-:Y:S01]  /*2590*/  @UP0 ULDC.64 UR24, c[0x0][0x270] ;  /* 0x00009c0000180ab9 */ /* 0x000fe20000000a00 */
[----:B------:R-:W-:Y:S01]  /*25a0*/  IMAD.MOV.U32 R14, RZ, RZ, 0x3f800000 ;  /* 0x3f800000ff0e7424 */ /* 0x000fe200078e00ff */
        /* <DEDUP_REMOVED lines=8> */
[----:B------:R-:W2:Y:S02]  /*2630*/  S2R R13, SR_TID.X ;  /* 0x00000000000d7919 */ /* 0x000ea40000002100 */
[----:B--2---:R-:W-:-:S04]  /*2640*/  LOP3.LUT R242, R13, 0x1f, RZ, 0xc0, !PT ;  /* 0x0000001f0df27812 */ /* 0x004fc800078ec0ff */
        /* <DEDUP_REMOVED lines=24> */
.L_x_69380:
[----:B------:R-:W-:-:S07]  /*27d0*/  IMAD.MOV.U32 R13, RZ, RZ, R10 ;  /* 0x000000ffff0d7224 */ /* 0x000fce00078e000a */
.L_x_69381:
[----:B------:R-:W-:Y:S05]  /*27e0*/  BSYNC B2 ;  /* 0x0000000000027941 */ /* 0x000fea0003800000 */
.L_x_69379:
        /* <DEDUP_REMOVED lines=16> */
.L_x_69385:
[----:B------:R-:W-:Y:S05]  /*28f0*/  BSYNC B3 ;  /* 0x0000000000037941 */ /* 0x000fea0003800000 */
.L_x_69384:
        /* <DEDUP_REMOVED lines=44> */
.L_x_69383:
[----:B------:R-:W-:Y:S05]  /*2bc0*/  BSYNC B2 ;  /* 0x0000000000027941 */ /* 0x000fea0003800000 */
.L_x_69382:
[----:B------:R-:W2:Y:S01]  /*2bd0*/  LDL R203, [R1+0x170] ;  /* 0x0001700001cb7983 */ /* 0x000ea20000100800 */
[----:B------:R-:W0:Y:S01]  /*2be0*/  LDC R239, c[0x0][0x294] ;  /* 0x0000a500ffef7b82 */ /* 0x000e220000000800 */
[----:B------:R-:W-:Y:S01]  /*2bf0*/  HFMA2.MMA R238, -RZ, RZ, 0.1171875, 0 ;  /* 0x2f800000ffee7435 */ /* 0x000fe200000001ff */
[----:B------:R-:W-:Y:S01]  /*2c00*/  I2FP.F32.U32 R9, R13 ;  /* 0x0000000d00097245 */ /* 0x000fe20000201000 */
[----:B------:R-:W-:Y:S01]  /*2c10*/  BSSY B2, `(.L_x_69386) ;  /* 0x0000017000027945 */ /* 0x000fe20003800000 */
[----:B------:R-:W-:Y:S01]  /*2c20*/  ISETP.NE.U32.AND P1, PT, R200, RZ, PT ;  /* 0x000000ffc800720c */ /* 0x000fe20003f25070 */
[C---:B------:R-:W-:Y:S01]  /*2c30*/  VIADD R13, R202.reuse, 0x1 ;  /* 0x00000001ca0d7836 */ /* 0x040fe20000000000 */
[----:B------:R-:W-:Y:S02]  /*2c40*/  ISETP.NE.AND P3, PT, R202, 0x1, PT ;  /* 0x00000001ca00780c */ /* 0x000fe40003f65270 */
[----:B------:R-:W3:Y:S01]  /*2c50*/  LDC R237, c[0x0][0x298] ;  /* 0x0000a600ffed7b82 */ /* 0x000ee20000000800 */
[----:B------:R-:W-:-:S02]  /*2c60*/  ISETP.NE.AND.EX P1, PT, R201, RZ, PT, P1 ;  /* 0x000000ffc900720c */ /* 0x000fc40003f25310 */
[----:B------:R-:W-:-:S05]  /*2c70*/  FFMA.FTZ R9, R9, R238, 1.1641532182693481445e-10 ;  /* 0x2f00000009097423 */ /* 0x000fca00000100ee */
[----:B0-----:R-:W-:Y:S01]  /*2c80*/  FSETP.GTU.FTZ.AND P2, PT, R9, R239, PT ;  /* 0x000000ef0900720b */ /* 0x001fe20003f5c000 */
[----:B-----5:R-:W-:-:S04]  /*2c90*/  FMUL.FTZ R9, R120, R14 ;  /* 0x0000000e78097220 */ /* 0x020fc80000410000 */
[----:B---3--:R-:W-:-:S05]  /*2ca0*/  FMUL.FTZ R9, R9, R237 ;  /* 0x000000ed09097220 */ /* 0x008fca0000410000 */
        /* <DEDUP_REMOVED lines=12> */
.L_x_69387:
[----:B------:R-:W-:-:S07]  /*2d70*/  IMAD.MOV.U32 R9, RZ, RZ, R10 ;  /* 0x000000ffff097224 */ /* 0x000fce00078e000a */
.L_x_69388:
[----:B------:R-:W-:Y:S05]  /*2d80*/  BSYNC B2 ;  /* 0x0000000000027941 */ /* 0x000fea0003800000 */
.L_x_69386:
        /* <DEDUP_REMOVED lines=16> */
.L_x_69392:
[----:B------:R-:W-:Y:S05]  /*2e90*/  BSYNC B3 ;  /* 0x0000000000037941 */ /* 0x000fea0003800000 */
.L_x_69391:
        /* <DEDUP_REMOVED lines=42> */
[----:B------:R-:W-:-:S07]  /*3140*/  IMAD.MOV.U32 R13, RZ, RZ, RZ ;  /* 0x000000ffff0d7224 */ /* 0x000fce00078e00ff */
.L_x_69390:
[----:B------:R-:W-:Y:S05]  /*3150*/  BSYNC B2 ;  /* 0x0000000000027941 */ /* 0x000fea0003800000 */
.L_x_69389:
[----:B------:R-:W2:Y:S01]  /*3160*/  LDL R200, [R1+0x174] ;  /* 0x0001740001c87983 */ /* 0x000ea20000100800 */
[----:B------:R-:W-:Y:S01]  /*3170*/  I2FP.F32.U32 R9, R9 ;  /* 0x0000000900097245 */ /* 0x000fe20000201000 */
[----:B------:R-:W-:Y:S01]  /*3180*/  BSSY B2, `(.L_x_69393) ;  /* 0x0000014000027945 */ /* 0x000fe20003800000 */
[----:B------:R-:W-:-:S03]  /*3190*/  ISETP.NE.AND P4, PT, R13, 0x1, PT ;  /* 0x000000010d00780c */ /* 0x000fc60003f85270 */
[----:B------:R-:W-:-:S05]  /*31a0*/  FFMA.FTZ R9, R9, R238, 1.1641532182693481445e-10 ;  /* 0x2f00000009097423 */ /* 0x000fca00000100ee */
[----:B------:R-:W-:Y:S01]  /*31b0*/  FSETP.GTU.FTZ.AND P3, PT, R9, R239, PT ;  /* 0x000000ef0900720b */ /* 0x000fe20003f7c000 */
        /* <DEDUP_REMOVED lines=15> */
.L_x_69394:
[----:B------:R-:W-:-:S07]  /*32b0*/  IMAD.MOV.U32 R9, RZ, RZ, R10 ;  /* 0x000000ffff097224 */ /* 0x000fce00078e000a */
.L_x_69395:
[----:B------:R-:W-:Y:S05]  /*32c0*/  BSYNC B2 ;  /* 0x0000000000027941 */ /* 0x000fea0003800000 */
.L_x_69393:
        /* <DEDUP_REMOVED lines=16> */
.L_x_69399:
[----:B------:R-:W-:Y:S05]  /*33d0*/  BSYNC B3 ;  /* 0x0000000000037941 */ /* 0x000fea0003800000 */
.L_x_69398:
        /* <DEDUP_REMOVED lines=43> */
.L_x_69397:
[----:B------:R-:W-:Y:S05]  /*3690*/  BSYNC B2 ;  /* 0x0000000000027941 */ /* 0x000fea0003800000 */
.L_x_69396:
        /* <DEDUP_REMOVED lines=21> */
.L_x_69401:
[----:B------:R-:W-:-:S07]  /*37f0*/  MOV R13, R10 ;  /* 0x0000000a000d7202 */ /* 0x000fce0000000f00 */
.L_x_69402:
[----:B------:R-:W-:Y:S05]  /*3800*/  BSYNC B2 ;  /* 0x0000000000027941 */ /* 0x000fea0003800000 */
.L_x_69400:
        /* <DEDUP_REMOVED lines=16> */
.L_x_69406:
[----:B------:R-:W-:Y:S05]  /*3910*/  BSYNC B3 ;  /* 0x0000000000037941 */ /* 0x000fea0003800000 */
.L_x_69405:
        /* <DEDUP_REMOVED lines=44> */
.L_x_69404:
[----:B------:R-:W-:Y:S05]  /*3be0*/  BSYNC B2 ;  /* 0x0000000000027941 */ /* 0x000fea0003800000 */
.L_x_69403:
[----:B------:R-:W2:Y:S01]  /*3bf0*/  LDL R200, [R1+0x17c] ;  /* 0x00017c0001c87983 */ /* 0x000ea20000100800 */
[----:B------:R-:W-:Y:S01]  /*3c00*/  I2FP.F32.U32 R13, R13 ;  /* 0x0000000d000d7245 */ /* 0x000fe20000201000 */
[----:B------:R-:W-:-:S04]  /*3c10*/  FMUL.FTZ R123, R123, R14 ;  /* 0x0000000e7b7b7220 */ /* 0x000fc80000410000 */
[----:B------:R-:W-:Y:S01]  /*3c20*/  FFMA.FTZ R13, R13, R238, 1.1641532182693481445e-10 ;  /* 0x2f0000000d0d7423 */ /* 0x000fe200000100ee */
[----:B------:R-:W-:-:S04]  /*3c30*/  FMUL.FTZ R123, R123, R237 ;  /* 0x000000ed7b7b7220 */ /* 0x000fc80000410000 */
[----:B------:R-:W-:-:S04]  /*3c40*/  FSETP.GTU.FTZ.AND P5, PT, R13, R239, PT ;  /* 0x000000ef0d00720b */ /* 0x000fc80003fbc000 */
[----:B------:R-:W-:-:S05]  /*3c50*/  FSEL R13, R123, RZ, !P5 ;  /* 0x000000ff7b0d7208 */ /* 0x000fca0006800000 */
[----:B--2---:R-:W-:Y:S01]  /*3c60*/  FMUL.FTZ R123, R200, R13 ;  /* 0x0000000dc87b7220 */ /* 0x004fe20000410000 */
        /* <DEDUP_REMOVED lines=13> */
[----:B0-----:R-:W-:-:S07]  /*3d40*/  IADD3 R13, R15, 0x20, RZ ;  /* 0x000000200f0d7810 */ /* 0x001fce0007ffe0ff */
.L_x_69378:
[----:B------:R-:W-:Y:S05]  /*3d50*/  BSYNC B1 ;  /* 0x0000000000017941 */ /* 0x000fea0003800000 */
.L_x_69377:
        /* <DEDUP_REMOVED lines=24> */
.L_x_69410:
[----:B------:R-:W-:-:S07]  /*3ee0*/  IMAD.MOV.U32 R202, RZ, RZ, R10 ;  /* 0x000000ffffca7224 */ /* 0x000fce00078e000a */
.L_x_69411:
[----:B------:R-:W-:Y:S05]  /*3ef0*/  BSYNC B2 ;  /* 0x0000000000027941 */ /* 0x000fea0003800000 */
.L_x_69409:
        /* <DEDUP_REMOVED lines=16> */
.L_x_69415:
[----:B------:R-:W-:Y:S05]  /*4000*/  BSYNC B3 ;  /* 0x0000000000037941 */ /* 0x000fea0003800000 */
.L_x_69414:
        /* <DEDUP_REMOVED lines=44> */
.L_x_69413:
[----:B------:R-:W-:Y:S05]  /*42d0*/  BSYNC B2 ;  /* 0x0000000000027941 */ /* 0x000fea0003800000 */
.L_x_69412:
[----:B------:R-:W2:Y:S01]  /*42e0*/  LDL R238, [R1+0x160] ;  /* 0x0001600001ee7983 */ /* 0x000ea20000100800 */
        /* <DEDUP_REMOVED lines=8> */
[----:B------:R-:W3:Y:S01]  /*4370*/  LDC R237, c[0x0][0x298] ;  /* 0x0000a600ffed7b82 */ /* 0x000ee20000000800 */
[----:B------:R-:W-:-:S02]  /*4380*/  VIADD R200, R203, 0x1 ;  /* 0x00000001cbc87836 */ /* 0x000fc40000000000 */
[----:B0-----:R-:W-:Y:S01]  /*4390*/  FSETP.GTU.FTZ.AND P2, PT, R9, R241, PT ;  /* 0x000000f10900720b */ /* 0x001fe20003f5c000 */
[----:B-----5:R-:W-:-:S04]  /*43a0*/  FMUL.FTZ R9, R124, R14 ;  /* 0x0000000e7c097220 */ /* 0x020fc80000410000 */
[----:B---3--:R-:W-:-:S05]  /*43b0*/  FMUL.FTZ R9, R9, R237 ;  /* 0x000000ed09097220 */ /* 0x008fca0000410000 */
        /* <DEDUP_REMOVED lines=12> */
.L_x_69417:
[----:B------:R-:W-:-:S07]  /*4480*/  MOV R9, R10 ;  /* 0x0000000a00097202 */ /* 0x000fce0000000f00 */
.L_x_69418:
[----:B------:R-:W-:Y:S05]  /*4490*/  BSYNC B2 ;  /* 0x0000000000027941 */ /* 0x000fea0003800000 */
.L_x_69416:
        /* <DEDUP_REMOVED lines=16> */
.L_x_69422:
[----:B------:R-:W-:Y:S05]  /*45a0*/  BSYNC B3 ;  /* 0x0000000000037941 */ /* 0x000fea0003800000 */
.L_x_69421:
        /* <DEDUP_REMOVED lines=44> */
.L_x_69420:
[----:B------:R-:W-:Y:S05]  /*4870*/  BSYNC B2 ;  /* 0x0000000000027941 */ /* 0x000fea0003800000 */
.L_x_69419:
        /* <DEDUP_REMOVED lines=21> */
.L_x_69424:
[----:B------:R-:W-:-:S07]  /*49d0*/  MOV R9, R10 ;  /* 0x0000000a00097202 */ /* 0x000fce0000000f00 */
.L_x_69425:
[----:B------:R-:W-:Y:S05]  /*49e0*/  BSYNC B2 ;  /* 0x0000000000027941 */ /* 0x000fea0003800000 */
.L_x_69423:
        /* <DEDUP_REMOVED lines=16> */
.L_x_69429:
[----:B------:R-:W-:Y:S05]  /*4af0*/  BSYNC B3 ;  /* 0x0000000000037941 */ /* 0x000fea0003800000 */
.L_x_69428:
        /* <DEDUP_REMOVED lines=44> */
.L_x_69427:
[----:B------:R-:W-:Y:S05]  /*4dc0*/  BSYNC B2 ;  /* 0x0000000000027941 */ /* 0x000fea0003800000 */
.L_x_69426:
        /* <DEDUP_REMOVED lines=21> */
.L_x_69431:
[----:B------:R-:W-:-:S07]  /*4f20*/  MOV R200, R10 ;  /* 0x0000000a00c87202 */ /* 0x000fce0000000f00 */
.L_x_69432:
[----:B------:R-:W-:Y:S05]  /*4f30*/  BSYNC B2 ;  /* 0x0000000000027941 */ /* 0x000fea0003800000 */
.L_x_69430:
        /* <DEDUP_REMOVED lines=16> */
.L_x_69436:
[----:B------:R-:W-:Y:S05]  /*5040*/  BSYNC B3 ;  /* 0x0000000000037941 */ /* 0x000fea0003800000 */
.L_x_69435:
        /* <DEDUP_REMOVED lines=44> */
.L_x_69434:
[----:B------:R-:W-:Y:S05]  /*5310*/  BSYNC B2 ;  /* 0x0000000000027941 */ /* 0x000fea0003800000 */
.L_x_69433:
        /* <DEDUP_REMOVED lines=22> */
.L_x_69408:
[----:B------:R-:W-:Y:S05]  /*5480*/  BSYNC B1 ;  /* 0x0000000000017941 */ /* 0x000fea0003800000 */
.L_x_69407:
        /* <DEDUP_REMOVED lines=24> */
.L_x_69440:
[----:B------:R-:W-:-:S07]  /*5610*/  IMAD.MOV.U32 R202, RZ, RZ, R10 ;  /* 0x000000ffffca7224 */ /* 0x000fce00078e000a */
.L_x_69441:
[----:B------:R-:W-:Y:S05]  /*5620*/  BSYNC B2 ;  /* 0x0000000000027941 */ /* 0x000fea0003800000 */
.L_x_69439:
        /* <DEDUP_REMOVED lines=16> */
.L_x_69445:
[----:B------:R-:W-:Y:S05]  /*5730*/  BSYNC B3 ;  /* 0x0000000000037941 */ /* 0x000fea0003800000 */
.L_x_69444:
        /* <DEDUP_REMOVED lines=44> */
.L_x_69443:
[----:B------:R-:W-:Y:S05]  /*5a00*/  BSYNC B2 ;  /* 0x0000000000027941 */ /* 0x000fea0003800000 */
.L_x_69442:
        /* <DEDUP_REMOVED lines=26> */
.L_x_69447:
[----:B------:R-:W-:-:S07]  /*5bb0*/  MOV R9, R10 ;  /* 0x0000000a00097202 */ /* 0x000fce0000000f00 */
.L_x_69448:
[----:B------:R-:W-:Y:S05]  /*5bc0*/  BSYNC B2 ;  /* 0x0000000000027941 */ /* 0x000fea0003800000 */
.L_x_69446:
        /* <DEDUP_REMOVED lines=16> */
.L_x_69452:
[----:B------:R-:W-:Y:S05]  /*5cd0*/  BSYNC B3 ;  /* 0x0000000000037941 */ /* 0x000fea0003800000 */
.L_x_69451:
        /* <DEDUP_REMOVED lines=44> */
.L_x_69450:
[----:B------:R-:W-:Y:S05]  /*5fa0*/  BSYNC B2 ;  /* 0x0000000000027941 */ /* 0x000fea0003800000 */
.L_x_69449:
        /* <DEDUP_REMOVED lines=21> */
.L_x_69454:
[----:B------:R-:W-:-:S07]  /*6100*/  MOV R9, R10 ;  /* 0x0000000a00097202 */ /* 0x000fce0000000f00 */
.L_x_69455:
[----:B------:R-:W-:Y:S05]  /*6110*/  BSYNC B2 ;  /* 0x0000000000027941 */ /* 0x000fea0003800000 */
.L_x_69453:
        /* <DEDUP_REMOVED lines=16> */
.L_x_69459:
[----:B------:R-:W-:Y:S05]  /*6220*/  BSYNC B3 ;  /* 0x0000000000037941 */ /* 0x000fea0003800000 */
.L_x_69458:
        /* <DEDUP_REMOVED lines=44> */
.L_x_69457:
[----:B------:R-:W-:Y:S05]  /*64f0*/  BSYNC B2 ;  /* 0x0000000000027941 */ /* 0x000fea0003800000 */
.L_x_69456:
        /* <DEDUP_REMOVED lines=21> */
.L_x_69461:
[----:B------:R-:W-:-:S07]  /*6650*/  MOV R200, R10 ;  /* 0x0000000a00c87202 */ /* 0x000fce0000000f00 */
.L_x_69462:
[----:B------:R-:W-:Y:S05]  /*6660*/  BSYNC B2 ;  /* 0x0000000000027941 */ /* 0x000fea0003800000 */
.L_x_69460:
        /* <DEDUP_REMOVED lines=16> */
.L_x_69466:
[----:B------:R-:W-:Y:S05]  /*6770*/  BSYNC B3 ;  /* 0x0000000000037941 */ /* 0x000fea0003800000 */
.L_x_69465:
        /* <DEDUP_REMOVED lines=44> */
.L_x_69464:
[----:B------:R-:W-:Y:S05]  /*6a40*/  BSYNC B2 ;  /* 0x0000000000027941 */ /* 0x000fea0003800000 */
.L_x_69463:
        /* <DEDUP_REMOVED lines=22> */
.L_x_69438:
[----:B------:R-:W-:Y:S05]  /*6bb0*/  BSYNC B1 ;  /* 0x0000000000017941 */ /* 0x000fea0003800000 */
.L_x_69437:
[----:B------:R-:W-:Y:S01]  /*6bc0*/  LOP3.LUT P1, RZ, R5, 0x1, RZ, 0xc0, !PT ;  /* 0x0000000105ff7812 */ /* 0x000fe2000782c0ff */
[----:B------:R-:W-:-:S12]  /*6bd0*/  BSSY B1, `(.L_x_69467) ;  /* 0x0000171000017945 */ /* 0x000fd80003800000 */
[----:B------:R-:W-:Y:S05]  /*6be0*/  @!P1 BRA `(.L_x_69468) ;  /* 0x0000001400bc9947 */ /* 0x000fea0003800000 */
[----:B0-2---:R-:W0:Y:S02]  /*6bf0*/  LDC.64 R200, c[0x0][0x230] ;  /* 0x00008c00ffc87b82 */ /* 0x005e240000000a00 */
        /* <DEDUP_REMOVED lines=20> */
.L_x_69470:
[----:B------:R-:W-:-:S07]  /*6d40*/  IMAD.MOV.U32 R202, RZ, RZ, R10 ;  /* 0x000000ffffca7224 */ /* 0x000fce00078e000a */
.L_x_69471:
[----:B------:R-:W-:Y:S05]  /*6d50*/  BSYNC B2 ;  /* 0x0000000000027941 */ /* 0x000fea0003800000 */
.L_x_69469:
        /* <DEDUP_REMOVED lines=16> */
.L_x_69475:
[----:B------:R-:W-:Y:S05]  /*6e60*/  BSYNC B3 ;  /* 0x0000000000037941 */ /* 0x000fea0003800000 */
.L_x_69474:
        /* <DEDUP_REMOVED lines=44> */
.L_x_69473:
[----:B------:R-:W-:Y:S05]  /*7130*/  BSYNC B2 ;  /* 0x0000000000027941 */ /* 0x000fea0003800000 */
.L_x_69472:
        /* <DEDUP_REMOVED lines=26> */
.L_x_69477:
[----:B------:R-:W-:-:S07]  /*72e0*/  MOV R9, R10 ;  /* 0x0000000a00097202 */ /* 0x000fce0000000f00 */
.L_x_69478:
[----:B------:R-:W-:Y:S05]  /*72f0*/  BSYNC B2 ;  /* 0x0000000000027941 */ /* 0x000fea0003800000 */
.L_x_69476:
        /* <DEDUP_REMOVED lines=16> */
.L_x_69482:
[----:B------:R-:W-:Y:S05]  /*7400*/  BSYNC B3 ;  /* 0x0000000000037941 */ /* 0x000fea0003800000 */
.L_x_69481:
        /* <DEDUP_REMOVED lines=44> */
.L_x_69480:
[----:B------:R-:W-:Y:S05]  /*76d0*/  BSYNC B2 ;  /* 0x0000000000027941 */ /* 0x000fea0003800000 */
.L_x_69479:
        /* <DEDUP_REMOVED lines=21> */
.L_x_69484:
[----:B------:R-:W-:-:S07]  /*7830*/  MOV R9, R10 ;  /* 0x0000000a00097202 */ /* 0x000fce0000000f00 */
.L_x_69485:
[----:B------:R-:W-:Y:S05]  /*7840*/  BSYNC B2 ;  /* 0x0000000000027941 */ /* 0x000fea0003800000 */
.L_x_69483:
        /* <DEDUP_REMOVED lines=16> */
.L_x_69489:
[----:B------:R-:W-:Y:S05]  /*7950*/  BSYNC B3 ;  /* 0x0000000000037941 */ /* 0x000fea0003800000 */
.L_x_69488:
        /* <DEDUP_REMOVED lines=44> */
.L_x_69487:
[----:B------:R-:W-:Y:S05]  /*7c20*/  BSYNC B2 ;  /* 0x0000000000027941 */ /* 0x000fea0003800000 */
.L_x_69486:
        /* <DEDUP_REMOVED lines=21> */
.L_x_69491:
[----:B------:R-:W-:-:S07]  /*7d80*/  MOV R200, R10 ;  /* 0x0000000a00c87202 */ /* 0x000fce0000000f00 */
.L_x_69492:
[----:B------:R-:W-:Y:S05]  /*7d90*/  BSYNC B2 ;  /* 0x0000000000027941 */ /* 0x000fea0003800000 */
.L_x_69490:
        /* <DEDUP_REMOVED lines=16> */
.L_x_69496:
[----:B------:R-:W-:Y:S05]  /*7ea0*/  BSYNC B3 ;  /* 0x0000000000037941 */ /* 0x000fea0003800000 */
.L_x_69495:
        /* <DEDUP_REMOVED lines=44> */
.L_x_69494:
[----:B------:R-:W-:Y:S05]  /*8170*/  BSYNC B2 ;  /* 0x0000000000027941 */ /* 0x000fea0003800000 */
.L_x_69493:
        /* <DEDUP_REMOVED lines=22> */
.L_x_69468:
[----:B------:R-:W-:Y:S05]  /*82e0*/  BSYNC B1 ;  /* 0x0000000000017941 */ /* 0x000fea0003800000 */
.L_x_69467:
[----:B------:R-:W-:Y:S01]  /*82f0*/  LOP3.LUT P1, RZ, R6, 0x80000000, RZ, 0xc0, !PT ;  /* 0x8000000006ff7812 */ /* 0x000fe2000782c0ff */
[----:B------:R-:W-:-:S12]  /*8300*/  BSSY B1, `(.L_x_69497) ;  /* 0x0000171000017945 */ /* 0x000fd80003800000 */
[----:B------:R-:W-:Y:S05]  /*8310*/  @!P1 BRA `(.L_x_69498) ;  /* 0x0000001400bc9947 */ /* 0x000fea0003800000 */
[----:B0-23--:R-:W0:Y:S02]  /*8320*/  LDC.64 R200, c[0x0][0x230] ;  /* 0x00008c00ffc87b82 */ /* 0x00de240000000a00 */
        /* <DEDUP_REMOVED lines=20> */
.L_x_69500:
[----:B------:R-:W-:-:S07]  /*8470*/  IMAD.MOV.U32 R202, RZ, RZ, R10 ;  /* 0x000000ffffca7224 */ /* 0x000fce00078e000a */
.L_x_69501:
[----:B------:R-:W-:Y:S05]  /*8480*/  BSYNC B2 ;  /* 0x0000000000027941 */ /* 0x000fea0003800000 */
.L_x_69499:
        /* <DEDUP_REMOVED lines=16> */
.L_x_69505:
[----:B------:R-:W-:Y:S05]  /*8590*/  BSYNC B3 ;  /* 0x0000000000037941 */ /* 0x000fea0003800000 */
.L_x_69504:
        /* <DEDUP_REMOVED lines=44> */
.L_x_69503:
[----:B------:R-:W-:Y:S05]  /*8860*/  BSYNC B2 ;  /* 0x0000000000027941 */ /* 0x000fea0003800000 */
.L_x_69502:
        /* <DEDUP_REMOVED lines=26> */
.L_x_69507:
[----:B------:R-:W-:-:S07]  /*8a10*/  MOV R9, R10 ;  /* 0x0000000a00097202 */ /* 0x000fce0000000f00 */
.L_x_69508:
[----:B------:R-:W-:Y:S05]  /*8a20*/  BSYNC B2 ;  /* 0x0000000000027941 */ /* 0x000fea0003800000 */
.L_x_69506:
        /* <DEDUP_REMOVED lines=16> */
.L_x_69512:
[----:B------:R-:W-:Y:S05]  /*8b30*/  BSYNC B3 ;  /* 0x0000000000037941 */ /* 0x000fea0003800000 */
.L_x_69511:
        /* <DEDUP_REMOVED lines=44> */
.L_x_69510:
[----:B------:R-:W-:Y:S05]  /*8e00*/  BSYNC B2 ;  /* 0x0000000000027941 */ /* 0x000fea0003800000 */
.L_x_69509:
        /* <DEDUP_REMOVED lines=21> */
.L_x_69514:
[----:B------:R-:W-:-:S07]  /*8f60*/  MOV R9, R10 ;  /* 0x0000000a00097202 */ /* 0x000fce0000000f00 */
.L_x_69515:
[----:B------:R-:W-:Y:S05]  /*8f70*/  BSYNC B2 ;  /* 0x0000000000027941 */ /* 0x000fea0003800000 */
.L_x_69513:
        /* <DEDUP_REMOVED lines=16> */
.L_x_69519:
[----:B------:R-:W-:Y:S05]  /*9080*/  BSYNC B3 ;  /* 0x0000000000037941 */ /* 0x000fea0003800000 */
.L_x_69518:
        /* <DEDUP_REMOVED lines=44> */
.L_x_69517:
[----:B------:R-:W-:Y:S05]  /*9350*/  BSYNC B2 ;  /* 0x0000000000027941 */ /* 0x000fea0003800000 */
.L_x_69516:
        /* <DEDUP_REMOVED lines=21> */
.L_x_69521:
[----:B------:R-:W-:-:S07]  /*94b0*/  MOV R200, R10 ;  /* 0x0000000a00c87202 */ /* 0x000fce0000000f00 */
.L_x_69522:
[----:B------:R-:W-:Y:S05]  /*94c0*/  BSYNC B2 ;  /* 0x0000000000027941 */ /* 0x000fea0003800000 */
.L_x_69520:
        /* <DEDUP_REMOVED lines=16> */
.L_x_69526:
[----:B------:R-:W-:Y:S05]  /*95d0*/  BSYNC B3 ;  /* 0x0000000000037941 */ /* 0x000fea0003800000 */
.L_x_69525:
        /* <DEDUP_REMOVED lines=44> */
.L_x_69524:
[----:B------:R-:W-:Y:S05]  /*98a0*/  BSYNC B2 ;  /* 0x0000000000027941 */ /* 0x000fea0003800000 */
.L_x_69523:
        /* <DEDUP_REMOVED lines=22> */
.L_x_69498:
[----:B------:R-:W-:Y:S05]  /*9a10*/  BSYNC B1 ;  /* 0x0000000000017941 */ /* 0x000fea0003800000 */
.L_x_69497:
[----:B------:R-:W-:Y:S01]  /*9a20*/  LOP3.LUT P1, RZ, R6, 0x40000000, RZ, 0xc0, !PT ;  /* 0x4000000006ff7812 */ /* 0x000fe2000782c0ff */
[----:B------:R-:W-:-:S12]  /*9a30*/  BSSY B1, `(.L_x_69527) ;  /* 0x0000171000017945 */ /* 0x000fd80003800000 */
[----:B------:R-:W-:Y:S05]  /*9a40*/  @!P1 BRA `(.L_x_69528) ;  /* 0x0000001400bc9947 */ /* 0x000fea0003800000 */
[----:B0-234-:R-:W0:Y:S02]  /*9a50*/  LDC.64 R200, c[0x0][0x230] ;  /* 0x00008c00ffc87b82 */ /* 0x01de240000000a00 */
        /* <DEDUP_REMOVED lines=20> */
.L_x_69530:
[----:B------:R-:W-:-:S07]  /*9ba0*/  IMAD.MOV.U32 R202, RZ, RZ, R10 ;  /* 0x000000ffffca7224 */ /* 0x000fce00078e000a */
.L_x_69531:
[----:B------:R-:W-:Y:S05]  /*9bb0*/  BSYNC B2 ;  /* 0x0000000000027941 */ /* 0x000fea0003800000 */
.L_x_69529:
        /* <DEDUP_REMOVED lines=16> */
.L_x_69535:
[----:B------:R-:W-:Y:S05]  /*9cc0*/  BSYNC B3 ;  /* 0x0000000000037941 */ /* 0x000fea0003800000 */
.L_x_69534:
        /* <DEDUP_REMOVED lines=44> */
.L_x_69533:
[----:B------:R-:W-:Y:S05]  /*9f90*/  BSYNC B2 ;  /* 0x0000000000027941 */ /* 0x000fea0003800000 */
.L_x_69532:
        /* <DEDUP_REMOVED lines=26> */
.L_x_69537:
[----:B------:R-:W-:-:S07]  /*a140*/  MOV R9, R10 ;  /* 0x0000000a00097202 */ /* 0x000fce0000000f00 */
.L_x_69538:
[----:B------:R-:W-:Y:S05]  /*a150*/  BSYNC B2 ;  /* 0x0000000000027941 */ /* 0x000fea0003800000 */
.L_x_69536:
        /* <DEDUP_REMOVED lines=16> */
.L_x_69542:
[----:B------:R-:W-:Y:S05]  /*a260*/  BSYNC B3 ;  /* 0x0000000000037941 */ /* 0x000fea0003800000 */
.L_x_69541:
        /* <DEDUP_REMOVED lines=44> */
.L_x_69540:
[----:B------:R-:W-:Y:S05]  /*a530*/  BSYNC B2 ;  /* 0x0000000000027941 */ /* 0x000fea0003800000 */
.L_x_69539:
        /* <DEDUP_REMOVED lines=21> */
.L_x_69544:
[----:B------:R-:W-:-:S07]  /*a690*/  MOV R9, R10 ;  /* 0x0000000a00097202 */ /* 0x000fce0000000f00 */
.L_x_69545:
[----:B------:R-:W-:Y:S05]  /*a6a0*/  BSYNC B2 ;  /* 0x0000000000027941 */ /* 0x000fea0003800000 */
.L_x_69543:
        /* <DEDUP_REMOVED lines=16> */
.L_x_69549:
[----:B------:R-:W-:Y:S05]  /*a7b0*/  BSYNC B3 ;  /* 0x0000000000037941 */ /* 0x000fea0003800000 */
.L_x_69548:
        /* <DEDUP_REMOVED lines=44> */
.L_x_69547:
[----:B------:R-:W-:Y:S05]  /*aa80*/  BSYNC B2 ;  /* 0x0000000000027941 */ /* 0x000fea0003800000 */
.L_x_69546:
        /* <DEDUP_REMOVED lines=21> */
.L_x_69551:
[----:B------:R-:W-:-:S07]  /*abe0*/  MOV R200, R10 ;  /* 0x0000000a00c87202 */ /* 0x000fce0000000f00 */
.L_x_69552:
[----:B------:R-:W-:Y:S05]  /*abf0*/  BSYNC B2 ;  /* 0x0000000000027941 */ /* 0x000fea0003800000 */
.L_x_69550:
        /* <DEDUP_REMOVED lines=16> */
.L_x_69556:
[----:B------:R-:W-:Y:S05]  /*ad00*/  BSYNC B3 ;  /* 0x0000000000037941 */ /* 0x000fea0003800000 */
.L_x_69555:
        /* <DEDUP_REMOVED lines=44> */
.L_x_69554:
[----:B------:R-:W-:Y:S05]  /*afd0*/  BSYNC B2 ;  /* 0x0000000000027941 */ /* 0x000fea0003800000 */
.L_x_69553:
        /* <DEDUP_REMOVED lines=22> */
.L_x_69528:
[----:B------:R-:W-:Y:S05]  /*b140*/  BSYNC B1 ;  /* 0x0000000000017941 */ /* 0x000fea0003800000 */
.L_x_69527:
        /* <DEDUP_REMOVED lines=24> */
.L_x_69560:
[----:B------:R-:W-:-:S07]  /*b2d0*/  IMAD.MOV.U32 R202, RZ, RZ, R10 ;  /* 0x000000ffffca7224 */ /* 0x000fce00078e000a */
.L_x_69561:
[----:B------:R-:W-:Y:S05]  /*b2e0*/  BSYNC B2 ;  /* 0x0000000000027941 */ /* 0x000fea0003800000 */
.L_x_69559:
        /* <DEDUP_REMOVED lines=16> */
.L_x_69565:
[----:B------:R-:W-:Y:S05]  /*b3f0*/  BSYNC B3 ;  /* 0x0000000000037941 */ /* 0x000fea0003800000 */
.L_x_69564:
        /* <DEDUP_REMOVED lines=44> */
.L_x_69563:
[----:B------:R-:W-:Y:S05]  /*b6c0*/  BSYNC B2 ;  /* 0x0000000000027941 */ /* 0x000fea0003800000 */
.L_x_69562:
        /* <DEDUP_REMOVED lines=26> */
.L_x_69567:
[----:B------:R-:W-:-:S07]  /*b870*/  MOV R9, R10 ;  /* 0x0000000a00097202 */ /* 0x000fce0000000f00 */
.L_x_69568:
[----:B------:R-:W-:Y:S05]  /*b880*/  BSYNC B2 ;  /* 0x0000000000027941 */ /* 0x000fea0003800000 */
.L_x_69566:
        /* <DEDUP_REMOVED lines=16> */
.L_x_69572:
[----:B------:R-:W-:Y:S05]  /*b990*/  BSYNC B3 ;  /* 0x0000000000037941 */ /* 0x000fea0003800000 */
.L_x_69571:
        /* <DEDUP_REMOVED lines=44> */
.L_x_69570:
[----:B------:R-:W-:Y:S05]  /*bc60*/  BSYNC B2 ;  /* 0x0000000000027941 */ /* 0x000fea0003800000 */
.L_x_69569:
        /* <DEDUP_REMOVED lines=21> */
.L_x_69574:
[----:B------:R-:W-:-:S07]  /*bdc0*/  MOV R9, R10 ;  /* 0x0000000a00097202 */ /* 0x000fce0000000f00 */
.L_x_69575:
[----:B------:R-:W-:Y:S05]  /*bdd0*/  BSYNC B2 ;  /* 0x0000000000027941 */ /* 0x000fea0003800000 */
.L_x_69573:
        /* <DEDUP_REMOVED lines=16> */
.L_x_69579:
[----:B------:R-:W-:Y:S05]  /*bee0*/  BSYNC B3 ;  /* 0x0000000000037941 */ /* 0x000fea0003800000 */
.L_x_69578:
        /* <DEDUP_REMOVED lines=44> */
.L_x_69577:
[----:B------:R-:W-:Y:S05]  /*c1b0*/  BSYNC B2 ;  /* 0x0000000000027941 */ /* 0x000fea0003800000 */
.L_x_69576:
        /* <DEDUP_REMOVED lines=21> */
.L_x_69581:
[----:B------:R-:W-:-:S07]  /*c310*/  MOV R200, R10 ;  /* 0x0000000a00c87202 */ /* 0x000fce0000000f00 */
.L_x_69582:
[----:B------:R-:W-:Y:S05]  /*c320*/  BSYNC B2 ;  /* 0x0000000000027941 */ /* 0x000fea0003800000 */
.L_x_69580:
        /* <DEDUP_REMOVED lines=16> */
.L_x_69586:
[----:B------:R-:W-:Y:S05]  /*c430*/  BSYNC B3 ;  /* 0x0000000000037941 */ /* 0x000fea0003800000 */
.L_x_69585:
        /* <DEDUP_REMOVED lines=44> */
.L_x_69584:
[----:B------:R-:W-:Y:S05]  /*c700*/  BSYNC B2 ;  /* 0x0000000000027941 */ /* 0x000fea0003800000 */
.L_x_69583:
        /* <DEDUP_REMOVED lines=22> */
.L_x_69558:
[----:B------:R-:W-:Y:S05]  /*c870*/  BSYNC B1 ;  /* 0x0000000000017941 */ /* 0x000fea0003800000 */
.L_x_69557:
        /* <DEDUP_REMOVED lines=24> */
.L_x_69590:
[----:B------:R-:W-:-:S07]  /*ca00*/  IMAD.MOV.U32 R202, RZ, RZ, R10 ;  /* 0x000000ffffca7224 */ /* 0x000fce00078e000a */
.L_x_69591:
[----:B------:R-:W-:Y:S05]  /*ca10*/  BSYNC B2 ;  /* 0x0000000000027941 */ /* 0x000fea0003800000 */
.L_x_69589:
        /* <DEDUP_REMOVED lines=16> */
.L_x_69595:
[----:B------:R-:W-:Y:S05]  /*cb20*/  BSYNC B3 ;  /* 0x0000000000037941 */ /* 0x000fea0003800000 */
.L_x_69594:
        /* <DEDUP_REMOVED lines=44> */
.L_x_69593:
[----:B------:R-:W-:Y:S05]  /*cdf0*/  BSYNC B2 ;  /* 0x0000000000027941 */ /* 0x000fea0003800000 */
.L_x_69592:
        /* <DEDUP_REMOVED lines=26> */
.L_x_69597:
[----:B------:R-:W-:-:S07]  /*cfa0*/  MOV R9, R10 ;  /* 0x0000000a00097202 */ /* 0x000fce0000000f00 */
.L_x_69598:
[----:B------:R-:W-:Y:S05]  /*cfb0*/  BSYNC B2 ;  /* 0x0000000000027941 */ /* 0x000fea0003800000 */
.L_x_69596:
        /* <DEDUP_REMOVED lines=16> */
.L_x_69602:
[----:B------:R-:W-:Y:S05]  /*d0c0*/  BSYNC B3 ;  /* 0x0000000000037941 */ /* 0x000fea0003800000 */
.L_x_69601:
        /* <DEDUP_REMOVED lines=44> */
.L_x_69600:
[----:B------:R-:W-:Y:S05]  /*d390*/  BSYNC B2 ;  /* 0x0000000000027941 */ /* 0x000fea0003800000 */
.L_x_69599:
        /* <DEDUP_REMOVED lines=21> */
.L_x_69604:
[----:B------:R-:W-:-:S07]  /*d4f0*/  MOV R9, R10 ;  /* 0x0000000a00097202 */ /* 0x000fce0000000f00 */
.L_x_69605:
[----:B------:R-:W-:Y:S05]  /*d500*/  BSYNC B2 ;  /* 0x0000000000027941 */ /* 0x000fea0003800000 */
.L_x_69603:
        /* <DEDUP_REMOVED lines=16> */
.L_x_69609:
[----:B------:R-:W-:Y:S05]  /*d610*/  BSYNC B3 ;  /* 0x0000000000037941 */ /* 0x000fea0003800000 */
.L_x_69608:
        /* <DEDUP_REMOVED lines=44> */
.L_x_69607:
[----:B------:R-:W-:Y:S05]  /*d8e0*/  BSYNC B2 ;  /* 0x0000000000027941 */ /* 0x000fea0003800000 */
.L_x_69606:
        /* <DEDUP_REMOVED lines=21> */
.L_x_69611:
[----:B------:R-:W-:-:S07]  /*da40*/  MOV R200, R10 ;  /* 0x0000000a00c87202 */ /* 0x000fce0000000f00 */
.L_x_69612:
[----:B------:R-:W-:Y:S05]  /*da50*/  BSYNC B2 ;  /* 0x0000000000027941 */ /* 0x000fea0003800000 */
.L_x_69610:
        /* <DEDUP_REMOVED lines=16> */
.L_x_69616:
[----:B------:R-:W-:Y:S05]  /*db60*/  BSYNC B3 ;  /* 0x0000000000037941 */ /* 0x000fea0003800000 */
.L_x_69615:
        /* <DEDUP_REMOVED lines=44> */
.L_x_69614:
[----:B------:R-:W-:Y:S05]  /*de30*/  BSYNC B2 ;  /* 0x0000000000027941 */ /* 0x000fea0003800000 */
.L_x_69613:
        /* <DEDUP_REMOVED lines=22> */
.L_x_69588:
[----:B------:R-:W-:Y:S05]  /*dfa0*/  BSYNC B1 ;  /* 0x0000000000017941 */ /* 0x000fea0003800000 */
.L_x_69587:
        /* <DEDUP_REMOVED lines=24> */
.L_x_69620:
[----:B------:R-:W-:-:S07]  /*e130*/  IMAD.MOV.U32 R202, RZ, RZ, R10 ;  /* 0x000000ffffca7224 */ /* 0x000fce00078e000a */
.L_x_69621:
[----:B------:R-:W-:Y:S05]  /*e140*/  BSYNC B2 ;  /* 0x0000000000027941 */ /* 0x000fea0003800000 */
.L_x_69619:
        /* <DEDUP_REMOVED lines=16> */
.L_x_69625:
[----:B------:R-:W-:Y:S05]  /*e250*/  BSYNC B3 ;  /* 0x0000000000037941 */ /* 0x000fea0003800000 */
.L_x_69624:
        /* <DEDUP_REMOVED lines=44> */
.L_x_69623:
[----:B------:R-:W-:Y:S05]  /*e520*/  BSYNC B2 ;  /* 0x0000000000027941 */ /* 0x000fea0003800000 */
.L_x_69622:
        /* <DEDUP_REMOVED lines=26> */
.L_x_69627:
[----:B------:R-:W-:-:S07]  /*e6d0*/  MOV R9, R10 ;  /* 0x0000000a00097202 */ /* 0x000fce0000000f00 */
.L_x_69628:
[----:B------:R-:W-:Y:S05]  /*e6e0*/  BSYNC B2 ;  /* 0x0000000000027941 */ /* 0x000fea0003800000 */
.L_x_69626:
        /* <DEDUP_REMOVED lines=16> */
.L_x_69632:
[----:B------:R-:W-:Y:S05]  /*e7f0*/  BSYNC B3 ;  /* 0x0000000000037941 */ /* 0x000fea0003800000 */
.L_x_69631:
        /* <DEDUP_REMOVED lines=44> */
.L_x_69630:
[----:B------:R-:W-:Y:S05]  /*eac0*/  BSYNC B2 ;  /* 0x0000000000027941 */ /* 0x000fea0003800000 */
.L_x_69629:
        /* <DEDUP_REMOVED lines=21> */
.L_x_69634:
[----:B------:R-:W-:-:S07]  /*ec20*/  MOV R9, R10 ;  /* 0x0000000a00097202 */ /* 0x000fce0000000f00 */
.L_x_69635:
[----:B------:R-:W-:Y:S05]  /*ec30*/  BSYNC B2 ;  /* 0x0000000000027941 */ /* 0x000fea0003800000 */
.L_x_69633:
        /* <DEDUP_REMOVED lines=16> */
.L_x_69639:
[----:B------:R-:W-:Y:S05]  /*ed40*/  BSYNC B3 ;  /* 0x0000000000037941 */ /* 0x000fea0003800000 */
.L_x_69638:
        /* <DEDUP_REMOVED lines=44> */
.L_x_69637:
[----:B------:R-:W-:Y:S05]  /*f010*/  BSYNC B2 ;  /* 0x0000000000027941 */ /* 0x000fea0003800000 */
.L_x_69636:
        /* <DEDUP_REMOVED lines=21> */
.L_x_69641:
[----:B------:R-:W-:-:S07]  /*f170*/  MOV R200, R10 ;  /* 0x0000000a00c87202 */ /* 0x000fce0000000f00 */
.L_x_69642:
[----:B------:R-:W-:Y:S05]  /*f180*/  BSYNC B2 ;  /* 0x0000000000027941 */ /* 0x000fea0003800000 */
.L_x_69640:
        /* <DEDUP_REMOVED lines=16> */
.L_x_69646:
[----:B------:R-:W-:Y:S05]  /*f290*/  BSYNC B3 ;  /* 0x0000000000037941 */ /* 0x000fea0003800000 */
.L_x_69645:
        /* <DEDUP_REMOVED lines=44> */
.L_x_69644:
[----:B------:R-:W-:Y:S05]  /*f560*/  BSYNC B2 ;  /* 0x0000000000027941 */ /* 0x000fea0003800000 */
.L_x_69643:
        /* <DEDUP_REMOVED lines=22> */
.L_x_69618:
[----:B------:R-:W-:Y:S05]  /*f6d0*/  BSYNC B1 ;  /* 0x0000000000017941 */ /* 0x000fea0003800000 */
.L_x_69617:
        /* <DEDUP_REMOVED lines=24> */
.L_x_69650:
[----:B------:R-:W-:-:S07]  /*f860*/  IMAD.MOV.U32 R202, RZ, RZ, R10 ;  /* 0x000000ffffca7224 */ /* 0x000fce00078e000a */
.L_x_69651:
[----:B------:R-:W-:Y:S05]  /*f870*/  BSYNC B2 ;  /* 0x0000000000027941 */ /* 0x000fea0003800000 */
.L_x_69649:
        /* <DEDUP_REMOVED lines=16> */
.L_x_69655:
[----:B------:R-:W-:Y:S05]  /*f980*/  BSYNC B3 ;  /* 0x0000000000037941 */ /* 0x000fea0003800000 */
.L_x_69654:
        /* <DEDUP_REMOVED lines=44> */
.L_x_69653:
[----:B------:R-:W-:Y:S05]  /*fc50*/  BSYNC B2 ;  /* 0x0000000000027941 */ /* 0x000fea0003800000 */
.L_x_69652:
        /* <DEDUP_REMOVED lines=26> */
.L_x_69657:
[----:B------:R-:W-:-:S07]  /*fe00*/  MOV R9, R10 ;  /* 0x0000000a00097202 */ /* 0x000fce0000000f00 */
.L_x_69658:
[----:B------:R-:W-:Y:S05]  /*fe10*/  BSYNC B2 ;  /* 0x0000000000027941 */ /* 0x000fea0003800000 */
.L_x_69656:
        /* <DEDUP_REMOVED lines=16> */
.L_x_69662:
[----:B------:R-:W-:Y:S05]  /*ff20*/  BSYNC B3 ;  /* 0x0000000000037941 */ /* 0x000fea0003800000 */
.L_x_69661:
        /* <DEDUP_REMOVED lines=44> */
.L_x_69660:
[----:B------:R-:W-:Y:S05]  /*101f0*/  BSYNC B2 ;  /* 0x0000000000027941 */ /* 0x000fea0003800000 */
.L_x_69659:
        /* <DEDUP_REMOVED lines=21> */
.L_x_69664:
[----:B------:R-:W-:-:S07]  /*10350*/  MOV R9, R10 ;  /* 0x0000000a00097202 */ /* 0x000fce0000000f00 */
.L_x_69665:
[----:B------:R-:W-:Y:S05]  /*10360*/  BSYNC B2 ;  /* 0x0000000000027941 */ /* 0x000fea0003800000 */
.L_x_69663:
        /* <DEDUP_REMOVED lines=16> */
.L_x_69669:
[----:B------:R-:W-:Y:S05]  /*10470*/  BSYNC B3 ;  /* 0x0000000000037941 */ /* 0x000fea0003800000 */
.L_x_69668:
        /* <DEDUP_REMOVED lines=44> */
.L_x_69667:
[----:B------:R-:W-:Y:S05]  /*10740*/  BSYNC B2 ;  /* 0x0000000000027941 */ /* 0x000fea0003800000 */
.L_x_69666:
        /* <DEDUP_REMOVED lines=21> */
.L_x_69671:
[----:B------:R-:W-:-:S07]  /*108a0*/  MOV R200, R10 ;  /* 0x0000000a00c87202 */ /* 0x000fce0000000f00 */
.L_x_69672:
[----:B------:R-:W-:Y:S05]  /*108b0*/  BSYNC B2 ;  /* 0x0000000000027941 */ /* 0x000fea0003800000 */
.L_x_69670:
        /* <DEDUP_REMOVED lines=16> */
.L_x_69676:
[----:B------:R-:W-:Y:S05]  /*109c0*/  BSYNC B3 ;  /* 0x0000000000037941 */ /* 0x000fea0003800000 */
.L_x_69675:
        /* <DEDUP_REMOVED lines=44> */
.L_x_69674:
[----:B------:R-:W-:Y:S05]  /*10c90*/  BSYNC B2 ;  /* 0x0000000000027941 */ /* 0x000fea0003800000 */
.L_x_69673:
        /* <DEDUP_REMOVED lines=22> */
.L_x_69648:
[----:B------:R-:W-:Y:S05]  /*10e00*/  BSYNC B1 ;  /* 0x0000000000017941 */ /* 0x000fea0003800000 */
.L_x_69647:
        /* <DEDUP_REMOVED lines=24> */
.L_x_69680:
[----:B------:R-:W-:-:S07]  /*10f90*/  IMAD.MOV.U32 R202, RZ, RZ, R10 ;  /* 0x000000ffffca7224 */ /* 0x000fce00078e000a */
.L_x_69681:
[----:B------:R-:W-:Y:S05]  /*10fa0*/  BSYNC B2 ;  /* 0x0000000000027941 */ /* 0x000fea0003800000 */
.L_x_69679:
        /* <DEDUP_REMOVED lines=16> */
.L_x_69685:
[----:B------:R-:W-:Y:S05]  /*110b0*/  BSYNC B3 ;  /* 0x0000000000037941 */ /* 0x000fea0003800000 */
.L_x_69684:
        /* <DEDUP_REMOVED lines=44> */
.L_x_69683:
[----:B------:R-:W-:Y:S05]  /*11380*/  BSYNC B2 ;  /* 0x0000000000027941 */ /* 0x000fea0003800000 */
.L_x_69682:
        /* <DEDUP_REMOVED lines=26> */
.L_x_69687:
[----:B------:R-:W-:-:S07]  /*11530*/  IMAD.MOV.U32 R9, RZ, RZ, R10 ;  /* 0x000000ffff097224 */ /* 0x000fce00078e000a */
.L_x_69688:
[----:B------:R-:W-:Y:S05]  /*11540*/  BSYNC B2 ;  /* 0x0000000000027941 */ /* 0x000fea0003800000 */
.L_x_69686:
        /* <DEDUP_REMOVED lines=16> */
.L_x_69692:
[----:B------:R-:W-:Y:S05]  /*11650*/  BSYNC B3 ;  /* 0x0000000000037941 */ /* 0x000fea0003800000 */
.L_x_69691:
        /* <DEDUP_REMOVED lines=44> */
.L_x_69690:
[----:B------:R-:W-:Y:S05]  /*11920*/  BSYNC B2 ;  /* 0x0000000000027941 */ /* 0x000fea0003800000 */
.L_x_69689:
        /* <DEDUP_REMOVED lines=21> */
.L_x_69694:
[----:B------:R-:W-:-:S07]  /*11a80*/  MOV R9, R10 ;  /* 0x0000000a00097202 */ /* 0x000fce0000000f00 */
.L_x_69695:
[----:B------:R-:W-:Y:S05]  /*11a90*/  BSYNC B2 ;  /* 0x0000000000027941 */ /* 0x000fea0003800000 */
.L_x_69693:
        /* <DEDUP_REMOVED lines=16> */
.L_x_69699:
[----:B------:R-:W-:Y:S05]  /*11ba0*/  BSYNC B3 ;  /* 0x0000000000037941 */ /* 0x000fea0003800000 */
.L_x_69698:
        /* <DEDUP_REMOVED lines=44> */
.L_x_69697:
[----:B------:R-:W-:Y:S05]  /*11e70*/  BSYNC B2 ;  /* 0x0000000000027941 */ /* 0x000fea0003800000 */
.L_x_69696:
        /* <DEDUP_REMOVED lines=21> */
.L_x_69701:
[----:B------:R-:W-:-:S07]  /*11fd0*/  IMAD.MOV.U32 R200, RZ, RZ, R10 ;  /* 0x000000ffffc87224 */ /* 0x000fce00078e000a */
.L_x_69702:
[----:B------:R-:W-:Y:S05]  /*11fe0*/  BSYNC B2 ;  /* 0x0000000000027941 */ /* 0x000fea0003800000 */
.L_x_69700:
        /* <DEDUP_REMOVED lines=16> */
.L_x_69706:
[----:B------:R-:W-:Y:S05]  /*120f0*/  BSYNC B3 ;  /* 0x0000000000037941 */ /* 0x000fea0003800000 */
.L_x_69705:
        /* <DEDUP_REMOVED lines=44> */
.L_x_69704:
[----:B------:R-:W-:Y:S05]  /*123c0*/  BSYNC B2 ;  /* 0x0000000000027941 */ /* 0x000fea0003800000 */
.L_x_69703:
        /* <DEDUP_REMOVED lines=22> */
.L_x_69678:
[----:B------:R-:W-:Y:S05]  /*12530*/  BSYNC B1 ;  /* 0x0000000000017941 */ /* 0x000fea0003800000 */
.L_x_69677:
        /* <DEDUP_REMOVED lines=24> */
.L_x_69710:
[----:B------:R-:W-:-:S07]  /*126c0*/  MOV R202, R10 ;  /* 0x0000000a00ca7202 */ /* 0x000fce0000000f00 */
.L_x_69711:
[----:B------:R-:W-:Y:S05]  /*126d0*/  BSYNC B2 ;  /* 0x0000000000027941 */ /* 0x000fea0003800000 */
.L_x_69709:
        /* <DEDUP_REMOVED lines=16> */
.L_x_69715:
[----:B------:R-:W-:Y:S05]  /*127e0*/  BSYNC B3 ;  /* 0x0000000000037941 */ /* 0x000fea0003800000 */
.L_x_69714:
        /* <DEDUP_REMOVED lines=44> */
.L_x_69713:
[----:B------:R-:W-:Y:S05]  /*12ab0*/  BSYNC B2 ;  /* 0x0000000000027941 */ /* 0x000fea0003800000 */
.L_x_69712:
        /* <DEDUP_REMOVED lines=10> */
[----:B------:R-:W-:-:S02]  /*12b60*/  IADD3 R200, R203, 0x1, RZ ;  /* 0x00000001cbc87810 */ /* 0x000fc40007ffe0ff */
        /* <DEDUP_REMOVED lines=15> */
.L_x_69717:
[----:B------:R-:W-:-:S07]  /*12c60*/  MOV R9, R10 ;  /* 0x0000000a00097202 */ /* 0x000fce0000000f00 */
.L_x_69718:
[----:B------:R-:W-:Y:S05]  /*12c70*/  BSYNC B2 ;  /* 0x0000000000027941 */ /* 0x000fea0003800000 */
.L_x_69716:
        /* <DEDUP_REMOVED lines=16> */
.L_x_69722:
[----:B------:R-:W-:Y:S05]  /*12d80*/  BSYNC B3 ;  /* 0x0000000000037941 */ /* 0x000fea0003800000 */
.L_x_69721:
        /* <DEDUP_REMOVED lines=44> */
.L_x_69720:
[----:B------:R-:W-:Y:S05]  /*13050*/  BSYNC B2 ;  /* 0x0000000000027941 */ /* 0x000fea0003800000 */
.L_x_69719:
        /* <DEDUP_REMOVED lines=21> */
.L_x_69724:
[----:B------:R-:W-:-:S07]  /*131b0*/  IMAD.MOV.U32 R9, RZ, RZ, R10 ;  /* 0x000000ffff097224 */ /* 0x000fce00078e000a */
.L_x_69725:
[----:B------:R-:W-:Y:S05]  /*131c0*/  BSYNC B2 ;  /* 0x0000000000027941 */ /* 0x000fea0003800000 */
.L_x_69723:
        /* <DEDUP_REMOVED lines=16> */
.L_x_69729:
[----:B------:R-:W-:Y:S05]  /*132d0*/  BSYNC B3 ;  /* 0x0000000000037941 */ /* 0x000fea0003800000 */
.L_x_69728:
        /* <DEDUP_REMOVED lines=44> */
.L_x_69727:
[----:B------:R-:W-:Y:S05]  /*135a0*/  BSYNC B2 ;  /* 0x0000000000027941 */ /* 0x000fea0003800000 */
.L_x_69726:
        /* <DEDUP_REMOVED lines=21> */
.L_x_69731:
[----:B------:R-:W-:-:S07]  /*13700*/  MOV R200, R10 ;  /* 0x0000000a00c87202 */ /* 0x000fce0000000f00 */
.L_x_69732:
[----:B------:R-:W-:Y:S05]  /*13710*/  BSYNC B2 ;  /* 0x0000000000027941 */ /* 0x000fea0003800000 */
.L_x_69730:
        /* <DEDUP_REMOVED lines=16> */
.L_x_69736:
[----:B------:R-:W-:Y:S05]  /*13820*/  BSYNC B3 ;  /* 0x0000000000037941 */ /* 0x000fea0003800000 */
.L_x_69735:
        /* <DEDUP_REMOVED lines=44> */
.L_x_69734:
[----:B------:R-:W-:Y:S05]  /*13af0*/  BSYNC B2 ;  /* 0x0000000000027941 */ /* 0x000fea0003800000 */
.L_x_69733:
        /* <DEDUP_REMOVED lines=22> */
.L_x_69708:
[----:B------:R-:W-:Y:S05]  /*13c60*/  BSYNC B1 ;  /* 0x0000000000017941 */ /* 0x000fea0003800000 */
.L_x_69707:
        /* <DEDUP_REMOVED lines=24> */
.L_x_69740:
[----:B------:R-:W-:-:S07]  /*13df0*/  IMAD.MOV.U32 R202, RZ, RZ, R10 ;  /* 0x000000ffffca7224 */ /* 0x000fce00078e000a */
.L_x_69741:
[----:B------:R-:W-:Y:S05]  /*13e00*/  BSYNC B2 ;  /* 0x0000000000027941 */ /* 0x000fea0003800000 */
.L_x_69739:
        /* <DEDUP_REMOVED lines=16> */
.L_x_69745:
[----:B------:R-:W-:Y:S05]  /*13f10*/  BSYNC B3 ;  /* 0x0000000000037941 */ /* 0x000fea0003800000 */
.L_x_69744:
        /* <DEDUP_REMOVED lines=44> */
.L_x_69743:
[----:B------:R-:W-:Y:S05]  /*141e0*/  BSYNC B2 ;  /* 0x0000000000027941 */ /* 0x000fea0003800000 */
.L_x_69742:
        /* <DEDUP_REMOVED lines=26> */
.L_x_69747:
[----:B------:R-:W-:-:S07]  /*14390*/  IMAD.MOV.U32 R9, RZ, RZ, R10 ;  /* 0x000000ffff097224 */ /* 0x000fce00078e000a */
.L_x_69748:
[----:B------:R-:W-:Y:S05]  /*143a0*/  BSYNC B2 ;  /* 0x0000000000027941 */ /* 0x000fea0003800000 */
.L_x_69746:
        /* <DEDUP_REMOVED lines=16> */
.L_x_69752:
[----:B------:R-:W-:Y:S05]  /*144b0*/  BSYNC B3 ;  /* 0x0000000000037941 */ /* 0x000fea0003800000 */
.L_x_69751:
        /* <DEDUP_REMOVED lines=44> */
.L_x_69750:
[----:B------:R-:W-:Y:S05]  /*14780*/  BSYNC B2 ;  /* 0x0000000000027941 */ /* 0x000fea0003800000 */
.L_x_69749:
        /* <DEDUP_REMOVED lines=21> */
.L_x_69754:
[----:B------:R-:W-:-:S07]  /*148e0*/  MOV R9, R10 ;  /* 0x0000000a00097202 */ /* 0x000fce0000000f00 */
.L_x_69755:
[----:B------:R-:W-:Y:S05]  /*148f0*/  BSYNC B2 ;  /* 0x0000000000027941 */ /* 0x000fea0003800000 */
.L_x_69753:
        /* <DEDUP_REMOVED lines=16> */
.L_x_69759:
[----:B------:R-:W-:Y:S05]  /*14a00*/  BSYNC B3 ;  /* 0x0000000000037941 */ /* 0x000fea0003800000 */
.L_x_69758:
        /* <DEDUP_REMOVED lines=44> */
.L_x_69757:
[----:B------:R-:W-:Y:S05]  /*14cd0*/  BSYNC B2 ;  /* 0x0000000000027941 */ /* 0x000fea0003800000 */
.L_x_69756:
        /* <DEDUP_REMOVED lines=21> */
.L_x_69761:
[----:B------:R-:W-:-:S07]  /*14e30*/  IMAD.MOV.U32 R200, RZ, RZ, R10 ;  /* 0x000000ffffc87224 */ /* 0x000fce00078e000a */
.L_x_69762:
[----:B------:R-:W-:Y:S05]  /*14e40*/  BSYNC B2 ;  /* 0x0000000000027941 */ /* 0x000fea0003800000 */
.L_x_69760:
        /* <DEDUP_REMOVED lines=16> */
.L_x_69766:
[----:B------:R-:W-:Y:S05]  /*14f50*/  BSYNC B3 ;  /* 0x0000000000037941 */ /* 0x000fea0003800000 */
.L_x_69765:
        /* <DEDUP_REMOVED lines=44> */
.L_x_69764:
[----:B------:R-:W-:Y:S05]  /*15220*/  BSYNC B2 ;  /* 0x0000000000027941 */ /* 0x000fea0003800000 */
.L_x_69763:
        /* <DEDUP_REMOVED lines=22> */
.L_x_69738:
[----:B------:R-:W-:Y:S05]  /*15390*/  BSYNC B1 ;  /* 0x0000000000017941 */ /* 0x000fea0003800000 */
.L_x_69737:
        /* <DEDUP_REMOVED lines=24> */
.L_x_69770:
[----:B------:R-:W-:-:S07]  /*15520*/  MOV R202, R10 ;  /* 0x0000000a00ca7202 */ /* 0x000fce0000000f00 */
.L_x_69771:
[----:B------:R-:W-:Y:S05]  /*15530*/  BSYNC B2 ;  /* 0x0000000000027941 */ /* 0x000fea0003800000 */
.L_x_69769:
        /* <DEDUP_REMOVED lines=16> */
.L_x_69775:
[----:B------:R-:W-:Y:S05]  /*15640*/  BSYNC B3 ;  /* 0x0000000000037941 */ /* 0x000fea0003800000 */
.L_x_69774:
        /* <DEDUP_REMOVED lines=44> */
.L_x_69773:
[----:B------:R-:W-:Y:S05]  /*15910*/  BSYNC B2 ;  /* 0x0000000000027941 */ /* 0x000fea0003800000 */
.L_x_69772:
        /* <DEDUP_REMOVED lines=26> */
.L_x_69777:
[----:B------:R-:W-:-:S07]  /*15ac0*/  MOV R9, R10 ;  /* 0x0000000a00097202 */ /* 0x000fce0000000f00 */
.L_x_69778:
[----:B------:R-:W-:Y:S05]  /*15ad0*/  BSYNC B2 ;  /* 0x0000000000027941 */ /* 0x000fea0003800000 */
.L_x_69776:
        /* <DEDUP_REMOVED lines=16> */
.L_x_69782:
[----:B------:R-:W-:Y:S05]  /*15be0*/  BSYNC B3 ;  /* 0x0000000000037941 */ /* 0x000fea0003800000 */
.L_x_69781:
        /* <DEDUP_REMOVED lines=44> */
.L_x_69780:
[----:B------:R-:W-:Y:S05]  /*15eb0*/  BSYNC B2 ;  /* 0x0000000000027941 */ /* 0x000fea0003800000 */
.L_x_69779:
        /* <DEDUP_REMOVED lines=21> */
.L_x_69784:
[----:B------:R-:W-:-:S07]  /*16010*/  IMAD.MOV.U32 R9, RZ, RZ, R10 ;  /* 0x000000ffff097224 */ /* 0x000fce00078e000a */
.L_x_69785:
[----:B------:R-:W-:Y:S05]  /*16020*/  BSYNC B2 ;  /* 0x0000000000027941 */ /* 0x000fea0003800000 */
.L_x_69783:
        /* <DEDUP_REMOVED lines=16> */
.L_x_69789:
[----:B------:R-:W-:Y:S05]  /*16130*/  BSYNC B3 ;  /* 0x0000000000037941 */ /* 0x000fea0003800000 */
.L_x_69788:
        /* <DEDUP_REMOVED lines=44> */
.L_x_69787:
[----:B------:R-:W-:Y:S05]  /*16400*/  BSYNC B2 ;  /* 0x0000000000027941 */ /* 0x000fea0003800000 */
.L_x_69786:
        /* <DEDUP_REMOVED lines=21> */
.L_x_69791:
[----:B------:R-:W-:-:S07]  /*16560*/  MOV R200, R10 ;  /* 0x0000000a00c87202 */ /* 0x000fce0000000f00 */
.L_x_69792:
[----:B------:R-:W-:Y:S05]  /*16570*/  BSYNC B2 ;  /* 0x0000000000027941 */ /* 0x000fea0003800000 */
.L_x_69790:
        /* <DEDUP_REMOVED lines=16> */
.L_x_69796:
[----:B------:R-:W-:Y:S05]  /*16680*/  BSYNC B3 ;  /* 0x0000000000037941 */ /* 0x000fea0003800000 */
.L_x_69795:
        /* <DEDUP_REMOVED lines=44> */
.L_x_69794:
[----:B------:R-:W-:Y:S05]  /*16950*/  BSYNC B2 ;  /* 0x0000000000027941 */ /* 0x000fea0003800000 */
.L_x_69793:
        /* <DEDUP_REMOVED lines=22> */
.L_x_69768:
[----:B------:R-:W-:Y:S05]  /*16ac0*/  BSYNC B1 ;  /* 0x0000000000017941 */ /* 0x000fea0003800000 */
.L_x_69767:
        /* <DEDUP_REMOVED lines=24> */
.L_x_69800:
[----:B------:R-:W-:-:S07]  /*16c50*/  IMAD.MOV.U32 R202, RZ, RZ, R10 ;  /* 0x000000ffffca7224 */ /* 0x000fce00078e000a */
.L_x_69801:
[----:B------:R-:W-:Y:S05]  /*16c60*/  BSYNC B2 ;  /* 0x0000000000027941 */ /* 0x000fea0003800000 */
.L_x_69799:
        /* <DEDUP_REMOVED lines=16> */
.L_x_69805:
[----:B------:R-:W-:Y:S05]  /*16d70*/  BSYNC B3 ;  /* 0x0000000000037941 */ /* 0x000fea0003800000 */
.L_x_69804:
        /* <DEDUP_REMOVED lines=44> */
.L_x_69803:
[----:B------:R-:W-:Y:S05]  /*17040*/  BSYNC B2 ;  /* 0x0000000000027941 */ /* 0x000fea0003800000 */
.L_x_69802:
        /* <DEDUP_REMOVED lines=26> */
.L_x_69807:
[----:B------:R-:W-:-:S07]  /*171f0*/  IMAD.MOV.U32 R9, RZ, RZ, R10 ;  /* 0x000000ffff097224 */ /* 0x000fce00078e000a */
.L_x_69808:
[----:B------:R-:W-:Y:S05]  /*17200*/  BSYNC B2 ;  /* 0x0000000000027941 */ /* 0x000fea0003800000 */
.L_x_69806:
        /* <DEDUP_REMOVED lines=16> */
.L_x_69812:
[----:B------:R-:W-:Y:S05]  /*17310*/  BSYNC B3 ;  /* 0x0000000000037941 */ /* 0x000fea0003800000 */
.L_x_69811:
        /* <DEDUP_REMOVED lines=44> */
.L_x_69810:
[----:B------:R-:W-:Y:S05]  /*175e0*/  BSYNC B2 ;  /* 0x0000000000027941 */ /* 0x000fea0003800000 */
.L_x_69809:
        /* <DEDUP_REMOVED lines=21> */
.L_x_69814:
[----:B------:R-:W-:-:S07]  /*17740*/  MOV R9, R10 ;  /* 0x0000000a00097202 */ /* 0x000fce0000000f00 */
.L_x_69815:
[----:B------:R-:W-:Y:S05]  /*17750*/  BSYNC B2 ;  /* 0x0000000000027941 */ /* 0x000fea0003800000 */
.L_x_69813:
        /* <DEDUP_REMOVED lines=16> */
.L_x_69819:
[----:B------:R-:W-:Y:S05]  /*17860*/  BSYNC B3 ;  /* 0x0000000000037941 */ /* 0x000fea0003800000 */
.L_x_69818:
        /* <DEDUP_REMOVED lines=44> */
.L_x_69817:
[----:B------:R-:W-:Y:S05]  /*17b30*/  BSYNC B2 ;  /* 0x0000000000027941 */ /* 0x000fea0003800000 */
.L_x_69816:
        /* <DEDUP_REMOVED lines=21> */
.L_x_69821:
[----:B------:R-:W-:-:S07]  /*17c90*/  IMAD.MOV.U32 R200, RZ, RZ, R10 ;  /* 0x000000ffffc87224 */ /* 0x000fce00078e000a */
.L_x_69822:
[----:B------:R-:W-:Y:S05]  /*17ca0*/  BSYNC B2 ;  /* 0x0000000000027941 */ /* 0x000fea0003800000 */
.L_x_69820:
        /* <DEDUP_REMOVED lines=16> */
.L_x_69826:
[----:B------:R-:W-:Y:S05]  /*17db0*/  BSYNC B3 ;  /* 0x0000000000037941 */ /* 0x000fea0003800000 */
.L_x_69825:
        /* <DEDUP_REMOVED lines=44> */
.L_x_69824:
[----:B------:R-:W-:Y:S05]  /*18080*/  BSYNC B2 ;  /* 0x0000000000027941 */ /* 0x000fea0003800000 */
.L_x_69823:
        /* <DEDUP_REMOVED lines=22> */
.L_x_69798:
[----:B------:R-:W-:Y:S05]  /*181f0*/  BSYNC B1 ;  /* 0x0000000000017941 */ /* 0x000fea0003800000 */
.L_x_69797:
        /* <DEDUP_REMOVED lines=24> */
.L_x_69830:
[----:B------:R-:W-:-:S07]  /*18380*/  MOV R202, R10 ;  /* 0x0000000a00ca7202 */ /* 0x000fce0000000f00 */
.L_x_69831:
[----:B------:R-:W-:Y:S05]  /*18390*/  BSYNC B2 ;  /* 0x0000000000027941 */ /* 0x000fea0003800000 */
.L_x_69829:
        /* <DEDUP_REMOVED lines=16> */
.L_x_69835:
[----:B------:R-:W-:Y:S05]  /*184a0*/  BSYNC B3 ;  /* 0x0000000000037941 */ /* 0x000fea0003800000 */
.L_x_69834:
        /* <DEDUP_REMOVED lines=44> */
.L_x_69833:
[----:B------:R-:W-:Y:S05]  /*18770*/  BSYNC B2 ;  /* 0x0000000000027941 */ /* 0x000fea0003800000 */
.L_x_69832:
        /* <DEDUP_REMOVED lines=26> */
.L_x_69837:
[----:B------:R-:W-:-:S07]  /*18920*/  MOV R9, R10 ;  /* 0x0000000a00097202 */ /* 0x000fce0000000f00 */
.L_x_69838:
[----:B------:R-:W-:Y:S05]  /*18930*/  BSYNC B2 ;  /* 0x0000000000027941 */ /* 0x000fea0003800000 */
.L_x_69836:
        /* <DEDUP_REMOVED lines=16> */
.L_x_69842:
[----:B------:R-:W-:Y:S05]  /*18a40*/  BSYNC B3 ;  /* 0x0000000000037941 */ /* 0x000fea0003800000 */
.L_x_69841:
        /* <DEDUP_REMOVED lines=44> */
.L_x_69840:
[----:B------:R-:W-:Y:S05]  /*18d10*/  BSYNC B2 ;  /* 0x0000000000027941 */ /* 0x000fea0003800000 */
.L_x_69839:
        /* <DEDUP_REMOVED lines=21> */
.L_x_69844:
[----:B------:R-:W-:-:S07]  /*18e70*/  IMAD.MOV.U32 R9, RZ, RZ, R10 ;  /* 0x000000ffff097224 */ /* 0x000fce00078e000a */
.L_x_69845:
[----:B------:R-:W-:Y:S05]  /*18e80*/  BSYNC B2 ;  /* 0x0000000000027941 */ /* 0x000fea0003800000 */
.L_x_69843:
        /* <DEDUP_REMOVED lines=16> */
.L_x_69849:
[----:B------:R-:W-:Y:S05]  /*18f90*/  BSYNC B3 ;  /* 0x0000000000037941 */ /* 0x000fea0003800000 */
.L_x_69848:
        /* <DEDUP_REMOVED lines=44> */
.L_x_69847:
[----:B------:R-:W-:Y:S05]  /*19260*/  BSYNC B2 ;  /* 0x0000000000027941 */ /* 0x000fea0003800000 */
.L_x_69846:
        /* <DEDUP_REMOVED lines=21> */
.L_x_69851:
[----:B------:R-:W-:-:S07]  /*193c0*/  MOV R200, R10 ;  /* 0x0000000a00c87202 */ /* 0x000fce0000000f00 */
.L_x_69852:
[----:B------:R-:W-:Y:S05]  /*193d0*/  BSYNC B2 ;  /* 0x0000000000027941 */ /* 0x000fea0003800000 */
.L_x_69850:
        /* <DEDUP_REMOVED lines=16> */
.L_x_69856:
[----:B------:R-:W-:Y:S05]  /*194e0*/  BSYNC B3 ;  /* 0x0000000000037941 */ /* 0x000fea0003800000 */
.L_x_69855:
        /* <DEDUP_REMOVED lines=44> */
.L_x_69854:
[----:B------:R-:W-:Y:S05]  /*197b0*/  BSYNC B2 ;  /* 0x0000000000027941 */ /* 0x000fea0003800000 */
.L_x_69853:
        /* <DEDUP_REMOVED lines=22> */
.L_x_69828:
[----:B------:R-:W-:Y:S05]  /*19920*/  BSYNC B1 ;  /* 0x0000000000017941 */ /* 0x000fea0003800000 */
.L_x_69827:
        /* <DEDUP_REMOVED lines=24> */
.L_x_69860:
[----:B------:R-:W-:-:S07]  /*19ab0*/  IMAD.MOV.U32 R202, RZ, RZ, R10 ;  /* 0x000000ffffca7224 */ /* 0x000fce00078e000a */
.L_x_69861:
[----:B------:R-:W-:Y:S05]  /*19ac0*/  BSYNC B2 ;  /* 0x0000000000027941 */ /* 0x000fea0003800000 */
.L_x_69859:
        /* <DEDUP_REMOVED lines=16> */
.L_x_69865:
[----:B------:R-:W-:Y:S05]  /*19bd0*/  BSYNC B3 ;  /* 0x0000000000037941 */ /* 0x000fea0003800000 */
.L_x_69864:
        /* <DEDUP_REMOVED lines=44> */
.L_x_69863:
[----:B------:R-:W-:Y:S05]  /*19ea0*/  BSYNC B2 ;  /* 0x0000000000027941 */ /* 0x000fea0003800000 */
.L_x_69862:
        /* <DEDUP_REMOVED lines=26> */
.L_x_69867:
[----:B------:R-:W-:-:S07]  /*1a050*/  IMAD.MOV.U32 R9, RZ, RZ, R10 ;  /* 0x000000ffff097224 */ /* 0x000fce00078e000a */
.L_x_69868:
[----:B------:R-:W-:Y:S05]  /*1a060*/  BSYNC B2 ;  /* 0x0000000000027941 */ /* 0x000fea0003800000 */
.L_x_69866:
        /* <DEDUP_REMOVED lines=16> */
.L_x_69872:
[----:B------:R-:W-:Y:S05]  /*1a170*/  BSYNC B3 ;  /* 0x0000000000037941 */ /* 0x000fea0003800000 */
.L_x_69871:
        /* <DEDUP_REMOVED lines=44> */
.L_x_69870:
[----:B------:R-:W-:Y:S05]  /*1a440*/  BSYNC B2 ;  /* 0x0000000000027941 */ /* 0x000fea0003800000 */
.L_x_69869:
        /* <DEDUP_REMOVED lines=21> */
.L_x_69874:
[----:B------:R-:W-:-:S07]  /*1a5a0*/  MOV R9, R10 ;  /* 0x0000000a00097202 */ /* 0x000fce0000000f00 */
.L_x_69875:
[----:B------:R-:W-:Y:S05]  /*1a5b0*/  BSYNC B2 ;  /* 0x0000000000027941 */ /* 0x000fea0003800000 */
.L_x_69873:
        /* <DEDUP_REMOVED lines=16> */
.L_x_69879:
[----:B------:R-:W-:Y:S05]  /*1a6c0*/  BSYNC B3 ;  /* 0x0000000000037941 */ /* 0x000fea0003800000 */
.L_x_69878:
        /* <DEDUP_REMOVED lines=44> */
.L_x_69877:
[----:B------:R-:W-:Y:S05]  /*1a990*/  BSYNC B2 ;  /* 0x0000000000027941 */ /* 0x000fea0003800000 */
.L_x_69876:
        /* <DEDUP_REMOVED lines=21> */
.L_x_69881:
[----:B------:R-:W-:-:S07]  /*1aaf0*/  IMAD.MOV.U32 R200, RZ, RZ, R10 ;  /* 0x000000ffffc87224 */ /* 0x000fce00078e000a */
.L_x_69882:
[----:B------:R-:W-:Y:S05]  /*1ab00*/  BSYNC B2 ;  /* 0x0000000000027941 */ /* 0x000fea0003800000 */
.L_x_69880:
        /* <DEDUP_REMOVED lines=16> */
.L_x_69886:
[----:B------:R-:W-:Y:S05]  /*1ac10*/  BSYNC B3 ;  /* 0x0000000000037941 */ /* 0x000fea0003800000 */
.L_x_69885:
        /* <DEDUP_REMOVED lines=44> */
.L_x_69884:
[----:B------:R-:W-:Y:S05]  /*1aee0*/  BSYNC B2 ;  /* 0x0000000000027941 */ /* 0x000fea0003800000 */
.L_x_69883:
        /* <DEDUP_REMOVED lines=22> */
.L_x_69858:
[----:B------:R-:W-:Y:S05]  /*1b050*/  BSYNC B1 ;  /* 0x0000000000017941 */ /* 0x000fea0003800000 */
.L_x_69857:
        /* <DEDUP_REMOVED lines=24> */
.L_x_69890:
[----:B------:R-:W-:-:S07]  /*1b1e0*/  MOV R202, R10 ;  /* 0x0000000a00ca7202 */ /* 0x000fce0000000f00 */
.L_x_69891:
[----:B------:R-:W-:Y:S05]  /*1b1f0*/  BSYNC B2 ;  /* 0x0000000000027941 */ /* 0x000fea0003800000 */
.L_x_69889:
        /* <DEDUP_REMOVED lines=16> */
.L_x_69895:
[----:B------:R-:W-:Y:S05]  /*1b300*/  BSYNC B3 ;  /* 0x0000000000037941 */ /* 0x000fea0003800000 */
.L_x_69894:
        /* <DEDUP_REMOVED lines=44> */
.L_x_69893:
[----:B------:R-:W-:Y:S05]  /*1b5d0*/  BSYNC B2 ;  /* 0x0000000000027941 */ /* 0x000fea0003800000 */
.L_x_69892:
        /* <DEDUP_REMOVED lines=26> */
.L_x_69897:
[----:B------:R-:W-:-:S07]  /*1b780*/  MOV R9, R10 ;  /* 0x0000000a00097202 */ /* 0x000fce0000000f00 */
.L_x_69898:
[----:B------:R-:W-:Y:S05]  /*1b790*/  BSYNC B2 ;  /* 0x0000000000027941 */ /* 0x000fea0003800000 */
.L_x_69896:
        /* <DEDUP_REMOVED lines=16> */
.L_x_69902:
[----:B------:R-:W-:Y:S05]  /*1b8a0*/  BSYNC B3 ;  /* 0x0000000000037941 */ /* 0x000fea0003800000 */
.L_x_69901:
        /* <DEDUP_REMOVED lines=44> */
.L_x_69900:
[----:B------:R-:W-:Y:S05]  /*1bb70*/  BSYNC B2 ;  /* 0x0000000000027941 */ /* 0x000fea0003800000 */
.L_x_69899:
        /* <DEDUP_REMOVED lines=21> */
.L_x_69904:
[----:B------:R-:W-:-:S07]  /*1bcd0*/  IMAD.MOV.U32 R9, RZ, RZ, R10 ;  /* 0x000000ffff097224 */ /* 0x000fce00078e000a */
.L_x_69905:
[----:B------:R-:W-:Y:S05]  /*1bce0*/  BSYNC B2 ;  /* 0x0000000000027941 */ /* 0x000fea0003800000 */
.L_x_69903:
        /* <DEDUP_REMOVED lines=16> */
.L_x_69909:
[----:B------:R-:W-:Y:S05]  /*1bdf0*/  BSYNC B3 ;  /* 0x0000000000037941 */ /* 0x000fea0003800000 */
.L_x_69908:
        /* <DEDUP_REMOVED lines=44> */
.L_x_69907:
[----:B------:R-:W-:Y:S05]  /*1c0c0*/  BSYNC B2 ;  /* 0x0000000000027941 */ /* 0x000fea0003800000 */
.L_x_69906:
        /* <DEDUP_REMOVED lines=21> */
.L_x_69911:
[----:B------:R-:W-:-:S07]  /*1c220*/  MOV R200, R10 ;  /* 0x0000000a00c87202 */ /* 0x000fce0000000f00 */
.L_x_69912:
[----:B------:R-:W-:Y:S05]  /*1c230*/  BSYNC B2 ;  /* 0x0000000000027941 */ /* 0x000fea0003800000 */
.L_x_69910:
        /* <DEDUP_REMOVED lines=16> */
.L_x_69916:
[----:B------:R-:W-:Y:S05]  /*1c340*/  BSYNC B3 ;  /* 0x0000000000037941 */ /* 0x000fea0003800000 */
.L_x_69915:
        /* <DEDUP_REMOVED lines=44> */
.L_x_69914:
[----:B------:R-:W-:Y:S05]  /*1c610*/  BSYNC B2 ;  /* 0x0000000000027941 */ /* 0x000fea0003800000 */
.L_x_69913:
        /* <DEDUP_REMOVED lines=22> */
.L_x_69888:
[----:B------:R-:W-:Y:S05]  /*1c780*/  BSYNC B1 ;  /* 0x0000000000017941 */ /* 0x000fea0003800000 */
.L_x_69887:
        /* <DEDUP_REMOVED lines=24> */
.L_x_69920:
[----:B------:R-:W-:-:S07]  /*1c910*/  IMAD.MOV.U32 R202, RZ, RZ, R10 ;  /* 0x000000ffffca7224 */ /* 0x000fce00078e000a */
.L_x_69921:
[----:B------:R-:W-:Y:S05]  /*1c920*/  BSYNC B2 ;  /* 0x0000000000027941 */ /* 0x000fea0003800000 */
.L_x_69919:
        /* <DEDUP_REMOVED lines=16> */
.L_x_69925:
[----:B------:R-:W-:Y:S05]  /*1ca30*/  BSYNC B3 ;  /* 0x0000000000037941 */ /* 0x000fea0003800000 */
.L_x_69924:
        /* <DEDUP_REMOVED lines=44> */
.L_x_69923:
[----:B------:R-:W-:Y:S05]  /*1cd00*/  BSYNC B2 ;  /* 0x0000000000027941 */ /* 0x000fea0003800000 */
.L_x_69922:
        /* <DEDUP_REMOVED lines=26> */
.L_x_69927:
[----:B------:R-:W-:-:S07]  /*1ceb0*/  IMAD.MOV.U32 R9, RZ, RZ, R10 ;  /* 0x000000ffff097224 */ /* 0x000fce00078e000a */
.L_x_69928:
[----:B------:R-:W-:Y:S05]  /*1cec0*/  BSYNC B2 ;  /* 0x0000000000027941 */ /* 0x000fea0003800000 */
.L_x_69926:
        /* <DEDUP_REMOVED lines=16> */
.L_x_69932:
[----:B------:R-:W-:Y:S05]  /*1cfd0*/  BSYNC B3 ;  /* 0x0000000000037941 */ /* 0x000fea0003800000 */
.L_x_69931:
        /* <DEDUP_REMOVED lines=44> */
.L_x_69930:
[----:B------:R-:W-:Y:S05]  /*1d2a0*/  BSYNC B2 ;  /* 0x0000000000027941 */ /* 0x000fea0003800000 */
.L_x_69929:
        /* <DEDUP_REMOVED lines=21> */
.L_x_69934:
[----:B------:R-:W-:-:S07]  /*1d400*/  MOV R9, R10 ;  /* 0x0000000a00097202 */ /* 0x000fce0000000f00 */
.L_x_69935:
[----:B------:R-:W-:Y:S05]  /*1d410*/  BSYNC B2 ;  /* 0x0000000000027941 */ /* 0x000fea0003800000 */
.L_x_69933:
        /* <DEDUP_REMOVED lines=16> */
.L_x_69939:
[----:B------:R-:W-:Y:S05]  /*1d520*/  BSYNC B3 ;  /* 0x0000000000037941 */ /* 0x000fea0003800000 */
.L_x_69938:
        /* <DEDUP_REMOVED lines=44> */
.L_x_69937:
[----:B------:R-:W-:Y:S05]  /*1d7f0*/  BSYNC B2 ;  /* 0x0000000000027941 */ /* 0x000fea0003800000 */
.L_x_69936:
        /* <DEDUP_REMOVED lines=21> */
.L_x_69941:
[----:B------:R-:W-:-:S07]  /*1d950*/  IMAD.MOV.U32 R200, RZ, RZ, R10 ;  /* 0x000000ffffc87224 */ /* 0x000fce00078e000a */
.L_x_69942:
[----:B------:R-:W-:Y:S05]  /*1d960*/  BSYNC B2 ;  /* 0x0000000000027941 */ /* 0x000fea0003800000 */
.L_x_69940:
        /* <DEDUP_REMOVED lines=16> */
.L_x_69946:
[----:B------:R-:W-:Y:S05]  /*1da70*/  BSYNC B3 ;  /* 0x0000000000037941 */ /* 0x000fea0003800000 */
.L_x_69945:
        /* <DEDUP_REMOVED lines=44> */
.L_x_69944:
[----:B------:R-:W-:Y:S05]  /*1dd40*/  BSYNC B2 ;  /* 0x0000000000027941 */ /* 0x000fea0003800000 */
.L_x_69943:
        /* <DEDUP_REMOVED lines=22> */
.L_x_69918:
[----:B------:R-:W-:Y:S05]  /*1deb0*/  BSYNC B1 ;  /* 0x0000000000017941 */ /* 0x000fea0003800000 */
.L_x_69917:
        /* <DEDUP_REMOVED lines=24> */
.L_x_69950:
[----:B------:R-:W-:-:S07]  /*1e040*/  MOV R202, R10 ;  /* 0x0000000a00ca7202 */ /* 0x000fce0000000f00 */
.L_x_69951:
[----:B------:R-:W-:Y:S05]  /*1e050*/  BSYNC B2 ;  /* 0x0000000000027941 */ /* 0x000fea0003800000 */
.L_x_69949:
        /* <DEDUP_REMOVED lines=16> */
.L_x_69955:
[----:B------:R-:W-:Y:S05]  /*1e160*/  BSYNC B3 ;  /* 0x0000000000037941 */ /* 0x000fea0003800000 */
.L_x_69954:
        /* <DEDUP_REMOVED lines=44> */
.L_x_69953:
[----:B------:R-:W-:Y:S05]  /*1e430*/  BSYNC B2 ;  /* 0x0000000000027941 */ /* 0x000fea0003800000 */
.L_x_69952:
        /* <DEDUP_REMOVED lines=26> */
.L_x_69957:
[----:B------:R-:W-:-:S07]  /*1e5e0*/  MOV R9, R10 ;  /* 0x0000000a00097202 */ /* 0x000fce0000000f00 */
.L_x_69958:
[----:B------:R-:W-:Y:S05]  /*1e5f0*/  BSYNC B2 ;  /* 0x0000000000027941 */ /* 0x000fea0003800000 */
.L_x_69956:
        /* <DEDUP_REMOVED lines=16> */
.L_x_69962:
[----:B------:R-:W-:Y:S05]  /*1e700*/  BSYNC B3 ;  /* 0x0000000000037941 */ /* 0x000fea0003800000 */
.L_x_69961:
        /* <DEDUP_REMOVED lines=44> */
.L_x_69960:
[----:B------:R-:W-:Y:S05]  /*1e9d0*/  BSYNC B2 ;  /* 0x0000000000027941 */ /* 0x000fea0003800000 */
.L_x_69959:
        /* <DEDUP_REMOVED lines=21> */
.L_x_69964:
[----:B------:R-:W-:-:S07]  /*1eb30*/  IMAD.MOV.U32 R9, RZ, RZ, R10 ;  /* 0x000000ffff097224 */ /* 0x000fce00078e000a */
.L_x_69965:
[----:B------:R-:W-:Y:S05]  /*1eb40*/  BSYNC B2 ;  /* 0x0000000000027941 */ /* 0x000fea0003800000 */
.L_x_69963:
        /* <DEDUP_REMOVED lines=16> */
.L_x_69969:
[----:B------:R-:W-:Y:S05]  /*1ec50*/  BSYNC B3 ;  /* 0x0000000000037941 */ /* 0x000fea0003800000 */
.L_x_69968:
        /* <DEDUP_REMOVED lines=44> */
.L_x_69967:
[----:B------:R-:W-:Y:S05]  /*1ef20*/  BSYNC B2 ;  /* 0x0000000000027941 */ /* 0x000fea0003800000 */
.L_x_69966:
        /* <DEDUP_REMOVED lines=21> */
.L_x_69971:
[----:B------:R-:W-:-:S07]  /*1f080*/  MOV R200, R10 ;  /* 0x0000000a00c87202 */ /* 0x000fce0000000f00 */
.L_x_69972:
[----:B------:R-:W-:Y:S05]  /*1f090*/  BSYNC B2 ;  /* 0x0000000000027941 */ /* 0x000fea0003800000 */
.L_x_69970:
        /* <DEDUP_REMOVED lines=16> */
.L_x_69976:
[----:B------:R-:W-:Y:S05]  /*1f1a0*/  BSYNC B3 ;  /* 0x0000000000037941 */ /* 0x000fea0003800000 */
.L_x_69975:
        /* <DEDUP_REMOVED lines=44> */
.L_x_69974:
[----:B------:R-:W-:Y:S05]  /*1f470*/  BSYNC B2 ;  /* 0x0000000000027941 */ /* 0x000fea0003800000 */
.L_x_69973:
[----:B------:R-:W2:Y:S01]  /*1f480*/  LDL R201, [R1+0x3c] ;  /* 0x00003c0001c97983 */ /* 0x000ea20000100800 */
[----:B------:R-:W-:Y:S01]  /*1f490*/  I2FP.F32.U32 R200, R200 ;  /* 0x000000c800c87245 */ /* 0x000fe20000201000 */
[----:B------:R-:W-:Y:S01]  /*1f4a0*/  FMUL.FTZ R14, R199, R14 ;  /* 0x0000000ec70e7220 */ /* 0x000fe20000410000 */
[----:B------:R-:W-:-:S03]  /*1f4b0*/  SEL R202, RZ, 0x1, P2 ;  /* 0x00000001ffca7807 */ /* 0x000fc60001000000 */
        /* <DEDUP_REMOVED lines=13> */
[----:B------:R-:W-:-:S03]  /*1f590*/  LEA R200, P1, R13, UR28, 0x2 ;  /* 0x0000001c0dc87c11 */ /* 0x000fc6000f8210ff */
[----:B------:R-:W-:Y:S01]  /*1f5a0*/  IMAD.IADD R14, R14, 0x1, R202 ;  /* 0x000000010e0e7824 */ /* 0x000fe200078e02ca */
[----:B------:R-:W-:-:S05]  /*1f5b0*/  LEA.HI.X R201, R13, UR29, RZ, 0x2, P1 ;  /* 0x0000001d0dc97c11 */ /* 0x000fca00088f14ff */
[----:B------:R0:W-:Y:S04]  /*1f5c0*/  STG.E desc[UR4][R200.64], R14 ;  /* 0x0000000ec8007986 */ /* 0x0001e8000c101904 */
.L_x_69948:
[----:B------:R-:W-:Y:S05]  /*1f5d0*/  BSYNC B1 ;  /* 0x0000000000017941 */ /* 0x000fea0003800000 */
.L_x_69947:
        /* <DEDUP_REMOVED lines=341> */
.L_x_70030:
[----:B------:R-:W3:Y:S01]  /*20b30*/  @!P5 LDC.64 R200, c[0x0][0x250] ;  /* 0x00009400ffc8db82 */ /* 0x000ee20000000a00 */
[----:B--2---:R-:W-:Y:S01]  /*20b40*/  FADD.FTZ R13, R202, R13 ;  /* 0x0000000dca0d7221 */ /* 0x004fe20000010000 */
[----:B------:R-:W-:Y:S01]  /*20b50*/  LOP3.LUT P1, RZ, R6, 0x8000, RZ, 0xc0, !PT ;  /* 0x0000800006ff7812 */ /* 0x000fe2000782c0ff */
[----:B------:R-:W-:Y:S02]  /*20b60*/  BSSY B1, `(.L_x_69978) ;  /* 0x0000021000017945 */ /* 0x000fe40003800000 */
        /* <DEDUP_REMOVED lines=11> */
[----:B------:R-:W3:Y:S01]  /*20c20*/  LDL R242, [R1+0x180] ;  /* 0x0001800001f27983 */ /* 0x000ee20000100800 */
[----:B------:R-:W4:Y:S03]  /*20c30*/  LDC.64 R238, c[0x0][0x2b8] ;  /* 0x0000ae00ffee7b82 */ /* 0x000f260000000a00 */
[----:B------:R-:W5:Y:S04]  /*20c40*/  LDL R241, [R1+0x184] ;  /* 0x0001840001f17983 */ /* 0x000f680000100800 */
[----:B------:R-:W5:Y:S04]  /*20c50*/  LDL R240, [R1+0x18c] ;  /* 0x00018c0001f07983 */ /* 0x000f680000100800 */
[----:B------:R-:W5:Y:S01]  /*20c60*/  LDL R237, [R1+0x188] ;  /* 0x0001880001ed7983 */ /* 0x000f620000100800 */
[----:B------:R-:W-:-:S05]  /*20c70*/  FSEL R203, R14, RZ, !P0 ;  /* 0x000000ff0ecb7208 */ /* 0x000fca0004000000 */
[--C-:B--2---:R-:W-:Y:S01]  /*20c80*/  FADD.FTZ R200, R120, -R203.reuse ;  /* 0x800000cb78c87221 */ /* 0x104fe20000010000 */
[--C-:B------:R-:W-:Y:S01]  /*20c90*/  FADD.FTZ R201, R121, -R203.reuse ;  /* 0x800000cb79c97221 */ /* 0x100fe20000010000 */
[--C-:B0-----:R-:W-:Y:S01]  /*20ca0*/  FADD.FTZ R202, R122, -R203.reuse ;  /* 0x800000cb7aca7221 */ /* 0x101fe20000010000 */
[----:B------:R-:W-:Y:S01]  /*20cb0*/  FADD.FTZ R203, R123, -R203 ;  /* 0x800000cb7bcb7221 */ /* 0x000fe20000010000 */
[C---:B------:R-:W-:Y:S01]  /*20cc0*/  FMUL.FTZ R200, R13.reuse, R200 ;  /* 0x000000c80dc87220 */ /* 0x040fe20000410000 */
[C---:B------:R-:W-:Y:S01]  /*20cd0*/  FMUL.FTZ R201, R13.reuse, R201 ;  /* 0x000000c90dc97220 */ /* 0x040fe20000410000 */
[C---:B------:R-:W-:Y:S01]  /*20ce0*/  FMUL.FTZ R202, R13.reuse, R202 ;  /* 0x000000ca0dca7220 */ /* 0x040fe20000410000 */
[----:B------:R-:W-:Y:S01]  /*20cf0*/  FMUL.FTZ R203, R13, R203 ;  /* 0x000000cb0dcb7220 */ /* 0x000fe20000410000 */
[C---:B----4-:R-:W-:Y:S01]  /*20d00*/  IMAD.WIDE.U32 R238, R15.reuse, 0x10, R238 ;  /* 0x000000100fee7825 */ /* 0x050fe200078e00ee */
[----:B------:R-:W-:-:S03]  /*20d10*/  IADD3 R15, R15, 0x20, RZ ;  /* 0x000000200f0f7810 */ /* 0x000fc60007ffe0ff */
[----:B---3--:R-:W-:Y:S01]  /*20d20*/  FFMA.FTZ R200, R242, R200, R16 ;  /* 0x000000c8f2c87223 */ /* 0x008fe20000010010 */
[----:B-----5:R-:W-:Y:S01]  /*20d30*/  FFMA.FTZ R201, R241, R201, R17 ;  /* 0x000000c9f1c97223 */ /* 0x020fe20000010011 */
[----:B------:R-:W-:Y:S01]  /*20d40*/  FFMA.FTZ R203, R240, R203, R19 ;  /* 0x000000cbf0cb7223 */ /* 0x000fe20000010013 */
[----:B------:R-:W-:-:S05]  /*20d50*/  FFMA.FTZ R202, R237, R202, R18 ;  /* 0x000000caedca7223 */ /* 0x000fca0000010012 */
[----:B------:R3:W-:Y:S02]  /*20d60*/  STG.E.128 desc[UR4][R238.64], R200 ;  /* 0x000000c8ee007986 */ /* 0x0007e4000c101d04 */
.L_x_69979:
[----:B------:R-:W-:Y:S05]  /*20d70*/  BSYNC B1 ;  /* 0x0000000000017941 */ /* 0x000fea0003800000 */
.L_x_69978:
[----:B------:R-:W-:Y:S01]  /*20d80*/  LOP3.LUT P1, RZ, R5, 0x4, RZ, 0xc0, !PT ;  /* 0x0000000405ff7812 */ /* 0x000fe2000782c0ff */
[----:B------:R-:W-:-:S12]  /*20d90*/  BSSY B1, `(.L_x_69980) ;  /* 0x0000017000017945 */ /* 0x000fd80003800000 */
[----:B------:R-:W-:Y:S05]  /*20da0*/  @!P1 BRA `(.L_x_69981) ;  /* 0x0000000000549947 */ /* 0x000fea0003800000 */
[----:B------:R-:W4:Y:S01]  /*20db0*/  LDL R242, [R1+0x20] ;  /* 0x0000200001f27983 */ /* 0x000f220000100800 */
[----:B---3--:R-:W3:Y:S03]  /*20dc0*/  LDC.64 R238, c[0x0][0x2b8] ;  /* 0x0000ae00ffee7b82 */ /* 0x008ee60000000a00 */
        /* <DEDUP_REMOVED lines=12> */
[----:B---3--:R-:W-:-:S04]  /*20e90*/  IMAD.WIDE.U32 R238, R15, 0x10, R238 ;  /* 0x000000100fee7825 */ /* 0x008fc800078e00ee */
[----:B------:R-:W-:Y:S02]  /*20ea0*/  VIADD R15, R15, 0x20 ;  /* 0x000000200f0f7836 */ /* 0x000fe40000000000 */
[----:B----4-:R-:W-:Y:S01]  /*20eb0*/  FFMA.FTZ R200, R242, R200, R20 ;  /* 0x000000c8f2c87223 */ /* 0x010fe20000010014 */
[----:B-----5:R-:W-:Y:S01]  /*20ec0*/  FFMA.FTZ R201, R241, R201, R21 ;  /* 0x000000c9f1c97223 */ /* 0x020fe20000010015 */
[----:B------:R-:W-:Y:S01]  /*20ed0*/  FFMA.FTZ R203, R240, R203, R23 ;  /* 0x000000cbf0cb7223 */ /* 0x000fe20000010017 */
[----:B------:R-:W-:-:S05]  /*20ee0*/  FFMA.FTZ R202, R237, R202, R22 ;  /* 0x000000caedca7223 */ /* 0x000fca0000010016 */
[----:B------:R4:W-:Y:S02]  /*20ef0*/  STG.E.128 desc[UR4][R238.64], R200 ;  /* 0x000000c8ee007986 */ /* 0x0009e4000c101d04 */
.L_x_69981:
[----:B------:R-:W-:Y:S05]  /*20f00*/  BSYNC B1 ;  /* 0x0000000000017941 */ /* 0x000fea0003800000 */
.L_x_69980:
[----:B------:R-:W-:Y:S01]  /*20f10*/  LOP3.LUT P1, RZ, R5, 0x2, RZ, 0xc0, !PT ;  /* 0x0000000205ff7812 */ /* 0x000fe2000782c0ff */
[----:B------:R-:W-:-:S12]  /*20f20*/  BSSY B1, `(.L_x_69982) ;  /* 0x0000017000017945 */ /* 0x000fd80003800000 */
[----:B------:R-:W-:Y:S05]  /*20f30*/  @!P1 BRA `(.L_x_69983) ;  /* 0x0000000000549947 */ /* 0x000fea0003800000 */
[----:B------:R-:W5:Y:S01]  /*20f40*/  LDL R242, [R1+0x10] ;  /* 0x0000100001f27983 */ /* 0x000f620000100800 */
[----:B---34-:R-:W3:Y:S03]  /*20f50*/  LDC.64 R238, c[0x0][0x2b8] ;  /* 0x0000ae00ffee7b82 */ /* 0x018ee60000000a00 */
[----:B------:R-:W4:Y:S04]  /*20f60*/  LDL R241, [R1+0x14] ;  /* 0x0000140001f17983 */ /* 0x000f280000100800 */
[----:B------:R-:W4:Y:S04]  /*20f70*/  LDL R240, [R1+0x1c] ;  /* 0x00001c0001f07983 */ /* 0x000f280000100800 */
[----:B------:R-:W4:Y:S01]  /*20f80*/  LDL R237, [R1+0x18] ;  /* 0x0000180001ed7983 */ /* 0x000f220000100800 */
        /* <DEDUP_REMOVED lines=11> */
[----:B-----5:R-:W-:Y:S01]  /*21040*/  FFMA.FTZ R200, R242, R200, R24 ;  /* 0x000000c8f2c87223 */ /* 0x020fe20000010018 */
[----:B----4-:R-:W-:Y:S01]  /*21050*/  FFMA.FTZ R201, R241, R201, R25 ;  /* 0x000000c9f1c97223 */ /* 0x010fe20000010019 */
[----:B------:R-:W-:Y:S01]  /*21060*/  FFMA.FTZ R203, R240, R203, R27 ;  /* 0x000000cbf0cb7223 */ /* 0x000fe2000001001b */
[----:B------:R-:W-:-:S05]  /*21070*/  FFMA.FTZ R202, R237, R202, R26 ;  /* 0x000000caedca7223 */ /* 0x000fca000001001a */
[----:B------:R0:W-:Y:S02]  /*21080*/  STG.E.128 desc[UR4][R238.64], R200 ;  /* 0x000000c8ee007986 */ /* 0x0001e4000c101d04 */
.L_x_69983:
[----:B------:R-:W-:Y:S05]  /*21090*/  BSYNC B1 ;  /* 0x0000000000017941 */ /* 0x000fea0003800000 */
.L_x_69982:
[----:B------:R-:W-:Y:S01]  /*210a0*/  LOP3.LUT P1, RZ, R5, 0x1, RZ, 0xc0, !PT ;  /* 0x0000000105ff7812 */ /* 0x000fe2000782c0ff */
[----:B------:R-:W-:-:S12]  /*210b0*/  BSSY B1, `(.L_x_69984) ;  /* 0x0000017000017945 */ /* 0x000fd80003800000 */
[----:B------:R-:W-:Y:S05]  /*210c0*/  @!P1 BRA `(.L_x_69985) ;  /* 0x0000000000549947 */ /* 0x000fea0003800000 */
[----:B------:R-:W5:Y:S01]  /*210d0*/  LDL R242, [R1] ;  /* 0x0000000001f27983 */ /* 0x000f620000100800 */
[----:B0--34-:R-:W0:Y:S03]  /*210e0*/  LDC.64 R238, c[0x0][0x2b8] ;  /* 0x0000ae00ffee7b82 */ /* 0x019e260000000a00 */
[----:B------:R-:W3:Y:S04]  /*210f0*/  LDL R241, [R1+0x4] ;  /* 0x0000040001f17983 */ /* 0x000ee80000100800 */
[----:B------:R-:W4:Y:S04]  /*21100*/  LDL R240, [R1+0xc] ;  /* 0x00000c0001f07983 */ /* 0x000f280000100800 */
[----:B------:R-:W4:Y:S01]  /*21110*/  LDL R237, [R1+0x8] ;  /* 0x0000080001ed7983 */ /* 0x000f220000100800 */
[----:B------:R-:W-:-:S05]  /*21120*/  FSEL R203, R14, RZ, !P0 ;  /* 0x000000ff0ecb7208 */ /* 0x000fca0004000000 */
[--C-:B--2---:R-:W-:Y:S01]  /*21130*/  FADD.FTZ R200, R132, -R203.reuse ;  /* 0x800000cb84c87221 */ /* 0x104fe20000010000 */
        /* <DEDUP_REMOVED lines=8> */
[----:B------:R-:W-:Y:S02]  /*211c0*/  VIADD R15, R15, 0x20 ;  /* 0x000000200f0f7836 */ /* 0x000fe40000000000 */
[----:B-----5:R-:W-:Y:S01]  /*211d0*/  FFMA.FTZ R200, R242, R200, R28 ;  /* 0x000000c8f2c87223 */ /* 0x020fe2000001001c */
[----:B---3--:R-:W-:Y:S01]  /*211e0*/  FFMA.FTZ R201, R241, R201, R29 ;  /* 0x000000c9f1c97223 */ /* 0x008fe2000001001d */
[----:B----4-:R-:W-:Y:S01]  /*211f0*/  FFMA.FTZ R203, R240, R203, R31 ;  /* 0x000000cbf0cb7223 */ /* 0x010fe2000001001f */
[----:B------:R-:W-:-:S05]  /*21200*/  FFMA.FTZ R202, R237, R202, R30 ;  /* 0x000000caedca7223 */ /* 0x000fca000001001e */
[----:B------:R0:W-:Y:S02]  /*21210*/  STG.E.128 desc[UR4][R238.64], R200 ;  /* 0x000000c8ee007986 */ /* 0x0001e4000c101d04 */
.L_x_69985:
[----:B------:R-:W-:Y:S05]  /*21220*/  BSYNC B1 ;  /* 0x0000000000017941 */ /* 0x000fea0003800000 */
.L_x_69984:
[----:B------:R-:W-:Y:S01]  /*21230*/  LOP3.LUT P1, RZ, R6, 0x80000000, RZ, 0xc0, !PT ;  /* 0x8000000006ff7812 */ /* 0x000fe2000782c0ff */
[----:B------:R-:W-:-:S12]  /*21240*/  BSSY B1, `(.L_x_69986) ;  /* 0x0000013000017945 */ /* 0x000fd80003800000 */
[----:B------:R-:W-:Y:S05]  /*21250*/  @!P1 BRA `(.L_x_69987) ;  /* 0x0000000000449947 */ /* 0x000fea0003800000 */
[----:B0--34-:R-:W0:Y:S01]  /*21260*/  LDC.64 R238, c[0x0][0x2b8] ;  /* 0x0000ae00ffee7b82 */ /* 0x019e220000000a00 */
        /* <DEDUP_REMOVED lines=16> */
.L_x_69987:
[----:B------:R-:W-:Y:S05]  /*21370*/  BSYNC B1 ;  /* 0x0000000000017941 */ /* 0x000fea0003800000 */
.L_x_69986:
        /* <DEDUP_REMOVED lines=20> */
.L_x_69989:
[----:B------:R-:W-:Y:S05]  /*214c0*/  BSYNC B1 ;  /* 0x0000000000017941 */ /* 0x000fea0003800000 */
.L_x_69988:
        /* <DEDUP_REMOVED lines=20> */
.L_x_69991:
[----:B------:R-:W-:Y:S05]  /*21610*/  BSYNC B1 ;  /* 0x0000000000017941 */ /* 0x000fea0003800000 */
.L_x_69990:
        /* <DEDUP_REMOVED lines=20> */
.L_x_69993:
[----:B------:R-:W-:Y:S05]  /*21760*/  BSYNC B1 ;  /* 0x0000000000017941 */ /* 0x000fea0003800000 */
.L_x_69992:
        /* <DEDUP_REMOVED lines=20> */
.L_x_69995:
[----:B------:R-:W-:Y:S05]  /*218b0*/  BSYNC B1 ;  /* 0x0000000000017941 */ /* 0x000fea0003800000 */
.L_x_69994:
        /* <DEDUP_REMOVED lines=20> */
.L_x_69997:
[----:B------:R-:W-:Y:S05]  /*21a00*/  BSYNC B1 ;  /* 0x0000000000017941 */ /* 0x000fea0003800000 */
.L_x_69996:
        /* <DEDUP_REMOVED lines=20> */
.L_x_69999:
[----:B------:R-:W-:Y:S05]  /*21b50*/  BSYNC B1 ;  /* 0x0000000000017941 */ /* 0x000fea0003800000 */
.L_x_69998:
        /* <DEDUP_REMOVED lines=20> */
.L_x_70001:
[----:B------:R-:W-:Y:S05]  /*21ca0*/  BSYNC B1 ;  /* 0x0000000000017941 */ /* 0x000fea0003800000 */
.L_x_70000:
        /* <DEDUP_REMOVED lines=20> */
.L_x_70003:
[----:B------:R-:W-:Y:S05]  /*21df0*/  BSYNC B1 ;  /* 0x0000000000017941 */ /* 0x000fea0003800000 */
.L_x_70002:
        /* <DEDUP_REMOVED lines=20> */
.L_x_70005:
[----:B------:R-:W-:Y:S05]  /*21f40*/  BSYNC B1 ;  /* 0x0000000000017941 */ /* 0x000fea0003800000 */
.L_x_70004:
        /* <DEDUP_REMOVED lines=20> */
.L_x_70007:
[----:B------:R-:W-:Y:S05]  /*22090*/  BSYNC B1 ;  /* 0x0000000000017941 */ /* 0x000fea0003800000 */
.L_x_70006:
        /* <DEDUP_REMOVED lines=20> */
.L_x_70009:
[----:B------:R-:W-:Y:S05]  /*221e0*/  BSYNC B1 ;  /* 0x0000000000017941 */ /* 0x000fea0003800000 */
.L_x_70008:
        /* <DEDUP_REMOVED lines=20> */
.L_x_70011:
[----:B------:R-:W-:Y:S05]  /*22330*/  BSYNC B1 ;  /* 0x0000000000017941 */ /* 0x000fea0003800000 */
.L_x_70010:
        /* <DEDUP_REMOVED lines=20> */
.L_x_70013:
[----:B------:R-:W-:Y:S05]  /*22480*/  BSYNC B1 ;  /* 0x0000000000017941 */ /* 0x000fea0003800000 */
.L_x_70012:
        /* <DEDUP_REMOVED lines=20> */
.L_x_70015:
[----:B------:R-:W-:Y:S05]  /*225d0*/  BSYNC B1 ;  /* 0x0000000000017941 */ /* 0x000fea0003800000 */
.L_x_70014:
[----:B------:R-:W-:Y:S01]  /*225e0*/  LOP3.LUT P1, RZ, R6, 0x10000, RZ, 0xc0, !PT ;  /* 0x0001000006ff7812 */ /* 0x000fe2000782c0ff */
[----:B------:R-:W-:-:S12]  /*225f0*/  BSSY B1, `(.L_x_70016) ;  /* 0x0000016000017945 */ /* 0x000fd80003800000 */
[----:B------:R-:W-:Y:S05]  /*22600*/  @!P1 BRA `(.L_x_70017) ;  /* 0x0000000000509947 */ /* 0x000fea0003800000 */
[----:B------:R-:W5:Y:S01]  /*22610*/  LDL R241, [R1+0x40] ;  /* 0x0000400001f17983 */ /* 0x000f620000100800 */
        /* <DEDUP_REMOVED lines=16> */
[----:B----4-:R-:W-:Y:S01]  /*22720*/  FFMA.FTZ R203, R203, R13, R115 ;  /* 0x0000000dcbcb7223 */ /* 0x010fe20000010073 */
[----:B------:R-:W-:-:S05]  /*22730*/  FFMA.FTZ R202, R237, R202, R114 ;  /* 0x000000caedca7223 */ /* 0x000fca0000010072 */
[----:B------:R0:W-:Y:S02]  /*22740*/  STG.E.128 desc[UR4][R14.64], R200 ;  /* 0x000000c80e007986 */ /* 0x0001e4000c101d04 */
.L_x_70017:
[----:B------:R-:W-:Y:S05]  /*22750*/  BSYNC B1 ;  /* 0x0000000000017941 */ /* 0x000fea0003800000 */
.L_x_70016:
[----:B0-----:R-:W0:Y:S02]  /*22760*/  LDC.64 R14, c[0x0][0x210] ;  /* 0x00008400ff0e7b82 */ /* 0x001e240000000a00 */
[----:B0-----:R-:W-:-:S05]  /*22770*/  IMAD R236, R14, 0x4, R236 ;  /* 0x000000040eec7824 */ /* 0x001fca00078e02ec */
[----:B------:R-:W-:-:S13]  /*22780*/  ISETP.GE.AND P1, PT, R236, R15, PT ;  /* 0x0000000fec00720c */ /* 0x000fda0003f26270 */
[----:B------:R-:W-:Y:S05]  /*22790*/  @!P1 BRA `(.L_x_70018) ;  /* 0xfffffdfc00749947 */ /* 0x000fea000383ffff */
[----:B------:R-:W-:Y:S05]  /*227a0*/  BSYNC B0 ;  /* 0x0000000000007941 */ /* 0x000fea0003800000 */
.L_x_69376:
[----:B------:R-:W-:Y:S05]  /*227b0*/  EXIT ;  /* 0x000000000000794d */ /* 0x000fea0003800000 */
.L_x_69977:
[----:B--234-:R-:W-:Y:S01]  /*227c0*/  HFMA2.MMA R200, -RZ, RZ, 0, 1.847743988037109375e-06 ;  /* 0x0000001fffc87435 */ /* 0x01cfe200000001ff */
[----:B------:R-:W-:Y:S01]  /*227d0*/  BSSY B1, `(.L_x_70019) ;  /* 0x0000007000017945 */ /* 0x000fe20003800000 */
[----:B------:R-:W-:Y:S01]  /*227e0*/  MOV R238, R14 ;  /* 0x0000000e00ee7202 */ /* 0x000fe20000000f00 */
[----:B------:R-:W-:Y:S02]  /*227f0*/  IMAD.MOV.U32 R201, RZ, RZ, 0x1 ;  /* 0x00000001ffc97424 */ /* 0x000fe400078e00ff */
[----:B------:R-:W-:-:S07]  /*22800*/  IMAD.MOV.U32 R13, RZ, RZ, -0x1 ;  /* 0xffffffffff0d7424 */ /* 0x000fce00078e00ff */
[----:B-1----:R-:W-:Y:S05]  /*22810*/  WARPSYNC.COLLECTIVE R13, `(.L_x_70020) ;  /* 0x000000000d087348 */ /* 0x002fea0003c00000 */
[----:B------:R0:W2:Y:S02]  /*22820*/  SHFL.BFLY P6, R13, R238, R201, R200 ;  /* 0x0c0000c9ee0d7389 */ /* 0x0000a400000c00c8 */
[----:B012---:R-:W-:Y:S01]  /*22830*/  ENDCOLLECTIVE ;  /* 0x000000000000791b */ /* 0x007fe20003800000 */
.L_x_70020:
[----:B------:R-:W-:Y:S05]  /*22840*/  BSYNC B1 ;  /* 0x0000000000017941 */ /* 0x000fea0003800000 */
.L_x_70019:
        /* <DEDUP_REMOVED lines=10> */
.L_x_70021:
        /* <DEDUP_REMOVED lines=15> */
.L_x_70022:
[----:B------:R-:W-:Y:S01]  /*229e0*/  HFMA2.MMA R201, -RZ, RZ, 0, 4.76837158203125e-07 ;  /* 0x00000008ffc97435 */ /* 0x000fe200000001ff */
[----:B------:R-:W-:Y:S01]  /*229f0*/  FADD.FTZ R14, R14, R13 ;  /* 0x0000000d0e0e7221 */ /* 0x000fe20000010000 */
[----:B------:R-:W-:-:S03]  /*22a00*/  IMAD.MOV.U32 R13, RZ, RZ, -0x1 ;  /* 0xffffffffff0d7424 */ /* 0x000fc600078e00ff */
[----:B------:R-:W-:-:S07]  /*22a10*/  IMAD.MOV.U32 R238, RZ, RZ, R14 ;  /* 0x000000ffffee7224 */ /* 0x000fce00078e000e */
[----:B------:R-:W-:Y:S05]  /*22a20*/  WARPSYNC.COLLECTIVE R13, `(.L_x_70023) ;  /* 0x000000000d087348 */ /* 0x000fea0003c00000 */
[----:B------:R0:W1:Y:S02]  /*22a30*/  SHFL.BFLY P6, R13, R238, R201, R200 ;  /* 0x0c0000c9ee0d7389 */ /* 0x00006400000c00c8 */
[----:B01----:R-:W-:Y:S01]  /*22a40*/  ENDCOLLECTIVE ;  /* 0x000000000000791b */ /* 0x003fe20003800000 */
.L_x_70023:
[----:B------:R-:W-:Y:S02]  /*22a50*/  IMAD.MOV.U32 R201, RZ, RZ, 0x10 ;  /* 0x00000010ffc97424 */ /* 0x000fe400078e00ff */
[----:B------:R-:W-:Y:S01]  /*22a60*/  FADD.FTZ R14, R14, R13 ;  /* 0x0000000d0e0e7221 */ /* 0x000fe20000010000 */
[----:B------:R-:W-:-:S04]  /*22a70*/  MOV R13, 0xffffffff ;  /* 0xffffffff000d7802 */ /* 0x000fc80000000f00 */
[----:B------:R-:W-:-:S07]  /*22a80*/  MOV R238, R14 ;  /* 0x0000000e00ee7202 */ /* 0x000fce0000000f00 */
[----:B------:R-:W-:Y:S05]  /*22a90*/  WARPSYNC.COLLECTIVE R13, `(.L_x_70024) ;  /* 0x000000000d087348 */ /* 0x000fea0003c00000 */
[----:B------:R0:W1:Y:S02]  /*22aa0*/  SHFL.BFLY P6, R13, R238, R201, R200 ;  /* 0x0c0000c9ee0d7389 */ /* 0x00006400000c00c8 */
[----:B01----:R-:W-:Y:S01]  /*22ab0*/  ENDCOLLECTIVE ;  /* 0x000000000000791b */ /* 0x003fe20003800000 */
.L_x_70024:
        /* <DEDUP_REMOVED lines=186> */
.L_x_70025:
[----:B------:R-:W-:Y:S01]  /*23660*/  HFMA2.MMA R201, -RZ, RZ, 0, 1.1920928955078125e-07 ;  /* 0x00000002ffc97435 */ /* 0x000fe200000001ff */
[----:B------:R-:W-:Y:S01]  /*23670*/  FADD.FTZ R202, R202, R13 ;  /* 0x0000000dcaca7221 */ /* 0x000fe20000010000 */
[----:B------:R-:W-:-:S03]  /*23680*/  IMAD.MOV.U32 R13, RZ, RZ, -0x1 ;  /* 0xffffffffff0d7424 */ /* 0x000fc600078e00ff */
[----:B------:R-:W-:-:S07]  /*23690*/  IMAD.MOV.U32 R238, RZ, RZ, R202 ;  /* 0x000000ffffee7224 */ /* 0x000fce00078e00ca */
[----:B------:R-:W-:Y:S05]  /*236a0*/  WARPSYNC.COLLECTIVE R13, `(.L_x_70026) ;  /* 0x000000000d087348 */ /* 0x000fea0003c00000 */
[----:B------:R0:W1:Y:S02]  /*236b0*/  SHFL.BFLY P6, R13, R238, R201, R200 ;  /* 0x0c0000c9ee0d7389 */ /* 0x00006400000c00c8 */
[----:B01----:R-:W-:Y:S01]  /*236c0*/  ENDCOLLECTIVE ;  /* 0x000000000000791b */ /* 0x003fe20003800000 */
.L_x_70026:
[----:B------:R-:W-:Y:S02]  /*236d0*/  IMAD.MOV.U32 R201, RZ, RZ, 0x4 ;  /* 0x00000004ffc97424 */ /* 0x000fe400078e00ff */
[----:B------:R-:W-:Y:S01]  /*236e0*/  FADD.FTZ R202, R202, R13 ;  /* 0x0000000dcaca7221 */ /* 0x000fe20000010000 */
[----:B------:R-:W-:-:S04]  /*236f0*/  MOV R13, 0xffffffff ;  /* 0xffffffff000d7802 */ /* 0x000fc80000000f00 */
[----:B------:R-:W-:-:S07]  /*23700*/  MOV R238, R202 ;  /* 0x000000ca00ee7202 */ /* 0x000fce0000000f00 */
[----:B------:R-:W-:Y:S05]  /*23710*/  WARPSYNC.COLLECTIVE R13, `(.L_x_70027) ;  /* 0x000000000d087348 */ /* 0x000fea0003c00000 */
[----:B------:R0:W1:Y:S02]  /*23720*/  SHFL.BFLY P6, R13, R238, R201, R200 ;  /* 0x0c0000c9ee0d7389 */ /* 0x00006400000c00c8 */
[----:B01----:R-:W-:Y:S01]  /*23730*/  ENDCOLLECTIVE ;  /* 0x000000000000791b */ /* 0x003fe20003800000 */
.L_x_70027:
[----:B------:R-:W-:Y:S01]  /*23740*/  HFMA2.MMA R201, -RZ, RZ, 0, 4.76837158203125e-07 ;  /* 0x00000008ffc97435 */ /* 0x000fe200000001ff */
[----:B------:R-:W-:Y:S01]  /*23750*/  FADD.FTZ R202, R202, R13 ;  /* 0x0000000dcaca7221 */ /* 0x000fe20000010000 */
[----:B------:R-:W-:-:S03]  /*23760*/  IMAD.MOV.U32 R13, RZ, RZ, -0x1 ;  /* 0xffffffffff0d7424 */ /* 0x000fc600078e00ff */
[----:B------:R-:W-:-:S07]  /*23770*/  IMAD.MOV.U32 R238, RZ, RZ, R202 ;  /* 0x000000ffffee7224 */ /* 0x000fce00078e00ca */
[----:B------:R-:W-:Y:S05]  /*23780*/  WARPSYNC.COLLECTIVE R13, `(.L_x_70028) ;  /* 0x000000000d087348 */ /* 0x000fea0003c00000 */
[----:B------:R0:W1:Y:S02]  /*23790*/  SHFL.BFLY P6, R13, R238, R201, R200 ;  /* 0x0c0000c9ee0d7389 */ /* 0x00006400000c00c8 */
[----:B01----:R-:W-:Y:S01]  /*237a0*/  ENDCOLLECTIVE ;  /* 0x000000000000791b */ /* 0x003fe20003800000 */
.L_x_70028:
[----:B------:R-:W-:Y:S02]  /*237b0*/  IMAD.MOV.U32 R201, RZ, RZ, 0x10 ;  /* 0x00000010ffc97424 */ /* 0x000fe400078e00ff */
[----:B------:R-:W-:Y:S01]  /*237c0*/  FADD.FTZ R202, R202, R13 ;  /* 0x0000000dcaca7221 */ /* 0x000fe20000010000 */
[----:B------:R-:W-:-:S04]  /*237d0*/  MOV R13, 0xffffffff ;  /* 0xffffffff000d7802 */ /* 0x000fc80000000f00 */
[----:B------:R-:W-:-:S07]  /*237e0*/  MOV R238, R202 ;  /* 0x000000ca00ee7202 */ /* 0x000fce0000000f00 */
[----:B------:R-:W-:Y:S05]  /*237f0*/  WARPSYNC.COLLECTIVE R13, `(.L_x_70029) ;  /* 0x000000000d087348 */ /* 0x000fea0003c00000 */
[----:B------:R0:W1:Y:S02]  /*23800*/  SHFL.BFLY P6, R13, R238, R201, R200 ;  /* 0x0c0000c9ee0d7389 */ /* 0x00006400000c00c8 */
[----:B01----:R-:W-:Y:S01]  /*23810*/  ENDCOLLECTIVE ;  /* 0x000000000000791b */ /* 0x003fe20003800000 */
.L_x_70029:
[----:B------:R-:W-:Y:S05]  /*23820*/  BRA `(.L_x_70030) ;  /* 0xffffffd000c07947 */ /* 0x000fea000383ffff */
.L_x_70031:
        /* <DEDUP_REMOVED lines=13> */
.L_x_72436:


//--------------------- .text._ZN10layer_norm13ln_fwd_kernelINS_13Kernel_traitsIfffffjLj2560ELj1ELj4ELj1ELj16ENS_18Kernel_traits_baseILj2560EfffffjLj128EEEEELb1ELb1ELb0ELb1EEEvNS_9FwdParamsE --------------------------
	.section	.text._ZN10layer_norm13ln_fwd_kernelINS_13Kernel_traitsIfffffjLj2560ELj1ELj4ELj1ELj16ENS_18Kernel_traits_baseILj2560EfffffjLj128EEEEELb1ELb1ELb0ELb1EEEvNS_9FwdParamsE,"ax",@progbits
	.align	128
        .global         _ZN10layer_norm13ln_fwd_kernelINS_13Kernel_traitsIfffffjLj2560ELj1ELj4ELj1ELj16ENS_18Kernel_traits_baseILj2560EfffffjLj128EEEEELb1ELb1ELb0ELb1EEEvNS_9FwdParamsE
        .type           _ZN10layer_norm13ln_fwd_kernelINS_13Kernel_traitsIfffffjLj2560ELj1ELj4ELj1ELj16ENS_18Kernel_traits_baseILj2560EfffffjLj128EEEEELb1ELb1ELb0ELb1EEEvNS_9FwdParamsE,@function
        .size           _ZN10layer_norm13ln_fwd_kernelINS_13Kernel_traitsIfffffjLj2560ELj1ELj4ELj1ELj16ENS_18Kernel_traits_baseILj2560EfffffjLj128EEEEELb1ELb1ELb0ELb1EEEvNS_9FwdParamsE,(.L_x_72437 - _ZN10layer_norm13ln_fwd_kernelINS_13Kernel_traitsIfffffjLj2560ELj1ELj4ELj1ELj16ENS_18Kernel_traits_baseILj2560EfffffjLj128EEEEELb1ELb1ELb0ELb1EEEvNS_9FwdParamsE)
        .other          _ZN10layer_norm13ln_fwd_kernelINS_13Kernel_traitsIfffffjLj2560ELj1ELj4ELj1ELj16ENS_18Kernel_traits_baseILj2560EfffffjLj128EEEEELb1ELb1ELb0ELb1EEEvNS_9FwdParamsE,@"STO_CUDA_ENTRY STV_DEFAULT"
_ZN10layer_norm13ln_fwd_kernelINS_13Kernel_traitsIfffffjLj2560ELj1ELj4ELj1ELj16ENS_18Kernel_traits_baseILj2560EfffffjLj128EEEEELb1ELb1ELb0ELb1EEEvNS_9FwdParamsE:
.text._ZN10layer_norm13ln_fwd_kernelINS_13Kernel_traitsIfffffjLj2560ELj1ELj4ELj1ELj16ENS_18Kernel_traits_baseILj2560EfffffjLj128EEEEELb1ELb1ELb0ELb1EEEvNS_9FwdParamsE:
        /* <DEDUP_REMOVED lines=12> */
[----:B-1----:R-:W-:-:S05]  /*00c0*/  @P0 IMAD.MOV.U32 R8, RZ, RZ, R4 ;  /* 0x000000ffff080224 */ /* 0x002fca00078e0004 */
[----:B--2---:R-:W0:Y:S01]  /*00d0*/  @P0 LDG.E.64 R6, desc[UR4][R8.64] ;  /* 0x0000000408060981 */ /* 0x004e22000c1e1b00 */
[----:B------:R-:W1:Y:S01]  /*00e0*/  S2R R0, SR_TID.X ;  /* 0x0000000000007919 */ /* 0x000e620000002100 */
[----:B------:R-:W2:Y:S01]  /*00f0*/  S2R R16, SR_CTAID.X ;  /* 0x0000000000107919 */ /* 0x000ea20000002500 */
[----:B------:R-:W-:Y:S01]  /*0100*/  ULDC UR8, c[0x0][0x0] ;  /* 0x0000000000087ab9 */ /* 0x000fe20000000800 */
[----:B-1----:R-:W-:-:S04]  /*0110*/  LOP3.LUT R80, R0, 0x1f, RZ, 0xc0, !PT ;  /* 0x0000001f00507812 */ /* 0x002fc800078ec0ff */
        /* <DEDUP_REMOVED lines=56> */
[----:B---3--:R-:W-:Y:S02]  /*04a0*/  @P0 R2UR UR6, R2 ;  /* 0x00000000020602ca */ /* 0x008fe400000e0000 */
[----:B------:R-:W-:Y:S02]  /*04b0*/  @P0 R2UR UR7, R3 ;  /* 0x00000000030702ca */ /* 0x000fe400000e0000 */
[----:B0-----:R-:W-:-:S04]  /*04c0*/  @P0 IADD3 R4, P1, R6, R5, RZ ;  /* 0x0000000506040210 */ /* 0x001fc80007f3e0ff */
[----:B------:R-:W-:Y:S01]  /*04d0*/  @P0 IADD3.X R9, RZ, R7, RZ, P1, !PT ;  /* 0x00000007ff090210 */ /* 0x000fe20000ffe4ff */
[----:B--2---:R-:W-:-:S06]  /*04e0*/  IMAD R6, R16, UR8, R0 ;  /* 0x0000000810067c24 */ /* 0x004fcc000f8e0200 */
        /* <DEDUP_REMOVED lines=23> */
[----:B------:R-:W-:Y:S02]  /*0660*/  UIADD3 UR28, UR6, -0x4ab325aa, URZ ;  /* 0xb54cda56061c7890 */ /* 0x000fe4000fffe03f */
[----:B------:R-:W-:Y:S01]  /*0670*/  UIADD3 UR29, UR7, 0x646e171e, URZ ;  /* 0x646e171e071d7890 */ /* 0x000fe2000fffe03f */
[----:B------:R-:W-:Y:S01]  /*0680*/  LOP3.LUT R14, R9, UR21, R12, 0x96, !PT ;  /* 0x00000015090e7c12 */ /* 0x000fe2000f8e960c */
[----:B------:R-:W-:Y:S01]  /*0690*/  IMAD.WIDE.U32 R12, R13, -0x2daee0ad, RZ ;  /* 0xd2511f530d0c7825 */ /* 0x000fe200078e00ff */
[----:B------:R-:W-:Y:S01]  /*06a0*/  UIADD3 UR30, UR6, 0x5384540f, URZ ;  /* 0x5384540f061e7890 */ /* 0x000fe2000fffe03f */
[----:B------:R-:W-:Y:S02]  /*06b0*/  ULDC.64 UR8, c[0x0][0x2c8] ;  /* 0x0000b20000087ab9 */ /* 0x000fe40000000a00 */
        /* <DEDUP_REMOVED lines=15> */
[----:B------:R-:W-:Y:S01]  /*07b0*/  UIADD3 UR31, UR7, 0x1fd5c5a3, URZ ;  /* 0x1fd5c5a3071f7890 */ /* 0x000fe2000fffe03f */
[----:B------:R-:W-:-:S03]  /*07c0*/  ISETP.NE.U32.AND P0, PT, RZ, UR8, PT ;  /* 0x00000008ff007c0c */ /* 0x000fc6000bf05070 */
[----:B------:R-:W-:Y:S01]  /*07d0*/  IMAD.WIDE.U32 R14, R14, -0x326172a9, RZ ;  /* 0xcd9e8d570e0e7825 */ /* 0x000fe200078e00ff */
[----:B------:R-:W-:-:S03]  /*07e0*/  ISETP.NE.AND.EX P0, PT, RZ, UR9, PT, P0 ;  /* 0x00000009ff007c0c */ /* 0x000fc6000bf05300 */
[----:B------:R-:W-:Y:S01]  /*07f0*/  IMAD.WIDE.U32 R12, R13, -0x2daee0ad, RZ ;  /* 0xd2511f530d0c7825 */ /* 0x000fe200078e00ff */
[----:B------:R-:W-:Y:S01]  /*0800*/  LOP3.LUT R78, R15, UR30, R10, 0x96, !PT ;  /* 0x0000001e0f4e7c12 */ /* 0x000fe2000f8e960a */
[----:B------:R-:W-:-:S03]  /*0810*/  UIADD3 UR33, UR7, -0x24c28bd8, URZ ;  /* 0xdb3d742807217890 */ /* 0x000fc6000fffe03f */
[----:B------:R-:W-:Y:S01]  /*0820*/  LOP3.LUT R8, R13, UR31, R8, 0x96, !PT ;  /* 0x0000001f0d087c12 */ /* 0x000fe2000f8e9608 */
[----:B------:R-:W-:Y:S01]  /*0830*/  IMAD.HI.U32 R7, R78, -0x2daee0ad, RZ ;  /* 0xd2511f534e077827 */ /* 0x000fe200078e00ff */
[----:B------:R-:W-:Y:S01]  /*0840*/  UIADD3 UR32, UR6, -0xe443238, URZ ;  /* 0xf1bbcdc806207890 */ /* 0x000fe2000fffe03f */
[----:B------:R-:W-:Y:S02]  /*0850*/  SHF.R.U32.HI R9, RZ, 0x5, R0 ;  /* 0x00000005ff097819 */ /* 0x000fe40000011600 */
[----:B------:R-:W-:Y:S01]  /*0860*/  IMAD.HI.U32 R11, R8, -0x326172a9, RZ ;  /* 0xcd9e8d57080b7827 */ /* 0x000fe200078e00ff */
[----:B------:R-:W-:Y:S02]  /*0870*/  LOP3.LUT R0, R7, UR33, R12, 0x96, !PT ;  /* 0x0000002107007c12 */ /* 0x000fe4000f8e960c */
[----:B------:R-:W-:Y:S02]  /*0880*/  LOP3.LUT R7, R80, 0x20, RZ, 0xfc, !PT ;  /* 0x0000002050077812 */ /* 0x000fe400078efcff */
[----:B------:R-:W-:-:S02]  /*0890*/  LOP3.LUT R2, R11, UR32, R14, 0x96, !PT ;  /* 0x000000200b027c12 */ /* 0x000fc4000f8e960e */
[----:B------:R-:W-:Y:S02]  /*08a0*/  @P0 LEA R14, P1, R7, UR8, 0x4 ;  /* 0x00000008070e0c11 */ /* 0x000fe4000f8220ff */
[----:B------:R-:W-:Y:S02]  /*08b0*/  @P0 LEA R10, P6, R80, UR8, 0x4 ;  /* 0x00000008500a0c11 */ /* 0x000fe4000f8c20ff */
[----:B------:R-:W-:Y:S01]  /*08c0*/  @P0 LEA R18, P3, R81, UR8, 0x4 ;  /* 0x0000000851120c11 */ /* 0x000fe2000f8620ff */
[----:B------:R-:W-:Y:S01]  /*08d0*/  @P0 IMAD.X R15, RZ, RZ, UR9, P1 ;  /* 0x00000009ff0f0e24 */ /* 0x000fe200088e06ff */
[----:B------:R-:W-:Y:S02]  /*08e0*/  @P0 LEA R22, P5, R85, UR8, 0x4 ;  /* 0x0000000855160c11 */ /* 0x000fe4000f8a20ff */
[----:B------:R-:W-:Y:S01]  /*08f0*/  @P0 LEA R26, P1, R89, UR8, 0x4 ;  /* 0x00000008591a0c11 */ /* 0x000fe2000f8220ff */
[----:B------:R-:W-:Y:S01]  /*0900*/  IMAD R9, R16, 0x4, R9 ;  /* 0x0000000410097824 */ /* 0x000fe200078e0209 */
[----:B------:R-:W-:-:S02]  /*0910*/  @P0 IADD3.X R11, RZ, UR9, RZ, P6, !PT ;  /* 0x00000009ff0b0c10 */ /* 0x000fc4000b7fe4ff */
[----:B------:R-:W-:Y:S01]  /*0920*/  @P0 LEA R20, P4, R83, UR8, 0x4 ;  /* 0x0000000853140c11 */ /* 0x000fe2000f8820ff */
[----:B------:R-:W-:Y:S01]  /*0930*/  @P0 IMAD.X R19, RZ, RZ, UR9, P3 ;  /* 0x00000009ff130e24 */ /* 0x000fe200098e06ff */
[----:B------:R-:W-:Y:S01]  /*0940*/  @P0 LEA R16, P2, R79, UR8, 0x4 ;  /* 0x000000084f100c11 */ /* 0x000fe2000f8420ff */
[----:B------:R-:W5:Y:S01]  /*0950*/  @P0 LDG.E.128 R188, desc[UR4][R14.64] ;  /* 0x000000040ebc0981 */ /* 0x000f62000c1e1d00 */
[----:B------:R-:W-:Y:S01]  /*0960*/  @P0 LEA R24, P6, R87, UR8, 0x4 ;  /* 0x0000000857180c11 */ /* 0x000fe2000f8c20ff */
[----:B------:R-:W-:Y:S01]  /*0970*/  @P0 IMAD.X R23, RZ, RZ, UR9, P5 ;  /* 0x00000009ff170e24 */ /* 0x000fe2000a8e06ff */
[----:B------:R-:W-:Y:S01]  /*0980*/  @P0 LEA R30, P3, R93, UR8, 0x4 ;  /* 0x000000085d1e0c11 */ /* 0x000fe2000f8620ff */
[----:B------:R-:W-:Y:S01]  /*0990*/  @P0 IMAD.X R27, RZ, RZ, UR9, P1 ;  /* 0x00000009ff1b0e24 */ /* 0x000fe200088e06ff */
[----:B------:R-:W-:Y:S01]  /*09a0*/  @P0 LEA R34, P5, R97, UR8, 0x4 ;  /* 0x0000000861220c11 */ /* 0x000fe2000f8a20ff */
[----:B------:R-:W5:Y:S01]  /*09b0*/  @P0 LDG.E.128 R180, desc[UR4][R18.64] ;  /* 0x0000000412b40981 */ /* 0x000f62000c1e1d00 */
[----:B------:R-:W-:-:S02]  /*09c0*/  @P0 LEA R38, P1, R101, UR8, 0x4 ;  /* 0x0000000865260c11 */ /* 0x000fc4000f8220ff */
[----:B------:R-:W-:Y:S02]  /*09d0*/  @P0 IADD3.X R17, RZ, UR9, RZ, P2, !PT ;  /* 0x00000009ff110c10 */ /* 0x000fe400097fe4ff */
        /* <DEDUP_REMOVED lines=8> */
[----:B------:R-:W5:Y:S01]  /*0a60*/  @P0 LDG.E.128 R184, desc[UR4][R16.64] ;  /* 0x0000000410b80981 */ /* 0x000f62000c1e1d00 */
[----:B------:R-:W-:-:S02]  /*0a70*/  @P0 IADD3.X R29, RZ, UR9, RZ, P2, !PT ;  /* 0x00000009ff1d0c10 */ /* 0x000fc400097fe4ff */
[----:B------:R-:W-:Y:S01]  /*0a80*/  @P0 LEA R70, P3, R241, UR8, 0x4 ;  /* 0x00000008f1460c11 */ /* 0x000fe2000f8620ff */
[----:B------:R-:W5:Y:S01]  /*0a90*/  @P0 LDG.E.128 R176, desc[UR4][R20.64] ;  /* 0x0000000414b00981 */ /* 0x000f62000c1e1d00 */
[----:B------:R-:W-:Y:S02]  /*0aa0*/  @P0 IADD3.X R33, RZ, UR9, RZ, P4, !PT ;  /* 0x00000009ff210c10 */ /* 0x000fe4000a7fe4ff */
[----:B------:R-:W-:Y:S01]  /*0ab0*/  @P0 LEA R74, P5, R109, UR8, 0x4 ;  /* 0x000000086d4a0c11 */ /* 0x000fe2000f8a20ff */
[----:B------:R-:W5:Y:S01]  /*0ac0*/  @P0 LDG.E.128 R172, desc[UR4][R22.64] ;  /* 0x0000000416ac0981 */ /* 0x000f62000c1e1d00 */
[----:B------:R-:W-:Y:S02]  /*0ad0*/  @P0 IADD3.X R37, RZ, UR9, RZ, P6, !PT ;  /* 0x00000009ff250c10 */ /* 0x000fe4000b7fe4ff */
[----:B------:R-:W-:Y:S01]  /*0ae0*/  @P0 LEA R76, P1, R103, UR8, 0x4 ;  /* 0x00000008674c0c11 */ /* 0x000fe2000f8220ff */
[----:B------:R-:W5:Y:S01]  /*0af0*/  @P0 LDG.E.128 R168, desc[UR4][R24.64] ;  /* 0x0000000418a80981 */ /* 0x000f62000c1e1d00 */
[----:B------:R-:W-:-:S02]  /*0b00*/  @P0 LEA R40, P2, R249, UR8, 0x4 ;  /* 0x00000008f9280c11 */ /* 0x000fc4000f8420ff */
[----:B------:R-:W-:Y:S01]  /*0b10*/  @P0 LEA R72, P4, R233, UR8, 0x4 ;  /* 0x00000008e9480c11 */ /* 0x000fe2000f8820ff */
[----:B------:R-:W-:Y:S01]  /*0b20*/  @P0 IMAD.X R71, RZ, RZ, UR9, P3 ;  /* 0x00000009ff470e24 */ /* 0x000fe200098e06ff */
[----:B------:R-:W-:Y:S01]  /*0b30*/  @P0 LEA R106, P6, R105, UR8, 0x4 ;  /* 0x00000008696a0c11 */ /* 0x000fe2000f8c20ff */
[----:B------:R-:W-:Y:S01]  /*0b40*/  @P0 IMAD.X R75, RZ, RZ, UR9, P5 ;  /* 0x00000009ff4b0e24 */ /* 0x000fe2000a8e06ff */
[----:B------:R-:W-:Y:S01]  /*0b50*/  @P0 IADD3.X R41, RZ, UR9, RZ, P2, !PT ;  /* 0x00000009ff290c10 */ /* 0x000fe200097fe4ff */
[----:B------:R-:W-:Y:S01]  /*0b60*/  @P0 IMAD.X R77, RZ, RZ, UR9, P1 ;  /* 0x00000009ff4d0e24 */ /* 0x000fe200088e06ff */
[----:B------:R-:W-:Y:S01]  /*0b70*/  @P0 IADD3.X R73, RZ, UR9, RZ, P4, !PT ;  /* 0x00000009ff490c10 */ /* 0x000fe2000a7fe4ff */
[----:B------:R-:W5:Y:S01]  /*0b80*/  @P0 LDG.E.128 R164, desc[UR4][R26.64] ;  /* 0x000000041aa40981 */ /* 0x000f62000c1e1d00 */
[----:B------:R-:W-:Y:S01]  /*0b90*/  @P0 IADD3.X R107, RZ, UR9, RZ, P6, !PT ;  /* 0x00000009ff6b0c10 */ /* 0x000fe2000b7fe4ff */
[----:B------:R-:W-:Y:S02]  /*0ba0*/  ULDC.64 UR8, c[0x0][0x278] ;  /* 0x00009e0000087ab9 */ /* 0x000fe40000000a00 */
        /* <DEDUP_REMOVED lines=12> */
[----:B------:R-:W-:-:S02]  /*0c70*/  LEA R68, P1, R80, UR8, 0x4 ;  /* 0x0000000850447c11 */ /* 0x000fc4000f8220ff */
[----:B------:R-:W-:Y:S02]  /*0c80*/  LEA R66, P6, R7, UR8, 0x4 ;  /* 0x0000000807427c11 */ /* 0x000fe4000f8c20ff */
[----:B------:R-:W-:Y:S02]  /*0c90*/  IADD3.X R69, RZ, UR9, RZ, P1, !PT ;  /* 0x00000009ff457c10 */ /* 0x000fe40008ffe4ff */
[----:B------:R-:W-:Y:S01]  /*0ca0*/  LEA R62, P1, R81, UR8, 0x4 ;  /* 0x00000008513e7c11 */ /* 0x000fe2000f8220ff */
[----:B------:R-:W-:Y:S01]  /*0cb0*/  IMAD.X R67, RZ, RZ, UR9, P6 ;  /* 0x00000009ff437e24 */ /* 0x000fe2000b0e06ff */
[----:B------:R-:W-:Y:S02]  /*0cc0*/  LEA R58, P3, R85, UR8, 0x4 ;  /* 0x00000008553a7c11 */ /* 0x000fe4000f8620ff */
[----:B------:R-:W-:Y:S01]  /*0cd0*/  LEA R54, P6, R89, UR8, 0x4 ;  /* 0x0000000859367c11 */ /* 0x000fe2000f8c20ff */
[----:B------:R-:W-:Y:S01]  /*0ce0*/  IMAD.X R63, RZ, RZ, UR9, P1 ;  /* 0x00000009ff3f7e24 */ /* 0x000fe200088e06ff */
[----:B------:R-:W-:-:S02]  /*0cf0*/  LEA R64, P5, R79, UR8, 0x4 ;  /* 0x000000084f407c11 */ /* 0x000fc4000f8a20ff */
[----:B------:R-:W-:Y:S02]  /*0d00*/  CS2R R192, SRZ ;  /* 0x0000000000c07805 */ /* 0x000fe4000001ff00 */
[----:B------:R-:W-:Y:S02]  /*0d10*/  LEA R60, P4, R83, UR8, 0x4 ;  /* 0x00000008533c7c11 */ /* 0x000fe4000f8820ff */
[----:B------:R-:W-:Y:S02]  /*0d20*/  CS2R R194, SRZ ;  /* 0x0000000000c27805 */ /* 0x000fe4000001ff00 */
[----:B------:R-:W-:Y:S02]  /*0d30*/  LEA R56, P2, R87, UR8, 0x4 ;  /* 0x0000000857387c11 */ /* 0x000fe4000f8420ff */
[----:B------:R-:W-:Y:S01]  /*0d40*/  LEA R50, P1, R93, UR8, 0x4 ;  /* 0x000000085d327c11 */ /* 0x000fe2000f8220ff */
[----:B------:R-:W-:Y:S01]  /*0d50*/  IMAD.X R59, RZ, RZ, UR9, P3 ;  /* 0x00000009ff3b7e24 */ /* 0x000fe200098e06ff */
[----:B------:R-:W-:Y:S01]  /*0d60*/  IADD3.X R65, RZ, UR9, RZ, P5, !PT ;  /* 0x00000009ff417c10 */ /* 0x000fe2000affe4ff */
[----:B------:R-:W-:Y:S01]  /*0d70*/  IMAD.X R55, RZ, RZ, UR9, P6 ;  /* 0x00000009ff377e24 */ /* 0x000fe2000b0e06ff */
[----:B------:R-:W-:Y:S01]  /*0d80*/  IADD3.X R61, RZ, UR9, RZ, P4, !PT ;  /* 0x00000009ff3d7c10 */ /* 0x000fe2000a7fe4ff */
[----:B------:R0:W5:Y:S01]  /*0d90*/  @P0 LDG.E.128 R192, desc[UR4][R10.64] ;  /* 0x000000040ac00981 */ /* 0x000162000c1e1d00 */
[----:B------:R-:W-:-:S02]  /*0da0*/  LEA R46, P3, R97, UR8, 0x4 ;  /* 0x00000008612e7c11 */ /* 0x000fc4000f8620ff */
[----:B------:R-:W-:Y:S02]  /*0db0*/  IADD3.X R57, RZ, UR9, RZ, P2, !PT ;  /* 0x00000009ff397c10 */ /* 0x000fe400097fe4ff */
[----:B------:R-:W-:Y:S01]  /*0dc0*/  LEA R42, P6, R101, UR8, 0x4 ;  /* 0x00000008652a7c11 */ /* 0x000fe2000f8c20ff */
[----:B------:R-:W-:Y:S01]  /*0dd0*/  IMAD.X R51, RZ, RZ, UR9, P1 ;  /* 0x00000009ff337e24 */ /* 0x000fe200088e06ff */
[----:B------:R-:W-:Y:S02]  /*0de0*/  LEA R52, P5, R91, UR8, 0x4 ;  /* 0x000000085b347c11 */ /* 0x000fe4000f8a20ff */
[----:B------:R-:W-:Y:S01]  /*0df0*/  LEA R48, P4, R95, UR8, 0x4 ;  /* 0x000000085f307c11 */ /* 0x000fe2000f8820ff */
[----:B0-----:R-:W0:Y:S01]  /*0e00*/  LDC.64 R10, c[0x0][0x260] ;  /* 0x00009800ff0a7b82 */ /* 0x001e220000000a00 */
[----:B------:R-:W-:Y:S02]  /*0e10*/  LEA R44, P2, R99, UR8, 0x4 ;  /* 0x00000008632c7c11 */ /* 0x000fe4000f8420ff */
[----:B------:R-:W-:Y:S01]  /*0e20*/  LEA R236, P1, R241, UR8, 0x4 ;  /* 0x00000008f1ec7c11 */ /* 0x000fe2000f8220ff */
[----:B------:R-:W-:Y:S01]  /*0e30*/  IMAD.X R47, RZ, RZ, UR9, P3 ;  /* 0x00000009ff2f7e24 */ /* 0x000fe200098e06ff */
[----:B------:R-:W-:Y:S01]  /*0e40*/  IADD3.X R53, RZ, UR9, RZ, P5, !PT ;  /* 0x00000009ff357c10 */ /* 0x000fe2000affe4ff */
[----:B------:R-:W-:Y:S01]  /*0e50*/  IMAD.X R43, RZ, RZ, UR9, P6 ;  /* 0x00000009ff2b7e24 */ /* 0x000fe2000b0e06ff */
[----:B------:R-:W-:-:S02]  /*0e60*/  IADD3.X R49, RZ, UR9, RZ, P4, !PT ;  /* 0x00000009ff317c10 */ /* 0x000fc4000a7fe4ff */
[----:B------:R-:W-:Y:S02]  /*0e70*/  IADD3.X R45, RZ, UR9, RZ, P2, !PT ;  /* 0x00000009ff2d7c10 */ /* 0x000fe400097fe4ff */
[----:B------:R-:W-:Y:S02]  /*0e80*/  LEA R244, P5, R249, UR8, 0x4 ;  /* 0x00000008f9f47c11 */ /* 0x000fe4000f8a20ff */
[----:B------:R-:W-:Y:S02]  /*0e90*/  LEA R228, P4, R233, UR8, 0x4 ;  /* 0x00000008e9e47c11 */ /* 0x000fe4000f8820ff */
[----:B------:R-:W-:Y:S02]  /*0ea0*/  LEA R116, P3, R109, UR8, 0x4 ;  /* 0x000000086d747c11 */ /* 0x000fe4000f8620ff */
[----:B------:R-:W-:Y:S02]  /*0eb0*/  LEA R112, P2, R105, UR8, 0x4 ;  /* 0x0000000869707c11 */ /* 0x000fe4000f8420ff */
[----:B------:R-:W-:Y:S01]  /*0ec0*/  LEA R12, P6, R103, UR8, 0x4 ;  /* 0x00000008670c7c11 */ /* 0x000fe2000f8c20ff */
[----:B------:R-:W-:Y:S01]  /*0ed0*/  ULDC UR8, c[0x0][0x214] ;  /* 0x0000850000087ab9 */ /* 0x000fe20000000800 */
[----:B------:R-:W-:Y:S01]  /*0ee0*/  IMAD.X R237, RZ, RZ, UR9, P1 ;  /* 0x00000009ffed7e24 */ /* 0x000fe200088e06ff */
[----:B------:R-:W-:Y:S01]  /*0ef0*/  ISETP.GE.AND P1, PT, R9, UR8, PT ;  /* 0x0000000809007c0c */ /* 0x000fe2000bf26270 */
[----:B------:R-:W-:Y:S01]  /*0f00*/  IMAD.X R117, RZ, RZ, UR9, P3 ;  /* 0x00000009ff757e24 */ /* 0x000fe200098e06ff */
[----:B------:R-:W-:Y:S01]  /*0f10*/  IADD3.X R245, RZ, UR9, RZ, P5, !PT ;  /* 0x00000009fff57c10 */ /* 0x000fe2000affe4ff */
[----:B------:R-:W-:Y:S01]  /*0f20*/  IMAD.X R13, RZ, RZ, UR9, P6 ;  /* 0x00000009ff0d7e24 */ /* 0x000fe2000b0e06ff */
[----:B------:R-:W-:-:S02]  /*0f30*/  IADD3.X R229, RZ, UR9, RZ, P4, !PT ;  /* 0x00000009ffe57c10 */ /* 0x000fc4000a7fe4ff */
[----:B------:R-:W-:-:S07]  /*0f40*/  IADD3.X R113, RZ, UR9, RZ, P2, !PT ;  /* 0x00000009ff717c10 */ /* 0x000fce00097fe4ff */
[----:B------:R-:W-:Y:S05]  /*0f50*/  @P1 EXIT ;  /* 0x000000000000194d */ /* 0x000fea0003800000 */
[----:B------:R-:W2:Y:S01]  /*0f60*/  LDG.E.128 R216, desc[UR4][R68.64] ;  /* 0x0000000444d87981 */ /* 0x000ea2000c1e1d00 */
[----:B------:R-:W-:Y:S01]  /*0f70*/  UIADD3 UR34, UR6, -0x700cb87f, URZ ;  /* 0x8ff3478106227890 */ /* 0x000fe2000fffe03f */
[----:B------:R-:W-:Y:S01]  /*0f80*/  IMAD R8, R8, -0x326172a9, RZ ;  /* 0xcd9e8d5708087824 */ /* 0x000fe200078e02ff */
[----:B------:R-:W-:Y:S01]  /*0f90*/  UIADD3 UR35, UR7, -0x695add53, URZ ;  /* 0x96a522ad07237890 */ /* 0x000fe2000fffe03f */
[----:B------:R-:W3:Y:S01]  /*0fa0*/  LDG.E.128 R212, desc[UR4][R66.64] ;  /* 0x0000000442d47981 */ /* 0x000ee2000c1e1d00 */
[----:B------:R-:W-:-:S03]  /*0fb0*/  IMAD.HI.U32 R17, R0, -0x326172a9, RZ ;  /* 0xcd9e8d5700117827 */ /* 0x000fc600078e00ff */
[----:B------:R-:W4:Y:S01]  /*0fc0*/  LDG.E.128 R208, desc[UR4][R64.64] ;  /* 0x0000000440d07981 */ /* 0x000f22000c1e1d00 */
[----:B------:R-:W-:Y:S01]  /*0fd0*/  IMAD R14, R78, -0x2daee0ad, RZ ;  /* 0xd2511f534e0e7824 */ /* 0x000fe200078e02ff */
[----:B------:R-:W-:Y:S01]  /*0fe0*/  LOP3.LUT R8, R17, UR34, R8, 0x96, !PT ;  /* 0x0000002211087c12 */ /* 0x000fe2000f8e9608 */
[----:B------:R-:W-:Y:S01]  /*0ff0*/  IMAD.HI.U32 R15, R2, -0x2daee0ad, RZ ;  /* 0xd2511f53020f7827 */ /* 0x000fe200078e00ff */
[----:B------:R-:W4:Y:S03]  /*1000*/  LDG.E.128 R204, desc[UR4][R62.64] ;  /* 0x000000043ecc7981 */ /* 0x000f26000c1e1d00 */
[----:B0-----:R-:W-:Y:S01]  /*1010*/  IMAD.WIDE.U32 R40, R7, 0x10, R10 ;  /* 0x0000001007287825 */ /* 0x001fe200078e000a */
[----:B------:R-:W-:Y:S01]  /*1020*/  LOP3.LUT R7, R15, UR35, R14, 0x96, !PT ;  /* 0x000000230f077c12 */ /* 0x000fe2000f8e960e */
[----:B------:R-:W4:Y:S02]  /*1030*/  LDG.E.128 R200, desc[UR4][R60.64] ;  /* 0x000000043cc87981 */ /* 0x000f24000c1e1d00 */
[----:B------:R-:W-:-:S02]  /*1040*/  IMAD.WIDE.U32 R20, R97, 0x10, R10 ;  /* 0x0000001061147825 */ /* 0x000fc400078e000a */
[----:B------:R-:W4:Y:S02]  /*1050*/  LDG.E.128 R72, desc[UR4][R44.64] ;  /* 0x000000042c487981 */ /* 0x000f24000c1e1d00 */
[--C-:B------:R-:W-:Y:S02]  /*1060*/  IMAD.WIDE.U32 R18, R99, 0x10, R10.reuse ;  /* 0x0000001063127825 */ /* 0x100fe400078e000a */
[----:B------:R-:W5:Y:S02]  /*1070*/  LDG.E.128 R244, desc[UR4][R244.64] ;  /* 0x00000004f4f47981 */ /* 0x000f64000c1e1d00 */
[--C-:B------:R-:W-:Y:S02]  /*1080*/  IMAD.WIDE.U32 R24, R93, 0x10, R10.reuse ;  /* 0x000000105d187825 */ /* 0x100fe400078e000a */
[----:B------:R-:W5:Y:S02]  /*1090*/  LDG.E.128 R236, desc[UR4][R236.64] ;  /* 0x00000004ecec7981 */ /* 0x000f64000c1e1d00 */
[----:B------:R-:W-:-:S02]  /*10a0*/  IMAD.WIDE.U32 R22, R95, 0x10, R10 ;  /* 0x000000105f167825 */ /* 0x000fc400078e000a */
[----:B------:R-:W5:Y:S02]  /*10b0*/  LDG.E.128 R228, desc[UR4][R228.64] ;  /* 0x00000004e4e47981 */ /* 0x000f64000c1e1d00 */
[--C-:B------:R-:W-:Y:S02]  /*10c0*/  IMAD.WIDE.U32 R28, R89, 0x10, R10.reuse ;  /* 0x00000010591c7825 */ /* 0x100fe400078e000a */
[----:B------:R-:W5:Y:S02]  /*10d0*/  LDG.E.128 R116, desc[UR4][R116.64] ;  /* 0x0000000474747981 */ /* 0x000f64000c1e1d00 */
[--C-:B------:R-:W-:Y:S02]  /*10e0*/  IMAD.WIDE.U32 R26, R91, 0x10, R10.reuse ;  /* 0x000000105b1a7825 */ /* 0x100fe400078e000a */
[----:B------:R-:W5:Y:S02]  /*10f0*/  LDG.E.128 R112, desc[UR4][R112.64] ;  /* 0x0000000470707981 */ /* 0x000f64000c1e1d00 */
[----:B------:R-:W-:-:S04]  /*1100*/  IMAD.WIDE.U32 R32, R85, 0x10, R10 ;  /* 0x0000001055207825 */ /* 0x000fc800078e000a */
[--C-:B------:R-:W-:Y:S01]  /*1110*/  IMAD.WIDE.U32 R30, R87, 0x10, R10.reuse ;  /* 0x00000010571e7825 */ /* 0x100fe200078e000a */
[----:B------:R-:W4:Y:S03]  /*1120*/  LDG.E.128 R96, desc[UR4][R56.64] ;  /* 0x0000000438607981 */ /* 0x000f26000c1e1d00 */
        /* <DEDUP_REMOVED lines=15> */
[----:B------:R-:W4:Y:S01]  /*1220*/  LDG.E.128 R52, desc[UR4][R34.64] ;  /* 0x0000000422347981 */ /* 0x000f22000c1e1d00 */
[----:B------:R-:W-:Y:S01]  /*1230*/  LOP3.LUT R220, R4, 0x3, RZ, 0xc0, !PT ;  /* 0x0000000304dc7812 */ /* 0x000fe200078ec0ff */
[----:B------:R-:W-:Y:S01]  /*1240*/  ULDC.64 UR8, c[0x0][0x270] ;  /* 0x00009c0000087ab9 */ /* 0x000fe20000000a00 */
[--C-:B------:R-:W-:Y:S01]  /*1250*/  IMAD.WIDE.U32 R16, R101, 0x10, R10.reuse ;  /* 0x0000001065107825 */ /* 0x100fe200078e000a */
[----:B------:R-:W4:Y:S01]  /*1260*/  LDG.E.128 R44, desc[UR4][R30.64] ;  /* 0x000000041e2c7981 */ /* 0x000f22000c1e1d00 */
[----:B------:R-:W-:Y:S01]  /*1270*/  ULDC UR10, c[0x0][0x218] ;  /* 0x00008600000a7ab9 */ /* 0x000fe20000000800 */
[----:B------:R-:W-:Y:S01]  /*1280*/  ULDC UR11, c[0x0][0x2d8] ;  /* 0x0000b600000b7ab9 */ /* 0x000fe20000000800 */
[--C-:B------:R-:W-:Y:S01]  /*1290*/  IMAD.WIDE.U32 R14, R103, 0x10, R10.reuse ;  /* 0x00000010670e7825 */ /* 0x100fe200078e000a */
[----:B------:R-:W4:Y:S01]  /*12a0*/  LDG.E.128 R40, desc[UR4][R28.64] ;  /* 0x000000041c287981 */ /* 0x000f22000c1e1d00 */
[----:B------:R-:W-:Y:S01]  /*12b0*/  ULDC.64 UR12, c[0x0][0x238] ;  /* 0x00008e00000c7ab9 */ /* 0x000fe20000000a00 */
[----:B------:R-:W-:Y:S01]  /*12c0*/  ULDC.64 UR14, c[0x0][0x240] ;  /* 0x00009000000e7ab9 */ /* 0x000fe20000000a00 */
[----:B------:R-:W-:Y:S01]  /*12d0*/  IMAD.WIDE.U32 R10, R80, 0x10, R10 ;  /* 0x00000010500a7825 */ /* 0x000fe200078e000a */
[----:B------:R-:W4:Y:S01]  /*12e0*/  LDG.E.128 R100, desc[UR4][R58.64] ;  /* 0x000000043a647981 */ /* 0x000f22000c1e1d00 */
[----:B------:R-:W-:-:S03]  /*12f0*/  ULDC.64 UR16, c[0x0][0x2b8] ;  /* 0x0000ae0000107ab9 */ /* 0x000fc60000000a00 */
[----:B------:R-:W4:Y:S04]  /*1300*/  LDG.E.128 R80, desc[UR4][R48.64] ;  /* 0x0000000430507981 */ /* 0x000f28000c1e1d00 */
[----:B------:R-:W4:Y:S04]  /*1310*/  LDG.E.128 R28, desc[UR4][R22.64] ;  /* 0x00000004161c7981 */ /* 0x000f28000c1e1d00 */
[----:B------:R-:W4:Y:S04]  /*1320*/  LDG.E.128 R56, desc[UR4][R36.64] ;  /* 0x0000000424387981 */ /* 0x000f28000c1e1d00 */
[----:B------:R-:W4:Y:S04]  /*1330*/  LDG.E.128 R48, desc[UR4][R32.64] ;  /* 0x0000000420307981 */ /* 0x000f28000c1e1d00 */
[----:B------:R-:W5:Y:S04]  /*1340*/  LDG.E.128 R248, desc[UR4][R248.64] ;  /* 0x00000004f8f87981 */ /* 0x000f68000c1e1d00 */
[----:B------:R-:W4:Y:S04]  /*1350*/  LDG.E.128 R36, desc[UR4][R26.64] ;  /* 0x000000041a247981 */ /* 0x000f28000c1e1d00 */
[----:B------:R-:W4:Y:S04]  /*1360*/  LDG.E.128 R32, desc[UR4][R24.64] ;  /* 0x0000000418207981 */ /* 0x000f28000c1e1d00 */
[----:B------:R-:W5:Y:S04]  /*1370*/  LDG.E.128 R240, desc[UR4][R240.64] ;  /* 0x00000004f0f07981 */ /* 0x000f68000c1e1d00 */
[----:B------:R-:W5:Y:S04]  /*1380*/  LDG.E.128 R232, desc[UR4][R232.64] ;  /* 0x00000004e8e87981 */ /* 0x000f68000c1e1d00 */
[----:B------:R-:W4:Y:S04]  /*1390*/  LDG.E.128 R24, desc[UR4][R20.64] ;  /* 0x0000000414187981 */ /* 0x000f28000c1e1d00 */
[----:B------:R-:W5:Y:S04]  /*13a0*/  LDG.E.128 R108, desc[UR4][R108.64] ;  /* 0x000000046c6c7981 */ /* 0x000f68000c1e1d00 */
[----:B------:R-:W5:Y:S04]  /*13b0*/  LDG.E.128 R104, desc[UR4][R104.64] ;  /* 0x0000000468687981 */ /* 0x000f68000c1e1d00 */
[----:B------:R-:W4:Y:S04]  /*13c0*/  LDG.E.128 R20, desc[UR4][R18.64] ;  /* 0x0000000412147981 */ /* 0x000f28000c1e1d00 */
[----:B------:R-:W4:Y:S04]  /*13d0*/  LDG.E.128 R16, desc[UR4][R16.64] ;  /* 0x0000000410107981 */ /* 0x000f28000c1e1d00 */
[----:B--2---:R-:W-:Y:S04]  /*13e0*/  STL.64 [R1+0x1b0], R216 ;  /* 0x0001b0d801007387 */ /* 0x004fe80000100a00 */
[----:B------:R-:W-:Y:S04]  /*13f0*/  STL.64 [R1+0x1b8], R218 ;  /* 0x0001b8da01007387 */ /* 0x000fe80000100a00 */
[----:B---3--:R-:W-:Y:S04]  /*1400*/  STL.64 [R1+0x180], R212 ;  /* 0x000180d401007387 */ /* 0x008fe80000100a00 */
[----:B------:R-:W-:Y:S04]  /*1410*/  STL.64 [R1+0x188], R214 ;  /* 0x000188d601007387 */ /* 0x000fe80000100a00 */
[----:B----4-:R-:W-:Y:S04]  /*1420*/  STL.64 [R1+0x160], R208 ;  /* 0x000160d001007387 */ /* 0x010fe80000100a00 */
[----:B------:R-:W-:Y:S04]  /*1430*/  STL.64 [R1+0x168], R210 ;  /* 0x000168d201007387 */ /* 0x000fe80000100a00 */
[----:B------:R-:W-:Y:S04]  /*1440*/  STL.64 [R1+0x140], R204 ;  /* 0x000140cc01007387 */ /* 0x000fe80000100a00 */
[----:B------:R-:W-:Y:S04]  /*1450*/  STL.64 [R1+0x148], R206 ;  /* 0x000148ce01007387 */ /* 0x000fe80000100a00 */
[----:B------:R-:W-:Y:S04]  /*1460*/  STL.64 [R1+0x120], R200 ;  /* 0x000120c801007387 */ /* 0x000fe80000100a00 */
[----:B------:R-:W-:Y:S04]  /*1470*/  STL.64 [R1+0x128], R202 ;  /* 0x000128ca01007387 */ /* 0x000fe80000100a00 */
[----:B------:R-:W-:Y:S04]  /*1480*/  STL.64 [R1+0x100], R100 ;  /* 0x0001006401007387 */ /* 0x000fe80000100a00 */
[----:B------:R0:W-:Y:S04]  /*1490*/  STL.64 [R1+0x108], R102 ;  /* 0x0001086601007387 */ /* 0x0001e80000100a00 */
[----:B------:R-:W-:Y:S04]  /*14a0*/  STL.64 [R1+0xe0], R96 ;  /* 0x0000e06001007387 */ /* 0x000fe80000100a00 */
[----:B------:R1:W-:Y:S04]  /*14b0*/  STL.64 [R1+0xe8], R98 ;  /* 0x0000e86201007387 */ /* 0x0003e80000100a00 */
[----:B0-----:R0:W5:Y:S04]  /*14c0*/  LDG.E.128 R100, desc[UR4][R14.64] ;  /* 0x000000040e647981 */ /* 0x001168000c1e1d00 */
[----:B-1----:R0:W5:Y:S04]  /*14d0*/  LDG.E.128 R96, desc[UR4][R12.64] ;  /* 0x000000040c607981 */ /* 0x002168000c1e1d00 */
[----:B------:R-:W2:Y:S04]  /*14e0*/  LDG.E.128 R12, desc[UR4][R10.64] ;  /* 0x000000040a0c7981 */ /* 0x000ea8000c1e1d00 */
        /* <DEDUP_REMOVED lines=30> */
[----:B------:R-:W-:Y:S01]  /*16d0*/  IMAD R4, R0, -0x326172a9, RZ ;  /* 0xcd9e8d5700047824 */ /* 0x000fe200078e02ff */
[----:B------:R-:W-:Y:S01]  /*16e0*/  HFMA2.MMA R0, -RZ, RZ, 0, 0 ;  /* 0x00000000ff007435 */ /* 0x000fe200000001ff */
[----:B------:R-:W-:Y:S01]  /*16f0*/  BSSY B0, `(.L_x_70032) ;  /* 0x0001e58000007945 */ /* 0x000fe20003800000 */
[----:B------:R-:W-:Y:S01]  /*1700*/  UISETP.NE.U32.AND UP0, UPT, UR8, URZ, UPT ;  /* 0x0000003f0800728c */ /* 0x000fe2000bf05070 */
[----:B------:R-:W-:-:S02]  /*1710*/  IMAD R2, R2, -0x2daee0ad, RZ ;  /* 0xd2511f5302027824 */ /* 0x000fc400078e02ff */
[----:B------:R-:W-:Y:S01]  /*1720*/  ULDC.U8 UR8, c[0x0][0x2a0] ;  /* 0x0000a80000087ab9 */ /* 0x000fe20000000000 */
[----:B------:R-:W-:Y:S02]  /*1730*/  UISETP.NE.AND.EX UP0, UPT, UR9, URZ, UPT, UP0 ;  /* 0x0000003f0900728c */ /* 0x000fe4000bf05300 */
[----:B------:R-:W-:Y:S01]  /*1740*/  UISETP.NE.AND UP1, UPT, UR8, URZ, UPT ;  /* 0x0000003f0800728c */ /* 0x000fe2000bf25270 */
        /* <DEDUP_REMOVED lines=12> */
.L_x_70594:
[----:B-1----:R-:W1:Y:S01]  /*1810*/  LDC.64 R10, c[0x0][0x230] ;  /* 0x00008c00ff0a7b82 */ /* 0x002e620000000a00 */
[----:B0-----:R-:W0:Y:S01]  /*1820*/  S2R R14, SR_TID.X ;  /* 0x00000000000e7919 */ /* 0x001e220000002100 */
[----:B------:R-:W-:Y:S01]  /*1830*/  PLOP3.LUT P0, PT, PT, PT, UP0, 0x80, 0x0 ;  /* 0x000000000000781c */ /* 0x000fe20003f0f008 */
[----:B------:R-:W-:Y:S01]  /*1840*/  IMAD.MOV.U32 R12, RZ, RZ, 0x4 ;  /* 0x00000004ff0c7424 */ /* 0x000fe200078e00ff */
[----:B------:R-:W-:Y:S01]  /*1850*/  PLOP3.LUT P1, PT, PT, PT, UP0, 0x80, 0x0 ;  /* 0x000000000000781c */ /* 0x000fe20003f2f008 */
[----:B------:R-:W-:Y:S01]  /*1860*/  @UP0 ULDC.64 UR8, c[0x0][0x270] ;  /* 0x00009c0000080ab9 */ /* 0x000fe20000000a00 */
[----:B------:R-:W-:Y:S02]  /*1870*/  MOV R218, 0x3f800000 ;  /* 0x3f80000000da7802 */ /* 0x000fe40000000f00 */
[----:B------:R-:W2:Y:S07]  /*1880*/  LDC.64 R224, c[0x0][0x220] ;  /* 0x00008800ffe07b82 */ /* 0x000eae0000000a00 */
[----:B------:R-:W-:-:S05]  /*1890*/  @P0 IMAD.WIDE R12, R9, R12, UR8 ;  /* 0x00000008090c0e25 */ /* 0x000fca000f8e020c */
[----:B-----5:R3:W5:Y:S01]  /*18a0*/  @P1 LDG.E R218, desc[UR4][R12.64] ;  /* 0x000000040cda1981 */ /* 0x020762000c1e1900 */
[----:B-1----:R-:W-:-:S04]  /*18b0*/  ISETP.NE.U32.AND P0, PT, R10, RZ, PT ;  /* 0x000000ff0a00720c */ /* 0x002fc80003f05070 */
[----:B------:R-:W-:Y:S01]  /*18c0*/  ISETP.NE.AND.EX P0, PT, R11, RZ, PT, P0 ;  /* 0x000000ff0b00720c */ /* 0x000fe20003f05300 */
[----:B---3--:R-:W-:Y:S01]  /*18d0*/  IMAD R12, R9, UR10, RZ ;  /* 0x0000000a090c7c24 */ /* 0x008fe2000f8e02ff */
[----:B0-----:R-:W-:-:S04]  /*18e0*/  LOP3.LUT R14, R14, 0x1f, RZ, 0xc0, !PT ;  /* 0x0000001f0e0e7812 */ /* 0x001fc800078ec0ff */
[----:B------:R-:W-:-:S04]  /*18f0*/  SHF.R.S32.HI R13, RZ, 0x1f, R12 ;  /* 0x0000001fff0d7819 */ /* 0x000fc8000001140c */
        /* <DEDUP_REMOVED lines=19> */
.L_x_70034:
[----:B------:R-:W-:-:S07]  /*1a30*/  IMAD.MOV.U32 R16, RZ, RZ, R4 ;  /* 0x000000ffff107224 */ /* 0x000fce00078e0004 */
.L_x_70035:
[----:B------:R-:W-:Y:S05]  /*1a40*/  BSYNC B1 ;  /* 0x0000000000017941 */ /* 0x000fea0003800000 */
.L_x_70033:
        /* <DEDUP_REMOVED lines=16> */
.L_x_70039:
[----:B------:R-:W-:Y:S05]  /*1b50*/  BSYNC B2 ;  /* 0x0000000000027941 */ /* 0x000fea0003800000 */
.L_x_70038:
        /* <DEDUP_REMOVED lines=44> */
.L_x_70037:
[----:B------:R-:W-:Y:S05]  /*1e20*/  BSYNC B1 ;  /* 0x0000000000017941 */ /* 0x000fea0003800000 */
.L_x_70036:
[----:B------:R-:W2:Y:S01]  /*1e30*/  LDL R18, [R1+0x1b0] ;  /* 0x0001b00001127983 */ /* 0x000ea20000100800 */
[----:B------:R-:W0:Y:S01]  /*1e40*/  LDC R252, c[0x0][0x294] ;  /* 0x0000a500fffc7b82 */ /* 0x000e220000000800 */
[----:B------:R-:W-:Y:S01]  /*1e50*/  HFMA2.MMA R226, -RZ, RZ, 0.1171875, 0 ;  /* 0x2f800000ffe27435 */ /* 0x000fe200000001ff */
[----:B------:R-:W-:Y:S01]  /*1e60*/  ISETP.NE.U32.AND P1, PT, R10, RZ, PT ;  /* 0x000000ff0a00720c */ /* 0x000fe20003f25070 */
[----:B------:R-:W-:Y:S01]  /*1e70*/  BSSY B1, `(.L_x_70040) ;  /* 0x0000017000017945 */ /* 0x000fe20003800000 */
[----:B------:R-:W-:Y:S02]  /*1e80*/  I2FP.F32.U32 R10, R16 ;  /* 0x00000010000a7245 */ /* 0x000fe40000201000 */
[----:B------:R-:W-:Y:S02]  /*1e90*/  ISETP.NE.AND P3, PT, R17, 0x1, PT ;  /* 0x000000011100780c */ /* 0x000fe40003f65270 */
[----:B------:R-:W1:Y:S01]  /*1ea0*/  LDC R227, c[0x0][0x298] ;  /* 0x0000a600ffe37b82 */ /* 0x000e620000000800 */
[----:B------:R-:W-:-:S02]  /*1eb0*/  ISETP.NE.AND.EX P1, PT, R11, RZ, PT, P1 ;  /* 0x000000ff0b00720c */ /* 0x000fc40003f25310 */
[----:B------:R-:W-:-:S05]  /*1ec0*/  FFMA.FTZ R10, R10, R226, 1.1641532182693481445e-10 ;  /* 0x2f0000000a0a7423 */ /* 0x000fca00000100e2 */
[----:B0-----:R-:W-:Y:S01]  /*1ed0*/  FSETP.GTU.FTZ.AND P2, PT, R10, R252, PT ;  /* 0x000000fc0a00720b */ /* 0x001fe20003f5c000 */
[----:B-----5:R-:W-:-:S04]  /*1ee0*/  FMUL.FTZ R10, R12, R218 ;  /* 0x000000da0c0a7220 */ /* 0x020fc80000410000 */
[----:B-1----:R-:W-:-:S05]  /*1ef0*/  FMUL.FTZ R10, R10, R227 ;  /* 0x000000e30a0a7220 */ /* 0x002fca0000410000 */
        /* <DEDUP_REMOVED lines=13> */
.L_x_70041:
[----:B------:R-:W-:-:S07]  /*1fd0*/  IMAD.MOV.U32 R12, RZ, RZ, R4 ;  /* 0x000000ffff0c7224 */ /* 0x000fce00078e0004 */
.L_x_70042:
[----:B------:R-:W-:Y:S05]  /*1fe0*/  BSYNC B1 ;  /* 0x0000000000017941 */ /* 0x000fea0003800000 */
.L_x_70040:
        /* <DEDUP_REMOVED lines=16> */
.L_x_70046:
[----:B------:R-:W-:Y:S05]  /*20f0*/  BSYNC B2 ;  /* 0x0000000000027941 */ /* 0x000fea0003800000 */
.L_x_70045:
        /* <DEDUP_REMOVED lines=44> */
.L_x_70044:
[----:B------:R-:W-:Y:S05]  /*23c0*/  BSYNC B1 ;  /* 0x0000000000017941 */ /* 0x000fea0003800000 */
.L_x_70043:
        /* <DEDUP_REMOVED lines=21> */
.L_x_70048:
[----:B------:R-:W-:-:S07]  /*2520*/  MOV R16, R4 ;  /* 0x0000000400107202 */ /* 0x000fce0000000f00 */
.L_x_70049:
[----:B------:R-:W-:Y:S05]  /*2530*/  BSYNC B1 ;  /* 0x0000000000017941 */ /* 0x000fea0003800000 */
.L_x_70047:
        /* <DEDUP_REMOVED lines=16> */
.L_x_70053:
[----:B------:R-:W-:Y:S05]  /*2640*/  BSYNC B2 ;  /* 0x0000000000027941 */ /* 0x000fea0003800000 */
.L_x_70052:
        /* <DEDUP_REMOVED lines=44> */
.L_x_70051:
[----:B------:R-:W-:Y:S05]  /*2910*/  BSYNC B1 ;  /* 0x0000000000017941 */ /* 0x000fea0003800000 */
.L_x_70050:
        /* <DEDUP_REMOVED lines=21> */
.L_x_70055:
[----:B------:R-:W-:-:S07]  /*2a70*/  IMAD.MOV.U32 R14, RZ, RZ, R4 ;  /* 0x000000ffff0e7224 */ /* 0x000fce00078e0004 */
.L_x_70056:
[----:B------:R-:W-:Y:S05]  /*2a80*/  BSYNC B1 ;  /* 0x0000000000017941 */ /* 0x000fea0003800000 */
.L_x_70054:
        /* <DEDUP_REMOVED lines=16> */
.L_x_70060:
[----:B------:R-:W-:Y:S05]  /*2b90*/  BSYNC B2 ;  /* 0x0000000000027941 */ /* 0x000fea0003800000 */
.L_x_70059:
        /* <DEDUP_REMOVED lines=44> */
.L_x_70058:
[----:B------:R-:W-:Y:S05]  /*2e60*/  BSYNC B1 ;  /* 0x0000000000017941 */ /* 0x000fea0003800000 */
.L_x_70057:
[----:B------:R-:W2:Y:S01]  /*2e70*/  LDL R12, [R1+0x1bc] ;  /* 0x0001bc00010c7983 */ /* 0x000ea20000100800 */
[----:B------:R-:W-:Y:S01]  /*2e80*/  I2FP.F32.U32 R11, R14 ;  /* 0x0000000e000b7245 */ /* 0x000fe20000201000 */
[----:B------:R-:W-:Y:S01]  /*2e90*/  FMUL.FTZ R15, R15, R218 ;  /* 0x000000da0f0f7220 */ /* 0x000fe20000410000 */
[----:B------:R-:W-:Y:S01]  /*2ea0*/  SEL R14, RZ, 0x1, P2 ;  /* 0x00000001ff0e7807 */ /* 0x000fe20001000000 */
[----:B------:R-:W-:Y:S02]  /*2eb0*/  VIADD R213, R216, 0x20 ;  /* 0x00000020d8d57836 */ /* 0x000fe40000000000 */
[----:B------:R-:W-:-:S05]  /*2ec0*/  FFMA.FTZ R11, R11, R226, 1.1641532182693481445e-10 ;  /* 0x2f0000000b0b7423 */ /* 0x000fca00000100e2 */
[----:B------:R-:W-:Y:S01]  /*2ed0*/  FSETP.GTU.FTZ.AND P5, PT, R11, R252, PT ;  /* 0x000000fc0b00720b */ /* 0x000fe20003fbc000 */
[----:B------:R-:W-:-:S05]  /*2ee0*/  FMUL.FTZ R11, R15, R227 ;  /* 0x000000e30f0b7220 */ /* 0x000fca0000410000 */
[----:B------:R-:W-:-:S05]  /*2ef0*/  FSEL R11, R11, RZ, !P5 ;  /* 0x000000ff0b0b7208 */ /* 0x000fca0006800000 */
[----:B--2---:R-:W-:Y:S01]  /*2f00*/  FMUL.FTZ R91, R12, R11 ;  /* 0x0000000b0c5b7220 */ /* 0x004fe20000410000 */
[C---:B------:R-:W-:Y:S02]  /*2f10*/  LEA R12, P6, R216.reuse, UR12, 0x4 ;  /* 0x0000000cd80c7c11 */ /* 0x040fe4000f8c20ff */
[----:B------:R-:W-:Y:S01]  /*2f20*/  SEL R11, RZ, 0x10000, P4 ;  /* 0x00010000ff0b7807 */ /* 0x000fe20002000000 */
[----:B------:R-:W-:Y:S01]  /*2f30*/  @P1 FADD.FTZ R91, R95, R91 ;  /* 0x0000005b5f5b1221 */ /* 0x000fe20000010000 */
[----:B------:R-:W-:-:S05]  /*2f40*/  LEA.HI.X R13, R216, UR13, RZ, 0x4, P6 ;  /* 0x0000000dd80d7c11 */ /* 0x000fca000b0f24ff */
        /* <DEDUP_REMOVED lines=25> */
.L_x_70062:
[----:B------:R-:W-:-:S07]  /*30e0*/  MOV R18, R4 ;  /* 0x0000000400127202 */ /* 0x000fce0000000f00 */
.L_x_70063:
[----:B------:R-:W-:Y:S05]  /*30f0*/  BSYNC B1 ;  /* 0x0000000000017941 */ /* 0x000fea0003800000 */
.L_x_70061:
        /* <DEDUP_REMOVED lines=16> */
.L_x_70067:
[----:B------:R-:W-:Y:S05]  /*3200*/  BSYNC B2 ;  /* 0x0000000000027941 */ /* 0x000fea0003800000 */
.L_x_70066:
        /* <DEDUP_REMOVED lines=44> */
.L_x_70065:
[----:B------:R-:W-:Y:S05]  /*34d0*/  BSYNC B1 ;  /* 0x0000000000017941 */ /* 0x000fea0003800000 */
.L_x_70064:
[----:B------:R-:W2:Y:S01]  /*34e0*/  LDL R16, [R1+0x180] ;  /* 0x0001800001107983 */ /* 0x000ea20000100800 */
[----:B------:R-:W-:Y:S01]  /*34f0*/  I2FP.F32.U32 R10, R18 ;  /* 0x00000012000a7245 */ /* 0x000fe20000201000 */
[----:B------:R-:W-:Y:S01]  /*3500*/  BSSY B1, `(.L_x_70068) ;  /* 0x0000014000017945 */ /* 0x000fe20003800000 */
[----:B------:R-:W-:-:S03]  /*3510*/  ISETP.NE.AND P3, PT, R11, 0x1, PT ;  /* 0x000000010b00780c */ /* 0x000fc60003f65270 */
[----:B------:R-:W-:-:S05]  /*3520*/  FFMA.FTZ R10, R10, R226, 1.1641532182693481445e-10 ;  /* 0x2f0000000a0a7423 */ /* 0x000fca00000100e2 */
[----:B------:R-:W-:Y:S01]  /*3530*/  FSETP.GTU.FTZ.AND P2, PT, R10, R252, PT ;  /* 0x000000fc0a00720b */ /* 0x000fe20003f5c000 */
[----:B-----5:R-:W-:Y:S01]  /*3540*/  FMUL.FTZ R10, R12, R218 ;  /* 0x000000da0c0a7220 */ /* 0x020fe20000410000 */
[----:B------:R-:W-:-:S03]  /*3550*/  VIADD R12, R11, 0x1 ;  /* 0x000000010b0c7836 */ /* 0x000fc60000000000 */
        /* <DEDUP_REMOVED lines=13> */
.L_x_70069:
[----:B------:R-:W-:-:S07]  /*3630*/  IMAD.MOV.U32 R10, RZ, RZ, R4 ;  /* 0x000000ffff0a7224 */ /* 0x000fce00078e0004 */
.L_x_70070:
[----:B------:R-:W-:Y:S05]  /*3640*/  BSYNC B1 ;  /* 0x0000000000017941 */ /* 0x000fea0003800000 */
.L_x_70068:
        /* <DEDUP_REMOVED lines=16> */
.L_x_70074:
[----:B------:R-:W-:Y:S05]  /*3750*/  BSYNC B2 ;  /* 0x0000000000027941 */ /* 0x000fea0003800000 */
.L_x_70073:
        /* <DEDUP_REMOVED lines=44> */
.L_x_70072:
[----:B------:R-:W-:Y:S05]  /*3a20*/  BSYNC B1 ;  /* 0x0000000000017941 */ /* 0x000fea0003800000 */
.L_x_70071:
        /* <DEDUP_REMOVED lines=21> */
.L_x_70076:
[----:B------:R-:W-:-:S07]  /*3b80*/  MOV R16, R4 ;  /* 0x0000000400107202 */ /* 0x000fce0000000f00 */
.L_x_70077:
[----:B------:R-:W-:Y:S05]  /*3b90*/  BSYNC B1 ;  /* 0x0000000000017941 */ /* 0x000fea0003800000 */
.L_x_70075:
        /* <DEDUP_REMOVED lines=16> */
.L_x_70081:
[----:B------:R-:W-:Y:S05]  /*3ca0*/  BSYNC B2 ;  /* 0x0000000000027941 */ /* 0x000fea0003800000 */
.L_x_70080:
        /* <DEDUP_REMOVED lines=44> */
.L_x_70079:
[----:B------:R-:W-:Y:S05]  /*3f70*/  BSYNC B1 ;  /* 0x0000000000017941 */ /* 0x000fea0003800000 */
.L_x_70078:
[----:B------:R-:W2:Y:S01]  /*3f80*/  LDL R12, [R1+0x188] ;  /* 0x00018800010c7983 */ /* 0x000ea20000100800 */
        /* <DEDUP_REMOVED lines=20> */
.L_x_70083:
[----:B------:R-:W-:-:S07]  /*40d0*/  IMAD.MOV.U32 R10, RZ, RZ, R4 ;  /* 0x000000ffff0a7224 */ /* 0x000fce00078e0004 */
.L_x_70084:
[----:B------:R-:W-:Y:S05]  /*40e0*/  BSYNC B1 ;  /* 0x0000000000017941 */ /* 0x000fea0003800000 */
.L_x_70082:
        /* <DEDUP_REMOVED lines=16> */
.L_x_70088:
[----:B------:R-:W-:Y:S05]  /*41f0*/  BSYNC B2 ;  /* 0x0000000000027941 */ /* 0x000fea0003800000 */
.L_x_70087:
        /* <DEDUP_REMOVED lines=44> */
.L_x_70086:
[----:B------:R-:W-:Y:S05]  /*44c0*/  BSYNC B1 ;  /* 0x0000000000017941 */ /* 0x000fea0003800000 */
.L_x_70085:
[----:B------:R-:W2:Y:S01]  /*44d0*/  LDL R14, [R1+0x18c] ;  /* 0x00018c00010e7983 */ /* 0x000ea20000100800 */
[----:B------:R-:W-:Y:S01]  /*44e0*/  I2FP.F32.U32 R10, R10 ;  /* 0x0000000a000a7245 */ /* 0x000fe20000201000 */
[----:B------:R-:W0:Y:S01]  /*44f0*/  LDC.64 R222, c[0x0][0x238] ;  /* 0x00008e00ffde7b82 */ /* 0x000e220000000a00 */
[----:B------:R-:W-:Y:S01]  /*4500*/  SEL R11, RZ, 0x10000, P4 ;  /* 0x00010000ff0b7807 */ /* 0x000fe20002000000 */
[----:B------:R-:W-:Y:S01]  /*4510*/  VIADD R211, R216, 0x40 ;  /* 0x00000040d8d37836 */ /* 0x000fe20000000000 */
[----:B------:R-:W-:Y:S01]  /*4520*/  SEL R12, RZ, 0x100, P3 ;  /* 0x00000100ff0c7807 */ /* 0x000fe20001800000 */
[----:B------:R-:W-:-:S04]  /*4530*/  FFMA.FTZ R10, R10, R226, 1.1641532182693481445e-10 ;  /* 0x2f0000000a0a7423 */ /* 0x000fc800000100e2 */
[----:B------:R-:W1:Y:S01]  /*4540*/  LDC.64 R220, c[0x0][0x240] ;  /* 0x00009000ffdc7b82 */ /* 0x000e620000000a00 */
[----:B------:R-:W-:Y:S01]  /*4550*/  FSETP.GTU.FTZ.AND P5, PT, R10, R252, PT ;  /* 0x000000fc0a00720b */ /* 0x000fe20003fbc000 */
[----:B------:R-:W-:-:S03]  /*4560*/  FMUL.FTZ R10, R15, R218 ;  /* 0x000000da0f0a7220 */ /* 0x000fc60000410000 */
[----:B------:R-:W-:Y:S01]  /*4570*/  SEL R13, RZ, 0x1000000, P5 ;  /* 0x01000000ff0d7807 */ /* 0x000fe20002800000 */
[----:B------:R-:W-:-:S03]  /*4580*/  FMUL.FTZ R10, R10, R227 ;  /* 0x000000e30a0a7220 */ /* 0x000fc60000410000 */
[----:B------:R-:W-:Y:S02]  /*4590*/  IADD3 R12, R12, R13, R11 ;  /* 0x0000000d0c0c7210 */ /* 0x000fe40007ffe00b */
[----:B------:R-:W-:Y:S01]  /*45a0*/  FSEL R10, R10, RZ, !P5 ;  /* 0x000000ff0a0a7208 */ /* 0x000fe20006800000 */
[----:B------:R-:W-:Y:S04]  /*45b0*/  BSSY B1, `(.L_x_70089) ;  /* 0x000001a000017945 */ /* 0x000fe80003800000 */
[----:B--2---:R-:W-:Y:S01]  /*45c0*/  FMUL.FTZ R87, R14, R10 ;  /* 0x0000000a0e577220 */ /* 0x004fe20000410000 */
[----:B0-----:R-:W-:Y:S01]  /*45d0*/  IMAD.WIDE.U32 R10, R213, 0x10, R222 ;  /* 0x00000010d50a7825 */ /* 0x001fe200078e00de */
[----:B------:R-:W-:-:S03]  /*45e0*/  SEL R14, RZ, 0x1, P2 ;  /* 0x00000001ff0e7807 */ /* 0x000fc60001000000 */
[----:B------:R-:W-:Y:S01]  /*45f0*/  @P1 FADD.FTZ R87, R95, R87 ;  /* 0x000000575f571221 */ /* 0x000fe20000010000 */
[----:B------:R-:W-:Y:S02]  /*4600*/  ISETP.NE.AND P2, PT, R16, 0x1, PT ;  /* 0x000000011000780c */ /* 0x000fe40003f45270 */
[----:B------:R-:W-:Y:S01]  /*4610*/  IADD3 R14, R12, R14, RZ ;  /* 0x0000000e0c0e7210 */ /* 0x000fe20007ffe0ff */
[----:B-1----:R-:W-:Y:S01]  /*4620*/  IMAD.WIDE.U32 R12, R213, 0x4, R220 ;  /* 0x00000004d50c7825 */ /* 0x002fe200078e00dc */
[----:B------:R0:W-:Y:S04]  /*4630*/  STG.E.128 desc[UR4][R10.64], R84 ;  /* 0x000000540a007986 */ /* 0x0001e8000c101d04 */
[----:B------:R1:W-:Y:S01]  /*4640*/  STG.E desc[UR4][R12.64], R14 ;  /* 0x0000000e0c007986 */ /* 0x0003e2000c101904 */
[----:B0-----:R-:W0:Y:S02]  /*4650*/  @P0 LDC.64 R10, c[0x0][0x230] ;  /* 0x00008c00ff0a0b82 */ /* 0x001e240000000a00 */
[----:B0-----:R-:W-:-:S05]  /*4660*/  @P0 IMAD.WIDE.U32 R10, R211, 0x10, R10 ;  /* 0x00000010d30a0825 */ /* 0x001fca00078e000a */
[----:B------:R0:W5:Y:S02]  /*4670*/  @P0 LDG.E.128 R92, desc[UR4][R10.64] ;  /* 0x000000040a5c0981 */ /* 0x000164000c1e1d00 */
[----:B0-----:R-:W-:-:S05]  /*4680*/  IMAD.WIDE.U32 R10, R211, 0x10, R224 ;  /* 0x00000010d30a7825 */ /* 0x001fca00078e00e0 */
[----:B-1----:R0:W5:Y:S02]  /*4690*/  LDG.E.128 R12, desc[UR4][R10.64] ;  /* 0x000000040a0c7981 */ /* 0x002164000c1e1d00 */
        /* <DEDUP_REMOVED lines=10> */
.L_x_70090:
[----:B------:R-:W-:-:S07]  /*4740*/  MOV R10, R4 ;  /* 0x00000004000a7202 */ /* 0x000fce0000000f00 */
.L_x_70091:
[----:B------:R-:W-:Y:S05]  /*4750*/  BSYNC B1 ;  /* 0x0000000000017941 */ /* 0x000fea0003800000 */
.L_x_70089:
        /* <DEDUP_REMOVED lines=16> */
.L_x_70095:
[----:B------:R-:W-:Y:S05]  /*4860*/  BSYNC B2 ;  /* 0x0000000000027941 */ /* 0x000fea0003800000 */
.L_x_70094:
        /* <DEDUP_REMOVED lines=44> */
.L_x_70093:
[----:B------:R-:W-:Y:S05]  /*4b30*/  BSYNC B1 ;  /* 0x0000000000017941 */ /* 0x000fea0003800000 */
.L_x_70092:
[----:B------:R-:W2:Y:S01]  /*4b40*/  LDL R16, [R1+0x160] ;  /* 0x0001600001107983 */ /* 0x000ea20000100800 */
[----:B------:R-:W-:Y:S01]  /*4b50*/  I2FP.F32.U32 R10, R10 ;  /* 0x0000000a000a7245 */ /* 0x000fe20000201000 */
[----:B------:R-:W-:Y:S01]  /*4b60*/  BSSY B1, `(.L_x_70096) ;  /* 0x0000014000017945 */ /* 0x000fe20003800000 */
[----:B------:R-:W-:-:S03]  /*4b70*/  ISETP.NE.AND P3, PT, R11, 0x1, PT ;  /* 0x000000010b00780c */ /* 0x000fc60003f65270 */
[----:B------:R-:W-:-:S05]  /*4b80*/  FFMA.FTZ R10, R10, R226, 1.1641532182693481445e-10 ;  /* 0x2f0000000a0a7423 */ /* 0x000fca00000100e2 */
[----:B------:R-:W-:Y:S01]  /*4b90*/  FSETP.GTU.FTZ.AND P2, PT, R10, R252, PT ;  /* 0x000000fc0a00720b */ /* 0x000fe20003f5c000 */
[----:B-----5:R-:W-:-:S04]  /*4ba0*/  FMUL.FTZ R10, R12, R218 ;  /* 0x000000da0c0a7220 */ /* 0x020fc80000410000 */
        /* <DEDUP_REMOVED lines=14> */
.L_x_70097:
[----:B------:R-:W-:-:S07]  /*4c90*/  IMAD.MOV.U32 R12, RZ, RZ, R4 ;  /* 0x000000ffff0c7224 */ /* 0x000fce00078e0004 */
.L_x_70098:
[----:B------:R-:W-:Y:S05]  /*4ca0*/  BSYNC B1 ;  /* 0x0000000000017941 */ /* 0x000fea0003800000 */
.L_x_70096:
        /* <DEDUP_REMOVED lines=16> */
.L_x_70102:
[----:B------:R-:W-:Y:S05]  /*4db0*/  BSYNC B2 ;  /* 0x0000000000027941 */ /* 0x000fea0003800000 */
.L_x_70101:
        /* <DEDUP_REMOVED lines=44> */
.L_x_70100:
[----:B------:R-:W-:Y:S05]  /*5080*/  BSYNC B1 ;  /* 0x0000000000017941 */ /* 0x000fea0003800000 */
.L_x_70099:
        /* <DEDUP_REMOVED lines=21> */
.L_x_70104:
[----:B------:R-:W-:-:S07]  /*51e0*/  MOV R10, R4 ;  /* 0x00000004000a7202 */ /* 0x000fce0000000f00 */
.L_x_70105:
[----:B------:R-:W-:Y:S05]  /*51f0*/  BSYNC B1 ;  /* 0x0000000000017941 */ /* 0x000fea0003800000 */
.L_x_70103:
        /* <DEDUP_REMOVED lines=16> */
.L_x_70109:
[----:B------:R-:W-:Y:S05]  /*5300*/  BSYNC B2 ;  /* 0x0000000000027941 */ /* 0x000fea0003800000 */
.L_x_70108:
        /* <DEDUP_REMOVED lines=44> */
.L_x_70107:
[----:B------:R-:W-:Y:S05]  /*55d0*/  BSYNC B1 ;  /* 0x0000000000017941 */ /* 0x000fea0003800000 */
.L_x_70106:
        /* <DEDUP_REMOVED lines=21> */
.L_x_70111:
[----:B------:R-:W-:-:S07]  /*5730*/  IMAD.MOV.U32 R14, RZ, RZ, R4 ;  /* 0x000000ffff0e7224 */ /* 0x000fce00078e0004 */
.L_x_70112:
[----:B------:R-:W-:Y:S05]  /*5740*/  BSYNC B1 ;  /* 0x0000000000017941 */ /* 0x000fea0003800000 */
.L_x_70110:
        /* <DEDUP_REMOVED lines=16> */
.L_x_70116:
[----:B------:R-:W-:Y:S05]  /*5850*/  BSYNC B2 ;  /* 0x0000000000027941 */ /* 0x000fea0003800000 */
.L_x_70115:
        /* <DEDUP_REMOVED lines=44> */
.L_x_70114:
[----:B------:R-:W-:Y:S05]  /*5b20*/  BSYNC B1 ;  /* 0x0000000000017941 */ /* 0x000fea0003800000 */
.L_x_70113:
[----:B------:R-:W2:Y:S01]  /*5b30*/  LDL R17, [R1+0x16c] ;  /* 0x00016c0001117983 */ /* 0x000ea20000100800 */
[----:B------:R-:W-:Y:S01]  /*5b40*/  I2FP.F32.U32 R10, R14 ;  /* 0x0000000e000a7245 */ /* 0x000fe20000201000 */
[----:B------:R-:W-:Y:S01]  /*5b50*/  FMUL.FTZ R11, R15, R218 ;  /* 0x000000da0f0b7220 */ /* 0x000fe20000410000 */
[----:B------:R-:W-:Y:S01]  /*5b60*/  SEL R12, RZ, 0x100, P3 ;  /* 0x00000100ff0c7807 */ /* 0x000fe20001800000 */
[----:B------:R-:W-:Y:S01]  /*5b70*/  VIADD R209, R216, 0x60 ;  /* 0x00000060d8d17836 */ /* 0x000fe20000000000 */
[----:B------:R-:W-:Y:S01]  /*5b80*/  SEL R14, RZ, 0x1, P2 ;  /* 0x00000001ff0e7807 */ /* 0x000fe20001000000 */
[----:B------:R-:W-:-:S05]  /*5b90*/  FFMA.FTZ R10, R10, R226, 1.1641532182693481445e-10 ;  /* 0x2f0000000a0a7423 */ /* 0x000fca00000100e2 */
[----:B------:R-:W-:Y:S01]  /*5ba0*/  FSETP.GTU.FTZ.AND P5, PT, R10, R252, PT ;  /* 0x000000fc0a00720b */ /* 0x000fe20003fbc000 */
[----:B------:R-:W-:Y:S01]  /*5bb0*/  FMUL.FTZ R10, R11, R227 ;  /* 0x000000e30b0a7220 */ /* 0x000fe20000410000 */
[----:B------:R-:W-:Y:S02]  /*5bc0*/  SEL R11, RZ, 0x10000, P4 ;  /* 0x00010000ff0b7807 */ /* 0x000fe40002000000 */
[----:B------:R-:W-:Y:S02]  /*5bd0*/  SEL R13, RZ, 0x1000000, P5 ;  /* 0x01000000ff0d7807 */ /* 0x000fe40002800000 */
[----:B------:R-:W-:Y:S02]  /*5be0*/  FSEL R10, R10, RZ, !P5 ;  /* 0x000000ff0a0a7208 */ /* 0x000fe40006800000 */
[----:B------:R-:W-:Y:S02]  /*5bf0*/  IADD3 R12, R12, R13, R11 ;  /* 0x0000000d0c0c7210 */ /* 0x000fe40007ffe00b */
[----:B------:R-:W-:-:S02]  /*5c00*/  ISETP.NE.AND P2, PT, R16, 0x1, PT ;  /* 0x000000011000780c */ /* 0x000fc40003f45270 */
[----:B------:R-:W-:Y:S01]  /*5c10*/  IADD3 R14, R12, R14, RZ ;  /* 0x0000000e0c0e7210 */ /* 0x000fe20007ffe0ff */
[----:B------:R-:W-:Y:S01]  /*5c20*/  IMAD.WIDE.U32 R12, R211, 0x4, R220 ;  /* 0x00000004d30c7825 */ /* 0x000fe200078e00dc */
[----:B------:R-:W-:Y:S03]  /*5c30*/  BSSY B1, `(.L_x_70117) ;  /* 0x0000016000017945 */ /* 0x000fe60003800000 */
[----:B--2---:R-:W-:Y:S01]  /*5c40*/  FMUL.FTZ R83, R17, R10 ;  /* 0x0000000a11537220 */ /* 0x004fe20000410000 */
[----:B------:R-:W-:-:S04]  /*5c50*/  IMAD.WIDE.U32 R10, R211, 0x10, R222 ;  /* 0x00000010d30a7825 */ /* 0x000fc800078e00de */
[----:B------:R-:W-:-:S05]  /*5c60*/  @P1 FADD.FTZ R83, R95, R83 ;  /* 0x000000535f531221 */ /* 0x000fca0000010000 */
        /* <DEDUP_REMOVED lines=17> */
.L_x_70118:
[----:B------:R-:W-:-:S07]  /*5d80*/  MOV R18, R4 ;  /* 0x0000000400127202 */ /* 0x000fce0000000f00 */
.L_x_70119:
[----:B------:R-:W-:Y:S05]  /*5d90*/  BSYNC B1 ;  /* 0x0000000000017941 */ /* 0x000fea0003800000 */
.L_x_70117:
        /* <DEDUP_REMOVED lines=16> */
.L_x_70123:
[----:B------:R-:W-:Y:S05]  /*5ea0*/  BSYNC B2 ;  /* 0x0000000000027941 */ /* 0x000fea0003800000 */
.L_x_70122:
        /* <DEDUP_REMOVED lines=44> */
.L_x_70121:
[----:B------:R-:W-:Y:S05]  /*6170*/  BSYNC B1 ;  /* 0x0000000000017941 */ /* 0x000fea0003800000 */
.L_x_70120:
        /* <DEDUP_REMOVED lines=21> */
.L_x_70125:
[----:B------:R-:W-:-:S07]  /*62d0*/  IMAD.MOV.U32 R10, RZ, RZ, R4 ;  /* 0x000000ffff0a7224 */ /* 0x000fce00078e0004 */
.L_x_70126:
[----:B------:R-:W-:Y:S05]  /*62e0*/  BSYNC B1 ;  /* 0x0000000000017941 */ /* 0x000fea0003800000 */
.L_x_70124:
        /* <DEDUP_REMOVED lines=16> */
.L_x_70130:
[----:B------:R-:W-:Y:S05]  /*63f0*/  BSYNC B2 ;  /* 0x0000000000027941 */ /* 0x000fea0003800000 */
.L_x_70129:
        /* <DEDUP_REMOVED lines=44> */
.L_x_70128:
[----:B------:R-:W-:Y:S05]  /*66c0*/  BSYNC B1 ;  /* 0x0000000000017941 */ /* 0x000fea0003800000 */
.L_x_70127:
        /* <DEDUP_REMOVED lines=21> */
.L_x_70132:
[----:B------:R-:W-:-:S07]  /*6820*/  MOV R16, R4 ;  /* 0x0000000400107202 */ /* 0x000fce0000000f00 */
.L_x_70133:
[----:B------:R-:W-:Y:S05]  /*6830*/  BSYNC B1 ;  /* 0x0000000000017941 */ /* 0x000fea0003800000 */
.L_x_70131:
        /* <DEDUP_REMOVED lines=16> */
.L_x_70137:
[----:B------:R-:W-:Y:S05]  /*6940*/  BSYNC B2 ;  /* 0x0000000000027941 */ /* 0x000fea0003800000 */
.L_x_70136:
        /* <DEDUP_REMOVED lines=44> */
.L_x_70135:
[----:B------:R-:W-:Y:S05]  /*6c10*/  BSYNC B1 ;  /* 0x0000000000017941 */ /* 0x000fea0003800000 */
.L_x_70134:
        /* <DEDUP_REMOVED lines=21> */
.L_x_70139:
[----:B------:R-:W-:-:S07]  /*6d70*/  IMAD.MOV.U32 R10, RZ, RZ, R4 ;  /* 0x000000ffff0a7224 */ /* 0x000fce00078e0004 */
.L_x_70140:
[----:B------:R-:W-:Y:S05]  /*6d80*/  BSYNC B1 ;  /* 0x0000000000017941 */ /* 0x000fea0003800000 */
.L_x_70138:
        /* <DEDUP_REMOVED lines=16> */
.L_x_70144:
[----:B------:R-:W-:Y:S05]  /*6e90*/  BSYNC B2 ;  /* 0x0000000000027941 */ /* 0x000fea0003800000 */
.L_x_70143:
        /* <DEDUP_REMOVED lines=44> */
.L_x_70142:
[----:B------:R-:W-:Y:S05]  /*7160*/  BSYNC B1 ;  /* 0x0000000000017941 */ /* 0x000fea0003800000 */
.L_x_70141:
[----:B------:R-:W2:Y:S01]  /*7170*/  LDL R13, [R1+0x14c] ;  /* 0x00014c00010d7983 */ /* 0x000ea20000100800 */
[----:B------:R-:W-:Y:S01]  /*7180*/  I2FP.F32.U32 R10, R10 ;  /* 0x0000000a000a7245 */ /* 0x000fe20000201000 */
[----:B------:R-:W-:Y:S01]  /*7190*/  FMUL.FTZ R11, R15, R218 ;  /* 0x000000da0f0b7220 */ /* 0x000fe20000410000 */
[----:B------:R-:W-:-:S03]  /*71a0*/  SEL R14, RZ, 0x100, P3 ;  /* 0x00000100ff0e7807 */ /* 0x000fc60001800000 */
[----:B------:R-:W-:-:S05]  /*71b0*/  FFMA.FTZ R10, R10, R226, 1.1641532182693481445e-10 ;  /* 0x2f0000000a0a7423 */ /* 0x000fca00000100e2 */
[----:B------:R-:W-:Y:S01]  /*71c0*/  FSETP.GTU.FTZ.AND P5, PT, R10, R252, PT ;  /* 0x000000fc0a00720b */ /* 0x000fe20003fbc000 */
[----:B------:R-:W-:Y:S01]  /*71d0*/  FMUL.FTZ R10, R11, R227 ;  /* 0x000000e30b0a7220 */ /* 0x000fe20000410000 */
[----:B------:R-:W-:Y:S02]  /*71e0*/  SEL R11, RZ, 0x10000, P4 ;  /* 0x00010000ff0b7807 */ /* 0x000fe40002000000 */
[----:B------:R-:W-:Y:S02]  /*71f0*/  SEL R12, RZ, 0x1000000, P5 ;  /* 0x01000000ff0c7807 */ /* 0x000fe40002800000 */
[----:B------:R-:W-:Y:S02]  /*7200*/  FSEL R10, R10, RZ, !P5 ;  /* 0x000000ff0a0a7208 */ /* 0x000fe40006800000 */
[----:B------:R-:W-:-:S03]  /*7210*/  IADD3 R14, R14, R12, R11 ;  /* 0x0000000c0e0e7210 */ /* 0x000fc60007ffe00b */
[----:B--2---:R-:W-:Y:S01]  /*7220*/  FMUL.FTZ R79, R13, R10 ;  /* 0x0000000a0d4f7220 */ /* 0x004fe20000410000 */
[----:B------:R-:W-:Y:S01]  /*7230*/  IMAD.WIDE.U32 R10, R209, 0x10, R222 ;  /* 0x00000010d10a7825 */ /* 0x000fe200078e00de */
[----:B------:R-:W0:Y:S03]  /*7240*/  @P0 LDC.64 R12, c[0x0][0x230] ;  /* 0x00008c00ff0c0b82 */ /* 0x000e260000000a00 */
[----:B------:R-:W-:-:S05]  /*7250*/  @P1 FADD.FTZ R79, R95, R79 ;  /* 0x0000004f5f4f1221 */ /* 0x000fca0000010000 */
[----:B------:R1:W-:Y:S02]  /*7260*/  STG.E.128 desc[UR4][R10.64], R76 ;  /* 0x0000004c0a007986 */ /* 0x0003e4000c101d04 */
[----:B-1----:R-:W-:-:S04]  /*7270*/  SEL R10, RZ, 0x1, P2 ;  /* 0x00000001ff0a7807 */ /* 0x002fc80001000000 */
[----:B------:R-:W-:Y:S01]  /*7280*/  IADD3 R14, R14, R10, RZ ;  /* 0x0000000a0e0e7210 */ /* 0x000fe20007ffe0ff */
[----:B------:R-:W-:-:S05]  /*7290*/  IMAD.WIDE.U32 R10, R209, 0x4, R220 ;  /* 0x00000004d10a7825 */ /* 0x000fca00078e00dc */
[----:B------:R1:W-:Y:S02]  /*72a0*/  STG.E desc[UR4][R10.64], R14 ;  /* 0x0000000e0a007986 */ /* 0x0003e4000c101904 */
        /* <DEDUP_REMOVED lines=17> */
.L_x_70146:
[----:B------:R-:W-:-:S07]  /*73c0*/  MOV R11, R4 ;  /* 0x00000004000b7202 */ /* 0x000fce0000000f00 */
.L_x_70147:
[----:B------:R-:W-:Y:S05]  /*73d0*/  BSYNC B1 ;  /* 0x0000000000017941 */ /* 0x000fea0003800000 */
.L_x_70145:
        /* <DEDUP_REMOVED lines=16> */
.L_x_70151:
[----:B------:R-:W-:Y:S05]  /*74e0*/  BSYNC B2 ;  /* 0x0000000000027941 */ /* 0x000fea0003800000 */
.L_x_70150:
        /* <DEDUP_REMOVED lines=44> */
.L_x_70149:
[----:B------:R-:W-:Y:S05]  /*77b0*/  BSYNC B1 ;  /* 0x0000000000017941 */ /* 0x000fea0003800000 */
.L_x_70148:
        /* <DEDUP_REMOVED lines=21> */
.L_x_70153:
[----:B------:R-:W-:-:S07]  /*7910*/  IMAD.MOV.U32 R11, RZ, RZ, R4 ;  /* 0x000000ffff0b7224 */ /* 0x000fce00078e0004 */
.L_x_70154:
[----:B------:R-:W-:Y:S05]  /*7920*/  BSYNC B1 ;  /* 0x0000000000017941 */ /* 0x000fea0003800000 */
.L_x_70152:
        /* <DEDUP_REMOVED lines=16> */
.L_x_70158:
[----:B------:R-:W-:Y:S05]  /*7a30*/  BSYNC B2 ;  /* 0x0000000000027941 */ /* 0x000fea0003800000 */
.L_x_70157:
        /* <DEDUP_REMOVED lines=44> */
.L_x_70156:
[----:B------:R-:W-:Y:S05]  /*7d00*/  BSYNC B1 ;  /* 0x0000000000017941 */ /* 0x000fea0003800000 */
.L_x_70155:
[----:B------:R-:W2:Y:S01]  /*7d10*/  LDL R16, [R1+0x124] ;  /* 0x0001240001107983 */ /* 0x000ea20000100800 */
[----:B------:R-:W-:Y:S01]  /*7d20*/  I2FP.F32.U32 R11, R11 ;  /* 0x0000000b000b7245 */ /* 0x000fe20000201000 */
[----:B------:R-:W-:Y:S01]  /*7d30*/  BSSY B1, `(.L_x_70159) ;  /* 0x0000014000017945 */ /* 0x000fe20003800000 */
[----:B------:R-:W-:-:S03]  /*7d40*/  ISETP.NE.AND P4, PT, R12, 0x1, PT ;  /* 0x000000010c00780c */ /* 0x000fc60003f85270 */
[----:B------:R-:W-:-:S05]  /*7d50*/  FFMA.FTZ R11, R11, R226, 1.1641532182693481445e-10 ;  /* 0x2f0000000b0b7423 */ /* 0x000fca00000100e2 */
[----:B------:R-:W-:Y:S01]  /*7d60*/  FSETP.GTU.FTZ.AND P3, PT, R11, R252, PT ;  /* 0x000000fc0b00720b */ /* 0x000fe20003f7c000 */
[----:B------:R-:W-:Y:S01]  /*7d70*/  FMUL.FTZ R11, R13, R218 ;  /* 0x000000da0d0b7220 */ /* 0x000fe20000410000 */
[----:B------:R-:W-:-:S03]  /*7d80*/  IADD3 R13, R12, 0x1, RZ ;  /* 0x000000010c0d7810 */ /* 0x000fc60007ffe0ff */
        /* <DEDUP_REMOVED lines=13> */
.L_x_70160:
[----:B------:R-:W-:-:S07]  /*7e60*/  MOV R11, R4 ;  /* 0x00000004000b7202 */ /* 0x000fce0000000f00 */
.L_x_70161:
[----:B------:R-:W-:Y:S05]  /*7e70*/  BSYNC B1 ;  /* 0x0000000000017941 */ /* 0x000fea0003800000 */
.L_x_70159:
        /* <DEDUP_REMOVED lines=16> */
.L_x_70165:
[----:B------:R-:W-:Y:S05]  /*7f80*/  BSYNC B2 ;  /* 0x0000000000027941 */ /* 0x000fea0003800000 */
.L_x_70164:
        /* <DEDUP_REMOVED lines=44> */
.L_x_70163:
[----:B------:R-:W-:Y:S05]  /*8250*/  BSYNC B1 ;  /* 0x0000000000017941 */ /* 0x000fea0003800000 */
.L_x_70162:
        /* <DEDUP_REMOVED lines=21> */
.L_x_70167:
[----:B------:R-:W-:-:S07]  /*83b0*/  IMAD.MOV.U32 R11, RZ, RZ, R4 ;  /* 0x000000ffff0b7224 */ /* 0x000fce00078e0004 */
.L_x_70168:
[----:B------:R-:W-:Y:S05]  /*83c0*/  BSYNC B1 ;  /* 0x0000000000017941 */ /* 0x000fea0003800000 */
.L_x_70166:
        /* <DEDUP_REMOVED lines=16> */
.L_x_70172:
[----:B------:R-:W-:Y:S05]  /*84d0*/  BSYNC B2 ;  /* 0x0000000000027941 */ /* 0x000fea0003800000 */
.L_x_70171:
        /* <DEDUP_REMOVED lines=44> */
.L_x_70170:
[----:B------:R-:W-:Y:S05]  /*87a0*/  BSYNC B1 ;  /* 0x0000000000017941 */ /* 0x000fea0003800000 */
.L_x_70169:
[----:B------:R-:W2:Y:S01]  /*87b0*/  LDL R17, [R1+0x12c] ;  /* 0x00012c0001117983 */ /* 0x000ea20000100800 */
[----:B------:R-:W-:Y:S01]  /*87c0*/  I2FP.F32.U32 R11, R11 ;  /* 0x0000000b000b7245 */ /* 0x000fe20000201000 */
[----:B------:R-:W-:Y:S01]  /*87d0*/  FMUL.FTZ R15, R15, R218 ;  /* 0x000000da0f0f7220 */ /* 0x000fe20000410000 */
[----:B------:R-:W-:-:S03]  /*87e0*/  SEL R13, RZ, 0x100, P3 ;  /* 0x00000100ff0d7807 */ /* 0x000fc60001800000 */
[----:B------:R-:W-:-:S05]  /*87f0*/  FFMA.FTZ R11, R11, R226, 1.1641532182693481445e-10 ;  /* 0x2f0000000b0b7423 */ /* 0x000fca00000100e2 */
[----:B------:R-:W-:Y:S01]  /*8800*/  FSETP.GTU.FTZ.AND P5, PT, R11, R252, PT ;  /* 0x000000fc0b00720b */ /* 0x000fe20003fbc000 */
[----:B------:R-:W-:-:S03]  /*8810*/  FMUL.FTZ R11, R15, R227 ;  /* 0x000000e30f0b7220 */ /* 0x000fc60000410000 */
[----:B------:R-:W-:Y:S02]  /*8820*/  SEL R14, RZ, 0x1000000, P5 ;  /* 0x01000000ff0e7807 */ /* 0x000fe40002800000 */
[----:B------:R-:W-:Y:S02]  /*8830*/  FSEL R12, R11, RZ, !P5 ;  /* 0x000000ff0b0c7208 */ /* 0x000fe40006800000 */
[----:B------:R-:W-:-:S04]  /*8840*/  SEL R11, RZ, 0x10000, P4 ;  /* 0x00010000ff0b7807 */ /* 0x000fc80002000000 */
[----:B------:R-:W-:Y:S02]  /*8850*/  IADD3 R11, R13, R14, R11 ;  /* 0x0000000e0d0b7210 */ /* 0x000fe40007ffe00b */
[----:B------:R-:W-:-:S04]  /*8860*/  SEL R14, RZ, 0x1, P2 ;  /* 0x00000001ff0e7807 */ /* 0x000fc80001000000 */
[----:B------:R-:W-:Y:S01]  /*8870*/  IADD3 R11, R11, R14, RZ ;  /* 0x0000000e0b0b7210 */ /* 0x000fe20007ffe0ff */
[----:B------:R-:W-:-:S04]  /*8880*/  IMAD.WIDE.U32 R14, R10, 0x4, R220 ;  /* 0x000000040a0e7825 */ /* 0x000fc800078e00dc */
[----:B--2---:R-:W-:Y:S01]  /*8890*/  FMUL.FTZ R75, R17, R12 ;  /* 0x0000000c114b7220 */ /* 0x004fe20000410000 */
[----:B------:R-:W-:-:S04]  /*88a0*/  IMAD.WIDE.U32 R12, R10, 0x10, R222 ;  /* 0x000000100a0c7825 */ /* 0x000fc800078e00de */
[----:B------:R-:W-:-:S05]  /*88b0*/  @P1 FADD.FTZ R75, R95, R75 ;  /* 0x0000004b5f4b1221 */ /* 0x000fca0000010000 */
        /* <DEDUP_REMOVED lines=20> */
.L_x_70174:
[----:B------:R-:W-:-:S07]  /*8a00*/  MOV R20, R4 ;  /* 0x0000000400147202 */ /* 0x000fce0000000f00 */
.L_x_70175:
[----:B------:R-:W-:Y:S05]  /*8a10*/  BSYNC B1 ;  /* 0x0000000000017941 */ /* 0x000fea0003800000 */
.L_x_70173:
        /* <DEDUP_REMOVED lines=16> */
.L_x_70179:
[----:B------:R-:W-:Y:S05]  /*8b20*/  BSYNC B2 ;  /* 0x0000000000027941 */ /* 0x000fea0003800000 */
.L_x_70178:
        /* <DEDUP_REMOVED lines=44> */
.L_x_70177:
[----:B------:R-:W-:Y:S05]  /*8df0*/  BSYNC B1 ;  /* 0x0000000000017941 */ /* 0x000fea0003800000 */
.L_x_70176:
        /* <DEDUP_REMOVED lines=21> */
.L_x_70181:
[----:B------:R-:W-:-:S07]  /*8f50*/  IMAD.MOV.U32 R12, RZ, RZ, R4 ;  /* 0x000000ffff0c7224 */ /* 0x000fce00078e0004 */
.L_x_70182:
[----:B------:R-:W-:Y:S05]  /*8f60*/  BSYNC B1 ;  /* 0x0000000000017941 */ /* 0x000fea0003800000 */
.L_x_70180:
        /* <DEDUP_REMOVED lines=16> */
.L_x_70186:
[----:B------:R-:W-:Y:S05]  /*9070*/  BSYNC B2 ;  /* 0x0000000000027941 */ /* 0x000fea0003800000 */
.L_x_70185:
        /* <DEDUP_REMOVED lines=44> */
.L_x_70184:
[----:B------:R-:W-:Y:S05]  /*9340*/  BSYNC B1 ;  /* 0x0000000000017941 */ /* 0x000fea0003800000 */
.L_x_70183:
        /* <DEDUP_REMOVED lines=21> */
.L_x_70188:
[----:B------:R-:W-:-:S07]  /*94a0*/  MOV R18, R4 ;  /* 0x0000000400127202 */ /* 0x000fce0000000f00 */
.L_x_70189:
[----:B------:R-:W-:Y:S05]  /*94b0*/  BSYNC B1 ;  /* 0x0000000000017941 */ /* 0x000fea0003800000 */
.L_x_70187:
        /* <DEDUP_REMOVED lines=16> */
.L_x_70193:
[----:B------:R-:W-:Y:S05]  /*95c0*/  BSYNC B2 ;  /* 0x0000000000027941 */ /* 0x000fea0003800000 */
.L_x_70192:
        /* <DEDUP_REMOVED lines=44> */
.L_x_70191:
[----:B------:R-:W-:Y:S05]  /*9890*/  BSYNC B1 ;  /* 0x0000000000017941 */ /* 0x000fea0003800000 */
.L_x_70190:
        /* <DEDUP_REMOVED lines=21> */
.L_x_70195:
[----:B------:R-:W-:-:S07]  /*99f0*/  MOV R12, R4 ;  /* 0x00000004000c7202 */ /* 0x000fce0000000f00 */
.L_x_70196:
[----:B------:R-:W-:Y:S05]  /*9a00*/  BSYNC B1 ;  /* 0x0000000000017941 */ /* 0x000fea0003800000 */
.L_x_70194:
        /* <DEDUP_REMOVED lines=16> */
.L_x_70200:
[----:B------:R-:W-:Y:S05]  /*9b10*/  BSYNC B2 ;  /* 0x0000000000027941 */ /* 0x000fea0003800000 */
.L_x_70199:
        /* <DEDUP_REMOVED lines=44> */
.L_x_70198:
[----:B------:R-:W-:Y:S05]  /*9de0*/  BSYNC B1 ;  /* 0x0000000000017941 */ /* 0x000fea0003800000 */
.L_x_70197:
[----:B------:R-:W2:Y:S01]  /*9df0*/  LDL R17, [R1+0x10c] ;  /* 0x00010c0001117983 */ /* 0x000ea20000100800 */
[----:B------:R-:W-:Y:S01]  /*9e00*/  I2FP.F32.U32 R12, R12 ;  /* 0x0000000c000c7245 */ /* 0x000fe20000201000 */
[----:B------:R-:W-:Y:S01]  /*9e10*/  FMUL.FTZ R15, R15, R218 ;  /* 0x000000da0f0f7220 */ /* 0x000fe20000410000 */
[----:B------:R-:W-:Y:S02]  /*9e20*/  SEL R14, RZ, 0x100, P3 ;  /* 0x00000100ff0e7807 */ /* 0x000fe40001800000 */
[----:B------:R-:W-:Y:S01]  /*9e30*/  SEL R13, RZ, 0x10000, P4 ;  /* 0x00010000ff0d7807 */ /* 0x000fe20002000000 */
[----:B------:R-:W-:-:S05]  /*9e40*/  FFMA.FTZ R12, R12, R226, 1.1641532182693481445e-10 ;  /* 0x2f0000000c0c7423 */ /* 0x000fca00000100e2 */
[----:B------:R-:W-:Y:S01]  /*9e50*/  FSETP.GTU.FTZ.AND P5, PT, R12, R252, PT ;  /* 0x000000fc0c00720b */ /* 0x000fe20003fbc000 */
[----:B------:R-:W-:-:S03]  /*9e60*/  FMUL.FTZ R12, R15, R227 ;  /* 0x000000e30f0c7220 */ /* 0x000fc60000410000 */
[----:B------:R-:W-:Y:S02]  /*9e70*/  SEL R15, RZ, 0x1000000, P5 ;  /* 0x01000000ff0f7807 */ /* 0x000fe40002800000 */
[----:B------:R-:W-:Y:S02]  /*9e80*/  FSEL R12, R12, RZ, !P5 ;  /* 0x000000ff0c0c7208 */ /* 0x000fe40006800000 */
[----:B------:R-:W-:Y:S02]  /*9e90*/  IADD3 R16, R14, R15, R13 ;  /* 0x0000000f0e107210 */ /* 0x000fe40007ffe00d */
[----:B------:R-:W0:Y:S01]  /*9ea0*/  @P0 LDC.64 R14, c[0x0][0x230] ;  /* 0x00008c00ff0e0b82 */ /* 0x000e220000000a00 */
[----:B------:R-:W-:Y:S01]  /*9eb0*/  BSSY B1, `(.L_x_70201) ;  /* 0x000001a000017945 */ /* 0x000fe20003800000 */
[----:B--2---:R-:W-:Y:S01]  /*9ec0*/  FMUL.FTZ R71, R17, R12 ;  /* 0x0000000c11477220 */ /* 0x004fe20000410000 */
[----:B------:R-:W-:-:S04]  /*9ed0*/  IMAD.WIDE.U32 R12, R11, 0x10, R222 ;  /* 0x000000100b0c7825 */ /* 0x000fc800078e00de */
[----:B------:R-:W-:-:S05]  /*9ee0*/  @P1 FADD.FTZ R71, R95, R71 ;  /* 0x000000475f471221 */ /* 0x000fca0000010000 */
[----:B------:R1:W-:Y:S02]  /*9ef0*/  STG.E.128 desc[UR4][R12.64], R68 ;  /* 0x000000440c007986 */ /* 0x0003e4000c101d04 */
[----:B-1----:R-:W-:-:S05]  /*9f00*/  SEL R12, RZ, 0x1, P2 ;  /* 0x00000001ff0c7807 */ /* 0x002fca0001000000 */
[----:B------:R-:W-:Y:S02]  /*9f10*/  IMAD.IADD R16, R16, 0x1, R12 ;  /* 0x0000000110107824 */ /* 0x000fe400078e020c */
[----:B------:R-:W-:Y:S01]  /*9f20*/  IMAD.WIDE.U32 R12, R11, 0x4, R220 ;  /* 0x000000040b0c7825 */ /* 0x000fe200078e00dc */
[----:B------:R-:W-:-:S04]  /*9f30*/  ISETP.NE.AND P2, PT, R20, 0x1, PT ;  /* 0x000000011400780c */ /* 0x000fc80003f45270 */
[----:B------:R1:W-:Y:S02]  /*9f40*/  STG.E desc[UR4][R12.64], R16 ;  /* 0x000000100c007986 */ /* 0x0003e4000c101904 */
[----:B-1----:R-:W-:-:S05]  /*9f50*/  IADD3 R12, R216, 0xc0, RZ ;  /* 0x000000c0d80c7810 */ /* 0x002fca0007ffe0ff */
        /* <DEDUP_REMOVED lines=14> */
.L_x_70202:
[----:B------:R-:W-:-:S07]  /*a040*/  IMAD.MOV.U32 R13, RZ, RZ, R4 ;  /* 0x000000ffff0d7224 */ /* 0x000fce00078e0004 */
.L_x_70203:
[----:B------:R-:W-:Y:S05]  /*a050*/  BSYNC B1 ;  /* 0x0000000000017941 */ /* 0x000fea0003800000 */
.L_x_70201:
        /* <DEDUP_REMOVED lines=16> */
.L_x_70207:
[----:B------:R-:W-:Y:S05]  /*a160*/  BSYNC B2 ;  /* 0x0000000000027941 */ /* 0x000fea0003800000 */
.L_x_70206:
        /* <DEDUP_REMOVED lines=44> */
.L_x_70205:
[----:B------:R-:W-:Y:S05]  /*a430*/  BSYNC B1 ;  /* 0x0000000000017941 */ /* 0x000fea0003800000 */
.L_x_70204:
        /* <DEDUP_REMOVED lines=21> */
.L_x_70209:
[----:B------:R-:W-:-:S07]  /*a590*/  IMAD.MOV.U32 R13, RZ, RZ, R4 ;  /* 0x000000ffff0d7224 */ /* 0x000fce00078e0004 */
.L_x_70210:
[----:B------:R-:W-:Y:S05]  /*a5a0*/  BSYNC B1 ;  /* 0x0000000000017941 */ /* 0x000fea0003800000 */
.L_x_70208:
        /* <DEDUP_REMOVED lines=16> */
.L_x_70214:
[----:B------:R-:W-:Y:S05]  /*a6b0*/  BSYNC B2 ;  /* 0x0000000000027941 */ /* 0x000fea0003800000 */
.L_x_70213:
        /* <DEDUP_REMOVED lines=44> */
.L_x_70212:
[----:B------:R-:W-:Y:S05]  /*a980*/  BSYNC B1 ;  /* 0x0000000000017941 */ /* 0x000fea0003800000 */
.L_x_70211:
        /* <DEDUP_REMOVED lines=21> */
.L_x_70216:
[----:B------:R-:W-:-:S07]  /*aae0*/  IMAD.MOV.U32 R13, RZ, RZ, R4 ;  /* 0x000000ffff0d7224 */ /* 0x000fce00078e0004 */
.L_x_70217:
[----:B------:R-:W-:Y:S05]  /*aaf0*/  BSYNC B1 ;  /* 0x0000000000017941 */ /* 0x000fea0003800000 */
.L_x_70215:
        /* <DEDUP_REMOVED lines=16> */
.L_x_70221:
[----:B------:R-:W-:Y:S05]  /*ac00*/  BSYNC B2 ;  /* 0x0000000000027941 */ /* 0x000fea0003800000 */
.L_x_70220:
        /* <DEDUP_REMOVED lines=44> */
.L_x_70219:
[----:B------:R-:W-:Y:S05]  /*aed0*/  BSYNC B1 ;  /* 0x0000000000017941 */ /* 0x000fea0003800000 */
.L_x_70218:
[----:B------:R-:W2:Y:S01]  /*aee0*/  LDL R15, [R1+0xe8] ;  /* 0x0000e800010f7983 */ /* 0x000ea20000100800 */
        /* <DEDUP_REMOVED lines=20> */
.L_x_70223:
[----:B------:R-:W-:-:S07]  /*b030*/  IMAD.MOV.U32 R13, RZ, RZ, R4 ;  /* 0x000000ffff0d7224 */ /* 0x000fce00078e0004 */
.L_x_70224:
[----:B------:R-:W-:Y:S05]  /*b040*/  BSYNC B1 ;  /* 0x0000000000017941 */ /* 0x000fea0003800000 */
.L_x_70222:
        /* <DEDUP_REMOVED lines=16> */
.L_x_70228:
[----:B------:R-:W-:Y:S05]  /*b150*/  BSYNC B2 ;  /* 0x0000000000027941 */ /* 0x000fea0003800000 */
.L_x_70227:
        /* <DEDUP_REMOVED lines=44> */
.L_x_70226:
[----:B------:R-:W-:Y:S05]  /*b420*/  BSYNC B1 ;  /* 0x0000000000017941 */ /* 0x000fea0003800000 */
.L_x_70225:
[----:B------:R-:W2:Y:S01]  /*b430*/  LDL R17, [R1+0xec] ;  /* 0x0000ec0001117983 */ /* 0x000ea20000100800 */
[----:B------:R-:W-:Y:S01]  /*b440*/  I2FP.F32.U32 R13, R13 ;  /* 0x0000000d000d7245 */ /* 0x000fe20000201000 */
[----:B------:R-:W-:Y:S01]  /*b450*/  FMUL.FTZ R14, R19, R218 ;  /* 0x000000da130e7220 */ /* 0x000fe20000410000 */
[----:B------:R-:W-:-:S03]  /*b460*/  SEL R15, RZ, 0x100, P3 ;  /* 0x00000100ff0f7807 */ /* 0x000fc60001800000 */
[----:B------:R-:W-:Y:S01]  /*b470*/  FFMA.FTZ R13, R13, R226, 1.1641532182693481445e-10 ;  /* 0x2f0000000d0d7423 */ /* 0x000fe200000100e2 */
[----:B------:R-:W-:-:S04]  /*b480*/  FMUL.FTZ R14, R14, R227 ;  /* 0x000000e30e0e7220 */ /* 0x000fc80000410000 */
[----:B------:R-:W-:Y:S02]  /*b490*/  FSETP.GTU.FTZ.AND P5, PT, R13, R252, PT ;  /* 0x000000fc0d00720b */ /* 0x000fe40003fbc000 */
[----:B------:R-:W-:Y:S02]  /*b4a0*/  SEL R13, RZ, 0x10000, P4 ;  /* 0x00010000ff0d7807 */ /* 0x000fe40002000000 */
[----:B------:R-:W-:Y:S02]  /*b4b0*/  FSEL R14, R14, RZ, !P5 ;  /* 0x000000ff0e0e7208 */ /* 0x000fe40006800000 */
[----:B------:R-:W-:-:S04]  /*b4c0*/  SEL R16, RZ, 0x1000000, P5 ;  /* 0x01000000ff107807 */ /* 0x000fc80002800000 */
[----:B------:R-:W-:Y:S02]  /*b4d0*/  IADD3 R13, R15, R16, R13 ;  /* 0x000000100f0d7210 */ /* 0x000fe40007ffe00d */
[----:B------:R-:W-:-:S04]  /*b4e0*/  SEL R16, RZ, 0x1, P2 ;  /* 0x00000001ff107807 */ /* 0x000fc80001000000 */
[----:B------:R-:W-:Y:S02]  /*b4f0*/  IADD3 R13, R13, R16, RZ ;  /* 0x000000100d0d7210 */ /* 0x000fe40007ffe0ff */
[----:B------:R-:W-:Y:S01]  /*b500*/  ISETP.NE.AND P2, PT, R20, 0x1, PT ;  /* 0x000000011400780c */ /* 0x000fe20003f45270 */
[----:B------:R-:W-:Y:S01]  /*b510*/  BSSY B1, `(.L_x_70229) ;  /* 0x0000018000017945 */ /* 0x000fe20003800000 */
[----:B--2---:R-:W-:Y:S01]  /*b520*/  FMUL.FTZ R67, R17, R14 ;  /* 0x0000000e11437220 */ /* 0x004fe20000410000 */
[----:B------:R-:W-:-:S04]  /*b530*/  IMAD.WIDE.U32 R14, R12, 0x10, R222 ;  /* 0x000000100c0e7825 */ /* 0x000fc800078e00de */
[----:B------:R-:W-:Y:S01]  /*b540*/  @P1 FADD.FTZ R67, R95, R67 ;  /* 0x000000435f431221 */ /* 0x000fe20000010000 */
[----:B------:R-:W-:-:S04]  /*b550*/  IMAD.WIDE.U32 R16, R12, 0x4, R220 ;  /* 0x000000040c107825 */ /* 0x000fc800078e00dc */
[----:B------:R-:W-:Y:S04]  /*b560*/  STG.E.128 desc[UR4][R14.64], R64 ;  /* 0x000000400e007986 */ /* 0x000fe8000c101d04 */
[----:B------:R0:W-:Y:S02]  /*b570*/  STG.E desc[UR4][R16.64], R13 ;  /* 0x0000000d10007986 */ /* 0x0001e4000c101904 */
[----:B0-----:R-:W-:Y:S01]  /*b580*/  VIADD R13, R216, 0xe0 ;  /* 0x000000e0d80d7836 */ /* 0x001fe20000000000 */
[----:B------:R-:W0:Y:S03]  /*b590*/  @P0 LDC.64 R14, c[0x0][0x230] ;  /* 0x00008c00ff0e0b82 */ /* 0x000e260000000a00 */
[----:B0-----:R-:W-:-:S05]  /*b5a0*/  @P0 IMAD.WIDE.U32 R14, R13, 0x10, R14 ;  /* 0x000000100d0e0825 */ /* 0x001fca00078e000e */
[----:B------:R0:W5:Y:S02]  /*b5b0*/  @P0 LDG.E.128 R92, desc[UR4][R14.64] ;  /* 0x000000040e5c0981 */ /* 0x000164000c1e1d00 */
[----:B0-----:R-:W-:-:S05]  /*b5c0*/  IMAD.WIDE.U32 R14, R13, 0x10, R224 ;  /* 0x000000100d0e7825 */ /* 0x001fca00078e00e0 */
[----:B------:R0:W5:Y:S02]  /*b5d0*/  LDG.E.128 R16, desc[UR4][R14.64] ;  /* 0x000000040e107981 */ /* 0x000164000c1e1d00 */
[----:B0-----:R-:W-:Y:S01]  /*b5e0*/  IADD3 R15, R20, 0x1, RZ ;  /* 0x00000001140f7810 */ /* 0x001fe20007ffe0ff */
        /* <DEDUP_REMOVED lines=9> */
.L_x_70230:
[----:B------:R-:W-:-:S07]  /*b680*/  MOV R22, R4 ;  /* 0x0000000400167202 */ /* 0x000fce0000000f00 */
.L_x_70231:
[----:B------:R-:W-:Y:S05]  /*b690*/  BSYNC B1 ;  /* 0x0000000000017941 */ /* 0x000fea0003800000 */
.L_x_70229:
        /* <DEDUP_REMOVED lines=16> */
.L_x_70235:
[----:B------:R-:W-:Y:S05]  /*b7a0*/  BSYNC B2 ;  /* 0x0000000000027941 */ /* 0x000fea0003800000 */
.L_x_70234:
        /* <DEDUP_REMOVED lines=44> */
.L_x_70233:
[----:B------:R-:W-:Y:S05]  /*ba70*/  BSYNC B1 ;  /* 0x0000000000017941 */ /* 0x000fea0003800000 */
.L_x_70232:
[----:B------:R-:W2:Y:S01]  /*ba80*/  LDL R20, [R1+0xc0] ;  /* 0x0000c00001147983 */ /* 0x000ea20000100800 */
[----:B------:R-:W-:Y:S01]  /*ba90*/  I2FP.F32.U32 R14, R22 ;  /* 0x00000016000e7245 */ /* 0x000fe20000201000 */
[----:B------:R-:W-:Y:S01]  /*baa0*/  BSSY B1, `(.L_x_70236) ;  /* 0x0000014000017945 */ /* 0x000fe20003800000 */
[----:B------:R-:W-:-:S03]  /*bab0*/  ISETP.NE.AND P3, PT, R15, 0x1, PT ;  /* 0x000000010f00780c */ /* 0x000fc60003f65270 */
[----:B------:R-:W-:-:S05]  /*bac0*/  FFMA.FTZ R14, R14, R226, 1.1641532182693481445e-10 ;  /* 0x2f0000000e0e7423 */ /* 0x000fca00000100e2 */
[----:B------:R-:W-:Y:S01]  /*bad0*/  FSETP.GTU.FTZ.AND P2, PT, R14, R252, PT ;  /* 0x000000fc0e00720b */ /* 0x000fe20003f5c000 */
[----:B-----5:R-:W-:Y:S01]  /*bae0*/  FMUL.FTZ R14, R16, R218 ;  /* 0x000000da100e7220 */ /* 0x020fe20000410000 */
[----:B------:R-:W-:-:S03]  /*baf0*/  IADD3 R16, R15, 0x1, RZ ;  /* 0x000000010f107810 */ /* 0x000fc60007ffe0ff */
        /* <DEDUP_REMOVED lines=13> */
.L_x_70237:
[----:B------:R-:W-:-:S07]  /*bbd0*/  MOV R14, R4 ;  /* 0x00000004000e7202 */ /* 0x000fce0000000f00 */
.L_x_70238:
[----:B------:R-:W-:Y:S05]  /*bbe0*/  BSYNC B1 ;  /* 0x0000000000017941 */ /* 0x000fea0003800000 */
.L_x_70236:
        /* <DEDUP_REMOVED lines=16> */
.L_x_70242:
[----:B------:R-:W-:Y:S05]  /*bcf0*/  BSYNC B2 ;  /* 0x0000000000027941 */ /* 0x000fea0003800000 */
.L_x_70241:
        /* <DEDUP_REMOVED lines=44> */
.L_x_70240:
[----:B------:R-:W-:Y:S05]  /*bfc0*/  BSYNC B1 ;  /* 0x0000000000017941 */ /* 0x000fea0003800000 */
.L_x_70239:
        /* <DEDUP_REMOVED lines=21> */
.L_x_70244:
[----:B------:R-:W-:-:S07]  /*c120*/  MOV R20, R4 ;  /* 0x0000000400147202 */ /* 0x000fce0000000f00 */
.L_x_70245:
[----:B------:R-:W-:Y:S05]  /*c130*/  BSYNC B1 ;  /* 0x0000000000017941 */ /* 0x000fea0003800000 */
.L_x_70243:
        /* <DEDUP_REMOVED lines=16> */
.L_x_70249:
[----:B------:R-:W-:Y:S05]  /*c240*/  BSYNC B2 ;  /* 0x0000000000027941 */ /* 0x000fea0003800000 */
.L_x_70248:
        /* <DEDUP_REMOVED lines=44> */
.L_x_70247:
[----:B------:R-:W-:Y:S05]  /*c510*/  BSYNC B1 ;  /* 0x0000000000017941 */ /* 0x000fea0003800000 */
.L_x_70246:
        /* <DEDUP_REMOVED lines=21> */
.L_x_70251:
[----:B------:R-:W-:-:S07]  /*c670*/  MOV R14, R4 ;  /* 0x00000004000e7202 */ /* 0x000fce0000000f00 */
.L_x_70252:
[----:B------:R-:W-:Y:S05]  /*c680*/  BSYNC B1 ;  /* 0x0000000000017941 */ /* 0x000fea0003800000 */
.L_x_70250:
        /* <DEDUP_REMOVED lines=16> */
.L_x_70256:
[----:B------:R-:W-:Y:S05]  /*c790*/  BSYNC B2 ;  /* 0x0000000000027941 */ /* 0x000fea0003800000 */
.L_x_70255:
        /* <DEDUP_REMOVED lines=44> */
.L_x_70254:
[----:B------:R-:W-:Y:S05]  /*ca60*/  BSYNC B1 ;  /* 0x0000000000017941 */ /* 0x000fea0003800000 */
.L_x_70253:
        /* <DEDUP_REMOVED lines=37> */
.L_x_70258:
[----:B------:R-:W-:-:S07]  /*ccc0*/  MOV R15, R4 ;  /* 0x00000004000f7202 */ /* 0x000fce0000000f00 */
.L_x_70259:
[----:B------:R-:W-:Y:S05]  /*ccd0*/  BSYNC B1 ;  /* 0x0000000000017941 */ /* 0x000fea0003800000 */
.L_x_70257:
        /* <DEDUP_REMOVED lines=16> */
.L_x_70263:
[----:B------:R-:W-:Y:S05]  /*cde0*/  BSYNC B2 ;  /* 0x0000000000027941 */ /* 0x000fea0003800000 */
.L_x_70262:
        /* <DEDUP_REMOVED lines=44> */
.L_x_70261:
[----:B------:R-:W-:Y:S05]  /*d0b0*/  BSYNC B1 ;  /* 0x0000000000017941 */ /* 0x000fea0003800000 */
.L_x_70260:
        /* <DEDUP_REMOVED lines=21> */
.L_x_70265:
[----:B------:R-:W-:-:S07]  /*d210*/  MOV R15, R4 ;  /* 0x00000004000f7202 */ /* 0x000fce0000000f00 */
.L_x_70266:
[----:B------:R-:W-:Y:S05]  /*d220*/  BSYNC B1 ;  /* 0x0000000000017941 */ /* 0x000fea0003800000 */
.L_x_70264:
        /* <DEDUP_REMOVED lines=16> */
.L_x_70270:
[----:B------:R-:W-:Y:S05]  /*d330*/  BSYNC B2 ;  /* 0x0000000000027941 */ /* 0x000fea0003800000 */
.L_x_70269:
        /* <DEDUP_REMOVED lines=44> */
.L_x_70268:
[----:B------:R-:W-:Y:S05]  /*d600*/  BSYNC B1 ;  /* 0x0000000000017941 */ /* 0x000fea0003800000 */
.L_x_70267:
[----:B------:R-:W2:Y:S01]  /*d610*/  LDL R20, [R1+0xa4] ;  /* 0x0000a40001147983 */ /* 0x000ea20000100800 */
[----:B------:R-:W-:Y:S01]  /*d620*/  I2FP.F32.U32 R15, R15 ;  /* 0x0000000f000f7245 */ /* 0x000fe20000201000 */
[----:B------:R-:W-:Y:S01]  /*d630*/  BSSY B1, `(.L_x_70271) ;  /* 0x0000014000017945 */ /* 0x000fe20003800000 */
[----:B------:R-:W-:-:S03]  /*d640*/  ISETP.NE.AND P4, PT, R16, 0x1, PT ;  /* 0x000000011000780c */ /* 0x000fc60003f85270 */
[----:B------:R-:W-:-:S05]  /*d650*/  FFMA.FTZ R15, R15, R226, 1.1641532182693481445e-10 ;  /* 0x2f0000000f0f7423 */ /* 0x000fca00000100e2 */
[----:B------:R-:W-:Y:S01]  /*d660*/  FSETP.GTU.FTZ.AND P3, PT, R15, R252, PT ;  /* 0x000000fc0f00720b */ /* 0x000fe20003f7c000 */
[----:B------:R-:W-:Y:S01]  /*d670*/  FMUL.FTZ R15, R17, R218 ;  /* 0x000000da110f7220 */ /* 0x000fe20000410000 */
        /* <DEDUP_REMOVED lines=14> */
.L_x_70272:
[----:B------:R-:W-:-:S07]  /*d760*/  MOV R15, R4 ;  /* 0x00000004000f7202 */ /* 0x000fce0000000f00 */
.L_x_70273:
[----:B------:R-:W-:Y:S05]  /*d770*/  BSYNC B1 ;  /* 0x0000000000017941 */ /* 0x000fea0003800000 */
.L_x_70271:
        /* <DEDUP_REMOVED lines=16> */
.L_x_70277:
[----:B------:R-:W-:Y:S05]  /*d880*/  BSYNC B2 ;  /* 0x0000000000027941 */ /* 0x000fea0003800000 */
.L_x_70276:
        /* <DEDUP_REMOVED lines=44> */
.L_x_70275:
[----:B------:R-:W-:Y:S05]  /*db50*/  BSYNC B1 ;  /* 0x0000000000017941 */ /* 0x000fea0003800000 */
.L_x_70274:
        /* <DEDUP_REMOVED lines=21> */
.L_x_70279:
[----:B------:R-:W-:-:S07]  /*dcb0*/  MOV R15, R4 ;  /* 0x00000004000f7202 */ /* 0x000fce0000000f00 */
.L_x_70280:
[----:B------:R-:W-:Y:S05]  /*dcc0*/  BSYNC B1 ;  /* 0x0000000000017941 */ /* 0x000fea0003800000 */
.L_x_70278:
        /* <DEDUP_REMOVED lines=16> */
.L_x_70284:
[----:B------:R-:W-:Y:S05]  /*ddd0*/  BSYNC B2 ;  /* 0x0000000000027941 */ /* 0x000fea0003800000 */
.L_x_70283:
        /* <DEDUP_REMOVED lines=44> */
.L_x_70282:
[----:B------:R-:W-:Y:S05]  /*e0a0*/  BSYNC B1 ;  /* 0x0000000000017941 */ /* 0x000fea0003800000 */
.L_x_70281:
        /* <DEDUP_REMOVED lines=11> */
[----:B------:R-:W-:-:S05]  /*e160*/  SEL R18, RZ, 0x1, P2 ;  /* 0x00000001ff127807 */ /* 0x000fca0001000000 */
[----:B------:R-:W-:Y:S02]  /*e170*/  IMAD.IADD R15, R15, 0x1, R18 ;  /* 0x000000010f0f7824 */ /* 0x000fe400078e0212 */
[----:B------:R-:W-:-:S04]  /*e180*/  IMAD.WIDE.U32 R18, R14, 0x4, R220 ;  /* 0x000000040e127825 */ /* 0x000fc800078e00dc */
[----:B--2---:R-:W-:Y:S01]  /*e190*/  FMUL.FTZ R59, R21, R16 ;  /* 0x00000010153b7220 */ /* 0x004fe20000410000 */
[----:B------:R-:W-:-:S04]  /*e1a0*/  IMAD.WIDE.U32 R16, R14, 0x10, R222 ;  /* 0x000000100e107825 */ /* 0x000fc800078e00de */
[----:B------:R-:W-:-:S05]  /*e1b0*/  @P1 FADD.FTZ R59, R95, R59 ;  /* 0x0000003b5f3b1221 */ /* 0x000fca0000010000 */
[----:B------:R-:W-:Y:S04]  /*e1c0*/  STG.E.128 desc[UR4][R16.64], R56 ;  /* 0x0000003810007986 */ /* 0x000fe8000c101d04 */
[----:B------:R0:W-:Y:S02]  /*e1d0*/  STG.E desc[UR4][R18.64], R15 ;  /* 0x0000000f12007986 */ /* 0x0001e4000c101904 */
[----:B0-----:R-:W-:Y:S01]  /*e1e0*/  IADD3 R15, R216, 0x120, RZ ;  /* 0x00000120d80f7810 */ /* 0x001fe20007ffe0ff */
[----:B------:R-:W0:Y:S04]  /*e1f0*/  @P0 LDC.64 R16, c[0x0][0x230] ;  /* 0x00008c00ff100b82 */ /* 0x000e280000000a00 */
        /* <DEDUP_REMOVED lines=16> */
.L_x_70286:
[----:B------:R-:W-:-:S07]  /*e300*/  IMAD.MOV.U32 R24, RZ, RZ, R4 ;  /* 0x000000ffff187224 */ /* 0x000fce00078e0004 */
.L_x_70287:
[----:B------:R-:W-:Y:S05]  /*e310*/  BSYNC B1 ;  /* 0x0000000000017941 */ /* 0x000fea0003800000 */
.L_x_70285:
        /* <DEDUP_REMOVED lines=16> */
.L_x_70291:
[----:B------:R-:W-:Y:S05]  /*e420*/  BSYNC B2 ;  /* 0x0000000000027941 */ /* 0x000fea0003800000 */
.L_x_70290:
        /* <DEDUP_REMOVED lines=44> */
.L_x_70289:
[----:B------:R-:W-:Y:S05]  /*e6f0*/  BSYNC B1 ;  /* 0x0000000000017941 */ /* 0x000fea0003800000 */
.L_x_70288:
        /* <DEDUP_REMOVED lines=21> */
.L_x_70293:
[----:B------:R-:W-:-:S07]  /*e850*/  IMAD.MOV.U32 R16, RZ, RZ, R4 ;  /* 0x000000ffff107224 */ /* 0x000fce00078e0004 */
.L_x_70294:
[----:B------:R-:W-:Y:S05]  /*e860*/  BSYNC B1 ;  /* 0x0000000000017941 */ /* 0x000fea0003800000 */
.L_x_70292:
        /* <DEDUP_REMOVED lines=16> */
.L_x_70298:
[----:B------:R-:W-:Y:S05]  /*e970*/  BSYNC B2 ;  /* 0x0000000000027941 */ /* 0x000fea0003800000 */
.L_x_70297:
        /* <DEDUP_REMOVED lines=44> */
.L_x_70296:
[----:B------:R-:W-:Y:S05]  /*ec40*/  BSYNC B1 ;  /* 0x0000000000017941 */ /* 0x000fea0003800000 */
.L_x_70295:
        /* <DEDUP_REMOVED lines=21> */
.L_x_70300:
[----:B------:R-:W-:-:S07]  /*eda0*/  IMAD.MOV.U32 R22, RZ, RZ, R4 ;  /* 0x000000ffff167224 */ /* 0x000fce00078e0004 */
.L_x_70301:
[----:B------:R-:W-:Y:S05]  /*edb0*/  BSYNC B1 ;  /* 0x0000000000017941 */ /* 0x000fea0003800000 */
.L_x_70299:
        /* <DEDUP_REMOVED lines=16> */
.L_x_70305:
[----:B------:R-:W-:Y:S05]  /*eec0*/  BSYNC B2 ;  /* 0x0000000000027941 */ /* 0x000fea0003800000 */
.L_x_70304:
        /* <DEDUP_REMOVED lines=44> */
.L_x_70303:
[----:B------:R-:W-:Y:S05]  /*f190*/  BSYNC B1 ;  /* 0x0000000000017941 */ /* 0x000fea0003800000 */
.L_x_70302:
        /* <DEDUP_REMOVED lines=21> */
.L_x_70307:
[----:B------:R-:W-:-:S07]  /*f2f0*/  IMAD.MOV.U32 R16, RZ, RZ, R4 ;  /* 0x000000ffff107224 */ /* 0x000fce00078e0004 */
.L_x_70308:
[----:B------:R-:W-:Y:S05]  /*f300*/  BSYNC B1 ;  /* 0x0000000000017941 */ /* 0x000fea0003800000 */
.L_x_70306:
        /* <DEDUP_REMOVED lines=16> */
.L_x_70312:
[----:B------:R-:W-:Y:S05]  /*f410*/  BSYNC B2 ;  /* 0x0000000000027941 */ /* 0x000fea0003800000 */
.L_x_70311:
        /* <DEDUP_REMOVED lines=44> */
.L_x_70310:
[----:B------:R-:W-:Y:S05]  /*f6e0*/  BSYNC B1 ;  /* 0x0000000000017941 */ /* 0x000fea0003800000 */
.L_x_70309:
        /* <DEDUP_REMOVED lines=8> */
[----:B------:R-:W-:-:S03]  /*f770*/  FMUL.FTZ R16, R19, R227 ;  /* 0x000000e313107220 */ /* 0x000fc60000410000 */
[----:B------:R-:W-:Y:S02]  /*f780*/  SEL R19, RZ, 0x1000000, P5 ;  /* 0x01000000ff137807 */ /* 0x000fe40002800000 */
[----:B------:R-:W-:Y:S02]  /*f790*/  FSEL R16, R16, RZ, !P5 ;  /* 0x000000ff10107208 */ /* 0x000fe40006800000 */
[----:B------:R-:W-:Y:S02]  /*f7a0*/  IADD3 R18, R17, R19, R18 ;  /* 0x0000001311127210 */ /* 0x000fe40007ffe012 */
[----:B------:R-:W-:Y:S01]  /*f7b0*/  SEL R19, RZ, 0x1, P2 ;  /* 0x00000001ff137807 */ /* 0x000fe20001000000 */
[----:B--2---:R-:W-:Y:S01]  /*f7c0*/  FMUL.FTZ R55, R20, R16 ;  /* 0x0000001014377220 */ /* 0x004fe20000410000 */
[----:B------:R-:W-:Y:S02]  /*f7d0*/  IMAD.WIDE.U32 R16, R15, 0x10, R222 ;  /* 0x000000100f107825 */ /* 0x000fe400078e00de */
[----:B------:R-:W-:-:S02]  /*f7e0*/  IADD3 R20, R18, R19, RZ ;  /* 0x0000001312147210 */ /* 0x000fc40007ffe0ff */
[----:B------:R-:W-:Y:S01]  /*f7f0*/  @P1 FADD.FTZ R55, R95, R55 ;  /* 0x000000375f371221 */ /* 0x000fe20000010000 */
[----:B------:R-:W-:-:S04]  /*f800*/  IMAD.WIDE.U32 R18, R15, 0x4, R220 ;  /* 0x000000040f127825 */ /* 0x000fc800078e00dc */
        /* <DEDUP_REMOVED lines=19> */
.L_x_70314:
[----:B------:R-:W-:-:S07]  /*f940*/  MOV R20, R4 ;  /* 0x0000000400147202 */ /* 0x000fce0000000f00 */
.L_x_70315:
[----:B------:R-:W-:Y:S05]  /*f950*/  BSYNC B1 ;  /* 0x0000000000017941 */ /* 0x000fea0003800000 */
.L_x_70313:
        /* <DEDUP_REMOVED lines=16> */
.L_x_70319:
[----:B------:R-:W-:Y:S05]  /*fa60*/  BSYNC B2 ;  /* 0x0000000000027941 */ /* 0x000fea0003800000 */
.L_x_70318:
        /* <DEDUP_REMOVED lines=44> */
.L_x_70317:
[----:B------:R-:W-:Y:S05]  /*fd30*/  BSYNC B1 ;  /* 0x0000000000017941 */ /* 0x000fea0003800000 */
.L_x_70316:
        /* <DEDUP_REMOVED lines=21> */
.L_x_70321:
[----:B------:R-:W-:-:S07]  /*fe90*/  MOV R16, R4 ;  /* 0x0000000400107202 */ /* 0x000fce0000000f00 */
.L_x_70322:
[----:B------:R-:W-:Y:S05]  /*fea0*/  BSYNC B1 ;  /* 0x0000000000017941 */ /* 0x000fea0003800000 */
.L_x_70320:
        /* <DEDUP_REMOVED lines=16> */
.L_x_70326:
[----:B------:R-:W-:Y:S05]  /*ffb0*/  BSYNC B2 ;  /* 0x0000000000027941 */ /* 0x000fea0003800000 */
.L_x_70325:
        /* <DEDUP_REMOVED lines=44> */
.L_x_70324:
[----:B------:R-:W-:Y:S05]  /*10280*/  BSYNC B1 ;  /* 0x0000000000017941 */ /* 0x000fea0003800000 */
.L_x_70323:
        /* <DEDUP_REMOVED lines=21> */
.L_x_70328:
[----:B------:R-:W-:-:S07]  /*103e0*/  MOV R16, R4 ;  /* 0x0000000400107202 */ /* 0x000fce0000000f00 */
.L_x_70329:
[----:B------:R-:W-:Y:S05]  /*103f0*/  BSYNC B1 ;  /* 0x0000000000017941 */ /* 0x000fea0003800000 */
.L_x_70327:
        /* <DEDUP_REMOVED lines=16> */
.L_x_70333:
[----:B------:R-:W-:Y:S05]  /*10500*/  BSYNC B2 ;  /* 0x0000000000027941 */ /* 0x000fea0003800000 */
.L_x_70332:
        /* <DEDUP_REMOVED lines=44> */
.L_x_70331:
[----:B------:R-:W-:Y:S05]  /*107d0*/  BSYNC B1 ;  /* 0x0000000000017941 */ /* 0x000fea0003800000 */
.L_x_70330:
        /* <DEDUP_REMOVED lines=21> */
.L_x_70335:
[----:B------:R-:W-:-:S07]  /*10930*/  MOV R18, R4 ;  /* 0x0000000400127202 */ /* 0x000fce0000000f00 */
.L_x_70336:
[----:B------:R-:W-:Y:S05]  /*10940*/  BSYNC B1 ;  /* 0x0000000000017941 */ /* 0x000fea0003800000 */
.L_x_70334:
        /* <DEDUP_REMOVED lines=16> */
.L_x_70340:
[----:B------:R-:W-:Y:S05]  /*10a50*/  BSYNC B2 ;  /* 0x0000000000027941 */ /* 0x000fea0003800000 */
.L_x_70339:
        /* <DEDUP_REMOVED lines=44> */
.L_x_70338:
[----:B------:R-:W-:Y:S05]  /*10d20*/  BSYNC B1 ;  /* 0x0000000000017941 */ /* 0x000fea0003800000 */
.L_x_70337:
[----:B------:R-:W2:Y:S01]  /*10d30*/  LDL R21, [R1+0x6c] ;  /* 0x00006c0001157983 */ /* 0x000ea20000100800 */
[----:B------:R-:W-:Y:S01]  /*10d40*/  I2FP.F32.U32 R16, R18 ;  /* 0x0000001200107245 */ /* 0x000fe20000201000 */
[----:B------:R-:W-:Y:S01]  /*10d50*/  FMUL.FTZ R19, R19, R218 ;  /* 0x000000da13137220 */ /* 0x000fe20000410000 */
[----:B------:R-:W-:Y:S02]  /*10d60*/  SEL R18, RZ, 0x10000, P4 ;  /* 0x00010000ff127807 */ /* 0x000fe40002000000 */
[----:B------:R-:W-:Y:S01]  /*10d70*/  SEL R17, RZ, 0x100, P3 ;  /* 0x00000100ff117807 */ /* 0x000fe20001800000 */
[----:B------:R-:W-:Y:S01]  /*10d80*/  FFMA.FTZ R16, R16, R226, 1.1641532182693481445e-10 ;  /* 0x2f00000010107423 */ /* 0x000fe200000100e2 */
[----:B------:R-:W-:-:S04]  /*10d90*/  IADD3 R205, R216, 0x160, RZ ;  /* 0x00000160d8cd7810 */ /* 0x000fc80007ffe0ff */
        /* <DEDUP_REMOVED lines=30> */
.L_x_70342:
[----:B------:R-:W-:-:S07]  /*10f80*/  MOV R24, R4 ;  /* 0x0000000400187202 */ /* 0x000fce0000000f00 */
.L_x_70343:
[----:B------:R-:W-:Y:S05]  /*10f90*/  BSYNC B1 ;  /* 0x0000000000017941 */ /* 0x000fea0003800000 */
.L_x_70341:
        /* <DEDUP_REMOVED lines=16> */
.L_x_70347:
[----:B------:R-:W-:Y:S05]  /*110a0*/  BSYNC B2 ;  /* 0x0000000000027941 */ /* 0x000fea0003800000 */
.L_x_70346:
        /* <DEDUP_REMOVED lines=44> */
.L_x_70345:
[----:B------:R-:W-:Y:S05]  /*11370*/  BSYNC B1 ;  /* 0x0000000000017941 */ /* 0x000fea0003800000 */
.L_x_70344:
        /* <DEDUP_REMOVED lines=21> */
.L_x_70349:
[----:B------:R-:W-:-:S07]  /*114d0*/  MOV R16, R4 ;  /* 0x0000000400107202 */ /* 0x000fce0000000f00 */
.L_x_70350:
[----:B------:R-:W-:Y:S05]  /*114e0*/  BSYNC B1 ;  /* 0x0000000000017941 */ /* 0x000fea0003800000 */
.L_x_70348:
        /* <DEDUP_REMOVED lines=16> */
.L_x_70354:
[----:B------:R-:W-:Y:S05]  /*115f0*/  BSYNC B2 ;  /* 0x0000000000027941 */ /* 0x000fea0003800000 */
.L_x_70353:
        /* <DEDUP_REMOVED lines=44> */
.L_x_70352:
[----:B------:R-:W-:Y:S05]  /*118c0*/  BSYNC B1 ;  /* 0x0000000000017941 */ /* 0x000fea0003800000 */
.L_x_70351:
        /* <DEDUP_REMOVED lines=21> */
.L_x_70356:
[----:B------:R-:W-:-:S07]  /*11a20*/  MOV R22, R4 ;  /* 0x0000000400167202 */ /* 0x000fce0000000f00 */
.L_x_70357:
[----:B------:R-:W-:Y:S05]  /*11a30*/  BSYNC B1 ;  /* 0x0000000000017941 */ /* 0x000fea0003800000 */
.L_x_70355:
        /* <DEDUP_REMOVED lines=16> */
.L_x_70361:
[----:B------:R-:W-:Y:S05]  /*11b40*/  BSYNC B2 ;  /* 0x0000000000027941 */ /* 0x000fea0003800000 */
.L_x_70360:
        /* <DEDUP_REMOVED lines=44> */
.L_x_70359:
[----:B------:R-:W-:Y:S05]  /*11e10*/  BSYNC B1 ;  /* 0x0000000000017941 */ /* 0x000fea0003800000 */
.L_x_70358:
        /* <DEDUP_REMOVED lines=21> */
.L_x_70363:
[----:B------:R-:W-:-:S07]  /*11f70*/  MOV R16, R4 ;  /* 0x0000000400107202 */ /* 0x000fce0000000f00 */
.L_x_70364:
[----:B------:R-:W-:Y:S05]  /*11f80*/  BSYNC B1 ;  /* 0x0000000000017941 */ /* 0x000fea0003800000 */
.L_x_70362:
        /* <DEDUP_REMOVED lines=16> */
.L_x_70368:
[----:B------:R-:W-:Y:S05]  /*12090*/  BSYNC B2 ;  /* 0x0000000000027941 */ /* 0x000fea0003800000 */
.L_x_70367:
        /* <DEDUP_REMOVED lines=44> */
.L_x_70366:
[----:B------:R-:W-:Y:S05]  /*12360*/  BSYNC B1 ;  /* 0x0000000000017941 */ /* 0x000fea0003800000 */
.L_x_70365:
        /* <DEDUP_REMOVED lines=14> */
[----:B------:R-:W-:-:S04]  /*12450*/  IMAD.WIDE.U32 R16, R205, 0x10, R222 ;  /* 0x00000010cd107825 */ /* 0x000fc800078e00de */
[----:B------:R-:W-:Y:S01]  /*12460*/  @P1 FADD.FTZ R47, R95, R47 ;  /* 0x0000002f5f2f1221 */ /* 0x000fe20000010000 */
[----:B------:R-:W-:Y:S02]  /*12470*/  IMAD.IADD R20, R18, 0x1, R19 ;  /* 0x0000000112147824 */ /* 0x000fe400078e0213 */
[----:B------:R-:W-:Y:S02]  /*12480*/  IMAD.WIDE.U32 R18, R205, 0x4, R220 ;  /* 0x00000004cd127825 */ /* 0x000fe400078e00dc */
        /* <DEDUP_REMOVED lines=19> */
.L_x_70370:
[----:B------:R-:W-:-:S07]  /*125c0*/  IMAD.MOV.U32 R20, RZ, RZ, R4 ;  /* 0x000000ffff147224 */ /* 0x000fce00078e0004 */
.L_x_70371:
[----:B------:R-:W-:Y:S05]  /*125d0*/  BSYNC B1 ;  /* 0x0000000000017941 */ /* 0x000fea0003800000 */
.L_x_70369:
        /* <DEDUP_REMOVED lines=16> */
.L_x_70375:
[----:B------:R-:W-:Y:S05]  /*126e0*/  BSYNC B2 ;  /* 0x0000000000027941 */ /* 0x000fea0003800000 */
.L_x_70374:
        /* <DEDUP_REMOVED lines=44> */
.L_x_70373:
[----:B------:R-:W-:Y:S05]  /*129b0*/  BSYNC B1 ;  /* 0x0000000000017941 */ /* 0x000fea0003800000 */
.L_x_70372:
        /* <DEDUP_REMOVED lines=21> */
.L_x_70377:
[----:B------:R-:W-:-:S07]  /*12b10*/  IMAD.MOV.U32 R16, RZ, RZ, R4 ;  /* 0x000000ffff107224 */ /* 0x000fce00078e0004 */
.L_x_70378:
[----:B------:R-:W-:Y:S05]  /*12b20*/  BSYNC B1 ;  /* 0x0000000000017941 */ /* 0x000fea0003800000 */
.L_x_70376:
        /* <DEDUP_REMOVED lines=16> */
.L_x_70382:
[----:B------:R-:W-:Y:S05]  /*12c30*/  BSYNC B2 ;  /* 0x0000000000027941 */ /* 0x000fea0003800000 */
.L_x_70381:
        /* <DEDUP_REMOVED lines=44> */
.L_x_70380:
[----:B------:R-:W-:Y:S05]  /*12f00*/  BSYNC B1 ;  /* 0x0000000000017941 */ /* 0x000fea0003800000 */
.L_x_70379:
        /* <DEDUP_REMOVED lines=21> */
.L_x_70384:
[----:B------:R-:W-:-:S07]  /*13060*/  IMAD.MOV.U32 R16, RZ, RZ, R4 ;  /* 0x000000ffff107224 */ /* 0x000fce00078e0004 */
.L_x_70385:
[----:B------:R-:W-:Y:S05]  /*13070*/  BSYNC B1 ;  /* 0x0000000000017941 */ /* 0x000fea0003800000 */
.L_x_70383:
        /* <DEDUP_REMOVED lines=16> */
.L_x_70389:
[----:B------:R-:W-:Y:S05]  /*13180*/  BSYNC B2 ;  /* 0x0000000000027941 */ /* 0x000fea0003800000 */
.L_x_70388:
        /* <DEDUP_REMOVED lines=44> */
.L_x_70387:
[----:B------:R-:W-:Y:S05]  /*13450*/  BSYNC B1 ;  /* 0x0000000000017941 */ /* 0x000fea0003800000 */
.L_x_70386:
        /* <DEDUP_REMOVED lines=21> */
.L_x_70391:
[----:B------:R-:W-:-:S07]  /*135b0*/  IMAD.MOV.U32 R18, RZ, RZ, R4 ;  /* 0x000000ffff127224 */ /* 0x000fce00078e0004 */
.L_x_70392:
[----:B------:R-:W-:Y:S05]  /*135c0*/  BSYNC B1 ;  /* 0x0000000000017941 */ /* 0x000fea0003800000 */
.L_x_70390:
        /* <DEDUP_REMOVED lines=16> */
.L_x_70396:
[----:B------:R-:W-:Y:S05]  /*136d0*/  BSYNC B2 ;  /* 0x0000000000027941 */ /* 0x000fea0003800000 */
.L_x_70395:
        /* <DEDUP_REMOVED lines=44> */
.L_x_70394:
[----:B------:R-:W-:Y:S05]  /*139a0*/  BSYNC B1 ;  /* 0x0000000000017941 */ /* 0x000fea0003800000 */
.L_x_70393:
        /* <DEDUP_REMOVED lines=37> */
.L_x_70398:
[----:B------:R-:W-:-:S07]  /*13c00*/  MOV R24, R4 ;  /* 0x0000000400187202 */ /* 0x000fce0000000f00 */
.L_x_70399:
[----:B------:R-:W-:Y:S05]  /*13c10*/  BSYNC B1 ;  /* 0x0000000000017941 */ /* 0x000fea0003800000 */
.L_x_70397:
        /* <DEDUP_REMOVED lines=16> */
.L_x_70403:
[----:B------:R-:W-:Y:S05]  /*13d20*/  BSYNC B2 ;  /* 0x0000000000027941 */ /* 0x000fea0003800000 */
.L_x_70402:
        /* <DEDUP_REMOVED lines=44> */
.L_x_70401:
[----:B------:R-:W-:Y:S05]  /*13ff0*/  BSYNC B1 ;  /* 0x0000000000017941 */ /* 0x000fea0003800000 */
.L_x_70400:
[----:B------:R-:W2:Y:S01]  /*14000*/  LDL R22, [R1] ;  /* 0x0000000001167983 */ /* 0x000ea20000100800 */
        /* <DEDUP_REMOVED lines=20> */
.L_x_70405:
[----:B------:R-:W-:-:S07]  /*14150*/  MOV R16, R4 ;  /* 0x0000000400107202 */ /* 0x000fce0000000f00 */
.L_x_70406:
[----:B------:R-:W-:Y:S05]  /*14160*/  BSYNC B1 ;  /* 0x0000000000017941 */ /* 0x000fea0003800000 */
.L_x_70404:
        /* <DEDUP_REMOVED lines=16> */
.L_x_70410:
[----:B------:R-:W-:Y:S05]  /*14270*/  BSYNC B2 ;  /* 0x0000000000027941 */ /* 0x000fea0003800000 */
.L_x_70409:
        /* <DEDUP_REMOVED lines=44> */
.L_x_70408:
[----:B------:R-:W-:Y:S05]  /*14540*/  BSYNC B1 ;  /* 0x0000000000017941 */ /* 0x000fea0003800000 */
.L_x_70407:
        /* <DEDUP_REMOVED lines=21> */
.L_x_70412:
[----:B------:R-:W-:-:S07]  /*146a0*/  MOV R22, R4 ;  /* 0x0000000400167202 */ /* 0x000fce0000000f00 */
.L_x_70413:
[----:B------:R-:W-:Y:S05]  /*146b0*/  BSYNC B1 ;  /* 0x0000000000017941 */ /* 0x000fea0003800000 */
.L_x_70411:
        /* <DEDUP_REMOVED lines=16> */
.L_x_70417:
[----:B------:R-:W-:Y:S05]  /*147c0*/  BSYNC B2 ;  /* 0x0000000000027941 */ /* 0x000fea0003800000 */
.L_x_70416:
        /* <DEDUP_REMOVED lines=44> */
.L_x_70415:
[----:B------:R-:W-:Y:S05]  /*14a90*/  BSYNC B1 ;  /* 0x0000000000017941 */ /* 0x000fea0003800000 */
.L_x_70414:
        /* <DEDUP_REMOVED lines=21> */
.L_x_70419:
[----:B------:R-:W-:-:S07]  /*14bf0*/  MOV R16, R4 ;  /* 0x0000000400107202 */ /* 0x000fce0000000f00 */
.L_x_70420:
[----:B------:R-:W-:Y:S05]  /*14c00*/  BSYNC B1 ;  /* 0x0000000000017941 */ /* 0x000fea0003800000 */
.L_x_70418:
        /* <DEDUP_REMOVED lines=16> */
.L_x_70424:
[----:B------:R-:W-:Y:S05]  /*14d10*/  BSYNC B2 ;  /* 0x0000000000027941 */ /* 0x000fea0003800000 */
.L_x_70423:
        /* <DEDUP_REMOVED lines=44> */
.L_x_70422:
[----:B------:R-:W-:Y:S05]  /*14fe0*/  BSYNC B1 ;  /* 0x0000000000017941 */ /* 0x000fea0003800000 */
.L_x_70421:
        /* <DEDUP_REMOVED lines=37> */
.L_x_70426:
[----:B------:R-:W-:-:S07]  /*15240*/  MOV R20, R4 ;  /* 0x0000000400147202 */ /* 0x000fce0000000f00 */
.L_x_70427:
[----:B------:R-:W-:Y:S05]  /*15250*/  BSYNC B1 ;  /* 0x0000000000017941 */ /* 0x000fea0003800000 */
.L_x_70425:
        /* <DEDUP_REMOVED lines=16> */
.L_x_70431:
[----:B------:R-:W-:Y:S05]  /*15360*/  BSYNC B2 ;  /* 0x0000000000027941 */ /* 0x000fea0003800000 */
.L_x_70430:
        /* <DEDUP_REMOVED lines=44> */
.L_x_70429:
[----:B------:R-:W-:Y:S05]  /*15630*/  BSYNC B1 ;  /* 0x0000000000017941 */ /* 0x000fea0003800000 */
.L_x_70428:
        /* <DEDUP_REMOVED lines=20> */
.L_x_70433:
[----:B------:R-:W-:-:S07]  /*15780*/  MOV R16, R4 ;  /* 0x0000000400107202 */ /* 0x000fce0000000f00 */
.L_x_70434:
[----:B------:R-:W-:Y:S05]  /*15790*/  BSYNC B1 ;  /* 0x0000000000017941 */ /* 0x000fea0003800000 */
.L_x_70432:
        /* <DEDUP_REMOVED lines=16> */
.L_x_70438:
[----:B------:R-:W-:Y:S05]  /*158a0*/  BSYNC B2 ;  /* 0x0000000000027941 */ /* 0x000fea0003800000 */
.L_x_70437:
        /* <DEDUP_REMOVED lines=44> */
.L_x_70436:
[----:B------:R-:W-:Y:S05]  /*15b70*/  BSYNC B1 ;  /* 0x0000000000017941 */ /* 0x000fea0003800000 */
.L_x_70435:
        /* <DEDUP_REMOVED lines=20> */
.L_x_70440:
[----:B------:R-:W-:-:S07]  /*15cc0*/  MOV R16, R4 ;  /* 0x0000000400107202 */ /* 0x000fce0000000f00 */
.L_x_70441:
[----:B------:R-:W-:Y:S05]  /*15cd0*/  BSYNC B1 ;  /* 0x0000000000017941 */ /* 0x000fea0003800000 */
.L_x_70439:
        /* <DEDUP_REMOVED lines=16> */
.L_x_70445:
[----:B------:R-:W-:Y:S05]  /*15de0*/  BSYNC B2 ;  /* 0x0000000000027941 */ /* 0x000fea0003800000 */
.L_x_70444:
        /* <DEDUP_REMOVED lines=44> */
.L_x_70443:
[----:B------:R-:W-:Y:S05]  /*160b0*/  BSYNC B1 ;  /* 0x0000000000017941 */ /* 0x000fea0003800000 */
.L_x_70442:
        /* <DEDUP_REMOVED lines=20> */
.L_x_70447:
[----:B------:R-:W-:-:S07]  /*16200*/  MOV R18, R4 ;  /* 0x0000000400127202 */ /* 0x000fce0000000f00 */
.L_x_70448:
[----:B------:R-:W-:Y:S05]  /*16210*/  BSYNC B1 ;  /* 0x0000000000017941 */ /* 0x000fea0003800000 */
.L_x_70446:
        /* <DEDUP_REMOVED lines=16> */
.L_x_70452:
[----:B------:R-:W-:Y:S05]  /*16320*/  BSYNC B2 ;  /* 0x0000000000027941 */ /* 0x000fea0003800000 */
.L_x_70451:
        /* <DEDUP_REMOVED lines=44> */
.L_x_70450:
[----:B------:R-:W-:Y:S05]  /*165f0*/  BSYNC B1 ;  /* 0x0000000000017941 */ /* 0x000fea0003800000 */
.L_x_70449:
        /* <DEDUP_REMOVED lines=12> */
[----:B------:R-:W-:Y:S01]  /*166c0*/  FMUL.FTZ R35, R247, R16 ;  /* 0x00000010f7237220 */ /* 0x000fe20000410000 */
        /* <DEDUP_REMOVED lines=23> */
.L_x_70454:
[----:B------:R-:W-:-:S07]  /*16840*/  IMAD.MOV.U32 R20, RZ, RZ, R4 ;  /* 0x000000ffff147224 */ /* 0x000fce00078e0004 */
.L_x_70455:
[----:B------:R-:W-:Y:S05]  /*16850*/  BSYNC B1 ;  /* 0x0000000000017941 */ /* 0x000fea0003800000 */
.L_x_70453:
        /* <DEDUP_REMOVED lines=16> */
.L_x_70459:
[----:B------:R-:W-:Y:S05]  /*16960*/  BSYNC B2 ;  /* 0x0000000000027941 */ /* 0x000fea0003800000 */
.L_x_70458:
        /* <DEDUP_REMOVED lines=44> */
.L_x_70457:
[----:B------:R-:W-:Y:S05]  /*16c30*/  BSYNC B1 ;  /* 0x0000000000017941 */ /* 0x000fea0003800000 */
.L_x_70456:
        /* <DEDUP_REMOVED lines=20> */
.L_x_70461:
[----:B------:R-:W-:-:S07]  /*16d80*/  IMAD.MOV.U32 R16, RZ, RZ, R4 ;  /* 0x000000ffff107224 */ /* 0x000fce00078e0004 */
.L_x_70462:
[----:B------:R-:W-:Y:S05]  /*16d90*/  BSYNC B1 ;  /* 0x0000000000017941 */ /* 0x000fea0003800000 */
.L_x_70460:
        /* <DEDUP_REMOVED lines=16> */
.L_x_70466:
[----:B------:R-:W-:Y:S05]  /*16ea0*/  BSYNC B2 ;  /* 0x0000000000027941 */ /* 0x000fea0003800000 */
.L_x_70465:
        /* <DEDUP_REMOVED lines=44> */
.L_x_70464:
[----:B------:R-:W-:Y:S05]  /*17170*/  BSYNC B1 ;  /* 0x0000000000017941 */ /* 0x000fea0003800000 */
.L_x_70463:
        /* <DEDUP_REMOVED lines=20> */
.L_x_70468:
[----:B------:R-:W-:-:S07]  /*172c0*/  IMAD.MOV.U32 R16, RZ, RZ, R4 ;  /* 0x000000ffff107224 */ /* 0x000fce00078e0004 */
.L_x_70469:
[----:B------:R-:W-:Y:S05]  /*172d0*/  BSYNC B1 ;  /* 0x0000000000017941 */ /* 0x000fea0003800000 */
.L_x_70467:
        /* <DEDUP_REMOVED lines=16> */
.L_x_70473:
[----:B------:R-:W-:Y:S05]  /*173e0*/  BSYNC B2 ;  /* 0x0000000000027941 */ /* 0x000fea0003800000 */
.L_x_70472:
        /* <DEDUP_REMOVED lines=44> */
.L_x_70471:
[----:B------:R-:W-:Y:S05]  /*176b0*/  BSYNC B1 ;  /* 0x0000000000017941 */ /* 0x000fea0003800000 */
.L_x_70470:
        /* <DEDUP_REMOVED lines=20> */
.L_x_70475:
[----:B------:R-:W-:-:S07]  /*17800*/  IMAD.MOV.U32 R18, RZ, RZ, R4 ;  /* 0x000000ffff127224 */ /* 0x000fce00078e0004 */
.L_x_70476:
[----:B------:R-:W-:Y:S05]  /*17810*/  BSYNC B1 ;  /* 0x0000000000017941 */ /* 0x000fea0003800000 */
.L_x_70474:
        /* <DEDUP_REMOVED lines=16> */
.L_x_70480:
[----:B------:R-:W-:Y:S05]  /*17920*/  BSYNC B2 ;  /* 0x0000000000027941 */ /* 0x000fea0003800000 */
.L_x_70479:
        /* <DEDUP_REMOVED lines=44> */
.L_x_70478:
[----:B------:R-:W-:Y:S05]  /*17bf0*/  BSYNC B1 ;  /* 0x0000000000017941 */ /* 0x000fea0003800000 */
.L_x_70477:
        /* <DEDUP_REMOVED lines=12> */
[----:B------:R-:W-:Y:S01]  /*17cc0*/  FMUL.FTZ R31, R239, R16 ;  /* 0x00000010ef1f7220 */ /* 0x000fe20000410000 */
        /* <DEDUP_REMOVED lines=23> */
.L_x_70482:
[----:B------:R-:W-:-:S07]  /*17e40*/  MOV R24, R4 ;  /* 0x0000000400187202 */ /* 0x000fce0000000f00 */
.L_x_70483:
[----:B------:R-:W-:Y:S05]  /*17e50*/  BSYNC B1 ;  /* 0x0000000000017941 */ /* 0x000fea0003800000 */
.L_x_70481:
        /* <DEDUP_REMOVED lines=16> */
.L_x_70487:
[----:B------:R-:W-:Y:S05]  /*17f60*/  BSYNC B2 ;  /* 0x0000000000027941 */ /* 0x000fea0003800000 */
.L_x_70486:
        /* <DEDUP_REMOVED lines=44> */
.L_x_70485:
[----:B------:R-:W-:Y:S05]  /*18230*/  BSYNC B1 ;  /* 0x0000000000017941 */ /* 0x000fea0003800000 */
.L_x_70484:
        /* <DEDUP_REMOVED lines=20> */
.L_x_70489:
[----:B------:R-:W-:-:S07]  /*18380*/  MOV R16, R4 ;  /* 0x0000000400107202 */ /* 0x000fce0000000f00 */
.L_x_70490:
[----:B------:R-:W-:Y:S05]  /*18390*/  BSYNC B1 ;  /* 0x0000000000017941 */ /* 0x000fea0003800000 */
.L_x_70488:
        /* <DEDUP_REMOVED lines=16> */
.L_x_70494:
[----:B------:R-:W-:Y:S05]  /*184a0*/  BSYNC B2 ;  /* 0x0000000000027941 */ /* 0x000fea0003800000 */
.L_x_70493:
        /* <DEDUP_REMOVED lines=44> */
.L_x_70492:
[----:B------:R-:W-:Y:S05]  /*18770*/  BSYNC B1 ;  /* 0x0000000000017941 */ /* 0x000fea0003800000 */
.L_x_70491:
        /* <DEDUP_REMOVED lines=20> */
.L_x_70496:
[----:B------:R-:W-:-:S07]  /*188c0*/  MOV R22, R4 ;  /* 0x0000000400167202 */ /* 0x000fce0000000f00 */
.L_x_70497:
[----:B------:R-:W-:Y:S05]  /*188d0*/  BSYNC B1 ;  /* 0x0000000000017941 */ /* 0x000fea0003800000 */
.L_x_70495:
        /* <DEDUP_REMOVED lines=16> */
.L_x_70501:
[----:B------:R-:W-:Y:S05]  /*189e0*/  BSYNC B2 ;  /* 0x0000000000027941 */ /* 0x000fea0003800000 */
.L_x_70500:
        /* <DEDUP_REMOVED lines=44> */
.L_x_70499:
[----:B------:R-:W-:Y:S05]  /*18cb0*/  BSYNC B1 ;  /* 0x0000000000017941 */ /* 0x000fea0003800000 */
.L_x_70498:
        /* <DEDUP_REMOVED lines=20> */
.L_x_70503:
[----:B------:R-:W-:-:S07]  /*18e00*/  MOV R16, R4 ;  /* 0x0000000400107202 */ /* 0x000fce0000000f00 */
.L_x_70504:
[----:B------:R-:W-:Y:S05]  /*18e10*/  BSYNC B1 ;  /* 0x0000000000017941 */ /* 0x000fea0003800000 */
.L_x_70502:
        /* <DEDUP_REMOVED lines=16> */
.L_x_70508:
[----:B------:R-:W-:Y:S05]  /*18f20*/  BSYNC B2 ;  /* 0x0000000000027941 */ /* 0x000fea0003800000 */
.L_x_70507:
        /* <DEDUP_REMOVED lines=44> */
.L_x_70506:
[----:B------:R-:W-:Y:S05]  /*191f0*/  BSYNC B1 ;  /* 0x0000000000017941 */ /* 0x000fea0003800000 */
.L_x_70505:
        /* <DEDUP_REMOVED lines=36> */
.L_x_70510:
[----:B------:R-:W-:-:S07]  /*19440*/  MOV R20, R4 ;  /* 0x0000000400147202 */ /* 0x000fce0000000f00 */
.L_x_70511:
[----:B------:R-:W-:Y:S05]  /*19450*/  BSYNC B1 ;  /* 0x0000000000017941 */ /* 0x000fea0003800000 */
.L_x_70509:
        /* <DEDUP_REMOVED lines=16> */
.L_x_70515:
[----:B------:R-:W-:Y:S05]  /*19560*/  BSYNC B2 ;  /* 0x0000000000027941 */ /* 0x000fea0003800000 */
.L_x_70514:
        /* <DEDUP_REMOVED lines=44> */
.L_x_70513:
[----:B------:R-:W-:Y:S05]  /*19830*/  BSYNC B1 ;  /* 0x0000000000017941 */ /* 0x000fea0003800000 */
.L_x_70512:
        /* <DEDUP_REMOVED lines=20> */
.L_x_70517:
[----:B------:R-:W-:-:S07]  /*19980*/  MOV R16, R4 ;  /* 0x0000000400107202 */ /* 0x000fce0000000f00 */
.L_x_70518:
[----:B------:R-:W-:Y:S05]  /*19990*/  BSYNC B1 ;  /* 0x0000000000017941 */ /* 0x000fea0003800000 */
.L_x_70516:
        /* <DEDUP_REMOVED lines=16> */
.L_x_70522:
[----:B------:R-:W-:Y:S05]  /*19aa0*/  BSYNC B2 ;  /* 0x0000000000027941 */ /* 0x000fea0003800000 */
.L_x_70521:
        /* <DEDUP_REMOVED lines=44> */
.L_x_70520:
[----:B------:R-:W-:Y:S05]  /*19d70*/  BSYNC B1 ;  /* 0x0000000000017941 */ /* 0x000fea0003800000 */
.L_x_70519:
        /* <DEDUP_REMOVED lines=20> */
.L_x_70524:
[----:B------:R-:W-:-:S07]  /*19ec0*/  MOV R16, R4 ;  /* 0x0000000400107202 */ /* 0x000fce0000000f00 */
.L_x_70525:
[----:B------:R-:W-:Y:S05]  /*19ed0*/  BSYNC B1 ;  /* 0x0000000000017941 */ /* 0x000fea0003800000 */
.L_x_70523:
        /* <DEDUP_REMOVED lines=16> */
.L_x_70529:
[----:B------:R-:W-:Y:S05]  /*19fe0*/  BSYNC B2 ;  /* 0x0000000000027941 */ /* 0x000fea0003800000 */
.L_x_70528:
        /* <DEDUP_REMOVED lines=44> */
.L_x_70527:
[----:B------:R-:W-:Y:S05]  /*1a2b0*/  BSYNC B1 ;  /* 0x0000000000017941 */ /* 0x000fea0003800000 */
.L_x_70526:
        /* <DEDUP_REMOVED lines=20> */
.L_x_70531:
[----:B------:R-:W-:-:S07]  /*1a400*/  MOV R18, R4 ;  /* 0x0000000400127202 */ /* 0x000fce0000000f00 */
.L_x_70532:
[----:B------:R-:W-:Y:S05]  /*1a410*/  BSYNC B1 ;  /* 0x0000000000017941 */ /* 0x000fea0003800000 */
.L_x_70530:
        /* <DEDUP_REMOVED lines=16> */
.L_x_70536:
[----:B------:R-:W-:Y:S05]  /*1a520*/  BSYNC B2 ;  /* 0x0000000000027941 */ /* 0x000fea0003800000 */
.L_x_70535:
        /* <DEDUP_REMOVED lines=44> */
.L_x_70534:
[----:B------:R-:W-:Y:S05]  /*1a7f0*/  BSYNC B1 ;  /* 0x0000000000017941 */ /* 0x000fea0003800000 */
.L_x_70533:
        /* <DEDUP_REMOVED lines=36> */
.L_x_70538:
[----:B------:R-:W-:-:S07]  /*1aa40*/  IMAD.MOV.U32 R217, RZ, RZ, R4 ;  /* 0x000000ffffd97224 */ /* 0x000fce00078e0004 */
.L_x_70539:
[----:B------:R-:W-:Y:S05]  /*1aa50*/  BSYNC B1 ;  /* 0x0000000000017941 */ /* 0x000fea0003800000 */
.L_x_70537:
        /* <DEDUP_REMOVED lines=16> */
.L_x_70543:
[----:B------:R-:W-:Y:S05]  /*1ab60*/  BSYNC B2 ;  /* 0x0000000000027941 */ /* 0x000fea0003800000 */
.L_x_70542:
        /* <DEDUP_REMOVED lines=44> */
.L_x_70541:
[----:B------:R-:W-:Y:S05]  /*1ae30*/  BSYNC B1 ;  /* 0x0000000000017941 */ /* 0x000fea0003800000 */
.L_x_70540:
        /* <DEDUP_REMOVED lines=20> */
.L_x_70545:
[----:B------:R-:W-:-:S07]  /*1af80*/  IMAD.MOV.U32 R200, RZ, RZ, R4 ;  /* 0x000000ffffc87224 */ /* 0x000fce00078e0004 */
.L_x_70546:
[----:B------:R-:W-:Y:S05]  /*1af90*/  BSYNC B1 ;  /* 0x0000000000017941 */ /* 0x000fea0003800000 */
.L_x_70544:
        /* <DEDUP_REMOVED lines=16> */
.L_x_70550:
[----:B------:R-:W-:Y:S05]  /*1b0a0*/  BSYNC B2 ;  /* 0x0000000000027941 */ /* 0x000fea0003800000 */
.L_x_70549:
        /* <DEDUP_REMOVED lines=44> */
.L_x_70548:
[----:B------:R-:W-:Y:S05]  /*1b370*/  BSYNC B1 ;  /* 0x0000000000017941 */ /* 0x000fea0003800000 */
.L_x_70547:
        /* <DEDUP_REMOVED lines=20> */
.L_x_70552:
[----:B------:R-:W-:-:S07]  /*1b4c0*/  IMAD.MOV.U32 R217, RZ, RZ, R4 ;  /* 0x000000ffffd97224 */ /* 0x000fce00078e0004 */
.L_x_70553:
[----:B------:R-:W-:Y:S05]  /*1b4d0*/  BSYNC B1 ;  /* 0x0000000000017941 */ /* 0x000fea0003800000 */
.L_x_70551:
        /* <DEDUP_REMOVED lines=16> */
.L_x_70557:
[----:B------:R-:W-:Y:S05]  /*1b5e0*/  BSYNC B2 ;  /* 0x0000000000027941 */ /* 0x000fea0003800000 */
.L_x_70556:
        /* <DEDUP_REMOVED lines=44> */
.L_x_70555:
[----:B------:R-:W-:Y:S05]  /*1b8b0*/  BSYNC B1 ;  /* 0x0000000000017941 */ /* 0x000fea0003800000 */
.L_x_70554:
        /* <DEDUP_REMOVED lines=20> */
.L_x_70559:
[----:B------:R-:W-:-:S07]  /*1ba00*/  IMAD.MOV.U32 R200, RZ, RZ, R4 ;  /* 0x000000ffffc87224 */ /* 0x000fce00078e0004 */
.L_x_70560:
[----:B------:R-:W-:Y:S05]  /*1ba10*/  BSYNC B1 ;  /* 0x0000000000017941 */ /* 0x000fea0003800000 */
.L_x_70558:
        /* <DEDUP_REMOVED lines=16> */
.L_x_70564:
[----:B------:R-:W-:Y:S05]  /*1bb20*/  BSYNC B2 ;  /* 0x0000000000027941 */ /* 0x000fea0003800000 */
.L_x_70563:
        /* <DEDUP_REMOVED lines=44> */
.L_x_70562:
[----:B------:R-:W-:Y:S05]  /*1bdf0*/  BSYNC B1 ;  /* 0x0000000000017941 */ /* 0x000fea0003800000 */
.L_x_70561:
[----:B------:R-:W0:Y:S01]  /*1be00*/  LDC.64 R202, c[0x0][0x238] ;  /* 0x00008e00ffca7b82 */ /* 0x000e220000000a00 */
[----:B------:R-:W-:Y:S01]  /*1be10*/  I2FP.F32.U32 R200, R200 ;  /* 0x000000c800c87245 */ /* 0x000fe20000201000 */
[----:B------:R-:W-:Y:S01]  /*1be20*/  FMUL.FTZ R19, R19, R218 ;  /* 0x000000da13137220 */ /* 0x000fe20000410000 */
[----:B------:R-:W-:-:S03]  /*1be30*/  VIADD R217, R216, 0x260 ;  /* 0x00000260d8d97836 */ /* 0x000fc60000000000 */
[----:B------:R-:W-:Y:S01]  /*1be40*/  FFMA.FTZ R200, R200, R226, 1.1641532182693481445e-10 ;  /* 0x2f000000c8c87423 */ /* 0x000fe200000100e2 */
[----:B------:R-:W-:Y:S01]  /*1be50*/  FMUL.FTZ R19, R19, R227 ;  /* 0x000000e313137220 */ /* 0x000fe20000410000 */
[----:B------:R-:W1:Y:S03]  /*1be60*/  LDC.64 R222, c[0x0][0x240] ;  /* 0x00009000ffde7b82 */ /* 0x000e660000000a00 */
[----:B------:R-:W-:-:S04]  /*1be70*/  FSETP.GTU.FTZ.AND P5, PT, R200, R252, PT ;  /* 0x000000fcc800720b */ /* 0x000fc80003fbc000 */
[----:B------:R-:W-:-:S05]  /*1be80*/  FSEL R19, R19, RZ, !P5 ;  /* 0x000000ff13137208 */ /* 0x000fca0006800000 */
[----:B------:R-:W-:-:S04]  /*1be90*/  FMUL.FTZ R19, R115, R19 ;  /* 0x0000001373137220 */ /* 0x000fc80000410000 */
[----:B------:R-:W-:Y:S01]  /*1bea0*/  @P1 FADD.FTZ R19, R95, R19 ;  /* 0x000000135f131221 */ /* 0x000fe20000010000 */
[----:B0-----:R-:W-:Y:S01]  /*1beb0*/  IMAD.WIDE.U32 R200, R215, 0x10, R202 ;  /* 0x00000010d7c87825 */ /* 0x001fe200078e00ca */
[----:B------:R-:W-:-:S04]  /*1bec0*/  SEL R202, RZ, 0x1000000, P5 ;  /* 0x01000000ffca7807 */ /* 0x000fc80002800000 */
[----:B------:R0:W-:Y:S02]  /*1bed0*/  STG.E.128 desc[UR4][R200.64], R16 ;  /* 0x00000010c8007986 */ /* 0x0001e4000c101d04 */
[----:B0-----:R-:W-:Y:S02]  /*1bee0*/  SEL R200, RZ, 0x10000, P4 ;  /* 0x00010000ffc87807 */ /* 0x001fe40002000000 */
[----:B------:R-:W-:-:S04]  /*1bef0*/  SEL R201, RZ, 0x100, P3 ;  /* 0x00000100ffc97807 */ /* 0x000fc80001800000 */
[----:B------:R-:W-:Y:S02]  /*1bf00*/  IADD3 R202, R201, R202, R200 ;  /* 0x000000cac9ca7210 */ /* 0x000fe40007ffe0c8 */
[----:B------:R-:W-:-:S04]  /*1bf10*/  SEL R200, RZ, 0x1, P2 ;  /* 0x00000001ffc87807 */ /* 0x000fc80001000000 */
[----:B------:R-:W-:Y:S01]  /*1bf20*/  IADD3 R202, R202, R200, RZ ;  /* 0x000000c8caca7210 */ /* 0x000fe20007ffe0ff */
[----:B-1----:R-:W-:-:S05]  /*1bf30*/  IMAD.WIDE.U32 R200, R215, 0x4, R222 ;  /* 0x00000004d7c87825 */ /* 0x002fca00078e00de */
        /* <DEDUP_REMOVED lines=18> */
.L_x_70566:
[----:B------:R-:W-:-:S07]  /*1c060*/  MOV R219, R4 ;  /* 0x0000000400db7202 */ /* 0x000fce0000000f00 */
.L_x_70567:
[----:B------:R-:W-:Y:S05]  /*1c070*/  BSYNC B1 ;  /* 0x0000000000017941 */ /* 0x000fea0003800000 */
.L_x_70565:
        /* <DEDUP_REMOVED lines=16> */
.L_x_70571:
[----:B------:R-:W-:Y:S05]  /*1c180*/  BSYNC B2 ;  /* 0x0000000000027941 */ /* 0x000fea0003800000 */
.L_x_70570:
        /* <DEDUP_REMOVED lines=44> */
.L_x_70569:
[----:B------:R-:W-:Y:S05]  /*1c450*/  BSYNC B1 ;  /* 0x0000000000017941 */ /* 0x000fea0003800000 */
.L_x_70568:
        /* <DEDUP_REMOVED lines=20> */
.L_x_70573:
[----:B------:R-:W-:-:S07]  /*1c5a0*/  MOV R219, R4 ;  /* 0x0000000400db7202 */ /* 0x000fce0000000f00 */
.L_x_70574:
[----:B------:R-:W-:Y:S05]  /*1c5b0*/  BSYNC B1 ;  /* 0x0000000000017941 */ /* 0x000fea0003800000 */
.L_x_70572:
        /* <DEDUP_REMOVED lines=16> */
.L_x_70578:
[----:B------:R-:W-:Y:S05]  /*1c6c0*/  BSYNC B2 ;  /* 0x0000000000027941 */ /* 0x000fea0003800000 */
.L_x_70577:
        /* <DEDUP_REMOVED lines=44> */
.L_x_70576:
[----:B------:R-:W-:Y:S05]  /*1c990*/  BSYNC B1 ;  /* 0x0000000000017941 */ /* 0x000fea0003800000 */
.L_x_70575:
        /* <DEDUP_REMOVED lines=20> */
.L_x_70580:
[----:B------:R-:W-:-:S07]  /*1cae0*/  MOV R219, R4 ;  /* 0x0000000400db7202 */ /* 0x000fce0000000f00 */
.L_x_70581:
[----:B------:R-:W-:Y:S05]  /*1caf0*/  BSYNC B1 ;  /* 0x0000000000017941 */ /* 0x000fea0003800000 */
.L_x_70579:
        /* <DEDUP_REMOVED lines=16> */
.L_x_70585:
[----:B------:R-:W-:Y:S05]  /*1cc00*/  BSYNC B2 ;  /* 0x0000000000027941 */ /* 0x000fea0003800000 */
.L_x_70584:
        /* <DEDUP_REMOVED lines=44> */
.L_x_70583:
[----:B------:R-:W-:Y:S05]  /*1ced0*/  BSYNC B1 ;  /* 0x0000000000017941 */ /* 0x000fea0003800000 */
.L_x_70582:
        /* <DEDUP_REMOVED lines=20> */
.L_x_70587:
[----:B------:R-:W-:-:S07]  /*1d020*/  MOV R219, R4 ;  /* 0x0000000400db7202 */ /* 0x000fce0000000f00 */
.L_x_70588:
[----:B------:R-:W-:Y:S05]  /*1d030*/  BSYNC B1 ;  /* 0x0000000000017941 */ /* 0x000fea0003800000 */
.L_x_70586:
        /* <DEDUP_REMOVED lines=16> */
.L_x_70592:
[----:B------:R-:W-:Y:S05]  /*1d140*/  BSYNC B2 ;  /* 0x0000000000027941 */ /* 0x000fea0003800000 */
.L_x_70591:
        /* <DEDUP_REMOVED lines=44> */
.L_x_70590:
[----:B------:R-:W-:Y:S05]  /*1d410*/  BSYNC B1 ;  /* 0x0000000000017941 */ /* 0x000fea0003800000 */
.L_x_70589:
[----:B------:R-:W0:Y:S01]  /*1d420*/  LDC.64 R222, c[0x0][0x238] ;  /* 0x00008e00ffde7b82 */ /* 0x000e220000000a00 */
[----:B------:R-:W-:Y:S01]  /*1d430*/  I2FP.F32.U32 R219, R219 ;  /* 0x000000db00db7245 */ /* 0x000fe20000201000 */
[----:B------:R-:W-:Y:S01]  /*1d440*/  FMUL.FTZ R203, R203, R218 ;  /* 0x000000dacbcb7220 */ /* 0x000fe20000410000 */
[----:B------:R-:W-:-:S03]  /*1d450*/  UMOV UR8, 0xffffffff ;  /* 0xffffffff00087882 */ /* 0x000fc60000000000 */
[----:B------:R-:W-:Y:S01]  /*1d460*/  FFMA.FTZ R219, R219, R226, 1.1641532182693481445e-10 ;  /* 0x2f000000dbdb7423 */ /* 0x000fe200000100e2 */
[----:B------:R-:W-:-:S04]  /*1d470*/  FMUL.FTZ R203, R203, R227 ;  /* 0x000000e3cbcb7220 */ /* 0x000fc80000410000 */
[----:B------:R-:W-:-:S04]  /*1d480*/  FSETP.GTU.FTZ.AND P4, PT, R219, R252, PT ;  /* 0x000000fcdb00720b */ /* 0x000fc80003f9c000 */
[----:B------:R-:W-:Y:S02]  /*1d490*/  FSEL R203, R203, RZ, !P4 ;  /* 0x000000ffcbcb7208 */ /* 0x000fe40006000000 */
[----:B------:R-:W-:-:S03]  /*1d4a0*/  SEL R221, RZ, 0x1000000, P4 ;  /* 0x01000000ffdd7807 */ /* 0x000fc60002000000 */
[----:B------:R-:W-:Y:S01]  /*1d4b0*/  FMUL.FTZ R203, R99, R203 ;  /* 0x000000cb63cb7220 */ /* 0x000fe20000410000 */
[----:B0-----:R-:W-:-:S04]  /*1d4c0*/  IMAD.WIDE.U32 R218, R217, 0x10, R222 ;  /* 0x00000010d9da7825 */ /* 0x001fc800078e00de */
[----:B------:R-:W-:Y:S01]  /*1d4d0*/  @P1 FADD.FTZ R203, R95, R203 ;  /* 0x000000cb5fcb1221 */ /* 0x000fe20000010000 */
[----:B------:R-:W0:Y:S04]  /*1d4e0*/  LDC.64 R222, c[0x0][0x240] ;  /* 0x00009000ffde7b82 */ /* 0x000e280000000a00 */
[----:B------:R1:W-:Y:S02]  /*1d4f0*/  STG.E.128 desc[UR4][R218.64], R200 ;  /* 0x000000c8da007986 */ /* 0x0003e4000c101d04 */
[----:B-1----:R-:W-:Y:S02]  /*1d500*/  SEL R218, RZ, 0x10000, P3 ;  /* 0x00010000ffda7807 */ /* 0x002fe40001800000 */
[----:B------:R-:W-:-:S04]  /*1d510*/  SEL R219, RZ, 0x100, P2 ;  /* 0x00000100ffdb7807 */ /* 0x000fc80001000000 */
[----:B------:R-:W-:Y:S02]  /*1d520*/  IADD3 R218, R219, R221, R218 ;  /* 0x000000dddbda7210 */ /* 0x000fe40007ffe0da */
[----:B------:R-:W-:-:S04]  /*1d530*/  SEL R219, RZ, 0x1, P0 ;  /* 0x00000001ffdb7807 */ /* 0x000fc80000000000 */
[----:B------:R-:W-:Y:S01]  /*1d540*/  IADD3 R221, R218, R219, RZ ;  /* 0x000000dbdadd7210 */ /* 0x000fe20007ffe0ff */
[----:B0-----:R-:W-:Y:S02]  /*1d550*/  IMAD.WIDE.U32 R218, R217, 0x4, R222 ;  /* 0x00000004d9da7825 */ /* 0x001fe400078e00de */
[----:B------:R-:W0:Y:S03]  /*1d560*/  S2R R222, SR_TID.X ;  /* 0x0000000000de7919 */ /* 0x000e260000002100 */
[----:B------:R1:W-:Y:S02]  /*1d570*/  STG.E desc[UR4][R218.64], R221 ;  /* 0x000000ddda007986 */ /* 0x0003e4000c101904 */
[----:B-1----:R-:W-:-:S04]  /*1d580*/  FADD.FTZ R218, RZ, R88 ;  /* 0x00000058ffda7221 */ /* 0x002fc80000010000 */
        /* <DEDUP_REMOVED lines=263> */
.L_x_70606:
[----:B-1----:R-:W-:Y:S01]  /*1e600*/  FADD.FTZ R218, R222, R218 ;  /* 0x000000dadeda7221 */ /* 0x002fe20000010000 */
[----:B------:R1:W-:Y:S03]  /*1e610*/  STL [R1+0x1c0], R0 ;  /* 0x0001c00001007387 */ /* 0x0003e60000100800 */
[----:B------:R-:W-:Y:S01]  /*1e620*/  FFMA.FTZ R221, R218, R225, UR11 ;  /* 0x0000000bdadd7e23 */ /* 0x000fe200080100e1 */
[----:B------:R-:W-:Y:S01]  /*1e630*/  PLOP3.LUT P1, PT, PT, PT, UP1, 0x40, 0x0 ;  /* 0x000000000000781c */ /* 0x000fe20003f2e818 */
[----:B------:R-:W2:Y:S01]  /*1e640*/  @!P0 LDC.64 R218, c[0x0][0x250] ;  /* 0x00009400ffda8b82 */ /* 0x000ea20000000a00 */
[----:B------:R-:W3:Y:S04]  /*1e650*/  LDL R225, [R1+0x1a0] ;  /* 0x0001a00001e17983 */ /* 0x000ee80000100800 */
[----:B-1----:R-:W4:Y:S04]  /*1e660*/  LDL R0, [R1+0x1ac] ;  /* 0x0001ac0001007983 */ /* 0x002f280000100800 */
[----:B------:R-:W4:Y:S04]  /*1e670*/  LDL R252, [R1+0x19c] ;  /* 0x00019c0001fc7983 */ /* 0x000f280000100800 */
[----:B------:R-:W4:Y:S04]  /*1e680*/  LDL R227, [R1+0x198] ;  /* 0x0001980001e37983 */ /* 0x000f280000100800 */
[----:B------:R-:W4:Y:S04]  /*1e690*/  LDL R226, [R1+0x194] ;  /* 0x0001940001e27983 */ /* 0x000f280000100800 */
[----:B------:R-:W4:Y:S01]  /*1e6a0*/  LDL R224, [R1+0x190] ;  /* 0x0001900001e07983 */ /* 0x000f220000100800 */
[----:B--2---:R-:W-:-:S05]  /*1e6b0*/  @!P0 IMAD.WIDE R218, R9, 0x4, R218 ;  /* 0x0000000409da8825 */ /* 0x004fca00078e02da */
[----:B------:R1:W-:Y:S02]  /*1e6c0*/  @!P0 STG.E desc[UR4][R218.64], R223 ;  /* 0x000000dfda008986 */ /* 0x0003e4000c101904 */
[----:B-1----:R-:W-:-:S05]  /*1e6d0*/  FMUL.FTZ R218, R223, R223 ;  /* 0x000000dfdfda7220 */ /* 0x002fca0000410000 */
[----:B------:R-:W-:-:S05]  /*1e6e0*/  FSEL R218, R218, RZ, !P1 ;  /* 0x000000ffdada7208 */ /* 0x000fca0004800000 */
[----:B------:R-:W-:Y:S02]  /*1e6f0*/  FADD.FTZ R221, R221, R218 ;  /* 0x000000dadddd7221 */ /* 0x000fe40000010000 */
[----:B------:R-:W1:Y:S04]  /*1e700*/  @!P0 LDC.64 R218, c[0x0][0x258] ;  /* 0x00009600ffda8b82 */ /* 0x000e680000000a00 */
[----:B------:R-:W2:Y:S01]  /*1e710*/  MUFU.RSQ R221, R221 ;  /* 0x000000dd00dd7308 */ /* 0x000ea20000001400 */
[----:B-1----:R-:W-:-:S05]  /*1e720*/  @!P0 IMAD.WIDE R218, R9, 0x4, R218 ;  /* 0x0000000409da8825 */ /* 0x002fca00078e02da */
[----:B--2---:R1:W-:Y:S01]  /*1e730*/  @!P0 STG.E desc[UR4][R218.64], R221 ;  /* 0x000000ddda008986 */ /* 0x0043e2000c101904 */
[----:B------:R-:W-:-:S04]  /*1e740*/  PLOP3.LUT P0, PT, PT, PT, UP1, 0x40, 0x0 ;  /* 0x000000000000781c */ /* 0x000fc80003f0e818 */
[----:B0-----:R-:W-:Y:S02]  /*1e750*/  FSEL R222, R223, RZ, P0 ;  /* 0x000000ffdfde7208 */ /* 0x001fe40000000000 */
[----:B------:R-:W2:Y:S01]  /*1e760*/  LDL R223, [R1+0x1a4] ;  /* 0x0001a40001df7983 */ /* 0x000ea20000100800 */
[----:B-1----:R-:W-:-:S04]  /*1e770*/  LEA R218, P0, R216, UR16, 0x4 ;  /* 0x00000010d8da7c11 */ /* 0x002fc8000f8020ff */
[----:B------:R-:W-:Y:S02]  /*1e780*/  LEA.HI.X R219, R216, UR17, RZ, 0x4, P0 ;  /* 0x00000011d8db7c11 */ /* 0x000fe400080f24ff */
[----:B------:R-:W2:Y:S01]  /*1e790*/  LDL R216, [R1+0x1a8] ;  /* 0x0001a80001d87983 */ /* 0x000ea20000100800 */
        /* <DEDUP_REMOVED lines=17> */
[----:B----4-:R-:W-:-:S02]  /*1e8b0*/  FFMA.FTZ R91, R0, R91, R195 ;  /* 0x0000005b005b7223 */ /* 0x010fc400000100c3 */
[----:B------:R1:W5:Y:S01]  /*1e8c0*/  LDL.LU R0, [R1+0x1c0] ;  /* 0x0001c00001007983 */ /* 0x0003620000300800 */
[----:B------:R-:W-:-:S03]  /*1e8d0*/  FFMA.FTZ R87, R252, R87, R191 ;  /* 0x00000057fc577223 */ /* 0x000fc600000100bf */
[----:B------:R-:W3:Y:S01]  /*1e8e0*/  LDL R252, [R1+0x170] ;  /* 0x0001700001fc7983 */ /* 0x000ee20000100800 */
[----:B------:R-:W-:-:S03]  /*1e8f0*/  FFMA.FTZ R86, R227, R86, R190 ;  /* 0x00000056e3567223 */ /* 0x000fc600000100be */
[----:B------:R-:W4:Y:S01]  /*1e900*/  LDL R225, [R1+0x154] ;  /* 0x0001540001e17983 */ /* 0x000f220000100800 */
[----:B------:R-:W-:-:S03]  /*1e910*/  FFMA.FTZ R85, R226, R85, R189 ;  /* 0x00000055e2557223 */ /* 0x000fc600000100bd */
[----:B------:R-:W4:Y:S01]  /*1e920*/  LDL R226, [R1+0x158] ;  /* 0x0001580001e27983 */ /* 0x000f220000100800 */
[----:B------:R-:W-:-:S03]  /*1e930*/  FFMA.FTZ R84, R224, R84, R188 ;  /* 0x00000054e0547223 */ /* 0x000fc600000100bc */
[----:B------:R-:W4:Y:S04]  /*1e940*/  LDL R224, [R1+0x150] ;  /* 0x0001500001e07983 */ /* 0x000f280000100800 */
[----:B------:R-:W4:Y:S01]  /*1e950*/  LDL R227, [R1+0x15c] ;  /* 0x00015c0001e37983 */ /* 0x000f220000100800 */
[----:B--2---:R-:W-:-:S03]  /*1e960*/  FFMA.FTZ R89, R223, R89, R193 ;  /* 0x00000059df597223 */ /* 0x004fc600000100c1 */
[----:B------:R-:W2:Y:S01]  /*1e970*/  LDL R223, [R1+0x13c] ;  /* 0x00013c0001df7983 */ /* 0x000ea20000100800 */
[----:B------:R-:W-:-:S03]  /*1e980*/  FFMA.FTZ R90, R216, R90, R194 ;  /* 0x0000005ad85a7223 */ /* 0x000fc600000100c2 */
[----:B------:R-:W2:Y:S04]  /*1e990*/  LDL R216, [R1+0x138] ;  /* 0x0001380001d87983 */ /* 0x000ea80000100800 */
[----:B------:R0:W-:Y:S02]  /*1e9a0*/  STG.E.128 desc[UR4][R218.64], R88 ;  /* 0x00000058da007986 */ /* 0x0001e4000c101d04 */
[----:B0-----:R-:W0:Y:S01]  /*1e9b0*/  LDC.64 R218, c[0x0][0x2b8] ;  /* 0x0000ae00ffda7b82 */ /* 0x001e220000000a00 */
[--C-:B------:R-:W-:Y:S01]  /*1e9c0*/  FADD.FTZ R83, R83, -R222.reuse ;  /* 0x800000de53537221 */ /* 0x100fe20000010000 */
[--C-:B------:R-:W-:Y:S01]  /*1e9d0*/  FADD.FTZ R82, R82, -R222.reuse ;  /* 0x800000de52527221 */ /* 0x100fe20000010000 */
[--C-:B------:R-:W-:Y:S01]  /*1e9e0*/  FADD.FTZ R81, R81, -R222.reuse ;  /* 0x800000de51517221 */ /* 0x100fe20000010000 */
[----:B------:R-:W-:Y:S01]  /*1e9f0*/  FADD.FTZ R80, R80, -R222 ;  /* 0x800000de50507221 */ /* 0x000fe20000010000 */
[----:B------:R-:W2:Y:S04]  /*1ea00*/  LDL R91, [R1+0x134] ;  /* 0x00013400015b7983 */ /* 0x000ea80000100800 */
[----:B------:R-:W2:Y:S01]  /*1ea10*/  LDL R90, [R1+0x130] ;  /* 0x00013000015a7983 */ /* 0x000ea20000100800 */
[----:B0-----:R-:W-:-:S03]  /*1ea20*/  IMAD.WIDE.U32 R88, R213, 0x10, R218 ;  /* 0x00000010d5587825 */ /* 0x001fc600078e00da */
[----:B------:R-:W2:Y:S04]  /*1ea30*/  LDL R213, [R1+0x174] ;  /* 0x0001740001d57983 */ /* 0x000ea80000100800 */
[----:B------:R0:W-:Y:S04]  /*1ea40*/  STG.E.128 desc[UR4][R88.64], R84 ;  /* 0x0000005458007986 */ /* 0x0001e8000c101d04 */
[----:B0-----:R-:W2:Y:S04]  /*1ea50*/  LDL R88, [R1+0x17c] ;  /* 0x00017c0001587983 */ /* 0x001ea80000100800 */
[----:B------:R-:W2:Y:S01]  /*1ea60*/  LDL R89, [R1+0x178] ;  /* 0x0001780001597983 */ /* 0x000ea20000100800 */
        /* <DEDUP_REMOVED lines=14> */
[----:B------:R-:W-:Y:S01]  /*1eb50*/  FMUL.FTZ R74, R221, R74 ;  /* 0x0000004add4a7220 */ /* 0x000fe20000410000 */
[----:B------:R-:W2:Y:S01]  /*1eb60*/  LDL R211, [R1+0xf4] ;  /* 0x0000f40001d37983 */ /* 0x000ea20000100800 */
[----:B---3--:R-:W-:Y:S01]  /*1eb70*/  FFMA.FTZ R80, R252, R80, R184 ;  /* 0x00000050fc507223 */ /* 0x008fe200000100b8 */
[--C-:B------:R-:W-:Y:S01]  /*1eb80*/  FADD.FTZ R79, R79, -R222.reuse ;  /* 0x800000de4f4f7221 */ /* 0x100fe20000010000 */
[--C-:B------:R-:W-:Y:S01]  /*1eb90*/  FADD.FTZ R73, R73, -R222.reuse ;  /* 0x800000de49497221 */ /* 0x100fe20000010000 */
[--C-:B------:R-:W-:Y:S01]  /*1eba0*/  FADD.FTZ R72, R72, -R222.reuse ;  /* 0x800000de48487221 */ /* 0x100fe20000010000 */
[----:B----4-:R-:W-:Y:S01]  /*1ebb0*/  FFMA.FTZ R77, R225, R77, R181 ;  /* 0x0000004de14d7223 */ /* 0x010fe200000100b5 */
[----:B------:R-:W-:Y:S01]  /*1ebc0*/  FADD.FTZ R69, R69, -R222 ;  /* 0x800000de45457221 */ /* 0x000fe20000010000 */
[----:B------:R-:W3:Y:S01]  /*1ebd0*/  LDL R225, [R1+0x118] ;  /* 0x0001180001e17983 */ /* 0x000ee20000100800 */
[----:B------:R-:W-:-:S03]  /*1ebe0*/  FFMA.FTZ R78, R226, R78, R182 ;  /* 0x0000004ee24e7223 */ /* 0x000fc600000100b6 */
[----:B------:R-:W4:Y:S01]  /*1ebf0*/  LDL R226, [R1+0x11c] ;  /* 0x00011c0001e27983 */ /* 0x000f220000100800 */
[----:B------:R-:W-:-:S03]  /*1ec00*/  FFMA.FTZ R76, R224, R76, R180 ;  /* 0x0000004ce04c7223 */ /* 0x000fc600000100b4 */
[----:B------:R-:W4:Y:S01]  /*1ec10*/  LDL R224, [R1+0x114] ;  /* 0x0001140001e07983 */ /* 0x000f220000100800 */
[----:B--2---:R-:W-:Y:S01]  /*1ec20*/  FFMA.FTZ R75, R223, R75, R179 ;  /* 0x0000004bdf4b7223 */ /* 0x004fe200000100b3 */
[----:B------:R-:W-:Y:S02]  /*1ec30*/  FADD.FTZ R70, R70, -R222 ;  /* 0x800000de46467221 */ /* 0x000fe40000010000 */
[----:B------:R-:W2:Y:S01]  /*1ec40*/  LDL R223, [R1+0x110] ;  /* 0x0001100001df7983 */ /* 0x000ea20000100800 */
[----:B------:R-:W-:Y:S01]  /*1ec50*/  FFMA.FTZ R74, R216, R74, R178 ;  /* 0x0000004ad84a7223 */ /* 0x000fe200000100b2 */
[--C-:B------:R-:W-:Y:S02]  /*1ec60*/  FADD.FTZ R71, R71, -R222.reuse ;  /* 0x800000de47477221 */ /* 0x100fe40000010000 */
[----:B------:R-:W2:Y:S01]  /*1ec70*/  LDL R216, [R1+0xfc] ;  /* 0x0000fc0001d87983 */ /* 0x000ea20000100800 */
[----:B------:R-:W-:Y:S01]  /*1ec80*/  FFMA.FTZ R81, R213, R81, R185 ;  /* 0x00000051d5517223 */ /* 0x000fe200000100b9 */
[----:B------:R-:W-:-:S02]  /*1ec90*/  FADD.FTZ R64, R64, -R222 ;  /* 0x800000de40407221 */ /* 0x000fc40000010000 */
[----:B------:R-:W2:Y:S01]  /*1eca0*/  LDL R213, [R1+0xf8] ;  /* 0x0000f80001d57983 */ /* 0x000ea20000100800 */
[----:B------:R-:W-:Y:S01]  /*1ecb0*/  FFMA.FTZ R83, R88, R83, R187 ;  /* 0x0000005358537223 */ /* 0x000fe200000100bb */
[----:B------:R-:W-:Y:S01]  /*1ecc0*/  FFMA.FTZ R82, R89, R82, R186 ;  /* 0x0000005259527223 */ /* 0x000fe200000100ba */
        /* <DEDUP_REMOVED lines=8> */
[----:B------:R-:W-:Y:S01]  /*1ed50*/  FADD.FTZ R56, R56, -R222 ;  /* 0x800000de38387221 */ /* 0x000fe20000010000 */
[----:B------:R-:W2:Y:S01]  /*1ed60*/  LDL R252, [R1+0x5c] ;  /* 0x00005c0001fc7983 */ /* 0x000ea20000100800 */
[----:B0-----:R-:W-:-:S03]  /*1ed70*/  IMAD.WIDE.U32 R80, R209, 0x10, R218 ;  /* 0x00000010d1507825 */ /* 0x001fc600078e00da */
[----:B------:R-:W2:Y:S01]  /*1ed80*/  LDL R209, [R1+0xf0] ;  /* 0x0000f00001d17983 */ /* 0x000ea20000100800 */
[C---:B------:R-:W-:Y:S01]  /*1ed90*/  FMUL.FTZ R79, R221.reuse, R79 ;  /* 0x0000004fdd4f7220 */ /* 0x040fe20000410000 */
[C---:B------:R-:W-:Y:S01]  /*1eda0*/  FMUL.FTZ R73, R221.reuse, R73 ;  /* 0x00000049dd497220 */ /* 0x040fe20000410000 */
[----:B------:R-:W-:Y:S02]  /*1edb0*/  FMUL.FTZ R72, R221, R72 ;  /* 0x00000048dd487220 */ /* 0x000fe40000410000 */
[----:B------:R-:W-:Y:S01]  /*1edc0*/  FFMA.FTZ R79, R227, R79, R183 ;  /* 0x0000004fe34f7223 */ /* 0x000fe200000100b7 */
[----:B------:R-:W-:Y:S01]  /*1edd0*/  FFMA.FTZ R73, R91, R73, R177 ;  /* 0x000000495b497223 */ /* 0x000fe200000100b1 */
[----:B------:R-:W-:Y:S01]  /*1ede0*/  FFMA.FTZ R72, R90, R72, R176 ;  /* 0x000000485a487223 */ /* 0x000fe200000100b0 */
[--C-:B------:R-:W-:Y:S01]  /*1edf0*/  FADD.FTZ R85, R52, -R222.reuse ;  /* 0x800000de34557221 */ /* 0x100fe20000010000 */
[--C-:B------:R-:W-:Y:S01]  /*1ee00*/  FADD.FTZ R62, R28, -R222.reuse ;  /* 0x800000de1c3e7221 */ /* 0x100fe20000010000 */
[----:B------:R0:W-:Y:S01]  /*1ee10*/  STG.E.128 desc[UR4][R80.64], R76 ;  /* 0x0000004c50007986 */ /* 0x0001e2000c101d04 */
        /* <DEDUP_REMOVED lines=15> */
[----:B------:R-:W-:Y:S01]  /*1ef10*/  FADD.FTZ R83, R58, -R222 ;  /* 0x800000de3a537221 */ /* 0x000fe20000010000 */
[----:B------:R-:W2:Y:S01]  /*1ef20*/  LDL R227, [R1+0x58] ;  /* 0x0000580001e37983 */ /* 0x000ea20000100800 */
[----:B0-----:R-:W-:-:S04]  /*1ef30*/  IMAD.WIDE.U32 R76, R10, 0x10, R218 ;  /* 0x000000100a4c7825 */ /* 0x001fc800078e00da */
        /* <DEDUP_REMOVED lines=45> */
[----:B------:R-:W-:Y:S01]  /*1f210*/  FMUL.FTZ R90, R221, R84 ;  /* 0x00000054dd5a7220 */ /* 0x000fe20000410000 */
[--C-:B------:R-:W-:Y:S01]  /*1f220*/  FADD.FTZ R74, R53, -R222.reuse ;  /* 0x800000de354a7221 */ /* 0x100fe20000010000 */
[C---:B------:R-:W-:Y:S01]  /*1f230*/  FMUL.FTZ R84, R221.reuse, R55 ;  /* 0x00000037dd547220 */ /* 0x040fe20000410000 */
[--C-:B------:R-:W-:Y:S01]  /*1f240*/  FADD.FTZ R76, R50, -R222.reuse ;  /* 0x800000de324c7221 */ /* 0x100fe20000010000 */
[----:B------:R-:W-:Y:S01]  /*1f250*/  FMUL.FTZ R55, R221, R49 ;  /* 0x00000031dd377220 */ /* 0x000fe20000410000 */
[--C-:B------:R-:W-:Y:S01]  /*1f260*/  FADD.FTZ R77, R51, -R222.reuse ;  /* 0x800000de334d7221 */ /* 0x100fe20000010000 */
[--C-:B------:R-:W-:Y:S01]  /*1f270*/  FADD.FTZ R78, R44, -R222.reuse ;  /* 0x800000de2c4e7221 */ /* 0x100fe20000010000 */
[--C-:B------:R-:W-:Y:S01]  /*1f280*/  FADD.FTZ R50, R38, -R222.reuse ;  /* 0x800000de26327221 */ /* 0x100fe20000010000 */
[----:B------:R-:W-:Y:S01]  /*1f290*/  FMUL.FTZ R49, R221, R40 ;  /* 0x00000028dd317220 */ /* 0x000fe20000410000 */
[--C-:B------:R-:W-:Y:S01]  /*1f2a0*/  FADD.FTZ R53, R45, -R222.reuse ;  /* 0x800000de2d357221 */ /* 0x100fe20000010000 */
[--C-:B------:R-:W-:Y:S01]  /*1f2b0*/  FADD.FTZ R51, R39, -R222.reuse ;  /* 0x800000de27337221 */ /* 0x100fe20000010000 */
[--C-:B------:R-:W-:Y:S01]  /*1f2c0*/  FADD.FTZ R38, R201, -R222.reuse ;  /* 0x800000dec9267221 */ /* 0x100fe20000010000 */
[C---:B------:R-:W-:Y:S01]  /*1f2d0*/  FMUL.FTZ R40, R221.reuse, R63 ;  /* 0x0000003fdd287220 */ /* 0x040fe20000410000 */
[C---:B------:R-:W-:Y:S01]  /*1f2e0*/  FMUL.FTZ R10, R221.reuse, R62 ;  /* 0x0000003edd0a7220 */ /* 0x040fe20000410000 */
[C---:B------:R-:W-:Y:S01]  /*1f2f0*/  FMUL.FTZ R11, R221.reuse, R60 ;  /* 0x0000003cdd0b7220 */ /* 0x040fe20000410000 */
[C---:B------:R-:W-:Y:S01]  /*1f300*/  FMUL.FTZ R12, R221.reuse, R61 ;  /* 0x0000003ddd0c7220 */ /* 0x040fe20000410000 */
[----:B------:R-:W-:Y:S01]  /*1f310*/  FADD.FTZ R39, R202, -R222 ;  /* 0x800000deca277221 */ /* 0x000fe20000010000 */
[C---:B------:R-:W-:Y:S01]  /*1f320*/  FMUL.FTZ R201, R221.reuse, R86 ;  /* 0x00000056ddc97220 */ /* 0x040fe20000410000 */
[----:B------:R-:W-:Y:S01]  /*1f330*/  FMUL.FTZ R45, R221, R74 ;  /* 0x0000004add2d7220 */ /* 0x000fe20000410000 */
[----:B------:R-:W-:-:S04]  /*1f340*/  IMAD.WIDE.U32 R60, R206, 0x10, R218 ;  /* 0x00000010ce3c7825 */ /* 0x000fc800078e00da */
[C---:B------:R-:W-:Y:S01]  /*1f350*/  FMUL.FTZ R202, R221.reuse, R87 ;  /* 0x00000057ddca7220 */ /* 0x040fe20000410000 */
[C---:B------:R-:W-:Y:S01]  /*1f360*/  FMUL.FTZ R89, R221.reuse, R83 ;  /* 0x00000053dd597220 */ /* 0x040fe20000410000 */
[----:B------:R-:W-:Y:S01]  /*1f370*/  FMUL.FTZ R44, R221, R85 ;  /* 0x00000055dd2c7220 */ /* 0x000fe20000410000 */
[----:B------:R-:W-:-:S04]  /*1f380*/  IMAD.WIDE.U32 R62, R207, 0x10, R218 ;  /* 0x00000010cf3e7825 */ /* 0x000fc800078e00da */
[C---:B------:R-:W-:Y:S01]  /*1f390*/  FMUL.FTZ R74, R221.reuse, R75 ;  /* 0x0000004bdd4a7220 */ /* 0x040fe20000410000 */
[C---:B------:R-:W-:Y:S01]  /*1f3a0*/  FMUL.FTZ R86, R221.reuse, R57 ;  /* 0x00000039dd567220 */ /* 0x040fe20000410000 */
[----:B------:R-:W2:Y:S01]  /*1f3b0*/  LDL R206, [R1+0x90] ;  /* 0x0000900001ce7983 */ /* 0x000ea20000100800 */
[C---:B------:R-:W-:Y:S01]  /*1f3c0*/  FMUL.FTZ R200, R221.reuse, R80 ;  /* 0x00000050ddc87220 */ /* 0x040fe20000410000 */
[C---:B------:R-:W-:Y:S01]  /*1f3d0*/  FMUL.FTZ R75, R221.reuse, R79 ;  /* 0x0000004fdd4b7220 */ /* 0x040fe20000410000 */
[----:B------:R-:W-:Y:S01]  /*1f3e0*/  FMUL.FTZ R85, R221, R82 ;  /* 0x00000052dd557220 */ /* 0x000fe20000410000 */
[----:B------:R-:W2:Y:S01]  /*1f3f0*/  LDL R207, [R1+0x94] ;  /* 0x0000940001cf7983 */ /* 0x000ea20000100800 */
[----:B---3--:R-:W-:Y:S01]  /*1f400*/  FFMA.FTZ R26, R225, R70, R174 ;  /* 0x00000046e11a7223 */ /* 0x008fe200000100ae */
[----:B----4-:R-:W-:Y:S01]  /*1f410*/  FFMA.FTZ R27, R226, R71, R175 ;  /* 0x00000047e21b7223 */ /* 0x010fe200000100af */
        /* <DEDUP_REMOVED lines=26> */
[----:B------:R-:W3:Y:S03]  /*1f5c0*/  LDL R221, [R1+0x70] ;  /* 0x0000700001dd7983 */ /* 0x000ee60000100800 */
[----:B------:R-:W-:Y:S01]  /*1f5d0*/  IMAD.WIDE.U32 R14, R204, 0x10, R218 ;  /* 0x00000010cc0e7825 */ /* 0x000fe200078e00da */
[----:B------:R-:W4:Y:S04]  /*1f5e0*/  LDL R13, [R1+0x74] ;  /* 0x00007400010d7983 */ /* 0x000f280000100800 */
[----:B------:R-:W3:Y:S04]  /*1f5f0*/  LDL R204, [R1+0x78] ;  /* 0x0000780001cc7983 */ /* 0x000ee80000100800 */
[----:B------:R-:W4:Y:S04]  /*1f600*/  LDL R226, [R1+0x54] ;  /* 0x0000540001e27983 */ /* 0x000f280000100800 */
[----:B------:R-:W4:Y:S04]  /*1f610*/  LDL R225, [R1+0x50] ;  /* 0x0000500001e17983 */ /* 0x000f280000100800 */
[----:B------:R-:W4:Y:S04]  /*1f620*/  LDL R224, [R1+0x3c] ;  /* 0x00003c0001e07983 */ /* 0x000f280000100800 */
[----:B------:R-:W4:Y:S04]  /*1f630*/  LDL R222, [R1+0x34] ;  /* 0x0000340001de7983 */ /* 0x000f280000100800 */
[----:B------:R-:W3:Y:S01]  /*1f640*/  LDL R211, [R1+0x18] ;  /* 0x0000180001d37983 */ /* 0x000ee20000100800 */
[----:B--2---:R-:W-:-:S03]  /*1f650*/  FFMA.FTZ R24, R223, R203, R172 ;  /* 0x000000cbdf187223 */ /* 0x004fc600000100ac */
[----:B------:R-:W2:Y:S04]  /*1f660*/  LDL R223, [R1+0x38] ;  /* 0x0000380001df7983 */ /* 0x000ea80000100800 */
[----:B------:R0:W-:Y:S04]  /*1f670*/  STG.E.128 desc[UR4][R46.64], R24 ;  /* 0x000000182e007986 */ /* 0x0001e8000c101d04 */
[----:B------:R-:W4:Y:S01]  /*1f680*/  LDL R203, [R1+0x10] ;  /* 0x0000100001cb7983 */ /* 0x000f220000100800 */
[----:B------:R-:W-:-:S03]  /*1f690*/  FFMA.FTZ R31, R216, R67, R171 ;  /* 0x00000043d81f7223 */ /* 0x000fc600000100ab */
[----:B------:R-:W2:Y:S04]  /*1f6a0*/  LDL R216, [R1+0x30] ;  /* 0x0000300001d87983 */ /* 0x000ea80000100800 */
[----:B0-----:R-:W2:Y:S04]  /*1f6b0*/  LDL R27, [R1+0xdc] ;  /* 0x0000dc00011b7983 */ /* 0x001ea80000100800 */
[----:B------:R-:W2:Y:S04]  /*1f6c0*/  LDL R26, [R1+0xd8] ;  /* 0x0000d800011a7983 */ /* 0x000ea80000100800 */
[----:B------:R-:W2:Y:S04]  /*1f6d0*/  LDL R25, [R1+0xd4] ;  /* 0x0000d40001197983 */ /* 0x000ea80000100800 */
[----:B------:R-:W2:Y:S04]  /*1f6e0*/  LDL R24, [R1+0xd0] ;  /* 0x0000d00001187983 */ /* 0x000ea80000100800 */
[----:B------:R-:W2:Y:S04]  /*1f6f0*/  LDL R47, [R1+0x9c] ;  /* 0x00009c00012f7983 */ /* 0x000ea80000100800 */
[----:B------:R-:W2:Y:S01]  /*1f700*/  LDL R46, [R1+0x98] ;  /* 0x00009800012e7983 */ /* 0x000ea20000100800 */
[----:B------:R-:W-:-:S03]  /*1f710*/  FFMA.FTZ R30, R213, R66, R170 ;  /* 0x00000042d51e7223 */ /* 0x000fc600000100aa */
[----:B------:R-:W2:Y:S01]  /*1f720*/  LDL R213, [R1+0x1c] ;  /* 0x00001c0001d57983 */ /* 0x000ea20000100800 */
[----:B------:R-:W-:-:S03]  /*1f730*/  FFMA.FTZ R28, R209, R64, R168 ;  /* 0x00000040d11c7223 */ /* 0x000fc600000100a8 */
[----:B------:R-:W2:Y:S04]  /*1f740*/  LDL R209, [R1+0x14] ;  /* 0x0000140001d17983 */ /* 0x000ea80000100800 */
[----:B------:R0:W-:Y:S04]  /*1f750*/  STG.E.128 desc[UR4][R58.64], R28 ;  /* 0x0000001c3a007986 */ /* 0x0001e8000c101d04 */
[----:B0-----:R-:W2:Y:S04]  /*1f760*/  LDL R31, [R1+0xbc] ;  /* 0x0000bc00011f7983 */ /* 0x001ea80000100800 */
[----:B------:R-:W2:Y:S04]  /*1f770*/  LDL R30, [R1+0xb8] ;  /* 0x0000b800011e7983 */ /* 0x000ea80000100800 */
[----:B------:R-:W2:Y:S04]  /*1f780*/  LDL R29, [R1+0xb4] ;  /* 0x0000b400011d7983 */ /* 0x000ea80000100800 */
[----:B------:R-:W2:Y:S01]  /*1f790*/  LDL R28, [R1+0xb0] ;  /* 0x0000b000011c7983 */ /* 0x000ea20000100800 */
[----:B------:R-:W-:-:S03]  /*1f7a0*/  IMAD.WIDE.U32 R58, R205, 0x10, R218 ;  /* 0x00000010cd3a7825 */ /* 0x000fc600078e00da */
[----:B------:R-:W2:Y:S01]  /*1f7b0*/  LDL R205, [R1+0x7c] ;  /* 0x00007c0001cd7983 */ /* 0x000ea20000100800 */
[----:B------:R-:W-:-:S04]  /*1f7c0*/  IMAD.WIDE.U32 R64, R208, 0x10, R218 ;  /* 0x00000010d0407825 */ /* 0x000fc800078e00da */
[----:B------:R-:W-:Y:S01]  /*1f7d0*/  FFMA.FTZ R43, R251, R43, R139 ;  /* 0x0000002bfb2b7223 */ /* 0x000fe2000001008b */
[----:B------:R-:W-:Y:S01]  /*1f7e0*/  FFMA.FTZ R42, R250, R42, R138 ;  /* 0x0000002afa2a7223 */ /* 0x000fe2000001008a */
[----:B------:R-:W-:Y:S01]  /*1f7f0*/  FFMA.FTZ R41, R249, R41, R137 ;  /* 0x00000029f9297223 */ /* 0x000fe20000010089 */
[----:B------:R-:W-:Y:S01]  /*1f800*/  FFMA.FTZ R40, R248, R40, R136 ;  /* 0x00000028f8287223 */ /* 0x000fe20000010088 */
[----:B------:R-:W-:-:S04]  /*1f810*/  IMAD.WIDE.U32 R66, R210, 0x10, R218 ;  /* 0x00000010d2427825 */ /* 0x000fc800078e00da */
[----:B------:R-:W-:-:S04]  /*1f820*/  IMAD.WIDE.U32 R68, R212, 0x10, R218 ;  /* 0x00000010d4447825 */ /* 0x000fc800078e00da */
[----:B------:R-:W-:-:S04]  /*1f830*/  IMAD.WIDE.U32 R72, R214, 0x10, R218 ;  /* 0x00000010d6487825 */ /* 0x000fc800078e00da */
[----:B------:R-:W-:Y:S01]  /*1f840*/  FFMA.FTZ R44, R206, R44, R156 ;  /* 0x0000002cce2c7223 */ /* 0x000fe2000001009c */
[----:B------:R-:W-:Y:S01]  /*1f850*/  FFMA.FTZ R45, R207, R45, R157 ;  /* 0x0000002dcf2d7223 */ /* 0x000fe2000001009d */
[----:B---3--:R-:W-:Y:S01]  /*1f860*/  FFMA.FTZ R50, R211, R50, R142 ;  /* 0x00000032d3327223 */ /* 0x008fe2000001008e */
[----:B----4-:R-:W-:Y:S01]  /*1f870*/  FFMA.FTZ R48, R203, R48, R140 ;  /* 0x00000030cb307223 */ /* 0x010fe2000001008c */
[----:B--2---:R-:W-:Y:S01]  /*1f880*/  FFMA.FTZ R27, R27, R202, R167 ;  /* 0x000000ca1b1b7223 */ /* 0x004fe200000100a7 */
[----:B------:R-:W-:Y:S01]  /*1f890*/  FFMA.FTZ R26, R26, R201, R166 ;  /* 0x000000c91a1a7223 */ /* 0x000fe200000100a6 */
[----:B------:R-:W-:Y:S01]  /*1f8a0*/  FFMA.FTZ R25, R25, R200, R165 ;  /* 0x000000c819197223 */ /* 0x000fe200000100a5 */
[----:B------:R-:W-:Y:S01]  /*1f8b0*/  FFMA.FTZ R24, R24, R91, R164 ;  /* 0x0000005b18187223 */ /* 0x000fe200000100a4 */
[----:B------:R-:W-:-:S04]  /*1f8c0*/  FFMA.FTZ R47, R47, R75, R159 ;  /* 0x0000004b2f2f7223 */ /* 0x000fc8000001009f */
[----:B------:R0:W-:Y:S01]  /*1f8d0*/  STG.E.128 desc[UR4][R70.64], R24 ;  /* 0x0000001846007986 */ /* 0x0001e2000c101d04 */
[----:B------:R-:W-:Y:S01]  /*1f8e0*/  FFMA.FTZ R46, R46, R74, R158 ;  /* 0x0000004a2e2e7223 */ /* 0x000fe2000001009e */
[----:B0-----:R-:W-:Y:S01]  /*1f8f0*/  FFMA.FTZ R26, R204, R87, R154 ;  /* 0x00000057cc1a7223 */ /* 0x001fe2000001009a */
        /* <DEDUP_REMOVED lines=9> */
[----:B------:R-:W-:Y:S01]  /*1f990*/  FFMA.FTZ R28, R28, R80, R160 ;  /* 0x000000501c1c7223 */ /* 0x000fe200000100a0 */
[----:B------:R-:W-:-:S04]  /*1f9a0*/  FFMA.FTZ R27, R205, R88, R155 ;  /* 0x00000058cd1b7223 */ /* 0x000fc8000001009b */
[----:B------:R0:W-:Y:S04]  /*1f9b0*/  STG.E.128 desc[UR4][R76.64], R28 ;  /* 0x0000001c4c007986 */ /* 0x0001e8000c101d04 */
[----:B------:R2:W-:Y:S04]  /*1f9c0*/  STG.E.128 desc[UR4][R78.64], R44 ;  /* 0x0000002c4e007986 */ /* 0x0005e8000c101d04 */
[----:B------:R3:W-:Y:S01]  /*1f9d0*/  STG.E.128 desc[UR4][R14.64], R24 ;  /* 0x000000180e007986 */ /* 0x0007e2000c101d04 */
        /* <DEDUP_REMOVED lines=10> */
[----:B------:R-:W-:Y:S04]  /*1fa80*/  STG.E.128 desc[UR4][R62.64], R48 ;  /* 0x000000303e007986 */ /* 0x000fe8000c101d04 */
[----:B------:R0:W-:Y:S01]  /*1fa90*/  STG.E.128 desc[UR4][R64.64], R40 ;  /* 0x0000002840007986 */ /* 0x0001e2000c101d04 */
        /* <DEDUP_REMOVED lines=21> */
[----:B------:R1:W-:Y:S04]  /*1fbf0*/  STG.E.128 desc[UR4][R66.64], R12 ;  /* 0x0000000c42007986 */ /* 0x0003e8000c101d04 */
[----:B------:R1:W-:Y:S04]  /*1fc00*/  STG.E.128 desc[UR4][R68.64], R24 ;  /* 0x0000001844007986 */ /* 0x0003e8000c101d04 */
[----:B------:R1:W-:Y:S01]  /*1fc10*/  STG.E.128 desc[UR4][R72.64], R16 ;  /* 0x0000001048007986 */ /* 0x0003e2000c101d04 */
[----:B0-----:R-:W-:-:S03]  /*1fc20*/  LEA R9, R40, R9, 0x2 ;  /* 0x0000000928097211 */ /* 0x001fc600078e10ff */
[----:B------:R1:W-:Y:S04]  /*1fc30*/  STG.E.128 desc[UR4][R74.64], R20 ;  /* 0x000000144a007986 */ /* 0x0003e8000c101d04 */
[----:B------:R1:W-:Y:S01]  /*1fc40*/  STG.E.128 desc[UR4][R80.64], R28 ;  /* 0x0000001c50007986 */ /* 0x0003e2000c101d04 */
[----:B------:R-:W-:-:S13]  /*1fc50*/  ISETP.GE.AND P0, PT, R9, R41, PT ;  /* 0x000000290900720c */ /* 0x000fda0003f06270 */
[----:B------:R-:W-:Y:S05]  /*1fc60*/  @!P0 BRA `(.L_x_70594) ;  /* 0xfffffe1800e88947 */ /* 0x000fea000383ffff */
[----:B------:R-:W-:Y:S05]  /*1fc70*/  BSYNC B0 ;  /* 0x0000000000007941 */ /* 0x000fea0003800000 */
.L_x_70032:
[----:B------:R-:W-:Y:S05]  /*1fc80*/  EXIT ;  /* 0x000000000000794d */ /* 0x000fea0003800000 */
.L_x_70593:
        /* <DEDUP_REMOVED lines=8> */
.L_x_70596:
[----:B------:R-:W-:Y:S05]  /*1fd10*/  BSYNC B1 ;  /* 0x0000000000017941 */ /* 0x000fea0003800000 */
.L_x_70595:
        /* <DEDUP_REMOVED lines=9> */
.L_x_70597:
[----:B------:R-:W-:Y:S02]  /*1fdb0*/  IMAD.MOV.U32 R221, RZ, RZ, 0x4 ;  /* 0x00000004ffdd7424 */ /* 0x000fe400078e00ff */
[----:B------:R-:W-:Y:S01]  /*1fdc0*/  FADD.FTZ R222, R222, R218 ;  /* 0x000000dadede7221 */ /* 0x000fe20000010000 */
[----:B------:R-:W-:-:S04]  /*1fdd0*/  MOV R218, 0xffffffff ;  /* 0xffffffff00da7802 */ /* 0x000fc80000000f00 */
[----:B------:R-:W-:-:S07]  /*1fde0*/  MOV R224, R222 ;  /* 0x000000de00e07202 */ /* 0x000fce0000000f00 */
[----:B------:R-:W-:Y:S05]  /*1fdf0*/  WARPSYNC.COLLECTIVE R218, `(.L_x_70598) ;  /* 0x00000000da087348 */ /* 0x000fea0003c00000 */
[----:B------:R0:W1:Y:S02]  /*1fe00*/  SHFL.BFLY P1, R218, R224, R221, R219 ;  /* 0x0c0000dde0da7389 */ /* 0x00006400000200db */
[----:B01----:R-:W-:Y:S01]  /*1fe10*/  ENDCOLLECTIVE ;  /* 0x000000000000791b */ /* 0x003fe20003800000 */
.L_x_70598:
[----:B------:R-:W-:Y:S02]  /*1fe20*/  IMAD.MOV.U32 R221, RZ, RZ, 0x8 ;  /* 0x00000008ffdd7424 */ /* 0x000fe400078e00ff */
[----:B------:R-:W-:Y:S01]  /*1fe30*/  FADD.FTZ R222, R222, R218 ;  /* 0x000000dadede7221 */ /* 0x000fe20000010000 */
[----:B------:R-:W-:-:S04]  /*1fe40*/  MOV R218, 0xffffffff ;  /* 0xffffffff00da7802 */ /* 0x000fc80000000f00 */
[----:B------:R-:W-:-:S07]  /*1fe50*/  MOV R224, R222 ;  /* 0x000000de00e07202 */ /* 0x000fce0000000f00 */
[----:B------:R-:W-:Y:S05]  /*1fe60*/  WARPSYNC.COLLECTIVE R218, `(.L_x_70599) ;  /* 0x00000000da087348 */ /* 0x000fea0003c00000 */
[----:B------:R0:W1:Y:S02]  /*1fe70*/  SHFL.BFLY P1, R218, R224, R221, R219 ;  /* 0x0c0000dde0da7389 */ /* 0x00006400000200db */
[----:B01----:R-:W-:Y:S01]  /*1fe80*/  ENDCOLLECTIVE ;  /* 0x000000000000791b */ /* 0x003fe20003800000 */
.L_x_70599:
[----:B------:R-:W-:Y:S02]  /*1fe90*/  IMAD.MOV.U32 R221, RZ, RZ, 0x10 ;  /* 0x00000010ffdd7424 */ /* 0x000fe400078e00ff */
[----:B------:R-:W-:Y:S01]  /*1fea0*/  FADD.FTZ R222, R222, R218 ;  /* 0x000000dadede7221 */ /* 0x000fe20000010000 */
[----:B------:R-:W-:-:S04]  /*1feb0*/  MOV R218, 0xffffffff ;  /* 0xffffffff00da7802 */ /* 0x000fc80000000f00 */
[----:B------:R-:W-:-:S07]  /*1fec0*/  MOV R224, R222 ;  /* 0x000000de00e07202 */ /* 0x000fce0000000f00 */
[----:B------:R-:W-:Y:S05]  /*1fed0*/  WARPSYNC.COLLECTIVE R218, `(.L_x_70600) ;  /* 0x00000000da087348 */ /* 0x000fea0003c00000 */
[----:B------:R0:W1:Y:S02]  /*1fee0*/  SHFL.BFLY P1, R218, R224, R221, R219 ;  /* 0x0c0000dde0da7389 */ /* 0x00006400000200db */
[----:B01----:R-:W-:Y:S01]  /*1fef0*/  ENDCOLLECTIVE ;  /* 0x000000000000791b */ /* 0x003fe20003800000 */
.L_x_70600:
        /* <DEDUP_REMOVED lines=169> */
.L_x_70601:
[----:B------:R-:W-:Y:S01]  /*20990*/  HFMA2.MMA R221, -RZ, RZ, 0, 1.1920928955078125e-07 ;  /* 0x00000002ffdd7435 */ /* 0x000fe200000001ff */
[----:B------:R-:W-:Y:S01]  /*209a0*/  FADD.FTZ R222, R222, R218 ;  /* 0x000000dadede7221 */ /* 0x000fe20000010000 */
[----:B------:R-:W-:-:S03]  /*209b0*/  MOV R218, 0xffffffff ;  /* 0xffffffff00da7802 */ /* 0x000fc60000000f00 */
[----:B------:R-:W-:-:S07]  /*209c0*/  IMAD.MOV.U32 R224, RZ, RZ, R222 ;  /* 0x000000ffffe07224 */ /* 0x000fce00078e00de */
[----:B------:R-:W-:Y:S05]  /*209d0*/  WARPSYNC.COLLECTIVE R218, `(.L_x_70602) ;  /* 0x00000000da087348 */ /* 0x000fea0003c00000 */
[----:B------:R0:W1:Y:S02]  /*209e0*/  SHFL.BFLY P1, R218, R224, R221, R219 ;  /* 0x0c0000dde0da7389 */ /* 0x00006400000200db */
[----:B01----:R-:W-:Y:S01]  /*209f0*/  ENDCOLLECTIVE ;  /* 0x000000000000791b */ /* 0x003fe20003800000 */
.L_x_70602:
[----:B------:R-:W-:Y:S01]  /*20a00*/  HFMA2.MMA R221, -RZ, RZ, 0, 2.384185791015625e-07 ;  /* 0x00000004ffdd7435 */ /* 0x000fe200000001ff */
[----:B------:R-:W-:Y:S01]  /*20a10*/  FADD.FTZ R222, R222, R218 ;  /* 0x000000dadede7221 */ /* 0x000fe20000010000 */
[----:B------:R-:W-:-:S03]  /*20a20*/  MOV R218, 0xffffffff ;  /* 0xffffffff00da7802 */ /* 0x000fc60000000f00 */
[----:B------:R-:W-:-:S07]  /*20a30*/  IMAD.MOV.U32 R224, RZ, RZ, R222 ;  /* 0x000000ffffe07224 */ /* 0x000fce00078e00de */
[----:B------:R-:W-:Y:S05]  /*20a40*/  WARPSYNC.COLLECTIVE R218, `(.L_x_70603) ;  /* 0x00000000da087348 */ /* 0x000fea0003c00000 */
[----:B------:R0:W1:Y:S02]  /*20a50*/  SHFL.BFLY P1, R218, R224, R221, R219 ;  /* 0x0c0000dde0da7389 */ /* 0x00006400000200db */
[----:B01----:R-:W-:Y:S01]  /*20a60*/  ENDCOLLECTIVE ;  /* 0x000000000000791b */ /* 0x003fe20003800000 */
.L_x_70603:
[----:B------:R-:W-:Y:S01]  /*20a70*/  HFMA2.MMA R221, -RZ, RZ, 0, 4.76837158203125e-07 ;  /* 0x00000008ffdd7435 */ /* 0x000fe200000001ff */
[----:B------:R-:W-:Y:S01]  /*20a80*/  FADD.FTZ R222, R222, R218 ;  /* 0x000000dadede7221 */ /* 0x000fe20000010000 */
[----:B------:R-:W-:-:S03]  /*20a90*/  MOV R218, 0xffffffff ;  /* 0xffffffff00da7802 */ /* 0x000fc60000000f00 */
[----:B------:R-:W-:-:S07]  /*20aa0*/  IMAD.MOV.U32 R224, RZ, RZ, R222 ;  /* 0x000000ffffe07224 */ /* 0x000fce00078e00de */
[----:B------:R-:W-:Y:S05]  /*20ab0*/  WARPSYNC.COLLECTIVE R218, `(.L_x_70604) ;  /* 0x00000000da087348 */ /* 0x000fea0003c00000 */
[----:B------:R0:W1:Y:S02]  /*20ac0*/  SHFL.BFLY P1, R218, R224, R221, R219 ;  /* 0x0c0000dde0da7389 */ /* 0x00006400000200db */
[----:B01----:R-:W-:Y:S01]  /*20ad0*/  ENDCOLLECTIVE ;  /* 0x000000000000791b */ /* 0x003fe20003800000 */
.L_x_70604:
[----:B------:R-:W-:Y:S01]  /*20ae0*/  HFMA2.MMA R221, -RZ, RZ, 0, 9.5367431640625e-07 ;  /* 0x00000010ffdd7435 */ /* 0x000fe200000001ff */
[----:B------:R-:W-:Y:S01]  /*20af0*/  FADD.FTZ R222, R222, R218 ;  /* 0x000000dadede7221 */ /* 0x000fe20000010000 */
[----:B------:R-:W-:-:S03]  /*20b00*/  MOV R218, 0xffffffff ;  /* 0xffffffff00da7802 */ /* 0x000fc60000000f00 */
[----:B------:R-:W-:-:S07]  /*20b10*/  IMAD.MOV.U32 R224, RZ, RZ, R222 ;  /* 0x000000ffffe07224 */ /* 0x000fce00078e00de */
[----:B------:R-:W-:Y:S05]  /*20b20*/  WARPSYNC.COLLECTIVE R218, `(.L_x_70605) ;  /* 0x00000000da087348 */ /* 0x000fea0003c00000 */
[----:B------:R0:W1:Y:S02]  /*20b30*/  SHFL.BFLY P1, R218, R224, R221, R219 ;  /* 0x0c0000dde0da7389 */ /* 0x00006400000200db */
[----:B01----:R-:W-:Y:S01]  /*20b40*/  ENDCOLLECTIVE ;  /* 0x000000000000791b */ /* 0x003fe20003800000 */
.L_x_70605:
[----:B------:R-:W-:Y:S05]  /*20b50*/  BRA `(.L_x_70606) ;  /* 0xffffffd800a87947 */ /* 0x000fea000383ffff */
.L_x_70607:
        /* <DEDUP_REMOVED lines=10> */
.L_x_72437:


//--------------------- .text._ZN10layer_norm13ln_fwd_kernelINS_13Kernel_traitsIfffffjLj2560ELj1ELj4ELj1ELj16ENS_18Kernel_traits_baseILj2560EfffffjLj128EEEEELb1ELb1ELb1ELb0EEEvNS_9FwdParamsE --------------------------
	.section	.text._ZN10layer_norm13ln_fwd_kernelINS_13Kernel_traitsIfffffjLj2560ELj1ELj4ELj1ELj16ENS_18Kernel_traits_baseILj2560EfffffjLj128EEEEELb1ELb1ELb1ELb0EEEvNS_9FwdParamsE,"ax",@progbits
	.align	128
        .global         _ZN10layer_norm13ln_fwd_kernelINS_13Kernel_traitsIfffffjLj2560ELj1ELj4ELj1ELj16ENS_18Kernel_traits_baseILj2560EfffffjLj128EEEEELb1ELb1ELb1ELb0EEEvNS_9FwdParamsE
        .type           _ZN10layer_norm13ln_fwd_kernelINS_13Kernel_traitsIfffffjLj2560ELj1ELj4ELj1ELj16ENS_18Kernel_traits_baseILj2560EfffffjLj128EEEEELb1ELb1ELb1ELb0EEEvNS_9FwdParamsE,@function
        .size           _ZN10layer_norm13ln_fwd_kernelINS_13Kernel_traitsIfffffjLj2560ELj1ELj4ELj1ELj16ENS_18Kernel_traits_baseILj2560EfffffjLj128EEEEELb1ELb1ELb1ELb0EEEvNS_9FwdParamsE,(.L_x_72438 - _ZN10layer_norm13ln_fwd_kernelINS_13Kernel_traitsIfffffjLj2560ELj1ELj4ELj1ELj16ENS_18Kernel_traits_baseILj2560EfffffjLj128EEEEELb1ELb1ELb1ELb0EEEvNS_9FwdParamsE)
        .other          _ZN10layer_norm13ln_fwd_kernelINS_13Kernel_traitsIfffffjLj2560ELj1ELj4ELj1ELj16ENS_18Kernel_traits_baseILj2560EfffffjLj128EEEEELb1ELb1ELb1ELb0EEEvNS_9FwdParamsE,@"STO_CUDA_ENTRY STV_DEFAULT"
_ZN10layer_norm13ln_fwd_kernelINS_13Kernel_traitsIfffffjLj2560ELj1ELj4ELj1ELj16ENS_18Kernel_traits_baseILj2560EfffffjLj128EEEEELb1ELb1ELb1ELb0EEEvNS_9FwdParamsE:
.text._ZN10layer_norm13ln_fwd_kernelINS_13Kernel_traitsIfffffjLj2560ELj1ELj4ELj1ELj16ENS_18Kernel_traits_baseILj2560EfffffjLj128EEEEELb1ELb1ELb1ELb0EEEvNS_9FwdParamsE:
        /* <DEDUP_REMOVED lines=19> */
[----:B0-----:R-:W-:Y:S02]  /*0130*/  SHF.R.U32.HI R6, RZ, 0x5, R241 ;  /* 0x00000005ff067819 */ /* 0x001fe400000116f1 */
[----:B------:R-:W-:-:S05]  /*0140*/  LOP3.LUT R240, R241, 0x1f, RZ, 0xc0, !PT ;  /* 0x0000001ff1f07812 */ /* 0x000fca00078ec0ff */
[----:B------:R-:W-:Y:S01]  /*0150*/  IMAD.MOV.U32 R14, RZ, RZ, R240 ;  /* 0x000000ffff0e7224 */ /* 0x000fe200078e00f0 */
        /* <DEDUP_REMOVED lines=87> */
.L_x_70609:
[----:B------:R-:W-:Y:S05]  /*06d0*/  BSYNC B0 ;  /* 0x0000000000007941 */ /* 0x000fea0003800000 */
.L_x_70608:
        /* <DEDUP_REMOVED lines=20> */
[----:B------:R-:W-:-:S03]  /*0820*/  IADD3 R14, R14, 0x20, RZ ;  /* 0x000000200e0e7810 */ /* 0x000fc60007ffe0ff */
[----:B----4-:R2:W-:Y:S04]  /*0830*/  STL.64 [R1+0x180], R20 ;  /* 0x0001801401007387 */ /* 0x0105e80000100a00 */
[----:B------:R2:W-:Y:S04]  /*0840*/  STL.64 [R1+0x188], R22 ;  /* 0x0001881601007387 */ /* 0x0005e80000100a00 */
[----:B---3--:R2:W-:Y:S04]  /*0850*/  STL.64 [R1+0x40], R28 ;  /* 0x0000401c01007387 */ /* 0x0085e80000100a00 */
[----:B------:R2:W-:Y:S02]  /*0860*/  STL.64 [R1+0x48], R30 ;  /* 0x0000481e01007387 */ /* 0x0005e40000100a00 */
.L_x_70611:
[----:B------:R-:W-:Y:S05]  /*0870*/  BSYNC B0 ;  /* 0x0000000000007941 */ /* 0x000fea0003800000 */
.L_x_70610:
        /* <DEDUP_REMOVED lines=20> */
[----:B------:R-:W-:-:S03]  /*09c0*/  VIADD R14, R14, 0x20 ;  /* 0x000000200e0e7836 */ /* 0x000fc60000000000 */
[----:B----4-:R3:W-:Y:S04]  /*09d0*/  STL.64 [R1+0x170], R20 ;  /* 0x0001701401007387 */ /* 0x0107e80000100a00 */
[----:B------:R3:W-:Y:S04]  /*09e0*/  STL.64 [R1+0x178], R22 ;  /* 0x0001781601007387 */ /* 0x0007e80000100a00 */
[----:B--2---:R3:W-:Y:S04]  /*09f0*/  STL.64 [R1+0x30], R32 ;  /* 0x0000302001007387 */ /* 0x0047e80000100a00 */
[----:B------:R3:W-:Y:S02]  /*0a00*/  STL.64 [R1+0x38], R34 ;  /* 0x0000382201007387 */ /* 0x0007e40000100a00 */
.L_x_70613:
[----:B------:R-:W-:Y:S05]  /*0a10*/  BSYNC B0 ;  /* 0x0000000000007941 */ /* 0x000fea0003800000 */
.L_x_70612:
        /* <DEDUP_REMOVED lines=23> */
[----:B--2---:R4:W-:Y:S04]  /*0b90*/  STL.64 [R1+0x20], R36 ;  /* 0x0000202401007387 */ /* 0x0049e80000100a00 */
[----:B------:R4:W-:Y:S02]  /*0ba0*/  STL.64 [R1+0x28], R38 ;  /* 0x0000282601007387 */ /* 0x0009e40000100a00 */
.L_x_70615:
[----:B------:R-:W-:Y:S05]  /*0bb0*/  BSYNC B0 ;  /* 0x0000000000007941 */ /* 0x000fea0003800000 */
.L_x_70614:
        /* <DEDUP_REMOVED lines=20> */
[----:B------:R-:W-:-:S03]  /*0d00*/  IADD3 R14, R14, 0x20, RZ ;  /* 0x000000200e0e7810 */ /* 0x000fc60007ffe0ff */
[----:B---3--:R1:W-:Y:S04]  /*0d10*/  STL.64 [R1+0x150], R20 ;  /* 0x0001501401007387 */ /* 0x0083e80000100a00 */
[----:B------:R1:W-:Y:S04]  /*0d20*/  STL.64 [R1+0x158], R22 ;  /* 0x0001581601007387 */ /* 0x0003e80000100a00 */
[----:B--2---:R1:W-:Y:S04]  /*0d30*/  STL.64 [R1+0x10], R40 ;  /* 0x0000102801007387 */ /* 0x0043e80000100a00 */
[----:B------:R1:W-:Y:S02]  /*0d40*/  STL.64 [R1+0x18], R42 ;  /* 0x0000182a01007387 */ /* 0x0003e40000100a00 */
.L_x_70617:
[----:B------:R-:W-:Y:S05]  /*0d50*/  BSYNC B0 ;  /* 0x0000000000007941 */ /* 0x000fea0003800000 */
.L_x_70616:
        /* <DEDUP_REMOVED lines=25> */
.L_x_70619:
[----:B------:R-:W-:Y:S05]  /*0ef0*/  BSYNC B0 ;  /* 0x0000000000007941 */ /* 0x000fea0003800000 */
.L_x_70618:
        /* <DEDUP_REMOVED lines=20> */
[----:B------:R-:W-:-:S03]  /*1040*/  VIADD R14, R14, 0x20 ;  /* 0x000000200e0e7836 */ /* 0x000fc60000000000 */
[----:B--2---:R1:W-:Y:S04]  /*1050*/  STL.64 [R1+0x130], R20 ;  /* 0x0001301401007387 */ /* 0x0043e80000100a00 */
[----:B------:R1:W-:Y:S02]  /*1060*/  STL.64 [R1+0x138], R22 ;  /* 0x0001381601007387 */ /* 0x0003e40000100a00 */
.L_x_70621:
[----:B------:R-:W-:Y:S05]  /*1070*/  BSYNC B0 ;  /* 0x0000000000007941 */ /* 0x000fea0003800000 */
.L_x_70620:
        /* <DEDUP_REMOVED lines=23> */
.L_x_70623:
[----:B------:R-:W-:Y:S05]  /*11f0*/  BSYNC B0 ;  /* 0x0000000000007941 */ /* 0x000fea0003800000 */
.L_x_70622:
        /* <DEDUP_REMOVED lines=23> */
.L_x_70625:
[----:B------:R-:W-:Y:S05]  /*1370*/  BSYNC B0 ;  /* 0x0000000000007941 */ /* 0x000fea0003800000 */
.L_x_70624:
        /* <DEDUP_REMOVED lines=23> */
.L_x_70627:
[----:B------:R-:W-:Y:S05]  /*14f0*/  BSYNC B0 ;  /* 0x0000000000007941 */ /* 0x000fea0003800000 */
.L_x_70626:
        /* <DEDUP_REMOVED lines=23> */
.L_x_70629:
[----:B------:R-:W-:Y:S05]  /*1670*/  BSYNC B0 ;  /* 0x0000000000007941 */ /* 0x000fea0003800000 */
.L_x_70628:
        /* <DEDUP_REMOVED lines=23> */
.L_x_70631:
[----:B------:R-:W-:Y:S05]  /*17f0*/  BSYNC B0 ;  /* 0x0000000000007941 */ /* 0x000fea0003800000 */
.L_x_70630:
        /* <DEDUP_REMOVED lines=23> */
.L_x_70633:
[----:B------:R-:W-:Y:S05]  /*1970*/  BSYNC B0 ;  /* 0x0000000000007941 */ /* 0x000fea0003800000 */
.L_x_70632:
        /* <DEDUP_REMOVED lines=23> */
.L_x_70635:
[----:B------:R-:W-:Y:S05]  /*1af0*/  BSYNC B0 ;  /* 0x0000000000007941 */ /* 0x000fea0003800000 */
.L_x_70634:
        /* <DEDUP_REMOVED lines=23> */
.L_x_70637:
[----:B------:R-:W-:Y:S05]  /*1c70*/  BSYNC B0 ;  /* 0x0000000000007941 */ /* 0x000fea0003800000 */
.L_x_70636:
        /* <DEDUP_REMOVED lines=23> */
.L_x_70639:
[----:B------:R-:W-:Y:S05]  /*1df0*/  BSYNC B0 ;  /* 0x0000000000007941 */ /* 0x000fea0003800000 */
.L_x_70638:
        /* <DEDUP_REMOVED lines=23> */
.L_x_70641:
[----:B------:R-:W-:Y:S05]  /*1f70*/  BSYNC B0 ;  /* 0x0000000000007941 */ /* 0x000fea0003800000 */
.L_x_70640:
        /* <DEDUP_REMOVED lines=23> */
.L_x_70643:
[----:B------:R-:W-:Y:S05]  /*20f0*/  BSYNC B0 ;  /* 0x0000000000007941 */ /* 0x000fea0003800000 */
.L_x_70642:
        /* <DEDUP_REMOVED lines=8> */
[----:B------:R-:W-:Y:S01]  /*2180*/  CS2R R92, SRZ ;  /* 0x00000000005c7805 */ /* 0x000fe2000001ff00 */
[----:B------:R-:W0:Y:S01]  /*2190*/  LDC.64 R18, c[0x0][0x260] ;  /* 0x00009800ff127b82 */ /* 0x000e220000000a00 */
[----:B------:R-:W-:-:S13]  /*21a0*/  ISETP.NE.AND.EX P0, PT, RZ, UR25, PT, P0 ;  /* 0x00000019ff007c0c */ /* 0x000fda000bf05300 */
[----:B-1234-:R-:W-:-:S04]  /*21b0*/  @P0 LEA R8, P2, R14, UR24, 0x4 ;  /* 0x000000180e080c11 */ /* 0x01efc8000f8420ff */
[----:B------:R-:W-:Y:S01]  /*21c0*/  @P0 LEA.HI.X R9, R14, UR25, RZ, 0x4, P2 ;  /* 0x000000190e090c11 */ /* 0x000fe200090f24ff */
[----:B------:R-:W-:-:S04]  /*21d0*/  ULDC.64 UR24, c[0x0][0x278] ;  /* 0x00009e0000187ab9 */ /* 0x000fc80000000a00 */
[----:B------:R1:W5:Y:S01]  /*21e0*/  @P0 LDG.E.128 R92, desc[UR6][R8.64] ;  /* 0x00000006085c0981 */ /* 0x000362000c1e1d00 */
[----:B0-----:R-:W-:-:S05]  /*21f0*/  IMAD.WIDE.U32 R18, R14, 0x10, R18 ;  /* 0x000000100e127825 */ /* 0x001fca00078e0012 */
[----:B------:R0:W5:Y:S01]  /*2200*/  LDG.E.128 R196, desc[UR6][R18.64] ;  /* 0x0000000612c47981 */ /* 0x000162000c1e1d00 */
[----:B-1----:R-:W-:-:S04]  /*2210*/  LEA R8, P0, R14, UR24, 0x4 ;  /* 0x000000180e087c11 */ /* 0x002fc8000f8020ff */
[----:B------:R-:W-:-:S05]  /*2220*/  LEA.HI.X R9, R14, UR25, RZ, 0x4, P0 ;  /* 0x000000190e097c11 */ /* 0x000fca00080f24ff */
[----:B------:R-:W2:Y:S01]  /*2230*/  LDG.E.128 R20, desc[UR6][R8.64] ;  /* 0x0000000608147981 */ /* 0x000ea2000c1e1d00 */
[----:B------:R-:W-:-:S03]  /*2240*/  VIADD R14, R14, 0x20 ;  /* 0x000000200e0e7836 */ /* 0x000fc60000000000 */
[----:B--2---:R0:W-:Y:S04]  /*2250*/  STL.64 [R1+0x70], R20 ;  /* 0x0000701401007387 */ /* 0x0041e80000100a00 */
[----:B------:R0:W-:Y:S02]  /*2260*/  STL.64 [R1+0x78], R22 ;  /* 0x0000781601007387 */ /* 0x0001e40000100a00 */
.L_x_70645:
[----:B------:R-:W-:Y:S05]  /*2270*/  BSYNC B0 ;  /* 0x0000000000007941 */ /* 0x000fea0003800000 */
.L_x_70644:
        /* <DEDUP_REMOVED lines=8> */
[----:B------:R-:W-:Y:S02]  /*2300*/  CS2R R98, SRZ ;  /* 0x0000000000627805 */ /* 0x000fe4000001ff00 */
[----:B------:R-:W-:Y:S02]  /*2310*/  CS2R R96, SRZ ;  /* 0x0000000000607805 */ /* 0x000fe4000001ff00 */
[----:B------:R-:W-:-:S13]  /*2320*/  ISETP.NE.AND.EX P0, PT, RZ, UR25, PT, P0 ;  /* 0x00000019ff007c0c */ /* 0x000fda000bf05300 */
[----:B-1234-:R-:W-:-:S04]  /*2330*/  @P0 LEA R8, P2, R14, UR24, 0x4 ;  /* 0x000000180e080c11 */ /* 0x01efc8000f8420ff */
[----:B------:R-:W-:Y:S01]  /*2340*/  @P0 LEA.HI.X R9, R14, UR25, RZ, 0x4, P2 ;  /* 0x000000190e090c11 */ /* 0x000fe200090f24ff */
[----:B------:R-:W-:-:S04]  /*2350*/  ULDC.64 UR24, c[0x0][0x278] ;  /* 0x00009e0000187ab9 */ /* 0x000fc80000000a00 */
[----:B------:R1:W5:Y:S02]  /*2360*/  @P0 LDG.E.128 R96, desc[UR6][R8.64] ;  /* 0x0000000608600981 */ /* 0x000364000c1e1d00 */
[----:B-1----:R-:W-:-:S04]  /*2370*/  LEA R8, P0, R14, UR24, 0x4 ;  /* 0x000000180e087c11 */ /* 0x002fc8000f8020ff */
[C---:B------:R-:W-:Y:S01]  /*2380*/  LEA.HI.X R9, R14.reuse, UR25, RZ, 0x4, P0 ;  /* 0x000000190e097c11 */ /* 0x040fe200080f24ff */
[----:B0-----:R-:W-:-:S04]  /*2390*/  IMAD.WIDE.U32 R14, R14, 0x10, R18 ;  /* 0x000000100e0e7825 */ /* 0x001fc800078e0012 */
[----:B------:R-:W2:Y:S04]  /*23a0*/  LDG.E.128 R20, desc[UR6][R8.64] ;  /* 0x0000000608147981 */ /* 0x000ea8000c1e1d00 */
[----:B------:R-:W3:Y:S04]  /*23b0*/  LDG.E.128 R100, desc[UR6][R14.64] ;  /* 0x000000060e647981 */ /* 0x000ee8000c1e1d00 */
[----:B--2---:R0:W-:Y:S04]  /*23c0*/  STL.64 [R1+0x50], R20 ;  /* 0x0000501401007387 */ /* 0x0041e80000100a00 */
[----:B------:R0:W-:Y:S04]  /*23d0*/  STL.64 [R1+0x58], R22 ;  /* 0x0000581601007387 */ /* 0x0001e80000100a00 */
[----:B---3--:R0:W-:Y:S04]  /*23e0*/  STL.64 [R1+0x60], R100 ;  /* 0x0000606401007387 */ /* 0x0081e80000100a00 */
[----:B------:R0:W-:Y:S02]  /*23f0*/  STL.64 [R1+0x68], R102 ;  /* 0x0000686601007387 */ /* 0x0001e40000100a00 */
.L_x_70647:
[----:B------:R-:W-:Y:S05]  /*2400*/  BSYNC B0 ;  /* 0x0000000000007941 */ /* 0x000fea0003800000 */
.L_x_70646:
[----:B------:R-:W-:Y:S01]  /*2410*/  ULDC UR24, c[0x0][0x214] ;  /* 0x0000850000187ab9 */ /* 0x000fe20000000800 */
[----:B------:R-:W-:Y:S01]  /*2420*/  UIADD3 UR30, UR5, -0x695add53, URZ ;  /* 0x96a522ad051e7890 */ /* 0x000fe2000fffe03f */
[----:B------:R-:W-:Y:S01]  /*2430*/  ISETP.GE.AND P0, PT, R2, UR24, PT ;  /* 0x0000001802007c0c */ /* 0x000fe2000bf06270 */
[----:B------:R-:W-:-:S12]  /*2440*/  UIADD3 UR29, UR4, -0x700cb87f, URZ ;  /* 0x8ff34781041d7890 */ /* 0x000fd8000fffe03f */
[----:B------:R-:W-:Y:S05]  /*2450*/  @P0 EXIT ;  /* 0x000000000000094d */ /* 0x000fea0003800000 */
[----:B-1234-:R-:W-:Y:S01]  /*2460*/  IMAD R8, R16, -0x326172a9, RZ ;  /* 0xcd9e8d5710087824 */ /* 0x01efe200078e02ff */
[----:B------:R-:W-:Y:S01]  /*2470*/  ULDC.U8 UR24, c[0x0][0x2a0] ;  /* 0x0000a80000187ab9 */ /* 0x000fe20000000000 */
[----:B------:R-:W-:Y:S01]  /*2480*/  IMAD.HI.U32 R9, R12, -0x326172a9, RZ ;  /* 0xcd9e8d570c097827 */ /* 0x000fe200078e00ff */
[----:B------:R-:W-:Y:S01]  /*2490*/  BSSY B0, `(.L_x_70648) ;  /* 0x0002365000007945 */ /* 0x000fe20003800000 */
[----:B------:R-:W-:Y:S01]  /*24a0*/  LOP3.LUT R10, R10, 0x3, RZ, 0xc0, !PT ;  /* 0x000000030a0a7812 */ /* 0x000fe200078ec0ff */
[----:B------:R-:W-:Y:S01]  /*24b0*/  ULDC UR25, c[0x0][0x294] ;  /* 0x0000a50000197ab9 */ /* 0x000fe20000000800 */
[----:B------:R-:W-:Y:S01]  /*24c0*/  IMAD R14, R11, -0x2daee0ad, RZ ;  /* 0xd2511f530b0e7824 */ /* 0x000fe200078e02ff */
[----:B------:R-:W-:Y:S01]  /*24d0*/  LOP3.LUT R8, R9, UR29, R8, 0x96, !PT ;  /* 0x0000001d09087c12 */ /* 0x000fe2000f8e9608 */
[----:B------:R-:W-:Y:S01]  /*24e0*/  IMAD R9, R13, -0x2daee0ad, RZ ;  /* 0xd2511f530d097824 */ /* 0x000fe200078e02ff */
[----:B------:R-:W-:Y:S01]  /*24f0*/  ISETP.NE.AND P0, PT, RZ, UR24, PT ;  /* 0x00000018ff007c0c */ /* 0x000fe2000bf05270 */
[----:B------:R-:W-:Y:S01]  /*2500*/  IMAD.HI.U32 R13, R11, -0x2daee0ad, RZ ;  /* 0xd2511f530b0d7827 */ /* 0x000fe200078e00ff */
[----:B------:R-:W-:Y:S01]  /*2510*/  HFMA2.MMA R11, -RZ, RZ, 0, 0 ;  /* 0x00000000ff0b7435 */ /* 0x000fe200000001ff */
[----:B------:R-:W-:Y:S01]  /*2520*/  ULDC UR28, c[0x0][0x2d8] ;  /* 0x0000b600001c7ab9 */ /* 0x000fe20000000800 */
[----:B------:R-:W-:Y:S01]  /*2530*/  ULDC.64 UR26, c[0x0][0x298] ;  /* 0x0000a600001a7ab9 */ /* 0x000fe20000000a00 */
[----:B------:R-:W-:Y:S01]  /*2540*/  IMAD R12, R12, -0x326172a9, RZ ;  /* 0xcd9e8d570c0c7824 */ /* 0x000fe200078e02ff */
[----:B------:R-:W-:-:S07]  /*2550*/  LOP3.LUT R9, R13, UR30, R9, 0x96, !PT ;  /* 0x0000001e0d097c12 */ /* 0x000fce000f8e9609 */
.L_x_71488:
[----:B0-----:R-:W0:Y:S08]  /*2560*/  LDC.64 R18, c[0x0][0x280] ;  /* 0x0000a000ff127b82 */ /* 0x001e300000000a00 */
        /* <DEDUP_REMOVED lines=49> */
.L_x_70654:
[----:B------:R-:W-:-:S07]  /*2880*/  IMAD.MOV.U32 R13, RZ, RZ, R12 ;  /* 0x000000ffff0d7224 */ /* 0x000fce00078e000c */
.L_x_70655:
[----:B------:R-:W-:Y:S05]  /*2890*/  BSYNC B3 ;  /* 0x0000000000037941 */ /* 0x000fea0003800000 */
.L_x_70653:
        /* <DEDUP_REMOVED lines=16> */
.L_x_70659:
[----:B------:R-:W-:Y:S05]  /*29a0*/  BSYNC B4 ;  /* 0x0000000000047941 */ /* 0x000fea0003800000 */
.L_x_70658:
        /* <DEDUP_REMOVED lines=44> */
.L_x_70657:
[----:B------:R-:W-:Y:S05]  /*2c70*/  BSYNC B3 ;  /* 0x0000000000037941 */ /* 0x000fea0003800000 */
.L_x_70656:
[----:B------:R-:W2:Y:S01]  /*2c80*/  LDL R108, [R1+0x190] ;  /* 0x00019000016c7983 */ /* 0x000ea20000100800 */
        /* <DEDUP_REMOVED lines=8> */
[----:B--2---:R-:W-:Y:S01]  /*2d10*/  FMUL.FTZ R108, R108, R13 ;  /* 0x0000000d6c6c7220 */ /* 0x004fe20000410000 */
[----:B------:R-:W-:-:S03]  /*2d20*/  PRMT R13, R10, 0x7610, R13 ;  /* 0x000076100a0d7816 */ /* 0x000fc6000000000d */
[----:B------:R-:W-:-:S07]  /*2d30*/  @P3 FADD.FTZ R108, R104, R108 ;  /* 0x0000006c686c3221 */ /* 0x000fce0000010000 */
.L_x_70652:
[----:B------:R-:W-:Y:S05]  /*2d40*/  BSYNC B2 ;  /* 0x0000000000027941 */ /* 0x000fea0003800000 */
.L_x_70651:
        /* <DEDUP_REMOVED lines=18> */
.L_x_70663:
[----:B------:R-:W-:-:S07]  /*2e70*/  IMAD.MOV.U32 R10, RZ, RZ, R12 ;  /* 0x000000ffff0a7224 */ /* 0x000fce00078e000c */
.L_x_70664:
[----:B------:R-:W-:Y:S05]  /*2e80*/  BSYNC B3 ;  /* 0x0000000000037941 */ /* 0x000fea0003800000 */
.L_x_70662:
        /* <DEDUP_REMOVED lines=16> */
.L_x_70668:
[----:B------:R-:W-:Y:S05]  /*2f90*/  BSYNC B4 ;  /* 0x0000000000047941 */ /* 0x000fea0003800000 */
.L_x_70667:
        /* <DEDUP_REMOVED lines=43> */
.L_x_70666:
[----:B------:R-:W-:Y:S05]  /*3250*/  BSYNC B3 ;  /* 0x0000000000037941 */ /* 0x000fea0003800000 */
.L_x_70665:
        /* <DEDUP_REMOVED lines=12> */
.L_x_70661:
[----:B------:R-:W-:Y:S05]  /*3320*/  BSYNC B2 ;  /* 0x0000000000027941 */ /* 0x000fea0003800000 */
.L_x_70660:
        /* <DEDUP_REMOVED lines=18> */
.L_x_70672:
[----:B------:R-:W-:-:S07]  /*3450*/  IMAD.MOV.U32 R10, RZ, RZ, R12 ;  /* 0x000000ffff0a7224 */ /* 0x000fce00078e000c */
.L_x_70673:
[----:B------:R-:W-:Y:S05]  /*3460*/  BSYNC B3 ;  /* 0x0000000000037941 */ /* 0x000fea0003800000 */
.L_x_70671:
        /* <DEDUP_REMOVED lines=16> */
.L_x_70677:
[----:B------:R-:W-:Y:S05]  /*3570*/  BSYNC B4 ;  /* 0x0000000000047941 */ /* 0x000fea0003800000 */
.L_x_70676:
        /* <DEDUP_REMOVED lines=44> */
.L_x_70675:
[----:B------:R-:W-:Y:S05]  /*3840*/  BSYNC B3 ;  /* 0x0000000000037941 */ /* 0x000fea0003800000 */
.L_x_70674:
        /* <DEDUP_REMOVED lines=12> */
.L_x_70670:
[----:B------:R-:W-:Y:S05]  /*3910*/  BSYNC B2 ;  /* 0x0000000000027941 */ /* 0x000fea0003800000 */
.L_x_70669:
        /* <DEDUP_REMOVED lines=18> */
.L_x_70681:
[----:B------:R-:W-:-:S07]  /*3a40*/  IMAD.MOV.U32 R17, RZ, RZ, R12 ;  /* 0x000000ffff117224 */ /* 0x000fce00078e000c */
.L_x_70682:
[----:B------:R-:W-:Y:S05]  /*3a50*/  BSYNC B3 ;  /* 0x0000000000037941 */ /* 0x000fea0003800000 */
.L_x_70680:
        /* <DEDUP_REMOVED lines=16> */
.L_x_70686:
[----:B------:R-:W-:Y:S05]  /*3b60*/  BSYNC B4 ;  /* 0x0000000000047941 */ /* 0x000fea0003800000 */
.L_x_70685:
        /* <DEDUP_REMOVED lines=44> */
.L_x_70684:
[----:B------:R-:W-:Y:S05]  /*3e30*/  BSYNC B3 ;  /* 0x0000000000037941 */ /* 0x000fea0003800000 */
.L_x_70683:
[----:B------:R-:W2:Y:S01]  /*3e40*/  LDL R22, [R1+0x19c] ;  /* 0x00019c0001167983 */ /* 0x000ea20000100800 */
        /* <DEDUP_REMOVED lines=8> */
[----:B--2---:R-:W-:-:S04]  /*3ed0*/  FMUL.FTZ R111, R22, R21 ;  /* 0x00000015166f7220 */ /* 0x004fc80000410000 */
[----:B------:R-:W-:-:S07]  /*3ee0*/  @P3 FADD.FTZ R111, R107, R111 ;  /* 0x0000006f6b6f3221 */ /* 0x000fce0000010000 */
.L_x_70679:
[----:B------:R-:W-:Y:S05]  /*3ef0*/  BSYNC B2 ;  /* 0x0000000000027941 */ /* 0x000fea0003800000 */
.L_x_70678:
        /* <DEDUP_REMOVED lines=16> */
.L_x_70688:
[----:B------:R-:W-:Y:S05]  /*4000*/  BSYNC B2 ;  /* 0x0000000000027941 */ /* 0x000fea0003800000 */
.L_x_70687:
[----:B------:R-:W-:Y:S01]  /*4010*/  VIADD R19, R19, 0x20 ;  /* 0x0000002013137836 */ /* 0x000fe20000000000 */
[----:B------:R-:W-:-:S07]  /*4020*/  IADD3 R18, R18, 0x20, RZ ;  /* 0x0000002012127810 */ /* 0x000fce0007ffe0ff */
.L_x_70650:
[----:B------:R-:W-:Y:S05]  /*4030*/  BSYNC B1 ;  /* 0x0000000000017941 */ /* 0x000fea0003800000 */
.L_x_70649:
        /* <DEDUP_REMOVED lines=31> */
.L_x_70694:
[----:B------:R-:W-:-:S07]  /*4230*/  MOV R13, R12 ;  /* 0x0000000c000d7202 */ /* 0x000fce0000000f00 */
.L_x_70695:
[----:B------:R-:W-:Y:S05]  /*4240*/  BSYNC B3 ;  /* 0x0000000000037941 */ /* 0x000fea0003800000 */
.L_x_70693:
        /* <DEDUP_REMOVED lines=16> */
.L_x_70699:
[----:B------:R-:W-:Y:S05]  /*4350*/  BSYNC B4 ;  /* 0x0000000000047941 */ /* 0x000fea0003800000 */
.L_x_70698:
        /* <DEDUP_REMOVED lines=44> */
.L_x_70697:
[----:B------:R-:W-:Y:S05]  /*4620*/  BSYNC B3 ;  /* 0x0000000000037941 */ /* 0x000fea0003800000 */
.L_x_70696:
        /* <DEDUP_REMOVED lines=12> */
.L_x_70692:
[----:B------:R-:W-:Y:S05]  /*46f0*/  BSYNC B2 ;  /* 0x0000000000027941 */ /* 0x000fea0003800000 */
.L_x_70691:
        /* <DEDUP_REMOVED lines=18> */
.L_x_70703:
[----:B------:R-:W-:-:S07]  /*4820*/  IMAD.MOV.U32 R10, RZ, RZ, R12 ;  /* 0x000000ffff0a7224 */ /* 0x000fce00078e000c */
.L_x_70704:
[----:B------:R-:W-:Y:S05]  /*4830*/  BSYNC B3 ;  /* 0x0000000000037941 */ /* 0x000fea0003800000 */
.L_x_70702:
        /* <DEDUP_REMOVED lines=16> */
.L_x_70708:
[----:B------:R-:W-:Y:S05]  /*4940*/  BSYNC B4 ;  /* 0x0000000000047941 */ /* 0x000fea0003800000 */
.L_x_70707:
        /* <DEDUP_REMOVED lines=43> */
.L_x_70706:
[----:B------:R-:W-:Y:S05]  /*4c00*/  BSYNC B3 ;  /* 0x0000000000037941 */ /* 0x000fea0003800000 */
.L_x_70705:
        /* <DEDUP_REMOVED lines=12> */
.L_x_70701:
[----:B------:R-:W-:Y:S05]  /*4cd0*/  BSYNC B2 ;  /* 0x0000000000027941 */ /* 0x000fea0003800000 */
.L_x_70700:
        /* <DEDUP_REMOVED lines=18> */
.L_x_70712:
[----:B------:R-:W-:-:S07]  /*4e00*/  MOV R10, R12 ;  /* 0x0000000c000a7202 */ /* 0x000fce0000000f00 */
.L_x_70713:
[----:B------:R-:W-:Y:S05]  /*4e10*/  BSYNC B3 ;  /* 0x0000000000037941 */ /* 0x000fea0003800000 */
.L_x_70711:
        /* <DEDUP_REMOVED lines=16> */
.L_x_70717:
[----:B------:R-:W-:Y:S05]  /*4f20*/  BSYNC B4 ;  /* 0x0000000000047941 */ /* 0x000fea0003800000 */
.L_x_70716:
        /* <DEDUP_REMOVED lines=44> */
.L_x_70715:
[----:B------:R-:W-:Y:S05]  /*51f0*/  BSYNC B3 ;  /* 0x0000000000037941 */ /* 0x000fea0003800000 */
.L_x_70714:
        /* <DEDUP_REMOVED lines=12> */
.L_x_70710:
[----:B------:R-:W-:Y:S05]  /*52c0*/  BSYNC B2 ;  /* 0x0000000000027941 */ /* 0x000fea0003800000 */
.L_x_70709:
        /* <DEDUP_REMOVED lines=18> */
.L_x_70721:
[----:B------:R-:W-:-:S07]  /*53f0*/  IMAD.MOV.U32 R17, RZ, RZ, R12 ;  /* 0x000000ffff117224 */ /* 0x000fce00078e000c */
.L_x_70722:
[----:B------:R-:W-:Y:S05]  /*5400*/  BSYNC B3 ;  /* 0x0000000000037941 */ /* 0x000fea0003800000 */
.L_x_70720:
        /* <DEDUP_REMOVED lines=16> */
.L_x_70726:
[----:B------:R-:W-:Y:S05]  /*5510*/  BSYNC B4 ;  /* 0x0000000000047941 */ /* 0x000fea0003800000 */
.L_x_70725:
        /* <DEDUP_REMOVED lines=44> */
.L_x_70724:
[----:B------:R-:W-:Y:S05]  /*57e0*/  BSYNC B3 ;  /* 0x0000000000037941 */ /* 0x000fea0003800000 */
.L_x_70723:
        /* <DEDUP_REMOVED lines=11> */
.L_x_70719:
[----:B------:R-:W-:Y:S05]  /*58a0*/  BSYNC B2 ;  /* 0x0000000000027941 */ /* 0x000fea0003800000 */
.L_x_70718:
        /* <DEDUP_REMOVED lines=16> */
.L_x_70728:
[----:B------:R-:W-:Y:S05]  /*59b0*/  BSYNC B2 ;  /* 0x0000000000027941 */ /* 0x000fea0003800000 */
.L_x_70727:
[----:B------:R-:W-:Y:S01]  /*59c0*/  IADD3 R19, R19, 0x20, RZ ;  /* 0x0000002013137810 */ /* 0x000fe20007ffe0ff */
[----:B------:R-:W-:-:S07]  /*59d0*/  VIADD R18, R18, 0x20 ;  /* 0x0000002012127836 */ /* 0x000fce0000000000 */
.L_x_70690:
[----:B------:R-:W-:Y:S05]  /*59e0*/  BSYNC B1 ;  /* 0x0000000000017941 */ /* 0x000fea0003800000 */
.L_x_70689:
        /* <DEDUP_REMOVED lines=31> */
.L_x_70734:
[----:B------:R-:W-:-:S07]  /*5be0*/  IMAD.MOV.U32 R13, RZ, RZ, R12 ;  /* 0x000000ffff0d7224 */ /* 0x000fce00078e000c */
.L_x_70735:
[----:B------:R-:W-:Y:S05]  /*5bf0*/  BSYNC B3 ;  /* 0x0000000000037941 */ /* 0x000fea0003800000 */
.L_x_70733:
        /* <DEDUP_REMOVED lines=16> */
.L_x_70739:
[----:B------:R-:W-:Y:S05]  /*5d00*/  BSYNC B4 ;  /* 0x0000000000047941 */ /* 0x000fea0003800000 */
.L_x_70738:
        /* <DEDUP_REMOVED lines=44> */
.L_x_70737:
[----:B------:R-:W-:Y:S05]  /*5fd0*/  BSYNC B3 ;  /* 0x0000000000037941 */ /* 0x000fea0003800000 */
.L_x_70736:
[----:B------:R-:W2:Y:S01]  /*5fe0*/  LDL R116, [R1+0x170] ;  /* 0x0001700001747983 */ /* 0x000ea20000100800 */
        /* <DEDUP_REMOVED lines=11> */
.L_x_70732:
[----:B------:R-:W-:Y:S05]  /*60a0*/  BSYNC B2 ;  /* 0x0000000000027941 */ /* 0x000fea0003800000 */
.L_x_70731:
        /* <DEDUP_REMOVED lines=18> */
.L_x_70743:
[----:B------:R-:W-:-:S07]  /*61d0*/  MOV R10, R12 ;  /* 0x0000000c000a7202 */ /* 0x000fce0000000f00 */
.L_x_70744:
[----:B------:R-:W-:Y:S05]  /*61e0*/  BSYNC B3 ;  /* 0x0000000000037941 */ /* 0x000fea0003800000 */
.L_x_70742:
        /* <DEDUP_REMOVED lines=16> */
.L_x_70748:
[----:B------:R-:W-:Y:S05]  /*62f0*/  BSYNC B4 ;  /* 0x0000000000047941 */ /* 0x000fea0003800000 */
.L_x_70747:
        /* <DEDUP_REMOVED lines=43> */
.L_x_70746:
[----:B------:R-:W-:Y:S05]  /*65b0*/  BSYNC B3 ;  /* 0x0000000000037941 */ /* 0x000fea0003800000 */
.L_x_70745:
        /* <DEDUP_REMOVED lines=12> */
.L_x_70741:
[----:B------:R-:W-:Y:S05]  /*6680*/  BSYNC B2 ;  /* 0x0000000000027941 */ /* 0x000fea0003800000 */
.L_x_70740:
        /* <DEDUP_REMOVED lines=18> */
.L_x_70752:
[----:B------:R-:W-:-:S07]  /*67b0*/  IMAD.MOV.U32 R10, RZ, RZ, R12 ;  /* 0x000000ffff0a7224 */ /* 0x000fce00078e000c */
.L_x_70753:
[----:B------:R-:W-:Y:S05]  /*67c0*/  BSYNC B3 ;  /* 0x0000000000037941 */ /* 0x000fea0003800000 */
.L_x_70751:
        /* <DEDUP_REMOVED lines=16> */
.L_x_70757:
[----:B------:R-:W-:Y:S05]  /*68d0*/  BSYNC B4 ;  /* 0x0000000000047941 */ /* 0x000fea0003800000 */
.L_x_70756:
        /* <DEDUP_REMOVED lines=44> */
.L_x_70755:
[----:B------:R-:W-:Y:S05]  /*6ba0*/  BSYNC B3 ;  /* 0x0000000000037941 */ /* 0x000fea0003800000 */
.L_x_70754:
        /* <DEDUP_REMOVED lines=12> */
.L_x_70750:
[----:B------:R-:W-:Y:S05]  /*6c70*/  BSYNC B2 ;  /* 0x0000000000027941 */ /* 0x000fea0003800000 */
.L_x_70749:
        /* <DEDUP_REMOVED lines=18> */
.L_x_70761:
[----:B------:R-:W-:-:S07]  /*6da0*/  MOV R17, R12 ;  /* 0x0000000c00117202 */ /* 0x000fce0000000f00 */
.L_x_70762:
[----:B------:R-:W-:Y:S05]  /*6db0*/  BSYNC B3 ;  /* 0x0000000000037941 */ /* 0x000fea0003800000 */
.L_x_70760:
        /* <DEDUP_REMOVED lines=16> */
.L_x_70766:
[----:B------:R-:W-:Y:S05]  /*6ec0*/  BSYNC B4 ;  /* 0x0000000000047941 */ /* 0x000fea0003800000 */
.L_x_70765:
        /* <DEDUP_REMOVED lines=44> */
.L_x_70764:
[----:B------:R-:W-:Y:S05]  /*7190*/  BSYNC B3 ;  /* 0x0000000000037941 */ /* 0x000fea0003800000 */
.L_x_70763:
        /* <DEDUP_REMOVED lines=11> */
.L_x_70759:
[----:B------:R-:W-:Y:S05]  /*7250*/  BSYNC B2 ;  /* 0x0000000000027941 */ /* 0x000fea0003800000 */
.L_x_70758:
        /* <DEDUP_REMOVED lines=16> */
.L_x_70768:
[----:B------:R-:W-:Y:S05]  /*7360*/  BSYNC B2 ;  /* 0x0000000000027941 */ /* 0x000fea0003800000 */
.L_x_70767:
[----:B------:R-:W-:Y:S02]  /*7370*/  VIADD R19, R19, 0x20 ;  /* 0x0000002013137836 */ /* 0x000fe40000000000 */
[----:B------:R-:W-:-:S07]  /*7380*/  VIADD R18, R18, 0x20 ;  /* 0x0000002012127836 */ /* 0x000fce0000000000 */
.L_x_70730:
[----:B------:R-:W-:Y:S05]  /*7390*/  BSYNC B1 ;  /* 0x0000000000017941 */ /* 0x000fea0003800000 */
.L_x_70729:
        /* <DEDUP_REMOVED lines=31> */
.L_x_70774:
[----:B------:R-:W-:-:S07]  /*7590*/  IMAD.MOV.U32 R13, RZ, RZ, R12 ;  /* 0x000000ffff0d7224 */ /* 0x000fce00078e000c */
.L_x_70775:
[----:B------:R-:W-:Y:S05]  /*75a0*/  BSYNC B3 ;  /* 0x0000000000037941 */ /* 0x000fea0003800000 */
.L_x_70773:
        /* <DEDUP_REMOVED lines=16> */
.L_x_70779:
[----:B------:R-:W-:Y:S05]  /*76b0*/  BSYNC B4 ;  /* 0x0000000000047941 */ /* 0x000fea0003800000 */
.L_x_70778:
        /* <DEDUP_REMOVED lines=44> */
.L_x_70777:
[----:B------:R-:W-:Y:S05]  /*7980*/  BSYNC B3 ;  /* 0x0000000000037941 */ /* 0x000fea0003800000 */
.L_x_70776:
        /* <DEDUP_REMOVED lines=12> */
.L_x_70772:
[----:B------:R-:W-:Y:S05]  /*7a50*/  BSYNC B2 ;  /* 0x0000000000027941 */ /* 0x000fea0003800000 */
.L_x_70771:
        /* <DEDUP_REMOVED lines=18> */
.L_x_70783:
[----:B------:R-:W-:-:S07]  /*7b80*/  IMAD.MOV.U32 R10, RZ, RZ, R12 ;  /* 0x000000ffff0a7224 */ /* 0x000fce00078e000c */
.L_x_70784:
[----:B------:R-:W-:Y:S05]  /*7b90*/  BSYNC B3 ;  /* 0x0000000000037941 */ /* 0x000fea0003800000 */
.L_x_70782:
        /* <DEDUP_REMOVED lines=16> */
.L_x_70788:
[----:B------:R-:W-:Y:S05]  /*7ca0*/  BSYNC B4 ;  /* 0x0000000000047941 */ /* 0x000fea0003800000 */
.L_x_70787:
        /* <DEDUP_REMOVED lines=43> */
.L_x_70786:
[----:B------:R-:W-:Y:S05]  /*7f60*/  BSYNC B3 ;  /* 0x0000000000037941 */ /* 0x000fea0003800000 */
.L_x_70785:
        /* <DEDUP_REMOVED lines=12> */
.L_x_70781:
[----:B------:R-:W-:Y:S05]  /*8030*/  BSYNC B2 ;  /* 0x0000000000027941 */ /* 0x000fea0003800000 */
.L_x_70780:
        /* <DEDUP_REMOVED lines=18> */
.L_x_70792:
[----:B------:R-:W-:-:S07]  /*8160*/  IMAD.MOV.U32 R10, RZ, RZ, R12 ;  /* 0x000000ffff0a7224 */ /* 0x000fce00078e000c */
.L_x_70793:
[----:B------:R-:W-:Y:S05]  /*8170*/  BSYNC B3 ;  /* 0x0000000000037941 */ /* 0x000fea0003800000 */
.L_x_70791:
        /* <DEDUP_REMOVED lines=16> */
.L_x_70797:
[----:B------:R-:W-:Y:S05]  /*8280*/  BSYNC B4 ;  /* 0x0000000000047941 */ /* 0x000fea0003800000 */
.L_x_70796:
        /* <DEDUP_REMOVED lines=44> */
.L_x_70795:
[----:B------:R-:W-:Y:S05]  /*8550*/  BSYNC B3 ;  /* 0x0000000000037941 */ /* 0x000fea0003800000 */
.L_x_70794:
        /* <DEDUP_REMOVED lines=12> */
.L_x_70790:
[----:B------:R-:W-:Y:S05]  /*8620*/  BSYNC B2 ;  /* 0x0000000000027941 */ /* 0x000fea0003800000 */
.L_x_70789:
        /* <DEDUP_REMOVED lines=18> */
.L_x_70801:
[----:B------:R-:W-:-:S07]  /*8750*/  IMAD.MOV.U32 R17, RZ, RZ, R12 ;  /* 0x000000ffff117224 */ /* 0x000fce00078e000c */
.L_x_70802:
[----:B------:R-:W-:Y:S05]  /*8760*/  BSYNC B3 ;  /* 0x0000000000037941 */ /* 0x000fea0003800000 */
.L_x_70800:
        /* <DEDUP_REMOVED lines=16> */
.L_x_70806:
[----:B------:R-:W-:Y:S05]  /*8870*/  BSYNC B4 ;  /* 0x0000000000047941 */ /* 0x000fea0003800000 */
.L_x_70805:
        /* <DEDUP_REMOVED lines=44> */
.L_x_70804:
[----:B------:R-:W-:Y:S05]  /*8b40*/  BSYNC B3 ;  /* 0x0000000000037941 */ /* 0x000fea0003800000 */
.L_x_70803:
        /* <DEDUP_REMOVED lines=11> */
.L_x_70799:
[----:B------:R-:W-:Y:S05]  /*8c00*/  BSYNC B2 ;  /* 0x0000000000027941 */ /* 0x000fea0003800000 */
.L_x_70798:
        /* <DEDUP_REMOVED lines=16> */
.L_x_70808:
[----:B------:R-:W-:Y:S05]  /*8d10*/  BSYNC B2 ;  /* 0x0000000000027941 */ /* 0x000fea0003800000 */
.L_x_70807:
[----:B------:R-:W-:Y:S01]  /*8d20*/  VIADD R19, R19, 0x20 ;  /* 0x0000002013137836 */ /* 0x000fe20000000000 */
[----:B------:R-:W-:-:S07]  /*8d30*/  IADD3 R18, R18, 0x20, RZ ;  /* 0x0000002012127810 */ /* 0x000fce0007ffe0ff */
.L_x_70770:
[----:B------:R-:W-:Y:S05]  /*8d40*/  BSYNC B1 ;  /* 0x0000000000017941 */ /* 0x000fea0003800000 */
.L_x_70769:
        /* <DEDUP_REMOVED lines=31> */
.L_x_70814:
[----:B------:R-:W-:-:S07]  /*8f40*/  MOV R13, R12 ;  /* 0x0000000c000d7202 */ /* 0x000fce0000000f00 */
.L_x_70815:
[----:B------:R-:W-:Y:S05]  /*8f50*/  BSYNC B3 ;  /* 0x0000000000037941 */ /* 0x000fea0003800000 */
.L_x_70813:
        /* <DEDUP_REMOVED lines=16> */
.L_x_70819:
[----:B------:R-:W-:Y:S05]  /*9060*/  BSYNC B4 ;  /* 0x0000000000047941 */ /* 0x000fea0003800000 */
.L_x_70818:
        /* <DEDUP_REMOVED lines=44> */
.L_x_70817:
[----:B------:R-:W-:Y:S05]  /*9330*/  BSYNC B3 ;  /* 0x0000000000037941 */ /* 0x000fea0003800000 */
.L_x_70816:
        /* <DEDUP_REMOVED lines=12> */
.L_x_70812:
[----:B------:R-:W-:Y:S05]  /*9400*/  BSYNC B2 ;  /* 0x0000000000027941 */ /* 0x000fea0003800000 */
.L_x_70811:
        /* <DEDUP_REMOVED lines=18> */
.L_x_70823:
[----:B------:R-:W-:-:S07]  /*9530*/  IMAD.MOV.U32 R10, RZ, RZ, R12 ;  /* 0x000000ffff0a7224 */ /* 0x000fce00078e000c */
.L_x_70824:
[----:B------:R-:W-:Y:S05]  /*9540*/  BSYNC B3 ;  /* 0x0000000000037941 */ /* 0x000fea0003800000 */
.L_x_70822:
        /* <DEDUP_REMOVED lines=16> */
.L_x_70828:
[----:B------:R-:W-:Y:S05]  /*9650*/  BSYNC B4 ;  /* 0x0000000000047941 */ /* 0x000fea0003800000 */
.L_x_70827:
        /* <DEDUP_REMOVED lines=43> */
.L_x_70826:
[----:B------:R-:W-:Y:S05]  /*9910*/  BSYNC B3 ;  /* 0x0000000000037941 */ /* 0x000fea0003800000 */
.L_x_70825:
        /* <DEDUP_REMOVED lines=12> */
.L_x_70821:
[----:B------:R-:W-:Y:S05]  /*99e0*/  BSYNC B2 ;  /* 0x0000000000027941 */ /* 0x000fea0003800000 */
.L_x_70820:
        /* <DEDUP_REMOVED lines=18> */
.L_x_70832:
[----:B------:R-:W-:-:S07]  /*9b10*/  MOV R10, R12 ;  /* 0x0000000c000a7202 */ /* 0x000fce0000000f00 */
.L_x_70833:
[----:B------:R-:W-:Y:S05]  /*9b20*/  BSYNC B3 ;  /* 0x0000000000037941 */ /* 0x000fea0003800000 */
.L_x_70831:
        /* <DEDUP_REMOVED lines=16> */
.L_x_70837:
[----:B------:R-:W-:Y:S05]  /*9c30*/  BSYNC B4 ;  /* 0x0000000000047941 */ /* 0x000fea0003800000 */
.L_x_70836:
        /* <DEDUP_REMOVED lines=44> */
.L_x_70835:
[----:B------:R-:W-:Y:S05]  /*9f00*/  BSYNC B3 ;  /* 0x0000000000037941 */ /* 0x000fea0003800000 */
.L_x_70834:
        /* <DEDUP_REMOVED lines=12> */
.L_x_70830:
[----:B------:R-:W-:Y:S05]  /*9fd0*/  BSYNC B2 ;  /* 0x0000000000027941 */ /* 0x000fea0003800000 */
.L_x_70829:
        /* <DEDUP_REMOVED lines=18> */
.L_x_70841:
[----:B------:R-:W-:-:S07]  /*a100*/  IMAD.MOV.U32 R17, RZ, RZ, R12 ;  /* 0x000000ffff117224 */ /* 0x000fce00078e000c */
.L_x_70842:
[----:B------:R-:W-:Y:S05]  /*a110*/  BSYNC B3 ;  /* 0x0000000000037941 */ /* 0x000fea0003800000 */
.L_x_70840:
        /* <DEDUP_REMOVED lines=16> */
.L_x_70846:
[----:B------:R-:W-:Y:S05]  /*a220*/  BSYNC B4 ;  /* 0x0000000000047941 */ /* 0x000fea0003800000 */
.L_x_70845:
        /* <DEDUP_REMOVED lines=44> */
.L_x_70844:
[----:B------:R-:W-:Y:S05]  /*a4f0*/  BSYNC B3 ;  /* 0x0000000000037941 */ /* 0x000fea0003800000 */
.L_x_70843:
        /* <DEDUP_REMOVED lines=11> */
.L_x_70839:
[----:B------:R-:W-:Y:S05]  /*a5b0*/  BSYNC B2 ;  /* 0x0000000000027941 */ /* 0x000fea0003800000 */
.L_x_70838:
        /* <DEDUP_REMOVED lines=16> */
.L_x_70848:
[----:B------:R-:W-:Y:S05]  /*a6c0*/  BSYNC B2 ;  /* 0x0000000000027941 */ /* 0x000fea0003800000 */
.L_x_70847:
[----:B------:R-:W-:Y:S01]  /*a6d0*/  IADD3 R19, R19, 0x20, RZ ;  /* 0x0000002013137810 */ /* 0x000fe20007ffe0ff */
[----:B------:R-:W-:-:S07]  /*a6e0*/  VIADD R18, R18, 0x20 ;  /* 0x0000002012127836 */ /* 0x000fce0000000000 */
.L_x_70810:
[----:B------:R-:W-:Y:S05]  /*a6f0*/  BSYNC B1 ;  /* 0x0000000000017941 */ /* 0x000fea0003800000 */
.L_x_70809:
        /* <DEDUP_REMOVED lines=31> */
.L_x_70854:
[----:B------:R-:W-:-:S07]  /*a8f0*/  IMAD.MOV.U32 R13, RZ, RZ, R12 ;  /* 0x000000ffff0d7224 */ /* 0x000fce00078e000c */
.L_x_70855:
[----:B------:R-:W-:Y:S05]  /*a900*/  BSYNC B3 ;  /* 0x0000000000037941 */ /* 0x000fea0003800000 */
.L_x_70853:
        /* <DEDUP_REMOVED lines=16> */
.L_x_70859:
[----:B------:R-:W-:Y:S05]  /*aa10*/  BSYNC B4 ;  /* 0x0000000000047941 */ /* 0x000fea0003800000 */
.L_x_70858:
        /* <DEDUP_REMOVED lines=44> */
.L_x_70857:
[----:B------:R-:W-:Y:S05]  /*ace0*/  BSYNC B3 ;  /* 0x0000000000037941 */ /* 0x000fea0003800000 */
.L_x_70856:
        /* <DEDUP_REMOVED lines=12> */
.L_x_70852:
[----:B------:R-:W-:Y:S05]  /*adb0*/  BSYNC B2 ;  /* 0x0000000000027941 */ /* 0x000fea0003800000 */
.L_x_70851:
        /* <DEDUP_REMOVED lines=18> */
.L_x_70863:
[----:B------:R-:W-:-:S07]  /*aee0*/  MOV R10, R12 ;  /* 0x0000000c000a7202 */ /* 0x000fce0000000f00 */
.L_x_70864:
[----:B------:R-:W-:Y:S05]  /*aef0*/  BSYNC B3 ;  /* 0x0000000000037941 */ /* 0x000fea0003800000 */
.L_x_70862:
        /* <DEDUP_REMOVED lines=16> */
.L_x_70868:
[----:B------:R-:W-:Y:S05]  /*b000*/  BSYNC B4 ;  /* 0x0000000000047941 */ /* 0x000fea0003800000 */
.L_x_70867:
        /* <DEDUP_REMOVED lines=43> */
.L_x_70866:
[----:B------:R-:W-:Y:S05]  /*b2c0*/  BSYNC B3 ;  /* 0x0000000000037941 */ /* 0x000fea0003800000 */
.L_x_70865:
        /* <DEDUP_REMOVED lines=12> */
.L_x_70861:
[----:B------:R-:W-:Y:S05]  /*b390*/  BSYNC B2 ;  /* 0x0000000000027941 */ /* 0x000fea0003800000 */
.L_x_70860:
        /* <DEDUP_REMOVED lines=18> */
.L_x_70872:
[----:B------:R-:W-:-:S07]  /*b4c0*/  IMAD.MOV.U32 R10, RZ, RZ, R12 ;  /* 0x000000ffff0a7224 */ /* 0x000fce00078e000c */
.L_x_70873:
[----:B------:R-:W-:Y:S05]  /*b4d0*/  BSYNC B3 ;  /* 0x0000000000037941 */ /* 0x000fea0003800000 */
.L_x_70871:
        /* <DEDUP_REMOVED lines=16> */
.L_x_70877:
[----:B------:R-:W-:Y:S05]  /*b5e0*/  BSYNC B4 ;  /* 0x0000000000047941 */ /* 0x000fea0003800000 */
.L_x_70876:
        /* <DEDUP_REMOVED lines=44> */
.L_x_70875:
[----:B------:R-:W-:Y:S05]  /*b8b0*/  BSYNC B3 ;  /* 0x0000000000037941 */ /* 0x000fea0003800000 */
.L_x_70874:
        /* <DEDUP_REMOVED lines=12> */
.L_x_70870:
[----:B------:R-:W-:Y:S05]  /*b980*/  BSYNC B2 ;  /* 0x0000000000027941 */ /* 0x000fea0003800000 */
.L_x_70869:
        /* <DEDUP_REMOVED lines=18> */
.L_x_70881:
[----:B------:R-:W-:-:S07]  /*bab0*/  MOV R17, R12 ;  /* 0x0000000c00117202 */ /* 0x000fce0000000f00 */
.L_x_70882:
[----:B------:R-:W-:Y:S05]  /*bac0*/  BSYNC B3 ;  /* 0x0000000000037941 */ /* 0x000fea0003800000 */
.L_x_70880:
        /* <DEDUP_REMOVED lines=16> */
.L_x_70886:
[----:B------:R-:W-:Y:S05]  /*bbd0*/  BSYNC B4 ;  /* 0x0000000000047941 */ /* 0x000fea0003800000 */
.L_x_70885:
        /* <DEDUP_REMOVED lines=44> */
.L_x_70884:
[----:B------:R-:W-:Y:S05]  /*bea0*/  BSYNC B3 ;  /* 0x0000000000037941 */ /* 0x000fea0003800000 */
.L_x_70883:
        /* <DEDUP_REMOVED lines=11> */
.L_x_70879:
[----:B------:R-:W-:Y:S05]  /*bf60*/  BSYNC B2 ;  /* 0x0000000000027941 */ /* 0x000fea0003800000 */
.L_x_70878:
        /* <DEDUP_REMOVED lines=16> */
.L_x_70888:
[----:B------:R-:W-:Y:S05]  /*c070*/  BSYNC B2 ;  /* 0x0000000000027941 */ /* 0x000fea0003800000 */
.L_x_70887:
[----:B------:R-:W-:Y:S02]  /*c080*/  VIADD R19, R19, 0x20 ;  /* 0x0000002013137836 */ /* 0x000fe40000000000 */
[----:B------:R-:W-:-:S07]  /*c090*/  VIADD R18, R18, 0x20 ;  /* 0x0000002012127836 */ /* 0x000fce0000000000 */
.L_x_70850:
[----:B------:R-:W-:Y:S05]  /*c0a0*/  BSYNC B1 ;  /* 0x0000000000017941 */ /* 0x000fea0003800000 */
.L_x_70849:
        /* <DEDUP_REMOVED lines=31> */
.L_x_70894:
[----:B------:R-:W-:-:S07]  /*c2a0*/  IMAD.MOV.U32 R13, RZ, RZ, R12 ;  /* 0x000000ffff0d7224 */ /* 0x000fce00078e000c */
.L_x_70895:
[----:B------:R-:W-:Y:S05]  /*c2b0*/  BSYNC B3 ;  /* 0x0000000000037941 */ /* 0x000fea0003800000 */
.L_x_70893:
        /* <DEDUP_REMOVED lines=16> */
.L_x_70899:
[----:B------:R-:W-:Y:S05]  /*c3c0*/  BSYNC B4 ;  /* 0x0000000000047941 */ /* 0x000fea0003800000 */
.L_x_70898:
        /* <DEDUP_REMOVED lines=44> */
.L_x_70897:
[----:B------:R-:W-:Y:S05]  /*c690*/  BSYNC B3 ;  /* 0x0000000000037941 */ /* 0x000fea0003800000 */
.L_x_70896:
        /* <DEDUP_REMOVED lines=12> */
.L_x_70892:
[----:B------:R-:W-:Y:S05]  /*c760*/  BSYNC B2 ;  /* 0x0000000000027941 */ /* 0x000fea0003800000 */
.L_x_70891:
        /* <DEDUP_REMOVED lines=18> */
.L_x_70903:
[----:B------:R-:W-:-:S07]  /*c890*/  IMAD.MOV.U32 R10, RZ, RZ, R12 ;  /* 0x000000ffff0a7224 */ /* 0x000fce00078e000c */
.L_x_70904:
[----:B------:R-:W-:Y:S05]  /*c8a0*/  BSYNC B3 ;  /* 0x0000000000037941 */ /* 0x000fea0003800000 */
.L_x_70902:
        /* <DEDUP_REMOVED lines=16> */
.L_x_70908:
[----:B------:R-:W-:Y:S05]  /*c9b0*/  BSYNC B4 ;  /* 0x0000000000047941 */ /* 0x000fea0003800000 */
.L_x_70907:
        /* <DEDUP_REMOVED lines=43> */
.L_x_70906:
[----:B------:R-:W-:Y:S05]  /*cc70*/  BSYNC B3 ;  /* 0x0000000000037941 */ /* 0x000fea0003800000 */
.L_x_70905:
        /* <DEDUP_REMOVED lines=12> */
.L_x_70901:
[----:B------:R-:W-:Y:S05]  /*cd40*/  BSYNC B2 ;  /* 0x0000000000027941 */ /* 0x000fea0003800000 */
.L_x_70900:
        /* <DEDUP_REMOVED lines=18> */
.L_x_70912:
[----:B------:R-:W-:-:S07]  /*ce70*/  IMAD.MOV.U32 R10, RZ, RZ, R12 ;  /* 0x000000ffff0a7224 */ /* 0x000fce00078e000c */
.L_x_70913:
[----:B------:R-:W-:Y:S05]  /*ce80*/  BSYNC B3 ;  /* 0x0000000000037941 */ /* 0x000fea0003800000 */
.L_x_70911:
        /* <DEDUP_REMOVED lines=16> */
.L_x_70917:
[----:B------:R-:W-:Y:S05]  /*cf90*/  BSYNC B4 ;  /* 0x0000000000047941 */ /* 0x000fea0003800000 */
.L_x_70916:
        /* <DEDUP_REMOVED lines=44> */
.L_x_70915:
[----:B------:R-:W-:Y:S05]  /*d260*/  BSYNC B3 ;  /* 0x0000000000037941 */ /* 0x000fea0003800000 */
.L_x_70914:
        /* <DEDUP_REMOVED lines=12> */
.L_x_70910:
[----:B------:R-:W-:Y:S05]  /*d330*/  BSYNC B2 ;  /* 0x0000000000027941 */ /* 0x000fea0003800000 */
.L_x_70909:
        /* <DEDUP_REMOVED lines=18> */
.L_x_70921:
[----:B------:R-:W-:-:S07]  /*d460*/  IMAD.MOV.U32 R17, RZ, RZ, R12 ;  /* 0x000000ffff117224 */ /* 0x000fce00078e000c */
.L_x_70922:
[----:B------:R-:W-:Y:S05]  /*d470*/  BSYNC B3 ;  /* 0x0000000000037941 */ /* 0x000fea0003800000 */
.L_x_70920:
        /* <DEDUP_REMOVED lines=16> */
.L_x_70926:
[----:B------:R-:W-:Y:S05]  /*d580*/  BSYNC B4 ;  /* 0x0000000000047941 */ /* 0x000fea0003800000 */
.L_x_70925:
        /* <DEDUP_REMOVED lines=44> */
.L_x_70924:
[----:B------:R-:W-:Y:S05]  /*d850*/  BSYNC B3 ;  /* 0x0000000000037941 */ /* 0x000fea0003800000 */
.L_x_70923:
        /* <DEDUP_REMOVED lines=11> */
.L_x_70919:
[----:B------:R-:W-:Y:S05]  /*d910*/  BSYNC B2 ;  /* 0x0000000000027941 */ /* 0x000fea0003800000 */
.L_x_70918:
        /* <DEDUP_REMOVED lines=16> */
.L_x_70928:
[----:B------:R-:W-:Y:S05]  /*da20*/  BSYNC B2 ;  /* 0x0000000000027941 */ /* 0x000fea0003800000 */
.L_x_70927:
[----:B------:R-:W-:Y:S01]  /*da30*/  VIADD R19, R19, 0x20 ;  /* 0x0000002013137836 */ /* 0x000fe20000000000 */
[----:B------:R-:W-:-:S07]  /*da40*/  IADD3 R18, R18, 0x20, RZ ;  /* 0x0000002012127810 */ /* 0x000fce0007ffe0ff */
.L_x_70890:
[----:B------:R-:W-:Y:S05]  /*da50*/  BSYNC B1 ;  /* 0x0000000000017941 */ /* 0x000fea0003800000 */
.L_x_70889:
        /* <DEDUP_REMOVED lines=31> */
.L_x_70934:
[----:B------:R-:W-:-:S07]  /*dc50*/  MOV R13, R12 ;  /* 0x0000000c000d7202 */ /* 0x000fce0000000f00 */
.L_x_70935:
[----:B------:R-:W-:Y:S05]  /*dc60*/  BSYNC B3 ;  /* 0x0000000000037941 */ /* 0x000fea0003800000 */
.L_x_70933:
        /* <DEDUP_REMOVED lines=16> */
.L_x_70939:
[----:B------:R-:W-:Y:S05]  /*dd70*/  BSYNC B4 ;  /* 0x0000000000047941 */ /* 0x000fea0003800000 */
.L_x_70938:
        /* <DEDUP_REMOVED lines=44> */
.L_x_70937:
[----:B------:R-:W-:Y:S05]  /*e040*/  BSYNC B3 ;  /* 0x0000000000037941 */ /* 0x000fea0003800000 */
.L_x_70936:
        /* <DEDUP_REMOVED lines=12> */
.L_x_70932:
[----:B------:R-:W-:Y:S05]  /*e110*/  BSYNC B2 ;  /* 0x0000000000027941 */ /* 0x000fea0003800000 */
.L_x_70931:
        /* <DEDUP_REMOVED lines=18> */
.L_x_70943:
[----:B------:R-:W-:-:S07]  /*e240*/  IMAD.MOV.U32 R10, RZ, RZ, R12 ;  /* 0x000000ffff0a7224 */ /* 0x000fce00078e000c */
.L_x_70944:
[----:B------:R-:W-:Y:S05]  /*e250*/  BSYNC B3 ;  /* 0x0000000000037941 */ /* 0x000fea0003800000 */
.L_x_70942:
        /* <DEDUP_REMOVED lines=16> */
.L_x_70948:
[----:B------:R-:W-:Y:S05]  /*e360*/  BSYNC B4 ;  /* 0x0000000000047941 */ /* 0x000fea0003800000 */
.L_x_70947:
        /* <DEDUP_REMOVED lines=43> */
.L_x_70946:
[----:B------:R-:W-:Y:S05]  /*e620*/  BSYNC B3 ;  /* 0x0000000000037941 */ /* 0x000fea0003800000 */
.L_x_70945:
        /* <DEDUP_REMOVED lines=12> */
.L_x_70941:
[----:B------:R-:W-:Y:S05]  /*e6f0*/  BSYNC B2 ;  /* 0x0000000000027941 */ /* 0x000fea0003800000 */
.L_x_70940:
        /* <DEDUP_REMOVED lines=18> */
.L_x_70952:
[----:B------:R-:W-:-:S07]  /*e820*/  MOV R10, R12 ;  /* 0x0000000c000a7202 */ /* 0x000fce0000000f00 */
.L_x_70953:
[----:B------:R-:W-:Y:S05]  /*e830*/  BSYNC B3 ;  /* 0x0000000000037941 */ /* 0x000fea0003800000 */
.L_x_70951:
        /* <DEDUP_REMOVED lines=16> */
.L_x_70957:
[----:B------:R-:W-:Y:S05]  /*e940*/  BSYNC B4 ;  /* 0x0000000000047941 */ /* 0x000fea0003800000 */
.L_x_70956:
        /* <DEDUP_REMOVED lines=44> */
.L_x_70955:
[----:B------:R-:W-:Y:S05]  /*ec10*/  BSYNC B3 ;  /* 0x0000000000037941 */ /* 0x000fea0003800000 */
.L_x_70954:
        /* <DEDUP_REMOVED lines=12> */
.L_x_70950:
[----:B------:R-:W-:Y:S05]  /*ece0*/  BSYNC B2 ;  /* 0x0000000000027941 */ /* 0x000fea0003800000 */
.L_x_70949:
        /* <DEDUP_REMOVED lines=18> */
.L_x_70961:
[----:B------:R-:W-:-:S07]  /*ee10*/  IMAD.MOV.U32 R17, RZ, RZ, R12 ;  /* 0x000000ffff117224 */ /* 0x000fce00078e000c */
.L_x_70962:
[----:B------:R-:W-:Y:S05]  /*ee20*/  BSYNC B3 ;  /* 0x0000000000037941 */ /* 0x000fea0003800000 */
.L_x_70960:
        /* <DEDUP_REMOVED lines=16> */
.L_x_70966:
[----:B------:R-:W-:Y:S05]  /*ef30*/  BSYNC B4 ;  /* 0x0000000000047941 */ /* 0x000fea0003800000 */
.L_x_70965:
        /* <DEDUP_REMOVED lines=44> */
.L_x_70964:
[----:B------:R-:W-:Y:S05]  /*f200*/  BSYNC B3 ;  /* 0x0000000000037941 */ /* 0x000fea0003800000 */
.L_x_70963:
        /* <DEDUP_REMOVED lines=11> */
.L_x_70959:
[----:B------:R-:W-:Y:S05]  /*f2c0*/  BSYNC B2 ;  /* 0x0000000000027941 */ /* 0x000fea0003800000 */
.L_x_70958:
        /* <DEDUP_REMOVED lines=16> */
.L_x_70968:
[----:B------:R-:W-:Y:S05]  /*f3d0*/  BSYNC B2 ;  /* 0x0000000000027941 */ /* 0x000fea0003800000 */
.L_x_70967:
[----:B------:R-:W-:Y:S01]  /*f3e0*/  IADD3 R19, R19, 0x20, RZ ;  /* 0x0000002013137810 */ /* 0x000fe20007ffe0ff */
[----:B------:R-:W-:-:S07]  /*f3f0*/  VIADD R18, R18, 0x20 ;  /* 0x0000002012127836 */ /* 0x000fce0000000000 */
.L_x_70930:
[----:B------:R-:W-:Y:S05]  /*f400*/  BSYNC B1 ;  /* 0x0000000000017941 */ /* 0x000fea0003800000 */
.L_x_70929:
        /* <DEDUP_REMOVED lines=31> */
.L_x_70974:
[----:B------:R-:W-:-:S07]  /*f600*/  IMAD.MOV.U32 R13, RZ, RZ, R12 ;  /* 0x000000ffff0d7224 */ /* 0x000fce00078e000c */
.L_x_70975:
[----:B------:R-:W-:Y:S05]  /*f610*/  BSYNC B3 ;  /* 0x0000000000037941 */ /* 0x000fea0003800000 */
.L_x_70973:
        /* <DEDUP_REMOVED lines=16> */
.L_x_70979:
[----:B------:R-:W-:Y:S05]  /*f720*/  BSYNC B4 ;  /* 0x0000000000047941 */ /* 0x000fea0003800000 */
.L_x_70978:
        /* <DEDUP_REMOVED lines=44> */
.L_x_70977:
[----:B------:R-:W-:Y:S05]  /*f9f0*/  BSYNC B3 ;  /* 0x0000000000037941 */ /* 0x000fea0003800000 */
.L_x_70976:
        /* <DEDUP_REMOVED lines=12> */
.L_x_70972:
[----:B------:R-:W-:Y:S05]  /*fac0*/  BSYNC B2 ;  /* 0x0000000000027941 */ /* 0x000fea0003800000 */
.L_x_70971:
        /* <DEDUP_REMOVED lines=18> */
.L_x_70983:
[----:B------:R-:W-:-:S07]  /*fbf0*/  MOV R10, R12 ;  /* 0x0000000c000a7202 */ /* 0x000fce0000000f00 */
.L_x_70984:
[----:B------:R-:W-:Y:S05]  /*fc00*/  BSYNC B3 ;  /* 0x0000000000037941 */ /* 0x000fea0003800000 */
.L_x_70982:
        /* <DEDUP_REMOVED lines=16> */
.L_x_70988:
[----:B------:R-:W-:Y:S05]  /*fd10*/  BSYNC B4 ;  /* 0x0000000000047941 */ /* 0x000fea0003800000 */
.L_x_70987:
        /* <DEDUP_REMOVED lines=43> */
.L_x_70986:
[----:B------:R-:W-:Y:S05]  /*ffd0*/  BSYNC B3 ;  /* 0x0000000000037941 */ /* 0x000fea0003800000 */
.L_x_70985:
        /* <DEDUP_REMOVED lines=12> */
.L_x_70981:
[----:B------:R-:W-:Y:S05]  /*100a0*/  BSYNC B2 ;  /* 0x0000000000027941 */ /* 0x000fea0003800000 */
.L_x_70980:
        /* <DEDUP_REMOVED lines=18> */
.L_x_70992:
[----:B------:R-:W-:-:S07]  /*101d0*/  IMAD.MOV.U32 R10, RZ, RZ, R12 ;  /* 0x000000ffff0a7224 */ /* 0x000fce00078e000c */
.L_x_70993:
[----:B------:R-:W-:Y:S05]  /*101e0*/  BSYNC B3 ;  /* 0x0000000000037941 */ /* 0x000fea0003800000 */
.L_x_70991:
        /* <DEDUP_REMOVED lines=16> */
.L_x_70997:
[----:B------:R-:W-:Y:S05]  /*102f0*/  BSYNC B4 ;  /* 0x0000000000047941 */ /* 0x000fea0003800000 */
.L_x_70996:
        /* <DEDUP_REMOVED lines=44> */
.L_x_70995:
[----:B------:R-:W-:Y:S05]  /*105c0*/  BSYNC B3 ;  /* 0x0000000000037941 */ /* 0x000fea0003800000 */
.L_x_70994:
        /* <DEDUP_REMOVED lines=12> */
.L_x_70990:
[----:B------:R-:W-:Y:S05]  /*10690*/  BSYNC B2 ;  /* 0x0000000000027941 */ /* 0x000fea0003800000 */
.L_x_70989:
        /* <DEDUP_REMOVED lines=18> */
.L_x_71001:
[----:B------:R-:W-:-:S07]  /*107c0*/  MOV R17, R12 ;  /* 0x0000000c00117202 */ /* 0x000fce0000000f00 */
.L_x_71002:
[----:B------:R-:W-:Y:S05]  /*107d0*/  BSYNC B3 ;  /* 0x0000000000037941 */ /* 0x000fea0003800000 */
.L_x_71000:
        /* <DEDUP_REMOVED lines=16> */
.L_x_71006:
[----:B------:R-:W-:Y:S05]  /*108e0*/  BSYNC B4 ;  /* 0x0000000000047941 */ /* 0x000fea0003800000 */
.L_x_71005:
        /* <DEDUP_REMOVED lines=44> */
.L_x_71004:
[----:B------:R-:W-:Y:S05]  /*10bb0*/  BSYNC B3 ;  /* 0x0000000000037941 */ /* 0x000fea0003800000 */
.L_x_71003:
        /* <DEDUP_REMOVED lines=11> */
.L_x_70999:
[----:B------:R-:W-:Y:S05]  /*10c70*/  BSYNC B2 ;  /* 0x0000000000027941 */ /* 0x000fea0003800000 */
.L_x_70998:
        /* <DEDUP_REMOVED lines=16> */
.L_x_71008:
[----:B------:R-:W-:Y:S05]  /*10d80*/  BSYNC B2 ;  /* 0x0000000000027941 */ /* 0x000fea0003800000 */
.L_x_71007:
[----:B------:R-:W-:Y:S02]  /*10d90*/  VIADD R19, R19, 0x20 ;  /* 0x0000002013137836 */ /* 0x000fe40000000000 */
[----:B------:R-:W-:-:S07]  /*10da0*/  VIADD R18, R18, 0x20 ;  /* 0x0000002012127836 */ /* 0x000fce0000000000 */
.L_x_70970:
[----:B------:R-:W-:Y:S05]  /*10db0*/  BSYNC B1 ;  /* 0x0000000000017941 */ /* 0x000fea0003800000 */
.L_x_70969:
        /* <DEDUP_REMOVED lines=31> */
.L_x_71014:
[----:B------:R-:W-:-:S07]  /*10fb0*/  IMAD.MOV.U32 R13, RZ, RZ, R12 ;  /* 0x000000ffff0d7224 */ /* 0x000fce00078e000c */
.L_x_71015:
[----:B------:R-:W-:Y:S05]  /*10fc0*/  BSYNC B3 ;  /* 0x0000000000037941 */ /* 0x000fea0003800000 */
.L_x_71013:
        /* <DEDUP_REMOVED lines=16> */
.L_x_71019:
[----:B------:R-:W-:Y:S05]  /*110d0*/  BSYNC B4 ;  /* 0x0000000000047941 */ /* 0x000fea0003800000 */
.L_x_71018:
        /* <DEDUP_REMOVED lines=44> */
.L_x_71017:
[----:B------:R-:W-:Y:S05]  /*113a0*/  BSYNC B3 ;  /* 0x0000000000037941 */ /* 0x000fea0003800000 */
.L_x_71016:
        /* <DEDUP_REMOVED lines=12> */
.L_x_71012:
[----:B------:R-:W-:Y:S05]  /*11470*/  BSYNC B2 ;  /* 0x0000000000027941 */ /* 0x000fea0003800000 */
.L_x_71011:
        /* <DEDUP_REMOVED lines=18> */
.L_x_71023:
[----:B------:R-:W-:-:S07]  /*115a0*/  IMAD.MOV.U32 R10, RZ, RZ, R12 ;  /* 0x000000ffff0a7224 */ /* 0x000fce00078e000c */
.L_x_71024:
[----:B------:R-:W-:Y:S05]  /*115b0*/  BSYNC B3 ;  /* 0x0000000000037941 */ /* 0x000fea0003800000 */
.L_x_71022:
        /* <DEDUP_REMOVED lines=16> */
.L_x_71028:
[----:B------:R-:W-:Y:S05]  /*116c0*/  BSYNC B4 ;  /* 0x0000000000047941 */ /* 0x000fea0003800000 */
.L_x_71027:
        /* <DEDUP_REMOVED lines=43> */
.L_x_71026:
[----:B------:R-:W-:Y:S05]  /*11980*/  BSYNC B3 ;  /* 0x0000000000037941 */ /* 0x000fea0003800000 */
.L_x_71025:
        /* <DEDUP_REMOVED lines=12> */
.L_x_71021:
[----:B------:R-:W-:Y:S05]  /*11a50*/  BSYNC B2 ;  /* 0x0000000000027941 */ /* 0x000fea0003800000 */
.L_x_71020:
        /* <DEDUP_REMOVED lines=18> */
.L_x_71032:
[----:B------:R-:W-:-:S07]  /*11b80*/  IMAD.MOV.U32 R10, RZ, RZ, R12 ;  /* 0x000000ffff0a7224 */ /* 0x000fce00078e000c */
.L_x_71033:
[----:B------:R-:W-:Y:S05]  /*11b90*/  BSYNC B3 ;  /* 0x0000000000037941 */ /* 0x000fea0003800000 */
.L_x_71031:
        /* <DEDUP_REMOVED lines=16> */
.L_x_71037:
[----:B------:R-:W-:Y:S05]  /*11ca0*/  BSYNC B4 ;  /* 0x0000000000047941 */ /* 0x000fea0003800000 */
.L_x_71036:
        /* <DEDUP_REMOVED lines=44> */
.L_x_71035:
[----:B------:R-:W-:Y:S05]  /*11f70*/  BSYNC B3 ;  /* 0x0000000000037941 */ /* 0x000fea0003800000 */
.L_x_71034:
        /* <DEDUP_REMOVED lines=12> */
.L_x_71030:
[----:B------:R-:W-:Y:S05]  /*12040*/  BSYNC B2 ;  /* 0x0000000000027941 */ /* 0x000fea0003800000 */
.L_x_71029:
        /* <DEDUP_REMOVED lines=18> */
.L_x_71041:
[----:B------:R-:W-:-:S07]  /*12170*/  IMAD.MOV.U32 R17, RZ, RZ, R12 ;  /* 0x000000ffff117224 */ /* 0x000fce00078e000c */
.L_x_71042:
[----:B------:R-:W-:Y:S05]  /*12180*/  BSYNC B3 ;  /* 0x0000000000037941 */ /* 0x000fea0003800000 */
.L_x_71040:
        /* <DEDUP_REMOVED lines=16> */
.L_x_71046:
[----:B------:R-:W-:Y:S05]  /*12290*/  BSYNC B4 ;  /* 0x0000000000047941 */ /* 0x000fea0003800000 */
.L_x_71045:
        /* <DEDUP_REMOVED lines=44> */
.L_x_71044:
[----:B------:R-:W-:Y:S05]  /*12560*/  BSYNC B3 ;  /* 0x0000000000037941 */ /* 0x000fea0003800000 */
.L_x_71043:
        /* <DEDUP_REMOVED lines=11> */
.L_x_71039:
[----:B------:R-:W-:Y:S05]  /*12620*/  BSYNC B2 ;  /* 0x0000000000027941 */ /* 0x000fea0003800000 */
.L_x_71038:
        /* <DEDUP_REMOVED lines=16> */
.L_x_71048:
[----:B------:R-:W-:Y:S05]  /*12730*/  BSYNC B2 ;  /* 0x0000000000027941 */ /* 0x000fea0003800000 */
.L_x_71047:
[----:B------:R-:W-:Y:S01]  /*12740*/  VIADD R19, R19, 0x20 ;  /* 0x0000002013137836 */ /* 0x000fe20000000000 */
[----:B------:R-:W-:-:S07]  /*12750*/  IADD3 R18, R18, 0x20, RZ ;  /* 0x0000002012127810 */ /* 0x000fce0007ffe0ff */
.L_x_71010:
[----:B------:R-:W-:Y:S05]  /*12760*/  BSYNC B1 ;  /* 0x0000000000017941 */ /* 0x000fea0003800000 */
.L_x_71009:
        /* <DEDUP_REMOVED lines=31> */
.L_x_71054:
[----:B------:R-:W-:-:S07]  /*12960*/  MOV R13, R12 ;  /* 0x0000000c000d7202 */ /* 0x000fce0000000f00 */
.L_x_71055:
[----:B------:R-:W-:Y:S05]  /*12970*/  BSYNC B3 ;  /* 0x0000000000037941 */ /* 0x000fea0003800000 */
.L_x_71053:
        /* <DEDUP_REMOVED lines=16> */
.L_x_71059:
[----:B------:R-:W-:Y:S05]  /*12a80*/  BSYNC B4 ;  /* 0x0000000000047941 */ /* 0x000fea0003800000 */
.L_x_71058:
        /* <DEDUP_REMOVED lines=44> */
.L_x_71057:
[----:B------:R-:W-:Y:S05]  /*12d50*/  BSYNC B3 ;  /* 0x0000000000037941 */ /* 0x000fea0003800000 */
.L_x_71056:
        /* <DEDUP_REMOVED lines=12> */
.L_x_71052:
[----:B------:R-:W-:Y:S05]  /*12e20*/  BSYNC B2 ;  /* 0x0000000000027941 */ /* 0x000fea0003800000 */
.L_x_71051:
        /* <DEDUP_REMOVED lines=18> */
.L_x_71063:
[----:B------:R-:W-:-:S07]  /*12f50*/  IMAD.MOV.U32 R10, RZ, RZ, R12 ;  /* 0x000000ffff0a7224 */ /* 0x000fce00078e000c */
.L_x_71064:
[----:B------:R-:W-:Y:S05]  /*12f60*/  BSYNC B3 ;  /* 0x0000000000037941 */ /* 0x000fea0003800000 */
.L_x_71062:
        /* <DEDUP_REMOVED lines=16> */
.L_x_71068:
[----:B------:R-:W-:Y:S05]  /*13070*/  BSYNC B4 ;  /* 0x0000000000047941 */ /* 0x000fea0003800000 */
.L_x_71067:
        /* <DEDUP_REMOVED lines=43> */
.L_x_71066:
[----:B------:R-:W-:Y:S05]  /*13330*/  BSYNC B3 ;  /* 0x0000000000037941 */ /* 0x000fea0003800000 */
.L_x_71065:
        /* <DEDUP_REMOVED lines=12> */
.L_x_71061:
[----:B------:R-:W-:Y:S05]  /*13400*/  BSYNC B2 ;  /* 0x0000000000027941 */ /* 0x000fea0003800000 */
.L_x_71060:
        /* <DEDUP_REMOVED lines=18> */
.L_x_71072:
[----:B------:R-:W-:-:S07]  /*13530*/  MOV R10, R12 ;  /* 0x0000000c000a7202 */ /* 0x000fce0000000f00 */
.L_x_71073:
[----:B------:R-:W-:Y:S05]  /*13540*/  BSYNC B3 ;  /* 0x0000000000037941 */ /* 0x000fea0003800000 */
.L_x_71071:
        /* <DEDUP_REMOVED lines=16> */
.L_x_71077:
[----:B------:R-:W-:Y:S05]  /*13650*/  BSYNC B4 ;  /* 0x0000000000047941 */ /* 0x000fea0003800000 */
.L_x_71076:
        /* <DEDUP_REMOVED lines=44> */
.L_x_71075:
[----:B------:R-:W-:Y:S05]  /*13920*/  BSYNC B3 ;  /* 0x0000000000037941 */ /* 0x000fea0003800000 */
.L_x_71074:
        /* <DEDUP_REMOVED lines=12> */
.L_x_71070:
[----:B------:R-:W-:Y:S05]  /*139f0*/  BSYNC B2 ;  /* 0x0000000000027941 */ /* 0x000fea0003800000 */
.L_x_71069:
        /* <DEDUP_REMOVED lines=18> */
.L_x_71081:
[----:B------:R-:W-:-:S07]  /*13b20*/  IMAD.MOV.U32 R17, RZ, RZ, R12 ;  /* 0x000000ffff117224 */ /* 0x000fce00078e000c */
.L_x_71082:
[----:B------:R-:W-:Y:S05]  /*13b30*/  BSYNC B3 ;  /* 0x0000000000037941 */ /* 0x000fea0003800000 */
.L_x_71080:
        /* <DEDUP_REMOVED lines=16> */
.L_x_71086:
[----:B------:R-:W-:Y:S05]  /*13c40*/  BSYNC B4 ;  /* 0x0000000000047941 */ /* 0x000fea0003800000 */
.L_x_71085:
        /* <DEDUP_REMOVED lines=44> */
.L_x_71084:
[----:B------:R-:W-:Y:S05]  /*13f10*/  BSYNC B3 ;  /* 0x0000000000037941 */ /* 0x000fea0003800000 */
.L_x_71083:
        /* <DEDUP_REMOVED lines=11> */
.L_x_71079:
[----:B------:R-:W-:Y:S05]  /*13fd0*/  BSYNC B2 ;  /* 0x0000000000027941 */ /* 0x000fea0003800000 */
.L_x_71078:
        /* <DEDUP_REMOVED lines=16> */
.L_x_71088:
[----:B------:R-:W-:Y:S05]  /*140e0*/  BSYNC B2 ;  /* 0x0000000000027941 */ /* 0x000fea0003800000 */
.L_x_71087:
[----:B------:R-:W-:Y:S01]  /*140f0*/  IADD3 R19, R19, 0x20, RZ ;  /* 0x0000002013137810 */ /* 0x000fe20007ffe0ff */
[----:B------:R-:W-:-:S07]  /*14100*/  VIADD R18, R18, 0x20 ;  /* 0x0000002012127836 */ /* 0x000fce0000000000 */
.L_x_71050:
[----:B------:R-:W-:Y:S05]  /*14110*/  BSYNC B1 ;  /* 0x0000000000017941 */ /* 0x000fea0003800000 */
.L_x_71049:
        /* <DEDUP_REMOVED lines=31> */
.L_x_71094:
[----:B------:R-:W-:-:S07]  /*14310*/  IMAD.MOV.U32 R13, RZ, RZ, R12 ;  /* 0x000000ffff0d7224 */ /* 0x000fce00078e000c */
.L_x_71095:
[----:B------:R-:W-:Y:S05]  /*14320*/  BSYNC B3 ;  /* 0x0000000000037941 */ /* 0x000fea0003800000 */
.L_x_71093:
        /* <DEDUP_REMOVED lines=16> */
.L_x_71099:
[----:B------:R-:W-:Y:S05]  /*14430*/  BSYNC B4 ;  /* 0x0000000000047941 */ /* 0x000fea0003800000 */
.L_x_71098:
        /* <DEDUP_REMOVED lines=44> */
.L_x_71097:
[----:B------:R-:W-:Y:S05]  /*14700*/  BSYNC B3 ;  /* 0x0000000000037941 */ /* 0x000fea0003800000 */
.L_x_71096:
        /* <DEDUP_REMOVED lines=12> */
.L_x_71092:
[----:B------:R-:W-:Y:S05]  /*147d0*/  BSYNC B2 ;  /* 0x0000000000027941 */ /* 0x000fea0003800000 */
.L_x_71091:
        /* <DEDUP_REMOVED lines=18> */
.L_x_71103:
[----:B------:R-:W-:-:S07]  /*14900*/  MOV R10, R12 ;  /* 0x0000000c000a7202 */ /* 0x000fce0000000f00 */
.L_x_71104:
[----:B------:R-:W-:Y:S05]  /*14910*/  BSYNC B3 ;  /* 0x0000000000037941 */ /* 0x000fea0003800000 */
.L_x_71102:
        /* <DEDUP_REMOVED lines=16> */
.L_x_71108:
[----:B------:R-:W-:Y:S05]  /*14a20*/  BSYNC B4 ;  /* 0x0000000000047941 */ /* 0x000fea0003800000 */
.L_x_71107:
        /* <DEDUP_REMOVED lines=43> */
.L_x_71106:
[----:B------:R-:W-:Y:S05]  /*14ce0*/  BSYNC B3 ;  /* 0x0000000000037941 */ /* 0x000fea0003800000 */
.L_x_71105:
        /* <DEDUP_REMOVED lines=12> */
.L_x_71101:
[----:B------:R-:W-:Y:S05]  /*14db0*/  BSYNC B2 ;  /* 0x0000000000027941 */ /* 0x000fea0003800000 */
.L_x_71100:
        /* <DEDUP_REMOVED lines=18> */
.L_x_71112:
[----:B------:R-:W-:-:S07]  /*14ee0*/  IMAD.MOV.U32 R10, RZ, RZ, R12 ;  /* 0x000000ffff0a7224 */ /* 0x000fce00078e000c */
.L_x_71113:
[----:B------:R-:W-:Y:S05]  /*14ef0*/  BSYNC B3 ;  /* 0x0000000000037941 */ /* 0x000fea0003800000 */
.L_x_71111:
        /* <DEDUP_REMOVED lines=16> */
.L_x_71117:
[----:B------:R-:W-:Y:S05]  /*15000*/  BSYNC B4 ;  /* 0x0000000000047941 */ /* 0x000fea0003800000 */
.L_x_71116:
        /* <DEDUP_REMOVED lines=44> */
.L_x_71115:
[----:B------:R-:W-:Y:S05]  /*152d0*/  BSYNC B3 ;  /* 0x0000000000037941 */ /* 0x000fea0003800000 */
.L_x_71114:
        /* <DEDUP_REMOVED lines=12> */
.L_x_71110:
[----:B------:R-:W-:Y:S05]  /*153a0*/  BSYNC B2 ;  /* 0x0000000000027941 */ /* 0x000fea0003800000 */
.L_x_71109:
        /* <DEDUP_REMOVED lines=18> */
.L_x_71121:
[----:B------:R-:W-:-:S07]  /*154d0*/  MOV R17, R12 ;  /* 0x0000000c00117202 */ /* 0x000fce0000000f00 */
.L_x_71122:
[----:B------:R-:W-:Y:S05]  /*154e0*/  BSYNC B3 ;  /* 0x0000000000037941 */ /* 0x000fea0003800000 */
.L_x_71120:
        /* <DEDUP_REMOVED lines=16> */
.L_x_71126:
[----:B------:R-:W-:Y:S05]  /*155f0*/  BSYNC B4 ;  /* 0x0000000000047941 */ /* 0x000fea0003800000 */
.L_x_71125:
        /* <DEDUP_REMOVED lines=44> */
.L_x_71124:
[----:B------:R-:W-:Y:S05]  /*158c0*/  BSYNC B3 ;  /* 0x0000000000037941 */ /* 0x000fea0003800000 */
.L_x_71123:
        /* <DEDUP_REMOVED lines=11> */
.L_x_71119:
[----:B------:R-:W-:Y:S05]  /*15980*/  BSYNC B2 ;  /* 0x0000000000027941 */ /* 0x000fea0003800000 */
.L_x_71118:
        /* <DEDUP_REMOVED lines=16> */
.L_x_71128:
[----:B------:R-:W-:Y:S05]  /*15a90*/  BSYNC B2 ;  /* 0x0000000000027941 */ /* 0x000fea0003800000 */
.L_x_71127:
[----:B------:R-:W-:Y:S02]  /*15aa0*/  VIADD R19, R19, 0x20 ;  /* 0x0000002013137836 */ /* 0x000fe40000000000 */
[----:B------:R-:W-:-:S07]  /*15ab0*/  VIADD R18, R18, 0x20 ;  /* 0x0000002012127836 */ /* 0x000fce0000000000 */
.L_x_71090:
[----:B------:R-:W-:Y:S05]  /*15ac0*/  BSYNC B1 ;  /* 0x0000000000017941 */ /* 0x000fea0003800000 */
.L_x_71089:
        /* <DEDUP_REMOVED lines=31> */
.L_x_71134:
[----:B------:R-:W-:-:S07]  /*15cc0*/  IMAD.MOV.U32 R13, RZ, RZ, R12 ;  /* 0x000000ffff0d7224 */ /* 0x000fce00078e000c */
.L_x_71135:
[----:B------:R-:W-:Y:S05]  /*15cd0*/  BSYNC B3 ;  /* 0x0000000000037941 */ /* 0x000fea0003800000 */
.L_x_71133:
        /* <DEDUP_REMOVED lines=16> */
.L_x_71139:
[----:B------:R-:W-:Y:S05]  /*15de0*/  BSYNC B4 ;  /* 0x0000000000047941 */ /* 0x000fea0003800000 */
.L_x_71138:
        /* <DEDUP_REMOVED lines=44> */
.L_x_71137:
[----:B------:R-:W-:Y:S05]  /*160b0*/  BSYNC B3 ;  /* 0x0000000000037941 */ /* 0x000fea0003800000 */
.L_x_71136:
        /* <DEDUP_REMOVED lines=12> */
.L_x_71132:
[----:B------:R-:W-:Y:S05]  /*16180*/  BSYNC B2 ;  /* 0x0000000000027941 */ /* 0x000fea0003800000 */
.L_x_71131:
        /* <DEDUP_REMOVED lines=18> */
.L_x_71143:
[----:B------:R-:W-:-:S07]  /*162b0*/  IMAD.MOV.U32 R10, RZ, RZ, R12 ;  /* 0x000000ffff0a7224 */ /* 0x000fce00078e000c */
.L_x_71144:
[----:B------:R-:W-:Y:S05]  /*162c0*/  BSYNC B3 ;  /* 0x0000000000037941 */ /* 0x000fea0003800000 */
.L_x_71142:
        /* <DEDUP_REMOVED lines=16> */
.L_x_71148:
[----:B------:R-:W-:Y:S05]  /*163d0*/  BSYNC B4 ;  /* 0x0000000000047941 */ /* 0x000fea0003800000 */
.L_x_71147:
        /* <DEDUP_REMOVED lines=43> */
.L_x_71146:
[----:B------:R-:W-:Y:S05]  /*16690*/  BSYNC B3 ;  /* 0x0000000000037941 */ /* 0x000fea0003800000 */
.L_x_71145:
        /* <DEDUP_REMOVED lines=12> */
.L_x_71141:
[----:B------:R-:W-:Y:S05]  /*16760*/  BSYNC B2 ;  /* 0x0000000000027941 */ /* 0x000fea0003800000 */
.L_x_71140:
        /* <DEDUP_REMOVED lines=18> */
.L_x_71152:
[----:B------:R-:W-:-:S07]  /*16890*/  IMAD.MOV.U32 R10, RZ, RZ, R12 ;  /* 0x000000ffff0a7224 */ /* 0x000fce00078e000c */
.L_x_71153:
[----:B------:R-:W-:Y:S05]  /*168a0*/  BSYNC B3 ;  /* 0x0000000000037941 */ /* 0x000fea0003800000 */
.L_x_71151:
        /* <DEDUP_REMOVED lines=16> */
.L_x_71157:
[----:B------:R-:W-:Y:S05]  /*169b0*/  BSYNC B4 ;  /* 0x0000000000047941 */ /* 0x000fea0003800000 */
.L_x_71156:
        /* <DEDUP_REMOVED lines=44> */
.L_x_71155:
[----:B------:R-:W-:Y:S05]  /*16c80*/  BSYNC B3 ;  /* 0x0000000000037941 */ /* 0x000fea0003800000 */
.L_x_71154:
        /* <DEDUP_REMOVED lines=12> */
.L_x_71150:
[----:B------:R-:W-:Y:S05]  /*16d50*/  BSYNC B2 ;  /* 0x0000000000027941 */ /* 0x000fea0003800000 */
.L_x_71149:
        /* <DEDUP_REMOVED lines=18> */
.L_x_71161:
[----:B------:R-:W-:-:S07]  /*16e80*/  IMAD.MOV.U32 R17, RZ, RZ, R12 ;  /* 0x000000ffff117224 */ /* 0x000fce00078e000c */
.L_x_71162:
[----:B------:R-:W-:Y:S05]  /*16e90*/  BSYNC B3 ;  /* 0x0000000000037941 */ /* 0x000fea0003800000 */
.L_x_71160:
        /* <DEDUP_REMOVED lines=16> */
.L_x_71166:
[----:B------:R-:W-:Y:S05]  /*16fa0*/  BSYNC B4 ;  /* 0x0000000000047941 */ /* 0x000fea0003800000 */
.L_x_71165:
        /* <DEDUP_REMOVED lines=44> */
.L_x_71164:
[----:B------:R-:W-:Y:S05]  /*17270*/  BSYNC B3 ;  /* 0x0000000000037941 */ /* 0x000fea0003800000 */
.L_x_71163:
        /* <DEDUP_REMOVED lines=11> */
.L_x_71159:
[----:B------:R-:W-:Y:S05]  /*17330*/  BSYNC B2 ;  /* 0x0000000000027941 */ /* 0x000fea0003800000 */
.L_x_71158:
        /* <DEDUP_REMOVED lines=16> */
.L_x_71168:
[----:B------:R-:W-:Y:S05]  /*17440*/  BSYNC B2 ;  /* 0x0000000000027941 */ /* 0x000fea0003800000 */
.L_x_71167:
[----:B------:R-:W-:Y:S01]  /*17450*/  VIADD R19, R19, 0x20 ;  /* 0x0000002013137836 */ /* 0x000fe20000000000 */
[----:B------:R-:W-:-:S07]  /*17460*/  IADD3 R18, R18, 0x20, RZ ;  /* 0x0000002012127810 */ /* 0x000fce0007ffe0ff */
.L_x_71130:
[----:B------:R-:W-:Y:S05]  /*17470*/  BSYNC B1 ;  /* 0x0000000000017941 */ /* 0x000fea0003800000 */
.L_x_71129:
        /* <DEDUP_REMOVED lines=31> */
.L_x_71174:
[----:B------:R-:W-:-:S07]  /*17670*/  MOV R13, R12 ;  /* 0x0000000c000d7202 */ /* 0x000fce0000000f00 */
.L_x_71175:
[----:B------:R-:W-:Y:S05]  /*17680*/  BSYNC B3 ;  /* 0x0000000000037941 */ /* 0x000fea0003800000 */
.L_x_71173:
        /* <DEDUP_REMOVED lines=16> */
.L_x_71179:
[----:B------:R-:W-:Y:S05]  /*17790*/  BSYNC B4 ;  /* 0x0000000000047941 */ /* 0x000fea0003800000 */
.L_x_71178:
        /* <DEDUP_REMOVED lines=44> */
.L_x_71177:
[----:B------:R-:W-:Y:S05]  /*17a60*/  BSYNC B3 ;  /* 0x0000000000037941 */ /* 0x000fea0003800000 */
.L_x_71176:
        /* <DEDUP_REMOVED lines=12> */
.L_x_71172:
[----:B------:R-:W-:Y:S05]  /*17b30*/  BSYNC B2 ;  /* 0x0000000000027941 */ /* 0x000fea0003800000 */
.L_x_71171:
        /* <DEDUP_REMOVED lines=18> */
.L_x_71183:
[----:B------:R-:W-:-:S07]  /*17c60*/  IMAD.MOV.U32 R10, RZ, RZ, R12 ;  /* 0x000000ffff0a7224 */ /* 0x000fce00078e000c */
.L_x_71184:
[----:B------:R-:W-:Y:S05]  /*17c70*/  BSYNC B3 ;  /* 0x0000000000037941 */ /* 0x000fea0003800000 */
.L_x_71182:
        /* <DEDUP_REMOVED lines=16> */
.L_x_71188:
[----:B------:R-:W-:Y:S05]  /*17d80*/  BSYNC B4 ;  /* 0x0000000000047941 */ /* 0x000fea0003800000 */
.L_x_71187:
        /* <DEDUP_REMOVED lines=43> */
.L_x_71186:
[----:B------:R-:W-:Y:S05]  /*18040*/  BSYNC B3 ;  /* 0x0000000000037941 */ /* 0x000fea0003800000 */
.L_x_71185:
        /* <DEDUP_REMOVED lines=12> */
.L_x_71181:
[----:B------:R-:W-:Y:S05]  /*18110*/  BSYNC B2 ;  /* 0x0000000000027941 */ /* 0x000fea0003800000 */
.L_x_71180:
        /* <DEDUP_REMOVED lines=18> */
.L_x_71192:
[----:B------:R-:W-:-:S07]  /*18240*/  MOV R10, R12 ;  /* 0x0000000c000a7202 */ /* 0x000fce0000000f00 */
.L_x_71193:
[----:B------:R-:W-:Y:S05]  /*18250*/  BSYNC B3 ;  /* 0x0000000000037941 */ /* 0x000fea0003800000 */
.L_x_71191:
        /* <DEDUP_REMOVED lines=16> */
.L_x_71197:
[----:B------:R-:W-:Y:S05]  /*18360*/  BSYNC B4 ;  /* 0x0000000000047941 */ /* 0x000fea0003800000 */
.L_x_71196:
        /* <DEDUP_REMOVED lines=44> */
.L_x_71195:
[----:B------:R-:W-:Y:S05]  /*18630*/  BSYNC B3 ;  /* 0x0000000000037941 */ /* 0x000fea0003800000 */
.L_x_71194:
        /* <DEDUP_REMOVED lines=12> */
.L_x_71190:
[----:B------:R-:W-:Y:S05]  /*18700*/  BSYNC B2 ;  /* 0x0000000000027941 */ /* 0x000fea0003800000 */
.L_x_71189:
        /* <DEDUP_REMOVED lines=18> */
.L_x_71201:
[----:B------:R-:W-:-:S07]  /*18830*/  IMAD.MOV.U32 R17, RZ, RZ, R12 ;  /* 0x000000ffff117224 */ /* 0x000fce00078e000c */
.L_x_71202:
[----:B------:R-:W-:Y:S05]  /*18840*/  BSYNC B3 ;  /* 0x0000000000037941 */ /* 0x000fea0003800000 */
.L_x_71200:
        /* <DEDUP_REMOVED lines=16> */
.L_x_71206:
[----:B------:R-:W-:Y:S05]  /*18950*/  BSYNC B4 ;  /* 0x0000000000047941 */ /* 0x000fea0003800000 */
.L_x_71205:
        /* <DEDUP_REMOVED lines=44> */
.L_x_71204:
[----:B------:R-:W-:Y:S05]  /*18c20*/  BSYNC B3 ;  /* 0x0000000000037941 */ /* 0x000fea0003800000 */
.L_x_71203:
        /* <DEDUP_REMOVED lines=11> */
.L_x_71199:
[----:B------:R-:W-:Y:S05]  /*18ce0*/  BSYNC B2 ;  /* 0x0000000000027941 */ /* 0x000fea0003800000 */
.L_x_71198:
        /* <DEDUP_REMOVED lines=16> */
.L_x_71208:
[----:B------:R-:W-:Y:S05]  /*18df0*/  BSYNC B2 ;  /* 0x0000000000027941 */ /* 0x000fea0003800000 */
.L_x_71207:
[----:B------:R-:W-:Y:S01]  /*18e00*/  IADD3 R19, R19, 0x20, RZ ;  /* 0x0000002013137810 */ /* 0x000fe20007ffe0ff */
[----:B------:R-:W-:-:S07]  /*18e10*/  VIADD R18, R18, 0x20 ;  /* 0x0000002012127836 */ /* 0x000fce0000000000 */
.L_x_71170:
[----:B------:R-:W-:Y:S05]  /*18e20*/  BSYNC B1 ;  /* 0x0000000000017941 */ /* 0x000fea0003800000 */
.L_x_71169:
        /* <DEDUP_REMOVED lines=31> */
.L_x_71214:
[----:B------:R-:W-:-:S07]  /*19020*/  IMAD.MOV.U32 R13, RZ, RZ, R12 ;  /* 0x000000ffff0d7224 */ /* 0x000fce00078e000c */
.L_x_71215:
[----:B------:R-:W-:Y:S05]  /*19030*/  BSYNC B3 ;  /* 0x0000000000037941 */ /* 0x000fea0003800000 */
.L_x_71213:
        /* <DEDUP_REMOVED lines=16> */
.L_x_71219:
[----:B------:R-:W-:Y:S05]  /*19140*/  BSYNC B4 ;  /* 0x0000000000047941 */ /* 0x000fea0003800000 */
.L_x_71218:
        /* <DEDUP_REMOVED lines=44> */
.L_x_71217:
[----:B------:R-:W-:Y:S05]  /*19410*/  BSYNC B3 ;  /* 0x0000000000037941 */ /* 0x000fea0003800000 */
.L_x_71216:
        /* <DEDUP_REMOVED lines=12> */
.L_x_71212:
[----:B------:R-:W-:Y:S05]  /*194e0*/  BSYNC B2 ;  /* 0x0000000000027941 */ /* 0x000fea0003800000 */
.L_x_71211:
        /* <DEDUP_REMOVED lines=18> */
.L_x_71223:
[----:B------:R-:W-:-:S07]  /*19610*/  MOV R10, R12 ;  /* 0x0000000c000a7202 */ /* 0x000fce0000000f00 */
.L_x_71224:
[----:B------:R-:W-:Y:S05]  /*19620*/  BSYNC B3 ;  /* 0x0000000000037941 */ /* 0x000fea0003800000 */
.L_x_71222:
        /* <DEDUP_REMOVED lines=16> */
.L_x_71228:
[----:B------:R-:W-:Y:S05]  /*19730*/  BSYNC B4 ;  /* 0x0000000000047941 */ /* 0x000fea0003800000 */
.L_x_71227:
        /* <DEDUP_REMOVED lines=43> */
.L_x_71226:
[----:B------:R-:W-:Y:S05]  /*199f0*/  BSYNC B3 ;  /* 0x0000000000037941 */ /* 0x000fea0003800000 */
.L_x_71225:
        /* <DEDUP_REMOVED lines=12> */
.L_x_71221:
[----:B------:R-:W-:Y:S05]  /*19ac0*/  BSYNC B2 ;  /* 0x0000000000027941 */ /* 0x000fea0003800000 */
.L_x_71220:
        /* <DEDUP_REMOVED lines=18> */
.L_x_71232:
[----:B------:R-:W-:-:S07]  /*19bf0*/  IMAD.MOV.U32 R10, RZ, RZ, R12 ;  /* 0x000000ffff0a7224 */ /* 0x000fce00078e000c */
.L_x_71233:
[----:B------:R-:W-:Y:S05]  /*19c00*/  BSYNC B3 ;  /* 0x0000000000037941 */ /* 0x000fea0003800000 */
.L_x_71231:
        /* <DEDUP_REMOVED lines=16> */
.L_x_71237:
[----:B------:R-:W-:Y:S05]  /*19d10*/  BSYNC B4 ;  /* 0x0000000000047941 */ /* 0x000fea0003800000 */
.L_x_71236:
        /* <DEDUP_REMOVED lines=44> */
.L_x_71235:
[----:B------:R-:W-:Y:S05]  /*19fe0*/  BSYNC B3 ;  /* 0x0000000000037941 */ /* 0x000fea0003800000 */
.L_x_71234:
        /* <DEDUP_REMOVED lines=12> */
.L_x_71230:
[----:B------:R-:W-:Y:S05]  /*1a0b0*/  BSYNC B2 ;  /* 0x0000000000027941 */ /* 0x000fea0003800000 */
.L_x_71229:
        /* <DEDUP_REMOVED lines=18> */
.L_x_71241:
[----:B------:R-:W-:-:S07]  /*1a1e0*/  MOV R17, R12 ;  /* 0x0000000c00117202 */ /* 0x000fce0000000f00 */
.L_x_71242:
[----:B------:R-:W-:Y:S05]  /*1a1f0*/  BSYNC B3 ;  /* 0x0000000000037941 */ /* 0x000fea0003800000 */
.L_x_71240:
        /* <DEDUP_REMOVED lines=16> */
.L_x_71246:
[----:B------:R-:W-:Y:S05]  /*1a300*/  BSYNC B4 ;  /* 0x0000000000047941 */ /* 0x000fea0003800000 */
.L_x_71245:
        /* <DEDUP_REMOVED lines=44> */
.L_x_71244:
[----:B------:R-:W-:Y:S05]  /*1a5d0*/  BSYNC B3 ;  /* 0x0000000000037941 */ /* 0x000fea0003800000 */
.L_x_71243:
        /* <DEDUP_REMOVED lines=11> */
.L_x_71239:
[----:B------:R-:W-:Y:S05]  /*1a690*/  BSYNC B2 ;  /* 0x0000000000027941 */ /* 0x000fea0003800000 */
.L_x_71238:
        /* <DEDUP_REMOVED lines=16> */
.L_x_71248:
[----:B------:R-:W-:Y:S05]  /*1a7a0*/  BSYNC B2 ;  /* 0x0000000000027941 */ /* 0x000fea0003800000 */
.L_x_71247:
[----:B------:R-:W-:Y:S02]  /*1a7b0*/  VIADD R19, R19, 0x20 ;  /* 0x0000002013137836 */ /* 0x000fe40000000000 */
[----:B------:R-:W-:-:S07]  /*1a7c0*/  VIADD R18, R18, 0x20 ;  /* 0x0000002012127836 */ /* 0x000fce0000000000 */
.L_x_71210:
[----:B------:R-:W-:Y:S05]  /*1a7d0*/  BSYNC B1 ;  /* 0x0000000000017941 */ /* 0x000fea0003800000 */
.L_x_71209:
        /* <DEDUP_REMOVED lines=31> */
.L_x_71254:
[----:B------:R-:W-:-:S07]  /*1a9d0*/  IMAD.MOV.U32 R13, RZ, RZ, R12 ;  /* 0x000000ffff0d7224 */ /* 0x000fce00078e000c */
.L_x_71255:
[----:B------:R-:W-:Y:S05]  /*1a9e0*/  BSYNC B3 ;  /* 0x0000000000037941 */ /* 0x000fea0003800000 */
.L_x_71253:
        /* <DEDUP_REMOVED lines=16> */
.L_x_71259:
[----:B------:R-:W-:Y:S05]  /*1aaf0*/  BSYNC B4 ;  /* 0x0000000000047941 */ /* 0x000fea0003800000 */
.L_x_71258:
        /* <DEDUP_REMOVED lines=44> */
.L_x_71257:
[----:B------:R-:W-:Y:S05]  /*1adc0*/  BSYNC B3 ;  /* 0x0000000000037941 */ /* 0x000fea0003800000 */
.L_x_71256:
        /* <DEDUP_REMOVED lines=12> */
.L_x_71252:
[----:B------:R-:W-:Y:S05]  /*1ae90*/  BSYNC B2 ;  /* 0x0000000000027941 */ /* 0x000fea0003800000 */
.L_x_71251:
        /* <DEDUP_REMOVED lines=18> */
.L_x_71263:
[----:B------:R-:W-:-:S07]  /*1afc0*/  IMAD.MOV.U32 R10, RZ, RZ, R12 ;  /* 0x000000ffff0a7224 */ /* 0x000fce00078e000c */
.L_x_71264:
[----:B------:R-:W-:Y:S05]  /*1afd0*/  BSYNC B3 ;  /* 0x0000000000037941 */ /* 0x000fea0003800000 */
.L_x_71262:
        /* <DEDUP_REMOVED lines=16> */
.L_x_71268:
[----:B------:R-:W-:Y:S05]  /*1b0e0*/  BSYNC B4 ;  /* 0x0000000000047941 */ /* 0x000fea0003800000 */
.L_x_71267:
        /* <DEDUP_REMOVED lines=43> */
.L_x_71266:
[----:B------:R-:W-:Y:S05]  /*1b3a0*/  BSYNC B3 ;  /* 0x0000000000037941 */ /* 0x000fea0003800000 */
.L_x_71265:
        /* <DEDUP_REMOVED lines=12> */
.L_x_71261:
[----:B------:R-:W-:Y:S05]  /*1b470*/  BSYNC B2 ;  /* 0x0000000000027941 */ /* 0x000fea0003800000 */
.L_x_71260:
        /* <DEDUP_REMOVED lines=18> */
.L_x_71272:
[----:B------:R-:W-:-:S07]  /*1b5a0*/  IMAD.MOV.U32 R10, RZ, RZ, R12 ;  /* 0x000000ffff0a7224 */ /* 0x000fce00078e000c */
.L_x_71273:
[----:B------:R-:W-:Y:S05]  /*1b5b0*/  BSYNC B3 ;  /* 0x0000000000037941 */ /* 0x000fea0003800000 */
.L_x_71271:
        /* <DEDUP_REMOVED lines=16> */
.L_x_71277:
[----:B------:R-:W-:Y:S05]  /*1b6c0*/  BSYNC B4 ;  /* 0x0000000000047941 */ /* 0x000fea0003800000 */
.L_x_71276:
        /* <DEDUP_REMOVED lines=44> */
.L_x_71275:
[----:B------:R-:W-:Y:S05]  /*1b990*/  BSYNC B3 ;  /* 0x0000000000037941 */ /* 0x000fea0003800000 */
.L_x_71274:
        /* <DEDUP_REMOVED lines=12> */
.L_x_71270:
[----:B------:R-:W-:Y:S05]  /*1ba60*/  BSYNC B2 ;  /* 0x0000000000027941 */ /* 0x000fea0003800000 */
.L_x_71269:
        /* <DEDUP_REMOVED lines=18> */
.L_x_71281:
[----:B------:R-:W-:-:S07]  /*1bb90*/  MOV R17, R12 ;  /* 0x0000000c00117202 */ /* 0x000fce0000000f00 */
.L_x_71282:
[----:B------:R-:W-:Y:S05]  /*1bba0*/  BSYNC B3 ;  /* 0x0000000000037941 */ /* 0x000fea0003800000 */
.L_x_71280:
        /* <DEDUP_REMOVED lines=16> */
.L_x_71286:
[----:B------:R-:W-:Y:S05]  /*1bcb0*/  BSYNC B4 ;  /* 0x0000000000047941 */ /* 0x000fea0003800000 */
.L_x_71285:
        /* <DEDUP_REMOVED lines=44> */
.L_x_71284:
[----:B------:R-:W-:Y:S05]  /*1bf80*/  BSYNC B3 ;  /* 0x0000000000037941 */ /* 0x000fea0003800000 */
.L_x_71283:
        /* <DEDUP_REMOVED lines=11> */
.L_x_71279:
[----:B------:R-:W-:Y:S05]  /*1c040*/  BSYNC B2 ;  /* 0x0000000000027941 */ /* 0x000fea0003800000 */
.L_x_71278:
        /* <DEDUP_REMOVED lines=16> */
.L_x_71288:
[----:B------:R-:W-:Y:S05]  /*1c150*/  BSYNC B2 ;  /* 0x0000000000027941 */ /* 0x000fea0003800000 */
.L_x_71287:
[----:B------:R-:W-:Y:S01]  /*1c160*/  IADD3 R19, R19, 0x20, RZ ;  /* 0x0000002013137810 */ /* 0x000fe20007ffe0ff */
[----:B------:R-:W-:-:S07]  /*1c170*/  VIADD R18, R18, 0x20 ;  /* 0x0000002012127836 */ /* 0x000fce0000000000 */
.L_x_71250:
[----:B------:R-:W-:Y:S05]  /*1c180*/  BSYNC B1 ;  /* 0x0000000000017941 */ /* 0x000fea0003800000 */
.L_x_71249:
        /* <DEDUP_REMOVED lines=31> */
.L_x_71294:
[----:B------:R-:W-:-:S07]  /*1c380*/  IMAD.MOV.U32 R13, RZ, RZ, R12 ;  /* 0x000000ffff0d7224 */ /* 0x000fce00078e000c */
.L_x_71295:
[----:B------:R-:W-:Y:S05]  /*1c390*/  BSYNC B3 ;  /* 0x0000000000037941 */ /* 0x000fea0003800000 */
.L_x_71293:
        /* <DEDUP_REMOVED lines=16> */
.L_x_71299:
[----:B------:R-:W-:Y:S05]  /*1c4a0*/  BSYNC B4 ;  /* 0x0000000000047941 */ /* 0x000fea0003800000 */
.L_x_71298:
        /* <DEDUP_REMOVED lines=44> */
.L_x_71297:
[----:B------:R-:W-:Y:S05]  /*1c770*/  BSYNC B3 ;  /* 0x0000000000037941 */ /* 0x000fea0003800000 */
.L_x_71296:
        /* <DEDUP_REMOVED lines=12> */
.L_x_71292:
[----:B------:R-:W-:Y:S05]  /*1c840*/  BSYNC B2 ;  /* 0x0000000000027941 */ /* 0x000fea0003800000 */
.L_x_71291:
        /* <DEDUP_REMOVED lines=18> */
.L_x_71303:
[----:B------:R-:W-:-:S07]  /*1c970*/  MOV R10, R12 ;  /* 0x0000000c000a7202 */ /* 0x000fce0000000f00 */
.L_x_71304:
[----:B------:R-:W-:Y:S05]  /*1c980*/  BSYNC B3 ;  /* 0x0000000000037941 */ /* 0x000fea0003800000 */
.L_x_71302:
        /* <DEDUP_REMOVED lines=16> */
.L_x_71308:
[----:B------:R-:W-:Y:S05]  /*1ca90*/  BSYNC B4 ;  /* 0x0000000000047941 */ /* 0x000fea0003800000 */
.L_x_71307:
        /* <DEDUP_REMOVED lines=43> */
.L_x_71306:
[----:B------:R-:W-:Y:S05]  /*1cd50*/  BSYNC B3 ;  /* 0x0000000000037941 */ /* 0x000fea0003800000 */
.L_x_71305:
        /* <DEDUP_REMOVED lines=12> */
.L_x_71301:
[----:B------:R-:W-:Y:S05]  /*1ce20*/  BSYNC B2 ;  /* 0x0000000000027941 */ /* 0x000fea0003800000 */
.L_x_71300:
        /* <DEDUP_REMOVED lines=18> */
.L_x_71312:
[----:B------:R-:W-:-:S07]  /*1cf50*/  MOV R10, R12 ;  /* 0x0000000c000a7202 */ /* 0x000fce0000000f00 */
.L_x_71313:
[----:B------:R-:W-:Y:S05]  /*1cf60*/  BSYNC B3 ;  /* 0x0000000000037941 */ /* 0x000fea0003800000 */
.L_x_71311:
        /* <DEDUP_REMOVED lines=16> */
.L_x_71317:
[----:B------:R-:W-:Y:S05]  /*1d070*/  BSYNC B4 ;  /* 0x0000000000047941 */ /* 0x000fea0003800000 */
.L_x_71316:
        /* <DEDUP_REMOVED lines=44> */
.L_x_71315:
[----:B------:R-:W-:Y:S05]  /*1d340*/  BSYNC B3 ;  /* 0x0000000000037941 */ /* 0x000fea0003800000 */
.L_x_71314:
        /* <DEDUP_REMOVED lines=12> */
.L_x_71310:
[----:B------:R-:W-:Y:S05]  /*1d410*/  BSYNC B2 ;  /* 0x0000000000027941 */ /* 0x000fea0003800000 */
.L_x_71309:
        /* <DEDUP_REMOVED lines=18> */
.L_x_71321:
[----:B------:R-:W-:-:S07]  /*1d540*/  IMAD.MOV.U32 R17, RZ, RZ, R12 ;  /* 0x000000ffff117224 */ /* 0x000fce00078e000c */
.L_x_71322:
[----:B------:R-:W-:Y:S05]  /*1d550*/  BSYNC B3 ;  /* 0x0000000000037941 */ /* 0x000fea0003800000 */
.L_x_71320:
        /* <DEDUP_REMOVED lines=16> */
.L_x_71326:
[----:B------:R-:W-:Y:S05]  /*1d660*/  BSYNC B4 ;  /* 0x0000000000047941 */ /* 0x000fea0003800000 */
.L_x_71325:
        /* <DEDUP_REMOVED lines=44> */
.L_x_71324:
[----:B------:R-:W-:Y:S05]  /*1d930*/  BSYNC B3 ;  /* 0x0000000000037941 */ /* 0x000fea0003800000 */
.L_x_71323:
        /* <DEDUP_REMOVED lines=11> */
.L_x_71319:
[----:B------:R-:W-:Y:S05]  /*1d9f0*/  BSYNC B2 ;  /* 0x0000000000027941 */ /* 0x000fea0003800000 */
.L_x_71318:
        /* <DEDUP_REMOVED lines=16> */
.L_x_71328:
[----:B------:R-:W-:Y:S05]  /*1db00*/  BSYNC B2 ;  /* 0x0000000000027941 */ /* 0x000fea0003800000 */
.L_x_71327:
[----:B------:R-:W-:Y:S01]  /*1db10*/  VIADD R19, R19, 0x20 ;  /* 0x0000002013137836 */ /* 0x000fe20000000000 */
[----:B------:R-:W-:-:S07]  /*1db20*/  IADD3 R18, R18, 0x20, RZ ;  /* 0x0000002012127810 */ /* 0x000fce0007ffe0ff */
.L_x_71290:
[----:B------:R-:W-:Y:S05]  /*1db30*/  BSYNC B1 ;  /* 0x0000000000017941 */ /* 0x000fea0003800000 */
.L_x_71289:
        /* <DEDUP_REMOVED lines=31> */
.L_x_71334:
[----:B------:R-:W-:-:S07]  /*1dd30*/  MOV R13, R12 ;  /* 0x0000000c000d7202 */ /* 0x000fce0000000f00 */
.L_x_71335:
[----:B------:R-:W-:Y:S05]  /*1dd40*/  BSYNC B3 ;  /* 0x0000000000037941 */ /* 0x000fea0003800000 */
.L_x_71333:
        /* <DEDUP_REMOVED lines=16> */
.L_x_71339:
[----:B------:R-:W-:Y:S05]  /*1de50*/  BSYNC B4 ;  /* 0x0000000000047941 */ /* 0x000fea0003800000 */
.L_x_71338:
        /* <DEDUP_REMOVED lines=44> */
.L_x_71337:
[----:B------:R-:W-:Y:S05]  /*1e120*/  BSYNC B3 ;  /* 0x0000000000037941 */ /* 0x000fea0003800000 */
.L_x_71336:
        /* <DEDUP_REMOVED lines=12> */
.L_x_71332:
[----:B------:R-:W-:Y:S05]  /*1e1f0*/  BSYNC B2 ;  /* 0x0000000000027941 */ /* 0x000fea0003800000 */
.L_x_71331:
        /* <DEDUP_REMOVED lines=18> */
.L_x_71343:
[----:B------:R-:W-:-:S07]  /*1e320*/  IMAD.MOV.U32 R10, RZ, RZ, R12 ;  /* 0x000000ffff0a7224 */ /* 0x000fce00078e000c */
.L_x_71344:
[----:B------:R-:W-:Y:S05]  /*1e330*/  BSYNC B3 ;  /* 0x0000000000037941 */ /* 0x000fea0003800000 */
.L_x_71342:
        /* <DEDUP_REMOVED lines=16> */
.L_x_71348:
[----:B------:R-:W-:Y:S05]  /*1e440*/  BSYNC B4 ;  /* 0x0000000000047941 */ /* 0x000fea0003800000 */
.L_x_71347:
        /* <DEDUP_REMOVED lines=43> */
.L_x_71346:
[----:B------:R-:W-:Y:S05]  /*1e700*/  BSYNC B3 ;  /* 0x0000000000037941 */ /* 0x000fea0003800000 */
.L_x_71345:
        /* <DEDUP_REMOVED lines=12> */
.L_x_71341:
[----:B------:R-:W-:Y:S05]  /*1e7d0*/  BSYNC B2 ;  /* 0x0000000000027941 */ /* 0x000fea0003800000 */
.L_x_71340:
        /* <DEDUP_REMOVED lines=18> */
.L_x_71352:
[----:B------:R-:W-:-:S07]  /*1e900*/  IMAD.MOV.U32 R10, RZ, RZ, R12 ;  /* 0x000000ffff0a7224 */ /* 0x000fce00078e000c */
.L_x_71353:
[----:B------:R-:W-:Y:S05]  /*1e910*/  BSYNC B3 ;  /* 0x0000000000037941 */ /* 0x000fea0003800000 */
.L_x_71351:
        /* <DEDUP_REMOVED lines=16> */
.L_x_71357:
[----:B------:R-:W-:Y:S05]  /*1ea20*/  BSYNC B4 ;  /* 0x0000000000047941 */ /* 0x000fea0003800000 */
.L_x_71356:
        /* <DEDUP_REMOVED lines=44> */
.L_x_71355:
[----:B------:R-:W-:Y:S05]  /*1ecf0*/  BSYNC B3 ;  /* 0x0000000000037941 */ /* 0x000fea0003800000 */
.L_x_71354:
        /* <DEDUP_REMOVED lines=12> */
.L_x_71350:
[----:B------:R-:W-:Y:S05]  /*1edc0*/  BSYNC B2 ;  /* 0x0000000000027941 */ /* 0x000fea0003800000 */
.L_x_71349:
        /* <DEDUP_REMOVED lines=18> */
.L_x_71361:
[----:B------:R-:W-:-:S07]  /*1eef0*/  MOV R17, R12 ;  /* 0x0000000c00117202 */ /* 0x000fce0000000f00 */
.L_x_71362:
[----:B------:R-:W-:Y:S05]  /*1ef00*/  BSYNC B3 ;  /* 0x0000000000037941 */ /* 0x000fea0003800000 */
.L_x_71360:
        /* <DEDUP_REMOVED lines=16> */
.L_x_71366:
[----:B------:R-:W-:Y:S05]  /*1f010*/  BSYNC B4 ;  /* 0x0000000000047941 */ /* 0x000fea0003800000 */
.L_x_71365:
        /* <DEDUP_REMOVED lines=44> */
.L_x_71364:
[----:B------:R-:W-:Y:S05]  /*1f2e0*/  BSYNC B3 ;  /* 0x0000000000037941 */ /* 0x000fea0003800000 */
.L_x_71363:
        /* <DEDUP_REMOVED lines=11> */
.L_x_71359:
[----:B------:R-:W-:Y:S05]  /*1f3a0*/  BSYNC B2 ;  /* 0x0000000000027941 */ /* 0x000fea0003800000 */
.L_x_71358:
        /* <DEDUP_REMOVED lines=16> */
.L_x_71368:
[----:B------:R-:W-:Y:S05]  /*1f4b0*/  BSYNC B2 ;  /* 0x0000000000027941 */ /* 0x000fea0003800000 */
.L_x_71367:
[----:B------:R-:W-:Y:S01]  /*1f4c0*/  IADD3 R19, R19, 0x20, RZ ;  /* 0x0000002013137810 */ /* 0x000fe20007ffe0ff */
[----:B------:R-:W-:-:S07]  /*1f4d0*/  VIADD R18, R18, 0x20 ;  /* 0x0000002012127836 */ /* 0x000fce0000000000 */
.L_x_71330:
[----:B------:R-:W-:Y:S05]  /*1f4e0*/  BSYNC B1 ;  /* 0x0000000000017941 */ /* 0x000fea0003800000 */
.L_x_71329:
        /* <DEDUP_REMOVED lines=31> */
.L_x_71374:
[----:B------:R-:W-:-:S07]  /*1f6e0*/  IMAD.MOV.U32 R13, RZ, RZ, R12 ;  /* 0x000000ffff0d7224 */ /* 0x000fce00078e000c */
.L_x_71375:
[----:B------:R-:W-:Y:S05]  /*1f6f0*/  BSYNC B3 ;  /* 0x0000000000037941 */ /* 0x000fea0003800000 */
.L_x_71373:
        /* <DEDUP_REMOVED lines=16> */
.L_x_71379:
[----:B------:R-:W-:Y:S05]  /*1f800*/  BSYNC B4 ;  /* 0x0000000000047941 */ /* 0x000fea0003800000 */
.L_x_71378:
        /* <DEDUP_REMOVED lines=44> */
.L_x_71377:
[----:B------:R-:W-:Y:S05]  /*1fad0*/  BSYNC B3 ;  /* 0x0000000000037941 */ /* 0x000fea0003800000 */
.L_x_71376:
        /* <DEDUP_REMOVED lines=12> */
.L_x_71372:
[----:B------:R-:W-:Y:S05]  /*1fba0*/  BSYNC B2 ;  /* 0x0000000000027941 */ /* 0x000fea0003800000 */
.L_x_71371:
        /* <DEDUP_REMOVED lines=18> */
.L_x_71383:
[----:B------:R-:W-:-:S07]  /*1fcd0*/  MOV R10, R12 ;  /* 0x0000000c000a7202 */ /* 0x000fce0000000f00 */
.L_x_71384:
[----:B------:R-:W-:Y:S05]  /*1fce0*/  BSYNC B3 ;  /* 0x0000000000037941 */ /* 0x000fea0003800000 */
.L_x_71382:
        /* <DEDUP_REMOVED lines=16> */
.L_x_71388:
[----:B------:R-:W-:Y:S05]  /*1fdf0*/  BSYNC B4 ;  /* 0x0000000000047941 */ /* 0x000fea0003800000 */
.L_x_71387:
        /* <DEDUP_REMOVED lines=43> */
.L_x_71386:
[----:B------:R-:W-:Y:S05]  /*200b0*/  BSYNC B3 ;  /* 0x0000000000037941 */ /* 0x000fea0003800000 */
.L_x_71385:
        /* <DEDUP_REMOVED lines=12> */
.L_x_71381:
[----:B------:R-:W-:Y:S05]  /*20180*/  BSYNC B2 ;  /* 0x0000000000027941 */ /* 0x000fea0003800000 */
.L_x_71380:
        /* <DEDUP_REMOVED lines=18> */
.L_x_71392:
[----:B------:R-:W-:-:S07]  /*202b0*/  MOV R10, R12 ;  /* 0x0000000c000a7202 */ /* 0x000fce0000000f00 */
.L_x_71393:
[----:B------:R-:W-:Y:S05]  /*202c0*/  BSYNC B3 ;  /* 0x0000000000037941 */ /* 0x000fea0003800000 */
.L_x_71391:
        /* <DEDUP_REMOVED lines=16> */
.L_x_71397:
[----:B------:R-:W-:Y:S05]  /*203d0*/  BSYNC B4 ;  /* 0x0000000000047941 */ /* 0x000fea0003800000 */
.L_x_71396:
        /* <DEDUP_REMOVED lines=44> */
.L_x_71395:
[----:B------:R-:W-:Y:S05]  /*206a0*/  BSYNC B3 ;  /* 0x0000000000037941 */ /* 0x000fea0003800000 */
.L_x_71394:
        /* <DEDUP_REMOVED lines=12> */
.L_x_71390:
[----:B------:R-:W-:Y:S05]  /*20770*/  BSYNC B2 ;  /* 0x0000000000027941 */ /* 0x000fea0003800000 */
.L_x_71389:
        /* <DEDUP_REMOVED lines=18> */
.L_x_71401:
[----:B------:R-:W-:-:S07]  /*208a0*/  IMAD.MOV.U32 R17, RZ, RZ, R12 ;  /* 0x000000ffff117224 */ /* 0x000fce00078e000c */
.L_x_71402:
[----:B------:R-:W-:Y:S05]  /*208b0*/  BSYNC B3 ;  /* 0x0000000000037941 */ /* 0x000fea0003800000 */
.L_x_71400:
        /* <DEDUP_REMOVED lines=16> */
.L_x_71406:
[----:B------:R-:W-:Y:S05]  /*209c0*/  BSYNC B4 ;  /* 0x0000000000047941 */ /* 0x000fea0003800000 */
.L_x_71405:
        /* <DEDUP_REMOVED lines=44> */
.L_x_71404:
[----:B------:R-:W-:Y:S05]  /*20c90*/  BSYNC B3 ;  /* 0x0000000000037941 */ /* 0x000fea0003800000 */
.L_x_71403:
        /* <DEDUP_REMOVED lines=11> */
.L_x_71399:
[----:B------:R-:W-:Y:S05]  /*20d50*/  BSYNC B2 ;  /* 0x0000000000027941 */ /* 0x000fea0003800000 */
.L_x_71398:
        /* <DEDUP_REMOVED lines=16> */
.L_x_71408:
[----:B------:R-:W-:Y:S05]  /*20e60*/  BSYNC B2 ;  /* 0x0000000000027941 */ /* 0x000fea0003800000 */
.L_x_71407:
[----:B------:R-:W-:Y:S01]  /*20e70*/  VIADD R19, R19, 0x20 ;  /* 0x0000002013137836 */ /* 0x000fe20000000000 */
[----:B------:R-:W-:-:S07]  /*20e80*/  IADD3 R18, R18, 0x20, RZ ;  /* 0x0000002012127810 */ /* 0x000fce0007ffe0ff */
.L_x_71370:
[----:B------:R-:W-:Y:S05]  /*20e90*/  BSYNC B1 ;  /* 0x0000000000017941 */ /* 0x000fea0003800000 */
.L_x_71369:
        /* <DEDUP_REMOVED lines=31> */
.L_x_71414:
[----:B------:R-:W-:-:S07]  /*21090*/  MOV R20, R12 ;  /* 0x0000000c00147202 */ /* 0x000fce0000000f00 */
.L_x_71415:
[----:B------:R-:W-:Y:S05]  /*210a0*/  BSYNC B3 ;  /* 0x0000000000037941 */ /* 0x000fea0003800000 */
.L_x_71413:
        /* <DEDUP_REMOVED lines=16> */
.L_x_71419:
[----:B------:R-:W-:Y:S05]  /*211b0*/  BSYNC B4 ;  /* 0x0000000000047941 */ /* 0x000fea0003800000 */
.L_x_71418:
        /* <DEDUP_REMOVED lines=42> */
[----:B------:R-:W-:-:S07]  /*21460*/  LOP3.LUT R8, R13, UR29, R8, 0x96, !PT ;  /* 0x0000001d0d087c12 */ /* 0x000fce000f8e9608 */
.L_x_71417:
[----:B------:R-:W-:Y:S05]  /*21470*/  BSYNC B3 ;  /* 0x0000000000037941 */ /* 0x000fea0003800000 */
.L_x_71416:
        /* <DEDUP_REMOVED lines=12> */
.L_x_71412:
[----:B------:R-:W-:Y:S05]  /*21540*/  BSYNC B2 ;  /* 0x0000000000027941 */ /* 0x000fea0003800000 */
.L_x_71411:
        /* <DEDUP_REMOVED lines=18> */
.L_x_71423:
[----:B------:R-:W-:-:S07]  /*21670*/  MOV R10, R12 ;  /* 0x0000000c000a7202 */ /* 0x000fce0000000f00 */
.L_x_71424:
[----:B------:R-:W-:Y:S05]  /*21680*/  BSYNC B3 ;  /* 0x0000000000037941 */ /* 0x000fea0003800000 */
.L_x_71422:
        /* <DEDUP_REMOVED lines=16> */
.L_x_71428:
[----:B------:R-:W-:Y:S05]  /*21790*/  BSYNC B4 ;  /* 0x0000000000047941 */ /* 0x000fea0003800000 */
.L_x_71427:
        /* <DEDUP_REMOVED lines=43> */
.L_x_71426:
[----:B------:R-:W-:Y:S05]  /*21a50*/  BSYNC B3 ;  /* 0x0000000000037941 */ /* 0x000fea0003800000 */
.L_x_71425:
        /* <DEDUP_REMOVED lines=12> */
.L_x_71421:
[----:B------:R-:W-:Y:S05]  /*21b20*/  BSYNC B2 ;  /* 0x0000000000027941 */ /* 0x000fea0003800000 */
.L_x_71420:
        /* <DEDUP_REMOVED lines=18> */
.L_x_71432:
[----:B------:R-:W-:-:S07]  /*21c50*/  MOV R10, R12 ;  /* 0x0000000c000a7202 */ /* 0x000fce0000000f00 */
.L_x_71433:
[----:B------:R-:W-:Y:S05]  /*21c60*/  BSYNC B3 ;  /* 0x0000000000037941 */ /* 0x000fea0003800000 */
.L_x_71431:
        /* <DEDUP_REMOVED lines=16> */
.L_x_71437:
[----:B------:R-:W-:Y:S05]  /*21d70*/  BSYNC B4 ;  /* 0x0000000000047941 */ /* 0x000fea0003800000 */
.L_x_71436:
        /* <DEDUP_REMOVED lines=44> */
.L_x_71435:
[----:B------:R-:W-:Y:S05]  /*22040*/  BSYNC B3 ;  /* 0x0000000000037941 */ /* 0x000fea0003800000 */
.L_x_71434:
        /* <DEDUP_REMOVED lines=12> */
.L_x_71430:
[----:B------:R-:W-:Y:S05]  /*22110*/  BSYNC B2 ;  /* 0x0000000000027941 */ /* 0x000fea0003800000 */
.L_x_71429:
        /* <DEDUP_REMOVED lines=18> */
.L_x_71441:
[----:B------:R-:W-:-:S07]  /*22240*/  IMAD.MOV.U32 R17, RZ, RZ, R12 ;  /* 0x000000ffff117224 */ /* 0x000fce00078e000c */
.L_x_71442:
[----:B------:R-:W-:Y:S05]  /*22250*/  BSYNC B3 ;  /* 0x0000000000037941 */ /* 0x000fea0003800000 */
.L_x_71440:
        /* <DEDUP_REMOVED lines=16> */
.L_x_71446:
[----:B------:R-:W-:Y:S05]  /*22360*/  BSYNC B4 ;  /* 0x0000000000047941 */ /* 0x000fea0003800000 */
.L_x_71445:
        /* <DEDUP_REMOVED lines=44> */
.L_x_71444:
[----:B------:R-:W-:Y:S05]  /*22630*/  BSYNC B3 ;  /* 0x0000000000037941 */ /* 0x000fea0003800000 */
.L_x_71443:
        /* <DEDUP_REMOVED lines=11> */
.L_x_71439:
[----:B------:R-:W-:Y:S05]  /*226f0*/  BSYNC B2 ;  /* 0x0000000000027941 */ /* 0x000fea0003800000 */
.L_x_71438:
        /* <DEDUP_REMOVED lines=15> */
.L_x_71410:
[----:B------:R-:W-:Y:S05]  /*227f0*/  BSYNC B1 ;  /* 0x0000000000017941 */ /* 0x000fea0003800000 */
.L_x_71409:
[----:B---3--:R-:W-:Y:S01]  /*22800*/  FADD.FTZ R18, RZ, R108 ;  /* 0x0000006cff127221 */ /* 0x008fe20000010000 */
        /* <DEDUP_REMOVED lines=340> */
.L_x_71500:
        /* <DEDUP_REMOVED lines=47> */
.L_x_71451:
[----:B------:R-:W-:Y:S05]  /*24040*/  BSYNC B2 ;  /* 0x0000000000027941 */ /* 0x000fea0003800000 */
.L_x_71450:
        /* <DEDUP_REMOVED lines=24> */
.L_x_71453:
[----:B------:R-:W-:Y:S05]  /*241d0*/  BSYNC B2 ;  /* 0x0000000000027941 */ /* 0x000fea0003800000 */
.L_x_71452:
        /* <DEDUP_REMOVED lines=24> */
.L_x_71455:
[----:B------:R-:W-:Y:S05]  /*24360*/  BSYNC B2 ;  /* 0x0000000000027941 */ /* 0x000fea0003800000 */
.L_x_71454:
        /* <DEDUP_REMOVED lines=24> */
.L_x_71457:
[----:B------:R-:W-:Y:S05]  /*244f0*/  BSYNC B2 ;  /* 0x0000000000027941 */ /* 0x000fea0003800000 */
.L_x_71456:
        /* <DEDUP_REMOVED lines=24> */
.L_x_71459:
[----:B------:R-:W-:Y:S05]  /*24680*/  BSYNC B2 ;  /* 0x0000000000027941 */ /* 0x000fea0003800000 */
.L_x_71458:
        /* <DEDUP_REMOVED lines=24> */
.L_x_71461:
[----:B------:R-:W-:Y:S05]  /*24810*/  BSYNC B2 ;  /* 0x0000000000027941 */ /* 0x000fea0003800000 */
.L_x_71460:
        /* <DEDUP_REMOVED lines=20> */
.L_x_71463:
[----:B------:R-:W-:Y:S05]  /*24960*/  BSYNC B2 ;  /* 0x0000000000027941 */ /* 0x000fea0003800000 */
.L_x_71462:
        /* <DEDUP_REMOVED lines=20> */
.L_x_71465:
[----:B------:R-:W-:Y:S05]  /*24ab0*/  BSYNC B2 ;  /* 0x0000000000027941 */ /* 0x000fea0003800000 */
.L_x_71464:
        /* <DEDUP_REMOVED lines=20> */
.L_x_71467:
[----:B------:R-:W-:Y:S05]  /*24c00*/  BSYNC B2 ;  /* 0x0000000000027941 */ /* 0x000fea0003800000 */
.L_x_71466:
        /* <DEDUP_REMOVED lines=20> */
.L_x_71469:
[----:B------:R-:W-:Y:S05]  /*24d50*/  BSYNC B2 ;  /* 0x0000000000027941 */ /* 0x000fea0003800000 */
.L_x_71468:
        /* <DEDUP_REMOVED lines=20> */
.L_x_71471:
[----:B------:R-:W-:Y:S05]  /*24ea0*/  BSYNC B2 ;  /* 0x0000000000027941 */ /* 0x000fea0003800000 */
.L_x_71470:
        /* <DEDUP_REMOVED lines=20> */
.L_x_71473:
[----:B------:R-:W-:Y:S05]  /*24ff0*/  BSYNC B2 ;  /* 0x0000000000027941 */ /* 0x000fea0003800000 */
.L_x_71472:
        /* <DEDUP_REMOVED lines=20> */
.L_x_71475:
[----:B------:R-:W-:Y:S05]  /*25140*/  BSYNC B2 ;  /* 0x0000000000027941 */ /* 0x000fea0003800000 */
.L_x_71474:
        /* <DEDUP_REMOVED lines=20> */
.L_x_71477:
[----:B------:R-:W-:Y:S05]  /*25290*/  BSYNC B2 ;  /* 0x0000000000027941 */ /* 0x000fea0003800000 */
.L_x_71476:
        /* <DEDUP_REMOVED lines=20> */
.L_x_71479:
[----:B------:R-:W-:Y:S05]  /*253e0*/  BSYNC B2 ;  /* 0x0000000000027941 */ /* 0x000fea0003800000 */
.L_x_71478:
        /* <DEDUP_REMOVED lines=20> */
.L_x_71481:
[----:B------:R-:W-:Y:S05]  /*25530*/  BSYNC B2 ;  /* 0x0000000000027941 */ /* 0x000fea0003800000 */
.L_x_71480:
        /* <DEDUP_REMOVED lines=20> */
.L_x_71483:
[----:B------:R-:W-:Y:S05]  /*25680*/  BSYNC B2 ;  /* 0x0000000000027941 */ /* 0x000fea0003800000 */
.L_x_71482:
        /* <DEDUP_REMOVED lines=20> */
.L_x_71485:
[----:B------:R-:W-:Y:S05]  /*257d0*/  BSYNC B2 ;  /* 0x0000000000027941 */ /* 0x000fea0003800000 */
.L_x_71484:
        /* <DEDUP_REMOVED lines=20> */
.L_x_71487:
[----:B------:R-:W-:Y:S05]  /*25920*/  BSYNC B2 ;  /* 0x0000000000027941 */ /* 0x000fea0003800000 */
.L_x_71486:
        /* <DEDUP_REMOVED lines=22> */
.L_x_71449:
[----:B------:R-:W-:Y:S05]  /*25a90*/  BSYNC B1 ;  /* 0x0000000000017941 */ /* 0x000fea0003800000 */
.L_x_71448:
[----:B01----:R-:W0:Y:S02]  /*25aa0*/  LDC.64 R18, c[0x0][0x210] ;  /* 0x00008400ff127b82 */ /* 0x003e240000000a00 */
[----:B0-----:R-:W-:-:S05]  /*25ab0*/  IMAD R2, R18, 0x4, R2 ;  /* 0x0000000412027824 */ /* 0x001fca00078e0202 */
[----:B------:R-:W-:-:S13]  /*25ac0*/  ISETP.GE.AND P2, PT, R2, R19, PT ;  /* 0x000000130200720c */ /* 0x000fda0003f46270 */
[----:B------:R-:W-:Y:S05]  /*25ad0*/  @!P2 BRA `(.L_x_71488) ;  /* 0xfffffdc800a0a947 */ /* 0x000fea000383ffff */
[----:B------:R-:W-:Y:S05]  /*25ae0*/  BSYNC B0 ;  /* 0x0000000000007941 */ /* 0x000fea0003800000 */
.L_x_70648:
[----:B------:R-:W-:Y:S05]  /*25af0*/  EXIT ;  /* 0x000000000000794d */ /* 0x000fea0003800000 */
.L_x_71447:
        /* <DEDUP_REMOVED lines=8> */
.L_x_71490:
[----:B------:R-:W-:Y:S05]  /*25b80*/  BSYNC B1 ;  /* 0x0000000000017941 */ /* 0x000fea0003800000 */
.L_x_71489:
        /* <DEDUP_REMOVED lines=10> */
.L_x_71491:
        /* <DEDUP_REMOVED lines=15> */
.L_x_71492:
[----:B------:R-:W-:Y:S01]  /*25d20*/  HFMA2.MMA R21, -RZ, RZ, 0, 4.76837158203125e-07 ;  /* 0x00000008ff157435 */ /* 0x000fe200000001ff */
[----:B------:R-:W-:Y:S01]  /*25d30*/  FADD.FTZ R18, R18, R19 ;  /* 0x0000001312127221 */ /* 0x000fe20000010000 */
[----:B------:R-:W-:-:S03]  /*25d40*/  IMAD.MOV.U32 R19, RZ, RZ, -0x1 ;  /* 0xffffffffff137424 */ /* 0x000fc600078e00ff */
[----:B------:R-:W-:-:S07]  /*25d50*/  IMAD.MOV.U32 R188, RZ, RZ, R18 ;  /* 0x000000ffffbc7224 */ /* 0x000fce00078e0012 */
[----:B------:R-:W-:Y:S05]  /*25d60*/  WARPSYNC.COLLECTIVE R19, `(.L_x_71493) ;  /* 0x0000000013087348 */ /* 0x000fea0003c00000 */
[----:B------:R0:W1:Y:S02]  /*25d70*/  SHFL.BFLY P6, R19, R188, R21, R20 ;  /* 0x0c000015bc137389 */ /* 0x00006400000c0014 */
[----:B01----:R-:W-:Y:S01]  /*25d80*/  ENDCOLLECTIVE ;  /* 0x000000000000791b */ /* 0x003fe20003800000 */
.L_x_71493:
[----:B------:R-:W-:Y:S02]  /*25d90*/  IMAD.MOV.U32 R21, RZ, RZ, 0x10 ;  /* 0x00000010ff157424 */ /* 0x000fe400078e00ff */
[----:B------:R-:W-:Y:S01]  /*25da0*/  FADD.FTZ R18, R18, R19 ;  /* 0x0000001312127221 */ /* 0x000fe20000010000 */
[----:B------:R-:W-:-:S04]  /*25db0*/  MOV R19, 0xffffffff ;  /* 0xffffffff00137802 */ /* 0x000fc80000000f00 */
[----:B------:R-:W-:-:S07]  /*25dc0*/  MOV R188, R18 ;  /* 0x0000001200bc7202 */ /* 0x000fce0000000f00 */
[----:B------:R-:W-:Y:S05]  /*25dd0*/  WARPSYNC.COLLECTIVE R19, `(.L_x_71494) ;  /* 0x0000000013087348 */ /* 0x000fea0003c00000 */
[----:B------:R0:W1:Y:S02]  /*25de0*/  SHFL.BFLY P6, R19, R188, R21, R20 ;  /* 0x0c000015bc137389 */ /* 0x00006400000c0014 */
[----:B01----:R-:W-:Y:S01]  /*25df0*/  ENDCOLLECTIVE ;  /* 0x000000000000791b */ /* 0x003fe20003800000 */
.L_x_71494:
        /* <DEDUP_REMOVED lines=185> */
.L_x_71495:
[----:B------:R-:W-:Y:S01]  /*26990*/  HFMA2.MMA R21, -RZ, RZ, 0, 1.1920928955078125e-07 ;  /* 0x00000002ff157435 */ /* 0x000fe200000001ff */
[----:B------:R-:W-:Y:S01]  /*269a0*/  FADD.FTZ R22, R22, R19 ;  /* 0x0000001316167221 */ /* 0x000fe20000010000 */
[----:B------:R-:W-:-:S03]  /*269b0*/  IMAD.MOV.U32 R19, RZ, RZ, -0x1 ;  /* 0xffffffffff137424 */ /* 0x000fc600078e00ff */
[----:B------:R-:W-:-:S07]  /*269c0*/  IMAD.MOV.U32 R188, RZ, RZ, R22 ;  /* 0x000000ffffbc7224 */ /* 0x000fce00078e0016 */
[----:B------:R-:W-:Y:S05]  /*269d0*/  WARPSYNC.COLLECTIVE R19, `(.L_x_71496) ;  /* 0x0000000013087348 */ /* 0x000fea0003c00000 */
[----:B------:R0:W1:Y:S02]  /*269e0*/  SHFL.BFLY P6, R19, R188, R21, R20 ;  /* 0x0c000015bc137389 */ /* 0x00006400000c0014 */
[----:B01----:R-:W-:Y:S01]  /*269f0*/  ENDCOLLECTIVE ;  /* 0x000000000000791b */ /* 0x003fe20003800000 */
.L_x_71496:
[----:B------:R-:W-:Y:S02]  /*26a00*/  IMAD.MOV.U32 R21, RZ, RZ, 0x4 ;  /* 0x00000004ff157424 */ /* 0x000fe400078e00ff */
[----:B------:R-:W-:Y:S01]  /*26a10*/  FADD.FTZ R22, R22, R19 ;  /* 0x0000001316167221 */ /* 0x000fe20000010000 */
[----:B------:R-:W-:-:S04]  /*26a20*/  MOV R19, 0xffffffff ;  /* 0xffffffff00137802 */ /* 0x000fc80000000f00 */
[----:B------:R-:W-:-:S07]  /*26a30*/  MOV R188, R22 ;  /* 0x0000001600bc7202 */ /* 0x000fce0000000f00 */
[----:B------:R-:W-:Y:S05]  /*26a40*/  WARPSYNC.COLLECTIVE R19, `(.L_x_71497) ;  /* 0x0000000013087348 */ /* 0x000fea0003c00000 */
[----:B------:R0:W1:Y:S02]  /*26a50*/  SHFL.BFLY P6, R19, R188, R21, R20 ;  /* 0x0c000015bc137389 */ /* 0x00006400000c0014 */
[----:B01----:R-:W-:Y:S01]  /*26a60*/  ENDCOLLECTIVE ;  /* 0x000000000000791b */ /* 0x003fe20003800000 */
.L_x_71497:
[----:B------:R-:W-:Y:S01]  /*26a70*/  HFMA2.MMA R21, -RZ, RZ, 0, 4.76837158203125e-07 ;  /* 0x00000008ff157435 */ /* 0x000fe200000001ff */
[----:B------:R-:W-:Y:S01]  /*26a80*/  FADD.FTZ R22, R22, R19 ;  /* 0x0000001316167221 */ /* 0x000fe20000010000 */
[----:B------:R-:W-:-:S03]  /*26a90*/  IMAD.MOV.U32 R19, RZ, RZ, -0x1 ;  /* 0xffffffffff137424 */ /* 0x000fc600078e00ff */
[----:B------:R-:W-:-:S07]  /*26aa0*/  IMAD.MOV.U32 R188, RZ, RZ, R22 ;  /* 0x000000ffffbc7224 */ /* 0x000fce00078e0016 */
[----:B------:R-:W-:Y:S05]  /*26ab0*/  WARPSYNC.COLLECTIVE R19, `(.L_x_71498) ;  /* 0x0000000013087348 */ /* 0x000fea0003c00000 */
[----:B------:R0:W1:Y:S02]  /*26ac0*/  SHFL.BFLY P6, R19, R188, R21, R20 ;  /* 0x0c000015bc137389 */ /* 0x00006400000c0014 */
[----:B01----:R-:W-:Y:S01]  /*26ad0*/  ENDCOLLECTIVE ;  /* 0x000000000000791b */ /* 0x003fe20003800000 */
.L_x_71498:
[----:B------:R-:W-:Y:S02]  /*26ae0*/  IMAD.MOV.U32 R21, RZ, RZ, 0x10 ;  /* 0x00000010ff157424 */ /* 0x000fe400078e00ff */
[----:B------:R-:W-:Y:S01]  /*26af0*/  FADD.FTZ R22, R22, R19 ;  /* 0x0000001316167221 */ /* 0x000fe20000010000 */
[----:B------:R-:W-:-:S04]  /*26b00*/  MOV R19, 0xffffffff ;  /* 0xffffffff00137802 */ /* 0x000fc80000000f00 */
[----:B------:R-:W-:-:S07]  /*26b10*/  MOV R188, R22 ;  /* 0x0000001600bc7202 */ /* 0x000fce0000000f00 */
[----:B------:R-:W-:Y:S05]  /*26b20*/  WARPSYNC.COLLECTIVE R19, `(.L_x_71499) ;  /* 0x0000000013087348 */ /* 0x000fea0003c00000 */
[----:B------:R0:W1:Y:S02]  /*26b30*/  SHFL.BFLY P6, R19, R188, R21, R20 ;  /* 0x0c000015bc137389 */ /* 0x00006400000c0014 */
[----:B01----:R-:W-:Y:S01]  /*26b40*/  ENDCOLLECTIVE ;  /* 0x000000000000791b */ /* 0x003fe20003800000 */
.L_x_71499:
[----:B------:R-:W-:Y:S05]  /*26b50*/  BRA `(.L_x_71500) ;  /* 0xffffffd0007c7947 */ /* 0x000fea000383ffff */
.L_x_71501:
        /* <DEDUP_REMOVED lines=10> */
.L_x_72438:


//--------------------- .text._ZN10layer_norm13ln_fwd_kernelINS_13Kernel_traitsIfffffjLj2560ELj1ELj4ELj1ELj16ENS_18Kernel_traits_baseILj2560EfffffjLj128EEEEELb1ELb1ELb1ELb1EEEvNS_9FwdParamsE --------------------------
	.section	.text._ZN10layer_norm13ln_fwd_kernelINS_13Kernel_traitsIfffffjLj2560ELj1ELj4ELj1ELj16ENS_18Kernel_traits_baseILj2560EfffffjLj128EEEEELb1ELb1ELb1ELb1EEEvNS_9FwdParamsE,"ax",@progbits
	.align	128
        .global         _ZN10layer_norm13ln_fwd_kernelINS_13Kernel_traitsIfffffjLj2560ELj1ELj4ELj1ELj16ENS_18Kernel_traits_baseILj2560EfffffjLj128EEEEELb1ELb1ELb1ELb1EEEvNS_9FwdParamsE
        .type           _ZN10layer_norm13ln_fwd_kernelINS_13Kernel_traitsIfffffjLj2560ELj1ELj4ELj1ELj16ENS_18Kernel_traits_baseILj2560EfffffjLj128EEEEELb1ELb1ELb1ELb1EEEvNS_9FwdParamsE,@function
        .size           _ZN10layer_norm13ln_fwd_kernelINS_13Kernel_traitsIfffffjLj2560ELj1ELj4ELj1ELj16ENS_18Kernel_traits_baseILj2560EfffffjLj128EEEEELb1ELb1ELb1ELb1EEEvNS_9FwdParamsE,(.L_x_72439 - _ZN10layer_norm13ln_fwd_kernelINS_13Kernel_traitsIfffffjLj2560ELj1ELj4ELj1ELj16ENS_18Kernel_traits_baseILj2560EfffffjLj128EEEEELb1ELb1ELb1ELb1EEEvNS_9FwdParamsE)
        .other          _ZN10layer_norm13ln_fwd_kernelINS_13Kernel_traitsIfffffjLj2560ELj1ELj4ELj1ELj16ENS_18Kernel_traits_baseILj2560EfffffjLj128EEEEELb1ELb1ELb1ELb1EEEvNS_9FwdParamsE,@"STO_CUDA_ENTRY STV_DEFAULT"
_ZN10layer_norm13ln_fwd_kernelINS_13Kernel_traitsIfffffjLj2560ELj1ELj4ELj1ELj16ENS_18Kernel_traits_baseILj2560EfffffjLj128EEEEELb1ELb1ELb1ELb1EEEvNS_9FwdParamsE:
.text._ZN10layer_norm13ln_fwd_kernelINS_13Kernel_traitsIfffffjLj2560ELj1ELj4ELj1ELj16ENS_18Kernel_traits_baseILj2560EfffffjLj128EEEEELb1ELb1ELb1ELb1EEEvNS_9FwdParamsE:
        /* <DEDUP_REMOVED lines=37> */
[----:B------:R-:W-:Y:S01]  /*0250*/  CS2R R18, SRZ ;  /* 0x0000000000127805 */ /* 0x000fe2000001ff00 */
[----:B------:R-:W0:Y:S01]  /*0260*/  LDC.64 R136, c[0x0][0x260] ;  /* 0x00009800ff887b82 */ /* 0x000e220000000a00 */
[----:B-1----:R-:W-:-:S05]  /*0270*/  SHF.R.U32.HI R0, RZ, 0x5, R252 ;  /* 0x00000005ff007819 */ /* 0x002fca00000116fc */
[----:B----4-:R-:W-:Y:S01]  /*0280*/  IMAD R0, R15, 0x4, R0 ;  /* 0x000000040f007824 */ /* 0x010fe200078e0200 */
[----:B------:R-:W-:Y:S02]  /*0290*/  CS2R R82, SRZ ;  /* 0x0000000000527805 */ /* 0x000fe4000001ff00 */
[----:B------:R-:W-:Y:S02]  /*02a0*/  CS2R R84, SRZ ;  /* 0x0000000000547805 */ /* 0x000fe4000001ff00 */
        /* <DEDUP_REMOVED lines=66> */
[----:B------:R1:W5:Y:S01]  /*06d0*/  @P0 LDG.E.128 R20, desc[UR6][R40.64] ;  /* 0x0000000628140981 */ /* 0x000362000c1e1d00 */
[----:B------:R-:W-:-:S02]  /*06e0*/  @P0 IADD3.X R65, RZ, UR9, RZ, P1, !PT ;  /* 0x00000009ff410c10 */ /* 0x000fc40008ffe4ff */
[----:B------:R-:W-:Y:S02]  /*06f0*/  LOP3.LUT R147, R252, 0x40, RZ, 0xfc, !PT ;  /* 0x00000040fc937812 */ /* 0x000fe400078efcff */
[----:B------:R-:W-:Y:S01]  /*0700*/  @P0 LEA R86, P1, R245, UR8, 0x4 ;  /* 0x00000008f5560c11 */ /* 0x000fe2000f8220ff */
[----:B------:R-:W-:Y:S01]  /*0710*/  IMAD.HI.U32 R9, R118, -0x326172a9, RZ ;  /* 0xcd9e8d5776097827 */ /* 0x000fe200078e00ff */
[----:B------:R-:W-:-:S03]  /*0720*/  LOP3.LUT R129, R252, 0x260, RZ, 0xfc, !PT ;  /* 0x00000260fc817812 */ /* 0x000fc600078efcff */
[----:B------:R-:W-:Y:S01]  /*0730*/  IMAD.HI.U32 R3, R116, -0x2daee0ad, RZ ;  /* 0xd2511f5374037827 */ /* 0x000fe200078e00ff */
[----:B------:R-:W-:Y:S02]  /*0740*/  @P0 LEA R42, P2, R147, UR8, 0x4 ;  /* 0x00000008932a0c11 */ /* 0x000fe4000f8420ff */
[----:B------:R-:W-:Y:S02]  /*0750*/  @P0 IADD3.X R87, RZ, UR9, RZ, P1, !PT ;  /* 0x00000009ff570c10 */ /* 0x000fe40008ffe4ff */
[----:B------:R-:W-:Y:S02]  /*0760*/  @P0 LEA R2, P6, R252, UR8, 0x4 ;  /* 0x00000008fc020c11 */ /* 0x000fe4000f8c20ff */
[----:B------:R-:W-:Y:S02]  /*0770*/  @P0 LEA R30, P1, R129, UR8, 0x4 ;  /* 0x00000008811e0c11 */ /* 0x000fe4000f8220ff */
[----:B------:R-:W-:Y:S02]  /*0780*/  LOP3.LUT R10, R9, UR26, R10, 0x96, !PT ;  /* 0x0000001a090a7c12 */ /* 0x000fe4000f8e960a */
[----:B------:R-:W-:-:S02]  /*0790*/  LOP3.LUT R8, R3, UR27, R12, 0x96, !PT ;  /* 0x0000001b03087c12 */ /* 0x000fc4000f8e960c */
[----:B------:R-:W-:Y:S02]  /*07a0*/  CS2R R12, SRZ ;  /* 0x00000000000c7805 */ /* 0x000fe4000001ff00 */
[C---:B------:R-:W-:Y:S02]  /*07b0*/  LOP3.LUT R145, R252.reuse, 0x60, RZ, 0xfc, !PT ;  /* 0x00000060fc917812 */ /* 0x040fe400078efcff */
[C---:B------:R-:W-:Y:S02]  /*07c0*/  LOP3.LUT R119, R252.reuse, 0xa0, RZ, 0xfc, !PT ;  /* 0x000000a0fc777812 */ /* 0x040fe400078efcff */
[C---:B------:R-:W-:Y:S01]  /*07d0*/  LOP3.LUT R123, R252.reuse, 0xc0, RZ, 0xfc, !PT ;  /* 0x000000c0fc7b7812 */ /* 0x040fe200078efcff */
[----:B------:R-:W-:Y:S01]  /*07e0*/  @P0 IMAD.X R43, RZ, RZ, UR9, P2 ;  /* 0x00000009ff2b0e24 */ /* 0x000fe200090e06ff */
[----:B------:R-:W-:Y:S01]  /*07f0*/  LOP3.LUT R9, R252, 0x80, RZ, 0xfc, !PT ;  /* 0x00000080fc097812 */ /* 0x000fe200078efcff */
[----:B------:R-:W-:Y:S01]  /*0800*/  @P0 IMAD.X R3, RZ, RZ, UR9, P6 ;  /* 0x00000009ff030e24 */ /* 0x000fe2000b0e06ff */
[----:B------:R-:W-:-:S02]  /*0810*/  @P0 IADD3.X R31, RZ, UR9, RZ, P1, !PT ;  /* 0x00000009ff1f0c10 */ /* 0x000fc40008ffe4ff */
[----:B------:R-:W-:Y:S01]  /*0820*/  @P0 LEA R44, P3, R145, UR8, 0x4 ;  /* 0x00000008912c0c11 */ /* 0x000fe2000f8620ff */
[----:B------:R2:W5:Y:S01]  /*0830*/  @P0 LDG.E.128 R24, desc[UR6][R42.64] ;  /* 0x000000062a180981 */ /* 0x000562000c1e1d00 */
[----:B------:R-:W-:Y:S02]  /*0840*/  @P0 LEA R54, P5, R119, UR8, 0x4 ;  /* 0x0000000877360c11 */ /* 0x000fe4000f8a20ff */
[----:B------:R-:W-:Y:S01]  /*0850*/  @P0 LEA R56, P6, R123, UR8, 0x4 ;  /* 0x000000087b380c11 */ /* 0x000fe2000f8c20ff */
[----:B------:R3:W5:Y:S01]  /*0860*/  @P0 LDG.E.128 R12, desc[UR6][R30.64] ;  /* 0x000000061e0c0981 */ /* 0x000762000c1e1d00 */
[----:B------:R-:W-:Y:S02]  /*0870*/  @P0 LEA R52, P4, R9, UR8, 0x4 ;  /* 0x0000000809340c11 */ /* 0x000fe4000f8820ff */
[----:B-1----:R-:W-:Y:S02]  /*0880*/  CS2R R40, SRZ ;  /* 0x0000000000287805 */ /* 0x002fe4000001ff00 */
[----:B------:R-:W-:-:S02]  /*0890*/  LOP3.LUT R131, R252, 0x100, RZ, 0xfc, !PT ;  /* 0x00000100fc837812 */ /* 0x000fc400078efcff */
[C---:B------:R-:W-:Y:S02]  /*08a0*/  LOP3.LUT R135, R252.reuse, 0x120, RZ, 0xfc, !PT ;  /* 0x00000120fc877812 */ /* 0x040fe400078efcff */
[----:B--2---:R-:W-:Y:S02]  /*08b0*/  CS2R R42, SRZ ;  /* 0x00000000002a7805 */ /* 0x004fe4000001ff00 */
[C---:B------:R-:W-:Y:S01]  /*08c0*/  LOP3.LUT R141, R252.reuse, 0x160, RZ, 0xfc, !PT ;  /* 0x00000160fc8d7812 */ /* 0x040fe200078efcff */
[----:B------:R-:W-:Y:S01]  /*08d0*/  @P0 IMAD.X R45, RZ, RZ, UR9, P3 ;  /* 0x00000009ff2d0e24 */ /* 0x000fe200098e06ff */
[C---:B------:R-:W-:Y:S02]  /*08e0*/  LOP3.LUT R143, R252.reuse, 0x140, RZ, 0xfc, !PT ;  /* 0x00000140fc8f7812 */ /* 0x040fe400078efcff */
[----:B---3--:R-:W-:Y:S02]  /*08f0*/  CS2R R30, SRZ ;  /* 0x00000000001e7805 */ /* 0x008fe4000001ff00 */
[----:B------:R-:W-:Y:S01]  /*0900*/  @P0 IADD3.X R53, RZ, UR9, RZ, P4, !PT ;  /* 0x00000009ff350c10 */ /* 0x000fe2000a7fe4ff */
[----:B------:R-:W-:Y:S01]  /*0910*/  @P0 IMAD.X R55, RZ, RZ, UR9, P5 ;  /* 0x00000009ff370e24 */ /* 0x000fe2000a8e06ff */
[----:B------:R-:W-:Y:S01]  /*0920*/  LOP3.LUT R139, R252, 0x180, RZ, 0xfc, !PT ;  /* 0x00000180fc8b7812 */ /* 0x000fe200078efcff */
[----:B------:R-:W-:Y:S01]  /*0930*/  @P0 IMAD.X R57, RZ, RZ, UR9, P6 ;  /* 0x00000009ff390e24 */ /* 0x000fe2000b0e06ff */
[----:B------:R-:W-:Y:S01]  /*0940*/  @P0 LEA R66, P2, R131, UR8, 0x4 ;  /* 0x0000000883420c11 */ /* 0x000fe2000f8420ff */
[----:B------:R1:W5:Y:S01]  /*0950*/  @P0 LDG.E.128 R28, desc[UR6][R44.64] ;  /* 0x000000062c1c0981 */ /* 0x000362000c1e1d00 */
[----:B------:R-:W-:-:S02]  /*0960*/  @P0 LEA R68, P3, R135, UR8, 0x4 ;  /* 0x0000000887440c11 */ /* 0x000fc4000f8620ff */
[----:B------:R-:W-:Y:S01]  /*0970*/  @P0 LEA R78, P5, R141, UR8, 0x4 ;  /* 0x000000088d4e0c11 */ /* 0x000fe2000f8a20ff */
[----:B------:R2:W5:Y:S01]  /*0980*/  @P0 LDG.E.128 R32, desc[UR6][R52.64] ;  /* 0x0000000634200981 */ /* 0x000562000c1e1d00 */
[----:B------:R-:W-:Y:S02]  /*0990*/  @P0 LEA R76, P4, R143, UR8, 0x4 ;  /* 0x000000088f4c0c11 */ /* 0x000fe4000f8820ff */
[C---:B------:R-:W-:Y:S01]  /*09a0*/  LOP3.LUT R233, R252.reuse, 0x1c0, RZ, 0xfc, !PT ;  /* 0x000001c0fce97812 */ /* 0x040fe200078efcff */
[----:B------:R3:W5:Y:S01]  /*09b0*/  @P0 LDG.E.128 R36, desc[UR6][R54.64] ;  /* 0x0000000636240981 */ /* 0x000762000c1e1d00 */
[----:B------:R-:W-:Y:S02]  /*09c0*/  LOP3.LUT R11, R252, 0x1e0, RZ, 0xfc, !PT ;  /* 0x000001e0fc0b7812 */ /* 0x000fe400078efcff */
[----:B-1----:R-:W-:Y:S01]  /*09d0*/  CS2R R44, SRZ ;  /* 0x00000000002c7805 */ /* 0x002fe2000001ff00 */
[----:B------:R1:W5:Y:S01]  /*09e0*/  @P0 LDG.E.128 R40, desc[UR6][R56.64] ;  /* 0x0000000638280981 */ /* 0x000362000c1e1d00 */
[----:B------:R-:W-:Y:S01]  /*09f0*/  @P0 IMAD.X R67, RZ, RZ, UR9, P2 ;  /* 0x00000009ff430e24 */ /* 0x000fe200090e06ff */
[----:B--2---:R-:W-:Y:S01]  /*0a00*/  CS2R R52, SRZ ;  /* 0x0000000000347805 */ /* 0x004fe2000001ff00 */
[----:B------:R-:W-:Y:S01]  /*0a10*/  @P0 IMAD.X R69, RZ, RZ, UR9, P3 ;  /* 0x00000009ff450e24 */ /* 0x000fe200098e06ff */
[----:B------:R-:W-:Y:S01]  /*0a20*/  @P0 IADD3.X R77, RZ, UR9, RZ, P4, !PT ;  /* 0x00000009ff4d0c10 */ /* 0x000fe2000a7fe4ff */
[----:B------:R-:W-:Y:S01]  /*0a30*/  @P0 IMAD.X R79, RZ, RZ, UR9, P5 ;  /* 0x00000009ff4f0e24 */ /* 0x000fe2000a8e06ff */
[----:B---3--:R-:W-:-:S02]  /*0a40*/  CS2R R54, SRZ ;  /* 0x0000000000367805 */ /* 0x008fc4000001ff00 */
[----:B------:R-:W-:Y:S01]  /*0a50*/  @P0 LEA R80, P6, R139, UR8, 0x4 ;  /* 0x000000088b500c11 */ /* 0x000fe2000f8c20ff */
[----:B------:R2:W5:Y:S01]  /*0a60*/  @P0 LDG.E.128 R44, desc[UR6][R64.64] ;  /* 0x00000006402c0981 */ /* 0x000562000c1e1d00 */
[----:B-1----:R-:W-:Y:S02]  /*0a70*/  CS2R R56, SRZ ;  /* 0x0000000000387805 */ /* 0x002fe4000001ff00 */
[----:B------:R-:W-:Y:S01]  /*0a80*/  @P0 LEA R88, P2, R233, UR8, 0x4 ;  /* 0x00000008e9580c11 */ /* 0x000fe2000f8420ff */
[----:B------:R1:W5:Y:S01]  /*0a90*/  @P0 LDG.E.128 R48, desc[UR6][R66.64] ;  /* 0x0000000642300981 */ /* 0x000362000c1e1d00 */
[----:B------:R-:W-:Y:S02]  /*0aa0*/  @P0 LEA R90, P3, R11, UR8, 0x4 ;  /* 0x000000080b5a0c11 */ /* 0x000fe4000f8620ff */
[C---:B------:R-:W-:Y:S01]  /*0ab0*/  LOP3.LUT R121, R252.reuse, 0x220, RZ, 0xfc, !PT ;  /* 0x00000220fc797812 */ /* 0x040fe200078efcff */
[----:B------:R3:W5:Y:S01]  /*0ac0*/  @P0 LDG.E.128 R52, desc[UR6][R68.64] ;  /* 0x0000000644340981 */ /* 0x000762000c1e1d00 */
[----:B------:R-:W-:-:S02]  /*0ad0*/  LOP3.LUT R125, R252, 0x240, RZ, 0xfc, !PT ;  /* 0x00000240fc7d7812 */ /* 0x000fc400078efcff */
[----:B--2---:R-:W-:Y:S02]  /*0ae0*/  CS2R R64, SRZ ;  /* 0x0000000000407805 */ /* 0x004fe4000001ff00 */
[----:B------:R-:W-:Y:S01]  /*0af0*/  LOP3.LUT R117, R252, 0x200, RZ, 0xfc, !PT ;  /* 0x00000200fc757812 */ /* 0x000fe200078efcff */
[----:B------:R2:W5:Y:S01]  /*0b00*/  @P0 LDG.E.128 R56, desc[UR6][R76.64] ;  /* 0x000000064c380981 */ /* 0x000562000c1e1d00 */
[----:B------:R-:W-:Y:S01]  /*0b10*/  @P0 IMAD.X R81, RZ, RZ, UR9, P6 ;  /* 0x00000009ff510e24 */ /* 0x000fe2000b0e06ff */
[----:B-1----:R-:W-:Y:S02]  /*0b20*/  CS2R R66, SRZ ;  /* 0x0000000000427805 */ /* 0x002fe4000001ff00 */
[----:B------:R1:W5:Y:S01]  /*0b30*/  @P0 LDG.E.128 R60, desc[UR6][R78.64] ;  /* 0x000000064e3c0981 */ /* 0x000362000c1e1d00 */
[----:B------:R-:W-:Y:S01]  /*0b40*/  @P0 IMAD.X R89, RZ, RZ, UR9, P2 ;  /* 0x00000009ff590e24 */ /* 0x000fe200090e06ff */
[----:B---3--:R-:W-:Y:S01]  /*0b50*/  CS2R R68, SRZ ;  /* 0x0000000000447805 */ /* 0x008fe2000001ff00 */
[----:B------:R-:W-:Y:S01]  /*0b60*/  @P0 IMAD.X R91, RZ, RZ, UR9, P3 ;  /* 0x00000009ff5b0e24 */ /* 0x000fe200098e06ff */
[----:B------:R-:W5:Y:S01]  /*0b70*/  @P0 LDG.E.128 R16, desc[UR6][R2.64] ;  /* 0x0000000602100981 */ /* 0x000f62000c1e1d00 */
[----:B--2---:R-:W-:-:S02]  /*0b80*/  CS2R R76, SRZ ;  /* 0x00000000004c7805 */ /* 0x004fc4000001ff00 */
[----:B------:R-:W-:Y:S01]  /*0b90*/  @P0 LEA R114, P5, R121, UR8, 0x4 ;  /* 0x0000000879720c11 */ /* 0x000fe2000f8a20ff */
[----:B------:R2:W5:Y:S01]  /*0ba0*/  @P0 LDG.E.128 R64, desc[UR6][R80.64] ;  /* 0x0000000650400981 */ /* 0x000562000c1e1d00 */
[----:B-1----:R-:W-:Y:S02]  /*0bb0*/  CS2R R78, SRZ ;  /* 0x00000000004e7805 */ /* 0x002fe4000001ff00 */
[----:B------:R-:W-:Y:S01]  /*0bc0*/  @P0 LEA R164, P6, R125, UR8, 0x4 ;  /* 0x000000087da40c11 */ /* 0x000fe2000f8c20ff */
[----:B------:R1:W5:Y:S01]  /*0bd0*/  @P0 LDG.E.128 R68, desc[UR6][R86.64] ;  /* 0x0000000656440981 */ /* 0x000362000c1e1d00 */
[----:B------:R-:W-:Y:S01]  /*0be0*/  @P0 LEA R112, P4, R117, UR8, 0x4 ;  /* 0x0000000875700c11 */ /* 0x000fe2000f8820ff */
[----:B------:R-:W-:Y:S02]  /*0bf0*/  @P0 IMAD.X R115, RZ, RZ, UR9, P5 ;  /* 0x00000009ff730e24 */ /* 0x000fe4000a8e06ff */
[----:B------:R3:W5:Y:S01]  /*0c00*/  @P0 LDG.E.128 R72, desc[UR6][R88.64] ;  /* 0x0000000658480981 */ /* 0x000762000c1e1d00 */
[----:B------:R-:W-:-:S02]  /*0c10*/  @P0 IADD3.X R113, RZ, UR9, RZ, P4, !PT ;  /* 0x00000009ff710c10 */ /* 0x000fc4000a7fe4ff */
[----:B--2---:R-:W-:Y:S01]  /*0c20*/  CS2R R80, SRZ ;  /* 0x0000000000507805 */ /* 0x004fe2000001ff00 */
[----:B------:R2:W5:Y:S01]  /*0c30*/  @P0 LDG.E.128 R76, desc[UR6][R90.64] ;  /* 0x000000065a4c0981 */ /* 0x000562000c1e1d00 */
[----:B------:R-:W-:Y:S01]  /*0c40*/  @P0 IMAD.X R165, RZ, RZ, UR9, P6 ;  /* 0x00000009ffa50e24 */ /* 0x000fe2000b0e06ff */
[----:B-1----:R-:W-:Y:S01]  /*0c50*/  CS2R R86, SRZ ;  /* 0x0000000000567805 */ /* 0x002fe2000001ff00 */
[----:B------:R-:W-:Y:S02]  /*0c60*/  ULDC.64 UR8, c[0x0][0x278] ;  /* 0x00009e0000087ab9 */ /* 0x000fe40000000a00 */
[----:B------:R1:W5:Y:S01]  /*0c70*/  @P0 LDG.E.128 R80, desc[UR6][R112.64] ;  /* 0x0000000670500981 */ /* 0x000362000c1e1d00 */
[----:B---3--:R-:W-:-:S03]  /*0c80*/  CS2R R88, SRZ ;  /* 0x0000000000587805 */ /* 0x008fc6000001ff00 */
[----:B------:R1:W5:Y:S01]  /*0c90*/  @P0 LDG.E.128 R84, desc[UR6][R114.64] ;  /* 0x0000000672540981 */ /* 0x000362000c1e1d00 */
[----:B--2---:R-:W-:-:S06]  /*0ca0*/  CS2R R90, SRZ ;  /* 0x00000000005a7805 */ /* 0x004fcc000001ff00 */
[----:B------:R1:W5:Y:S01]  /*0cb0*/  @P0 LDG.E.128 R88, desc[UR6][R164.64] ;  /* 0x00000006a4580981 */ /* 0x000362000c1e1d00 */
[----:B------:R-:W-:Y:S02]  /*0cc0*/  LEA R162, P1, R252, UR8, 0x4 ;  /* 0x00000008fca27c11 */ /* 0x000fe4000f8220ff */
[----:B------:R-:W-:-:S03]  /*0cd0*/  LEA R160, P6, R149, UR8, 0x4 ;  /* 0x0000000895a07c11 */ /* 0x000fc6000f8c20ff */
[----:B------:R-:W-:Y:S01]  /*0ce0*/  IMAD.X R163, RZ, RZ, UR9, P1 ;  /* 0x00000009ffa37e24 */ /* 0x000fe200088e06ff */
[----:B------:R-:W-:Y:S01]  /*0cf0*/  LEA R94, P1, R145, UR8, 0x4 ;  /* 0x00000008915e7c11 */ /* 0x000fe2000f8220ff */
[----:B------:R-:W-:Y:S01]  /*0d00*/  IMAD.X R161, RZ, RZ, UR9, P6 ;  /* 0x00000009ffa17e24 */ /* 0x000fe2000b0e06ff */
[----:B------:R-:W-:Y:S02]  /*0d10*/  LEA R98, P4, R9, UR8, 0x4 ;  /* 0x0000000809627c11 */ /* 0x000fe4000f8820ff */
[----:B------:R-:W-:Y:S02]  /*0d20*/  LEA R106, P2, R123, UR8, 0x4 ;  /* 0x000000087b6a7c11 */ /* 0x000fe4000f8420ff */
[----:B------:R-:W-:Y:S01]  /*0d30*/  LEA R110, P6, R127, UR8, 0x4 ;  /* 0x000000087f6e7c11 */ /* 0x000fe2000f8c20ff */
[----:B------:R-:W-:Y:S01]  /*0d40*/  IMAD.X R95, RZ, RZ, UR9, P1 ;  /* 0x00000009ff5f7e24 */ /* 0x000fe200088e06ff */
[----:B------:R-:W-:Y:S02]  /*0d50*/  LEA R158, P5, R147, UR8, 0x4 ;  /* 0x00000008939e7c11 */ /* 0x000fe4000f8a20ff */
[----:B------:R-:W-:-:S02]  /*0d60*/  LEA R102, P3, R119, UR8, 0x4 ;  /* 0x0000000877667c11 */ /* 0x000fc4000f8620ff */
[----:B------:R-:W-:Y:S01]  /*0d70*/  LEA R154, P1, R135, UR8, 0x4 ;  /* 0x00000008879a7c11 */ /* 0x000fe2000f8220ff */
[----:B------:R-:W-:Y:S01]  /*0d80*/  IMAD.X R99, RZ, RZ, UR9, P4 ;  /* 0x00000009ff637e24 */ /* 0x000fe2000a0e06ff */
[----:B------:R-:W-:Y:S01]  /*0d90*/  IADD3.X R159, RZ, UR9, RZ, P5, !PT ;  /* 0x00000009ff9f7c10 */ /* 0x000fe2000affe4ff */
[----:B------:R-:W-:Y:S01]  /*0da0*/  IMAD.X R107, RZ, RZ, UR9, P2 ;  /* 0x00000009ff6b7e24 */ /* 0x000fe200090e06ff */
[----:B------:R-:W-:Y:S01]  /*0db0*/  LEA R152, P4, R143, UR8, 0x4 ;  /* 0x000000088f987c11 */ /* 0x000fe2000f8820ff */
[----:B------:R-:W-:Y:S01]  /*0dc0*/  IMAD.X R111, RZ, RZ, UR9, P6 ;  /* 0x00000009ff6f7e24 */ /* 0x000fe2000b0e06ff */
[----:B------:R-:W-:Y:S02]  /*0dd0*/  IADD3.X R103, RZ, UR9, RZ, P3, !PT ;  /* 0x00000009ff677c10 */ /* 0x000fe40009ffe4ff */
[----:B------:R-:W-:Y:S02]  /*0de0*/  LEA R248, P2, R139, UR8, 0x4 ;  /* 0x000000088bf87c11 */ /* 0x000fe4000f8420ff */
[----:B------:R-:W-:Y:S01]  /*0df0*/  LEA R236, P6, R245, UR8, 0x4 ;  /* 0x00000008f5ec7c11 */ /* 0x000fe2000f8c20ff */
[----:B------:R-:W-:Y:S01]  /*0e00*/  IMAD.X R155, RZ, RZ, UR9, P1 ;  /* 0x00000009ff9b7e24 */ /* 0x000fe200088e06ff */
[----:B------:R-:W-:-:S02]  /*0e10*/  LEA R156, P5, R131, UR8, 0x4 ;  /* 0x00000008839c7c11 */ /* 0x000fc4000f8a20ff */
[----:B------:R-:W-:Y:S02]  /*0e20*/  LEA R150, P3, R141, UR8, 0x4 ;  /* 0x000000088d967c11 */ /* 0x000fe4000f8620ff */
[----:B------:R-:W-:Y:S01]  /*0e30*/  LEA R96, P1, R11, UR8, 0x4 ;  /* 0x000000080b607c11 */ /* 0x000fe2000f8220ff */
[----:B------:R-:W-:Y:S01]  /*0e40*/  IMAD.X R153, RZ, RZ, UR9, P4 ;  /* 0x00000009ff997e24 */ /* 0x000fe2000a0e06ff */
[----:B------:R-:W-:Y:S01]  /*0e50*/  IADD3.X R157, RZ, UR9, RZ, P5, !PT ;  /* 0x00000009ff9d7c10 */ /* 0x000fe2000affe4ff */
[----:B------:R-:W-:Y:S01]  /*0e60*/  IMAD.X R249, RZ, RZ, UR9, P2 ;  /* 0x00000009fff97e24 */ /* 0x000fe200090e06ff */
[----:B------:R-:W-:Y:S01]  /*0e70*/  IADD3.X R151, RZ, UR9, RZ, P3, !PT ;  /* 0x00000009ff977c10 */ /* 0x000fe20009ffe4ff */
[----:B------:R-:W-:Y:S01]  /*0e80*/  IMAD.X R237, RZ, RZ, UR9, P6 ;  /* 0x00000009ffed7e24 */ /* 0x000fe2000b0e06ff */
[----:B------:R-:W-:Y:S02]  /*0e90*/  LEA R92, P5, R233, UR8, 0x4 ;  /* 0x00000008e95c7c11 */ /* 0x000fe4000f8a20ff */
[----:B------:R-:W-:-:S02]  /*0ea0*/  LEA R100, P4, R117, UR8, 0x4 ;  /* 0x0000000875647c11 */ /* 0x000fc4000f8820ff */
        /* <DEDUP_REMOVED lines=9> */
[----:B------:R-:W-:Y:S01]  /*0f40*/  IADD3.X R105, RZ, UR9, RZ, P3, !PT ;  /* 0x00000009ff697c10 */ /* 0x000fe20009ffe4ff */
[----:B------:R-:W-:-:S08]  /*0f50*/  IMAD.X R133, RZ, RZ, UR9, P6 ;  /* 0x00000009ff857e24 */ /* 0x000fd0000b0e06ff */
[----:B01----:R-:W-:Y:S05]  /*0f60*/  @P1 EXIT ;  /* 0x000000000000194d */ /* 0x003fea0003800000 */
[----:B------:R-:W2:Y:S01]  /*0f70*/  LDG.E.128 R240, desc[UR6][R162.64] ;  /* 0x00000006a2f07981 */ /* 0x000ea2000c1e1d00 */
[----:B------:R-:W-:Y:S01]  /*0f80*/  UIADD3 UR28, UR4, -0x700cb87f, URZ ;  /* 0x8ff34781041c7890 */ /* 0x000fe2000fffe03f */
[----:B------:R-:W-:Y:S01]  /*0f90*/  IMAD R2, R118, -0x326172a9, RZ ;  /* 0xcd9e8d5776027824 */ /* 0x000fe200078e02ff */
[----:B------:R-:W-:Y:S01]  /*0fa0*/  UIADD3 UR29, UR5, -0x695add53, URZ ;  /* 0x96a522ad051d7890 */ /* 0x000fe2000fffe03f */
[----:B------:R-:W3:Y:S01]  /*0fb0*/  LDG.E.128 R228, desc[UR6][R160.64] ;  /* 0x00000006a0e47981 */ /* 0x000ee2000c1e1d00 */
[----:B------:R-:W-:Y:S01]  /*0fc0*/  IMAD.HI.U32 R113, R8, -0x326172a9, RZ ;  /* 0xcd9e8d5708717827 */ /* 0x000fe200078e00ff */
[----:B------:R-:W-:Y:S02]  /*0fd0*/  ULDC.U8 UR8, c[0x0][0x2a0] ;  /* 0x0000a80000087ab9 */ /* 0x000fe40000000000 */
[----:B------:R-:W4:Y:S01]  /*0fe0*/  LDG.E.128 R224, desc[UR6][R158.64] ;  /* 0x000000069ee07981 */ /* 0x000f22000c1e1d00 */
[----:B------:R-:W-:Y:S01]  /*0ff0*/  IMAD R3, R116, -0x2daee0ad, RZ ;  /* 0xd2511f5374037824 */ /* 0x000fe200078e02ff */
[----:B------:R-:W-:Y:S01]  /*1000*/  LOP3.LUT R2, R113, UR28, R2, 0x96, !PT ;  /* 0x0000001c71027c12 */ /* 0x000fe2000f8e9602 */
[----:B------:R-:W-:Y:S01]  /*1010*/  IMAD.HI.U32 R112, R10, -0x2daee0ad, RZ ;  /* 0xd2511f530a707827 */ /* 0x000fe200078e00ff */
[----:B------:R-:W4:Y:S03]  /*1020*/  LDG.E.128 R220, desc[UR6][R94.64] ;  /* 0x000000065edc7981 */ /* 0x000f26000c1e1d00 */
[----:B------:R-:W-:Y:S01]  /*1030*/  IMAD.WIDE.U32 R148, R149, 0x10, R136 ;  /* 0x0000001095947825 */ /* 0x000fe200078e0088 */
[----:B------:R-:W4:Y:S01]  /*1040*/  LDG.E.128 R216, desc[UR6][R98.64] ;  /* 0x0000000662d87981 */ /* 0x000f22000c1e1d00 */
[----:B------:R-:W-:Y:S01]  /*1050*/  LOP3.LUT R3, R112, UR29, R3, 0x96, !PT ;  /* 0x0000001d70037c12 */ /* 0x000fe2000f8e9603 */
[----:B------:R-:W-:Y:S01]  /*1060*/  ULDC UR9, c[0x0][0x2d8] ;  /* 0x0000b60000097ab9 */ /* 0x000fe20000000800 */
        /* <DEDUP_REMOVED lines=29> */
[----:B------:R-:W4:Y:S04]  /*1240*/  LDG.E.128 R160, desc[UR6][R126.64] ;  /* 0x000000067ea07981 */ /* 0x000f28000c1e1d00 */
[----:B------:R-:W5:Y:S01]  /*1250*/  LDG.E.128 R248, desc[UR6][R248.64] ;  /* 0x00000006f8f87981 */ /* 0x000f62000c1e1d00 */
[----:B------:R-:W-:-:S03]  /*1260*/  IMAD.WIDE.U32 R118, R119, 0x10, R136 ;  /* 0x0000001077767825 */ /* 0x000fc600078e0088 */
[----:B------:R-:W5:Y:S01]  /*1270*/  LDG.E.128 R236, desc[UR6][R236.64] ;  /* 0x00000006ecec7981 */ /* 0x000f62000c1e1d00 */
[--C-:B------:R-:W-:Y:S01]  /*1280*/  IMAD.WIDE.U32 R112, R11, 0x10, R136.reuse ;  /* 0x000000100b707825 */ /* 0x100fe200078e0088 */
[----:B------:R-:W-:Y:S01]  /*1290*/  LOP3.LUT R7, R7, 0x3, RZ, 0xc0, !PT ;  /* 0x0000000307077812 */ /* 0x000fe200078ec0ff */
[----:B------:R-:W-:Y:S01]  /*12a0*/  ULDC.64 UR10, c[0x0][0x298] ;  /* 0x0000a600000a7ab9 */ /* 0x000fe20000000a00 */
[----:B------:R-:W4:Y:S01]  /*12b0*/  LDG.E.128 R140, desc[UR6][R138.64] ;  /* 0x000000068a8c7981 */ /* 0x000f22000c1e1d00 */
[----:B------:R-:W-:-:S03]  /*12c0*/  IMAD.WIDE.U32 R116, R117, 0x10, R136 ;  /* 0x0000001075747825 */ /* 0x000fc600078e0088 */
[----:B------:R-:W4:Y:S01]  /*12d0*/  LDG.E.128 R168, desc[UR6][R118.64] ;  /* 0x0000000676a87981 */ /* 0x000f22000c1e1d00 */
[----:B------:R-:W-:-:S03]  /*12e0*/  IMAD.WIDE.U32 R136, R252, 0x10, R136 ;  /* 0x00000010fc887825 */ /* 0x000fc600078e0088 */
        /* <DEDUP_REMOVED lines=16> */
[----:B------:R-:W-:Y:S01]  /*13f0*/  HFMA2.MMA R9, -RZ, RZ, 0, 0 ;  /* 0x00000000ff097435 */ /* 0x000fe200000001ff */
[----:B------:R-:W-:Y:S01]  /*1400*/  BSSY B0, `(.L_x_71502) ;  /* 0x0002242000007945 */ /* 0x000fe20003800000 */
[----:B------:R-:W-:-:S02]  /*1410*/  IMAD R8, R8, -0x326172a9, RZ ;  /* 0xcd9e8d5708087824 */ /* 0x000fc400078e02ff */
[----:B------:R-:W-:Y:S01]  /*1420*/  IMAD R10, R10, -0x2daee0ad, RZ ;  /* 0xd2511f530a0a7824 */ /* 0x000fe200078e02ff */
        /* <DEDUP_REMOVED lines=52> */
.L_x_72266:
[----:B0-----:R-:W0:Y:S08]  /*1770*/  LDC.64 R146, c[0x0][0x280] ;  /* 0x0000a000ff927b82 */ /* 0x001e300000000a00 */
[----:B------:R-:W1:Y:S08]  /*1780*/  LDC.64 R228, c[0x0][0x230] ;  /* 0x00008c00ffe47b82 */ /* 0x000e700000000a00 */
[----:B------:R-:W2:Y:S01]  /*1790*/  LDC R149, c[0x0][0x218] ;  /* 0x00008600ff957b82 */ /* 0x000ea20000000800 */
[----:B0-----:R-:W-:-:S06]  /*17a0*/  IMAD.WIDE R146, R0, 0x4, R146 ;  /* 0x0000000400927825 */ /* 0x001fcc00078e0292 */
[----:B------:R2:W3:Y:S01]  /*17b0*/  LDG.E R146, desc[UR6][R146.64] ;  /* 0x0000000692927981 */ /* 0x0004e2000c1e1900 */
[----:B-1----:R-:W-:-:S04]  /*17c0*/  ISETP.NE.U32.AND P0, PT, R228, RZ, PT ;  /* 0x000000ffe400720c */ /* 0x002fc80003f05070 */
[----:B------:R-:W-:Y:S01]  /*17d0*/  ISETP.NE.AND.EX P0, PT, R229, RZ, PT, P0 ;  /* 0x000000ffe500720c */ /* 0x000fe20003f05300 */
[----:B--2---:R-:W-:-:S05]  /*17e0*/  IMAD R147, R0, R149, RZ ;  /* 0x0000009500937224 */ /* 0x004fca00078e02ff */
[----:B------:R-:W-:-:S07]  /*17f0*/  SHF.R.S32.HI R148, RZ, 0x1f, R147 ;  /* 0x0000001fff947819 */ /* 0x000fce0000011493 */
[----:B------:R-:W0:Y:S01]  /*1800*/  @P0 LDC.64 R144, c[0x0][0x230] ;  /* 0x00008c00ff900b82 */ /* 0x000e220000000a00 */
[----:B------:R-:W-:-:S04]  /*1810*/  LEA.HI R147, R148, R147, RZ, 0x2 ;  /* 0x0000009394937211 */ /* 0x000fc800078f10ff */
[----:B------:R-:W-:-:S05]  /*1820*/  LEA.HI.SX32 R150, R147, R252, 0x1e ;  /* 0x000000fc93967211 */ /* 0x000fca00078ff2ff */
[----:B0-----:R-:W-:-:S05]  /*1830*/  @P0 IMAD.WIDE.U32 R144, R150, 0x10, R144 ;  /* 0x0000001096900825 */ /* 0x001fca00078e0090 */
[----:B------:R0:W2:Y:S01]  /*1840*/  @P0 LDG.E.128 R136, desc[UR6][R144.64] ;  /* 0x0000000690880981 */ /* 0x0000a2000c1e1d00 */
[----:B------:R-:W-:Y:S01]  /*1850*/  IMAD.MOV.U32 R151, RZ, RZ, RZ ;  /* 0x000000ffff977224 */ /* 0x000fe200078e00ff */
[----:B------:R-:W-:Y:S01]  /*1860*/  BSSY B1, `(.L_x_71503) ;  /* 0x000006c000017945 */ /* 0x000fe20003800000 */
[----:B------:R-:W-:Y:S02]  /*1870*/  SHF.R.S32.HI R243, RZ, 0x1f, R0 ;  /* 0x0000001ffff37819 */ /* 0x000fe40000011400 */
[----:B---3--:R-:W-:-:S13]  /*1880*/  ISETP.GE.AND P3, PT, R146, 0x1, PT ;  /* 0x000000019200780c */ /* 0x008fda0003f66270 */
[----:B0-----:R-:W-:-:S04]  /*1890*/  @P3 VIADD R144, R146, 0xffffffff ;  /* 0xffffffff92903836 */ /* 0x001fc80000000000 */
[----:B------:R-:W-:Y:S02]  /*18a0*/  @P3 IMAD R144, R144, R149, RZ ;  /* 0x0000009590903224 */ /* 0x000fe400078e02ff */
[----:B------:R-:W0:Y:S03]  /*18b0*/  LDC.64 R148, c[0x0][0x288] ;  /* 0x0000a200ff947b82 */ /* 0x000e260000000a00 */
[----:B------:R-:W-:-:S04]  /*18c0*/  @P3 SHF.R.S32.HI R145, RZ, 0x1f, R144 ;  /* 0x0000001fff913819 */ /* 0x000fc80000011490 */
[----:B------:R-:W-:-:S04]  /*18d0*/  @P3 LEA.HI R145, R145, R144, RZ, 0x2 ;  /* 0x0000009091913211 */ /* 0x000fc800078f10ff */
[----:B------:R-:W-:Y:S02]  /*18e0*/  @P3 LEA.HI.SX32 R151, R145, R252, 0x1e ;  /* 0x000000fc91973211 */ /* 0x000fe400078ff2ff */
[----:B------:R-:W1:Y:S01]  /*18f0*/  @P3 LDC.64 R144, c[0x0][0x220] ;  /* 0x00008800ff903b82 */ /* 0x000e620000000a00 */
[----:B------:R-:W-:-:S13]  /*1900*/  ISETP.GT.AND P4, PT, R146, RZ, PT ;  /* 0x000000ff9200720c */ /* 0x000fda0003f84270 */
[----:B------:R-:W-:Y:S01]  /*1910*/  @!P4 ISETP.NE.U32.AND P1, PT, R228, RZ, PT ;  /* 0x000000ffe400c20c */ /* 0x000fe20003f25070 */
[----:B-1----:R-:W-:-:S03]  /*1920*/  @P3 IMAD.WIDE.U32 R144, R151, 0x10, R144 ;  /* 0x0000001097903825 */ /* 0x002fc600078e0090 */
[----:B------:R-:W-:Y:S02]  /*1930*/  @!P4 ISETP.NE.AND.EX P1, PT, R229, RZ, PT, P1 ;  /* 0x000000ffe500c20c */ /* 0x000fe40003f25310 */
[----:B-----5:R0:W5:Y:S02]  /*1940*/  @P3 LDG.E.128 R140, desc[UR6][R144.64] ;  /* 0x00000006908c3981 */ /* 0x020164000c1e1d00 */
[----:B--2---:R-:W-:Y:S01]  /*1950*/  @!P4 FSEL R220, R136, RZ, P1 ;  /* 0x000000ff88dcc208 */ /* 0x004fe20000800000 */
[----:B0-----:R-:W-:-:S05]  /*1960*/  IMAD.WIDE R144, R0, 0x4, R148 ;  /* 0x0000000400907825 */ /* 0x001fca00078e0294 */
[----:B------:R0:W5:Y:S02]  /*1970*/  LDG.E R242, desc[UR6][R144.64] ;  /* 0x0000000690f27981 */ /* 0x000164000c1e1900 */
[----:B0-----:R-:W-:Y:S01]  /*1980*/  @!P4 MOV R144, R7 ;  /* 0x000000070090c202 */ /* 0x001fe20000000f00 */
[----:B------:R-:W-:Y:S06]  /*1990*/  @!P4 BRA `(.L_x_71504) ;  /* 0x000000040060c947 */ /* 0x000fec0003800000 */
        /* <DEDUP_REMOVED lines=12> */
.L_x_71506:
[----:B------:R-:W-:-:S07]  /*1a60*/  IMAD.MOV.U32 R11, RZ, RZ, R8 ;  /* 0x000000ffff0b7224 */ /* 0x000fce00078e0008 */
.L_x_71507:
[----:B------:R-:W-:Y:S05]  /*1a70*/  BSYNC B2 ;  /* 0x0000000000027941 */ /* 0x000fea0003800000 */
.L_x_71505:
        /* <DEDUP_REMOVED lines=16> */
.L_x_71511:
[----:B------:R-:W-:Y:S05]  /*1b80*/  BSYNC B3 ;  /* 0x0000000000037941 */ /* 0x000fea0003800000 */
.L_x_71510:
        /* <DEDUP_REMOVED lines=44> */
.L_x_71509:
[----:B------:R-:W-:Y:S05]  /*1e50*/  BSYNC B2 ;  /* 0x0000000000027941 */ /* 0x000fea0003800000 */
.L_x_71508:
        /* <DEDUP_REMOVED lines=10> */
[----:B------:R-:W-:Y:S01]  /*1f00*/  @P0 FADD.FTZ R220, R136, R220 ;  /* 0x000000dc88dc0221 */ /* 0x000fe20000010000 */
[----:B------:R-:W-:-:S07]  /*1f10*/  PRMT R11, R7, 0x7610, R11 ;  /* 0x00007610070b7816 */ /* 0x000fce000000000b */
.L_x_71504:
[----:B------:R-:W-:Y:S05]  /*1f20*/  BSYNC B1 ;  /* 0x0000000000017941 */ /* 0x000fea0003800000 */
.L_x_71503:
        /* <DEDUP_REMOVED lines=18> */
.L_x_71515:
[----:B------:R-:W-:-:S07]  /*2050*/  IMAD.MOV.U32 R7, RZ, RZ, R8 ;  /* 0x000000ffff077224 */ /* 0x000fce00078e0008 */
.L_x_71516:
[----:B------:R-:W-:Y:S05]  /*2060*/  BSYNC B2 ;  /* 0x0000000000027941 */ /* 0x000fea0003800000 */
.L_x_71514:
        /* <DEDUP_REMOVED lines=16> */
.L_x_71520:
[----:B------:R-:W-:Y:S05]  /*2170*/  BSYNC B3 ;  /* 0x0000000000037941 */ /* 0x000fea0003800000 */
.L_x_71519:
        /* <DEDUP_REMOVED lines=44> */
.L_x_71518:
[----:B------:R-:W-:Y:S05]  /*2440*/  BSYNC B2 ;  /* 0x0000000000027941 */ /* 0x000fea0003800000 */
.L_x_71517:
        /* <DEDUP_REMOVED lines=12> */
.L_x_71513:
[----:B------:R-:W-:Y:S05]  /*2510*/  BSYNC B1 ;  /* 0x0000000000017941 */ /* 0x000fea0003800000 */
.L_x_71512:
        /* <DEDUP_REMOVED lines=18> */
.L_x_71524:
[----:B------:R-:W-:-:S07]  /*2640*/  MOV R7, R8 ;  /* 0x0000000800077202 */ /* 0x000fce0000000f00 */
.L_x_71525:
[----:B------:R-:W-:Y:S05]  /*2650*/  BSYNC B2 ;  /* 0x0000000000027941 */ /* 0x000fea0003800000 */
.L_x_71523:
        /* <DEDUP_REMOVED lines=16> */
.L_x_71529:
[----:B------:R-:W-:Y:S05]  /*2760*/  BSYNC B3 ;  /* 0x0000000000037941 */ /* 0x000fea0003800000 */
.L_x_71528:
        /* <DEDUP_REMOVED lines=44> */
.L_x_71527:
[----:B------:R-:W-:Y:S05]  /*2a30*/  BSYNC B2 ;  /* 0x0000000000027941 */ /* 0x000fea0003800000 */
.L_x_71526:
        /* <DEDUP_REMOVED lines=12> */
.L_x_71522:
[----:B------:R-:W-:Y:S05]  /*2b00*/  BSYNC B1 ;  /* 0x0000000000017941 */ /* 0x000fea0003800000 */
.L_x_71521:
        /* <DEDUP_REMOVED lines=18> */
.L_x_71533:
[----:B------:R-:W-:-:S07]  /*2c30*/  IMAD.MOV.U32 R7, RZ, RZ, R8 ;  /* 0x000000ffff077224 */ /* 0x000fce00078e0008 */
.L_x_71534:
[----:B------:R-:W-:Y:S05]  /*2c40*/  BSYNC B2 ;  /* 0x0000000000027941 */ /* 0x000fea0003800000 */
.L_x_71532:
        /* <DEDUP_REMOVED lines=16> */
.L_x_71538:
[----:B------:R-:W-:Y:S05]  /*2d50*/  BSYNC B3 ;  /* 0x0000000000037941 */ /* 0x000fea0003800000 */
.L_x_71537:
        /* <DEDUP_REMOVED lines=44> */
.L_x_71536:
[----:B------:R-:W-:Y:S05]  /*3020*/  BSYNC B2 ;  /* 0x0000000000027941 */ /* 0x000fea0003800000 */
.L_x_71535:
        /* <DEDUP_REMOVED lines=12> */
.L_x_71531:
[----:B------:R-:W-:Y:S05]  /*30f0*/  BSYNC B1 ;  /* 0x0000000000017941 */ /* 0x000fea0003800000 */
.L_x_71530:
        /* <DEDUP_REMOVED lines=16> */
.L_x_71540:
[----:B------:R-:W-:Y:S05]  /*3200*/  BSYNC B1 ;  /* 0x0000000000017941 */ /* 0x000fea0003800000 */
.L_x_71539:
[----:B01----:R-:W0:Y:S01]  /*3210*/  @P3 LDC.64 R144, c[0x0][0x220] ;  /* 0x00008800ff903b82 */ /* 0x003e220000000a00 */
[----:B------:R-:W-:-:S07]  /*3220*/  IADD3 R146, R151, 0x20, RZ ;  /* 0x0000002097927810 */ /* 0x000fce0007ffe0ff */
[----:B------:R-:W1:Y:S01]  /*3230*/  @P0 LDC.64 R148, c[0x0][0x230] ;  /* 0x00008c00ff940b82 */ /* 0x000e620000000a00 */
[----:B0-----:R-:W-:-:S05]  /*3240*/  @P3 IMAD.WIDE.U32 R144, R146, 0x10, R144 ;  /* 0x0000001092903825 */ /* 0x001fca00078e0090 */
[----:B-----5:R0:W5:Y:S02]  /*3250*/  @P3 LDG.E.128 R140, desc[UR6][R144.64] ;  /* 0x00000006908c3981 */ /* 0x020164000c1e1d00 */
[----:B0-----:R-:W-:-:S04]  /*3260*/  VIADD R144, R150, 0x20 ;  /* 0x0000002096907836 */ /* 0x001fc80000000000 */
[----:B-1----:R-:W-:-:S05]  /*3270*/  @P0 IMAD.WIDE.U32 R148, R144, 0x10, R148 ;  /* 0x0000001090940825 */ /* 0x002fca00078e0094 */
        /* <DEDUP_REMOVED lines=19> */
.L_x_71544:
[----:B------:R-:W-:-:S07]  /*33b0*/  IMAD.MOV.U32 R7, RZ, RZ, R8 ;  /* 0x000000ffff077224 */ /* 0x000fce00078e0008 */
.L_x_71545:
[----:B------:R-:W-:Y:S05]  /*33c0*/  BSYNC B2 ;  /* 0x0000000000027941 */ /* 0x000fea0003800000 */
.L_x_71543:
        /* <DEDUP_REMOVED lines=16> */
.L_x_71549:
[----:B------:R-:W-:Y:S05]  /*34d0*/  BSYNC B3 ;  /* 0x0000000000037941 */ /* 0x000fea0003800000 */
.L_x_71548:
        /* <DEDUP_REMOVED lines=43> */
.L_x_71547:
[----:B------:R-:W-:Y:S05]  /*3790*/  BSYNC B2 ;  /* 0x0000000000027941 */ /* 0x000fea0003800000 */
.L_x_71546:
        /* <DEDUP_REMOVED lines=12> */
.L_x_71542:
[----:B------:R-:W-:Y:S05]  /*3860*/  BSYNC B1 ;  /* 0x0000000000017941 */ /* 0x000fea0003800000 */
.L_x_71541:
        /* <DEDUP_REMOVED lines=18> */
.L_x_71553:
[----:B------:R-:W-:-:S07]  /*3990*/  IMAD.MOV.U32 R7, RZ, RZ, R8 ;  /* 0x000000ffff077224 */ /* 0x000fce00078e0008 */
.L_x_71554:
[----:B------:R-:W-:Y:S05]  /*39a0*/  BSYNC B2 ;  /* 0x0000000000027941 */ /* 0x000fea0003800000 */
.L_x_71552:
        /* <DEDUP_REMOVED lines=16> */
.L_x_71558:
[----:B------:R-:W-:Y:S05]  /*3ab0*/  BSYNC B3 ;  /* 0x0000000000037941 */ /* 0x000fea0003800000 */
.L_x_71557:
        /* <DEDUP_REMOVED lines=44> */
.L_x_71556:
[----:B------:R-:W-:Y:S05]  /*3d80*/  BSYNC B2 ;  /* 0x0000000000027941 */ /* 0x000fea0003800000 */
.L_x_71555:
        /* <DEDUP_REMOVED lines=12> */
.L_x_71551:
[----:B------:R-:W-:Y:S05]  /*3e50*/  BSYNC B1 ;  /* 0x0000000000017941 */ /* 0x000fea0003800000 */
.L_x_71550:
        /* <DEDUP_REMOVED lines=18> */
.L_x_71562:
[----:B------:R-:W-:-:S07]  /*3f80*/  IMAD.MOV.U32 R7, RZ, RZ, R8 ;  /* 0x000000ffff077224 */ /* 0x000fce00078e0008 */
.L_x_71563:
[----:B------:R-:W-:Y:S05]  /*3f90*/  BSYNC B2 ;  /* 0x0000000000027941 */ /* 0x000fea0003800000 */
.L_x_71561:
        /* <DEDUP_REMOVED lines=16> */
.L_x_71567:
[----:B------:R-:W-:Y:S05]  /*40a0*/  BSYNC B3 ;  /* 0x0000000000037941 */ /* 0x000fea0003800000 */
.L_x_71566:
        /* <DEDUP_REMOVED lines=44> */
.L_x_71565:
[----:B------:R-:W-:Y:S05]  /*4370*/  BSYNC B2 ;  /* 0x0000000000027941 */ /* 0x000fea0003800000 */
.L_x_71564:
        /* <DEDUP_REMOVED lines=12> */
.L_x_71560:
[----:B------:R-:W-:Y:S05]  /*4440*/  BSYNC B1 ;  /* 0x0000000000017941 */ /* 0x000fea0003800000 */
.L_x_71559:
        /* <DEDUP_REMOVED lines=18> */
.L_x_71571:
[----:B------:R-:W-:-:S07]  /*4570*/  IMAD.MOV.U32 R145, RZ, RZ, R8 ;  /* 0x000000ffff917224 */ /* 0x000fce00078e0008 */
.L_x_71572:
[----:B------:R-:W-:Y:S05]  /*4580*/  BSYNC B2 ;  /* 0x0000000000027941 */ /* 0x000fea0003800000 */
.L_x_71570:
        /* <DEDUP_REMOVED lines=16> */
.L_x_71576:
[----:B------:R-:W-:Y:S05]  /*4690*/  BSYNC B3 ;  /* 0x0000000000037941 */ /* 0x000fea0003800000 */
.L_x_71575:
        /* <DEDUP_REMOVED lines=44> */
.L_x_71574:
[----:B------:R-:W-:Y:S05]  /*4960*/  BSYNC B2 ;  /* 0x0000000000027941 */ /* 0x000fea0003800000 */
.L_x_71573:
        /* <DEDUP_REMOVED lines=12> */
.L_x_71569:
[----:B------:R-:W-:Y:S05]  /*4a30*/  BSYNC B1 ;  /* 0x0000000000017941 */ /* 0x000fea0003800000 */
.L_x_71568:
        /* <DEDUP_REMOVED lines=15> */
.L_x_71578:
[----:B------:R-:W-:Y:S05]  /*4b30*/  BSYNC B1 ;  /* 0x0000000000017941 */ /* 0x000fea0003800000 */
.L_x_71577:
        /* <DEDUP_REMOVED lines=26> */
.L_x_71582:
[----:B------:R-:W-:-:S07]  /*4ce0*/  MOV R11, R8 ;  /* 0x00000008000b7202 */ /* 0x000fce0000000f00 */
.L_x_71583:
[----:B------:R-:W-:Y:S05]  /*4cf0*/  BSYNC B2 ;  /* 0x0000000000027941 */ /* 0x000fea0003800000 */
.L_x_71581:
        /* <DEDUP_REMOVED lines=16> */
.L_x_71587:
[----:B------:R-:W-:Y:S05]  /*4e00*/  BSYNC B3 ;  /* 0x0000000000037941 */ /* 0x000fea0003800000 */
.L_x_71586:
        /* <DEDUP_REMOVED lines=44> */
.L_x_71585:
[----:B------:R-:W-:Y:S05]  /*50d0*/  BSYNC B2 ;  /* 0x0000000000027941 */ /* 0x000fea0003800000 */
.L_x_71584:
        /* <DEDUP_REMOVED lines=12> */
.L_x_71580:
[----:B------:R-:W-:Y:S05]  /*51a0*/  BSYNC B1 ;  /* 0x0000000000017941 */ /* 0x000fea0003800000 */
.L_x_71579:
        /* <DEDUP_REMOVED lines=18> */
.L_x_71591:
[----:B------:R-:W-:-:S07]  /*52d0*/  IMAD.MOV.U32 R7, RZ, RZ, R8 ;  /* 0x000000ffff077224 */ /* 0x000fce00078e0008 */
.L_x_71592:
[----:B------:R-:W-:Y:S05]  /*52e0*/  BSYNC B2 ;  /* 0x0000000000027941 */ /* 0x000fea0003800000 */
.L_x_71590:
        /* <DEDUP_REMOVED lines=16> */
.L_x_71596:
[----:B------:R-:W-:Y:S05]  /*53f0*/  BSYNC B3 ;  /* 0x0000000000037941 */ /* 0x000fea0003800000 */
.L_x_71595:
        /* <DEDUP_REMOVED lines=44> */
.L_x_71594:
[----:B------:R-:W-:Y:S05]  /*56c0*/  BSYNC B2 ;  /* 0x0000000000027941 */ /* 0x000fea0003800000 */
.L_x_71593:
        /* <DEDUP_REMOVED lines=12> */
.L_x_71589:
[----:B------:R-:W-:Y:S05]  /*5790*/  BSYNC B1 ;  /* 0x0000000000017941 */ /* 0x000fea0003800000 */
.L_x_71588:
        /* <DEDUP_REMOVED lines=18> */
.L_x_71600:
[----:B------:R-:W-:-:S07]  /*58c0*/  MOV R7, R8 ;  /* 0x0000000800077202 */ /* 0x000fce0000000f00 */
.L_x_71601:
[----:B------:R-:W-:Y:S05]  /*58d0*/  BSYNC B2 ;  /* 0x0000000000027941 */ /* 0x000fea0003800000 */
.L_x_71599:
        /* <DEDUP_REMOVED lines=16> */
.L_x_71605:
[----:B------:R-:W-:Y:S05]  /*59e0*/  BSYNC B3 ;  /* 0x0000000000037941 */ /* 0x000fea0003800000 */
.L_x_71604:
        /* <DEDUP_REMOVED lines=44> */
.L_x_71603:
[----:B------:R-:W-:Y:S05]  /*5cb0*/  BSYNC B2 ;  /* 0x0000000000027941 */ /* 0x000fea0003800000 */
.L_x_71602:
        /* <DEDUP_REMOVED lines=12> */
.L_x_71598:
[----:B------:R-:W-:Y:S05]  /*5d80*/  BSYNC B1 ;  /* 0x0000000000017941 */ /* 0x000fea0003800000 */
.L_x_71597:
        /* <DEDUP_REMOVED lines=18> */
.L_x_71609:
[----:B------:R-:W-:-:S07]  /*5eb0*/  IMAD.MOV.U32 R145, RZ, RZ, R8 ;  /* 0x000000ffff917224 */ /* 0x000fce00078e0008 */
.L_x_71610:
[----:B------:R-:W-:Y:S05]  /*5ec0*/  BSYNC B2 ;  /* 0x0000000000027941 */ /* 0x000fea0003800000 */
.L_x_71608:
        /* <DEDUP_REMOVED lines=16> */
.L_x_71614:
[----:B------:R-:W-:Y:S05]  /*5fd0*/  BSYNC B3 ;  /* 0x0000000000037941 */ /* 0x000fea0003800000 */
.L_x_71613:
        /* <DEDUP_REMOVED lines=44> */
.L_x_71612:
[----:B------:R-:W-:Y:S05]  /*62a0*/  BSYNC B2 ;  /* 0x0000000000027941 */ /* 0x000fea0003800000 */
.L_x_71611:
        /* <DEDUP_REMOVED lines=12> */
.L_x_71607:
[----:B------:R-:W-:Y:S05]  /*6370*/  BSYNC B1 ;  /* 0x0000000000017941 */ /* 0x000fea0003800000 */
.L_x_71606:
        /* <DEDUP_REMOVED lines=15> */
.L_x_71616:
[----:B------:R-:W-:Y:S05]  /*6470*/  BSYNC B1 ;  /* 0x0000000000017941 */ /* 0x000fea0003800000 */
.L_x_71615:
        /* <DEDUP_REMOVED lines=26> */
.L_x_71620:
[----:B------:R-:W-:-:S07]  /*6620*/  MOV R11, R8 ;  /* 0x00000008000b7202 */ /* 0x000fce0000000f00 */
.L_x_71621:
[----:B------:R-:W-:Y:S05]  /*6630*/  BSYNC B2 ;  /* 0x0000000000027941 */ /* 0x000fea0003800000 */
.L_x_71619:
        /* <DEDUP_REMOVED lines=16> */
.L_x_71625:
[----:B------:R-:W-:Y:S05]  /*6740*/  BSYNC B3 ;  /* 0x0000000000037941 */ /* 0x000fea0003800000 */
.L_x_71624:
        /* <DEDUP_REMOVED lines=44> */
.L_x_71623:
[----:B------:R-:W-:Y:S05]  /*6a10*/  BSYNC B2 ;  /* 0x0000000000027941 */ /* 0x000fea0003800000 */
.L_x_71622:
        /* <DEDUP_REMOVED lines=12> */
.L_x_71618:
[----:B------:R-:W-:Y:S05]  /*6ae0*/  BSYNC B1 ;  /* 0x0000000000017941 */ /* 0x000fea0003800000 */
.L_x_71617:
        /* <DEDUP_REMOVED lines=18> */
.L_x_71629:
[----:B------:R-:W-:-:S07]  /*6c10*/  IMAD.MOV.U32 R7, RZ, RZ, R8 ;  /* 0x000000ffff077224 */ /* 0x000fce00078e0008 */
.L_x_71630:
[----:B------:R-:W-:Y:S05]  /*6c20*/  BSYNC B2 ;  /* 0x0000000000027941 */ /* 0x000fea0003800000 */
.L_x_71628:
        /* <DEDUP_REMOVED lines=16> */
.L_x_71634:
[----:B------:R-:W-:Y:S05]  /*6d30*/  BSYNC B3 ;  /* 0x0000000000037941 */ /* 0x000fea0003800000 */
.L_x_71633:
        /* <DEDUP_REMOVED lines=44> */
.L_x_71632:
[----:B------:R-:W-:Y:S05]  /*7000*/  BSYNC B2 ;  /* 0x0000000000027941 */ /* 0x000fea0003800000 */
.L_x_71631:
        /* <DEDUP_REMOVED lines=12> */
.L_x_71627:
[----:B------:R-:W-:Y:S05]  /*70d0*/  BSYNC B1 ;  /* 0x0000000000017941 */ /* 0x000fea0003800000 */
.L_x_71626:
        /* <DEDUP_REMOVED lines=18> */
.L_x_71638:
[----:B------:R-:W-:-:S07]  /*7200*/  MOV R7, R8 ;  /* 0x0000000800077202 */ /* 0x000fce0000000f00 */
.L_x_71639:
[----:B------:R-:W-:Y:S05]  /*7210*/  BSYNC B2 ;  /* 0x0000000000027941 */ /* 0x000fea0003800000 */
.L_x_71637:
        /* <DEDUP_REMOVED lines=16> */
.L_x_71643:
[----:B------:R-:W-:Y:S05]  /*7320*/  BSYNC B3 ;  /* 0x0000000000037941 */ /* 0x000fea0003800000 */
.L_x_71642:
        /* <DEDUP_REMOVED lines=44> */
.L_x_71641:
[----:B------:R-:W-:Y:S05]  /*75f0*/  BSYNC B2 ;  /* 0x0000000000027941 */ /* 0x000fea0003800000 */
.L_x_71640:
        /* <DEDUP_REMOVED lines=12> */
.L_x_71636:
[----:B------:R-:W-:Y:S05]  /*76c0*/  BSYNC B1 ;  /* 0x0000000000017941 */ /* 0x000fea0003800000 */
.L_x_71635:
        /* <DEDUP_REMOVED lines=18> */
.L_x_71647:
[----:B------:R-:W-:-:S07]  /*77f0*/  IMAD.MOV.U32 R145, RZ, RZ, R8 ;  /* 0x000000ffff917224 */ /* 0x000fce00078e0008 */
.L_x_71648:
[----:B------:R-:W-:Y:S05]  /*7800*/  BSYNC B2 ;  /* 0x0000000000027941 */ /* 0x000fea0003800000 */
.L_x_71646:
        /* <DEDUP_REMOVED lines=16> */
.L_x_71652:
[----:B------:R-:W-:Y:S05]  /*7910*/  BSYNC B3 ;  /* 0x0000000000037941 */ /* 0x000fea0003800000 */
.L_x_71651:
        /* <DEDUP_REMOVED lines=44> */
.L_x_71650:
[----:B------:R-:W-:Y:S05]  /*7be0*/  BSYNC B2 ;  /* 0x0000000000027941 */ /* 0x000fea0003800000 */
.L_x_71649:
        /* <DEDUP_REMOVED lines=12> */
.L_x_71645:
[----:B------:R-:W-:Y:S05]  /*7cb0*/  BSYNC B1 ;  /* 0x0000000000017941 */ /* 0x000fea0003800000 */
.L_x_71644:
        /* <DEDUP_REMOVED lines=15> */
.L_x_71654:
[----:B------:R-:W-:Y:S05]  /*7db0*/  BSYNC B1 ;  /* 0x0000000000017941 */ /* 0x000fea0003800000 */
.L_x_71653:
        /* <DEDUP_REMOVED lines=26> */
.L_x_71658:
[----:B------:R-:W-:-:S07]  /*7f60*/  MOV R11, R8 ;  /* 0x00000008000b7202 */ /* 0x000fce0000000f00 */
.L_x_71659:
[----:B------:R-:W-:Y:S05]  /*7f70*/  BSYNC B2 ;  /* 0x0000000000027941 */ /* 0x000fea0003800000 */
.L_x_71657:
        /* <DEDUP_REMOVED lines=16> */
.L_x_71663:
[----:B------:R-:W-:Y:S05]  /*8080*/  BSYNC B3 ;  /* 0x0000000000037941 */ /* 0x000fea0003800000 */
.L_x_71662:
        /* <DEDUP_REMOVED lines=44> */
.L_x_71661:
[----:B------:R-:W-:Y:S05]  /*8350*/  BSYNC B2 ;  /* 0x0000000000027941 */ /* 0x000fea0003800000 */
.L_x_71660:
        /* <DEDUP_REMOVED lines=12> */
.L_x_71656:
[----:B------:R-:W-:Y:S05]  /*8420*/  BSYNC B1 ;  /* 0x0000000000017941 */ /* 0x000fea0003800000 */
.L_x_71655:
        /* <DEDUP_REMOVED lines=18> */
.L_x_71667:
[----:B------:R-:W-:-:S07]  /*8550*/  IMAD.MOV.U32 R7, RZ, RZ, R8 ;  /* 0x000000ffff077224 */ /* 0x000fce00078e0008 */
.L_x_71668:
[----:B------:R-:W-:Y:S05]  /*8560*/  BSYNC B2 ;  /* 0x0000000000027941 */ /* 0x000fea0003800000 */
.L_x_71666:
        /* <DEDUP_REMOVED lines=16> */
.L_x_71672:
[----:B------:R-:W-:Y:S05]  /*8670*/  BSYNC B3 ;  /* 0x0000000000037941 */ /* 0x000fea0003800000 */
.L_x_71671:
        /* <DEDUP_REMOVED lines=44> */
.L_x_71670:
[----:B------:R-:W-:Y:S05]  /*8940*/  BSYNC B2 ;  /* 0x0000000000027941 */ /* 0x000fea0003800000 */
.L_x_71669:
        /* <DEDUP_REMOVED lines=12> */
.L_x_71665:
[----:B------:R-:W-:Y:S05]  /*8a10*/  BSYNC B1 ;  /* 0x0000000000017941 */ /* 0x000fea0003800000 */
.L_x_71664:
        /* <DEDUP_REMOVED lines=18> */
.L_x_71676:
[----:B------:R-:W-:-:S07]  /*8b40*/  MOV R7, R8 ;  /* 0x0000000800077202 */ /* 0x000fce0000000f00 */
.L_x_71677:
[----:B------:R-:W-:Y:S05]  /*8b50*/  BSYNC B2 ;  /* 0x0000000000027941 */ /* 0x000fea0003800000 */
.L_x_71675:
        /* <DEDUP_REMOVED lines=16> */
.L_x_71681:
[----:B------:R-:W-:Y:S05]  /*8c60*/  BSYNC B3 ;  /* 0x0000000000037941 */ /* 0x000fea0003800000 */
.L_x_71680:
        /* <DEDUP_REMOVED lines=44> */
.L_x_71679:
[----:B------:R-:W-:Y:S05]  /*8f30*/  BSYNC B2 ;  /* 0x0000000000027941 */ /* 0x000fea0003800000 */
.L_x_71678:
        /* <DEDUP_REMOVED lines=12> */
.L_x_71674:
[----:B------:R-:W-:Y:S05]  /*9000*/  BSYNC B1 ;  /* 0x0000000000017941 */ /* 0x000fea0003800000 */
.L_x_71673:
        /* <DEDUP_REMOVED lines=18> */
.L_x_71685:
[----:B------:R-:W-:-:S07]  /*9130*/  IMAD.MOV.U32 R145, RZ, RZ, R8 ;  /* 0x000000ffff917224 */ /* 0x000fce00078e0008 */
.L_x_71686:
[----:B------:R-:W-:Y:S05]  /*9140*/  BSYNC B2 ;  /* 0x0000000000027941 */ /* 0x000fea0003800000 */
.L_x_71684:
        /* <DEDUP_REMOVED lines=16> */
.L_x_71690:
[----:B------:R-:W-:Y:S05]  /*9250*/  BSYNC B3 ;  /* 0x0000000000037941 */ /* 0x000fea0003800000 */
.L_x_71689:
        /* <DEDUP_REMOVED lines=44> */
.L_x_71688:
[----:B------:R-:W-:Y:S05]  /*9520*/  BSYNC B2 ;  /* 0x0000000000027941 */ /* 0x000fea0003800000 */
.L_x_71687:
        /* <DEDUP_REMOVED lines=12> */
.L_x_71683:
[----:B------:R-:W-:Y:S05]  /*95f0*/  BSYNC B1 ;  /* 0x0000000000017941 */ /* 0x000fea0003800000 */
.L_x_71682:
        /* <DEDUP_REMOVED lines=15> */
.L_x_71692:
[----:B------:R-:W-:Y:S05]  /*96f0*/  BSYNC B1 ;  /* 0x0000000000017941 */ /* 0x000fea0003800000 */
.L_x_71691:
        /* <DEDUP_REMOVED lines=26> */
.L_x_71696:
[----:B------:R-:W-:-:S07]  /*98a0*/  MOV R11, R8 ;  /* 0x00000008000b7202 */ /* 0x000fce0000000f00 */
.L_x_71697:
[----:B------:R-:W-:Y:S05]  /*98b0*/  BSYNC B2 ;  /* 0x0000000000027941 */ /* 0x000fea0003800000 */
.L_x_71695:
        /* <DEDUP_REMOVED lines=16> */
.L_x_71701:
[----:B------:R-:W-:Y:S05]  /*99c0*/  BSYNC B3 ;  /* 0x0000000000037941 */ /* 0x000fea0003800000 */
.L_x_71700:
        /* <DEDUP_REMOVED lines=44> */
.L_x_71699:
[----:B------:R-:W-:Y:S05]  /*9c90*/  BSYNC B2 ;  /* 0x0000000000027941 */ /* 0x000fea0003800000 */
.L_x_71698:
        /* <DEDUP_REMOVED lines=12> */
.L_x_71694:
[----:B------:R-:W-:Y:S05]  /*9d60*/  BSYNC B1 ;  /* 0x0000000000017941 */ /* 0x000fea0003800000 */
.L_x_71693:
        /* <DEDUP_REMOVED lines=18> */
.L_x_71705:
[----:B------:R-:W-:-:S07]  /*9e90*/  IMAD.MOV.U32 R7, RZ, RZ, R8 ;  /* 0x000000ffff077224 */ /* 0x000fce00078e0008 */
.L_x_71706:
[----:B------:R-:W-:Y:S05]  /*9ea0*/  BSYNC B2 ;  /* 0x0000000000027941 */ /* 0x000fea0003800000 */
.L_x_71704:
        /* <DEDUP_REMOVED lines=16> */
.L_x_71710:
[----:B------:R-:W-:Y:S05]  /*9fb0*/  BSYNC B3 ;  /* 0x0000000000037941 */ /* 0x000fea0003800000 */
.L_x_71709:
        /* <DEDUP_REMOVED lines=44> */
.L_x_71708:
[----:B------:R-:W-:Y:S05]  /*a280*/  BSYNC B2 ;  /* 0x0000000000027941 */ /* 0x000fea0003800000 */
.L_x_71707:
        /* <DEDUP_REMOVED lines=12> */
.L_x_71703:
[----:B------:R-:W-:Y:S05]  /*a350*/  BSYNC B1 ;  /* 0x0000000000017941 */ /* 0x000fea0003800000 */
.L_x_71702:
        /* <DEDUP_REMOVED lines=18> */
.L_x_71714:
[----:B------:R-:W-:-:S07]  /*a480*/  MOV R7, R8 ;  /* 0x0000000800077202 */ /* 0x000fce0000000f00 */
.L_x_71715:
[----:B------:R-:W-:Y:S05]  /*a490*/  BSYNC B2 ;  /* 0x0000000000027941 */ /* 0x000fea0003800000 */
.L_x_71713:
        /* <DEDUP_REMOVED lines=16> */
.L_x_71719:
[----:B------:R-:W-:Y:S05]  /*a5a0*/  BSYNC B3 ;  /* 0x0000000000037941 */ /* 0x000fea0003800000 */
.L_x_71718:
        /* <DEDUP_REMOVED lines=44> */
.L_x_71717:
[----:B------:R-:W-:Y:S05]  /*a870*/  BSYNC B2 ;  /* 0x0000000000027941 */ /* 0x000fea0003800000 */
.L_x_71716:
        /* <DEDUP_REMOVED lines=12> */
.L_x_71712:
[----:B------:R-:W-:Y:S05]  /*a940*/  BSYNC B1 ;  /* 0x0000000000017941 */ /* 0x000fea0003800000 */
.L_x_71711:
        /* <DEDUP_REMOVED lines=18> */
.L_x_71723:
[----:B------:R-:W-:-:S07]  /*aa70*/  IMAD.MOV.U32 R145, RZ, RZ, R8 ;  /* 0x000000ffff917224 */ /* 0x000fce00078e0008 */
.L_x_71724:
[----:B------:R-:W-:Y:S05]  /*aa80*/  BSYNC B2 ;  /* 0x0000000000027941 */ /* 0x000fea0003800000 */
.L_x_71722:
        /* <DEDUP_REMOVED lines=16> */
.L_x_71728:
[----:B------:R-:W-:Y:S05]  /*ab90*/  BSYNC B3 ;  /* 0x0000000000037941 */ /* 0x000fea0003800000 */
.L_x_71727:
        /* <DEDUP_REMOVED lines=44> */
.L_x_71726:
[----:B------:R-:W-:Y:S05]  /*ae60*/  BSYNC B2 ;  /* 0x0000000000027941 */ /* 0x000fea0003800000 */
.L_x_71725:
        /* <DEDUP_REMOVED lines=12> */
.L_x_71721:
[----:B------:R-:W-:Y:S05]  /*af30*/  BSYNC B1 ;  /* 0x0000000000017941 */ /* 0x000fea0003800000 */
.L_x_71720:
        /* <DEDUP_REMOVED lines=15> */
.L_x_71730:
[----:B------:R-:W-:Y:S05]  /*b030*/  BSYNC B1 ;  /* 0x0000000000017941 */ /* 0x000fea0003800000 */
.L_x_71729:
        /* <DEDUP_REMOVED lines=26> */
.L_x_71734:
[----:B------:R-:W-:-:S07]  /*b1e0*/  MOV R11, R8 ;  /* 0x00000008000b7202 */ /* 0x000fce0000000f00 */
.L_x_71735:
[----:B------:R-:W-:Y:S05]  /*b1f0*/  BSYNC B2 ;  /* 0x0000000000027941 */ /* 0x000fea0003800000 */
.L_x_71733:
        /* <DEDUP_REMOVED lines=16> */
.L_x_71739:
[----:B------:R-:W-:Y:S05]  /*b300*/  BSYNC B3 ;  /* 0x0000000000037941 */ /* 0x000fea0003800000 */
.L_x_71738:
        /* <DEDUP_REMOVED lines=44> */
.L_x_71737:
[----:B------:R-:W-:Y:S05]  /*b5d0*/  BSYNC B2 ;  /* 0x0000000000027941 */ /* 0x000fea0003800000 */
.L_x_71736:
        /* <DEDUP_REMOVED lines=12> */
.L_x_71732:
[----:B------:R-:W-:Y:S05]  /*b6a0*/  BSYNC B1 ;  /* 0x0000000000017941 */ /* 0x000fea0003800000 */
.L_x_71731:
        /* <DEDUP_REMOVED lines=18> */
.L_x_71743:
[----:B------:R-:W-:-:S07]  /*b7d0*/  IMAD.MOV.U32 R7, RZ, RZ, R8 ;  /* 0x000000ffff077224 */ /* 0x000fce00078e0008 */
.L_x_71744:
[----:B------:R-:W-:Y:S05]  /*b7e0*/  BSYNC B2 ;  /* 0x0000000000027941 */ /* 0x000fea0003800000 */
.L_x_71742:
        /* <DEDUP_REMOVED lines=16> */
.L_x_71748:
[----:B------:R-:W-:Y:S05]  /*b8f0*/  BSYNC B3 ;  /* 0x0000000000037941 */ /* 0x000fea0003800000 */
.L_x_71747:
        /* <DEDUP_REMOVED lines=44> */
.L_x_71746:
[----:B------:R-:W-:Y:S05]  /*bbc0*/  BSYNC B2 ;  /* 0x0000000000027941 */ /* 0x000fea0003800000 */
.L_x_71745:
        /* <DEDUP_REMOVED lines=12> */
.L_x_71741:
[----:B------:R-:W-:Y:S05]  /*bc90*/  BSYNC B1 ;  /* 0x0000000000017941 */ /* 0x000fea0003800000 */
.L_x_71740:
        /* <DEDUP_REMOVED lines=18> */
.L_x_71752:
[----:B------:R-:W-:-:S07]  /*bdc0*/  MOV R7, R8 ;  /* 0x0000000800077202 */ /* 0x000fce0000000f00 */
.L_x_71753:
[----:B------:R-:W-:Y:S05]  /*bdd0*/  BSYNC B2 ;  /* 0x0000000000027941 */ /* 0x000fea0003800000 */
.L_x_71751:
        /* <DEDUP_REMOVED lines=16> */
.L_x_71757:
[----:B------:R-:W-:Y:S05]  /*bee0*/  BSYNC B3 ;  /* 0x0000000000037941 */ /* 0x000fea0003800000 */
.L_x_71756:
        /* <DEDUP_REMOVED lines=44> */
.L_x_71755:
[----:B------:R-:W-:Y:S05]  /*c1b0*/  BSYNC B2 ;  /* 0x0000000000027941 */ /* 0x000fea0003800000 */
.L_x_71754:
        /* <DEDUP_REMOVED lines=12> */
.L_x_71750:
[----:B------:R-:W-:Y:S05]  /*c280*/  BSYNC B1 ;  /* 0x0000000000017941 */ /* 0x000fea0003800000 */
.L_x_71749:
        /* <DEDUP_REMOVED lines=18> */
.L_x_71761:
[----:B------:R-:W-:-:S07]  /*c3b0*/  IMAD.MOV.U32 R145, RZ, RZ, R8 ;  /* 0x000000ffff917224 */ /* 0x000fce00078e0008 */
.L_x_71762:
[----:B------:R-:W-:Y:S05]  /*c3c0*/  BSYNC B2 ;  /* 0x0000000000027941 */ /* 0x000fea0003800000 */
.L_x_71760:
        /* <DEDUP_REMOVED lines=16> */
.L_x_71766:
[----:B------:R-:W-:Y:S05]  /*c4d0*/  BSYNC B3 ;  /* 0x0000000000037941 */ /* 0x000fea0003800000 */
.L_x_71765:
        /* <DEDUP_REMOVED lines=44> */
.L_x_71764:
[----:B------:R-:W-:Y:S05]  /*c7a0*/  BSYNC B2 ;  /* 0x0000000000027941 */ /* 0x000fea0003800000 */
.L_x_71763:
        /* <DEDUP_REMOVED lines=12> */
.L_x_71759:
[----:B------:R-:W-:Y:S05]  /*c870*/  BSYNC B1 ;  /* 0x0000000000017941 */ /* 0x000fea0003800000 */
.L_x_71758:
        /* <DEDUP_REMOVED lines=15> */
.L_x_71768:
[----:B------:R-:W-:Y:S05]  /*c970*/  BSYNC B1 ;  /* 0x0000000000017941 */ /* 0x000fea0003800000 */
.L_x_71767:
        /* <DEDUP_REMOVED lines=26> */
.L_x_71772:
[----:B------:R-:W-:-:S07]  /*cb20*/  MOV R11, R8 ;  /* 0x00000008000b7202 */ /* 0x000fce0000000f00 */
.L_x_71773:
[----:B------:R-:W-:Y:S05]  /*cb30*/  BSYNC B2 ;  /* 0x0000000000027941 */ /* 0x000fea0003800000 */
.L_x_71771:
        /* <DEDUP_REMOVED lines=16> */
.L_x_71777:
[----:B------:R-:W-:Y:S05]  /*cc40*/  BSYNC B3 ;  /* 0x0000000000037941 */ /* 0x000fea0003800000 */
.L_x_71776:
        /* <DEDUP_REMOVED lines=44> */
.L_x_71775:
[----:B------:R-:W-:Y:S05]  /*cf10*/  BSYNC B2 ;  /* 0x0000000000027941 */ /* 0x000fea0003800000 */
.L_x_71774:
        /* <DEDUP_REMOVED lines=12> */
.L_x_71770:
[----:B------:R-:W-:Y:S05]  /*cfe0*/  BSYNC B1 ;  /* 0x0000000000017941 */ /* 0x000fea0003800000 */
.L_x_71769:
        /* <DEDUP_REMOVED lines=18> */
.L_x_71781:
[----:B------:R-:W-:-:S07]  /*d110*/  IMAD.MOV.U32 R7, RZ, RZ, R8 ;  /* 0x000000ffff077224 */ /* 0x000fce00078e0008 */
.L_x_71782:
[----:B------:R-:W-:Y:S05]  /*d120*/  BSYNC B2 ;  /* 0x0000000000027941 */ /* 0x000fea0003800000 */
.L_x_71780:
        /* <DEDUP_REMOVED lines=16> */
.L_x_71786:
[----:B------:R-:W-:Y:S05]  /*d230*/  BSYNC B3 ;  /* 0x0000000000037941 */ /* 0x000fea0003800000 */
.L_x_71785:
        /* <DEDUP_REMOVED lines=44> */
.L_x_71784:
[----:B------:R-:W-:Y:S05]  /*d500*/  BSYNC B2 ;  /* 0x0000000000027941 */ /* 0x000fea0003800000 */
.L_x_71783:
        /* <DEDUP_REMOVED lines=12> */
.L_x_71779:
[----:B------:R-:W-:Y:S05]  /*d5d0*/  BSYNC B1 ;  /* 0x0000000000017941 */ /* 0x000fea0003800000 */
.L_x_71778:
        /* <DEDUP_REMOVED lines=18> */
.L_x_71790:
[----:B------:R-:W-:-:S07]  /*d700*/  MOV R7, R8 ;  /* 0x0000000800077202 */ /* 0x000fce0000000f00 */
.L_x_71791:
[----:B------:R-:W-:Y:S05]  /*d710*/  BSYNC B2 ;  /* 0x0000000000027941 */ /* 0x000fea0003800000 */
.L_x_71789:
        /* <DEDUP_REMOVED lines=16> */
.L_x_71795:
[----:B------:R-:W-:Y:S05]  /*d820*/  BSYNC B3 ;  /* 0x0000000000037941 */ /* 0x000fea0003800000 */
.L_x_71794:
        /* <DEDUP_REMOVED lines=44> */
.L_x_71793:
[----:B------:R-:W-:Y:S05]  /*daf0*/  BSYNC B2 ;  /* 0x0000000000027941 */ /* 0x000fea0003800000 */
.L_x_71792:
        /* <DEDUP_REMOVED lines=12> */
.L_x_71788:
[----:B------:R-:W-:Y:S05]  /*dbc0*/  BSYNC B1 ;  /* 0x0000000000017941 */ /* 0x000fea0003800000 */
.L_x_71787:
        /* <DEDUP_REMOVED lines=18> */
.L_x_71799:
[----:B------:R-:W-:-:S07]  /*dcf0*/  IMAD.MOV.U32 R145, RZ, RZ, R8 ;  /* 0x000000ffff917224 */ /* 0x000fce00078e0008 */
.L_x_71800:
[----:B------:R-:W-:Y:S05]  /*dd00*/  BSYNC B2 ;  /* 0x0000000000027941 */ /* 0x000fea0003800000 */
.L_x_71798:
        /* <DEDUP_REMOVED lines=16> */
.L_x_71804:
[----:B------:R-:W-:Y:S05]  /*de10*/  BSYNC B3 ;  /* 0x0000000000037941 */ /* 0x000fea0003800000 */
.L_x_71803:
        /* <DEDUP_REMOVED lines=44> */
.L_x_71802:
[----:B------:R-:W-:Y:S05]  /*e0e0*/  BSYNC B2 ;  /* 0x0000000000027941 */ /* 0x000fea0003800000 */
.L_x_71801:
        /* <DEDUP_REMOVED lines=12> */
.L_x_71797:
[----:B------:R-:W-:Y:S05]  /*e1b0*/  BSYNC B1 ;  /* 0x0000000000017941 */ /* 0x000fea0003800000 */
.L_x_71796:
        /* <DEDUP_REMOVED lines=15> */
.L_x_71806:
[----:B------:R-:W-:Y:S05]  /*e2b0*/  BSYNC B1 ;  /* 0x0000000000017941 */ /* 0x000fea0003800000 */
.L_x_71805:
        /* <DEDUP_REMOVED lines=26> */
.L_x_71810:
[----:B------:R-:W-:-:S07]  /*e460*/  MOV R11, R8 ;  /* 0x00000008000b7202 */ /* 0x000fce0000000f00 */
.L_x_71811:
[----:B------:R-:W-:Y:S05]  /*e470*/  BSYNC B2 ;  /* 0x0000000000027941 */ /* 0x000fea0003800000 */
.L_x_71809:
        /* <DEDUP_REMOVED lines=16> */
.L_x_71815:
[----:B------:R-:W-:Y:S05]  /*e580*/  BSYNC B3 ;  /* 0x0000000000037941 */ /* 0x000fea0003800000 */
.L_x_71814:
        /* <DEDUP_REMOVED lines=44> */
.L_x_71813:
[----:B------:R-:W-:Y:S05]  /*e850*/  BSYNC B2 ;  /* 0x0000000000027941 */ /* 0x000fea0003800000 */
.L_x_71812:
        /* <DEDUP_REMOVED lines=12> */
.L_x_71808:
[----:B------:R-:W-:Y:S05]  /*e920*/  BSYNC B1 ;  /* 0x0000000000017941 */ /* 0x000fea0003800000 */
.L_x_71807:
        /* <DEDUP_REMOVED lines=18> */
.L_x_71819:
[----:B------:R-:W-:-:S07]  /*ea50*/  IMAD.MOV.U32 R7, RZ, RZ, R8 ;  /* 0x000000ffff077224 */ /* 0x000fce00078e0008 */
.L_x_71820:
[----:B------:R-:W-:Y:S05]  /*ea60*/  BSYNC B2 ;  /* 0x0000000000027941 */ /* 0x000fea0003800000 */
.L_x_71818:
        /* <DEDUP_REMOVED lines=16> */
.L_x_71824:
[----:B------:R-:W-:Y:S05]  /*eb70*/  BSYNC B3 ;  /* 0x0000000000037941 */ /* 0x000fea0003800000 */
.L_x_71823:
        /* <DEDUP_REMOVED lines=44> */
.L_x_71822:
[----:B------:R-:W-:Y:S05]  /*ee40*/  BSYNC B2 ;  /* 0x0000000000027941 */ /* 0x000fea0003800000 */
.L_x_71821:
        /* <DEDUP_REMOVED lines=12> */
.L_x_71817:
[----:B------:R-:W-:Y:S05]  /*ef10*/  BSYNC B1 ;  /* 0x0000000000017941 */ /* 0x000fea0003800000 */
.L_x_71816:
        /* <DEDUP_REMOVED lines=18> */
.L_x_71828:
[----:B------:R-:W-:-:S07]  /*f040*/  MOV R7, R8 ;  /* 0x0000000800077202 */ /* 0x000fce0000000f00 */
.L_x_71829:
[----:B------:R-:W-:Y:S05]  /*f050*/  BSYNC B2 ;  /* 0x0000000000027941 */ /* 0x000fea0003800000 */
.L_x_71827:
        /* <DEDUP_REMOVED lines=16> */
.L_x_71833:
[----:B------:R-:W-:Y:S05]  /*f160*/  BSYNC B3 ;  /* 0x0000000000037941 */ /* 0x000fea0003800000 */
.L_x_71832:
        /* <DEDUP_REMOVED lines=44> */
.L_x_71831:
[----:B------:R-:W-:Y:S05]  /*f430*/  BSYNC B2 ;  /* 0x0000000000027941 */ /* 0x000fea0003800000 */
.L_x_71830:
        /* <DEDUP_REMOVED lines=12> */
.L_x_71826:
[----:B------:R-:W-:Y:S05]  /*f500*/  BSYNC B1 ;  /* 0x0000000000017941 */ /* 0x000fea0003800000 */
.L_x_71825:
        /* <DEDUP_REMOVED lines=18> */
.L_x_71837:
[----:B------:R-:W-:-:S07]  /*f630*/  IMAD.MOV.U32 R145, RZ, RZ, R8 ;  /* 0x000000ffff917224 */ /* 0x000fce00078e0008 */
.L_x_71838:
[----:B------:R-:W-:Y:S05]  /*f640*/  BSYNC B2 ;  /* 0x0000000000027941 */ /* 0x000fea0003800000 */
.L_x_71836:
        /* <DEDUP_REMOVED lines=16> */
.L_x_71842:
[----:B------:R-:W-:Y:S05]  /*f750*/  BSYNC B3 ;  /* 0x0000000000037941 */ /* 0x000fea0003800000 */
.L_x_71841:
        /* <DEDUP_REMOVED lines=44> */
.L_x_71840:
[----:B------:R-:W-:Y:S05]  /*fa20*/  BSYNC B2 ;  /* 0x0000000000027941 */ /* 0x000fea0003800000 */
.L_x_71839:
        /* <DEDUP_REMOVED lines=12> */
.L_x_71835:
[----:B------:R-:W-:Y:S05]  /*faf0*/  BSYNC B1 ;  /* 0x0000000000017941 */ /* 0x000fea0003800000 */
.L_x_71834:
        /* <DEDUP_REMOVED lines=15> */
.L_x_71844:
[----:B------:R-:W-:Y:S05]  /*fbf0*/  BSYNC B1 ;  /* 0x0000000000017941 */ /* 0x000fea0003800000 */
.L_x_71843:
        /* <DEDUP_REMOVED lines=26> */
.L_x_71848:
[----:B------:R-:W-:-:S07]  /*fda0*/  MOV R11, R8 ;  /* 0x00000008000b7202 */ /* 0x000fce0000000f00 */
.L_x_71849:
[----:B------:R-:W-:Y:S05]  /*fdb0*/  BSYNC B2 ;  /* 0x0000000000027941 */ /* 0x000fea0003800000 */
.L_x_71847:
        /* <DEDUP_REMOVED lines=16> */
.L_x_71853:
[----:B------:R-:W-:Y:S05]  /*fec0*/  BSYNC B3 ;  /* 0x0000000000037941 */ /* 0x000fea0003800000 */
.L_x_71852:
        /* <DEDUP_REMOVED lines=44> */
.L_x_71851:
[----:B------:R-:W-:Y:S05]  /*10190*/  BSYNC B2 ;  /* 0x0000000000027941 */ /* 0x000fea0003800000 */
.L_x_71850:
        /* <DEDUP_REMOVED lines=12> */
.L_x_71846:
[----:B------:R-:W-:Y:S05]  /*10260*/  BSYNC B1 ;  /* 0x0000000000017941 */ /* 0x000fea0003800000 */
.L_x_71845:
        /* <DEDUP_REMOVED lines=18> */
.L_x_71857:
[----:B------:R-:W-:-:S07]  /*10390*/  IMAD.MOV.U32 R7, RZ, RZ, R8 ;  /* 0x000000ffff077224 */ /* 0x000fce00078e0008 */
.L_x_71858:
[----:B------:R-:W-:Y:S05]  /*103a0*/  BSYNC B2 ;  /* 0x0000000000027941 */ /* 0x000fea0003800000 */
.L_x_71856:
        /* <DEDUP_REMOVED lines=16> */
.L_x_71862:
[----:B------:R-:W-:Y:S05]  /*104b0*/  BSYNC B3 ;  /* 0x0000000000037941 */ /* 0x000fea0003800000 */
.L_x_71861:
        /* <DEDUP_REMOVED lines=44> */
.L_x_71860:
[----:B------:R-:W-:Y:S05]  /*10780*/  BSYNC B2 ;  /* 0x0000000000027941 */ /* 0x000fea0003800000 */
.L_x_71859:
        /* <DEDUP_REMOVED lines=12> */
.L_x_71855:
[----:B------:R-:W-:Y:S05]  /*10850*/  BSYNC B1 ;  /* 0x0000000000017941 */ /* 0x000fea0003800000 */
.L_x_71854:
        /* <DEDUP_REMOVED lines=18> */
.L_x_71866:
[----:B------:R-:W-:-:S07]  /*10980*/  MOV R7, R8 ;  /* 0x0000000800077202 */ /* 0x000fce0000000f00 */
.L_x_71867:
[----:B------:R-:W-:Y:S05]  /*10990*/  BSYNC B2 ;  /* 0x0000000000027941 */ /* 0x000fea0003800000 */
.L_x_71865:
        /* <DEDUP_REMOVED lines=16> */
.L_x_71871:
[----:B------:R-:W-:Y:S05]  /*10aa0*/  BSYNC B3 ;  /* 0x0000000000037941 */ /* 0x000fea0003800000 */
.L_x_71870:
        /* <DEDUP_REMOVED lines=44> */
.L_x_71869:
[----:B------:R-:W-:Y:S05]  /*10d70*/  BSYNC B2 ;  /* 0x0000000000027941 */ /* 0x000fea0003800000 */
.L_x_71868:
        /* <DEDUP_REMOVED lines=12> */
.L_x_71864:
[----:B------:R-:W-:Y:S05]  /*10e40*/  BSYNC B1 ;  /* 0x0000000000017941 */ /* 0x000fea0003800000 */
.L_x_71863:
        /* <DEDUP_REMOVED lines=18> */
.L_x_71875:
[----:B------:R-:W-:-:S07]  /*10f70*/  IMAD.MOV.U32 R145, RZ, RZ, R8 ;  /* 0x000000ffff917224 */ /* 0x000fce00078e0008 */
.L_x_71876:
[----:B------:R-:W-:Y:S05]  /*10f80*/  BSYNC B2 ;  /* 0x0000000000027941 */ /* 0x000fea0003800000 */
.L_x_71874:
        /* <DEDUP_REMOVED lines=16> */
.L_x_71880:
[----:B------:R-:W-:Y:S05]  /*11090*/  BSYNC B3 ;  /* 0x0000000000037941 */ /* 0x000fea0003800000 */
.L_x_71879:
        /* <DEDUP_REMOVED lines=44> */
.L_x_71878:
[----:B------:R-:W-:Y:S05]  /*11360*/  BSYNC B2 ;  /* 0x0000000000027941 */ /* 0x000fea0003800000 */
.L_x_71877:
        /* <DEDUP_REMOVED lines=12> */
.L_x_71873:
[----:B------:R-:W-:Y:S05]  /*11430*/  BSYNC B1 ;  /* 0x0000000000017941 */ /* 0x000fea0003800000 */
.L_x_71872:
        /* <DEDUP_REMOVED lines=15> */
.L_x_71882:
[----:B------:R-:W-:Y:S05]  /*11530*/  BSYNC B1 ;  /* 0x0000000000017941 */ /* 0x000fea0003800000 */
.L_x_71881:
        /* <DEDUP_REMOVED lines=26> */
.L_x_71886:
[----:B------:R-:W-:-:S07]  /*116e0*/  MOV R11, R8 ;  /* 0x00000008000b7202 */ /* 0x000fce0000000f00 */
.L_x_71887:
[----:B------:R-:W-:Y:S05]  /*116f0*/  BSYNC B2 ;  /* 0x0000000000027941 */ /* 0x000fea0003800000 */
.L_x_71885:
        /* <DEDUP_REMOVED lines=16> */
.L_x_71891:
[----:B------:R-:W-:Y:S05]  /*11800*/  BSYNC B3 ;  /* 0x0000000000037941 */ /* 0x000fea0003800000 */
.L_x_71890:
        /* <DEDUP_REMOVED lines=44> */
.L_x_71889:
[----:B------:R-:W-:Y:S05]  /*11ad0*/  BSYNC B2 ;  /* 0x0000000000027941 */ /* 0x000fea0003800000 */
.L_x_71888:
        /* <DEDUP_REMOVED lines=12> */
.L_x_71884:
[----:B------:R-:W-:Y:S05]  /*11ba0*/  BSYNC B1 ;  /* 0x0000000000017941 */ /* 0x000fea0003800000 */
.L_x_71883:
        /* <DEDUP_REMOVED lines=18> */
.L_x_71895:
[----:B------:R-:W-:-:S07]  /*11cd0*/  IMAD.MOV.U32 R7, RZ, RZ, R8 ;  /* 0x000000ffff077224 */ /* 0x000fce00078e0008 */
.L_x_71896:
[----:B------:R-:W-:Y:S05]  /*11ce0*/  BSYNC B2 ;  /* 0x0000000000027941 */ /* 0x000fea0003800000 */
.L_x_71894:
        /* <DEDUP_REMOVED lines=16> */
.L_x_71900:
[----:B------:R-:W-:Y:S05]  /*11df0*/  BSYNC B3 ;  /* 0x0000000000037941 */ /* 0x000fea0003800000 */
.L_x_71899:
        /* <DEDUP_REMOVED lines=44> */
.L_x_71898:
[----:B------:R-:W-:Y:S05]  /*120c0*/  BSYNC B2 ;  /* 0x0000000000027941 */ /* 0x000fea0003800000 */
.L_x_71897:
        /* <DEDUP_REMOVED lines=12> */
.L_x_71893:
[----:B------:R-:W-:Y:S05]  /*12190*/  BSYNC B1 ;  /* 0x0000000000017941 */ /* 0x000fea0003800000 */
.L_x_71892:
        /* <DEDUP_REMOVED lines=18> */
.L_x_71904:
[----:B------:R-:W-:-:S07]  /*122c0*/  MOV R7, R8 ;  /* 0x0000000800077202 */ /* 0x000fce0000000f00 */
.L_x_71905:
[----:B------:R-:W-:Y:S05]  /*122d0*/  BSYNC B2 ;  /* 0x0000000000027941 */ /* 0x000fea0003800000 */
.L_x_71903:
        /* <DEDUP_REMOVED lines=16> */
.L_x_71909:
[----:B------:R-:W-:Y:S05]  /*123e0*/  BSYNC B3 ;  /* 0x0000000000037941 */ /* 0x000fea0003800000 */
.L_x_71908:
        /* <DEDUP_REMOVED lines=44> */
.L_x_71907:
[----:B------:R-:W-:Y:S05]  /*126b0*/  BSYNC B2 ;  /* 0x0000000000027941 */ /* 0x000fea0003800000 */
.L_x_71906:
        /* <DEDUP_REMOVED lines=12> */
.L_x_71902:
[----:B------:R-:W-:Y:S05]  /*12780*/  BSYNC B1 ;  /* 0x0000000000017941 */ /* 0x000fea0003800000 */
.L_x_71901:
        /* <DEDUP_REMOVED lines=18> */
.L_x_71913:
[----:B------:R-:W-:-:S07]  /*128b0*/  IMAD.MOV.U32 R145, RZ, RZ, R8 ;  /* 0x000000ffff917224 */ /* 0x000fce00078e0008 */
.L_x_71914:
[----:B------:R-:W-:Y:S05]  /*128c0*/  BSYNC B2 ;  /* 0x0000000000027941 */ /* 0x000fea0003800000 */
.L_x_71912:
        /* <DEDUP_REMOVED lines=16> */
.L_x_71918:
[----:B------:R-:W-:Y:S05]  /*129d0*/  BSYNC B3 ;  /* 0x0000000000037941 */ /* 0x000fea0003800000 */
.L_x_71917:
        /* <DEDUP_REMOVED lines=44> */
.L_x_71916:
[----:B------:R-:W-:Y:S05]  /*12ca0*/  BSYNC B2 ;  /* 0x0000000000027941 */ /* 0x000fea0003800000 */
.L_x_71915:
        /* <DEDUP_REMOVED lines=12> */
.L_x_71911:
[----:B------:R-:W-:Y:S05]  /*12d70*/  BSYNC B1 ;  /* 0x0000000000017941 */ /* 0x000fea0003800000 */
.L_x_71910:
        /* <DEDUP_REMOVED lines=15> */
.L_x_71920:
[----:B------:R-:W-:Y:S05]  /*12e70*/  BSYNC B1 ;  /* 0x0000000000017941 */ /* 0x000fea0003800000 */
.L_x_71919:
        /* <DEDUP_REMOVED lines=26> */
.L_x_71924:
[----:B------:R-:W-:-:S07]  /*13020*/  MOV R11, R8 ;  /* 0x00000008000b7202 */ /* 0x000fce0000000f00 */
.L_x_71925:
[----:B------:R-:W-:Y:S05]  /*13030*/  BSYNC B2 ;  /* 0x0000000000027941 */ /* 0x000fea0003800000 */
.L_x_71923:
        /* <DEDUP_REMOVED lines=16> */
.L_x_71929:
[----:B------:R-:W-:Y:S05]  /*13140*/  BSYNC B3 ;  /* 0x0000000000037941 */ /* 0x000fea0003800000 */
.L_x_71928:
        /* <DEDUP_REMOVED lines=44> */
.L_x_71927:
[----:B------:R-:W-:Y:S05]  /*13410*/  BSYNC B2 ;  /* 0x0000000000027941 */ /* 0x000fea0003800000 */
.L_x_71926:
        /* <DEDUP_REMOVED lines=12> */
.L_x_71922:
[----:B------:R-:W-:Y:S05]  /*134e0*/  BSYNC B1 ;  /* 0x0000000000017941 */ /* 0x000fea0003800000 */
.L_x_71921:
        /* <DEDUP_REMOVED lines=18> */
.L_x_71933:
[----:B------:R-:W-:-:S07]  /*13610*/  IMAD.MOV.U32 R7, RZ, RZ, R8 ;  /* 0x000000ffff077224 */ /* 0x000fce00078e0008 */
.L_x_71934:
[----:B------:R-:W-:Y:S05]  /*13620*/  BSYNC B2 ;  /* 0x0000000000027941 */ /* 0x000fea0003800000 */
.L_x_71932:
        /* <DEDUP_REMOVED lines=16> */
.L_x_71938:
[----:B------:R-:W-:Y:S05]  /*13730*/  BSYNC B3 ;  /* 0x0000000000037941 */ /* 0x000fea0003800000 */
.L_x_71937:
        /* <DEDUP_REMOVED lines=44> */
.L_x_71936:
[----:B------:R-:W-:Y:S05]  /*13a00*/  BSYNC B2 ;  /* 0x0000000000027941 */ /* 0x000fea0003800000 */
.L_x_71935:
        /* <DEDUP_REMOVED lines=12> */
.L_x_71931:
[----:B------:R-:W-:Y:S05]  /*13ad0*/  BSYNC B1 ;  /* 0x0000000000017941 */ /* 0x000fea0003800000 */
.L_x_71930:
        /* <DEDUP_REMOVED lines=18> */
.L_x_71942:
[----:B------:R-:W-:-:S07]  /*13c00*/  MOV R7, R8 ;  /* 0x0000000800077202 */ /* 0x000fce0000000f00 */
.L_x_71943:
[----:B------:R-:W-:Y:S05]  /*13c10*/  BSYNC B2 ;  /* 0x0000000000027941 */ /* 0x000fea0003800000 */
.L_x_71941:
        /* <DEDUP_REMOVED lines=16> */
.L_x_71947:
[----:B------:R-:W-:Y:S05]  /*13d20*/  BSYNC B3 ;  /* 0x0000000000037941 */ /* 0x000fea0003800000 */
.L_x_71946:
        /* <DEDUP_REMOVED lines=44> */
.L_x_71945:
[----:B------:R-:W-:Y:S05]  /*13ff0*/  BSYNC B2 ;  /* 0x0000000000027941 */ /* 0x000fea0003800000 */
.L_x_71944:
        /* <DEDUP_REMOVED lines=12> */
.L_x_71940:
[----:B------:R-:W-:Y:S05]  /*140c0*/  BSYNC B1 ;  /* 0x0000000000017941 */ /* 0x000fea0003800000 */
.L_x_71939:
        /* <DEDUP_REMOVED lines=18> */
.L_x_71951:
[----:B------:R-:W-:-:S07]  /*141f0*/  IMAD.MOV.U32 R147, RZ, RZ, R8 ;  /* 0x000000ffff937224 */ /* 0x000fce00078e0008 */
.L_x_71952:
[----:B------:R-:W-:Y:S05]  /*14200*/  BSYNC B2 ;  /* 0x0000000000027941 */ /* 0x000fea0003800000 */
.L_x_71950:
        /* <DEDUP_REMOVED lines=16> */
.L_x_71956:
[----:B------:R-:W-:Y:S05]  /*14310*/  BSYNC B3 ;  /* 0x0000000000037941 */ /* 0x000fea0003800000 */
.L_x_71955:
        /* <DEDUP_REMOVED lines=44> */
.L_x_71954:
[----:B------:R-:W-:Y:S05]  /*145e0*/  BSYNC B2 ;  /* 0x0000000000027941 */ /* 0x000fea0003800000 */
.L_x_71953:
[----:B------:R-:W2:Y:S01]  /*145f0*/  LDL R153, [R1+0x1c] ;  /* 0x00001c0001997983 */ /* 0x000ea20000100800 */
[----:B------:R-:W-:Y:S01]  /*14600*/  HFMA2.MMA R149, -RZ, RZ, 0.1171875, 0 ;  /* 0x2f800000ff957435 */ /* 0x000fe200000001ff */
[----:B------:R-:W-:-:S09]  /*14610*/  I2FP.F32.U32 R147, R147 ;  /* 0x0000009300937245 */ /* 0x000fd20000201000 */
[----:B------:R-:W-:-:S05]  /*14620*/  FFMA.FTZ R147, R147, R149, 1.1641532182693481445e-10 ;  /* 0x2f00000093937423 */ /* 0x000fca0000010095 */
[----:B------:R-:W-:Y:S01]  /*14630*/  FSETP.GTU.FTZ.AND P1, PT, R147, UR8, PT ;  /* 0x0000000893007c0b */ /* 0x000fe2000bf3c000 */
[----:B-----5:R-:W-:-:S03]  /*14640*/  FMUL.FTZ R147, R143, UR11 ;  /* 0x0000000b8f937c20 */ /* 0x020fc60008410000 */
[----:B------:R-:W-:Y:S01]  /*14650*/  SEL R149, RZ, 0x1, P1 ;  /* 0x00000001ff957807 */ /* 0x000fe20000800000 */
[----:B------:R-:W-:-:S03]  /*14660*/  FMUL.FTZ R147, R147, UR10 ;  /* 0x0000000a93937c20 */ /* 0x000fc60008410000 */
[----:B------:R-:W-:Y:S02]  /*14670*/  PRMT R226, R149, 0x7610, R226 ;  /* 0x0000761095e27816 */ /* 0x000fe400000000e2 */
[----:B------:R-:W-:-:S05]  /*14680*/  FSEL R147, R147, RZ, !P1 ;  /* 0x000000ff93937208 */ /* 0x000fca0004800000 */
[----:B--2---:R-:W-:-:S04]  /*14690*/  FMUL.FTZ R147, R153, R147 ;  /* 0x0000009399937220 */ /* 0x004fc80000410000 */
[----:B------:R-:W-:-:S07]  /*146a0*/  @P0 FADD.FTZ R147, R139, R147 ;  /* 0x000000938b930221 */ /* 0x000fce0000010000 */
.L_x_71949:
[----:B------:R-:W-:Y:S05]  /*146b0*/  BSYNC B1 ;  /* 0x0000000000017941 */ /* 0x000fea0003800000 */
.L_x_71948:
        /* <DEDUP_REMOVED lines=15> */
.L_x_71958:
[----:B------:R-:W-:Y:S05]  /*147b0*/  BSYNC B1 ;  /* 0x0000000000017941 */ /* 0x000fea0003800000 */
.L_x_71957:
        /* <DEDUP_REMOVED lines=26> */
.L_x_71962:
[----:B------:R-:W-:-:S07]  /*14960*/  MOV R11, R8 ;  /* 0x00000008000b7202 */ /* 0x000fce0000000f00 */
.L_x_71963:
[----:B------:R-:W-:Y:S05]  /*14970*/  BSYNC B2 ;  /* 0x0000000000027941 */ /* 0x000fea0003800000 */
.L_x_71961:
        /* <DEDUP_REMOVED lines=16> */
.L_x_71967:
[----:B------:R-:W-:Y:S05]  /*14a80*/  BSYNC B3 ;  /* 0x0000000000037941 */ /* 0x000fea0003800000 */
.L_x_71966:
        /* <DEDUP_REMOVED lines=44> */
.L_x_71965:
[----:B------:R-:W-:Y:S05]  /*14d50*/  BSYNC B2 ;  /* 0x0000000000027941 */ /* 0x000fea0003800000 */
.L_x_71964:
        /* <DEDUP_REMOVED lines=9> */
[----:B------:R-:W-:Y:S01]  /*14df0*/  @P0 FADD.FTZ R164, R136, R164 ;  /* 0x000000a488a40221 */ /* 0x000fe20000010000 */
[----:B------:R-:W-:-:S07]  /*14e00*/  PRMT R11, R7, 0x7610, R11 ;  /* 0x00007610070b7816 */ /* 0x000fce000000000b */
.L_x_71960:
[----:B------:R-:W-:Y:S05]  /*14e10*/  BSYNC B1 ;  /* 0x0000000000017941 */ /* 0x000fea0003800000 */
.L_x_71959:
        /* <DEDUP_REMOVED lines=18> */
.L_x_71971:
[----:B------:R-:W-:-:S07]  /*14f40*/  IMAD.MOV.U32 R7, RZ, RZ, R8 ;  /* 0x000000ffff077224 */ /* 0x000fce00078e0008 */
.L_x_71972:
[----:B------:R-:W-:Y:S05]  /*14f50*/  BSYNC B2 ;  /* 0x0000000000027941 */ /* 0x000fea0003800000 */
.L_x_71970:
        /* <DEDUP_REMOVED lines=16> */
.L_x_71976:
[----:B------:R-:W-:Y:S05]  /*15060*/  BSYNC B3 ;  /* 0x0000000000037941 */ /* 0x000fea0003800000 */
.L_x_71975:
        /* <DEDUP_REMOVED lines=44> */
.L_x_71974:
[----:B------:R-:W-:Y:S05]  /*15330*/  BSYNC B2 ;  /* 0x0000000000027941 */ /* 0x000fea0003800000 */
.L_x_71973:
        /* <DEDUP_REMOVED lines=11> */
.L_x_71969:
[----:B------:R-:W-:Y:S05]  /*153f0*/  BSYNC B1 ;  /* 0x0000000000017941 */ /* 0x000fea0003800000 */
.L_x_71968:
        /* <DEDUP_REMOVED lines=18> */
.L_x_71980:
[----:B------:R-:W-:-:S07]  /*15520*/  MOV R7, R8 ;  /* 0x0000000800077202 */ /* 0x000fce0000000f00 */
.L_x_71981:
[----:B------:R-:W-:Y:S05]  /*15530*/  BSYNC B2 ;  /* 0x0000000000027941 */ /* 0x000fea0003800000 */
.L_x_71979:
        /* <DEDUP_REMOVED lines=16> */
.L_x_71985:
[----:B------:R-:W-:Y:S05]  /*15640*/  BSYNC B3 ;  /* 0x0000000000037941 */ /* 0x000fea0003800000 */
.L_x_71984:
        /* <DEDUP_REMOVED lines=44> */
.L_x_71983:
[----:B------:R-:W-:Y:S05]  /*15910*/  BSYNC B2 ;  /* 0x0000000000027941 */ /* 0x000fea0003800000 */
.L_x_71982:
        /* <DEDUP_REMOVED lines=11> */
.L_x_71978:
[----:B------:R-:W-:Y:S05]  /*159d0*/  BSYNC B1 ;  /* 0x0000000000017941 */ /* 0x000fea0003800000 */
.L_x_71977:
        /* <DEDUP_REMOVED lines=18> */
.L_x_71989:
[----:B------:R-:W-:-:S07]  /*15b00*/  IMAD.MOV.U32 R149, RZ, RZ, R8 ;  /* 0x000000ffff957224 */ /* 0x000fce00078e0008 */
.L_x_71990:
[----:B------:R-:W-:Y:S05]  /*15b10*/  BSYNC B2 ;  /* 0x0000000000027941 */ /* 0x000fea0003800000 */
.L_x_71988:
        /* <DEDUP_REMOVED lines=16> */
.L_x_71994:
[----:B------:R-:W-:Y:S05]  /*15c20*/  BSYNC B3 ;  /* 0x0000000000037941 */ /* 0x000fea0003800000 */
.L_x_71993:
        /* <DEDUP_REMOVED lines=44> */
.L_x_71992:
[----:B------:R-:W-:Y:S05]  /*15ef0*/  BSYNC B2 ;  /* 0x0000000000027941 */ /* 0x000fea0003800000 */
.L_x_71991:
        /* <DEDUP_REMOVED lines=11> */
.L_x_71987:
[----:B------:R-:W-:Y:S05]  /*15fb0*/  BSYNC B1 ;  /* 0x0000000000017941 */ /* 0x000fea0003800000 */
.L_x_71986:
        /* <DEDUP_REMOVED lines=15> */
.L_x_71996:
[----:B------:R-:W-:Y:S05]  /*160b0*/  BSYNC B1 ;  /* 0x0000000000017941 */ /* 0x000fea0003800000 */
.L_x_71995:
        /* <DEDUP_REMOVED lines=26> */
.L_x_72000:
[----:B------:R-:W-:-:S07]  /*16260*/  MOV R11, R8 ;  /* 0x00000008000b7202 */ /* 0x000fce0000000f00 */
.L_x_72001:
[----:B------:R-:W-:Y:S05]  /*16270*/  BSYNC B2 ;  /* 0x0000000000027941 */ /* 0x000fea0003800000 */
.L_x_71999:
        /* <DEDUP_REMOVED lines=16> */
.L_x_72005:
[----:B------:R-:W-:Y:S05]  /*16380*/  BSYNC B3 ;  /* 0x0000000000037941 */ /* 0x000fea0003800000 */
.L_x_72004:
        /* <DEDUP_REMOVED lines=44> */
.L_x_72003:
[----:B------:R-:W-:Y:S05]  /*16650*/  BSYNC B2 ;  /* 0x0000000000027941 */ /* 0x000fea0003800000 */
.L_x_72002:
        /* <DEDUP_REMOVED lines=11> */
.L_x_71998:
[----:B------:R-:W-:Y:S05]  /*16710*/  BSYNC B1 ;  /* 0x0000000000017941 */ /* 0x000fea0003800000 */
.L_x_71997:
        /* <DEDUP_REMOVED lines=18> */
.L_x_72009:
[----:B------:R-:W-:-:S07]  /*16840*/  IMAD.MOV.U32 R7, RZ, RZ, R8 ;  /* 0x000000ffff077224 */ /* 0x000fce00078e0008 */
.L_x_72010:
[----:B------:R-:W-:Y:S05]  /*16850*/  BSYNC B2 ;  /* 0x0000000000027941 */ /* 0x000fea0003800000 */
.L_x_72008:
        /* <DEDUP_REMOVED lines=16> */
.L_x_72014:
[----:B------:R-:W-:Y:S05]  /*16960*/  BSYNC B3 ;  /* 0x0000000000037941 */ /* 0x000fea0003800000 */
.L_x_72013:
        /* <DEDUP_REMOVED lines=44> */
.L_x_72012:
[----:B------:R-:W-:Y:S05]  /*16c30*/  BSYNC B2 ;  /* 0x0000000000027941 */ /* 0x000fea0003800000 */
.L_x_72011:
        /* <DEDUP_REMOVED lines=11> */
.L_x_72007:
[----:B------:R-:W-:Y:S05]  /*16cf0*/  BSYNC B1 ;  /* 0x0000000000017941 */ /* 0x000fea0003800000 */
.L_x_72006:
        /* <DEDUP_REMOVED lines=18> */
.L_x_72018:
[----:B------:R-:W-:-:S07]  /*16e20*/  MOV R7, R8 ;  /* 0x0000000800077202 */ /* 0x000fce0000000f00 */
.L_x_72019:
[----:B------:R-:W-:Y:S05]  /*16e30*/  BSYNC B2 ;  /* 0x0000000000027941 */ /* 0x000fea0003800000 */
.L_x_72017:
        /* <DEDUP_REMOVED lines=16> */
.L_x_72023:
[----:B------:R-:W-:Y:S05]  /*16f40*/  BSYNC B3 ;  /* 0x0000000000037941 */ /* 0x000fea0003800000 */
.L_x_72022:
        /* <DEDUP_REMOVED lines=44> */
.L_x_72021:
[----:B------:R-:W-:Y:S05]  /*17210*/  BSYNC B2 ;  /* 0x0000000000027941 */ /* 0x000fea0003800000 */
.L_x_72020:
        /* <DEDUP_REMOVED lines=11> */
.L_x_72016:
[----:B------:R-:W-:Y:S05]  /*172d0*/  BSYNC B1 ;  /* 0x0000000000017941 */ /* 0x000fea0003800000 */
.L_x_72015:
        /* <DEDUP_REMOVED lines=18> */
.L_x_72027:
[----:B------:R-:W-:-:S07]  /*17400*/  IMAD.MOV.U32 R149, RZ, RZ, R8 ;  /* 0x000000ffff957224 */ /* 0x000fce00078e0008 */
.L_x_72028:
[----:B------:R-:W-:Y:S05]  /*17410*/  BSYNC B2 ;  /* 0x0000000000027941 */ /* 0x000fea0003800000 */
.L_x_72026:
        /* <DEDUP_REMOVED lines=16> */
.L_x_72032:
[----:B------:R-:W-:Y:S05]  /*17520*/  BSYNC B3 ;  /* 0x0000000000037941 */ /* 0x000fea0003800000 */
.L_x_72031:
        /* <DEDUP_REMOVED lines=44> */
.L_x_72030:
[----:B------:R-:W-:Y:S05]  /*177f0*/  BSYNC B2 ;  /* 0x0000000000027941 */ /* 0x000fea0003800000 */
.L_x_72029:
        /* <DEDUP_REMOVED lines=11> */
.L_x_72025:
[----:B------:R-:W-:Y:S05]  /*178b0*/  BSYNC B1 ;  /* 0x0000000000017941 */ /* 0x000fea0003800000 */
.L_x_72024:
        /* <DEDUP_REMOVED lines=15> */
.L_x_72034:
[----:B------:R-:W-:Y:S05]  /*179b0*/  BSYNC B1 ;  /* 0x0000000000017941 */ /* 0x000fea0003800000 */
.L_x_72033:
        /* <DEDUP_REMOVED lines=26> */
.L_x_72038:
[----:B------:R-:W-:-:S07]  /*17b60*/  MOV R11, R8 ;  /* 0x00000008000b7202 */ /* 0x000fce0000000f00 */
.L_x_72039:
[----:B------:R-:W-:Y:S05]  /*17b70*/  BSYNC B2 ;  /* 0x0000000000027941 */ /* 0x000fea0003800000 */
.L_x_72037:
        /* <DEDUP_REMOVED lines=16> */
.L_x_72043:
[----:B------:R-:W-:Y:S05]  /*17c80*/  BSYNC B3 ;  /* 0x0000000000037941 */ /* 0x000fea0003800000 */
.L_x_72042:
        /* <DEDUP_REMOVED lines=44> */
.L_x_72041:
[----:B------:R-:W-:Y:S05]  /*17f50*/  BSYNC B2 ;  /* 0x0000000000027941 */ /* 0x000fea0003800000 */
.L_x_72040:
        /* <DEDUP_REMOVED lines=11> */
.L_x_72036:
[----:B------:R-:W-:Y:S05]  /*18010*/  BSYNC B1 ;  /* 0x0000000000017941 */ /* 0x000fea0003800000 */
.L_x_72035:
        /* <DEDUP_REMOVED lines=18> */
.L_x_72047:
[----:B------:R-:W-:-:S07]  /*18140*/  IMAD.MOV.U32 R7, RZ, RZ, R8 ;  /* 0x000000ffff077224 */ /* 0x000fce00078e0008 */
.L_x_72048:
[----:B------:R-:W-:Y:S05]  /*18150*/  BSYNC B2 ;  /* 0x0000000000027941 */ /* 0x000fea0003800000 */
.L_x_72046:
        /* <DEDUP_REMOVED lines=16> */
.L_x_72052:
[----:B------:R-:W-:Y:S05]  /*18260*/  BSYNC B3 ;  /* 0x0000000000037941 */ /* 0x000fea0003800000 */
.L_x_72051:
        /* <DEDUP_REMOVED lines=44> */
.L_x_72050:
[----:B------:R-:W-:Y:S05]  /*18530*/  BSYNC B2 ;  /* 0x0000000000027941 */ /* 0x000fea0003800000 */
.L_x_72049:
        /* <DEDUP_REMOVED lines=11> */
.L_x_72045:
[----:B------:R-:W-:Y:S05]  /*185f0*/  BSYNC B1 ;  /* 0x0000000000017941 */ /* 0x000fea0003800000 */
.L_x_72044:
        /* <DEDUP_REMOVED lines=18> */
.L_x_72056:
[----:B------:R-:W-:-:S07]  /*18720*/  MOV R7, R8 ;  /* 0x0000000800077202 */ /* 0x000fce0000000f00 */
.L_x_72057:
[----:B------:R-:W-:Y:S05]  /*18730*/  BSYNC B2 ;  /* 0x0000000000027941 */ /* 0x000fea0003800000 */
.L_x_72055:
        /* <DEDUP_REMOVED lines=16> */
.L_x_72061:
[----:B------:R-:W-:Y:S05]  /*18840*/  BSYNC B3 ;  /* 0x0000000000037941 */ /* 0x000fea0003800000 */
.L_x_72060:
        /* <DEDUP_REMOVED lines=44> */
.L_x_72059:
[----:B------:R-:W-:Y:S05]  /*18b10*/  BSYNC B2 ;  /* 0x0000000000027941 */ /* 0x000fea0003800000 */
.L_x_72058:
        /* <DEDUP_REMOVED lines=11> */
.L_x_72054:
[----:B------:R-:W-:Y:S05]  /*18bd0*/  BSYNC B1 ;  /* 0x0000000000017941 */ /* 0x000fea0003800000 */
.L_x_72053:
        /* <DEDUP_REMOVED lines=18> */
.L_x_72065:
[----:B------:R-:W-:-:S07]  /*18d00*/  IMAD.MOV.U32 R149, RZ, RZ, R8 ;  /* 0x000000ffff957224 */ /* 0x000fce00078e0008 */
.L_x_72066:
[----:B------:R-:W-:Y:S05]  /*18d10*/  BSYNC B2 ;  /* 0x0000000000027941 */ /* 0x000fea0003800000 */
.L_x_72064:
        /* <DEDUP_REMOVED lines=16> */
.L_x_72070:
[----:B------:R-:W-:Y:S05]  /*18e20*/  BSYNC B3 ;  /* 0x0000000000037941 */ /* 0x000fea0003800000 */
.L_x_72069:
        /* <DEDUP_REMOVED lines=44> */
.L_x_72068:
[----:B------:R-:W-:Y:S05]  /*190f0*/  BSYNC B2 ;  /* 0x0000000000027941 */ /* 0x000fea0003800000 */
.L_x_72067:
        /* <DEDUP_REMOVED lines=11> */
.L_x_72063:
[----:B------:R-:W-:Y:S05]  /*191b0*/  BSYNC B1 ;  /* 0x0000000000017941 */ /* 0x000fea0003800000 */
.L_x_72062:
        /* <DEDUP_REMOVED lines=15> */
.L_x_72072:
[----:B------:R-:W-:Y:S05]  /*192b0*/  BSYNC B1 ;  /* 0x0000000000017941 */ /* 0x000fea0003800000 */
.L_x_72071:
        /* <DEDUP_REMOVED lines=26> */
.L_x_72076:
[----:B------:R-:W-:-:S07]  /*19460*/  MOV R11, R8 ;  /* 0x00000008000b7202 */ /* 0x000fce0000000f00 */
.L_x_72077:
[----:B------:R-:W-:Y:S05]  /*19470*/  BSYNC B2 ;  /* 0x0000000000027941 */ /* 0x000fea0003800000 */
.L_x_72075:
        /* <DEDUP_REMOVED lines=16> */
.L_x_72081:
[----:B------:R-:W-:Y:S05]  /*19580*/  BSYNC B3 ;  /* 0x0000000000037941 */ /* 0x000fea0003800000 */
.L_x_72080:
        /* <DEDUP_REMOVED lines=44> */
.L_x_72079:
[----:B------:R-:W-:Y:S05]  /*19850*/  BSYNC B2 ;  /* 0x0000000000027941 */ /* 0x000fea0003800000 */
.L_x_72078:
        /* <DEDUP_REMOVED lines=11> */
.L_x_72074:
[----:B------:R-:W-:Y:S05]  /*19910*/  BSYNC B1 ;  /* 0x0000000000017941 */ /* 0x000fea0003800000 */
.L_x_72073:
        /* <DEDUP_REMOVED lines=18> */
.L_x_72085:
[----:B------:R-:W-:-:S07]  /*19a40*/  IMAD.MOV.U32 R7, RZ, RZ, R8 ;  /* 0x000000ffff077224 */ /* 0x000fce00078e0008 */
.L_x_72086:
[----:B------:R-:W-:Y:S05]  /*19a50*/  BSYNC B2 ;  /* 0x0000000000027941 */ /* 0x000fea0003800000 */
.L_x_72084:
        /* <DEDUP_REMOVED lines=16> */
.L_x_72090:
[----:B------:R-:W-:Y:S05]  /*19b60*/  BSYNC B3 ;  /* 0x0000000000037941 */ /* 0x000fea0003800000 */
.L_x_72089:
        /* <DEDUP_REMOVED lines=44> */
.L_x_72088:
[----:B------:R-:W-:Y:S05]  /*19e30*/  BSYNC B2 ;  /* 0x0000000000027941 */ /* 0x000fea0003800000 */
.L_x_72087:
        /* <DEDUP_REMOVED lines=11> */
.L_x_72083:
[----:B------:R-:W-:Y:S05]  /*19ef0*/  BSYNC B1 ;  /* 0x0000000000017941 */ /* 0x000fea0003800000 */
.L_x_72082:
        /* <DEDUP_REMOVED lines=18> */
.L_x_72094:
[----:B------:R-:W-:-:S07]  /*1a020*/  MOV R7, R8 ;  /* 0x0000000800077202 */ /* 0x000fce0000000f00 */
.L_x_72095:
[----:B------:R-:W-:Y:S05]  /*1a030*/  BSYNC B2 ;  /* 0x0000000000027941 */ /* 0x000fea0003800000 */
.L_x_72093:
        /* <DEDUP_REMOVED lines=16> */
.L_x_72099:
[----:B------:R-:W-:Y:S05]  /*1a140*/  BSYNC B3 ;  /* 0x0000000000037941 */ /* 0x000fea0003800000 */
.L_x_72098:
        /* <DEDUP_REMOVED lines=44> */
.L_x_72097:
[----:B------:R-:W-:Y:S05]  /*1a410*/  BSYNC B2 ;  /* 0x0000000000027941 */ /* 0x000fea0003800000 */
.L_x_72096:
        /* <DEDUP_REMOVED lines=11> */
.L_x_72092:
[----:B------:R-:W-:Y:S05]  /*1a4d0*/  BSYNC B1 ;  /* 0x0000000000017941 */ /* 0x000fea0003800000 */
.L_x_72091:
        /* <DEDUP_REMOVED lines=18> */
.L_x_72103:
[----:B------:R-:W-:-:S07]  /*1a600*/  IMAD.MOV.U32 R149, RZ, RZ, R8 ;  /* 0x000000ffff957224 */ /* 0x000fce00078e0008 */
.L_x_72104:
[----:B------:R-:W-:Y:S05]  /*1a610*/  BSYNC B2 ;  /* 0x0000000000027941 */ /* 0x000fea0003800000 */
.L_x_72102:
        /* <DEDUP_REMOVED lines=16> */
.L_x_72108:
[----:B------:R-:W-:Y:S05]  /*1a720*/  BSYNC B3 ;  /* 0x0000000000037941 */ /* 0x000fea0003800000 */
.L_x_72107:
        /* <DEDUP_REMOVED lines=44> */
.L_x_72106:
[----:B------:R-:W-:Y:S05]  /*1a9f0*/  BSYNC B2 ;  /* 0x0000000000027941 */ /* 0x000fea0003800000 */
.L_x_72105:
        /* <DEDUP_REMOVED lines=11> */
.L_x_72101:
[----:B------:R-:W-:Y:S05]  /*1aab0*/  BSYNC B1 ;  /* 0x0000000000017941 */ /* 0x000fea0003800000 */
.L_x_72100:
        /* <DEDUP_REMOVED lines=15> */
.L_x_72110:
[----:B------:R-:W-:Y:S05]  /*1abb0*/  BSYNC B1 ;  /* 0x0000000000017941 */ /* 0x000fea0003800000 */
.L_x_72109:
        /* <DEDUP_REMOVED lines=26> */
.L_x_72114:
[----:B------:R-:W-:-:S07]  /*1ad60*/  MOV R11, R8 ;  /* 0x00000008000b7202 */ /* 0x000fce0000000f00 */
.L_x_72115:
[----:B------:R-:W-:Y:S05]  /*1ad70*/  BSYNC B2 ;  /* 0x0000000000027941 */ /* 0x000fea0003800000 */
.L_x_72113:
        /* <DEDUP_REMOVED lines=16> */
.L_x_72119:
[----:B------:R-:W-:Y:S05]  /*1ae80*/  BSYNC B3 ;  /* 0x0000000000037941 */ /* 0x000fea0003800000 */
.L_x_72118:
        /* <DEDUP_REMOVED lines=44> */
.L_x_72117:
[----:B------:R-:W-:Y:S05]  /*1b150*/  BSYNC B2 ;  /* 0x0000000000027941 */ /* 0x000fea0003800000 */
.L_x_72116:
        /* <DEDUP_REMOVED lines=11> */
.L_x_72112:
[----:B------:R-:W-:Y:S05]  /*1b210*/  BSYNC B1 ;  /* 0x0000000000017941 */ /* 0x000fea0003800000 */
.L_x_72111:
        /* <DEDUP_REMOVED lines=18> */
.L_x_72123:
[----:B------:R-:W-:-:S07]  /*1b340*/  IMAD.MOV.U32 R7, RZ, RZ, R8 ;  /* 0x000000ffff077224 */ /* 0x000fce00078e0008 */
.L_x_72124:
[----:B------:R-:W-:Y:S05]  /*1b350*/  BSYNC B2 ;  /* 0x0000000000027941 */ /* 0x000fea0003800000 */
.L_x_72122:
        /* <DEDUP_REMOVED lines=16> */
.L_x_72128:
[----:B------:R-:W-:Y:S05]  /*1b460*/  BSYNC B3 ;  /* 0x0000000000037941 */ /* 0x000fea0003800000 */
.L_x_72127:
        /* <DEDUP_REMOVED lines=44> */
.L_x_72126:
[----:B------:R-:W-:Y:S05]  /*1b730*/  BSYNC B2 ;  /* 0x0000000000027941 */ /* 0x000fea0003800000 */
.L_x_72125:
        /* <DEDUP_REMOVED lines=11> */
.L_x_72121:
[----:B------:R-:W-:Y:S05]  /*1b7f0*/  BSYNC B1 ;  /* 0x0000000000017941 */ /* 0x000fea0003800000 */
.L_x_72120:
        /* <DEDUP_REMOVED lines=18> */
.L_x_72132:
[----:B------:R-:W-:-:S07]  /*1b920*/  MOV R7, R8 ;  /* 0x0000000800077202 */ /* 0x000fce0000000f00 */
.L_x_72133:
[----:B------:R-:W-:Y:S05]  /*1b930*/  BSYNC B2 ;  /* 0x0000000000027941 */ /* 0x000fea0003800000 */
.L_x_72131:
        /* <DEDUP_REMOVED lines=16> */
.L_x_72137:
[----:B------:R-:W-:Y:S05]  /*1ba40*/  BSYNC B3 ;  /* 0x0000000000037941 */ /* 0x000fea0003800000 */
.L_x_72136:
        /* <DEDUP_REMOVED lines=44> */
.L_x_72135:
[----:B------:R-:W-:Y:S05]  /*1bd10*/  BSYNC B2 ;  /* 0x0000000000027941 */ /* 0x000fea0003800000 */
.L_x_72134:
        /* <DEDUP_REMOVED lines=11> */
.L_x_72130:
[----:B------:R-:W-:Y:S05]  /*1bdd0*/  BSYNC B1 ;  /* 0x0000000000017941 */ /* 0x000fea0003800000 */
.L_x_72129:
        /* <DEDUP_REMOVED lines=18> */
.L_x_72141:
[----:B------:R-:W-:-:S07]  /*1bf00*/  IMAD.MOV.U32 R149, RZ, RZ, R8 ;  /* 0x000000ffff957224 */ /* 0x000fce00078e0008 */
.L_x_72142:
[----:B------:R-:W-:Y:S05]  /*1bf10*/  BSYNC B2 ;  /* 0x0000000000027941 */ /* 0x000fea0003800000 */
.L_x_72140:
        /* <DEDUP_REMOVED lines=16> */
.L_x_72146:
[----:B------:R-:W-:Y:S05]  /*1c020*/  BSYNC B3 ;  /* 0x0000000000037941 */ /* 0x000fea0003800000 */
.L_x_72145:
        /* <DEDUP_REMOVED lines=44> */
.L_x_72144:
[----:B------:R-:W-:Y:S05]  /*1c2f0*/  BSYNC B2 ;  /* 0x0000000000027941 */ /* 0x000fea0003800000 */
.L_x_72143:
        /* <DEDUP_REMOVED lines=11> */
.L_x_72139:
[----:B------:R-:W-:Y:S05]  /*1c3b0*/  BSYNC B1 ;  /* 0x0000000000017941 */ /* 0x000fea0003800000 */
.L_x_72138:
        /* <DEDUP_REMOVED lines=15> */
.L_x_72148:
[----:B------:R-:W-:Y:S05]  /*1c4b0*/  BSYNC B1 ;  /* 0x0000000000017941 */ /* 0x000fea0003800000 */
.L_x_72147:
        /* <DEDUP_REMOVED lines=26> */
.L_x_72152:
[----:B------:R-:W-:-:S07]  /*1c660*/  MOV R11, R8 ;  /* 0x00000008000b7202 */ /* 0x000fce0000000f00 */
.L_x_72153:
[----:B------:R-:W-:Y:S05]  /*1c670*/  BSYNC B2 ;  /* 0x0000000000027941 */ /* 0x000fea0003800000 */
.L_x_72151:
        /* <DEDUP_REMOVED lines=16> */
.L_x_72157:
[----:B------:R-:W-:Y:S05]  /*1c780*/  BSYNC B3 ;  /* 0x0000000000037941 */ /* 0x000fea0003800000 */
.L_x_72156:
        /* <DEDUP_REMOVED lines=44> */
.L_x_72155:
[----:B------:R-:W-:Y:S05]  /*1ca50*/  BSYNC B2 ;  /* 0x0000000000027941 */ /* 0x000fea0003800000 */
.L_x_72154:
        /* <DEDUP_REMOVED lines=11> */
.L_x_72150:
[----:B------:R-:W-:Y:S05]  /*1cb10*/  BSYNC B1 ;  /* 0x0000000000017941 */ /* 0x000fea0003800000 */
.L_x_72149:
        /* <DEDUP_REMOVED lines=18> */
.L_x_72161:
[----:B------:R-:W-:-:S07]  /*1cc40*/  IMAD.MOV.U32 R7, RZ, RZ, R8 ;  /* 0x000000ffff077224 */ /* 0x000fce00078e0008 */
.L_x_72162:
[----:B------:R-:W-:Y:S05]  /*1cc50*/  BSYNC B2 ;  /* 0x0000000000027941 */ /* 0x000fea0003800000 */
.L_x_72160:
        /* <DEDUP_REMOVED lines=16> */
.L_x_72166:
[----:B------:R-:W-:Y:S05]  /*1cd60*/  BSYNC B3 ;  /* 0x0000000000037941 */ /* 0x000fea0003800000 */
.L_x_72165:
        /* <DEDUP_REMOVED lines=44> */
.L_x_72164:
[----:B------:R-:W-:Y:S05]  /*1d030*/  BSYNC B2 ;  /* 0x0000000000027941 */ /* 0x000fea0003800000 */
.L_x_72163:
        /* <DEDUP_REMOVED lines=11> */
.L_x_72159:
[----:B------:R-:W-:Y:S05]  /*1d0f0*/  BSYNC B1 ;  /* 0x0000000000017941 */ /* 0x000fea0003800000 */
.L_x_72158:
        /* <DEDUP_REMOVED lines=18> */
.L_x_72170:
[----:B------:R-:W-:-:S07]  /*1d220*/  MOV R7, R8 ;  /* 0x0000000800077202 */ /* 0x000fce0000000f00 */
.L_x_72171:
[----:B------:R-:W-:Y:S05]  /*1d230*/  BSYNC B2 ;  /* 0x0000000000027941 */ /* 0x000fea0003800000 */
.L_x_72169:
        /* <DEDUP_REMOVED lines=16> */
.L_x_72175:
[----:B------:R-:W-:Y:S05]  /*1d340*/  BSYNC B3 ;  /* 0x0000000000037941 */ /* 0x000fea0003800000 */
.L_x_72174:
        /* <DEDUP_REMOVED lines=44> */
.L_x_72173:
[----:B------:R-:W-:Y:S05]  /*1d610*/  BSYNC B2 ;  /* 0x0000000000027941 */ /* 0x000fea0003800000 */
.L_x_72172:
        /* <DEDUP_REMOVED lines=11> */
.L_x_72168:
[----:B------:R-:W-:Y:S05]  /*1d6d0*/  BSYNC B1 ;  /* 0x0000000000017941 */ /* 0x000fea0003800000 */
.L_x_72167:
        /* <DEDUP_REMOVED lines=18> */
.L_x_72179:
[----:B------:R-:W-:-:S07]  /*1d800*/  IMAD.MOV.U32 R149, RZ, RZ, R8 ;  /* 0x000000ffff957224 */ /* 0x000fce00078e0008 */
.L_x_72180:
[----:B------:R-:W-:Y:S05]  /*1d810*/  BSYNC B2 ;  /* 0x0000000000027941 */ /* 0x000fea0003800000 */
.L_x_72178:
        /* <DEDUP_REMOVED lines=16> */
.L_x_72184:
[----:B------:R-:W-:Y:S05]  /*1d920*/  BSYNC B3 ;  /* 0x0000000000037941 */ /* 0x000fea0003800000 */
.L_x_72183:
        /* <DEDUP_REMOVED lines=44> */
.L_x_72182:
[----:B------:R-:W-:Y:S05]  /*1dbf0*/  BSYNC B2 ;  /* 0x0000000000027941 */ /* 0x000fea0003800000 */
.L_x_72181:
        /* <DEDUP_REMOVED lines=11> */
.L_x_72177:
[----:B------:R-:W-:Y:S05]  /*1dcb0*/  BSYNC B1 ;  /* 0x0000000000017941 */ /* 0x000fea0003800000 */
.L_x_72176:
        /* <DEDUP_REMOVED lines=15> */
.L_x_72186:
[----:B------:R-:W-:Y:S05]  /*1ddb0*/  BSYNC B1 ;  /* 0x0000000000017941 */ /* 0x000fea0003800000 */
.L_x_72185:
        /* <DEDUP_REMOVED lines=26> */
.L_x_72190:
[----:B------:R-:W-:-:S07]  /*1df60*/  MOV R11, R8 ;  /* 0x00000008000b7202 */ /* 0x000fce0000000f00 */
.L_x_72191:
[----:B------:R-:W-:Y:S05]  /*1df70*/  BSYNC B2 ;  /* 0x0000000000027941 */ /* 0x000fea0003800000 */
.L_x_72189:
        /* <DEDUP_REMOVED lines=16> */
.L_x_72195:
[----:B------:R-:W-:Y:S05]  /*1e080*/  BSYNC B3 ;  /* 0x0000000000037941 */ /* 0x000fea0003800000 */
.L_x_72194:
        /* <DEDUP_REMOVED lines=44> */
.L_x_72193:
[----:B------:R-:W-:Y:S05]  /*1e350*/  BSYNC B2 ;  /* 0x0000000000027941 */ /* 0x000fea0003800000 */
.L_x_72192:
        /* <DEDUP_REMOVED lines=11> */
.L_x_72188:
[----:B------:R-:W-:Y:S05]  /*1e410*/  BSYNC B1 ;  /* 0x0000000000017941 */ /* 0x000fea0003800000 */
.L_x_72187:
        /* <DEDUP_REMOVED lines=18> */
.L_x_72199:
[----:B------:R-:W-:-:S07]  /*1e540*/  IMAD.MOV.U32 R7, RZ, RZ, R8 ;  /* 0x000000ffff077224 */ /* 0x000fce00078e0008 */
.L_x_72200:
[----:B------:R-:W-:Y:S05]  /*1e550*/  BSYNC B2 ;  /* 0x0000000000027941 */ /* 0x000fea0003800000 */
.L_x_72198:
        /* <DEDUP_REMOVED lines=16> */
.L_x_72204:
[----:B------:R-:W-:Y:S05]  /*1e660*/  BSYNC B3 ;  /* 0x0000000000037941 */ /* 0x000fea0003800000 */
.L_x_72203:
        /* <DEDUP_REMOVED lines=44> */
.L_x_72202:
[----:B------:R-:W-:Y:S05]  /*1e930*/  BSYNC B2 ;  /* 0x0000000000027941 */ /* 0x000fea0003800000 */
.L_x_72201:
        /* <DEDUP_REMOVED lines=11> */
.L_x_72197:
[----:B------:R-:W-:Y:S05]  /*1e9f0*/  BSYNC B1 ;  /* 0x0000000000017941 */ /* 0x000fea0003800000 */
.L_x_72196:
        /* <DEDUP_REMOVED lines=18> */
.L_x_72208:
[----:B------:R-:W-:-:S07]  /*1eb20*/  MOV R7, R8 ;  /* 0x0000000800077202 */ /* 0x000fce0000000f00 */
.L_x_72209:
[----:B------:R-:W-:Y:S05]  /*1eb30*/  BSYNC B2 ;  /* 0x0000000000027941 */ /* 0x000fea0003800000 */
.L_x_72207:
        /* <DEDUP_REMOVED lines=16> */
.L_x_72213:
[----:B------:R-:W-:Y:S05]  /*1ec40*/  BSYNC B3 ;  /* 0x0000000000037941 */ /* 0x000fea0003800000 */
.L_x_72212:
        /* <DEDUP_REMOVED lines=44> */
.L_x_72211:
[----:B------:R-:W-:Y:S05]  /*1ef10*/  BSYNC B2 ;  /* 0x0000000000027941 */ /* 0x000fea0003800000 */
.L_x_72210:
        /* <DEDUP_REMOVED lines=11> */
.L_x_72206:
[----:B------:R-:W-:Y:S05]  /*1efd0*/  BSYNC B1 ;  /* 0x0000000000017941 */ /* 0x000fea0003800000 */
.L_x_72205:
        /* <DEDUP_REMOVED lines=18> */
.L_x_72217:
[----:B------:R-:W-:-:S07]  /*1f100*/  IMAD.MOV.U32 R149, RZ, RZ, R8 ;  /* 0x000000ffff957224 */ /* 0x000fce00078e0008 */
.L_x_72218:
[----:B------:R-:W-:Y:S05]  /*1f110*/  BSYNC B2 ;  /* 0x0000000000027941 */ /* 0x000fea0003800000 */
.L_x_72216:
        /* <DEDUP_REMOVED lines=16> */
.L_x_72222:
[----:B------:R-:W-:Y:S05]  /*1f220*/  BSYNC B3 ;  /* 0x0000000000037941 */ /* 0x000fea0003800000 */
.L_x_72221:
        /* <DEDUP_REMOVED lines=44> */
.L_x_72220:
[----:B------:R-:W-:Y:S05]  /*1f4f0*/  BSYNC B2 ;  /* 0x0000000000027941 */ /* 0x000fea0003800000 */
.L_x_72219:
        /* <DEDUP_REMOVED lines=11> */
.L_x_72215:
[----:B------:R-:W-:Y:S05]  /*1f5b0*/  BSYNC B1 ;  /* 0x0000000000017941 */ /* 0x000fea0003800000 */
.L_x_72214:
        /* <DEDUP_REMOVED lines=16> */
.L_x_72224:
[----:B------:R-:W-:Y:S05]  /*1f6c0*/  BSYNC B1 ;  /* 0x0000000000017941 */ /* 0x000fea0003800000 */
.L_x_72223:
        /* <DEDUP_REMOVED lines=26> */
.L_x_72228:
[----:B------:R-:W-:-:S07]  /*1f870*/  MOV R11, R8 ;  /* 0x00000008000b7202 */ /* 0x000fce0000000f00 */
.L_x_72229:
[----:B------:R-:W-:Y:S05]  /*1f880*/  BSYNC B2 ;  /* 0x0000000000027941 */ /* 0x000fea0003800000 */
.L_x_72227:
        /* <DEDUP_REMOVED lines=16> */
.L_x_72233:
[----:B------:R-:W-:Y:S05]  /*1f990*/  BSYNC B3 ;  /* 0x0000000000037941 */ /* 0x000fea0003800000 */
.L_x_72232:
        /* <DEDUP_REMOVED lines=44> */
.L_x_72231:
[----:B------:R-:W-:Y:S05]  /*1fc60*/  BSYNC B2 ;  /* 0x0000000000027941 */ /* 0x000fea0003800000 */
.L_x_72230:
        /* <DEDUP_REMOVED lines=11> */
.L_x_72226:
[----:B------:R-:W-:Y:S05]  /*1fd20*/  BSYNC B1 ;  /* 0x0000000000017941 */ /* 0x000fea0003800000 */
.L_x_72225:
        /* <DEDUP_REMOVED lines=18> */
.L_x_72237:
[----:B------:R-:W-:-:S07]  /*1fe50*/  IMAD.MOV.U32 R7, RZ, RZ, R8 ;  /* 0x000000ffff077224 */ /* 0x000fce00078e0008 */
.L_x_72238:
[----:B------:R-:W-:Y:S05]  /*1fe60*/  BSYNC B2 ;  /* 0x0000000000027941 */ /* 0x000fea0003800000 */
.L_x_72236:
        /* <DEDUP_REMOVED lines=16> */
.L_x_72242:
[----:B------:R-:W-:Y:S05]  /*1ff70*/  BSYNC B3 ;  /* 0x0000000000037941 */ /* 0x000fea0003800000 */
.L_x_72241:
        /* <DEDUP_REMOVED lines=44> */
.L_x_72240:
[----:B------:R-:W-:Y:S05]  /*20240*/  BSYNC B2 ;  /* 0x0000000000027941 */ /* 0x000fea0003800000 */
.L_x_72239:
        /* <DEDUP_REMOVED lines=11> */
.L_x_72235:
[----:B------:R-:W-:Y:S05]  /*20300*/  BSYNC B1 ;  /* 0x0000000000017941 */ /* 0x000fea0003800000 */
.L_x_72234:
        /* <DEDUP_REMOVED lines=18> */
.L_x_72246:
[----:B------:R-:W-:-:S07]  /*20430*/  MOV R7, R8 ;  /* 0x0000000800077202 */ /* 0x000fce0000000f00 */
.L_x_72247:
[----:B------:R-:W-:Y:S05]  /*20440*/  BSYNC B2 ;  /* 0x0000000000027941 */ /* 0x000fea0003800000 */
.L_x_72245:
        /* <DEDUP_REMOVED lines=16> */
.L_x_72251:
[----:B------:R-:W-:Y:S05]  /*20550*/  BSYNC B3 ;  /* 0x0000000000037941 */ /* 0x000fea0003800000 */
.L_x_72250:
        /* <DEDUP_REMOVED lines=44> */
.L_x_72249:
[----:B------:R-:W-:Y:S05]  /*20820*/  BSYNC B2 ;  /* 0x0000000000027941 */ /* 0x000fea0003800000 */
.L_x_72248:
        /* <DEDUP_REMOVED lines=11> */
.L_x_72244:
[----:B------:R-:W-:Y:S05]  /*208e0*/  BSYNC B1 ;  /* 0x0000000000017941 */ /* 0x000fea0003800000 */
.L_x_72243:
        /* <DEDUP_REMOVED lines=18> */
.L_x_72255:
[----:B------:R-:W-:-:S07]  /*20a10*/  IMAD.MOV.U32 R151, RZ, RZ, R8 ;  /* 0x000000ffff977224 */ /* 0x000fce00078e0008 */
.L_x_72256:
[----:B------:R-:W-:Y:S05]  /*20a20*/  BSYNC B2 ;  /* 0x0000000000027941 */ /* 0x000fea0003800000 */
.L_x_72254:
        /* <DEDUP_REMOVED lines=16> */
.L_x_72260:
[----:B------:R-:W-:Y:S05]  /*20b30*/  BSYNC B3 ;  /* 0x0000000000037941 */ /* 0x000fea0003800000 */
.L_x_72259:
        /* <DEDUP_REMOVED lines=44> */
.L_x_72258:
[----:B------:R-:W-:Y:S05]  /*20e00*/  BSYNC B2 ;  /* 0x0000000000027941 */ /* 0x000fea0003800000 */
.L_x_72257:
        /* <DEDUP_REMOVED lines=10> */
.L_x_72253:
[----:B------:R-:W-:Y:S05]  /*20eb0*/  BSYNC B1 ;  /* 0x0000000000017941 */ /* 0x000fea0003800000 */
.L_x_72252:
        /* <DEDUP_REMOVED lines=16> */
.L_x_72262:
[----:B------:R-:W-:Y:S05]  /*20fc0*/  BSYNC B1 ;  /* 0x0000000000017941 */ /* 0x000fea0003800000 */
.L_x_72261:
        /* <DEDUP_REMOVED lines=264> */
.L_x_72278:
        /* <DEDUP_REMOVED lines=19> */
[----:B0-----:R-:W2:Y:S04]  /*22180*/  LDL R230, [R1+0x170] ;  /* 0x0001700001e67983 */ /* 0x001ea80000100800 */
[----:B------:R-:W3:Y:S04]  /*22190*/  LDL R243, [R1+0x174] ;  /* 0x0001740001f37983 */ /* 0x000ee80000100800 */
[----:B------:R-:W4:Y:S01]  /*221a0*/  LDL R242, [R1+0x178] ;  /* 0x0001780001f27983 */ /* 0x000f220000100800 */
[----:B-1----:R-:W-:-:S02]  /*221b0*/  IMAD R229, R229, R240, RZ ;  /* 0x000000f0e5e57224 */ /* 0x002fc400078e02ff */
[----:B------:R-:W0:Y:S03]  /*221c0*/  LDC.64 R240, c[0x0][0x2b8] ;  /* 0x0000ae00fff07b82 */ /* 0x000e260000000a00 */
[----:B------:R-:W-:-:S04]  /*221d0*/  SHF.R.S32.HI R228, RZ, 0x1f, R229 ;  /* 0x0000001fffe47819 */ /* 0x000fc800000114e5 */
[----:B------:R-:W-:Y:S02]  /*221e0*/  LEA.HI R229, R228, R229, RZ, 0x2 ;  /* 0x000000e5e4e57211 */ /* 0x000fe400078f10ff */
[----:B------:R-:W-:Y:S02]  /*221f0*/  FSEL R228, R231, RZ, !P2 ;  /* 0x000000ffe7e47208 */ /* 0x000fe40005000000 */
[----:B------:R-:W4:Y:S03]  /*22200*/  LDL R231, [R1+0x17c] ;  /* 0x00017c0001e77983 */ /* 0x000f260000100800 */
[C---:B------:R-:W-:Y:S01]  /*22210*/  FADD.FTZ R220, -R228.reuse, R220 ;  /* 0x000000dce4dc7221 */ /* 0x040fe20000010100 */
[C---:B------:R-:W-:Y:S01]  /*22220*/  FADD.FTZ R223, -R228.reuse, R223 ;  /* 0x000000dfe4df7221 */ /* 0x040fe20000010100 */
[C---:B------:R-:W-:Y:S01]  /*22230*/  FADD.FTZ R222, -R228.reuse, R222 ;  /* 0x000000dee4de7221 */ /* 0x040fe20000010100 */
[----:B------:R-:W-:Y:S01]  /*22240*/  FADD.FTZ R221, -R228, R221 ;  /* 0x000000dde4dd7221 */ /* 0x000fe20000010100 */
[C---:B------:R-:W-:Y:S01]  /*22250*/  FMUL.FTZ R220, R227.reuse, R220 ;  /* 0x000000dce3dc7220 */ /* 0x040fe20000410000 */
[----:B------:R-:W-:Y:S01]  /*22260*/  FMUL.FTZ R223, R227, R223 ;  /* 0x000000dfe3df7220 */ /* 0x000fe20000410000 */
[----:B------:R-:W-:Y:S01]  /*22270*/  LEA.HI.SX32 R229, R229, R252, 0x1e ;  /* 0x000000fce5e57211 */ /* 0x000fe200078ff2ff */
[C---:B------:R-:W-:Y:S01]  /*22280*/  FMUL.FTZ R222, R227.reuse, R222 ;  /* 0x000000dee3de7220 */ /* 0x040fe20000410000 */
[----:B------:R-:W-:Y:S01]  /*22290*/  FMUL.FTZ R221, R227, R221 ;  /* 0x000000dde3dd7220 */ /* 0x000fe20000410000 */
[----:B--2---:R-:W-:-:S03]  /*222a0*/  FFMA.FTZ R220, R230, R220, R16 ;  /* 0x000000dce6dc7223 */ /* 0x004fc60000010010 */
[----:B---3--:R-:W-:Y:S02]  /*222b0*/  FFMA.FTZ R221, R243, R221, R17 ;  /* 0x000000ddf3dd7223 */ /* 0x008fe40000010011 */
[----:B------:R-:W2:Y:S01]  /*222c0*/  LDL R243, [R1+0x144] ;  /* 0x0001440001f37983 */ /* 0x000ea20000100800 */
[----:B----4-:R-:W-:-:S03]  /*222d0*/  FFMA.FTZ R222, R242, R222, R18 ;  /* 0x000000def2de7223 */ /* 0x010fc60000010012 */
[----:B------:R-:W3:Y:S01]  /*222e0*/  LDL R242, [R1+0x140] ;  /* 0x0001400001f27983 */ /* 0x000ee20000100800 */
[----:B------:R-:W-:Y:S01]  /*222f0*/  FFMA.FTZ R223, R231, R223, R19 ;  /* 0x000000dfe7df7223 */ /* 0x000fe20000010013 */
[----:B0-----:R-:W-:-:S05]  /*22300*/  IMAD.WIDE.U32 R230, R229, 0x10, R240 ;  /* 0x00000010e5e67825 */ /* 0x001fca00078e00f0 */
[----:B------:R0:W-:Y:S04]  /*22310*/  STG.E.128 desc[UR6][R230.64], R220 ;  /* 0x000000dce6007986 */ /* 0x0001e8000c101d06 */
[----:B0-----:R-:W4:Y:S04]  /*22320*/  LDL R220, [R1+0x16c] ;  /* 0x00016c0001dc7983 */ /* 0x001f280000100800 */
[----:B------:R-:W4:Y:S04]  /*22330*/  LDL R221, [R1+0x168] ;  /* 0x0001680001dd7983 */ /* 0x000f280000100800 */
[----:B------:R-:W4:Y:S04]  /*22340*/  LDL R222, [R1+0x164] ;  /* 0x0001640001de7983 */ /* 0x000f280000100800 */
[----:B------:R-:W4:Y:S04]  /*22350*/  LDL R223, [R1+0x160] ;  /* 0x0001600001df7983 */ /* 0x000f280000100800 */
[----:B------:R-:W4:Y:S04]  /*22360*/  LDL R230, [R1+0x14c] ;  /* 0x00014c0001e67983 */ /* 0x000f280000100800 */
[----:B------:R-:W4:Y:S01]  /*22370*/  LDL R231, [R1+0x148] ;  /* 0x0001480001e77983 */ /* 0x000f220000100800 */
[C---:B------:R-:W-:Y:S01]  /*22380*/  FADD.FTZ R219, -R228.reuse, R219 ;  /* 0x000000dbe4db7221 */ /* 0x040fe20000010100 */
[C---:B------:R-:W-:Y:S01]  /*22390*/  FADD.FTZ R218, -R228.reuse, R218 ;  /* 0x000000dae4da7221 */ /* 0x040fe20000010100 */
[----:B------:R-:W-:-:S02]  /*223a0*/  FADD.FTZ R216, -R228, R216 ;  /* 0x000000d8e4d87221 */ /* 0x000fc40000010100 */
[C---:B------:R-:W-:Y:S01]  /*223b0*/  FMUL.FTZ R219, R227.reuse, R219 ;  /* 0x000000dbe3db7220 */ /* 0x040fe20000410000 */
[C---:B------:R-:W-:Y:S01]  /*223c0*/  FADD.FTZ R217, -R228.reuse, R217 ;  /* 0x000000d9e4d97221 */ /* 0x040fe20000010100 */
[C---:B------:R-:W-:Y:S01]  /*223d0*/  FMUL.FTZ R218, R227.reuse, R218 ;  /* 0x000000dae3da7220 */ /* 0x040fe20000410000 */
[C---:B------:R-:W-:Y:S02]  /*223e0*/  FMUL.FTZ R216, R227.reuse, R216 ;  /* 0x000000d8e3d87220 */ /* 0x040fe40000410000 */
        /* <DEDUP_REMOVED lines=8> */
[----:B------:R-:W-:-:S03]  /*22470*/  FMUL.FTZ R214, R227, R214 ;  /* 0x000000d6e3d67220 */ /* 0x000fc60000410000 */
[----:B--2---:R-:W-:Y:S02]  /*22480*/  FFMA.FTZ R213, R243, R213, R25 ;  /* 0x000000d5f3d57223 */ /* 0x004fe40000010019 */
[----:B------:R-:W2:Y:S01]  /*22490*/  LDL R243, [R1+0x124] ;  /* 0x0001240001f37983 */ /* 0x000ea20000100800 */
[----:B---3--:R-:W-:-:S03]  /*224a0*/  FFMA.FTZ R212, R242, R212, R24 ;  /* 0x000000d4f2d47223 */ /* 0x008fc60000010018 */
[----:B------:R-:W3:Y:S01]  /*224b0*/  LDL R242, [R1+0x120] ;  /* 0x0001200001f27983 */ /* 0x000ee20000100800 */
[----:B----4-:R-:W-:Y:S01]  /*224c0*/  FFMA.FTZ R219, R220, R219, R23 ;  /* 0x000000dbdcdb7223 */ /* 0x010fe20000010017 */
[----:B------:R-:W-:Y:S01]  /*224d0*/  IADD3 R220, R229, 0x20, RZ ;  /* 0x00000020e5dc7810 */ /* 0x000fe20007ffe0ff */
[----:B------:R-:W-:-:S04]  /*224e0*/  FFMA.FTZ R218, R221, R218, R22 ;  /* 0x000000daddda7223 */ /* 0x000fc80000010016 */
[----:B------:R-:W-:-:S04]  /*224f0*/  IMAD.WIDE.U32 R220, R220, 0x10, R240 ;  /* 0x00000010dcdc7825 */ /* 0x000fc800078e00f0 */
[----:B------:R-:W-:Y:S02]  /*22500*/  FFMA.FTZ R217, R222, R217, R21 ;  /* 0x000000d9ded97223 */ /* 0x000fe40000010015 */
[----:B------:R-:W4:Y:S01]  /*22510*/  LDL R222, [R1+0x100] ;  /* 0x0001000001de7983 */ /* 0x000f220000100800 */
[----:B------:R-:W-:-:S03]  /*22520*/  FFMA.FTZ R216, R223, R216, R20 ;  /* 0x000000d8dfd87223 */ /* 0x000fc60000010014 */
[----:B------:R-:W4:Y:S04]  /*22530*/  LDL R223, [R1+0x104] ;  /* 0x0001040001df7983 */ /* 0x000f280000100800 */
[----:B------:R0:W-:Y:S01]  /*22540*/  STG.E.128 desc[UR6][R220.64], R216 ;  /* 0x000000d8dc007986 */ /* 0x0001e2000c101d06 */
[----:B------:R-:W-:Y:S01]  /*22550*/  FFMA.FTZ R215, R230, R215, R27 ;  /* 0x000000d7e6d77223 */ /* 0x000fe2000001001b */
[----:B------:R-:W-:Y:S02]  /*22560*/  FFMA.FTZ R214, R231, R214, R26 ;  /* 0x000000d6e7d67223 */ /* 0x000fe4000001001a */
[----:B------:R-:W4:Y:S04]  /*22570*/  LDL R231, [R1+0x10c] ;  /* 0x00010c0001e77983 */ /* 0x000f280000100800 */
[----:B------:R-:W4:Y:S01]  /*22580*/  LDL R230, [R1+0x108] ;  /* 0x0001080001e67983 */ /* 0x000f220000100800 */
[----:B0-----:R-:W-:-:S02]  /*22590*/  VIADD R216, R229, 0x40 ;  /* 0x00000040e5d87836 */ /* 0x001fc40000000000 */
[C---:B------:R-:W-:Y:S01]  /*225a0*/  FADD.FTZ R211, -R228.reuse, R211 ;  /* 0x000000d3e4d37221 */ /* 0x040fe20000010100 */
[C---:B------:R-:W-:Y:S01]  /*225b0*/  FADD.FTZ R208, -R228.reuse, R208 ;  /* 0x000000d0e4d07221 */ /* 0x040fe20000010100 */
[----:B------:R-:W-:Y:S01]  /*225c0*/  FADD.FTZ R209, -R228, R209 ;  /* 0x000000d1e4d17221 */ /* 0x000fe20000010100 */
[----:B------:R-:W-:-:S04]  /*225d0*/  IMAD.WIDE.U32 R216, R216, 0x10, R240 ;  /* 0x00000010d8d87825 */ /* 0x000fc800078e00f0 */
[C---:B------:R-:W-:Y:S01]  /*225e0*/  FADD.FTZ R210, -R228.reuse, R210 ;  /* 0x000000d2e4d27221 */ /* 0x040fe20000010100 */
[C---:B------:R-:W-:Y:S01]  /*225f0*/  FADD.FTZ R207, -R228.reuse, R207 ;  /* 0x000000cfe4cf7221 */ /* 0x040fe20000010100 */
[C---:B------:R-:W-:Y:S01]  /*22600*/  FADD.FTZ R204, -R228.reuse, R204 ;  /* 0x000000cce4cc7221 */ /* 0x040fe20000010100 */
[C---:B------:R-:W-:Y:S01]  /*22610*/  FADD.FTZ R205, -R228.reuse, R205 ;  /* 0x000000cde4cd7221 */ /* 0x040fe20000010100 */
[----:B------:R0:W-:Y:S01]  /*22620*/  STG.E.128 desc[UR6][R216.64], R212 ;  /* 0x000000d4d8007986 */ /* 0x0001e2000c101d06 */
[----:B------:R-:W-:-:S03]  /*22630*/  FADD.FTZ R206, -R228, R206 ;  /* 0x000000cee4ce7221 */ /* 0x000fc60000010100 */
[----:B------:R-:W4:Y:S04]  /*22640*/  LDL R221, [R1+0xec] ;  /* 0x0000ec0001dd7983 */ /* 0x000f280000100800 */
[----:B------:R-:W4:Y:S04]  /*22650*/  LDL R220, [R1+0xe8] ;  /* 0x0000e80001dc7983 */ /* 0x000f280000100800 */
[----:B------:R-:W4:Y:S04]  /*22660*/  LDL R219, [R1+0xe4] ;  /* 0x0000e40001db7983 */ /* 0x000f280000100800 */
[----:B------:R-:W4:Y:S04]  /*22670*/  LDL R218, [R1+0xe0] ;  /* 0x0000e00001da7983 */ /* 0x000f280000100800 */
[----:B0-----:R-:W4:Y:S04]  /*22680*/  LDL R216, [R1+0x12c] ;  /* 0x00012c0001d87983 */ /* 0x001f280000100800 */
[----:B------:R-:W4:Y:S01]  /*22690*/  LDL R217, [R1+0x128] ;  /* 0x0001280001d97983 */ /* 0x000f220000100800 */
[----:B------:R-:W-:Y:S01]  /*226a0*/  IADD3 R212, R229, 0x60, RZ ;  /* 0x00000060e5d47810 */ /* 0x000fe20007ffe0ff */
        /* <DEDUP_REMOVED lines=9> */
[----:B--2---:R-:W-:Y:S01]  /*22740*/  FFMA.FTZ R209, R243, R209, R29 ;  /* 0x000000d1f3d17223 */ /* 0x004fe2000001001d */
[C---:B------:R-:W-:Y:S01]  /*22750*/  FADD.FTZ R203, -R228.reuse, R203 ;  /* 0x000000cbe4cb7221 */ /* 0x040fe20000010100 */
[C---:B------:R-:W-:Y:S01]  /*22760*/  FADD.FTZ R200, -R228.reuse, R200 ;  /* 0x000000c8e4c87221 */ /* 0x040fe20000010100 */
[----:B------:R-:W-:Y:S01]  /*22770*/  FADD.FTZ R201, -R228, R201 ;  /* 0x000000c9e4c97221 */ /* 0x000fe20000010100 */
[----:B---3--:R-:W-:Y:S01]  /*22780*/  FFMA.FTZ R208, R242, R208, R28 ;  /* 0x000000d0f2d07223 */ /* 0x008fe2000001001c */
[----:B----4-:R-:W-:Y:S01]  /*22790*/  FFMA.FTZ R204, R222, R204, R32 ;  /* 0x000000ccdecc7223 */ /* 0x010fe20000010020 */
[----:B------:R-:W-:Y:S01]  /*227a0*/  FFMA.FTZ R205, R223, R205, R33 ;  /* 0x000000cddfcd7223 */ /* 0x000fe20000010021 */
[----:B------:R-:W-:Y:S01]  /*227b0*/  FFMA.FTZ R207, R231, R207, R35 ;  /* 0x000000cfe7cf7223 */ /* 0x000fe20000010023 */
[----:B------:R-:W-:Y:S01]  /*227c0*/  FFMA.FTZ R206, R230, R206, R34 ;  /* 0x000000cee6ce7223 */ /* 0x000fe20000010022 */
[----:B------:R-:W-:Y:S01]  /*227d0*/  FFMA.FTZ R211, R216, R211, R31 ;  /* 0x000000d3d8d37223 */ /* 0x000fe2000001001f */
[----:B------:R-:W-:Y:S01]  /*227e0*/  FFMA.FTZ R210, R217, R210, R30 ;  /* 0x000000d2d9d27223 */ /* 0x000fe2000001001e */
[C---:B------:R-:W-:Y:S01]  /*227f0*/  FADD.FTZ R202, -R228.reuse, R202 ;  /* 0x000000cae4ca7221 */ /* 0x040fe20000010100 */
[C---:B------:R-:W-:Y:S01]  /*22800*/  FMUL.FTZ R203, R227.reuse, R203 ;  /* 0x000000cbe3cb7220 */ /* 0x040fe20000410000 */
[C---:B------:R-:W-:Y:S01]  /*22810*/  FMUL.FTZ R200, R227.reuse, R200 ;  /* 0x000000c8e3c87220 */ /* 0x040fe20000410000 */
[----:B------:R-:W-:Y:S01]  /*22820*/  FMUL.FTZ R201, R227, R201 ;  /* 0x000000c9e3c97220 */ /* 0x000fe20000410000 */
        /* <DEDUP_REMOVED lines=36> */
[----:B------:R-:W4:Y:S04]  /*22a70*/  LDL R231, [R1+0x6c] ;  /* 0x00006c0001e77983 */ /* 0x000f280000100800 */
[----:B0-----:R-:W2:Y:S01]  /*22a80*/  LDL R206, [R1+0xc0] ;  /* 0x0000c00001ce7983 */ /* 0x001ea20000100800 */
[----:B------:R-:W-:Y:S01]  /*22a90*/  IADD3 R204, R229, 0xa0, RZ ;  /* 0x000000a0e5cc7810 */ /* 0x000fe20007ffe0ff */
[----:B------:R-:W-:-:S02]  /*22aa0*/  FMUL.FTZ R202, R227, R202 ;  /* 0x000000cae3ca7220 */ /* 0x000fc40000410000 */
[----:B------:R-:W3:Y:S04]  /*22ab0*/  LDL R209, [R1+0xcc] ;  /* 0x0000cc0001d17983 */ /* 0x000ee80000100800 */
[----:B------:R-:W4:Y:S04]  /*22ac0*/  LDL R208, [R1+0xc8] ;  /* 0x0000c80001d07983 */ /* 0x000f280000100800 */
[----:B------:R-:W4:Y:S01]  /*22ad0*/  LDL R207, [R1+0xc4] ;  /* 0x0000c40001cf7983 */ /* 0x000f220000100800 */
[----:B------:R-:W-:Y:S01]  /*22ae0*/  FFMA.FTZ R203, R221, R203, R39 ;  /* 0x000000cbddcb7223 */ /* 0x000fe20000010027 */
[----:B------:R-:W-:Y:S01]  /*22af0*/  FFMA.FTZ R202, R220, R202, R38 ;  /* 0x000000cadcca7223 */ /* 0x000fe20000010026 */
[----:B------:R-:W-:Y:S01]  /*22b00*/  FFMA.FTZ R201, R219, R201, R37 ;  /* 0x000000c9dbc97223 */ /* 0x000fe20000010025 */
[----:B------:R-:W-:Y:S01]  /*22b10*/  FFMA.FTZ R200, R218, R200, R36 ;  /* 0x000000c8dac87223 */ /* 0x000fe20000010024 */
[----:B------:R-:W-:Y:S01]  /*22b20*/  IMAD.WIDE.U32 R204, R204, 0x10, R240 ;  /* 0x00000010cccc7825 */ /* 0x000fe200078e00f0 */
[----:B------:R-:W4:Y:S04]  /*22b30*/  LDL R230, [R1+0x68] ;  /* 0x0000680001e67983 */ /* 0x000f280000100800 */
        /* <DEDUP_REMOVED lines=29> */
[----:B------:R-:W-:-:S02]  /*22d10*/  FADD.FTZ R146, -R228, R150 ;  /* 0x00000096e4927221 */ /* 0x000fc40000010100 */
[----:B------:R-:W2:Y:S01]  /*22d20*/  LDL R228, [R1+0x88] ;  /* 0x0000880001e47983 */ /* 0x000ea20000100800 */
[C---:B------:R-:W-:Y:S01]  /*22d30*/  FMUL.FTZ R155, R227.reuse, R199 ;  /* 0x000000c7e39b7220 */ /* 0x040fe20000410000 */
[----:B------:R-:W-:Y:S01]  /*22d40*/  FMUL.FTZ R154, R227, R198 ;  /* 0x000000c6e39a7220 */ /* 0x000fe20000410000 */
[----:B------:R-:W-:Y:S02]  /*22d50*/  VIADD R162, R229, 0xc0 ;  /* 0x000000c0e5a27836 */ /* 0x000fe40000000000 */
[----:B------:R-:W-:Y:S01]  /*22d60*/  FMUL.FTZ R223, R227, R184 ;  /* 0x000000b8e3df7220 */ /* 0x000fe20000410000 */
[----:B---3--:R-:W-:Y:S01]  /*22d70*/  FFMA.FTZ R155, R209, R155, R43 ;  /* 0x0000009bd19b7223 */ /* 0x008fe2000001002b */
[----:B----4-:R-:W-:Y:S01]  /*22d80*/  FFMA.FTZ R154, R208, R154, R42 ;  /* 0x0000009ad09a7223 */ /* 0x010fe2000001002a */
[----:B------:R-:W-:-:S04]  /*22d90*/  IMAD.WIDE.U32 R162, R162, 0x10, R240 ;  /* 0x00000010a2a27825 */ /* 0x000fc800078e00f0 */
[----:B------:R-:W-:Y:S01]  /*22da0*/  FFMA.FTZ R153, R207, R153, R41 ;  /* 0x00000099cf997223 */ /* 0x000fe20000010029 */
[C---:B------:R-:W-:Y:S01]  /*22db0*/  FMUL.FTZ R209, R227.reuse, R185 ;  /* 0x000000b9e3d17220 */ /* 0x040fe20000410000 */
[C---:B------:R-:W-:Y:S01]  /*22dc0*/  FMUL.FTZ R210, R227.reuse, R186 ;  /* 0x000000bae3d27220 */ /* 0x040fe20000410000 */
[----:B------:R-:W3:Y:S04]  /*22dd0*/  LDL R185, [R1+0xa8] ;  /* 0x0000a80001b97983 */ /* 0x000ee80000100800 */
[----:B------:R0:W-:Y:S04]  /*22de0*/  STG.E.128 desc[UR6][R162.64], R152 ;  /* 0x00000098a2007986 */ /* 0x0001e8000c101d06 */
[----:B------:R-:W4:Y:S04]  /*22df0*/  LDL R184, [R1+0xa4] ;  /* 0x0000a40001b87983 */ /* 0x000f280000100800 */
[----:B------:R-:W4:Y:S04]  /*22e00*/  LDL R186, [R1+0xac] ;  /* 0x0000ac0001ba7983 */ /* 0x000f280000100800 */
[----:B------:R-:W4:Y:S04]  /*22e10*/  LDL R199, [R1+0x64] ;  /* 0x0000640001c77983 */ /* 0x000f280000100800 */
[----:B------:R-:W4:Y:S01]  /*22e20*/  LDL R198, [R1+0x60] ;  /* 0x0000600001c67983 */ /* 0x000f220000100800 */
[C---:B0-----:R-:W-:Y:S01]  /*22e30*/  FMUL.FTZ R155, R227.reuse, R195 ;  /* 0x000000c3e39b7220 */ /* 0x041fe20000410000 */
        /* <DEDUP_REMOVED lines=26> */
[----:B------:R-:W4:Y:S01]  /*22fe0*/  LDL R242, [R1+0x4c] ;  /* 0x00004c0001f27983 */ /* 0x000f220000100800 */
[C---:B------:R-:W-:Y:S01]  /*22ff0*/  FMUL.FTZ R169, R227.reuse, R212 ;  /* 0x000000d4e3a97220 */ /* 0x040fe20000410000 */
[C---:B------:R-:W-:Y:S01]  /*23000*/  FMUL.FTZ R170, R227.reuse, R213 ;  /* 0x000000d5e3aa7220 */ /* 0x040fe20000410000 */
[C---:B------:R-:W-:Y:S01]  /*23010*/  FMUL.FTZ R171, R227.reuse, R214 ;  /* 0x000000d6e3ab7220 */ /* 0x040fe20000410000 */
[----:B------:R-:W4:Y:S01]  /*23020*/  LDL R231, [R1+0x48] ;  /* 0x0000480001e77983 */ /* 0x000f220000100800 */
[----:B------:R-:W-:-:S03]  /*23030*/  FMUL.FTZ R180, R227, R215 ;  /* 0x000000d7e3b47220 */ /* 0x000fc60000410000 */
        /* <DEDUP_REMOVED lines=16> */
[----:B------:R-:W-:Y:S01]  /*23140*/  FMUL.FTZ R178, R227, R174 ;  /* 0x000000aee3b27220 */ /* 0x000fe20000410000 */
[----:B---3--:R-:W-:Y:S01]  /*23150*/  FFMA.FTZ R154, R185, R154, R46 ;  /* 0x0000009ab99a7223 */ /* 0x008fe2000001002e */
[----:B------:R-:W-:Y:S01]  /*23160*/  IADD3 R185, R229, 0xe0, RZ ;  /* 0x000000e0e5b97810 */ /* 0x000fe20007ffe0ff */
[C---:B------:R-:W-:Y:S01]  /*23170*/  FMUL.FTZ R193, R227.reuse, R179 ;  /* 0x000000b3e3c17220 */ /* 0x040fe20000410000 */
[C---:B------:R-:W-:Y:S01]  /*23180*/  FMUL.FTZ R172, R227.reuse, R160 ;  /* 0x000000a0e3ac7220 */ /* 0x040fe20000410000 */
[C---:B------:R-:W-:Y:S01]  /*23190*/  FMUL.FTZ R174, R227.reuse, R161 ;  /* 0x000000a1e3ae7220 */ /* 0x040fe20000410000 */
[----:B------:R-:W-:Y:S01]  /*231a0*/  FMUL.FTZ R179, R227, R175 ;  /* 0x000000afe3b37220 */ /* 0x000fe20000410000 */
[----:B----4-:R-:W-:Y:S01]  /*231b0*/  FFMA.FTZ R153, R184, R153, R45 ;  /* 0x00000099b8997223 */ /* 0x010fe2000001002d */
[----:B------:R-:W-:-:S02]  /*231c0*/  VIADD R184, R229, 0x100 ;  /* 0x00000100e5b87836 */ /* 0x000fc40000000000 */
[----:B------:R-:W-:Y:S01]  /*231d0*/  FFMA.FTZ R155, R186, R155, R47 ;  /* 0x0000009bba9b7223 */ /* 0x000fe2000001002f */
[----:B------:R-:W-:Y:S01]  /*231e0*/  IADD3 R186, R229, 0x120, RZ ;  /* 0x00000120e5ba7810 */ /* 0x000fe20007ffe0ff */
[----:B------:R-:W-:Y:S01]  /*231f0*/  FMUL.FTZ R175, R227, R159 ;  /* 0x0000009fe3af7220 */ /* 0x000fe20000410000 */
[----:B------:R-:W-:Y:S01]  /*23200*/  FFMA.FTZ R161, R199, R183, R53 ;  /* 0x000000b7c7a17223 */ /* 0x000fe20000010035 */
[----:B------:R-:W-:Y:S01]  /*23210*/  FMUL.FTZ R211, R227, R187 ;  /* 0x000000bbe3d37220 */ /* 0x000fe20000410000 */
[----:B------:R-:W-:Y:S01]  /*23220*/  FFMA.FTZ R160, R198, R182, R52 ;  /* 0x000000b6c6a07223 */ /* 0x000fe20000010034 */
[----:B------:R-:W-:-:S04]  /*23230*/  IMAD.WIDE.U32 R182, R185, 0x10, R240 ;  /* 0x00000010b9b67825 */ /* 0x000fc800078e00f0 */
[----:B------:R-:W-:-:S04]  /*23240*/  IMAD.WIDE.U32 R184, R184, 0x10, R240 ;  /* 0x00000010b8b87825 */ /* 0x000fc800078e00f0 */
[----:B------:R-:W-:Y:S01]  /*23250*/  FFMA.FTZ R152, R189, R152, R44 ;  /* 0x00000098bd987223 */ /* 0x000fe2000001002c */
[----:B------:R-:W-:-:S04]  /*23260*/  IMAD.WIDE.U32 R186, R186, 0x10, R240 ;  /* 0x00000010baba7825 */ /* 0x000fc800078e00f0 */
[----:B------:R-:W-:Y:S01]  /*23270*/  FFMA.FTZ R159, R188, R195, R51 ;  /* 0x000000c3bc9f7223 */ /* 0x000fe20000010033 */
[----:B------:R0:W-:Y:S01]  /*23280*/  STG.E.128 desc[UR6][R182.64], R152 ;  /* 0x00000098b6007986 */ /* 0x0001e2000c101d06 */
[----:B------:R-:W-:-:S03]  /*23290*/  FMUL.FTZ R222, R227, R144 ;  /* 0x00000090e3de7220 */ /* 0x000fc60000410000 */
        /* <DEDUP_REMOVED lines=8> */
[----:B------:R-:W-:Y:S01]  /*23320*/  FMUL.FTZ R147, R227, R201 ;  /* 0x000000c9e3937220 */ /* 0x000fe20000410000 */
[C---:B0-----:R-:W-:Y:S01]  /*23330*/  IADD3 R154, R229.reuse, 0x220, RZ ;  /* 0x00000220e59a7810 */ /* 0x041fe20007ffe0ff */
[C---:B------:R-:W-:Y:S01]  /*23340*/  VIADD R155, R229.reuse, 0x200 ;  /* 0x00000200e59b7836 */ /* 0x040fe20000000000 */
[C---:B------:R-:W-:Y:S01]  /*23350*/  IADD3 R152, R229.reuse, 0x260, RZ ;  /* 0x00000260e5987810 */ /* 0x040fe20007ffe0ff */
[C---:B------:R-:W-:Y:S01]  /*23360*/  VIADD R153, R229.reuse, 0x240 ;  /* 0x00000240e5997836 */ /* 0x040fe20000000000 */
[C---:B-1----:R-:W-:Y:S01]  /*23370*/  IADD3 R158, R229.reuse, 0x1a0, RZ ;  /* 0x000001a0e59e7810 */ /* 0x042fe20007ffe0ff */
[C---:B------:R-:W-:Y:S01]  /*23380*/  VIADD R159, R229.reuse, 0x180 ;  /* 0x00000180e59f7836 */ /* 0x040fe20000000000 */
[C---:B------:R-:W-:Y:S01]  /*23390*/  IADD3 R156, R229.reuse, 0x1e0, RZ ;  /* 0x000001e0e59c7810 */ /* 0x040fe20007ffe0ff */
[C---:B------:R-:W-:Y:S01]  /*233a0*/  VIADD R157, R229.reuse, 0x1c0 ;  /* 0x000001c0e59d7836 */ /* 0x040fe20000000000 */
[C---:B---3--:R-:W-:Y:S01]  /*233b0*/  IADD3 R160, R229.reuse, 0x160, RZ ;  /* 0x00000160e5a07810 */ /* 0x048fe20007ffe0ff */
[----:B------:R-:W-:-:S02]  /*233c0*/  VIADD R161, R229, 0x140 ;  /* 0x00000140e5a17836 */ /* 0x000fc40000000000 */
[----:B------:R-:W-:Y:S01]  /*233d0*/  FMUL.FTZ R144, R227, R197 ;  /* 0x000000c5e3907220 */ /* 0x000fe20000410000 */
[----:B------:R-:W-:-:S04]  /*233e0*/  IMAD.WIDE.U32 R184, R155, 0x10, R240 ;  /* 0x000000109bb87825 */ /* 0x000fc800078e00f0 */
[----:B------:R-:W-:Y:S01]  /*233f0*/  FMUL.FTZ R145, R227, R196 ;  /* 0x000000c4e3917220 */ /* 0x000fe20000410000 */
[----:B------:R-:W-:Y:S01]  /*23400*/  FFMA.FTZ R155, R242, R211, R59 ;  /* 0x000000d3f29b7223 */ /* 0x000fe2000001003b */
[----:B------:R-:W-:-:S04]  /*23410*/  IMAD.WIDE.U32 R186, R154, 0x10, R240 ;  /* 0x000000109aba7825 */ /* 0x000fc800078e00f0 */
[----:B------:R-:W-:Y:S01]  /*23420*/  FFMA.FTZ R154, R231, R210, R58 ;  /* 0x000000d2e79a7223 */ /* 0x000fe2000001003a */
[----:B------:R-:W-:-:S04]  /*23430*/  IMAD.WIDE.U32 R188, R153, 0x10, R240 ;  /* 0x0000001099bc7825 */ /* 0x000fc800078e00f0 */
[----:B------:R-:W-:Y:S01]  /*23440*/  FFMA.FTZ R153, R230, R209, R57 ;  /* 0x000000d1e6997223 */ /* 0x000fe20000010039 */
[----:B------:R-:W-:-:S04]  /*23450*/  IMAD.WIDE.U32 R190, R152, 0x10, R240 ;  /* 0x0000001098be7825 */ /* 0x000fc800078e00f0 */
[----:B------:R-:W-:-:S04]  /*23460*/  IMAD.WIDE.U32 R194, R161, 0x10, R240 ;  /* 0x00000010a1c27825 */ /* 0x000fc800078e00f0 */
        /* <DEDUP_REMOVED lines=22> */
[----:B------:R-:W-:Y:S01]  /*235d0*/  FMUL.FTZ R173, R227, R173 ;  /* 0x000000ade3ad7220 */ /* 0x000fe20000410000 */
[----:B------:R-:W-:Y:S01]  /*235e0*/  FFMA.FTZ R145, R129, R145, R13 ;  /* 0x0000009181917223 */ /* 0x000fe2000001000d */
[----:B------:R-:W-:Y:S01]  /*235f0*/  FFMA.FTZ R144, R128, R144, R12 ;  /* 0x0000009080907223 */ /* 0x000fe2000001000c */
[----:B------:R-:W-:Y:S01]  /*23600*/  FFMA.FTZ R146, R130, R146, R14 ;  /* 0x0000009282927223 */ /* 0x000fe2000001000e */
        /* <DEDUP_REMOVED lines=22> */
[----:B------:R-:W-:-:S03]  /*23770*/  FFMA.FTZ R147, R131, R173, R15 ;  /* 0x000000ad83937223 */ /* 0x000fc6000001000f */
[----:B------:R3:W-:Y:S04]  /*23780*/  STG.E.128 desc[UR6][R182.64], R152 ;  /* 0x00000098b6007986 */ /* 0x0007e8000c101d06 */
[----:B------:R3:W-:Y:S04]  /*23790*/  STG.E.128 desc[UR6][R184.64], R156 ;  /* 0x0000009cb8007986 */ /* 0x0007e8000c101d06 */
[----:B------:R3:W-:Y:S04]  /*237a0*/  STG.E.128 desc[UR6][R186.64], R160 ;  /* 0x000000a0ba007986 */ /* 0x0007e8000c101d06 */
[----:B------:R3:W-:Y:S04]  /*237b0*/  STG.E.128 desc[UR6][R188.64], R148 ;  /* 0x00000094bc007986 */ /* 0x0007e8000c101d06 */
[----:B------:R3:W-:Y:S02]  /*237c0*/  STG.E.128 desc[UR6][R190.64], R144 ;  /* 0x00000090be007986 */ /* 0x0007e4000c101d06 */
.L_x_72265:
[----:B------:R-:W-:Y:S05]  /*237d0*/  BSYNC B1 ;  /* 0x0000000000017941 */ /* 0x000fea0003800000 */
.L_x_72264:
[----:B---3--:R-:W1:Y:S02]  /*237e0*/  LDC.64 R144, c[0x0][0x210] ;  /* 0x00008400ff907b82 */ /* 0x008e640000000a00 */
[----:B-1----:R-:W-:-:S05]  /*237f0*/  IMAD R0, R144, 0x4, R0 ;  /* 0x0000000490007824 */ /* 0x002fca00078e0200 */
[----:B------:R-:W-:-:S13]  /*23800*/  ISETP.GE.AND P0, PT, R0, R145, PT ;  /* 0x000000910000720c */ /* 0x000fda0003f06270 */
[----:B------:R-:W-:Y:S05]  /*23810*/  @!P0 BRA `(.L_x_72266) ;  /* 0xfffffddc00d48947 */ /* 0x000fea000383ffff */
[----:B------:R-:W-:Y:S05]  /*23820*/  BSYNC B0 ;  /* 0x0000000000007941 */ /* 0x000fea0003800000 */
.L_x_71502:
[----:B------:R-:W-:Y:S05]  /*23830*/  EXIT ;  /* 0x000000000000794d */ /* 0x000fea0003800000 */
.L_x_72263:
        /* <DEDUP_REMOVED lines=8> */
.L_x_72268:
[----:B------:R-:W-:Y:S05]  /*238c0*/  BSYNC B1 ;  /* 0x0000000000017941 */ /* 0x000fea0003800000 */
.L_x_72267:
        /* <DEDUP_REMOVED lines=9> */
.L_x_72269:
[----:B------:R-:W-:Y:S02]  /*23960*/  IMAD.MOV.U32 R229, RZ, RZ, 0x4 ;  /* 0x00000004ffe57424 */ /* 0x000fe400078e00ff */
[----:B------:R-:W-:Y:S01]  /*23970*/  FADD.FTZ R230, R230, R227 ;  /* 0x000000e3e6e67221 */ /* 0x000fe20000010000 */
[----:B------:R-:W-:-:S04]  /*23980*/  MOV R227, 0xffffffff ;  /* 0xffffffff00e37802 */ /* 0x000fc80000000f00 */
[----:B------:R-:W-:-:S07]  /*23990*/  MOV R240, R230 ;  /* 0x000000e600f07202 */ /* 0x000fce0000000f00 */
[----:B------:R-:W-:Y:S05]  /*239a0*/  WARPSYNC.COLLECTIVE R227, `(.L_x_72270) ;  /* 0x00000000e3087348 */ /* 0x000fea0003c00000 */
[----:B------:R0:W1:Y:S02]  /*239b0*/  SHFL.BFLY P1, R227, R240, R229, R228 ;  /* 0x0c0000e5f0e37389 */ /* 0x00006400000200e4 */
[----:B01----:R-:W-:Y:S01]  /*239c0*/  ENDCOLLECTIVE ;  /* 0x000000000000791b */ /* 0x003fe20003800000 */
.L_x_72270:
[----:B------:R-:W-:Y:S01]  /*239d0*/  HFMA2.MMA R229, -RZ, RZ, 0, 4.76837158203125e-07 ;  /* 0x00000008ffe57435 */ /* 0x000fe200000001ff */
[----:B------:R-:W-:Y:S01]  /*239e0*/  FADD.FTZ R230, R230, R227 ;  /* 0x000000e3e6e67221 */ /* 0x000fe20000010000 */
[----:B------:R-:W-:-:S03]  /*239f0*/  IMAD.MOV.U32 R227, RZ, RZ, -0x1 ;  /* 0xffffffffffe37424 */ /* 0x000fc600078e00ff */
[----:B------:R-:W-:-:S07]  /*23a00*/  IMAD.MOV.U32 R240, RZ, RZ, R230 ;  /* 0x000000fffff07224 */ /* 0x000fce00078e00e6 */
[----:B------:R-:W-:Y:S05]  /*23a10*/  WARPSYNC.COLLECTIVE R227, `(.L_x_72271) ;  /* 0x00000000e3087348 */ /* 0x000fea0003c00000 */
[----:B------:R0:W1:Y:S02]  /*23a20*/  SHFL.BFLY P1, R227, R240, R229, R228 ;  /* 0x0c0000e5f0e37389 */ /* 0x00006400000200e4 */
[----:B01----:R-:W-:Y:S01]  /*23a30*/  ENDCOLLECTIVE ;  /* 0x000000000000791b */ /* 0x003fe20003800000 */
.L_x_72271:
[----:B------:R-:W-:Y:S02]  /*23a40*/  IMAD.MOV.U32 R229, RZ, RZ, 0x10 ;  /* 0x00000010ffe57424 */ /* 0x000fe400078e00ff */
[----:B------:R-:W-:Y:S01]  /*23a50*/  FADD.FTZ R230, R230, R227 ;  /* 0x000000e3e6e67221 */ /* 0x000fe20000010000 */
[----:B------:R-:W-:-:S04]  /*23a60*/  MOV R227, 0xffffffff ;  /* 0xffffffff00e37802 */ /* 0x000fc80000000f00 */
[----:B------:R-:W-:-:S07]  /*23a70*/  MOV R240, R230 ;  /* 0x000000e600f07202 */ /* 0x000fce0000000f00 */
[----:B------:R-:W-:Y:S05]  /*23a80*/  WARPSYNC.COLLECTIVE R227, `(.L_x_72272) ;  /* 0x00000000e3087348 */ /* 0x000fea0003c00000 */
[----:B------:R0:W1:Y:S02]  /*23a90*/  SHFL.BFLY P1, R227, R240, R229, R228 ;  /* 0x0c0000e5f0e37389 */ /* 0x00006400000200e4 */
[----:B01----:R-:W-:Y:S01]  /*23aa0*/  ENDCOLLECTIVE ;  /* 0x000000000000791b */ /* 0x003fe20003800000 */
.L_x_72272:
        /* <DEDUP_REMOVED lines=169> */
.L_x_72273:
[----:B------:R-:W-:Y:S01]  /*24540*/  HFMA2.MMA R229, -RZ, RZ, 0, 1.1920928955078125e-07 ;  /* 0x00000002ffe57435 */ /* 0x000fe200000001ff */
[----:B------:R-:W-:Y:S01]  /*24550*/  FADD.FTZ R230, R230, R227 ;  /* 0x000000e3e6e67221 */ /* 0x000fe20000010000 */
[----:B------:R-:W-:-:S03]  /*24560*/  IMAD.MOV.U32 R227, RZ, RZ, -0x1 ;  /* 0xffffffffffe37424 */ /* 0x000fc600078e00ff */
[----:B------:R-:W-:-:S07]  /*24570*/  IMAD.MOV.U32 R240, RZ, RZ, R230 ;  /* 0x000000fffff07224 */ /* 0x000fce00078e00e6 */
[----:B------:R-:W-:Y:S05]  /*24580*/  WARPSYNC.COLLECTIVE R227, `(.L_x_72274) ;  /* 0x00000000e3087348 */ /* 0x000fea0003c00000 */
[----:B------:R0:W1:Y:S02]  /*24590*/  SHFL.BFLY P1, R227, R240, R229, R228 ;  /* 0x0c0000e5f0e37389 */ /* 0x00006400000200e4 */
[----:B01----:R-:W-:Y:S01]  /*245a0*/  ENDCOLLECTIVE ;  /* 0x000000000000791b */ /* 0x003fe20003800000 */
.L_x_72274:
[----:B------:R-:W-:Y:S02]  /*245b0*/  IMAD.MOV.U32 R229, RZ, RZ, 0x4 ;  /* 0x00000004ffe57424 */ /* 0x000fe400078e00ff */
[----:B------:R-:W-:Y:S01]  /*245c0*/  FADD.FTZ R230, R230, R227 ;  /* 0x000000e3e6e67221 */ /* 0x000fe20000010000 */
[----:B------:R-:W-:-:S04]  /*245d0*/  MOV R227, 0xffffffff ;  /* 0xffffffff00e37802 */ /* 0x000fc80000000f00 */
[----:B------:R-:W-:-:S07]  /*245e0*/  MOV R240, R230 ;  /* 0x000000e600f07202 */ /* 0x000fce0000000f00 */
[----:B------:R-:W-:Y:S05]  /*245f0*/  WARPSYNC.COLLECTIVE R227, `(.L_x_72275) ;  /* 0x00000000e3087348 */ /* 0x000fea0003c00000 */
[----:B------:R0:W1:Y:S02]  /*24600*/  SHFL.BFLY P1, R227, R240, R229, R228 ;  /* 0x0c0000e5f0e37389 */ /* 0x00006400000200e4 */
[----:B01----:R-:W-:Y:S01]  /*24610*/  ENDCOLLECTIVE ;  /* 0x000000000000791b */ /* 0x003fe20003800000 */
.L_x_72275:
[----:B------:R-:W-:Y:S01]  /*24620*/  HFMA2.MMA R229, -RZ, RZ, 0, 4.76837158203125e-07 ;  /* 0x00000008ffe57435 */ /* 0x000fe200000001ff */
[----:B------:R-:W-:Y:S01]  /*24630*/  FADD.FTZ R230, R230, R227 ;  /* 0x000000e3e6e67221 */ /* 0x000fe20000010000 */
[----:B------:R-:W-:-:S03]  /*24640*/  IMAD.MOV.U32 R227, RZ, RZ, -0x1 ;  /* 0xffffffffffe37424 */ /* 0x000fc600078e00ff */
[----:B------:R-:W-:-:S07]  /*24650*/  IMAD.MOV.U32 R240, RZ, RZ, R230 ;  /* 0x000000fffff07224 */ /* 0x000fce00078e00e6 */
[----:B------:R-:W-:Y:S05]  /*24660*/  WARPSYNC.COLLECTIVE R227, `(.L_x_72276) ;  /* 0x00000000e3087348 */ /* 0x000fea0003c00000 */
[----:B------:R0:W1:Y:S02]  /*24670*/  SHFL.BFLY P1, R227, R240, R229, R228 ;  /* 0x0c0000e5f0e37389 */ /* 0x00006400000200e4 */
[----:B01----:R-:W-:Y:S01]  /*24680*/  ENDCOLLECTIVE ;  /* 0x000000000000791b */ /* 0x003fe20003800000 */
.L_x_72276:
[----:B------:R-:W-:Y:S02]  /*24690*/  IMAD.MOV.U32 R229, RZ, RZ, 0x10 ;  /* 0x00000010ffe57424 */ /* 0x000fe400078e00ff */
[----:B------:R-:W-:Y:S01]  /*246a0*/  FADD.FTZ R230, R230, R227 ;  /* 0x000000e3e6e67221 */ /* 0x000fe20000010000 */
[----:B------:R-:W-:-:S04]  /*246b0*/  MOV R227, 0xffffffff ;  /* 0xffffffff00e37802 */ /* 0x000fc80000000f00 */
[----:B------:R-:W-:-:S07]  /*246c0*/  MOV R240, R230 ;  /* 0x000000e600f07202 */ /* 0x000fce0000000f00 */
[----:B------:R-:W-:Y:S05]  /*246d0*/  WARPSYNC.COLLECTIVE R227, `(.L_x_72277) ;  /* 0x00000000e3087348 */ /* 0x000fea0003c00000 */
[----:B------:R0:W1:Y:S02]  /*246e0*/  SHFL.BFLY P1, R227, R240, R229, R228 ;  /* 0x0c0000e5f0e37389 */ /* 0x00006400000200e4 */
[----:B01----:R-:W-:Y:S01]  /*246f0*/  ENDCOLLECTIVE ;  /* 0x000000000000791b */ /* 0x003fe20003800000 */
.L_x_72277:
[----:B------:R-:W-:Y:S05]  /*24700*/  BRA `(.L_x_72278) ;  /* 0xffffffd800507947 */ /* 0x000fea000383ffff */
.L_x_72279:
        /* <DEDUP_REMOVED lines=15> */
.L_x_72439:


//--------------------- .nv.global.init           --------------------------
	.section	.nv.global.init,"aw",@progbits
	.align	4
.nv.global.init:
	.type		mrg32k3aM1SubSeq,@object
	.size		mrg32k3aM1SubSeq,(mrg32k3aM2SubSeq - mrg32k3aM1SubSeq)
mrg32k3aM1SubSeq:
        /* <DEDUP_REMOVED lines=126> */
	.type		mrg32k3aM2SubSeq,@object
	.size		mrg32k3aM2SubSeq,(mrg32k3aM1 - mrg32k3aM2SubSeq)
mrg32k3aM2SubSeq:
        /* <DEDUP_REMOVED lines=126> */
	.type		mrg32k3aM1,@object
	.size		mrg32k3aM1,(mrg32k3aM1Seq - mrg32k3aM1)
mrg32k3aM1:
        /* <DEDUP_REMOVED lines=144> */
	.type		mrg32k3aM1Seq,@object
	.size		mrg32k3aM1Seq,(mrg32k3aM2 - mrg32k3aM1Seq)
mrg32k3aM1Seq:
        /* <DEDUP_REMOVED lines=144> */
	.type		mrg32k3aM2,@object
	.size		mrg32k3aM2,(mrg32k3aM2Seq - mrg32k3aM2)
mrg32k3aM2:
        /* <DEDUP_REMOVED lines=144> */
	.type		mrg32k3aM2Seq,@object
	.size		mrg32k3aM2Seq,(precalc_xorwow_matrix - mrg32k3aM2Seq)
mrg32k3aM2Seq:
        /* <DEDUP_REMOVED lines=144> */
	.type		precalc_xorwow_matrix,@object
	.size		precalc_xorwow_matrix,(precalc_xorwow_offset_matrix - precalc_xorwow_matrix)
precalc_xorwow_matrix:
        /* <DEDUP_REMOVED lines=6400> */
	.type		precalc_xorwow_offset_matrix,@object
	.size		precalc_xorwow_offset_matrix,(.L_1 - precalc_xorwow_offset_matrix)
precalc_xorwow_offset_matrix:
        /* <DEDUP_REMOVED lines=6400> */
.L_1:


//--------------------- .nv.shared.reserved.0     --------------------------
	.section	.nv.shared.reserved.0,"aw",@nobits
	.weak		__nv_reservedSMEM_offset_0_alias
	.size		__nv_reservedSMEM_offset_0_alias, 0, 0
	.other		__nv_reservedSMEM_offset_0_alias,@"STO_CUDA_RESERVED_SHARED STV_DEFAULT"
__nv_reservedSMEM_offset_0_alias:
	.zero		0


//--------------------- .nv.constant0._ZN10layer_norm13ln_fwd_kernelINS_13Kernel_traitsI13__nv_bfloat16S2_S2_S2_fjLj2560ELj1ELj4ELj1ELj16ENS_18Kernel_traits_baseILj2560ES2_S2_S2_S2_fjLj128EEEEELb0ELb0ELb0ELb0EEEvNS_9FwdParamsE --------------------------
	.section	.nv.constant0._ZN10layer_norm13ln_fwd_kernelINS_13Kernel_traitsI13__nv_bfloat16S2_S2_S2_fjLj2560ELj1ELj4ELj1ELj16ENS_18Kernel_traits_baseILj2560ES2_S2_S2_S2_fjLj128EEEEELb0ELb0ELb0ELb0EEEvNS_9FwdParamsE,"a",@progbits
	.sectionflags	@""
	.align	4
.nv.constant0._ZN10layer_norm13ln_fwd_kernelINS_13Kernel_traitsI13__nv_bfloat16S2_S2_S2_fjLj2560ELj1ELj4ELj1ELj16ENS_18Kernel_traits_baseILj2560ES2_S2_S2_S2_fjLj128EEEEELb0ELb0ELb0ELb0EEEvNS_9FwdParamsE:
	.zero		760


//--------------------- .nv.constant0._ZN10layer_norm13ln_fwd_kernelINS_13Kernel_traitsI13__nv_bfloat16S2_S2_S2_fjLj2560ELj1ELj4ELj1ELj16ENS_18Kernel_traits_baseILj2560ES2_S2_S2_S2_fjLj128EEEEELb0ELb0ELb0ELb1EEEvNS_9FwdParamsE --------------------------
	.section	.nv.constant0._ZN10layer_norm13ln_fwd_kernelINS_13Kernel_traitsI13__nv_bfloat16S2_S2_S2_fjLj2560ELj1ELj4ELj1ELj16ENS_18Kernel_traits_baseILj2560ES2_S2_S2_S2_fjLj128EEEEELb0ELb0ELb0ELb1EEEvNS_9FwdParamsE,"a",@progbits
	.sectionflags	@""
	.align	4
.nv.constant0._ZN10layer_norm13ln_fwd_kernelINS_13Kernel_traitsI13__nv_bfloat16S2_S2_S2_fjLj2560ELj1ELj4ELj1ELj16ENS_18Kernel_traits_baseILj2560ES2_S2_S2_S2_fjLj128EEEEELb0ELb0ELb0ELb1EEEvNS_9FwdParamsE:
	.zero		760


//--------------------- .nv.constant0._ZN10layer_norm13ln_fwd_kernelINS_13Kernel_traitsI13__nv_bfloat16S2_S2_S2_fjLj2560ELj1ELj4ELj1ELj16ENS_18Kernel_traits_baseILj2560ES2_S2_S2_S2_fjLj128EEEEELb0ELb0ELb1ELb0EEEvNS_9FwdParamsE --------------------------
	.section	.nv.constant0._ZN10layer_norm13ln_fwd_kernelINS_13Kernel_traitsI13__nv_bfloat16S2_S2_S2_fjLj2560ELj1ELj4ELj1ELj16ENS_18Kernel_traits_baseILj2560ES2_S2_S2_S2_fjLj128EEEEELb0ELb0ELb1ELb0EEEvNS_9FwdParamsE,"a",@progbits
	.sectionflags	@""
	.align	4
.nv.constant0._ZN10layer_norm13ln_fwd_kernelINS_13Kernel_traitsI13__nv_bfloat16S2_S2_S2_fjLj2560ELj1ELj4ELj1ELj16ENS_18Kernel_traits_baseILj2560ES2_S2_S2_S2_fjLj128EEEEELb0ELb0ELb1ELb0EEEvNS_9FwdParamsE:
	.zero		760


//--------------------- .nv.constant0._ZN10layer_norm13ln_fwd_kernelINS_13Kernel_traitsI13__nv_bfloat16S2_S2_S2_fjLj2560ELj1ELj4ELj1ELj16ENS_18Kernel_traits_baseILj2560ES2_S2_S2_S2_fjLj128EEEEELb0ELb0ELb1ELb1EEEvNS_9FwdParamsE --------------------------
	.section	.nv.constant0._ZN10layer_norm13ln_fwd_kernelINS_13Kernel_traitsI13__nv_bfloat16S2_S2_S2_fjLj2560ELj1ELj4ELj1ELj16ENS_18Kernel_traits_baseILj2560ES2_S2_S2_S2_fjLj128EEEEELb0ELb0ELb1ELb1EEEvNS_9FwdParamsE,"a",@progbits
	.sectionflags	@""
	.align	4
.nv.constant0._ZN10layer_norm13ln_fwd_kernelINS_13Kernel_traitsI13__nv_bfloat16S2_S2_S2_fjLj2560ELj1ELj4ELj1ELj16ENS_18Kernel_traits_baseILj2560ES2_S2_S2_S2_fjLj128EEEEELb0ELb0ELb1ELb1EEEvNS_9FwdParamsE:
	.zero		760


//--------------------- .nv.constant0._ZN10layer_norm13ln_fwd_kernelINS_13Kernel_traitsI13__nv_bfloat16S2_S2_S2_fjLj2560ELj1ELj4ELj1ELj16ENS_18Kernel_traits_baseILj2560ES2_S2_S2_S2_fjLj128EEEEELb0ELb1ELb0ELb0EEEvNS_9FwdParamsE --------------------------
	.section	.nv.constant0._ZN10layer_norm13ln_fwd_kernelINS_13Kernel_traitsI13__nv_bfloat16S2_S2_S2_fjLj2560ELj1ELj4ELj1ELj16ENS_18Kernel_traits_baseILj2560ES2_S2_S2_S2_fjLj128EEEEELb0ELb1ELb0ELb0EEEvNS_9FwdParamsE,"a",@progbits
	.sectionflags	@""
	.align	4
.nv.constant0._ZN10layer_norm13ln_fwd_kernelINS_13Kernel_traitsI13__nv_bfloat16S2_S2_S2_fjLj2560ELj1ELj4ELj1ELj16ENS_18Kernel_traits_baseILj2560ES2_S2_S2_S2_fjLj128EEEEELb0ELb1ELb0ELb0EEEvNS_9FwdParamsE:
	.zero		760


//--------------------- .nv.constant0._ZN10layer_norm13ln_fwd_kernelINS_13Kernel_traitsI13__nv_bfloat16S2_S2_S2_fjLj2560ELj1ELj4ELj1ELj16ENS_18Kernel_traits_baseILj2560ES2_S2_S2_S2_fjLj128EEEEELb0ELb1ELb0ELb1EEEvNS_9FwdParamsE --------------------------
	.section	.nv.constant0._ZN10layer_norm13ln_fwd_kernelINS_13Kernel_traitsI13__nv_bfloat16S2_S2_S2_fjLj2560ELj1ELj4ELj1ELj16ENS_18Kernel_traits_baseILj2560ES2_S2_S2_S2_fjLj128EEEEELb0ELb1ELb0ELb1EEEvNS_9FwdParamsE,"a",@progbits
	.sectionflags	@""
	.align	4
.nv.constant0._ZN10layer_norm13ln_fwd_kernelINS_13Kernel_traitsI13__nv_bfloat16S2_S2_S2_fjLj2560ELj1ELj4ELj1ELj16ENS_18Kernel_traits_baseILj2560ES2_S2_S2_S2_fjLj128EEEEELb0ELb1ELb0ELb1EEEvNS_9FwdParamsE:
	.zero		760


//--------------------- .nv.constant0._ZN10layer_norm13ln_fwd_kernelINS_13Kernel_traitsI13__nv_bfloat16S2_S2_S2_fjLj2560ELj1ELj4ELj1ELj16ENS_18Kernel_traits_baseILj2560ES2_S2_S2_S2_fjLj128EEEEELb0ELb1ELb1ELb0EEEvNS_9FwdParamsE --------------------------
	.section	.nv.constant0._ZN10layer_norm13ln_fwd_kernelINS_13Kernel_traitsI13__nv_bfloat16S2_S2_S2_fjLj2560ELj1ELj4ELj1ELj16ENS_18Kernel_traits_baseILj2560ES2_S2_S2_S2_fjLj128EEEEELb0ELb1ELb1ELb0EEEvNS_9FwdParamsE,"a",@progbits
	.sectionflags	@""
	.align	4
.nv.constant0._ZN10layer_norm13ln_fwd_kernelINS_13Kernel_traitsI13__nv_bfloat16S2_S2_S2_fjLj2560ELj1ELj4ELj1ELj16ENS_18Kernel_traits_baseILj2560ES2_S2_S2_S2_fjLj128EEEEELb0ELb1ELb1ELb0EEEvNS_9FwdParamsE:
	.zero		760


//--------------------- .nv.constant0._ZN10layer_norm13ln_fwd_kernelINS_13Kernel_traitsI13__nv_bfloat16S2_S2_S2_fjLj2560ELj1ELj4ELj1ELj16ENS_18Kernel_traits_baseILj2560ES2_S2_S2_S2_fjLj128EEEEELb0ELb1ELb1ELb1EEEvNS_9FwdParamsE --------------------------
	.section	.nv.constant0._ZN10layer_norm13ln_fwd_kernelINS_13Kernel_traitsI13__nv_bfloat16S2_S2_S2_fjLj2560ELj1ELj4ELj1ELj16ENS_18Kernel_traits_baseILj2560ES2_S2_S2_S2_fjLj128EEEEELb0ELb1ELb1ELb1EEEvNS_9FwdParamsE,"a",@progbits
	.sectionflags	@""
	.align	4
.nv.constant0._ZN10layer_norm13ln_fwd_kernelINS_13Kernel_traitsI13__nv_bfloat16S2_S2_S2_fjLj2560ELj1ELj4ELj1ELj16ENS_18Kernel_traits_baseILj2560ES2_S2_S2_S2_fjLj128EEEEELb0ELb1ELb1ELb1EEEvNS_9FwdParamsE:
	.zero		760


//--------------------- .nv.constant0._ZN10layer_norm13ln_fwd_kernelINS_13Kernel_traitsI13__nv_bfloat16S2_S2_S2_fjLj2560ELj1ELj4ELj1ELj16ENS_18Kernel_traits_baseILj2560ES2_S2_S2_S2_fjLj128EEEEELb1ELb0ELb0ELb0EEEvNS_9FwdParamsE --------------------------
	.section	.nv.constant0._ZN10layer_norm13ln_fwd_kernelINS_13Kernel_traitsI13__nv_bfloat16S2_S2_S2_fjLj2560ELj1ELj4ELj1ELj16ENS_18Kernel_traits_baseILj2560ES2_S2_S2_S2_fjLj128EEEEELb1ELb0ELb0ELb0EEEvNS_9FwdParamsE,"a",@progbits
	.sectionflags	@""
	.align	4
.nv.constant0._ZN10layer_norm13ln_fwd_kernelINS_13Kernel_traitsI13__nv_bfloat16S2_S2_S2_fjLj2560ELj1ELj4ELj1ELj16ENS_18Kernel_traits_baseILj2560ES2_S2_S2_S2_fjLj128EEEEELb1ELb0ELb0ELb0EEEvNS_9FwdParamsE:
	.zero		760


//--------------------- .nv.constant0._ZN10layer_norm13ln_fwd_kernelINS_13Kernel_traitsI13__nv_bfloat16S2_S2_S2_fjLj2560ELj1ELj4ELj1ELj16ENS_18Kernel_traits_baseILj2560ES2_S2_S2_S2_fjLj128EEEEELb1ELb0ELb0ELb1EEEvNS_9FwdParamsE --------------------------
	.section	.nv.constant0._ZN10layer_norm13ln_fwd_kernelINS_13Kernel_traitsI13__nv_bfloat16S2_S2_S2_fjLj2560ELj1ELj4ELj1ELj16ENS_18Kernel_traits_baseILj2560ES2_S2_S2_S2_fjLj128EEEEELb1ELb0ELb0ELb1EEEvNS_9FwdParamsE,"a",@progbits
	.sectionflags	@""
	.align	4
.nv.constant0._ZN10layer_norm13ln_fwd_kernelINS_13Kernel_traitsI13__nv_bfloat16S2_S2_S2_fjLj2560ELj1ELj4ELj1ELj16ENS_18Kernel_traits_baseILj2560ES2_S2_S2_S2_fjLj128EEEEELb1ELb0ELb0ELb1EEEvNS_9FwdParamsE:
	.zero		760


//--------------------- .nv.constant0._ZN10layer_norm13ln_fwd_kernelINS_13Kernel_traitsI13__nv_bfloat16S2_S2_S2_fjLj2560ELj1ELj4ELj1ELj16ENS_18Kernel_traits_baseILj2560ES2_S2_S2_S2_fjLj128EEEEELb1ELb0ELb1ELb0EEEvNS_9FwdParamsE --------------------------
	.section	.nv.constant0._ZN10layer_norm13ln_fwd_kernelINS_13Kernel_traitsI13__nv_bfloat16S2_S2_S2_fjLj2560ELj1ELj4ELj1ELj16ENS_18Kernel_traits_baseILj2560ES2_S2_S2_S2_fjLj128EEEEELb1ELb0ELb1ELb0EEEvNS_9FwdParamsE,"a",@progbits
	.sectionflags	@""
	.align	4
.nv.constant0._ZN10layer_norm13ln_fwd_kernelINS_13Kernel_traitsI13__nv_bfloat16S2_S2_S2_fjLj2560ELj1ELj4ELj1ELj16ENS_18Kernel_traits_baseILj2560ES2_S2_S2_S2_fjLj128EEEEELb1ELb0ELb1ELb0EEEvNS_9FwdParamsE:
	.zero		760


//--------------------- .nv.constant0._ZN10layer_norm13ln_fwd_kernelINS_13Kernel_traitsI13__nv_bfloat16S2_S2_S2_fjLj2560ELj1ELj4ELj1ELj16ENS_18Kernel_traits_baseILj2560ES2_S2_S2_S2_fjLj128EEEEELb1ELb0ELb1ELb1EEEvNS_9FwdParamsE --------------------------
	.section	.nv.constant0._ZN10layer_norm13ln_fwd_kernelINS_13Kernel_traitsI13__nv_bfloat16S2_S2_S2_fjLj2560ELj1ELj4ELj1ELj16ENS_18Kernel_traits_baseILj2560ES2_S2_S2_S2_fjLj128EEEEELb1ELb0ELb1ELb1EEEvNS_9FwdParamsE,"a",@progbits
	.sectionflags	@""
	.align	4
.nv.constant0._ZN10layer_norm13ln_fwd_kernelINS_13Kernel_traitsI13__nv_bfloat16S2_S2_S2_fjLj2560ELj1ELj4ELj1ELj16ENS_18Kernel_traits_baseILj2560ES2_S2_S2_S2_fjLj128EEEEELb1ELb0ELb1ELb1EEEvNS_9FwdParamsE:
	.zero		760


//--------------------- .nv.constant0._ZN10layer_norm13ln_fwd_kernelINS_13Kernel_traitsI13__nv_bfloat16S2_S2_S2_fjLj2560ELj1ELj4ELj1ELj16ENS_18Kernel_traits_baseILj2560ES2_S2_S2_S2_fjLj128EEEEELb1ELb1ELb0ELb0EEEvNS_9FwdParamsE --------------------------
	.section	.nv.constant0._ZN10layer_norm13ln_fwd_kernelINS_13Kernel_traitsI13__nv_bfloat16S2_S2_S2_fjLj2560ELj1ELj4ELj1ELj16ENS_18Kernel_traits_baseILj2560ES2_S2_S2_S2_fjLj128EEEEELb1ELb1ELb0ELb0EEEvNS_9FwdParamsE,"a",@progbits
	.sectionflags	@""
	.align	4
.nv.constant0._ZN10layer_norm13ln_fwd_kernelINS_13Kernel_traitsI13__nv_bfloat16S2_S2_S2_fjLj2560ELj1ELj4ELj1ELj16ENS_18Kernel_traits_baseILj2560ES2_S2_S2_S2_fjLj128EEEEELb1ELb1ELb0ELb0EEEvNS_9FwdParamsE:
	.zero		760


//--------------------- .nv.constant0._ZN10layer_norm13ln_fwd_kernelINS_13Kernel_traitsI13__nv_bfloat16S2_S2_S2_fjLj2560ELj1ELj4ELj1ELj16ENS_18Kernel_traits_baseILj2560ES2_S2_S2_S2_fjLj128EEEEELb1ELb1ELb0ELb1EEEvNS_9FwdParamsE --------------------------
	.section	.nv.constant0._ZN10layer_norm13ln_fwd_kernelINS_13Kernel_traitsI13__nv_bfloat16S2_S2_S2_fjLj2560ELj1ELj4ELj1ELj16ENS_18Kernel_traits_baseILj2560ES2_S2_S2_S2_fjLj128EEEEELb1ELb1ELb0ELb1EEEvNS_9FwdParamsE,"a",@progbits
	.sectionflags	@""
	.align	4
.nv.constant0._ZN10layer_norm13ln_fwd_kernelINS_13Kernel_traitsI13__nv_bfloat16S2_S2_S2_fjLj2560ELj1ELj4ELj1ELj16ENS_18Kernel_traits_baseILj2560ES2_S2_S2_S2_fjLj128EEEEELb1ELb1ELb0ELb1EEEvNS_9FwdParamsE:
	.zero		760


//--------------------- .nv.constant0._ZN10layer_norm13ln_fwd_kernelINS_13Kernel_traitsI13__nv_bfloat16S2_S2_S2_fjLj2560ELj1ELj4ELj1ELj16ENS_18Kernel_traits_baseILj2560ES2_S2_S2_S2_fjLj128EEEEELb1ELb1ELb1ELb0EEEvNS_9FwdParamsE --------------------------
	.section	.nv.constant0._ZN10layer_norm13ln_fwd_kernelINS_13Kernel_traitsI13__nv_bfloat16S2_S2_S2_fjLj2560ELj1ELj4ELj1ELj16ENS_18Kernel_traits_baseILj2560ES2_S2_S2_S2_fjLj128EEEEELb1ELb1ELb1ELb0EEEvNS_9FwdParamsE,"a",@progbits
	.sectionflags	@""
	.align	4
.nv.constant0._ZN10layer_norm13ln_fwd_kernelINS_13Kernel_traitsI13__nv_bfloat16S2_S2_S2_fjLj2560ELj1ELj4ELj1ELj16ENS_18Kernel_traits_baseILj2560ES2_S2_S2_S2_fjLj128EEEEELb1ELb1ELb1ELb0EEEvNS_9FwdParamsE:
	.zero		760


//--------------------- .nv.constant0._ZN10layer_norm13ln_fwd_kernelINS_13Kernel_traitsI13__nv_bfloat16S2_S2_S2_fjLj2560ELj1ELj4ELj1ELj16ENS_18Kernel_traits_baseILj2560ES2_S2_S2_S2_fjLj128EEEEELb1ELb1ELb1ELb1EEEvNS_9FwdParamsE --------------------------
	.section	.nv.constant0._ZN10layer_norm13ln_fwd_kernelINS_13Kernel_traitsI13__nv_bfloat16S2_S2_S2_fjLj2560ELj1ELj4ELj1ELj16ENS_18Kernel_traits_baseILj2560ES2_S2_S2_S2_fjLj128EEEEELb1ELb1ELb1ELb1EEEvNS_9FwdParamsE,"a",@progbits
	.sectionflags	@""
	.align	4
.nv.constant0._ZN10layer_norm13ln_fwd_kernelINS_13Kernel_traitsI13__nv_bfloat16S2_S2_S2_fjLj2560ELj1ELj4ELj1ELj16ENS_18Kernel_traits_baseILj2560ES2_S2_S2_S2_fjLj128EEEEELb1ELb1ELb1ELb1EEEvNS_9FwdParamsE:
	.zero		760


//--------------------- .nv.constant0._ZN10layer_norm13ln_fwd_kernelINS_13Kernel_traitsI6__halfS2_S2_S2_fjLj2560ELj1ELj4ELj1ELj16ENS_18Kernel_traits_baseILj2560ES2_S2_S2_S2_fjLj128EEEEELb0ELb0ELb0ELb0EEEvNS_9FwdParamsE --------------------------
	.section	.nv.constant0._ZN10layer_norm13ln_fwd_kernelINS_13Kernel_traitsI6__halfS2_S2_S2_fjLj2560ELj1ELj4ELj1ELj16ENS_18Kernel_traits_baseILj2560ES2_S2_S2_S2_fjLj128EEEEELb0ELb0ELb0ELb0EEEvNS_9FwdParamsE,"a",@progbits
	.sectionflags	@""
	.align	4
.nv.constant0._ZN10layer_norm13ln_fwd_kernelINS_13Kernel_traitsI6__halfS2_S2_S2_fjLj2560ELj1ELj4ELj1ELj16ENS_18Kernel_traits_baseILj2560ES2_S2_S2_S2_fjLj128EEEEELb0ELb0ELb0ELb0EEEvNS_9FwdParamsE:
	.zero		760


//--------------------- .nv.constant0._ZN10layer_norm13ln_fwd_kernelINS_13Kernel_traitsI6__halfS2_S2_S2_fjLj2560ELj1ELj4ELj1ELj16ENS_18Kernel_traits_baseILj2560ES2_S2_S2_S2_fjLj128EEEEELb0ELb0ELb0ELb1EEEvNS_9FwdParamsE --------------------------
	.section	.nv.constant0._ZN10layer_norm13ln_fwd_kernelINS_13Kernel_traitsI6__halfS2_S2_S2_fjLj2560ELj1ELj4ELj1ELj16ENS_18Kernel_traits_baseILj2560ES2_S2_S2_S2_fjLj128EEEEELb0ELb0ELb0ELb1EEEvNS_9FwdParamsE,"a",@progbits
	.sectionflags	@""
	.align	4
.nv.constant0._ZN10layer_norm13ln_fwd_kernelINS_13Kernel_traitsI6__halfS2_S2_S2_fjLj2560ELj1ELj4ELj1ELj16ENS_18Kernel_traits_baseILj2560ES2_S2_S2_S2_fjLj128EEEEELb0ELb0ELb0ELb1EEEvNS_9FwdParamsE:
	.zero		760


//--------------------- .nv.constant0._ZN10layer_norm13ln_fwd_kernelINS_13Kernel_traitsI6__halfS2_S2_S2_fjLj2560ELj1ELj4ELj1ELj16ENS_18Kernel_traits_baseILj2560ES2_S2_S2_S2_fjLj128EEEEELb0ELb0ELb1ELb0EEEvNS_9FwdParamsE --------------------------
	.section	.nv.constant0._ZN10layer_norm13ln_fwd_kernelINS_13Kernel_traitsI6__halfS2_S2_S2_fjLj2560ELj1ELj4ELj1ELj16ENS_18Kernel_traits_baseILj2560ES2_S2_S2_S2_fjLj128EEEEELb0ELb0ELb1ELb0EEEvNS_9FwdParamsE,"a",@progbits
	.sectionflags	@""
	.align	4
.nv.constant0._ZN10layer_norm13ln_fwd_kernelINS_13Kernel_traitsI6__halfS2_S2_S2_fjLj2560ELj1ELj4ELj1ELj16ENS_18Kernel_traits_baseILj2560ES2_S2_S2_S2_fjLj128EEEEELb0ELb0ELb1ELb0EEEvNS_9FwdParamsE:
	.zero		760


//--------------------- .nv.constant0._ZN10layer_norm13ln_fwd_kernelINS_13Kernel_traitsI6__halfS2_S2_S2_fjLj2560ELj1ELj4ELj1ELj16ENS_18Kernel_traits_baseILj2560ES2_S2_S2_S2_fjLj128EEEEELb0ELb0ELb1ELb1EEEvNS_9FwdParamsE --------------------------
	.section	.nv.constant0._ZN10layer_norm13ln_fwd_kernelINS_13Kernel_traitsI6__halfS2_S2_S2_fjLj2560ELj1ELj4ELj1ELj16ENS_18Kernel_traits_baseILj2560ES2_S2_S2_S2_fjLj128EEEEELb0ELb0ELb1ELb1EEEvNS_9FwdParamsE,"a",@progbits
	.sectionflags	@""
	.align	4
.nv.constant0._ZN10layer_norm13ln_fwd_kernelINS_13Kernel_traitsI6__halfS2_S2_S2_fjLj2560ELj1ELj4ELj1ELj16ENS_18Kernel_traits_baseILj2560ES2_S2_S2_S2_fjLj128EEEEELb0ELb0ELb1ELb1EEEvNS_9FwdParamsE:
	.zero		760


//--------------------- .nv.constant0._ZN10layer_norm13ln_fwd_kernelINS_13Kernel_traitsI6__halfS2_S2_S2_fjLj2560ELj1ELj4ELj1ELj16ENS_18Kernel_traits_baseILj2560ES2_S2_S2_S2_fjLj128EEEEELb0ELb1ELb0ELb0EEEvNS_9FwdParamsE --------------------------
	.section	.nv.constant0._ZN10layer_norm13ln_fwd_kernelINS_13Kernel_traitsI6__halfS2_S2_S2_fjLj2560ELj1ELj4ELj1ELj16ENS_18Kernel_traits_baseILj2560ES2_S2_S2_S2_fjLj128EEEEELb0ELb1ELb0ELb0EEEvNS_9FwdParamsE,"a",@progbits
	.sectionflags	@""
	.align	4
.nv.constant0._ZN10layer_norm13ln_fwd_kernelINS_13Kernel_traitsI6__halfS2_S2_S2_fjLj2560ELj1ELj4ELj1ELj16ENS_18Kernel_traits_baseILj2560ES2_S2_S2_S2_fjLj128EEEEELb0ELb1ELb0ELb0EEEvNS_9FwdParamsE:
	.zero		760


//--------------------- .nv.constant0._ZN10layer_norm13ln_fwd_kernelINS_13Kernel_traitsI6__halfS2_S2_S2_fjLj2560ELj1ELj4ELj1ELj16ENS_18Kernel_traits_baseILj2560ES2_S2_S2_S2_fjLj128EEEEELb0ELb1ELb0ELb1EEEvNS_9FwdParamsE --------------------------
	.section	.nv.constant0._ZN10layer_norm13ln_fwd_kernelINS_13Kernel_traitsI6__halfS2_S2_S2_fjLj2560ELj1ELj4ELj1ELj16ENS_18Kernel_traits_baseILj2560ES2_S2_S2_S2_fjLj128EEEEELb0ELb1ELb0ELb1EEEvNS_9FwdParamsE,"a",@progbits
	.sectionflags	@""
	.align	4
.nv.constant0._ZN10layer_norm13ln_fwd_kernelINS_13Kernel_traitsI6__halfS2_S2_S2_fjLj2560ELj1ELj4ELj1ELj16ENS_18Kernel_traits_baseILj2560ES2_S2_S2_S2_fjLj128EEEEELb0ELb1ELb0ELb1EEEvNS_9FwdParamsE:
	.zero		760


//--------------------- .nv.constant0._ZN10layer_norm13ln_fwd_kernelINS_13Kernel_traitsI6__halfS2_S2_S2_fjLj2560ELj1ELj4ELj1ELj16ENS_18Kernel_traits_baseILj2560ES2_S2_S2_S2_fjLj128EEEEELb0ELb1ELb1ELb0EEEvNS_9FwdParamsE --------------------------
	.section	.nv.constant0._ZN10layer_norm13ln_fwd_kernelINS_13Kernel_traitsI6__halfS2_S2_S2_fjLj2560ELj1ELj4ELj1ELj16ENS_18Kernel_traits_baseILj2560ES2_S2_S2_S2_fjLj128EEEEELb0ELb1ELb1ELb0EEEvNS_9FwdParamsE,"a",@progbits
	.sectionflags	@""
	.align	4
.nv.constant0._ZN10layer_norm13ln_fwd_kernelINS_13Kernel_traitsI6__halfS2_S2_S2_fjLj2560ELj1ELj4ELj1ELj16ENS_18Kernel_traits_baseILj2560ES2_S2_S2_S2_fjLj128EEEEELb0ELb1ELb1ELb0EEEvNS_9FwdParamsE:
	.zero		760


//--------------------- .nv.constant0._ZN10layer_norm13ln_fwd_kernelINS_13Kernel_traitsI6__halfS2_S2_S2_fjLj2560ELj1ELj4ELj1ELj16ENS_18Kernel_traits_baseILj2560ES2_S2_S2_S2_fjLj128EEEEELb0ELb1ELb1ELb1EEEvNS_9FwdParamsE --------------------------
	.section	.nv.constant0._ZN10layer_norm13ln_fwd_kernelINS_13Kernel_traitsI6__halfS2_S2_S2_fjLj2560ELj1ELj4ELj1ELj16ENS_18Kernel_traits_baseILj2560ES2_S2_S2_S2_fjLj128EEEEELb0ELb1ELb1ELb1EEEvNS_9FwdParamsE,"a",@progbits
	.sectionflags	@""
	.align	4
.nv.constant0._ZN10layer_norm13ln_fwd_kernelINS_13Kernel_traitsI6__halfS2_S2_S2_fjLj2560ELj1ELj4ELj1ELj16ENS_18Kernel_traits_baseILj2560ES2_S2_S2_S2_fjLj128EEEEELb0ELb1ELb1ELb1EEEvNS_9FwdParamsE:
	.zero		760


//--------------------- .nv.constant0._ZN10layer_norm13ln_fwd_kernelINS_13Kernel_traitsI6__halfS2_S2_S2_fjLj2560ELj1ELj4ELj1ELj16ENS_18Kernel_traits_baseILj2560ES2_S2_S2_S2_fjLj128EEEEELb1ELb0ELb0ELb0EEEvNS_9FwdParamsE --------------------------
	.section	.nv.constant0._ZN10layer_norm13ln_fwd_kernelINS_13Kernel_traitsI6__halfS2_S2_S2_fjLj2560ELj1ELj4ELj1ELj16ENS_18Kernel_traits_baseILj2560ES2_S2_S2_S2_fjLj128EEEEELb1ELb0ELb0ELb0EEEvNS_9FwdParamsE,"a",@progbits
	.sectionflags	@""
	.align	4
.nv.constant0._ZN10layer_norm13ln_fwd_kernelINS_13Kernel_traitsI6__halfS2_S2_S2_fjLj2560ELj1ELj4ELj1ELj16ENS_18Kernel_traits_baseILj2560ES2_S2_S2_S2_fjLj128EEEEELb1ELb0ELb0ELb0EEEvNS_9FwdParamsE:
	.zero		760


//--------------------- .nv.constant0._ZN10layer_norm13ln_fwd_kernelINS_13Kernel_traitsI6__halfS2_S2_S2_fjLj2560ELj1ELj4ELj1ELj16ENS_18Kernel_traits_baseILj2560ES2_S2_S2_S2_fjLj128EEEEELb1ELb0ELb0ELb1EEEvNS_9FwdParamsE --------------------------
	.section	.nv.constant0._ZN10layer_norm13ln_fwd_kernelINS_13Kernel_traitsI6__halfS2_S2_S2_fjLj2560ELj1ELj4ELj1ELj16ENS_18Kernel_traits_baseILj2560ES2_S2_S2_S2_fjLj128EEEEELb1ELb0ELb0ELb1EEEvNS_9FwdParamsE,"a",@progbits
	.sectionflags	@""
	.align	4
.nv.constant0._ZN10layer_norm13ln_fwd_kernelINS_13Kernel_traitsI6__halfS2_S2_S2_fjLj2560ELj1ELj4ELj1ELj16ENS_18Kernel_traits_baseILj2560ES2_S2_S2_S2_fjLj128EEEEELb1ELb0ELb0ELb1EEEvNS_9FwdParamsE:
	.zero		760


//--------------------- .nv.constant0._ZN10layer_norm13ln_fwd_kernelINS_13Kernel_traitsI6__halfS2_S2_S2_fjLj2560ELj1ELj4ELj1ELj16ENS_18Kernel_traits_baseILj2560ES2_S2_S2_S2_fjLj128EEEEELb1ELb0ELb1ELb0EEEvNS_9FwdParamsE --------------------------
	.section	.nv.constant0._ZN10layer_norm13ln_fwd_kernelINS_13Kernel_traitsI6__halfS2_S2_S2_fjLj2560ELj1ELj4ELj1ELj16ENS_18Kernel_traits_baseILj2560ES2_S2_S2_S2_fjLj128EEEEELb1ELb0ELb1ELb0EEEvNS_9FwdParamsE,"a",@progbits
	.sectionflags	@""
	.align	4
.nv.constant0._ZN10layer_norm13ln_fwd_kernelINS_13Kernel_traitsI6__halfS2_S2_S2_fjLj2560ELj1ELj4ELj1ELj16ENS_18Kernel_traits_baseILj2560ES2_S2_S2_S2_fjLj128EEEEELb1ELb0ELb1ELb0EEEvNS_9FwdParamsE:
	.zero		760


//--------------------- .nv.constant0._ZN10layer_norm13ln_fwd_kernelINS_13Kernel_traitsI6__halfS2_S2_S2_fjLj2560ELj1ELj4ELj1ELj16ENS_18Kernel_traits_baseILj2560ES2_S2_S2_S2_fjLj128EEEEELb1ELb0ELb1ELb1EEEvNS_9FwdParamsE --------------------------
	.section	.nv.constant0._ZN10layer_norm13ln_fwd_kernelINS_13Kernel_traitsI6__halfS2_S2_S2_fjLj2560ELj1ELj4ELj1ELj16ENS_18Kernel_traits_baseILj2560ES2_S2_S2_S2_fjLj128EEEEELb1ELb0ELb1ELb1EEEvNS_9FwdParamsE,"a",@progbits
	.sectionflags	@""
	.align	4
.nv.constant0._ZN10layer_norm13ln_fwd_kernelINS_13Kernel_traitsI6__halfS2_S2_S2_fjLj2560ELj1ELj4ELj1ELj16ENS_18Kernel_traits_baseILj2560ES2_S2_S2_S2_fjLj128EEEEELb1ELb0ELb1ELb1EEEvNS_9FwdParamsE:
	.zero		760


//--------------------- .nv.constant0._ZN10layer_norm13ln_fwd_kernelINS_13Kernel_traitsI6__halfS2_S2_S2_fjLj2560ELj1ELj4ELj1ELj16ENS_18Kernel_traits_baseILj2560ES2_S2_S2_S2_fjLj128EEEEELb1ELb1ELb0ELb0EEEvNS_9FwdParamsE --------------------------
	.section	.nv.constant0._ZN10layer_norm13ln_fwd_kernelINS_13Kernel_traitsI6__halfS2_S2_S2_fjLj2560ELj1ELj4ELj1ELj16ENS_18Kernel_traits_baseILj2560ES2_S2_S2_S2_fjLj128EEEEELb1ELb1ELb0ELb0EEEvNS_9FwdParamsE,"a",@progbits
	.sectionflags	@""
	.align	4
.nv.constant0._ZN10layer_norm13ln_fwd_kernelINS_13Kernel_traitsI6__halfS2_S2_S2_fjLj2560ELj1ELj4ELj1ELj16ENS_18Kernel_traits_baseILj2560ES2_S2_S2_S2_fjLj128EEEEELb1ELb1ELb0ELb0EEEvNS_9FwdParamsE:
	.zero		760


//--------------------- .nv.constant0._ZN10layer_norm13ln_fwd_kernelINS_13Kernel_traitsI6__halfS2_S2_S2_fjLj2560ELj1ELj4ELj1ELj16ENS_18Kernel_traits_baseILj2560ES2_S2_S2_S2_fjLj128EEEEELb1ELb1ELb0ELb1EEEvNS_9FwdParamsE --------------------------
	.section	.nv.constant0._ZN10layer_norm13ln_fwd_kernelINS_13Kernel_traitsI6__halfS2_S2_S2_fjLj2560ELj1ELj4ELj1ELj16ENS_18Kernel_traits_baseILj2560ES2_S2_S2_S2_fjLj128EEEEELb1ELb1ELb0ELb1EEEvNS_9FwdParamsE,"a",@progbits
	.sectionflags	@""
	.align	4
.nv.constant0._ZN10layer_norm13ln_fwd_kernelINS_13Kernel_traitsI6__halfS2_S2_S2_fjLj2560ELj1ELj4ELj1ELj16ENS_18Kernel_traits_baseILj2560ES2_S2_S2_S2_fjLj128EEEEELb1ELb1ELb0ELb1EEEvNS_9FwdParamsE:
	.zero		760


//--------------------- .nv.constant0._ZN10layer_norm13ln_fwd_kernelINS_13Kernel_traitsI6__halfS2_S2_S2_fjLj2560ELj1ELj4ELj1ELj16ENS_18Kernel_traits_baseILj2560ES2_S2_S2_S2_fjLj128EEEEELb1ELb1ELb1ELb0EEEvNS_9FwdParamsE --------------------------
	.section	.nv.constant0._ZN10layer_norm13ln_fwd_kernelINS_13Kernel_traitsI6__halfS2_S2_S2_fjLj2560ELj1ELj4ELj1ELj16ENS_18Kernel_traits_baseILj2560ES2_S2_S2_S2_fjLj128EEEEELb1ELb1ELb1ELb0EEEvNS_9FwdParamsE,"a",@progbits
	.sectionflags	@""
	.align	4
.nv.constant0._ZN10layer_norm13ln_fwd_kernelINS_13Kernel_traitsI6__halfS2_S2_S2_fjLj2560ELj1ELj4ELj1ELj16ENS_18Kernel_traits_baseILj2560ES2_S2_S2_S2_fjLj128EEEEELb1ELb1ELb1ELb0EEEvNS_9FwdParamsE:
	.zero		760


//--------------------- .nv.constant0._ZN10layer_norm13ln_fwd_kernelINS_13Kernel_traitsI6__halfS2_S2_S2_fjLj2560ELj1ELj4ELj1ELj16ENS_18Kernel_traits_baseILj2560ES2_S2_S2_S2_fjLj128EEEEELb1ELb1ELb1ELb1EEEvNS_9FwdParamsE --------------------------
	.section	.nv.constant0._ZN10layer_norm13ln_fwd_kernelINS_13Kernel_traitsI6__halfS2_S2_S2_fjLj2560ELj1ELj4ELj1ELj16ENS_18Kernel_traits_baseILj2560ES2_S2_S2_S2_fjLj128EEEEELb1ELb1ELb1ELb1EEEvNS_9FwdParamsE,"a",@progbits
	.sectionflags	@""
	.align	4
.nv.constant0._ZN10layer_norm13ln_fwd_kernelINS_13Kernel_traitsI6__halfS2_S2_S2_fjLj2560ELj1ELj4ELj1ELj16ENS_18Kernel_traits_baseILj2560ES2_S2_S2_S2_fjLj128EEEEELb1ELb1ELb1ELb1EEEvNS_9FwdParamsE:
	.zero		760


//--------------------- .nv.constant0._ZN10layer_norm13ln_fwd_kernelINS_13Kernel_traitsIf13__nv_bfloat16S2_S2_fjLj2560ELj1ELj4ELj1ELj16ENS_18Kernel_traits_baseILj2560EfS2_S2_S2_fjLj128EEEEELb0ELb0ELb0ELb0EEEvNS_9FwdParamsE --------------------------
	.section	.nv.constant0._ZN10layer_norm13ln_fwd_kernelINS_13Kernel_traitsIf13__nv_bfloat16S2_S2_fjLj2560ELj1ELj4ELj1ELj16ENS_18Kernel_traits_baseILj2560EfS2_S2_S2_fjLj128EEEEELb0ELb0ELb0ELb0EEEvNS_9FwdParamsE,"a",@progbits
	.sectionflags	@""
	.align	4
.nv.constant0._ZN10layer_norm13ln_fwd_kernelINS_13Kernel_traitsIf13__nv_bfloat16S2_S2_fjLj2560ELj1ELj4ELj1ELj16ENS_18Kernel_traits_baseILj2560EfS2_S2_S2_fjLj128EEEEELb0ELb0ELb0ELb0EEEvNS_9FwdParamsE:
	.zero		760


//--------------------- .nv.constant0._ZN10layer_norm13ln_fwd_kernelINS_13Kernel_traitsIf13__nv_bfloat16S2_S2_fjLj2560ELj1ELj4ELj1ELj16ENS_18Kernel_traits_baseILj2560EfS2_S2_S2_fjLj128EEEEELb0ELb0ELb0ELb1EEEvNS_9FwdParamsE --------------------------
	.section	.nv.constant0._ZN10layer_norm13ln_fwd_kernelINS_13Kernel_traitsIf13__nv_bfloat16S2_S2_fjLj2560ELj1ELj4ELj1ELj16ENS_18Kernel_traits_baseILj2560EfS2_S2_S2_fjLj128EEEEELb0ELb0ELb0ELb1EEEvNS_9FwdParamsE,"a",@progbits
	.sectionflags	@""
	.align	4
.nv.constant0._ZN10layer_norm13ln_fwd_kernelINS_13Kernel_traitsIf13__nv_bfloat16S2_S2_fjLj2560ELj1ELj4ELj1ELj16ENS_18Kernel_traits_baseILj2560EfS2_S2_S2_fjLj128EEEEELb0ELb0ELb0ELb1EEEvNS_9FwdParamsE:
	.zero		760


//--------------------- .nv.constant0._ZN10layer_norm13ln_fwd_kernelINS_13Kernel_traitsIf13__nv_bfloat16S2_S2_fjLj2560ELj1ELj4ELj1ELj16ENS_18Kernel_traits_baseILj2560EfS2_S2_S2_fjLj128EEEEELb0ELb0ELb1ELb0EEEvNS_9FwdParamsE --------------------------
	.section	.nv.constant0._ZN10layer_norm13ln_fwd_kernelINS_13Kernel_traitsIf13__nv_bfloat16S2_S2_fjLj2560ELj1ELj4ELj1ELj16ENS_18Kernel_traits_baseILj2560EfS2_S2_S2_fjLj128EEEEELb0ELb0ELb1ELb0EEEvNS_9FwdParamsE,"a",@progbits
	.sectionflags	@""
	.align	4
.nv.constant0._ZN10layer_norm13ln_fwd_kernelINS_13Kernel_traitsIf13__nv_bfloat16S2_S2_fjLj2560ELj1ELj4ELj1ELj16ENS_18Kernel_traits_baseILj2560EfS2_S2_S2_fjLj128EEEEELb0ELb0ELb1ELb0EEEvNS_9FwdParamsE:
	.zero		760


//--------------------- .nv.constant0._ZN10layer_norm13ln_fwd_kernelINS_13Kernel_traitsIf13__nv_bfloat16S2_S2_fjLj2560ELj1ELj4ELj1ELj16ENS_18Kernel_traits_baseILj2560EfS2_S2_S2_fjLj128EEEEELb0ELb0ELb1ELb1EEEvNS_9FwdParamsE --------------------------
	.section	.nv.constant0._ZN10layer_norm13ln_fwd_kernelINS_13Kernel_traitsIf13__nv_bfloat16S2_S2_fjLj2560ELj1ELj4ELj1ELj16ENS_18Kernel_traits_baseILj2560EfS2_S2_S2_fjLj128EEEEELb0ELb0ELb1ELb1EEEvNS_9FwdParamsE,"a",@progbits
	.sectionflags	@""
	.align	4
.nv.constant0._ZN10layer_norm13ln_fwd_kernelINS_13Kernel_traitsIf13__nv_bfloat16S2_S2_fjLj2560ELj1ELj4ELj1ELj16ENS_18Kernel_traits_baseILj2560EfS2_S2_S2_fjLj128EEEEELb0ELb0ELb1ELb1EEEvNS_9FwdParamsE:
	.zero		760


//--------------------- .nv.constant0._ZN10layer_norm13ln_fwd_kernelINS_13Kernel_traitsIf13__nv_bfloat16S2_S2_fjLj2560ELj1ELj4ELj1ELj16ENS_18Kernel_traits_baseILj2560EfS2_S2_S2_fjLj128EEEEELb0ELb1ELb0ELb0EEEvNS_9FwdParamsE --------------------------
	.section	.nv.constant0._ZN10layer_norm13ln_fwd_kernelINS_13Kernel_traitsIf13__nv_bfloat16S2_S2_fjLj2560ELj1ELj4ELj1ELj16ENS_18Kernel_traits_baseILj2560EfS2_S2_S2_fjLj128EEEEELb0ELb1ELb0ELb0EEEvNS_9FwdParamsE,"a",@progbits
	.sectionflags	@""
	.align	4
.nv.constant0._ZN10layer_norm13ln_fwd_kernelINS_13Kernel_traitsIf13__nv_bfloat16S2_S2_fjLj2560ELj1ELj4ELj1ELj16ENS_18Kernel_traits_baseILj2560EfS2_S2_S2_fjLj128EEEEELb0ELb1ELb0ELb0EEEvNS_9FwdParamsE:
	.zero		760


//--------------------- .nv.constant0._ZN10layer_norm13ln_fwd_kernelINS_13Kernel_traitsIf13__nv_bfloat16S2_S2_fjLj2560ELj1ELj4ELj1ELj16ENS_18Kernel_traits_baseILj2560EfS2_S2_S2_fjLj128EEEEELb0ELb1ELb0ELb1EEEvNS_9FwdParamsE --------------------------
	.section	.nv.constant0._ZN10layer_norm13ln_fwd_kernelINS_13Kernel_traitsIf13__nv_bfloat16S2_S2_fjLj2560ELj1ELj4ELj1ELj16ENS_18Kernel_traits_baseILj2560EfS2_S2_S2_fjLj128EEEEELb0ELb1ELb0ELb1EEEvNS_9FwdParamsE,"a",@progbits
	.sectionflags	@""
	.align	4
.nv.constant0._ZN10layer_norm13ln_fwd_kernelINS_13Kernel_traitsIf13__nv_bfloat16S2_S2_fjLj2560ELj1ELj4ELj1ELj16ENS_18Kernel_traits_baseILj2560EfS2_S2_S2_fjLj128EEEEELb0ELb1ELb0ELb1EEEvNS_9FwdParamsE:
	.zero		760


//--------------------- .nv.constant0._ZN10layer_norm13ln_fwd_kernelINS_13Kernel_traitsIf13__nv_bfloat16S2_S2_fjLj2560ELj1ELj4ELj1ELj16ENS_18Kernel_traits_baseILj2560EfS2_S2_S2_fjLj128EEEEELb0ELb1ELb1ELb0EEEvNS_9FwdParamsE --------------------------
	.section	.nv.constant0._ZN10layer_norm13ln_fwd_kernelINS_13Kernel_traitsIf13__nv_bfloat16S2_S2_fjLj2560ELj1ELj4ELj1ELj16ENS_18Kernel_traits_baseILj2560EfS2_S2_S2_fjLj128EEEEELb0ELb1ELb1ELb0EEEvNS_9FwdParamsE,"a",@progbits
	.sectionflags	@""
	.align	4
.nv.constant0._ZN10layer_norm13ln_fwd_kernelINS_13Kernel_traitsIf13__nv_bfloat16S2_S2_fjLj2560ELj1ELj4ELj1ELj16ENS_18Kernel_traits_baseILj2560EfS2_S2_S2_fjLj128EEEEELb0ELb1ELb1ELb0EEEvNS_9FwdParamsE:
	.zero		760


//--------------------- .nv.constant0._ZN10layer_norm13ln_fwd_kernelINS_13Kernel_traitsIf13__nv_bfloat16S2_S2_fjLj2560ELj1ELj4ELj1ELj16ENS_18Kernel_traits_baseILj2560EfS2_S2_S2_fjLj128EEEEELb0ELb1ELb1ELb1EEEvNS_9FwdParamsE --------------------------
	.section	.nv.constant0._ZN10layer_norm13ln_fwd_kernelINS_13Kernel_traitsIf13__nv_bfloat16S2_S2_fjLj2560ELj1ELj4ELj1ELj16ENS_18Kernel_traits_baseILj2560EfS2_S2_S2_fjLj128EEEEELb0ELb1ELb1ELb1EEEvNS_9FwdParamsE,"a",@progbits
	.sectionflags	@""
	.align	4
.nv.constant0._ZN10layer_norm13ln_fwd_kernelINS_13Kernel_traitsIf13__nv_bfloat16S2_S2_fjLj2560ELj1ELj4ELj1ELj16ENS_18Kernel_traits_baseILj2560EfS2_S2_S2_fjLj128EEEEELb0ELb1ELb1ELb1EEEvNS_9FwdParamsE:
	.zero		760


//--------------------- .nv.constant0._ZN10layer_norm13ln_fwd_kernelINS_13Kernel_traitsIf13__nv_bfloat16S2_S2_fjLj2560ELj1ELj4ELj1ELj16ENS_18Kernel_traits_baseILj2560EfS2_S2_S2_fjLj128EEEEELb1ELb0ELb0ELb0EEEvNS_9FwdParamsE --------------------------
	.section	.nv.constant0._ZN10layer_norm13ln_fwd_kernelINS_13Kernel_traitsIf13__nv_bfloat16S2_S2_fjLj2560ELj1ELj4ELj1ELj16ENS_18Kernel_traits_baseILj2560EfS2_S2_S2_fjLj128EEEEELb1ELb0ELb0ELb0EEEvNS_9FwdParamsE,"a",@progbits
	.sectionflags	@""
	.align	4
.nv.constant0._ZN10layer_norm13ln_fwd_kernelINS_13Kernel_traitsIf13__nv_bfloat16S2_S2_fjLj2560ELj1ELj4ELj1ELj16ENS_18Kernel_traits_baseILj2560EfS2_S2_S2_fjLj128EEEEELb1ELb0ELb0ELb0EEEvNS_9FwdParamsE:
	.zero		760


//--------------------- .nv.constant0._ZN10layer_norm13ln_fwd_kernelINS_13Kernel_traitsIf13__nv_bfloat16S2_S2_fjLj2560ELj1ELj4ELj1ELj16ENS_18Kernel_traits_baseILj2560EfS2_S2_S2_fjLj128EEEEELb1ELb0ELb0ELb1EEEvNS_9FwdParamsE --------------------------
	.section	.nv.constant0._ZN10layer_norm13ln_fwd_kernelINS_13Kernel_traitsIf13__nv_bfloat16S2_S2_fjLj2560ELj1ELj4ELj1ELj16ENS_18Kernel_traits_baseILj2560EfS2_S2_S2_fjLj128EEEEELb1ELb0ELb0ELb1EEEvNS_9FwdParamsE,"a",@progbits
	.sectionflags	@""
	.align	4
.nv.constant0._ZN10layer_norm13ln_fwd_kernelINS_13Kernel_traitsIf13__nv_bfloat16S2_S2_fjLj2560ELj1ELj4ELj1ELj16ENS_18Kernel_traits_baseILj2560EfS2_S2_S2_fjLj128EEEEELb1ELb0ELb0ELb1EEEvNS_9FwdParamsE:
	.zero		760


//--------------------- .nv.constant0._ZN10layer_norm13ln_fwd_kernelINS_13Kernel_traitsIf13__nv_bfloat16S2_S2_fjLj2560ELj1ELj4ELj1ELj16ENS_18Kernel_traits_baseILj2560EfS2_S2_S2_fjLj128EEEEELb1ELb0ELb1ELb0EEEvNS_9FwdParamsE --------------------------
	.section	.nv.constant0._ZN10layer_norm13ln_fwd_kernelINS_13Kernel_traitsIf13__nv_bfloat16S2_S2_fjLj2560ELj1ELj4ELj1ELj16ENS_18Kernel_traits_baseILj2560EfS2_S2_S2_fjLj128EEEEELb1ELb0ELb1ELb0EEEvNS_9FwdParamsE,"a",@progbits
	.sectionflags	@""
	.align	4
.nv.constant0._ZN10layer_norm13ln_fwd_kernelINS_13Kernel_traitsIf13__nv_bfloat16S2_S2_fjLj2560ELj1ELj4ELj1ELj16ENS_18Kernel_traits_baseILj2560EfS2_S2_S2_fjLj128EEEEELb1ELb0ELb1ELb0EEEvNS_9FwdParamsE:
	.zero		760


//--------------------- .nv.constant0._ZN10layer_norm13ln_fwd_kernelINS_13Kernel_traitsIf13__nv_bfloat16S2_S2_fjLj2560ELj1ELj4ELj1ELj16ENS_18Kernel_traits_baseILj2560EfS2_S2_S2_fjLj128EEEEELb1ELb0ELb1ELb1EEEvNS_9FwdParamsE --------------------------
	.section	.nv.constant0._ZN10layer_norm13ln_fwd_kernelINS_13Kernel_traitsIf13__nv_bfloat16S2_S2_fjLj2560ELj1ELj4ELj1ELj16ENS_18Kernel_traits_baseILj2560EfS2_S2_S2_fjLj128EEEEELb1ELb0ELb1ELb1EEEvNS_9FwdParamsE,"a",@progbits
	.sectionflags	@""
	.align	4
.nv.constant0._ZN10layer_norm13ln_fwd_kernelINS_13Kernel_traitsIf13__nv_bfloat16S2_S2_fjLj2560ELj1ELj4ELj1ELj16ENS_18Kernel_traits_baseILj2560EfS2_S2_S2_fjLj128EEEEELb1ELb0ELb1ELb1EEEvNS_9FwdParamsE:
	.zero		760


//--------------------- .nv.constant0._ZN10layer_norm13ln_fwd_kernelINS_13Kernel_traitsIf13__nv_bfloat16S2_S2_fjLj2560ELj1ELj4ELj1ELj16ENS_18Kernel_traits_baseILj2560EfS2_S2_S2_fjLj128EEEEELb1ELb1ELb0ELb0EEEvNS_9FwdParamsE --------------------------
	.section	.nv.constant0._ZN10layer_norm13ln_fwd_kernelINS_13Kernel_traitsIf13__nv_bfloat16S2_S2_fjLj2560ELj1ELj4ELj1ELj16ENS_18Kernel_traits_baseILj2560EfS2_S2_S2_fjLj128EEEEELb1ELb1ELb0ELb0EEEvNS_9FwdParamsE,"a",@progbits
	.sectionflags	@""
	.align	4
.nv.constant0._ZN10layer_norm13ln_fwd_kernelINS_13Kernel_traitsIf13__nv_bfloat16S2_S2_fjLj2560ELj1ELj4ELj1ELj16ENS_18Kernel_traits_baseILj2560EfS2_S2_S2_fjLj128EEEEELb1ELb1ELb0ELb0EEEvNS_9FwdParamsE:
	.zero		760


//--------------------- .nv.constant0._ZN10layer_norm13ln_fwd_kernelINS_13Kernel_traitsIf13__nv_bfloat16S2_S2_fjLj2560ELj1ELj4ELj1ELj16ENS_18Kernel_traits_baseILj2560EfS2_S2_S2_fjLj128EEEEELb1ELb1ELb0ELb1EEEvNS_9FwdParamsE --------------------------
	.section	.nv.constant0._ZN10layer_norm13ln_fwd_kernelINS_13Kernel_traitsIf13__nv_bfloat16S2_S2_fjLj2560ELj1ELj4ELj1ELj16ENS_18Kernel_traits_baseILj2560EfS2_S2_S2_fjLj128EEEEELb1ELb1ELb0ELb1EEEvNS_9FwdParamsE,"a",@progbits
	.sectionflags	@""
	.align	4
.nv.constant0._ZN10layer_norm13ln_fwd_kernelINS_13Kernel_traitsIf13__nv_bfloat16S2_S2_fjLj2560ELj1ELj4ELj1ELj16ENS_18Kernel_traits_baseILj2560EfS2_S2_S2_fjLj128EEEEELb1ELb1ELb0ELb1EEEvNS_9FwdParamsE:
	.zero		760


//--------------------- .nv.constant0._ZN10layer_norm13ln_fwd_kernelINS_13Kernel_traitsIf13__nv_bfloat16S2_S2_fjLj2560ELj1ELj4ELj1ELj16ENS_18Kernel_traits_baseILj2560EfS2_S2_S2_fjLj128EEEEELb1ELb1ELb1ELb0EEEvNS_9FwdParamsE --------------------------
	.section	.nv.constant0._ZN10layer_norm13ln_fwd_kernelINS_13Kernel_traitsIf13__nv_bfloat16S2_S2_fjLj2560ELj1ELj4ELj1ELj16ENS_18Kernel_traits_baseILj2560EfS2_S2_S2_fjLj128EEEEELb1ELb1ELb1ELb0EEEvNS_9FwdParamsE,"a",@progbits
	.sectionflags	@""
	.align	4
.nv.constant0._ZN10layer_norm13ln_fwd_kernelINS_13Kernel_traitsIf13__nv_bfloat16S2_S2_fjLj2560ELj1ELj4ELj1ELj16ENS_18Kernel_traits_baseILj2560EfS2_S2_S2_fjLj128EEEEELb1ELb1ELb1ELb0EEEvNS_9FwdParamsE:
	.zero		760


//--------------------- .nv.constant0._ZN10layer_norm13ln_fwd_kernelINS_13Kernel_traitsIf13__nv_bfloat16S2_S2_fjLj2560ELj1ELj4ELj1ELj16ENS_18Kernel_traits_baseILj2560EfS2_S2_S2_fjLj128EEEEELb1ELb1ELb1ELb1EEEvNS_9FwdParamsE --------------------------
	.section	.nv.constant0._ZN10layer_norm13ln_fwd_kernelINS_13Kernel_traitsIf13__nv_bfloat16S2_S2_fjLj2560ELj1ELj4ELj1ELj16ENS_18Kernel_traits_baseILj2560EfS2_S2_S2_fjLj128EEEEELb1ELb1ELb1ELb1EEEvNS_9FwdParamsE,"a",@progbits
	.sectionflags	@""
	.align	4
.nv.constant0._ZN10layer_norm13ln_fwd_kernelINS_13Kernel_traitsIf13__nv_bfloat16S2_S2_fjLj2560ELj1ELj4ELj1ELj16ENS_18Kernel_traits_baseILj2560EfS2_S2_S2_fjLj128EEEEELb1ELb1ELb1ELb1EEEvNS_9FwdParamsE:
	.zero		760


//--------------------- .nv.constant0._ZN10layer_norm13ln_fwd_kernelINS_13Kernel_traitsI13__nv_bfloat16S2_fS2_fjLj2560ELj1ELj4ELj1ELj16ENS_18Kernel_traits_baseILj2560ES2_S2_fS2_fjLj128EEEEELb0ELb0ELb0ELb0EEEvNS_9FwdParamsE --------------------------
	.section	.nv.constant0._ZN10layer_norm13ln_fwd_kernelINS_13Kernel_traitsI13__nv_bfloat16S2_fS2_fjLj2560ELj1ELj4ELj1ELj16ENS_18Kernel_traits_baseILj2560ES2_S2_fS2_fjLj128EEEEELb0ELb0ELb0ELb0EEEvNS_9FwdParamsE,"a",@progbits
	.sectionflags	@""
	.align	4
.nv.constant0._ZN10layer_norm13ln_fwd_kernelINS_13Kernel_traitsI13__nv_bfloat16S2_fS2_fjLj2560ELj1ELj4ELj1ELj16ENS_18Kernel_traits_baseILj2560ES2_S2_fS2_fjLj128EEEEELb0ELb0ELb0ELb0EEEvNS_9FwdParamsE:
	.zero		760


//--------------------- .nv.constant0._ZN10layer_norm13ln_fwd_kernelINS_13Kernel_traitsI13__nv_bfloat16S2_fS2_fjLj2560ELj1ELj4ELj1ELj16ENS_18Kernel_traits_baseILj2560ES2_S2_fS2_fjLj128EEEEELb0ELb0ELb0ELb1EEEvNS_9FwdParamsE --------------------------
	.section	.nv.constant0._ZN10layer_norm13ln_fwd_kernelINS_13Kernel_traitsI13__nv_bfloat16S2_fS2_fjLj2560ELj1ELj4ELj1ELj16ENS_18Kernel_traits_baseILj2560ES2_S2_fS2_fjLj128EEEEELb0ELb0ELb0ELb1EEEvNS_9FwdParamsE,"a",@progbits
	.sectionflags	@""
	.align	4
.nv.constant0._ZN10layer_norm13ln_fwd_kernelINS_13Kernel_traitsI13__nv_bfloat16S2_fS2_fjLj2560ELj1ELj4ELj1ELj16ENS_18Kernel_traits_baseILj2560ES2_S2_fS2_fjLj128EEEEELb0ELb0ELb0ELb1EEEvNS_9FwdParamsE:
	.zero		760


//--------------------- .nv.constant0._ZN10layer_norm13ln_fwd_kernelINS_13Kernel_traitsI13__nv_bfloat16S2_fS2_fjLj2560ELj1ELj4ELj1ELj16ENS_18Kernel_traits_baseILj2560ES2_S2_fS2_fjLj128EEEEELb0ELb0ELb1ELb0EEEvNS_9FwdParamsE --------------------------
	.section	.nv.constant0._ZN10layer_norm13ln_fwd_kernelINS_13Kernel_traitsI13__nv_bfloat16S2_fS2_fjLj2560ELj1ELj4ELj1ELj16ENS_18Kernel_traits_baseILj2560ES2_S2_fS2_fjLj128EEEEELb0ELb0ELb1ELb0EEEvNS_9FwdParamsE,"a",@progbits
	.sectionflags	@""
	.align	4
.nv.constant0._ZN10layer_norm13ln_fwd_kernelINS_13Kernel_traitsI13__nv_bfloat16S2_fS2_fjLj2560ELj1ELj4ELj1ELj16ENS_18Kernel_traits_baseILj2560ES2_S2_fS2_fjLj128EEEEELb0ELb0ELb1ELb0EEEvNS_9FwdParamsE:
	.zero		760


//--------------------- .nv.constant0._ZN10layer_norm13ln_fwd_kernelINS_13Kernel_traitsI13__nv_bfloat16S2_fS2_fjLj2560ELj1ELj4ELj1ELj16ENS_18Kernel_traits_baseILj2560ES2_S2_fS2_fjLj128EEEEELb0ELb0ELb1ELb1EEEvNS_9FwdParamsE --------------------------
	.section	.nv.constant0._ZN10layer_norm13ln_fwd_kernelINS_13Kernel_traitsI13__nv_bfloat16S2_fS2_fjLj2560ELj1ELj4ELj1ELj16ENS_18Kernel_traits_baseILj2560ES2_S2_fS2_fjLj128EEEEELb0ELb0ELb1ELb1EEEvNS_9FwdParamsE,"a",@progbits
	.sectionflags	@""
	.align	4
.nv.constant0._ZN10layer_norm13ln_fwd_kernelINS_13Kernel_traitsI13__nv_bfloat16S2_fS2_fjLj2560ELj1ELj4ELj1ELj16ENS_18Kernel_traits_baseILj2560ES2_S2_fS2_fjLj128EEEEELb0ELb0ELb1ELb1EEEvNS_9FwdParamsE:
	.zero		760


//--------------------- .nv.constant0._ZN10layer_norm13ln_fwd_kernelINS_13Kernel_traitsI13__nv_bfloat16S2_fS2_fjLj2560ELj1ELj4ELj1ELj16ENS_18Kernel_traits_baseILj2560ES2_S2_fS2_fjLj128EEEEELb0ELb1ELb0ELb0EEEvNS_9FwdParamsE --------------------------
	.section	.nv.constant0._ZN10layer_norm13ln_fwd_kernelINS_13Kernel_traitsI13__nv_bfloat16S2_fS2_fjLj2560ELj1ELj4ELj1ELj16ENS_18Kernel_traits_baseILj2560ES2_S2_fS2_fjLj128EEEEELb0ELb1ELb0ELb0EEEvNS_9FwdParamsE,"a",@progbits
	.sectionflags	@""
	.align	4
.nv.constant0._ZN10layer_norm13ln_fwd_kernelINS_13Kernel_traitsI13__nv_bfloat16S2_fS2_fjLj2560ELj1ELj4ELj1ELj16ENS_18Kernel_traits_baseILj2560ES2_S2_fS2_fjLj128EEEEELb0ELb1ELb0ELb0EEEvNS_9FwdParamsE:
	.zero		760


//--------------------- .nv.constant0._ZN10layer_norm13ln_fwd_kernelINS_13Kernel_traitsI13__nv_bfloat16S2_fS2_fjLj2560ELj1ELj4ELj1ELj16ENS_18Kernel_traits_baseILj2560ES2_S2_fS2_fjLj128EEEEELb0ELb1ELb0ELb1EEEvNS_9FwdParamsE --------------------------
	.section	.nv.constant0._ZN10layer_norm13ln_fwd_kernelINS_13Kernel_traitsI13__nv_bfloat16S2_fS2_fjLj2560ELj1ELj4ELj1ELj16ENS_18Kernel_traits_baseILj2560ES2_S2_fS2_fjLj128EEEEELb0ELb1ELb0ELb1EEEvNS_9FwdParamsE,"a",@progbits
	.sectionflags	@""
	.align	4
.nv.constant0._ZN10layer_norm13ln_fwd_kernelINS_13Kernel_traitsI13__nv_bfloat16S2_fS2_fjLj2560ELj1ELj4ELj1ELj16ENS_18Kernel_traits_baseILj2560ES2_S2_fS2_fjLj128EEEEELb0ELb1ELb0ELb1EEEvNS_9FwdParamsE:
	.zero		760


//--------------------- .nv.constant0._ZN10layer_norm13ln_fwd_kernelINS_13Kernel_traitsI13__nv_bfloat16S2_fS2_fjLj2560ELj1ELj4ELj1ELj16ENS_18Kernel_traits_baseILj2560ES2_S2_fS2_fjLj128EEEEELb0ELb1ELb1ELb0EEEvNS_9FwdParamsE --------------------------
	.section	.nv.constant0._ZN10layer_norm13ln_fwd_kernelINS_13Kernel_traitsI13__nv_bfloat16S2_fS2_fjLj2560ELj1ELj4ELj1ELj16ENS_18Kernel_traits_baseILj2560ES2_S2_fS2_fjLj128EEEEELb0ELb1ELb1ELb0EEEvNS_9FwdParamsE,"a",@progbits
	.sectionflags	@""
	.align	4
.nv.constant0._ZN10layer_norm13ln_fwd_kernelINS_13Kernel_traitsI13__nv_bfloat16S2_fS2_fjLj2560ELj1ELj4ELj1ELj16ENS_18Kernel_traits_baseILj2560ES2_S2_fS2_fjLj128EEEEELb0ELb1ELb1ELb0EEEvNS_9FwdParamsE:
	.zero		760


//--------------------- .nv.constant0._ZN10layer_norm13ln_fwd_kernelINS_13Kernel_traitsI13__nv_bfloat16S2_fS2_fjLj2560ELj1ELj4ELj1ELj16ENS_18Kernel_traits_baseILj2560ES2_S2_fS2_fjLj128EEEEELb0ELb1ELb1ELb1EEEvNS_9FwdParamsE --------------------------
	.section	.nv.constant0._ZN10layer_norm13ln_fwd_kernelINS_13Kernel_traitsI13__nv_bfloat16S2_fS2_fjLj2560ELj1ELj4ELj1ELj16ENS_18Kernel_traits_baseILj2560ES2_S2_fS2_fjLj128EEEEELb0ELb1ELb1ELb1EEEvNS_9FwdParamsE,"a",@progbits
	.sectionflags	@""
	.align	4
.nv.constant0._ZN10layer_norm13ln_fwd_kernelINS_13Kernel_traitsI13__nv_bfloat16S2_fS2_fjLj2560ELj1ELj4ELj1ELj16ENS_18Kernel_traits_baseILj2560ES2_S2_fS2_fjLj128EEEEELb0ELb1ELb1ELb1EEEvNS_9FwdParamsE:
	.zero		760


//--------------------- .nv.constant0._ZN10layer_norm13ln_fwd_kernelINS_13Kernel_traitsI13__nv_bfloat16S2_fS2_fjLj2560ELj1ELj4ELj1ELj16ENS_18Kernel_traits_baseILj2560ES2_S2_fS2_fjLj128EEEEELb1ELb0ELb0ELb0EEEvNS_9FwdParamsE --------------------------
	.section	.nv.constant0._ZN10layer_norm13ln_fwd_kernelINS_13Kernel_traitsI13__nv_bfloat16S2_fS2_fjLj2560ELj1ELj4ELj1ELj16ENS_18Kernel_traits_baseILj2560ES2_S2_fS2_fjLj128EEEEELb1ELb0ELb0ELb0EEEvNS_9FwdParamsE,"a",@progbits
	.sectionflags	@""
	.align	4
.nv.constant0._ZN10layer_norm13ln_fwd_kernelINS_13Kernel_traitsI13__nv_bfloat16S2_fS2_fjLj2560ELj1ELj4ELj1ELj16ENS_18Kernel_traits_baseILj2560ES2_S2_fS2_fjLj128EEEEELb1ELb0ELb0ELb0EEEvNS_9FwdParamsE:
	.zero		760


//--------------------- .nv.constant0._ZN10layer_norm13ln_fwd_kernelINS_13Kernel_traitsI13__nv_bfloat16S2_fS2_fjLj2560ELj1ELj4ELj1ELj16ENS_18Kernel_traits_baseILj2560ES2_S2_fS2_fjLj128EEEEELb1ELb0ELb0ELb1EEEvNS_9FwdParamsE --------------------------
	.section	.nv.constant0._ZN10layer_norm13ln_fwd_kernelINS_13Kernel_traitsI13__nv_bfloat16S2_fS2_fjLj2560ELj1ELj4ELj1ELj16ENS_18Kernel_traits_baseILj2560ES2_S2_fS2_fjLj128EEEEELb1ELb0ELb0ELb1EEEvNS_9FwdParamsE,"a",@progbits
	.sectionflags	@""
	.align	4
.nv.constant0._ZN10layer_norm13ln_fwd_kernelINS_13Kernel_traitsI13__nv_bfloat16S2_fS2_fjLj2560ELj1ELj4ELj1ELj16ENS_18Kernel_traits_baseILj2560ES2_S2_fS2_fjLj128EEEEELb1ELb0ELb0ELb1EEEvNS_9FwdParamsE:
	.zero		760


//--------------------- .nv.constant0._ZN10layer_norm13ln_fwd_kernelINS_13Kernel_traitsI13__nv_bfloat16S2_fS2_fjLj2560ELj1ELj4ELj1ELj16ENS_18Kernel_traits_baseILj2560ES2_S2_fS2_fjLj128EEEEELb1ELb0ELb1ELb0EEEvNS_9FwdParamsE --------------------------
	.section	.nv.constant0._ZN10layer_norm13ln_fwd_kernelINS_13Kernel_traitsI13__nv_bfloat16S2_fS2_fjLj2560ELj1ELj4ELj1ELj16ENS_18Kernel_traits_baseILj2560ES2_S2_fS2_fjLj128EEEEELb1ELb0ELb1ELb0EEEvNS_9FwdParamsE,"a",@progbits
	.sectionflags	@""
	.align	4
.nv.constant0._ZN10layer_norm13ln_fwd_kernelINS_13Kernel_traitsI13__nv_bfloat16S2_fS2_fjLj2560ELj1ELj4ELj1ELj16ENS_18Kernel_traits_baseILj2560ES2_S2_fS2_fjLj128EEEEELb1ELb0ELb1ELb0EEEvNS_9FwdParamsE:
	.zero		760


//--------------------- .nv.constant0._ZN10layer_norm13ln_fwd_kernelINS_13Kernel_traitsI13__nv_bfloat16S2_fS2_fjLj2560ELj1ELj4ELj1ELj16ENS_18Kernel_traits_baseILj2560ES2_S2_fS2_fjLj128EEEEELb1ELb0ELb1ELb1EEEvNS_9FwdParamsE --------------------------
	.section	.nv.constant0._ZN10layer_norm13ln_fwd_kernelINS_13Kernel_traitsI13__nv_bfloat16S2_fS2_fjLj2560ELj1ELj4ELj1ELj16ENS_18Kernel_traits_baseILj2560ES2_S2_fS2_fjLj128EEEEELb1ELb0ELb1ELb1EEEvNS_9FwdParamsE,"a",@progbits
	.sectionflags	@""
	.align	4
.nv.constant0._ZN10layer_norm13ln_fwd_kernelINS_13Kernel_traitsI13__nv_bfloat16S2_fS2_fjLj2560ELj1ELj4ELj1ELj16ENS_18Kernel_traits_baseILj2560ES2_S2_fS2_fjLj128EEEEELb1ELb0ELb1ELb1EEEvNS_9FwdParamsE:
	.zero		760


//--------------------- .nv.constant0._ZN10layer_norm13ln_fwd_kernelINS_13Kernel_traitsI13__nv_bfloat16S2_fS2_fjLj2560ELj1ELj4ELj1ELj16ENS_18Kernel_traits_baseILj2560ES2_S2_fS2_fjLj128EEEEELb1ELb1ELb0ELb0EEEvNS_9FwdParamsE --------------------------
	.section	.nv.constant0._ZN10layer_norm13ln_fwd_kernelINS_13Kernel_traitsI13__nv_bfloat16S2_fS2_fjLj2560ELj1ELj4ELj1ELj16ENS_18Kernel_traits_baseILj2560ES2_S2_fS2_fjLj128EEEEELb1ELb1ELb0ELb0EEEvNS_9FwdParamsE,"a",@progbits
	.sectionflags	@""
	.align	4
.nv.constant0._ZN10layer_norm13ln_fwd_kernelINS_13Kernel_traitsI13__nv_bfloat16S2_fS2_fjLj2560ELj1ELj4ELj1ELj16ENS_18Kernel_traits_baseILj2560ES2_S2_fS2_fjLj128EEEEELb1ELb1ELb0ELb0EEEvNS_9FwdParamsE:
	.zero		760


//--------------------- .nv.constant0._ZN10layer_norm13ln_fwd_kernelINS_13Kernel_traitsI13__nv_bfloat16S2_fS2_fjLj2560ELj1ELj4ELj1ELj16ENS_18Kernel_traits_baseILj2560ES2_S2_fS2_fjLj128EEEEELb1ELb1ELb0ELb1EEEvNS_9FwdParamsE --------------------------
	.section	.nv.constant0._ZN10layer_norm13ln_fwd_kernelINS_13Kernel_traitsI13__nv_bfloat16S2_fS2_fjLj2560ELj1ELj4ELj1ELj16ENS_18Kernel_traits_baseILj2560ES2_S2_fS2_fjLj128EEEEELb1ELb1ELb0ELb1EEEvNS_9FwdParamsE,"a",@progbits
	.sectionflags	@""
	.align	4
.nv.constant0._ZN10layer_norm13ln_fwd_kernelINS_13Kernel_traitsI13__nv_bfloat16S2_fS2_fjLj2560ELj1ELj4ELj1ELj16ENS_18Kernel_traits_baseILj2560ES2_S2_fS2_fjLj128EEEEELb1ELb1ELb0ELb1EEEvNS_9FwdParamsE:
	.zero		760


//--------------------- .nv.constant0._ZN10layer_norm13ln_fwd_kernelINS_13Kernel_traitsI13__nv_bfloat16S2_fS2_fjLj2560ELj1ELj4ELj1ELj16ENS_18Kernel_traits_baseILj2560ES2_S2_fS2_fjLj128EEEEELb1ELb1ELb1ELb0EEEvNS_9FwdParamsE --------------------------
	.section	.nv.constant0._ZN10layer_norm13ln_fwd_kernelINS_13Kernel_traitsI13__nv_bfloat16S2_fS2_fjLj2560ELj1ELj4ELj1ELj16ENS_18Kernel_traits_baseILj2560ES2_S2_fS2_fjLj128EEEEELb1ELb1ELb1ELb0EEEvNS_9FwdParamsE,"a",@progbits
	.sectionflags	@""
	.align	4
.nv.constant0._ZN10layer_norm13ln_fwd_kernelINS_13Kernel_traitsI13__nv_bfloat16S2_fS2_fjLj2560ELj1ELj4ELj1ELj16ENS_18Kernel_traits_baseILj2560ES2_S2_fS2_fjLj128EEEEELb1ELb1ELb1ELb0EEEvNS_9FwdParamsE:
	.zero		760


//--------------------- .nv.constant0._ZN10layer_norm13ln_fwd_kernelINS_13Kernel_traitsI13__nv_bfloat16S2_fS2_fjLj2560ELj1ELj4ELj1ELj16ENS_18Kernel_traits_baseILj2560ES2_S2_fS2_fjLj128EEEEELb1ELb1ELb1ELb1EEEvNS_9FwdParamsE --------------------------
	.section	.nv.constant0._ZN10layer_norm13ln_fwd_kernelINS_13Kernel_traitsI13__nv_bfloat16S2_fS2_fjLj2560ELj1ELj4ELj1ELj16ENS_18Kernel_traits_baseILj2560ES2_S2_fS2_fjLj128EEEEELb1ELb1ELb1ELb1EEEvNS_9FwdParamsE,"a",@progbits
	.sectionflags	@""
	.align	4
.nv.constant0._ZN10layer_norm13ln_fwd_kernelINS_13Kernel_traitsI13__nv_bfloat16S2_fS2_fjLj2560ELj1ELj4ELj1ELj16ENS_18Kernel_traits_baseILj2560ES2_S2_fS2_fjLj128EEEEELb1ELb1ELb1ELb1EEEvNS_9FwdParamsE:
	.zero		760


//--------------------- .nv.constant0._ZN10layer_norm13ln_fwd_kernelINS_13Kernel_traitsIf13__nv_bfloat16fS2_fjLj2560ELj1ELj4ELj1ELj16ENS_18Kernel_traits_baseILj2560EfS2_fS2_fjLj128EEEEELb0ELb0ELb0ELb0EEEvNS_9FwdParamsE --------------------------
	.section	.nv.constant0._ZN10layer_norm13ln_fwd_kernelINS_13Kernel_traitsIf13__nv_bfloat16fS2_fjLj2560ELj1ELj4ELj1ELj16ENS_18Kernel_traits_baseILj2560EfS2_fS2_fjLj128EEEEELb0ELb0ELb0ELb0EEEvNS_9FwdParamsE,"a",@progbits
	.sectionflags	@""
	.align	4
.nv.constant0._ZN10layer_norm13ln_fwd_kernelINS_13Kernel_traitsIf13__nv_bfloat16fS2_fjLj2560ELj1ELj4ELj1ELj16ENS_18Kernel_traits_baseILj2560EfS2_fS2_fjLj128EEEEELb0ELb0ELb0ELb0EEEvNS_9FwdParamsE:
	.zero		760


//--------------------- .nv.constant0._ZN10layer_norm13ln_fwd_kernelINS_13Kernel_traitsIf13__nv_bfloat16fS2_fjLj2560ELj1ELj4ELj1ELj16ENS_18Kernel_traits_baseILj2560EfS2_fS2_fjLj128EEEEELb0ELb0ELb0ELb1EEEvNS_9FwdParamsE --------------------------
	.section	.nv.constant0._ZN10layer_norm13ln_fwd_kernelINS_13Kernel_traitsIf13__nv_bfloat16fS2_fjLj2560ELj1ELj4ELj1ELj16ENS_18Kernel_traits_baseILj2560EfS2_fS2_fjLj128EEEEELb0ELb0ELb0ELb1EEEvNS_9FwdParamsE,"a",@progbits
	.sectionflags	@""
	.align	4
.nv.constant0._ZN10layer_norm13ln_fwd_kernelINS_13Kernel_traitsIf13__nv_bfloat16fS2_fjLj2560ELj1ELj4ELj1ELj16ENS_18Kernel_traits_baseILj2560EfS2_fS2_fjLj128EEEEELb0ELb0ELb0ELb1EEEvNS_9FwdParamsE:
	.zero		760


//--------------------- .nv.constant0._ZN10layer_norm13ln_fwd_kernelINS_13Kernel_traitsIf13__nv_bfloat16fS2_fjLj2560ELj1ELj4ELj1ELj16ENS_18Kernel_traits_baseILj2560EfS2_fS2_fjLj128EEEEELb0ELb0ELb1ELb0EEEvNS_9FwdParamsE --------------------------
	.section	.nv.constant0._ZN10layer_norm13ln_fwd_kernelINS_13Kernel_traitsIf13__nv_bfloat16fS2_fjLj2560ELj1ELj4ELj1ELj16ENS_18Kernel_traits_baseILj2560EfS2_fS2_fjLj128EEEEELb0ELb0ELb1ELb0EEEvNS_9FwdParamsE,"a",@progbits
	.sectionflags	@""
	.align	4
.nv.constant0._ZN10layer_norm13ln_fwd_kernelINS_13Kernel_traitsIf13__nv_bfloat16fS2_fjLj2560ELj1ELj4ELj1ELj16ENS_18Kernel_traits_baseILj2560EfS2_fS2_fjLj128EEEEELb0ELb0ELb1ELb0EEEvNS_9FwdParamsE:
	.zero		760


//--------------------- .nv.constant0._ZN10layer_norm13ln_fwd_kernelINS_13Kernel_traitsIf13__nv_bfloat16fS2_fjLj2560ELj1ELj4ELj1ELj16ENS_18Kernel_traits_baseILj2560EfS2_fS2_fjLj128EEEEELb0ELb0ELb1ELb1EEEvNS_9FwdParamsE --------------------------
	.section	.nv.constant0._ZN10layer_norm13ln_fwd_kernelINS_13Kernel_traitsIf13__nv_bfloat16fS2_fjLj2560ELj1ELj4ELj1ELj16ENS_18Kernel_traits_baseILj2560EfS2_fS2_fjLj128EEEEELb0ELb0ELb1ELb1EEEvNS_9FwdParamsE,"a",@progbits
	.sectionflags	@""
	.align	4
.nv.constant0._ZN10layer_norm13ln_fwd_kernelINS_13Kernel_traitsIf13__nv_bfloat16fS2_fjLj2560ELj1ELj4ELj1ELj16ENS_18Kernel_traits_baseILj2560EfS2_fS2_fjLj128EEEEELb0ELb0ELb1ELb1EEEvNS_9FwdParamsE:
	.zero		760


//--------------------- .nv.constant0._ZN10layer_norm13ln_fwd_kernelINS_13Kernel_traitsIf13__nv_bfloat16fS2_fjLj2560ELj1ELj4ELj1ELj16ENS_18Kernel_traits_baseILj2560EfS2_fS2_fjLj128EEEEELb0ELb1ELb0ELb0EEEvNS_9FwdParamsE --------------------------
	.section	.nv.constant0._ZN10layer_norm13ln_fwd_kernelINS_13Kernel_traitsIf13__nv_bfloat16fS2_fjLj2560ELj1ELj4ELj1ELj16ENS_18Kernel_traits_baseILj2560EfS2_fS2_fjLj128EEEEELb0ELb1ELb0ELb0EEEvNS_9FwdParamsE,"a",@progbits
	.sectionflags	@""
	.align	4
.nv.constant0._ZN10layer_norm13ln_fwd_kernelINS_13Kernel_traitsIf13__nv_bfloat16fS2_fjLj2560ELj1ELj4ELj1ELj16ENS_18Kernel_traits_baseILj2560EfS2_fS2_fjLj128EEEEELb0ELb1ELb0ELb0EEEvNS_9FwdParamsE:
	.zero		760


//--------------------- .nv.constant0._ZN10layer_norm13ln_fwd_kernelINS_13Kernel_traitsIf13__nv_bfloat16fS2_fjLj2560ELj1ELj4ELj1ELj16ENS_18Kernel_traits_baseILj2560EfS2_fS2_fjLj128EEEEELb0ELb1ELb0ELb1EEEvNS_9FwdParamsE --------------------------
	.section	.nv.constant0._ZN10layer_norm13ln_fwd_kernelINS_13Kernel_traitsIf13__nv_bfloat16fS2_fjLj2560ELj1ELj4ELj1ELj16ENS_18Kernel_traits_baseILj2560EfS2_fS2_fjLj128EEEEELb0ELb1ELb0ELb1EEEvNS_9FwdParamsE,"a",@progbits
	.sectionflags	@""
	.align	4
.nv.constant0._ZN10layer_norm13ln_fwd_kernelINS_13Kernel_traitsIf13__nv_bfloat16fS2_fjLj2560ELj1ELj4ELj1ELj16ENS_18Kernel_traits_baseILj2560EfS2_fS2_fjLj128EEEEELb0ELb1ELb0ELb1EEEvNS_9FwdParamsE:
	.zero		760


//--------------------- .nv.constant0._ZN10layer_norm13ln_fwd_kernelINS_13Kernel_traitsIf13__nv_bfloat16fS2_fjLj2560ELj1ELj4ELj1ELj16ENS_18Kernel_traits_baseILj2560EfS2_fS2_fjLj128EEEEELb0ELb1ELb1ELb0EEEvNS_9FwdParamsE --------------------------
	.section	.nv.constant0._ZN10layer_norm13ln_fwd_kernelINS_13Kernel_traitsIf13__nv_bfloat16fS2_fjLj2560ELj1ELj4ELj1ELj16ENS_18Kernel_traits_baseILj2560EfS2_fS2_fjLj128EEEEELb0ELb1ELb1ELb0EEEvNS_9FwdParamsE,"a",@progbits
	.sectionflags	@""
	.align	4
.nv.constant0._ZN10layer_norm13ln_fwd_kernelINS_13Kernel_traitsIf13__nv_bfloat16fS2_fjLj2560ELj1ELj4ELj1ELj16ENS_18Kernel_traits_baseILj2560EfS2_fS2_fjLj128EEEEELb0ELb1ELb1ELb0EEEvNS_9FwdParamsE:
	.zero		760


//--------------------- .nv.constant0._ZN10layer_norm13ln_fwd_kernelINS_13Kernel_traitsIf13__nv_bfloat16fS2_fjLj2560ELj1ELj4ELj1ELj16ENS_18Kernel_traits_baseILj2560EfS2_fS2_fjLj128EEEEELb0ELb1ELb1ELb1EEEvNS_9FwdParamsE --------------------------
	.section	.nv.constant0._ZN10layer_norm13ln_fwd_kernelINS_13Kernel_traitsIf13__nv_bfloat16fS2_fjLj2560ELj1ELj4ELj1ELj16ENS_18Kernel_traits_baseILj2560EfS2_fS2_fjLj128EEEEELb0ELb1ELb1ELb1EEEvNS_9FwdParamsE,"a",@progbits
	.sectionflags	@""
	.align	4
.nv.constant0._ZN10layer_norm13ln_fwd_kernelINS_13Kernel_traitsIf13__nv_bfloat16fS2_fjLj2560ELj1ELj4ELj1ELj16ENS_18Kernel_traits_baseILj2560EfS2_fS2_fjLj128EEEEELb0ELb1ELb1ELb1EEEvNS_9FwdParamsE:
	.zero		760


//--------------------- .nv.constant0._ZN10layer_norm13ln_fwd_kernelINS_13Kernel_traitsIf13__nv_bfloat16fS2_fjLj2560ELj1ELj4ELj1ELj16ENS_18Kernel_traits_baseILj2560EfS2_fS2_fjLj128EEEEELb1ELb0ELb0ELb0EEEvNS_9FwdParamsE --------------------------
	.section	.nv.constant0._ZN10layer_norm13ln_fwd_kernelINS_13Kernel_traitsIf13__nv_bfloat16fS2_fjLj2560ELj1ELj4ELj1ELj16ENS_18Kernel_traits_baseILj2560EfS2_fS2_fjLj128EEEEELb1ELb0ELb0ELb0EEEvNS_9FwdParamsE,"a",@progbits
	.sectionflags	@""
	.align	4
.nv.constant0._ZN10layer_norm13ln_fwd_kernelINS_13Kernel_traitsIf13__nv_bfloat16fS2_fjLj2560ELj1ELj4ELj1ELj16ENS_18Kernel_traits_baseILj2560EfS2_fS2_fjLj128EEEEELb1ELb0ELb0ELb0EEEvNS_9FwdParamsE:
	.zero		760


//--------------------- .nv.constant0._ZN10layer_norm13ln_fwd_kernelINS_13Kernel_traitsIf13__nv_bfloat16fS2_fjLj2560ELj1ELj4ELj1ELj16ENS_18Kernel_traits_baseILj2560EfS2_fS2_fjLj128EEEEELb1ELb0ELb0ELb1EEEvNS_9FwdParamsE --------------------------
	.section	.nv.constant0._ZN10layer_norm13ln_fwd_kernelINS_13Kernel_traitsIf13__nv_bfloat16fS2_fjLj2560ELj1ELj4ELj1ELj16ENS_18Kernel_traits_baseILj2560EfS2_fS2_fjLj128EEEEELb1ELb0ELb0ELb1EEEvNS_9FwdParamsE,"a",@progbits
	.sectionflags	@""
	.align	4
.nv.constant0._ZN10layer_norm13ln_fwd_kernelINS_13Kernel_traitsIf13__nv_bfloat16fS2_fjLj2560ELj1ELj4ELj1ELj16ENS_18Kernel_traits_baseILj2560EfS2_fS2_fjLj128EEEEELb1ELb0ELb0ELb1EEEvNS_9FwdParamsE:
	.zero		760


//--------------------- .nv.constant0._ZN10layer_norm13ln_fwd_kernelINS_13Kernel_traitsIf13__nv_bfloat16fS2_fjLj2560ELj1ELj4ELj1ELj16ENS_18Kernel_traits_baseILj2560EfS2_fS2_fjLj128EEEEELb1ELb0ELb1ELb0EEEvNS_9FwdParamsE --------------------------
	.section	.nv.constant0._ZN10layer_norm13ln_fwd_kernelINS_13Kernel_traitsIf13__nv_bfloat16fS2_fjLj2560ELj1ELj4ELj1ELj16ENS_18Kernel_traits_baseILj2560EfS2_fS2_fjLj128EEEEELb1ELb0ELb1ELb0EEEvNS_9FwdParamsE,"a",@progbits
	.sectionflags	@""
	.align	4
.nv.constant0._ZN10layer_norm13ln_fwd_kernelINS_13Kernel_traitsIf13__nv_bfloat16fS2_fjLj2560ELj1ELj4ELj1ELj16ENS_18Kernel_traits_baseILj2560EfS2_fS2_fjLj128EEEEELb1ELb0ELb1ELb0EEEvNS_9FwdParamsE:
	.zero		760


//--------------------- .nv.constant0._ZN10layer_norm13ln_fwd_kernelINS_13Kernel_traitsIf13__nv_bfloat16fS2_fjLj2560ELj1ELj4ELj1ELj16ENS_18Kernel_traits_baseILj2560EfS2_fS2_fjLj128EEEEELb1ELb0ELb1ELb1EEEvNS_9FwdParamsE --------------------------
	.section	.nv.constant0._ZN10layer_norm13ln_fwd_kernelINS_13Kernel_traitsIf13__nv_bfloat16fS2_fjLj2560ELj1ELj4ELj1ELj16ENS_18Kernel_traits_baseILj2560EfS2_fS2_fjLj128EEEEELb1ELb0ELb1ELb1EEEvNS_9FwdParamsE,"a",@progbits
	.sectionflags	@""
	.align	4
.nv.constant0._ZN10layer_norm13ln_fwd_kernelINS_13Kernel_traitsIf13__nv_bfloat16fS2_fjLj2560ELj1ELj4ELj1ELj16ENS_18Kernel_traits_baseILj2560EfS2_fS2_fjLj128EEEEELb1ELb0ELb1ELb1EEEvNS_9FwdParamsE:
	.zero		760


//--------------------- .nv.constant0._ZN10layer_norm13ln_fwd_kernelINS_13Kernel_traitsIf13__nv_bfloat16fS2_fjLj2560ELj1ELj4ELj1ELj16ENS_18Kernel_traits_baseILj2560EfS2_fS2_fjLj128EEEEELb1ELb1ELb0ELb0EEEvNS_9FwdParamsE --------------------------
	.section	.nv.constant0._ZN10layer_norm13ln_fwd_kernelINS_13Kernel_traitsIf13__nv_bfloat16fS2_fjLj2560ELj1ELj4ELj1ELj16ENS_18Kernel_traits_baseILj2560EfS2_fS2_fjLj128EEEEELb1ELb1ELb0ELb0EEEvNS_9FwdParamsE,"a",@progbits
	.sectionflags	@""
	.align	4
.nv.constant0._ZN10layer_norm13ln_fwd_kernelINS_13Kernel_traitsIf13__nv_bfloat16fS2_fjLj2560ELj1ELj4ELj1ELj16ENS_18Kernel_traits_baseILj2560EfS2_fS2_fjLj128EEEEELb1ELb1ELb0ELb0EEEvNS_9FwdParamsE:
	.zero		760


//--------------------- .nv.constant0._ZN10layer_norm13ln_fwd_kernelINS_13Kernel_traitsIf13__nv_bfloat16fS2_fjLj2560ELj1ELj4ELj1ELj16ENS_18Kernel_traits_baseILj2560EfS2_fS2_fjLj128EEEEELb1ELb1ELb0ELb1EEEvNS_9FwdParamsE --------------------------
	.section	.nv.constant0._ZN10layer_norm13ln_fwd_kernelINS_13Kernel_traitsIf13__nv_bfloat16fS2_fjLj2560ELj1ELj4ELj1ELj16ENS_18Kernel_traits_baseILj2560EfS2_fS2_fjLj128EEEEELb1ELb1ELb0ELb1EEEvNS_9FwdParamsE,"a",@progbits
	.sectionflags	@""
	.align	4
.nv.constant0._ZN10layer_norm13ln_fwd_kernelINS_13Kernel_traitsIf13__nv_bfloat16fS2_fjLj2560ELj1ELj4ELj1ELj16ENS_18Kernel_traits_baseILj2560EfS2_fS2_fjLj128EEEEELb1ELb1ELb0ELb1EEEvNS_9FwdParamsE:
	.zero		760


//--------------------- .nv.constant0._ZN10layer_norm13ln_fwd_kernelINS_13Kernel_traitsIf13__nv_bfloat16fS2_fjLj2560ELj1ELj4ELj1ELj16ENS_18Kernel_traits_baseILj2560EfS2_fS2_fjLj128EEEEELb1ELb1ELb1ELb0EEEvNS_9FwdParamsE --------------------------
	.section	.nv.constant0._ZN10layer_norm13ln_fwd_kernelINS_13Kernel_traitsIf13__nv_bfloat16fS2_fjLj2560ELj1ELj4ELj1ELj16ENS_18Kernel_traits_baseILj2560EfS2_fS2_fjLj128EEEEELb1ELb1ELb1ELb0EEEvNS_9FwdParamsE,"a",@progbits
	.sectionflags	@""
	.align	4
.nv.constant0._ZN10layer_norm13ln_fwd_kernelINS_13Kernel_traitsIf13__nv_bfloat16fS2_fjLj2560ELj1ELj4ELj1ELj16ENS_18Kernel_traits_baseILj2560EfS2_fS2_fjLj128EEEEELb1ELb1ELb1ELb0EEEvNS_9FwdParamsE:
	.zero		760


//--------------------- .nv.constant0._ZN10layer_norm13ln_fwd_kernelINS_13Kernel_traitsIf13__nv_bfloat16fS2_fjLj2560ELj1ELj4ELj1ELj16ENS_18Kernel_traits_baseILj2560EfS2_fS2_fjLj128EEEEELb1ELb1ELb1ELb1EEEvNS_9FwdParamsE --------------------------
	.section	.nv.constant0._ZN10layer_norm13ln_fwd_kernelINS_13Kernel_traitsIf13__nv_bfloat16fS2_fjLj2560ELj1ELj4ELj1ELj16ENS_18Kernel_traits_baseILj2560EfS2_fS2_fjLj128EEEEELb1ELb1ELb1ELb1EEEvNS_9FwdParamsE,"a",@progbits
	.sectionflags	@""
	.align	4
.nv.constant0._ZN10layer_norm13ln_fwd_kernelINS_13Kernel_traitsIf13__nv_bfloat16fS2_fjLj2560ELj1ELj4ELj1ELj16ENS_18Kernel_traits_baseILj2560EfS2_fS2_fjLj128EEEEELb1ELb1ELb1ELb1EEEvNS_9FwdParamsE:
	.zero		760


//--------------------- .nv.constant0._ZN10layer_norm13ln_fwd_kernelINS_13Kernel_traitsIf6__halfS2_S2_fjLj2560ELj1ELj4ELj1ELj16ENS_18Kernel_traits_baseILj2560EfS2_S2_S2_fjLj128EEEEELb0ELb0ELb0ELb0EEEvNS_9FwdParamsE --------------------------
	.section	.nv.constant0._ZN10layer_norm13ln_fwd_kernelINS_13Kernel_traitsIf6__halfS2_S2_fjLj2560ELj1ELj4ELj1ELj16ENS_18Kernel_traits_baseILj2560EfS2_S2_S2_fjLj128EEEEELb0ELb0ELb0ELb0EEEvNS_9FwdParamsE,"a",@progbits
	.sectionflags	@""
	.align	4
.nv.constant0._ZN10layer_norm13ln_fwd_kernelINS_13Kernel_traitsIf6__halfS2_S2_fjLj2560ELj1ELj4ELj1ELj16ENS_18Kernel_traits_baseILj2560EfS2_S2_S2_fjLj128EEEEELb0ELb0ELb0ELb0EEEvNS_9FwdParamsE:
	.zero		760


//--------------------- .nv.constant0._ZN10layer_norm13ln_fwd_kernelINS_13Kernel_traitsIf6__halfS2_S2_fjLj2560ELj1ELj4ELj1ELj16ENS_18Kernel_traits_baseILj2560EfS2_S2_S2_fjLj128EEEEELb0ELb0ELb0ELb1EEEvNS_9FwdParamsE --------------------------
	.section	.nv.constant0._ZN10layer_norm13ln_fwd_kernelINS_13Kernel_traitsIf6__halfS2_S2_fjLj2560ELj1ELj4ELj1ELj16ENS_18Kernel_traits_baseILj2560EfS2_S2_S2_fjLj128EEEEELb0ELb0ELb0ELb1EEEvNS_9FwdParamsE,"a",@progbits
	.sectionflags	@""
	.align	4
.nv.constant0._ZN10layer_norm13ln_fwd_kernelINS_13Kernel_traitsIf6__halfS2_S2_fjLj2560ELj1ELj4ELj1ELj16ENS_18Kernel_traits_baseILj2560EfS2_S2_S2_fjLj128EEEEELb0ELb0ELb0ELb1EEEvNS_9FwdParamsE:
	.zero		760


//--------------------- .nv.constant0._ZN10layer_norm13ln_fwd_kernelINS_13Kernel_traitsIf6__halfS2_S2_fjLj2560ELj1ELj4ELj1ELj16ENS_18Kernel_traits_baseILj2560EfS2_S2_S2_fjLj128EEEEELb0ELb0ELb1ELb0EEEvNS_9FwdParamsE --------------------------
	.section	.nv.constant0._ZN10layer_norm13ln_fwd_kernelINS_13Kernel_traitsIf6__halfS2_S2_fjLj2560ELj1ELj4ELj1ELj16ENS_18Kernel_traits_baseILj2560EfS2_S2_S2_fjLj128EEEEELb0ELb0ELb1ELb0EEEvNS_9FwdParamsE,"a",@progbits
	.sectionflags	@""
	.align	4
.nv.constant0._ZN10layer_norm13ln_fwd_kernelINS_13Kernel_traitsIf6__halfS2_S2_fjLj2560ELj1ELj4ELj1ELj16ENS_18Kernel_traits_baseILj2560EfS2_S2_S2_fjLj128EEEEELb0ELb0ELb1ELb0EEEvNS_9FwdParamsE:
	.zero		760


//--------------------- .nv.constant0._ZN10layer_norm13ln_fwd_kernelINS_13Kernel_traitsIf6__halfS2_S2_fjLj2560ELj1ELj4ELj1ELj16ENS_18Kernel_traits_baseILj2560EfS2_S2_S2_fjLj128EEEEELb0ELb0ELb1ELb1EEEvNS_9FwdParamsE --------------------------
	.section	.nv.constant0._ZN10layer_norm13ln_fwd_kernelINS_13Kernel_traitsIf6__halfS2_S2_fjLj2560ELj1ELj4ELj1ELj16ENS_18Kernel_traits_baseILj2560EfS2_S2_S2_fjLj128EEEEELb0ELb0ELb1ELb1EEEvNS_9FwdParamsE,"a",@progbits
	.sectionflags	@""
	.align	4
.nv.constant0._ZN10layer_norm13ln_fwd_kernelINS_13Kernel_traitsIf6__halfS2_S2_fjLj2560ELj1ELj4ELj1ELj16ENS_18Kernel_traits_baseILj2560EfS2_S2_S2_fjLj128EEEEELb0ELb0ELb1ELb1EEEvNS_9FwdParamsE:
	.zero		760


//--------------------- .nv.constant0._ZN10layer_norm13ln_fwd_kernelINS_13Kernel_traitsIf6__halfS2_S2_fjLj2560ELj1ELj4ELj1ELj16ENS_18Kernel_traits_baseILj2560EfS2_S2_S2_fjLj128EEEEELb0ELb1ELb0ELb0EEEvNS_9FwdParamsE --------------------------
	.section	.nv.constant0._ZN10layer_norm13ln_fwd_kernelINS_13Kernel_traitsIf6__halfS2_S2_fjLj2560ELj1ELj4ELj1ELj16ENS_18Kernel_traits_baseILj2560EfS2_S2_S2_fjLj128EEEEELb0ELb1ELb0ELb0EEEvNS_9FwdParamsE,"a",@progbits
	.sectionflags	@""
	.align	4
.nv.constant0._ZN10layer_norm13ln_fwd_kernelINS_13Kernel_traitsIf6__halfS2_S2_fjLj2560ELj1ELj4ELj1ELj16ENS_18Kernel_traits_baseILj2560EfS2_S2_S2_fjLj128EEEEELb0ELb1ELb0ELb0EEEvNS_9FwdParamsE:
	.zero		760


//--------------------- .nv.constant0._ZN10layer_norm13ln_fwd_kernelINS_13Kernel_traitsIf6__halfS2_S2_fjLj2560ELj1ELj4ELj1ELj16ENS_18Kernel_traits_baseILj2560EfS2_S2_S2_fjLj128EEEEELb0ELb1ELb0ELb1EEEvNS_9FwdParamsE --------------------------
	.section	.nv.constant0._ZN10layer_norm13ln_fwd_kernelINS_13Kernel_traitsIf6__halfS2_S2_fjLj2560ELj1ELj4ELj1ELj16ENS_18Kernel_traits_baseILj2560EfS2_S2_S2_fjLj128EEEEELb0ELb1ELb0ELb1EEEvNS_9FwdParamsE,"a",@progbits
	.sectionflags	@""
	.align	4
.nv.constant0._ZN10layer_norm13ln_fwd_kernelINS_13Kernel_traitsIf6__halfS2_S2_fjLj2560ELj1ELj4ELj1ELj16ENS_18Kernel_traits_baseILj2560EfS2_S2_S2_fjLj128EEEEELb0ELb1ELb0ELb1EEEvNS_9FwdParamsE:
	.zero		760


//--------------------- .nv.constant0._ZN10layer_norm13ln_fwd_kernelINS_13Kernel_traitsIf6__halfS2_S2_fjLj2560ELj1ELj4ELj1ELj16ENS_18Kernel_traits_baseILj2560EfS2_S2_S2_fjLj128EEEEELb0ELb1ELb1ELb0EEEvNS_9FwdParamsE --------------------------
	.section	.nv.constant0._ZN10layer_norm13ln_fwd_kernelINS_13Kernel_traitsIf6__halfS2_S2_fjLj2560ELj1ELj4ELj1ELj16ENS_18Kernel_traits_baseILj2560EfS2_S2_S2_fjLj128EEEEELb0ELb1ELb1ELb0EEEvNS_9FwdParamsE,"a",@progbits
	.sectionflags	@""
	.align	4
.nv.constant0._ZN10layer_norm13ln_fwd_kernelINS_13Kernel_traitsIf6__halfS2_S2_fjLj2560ELj1ELj4ELj1ELj16ENS_18Kernel_traits_baseILj2560EfS2_S2_S2_fjLj128EEEEELb0ELb1ELb1ELb0EEEvNS_9FwdParamsE:
	.zero		760


//--------------------- .nv.constant0._ZN10layer_norm13ln_fwd_kernelINS_13Kernel_traitsIf6__halfS2_S2_fjLj2560ELj1ELj4ELj1ELj16ENS_18Kernel_traits_baseILj2560EfS2_S2_S2_fjLj128EEEEELb0ELb1ELb1ELb1EEEvNS_9FwdParamsE --------------------------
	.section	.nv.constant0._ZN10layer_norm13ln_fwd_kernelINS_13Kernel_traitsIf6__halfS2_S2_fjLj2560ELj1ELj4ELj1ELj16ENS_18Kernel_traits_baseILj2560EfS2_S2_S2_fjLj128EEEEELb0ELb1ELb1ELb1EEEvNS_9FwdParamsE,"a",@progbits
	.sectionflags	@""
	.align	4
.nv.constant0._ZN10layer_norm13ln_fwd_kernelINS_13Kernel_traitsIf6__halfS2_S2_fjLj2560ELj1ELj4ELj1ELj16ENS_18Kernel_traits_baseILj2560EfS2_S2_S2_fjLj128EEEEELb0ELb1ELb1ELb1EEEvNS_9FwdParamsE:
	.zero		760


//--------------------- .nv.constant0._ZN10layer_norm13ln_fwd_kernelINS_13Kernel_traitsIf6__halfS2_S2_fjLj2560ELj1ELj4ELj1ELj16ENS_18Kernel_traits_baseILj2560EfS2_S2_S2_fjLj128EEEEELb1ELb0ELb0ELb0EEEvNS_9FwdParamsE --------------------------
	.section	.nv.constant0._ZN10layer_norm13ln_fwd_kernelINS_13Kernel_traitsIf6__halfS2_S2_fjLj2560ELj1ELj4ELj1ELj16ENS_18Kernel_traits_baseILj2560EfS2_S2_S2_fjLj128EEEEELb1ELb0ELb0ELb0EEEvNS_9FwdParamsE,"a",@progbits
	.sectionflags	@""
	.align	4
.nv.constant0._ZN10layer_norm13ln_fwd_kernelINS_13Kernel_traitsIf6__halfS2_S2_fjLj2560ELj1ELj4ELj1ELj16ENS_18Kernel_traits_baseILj2560EfS2_S2_S2_fjLj128EEEEELb1ELb0ELb0ELb0EEEvNS_9FwdParamsE:
	.zero		760


//--------------------- .nv.constant0._ZN10layer_norm13ln_fwd_kernelINS_13Kernel_traitsIf6__halfS2_S2_fjLj2560ELj1ELj4ELj1ELj16ENS_18Kernel_traits_baseILj2560EfS2_S2_S2_fjLj128EEEEELb1ELb0ELb0ELb1EEEvNS_9FwdParamsE --------------------------
	.section	.nv.constant0._ZN10layer_norm13ln_fwd_kernelINS_13Kernel_traitsIf6__halfS2_S2_fjLj2560ELj1ELj4ELj1ELj16ENS_18Kernel_traits_baseILj2560EfS2_S2_S2_fjLj128EEEEELb1ELb0ELb0ELb1EEEvNS_9FwdParamsE,"a",@progbits
	.sectionflags	@""
	.align	4
.nv.constant0._ZN10layer_norm13ln_fwd_kernelINS_13Kernel_traitsIf6__halfS2_S2_fjLj2560ELj1ELj4ELj1ELj16ENS_18Kernel_traits_baseILj2560EfS2_S2_S2_fjLj128EEEEELb1ELb0ELb0ELb1EEEvNS_9FwdParamsE:
	.zero		760


//--------------------- .nv.constant0._ZN10layer_norm13ln_fwd_kernelINS_13Kernel_traitsIf6__halfS2_S2_fjLj2560ELj1ELj4ELj1ELj16ENS_18Kernel_traits_baseILj2560EfS2_S2_S2_fjLj128EEEEELb1ELb0ELb1ELb0EEEvNS_9FwdParamsE --------------------------
	.section	.nv.constant0._ZN10layer_norm13ln_fwd_kernelINS_13Kernel_traitsIf6__halfS2_S2_fjLj2560ELj1ELj4ELj1ELj16ENS_18Kernel_traits_baseILj2560EfS2_S2_S2_fjLj128EEEEELb1ELb0ELb1ELb0EEEvNS_9FwdParamsE,"a",@progbits
	.sectionflags	@""
	.align	4
.nv.constant0._ZN10layer_norm13ln_fwd_kernelINS_13Kernel_traitsIf6__halfS2_S2_fjLj2560ELj1ELj4ELj1ELj16ENS_18Kernel_traits_baseILj2560EfS2_S2_S2_fjLj128EEEEELb1ELb0ELb1ELb0EEEvNS_9FwdParamsE:
	.zero		760


//--------------------- .nv.constant0._ZN10layer_norm13ln_fwd_kernelINS_13Kernel_traitsIf6__halfS2_S2_fjLj2560ELj1ELj4ELj1ELj16ENS_18Kernel_traits_baseILj2560EfS2_S2_S2_fjLj128EEEEELb1ELb0ELb1ELb1EEEvNS_9FwdParamsE --------------------------
	.section	.nv.constant0._ZN10layer_norm13ln_fwd_kernelINS_13Kernel_traitsIf6__halfS2_S2_fjLj2560ELj1ELj4ELj1ELj16ENS_18Kernel_traits_baseILj2560EfS2_S2_S2_fjLj128EEEEELb1ELb0ELb1ELb1EEEvNS_9FwdParamsE,"a",@progbits
	.sectionflags	@""
	.align	4
.nv.constant0._ZN10layer_norm13ln_fwd_kernelINS_13Kernel_traitsIf6__halfS2_S2_fjLj2560ELj1ELj4ELj1ELj16ENS_18Kernel_traits_baseILj2560EfS2_S2_S2_fjLj128EEEEELb1ELb0ELb1ELb1EEEvNS_9FwdParamsE:
	.zero		760


//--------------------- .nv.constant0._ZN10layer_norm13ln_fwd_kernelINS_13Kernel_traitsIf6__halfS2_S2_fjLj2560ELj1ELj4ELj1ELj16ENS_18Kernel_traits_baseILj2560EfS2_S2_S2_fjLj128EEEEELb1ELb1ELb0ELb0EEEvNS_9FwdParamsE --------------------------
	.section	.nv.constant0._ZN10layer_norm13ln_fwd_kernelINS_13Kernel_traitsIf6__halfS2_S2_fjLj2560ELj1ELj4ELj1ELj16ENS_18Kernel_traits_baseILj2560EfS2_S2_S2_fjLj128EEEEELb1ELb1ELb0ELb0EEEvNS_9FwdParamsE,"a",@progbits
	.sectionflags	@""
	.align	4
.nv.constant0._ZN10layer_norm13ln_fwd_kernelINS_13Kernel_traitsIf6__halfS2_S2_fjLj2560ELj1ELj4ELj1ELj16ENS_18Kernel_traits_baseILj2560EfS2_S2_S2_fjLj128EEEEELb1ELb1ELb0ELb0EEEvNS_9FwdParamsE:
	.zero		760


//--------------------- .nv.constant0._ZN10layer_norm13ln_fwd_kernelINS_13Kernel_traitsIf6__halfS2_S2_fjLj2560ELj1ELj4ELj1ELj16ENS_18Kernel_traits_baseILj2560EfS2_S2_S2_fjLj128EEEEELb1ELb1ELb0ELb1EEEvNS_9FwdParamsE --------------------------
	.section	.nv.constant0._ZN10layer_norm13ln_fwd_kernelINS_13Kernel_traitsIf6__halfS2_S2_fjLj2560ELj1ELj4ELj1ELj16ENS_18Kernel_traits_baseILj2560EfS2_S2_S2_fjLj128EEEEELb1ELb1ELb0ELb1EEEvNS_9FwdParamsE,"a",@progbits
	.sectionflags	@""
	.align	4
.nv.constant0._ZN10layer_norm13ln_fwd_kernelINS_13Kernel_traitsIf6__halfS2_S2_fjLj2560ELj1ELj4ELj1ELj16ENS_18Kernel_traits_baseILj2560EfS2_S2_S2_fjLj128EEEEELb1ELb1ELb0ELb1EEEvNS_9FwdParamsE:
	.zero		760


//--------------------- .nv.constant0._ZN10layer_norm13ln_fwd_kernelINS_13Kernel_traitsIf6__halfS2_S2_fjLj2560ELj1ELj4ELj1ELj16ENS_18Kernel_traits_baseILj2560EfS2_S2_S2_fjLj128EEEEELb1ELb1ELb1ELb0EEEvNS_9FwdParamsE --------------------------
	.section	.nv.constant0._ZN10layer_norm13ln_fwd_kernelINS_13Kernel_traitsIf6__halfS2_S2_fjLj2560ELj1ELj4ELj1ELj16ENS_18Kernel_traits_baseILj2560EfS2_S2_S2_fjLj128EEEEELb1ELb1ELb1ELb0EEEvNS_9FwdParamsE,"a",@progbits
	.sectionflags	@""
	.align	4
.nv.constant0._ZN10layer_norm13ln_fwd_kernelINS_13Kernel_traitsIf6__halfS2_S2_fjLj2560ELj1ELj4ELj1ELj16ENS_18Kernel_traits_baseILj2560EfS2_S2_S2_fjLj128EEEEELb1ELb1ELb1ELb0EEEvNS_9FwdParamsE:
	.zero		760


//--------------------- .nv.constant0._ZN10layer_norm13ln_fwd_kernelINS_13Kernel_traitsIf6__halfS2_S2_fjLj2560ELj1ELj4ELj1ELj16ENS_18Kernel_traits_baseILj2560EfS2_S2_S2_fjLj128EEEEELb1ELb1ELb1ELb1EEEvNS_9FwdParamsE --------------------------
	.section	.nv.constant0._ZN10layer_norm13ln_fwd_kernelINS_13Kernel_traitsIf6__halfS2_S2_fjLj2560ELj1ELj4ELj1ELj16ENS_18Kernel_traits_baseILj2560EfS2_S2_S2_fjLj128EEEEELb1ELb1ELb1ELb1EEEvNS_9FwdParamsE,"a",@progbits
	.sectionflags	@""
	.align	4
.nv.constant0._ZN10layer_norm13ln_fwd_kernelINS_13Kernel_traitsIf6__halfS2_S2_fjLj2560ELj1ELj4ELj1ELj16ENS_18Kernel_traits_baseILj2560EfS2_S2_S2_fjLj128EEEEELb1ELb1ELb1ELb1EEEvNS_9FwdParamsE:
	.zero		760


//--------------------- .nv.constant0._ZN10layer_norm13ln_fwd_kernelINS_13Kernel_traitsI6__halfS2_fS2_fjLj2560ELj1ELj4ELj1ELj16ENS_18Kernel_traits_baseILj2560ES2_S2_fS2_fjLj128EEEEELb0ELb0ELb0ELb0EEEvNS_9FwdParamsE --------------------------
	.section	.nv.constant0._ZN10layer_norm13ln_fwd_kernelINS_13Kernel_traitsI6__halfS2_fS2_fjLj2560ELj1ELj4ELj1ELj16ENS_18Kernel_traits_baseILj2560ES2_S2_fS2_fjLj128EEEEELb0ELb0ELb0ELb0EEEvNS_9FwdParamsE,"a",@progbits
	.sectionflags	@""
	.align	4
.nv.constant0._ZN10layer_norm13ln_fwd_kernelINS_13Kernel_traitsI6__halfS2_fS2_fjLj2560ELj1ELj4ELj1ELj16ENS_18Kernel_traits_baseILj2560ES2_S2_fS2_fjLj128EEEEELb0ELb0ELb0ELb0EEEvNS_9FwdParamsE:
	.zero		760


//--------------------- .nv.constant0._ZN10layer_norm13ln_fwd_kernelINS_13Kernel_traitsI6__halfS2_fS2_fjLj2560ELj1ELj4ELj1ELj16ENS_18Kernel_traits_baseILj2560ES2_S2_fS2_fjLj128EEEEELb0ELb0ELb0ELb1EEEvNS_9FwdParamsE --------------------------
	.section	.nv.constant0._ZN10layer_norm13ln_fwd_kernelINS_13Kernel_traitsI6__halfS2_fS2_fjLj2560ELj1ELj4ELj1ELj16ENS_18Kernel_traits_baseILj2560ES2_S2_fS2_fjLj128EEEEELb0ELb0ELb0ELb1EEEvNS_9FwdParamsE,"a",@progbits
	.sectionflags	@""
	.align	4
.nv.constant0._ZN10layer_norm13ln_fwd_kernelINS_13Kernel_traitsI6__halfS2_fS2_fjLj2560ELj1ELj4ELj1ELj16ENS_18Kernel_traits_baseILj2560ES2_S2_fS2_fjLj128EEEEELb0ELb0ELb0ELb1EEEvNS_9FwdParamsE:
	.zero		760


//--------------------- .nv.constant0._ZN10layer_norm13ln_fwd_kernelINS_13Kernel_traitsI6__halfS2_fS2_fjLj2560ELj1ELj4ELj1ELj16ENS_18Kernel_traits_baseILj2560ES2_S2_fS2_fjLj128EEEEELb0ELb0ELb1ELb0EEEvNS_9FwdParamsE --------------------------
	.section	.nv.constant0._ZN10layer_norm13ln_fwd_kernelINS_13Kernel_traitsI6__halfS2_fS2_fjLj2560ELj1ELj4ELj1ELj16ENS_18Kernel_traits_baseILj2560ES2_S2_fS2_fjLj128EEEEELb0ELb0ELb1ELb0EEEvNS_9FwdParamsE,"a",@progbits
	.sectionflags	@""
	.align	4
.nv.constant0._ZN10layer_norm13ln_fwd_kernelINS_13Kernel_traitsI6__halfS2_fS2_fjLj2560ELj1ELj4ELj1ELj16ENS_18Kernel_traits_baseILj2560ES2_S2_fS2_fjLj128EEEEELb0ELb0ELb1ELb0EEEvNS_9FwdParamsE:
	.zero		760


//--------------------- .nv.constant0._ZN10layer_norm13ln_fwd_kernelINS_13Kernel_traitsI6__halfS2_fS2_fjLj2560ELj1ELj4ELj1ELj16ENS_18Kernel_traits_baseILj2560ES2_S2_fS2_fjLj128EEEEELb0ELb0ELb1ELb1EEEvNS_9FwdParamsE --------------------------
	.section	.nv.constant0._ZN10layer_norm13ln_fwd_kernelINS_13Kernel_traitsI6__halfS2_fS2_fjLj2560ELj1ELj4ELj1ELj16ENS_18Kernel_traits_baseILj2560ES2_S2_fS2_fjLj128EEEEELb0ELb0ELb1ELb1EEEvNS_9FwdParamsE,"a",@progbits
	.sectionflags	@""
	.align	4
.nv.constant0._ZN10layer_norm13ln_fwd_kernelINS_13Kernel_traitsI6__halfS2_fS2_fjLj2560ELj1ELj4ELj1ELj16ENS_18Kernel_traits_baseILj2560ES2_S2_fS2_fjLj128EEEEELb0ELb0ELb1ELb1EEEvNS_9FwdParamsE:
	.zero		760


//--------------------- .nv.constant0._ZN10layer_norm13ln_fwd_kernelINS_13Kernel_traitsI6__halfS2_fS2_fjLj2560ELj1ELj4ELj1ELj16ENS_18Kernel_traits_baseILj2560ES2_S2_fS2_fjLj128EEEEELb0ELb1ELb0ELb0EEEvNS_9FwdParamsE --------------------------
	.section	.nv.constant0._ZN10layer_norm13ln_fwd_kernelINS_13Kernel_traitsI6__halfS2_fS2_fjLj2560ELj1ELj4ELj1ELj16ENS_18Kernel_traits_baseILj2560ES2_S2_fS2_fjLj128EEEEELb0ELb1ELb0ELb0EEEvNS_9FwdParamsE,"a",@progbits
	.sectionflags	@""
	.align	4
.nv.constant0._ZN10layer_norm13ln_fwd_kernelINS_13Kernel_traitsI6__halfS2_fS2_fjLj2560ELj1ELj4ELj1ELj16ENS_18Kernel_traits_baseILj2560ES2_S2_fS2_fjLj128EEEEELb0ELb1ELb0ELb0EEEvNS_9FwdParamsE:
	.zero		760


//--------------------- .nv.constant0._ZN10layer_norm13ln_fwd_kernelINS_13Kernel_traitsI6__halfS2_fS2_fjLj2560ELj1ELj4ELj1ELj16ENS_18Kernel_traits_baseILj2560ES2_S2_fS2_fjLj128EEEEELb0ELb1ELb0ELb1EEEvNS_9FwdParamsE --------------------------
	.section	.nv.constant0._ZN10layer_norm13ln_fwd_kernelINS_13Kernel_traitsI6__halfS2_fS2_fjLj2560ELj1ELj4ELj1ELj16ENS_18Kernel_traits_baseILj2560ES2_S2_fS2_fjLj128EEEEELb0ELb1ELb0ELb1EEEvNS_9FwdParamsE,"a",@progbits
	.sectionflags	@""
	.align	4
.nv.constant0._ZN10layer_norm13ln_fwd_kernelINS_13Kernel_traitsI6__halfS2_fS2_fjLj2560ELj1ELj4ELj1ELj16ENS_18Kernel_traits_baseILj2560ES2_S2_fS2_fjLj128EEEEELb0ELb1ELb0ELb1EEEvNS_9FwdParamsE:
	.zero		760


//--------------------- .nv.constant0._ZN10layer_norm13ln_fwd_kernelINS_13Kernel_traitsI6__halfS2_fS2_fjLj2560ELj1ELj4ELj1ELj16ENS_18Kernel_traits_baseILj2560ES2_S2_fS2_fjLj128EEEEELb0ELb1ELb1ELb0EEEvNS_9FwdParamsE --------------------------
	.section	.nv.constant0._ZN10layer_norm13ln_fwd_kernelINS_13Kernel_traitsI6__halfS2_fS2_fjLj2560ELj1ELj4ELj1ELj16ENS_18Kernel_traits_baseILj2560ES2_S2_fS2_fjLj128EEEEELb0ELb1ELb1ELb0EEEvNS_9FwdParamsE,"a",@progbits
	.sectionflags	@""
	.align	4
.nv.constant0._ZN10layer_norm13ln_fwd_kernelINS_13Kernel_traitsI6__halfS2_fS2_fjLj2560ELj1ELj4ELj1ELj16ENS_18Kernel_traits_baseILj2560ES2_S2_fS2_fjLj128EEEEELb0ELb1ELb1ELb0EEEvNS_9FwdParamsE:
	.zero		760


//--------------------- .nv.constant0._ZN10layer_norm13ln_fwd_kernelINS_13Kernel_traitsI6__halfS2_fS2_fjLj2560ELj1ELj4ELj1ELj16ENS_18Kernel_traits_baseILj2560ES2_S2_fS2_fjLj128EEEEELb0ELb1ELb1ELb1EEEvNS_9FwdParamsE --------------------------
	.section	.nv.constant0._ZN10layer_norm13ln_fwd_kernelINS_13Kernel_traitsI6__halfS2_fS2_fjLj2560ELj1ELj4ELj1ELj16ENS_18Kernel_traits_baseILj2560ES2_S2_fS2_fjLj128EEEEELb0ELb1ELb1ELb1EEEvNS_9FwdParamsE,"a",@progbits
	.sectionflags	@""
	.align	4
.nv.constant0._ZN10layer_norm13ln_fwd_kernelINS_13Kernel_traitsI6__halfS2_fS2_fjLj2560ELj1ELj4ELj1ELj16ENS_18Kernel_traits_baseILj2560ES2_S2_fS2_fjLj128EEEEELb0ELb1ELb1ELb1EEEvNS_9FwdParamsE:
	.zero		760


//--------------------- .nv.constant0._ZN10layer_norm13ln_fwd_kernelINS_13Kernel_traitsI6__halfS2_fS2_fjLj2560ELj1ELj4ELj1ELj16ENS_18Kernel_traits_baseILj2560ES2_S2_fS2_fjLj128EEEEELb1ELb0ELb0ELb0EEEvNS_9FwdParamsE --------------------------
	.section	.nv.constant0._ZN10layer_norm13ln_fwd_kernelINS_13Kernel_traitsI6__halfS2_fS2_fjLj2560ELj1ELj4ELj1ELj16ENS_18Kernel_traits_baseILj2560ES2_S2_fS2_fjLj128EEEEELb1ELb0ELb0ELb0EEEvNS_9FwdParamsE,"a",@progbits
	.sectionflags	@""
	.align	4
.nv.constant0._ZN10layer_norm13ln_fwd_kernelINS_13Kernel_traitsI6__halfS2_fS2_fjLj2560ELj1ELj4ELj1ELj16ENS_18Kernel_traits_baseILj2560ES2_S2_fS2_fjLj128EEEEELb1ELb0ELb0ELb0EEEvNS_9FwdParamsE:
	.zero		760


//--------------------- .nv.constant0._ZN10layer_norm13ln_fwd_kernelINS_13Kernel_traitsI6__halfS2_fS2_fjLj2560ELj1ELj4ELj1ELj16ENS_18Kernel_traits_baseILj2560ES2_S2_fS2_fjLj128EEEEELb1ELb0ELb0ELb1EEEvNS_9FwdParamsE --------------------------
	.section	.nv.constant0._ZN10layer_norm13ln_fwd_kernelINS_13Kernel_traitsI6__halfS2_fS2_fjLj2560ELj1ELj4ELj1ELj16ENS_18Kernel_traits_baseILj2560ES2_S2_fS2_fjLj128EEEEELb1ELb0ELb0ELb1EEEvNS_9FwdParamsE,"a",@progbits
	.sectionflags	@""
	.align	4
.nv.constant0._ZN10layer_norm13ln_fwd_kernelINS_13Kernel_traitsI6__halfS2_fS2_fjLj2560ELj1ELj4ELj1ELj16ENS_18Kernel_traits_baseILj2560ES2_S2_fS2_fjLj128EEEEELb1ELb0ELb0ELb1EEEvNS_9FwdParamsE:
	.zero		760


//--------------------- .nv.constant0._ZN10layer_norm13ln_fwd_kernelINS_13Kernel_traitsI6__halfS2_fS2_fjLj2560ELj1ELj4ELj1ELj16ENS_18Kernel_traits_baseILj2560ES2_S2_fS2_fjLj128EEEEELb1ELb0ELb1ELb0EEEvNS_9FwdParamsE --------------------------
	.section	.nv.constant0._ZN10layer_norm13ln_fwd_kernelINS_13Kernel_traitsI6__halfS2_fS2_fjLj2560ELj1ELj4ELj1ELj16ENS_18Kernel_traits_baseILj2560ES2_S2_fS2_fjLj128EEEEELb1ELb0ELb1ELb0EEEvNS_9FwdParamsE,"a",@progbits
	.sectionflags	@""
	.align	4
.nv.constant0._ZN10layer_norm13ln_fwd_kernelINS_13Kernel_traitsI6__halfS2_fS2_fjLj2560ELj1ELj4ELj1ELj16ENS_18Kernel_traits_baseILj2560ES2_S2_fS2_fjLj128EEEEELb1ELb0ELb1ELb0EEEvNS_9FwdParamsE:
	.zero		760


//--------------------- .nv.constant0._ZN10layer_norm13ln_fwd_kernelINS_13Kernel_traitsI6__halfS2_fS2_fjLj2560ELj1ELj4ELj1ELj16ENS_18Kernel_traits_baseILj2560ES2_S2_fS2_fjLj128EEEEELb1ELb0ELb1ELb1EEEvNS_9FwdParamsE --------------------------
	.section	.nv.constant0._ZN10layer_norm13ln_fwd_kernelINS_13Kernel_traitsI6__halfS2_fS2_fjLj2560ELj1ELj4ELj1ELj16ENS_18Kernel_traits_baseILj2560ES2_S2_fS2_fjLj128EEEEELb1ELb0ELb1ELb1EEEvNS_9FwdParamsE,"a",@progbits
	.sectionflags	@""
	.align	4
.nv.constant0._ZN10layer_norm13ln_fwd_kernelINS_13Kernel_traitsI6__halfS2_fS2_fjLj2560ELj1ELj4ELj1ELj16ENS_18Kernel_traits_baseILj2560ES2_S2_fS2_fjLj128EEEEELb1ELb0ELb1ELb1EEEvNS_9FwdParamsE:
	.zero		760


//--------------------- .nv.constant0._ZN10layer_norm13ln_fwd_kernelINS_13Kernel_traitsI6__halfS2_fS2_fjLj2560ELj1ELj4ELj1ELj16ENS_18Kernel_traits_baseILj2560ES2_S2_fS2_fjLj128EEEEELb1ELb1ELb0ELb0EEEvNS_9FwdParamsE --------------------------
	.section	.nv.constant0._ZN10layer_norm13ln_fwd_kernelINS_13Kernel_traitsI6__halfS2_fS2_fjLj2560ELj1ELj4ELj1ELj16ENS_18Kernel_traits_baseILj2560ES2_S2_fS2_fjLj128EEEEELb1ELb1ELb0ELb0EEEvNS_9FwdParamsE,"a",@progbits
	.sectionflags	@""
	.align	4
.nv.constant0._ZN10layer_norm13ln_fwd_kernelINS_13Kernel_traitsI6__halfS2_fS2_fjLj2560ELj1ELj4ELj1ELj16ENS_18Kernel_traits_baseILj2560ES2_S2_fS2_fjLj128EEEEELb1ELb1ELb0ELb0EEEvNS_9FwdParamsE:
	.zero		760


//--------------------- .nv.constant0._ZN10layer_norm13ln_fwd_kernelINS_13Kernel_traitsI6__halfS2_fS2_fjLj2560ELj1ELj4ELj1ELj16ENS_18Kernel_traits_baseILj2560ES2_S2_fS2_fjLj128EEEEELb1ELb1ELb0ELb1EEEvNS_9FwdParamsE --------------------------
	.section	.nv.constant0._ZN10layer_norm13ln_fwd_kernelINS_13Kernel_traitsI6__halfS2_fS2_fjLj2560ELj1ELj4ELj1ELj16ENS_18Kernel_traits_baseILj2560ES2_S2_fS2_fjLj128EEEEELb1ELb1ELb0ELb1EEEvNS_9FwdParamsE,"a",@progbits
	.sectionflags	@""
	.align	4
.nv.constant0._ZN10layer_norm13ln_fwd_kernelINS_13Kernel_traitsI6__halfS2_fS2_fjLj2560ELj1ELj4ELj1ELj16ENS_18Kernel_traits_baseILj2560ES2_S2_fS2_fjLj128EEEEELb1ELb1ELb0ELb1EEEvNS_9FwdParamsE:
	.zero		760


//--------------------- .nv.constant0._ZN10layer_norm13ln_fwd_kernelINS_13Kernel_traitsI6__halfS2_fS2_fjLj2560ELj1ELj4ELj1ELj16ENS_18Kernel_traits_baseILj2560ES2_S2_fS2_fjLj128EEEEELb1ELb1ELb1ELb0EEEvNS_9FwdParamsE --------------------------
	.section	.nv.constant0._ZN10layer_norm13ln_fwd_kernelINS_13Kernel_traitsI6__halfS2_fS2_fjLj2560ELj1ELj4ELj1ELj16ENS_18Kernel_traits_baseILj2560ES2_S2_fS2_fjLj128EEEEELb1ELb1ELb1ELb0EEEvNS_9FwdParamsE,"a",@progbits
	.sectionflags	@""
	.align	4
.nv.constant0._ZN10layer_norm13ln_fwd_kernelINS_13Kernel_traitsI6__halfS2_fS2_fjLj2560ELj1ELj4ELj1ELj16ENS_18Kernel_traits_baseILj2560ES2_S2_fS2_fjLj128EEEEELb1ELb1ELb1ELb0EEEvNS_9FwdParamsE:
	.zero		760


//--------------------- .nv.constant0._ZN10layer_norm13ln_fwd_kernelINS_13Kernel_traitsI6__halfS2_fS2_fjLj2560ELj1ELj4ELj1ELj16ENS_18Kernel_traits_baseILj2560ES2_S2_fS2_fjLj128EEEEELb1ELb1ELb1ELb1EEEvNS_9FwdParamsE --------------------------
	.section	.nv.constant0._ZN10layer_norm13ln_fwd_kernelINS_13Kernel_traitsI6__halfS2_fS2_fjLj2560ELj1ELj4ELj1ELj16ENS_18Kernel_traits_baseILj2560ES2_S2_fS2_fjLj128EEEEELb1ELb1ELb1ELb1EEEvNS_9FwdParamsE,"a",@progbits
	.sectionflags	@""
	.align	4
.nv.constant0._ZN10layer_norm13ln_fwd_kernelINS_13Kernel_traitsI6__halfS2_fS2_fjLj2560ELj1ELj4ELj1ELj16ENS_18Kernel_traits_baseILj2560ES2_S2_fS2_fjLj128EEEEELb1ELb1ELb1ELb1EEEvNS_9FwdParamsE:
	.zero		760


//--------------------- .nv.constant0._ZN10layer_norm13ln_fwd_kernelINS_13Kernel_traitsIf6__halffS2_fjLj2560ELj1ELj4ELj1ELj16ENS_18Kernel_traits_baseILj2560EfS2_fS2_fjLj128EEEEELb0ELb0ELb0ELb0EEEvNS_9FwdParamsE --------------------------
	.section	.nv.constant0._ZN10layer_norm13ln_fwd_kernelINS_13Kernel_traitsIf6__halffS2_fjLj2560ELj1ELj4ELj1ELj16ENS_18Kernel_traits_baseILj2560EfS2_fS2_fjLj128EEEEELb0ELb0ELb0ELb0EEEvNS_9FwdParamsE,"a",@progbits
	.sectionflags	@""
	.align	4
.nv.constant0._ZN10layer_norm13ln_fwd_kernelINS_13Kernel_traitsIf6__halffS2_fjLj2560ELj1ELj4ELj1ELj16ENS_18Kernel_traits_baseILj2560EfS2_fS2_fjLj128EEEEELb0ELb0ELb0ELb0EEEvNS_9FwdParamsE:
	.zero		760


//--------------------- .nv.constant0._ZN10layer_norm13ln_fwd_kernelINS_13Kernel_traitsIf6__halffS2_fjLj2560ELj1ELj4ELj1ELj16ENS_18Kernel_traits_baseILj2560EfS2_fS2_fjLj128EEEEELb0ELb0ELb0ELb1EEEvNS_9FwdParamsE --------------------------
	.section	.nv.constant0._ZN10layer_norm13ln_fwd_kernelINS_13Kernel_traitsIf6__halffS2_fjLj2560ELj1ELj4ELj1ELj16ENS_18Kernel_traits_baseILj2560EfS2_fS2_fjLj128EEEEELb0ELb0ELb0ELb1EEEvNS_9FwdParamsE,"a",@progbits
	.sectionflags	@""
	.align	4
.nv.constant0._ZN10layer_norm13ln_fwd_kernelINS_13Kernel_traitsIf6__halffS2_fjLj2560ELj1ELj4ELj1ELj16ENS_18Kernel_traits_baseILj2560EfS2_fS2_fjLj128EEEEELb0ELb0ELb0ELb1EEEvNS_9FwdParamsE:
	.zero		760


//--------------------- .nv.constant0._ZN10layer_norm13ln_fwd_kernelINS_13Kernel_traitsIf6__halffS2_fjLj2560ELj1ELj4ELj1ELj16ENS_18Kernel_traits_baseILj2560EfS2_fS2_fjLj128EEEEELb0ELb0ELb1ELb0EEEvNS_9FwdParamsE --------------------------
	.section	.nv.constant0._ZN10layer_norm13ln_fwd_kernelINS_13Kernel_traitsIf6__halffS2_fjLj2560ELj1ELj4ELj1ELj16ENS_18Kernel_traits_baseILj2560EfS2_fS2_fjLj128EEEEELb0ELb0ELb1ELb0EEEvNS_9FwdParamsE,"a",@progbits
	.sectionflags	@""
	.align	4
.nv.constant0._ZN10layer_norm13ln_fwd_kernelINS_13Kernel_traitsIf6__halffS2_fjLj2560ELj1ELj4ELj1ELj16ENS_18Kernel_traits_baseILj2560EfS2_fS2_fjLj128EEEEELb0ELb0ELb1ELb0EEEvNS_9FwdParamsE:
	.zero		760


//--------------------- .nv.constant0._ZN10layer_norm13ln_fwd_kernelINS_13Kernel_traitsIf6__halffS2_fjLj2560ELj1ELj4ELj1ELj16ENS_18Kernel_traits_baseILj2560EfS2_fS2_fjLj128EEEEELb0ELb0ELb1ELb1EEEvNS_9FwdParamsE --------------------------
	.section	.nv.constant0._ZN10layer_norm13ln_fwd_kernelINS_13Kernel_traitsIf6__halffS2_fjLj2560ELj1ELj4ELj1ELj16ENS_18Kernel_traits_baseILj2560EfS2_fS2_fjLj128EEEEELb0ELb0ELb1ELb1EEEvNS_9FwdParamsE,"a",@progbits
	.sectionflags	@""
	.align	4
.nv.constant0._ZN10layer_norm13ln_fwd_kernelINS_13Kernel_traitsIf6__halffS2_fjLj2560ELj1ELj4ELj1ELj16ENS_18Kernel_traits_baseILj2560EfS2_fS2_fjLj128EEEEELb0ELb0ELb1ELb1EEEvNS_9FwdParamsE:
	.zero		760


//--------------------- .nv.constant0._ZN10layer_norm13ln_fwd_kernelINS_13Kernel_traitsIf6__halffS2_fjLj2560ELj1ELj4ELj1ELj16ENS_18Kernel_traits_baseILj2560EfS2_fS2_fjLj128EEEEELb0ELb1ELb0ELb0EEEvNS_9FwdParamsE --------------------------
	.section	.nv.constant0._ZN10layer_norm13ln_fwd_kernelINS_13Kernel_traitsIf6__halffS2_fjLj2560ELj1ELj4ELj1ELj16ENS_18Kernel_traits_baseILj2560EfS2_fS2_fjLj128EEEEELb0ELb1ELb0ELb0EEEvNS_9FwdParamsE,"a",@progbits
	.sectionflags	@""
	.align	4
.nv.constant0._ZN10layer_norm13ln_fwd_kernelINS_13Kernel_traitsIf6__halffS2_fjLj2560ELj1ELj4ELj1ELj16ENS_18Kernel_traits_baseILj2560EfS2_fS2_fjLj128EEEEELb0ELb1ELb0ELb0EEEvNS_9FwdParamsE:
	.zero		760


//--------------------- .nv.constant0._ZN10layer_norm13ln_fwd_kernelINS_13Kernel_traitsIf6__halffS2_fjLj2560ELj1ELj4ELj1ELj16ENS_18Kernel_traits_baseILj2560EfS2_fS2_fjLj128EEEEELb0ELb1ELb0ELb1EEEvNS_9FwdParamsE --------------------------
	.section	.nv.constant0._ZN10layer_norm13ln_fwd_kernelINS_13Kernel_traitsIf6__halffS2_fjLj2560ELj1ELj4ELj1ELj16ENS_18Kernel_traits_baseILj2560EfS2_fS2_fjLj128EEEEELb0ELb1ELb0ELb1EEEvNS_9FwdParamsE,"a",@progbits
	.sectionflags	@""
	.align	4
.nv.constant0._ZN10layer_norm13ln_fwd_kernelINS_13Kernel_traitsIf6__halffS2_fjLj2560ELj1ELj4ELj1ELj16ENS_18Kernel_traits_baseILj2560EfS2_fS2_fjLj128EEEEELb0ELb1ELb0ELb1EEEvNS_9FwdParamsE:
	.zero		760


//--------------------- .nv.constant0._ZN10layer_norm13ln_fwd_kernelINS_13Kernel_traitsIf6__halffS2_fjLj2560ELj1ELj4ELj1ELj16ENS_18Kernel_traits_baseILj2560EfS2_fS2_fjLj128EEEEELb0ELb1ELb1ELb0EEEvNS_9FwdParamsE --------------------------
	.section	.nv.constant0._ZN10layer_norm13ln_fwd_kernelINS_13Kernel_traitsIf6__halffS2_fjLj2560ELj1ELj4ELj1ELj16ENS_18Kernel_traits_baseILj2560EfS2_fS2_fjLj128EEEEELb0ELb1ELb1ELb0EEEvNS_9FwdParamsE,"a",@progbits
	.sectionflags	@""
	.align	4
.nv.constant0._ZN10layer_norm13ln_fwd_kernelINS_13Kernel_traitsIf6__halffS2_fjLj2560ELj1ELj4ELj1ELj16ENS_18Kernel_traits_baseILj2560EfS2_fS2_fjLj128EEEEELb0ELb1ELb1ELb0EEEvNS_9FwdParamsE:
	.zero		760


//--------------------- .nv.constant0._ZN10layer_norm13ln_fwd_kernelINS_13Kernel_traitsIf6__halffS2_fjLj2560ELj1ELj4ELj1ELj16ENS_18Kernel_traits_baseILj2560EfS2_fS2_fjLj128EEEEELb0ELb1ELb1ELb1EEEvNS_9FwdParamsE --------------------------
	.section	.nv.constant0._ZN10layer_norm13ln_fwd_kernelINS_13Kernel_traitsIf6__halffS2_fjLj2560ELj1ELj4ELj1ELj16ENS_18Kernel_traits_baseILj2560EfS2_fS2_fjLj128EEEEELb0ELb1ELb1ELb1EEEvNS_9FwdParamsE,"a",@progbits
	.sectionflags	@""
	.align	4
.nv.constant0._ZN10layer_norm13ln_fwd_kernelINS_13Kernel_traitsIf6__halffS2_fjLj2560ELj1ELj4ELj1ELj16ENS_18Kernel_traits_baseILj2560EfS2_fS2_fjLj128EEEEELb0ELb1ELb1ELb1EEEvNS_9FwdParamsE:
	.zero		760


//--------------------- .nv.constant0._ZN10layer_norm13ln_fwd_kernelINS_13Kernel_traitsIf6__halffS2_fjLj2560ELj1ELj4ELj1ELj16ENS_18Kernel_traits_baseILj2560EfS2_fS2_fjLj128EEEEELb1ELb0ELb0ELb0EEEvNS_9FwdParamsE --------------------------
	.section	.nv.constant0._ZN10layer_norm13ln_fwd_kernelINS_13Kernel_traitsIf6__halffS2_fjLj2560ELj1ELj4ELj1ELj16ENS_18Kernel_traits_baseILj2560EfS2_fS2_fjLj128EEEEELb1ELb0ELb0ELb0EEEvNS_9FwdParamsE,"a",@progbits
	.sectionflags	@""
	.align	4
.nv.constant0._ZN10layer_norm13ln_fwd_kernelINS_13Kernel_traitsIf6__halffS2_fjLj2560ELj1ELj4ELj1ELj16ENS_18Kernel_traits_baseILj2560EfS2_fS2_fjLj128EEEEELb1ELb0ELb0ELb0EEEvNS_9FwdParamsE:
	.zero		760


//--------------------- .nv.constant0._ZN10layer_norm13ln_fwd_kernelINS_13Kernel_traitsIf6__halffS2_fjLj2560ELj1ELj4ELj1ELj16ENS_18Kernel_traits_baseILj2560EfS2_fS2_fjLj128EEEEELb1ELb0ELb0ELb1EEEvNS_9FwdParamsE --------------------------
	.section	.nv.constant0._ZN10layer_norm13ln_fwd_kernelINS_13Kernel_traitsIf6__halffS2_fjLj2560ELj1ELj4ELj1ELj16ENS_18Kernel_traits_baseILj2560EfS2_fS2_fjLj128EEEEELb1ELb0ELb0ELb1EEEvNS_9FwdParamsE,"a",@progbits
	.sectionflags	@""
	.align	4
.nv.constant0._ZN10layer_norm13ln_fwd_kernelINS_13Kernel_traitsIf6__halffS2_fjLj2560ELj1ELj4ELj1ELj16ENS_18Kernel_traits_baseILj2560EfS2_fS2_fjLj128EEEEELb1ELb0ELb0ELb1EEEvNS_9FwdParamsE:
	.zero		760


//--------------------- .nv.constant0._ZN10layer_norm13ln_fwd_kernelINS_13Kernel_traitsIf6__halffS2_fjLj2560ELj1ELj4ELj1ELj16ENS_18Kernel_traits_baseILj2560EfS2_fS2_fjLj128EEEEELb1ELb0ELb1ELb0EEEvNS_9FwdParamsE --------------------------
	.section	.nv.constant0._ZN10layer_norm13ln_fwd_kernelINS_13Kernel_traitsIf6__halffS2_fjLj2560ELj1ELj4ELj1ELj16ENS_18Kernel_traits_baseILj2560EfS2_fS2_fjLj128EEEEELb1ELb0ELb1ELb0EEEvNS_9FwdParamsE,"a",@progbits
	.sectionflags	@""
	.align	4
.nv.constant0._ZN10layer_norm13ln_fwd_kernelINS_13Kernel_traitsIf6__halffS2_fjLj2560ELj1ELj4ELj1ELj16ENS_18Kernel_traits_baseILj2560EfS2_fS2_fjLj128EEEEELb1ELb0ELb1ELb0EEEvNS_9FwdParamsE:
	.zero		760


//--------------------- .nv.constant0._ZN10layer_norm13ln_fwd_kernelINS_13Kernel_traitsIf6__halffS2_fjLj2560ELj1ELj4ELj1ELj16ENS_18Kernel_traits_baseILj2560EfS2_fS2_fjLj128EEEEELb1ELb0ELb1ELb1EEEvNS_9FwdParamsE --------------------------
	.section	.nv.constant0._ZN10layer_norm13ln_fwd_kernelINS_13Kernel_traitsIf6__halffS2_fjLj2560ELj1ELj4ELj1ELj16ENS_18Kernel_traits_baseILj2560EfS2_fS2_fjLj128EEEEELb1ELb0ELb1ELb1EEEvNS_9FwdParamsE,"a",@progbits
	.sectionflags	@""
	.align	4
.nv.constant0._ZN10layer_norm13ln_fwd_kernelINS_13Kernel_traitsIf6__halffS2_fjLj2560ELj1ELj4ELj1ELj16ENS_18Kernel_traits_baseILj2560EfS2_fS2_fjLj128EEEEELb1ELb0ELb1ELb1EEEvNS_9FwdParamsE:
	.zero		760


//--------------------- .nv.constant0._ZN10layer_norm13ln_fwd_kernelINS_13Kernel_traitsIf6__halffS2_fjLj2560ELj1ELj4ELj1ELj16ENS_18Kernel_traits_baseILj2560EfS2_fS2_fjLj128EEEEELb1ELb1ELb0ELb0EEEvNS_9FwdParamsE --------------------------
	.section	.nv.constant0._ZN10layer_norm13ln_fwd_kernelINS_13Kernel_traitsIf6__halffS2_fjLj2560ELj1ELj4ELj1ELj16ENS_18Kernel_traits_baseILj2560EfS2_fS2_fjLj128EEEEELb1ELb1ELb0ELb0EEEvNS_9FwdParamsE,"a",@progbits
	.sectionflags	@""
	.align	4
.nv.constant0._ZN10layer_norm13ln_fwd_kernelINS_13Kernel_traitsIf6__halffS2_fjLj2560ELj1ELj4ELj1ELj16ENS_18Kernel_traits_baseILj2560EfS2_fS2_fjLj128EEEEELb1ELb1ELb0ELb0EEEvNS_9FwdParamsE:
	.zero		760


//--------------------- .nv.constant0._ZN10layer_norm13ln_fwd_kernelINS_13Kernel_traitsIf6__halffS2_fjLj2560ELj1ELj4ELj1ELj16ENS_18Kernel_traits_baseILj2560EfS2_fS2_fjLj128EEEEELb1ELb1ELb0ELb1EEEvNS_9FwdParamsE --------------------------
	.section	.nv.constant0._ZN10layer_norm13ln_fwd_kernelINS_13Kernel_traitsIf6__halffS2_fjLj2560ELj1ELj4ELj1ELj16ENS_18Kernel_traits_baseILj2560EfS2_fS2_fjLj128EEEEELb1ELb1ELb0ELb1EEEvNS_9FwdParamsE,"a",@progbits
	.sectionflags	@""
	.align	4
.nv.constant0._ZN10layer_norm13ln_fwd_kernelINS_13Kernel_traitsIf6__halffS2_fjLj2560ELj1ELj4ELj1ELj16ENS_18Kernel_traits_baseILj2560EfS2_fS2_fjLj128EEEEELb1ELb1ELb0ELb1EEEvNS_9FwdParamsE:
	.zero		760


//--------------------- .nv.constant0._ZN10layer_norm13ln_fwd_kernelINS_13Kernel_traitsIf6__halffS2_fjLj2560ELj1ELj4ELj1ELj16ENS_18Kernel_traits_baseILj2560EfS2_fS2_fjLj128EEEEELb1ELb1ELb1ELb0EEEvNS_9FwdParamsE --------------------------
	.section	.nv.constant0._ZN10layer_norm13ln_fwd_kernelINS_13Kernel_traitsIf6__halffS2_fjLj2560ELj1ELj4ELj1ELj16ENS_18Kernel_traits_baseILj2560EfS2_fS2_fjLj128EEEEELb1ELb1ELb1ELb0EEEvNS_9FwdParamsE,"a",@progbits
	.sectionflags	@""
	.align	4
.nv.constant0._ZN10layer_norm13ln_fwd_kernelINS_13Kernel_traitsIf6__halffS2_fjLj2560ELj1ELj4ELj1ELj16ENS_18Kernel_traits_baseILj2560EfS2_fS2_fjLj128EEEEELb1ELb1ELb1ELb0EEEvNS_9FwdParamsE:
	.zero		760


//--------------------- .nv.constant0._ZN10layer_norm13ln_fwd_kernelINS_13Kernel_traitsIf6__halffS2_fjLj2560ELj1ELj4ELj1ELj16ENS_18Kernel_traits_baseILj2560EfS2_fS2_fjLj128EEEEELb1ELb1ELb1ELb1EEEvNS_9FwdParamsE --------------------------
	.section	.nv.constant0._ZN10layer_norm13ln_fwd_kernelINS_13Kernel_traitsIf6__halffS2_fjLj2560ELj1ELj4ELj1ELj16ENS_18Kernel_traits_baseILj2560EfS2_fS2_fjLj128EEEEELb1ELb1ELb1ELb1EEEvNS_9FwdParamsE,"a",@progbits
	.sectionflags	@""
	.align	4
.nv.constant0._ZN10layer_norm13ln_fwd_kernelINS_13Kernel_traitsIf6__halffS2_fjLj2560ELj1ELj4ELj1ELj16ENS_18Kernel_traits_baseILj2560EfS2_fS2_fjLj128EEEEELb1ELb1ELb1ELb1EEEvNS_9FwdParamsE:
	.zero		760


//--------------------- .nv.constant0._ZN10layer_norm13ln_fwd_kernelINS_13Kernel_traitsI6__halfffffjLj2560ELj1ELj4ELj1ELj16ENS_18Kernel_traits_baseILj2560ES2_ffffjLj128EEEEELb0ELb0ELb0ELb0EEEvNS_9FwdParamsE --------------------------
	.section	.nv.constant0._ZN10layer_norm13ln_fwd_kernelINS_13Kernel_traitsI6__halfffffjLj2560ELj1ELj4ELj1ELj16ENS_18Kernel_traits_baseILj2560ES2_ffffjLj128EEEEELb0ELb0ELb0ELb0EEEvNS_9FwdParamsE,"a",@progbits
	.sectionflags	@""
	.align	4
.nv.constant0._ZN10layer_norm13ln_fwd_kernelINS_13Kernel_traitsI6__halfffffjLj2560ELj1ELj4ELj1ELj16ENS_18Kernel_traits_baseILj2560ES2_ffffjLj128EEEEELb0ELb0ELb0ELb0EEEvNS_9FwdParamsE:
	.zero		760


//--------------------- .nv.constant0._ZN10layer_norm13ln_fwd_kernelINS_13Kernel_traitsI6__halfffffjLj2560ELj1ELj4ELj1ELj16ENS_18Kernel_traits_baseILj2560ES2_ffffjLj128EEEEELb0ELb0ELb0ELb1EEEvNS_9FwdParamsE --------------------------
	.section	.nv.constant0._ZN10layer_norm13ln_fwd_kernelINS_13Kernel_traitsI6__halfffffjLj2560ELj1ELj4ELj1ELj16ENS_18Kernel_traits_baseILj2560ES2_ffffjLj128EEEEELb0ELb0ELb0ELb1EEEvNS_9FwdParamsE,"a",@progbits
	.sectionflags	@""
	.align	4
.nv.constant0._ZN10layer_norm13ln_fwd_kernelINS_13Kernel_traitsI6__halfffffjLj2560ELj1ELj4ELj1ELj16ENS_18Kernel_traits_baseILj2560ES2_ffffjLj128EEEEELb0ELb0ELb0ELb1EEEvNS_9FwdParamsE:
	.zero		760


//--------------------- .nv.constant0._ZN10layer_norm13ln_fwd_kernelINS_13Kernel_traitsI6__halfffffjLj2560ELj1ELj4ELj1ELj16ENS_18Kernel_traits_baseILj2560ES2_ffffjLj128EEEEELb0ELb0ELb1ELb0EEEvNS_9FwdParamsE --------------------------
	.section	.nv.constant0._ZN10layer_norm13ln_fwd_kernelINS_13Kernel_traitsI6__halfffffjLj2560ELj1ELj4ELj1ELj16ENS_18Kernel_traits_baseILj2560ES2_ffffjLj128EEEEELb0ELb0ELb1ELb0EEEvNS_9FwdParamsE,"a",@progbits
	.sectionflags	@""
	.align	4
.nv.constant0._ZN10layer_norm13ln_fwd_kernelINS_13Kernel_traitsI6__halfffffjLj2560ELj1ELj4ELj1ELj16ENS_18Kernel_traits_baseILj2560ES2_ffffjLj128EEEEELb0ELb0ELb1ELb0EEEvNS_9FwdParamsE:
	.zero		760


//--------------------- .nv.constant0._ZN10layer_norm13ln_fwd_kernelINS_13Kernel_traitsI6__halfffffjLj2560ELj1ELj4ELj1ELj16ENS_18Kernel_traits_baseILj2560ES2_ffffjLj128EEEEELb0ELb0ELb1ELb1EEEvNS_9FwdParamsE --------------------------
	.section	.nv.constant0._ZN10layer_norm13ln_fwd_kernelINS_13Kernel_traitsI6__halfffffjLj2560ELj1ELj4ELj1ELj16ENS_18Kernel_traits_baseILj2560ES2_ffffjLj128EEEEELb0ELb0ELb1ELb1EEEvNS_9FwdParamsE,"a",@progbits
	.sectionflags	@""
	.align	4
.nv.constant0._ZN10layer_norm13ln_fwd_kernelINS_13Kernel_traitsI6__halfffffjLj2560ELj1ELj4ELj1ELj16ENS_18Kernel_traits_baseILj2560ES2_ffffjLj128EEEEELb0ELb0ELb1ELb1EEEvNS_9FwdParamsE:
	.zero		760


//--------------------- .nv.constant0._ZN10layer_norm13ln_fwd_kernelINS_13Kernel_traitsI6__halfffffjLj2560ELj1ELj4ELj1ELj16ENS_18Kernel_traits_baseILj2560ES2_ffffjLj128EEEEELb0ELb1ELb0ELb0EEEvNS_9FwdParamsE --------------------------
	.section	.nv.constant0._ZN10layer_norm13ln_fwd_kernelINS_13Kernel_traitsI6__halfffffjLj2560ELj1ELj4ELj1ELj16ENS_18Kernel_traits_baseILj2560ES2_ffffjLj128EEEEELb0ELb1ELb0ELb0EEEvNS_9FwdParamsE,"a",@progbits
	.sectionflags	@""
	.align	4
.nv.constant0._ZN10layer_norm13ln_fwd_kernelINS_13Kernel_traitsI6__halfffffjLj2560ELj1ELj4ELj1ELj16ENS_18Kernel_traits_baseILj2560ES2_ffffjLj128EEEEELb0ELb1ELb0ELb0EEEvNS_9FwdParamsE:
	.zero		760


//--------------------- .nv.constant0._ZN10layer_norm13ln_fwd_kernelINS_13Kernel_traitsI6__halfffffjLj2560ELj1ELj4ELj1ELj16ENS_18Kernel_traits_baseILj2560ES2_ffffjLj128EEEEELb0ELb1ELb0ELb1EEEvNS_9FwdParamsE --------------------------
	.section	.nv.constant0._ZN10layer_norm13ln_fwd_kernelINS_13Kernel_traitsI6__halfffffjLj2560ELj1ELj4ELj1ELj16ENS_18Kernel_traits_baseILj2560ES2_ffffjLj128EEEEELb0ELb1ELb0ELb1EEEvNS_9FwdParamsE,"a",@progbits
	.sectionflags	@""
	.align	4
.nv.constant0._ZN10layer_norm13ln_fwd_kernelINS_13Kernel_traitsI6__halfffffjLj2560ELj1ELj4ELj1ELj16ENS_18Kernel_traits_baseILj2560ES2_ffffjLj128EEEEELb0ELb1ELb0ELb1EEEvNS_9FwdParamsE:
	.zero		760


//--------------------- .nv.constant0._ZN10layer_norm13ln_fwd_kernelINS_13Kernel_traitsI6__halfffffjLj2560ELj1ELj4ELj1ELj16ENS_18Kernel_traits_baseILj2560ES2_ffffjLj128EEEEELb0ELb1ELb1ELb0EEEvNS_9FwdParamsE --------------------------
	.section	.nv.constant0._ZN10layer_norm13ln_fwd_kernelINS_13Kernel_traitsI6__halfffffjLj2560ELj1ELj4ELj1ELj16ENS_18Kernel_traits_baseILj2560ES2_ffffjLj128EEEEELb0ELb1ELb1ELb0EEEvNS_9FwdParamsE,"a",@progbits
	.sectionflags	@""
	.align	4
.nv.constant0._ZN10layer_norm13ln_fwd_kernelINS_13Kernel_traitsI6__halfffffjLj2560ELj1ELj4ELj1ELj16ENS_18Kernel_traits_baseILj2560ES2_ffffjLj128EEEEELb0ELb1ELb1ELb0EEEvNS_9FwdParamsE:
	.zero		760


//--------------------- .nv.constant0._ZN10layer_norm13ln_fwd_kernelINS_13Kernel_traitsI6__halfffffjLj2560ELj1ELj4ELj1ELj16ENS_18Kernel_traits_baseILj2560ES2_ffffjLj128EEEEELb0ELb1ELb1ELb1EEEvNS_9FwdParamsE --------------------------
	.section	.nv.constant0._ZN10layer_norm13ln_fwd_kernelINS_13Kernel_traitsI6__halfffffjLj2560ELj1ELj4ELj1ELj16ENS_18Kernel_traits_baseILj2560ES2_ffffjLj128EEEEELb0ELb1ELb1ELb1EEEvNS_9FwdParamsE,"a",@progbits
	.sectionflags	@""
	.align	4
.nv.constant0._ZN10layer_norm13ln_fwd_kernelINS_13Kernel_traitsI6__halfffffjLj2560ELj1ELj4ELj1ELj16ENS_18Kernel_traits_baseILj2560ES2_ffffjLj128EEEEELb0ELb1ELb1ELb1EEEvNS_9FwdParamsE:
	.zero		760


//--------------------- .nv.constant0._ZN10layer_norm13ln_fwd_kernelINS_13Kernel_traitsI6__halfffffjLj2560ELj1ELj4ELj1ELj16ENS_18Kernel_traits_baseILj2560ES2_ffffjLj128EEEEELb1ELb0ELb0ELb0EEEvNS_9FwdParamsE --------------------------
	.section	.nv.constant0._ZN10layer_norm13ln_fwd_kernelINS_13Kernel_traitsI6__halfffffjLj2560ELj1ELj4ELj1ELj16ENS_18Kernel_traits_baseILj2560ES2_ffffjLj128EEEEELb1ELb0ELb0ELb0EEEvNS_9FwdParamsE,"a",@progbits
	.sectionflags	@""
	.align	4
.nv.constant0._ZN10layer_norm13ln_fwd_kernelINS_13Kernel_traitsI6__halfffffjLj2560ELj1ELj4ELj1ELj16ENS_18Kernel_traits_baseILj2560ES2_ffffjLj128EEEEELb1ELb0ELb0ELb0EEEvNS_9FwdParamsE:
	.zero		760


//--------------------- .nv.constant0._ZN10layer_norm13ln_fwd_kernelINS_13Kernel_traitsI6__halfffffjLj2560ELj1ELj4ELj1ELj16ENS_18Kernel_traits_baseILj2560ES2_ffffjLj128EEEEELb1ELb0ELb0ELb1EEEvNS_9FwdParamsE --------------------------
	.section	.nv.constant0._ZN10layer_norm13ln_fwd_kernelINS_13Kernel_traitsI6__halfffffjLj2560ELj1ELj4ELj1ELj16ENS_18Kernel_traits_baseILj2560ES2_ffffjLj128EEEEELb1ELb0ELb0ELb1EEEvNS_9FwdParamsE,"a",@progbits
	.sectionflags	@""
	.align	4
.nv.constant0._ZN10layer_norm13ln_fwd_kernelINS_13Kernel_traitsI6__halfffffjLj2560ELj1ELj4ELj1ELj16ENS_18Kernel_traits_baseILj2560ES2_ffffjLj128EEEEELb1ELb0ELb0ELb1EEEvNS_9FwdParamsE:
	.zero		760


//--------------------- .nv.constant0._ZN10layer_norm13ln_fwd_kernelINS_13Kernel_traitsI6__halfffffjLj2560ELj1ELj4ELj1ELj16ENS_18Kernel_traits_baseILj2560ES2_ffffjLj128EEEEELb1ELb0ELb1ELb0EEEvNS_9FwdParamsE --------------------------
	.section	.nv.constant0._ZN10layer_norm13ln_fwd_kernelINS_13Kernel_traitsI6__halfffffjLj2560ELj1ELj4ELj1ELj16ENS_18Kernel_traits_baseILj2560ES2_ffffjLj128EEEEELb1ELb0ELb1ELb0EEEvNS_9FwdParamsE,"a",@progbits
	.sectionflags	@""
	.align	4
.nv.constant0._ZN10layer_norm13ln_fwd_kernelINS_13Kernel_traitsI6__halfffffjLj2560ELj1ELj4ELj1ELj16ENS_18Kernel_traits_baseILj2560ES2_ffffjLj128EEEEELb1ELb0ELb1ELb0EEEvNS_9FwdParamsE:
	.zero		760


//--------------------- .nv.constant0._ZN10layer_norm13ln_fwd_kernelINS_13Kernel_traitsI6__halfffffjLj2560ELj1ELj4ELj1ELj16ENS_18Kernel_traits_baseILj2560ES2_ffffjLj128EEEEELb1ELb0ELb1ELb1EEEvNS_9FwdParamsE --------------------------
	.section	.nv.constant0._ZN10layer_norm13ln_fwd_kernelINS_13Kernel_traitsI6__halfffffjLj2560ELj1ELj4ELj1ELj16ENS_18Kernel_traits_baseILj2560ES2_ffffjLj128EEEEELb1ELb0ELb1ELb1EEEvNS_9FwdParamsE,"a",@progbits
	.sectionflags	@""
	.align	4
.nv.constant0._ZN10layer_norm13ln_fwd_kernelINS_13Kernel_traitsI6__halfffffjLj2560ELj1ELj4ELj1ELj16ENS_18Kernel_traits_baseILj2560ES2_ffffjLj128EEEEELb1ELb0ELb1ELb1EEEvNS_9FwdParamsE:
	.zero		760


//--------------------- .nv.constant0._ZN10layer_norm13ln_fwd_kernelINS_13Kernel_traitsI6__halfffffjLj2560ELj1ELj4ELj1ELj16ENS_18Kernel_traits_baseILj2560ES2_ffffjLj128EEEEELb1ELb1ELb0ELb0EEEvNS_9FwdParamsE --------------------------
	.section	.nv.constant0._ZN10layer_norm13ln_fwd_kernelINS_13Kernel_traitsI6__halfffffjLj2560ELj1ELj4ELj1ELj16ENS_18Kernel_traits_baseILj2560ES2_ffffjLj128EEEEELb1ELb1ELb0ELb0EEEvNS_9FwdParamsE,"a",@progbits
	.sectionflags	@""
	.align	4
.nv.constant0._ZN10layer_norm13ln_fwd_kernelINS_13Kernel_traitsI6__halfffffjLj2560ELj1ELj4ELj1ELj16ENS_18Kernel_traits_baseILj2560ES2_ffffjLj128EEEEELb1ELb1ELb0ELb0EEEvNS_9FwdParamsE:
	.zero		760


//--------------------- .nv.constant0._ZN10layer_norm13ln_fwd_kernelINS_13Kernel_traitsI6__halfffffjLj2560ELj1ELj4ELj1ELj16ENS_18Kernel_traits_baseILj2560ES2_ffffjLj128EEEEELb1ELb1ELb0ELb1EEEvNS_9FwdParamsE --------------------------
	.section	.nv.constant0._ZN10layer_norm13ln_fwd_kernelINS_13Kernel_traitsI6__halfffffjLj2560ELj1ELj4ELj1ELj16ENS_18Kernel_traits_baseILj2560ES2_ffffjLj128EEEEELb1ELb1ELb0ELb1EEEvNS_9FwdParamsE,"a",@progbits
	.sectionflags	@""
	.align	4
.nv.constant0._ZN10layer_norm13ln_fwd_kernelINS_13Kernel_traitsI6__halfffffjLj2560ELj1ELj4ELj1ELj16ENS_18Kernel_traits_baseILj2560ES2_ffffjLj128EEEEELb1ELb1ELb0ELb1EEEvNS_9FwdParamsE:
	.zero		760


//--------------------- .nv.constant0._ZN10layer_norm13ln_fwd_kernelINS_13Kernel_traitsI6__halfffffjLj2560ELj1ELj4ELj1ELj16ENS_18Kernel_traits_baseILj2560ES2_ffffjLj128EEEEELb1ELb1ELb1ELb0EEEvNS_9FwdParamsE --------------------------
	.section	.nv.constant0._ZN10layer_norm13ln_fwd_kernelINS_13Kernel_traitsI6__halfffffjLj2560ELj1ELj4ELj1ELj16ENS_18Kernel_traits_baseILj2560ES2_ffffjLj128EEEEELb1ELb1ELb1ELb0EEEvNS_9FwdParamsE,"a",@progbits
	.sectionflags	@""
	.align	4
.nv.constant0._ZN10layer_norm13ln_fwd_kernelINS_13Kernel_traitsI6__halfffffjLj2560ELj1ELj4ELj1ELj16ENS_18Kernel_traits_baseILj2560ES2_ffffjLj128EEEEELb1ELb1ELb1ELb0EEEvNS_9FwdParamsE:
	.zero		760


//--------------------- .nv.constant0._ZN10layer_norm13ln_fwd_kernelINS_13Kernel_traitsI6__halfffffjLj2560ELj1ELj4ELj1ELj16ENS_18Kernel_traits_baseILj2560ES2_ffffjLj128EEEEELb1ELb1ELb1ELb1EEEvNS_9FwdParamsE --------------------------
	.section	.nv.constant0._ZN10layer_norm13ln_fwd_kernelINS_13Kernel_traitsI6__halfffffjLj2560ELj1ELj4ELj1ELj16ENS_18Kernel_traits_baseILj2560ES2_ffffjLj128EEEEELb1ELb1ELb1ELb1EEEvNS_9FwdParamsE,"a",@progbits
	.sectionflags	@""
	.align	4
.nv.constant0._ZN10layer_norm13ln_fwd_kernelINS_13Kernel_traitsI6__halfffffjLj2560ELj1ELj4ELj1ELj16ENS_18Kernel_traits_baseILj2560ES2_ffffjLj128EEEEELb1ELb1ELb1ELb1EEEvNS_9FwdParamsE:
	.zero		760


//--------------------- .nv.constant0._ZN10layer_norm13ln_fwd_kernelINS_13Kernel_traitsIfffffjLj2560ELj1ELj4ELj1ELj16ENS_18Kernel_traits_baseILj2560EfffffjLj128EEEEELb0ELb0ELb0ELb0EEEvNS_9FwdParamsE --------------------------
	.section	.nv.constant0._ZN10layer_norm13ln_fwd_kernelINS_13Kernel_traitsIfffffjLj2560ELj1ELj4ELj1ELj16ENS_18Kernel_traits_baseILj2560EfffffjLj128EEEEELb0ELb0ELb0ELb0EEEvNS_9FwdParamsE,"a",@progbits
	.sectionflags	@""
	.align	4
.nv.constant0._ZN10layer_norm13ln_fwd_kernelINS_13Kernel_traitsIfffffjLj2560ELj1ELj4ELj1ELj16ENS_18Kernel_traits_baseILj2560EfffffjLj128EEEEELb0ELb0ELb0ELb0EEEvNS_9FwdParamsE:
	.zero		760


//--------------------- .nv.constant0._ZN10layer_norm13ln_fwd_kernelINS_13Kernel_traitsIfffffjLj2560ELj1ELj4ELj1ELj16ENS_18Kernel_traits_baseILj2560EfffffjLj128EEEEELb0ELb0ELb0ELb1EEEvNS_9FwdParamsE --------------------------
	.section	.nv.constant0._ZN10layer_norm13ln_fwd_kernelINS_13Kernel_traitsIfffffjLj2560ELj1ELj4ELj1ELj16ENS_18Kernel_traits_baseILj2560EfffffjLj128EEEEELb0ELb0ELb0ELb1EEEvNS_9FwdParamsE,"a",@progbits
	.sectionflags	@""
	.align	4
.nv.constant0._ZN10layer_norm13ln_fwd_kernelINS_13Kernel_traitsIfffffjLj2560ELj1ELj4ELj1ELj16ENS_18Kernel_traits_baseILj2560EfffffjLj128EEEEELb0ELb0ELb0ELb1EEEvNS_9FwdParamsE:
	.zero		760


//--------------------- .nv.constant0._ZN10layer_norm13ln_fwd_kernelINS_13Kernel_traitsIfffffjLj2560ELj1ELj4ELj1ELj16ENS_18Kernel_traits_baseILj2560EfffffjLj128EEEEELb0ELb0ELb1ELb0EEEvNS_9FwdParamsE --------------------------
	.section	.nv.constant0._ZN10layer_norm13ln_fwd_kernelINS_13Kernel_traitsIfffffjLj2560ELj1ELj4ELj1ELj16ENS_18Kernel_traits_baseILj2560EfffffjLj128EEEEELb0ELb0ELb1ELb0EEEvNS_9FwdParamsE,"a",@progbits
	.sectionflags	@""
	.align	4
.nv.constant0._ZN10layer_norm13ln_fwd_kernelINS_13Kernel_traitsIfffffjLj2560ELj1ELj4ELj1ELj16ENS_18Kernel_traits_baseILj2560EfffffjLj128EEEEELb0ELb0ELb1ELb0EEEvNS_9FwdParamsE:
	.zero		760


//--------------------- .nv.constant0._ZN10layer_norm13ln_fwd_kernelINS_13Kernel_traitsIfffffjLj2560ELj1ELj4ELj1ELj16ENS_18Kernel_traits_baseILj2560EfffffjLj128EEEEELb0ELb0ELb1ELb1EEEvNS_9FwdParamsE --------------------------
	.section	.nv.constant0._ZN10layer_norm13ln_fwd_kernelINS_13Kernel_traitsIfffffjLj2560ELj1ELj4ELj1ELj16ENS_18Kernel_traits_baseILj2560EfffffjLj128EEEEELb0ELb0ELb1ELb1EEEvNS_9FwdParamsE,"a",@progbits
	.sectionflags	@""
	.align	4
.nv.constant0._ZN10layer_norm13ln_fwd_kernelINS_13Kernel_traitsIfffffjLj2560ELj1ELj4ELj1ELj16ENS_18Kernel_traits_baseILj2560EfffffjLj128EEEEELb0ELb0ELb1ELb1EEEvNS_9FwdParamsE:
	.zero		760


//--------------------- .nv.constant0._ZN10layer_norm13ln_fwd_kernelINS_13Kernel_traitsIfffffjLj2560ELj1ELj4ELj1ELj16ENS_18Kernel_traits_baseILj2560EfffffjLj128EEEEELb0ELb1ELb0ELb0EEEvNS_9FwdParamsE --------------------------
	.section	.nv.constant0._ZN10layer_norm13ln_fwd_kernelINS_13Kernel_traitsIfffffjLj2560ELj1ELj4ELj1ELj16ENS_18Kernel_traits_baseILj2560EfffffjLj128EEEEELb0ELb1ELb0ELb0EEEvNS_9FwdParamsE,"a",@progbits
	.sectionflags	@""
	.align	4
.nv.constant0._ZN10layer_norm13ln_fwd_kernelINS_13Kernel_traitsIfffffjLj2560ELj1ELj4ELj1ELj16ENS_18Kernel_traits_baseILj2560EfffffjLj128EEEEELb0ELb1ELb0ELb0EEEvNS_9FwdParamsE:
	.zero		760


//--------------------- .nv.constant0._ZN10layer_norm13ln_fwd_kernelINS_13Kernel_traitsIfffffjLj2560ELj1ELj4ELj1ELj16ENS_18Kernel_traits_baseILj2560EfffffjLj128EEEEELb0ELb1ELb0ELb1EEEvNS_9FwdParamsE --------------------------
	.section	.nv.constant0._ZN10layer_norm13ln_fwd_kernelINS_13Kernel_traitsIfffffjLj2560ELj1ELj4ELj1ELj16ENS_18Kernel_traits_baseILj2560EfffffjLj128EEEEELb0ELb1ELb0ELb1EEEvNS_9FwdParamsE,"a",@progbits
	.sectionflags	@""
	.align	4
.nv.constant0._ZN10layer_norm13ln_fwd_kernelINS_13Kernel_traitsIfffffjLj2560ELj1ELj4ELj1ELj16ENS_18Kernel_traits_baseILj2560EfffffjLj128EEEEELb0ELb1ELb0ELb1EEEvNS_9FwdParamsE:
	.zero		760


//--------------------- .nv.constant0._ZN10layer_norm13ln_fwd_kernelINS_13Kernel_traitsIfffffjLj2560ELj1ELj4ELj1ELj16ENS_18Kernel_traits_baseILj2560EfffffjLj128EEEEELb0ELb1ELb1ELb0EEEvNS_9FwdParamsE --------------------------
	.section	.nv.constant0._ZN10layer_norm13ln_fwd_kernelINS_13Kernel_traitsIfffffjLj2560ELj1ELj4ELj1ELj16ENS_18Kernel_traits_baseILj2560EfffffjLj128EEEEELb0ELb1ELb1ELb0EEEvNS_9FwdParamsE,"a",@progbits
	.sectionflags	@""
	.align	4
.nv.constant0._ZN10layer_norm13ln_fwd_kernelINS_13Kernel_traitsIfffffjLj2560ELj1ELj4ELj1ELj16ENS_18Kernel_traits_baseILj2560EfffffjLj128EEEEELb0ELb1ELb1ELb0EEEvNS_9FwdParamsE:
	.zero		760


//--------------------- .nv.constant0._ZN10layer_norm13ln_fwd_kernelINS_13Kernel_traitsIfffffjLj2560ELj1ELj4ELj1ELj16ENS_18Kernel_traits_baseILj2560EfffffjLj128EEEEELb0ELb1ELb1ELb1EEEvNS_9FwdParamsE --------------------------
	.section	.nv.constant0._ZN10layer_norm13ln_fwd_kernelINS_13Kernel_traitsIfffffjLj2560ELj1ELj4ELj1ELj16ENS_18Kernel_traits_baseILj2560EfffffjLj128EEEEELb0ELb1ELb1ELb1EEEvNS_9FwdParamsE,"a",@progbits
	.sectionflags	@""
	.align	4
.nv.constant0._ZN10layer_norm13ln_fwd_kernelINS_13Kernel_traitsIfffffjLj2560ELj1ELj4ELj1ELj16ENS_18Kernel_traits_baseILj2560EfffffjLj128EEEEELb0ELb1ELb1ELb1EEEvNS_9FwdParamsE:
	.zero		760


//--------------------- .nv.constant0._ZN10layer_norm13ln_fwd_kernelINS_13Kernel_traitsIfffffjLj2560ELj1ELj4ELj1ELj16ENS_18Kernel_traits_baseILj2560EfffffjLj128EEEEELb1ELb0ELb0ELb0EEEvNS_9FwdParamsE --------------------------
	.section	.nv.constant0._ZN10layer_norm13ln_fwd_kernelINS_13Kernel_traitsIfffffjLj2560ELj1ELj4ELj1ELj16ENS_18Kernel_traits_baseILj2560EfffffjLj128EEEEELb1ELb0ELb0ELb0EEEvNS_9FwdParamsE,"a",@progbits
	.sectionflags	@""
	.align	4
.nv.constant0._ZN10layer_norm13ln_fwd_kernelINS_13Kernel_traitsIfffffjLj2560ELj1ELj4ELj1ELj16ENS_18Kernel_traits_baseILj2560EfffffjLj128EEEEELb1ELb0ELb0ELb0EEEvNS_9FwdParamsE:
	.zero		760


//--------------------- .nv.constant0._ZN10layer_norm13ln_fwd_kernelINS_13Kernel_traitsIfffffjLj2560ELj1ELj4ELj1ELj16ENS_18Kernel_traits_baseILj2560EfffffjLj128EEEEELb1ELb0ELb0ELb1EEEvNS_9FwdParamsE --------------------------
	.section	.nv.constant0._ZN10layer_norm13ln_fwd_kernelINS_13Kernel_traitsIfffffjLj2560ELj1ELj4ELj1ELj16ENS_18Kernel_traits_baseILj2560EfffffjLj128EEEEELb1ELb0ELb0ELb1EEEvNS_9FwdParamsE,"a",@progbits
	.sectionflags	@""
	.align	4
.nv.constant0._ZN10layer_norm13ln_fwd_kernelINS_13Kernel_traitsIfffffjLj2560ELj1ELj4ELj1ELj16ENS_18Kernel_traits_baseILj2560EfffffjLj128EEEEELb1ELb0ELb0ELb1EEEvNS_9FwdParamsE:
	.zero		760


//--------------------- .nv.constant0._ZN10layer_norm13ln_fwd_kernelINS_13Kernel_traitsIfffffjLj2560ELj1ELj4ELj1ELj16ENS_18Kernel_traits_baseILj2560EfffffjLj128EEEEELb1ELb0ELb1ELb0EEEvNS_9FwdParamsE --------------------------
	.section	.nv.constant0._ZN10layer_norm13ln_fwd_kernelINS_13Kernel_traitsIfffffjLj2560ELj1ELj4ELj1ELj16ENS_18Kernel_traits_baseILj2560EfffffjLj128EEEEELb1ELb0ELb1ELb0EEEvNS_9FwdParamsE,"a",@progbits
	.sectionflags	@""
	.align	4
.nv.constant0._ZN10layer_norm13ln_fwd_kernelINS_13Kernel_traitsIfffffjLj2560ELj1ELj4ELj1ELj16ENS_18Kernel_traits_baseILj2560EfffffjLj128EEEEELb1ELb0ELb1ELb0EEEvNS_9FwdParamsE:
	.zero		760


//--------------------- .nv.constant0._ZN10layer_norm13ln_fwd_kernelINS_13Kernel_traitsIfffffjLj2560ELj1ELj4ELj1ELj16ENS_18Kernel_traits_baseILj2560EfffffjLj128EEEEELb1ELb0ELb1ELb1EEEvNS_9FwdParamsE --------------------------
	.section	.nv.constant0._ZN10layer_norm13ln_fwd_kernelINS_13Kernel_traitsIfffffjLj2560ELj1ELj4ELj1ELj16ENS_18Kernel_traits_baseILj2560EfffffjLj128EEEEELb1ELb0ELb1ELb1EEEvNS_9FwdParamsE,"a",@progbits
	.sectionflags	@""
	.align	4
.nv.constant0._ZN10layer_norm13ln_fwd_kernelINS_13Kernel_traitsIfffffjLj2560ELj1ELj4ELj1ELj16ENS_18Kernel_traits_baseILj2560EfffffjLj128EEEEELb1ELb0ELb1ELb1EEEvNS_9FwdParamsE:
	.zero		760


//--------------------- .nv.constant0._ZN10layer_norm13ln_fwd_kernelINS_13Kernel_traitsIfffffjLj2560ELj1ELj4ELj1ELj16ENS_18Kernel_traits_baseILj2560EfffffjLj128EEEEELb1ELb1ELb0ELb0EEEvNS_9FwdParamsE --------------------------
	.section	.nv.constant0._ZN10layer_norm13ln_fwd_kernelINS_13Kernel_traitsIfffffjLj2560ELj1ELj4ELj1ELj16ENS_18Kernel_traits_baseILj2560EfffffjLj128EEEEELb1ELb1ELb0ELb0EEEvNS_9FwdParamsE,"a",@progbits
	.sectionflags	@""
	.align	4
.nv.constant0._ZN10layer_norm13ln_fwd_kernelINS_13Kernel_traitsIfffffjLj2560ELj1ELj4ELj1ELj16ENS_18Kernel_traits_baseILj2560EfffffjLj128EEEEELb1ELb1ELb0ELb0EEEvNS_9FwdParamsE:
	.zero		760


//--------------------- .nv.constant0._ZN10layer_norm13ln_fwd_kernelINS_13Kernel_traitsIfffffjLj2560ELj1ELj4ELj1ELj16ENS_18Kernel_traits_baseILj2560EfffffjLj128EEEEELb1ELb1ELb0ELb1EEEvNS_9FwdParamsE --------------------------
	.section	.nv.constant0._ZN10layer_norm13ln_fwd_kernelINS_13Kernel_traitsIfffffjLj2560ELj1ELj4ELj1ELj16ENS_18Kernel_traits_baseILj2560EfffffjLj128EEEEELb1ELb1ELb0ELb1EEEvNS_9FwdParamsE,"a",@progbits
	.sectionflags	@""
	.align	4
.nv.constant0._ZN10layer_norm13ln_fwd_kernelINS_13Kernel_traitsIfffffjLj2560ELj1ELj4ELj1ELj16ENS_18Kernel_traits_baseILj2560EfffffjLj128EEEEELb1ELb1ELb0ELb1EEEvNS_9FwdParamsE:
	.zero		760


//--------------------- .nv.constant0._ZN10layer_norm13ln_fwd_kernelINS_13Kernel_traitsIfffffjLj2560ELj1ELj4ELj1ELj16ENS_18Kernel_traits_baseILj2560EfffffjLj128EEEEELb1ELb1ELb1ELb0EEEvNS_9FwdParamsE --------------------------
	.section	.nv.constant0._ZN10layer_norm13ln_fwd_kernelINS_13Kernel_traitsIfffffjLj2560ELj1ELj4ELj1ELj16ENS_18Kernel_traits_baseILj2560EfffffjLj128EEEEELb1ELb1ELb1ELb0EEEvNS_9FwdParamsE,"a",@progbits
	.sectionflags	@""
	.align	4
.nv.constant0._ZN10layer_norm13ln_fwd_kernelINS_13Kernel_traitsIfffffjLj2560ELj1ELj4ELj1ELj16ENS_18Kernel_traits_baseILj2560EfffffjLj128EEEEELb1ELb1ELb1ELb0EEEvNS_9FwdParamsE:
	.zero		760


//--------------------- .nv.constant0._ZN10layer_norm13ln_fwd_kernelINS_13Kernel_traitsIfffffjLj2560ELj1ELj4ELj1ELj16ENS_18Kernel_traits_baseILj2560EfffffjLj128EEEEELb1ELb1ELb1ELb1EEEvNS_9FwdParamsE --------------------------
	.section	.nv.constant0._ZN10layer_norm13ln_fwd_kernelINS_13Kernel_traitsIfffffjLj2560ELj1ELj4ELj1ELj16ENS_18Kernel_traits_baseILj2560EfffffjLj128EEEEELb1ELb1ELb1ELb1EEEvNS_9FwdParamsE,"a",@progbits
	.sectionflags	@""
	.align	4
.nv.constant0._ZN10layer_norm13ln_fwd_kernelINS_13Kernel_traitsIfffffjLj2560ELj1ELj4ELj1ELj16ENS_18Kernel_traits_baseILj2560EfffffjLj128EEEEELb1ELb1ELb1ELb1EEEvNS_9FwdParamsE:
	.zero		760


//--------------------- SYMBOLS --------------------------

	.type		.nv.reservedSmem.offset0,@object
	.size		.nv.reservedSmem.offset0,0x4
